	.target	sm_90a

	.elftype	@"ET_EXEC"


//--------------------- .note.nv.tkinfo           --------------------------
	.section	.note.nv.tkinfo,"",@"SHT_NOTE"
	.sectionflags	@"SHF_NOTE_NV_TKINFO"
	.tkinfo
        /*0018*/ 	.word	0x00000002
        /*0030*/ 	.string	""
        /*0030*/ 	.string	"ptxas"
        /*0030*/ 	.string	"Cuda compilation tools, release 13.0, V13.0.88"
        /*0030*/ 	.string	"Build cuda_13.0.r13.0/compiler.36424714_0"
        /*0030*/ 	.string	"-arch sm_90a -m 64 "



//--------------------- .note.nv.cuinfo           --------------------------
	.section	.note.nv.cuinfo,"",@"SHT_NOTE"
	.sectionflags	@"SHF_NOTE_NV_CUINFO"
        /*0018*/ 	.short	0x0002
        /*001a*/ 	.short	0x005a
        /*001c*/ 	.short	0x0082
	.zero		2


//--------------------- .nv.info                  --------------------------
	.section	.nv.info,"",@"SHT_CUDA_INFO"
	.align	4


	//----- nvinfo : EIATTR_REGCOUNT
	.align		4
        /*0000*/ 	.byte	0x04, 0x2f
        /*0002*/ 	.short	(.L_57 - .L_56)
	.align		4
.L_56:
        /*0004*/ 	.word	index@(_ZN7cutlass13device_kernelIN5flash11enable_sm90INS1_16FlashAttnFwdSm90INS1_25CollectiveMainloopFwdSm90ILi2EN4cute5tupleIJNS5_1CILi1EEES8_S8_EEENS6_IJNS7_ILi192EEENS7_ILi128EEENS7_ILi64EEEEEELi64ENS_6half_tEfNS_4arch4Sm90ELb1ELb0ELb0ELb1ELb0ELb1ELb0ELb1ELb1ELb1ELb1ELb0EEENS1_21CollectiveEpilogueFwdINS6_IJSA_SC_SB_EEES9_SE_SG_Li384ELb1ELb1ELb1ELb0EEENS1_36VarlenDynamicPersistentTileSchedulerILi192ELi128ELi384ELi128ELb1ELb1ELb1ELb1ELb1ELb1EEEEEEEEEvNT_6ParamsE)
        /*0008*/ 	.word	0x00000080


	//----- nvinfo : EIATTR_FRAME_SIZE
	.align		4
.L_57:
        /*000c*/ 	.byte	0x04, 0x11
        /*000e*/ 	.short	(.L_59 - .L_58)
	.align		4
.L_58:
        /*0010*/ 	.word	index@(_ZN7cutlass13device_kernelIN5flash11enable_sm90INS1_16FlashAttnFwdSm90INS1_25CollectiveMainloopFwdSm90ILi2EN4cute5tupleIJNS5_1CILi1EEES8_S8_EEENS6_IJNS7_ILi192EEENS7_ILi128EEENS7_ILi64EEEEEELi64ENS_6half_tEfNS_4arch4Sm90ELb1ELb0ELb0ELb1ELb0ELb1ELb0ELb1ELb1ELb1ELb1ELb0EEENS1_21CollectiveEpilogueFwdINS6_IJSA_SC_SB_EEES9_SE_SG_Li384ELb1ELb1ELb1ELb0EEENS1_36VarlenDynamicPersistentTileSchedulerILi192ELi128ELi384ELi128ELb1ELb1ELb1ELb1ELb1ELb1EEEEEEEEEvNT_6ParamsE)
        /*0014*/ 	.word	0x00000070


	//----- nvinfo : EIATTR_REGCOUNT
	.align		4
.L_59:
        /*0018*/ 	.byte	0x04, 0x2f
        /*001a*/ 	.short	(.L_61 - .L_60)
	.align		4
.L_60:
        /*001c*/ 	.word	index@(_ZN7cutlass13device_kernelIN5flash11enable_sm90INS1_16FlashAttnFwdSm90INS1_25CollectiveMainloopFwdSm90ILi2EN4cute5tupleIJNS5_1CILi1EEES8_S8_EEENS6_IJNS7_ILi192EEENS7_ILi128EEENS7_ILi64EEEEEELi64ENS_6half_tEfNS_4arch4Sm90ELb1ELb0ELb0ELb1ELb0ELb0ELb0ELb1ELb1ELb1ELb1ELb0EEENS1_21CollectiveEpilogueFwdINS6_IJSA_SC_SB_EEES9_SE_SG_Li384ELb1ELb1ELb1ELb0EEENS1_36VarlenDynamicPersistentTileSchedulerILi192ELi128ELi384ELi128ELb1ELb1ELb1ELb1ELb1ELb1EEEEEEEEEvNT_6ParamsE)
        /*0020*/ 	.word	0x00000080


	//----- nvinfo : EIATTR_FRAME_SIZE
	.align		4
.L_61:
        /*0024*/ 	.byte	0x04, 0x11
        /*0026*/ 	.short	(.L_63 - .L_62)
	.align		4
.L_62:
        /*0028*/ 	.word	index@(_ZN7cutlass13device_kernelIN5flash11enable_sm90INS1_16FlashAttnFwdSm90INS1_25CollectiveMainloopFwdSm90ILi2EN4cute5tupleIJNS5_1CILi1EEES8_S8_EEENS6_IJNS7_ILi192EEENS7_ILi128EEENS7_ILi64EEEEEELi64ENS_6half_tEfNS_4arch4Sm90ELb1ELb0ELb0ELb1ELb0ELb0ELb0ELb1ELb1ELb1ELb1ELb0EEENS1_21CollectiveEpilogueFwdINS6_IJSA_SC_SB_EEES9_SE_SG_Li384ELb1ELb1ELb1ELb0EEENS1_36VarlenDynamicPersistentTileSchedulerILi192ELi128ELi384ELi128ELb1ELb1ELb1ELb1ELb1ELb1EEEEEEEEEvNT_6ParamsE)
        /*002c*/ 	.word	0x00000050


	//----- nvinfo : EIATTR_REGCOUNT
	.align		4
.L_63:
        /*0030*/ 	.byte	0x04, 0x2f
        /*0032*/ 	.short	(.L_65 - .L_64)
	.align		4
.L_64:
        /*0034*/ 	.word	index@(_ZN7cutlass13device_kernelIN5flash11enable_sm90INS1_16FlashAttnFwdSm90INS1_25CollectiveMainloopFwdSm90ILi2EN4cute5tupleIJNS5_1CILi1EEES8_S8_EEENS6_IJNS7_ILi192EEENS7_ILi128EEENS7_ILi64EEEEEELi64ENS_6half_tEfNS_4arch4Sm90ELb1ELb0ELb0ELb0ELb0ELb0ELb0ELb1ELb1ELb1ELb1ELb0EEENS1_21CollectiveEpilogueFwdINS6_IJSA_SC_SB_EEES9_SE_SG_Li384ELb0ELb1ELb1ELb0EEENS1_19SingleTileSchedulerILb0ELb1ELb1ELi192EEEEEEEEEvNT_6ParamsE)
        /*0038*/ 	.word	0x00000080


	//----- nvinfo : EIATTR_FRAME_SIZE
	.align		4
.L_65:
        /*003c*/ 	.byte	0x04, 0x11
        /*003e*/ 	.short	(.L_67 - .L_66)
	.align		4
.L_66:
        /*0040*/ 	.word	index@(_ZN7cutlass13device_kernelIN5flash11enable_sm90INS1_16FlashAttnFwdSm90INS1_25CollectiveMainloopFwdSm90ILi2EN4cute5tupleIJNS5_1CILi1EEES8_S8_EEENS6_IJNS7_ILi192EEENS7_ILi128EEENS7_ILi64EEEEEELi64ENS_6half_tEfNS_4arch4Sm90ELb1ELb0ELb0ELb0ELb0ELb0ELb0ELb1ELb1ELb1ELb1ELb0EEENS1_21CollectiveEpilogueFwdINS6_IJSA_SC_SB_EEES9_SE_SG_Li384ELb0ELb1ELb1ELb0EEENS1_19SingleTileSchedulerILb0ELb1ELb1ELi192EEEEEEEEEvNT_6ParamsE)
        /*0044*/ 	.word	0x00000000


	//----- nvinfo : EIATTR_REGCOUNT
	.align		4
.L_67:
        /*0048*/ 	.byte	0x04, 0x2f
        /*004a*/ 	.short	(.L_69 - .L_68)
	.align		4
.L_68:
        /*004c*/ 	.word	index@(_ZN7cutlass13device_kernelIN5flash11enable_sm90INS1_16FlashAttnFwdSm90INS1_25CollectiveMainloopFwdSm90ILi2EN4cute5tupleIJNS5_1CILi1EEES8_S8_EEENS6_IJNS7_ILi192EEENS7_ILi128EEENS7_ILi64EEEEEELi64ENS_6half_tEfNS_4arch4Sm90ELb0ELb1ELb0ELb1ELb0ELb1ELb0ELb1ELb1ELb1ELb1ELb0EEENS1_21CollectiveEpilogueFwdINS6_IJSA_SC_SB_EEES9_SE_SG_Li384ELb1ELb1ELb1ELb0EEENS1_36VarlenDynamicPersistentTileSchedulerILi192ELi128ELi384ELi128ELb1ELb1ELb1ELb1ELb0ELb1EEEEEEEEEvNT_6ParamsE)
        /*0050*/ 	.word	0x00000080


	//----- nvinfo : EIATTR_FRAME_SIZE
	.align		4
.L_69:
        /*0054*/ 	.byte	0x04, 0x11
        /*0056*/ 	.short	(.L_71 - .L_70)
	.align		4
.L_70:
        /*0058*/ 	.word	index@(_ZN7cutlass13device_kernelIN5flash11enable_sm90INS1_16FlashAttnFwdSm90INS1_25CollectiveMainloopFwdSm90ILi2EN4cute5tupleIJNS5_1CILi1EEES8_S8_EEENS6_IJNS7_ILi192EEENS7_ILi128EEENS7_ILi64EEEEEELi64ENS_6half_tEfNS_4arch4Sm90ELb0ELb1ELb0ELb1ELb0ELb1ELb0ELb1ELb1ELb1ELb1ELb0EEENS1_21CollectiveEpilogueFwdINS6_IJSA_SC_SB_EEES9_SE_SG_Li384ELb1ELb1ELb1ELb0EEENS1_36VarlenDynamicPersistentTileSchedulerILi192ELi128ELi384ELi128ELb1ELb1ELb1ELb1ELb0ELb1EEEEEEEEEvNT_6ParamsE)
        /*005c*/ 	.word	0x00000070


	//----- nvinfo : EIATTR_REGCOUNT
	.align		4
.L_71:
        /*0060*/ 	.byte	0x04, 0x2f
        /*0062*/ 	.short	(.L_73 - .L_72)
	.align		4
.L_72:
        /*0064*/ 	.word	index@(_ZN7cutlass13device_kernelIN5flash11enable_sm90INS1_16FlashAttnFwdSm90INS1_25CollectiveMainloopFwdSm90ILi2EN4cute5tupleIJNS5_1CILi1EEES8_S8_EEENS6_IJNS7_ILi192EEENS7_ILi128EEENS7_ILi64EEEEEELi64ENS_6half_tEfNS_4arch4Sm90ELb0ELb1ELb0ELb1ELb0ELb0ELb0ELb1ELb1ELb1ELb1ELb0EEENS1_21CollectiveEpilogueFwdINS6_IJSA_SC_SB_EEES9_SE_SG_Li384ELb1ELb1ELb1ELb0EEENS1_36VarlenDynamicPersistentTileSchedulerILi192ELi128ELi384ELi128ELb1ELb1ELb1ELb1ELb0ELb1EEEEEEEEEvNT_6ParamsE)
        /*0068*/ 	.word	0x00000080


	//----- nvinfo : EIATTR_FRAME_SIZE
	.align		4
.L_73:
        /*006c*/ 	.byte	0x04, 0x11
        /*006e*/ 	.short	(.L_75 - .L_74)
	.align		4
.L_74:
        /*0070*/ 	.word	index@(_ZN7cutlass13device_kernelIN5flash11enable_sm90INS1_16FlashAttnFwdSm90INS1_25CollectiveMainloopFwdSm90ILi2EN4cute5tupleIJNS5_1CILi1EEES8_S8_EEENS6_IJNS7_ILi192EEENS7_ILi128EEENS7_ILi64EEEEEELi64ENS_6half_tEfNS_4arch4Sm90ELb0ELb1ELb0ELb1ELb0ELb0ELb0ELb1ELb1ELb1ELb1ELb0EEENS1_21CollectiveEpilogueFwdINS6_IJSA_SC_SB_EEES9_SE_SG_Li384ELb1ELb1ELb1ELb0EEENS1_36VarlenDynamicPersistentTileSchedulerILi192ELi128ELi384ELi128ELb1ELb1ELb1ELb1ELb0ELb1EEEEEEEEEvNT_6ParamsE)
        /*0074*/ 	.word	0x00000048


	//----- nvinfo : EIATTR_REGCOUNT
	.align		4
.L_75:
        /*0078*/ 	.byte	0x04, 0x2f
        /*007a*/ 	.short	(.L_77 - .L_76)
	.align		4
.L_76:
        /*007c*/ 	.word	index@(_ZN7cutlass13device_kernelIN5flash11enable_sm90INS1_16FlashAttnFwdSm90INS1_25CollectiveMainloopFwdSm90ILi2EN4cute5tupleIJNS5_1CILi1EEES8_S8_EEENS6_IJNS7_ILi192EEENS7_ILi128EEENS7_ILi64EEEEEELi64ENS_6half_tEfNS_4arch4Sm90ELb0ELb1ELb0ELb0ELb0ELb0ELb0ELb1ELb1ELb1ELb1ELb0EEENS1_21CollectiveEpilogueFwdINS6_IJSA_SC_SB_EEES9_SE_SG_Li384ELb0ELb1ELb1ELb0EEENS1_19SingleTileSchedulerILb0ELb1ELb1ELi192EEEEEEEEEvNT_6ParamsE)
        /*0080*/ 	.word	0x00000080


	//----- nvinfo : EIATTR_FRAME_SIZE
	.align		4
.L_77:
        /*0084*/ 	.byte	0x04, 0x11
        /*0086*/ 	.short	(.L_79 - .L_78)
	.align		4
.L_78:
        /*0088*/ 	.word	index@(_ZN7cutlass13device_kernelIN5flash11enable_sm90INS1_16FlashAttnFwdSm90INS1_25CollectiveMainloopFwdSm90ILi2EN4cute5tupleIJNS5_1CILi1EEES8_S8_EEENS6_IJNS7_ILi192EEENS7_ILi128EEENS7_ILi64EEEEEELi64ENS_6half_tEfNS_4arch4Sm90ELb0ELb1ELb0ELb0ELb0ELb0ELb0ELb1ELb1ELb1ELb1ELb0EEENS1_21CollectiveEpilogueFwdINS6_IJSA_SC_SB_EEES9_SE_SG_Li384ELb0ELb1ELb1ELb0EEENS1_19SingleTileSchedulerILb0ELb1ELb1ELi192EEEEEEEEEvNT_6ParamsE)
        /*008c*/ 	.word	0x00000000


	//----- nvinfo : EIATTR_REGCOUNT
	.align		4
.L_79:
        /*0090*/ 	.byte	0x04, 0x2f
        /*0092*/ 	.short	(.L_81 - .L_80)
	.align		4
.L_80:
        /*0094*/ 	.word	index@(_ZN7cutlass13device_kernelIN5flash11enable_sm90INS1_16FlashAttnFwdSm90INS1_25CollectiveMainloopFwdSm90ILi2EN4cute5tupleIJNS5_1CILi1EEES8_S8_EEENS6_IJNS7_ILi192EEESA_NS7_ILi64EEEEEELi64ENS_6half_tEfNS_4arch4Sm90ELb0ELb0ELb0ELb1ELb0ELb1ELb0ELb0ELb1ELb1ELb1ELb0EEENS1_21CollectiveEpilogueFwdINS6_IJSA_SB_SA_EEES9_SD_SF_Li384ELb1ELb1ELb1ELb0EEENS1_36VarlenDynamicPersistentTileSchedulerILi192ELi192ELi384ELi128ELb1ELb1ELb1ELb0ELb1ELb1EEEEEEEEEvNT_6ParamsE)
        /*0098*/ 	.word	0x00000080


	//----- nvinfo : EIATTR_FRAME_SIZE
	.align		4
.L_81:
        /*009c*/ 	.byte	0x04, 0x11
        /*009e*/ 	.short	(.L_83 - .L_82)
	.align		4
.L_82:
        /*00a0*/ 	.word	index@(_ZN7cutlass13device_kernelIN5flash11enable_sm90INS1_16FlashAttnFwdSm90INS1_25CollectiveMainloopFwdSm90ILi2EN4cute5tupleIJNS5_1CILi1EEES8_S8_EEENS6_IJNS7_ILi192EEESA_NS7_ILi64EEEEEELi64ENS_6half_tEfNS_4arch4Sm90ELb0ELb0ELb0ELb1ELb0ELb1ELb0ELb0ELb1ELb1ELb1ELb0EEENS1_21CollectiveEpilogueFwdINS6_IJSA_SB_SA_EEES9_SD_SF_Li384ELb1ELb1ELb1ELb0EEENS1_36VarlenDynamicPersistentTileSchedulerILi192ELi192ELi384ELi128ELb1ELb1ELb1ELb0ELb1ELb1EEEEEEEEEvNT_6ParamsE)
        /*00a4*/ 	.word	0x00000080


	//----- nvinfo : EIATTR_REGCOUNT
	.align		4
.L_83:
        /*00a8*/ 	.byte	0x04, 0x2f
        /*00aa*/ 	.short	(.L_85 - .L_84)
	.align		4
.L_84:
        /*00ac*/ 	.word	index@(_ZN7cutlass13device_kernelIN5flash11enable_sm90INS1_16FlashAttnFwdSm90INS1_25CollectiveMainloopFwdSm90ILi2EN4cute5tupleIJNS5_1CILi1EEES8_S8_EEENS6_IJNS7_ILi192EEESA_NS7_ILi64EEEEEELi64ENS_6half_tEfNS_4arch4Sm90ELb0ELb0ELb0ELb1ELb0ELb0ELb0ELb0ELb1ELb1ELb1ELb0EEENS1_21CollectiveEpilogueFwdINS6_IJSA_SB_SA_EEES9_SD_SF_Li384ELb1ELb1ELb1ELb0EEENS1_36VarlenDynamicPersistentTileSchedulerILi192ELi192ELi384ELi128ELb1ELb1ELb1ELb0ELb1ELb1EEEEEEEEEvNT_6ParamsE)
        /*00b0*/ 	.word	0x00000080


	//----- nvinfo : EIATTR_FRAME_SIZE
	.align		4
.L_85:
        /*00b4*/ 	.byte	0x04, 0x11
        /*00b6*/ 	.short	(.L_87 - .L_86)
	.align		4
.L_86:
        /*00b8*/ 	.word	index@(_ZN7cutlass13device_kernelIN5flash11enable_sm90INS1_16FlashAttnFwdSm90INS1_25CollectiveMainloopFwdSm90ILi2EN4cute5tupleIJNS5_1CILi1EEES8_S8_EEENS6_IJNS7_ILi192EEESA_NS7_ILi64EEEEEELi64ENS_6half_tEfNS_4arch4Sm90ELb0ELb0ELb0ELb1ELb0ELb0ELb0ELb0ELb1ELb1ELb1ELb0EEENS1_21CollectiveEpilogueFwdINS6_IJSA_SB_SA_EEES9_SD_SF_Li384ELb1ELb1ELb1ELb0EEENS1_36VarlenDynamicPersistentTileSchedulerILi192ELi192ELi384ELi128ELb1ELb1ELb1ELb0ELb1ELb1EEEEEEEEEvNT_6ParamsE)
        /*00bc*/ 	.word	0x00000068


	//----- nvinfo : EIATTR_REGCOUNT
	.align		4
.L_87:
        /*00c0*/ 	.byte	0x04, 0x2f
        /*00c2*/ 	.short	(.L_89 - .L_88)
	.align		4
.L_88:
        /*00c4*/ 	.word	index@(_ZN7cutlass13device_kernelIN5flash11enable_sm90INS1_16FlashAttnFwdSm90INS1_25CollectiveMainloopFwdSm90ILi2EN4cute5tupleIJNS5_1CILi1EEES8_S8_EEENS6_IJNS7_ILi192EEESA_NS7_ILi64EEEEEELi64ENS_6half_tEfNS_4arch4Sm90ELb0ELb0ELb0ELb0ELb0ELb0ELb0ELb0ELb1ELb1ELb1ELb0EEENS1_21CollectiveEpilogueFwdINS6_IJSA_SB_SA_EEES9_SD_SF_Li384ELb0ELb1ELb1ELb0EEENS1_19SingleTileSchedulerILb0ELb1ELb1ELi192EEEEEEEEEvNT_6ParamsE)
        /*00c8*/ 	.word	0x00000080


	//----- nvinfo : EIATTR_FRAME_SIZE
	.align		4
.L_89:
        /*00cc*/ 	.byte	0x04, 0x11
        /*00ce*/ 	.short	(.L_91 - .L_90)
	.align		4
.L_90:
        /*00d0*/ 	.word	index@(_ZN7cutlass13device_kernelIN5flash11enable_sm90INS1_16FlashAttnFwdSm90INS1_25CollectiveMainloopFwdSm90ILi2EN4cute5tupleIJNS5_1CILi1EEES8_S8_EEENS6_IJNS7_ILi192EEESA_NS7_ILi64EEEEEELi64ENS_6half_tEfNS_4arch4Sm90ELb0ELb0ELb0ELb0ELb0ELb0ELb0ELb0ELb1ELb1ELb1ELb0EEENS1_21CollectiveEpilogueFwdINS6_IJSA_SB_SA_EEES9_SD_SF_Li384ELb0ELb1ELb1ELb0EEENS1_19SingleTileSchedulerILb0ELb1ELb1ELi192EEEEEEEEEvNT_6ParamsE)
        /*00d4*/ 	.word	0x00000018


	//----- nvinfo : EIATTR_REGCOUNT
	.align		4
.L_91:
        /*00d8*/ 	.byte	0x04, 0x2f
        /*00da*/ 	.short	(.L_93 - .L_92)
	.align		4
.L_92:
        /*00dc*/ 	.word	index@(_ZN7cutlass13device_kernelIN5flash11enable_sm90INS1_16FlashAttnFwdSm90INS1_25CollectiveMainloopFwdSm90ILi2EN4cute5tupleIJNS5_1CILi1EEES8_S8_EEENS6_IJNS7_ILi192EEENS7_ILi144EEENS7_ILi96EEEEEELi96ENS_6half_tEfNS_4arch4Sm90ELb1ELb0ELb0ELb1ELb0ELb1ELb0ELb0ELb1ELb1ELb1ELb0EEENS1_21CollectiveEpilogueFwdINS6_IJSA_SC_SB_EEES9_SE_SG_Li384ELb1ELb1ELb1ELb0EEENS1_36VarlenDynamicPersistentTileSchedulerILi192ELi144ELi384ELi128ELb1ELb1ELb1ELb1ELb1ELb1EEEEEEEEEvNT_6ParamsE)
        /*00e0*/ 	.word	0x00000080


	//----- nvinfo : EIATTR_FRAME_SIZE
	.align		4
.L_93:
        /*00e4*/ 	.byte	0x04, 0x11
        /*00e6*/ 	.short	(.L_95 - .L_94)
	.align		4
.L_94:
        /*00e8*/ 	.word	index@(_ZN7cutlass13device_kernelIN5flash11enable_sm90INS1_16FlashAttnFwdSm90INS1_25CollectiveMainloopFwdSm90ILi2EN4cute5tupleIJNS5_1CILi1EEES8_S8_EEENS6_IJNS7_ILi192EEENS7_ILi144EEENS7_ILi96EEEEEELi96ENS_6half_tEfNS_4arch4Sm90ELb1ELb0ELb0ELb1ELb0ELb1ELb0ELb0ELb1ELb1ELb1ELb0EEENS1_21CollectiveEpilogueFwdINS6_IJSA_SC_SB_EEES9_SE_SG_Li384ELb1ELb1ELb1ELb0EEENS1_36VarlenDynamicPersistentTileSchedulerILi192ELi144ELi384ELi128ELb1ELb1ELb1ELb1ELb1ELb1EEEEEEEEEvNT_6ParamsE)
        /*00ec*/ 	.word	0x000000f0


	//----- nvinfo : EIATTR_REGCOUNT
	.align		4
.L_95:
        /*00f0*/ 	.byte	0x04, 0x2f
        /*00f2*/ 	.short	(.L_97 - .L_96)
	.align		4
.L_96:
        /*00f4*/ 	.word	index@(_ZN7cutlass13device_kernelIN5flash11enable_sm90INS1_16FlashAttnFwdSm90INS1_25CollectiveMainloopFwdSm90ILi2EN4cute5tupleIJNS5_1CILi1EEES8_S8_EEENS6_IJNS7_ILi192EEENS7_ILi144EEENS7_ILi96EEEEEELi96ENS_6half_tEfNS_4arch4Sm90ELb1ELb0ELb0ELb1ELb0ELb0ELb0ELb0ELb1ELb1ELb1ELb0EEENS1_21CollectiveEpilogueFwdINS6_IJSA_SC_SB_EEES9_SE_SG_Li384ELb1ELb1ELb1ELb0EEENS1_36VarlenDynamicPersistentTileSchedulerILi192ELi144ELi384ELi128ELb1ELb1ELb1ELb1ELb1ELb1EEEEEEEEEvNT_6ParamsE)
        /*00f8*/ 	.word	0x00000080


	//----- nvinfo : EIATTR_FRAME_SIZE
	.align		4
.L_97:
        /*00fc*/ 	.byte	0x04, 0x11
        /*00fe*/ 	.short	(.L_99 - .L_98)
	.align		4
.L_98:
        /*0100*/ 	.word	index@(_ZN7cutlass13device_kernelIN5flash11enable_sm90INS1_16FlashAttnFwdSm90INS1_25CollectiveMainloopFwdSm90ILi2EN4cute5tupleIJNS5_1CILi1EEES8_S8_EEENS6_IJNS7_ILi192EEENS7_ILi144EEENS7_ILi96EEEEEELi96ENS_6half_tEfNS_4arch4Sm90ELb1ELb0ELb0ELb1ELb0ELb0ELb0ELb0ELb1ELb1ELb1ELb0EEENS1_21CollectiveEpilogueFwdINS6_IJSA_SC_SB_EEES9_SE_SG_Li384ELb1ELb1ELb1ELb0EEENS1_36VarlenDynamicPersistentTileSchedulerILi192ELi144ELi384ELi128ELb1ELb1ELb1ELb1ELb1ELb1EEEEEEEEEvNT_6ParamsE)
        /*0104*/ 	.word	0x00000050


	//----- nvinfo : EIATTR_REGCOUNT
	.align		4
.L_99:
        /*0108*/ 	.byte	0x04, 0x2f
        /*010a*/ 	.short	(.L_101 - .L_100)
	.align		4
.L_100:
        /*010c*/ 	.word	index@(_ZN7cutlass13device_kernelIN5flash11enable_sm90INS1_16FlashAttnFwdSm90INS1_25CollectiveMainloopFwdSm90ILi2EN4cute5tupleIJNS5_1CILi1EEES8_S8_EEENS6_IJNS7_ILi192EEENS7_ILi144EEENS7_ILi96EEEEEELi96ENS_6half_tEfNS_4arch4Sm90ELb1ELb0ELb0ELb0ELb0ELb0ELb0ELb0ELb1ELb1ELb1ELb0EEENS1_21CollectiveEpilogueFwdINS6_IJSA_SC_SB_EEES9_SE_SG_Li384ELb0ELb1ELb1ELb0EEENS1_19SingleTileSchedulerILb0ELb1ELb1ELi192EEEEEEEEEvNT_6ParamsE)
        /*0110*/ 	.word	0x00000080


	//----- nvinfo : EIATTR_FRAME_SIZE
	.align		4
.L_101:
        /*0114*/ 	.byte	0x04, 0x11
        /*0116*/ 	.short	(.L_103 - .L_102)
	.align		4
.L_102:
        /*0118*/ 	.word	index@(_ZN7cutlass13device_kernelIN5flash11enable_sm90INS1_16FlashAttnFwdSm90INS1_25CollectiveMainloopFwdSm90ILi2EN4cute5tupleIJNS5_1CILi1EEES8_S8_EEENS6_IJNS7_ILi192EEENS7_ILi144EEENS7_ILi96EEEEEELi96ENS_6half_tEfNS_4arch4Sm90ELb1ELb0ELb0ELb0ELb0ELb0ELb0ELb0ELb1ELb1ELb1ELb0EEENS1_21CollectiveEpilogueFwdINS6_IJSA_SC_SB_EEES9_SE_SG_Li384ELb0ELb1ELb1ELb0EEENS1_19SingleTileSchedulerILb0ELb1ELb1ELi192EEEEEEEEEvNT_6ParamsE)
        /*011c*/ 	.word	0x00000008


	//----- nvinfo : EIATTR_REGCOUNT
	.align		4
.L_103:
        /*0120*/ 	.byte	0x04, 0x2f
        /*0122*/ 	.short	(.L_105 - .L_104)
	.align		4
.L_104:
        /*0124*/ 	.word	index@(_ZN7cutlass13device_kernelIN5flash11enable_sm90INS1_16FlashAttnFwdSm90INS1_25CollectiveMainloopFwdSm90ILi2EN4cute5tupleIJNS5_1CILi1EEES8_S8_EEENS6_IJNS7_ILi192EEENS7_ILi128EEENS7_ILi96EEEEEELi96ENS_6half_tEfNS_4arch4Sm90ELb0ELb1ELb0ELb1ELb0ELb1ELb0ELb0ELb1ELb1ELb1ELb0EEENS1_21CollectiveEpilogueFwdINS6_IJSA_SC_SB_EEES9_SE_SG_Li384ELb1ELb1ELb1ELb0EEENS1_36VarlenDynamicPersistentTileSchedulerILi192ELi128ELi384ELi128ELb1ELb1ELb1ELb1ELb0ELb1EEEEEEEEEvNT_6ParamsE)
        /*0128*/ 	.word	0x00000080


	//----- nvinfo : EIATTR_FRAME_SIZE
	.align		4
.L_105:
        /*012c*/ 	.byte	0x04, 0x11
        /*012e*/ 	.short	(.L_107 - .L_106)
	.align		4
.L_106:
        /*0130*/ 	.word	index@(_ZN7cutlass13device_kernelIN5flash11enable_sm90INS1_16FlashAttnFwdSm90INS1_25CollectiveMainloopFwdSm90ILi2EN4cute5tupleIJNS5_1CILi1EEES8_S8_EEENS6_IJNS7_ILi192EEENS7_ILi128EEENS7_ILi96EEEEEELi96ENS_6half_tEfNS_4arch4Sm90ELb0ELb1ELb0ELb1ELb0ELb1ELb0ELb0ELb1ELb1ELb1ELb0EEENS1_21CollectiveEpilogueFwdINS6_IJSA_SC_SB_EEES9_SE_SG_Li384ELb1ELb1ELb1ELb0EEENS1_36VarlenDynamicPersistentTileSchedulerILi192ELi128ELi384ELi128ELb1ELb1ELb1ELb1ELb0ELb1EEEEEEEEEvNT_6ParamsE)
        /*0134*/ 	.word	0x00000070


	//----- nvinfo : EIATTR_REGCOUNT
	.align		4
.L_107:
        /*0138*/ 	.byte	0x04, 0x2f
        /*013a*/ 	.short	(.L_109 - .L_108)
	.align		4
.L_108:
        /*013c*/ 	.word	index@(_ZN7cutlass13device_kernelIN5flash11enable_sm90INS1_16FlashAttnFwdSm90INS1_25CollectiveMainloopFwdSm90ILi2EN4cute5tupleIJNS5_1CILi1EEES8_S8_EEENS6_IJNS7_ILi192EEENS7_ILi128EEENS7_ILi96EEEEEELi96ENS_6half_tEfNS_4arch4Sm90ELb0ELb1ELb0ELb1ELb0ELb0ELb0ELb0ELb1ELb1ELb1ELb0EEENS1_21CollectiveEpilogueFwdINS6_IJSA_SC_SB_EEES9_SE_SG_Li384ELb1ELb1ELb1ELb0EEENS1_36VarlenDynamicPersistentTileSchedulerILi192ELi128ELi384ELi128ELb1ELb1ELb1ELb1ELb0ELb1EEEEEEEEEvNT_6ParamsE)
        /*0140*/ 	.word	0x00000080


	//----- nvinfo : EIATTR_FRAME_SIZE
	.align		4
.L_109:
        /*0144*/ 	.byte	0x04, 0x11
        /*0146*/ 	.short	(.L_111 - .L_110)
	.align		4
.L_110:
        /*0148*/ 	.word	index@(_ZN7cutlass13device_kernelIN5flash11enable_sm90INS1_16FlashAttnFwdSm90INS1_25CollectiveMainloopFwdSm90ILi2EN4cute5tupleIJNS5_1CILi1EEES8_S8_EEENS6_IJNS7_ILi192EEENS7_ILi128EEENS7_ILi96EEEEEELi96ENS_6half_tEfNS_4arch4Sm90ELb0ELb1ELb0ELb1ELb0ELb0ELb0ELb0ELb1ELb1ELb1ELb0EEENS1_21CollectiveEpilogueFwdINS6_IJSA_SC_SB_EEES9_SE_SG_Li384ELb1ELb1ELb1ELb0EEENS1_36VarlenDynamicPersistentTileSchedulerILi192ELi128ELi384ELi128ELb1ELb1ELb1ELb1ELb0ELb1EEEEEEEEEvNT_6ParamsE)
        /*014c*/ 	.word	0x00000048


	//----- nvinfo : EIATTR_REGCOUNT
	.align		4
.L_111:
        /*0150*/ 	.byte	0x04, 0x2f
        /*0152*/ 	.short	(.L_113 - .L_112)
	.align		4
.L_112:
        /*0154*/ 	.word	index@(_ZN7cutlass13device_kernelIN5flash11enable_sm90INS1_16FlashAttnFwdSm90INS1_25CollectiveMainloopFwdSm90ILi2EN4cute5tupleIJNS5_1CILi1EEES8_S8_EEENS6_IJNS7_ILi192EEENS7_ILi128EEENS7_ILi96EEEEEELi96ENS_6half_tEfNS_4arch4Sm90ELb0ELb1ELb0ELb0ELb0ELb0ELb0ELb0ELb1ELb1ELb1ELb0EEENS1_21CollectiveEpilogueFwdINS6_IJSA_SC_SB_EEES9_SE_SG_Li384ELb0ELb1ELb1ELb0EEENS1_19SingleTileSchedulerILb0ELb1ELb1ELi192EEEEEEEEEvNT_6ParamsE)
        /*0158*/ 	.word	0x00000080


	//----- nvinfo : EIATTR_FRAME_SIZE
	.align		4
.L_113:
        /*015c*/ 	.byte	0x04, 0x11
        /*015e*/ 	.short	(.L_115 - .L_114)
	.align		4
.L_114:
        /*0160*/ 	.word	index@(_ZN7cutlass13device_kernelIN5flash11enable_sm90INS1_16FlashAttnFwdSm90INS1_25CollectiveMainloopFwdSm90ILi2EN4cute5tupleIJNS5_1CILi1EEES8_S8_EEENS6_IJNS7_ILi192EEENS7_ILi128EEENS7_ILi96EEEEEELi96ENS_6half_tEfNS_4arch4Sm90ELb0ELb1ELb0ELb0ELb0ELb0ELb0ELb0ELb1ELb1ELb1ELb0EEENS1_21CollectiveEpilogueFwdINS6_IJSA_SC_SB_EEES9_SE_SG_Li384ELb0ELb1ELb1ELb0EEENS1_19SingleTileSchedulerILb0ELb1ELb1ELi192EEEEEEEEEvNT_6ParamsE)
        /*0164*/ 	.word	0x00000000


	//----- nvinfo : EIATTR_REGCOUNT
	.align		4
.L_115:
        /*0168*/ 	.byte	0x04, 0x2f
        /*016a*/ 	.short	(.L_117 - .L_116)
	.align		4
.L_116:
        /*016c*/ 	.word	index@(_ZN7cutlass13device_kernelIN5flash11enable_sm90INS1_16FlashAttnFwdSm90INS1_25CollectiveMainloopFwdSm90ILi2EN4cute5tupleIJNS5_1CILi1EEES8_S8_EEENS6_IJNS7_ILi192EEENS7_ILi144EEENS7_ILi96EEEEEELi96ENS_6half_tEfNS_4arch4Sm90ELb0ELb0ELb0ELb1ELb0ELb1ELb0ELb0ELb1ELb1ELb1ELb0EEENS1_21CollectiveEpilogueFwdINS6_IJSA_SC_SB_EEES9_SE_SG_Li384ELb1ELb1ELb1ELb0EEENS1_36VarlenDynamicPersistentTileSchedulerILi192ELi144ELi384ELi128ELb1ELb1ELb1ELb0ELb1ELb1EEEEEEEEEvNT_6ParamsE)
        /*0170*/ 	.word	0x00000080


	//----- nvinfo : EIATTR_FRAME_SIZE
	.align		4
.L_117:
        /*0174*/ 	.byte	0x04, 0x11
        /*0176*/ 	.short	(.L_119 - .L_118)
	.align		4
.L_118:
        /*0178*/ 	.word	index@(_ZN7cutlass13device_kernelIN5flash11enable_sm90INS1_16FlashAttnFwdSm90INS1_25CollectiveMainloopFwdSm90ILi2EN4cute5tupleIJNS5_1CILi1EEES8_S8_EEENS6_IJNS7_ILi192EEENS7_ILi144EEENS7_ILi96EEEEEELi96ENS_6half_tEfNS_4arch4Sm90ELb0ELb0ELb0ELb1ELb0ELb1ELb0ELb0ELb1ELb1ELb1ELb0EEENS1_21CollectiveEpilogueFwdINS6_IJSA_SC_SB_EEES9_SE_SG_Li384ELb1ELb1ELb1ELb0EEENS1_36VarlenDynamicPersistentTileSchedulerILi192ELi144ELi384ELi128ELb1ELb1ELb1ELb0ELb1ELb1EEEEEEEEEvNT_6ParamsE)
        /*017c*/ 	.word	0x00000120


	//----- nvinfo : EIATTR_REGCOUNT
	.align		4
.L_119:
        /*0180*/ 	.byte	0x04, 0x2f
        /*0182*/ 	.short	(.L_121 - .L_120)
	.align		4
.L_120:
        /*0184*/ 	.word	index@(_ZN7cutlass13device_kernelIN5flash11enable_sm90INS1_16FlashAttnFwdSm90INS1_25CollectiveMainloopFwdSm90ILi2EN4cute5tupleIJNS5_1CILi1EEES8_S8_EEENS6_IJNS7_ILi192EEENS7_ILi144EEENS7_ILi96EEEEEELi96ENS_6half_tEfNS_4arch4Sm90ELb0ELb0ELb0ELb1ELb0ELb0ELb0ELb0ELb1ELb1ELb1ELb0EEENS1_21CollectiveEpilogueFwdINS6_IJSA_SC_SB_EEES9_SE_SG_Li384ELb1ELb1ELb1ELb0EEENS1_36VarlenDynamicPersistentTileSchedulerILi192ELi144ELi384ELi128ELb1ELb1ELb1ELb0ELb1ELb1EEEEEEEEEvNT_6ParamsE)
        /*0188*/ 	.word	0x00000080


	//----- nvinfo : EIATTR_FRAME_SIZE
	.align		4
.L_121:
        /*018c*/ 	.byte	0x04, 0x11
        /*018e*/ 	.short	(.L_123 - .L_122)
	.align		4
.L_122:
        /*0190*/ 	.word	index@(_ZN7cutlass13device_kernelIN5flash11enable_sm90INS1_16FlashAttnFwdSm90INS1_25CollectiveMainloopFwdSm90ILi2EN4cute5tupleIJNS5_1CILi1EEES8_S8_EEENS6_IJNS7_ILi192EEENS7_ILi144EEENS7_ILi96EEEEEELi96ENS_6half_tEfNS_4arch4Sm90ELb0ELb0ELb0ELb1ELb0ELb0ELb0ELb0ELb1ELb1ELb1ELb0EEENS1_21CollectiveEpilogueFwdINS6_IJSA_SC_SB_EEES9_SE_SG_Li384ELb1ELb1ELb1ELb0EEENS1_36VarlenDynamicPersistentTileSchedulerILi192ELi144ELi384ELi128ELb1ELb1ELb1ELb0ELb1ELb1EEEEEEEEEvNT_6ParamsE)
        /*0194*/ 	.word	0x00000050


	//----- nvinfo : EIATTR_REGCOUNT
	.align		4
.L_123:
        /*0198*/ 	.byte	0x04, 0x2f
        /*019a*/ 	.short	(.L_125 - .L_124)
	.align		4
.L_124:
        /*019c*/ 	.word	index@(_ZN7cutlass13device_kernelIN5flash11enable_sm90INS1_16FlashAttnFwdSm90INS1_25CollectiveMainloopFwdSm90ILi2EN4cute5tupleIJNS5_1CILi1EEES8_S8_EEENS6_IJNS7_ILi192EEENS7_ILi144EEENS7_ILi96EEEEEELi96ENS_6half_tEfNS_4arch4Sm90ELb0ELb0ELb0ELb0ELb0ELb0ELb0ELb0ELb1ELb1ELb1ELb0EEENS1_21CollectiveEpilogueFwdINS6_IJSA_SC_SB_EEES9_SE_SG_Li384ELb0ELb1ELb1ELb0EEENS1_19SingleTileSchedulerILb0ELb1ELb1ELi192EEEEEEEEEvNT_6ParamsE)
        /*01a0*/ 	.word	0x00000080


	//----- nvinfo : EIATTR_FRAME_SIZE
	.align		4
.L_125:
        /*01a4*/ 	.byte	0x04, 0x11
        /*01a6*/ 	.short	(.L_127 - .L_126)
	.align		4
.L_126:
        /*01a8*/ 	.word	index@(_ZN7cutlass13device_kernelIN5flash11enable_sm90INS1_16FlashAttnFwdSm90INS1_25CollectiveMainloopFwdSm90ILi2EN4cute5tupleIJNS5_1CILi1EEES8_S8_EEENS6_IJNS7_ILi192EEENS7_ILi144EEENS7_ILi96EEEEEELi96ENS_6half_tEfNS_4arch4Sm90ELb0ELb0ELb0ELb0ELb0ELb0ELb0ELb0ELb1ELb1ELb1ELb0EEENS1_21CollectiveEpilogueFwdINS6_IJSA_SC_SB_EEES9_SE_SG_Li384ELb0ELb1ELb1ELb0EEENS1_19SingleTileSchedulerILb0ELb1ELb1ELi192EEEEEEEEEvNT_6ParamsE)
        /*01ac*/ 	.word	0x00000000


	//----- nvinfo : EIATTR_REGCOUNT
	.align		4
.L_127:
        /*01b0*/ 	.byte	0x04, 0x2f
        /*01b2*/ 	.short	(.L_129 - .L_128)
	.align		4
.L_128:
        /*01b4*/ 	.word	index@(_ZN7cutlass13device_kernelIN5flash11enable_sm90INS1_16FlashAttnFwdSm90INS1_25CollectiveMainloopFwdSm90ILi2EN4cute5tupleIJNS5_1CILi1EEES8_S8_EEENS6_IJNS7_ILi128EEESA_SA_EEELi128ENS_6half_tEfNS_4arch4Sm90ELb1ELb0ELb0ELb1ELb0ELb1ELb0ELb1ELb1ELb1ELb1ELb0EEENS1_21CollectiveEpilogueFwdISB_S9_SC_SE_Li256ELb1ELb1ELb1ELb0EEENS1_36VarlenDynamicPersistentTileSchedulerILi128ELi128ELi256ELi128ELb1ELb1ELb1ELb1ELb1ELb1EEEEEEEEEvNT_6ParamsE)
        /*01b8*/ 	.word	0x000000a8


	//----- nvinfo : EIATTR_FRAME_SIZE
	.align		4
.L_129:
        /*01bc*/ 	.byte	0x04, 0x11
        /*01be*/ 	.short	(.L_131 - .L_130)
	.align		4
.L_130:
        /*01c0*/ 	.word	index@(_ZN7cutlass13device_kernelIN5flash11enable_sm90INS1_16FlashAttnFwdSm90INS1_25CollectiveMainloopFwdSm90ILi2EN4cute5tupleIJNS5_1CILi1EEES8_S8_EEENS6_IJNS7_ILi128EEESA_SA_EEELi128ENS_6half_tEfNS_4arch4Sm90ELb1ELb0ELb0ELb1ELb0ELb1ELb0ELb1ELb1ELb1ELb1ELb0EEENS1_21CollectiveEpilogueFwdISB_S9_SC_SE_Li256ELb1ELb1ELb1ELb0EEENS1_36VarlenDynamicPersistentTileSchedulerILi128ELi128ELi256ELi128ELb1ELb1ELb1ELb1ELb1ELb1EEEEEEEEEvNT_6ParamsE)
        /*01c4*/ 	.word	0x00000068


	//----- nvinfo : EIATTR_REGCOUNT
	.align		4
.L_131:
        /*01c8*/ 	.byte	0x04, 0x2f
        /*01ca*/ 	.short	(.L_133 - .L_132)
	.align		4
.L_132:
        /*01cc*/ 	.word	index@(_ZN7cutlass13device_kernelIN5flash11enable_sm90INS1_16FlashAttnFwdSm90INS1_25CollectiveMainloopFwdSm90ILi2EN4cute5tupleIJNS5_1CILi1EEES8_S8_EEENS6_IJNS7_ILi128EEESA_SA_EEELi128ENS_6half_tEfNS_4arch4Sm90ELb1ELb0ELb0ELb1ELb0ELb0ELb0ELb1ELb1ELb1ELb1ELb0EEENS1_21CollectiveEpilogueFwdISB_S9_SC_SE_Li256ELb1ELb1ELb1ELb0EEENS1_36VarlenDynamicPersistentTileSchedulerILi128ELi128ELi256ELi128ELb1ELb1ELb1ELb1ELb1ELb1EEEEEEEEEvNT_6ParamsE)
        /*01d0*/ 	.word	0x000000a8


	//----- nvinfo : EIATTR_FRAME_SIZE
	.align		4
.L_133:
        /*01d4*/ 	.byte	0x04, 0x11
        /*01d6*/ 	.short	(.L_135 - .L_134)
	.align		4
.L_134:
        /*01d8*/ 	.word	index@(_ZN7cutlass13device_kernelIN5flash11enable_sm90INS1_16FlashAttnFwdSm90INS1_25CollectiveMainloopFwdSm90ILi2EN4cute5tupleIJNS5_1CILi1EEES8_S8_EEENS6_IJNS7_ILi128EEESA_SA_EEELi128ENS_6half_tEfNS_4arch4Sm90ELb1ELb0ELb0ELb1ELb0ELb0ELb0ELb1ELb1ELb1ELb1ELb0EEENS1_21CollectiveEpilogueFwdISB_S9_SC_SE_Li256ELb1ELb1ELb1ELb0EEENS1_36VarlenDynamicPersistentTileSchedulerILi128ELi128ELi256ELi128ELb1ELb1ELb1ELb1ELb1ELb1EEEEEEEEEvNT_6ParamsE)
        /*01dc*/ 	.word	0x00000060


	//----- nvinfo : EIATTR_REGCOUNT
	.align		4
.L_135:
        /*01e0*/ 	.byte	0x04, 0x2f
        /*01e2*/ 	.short	(.L_137 - .L_136)
	.align		4
.L_136:
        /*01e4*/ 	.word	index@(_ZN7cutlass13device_kernelIN5flash11enable_sm90INS1_16FlashAttnFwdSm90INS1_25CollectiveMainloopFwdSm90ILi2EN4cute5tupleIJNS5_1CILi1EEES8_S8_EEENS6_IJNS7_ILi128EEESA_SA_EEELi128ENS_6half_tEfNS_4arch4Sm90ELb1ELb0ELb0ELb0ELb0ELb0ELb0ELb1ELb1ELb1ELb1ELb0EEENS1_21CollectiveEpilogueFwdISB_S9_SC_SE_Li256ELb0ELb1ELb1ELb0EEENS1_19SingleTileSchedulerILb0ELb1ELb1ELi128EEEEEEEEEvNT_6ParamsE)
        /*01e8*/ 	.word	0x000000a8


	//----- nvinfo : EIATTR_FRAME_SIZE
	.align		4
.L_137:
        /*01ec*/ 	.byte	0x04, 0x11
        /*01ee*/ 	.short	(.L_139 - .L_138)
	.align		4
.L_138:
        /*01f0*/ 	.word	index@(_ZN7cutlass13device_kernelIN5flash11enable_sm90INS1_16FlashAttnFwdSm90INS1_25CollectiveMainloopFwdSm90ILi2EN4cute5tupleIJNS5_1CILi1EEES8_S8_EEENS6_IJNS7_ILi128EEESA_SA_EEELi128ENS_6half_tEfNS_4arch4Sm90ELb1ELb0ELb0ELb0ELb0ELb0ELb0ELb1ELb1ELb1ELb1ELb0EEENS1_21CollectiveEpilogueFwdISB_S9_SC_SE_Li256ELb0ELb1ELb1ELb0EEENS1_19SingleTileSchedulerILb0ELb1ELb1ELi128EEEEEEEEEvNT_6ParamsE)
        /*01f4*/ 	.word	0x00000018


	//----- nvinfo : EIATTR_REGCOUNT
	.align		4
.L_139:
        /*01f8*/ 	.byte	0x04, 0x2f
        /*01fa*/ 	.short	(.L_141 - .L_140)
	.align		4
.L_140:
        /*01fc*/ 	.word	index@(_ZN7cutlass13device_kernelIN5flash11enable_sm90INS1_16FlashAttnFwdSm90INS1_25CollectiveMainloopFwdSm90ILi2EN4cute5tupleIJNS5_1CILi1EEES8_S8_EEENS6_IJNS7_ILi128EEESA_SA_EEELi128ENS_6half_tEfNS_4arch4Sm90ELb0ELb1ELb0ELb1ELb0ELb1ELb0ELb1ELb1ELb1ELb1ELb0EEENS1_21CollectiveEpilogueFwdISB_S9_SC_SE_Li256ELb1ELb1ELb1ELb0EEENS1_36VarlenDynamicPersistentTileSchedulerILi128ELi128ELi256ELi128ELb1ELb1ELb1ELb1ELb0ELb1EEEEEEEEEvNT_6ParamsE)
        /*0200*/ 	.word	0x000000a8


	//----- nvinfo : EIATTR_FRAME_SIZE
	.align		4
.L_141:
        /*0204*/ 	.byte	0x04, 0x11
        /*0206*/ 	.short	(.L_143 - .L_142)
	.align		4
.L_142:
        /*0208*/ 	.word	index@(_ZN7cutlass13device_kernelIN5flash11enable_sm90INS1_16FlashAttnFwdSm90INS1_25CollectiveMainloopFwdSm90ILi2EN4cute5tupleIJNS5_1CILi1EEES8_S8_EEENS6_IJNS7_ILi128EEESA_SA_EEELi128ENS_6half_tEfNS_4arch4Sm90ELb0ELb1ELb0ELb1ELb0ELb1ELb0ELb1ELb1ELb1ELb1ELb0EEENS1_21CollectiveEpilogueFwdISB_S9_SC_SE_Li256ELb1ELb1ELb1ELb0EEENS1_36VarlenDynamicPersistentTileSchedulerILi128ELi128ELi256ELi128ELb1ELb1ELb1ELb1ELb0ELb1EEEEEEEEEvNT_6ParamsE)
        /*020c*/ 	.word	0x00000068


	//----- nvinfo : EIATTR_REGCOUNT
	.align		4
.L_143:
        /*0210*/ 	.byte	0x04, 0x2f
        /*0212*/ 	.short	(.L_145 - .L_144)
	.align		4
.L_144:
        /*0214*/ 	.word	index@(_ZN7cutlass13device_kernelIN5flash11enable_sm90INS1_16FlashAttnFwdSm90INS1_25CollectiveMainloopFwdSm90ILi2EN4cute5tupleIJNS5_1CILi1EEES8_S8_EEENS6_IJNS7_ILi128EEESA_SA_EEELi128ENS_6half_tEfNS_4arch4Sm90ELb0ELb1ELb0ELb1ELb0ELb0ELb0ELb1ELb1ELb1ELb1ELb0EEENS1_21CollectiveEpilogueFwdISB_S9_SC_SE_Li256ELb1ELb1ELb1ELb0EEENS1_36VarlenDynamicPersistentTileSchedulerILi128ELi128ELi256ELi128ELb1ELb1ELb1ELb1ELb0ELb1EEEEEEEEEvNT_6ParamsE)
        /*0218*/ 	.word	0x000000a8


	//----- nvinfo : EIATTR_FRAME_SIZE
	.align		4
.L_145:
        /*021c*/ 	.byte	0x04, 0x11
        /*021e*/ 	.short	(.L_147 - .L_146)
	.align		4
.L_146:
        /*0220*/ 	.word	index@(_ZN7cutlass13device_kernelIN5flash11enable_sm90INS1_16FlashAttnFwdSm90INS1_25CollectiveMainloopFwdSm90ILi2EN4cute5tupleIJNS5_1CILi1EEES8_S8_EEENS6_IJNS7_ILi128EEESA_SA_EEELi128ENS_6half_tEfNS_4arch4Sm90ELb0ELb1ELb0ELb1ELb0ELb0ELb0ELb1ELb1ELb1ELb1ELb0EEENS1_21CollectiveEpilogueFwdISB_S9_SC_SE_Li256ELb1ELb1ELb1ELb0EEENS1_36VarlenDynamicPersistentTileSchedulerILi128ELi128ELi256ELi128ELb1ELb1ELb1ELb1ELb0ELb1EEEEEEEEEvNT_6ParamsE)
        /*0224*/ 	.word	0x00000060


	//----- nvinfo : EIATTR_REGCOUNT
	.align		4
.L_147:
        /*0228*/ 	.byte	0x04, 0x2f
        /*022a*/ 	.short	(.L_149 - .L_148)
	.align		4
.L_148:
        /*022c*/ 	.word	index@(_ZN7cutlass13device_kernelIN5flash11enable_sm90INS1_16FlashAttnFwdSm90INS1_25CollectiveMainloopFwdSm90ILi2EN4cute5tupleIJNS5_1CILi1EEES8_S8_EEENS6_IJNS7_ILi128EEESA_SA_EEELi128ENS_6half_tEfNS_4arch4Sm90ELb0ELb1ELb0ELb0ELb0ELb0ELb0ELb1ELb1ELb1ELb1ELb0EEENS1_21CollectiveEpilogueFwdISB_S9_SC_SE_Li256ELb0ELb1ELb1ELb0EEENS1_19SingleTileSchedulerILb0ELb1ELb1ELi128EEEEEEEEEvNT_6ParamsE)
        /*0230*/ 	.word	0x000000a8


	//----- nvinfo : EIATTR_FRAME_SIZE
	.align		4
.L_149:
        /*0234*/ 	.byte	0x04, 0x11
        /*0236*/ 	.short	(.L_151 - .L_150)
	.align		4
.L_150:
        /*0238*/ 	.word	index@(_ZN7cutlass13device_kernelIN5flash11enable_sm90INS1_16FlashAttnFwdSm90INS1_25CollectiveMainloopFwdSm90ILi2EN4cute5tupleIJNS5_1CILi1EEES8_S8_EEENS6_IJNS7_ILi128EEESA_SA_EEELi128ENS_6half_tEfNS_4arch4Sm90ELb0ELb1ELb0ELb0ELb0ELb0ELb0ELb1ELb1ELb1ELb1ELb0EEENS1_21CollectiveEpilogueFwdISB_S9_SC_SE_Li256ELb0ELb1ELb1ELb0EEENS1_19SingleTileSchedulerILb0ELb1ELb1ELi128EEEEEEEEEvNT_6ParamsE)
        /*023c*/ 	.word	0x00000018


	//----- nvinfo : EIATTR_REGCOUNT
	.align		4
.L_151:
        /*0240*/ 	.byte	0x04, 0x2f
        /*0242*/ 	.short	(.L_153 - .L_152)
	.align		4
.L_152:
        /*0244*/ 	.word	index@(_ZN7cutlass13device_kernelIN5flash11enable_sm90INS1_16FlashAttnFwdSm90INS1_25CollectiveMainloopFwdSm90ILi2EN4cute5tupleIJNS5_1CILi1EEES8_S8_EEENS6_IJNS7_ILi128EEENS7_ILi176EEESA_EEELi128ENS_6half_tEfNS_4arch4Sm90ELb0ELb0ELb0ELb1ELb0ELb1ELb0ELb1ELb1ELb1ELb1ELb0EEENS1_21CollectiveEpilogueFwdINS6_IJSA_SA_SB_EEES9_SD_SF_Li256ELb1ELb1ELb1ELb0EEENS1_36VarlenDynamicPersistentTileSchedulerILi128ELi176ELi256ELi128ELb1ELb1ELb1ELb0ELb1ELb1EEEEEEEEEvNT_6ParamsE)
        /*0248*/ 	.word	0x000000a8


	//----- nvinfo : EIATTR_FRAME_SIZE
	.align		4
.L_153:
        /*024c*/ 	.byte	0x04, 0x11
        /*024e*/ 	.short	(.L_155 - .L_154)
	.align		4
.L_154:
        /*0250*/ 	.word	index@(_ZN7cutlass13device_kernelIN5flash11enable_sm90INS1_16FlashAttnFwdSm90INS1_25CollectiveMainloopFwdSm90ILi2EN4cute5tupleIJNS5_1CILi1EEES8_S8_EEENS6_IJNS7_ILi128EEENS7_ILi176EEESA_EEELi128ENS_6half_tEfNS_4arch4Sm90ELb0ELb0ELb0ELb1ELb0ELb1ELb0ELb1ELb1ELb1ELb1ELb0EEENS1_21CollectiveEpilogueFwdINS6_IJSA_SA_SB_EEES9_SD_SF_Li256ELb1ELb1ELb1ELb0EEENS1_36VarlenDynamicPersistentTileSchedulerILi128ELi176ELi256ELi128ELb1ELb1ELb1ELb0ELb1ELb1EEEEEEEEEvNT_6ParamsE)
        /*0254*/ 	.word	0x00000098


	//----- nvinfo : EIATTR_REGCOUNT
	.align		4
.L_155:
        /*0258*/ 	.byte	0x04, 0x2f
        /*025a*/ 	.short	(.L_157 - .L_156)
	.align		4
.L_156:
        /*025c*/ 	.word	index@(_ZN7cutlass13device_kernelIN5flash11enable_sm90INS1_16FlashAttnFwdSm90INS1_25CollectiveMainloopFwdSm90ILi2EN4cute5tupleIJNS5_1CILi1EEES8_S8_EEENS6_IJNS7_ILi128EEENS7_ILi176EEESA_EEELi128ENS_6half_tEfNS_4arch4Sm90ELb0ELb0ELb0ELb1ELb0ELb0ELb0ELb1ELb1ELb1ELb1ELb0EEENS1_21CollectiveEpilogueFwdINS6_IJSA_SA_SB_EEES9_SD_SF_Li256ELb1ELb1ELb1ELb0EEENS1_36VarlenDynamicPersistentTileSchedulerILi128ELi176ELi256ELi128ELb1ELb1ELb1ELb0ELb1ELb1EEEEEEEEEvNT_6ParamsE)
        /*0260*/ 	.word	0x000000a8


	//----- nvinfo : EIATTR_FRAME_SIZE
	.align		4
.L_157:
        /*0264*/ 	.byte	0x04, 0x11
        /*0266*/ 	.short	(.L_159 - .L_158)
	.align		4
.L_158:
        /*0268*/ 	.word	index@(_ZN7cutlass13device_kernelIN5flash11enable_sm90INS1_16FlashAttnFwdSm90INS1_25CollectiveMainloopFwdSm90ILi2EN4cute5tupleIJNS5_1CILi1EEES8_S8_EEENS6_IJNS7_ILi128EEENS7_ILi176EEESA_EEELi128ENS_6half_tEfNS_4arch4Sm90ELb0ELb0ELb0ELb1ELb0ELb0ELb0ELb1ELb1ELb1ELb1ELb0EEENS1_21CollectiveEpilogueFwdINS6_IJSA_SA_SB_EEES9_SD_SF_Li256ELb1ELb1ELb1ELb0EEENS1_36VarlenDynamicPersistentTileSchedulerILi128ELi176ELi256ELi128ELb1ELb1ELb1ELb0ELb1ELb1EEEEEEEEEvNT_6ParamsE)
        /*026c*/ 	.word	0x00000070


	//----- nvinfo : EIATTR_REGCOUNT
	.align		4
.L_159:
        /*0270*/ 	.byte	0x04, 0x2f
        /*0272*/ 	.short	(.L_161 - .L_160)
	.align		4
.L_160:
        /*0274*/ 	.word	index@(_ZN7cutlass13device_kernelIN5flash11enable_sm90INS1_16FlashAttnFwdSm90INS1_25CollectiveMainloopFwdSm90ILi2EN4cute5tupleIJNS5_1CILi1EEES8_S8_EEENS6_IJNS7_ILi128EEENS7_ILi176EEESA_EEELi128ENS_6half_tEfNS_4arch4Sm90ELb0ELb0ELb0ELb0ELb0ELb0ELb0ELb1ELb1ELb1ELb1ELb0EEENS1_21CollectiveEpilogueFwdINS6_IJSA_SA_SB_EEES9_SD_SF_Li256ELb0ELb1ELb1ELb0EEENS1_19SingleTileSchedulerILb0ELb1ELb1ELi128EEEEEEEEEvNT_6ParamsE)
        /*0278*/ 	.word	0x000000a8


	//----- nvinfo : EIATTR_FRAME_SIZE
	.align		4
.L_161:
        /*027c*/ 	.byte	0x04, 0x11
        /*027e*/ 	.short	(.L_163 - .L_162)
	.align		4
.L_162:
        /*0280*/ 	.word	index@(_ZN7cutlass13device_kernelIN5flash11enable_sm90INS1_16FlashAttnFwdSm90INS1_25CollectiveMainloopFwdSm90ILi2EN4cute5tupleIJNS5_1CILi1EEES8_S8_EEENS6_IJNS7_ILi128EEENS7_ILi176EEESA_EEELi128ENS_6half_tEfNS_4arch4Sm90ELb0ELb0ELb0ELb0ELb0ELb0ELb0ELb1ELb1ELb1ELb1ELb0EEENS1_21CollectiveEpilogueFwdINS6_IJSA_SA_SB_EEES9_SD_SF_Li256ELb0ELb1ELb1ELb0EEENS1_19SingleTileSchedulerILb0ELb1ELb1ELi128EEEEEEEEEvNT_6ParamsE)
        /*0284*/ 	.word	0x00000010


	//----- nvinfo : EIATTR_REGCOUNT
	.align		4
.L_163:
        /*0288*/ 	.byte	0x04, 0x2f
        /*028a*/ 	.short	(.L_165 - .L_164)
	.align		4
.L_164:
        /*028c*/ 	.word	index@(_ZN7cutlass13device_kernelIN5flash11enable_sm90INS1_16FlashAttnFwdSm90INS1_25CollectiveMainloopFwdSm90ILi2EN4cute5tupleIJNS5_1CILi1EEES8_S8_EEENS6_IJNS7_ILi128EEENS7_ILi112EEENS7_ILi192EEEEEELi192ENS_6half_tEfNS_4arch4Sm90ELb1ELb0ELb0ELb1ELb0ELb1ELb0ELb1ELb1ELb1ELb1ELb0EEENS1_21CollectiveEpilogueFwdINS6_IJSA_SC_SB_EEES9_SE_SG_Li256ELb1ELb1ELb1ELb0EEENS1_36VarlenDynamicPersistentTileSchedulerILi128ELi112ELi256ELi128ELb1ELb1ELb1ELb1ELb1ELb1EEEEEEEEEvNT_6ParamsE)
        /*0290*/ 	.word	0x000000a8


	//----- nvinfo : EIATTR_FRAME_SIZE
	.align		4
.L_165:
        /*0294*/ 	.byte	0x04, 0x11
        /*0296*/ 	.short	(.L_167 - .L_166)
	.align		4
.L_166:
        /*0298*/ 	.word	index@(_ZN7cutlass13device_kernelIN5flash11enable_sm90INS1_16FlashAttnFwdSm90INS1_25CollectiveMainloopFwdSm90ILi2EN4cute5tupleIJNS5_1CILi1EEES8_S8_EEENS6_IJNS7_ILi128EEENS7_ILi112EEENS7_ILi192EEEEEELi192ENS_6half_tEfNS_4arch4Sm90ELb1ELb0ELb0ELb1ELb0ELb1ELb0ELb1ELb1ELb1ELb1ELb0EEENS1_21CollectiveEpilogueFwdINS6_IJSA_SC_SB_EEES9_SE_SG_Li256ELb1ELb1ELb1ELb0EEENS1_36VarlenDynamicPersistentTileSchedulerILi128ELi112ELi256ELi128ELb1ELb1ELb1ELb1ELb1ELb1EEEEEEEEEvNT_6ParamsE)
        /*029c*/ 	.word	0x00000080


	//----- nvinfo : EIATTR_REGCOUNT
	.align		4
.L_167:
        /*02a0*/ 	.byte	0x04, 0x2f
        /*02a2*/ 	.short	(.L_169 - .L_168)
	.align		4
.L_168:
        /*02a4*/ 	.word	index@(_ZN7cutlass13device_kernelIN5flash11enable_sm90INS1_16FlashAttnFwdSm90INS1_25CollectiveMainloopFwdSm90ILi2EN4cute5tupleIJNS5_1CILi1EEES8_S8_EEENS6_IJNS7_ILi128EEENS7_ILi112EEENS7_ILi192EEEEEELi192ENS_6half_tEfNS_4arch4Sm90ELb1ELb0ELb0ELb1ELb0ELb0ELb0ELb1ELb1ELb1ELb1ELb0EEENS1_21CollectiveEpilogueFwdINS6_IJSA_SC_SB_EEES9_SE_SG_Li256ELb1ELb1ELb1ELb0EEENS1_36VarlenDynamicPersistentTileSchedulerILi128ELi112ELi256ELi128ELb1ELb1ELb1ELb1ELb1ELb1EEEEEEEEEvNT_6ParamsE)
        /*02a8*/ 	.word	0x000000a8


	//----- nvinfo : EIATTR_FRAME_SIZE
	.align		4
.L_169:
        /*02ac*/ 	.byte	0x04, 0x11
        /*02ae*/ 	.short	(.L_171 - .L_170)
	.align		4
.L_170:
        /*02b0*/ 	.word	index@(_ZN7cutlass13device_kernelIN5flash11enable_sm90INS1_16FlashAttnFwdSm90INS1_25CollectiveMainloopFwdSm90ILi2EN4cute5tupleIJNS5_1CILi1EEES8_S8_EEENS6_IJNS7_ILi128EEENS7_ILi112EEENS7_ILi192EEEEEELi192ENS_6half_tEfNS_4arch4Sm90ELb1ELb0ELb0ELb1ELb0ELb0ELb0ELb1ELb1ELb1ELb1ELb0EEENS1_21CollectiveEpilogueFwdINS6_IJSA_SC_SB_EEES9_SE_SG_Li256ELb1ELb1ELb1ELb0EEENS1_36VarlenDynamicPersistentTileSchedulerILi128ELi112ELi256ELi128ELb1ELb1ELb1ELb1ELb1ELb1EEEEEEEEEvNT_6ParamsE)
        /*02b4*/ 	.word	0x00000068


	//----- nvinfo : EIATTR_REGCOUNT
	.align		4
.L_171:
        /*02b8*/ 	.byte	0x04, 0x2f
        /*02ba*/ 	.short	(.L_173 - .L_172)
	.align		4
.L_172:
        /*02bc*/ 	.word	index@(_ZN7cutlass13device_kernelIN5flash11enable_sm90INS1_16FlashAttnFwdSm90INS1_25CollectiveMainloopFwdSm90ILi2EN4cute5tupleIJNS5_1CILi1EEES8_S8_EEENS6_IJNS7_ILi128EEENS7_ILi112EEENS7_ILi192EEEEEELi192ENS_6half_tEfNS_4arch4Sm90ELb1ELb0ELb0ELb0ELb0ELb0ELb0ELb1ELb1ELb1ELb1ELb0EEENS1_21CollectiveEpilogueFwdINS6_IJSA_SC_SB_EEES9_SE_SG_Li256ELb0ELb1ELb1ELb0EEENS1_19SingleTileSchedulerILb0ELb1ELb1ELi128EEEEEEEEEvNT_6ParamsE)
        /*02c0*/ 	.word	0x000000a8


	//----- nvinfo : EIATTR_FRAME_SIZE
	.align		4
.L_173:
        /*02c4*/ 	.byte	0x04, 0x11
        /*02c6*/ 	.short	(.L_175 - .L_174)
	.align		4
.L_174:
        /*02c8*/ 	.word	index@(_ZN7cutlass13device_kernelIN5flash11enable_sm90INS1_16FlashAttnFwdSm90INS1_25CollectiveMainloopFwdSm90ILi2EN4cute5tupleIJNS5_1CILi1EEES8_S8_EEENS6_IJNS7_ILi128EEENS7_ILi112EEENS7_ILi192EEEEEELi192ENS_6half_tEfNS_4arch4Sm90ELb1ELb0ELb0ELb0ELb0ELb0ELb0ELb1ELb1ELb1ELb1ELb0EEENS1_21CollectiveEpilogueFwdINS6_IJSA_SC_SB_EEES9_SE_SG_Li256ELb0ELb1ELb1ELb0EEENS1_19SingleTileSchedulerILb0ELb1ELb1ELi128EEEEEEEEEvNT_6ParamsE)
        /*02cc*/ 	.word	0x00000010


	//----- nvinfo : EIATTR_REGCOUNT
	.align		4
.L_175:
        /*02d0*/ 	.byte	0x04, 0x2f
        /*02d2*/ 	.short	(.L_177 - .L_176)
	.align		4
.L_176:
        /*02d4*/ 	.word	index@(_ZN7cutlass13device_kernelIN5flash11enable_sm90INS1_16FlashAttnFwdSm90INS1_25CollectiveMainloopFwdSm90ILi2EN4cute5tupleIJNS5_1CILi1EEES8_S8_EEENS6_IJNS7_ILi128EEENS7_ILi96EEENS7_ILi192EEEEEELi192ENS_6half_tEfNS_4arch4Sm90ELb0ELb1ELb0ELb1ELb0ELb1ELb0ELb1ELb1ELb1ELb1ELb0EEENS1_21CollectiveEpilogueFwdINS6_IJSA_SC_SB_EEES9_SE_SG_Li256ELb1ELb1ELb1ELb0EEENS1_36VarlenDynamicPersistentTileSchedulerILi128ELi96ELi256ELi128ELb1ELb1ELb1ELb1ELb0ELb1EEEEEEEEEvNT_6ParamsE)
        /*02d8*/ 	.word	0x000000a8


	//----- nvinfo : EIATTR_FRAME_SIZE
	.align		4
.L_177:
        /*02dc*/ 	.byte	0x04, 0x11
        /*02de*/ 	.short	(.L_179 - .L_178)
	.align		4
.L_178:
        /*02e0*/ 	.word	index@(_ZN7cutlass13device_kernelIN5flash11enable_sm90INS1_16FlashAttnFwdSm90INS1_25CollectiveMainloopFwdSm90ILi2EN4cute5tupleIJNS5_1CILi1EEES8_S8_EEENS6_IJNS7_ILi128EEENS7_ILi96EEENS7_ILi192EEEEEELi192ENS_6half_tEfNS_4arch4Sm90ELb0ELb1ELb0ELb1ELb0ELb1ELb0ELb1ELb1ELb1ELb1ELb0EEENS1_21CollectiveEpilogueFwdINS6_IJSA_SC_SB_EEES9_SE_SG_Li256ELb1ELb1ELb1ELb0EEENS1_36VarlenDynamicPersistentTileSchedulerILi128ELi96ELi256ELi128ELb1ELb1ELb1ELb1ELb0ELb1EEEEEEEEEvNT_6ParamsE)
        /*02e4*/ 	.word	0x00000098


	//----- nvinfo : EIATTR_REGCOUNT
	.align		4
.L_179:
        /*02e8*/ 	.byte	0x04, 0x2f
        /*02ea*/ 	.short	(.L_181 - .L_180)
	.align		4
.L_180:
        /*02ec*/ 	.word	index@(_ZN7cutlass13device_kernelIN5flash11enable_sm90INS1_16FlashAttnFwdSm90INS1_25CollectiveMainloopFwdSm90ILi2EN4cute5tupleIJNS5_1CILi1EEES8_S8_EEENS6_IJNS7_ILi128EEENS7_ILi96EEENS7_ILi192EEEEEELi192ENS_6half_tEfNS_4arch4Sm90ELb0ELb1ELb0ELb1ELb0ELb0ELb0ELb1ELb1ELb1ELb1ELb0EEENS1_21CollectiveEpilogueFwdINS6_IJSA_SC_SB_EEES9_SE_SG_Li256ELb1ELb1ELb1ELb0EEENS1_36VarlenDynamicPersistentTileSchedulerILi128ELi96ELi256ELi128ELb1ELb1ELb1ELb1ELb0ELb1EEEEEEEEEvNT_6ParamsE)
        /*02f0*/ 	.word	0x000000a8


	//----- nvinfo : EIATTR_FRAME_SIZE
	.align		4
.L_181:
        /*02f4*/ 	.byte	0x04, 0x11
        /*02f6*/ 	.short	(.L_183 - .L_182)
	.align		4
.L_182:
        /*02f8*/ 	.word	index@(_ZN7cutlass13device_kernelIN5flash11enable_sm90INS1_16FlashAttnFwdSm90INS1_25CollectiveMainloopFwdSm90ILi2EN4cute5tupleIJNS5_1CILi1EEES8_S8_EEENS6_IJNS7_ILi128EEENS7_ILi96EEENS7_ILi192EEEEEELi192ENS_6half_tEfNS_4arch4Sm90ELb0ELb1ELb0ELb1ELb0ELb0ELb0ELb1ELb1ELb1ELb1ELb0EEENS1_21CollectiveEpilogueFwdINS6_IJSA_SC_SB_EEES9_SE_SG_Li256ELb1ELb1ELb1ELb0EEENS1_36VarlenDynamicPersistentTileSchedulerILi128ELi96ELi256ELi128ELb1ELb1ELb1ELb1ELb0ELb1EEEEEEEEEvNT_6ParamsE)
        /*02fc*/ 	.word	0x00000060


	//----- nvinfo : EIATTR_REGCOUNT
	.align		4
.L_183:
        /*0300*/ 	.byte	0x04, 0x2f
        /*0302*/ 	.short	(.L_185 - .L_184)
	.align		4
.L_184:
        /*0304*/ 	.word	index@(_ZN7cutlass13device_kernelIN5flash11enable_sm90INS1_16FlashAttnFwdSm90INS1_25CollectiveMainloopFwdSm90ILi2EN4cute5tupleIJNS5_1CILi1EEES8_S8_EEENS6_IJNS7_ILi128EEENS7_ILi96EEENS7_ILi192EEEEEELi192ENS_6half_tEfNS_4arch4Sm90ELb0ELb1ELb0ELb0ELb0ELb0ELb0ELb1ELb1ELb1ELb1ELb0EEENS1_21CollectiveEpilogueFwdINS6_IJSA_SC_SB_EEES9_SE_SG_Li256ELb0ELb1ELb1ELb0EEENS1_19SingleTileSchedulerILb0ELb1ELb1ELi128EEEEEEEEEvNT_6ParamsE)
        /*0308*/ 	.word	0x000000a8


	//----- nvinfo : EIATTR_FRAME_SIZE
	.align		4
.L_185:
        /*030c*/ 	.byte	0x04, 0x11
        /*030e*/ 	.short	(.L_187 - .L_186)
	.align		4
.L_186:
        /*0310*/ 	.word	index@(_ZN7cutlass13device_kernelIN5flash11enable_sm90INS1_16FlashAttnFwdSm90INS1_25CollectiveMainloopFwdSm90ILi2EN4cute5tupleIJNS5_1CILi1EEES8_S8_EEENS6_IJNS7_ILi128EEENS7_ILi96EEENS7_ILi192EEEEEELi192ENS_6half_tEfNS_4arch4Sm90ELb0ELb1ELb0ELb0ELb0ELb0ELb0ELb1ELb1ELb1ELb1ELb0EEENS1_21CollectiveEpilogueFwdINS6_IJSA_SC_SB_EEES9_SE_SG_Li256ELb0ELb1ELb1ELb0EEENS1_19SingleTileSchedulerILb0ELb1ELb1ELi128EEEEEEEEEvNT_6ParamsE)
        /*0314*/ 	.word	0x00000010


	//----- nvinfo : EIATTR_REGCOUNT
	.align		4
.L_187:
        /*0318*/ 	.byte	0x04, 0x2f
        /*031a*/ 	.short	(.L_189 - .L_188)
	.align		4
.L_188:
        /*031c*/ 	.word	index@(_ZN7cutlass13device_kernelIN5flash11enable_sm90INS1_16FlashAttnFwdSm90INS1_25CollectiveMainloopFwdSm90ILi2EN4cute5tupleIJNS5_1CILi1EEES8_S8_EEENS6_IJNS7_ILi128EEENS7_ILi112EEENS7_ILi192EEEEEELi192ENS_6half_tEfNS_4arch4Sm90ELb0ELb0ELb0ELb1ELb0ELb1ELb0ELb1ELb1ELb1ELb1ELb0EEENS1_21CollectiveEpilogueFwdINS6_IJSA_SC_SB_EEES9_SE_SG_Li256ELb1ELb1ELb1ELb0EEENS1_36VarlenDynamicPersistentTileSchedulerILi128ELi112ELi256ELi128ELb1ELb1ELb1ELb0ELb1ELb1EEEEEEEEEvNT_6ParamsE)
        /*0320*/ 	.word	0x000000a8


	//----- nvinfo : EIATTR_FRAME_SIZE
	.align		4
.L_189:
        /*0324*/ 	.byte	0x04, 0x11
        /*0326*/ 	.short	(.L_191 - .L_190)
	.align		4
.L_190:
        /*0328*/ 	.word	index@(_ZN7cutlass13device_kernelIN5flash11enable_sm90INS1_16FlashAttnFwdSm90INS1_25CollectiveMainloopFwdSm90ILi2EN4cute5tupleIJNS5_1CILi1EEES8_S8_EEENS6_IJNS7_ILi128EEENS7_ILi112EEENS7_ILi192EEEEEELi192ENS_6half_tEfNS_4arch4Sm90ELb0ELb0ELb0ELb1ELb0ELb1ELb0ELb1ELb1ELb1ELb1ELb0EEENS1_21CollectiveEpilogueFwdINS6_IJSA_SC_SB_EEES9_SE_SG_Li256ELb1ELb1ELb1ELb0EEENS1_36VarlenDynamicPersistentTileSchedulerILi128ELi112ELi256ELi128ELb1ELb1ELb1ELb0ELb1ELb1EEEEEEEEEvNT_6ParamsE)
        /*032c*/ 	.word	0x00000080


	//----- nvinfo : EIATTR_REGCOUNT
	.align		4
.L_191:
        /*0330*/ 	.byte	0x04, 0x2f
        /*0332*/ 	.short	(.L_193 - .L_192)
	.align		4
.L_192:
        /*0334*/ 	.word	index@(_ZN7cutlass13device_kernelIN5flash11enable_sm90INS1_16FlashAttnFwdSm90INS1_25CollectiveMainloopFwdSm90ILi2EN4cute5tupleIJNS5_1CILi1EEES8_S8_EEENS6_IJNS7_ILi128EEENS7_ILi112EEENS7_ILi192EEEEEELi192ENS_6half_tEfNS_4arch4Sm90ELb0ELb0ELb0ELb1ELb0ELb0ELb0ELb1ELb1ELb1ELb1ELb0EEENS1_21CollectiveEpilogueFwdINS6_IJSA_SC_SB_EEES9_SE_SG_Li256ELb1ELb1ELb1ELb0EEENS1_36VarlenDynamicPersistentTileSchedulerILi128ELi112ELi256ELi128ELb1ELb1ELb1ELb0ELb1ELb1EEEEEEEEEvNT_6ParamsE)
        /*0338*/ 	.word	0x000000a8


	//----- nvinfo : EIATTR_FRAME_SIZE
	.align		4
.L_193:
        /*033c*/ 	.byte	0x04, 0x11
        /*033e*/ 	.short	(.L_195 - .L_194)
	.align		4
.L_194:
        /*0340*/ 	.word	index@(_ZN7cutlass13device_kernelIN5flash11enable_sm90INS1_16FlashAttnFwdSm90INS1_25CollectiveMainloopFwdSm90ILi2EN4cute5tupleIJNS5_1CILi1EEES8_S8_EEENS6_IJNS7_ILi128EEENS7_ILi112EEENS7_ILi192EEEEEELi192ENS_6half_tEfNS_4arch4Sm90ELb0ELb0ELb0ELb1ELb0ELb0ELb0ELb1ELb1ELb1ELb1ELb0EEENS1_21CollectiveEpilogueFwdINS6_IJSA_SC_SB_EEES9_SE_SG_Li256ELb1ELb1ELb1ELb0EEENS1_36VarlenDynamicPersistentTileSchedulerILi128ELi112ELi256ELi128ELb1ELb1ELb1ELb0ELb1ELb1EEEEEEEEEvNT_6ParamsE)
        /*0344*/ 	.word	0x00000068


	//----- nvinfo : EIATTR_REGCOUNT
	.align		4
.L_195:
        /*0348*/ 	.byte	0x04, 0x2f
        /*034a*/ 	.short	(.L_197 - .L_196)
	.align		4
.L_196:
        /*034c*/ 	.word	index@(_ZN7cutlass13device_kernelIN5flash11enable_sm90INS1_16FlashAttnFwdSm90INS1_25CollectiveMainloopFwdSm90ILi2EN4cute5tupleIJNS5_1CILi1EEES8_S8_EEENS6_IJNS7_ILi128EEENS7_ILi112EEENS7_ILi192EEEEEELi192ENS_6half_tEfNS_4arch4Sm90ELb0ELb0ELb0ELb0ELb0ELb0ELb0ELb1ELb1ELb1ELb1ELb0EEENS1_21CollectiveEpilogueFwdINS6_IJSA_SC_SB_EEES9_SE_SG_Li256ELb0ELb1ELb1ELb0EEENS1_19SingleTileSchedulerILb0ELb1ELb1ELi128EEEEEEEEEvNT_6ParamsE)
        /*0350*/ 	.word	0x000000a8


	//----- nvinfo : EIATTR_FRAME_SIZE
	.align		4
.L_197:
        /*0354*/ 	.byte	0x04, 0x11
        /*0356*/ 	.short	(.L_199 - .L_198)
	.align		4
.L_198:
        /*0358*/ 	.word	index@(_ZN7cutlass13device_kernelIN5flash11enable_sm90INS1_16FlashAttnFwdSm90INS1_25CollectiveMainloopFwdSm90ILi2EN4cute5tupleIJNS5_1CILi1EEES8_S8_EEENS6_IJNS7_ILi128EEENS7_ILi112EEENS7_ILi192EEEEEELi192ENS_6half_tEfNS_4arch4Sm90ELb0ELb0ELb0ELb0ELb0ELb0ELb0ELb1ELb1ELb1ELb1ELb0EEENS1_21CollectiveEpilogueFwdINS6_IJSA_SC_SB_EEES9_SE_SG_Li256ELb0ELb1ELb1ELb0EEENS1_19SingleTileSchedulerILb0ELb1ELb1ELi128EEEEEEEEEvNT_6ParamsE)
        /*035c*/ 	.word	0x00000010


	//----- nvinfo : EIATTR_REGCOUNT
	.align		4
.L_199:
        /*0360*/ 	.byte	0x04, 0x2f
        /*0362*/ 	.short	(.L_201 - .L_200)
	.align		4
.L_200:
        /*0364*/ 	.word	index@(_ZN7cutlass13device_kernelIN5flash11enable_sm90INS1_16FlashAttnFwdSm90INS1_25CollectiveMainloopFwdSm90ILi2EN4cute5tupleIJNS5_1CILi1EEES8_S8_EEENS6_IJNS7_ILi128EEENS7_ILi80EEENS7_ILi256EEEEEELi256ENS_6half_tEfNS_4arch4Sm90ELb1ELb0ELb0ELb1ELb0ELb1ELb0ELb1ELb1ELb1ELb1ELb0EEENS1_21CollectiveEpilogueFwdINS6_IJSA_SC_SB_EEES9_SE_SG_Li256ELb1ELb1ELb1ELb0EEENS1_36VarlenDynamicPersistentTileSchedulerILi128ELi80ELi256ELi128ELb1ELb1ELb1ELb1ELb1ELb1EEEEEEEEEvNT_6ParamsE)
        /*0368*/ 	.word	0x000000a8


	//----- nvinfo : EIATTR_FRAME_SIZE
	.align		4
.L_201:
        /*036c*/ 	.byte	0x04, 0x11
        /*036e*/ 	.short	(.L_203 - .L_202)
	.align		4
.L_202:
        /*0370*/ 	.word	index@(_ZN7cutlass13device_kernelIN5flash11enable_sm90INS1_16FlashAttnFwdSm90INS1_25CollectiveMainloopFwdSm90ILi2EN4cute5tupleIJNS5_1CILi1EEES8_S8_EEENS6_IJNS7_ILi128EEENS7_ILi80EEENS7_ILi256EEEEEELi256ENS_6half_tEfNS_4arch4Sm90ELb1ELb0ELb0ELb1ELb0ELb1ELb0ELb1ELb1ELb1ELb1ELb0EEENS1_21CollectiveEpilogueFwdINS6_IJSA_SC_SB_EEES9_SE_SG_Li256ELb1ELb1ELb1ELb0EEENS1_36VarlenDynamicPersistentTileSchedulerILi128ELi80ELi256ELi128ELb1ELb1ELb1ELb1ELb1ELb1EEEEEEEEEvNT_6ParamsE)
        /*0374*/ 	.word	0x000000c8


	//----- nvinfo : EIATTR_REGCOUNT
	.align		4
.L_203:
        /*0378*/ 	.byte	0x04, 0x2f
        /*037a*/ 	.short	(.L_205 - .L_204)
	.align		4
.L_204:
        /*037c*/ 	.word	index@(_ZN7cutlass13device_kernelIN5flash11enable_sm90INS1_16FlashAttnFwdSm90INS1_25CollectiveMainloopFwdSm90ILi2EN4cute5tupleIJNS5_1CILi1EEES8_S8_EEENS6_IJNS7_ILi128EEENS7_ILi80EEENS7_ILi256EEEEEELi256ENS_6half_tEfNS_4arch4Sm90ELb1ELb0ELb0ELb1ELb0ELb0ELb0ELb1ELb1ELb1ELb1ELb0EEENS1_21CollectiveEpilogueFwdINS6_IJSA_SC_SB_EEES9_SE_SG_Li256ELb1ELb1ELb1ELb0EEENS1_36VarlenDynamicPersistentTileSchedulerILi128ELi80ELi256ELi128ELb1ELb1ELb1ELb1ELb1ELb1EEEEEEEEEvNT_6ParamsE)
        /*0380*/ 	.word	0x000000a8


	//----- nvinfo : EIATTR_FRAME_SIZE
	.align		4
.L_205:
        /*0384*/ 	.byte	0x04, 0x11
        /*0386*/ 	.short	(.L_207 - .L_206)
	.align		4
.L_206:
        /*0388*/ 	.word	index@(_ZN7cutlass13device_kernelIN5flash11enable_sm90INS1_16FlashAttnFwdSm90INS1_25CollectiveMainloopFwdSm90ILi2EN4cute5tupleIJNS5_1CILi1EEES8_S8_EEENS6_IJNS7_ILi128EEENS7_ILi80EEENS7_ILi256EEEEEELi256ENS_6half_tEfNS_4arch4Sm90ELb1ELb0ELb0ELb1ELb0ELb0ELb0ELb1ELb1ELb1ELb1ELb0EEENS1_21CollectiveEpilogueFwdINS6_IJSA_SC_SB_EEES9_SE_SG_Li256ELb1ELb1ELb1ELb0EEENS1_36VarlenDynamicPersistentTileSchedulerILi128ELi80ELi256ELi128ELb1ELb1ELb1ELb1ELb1ELb1EEEEEEEEEvNT_6ParamsE)
        /*038c*/ 	.word	0x00000070


	//----- nvinfo : EIATTR_REGCOUNT
	.align		4
.L_207:
        /*0390*/ 	.byte	0x04, 0x2f
        /*0392*/ 	.short	(.L_209 - .L_208)
	.align		4
.L_208:
        /*0394*/ 	.word	index@(_ZN7cutlass13device_kernelIN5flash11enable_sm90INS1_16FlashAttnFwdSm90INS1_25CollectiveMainloopFwdSm90ILi2EN4cute5tupleIJNS5_1CILi1EEES8_S8_EEENS6_IJNS7_ILi128EEENS7_ILi80EEENS7_ILi256EEEEEELi256ENS_6half_tEfNS_4arch4Sm90ELb1ELb0ELb0ELb0ELb0ELb0ELb0ELb1ELb1ELb1ELb1ELb0EEENS1_21CollectiveEpilogueFwdINS6_IJSA_SC_SB_EEES9_SE_SG_Li256ELb0ELb1ELb1ELb0EEENS1_19SingleTileSchedulerILb0ELb1ELb1ELi128EEEEEEEEEvNT_6ParamsE)
        /*0398*/ 	.word	0x000000a8


	//----- nvinfo : EIATTR_FRAME_SIZE
	.align		4
.L_209:
        /*039c*/ 	.byte	0x04, 0x11
        /*039e*/ 	.short	(.L_211 - .L_210)
	.align		4
.L_210:
        /*03a0*/ 	.word	index@(_ZN7cutlass13device_kernelIN5flash11enable_sm90INS1_16FlashAttnFwdSm90INS1_25CollectiveMainloopFwdSm90ILi2EN4cute5tupleIJNS5_1CILi1EEES8_S8_EEENS6_IJNS7_ILi128EEENS7_ILi80EEENS7_ILi256EEEEEELi256ENS_6half_tEfNS_4arch4Sm90ELb1ELb0ELb0ELb0ELb0ELb0ELb0ELb1ELb1ELb1ELb1ELb0EEENS1_21CollectiveEpilogueFwdINS6_IJSA_SC_SB_EEES9_SE_SG_Li256ELb0ELb1ELb1ELb0EEENS1_19SingleTileSchedulerILb0ELb1ELb1ELi128EEEEEEEEEvNT_6ParamsE)
        /*03a4*/ 	.word	0x00000018


	//----- nvinfo : EIATTR_REGCOUNT
	.align		4
.L_211:
        /*03a8*/ 	.byte	0x04, 0x2f
        /*03aa*/ 	.short	(.L_213 - .L_212)
	.align		4
.L_212:
        /*03ac*/ 	.word	index@(_ZN7cutlass13device_kernelIN5flash11enable_sm90INS1_16FlashAttnFwdSm90INS1_25CollectiveMainloopFwdSm90ILi2EN4cute5tupleIJNS5_1CILi1EEES8_S8_EEENS6_IJNS7_ILi128EEENS7_ILi64EEENS7_ILi256EEEEEELi256ENS_6half_tEfNS_4arch4Sm90ELb0ELb1ELb0ELb1ELb0ELb1ELb0ELb1ELb1ELb1ELb1ELb0EEENS1_21CollectiveEpilogueFwdINS6_IJSA_SC_SB_EEES9_SE_SG_Li256ELb1ELb1ELb1ELb0EEENS1_36VarlenDynamicPersistentTileSchedulerILi128ELi64ELi256ELi128ELb1ELb1ELb1ELb1ELb0ELb1EEEEEEEEEvNT_6ParamsE)
        /*03b0*/ 	.word	0x000000a8


	//----- nvinfo : EIATTR_FRAME_SIZE
	.align		4
.L_213:
        /*03b4*/ 	.byte	0x04, 0x11
        /*03b6*/ 	.short	(.L_215 - .L_214)
	.align		4
.L_214:
        /*03b8*/ 	.word	index@(_ZN7cutlass13device_kernelIN5flash11enable_sm90INS1_16FlashAttnFwdSm90INS1_25CollectiveMainloopFwdSm90ILi2EN4cute5tupleIJNS5_1CILi1EEES8_S8_EEENS6_IJNS7_ILi128EEENS7_ILi64EEENS7_ILi256EEEEEELi256ENS_6half_tEfNS_4arch4Sm90ELb0ELb1ELb0ELb1ELb0ELb1ELb0ELb1ELb1ELb1ELb1ELb0EEENS1_21CollectiveEpilogueFwdINS6_IJSA_SC_SB_EEES9_SE_SG_Li256ELb1ELb1ELb1ELb0EEENS1_36VarlenDynamicPersistentTileSchedulerILi128ELi64ELi256ELi128ELb1ELb1ELb1ELb1ELb0ELb1EEEEEEEEEvNT_6ParamsE)
        /*03bc*/ 	.word	0x000000a8


	//----- nvinfo : EIATTR_REGCOUNT
	.align		4
.L_215:
        /*03c0*/ 	.byte	0x04, 0x2f
        /*03c2*/ 	.short	(.L_217 - .L_216)
	.align		4
.L_216:
        /*03c4*/ 	.word	index@(_ZN7cutlass13device_kernelIN5flash11enable_sm90INS1_16FlashAttnFwdSm90INS1_25CollectiveMainloopFwdSm90ILi2EN4cute5tupleIJNS5_1CILi1EEES8_S8_EEENS6_IJNS7_ILi128EEENS7_ILi64EEENS7_ILi256EEEEEELi256ENS_6half_tEfNS_4arch4Sm90ELb0ELb1ELb0ELb1ELb0ELb0ELb0ELb1ELb1ELb1ELb1ELb0EEENS1_21CollectiveEpilogueFwdINS6_IJSA_SC_SB_EEES9_SE_SG_Li256ELb1ELb1ELb1ELb0EEENS1_36VarlenDynamicPersistentTileSchedulerILi128ELi64ELi256ELi128ELb1ELb1ELb1ELb1ELb0ELb1EEEEEEEEEvNT_6ParamsE)
        /*03c8*/ 	.word	0x000000a8


	//----- nvinfo : EIATTR_FRAME_SIZE
	.align		4
.L_217:
        /*03cc*/ 	.byte	0x04, 0x11
        /*03ce*/ 	.short	(.L_219 - .L_218)
	.align		4
.L_218:
        /*03d0*/ 	.word	index@(_ZN7cutlass13device_kernelIN5flash11enable_sm90INS1_16FlashAttnFwdSm90INS1_25CollectiveMainloopFwdSm90ILi2EN4cute5tupleIJNS5_1CILi1EEES8_S8_EEENS6_IJNS7_ILi128EEENS7_ILi64EEENS7_ILi256EEEEEELi256ENS_6half_tEfNS_4arch4Sm90ELb0ELb1ELb0ELb1ELb0ELb0ELb0ELb1ELb1ELb1ELb1ELb0EEENS1_21CollectiveEpilogueFwdINS6_IJSA_SC_SB_EEES9_SE_SG_Li256ELb1ELb1ELb1ELb0EEENS1_36VarlenDynamicPersistentTileSchedulerILi128ELi64ELi256ELi128ELb1ELb1ELb1ELb1ELb0ELb1EEEEEEEEEvNT_6ParamsE)
        /*03d4*/ 	.word	0x00000070


	//----- nvinfo : EIATTR_REGCOUNT
	.align		4
.L_219:
        /*03d8*/ 	.byte	0x04, 0x2f
        /*03da*/ 	.short	(.L_221 - .L_220)
	.align		4
.L_220:
        /*03dc*/ 	.word	index@(_ZN7cutlass13device_kernelIN5flash11enable_sm90INS1_16FlashAttnFwdSm90INS1_25CollectiveMainloopFwdSm90ILi2EN4cute5tupleIJNS5_1CILi1EEES8_S8_EEENS6_IJNS7_ILi128EEENS7_ILi64EEENS7_ILi256EEEEEELi256ENS_6half_tEfNS_4arch4Sm90ELb0ELb1ELb0ELb0ELb0ELb0ELb0ELb1ELb1ELb1ELb1ELb0EEENS1_21CollectiveEpilogueFwdINS6_IJSA_SC_SB_EEES9_SE_SG_Li256ELb0ELb1ELb1ELb0EEENS1_19SingleTileSchedulerILb0ELb1ELb1ELi128EEEEEEEEEvNT_6ParamsE)
        /*03e0*/ 	.word	0x000000a8


	//----- nvinfo : EIATTR_FRAME_SIZE
	.align		4
.L_221:
        /*03e4*/ 	.byte	0x04, 0x11
        /*03e6*/ 	.short	(.L_223 - .L_222)
	.align		4
.L_222:
        /*03e8*/ 	.word	index@(_ZN7cutlass13device_kernelIN5flash11enable_sm90INS1_16FlashAttnFwdSm90INS1_25CollectiveMainloopFwdSm90ILi2EN4cute5tupleIJNS5_1CILi1EEES8_S8_EEENS6_IJNS7_ILi128EEENS7_ILi64EEENS7_ILi256EEEEEELi256ENS_6half_tEfNS_4arch4Sm90ELb0ELb1ELb0ELb0ELb0ELb0ELb0ELb1ELb1ELb1ELb1ELb0EEENS1_21CollectiveEpilogueFwdINS6_IJSA_SC_SB_EEES9_SE_SG_Li256ELb0ELb1ELb1ELb0EEENS1_19SingleTileSchedulerILb0ELb1ELb1ELi128EEEEEEEEEvNT_6ParamsE)
        /*03ec*/ 	.word	0x00000010


	//----- nvinfo : EIATTR_REGCOUNT
	.align		4
.L_223:
        /*03f0*/ 	.byte	0x04, 0x2f
        /*03f2*/ 	.short	(.L_225 - .L_224)
	.align		4
.L_224:
        /*03f4*/ 	.word	index@(_ZN7cutlass13device_kernelIN5flash11enable_sm90INS1_16FlashAttnFwdSm90INS1_25CollectiveMainloopFwdSm90ILi2EN4cute5tupleIJNS5_1CILi1EEES8_S8_EEENS6_IJNS7_ILi128EEENS7_ILi80EEENS7_ILi256EEEEEELi256ENS_6half_tEfNS_4arch4Sm90ELb0ELb0ELb0ELb1ELb0ELb1ELb0ELb1ELb1ELb1ELb1ELb0EEENS1_21CollectiveEpilogueFwdINS6_IJSA_SC_SB_EEES9_SE_SG_Li256ELb1ELb1ELb1ELb0EEENS1_36VarlenDynamicPersistentTileSchedulerILi128ELi80ELi256ELi128ELb1ELb1ELb1ELb0ELb1ELb1EEEEEEEEEvNT_6ParamsE)
        /*03f8*/ 	.word	0x000000a8


	//----- nvinfo : EIATTR_FRAME_SIZE
	.align		4
.L_225:
        /*03fc*/ 	.byte	0x04, 0x11
        /*03fe*/ 	.short	(.L_227 - .L_226)
	.align		4
.L_226:
        /*0400*/ 	.word	index@(_ZN7cutlass13device_kernelIN5flash11enable_sm90INS1_16FlashAttnFwdSm90INS1_25CollectiveMainloopFwdSm90ILi2EN4cute5tupleIJNS5_1CILi1EEES8_S8_EEENS6_IJNS7_ILi128EEENS7_ILi80EEENS7_ILi256EEEEEELi256ENS_6half_tEfNS_4arch4Sm90ELb0ELb0ELb0ELb1ELb0ELb1ELb0ELb1ELb1ELb1ELb1ELb0EEENS1_21CollectiveEpilogueFwdINS6_IJSA_SC_SB_EEES9_SE_SG_Li256ELb1ELb1ELb1ELb0EEENS1_36VarlenDynamicPersistentTileSchedulerILi128ELi80ELi256ELi128ELb1ELb1ELb1ELb0ELb1ELb1EEEEEEEEEvNT_6ParamsE)
        /*0404*/ 	.word	0x000001b0


	//----- nvinfo : EIATTR_REGCOUNT
	.align		4
.L_227:
        /*0408*/ 	.byte	0x04, 0x2f
        /*040a*/ 	.short	(.L_229 - .L_228)
	.align		4
.L_228:
        /*040c*/ 	.word	index@(_ZN7cutlass13device_kernelIN5flash11enable_sm90INS1_16FlashAttnFwdSm90INS1_25CollectiveMainloopFwdSm90ILi2EN4cute5tupleIJNS5_1CILi1EEES8_S8_EEENS6_IJNS7_ILi128EEENS7_ILi80EEENS7_ILi256EEEEEELi256ENS_6half_tEfNS_4arch4Sm90ELb0ELb0ELb0ELb1ELb0ELb0ELb0ELb1ELb1ELb1ELb1ELb0EEENS1_21CollectiveEpilogueFwdINS6_IJSA_SC_SB_EEES9_SE_SG_Li256ELb1ELb1ELb1ELb0EEENS1_36VarlenDynamicPersistentTileSchedulerILi128ELi80ELi256ELi128ELb1ELb1ELb1ELb0ELb1ELb1EEEEEEEEEvNT_6ParamsE)
        /*0410*/ 	.word	0x000000a8


	//----- nvinfo : EIATTR_FRAME_SIZE
	.align		4
.L_229:
        /*0414*/ 	.byte	0x04, 0x11
        /*0416*/ 	.short	(.L_231 - .L_230)
	.align		4
.L_230:
        /*0418*/ 	.word	index@(_ZN7cutlass13device_kernelIN5flash11enable_sm90INS1_16FlashAttnFwdSm90INS1_25CollectiveMainloopFwdSm90ILi2EN4cute5tupleIJNS5_1CILi1EEES8_S8_EEENS6_IJNS7_ILi128EEENS7_ILi80EEENS7_ILi256EEEEEELi256ENS_6half_tEfNS_4arch4Sm90ELb0ELb0ELb0ELb1ELb0ELb0ELb0ELb1ELb1ELb1ELb1ELb0EEENS1_21CollectiveEpilogueFwdINS6_IJSA_SC_SB_EEES9_SE_SG_Li256ELb1ELb1ELb1ELb0EEENS1_36VarlenDynamicPersistentTileSchedulerILi128ELi80ELi256ELi128ELb1ELb1ELb1ELb0ELb1ELb1EEEEEEEEEvNT_6ParamsE)
        /*041c*/ 	.word	0x00000078


	//----- nvinfo : EIATTR_REGCOUNT
	.align		4
.L_231:
        /*0420*/ 	.byte	0x04, 0x2f
        /*0422*/ 	.short	(.L_233 - .L_232)
	.align		4
.L_232:
        /*0424*/ 	.word	index@(_ZN7cutlass13device_kernelIN5flash11enable_sm90INS1_16FlashAttnFwdSm90INS1_25CollectiveMainloopFwdSm90ILi2EN4cute5tupleIJNS5_1CILi1EEES8_S8_EEENS6_IJNS7_ILi128EEENS7_ILi80EEENS7_ILi256EEEEEELi256ENS_6half_tEfNS_4arch4Sm90ELb0ELb0ELb0ELb0ELb0ELb0ELb0ELb1ELb1ELb1ELb1ELb0EEENS1_21CollectiveEpilogueFwdINS6_IJSA_SC_SB_EEES9_SE_SG_Li256ELb0ELb1ELb1ELb0EEENS1_19SingleTileSchedulerILb0ELb1ELb1ELi128EEEEEEEEEvNT_6ParamsE)
        /*0428*/ 	.word	0x000000a8


	//----- nvinfo : EIATTR_FRAME_SIZE
	.align		4
.L_233:
        /*042c*/ 	.byte	0x04, 0x11
        /*042e*/ 	.short	(.L_235 - .L_234)
	.align		4
.L_234:
        /*0430*/ 	.word	index@(_ZN7cutlass13device_kernelIN5flash11enable_sm90INS1_16FlashAttnFwdSm90INS1_25CollectiveMainloopFwdSm90ILi2EN4cute5tupleIJNS5_1CILi1EEES8_S8_EEENS6_IJNS7_ILi128EEENS7_ILi80EEENS7_ILi256EEEEEELi256ENS_6half_tEfNS_4arch4Sm90ELb0ELb0ELb0ELb0ELb0ELb0ELb0ELb1ELb1ELb1ELb1ELb0EEENS1_21CollectiveEpilogueFwdINS6_IJSA_SC_SB_EEES9_SE_SG_Li256ELb0ELb1ELb1ELb0EEENS1_19SingleTileSchedulerILb0ELb1ELb1ELi128EEEEEEEEEvNT_6ParamsE)
        /*0434*/ 	.word	0x00000018


	//----- nvinfo : EIATTR_MIN_STACK_SIZE
	.align		4
.L_235:
        /*0438*/ 	.byte	0x04, 0x12
        /*043a*/ 	.short	(.L_237 - .L_236)
	.align		4
.L_236:
        /*043c*/ 	.word	index@(_ZN7cutlass13device_kernelIN5flash11enable_sm90INS1_16FlashAttnFwdSm90INS1_25CollectiveMainloopFwdSm90ILi2EN4cute5tupleIJNS5_1CILi1EEES8_S8_EEENS6_IJNS7_ILi128EEENS7_ILi80EEENS7_ILi256EEEEEELi256ENS_6half_tEfNS_4arch4Sm90ELb0ELb0ELb0ELb0ELb0ELb0ELb0ELb1ELb1ELb1ELb1ELb0EEENS1_21CollectiveEpilogueFwdINS6_IJSA_SC_SB_EEES9_SE_SG_Li256ELb0ELb1ELb1ELb0EEENS1_19SingleTileSchedulerILb0ELb1ELb1ELi128EEEEEEEEEvNT_6ParamsE)
        /*0440*/ 	.word	0x00000018


	//----- nvinfo : EIATTR_MIN_STACK_SIZE
	.align		4
.L_237:
        /*0444*/ 	.byte	0x04, 0x12
        /*0446*/ 	.short	(.L_239 - .L_238)
	.align		4
.L_238:
        /*0448*/ 	.word	index@(_ZN7cutlass13device_kernelIN5flash11enable_sm90INS1_16FlashAttnFwdSm90INS1_25CollectiveMainloopFwdSm90ILi2EN4cute5tupleIJNS5_1CILi1EEES8_S8_EEENS6_IJNS7_ILi128EEENS7_ILi80EEENS7_ILi256EEEEEELi256ENS_6half_tEfNS_4arch4Sm90ELb0ELb0ELb0ELb1ELb0ELb0ELb0ELb1ELb1ELb1ELb1ELb0EEENS1_21CollectiveEpilogueFwdINS6_IJSA_SC_SB_EEES9_SE_SG_Li256ELb1ELb1ELb1ELb0EEENS1_36VarlenDynamicPersistentTileSchedulerILi128ELi80ELi256ELi128ELb1ELb1ELb1ELb0ELb1ELb1EEEEEEEEEvNT_6ParamsE)
        /*044c*/ 	.word	0x00000078


	//----- nvinfo : EIATTR_MIN_STACK_SIZE
	.align		4
.L_239:
        /*0450*/ 	.byte	0x04, 0x12
        /*0452*/ 	.short	(.L_241 - .L_240)
	.align		4
.L_240:
        /*0454*/ 	.word	index@(_ZN7cutlass13device_kernelIN5flash11enable_sm90INS1_16FlashAttnFwdSm90INS1_25CollectiveMainloopFwdSm90ILi2EN4cute5tupleIJNS5_1CILi1EEES8_S8_EEENS6_IJNS7_ILi128EEENS7_ILi80EEENS7_ILi256EEEEEELi256ENS_6half_tEfNS_4arch4Sm90ELb0ELb0ELb0ELb1ELb0ELb1ELb0ELb1ELb1ELb1ELb1ELb0EEENS1_21CollectiveEpilogueFwdINS6_IJSA_SC_SB_EEES9_SE_SG_Li256ELb1ELb1ELb1ELb0EEENS1_36VarlenDynamicPersistentTileSchedulerILi128ELi80ELi256ELi128ELb1ELb1ELb1ELb0ELb1ELb1EEEEEEEEEvNT_6ParamsE)
        /*0458*/ 	.word	0x000001b0


	//----- nvinfo : EIATTR_MIN_STACK_SIZE
	.align		4
.L_241:
        /*045c*/ 	.byte	0x04, 0x12
        /*045e*/ 	.short	(.L_243 - .L_242)
	.align		4
.L_242:
        /*0460*/ 	.word	index@(_ZN7cutlass13device_kernelIN5flash11enable_sm90INS1_16FlashAttnFwdSm90INS1_25CollectiveMainloopFwdSm90ILi2EN4cute5tupleIJNS5_1CILi1EEES8_S8_EEENS6_IJNS7_ILi128EEENS7_ILi64EEENS7_ILi256EEEEEELi256ENS_6half_tEfNS_4arch4Sm90ELb0ELb1ELb0ELb0ELb0ELb0ELb0ELb1ELb1ELb1ELb1ELb0EEENS1_21CollectiveEpilogueFwdINS6_IJSA_SC_SB_EEES9_SE_SG_Li256ELb0ELb1ELb1ELb0EEENS1_19SingleTileSchedulerILb0ELb1ELb1ELi128EEEEEEEEEvNT_6ParamsE)
        /*0464*/ 	.word	0x00000010


	//----- nvinfo : EIATTR_MIN_STACK_SIZE
	.align		4
.L_243:
        /*0468*/ 	.byte	0x04, 0x12
        /*046a*/ 	.short	(.L_245 - .L_244)
	.align		4
.L_244:
        /*046c*/ 	.word	index@(_ZN7cutlass13device_kernelIN5flash11enable_sm90INS1_16FlashAttnFwdSm90INS1_25CollectiveMainloopFwdSm90ILi2EN4cute5tupleIJNS5_1CILi1EEES8_S8_EEENS6_IJNS7_ILi128EEENS7_ILi64EEENS7_ILi256EEEEEELi256ENS_6half_tEfNS_4arch4Sm90ELb0ELb1ELb0ELb1ELb0ELb0ELb0ELb1ELb1ELb1ELb1ELb0EEENS1_21CollectiveEpilogueFwdINS6_IJSA_SC_SB_EEES9_SE_SG_Li256ELb1ELb1ELb1ELb0EEENS1_36VarlenDynamicPersistentTileSchedulerILi128ELi64ELi256ELi128ELb1ELb1ELb1ELb1ELb0ELb1EEEEEEEEEvNT_6ParamsE)
        /*0470*/ 	.word	0x00000070


	//----- nvinfo : EIATTR_MIN_STACK_SIZE
	.align		4
.L_245:
        /*0474*/ 	.byte	0x04, 0x12
        /*0476*/ 	.short	(.L_247 - .L_246)
	.align		4
.L_246:
        /*0478*/ 	.word	index@(_ZN7cutlass13device_kernelIN5flash11enable_sm90INS1_16FlashAttnFwdSm90INS1_25CollectiveMainloopFwdSm90ILi2EN4cute5tupleIJNS5_1CILi1EEES8_S8_EEENS6_IJNS7_ILi128EEENS7_ILi64EEENS7_ILi256EEEEEELi256ENS_6half_tEfNS_4arch4Sm90ELb0ELb1ELb0ELb1ELb0ELb1ELb0ELb1ELb1ELb1ELb1ELb0EEENS1_21CollectiveEpilogueFwdINS6_IJSA_SC_SB_EEES9_SE_SG_Li256ELb1ELb1ELb1ELb0EEENS1_36VarlenDynamicPersistentTileSchedulerILi128ELi64ELi256ELi128ELb1ELb1ELb1ELb1ELb0ELb1EEEEEEEEEvNT_6ParamsE)
        /*047c*/ 	.word	0x000000a8


	//----- nvinfo : EIATTR_MIN_STACK_SIZE
	.align		4
.L_247:
        /*0480*/ 	.byte	0x04, 0x12
        /*0482*/ 	.short	(.L_249 - .L_248)
	.align		4
.L_248:
        /*0484*/ 	.word	index@(_ZN7cutlass13device_kernelIN5flash11enable_sm90INS1_16FlashAttnFwdSm90INS1_25CollectiveMainloopFwdSm90ILi2EN4cute5tupleIJNS5_1CILi1EEES8_S8_EEENS6_IJNS7_ILi128EEENS7_ILi80EEENS7_ILi256EEEEEELi256ENS_6half_tEfNS_4arch4Sm90ELb1ELb0ELb0ELb0ELb0ELb0ELb0ELb1ELb1ELb1ELb1ELb0EEENS1_21CollectiveEpilogueFwdINS6_IJSA_SC_SB_EEES9_SE_SG_Li256ELb0ELb1ELb1ELb0EEENS1_19SingleTileSchedulerILb0ELb1ELb1ELi128EEEEEEEEEvNT_6ParamsE)
        /*0488*/ 	.word	0x00000018


	//----- nvinfo : EIATTR_MIN_STACK_SIZE
	.align		4
.L_249:
        /*048c*/ 	.byte	0x04, 0x12
        /*048e*/ 	.short	(.L_251 - .L_250)
	.align		4
.L_250:
        /*0490*/ 	.word	index@(_ZN7cutlass13device_kernelIN5flash11enable_sm90INS1_16FlashAttnFwdSm90INS1_25CollectiveMainloopFwdSm90ILi2EN4cute5tupleIJNS5_1CILi1EEES8_S8_EEENS6_IJNS7_ILi128EEENS7_ILi80EEENS7_ILi256EEEEEELi256ENS_6half_tEfNS_4arch4Sm90ELb1ELb0ELb0ELb1ELb0ELb0ELb0ELb1ELb1ELb1ELb1ELb0EEENS1_21CollectiveEpilogueFwdINS6_IJSA_SC_SB_EEES9_SE_SG_Li256ELb1ELb1ELb1ELb0EEENS1_36VarlenDynamicPersistentTileSchedulerILi128ELi80ELi256ELi128ELb1ELb1ELb1ELb1ELb1ELb1EEEEEEEEEvNT_6ParamsE)
        /*0494*/ 	.word	0x00000070


	//----- nvinfo : EIATTR_MIN_STACK_SIZE
	.align		4
.L_251:
        /*0498*/ 	.byte	0x04, 0x12
        /*049a*/ 	.short	(.L_253 - .L_252)
	.align		4
.L_252:
        /*049c*/ 	.word	index@(_ZN7cutlass13device_kernelIN5flash11enable_sm90INS1_16FlashAttnFwdSm90INS1_25CollectiveMainloopFwdSm90ILi2EN4cute5tupleIJNS5_1CILi1EEES8_S8_EEENS6_IJNS7_ILi128EEENS7_ILi80EEENS7_ILi256EEEEEELi256ENS_6half_tEfNS_4arch4Sm90ELb1ELb0ELb0ELb1ELb0ELb1ELb0ELb1ELb1ELb1ELb1ELb0EEENS1_21CollectiveEpilogueFwdINS6_IJSA_SC_SB_EEES9_SE_SG_Li256ELb1ELb1ELb1ELb0EEENS1_36VarlenDynamicPersistentTileSchedulerILi128ELi80ELi256ELi128ELb1ELb1ELb1ELb1ELb1ELb1EEEEEEEEEvNT_6ParamsE)
        /*04a0*/ 	.word	0x000000c8


	//----- nvinfo : EIATTR_MIN_STACK_SIZE
	.align		4
.L_253:
        /*04a4*/ 	.byte	0x04, 0x12
        /*04a6*/ 	.short	(.L_255 - .L_254)
	.align		4
.L_254:
        /*04a8*/ 	.word	index@(_ZN7cutlass13device_kernelIN5flash11enable_sm90INS1_16FlashAttnFwdSm90INS1_25CollectiveMainloopFwdSm90ILi2EN4cute5tupleIJNS5_1CILi1EEES8_S8_EEENS6_IJNS7_ILi128EEENS7_ILi112EEENS7_ILi192EEEEEELi192ENS_6half_tEfNS_4arch4Sm90ELb0ELb0ELb0ELb0ELb0ELb0ELb0ELb1ELb1ELb1ELb1ELb0EEENS1_21CollectiveEpilogueFwdINS6_IJSA_SC_SB_EEES9_SE_SG_Li256ELb0ELb1ELb1ELb0EEENS1_19SingleTileSchedulerILb0ELb1ELb1ELi128EEEEEEEEEvNT_6ParamsE)
        /*04ac*/ 	.word	0x00000010


	//----- nvinfo : EIATTR_MIN_STACK_SIZE
	.align		4
.L_255:
        /*04b0*/ 	.byte	0x04, 0x12
        /*04b2*/ 	.short	(.L_257 - .L_256)
	.align		4
.L_256:
        /*04b4*/ 	.word	index@(_ZN7cutlass13device_kernelIN5flash11enable_sm90INS1_16FlashAttnFwdSm90INS1_25CollectiveMainloopFwdSm90ILi2EN4cute5tupleIJNS5_1CILi1EEES8_S8_EEENS6_IJNS7_ILi128EEENS7_ILi112EEENS7_ILi192EEEEEELi192ENS_6half_tEfNS_4arch4Sm90ELb0ELb0ELb0ELb1ELb0ELb0ELb0ELb1ELb1ELb1ELb1ELb0EEENS1_21CollectiveEpilogueFwdINS6_IJSA_SC_SB_EEES9_SE_SG_Li256ELb1ELb1ELb1ELb0EEENS1_36VarlenDynamicPersistentTileSchedulerILi128ELi112ELi256ELi128ELb1ELb1ELb1ELb0ELb1ELb1EEEEEEEEEvNT_6ParamsE)
        /*04b8*/ 	.word	0x00000068


	//----- nvinfo : EIATTR_MIN_STACK_SIZE
	.align		4
.L_257:
        /*04bc*/ 	.byte	0x04, 0x12
        /*04be*/ 	.short	(.L_259 - .L_258)
	.align		4
.L_258:
        /*04c0*/ 	.word	index@(_ZN7cutlass13device_kernelIN5flash11enable_sm90INS1_16FlashAttnFwdSm90INS1_25CollectiveMainloopFwdSm90ILi2EN4cute5tupleIJNS5_1CILi1EEES8_S8_EEENS6_IJNS7_ILi128EEENS7_ILi112EEENS7_ILi192EEEEEELi192ENS_6half_tEfNS_4arch4Sm90ELb0ELb0ELb0ELb1ELb0ELb1ELb0ELb1ELb1ELb1ELb1ELb0EEENS1_21CollectiveEpilogueFwdINS6_IJSA_SC_SB_EEES9_SE_SG_Li256ELb1ELb1ELb1ELb0EEENS1_36VarlenDynamicPersistentTileSchedulerILi128ELi112ELi256ELi128ELb1ELb1ELb1ELb0ELb1ELb1EEEEEEEEEvNT_6ParamsE)
        /*04c4*/ 	.word	0x00000080


	//----- nvinfo : EIATTR_MIN_STACK_SIZE
	.align		4
.L_259:
        /*04c8*/ 	.byte	0x04, 0x12
        /*04ca*/ 	.short	(.L_261 - .L_260)
	.align		4
.L_260:
        /*04cc*/ 	.word	index@(_ZN7cutlass13device_kernelIN5flash11enable_sm90INS1_16FlashAttnFwdSm90INS1_25CollectiveMainloopFwdSm90ILi2EN4cute5tupleIJNS5_1CILi1EEES8_S8_EEENS6_IJNS7_ILi128EEENS7_ILi96EEENS7_ILi192EEEEEELi192ENS_6half_tEfNS_4arch4Sm90ELb0ELb1ELb0ELb0ELb0ELb0ELb0ELb1ELb1ELb1ELb1ELb0EEENS1_21CollectiveEpilogueFwdINS6_IJSA_SC_SB_EEES9_SE_SG_Li256ELb0ELb1ELb1ELb0EEENS1_19SingleTileSchedulerILb0ELb1ELb1ELi128EEEEEEEEEvNT_6ParamsE)
        /*04d0*/ 	.word	0x00000010


	//----- nvinfo : EIATTR_MIN_STACK_SIZE
	.align		4
.L_261:
        /*04d4*/ 	.byte	0x04, 0x12
        /*04d6*/ 	.short	(.L_263 - .L_262)
	.align		4
.L_262:
        /*04d8*/ 	.word	index@(_ZN7cutlass13device_kernelIN5flash11enable_sm90INS1_16FlashAttnFwdSm90INS1_25CollectiveMainloopFwdSm90ILi2EN4cute5tupleIJNS5_1CILi1EEES8_S8_EEENS6_IJNS7_ILi128EEENS7_ILi96EEENS7_ILi192EEEEEELi192ENS_6half_tEfNS_4arch4Sm90ELb0ELb1ELb0ELb1ELb0ELb0ELb0ELb1ELb1ELb1ELb1ELb0EEENS1_21CollectiveEpilogueFwdINS6_IJSA_SC_SB_EEES9_SE_SG_Li256ELb1ELb1ELb1ELb0EEENS1_36VarlenDynamicPersistentTileSchedulerILi128ELi96ELi256ELi128ELb1ELb1ELb1ELb1ELb0ELb1EEEEEEEEEvNT_6ParamsE)
        /*04dc*/ 	.word	0x00000060


	//----- nvinfo : EIATTR_MIN_STACK_SIZE
	.align		4
.L_263:
        /*04e0*/ 	.byte	0x04, 0x12
        /*04e2*/ 	.short	(.L_265 - .L_264)
	.align		4
.L_264:
        /*04e4*/ 	.word	index@(_ZN7cutlass13device_kernelIN5flash11enable_sm90INS1_16FlashAttnFwdSm90INS1_25CollectiveMainloopFwdSm90ILi2EN4cute5tupleIJNS5_1CILi1EEES8_S8_EEENS6_IJNS7_ILi128EEENS7_ILi96EEENS7_ILi192EEEEEELi192ENS_6half_tEfNS_4arch4Sm90ELb0ELb1ELb0ELb1ELb0ELb1ELb0ELb1ELb1ELb1ELb1ELb0EEENS1_21CollectiveEpilogueFwdINS6_IJSA_SC_SB_EEES9_SE_SG_Li256ELb1ELb1ELb1ELb0EEENS1_36VarlenDynamicPersistentTileSchedulerILi128ELi96ELi256ELi128ELb1ELb1ELb1ELb1ELb0ELb1EEEEEEEEEvNT_6ParamsE)
        /*04e8*/ 	.word	0x00000098


	//----- nvinfo : EIATTR_MIN_STACK_SIZE
	.align		4
.L_265:
        /*04ec*/ 	.byte	0x04, 0x12
        /*04ee*/ 	.short	(.L_267 - .L_266)
	.align		4
.L_266:
        /*04f0*/ 	.word	index@(_ZN7cutlass13device_kernelIN5flash11enable_sm90INS1_16FlashAttnFwdSm90INS1_25CollectiveMainloopFwdSm90ILi2EN4cute5tupleIJNS5_1CILi1EEES8_S8_EEENS6_IJNS7_ILi128EEENS7_ILi112EEENS7_ILi192EEEEEELi192ENS_6half_tEfNS_4arch4Sm90ELb1ELb0ELb0ELb0ELb0ELb0ELb0ELb1ELb1ELb1ELb1ELb0EEENS1_21CollectiveEpilogueFwdINS6_IJSA_SC_SB_EEES9_SE_SG_Li256ELb0ELb1ELb1ELb0EEENS1_19SingleTileSchedulerILb0ELb1ELb1ELi128EEEEEEEEEvNT_6ParamsE)
        /*04f4*/ 	.word	0x00000010


	//----- nvinfo : EIATTR_MIN_STACK_SIZE
	.align		4
.L_267:
        /*04f8*/ 	.byte	0x04, 0x12
        /*04fa*/ 	.short	(.L_269 - .L_268)
	.align		4
.L_268:
        /*04fc*/ 	.word	index@(_ZN7cutlass13device_kernelIN5flash11enable_sm90INS1_16FlashAttnFwdSm90INS1_25CollectiveMainloopFwdSm90ILi2EN4cute5tupleIJNS5_1CILi1EEES8_S8_EEENS6_IJNS7_ILi128EEENS7_ILi112EEENS7_ILi192EEEEEELi192ENS_6half_tEfNS_4arch4Sm90ELb1ELb0ELb0ELb1ELb0ELb0ELb0ELb1ELb1ELb1ELb1ELb0EEENS1_21CollectiveEpilogueFwdINS6_IJSA_SC_SB_EEES9_SE_SG_Li256ELb1ELb1ELb1ELb0EEENS1_36VarlenDynamicPersistentTileSchedulerILi128ELi112ELi256ELi128ELb1ELb1ELb1ELb1ELb1ELb1EEEEEEEEEvNT_6ParamsE)
        /*0500*/ 	.word	0x00000068


	//----- nvinfo : EIATTR_MIN_STACK_SIZE
	.align		4
.L_269:
        /*0504*/ 	.byte	0x04, 0x12
        /*0506*/ 	.short	(.L_271 - .L_270)
	.align		4
.L_270:
        /*0508*/ 	.word	index@(_ZN7cutlass13device_kernelIN5flash11enable_sm90INS1_16FlashAttnFwdSm90INS1_25CollectiveMainloopFwdSm90ILi2EN4cute5tupleIJNS5_1CILi1EEES8_S8_EEENS6_IJNS7_ILi128EEENS7_ILi112EEENS7_ILi192EEEEEELi192ENS_6half_tEfNS_4arch4Sm90ELb1ELb0ELb0ELb1ELb0ELb1ELb0ELb1ELb1ELb1ELb1ELb0EEENS1_21CollectiveEpilogueFwdINS6_IJSA_SC_SB_EEES9_SE_SG_Li256ELb1ELb1ELb1ELb0EEENS1_36VarlenDynamicPersistentTileSchedulerILi128ELi112ELi256ELi128ELb1ELb1ELb1ELb1ELb1ELb1EEEEEEEEEvNT_6ParamsE)
        /*050c*/ 	.word	0x00000080


	//----- nvinfo : EIATTR_MIN_STACK_SIZE
	.align		4
.L_271:
        /*0510*/ 	.byte	0x04, 0x12
        /*0512*/ 	.short	(.L_273 - .L_272)
	.align		4
.L_272:
        /*0514*/ 	.word	index@(_ZN7cutlass13device_kernelIN5flash11enable_sm90INS1_16FlashAttnFwdSm90INS1_25CollectiveMainloopFwdSm90ILi2EN4cute5tupleIJNS5_1CILi1EEES8_S8_EEENS6_IJNS7_ILi128EEENS7_ILi176EEESA_EEELi128ENS_6half_tEfNS_4arch4Sm90ELb0ELb0ELb0ELb0ELb0ELb0ELb0ELb1ELb1ELb1ELb1ELb0EEENS1_21CollectiveEpilogueFwdINS6_IJSA_SA_SB_EEES9_SD_SF_Li256ELb0ELb1ELb1ELb0EEENS1_19SingleTileSchedulerILb0ELb1ELb1ELi128EEEEEEEEEvNT_6ParamsE)
        /*0518*/ 	.word	0x00000010


	//----- nvinfo : EIATTR_MIN_STACK_SIZE
	.align		4
.L_273:
        /*051c*/ 	.byte	0x04, 0x12
        /*051e*/ 	.short	(.L_275 - .L_274)
	.align		4
.L_274:
        /*0520*/ 	.word	index@(_ZN7cutlass13device_kernelIN5flash11enable_sm90INS1_16FlashAttnFwdSm90INS1_25CollectiveMainloopFwdSm90ILi2EN4cute5tupleIJNS5_1CILi1EEES8_S8_EEENS6_IJNS7_ILi128EEENS7_ILi176EEESA_EEELi128ENS_6half_tEfNS_4arch4Sm90ELb0ELb0ELb0ELb1ELb0ELb0ELb0ELb1ELb1ELb1ELb1ELb0EEENS1_21CollectiveEpilogueFwdINS6_IJSA_SA_SB_EEES9_SD_SF_Li256ELb1ELb1ELb1ELb0EEENS1_36VarlenDynamicPersistentTileSchedulerILi128ELi176ELi256ELi128ELb1ELb1ELb1ELb0ELb1ELb1EEEEEEEEEvNT_6ParamsE)
        /*0524*/ 	.word	0x00000070


	//----- nvinfo : EIATTR_MIN_STACK_SIZE
	.align		4
.L_275:
        /*0528*/ 	.byte	0x04, 0x12
        /*052a*/ 	.short	(.L_277 - .L_276)
	.align		4
.L_276:
        /*052c*/ 	.word	index@(_ZN7cutlass13device_kernelIN5flash11enable_sm90INS1_16FlashAttnFwdSm90INS1_25CollectiveMainloopFwdSm90ILi2EN4cute5tupleIJNS5_1CILi1EEES8_S8_EEENS6_IJNS7_ILi128EEENS7_ILi176EEESA_EEELi128ENS_6half_tEfNS_4arch4Sm90ELb0ELb0ELb0ELb1ELb0ELb1ELb0ELb1ELb1ELb1ELb1ELb0EEENS1_21CollectiveEpilogueFwdINS6_IJSA_SA_SB_EEES9_SD_SF_Li256ELb1ELb1ELb1ELb0EEENS1_36VarlenDynamicPersistentTileSchedulerILi128ELi176ELi256ELi128ELb1ELb1ELb1ELb0ELb1ELb1EEEEEEEEEvNT_6ParamsE)
        /*0530*/ 	.word	0x00000098


	//----- nvinfo : EIATTR_MIN_STACK_SIZE
	.align		4
.L_277:
        /*0534*/ 	.byte	0x04, 0x12
        /*0536*/ 	.short	(.L_279 - .L_278)
	.align		4
.L_278:
        /*0538*/ 	.word	index@(_ZN7cutlass13device_kernelIN5flash11enable_sm90INS1_16FlashAttnFwdSm90INS1_25CollectiveMainloopFwdSm90ILi2EN4cute5tupleIJNS5_1CILi1EEES8_S8_EEENS6_IJNS7_ILi128EEESA_SA_EEELi128ENS_6half_tEfNS_4arch4Sm90ELb0ELb1ELb0ELb0ELb0ELb0ELb0ELb1ELb1ELb1ELb1ELb0EEENS1_21CollectiveEpilogueFwdISB_S9_SC_SE_Li256ELb0ELb1ELb1ELb0EEENS1_19SingleTileSchedulerILb0ELb1ELb1ELi128EEEEEEEEEvNT_6ParamsE)
        /*053c*/ 	.word	0x00000018


	//----- nvinfo : EIATTR_MIN_STACK_SIZE
	.align		4
.L_279:
        /*0540*/ 	.byte	0x04, 0x12
        /*0542*/ 	.short	(.L_281 - .L_280)
	.align		4
.L_280:
        /*0544*/ 	.word	index@(_ZN7cutlass13device_kernelIN5flash11enable_sm90INS1_16FlashAttnFwdSm90INS1_25CollectiveMainloopFwdSm90ILi2EN4cute5tupleIJNS5_1CILi1EEES8_S8_EEENS6_IJNS7_ILi128EEESA_SA_EEELi128ENS_6half_tEfNS_4arch4Sm90ELb0ELb1ELb0ELb1ELb0ELb0ELb0ELb1ELb1ELb1ELb1ELb0EEENS1_21CollectiveEpilogueFwdISB_S9_SC_SE_Li256ELb1ELb1ELb1ELb0EEENS1_36VarlenDynamicPersistentTileSchedulerILi128ELi128ELi256ELi128ELb1ELb1ELb1ELb1ELb0ELb1EEEEEEEEEvNT_6ParamsE)
        /*0548*/ 	.word	0x00000060


	//----- nvinfo : EIATTR_MIN_STACK_SIZE
	.align		4
.L_281:
        /*054c*/ 	.byte	0x04, 0x12
        /*054e*/ 	.short	(.L_283 - .L_282)
	.align		4
.L_282:
        /*0550*/ 	.word	index@(_ZN7cutlass13device_kernelIN5flash11enable_sm90INS1_16FlashAttnFwdSm90INS1_25CollectiveMainloopFwdSm90ILi2EN4cute5tupleIJNS5_1CILi1EEES8_S8_EEENS6_IJNS7_ILi128EEESA_SA_EEELi128ENS_6half_tEfNS_4arch4Sm90ELb0ELb1ELb0ELb1ELb0ELb1ELb0ELb1ELb1ELb1ELb1ELb0EEENS1_21CollectiveEpilogueFwdISB_S9_SC_SE_Li256ELb1ELb1ELb1ELb0EEENS1_36VarlenDynamicPersistentTileSchedulerILi128ELi128ELi256ELi128ELb1ELb1ELb1ELb1ELb0ELb1EEEEEEEEEvNT_6ParamsE)
        /*0554*/ 	.word	0x00000068


	//----- nvinfo : EIATTR_MIN_STACK_SIZE
	.align		4
.L_283:
        /*0558*/ 	.byte	0x04, 0x12
        /*055a*/ 	.short	(.L_285 - .L_284)
	.align		4
.L_284:
        /*055c*/ 	.word	index@(_ZN7cutlass13device_kernelIN5flash11enable_sm90INS1_16FlashAttnFwdSm90INS1_25CollectiveMainloopFwdSm90ILi2EN4cute5tupleIJNS5_1CILi1EEES8_S8_EEENS6_IJNS7_ILi128EEESA_SA_EEELi128ENS_6half_tEfNS_4arch4Sm90ELb1ELb0ELb0ELb0ELb0ELb0ELb0ELb1ELb1ELb1ELb1ELb0EEENS1_21CollectiveEpilogueFwdISB_S9_SC_SE_Li256ELb0ELb1ELb1ELb0EEENS1_19SingleTileSchedulerILb0ELb1ELb1ELi128EEEEEEEEEvNT_6ParamsE)
        /*0560*/ 	.word	0x00000018


	//----- nvinfo : EIATTR_MIN_STACK_SIZE
	.align		4
.L_285:
        /*0564*/ 	.byte	0x04, 0x12
        /*0566*/ 	.short	(.L_287 - .L_286)
	.align		4
.L_286:
        /*0568*/ 	.word	index@(_ZN7cutlass13device_kernelIN5flash11enable_sm90INS1_16FlashAttnFwdSm90INS1_25CollectiveMainloopFwdSm90ILi2EN4cute5tupleIJNS5_1CILi1EEES8_S8_EEENS6_IJNS7_ILi128EEESA_SA_EEELi128ENS_6half_tEfNS_4arch4Sm90ELb1ELb0ELb0ELb1ELb0ELb0ELb0ELb1ELb1ELb1ELb1ELb0EEENS1_21CollectiveEpilogueFwdISB_S9_SC_SE_Li256ELb1ELb1ELb1ELb0EEENS1_36VarlenDynamicPersistentTileSchedulerILi128ELi128ELi256ELi128ELb1ELb1ELb1ELb1ELb1ELb1EEEEEEEEEvNT_6ParamsE)
        /*056c*/ 	.word	0x00000060


	//----- nvinfo : EIATTR_MIN_STACK_SIZE
	.align		4
.L_287:
        /*0570*/ 	.byte	0x04, 0x12
        /*0572*/ 	.short	(.L_289 - .L_288)
	.align		4
.L_288:
        /*0574*/ 	.word	index@(_ZN7cutlass13device_kernelIN5flash11enable_sm90INS1_16FlashAttnFwdSm90INS1_25CollectiveMainloopFwdSm90ILi2EN4cute5tupleIJNS5_1CILi1EEES8_S8_EEENS6_IJNS7_ILi128EEESA_SA_EEELi128ENS_6half_tEfNS_4arch4Sm90ELb1ELb0ELb0ELb1ELb0ELb1ELb0ELb1ELb1ELb1ELb1ELb0EEENS1_21CollectiveEpilogueFwdISB_S9_SC_SE_Li256ELb1ELb1ELb1ELb0EEENS1_36VarlenDynamicPersistentTileSchedulerILi128ELi128ELi256ELi128ELb1ELb1ELb1ELb1ELb1ELb1EEEEEEEEEvNT_6ParamsE)
        /*0578*/ 	.word	0x00000068


	//----- nvinfo : EIATTR_MIN_STACK_SIZE
	.align		4
.L_289:
        /*057c*/ 	.byte	0x04, 0x12
        /*057e*/ 	.short	(.L_291 - .L_290)
	.align		4
.L_290:
        /*0580*/ 	.word	index@(_ZN7cutlass13device_kernelIN5flash11enable_sm90INS1_16FlashAttnFwdSm90INS1_25CollectiveMainloopFwdSm90ILi2EN4cute5tupleIJNS5_1CILi1EEES8_S8_EEENS6_IJNS7_ILi192EEENS7_ILi144EEENS7_ILi96EEEEEELi96ENS_6half_tEfNS_4arch4Sm90ELb0ELb0ELb0ELb0ELb0ELb0ELb0ELb0ELb1ELb1ELb1ELb0EEENS1_21CollectiveEpilogueFwdINS6_IJSA_SC_SB_EEES9_SE_SG_Li384ELb0ELb1ELb1ELb0EEENS1_19SingleTileSchedulerILb0ELb1ELb1ELi192EEEEEEEEEvNT_6ParamsE)
        /*0584*/ 	.word	0x00000000


	//----- nvinfo : EIATTR_MIN_STACK_SIZE
	.align		4
.L_291:
        /*0588*/ 	.byte	0x04, 0x12
        /*058a*/ 	.short	(.L_293 - .L_292)
	.align		4
.L_292:
        /*058c*/ 	.word	index@(_ZN7cutlass13device_kernelIN5flash11enable_sm90INS1_16FlashAttnFwdSm90INS1_25CollectiveMainloopFwdSm90ILi2EN4cute5tupleIJNS5_1CILi1EEES8_S8_EEENS6_IJNS7_ILi192EEENS7_ILi144EEENS7_ILi96EEEEEELi96ENS_6half_tEfNS_4arch4Sm90ELb0ELb0ELb0ELb1ELb0ELb0ELb0ELb0ELb1ELb1ELb1ELb0EEENS1_21CollectiveEpilogueFwdINS6_IJSA_SC_SB_EEES9_SE_SG_Li384ELb1ELb1ELb1ELb0EEENS1_36VarlenDynamicPersistentTileSchedulerILi192ELi144ELi384ELi128ELb1ELb1ELb1ELb0ELb1ELb1EEEEEEEEEvNT_6ParamsE)
        /*0590*/ 	.word	0x00000050


	//----- nvinfo : EIATTR_MIN_STACK_SIZE
	.align		4
.L_293:
        /*0594*/ 	.byte	0x04, 0x12
        /*0596*/ 	.short	(.L_295 - .L_294)
	.align		4
.L_294:
        /*0598*/ 	.word	index@(_ZN7cutlass13device_kernelIN5flash11enable_sm90INS1_16FlashAttnFwdSm90INS1_25CollectiveMainloopFwdSm90ILi2EN4cute5tupleIJNS5_1CILi1EEES8_S8_EEENS6_IJNS7_ILi192EEENS7_ILi144EEENS7_ILi96EEEEEELi96ENS_6half_tEfNS_4arch4Sm90ELb0ELb0ELb0ELb1ELb0ELb1ELb0ELb0ELb1ELb1ELb1ELb0EEENS1_21CollectiveEpilogueFwdINS6_IJSA_SC_SB_EEES9_SE_SG_Li384ELb1ELb1ELb1ELb0EEENS1_36VarlenDynamicPersistentTileSchedulerILi192ELi144ELi384ELi128ELb1ELb1ELb1ELb0ELb1ELb1EEEEEEEEEvNT_6ParamsE)
        /*059c*/ 	.word	0x00000120


	//----- nvinfo : EIATTR_MIN_STACK_SIZE
	.align		4
.L_295:
        /*05a0*/ 	.byte	0x04, 0x12
        /*05a2*/ 	.short	(.L_297 - .L_296)
	.align		4
.L_296:
        /*05a4*/ 	.word	index@(_ZN7cutlass13device_kernelIN5flash11enable_sm90INS1_16FlashAttnFwdSm90INS1_25CollectiveMainloopFwdSm90ILi2EN4cute5tupleIJNS5_1CILi1EEES8_S8_EEENS6_IJNS7_ILi192EEENS7_ILi128EEENS7_ILi96EEEEEELi96ENS_6half_tEfNS_4arch4Sm90ELb0ELb1ELb0ELb0ELb0ELb0ELb0ELb0ELb1ELb1ELb1ELb0EEENS1_21CollectiveEpilogueFwdINS6_IJSA_SC_SB_EEES9_SE_SG_Li384ELb0ELb1ELb1ELb0EEENS1_19SingleTileSchedulerILb0ELb1ELb1ELi192EEEEEEEEEvNT_6ParamsE)
        /*05a8*/ 	.word	0x00000000


	//----- nvinfo : EIATTR_MIN_STACK_SIZE
	.align		4
.L_297:
        /*05ac*/ 	.byte	0x04, 0x12
        /*05ae*/ 	.short	(.L_299 - .L_298)
	.align		4
.L_298:
        /*05b0*/ 	.word	index@(_ZN7cutlass13device_kernelIN5flash11enable_sm90INS1_16FlashAttnFwdSm90INS1_25CollectiveMainloopFwdSm90ILi2EN4cute5tupleIJNS5_1CILi1EEES8_S8_EEENS6_IJNS7_ILi192EEENS7_ILi128EEENS7_ILi96EEEEEELi96ENS_6half_tEfNS_4arch4Sm90ELb0ELb1ELb0ELb1ELb0ELb0ELb0ELb0ELb1ELb1ELb1ELb0EEENS1_21CollectiveEpilogueFwdINS6_IJSA_SC_SB_EEES9_SE_SG_Li384ELb1ELb1ELb1ELb0EEENS1_36VarlenDynamicPersistentTileSchedulerILi192ELi128ELi384ELi128ELb1ELb1ELb1ELb1ELb0ELb1EEEEEEEEEvNT_6ParamsE)
        /*05b4*/ 	.word	0x00000048


	//----- nvinfo : EIATTR_MIN_STACK_SIZE
	.align		4
.L_299:
        /*05b8*/ 	.byte	0x04, 0x12
        /*05ba*/ 	.short	(.L_301 - .L_300)
	.align		4
.L_300:
        /*05bc*/ 	.word	index@(_ZN7cutlass13device_kernelIN5flash11enable_sm90INS1_16FlashAttnFwdSm90INS1_25CollectiveMainloopFwdSm90ILi2EN4cute5tupleIJNS5_1CILi1EEES8_S8_EEENS6_IJNS7_ILi192EEENS7_ILi128EEENS7_ILi96EEEEEELi96ENS_6half_tEfNS_4arch4Sm90ELb0ELb1ELb0ELb1ELb0ELb1ELb0ELb0ELb1ELb1ELb1ELb0EEENS1_21CollectiveEpilogueFwdINS6_IJSA_SC_SB_EEES9_SE_SG_Li384ELb1ELb1ELb1ELb0EEENS1_36VarlenDynamicPersistentTileSchedulerILi192ELi128ELi384ELi128ELb1ELb1ELb1ELb1ELb0ELb1EEEEEEEEEvNT_6ParamsE)
        /*05c0*/ 	.word	0x00000070


	//----- nvinfo : EIATTR_MIN_STACK_SIZE
	.align		4
.L_301:
        /*05c4*/ 	.byte	0x04, 0x12
        /*05c6*/ 	.short	(.L_303 - .L_302)
	.align		4
.L_302:
        /*05c8*/ 	.word	index@(_ZN7cutlass13device_kernelIN5flash11enable_sm90INS1_16FlashAttnFwdSm90INS1_25CollectiveMainloopFwdSm90ILi2EN4cute5tupleIJNS5_1CILi1EEES8_S8_EEENS6_IJNS7_ILi192EEENS7_ILi144EEENS7_ILi96EEEEEELi96ENS_6half_tEfNS_4arch4Sm90ELb1ELb0ELb0ELb0ELb0ELb0ELb0ELb0ELb1ELb1ELb1ELb0EEENS1_21CollectiveEpilogueFwdINS6_IJSA_SC_SB_EEES9_SE_SG_Li384ELb0ELb1ELb1ELb0EEENS1_19SingleTileSchedulerILb0ELb1ELb1ELi192EEEEEEEEEvNT_6ParamsE)
        /*05cc*/ 	.word	0x00000008


	//----- nvinfo : EIATTR_MIN_STACK_SIZE
	.align		4
.L_303:
        /*05d0*/ 	.byte	0x04, 0x12
        /*05d2*/ 	.short	(.L_305 - .L_304)
	.align		4
.L_304:
        /*05d4*/ 	.word	index@(_ZN7cutlass13device_kernelIN5flash11enable_sm90INS1_16FlashAttnFwdSm90INS1_25CollectiveMainloopFwdSm90ILi2EN4cute5tupleIJNS5_1CILi1EEES8_S8_EEENS6_IJNS7_ILi192EEENS7_ILi144EEENS7_ILi96EEEEEELi96ENS_6half_tEfNS_4arch4Sm90ELb1ELb0ELb0ELb1ELb0ELb0ELb0ELb0ELb1ELb1ELb1ELb0EEENS1_21CollectiveEpilogueFwdINS6_IJSA_SC_SB_EEES9_SE_SG_Li384ELb1ELb1ELb1ELb0EEENS1_36VarlenDynamicPersistentTileSchedulerILi192ELi144ELi384ELi128ELb1ELb1ELb1ELb1ELb1ELb1EEEEEEEEEvNT_6ParamsE)
        /*05d8*/ 	.word	0x00000050


	//----- nvinfo : EIATTR_MIN_STACK_SIZE
	.align		4
.L_305:
        /*05dc*/ 	.byte	0x04, 0x12
        /*05de*/ 	.short	(.L_307 - .L_306)
	.align		4
.L_306:
        /*05e0*/ 	.word	index@(_ZN7cutlass13device_kernelIN5flash11enable_sm90INS1_16FlashAttnFwdSm90INS1_25CollectiveMainloopFwdSm90ILi2EN4cute5tupleIJNS5_1CILi1EEES8_S8_EEENS6_IJNS7_ILi192EEENS7_ILi144EEENS7_ILi96EEEEEELi96ENS_6half_tEfNS_4arch4Sm90ELb1ELb0ELb0ELb1ELb0ELb1ELb0ELb0ELb1ELb1ELb1ELb0EEENS1_21CollectiveEpilogueFwdINS6_IJSA_SC_SB_EEES9_SE_SG_Li384ELb1ELb1ELb1ELb0EEENS1_36VarlenDynamicPersistentTileSchedulerILi192ELi144ELi384ELi128ELb1ELb1ELb1ELb1ELb1ELb1EEEEEEEEEvNT_6ParamsE)
        /*05e4*/ 	.word	0x000000f0


	//----- nvinfo : EIATTR_MIN_STACK_SIZE
	.align		4
.L_307:
        /*05e8*/ 	.byte	0x04, 0x12
        /*05ea*/ 	.short	(.L_309 - .L_308)
	.align		4
.L_308:
        /*05ec*/ 	.word	index@(_ZN7cutlass13device_kernelIN5flash11enable_sm90INS1_16FlashAttnFwdSm90INS1_25CollectiveMainloopFwdSm90ILi2EN4cute5tupleIJNS5_1CILi1EEES8_S8_EEENS6_IJNS7_ILi192EEESA_NS7_ILi64EEEEEELi64ENS_6half_tEfNS_4arch4Sm90ELb0ELb0ELb0ELb0ELb0ELb0ELb0ELb0ELb1ELb1ELb1ELb0EEENS1_21CollectiveEpilogueFwdINS6_IJSA_SB_SA_EEES9_SD_SF_Li384ELb0ELb1ELb1ELb0EEENS1_19SingleTileSchedulerILb0ELb1ELb1ELi192EEEEEEEEEvNT_6ParamsE)
        /*05f0*/ 	.word	0x00000018


	//----- nvinfo : EIATTR_MIN_STACK_SIZE
	.align		4
.L_309:
        /*05f4*/ 	.byte	0x04, 0x12
        /*05f6*/ 	.short	(.L_311 - .L_310)
	.align		4
.L_310:
        /*05f8*/ 	.word	index@(_ZN7cutlass13device_kernelIN5flash11enable_sm90INS1_16FlashAttnFwdSm90INS1_25CollectiveMainloopFwdSm90ILi2EN4cute5tupleIJNS5_1CILi1EEES8_S8_EEENS6_IJNS7_ILi192EEESA_NS7_ILi64EEEEEELi64ENS_6half_tEfNS_4arch4Sm90ELb0ELb0ELb0ELb1ELb0ELb0ELb0ELb0ELb1ELb1ELb1ELb0EEENS1_21CollectiveEpilogueFwdINS6_IJSA_SB_SA_EEES9_SD_SF_Li384ELb1ELb1ELb1ELb0EEENS1_36VarlenDynamicPersistentTileSchedulerILi192ELi192ELi384ELi128ELb1ELb1ELb1ELb0ELb1ELb1EEEEEEEEEvNT_6ParamsE)
        /*05fc*/ 	.word	0x00000068


	//----- nvinfo : EIATTR_MIN_STACK_SIZE
	.align		4
.L_311:
        /*0600*/ 	.byte	0x04, 0x12
        /*0602*/ 	.short	(.L_313 - .L_312)
	.align		4
.L_312:
        /*0604*/ 	.word	index@(_ZN7cutlass13device_kernelIN5flash11enable_sm90INS1_16FlashAttnFwdSm90INS1_25CollectiveMainloopFwdSm90ILi2EN4cute5tupleIJNS5_1CILi1EEES8_S8_EEENS6_IJNS7_ILi192EEESA_NS7_ILi64EEEEEELi64ENS_6half_tEfNS_4arch4Sm90ELb0ELb0ELb0ELb1ELb0ELb1ELb0ELb0ELb1ELb1ELb1ELb0EEENS1_21CollectiveEpilogueFwdINS6_IJSA_SB_SA_EEES9_SD_SF_Li384ELb1ELb1ELb1ELb0EEENS1_36VarlenDynamicPersistentTileSchedulerILi192ELi192ELi384ELi128ELb1ELb1ELb1ELb0ELb1ELb1EEEEEEEEEvNT_6ParamsE)
        /*0608*/ 	.word	0x00000080


	//----- nvinfo : EIATTR_MIN_STACK_SIZE
	.align		4
.L_313:
        /*060c*/ 	.byte	0x04, 0x12
        /*060e*/ 	.short	(.L_315 - .L_314)
	.align		4
.L_314:
        /*0610*/ 	.word	index@(_ZN7cutlass13device_kernelIN5flash11enable_sm90INS1_16FlashAttnFwdSm90INS1_25CollectiveMainloopFwdSm90ILi2EN4cute5tupleIJNS5_1CILi1EEES8_S8_EEENS6_IJNS7_ILi192EEENS7_ILi128EEENS7_ILi64EEEEEELi64ENS_6half_tEfNS_4arch4Sm90ELb0ELb1ELb0ELb0ELb0ELb0ELb0ELb1ELb1ELb1ELb1ELb0EEENS1_21CollectiveEpilogueFwdINS6_IJSA_SC_SB_EEES9_SE_SG_Li384ELb0ELb1ELb1ELb0EEENS1_19SingleTileSchedulerILb0ELb1ELb1ELi192EEEEEEEEEvNT_6ParamsE)
        /*0614*/ 	.word	0x00000000


	//----- nvinfo : EIATTR_MIN_STACK_SIZE
	.align		4
.L_315:
        /*0618*/ 	.byte	0x04, 0x12
        /*061a*/ 	.short	(.L_317 - .L_316)
	.align		4
.L_316:
        /*061c*/ 	.word	index@(_ZN7cutlass13device_kernelIN5flash11enable_sm90INS1_16FlashAttnFwdSm90INS1_25CollectiveMainloopFwdSm90ILi2EN4cute5tupleIJNS5_1CILi1EEES8_S8_EEENS6_IJNS7_ILi192EEENS7_ILi128EEENS7_ILi64EEEEEELi64ENS_6half_tEfNS_4arch4Sm90ELb0ELb1ELb0ELb1ELb0ELb0ELb0ELb1ELb1ELb1ELb1ELb0EEENS1_21CollectiveEpilogueFwdINS6_IJSA_SC_SB_EEES9_SE_SG_Li384ELb1ELb1ELb1ELb0EEENS1_36VarlenDynamicPersistentTileSchedulerILi192ELi128ELi384ELi128ELb1ELb1ELb1ELb1ELb0ELb1EEEEEEEEEvNT_6ParamsE)
        /*0620*/ 	.word	0x00000048


	//----- nvinfo : EIATTR_MIN_STACK_SIZE
	.align		4
.L_317:
        /*0624*/ 	.byte	0x04, 0x12
        /*0626*/ 	.short	(.L_319 - .L_318)
	.align		4
.L_318:
        /*0628*/ 	.word	index@(_ZN7cutlass13device_kernelIN5flash11enable_sm90INS1_16FlashAttnFwdSm90INS1_25CollectiveMainloopFwdSm90ILi2EN4cute5tupleIJNS5_1CILi1EEES8_S8_EEENS6_IJNS7_ILi192EEENS7_ILi128EEENS7_ILi64EEEEEELi64ENS_6half_tEfNS_4arch4Sm90ELb0ELb1ELb0ELb1ELb0ELb1ELb0ELb1ELb1ELb1ELb1ELb0EEENS1_21CollectiveEpilogueFwdINS6_IJSA_SC_SB_EEES9_SE_SG_Li384ELb1ELb1ELb1ELb0EEENS1_36VarlenDynamicPersistentTileSchedulerILi192ELi128ELi384ELi128ELb1ELb1ELb1ELb1ELb0ELb1EEEEEEEEEvNT_6ParamsE)
        /*062c*/ 	.word	0x00000070


	//----- nvinfo : EIATTR_MIN_STACK_SIZE
	.align		4
.L_319:
        /*0630*/ 	.byte	0x04, 0x12
        /*0632*/ 	.short	(.L_321 - .L_320)
	.align		4
.L_320:
        /*0634*/ 	.word	index@(_ZN7cutlass13device_kernelIN5flash11enable_sm90INS1_16FlashAttnFwdSm90INS1_25CollectiveMainloopFwdSm90ILi2EN4cute5tupleIJNS5_1CILi1EEES8_S8_EEENS6_IJNS7_ILi192EEENS7_ILi128EEENS7_ILi64EEEEEELi64ENS_6half_tEfNS_4arch4Sm90ELb1ELb0ELb0ELb0ELb0ELb0ELb0ELb1ELb1ELb1ELb1ELb0EEENS1_21CollectiveEpilogueFwdINS6_IJSA_SC_SB_EEES9_SE_SG_Li384ELb0ELb1ELb1ELb0EEENS1_19SingleTileSchedulerILb0ELb1ELb1ELi192EEEEEEEEEvNT_6ParamsE)
        /*0638*/ 	.word	0x00000000


	//----- nvinfo : EIATTR_MIN_STACK_SIZE
	.align		4
.L_321:
        /*063c*/ 	.byte	0x04, 0x12
        /*063e*/ 	.short	(.L_323 - .L_322)
	.align		4
.L_322:
        /*0640*/ 	.word	index@(_ZN7cutlass13device_kernelIN5flash11enable_sm90INS1_16FlashAttnFwdSm90INS1_25CollectiveMainloopFwdSm90ILi2EN4cute5tupleIJNS5_1CILi1EEES8_S8_EEENS6_IJNS7_ILi192EEENS7_ILi128EEENS7_ILi64EEEEEELi64ENS_6half_tEfNS_4arch4Sm90ELb1ELb0ELb0ELb1ELb0ELb0ELb0ELb1ELb1ELb1ELb1ELb0EEENS1_21CollectiveEpilogueFwdINS6_IJSA_SC_SB_EEES9_SE_SG_Li384ELb1ELb1ELb1ELb0EEENS1_36VarlenDynamicPersistentTileSchedulerILi192ELi128ELi384ELi128ELb1ELb1ELb1ELb1ELb1ELb1EEEEEEEEEvNT_6ParamsE)
        /*0644*/ 	.word	0x00000050


	//----- nvinfo : EIATTR_MIN_STACK_SIZE
	.align		4
.L_323:
        /*0648*/ 	.byte	0x04, 0x12
        /*064a*/ 	.short	(.L_325 - .L_324)
	.align		4
.L_324:
        /*064c*/ 	.word	index@(_ZN7cutlass13device_kernelIN5flash11enable_sm90INS1_16FlashAttnFwdSm90INS1_25CollectiveMainloopFwdSm90ILi2EN4cute5tupleIJNS5_1CILi1EEES8_S8_EEENS6_IJNS7_ILi192EEENS7_ILi128EEENS7_ILi64EEEEEELi64ENS_6half_tEfNS_4arch4Sm90ELb1ELb0ELb0ELb1ELb0ELb1ELb0ELb1ELb1ELb1ELb1ELb0EEENS1_21CollectiveEpilogueFwdINS6_IJSA_SC_SB_EEES9_SE_SG_Li384ELb1ELb1ELb1ELb0EEENS1_36VarlenDynamicPersistentTileSchedulerILi192ELi128ELi384ELi128ELb1ELb1ELb1ELb1ELb1ELb1EEEEEEEEEvNT_6ParamsE)
        /*0650*/ 	.word	0x00000070
.L_325:


//--------------------- .nv.compat                --------------------------
	.section	.nv.compat,"",@"SHT_CUDA_COMPAT_INFO"
	.align	4
        /*0000*/ 	.byte	0x02, 0x09, 0x01, 0x00, 0x02, 0x02, 0x04, 0x00, 0x02, 0x05, 0x05, 0x00, 0x03, 0x07, 0x01, 0x01
        /*0010*/ 	.byte	0x02, 0x03, 0x01, 0x00, 0x02, 0x06, 0x01, 0x00, 0x04, 0x0b, 0x08, 0x00, 0x00, 0x00, 0x00, 0x00
        /*0020*/ 	.byte	0x00, 0x00, 0x00, 0x00


//--------------------- .nv.info._ZN7cutlass13device_kernelIN5flash11enable_sm90INS1_16FlashAttnFwdSm90INS1_25CollectiveMainloopFwdSm90ILi2EN4cute5tupleIJNS5_1CILi1EEES8_S8_EEENS6_IJNS7_ILi128EEENS7_ILi80EEENS7_ILi256EEEEEELi256ENS_6half_tEfNS_4arch4Sm90ELb0ELb0ELb0ELb0ELb0ELb0ELb0ELb1ELb1ELb1ELb1ELb0EEENS1_21CollectiveEpilogueFwdINS6_IJSA_SC_SB_EEES9_SE_SG_Li256ELb0ELb1ELb1ELb0EEENS1_19SingleTileSchedulerILb0ELb1ELb1ELi128EEEEEEEEEvNT_6ParamsE --------------------------
	.section	.nv.info._ZN7cutlass13device_kernelIN5flash11enable_sm90INS1_16FlashAttnFwdSm90INS1_25CollectiveMainloopFwdSm90ILi2EN4cute5tupleIJNS5_1CILi1EEES8_S8_EEENS6_IJNS7_ILi128EEENS7_ILi80EEENS7_ILi256EEEEEELi256ENS_6half_tEfNS_4arch4Sm90ELb0ELb0ELb0ELb0ELb0ELb0ELb0ELb1ELb1ELb1ELb1ELb0EEENS1_21CollectiveEpilogueFwdINS6_IJSA_SC_SB_EEES9_SE_SG_Li256ELb0ELb1ELb1ELb0EEENS1_19SingleTileSchedulerILb0ELb1ELb1ELi128EEEEEEEEEvNT_6ParamsE,"",@"SHT_CUDA_INFO"
	.sectionflags	@""
	.align	4


	//----- nvinfo : EIATTR_CUDA_API_VERSION
	.align		4
        /*0000*/ 	.byte	0x04, 0x37
        /*0002*/ 	.short	(.L_327 - .L_326)
.L_326:
        /*0004*/ 	.word	0x00000082


	//----- nvinfo : EIATTR_KPARAM_INFO
	.align		4
.L_327:
        /*0008*/ 	.byte	0x04, 0x17
        /*000a*/ 	.short	(.L_329 - .L_328)
.L_328:
        /*000c*/ 	.word	0x00000000
        /*0010*/ 	.short	0x0000
        /*0012*/ 	.short	0x0070
        /*0014*/ 	.byte	0x00, 0xf0, 0x01, 0x28


	//----- nvinfo : EIATTR_SPARSE_MMA_MASK
	.align		4
.L_329:
        /*0018*/ 	.byte	0x03, 0x50
        /*001a*/ 	.short	0x0000


	//----- nvinfo : EIATTR_MAXREG_COUNT
	.align		4
        /*001c*/ 	.byte	0x03, 0x1b
        /*001e*/ 	.short	0x00a8


	//----- nvinfo : EIATTR_NUM_BARRIERS
	.align		4
        /*0020*/ 	.byte	0x02, 0x4c
        /*0022*/ 	.byte	0x09
	.zero		1


	//----- nvinfo : EIATTR_EXTERNS
	.align		4
        /*0024*/ 	.byte	0x04, 0x0f
        /*0026*/ 	.short	(.L_331 - .L_330)


	//   ....[0]....
	.align		4
.L_330:
        /*0028*/ 	.word	index@(__assertfail)


	//----- nvinfo : EIATTR_ANNOTATIONS
	.align		4
.L_331:
        /*002c*/ 	.byte	0x04, 0x55
        /*002e*/ 	.short	(.L_333 - .L_332)


	//   ....[0]....
.L_332:
        /*0030*/ 	.word	0x00000001
        /*0034*/ 	.byte	0x30, 0x09, 0x00, 0x00, 0x01, 0x00, 0x00, 0x00, 0x10, 0x14, 0x00, 0x00, 0x01, 0x00, 0x00, 0x00
        /* <DEDUP_REMOVED lines=9> */
        /*00d4*/ 	.byte	0x50, 0x05, 0x01, 0x00, 0x01, 0x00, 0x00, 0x00, 0x00, 0x0c, 0x01, 0x00


	//----- nvinfo : EIATTR_MERCURY_ISA_VERSION
	.align		4
.L_333:
        /*00e0*/ 	.byte	0x03, 0x5f
        /*00e2*/ 	.short	0x0101


	//----- nvinfo : EIATTR_INT_WARP_WIDE_INSTR_OFFSETS
	.align		4
        /*00e4*/ 	.byte	0x04, 0x31
        /*00e6*/ 	.short	(.L_335 - .L_334)


	//   ....[0]....
.L_334:
        /*00e8*/ 	.word	0x00000120


	//   ....[1]....
        /*00ec*/ 	.word	0x00000160


	//   ....[2]....
        /*00f0*/ 	.word	0x00000220


	//----- nvinfo : EIATTR_COOP_GROUP_MASK_REGIDS
	.align		4
.L_335:
        /*00f4*/ 	.byte	0x04, 0x29
        /*00f6*/ 	.short	(.L_337 - .L_336)


	//   ....[0]....
.L_336:
        /*00f8*/ 	.word	0xffffffff


	//   ....[1]....
        /*00fc*/ 	.word	0xffffffff


	//   ....[2]....
        /*0100*/ 	.word	0xffffffff


	//   ....[3]....
        /*0104*/ 	.word	0xffffffff


	//   ....[4]....
        /*0108*/ 	.word	0xffffffff


	//   ....[5]....
        /*010c*/ 	.word	0xffffffff


	//   ....[6]....
        /*0110*/ 	.word	0xffffffff


	//   ....[7]....
        /*0114*/ 	.word	0xffffffff


	//   ....[8]....
        /*0118*/ 	.word	0xffffffff


	//   ....[9]....
        /*011c*/ 	.word	0xffffffff


	//   ....[10]....
        /*0120*/ 	.word	0xffffffff


	//   ....[11]....
        /*0124*/ 	.word	0xffffffff


	//   ....[12]....
        /*0128*/ 	.word	0xffffffff


	//   ....[13]....
        /*012c*/ 	.word	0xffffffff


	//   ....[14]....
        /*0130*/ 	.word	0xffffffff


	//   ....[15]....
        /*0134*/ 	.word	0xffffffff


	//   ....[16]....
        /*0138*/ 	.word	0xffffffff


	//   ....[17]....
        /*013c*/ 	.word	0xffffffff


	//   ....[18]....
        /*0140*/ 	.word	0xffffffff


	//   ....[19]....
        /*0144*/ 	.word	0xffffffff


	//   ....[20]....
        /*0148*/ 	.word	0xffffffff


	//   ....[21]....
        /*014c*/ 	.word	0xffffffff


	//   ....[22]....
        /*0150*/ 	.word	0xffffffff


	//   ....[23]....
        /*0154*/ 	.word	0xffffffff


	//   ....[24]....
        /*0158*/ 	.word	0xffffffff


	//   ....[25]....
        /*015c*/ 	.word	0xffffffff


	//   ....[26]....
        /*0160*/ 	.word	0xffffffff


	//   ....[27]....
        /*0164*/ 	.word	0xffffffff


	//   ....[28]....
        /*0168*/ 	.word	0xffffffff


	//   ....[29]....
        /*016c*/ 	.word	0xffffffff


	//   ....[30]....
        /*0170*/ 	.word	0xffffffff


	//   ....[31]....
        /*0174*/ 	.word	0xffffffff


	//   ....[32]....
        /*0178*/ 	.word	0xffffffff


	//   ....[33]....
        /*017c*/ 	.word	0xffffffff


	//   ....[34]....
        /*0180*/ 	.word	0xffffffff


	//   ....[35]....
        /*0184*/ 	.word	0xffffffff


	//   ....[36]....
        /*0188*/ 	.word	0xffffffff


	//   ....[37]....
        /*018c*/ 	.word	0xffffffff


	//   ....[38]....
        /*0190*/ 	.word	0xffffffff


	//   ....[39]....
        /*0194*/ 	.word	0xffffffff


	//   ....[40]....
        /*0198*/ 	.word	0xffffffff


	//   ....[41]....
        /*019c*/ 	.word	0xffffffff


	//   ....[42]....
        /*01a0*/ 	.word	0xffffffff


	//   ....[43]....
        /*01a4*/ 	.word	0xffffffff


	//   ....[44]....
        /*01a8*/ 	.word	0xffffffff


	//   ....[45]....
        /*01ac*/ 	.word	0xffffffff


	//   ....[46]....
        /*01b0*/ 	.word	0xffffffff


	//   ....[47]....
        /*01b4*/ 	.word	0x0500000f


	//   ....[48]....
        /*01b8*/ 	.word	0x0500000f


	//   ....[49]....
        /*01bc*/ 	.word	0x0500000f


	//   ....[50]....
        /*01c0*/ 	.word	0x0500000f


	//   ....[51]....
        /*01c4*/ 	.word	0x0500000f


	//   ....[52]....
        /*01c8*/ 	.word	0x0500000f


	//   ....[53]....
        /*01cc*/ 	.word	0x0500000f


	//   ....[54]....
        /*01d0*/ 	.word	0x0500000f


	//   ....[55]....
        /*01d4*/ 	.word	0x0500000f


	//   ....[56]....
        /*01d8*/ 	.word	0x0500000f


	//   ....[57]....
        /*01dc*/ 	.word	0x0500000f


	//   ....[58]....
        /*01e0*/ 	.word	0x0500000f


	//   ....[59]....
        /*01e4*/ 	.word	0x0500000f


	//   ....[60]....
        /*01e8*/ 	.word	0x0500000f


	//   ....[61]....
        /*01ec*/ 	.word	0x0500000f


	//   ....[62]....
        /*01f0*/ 	.word	0x0500000f


	//   ....[63]....
        /*01f4*/ 	.word	0x0500000f


	//   ....[64]....
        /*01f8*/ 	.word	0x0500000f


	//----- nvinfo : EIATTR_COOP_GROUP_INSTR_OFFSETS
	.align		4
.L_337:
        /*01fc*/ 	.byte	0x04, 0x28
        /*01fe*/ 	.short	(.L_339 - .L_338)


	//   ....[0]....
.L_338:
        /*0200*/ 	.word	0x00000060


	//   ....[1]....
        /*0204*/ 	.word	0x00000130


	//   ....[2]....
        /*0208*/ 	.word	0x00000230


	//   ....[3]....
        /*020c*/ 	.word	0x000003a0


	//   ....[4]....
        /*0210*/ 	.word	0x00000500


	//   ....[5]....
        /*0214*/ 	.word	0x00000620


	//   ....[6]....
        /*0218*/ 	.word	0x00000780


	//   ....[7]....
        /*021c*/ 	.word	0x00001230


	//   ....[8]....
        /*0220*/ 	.word	0x00004020


	//   ....[9]....
        /*0224*/ 	.word	0x00004040


	//   ....[10]....
        /*0228*/ 	.word	0x00004410


	//   ....[11]....
        /*022c*/ 	.word	0x000044a0


	//   ....[12]....
        /*0230*/ 	.word	0x00007f80


	//   ....[13]....
        /*0234*/ 	.word	0x00007fb0


	//   ....[14]....
        /*0238*/ 	.word	0x00008410


	//   ....[15]....
        /*023c*/ 	.word	0x00008460


	//   ....[16]....
        /*0240*/ 	.word	0x000095b0


	//   ....[17]....
        /*0244*/ 	.word	0x000095d0


	//   ....[18]....
        /*0248*/ 	.word	0x00009660


	//   ....[19]....
        /*024c*/ 	.word	0x000096a0


	//   ....[20]....
        /*0250*/ 	.word	0x0000a890


	//   ....[21]....
        /*0254*/ 	.word	0x0000a8e0


	//   ....[22]....
        /*0258*/ 	.word	0x0000a920


	//   ....[23]....
        /*025c*/ 	.word	0x0000a950


	//   ....[24]....
        /*0260*/ 	.word	0x0000a990


	//   ....[25]....
        /*0264*/ 	.word	0x0000a9b0


	//   ....[26]....
        /*0268*/ 	.word	0x0000b630


	//   ....[27]....
        /*026c*/ 	.word	0x0000b640


	//   ....[28]....
        /*0270*/ 	.word	0x0000c670


	//   ....[29]....
        /*0274*/ 	.word	0x0000d080


	//   ....[30]....
        /*0278*/ 	.word	0x0000db00


	//   ....[31]....
        /*027c*/ 	.word	0x0000db10


	//   ....[32]....
        /*0280*/ 	.word	0x0000db20


	//   ....[33]....
        /*0284*/ 	.word	0x0000db40


	//   ....[34]....
        /*0288*/ 	.word	0x0000dc10


	//   ....[35]....
        /*028c*/ 	.word	0x0000dc30


	//   ....[36]....
        /*0290*/ 	.word	0x0000dcb0


	//   ....[37]....
        /*0294*/ 	.word	0x0000dcd0


	//   ....[38]....
        /*0298*/ 	.word	0x0000dd50


	//   ....[39]....
        /*029c*/ 	.word	0x0000dd70


	//   ....[40]....
        /*02a0*/ 	.word	0x0000ddf0


	//   ....[41]....
        /*02a4*/ 	.word	0x0000de10


	//   ....[42]....
        /*02a8*/ 	.word	0x0000de90


	//   ....[43]....
        /*02ac*/ 	.word	0x0000deb0


	//   ....[44]....
        /*02b0*/ 	.word	0x0000df30


	//   ....[45]....
        /*02b4*/ 	.word	0x0000df40


	//   ....[46]....
        /*02b8*/ 	.word	0x00010b90


	//   ....[47]....
        /*02bc*/ 	.word	0x00011050


	//   ....[48]....
        /*02c0*/ 	.word	0x000111d0


	//   ....[49]....
        /*02c4*/ 	.word	0x00011220


	//   ....[50]....
        /*02c8*/ 	.word	0x00011390


	//   ....[51]....
        /*02cc*/ 	.word	0x00011400


	//   ....[52]....
        /*02d0*/ 	.word	0x00011500


	//   ....[53]....
        /*02d4*/ 	.word	0x00011570


	//   ....[54]....
        /*02d8*/ 	.word	0x00011670


	//   ....[55]....
        /*02dc*/ 	.word	0x000116e0


	//   ....[56]....
        /*02e0*/ 	.word	0x000117e0


	//   ....[57]....
        /*02e4*/ 	.word	0x00011850


	//   ....[58]....
        /*02e8*/ 	.word	0x00011950


	//   ....[59]....
        /*02ec*/ 	.word	0x000119c0


	//   ....[60]....
        /*02f0*/ 	.word	0x00011ac0


	//   ....[61]....
        /*02f4*/ 	.word	0x00011b20


	//   ....[62]....
        /*02f8*/ 	.word	0x00011c10


	//   ....[63]....
        /*02fc*/ 	.word	0x00011c60


	//   ....[64]....
        /*0300*/ 	.word	0x00012060


	//----- nvinfo : EIATTR_REG_RECONFIG
	.align		4
.L_339:
        /*0304*/ 	.byte	0x01, 0x54
	.zero		2


	//----- nvinfo : EIATTR_SYSCALL_OFFSETS
	.align		4
        /*0308*/ 	.byte	0x04, 0x46
        /*030a*/ 	.short	(.L_341 - .L_340)


	//   ....[0]....
.L_340:
        /*030c*/ 	.word	0x00001400


	//   ....[1]....
        /*0310*/ 	.word	0x0000cd00


	//   ....[2]....
        /*0314*/ 	.word	0x0000ce40


	//   ....[3]....
        /*0318*/ 	.word	0x0000cf30


	//   ....[4]....
        /*031c*/ 	.word	0x0000d6e0


	//----- nvinfo : EIATTR_MBARRIER_INSTR_OFFSETS
	.align		4
.L_341:
        /*0320*/ 	.byte	0x04, 0x39
        /*0322*/ 	.short	(.L_343 - .L_342)


	//   ....[0]....
.L_342:
        /*0324*/ 	.word	0x00000250
        /*0328*/ 	.word	0x000000ff
        /*032c*/ 	.word	0x00038800
        /*0330*/ 	.short	0x0100
        /*0332*/ 	.byte	0x08
	.zero		1


	//   ....[1]....
        /*0334*/ 	.word	0x00000260
        /*0338*/ 	.word	0x000000ff
        /*033c*/ 	.word	0x00038820
        /*0340*/ 	.short	0x0100
        /*0342*/ 	.byte	0x08
	.zero		1


	//   ....[2]....
        /*0344*/ 	.word	0x00000350
        /*0348*/ 	.word	0x000000ff
        /*034c*/ 	.word	0x00038830
        /*0350*/ 	.short	0x0100
        /*0352*/ 	.byte	0x08
	.zero		1


	//   ....[3]....
        /*0354*/ 	.word	0x00000360
        /*0358*/ 	.word	0x000000ff
        /*035c*/ 	.word	0x00038840
        /*0360*/ 	.short	0x0100
        /*0362*/ 	.byte	0x08
	.zero		1


	//   ....[4]....
        /*0364*/ 	.word	0x00000370
        /*0368*/ 	.word	0x000000ff
        /*036c*/ 	.word	0x00038838
        /*0370*/ 	.short	0x0100
        /*0372*/ 	.byte	0x08
	.zero		1


	//   ....[5]....
        /*0374*/ 	.word	0x00000380
        /*0378*/ 	.word	0x000000ff
        /*037c*/ 	.word	0x00038848
        /*0380*/ 	.short	0x0100
        /*0382*/ 	.byte	0x08
	.zero		1


	//   ....[6]....
        /*0384*/ 	.word	0x000004b0
        /*0388*/ 	.word	0x000000ff
        /*038c*/ 	.word	0x00038850
        /*0390*/ 	.short	0x0100
        /*0392*/ 	.byte	0x08
	.zero		1


	//   ....[7]....
        /*0394*/ 	.word	0x000004c0
        /*0398*/ 	.word	0x000000ff
        /*039c*/ 	.word	0x00038860
        /*03a0*/ 	.short	0x0100
        /*03a2*/ 	.byte	0x08
	.zero		1


	//   ....[8]....
        /*03a4*/ 	.word	0x000004d0
        /*03a8*/ 	.word	0x000000ff
        /*03ac*/ 	.word	0x00038858
        /*03b0*/ 	.short	0x0100
        /*03b2*/ 	.byte	0x08
	.zero		1


	//   ....[9]....
        /*03b4*/ 	.word	0x000004e0
        /*03b8*/ 	.word	0x000000ff
        /*03bc*/ 	.word	0x00038868
        /*03c0*/ 	.short	0x0100
        /*03c2*/ 	.byte	0x08
	.zero		1


	//   ....[10]....
        /*03c4*/ 	.word	0x000005d0
        /*03c8*/ 	.word	0x000000ff
        /*03cc*/ 	.word	0x00038870
        /*03d0*/ 	.short	0x0100
        /*03d2*/ 	.byte	0x06
	.zero		1


	//   ....[11]....
        /*03d4*/ 	.word	0x000005e0
        /*03d8*/ 	.word	0x000000ff
        /*03dc*/ 	.word	0x00038880
        /*03e0*/ 	.short	0x0100
        /*03e2*/ 	.byte	0x06
	.zero		1


	//   ....[12]....
        /*03e4*/ 	.word	0x000005f0
        /*03e8*/ 	.word	0x000000ff
        /*03ec*/ 	.word	0x00038878
        /*03f0*/ 	.short	0x0100
        /*03f2*/ 	.byte	0x06
	.zero		1


	//   ....[13]....
        /*03f4*/ 	.word	0x00000600
        /*03f8*/ 	.word	0x000000ff
        /*03fc*/ 	.word	0x00038888
        /*0400*/ 	.short	0x0100
        /*0402*/ 	.byte	0x06
	.zero		1


	//   ....[14]....
        /*0404*/ 	.word	0x00000730
        /*0408*/ 	.word	0x000000ff
        /*040c*/ 	.word	0x00038890
        /*0410*/ 	.short	0x0100
        /*0412*/ 	.byte	0x08
	.zero		1


	//   ....[15]....
        /*0414*/ 	.word	0x00000740
        /*0418*/ 	.word	0x000000ff
        /*041c*/ 	.word	0x000388a0
        /*0420*/ 	.short	0x0100
        /*0422*/ 	.byte	0x08
	.zero		1


	//   ....[16]....
        /*0424*/ 	.word	0x00000750
        /*0428*/ 	.word	0x000000ff
        /*042c*/ 	.word	0x00038898
        /*0430*/ 	.short	0x0100
        /*0432*/ 	.byte	0x08
	.zero		1


	//   ....[17]....
        /*0434*/ 	.word	0x00000760
        /*0438*/ 	.word	0x000000ff
        /*043c*/ 	.word	0x000388a8
        /*0440*/ 	.short	0x0100
        /*0442*/ 	.byte	0x08
	.zero		1


	//   ....[18]....
        /*0444*/ 	.word	0x00000890
        /*0448*/ 	.word	0x000000ff
        /*044c*/ 	.word	0x000388b0
        /*0450*/ 	.short	0x0100
        /*0452*/ 	.byte	0x08
	.zero		1


	//   ....[19]....
        /*0454*/ 	.word	0x000008a0
        /*0458*/ 	.word	0x000000ff
        /*045c*/ 	.word	0x000388c0
        /*0460*/ 	.short	0x0100
        /*0462*/ 	.byte	0x08
	.zero		1


	//   ....[20]....
        /*0464*/ 	.word	0x000008b0
        /*0468*/ 	.word	0x000000ff
        /*046c*/ 	.word	0x000388b8
        /*0470*/ 	.short	0x0100
        /*0472*/ 	.byte	0x08
	.zero		1


	//   ....[21]....
        /*0474*/ 	.word	0x000008c0
        /*0478*/ 	.word	0x000000ff
        /*047c*/ 	.word	0x000388c8
        /*0480*/ 	.short	0x0100
        /*0482*/ 	.byte	0x08
	.zero		1


	//   ....[22]....
        /*0484*/ 	.word	0x00001440
        /*0488*/ 	.word	0x000000ff
        /*048c*/ 	.word	0x00038800
        /*0490*/ 	.short	0x010a
        /*0492*/ 	.byte	0x04
	.zero		1


	//   ....[23]....
        /*0494*/ 	.word	0x000014b0
        /*0498*/ 	.word	0x000000ff
        /*049c*/ 	.word	0x00038830
        /*04a0*/ 	.short	0x010a
        /*04a2*/ 	.byte	0x04
	.zero		1


	//   ....[24]....
        /*04a4*/ 	.word	0x00001540
        /*04a8*/ 	.word	0x000000ff
        /*04ac*/ 	.word	0x00038830
        /*04b0*/ 	.short	0x010a
        /*04b2*/ 	.byte	0x04
	.zero		1


	//   ....[25]....
        /*04b4*/ 	.word	0x000048e0
        /*04b8*/ 	.word	0x00000000
        /*04bc*/ 	.word	0x00000000
        /*04c0*/ 	.short	0x0101
        /*04c2*/ 	.byte	0x3f
	.zero		1


	//   ....[26]....
        /*04c4*/ 	.word	0x00005380
        /*04c8*/ 	.word	0x000000ff
        /*04cc*/ 	.word	0x00038830
        /*04d0*/ 	.short	0x010a
        /*04d2*/ 	.byte	0x06
	.zero		1


	//   ....[27]....
        /*04d4*/ 	.word	0x000053d0
        /*04d8*/ 	.word	0x000000ff
        /*04dc*/ 	.word	0x00038830
        /*04e0*/ 	.short	0x010a
        /*04e2*/ 	.byte	0x06
	.zero		1


	//   ....[28]....
        /*04e4*/ 	.word	0x00007cc0
        /*04e8*/ 	.word	0x000000ff
        /*04ec*/ 	.word	0x00038850
        /*04f0*/ 	.short	0x010a
        /*04f2*/ 	.byte	0x07
	.zero		1


	//   ....[29]....
        /*04f4*/ 	.word	0x00007d00
        /*04f8*/ 	.word	0x000000ff
        /*04fc*/ 	.word	0x00038850
        /*0500*/ 	.short	0x010a
        /*0502*/ 	.byte	0x07
	.zero		1


	//   ....[30]....
        /*0504*/ 	.word	0x00008940
        /*0508*/ 	.word	0x000000ab
        /*050c*/ 	.word	0x00000000
        /*0510*/ 	.short	0x0101
        /*0512*/ 	.byte	0x3f
	.zero		1


	//   ....[31]....
        /*0514*/ 	.word	0x00008980
        /*0518*/ 	.word	0x000000af
        /*051c*/ 	.word	0x00000000
        /*0520*/ 	.short	0x0101
        /*0522*/ 	.byte	0x3f
	.zero		1


	//   ....[32]....
        /*0524*/ 	.word	0x00009510
        /*0528*/ 	.word	0x0000000b
        /*052c*/ 	.word	0x00038850
        /*0530*/ 	.short	0x010a
        /*0532*/ 	.byte	0x3f
	.zero		1


	//   ....[33]....
        /*0534*/ 	.word	0x00009550
        /*0538*/ 	.word	0x0000000b
        /*053c*/ 	.word	0x00038850
        /*0540*/ 	.short	0x010a
        /*0542*/ 	.byte	0x3f
	.zero		1


	//   ....[34]....
        /*0544*/ 	.word	0x00009950
        /*0548*/ 	.word	0x0000000c
        /*054c*/ 	.word	0x00000000
        /*0550*/ 	.short	0x0101
        /*0552*/ 	.byte	0x3f
	.zero		1


	//   ....[35]....
        /*0554*/ 	.word	0x0000a9c0
        /*0558*/ 	.word	0x000000ff
        /*055c*/ 	.word	0x00000000
        /*0560*/ 	.short	0x0101
        /*0562*/ 	.byte	0x04
	.zero		1


	//   ....[36]....
        /*0564*/ 	.word	0x0000d290
        /*0568*/ 	.word	0x000000ff
        /*056c*/ 	.word	0x00038840
        /*0570*/ 	.short	0x010a
        /*0572*/ 	.byte	0x26
	.zero		1


	//   ....[37]....
        /*0574*/ 	.word	0x0000e0c0
        /*0578*/ 	.word	0x000000ff
        /*057c*/ 	.word	0x00038800
        /*0580*/ 	.short	0x0107
        /*0582*/ 	.byte	0x26
	.zero		1


	//   ....[38]....
        /*0584*/ 	.word	0x0000e130
        /*0588*/ 	.word	0x000000ff
        /*058c*/ 	.word	0x00038800
        /*0590*/ 	.short	0x0101
        /*0592*/ 	.byte	0x26
	.zero		1


	//   ....[39]....
        /*0594*/ 	.word	0x0000e150
        /*0598*/ 	.word	0x000000ff
        /*059c*/ 	.word	0x00038820
        /*05a0*/ 	.short	0x010a
        /*05a2*/ 	.byte	0x26
	.zero		1


	//   ....[40]....
        /*05a4*/ 	.word	0x0000e540
        /*05a8*/ 	.word	0x000000ff
        /*05ac*/ 	.word	0x00038848
        /*05b0*/ 	.short	0x010a
        /*05b2*/ 	.byte	0x26
	.zero		1


	//   ....[41]....
        /*05b4*/ 	.word	0x0000e9e0
        /*05b8*/ 	.word	0x000000ff
        /*05bc*/ 	.word	0x00038860
        /*05c0*/ 	.short	0x010a
        /*05c2*/ 	.byte	0x26
	.zero		1


	//   ....[42]....
        /*05c4*/ 	.word	0x0000f090
        /*05c8*/ 	.word	0x000000ff
        /*05cc*/ 	.word	0x00038840
        /*05d0*/ 	.short	0x010a
        /*05d2*/ 	.byte	0x26
	.zero		1


	//   ....[43]....
        /*05d4*/ 	.word	0x0000f530
        /*05d8*/ 	.word	0x000000ff
        /*05dc*/ 	.word	0x00038868
        /*05e0*/ 	.short	0x010a
        /*05e2*/ 	.byte	0x26
	.zero		1


	//   ....[44]....
        /*05e4*/ 	.word	0x0000fc30
        /*05e8*/ 	.word	0x000000ff
        /*05ec*/ 	.word	0x00038848
        /*05f0*/ 	.short	0x010a
        /*05f2*/ 	.byte	0x26
	.zero		1


	//   ....[45]....
        /*05f4*/ 	.word	0x000100b0
        /*05f8*/ 	.word	0x000000ff
        /*05fc*/ 	.word	0x00038860
        /*0600*/ 	.short	0x010a
        /*0602*/ 	.byte	0x26
	.zero		1


	//   ....[46]....
        /*0604*/ 	.word	0x000105f0
        /*0608*/ 	.word	0x00000003
        /*060c*/ 	.word	0x00038860
        /*0610*/ 	.short	0x010a
        /*0612*/ 	.byte	0x3f
	.zero		1


	//   ....[47]....
        /*0614*/ 	.word	0x00010b20
        /*0618*/ 	.word	0x00000002
        /*061c*/ 	.word	0x00038820
        /*0620*/ 	.short	0x010a
        /*0622*/ 	.byte	0x3f
	.zero		1


	//   ....[48]....
        /*0624*/ 	.word	0x00010ca0
        /*0628*/ 	.word	0x00000006
        /*062c*/ 	.word	0x00000000
        /*0630*/ 	.short	0x010a
        /*0632*/ 	.byte	0x3f
	.zero		1


	//   ....[49]....
        /*0634*/ 	.word	0x00010d10
        /*0638*/ 	.word	0x00000003
        /*063c*/ 	.word	0x00000000
        /*0640*/ 	.short	0x010a
        /*0642*/ 	.byte	0x3f
	.zero		1


	//   ....[50]....
        /*0644*/ 	.word	0x00010d70
        /*0648*/ 	.word	0x00000000
        /*064c*/ 	.word	0x00000000
        /*0650*/ 	.short	0x010a
        /*0652*/ 	.byte	0x3f
	.zero		1


	//   ....[51]....
        /*0654*/ 	.word	0x00010da0
        /*0658*/ 	.word	0x00000003
        /*065c*/ 	.word	0x00000000
        /*0660*/ 	.short	0x010a
        /*0662*/ 	.byte	0x3f
	.zero		1


	//   ....[52]....
        /*0664*/ 	.word	0x00010e20
        /*0668*/ 	.word	0x00000003
        /*066c*/ 	.word	0x00038800
        /*0670*/ 	.short	0x010a
        /*0672*/ 	.byte	0x3f
	.zero		1


	//   ....[53]....
        /*0674*/ 	.word	0x00010e90
        /*0678*/ 	.word	0x00000003
        /*067c*/ 	.word	0x00038830
        /*0680*/ 	.short	0x010a
        /*0682*/ 	.byte	0x3f
	.zero		1


	//   ....[54]....
        /*0684*/ 	.word	0x00010f00
        /*0688*/ 	.word	0x00000007
        /*068c*/ 	.word	0x00038830
        /*0690*/ 	.short	0x010a
        /*0692*/ 	.byte	0x3f
	.zero		1


	//   ....[55]....
        /*0694*/ 	.word	0x00010f60
        /*0698*/ 	.word	0x00000003
        /*069c*/ 	.word	0x00038850
        /*06a0*/ 	.short	0x010a
        /*06a2*/ 	.byte	0x3f
	.zero		1


	//   ....[56]....
        /*06a4*/ 	.word	0x00010fb0
        /*06a8*/ 	.word	0x0000000b
        /*06ac*/ 	.word	0x00038850
        /*06b0*/ 	.short	0x010a
        /*06b2*/ 	.byte	0x3f
	.zero		1


	//   ....[57]....
        /*06b4*/ 	.word	0x00011110
        /*06b8*/ 	.word	0x00000003
        /*06bc*/ 	.word	0x00038840
        /*06c0*/ 	.short	0x010a
        /*06c2*/ 	.byte	0x3f
	.zero		1


	//   ....[58]....
        /*06c4*/ 	.word	0x00011ca0
        /*06c8*/ 	.word	0x00000003
        /*06cc*/ 	.word	0x00038820
        /*06d0*/ 	.short	0x010a
        /*06d2*/ 	.byte	0x3f
	.zero		1


	//   ....[59]....
        /*06d4*/ 	.word	0x00011d00
        /*06d8*/ 	.word	0x00000003
        /*06dc*/ 	.word	0x00038848
        /*06e0*/ 	.short	0x010a
        /*06e2*/ 	.byte	0x3f
	.zero		1


	//   ....[60]....
        /*06e4*/ 	.word	0x00011d60
        /*06e8*/ 	.word	0x00000003
        /*06ec*/ 	.word	0x00038860
        /*06f0*/ 	.short	0x010a
        /*06f2*/ 	.byte	0x3f
	.zero		1


	//   ....[61]....
        /*06f4*/ 	.word	0x00011dc0
        /*06f8*/ 	.word	0x00000003
        /*06fc*/ 	.word	0x00038840
        /*0700*/ 	.short	0x010a
        /*0702*/ 	.byte	0x3f
	.zero		1


	//   ....[62]....
        /*0704*/ 	.word	0x00011e20
        /*0708*/ 	.word	0x00000003
        /*070c*/ 	.word	0x00038868
        /*0710*/ 	.short	0x010a
        /*0712*/ 	.byte	0x3f
	.zero		1


	//   ....[63]....
        /*0714*/ 	.word	0x00011e80
        /*0718*/ 	.word	0x00000003
        /*071c*/ 	.word	0x00038848
        /*0720*/ 	.short	0x010a
        /*0722*/ 	.byte	0x3f
	.zero		1


	//   ....[64]....
        /*0724*/ 	.word	0x00011ee0
        /*0728*/ 	.word	0x00000003
        /*072c*/ 	.word	0x00038860
        /*0730*/ 	.short	0x010a
        /*0732*/ 	.byte	0x3f
	.zero		1


	//   ....[65]....
        /*0734*/ 	.word	0x00011f30
        /*0738*/ 	.word	0x00000003
        /*073c*/ 	.word	0x00038860
        /*0740*/ 	.short	0x010a
        /*0742*/ 	.byte	0x3f
	.zero		1


	//   ....[66]....
        /*0744*/ 	.word	0x00011f80
        /*0748*/ 	.word	0x00000002
        /*074c*/ 	.word	0x00038820
        /*0750*/ 	.short	0x010a
        /*0752*/ 	.byte	0x3f
	.zero		1


	//   ....[67]....
        /*0754*/ 	.word	0x00012120
        /*0758*/ 	.word	0x00000006
        /*075c*/ 	.word	0x00000000
        /*0760*/ 	.short	0x010a
        /*0762*/ 	.byte	0x3f
	.zero		1


	//   ....[68]....
        /*0764*/ 	.word	0x00012170
        /*0768*/ 	.word	0x00000003
        /*076c*/ 	.word	0x00000000
        /*0770*/ 	.short	0x010a
        /*0772*/ 	.byte	0x3f
	.zero		1


	//   ....[69]....
        /*0774*/ 	.word	0x000121c0
        /*0778*/ 	.word	0x00000000
        /*077c*/ 	.word	0x00000000
        /*0780*/ 	.short	0x010a
        /*0782*/ 	.byte	0x3f
	.zero		1


	//----- nvinfo : EIATTR_NUM_MBARRIERS
	.align		4
.L_343:
        /*0784*/ 	.byte	0x03, 0x38
        /*0786*/ 	.short	0x0016


	//----- nvinfo : EIATTR_EXIT_INSTR_OFFSETS
	.align		4
        /*0788*/ 	.byte	0x04, 0x1c
        /*078a*/ 	.short	(.L_345 - .L_344)


	//   ....[0]....
.L_344:
        /*078c*/ 	.word	0x00010df0


	//----- nvinfo : EIATTR_MAX_THREADS
	.align		4
.L_345:
        /*0790*/ 	.byte	0x04, 0x05
        /*0792*/ 	.short	(.L_347 - .L_346)
.L_346:
        /*0794*/ 	.word	0x00000180
        /*0798*/ 	.word	0x00000001
        /*079c*/ 	.word	0x00000001


	//----- nvinfo : EIATTR_CRS_STACK_SIZE
	.align		4
.L_347:
        /*07a0*/ 	.byte	0x04, 0x1e
        /*07a2*/ 	.short	(.L_349 - .L_348)
.L_348:
        /*07a4*/ 	.word	0x00000000


	//----- nvinfo : EIATTR_CBANK_PARAM_SIZE
	.align		4
.L_349:
        /*07a8*/ 	.byte	0x03, 0x19
        /*07aa*/ 	.short	0x0a70


	//----- nvinfo : EIATTR_PARAM_CBANK
	.align		4
        /*07ac*/ 	.byte	0x04, 0x0a
        /*07ae*/ 	.short	(.L_351 - .L_350)
	.align		4
.L_350:
        /*07b0*/ 	.word	index@(.nv.constant0._ZN7cutlass13device_kernelIN5flash11enable_sm90INS1_16FlashAttnFwdSm90INS1_25CollectiveMainloopFwdSm90ILi2EN4cute5tupleIJNS5_1CILi1EEES8_S8_EEENS6_IJNS7_ILi128EEENS7_ILi80EEENS7_ILi256EEEEEELi256ENS_6half_tEfNS_4arch4Sm90ELb0ELb0ELb0ELb0ELb0ELb0ELb0ELb1ELb1ELb1ELb1ELb0EEENS1_21CollectiveEpilogueFwdINS6_IJSA_SC_SB_EEES9_SE_SG_Li256ELb0ELb1ELb1ELb0EEENS1_19SingleTileSchedulerILb0ELb1ELb1ELi128EEEEEEEEEvNT_6ParamsE)
        /*07b4*/ 	.short	0x0210
        /*07b6*/ 	.short	0x0a70


	//----- nvinfo : EIATTR_SW_WAR
	.align		4
.L_351:
        /*07b8*/ 	.byte	0x04, 0x36
        /*07ba*/ 	.short	(.L_353 - .L_352)
.L_352:
        /*07bc*/ 	.word	0x00000008
.L_353:


//--------------------- .nv.info._ZN7cutlass13device_kernelIN5flash11enable_sm90INS1_16FlashAttnFwdSm90INS1_25CollectiveMainloopFwdSm90ILi2EN4cute5tupleIJNS5_1CILi1EEES8_S8_EEENS6_IJNS7_ILi128EEENS7_ILi80EEENS7_ILi256EEEEEELi256ENS_6half_tEfNS_4arch4Sm90ELb0ELb0ELb0ELb1ELb0ELb0ELb0ELb1ELb1ELb1ELb1ELb0EEENS1_21CollectiveEpilogueFwdINS6_IJSA_SC_SB_EEES9_SE_SG_Li256ELb1ELb1ELb1ELb0EEENS1_36VarlenDynamicPersistentTileSchedulerILi128ELi80ELi256ELi128ELb1ELb1ELb1ELb0ELb1ELb1EEEEEEEEEvNT_6ParamsE --------------------------
	.section	.nv.info._ZN7cutlass13device_kernelIN5flash11enable_sm90INS1_16FlashAttnFwdSm90INS1_25CollectiveMainloopFwdSm90ILi2EN4cute5tupleIJNS5_1CILi1EEES8_S8_EEENS6_IJNS7_ILi128EEENS7_ILi80EEENS7_ILi256EEEEEELi256ENS_6half_tEfNS_4arch4Sm90ELb0ELb0ELb0ELb1ELb0ELb0ELb0ELb1ELb1ELb1ELb1ELb0EEENS1_21CollectiveEpilogueFwdINS6_IJSA_SC_SB_EEES9_SE_SG_Li256ELb1ELb1ELb1ELb0EEENS1_36VarlenDynamicPersistentTileSchedulerILi128ELi80ELi256ELi128ELb1ELb1ELb1ELb0ELb1ELb1EEEEEEEEEvNT_6ParamsE,"",@"SHT_CUDA_INFO"
	.sectionflags	@""
	.align	4


	//----- nvinfo : EIATTR_CUDA_API_VERSION
	.align		4
        /*0000*/ 	.byte	0x04, 0x37
        /*0002*/ 	.short	(.L_355 - .L_354)
.L_354:
        /*0004*/ 	.word	0x00000082


	//----- nvinfo : EIATTR_KPARAM_INFO
	.align		4
.L_355:
        /*0008*/ 	.byte	0x04, 0x17
        /*000a*/ 	.short	(.L_357 - .L_356)
.L_356:
        /*000c*/ 	.word	0x00000000
        /*0010*/ 	.short	0x0000
        /*0012*/ 	.short	0x0070
        /*0014*/ 	.byte	0x00, 0xf0, 0x01, 0x2a


	//----- nvinfo : EIATTR_SPARSE_MMA_MASK
	.align		4
.L_357:
        /*0018*/ 	.byte	0x03, 0x50
        /*001a*/ 	.short	0x0000


	//----- nvinfo : EIATTR_MAXREG_COUNT
	.align		4
        /*001c*/ 	.byte	0x03, 0x1b
        /*001e*/ 	.short	0x00a8


	//----- nvinfo : EIATTR_NUM_BARRIERS
	.align		4
        /*0020*/ 	.byte	0x02, 0x4c
        /*0022*/ 	.byte	0x09
	.zero		1


	//----- nvinfo : EIATTR_EXTERNS
	.align		4
        /*0024*/ 	.byte	0x04, 0x0f
        /*0026*/ 	.short	(.L_359 - .L_358)


	//   ....[0]....
	.align		4
.L_358:
        /*0028*/ 	.word	index@(__assertfail)


	//----- nvinfo : EIATTR_ANNOTATIONS
	.align		4
.L_359:
        /*002c*/ 	.byte	0x04, 0x55
        /*002e*/ 	.short	(.L_361 - .L_360)


	//   ....[0]....
.L_360:
        /* <DEDUP_REMOVED lines=81> */


	//----- nvinfo : EIATTR_MERCURY_ISA_VERSION
	.align		4
.L_361:
        /*0530*/ 	.byte	0x03, 0x5f
        /*0532*/ 	.short	0x0101


	//----- nvinfo : EIATTR_UNUSED_LOAD_BYTE_OFFSET
	.align		4
        /*0534*/ 	.byte	0x04, 0x44
        /*0536*/ 	.short	(.L_363 - .L_362)


	//   ....[0]....
.L_362:
        /*0538*/ 	.word	0x00000a10
        /*053c*/ 	.word	0x0000fff0


	//   ....[1]....
        /*0540*/ 	.word	0x0000aea0
        /*0544*/ 	.word	0x0000fff0


	//----- nvinfo : EIATTR_INT_WARP_WIDE_INSTR_OFFSETS
	.align		4
.L_363:
        /*0548*/ 	.byte	0x04, 0x31
        /*054a*/ 	.short	(.L_365 - .L_364)


	//   ....[0]....
.L_364:
        /*054c*/ 	.word	0x00000130


	//   ....[1]....
        /*0550*/ 	.word	0x00000170


	//   ....[2]....
        /*0554*/ 	.word	0x000001e0


	//   ....[3]....
        /*0558*/ 	.word	0x00008960


	//   ....[4]....
        /*055c*/ 	.word	0x00011160


	//   ....[5]....
        /*0560*/ 	.word	0x00011200


	//   ....[6]....
        /*0564*/ 	.word	0x00015650


	//   ....[7]....
        /*0568*/ 	.word	0x000156c0


	//----- nvinfo : EIATTR_COOP_GROUP_MASK_REGIDS
	.align		4
.L_365:
        /*056c*/ 	.byte	0x04, 0x29
        /*056e*/ 	.short	(.L_367 - .L_366)


	//   ....[0]....
.L_366:
        /*0570*/ 	.word	0xffffffff


	//   ....[1]....
        /*0574*/ 	.word	0xffffffff


	//   ....[2]....
        /*0578*/ 	.word	0xffffffff


	//   ....[3]....
        /*057c*/ 	.word	0xffffffff


	//   ....[4]....
        /*0580*/ 	.word	0xffffffff


	//   ....[5]....
        /*0584*/ 	.word	0xffffffff


	//   ....[6]....
        /*0588*/ 	.word	0xffffffff


	//   ....[7]....
        /*058c*/ 	.word	0xffffffff


	//   ....[8]....
        /*0590*/ 	.word	0xffffffff


	//   ....[9]....
        /*0594*/ 	.word	0xffffffff


	//   ....[10]....
        /*0598*/ 	.word	0xffffffff


	//   ....[11]....
        /*059c*/ 	.word	0xffffffff


	//   ....[12]....
        /*05a0*/ 	.word	0xffffffff


	//   ....[13]....
        /*05a4*/ 	.word	0xffffffff


	//   ....[14]....
        /*05a8*/ 	.word	0xffffffff


	//   ....[15]....
        /*05ac*/ 	.word	0xffffffff


	//   ....[16]....
        /*05b0*/ 	.word	0xffffffff


	//   ....[17]....
        /*05b4*/ 	.word	0xffffffff


	//   ....[18]....
        /*05b8*/ 	.word	0xffffffff


	//   ....[19]....
        /*05bc*/ 	.word	0xffffffff


	//   ....[20]....
        /*05c0*/ 	.word	0xffffffff


	//   ....[21]....
        /*05c4*/ 	.word	0xffffffff


	//   ....[22]....
        /*05c8*/ 	.word	0xffffffff


	//   ....[23]....
        /*05cc*/ 	.word	0xffffffff


	//   ....[24]....
        /*05d0*/ 	.word	0xffffffff


	//   ....[25]....
        /*05d4*/ 	.word	0xffffffff


	//   ....[26]....
        /*05d8*/ 	.word	0xffffffff


	//   ....[27]....
        /*05dc*/ 	.word	0xffffffff


	//   ....[28]....
        /*05e0*/ 	.word	0xffffffff


	//   ....[29]....
        /*05e4*/ 	.word	0xffffffff


	//   ....[30]....
        /*05e8*/ 	.word	0xffffffff


	//   ....[31]....
        /*05ec*/ 	.word	0xffffffff


	//   ....[32]....
        /*05f0*/ 	.word	0xffffffff


	//   ....[33]....
        /*05f4*/ 	.word	0xffffffff


	//   ....[34]....
        /*05f8*/ 	.word	0xffffffff


	//   ....[35]....
        /*05fc*/ 	.word	0xffffffff


	//   ....[36]....
        /*0600*/ 	.word	0xffffffff


	//   ....[37]....
        /*0604*/ 	.word	0xffffffff


	//   ....[38]....
        /*0608*/ 	.word	0xffffffff


	//   ....[39]....
        /*060c*/ 	.word	0xffffffff


	//   ....[40]....
        /*0610*/ 	.word	0xffffffff


	//   ....[41]....
        /*0614*/ 	.word	0xffffffff


	//   ....[42]....
        /*0618*/ 	.word	0xffffffff


	//   ....[43]....
        /*061c*/ 	.word	0xffffffff


	//   ....[44]....
        /*0620*/ 	.word	0xffffffff


	//   ....[45]....
        /*0624*/ 	.word	0xffffffff


	//   ....[46]....
        /*0628*/ 	.word	0xffffffff


	//   ....[47]....
        /*062c*/ 	.word	0xffffffff


	//   ....[48]....
        /*0630*/ 	.word	0xffffffff


	//   ....[49]....
        /*0634*/ 	.word	0xffffffff


	//   ....[50]....
        /*0638*/ 	.word	0xffffffff


	//   ....[51]....
        /*063c*/ 	.word	0xffffffff


	//   ....[52]....
        /*0640*/ 	.word	0xffffffff


	//   ....[53]....
        /*0644*/ 	.word	0xffffffff


	//   ....[54]....
        /*0648*/ 	.word	0xffffffff


	//   ....[55]....
        /*064c*/ 	.word	0xffffffff


	//   ....[56]....
        /*0650*/ 	.word	0xffffffff


	//   ....[57]....
        /*0654*/ 	.word	0xffffffff


	//   ....[58]....
        /*0658*/ 	.word	0xffffffff


	//   ....[59]....
        /*065c*/ 	.word	0xffffffff


	//   ....[60]....
        /*0660*/ 	.word	0xffffffff


	//   ....[61]....
        /*0664*/ 	.word	0xffffffff


	//   ....[62]....
        /*0668*/ 	.word	0xffffffff


	//   ....[63]....
        /*066c*/ 	.word	0xffffffff


	//   ....[64]....
        /*0670*/ 	.word	0xffffffff


	//   ....[65]....
        /*0674*/ 	.word	0xffffffff


	//   ....[66]....
        /*0678*/ 	.word	0xffffffff


	//   ....[67]....
        /*067c*/ 	.word	0xffffffff


	//   ....[68]....
        /*0680*/ 	.word	0xffffffff


	//   ....[69]....
        /*0684*/ 	.word	0xffffffff


	//   ....[70]....
        /*0688*/ 	.word	0xffffffff


	//   ....[71]....
        /*068c*/ 	.word	0xffffffff


	//   ....[72]....
        /*0690*/ 	.word	0xffffffff


	//   ....[73]....
        /*0694*/ 	.word	0xffffffff


	//   ....[74]....
        /*0698*/ 	.word	0xffffffff


	//   ....[75]....
        /*069c*/ 	.word	0xffffffff


	//   ....[76]....
        /*06a0*/ 	.word	0xffffffff


	//   ....[77]....
        /*06a4*/ 	.word	0xffffffff


	//   ....[78]....
        /*06a8*/ 	.word	0xffffffff


	//   ....[79]....
        /*06ac*/ 	.word	0xffffffff


	//   ....[80]....
        /*06b0*/ 	.word	0xffffffff


	//   ....[81]....
        /*06b4*/ 	.word	0xffffffff


	//   ....[82]....
        /*06b8*/ 	.word	0xffffffff


	//   ....[83]....
        /*06bc*/ 	.word	0xffffffff


	//   ....[84]....
        /*06c0*/ 	.word	0xffffffff


	//   ....[85]....
        /*06c4*/ 	.word	0xffffffff


	//   ....[86]....
        /*06c8*/ 	.word	0xffffffff


	//   ....[87]....
        /*06cc*/ 	.word	0xffffffff


	//   ....[88]....
        /*06d0*/ 	.word	0xffffffff


	//   ....[89]....
        /*06d4*/ 	.word	0xffffffff


	//   ....[90]....
        /*06d8*/ 	.word	0xffffffff


	//   ....[91]....
        /*06dc*/ 	.word	0xffffffff


	//   ....[92]....
        /*06e0*/ 	.word	0xffffffff


	//   ....[93]....
        /*06e4*/ 	.word	0xffffffff


	//   ....[94]....
        /*06e8*/ 	.word	0xffffffff


	//   ....[95]....
        /*06ec*/ 	.word	0xffffffff


	//   ....[96]....
        /*06f0*/ 	.word	0xffffffff


	//   ....[97]....
        /*06f4*/ 	.word	0x0500000f


	//   ....[98]....
        /*06f8*/ 	.word	0x0500000f


	//   ....[99]....
        /*06fc*/ 	.word	0x0500000f


	//   ....[100]....
        /*0700*/ 	.word	0x0500000f


	//   ....[101]....
        /*0704*/ 	.word	0x0500000f


	//   ....[102]....
        /*0708*/ 	.word	0x0500000f


	//   ....[103]....
        /*070c*/ 	.word	0x0500000f


	//   ....[104]....
        /*0710*/ 	.word	0x0500000f


	//   ....[105]....
        /*0714*/ 	.word	0x0500000f


	//   ....[106]....
        /*0718*/ 	.word	0x0500000f


	//   ....[107]....
        /*071c*/ 	.word	0x0500000f


	//   ....[108]....
        /*0720*/ 	.word	0x0500000f


	//   ....[109]....
        /*0724*/ 	.word	0x0500000f


	//   ....[110]....
        /*0728*/ 	.word	0x0500000f


	//   ....[111]....
        /*072c*/ 	.word	0x0500000f


	//   ....[112]....
        /*0730*/ 	.word	0x0500000f


	//   ....[113]....
        /*0734*/ 	.word	0x0500000f


	//   ....[114]....
        /*0738*/ 	.word	0x0500000f


	//   ....[115]....
        /*073c*/ 	.word	0x0500000f


	//   ....[116]....
        /*0740*/ 	.word	0x0500000f


	//   ....[117]....
        /*0744*/ 	.word	0x0500000f


	//   ....[118]....
        /*0748*/ 	.word	0x0500000f


	//   ....[119]....
        /*074c*/ 	.word	0x0500000f


	//   ....[120]....
        /*0750*/ 	.word	0x0500000f


	//   ....[121]....
        /*0754*/ 	.word	0x0500000f


	//   ....[122]....
        /*0758*/ 	.word	0x0500000f


	//   ....[123]....
        /*075c*/ 	.word	0x0500000f


	//   ....[124]....
        /*0760*/ 	.word	0x0500000f


	//   ....[125]....
        /*0764*/ 	.word	0x0500000f


	//   ....[126]....
        /*0768*/ 	.word	0x0500000f


	//   ....[127]....
        /*076c*/ 	.word	0x0500000f


	//   ....[128]....
        /*0770*/ 	.word	0x0500000f


	//   ....[129]....
        /*0774*/ 	.word	0x0500000f


	//   ....[130]....
        /*0778*/ 	.word	0x0500000f


	//   ....[131]....
        /*077c*/ 	.word	0x0500000f


	//   ....[132]....
        /*0780*/ 	.word	0x0500000f


	//----- nvinfo : EIATTR_COOP_GROUP_INSTR_OFFSETS
	.align		4
.L_367:
        /*0784*/ 	.byte	0x04, 0x28
        /*0786*/ 	.short	(.L_369 - .L_368)


	//   ....[0]....
.L_368:
        /*0788*/ 	.word	0x00000060


	//   ....[1]....
        /*078c*/ 	.word	0x00000140


	//   ....[2]....
        /*0790*/ 	.word	0x00000190


	//   ....[3]....
        /*0794*/ 	.word	0x000003c0


	//   ....[4]....
        /*0798*/ 	.word	0x00000520


	//   ....[5]....
        /*079c*/ 	.word	0x00000640


	//   ....[6]....
        /*07a0*/ 	.word	0x000007a0


	//   ....[7]....
        /*07a4*/ 	.word	0x00001df0


	//   ....[8]....
        /*07a8*/ 	.word	0x00004ca0


	//   ....[9]....
        /*07ac*/ 	.word	0x00004ce0


	//   ....[10]....
        /*07b0*/ 	.word	0x00005080


	//   ....[11]....
        /*07b4*/ 	.word	0x00005100


	//   ....[12]....
        /*07b8*/ 	.word	0x00008b60


	//   ....[13]....
        /*07bc*/ 	.word	0x00008b90


	//   ....[14]....
        /*07c0*/ 	.word	0x00008ea0


	//   ....[15]....
        /*07c4*/ 	.word	0x00009000


	//   ....[16]....
        /*07c8*/ 	.word	0x0000a1b0


	//   ....[17]....
        /*07cc*/ 	.word	0x0000a240


	//   ....[18]....
        /*07d0*/ 	.word	0x0000a490


	//   ....[19]....
        /*07d4*/ 	.word	0x0000a4a0


	//   ....[20]....
        /*07d8*/ 	.word	0x0000c0c0


	//   ....[21]....
        /*07dc*/ 	.word	0x0000c0e0


	//   ....[22]....
        /*07e0*/ 	.word	0x0000c0f0


	//   ....[23]....
        /*07e4*/ 	.word	0x0000c110


	//   ....[24]....
        /*07e8*/ 	.word	0x0000cc20


	//   ....[25]....
        /*07ec*/ 	.word	0x0000cc50


	//   ....[26]....
        /*07f0*/ 	.word	0x0000cdf0


	//   ....[27]....
        /*07f4*/ 	.word	0x0000ce10


	//   ....[28]....
        /*07f8*/ 	.word	0x0000cf60


	//   ....[29]....
        /*07fc*/ 	.word	0x0000cf80


	//   ....[30]....
        /*0800*/ 	.word	0x0000d0e0


	//   ....[31]....
        /*0804*/ 	.word	0x0000d100


	//   ....[32]....
        /*0808*/ 	.word	0x0000d6d0


	//   ....[33]....
        /*080c*/ 	.word	0x0000d700


	//   ....[34]....
        /*0810*/ 	.word	0x0000e060


	//   ....[35]....
        /*0814*/ 	.word	0x0000e070


	//   ....[36]....
        /*0818*/ 	.word	0x0000f430


	//   ....[37]....
        /*081c*/ 	.word	0x0000f460


	//   ....[38]....
        /*0820*/ 	.word	0x0000f5e0


	//   ....[39]....
        /*0824*/ 	.word	0x0000f600


	//   ....[40]....
        /*0828*/ 	.word	0x0000f750


	//   ....[41]....
        /*082c*/ 	.word	0x0000f770


	//   ....[42]....
        /*0830*/ 	.word	0x0000f8d0


	//   ....[43]....
        /*0834*/ 	.word	0x0000f8f0


	//   ....[44]....
        /*0838*/ 	.word	0x0000fad0


	//   ....[45]....
        /*083c*/ 	.word	0x0000fd00


	//   ....[46]....
        /*0840*/ 	.word	0x0000fd30


	//   ....[47]....
        /*0844*/ 	.word	0x0000fd60


	//   ....[48]....
        /*0848*/ 	.word	0x0000fd90


	//   ....[49]....
        /*084c*/ 	.word	0x0000fdc0


	//   ....[50]....
        /*0850*/ 	.word	0x0000fdf0


	//   ....[51]....
        /*0854*/ 	.word	0x0000ffa0


	//   ....[52]....
        /*0858*/ 	.word	0x0000ffd0


	//   ....[53]....
        /*085c*/ 	.word	0x00010000


	//   ....[54]....
        /*0860*/ 	.word	0x00010030


	//   ....[55]....
        /*0864*/ 	.word	0x00010060


	//   ....[56]....
        /*0868*/ 	.word	0x00010090


	//   ....[57]....
        /*086c*/ 	.word	0x00010120


	//   ....[58]....
        /*0870*/ 	.word	0x00010150


	//   ....[59]....
        /*0874*/ 	.word	0x00010160


	//   ....[60]....
        /*0878*/ 	.word	0x00010210


	//   ....[61]....
        /*087c*/ 	.word	0x00011760


	//   ....[62]....
        /*0880*/ 	.word	0x000123a0


	//   ....[63]....
        /*0884*/ 	.word	0x000123f0


	//   ....[64]....
        /*0888*/ 	.word	0x000124c0


	//   ....[65]....
        /*088c*/ 	.word	0x000124d0


	//   ....[66]....
        /*0890*/ 	.word	0x00012580


	//   ....[67]....
        /*0894*/ 	.word	0x00012590


	//   ....[68]....
        /*0898*/ 	.word	0x00012640


	//   ....[69]....
        /*089c*/ 	.word	0x00012650


	//   ....[70]....
        /*08a0*/ 	.word	0x00012700


	//   ....[71]....
        /*08a4*/ 	.word	0x00012710


	//   ....[72]....
        /*08a8*/ 	.word	0x000127c0


	//   ....[73]....
        /*08ac*/ 	.word	0x000127d0


	//   ....[74]....
        /*08b0*/ 	.word	0x00012880


	//   ....[75]....
        /*08b4*/ 	.word	0x00012890


	//   ....[76]....
        /*08b8*/ 	.word	0x000128e0


	//   ....[77]....
        /*08bc*/ 	.word	0x00012930


	//   ....[78]....
        /*08c0*/ 	.word	0x00015f90


	//   ....[79]....
        /*08c4*/ 	.word	0x00015fc0


	//   ....[80]....
        /*08c8*/ 	.word	0x00016020


	//   ....[81]....
        /*08cc*/ 	.word	0x00016050


	//   ....[82]....
        /*08d0*/ 	.word	0x00016080


	//   ....[83]....
        /*08d4*/ 	.word	0x000160b0


	//   ....[84]....
        /*08d8*/ 	.word	0x000160e0


	//   ....[85]....
        /*08dc*/ 	.word	0x00016110


	//   ....[86]....
        /*08e0*/ 	.word	0x000162e0


	//   ....[87]....
        /*08e4*/ 	.word	0x00016310


	//   ....[88]....
        /*08e8*/ 	.word	0x00016340


	//   ....[89]....
        /*08ec*/ 	.word	0x00016370


	//   ....[90]....
        /*08f0*/ 	.word	0x000163a0


	//   ....[91]....
        /*08f4*/ 	.word	0x000163d0


	//   ....[92]....
        /*08f8*/ 	.word	0x00016490


	//   ....[93]....
        /*08fc*/ 	.word	0x000164b0


	//   ....[94]....
        /*0900*/ 	.word	0x000164c0


	//   ....[95]....
        /*0904*/ 	.word	0x00016520


	//   ....[96]....
        /*0908*/ 	.word	0x00016c40


	//   ....[97]....
        /*090c*/ 	.word	0x00017120


	//   ....[98]....
        /*0910*/ 	.word	0x00017300


	//   ....[99]....
        /*0914*/ 	.word	0x00017350


	//   ....[100]....
        /*0918*/ 	.word	0x00017490


	//   ....[101]....
        /*091c*/ 	.word	0x000174e0


	//   ....[102]....
        /*0920*/ 	.word	0x00017620


	//   ....[103]....
        /*0924*/ 	.word	0x00017670


	//   ....[104]....
        /*0928*/ 	.word	0x000177b0


	//   ....[105]....
        /*092c*/ 	.word	0x00017800


	//   ....[106]....
        /*0930*/ 	.word	0x00017940


	//   ....[107]....
        /*0934*/ 	.word	0x00017990


	//   ....[108]....
        /*0938*/ 	.word	0x00017ad0


	//   ....[109]....
        /*093c*/ 	.word	0x00017b20


	//   ....[110]....
        /*0940*/ 	.word	0x00017c40


	//   ....[111]....
        /*0944*/ 	.word	0x00017cb0


	//   ....[112]....
        /*0948*/ 	.word	0x00017dd0


	//   ....[113]....
        /*094c*/ 	.word	0x00017e20


	//   ....[114]....
        /*0950*/ 	.word	0x00018150


	//   ....[115]....
        /*0954*/ 	.word	0x000181f0


	//   ....[116]....
        /*0958*/ 	.word	0x000183a0


	//   ....[117]....
        /*095c*/ 	.word	0x00018420


	//   ....[118]....
        /*0960*/ 	.word	0x000184a0


	//   ....[119]....
        /*0964*/ 	.word	0x00018520


	//   ....[120]....
        /*0968*/ 	.word	0x000185a0


	//   ....[121]....
        /*096c*/ 	.word	0x00018630


	//   ....[122]....
        /*0970*/ 	.word	0x000186d0


	//   ....[123]....
        /*0974*/ 	.word	0x00018780


	//   ....[124]....
        /*0978*/ 	.word	0x00018800


	//   ....[125]....
        /*097c*/ 	.word	0x00018880


	//   ....[126]....
        /*0980*/ 	.word	0x00018900


	//   ....[127]....
        /*0984*/ 	.word	0x00018990


	//   ....[128]....
        /*0988*/ 	.word	0x00018a10


	//   ....[129]....
        /*098c*/ 	.word	0x00018ab0


	//   ....[130]....
        /*0990*/ 	.word	0x00018b00


	//   ....[131]....
        /*0994*/ 	.word	0x00018b90


	//   ....[132]....
        /*0998*/ 	.word	0x00018cc0


	//----- nvinfo : EIATTR_REG_RECONFIG
	.align		4
.L_369:
        /*099c*/ 	.byte	0x01, 0x54
	.zero		2


	//----- nvinfo : EIATTR_SYSCALL_OFFSETS
	.align		4
        /*09a0*/ 	.byte	0x04, 0x46
        /*09a2*/ 	.short	(.L_371 - .L_370)


	//   ....[0]....
.L_370:
        /*09a4*/ 	.word	0x00001f70


	//   ....[1]....
        /*09a8*/ 	.word	0x00011370


	//   ....[2]....
        /*09ac*/ 	.word	0x000114c0


	//   ....[3]....
        /*09b0*/ 	.word	0x000115c0


	//   ....[4]....
        /*09b4*/ 	.word	0x00011f50


	//----- nvinfo : EIATTR_MBARRIER_INSTR_OFFSETS
	.align		4
.L_371:
        /*09b8*/ 	.byte	0x04, 0x39
        /*09ba*/ 	.short	(.L_373 - .L_372)


	//   ....[0]....
.L_372:
        /*09bc*/ 	.word	0x00000270
        /*09c0*/ 	.word	0x000000ff
        /*09c4*/ 	.word	0x00038800
        /*09c8*/ 	.short	0x0100
        /*09ca*/ 	.byte	0x08
	.zero		1


	//   ....[1]....
        /*09cc*/ 	.word	0x00000280
        /*09d0*/ 	.word	0x000000ff
        /*09d4*/ 	.word	0x00038820
        /*09d8*/ 	.short	0x0100
        /*09da*/ 	.byte	0x08
	.zero		1


	//   ....[2]....
        /*09dc*/ 	.word	0x00000370
        /*09e0*/ 	.word	0x000000ff
        /*09e4*/ 	.word	0x00038830
        /*09e8*/ 	.short	0x0100
        /*09ea*/ 	.byte	0x08
	.zero		1


	//   ....[3]....
        /*09ec*/ 	.word	0x00000380
        /*09f0*/ 	.word	0x000000ff
        /*09f4*/ 	.word	0x00038840
        /*09f8*/ 	.short	0x0100
        /*09fa*/ 	.byte	0x08
	.zero		1


	//   ....[4]....
        /*09fc*/ 	.word	0x00000390
        /*0a00*/ 	.word	0x000000ff
        /*0a04*/ 	.word	0x00038838
        /*0a08*/ 	.short	0x0100
        /*0a0a*/ 	.byte	0x08
	.zero		1


	//   ....[5]....
        /*0a0c*/ 	.word	0x000003a0
        /*0a10*/ 	.word	0x000000ff
        /*0a14*/ 	.word	0x00038848
        /*0a18*/ 	.short	0x0100
        /*0a1a*/ 	.byte	0x08
	.zero		1


	//   ....[6]....
        /*0a1c*/ 	.word	0x000004d0
        /*0a20*/ 	.word	0x000000ff
        /*0a24*/ 	.word	0x00038850
        /*0a28*/ 	.short	0x0100
        /*0a2a*/ 	.byte	0x08
	.zero		1


	//   ....[7]....
        /*0a2c*/ 	.word	0x000004e0
        /*0a30*/ 	.word	0x000000ff
        /*0a34*/ 	.word	0x00038860
        /*0a38*/ 	.short	0x0100
        /*0a3a*/ 	.byte	0x08
	.zero		1


	//   ....[8]....
        /*0a3c*/ 	.word	0x000004f0
        /*0a40*/ 	.word	0x000000ff
        /*0a44*/ 	.word	0x00038858
        /*0a48*/ 	.short	0x0100
        /*0a4a*/ 	.byte	0x08
	.zero		1


	//   ....[9]....
        /*0a4c*/ 	.word	0x00000500
        /*0a50*/ 	.word	0x000000ff
        /*0a54*/ 	.word	0x00038868
        /*0a58*/ 	.short	0x0100
        /*0a5a*/ 	.byte	0x08
	.zero		1


	//   ....[10]....
        /*0a5c*/ 	.word	0x000005f0
        /*0a60*/ 	.word	0x000000ff
        /*0a64*/ 	.word	0x00038870
        /*0a68*/ 	.short	0x0100
        /*0a6a*/ 	.byte	0x06
	.zero		1


	//   ....[11]....
        /*0a6c*/ 	.word	0x00000600
        /*0a70*/ 	.word	0x000000ff
        /*0a74*/ 	.word	0x00038880
        /*0a78*/ 	.short	0x0100
        /*0a7a*/ 	.byte	0x06
	.zero		1


	//   ....[12]....
        /*0a7c*/ 	.word	0x00000610
        /*0a80*/ 	.word	0x000000ff
        /*0a84*/ 	.word	0x00038878
        /*0a88*/ 	.short	0x0100
        /*0a8a*/ 	.byte	0x06
	.zero		1


	//   ....[13]....
        /*0a8c*/ 	.word	0x00000620
        /*0a90*/ 	.word	0x000000ff
        /*0a94*/ 	.word	0x00038888
        /*0a98*/ 	.short	0x0100
        /*0a9a*/ 	.byte	0x06
	.zero		1


	//   ....[14]....
        /*0a9c*/ 	.word	0x00000750
        /*0aa0*/ 	.word	0x000000ff
        /*0aa4*/ 	.word	0x00038890
        /*0aa8*/ 	.short	0x0100
        /*0aaa*/ 	.byte	0x08
	.zero		1


	//   ....[15]....
        /*0aac*/ 	.word	0x00000760
        /*0ab0*/ 	.word	0x000000ff
        /*0ab4*/ 	.word	0x000388a0
        /*0ab8*/ 	.short	0x0100
        /*0aba*/ 	.byte	0x08
	.zero		1


	//   ....[16]....
        /*0abc*/ 	.word	0x00000770
        /*0ac0*/ 	.word	0x000000ff
        /*0ac4*/ 	.word	0x00038898
        /*0ac8*/ 	.short	0x0100
        /*0aca*/ 	.byte	0x08
	.zero		1


	//   ....[17]....
        /*0acc*/ 	.word	0x00000780
        /*0ad0*/ 	.word	0x000000ff
        /*0ad4*/ 	.word	0x000388a8
        /*0ad8*/ 	.short	0x0100
        /*0ada*/ 	.byte	0x08
	.zero		1


	//   ....[18]....
        /*0adc*/ 	.word	0x000008b0
        /*0ae0*/ 	.word	0x000000ff
        /*0ae4*/ 	.word	0x000388b0
        /*0ae8*/ 	.short	0x0100
        /*0aea*/ 	.byte	0x08
	.zero		1


	//   ....[19]....
        /*0aec*/ 	.word	0x000008c0
        /*0af0*/ 	.word	0x000000ff
        /*0af4*/ 	.word	0x000388c0
        /*0af8*/ 	.short	0x0100
        /*0afa*/ 	.byte	0x08
	.zero		1


	//   ....[20]....
        /*0afc*/ 	.word	0x000008d0
        /*0b00*/ 	.word	0x000000ff
        /*0b04*/ 	.word	0x000388b8
        /*0b08*/ 	.short	0x0100
        /*0b0a*/ 	.byte	0x08
	.zero		1


	//   ....[21]....
        /*0b0c*/ 	.word	0x000008e0
        /*0b10*/ 	.word	0x000000ff
        /*0b14*/ 	.word	0x000388c8
        /*0b18*/ 	.short	0x0100
        /*0b1a*/ 	.byte	0x08
	.zero		1


	//   ....[22]....
        /*0b1c*/ 	.word	0x00002030
        /*0b20*/ 	.word	0x00000005
        /*0b24*/ 	.word	0x00038800
        /*0b28*/ 	.short	0x010a
        /*0b2a*/ 	.byte	0x3f
	.zero		1


	//   ....[23]....
        /*0b2c*/ 	.word	0x000020d0
        /*0b30*/ 	.word	0x00000000
        /*0b34*/ 	.word	0x00038830
        /*0b38*/ 	.short	0x010a
        /*0b3a*/ 	.byte	0x3f
	.zero		1


	//   ....[24]....
        /*0b3c*/ 	.word	0x00002150
        /*0b40*/ 	.word	0x00000000
        /*0b44*/ 	.word	0x00038830
        /*0b48*/ 	.short	0x010a
        /*0b4a*/ 	.byte	0x3f
	.zero		1


	//   ....[25]....
        /*0b4c*/ 	.word	0x00004bf0
        /*0b50*/ 	.word	0x00000000
        /*0b54*/ 	.word	0x00000000
        /*0b58*/ 	.short	0x0101
        /*0b5a*/ 	.byte	0x3f
	.zero		1


	//   ....[26]....
        /*0b5c*/ 	.word	0x00005f70
        /*0b60*/ 	.word	0x000000ff
        /*0b64*/ 	.word	0x00038830
        /*0b68*/ 	.short	0x010a
        /*0b6a*/ 	.byte	0x3c
	.zero		1


	//   ....[27]....
        /*0b6c*/ 	.word	0x00005fb0
        /*0b70*/ 	.word	0x000000ff
        /*0b74*/ 	.word	0x00038830
        /*0b78*/ 	.short	0x010a
        /*0b7a*/ 	.byte	0x3c
	.zero		1


	//   ....[28]....
        /*0b7c*/ 	.word	0x000088b0
        /*0b80*/ 	.word	0x00000015
        /*0b84*/ 	.word	0x00038850
        /*0b88*/ 	.short	0x010a
        /*0b8a*/ 	.byte	0x3f
	.zero		1


	//   ....[29]....
        /*0b8c*/ 	.word	0x000088f0
        /*0b90*/ 	.word	0x00000015
        /*0b94*/ 	.word	0x00038850
        /*0b98*/ 	.short	0x010a
        /*0b9a*/ 	.byte	0x3f
	.zero		1


	//   ....[30]....
        /*0b9c*/ 	.word	0x000091b0
        /*0ba0*/ 	.word	0x000000ff
        /*0ba4*/ 	.word	0x00000000
        /*0ba8*/ 	.short	0x0101
        /*0baa*/ 	.byte	0x3c
	.zero		1


	//   ....[31]....
        /*0bac*/ 	.word	0x000093e0
        /*0bb0*/ 	.word	0x000000aa
        /*0bb4*/ 	.word	0x00000000
        /*0bb8*/ 	.short	0x0101
        /*0bba*/ 	.byte	0x3f
	.zero		1


	//   ....[32]....
        /*0bbc*/ 	.word	0x0000a0e0
        /*0bc0*/ 	.word	0x00000000
        /*0bc4*/ 	.word	0x00038850
        /*0bc8*/ 	.short	0x010a
        /*0bca*/ 	.byte	0x3f
	.zero		1


	//   ....[33]....
        /*0bcc*/ 	.word	0x0000a120
        /*0bd0*/ 	.word	0x00000000
        /*0bd4*/ 	.word	0x00038850
        /*0bd8*/ 	.short	0x010a
        /*0bda*/ 	.byte	0x3f
	.zero		1


	//   ....[34]....
        /*0bdc*/ 	.word	0x0000a640
        /*0be0*/ 	.word	0x0000000b
        /*0be4*/ 	.word	0x00000000
        /*0be8*/ 	.short	0x0101
        /*0bea*/ 	.byte	0x3f
	.zero		1


	//   ....[35]....
        /*0bec*/ 	.word	0x0000cc30
        /*0bf0*/ 	.word	0x000000ff
        /*0bf4*/ 	.word	0x00000000
        /*0bf8*/ 	.short	0x0101
        /*0bfa*/ 	.byte	0x08
	.zero		1


	//   ....[36]....
        /*0bfc*/ 	.word	0x0000d510
        /*0c00*/ 	.word	0x000000ff
        /*0c04*/ 	.word	0x00000000
        /*0c08*/ 	.short	0x0101
        /*0c0a*/ 	.byte	0x08
	.zero		1


	//   ....[37]....
        /*0c0c*/ 	.word	0x000119c0
        /*0c10*/ 	.word	0x00000000
        /*0c14*/ 	.word	0x00038840
        /*0c18*/ 	.short	0x010a
        /*0c1a*/ 	.byte	0x3f
	.zero		1


	//   ....[38]....
        /*0c1c*/ 	.word	0x00012a30
        /*0c20*/ 	.word	0x00000012
        /*0c24*/ 	.word	0x00038800
        /*0c28*/ 	.short	0x0107
        /*0c2a*/ 	.byte	0x3f
	.zero		1


	//   ....[39]....
        /*0c2c*/ 	.word	0x00012b40
        /*0c30*/ 	.word	0x00000012
        /*0c34*/ 	.word	0x00038800
        /*0c38*/ 	.short	0x0101
        /*0c3a*/ 	.byte	0x3f
	.zero		1


	//   ....[40]....
        /*0c3c*/ 	.word	0x00012b60
        /*0c40*/ 	.word	0x00000012
        /*0c44*/ 	.word	0x00038820
        /*0c48*/ 	.short	0x010a
        /*0c4a*/ 	.byte	0x3f
	.zero		1


	//   ....[41]....
        /*0c4c*/ 	.word	0x00012f30
        /*0c50*/ 	.word	0x00000003
        /*0c54*/ 	.word	0x00038840
        /*0c58*/ 	.short	0x010a
        /*0c5a*/ 	.byte	0x3f
	.zero		1


	//   ....[42]....
        /*0c5c*/ 	.word	0x000134d0
        /*0c60*/ 	.word	0x00000003
        /*0c64*/ 	.word	0x00000060
        /*0c68*/ 	.short	0x010a
        /*0c6a*/ 	.byte	0x3f
	.zero		1


	//   ....[43]....
        /*0c6c*/ 	.word	0x00013d50
        /*0c70*/ 	.word	0x00000003
        /*0c74*/ 	.word	0x00038840
        /*0c78*/ 	.short	0x010a
        /*0c7a*/ 	.byte	0x3f
	.zero		1


	//   ....[44]....
        /*0c7c*/ 	.word	0x000142f0
        /*0c80*/ 	.word	0x00000002
        /*0c84*/ 	.word	0x00000060
        /*0c88*/ 	.short	0x010a
        /*0c8a*/ 	.byte	0x3f
	.zero		1


	//   ....[45]....
        /*0c8c*/ 	.word	0x00014ab0
        /*0c90*/ 	.word	0x00000002
        /*0c94*/ 	.word	0x00038840
        /*0c98*/ 	.short	0x010a
        /*0c9a*/ 	.byte	0x3f
	.zero		1


	//   ....[46]....
        /*0c9c*/ 	.word	0x00015050
        /*0ca0*/ 	.word	0x00000002
        /*0ca4*/ 	.word	0x00000060
        /*0ca8*/ 	.short	0x010a
        /*0caa*/ 	.byte	0x3f
	.zero		1


	//   ....[47]....
        /*0cac*/ 	.word	0x000157c0
        /*0cb0*/ 	.word	0x00000000
        /*0cb4*/ 	.word	0x00038860
        /*0cb8*/ 	.short	0x010a
        /*0cba*/ 	.byte	0x3f
	.zero		1


	//   ....[48]....
        /*0cbc*/ 	.word	0x00016bc0
        /*0cc0*/ 	.word	0x00000000
        /*0cc4*/ 	.word	0x00038820
        /*0cc8*/ 	.short	0x010a
        /*0cca*/ 	.byte	0x3f
	.zero		1


	//   ....[49]....
        /*0ccc*/ 	.word	0x00016dd0
        /*0cd0*/ 	.word	0x00000006
        /*0cd4*/ 	.word	0x00000000
        /*0cd8*/ 	.short	0x010a
        /*0cda*/ 	.byte	0x3f
	.zero		1


	//   ....[50]....
        /*0cdc*/ 	.word	0x00016e00
        /*0ce0*/ 	.word	0x00000007
        /*0ce4*/ 	.word	0x00000000
        /*0ce8*/ 	.short	0x010a
        /*0cea*/ 	.byte	0x3f
	.zero		1


	//   ....[51]....
        /*0cec*/ 	.word	0x00016e60
        /*0cf0*/ 	.word	0x00000004
        /*0cf4*/ 	.word	0x00000000
        /*0cf8*/ 	.short	0x010a
        /*0cfa*/ 	.byte	0x3f
	.zero		1


	//   ....[52]....
        /*0cfc*/ 	.word	0x00016e90
        /*0d00*/ 	.word	0x00000003
        /*0d04*/ 	.word	0x00000000
        /*0d08*/ 	.short	0x010a
        /*0d0a*/ 	.byte	0x3f
	.zero		1


	//   ....[53]....
        /*0d0c*/ 	.word	0x00016ef0
        /*0d10*/ 	.word	0x00000005
        /*0d14*/ 	.word	0x00038800
        /*0d18*/ 	.short	0x010a
        /*0d1a*/ 	.byte	0x3f
	.zero		1


	//   ....[54]....
        /*0d1c*/ 	.word	0x00016f40
        /*0d20*/ 	.word	0x00000000
        /*0d24*/ 	.word	0x00038830
        /*0d28*/ 	.short	0x010a
        /*0d2a*/ 	.byte	0x3f
	.zero		1


	//   ....[55]....
        /*0d2c*/ 	.word	0x00016fa0
        /*0d30*/ 	.word	0x00000004
        /*0d34*/ 	.word	0x00038830
        /*0d38*/ 	.short	0x010a
        /*0d3a*/ 	.byte	0x3f
	.zero		1


	//   ....[56]....
        /*0d3c*/ 	.word	0x00016ff0
        /*0d40*/ 	.word	0x00000015
        /*0d44*/ 	.word	0x00038850
        /*0d48*/ 	.short	0x010a
        /*0d4a*/ 	.byte	0x3f
	.zero		1


	//   ....[57]....
        /*0d4c*/ 	.word	0x00017040
        /*0d50*/ 	.word	0x00000000
        /*0d54*/ 	.word	0x00038850
        /*0d58*/ 	.short	0x010a
        /*0d5a*/ 	.byte	0x3f
	.zero		1


	//   ....[58]....
        /*0d5c*/ 	.word	0x000171e0
        /*0d60*/ 	.word	0x00000000
        /*0d64*/ 	.word	0x00038840
        /*0d68*/ 	.short	0x010a
        /*0d6a*/ 	.byte	0x3f
	.zero		1


	//   ....[59]....
        /*0d6c*/ 	.word	0x00017e60
        /*0d70*/ 	.word	0x00000012
        /*0d74*/ 	.word	0x00038820
        /*0d78*/ 	.short	0x010a
        /*0d7a*/ 	.byte	0x3f
	.zero		1


	//   ....[60]....
        /*0d7c*/ 	.word	0x00017eb0
        /*0d80*/ 	.word	0x00000003
        /*0d84*/ 	.word	0x00038840
        /*0d88*/ 	.short	0x010a
        /*0d8a*/ 	.byte	0x3f
	.zero		1


	//   ....[61]....
        /*0d8c*/ 	.word	0x00017f00
        /*0d90*/ 	.word	0x00000003
        /*0d94*/ 	.word	0x00000060
        /*0d98*/ 	.short	0x010a
        /*0d9a*/ 	.byte	0x3f
	.zero		1


	//   ....[62]....
        /*0d9c*/ 	.word	0x00017f50
        /*0da0*/ 	.word	0x00000003
        /*0da4*/ 	.word	0x00038840
        /*0da8*/ 	.short	0x010a
        /*0daa*/ 	.byte	0x3f
	.zero		1


	//   ....[63]....
        /*0dac*/ 	.word	0x00017fa0
        /*0db0*/ 	.word	0x00000002
        /*0db4*/ 	.word	0x00000060
        /*0db8*/ 	.short	0x010a
        /*0dba*/ 	.byte	0x3f
	.zero		1


	//   ....[64]....
        /*0dbc*/ 	.word	0x00017ff0
        /*0dc0*/ 	.word	0x00000002
        /*0dc4*/ 	.word	0x00038840
        /*0dc8*/ 	.short	0x010a
        /*0dca*/ 	.byte	0x3f
	.zero		1


	//   ....[65]....
        /*0dcc*/ 	.word	0x00018040
        /*0dd0*/ 	.word	0x00000002
        /*0dd4*/ 	.word	0x00000060
        /*0dd8*/ 	.short	0x010a
        /*0dda*/ 	.byte	0x3f
	.zero		1


	//   ....[66]....
        /*0ddc*/ 	.word	0x00018090
        /*0de0*/ 	.word	0x00000000
        /*0de4*/ 	.word	0x00038860
        /*0de8*/ 	.short	0x010a
        /*0dea*/ 	.byte	0x3f
	.zero		1


	//   ....[67]....
        /*0dec*/ 	.word	0x00018be0
        /*0df0*/ 	.word	0x00000000
        /*0df4*/ 	.word	0x00038820
        /*0df8*/ 	.short	0x010a
        /*0dfa*/ 	.byte	0x3f
	.zero		1


	//   ....[68]....
        /*0dfc*/ 	.word	0x00018d80
        /*0e00*/ 	.word	0x00000006
        /*0e04*/ 	.word	0x00000000
        /*0e08*/ 	.short	0x010a
        /*0e0a*/ 	.byte	0x3f
	.zero		1


	//   ....[69]....
        /*0e0c*/ 	.word	0x00018dd0
        /*0e10*/ 	.word	0x00000007
        /*0e14*/ 	.word	0x00000000
        /*0e18*/ 	.short	0x010a
        /*0e1a*/ 	.byte	0x3f
	.zero		1


	//   ....[70]....
        /*0e1c*/ 	.word	0x00018e20
        /*0e20*/ 	.word	0x00000004
        /*0e24*/ 	.word	0x00000000
        /*0e28*/ 	.short	0x010a
        /*0e2a*/ 	.byte	0x3f
	.zero		1


	//----- nvinfo : EIATTR_NUM_MBARRIERS
	.align		4
.L_373:
        /*0e2c*/ 	.byte	0x03, 0x38
        /*0e2e*/ 	.short	0x0016


	//----- nvinfo : EIATTR_EXIT_INSTR_OFFSETS
	.align		4
        /*0e30*/ 	.byte	0x04, 0x1c
        /*0e32*/ 	.short	(.L_375 - .L_374)


	//   ....[0]....
.L_374:
        /*0e34*/ 	.word	0x00000a50


	//   ....[1]....
        /*0e38*/ 	.word	0x0000fa80


	//   ....[2]....
        /*0e3c*/ 	.word	0x00016ee0


	//----- nvinfo : EIATTR_MAX_THREADS
	.align		4
.L_375:
        /*0e40*/ 	.byte	0x04, 0x05
        /*0e42*/ 	.short	(.L_377 - .L_376)
.L_376:
        /*0e44*/ 	.word	0x00000180
        /*0e48*/ 	.word	0x00000001
        /*0e4c*/ 	.word	0x00000001


	//----- nvinfo : EIATTR_CRS_STACK_SIZE
	.align		4
.L_377:
        /*0e50*/ 	.byte	0x04, 0x1e
        /*0e52*/ 	.short	(.L_379 - .L_378)
.L_378:
        /*0e54*/ 	.word	0x00000000


	//----- nvinfo : EIATTR_CBANK_PARAM_SIZE
	.align		4
.L_379:
        /*0e58*/ 	.byte	0x03, 0x19
        /*0e5a*/ 	.short	0x0af0


	//----- nvinfo : EIATTR_PARAM_CBANK
	.align		4
        /*0e5c*/ 	.byte	0x04, 0x0a
        /*0e5e*/ 	.short	(.L_381 - .L_380)
	.align		4
.L_380:
        /*0e60*/ 	.word	index@(.nv.constant0._ZN7cutlass13device_kernelIN5flash11enable_sm90INS1_16FlashAttnFwdSm90INS1_25CollectiveMainloopFwdSm90ILi2EN4cute5tupleIJNS5_1CILi1EEES8_S8_EEENS6_IJNS7_ILi128EEENS7_ILi80EEENS7_ILi256EEEEEELi256ENS_6half_tEfNS_4arch4Sm90ELb0ELb0ELb0ELb1ELb0ELb0ELb0ELb1ELb1ELb1ELb1ELb0EEENS1_21CollectiveEpilogueFwdINS6_IJSA_SC_SB_EEES9_SE_SG_Li256ELb1ELb1ELb1ELb0EEENS1_36VarlenDynamicPersistentTileSchedulerILi128ELi80ELi256ELi128ELb1ELb1ELb1ELb0ELb1ELb1EEEEEEEEEvNT_6ParamsE)
        /*0e64*/ 	.short	0x0210
        /*0e66*/ 	.short	0x0af0


	//----- nvinfo : EIATTR_SW_WAR
	.align		4
.L_381:
        /*0e68*/ 	.byte	0x04, 0x36
        /*0e6a*/ 	.short	(.L_383 - .L_382)
.L_382:
        /*0e6c*/ 	.word	0x00000008
.L_383:


//--------------------- .nv.info._ZN7cutlass13device_kernelIN5flash11enable_sm90INS1_16FlashAttnFwdSm90INS1_25CollectiveMainloopFwdSm90ILi2EN4cute5tupleIJNS5_1CILi1EEES8_S8_EEENS6_IJNS7_ILi128EEENS7_ILi80EEENS7_ILi256EEEEEELi256ENS_6half_tEfNS_4arch4Sm90ELb0ELb0ELb0ELb1ELb0ELb1ELb0ELb1ELb1ELb1ELb1ELb0EEENS1_21CollectiveEpilogueFwdINS6_IJSA_SC_SB_EEES9_SE_SG_Li256ELb1ELb1ELb1ELb0EEENS1_36VarlenDynamicPersistentTileSchedulerILi128ELi80ELi256ELi128ELb1ELb1ELb1ELb0ELb1ELb1EEEEEEEEEvNT_6ParamsE --------------------------
	.section	.nv.info._ZN7cutlass13device_kernelIN5flash11enable_sm90INS1_16FlashAttnFwdSm90INS1_25CollectiveMainloopFwdSm90ILi2EN4cute5tupleIJNS5_1CILi1EEES8_S8_EEENS6_IJNS7_ILi128EEENS7_ILi80EEENS7_ILi256EEEEEELi256ENS_6half_tEfNS_4arch4Sm90ELb0ELb0ELb0ELb1ELb0ELb1ELb0ELb1ELb1ELb1ELb1ELb0EEENS1_21CollectiveEpilogueFwdINS6_IJSA_SC_SB_EEES9_SE_SG_Li256ELb1ELb1ELb1ELb0EEENS1_36VarlenDynamicPersistentTileSchedulerILi128ELi80ELi256ELi128ELb1ELb1ELb1ELb0ELb1ELb1EEEEEEEEEvNT_6ParamsE,"",@"SHT_CUDA_INFO"
	.sectionflags	@""
	.align	4


	//----- nvinfo : EIATTR_CUDA_API_VERSION
	.align		4
        /*0000*/ 	.byte	0x04, 0x37
        /*0002*/ 	.short	(.L_385 - .L_384)
.L_384:
        /*0004*/ 	.word	0x00000082


	//----- nvinfo : EIATTR_KPARAM_INFO
	.align		4
.L_385:
        /*0008*/ 	.byte	0x04, 0x17
        /*000a*/ 	.short	(.L_387 - .L_386)
.L_386:
        /*000c*/ 	.word	0x00000000
        /*0010*/ 	.short	0x0000
        /*0012*/ 	.short	0x0070
        /*0014*/ 	.byte	0x00, 0xf0, 0x01, 0x2a


	//----- nvinfo : EIATTR_SPARSE_MMA_MASK
	.align		4
.L_387:
        /*0018*/ 	.byte	0x03, 0x50
        /*001a*/ 	.short	0x0000


	//----- nvinfo : EIATTR_MAXREG_COUNT
	.align		4
        /*001c*/ 	.byte	0x03, 0x1b
        /*001e*/ 	.short	0x00a8


	//----- nvinfo : EIATTR_NUM_BARRIERS
	.align		4
        /*0020*/ 	.byte	0x02, 0x4c
        /*0022*/ 	.byte	0x10
	.zero		1


	//----- nvinfo : EIATTR_EXTERNS
	.align		4
        /*0024*/ 	.byte	0x04, 0x0f
        /*0026*/ 	.short	(.L_389 - .L_388)


	//   ....[0]....
	.align		4
.L_388:
        /*0028*/ 	.word	index@(__assertfail)


	//----- nvinfo : EIATTR_ANNOTATIONS
	.align		4
.L_389:
        /*002c*/ 	.byte	0x04, 0x55
        /*002e*/ 	.short	(.L_391 - .L_390)


	//   ....[0]....
.L_390:
        /* <DEDUP_REMOVED lines=201> */


	//----- nvinfo : EIATTR_MERCURY_ISA_VERSION
	.align		4
.L_391:
        /*0cb0*/ 	.byte	0x03, 0x5f
        /*0cb2*/ 	.short	0x0101


	//----- nvinfo : EIATTR_UNUSED_LOAD_BYTE_OFFSET
	.align		4
        /*0cb4*/ 	.byte	0x04, 0x44
        /*0cb6*/ 	.short	(.L_393 - .L_392)


	//   ....[0]....
.L_392:
        /*0cb8*/ 	.word	0x00000a80
        /*0cbc*/ 	.word	0x0000fff0


	//   ....[1]....
        /*0cc0*/ 	.word	0x0001da90
        /*0cc4*/ 	.word	0x0000fff0


	//----- nvinfo : EIATTR_INT_WARP_WIDE_INSTR_OFFSETS
	.align		4
.L_393:
        /*0cc8*/ 	.byte	0x04, 0x31
        /*0cca*/ 	.short	(.L_395 - .L_394)


	//   ....[0]....
.L_394:
        /*0ccc*/ 	.word	0x00000190


	//   ....[1]....
        /*0cd0*/ 	.word	0x000001d0


	//   ....[2]....
        /*0cd4*/ 	.word	0x00000240


	//   ....[3]....
        /*0cd8*/ 	.word	0x000256d0


	//   ....[4]....
        /*0cdc*/ 	.word	0x00025770


	//   ....[5]....
        /*0ce0*/ 	.word	0x00029c30


	//   ....[6]....
        /*0ce4*/ 	.word	0x00029ca0


	//----- nvinfo : EIATTR_COOP_GROUP_MASK_REGIDS
	.align		4
.L_395:
        /*0ce8*/ 	.byte	0x04, 0x29
        /*0cea*/ 	.short	(.L_397 - .L_396)


	//   ....[0]....
.L_396:
        /*0cec*/ 	.word	0xffffffff


	//   ....[1]....
        /*0cf0*/ 	.word	0xffffffff


	//   ....[2]....
        /*0cf4*/ 	.word	0xffffffff


	//   ....[3]....
        /*0cf8*/ 	.word	0xffffffff


	//   ....[4]....
        /*0cfc*/ 	.word	0xffffffff


	//   ....[5]....
        /*0d00*/ 	.word	0xffffffff


	//   ....[6]....
        /*0d04*/ 	.word	0xffffffff


	//   ....[7]....
        /*0d08*/ 	.word	0xffffffff


	//   ....[8]....
        /*0d0c*/ 	.word	0xffffffff


	//   ....[9]....
        /*0d10*/ 	.word	0xffffffff


	//   ....[10]....
        /*0d14*/ 	.word	0xffffffff


	//   ....[11]....
        /*0d18*/ 	.word	0xffffffff


	//   ....[12]....
        /*0d1c*/ 	.word	0xffffffff


	//   ....[13]....
        /*0d20*/ 	.word	0xffffffff


	//   ....[14]....
        /*0d24*/ 	.word	0xffffffff


	//   ....[15]....
        /*0d28*/ 	.word	0xffffffff


	//   ....[16]....
        /*0d2c*/ 	.word	0xffffffff


	//   ....[17]....
        /*0d30*/ 	.word	0xffffffff


	//   ....[18]....
        /*0d34*/ 	.word	0xffffffff


	//   ....[19]....
        /*0d38*/ 	.word	0xffffffff


	//   ....[20]....
        /*0d3c*/ 	.word	0xffffffff


	//   ....[21]....
        /*0d40*/ 	.word	0xffffffff


	//   ....[22]....
        /*0d44*/ 	.word	0xffffffff


	//   ....[23]....
        /*0d48*/ 	.word	0xffffffff


	//   ....[24]....
        /*0d4c*/ 	.word	0xffffffff


	//   ....[25]....
        /*0d50*/ 	.word	0xffffffff


	//   ....[26]....
        /*0d54*/ 	.word	0xffffffff


	//   ....[27]....
        /*0d58*/ 	.word	0xffffffff


	//   ....[28]....
        /*0d5c*/ 	.word	0xffffffff


	//   ....[29]....
        /*0d60*/ 	.word	0xffffffff


	//   ....[30]....
        /*0d64*/ 	.word	0xffffffff


	//   ....[31]....
        /*0d68*/ 	.word	0xffffffff


	//   ....[32]....
        /*0d6c*/ 	.word	0xffffffff


	//   ....[33]....
        /*0d70*/ 	.word	0xffffffff


	//   ....[34]....
        /*0d74*/ 	.word	0xffffffff


	//   ....[35]....
        /*0d78*/ 	.word	0xffffffff


	//   ....[36]....
        /*0d7c*/ 	.word	0xffffffff


	//   ....[37]....
        /*0d80*/ 	.word	0xffffffff


	//   ....[38]....
        /*0d84*/ 	.word	0xffffffff


	//   ....[39]....
        /*0d88*/ 	.word	0xffffffff


	//   ....[40]....
        /*0d8c*/ 	.word	0xffffffff


	//   ....[41]....
        /*0d90*/ 	.word	0xffffffff


	//   ....[42]....
        /*0d94*/ 	.word	0xffffffff


	//   ....[43]....
        /*0d98*/ 	.word	0xffffffff


	//   ....[44]....
        /*0d9c*/ 	.word	0xffffffff


	//   ....[45]....
        /*0da0*/ 	.word	0xffffffff


	//   ....[46]....
        /*0da4*/ 	.word	0xffffffff


	//   ....[47]....
        /*0da8*/ 	.word	0xffffffff


	//   ....[48]....
        /*0dac*/ 	.word	0xffffffff


	//   ....[49]....
        /*0db0*/ 	.word	0xffffffff


	//   ....[50]....
        /*0db4*/ 	.word	0xffffffff


	//   ....[51]....
        /*0db8*/ 	.word	0xffffffff


	//   ....[52]....
        /*0dbc*/ 	.word	0xffffffff


	//   ....[53]....
        /*0dc0*/ 	.word	0xffffffff


	//   ....[54]....
        /*0dc4*/ 	.word	0xffffffff


	//   ....[55]....
        /*0dc8*/ 	.word	0xffffffff


	//   ....[56]....
        /*0dcc*/ 	.word	0xffffffff


	//   ....[57]....
        /*0dd0*/ 	.word	0xffffffff


	//   ....[58]....
        /*0dd4*/ 	.word	0xffffffff


	//   ....[59]....
        /*0dd8*/ 	.word	0xffffffff


	//   ....[60]....
        /*0ddc*/ 	.word	0xffffffff


	//   ....[61]....
        /*0de0*/ 	.word	0xffffffff


	//   ....[62]....
        /*0de4*/ 	.word	0xffffffff


	//   ....[63]....
        /*0de8*/ 	.word	0xffffffff


	//   ....[64]....
        /*0dec*/ 	.word	0xffffffff


	//   ....[65]....
        /*0df0*/ 	.word	0xffffffff


	//   ....[66]....
        /*0df4*/ 	.word	0xffffffff


	//   ....[67]....
        /*0df8*/ 	.word	0xffffffff


	//   ....[68]....
        /*0dfc*/ 	.word	0xffffffff


	//   ....[69]....
        /*0e00*/ 	.word	0xffffffff


	//   ....[70]....
        /*0e04*/ 	.word	0xffffffff


	//   ....[71]....
        /*0e08*/ 	.word	0xffffffff


	//   ....[72]....
        /*0e0c*/ 	.word	0xffffffff


	//   ....[73]....
        /*0e10*/ 	.word	0xffffffff


	//   ....[74]....
        /*0e14*/ 	.word	0xffffffff


	//   ....[75]....
        /*0e18*/ 	.word	0xffffffff


	//   ....[76]....
        /*0e1c*/ 	.word	0xffffffff


	//   ....[77]....
        /*0e20*/ 	.word	0xffffffff


	//   ....[78]....
        /*0e24*/ 	.word	0xffffffff


	//   ....[79]....
        /*0e28*/ 	.word	0xffffffff


	//   ....[80]....
        /*0e2c*/ 	.word	0xffffffff


	//   ....[81]....
        /*0e30*/ 	.word	0xffffffff


	//   ....[82]....
        /*0e34*/ 	.word	0xffffffff


	//   ....[83]....
        /*0e38*/ 	.word	0xffffffff


	//   ....[84]....
        /*0e3c*/ 	.word	0xffffffff


	//   ....[85]....
        /*0e40*/ 	.word	0xffffffff


	//   ....[86]....
        /*0e44*/ 	.word	0xffffffff


	//   ....[87]....
        /*0e48*/ 	.word	0xffffffff


	//   ....[88]....
        /*0e4c*/ 	.word	0xffffffff


	//   ....[89]....
        /*0e50*/ 	.word	0xffffffff


	//   ....[90]....
        /*0e54*/ 	.word	0xffffffff


	//   ....[91]....
        /*0e58*/ 	.word	0xffffffff


	//   ....[92]....
        /*0e5c*/ 	.word	0xffffffff


	//   ....[93]....
        /*0e60*/ 	.word	0xffffffff


	//   ....[94]....
        /*0e64*/ 	.word	0xffffffff


	//   ....[95]....
        /*0e68*/ 	.word	0xffffffff


	//   ....[96]....
        /*0e6c*/ 	.word	0xffffffff


	//   ....[97]....
        /*0e70*/ 	.word	0xffffffff


	//   ....[98]....
        /*0e74*/ 	.word	0xffffffff


	//   ....[99]....
        /*0e78*/ 	.word	0xffffffff


	//   ....[100]....
        /*0e7c*/ 	.word	0xffffffff


	//   ....[101]....
        /*0e80*/ 	.word	0xffffffff


	//   ....[102]....
        /*0e84*/ 	.word	0xffffffff


	//   ....[103]....
        /*0e88*/ 	.word	0xffffffff


	//   ....[104]....
        /*0e8c*/ 	.word	0xffffffff


	//   ....[105]....
        /*0e90*/ 	.word	0xffffffff


	//   ....[106]....
        /*0e94*/ 	.word	0x0500000f


	//   ....[107]....
        /*0e98*/ 	.word	0x0500000f


	//   ....[108]....
        /*0e9c*/ 	.word	0x0500000f


	//   ....[109]....
        /*0ea0*/ 	.word	0x0500000f


	//   ....[110]....
        /*0ea4*/ 	.word	0x0500000f


	//   ....[111]....
        /*0ea8*/ 	.word	0x0500000f


	//   ....[112]....
        /*0eac*/ 	.word	0x0500000f


	//   ....[113]....
        /*0eb0*/ 	.word	0x0500000f


	//   ....[114]....
        /*0eb4*/ 	.word	0x0500000f


	//   ....[115]....
        /*0eb8*/ 	.word	0x0500000f


	//   ....[116]....
        /*0ebc*/ 	.word	0x0500000f


	//   ....[117]....
        /*0ec0*/ 	.word	0x0500000f


	//   ....[118]....
        /*0ec4*/ 	.word	0x0500000f


	//   ....[119]....
        /*0ec8*/ 	.word	0x0500000f


	//   ....[120]....
        /*0ecc*/ 	.word	0x0500000f


	//   ....[121]....
        /*0ed0*/ 	.word	0x0500000f


	//   ....[122]....
        /*0ed4*/ 	.word	0x0500000f


	//   ....[123]....
        /*0ed8*/ 	.word	0x0500000f


	//   ....[124]....
        /*0edc*/ 	.word	0x0500000f


	//   ....[125]....
        /*0ee0*/ 	.word	0x0500000f


	//   ....[126]....
        /*0ee4*/ 	.word	0x0500000f


	//   ....[127]....
        /*0ee8*/ 	.word	0x0500000f


	//   ....[128]....
        /*0eec*/ 	.word	0x0500000f


	//   ....[129]....
        /*0ef0*/ 	.word	0x0500000f


	//   ....[130]....
        /*0ef4*/ 	.word	0x0500000f


	//   ....[131]....
        /*0ef8*/ 	.word	0x0500000f


	//   ....[132]....
        /*0efc*/ 	.word	0x0500000f


	//   ....[133]....
        /*0f00*/ 	.word	0x0500000f


	//   ....[134]....
        /*0f04*/ 	.word	0x0500000f


	//   ....[135]....
        /*0f08*/ 	.word	0x0500000f


	//   ....[136]....
        /*0f0c*/ 	.word	0x0500000f


	//   ....[137]....
        /*0f10*/ 	.word	0x0500000f


	//   ....[138]....
        /*0f14*/ 	.word	0x0500000f


	//   ....[139]....
        /*0f18*/ 	.word	0x0500000f


	//   ....[140]....
        /*0f1c*/ 	.word	0x0500000f


	//   ....[141]....
        /*0f20*/ 	.word	0x0500000f


	//   ....[142]....
        /*0f24*/ 	.word	0x0500000f


	//   ....[143]....
        /*0f28*/ 	.word	0x0500000f


	//   ....[144]....
        /*0f2c*/ 	.word	0x0500000f


	//   ....[145]....
        /*0f30*/ 	.word	0x0500000f


	//   ....[146]....
        /*0f34*/ 	.word	0x0500000f


	//   ....[147]....
        /*0f38*/ 	.word	0x0500000f


	//   ....[148]....
        /*0f3c*/ 	.word	0x0500000f


	//   ....[149]....
        /*0f40*/ 	.word	0x0500000f


	//   ....[150]....
        /*0f44*/ 	.word	0x0500000f


	//----- nvinfo : EIATTR_COOP_GROUP_INSTR_OFFSETS
	.align		4
.L_397:
        /*0f48*/ 	.byte	0x04, 0x28
        /*0f4a*/ 	.short	(.L_399 - .L_398)


	//   ....[0]....
.L_398:
        /*0f4c*/ 	.word	0x00000060


	//   ....[1]....
        /*0f50*/ 	.word	0x000001a0


	//   ....[2]....
        /*0f54*/ 	.word	0x000001f0


	//   ....[3]....
        /*0f58*/ 	.word	0x00000420


	//   ....[4]....
        /*0f5c*/ 	.word	0x00000580


	//   ....[5]....
        /*0f60*/ 	.word	0x000006a0


	//   ....[6]....
        /*0f64*/ 	.word	0x00000800


	//   ....[7]....
        /*0f68*/ 	.word	0x0000be40


	//   ....[8]....
        /*0f6c*/ 	.word	0x0000c3c0


	//   ....[9]....
        /*0f70*/ 	.word	0x0000c3d0


	//   ....[10]....
        /*0f74*/ 	.word	0x0000c3e0


	//   ....[11]....
        /*0f78*/ 	.word	0x0000c3f0


	//   ....[12]....
        /*0f7c*/ 	.word	0x0000f6a0


	//   ....[13]....
        /*0f80*/ 	.word	0x0000f6b0


	//   ....[14]....
        /*0f84*/ 	.word	0x0000f6c0


	//   ....[15]....
        /*0f88*/ 	.word	0x0000f6d0


	//   ....[16]....
        /*0f8c*/ 	.word	0x00016420


	//   ....[17]....
        /*0f90*/ 	.word	0x00016480


	//   ....[18]....
        /*0f94*/ 	.word	0x00016680


	//   ....[19]....
        /*0f98*/ 	.word	0x000166a0


	//   ....[20]....
        /*0f9c*/ 	.word	0x0001b830


	//   ....[21]....
        /*0fa0*/ 	.word	0x0001b850


	//   ....[22]....
        /*0fa4*/ 	.word	0x0001b9b0


	//   ....[23]....
        /*0fa8*/ 	.word	0x0001b9d0


	//   ....[24]....
        /*0fac*/ 	.word	0x0001cdb0


	//   ....[25]....
        /*0fb0*/ 	.word	0x0001d080


	//   ....[26]....
        /*0fb4*/ 	.word	0x0001d090


	//   ....[27]....
        /*0fb8*/ 	.word	0x0001d0c0


	//   ....[28]....
        /*0fbc*/ 	.word	0x0001eb20


	//   ....[29]....
        /*0fc0*/ 	.word	0x0001eb40


	//   ....[30]....
        /*0fc4*/ 	.word	0x0001eb50


	//   ....[31]....
        /*0fc8*/ 	.word	0x0001eb60


	//   ....[32]....
        /*0fcc*/ 	.word	0x0001f5a0


	//   ....[33]....
        /*0fd0*/ 	.word	0x0001f5c0


	//   ....[34]....
        /*0fd4*/ 	.word	0x0001f720


	//   ....[35]....
        /*0fd8*/ 	.word	0x0001f740


	//   ....[36]....
        /*0fdc*/ 	.word	0x0001f890


	//   ....[37]....
        /*0fe0*/ 	.word	0x0001f8b0


	//   ....[38]....
        /*0fe4*/ 	.word	0x0001fa10


	//   ....[39]....
        /*0fe8*/ 	.word	0x0001fa30


	//   ....[40]....
        /*0fec*/ 	.word	0x00020230


	//   ....[41]....
        /*0ff0*/ 	.word	0x00020260


	//   ....[42]....
        /*0ff4*/ 	.word	0x00020ab0


	//   ....[43]....
        /*0ff8*/ 	.word	0x00020ac0


	//   ....[44]....
        /*0ffc*/ 	.word	0x00021bc0


	//   ....[45]....
        /*1000*/ 	.word	0x00021bd0


	//   ....[46]....
        /*1004*/ 	.word	0x00021d30


	//   ....[47]....
        /*1008*/ 	.word	0x00021d50


	//   ....[48]....
        /*100c*/ 	.word	0x00021ea0


	//   ....[49]....
        /*1010*/ 	.word	0x00021ec0


	//   ....[50]....
        /*1014*/ 	.word	0x00022020


	//   ....[51]....
        /*1018*/ 	.word	0x00022040


	//   ....[52]....
        /*101c*/ 	.word	0x00022220


	//   ....[53]....
        /*1020*/ 	.word	0x00022460


	//   ....[54]....
        /*1024*/ 	.word	0x00022490


	//   ....[55]....
        /*1028*/ 	.word	0x000224c0


	//   ....[56]....
        /*102c*/ 	.word	0x000224f0


	//   ....[57]....
        /*1030*/ 	.word	0x00022520


	//   ....[58]....
        /*1034*/ 	.word	0x00022550


	//   ....[59]....
        /*1038*/ 	.word	0x00022700


	//   ....[60]....
        /*103c*/ 	.word	0x00022730


	//   ....[61]....
        /*1040*/ 	.word	0x00022760


	//   ....[62]....
        /*1044*/ 	.word	0x00022790


	//   ....[63]....
        /*1048*/ 	.word	0x000227c0


	//   ....[64]....
        /*104c*/ 	.word	0x000227f0


	//   ....[65]....
        /*1050*/ 	.word	0x00022880


	//   ....[66]....
        /*1054*/ 	.word	0x000228b0


	//   ....[67]....
        /*1058*/ 	.word	0x000228c0


	//   ....[68]....
        /*105c*/ 	.word	0x00022970


	//   ....[69]....
        /*1060*/ 	.word	0x00023b60


	//   ....[70]....
        /*1064*/ 	.word	0x00025cd0


	//   ....[71]....
        /*1068*/ 	.word	0x00026930


	//   ....[72]....
        /*106c*/ 	.word	0x00026960


	//   ....[73]....
        /*1070*/ 	.word	0x00026980


	//   ....[74]....
        /*1074*/ 	.word	0x00026a30


	//   ....[75]....
        /*1078*/ 	.word	0x00026aa0


	//   ....[76]....
        /*107c*/ 	.word	0x00026af0


	//   ....[77]....
        /*1080*/ 	.word	0x00026b60


	//   ....[78]....
        /*1084*/ 	.word	0x00026bb0


	//   ....[79]....
        /*1088*/ 	.word	0x00026c20


	//   ....[80]....
        /*108c*/ 	.word	0x00026c70


	//   ....[81]....
        /*1090*/ 	.word	0x00026ce0


	//   ....[82]....
        /*1094*/ 	.word	0x00026d30


	//   ....[83]....
        /*1098*/ 	.word	0x00026da0


	//   ....[84]....
        /*109c*/ 	.word	0x00026df0


	//   ....[85]....
        /*10a0*/ 	.word	0x00026e60


	//   ....[86]....
        /*10a4*/ 	.word	0x00026eb0


	//   ....[87]....
        /*10a8*/ 	.word	0x0002a5c0


	//   ....[88]....
        /*10ac*/ 	.word	0x0002a5f0


	//   ....[89]....
        /*10b0*/ 	.word	0x0002a640


	//   ....[90]....
        /*10b4*/ 	.word	0x0002a670


	//   ....[91]....
        /*10b8*/ 	.word	0x0002a6a0


	//   ....[92]....
        /*10bc*/ 	.word	0x0002a6d0


	//   ....[93]....
        /*10c0*/ 	.word	0x0002a700


	//   ....[94]....
        /*10c4*/ 	.word	0x0002a730


	//   ....[95]....
        /*10c8*/ 	.word	0x0002a910


	//   ....[96]....
        /*10cc*/ 	.word	0x0002a940


	//   ....[97]....
        /*10d0*/ 	.word	0x0002a970


	//   ....[98]....
        /*10d4*/ 	.word	0x0002a9a0


	//   ....[99]....
        /*10d8*/ 	.word	0x0002a9d0


	//   ....[100]....
        /*10dc*/ 	.word	0x0002aa00


	//   ....[101]....
        /*10e0*/ 	.word	0x0002aac0


	//   ....[102]....
        /*10e4*/ 	.word	0x0002aae0


	//   ....[103]....
        /*10e8*/ 	.word	0x0002aaf0


	//   ....[104]....
        /*10ec*/ 	.word	0x0002ab50


	//   ....[105]....
        /*10f0*/ 	.word	0x0002b260


	//   ....[106]....
        /*10f4*/ 	.word	0x0002b680


	//   ....[107]....
        /*10f8*/ 	.word	0x0002b710


	//   ....[108]....
        /*10fc*/ 	.word	0x0002b760


	//   ....[109]....
        /*1100*/ 	.word	0x0002b7b0


	//   ....[110]....
        /*1104*/ 	.word	0x0002b8a0


	//   ....[111]....
        /*1108*/ 	.word	0x0002b930


	//   ....[112]....
        /*110c*/ 	.word	0x0002b980


	//   ....[113]....
        /*1110*/ 	.word	0x0002b9d0


	//   ....[114]....
        /*1114*/ 	.word	0x0002bc30


	//   ....[115]....
        /*1118*/ 	.word	0x0002bf20


	//   ....[116]....
        /*111c*/ 	.word	0x0002c0a0


	//   ....[117]....
        /*1120*/ 	.word	0x0002c0f0


	//   ....[118]....
        /*1124*/ 	.word	0x0002c2a0


	//   ....[119]....
        /*1128*/ 	.word	0x0002c2f0


	//   ....[120]....
        /*112c*/ 	.word	0x0002c430


	//   ....[121]....
        /*1130*/ 	.word	0x0002c480


	//   ....[122]....
        /*1134*/ 	.word	0x0002c5c0


	//   ....[123]....
        /*1138*/ 	.word	0x0002c610


	//   ....[124]....
        /*113c*/ 	.word	0x0002c750


	//   ....[125]....
        /*1140*/ 	.word	0x0002c7a0


	//   ....[126]....
        /*1144*/ 	.word	0x0002c8e0


	//   ....[127]....
        /*1148*/ 	.word	0x0002c930


	//   ....[128]....
        /*114c*/ 	.word	0x0002ca70


	//   ....[129]....
        /*1150*/ 	.word	0x0002cac0


	//   ....[130]....
        /*1154*/ 	.word	0x0002cbe0


	//   ....[131]....
        /*1158*/ 	.word	0x0002cc30


	//   ....[132]....
        /*115c*/ 	.word	0x0002cf60


	//   ....[133]....
        /*1160*/ 	.word	0x0002d010


	//   ....[134]....
        /*1164*/ 	.word	0x0002d190


	//   ....[135]....
        /*1168*/ 	.word	0x0002d220


	//   ....[136]....
        /*116c*/ 	.word	0x0002d2a0


	//   ....[137]....
        /*1170*/ 	.word	0x0002d320


	//   ....[138]....
        /*1174*/ 	.word	0x0002d3a0


	//   ....[139]....
        /*1178*/ 	.word	0x0002d430


	//   ....[140]....
        /*117c*/ 	.word	0x0002d4d0


	//   ....[141]....
        /*1180*/ 	.word	0x0002d5a0


	//   ....[142]....
        /*1184*/ 	.word	0x0002d620


	//   ....[143]....
        /*1188*/ 	.word	0x0002d6a0


	//   ....[144]....
        /*118c*/ 	.word	0x0002d720


	//   ....[145]....
        /*1190*/ 	.word	0x0002d7b0


	//   ....[146]....
        /*1194*/ 	.word	0x0002d830


	//   ....[147]....
        /*1198*/ 	.word	0x0002d8d0


	//   ....[148]....
        /*119c*/ 	.word	0x0002d920


	//   ....[149]....
        /*11a0*/ 	.word	0x0002d9b0


	//   ....[150]....
        /*11a4*/ 	.word	0x0002dae0


	//----- nvinfo : EIATTR_REG_RECONFIG
	.align		4
.L_399:
        /*11a8*/ 	.byte	0x01, 0x54
	.zero		2


	//----- nvinfo : EIATTR_SYSCALL_OFFSETS
	.align		4
        /*11ac*/ 	.byte	0x04, 0x46
        /*11ae*/ 	.short	(.L_401 - .L_400)


	//   ....[0]....
.L_400:
        /*11b0*/ 	.word	0x00002660


	//   ....[1]....
        /*11b4*/ 	.word	0x000027b0


	//   ....[2]....
        /*11b8*/ 	.word	0x0000bfb0


	//   ....[3]....
        /*11bc*/ 	.word	0x0000c340


	//   ....[4]....
        /*11c0*/ 	.word	0x000258e0


	//   ....[5]....
        /*11c4*/ 	.word	0x00025a30


	//   ....[6]....
        /*11c8*/ 	.word	0x00025b20


	//   ....[7]....
        /*11cc*/ 	.word	0x000264e0


	//----- nvinfo : EIATTR_MBARRIER_INSTR_OFFSETS
	.align		4
.L_401:
        /*11d0*/ 	.byte	0x04, 0x39
        /*11d2*/ 	.short	(.L_403 - .L_402)


	//   ....[0]....
.L_402:
        /*11d4*/ 	.word	0x000002d0
        /*11d8*/ 	.word	0x000000ff
        /*11dc*/ 	.word	0x00038800
        /*11e0*/ 	.short	0x0100
        /*11e2*/ 	.byte	0x08
	.zero		1


	//   ....[1]....
        /*11e4*/ 	.word	0x000002e0
        /*11e8*/ 	.word	0x000000ff
        /*11ec*/ 	.word	0x00038820
        /*11f0*/ 	.short	0x0100
        /*11f2*/ 	.byte	0x08
	.zero		1


	//   ....[2]....
        /*11f4*/ 	.word	0x000003d0
        /*11f8*/ 	.word	0x000000ff
        /*11fc*/ 	.word	0x00038830
        /*1200*/ 	.short	0x0100
        /*1202*/ 	.byte	0x08
	.zero		1


	//   ....[3]....
        /*1204*/ 	.word	0x000003e0
        /*1208*/ 	.word	0x000000ff
        /*120c*/ 	.word	0x00038840
        /*1210*/ 	.short	0x0100
        /*1212*/ 	.byte	0x08
	.zero		1


	//   ....[4]....
        /*1214*/ 	.word	0x000003f0
        /*1218*/ 	.word	0x000000ff
        /*121c*/ 	.word	0x00038838
        /*1220*/ 	.short	0x0100
        /*1222*/ 	.byte	0x08
	.zero		1


	//   ....[5]....
        /*1224*/ 	.word	0x00000400
        /*1228*/ 	.word	0x000000ff
        /*122c*/ 	.word	0x00038848
        /*1230*/ 	.short	0x0100
        /*1232*/ 	.byte	0x08
	.zero		1


	//   ....[6]....
        /*1234*/ 	.word	0x00000530
        /*1238*/ 	.word	0x000000ff
        /*123c*/ 	.word	0x00038850
        /*1240*/ 	.short	0x0100
        /*1242*/ 	.byte	0x08
	.zero		1


	//   ....[7]....
        /*1244*/ 	.word	0x00000540
        /*1248*/ 	.word	0x000000ff
        /*124c*/ 	.word	0x00038860
        /*1250*/ 	.short	0x0100
        /*1252*/ 	.byte	0x08
	.zero		1


	//   ....[8]....
        /*1254*/ 	.word	0x00000550
        /*1258*/ 	.word	0x000000ff
        /*125c*/ 	.word	0x00038858
        /*1260*/ 	.short	0x0100
        /*1262*/ 	.byte	0x08
	.zero		1


	//   ....[9]....
        /*1264*/ 	.word	0x00000560
        /*1268*/ 	.word	0x000000ff
        /*126c*/ 	.word	0x00038868
        /*1270*/ 	.short	0x0100
        /*1272*/ 	.byte	0x08
	.zero		1


	//   ....[10]....
        /*1274*/ 	.word	0x00000650
        /*1278*/ 	.word	0x000000ff
        /*127c*/ 	.word	0x00038870
        /*1280*/ 	.short	0x0100
        /*1282*/ 	.byte	0x06
	.zero		1


	//   ....[11]....
        /*1284*/ 	.word	0x00000660
        /*1288*/ 	.word	0x000000ff
        /*128c*/ 	.word	0x00038880
        /*1290*/ 	.short	0x0100
        /*1292*/ 	.byte	0x06
	.zero		1


	//   ....[12]....
        /*1294*/ 	.word	0x00000670
        /*1298*/ 	.word	0x000000ff
        /*129c*/ 	.word	0x00038878
        /*12a0*/ 	.short	0x0100
        /*12a2*/ 	.byte	0x06
	.zero		1


	//   ....[13]....
        /*12a4*/ 	.word	0x00000680
        /*12a8*/ 	.word	0x000000ff
        /*12ac*/ 	.word	0x00038888
        /*12b0*/ 	.short	0x0100
        /*12b2*/ 	.byte	0x06
	.zero		1


	//   ....[14]....
        /*12b4*/ 	.word	0x000007b0
        /*12b8*/ 	.word	0x000000ff
        /*12bc*/ 	.word	0x00038890
        /*12c0*/ 	.short	0x0100
        /*12c2*/ 	.byte	0x08
	.zero		1


	//   ....[15]....
        /*12c4*/ 	.word	0x000007c0
        /*12c8*/ 	.word	0x000000ff
        /*12cc*/ 	.word	0x000388a0
        /*12d0*/ 	.short	0x0100
        /*12d2*/ 	.byte	0x08
	.zero		1


	//   ....[16]....
        /*12d4*/ 	.word	0x000007d0
        /*12d8*/ 	.word	0x000000ff
        /*12dc*/ 	.word	0x00038898
        /*12e0*/ 	.short	0x0100
        /*12e2*/ 	.byte	0x08
	.zero		1


	//   ....[17]....
        /*12e4*/ 	.word	0x000007e0
        /*12e8*/ 	.word	0x000000ff
        /*12ec*/ 	.word	0x000388a8
        /*12f0*/ 	.short	0x0100
        /*12f2*/ 	.byte	0x08
	.zero		1


	//   ....[18]....
        /*12f4*/ 	.word	0x00000910
        /*12f8*/ 	.word	0x000000ff
        /*12fc*/ 	.word	0x000388b0
        /*1300*/ 	.short	0x0100
        /*1302*/ 	.byte	0x08
	.zero		1


	//   ....[19]....
        /*1304*/ 	.word	0x00000920
        /*1308*/ 	.word	0x000000ff
        /*130c*/ 	.word	0x000388c0
        /*1310*/ 	.short	0x0100
        /*1312*/ 	.byte	0x08
	.zero		1


	//   ....[20]....
        /*1314*/ 	.word	0x00000930
        /*1318*/ 	.word	0x000000ff
        /*131c*/ 	.word	0x000388b8
        /*1320*/ 	.short	0x0100
        /*1322*/ 	.byte	0x08
	.zero		1


	//   ....[21]....
        /*1324*/ 	.word	0x00000940
        /*1328*/ 	.word	0x000000ff
        /*132c*/ 	.word	0x000388c8
        /*1330*/ 	.short	0x0100
        /*1332*/ 	.byte	0x08
	.zero		1


	//   ....[22]....
        /*1334*/ 	.word	0x000042e0
        /*1338*/ 	.word	0x00000003
        /*133c*/ 	.word	0x00038890
        /*1340*/ 	.short	0x010a
        /*1342*/ 	.byte	0x3f
	.zero		1


	//   ....[23]....
        /*1344*/ 	.word	0x000078c0
        /*1348*/ 	.word	0x00000003
        /*134c*/ 	.word	0x00038890
        /*1350*/ 	.short	0x010a
        /*1352*/ 	.byte	0x3f
	.zero		1


	//   ....[24]....
        /*1354*/ 	.word	0x0000ab50
        /*1358*/ 	.word	0x00000003
        /*135c*/ 	.word	0x00038890
        /*1360*/ 	.short	0x010a
        /*1362*/ 	.byte	0x3f
	.zero		1


	//   ....[25]....
        /*1364*/ 	.word	0x0000afb0
        /*1368*/ 	.word	0x00000024
        /*136c*/ 	.word	0x00000000
        /*1370*/ 	.short	0x0101
        /*1372*/ 	.byte	0x3f
	.zero		1


	//   ....[26]....
        /*1374*/ 	.word	0x0000aff0
        /*1378*/ 	.word	0x00000003
        /*137c*/ 	.word	0x000388b0
        /*1380*/ 	.short	0x010a
        /*1382*/ 	.byte	0x3f
	.zero		1


	//   ....[27]....
        /*1384*/ 	.word	0x0000b640
        /*1388*/ 	.word	0x00000003
        /*138c*/ 	.word	0x00000000
        /*1390*/ 	.short	0x0101
        /*1392*/ 	.byte	0x3f
	.zero		1


	//   ....[28]....
        /*1394*/ 	.word	0x0000c040
        /*1398*/ 	.word	0x00000012
        /*139c*/ 	.word	0x00038800
        /*13a0*/ 	.short	0x010a
        /*13a2*/ 	.byte	0x3f
	.zero		1


	//   ....[29]....
        /*13a4*/ 	.word	0x0000c090
        /*13a8*/ 	.word	0x00000012
        /*13ac*/ 	.word	0x00038800
        /*13b0*/ 	.short	0x010a
        /*13b2*/ 	.byte	0x3f
	.zero		1


	//   ....[30]....
        /*13b4*/ 	.word	0x0000cb30
        /*13b8*/ 	.word	0x00000012
        /*13bc*/ 	.word	0x00038800
        /*13c0*/ 	.short	0x010a
        /*13c2*/ 	.byte	0x3f
	.zero		1


	//   ....[31]....
        /*13c4*/ 	.word	0x0000fce0
        /*13c8*/ 	.word	0x00000012
        /*13cc*/ 	.word	0x00038800
        /*13d0*/ 	.short	0x010a
        /*13d2*/ 	.byte	0x3f
	.zero		1


	//   ....[32]....
        /*13d4*/ 	.word	0x00012e30
        /*13d8*/ 	.word	0x00000000
        /*13dc*/ 	.word	0x00038830
        /*13e0*/ 	.short	0x010a
        /*13e2*/ 	.byte	0x3f
	.zero		1


	//   ....[33]....
        /*13e4*/ 	.word	0x00012eb0
        /*13e8*/ 	.word	0x00000000
        /*13ec*/ 	.word	0x00038830
        /*13f0*/ 	.short	0x010a
        /*13f2*/ 	.byte	0x3f
	.zero		1


	//   ....[34]....
        /*13f4*/ 	.word	0x00016c30
        /*13f8*/ 	.word	0x00000000
        /*13fc*/ 	.word	0x00000000
        /*1400*/ 	.short	0x0101
        /*1402*/ 	.byte	0x3f
	.zero		1


	//   ....[35]....
        /*1404*/ 	.word	0x00017ca0
        /*1408*/ 	.word	0x0000000b
        /*140c*/ 	.word	0x00038830
        /*1410*/ 	.short	0x010a
        /*1412*/ 	.byte	0x3f
	.zero		1


	//   ....[36]....
        /*1414*/ 	.word	0x00017d20
        /*1418*/ 	.word	0x0000000b
        /*141c*/ 	.word	0x00038830
        /*1420*/ 	.short	0x010a
        /*1422*/ 	.byte	0x3f
	.zero		1


	//   ....[37]....
        /*1424*/ 	.word	0x0001b450
        /*1428*/ 	.word	0x00000009
        /*142c*/ 	.word	0x00038850
        /*1430*/ 	.short	0x010a
        /*1432*/ 	.byte	0x3f
	.zero		1


	//   ....[38]....
        /*1434*/ 	.word	0x0001b4a0
        /*1438*/ 	.word	0x00000009
        /*143c*/ 	.word	0x00038850
        /*1440*/ 	.short	0x010a
        /*1442*/ 	.byte	0x3f
	.zero		1


	//   ....[39]....
        /*1444*/ 	.word	0x0001bda0
        /*1448*/ 	.word	0x000000a4
        /*144c*/ 	.word	0x00000000
        /*1450*/ 	.short	0x0101
        /*1452*/ 	.byte	0x3f
	.zero		1


	//   ....[40]....
        /*1454*/ 	.word	0x0001bf70
        /*1458*/ 	.word	0x000000a4
        /*145c*/ 	.word	0x00000000
        /*1460*/ 	.short	0x0101
        /*1462*/ 	.byte	0x3f
	.zero		1


	//   ....[41]....
        /*1464*/ 	.word	0x0001ccd0
        /*1468*/ 	.word	0x00000003
        /*146c*/ 	.word	0x00038850
        /*1470*/ 	.short	0x010a
        /*1472*/ 	.byte	0x3f
	.zero		1


	//   ....[42]....
        /*1474*/ 	.word	0x0001cd20
        /*1478*/ 	.word	0x00000003
        /*147c*/ 	.word	0x00038850
        /*1480*/ 	.short	0x010a
        /*1482*/ 	.byte	0x3f
	.zero		1


	//   ....[43]....
        /*1484*/ 	.word	0x0001d220
        /*1488*/ 	.word	0x00000003
        /*148c*/ 	.word	0x00000000
        /*1490*/ 	.short	0x0101
        /*1492*/ 	.byte	0x3f
	.zero		1


	//   ....[44]....
        /*1494*/ 	.word	0x0001f590
        /*1498*/ 	.word	0x00000014
        /*149c*/ 	.word	0x00000000
        /*14a0*/ 	.short	0x0101
        /*14a2*/ 	.byte	0x3f
	.zero		1


	//   ....[45]....
        /*14a4*/ 	.word	0x00020250
        /*14a8*/ 	.word	0x0000005e
        /*14ac*/ 	.word	0x00000000
        /*14b0*/ 	.short	0x0101
        /*14b2*/ 	.byte	0x3f
	.zero		1


	//   ....[46]....
        /*14b4*/ 	.word	0x00023c40
        /*14b8*/ 	.word	0x00000012
        /*14bc*/ 	.word	0x00038820
        /*14c0*/ 	.short	0x010a
        /*14c2*/ 	.byte	0x3f
	.zero		1


	//   ....[47]....
        /*14c4*/ 	.word	0x00023d10
        /*14c8*/ 	.word	0x00000006
        /*14cc*/ 	.word	0x000388a0
        /*14d0*/ 	.short	0x010a
        /*14d2*/ 	.byte	0x3f
	.zero		1


	//   ....[48]....
        /*14d4*/ 	.word	0x00024240
        /*14d8*/ 	.word	0x00000006
        /*14dc*/ 	.word	0x000388c0
        /*14e0*/ 	.short	0x010a
        /*14e2*/ 	.byte	0x3f
	.zero		1


	//   ....[49]....
        /*14e4*/ 	.word	0x00024880
        /*14e8*/ 	.word	0x00000006
        /*14ec*/ 	.word	0x000388a0
        /*14f0*/ 	.short	0x010a
        /*14f2*/ 	.byte	0x3f
	.zero		1


	//   ....[50]....
        /*14f4*/ 	.word	0x00024dd0
        /*14f8*/ 	.word	0x00000006
        /*14fc*/ 	.word	0x000388c0
        /*1500*/ 	.short	0x010a
        /*1502*/ 	.byte	0x3f
	.zero		1


	//   ....[51]....
        /*1504*/ 	.word	0x00025f50
        /*1508*/ 	.word	0x00000000
        /*150c*/ 	.word	0x00038840
        /*1510*/ 	.short	0x010a
        /*1512*/ 	.byte	0x3f
	.zero		1


	//   ....[52]....
        /*1514*/ 	.word	0x00026fc0
        /*1518*/ 	.word	0x00000012
        /*151c*/ 	.word	0x00038800
        /*1520*/ 	.short	0x0107
        /*1522*/ 	.byte	0x3f
	.zero		1


	//   ....[53]....
        /*1524*/ 	.word	0x000270c0
        /*1528*/ 	.word	0x00000012
        /*152c*/ 	.word	0x00038800
        /*1530*/ 	.short	0x0101
        /*1532*/ 	.byte	0x3f
	.zero		1


	//   ....[54]....
        /*1534*/ 	.word	0x000270e0
        /*1538*/ 	.word	0x00000012
        /*153c*/ 	.word	0x00038820
        /*1540*/ 	.short	0x010a
        /*1542*/ 	.byte	0x3f
	.zero		1


	//   ....[55]....
        /*1544*/ 	.word	0x000274b0
        /*1548*/ 	.word	0x00000003
        /*154c*/ 	.word	0x00038840
        /*1550*/ 	.short	0x010a
        /*1552*/ 	.byte	0x3f
	.zero		1


	//   ....[56]....
        /*1554*/ 	.word	0x00027a40
        /*1558*/ 	.word	0x00000002
        /*155c*/ 	.word	0x00038860
        /*1560*/ 	.short	0x010a
        /*1562*/ 	.byte	0x3f
	.zero		1


	//   ....[57]....
        /*1564*/ 	.word	0x000282e0
        /*1568*/ 	.word	0x00000003
        /*156c*/ 	.word	0x00038840
        /*1570*/ 	.short	0x010a
        /*1572*/ 	.byte	0x3f
	.zero		1


	//   ....[58]....
        /*1574*/ 	.word	0x00028870
        /*1578*/ 	.word	0x00000002
        /*157c*/ 	.word	0x00038860
        /*1580*/ 	.short	0x010a
        /*1582*/ 	.byte	0x3f
	.zero		1


	//   ....[59]....
        /*1584*/ 	.word	0x00029070
        /*1588*/ 	.word	0x00000003
        /*158c*/ 	.word	0x00038840
        /*1590*/ 	.short	0x010a
        /*1592*/ 	.byte	0x3f
	.zero		1


	//   ....[60]....
        /*1594*/ 	.word	0x000295f0
        /*1598*/ 	.word	0x00000002
        /*159c*/ 	.word	0x00038860
        /*15a0*/ 	.short	0x010a
        /*15a2*/ 	.byte	0x3f
	.zero		1


	//   ....[61]....
        /*15a4*/ 	.word	0x00029d90
        /*15a8*/ 	.word	0x00000000
        /*15ac*/ 	.word	0x00038860
        /*15b0*/ 	.short	0x010a
        /*15b2*/ 	.byte	0x3f
	.zero		1


	//   ....[62]....
        /*15b4*/ 	.word	0x0002b1e0
        /*15b8*/ 	.word	0x00000000
        /*15bc*/ 	.word	0x00038820
        /*15c0*/ 	.short	0x010a
        /*15c2*/ 	.byte	0x3f
	.zero		1


	//   ....[63]....
        /*15c4*/ 	.word	0x0002b3b0
        /*15c8*/ 	.word	0x00000006
        /*15cc*/ 	.word	0x00000000
        /*15d0*/ 	.short	0x010a
        /*15d2*/ 	.byte	0x3f
	.zero		1


	//   ....[64]....
        /*15d4*/ 	.word	0x0002b3f0
        /*15d8*/ 	.word	0x00000007
        /*15dc*/ 	.word	0x00000000
        /*15e0*/ 	.short	0x010a
        /*15e2*/ 	.byte	0x3f
	.zero		1


	//   ....[65]....
        /*15e4*/ 	.word	0x0002b450
        /*15e8*/ 	.word	0x00000004
        /*15ec*/ 	.word	0x00000000
        /*15f0*/ 	.short	0x010a
        /*15f2*/ 	.byte	0x3f
	.zero		1


	//   ....[66]....
        /*15f4*/ 	.word	0x0002b480
        /*15f8*/ 	.word	0x00000003
        /*15fc*/ 	.word	0x00000000
        /*1600*/ 	.short	0x010a
        /*1602*/ 	.byte	0x3f
	.zero		1


	//   ....[67]....
        /*1604*/ 	.word	0x0002b4e0
        /*1608*/ 	.word	0x00000003
        /*160c*/ 	.word	0x00038890
        /*1610*/ 	.short	0x010a
        /*1612*/ 	.byte	0x3f
	.zero		1


	//   ....[68]....
        /*1614*/ 	.word	0x0002b530
        /*1618*/ 	.word	0x00000003
        /*161c*/ 	.word	0x00038890
        /*1620*/ 	.short	0x010a
        /*1622*/ 	.byte	0x3f
	.zero		1


	//   ....[69]....
        /*1624*/ 	.word	0x0002b580
        /*1628*/ 	.word	0x00000003
        /*162c*/ 	.word	0x00038890
        /*1630*/ 	.short	0x010a
        /*1632*/ 	.byte	0x3f
	.zero		1


	//   ....[70]....
        /*1634*/ 	.word	0x0002b5d0
        /*1638*/ 	.word	0x00000003
        /*163c*/ 	.word	0x000388b0
        /*1640*/ 	.short	0x010a
        /*1642*/ 	.byte	0x3f
	.zero		1


	//   ....[71]....
        /*1644*/ 	.word	0x0002b7f0
        /*1648*/ 	.word	0x00000012
        /*164c*/ 	.word	0x00038800
        /*1650*/ 	.short	0x010a
        /*1652*/ 	.byte	0x3f
	.zero		1


	//   ....[72]....
        /*1654*/ 	.word	0x0002ba10
        /*1658*/ 	.word	0x00000012
        /*165c*/ 	.word	0x00038800
        /*1660*/ 	.short	0x010a
        /*1662*/ 	.byte	0x3f
	.zero		1


	//   ....[73]....
        /*1664*/ 	.word	0x0002ba60
        /*1668*/ 	.word	0x00000000
        /*166c*/ 	.word	0x00038830
        /*1670*/ 	.short	0x010a
        /*1672*/ 	.byte	0x3f
	.zero		1


	//   ....[74]....
        /*1674*/ 	.word	0x0002bab0
        /*1678*/ 	.word	0x0000000b
        /*167c*/ 	.word	0x00038830
        /*1680*/ 	.short	0x010a
        /*1682*/ 	.byte	0x3f
	.zero		1


	//   ....[75]....
        /*1684*/ 	.word	0x0002bb00
        /*1688*/ 	.word	0x00000009
        /*168c*/ 	.word	0x00038850
        /*1690*/ 	.short	0x010a
        /*1692*/ 	.byte	0x3f
	.zero		1


	//   ....[76]....
        /*1694*/ 	.word	0x0002bb50
        /*1698*/ 	.word	0x00000003
        /*169c*/ 	.word	0x00038850
        /*16a0*/ 	.short	0x010a
        /*16a2*/ 	.byte	0x3f
	.zero		1


	//   ....[77]....
        /*16a4*/ 	.word	0x0002bd00
        /*16a8*/ 	.word	0x00000012
        /*16ac*/ 	.word	0x00038820
        /*16b0*/ 	.short	0x010a
        /*16b2*/ 	.byte	0x3f
	.zero		1


	//   ....[78]....
        /*16b4*/ 	.word	0x0002bd50
        /*16b8*/ 	.word	0x00000006
        /*16bc*/ 	.word	0x000388a0
        /*16c0*/ 	.short	0x010a
        /*16c2*/ 	.byte	0x3f
	.zero		1


	//   ....[79]....
        /*16c4*/ 	.word	0x0002bda0
        /*16c8*/ 	.word	0x00000006
        /*16cc*/ 	.word	0x000388c0
        /*16d0*/ 	.short	0x010a
        /*16d2*/ 	.byte	0x3f
	.zero		1


	//   ....[80]....
        /*16d4*/ 	.word	0x0002bdf0
        /*16d8*/ 	.word	0x00000006
        /*16dc*/ 	.word	0x000388a0
        /*16e0*/ 	.short	0x010a
        /*16e2*/ 	.byte	0x3f
	.zero		1


	//   ....[81]....
        /*16e4*/ 	.word	0x0002be40
        /*16e8*/ 	.word	0x00000006
        /*16ec*/ 	.word	0x000388c0
        /*16f0*/ 	.short	0x010a
        /*16f2*/ 	.byte	0x3f
	.zero		1


	//   ....[82]....
        /*16f4*/ 	.word	0x0002bfe0
        /*16f8*/ 	.word	0x00000000
        /*16fc*/ 	.word	0x00038840
        /*1700*/ 	.short	0x010a
        /*1702*/ 	.byte	0x3f
	.zero		1


	//   ....[83]....
        /*1704*/ 	.word	0x0002cc70
        /*1708*/ 	.word	0x00000012
        /*170c*/ 	.word	0x00038820
        /*1710*/ 	.short	0x010a
        /*1712*/ 	.byte	0x3f
	.zero		1


	//   ....[84]....
        /*1714*/ 	.word	0x0002ccc0
        /*1718*/ 	.word	0x00000003
        /*171c*/ 	.word	0x00038840
        /*1720*/ 	.short	0x010a
        /*1722*/ 	.byte	0x3f
	.zero		1


	//   ....[85]....
        /*1724*/ 	.word	0x0002cd10
        /*1728*/ 	.word	0x00000002
        /*172c*/ 	.word	0x00038860
        /*1730*/ 	.short	0x010a
        /*1732*/ 	.byte	0x3f
	.zero		1


	//   ....[86]....
        /*1734*/ 	.word	0x0002cd60
        /*1738*/ 	.word	0x00000003
        /*173c*/ 	.word	0x00038840
        /*1740*/ 	.short	0x010a
        /*1742*/ 	.byte	0x3f
	.zero		1


	//   ....[87]....
        /*1744*/ 	.word	0x0002cdb0
        /*1748*/ 	.word	0x00000002
        /*174c*/ 	.word	0x00038860
        /*1750*/ 	.short	0x010a
        /*1752*/ 	.byte	0x3f
	.zero		1


	//   ....[88]....
        /*1754*/ 	.word	0x0002ce00
        /*1758*/ 	.word	0x00000003
        /*175c*/ 	.word	0x00038840
        /*1760*/ 	.short	0x010a
        /*1762*/ 	.byte	0x3f
	.zero		1


	//   ....[89]....
        /*1764*/ 	.word	0x0002ce50
        /*1768*/ 	.word	0x00000002
        /*176c*/ 	.word	0x00038860
        /*1770*/ 	.short	0x010a
        /*1772*/ 	.byte	0x3f
	.zero		1


	//   ....[90]....
        /*1774*/ 	.word	0x0002cea0
        /*1778*/ 	.word	0x00000000
        /*177c*/ 	.word	0x00038860
        /*1780*/ 	.short	0x010a
        /*1782*/ 	.byte	0x3f
	.zero		1


	//   ....[91]....
        /*1784*/ 	.word	0x0002da00
        /*1788*/ 	.word	0x00000000
        /*178c*/ 	.word	0x00038820
        /*1790*/ 	.short	0x010a
        /*1792*/ 	.byte	0x3f
	.zero		1


	//   ....[92]....
        /*1794*/ 	.word	0x0002dba0
        /*1798*/ 	.word	0x00000006
        /*179c*/ 	.word	0x00000000
        /*17a0*/ 	.short	0x010a
        /*17a2*/ 	.byte	0x3f
	.zero		1


	//   ....[93]....
        /*17a4*/ 	.word	0x0002dbf0
        /*17a8*/ 	.word	0x00000007
        /*17ac*/ 	.word	0x00000000
        /*17b0*/ 	.short	0x010a
        /*17b2*/ 	.byte	0x3f
	.zero		1


	//   ....[94]....
        /*17b4*/ 	.word	0x0002dc40
        /*17b8*/ 	.word	0x00000004
        /*17bc*/ 	.word	0x00000000
        /*17c0*/ 	.short	0x010a
        /*17c2*/ 	.byte	0x3f
	.zero		1


	//----- nvinfo : EIATTR_NUM_MBARRIERS
	.align		4
.L_403:
        /*17c4*/ 	.byte	0x03, 0x38
        /*17c6*/ 	.short	0x0016


	//----- nvinfo : EIATTR_EXIT_INSTR_OFFSETS
	.align		4
        /*17c8*/ 	.byte	0x04, 0x1c
        /*17ca*/ 	.short	(.L_405 - .L_404)


	//   ....[0]....
.L_404:
        /*17cc*/ 	.word	0x0002b4d0


	//----- nvinfo : EIATTR_MAX_THREADS
	.align		4
.L_405:
        /*17d0*/ 	.byte	0x04, 0x05
        /*17d2*/ 	.short	(.L_407 - .L_406)
.L_406:
        /*17d4*/ 	.word	0x00000180
        /*17d8*/ 	.word	0x00000001
        /*17dc*/ 	.word	0x00000001


	//----- nvinfo : EIATTR_CRS_STACK_SIZE
	.align		4
.L_407:
        /*17e0*/ 	.byte	0x04, 0x1e
        /*17e2*/ 	.short	(.L_409 - .L_408)
.L_408:
        /*17e4*/ 	.word	0x00000000


	//----- nvinfo : EIATTR_CBANK_PARAM_SIZE
	.align		4
.L_409:
        /*17e8*/ 	.byte	0x03, 0x19
        /*17ea*/ 	.short	0x0af0


	//----- nvinfo : EIATTR_PARAM_CBANK
	.align		4
        /*17ec*/ 	.byte	0x04, 0x0a
        /*17ee*/ 	.short	(.L_411 - .L_410)
	.align		4
.L_410:
        /*17f0*/ 	.word	index@(.nv.constant0._ZN7cutlass13device_kernelIN5flash11enable_sm90INS1_16FlashAttnFwdSm90INS1_25CollectiveMainloopFwdSm90ILi2EN4cute5tupleIJNS5_1CILi1EEES8_S8_EEENS6_IJNS7_ILi128EEENS7_ILi80EEENS7_ILi256EEEEEELi256ENS_6half_tEfNS_4arch4Sm90ELb0ELb0ELb0ELb1ELb0ELb1ELb0ELb1ELb1ELb1ELb1ELb0EEENS1_21CollectiveEpilogueFwdINS6_IJSA_SC_SB_EEES9_SE_SG_Li256ELb1ELb1ELb1ELb0EEENS1_36VarlenDynamicPersistentTileSchedulerILi128ELi80ELi256ELi128ELb1ELb1ELb1ELb0ELb1ELb1EEEEEEEEEvNT_6ParamsE)
        /*17f4*/ 	.short	0x0210
        /*17f6*/ 	.short	0x0af0


	//----- nvinfo : EIATTR_SW_WAR
	.align		4
.L_411:
        /*17f8*/ 	.byte	0x04, 0x36
        /*17fa*/ 	.short	(.L_413 - .L_412)
.L_412:
        /*17fc*/ 	.word	0x00000008
.L_413:


//--------------------- .nv.info._ZN7cutlass13device_kernelIN5flash11enable_sm90INS1_16FlashAttnFwdSm90INS1_25CollectiveMainloopFwdSm90ILi2EN4cute5tupleIJNS5_1CILi1EEES8_S8_EEENS6_IJNS7_ILi128EEENS7_ILi64EEENS7_ILi256EEEEEELi256ENS_6half_tEfNS_4arch4Sm90ELb0ELb1ELb0ELb0ELb0ELb0ELb0ELb1ELb1ELb1ELb1ELb0EEENS1_21CollectiveEpilogueFwdINS6_IJSA_SC_SB_EEES9_SE_SG_Li256ELb0ELb1ELb1ELb0EEENS1_19SingleTileSchedulerILb0ELb1ELb1ELi128EEEEEEEEEvNT_6ParamsE --------------------------
	.section	.nv.info._ZN7cutlass13device_kernelIN5flash11enable_sm90INS1_16FlashAttnFwdSm90INS1_25CollectiveMainloopFwdSm90ILi2EN4cute5tupleIJNS5_1CILi1EEES8_S8_EEENS6_IJNS7_ILi128EEENS7_ILi64EEENS7_ILi256EEEEEELi256ENS_6half_tEfNS_4arch4Sm90ELb0ELb1ELb0ELb0ELb0ELb0ELb0ELb1ELb1ELb1ELb1ELb0EEENS1_21CollectiveEpilogueFwdINS6_IJSA_SC_SB_EEES9_SE_SG_Li256ELb0ELb1ELb1ELb0EEENS1_19SingleTileSchedulerILb0ELb1ELb1ELi128EEEEEEEEEvNT_6ParamsE,"",@"SHT_CUDA_INFO"
	.sectionflags	@""
	.align	4


	//----- nvinfo : EIATTR_CUDA_API_VERSION
	.align		4
        /*0000*/ 	.byte	0x04, 0x37
        /*0002*/ 	.short	(.L_415 - .L_414)
.L_414:
        /*0004*/ 	.word	0x00000082


	//----- nvinfo : EIATTR_KPARAM_INFO
	.align		4
.L_415:
        /*0008*/ 	.byte	0x04, 0x17
        /*000a*/ 	.short	(.L_417 - .L_416)
.L_416:
        /*000c*/ 	.word	0x00000000
        /*0010*/ 	.short	0x0000
        /*0012*/ 	.short	0x0070
        /*0014*/ 	.byte	0x00, 0xf0, 0x01, 0x28


	//----- nvinfo : EIATTR_SPARSE_MMA_MASK
	.align		4
.L_417:
        /*0018*/ 	.byte	0x03, 0x50
        /*001a*/ 	.short	0x0000


	//----- nvinfo : EIATTR_MAXREG_COUNT
	.align		4
        /*001c*/ 	.byte	0x03, 0x1b
        /*001e*/ 	.short	0x00a8


	//----- nvinfo : EIATTR_NUM_BARRIERS
	.align		4
        /*0020*/ 	.byte	0x02, 0x4c
        /*0022*/ 	.byte	0x09
	.zero		1


	//----- nvinfo : EIATTR_EXTERNS
	.align		4
        /*0024*/ 	.byte	0x04, 0x0f
        /*0026*/ 	.short	(.L_419 - .L_418)


	//   ....[0]....
	.align		4
.L_418:
        /*0028*/ 	.word	index@(__assertfail)


	//----- nvinfo : EIATTR_ANNOTATIONS
	.align		4
.L_419:
        /*002c*/ 	.byte	0x04, 0x55
        /*002e*/ 	.short	(.L_421 - .L_420)


	//   ....[0]....
.L_420:
        /* <DEDUP_REMOVED lines=10> */


	//----- nvinfo : EIATTR_MERCURY_ISA_VERSION
	.align		4
.L_421:
        /*00c0*/ 	.byte	0x03, 0x5f
        /*00c2*/ 	.short	0x0101


	//----- nvinfo : EIATTR_INT_WARP_WIDE_INSTR_OFFSETS
	.align		4
        /*00c4*/ 	.byte	0x04, 0x31
        /*00c6*/ 	.short	(.L_423 - .L_422)


	//   ....[0]....
.L_422:
        /*00c8*/ 	.word	0x00000130


	//   ....[1]....
        /*00cc*/ 	.word	0x00000170


	//   ....[2]....
        /*00d0*/ 	.word	0x000001e0


	//----- nvinfo : EIATTR_COOP_GROUP_MASK_REGIDS
	.align		4
.L_423:
        /*00d4*/ 	.byte	0x04, 0x29
        /*00d6*/ 	.short	(.L_425 - .L_424)


	//   ....[0]....
.L_424:
        /*00d8*/ 	.word	0xffffffff


	//   ....[1]....
        /*00dc*/ 	.word	0xffffffff


	//   ....[2]....
        /*00e0*/ 	.word	0xffffffff


	//   ....[3]....
        /*00e4*/ 	.word	0xffffffff


	//   ....[4]....
        /*00e8*/ 	.word	0xffffffff


	//   ....[5]....
        /*00ec*/ 	.word	0xffffffff


	//   ....[6]....
        /*00f0*/ 	.word	0xffffffff


	//   ....[7]....
        /*00f4*/ 	.word	0xffffffff


	//   ....[8]....
        /*00f8*/ 	.word	0xffffffff


	//   ....[9]....
        /*00fc*/ 	.word	0xffffffff


	//   ....[10]....
        /*0100*/ 	.word	0xffffffff


	//   ....[11]....
        /*0104*/ 	.word	0xffffffff


	//   ....[12]....
        /*0108*/ 	.word	0xffffffff


	//   ....[13]....
        /*010c*/ 	.word	0xffffffff


	//   ....[14]....
        /*0110*/ 	.word	0xffffffff


	//   ....[15]....
        /*0114*/ 	.word	0xffffffff


	//   ....[16]....
        /*0118*/ 	.word	0xffffffff


	//   ....[17]....
        /*011c*/ 	.word	0xffffffff


	//   ....[18]....
        /*0120*/ 	.word	0xffffffff


	//   ....[19]....
        /*0124*/ 	.word	0xffffffff


	//   ....[20]....
        /*0128*/ 	.word	0xffffffff


	//   ....[21]....
        /*012c*/ 	.word	0xffffffff


	//   ....[22]....
        /*0130*/ 	.word	0xffffffff


	//   ....[23]....
        /*0134*/ 	.word	0xffffffff


	//   ....[24]....
        /*0138*/ 	.word	0xffffffff


	//   ....[25]....
        /*013c*/ 	.word	0xffffffff


	//   ....[26]....
        /*0140*/ 	.word	0xffffffff


	//   ....[27]....
        /*0144*/ 	.word	0xffffffff


	//   ....[28]....
        /*0148*/ 	.word	0xffffffff


	//   ....[29]....
        /*014c*/ 	.word	0xffffffff


	//   ....[30]....
        /*0150*/ 	.word	0xffffffff


	//   ....[31]....
        /*0154*/ 	.word	0xffffffff


	//   ....[32]....
        /*0158*/ 	.word	0xffffffff


	//   ....[33]....
        /*015c*/ 	.word	0xffffffff


	//   ....[34]....
        /*0160*/ 	.word	0xffffffff


	//   ....[35]....
        /*0164*/ 	.word	0xffffffff


	//   ....[36]....
        /*0168*/ 	.word	0xffffffff


	//   ....[37]....
        /*016c*/ 	.word	0xffffffff


	//   ....[38]....
        /*0170*/ 	.word	0xffffffff


	//   ....[39]....
        /*0174*/ 	.word	0xffffffff


	//   ....[40]....
        /*0178*/ 	.word	0xffffffff


	//   ....[41]....
        /*017c*/ 	.word	0xffffffff


	//   ....[42]....
        /*0180*/ 	.word	0xffffffff


	//   ....[43]....
        /*0184*/ 	.word	0xffffffff


	//   ....[44]....
        /*0188*/ 	.word	0xffffffff


	//   ....[45]....
        /*018c*/ 	.word	0xffffffff


	//   ....[46]....
        /*0190*/ 	.word	0xffffffff


	//   ....[47]....
        /*0194*/ 	.word	0xffffffff


	//   ....[48]....
        /*0198*/ 	.word	0xffffffff


	//   ....[49]....
        /*019c*/ 	.word	0xffffffff


	//   ....[50]....
        /*01a0*/ 	.word	0xffffffff


	//   ....[51]....
        /*01a4*/ 	.word	0xffffffff


	//   ....[52]....
        /*01a8*/ 	.word	0xffffffff


	//   ....[53]....
        /*01ac*/ 	.word	0xffffffff


	//   ....[54]....
        /*01b0*/ 	.word	0xffffffff


	//   ....[55]....
        /*01b4*/ 	.word	0xffffffff


	//   ....[56]....
        /*01b8*/ 	.word	0xffffffff


	//   ....[57]....
        /*01bc*/ 	.word	0xffffffff


	//   ....[58]....
        /*01c0*/ 	.word	0xffffffff


	//   ....[59]....
        /*01c4*/ 	.word	0xffffffff


	//   ....[60]....
        /*01c8*/ 	.word	0xffffffff


	//   ....[61]....
        /*01cc*/ 	.word	0x0500000f


	//   ....[62]....
        /*01d0*/ 	.word	0x0500000f


	//   ....[63]....
        /*01d4*/ 	.word	0x0500000f


	//   ....[64]....
        /*01d8*/ 	.word	0x0500000f


	//   ....[65]....
        /*01dc*/ 	.word	0x0500000f


	//   ....[66]....
        /*01e0*/ 	.word	0x0500000f


	//   ....[67]....
        /*01e4*/ 	.word	0x0500000f


	//   ....[68]....
        /*01e8*/ 	.word	0x0500000f


	//   ....[69]....
        /*01ec*/ 	.word	0x0500000f


	//   ....[70]....
        /*01f0*/ 	.word	0x0500000f


	//   ....[71]....
        /*01f4*/ 	.word	0x0500000f


	//   ....[72]....
        /*01f8*/ 	.word	0x0500000f


	//   ....[73]....
        /*01fc*/ 	.word	0x0500000f


	//   ....[74]....
        /*0200*/ 	.word	0x0500000f


	//   ....[75]....
        /*0204*/ 	.word	0x0500000f


	//   ....[76]....
        /*0208*/ 	.word	0x0500000f


	//   ....[77]....
        /*020c*/ 	.word	0x0500000f


	//   ....[78]....
        /*0210*/ 	.word	0x0500000f


	//----- nvinfo : EIATTR_COOP_GROUP_INSTR_OFFSETS
	.align		4
.L_425:
        /*0214*/ 	.byte	0x04, 0x28
        /*0216*/ 	.short	(.L_427 - .L_426)


	//   ....[0]....
.L_426:
        /*0218*/ 	.word	0x00000060


	//   ....[1]....
        /*021c*/ 	.word	0x00000140


	//   ....[2]....
        /*0220*/ 	.word	0x00000190


	//   ....[3]....
        /*0224*/ 	.word	0x000003c0


	//   ....[4]....
        /*0228*/ 	.word	0x00000520


	//   ....[5]....
        /*022c*/ 	.word	0x00000640


	//   ....[6]....
        /*0230*/ 	.word	0x000007a0


	//   ....[7]....
        /*0234*/ 	.word	0x00001800


	//   ....[8]....
        /*0238*/ 	.word	0x00002830


	//   ....[9]....
        /*023c*/ 	.word	0x00002ac0


	//   ....[10]....
        /*0240*/ 	.word	0x000034d0


	//   ....[11]....
        /*0244*/ 	.word	0x00003600


	//   ....[12]....
        /*0248*/ 	.word	0x00003b80


	//   ....[13]....
        /*024c*/ 	.word	0x00003c00


	//   ....[14]....
        /*0250*/ 	.word	0x00005a90


	//   ....[15]....
        /*0254*/ 	.word	0x00005d70


	//   ....[16]....
        /*0258*/ 	.word	0x00006440


	//   ....[17]....
        /*025c*/ 	.word	0x00006540


	//   ....[18]....
        /*0260*/ 	.word	0x000068f0


	//   ....[19]....
        /*0264*/ 	.word	0x00006950


	//   ....[20]....
        /*0268*/ 	.word	0x00008540


	//   ....[21]....
        /*026c*/ 	.word	0x00008680


	//   ....[22]....
        /*0270*/ 	.word	0x000088a0


	//   ....[23]....
        /*0274*/ 	.word	0x00008990


	//   ....[24]....
        /*0278*/ 	.word	0x0000a340


	//   ....[25]....
        /*027c*/ 	.word	0x0000a570


	//   ....[26]....
        /*0280*/ 	.word	0x0000aca0


	//   ....[27]....
        /*0284*/ 	.word	0x0000ada0


	//   ....[28]....
        /*0288*/ 	.word	0x0000b1d0


	//   ....[29]....
        /*028c*/ 	.word	0x0000b230


	//   ....[30]....
        /*0290*/ 	.word	0x0000c1b0


	//   ....[31]....
        /*0294*/ 	.word	0x0000c1e0


	//   ....[32]....
        /*0298*/ 	.word	0x0000c2a0


	//   ....[33]....
        /*029c*/ 	.word	0x0000c300


	//   ....[34]....
        /*02a0*/ 	.word	0x0000d520


	//   ....[35]....
        /*02a4*/ 	.word	0x0000d570


	//   ....[36]....
        /*02a8*/ 	.word	0x0000d5b0


	//   ....[37]....
        /*02ac*/ 	.word	0x0000d5f0


	//   ....[38]....
        /*02b0*/ 	.word	0x0000d630


	//   ....[39]....
        /*02b4*/ 	.word	0x0000d650


	//   ....[40]....
        /*02b8*/ 	.word	0x0000e2b0


	//   ....[41]....
        /*02bc*/ 	.word	0x0000e2c0


	//   ....[42]....
        /*02c0*/ 	.word	0x0000f340


	//   ....[43]....
        /*02c4*/ 	.word	0x00010220


	//   ....[44]....
        /*02c8*/ 	.word	0x00010c60


	//   ....[45]....
        /*02cc*/ 	.word	0x00010ca0


	//   ....[46]....
        /*02d0*/ 	.word	0x00010cd0


	//   ....[47]....
        /*02d4*/ 	.word	0x00010cf0


	//   ....[48]....
        /*02d8*/ 	.word	0x00010d30


	//   ....[49]....
        /*02dc*/ 	.word	0x00010db0


	//   ....[50]....
        /*02e0*/ 	.word	0x00010de0


	//   ....[51]....
        /*02e4*/ 	.word	0x00010e50


	//   ....[52]....
        /*02e8*/ 	.word	0x00010e80


	//   ....[53]....
        /*02ec*/ 	.word	0x00010ef0


	//   ....[54]....
        /*02f0*/ 	.word	0x00010f20


	//   ....[55]....
        /*02f4*/ 	.word	0x00010f90


	//   ....[56]....
        /*02f8*/ 	.word	0x00010fc0


	//   ....[57]....
        /*02fc*/ 	.word	0x00011030


	//   ....[58]....
        /*0300*/ 	.word	0x00011060


	//   ....[59]....
        /*0304*/ 	.word	0x000110c0


	//   ....[60]....
        /*0308*/ 	.word	0x00013d30


	//   ....[61]....
        /*030c*/ 	.word	0x00014390


	//   ....[62]....
        /*0310*/ 	.word	0x00014500


	//   ....[63]....
        /*0314*/ 	.word	0x00014560


	//   ....[64]....
        /*0318*/ 	.word	0x000146b0


	//   ....[65]....
        /*031c*/ 	.word	0x00014720


	//   ....[66]....
        /*0320*/ 	.word	0x00014820


	//   ....[67]....
        /*0324*/ 	.word	0x00014890


	//   ....[68]....
        /*0328*/ 	.word	0x00014990


	//   ....[69]....
        /*032c*/ 	.word	0x00014a00


	//   ....[70]....
        /*0330*/ 	.word	0x00014b00


	//   ....[71]....
        /*0334*/ 	.word	0x00014b70


	//   ....[72]....
        /*0338*/ 	.word	0x00014c70


	//   ....[73]....
        /*033c*/ 	.word	0x00014ce0


	//   ....[74]....
        /*0340*/ 	.word	0x00014de0


	//   ....[75]....
        /*0344*/ 	.word	0x00014e40


	//   ....[76]....
        /*0348*/ 	.word	0x00014f30


	//   ....[77]....
        /*034c*/ 	.word	0x00014f80


	//   ....[78]....
        /*0350*/ 	.word	0x00015380


	//----- nvinfo : EIATTR_REG_RECONFIG
	.align		4
.L_427:
        /*0354*/ 	.byte	0x01, 0x54
	.zero		2


	//----- nvinfo : EIATTR_SYSCALL_OFFSETS
	.align		4
        /*0358*/ 	.byte	0x04, 0x46
        /*035a*/ 	.short	(.L_429 - .L_428)


	//   ....[0]....
.L_428:
        /*035c*/ 	.word	0x000019d0


	//   ....[1]....
        /*0360*/ 	.word	0x0000fea0


	//   ....[2]....
        /*0364*/ 	.word	0x0000ffe0


	//   ....[3]....
        /*0368*/ 	.word	0x000100d0


	//   ....[4]....
        /*036c*/ 	.word	0x00010890


	//----- nvinfo : EIATTR_MBARRIER_INSTR_OFFSETS
	.align		4
.L_429:
        /*0370*/ 	.byte	0x04, 0x39
        /*0372*/ 	.short	(.L_431 - .L_430)


	//   ....[0]....
.L_430:
        /*0374*/ 	.word	0x00000270
        /*0378*/ 	.word	0x000000ff
        /*037c*/ 	.word	0x00030800
        /*0380*/ 	.short	0x0100
        /*0382*/ 	.byte	0x08
	.zero		1


	//   ....[1]....
        /*0384*/ 	.word	0x00000280
        /*0388*/ 	.word	0x000000ff
        /*038c*/ 	.word	0x00030820
        /*0390*/ 	.short	0x0100
        /*0392*/ 	.byte	0x08
	.zero		1


	//   ....[2]....
        /*0394*/ 	.word	0x00000370
        /*0398*/ 	.word	0x000000ff
        /*039c*/ 	.word	0x00030830
        /*03a0*/ 	.short	0x0100
        /*03a2*/ 	.byte	0x08
	.zero		1


	//   ....[3]....
        /*03a4*/ 	.word	0x00000380
        /*03a8*/ 	.word	0x000000ff
        /*03ac*/ 	.word	0x00030840
        /*03b0*/ 	.short	0x0100
        /*03b2*/ 	.byte	0x08
	.zero		1


	//   ....[4]....
        /*03b4*/ 	.word	0x00000390
        /*03b8*/ 	.word	0x000000ff
        /*03bc*/ 	.word	0x00030838
        /*03c0*/ 	.short	0x0100
        /*03c2*/ 	.byte	0x08
	.zero		1


	//   ....[5]....
        /*03c4*/ 	.word	0x000003a0
        /*03c8*/ 	.word	0x000000ff
        /*03cc*/ 	.word	0x00030848
        /*03d0*/ 	.short	0x0100
        /*03d2*/ 	.byte	0x08
	.zero		1


	//   ....[6]....
        /*03d4*/ 	.word	0x000004d0
        /*03d8*/ 	.word	0x000000ff
        /*03dc*/ 	.word	0x00030850
        /*03e0*/ 	.short	0x0100
        /*03e2*/ 	.byte	0x08
	.zero		1


	//   ....[7]....
        /*03e4*/ 	.word	0x000004e0
        /*03e8*/ 	.word	0x000000ff
        /*03ec*/ 	.word	0x00030860
        /*03f0*/ 	.short	0x0100
        /*03f2*/ 	.byte	0x08
	.zero		1


	//   ....[8]....
        /*03f4*/ 	.word	0x000004f0
        /*03f8*/ 	.word	0x000000ff
        /*03fc*/ 	.word	0x00030858
        /*0400*/ 	.short	0x0100
        /*0402*/ 	.byte	0x08
	.zero		1


	//   ....[9]....
        /*0404*/ 	.word	0x00000500
        /*0408*/ 	.word	0x000000ff
        /*040c*/ 	.word	0x00030868
        /*0410*/ 	.short	0x0100
        /*0412*/ 	.byte	0x08
	.zero		1


	//   ....[10]....
        /*0414*/ 	.word	0x000005f0
        /*0418*/ 	.word	0x000000ff
        /*041c*/ 	.word	0x00030870
        /*0420*/ 	.short	0x0100
        /*0422*/ 	.byte	0x06
	.zero		1


	//   ....[11]....
        /*0424*/ 	.word	0x00000600
        /*0428*/ 	.word	0x000000ff
        /*042c*/ 	.word	0x00030880
        /*0430*/ 	.short	0x0100
        /*0432*/ 	.byte	0x06
	.zero		1


	//   ....[12]....
        /*0434*/ 	.word	0x00000610
        /*0438*/ 	.word	0x000000ff
        /*043c*/ 	.word	0x00030878
        /*0440*/ 	.short	0x0100
        /*0442*/ 	.byte	0x06
	.zero		1


	//   ....[13]....
        /*0444*/ 	.word	0x00000620
        /*0448*/ 	.word	0x000000ff
        /*044c*/ 	.word	0x00030888
        /*0450*/ 	.short	0x0100
        /*0452*/ 	.byte	0x06
	.zero		1


	//   ....[14]....
        /*0454*/ 	.word	0x00000750
        /*0458*/ 	.word	0x000000ff
        /*045c*/ 	.word	0x00030890
        /*0460*/ 	.short	0x0100
        /*0462*/ 	.byte	0x08
	.zero		1


	//   ....[15]....
        /*0464*/ 	.word	0x00000760
        /*0468*/ 	.word	0x000000ff
        /*046c*/ 	.word	0x000308a0
        /*0470*/ 	.short	0x0100
        /*0472*/ 	.byte	0x08
	.zero		1


	//   ....[16]....
        /*0474*/ 	.word	0x00000770
        /*0478*/ 	.word	0x000000ff
        /*047c*/ 	.word	0x00030898
        /*0480*/ 	.short	0x0100
        /*0482*/ 	.byte	0x08
	.zero		1


	//   ....[17]....
        /*0484*/ 	.word	0x00000780
        /*0488*/ 	.word	0x000000ff
        /*048c*/ 	.word	0x000308a8
        /*0490*/ 	.short	0x0100
        /*0492*/ 	.byte	0x08
	.zero		1


	//   ....[18]....
        /*0494*/ 	.word	0x000008b0
        /*0498*/ 	.word	0x000000ff
        /*049c*/ 	.word	0x000308b0
        /*04a0*/ 	.short	0x0100
        /*04a2*/ 	.byte	0x08
	.zero		1


	//   ....[19]....
        /*04a4*/ 	.word	0x000008c0
        /*04a8*/ 	.word	0x000000ff
        /*04ac*/ 	.word	0x000308c0
        /*04b0*/ 	.short	0x0100
        /*04b2*/ 	.byte	0x08
	.zero		1


	//   ....[20]....
        /*04b4*/ 	.word	0x000008d0
        /*04b8*/ 	.word	0x000000ff
        /*04bc*/ 	.word	0x000308b8
        /*04c0*/ 	.short	0x0100
        /*04c2*/ 	.byte	0x08
	.zero		1


	//   ....[21]....
        /*04c4*/ 	.word	0x000008e0
        /*04c8*/ 	.word	0x000000ff
        /*04cc*/ 	.word	0x000308c8
        /*04d0*/ 	.short	0x0100
        /*04d2*/ 	.byte	0x08
	.zero		1


	//   ....[22]....
        /*04d4*/ 	.word	0x00001a00
        /*04d8*/ 	.word	0x000000ff
        /*04dc*/ 	.word	0x00030800
        /*04e0*/ 	.short	0x010a
        /*04e2*/ 	.byte	0x04
	.zero		1


	//   ....[23]....
        /*04e4*/ 	.word	0x00001aa0
        /*04e8*/ 	.word	0x000000ff
        /*04ec*/ 	.word	0x00030830
        /*04f0*/ 	.short	0x010a
        /*04f2*/ 	.byte	0x04
	.zero		1


	//   ....[24]....
        /*04f4*/ 	.word	0x00001b40
        /*04f8*/ 	.word	0x000000ff
        /*04fc*/ 	.word	0x00030830
        /*0500*/ 	.short	0x010a
        /*0502*/ 	.byte	0x04
	.zero		1


	//   ....[25]....
        /*0504*/ 	.word	0x000028f0
        /*0508*/ 	.word	0x00000000
        /*050c*/ 	.word	0x00000000
        /*0510*/ 	.short	0x0101
        /*0512*/ 	.byte	0x3f
	.zero		1


	//   ....[26]....
        /*0514*/ 	.word	0x00004850
        /*0518*/ 	.word	0x000000ff
        /*051c*/ 	.word	0x00030830
        /*0520*/ 	.short	0x010a
        /*0522*/ 	.byte	0x3c
	.zero		1


	//   ....[27]....
        /*0524*/ 	.word	0x00004890
        /*0528*/ 	.word	0x000000ff
        /*052c*/ 	.word	0x00030830
        /*0530*/ 	.short	0x010a
        /*0532*/ 	.byte	0x3c
	.zero		1


	//   ....[28]....
        /*0534*/ 	.word	0x00005730
        /*0538*/ 	.word	0x000000ff
        /*053c*/ 	.word	0x00030850
        /*0540*/ 	.short	0x010a
        /*0542*/ 	.byte	0x0e
	.zero		1


	//   ....[29]....
        /*0544*/ 	.word	0x00005770
        /*0548*/ 	.word	0x000000ff
        /*054c*/ 	.word	0x00030850
        /*0550*/ 	.short	0x010a
        /*0552*/ 	.byte	0x0e
	.zero		1


	//   ....[30]....
        /*0554*/ 	.word	0x00005ab0
        /*0558*/ 	.word	0x00000000
        /*055c*/ 	.word	0x00000000
        /*0560*/ 	.short	0x0101
        /*0562*/ 	.byte	0x3f
	.zero		1


	//   ....[31]....
        /*0564*/ 	.word	0x00006c90
        /*0568*/ 	.word	0x0000009b
        /*056c*/ 	.word	0x00000000
        /*0570*/ 	.short	0x0101
        /*0572*/ 	.byte	0x3f
	.zero		1


	//   ....[32]....
        /*0574*/ 	.word	0x00007440
        /*0578*/ 	.word	0x000000ff
        /*057c*/ 	.word	0x00030830
        /*0580*/ 	.short	0x010a
        /*0582*/ 	.byte	0x07
	.zero		1


	//   ....[33]....
        /*0584*/ 	.word	0x00007480
        /*0588*/ 	.word	0x000000ff
        /*058c*/ 	.word	0x00030830
        /*0590*/ 	.short	0x010a
        /*0592*/ 	.byte	0x07
	.zero		1


	//   ....[34]....
        /*0594*/ 	.word	0x000082a0
        /*0598*/ 	.word	0x000000ff
        /*059c*/ 	.word	0x00030850
        /*05a0*/ 	.short	0x010a
        /*05a2*/ 	.byte	0x0e
	.zero		1


	//   ....[35]....
        /*05a4*/ 	.word	0x000082e0
        /*05a8*/ 	.word	0x000000ff
        /*05ac*/ 	.word	0x00030850
        /*05b0*/ 	.short	0x010a
        /*05b2*/ 	.byte	0x0e
	.zero		1


	//   ....[36]....
        /*05b4*/ 	.word	0x00008d50
        /*05b8*/ 	.word	0x00000098
        /*05bc*/ 	.word	0x00000000
        /*05c0*/ 	.short	0x0101
        /*05c2*/ 	.byte	0x3f
	.zero		1


	//   ....[37]....
        /*05c4*/ 	.word	0x00008da0
        /*05c8*/ 	.word	0x0000009a
        /*05cc*/ 	.word	0x00000000
        /*05d0*/ 	.short	0x0101
        /*05d2*/ 	.byte	0x3f
	.zero		1


	//   ....[38]....
        /*05d4*/ 	.word	0x00009160
        /*05d8*/ 	.word	0x000000ff
        /*05dc*/ 	.word	0x00030830
        /*05e0*/ 	.short	0x010a
        /*05e2*/ 	.byte	0x3c
	.zero		1


	//   ....[39]....
        /*05e4*/ 	.word	0x000091a0
        /*05e8*/ 	.word	0x000000ff
        /*05ec*/ 	.word	0x00030830
        /*05f0*/ 	.short	0x010a
        /*05f2*/ 	.byte	0x3c
	.zero		1


	//   ....[40]....
        /*05f4*/ 	.word	0x00009fd0
        /*05f8*/ 	.word	0x000000ff
        /*05fc*/ 	.word	0x00030850
        /*0600*/ 	.short	0x010a
        /*0602*/ 	.byte	0x0e
	.zero		1


	//   ....[41]....
        /*0604*/ 	.word	0x0000a010
        /*0608*/ 	.word	0x000000ff
        /*060c*/ 	.word	0x00030850
        /*0610*/ 	.short	0x010a
        /*0612*/ 	.byte	0x0e
	.zero		1


	//   ....[42]....
        /*0614*/ 	.word	0x0000a360
        /*0618*/ 	.word	0x00000000
        /*061c*/ 	.word	0x00000000
        /*0620*/ 	.short	0x0101
        /*0622*/ 	.byte	0x3f
	.zero		1


	//   ....[43]....
        /*0624*/ 	.word	0x0000b470
        /*0628*/ 	.word	0x0000009b
        /*062c*/ 	.word	0x00000000
        /*0630*/ 	.short	0x0101
        /*0632*/ 	.byte	0x3f
	.zero		1


	//   ....[44]....
        /*0634*/ 	.word	0x0000c120
        /*0638*/ 	.word	0x000000ff
        /*063c*/ 	.word	0x00030850
        /*0640*/ 	.short	0x010a
        /*0642*/ 	.byte	0x07
	.zero		1


	//   ....[45]....
        /*0644*/ 	.word	0x0000c160
        /*0648*/ 	.word	0x000000ff
        /*064c*/ 	.word	0x00030850
        /*0650*/ 	.short	0x010a
        /*0652*/ 	.byte	0x07
	.zero		1


	//   ....[46]....
        /*0654*/ 	.word	0x0000c550
        /*0658*/ 	.word	0x0000000b
        /*065c*/ 	.word	0x00000000
        /*0660*/ 	.short	0x0101
        /*0662*/ 	.byte	0x3f
	.zero		1


	//   ....[47]....
        /*0664*/ 	.word	0x0000d660
        /*0668*/ 	.word	0x000000ff
        /*066c*/ 	.word	0x00000000
        /*0670*/ 	.short	0x0101
        /*0672*/ 	.byte	0x04
	.zero		1


	//   ....[48]....
        /*0674*/ 	.word	0x00010440
        /*0678*/ 	.word	0x000000ff
        /*067c*/ 	.word	0x00030840
        /*0680*/ 	.short	0x010a
        /*0682*/ 	.byte	0x26
	.zero		1


	//   ....[49]....
        /*0684*/ 	.word	0x00011240
        /*0688*/ 	.word	0x000000ff
        /*068c*/ 	.word	0x00030800
        /*0690*/ 	.short	0x0107
        /*0692*/ 	.byte	0x26
	.zero		1


	//   ....[50]....
        /*0694*/ 	.word	0x000112b0
        /*0698*/ 	.word	0x000000ff
        /*069c*/ 	.word	0x00030800
        /*06a0*/ 	.short	0x0101
        /*06a2*/ 	.byte	0x26
	.zero		1


	//   ....[51]....
        /*06a4*/ 	.word	0x000112c0
        /*06a8*/ 	.word	0x000000ff
        /*06ac*/ 	.word	0x00030820
        /*06b0*/ 	.short	0x010a
        /*06b2*/ 	.byte	0x26
	.zero		1


	//   ....[52]....
        /*06b4*/ 	.word	0x000116e0
        /*06b8*/ 	.word	0x000000ff
        /*06bc*/ 	.word	0x00030848
        /*06c0*/ 	.short	0x010a
        /*06c2*/ 	.byte	0x26
	.zero		1


	//   ....[53]....
        /*06c4*/ 	.word	0x00011b80
        /*06c8*/ 	.word	0x000000ff
        /*06cc*/ 	.word	0x00030860
        /*06d0*/ 	.short	0x010a
        /*06d2*/ 	.byte	0x26
	.zero		1


	//   ....[54]....
        /*06d4*/ 	.word	0x00012230
        /*06d8*/ 	.word	0x000000ff
        /*06dc*/ 	.word	0x00030840
        /*06e0*/ 	.short	0x010a
        /*06e2*/ 	.byte	0x26
	.zero		1


	//   ....[55]....
        /*06e4*/ 	.word	0x000126d0
        /*06e8*/ 	.word	0x000000ff
        /*06ec*/ 	.word	0x00030868
        /*06f0*/ 	.short	0x010a
        /*06f2*/ 	.byte	0x26
	.zero		1


	//   ....[56]....
        /*06f4*/ 	.word	0x00012dd0
        /*06f8*/ 	.word	0x000000ff
        /*06fc*/ 	.word	0x00030848
        /*0700*/ 	.short	0x010a
        /*0702*/ 	.byte	0x26
	.zero		1


	//   ....[57]....
        /*0704*/ 	.word	0x00013250
        /*0708*/ 	.word	0x000000ff
        /*070c*/ 	.word	0x00030860
        /*0710*/ 	.short	0x010a
        /*0712*/ 	.byte	0x26
	.zero		1


	//   ....[58]....
        /*0714*/ 	.word	0x00013790
        /*0718*/ 	.word	0x00000003
        /*071c*/ 	.word	0x00030860
        /*0720*/ 	.short	0x010a
        /*0722*/ 	.byte	0x3f
	.zero		1


	//   ....[59]....
        /*0724*/ 	.word	0x00013cc0
        /*0728*/ 	.word	0x00000002
        /*072c*/ 	.word	0x00030820
        /*0730*/ 	.short	0x010a
        /*0732*/ 	.byte	0x3f
	.zero		1


	//   ....[60]....
        /*0734*/ 	.word	0x00013e60
        /*0738*/ 	.word	0x00000006
        /*073c*/ 	.word	0x00000000
        /*0740*/ 	.short	0x010a
        /*0742*/ 	.byte	0x3f
	.zero		1


	//   ....[61]....
        /*0744*/ 	.word	0x00013ed0
        /*0748*/ 	.word	0x00000003
        /*074c*/ 	.word	0x00000000
        /*0750*/ 	.short	0x010a
        /*0752*/ 	.byte	0x3f
	.zero		1


	//   ....[62]....
        /*0754*/ 	.word	0x00013f30
        /*0758*/ 	.word	0x00000000
        /*075c*/ 	.word	0x00000000
        /*0760*/ 	.short	0x010a
        /*0762*/ 	.byte	0x3f
	.zero		1


	//   ....[63]....
        /*0764*/ 	.word	0x00013f60
        /*0768*/ 	.word	0x00000003
        /*076c*/ 	.word	0x00000000
        /*0770*/ 	.short	0x010a
        /*0772*/ 	.byte	0x3f
	.zero		1


	//   ....[64]....
        /*0774*/ 	.word	0x00013fe0
        /*0778*/ 	.word	0x00000003
        /*077c*/ 	.word	0x00030800
        /*0780*/ 	.short	0x010a
        /*0782*/ 	.byte	0x3f
	.zero		1


	//   ....[65]....
        /*0784*/ 	.word	0x00014050
        /*0788*/ 	.word	0x00000003
        /*078c*/ 	.word	0x00030830
        /*0790*/ 	.short	0x010a
        /*0792*/ 	.byte	0x3f
	.zero		1


	//   ....[66]....
        /*0794*/ 	.word	0x000140b0
        /*0798*/ 	.word	0x00000098
        /*079c*/ 	.word	0x00030830
        /*07a0*/ 	.short	0x010a
        /*07a2*/ 	.byte	0x3f
	.zero		1


	//   ....[67]....
        /*07a4*/ 	.word	0x00014110
        /*07a8*/ 	.word	0x00000017
        /*07ac*/ 	.word	0x00030850
        /*07b0*/ 	.short	0x010a
        /*07b2*/ 	.byte	0x3f
	.zero		1


	//   ....[68]....
        /*07b4*/ 	.word	0x00014170
        /*07b8*/ 	.word	0x00000004
        /*07bc*/ 	.word	0x00030830
        /*07c0*/ 	.short	0x010a
        /*07c2*/ 	.byte	0x3f
	.zero		1


	//   ....[69]....
        /*07c4*/ 	.word	0x000141d0
        /*07c8*/ 	.word	0x00000003
        /*07cc*/ 	.word	0x00030850
        /*07d0*/ 	.short	0x010a
        /*07d2*/ 	.byte	0x3f
	.zero		1


	//   ....[70]....
        /*07d4*/ 	.word	0x00014230
        /*07d8*/ 	.word	0x00000004
        /*07dc*/ 	.word	0x00030830
        /*07e0*/ 	.short	0x010a
        /*07e2*/ 	.byte	0x3f
	.zero		1


	//   ....[71]....
        /*07e4*/ 	.word	0x00014290
        /*07e8*/ 	.word	0x00000003
        /*07ec*/ 	.word	0x00030850
        /*07f0*/ 	.short	0x010a
        /*07f2*/ 	.byte	0x3f
	.zero		1


	//   ....[72]....
        /*07f4*/ 	.word	0x000142f0
        /*07f8*/ 	.word	0x00000005
        /*07fc*/ 	.word	0x00030850
        /*0800*/ 	.short	0x010a
        /*0802*/ 	.byte	0x3f
	.zero		1


	//   ....[73]....
        /*0804*/ 	.word	0x00014450
        /*0808*/ 	.word	0x00000003
        /*080c*/ 	.word	0x00030840
        /*0810*/ 	.short	0x010a
        /*0812*/ 	.byte	0x3f
	.zero		1


	//   ....[74]....
        /*0814*/ 	.word	0x00014fc0
        /*0818*/ 	.word	0x00000003
        /*081c*/ 	.word	0x00030820
        /*0820*/ 	.short	0x010a
        /*0822*/ 	.byte	0x3f
	.zero		1


	//   ....[75]....
        /*0824*/ 	.word	0x00015020
        /*0828*/ 	.word	0x00000003
        /*082c*/ 	.word	0x00030848
        /*0830*/ 	.short	0x010a
        /*0832*/ 	.byte	0x3f
	.zero		1


	//   ....[76]....
        /*0834*/ 	.word	0x00015080
        /*0838*/ 	.word	0x00000003
        /*083c*/ 	.word	0x00030860
        /*0840*/ 	.short	0x010a
        /*0842*/ 	.byte	0x3f
	.zero		1


	//   ....[77]....
        /*0844*/ 	.word	0x000150e0
        /*0848*/ 	.word	0x00000003
        /*084c*/ 	.word	0x00030840
        /*0850*/ 	.short	0x010a
        /*0852*/ 	.byte	0x3f
	.zero		1


	//   ....[78]....
        /*0854*/ 	.word	0x00015140
        /*0858*/ 	.word	0x00000003
        /*085c*/ 	.word	0x00030868
        /*0860*/ 	.short	0x010a
        /*0862*/ 	.byte	0x3f
	.zero		1


	//   ....[79]....
        /*0864*/ 	.word	0x000151a0
        /*0868*/ 	.word	0x00000003
        /*086c*/ 	.word	0x00030848
        /*0870*/ 	.short	0x010a
        /*0872*/ 	.byte	0x3f
	.zero		1


	//   ....[80]....
        /*0874*/ 	.word	0x00015200
        /*0878*/ 	.word	0x00000003
        /*087c*/ 	.word	0x00030860
        /*0880*/ 	.short	0x010a
        /*0882*/ 	.byte	0x3f
	.zero		1


	//   ....[81]....
        /*0884*/ 	.word	0x00015250
        /*0888*/ 	.word	0x00000003
        /*088c*/ 	.word	0x00030860
        /*0890*/ 	.short	0x010a
        /*0892*/ 	.byte	0x3f
	.zero		1


	//   ....[82]....
        /*0894*/ 	.word	0x000152a0
        /*0898*/ 	.word	0x00000002
        /*089c*/ 	.word	0x00030820
        /*08a0*/ 	.short	0x010a
        /*08a2*/ 	.byte	0x3f
	.zero		1


	//   ....[83]....
        /*08a4*/ 	.word	0x00015440
        /*08a8*/ 	.word	0x00000006
        /*08ac*/ 	.word	0x00000000
        /*08b0*/ 	.short	0x010a
        /*08b2*/ 	.byte	0x3f
	.zero		1


	//   ....[84]....
        /*08b4*/ 	.word	0x00015490
        /*08b8*/ 	.word	0x00000003
        /*08bc*/ 	.word	0x00000000
        /*08c0*/ 	.short	0x010a
        /*08c2*/ 	.byte	0x3f
	.zero		1


	//   ....[85]....
        /*08c4*/ 	.word	0x000154e0
        /*08c8*/ 	.word	0x00000000
        /*08cc*/ 	.word	0x00000000
        /*08d0*/ 	.short	0x010a
        /*08d2*/ 	.byte	0x3f
	.zero		1


	//----- nvinfo : EIATTR_NUM_MBARRIERS
	.align		4
.L_431:
        /*08d4*/ 	.byte	0x03, 0x38
        /*08d6*/ 	.short	0x0016


	//----- nvinfo : EIATTR_EXIT_INSTR_OFFSETS
	.align		4
        /*08d8*/ 	.byte	0x04, 0x1c
        /*08da*/ 	.short	(.L_433 - .L_432)


	//   ....[0]....
.L_432:
        /*08dc*/ 	.word	0x00013fb0


	//----- nvinfo : EIATTR_MAX_THREADS
	.align		4
.L_433:
        /*08e0*/ 	.byte	0x04, 0x05
        /*08e2*/ 	.short	(.L_435 - .L_434)
.L_434:
        /*08e4*/ 	.word	0x00000180
        /*08e8*/ 	.word	0x00000001
        /*08ec*/ 	.word	0x00000001


	//----- nvinfo : EIATTR_CRS_STACK_SIZE
	.align		4
.L_435:
        /*08f0*/ 	.byte	0x04, 0x1e
        /*08f2*/ 	.short	(.L_437 - .L_436)
.L_436:
        /*08f4*/ 	.word	0x00000000


	//----- nvinfo : EIATTR_CBANK_PARAM_SIZE
	.align		4
.L_437:
        /*08f8*/ 	.byte	0x03, 0x19
        /*08fa*/ 	.short	0x0a70


	//----- nvinfo : EIATTR_PARAM_CBANK
	.align		4
        /*08fc*/ 	.byte	0x04, 0x0a
        /*08fe*/ 	.short	(.L_439 - .L_438)
	.align		4
.L_438:
        /*0900*/ 	.word	index@(.nv.constant0._ZN7cutlass13device_kernelIN5flash11enable_sm90INS1_16FlashAttnFwdSm90INS1_25CollectiveMainloopFwdSm90ILi2EN4cute5tupleIJNS5_1CILi1EEES8_S8_EEENS6_IJNS7_ILi128EEENS7_ILi64EEENS7_ILi256EEEEEELi256ENS_6half_tEfNS_4arch4Sm90ELb0ELb1ELb0ELb0ELb0ELb0ELb0ELb1ELb1ELb1ELb1ELb0EEENS1_21CollectiveEpilogueFwdINS6_IJSA_SC_SB_EEES9_SE_SG_Li256ELb0ELb1ELb1ELb0EEENS1_19SingleTileSchedulerILb0ELb1ELb1ELi128EEEEEEEEEvNT_6ParamsE)
        /*0904*/ 	.short	0x0210
        /*0906*/ 	.short	0x0a70


	//----- nvinfo : EIATTR_SW_WAR
	.align		4
.L_439:
        /*0908*/ 	.byte	0x04, 0x36
        /*090a*/ 	.short	(.L_441 - .L_440)
.L_440:
        /*090c*/ 	.word	0x00000008
.L_441:


//--------------------- .nv.info._ZN7cutlass13device_kernelIN5flash11enable_sm90INS1_16FlashAttnFwdSm90INS1_25CollectiveMainloopFwdSm90ILi2EN4cute5tupleIJNS5_1CILi1EEES8_S8_EEENS6_IJNS7_ILi128EEENS7_ILi64EEENS7_ILi256EEEEEELi256ENS_6half_tEfNS_4arch4Sm90ELb0ELb1ELb0ELb1ELb0ELb0ELb0ELb1ELb1ELb1ELb1ELb0EEENS1_21CollectiveEpilogueFwdINS6_IJSA_SC_SB_EEES9_SE_SG_Li256ELb1ELb1ELb1ELb0EEENS1_36VarlenDynamicPersistentTileSchedulerILi128ELi64ELi256ELi128ELb1ELb1ELb1ELb1ELb0ELb1EEEEEEEEEvNT_6ParamsE --------------------------
	.section	.nv.info._ZN7cutlass13device_kernelIN5flash11enable_sm90INS1_16FlashAttnFwdSm90INS1_25CollectiveMainloopFwdSm90ILi2EN4cute5tupleIJNS5_1CILi1EEES8_S8_EEENS6_IJNS7_ILi128EEENS7_ILi64EEENS7_ILi256EEEEEELi256ENS_6half_tEfNS_4arch4Sm90ELb0ELb1ELb0ELb1ELb0ELb0ELb0ELb1ELb1ELb1ELb1ELb0EEENS1_21CollectiveEpilogueFwdINS6_IJSA_SC_SB_EEES9_SE_SG_Li256ELb1ELb1ELb1ELb0EEENS1_36VarlenDynamicPersistentTileSchedulerILi128ELi64ELi256ELi128ELb1ELb1ELb1ELb1ELb0ELb1EEEEEEEEEvNT_6ParamsE,"",@"SHT_CUDA_INFO"
	.sectionflags	@""
	.align	4


	//----- nvinfo : EIATTR_CUDA_API_VERSION
	.align		4
        /*0000*/ 	.byte	0x04, 0x37
        /*0002*/ 	.short	(.L_443 - .L_442)
.L_442:
        /*0004*/ 	.word	0x00000082


	//----- nvinfo : EIATTR_KPARAM_INFO
	.align		4
.L_443:
        /*0008*/ 	.byte	0x04, 0x17
        /*000a*/ 	.short	(.L_445 - .L_444)
.L_444:
        /*000c*/ 	.word	0x00000000
        /*0010*/ 	.short	0x0000
        /*0012*/ 	.short	0x0070
        /*0014*/ 	.byte	0x00, 0xf0, 0x01, 0x2a


	//----- nvinfo : EIATTR_SPARSE_MMA_MASK
	.align		4
.L_445:
        /*0018*/ 	.byte	0x03, 0x50
        /*001a*/ 	.short	0x0000


	//----- nvinfo : EIATTR_MAXREG_COUNT
	.align		4
        /*001c*/ 	.byte	0x03, 0x1b
        /*001e*/ 	.short	0x00a8


	//----- nvinfo : EIATTR_NUM_BARRIERS
	.align		4
        /*0020*/ 	.byte	0x02, 0x4c
        /*0022*/ 	.byte	0x09
	.zero		1


	//----- nvinfo : EIATTR_EXTERNS
	.align		4
        /*0024*/ 	.byte	0x04, 0x0f
        /*0026*/ 	.short	(.L_447 - .L_446)


	//   ....[0]....
	.align		4
.L_446:
        /*0028*/ 	.word	index@(__assertfail)


	//----- nvinfo : EIATTR_ANNOTATIONS
	.align		4
.L_447:
        /*002c*/ 	.byte	0x04, 0x55
        /*002e*/ 	.short	(.L_449 - .L_448)


	//   ....[0]....
.L_448:
        /* <DEDUP_REMOVED lines=74> */
        /*04c4*/ 	.byte	0x10, 0xba, 0x01, 0x00


	//----- nvinfo : EIATTR_MERCURY_ISA_VERSION
	.align		4
.L_449:
        /*04c8*/ 	.byte	0x03, 0x5f
        /*04ca*/ 	.short	0x0101


	//----- nvinfo : EIATTR_UNUSED_LOAD_BYTE_OFFSET
	.align		4
        /*04cc*/ 	.byte	0x04, 0x44
        /*04ce*/ 	.short	(.L_451 - .L_450)


	//   ....[0]....
.L_450:
        /*04d0*/ 	.word	0x00000a10
        /*04d4*/ 	.word	0x0000fff0


	//   ....[1]....
        /*04d8*/ 	.word	0x0000d0c0
        /*04dc*/ 	.word	0x0000fff0


	//----- nvinfo : EIATTR_INT_WARP_WIDE_INSTR_OFFSETS
	.align		4
.L_451:
        /*04e0*/ 	.byte	0x04, 0x31
        /*04e2*/ 	.short	(.L_453 - .L_452)


	//   ....[0]....
.L_452:
        /*04e4*/ 	.word	0x00000130


	//   ....[1]....
        /*04e8*/ 	.word	0x00000170


	//   ....[2]....
        /*04ec*/ 	.word	0x000001e0


	//   ....[3]....
        /*04f0*/ 	.word	0x000139f0


	//   ....[4]....
        /*04f4*/ 	.word	0x00013a90


	//   ....[5]....
        /*04f8*/ 	.word	0x00017f20


	//   ....[6]....
        /*04fc*/ 	.word	0x00017f90


	//----- nvinfo : EIATTR_COOP_GROUP_MASK_REGIDS
	.align		4
.L_453:
        /*0500*/ 	.byte	0x04, 0x29
        /*0502*/ 	.short	(.L_455 - .L_454)


	//   ....[0]....
.L_454:
        /*0504*/ 	.word	0xffffffff


	//   ....[1]....
        /*0508*/ 	.word	0xffffffff


	//   ....[2]....
        /*050c*/ 	.word	0xffffffff


	//   ....[3]....
        /*0510*/ 	.word	0xffffffff


	//   ....[4]....
        /*0514*/ 	.word	0xffffffff


	//   ....[5]....
        /*0518*/ 	.word	0xffffffff


	//   ....[6]....
        /*051c*/ 	.word	0xffffffff


	//   ....[7]....
        /*0520*/ 	.word	0xffffffff


	//   ....[8]....
        /*0524*/ 	.word	0xffffffff


	//   ....[9]....
        /*0528*/ 	.word	0xffffffff


	//   ....[10]....
        /*052c*/ 	.word	0xffffffff


	//   ....[11]....
        /*0530*/ 	.word	0xffffffff


	//   ....[12]....
        /*0534*/ 	.word	0xffffffff


	//   ....[13]....
        /*0538*/ 	.word	0xffffffff


	//   ....[14]....
        /*053c*/ 	.word	0xffffffff


	//   ....[15]....
        /*0540*/ 	.word	0xffffffff


	//   ....[16]....
        /*0544*/ 	.word	0xffffffff


	//   ....[17]....
        /*0548*/ 	.word	0xffffffff


	//   ....[18]....
        /*054c*/ 	.word	0xffffffff


	//   ....[19]....
        /*0550*/ 	.word	0xffffffff


	//   ....[20]....
        /*0554*/ 	.word	0xffffffff


	//   ....[21]....
        /*0558*/ 	.word	0xffffffff


	//   ....[22]....
        /*055c*/ 	.word	0xffffffff


	//   ....[23]....
        /*0560*/ 	.word	0xffffffff


	//   ....[24]....
        /*0564*/ 	.word	0xffffffff


	//   ....[25]....
        /*0568*/ 	.word	0xffffffff


	//   ....[26]....
        /*056c*/ 	.word	0xffffffff


	//   ....[27]....
        /*0570*/ 	.word	0xffffffff


	//   ....[28]....
        /*0574*/ 	.word	0xffffffff


	//   ....[29]....
        /*0578*/ 	.word	0xffffffff


	//   ....[30]....
        /*057c*/ 	.word	0xffffffff


	//   ....[31]....
        /*0580*/ 	.word	0xffffffff


	//   ....[32]....
        /*0584*/ 	.word	0xffffffff


	//   ....[33]....
        /*0588*/ 	.word	0xffffffff


	//   ....[34]....
        /*058c*/ 	.word	0xffffffff


	//   ....[35]....
        /*0590*/ 	.word	0xffffffff


	//   ....[36]....
        /*0594*/ 	.word	0xffffffff


	//   ....[37]....
        /*0598*/ 	.word	0xffffffff


	//   ....[38]....
        /*059c*/ 	.word	0xffffffff


	//   ....[39]....
        /*05a0*/ 	.word	0xffffffff


	//   ....[40]....
        /*05a4*/ 	.word	0xffffffff


	//   ....[41]....
        /*05a8*/ 	.word	0xffffffff


	//   ....[42]....
        /*05ac*/ 	.word	0xffffffff


	//   ....[43]....
        /*05b0*/ 	.word	0xffffffff


	//   ....[44]....
        /*05b4*/ 	.word	0xffffffff


	//   ....[45]....
        /*05b8*/ 	.word	0xffffffff


	//   ....[46]....
        /*05bc*/ 	.word	0xffffffff


	//   ....[47]....
        /*05c0*/ 	.word	0xffffffff


	//   ....[48]....
        /*05c4*/ 	.word	0xffffffff


	//   ....[49]....
        /*05c8*/ 	.word	0xffffffff


	//   ....[50]....
        /*05cc*/ 	.word	0xffffffff


	//   ....[51]....
        /*05d0*/ 	.word	0xffffffff


	//   ....[52]....
        /*05d4*/ 	.word	0xffffffff


	//   ....[53]....
        /*05d8*/ 	.word	0xffffffff


	//   ....[54]....
        /*05dc*/ 	.word	0xffffffff


	//   ....[55]....
        /*05e0*/ 	.word	0xffffffff


	//   ....[56]....
        /*05e4*/ 	.word	0xffffffff


	//   ....[57]....
        /*05e8*/ 	.word	0xffffffff


	//   ....[58]....
        /*05ec*/ 	.word	0xffffffff


	//   ....[59]....
        /*05f0*/ 	.word	0xffffffff


	//   ....[60]....
        /*05f4*/ 	.word	0xffffffff


	//   ....[61]....
        /*05f8*/ 	.word	0xffffffff


	//   ....[62]....
        /*05fc*/ 	.word	0xffffffff


	//   ....[63]....
        /*0600*/ 	.word	0xffffffff


	//   ....[64]....
        /*0604*/ 	.word	0xffffffff


	//   ....[65]....
        /*0608*/ 	.word	0xffffffff


	//   ....[66]....
        /*060c*/ 	.word	0xffffffff


	//   ....[67]....
        /*0610*/ 	.word	0xffffffff


	//   ....[68]....
        /*0614*/ 	.word	0xffffffff


	//   ....[69]....
        /*0618*/ 	.word	0xffffffff


	//   ....[70]....
        /*061c*/ 	.word	0xffffffff


	//   ....[71]....
        /*0620*/ 	.word	0xffffffff


	//   ....[72]....
        /*0624*/ 	.word	0xffffffff


	//   ....[73]....
        /*0628*/ 	.word	0xffffffff


	//   ....[74]....
        /*062c*/ 	.word	0xffffffff


	//   ....[75]....
        /*0630*/ 	.word	0xffffffff


	//   ....[76]....
        /*0634*/ 	.word	0xffffffff


	//   ....[77]....
        /*0638*/ 	.word	0xffffffff


	//   ....[78]....
        /*063c*/ 	.word	0xffffffff


	//   ....[79]....
        /*0640*/ 	.word	0xffffffff


	//   ....[80]....
        /*0644*/ 	.word	0xffffffff


	//   ....[81]....
        /*0648*/ 	.word	0xffffffff


	//   ....[82]....
        /*064c*/ 	.word	0xffffffff


	//   ....[83]....
        /*0650*/ 	.word	0xffffffff


	//   ....[84]....
        /*0654*/ 	.word	0xffffffff


	//   ....[85]....
        /*0658*/ 	.word	0xffffffff


	//   ....[86]....
        /*065c*/ 	.word	0xffffffff


	//   ....[87]....
        /*0660*/ 	.word	0xffffffff


	//   ....[88]....
        /*0664*/ 	.word	0xffffffff


	//   ....[89]....
        /*0668*/ 	.word	0xffffffff


	//   ....[90]....
        /*066c*/ 	.word	0xffffffff


	//   ....[91]....
        /*0670*/ 	.word	0xffffffff


	//   ....[92]....
        /*0674*/ 	.word	0xffffffff


	//   ....[93]....
        /*0678*/ 	.word	0xffffffff


	//   ....[94]....
        /*067c*/ 	.word	0xffffffff


	//   ....[95]....
        /*0680*/ 	.word	0xffffffff


	//   ....[96]....
        /*0684*/ 	.word	0xffffffff


	//   ....[97]....
        /*0688*/ 	.word	0xffffffff


	//   ....[98]....
        /*068c*/ 	.word	0xffffffff


	//   ....[99]....
        /*0690*/ 	.word	0xffffffff


	//   ....[100]....
        /*0694*/ 	.word	0xffffffff


	//   ....[101]....
        /*0698*/ 	.word	0xffffffff


	//   ....[102]....
        /*069c*/ 	.word	0xffffffff


	//   ....[103]....
        /*06a0*/ 	.word	0xffffffff


	//   ....[104]....
        /*06a4*/ 	.word	0xffffffff


	//   ....[105]....
        /*06a8*/ 	.word	0xffffffff


	//   ....[106]....
        /*06ac*/ 	.word	0xffffffff


	//   ....[107]....
        /*06b0*/ 	.word	0xffffffff


	//   ....[108]....
        /*06b4*/ 	.word	0xffffffff


	//   ....[109]....
        /*06b8*/ 	.word	0xffffffff


	//   ....[110]....
        /*06bc*/ 	.word	0xffffffff


	//   ....[111]....
        /*06c0*/ 	.word	0x0500000f


	//   ....[112]....
        /*06c4*/ 	.word	0x0500000f


	//   ....[113]....
        /*06c8*/ 	.word	0x0500000f


	//   ....[114]....
        /*06cc*/ 	.word	0x0500000f


	//   ....[115]....
        /*06d0*/ 	.word	0x0500000f


	//   ....[116]....
        /*06d4*/ 	.word	0x0500000f


	//   ....[117]....
        /*06d8*/ 	.word	0x0500000f


	//   ....[118]....
        /*06dc*/ 	.word	0x0500000f


	//   ....[119]....
        /*06e0*/ 	.word	0x0500000f


	//   ....[120]....
        /*06e4*/ 	.word	0x0500000f


	//   ....[121]....
        /*06e8*/ 	.word	0x0500000f


	//   ....[122]....
        /*06ec*/ 	.word	0x0500000f


	//   ....[123]....
        /*06f0*/ 	.word	0x0500000f


	//   ....[124]....
        /*06f4*/ 	.word	0x0500000f


	//   ....[125]....
        /*06f8*/ 	.word	0x0500000f


	//   ....[126]....
        /*06fc*/ 	.word	0x0500000f


	//   ....[127]....
        /*0700*/ 	.word	0x0500000f


	//   ....[128]....
        /*0704*/ 	.word	0x0500000f


	//   ....[129]....
        /*0708*/ 	.word	0x0500000f


	//   ....[130]....
        /*070c*/ 	.word	0x0500000f


	//   ....[131]....
        /*0710*/ 	.word	0x0500000f


	//   ....[132]....
        /*0714*/ 	.word	0x0500000f


	//   ....[133]....
        /*0718*/ 	.word	0x0500000f


	//   ....[134]....
        /*071c*/ 	.word	0x0500000f


	//   ....[135]....
        /*0720*/ 	.word	0x0500000f


	//   ....[136]....
        /*0724*/ 	.word	0x0500000f


	//   ....[137]....
        /*0728*/ 	.word	0x0500000f


	//   ....[138]....
        /*072c*/ 	.word	0x0500000f


	//   ....[139]....
        /*0730*/ 	.word	0x0500000f


	//   ....[140]....
        /*0734*/ 	.word	0x0500000f


	//   ....[141]....
        /*0738*/ 	.word	0x0500000f


	//   ....[142]....
        /*073c*/ 	.word	0x0500000f


	//   ....[143]....
        /*0740*/ 	.word	0x0500000f


	//   ....[144]....
        /*0744*/ 	.word	0x0500000f


	//   ....[145]....
        /*0748*/ 	.word	0x0500000f


	//   ....[146]....
        /*074c*/ 	.word	0x0500000f


	//----- nvinfo : EIATTR_COOP_GROUP_INSTR_OFFSETS
	.align		4
.L_455:
        /*0750*/ 	.byte	0x04, 0x28
        /*0752*/ 	.short	(.L_457 - .L_456)


	//   ....[0]....
.L_456:
        /*0754*/ 	.word	0x00000060


	//   ....[1]....
        /*0758*/ 	.word	0x00000140


	//   ....[2]....
        /*075c*/ 	.word	0x00000190


	//   ....[3]....
        /*0760*/ 	.word	0x000003c0


	//   ....[4]....
        /*0764*/ 	.word	0x00000520


	//   ....[5]....
        /*0768*/ 	.word	0x00000640


	//   ....[6]....
        /*076c*/ 	.word	0x000007a0


	//   ....[7]....
        /*0770*/ 	.word	0x00002330


	//   ....[8]....
        /*0774*/ 	.word	0x00002e00


	//   ....[9]....
        /*0778*/ 	.word	0x00003280


	//   ....[10]....
        /*077c*/ 	.word	0x00003c20


	//   ....[11]....
        /*0780*/ 	.word	0x00003d80


	//   ....[12]....
        /*0784*/ 	.word	0x000040a0


	//   ....[13]....
        /*0788*/ 	.word	0x00004120


	//   ....[14]....
        /*078c*/ 	.word	0x00005f40


	//   ....[15]....
        /*0790*/ 	.word	0x00006170


	//   ....[16]....
        /*0794*/ 	.word	0x00006aa0


	//   ....[17]....
        /*0798*/ 	.word	0x00006b80


	//   ....[18]....
        /*079c*/ 	.word	0x00006b90


	//   ....[19]....
        /*07a0*/ 	.word	0x00006be0


	//   ....[20]....
        /*07a4*/ 	.word	0x00008900


	//   ....[21]....
        /*07a8*/ 	.word	0x00008930


	//   ....[22]....
        /*07ac*/ 	.word	0x00008b00


	//   ....[23]....
        /*07b0*/ 	.word	0x00008bd0


	//   ....[24]....
        /*07b4*/ 	.word	0x0000a690


	//   ....[25]....
        /*07b8*/ 	.word	0x0000a890


	//   ....[26]....
        /*07bc*/ 	.word	0x0000b170


	//   ....[27]....
        /*07c0*/ 	.word	0x0000b2a0


	//   ....[28]....
        /*07c4*/ 	.word	0x0000b2b0


	//   ....[29]....
        /*07c8*/ 	.word	0x0000b300


	//   ....[30]....
        /*07cc*/ 	.word	0x0000c470


	//   ....[31]....
        /*07d0*/ 	.word	0x0000c4b0


	//   ....[32]....
        /*07d4*/ 	.word	0x0000c5e0


	//   ....[33]....
        /*07d8*/ 	.word	0x0000c600


	//   ....[34]....
        /*07dc*/ 	.word	0x0000e2a0


	//   ....[35]....
        /*07e0*/ 	.word	0x0000e2b0


	//   ....[36]....
        /*07e4*/ 	.word	0x0000e2c0


	//   ....[37]....
        /*07e8*/ 	.word	0x0000e2d0


	//   ....[38]....
        /*07ec*/ 	.word	0x0000eda0


	//   ....[39]....
        /*07f0*/ 	.word	0x0000edd0


	//   ....[40]....
        /*07f4*/ 	.word	0x0000ef70


	//   ....[41]....
        /*07f8*/ 	.word	0x0000ef90


	//   ....[42]....
        /*07fc*/ 	.word	0x0000f0e0


	//   ....[43]....
        /*0800*/ 	.word	0x0000f100


	//   ....[44]....
        /*0804*/ 	.word	0x0000f260


	//   ....[45]....
        /*0808*/ 	.word	0x0000f280


	//   ....[46]....
        /*080c*/ 	.word	0x0000f820


	//   ....[47]....
        /*0810*/ 	.word	0x0000f850


	//   ....[48]....
        /*0814*/ 	.word	0x00010160


	//   ....[49]....
        /*0818*/ 	.word	0x00010170


	//   ....[50]....
        /*081c*/ 	.word	0x000114a0


	//   ....[51]....
        /*0820*/ 	.word	0x000114d0


	//   ....[52]....
        /*0824*/ 	.word	0x00011650


	//   ....[53]....
        /*0828*/ 	.word	0x00011670


	//   ....[54]....
        /*082c*/ 	.word	0x000117c0


	//   ....[55]....
        /*0830*/ 	.word	0x000117e0


	//   ....[56]....
        /*0834*/ 	.word	0x00011940


	//   ....[57]....
        /*0838*/ 	.word	0x00011960


	//   ....[58]....
        /*083c*/ 	.word	0x00011b50


	//   ....[59]....
        /*0840*/ 	.word	0x00011d90


	//   ....[60]....
        /*0844*/ 	.word	0x00011dc0


	//   ....[61]....
        /*0848*/ 	.word	0x00011df0


	//   ....[62]....
        /*084c*/ 	.word	0x00011e20


	//   ....[63]....
        /*0850*/ 	.word	0x00011e50


	//   ....[64]....
        /*0854*/ 	.word	0x00011e80


	//   ....[65]....
        /*0858*/ 	.word	0x00012030


	//   ....[66]....
        /*085c*/ 	.word	0x00012060


	//   ....[67]....
        /*0860*/ 	.word	0x00012090


	//   ....[68]....
        /*0864*/ 	.word	0x000120c0


	//   ....[69]....
        /*0868*/ 	.word	0x000120f0


	//   ....[70]....
        /*086c*/ 	.word	0x00012120


	//   ....[71]....
        /*0870*/ 	.word	0x000121c0


	//   ....[72]....
        /*0874*/ 	.word	0x000121f0


	//   ....[73]....
        /*0878*/ 	.word	0x00012200


	//   ....[74]....
        /*087c*/ 	.word	0x00012230


	//   ....[75]....
        /*0880*/ 	.word	0x00013fe0


	//   ....[76]....
        /*0884*/ 	.word	0x00014c40


	//   ....[77]....
        /*0888*/ 	.word	0x00014c60


	//   ....[78]....
        /*088c*/ 	.word	0x00014d40


	//   ....[79]....
        /*0890*/ 	.word	0x00014d50


	//   ....[80]....
        /*0894*/ 	.word	0x00014e00


	//   ....[81]....
        /*0898*/ 	.word	0x00014e10


	//   ....[82]....
        /*089c*/ 	.word	0x00014ec0


	//   ....[83]....
        /*08a0*/ 	.word	0x00014ed0


	//   ....[84]....
        /*08a4*/ 	.word	0x00014f80


	//   ....[85]....
        /*08a8*/ 	.word	0x00014f90


	//   ....[86]....
        /*08ac*/ 	.word	0x00015040


	//   ....[87]....
        /*08b0*/ 	.word	0x00015050


	//   ....[88]....
        /*08b4*/ 	.word	0x00015100


	//   ....[89]....
        /*08b8*/ 	.word	0x00015110


	//   ....[90]....
        /*08bc*/ 	.word	0x00015160


	//   ....[91]....
        /*08c0*/ 	.word	0x000151b0


	//   ....[92]....
        /*08c4*/ 	.word	0x00018850


	//   ....[93]....
        /*08c8*/ 	.word	0x00018880


	//   ....[94]....
        /*08cc*/ 	.word	0x000188e0


	//   ....[95]....
        /*08d0*/ 	.word	0x00018910


	//   ....[96]....
        /*08d4*/ 	.word	0x00018940


	//   ....[97]....
        /*08d8*/ 	.word	0x00018970


	//   ....[98]....
        /*08dc*/ 	.word	0x000189a0


	//   ....[99]....
        /*08e0*/ 	.word	0x000189d0


	//   ....[100]....
        /*08e4*/ 	.word	0x00018ba0


	//   ....[101]....
        /*08e8*/ 	.word	0x00018bd0


	//   ....[102]....
        /*08ec*/ 	.word	0x00018c00


	//   ....[103]....
        /*08f0*/ 	.word	0x00018c30


	//   ....[104]....
        /*08f4*/ 	.word	0x00018c60


	//   ....[105]....
        /*08f8*/ 	.word	0x00018c90


	//   ....[106]....
        /*08fc*/ 	.word	0x00018d60


	//   ....[107]....
        /*0900*/ 	.word	0x00018d80


	//   ....[108]....
        /*0904*/ 	.word	0x00018d90


	//   ....[109]....
        /*0908*/ 	.word	0x00018e10


	//   ....[110]....
        /*090c*/ 	.word	0x00019960


	//   ....[111]....
        /*0910*/ 	.word	0x00019ff0


	//   ....[112]....
        /*0914*/ 	.word	0x0001a1d0


	//   ....[113]....
        /*0918*/ 	.word	0x0001a220


	//   ....[114]....
        /*091c*/ 	.word	0x0001a360


	//   ....[115]....
        /*0920*/ 	.word	0x0001a3b0


	//   ....[116]....
        /*0924*/ 	.word	0x0001a4f0


	//   ....[117]....
        /*0928*/ 	.word	0x0001a540


	//   ....[118]....
        /*092c*/ 	.word	0x0001a680


	//   ....[119]....
        /*0930*/ 	.word	0x0001a6d0


	//   ....[120]....
        /*0934*/ 	.word	0x0001a810


	//   ....[121]....
        /*0938*/ 	.word	0x0001a860


	//   ....[122]....
        /*093c*/ 	.word	0x0001a9a0


	//   ....[123]....
        /*0940*/ 	.word	0x0001a9f0


	//   ....[124]....
        /*0944*/ 	.word	0x0001ab10


	//   ....[125]....
        /*0948*/ 	.word	0x0001ab80


	//   ....[126]....
        /*094c*/ 	.word	0x0001aca0


	//   ....[127]....
        /*0950*/ 	.word	0x0001acf0


	//   ....[128]....
        /*0954*/ 	.word	0x0001b020


	//   ....[129]....
        /*0958*/ 	.word	0x0001b0c0


	//   ....[130]....
        /*095c*/ 	.word	0x0001b260


	//   ....[131]....
        /*0960*/ 	.word	0x0001b2e0


	//   ....[132]....
        /*0964*/ 	.word	0x0001b360


	//   ....[133]....
        /*0968*/ 	.word	0x0001b3e0


	//   ....[134]....
        /*096c*/ 	.word	0x0001b460


	//   ....[135]....
        /*0970*/ 	.word	0x0001b4f0


	//   ....[136]....
        /*0974*/ 	.word	0x0001b590


	//   ....[137]....
        /*0978*/ 	.word	0x0001b640


	//   ....[138]....
        /*097c*/ 	.word	0x0001b6c0


	//   ....[139]....
        /*0980*/ 	.word	0x0001b740


	//   ....[140]....
        /*0984*/ 	.word	0x0001b7c0


	//   ....[141]....
        /*0988*/ 	.word	0x0001b850


	//   ....[142]....
        /*098c*/ 	.word	0x0001b8d0


	//   ....[143]....
        /*0990*/ 	.word	0x0001b980


	//   ....[144]....
        /*0994*/ 	.word	0x0001b9d0


	//   ....[145]....
        /*0998*/ 	.word	0x0001ba90


	//   ....[146]....
        /*099c*/ 	.word	0x0001bbc0


	//----- nvinfo : EIATTR_REG_RECONFIG
	.align		4
.L_457:
        /*09a0*/ 	.byte	0x01, 0x54
	.zero		2


	//----- nvinfo : EIATTR_SYSCALL_OFFSETS
	.align		4
        /*09a4*/ 	.byte	0x04, 0x46
        /*09a6*/ 	.short	(.L_459 - .L_458)


	//   ....[0]....
.L_458:
        /*09a8*/ 	.word	0x000024b0


	//   ....[1]....
        /*09ac*/ 	.word	0x00013c00


	//   ....[2]....
        /*09b0*/ 	.word	0x00013d50


	//   ....[3]....
        /*09b4*/ 	.word	0x00013e40


	//   ....[4]....
        /*09b8*/ 	.word	0x00014780


	//----- nvinfo : EIATTR_MBARRIER_INSTR_OFFSETS
	.align		4
.L_459:
        /*09bc*/ 	.byte	0x04, 0x39
        /*09be*/ 	.short	(.L_461 - .L_460)


	//   ....[0]....
.L_460:
        /*09c0*/ 	.word	0x00000270
        /*09c4*/ 	.word	0x000000ff
        /*09c8*/ 	.word	0x00030800
        /*09cc*/ 	.short	0x0100
        /*09ce*/ 	.byte	0x08
	.zero		1


	//   ....[1]....
        /*09d0*/ 	.word	0x00000280
        /*09d4*/ 	.word	0x000000ff
        /*09d8*/ 	.word	0x00030820
        /*09dc*/ 	.short	0x0100
        /*09de*/ 	.byte	0x08
	.zero		1


	//   ....[2]....
        /*09e0*/ 	.word	0x00000370
        /*09e4*/ 	.word	0x000000ff
        /*09e8*/ 	.word	0x00030830
        /*09ec*/ 	.short	0x0100
        /*09ee*/ 	.byte	0x08
	.zero		1


	//   ....[3]....
        /*09f0*/ 	.word	0x00000380
        /*09f4*/ 	.word	0x000000ff
        /*09f8*/ 	.word	0x00030840
        /*09fc*/ 	.short	0x0100
        /*09fe*/ 	.byte	0x08
	.zero		1


	//   ....[4]....
        /*0a00*/ 	.word	0x00000390
        /*0a04*/ 	.word	0x000000ff
        /*0a08*/ 	.word	0x00030838
        /*0a0c*/ 	.short	0x0100
        /*0a0e*/ 	.byte	0x08
	.zero		1


	//   ....[5]....
        /*0a10*/ 	.word	0x000003a0
        /*0a14*/ 	.word	0x000000ff
        /*0a18*/ 	.word	0x00030848
        /*0a1c*/ 	.short	0x0100
        /*0a1e*/ 	.byte	0x08
	.zero		1


	//   ....[6]....
        /*0a20*/ 	.word	0x000004d0
        /*0a24*/ 	.word	0x000000ff
        /*0a28*/ 	.word	0x00030850
        /*0a2c*/ 	.short	0x0100
        /*0a2e*/ 	.byte	0x08
	.zero		1


	//   ....[7]....
        /*0a30*/ 	.word	0x000004e0
        /*0a34*/ 	.word	0x000000ff
        /*0a38*/ 	.word	0x00030860
        /*0a3c*/ 	.short	0x0100
        /*0a3e*/ 	.byte	0x08
	.zero		1


	//   ....[8]....
        /*0a40*/ 	.word	0x000004f0
        /*0a44*/ 	.word	0x000000ff
        /*0a48*/ 	.word	0x00030858
        /*0a4c*/ 	.short	0x0100
        /*0a4e*/ 	.byte	0x08
	.zero		1


	//   ....[9]....
        /*0a50*/ 	.word	0x00000500
        /*0a54*/ 	.word	0x000000ff
        /*0a58*/ 	.word	0x00030868
        /*0a5c*/ 	.short	0x0100
        /*0a5e*/ 	.byte	0x08
	.zero		1


	//   ....[10]....
        /*0a60*/ 	.word	0x000005f0
        /*0a64*/ 	.word	0x000000ff
        /*0a68*/ 	.word	0x00030870
        /*0a6c*/ 	.short	0x0100
        /*0a6e*/ 	.byte	0x06
	.zero		1


	//   ....[11]....
        /*0a70*/ 	.word	0x00000600
        /*0a74*/ 	.word	0x000000ff
        /*0a78*/ 	.word	0x00030880
        /*0a7c*/ 	.short	0x0100
        /*0a7e*/ 	.byte	0x06
	.zero		1


	//   ....[12]....
        /*0a80*/ 	.word	0x00000610
        /*0a84*/ 	.word	0x000000ff
        /*0a88*/ 	.word	0x00030878
        /*0a8c*/ 	.short	0x0100
        /*0a8e*/ 	.byte	0x06
	.zero		1


	//   ....[13]....
        /*0a90*/ 	.word	0x00000620
        /*0a94*/ 	.word	0x000000ff
        /*0a98*/ 	.word	0x00030888
        /*0a9c*/ 	.short	0x0100
        /*0a9e*/ 	.byte	0x06
	.zero		1


	//   ....[14]....
        /*0aa0*/ 	.word	0x00000750
        /*0aa4*/ 	.word	0x000000ff
        /*0aa8*/ 	.word	0x00030890
        /*0aac*/ 	.short	0x0100
        /*0aae*/ 	.byte	0x08
	.zero		1


	//   ....[15]....
        /*0ab0*/ 	.word	0x00000760
        /*0ab4*/ 	.word	0x000000ff
        /*0ab8*/ 	.word	0x000308a0
        /*0abc*/ 	.short	0x0100
        /*0abe*/ 	.byte	0x08
	.zero		1


	//   ....[16]....
        /*0ac0*/ 	.word	0x00000770
        /*0ac4*/ 	.word	0x000000ff
        /*0ac8*/ 	.word	0x00030898
        /*0acc*/ 	.short	0x0100
        /*0ace*/ 	.byte	0x08
	.zero		1


	//   ....[17]....
        /*0ad0*/ 	.word	0x00000780
        /*0ad4*/ 	.word	0x000000ff
        /*0ad8*/ 	.word	0x000308a8
        /*0adc*/ 	.short	0x0100
        /*0ade*/ 	.byte	0x08
	.zero		1


	//   ....[18]....
        /*0ae0*/ 	.word	0x000008b0
        /*0ae4*/ 	.word	0x000000ff
        /*0ae8*/ 	.word	0x000308b0
        /*0aec*/ 	.short	0x0100
        /*0aee*/ 	.byte	0x08
	.zero		1


	//   ....[19]....
        /*0af0*/ 	.word	0x000008c0
        /*0af4*/ 	.word	0x000000ff
        /*0af8*/ 	.word	0x000308c0
        /*0afc*/ 	.short	0x0100
        /*0afe*/ 	.byte	0x08
	.zero		1


	//   ....[20]....
        /*0b00*/ 	.word	0x000008d0
        /*0b04*/ 	.word	0x000000ff
        /*0b08*/ 	.word	0x000308b8
        /*0b0c*/ 	.short	0x0100
        /*0b0e*/ 	.byte	0x08
	.zero		1


	//   ....[21]....
        /*0b10*/ 	.word	0x000008e0
        /*0b14*/ 	.word	0x000000ff
        /*0b18*/ 	.word	0x000308c8
        /*0b1c*/ 	.short	0x0100
        /*0b1e*/ 	.byte	0x08
	.zero		1


	//   ....[22]....
        /*0b20*/ 	.word	0x00002530
        /*0b24*/ 	.word	0x000000ff
        /*0b28*/ 	.word	0x00030800
        /*0b2c*/ 	.short	0x010a
        /*0b2e*/ 	.byte	0x25
	.zero		1


	//   ....[23]....
        /*0b30*/ 	.word	0x000025e0
        /*0b34*/ 	.word	0x00000003
        /*0b38*/ 	.word	0x00030830
        /*0b3c*/ 	.short	0x010a
        /*0b3e*/ 	.byte	0x3f
	.zero		1


	//   ....[24]....
        /*0b40*/ 	.word	0x00002650
        /*0b44*/ 	.word	0x00000003
        /*0b48*/ 	.word	0x00030830
        /*0b4c*/ 	.short	0x010a
        /*0b4e*/ 	.byte	0x3f
	.zero		1


	//   ....[25]....
        /*0b50*/ 	.word	0x00003080
        /*0b54*/ 	.word	0x00000000
        /*0b58*/ 	.word	0x00000000
        /*0b5c*/ 	.short	0x0101
        /*0b5e*/ 	.byte	0x3f
	.zero		1


	//   ....[26]....
        /*0b60*/ 	.word	0x00004da0
        /*0b64*/ 	.word	0x000000ff
        /*0b68*/ 	.word	0x00030830
        /*0b6c*/ 	.short	0x010a
        /*0b6e*/ 	.byte	0x06
	.zero		1


	//   ....[27]....
        /*0b70*/ 	.word	0x00004e00
        /*0b74*/ 	.word	0x000000ff
        /*0b78*/ 	.word	0x00030830
        /*0b7c*/ 	.short	0x010a
        /*0b7e*/ 	.byte	0x06
	.zero		1


	//   ....[28]....
        /*0b80*/ 	.word	0x00005c30
        /*0b84*/ 	.word	0x000000ff
        /*0b88*/ 	.word	0x00030850
        /*0b8c*/ 	.short	0x010a
        /*0b8e*/ 	.byte	0x0a
	.zero		1


	//   ....[29]....
        /*0b90*/ 	.word	0x00005c70
        /*0b94*/ 	.word	0x000000ff
        /*0b98*/ 	.word	0x00030850
        /*0b9c*/ 	.short	0x010a
        /*0b9e*/ 	.byte	0x0a
	.zero		1


	//   ....[30]....
        /*0ba0*/ 	.word	0x00005f60
        /*0ba4*/ 	.word	0x00000000
        /*0ba8*/ 	.word	0x00000000
        /*0bac*/ 	.short	0x0101
        /*0bae*/ 	.byte	0x3f
	.zero		1


	//   ....[31]....
        /*0bb0*/ 	.word	0x00006fa0
        /*0bb4*/ 	.word	0x0000009e
        /*0bb8*/ 	.word	0x00000000
        /*0bbc*/ 	.short	0x0101
        /*0bbe*/ 	.byte	0x3f
	.zero		1


	//   ....[32]....
        /*0bc0*/ 	.word	0x00007820
        /*0bc4*/ 	.word	0x000000ff
        /*0bc8*/ 	.word	0x00030830
        /*0bcc*/ 	.short	0x010a
        /*0bce*/ 	.byte	0x05
	.zero		1


	//   ....[33]....
        /*0bd0*/ 	.word	0x00007880
        /*0bd4*/ 	.word	0x000000ff
        /*0bd8*/ 	.word	0x00030830
        /*0bdc*/ 	.short	0x010a
        /*0bde*/ 	.byte	0x05
	.zero		1


	//   ....[34]....
        /*0be0*/ 	.word	0x000086b0
        /*0be4*/ 	.word	0x000000ff
        /*0be8*/ 	.word	0x00030850
        /*0bec*/ 	.short	0x010a
        /*0bee*/ 	.byte	0x0e
	.zero		1


	//   ....[35]....
        /*0bf0*/ 	.word	0x000086f0
        /*0bf4*/ 	.word	0x000000ff
        /*0bf8*/ 	.word	0x00030850
        /*0bfc*/ 	.short	0x010a
        /*0bfe*/ 	.byte	0x0e
	.zero		1


	//   ....[36]....
        /*0c00*/ 	.word	0x00008fe0
        /*0c04*/ 	.word	0x0000009b
        /*0c08*/ 	.word	0x00000000
        /*0c0c*/ 	.short	0x0101
        /*0c0e*/ 	.byte	0x3f
	.zero		1


	//   ....[37]....
        /*0c10*/ 	.word	0x00009080
        /*0c14*/ 	.word	0x0000009f
        /*0c18*/ 	.word	0x00000000
        /*0c1c*/ 	.short	0x0101
        /*0c1e*/ 	.byte	0x3f
	.zero		1


	//   ....[38]....
        /*0c20*/ 	.word	0x000094f0
        /*0c24*/ 	.word	0x000000ff
        /*0c28*/ 	.word	0x00030830
        /*0c2c*/ 	.short	0x010a
        /*0c2e*/ 	.byte	0x05
	.zero		1


	//   ....[39]....
        /*0c30*/ 	.word	0x00009550
        /*0c34*/ 	.word	0x000000ff
        /*0c38*/ 	.word	0x00030830
        /*0c3c*/ 	.short	0x010a
        /*0c3e*/ 	.byte	0x05
	.zero		1


	//   ....[40]....
        /*0c40*/ 	.word	0x0000a380
        /*0c44*/ 	.word	0x000000ff
        /*0c48*/ 	.word	0x00030850
        /*0c4c*/ 	.short	0x010a
        /*0c4e*/ 	.byte	0x0e
	.zero		1


	//   ....[41]....
        /*0c50*/ 	.word	0x0000a3c0
        /*0c54*/ 	.word	0x000000ff
        /*0c58*/ 	.word	0x00030850
        /*0c5c*/ 	.short	0x010a
        /*0c5e*/ 	.byte	0x0e
	.zero		1


	//   ....[42]....
        /*0c60*/ 	.word	0x0000a620
        /*0c64*/ 	.word	0x00000000
        /*0c68*/ 	.word	0x00000000
        /*0c6c*/ 	.short	0x0101
        /*0c6e*/ 	.byte	0x3f
	.zero		1


	//   ....[43]....
        /*0c70*/ 	.word	0x0000b670
        /*0c74*/ 	.word	0x0000009e
        /*0c78*/ 	.word	0x00000000
        /*0c7c*/ 	.short	0x0101
        /*0c7e*/ 	.byte	0x3f
	.zero		1


	//   ....[44]....
        /*0c80*/ 	.word	0x0000c3e0
        /*0c84*/ 	.word	0x000000ff
        /*0c88*/ 	.word	0x00030850
        /*0c8c*/ 	.short	0x010a
        /*0c8e*/ 	.byte	0x08
	.zero		1


	//   ....[45]....
        /*0c90*/ 	.word	0x0000c420
        /*0c94*/ 	.word	0x000000ff
        /*0c98*/ 	.word	0x00030850
        /*0c9c*/ 	.short	0x010a
        /*0c9e*/ 	.byte	0x08
	.zero		1


	//   ....[46]....
        /*0ca0*/ 	.word	0x0000c860
        /*0ca4*/ 	.word	0x0000000b
        /*0ca8*/ 	.word	0x00000000
        /*0cac*/ 	.short	0x0101
        /*0cae*/ 	.byte	0x3f
	.zero		1


	//   ....[47]....
        /*0cb0*/ 	.word	0x0000edb0
        /*0cb4*/ 	.word	0x000000ff
        /*0cb8*/ 	.word	0x00000000
        /*0cbc*/ 	.short	0x0101
        /*0cbe*/ 	.byte	0x08
	.zero		1


	//   ....[48]....
        /*0cc0*/ 	.word	0x0000f690
        /*0cc4*/ 	.word	0x000000ff
        /*0cc8*/ 	.word	0x00000000
        /*0ccc*/ 	.short	0x0101
        /*0cce*/ 	.byte	0x08
	.zero		1


	//   ....[49]....
        /*0cd0*/ 	.word	0x00014260
        /*0cd4*/ 	.word	0x00000000
        /*0cd8*/ 	.word	0x00030840
        /*0cdc*/ 	.short	0x010a
        /*0cde*/ 	.byte	0x3f
	.zero		1


	//   ....[50]....
        /*0ce0*/ 	.word	0x000152b0
        /*0ce4*/ 	.word	0x00000012
        /*0ce8*/ 	.word	0x00030800
        /*0cec*/ 	.short	0x0107
        /*0cee*/ 	.byte	0x3f
	.zero		1


	//   ....[51]....
        /*0cf0*/ 	.word	0x000153c0
        /*0cf4*/ 	.word	0x00000012
        /*0cf8*/ 	.word	0x00030800
        /*0cfc*/ 	.short	0x0101
        /*0cfe*/ 	.byte	0x3f
	.zero		1


	//   ....[52]....
        /*0d00*/ 	.word	0x000153e0
        /*0d04*/ 	.word	0x00000012
        /*0d08*/ 	.word	0x00030820
        /*0d0c*/ 	.short	0x010a
        /*0d0e*/ 	.byte	0x3f
	.zero		1


	//   ....[53]....
        /*0d10*/ 	.word	0x00015810
        /*0d14*/ 	.word	0x00000003
        /*0d18*/ 	.word	0x00030840
        /*0d1c*/ 	.short	0x010a
        /*0d1e*/ 	.byte	0x3f
	.zero		1


	//   ....[54]....
        /*0d20*/ 	.word	0x00015db0
        /*0d24*/ 	.word	0x00000003
        /*0d28*/ 	.word	0x00000060
        /*0d2c*/ 	.short	0x010a
        /*0d2e*/ 	.byte	0x3f
	.zero		1


	//   ....[55]....
        /*0d30*/ 	.word	0x00016620
        /*0d34*/ 	.word	0x00000003
        /*0d38*/ 	.word	0x00030840
        /*0d3c*/ 	.short	0x010a
        /*0d3e*/ 	.byte	0x3f
	.zero		1


	//   ....[56]....
        /*0d40*/ 	.word	0x00016bc0
        /*0d44*/ 	.word	0x00000002
        /*0d48*/ 	.word	0x00000060
        /*0d4c*/ 	.short	0x010a
        /*0d4e*/ 	.byte	0x3f
	.zero		1


	//   ....[57]....
        /*0d50*/ 	.word	0x00017380
        /*0d54*/ 	.word	0x00000002
        /*0d58*/ 	.word	0x00030840
        /*0d5c*/ 	.short	0x010a
        /*0d5e*/ 	.byte	0x3f
	.zero		1


	//   ....[58]....
        /*0d60*/ 	.word	0x00017920
        /*0d64*/ 	.word	0x00000002
        /*0d68*/ 	.word	0x00000060
        /*0d6c*/ 	.short	0x010a
        /*0d6e*/ 	.byte	0x3f
	.zero		1


	//   ....[59]....
        /*0d70*/ 	.word	0x00018090
        /*0d74*/ 	.word	0x00000000
        /*0d78*/ 	.word	0x00030860
        /*0d7c*/ 	.short	0x010a
        /*0d7e*/ 	.byte	0x3f
	.zero		1


	//   ....[60]....
        /*0d80*/ 	.word	0x000198e0
        /*0d84*/ 	.word	0x00000000
        /*0d88*/ 	.word	0x00030820
        /*0d8c*/ 	.short	0x010a
        /*0d8e*/ 	.byte	0x3f
	.zero		1


	//   ....[61]....
        /*0d90*/ 	.word	0x00019af0
        /*0d94*/ 	.word	0x00000006
        /*0d98*/ 	.word	0x00000000
        /*0d9c*/ 	.short	0x010a
        /*0d9e*/ 	.byte	0x3f
	.zero		1


	//   ....[62]....
        /*0da0*/ 	.word	0x00019b20
        /*0da4*/ 	.word	0x00000007
        /*0da8*/ 	.word	0x00000000
        /*0dac*/ 	.short	0x010a
        /*0dae*/ 	.byte	0x3f
	.zero		1


	//   ....[63]....
        /*0db0*/ 	.word	0x00019b80
        /*0db4*/ 	.word	0x00000004
        /*0db8*/ 	.word	0x00000000
        /*0dbc*/ 	.short	0x010a
        /*0dbe*/ 	.byte	0x3f
	.zero		1


	//   ....[64]....
        /*0dc0*/ 	.word	0x00019bb0
        /*0dc4*/ 	.word	0x00000003
        /*0dc8*/ 	.word	0x00000000
        /*0dcc*/ 	.short	0x010a
        /*0dce*/ 	.byte	0x3f
	.zero		1


	//   ....[65]....
        /*0dd0*/ 	.word	0x00019c20
        /*0dd4*/ 	.word	0x00000003
        /*0dd8*/ 	.word	0x00030800
        /*0ddc*/ 	.short	0x010a
        /*0dde*/ 	.byte	0x3f
	.zero		1


	//   ....[66]....
        /*0de0*/ 	.word	0x00019c70
        /*0de4*/ 	.word	0x00000003
        /*0de8*/ 	.word	0x00030830
        /*0dec*/ 	.short	0x010a
        /*0dee*/ 	.byte	0x3f
	.zero		1


	//   ....[67]....
        /*0df0*/ 	.word	0x00019cd0
        /*0df4*/ 	.word	0x00000098
        /*0df8*/ 	.word	0x00030830
        /*0dfc*/ 	.short	0x010a
        /*0dfe*/ 	.byte	0x3f
	.zero		1


	//   ....[68]....
        /*0e00*/ 	.word	0x00019d30
        /*0e04*/ 	.word	0x00000002
        /*0e08*/ 	.word	0x00030850
        /*0e0c*/ 	.short	0x010a
        /*0e0e*/ 	.byte	0x3f
	.zero		1


	//   ....[69]....
        /*0e10*/ 	.word	0x00019d90
        /*0e14*/ 	.word	0x00000004
        /*0e18*/ 	.word	0x00030830
        /*0e1c*/ 	.short	0x010a
        /*0e1e*/ 	.byte	0x3f
	.zero		1


	//   ....[70]....
        /*0e20*/ 	.word	0x00019df0
        /*0e24*/ 	.word	0x00000002
        /*0e28*/ 	.word	0x00030850
        /*0e2c*/ 	.short	0x010a
        /*0e2e*/ 	.byte	0x3f
	.zero		1


	//   ....[71]....
        /*0e30*/ 	.word	0x00019e50
        /*0e34*/ 	.word	0x00000004
        /*0e38*/ 	.word	0x00030830
        /*0e3c*/ 	.short	0x010a
        /*0e3e*/ 	.byte	0x3f
	.zero		1


	//   ....[72]....
        /*0e40*/ 	.word	0x00019eb0
        /*0e44*/ 	.word	0x00000002
        /*0e48*/ 	.word	0x00030850
        /*0e4c*/ 	.short	0x010a
        /*0e4e*/ 	.byte	0x3f
	.zero		1


	//   ....[73]....
        /*0e50*/ 	.word	0x00019f10
        /*0e54*/ 	.word	0x00000007
        /*0e58*/ 	.word	0x00030850
        /*0e5c*/ 	.short	0x010a
        /*0e5e*/ 	.byte	0x3f
	.zero		1


	//   ....[74]....
        /*0e60*/ 	.word	0x0001a0b0
        /*0e64*/ 	.word	0x00000000
        /*0e68*/ 	.word	0x00030840
        /*0e6c*/ 	.short	0x010a
        /*0e6e*/ 	.byte	0x3f
	.zero		1


	//   ....[75]....
        /*0e70*/ 	.word	0x0001ad30
        /*0e74*/ 	.word	0x00000012
        /*0e78*/ 	.word	0x00030820
        /*0e7c*/ 	.short	0x010a
        /*0e7e*/ 	.byte	0x3f
	.zero		1


	//   ....[76]....
        /*0e80*/ 	.word	0x0001ad80
        /*0e84*/ 	.word	0x00000003
        /*0e88*/ 	.word	0x00030840
        /*0e8c*/ 	.short	0x010a
        /*0e8e*/ 	.byte	0x3f
	.zero		1


	//   ....[77]....
        /*0e90*/ 	.word	0x0001add0
        /*0e94*/ 	.word	0x00000003
        /*0e98*/ 	.word	0x00000060
        /*0e9c*/ 	.short	0x010a
        /*0e9e*/ 	.byte	0x3f
	.zero		1


	//   ....[78]....
        /*0ea0*/ 	.word	0x0001ae20
        /*0ea4*/ 	.word	0x00000003
        /*0ea8*/ 	.word	0x00030840
        /*0eac*/ 	.short	0x010a
        /*0eae*/ 	.byte	0x3f
	.zero		1


	//   ....[79]....
        /*0eb0*/ 	.word	0x0001ae70
        /*0eb4*/ 	.word	0x00000002
        /*0eb8*/ 	.word	0x00000060
        /*0ebc*/ 	.short	0x010a
        /*0ebe*/ 	.byte	0x3f
	.zero		1


	//   ....[80]....
        /*0ec0*/ 	.word	0x0001aec0
        /*0ec4*/ 	.word	0x00000002
        /*0ec8*/ 	.word	0x00030840
        /*0ecc*/ 	.short	0x010a
        /*0ece*/ 	.byte	0x3f
	.zero		1


	//   ....[81]....
        /*0ed0*/ 	.word	0x0001af10
        /*0ed4*/ 	.word	0x00000002
        /*0ed8*/ 	.word	0x00000060
        /*0edc*/ 	.short	0x010a
        /*0ede*/ 	.byte	0x3f
	.zero		1


	//   ....[82]....
        /*0ee0*/ 	.word	0x0001af60
        /*0ee4*/ 	.word	0x00000000
        /*0ee8*/ 	.word	0x00030860
        /*0eec*/ 	.short	0x010a
        /*0eee*/ 	.byte	0x3f
	.zero		1


	//   ....[83]....
        /*0ef0*/ 	.word	0x0001bae0
        /*0ef4*/ 	.word	0x00000000
        /*0ef8*/ 	.word	0x00030820
        /*0efc*/ 	.short	0x010a
        /*0efe*/ 	.byte	0x3f
	.zero		1


	//   ....[84]....
        /*0f00*/ 	.word	0x0001bc80
        /*0f04*/ 	.word	0x00000006
        /*0f08*/ 	.word	0x00000000
        /*0f0c*/ 	.short	0x010a
        /*0f0e*/ 	.byte	0x3f
	.zero		1


	//   ....[85]....
        /*0f10*/ 	.word	0x0001bcd0
        /*0f14*/ 	.word	0x00000007
        /*0f18*/ 	.word	0x00000000
        /*0f1c*/ 	.short	0x010a
        /*0f1e*/ 	.byte	0x3f
	.zero		1


	//   ....[86]....
        /*0f20*/ 	.word	0x0001bd20
        /*0f24*/ 	.word	0x00000004
        /*0f28*/ 	.word	0x00000000
        /*0f2c*/ 	.short	0x010a
        /*0f2e*/ 	.byte	0x3f
	.zero		1


	//----- nvinfo : EIATTR_NUM_MBARRIERS
	.align		4
.L_461:
        /*0f30*/ 	.byte	0x03, 0x38
        /*0f32*/ 	.short	0x0016


	//----- nvinfo : EIATTR_EXIT_INSTR_OFFSETS
	.align		4
        /*0f34*/ 	.byte	0x04, 0x1c
        /*0f36*/ 	.short	(.L_463 - .L_462)


	//   ....[0]....
.L_462:
        /*0f38*/ 	.word	0x00000a50


	//   ....[1]....
        /*0f3c*/ 	.word	0x00011af0


	//   ....[2]....
        /*0f40*/ 	.word	0x00019c00


	//----- nvinfo : EIATTR_MAX_THREADS
	.align		4
.L_463:
        /*0f44*/ 	.byte	0x04, 0x05
        /*0f46*/ 	.short	(.L_465 - .L_464)
.L_464:
        /*0f48*/ 	.word	0x00000180
        /*0f4c*/ 	.word	0x00000001
        /*0f50*/ 	.word	0x00000001


	//----- nvinfo : EIATTR_CRS_STACK_SIZE
	.align		4
.L_465:
        /*0f54*/ 	.byte	0x04, 0x1e
        /*0f56*/ 	.short	(.L_467 - .L_466)
.L_466:
        /*0f58*/ 	.word	0x00000000


	//----- nvinfo : EIATTR_CBANK_PARAM_SIZE
	.align		4
.L_467:
        /*0f5c*/ 	.byte	0x03, 0x19
        /*0f5e*/ 	.short	0x0af0


	//----- nvinfo : EIATTR_PARAM_CBANK
	.align		4
        /*0f60*/ 	.byte	0x04, 0x0a
        /*0f62*/ 	.short	(.L_469 - .L_468)
	.align		4
.L_468:
        /*0f64*/ 	.word	index@(.nv.constant0._ZN7cutlass13device_kernelIN5flash11enable_sm90INS1_16FlashAttnFwdSm90INS1_25CollectiveMainloopFwdSm90ILi2EN4cute5tupleIJNS5_1CILi1EEES8_S8_EEENS6_IJNS7_ILi128EEENS7_ILi64EEENS7_ILi256EEEEEELi256ENS_6half_tEfNS_4arch4Sm90ELb0ELb1ELb0ELb1ELb0ELb0ELb0ELb1ELb1ELb1ELb1ELb0EEENS1_21CollectiveEpilogueFwdINS6_IJSA_SC_SB_EEES9_SE_SG_Li256ELb1ELb1ELb1ELb0EEENS1_36VarlenDynamicPersistentTileSchedulerILi128ELi64ELi256ELi128ELb1ELb1ELb1ELb1ELb0ELb1EEEEEEEEEvNT_6ParamsE)
        /*0f68*/ 	.short	0x0210
        /*0f6a*/ 	.short	0x0af0


	//----- nvinfo : EIATTR_SW_WAR
	.align		4
.L_469:
        /*0f6c*/ 	.byte	0x04, 0x36
        /*0f6e*/ 	.short	(.L_471 - .L_470)
.L_470:
        /*0f70*/ 	.word	0x00000008
.L_471:


//--------------------- .nv.info._ZN7cutlass13device_kernelIN5flash11enable_sm90INS1_16FlashAttnFwdSm90INS1_25CollectiveMainloopFwdSm90ILi2EN4cute5tupleIJNS5_1CILi1EEES8_S8_EEENS6_IJNS7_ILi128EEENS7_ILi64EEENS7_ILi256EEEEEELi256ENS_6half_tEfNS_4arch4Sm90ELb0ELb1ELb0ELb1ELb0ELb1ELb0ELb1ELb1ELb1ELb1ELb0EEENS1_21CollectiveEpilogueFwdINS6_IJSA_SC_SB_EEES9_SE_SG_Li256ELb1ELb1ELb1ELb0EEENS1_36VarlenDynamicPersistentTileSchedulerILi128ELi64ELi256ELi128ELb1ELb1ELb1ELb1ELb0ELb1EEEEEEEEEvNT_6ParamsE --------------------------
	.section	.nv.info._ZN7cutlass13device_kernelIN5flash11enable_sm90INS1_16FlashAttnFwdSm90INS1_25CollectiveMainloopFwdSm90ILi2EN4cute5tupleIJNS5_1CILi1EEES8_S8_EEENS6_IJNS7_ILi128EEENS7_ILi64EEENS7_ILi256EEEEEELi256ENS_6half_tEfNS_4arch4Sm90ELb0ELb1ELb0ELb1ELb0ELb1ELb0ELb1ELb1ELb1ELb1ELb0EEENS1_21CollectiveEpilogueFwdINS6_IJSA_SC_SB_EEES9_SE_SG_Li256ELb1ELb1ELb1ELb0EEENS1_36VarlenDynamicPersistentTileSchedulerILi128ELi64ELi256ELi128ELb1ELb1ELb1ELb1ELb0ELb1EEEEEEEEEvNT_6ParamsE,"",@"SHT_CUDA_INFO"
	.sectionflags	@""
	.align	4


	//----- nvinfo : EIATTR_CUDA_API_VERSION
	.align		4
        /*0000*/ 	.byte	0x04, 0x37
        /*0002*/ 	.short	(.L_473 - .L_472)
.L_472:
        /*0004*/ 	.word	0x00000082


	//----- nvinfo : EIATTR_KPARAM_INFO
	.align		4
.L_473:
        /*0008*/ 	.byte	0x04, 0x17
        /*000a*/ 	.short	(.L_475 - .L_474)
.L_474:
        /*000c*/ 	.word	0x00000000
        /*0010*/ 	.short	0x0000
        /*0012*/ 	.short	0x0070
        /*0014*/ 	.byte	0x00, 0xf0, 0x01, 0x2a


	//----- nvinfo : EIATTR_SPARSE_MMA_MASK
	.align		4
.L_475:
        /*0018*/ 	.byte	0x03, 0x50
        /*001a*/ 	.short	0x0000


	//----- nvinfo : EIATTR_MAXREG_COUNT
	.align		4
        /*001c*/ 	.byte	0x03, 0x1b
        /*001e*/ 	.short	0x00a8


	//----- nvinfo : EIATTR_NUM_BARRIERS
	.align		4
        /*0020*/ 	.byte	0x02, 0x4c
        /*0022*/ 	.byte	0x10
	.zero		1


	//----- nvinfo : EIATTR_EXTERNS
	.align		4
        /*0024*/ 	.byte	0x04, 0x0f
        /*0026*/ 	.short	(.L_477 - .L_476)


	//   ....[0]....
	.align		4
.L_476:
        /*0028*/ 	.word	index@(__assertfail)


	//----- nvinfo : EIATTR_ANNOTATIONS
	.align		4
.L_477:
        /*002c*/ 	.byte	0x04, 0x55
        /*002e*/ 	.short	(.L_479 - .L_478)


	//   ....[0]....
.L_478:
        /* <DEDUP_REMOVED lines=168> */


	//----- nvinfo : EIATTR_MERCURY_ISA_VERSION
	.align		4
.L_479:
        /*0a98*/ 	.byte	0x03, 0x5f
        /*0a9a*/ 	.short	0x0101


	//----- nvinfo : EIATTR_UNUSED_LOAD_BYTE_OFFSET
	.align		4
        /*0a9c*/ 	.byte	0x04, 0x44
        /*0a9e*/ 	.short	(.L_481 - .L_480)


	//   ....[0]....
.L_480:
        /*0aa0*/ 	.word	0x00000aa0
        /*0aa4*/ 	.word	0x0000fff0


	//   ....[1]....
        /*0aa8*/ 	.word	0x0001ec20
        /*0aac*/ 	.word	0x0000fff0


	//----- nvinfo : EIATTR_INT_WARP_WIDE_INSTR_OFFSETS
	.align		4
.L_481:
        /*0ab0*/ 	.byte	0x04, 0x31
        /*0ab2*/ 	.short	(.L_483 - .L_482)


	//   ....[0]....
.L_482:
        /*0ab4*/ 	.word	0x00000190


	//   ....[1]....
        /*0ab8*/ 	.word	0x000001d0


	//   ....[2]....
        /*0abc*/ 	.word	0x00000240


	//   ....[3]....
        /*0ac0*/ 	.word	0x00027730


	//   ....[4]....
        /*0ac4*/ 	.word	0x000277d0


	//   ....[5]....
        /*0ac8*/ 	.word	0x0002bc60


	//   ....[6]....
        /*0acc*/ 	.word	0x0002bcd0


	//----- nvinfo : EIATTR_COOP_GROUP_MASK_REGIDS
	.align		4
.L_483:
        /*0ad0*/ 	.byte	0x04, 0x29
        /*0ad2*/ 	.short	(.L_485 - .L_484)


	//   ....[0]....
.L_484:
        /*0ad4*/ 	.word	0xffffffff


	//   ....[1]....
        /*0ad8*/ 	.word	0xffffffff


	//   ....[2]....
        /*0adc*/ 	.word	0xffffffff


	//   ....[3]....
        /*0ae0*/ 	.word	0xffffffff


	//   ....[4]....
        /*0ae4*/ 	.word	0xffffffff


	//   ....[5]....
        /*0ae8*/ 	.word	0xffffffff


	//   ....[6]....
        /*0aec*/ 	.word	0xffffffff


	//   ....[7]....
        /*0af0*/ 	.word	0xffffffff


	//   ....[8]....
        /*0af4*/ 	.word	0xffffffff


	//   ....[9]....
        /*0af8*/ 	.word	0xffffffff


	//   ....[10]....
        /*0afc*/ 	.word	0xffffffff


	//   ....[11]....
        /*0b00*/ 	.word	0xffffffff


	//   ....[12]....
        /*0b04*/ 	.word	0xffffffff


	//   ....[13]....
        /*0b08*/ 	.word	0xffffffff


	//   ....[14]....
        /*0b0c*/ 	.word	0xffffffff


	//   ....[15]....
        /*0b10*/ 	.word	0xffffffff


	//   ....[16]....
        /*0b14*/ 	.word	0xffffffff


	//   ....[17]....
        /*0b18*/ 	.word	0xffffffff


	//   ....[18]....
        /*0b1c*/ 	.word	0xffffffff


	//   ....[19]....
        /*0b20*/ 	.word	0xffffffff


	//   ....[20]....
        /*0b24*/ 	.word	0xffffffff


	//   ....[21]....
        /*0b28*/ 	.word	0xffffffff


	//   ....[22]....
        /*0b2c*/ 	.word	0xffffffff


	//   ....[23]....
        /*0b30*/ 	.word	0xffffffff


	//   ....[24]....
        /*0b34*/ 	.word	0xffffffff


	//   ....[25]....
        /*0b38*/ 	.word	0xffffffff


	//   ....[26]....
        /*0b3c*/ 	.word	0xffffffff


	//   ....[27]....
        /*0b40*/ 	.word	0xffffffff


	//   ....[28]....
        /*0b44*/ 	.word	0xffffffff


	//   ....[29]....
        /*0b48*/ 	.word	0xffffffff


	//   ....[30]....
        /*0b4c*/ 	.word	0xffffffff


	//   ....[31]....
        /*0b50*/ 	.word	0xffffffff


	//   ....[32]....
        /*0b54*/ 	.word	0xffffffff


	//   ....[33]....
        /*0b58*/ 	.word	0xffffffff


	//   ....[34]....
        /*0b5c*/ 	.word	0xffffffff


	//   ....[35]....
        /*0b60*/ 	.word	0xffffffff


	//   ....[36]....
        /*0b64*/ 	.word	0xffffffff


	//   ....[37]....
        /*0b68*/ 	.word	0xffffffff


	//   ....[38]....
        /*0b6c*/ 	.word	0xffffffff


	//   ....[39]....
        /*0b70*/ 	.word	0xffffffff


	//   ....[40]....
        /*0b74*/ 	.word	0xffffffff


	//   ....[41]....
        /*0b78*/ 	.word	0xffffffff


	//   ....[42]....
        /*0b7c*/ 	.word	0xffffffff


	//   ....[43]....
        /*0b80*/ 	.word	0xffffffff


	//   ....[44]....
        /*0b84*/ 	.word	0xffffffff


	//   ....[45]....
        /*0b88*/ 	.word	0xffffffff


	//   ....[46]....
        /*0b8c*/ 	.word	0xffffffff


	//   ....[47]....
        /*0b90*/ 	.word	0xffffffff


	//   ....[48]....
        /*0b94*/ 	.word	0xffffffff


	//   ....[49]....
        /*0b98*/ 	.word	0xffffffff


	//   ....[50]....
        /*0b9c*/ 	.word	0xffffffff


	//   ....[51]....
        /*0ba0*/ 	.word	0xffffffff


	//   ....[52]....
        /*0ba4*/ 	.word	0xffffffff


	//   ....[53]....
        /*0ba8*/ 	.word	0xffffffff


	//   ....[54]....
        /*0bac*/ 	.word	0xffffffff


	//   ....[55]....
        /*0bb0*/ 	.word	0xffffffff


	//   ....[56]....
        /*0bb4*/ 	.word	0xffffffff


	//   ....[57]....
        /*0bb8*/ 	.word	0xffffffff


	//   ....[58]....
        /*0bbc*/ 	.word	0xffffffff


	//   ....[59]....
        /*0bc0*/ 	.word	0xffffffff


	//   ....[60]....
        /*0bc4*/ 	.word	0xffffffff


	//   ....[61]....
        /*0bc8*/ 	.word	0xffffffff


	//   ....[62]....
        /*0bcc*/ 	.word	0xffffffff


	//   ....[63]....
        /*0bd0*/ 	.word	0xffffffff


	//   ....[64]....
        /*0bd4*/ 	.word	0xffffffff


	//   ....[65]....
        /*0bd8*/ 	.word	0xffffffff


	//   ....[66]....
        /*0bdc*/ 	.word	0xffffffff


	//   ....[67]....
        /*0be0*/ 	.word	0xffffffff


	//   ....[68]....
        /*0be4*/ 	.word	0xffffffff


	//   ....[69]....
        /*0be8*/ 	.word	0xffffffff


	//   ....[70]....
        /*0bec*/ 	.word	0xffffffff


	//   ....[71]....
        /*0bf0*/ 	.word	0xffffffff


	//   ....[72]....
        /*0bf4*/ 	.word	0xffffffff


	//   ....[73]....
        /*0bf8*/ 	.word	0xffffffff


	//   ....[74]....
        /*0bfc*/ 	.word	0xffffffff


	//   ....[75]....
        /*0c00*/ 	.word	0xffffffff


	//   ....[76]....
        /*0c04*/ 	.word	0xffffffff


	//   ....[77]....
        /*0c08*/ 	.word	0xffffffff


	//   ....[78]....
        /*0c0c*/ 	.word	0xffffffff


	//   ....[79]....
        /*0c10*/ 	.word	0xffffffff


	//   ....[80]....
        /*0c14*/ 	.word	0xffffffff


	//   ....[81]....
        /*0c18*/ 	.word	0xffffffff


	//   ....[82]....
        /*0c1c*/ 	.word	0xffffffff


	//   ....[83]....
        /*0c20*/ 	.word	0xffffffff


	//   ....[84]....
        /*0c24*/ 	.word	0xffffffff


	//   ....[85]....
        /*0c28*/ 	.word	0xffffffff


	//   ....[86]....
        /*0c2c*/ 	.word	0xffffffff


	//   ....[87]....
        /*0c30*/ 	.word	0xffffffff


	//   ....[88]....
        /*0c34*/ 	.word	0xffffffff


	//   ....[89]....
        /*0c38*/ 	.word	0xffffffff


	//   ....[90]....
        /*0c3c*/ 	.word	0xffffffff


	//   ....[91]....
        /*0c40*/ 	.word	0xffffffff


	//   ....[92]....
        /*0c44*/ 	.word	0xffffffff


	//   ....[93]....
        /*0c48*/ 	.word	0xffffffff


	//   ....[94]....
        /*0c4c*/ 	.word	0xffffffff


	//   ....[95]....
        /*0c50*/ 	.word	0xffffffff


	//   ....[96]....
        /*0c54*/ 	.word	0xffffffff


	//   ....[97]....
        /*0c58*/ 	.word	0xffffffff


	//   ....[98]....
        /*0c5c*/ 	.word	0xffffffff


	//   ....[99]....
        /*0c60*/ 	.word	0xffffffff


	//   ....[100]....
        /*0c64*/ 	.word	0xffffffff


	//   ....[101]....
        /*0c68*/ 	.word	0xffffffff


	//   ....[102]....
        /*0c6c*/ 	.word	0xffffffff


	//   ....[103]....
        /*0c70*/ 	.word	0xffffffff


	//   ....[104]....
        /*0c74*/ 	.word	0xffffffff


	//   ....[105]....
        /*0c78*/ 	.word	0xffffffff


	//   ....[106]....
        /*0c7c*/ 	.word	0xffffffff


	//   ....[107]....
        /*0c80*/ 	.word	0xffffffff


	//   ....[108]....
        /*0c84*/ 	.word	0xffffffff


	//   ....[109]....
        /*0c88*/ 	.word	0xffffffff


	//   ....[110]....
        /*0c8c*/ 	.word	0xffffffff


	//   ....[111]....
        /*0c90*/ 	.word	0xffffffff


	//   ....[112]....
        /*0c94*/ 	.word	0xffffffff


	//   ....[113]....
        /*0c98*/ 	.word	0xffffffff


	//   ....[114]....
        /*0c9c*/ 	.word	0xffffffff


	//   ....[115]....
        /*0ca0*/ 	.word	0xffffffff


	//   ....[116]....
        /*0ca4*/ 	.word	0xffffffff


	//   ....[117]....
        /*0ca8*/ 	.word	0xffffffff


	//   ....[118]....
        /*0cac*/ 	.word	0xffffffff


	//   ....[119]....
        /*0cb0*/ 	.word	0xffffffff


	//   ....[120]....
        /*0cb4*/ 	.word	0xffffffff


	//   ....[121]....
        /*0cb8*/ 	.word	0xffffffff


	//   ....[122]....
        /*0cbc*/ 	.word	0xffffffff


	//   ....[123]....
        /*0cc0*/ 	.word	0xffffffff


	//   ....[124]....
        /*0cc4*/ 	.word	0xffffffff


	//   ....[125]....
        /*0cc8*/ 	.word	0xffffffff


	//   ....[126]....
        /*0ccc*/ 	.word	0xffffffff


	//   ....[127]....
        /*0cd0*/ 	.word	0xffffffff


	//   ....[128]....
        /*0cd4*/ 	.word	0xffffffff


	//   ....[129]....
        /*0cd8*/ 	.word	0xffffffff


	//   ....[130]....
        /*0cdc*/ 	.word	0xffffffff


	//   ....[131]....
        /*0ce0*/ 	.word	0xffffffff


	//   ....[132]....
        /*0ce4*/ 	.word	0xffffffff


	//   ....[133]....
        /*0ce8*/ 	.word	0xffffffff


	//   ....[134]....
        /*0cec*/ 	.word	0xffffffff


	//   ....[135]....
        /*0cf0*/ 	.word	0xffffffff


	//   ....[136]....
        /*0cf4*/ 	.word	0xffffffff


	//   ....[137]....
        /*0cf8*/ 	.word	0xffffffff


	//   ....[138]....
        /*0cfc*/ 	.word	0xffffffff


	//   ....[139]....
        /*0d00*/ 	.word	0xffffffff


	//   ....[140]....
        /*0d04*/ 	.word	0xffffffff


	//   ....[141]....
        /*0d08*/ 	.word	0xffffffff


	//   ....[142]....
        /*0d0c*/ 	.word	0xffffffff


	//   ....[143]....
        /*0d10*/ 	.word	0xffffffff


	//   ....[144]....
        /*0d14*/ 	.word	0x0500000f


	//   ....[145]....
        /*0d18*/ 	.word	0x0500000f


	//   ....[146]....
        /*0d1c*/ 	.word	0x0500000f


	//   ....[147]....
        /*0d20*/ 	.word	0x0500000f


	//   ....[148]....
        /*0d24*/ 	.word	0x0500000f


	//   ....[149]....
        /*0d28*/ 	.word	0x0500000f


	//   ....[150]....
        /*0d2c*/ 	.word	0x0500000f


	//   ....[151]....
        /*0d30*/ 	.word	0x0500000f


	//   ....[152]....
        /*0d34*/ 	.word	0x0500000f


	//   ....[153]....
        /*0d38*/ 	.word	0x0500000f


	//   ....[154]....
        /*0d3c*/ 	.word	0x0500000f


	//   ....[155]....
        /*0d40*/ 	.word	0x0500000f


	//   ....[156]....
        /*0d44*/ 	.word	0x0500000f


	//   ....[157]....
        /*0d48*/ 	.word	0x0500000f


	//   ....[158]....
        /*0d4c*/ 	.word	0x0500000f


	//   ....[159]....
        /*0d50*/ 	.word	0x0500000f


	//   ....[160]....
        /*0d54*/ 	.word	0x0500000f


	//   ....[161]....
        /*0d58*/ 	.word	0x0500000f


	//   ....[162]....
        /*0d5c*/ 	.word	0x0500000f


	//   ....[163]....
        /*0d60*/ 	.word	0x0500000f


	//   ....[164]....
        /*0d64*/ 	.word	0x0500000f


	//   ....[165]....
        /*0d68*/ 	.word	0x0500000f


	//   ....[166]....
        /*0d6c*/ 	.word	0x0500000f


	//   ....[167]....
        /*0d70*/ 	.word	0x0500000f


	//   ....[168]....
        /*0d74*/ 	.word	0x0500000f


	//   ....[169]....
        /*0d78*/ 	.word	0x0500000f


	//   ....[170]....
        /*0d7c*/ 	.word	0x0500000f


	//   ....[171]....
        /*0d80*/ 	.word	0x0500000f


	//   ....[172]....
        /*0d84*/ 	.word	0x0500000f


	//   ....[173]....
        /*0d88*/ 	.word	0x0500000f


	//   ....[174]....
        /*0d8c*/ 	.word	0x0500000f


	//   ....[175]....
        /*0d90*/ 	.word	0x0500000f


	//   ....[176]....
        /*0d94*/ 	.word	0x0500000f


	//   ....[177]....
        /*0d98*/ 	.word	0x0500000f


	//   ....[178]....
        /*0d9c*/ 	.word	0x0500000f


	//   ....[179]....
        /*0da0*/ 	.word	0x0500000f


	//   ....[180]....
        /*0da4*/ 	.word	0x0500000f


	//   ....[181]....
        /*0da8*/ 	.word	0x0500000f


	//   ....[182]....
        /*0dac*/ 	.word	0x0500000f


	//   ....[183]....
        /*0db0*/ 	.word	0x0500000f


	//   ....[184]....
        /*0db4*/ 	.word	0x0500000f


	//   ....[185]....
        /*0db8*/ 	.word	0x0500000f


	//   ....[186]....
        /*0dbc*/ 	.word	0x0500000f


	//   ....[187]....
        /*0dc0*/ 	.word	0x0500000f


	//   ....[188]....
        /*0dc4*/ 	.word	0x0500000f


	//   ....[189]....
        /*0dc8*/ 	.word	0x0500000f


	//   ....[190]....
        /*0dcc*/ 	.word	0x0500000f


	//   ....[191]....
        /*0dd0*/ 	.word	0x0500000f


	//   ....[192]....
        /*0dd4*/ 	.word	0x0500000f


	//   ....[193]....
        /*0dd8*/ 	.word	0x0500000f


	//   ....[194]....
        /*0ddc*/ 	.word	0x0500000f


	//   ....[195]....
        /*0de0*/ 	.word	0x0500000f


	//   ....[196]....
        /*0de4*/ 	.word	0x0500000f


	//   ....[197]....
        /*0de8*/ 	.word	0x0500000f


	//   ....[198]....
        /*0dec*/ 	.word	0x0500000f


	//   ....[199]....
        /*0df0*/ 	.word	0x0500000f


	//   ....[200]....
        /*0df4*/ 	.word	0x0500000f


	//   ....[201]....
        /*0df8*/ 	.word	0x0500000f


	//   ....[202]....
        /*0dfc*/ 	.word	0x0500000f


	//   ....[203]....
        /*0e00*/ 	.word	0x0500000f


	//   ....[204]....
        /*0e04*/ 	.word	0x0500000f


	//   ....[205]....
        /*0e08*/ 	.word	0x0500000f


	//   ....[206]....
        /*0e0c*/ 	.word	0x0500000f


	//   ....[207]....
        /*0e10*/ 	.word	0x0500000f


	//   ....[208]....
        /*0e14*/ 	.word	0x0500000f


	//   ....[209]....
        /*0e18*/ 	.word	0x0500000f


	//   ....[210]....
        /*0e1c*/ 	.word	0x0500000f


	//   ....[211]....
        /*0e20*/ 	.word	0x0500000f


	//   ....[212]....
        /*0e24*/ 	.word	0x0500000f


	//----- nvinfo : EIATTR_COOP_GROUP_INSTR_OFFSETS
	.align		4
.L_485:
        /*0e28*/ 	.byte	0x04, 0x28
        /*0e2a*/ 	.short	(.L_487 - .L_486)


	//   ....[0]....
.L_486:
        /*0e2c*/ 	.word	0x00000060


	//   ....[1]....
        /*0e30*/ 	.word	0x000001a0


	//   ....[2]....
        /*0e34*/ 	.word	0x000001f0


	//   ....[3]....
        /*0e38*/ 	.word	0x00000420


	//   ....[4]....
        /*0e3c*/ 	.word	0x00000580


	//   ....[5]....
        /*0e40*/ 	.word	0x000006a0


	//   ....[6]....
        /*0e44*/ 	.word	0x00000800


	//   ....[7]....
        /*0e48*/ 	.word	0x00009a50


	//   ....[8]....
        /*0e4c*/ 	.word	0x0000a170


	//   ....[9]....
        /*0e50*/ 	.word	0x0000a180


	//   ....[10]....
        /*0e54*/ 	.word	0x0000a190


	//   ....[11]....
        /*0e58*/ 	.word	0x0000a1a0


	//   ....[12]....
        /*0e5c*/ 	.word	0x0000a780


	//   ....[13]....
        /*0e60*/ 	.word	0x0000a790


	//   ....[14]....
        /*0e64*/ 	.word	0x0000a7a0


	//   ....[15]....
        /*0e68*/ 	.word	0x0000a7b0


	//   ....[16]....
        /*0e6c*/ 	.word	0x0000ad10


	//   ....[17]....
        /*0e70*/ 	.word	0x0000ad20


	//   ....[18]....
        /*0e74*/ 	.word	0x0000ad30


	//   ....[19]....
        /*0e78*/ 	.word	0x0000ad40


	//   ....[20]....
        /*0e7c*/ 	.word	0x0000b2c0


	//   ....[21]....
        /*0e80*/ 	.word	0x0000b2d0


	//   ....[22]....
        /*0e84*/ 	.word	0x0000b2e0


	//   ....[23]....
        /*0e88*/ 	.word	0x0000b2f0


	//   ....[24]....
        /*0e8c*/ 	.word	0x0000e9c0


	//   ....[25]....
        /*0e90*/ 	.word	0x0000e9d0


	//   ....[26]....
        /*0e94*/ 	.word	0x0000e9e0


	//   ....[27]....
        /*0e98*/ 	.word	0x0000e9f0


	//   ....[28]....
        /*0e9c*/ 	.word	0x0000eed0


	//   ....[29]....
        /*0ea0*/ 	.word	0x0000eee0


	//   ....[30]....
        /*0ea4*/ 	.word	0x0000eef0


	//   ....[31]....
        /*0ea8*/ 	.word	0x0000ef00


	//   ....[32]....
        /*0eac*/ 	.word	0x0000f360


	//   ....[33]....
        /*0eb0*/ 	.word	0x0000f370


	//   ....[34]....
        /*0eb4*/ 	.word	0x0000f380


	//   ....[35]....
        /*0eb8*/ 	.word	0x0000f390


	//   ....[36]....
        /*0ebc*/ 	.word	0x0000f7f0


	//   ....[37]....
        /*0ec0*/ 	.word	0x0000f800


	//   ....[38]....
        /*0ec4*/ 	.word	0x0000f810


	//   ....[39]....
        /*0ec8*/ 	.word	0x0000f820


	//   ....[40]....
        /*0ecc*/ 	.word	0x00014020


	//   ....[41]....
        /*0ed0*/ 	.word	0x000142a0


	//   ....[42]....
        /*0ed4*/ 	.word	0x00014b90


	//   ....[43]....
        /*0ed8*/ 	.word	0x00014c60


	//   ....[44]....
        /*0edc*/ 	.word	0x000150a0


	//   ....[45]....
        /*0ee0*/ 	.word	0x00015110


	//   ....[46]....
        /*0ee4*/ 	.word	0x000172d0


	//   ....[47]....
        /*0ee8*/ 	.word	0x00017500


	//   ....[48]....
        /*0eec*/ 	.word	0x00017c50


	//   ....[49]....
        /*0ef0*/ 	.word	0x00017cb0


	//   ....[50]....
        /*0ef4*/ 	.word	0x00018130


	//   ....[51]....
        /*0ef8*/ 	.word	0x000181a0


	//   ....[52]....
        /*0efc*/ 	.word	0x0001a090


	//   ....[53]....
        /*0f00*/ 	.word	0x0001a0c0


	//   ....[54]....
        /*0f04*/ 	.word	0x0001a270


	//   ....[55]....
        /*0f08*/ 	.word	0x0001a4c0


	//   ....[56]....
        /*0f0c*/ 	.word	0x0001c160


	//   ....[57]....
        /*0f10*/ 	.word	0x0001c3a0


	//   ....[58]....
        /*0f14*/ 	.word	0x0001cb00


	//   ....[59]....
        /*0f18*/ 	.word	0x0001cb80


	//   ....[60]....
        /*0f1c*/ 	.word	0x0001d000


	//   ....[61]....
        /*0f20*/ 	.word	0x0001d070


	//   ....[62]....
        /*0f24*/ 	.word	0x0001dfd0


	//   ....[63]....
        /*0f28*/ 	.word	0x0001e1f0


	//   ....[64]....
        /*0f2c*/ 	.word	0x0001e220


	//   ....[65]....
        /*0f30*/ 	.word	0x0001e230


	//   ....[66]....
        /*0f34*/ 	.word	0x0001fce0


	//   ....[67]....
        /*0f38*/ 	.word	0x0001fcf0


	//   ....[68]....
        /*0f3c*/ 	.word	0x0001fd00


	//   ....[69]....
        /*0f40*/ 	.word	0x0001fd10


	//   ....[70]....
        /*0f44*/ 	.word	0x000207a0


	//   ....[71]....
        /*0f48*/ 	.word	0x000207c0


	//   ....[72]....
        /*0f4c*/ 	.word	0x00020910


	//   ....[73]....
        /*0f50*/ 	.word	0x00020930


	//   ....[74]....
        /*0f54*/ 	.word	0x00020a80


	//   ....[75]....
        /*0f58*/ 	.word	0x00020aa0


	//   ....[76]....
        /*0f5c*/ 	.word	0x00020c00


	//   ....[77]....
        /*0f60*/ 	.word	0x00020c20


	//   ....[78]....
        /*0f64*/ 	.word	0x00021370


	//   ....[79]....
        /*0f68*/ 	.word	0x000213b0


	//   ....[80]....
        /*0f6c*/ 	.word	0x00021ea0


	//   ....[81]....
        /*0f70*/ 	.word	0x00021eb0


	//   ....[82]....
        /*0f74*/ 	.word	0x00023050


	//   ....[83]....
        /*0f78*/ 	.word	0x00023060


	//   ....[84]....
        /*0f7c*/ 	.word	0x000231c0


	//   ....[85]....
        /*0f80*/ 	.word	0x000231e0


	//   ....[86]....
        /*0f84*/ 	.word	0x00023330


	//   ....[87]....
        /*0f88*/ 	.word	0x00023350


	//   ....[88]....
        /*0f8c*/ 	.word	0x000234b0


	//   ....[89]....
        /*0f90*/ 	.word	0x000234d0


	//   ....[90]....
        /*0f94*/ 	.word	0x000236b0


	//   ....[91]....
        /*0f98*/ 	.word	0x000238d0


	//   ....[92]....
        /*0f9c*/ 	.word	0x00023900


	//   ....[93]....
        /*0fa0*/ 	.word	0x00023930


	//   ....[94]....
        /*0fa4*/ 	.word	0x00023960


	//   ....[95]....
        /*0fa8*/ 	.word	0x00023990


	//   ....[96]....
        /*0fac*/ 	.word	0x000239c0


	//   ....[97]....
        /*0fb0*/ 	.word	0x00023b70


	//   ....[98]....
        /*0fb4*/ 	.word	0x00023ba0


	//   ....[99]....
        /*0fb8*/ 	.word	0x00023bd0


	//   ....[100]....
        /*0fbc*/ 	.word	0x00023c00


	//   ....[101]....
        /*0fc0*/ 	.word	0x00023c30


	//   ....[102]....
        /*0fc4*/ 	.word	0x00023c60


	//   ....[103]....
        /*0fc8*/ 	.word	0x00023d00


	//   ....[104]....
        /*0fcc*/ 	.word	0x00023d30


	//   ....[105]....
        /*0fd0*/ 	.word	0x00023d40


	//   ....[106]....
        /*0fd4*/ 	.word	0x00023d70


	//   ....[107]....
        /*0fd8*/ 	.word	0x00025770


	//   ....[108]....
        /*0fdc*/ 	.word	0x00027d20


	//   ....[109]....
        /*0fe0*/ 	.word	0x00028930


	//   ....[110]....
        /*0fe4*/ 	.word	0x00028950


	//   ....[111]....
        /*0fe8*/ 	.word	0x00028970


	//   ....[112]....
        /*0fec*/ 	.word	0x00028a20


	//   ....[113]....
        /*0ff0*/ 	.word	0x00028a90


	//   ....[114]....
        /*0ff4*/ 	.word	0x00028ae0


	//   ....[115]....
        /*0ff8*/ 	.word	0x00028b50


	//   ....[116]....
        /*0ffc*/ 	.word	0x00028ba0


	//   ....[117]....
        /*1000*/ 	.word	0x00028c10


	//   ....[118]....
        /*1004*/ 	.word	0x00028c60


	//   ....[119]....
        /*1008*/ 	.word	0x00028cd0


	//   ....[120]....
        /*100c*/ 	.word	0x00028d20


	//   ....[121]....
        /*1010*/ 	.word	0x00028d90


	//   ....[122]....
        /*1014*/ 	.word	0x00028de0


	//   ....[123]....
        /*1018*/ 	.word	0x00028e50


	//   ....[124]....
        /*101c*/ 	.word	0x00028ea0


	//   ....[125]....
        /*1020*/ 	.word	0x0002c5f0


	//   ....[126]....
        /*1024*/ 	.word	0x0002c620


	//   ....[127]....
        /*1028*/ 	.word	0x0002c680


	//   ....[128]....
        /*102c*/ 	.word	0x0002c6b0


	//   ....[129]....
        /*1030*/ 	.word	0x0002c6e0


	//   ....[130]....
        /*1034*/ 	.word	0x0002c710


	//   ....[131]....
        /*1038*/ 	.word	0x0002c740


	//   ....[132]....
        /*103c*/ 	.word	0x0002c770


	//   ....[133]....
        /*1040*/ 	.word	0x0002c930


	//   ....[134]....
        /*1044*/ 	.word	0x0002c970


	//   ....[135]....
        /*1048*/ 	.word	0x0002c9a0


	//   ....[136]....
        /*104c*/ 	.word	0x0002c9d0


	//   ....[137]....
        /*1050*/ 	.word	0x0002ca00


	//   ....[138]....
        /*1054*/ 	.word	0x0002ca30


	//   ....[139]....
        /*1058*/ 	.word	0x0002cb00


	//   ....[140]....
        /*105c*/ 	.word	0x0002cb20


	//   ....[141]....
        /*1060*/ 	.word	0x0002cb30


	//   ....[142]....
        /*1064*/ 	.word	0x0002cbb0


	//   ....[143]....
        /*1068*/ 	.word	0x0002d6f0


	//   ....[144]....
        /*106c*/ 	.word	0x0002db50


	//   ....[145]....
        /*1070*/ 	.word	0x0002dbe0


	//   ....[146]....
        /*1074*/ 	.word	0x0002dc30


	//   ....[147]....
        /*1078*/ 	.word	0x0002dc80


	//   ....[148]....
        /*107c*/ 	.word	0x0002dd20


	//   ....[149]....
        /*1080*/ 	.word	0x0002ddb0


	//   ....[150]....
        /*1084*/ 	.word	0x0002de00


	//   ....[151]....
        /*1088*/ 	.word	0x0002de50


	//   ....[152]....
        /*108c*/ 	.word	0x0002def0


	//   ....[153]....
        /*1090*/ 	.word	0x0002df80


	//   ....[154]....
        /*1094*/ 	.word	0x0002dfd0


	//   ....[155]....
        /*1098*/ 	.word	0x0002e020


	//   ....[156]....
        /*109c*/ 	.word	0x0002e0c0


	//   ....[157]....
        /*10a0*/ 	.word	0x0002e150


	//   ....[158]....
        /*10a4*/ 	.word	0x0002e1a0


	//   ....[159]....
        /*10a8*/ 	.word	0x0002e1f0


	//   ....[160]....
        /*10ac*/ 	.word	0x0002e2e0


	//   ....[161]....
        /*10b0*/ 	.word	0x0002e370


	//   ....[162]....
        /*10b4*/ 	.word	0x0002e3c0


	//   ....[163]....
        /*10b8*/ 	.word	0x0002e410


	//   ....[164]....
        /*10bc*/ 	.word	0x0002e4a0


	//   ....[165]....
        /*10c0*/ 	.word	0x0002e530


	//   ....[166]....
        /*10c4*/ 	.word	0x0002e580


	//   ....[167]....
        /*10c8*/ 	.word	0x0002e5d0


	//   ....[168]....
        /*10cc*/ 	.word	0x0002e660


	//   ....[169]....
        /*10d0*/ 	.word	0x0002e6f0


	//   ....[170]....
        /*10d4*/ 	.word	0x0002e740


	//   ....[171]....
        /*10d8*/ 	.word	0x0002e790


	//   ....[172]....
        /*10dc*/ 	.word	0x0002e820


	//   ....[173]....
        /*10e0*/ 	.word	0x0002e8b0


	//   ....[174]....
        /*10e4*/ 	.word	0x0002e900


	//   ....[175]....
        /*10e8*/ 	.word	0x0002e950


	//   ....[176]....
        /*10ec*/ 	.word	0x0002ecf0


	//   ....[177]....
        /*10f0*/ 	.word	0x0002efe0


	//   ....[178]....
        /*10f4*/ 	.word	0x0002f160


	//   ....[179]....
        /*10f8*/ 	.word	0x0002f1b0


	//   ....[180]....
        /*10fc*/ 	.word	0x0002f340


	//   ....[181]....
        /*1100*/ 	.word	0x0002f390


	//   ....[182]....
        /*1104*/ 	.word	0x0002f4d0


	//   ....[183]....
        /*1108*/ 	.word	0x0002f520


	//   ....[184]....
        /*110c*/ 	.word	0x0002f660


	//   ....[185]....
        /*1110*/ 	.word	0x0002f6b0


	//   ....[186]....
        /*1114*/ 	.word	0x0002f7f0


	//   ....[187]....
        /*1118*/ 	.word	0x0002f840


	//   ....[188]....
        /*111c*/ 	.word	0x0002f980


	//   ....[189]....
        /*1120*/ 	.word	0x0002f9d0


	//   ....[190]....
        /*1124*/ 	.word	0x0002fb10


	//   ....[191]....
        /*1128*/ 	.word	0x0002fb60


	//   ....[192]....
        /*112c*/ 	.word	0x0002fc80


	//   ....[193]....
        /*1130*/ 	.word	0x0002fcd0


	//   ....[194]....
        /*1134*/ 	.word	0x00030000


	//   ....[195]....
        /*1138*/ 	.word	0x000300b0


	//   ....[196]....
        /*113c*/ 	.word	0x00030240


	//   ....[197]....
        /*1140*/ 	.word	0x000302d0


	//   ....[198]....
        /*1144*/ 	.word	0x00030350


	//   ....[199]....
        /*1148*/ 	.word	0x000303d0


	//   ....[200]....
        /*114c*/ 	.word	0x00030450


	//   ....[201]....
        /*1150*/ 	.word	0x000304e0


	//   ....[202]....
        /*1154*/ 	.word	0x00030580


	//   ....[203]....
        /*1158*/ 	.word	0x00030640


	//   ....[204]....
        /*115c*/ 	.word	0x000306c0


	//   ....[205]....
        /*1160*/ 	.word	0x00030740


	//   ....[206]....
        /*1164*/ 	.word	0x000307c0


	//   ....[207]....
        /*1168*/ 	.word	0x00030850


	//   ....[208]....
        /*116c*/ 	.word	0x000308d0


	//   ....[209]....
        /*1170*/ 	.word	0x00030980


	//   ....[210]....
        /*1174*/ 	.word	0x000309d0


	//   ....[211]....
        /*1178*/ 	.word	0x00030a90


	//   ....[212]....
        /*117c*/ 	.word	0x00030bc0


	//----- nvinfo : EIATTR_REG_RECONFIG
	.align		4
.L_487:
        /*1180*/ 	.byte	0x01, 0x54
	.zero		2


	//----- nvinfo : EIATTR_SYSCALL_OFFSETS
	.align		4
        /*1184*/ 	.byte	0x04, 0x46
        /*1186*/ 	.short	(.L_489 - .L_488)


	//   ....[0]....
.L_488:
        /*1188*/ 	.word	0x000027a0


	//   ....[1]....
        /*118c*/ 	.word	0x000028f0


	//   ....[2]....
        /*1190*/ 	.word	0x00009bf0


	//   ....[3]....
        /*1194*/ 	.word	0x00009f10


	//   ....[4]....
        /*1198*/ 	.word	0x00027940


	//   ....[5]....
        /*119c*/ 	.word	0x00027a90


	//   ....[6]....
        /*11a0*/ 	.word	0x00027b80


	//   ....[7]....
        /*11a4*/ 	.word	0x00028480


	//----- nvinfo : EIATTR_MBARRIER_INSTR_OFFSETS
	.align		4
.L_489:
        /*11a8*/ 	.byte	0x04, 0x39
        /*11aa*/ 	.short	(.L_491 - .L_490)


	//   ....[0]....
.L_490:
        /*11ac*/ 	.word	0x000002d0
        /*11b0*/ 	.word	0x000000ff
        /*11b4*/ 	.word	0x00030800
        /*11b8*/ 	.short	0x0100
        /*11ba*/ 	.byte	0x08
	.zero		1


	//   ....[1]....
        /*11bc*/ 	.word	0x000002e0
        /*11c0*/ 	.word	0x000000ff
        /*11c4*/ 	.word	0x00030820
        /*11c8*/ 	.short	0x0100
        /*11ca*/ 	.byte	0x08
	.zero		1


	//   ....[2]....
        /*11cc*/ 	.word	0x000003d0
        /*11d0*/ 	.word	0x000000ff
        /*11d4*/ 	.word	0x00030830
        /*11d8*/ 	.short	0x0100
        /*11da*/ 	.byte	0x08
	.zero		1


	//   ....[3]....
        /*11dc*/ 	.word	0x000003e0
        /*11e0*/ 	.word	0x000000ff
        /*11e4*/ 	.word	0x00030840
        /*11e8*/ 	.short	0x0100
        /*11ea*/ 	.byte	0x08
	.zero		1


	//   ....[4]....
        /*11ec*/ 	.word	0x000003f0
        /*11f0*/ 	.word	0x000000ff
        /*11f4*/ 	.word	0x00030838
        /*11f8*/ 	.short	0x0100
        /*11fa*/ 	.byte	0x08
	.zero		1


	//   ....[5]....
        /*11fc*/ 	.word	0x00000400
        /*1200*/ 	.word	0x000000ff
        /*1204*/ 	.word	0x00030848
        /*1208*/ 	.short	0x0100
        /*120a*/ 	.byte	0x08
	.zero		1


	//   ....[6]....
        /*120c*/ 	.word	0x00000530
        /*1210*/ 	.word	0x000000ff
        /*1214*/ 	.word	0x00030850
        /*1218*/ 	.short	0x0100
        /*121a*/ 	.byte	0x08
	.zero		1


	//   ....[7]....
        /*121c*/ 	.word	0x00000540
        /*1220*/ 	.word	0x000000ff
        /*1224*/ 	.word	0x00030860
        /*1228*/ 	.short	0x0100
        /*122a*/ 	.byte	0x08
	.zero		1


	//   ....[8]....
        /*122c*/ 	.word	0x00000550
        /*1230*/ 	.word	0x000000ff
        /*1234*/ 	.word	0x00030858
        /*1238*/ 	.short	0x0100
        /*123a*/ 	.byte	0x08
	.zero		1


	//   ....[9]....
        /*123c*/ 	.word	0x00000560
        /*1240*/ 	.word	0x000000ff
        /*1244*/ 	.word	0x00030868
        /*1248*/ 	.short	0x0100
        /*124a*/ 	.byte	0x08
	.zero		1


	//   ....[10]....
        /*124c*/ 	.word	0x00000650
        /*1250*/ 	.word	0x000000ff
        /*1254*/ 	.word	0x00030870
        /*1258*/ 	.short	0x0100
        /*125a*/ 	.byte	0x06
	.zero		1


	//   ....[11]....
        /*125c*/ 	.word	0x00000660
        /*1260*/ 	.word	0x000000ff
        /*1264*/ 	.word	0x00030880
        /*1268*/ 	.short	0x0100
        /*126a*/ 	.byte	0x06
	.zero		1


	//   ....[12]....
        /*126c*/ 	.word	0x00000670
        /*1270*/ 	.word	0x000000ff
        /*1274*/ 	.word	0x00030878
        /*1278*/ 	.short	0x0100
        /*127a*/ 	.byte	0x06
	.zero		1


	//   ....[13]....
        /*127c*/ 	.word	0x00000680
        /*1280*/ 	.word	0x000000ff
        /*1284*/ 	.word	0x00030888
        /*1288*/ 	.short	0x0100
        /*128a*/ 	.byte	0x06
	.zero		1


	//   ....[14]....
        /*128c*/ 	.word	0x000007b0
        /*1290*/ 	.word	0x000000ff
        /*1294*/ 	.word	0x00030890
        /*1298*/ 	.short	0x0100
        /*129a*/ 	.byte	0x08
	.zero		1


	//   ....[15]....
        /*129c*/ 	.word	0x000007c0
        /*12a0*/ 	.word	0x000000ff
        /*12a4*/ 	.word	0x000308a0
        /*12a8*/ 	.short	0x0100
        /*12aa*/ 	.byte	0x08
	.zero		1


	//   ....[16]....
        /*12ac*/ 	.word	0x000007d0
        /*12b0*/ 	.word	0x000000ff
        /*12b4*/ 	.word	0x00030898
        /*12b8*/ 	.short	0x0100
        /*12ba*/ 	.byte	0x08
	.zero		1


	//   ....[17]....
        /*12bc*/ 	.word	0x000007e0
        /*12c0*/ 	.word	0x000000ff
        /*12c4*/ 	.word	0x000308a8
        /*12c8*/ 	.short	0x0100
        /*12ca*/ 	.byte	0x08
	.zero		1


	//   ....[18]....
        /*12cc*/ 	.word	0x00000910
        /*12d0*/ 	.word	0x000000ff
        /*12d4*/ 	.word	0x000308b0
        /*12d8*/ 	.short	0x0100
        /*12da*/ 	.byte	0x08
	.zero		1


	//   ....[19]....
        /*12dc*/ 	.word	0x00000920
        /*12e0*/ 	.word	0x000000ff
        /*12e4*/ 	.word	0x000308c0
        /*12e8*/ 	.short	0x0100
        /*12ea*/ 	.byte	0x08
	.zero		1


	//   ....[20]....
        /*12ec*/ 	.word	0x00000930
        /*12f0*/ 	.word	0x000000ff
        /*12f4*/ 	.word	0x000308b8
        /*12f8*/ 	.short	0x0100
        /*12fa*/ 	.byte	0x08
	.zero		1


	//   ....[21]....
        /*12fc*/ 	.word	0x00000940
        /*1300*/ 	.word	0x000000ff
        /*1304*/ 	.word	0x000308c8
        /*1308*/ 	.short	0x0100
        /*130a*/ 	.byte	0x08
	.zero		1


	//   ....[22]....
        /*130c*/ 	.word	0x00003e80
        /*1310*/ 	.word	0x00000063
        /*1314*/ 	.word	0x00030890
        /*1318*/ 	.short	0x010a
        /*131a*/ 	.byte	0x3f
	.zero		1


	//   ....[23]....
        /*131c*/ 	.word	0x00006200
        /*1320*/ 	.word	0x00000063
        /*1324*/ 	.word	0x00030890
        /*1328*/ 	.short	0x010a
        /*132a*/ 	.byte	0x3f
	.zero		1


	//   ....[24]....
        /*132c*/ 	.word	0x00008500
        /*1330*/ 	.word	0x00000063
        /*1334*/ 	.word	0x00030890
        /*1338*/ 	.short	0x010a
        /*133a*/ 	.byte	0x3f
	.zero		1


	//   ....[25]....
        /*133c*/ 	.word	0x00008840
        /*1340*/ 	.word	0x00000024
        /*1344*/ 	.word	0x00000000
        /*1348*/ 	.short	0x0101
        /*134a*/ 	.byte	0x3f
	.zero		1


	//   ....[26]....
        /*134c*/ 	.word	0x00008880
        /*1350*/ 	.word	0x00000063
        /*1354*/ 	.word	0x000308b0
        /*1358*/ 	.short	0x010a
        /*135a*/ 	.byte	0x3f
	.zero		1


	//   ....[27]....
        /*135c*/ 	.word	0x00008e40
        /*1360*/ 	.word	0x00000063
        /*1364*/ 	.word	0x00000000
        /*1368*/ 	.short	0x0101
        /*136a*/ 	.byte	0x3f
	.zero		1


	//   ....[28]....
        /*136c*/ 	.word	0x00009c90
        /*1370*/ 	.word	0x00000010
        /*1374*/ 	.word	0x00030800
        /*1378*/ 	.short	0x010a
        /*137a*/ 	.byte	0x3f
	.zero		1


	//   ....[29]....
        /*137c*/ 	.word	0x00009ce0
        /*1380*/ 	.word	0x00000010
        /*1384*/ 	.word	0x00030800
        /*1388*/ 	.short	0x010a
        /*138a*/ 	.byte	0x3f
	.zero		1


	//   ....[30]....
        /*138c*/ 	.word	0x0000b720
        /*1390*/ 	.word	0x00000010
        /*1394*/ 	.word	0x00030800
        /*1398*/ 	.short	0x010a
        /*139a*/ 	.byte	0x3f
	.zero		1


	//   ....[31]....
        /*139c*/ 	.word	0x0000fb30
        /*13a0*/ 	.word	0x00000010
        /*13a4*/ 	.word	0x00030800
        /*13a8*/ 	.short	0x010a
        /*13aa*/ 	.byte	0x3f
	.zero		1


	//   ....[32]....
        /*13ac*/ 	.word	0x00013390
        /*13b0*/ 	.word	0x0000003b
        /*13b4*/ 	.word	0x00030830
        /*13b8*/ 	.short	0x010a
        /*13ba*/ 	.byte	0x3f
	.zero		1


	//   ....[33]....
        /*13bc*/ 	.word	0x00013400
        /*13c0*/ 	.word	0x0000003b
        /*13c4*/ 	.word	0x00030830
        /*13c8*/ 	.short	0x010a
        /*13ca*/ 	.byte	0x3f
	.zero		1


	//   ....[34]....
        /*13cc*/ 	.word	0x000140c0
        /*13d0*/ 	.word	0x00000000
        /*13d4*/ 	.word	0x00000000
        /*13d8*/ 	.short	0x0101
        /*13da*/ 	.byte	0x3f
	.zero		1


	//   ....[35]....
        /*13dc*/ 	.word	0x00015db0
        /*13e0*/ 	.word	0x000000e8
        /*13e4*/ 	.word	0x00030830
        /*13e8*/ 	.short	0x010a
        /*13ea*/ 	.byte	0x3f
	.zero		1


	//   ....[36]....
        /*13ec*/ 	.word	0x00015e40
        /*13f0*/ 	.word	0x000000e8
        /*13f4*/ 	.word	0x00030830
        /*13f8*/ 	.short	0x010a
        /*13fa*/ 	.byte	0x3f
	.zero		1


	//   ....[37]....
        /*13fc*/ 	.word	0x00016f60
        /*1400*/ 	.word	0x00000000
        /*1404*/ 	.word	0x00030850
        /*1408*/ 	.short	0x010a
        /*140a*/ 	.byte	0x3f
	.zero		1


	//   ....[38]....
        /*140c*/ 	.word	0x00016fb0
        /*1410*/ 	.word	0x00000000
        /*1414*/ 	.word	0x00030850
        /*1418*/ 	.short	0x010a
        /*141a*/ 	.byte	0x3f
	.zero		1


	//   ....[39]....
        /*141c*/ 	.word	0x00017310
        /*1420*/ 	.word	0x00000002
        /*1424*/ 	.word	0x00000000
        /*1428*/ 	.short	0x0101
        /*142a*/ 	.byte	0x3f
	.zero		1


	//   ....[40]....
        /*142c*/ 	.word	0x00017a20
        /*1430*/ 	.word	0x00000000
        /*1434*/ 	.word	0x00000000
        /*1438*/ 	.short	0x0101
        /*143a*/ 	.byte	0x3f
	.zero		1


	//   ....[41]....
        /*143c*/ 	.word	0x00018be0
        /*1440*/ 	.word	0x00000004
        /*1444*/ 	.word	0x00030830
        /*1448*/ 	.short	0x010a
        /*144a*/ 	.byte	0x3f
	.zero		1


	//   ....[42]....
        /*144c*/ 	.word	0x00018c70
        /*1450*/ 	.word	0x00000004
        /*1454*/ 	.word	0x00030830
        /*1458*/ 	.short	0x010a
        /*145a*/ 	.byte	0x3f
	.zero		1


	//   ....[43]....
        /*145c*/ 	.word	0x00019d90
        /*1460*/ 	.word	0x000000cc
        /*1464*/ 	.word	0x00030850
        /*1468*/ 	.short	0x010a
        /*146a*/ 	.byte	0x3f
	.zero		1


	//   ....[44]....
        /*146c*/ 	.word	0x00019de0
        /*1470*/ 	.word	0x000000cc
        /*1474*/ 	.word	0x00030850
        /*1478*/ 	.short	0x010a
        /*147a*/ 	.byte	0x3f
	.zero		1


	//   ....[45]....
        /*147c*/ 	.word	0x0001a600
        /*1480*/ 	.word	0x0000009e
        /*1484*/ 	.word	0x00000000
        /*1488*/ 	.short	0x0101
        /*148a*/ 	.byte	0x3f
	.zero		1


	//   ....[46]....
        /*148c*/ 	.word	0x0001a790
        /*1490*/ 	.word	0x000000cc
        /*1494*/ 	.word	0x00000000
        /*1498*/ 	.short	0x0101
        /*149a*/ 	.byte	0x3f
	.zero		1


	//   ....[47]....
        /*149c*/ 	.word	0x0001ac60
        /*14a0*/ 	.word	0x00000004
        /*14a4*/ 	.word	0x00030830
        /*14a8*/ 	.short	0x010a
        /*14aa*/ 	.byte	0x3f
	.zero		1


	//   ....[48]....
        /*14ac*/ 	.word	0x0001acf0
        /*14b0*/ 	.word	0x00000004
        /*14b4*/ 	.word	0x00030830
        /*14b8*/ 	.short	0x010a
        /*14ba*/ 	.byte	0x3f
	.zero		1


	//   ....[49]....
        /*14bc*/ 	.word	0x0001be10
        /*14c0*/ 	.word	0x00000000
        /*14c4*/ 	.word	0x00030850
        /*14c8*/ 	.short	0x010a
        /*14ca*/ 	.byte	0x3f
	.zero		1


	//   ....[50]....
        /*14cc*/ 	.word	0x0001be60
        /*14d0*/ 	.word	0x00000000
        /*14d4*/ 	.word	0x00030850
        /*14d8*/ 	.short	0x010a
        /*14da*/ 	.byte	0x3f
	.zero		1


	//   ....[51]....
        /*14dc*/ 	.word	0x0001c1a0
        /*14e0*/ 	.word	0x00000002
        /*14e4*/ 	.word	0x00000000
        /*14e8*/ 	.short	0x0101
        /*14ea*/ 	.byte	0x3f
	.zero		1


	//   ....[52]....
        /*14ec*/ 	.word	0x0001c8d0
        /*14f0*/ 	.word	0x00000000
        /*14f4*/ 	.word	0x00000000
        /*14f8*/ 	.short	0x0101
        /*14fa*/ 	.byte	0x3f
	.zero		1


	//   ....[53]....
        /*14fc*/ 	.word	0x0001def0
        /*1500*/ 	.word	0x00000003
        /*1504*/ 	.word	0x00030850
        /*1508*/ 	.short	0x010a
        /*150a*/ 	.byte	0x3f
	.zero		1


	//   ....[54]....
        /*150c*/ 	.word	0x0001df40
        /*1510*/ 	.word	0x00000003
        /*1514*/ 	.word	0x00030850
        /*1518*/ 	.short	0x010a
        /*151a*/ 	.byte	0x3f
	.zero		1


	//   ....[55]....
        /*151c*/ 	.word	0x0001e3b0
        /*1520*/ 	.word	0x00000003
        /*1524*/ 	.word	0x00000000
        /*1528*/ 	.short	0x0101
        /*152a*/ 	.byte	0x3f
	.zero		1


	//   ....[56]....
        /*152c*/ 	.word	0x000207b0
        /*1530*/ 	.word	0x00000000
        /*1534*/ 	.word	0x00000000
        /*1538*/ 	.short	0x0101
        /*153a*/ 	.byte	0x3f
	.zero		1


	//   ....[57]....
        /*153c*/ 	.word	0x000213d0
        /*1540*/ 	.word	0x00000006
        /*1544*/ 	.word	0x00000000
        /*1548*/ 	.short	0x0101
        /*154a*/ 	.byte	0x3f
	.zero		1


	//   ....[58]....
        /*154c*/ 	.word	0x00025850
        /*1550*/ 	.word	0x00000012
        /*1554*/ 	.word	0x00030820
        /*1558*/ 	.short	0x010a
        /*155a*/ 	.byte	0x3f
	.zero		1


	//   ....[59]....
        /*155c*/ 	.word	0x00025920
        /*1560*/ 	.word	0x00000005
        /*1564*/ 	.word	0x000308a0
        /*1568*/ 	.short	0x010a
        /*156a*/ 	.byte	0x3f
	.zero		1


	//   ....[60]....
        /*156c*/ 	.word	0x00025e50
        /*1570*/ 	.word	0x00000005
        /*1574*/ 	.word	0x000308c0
        /*1578*/ 	.short	0x010a
        /*157a*/ 	.byte	0x3f
	.zero		1


	//   ....[61]....
        /*157c*/ 	.word	0x000264e0
        /*1580*/ 	.word	0x00000007
        /*1584*/ 	.word	0x000308a0
        /*1588*/ 	.short	0x010a
        /*158a*/ 	.byte	0x3f
	.zero		1


	//   ....[62]....
        /*158c*/ 	.word	0x000269f0
        /*1590*/ 	.word	0x00000007
        /*1594*/ 	.word	0x000308c0
        /*1598*/ 	.short	0x010a
        /*159a*/ 	.byte	0x3f
	.zero		1


	//   ....[63]....
        /*159c*/ 	.word	0x00027f90
        /*15a0*/ 	.word	0x00000000
        /*15a4*/ 	.word	0x00030840
        /*15a8*/ 	.short	0x010a
        /*15aa*/ 	.byte	0x3f
	.zero		1


	//   ....[64]....
        /*15ac*/ 	.word	0x00028fb0
        /*15b0*/ 	.word	0x00000012
        /*15b4*/ 	.word	0x00030800
        /*15b8*/ 	.short	0x0107
        /*15ba*/ 	.byte	0x3f
	.zero		1


	//   ....[65]....
        /*15bc*/ 	.word	0x000290b0
        /*15c0*/ 	.word	0x00000012
        /*15c4*/ 	.word	0x00030800
        /*15c8*/ 	.short	0x0101
        /*15ca*/ 	.byte	0x3f
	.zero		1


	//   ....[66]....
        /*15cc*/ 	.word	0x000290d0
        /*15d0*/ 	.word	0x00000012
        /*15d4*/ 	.word	0x00030820
        /*15d8*/ 	.short	0x010a
        /*15da*/ 	.byte	0x3f
	.zero		1


	//   ....[67]....
        /*15dc*/ 	.word	0x00029500
        /*15e0*/ 	.word	0x00000003
        /*15e4*/ 	.word	0x00030840
        /*15e8*/ 	.short	0x010a
        /*15ea*/ 	.byte	0x3f
	.zero		1


	//   ....[68]....
        /*15ec*/ 	.word	0x00029a90
        /*15f0*/ 	.word	0x00000002
        /*15f4*/ 	.word	0x00030860
        /*15f8*/ 	.short	0x010a
        /*15fa*/ 	.byte	0x3f
	.zero		1


	//   ....[69]....
        /*15fc*/ 	.word	0x0002a320
        /*1600*/ 	.word	0x00000003
        /*1604*/ 	.word	0x00030840
        /*1608*/ 	.short	0x010a
        /*160a*/ 	.byte	0x3f
	.zero		1


	//   ....[70]....
        /*160c*/ 	.word	0x0002a8b0
        /*1610*/ 	.word	0x00000002
        /*1614*/ 	.word	0x00030860
        /*1618*/ 	.short	0x010a
        /*161a*/ 	.byte	0x3f
	.zero		1


	//   ....[71]....
        /*161c*/ 	.word	0x0002b0b0
        /*1620*/ 	.word	0x00000003
        /*1624*/ 	.word	0x00030840
        /*1628*/ 	.short	0x010a
        /*162a*/ 	.byte	0x3f
	.zero		1


	//   ....[72]....
        /*162c*/ 	.word	0x0002b630
        /*1630*/ 	.word	0x00000002
        /*1634*/ 	.word	0x00030860
        /*1638*/ 	.short	0x010a
        /*163a*/ 	.byte	0x3f
	.zero		1


	//   ....[73]....
        /*163c*/ 	.word	0x0002bdc0
        /*1640*/ 	.word	0x00000000
        /*1644*/ 	.word	0x00030860
        /*1648*/ 	.short	0x010a
        /*164a*/ 	.byte	0x3f
	.zero		1


	//   ....[74]....
        /*164c*/ 	.word	0x0002d670
        /*1650*/ 	.word	0x00000000
        /*1654*/ 	.word	0x00030820
        /*1658*/ 	.short	0x010a
        /*165a*/ 	.byte	0x3f
	.zero		1


	//   ....[75]....
        /*165c*/ 	.word	0x0002d840
        /*1660*/ 	.word	0x00000006
        /*1664*/ 	.word	0x00000000
        /*1668*/ 	.short	0x010a
        /*166a*/ 	.byte	0x3f
	.zero		1


	//   ....[76]....
        /*166c*/ 	.word	0x0002d8b0
        /*1670*/ 	.word	0x00000007
        /*1674*/ 	.word	0x00000000
        /*1678*/ 	.short	0x010a
        /*167a*/ 	.byte	0x3f
	.zero		1


	//   ....[77]....
        /*167c*/ 	.word	0x0002d920
        /*1680*/ 	.word	0x00000004
        /*1684*/ 	.word	0x00000000
        /*1688*/ 	.short	0x010a
        /*168a*/ 	.byte	0x3f
	.zero		1


	//   ....[78]....
        /*168c*/ 	.word	0x0002d950
        /*1690*/ 	.word	0x00000003
        /*1694*/ 	.word	0x00000000
        /*1698*/ 	.short	0x010a
        /*169a*/ 	.byte	0x3f
	.zero		1


	//   ....[79]....
        /*169c*/ 	.word	0x0002d9b0
        /*16a0*/ 	.word	0x00000063
        /*16a4*/ 	.word	0x00030890
        /*16a8*/ 	.short	0x010a
        /*16aa*/ 	.byte	0x3f
	.zero		1


	//   ....[80]....
        /*16ac*/ 	.word	0x0002da00
        /*16b0*/ 	.word	0x00000063
        /*16b4*/ 	.word	0x00030890
        /*16b8*/ 	.short	0x010a
        /*16ba*/ 	.byte	0x3f
	.zero		1


	//   ....[81]....
        /*16bc*/ 	.word	0x0002da50
        /*16c0*/ 	.word	0x00000063
        /*16c4*/ 	.word	0x00030890
        /*16c8*/ 	.short	0x010a
        /*16ca*/ 	.byte	0x3f
	.zero		1


	//   ....[82]....
        /*16cc*/ 	.word	0x0002daa0
        /*16d0*/ 	.word	0x00000063
        /*16d4*/ 	.word	0x000308b0
        /*16d8*/ 	.short	0x010a
        /*16da*/ 	.byte	0x3f
	.zero		1


	//   ....[83]....
        /*16dc*/ 	.word	0x0002e230
        /*16e0*/ 	.word	0x00000010
        /*16e4*/ 	.word	0x00030800
        /*16e8*/ 	.short	0x010a
        /*16ea*/ 	.byte	0x3f
	.zero		1


	//   ....[84]....
        /*16ec*/ 	.word	0x0002e990
        /*16f0*/ 	.word	0x00000010
        /*16f4*/ 	.word	0x00030800
        /*16f8*/ 	.short	0x010a
        /*16fa*/ 	.byte	0x3f
	.zero		1


	//   ....[85]....
        /*16fc*/ 	.word	0x0002e9e0
        /*1700*/ 	.word	0x0000003b
        /*1704*/ 	.word	0x00030830
        /*1708*/ 	.short	0x010a
        /*170a*/ 	.byte	0x3f
	.zero		1


	//   ....[86]....
        /*170c*/ 	.word	0x0002ea30
        /*1710*/ 	.word	0x000000e8
        /*1714*/ 	.word	0x00030830
        /*1718*/ 	.short	0x010a
        /*171a*/ 	.byte	0x3f
	.zero		1


	//   ....[87]....
        /*171c*/ 	.word	0x0002ea80
        /*1720*/ 	.word	0x00000000
        /*1724*/ 	.word	0x00030850
        /*1728*/ 	.short	0x010a
        /*172a*/ 	.byte	0x3f
	.zero		1


	//   ....[88]....
        /*172c*/ 	.word	0x0002ead0
        /*1730*/ 	.word	0x00000004
        /*1734*/ 	.word	0x00030830
        /*1738*/ 	.short	0x010a
        /*173a*/ 	.byte	0x3f
	.zero		1


	//   ....[89]....
        /*173c*/ 	.word	0x0002eb20
        /*1740*/ 	.word	0x000000cc
        /*1744*/ 	.word	0x00030850
        /*1748*/ 	.short	0x010a
        /*174a*/ 	.byte	0x3f
	.zero		1


	//   ....[90]....
        /*174c*/ 	.word	0x0002eb70
        /*1750*/ 	.word	0x00000004
        /*1754*/ 	.word	0x00030830
        /*1758*/ 	.short	0x010a
        /*175a*/ 	.byte	0x3f
	.zero		1


	//   ....[91]....
        /*175c*/ 	.word	0x0002ebc0
        /*1760*/ 	.word	0x00000000
        /*1764*/ 	.word	0x00030850
        /*1768*/ 	.short	0x010a
        /*176a*/ 	.byte	0x3f
	.zero		1


	//   ....[92]....
        /*176c*/ 	.word	0x0002ec10
        /*1770*/ 	.word	0x00000003
        /*1774*/ 	.word	0x00030850
        /*1778*/ 	.short	0x010a
        /*177a*/ 	.byte	0x3f
	.zero		1


	//   ....[93]....
        /*177c*/ 	.word	0x0002edc0
        /*1780*/ 	.word	0x00000012
        /*1784*/ 	.word	0x00030820
        /*1788*/ 	.short	0x010a
        /*178a*/ 	.byte	0x3f
	.zero		1


	//   ....[94]....
        /*178c*/ 	.word	0x0002ee10
        /*1790*/ 	.word	0x00000005
        /*1794*/ 	.word	0x000308a0
        /*1798*/ 	.short	0x010a
        /*179a*/ 	.byte	0x3f
	.zero		1


	//   ....[95]....
        /*179c*/ 	.word	0x0002ee60
        /*17a0*/ 	.word	0x00000005
        /*17a4*/ 	.word	0x000308c0
        /*17a8*/ 	.short	0x010a
        /*17aa*/ 	.byte	0x3f
	.zero		1


	//   ....[96]....
        /*17ac*/ 	.word	0x0002eeb0
        /*17b0*/ 	.word	0x00000007
        /*17b4*/ 	.word	0x000308a0
        /*17b8*/ 	.short	0x010a
        /*17ba*/ 	.byte	0x3f
	.zero		1


	//   ....[97]....
        /*17bc*/ 	.word	0x0002ef00
        /*17c0*/ 	.word	0x00000007
        /*17c4*/ 	.word	0x000308c0
        /*17c8*/ 	.short	0x010a
        /*17ca*/ 	.byte	0x3f
	.zero		1


	//   ....[98]....
        /*17cc*/ 	.word	0x0002f0a0
        /*17d0*/ 	.word	0x00000000
        /*17d4*/ 	.word	0x00030840
        /*17d8*/ 	.short	0x010a
        /*17da*/ 	.byte	0x3f
	.zero		1


	//   ....[99]....
        /*17dc*/ 	.word	0x0002fd10
        /*17e0*/ 	.word	0x00000012
        /*17e4*/ 	.word	0x00030820
        /*17e8*/ 	.short	0x010a
        /*17ea*/ 	.byte	0x3f
	.zero		1


	//   ....[100]....
        /*17ec*/ 	.word	0x0002fd60
        /*17f0*/ 	.word	0x00000003
        /*17f4*/ 	.word	0x00030840
        /*17f8*/ 	.short	0x010a
        /*17fa*/ 	.byte	0x3f
	.zero		1


	//   ....[101]....
        /*17fc*/ 	.word	0x0002fdb0
        /*1800*/ 	.word	0x00000002
        /*1804*/ 	.word	0x00030860
        /*1808*/ 	.short	0x010a
        /*180a*/ 	.byte	0x3f
	.zero		1


	//   ....[102]....
        /*180c*/ 	.word	0x0002fe00
        /*1810*/ 	.word	0x00000003
        /*1814*/ 	.word	0x00030840
        /*1818*/ 	.short	0x010a
        /*181a*/ 	.byte	0x3f
	.zero		1


	//   ....[103]....
        /*181c*/ 	.word	0x0002fe50
        /*1820*/ 	.word	0x00000002
        /*1824*/ 	.word	0x00030860
        /*1828*/ 	.short	0x010a
        /*182a*/ 	.byte	0x3f
	.zero		1


	//   ....[104]....
        /*182c*/ 	.word	0x0002fea0
        /*1830*/ 	.word	0x00000003
        /*1834*/ 	.word	0x00030840
        /*1838*/ 	.short	0x010a
        /*183a*/ 	.byte	0x3f
	.zero		1


	//   ....[105]....
        /*183c*/ 	.word	0x0002fef0
        /*1840*/ 	.word	0x00000002
        /*1844*/ 	.word	0x00030860
        /*1848*/ 	.short	0x010a
        /*184a*/ 	.byte	0x3f
	.zero		1


	//   ....[106]....
        /*184c*/ 	.word	0x0002ff40
        /*1850*/ 	.word	0x00000000
        /*1854*/ 	.word	0x00030860
        /*1858*/ 	.short	0x010a
        /*185a*/ 	.byte	0x3f
	.zero		1


	//   ....[107]....
        /*185c*/ 	.word	0x00030ae0
        /*1860*/ 	.word	0x00000000
        /*1864*/ 	.word	0x00030820
        /*1868*/ 	.short	0x010a
        /*186a*/ 	.byte	0x3f
	.zero		1


	//   ....[108]....
        /*186c*/ 	.word	0x00030c80
        /*1870*/ 	.word	0x00000006
        /*1874*/ 	.word	0x00000000
        /*1878*/ 	.short	0x010a
        /*187a*/ 	.byte	0x3f
	.zero		1


	//   ....[109]....
        /*187c*/ 	.word	0x00030cd0
        /*1880*/ 	.word	0x00000007
        /*1884*/ 	.word	0x00000000
        /*1888*/ 	.short	0x010a
        /*188a*/ 	.byte	0x3f
	.zero		1


	//   ....[110]....
        /*188c*/ 	.word	0x00030d20
        /*1890*/ 	.word	0x00000004
        /*1894*/ 	.word	0x00000000
        /*1898*/ 	.short	0x010a
        /*189a*/ 	.byte	0x3f
	.zero		1


	//----- nvinfo : EIATTR_NUM_MBARRIERS
	.align		4
.L_491:
        /*189c*/ 	.byte	0x03, 0x38
        /*189e*/ 	.short	0x0016


	//----- nvinfo : EIATTR_EXIT_INSTR_OFFSETS
	.align		4
        /*18a0*/ 	.byte	0x04, 0x1c
        /*18a2*/ 	.short	(.L_493 - .L_492)


	//   ....[0]....
.L_492:
        /*18a4*/ 	.word	0x0002d9a0


	//----- nvinfo : EIATTR_MAX_THREADS
	.align		4
.L_493:
        /*18a8*/ 	.byte	0x04, 0x05
        /*18aa*/ 	.short	(.L_495 - .L_494)
.L_494:
        /*18ac*/ 	.word	0x00000180
        /*18b0*/ 	.word	0x00000001
        /*18b4*/ 	.word	0x00000001


	//----- nvinfo : EIATTR_CRS_STACK_SIZE
	.align		4
.L_495:
        /*18b8*/ 	.byte	0x04, 0x1e
        /*18ba*/ 	.short	(.L_497 - .L_496)
.L_496:
        /*18bc*/ 	.word	0x00000000


	//----- nvinfo : EIATTR_CBANK_PARAM_SIZE
	.align		4
.L_497:
        /*18c0*/ 	.byte	0x03, 0x19
        /*18c2*/ 	.short	0x0af0


	//----- nvinfo : EIATTR_PARAM_CBANK
	.align		4
        /*18c4*/ 	.byte	0x04, 0x0a
        /*18c6*/ 	.short	(.L_499 - .L_498)
	.align		4
.L_498:
        /*18c8*/ 	.word	index@(.nv.constant0._ZN7cutlass13device_kernelIN5flash11enable_sm90INS1_16FlashAttnFwdSm90INS1_25CollectiveMainloopFwdSm90ILi2EN4cute5tupleIJNS5_1CILi1EEES8_S8_EEENS6_IJNS7_ILi128EEENS7_ILi64EEENS7_ILi256EEEEEELi256ENS_6half_tEfNS_4arch4Sm90ELb0ELb1ELb0ELb1ELb0ELb1ELb0ELb1ELb1ELb1ELb1ELb0EEENS1_21CollectiveEpilogueFwdINS6_IJSA_SC_SB_EEES9_SE_SG_Li256ELb1ELb1ELb1ELb0EEENS1_36VarlenDynamicPersistentTileSchedulerILi128ELi64ELi256ELi128ELb1ELb1ELb1ELb1ELb0ELb1EEEEEEEEEvNT_6ParamsE)
        /*18cc*/ 	.short	0x0210
        /*18ce*/ 	.short	0x0af0


	//----- nvinfo : EIATTR_SW_WAR
	.align		4
.L_499:
        /*18d0*/ 	.byte	0x04, 0x36
        /*18d2*/ 	.short	(.L_501 - .L_500)
.L_500:
        /*18d4*/ 	.word	0x00000008
.L_501:


//--------------------- .nv.info._ZN7cutlass13device_kernelIN5flash11enable_sm90INS1_16FlashAttnFwdSm90INS1_25CollectiveMainloopFwdSm90ILi2EN4cute5tupleIJNS5_1CILi1EEES8_S8_EEENS6_IJNS7_ILi128EEENS7_ILi80EEENS7_ILi256EEEEEELi256ENS_6half_tEfNS_4arch4Sm90ELb1ELb0ELb0ELb0ELb0ELb0ELb0ELb1ELb1ELb1ELb1ELb0EEENS1_21CollectiveEpilogueFwdINS6_IJSA_SC_SB_EEES9_SE_SG_Li256ELb0ELb1ELb1ELb0EEENS1_19SingleTileSchedulerILb0ELb1ELb1ELi128EEEEEEEEEvNT_6ParamsE --------------------------
	.section	.nv.info._ZN7cutlass13device_kernelIN5flash11enable_sm90INS1_16FlashAttnFwdSm90INS1_25CollectiveMainloopFwdSm90ILi2EN4cute5tupleIJNS5_1CILi1EEES8_S8_EEENS6_IJNS7_ILi128EEENS7_ILi80EEENS7_ILi256EEEEEELi256ENS_6half_tEfNS_4arch4Sm90ELb1ELb0ELb0ELb0ELb0ELb0ELb0ELb1ELb1ELb1ELb1ELb0EEENS1_21CollectiveEpilogueFwdINS6_IJSA_SC_SB_EEES9_SE_SG_Li256ELb0ELb1ELb1ELb0EEENS1_19SingleTileSchedulerILb0ELb1ELb1ELi128EEEEEEEEEvNT_6ParamsE,"",@"SHT_CUDA_INFO"
	.sectionflags	@""
	.align	4


	//----- nvinfo : EIATTR_CUDA_API_VERSION
	.align		4
        /*0000*/ 	.byte	0x04, 0x37
        /*0002*/ 	.short	(.L_503 - .L_502)
.L_502:
        /*0004*/ 	.word	0x00000082


	//----- nvinfo : EIATTR_KPARAM_INFO
	.align		4
.L_503:
        /*0008*/ 	.byte	0x04, 0x17
        /*000a*/ 	.short	(.L_505 - .L_504)
.L_504:
        /*000c*/ 	.word	0x00000000
        /*0010*/ 	.short	0x0000
        /*0012*/ 	.short	0x0070
        /*0014*/ 	.byte	0x00, 0xf0, 0x01, 0x28


	//----- nvinfo : EIATTR_SPARSE_MMA_MASK
	.align		4
.L_505:
        /*0018*/ 	.byte	0x03, 0x50
        /*001a*/ 	.short	0x0000


	//----- nvinfo : EIATTR_MAXREG_COUNT
	.align		4
        /*001c*/ 	.byte	0x03, 0x1b
        /*001e*/ 	.short	0x00a8


	//----- nvinfo : EIATTR_NUM_BARRIERS
	.align		4
        /*0020*/ 	.byte	0x02, 0x4c
        /*0022*/ 	.byte	0x09
	.zero		1


	//----- nvinfo : EIATTR_EXTERNS
	.align		4
        /*0024*/ 	.byte	0x04, 0x0f
        /*0026*/ 	.short	(.L_507 - .L_506)


	//   ....[0]....
	.align		4
.L_506:
        /*0028*/ 	.word	index@(__assertfail)


	//----- nvinfo : EIATTR_ANNOTATIONS
	.align		4
.L_507:
        /*002c*/ 	.byte	0x04, 0x55
        /*002e*/ 	.short	(.L_509 - .L_508)


	//   ....[0]....
.L_508:
        /* <DEDUP_REMOVED lines=12> */


	//----- nvinfo : EIATTR_MERCURY_ISA_VERSION
	.align		4
.L_509:
        /*00e0*/ 	.byte	0x03, 0x5f
        /*00e2*/ 	.short	0x0101


	//----- nvinfo : EIATTR_INT_WARP_WIDE_INSTR_OFFSETS
	.align		4
        /*00e4*/ 	.byte	0x04, 0x31
        /*00e6*/ 	.short	(.L_511 - .L_510)


	//   ....[0]....
.L_510:
        /*00e8*/ 	.word	0x00000120


	//   ....[1]....
        /*00ec*/ 	.word	0x00000160


	//   ....[2]....
        /*00f0*/ 	.word	0x00000220


	//----- nvinfo : EIATTR_COOP_GROUP_MASK_REGIDS
	.align		4
.L_511:
        /*00f4*/ 	.byte	0x04, 0x29
        /*00f6*/ 	.short	(.L_513 - .L_512)


	//   ....[0]....
.L_512:
        /*00f8*/ 	.word	0xffffffff


	//   ....[1]....
        /*00fc*/ 	.word	0xffffffff


	//   ....[2]....
        /*0100*/ 	.word	0xffffffff


	//   ....[3]....
        /*0104*/ 	.word	0xffffffff


	//   ....[4]....
        /*0108*/ 	.word	0xffffffff


	//   ....[5]....
        /*010c*/ 	.word	0xffffffff


	//   ....[6]....
        /*0110*/ 	.word	0xffffffff


	//   ....[7]....
        /*0114*/ 	.word	0xffffffff


	//   ....[8]....
        /*0118*/ 	.word	0xffffffff


	//   ....[9]....
        /*011c*/ 	.word	0xffffffff


	//   ....[10]....
        /*0120*/ 	.word	0xffffffff


	//   ....[11]....
        /*0124*/ 	.word	0xffffffff


	//   ....[12]....
        /*0128*/ 	.word	0xffffffff


	//   ....[13]....
        /*012c*/ 	.word	0xffffffff


	//   ....[14]....
        /*0130*/ 	.word	0xffffffff


	//   ....[15]....
        /*0134*/ 	.word	0xffffffff


	//   ....[16]....
        /*0138*/ 	.word	0xffffffff


	//   ....[17]....
        /*013c*/ 	.word	0xffffffff


	//   ....[18]....
        /*0140*/ 	.word	0xffffffff


	//   ....[19]....
        /*0144*/ 	.word	0xffffffff


	//   ....[20]....
        /*0148*/ 	.word	0xffffffff


	//   ....[21]....
        /*014c*/ 	.word	0xffffffff


	//   ....[22]....
        /*0150*/ 	.word	0xffffffff


	//   ....[23]....
        /*0154*/ 	.word	0xffffffff


	//   ....[24]....
        /*0158*/ 	.word	0xffffffff


	//   ....[25]....
        /*015c*/ 	.word	0xffffffff


	//   ....[26]....
        /*0160*/ 	.word	0xffffffff


	//   ....[27]....
        /*0164*/ 	.word	0xffffffff


	//   ....[28]....
        /*0168*/ 	.word	0xffffffff


	//   ....[29]....
        /*016c*/ 	.word	0xffffffff


	//   ....[30]....
        /*0170*/ 	.word	0xffffffff


	//   ....[31]....
        /*0174*/ 	.word	0xffffffff


	//   ....[32]....
        /*0178*/ 	.word	0xffffffff


	//   ....[33]....
        /*017c*/ 	.word	0xffffffff


	//   ....[34]....
        /*0180*/ 	.word	0xffffffff


	//   ....[35]....
        /*0184*/ 	.word	0xffffffff


	//   ....[36]....
        /*0188*/ 	.word	0xffffffff


	//   ....[37]....
        /*018c*/ 	.word	0xffffffff


	//   ....[38]....
        /*0190*/ 	.word	0xffffffff


	//   ....[39]....
        /*0194*/ 	.word	0xffffffff


	//   ....[40]....
        /*0198*/ 	.word	0xffffffff


	//   ....[41]....
        /*019c*/ 	.word	0xffffffff


	//   ....[42]....
        /*01a0*/ 	.word	0xffffffff


	//   ....[43]....
        /*01a4*/ 	.word	0xffffffff


	//   ....[44]....
        /*01a8*/ 	.word	0xffffffff


	//   ....[45]....
        /*01ac*/ 	.word	0xffffffff


	//   ....[46]....
        /*01b0*/ 	.word	0xffffffff


	//   ....[47]....
        /*01b4*/ 	.word	0xffffffff


	//   ....[48]....
        /*01b8*/ 	.word	0xffffffff


	//   ....[49]....
        /*01bc*/ 	.word	0xffffffff


	//   ....[50]....
        /*01c0*/ 	.word	0xffffffff


	//   ....[51]....
        /*01c4*/ 	.word	0xffffffff


	//   ....[52]....
        /*01c8*/ 	.word	0xffffffff


	//   ....[53]....
        /*01cc*/ 	.word	0xffffffff


	//   ....[54]....
        /*01d0*/ 	.word	0xffffffff


	//   ....[55]....
        /*01d4*/ 	.word	0x0500000f


	//   ....[56]....
        /*01d8*/ 	.word	0x0500000f


	//   ....[57]....
        /*01dc*/ 	.word	0x0500000f


	//   ....[58]....
        /*01e0*/ 	.word	0x0500000f


	//   ....[59]....
        /*01e4*/ 	.word	0x0500000f


	//   ....[60]....
        /*01e8*/ 	.word	0x0500000f


	//   ....[61]....
        /*01ec*/ 	.word	0x0500000f


	//   ....[62]....
        /*01f0*/ 	.word	0x0500000f


	//   ....[63]....
        /*01f4*/ 	.word	0x0500000f


	//   ....[64]....
        /*01f8*/ 	.word	0x0500000f


	//   ....[65]....
        /*01fc*/ 	.word	0x0500000f


	//   ....[66]....
        /*0200*/ 	.word	0x0500000f


	//   ....[67]....
        /*0204*/ 	.word	0x0500000f


	//   ....[68]....
        /*0208*/ 	.word	0x0500000f


	//   ....[69]....
        /*020c*/ 	.word	0x0500000f


	//   ....[70]....
        /*0210*/ 	.word	0x0500000f


	//   ....[71]....
        /*0214*/ 	.word	0x0500000f


	//   ....[72]....
        /*0218*/ 	.word	0x0500000f


	//----- nvinfo : EIATTR_COOP_GROUP_INSTR_OFFSETS
	.align		4
.L_513:
        /*021c*/ 	.byte	0x04, 0x28
        /*021e*/ 	.short	(.L_515 - .L_514)


	//   ....[0]....
.L_514:
        /*0220*/ 	.word	0x00000060


	//   ....[1]....
        /*0224*/ 	.word	0x00000130


	//   ....[2]....
        /*0228*/ 	.word	0x00000230


	//   ....[3]....
        /*022c*/ 	.word	0x000003a0


	//   ....[4]....
        /*0230*/ 	.word	0x00000500


	//   ....[5]....
        /*0234*/ 	.word	0x00000620


	//   ....[6]....
        /*0238*/ 	.word	0x00000780


	//   ....[7]....
        /*023c*/ 	.word	0x00001350


	//   ....[8]....
        /*0240*/ 	.word	0x00001e70


	//   ....[9]....
        /*0244*/ 	.word	0x00001eb0


	//   ....[10]....
        /*0248*/ 	.word	0x00003f50


	//   ....[11]....
        /*024c*/ 	.word	0x00004030


	//   ....[12]....
        /*0250*/ 	.word	0x00004330


	//   ....[13]....
        /*0254*/ 	.word	0x000044b0


	//   ....[14]....
        /*0258*/ 	.word	0x00007b70


	//   ....[15]....
        /*025c*/ 	.word	0x00007bd0


	//   ....[16]....
        /*0260*/ 	.word	0x000080e0


	//   ....[17]....
        /*0264*/ 	.word	0x000081f0


	//   ....[18]....
        /*0268*/ 	.word	0x00008640


	//   ....[19]....
        /*026c*/ 	.word	0x00008740


	//   ....[20]....
        /*0270*/ 	.word	0x0000bce0


	//   ....[21]....
        /*0274*/ 	.word	0x0000bd10


	//   ....[22]....
        /*0278*/ 	.word	0x0000bfc0


	//   ....[23]....
        /*027c*/ 	.word	0x0000c220


	//   ....[24]....
        /*0280*/ 	.word	0x0000d2d0


	//   ....[25]....
        /*0284*/ 	.word	0x0000d300


	//   ....[26]....
        /*0288*/ 	.word	0x0000d390


	//   ....[27]....
        /*028c*/ 	.word	0x0000d3b0


	//   ....[28]....
        /*0290*/ 	.word	0x0000e5e0


	//   ....[29]....
        /*0294*/ 	.word	0x0000e640


	//   ....[30]....
        /*0298*/ 	.word	0x0000e680


	//   ....[31]....
        /*029c*/ 	.word	0x0000e6c0


	//   ....[32]....
        /*02a0*/ 	.word	0x0000e700


	//   ....[33]....
        /*02a4*/ 	.word	0x0000e710


	//   ....[34]....
        /*02a8*/ 	.word	0x0000f370


	//   ....[35]....
        /*02ac*/ 	.word	0x0000f380


	//   ....[36]....
        /*02b0*/ 	.word	0x000103b0


	//   ....[37]....
        /*02b4*/ 	.word	0x00010ed0


	//   ....[38]....
        /*02b8*/ 	.word	0x00011920


	//   ....[39]....
        /*02bc*/ 	.word	0x00011960


	//   ....[40]....
        /*02c0*/ 	.word	0x00011990


	//   ....[41]....
        /*02c4*/ 	.word	0x000119b0


	//   ....[42]....
        /*02c8*/ 	.word	0x00011a60


	//   ....[43]....
        /*02cc*/ 	.word	0x00011a80


	//   ....[44]....
        /*02d0*/ 	.word	0x00011b00


	//   ....[45]....
        /*02d4*/ 	.word	0x00011b20


	//   ....[46]....
        /*02d8*/ 	.word	0x00011ba0


	//   ....[47]....
        /*02dc*/ 	.word	0x00011bc0


	//   ....[48]....
        /*02e0*/ 	.word	0x00011c40


	//   ....[49]....
        /*02e4*/ 	.word	0x00011c60


	//   ....[50]....
        /*02e8*/ 	.word	0x00011ce0


	//   ....[51]....
        /*02ec*/ 	.word	0x00011d00


	//   ....[52]....
        /*02f0*/ 	.word	0x00011d80


	//   ....[53]....
        /*02f4*/ 	.word	0x00011d90


	//   ....[54]....
        /*02f8*/ 	.word	0x000149e0


	//   ....[55]....
        /*02fc*/ 	.word	0x00014f70


	//   ....[56]....
        /*0300*/ 	.word	0x000150f0


	//   ....[57]....
        /*0304*/ 	.word	0x00015140


	//   ....[58]....
        /*0308*/ 	.word	0x000152b0


	//   ....[59]....
        /*030c*/ 	.word	0x00015320


	//   ....[60]....
        /*0310*/ 	.word	0x00015420


	//   ....[61]....
        /*0314*/ 	.word	0x00015490


	//   ....[62]....
        /*0318*/ 	.word	0x00015590


	//   ....[63]....
        /*031c*/ 	.word	0x00015600


	//   ....[64]....
        /*0320*/ 	.word	0x00015700


	//   ....[65]....
        /*0324*/ 	.word	0x00015770


	//   ....[66]....
        /*0328*/ 	.word	0x00015870


	//   ....[67]....
        /*032c*/ 	.word	0x000158e0


	//   ....[68]....
        /*0330*/ 	.word	0x000159e0


	//   ....[69]....
        /*0334*/ 	.word	0x00015a40


	//   ....[70]....
        /*0338*/ 	.word	0x00015b30


	//   ....[71]....
        /*033c*/ 	.word	0x00015b80


	//   ....[72]....
        /*0340*/ 	.word	0x00015f80


	//----- nvinfo : EIATTR_REG_RECONFIG
	.align		4
.L_515:
        /*0344*/ 	.byte	0x01, 0x54
	.zero		2


	//----- nvinfo : EIATTR_SYSCALL_OFFSETS
	.align		4
        /*0348*/ 	.byte	0x04, 0x46
        /*034a*/ 	.short	(.L_517 - .L_516)


	//   ....[0]....
.L_516:
        /*034c*/ 	.word	0x00001520


	//   ....[1]....
        /*0350*/ 	.word	0x00010b50


	//   ....[2]....
        /*0354*/ 	.word	0x00010c90


	//   ....[3]....
        /*0358*/ 	.word	0x00010d80


	//   ....[4]....
        /*035c*/ 	.word	0x00011540


	//----- nvinfo : EIATTR_MBARRIER_INSTR_OFFSETS
	.align		4
.L_517:
        /*0360*/ 	.byte	0x04, 0x39
        /*0362*/ 	.short	(.L_519 - .L_518)


	//   ....[0]....
.L_518:
        /*0364*/ 	.word	0x00000250
        /*0368*/ 	.word	0x000000ff
        /*036c*/ 	.word	0x00038800
        /*0370*/ 	.short	0x0100
        /*0372*/ 	.byte	0x08
	.zero		1


	//   ....[1]....
        /*0374*/ 	.word	0x00000260
        /*0378*/ 	.word	0x000000ff
        /*037c*/ 	.word	0x00038820
        /*0380*/ 	.short	0x0100
        /*0382*/ 	.byte	0x08
	.zero		1


	//   ....[2]....
        /*0384*/ 	.word	0x00000350
        /*0388*/ 	.word	0x000000ff
        /*038c*/ 	.word	0x00038830
        /*0390*/ 	.short	0x0100
        /*0392*/ 	.byte	0x08
	.zero		1


	//   ....[3]....
        /*0394*/ 	.word	0x00000360
        /*0398*/ 	.word	0x000000ff
        /*039c*/ 	.word	0x00038840
        /*03a0*/ 	.short	0x0100
        /*03a2*/ 	.byte	0x08
	.zero		1


	//   ....[4]....
        /*03a4*/ 	.word	0x00000370
        /*03a8*/ 	.word	0x000000ff
        /*03ac*/ 	.word	0x00038838
        /*03b0*/ 	.short	0x0100
        /*03b2*/ 	.byte	0x08
	.zero		1


	//   ....[5]....
        /*03b4*/ 	.word	0x00000380
        /*03b8*/ 	.word	0x000000ff
        /*03bc*/ 	.word	0x00038848
        /*03c0*/ 	.short	0x0100
        /*03c2*/ 	.byte	0x08
	.zero		1


	//   ....[6]....
        /*03c4*/ 	.word	0x000004b0
        /*03c8*/ 	.word	0x000000ff
        /*03cc*/ 	.word	0x00038850
        /*03d0*/ 	.short	0x0100
        /*03d2*/ 	.byte	0x08
	.zero		1


	//   ....[7]....
        /*03d4*/ 	.word	0x000004c0
        /*03d8*/ 	.word	0x000000ff
        /*03dc*/ 	.word	0x00038860
        /*03e0*/ 	.short	0x0100
        /*03e2*/ 	.byte	0x08
	.zero		1


	//   ....[8]....
        /*03e4*/ 	.word	0x000004d0
        /*03e8*/ 	.word	0x000000ff
        /*03ec*/ 	.word	0x00038858
        /*03f0*/ 	.short	0x0100
        /*03f2*/ 	.byte	0x08
	.zero		1


	//   ....[9]....
        /*03f4*/ 	.word	0x000004e0
        /*03f8*/ 	.word	0x000000ff
        /*03fc*/ 	.word	0x00038868
        /*0400*/ 	.short	0x0100
        /*0402*/ 	.byte	0x08
	.zero		1


	//   ....[10]....
        /*0404*/ 	.word	0x000005d0
        /*0408*/ 	.word	0x000000ff
        /*040c*/ 	.word	0x00038870
        /*0410*/ 	.short	0x0100
        /*0412*/ 	.byte	0x06
	.zero		1


	//   ....[11]....
        /*0414*/ 	.word	0x000005e0
        /*0418*/ 	.word	0x000000ff
        /*041c*/ 	.word	0x00038880
        /*0420*/ 	.short	0x0100
        /*0422*/ 	.byte	0x06
	.zero		1


	//   ....[12]....
        /*0424*/ 	.word	0x000005f0
        /*0428*/ 	.word	0x000000ff
        /*042c*/ 	.word	0x00038878
        /*0430*/ 	.short	0x0100
        /*0432*/ 	.byte	0x06
	.zero		1


	//   ....[13]....
        /*0434*/ 	.word	0x00000600
        /*0438*/ 	.word	0x000000ff
        /*043c*/ 	.word	0x00038888
        /*0440*/ 	.short	0x0100
        /*0442*/ 	.byte	0x06
	.zero		1


	//   ....[14]....
        /*0444*/ 	.word	0x00000730
        /*0448*/ 	.word	0x000000ff
        /*044c*/ 	.word	0x00038890
        /*0450*/ 	.short	0x0100
        /*0452*/ 	.byte	0x08
	.zero		1


	//   ....[15]....
        /*0454*/ 	.word	0x00000740
        /*0458*/ 	.word	0x000000ff
        /*045c*/ 	.word	0x000388a0
        /*0460*/ 	.short	0x0100
        /*0462*/ 	.byte	0x08
	.zero		1


	//   ....[16]....
        /*0464*/ 	.word	0x00000750
        /*0468*/ 	.word	0x000000ff
        /*046c*/ 	.word	0x00038898
        /*0470*/ 	.short	0x0100
        /*0472*/ 	.byte	0x08
	.zero		1


	//   ....[17]....
        /*0474*/ 	.word	0x00000760
        /*0478*/ 	.word	0x000000ff
        /*047c*/ 	.word	0x000388a8
        /*0480*/ 	.short	0x0100
        /*0482*/ 	.byte	0x08
	.zero		1


	//   ....[18]....
        /*0484*/ 	.word	0x00000890
        /*0488*/ 	.word	0x000000ff
        /*048c*/ 	.word	0x000388b0
        /*0490*/ 	.short	0x0100
        /*0492*/ 	.byte	0x08
	.zero		1


	//   ....[19]....
        /*0494*/ 	.word	0x000008a0
        /*0498*/ 	.word	0x000000ff
        /*049c*/ 	.word	0x000388c0
        /*04a0*/ 	.short	0x0100
        /*04a2*/ 	.byte	0x08
	.zero		1


	//   ....[20]....
        /*04a4*/ 	.word	0x000008b0
        /*04a8*/ 	.word	0x000000ff
        /*04ac*/ 	.word	0x000388b8
        /*04b0*/ 	.short	0x0100
        /*04b2*/ 	.byte	0x08
	.zero		1


	//   ....[21]....
        /*04b4*/ 	.word	0x000008c0
        /*04b8*/ 	.word	0x000000ff
        /*04bc*/ 	.word	0x000388c8
        /*04c0*/ 	.short	0x0100
        /*04c2*/ 	.byte	0x08
	.zero		1


	//   ....[22]....
        /*04c4*/ 	.word	0x00001560
        /*04c8*/ 	.word	0x000000ff
        /*04cc*/ 	.word	0x00038800
        /*04d0*/ 	.short	0x010a
        /*04d2*/ 	.byte	0x04
	.zero		1


	//   ....[23]....
        /*04d4*/ 	.word	0x000015d0
        /*04d8*/ 	.word	0x000000ff
        /*04dc*/ 	.word	0x00038830
        /*04e0*/ 	.short	0x010a
        /*04e2*/ 	.byte	0x04
	.zero		1


	//   ....[24]....
        /*04e4*/ 	.word	0x00001670
        /*04e8*/ 	.word	0x000000ff
        /*04ec*/ 	.word	0x00038830
        /*04f0*/ 	.short	0x010a
        /*04f2*/ 	.byte	0x04
	.zero		1


	//   ....[25]....
        /*04f4*/ 	.word	0x00004870
        /*04f8*/ 	.word	0x00000000
        /*04fc*/ 	.word	0x00000000
        /*0500*/ 	.short	0x0101
        /*0502*/ 	.byte	0x3f
	.zero		1


	//   ....[26]....
        /*0504*/ 	.word	0x00005080
        /*0508*/ 	.word	0x000000ff
        /*050c*/ 	.word	0x00038830
        /*0510*/ 	.short	0x010a
        /*0512*/ 	.byte	0x06
	.zero		1


	//   ....[27]....
        /*0514*/ 	.word	0x000050d0
        /*0518*/ 	.word	0x000000ff
        /*051c*/ 	.word	0x00038830
        /*0520*/ 	.short	0x010a
        /*0522*/ 	.byte	0x06
	.zero		1


	//   ....[28]....
        /*0524*/ 	.word	0x000079c0
        /*0528*/ 	.word	0x000000ff
        /*052c*/ 	.word	0x00038850
        /*0530*/ 	.short	0x010a
        /*0532*/ 	.byte	0x07
	.zero		1


	//   ....[29]....
        /*0534*/ 	.word	0x00007a00
        /*0538*/ 	.word	0x000000ff
        /*053c*/ 	.word	0x00038850
        /*0540*/ 	.short	0x010a
        /*0542*/ 	.byte	0x07
	.zero		1


	//   ....[30]....
        /*0544*/ 	.word	0x00008b00
        /*0548*/ 	.word	0x00000014
        /*054c*/ 	.word	0x00000000
        /*0550*/ 	.short	0x0101
        /*0552*/ 	.byte	0x3f
	.zero		1


	//   ....[31]....
        /*0554*/ 	.word	0x00008b30
        /*0558*/ 	.word	0x000000a8
        /*055c*/ 	.word	0x00000000
        /*0560*/ 	.short	0x0101
        /*0562*/ 	.byte	0x3f
	.zero		1


	//   ....[32]....
        /*0564*/ 	.word	0x000090f0
        /*0568*/ 	.word	0x000000ff
        /*056c*/ 	.word	0x00038830
        /*0570*/ 	.short	0x010a
        /*0572*/ 	.byte	0x3c
	.zero		1


	//   ....[33]....
        /*0574*/ 	.word	0x00009130
        /*0578*/ 	.word	0x000000ff
        /*057c*/ 	.word	0x00038830
        /*0580*/ 	.short	0x010a
        /*0582*/ 	.byte	0x3c
	.zero		1


	//   ....[34]....
        /*0584*/ 	.word	0x0000ba30
        /*0588*/ 	.word	0x000000ff
        /*058c*/ 	.word	0x00038850
        /*0590*/ 	.short	0x010a
        /*0592*/ 	.byte	0x0b
	.zero		1


	//   ....[35]....
        /*0594*/ 	.word	0x0000ba70
        /*0598*/ 	.word	0x000000ff
        /*059c*/ 	.word	0x00038850
        /*05a0*/ 	.short	0x010a
        /*05a2*/ 	.byte	0x0b
	.zero		1


	//   ....[36]....
        /*05a4*/ 	.word	0x0000c680
        /*05a8*/ 	.word	0x0000009d
        /*05ac*/ 	.word	0x00000000
        /*05b0*/ 	.short	0x0101
        /*05b2*/ 	.byte	0x3f
	.zero		1


	//   ....[37]....
        /*05b4*/ 	.word	0x0000c760
        /*05b8*/ 	.word	0x000000ab
        /*05bc*/ 	.word	0x00000000
        /*05c0*/ 	.short	0x0101
        /*05c2*/ 	.byte	0x3f
	.zero		1


	//   ....[38]....
        /*05c4*/ 	.word	0x0000d240
        /*05c8*/ 	.word	0x000000ff
        /*05cc*/ 	.word	0x00038850
        /*05d0*/ 	.short	0x010a
        /*05d2*/ 	.byte	0x05
	.zero		1


	//   ....[39]....
        /*05d4*/ 	.word	0x0000d280
        /*05d8*/ 	.word	0x000000ff
        /*05dc*/ 	.word	0x00038850
        /*05e0*/ 	.short	0x010a
        /*05e2*/ 	.byte	0x05
	.zero		1


	//   ....[40]....
        /*05e4*/ 	.word	0x0000d690
        /*05e8*/ 	.word	0x00000009
        /*05ec*/ 	.word	0x00000000
        /*05f0*/ 	.short	0x0101
        /*05f2*/ 	.byte	0x3f
	.zero		1


	//   ....[41]....
        /*05f4*/ 	.word	0x0000e720
        /*05f8*/ 	.word	0x000000ff
        /*05fc*/ 	.word	0x00000000
        /*0600*/ 	.short	0x0101
        /*0602*/ 	.byte	0x04
	.zero		1


	//   ....[42]....
        /*0604*/ 	.word	0x000110f0
        /*0608*/ 	.word	0x000000ff
        /*060c*/ 	.word	0x00038840
        /*0610*/ 	.short	0x010a
        /*0612*/ 	.byte	0x26
	.zero		1


	//   ....[43]....
        /*0614*/ 	.word	0x00011f10
        /*0618*/ 	.word	0x000000ff
        /*061c*/ 	.word	0x00038800
        /*0620*/ 	.short	0x0107
        /*0622*/ 	.byte	0x26
	.zero		1


	//   ....[44]....
        /*0624*/ 	.word	0x00011f80
        /*0628*/ 	.word	0x000000ff
        /*062c*/ 	.word	0x00038800
        /*0630*/ 	.short	0x0101
        /*0632*/ 	.byte	0x26
	.zero		1


	//   ....[45]....
        /*0634*/ 	.word	0x00011fa0
        /*0638*/ 	.word	0x000000ff
        /*063c*/ 	.word	0x00038820
        /*0640*/ 	.short	0x010a
        /*0642*/ 	.byte	0x26
	.zero		1


	//   ....[46]....
        /*0644*/ 	.word	0x00012390
        /*0648*/ 	.word	0x000000ff
        /*064c*/ 	.word	0x00038848
        /*0650*/ 	.short	0x010a
        /*0652*/ 	.byte	0x26
	.zero		1


	//   ....[47]....
        /*0654*/ 	.word	0x00012830
        /*0658*/ 	.word	0x000000ff
        /*065c*/ 	.word	0x00038860
        /*0660*/ 	.short	0x010a
        /*0662*/ 	.byte	0x26
	.zero		1


	//   ....[48]....
        /*0664*/ 	.word	0x00012ee0
        /*0668*/ 	.word	0x000000ff
        /*066c*/ 	.word	0x00038840
        /*0670*/ 	.short	0x010a
        /*0672*/ 	.byte	0x26
	.zero		1


	//   ....[49]....
        /*0674*/ 	.word	0x00013380
        /*0678*/ 	.word	0x000000ff
        /*067c*/ 	.word	0x00038868
        /*0680*/ 	.short	0x010a
        /*0682*/ 	.byte	0x26
	.zero		1


	//   ....[50]....
        /*0684*/ 	.word	0x00013a80
        /*0688*/ 	.word	0x000000ff
        /*068c*/ 	.word	0x00038848
        /*0690*/ 	.short	0x010a
        /*0692*/ 	.byte	0x26
	.zero		1


	//   ....[51]....
        /*0694*/ 	.word	0x00013f00
        /*0698*/ 	.word	0x000000ff
        /*069c*/ 	.word	0x00038860
        /*06a0*/ 	.short	0x010a
        /*06a2*/ 	.byte	0x26
	.zero		1


	//   ....[52]....
        /*06a4*/ 	.word	0x00014440
        /*06a8*/ 	.word	0x00000003
        /*06ac*/ 	.word	0x00038860
        /*06b0*/ 	.short	0x010a
        /*06b2*/ 	.byte	0x3f
	.zero		1


	//   ....[53]....
        /*06b4*/ 	.word	0x00014970
        /*06b8*/ 	.word	0x00000002
        /*06bc*/ 	.word	0x00038820
        /*06c0*/ 	.short	0x010a
        /*06c2*/ 	.byte	0x3f
	.zero		1


	//   ....[54]....
        /*06c4*/ 	.word	0x00014af0
        /*06c8*/ 	.word	0x00000006
        /*06cc*/ 	.word	0x00000000
        /*06d0*/ 	.short	0x010a
        /*06d2*/ 	.byte	0x3f
	.zero		1


	//   ....[55]....
        /*06d4*/ 	.word	0x00014b60
        /*06d8*/ 	.word	0x00000003
        /*06dc*/ 	.word	0x00000000
        /*06e0*/ 	.short	0x010a
        /*06e2*/ 	.byte	0x3f
	.zero		1


	//   ....[56]....
        /*06e4*/ 	.word	0x00014bc0
        /*06e8*/ 	.word	0x00000000
        /*06ec*/ 	.word	0x00000000
        /*06f0*/ 	.short	0x010a
        /*06f2*/ 	.byte	0x3f
	.zero		1


	//   ....[57]....
        /*06f4*/ 	.word	0x00014bf0
        /*06f8*/ 	.word	0x00000003
        /*06fc*/ 	.word	0x00000000
        /*0700*/ 	.short	0x010a
        /*0702*/ 	.byte	0x3f
	.zero		1


	//   ....[58]....
        /*0704*/ 	.word	0x00014c70
        /*0708*/ 	.word	0x00000003
        /*070c*/ 	.word	0x00038800
        /*0710*/ 	.short	0x010a
        /*0712*/ 	.byte	0x3f
	.zero		1


	//   ....[59]....
        /*0714*/ 	.word	0x00014ce0
        /*0718*/ 	.word	0x00000003
        /*071c*/ 	.word	0x00038830
        /*0720*/ 	.short	0x010a
        /*0722*/ 	.byte	0x3f
	.zero		1


	//   ....[60]....
        /*0724*/ 	.word	0x00014d50
        /*0728*/ 	.word	0x00000006
        /*072c*/ 	.word	0x00038830
        /*0730*/ 	.short	0x010a
        /*0732*/ 	.byte	0x3f
	.zero		1


	//   ....[61]....
        /*0734*/ 	.word	0x00014db0
        /*0738*/ 	.word	0x00000003
        /*073c*/ 	.word	0x00038850
        /*0740*/ 	.short	0x010a
        /*0742*/ 	.byte	0x3f
	.zero		1


	//   ....[62]....
        /*0744*/ 	.word	0x00014e10
        /*0748*/ 	.word	0x00000006
        /*074c*/ 	.word	0x00038830
        /*0750*/ 	.short	0x010a
        /*0752*/ 	.byte	0x3f
	.zero		1


	//   ....[63]....
        /*0754*/ 	.word	0x00014e70
        /*0758*/ 	.word	0x00000003
        /*075c*/ 	.word	0x00038850
        /*0760*/ 	.short	0x010a
        /*0762*/ 	.byte	0x3f
	.zero		1


	//   ....[64]....
        /*0764*/ 	.word	0x00014ed0
        /*0768*/ 	.word	0x00000005
        /*076c*/ 	.word	0x00038850
        /*0770*/ 	.short	0x010a
        /*0772*/ 	.byte	0x3f
	.zero		1


	//   ....[65]....
        /*0774*/ 	.word	0x00015030
        /*0778*/ 	.word	0x00000003
        /*077c*/ 	.word	0x00038840
        /*0780*/ 	.short	0x010a
        /*0782*/ 	.byte	0x3f
	.zero		1


	//   ....[66]....
        /*0784*/ 	.word	0x00015bc0
        /*0788*/ 	.word	0x00000003
        /*078c*/ 	.word	0x00038820
        /*0790*/ 	.short	0x010a
        /*0792*/ 	.byte	0x3f
	.zero		1


	//   ....[67]....
        /*0794*/ 	.word	0x00015c20
        /*0798*/ 	.word	0x00000003
        /*079c*/ 	.word	0x00038848
        /*07a0*/ 	.short	0x010a
        /*07a2*/ 	.byte	0x3f
	.zero		1


	//   ....[68]....
        /*07a4*/ 	.word	0x00015c80
        /*07a8*/ 	.word	0x00000003
        /*07ac*/ 	.word	0x00038860
        /*07b0*/ 	.short	0x010a
        /*07b2*/ 	.byte	0x3f
	.zero		1


	//   ....[69]....
        /*07b4*/ 	.word	0x00015ce0
        /*07b8*/ 	.word	0x00000003
        /*07bc*/ 	.word	0x00038840
        /*07c0*/ 	.short	0x010a
        /*07c2*/ 	.byte	0x3f
	.zero		1


	//   ....[70]....
        /*07c4*/ 	.word	0x00015d40
        /*07c8*/ 	.word	0x00000003
        /*07cc*/ 	.word	0x00038868
        /*07d0*/ 	.short	0x010a
        /*07d2*/ 	.byte	0x3f
	.zero		1


	//   ....[71]....
        /*07d4*/ 	.word	0x00015da0
        /*07d8*/ 	.word	0x00000003
        /*07dc*/ 	.word	0x00038848
        /*07e0*/ 	.short	0x010a
        /*07e2*/ 	.byte	0x3f
	.zero		1


	//   ....[72]....
        /*07e4*/ 	.word	0x00015e00
        /*07e8*/ 	.word	0x00000003
        /*07ec*/ 	.word	0x00038860
        /*07f0*/ 	.short	0x010a
        /*07f2*/ 	.byte	0x3f
	.zero		1


	//   ....[73]....
        /*07f4*/ 	.word	0x00015e50
        /*07f8*/ 	.word	0x00000003
        /*07fc*/ 	.word	0x00038860
        /*0800*/ 	.short	0x010a
        /*0802*/ 	.byte	0x3f
	.zero		1


	//   ....[74]....
        /*0804*/ 	.word	0x00015ea0
        /*0808*/ 	.word	0x00000002
        /*080c*/ 	.word	0x00038820
        /*0810*/ 	.short	0x010a
        /*0812*/ 	.byte	0x3f
	.zero		1


	//   ....[75]....
        /*0814*/ 	.word	0x00016040
        /*0818*/ 	.word	0x00000006
        /*081c*/ 	.word	0x00000000
        /*0820*/ 	.short	0x010a
        /*0822*/ 	.byte	0x3f
	.zero		1


	//   ....[76]....
        /*0824*/ 	.word	0x00016090
        /*0828*/ 	.word	0x00000003
        /*082c*/ 	.word	0x00000000
        /*0830*/ 	.short	0x010a
        /*0832*/ 	.byte	0x3f
	.zero		1


	//   ....[77]....
        /*0834*/ 	.word	0x000160e0
        /*0838*/ 	.word	0x00000000
        /*083c*/ 	.word	0x00000000
        /*0840*/ 	.short	0x010a
        /*0842*/ 	.byte	0x3f
	.zero		1


	//----- nvinfo : EIATTR_NUM_MBARRIERS
	.align		4
.L_519:
        /*0844*/ 	.byte	0x03, 0x38
        /*0846*/ 	.short	0x0016


	//----- nvinfo : EIATTR_EXIT_INSTR_OFFSETS
	.align		4
        /*0848*/ 	.byte	0x04, 0x1c
        /*084a*/ 	.short	(.L_521 - .L_520)


	//   ....[0]....
.L_520:
        /*084c*/ 	.word	0x00014c40


	//----- nvinfo : EIATTR_MAX_THREADS
	.align		4
.L_521:
        /*0850*/ 	.byte	0x04, 0x05
        /*0852*/ 	.short	(.L_523 - .L_522)
.L_522:
        /*0854*/ 	.word	0x00000180
        /*0858*/ 	.word	0x00000001
        /*085c*/ 	.word	0x00000001


	//----- nvinfo : EIATTR_CRS_STACK_SIZE
	.align		4
.L_523:
        /*0860*/ 	.byte	0x04, 0x1e
        /*0862*/ 	.short	(.L_525 - .L_524)
.L_524:
        /*0864*/ 	.word	0x00000000


	//----- nvinfo : EIATTR_CBANK_PARAM_SIZE
	.align		4
.L_525:
        /*0868*/ 	.byte	0x03, 0x19
        /*086a*/ 	.short	0x0a70


	//----- nvinfo : EIATTR_PARAM_CBANK
	.align		4
        /*086c*/ 	.byte	0x04, 0x0a
        /*086e*/ 	.short	(.L_527 - .L_526)
	.align		4
.L_526:
        /*0870*/ 	.word	index@(.nv.constant0._ZN7cutlass13device_kernelIN5flash11enable_sm90INS1_16FlashAttnFwdSm90INS1_25CollectiveMainloopFwdSm90ILi2EN4cute5tupleIJNS5_1CILi1EEES8_S8_EEENS6_IJNS7_ILi128EEENS7_ILi80EEENS7_ILi256EEEEEELi256ENS_6half_tEfNS_4arch4Sm90ELb1ELb0ELb0ELb0ELb0ELb0ELb0ELb1ELb1ELb1ELb1ELb0EEENS1_21CollectiveEpilogueFwdINS6_IJSA_SC_SB_EEES9_SE_SG_Li256ELb0ELb1ELb1ELb0EEENS1_19SingleTileSchedulerILb0ELb1ELb1ELi128EEEEEEEEEvNT_6ParamsE)
        /*0874*/ 	.short	0x0210
        /*0876*/ 	.short	0x0a70


	//----- nvinfo : EIATTR_SW_WAR
	.align		4
.L_527:
        /*0878*/ 	.byte	0x04, 0x36
        /*087a*/ 	.short	(.L_529 - .L_528)
.L_528:
        /*087c*/ 	.word	0x00000008
.L_529:


//--------------------- .nv.info._ZN7cutlass13device_kernelIN5flash11enable_sm90INS1_16FlashAttnFwdSm90INS1_25CollectiveMainloopFwdSm90ILi2EN4cute5tupleIJNS5_1CILi1EEES8_S8_EEENS6_IJNS7_ILi128EEENS7_ILi80EEENS7_ILi256EEEEEELi256ENS_6half_tEfNS_4arch4Sm90ELb1ELb0ELb0ELb1ELb0ELb0ELb0ELb1ELb1ELb1ELb1ELb0EEENS1_21CollectiveEpilogueFwdINS6_IJSA_SC_SB_EEES9_SE_SG_Li256ELb1ELb1ELb1ELb0EEENS1_36VarlenDynamicPersistentTileSchedulerILi128ELi80ELi256ELi128ELb1ELb1ELb1ELb1ELb1ELb1EEEEEEEEEvNT_6ParamsE --------------------------
	.section	.nv.info._ZN7cutlass13device_kernelIN5flash11enable_sm90INS1_16FlashAttnFwdSm90INS1_25CollectiveMainloopFwdSm90ILi2EN4cute5tupleIJNS5_1CILi1EEES8_S8_EEENS6_IJNS7_ILi128EEENS7_ILi80EEENS7_ILi256EEEEEELi256ENS_6half_tEfNS_4arch4Sm90ELb1ELb0ELb0ELb1ELb0ELb0ELb0ELb1ELb1ELb1ELb1ELb0EEENS1_21CollectiveEpilogueFwdINS6_IJSA_SC_SB_EEES9_SE_SG_Li256ELb1ELb1ELb1ELb0EEENS1_36VarlenDynamicPersistentTileSchedulerILi128ELi80ELi256ELi128ELb1ELb1ELb1ELb1ELb1ELb1EEEEEEEEEvNT_6ParamsE,"",@"SHT_CUDA_INFO"
	.sectionflags	@""
	.align	4


	//----- nvinfo : EIATTR_CUDA_API_VERSION
	.align		4
        /*0000*/ 	.byte	0x04, 0x37
        /*0002*/ 	.short	(.L_531 - .L_530)
.L_530:
        /*0004*/ 	.word	0x00000082


	//----- nvinfo : EIATTR_KPARAM_INFO
	.align		4
.L_531:
        /*0008*/ 	.byte	0x04, 0x17
        /*000a*/ 	.short	(.L_533 - .L_532)
.L_532:
        /*000c*/ 	.word	0x00000000
        /*0010*/ 	.short	0x0000
        /*0012*/ 	.short	0x0070
        /*0014*/ 	.byte	0x00, 0xf0, 0x01, 0x2a


	//----- nvinfo : EIATTR_SPARSE_MMA_MASK
	.align		4
.L_533:
        /*0018*/ 	.byte	0x03, 0x50
        /*001a*/ 	.short	0x0000


	//----- nvinfo : EIATTR_MAXREG_COUNT
	.align		4
        /*001c*/ 	.byte	0x03, 0x1b
        /*001e*/ 	.short	0x00a8


	//----- nvinfo : EIATTR_NUM_BARRIERS
	.align		4
        /*0020*/ 	.byte	0x02, 0x4c
        /*0022*/ 	.byte	0x09
	.zero		1


	//----- nvinfo : EIATTR_EXTERNS
	.align		4
        /*0024*/ 	.byte	0x04, 0x0f
        /*0026*/ 	.short	(.L_535 - .L_534)


	//   ....[0]....
	.align		4
.L_534:
        /*0028*/ 	.word	index@(__assertfail)


	//----- nvinfo : EIATTR_ANNOTATIONS
	.align		4
.L_535:
        /*002c*/ 	.byte	0x04, 0x55
        /*002e*/ 	.short	(.L_537 - .L_536)


	//   ....[0]....
.L_536:
        /* <DEDUP_REMOVED lines=82> */


	//----- nvinfo : EIATTR_MERCURY_ISA_VERSION
	.align		4
.L_537:
        /*0540*/ 	.byte	0x03, 0x5f
        /*0542*/ 	.short	0x0101


	//----- nvinfo : EIATTR_UNUSED_LOAD_BYTE_OFFSET
	.align		4
        /*0544*/ 	.byte	0x04, 0x44
        /*0546*/ 	.short	(.L_539 - .L_538)


	//   ....[0]....
.L_538:
        /*0548*/ 	.word	0x00000a10
        /*054c*/ 	.word	0x0000fff0


	//   ....[1]....
        /*0550*/ 	.word	0x0000e620
        /*0554*/ 	.word	0x0000fff0


	//----- nvinfo : EIATTR_INT_WARP_WIDE_INSTR_OFFSETS
	.align		4
.L_539:
        /*0558*/ 	.byte	0x04, 0x31
        /*055a*/ 	.short	(.L_541 - .L_540)


	//   ....[0]....
.L_540:
        /*055c*/ 	.word	0x00000130


	//   ....[1]....
        /*0560*/ 	.word	0x00000170


	//   ....[2]....
        /*0564*/ 	.word	0x000001e0


	//   ....[3]....
        /*0568*/ 	.word	0x00014e70


	//   ....[4]....
        /*056c*/ 	.word	0x00014f10


	//   ....[5]....
        /*0570*/ 	.word	0x00019360


	//   ....[6]....
        /*0574*/ 	.word	0x000193d0


	//----- nvinfo : EIATTR_COOP_GROUP_MASK_REGIDS
	.align		4
.L_541:
        /*0578*/ 	.byte	0x04, 0x29
        /*057a*/ 	.short	(.L_543 - .L_542)


	//   ....[0]....
.L_542:
        /*057c*/ 	.word	0xffffffff


	//   ....[1]....
        /*0580*/ 	.word	0xffffffff


	//   ....[2]....
        /*0584*/ 	.word	0xffffffff


	//   ....[3]....
        /*0588*/ 	.word	0xffffffff


	//   ....[4]....
        /*058c*/ 	.word	0xffffffff


	//   ....[5]....
        /*0590*/ 	.word	0xffffffff


	//   ....[6]....
        /*0594*/ 	.word	0xffffffff


	//   ....[7]....
        /*0598*/ 	.word	0xffffffff


	//   ....[8]....
        /*059c*/ 	.word	0xffffffff


	//   ....[9]....
        /*05a0*/ 	.word	0xffffffff


	//   ....[10]....
        /*05a4*/ 	.word	0xffffffff


	//   ....[11]....
        /*05a8*/ 	.word	0xffffffff


	//   ....[12]....
        /*05ac*/ 	.word	0xffffffff


	//   ....[13]....
        /*05b0*/ 	.word	0xffffffff


	//   ....[14]....
        /*05b4*/ 	.word	0xffffffff


	//   ....[15]....
        /*05b8*/ 	.word	0xffffffff


	//   ....[16]....
        /*05bc*/ 	.word	0xffffffff


	//   ....[17]....
        /*05c0*/ 	.word	0xffffffff


	//   ....[18]....
        /*05c4*/ 	.word	0xffffffff


	//   ....[19]....
        /*05c8*/ 	.word	0xffffffff


	//   ....[20]....
        /*05cc*/ 	.word	0xffffffff


	//   ....[21]....
        /*05d0*/ 	.word	0xffffffff


	//   ....[22]....
        /*05d4*/ 	.word	0xffffffff


	//   ....[23]....
        /*05d8*/ 	.word	0xffffffff


	//   ....[24]....
        /*05dc*/ 	.word	0xffffffff


	//   ....[25]....
        /*05e0*/ 	.word	0xffffffff


	//   ....[26]....
        /*05e4*/ 	.word	0xffffffff


	//   ....[27]....
        /*05e8*/ 	.word	0xffffffff


	//   ....[28]....
        /*05ec*/ 	.word	0xffffffff


	//   ....[29]....
        /*05f0*/ 	.word	0xffffffff


	//   ....[30]....
        /*05f4*/ 	.word	0xffffffff


	//   ....[31]....
        /*05f8*/ 	.word	0xffffffff


	//   ....[32]....
        /*05fc*/ 	.word	0xffffffff


	//   ....[33]....
        /*0600*/ 	.word	0xffffffff


	//   ....[34]....
        /*0604*/ 	.word	0xffffffff


	//   ....[35]....
        /*0608*/ 	.word	0xffffffff


	//   ....[36]....
        /*060c*/ 	.word	0xffffffff


	//   ....[37]....
        /*0610*/ 	.word	0xffffffff


	//   ....[38]....
        /*0614*/ 	.word	0xffffffff


	//   ....[39]....
        /*0618*/ 	.word	0xffffffff


	//   ....[40]....
        /*061c*/ 	.word	0xffffffff


	//   ....[41]....
        /*0620*/ 	.word	0xffffffff


	//   ....[42]....
        /*0624*/ 	.word	0xffffffff


	//   ....[43]....
        /*0628*/ 	.word	0xffffffff


	//   ....[44]....
        /*062c*/ 	.word	0xffffffff


	//   ....[45]....
        /*0630*/ 	.word	0xffffffff


	//   ....[46]....
        /*0634*/ 	.word	0xffffffff


	//   ....[47]....
        /*0638*/ 	.word	0xffffffff


	//   ....[48]....
        /*063c*/ 	.word	0xffffffff


	//   ....[49]....
        /*0640*/ 	.word	0xffffffff


	//   ....[50]....
        /*0644*/ 	.word	0xffffffff


	//   ....[51]....
        /*0648*/ 	.word	0xffffffff


	//   ....[52]....
        /*064c*/ 	.word	0xffffffff


	//   ....[53]....
        /*0650*/ 	.word	0xffffffff


	//   ....[54]....
        /*0654*/ 	.word	0xffffffff


	//   ....[55]....
        /*0658*/ 	.word	0xffffffff


	//   ....[56]....
        /*065c*/ 	.word	0xffffffff


	//   ....[57]....
        /*0660*/ 	.word	0xffffffff


	//   ....[58]....
        /*0664*/ 	.word	0xffffffff


	//   ....[59]....
        /*0668*/ 	.word	0xffffffff


	//   ....[60]....
        /*066c*/ 	.word	0xffffffff


	//   ....[61]....
        /*0670*/ 	.word	0xffffffff


	//   ....[62]....
        /*0674*/ 	.word	0xffffffff


	//   ....[63]....
        /*0678*/ 	.word	0xffffffff


	//   ....[64]....
        /*067c*/ 	.word	0xffffffff


	//   ....[65]....
        /*0680*/ 	.word	0xffffffff


	//   ....[66]....
        /*0684*/ 	.word	0xffffffff


	//   ....[67]....
        /*0688*/ 	.word	0xffffffff


	//   ....[68]....
        /*068c*/ 	.word	0xffffffff


	//   ....[69]....
        /*0690*/ 	.word	0xffffffff


	//   ....[70]....
        /*0694*/ 	.word	0xffffffff


	//   ....[71]....
        /*0698*/ 	.word	0xffffffff


	//   ....[72]....
        /*069c*/ 	.word	0xffffffff


	//   ....[73]....
        /*06a0*/ 	.word	0xffffffff


	//   ....[74]....
        /*06a4*/ 	.word	0xffffffff


	//   ....[75]....
        /*06a8*/ 	.word	0xffffffff


	//   ....[76]....
        /*06ac*/ 	.word	0xffffffff


	//   ....[77]....
        /*06b0*/ 	.word	0xffffffff


	//   ....[78]....
        /*06b4*/ 	.word	0xffffffff


	//   ....[79]....
        /*06b8*/ 	.word	0xffffffff


	//   ....[80]....
        /*06bc*/ 	.word	0xffffffff


	//   ....[81]....
        /*06c0*/ 	.word	0xffffffff


	//   ....[82]....
        /*06c4*/ 	.word	0xffffffff


	//   ....[83]....
        /*06c8*/ 	.word	0xffffffff


	//   ....[84]....
        /*06cc*/ 	.word	0xffffffff


	//   ....[85]....
        /*06d0*/ 	.word	0xffffffff


	//   ....[86]....
        /*06d4*/ 	.word	0xffffffff


	//   ....[87]....
        /*06d8*/ 	.word	0xffffffff


	//   ....[88]....
        /*06dc*/ 	.word	0xffffffff


	//   ....[89]....
        /*06e0*/ 	.word	0xffffffff


	//   ....[90]....
        /*06e4*/ 	.word	0xffffffff


	//   ....[91]....
        /*06e8*/ 	.word	0xffffffff


	//   ....[92]....
        /*06ec*/ 	.word	0xffffffff


	//   ....[93]....
        /*06f0*/ 	.word	0xffffffff


	//   ....[94]....
        /*06f4*/ 	.word	0xffffffff


	//   ....[95]....
        /*06f8*/ 	.word	0xffffffff


	//   ....[96]....
        /*06fc*/ 	.word	0xffffffff


	//   ....[97]....
        /*0700*/ 	.word	0xffffffff


	//   ....[98]....
        /*0704*/ 	.word	0xffffffff


	//   ....[99]....
        /*0708*/ 	.word	0xffffffff


	//   ....[100]....
        /*070c*/ 	.word	0xffffffff


	//   ....[101]....
        /*0710*/ 	.word	0xffffffff


	//   ....[102]....
        /*0714*/ 	.word	0xffffffff


	//   ....[103]....
        /*0718*/ 	.word	0xffffffff


	//   ....[104]....
        /*071c*/ 	.word	0xffffffff


	//   ....[105]....
        /*0720*/ 	.word	0x0500000f


	//   ....[106]....
        /*0724*/ 	.word	0x0500000f


	//   ....[107]....
        /*0728*/ 	.word	0x0500000f


	//   ....[108]....
        /*072c*/ 	.word	0x0500000f


	//   ....[109]....
        /*0730*/ 	.word	0x0500000f


	//   ....[110]....
        /*0734*/ 	.word	0x0500000f


	//   ....[111]....
        /*0738*/ 	.word	0x0500000f


	//   ....[112]....
        /*073c*/ 	.word	0x0500000f


	//   ....[113]....
        /*0740*/ 	.word	0x0500000f


	//   ....[114]....
        /*0744*/ 	.word	0x0500000f


	//   ....[115]....
        /*0748*/ 	.word	0x0500000f


	//   ....[116]....
        /*074c*/ 	.word	0x0500000f


	//   ....[117]....
        /*0750*/ 	.word	0x0500000f


	//   ....[118]....
        /*0754*/ 	.word	0x0500000f


	//   ....[119]....
        /*0758*/ 	.word	0x0500000f


	//   ....[120]....
        /*075c*/ 	.word	0x0500000f


	//   ....[121]....
        /*0760*/ 	.word	0x0500000f


	//   ....[122]....
        /*0764*/ 	.word	0x0500000f


	//   ....[123]....
        /*0768*/ 	.word	0x0500000f


	//   ....[124]....
        /*076c*/ 	.word	0x0500000f


	//   ....[125]....
        /*0770*/ 	.word	0x0500000f


	//   ....[126]....
        /*0774*/ 	.word	0x0500000f


	//   ....[127]....
        /*0778*/ 	.word	0x0500000f


	//   ....[128]....
        /*077c*/ 	.word	0x0500000f


	//   ....[129]....
        /*0780*/ 	.word	0x0500000f


	//   ....[130]....
        /*0784*/ 	.word	0x0500000f


	//   ....[131]....
        /*0788*/ 	.word	0x0500000f


	//   ....[132]....
        /*078c*/ 	.word	0x0500000f


	//   ....[133]....
        /*0790*/ 	.word	0x0500000f


	//   ....[134]....
        /*0794*/ 	.word	0x0500000f


	//   ....[135]....
        /*0798*/ 	.word	0x0500000f


	//   ....[136]....
        /*079c*/ 	.word	0x0500000f


	//   ....[137]....
        /*07a0*/ 	.word	0x0500000f


	//   ....[138]....
        /*07a4*/ 	.word	0x0500000f


	//   ....[139]....
        /*07a8*/ 	.word	0x0500000f


	//   ....[140]....
        /*07ac*/ 	.word	0x0500000f


	//----- nvinfo : EIATTR_COOP_GROUP_INSTR_OFFSETS
	.align		4
.L_543:
        /*07b0*/ 	.byte	0x04, 0x28
        /*07b2*/ 	.short	(.L_545 - .L_544)


	//   ....[0]....
.L_544:
        /*07b4*/ 	.word	0x00000060


	//   ....[1]....
        /*07b8*/ 	.word	0x00000140


	//   ....[2]....
        /*07bc*/ 	.word	0x00000190


	//   ....[3]....
        /*07c0*/ 	.word	0x000003c0


	//   ....[4]....
        /*07c4*/ 	.word	0x00000520


	//   ....[5]....
        /*07c8*/ 	.word	0x00000640


	//   ....[6]....
        /*07cc*/ 	.word	0x000007a0


	//   ....[7]....
        /*07d0*/ 	.word	0x00002120


	//   ....[8]....
        /*07d4*/ 	.word	0x000044f0


	//   ....[9]....
        /*07d8*/ 	.word	0x00004520


	//   ....[10]....
        /*07dc*/ 	.word	0x00004e20


	//   ....[11]....
        /*07e0*/ 	.word	0x00004f20


	//   ....[12]....
        /*07e4*/ 	.word	0x00005380


	//   ....[13]....
        /*07e8*/ 	.word	0x000053d0


	//   ....[14]....
        /*07ec*/ 	.word	0x000085d0


	//   ....[15]....
        /*07f0*/ 	.word	0x00008a30


	//   ....[16]....
        /*07f4*/ 	.word	0x00008a90


	//   ....[17]....
        /*07f8*/ 	.word	0x00008b40


	//   ....[18]....
        /*07fc*/ 	.word	0x00008fc0


	//   ....[19]....
        /*0800*/ 	.word	0x000090b0


	//   ....[20]....
        /*0804*/ 	.word	0x0000c290


	//   ....[21]....
        /*0808*/ 	.word	0x0000c2c0


	//   ....[22]....
        /*080c*/ 	.word	0x0000c590


	//   ....[23]....
        /*0810*/ 	.word	0x0000c690


	//   ....[24]....
        /*0814*/ 	.word	0x0000d960


	//   ....[25]....
        /*0818*/ 	.word	0x0000d990


	//   ....[26]....
        /*081c*/ 	.word	0x0000dac0


	//   ....[27]....
        /*0820*/ 	.word	0x0000dad0


	//   ....[28]....
        /*0824*/ 	.word	0x0000f830


	//   ....[29]....
        /*0828*/ 	.word	0x0000f840


	//   ....[30]....
        /*082c*/ 	.word	0x0000f850


	//   ....[31]....
        /*0830*/ 	.word	0x0000f860


	//   ....[32]....
        /*0834*/ 	.word	0x00010360


	//   ....[33]....
        /*0838*/ 	.word	0x00010390


	//   ....[34]....
        /*083c*/ 	.word	0x00010530


	//   ....[35]....
        /*0840*/ 	.word	0x00010550


	//   ....[36]....
        /*0844*/ 	.word	0x000106a0


	//   ....[37]....
        /*0848*/ 	.word	0x000106c0


	//   ....[38]....
        /*084c*/ 	.word	0x00010820


	//   ....[39]....
        /*0850*/ 	.word	0x00010840


	//   ....[40]....
        /*0854*/ 	.word	0x00010e10


	//   ....[41]....
        /*0858*/ 	.word	0x00010e50


	//   ....[42]....
        /*085c*/ 	.word	0x00011880


	//   ....[43]....
        /*0860*/ 	.word	0x00011890


	//   ....[44]....
        /*0864*/ 	.word	0x00012c10


	//   ....[45]....
        /*0868*/ 	.word	0x00012c40


	//   ....[46]....
        /*086c*/ 	.word	0x00012dc0


	//   ....[47]....
        /*0870*/ 	.word	0x00012de0


	//   ....[48]....
        /*0874*/ 	.word	0x00012f30


	//   ....[49]....
        /*0878*/ 	.word	0x00012f50


	//   ....[50]....
        /*087c*/ 	.word	0x000130b0


	//   ....[51]....
        /*0880*/ 	.word	0x000130d0


	//   ....[52]....
        /*0884*/ 	.word	0x000132b0


	//   ....[53]....
        /*0888*/ 	.word	0x000134e0


	//   ....[54]....
        /*088c*/ 	.word	0x00013510


	//   ....[55]....
        /*0890*/ 	.word	0x00013540


	//   ....[56]....
        /*0894*/ 	.word	0x00013570


	//   ....[57]....
        /*0898*/ 	.word	0x000135a0


	//   ....[58]....
        /*089c*/ 	.word	0x000135d0


	//   ....[59]....
        /*08a0*/ 	.word	0x00013780


	//   ....[60]....
        /*08a4*/ 	.word	0x000137b0


	//   ....[61]....
        /*08a8*/ 	.word	0x000137e0


	//   ....[62]....
        /*08ac*/ 	.word	0x00013810


	//   ....[63]....
        /*08b0*/ 	.word	0x00013840


	//   ....[64]....
        /*08b4*/ 	.word	0x00013870


	//   ....[65]....
        /*08b8*/ 	.word	0x00013910


	//   ....[66]....
        /*08bc*/ 	.word	0x00013940


	//   ....[67]....
        /*08c0*/ 	.word	0x00013950


	//   ....[68]....
        /*08c4*/ 	.word	0x00013980


	//   ....[69]....
        /*08c8*/ 	.word	0x00015470


	//   ....[70]....
        /*08cc*/ 	.word	0x000160d0


	//   ....[71]....
        /*08d0*/ 	.word	0x000160f0


	//   ....[72]....
        /*08d4*/ 	.word	0x000161d0


	//   ....[73]....
        /*08d8*/ 	.word	0x000161e0


	//   ....[74]....
        /*08dc*/ 	.word	0x00016290


	//   ....[75]....
        /*08e0*/ 	.word	0x000162a0


	//   ....[76]....
        /*08e4*/ 	.word	0x00016350


	//   ....[77]....
        /*08e8*/ 	.word	0x00016360


	//   ....[78]....
        /*08ec*/ 	.word	0x00016410


	//   ....[79]....
        /*08f0*/ 	.word	0x00016420


	//   ....[80]....
        /*08f4*/ 	.word	0x000164d0


	//   ....[81]....
        /*08f8*/ 	.word	0x000164e0


	//   ....[82]....
        /*08fc*/ 	.word	0x00016590


	//   ....[83]....
        /*0900*/ 	.word	0x000165a0


	//   ....[84]....
        /*0904*/ 	.word	0x000165f0


	//   ....[85]....
        /*0908*/ 	.word	0x00016640


	//   ....[86]....
        /*090c*/ 	.word	0x00019c90


	//   ....[87]....
        /*0910*/ 	.word	0x00019cc0


	//   ....[88]....
        /*0914*/ 	.word	0x00019d20


	//   ....[89]....
        /*0918*/ 	.word	0x00019d50


	//   ....[90]....
        /*091c*/ 	.word	0x00019d80


	//   ....[91]....
        /*0920*/ 	.word	0x00019db0


	//   ....[92]....
        /*0924*/ 	.word	0x00019de0


	//   ....[93]....
        /*0928*/ 	.word	0x00019e10


	//   ....[94]....
        /*092c*/ 	.word	0x00019fe0


	//   ....[95]....
        /*0930*/ 	.word	0x0001a010


	//   ....[96]....
        /*0934*/ 	.word	0x0001a040


	//   ....[97]....
        /*0938*/ 	.word	0x0001a070


	//   ....[98]....
        /*093c*/ 	.word	0x0001a0a0


	//   ....[99]....
        /*0940*/ 	.word	0x0001a0d0


	//   ....[100]....
        /*0944*/ 	.word	0x0001a1a0


	//   ....[101]....
        /*0948*/ 	.word	0x0001a1c0


	//   ....[102]....
        /*094c*/ 	.word	0x0001a1d0


	//   ....[103]....
        /*0950*/ 	.word	0x0001a250


	//   ....[104]....
        /*0954*/ 	.word	0x0001ada0


	//   ....[105]....
        /*0958*/ 	.word	0x0001b390


	//   ....[106]....
        /*095c*/ 	.word	0x0001b570


	//   ....[107]....
        /*0960*/ 	.word	0x0001b5c0


	//   ....[108]....
        /*0964*/ 	.word	0x0001b700


	//   ....[109]....
        /*0968*/ 	.word	0x0001b750


	//   ....[110]....
        /*096c*/ 	.word	0x0001b890


	//   ....[111]....
        /*0970*/ 	.word	0x0001b8e0


	//   ....[112]....
        /*0974*/ 	.word	0x0001ba20


	//   ....[113]....
        /*0978*/ 	.word	0x0001ba70


	//   ....[114]....
        /*097c*/ 	.word	0x0001bbb0


	//   ....[115]....
        /*0980*/ 	.word	0x0001bc00


	//   ....[116]....
        /*0984*/ 	.word	0x0001bd40


	//   ....[117]....
        /*0988*/ 	.word	0x0001bd90


	//   ....[118]....
        /*098c*/ 	.word	0x0001beb0


	//   ....[119]....
        /*0990*/ 	.word	0x0001bf20


	//   ....[120]....
        /*0994*/ 	.word	0x0001c040


	//   ....[121]....
        /*0998*/ 	.word	0x0001c090


	//   ....[122]....
        /*099c*/ 	.word	0x0001c3c0


	//   ....[123]....
        /*09a0*/ 	.word	0x0001c460


	//   ....[124]....
        /*09a4*/ 	.word	0x0001c600


	//   ....[125]....
        /*09a8*/ 	.word	0x0001c680


	//   ....[126]....
        /*09ac*/ 	.word	0x0001c700


	//   ....[127]....
        /*09b0*/ 	.word	0x0001c780


	//   ....[128]....
        /*09b4*/ 	.word	0x0001c800


	//   ....[129]....
        /*09b8*/ 	.word	0x0001c890


	//   ....[130]....
        /*09bc*/ 	.word	0x0001c930


	//   ....[131]....
        /*09c0*/ 	.word	0x0001c9e0


	//   ....[132]....
        /*09c4*/ 	.word	0x0001ca60


	//   ....[133]....
        /*09c8*/ 	.word	0x0001cae0


	//   ....[134]....
        /*09cc*/ 	.word	0x0001cb60


	//   ....[135]....
        /*09d0*/ 	.word	0x0001cbf0


	//   ....[136]....
        /*09d4*/ 	.word	0x0001cc70


	//   ....[137]....
        /*09d8*/ 	.word	0x0001cd20


	//   ....[138]....
        /*09dc*/ 	.word	0x0001cd70


	//   ....[139]....
        /*09e0*/ 	.word	0x0001ce30


	//   ....[140]....
        /*09e4*/ 	.word	0x0001cf60


	//----- nvinfo : EIATTR_REG_RECONFIG
	.align		4
.L_545:
        /*09e8*/ 	.byte	0x01, 0x54
	.zero		2


	//----- nvinfo : EIATTR_SYSCALL_OFFSETS
	.align		4
        /*09ec*/ 	.byte	0x04, 0x46
        /*09ee*/ 	.short	(.L_547 - .L_546)


	//   ....[0]....
.L_546:
        /*09f0*/ 	.word	0x000022a0


	//   ....[1]....
        /*09f4*/ 	.word	0x00015080


	//   ....[2]....
        /*09f8*/ 	.word	0x000151d0


	//   ....[3]....
        /*09fc*/ 	.word	0x000152d0


	//   ....[4]....
        /*0a00*/ 	.word	0x00015c60


	//----- nvinfo : EIATTR_MBARRIER_INSTR_OFFSETS
	.align		4
.L_547:
        /*0a04*/ 	.byte	0x04, 0x39
        /*0a06*/ 	.short	(.L_549 - .L_548)


	//   ....[0]....
.L_548:
        /*0a08*/ 	.word	0x00000270
        /*0a0c*/ 	.word	0x000000ff
        /*0a10*/ 	.word	0x00038800
        /*0a14*/ 	.short	0x0100
        /*0a16*/ 	.byte	0x08
	.zero		1


	//   ....[1]....
        /*0a18*/ 	.word	0x00000280
        /*0a1c*/ 	.word	0x000000ff
        /*0a20*/ 	.word	0x00038820
        /*0a24*/ 	.short	0x0100
        /*0a26*/ 	.byte	0x08
	.zero		1


	//   ....[2]....
        /*0a28*/ 	.word	0x00000370
        /*0a2c*/ 	.word	0x000000ff
        /*0a30*/ 	.word	0x00038830
        /*0a34*/ 	.short	0x0100
        /*0a36*/ 	.byte	0x08
	.zero		1


	//   ....[3]....
        /*0a38*/ 	.word	0x00000380
        /*0a3c*/ 	.word	0x000000ff
        /*0a40*/ 	.word	0x00038840
        /*0a44*/ 	.short	0x0100
        /*0a46*/ 	.byte	0x08
	.zero		1


	//   ....[4]....
        /*0a48*/ 	.word	0x00000390
        /*0a4c*/ 	.word	0x000000ff
        /*0a50*/ 	.word	0x00038838
        /*0a54*/ 	.short	0x0100
        /*0a56*/ 	.byte	0x08
	.zero		1


	//   ....[5]....
        /*0a58*/ 	.word	0x000003a0
        /*0a5c*/ 	.word	0x000000ff
        /*0a60*/ 	.word	0x00038848
        /*0a64*/ 	.short	0x0100
        /*0a66*/ 	.byte	0x08
	.zero		1


	//   ....[6]....
        /*0a68*/ 	.word	0x000004d0
        /*0a6c*/ 	.word	0x000000ff
        /*0a70*/ 	.word	0x00038850
        /*0a74*/ 	.short	0x0100
        /*0a76*/ 	.byte	0x08
	.zero		1


	//   ....[7]....
        /*0a78*/ 	.word	0x000004e0
        /*0a7c*/ 	.word	0x000000ff
        /*0a80*/ 	.word	0x00038860
        /*0a84*/ 	.short	0x0100
        /*0a86*/ 	.byte	0x08
	.zero		1


	//   ....[8]....
        /*0a88*/ 	.word	0x000004f0
        /*0a8c*/ 	.word	0x000000ff
        /*0a90*/ 	.word	0x00038858
        /*0a94*/ 	.short	0x0100
        /*0a96*/ 	.byte	0x08
	.zero		1


	//   ....[9]....
        /*0a98*/ 	.word	0x00000500
        /*0a9c*/ 	.word	0x000000ff
        /*0aa0*/ 	.word	0x00038868
        /*0aa4*/ 	.short	0x0100
        /*0aa6*/ 	.byte	0x08
	.zero		1


	//   ....[10]....
        /*0aa8*/ 	.word	0x000005f0
        /*0aac*/ 	.word	0x000000ff
        /*0ab0*/ 	.word	0x00038870
        /*0ab4*/ 	.short	0x0100
        /*0ab6*/ 	.byte	0x06
	.zero		1


	//   ....[11]....
        /*0ab8*/ 	.word	0x00000600
        /*0abc*/ 	.word	0x000000ff
        /*0ac0*/ 	.word	0x00038880
        /*0ac4*/ 	.short	0x0100
        /*0ac6*/ 	.byte	0x06
	.zero		1


	//   ....[12]....
        /*0ac8*/ 	.word	0x00000610
        /*0acc*/ 	.word	0x000000ff
        /*0ad0*/ 	.word	0x00038878
        /*0ad4*/ 	.short	0x0100
        /*0ad6*/ 	.byte	0x06
	.zero		1


	//   ....[13]....
        /*0ad8*/ 	.word	0x00000620
        /*0adc*/ 	.word	0x000000ff
        /*0ae0*/ 	.word	0x00038888
        /*0ae4*/ 	.short	0x0100
        /*0ae6*/ 	.byte	0x06
	.zero		1


	//   ....[14]....
        /*0ae8*/ 	.word	0x00000750
        /*0aec*/ 	.word	0x000000ff
        /*0af0*/ 	.word	0x00038890
        /*0af4*/ 	.short	0x0100
        /*0af6*/ 	.byte	0x08
	.zero		1


	//   ....[15]....
        /*0af8*/ 	.word	0x00000760
        /*0afc*/ 	.word	0x000000ff
        /*0b00*/ 	.word	0x000388a0
        /*0b04*/ 	.short	0x0100
        /*0b06*/ 	.byte	0x08
	.zero		1


	//   ....[16]....
        /*0b08*/ 	.word	0x00000770
        /*0b0c*/ 	.word	0x000000ff
        /*0b10*/ 	.word	0x00038898
        /*0b14*/ 	.short	0x0100
        /*0b16*/ 	.byte	0x08
	.zero		1


	//   ....[17]....
        /*0b18*/ 	.word	0x00000780
        /*0b1c*/ 	.word	0x000000ff
        /*0b20*/ 	.word	0x000388a8
        /*0b24*/ 	.short	0x0100
        /*0b26*/ 	.byte	0x08
	.zero		1


	//   ....[18]....
        /*0b28*/ 	.word	0x000008b0
        /*0b2c*/ 	.word	0x000000ff
        /*0b30*/ 	.word	0x000388b0
        /*0b34*/ 	.short	0x0100
        /*0b36*/ 	.byte	0x08
	.zero		1


	//   ....[19]....
        /*0b38*/ 	.word	0x000008c0
        /*0b3c*/ 	.word	0x000000ff
        /*0b40*/ 	.word	0x000388c0
        /*0b44*/ 	.short	0x0100
        /*0b46*/ 	.byte	0x08
	.zero		1


	//   ....[20]....
        /*0b48*/ 	.word	0x000008d0
        /*0b4c*/ 	.word	0x000000ff
        /*0b50*/ 	.word	0x000388b8
        /*0b54*/ 	.short	0x0100
        /*0b56*/ 	.byte	0x08
	.zero		1


	//   ....[21]....
        /*0b58*/ 	.word	0x000008e0
        /*0b5c*/ 	.word	0x000000ff
        /*0b60*/ 	.word	0x000388c8
        /*0b64*/ 	.short	0x0100
        /*0b66*/ 	.byte	0x08
	.zero		1


	//   ....[22]....
        /*0b68*/ 	.word	0x00002370
        /*0b6c*/ 	.word	0x000000ff
        /*0b70*/ 	.word	0x00038800
        /*0b74*/ 	.short	0x010a
        /*0b76*/ 	.byte	0x06
	.zero		1


	//   ....[23]....
        /*0b78*/ 	.word	0x00002410
        /*0b7c*/ 	.word	0x00000000
        /*0b80*/ 	.word	0x00038830
        /*0b84*/ 	.short	0x010a
        /*0b86*/ 	.byte	0x3f
	.zero		1


	//   ....[24]....
        /*0b88*/ 	.word	0x00002480
        /*0b8c*/ 	.word	0x00000000
        /*0b90*/ 	.word	0x00038830
        /*0b94*/ 	.short	0x010a
        /*0b96*/ 	.byte	0x3f
	.zero		1


	//   ....[25]....
        /*0b98*/ 	.word	0x00004d50
        /*0b9c*/ 	.word	0x00000000
        /*0ba0*/ 	.word	0x00000000
        /*0ba4*/ 	.short	0x0101
        /*0ba6*/ 	.byte	0x3f
	.zero		1


	//   ....[26]....
        /*0ba8*/ 	.word	0x00005df0
        /*0bac*/ 	.word	0x000000ff
        /*0bb0*/ 	.word	0x00038830
        /*0bb4*/ 	.short	0x010a
        /*0bb6*/ 	.byte	0x04
	.zero		1


	//   ....[27]....
        /*0bb8*/ 	.word	0x00005e40
        /*0bbc*/ 	.word	0x000000ff
        /*0bc0*/ 	.word	0x00038830
        /*0bc4*/ 	.short	0x010a
        /*0bc6*/ 	.byte	0x04
	.zero		1


	//   ....[28]....
        /*0bc8*/ 	.word	0x000082f0
        /*0bcc*/ 	.word	0x000000ff
        /*0bd0*/ 	.word	0x00038850
        /*0bd4*/ 	.short	0x010a
        /*0bd6*/ 	.byte	0x04
	.zero		1


	//   ....[29]....
        /*0bd8*/ 	.word	0x00008330
        /*0bdc*/ 	.word	0x000000ff
        /*0be0*/ 	.word	0x00038850
        /*0be4*/ 	.short	0x010a
        /*0be6*/ 	.byte	0x04
	.zero		1


	//   ....[30]....
        /*0be8*/ 	.word	0x00009210
        /*0bec*/ 	.word	0x00000000
        /*0bf0*/ 	.word	0x00000000
        /*0bf4*/ 	.short	0x0101
        /*0bf6*/ 	.byte	0x3f
	.zero		1


	//   ....[31]....
        /*0bf8*/ 	.word	0x00009370
        /*0bfc*/ 	.word	0x00000015
        /*0c00*/ 	.word	0x00000000
        /*0c04*/ 	.short	0x0101
        /*0c06*/ 	.byte	0x3f
	.zero		1


	//   ....[32]....
        /*0c08*/ 	.word	0x00009b10
        /*0c0c*/ 	.word	0x000000ff
        /*0c10*/ 	.word	0x00038830
        /*0c14*/ 	.short	0x010a
        /*0c16*/ 	.byte	0x04
	.zero		1


	//   ....[33]....
        /*0c18*/ 	.word	0x00009b50
        /*0c1c*/ 	.word	0x000000ff
        /*0c20*/ 	.word	0x00038830
        /*0c24*/ 	.short	0x010a
        /*0c26*/ 	.byte	0x04
	.zero		1


	//   ....[34]....
        /*0c28*/ 	.word	0x0000c010
        /*0c2c*/ 	.word	0x000000ff
        /*0c30*/ 	.word	0x00038850
        /*0c34*/ 	.short	0x010a
        /*0c36*/ 	.byte	0x04
	.zero		1


	//   ....[35]....
        /*0c38*/ 	.word	0x0000c050
        /*0c3c*/ 	.word	0x000000ff
        /*0c40*/ 	.word	0x00038850
        /*0c44*/ 	.short	0x010a
        /*0c46*/ 	.byte	0x04
	.zero		1


	//   ....[36]....
        /*0c48*/ 	.word	0x0000c900
        /*0c4c*/ 	.word	0x000000ac
        /*0c50*/ 	.word	0x00000000
        /*0c54*/ 	.short	0x0101
        /*0c56*/ 	.byte	0x3f
	.zero		1


	//   ....[37]....
        /*0c58*/ 	.word	0x0000cc00
        /*0c5c*/ 	.word	0x000000ac
        /*0c60*/ 	.word	0x00000000
        /*0c64*/ 	.short	0x0101
        /*0c66*/ 	.byte	0x3f
	.zero		1


	//   ....[38]....
        /*0c68*/ 	.word	0x0000d8b0
        /*0c6c*/ 	.word	0x000000ff
        /*0c70*/ 	.word	0x00038850
        /*0c74*/ 	.short	0x010a
        /*0c76*/ 	.byte	0x08
	.zero		1


	//   ....[39]....
        /*0c78*/ 	.word	0x0000d8f0
        /*0c7c*/ 	.word	0x000000ff
        /*0c80*/ 	.word	0x00038850
        /*0c84*/ 	.short	0x010a
        /*0c86*/ 	.byte	0x08
	.zero		1


	//   ....[40]....
        /*0c88*/ 	.word	0x0000ddc0
        /*0c8c*/ 	.word	0x0000000b
        /*0c90*/ 	.word	0x00000000
        /*0c94*/ 	.short	0x0101
        /*0c96*/ 	.byte	0x3f
	.zero		1


	//   ....[41]....
        /*0c98*/ 	.word	0x00010370
        /*0c9c*/ 	.word	0x000000ff
        /*0ca0*/ 	.word	0x00000000
        /*0ca4*/ 	.short	0x0101
        /*0ca6*/ 	.byte	0x08
	.zero		1


	//   ....[42]....
        /*0ca8*/ 	.word	0x00010c50
        /*0cac*/ 	.word	0x000000ff
        /*0cb0*/ 	.word	0x00000000
        /*0cb4*/ 	.short	0x0101
        /*0cb6*/ 	.byte	0x08
	.zero		1


	//   ....[43]....
        /*0cb8*/ 	.word	0x000156d0
        /*0cbc*/ 	.word	0x00000000
        /*0cc0*/ 	.word	0x00038840
        /*0cc4*/ 	.short	0x010a
        /*0cc6*/ 	.byte	0x3f
	.zero		1


	//   ....[44]....
        /*0cc8*/ 	.word	0x00016740
        /*0ccc*/ 	.word	0x00000012
        /*0cd0*/ 	.word	0x00038800
        /*0cd4*/ 	.short	0x0107
        /*0cd6*/ 	.byte	0x3f
	.zero		1


	//   ....[45]....
        /*0cd8*/ 	.word	0x00016850
        /*0cdc*/ 	.word	0x00000012
        /*0ce0*/ 	.word	0x00038800
        /*0ce4*/ 	.short	0x0101
        /*0ce6*/ 	.byte	0x3f
	.zero		1


	//   ....[46]....
        /*0ce8*/ 	.word	0x00016870
        /*0cec*/ 	.word	0x00000012
        /*0cf0*/ 	.word	0x00038820
        /*0cf4*/ 	.short	0x010a
        /*0cf6*/ 	.byte	0x3f
	.zero		1


	//   ....[47]....
        /*0cf8*/ 	.word	0x00016c40
        /*0cfc*/ 	.word	0x00000003
        /*0d00*/ 	.word	0x00038840
        /*0d04*/ 	.short	0x010a
        /*0d06*/ 	.byte	0x3f
	.zero		1


	//   ....[48]....
        /*0d08*/ 	.word	0x000171e0
        /*0d0c*/ 	.word	0x00000003
        /*0d10*/ 	.word	0x00000060
        /*0d14*/ 	.short	0x010a
        /*0d16*/ 	.byte	0x3f
	.zero		1


	//   ....[49]....
        /*0d18*/ 	.word	0x00017a60
        /*0d1c*/ 	.word	0x00000003
        /*0d20*/ 	.word	0x00038840
        /*0d24*/ 	.short	0x010a
        /*0d26*/ 	.byte	0x3f
	.zero		1


	//   ....[50]....
        /*0d28*/ 	.word	0x00018000
        /*0d2c*/ 	.word	0x00000002
        /*0d30*/ 	.word	0x00000060
        /*0d34*/ 	.short	0x010a
        /*0d36*/ 	.byte	0x3f
	.zero		1


	//   ....[51]....
        /*0d38*/ 	.word	0x000187c0
        /*0d3c*/ 	.word	0x00000002
        /*0d40*/ 	.word	0x00038840
        /*0d44*/ 	.short	0x010a
        /*0d46*/ 	.byte	0x3f
	.zero		1


	//   ....[52]....
        /*0d48*/ 	.word	0x00018d60
        /*0d4c*/ 	.word	0x00000002
        /*0d50*/ 	.word	0x00000060
        /*0d54*/ 	.short	0x010a
        /*0d56*/ 	.byte	0x3f
	.zero		1


	//   ....[53]....
        /*0d58*/ 	.word	0x000194d0
        /*0d5c*/ 	.word	0x00000000
        /*0d60*/ 	.word	0x00038860
        /*0d64*/ 	.short	0x010a
        /*0d66*/ 	.byte	0x3f
	.zero		1


	//   ....[54]....
        /*0d68*/ 	.word	0x0001ad20
        /*0d6c*/ 	.word	0x00000000
        /*0d70*/ 	.word	0x00038820
        /*0d74*/ 	.short	0x010a
        /*0d76*/ 	.byte	0x3f
	.zero		1


	//   ....[55]....
        /*0d78*/ 	.word	0x0001af30
        /*0d7c*/ 	.word	0x00000006
        /*0d80*/ 	.word	0x00000000
        /*0d84*/ 	.short	0x010a
        /*0d86*/ 	.byte	0x3f
	.zero		1


	//   ....[56]....
        /*0d88*/ 	.word	0x0001af60
        /*0d8c*/ 	.word	0x00000007
        /*0d90*/ 	.word	0x00000000
        /*0d94*/ 	.short	0x010a
        /*0d96*/ 	.byte	0x3f
	.zero		1


	//   ....[57]....
        /*0d98*/ 	.word	0x0001afc0
        /*0d9c*/ 	.word	0x00000004
        /*0da0*/ 	.word	0x00000000
        /*0da4*/ 	.short	0x010a
        /*0da6*/ 	.byte	0x3f
	.zero		1


	//   ....[58]....
        /*0da8*/ 	.word	0x0001aff0
        /*0dac*/ 	.word	0x00000003
        /*0db0*/ 	.word	0x00000000
        /*0db4*/ 	.short	0x010a
        /*0db6*/ 	.byte	0x3f
	.zero		1


	//   ....[59]....
        /*0db8*/ 	.word	0x0001b070
        /*0dbc*/ 	.word	0x00000003
        /*0dc0*/ 	.word	0x00038800
        /*0dc4*/ 	.short	0x010a
        /*0dc6*/ 	.byte	0x3f
	.zero		1


	//   ....[60]....
        /*0dc8*/ 	.word	0x0001b0c0
        /*0dcc*/ 	.word	0x00000000
        /*0dd0*/ 	.word	0x00038830
        /*0dd4*/ 	.short	0x010a
        /*0dd6*/ 	.byte	0x3f
	.zero		1


	//   ....[61]....
        /*0dd8*/ 	.word	0x0001b130
        /*0ddc*/ 	.word	0x00000098
        /*0de0*/ 	.word	0x00038830
        /*0de4*/ 	.short	0x010a
        /*0de6*/ 	.byte	0x3f
	.zero		1


	//   ....[62]....
        /*0de8*/ 	.word	0x0001b190
        /*0dec*/ 	.word	0x00000002
        /*0df0*/ 	.word	0x00038850
        /*0df4*/ 	.short	0x010a
        /*0df6*/ 	.byte	0x3f
	.zero		1


	//   ....[63]....
        /*0df8*/ 	.word	0x0001b1f0
        /*0dfc*/ 	.word	0x00000004
        /*0e00*/ 	.word	0x00038830
        /*0e04*/ 	.short	0x010a
        /*0e06*/ 	.byte	0x3f
	.zero		1


	//   ....[64]....
        /*0e08*/ 	.word	0x0001b250
        /*0e0c*/ 	.word	0x00000002
        /*0e10*/ 	.word	0x00038850
        /*0e14*/ 	.short	0x010a
        /*0e16*/ 	.byte	0x3f
	.zero		1


	//   ....[65]....
        /*0e18*/ 	.word	0x0001b2b0
        /*0e1c*/ 	.word	0x00000007
        /*0e20*/ 	.word	0x00038850
        /*0e24*/ 	.short	0x010a
        /*0e26*/ 	.byte	0x3f
	.zero		1


	//   ....[66]....
        /*0e28*/ 	.word	0x0001b450
        /*0e2c*/ 	.word	0x00000000
        /*0e30*/ 	.word	0x00038840
        /*0e34*/ 	.short	0x010a
        /*0e36*/ 	.byte	0x3f
	.zero		1


	//   ....[67]....
        /*0e38*/ 	.word	0x0001c0d0
        /*0e3c*/ 	.word	0x00000012
        /*0e40*/ 	.word	0x00038820
        /*0e44*/ 	.short	0x010a
        /*0e46*/ 	.byte	0x3f
	.zero		1


	//   ....[68]....
        /*0e48*/ 	.word	0x0001c120
        /*0e4c*/ 	.word	0x00000003
        /*0e50*/ 	.word	0x00038840
        /*0e54*/ 	.short	0x010a
        /*0e56*/ 	.byte	0x3f
	.zero		1


	//   ....[69]....
        /*0e58*/ 	.word	0x0001c170
        /*0e5c*/ 	.word	0x00000003
        /*0e60*/ 	.word	0x00000060
        /*0e64*/ 	.short	0x010a
        /*0e66*/ 	.byte	0x3f
	.zero		1


	//   ....[70]....
        /*0e68*/ 	.word	0x0001c1c0
        /*0e6c*/ 	.word	0x00000003
        /*0e70*/ 	.word	0x00038840
        /*0e74*/ 	.short	0x010a
        /*0e76*/ 	.byte	0x3f
	.zero		1


	//   ....[71]....
        /*0e78*/ 	.word	0x0001c210
        /*0e7c*/ 	.word	0x00000002
        /*0e80*/ 	.word	0x00000060
        /*0e84*/ 	.short	0x010a
        /*0e86*/ 	.byte	0x3f
	.zero		1


	//   ....[72]....
        /*0e88*/ 	.word	0x0001c260
        /*0e8c*/ 	.word	0x00000002
        /*0e90*/ 	.word	0x00038840
        /*0e94*/ 	.short	0x010a
        /*0e96*/ 	.byte	0x3f
	.zero		1


	//   ....[73]....
        /*0e98*/ 	.word	0x0001c2b0
        /*0e9c*/ 	.word	0x00000002
        /*0ea0*/ 	.word	0x00000060
        /*0ea4*/ 	.short	0x010a
        /*0ea6*/ 	.byte	0x3f
	.zero		1


	//   ....[74]....
        /*0ea8*/ 	.word	0x0001c300
        /*0eac*/ 	.word	0x00000000
        /*0eb0*/ 	.word	0x00038860
        /*0eb4*/ 	.short	0x010a
        /*0eb6*/ 	.byte	0x3f
	.zero		1


	//   ....[75]....
        /*0eb8*/ 	.word	0x0001ce80
        /*0ebc*/ 	.word	0x00000000
        /*0ec0*/ 	.word	0x00038820
        /*0ec4*/ 	.short	0x010a
        /*0ec6*/ 	.byte	0x3f
	.zero		1


	//   ....[76]....
        /*0ec8*/ 	.word	0x0001d020
        /*0ecc*/ 	.word	0x00000006
        /*0ed0*/ 	.word	0x00000000
        /*0ed4*/ 	.short	0x010a
        /*0ed6*/ 	.byte	0x3f
	.zero		1


	//   ....[77]....
        /*0ed8*/ 	.word	0x0001d070
        /*0edc*/ 	.word	0x00000007
        /*0ee0*/ 	.word	0x00000000
        /*0ee4*/ 	.short	0x010a
        /*0ee6*/ 	.byte	0x3f
	.zero		1


	//   ....[78]....
        /*0ee8*/ 	.word	0x0001d0c0
        /*0eec*/ 	.word	0x00000004
        /*0ef0*/ 	.word	0x00000000
        /*0ef4*/ 	.short	0x010a
        /*0ef6*/ 	.byte	0x3f
	.zero		1


	//----- nvinfo : EIATTR_NUM_MBARRIERS
	.align		4
.L_549:
        /*0ef8*/ 	.byte	0x03, 0x38
        /*0efa*/ 	.short	0x0016


	//----- nvinfo : EIATTR_EXIT_INSTR_OFFSETS
	.align		4
        /*0efc*/ 	.byte	0x04, 0x1c
        /*0efe*/ 	.short	(.L_551 - .L_550)


	//   ....[0]....
.L_550:
        /*0f00*/ 	.word	0x00000a50


	//   ....[1]....
        /*0f04*/ 	.word	0x00013260


	//   ....[2]....
        /*0f08*/ 	.word	0x0001b040


	//----- nvinfo : EIATTR_MAX_THREADS
	.align		4
.L_551:
        /*0f0c*/ 	.byte	0x04, 0x05
        /*0f0e*/ 	.short	(.L_553 - .L_552)
.L_552:
        /*0f10*/ 	.word	0x00000180
        /*0f14*/ 	.word	0x00000001
        /*0f18*/ 	.word	0x00000001


	//----- nvinfo : EIATTR_CRS_STACK_SIZE
	.align		4
.L_553:
        /*0f1c*/ 	.byte	0x04, 0x1e
        /*0f1e*/ 	.short	(.L_555 - .L_554)
.L_554:
        /*0f20*/ 	.word	0x00000000


	//----- nvinfo : EIATTR_CBANK_PARAM_SIZE
	.align		4
.L_555:
        /*0f24*/ 	.byte	0x03, 0x19
        /*0f26*/ 	.short	0x0af0


	//----- nvinfo : EIATTR_PARAM_CBANK
	.align		4
        /*0f28*/ 	.byte	0x04, 0x0a
        /*0f2a*/ 	.short	(.L_557 - .L_556)
	.align		4
.L_556:
        /*0f2c*/ 	.word	index@(.nv.constant0._ZN7cutlass13device_kernelIN5flash11enable_sm90INS1_16FlashAttnFwdSm90INS1_25CollectiveMainloopFwdSm90ILi2EN4cute5tupleIJNS5_1CILi1EEES8_S8_EEENS6_IJNS7_ILi128EEENS7_ILi80EEENS7_ILi256EEEEEELi256ENS_6half_tEfNS_4arch4Sm90ELb1ELb0ELb0ELb1ELb0ELb0ELb0ELb1ELb1ELb1ELb1ELb0EEENS1_21CollectiveEpilogueFwdINS6_IJSA_SC_SB_EEES9_SE_SG_Li256ELb1ELb1ELb1ELb0EEENS1_36VarlenDynamicPersistentTileSchedulerILi128ELi80ELi256ELi128ELb1ELb1ELb1ELb1ELb1ELb1EEEEEEEEEvNT_6ParamsE)
        /*0f30*/ 	.short	0x0210
        /*0f32*/ 	.short	0x0af0


	//----- nvinfo : EIATTR_SW_WAR
	.align		4
.L_557:
        /*0f34*/ 	.byte	0x04, 0x36
        /*0f36*/ 	.short	(.L_559 - .L_558)
.L_558:
        /*0f38*/ 	.word	0x00000008
.L_559:


//--------------------- .nv.info._ZN7cutlass13device_kernelIN5flash11enable_sm90INS1_16FlashAttnFwdSm90INS1_25CollectiveMainloopFwdSm90ILi2EN4cute5tupleIJNS5_1CILi1EEES8_S8_EEENS6_IJNS7_ILi128EEENS7_ILi80EEENS7_ILi256EEEEEELi256ENS_6half_tEfNS_4arch4Sm90ELb1ELb0ELb0ELb1ELb0ELb1ELb0ELb1ELb1ELb1ELb1ELb0EEENS1_21CollectiveEpilogueFwdINS6_IJSA_SC_SB_EEES9_SE_SG_Li256ELb1ELb1ELb1ELb0EEENS1_36VarlenDynamicPersistentTileSchedulerILi128ELi80ELi256ELi128ELb1ELb1ELb1ELb1ELb1ELb1EEEEEEEEEvNT_6ParamsE --------------------------
	.section	.nv.info._ZN7cutlass13device_kernelIN5flash11enable_sm90INS1_16FlashAttnFwdSm90INS1_25CollectiveMainloopFwdSm90ILi2EN4cute5tupleIJNS5_1CILi1EEES8_S8_EEENS6_IJNS7_ILi128EEENS7_ILi80EEENS7_ILi256EEEEEELi256ENS_6half_tEfNS_4arch4Sm90ELb1ELb0ELb0ELb1ELb0ELb1ELb0ELb1ELb1ELb1ELb1ELb0EEENS1_21CollectiveEpilogueFwdINS6_IJSA_SC_SB_EEES9_SE_SG_Li256ELb1ELb1ELb1ELb0EEENS1_36VarlenDynamicPersistentTileSchedulerILi128ELi80ELi256ELi128ELb1ELb1ELb1ELb1ELb1ELb1EEEEEEEEEvNT_6ParamsE,"",@"SHT_CUDA_INFO"
	.sectionflags	@""
	.align	4


	//----- nvinfo : EIATTR_CUDA_API_VERSION
	.align		4
        /*0000*/ 	.byte	0x04, 0x37
        /*0002*/ 	.short	(.L_561 - .L_560)
.L_560:
        /*0004*/ 	.word	0x00000082


	//----- nvinfo : EIATTR_KPARAM_INFO
	.align		4
.L_561:
        /*0008*/ 	.byte	0x04, 0x17
        /*000a*/ 	.short	(.L_563 - .L_562)
.L_562:
        /*000c*/ 	.word	0x00000000
        /*0010*/ 	.short	0x0000
        /*0012*/ 	.short	0x0070
        /*0014*/ 	.byte	0x00, 0xf0, 0x01, 0x2a


	//----- nvinfo : EIATTR_SPARSE_MMA_MASK
	.align		4
.L_563:
        /*0018*/ 	.byte	0x03, 0x50
        /*001a*/ 	.short	0x0000


	//----- nvinfo : EIATTR_MAXREG_COUNT
	.align		4
        /*001c*/ 	.byte	0x03, 0x1b
        /*001e*/ 	.short	0x00a8


	//----- nvinfo : EIATTR_NUM_BARRIERS
	.align		4
        /*0020*/ 	.byte	0x02, 0x4c
        /*0022*/ 	.byte	0x10
	.zero		1


	//----- nvinfo : EIATTR_EXTERNS
	.align		4
        /*0024*/ 	.byte	0x04, 0x0f
        /*0026*/ 	.short	(.L_565 - .L_564)


	//   ....[0]....
	.align		4
.L_564:
        /*0028*/ 	.word	index@(__assertfail)


	//----- nvinfo : EIATTR_ANNOTATIONS
	.align		4
.L_565:
        /*002c*/ 	.byte	0x04, 0x55
        /*002e*/ 	.short	(.L_567 - .L_566)


	//   ....[0]....
.L_566:
        /* <DEDUP_REMOVED lines=165> */


	//----- nvinfo : EIATTR_MERCURY_ISA_VERSION
	.align		4
.L_567:
        /*0a68*/ 	.byte	0x03, 0x5f
        /*0a6a*/ 	.short	0x0101


	//----- nvinfo : EIATTR_UNUSED_LOAD_BYTE_OFFSET
	.align		4
        /*0a6c*/ 	.byte	0x04, 0x44
        /*0a6e*/ 	.short	(.L_569 - .L_568)


	//   ....[0]....
.L_568:
        /*0a70*/ 	.word	0x00000aa0
        /*0a74*/ 	.word	0x0000fff0


	//   ....[1]....
        /*0a78*/ 	.word	0x00024bd0
        /*0a7c*/ 	.word	0x0000fff0


	//----- nvinfo : EIATTR_INT_WARP_WIDE_INSTR_OFFSETS
	.align		4
.L_569:
        /*0a80*/ 	.byte	0x04, 0x31
        /*0a82*/ 	.short	(.L_571 - .L_570)


	//   ....[0]....
.L_570:
        /*0a84*/ 	.word	0x00000190


	//   ....[1]....
        /*0a88*/ 	.word	0x000001d0


	//   ....[2]....
        /*0a8c*/ 	.word	0x00000240


	//   ....[3]....
        /*0a90*/ 	.word	0x0002d040


	//   ....[4]....
        /*0a94*/ 	.word	0x0002d0e0


	//   ....[5]....
        /*0a98*/ 	.word	0x00031590


	//   ....[6]....
        /*0a9c*/ 	.word	0x00031600


	//----- nvinfo : EIATTR_COOP_GROUP_MASK_REGIDS
	.align		4
.L_571:
        /*0aa0*/ 	.byte	0x04, 0x29
        /*0aa2*/ 	.short	(.L_573 - .L_572)


	//   ....[0]....
.L_572:
        /*0aa4*/ 	.word	0xffffffff


	//   ....[1]....
        /*0aa8*/ 	.word	0xffffffff


	//   ....[2]....
        /*0aac*/ 	.word	0xffffffff


	//   ....[3]....
        /*0ab0*/ 	.word	0xffffffff


	//   ....[4]....
        /*0ab4*/ 	.word	0xffffffff


	//   ....[5]....
        /*0ab8*/ 	.word	0xffffffff


	//   ....[6]....
        /*0abc*/ 	.word	0xffffffff


	//   ....[7]....
        /*0ac0*/ 	.word	0xffffffff


	//   ....[8]....
        /*0ac4*/ 	.word	0xffffffff


	//   ....[9]....
        /*0ac8*/ 	.word	0xffffffff


	//   ....[10]....
        /*0acc*/ 	.word	0xffffffff


	//   ....[11]....
        /*0ad0*/ 	.word	0xffffffff


	//   ....[12]....
        /*0ad4*/ 	.word	0xffffffff


	//   ....[13]....
        /*0ad8*/ 	.word	0xffffffff


	//   ....[14]....
        /*0adc*/ 	.word	0xffffffff


	//   ....[15]....
        /*0ae0*/ 	.word	0xffffffff


	//   ....[16]....
        /*0ae4*/ 	.word	0xffffffff


	//   ....[17]....
        /*0ae8*/ 	.word	0xffffffff


	//   ....[18]....
        /*0aec*/ 	.word	0xffffffff


	//   ....[19]....
        /*0af0*/ 	.word	0xffffffff


	//   ....[20]....
        /*0af4*/ 	.word	0xffffffff


	//   ....[21]....
        /*0af8*/ 	.word	0xffffffff


	//   ....[22]....
        /*0afc*/ 	.word	0xffffffff


	//   ....[23]....
        /*0b00*/ 	.word	0xffffffff


	//   ....[24]....
        /*0b04*/ 	.word	0xffffffff


	//   ....[25]....
        /*0b08*/ 	.word	0xffffffff


	//   ....[26]....
        /*0b0c*/ 	.word	0xffffffff


	//   ....[27]....
        /*0b10*/ 	.word	0xffffffff


	//   ....[28]....
        /*0b14*/ 	.word	0xffffffff


	//   ....[29]....
        /*0b18*/ 	.word	0xffffffff


	//   ....[30]....
        /*0b1c*/ 	.word	0xffffffff


	//   ....[31]....
        /*0b20*/ 	.word	0xffffffff


	//   ....[32]....
        /*0b24*/ 	.word	0xffffffff


	//   ....[33]....
        /*0b28*/ 	.word	0xffffffff


	//   ....[34]....
        /*0b2c*/ 	.word	0xffffffff


	//   ....[35]....
        /*0b30*/ 	.word	0xffffffff


	//   ....[36]....
        /*0b34*/ 	.word	0xffffffff


	//   ....[37]....
        /*0b38*/ 	.word	0xffffffff


	//   ....[38]....
        /*0b3c*/ 	.word	0xffffffff


	//   ....[39]....
        /*0b40*/ 	.word	0xffffffff


	//   ....[40]....
        /*0b44*/ 	.word	0xffffffff


	//   ....[41]....
        /*0b48*/ 	.word	0xffffffff


	//   ....[42]....
        /*0b4c*/ 	.word	0xffffffff


	//   ....[43]....
        /*0b50*/ 	.word	0xffffffff


	//   ....[44]....
        /*0b54*/ 	.word	0xffffffff


	//   ....[45]....
        /*0b58*/ 	.word	0xffffffff


	//   ....[46]....
        /*0b5c*/ 	.word	0xffffffff


	//   ....[47]....
        /*0b60*/ 	.word	0xffffffff


	//   ....[48]....
        /*0b64*/ 	.word	0xffffffff


	//   ....[49]....
        /*0b68*/ 	.word	0xffffffff


	//   ....[50]....
        /*0b6c*/ 	.word	0xffffffff


	//   ....[51]....
        /*0b70*/ 	.word	0xffffffff


	//   ....[52]....
        /*0b74*/ 	.word	0xffffffff


	//   ....[53]....
        /*0b78*/ 	.word	0xffffffff


	//   ....[54]....
        /*0b7c*/ 	.word	0xffffffff


	//   ....[55]....
        /*0b80*/ 	.word	0xffffffff


	//   ....[56]....
        /*0b84*/ 	.word	0xffffffff


	//   ....[57]....
        /*0b88*/ 	.word	0xffffffff


	//   ....[58]....
        /*0b8c*/ 	.word	0xffffffff


	//   ....[59]....
        /*0b90*/ 	.word	0xffffffff


	//   ....[60]....
        /*0b94*/ 	.word	0xffffffff


	//   ....[61]....
        /*0b98*/ 	.word	0xffffffff


	//   ....[62]....
        /*0b9c*/ 	.word	0xffffffff


	//   ....[63]....
        /*0ba0*/ 	.word	0xffffffff


	//   ....[64]....
        /*0ba4*/ 	.word	0xffffffff


	//   ....[65]....
        /*0ba8*/ 	.word	0xffffffff


	//   ....[66]....
        /*0bac*/ 	.word	0xffffffff


	//   ....[67]....
        /*0bb0*/ 	.word	0xffffffff


	//   ....[68]....
        /*0bb4*/ 	.word	0xffffffff


	//   ....[69]....
        /*0bb8*/ 	.word	0xffffffff


	//   ....[70]....
        /*0bbc*/ 	.word	0xffffffff


	//   ....[71]....
        /*0bc0*/ 	.word	0xffffffff


	//   ....[72]....
        /*0bc4*/ 	.word	0xffffffff


	//   ....[73]....
        /*0bc8*/ 	.word	0xffffffff


	//   ....[74]....
        /*0bcc*/ 	.word	0xffffffff


	//   ....[75]....
        /*0bd0*/ 	.word	0xffffffff


	//   ....[76]....
        /*0bd4*/ 	.word	0xffffffff


	//   ....[77]....
        /*0bd8*/ 	.word	0xffffffff


	//   ....[78]....
        /*0bdc*/ 	.word	0xffffffff


	//   ....[79]....
        /*0be0*/ 	.word	0xffffffff


	//   ....[80]....
        /*0be4*/ 	.word	0xffffffff


	//   ....[81]....
        /*0be8*/ 	.word	0xffffffff


	//   ....[82]....
        /*0bec*/ 	.word	0xffffffff


	//   ....[83]....
        /*0bf0*/ 	.word	0xffffffff


	//   ....[84]....
        /*0bf4*/ 	.word	0xffffffff


	//   ....[85]....
        /*0bf8*/ 	.word	0xffffffff


	//   ....[86]....
        /*0bfc*/ 	.word	0xffffffff


	//   ....[87]....
        /*0c00*/ 	.word	0xffffffff


	//   ....[88]....
        /*0c04*/ 	.word	0xffffffff


	//   ....[89]....
        /*0c08*/ 	.word	0xffffffff


	//   ....[90]....
        /*0c0c*/ 	.word	0xffffffff


	//   ....[91]....
        /*0c10*/ 	.word	0xffffffff


	//   ....[92]....
        /*0c14*/ 	.word	0xffffffff


	//   ....[93]....
        /*0c18*/ 	.word	0xffffffff


	//   ....[94]....
        /*0c1c*/ 	.word	0xffffffff


	//   ....[95]....
        /*0c20*/ 	.word	0xffffffff


	//   ....[96]....
        /*0c24*/ 	.word	0xffffffff


	//   ....[97]....
        /*0c28*/ 	.word	0xffffffff


	//   ....[98]....
        /*0c2c*/ 	.word	0xffffffff


	//   ....[99]....
        /*0c30*/ 	.word	0xffffffff


	//   ....[100]....
        /*0c34*/ 	.word	0xffffffff


	//   ....[101]....
        /*0c38*/ 	.word	0xffffffff


	//   ....[102]....
        /*0c3c*/ 	.word	0xffffffff


	//   ....[103]....
        /*0c40*/ 	.word	0xffffffff


	//   ....[104]....
        /*0c44*/ 	.word	0xffffffff


	//   ....[105]....
        /*0c48*/ 	.word	0xffffffff


	//   ....[106]....
        /*0c4c*/ 	.word	0xffffffff


	//   ....[107]....
        /*0c50*/ 	.word	0xffffffff


	//   ....[108]....
        /*0c54*/ 	.word	0xffffffff


	//   ....[109]....
        /*0c58*/ 	.word	0xffffffff


	//   ....[110]....
        /*0c5c*/ 	.word	0xffffffff


	//   ....[111]....
        /*0c60*/ 	.word	0xffffffff


	//   ....[112]....
        /*0c64*/ 	.word	0xffffffff


	//   ....[113]....
        /*0c68*/ 	.word	0xffffffff


	//   ....[114]....
        /*0c6c*/ 	.word	0xffffffff


	//   ....[115]....
        /*0c70*/ 	.word	0xffffffff


	//   ....[116]....
        /*0c74*/ 	.word	0xffffffff


	//   ....[117]....
        /*0c78*/ 	.word	0xffffffff


	//   ....[118]....
        /*0c7c*/ 	.word	0xffffffff


	//   ....[119]....
        /*0c80*/ 	.word	0xffffffff


	//   ....[120]....
        /*0c84*/ 	.word	0xffffffff


	//   ....[121]....
        /*0c88*/ 	.word	0xffffffff


	//   ....[122]....
        /*0c8c*/ 	.word	0xffffffff


	//   ....[123]....
        /*0c90*/ 	.word	0xffffffff


	//   ....[124]....
        /*0c94*/ 	.word	0xffffffff


	//   ....[125]....
        /*0c98*/ 	.word	0xffffffff


	//   ....[126]....
        /*0c9c*/ 	.word	0xffffffff


	//   ....[127]....
        /*0ca0*/ 	.word	0xffffffff


	//   ....[128]....
        /*0ca4*/ 	.word	0xffffffff


	//   ....[129]....
        /*0ca8*/ 	.word	0xffffffff


	//   ....[130]....
        /*0cac*/ 	.word	0xffffffff


	//   ....[131]....
        /*0cb0*/ 	.word	0xffffffff


	//   ....[132]....
        /*0cb4*/ 	.word	0xffffffff


	//   ....[133]....
        /*0cb8*/ 	.word	0xffffffff


	//   ....[134]....
        /*0cbc*/ 	.word	0xffffffff


	//   ....[135]....
        /*0cc0*/ 	.word	0xffffffff


	//   ....[136]....
        /*0cc4*/ 	.word	0xffffffff


	//   ....[137]....
        /*0cc8*/ 	.word	0xffffffff


	//   ....[138]....
        /*0ccc*/ 	.word	0x0500000f


	//   ....[139]....
        /*0cd0*/ 	.word	0x0500000f


	//   ....[140]....
        /*0cd4*/ 	.word	0x0500000f


	//   ....[141]....
        /*0cd8*/ 	.word	0x0500000f


	//   ....[142]....
        /*0cdc*/ 	.word	0x0500000f


	//   ....[143]....
        /*0ce0*/ 	.word	0x0500000f


	//   ....[144]....
        /*0ce4*/ 	.word	0x0500000f


	//   ....[145]....
        /*0ce8*/ 	.word	0x0500000f


	//   ....[146]....
        /*0cec*/ 	.word	0x0500000f


	//   ....[147]....
        /*0cf0*/ 	.word	0x0500000f


	//   ....[148]....
        /*0cf4*/ 	.word	0x0500000f


	//   ....[149]....
        /*0cf8*/ 	.word	0x0500000f


	//   ....[150]....
        /*0cfc*/ 	.word	0x0500000f


	//   ....[151]....
        /*0d00*/ 	.word	0x0500000f


	//   ....[152]....
        /*0d04*/ 	.word	0x0500000f


	//   ....[153]....
        /*0d08*/ 	.word	0x0500000f


	//   ....[154]....
        /*0d0c*/ 	.word	0x0500000f


	//   ....[155]....
        /*0d10*/ 	.word	0x0500000f


	//   ....[156]....
        /*0d14*/ 	.word	0x0500000f


	//   ....[157]....
        /*0d18*/ 	.word	0x0500000f


	//   ....[158]....
        /*0d1c*/ 	.word	0x0500000f


	//   ....[159]....
        /*0d20*/ 	.word	0x0500000f


	//   ....[160]....
        /*0d24*/ 	.word	0x0500000f


	//   ....[161]....
        /*0d28*/ 	.word	0x0500000f


	//   ....[162]....
        /*0d2c*/ 	.word	0x0500000f


	//   ....[163]....
        /*0d30*/ 	.word	0x0500000f


	//   ....[164]....
        /*0d34*/ 	.word	0x0500000f


	//   ....[165]....
        /*0d38*/ 	.word	0x0500000f


	//   ....[166]....
        /*0d3c*/ 	.word	0x0500000f


	//   ....[167]....
        /*0d40*/ 	.word	0x0500000f


	//   ....[168]....
        /*0d44*/ 	.word	0x0500000f


	//   ....[169]....
        /*0d48*/ 	.word	0x0500000f


	//   ....[170]....
        /*0d4c*/ 	.word	0x0500000f


	//   ....[171]....
        /*0d50*/ 	.word	0x0500000f


	//   ....[172]....
        /*0d54*/ 	.word	0x0500000f


	//   ....[173]....
        /*0d58*/ 	.word	0x0500000f


	//   ....[174]....
        /*0d5c*/ 	.word	0x0500000f


	//   ....[175]....
        /*0d60*/ 	.word	0x0500000f


	//   ....[176]....
        /*0d64*/ 	.word	0x0500000f


	//   ....[177]....
        /*0d68*/ 	.word	0x0500000f


	//   ....[178]....
        /*0d6c*/ 	.word	0x0500000f


	//   ....[179]....
        /*0d70*/ 	.word	0x0500000f


	//   ....[180]....
        /*0d74*/ 	.word	0x0500000f


	//   ....[181]....
        /*0d78*/ 	.word	0x0500000f


	//   ....[182]....
        /*0d7c*/ 	.word	0x0500000f


	//   ....[183]....
        /*0d80*/ 	.word	0x0500000f


	//   ....[184]....
        /*0d84*/ 	.word	0x0500000f


	//   ....[185]....
        /*0d88*/ 	.word	0x0500000f


	//   ....[186]....
        /*0d8c*/ 	.word	0x0500000f


	//   ....[187]....
        /*0d90*/ 	.word	0x0500000f


	//   ....[188]....
        /*0d94*/ 	.word	0x0500000f


	//   ....[189]....
        /*0d98*/ 	.word	0x0500000f


	//   ....[190]....
        /*0d9c*/ 	.word	0x0500000f


	//   ....[191]....
        /*0da0*/ 	.word	0x0500000f


	//   ....[192]....
        /*0da4*/ 	.word	0x0500000f


	//   ....[193]....
        /*0da8*/ 	.word	0x0500000f


	//   ....[194]....
        /*0dac*/ 	.word	0x0500000f


	//   ....[195]....
        /*0db0*/ 	.word	0x0500000f


	//   ....[196]....
        /*0db4*/ 	.word	0x0500000f


	//   ....[197]....
        /*0db8*/ 	.word	0x0500000f


	//   ....[198]....
        /*0dbc*/ 	.word	0x0500000f


	//   ....[199]....
        /*0dc0*/ 	.word	0x0500000f


	//   ....[200]....
        /*0dc4*/ 	.word	0x0500000f


	//   ....[201]....
        /*0dc8*/ 	.word	0x0500000f


	//   ....[202]....
        /*0dcc*/ 	.word	0x0500000f


	//   ....[203]....
        /*0dd0*/ 	.word	0x0500000f


	//   ....[204]....
        /*0dd4*/ 	.word	0x0500000f


	//   ....[205]....
        /*0dd8*/ 	.word	0x0500000f


	//   ....[206]....
        /*0ddc*/ 	.word	0x0500000f


	//----- nvinfo : EIATTR_COOP_GROUP_INSTR_OFFSETS
	.align		4
.L_573:
        /*0de0*/ 	.byte	0x04, 0x28
        /*0de2*/ 	.short	(.L_575 - .L_574)


	//   ....[0]....
.L_574:
        /*0de4*/ 	.word	0x00000060


	//   ....[1]....
        /*0de8*/ 	.word	0x000001a0


	//   ....[2]....
        /*0dec*/ 	.word	0x000001f0


	//   ....[3]....
        /*0df0*/ 	.word	0x00000420


	//   ....[4]....
        /*0df4*/ 	.word	0x00000580


	//   ....[5]....
        /*0df8*/ 	.word	0x000006a0


	//   ....[6]....
        /*0dfc*/ 	.word	0x00000800


	//   ....[7]....
        /*0e00*/ 	.word	0x0000bce0


	//   ....[8]....
        /*0e04*/ 	.word	0x0000c3d0


	//   ....[9]....
        /*0e08*/ 	.word	0x0000c3e0


	//   ....[10]....
        /*0e0c*/ 	.word	0x0000c3f0


	//   ....[11]....
        /*0e10*/ 	.word	0x0000c400


	//   ....[12]....
        /*0e14*/ 	.word	0x0000ca20


	//   ....[13]....
        /*0e18*/ 	.word	0x0000ca30


	//   ....[14]....
        /*0e1c*/ 	.word	0x0000ca40


	//   ....[15]....
        /*0e20*/ 	.word	0x0000ca50


	//   ....[16]....
        /*0e24*/ 	.word	0x0000cfd0


	//   ....[17]....
        /*0e28*/ 	.word	0x0000cfe0


	//   ....[18]....
        /*0e2c*/ 	.word	0x0000cff0


	//   ....[19]....
        /*0e30*/ 	.word	0x0000d000


	//   ....[20]....
        /*0e34*/ 	.word	0x0000d5a0


	//   ....[21]....
        /*0e38*/ 	.word	0x0000d5b0


	//   ....[22]....
        /*0e3c*/ 	.word	0x0000d5c0


	//   ....[23]....
        /*0e40*/ 	.word	0x0000d5d0


	//   ....[24]....
        /*0e44*/ 	.word	0x00010c70


	//   ....[25]....
        /*0e48*/ 	.word	0x00010c80


	//   ....[26]....
        /*0e4c*/ 	.word	0x00010c90


	//   ....[27]....
        /*0e50*/ 	.word	0x00010ca0


	//   ....[28]....
        /*0e54*/ 	.word	0x00011170


	//   ....[29]....
        /*0e58*/ 	.word	0x00011180


	//   ....[30]....
        /*0e5c*/ 	.word	0x00011190


	//   ....[31]....
        /*0e60*/ 	.word	0x000111a0


	//   ....[32]....
        /*0e64*/ 	.word	0x00011600


	//   ....[33]....
        /*0e68*/ 	.word	0x00011610


	//   ....[34]....
        /*0e6c*/ 	.word	0x00011620


	//   ....[35]....
        /*0e70*/ 	.word	0x00011630


	//   ....[36]....
        /*0e74*/ 	.word	0x00011aa0


	//   ....[37]....
        /*0e78*/ 	.word	0x00011ab0


	//   ....[38]....
        /*0e7c*/ 	.word	0x00011ac0


	//   ....[39]....
        /*0e80*/ 	.word	0x00011ad0


	//   ....[40]....
        /*0e84*/ 	.word	0x000184d0


	//   ....[41]....
        /*0e88*/ 	.word	0x00018dd0


	//   ....[42]....
        /*0e8c*/ 	.word	0x00018de0


	//   ....[43]....
        /*0e90*/ 	.word	0x00018e30


	//   ....[44]....
        /*0e94*/ 	.word	0x00019440


	//   ....[45]....
        /*0e98*/ 	.word	0x00019520


	//   ....[46]....
        /*0e9c*/ 	.word	0x0001d980


	//   ....[47]....
        /*0ea0*/ 	.word	0x0001dd40


	//   ....[48]....
        /*0ea4*/ 	.word	0x0001dda0


	//   ....[49]....
        /*0ea8*/ 	.word	0x0001e040


	//   ....[50]....
        /*0eac*/ 	.word	0x0001e370


	//   ....[51]....
        /*0eb0*/ 	.word	0x0001e3d0


	//   ....[52]....
        /*0eb4*/ 	.word	0x00022980


	//   ....[53]....
        /*0eb8*/ 	.word	0x000229a0


	//   ....[54]....
        /*0ebc*/ 	.word	0x00022bc0


	//   ....[55]....
        /*0ec0*/ 	.word	0x00022cc0


	//   ....[56]....
        /*0ec4*/ 	.word	0x00023f00


	//   ....[57]....
        /*0ec8*/ 	.word	0x00024000


	//   ....[58]....
        /*0ecc*/ 	.word	0x00024200


	//   ....[59]....
        /*0ed0*/ 	.word	0x00024220


	//   ....[60]....
        /*0ed4*/ 	.word	0x00025c90


	//   ....[61]....
        /*0ed8*/ 	.word	0x00025ca0


	//   ....[62]....
        /*0edc*/ 	.word	0x00025cb0


	//   ....[63]....
        /*0ee0*/ 	.word	0x00025cc0


	//   ....[64]....
        /*0ee4*/ 	.word	0x00026720


	//   ....[65]....
        /*0ee8*/ 	.word	0x00026730


	//   ....[66]....
        /*0eec*/ 	.word	0x00026890


	//   ....[67]....
        /*0ef0*/ 	.word	0x000268b0


	//   ....[68]....
        /*0ef4*/ 	.word	0x00026a00


	//   ....[69]....
        /*0ef8*/ 	.word	0x00026a20


	//   ....[70]....
        /*0efc*/ 	.word	0x00026b80


	//   ....[71]....
        /*0f00*/ 	.word	0x00026ba0


	//   ....[72]....
        /*0f04*/ 	.word	0x00027330


	//   ....[73]....
        /*0f08*/ 	.word	0x000273d0


	//   ....[74]....
        /*0f0c*/ 	.word	0x00027e00


	//   ....[75]....
        /*0f10*/ 	.word	0x00027e10


	//   ....[76]....
        /*0f14*/ 	.word	0x00028f40


	//   ....[77]....
        /*0f18*/ 	.word	0x00028f50


	//   ....[78]....
        /*0f1c*/ 	.word	0x000290b0


	//   ....[79]....
        /*0f20*/ 	.word	0x000290d0


	//   ....[80]....
        /*0f24*/ 	.word	0x00029220


	//   ....[81]....
        /*0f28*/ 	.word	0x00029240


	//   ....[82]....
        /*0f2c*/ 	.word	0x000293a0


	//   ....[83]....
        /*0f30*/ 	.word	0x000293c0


	//   ....[84]....
        /*0f34*/ 	.word	0x000295a0


	//   ....[85]....
        /*0f38*/ 	.word	0x000297e0


	//   ....[86]....
        /*0f3c*/ 	.word	0x00029810


	//   ....[87]....
        /*0f40*/ 	.word	0x00029840


	//   ....[88]....
        /*0f44*/ 	.word	0x00029870


	//   ....[89]....
        /*0f48*/ 	.word	0x000298a0


	//   ....[90]....
        /*0f4c*/ 	.word	0x000298d0


	//   ....[91]....
        /*0f50*/ 	.word	0x00029a80


	//   ....[92]....
        /*0f54*/ 	.word	0x00029ab0


	//   ....[93]....
        /*0f58*/ 	.word	0x00029ae0


	//   ....[94]....
        /*0f5c*/ 	.word	0x00029b10


	//   ....[95]....
        /*0f60*/ 	.word	0x00029b40


	//   ....[96]....
        /*0f64*/ 	.word	0x00029b70


	//   ....[97]....
        /*0f68*/ 	.word	0x00029c10


	//   ....[98]....
        /*0f6c*/ 	.word	0x00029c40


	//   ....[99]....
        /*0f70*/ 	.word	0x00029c50


	//   ....[100]....
        /*0f74*/ 	.word	0x00029c80


	//   ....[101]....
        /*0f78*/ 	.word	0x0002b3f0


	//   ....[102]....
        /*0f7c*/ 	.word	0x0002d640


	//   ....[103]....
        /*0f80*/ 	.word	0x0002e2b0


	//   ....[104]....
        /*0f84*/ 	.word	0x0002e2d0


	//   ....[105]....
        /*0f88*/ 	.word	0x0002e2e0


	//   ....[106]....
        /*0f8c*/ 	.word	0x0002e390


	//   ....[107]....
        /*0f90*/ 	.word	0x0002e400


	//   ....[108]....
        /*0f94*/ 	.word	0x0002e450


	//   ....[109]....
        /*0f98*/ 	.word	0x0002e4c0


	//   ....[110]....
        /*0f9c*/ 	.word	0x0002e510


	//   ....[111]....
        /*0fa0*/ 	.word	0x0002e580


	//   ....[112]....
        /*0fa4*/ 	.word	0x0002e5d0


	//   ....[113]....
        /*0fa8*/ 	.word	0x0002e640


	//   ....[114]....
        /*0fac*/ 	.word	0x0002e690


	//   ....[115]....
        /*0fb0*/ 	.word	0x0002e700


	//   ....[116]....
        /*0fb4*/ 	.word	0x0002e750


	//   ....[117]....
        /*0fb8*/ 	.word	0x0002e7c0


	//   ....[118]....
        /*0fbc*/ 	.word	0x0002e810


	//   ....[119]....
        /*0fc0*/ 	.word	0x00031f10


	//   ....[120]....
        /*0fc4*/ 	.word	0x00031f40


	//   ....[121]....
        /*0fc8*/ 	.word	0x00031fa0


	//   ....[122]....
        /*0fcc*/ 	.word	0x00031fd0


	//   ....[123]....
        /*0fd0*/ 	.word	0x00032000


	//   ....[124]....
        /*0fd4*/ 	.word	0x00032030


	//   ....[125]....
        /*0fd8*/ 	.word	0x00032060


	//   ....[126]....
        /*0fdc*/ 	.word	0x00032090


	//   ....[127]....
        /*0fe0*/ 	.word	0x00032270


	//   ....[128]....
        /*0fe4*/ 	.word	0x000322a0


	//   ....[129]....
        /*0fe8*/ 	.word	0x000322d0


	//   ....[130]....
        /*0fec*/ 	.word	0x00032300


	//   ....[131]....
        /*0ff0*/ 	.word	0x00032330


	//   ....[132]....
        /*0ff4*/ 	.word	0x00032360


	//   ....[133]....
        /*0ff8*/ 	.word	0x00032430


	//   ....[134]....
        /*0ffc*/ 	.word	0x00032450


	//   ....[135]....
        /*1000*/ 	.word	0x00032460


	//   ....[136]....
        /*1004*/ 	.word	0x000324e0


	//   ....[137]....
        /*1008*/ 	.word	0x00033020


	//   ....[138]....
        /*100c*/ 	.word	0x00033460


	//   ....[139]....
        /*1010*/ 	.word	0x000334f0


	//   ....[140]....
        /*1014*/ 	.word	0x00033540


	//   ....[141]....
        /*1018*/ 	.word	0x00033590


	//   ....[142]....
        /*101c*/ 	.word	0x00033630


	//   ....[143]....
        /*1020*/ 	.word	0x000336c0


	//   ....[144]....
        /*1024*/ 	.word	0x00033710


	//   ....[145]....
        /*1028*/ 	.word	0x00033760


	//   ....[146]....
        /*102c*/ 	.word	0x00033800


	//   ....[147]....
        /*1030*/ 	.word	0x00033890


	//   ....[148]....
        /*1034*/ 	.word	0x000338e0


	//   ....[149]....
        /*1038*/ 	.word	0x00033930


	//   ....[150]....
        /*103c*/ 	.word	0x000339d0


	//   ....[151]....
        /*1040*/ 	.word	0x00033a60


	//   ....[152]....
        /*1044*/ 	.word	0x00033ab0


	//   ....[153]....
        /*1048*/ 	.word	0x00033b00


	//   ....[154]....
        /*104c*/ 	.word	0x00033bf0


	//   ....[155]....
        /*1050*/ 	.word	0x00033c80


	//   ....[156]....
        /*1054*/ 	.word	0x00033cd0


	//   ....[157]....
        /*1058*/ 	.word	0x00033d20


	//   ....[158]....
        /*105c*/ 	.word	0x00033db0


	//   ....[159]....
        /*1060*/ 	.word	0x00033e40


	//   ....[160]....
        /*1064*/ 	.word	0x00033e90


	//   ....[161]....
        /*1068*/ 	.word	0x00033ee0


	//   ....[162]....
        /*106c*/ 	.word	0x00033f70


	//   ....[163]....
        /*1070*/ 	.word	0x00034000


	//   ....[164]....
        /*1074*/ 	.word	0x00034050


	//   ....[165]....
        /*1078*/ 	.word	0x000340a0


	//   ....[166]....
        /*107c*/ 	.word	0x00034140


	//   ....[167]....
        /*1080*/ 	.word	0x000341d0


	//   ....[168]....
        /*1084*/ 	.word	0x00034220


	//   ....[169]....
        /*1088*/ 	.word	0x00034270


	//   ....[170]....
        /*108c*/ 	.word	0x00034570


	//   ....[171]....
        /*1090*/ 	.word	0x00034860


	//   ....[172]....
        /*1094*/ 	.word	0x000349e0


	//   ....[173]....
        /*1098*/ 	.word	0x00034a30


	//   ....[174]....
        /*109c*/ 	.word	0x00034be0


	//   ....[175]....
        /*10a0*/ 	.word	0x00034c30


	//   ....[176]....
        /*10a4*/ 	.word	0x00034d70


	//   ....[177]....
        /*10a8*/ 	.word	0x00034dc0


	//   ....[178]....
        /*10ac*/ 	.word	0x00034f00


	//   ....[179]....
        /*10b0*/ 	.word	0x00034f50


	//   ....[180]....
        /*10b4*/ 	.word	0x00035090


	//   ....[181]....
        /*10b8*/ 	.word	0x000350e0


	//   ....[182]....
        /*10bc*/ 	.word	0x00035220


	//   ....[183]....
        /*10c0*/ 	.word	0x00035270


	//   ....[184]....
        /*10c4*/ 	.word	0x000353b0


	//   ....[185]....
        /*10c8*/ 	.word	0x00035400


	//   ....[186]....
        /*10cc*/ 	.word	0x00035520


	//   ....[187]....
        /*10d0*/ 	.word	0x00035570


	//   ....[188]....
        /*10d4*/ 	.word	0x000358a0


	//   ....[189]....
        /*10d8*/ 	.word	0x00035950


	//   ....[190]....
        /*10dc*/ 	.word	0x00035ae0


	//   ....[191]....
        /*10e0*/ 	.word	0x00035b70


	//   ....[192]....
        /*10e4*/ 	.word	0x00035bf0


	//   ....[193]....
        /*10e8*/ 	.word	0x00035c70


	//   ....[194]....
        /*10ec*/ 	.word	0x00035cf0


	//   ....[195]....
        /*10f0*/ 	.word	0x00035d80


	//   ....[196]....
        /*10f4*/ 	.word	0x00035e20


	//   ....[197]....
        /*10f8*/ 	.word	0x00035ef0


	//   ....[198]....
        /*10fc*/ 	.word	0x00035f70


	//   ....[199]....
        /*1100*/ 	.word	0x00035ff0


	//   ....[200]....
        /*1104*/ 	.word	0x00036070


	//   ....[201]....
        /*1108*/ 	.word	0x00036100


	//   ....[202]....
        /*110c*/ 	.word	0x00036180


	//   ....[203]....
        /*1110*/ 	.word	0x00036230


	//   ....[204]....
        /*1114*/ 	.word	0x00036280


	//   ....[205]....
        /*1118*/ 	.word	0x00036340


	//   ....[206]....
        /*111c*/ 	.word	0x00036470


	//----- nvinfo : EIATTR_REG_RECONFIG
	.align		4
.L_575:
        /*1120*/ 	.byte	0x01, 0x54
	.zero		2


	//----- nvinfo : EIATTR_SYSCALL_OFFSETS
	.align		4
        /*1124*/ 	.byte	0x04, 0x46
        /*1126*/ 	.short	(.L_577 - .L_576)


	//   ....[0]....
.L_576:
        /*1128*/ 	.word	0x00002310


	//   ....[1]....
        /*112c*/ 	.word	0x00002460


	//   ....[2]....
        /*1130*/ 	.word	0x0000be50


	//   ....[3]....
        /*1134*/ 	.word	0x0000c180


	//   ....[4]....
        /*1138*/ 	.word	0x0002d250


	//   ....[5]....
        /*113c*/ 	.word	0x0002d3a0


	//   ....[6]....
        /*1140*/ 	.word	0x0002d490


	//   ....[7]....
        /*1144*/ 	.word	0x0002de50


	//----- nvinfo : EIATTR_MBARRIER_INSTR_OFFSETS
	.align		4
.L_577:
        /*1148*/ 	.byte	0x04, 0x39
        /*114a*/ 	.short	(.L_579 - .L_578)


	//   ....[0]....
.L_578:
        /*114c*/ 	.word	0x000002d0
        /*1150*/ 	.word	0x000000ff
        /*1154*/ 	.word	0x00038800
        /*1158*/ 	.short	0x0100
        /*115a*/ 	.byte	0x08
	.zero		1


	//   ....[1]....
        /*115c*/ 	.word	0x000002e0
        /*1160*/ 	.word	0x000000ff
        /*1164*/ 	.word	0x00038820
        /*1168*/ 	.short	0x0100
        /*116a*/ 	.byte	0x08
	.zero		1


	//   ....[2]....
        /*116c*/ 	.word	0x000003d0
        /*1170*/ 	.word	0x000000ff
        /*1174*/ 	.word	0x00038830
        /*1178*/ 	.short	0x0100
        /*117a*/ 	.byte	0x08
	.zero		1


	//   ....[3]....
        /*117c*/ 	.word	0x000003e0
        /*1180*/ 	.word	0x000000ff
        /*1184*/ 	.word	0x00038840
        /*1188*/ 	.short	0x0100
        /*118a*/ 	.byte	0x08
	.zero		1


	//   ....[4]....
        /*118c*/ 	.word	0x000003f0
        /*1190*/ 	.word	0x000000ff
        /*1194*/ 	.word	0x00038838
        /*1198*/ 	.short	0x0100
        /*119a*/ 	.byte	0x08
	.zero		1


	//   ....[5]....
        /*119c*/ 	.word	0x00000400
        /*11a0*/ 	.word	0x000000ff
        /*11a4*/ 	.word	0x00038848
        /*11a8*/ 	.short	0x0100
        /*11aa*/ 	.byte	0x08
	.zero		1


	//   ....[6]....
        /*11ac*/ 	.word	0x00000530
        /*11b0*/ 	.word	0x000000ff
        /*11b4*/ 	.word	0x00038850
        /*11b8*/ 	.short	0x0100
        /*11ba*/ 	.byte	0x08
	.zero		1


	//   ....[7]....
        /*11bc*/ 	.word	0x00000540
        /*11c0*/ 	.word	0x000000ff
        /*11c4*/ 	.word	0x00038860
        /*11c8*/ 	.short	0x0100
        /*11ca*/ 	.byte	0x08
	.zero		1


	//   ....[8]....
        /*11cc*/ 	.word	0x00000550
        /*11d0*/ 	.word	0x000000ff
        /*11d4*/ 	.word	0x00038858
        /*11d8*/ 	.short	0x0100
        /*11da*/ 	.byte	0x08
	.zero		1


	//   ....[9]....
        /*11dc*/ 	.word	0x00000560
        /*11e0*/ 	.word	0x000000ff
        /*11e4*/ 	.word	0x00038868
        /*11e8*/ 	.short	0x0100
        /*11ea*/ 	.byte	0x08
	.zero		1


	//   ....[10]....
        /*11ec*/ 	.word	0x00000650
        /*11f0*/ 	.word	0x000000ff
        /*11f4*/ 	.word	0x00038870
        /*11f8*/ 	.short	0x0100
        /*11fa*/ 	.byte	0x06
	.zero		1


	//   ....[11]....
        /*11fc*/ 	.word	0x00000660
        /*1200*/ 	.word	0x000000ff
        /*1204*/ 	.word	0x00038880
        /*1208*/ 	.short	0x0100
        /*120a*/ 	.byte	0x06
	.zero		1


	//   ....[12]....
        /*120c*/ 	.word	0x00000670
        /*1210*/ 	.word	0x000000ff
        /*1214*/ 	.word	0x00038878
        /*1218*/ 	.short	0x0100
        /*121a*/ 	.byte	0x06
	.zero		1


	//   ....[13]....
        /*121c*/ 	.word	0x00000680
        /*1220*/ 	.word	0x000000ff
        /*1224*/ 	.word	0x00038888
        /*1228*/ 	.short	0x0100
        /*122a*/ 	.byte	0x06
	.zero		1


	//   ....[14]....
        /*122c*/ 	.word	0x000007b0
        /*1230*/ 	.word	0x000000ff
        /*1234*/ 	.word	0x00038890
        /*1238*/ 	.short	0x0100
        /*123a*/ 	.byte	0x08
	.zero		1


	//   ....[15]....
        /*123c*/ 	.word	0x000007c0
        /*1240*/ 	.word	0x000000ff
        /*1244*/ 	.word	0x000388a0
        /*1248*/ 	.short	0x0100
        /*124a*/ 	.byte	0x08
	.zero		1


	//   ....[16]....
        /*124c*/ 	.word	0x000007d0
        /*1250*/ 	.word	0x000000ff
        /*1254*/ 	.word	0x00038898
        /*1258*/ 	.short	0x0100
        /*125a*/ 	.byte	0x08
	.zero		1


	//   ....[17]....
        /*125c*/ 	.word	0x000007e0
        /*1260*/ 	.word	0x000000ff
        /*1264*/ 	.word	0x000388a8
        /*1268*/ 	.short	0x0100
        /*126a*/ 	.byte	0x08
	.zero		1


	//   ....[18]....
        /*126c*/ 	.word	0x00000910
        /*1270*/ 	.word	0x000000ff
        /*1274*/ 	.word	0x000388b0
        /*1278*/ 	.short	0x0100
        /*127a*/ 	.byte	0x08
	.zero		1


	//   ....[19]....
        /*127c*/ 	.word	0x00000920
        /*1280*/ 	.word	0x000000ff
        /*1284*/ 	.word	0x000388c0
        /*1288*/ 	.short	0x0100
        /*128a*/ 	.byte	0x08
	.zero		1


	//   ....[20]....
        /*128c*/ 	.word	0x00000930
        /*1290*/ 	.word	0x000000ff
        /*1294*/ 	.word	0x000388b8
        /*1298*/ 	.short	0x0100
        /*129a*/ 	.byte	0x08
	.zero		1


	//   ....[21]....
        /*129c*/ 	.word	0x00000940
        /*12a0*/ 	.word	0x000000ff
        /*12a4*/ 	.word	0x000388c8
        /*12a8*/ 	.short	0x0100
        /*12aa*/ 	.byte	0x08
	.zero		1


	//   ....[22]....
        /*12ac*/ 	.word	0x00003f90
        /*12b0*/ 	.word	0x00000000
        /*12b4*/ 	.word	0x00038890
        /*12b8*/ 	.short	0x010a
        /*12ba*/ 	.byte	0x3f
	.zero		1


	//   ....[23]....
        /*12bc*/ 	.word	0x00007580
        /*12c0*/ 	.word	0x00000000
        /*12c4*/ 	.word	0x00038890
        /*12c8*/ 	.short	0x010a
        /*12ca*/ 	.byte	0x3f
	.zero		1


	//   ....[24]....
        /*12cc*/ 	.word	0x0000a800
        /*12d0*/ 	.word	0x00000000
        /*12d4*/ 	.word	0x00038890
        /*12d8*/ 	.short	0x010a
        /*12da*/ 	.byte	0x3f
	.zero		1


	//   ....[25]....
        /*12dc*/ 	.word	0x0000ac60
        /*12e0*/ 	.word	0x00000024
        /*12e4*/ 	.word	0x00000000
        /*12e8*/ 	.short	0x0101
        /*12ea*/ 	.byte	0x3f
	.zero		1


	//   ....[26]....
        /*12ec*/ 	.word	0x0000aca0
        /*12f0*/ 	.word	0x00000000
        /*12f4*/ 	.word	0x000388b0
        /*12f8*/ 	.short	0x010a
        /*12fa*/ 	.byte	0x3f
	.zero		1


	//   ....[27]....
        /*12fc*/ 	.word	0x0000b410
        /*1300*/ 	.word	0x00000000
        /*1304*/ 	.word	0x00000000
        /*1308*/ 	.short	0x0101
        /*130a*/ 	.byte	0x3f
	.zero		1


	//   ....[28]....
        /*130c*/ 	.word	0x0000bee0
        /*1310*/ 	.word	0x00000010
        /*1314*/ 	.word	0x00038800
        /*1318*/ 	.short	0x010a
        /*131a*/ 	.byte	0x3f
	.zero		1


	//   ....[29]....
        /*131c*/ 	.word	0x0000bf30
        /*1320*/ 	.word	0x00000010
        /*1324*/ 	.word	0x00038800
        /*1328*/ 	.short	0x010a
        /*132a*/ 	.byte	0x3f
	.zero		1


	//   ....[30]....
        /*132c*/ 	.word	0x0000da00
        /*1330*/ 	.word	0x00000010
        /*1334*/ 	.word	0x00038800
        /*1338*/ 	.short	0x010a
        /*133a*/ 	.byte	0x3f
	.zero		1


	//   ....[31]....
        /*133c*/ 	.word	0x00011dd0
        /*1340*/ 	.word	0x00000010
        /*1344*/ 	.word	0x00038800
        /*1348*/ 	.short	0x010a
        /*134a*/ 	.byte	0x3f
	.zero		1


	//   ....[32]....
        /*134c*/ 	.word	0x00015620
        /*1350*/ 	.word	0x00000000
        /*1354*/ 	.word	0x00038830
        /*1358*/ 	.short	0x010a
        /*135a*/ 	.byte	0x3f
	.zero		1


	//   ....[33]....
        /*135c*/ 	.word	0x00015690
        /*1360*/ 	.word	0x00000000
        /*1364*/ 	.word	0x00038830
        /*1368*/ 	.short	0x010a
        /*136a*/ 	.byte	0x3f
	.zero		1


	//   ....[34]....
        /*136c*/ 	.word	0x00018d20
        /*1370*/ 	.word	0x00000000
        /*1374*/ 	.word	0x00000000
        /*1378*/ 	.short	0x0101
        /*137a*/ 	.byte	0x3f
	.zero		1


	//   ....[35]....
        /*137c*/ 	.word	0x00019f10
        /*1380*/ 	.word	0x0000000b
        /*1384*/ 	.word	0x00038830
        /*1388*/ 	.short	0x010a
        /*138a*/ 	.byte	0x3f
	.zero		1


	//   ....[36]....
        /*138c*/ 	.word	0x00019f90
        /*1390*/ 	.word	0x0000000b
        /*1394*/ 	.word	0x00038830
        /*1398*/ 	.short	0x010a
        /*139a*/ 	.byte	0x3f
	.zero		1


	//   ....[37]....
        /*139c*/ 	.word	0x0001d690
        /*13a0*/ 	.word	0x00000009
        /*13a4*/ 	.word	0x00038850
        /*13a8*/ 	.short	0x010a
        /*13aa*/ 	.byte	0x3f
	.zero		1


	//   ....[38]....
        /*13ac*/ 	.word	0x0001d6e0
        /*13b0*/ 	.word	0x00000009
        /*13b4*/ 	.word	0x00038850
        /*13b8*/ 	.short	0x010a
        /*13ba*/ 	.byte	0x3f
	.zero		1


	//   ....[39]....
        /*13bc*/ 	.word	0x0001e5a0
        /*13c0*/ 	.word	0x00000000
        /*13c4*/ 	.word	0x00000000
        /*13c8*/ 	.short	0x0101
        /*13ca*/ 	.byte	0x3f
	.zero		1


	//   ....[40]....
        /*13cc*/ 	.word	0x0001e6f0
        /*13d0*/ 	.word	0x00000009
        /*13d4*/ 	.word	0x00000000
        /*13d8*/ 	.short	0x0101
        /*13da*/ 	.byte	0x3f
	.zero		1


	//   ....[41]....
        /*13dc*/ 	.word	0x0001ee10
        /*13e0*/ 	.word	0x00000004
        /*13e4*/ 	.word	0x00038830
        /*13e8*/ 	.short	0x010a
        /*13ea*/ 	.byte	0x3f
	.zero		1


	//   ....[42]....
        /*13ec*/ 	.word	0x0001ee90
        /*13f0*/ 	.word	0x00000004
        /*13f4*/ 	.word	0x00038830
        /*13f8*/ 	.short	0x010a
        /*13fa*/ 	.byte	0x3f
	.zero		1


	//   ....[43]....
        /*13fc*/ 	.word	0x00022590
        /*1400*/ 	.word	0x00000009
        /*1404*/ 	.word	0x00038850
        /*1408*/ 	.short	0x010a
        /*140a*/ 	.byte	0x3f
	.zero		1


	//   ....[44]....
        /*140c*/ 	.word	0x000225e0
        /*1410*/ 	.word	0x00000009
        /*1414*/ 	.word	0x00038850
        /*1418*/ 	.short	0x010a
        /*141a*/ 	.byte	0x3f
	.zero		1


	//   ....[45]....
        /*141c*/ 	.word	0x00022ed0
        /*1420*/ 	.word	0x000000a5
        /*1424*/ 	.word	0x00000000
        /*1428*/ 	.short	0x0101
        /*142a*/ 	.byte	0x3f
	.zero		1


	//   ....[46]....
        /*142c*/ 	.word	0x000230b0
        /*1430*/ 	.word	0x000000a5
        /*1434*/ 	.word	0x00000000
        /*1438*/ 	.short	0x0101
        /*143a*/ 	.byte	0x3f
	.zero		1


	//   ....[47]....
        /*143c*/ 	.word	0x00023e20
        /*1440*/ 	.word	0x0000000a
        /*1444*/ 	.word	0x00038850
        /*1448*/ 	.short	0x010a
        /*144a*/ 	.byte	0x3f
	.zero		1


	//   ....[48]....
        /*144c*/ 	.word	0x00023e70
        /*1450*/ 	.word	0x0000000a
        /*1454*/ 	.word	0x00038850
        /*1458*/ 	.short	0x010a
        /*145a*/ 	.byte	0x3f
	.zero		1


	//   ....[49]....
        /*145c*/ 	.word	0x00024360
        /*1460*/ 	.word	0x0000000a
        /*1464*/ 	.word	0x00000000
        /*1468*/ 	.short	0x0101
        /*146a*/ 	.byte	0x3f
	.zero		1


	//   ....[50]....
        /*146c*/ 	.word	0x00026710
        /*1470*/ 	.word	0x00000008
        /*1474*/ 	.word	0x00000000
        /*1478*/ 	.short	0x0101
        /*147a*/ 	.byte	0x3f
	.zero		1


	//   ....[51]....
        /*147c*/ 	.word	0x00027350
        /*1480*/ 	.word	0x00000002
        /*1484*/ 	.word	0x00000000
        /*1488*/ 	.short	0x0101
        /*148a*/ 	.byte	0x3f
	.zero		1


	//   ....[52]....
        /*148c*/ 	.word	0x0002b4d0
        /*1490*/ 	.word	0x00000012
        /*1494*/ 	.word	0x00038820
        /*1498*/ 	.short	0x010a
        /*149a*/ 	.byte	0x3f
	.zero		1


	//   ....[53]....
        /*149c*/ 	.word	0x0002b5a0
        /*14a0*/ 	.word	0x00000006
        /*14a4*/ 	.word	0x000388a0
        /*14a8*/ 	.short	0x010a
        /*14aa*/ 	.byte	0x3f
	.zero		1


	//   ....[54]....
        /*14ac*/ 	.word	0x0002bad0
        /*14b0*/ 	.word	0x00000006
        /*14b4*/ 	.word	0x000388c0
        /*14b8*/ 	.short	0x010a
        /*14ba*/ 	.byte	0x3f
	.zero		1


	//   ....[55]....
        /*14bc*/ 	.word	0x0002c150
        /*14c0*/ 	.word	0x00000006
        /*14c4*/ 	.word	0x000388a0
        /*14c8*/ 	.short	0x010a
        /*14ca*/ 	.byte	0x3f
	.zero		1


	//   ....[56]....
        /*14cc*/ 	.word	0x0002c670
        /*14d0*/ 	.word	0x00000006
        /*14d4*/ 	.word	0x000388c0
        /*14d8*/ 	.short	0x010a
        /*14da*/ 	.byte	0x3f
	.zero		1


	//   ....[57]....
        /*14dc*/ 	.word	0x0002d8c0
        /*14e0*/ 	.word	0x00000000
        /*14e4*/ 	.word	0x00038840
        /*14e8*/ 	.short	0x010a
        /*14ea*/ 	.byte	0x3f
	.zero		1


	//   ....[58]....
        /*14ec*/ 	.word	0x0002e920
        /*14f0*/ 	.word	0x00000012
        /*14f4*/ 	.word	0x00038800
        /*14f8*/ 	.short	0x0107
        /*14fa*/ 	.byte	0x3f
	.zero		1


	//   ....[59]....
        /*14fc*/ 	.word	0x0002ea20
        /*1500*/ 	.word	0x00000012
        /*1504*/ 	.word	0x00038800
        /*1508*/ 	.short	0x0101
        /*150a*/ 	.byte	0x3f
	.zero		1


	//   ....[60]....
        /*150c*/ 	.word	0x0002ea40
        /*1510*/ 	.word	0x00000012
        /*1514*/ 	.word	0x00038820
        /*1518*/ 	.short	0x010a
        /*151a*/ 	.byte	0x3f
	.zero		1


	//   ....[61]....
        /*151c*/ 	.word	0x0002ee10
        /*1520*/ 	.word	0x00000003
        /*1524*/ 	.word	0x00038840
        /*1528*/ 	.short	0x010a
        /*152a*/ 	.byte	0x3f
	.zero		1


	//   ....[62]....
        /*152c*/ 	.word	0x0002f3a0
        /*1530*/ 	.word	0x00000002
        /*1534*/ 	.word	0x00038860
        /*1538*/ 	.short	0x010a
        /*153a*/ 	.byte	0x3f
	.zero		1


	//   ....[63]....
        /*153c*/ 	.word	0x0002fc40
        /*1540*/ 	.word	0x00000003
        /*1544*/ 	.word	0x00038840
        /*1548*/ 	.short	0x010a
        /*154a*/ 	.byte	0x3f
	.zero		1


	//   ....[64]....
        /*154c*/ 	.word	0x000301d0
        /*1550*/ 	.word	0x00000002
        /*1554*/ 	.word	0x00038860
        /*1558*/ 	.short	0x010a
        /*155a*/ 	.byte	0x3f
	.zero		1


	//   ....[65]....
        /*155c*/ 	.word	0x000309d0
        /*1560*/ 	.word	0x00000003
        /*1564*/ 	.word	0x00038840
        /*1568*/ 	.short	0x010a
        /*156a*/ 	.byte	0x3f
	.zero		1


	//   ....[66]....
        /*156c*/ 	.word	0x00030f50
        /*1570*/ 	.word	0x00000002
        /*1574*/ 	.word	0x00038860
        /*1578*/ 	.short	0x010a
        /*157a*/ 	.byte	0x3f
	.zero		1


	//   ....[67]....
        /*157c*/ 	.word	0x000316f0
        /*1580*/ 	.word	0x00000000
        /*1584*/ 	.word	0x00038860
        /*1588*/ 	.short	0x010a
        /*158a*/ 	.byte	0x3f
	.zero		1


	//   ....[68]....
        /*158c*/ 	.word	0x00032fa0
        /*1590*/ 	.word	0x00000000
        /*1594*/ 	.word	0x00038820
        /*1598*/ 	.short	0x010a
        /*159a*/ 	.byte	0x3f
	.zero		1


	//   ....[69]....
        /*159c*/ 	.word	0x000331a0
        /*15a0*/ 	.word	0x00000006
        /*15a4*/ 	.word	0x00000000
        /*15a8*/ 	.short	0x010a
        /*15aa*/ 	.byte	0x3f
	.zero		1


	//   ....[70]....
        /*15ac*/ 	.word	0x000331d0
        /*15b0*/ 	.word	0x00000007
        /*15b4*/ 	.word	0x00000000
        /*15b8*/ 	.short	0x010a
        /*15ba*/ 	.byte	0x3f
	.zero		1


	//   ....[71]....
        /*15bc*/ 	.word	0x00033230
        /*15c0*/ 	.word	0x00000004
        /*15c4*/ 	.word	0x00000000
        /*15c8*/ 	.short	0x010a
        /*15ca*/ 	.byte	0x3f
	.zero		1


	//   ....[72]....
        /*15cc*/ 	.word	0x00033260
        /*15d0*/ 	.word	0x00000003
        /*15d4*/ 	.word	0x00000000
        /*15d8*/ 	.short	0x010a
        /*15da*/ 	.byte	0x3f
	.zero		1


	//   ....[73]....
        /*15dc*/ 	.word	0x000332c0
        /*15e0*/ 	.word	0x00000000
        /*15e4*/ 	.word	0x00038890
        /*15e8*/ 	.short	0x010a
        /*15ea*/ 	.byte	0x3f
	.zero		1


	//   ....[74]....
        /*15ec*/ 	.word	0x00033310
        /*15f0*/ 	.word	0x00000000
        /*15f4*/ 	.word	0x00038890
        /*15f8*/ 	.short	0x010a
        /*15fa*/ 	.byte	0x3f
	.zero		1


	//   ....[75]....
        /*15fc*/ 	.word	0x00033360
        /*1600*/ 	.word	0x00000000
        /*1604*/ 	.word	0x00038890
        /*1608*/ 	.short	0x010a
        /*160a*/ 	.byte	0x3f
	.zero		1


	//   ....[76]....
        /*160c*/ 	.word	0x000333b0
        /*1610*/ 	.word	0x00000000
        /*1614*/ 	.word	0x000388b0
        /*1618*/ 	.short	0x010a
        /*161a*/ 	.byte	0x3f
	.zero		1


	//   ....[77]....
        /*161c*/ 	.word	0x00033b40
        /*1620*/ 	.word	0x00000010
        /*1624*/ 	.word	0x00038800
        /*1628*/ 	.short	0x010a
        /*162a*/ 	.byte	0x3f
	.zero		1


	//   ....[78]....
        /*162c*/ 	.word	0x000342b0
        /*1630*/ 	.word	0x00000010
        /*1634*/ 	.word	0x00038800
        /*1638*/ 	.short	0x010a
        /*163a*/ 	.byte	0x3f
	.zero		1


	//   ....[79]....
        /*163c*/ 	.word	0x00034300
        /*1640*/ 	.word	0x00000000
        /*1644*/ 	.word	0x00038830
        /*1648*/ 	.short	0x010a
        /*164a*/ 	.byte	0x3f
	.zero		1


	//   ....[80]....
        /*164c*/ 	.word	0x00034350
        /*1650*/ 	.word	0x0000000b
        /*1654*/ 	.word	0x00038830
        /*1658*/ 	.short	0x010a
        /*165a*/ 	.byte	0x3f
	.zero		1


	//   ....[81]....
        /*165c*/ 	.word	0x000343a0
        /*1660*/ 	.word	0x00000009
        /*1664*/ 	.word	0x00038850
        /*1668*/ 	.short	0x010a
        /*166a*/ 	.byte	0x3f
	.zero		1


	//   ....[82]....
        /*166c*/ 	.word	0x000343f0
        /*1670*/ 	.word	0x00000004
        /*1674*/ 	.word	0x00038830
        /*1678*/ 	.short	0x010a
        /*167a*/ 	.byte	0x3f
	.zero		1


	//   ....[83]....
        /*167c*/ 	.word	0x00034440
        /*1680*/ 	.word	0x00000009
        /*1684*/ 	.word	0x00038850
        /*1688*/ 	.short	0x010a
        /*168a*/ 	.byte	0x3f
	.zero		1


	//   ....[84]....
        /*168c*/ 	.word	0x00034490
        /*1690*/ 	.word	0x0000000a
        /*1694*/ 	.word	0x00038850
        /*1698*/ 	.short	0x010a
        /*169a*/ 	.byte	0x3f
	.zero		1


	//   ....[85]....
        /*169c*/ 	.word	0x00034640
        /*16a0*/ 	.word	0x00000012
        /*16a4*/ 	.word	0x00038820
        /*16a8*/ 	.short	0x010a
        /*16aa*/ 	.byte	0x3f
	.zero		1


	//   ....[86]....
        /*16ac*/ 	.word	0x00034690
        /*16b0*/ 	.word	0x00000006
        /*16b4*/ 	.word	0x000388a0
        /*16b8*/ 	.short	0x010a
        /*16ba*/ 	.byte	0x3f
	.zero		1


	//   ....[87]....
        /*16bc*/ 	.word	0x000346e0
        /*16c0*/ 	.word	0x00000006
        /*16c4*/ 	.word	0x000388c0
        /*16c8*/ 	.short	0x010a
        /*16ca*/ 	.byte	0x3f
	.zero		1


	//   ....[88]....
        /*16cc*/ 	.word	0x00034730
        /*16d0*/ 	.word	0x00000006
        /*16d4*/ 	.word	0x000388a0
        /*16d8*/ 	.short	0x010a
        /*16da*/ 	.byte	0x3f
	.zero		1


	//   ....[89]....
        /*16dc*/ 	.word	0x00034780
        /*16e0*/ 	.word	0x00000006
        /*16e4*/ 	.word	0x000388c0
        /*16e8*/ 	.short	0x010a
        /*16ea*/ 	.byte	0x3f
	.zero		1


	//   ....[90]....
        /*16ec*/ 	.word	0x00034920
        /*16f0*/ 	.word	0x00000000
        /*16f4*/ 	.word	0x00038840
        /*16f8*/ 	.short	0x010a
        /*16fa*/ 	.byte	0x3f
	.zero		1


	//   ....[91]....
        /*16fc*/ 	.word	0x000355b0
        /*1700*/ 	.word	0x00000012
        /*1704*/ 	.word	0x00038820
        /*1708*/ 	.short	0x010a
        /*170a*/ 	.byte	0x3f
	.zero		1


	//   ....[92]....
        /*170c*/ 	.word	0x00035600
        /*1710*/ 	.word	0x00000003
        /*1714*/ 	.word	0x00038840
        /*1718*/ 	.short	0x010a
        /*171a*/ 	.byte	0x3f
	.zero		1


	//   ....[93]....
        /*171c*/ 	.word	0x00035650
        /*1720*/ 	.word	0x00000002
        /*1724*/ 	.word	0x00038860
        /*1728*/ 	.short	0x010a
        /*172a*/ 	.byte	0x3f
	.zero		1


	//   ....[94]....
        /*172c*/ 	.word	0x000356a0
        /*1730*/ 	.word	0x00000003
        /*1734*/ 	.word	0x00038840
        /*1738*/ 	.short	0x010a
        /*173a*/ 	.byte	0x3f
	.zero		1


	//   ....[95]....
        /*173c*/ 	.word	0x000356f0
        /*1740*/ 	.word	0x00000002
        /*1744*/ 	.word	0x00038860
        /*1748*/ 	.short	0x010a
        /*174a*/ 	.byte	0x3f
	.zero		1


	//   ....[96]....
        /*174c*/ 	.word	0x00035740
        /*1750*/ 	.word	0x00000003
        /*1754*/ 	.word	0x00038840
        /*1758*/ 	.short	0x010a
        /*175a*/ 	.byte	0x3f
	.zero		1


	//   ....[97]....
        /*175c*/ 	.word	0x00035790
        /*1760*/ 	.word	0x00000002
        /*1764*/ 	.word	0x00038860
        /*1768*/ 	.short	0x010a
        /*176a*/ 	.byte	0x3f
	.zero		1


	//   ....[98]....
        /*176c*/ 	.word	0x000357e0
        /*1770*/ 	.word	0x00000000
        /*1774*/ 	.word	0x00038860
        /*1778*/ 	.short	0x010a
        /*177a*/ 	.byte	0x3f
	.zero		1


	//   ....[99]....
        /*177c*/ 	.word	0x00036390
        /*1780*/ 	.word	0x00000000
        /*1784*/ 	.word	0x00038820
        /*1788*/ 	.short	0x010a
        /*178a*/ 	.byte	0x3f
	.zero		1


	//   ....[100]....
        /*178c*/ 	.word	0x00036530
        /*1790*/ 	.word	0x00000006
        /*1794*/ 	.word	0x00000000
        /*1798*/ 	.short	0x010a
        /*179a*/ 	.byte	0x3f
	.zero		1


	//   ....[101]....
        /*179c*/ 	.word	0x00036580
        /*17a0*/ 	.word	0x00000007
        /*17a4*/ 	.word	0x00000000
        /*17a8*/ 	.short	0x010a
        /*17aa*/ 	.byte	0x3f
	.zero		1


	//   ....[102]....
        /*17ac*/ 	.word	0x000365d0
        /*17b0*/ 	.word	0x00000004
        /*17b4*/ 	.word	0x00000000
        /*17b8*/ 	.short	0x010a
        /*17ba*/ 	.byte	0x3f
	.zero		1


	//----- nvinfo : EIATTR_NUM_MBARRIERS
	.align		4
.L_579:
        /*17bc*/ 	.byte	0x03, 0x38
        /*17be*/ 	.short	0x0016


	//----- nvinfo : EIATTR_EXIT_INSTR_OFFSETS
	.align		4
        /*17c0*/ 	.byte	0x04, 0x1c
        /*17c2*/ 	.short	(.L_581 - .L_580)


	//   ....[0]....
.L_580:
        /*17c4*/ 	.word	0x000332b0


	//----- nvinfo : EIATTR_MAX_THREADS
	.align		4
.L_581:
        /*17c8*/ 	.byte	0x04, 0x05
        /*17ca*/ 	.short	(.L_583 - .L_582)
.L_582:
        /*17cc*/ 	.word	0x00000180
        /*17d0*/ 	.word	0x00000001
        /*17d4*/ 	.word	0x00000001


	//----- nvinfo : EIATTR_CRS_STACK_SIZE
	.align		4
.L_583:
        /*17d8*/ 	.byte	0x04, 0x1e
        /*17da*/ 	.short	(.L_585 - .L_584)
.L_584:
        /*17dc*/ 	.word	0x00000000


	//----- nvinfo : EIATTR_CBANK_PARAM_SIZE
	.align		4
.L_585:
        /*17e0*/ 	.byte	0x03, 0x19
        /*17e2*/ 	.short	0x0af0


	//----- nvinfo : EIATTR_PARAM_CBANK
	.align		4
        /*17e4*/ 	.byte	0x04, 0x0a
        /*17e6*/ 	.short	(.L_587 - .L_586)
	.align		4
.L_586:
        /*17e8*/ 	.word	index@(.nv.constant0._ZN7cutlass13device_kernelIN5flash11enable_sm90INS1_16FlashAttnFwdSm90INS1_25CollectiveMainloopFwdSm90ILi2EN4cute5tupleIJNS5_1CILi1EEES8_S8_EEENS6_IJNS7_ILi128EEENS7_ILi80EEENS7_ILi256EEEEEELi256ENS_6half_tEfNS_4arch4Sm90ELb1ELb0ELb0ELb1ELb0ELb1ELb0ELb1ELb1ELb1ELb1ELb0EEENS1_21CollectiveEpilogueFwdINS6_IJSA_SC_SB_EEES9_SE_SG_Li256ELb1ELb1ELb1ELb0EEENS1_36VarlenDynamicPersistentTileSchedulerILi128ELi80ELi256ELi128ELb1ELb1ELb1ELb1ELb1ELb1EEEEEEEEEvNT_6ParamsE)
        /*17ec*/ 	.short	0x0210
        /*17ee*/ 	.short	0x0af0


	//----- nvinfo : EIATTR_SW_WAR
	.align		4
.L_587:
        /*17f0*/ 	.byte	0x04, 0x36
        /*17f2*/ 	.short	(.L_589 - .L_588)
.L_588:
        /*17f4*/ 	.word	0x00000008
.L_589:


//--------------------- .nv.info._ZN7cutlass13device_kernelIN5flash11enable_sm90INS1_16FlashAttnFwdSm90INS1_25CollectiveMainloopFwdSm90ILi2EN4cute5tupleIJNS5_1CILi1EEES8_S8_EEENS6_IJNS7_ILi128EEENS7_ILi112EEENS7_ILi192EEEEEELi192ENS_6half_tEfNS_4arch4Sm90ELb0ELb0ELb0ELb0ELb0ELb0ELb0ELb1ELb1ELb1ELb1ELb0EEENS1_21CollectiveEpilogueFwdINS6_IJSA_SC_SB_EEES9_SE_SG_Li256ELb0ELb1ELb1ELb0EEENS1_19SingleTileSchedulerILb0ELb1ELb1ELi128EEEEEEEEEvNT_6ParamsE --------------------------
	.section	.nv.info._ZN7cutlass13device_kernelIN5flash11enable_sm90INS1_16FlashAttnFwdSm90INS1_25CollectiveMainloopFwdSm90ILi2EN4cute5tupleIJNS5_1CILi1EEES8_S8_EEENS6_IJNS7_ILi128EEENS7_ILi112EEENS7_ILi192EEEEEELi192ENS_6half_tEfNS_4arch4Sm90ELb0ELb0ELb0ELb0ELb0ELb0ELb0ELb1ELb1ELb1ELb1ELb0EEENS1_21CollectiveEpilogueFwdINS6_IJSA_SC_SB_EEES9_SE_SG_Li256ELb0ELb1ELb1ELb0EEENS1_19SingleTileSchedulerILb0ELb1ELb1ELi128EEEEEEEEEvNT_6ParamsE,"",@"SHT_CUDA_INFO"
	.sectionflags	@""
	.align	4


	//----- nvinfo : EIATTR_CUDA_API_VERSION
	.align		4
        /*0000*/ 	.byte	0x04, 0x37
        /*0002*/ 	.short	(.L_591 - .L_590)
.L_590:
        /*0004*/ 	.word	0x00000082


	//----- nvinfo : EIATTR_KPARAM_INFO
	.align		4
.L_591:
        /*0008*/ 	.byte	0x04, 0x17
        /*000a*/ 	.short	(.L_593 - .L_592)
.L_592:
        /*000c*/ 	.word	0x00000000
        /*0010*/ 	.short	0x0000
        /*0012*/ 	.short	0x0070
        /*0014*/ 	.byte	0x00, 0xf0, 0x01, 0x28


	//----- nvinfo : EIATTR_SPARSE_MMA_MASK
	.align		4
.L_593:
        /*0018*/ 	.byte	0x03, 0x50
        /*001a*/ 	.short	0x0000


	//----- nvinfo : EIATTR_MAXREG_COUNT
	.align		4
        /*001c*/ 	.byte	0x03, 0x1b
        /*001e*/ 	.short	0x00a8


	//----- nvinfo : EIATTR_NUM_BARRIERS
	.align		4
        /*0020*/ 	.byte	0x02, 0x4c
        /*0022*/ 	.byte	0x09
	.zero		1


	//----- nvinfo : EIATTR_EXTERNS
	.align		4
        /*0024*/ 	.byte	0x04, 0x0f
        /*0026*/ 	.short	(.L_595 - .L_594)


	//   ....[0]....
	.align		4
.L_594:
        /*0028*/ 	.word	index@(__assertfail)


	//----- nvinfo : EIATTR_ANNOTATIONS
	.align		4
.L_595:
        /*002c*/ 	.byte	0x04, 0x55
        /*002e*/ 	.short	(.L_597 - .L_596)


	//   ....[0]....
.L_596:
        /*0030*/ 	.word	0x00000001
        /*0034*/ 	.byte	0x60, 0x09, 0x00, 0x00, 0x01, 0x00, 0x00, 0x00, 0x60, 0x14, 0x00, 0x00, 0x01, 0x00, 0x00, 0x00
        /*0044*/ 	.byte	0x90, 0xd7, 0x00, 0x00, 0x01, 0x00, 0x00, 0x00, 0x80, 0xdc, 0x00, 0x00, 0x01, 0x00, 0x00, 0x00
        /*0054*/ 	.byte	0x00, 0xed, 0x00, 0x00, 0x01, 0x00, 0x00, 0x00, 0xa0, 0xef, 0x00, 0x00, 0x01, 0x00, 0x00, 0x00
        /*0064*/ 	.byte	0x20, 0xf9, 0x00, 0x00, 0x01, 0x00, 0x00, 0x00, 0xf0, 0x02, 0x01, 0x00, 0x01, 0x00, 0x00, 0x00
        /*0074*/ 	.byte	0xd0, 0x11, 0x01, 0x00


	//----- nvinfo : EIATTR_MERCURY_ISA_VERSION
	.align		4
.L_597:
        /*0078*/ 	.byte	0x03, 0x5f
        /*007a*/ 	.short	0x0101


	//----- nvinfo : EIATTR_INT_WARP_WIDE_INSTR_OFFSETS
	.align		4
        /*007c*/ 	.byte	0x04, 0x31
        /*007e*/ 	.short	(.L_599 - .L_598)


	//   ....[0]....
.L_598:
        /*0080*/ 	.word	0x00000130


	//   ....[1]....
        /*0084*/ 	.word	0x00000170


	//   ....[2]....
        /*0088*/ 	.word	0x000001e0


	//----- nvinfo : EIATTR_COOP_GROUP_MASK_REGIDS
	.align		4
.L_599:
        /*008c*/ 	.byte	0x04, 0x29
        /*008e*/ 	.short	(.L_601 - .L_600)


	//   ....[0]....
.L_600:
        /*0090*/ 	.word	0xffffffff


	//   ....[1]....
        /*0094*/ 	.word	0xffffffff


	//   ....[2]....
        /*0098*/ 	.word	0xffffffff


	//   ....[3]....
        /*009c*/ 	.word	0xffffffff


	//   ....[4]....
        /*00a0*/ 	.word	0xffffffff


	//   ....[5]....
        /*00a4*/ 	.word	0xffffffff


	//   ....[6]....
        /*00a8*/ 	.word	0xffffffff


	//   ....[7]....
        /*00ac*/ 	.word	0xffffffff


	//   ....[8]....
        /*00b0*/ 	.word	0xffffffff


	//   ....[9]....
        /*00b4*/ 	.word	0xffffffff


	//   ....[10]....
        /*00b8*/ 	.word	0xffffffff


	//   ....[11]....
        /*00bc*/ 	.word	0xffffffff


	//   ....[12]....
        /*00c0*/ 	.word	0xffffffff


	//   ....[13]....
        /*00c4*/ 	.word	0xffffffff


	//   ....[14]....
        /*00c8*/ 	.word	0xffffffff


	//   ....[15]....
        /*00cc*/ 	.word	0xffffffff


	//   ....[16]....
        /*00d0*/ 	.word	0xffffffff


	//   ....[17]....
        /*00d4*/ 	.word	0xffffffff


	//   ....[18]....
        /*00d8*/ 	.word	0xffffffff


	//   ....[19]....
        /*00dc*/ 	.word	0xffffffff


	//   ....[20]....
        /*00e0*/ 	.word	0xffffffff


	//   ....[21]....
        /*00e4*/ 	.word	0xffffffff


	//   ....[22]....
        /*00e8*/ 	.word	0xffffffff


	//   ....[23]....
        /*00ec*/ 	.word	0xffffffff


	//   ....[24]....
        /*00f0*/ 	.word	0xffffffff


	//   ....[25]....
        /*00f4*/ 	.word	0xffffffff


	//   ....[26]....
        /*00f8*/ 	.word	0xffffffff


	//   ....[27]....
        /*00fc*/ 	.word	0xffffffff


	//   ....[28]....
        /*0100*/ 	.word	0xffffffff


	//   ....[29]....
        /*0104*/ 	.word	0xffffffff


	//   ....[30]....
        /*0108*/ 	.word	0xffffffff


	//   ....[31]....
        /*010c*/ 	.word	0xffffffff


	//   ....[32]....
        /*0110*/ 	.word	0xffffffff


	//   ....[33]....
        /*0114*/ 	.word	0xffffffff


	//   ....[34]....
        /*0118*/ 	.word	0xffffffff


	//   ....[35]....
        /*011c*/ 	.word	0xffffffff


	//   ....[36]....
        /*0120*/ 	.word	0xffffffff


	//   ....[37]....
        /*0124*/ 	.word	0xffffffff


	//   ....[38]....
        /*0128*/ 	.word	0xffffffff


	//   ....[39]....
        /*012c*/ 	.word	0xffffffff


	//   ....[40]....
        /*0130*/ 	.word	0xffffffff


	//   ....[41]....
        /*0134*/ 	.word	0xffffffff


	//   ....[42]....
        /*0138*/ 	.word	0xffffffff


	//   ....[43]....
        /*013c*/ 	.word	0xffffffff


	//   ....[44]....
        /*0140*/ 	.word	0xffffffff


	//   ....[45]....
        /*0144*/ 	.word	0xffffffff


	//   ....[46]....
        /*0148*/ 	.word	0xffffffff


	//   ....[47]....
        /*014c*/ 	.word	0x0500000f


	//   ....[48]....
        /*0150*/ 	.word	0x0500000f


	//   ....[49]....
        /*0154*/ 	.word	0x0500000f


	//   ....[50]....
        /*0158*/ 	.word	0x0500000f


	//   ....[51]....
        /*015c*/ 	.word	0x0500000f


	//   ....[52]....
        /*0160*/ 	.word	0x0500000f


	//   ....[53]....
        /*0164*/ 	.word	0x0500000f


	//   ....[54]....
        /*0168*/ 	.word	0x0500000f


	//   ....[55]....
        /*016c*/ 	.word	0x0500000f


	//   ....[56]....
        /*0170*/ 	.word	0x0500000f


	//   ....[57]....
        /*0174*/ 	.word	0x0500000f


	//   ....[58]....
        /*0178*/ 	.word	0x0500000f


	//   ....[59]....
        /*017c*/ 	.word	0x0500000f


	//   ....[60]....
        /*0180*/ 	.word	0x0500000f


	//   ....[61]....
        /*0184*/ 	.word	0x0500000f


	//   ....[62]....
        /*0188*/ 	.word	0x0500000f


	//   ....[63]....
        /*018c*/ 	.word	0x0500000f


	//   ....[64]....
        /*0190*/ 	.word	0x0500000f


	//----- nvinfo : EIATTR_COOP_GROUP_INSTR_OFFSETS
	.align		4
.L_601:
        /*0194*/ 	.byte	0x04, 0x28
        /*0196*/ 	.short	(.L_603 - .L_602)


	//   ....[0]....
.L_602:
        /*0198*/ 	.word	0x00000060


	//   ....[1]....
        /*019c*/ 	.word	0x00000140


	//   ....[2]....
        /*01a0*/ 	.word	0x00000190


	//   ....[3]....
        /*01a4*/ 	.word	0x000003c0


	//   ....[4]....
        /*01a8*/ 	.word	0x00000520


	//   ....[5]....
        /*01ac*/ 	.word	0x00000640


	//   ....[6]....
        /*01b0*/ 	.word	0x000007a0


	//   ....[7]....
        /*01b4*/ 	.word	0x00001240


	//   ....[8]....
        /*01b8*/ 	.word	0x00004530


	//   ....[9]....
        /*01bc*/ 	.word	0x00004600


	//   ....[10]....
        /*01c0*/ 	.word	0x00004ad0


	//   ....[11]....
        /*01c4*/ 	.word	0x00004b50


	//   ....[12]....
        /*01c8*/ 	.word	0x00008ef0


	//   ....[13]....
        /*01cc*/ 	.word	0x00008f20


	//   ....[14]....
        /*01d0*/ 	.word	0x00009170


	//   ....[15]....
        /*01d4*/ 	.word	0x00009190


	//   ....[16]....
        /*01d8*/ 	.word	0x0000a830


	//   ....[17]....
        /*01dc*/ 	.word	0x0000a840


	//   ....[18]....
        /*01e0*/ 	.word	0x0000a8d0


	//   ....[19]....
        /*01e4*/ 	.word	0x0000a920


	//   ....[20]....
        /*01e8*/ 	.word	0x0000ba30


	//   ....[21]....
        /*01ec*/ 	.word	0x0000ba90


	//   ....[22]....
        /*01f0*/ 	.word	0x0000bad0


	//   ....[23]....
        /*01f4*/ 	.word	0x0000bb10


	//   ....[24]....
        /*01f8*/ 	.word	0x0000bb30


	//   ....[25]....
        /*01fc*/ 	.word	0x0000bb50


	//   ....[26]....
        /*0200*/ 	.word	0x0000c4a0


	//   ....[27]....
        /*0204*/ 	.word	0x0000c4b0


	//   ....[28]....
        /*0208*/ 	.word	0x0000d220


	//   ....[29]....
        /*020c*/ 	.word	0x0000dca0


	//   ....[30]....
        /*0210*/ 	.word	0x0000e6b0


	//   ....[31]....
        /*0214*/ 	.word	0x0000e6c0


	//   ....[32]....
        /*0218*/ 	.word	0x0000e6e0


	//   ....[33]....
        /*021c*/ 	.word	0x0000e740


	//   ....[34]....
        /*0220*/ 	.word	0x0000e7c0


	//   ....[35]....
        /*0224*/ 	.word	0x0000e7f0


	//   ....[36]....
        /*0228*/ 	.word	0x0000e870


	//   ....[37]....
        /*022c*/ 	.word	0x0000e8a0


	//   ....[38]....
        /*0230*/ 	.word	0x0000e920


	//   ....[39]....
        /*0234*/ 	.word	0x0000e960


	//   ....[40]....
        /*0238*/ 	.word	0x0000e9d0


	//   ....[41]....
        /*023c*/ 	.word	0x0000ea00


	//   ....[42]....
        /*0240*/ 	.word	0x0000ea80


	//   ....[43]....
        /*0244*/ 	.word	0x0000eac0


	//   ....[44]....
        /*0248*/ 	.word	0x0000eb30


	//   ....[45]....
        /*024c*/ 	.word	0x0000eb60


	//   ....[46]....
        /*0250*/ 	.word	0x00011160


	//   ....[47]....
        /*0254*/ 	.word	0x00011640


	//   ....[48]....
        /*0258*/ 	.word	0x000117c0


	//   ....[49]....
        /*025c*/ 	.word	0x00011810


	//   ....[50]....
        /*0260*/ 	.word	0x00011950


	//   ....[51]....
        /*0264*/ 	.word	0x000119c0


	//   ....[52]....
        /*0268*/ 	.word	0x00011ac0


	//   ....[53]....
        /*026c*/ 	.word	0x00011b30


	//   ....[54]....
        /*0270*/ 	.word	0x00011c30


	//   ....[55]....
        /*0274*/ 	.word	0x00011ca0


	//   ....[56]....
        /*0278*/ 	.word	0x00011da0


	//   ....[57]....
        /*027c*/ 	.word	0x00011e10


	//   ....[58]....
        /*0280*/ 	.word	0x00011f10


	//   ....[59]....
        /*0284*/ 	.word	0x00011f80


	//   ....[60]....
        /*0288*/ 	.word	0x00012080


	//   ....[61]....
        /*028c*/ 	.word	0x000120e0


	//   ....[62]....
        /*0290*/ 	.word	0x000121d0


	//   ....[63]....
        /*0294*/ 	.word	0x00012220


	//   ....[64]....
        /*0298*/ 	.word	0x00012620


	//----- nvinfo : EIATTR_REG_RECONFIG
	.align		4
.L_603:
        /*029c*/ 	.byte	0x01, 0x54
	.zero		2


	//----- nvinfo : EIATTR_SYSCALL_OFFSETS
	.align		4
        /*02a0*/ 	.byte	0x04, 0x46
        /*02a2*/ 	.short	(.L_605 - .L_604)


	//   ....[0]....
.L_604:
        /*02a4*/ 	.word	0x00001410


	//   ....[1]....
        /*02a8*/ 	.word	0x0000d910


	//   ....[2]....
        /*02ac*/ 	.word	0x0000da50


	//   ....[3]....
        /*02b0*/ 	.word	0x0000db40


	//   ....[4]....
        /*02b4*/ 	.word	0x0000e2b0


	//----- nvinfo : EIATTR_MBARRIER_INSTR_OFFSETS
	.align		4
.L_605:
        /*02b8*/ 	.byte	0x04, 0x39
        /*02ba*/ 	.short	(.L_607 - .L_606)


	//   ....[0]....
.L_606:
        /*02bc*/ 	.word	0x00000270
        /*02c0*/ 	.word	0x000000ff
        /*02c4*/ 	.word	0x00036800
        /*02c8*/ 	.short	0x0100
        /*02ca*/ 	.byte	0x08
	.zero		1


	//   ....[1]....
        /*02cc*/ 	.word	0x00000280
        /*02d0*/ 	.word	0x000000ff
        /*02d4*/ 	.word	0x00036820
        /*02d8*/ 	.short	0x0100
        /*02da*/ 	.byte	0x08
	.zero		1


	//   ....[2]....
        /*02dc*/ 	.word	0x00000370
        /*02e0*/ 	.word	0x000000ff
        /*02e4*/ 	.word	0x00036830
        /*02e8*/ 	.short	0x0100
        /*02ea*/ 	.byte	0x08
	.zero		1


	//   ....[3]....
        /*02ec*/ 	.word	0x00000380
        /*02f0*/ 	.word	0x000000ff
        /*02f4*/ 	.word	0x00036840
        /*02f8*/ 	.short	0x0100
        /*02fa*/ 	.byte	0x08
	.zero		1


	//   ....[4]....
        /*02fc*/ 	.word	0x00000390
        /*0300*/ 	.word	0x000000ff
        /*0304*/ 	.word	0x00036838
        /*0308*/ 	.short	0x0100
        /*030a*/ 	.byte	0x08
	.zero		1


	//   ....[5]....
        /*030c*/ 	.word	0x000003a0
        /*0310*/ 	.word	0x000000ff
        /*0314*/ 	.word	0x00036848
        /*0318*/ 	.short	0x0100
        /*031a*/ 	.byte	0x08
	.zero		1


	//   ....[6]....
        /*031c*/ 	.word	0x000004d0
        /*0320*/ 	.word	0x000000ff
        /*0324*/ 	.word	0x00036850
        /*0328*/ 	.short	0x0100
        /*032a*/ 	.byte	0x08
	.zero		1


	//   ....[7]....
        /*032c*/ 	.word	0x000004e0
        /*0330*/ 	.word	0x000000ff
        /*0334*/ 	.word	0x00036860
        /*0338*/ 	.short	0x0100
        /*033a*/ 	.byte	0x08
	.zero		1


	//   ....[8]....
        /*033c*/ 	.word	0x000004f0
        /*0340*/ 	.word	0x000000ff
        /*0344*/ 	.word	0x00036858
        /*0348*/ 	.short	0x0100
        /*034a*/ 	.byte	0x08
	.zero		1


	//   ....[9]....
        /*034c*/ 	.word	0x00000500
        /*0350*/ 	.word	0x000000ff
        /*0354*/ 	.word	0x00036868
        /*0358*/ 	.short	0x0100
        /*035a*/ 	.byte	0x08
	.zero		1


	//   ....[10]....
        /*035c*/ 	.word	0x000005f0
        /*0360*/ 	.word	0x000000ff
        /*0364*/ 	.word	0x00036870
        /*0368*/ 	.short	0x0100
        /*036a*/ 	.byte	0x06
	.zero		1


	//   ....[11]....
        /*036c*/ 	.word	0x00000600
        /*0370*/ 	.word	0x000000ff
        /*0374*/ 	.word	0x00036880
        /*0378*/ 	.short	0x0100
        /*037a*/ 	.byte	0x06
	.zero		1


	//   ....[12]....
        /*037c*/ 	.word	0x00000610
        /*0380*/ 	.word	0x000000ff
        /*0384*/ 	.word	0x00036878
        /*0388*/ 	.short	0x0100
        /*038a*/ 	.byte	0x06
	.zero		1


	//   ....[13]....
        /*038c*/ 	.word	0x00000620
        /*0390*/ 	.word	0x000000ff
        /*0394*/ 	.word	0x00036888
        /*0398*/ 	.short	0x0100
        /*039a*/ 	.byte	0x06
	.zero		1


	//   ....[14]....
        /*039c*/ 	.word	0x00000750
        /*03a0*/ 	.word	0x000000ff
        /*03a4*/ 	.word	0x00036890
        /*03a8*/ 	.short	0x0100
        /*03aa*/ 	.byte	0x08
	.zero		1


	//   ....[15]....
        /*03ac*/ 	.word	0x00000760
        /*03b0*/ 	.word	0x000000ff
        /*03b4*/ 	.word	0x000368a0
        /*03b8*/ 	.short	0x0100
        /*03ba*/ 	.byte	0x08
	.zero		1


	//   ....[16]....
        /*03bc*/ 	.word	0x00000770
        /*03c0*/ 	.word	0x000000ff
        /*03c4*/ 	.word	0x00036898
        /*03c8*/ 	.short	0x0100
        /*03ca*/ 	.byte	0x08
	.zero		1


	//   ....[17]....
        /*03cc*/ 	.word	0x00000780
        /*03d0*/ 	.word	0x000000ff
        /*03d4*/ 	.word	0x000368a8
        /*03d8*/ 	.short	0x0100
        /*03da*/ 	.byte	0x08
	.zero		1


	//   ....[18]....
        /*03dc*/ 	.word	0x000008b0
        /*03e0*/ 	.word	0x000000ff
        /*03e4*/ 	.word	0x000368b0
        /*03e8*/ 	.short	0x0100
        /*03ea*/ 	.byte	0x08
	.zero		1


	//   ....[19]....
        /*03ec*/ 	.word	0x000008c0
        /*03f0*/ 	.word	0x000000ff
        /*03f4*/ 	.word	0x000368c0
        /*03f8*/ 	.short	0x0100
        /*03fa*/ 	.byte	0x08
	.zero		1


	//   ....[20]....
        /*03fc*/ 	.word	0x000008d0
        /*0400*/ 	.word	0x000000ff
        /*0404*/ 	.word	0x000368b8
        /*0408*/ 	.short	0x0100
        /*040a*/ 	.byte	0x08
	.zero		1


	//   ....[21]....
        /*040c*/ 	.word	0x000008e0
        /*0410*/ 	.word	0x000000ff
        /*0414*/ 	.word	0x000368c8
        /*0418*/ 	.short	0x0100
        /*041a*/ 	.byte	0x08
	.zero		1


	//   ....[22]....
        /*041c*/ 	.word	0x00001440
        /*0420*/ 	.word	0x000000ff
        /*0424*/ 	.word	0x00036800
        /*0428*/ 	.short	0x010a
        /*042a*/ 	.byte	0x04
	.zero		1


	//   ....[23]....
        /*042c*/ 	.word	0x000014e0
        /*0430*/ 	.word	0x000000ff
        /*0434*/ 	.word	0x00036830
        /*0438*/ 	.short	0x010a
        /*043a*/ 	.byte	0x04
	.zero		1


	//   ....[24]....
        /*043c*/ 	.word	0x00001570
        /*0440*/ 	.word	0x000000ff
        /*0444*/ 	.word	0x00036830
        /*0448*/ 	.short	0x010a
        /*044a*/ 	.byte	0x04
	.zero		1


	//   ....[25]....
        /*044c*/ 	.word	0x00005100
        /*0450*/ 	.word	0x00000007
        /*0454*/ 	.word	0x00000000
        /*0458*/ 	.short	0x0101
        /*045a*/ 	.byte	0x3f
	.zero		1


	//   ....[26]....
        /*045c*/ 	.word	0x00005d70
        /*0460*/ 	.word	0x000000ff
        /*0464*/ 	.word	0x00036830
        /*0468*/ 	.short	0x010a
        /*046a*/ 	.byte	0x04
	.zero		1


	//   ....[27]....
        /*046c*/ 	.word	0x00005dc0
        /*0470*/ 	.word	0x000000ff
        /*0474*/ 	.word	0x00036830
        /*0478*/ 	.short	0x010a
        /*047a*/ 	.byte	0x04
	.zero		1


	//   ....[28]....
        /*047c*/ 	.word	0x00008bd0
        /*0480*/ 	.word	0x000000ff
        /*0484*/ 	.word	0x00036850
        /*0488*/ 	.short	0x010a
        /*048a*/ 	.byte	0x05
	.zero		1


	//   ....[29]....
        /*048c*/ 	.word	0x00008c10
        /*0490*/ 	.word	0x000000ff
        /*0494*/ 	.word	0x00036850
        /*0498*/ 	.short	0x010a
        /*049a*/ 	.byte	0x05
	.zero		1


	//   ....[30]....
        /*049c*/ 	.word	0x00009b20
        /*04a0*/ 	.word	0x00000090
        /*04a4*/ 	.word	0x00000000
        /*04a8*/ 	.short	0x0101
        /*04aa*/ 	.byte	0x3f
	.zero		1


	//   ....[31]....
        /*04ac*/ 	.word	0x00009bd0
        /*04b0*/ 	.word	0x00000092
        /*04b4*/ 	.word	0x00000000
        /*04b8*/ 	.short	0x0101
        /*04ba*/ 	.byte	0x3f
	.zero		1


	//   ....[32]....
        /*04bc*/ 	.word	0x0000a790
        /*04c0*/ 	.word	0x00000009
        /*04c4*/ 	.word	0x00036850
        /*04c8*/ 	.short	0x010a
        /*04ca*/ 	.byte	0x3f
	.zero		1


	//   ....[33]....
        /*04cc*/ 	.word	0x0000a7d0
        /*04d0*/ 	.word	0x00000009
        /*04d4*/ 	.word	0x00036850
        /*04d8*/ 	.short	0x010a
        /*04da*/ 	.byte	0x3f
	.zero		1


	//   ....[34]....
        /*04dc*/ 	.word	0x0000ac50
        /*04e0*/ 	.word	0x0000000a
        /*04e4*/ 	.word	0x00000000
        /*04e8*/ 	.short	0x0101
        /*04ea*/ 	.byte	0x3f
	.zero		1


	//   ....[35]....
        /*04ec*/ 	.word	0x0000bb40
        /*04f0*/ 	.word	0x000000ff
        /*04f4*/ 	.word	0x00000000
        /*04f8*/ 	.short	0x0101
        /*04fa*/ 	.byte	0x04
	.zero		1


	//   ....[36]....
        /*04fc*/ 	.word	0x0000dec0
        /*0500*/ 	.word	0x000000ff
        /*0504*/ 	.word	0x00036840
        /*0508*/ 	.short	0x010a
        /*050a*/ 	.byte	0x26
	.zero		1


	//   ....[37]....
        /*050c*/ 	.word	0x0000eca0
        /*0510*/ 	.word	0x000000ff
        /*0514*/ 	.word	0x00036800
        /*0518*/ 	.short	0x0107
        /*051a*/ 	.byte	0x26
	.zero		1


	//   ....[38]....
        /*051c*/ 	.word	0x0000ed10
        /*0520*/ 	.word	0x000000ff
        /*0524*/ 	.word	0x00036800
        /*0528*/ 	.short	0x0101
        /*052a*/ 	.byte	0x26
	.zero		1


	//   ....[39]....
        /*052c*/ 	.word	0x0000ed20
        /*0530*/ 	.word	0x000000ff
        /*0534*/ 	.word	0x00036820
        /*0538*/ 	.short	0x010a
        /*053a*/ 	.byte	0x26
	.zero		1


	//   ....[40]....
        /*053c*/ 	.word	0x0000f130
        /*0540*/ 	.word	0x000000ff
        /*0544*/ 	.word	0x00036848
        /*0548*/ 	.short	0x010a
        /*054a*/ 	.byte	0x26
	.zero		1


	//   ....[41]....
        /*054c*/ 	.word	0x0000f4e0
        /*0550*/ 	.word	0x000000ff
        /*0554*/ 	.word	0x00036860
        /*0558*/ 	.short	0x010a
        /*055a*/ 	.byte	0x26
	.zero		1


	//   ....[42]....
        /*055c*/ 	.word	0x0000fab0
        /*0560*/ 	.word	0x000000ff
        /*0564*/ 	.word	0x00036840
        /*0568*/ 	.short	0x010a
        /*056a*/ 	.byte	0x26
	.zero		1


	//   ....[43]....
        /*056c*/ 	.word	0x0000fe70
        /*0570*/ 	.word	0x000000ff
        /*0574*/ 	.word	0x00036868
        /*0578*/ 	.short	0x010a
        /*057a*/ 	.byte	0x26
	.zero		1


	//   ....[44]....
        /*057c*/ 	.word	0x00010490
        /*0580*/ 	.word	0x000000ff
        /*0584*/ 	.word	0x00036848
        /*0588*/ 	.short	0x010a
        /*058a*/ 	.byte	0x26
	.zero		1


	//   ....[45]....
        /*058c*/ 	.word	0x00010830
        /*0590*/ 	.word	0x000000ff
        /*0594*/ 	.word	0x00036860
        /*0598*/ 	.short	0x010a
        /*059a*/ 	.byte	0x26
	.zero		1


	//   ....[46]....
        /*059c*/ 	.word	0x00010c90
        /*05a0*/ 	.word	0x00000003
        /*05a4*/ 	.word	0x00036860
        /*05a8*/ 	.short	0x010a
        /*05aa*/ 	.byte	0x3f
	.zero		1


	//   ....[47]....
        /*05ac*/ 	.word	0x000110f0
        /*05b0*/ 	.word	0x00000002
        /*05b4*/ 	.word	0x00036820
        /*05b8*/ 	.short	0x010a
        /*05ba*/ 	.byte	0x3f
	.zero		1


	//   ....[48]....
        /*05bc*/ 	.word	0x00011290
        /*05c0*/ 	.word	0x00000007
        /*05c4*/ 	.word	0x00000000
        /*05c8*/ 	.short	0x010a
        /*05ca*/ 	.byte	0x3f
	.zero		1


	//   ....[49]....
        /*05cc*/ 	.word	0x00011300
        /*05d0*/ 	.word	0x00000008
        /*05d4*/ 	.word	0x00000000
        /*05d8*/ 	.short	0x010a
        /*05da*/ 	.byte	0x3f
	.zero		1


	//   ....[50]....
        /*05dc*/ 	.word	0x00011360
        /*05e0*/ 	.word	0x00000007
        /*05e4*/ 	.word	0x00000000
        /*05e8*/ 	.short	0x010a
        /*05ea*/ 	.byte	0x3f
	.zero		1


	//   ....[51]....
        /*05ec*/ 	.word	0x00011390
        /*05f0*/ 	.word	0x00000006
        /*05f4*/ 	.word	0x00000000
        /*05f8*/ 	.short	0x010a
        /*05fa*/ 	.byte	0x3f
	.zero		1


	//   ....[52]....
        /*05fc*/ 	.word	0x00011410
        /*0600*/ 	.word	0x00000003
        /*0604*/ 	.word	0x00036800
        /*0608*/ 	.short	0x010a
        /*060a*/ 	.byte	0x3f
	.zero		1


	//   ....[53]....
        /*060c*/ 	.word	0x00011480
        /*0610*/ 	.word	0x00000003
        /*0614*/ 	.word	0x00036830
        /*0618*/ 	.short	0x010a
        /*061a*/ 	.byte	0x3f
	.zero		1


	//   ....[54]....
        /*061c*/ 	.word	0x000114f0
        /*0620*/ 	.word	0x00000003
        /*0624*/ 	.word	0x00036830
        /*0628*/ 	.short	0x010a
        /*062a*/ 	.byte	0x3f
	.zero		1


	//   ....[55]....
        /*062c*/ 	.word	0x00011550
        /*0630*/ 	.word	0x00000003
        /*0634*/ 	.word	0x00036850
        /*0638*/ 	.short	0x010a
        /*063a*/ 	.byte	0x3f
	.zero		1


	//   ....[56]....
        /*063c*/ 	.word	0x000115a0
        /*0640*/ 	.word	0x00000009
        /*0644*/ 	.word	0x00036850
        /*0648*/ 	.short	0x010a
        /*064a*/ 	.byte	0x3f
	.zero		1


	//   ....[57]....
        /*064c*/ 	.word	0x00011700
        /*0650*/ 	.word	0x00000003
        /*0654*/ 	.word	0x00036840
        /*0658*/ 	.short	0x010a
        /*065a*/ 	.byte	0x3f
	.zero		1


	//   ....[58]....
        /*065c*/ 	.word	0x00012260
        /*0660*/ 	.word	0x00000003
        /*0664*/ 	.word	0x00036820
        /*0668*/ 	.short	0x010a
        /*066a*/ 	.byte	0x3f
	.zero		1


	//   ....[59]....
        /*066c*/ 	.word	0x000122c0
        /*0670*/ 	.word	0x00000003
        /*0674*/ 	.word	0x00036848
        /*0678*/ 	.short	0x010a
        /*067a*/ 	.byte	0x3f
	.zero		1


	//   ....[60]....
        /*067c*/ 	.word	0x00012320
        /*0680*/ 	.word	0x00000003
        /*0684*/ 	.word	0x00036860
        /*0688*/ 	.short	0x010a
        /*068a*/ 	.byte	0x3f
	.zero		1


	//   ....[61]....
        /*068c*/ 	.word	0x00012380
        /*0690*/ 	.word	0x00000003
        /*0694*/ 	.word	0x00036840
        /*0698*/ 	.short	0x010a
        /*069a*/ 	.byte	0x3f
	.zero		1


	//   ....[62]....
        /*069c*/ 	.word	0x000123e0
        /*06a0*/ 	.word	0x00000003
        /*06a4*/ 	.word	0x00036868
        /*06a8*/ 	.short	0x010a
        /*06aa*/ 	.byte	0x3f
	.zero		1


	//   ....[63]....
        /*06ac*/ 	.word	0x00012440
        /*06b0*/ 	.word	0x00000003
        /*06b4*/ 	.word	0x00036848
        /*06b8*/ 	.short	0x010a
        /*06ba*/ 	.byte	0x3f
	.zero		1


	//   ....[64]....
        /*06bc*/ 	.word	0x000124a0
        /*06c0*/ 	.word	0x00000003
        /*06c4*/ 	.word	0x00036860
        /*06c8*/ 	.short	0x010a
        /*06ca*/ 	.byte	0x3f
	.zero		1


	//   ....[65]....
        /*06cc*/ 	.word	0x000124f0
        /*06d0*/ 	.word	0x00000003
        /*06d4*/ 	.word	0x00036860
        /*06d8*/ 	.short	0x010a
        /*06da*/ 	.byte	0x3f
	.zero		1


	//   ....[66]....
        /*06dc*/ 	.word	0x00012540
        /*06e0*/ 	.word	0x00000002
        /*06e4*/ 	.word	0x00036820
        /*06e8*/ 	.short	0x010a
        /*06ea*/ 	.byte	0x3f
	.zero		1


	//   ....[67]....
        /*06ec*/ 	.word	0x000126e0
        /*06f0*/ 	.word	0x00000007
        /*06f4*/ 	.word	0x00000000
        /*06f8*/ 	.short	0x010a
        /*06fa*/ 	.byte	0x3f
	.zero		1


	//   ....[68]....
        /*06fc*/ 	.word	0x00012730
        /*0700*/ 	.word	0x00000008
        /*0704*/ 	.word	0x00000000
        /*0708*/ 	.short	0x010a
        /*070a*/ 	.byte	0x3f
	.zero		1


	//   ....[69]....
        /*070c*/ 	.word	0x00012780
        /*0710*/ 	.word	0x00000007
        /*0714*/ 	.word	0x00000000
        /*0718*/ 	.short	0x010a
        /*071a*/ 	.byte	0x3f
	.zero		1


	//----- nvinfo : EIATTR_NUM_MBARRIERS
	.align		4
.L_607:
        /*071c*/ 	.byte	0x03, 0x38
        /*071e*/ 	.short	0x0016


	//----- nvinfo : EIATTR_EXIT_INSTR_OFFSETS
	.align		4
        /*0720*/ 	.byte	0x04, 0x1c
        /*0722*/ 	.short	(.L_609 - .L_608)


	//   ....[0]....
.L_608:
        /*0724*/ 	.word	0x000113e0


	//----- nvinfo : EIATTR_MAX_THREADS
	.align		4
.L_609:
        /*0728*/ 	.byte	0x04, 0x05
        /*072a*/ 	.short	(.L_611 - .L_610)
.L_610:
        /*072c*/ 	.word	0x00000180
        /*0730*/ 	.word	0x00000001
        /*0734*/ 	.word	0x00000001


	//----- nvinfo : EIATTR_CRS_STACK_SIZE
	.align		4
.L_611:
        /*0738*/ 	.byte	0x04, 0x1e
        /*073a*/ 	.short	(.L_613 - .L_612)
.L_612:
        /*073c*/ 	.word	0x00000000


	//----- nvinfo : EIATTR_CBANK_PARAM_SIZE
	.align		4
.L_613:
        /*0740*/ 	.byte	0x03, 0x19
        /*0742*/ 	.short	0x0a70


	//----- nvinfo : EIATTR_PARAM_CBANK
	.align		4
        /*0744*/ 	.byte	0x04, 0x0a
        /*0746*/ 	.short	(.L_615 - .L_614)
	.align		4
.L_614:
        /*0748*/ 	.word	index@(.nv.constant0._ZN7cutlass13device_kernelIN5flash11enable_sm90INS1_16FlashAttnFwdSm90INS1_25CollectiveMainloopFwdSm90ILi2EN4cute5tupleIJNS5_1CILi1EEES8_S8_EEENS6_IJNS7_ILi128EEENS7_ILi112EEENS7_ILi192EEEEEELi192ENS_6half_tEfNS_4arch4Sm90ELb0ELb0ELb0ELb0ELb0ELb0ELb0ELb1ELb1ELb1ELb1ELb0EEENS1_21CollectiveEpilogueFwdINS6_IJSA_SC_SB_EEES9_SE_SG_Li256ELb0ELb1ELb1ELb0EEENS1_19SingleTileSchedulerILb0ELb1ELb1ELi128EEEEEEEEEvNT_6ParamsE)
        /*074c*/ 	.short	0x0210
        /*074e*/ 	.short	0x0a70


	//----- nvinfo : EIATTR_SW_WAR
	.align		4
.L_615:
        /*0750*/ 	.byte	0x04, 0x36
        /*0752*/ 	.short	(.L_617 - .L_616)
.L_616:
        /*0754*/ 	.word	0x00000008
.L_617:


//--------------------- .nv.info._ZN7cutlass13device_kernelIN5flash11enable_sm90INS1_16FlashAttnFwdSm90INS1_25CollectiveMainloopFwdSm90ILi2EN4cute5tupleIJNS5_1CILi1EEES8_S8_EEENS6_IJNS7_ILi128EEENS7_ILi112EEENS7_ILi192EEEEEELi192ENS_6half_tEfNS_4arch4Sm90ELb0ELb0ELb0ELb1ELb0ELb0ELb0ELb1ELb1ELb1ELb1ELb0EEENS1_21CollectiveEpilogueFwdINS6_IJSA_SC_SB_EEES9_SE_SG_Li256ELb1ELb1ELb1ELb0EEENS1_36VarlenDynamicPersistentTileSchedulerILi128ELi112ELi256ELi128ELb1ELb1ELb1ELb0ELb1ELb1EEEEEEEEEvNT_6ParamsE --------------------------
	.section	.nv.info._ZN7cutlass13device_kernelIN5flash11enable_sm90INS1_16FlashAttnFwdSm90INS1_25CollectiveMainloopFwdSm90ILi2EN4cute5tupleIJNS5_1CILi1EEES8_S8_EEENS6_IJNS7_ILi128EEENS7_ILi112EEENS7_ILi192EEEEEELi192ENS_6half_tEfNS_4arch4Sm90ELb0ELb0ELb0ELb1ELb0ELb0ELb0ELb1ELb1ELb1ELb1ELb0EEENS1_21CollectiveEpilogueFwdINS6_IJSA_SC_SB_EEES9_SE_SG_Li256ELb1ELb1ELb1ELb0EEENS1_36VarlenDynamicPersistentTileSchedulerILi128ELi112ELi256ELi128ELb1ELb1ELb1ELb0ELb1ELb1EEEEEEEEEvNT_6ParamsE,"",@"SHT_CUDA_INFO"
	.sectionflags	@""
	.align	4


	//----- nvinfo : EIATTR_CUDA_API_VERSION
	.align		4
        /*0000*/ 	.byte	0x04, 0x37
        /*0002*/ 	.short	(.L_619 - .L_618)
.L_618:
        /*0004*/ 	.word	0x00000082


	//----- nvinfo : EIATTR_KPARAM_INFO
	.align		4
.L_619:
        /*0008*/ 	.byte	0x04, 0x17
        /*000a*/ 	.short	(.L_621 - .L_620)
.L_620:
        /*000c*/ 	.word	0x00000000
        /*0010*/ 	.short	0x0000
        /*0012*/ 	.short	0x0070
        /*0014*/ 	.byte	0x00, 0xf0, 0x01, 0x2a


	//----- nvinfo : EIATTR_SPARSE_MMA_MASK
	.align		4
.L_621:
        /*0018*/ 	.byte	0x03, 0x50
        /*001a*/ 	.short	0x0000


	//----- nvinfo : EIATTR_MAXREG_COUNT
	.align		4
        /*001c*/ 	.byte	0x03, 0x1b
        /*001e*/ 	.short	0x00a8


	//----- nvinfo : EIATTR_NUM_BARRIERS
	.align		4
        /*0020*/ 	.byte	0x02, 0x4c
        /*0022*/ 	.byte	0x09
	.zero		1


	//----- nvinfo : EIATTR_EXTERNS
	.align		4
        /*0024*/ 	.byte	0x04, 0x0f
        /*0026*/ 	.short	(.L_623 - .L_622)


	//   ....[0]....
	.align		4
.L_622:
        /*0028*/ 	.word	index@(__assertfail)


	//----- nvinfo : EIATTR_ANNOTATIONS
	.align		4
.L_623:
        /*002c*/ 	.byte	0x04, 0x55
        /*002e*/ 	.short	(.L_625 - .L_624)


	//   ....[0]....
.L_624:
        /* <DEDUP_REMOVED lines=75> */


	//----- nvinfo : EIATTR_MERCURY_ISA_VERSION
	.align		4
.L_625:
        /*04c8*/ 	.byte	0x03, 0x5f
        /*04ca*/ 	.short	0x0101


	//----- nvinfo : EIATTR_UNUSED_LOAD_BYTE_OFFSET
	.align		4
        /*04cc*/ 	.byte	0x04, 0x44
        /*04ce*/ 	.short	(.L_627 - .L_626)


	//   ....[0]....
.L_626:
        /*04d0*/ 	.word	0x00000a10
        /*04d4*/ 	.word	0x0000fff0


	//   ....[1]....
        /*04d8*/ 	.word	0x0000b280
        /*04dc*/ 	.word	0x0000fff0


	//----- nvinfo : EIATTR_INT_WARP_WIDE_INSTR_OFFSETS
	.align		4
.L_627:
        /*04e0*/ 	.byte	0x04, 0x31
        /*04e2*/ 	.short	(.L_629 - .L_628)


	//   ....[0]....
.L_628:
        /*04e4*/ 	.word	0x00000130


	//   ....[1]....
        /*04e8*/ 	.word	0x00000170


	//   ....[2]....
        /*04ec*/ 	.word	0x000001e0


	//   ....[3]....
        /*04f0*/ 	.word	0x00008bd0


	//   ....[4]....
        /*04f4*/ 	.word	0x000107e0


	//   ....[5]....
        /*04f8*/ 	.word	0x00010880


	//   ....[6]....
        /*04fc*/ 	.word	0x00014670


	//   ....[7]....
        /*0500*/ 	.word	0x000146e0


	//----- nvinfo : EIATTR_COOP_GROUP_MASK_REGIDS
	.align		4
.L_629:
        /*0504*/ 	.byte	0x04, 0x29
        /*0506*/ 	.short	(.L_631 - .L_630)


	//   ....[0]....
.L_630:
        /*0508*/ 	.word	0xffffffff


	//   ....[1]....
        /*050c*/ 	.word	0xffffffff


	//   ....[2]....
        /*0510*/ 	.word	0xffffffff


	//   ....[3]....
        /*0514*/ 	.word	0xffffffff


	//   ....[4]....
        /*0518*/ 	.word	0xffffffff


	//   ....[5]....
        /*051c*/ 	.word	0xffffffff


	//   ....[6]....
        /*0520*/ 	.word	0xffffffff


	//   ....[7]....
        /*0524*/ 	.word	0xffffffff


	//   ....[8]....
        /*0528*/ 	.word	0xffffffff


	//   ....[9]....
        /*052c*/ 	.word	0xffffffff


	//   ....[10]....
        /*0530*/ 	.word	0xffffffff


	//   ....[11]....
        /*0534*/ 	.word	0xffffffff


	//   ....[12]....
        /*0538*/ 	.word	0xffffffff


	//   ....[13]....
        /*053c*/ 	.word	0xffffffff


	//   ....[14]....
        /*0540*/ 	.word	0xffffffff


	//   ....[15]....
        /*0544*/ 	.word	0xffffffff


	//   ....[16]....
        /*0548*/ 	.word	0xffffffff


	//   ....[17]....
        /*054c*/ 	.word	0xffffffff


	//   ....[18]....
        /*0550*/ 	.word	0xffffffff


	//   ....[19]....
        /*0554*/ 	.word	0xffffffff


	//   ....[20]....
        /*0558*/ 	.word	0xffffffff


	//   ....[21]....
        /*055c*/ 	.word	0xffffffff


	//   ....[22]....
        /*0560*/ 	.word	0xffffffff


	//   ....[23]....
        /*0564*/ 	.word	0xffffffff


	//   ....[24]....
        /*0568*/ 	.word	0xffffffff


	//   ....[25]....
        /*056c*/ 	.word	0xffffffff


	//   ....[26]....
        /*0570*/ 	.word	0xffffffff


	//   ....[27]....
        /*0574*/ 	.word	0xffffffff


	//   ....[28]....
        /*0578*/ 	.word	0xffffffff


	//   ....[29]....
        /*057c*/ 	.word	0xffffffff


	//   ....[30]....
        /*0580*/ 	.word	0xffffffff


	//   ....[31]....
        /*0584*/ 	.word	0xffffffff


	//   ....[32]....
        /*0588*/ 	.word	0xffffffff


	//   ....[33]....
        /*058c*/ 	.word	0xffffffff


	//   ....[34]....
        /*0590*/ 	.word	0xffffffff


	//   ....[35]....
        /*0594*/ 	.word	0xffffffff


	//   ....[36]....
        /*0598*/ 	.word	0xffffffff


	//   ....[37]....
        /*059c*/ 	.word	0xffffffff


	//   ....[38]....
        /*05a0*/ 	.word	0xffffffff


	//   ....[39]....
        /*05a4*/ 	.word	0xffffffff


	//   ....[40]....
        /*05a8*/ 	.word	0xffffffff


	//   ....[41]....
        /*05ac*/ 	.word	0xffffffff


	//   ....[42]....
        /*05b0*/ 	.word	0xffffffff


	//   ....[43]....
        /*05b4*/ 	.word	0xffffffff


	//   ....[44]....
        /*05b8*/ 	.word	0xffffffff


	//   ....[45]....
        /*05bc*/ 	.word	0xffffffff


	//   ....[46]....
        /*05c0*/ 	.word	0xffffffff


	//   ....[47]....
        /*05c4*/ 	.word	0xffffffff


	//   ....[48]....
        /*05c8*/ 	.word	0xffffffff


	//   ....[49]....
        /*05cc*/ 	.word	0xffffffff


	//   ....[50]....
        /*05d0*/ 	.word	0xffffffff


	//   ....[51]....
        /*05d4*/ 	.word	0xffffffff


	//   ....[52]....
        /*05d8*/ 	.word	0xffffffff


	//   ....[53]....
        /*05dc*/ 	.word	0xffffffff


	//   ....[54]....
        /*05e0*/ 	.word	0xffffffff


	//   ....[55]....
        /*05e4*/ 	.word	0xffffffff


	//   ....[56]....
        /*05e8*/ 	.word	0xffffffff


	//   ....[57]....
        /*05ec*/ 	.word	0xffffffff


	//   ....[58]....
        /*05f0*/ 	.word	0xffffffff


	//   ....[59]....
        /*05f4*/ 	.word	0xffffffff


	//   ....[60]....
        /*05f8*/ 	.word	0xffffffff


	//   ....[61]....
        /*05fc*/ 	.word	0xffffffff


	//   ....[62]....
        /*0600*/ 	.word	0xffffffff


	//   ....[63]....
        /*0604*/ 	.word	0xffffffff


	//   ....[64]....
        /*0608*/ 	.word	0xffffffff


	//   ....[65]....
        /*060c*/ 	.word	0xffffffff


	//   ....[66]....
        /*0610*/ 	.word	0xffffffff


	//   ....[67]....
        /*0614*/ 	.word	0xffffffff


	//   ....[68]....
        /*0618*/ 	.word	0xffffffff


	//   ....[69]....
        /*061c*/ 	.word	0xffffffff


	//   ....[70]....
        /*0620*/ 	.word	0xffffffff


	//   ....[71]....
        /*0624*/ 	.word	0xffffffff


	//   ....[72]....
        /*0628*/ 	.word	0xffffffff


	//   ....[73]....
        /*062c*/ 	.word	0xffffffff


	//   ....[74]....
        /*0630*/ 	.word	0xffffffff


	//   ....[75]....
        /*0634*/ 	.word	0xffffffff


	//   ....[76]....
        /*0638*/ 	.word	0xffffffff


	//   ....[77]....
        /*063c*/ 	.word	0xffffffff


	//   ....[78]....
        /*0640*/ 	.word	0xffffffff


	//   ....[79]....
        /*0644*/ 	.word	0xffffffff


	//   ....[80]....
        /*0648*/ 	.word	0xffffffff


	//   ....[81]....
        /*064c*/ 	.word	0xffffffff


	//   ....[82]....
        /*0650*/ 	.word	0xffffffff


	//   ....[83]....
        /*0654*/ 	.word	0xffffffff


	//   ....[84]....
        /*0658*/ 	.word	0xffffffff


	//   ....[85]....
        /*065c*/ 	.word	0xffffffff


	//   ....[86]....
        /*0660*/ 	.word	0xffffffff


	//   ....[87]....
        /*0664*/ 	.word	0xffffffff


	//   ....[88]....
        /*0668*/ 	.word	0xffffffff


	//   ....[89]....
        /*066c*/ 	.word	0xffffffff


	//   ....[90]....
        /*0670*/ 	.word	0xffffffff


	//   ....[91]....
        /*0674*/ 	.word	0xffffffff


	//   ....[92]....
        /*0678*/ 	.word	0xffffffff


	//   ....[93]....
        /*067c*/ 	.word	0xffffffff


	//   ....[94]....
        /*0680*/ 	.word	0xffffffff


	//   ....[95]....
        /*0684*/ 	.word	0xffffffff


	//   ....[96]....
        /*0688*/ 	.word	0xffffffff


	//   ....[97]....
        /*068c*/ 	.word	0x0500000f


	//   ....[98]....
        /*0690*/ 	.word	0x0500000f


	//   ....[99]....
        /*0694*/ 	.word	0x0500000f


	//   ....[100]....
        /*0698*/ 	.word	0x0500000f


	//   ....[101]....
        /*069c*/ 	.word	0x0500000f


	//   ....[102]....
        /*06a0*/ 	.word	0x0500000f


	//   ....[103]....
        /*06a4*/ 	.word	0x0500000f


	//   ....[104]....
        /*06a8*/ 	.word	0x0500000f


	//   ....[105]....
        /*06ac*/ 	.word	0x0500000f


	//   ....[106]....
        /*06b0*/ 	.word	0x0500000f


	//   ....[107]....
        /*06b4*/ 	.word	0x0500000f


	//   ....[108]....
        /*06b8*/ 	.word	0x0500000f


	//   ....[109]....
        /*06bc*/ 	.word	0x0500000f


	//   ....[110]....
        /*06c0*/ 	.word	0x0500000f


	//   ....[111]....
        /*06c4*/ 	.word	0x0500000f


	//   ....[112]....
        /*06c8*/ 	.word	0x0500000f


	//   ....[113]....
        /*06cc*/ 	.word	0x0500000f


	//   ....[114]....
        /*06d0*/ 	.word	0x0500000f


	//   ....[115]....
        /*06d4*/ 	.word	0x0500000f


	//   ....[116]....
        /*06d8*/ 	.word	0x0500000f


	//   ....[117]....
        /*06dc*/ 	.word	0x0500000f


	//   ....[118]....
        /*06e0*/ 	.word	0x0500000f


	//   ....[119]....
        /*06e4*/ 	.word	0x0500000f


	//   ....[120]....
        /*06e8*/ 	.word	0x0500000f


	//   ....[121]....
        /*06ec*/ 	.word	0x0500000f


	//   ....[122]....
        /*06f0*/ 	.word	0x0500000f


	//   ....[123]....
        /*06f4*/ 	.word	0x0500000f


	//   ....[124]....
        /*06f8*/ 	.word	0x0500000f


	//   ....[125]....
        /*06fc*/ 	.word	0x0500000f


	//   ....[126]....
        /*0700*/ 	.word	0x0500000f


	//   ....[127]....
        /*0704*/ 	.word	0x0500000f


	//   ....[128]....
        /*0708*/ 	.word	0x0500000f


	//   ....[129]....
        /*070c*/ 	.word	0x0500000f


	//   ....[130]....
        /*0710*/ 	.word	0x0500000f


	//   ....[131]....
        /*0714*/ 	.word	0x0500000f


	//   ....[132]....
        /*0718*/ 	.word	0x0500000f


	//----- nvinfo : EIATTR_COOP_GROUP_INSTR_OFFSETS
	.align		4
.L_631:
        /*071c*/ 	.byte	0x04, 0x28
        /*071e*/ 	.short	(.L_633 - .L_632)


	//   ....[0]....
.L_632:
        /*0720*/ 	.word	0x00000060


	//   ....[1]....
        /*0724*/ 	.word	0x00000140


	//   ....[2]....
        /*0728*/ 	.word	0x00000190


	//   ....[3]....
        /*072c*/ 	.word	0x000003c0


	//   ....[4]....
        /*0730*/ 	.word	0x00000520


	//   ....[5]....
        /*0734*/ 	.word	0x00000640


	//   ....[6]....
        /*0738*/ 	.word	0x000007a0


	//   ....[7]....
        /*073c*/ 	.word	0x00001c80


	//   ....[8]....
        /*0740*/ 	.word	0x00004c70


	//   ....[9]....
        /*0744*/ 	.word	0x00004ca0


	//   ....[10]....
        /*0748*/ 	.word	0x00005280


	//   ....[11]....
        /*074c*/ 	.word	0x00005390


	//   ....[12]....
        /*0750*/ 	.word	0x00008ea0


	//   ....[13]....
        /*0754*/ 	.word	0x00008ed0


	//   ....[14]....
        /*0758*/ 	.word	0x00009280


	//   ....[15]....
        /*075c*/ 	.word	0x00009540


	//   ....[16]....
        /*0760*/ 	.word	0x0000a6d0


	//   ....[17]....
        /*0764*/ 	.word	0x0000a710


	//   ....[18]....
        /*0768*/ 	.word	0x0000a800


	//   ....[19]....
        /*076c*/ 	.word	0x0000ab00


	//   ....[20]....
        /*0770*/ 	.word	0x0000c180


	//   ....[21]....
        /*0774*/ 	.word	0x0000c190


	//   ....[22]....
        /*0778*/ 	.word	0x0000c1a0


	//   ....[23]....
        /*077c*/ 	.word	0x0000c1d0


	//   ....[24]....
        /*0780*/ 	.word	0x0000cad0


	//   ....[25]....
        /*0784*/ 	.word	0x0000caf0


	//   ....[26]....
        /*0788*/ 	.word	0x0000cc50


	//   ....[27]....
        /*078c*/ 	.word	0x0000cc70


	//   ....[28]....
        /*0790*/ 	.word	0x0000cd80


	//   ....[29]....
        /*0794*/ 	.word	0x0000cda0


	//   ....[30]....
        /*0798*/ 	.word	0x0000cec0


	//   ....[31]....
        /*079c*/ 	.word	0x0000cee0


	//   ....[32]....
        /*07a0*/ 	.word	0x0000d460


	//   ....[33]....
        /*07a4*/ 	.word	0x0000d470


	//   ....[34]....
        /*07a8*/ 	.word	0x0000dac0


	//   ....[35]....
        /*07ac*/ 	.word	0x0000dad0


	//   ....[36]....
        /*07b0*/ 	.word	0x0000eb80


	//   ....[37]....
        /*07b4*/ 	.word	0x0000ebb0


	//   ....[38]....
        /*07b8*/ 	.word	0x0000ece0


	//   ....[39]....
        /*07bc*/ 	.word	0x0000ed00


	//   ....[40]....
        /*07c0*/ 	.word	0x0000ee10


	//   ....[41]....
        /*07c4*/ 	.word	0x0000ee30


	//   ....[42]....
        /*07c8*/ 	.word	0x0000ef50


	//   ....[43]....
        /*07cc*/ 	.word	0x0000ef70


	//   ....[44]....
        /*07d0*/ 	.word	0x0000f120


	//   ....[45]....
        /*07d4*/ 	.word	0x0000f370


	//   ....[46]....
        /*07d8*/ 	.word	0x0000f3a0


	//   ....[47]....
        /*07dc*/ 	.word	0x0000f3d0


	//   ....[48]....
        /*07e0*/ 	.word	0x0000f400


	//   ....[49]....
        /*07e4*/ 	.word	0x0000f430


	//   ....[50]....
        /*07e8*/ 	.word	0x0000f460


	//   ....[51]....
        /*07ec*/ 	.word	0x0000f610


	//   ....[52]....
        /*07f0*/ 	.word	0x0000f640


	//   ....[53]....
        /*07f4*/ 	.word	0x0000f670


	//   ....[54]....
        /*07f8*/ 	.word	0x0000f6a0


	//   ....[55]....
        /*07fc*/ 	.word	0x0000f6d0


	//   ....[56]....
        /*0800*/ 	.word	0x0000f700


	//   ....[57]....
        /*0804*/ 	.word	0x0000f790


	//   ....[58]....
        /*0808*/ 	.word	0x0000f7c0


	//   ....[59]....
        /*080c*/ 	.word	0x0000f7d0


	//   ....[60]....
        /*0810*/ 	.word	0x0000f880


	//   ....[61]....
        /*0814*/ 	.word	0x00010de0


	//   ....[62]....
        /*0818*/ 	.word	0x000119f0


	//   ....[63]....
        /*081c*/ 	.word	0x00011a10


	//   ....[64]....
        /*0820*/ 	.word	0x00011a50


	//   ....[65]....
        /*0824*/ 	.word	0x00011a80


	//   ....[66]....
        /*0828*/ 	.word	0x00011ba0


	//   ....[67]....
        /*082c*/ 	.word	0x00011bb0


	//   ....[68]....
        /*0830*/ 	.word	0x00011c50


	//   ....[69]....
        /*0834*/ 	.word	0x00011c60


	//   ....[70]....
        /*0838*/ 	.word	0x00011d00


	//   ....[71]....
        /*083c*/ 	.word	0x00011d10


	//   ....[72]....
        /*0840*/ 	.word	0x00011db0


	//   ....[73]....
        /*0844*/ 	.word	0x00011dc0


	//   ....[74]....
        /*0848*/ 	.word	0x00011e40


	//   ....[75]....
        /*084c*/ 	.word	0x00011e70


	//   ....[76]....
        /*0850*/ 	.word	0x00011ec0


	//   ....[77]....
        /*0854*/ 	.word	0x00011f00


	//   ....[78]....
        /*0858*/ 	.word	0x00014eb0


	//   ....[79]....
        /*085c*/ 	.word	0x00014ee0


	//   ....[80]....
        /*0860*/ 	.word	0x00014f40


	//   ....[81]....
        /*0864*/ 	.word	0x00014f70


	//   ....[82]....
        /*0868*/ 	.word	0x00014fa0


	//   ....[83]....
        /*086c*/ 	.word	0x00014fd0


	//   ....[84]....
        /*0870*/ 	.word	0x00015000


	//   ....[85]....
        /*0874*/ 	.word	0x00015030


	//   ....[86]....
        /*0878*/ 	.word	0x00015200


	//   ....[87]....
        /*087c*/ 	.word	0x00015230


	//   ....[88]....
        /*0880*/ 	.word	0x00015260


	//   ....[89]....
        /*0884*/ 	.word	0x00015290


	//   ....[90]....
        /*0888*/ 	.word	0x000152c0


	//   ....[91]....
        /*088c*/ 	.word	0x000152f0


	//   ....[92]....
        /*0890*/ 	.word	0x000153b0


	//   ....[93]....
        /*0894*/ 	.word	0x000153d0


	//   ....[94]....
        /*0898*/ 	.word	0x000153e0


	//   ....[95]....
        /*089c*/ 	.word	0x00015440


	//   ....[96]....
        /*08a0*/ 	.word	0x00015b60


	//   ....[97]....
        /*08a4*/ 	.word	0x00016050


	//   ....[98]....
        /*08a8*/ 	.word	0x000161d0


	//   ....[99]....
        /*08ac*/ 	.word	0x00016220


	//   ....[100]....
        /*08b0*/ 	.word	0x000163e0


	//   ....[101]....
        /*08b4*/ 	.word	0x00016430


	//   ....[102]....
        /*08b8*/ 	.word	0x00016570


	//   ....[103]....
        /*08bc*/ 	.word	0x000165e0


	//   ....[104]....
        /*08c0*/ 	.word	0x00016710


	//   ....[105]....
        /*08c4*/ 	.word	0x00016760


	//   ....[106]....
        /*08c8*/ 	.word	0x00016890


	//   ....[107]....
        /*08cc*/ 	.word	0x000168e0


	//   ....[108]....
        /*08d0*/ 	.word	0x00016a10


	//   ....[109]....
        /*08d4*/ 	.word	0x00016a60


	//   ....[110]....
        /*08d8*/ 	.word	0x00016b70


	//   ....[111]....
        /*08dc*/ 	.word	0x00016be0


	//   ....[112]....
        /*08e0*/ 	.word	0x00016cf0


	//   ....[113]....
        /*08e4*/ 	.word	0x00016d40


	//   ....[114]....
        /*08e8*/ 	.word	0x00017070


	//   ....[115]....
        /*08ec*/ 	.word	0x00017110


	//   ....[116]....
        /*08f0*/ 	.word	0x000172b0


	//   ....[117]....
        /*08f4*/ 	.word	0x00017330


	//   ....[118]....
        /*08f8*/ 	.word	0x000173b0


	//   ....[119]....
        /*08fc*/ 	.word	0x00017430


	//   ....[120]....
        /*0900*/ 	.word	0x000174b0


	//   ....[121]....
        /*0904*/ 	.word	0x00017540


	//   ....[122]....
        /*0908*/ 	.word	0x000175e0


	//   ....[123]....
        /*090c*/ 	.word	0x00017690


	//   ....[124]....
        /*0910*/ 	.word	0x00017710


	//   ....[125]....
        /*0914*/ 	.word	0x00017790


	//   ....[126]....
        /*0918*/ 	.word	0x00017810


	//   ....[127]....
        /*091c*/ 	.word	0x000178a0


	//   ....[128]....
        /*0920*/ 	.word	0x00017920


	//   ....[129]....
        /*0924*/ 	.word	0x000179c0


	//   ....[130]....
        /*0928*/ 	.word	0x00017a10


	//   ....[131]....
        /*092c*/ 	.word	0x00017aa0


	//   ....[132]....
        /*0930*/ 	.word	0x00017bd0


	//----- nvinfo : EIATTR_REG_RECONFIG
	.align		4
.L_633:
        /*0934*/ 	.byte	0x01, 0x54
	.zero		2


	//----- nvinfo : EIATTR_SYSCALL_OFFSETS
	.align		4
        /*0938*/ 	.byte	0x04, 0x46
        /*093a*/ 	.short	(.L_635 - .L_634)


	//   ....[0]....
.L_634:
        /*093c*/ 	.word	0x00001e00


	//   ....[1]....
        /*0940*/ 	.word	0x000109f0


	//   ....[2]....
        /*0944*/ 	.word	0x00010b40


	//   ....[3]....
        /*0948*/ 	.word	0x00010c40


	//   ....[4]....
        /*094c*/ 	.word	0x000115d0


	//----- nvinfo : EIATTR_MBARRIER_INSTR_OFFSETS
	.align		4
.L_635:
        /*0950*/ 	.byte	0x04, 0x39
        /*0952*/ 	.short	(.L_637 - .L_636)


	//   ....[0]....
.L_636:
        /*0954*/ 	.word	0x00000270
        /*0958*/ 	.word	0x000000ff
        /*095c*/ 	.word	0x00036800
        /*0960*/ 	.short	0x0100
        /*0962*/ 	.byte	0x08
	.zero		1


	//   ....[1]....
        /*0964*/ 	.word	0x00000280
        /*0968*/ 	.word	0x000000ff
        /*096c*/ 	.word	0x00036820
        /*0970*/ 	.short	0x0100
        /*0972*/ 	.byte	0x08
	.zero		1


	//   ....[2]....
        /*0974*/ 	.word	0x00000370
        /*0978*/ 	.word	0x000000ff
        /*097c*/ 	.word	0x00036830
        /*0980*/ 	.short	0x0100
        /*0982*/ 	.byte	0x08
	.zero		1


	//   ....[3]....
        /*0984*/ 	.word	0x00000380
        /*0988*/ 	.word	0x000000ff
        /*098c*/ 	.word	0x00036840
        /*0990*/ 	.short	0x0100
        /*0992*/ 	.byte	0x08
	.zero		1


	//   ....[4]....
        /*0994*/ 	.word	0x00000390
        /*0998*/ 	.word	0x000000ff
        /*099c*/ 	.word	0x00036838
        /*09a0*/ 	.short	0x0100
        /*09a2*/ 	.byte	0x08
	.zero		1


	//   ....[5]....
        /*09a4*/ 	.word	0x000003a0
        /*09a8*/ 	.word	0x000000ff
        /*09ac*/ 	.word	0x00036848
        /*09b0*/ 	.short	0x0100
        /*09b2*/ 	.byte	0x08
	.zero		1


	//   ....[6]....
        /*09b4*/ 	.word	0x000004d0
        /*09b8*/ 	.word	0x000000ff
        /*09bc*/ 	.word	0x00036850
        /*09c0*/ 	.short	0x0100
        /*09c2*/ 	.byte	0x08
	.zero		1


	//   ....[7]....
        /*09c4*/ 	.word	0x000004e0
        /*09c8*/ 	.word	0x000000ff
        /*09cc*/ 	.word	0x00036860
        /*09d0*/ 	.short	0x0100
        /*09d2*/ 	.byte	0x08
	.zero		1


	//   ....[8]....
        /*09d4*/ 	.word	0x000004f0
        /*09d8*/ 	.word	0x000000ff
        /*09dc*/ 	.word	0x00036858
        /*09e0*/ 	.short	0x0100
        /*09e2*/ 	.byte	0x08
	.zero		1


	//   ....[9]....
        /*09e4*/ 	.word	0x00000500
        /*09e8*/ 	.word	0x000000ff
        /*09ec*/ 	.word	0x00036868
        /*09f0*/ 	.short	0x0100
        /*09f2*/ 	.byte	0x08
	.zero		1


	//   ....[10]....
        /*09f4*/ 	.word	0x000005f0
        /*09f8*/ 	.word	0x000000ff
        /*09fc*/ 	.word	0x00036870
        /*0a00*/ 	.short	0x0100
        /*0a02*/ 	.byte	0x06
	.zero		1


	//   ....[11]....
        /*0a04*/ 	.word	0x00000600
        /*0a08*/ 	.word	0x000000ff
        /*0a0c*/ 	.word	0x00036880
        /*0a10*/ 	.short	0x0100
        /*0a12*/ 	.byte	0x06
	.zero		1


	//   ....[12]....
        /*0a14*/ 	.word	0x00000610
        /*0a18*/ 	.word	0x000000ff
        /*0a1c*/ 	.word	0x00036878
        /*0a20*/ 	.short	0x0100
        /*0a22*/ 	.byte	0x06
	.zero		1


	//   ....[13]....
        /*0a24*/ 	.word	0x00000620
        /*0a28*/ 	.word	0x000000ff
        /*0a2c*/ 	.word	0x00036888
        /*0a30*/ 	.short	0x0100
        /*0a32*/ 	.byte	0x06
	.zero		1


	//   ....[14]....
        /*0a34*/ 	.word	0x00000750
        /*0a38*/ 	.word	0x000000ff
        /*0a3c*/ 	.word	0x00036890
        /*0a40*/ 	.short	0x0100
        /*0a42*/ 	.byte	0x08
	.zero		1


	//   ....[15]....
        /*0a44*/ 	.word	0x00000760
        /*0a48*/ 	.word	0x000000ff
        /*0a4c*/ 	.word	0x000368a0
        /*0a50*/ 	.short	0x0100
        /*0a52*/ 	.byte	0x08
	.zero		1


	//   ....[16]....
        /*0a54*/ 	.word	0x00000770
        /*0a58*/ 	.word	0x000000ff
        /*0a5c*/ 	.word	0x00036898
        /*0a60*/ 	.short	0x0100
        /*0a62*/ 	.byte	0x08
	.zero		1


	//   ....[17]....
        /*0a64*/ 	.word	0x00000780
        /*0a68*/ 	.word	0x000000ff
        /*0a6c*/ 	.word	0x000368a8
        /*0a70*/ 	.short	0x0100
        /*0a72*/ 	.byte	0x08
	.zero		1


	//   ....[18]....
        /*0a74*/ 	.word	0x000008b0
        /*0a78*/ 	.word	0x000000ff
        /*0a7c*/ 	.word	0x000368b0
        /*0a80*/ 	.short	0x0100
        /*0a82*/ 	.byte	0x08
	.zero		1


	//   ....[19]....
        /*0a84*/ 	.word	0x000008c0
        /*0a88*/ 	.word	0x000000ff
        /*0a8c*/ 	.word	0x000368c0
        /*0a90*/ 	.short	0x0100
        /*0a92*/ 	.byte	0x08
	.zero		1


	//   ....[20]....
        /*0a94*/ 	.word	0x000008d0
        /*0a98*/ 	.word	0x000000ff
        /*0a9c*/ 	.word	0x000368b8
        /*0aa0*/ 	.short	0x0100
        /*0aa2*/ 	.byte	0x08
	.zero		1


	//   ....[21]....
        /*0aa4*/ 	.word	0x000008e0
        /*0aa8*/ 	.word	0x000000ff
        /*0aac*/ 	.word	0x000368c8
        /*0ab0*/ 	.short	0x0100
        /*0ab2*/ 	.byte	0x08
	.zero		1


	//   ....[22]....
        /*0ab4*/ 	.word	0x00001eb0
        /*0ab8*/ 	.word	0x00000004
        /*0abc*/ 	.word	0x00036800
        /*0ac0*/ 	.short	0x010a
        /*0ac2*/ 	.byte	0x3f
	.zero		1


	//   ....[23]....
        /*0ac4*/ 	.word	0x00001f50
        /*0ac8*/ 	.word	0x00000000
        /*0acc*/ 	.word	0x00036830
        /*0ad0*/ 	.short	0x010a
        /*0ad2*/ 	.byte	0x3f
	.zero		1


	//   ....[24]....
        /*0ad4*/ 	.word	0x00001fc0
        /*0ad8*/ 	.word	0x00000000
        /*0adc*/ 	.word	0x00036830
        /*0ae0*/ 	.short	0x010a
        /*0ae2*/ 	.byte	0x3f
	.zero		1


	//   ....[25]....
        /*0ae4*/ 	.word	0x00004bc0
        /*0ae8*/ 	.word	0x00000000
        /*0aec*/ 	.word	0x00000000
        /*0af0*/ 	.short	0x0101
        /*0af2*/ 	.byte	0x3f
	.zero		1


	//   ....[26]....
        /*0af4*/ 	.word	0x00006360
        /*0af8*/ 	.word	0x000000ff
        /*0afc*/ 	.word	0x00036830
        /*0b00*/ 	.short	0x010a
        /*0b02*/ 	.byte	0x3c
	.zero		1


	//   ....[27]....
        /*0b04*/ 	.word	0x000063a0
        /*0b08*/ 	.word	0x000000ff
        /*0b0c*/ 	.word	0x00036830
        /*0b10*/ 	.short	0x010a
        /*0b12*/ 	.byte	0x3c
	.zero		1


	//   ....[28]....
        /*0b14*/ 	.word	0x00008b20
        /*0b18*/ 	.word	0x000000ff
        /*0b1c*/ 	.word	0x00036850
        /*0b20*/ 	.short	0x010a
        /*0b22*/ 	.byte	0x0a
	.zero		1


	//   ....[29]....
        /*0b24*/ 	.word	0x00008b60
        /*0b28*/ 	.word	0x000000ff
        /*0b2c*/ 	.word	0x00036850
        /*0b30*/ 	.short	0x010a
        /*0b32*/ 	.byte	0x0a
	.zero		1


	//   ....[30]....
        /*0b34*/ 	.word	0x00009f50
        /*0b38*/ 	.word	0x000000ff
        /*0b3c*/ 	.word	0x00000000
        /*0b40*/ 	.short	0x0101
        /*0b42*/ 	.byte	0x3c
	.zero		1


	//   ....[31]....
        /*0b44*/ 	.word	0x00009fc0
        /*0b48*/ 	.word	0x000000ff
        /*0b4c*/ 	.word	0x00000000
        /*0b50*/ 	.short	0x0101
        /*0b52*/ 	.byte	0x0a
	.zero		1


	//   ....[32]....
        /*0b54*/ 	.word	0x0000a630
        /*0b58*/ 	.word	0x0000000d
        /*0b5c*/ 	.word	0x00036850
        /*0b60*/ 	.short	0x010a
        /*0b62*/ 	.byte	0x3f
	.zero		1


	//   ....[33]....
        /*0b64*/ 	.word	0x0000a670
        /*0b68*/ 	.word	0x0000000d
        /*0b6c*/ 	.word	0x00036850
        /*0b70*/ 	.short	0x010a
        /*0b72*/ 	.byte	0x3f
	.zero		1


	//   ....[34]....
        /*0b74*/ 	.word	0x0000ac20
        /*0b78*/ 	.word	0x0000000b
        /*0b7c*/ 	.word	0x00000000
        /*0b80*/ 	.short	0x0101
        /*0b82*/ 	.byte	0x3f
	.zero		1


	//   ....[35]....
        /*0b84*/ 	.word	0x0000cab0
        /*0b88*/ 	.word	0x000000ff
        /*0b8c*/ 	.word	0x00000000
        /*0b90*/ 	.short	0x0101
        /*0b92*/ 	.byte	0x08
	.zero		1


	//   ....[36]....
        /*0b94*/ 	.word	0x0000d1e0
        /*0b98*/ 	.word	0x000000ff
        /*0b9c*/ 	.word	0x00000000
        /*0ba0*/ 	.short	0x0101
        /*0ba2*/ 	.byte	0x08
	.zero		1


	//   ....[37]....
        /*0ba4*/ 	.word	0x00011060
        /*0ba8*/ 	.word	0x00000000
        /*0bac*/ 	.word	0x00036840
        /*0bb0*/ 	.short	0x010a
        /*0bb2*/ 	.byte	0x3f
	.zero		1


	//   ....[38]....
        /*0bb4*/ 	.word	0x00012020
        /*0bb8*/ 	.word	0x00000012
        /*0bbc*/ 	.word	0x00036800
        /*0bc0*/ 	.short	0x0107
        /*0bc2*/ 	.byte	0x3f
	.zero		1


	//   ....[39]....
        /*0bc4*/ 	.word	0x00012130
        /*0bc8*/ 	.word	0x00000012
        /*0bcc*/ 	.word	0x00036800
        /*0bd0*/ 	.short	0x0101
        /*0bd2*/ 	.byte	0x3f
	.zero		1


	//   ....[40]....
        /*0bd4*/ 	.word	0x00012150
        /*0bd8*/ 	.word	0x00000012
        /*0bdc*/ 	.word	0x00036820
        /*0be0*/ 	.short	0x010a
        /*0be2*/ 	.byte	0x3f
	.zero		1


	//   ....[41]....
        /*0be4*/ 	.word	0x00012520
        /*0be8*/ 	.word	0x00000003
        /*0bec*/ 	.word	0x00036840
        /*0bf0*/ 	.short	0x010a
        /*0bf2*/ 	.byte	0x3f
	.zero		1


	//   ....[42]....
        /*0bf4*/ 	.word	0x000129c0
        /*0bf8*/ 	.word	0x00000003
        /*0bfc*/ 	.word	0x00000060
        /*0c00*/ 	.short	0x010a
        /*0c02*/ 	.byte	0x3f
	.zero		1


	//   ....[43]....
        /*0c04*/ 	.word	0x00013150
        /*0c08*/ 	.word	0x00000003
        /*0c0c*/ 	.word	0x00036840
        /*0c10*/ 	.short	0x010a
        /*0c12*/ 	.byte	0x3f
	.zero		1


	//   ....[44]....
        /*0c14*/ 	.word	0x000135f0
        /*0c18*/ 	.word	0x00000002
        /*0c1c*/ 	.word	0x00000060
        /*0c20*/ 	.short	0x010a
        /*0c22*/ 	.byte	0x3f
	.zero		1


	//   ....[45]....
        /*0c24*/ 	.word	0x00013cc0
        /*0c28*/ 	.word	0x00000002
        /*0c2c*/ 	.word	0x00036840
        /*0c30*/ 	.short	0x010a
        /*0c32*/ 	.byte	0x3f
	.zero		1


	//   ....[46]....
        /*0c34*/ 	.word	0x00014160
        /*0c38*/ 	.word	0x00000002
        /*0c3c*/ 	.word	0x00000060
        /*0c40*/ 	.short	0x010a
        /*0c42*/ 	.byte	0x3f
	.zero		1


	//   ....[47]....
        /*0c44*/ 	.word	0x000147e0
        /*0c48*/ 	.word	0x00000000
        /*0c4c*/ 	.word	0x00036860
        /*0c50*/ 	.short	0x010a
        /*0c52*/ 	.byte	0x3f
	.zero		1


	//   ....[48]....
        /*0c54*/ 	.word	0x00015ae0
        /*0c58*/ 	.word	0x00000000
        /*0c5c*/ 	.word	0x00036820
        /*0c60*/ 	.short	0x010a
        /*0c62*/ 	.byte	0x3f
	.zero		1


	//   ....[49]....
        /*0c64*/ 	.word	0x00015cf0
        /*0c68*/ 	.word	0x00000006
        /*0c6c*/ 	.word	0x00000000
        /*0c70*/ 	.short	0x010a
        /*0c72*/ 	.byte	0x3f
	.zero		1


	//   ....[50]....
        /*0c74*/ 	.word	0x00015d20
        /*0c78*/ 	.word	0x00000007
        /*0c7c*/ 	.word	0x00000000
        /*0c80*/ 	.short	0x010a
        /*0c82*/ 	.byte	0x3f
	.zero		1


	//   ....[51]....
        /*0c84*/ 	.word	0x00015d80
        /*0c88*/ 	.word	0x00000004
        /*0c8c*/ 	.word	0x00000000
        /*0c90*/ 	.short	0x010a
        /*0c92*/ 	.byte	0x3f
	.zero		1


	//   ....[52]....
        /*0c94*/ 	.word	0x00015db0
        /*0c98*/ 	.word	0x00000003
        /*0c9c*/ 	.word	0x00000000
        /*0ca0*/ 	.short	0x010a
        /*0ca2*/ 	.byte	0x3f
	.zero		1


	//   ....[53]....
        /*0ca4*/ 	.word	0x00015e10
        /*0ca8*/ 	.word	0x00000004
        /*0cac*/ 	.word	0x00036800
        /*0cb0*/ 	.short	0x010a
        /*0cb2*/ 	.byte	0x3f
	.zero		1


	//   ....[54]....
        /*0cb4*/ 	.word	0x00015e60
        /*0cb8*/ 	.word	0x00000000
        /*0cbc*/ 	.word	0x00036830
        /*0cc0*/ 	.short	0x010a
        /*0cc2*/ 	.byte	0x3f
	.zero		1


	//   ....[55]....
        /*0cc4*/ 	.word	0x00015ec0
        /*0cc8*/ 	.word	0x00000003
        /*0ccc*/ 	.word	0x00036830
        /*0cd0*/ 	.short	0x010a
        /*0cd2*/ 	.byte	0x3f
	.zero		1


	//   ....[56]....
        /*0cd4*/ 	.word	0x00015f20
        /*0cd8*/ 	.word	0x00000002
        /*0cdc*/ 	.word	0x00036850
        /*0ce0*/ 	.short	0x010a
        /*0ce2*/ 	.byte	0x3f
	.zero		1


	//   ....[57]....
        /*0ce4*/ 	.word	0x00015f70
        /*0ce8*/ 	.word	0x0000000d
        /*0cec*/ 	.word	0x00036850
        /*0cf0*/ 	.short	0x010a
        /*0cf2*/ 	.byte	0x3f
	.zero		1


	//   ....[58]....
        /*0cf4*/ 	.word	0x00016110
        /*0cf8*/ 	.word	0x00000000
        /*0cfc*/ 	.word	0x00036840
        /*0d00*/ 	.short	0x010a
        /*0d02*/ 	.byte	0x3f
	.zero		1


	//   ....[59]....
        /*0d04*/ 	.word	0x00016d80
        /*0d08*/ 	.word	0x00000012
        /*0d0c*/ 	.word	0x00036820
        /*0d10*/ 	.short	0x010a
        /*0d12*/ 	.byte	0x3f
	.zero		1


	//   ....[60]....
        /*0d14*/ 	.word	0x00016dd0
        /*0d18*/ 	.word	0x00000003
        /*0d1c*/ 	.word	0x00036840
        /*0d20*/ 	.short	0x010a
        /*0d22*/ 	.byte	0x3f
	.zero		1


	//   ....[61]....
        /*0d24*/ 	.word	0x00016e20
        /*0d28*/ 	.word	0x00000003
        /*0d2c*/ 	.word	0x00000060
        /*0d30*/ 	.short	0x010a
        /*0d32*/ 	.byte	0x3f
	.zero		1


	//   ....[62]....
        /*0d34*/ 	.word	0x00016e70
        /*0d38*/ 	.word	0x00000003
        /*0d3c*/ 	.word	0x00036840
        /*0d40*/ 	.short	0x010a
        /*0d42*/ 	.byte	0x3f
	.zero		1


	//   ....[63]....
        /*0d44*/ 	.word	0x00016ec0
        /*0d48*/ 	.word	0x00000002
        /*0d4c*/ 	.word	0x00000060
        /*0d50*/ 	.short	0x010a
        /*0d52*/ 	.byte	0x3f
	.zero		1


	//   ....[64]....
        /*0d54*/ 	.word	0x00016f10
        /*0d58*/ 	.word	0x00000002
        /*0d5c*/ 	.word	0x00036840
        /*0d60*/ 	.short	0x010a
        /*0d62*/ 	.byte	0x3f
	.zero		1


	//   ....[65]....
        /*0d64*/ 	.word	0x00016f60
        /*0d68*/ 	.word	0x00000002
        /*0d6c*/ 	.word	0x00000060
        /*0d70*/ 	.short	0x010a
        /*0d72*/ 	.byte	0x3f
	.zero		1


	//   ....[66]....
        /*0d74*/ 	.word	0x00016fb0
        /*0d78*/ 	.word	0x00000000
        /*0d7c*/ 	.word	0x00036860
        /*0d80*/ 	.short	0x010a
        /*0d82*/ 	.byte	0x3f
	.zero		1


	//   ....[67]....
        /*0d84*/ 	.word	0x00017af0
        /*0d88*/ 	.word	0x00000000
        /*0d8c*/ 	.word	0x00036820
        /*0d90*/ 	.short	0x010a
        /*0d92*/ 	.byte	0x3f
	.zero		1


	//   ....[68]....
        /*0d94*/ 	.word	0x00017c90
        /*0d98*/ 	.word	0x00000006
        /*0d9c*/ 	.word	0x00000000
        /*0da0*/ 	.short	0x010a
        /*0da2*/ 	.byte	0x3f
	.zero		1


	//   ....[69]....
        /*0da4*/ 	.word	0x00017ce0
        /*0da8*/ 	.word	0x00000007
        /*0dac*/ 	.word	0x00000000
        /*0db0*/ 	.short	0x010a
        /*0db2*/ 	.byte	0x3f
	.zero		1


	//   ....[70]....
        /*0db4*/ 	.word	0x00017d30
        /*0db8*/ 	.word	0x00000004
        /*0dbc*/ 	.word	0x00000000
        /*0dc0*/ 	.short	0x010a
        /*0dc2*/ 	.byte	0x3f
	.zero		1


	//----- nvinfo : EIATTR_NUM_MBARRIERS
	.align		4
.L_637:
        /*0dc4*/ 	.byte	0x03, 0x38
        /*0dc6*/ 	.short	0x0016


	//----- nvinfo : EIATTR_EXIT_INSTR_OFFSETS
	.align		4
        /*0dc8*/ 	.byte	0x04, 0x1c
        /*0dca*/ 	.short	(.L_639 - .L_638)


	//   ....[0]....
.L_638:
        /*0dcc*/ 	.word	0x00000a50


	//   ....[1]....
        /*0dd0*/ 	.word	0x0000f0c0


	//   ....[2]....
        /*0dd4*/ 	.word	0x00015e00


	//----- nvinfo : EIATTR_MAX_THREADS
	.align		4
.L_639:
        /*0dd8*/ 	.byte	0x04, 0x05
        /*0dda*/ 	.short	(.L_641 - .L_640)
.L_640:
        /*0ddc*/ 	.word	0x00000180
        /*0de0*/ 	.word	0x00000001
        /*0de4*/ 	.word	0x00000001


	//----- nvinfo : EIATTR_CRS_STACK_SIZE
	.align		4
.L_641:
        /*0de8*/ 	.byte	0x04, 0x1e
        /*0dea*/ 	.short	(.L_643 - .L_642)
.L_642:
        /*0dec*/ 	.word	0x00000000


	//----- nvinfo : EIATTR_CBANK_PARAM_SIZE
	.align		4
.L_643:
        /*0df0*/ 	.byte	0x03, 0x19
        /*0df2*/ 	.short	0x0af0


	//----- nvinfo : EIATTR_PARAM_CBANK
	.align		4
        /*0df4*/ 	.byte	0x04, 0x0a
        /*0df6*/ 	.short	(.L_645 - .L_644)
	.align		4
.L_644:
        /*0df8*/ 	.word	index@(.nv.constant0._ZN7cutlass13device_kernelIN5flash11enable_sm90INS1_16FlashAttnFwdSm90INS1_25CollectiveMainloopFwdSm90ILi2EN4cute5tupleIJNS5_1CILi1EEES8_S8_EEENS6_IJNS7_ILi128EEENS7_ILi112EEENS7_ILi192EEEEEELi192ENS_6half_tEfNS_4arch4Sm90ELb0ELb0ELb0ELb1ELb0ELb0ELb0ELb1ELb1ELb1ELb1ELb0EEENS1_21CollectiveEpilogueFwdINS6_IJSA_SC_SB_EEES9_SE_SG_Li256ELb1ELb1ELb1ELb0EEENS1_36VarlenDynamicPersistentTileSchedulerILi128ELi112ELi256ELi128ELb1ELb1ELb1ELb0ELb1ELb1EEEEEEEEEvNT_6ParamsE)
        /*0dfc*/ 	.short	0x0210
        /*0dfe*/ 	.short	0x0af0


	//----- nvinfo : EIATTR_SW_WAR
	.align		4
.L_645:
        /*0e00*/ 	.byte	0x04, 0x36
        /*0e02*/ 	.short	(.L_647 - .L_646)
.L_646:
        /*0e04*/ 	.word	0x00000008
.L_647:


//--------------------- .nv.info._ZN7cutlass13device_kernelIN5flash11enable_sm90INS1_16FlashAttnFwdSm90INS1_25CollectiveMainloopFwdSm90ILi2EN4cute5tupleIJNS5_1CILi1EEES8_S8_EEENS6_IJNS7_ILi128EEENS7_ILi112EEENS7_ILi192EEEEEELi192ENS_6half_tEfNS_4arch4Sm90ELb0ELb0ELb0ELb1ELb0ELb1ELb0ELb1ELb1ELb1ELb1ELb0EEENS1_21CollectiveEpilogueFwdINS6_IJSA_SC_SB_EEES9_SE_SG_Li256ELb1ELb1ELb1ELb0EEENS1_36VarlenDynamicPersistentTileSchedulerILi128ELi112ELi256ELi128ELb1ELb1ELb1ELb0ELb1ELb1EEEEEEEEEvNT_6ParamsE --------------------------
	.section	.nv.info._ZN7cutlass13device_kernelIN5flash11enable_sm90INS1_16FlashAttnFwdSm90INS1_25CollectiveMainloopFwdSm90ILi2EN4cute5tupleIJNS5_1CILi1EEES8_S8_EEENS6_IJNS7_ILi128EEENS7_ILi112EEENS7_ILi192EEEEEELi192ENS_6half_tEfNS_4arch4Sm90ELb0ELb0ELb0ELb1ELb0ELb1ELb0ELb1ELb1ELb1ELb1ELb0EEENS1_21CollectiveEpilogueFwdINS6_IJSA_SC_SB_EEES9_SE_SG_Li256ELb1ELb1ELb1ELb0EEENS1_36VarlenDynamicPersistentTileSchedulerILi128ELi112ELi256ELi128ELb1ELb1ELb1ELb0ELb1ELb1EEEEEEEEEvNT_6ParamsE,"",@"SHT_CUDA_INFO"
	.sectionflags	@""
	.align	4


	//----- nvinfo : EIATTR_CUDA_API_VERSION
	.align		4
        /*0000*/ 	.byte	0x04, 0x37
        /*0002*/ 	.short	(.L_649 - .L_648)
.L_648:
        /*0004*/ 	.word	0x00000082


	//----- nvinfo : EIATTR_KPARAM_INFO
	.align		4
.L_649:
        /*0008*/ 	.byte	0x04, 0x17
        /*000a*/ 	.short	(.L_651 - .L_650)
.L_650:
        /*000c*/ 	.word	0x00000000
        /*0010*/ 	.short	0x0000
        /*0012*/ 	.short	0x0070
        /*0014*/ 	.byte	0x00, 0xf0, 0x01, 0x2a


	//----- nvinfo : EIATTR_SPARSE_MMA_MASK
	.align		4
.L_651:
        /*0018*/ 	.byte	0x03, 0x50
        /*001a*/ 	.short	0x0000


	//----- nvinfo : EIATTR_MAXREG_COUNT
	.align		4
        /*001c*/ 	.byte	0x03, 0x1b
        /*001e*/ 	.short	0x00a8


	//----- nvinfo : EIATTR_NUM_BARRIERS
	.align		4
        /*0020*/ 	.byte	0x02, 0x4c
        /*0022*/ 	.byte	0x10
	.zero		1


	//----- nvinfo : EIATTR_EXTERNS
	.align		4
        /*0024*/ 	.byte	0x04, 0x0f
        /*0026*/ 	.short	(.L_653 - .L_652)


	//   ....[0]....
	.align		4
.L_652:
        /*0028*/ 	.word	index@(__assertfail)


	//----- nvinfo : EIATTR_ANNOTATIONS
	.align		4
.L_653:
        /*002c*/ 	.byte	0x04, 0x55
        /*002e*/ 	.short	(.L_655 - .L_654)


	//   ....[0]....
.L_654:
        /* <DEDUP_REMOVED lines=121> */


	//----- nvinfo : EIATTR_MERCURY_ISA_VERSION
	.align		4
.L_655:
        /*07a8*/ 	.byte	0x03, 0x5f
        /*07aa*/ 	.short	0x0101


	//----- nvinfo : EIATTR_UNUSED_LOAD_BYTE_OFFSET
	.align		4
        /*07ac*/ 	.byte	0x04, 0x44
        /*07ae*/ 	.short	(.L_657 - .L_656)


	//   ....[0]....
.L_656:
        /*07b0*/ 	.word	0x00000ab0
        /*07b4*/ 	.word	0x0000fff0


	//   ....[1]....
        /*07b8*/ 	.word	0x0001c4a0
        /*07bc*/ 	.word	0x0000fff0


	//----- nvinfo : EIATTR_INT_WARP_WIDE_INSTR_OFFSETS
	.align		4
.L_657:
        /*07c0*/ 	.byte	0x04, 0x31
        /*07c2*/ 	.short	(.L_659 - .L_658)


	//   ....[0]....
.L_658:
        /*07c4*/ 	.word	0x00000190


	//   ....[1]....
        /*07c8*/ 	.word	0x000001d0


	//   ....[2]....
        /*07cc*/ 	.word	0x00000240


	//   ....[3]....
        /*07d0*/ 	.word	0x000231a0


	//   ....[4]....
        /*07d4*/ 	.word	0x00023230


	//   ....[5]....
        /*07d8*/ 	.word	0x00026fe0


	//   ....[6]....
        /*07dc*/ 	.word	0x00027040


	//----- nvinfo : EIATTR_COOP_GROUP_MASK_REGIDS
	.align		4
.L_659:
        /*07e0*/ 	.byte	0x04, 0x29
        /*07e2*/ 	.short	(.L_661 - .L_660)


	//   ....[0]....
.L_660:
        /*07e4*/ 	.word	0xffffffff


	//   ....[1]....
        /*07e8*/ 	.word	0xffffffff


	//   ....[2]....
        /*07ec*/ 	.word	0xffffffff


	//   ....[3]....
        /*07f0*/ 	.word	0xffffffff


	//   ....[4]....
        /*07f4*/ 	.word	0xffffffff


	//   ....[5]....
        /*07f8*/ 	.word	0xffffffff


	//   ....[6]....
        /*07fc*/ 	.word	0xffffffff


	//   ....[7]....
        /*0800*/ 	.word	0xffffffff


	//   ....[8]....
        /*0804*/ 	.word	0xffffffff


	//   ....[9]....
        /*0808*/ 	.word	0xffffffff


	//   ....[10]....
        /*080c*/ 	.word	0xffffffff


	//   ....[11]....
        /*0810*/ 	.word	0xffffffff


	//   ....[12]....
        /*0814*/ 	.word	0xffffffff


	//   ....[13]....
        /*0818*/ 	.word	0xffffffff


	//   ....[14]....
        /*081c*/ 	.word	0xffffffff


	//   ....[15]....
        /*0820*/ 	.word	0xffffffff


	//   ....[16]....
        /*0824*/ 	.word	0xffffffff


	//   ....[17]....
        /*0828*/ 	.word	0xffffffff


	//   ....[18]....
        /*082c*/ 	.word	0xffffffff


	//   ....[19]....
        /*0830*/ 	.word	0xffffffff


	//   ....[20]....
        /*0834*/ 	.word	0xffffffff


	//   ....[21]....
        /*0838*/ 	.word	0xffffffff


	//   ....[22]....
        /*083c*/ 	.word	0xffffffff


	//   ....[23]....
        /*0840*/ 	.word	0xffffffff


	//   ....[24]....
        /*0844*/ 	.word	0xffffffff


	//   ....[25]....
        /*0848*/ 	.word	0xffffffff


	//   ....[26]....
        /*084c*/ 	.word	0xffffffff


	//   ....[27]....
        /*0850*/ 	.word	0xffffffff


	//   ....[28]....
        /*0854*/ 	.word	0xffffffff


	//   ....[29]....
        /*0858*/ 	.word	0xffffffff


	//   ....[30]....
        /*085c*/ 	.word	0xffffffff


	//   ....[31]....
        /*0860*/ 	.word	0xffffffff


	//   ....[32]....
        /*0864*/ 	.word	0xffffffff


	//   ....[33]....
        /*0868*/ 	.word	0xffffffff


	//   ....[34]....
        /*086c*/ 	.word	0xffffffff


	//   ....[35]....
        /*0870*/ 	.word	0xffffffff


	//   ....[36]....
        /*0874*/ 	.word	0xffffffff


	//   ....[37]....
        /*0878*/ 	.word	0xffffffff


	//   ....[38]....
        /*087c*/ 	.word	0xffffffff


	//   ....[39]....
        /*0880*/ 	.word	0xffffffff


	//   ....[40]....
        /*0884*/ 	.word	0xffffffff


	//   ....[41]....
        /*0888*/ 	.word	0xffffffff


	//   ....[42]....
        /*088c*/ 	.word	0xffffffff


	//   ....[43]....
        /*0890*/ 	.word	0xffffffff


	//   ....[44]....
        /*0894*/ 	.word	0xffffffff


	//   ....[45]....
        /*0898*/ 	.word	0xffffffff


	//   ....[46]....
        /*089c*/ 	.word	0xffffffff


	//   ....[47]....
        /*08a0*/ 	.word	0xffffffff


	//   ....[48]....
        /*08a4*/ 	.word	0xffffffff


	//   ....[49]....
        /*08a8*/ 	.word	0xffffffff


	//   ....[50]....
        /*08ac*/ 	.word	0xffffffff


	//   ....[51]....
        /*08b0*/ 	.word	0xffffffff


	//   ....[52]....
        /*08b4*/ 	.word	0xffffffff


	//   ....[53]....
        /*08b8*/ 	.word	0xffffffff


	//   ....[54]....
        /*08bc*/ 	.word	0xffffffff


	//   ....[55]....
        /*08c0*/ 	.word	0xffffffff


	//   ....[56]....
        /*08c4*/ 	.word	0xffffffff


	//   ....[57]....
        /*08c8*/ 	.word	0xffffffff


	//   ....[58]....
        /*08cc*/ 	.word	0xffffffff


	//   ....[59]....
        /*08d0*/ 	.word	0xffffffff


	//   ....[60]....
        /*08d4*/ 	.word	0xffffffff


	//   ....[61]....
        /*08d8*/ 	.word	0xffffffff


	//   ....[62]....
        /*08dc*/ 	.word	0xffffffff


	//   ....[63]....
        /*08e0*/ 	.word	0xffffffff


	//   ....[64]....
        /*08e4*/ 	.word	0xffffffff


	//   ....[65]....
        /*08e8*/ 	.word	0xffffffff


	//   ....[66]....
        /*08ec*/ 	.word	0xffffffff


	//   ....[67]....
        /*08f0*/ 	.word	0xffffffff


	//   ....[68]....
        /*08f4*/ 	.word	0xffffffff


	//   ....[69]....
        /*08f8*/ 	.word	0xffffffff


	//   ....[70]....
        /*08fc*/ 	.word	0xffffffff


	//   ....[71]....
        /*0900*/ 	.word	0xffffffff


	//   ....[72]....
        /*0904*/ 	.word	0xffffffff


	//   ....[73]....
        /*0908*/ 	.word	0xffffffff


	//   ....[74]....
        /*090c*/ 	.word	0xffffffff


	//   ....[75]....
        /*0910*/ 	.word	0xffffffff


	//   ....[76]....
        /*0914*/ 	.word	0xffffffff


	//   ....[77]....
        /*0918*/ 	.word	0xffffffff


	//   ....[78]....
        /*091c*/ 	.word	0xffffffff


	//   ....[79]....
        /*0920*/ 	.word	0xffffffff


	//   ....[80]....
        /*0924*/ 	.word	0xffffffff


	//   ....[81]....
        /*0928*/ 	.word	0xffffffff


	//   ....[82]....
        /*092c*/ 	.word	0xffffffff


	//   ....[83]....
        /*0930*/ 	.word	0xffffffff


	//   ....[84]....
        /*0934*/ 	.word	0xffffffff


	//   ....[85]....
        /*0938*/ 	.word	0xffffffff


	//   ....[86]....
        /*093c*/ 	.word	0xffffffff


	//   ....[87]....
        /*0940*/ 	.word	0xffffffff


	//   ....[88]....
        /*0944*/ 	.word	0xffffffff


	//   ....[89]....
        /*0948*/ 	.word	0xffffffff


	//   ....[90]....
        /*094c*/ 	.word	0xffffffff


	//   ....[91]....
        /*0950*/ 	.word	0xffffffff


	//   ....[92]....
        /*0954*/ 	.word	0xffffffff


	//   ....[93]....
        /*0958*/ 	.word	0xffffffff


	//   ....[94]....
        /*095c*/ 	.word	0xffffffff


	//   ....[95]....
        /*0960*/ 	.word	0xffffffff


	//   ....[96]....
        /*0964*/ 	.word	0xffffffff


	//   ....[97]....
        /*0968*/ 	.word	0xffffffff


	//   ....[98]....
        /*096c*/ 	.word	0xffffffff


	//   ....[99]....
        /*0970*/ 	.word	0xffffffff


	//   ....[100]....
        /*0974*/ 	.word	0xffffffff


	//   ....[101]....
        /*0978*/ 	.word	0xffffffff


	//   ....[102]....
        /*097c*/ 	.word	0xffffffff


	//   ....[103]....
        /*0980*/ 	.word	0xffffffff


	//   ....[104]....
        /*0984*/ 	.word	0xffffffff


	//   ....[105]....
        /*0988*/ 	.word	0xffffffff


	//   ....[106]....
        /*098c*/ 	.word	0x0500000f


	//   ....[107]....
        /*0990*/ 	.word	0x0500000f


	//   ....[108]....
        /*0994*/ 	.word	0x0500000f


	//   ....[109]....
        /*0998*/ 	.word	0x0500000f


	//   ....[110]....
        /*099c*/ 	.word	0x0500000f


	//   ....[111]....
        /*09a0*/ 	.word	0x0500000f


	//   ....[112]....
        /*09a4*/ 	.word	0x0500000f


	//   ....[113]....
        /*09a8*/ 	.word	0x0500000f


	//   ....[114]....
        /*09ac*/ 	.word	0x0500000f


	//   ....[115]....
        /*09b0*/ 	.word	0x0500000f


	//   ....[116]....
        /*09b4*/ 	.word	0x0500000f


	//   ....[117]....
        /*09b8*/ 	.word	0x0500000f


	//   ....[118]....
        /*09bc*/ 	.word	0x0500000f


	//   ....[119]....
        /*09c0*/ 	.word	0x0500000f


	//   ....[120]....
        /*09c4*/ 	.word	0x0500000f


	//   ....[121]....
        /*09c8*/ 	.word	0x0500000f


	//   ....[122]....
        /*09cc*/ 	.word	0x0500000f


	//   ....[123]....
        /*09d0*/ 	.word	0x0500000f


	//   ....[124]....
        /*09d4*/ 	.word	0x0500000f


	//   ....[125]....
        /*09d8*/ 	.word	0x0500000f


	//   ....[126]....
        /*09dc*/ 	.word	0x0500000f


	//   ....[127]....
        /*09e0*/ 	.word	0x0500000f


	//   ....[128]....
        /*09e4*/ 	.word	0x0500000f


	//   ....[129]....
        /*09e8*/ 	.word	0x0500000f


	//   ....[130]....
        /*09ec*/ 	.word	0x0500000f


	//   ....[131]....
        /*09f0*/ 	.word	0x0500000f


	//   ....[132]....
        /*09f4*/ 	.word	0x0500000f


	//   ....[133]....
        /*09f8*/ 	.word	0x0500000f


	//   ....[134]....
        /*09fc*/ 	.word	0x0500000f


	//   ....[135]....
        /*0a00*/ 	.word	0x0500000f


	//   ....[136]....
        /*0a04*/ 	.word	0x0500000f


	//   ....[137]....
        /*0a08*/ 	.word	0x0500000f


	//   ....[138]....
        /*0a0c*/ 	.word	0x0500000f


	//   ....[139]....
        /*0a10*/ 	.word	0x0500000f


	//   ....[140]....
        /*0a14*/ 	.word	0x0500000f


	//   ....[141]....
        /*0a18*/ 	.word	0x0500000f


	//   ....[142]....
        /*0a1c*/ 	.word	0x0500000f


	//   ....[143]....
        /*0a20*/ 	.word	0x0500000f


	//   ....[144]....
        /*0a24*/ 	.word	0x0500000f


	//   ....[145]....
        /*0a28*/ 	.word	0x0500000f


	//   ....[146]....
        /*0a2c*/ 	.word	0x0500000f


	//   ....[147]....
        /*0a30*/ 	.word	0x0500000f


	//   ....[148]....
        /*0a34*/ 	.word	0x0500000f


	//   ....[149]....
        /*0a38*/ 	.word	0x0500000f


	//   ....[150]....
        /*0a3c*/ 	.word	0x0500000f


	//----- nvinfo : EIATTR_COOP_GROUP_INSTR_OFFSETS
	.align		4
.L_661:
        /*0a40*/ 	.byte	0x04, 0x28
        /*0a42*/ 	.short	(.L_663 - .L_662)


	//   ....[0]....
.L_662:
        /*0a44*/ 	.word	0x00000060


	//   ....[1]....
        /*0a48*/ 	.word	0x000001a0


	//   ....[2]....
        /*0a4c*/ 	.word	0x000001f0


	//   ....[3]....
        /*0a50*/ 	.word	0x00000420


	//   ....[4]....
        /*0a54*/ 	.word	0x00000580


	//   ....[5]....
        /*0a58*/ 	.word	0x000006a0


	//   ....[6]....
        /*0a5c*/ 	.word	0x00000800


	//   ....[7]....
        /*0a60*/ 	.word	0x0000af90


	//   ....[8]....
        /*0a64*/ 	.word	0x0000b520


	//   ....[9]....
        /*0a68*/ 	.word	0x0000b530


	//   ....[10]....
        /*0a6c*/ 	.word	0x0000b540


	//   ....[11]....
        /*0a70*/ 	.word	0x0000b550


	//   ....[12]....
        /*0a74*/ 	.word	0x0000e0e0


	//   ....[13]....
        /*0a78*/ 	.word	0x0000e0f0


	//   ....[14]....
        /*0a7c*/ 	.word	0x0000e100


	//   ....[15]....
        /*0a80*/ 	.word	0x0000e110


	//   ....[16]....
        /*0a84*/ 	.word	0x00014e60


	//   ....[17]....
        /*0a88*/ 	.word	0x00014f00


	//   ....[18]....
        /*0a8c*/ 	.word	0x00015400


	//   ....[19]....
        /*0a90*/ 	.word	0x00015480


	//   ....[20]....
        /*0a94*/ 	.word	0x0001a000


	//   ....[21]....
        /*0a98*/ 	.word	0x0001a020


	//   ....[22]....
        /*0a9c*/ 	.word	0x0001a7f0


	//   ....[23]....
        /*0aa0*/ 	.word	0x0001a810


	//   ....[24]....
        /*0aa4*/ 	.word	0x0001bc50


	//   ....[25]....
        /*0aa8*/ 	.word	0x0001bc60


	//   ....[26]....
        /*0aac*/ 	.word	0x0001bc90


	//   ....[27]....
        /*0ab0*/ 	.word	0x0001bca0


	//   ....[28]....
        /*0ab4*/ 	.word	0x0001d220


	//   ....[29]....
        /*0ab8*/ 	.word	0x0001d230


	//   ....[30]....
        /*0abc*/ 	.word	0x0001d240


	//   ....[31]....
        /*0ac0*/ 	.word	0x0001d250


	//   ....[32]....
        /*0ac4*/ 	.word	0x0001db20


	//   ....[33]....
        /*0ac8*/ 	.word	0x0001db40


	//   ....[34]....
        /*0acc*/ 	.word	0x0001dca0


	//   ....[35]....
        /*0ad0*/ 	.word	0x0001dcc0


	//   ....[36]....
        /*0ad4*/ 	.word	0x0001ddc0


	//   ....[37]....
        /*0ad8*/ 	.word	0x0001dde0


	//   ....[38]....
        /*0adc*/ 	.word	0x0001def0


	//   ....[39]....
        /*0ae0*/ 	.word	0x0001df10


	//   ....[40]....
        /*0ae4*/ 	.word	0x0001e430


	//   ....[41]....
        /*0ae8*/ 	.word	0x0001e470


	//   ....[42]....
        /*0aec*/ 	.word	0x0001ec50


	//   ....[43]....
        /*0af0*/ 	.word	0x0001ec60


	//   ....[44]....
        /*0af4*/ 	.word	0x0001fbe0


	//   ....[45]....
        /*0af8*/ 	.word	0x0001fc10


	//   ....[46]....
        /*0afc*/ 	.word	0x0001fd10


	//   ....[47]....
        /*0b00*/ 	.word	0x0001fd30


	//   ....[48]....
        /*0b04*/ 	.word	0x0001fe30


	//   ....[49]....
        /*0b08*/ 	.word	0x0001fe50


	//   ....[50]....
        /*0b0c*/ 	.word	0x0001ff60


	//   ....[51]....
        /*0b10*/ 	.word	0x0001ff80


	//   ....[52]....
        /*0b14*/ 	.word	0x00020110


	//   ....[53]....
        /*0b18*/ 	.word	0x00020340


	//   ....[54]....
        /*0b1c*/ 	.word	0x00020370


	//   ....[55]....
        /*0b20*/ 	.word	0x000203a0


	//   ....[56]....
        /*0b24*/ 	.word	0x000203d0


	//   ....[57]....
        /*0b28*/ 	.word	0x00020400


	//   ....[58]....
        /*0b2c*/ 	.word	0x00020430


	//   ....[59]....
        /*0b30*/ 	.word	0x000205d0


	//   ....[60]....
        /*0b34*/ 	.word	0x00020600


	//   ....[61]....
        /*0b38*/ 	.word	0x00020630


	//   ....[62]....
        /*0b3c*/ 	.word	0x00020660


	//   ....[63]....
        /*0b40*/ 	.word	0x00020690


	//   ....[64]....
        /*0b44*/ 	.word	0x000206c0


	//   ....[65]....
        /*0b48*/ 	.word	0x00020750


	//   ....[66]....
        /*0b4c*/ 	.word	0x00020780


	//   ....[67]....
        /*0b50*/ 	.word	0x00020790


	//   ....[68]....
        /*0b54*/ 	.word	0x00020840


	//   ....[69]....
        /*0b58*/ 	.word	0x00021a10


	//   ....[70]....
        /*0b5c*/ 	.word	0x00023780


	//   ....[71]....
        /*0b60*/ 	.word	0x00024370


	//   ....[72]....
        /*0b64*/ 	.word	0x000243b0


	//   ....[73]....
        /*0b68*/ 	.word	0x00024470


	//   ....[74]....
        /*0b6c*/ 	.word	0x00024480


	//   ....[75]....
        /*0b70*/ 	.word	0x00024520


	//   ....[76]....
        /*0b74*/ 	.word	0x00024530


	//   ....[77]....
        /*0b78*/ 	.word	0x000245d0


	//   ....[78]....
        /*0b7c*/ 	.word	0x000245e0


	//   ....[79]....
        /*0b80*/ 	.word	0x00024680


	//   ....[80]....
        /*0b84*/ 	.word	0x00024690


	//   ....[81]....
        /*0b88*/ 	.word	0x00024730


	//   ....[82]....
        /*0b8c*/ 	.word	0x00024740


	//   ....[83]....
        /*0b90*/ 	.word	0x000247e0


	//   ....[84]....
        /*0b94*/ 	.word	0x000247f0


	//   ....[85]....
        /*0b98*/ 	.word	0x00024840


	//   ....[86]....
        /*0b9c*/ 	.word	0x00024880


	//   ....[87]....
        /*0ba0*/ 	.word	0x00027860


	//   ....[88]....
        /*0ba4*/ 	.word	0x00027890


	//   ....[89]....
        /*0ba8*/ 	.word	0x000278e0


	//   ....[90]....
        /*0bac*/ 	.word	0x00027910


	//   ....[91]....
        /*0bb0*/ 	.word	0x00027940


	//   ....[92]....
        /*0bb4*/ 	.word	0x00027970


	//   ....[93]....
        /*0bb8*/ 	.word	0x000279a0


	//   ....[94]....
        /*0bbc*/ 	.word	0x000279d0


	//   ....[95]....
        /*0bc0*/ 	.word	0x00027ba0


	//   ....[96]....
        /*0bc4*/ 	.word	0x00027bd0


	//   ....[97]....
        /*0bc8*/ 	.word	0x00027c00


	//   ....[98]....
        /*0bcc*/ 	.word	0x00027c30


	//   ....[99]....
        /*0bd0*/ 	.word	0x00027c60


	//   ....[100]....
        /*0bd4*/ 	.word	0x00027c90


	//   ....[101]....
        /*0bd8*/ 	.word	0x00027d50


	//   ....[102]....
        /*0bdc*/ 	.word	0x00027d70


	//   ....[103]....
        /*0be0*/ 	.word	0x00027d80


	//   ....[104]....
        /*0be4*/ 	.word	0x00027de0


	//   ....[105]....
        /*0be8*/ 	.word	0x000284f0


	//   ....[106]....
        /*0bec*/ 	.word	0x00028930


	//   ....[107]....
        /*0bf0*/ 	.word	0x000289c0


	//   ....[108]....
        /*0bf4*/ 	.word	0x00028a10


	//   ....[109]....
        /*0bf8*/ 	.word	0x00028a60


	//   ....[110]....
        /*0bfc*/ 	.word	0x00028b40


	//   ....[111]....
        /*0c00*/ 	.word	0x00028bd0


	//   ....[112]....
        /*0c04*/ 	.word	0x00028c30


	//   ....[113]....
        /*0c08*/ 	.word	0x00028c90


	//   ....[114]....
        /*0c0c*/ 	.word	0x00028ee0


	//   ....[115]....
        /*0c10*/ 	.word	0x000291d0


	//   ....[116]....
        /*0c14*/ 	.word	0x00029350


	//   ....[117]....
        /*0c18*/ 	.word	0x000293a0


	//   ....[118]....
        /*0c1c*/ 	.word	0x00029470


	//   ....[119]....
        /*0c20*/ 	.word	0x00029580


	//   ....[120]....
        /*0c24*/ 	.word	0x000295e0


	//   ....[121]....
        /*0c28*/ 	.word	0x000296f0


	//   ....[122]....
        /*0c2c*/ 	.word	0x00029750


	//   ....[123]....
        /*0c30*/ 	.word	0x00029860


	//   ....[124]....
        /*0c34*/ 	.word	0x000298c0


	//   ....[125]....
        /*0c38*/ 	.word	0x000299d0


	//   ....[126]....
        /*0c3c*/ 	.word	0x00029a30


	//   ....[127]....
        /*0c40*/ 	.word	0x00029b40


	//   ....[128]....
        /*0c44*/ 	.word	0x00029ba0


	//   ....[129]....
        /*0c48*/ 	.word	0x00029cb0


	//   ....[130]....
        /*0c4c*/ 	.word	0x00029d10


	//   ....[131]....
        /*0c50*/ 	.word	0x00029df0


	//   ....[132]....
        /*0c54*/ 	.word	0x0002a160


	//   ....[133]....
        /*0c58*/ 	.word	0x0002a210


	//   ....[134]....
        /*0c5c*/ 	.word	0x0002a380


	//   ....[135]....
        /*0c60*/ 	.word	0x0002a410


	//   ....[136]....
        /*0c64*/ 	.word	0x0002a490


	//   ....[137]....
        /*0c68*/ 	.word	0x0002a510


	//   ....[138]....
        /*0c6c*/ 	.word	0x0002a590


	//   ....[139]....
        /*0c70*/ 	.word	0x0002a620


	//   ....[140]....
        /*0c74*/ 	.word	0x0002a6c0


	//   ....[141]....
        /*0c78*/ 	.word	0x0002a790


	//   ....[142]....
        /*0c7c*/ 	.word	0x0002a810


	//   ....[143]....
        /*0c80*/ 	.word	0x0002a890


	//   ....[144]....
        /*0c84*/ 	.word	0x0002a910


	//   ....[145]....
        /*0c88*/ 	.word	0x0002a9a0


	//   ....[146]....
        /*0c8c*/ 	.word	0x0002aa20


	//   ....[147]....
        /*0c90*/ 	.word	0x0002aac0


	//   ....[148]....
        /*0c94*/ 	.word	0x0002ab10


	//   ....[149]....
        /*0c98*/ 	.word	0x0002aba0


	//   ....[150]....
        /*0c9c*/ 	.word	0x0002acd0


	//----- nvinfo : EIATTR_REG_RECONFIG
	.align		4
.L_663:
        /*0ca0*/ 	.byte	0x01, 0x54
	.zero		2


	//----- nvinfo : EIATTR_SYSCALL_OFFSETS
	.align		4
        /*0ca4*/ 	.byte	0x04, 0x46
        /*0ca6*/ 	.short	(.L_665 - .L_664)


	//   ....[0]....
.L_664:
        /*0ca8*/ 	.word	0x00001cf0


	//   ....[1]....
        /*0cac*/ 	.word	0x00001e40


	//   ....[2]....
        /*0cb0*/ 	.word	0x0000b120


	//   ....[3]....
        /*0cb4*/ 	.word	0x0000b4a0


	//   ....[4]....
        /*0cb8*/ 	.word	0x000233a0


	//   ....[5]....
        /*0cbc*/ 	.word	0x000234f0


	//   ....[6]....
        /*0cc0*/ 	.word	0x000235e0


	//   ....[7]....
        /*0cc4*/ 	.word	0x00023f40


	//----- nvinfo : EIATTR_MBARRIER_INSTR_OFFSETS
	.align		4
.L_665:
        /*0cc8*/ 	.byte	0x04, 0x39
        /*0cca*/ 	.short	(.L_667 - .L_666)


	//   ....[0]....
.L_666:
        /*0ccc*/ 	.word	0x000002d0
        /*0cd0*/ 	.word	0x000000ff
        /*0cd4*/ 	.word	0x00036800
        /*0cd8*/ 	.short	0x0100
        /*0cda*/ 	.byte	0x08
	.zero		1


	//   ....[1]....
        /*0cdc*/ 	.word	0x000002e0
        /*0ce0*/ 	.word	0x000000ff
        /*0ce4*/ 	.word	0x00036820
        /*0ce8*/ 	.short	0x0100
        /*0cea*/ 	.byte	0x08
	.zero		1


	//   ....[2]....
        /*0cec*/ 	.word	0x000003d0
        /*0cf0*/ 	.word	0x000000ff
        /*0cf4*/ 	.word	0x00036830
        /*0cf8*/ 	.short	0x0100
        /*0cfa*/ 	.byte	0x08
	.zero		1


	//   ....[3]....
        /*0cfc*/ 	.word	0x000003e0
        /*0d00*/ 	.word	0x000000ff
        /*0d04*/ 	.word	0x00036840
        /*0d08*/ 	.short	0x0100
        /*0d0a*/ 	.byte	0x08
	.zero		1


	//   ....[4]....
        /*0d0c*/ 	.word	0x000003f0
        /*0d10*/ 	.word	0x000000ff
        /*0d14*/ 	.word	0x00036838
        /*0d18*/ 	.short	0x0100
        /*0d1a*/ 	.byte	0x08
	.zero		1


	//   ....[5]....
        /*0d1c*/ 	.word	0x00000400
        /*0d20*/ 	.word	0x000000ff
        /*0d24*/ 	.word	0x00036848
        /*0d28*/ 	.short	0x0100
        /*0d2a*/ 	.byte	0x08
	.zero		1


	//   ....[6]....
        /*0d2c*/ 	.word	0x00000530
        /*0d30*/ 	.word	0x000000ff
        /*0d34*/ 	.word	0x00036850
        /*0d38*/ 	.short	0x0100
        /*0d3a*/ 	.byte	0x08
	.zero		1


	//   ....[7]....
        /*0d3c*/ 	.word	0x00000540
        /*0d40*/ 	.word	0x000000ff
        /*0d44*/ 	.word	0x00036860
        /*0d48*/ 	.short	0x0100
        /*0d4a*/ 	.byte	0x08
	.zero		1


	//   ....[8]....
        /*0d4c*/ 	.word	0x00000550
        /*0d50*/ 	.word	0x000000ff
        /*0d54*/ 	.word	0x00036858
        /*0d58*/ 	.short	0x0100
        /*0d5a*/ 	.byte	0x08
	.zero		1


	//   ....[9]....
        /*0d5c*/ 	.word	0x00000560
        /*0d60*/ 	.word	0x000000ff
        /*0d64*/ 	.word	0x00036868
        /*0d68*/ 	.short	0x0100
        /*0d6a*/ 	.byte	0x08
	.zero		1


	//   ....[10]....
        /*0d6c*/ 	.word	0x00000650
        /*0d70*/ 	.word	0x000000ff
        /*0d74*/ 	.word	0x00036870
        /*0d78*/ 	.short	0x0100
        /*0d7a*/ 	.byte	0x06
	.zero		1


	//   ....[11]....
        /*0d7c*/ 	.word	0x00000660
        /*0d80*/ 	.word	0x000000ff
        /*0d84*/ 	.word	0x00036880
        /*0d88*/ 	.short	0x0100
        /*0d8a*/ 	.byte	0x06
	.zero		1


	//   ....[12]....
        /*0d8c*/ 	.word	0x00000670
        /*0d90*/ 	.word	0x000000ff
        /*0d94*/ 	.word	0x00036878
        /*0d98*/ 	.short	0x0100
        /*0d9a*/ 	.byte	0x06
	.zero		1


	//   ....[13]....
        /*0d9c*/ 	.word	0x00000680
        /*0da0*/ 	.word	0x000000ff
        /*0da4*/ 	.word	0x00036888
        /*0da8*/ 	.short	0x0100
        /*0daa*/ 	.byte	0x06
	.zero		1


	//   ....[14]....
        /*0dac*/ 	.word	0x000007b0
        /*0db0*/ 	.word	0x000000ff
        /*0db4*/ 	.word	0x00036890
        /*0db8*/ 	.short	0x0100
        /*0dba*/ 	.byte	0x08
	.zero		1


	//   ....[15]....
        /*0dbc*/ 	.word	0x000007c0
        /*0dc0*/ 	.word	0x000000ff
        /*0dc4*/ 	.word	0x000368a0
        /*0dc8*/ 	.short	0x0100
        /*0dca*/ 	.byte	0x08
	.zero		1


	//   ....[16]....
        /*0dcc*/ 	.word	0x000007d0
        /*0dd0*/ 	.word	0x000000ff
        /*0dd4*/ 	.word	0x00036898
        /*0dd8*/ 	.short	0x0100
        /*0dda*/ 	.byte	0x08
	.zero		1


	//   ....[17]....
        /*0ddc*/ 	.word	0x000007e0
        /*0de0*/ 	.word	0x000000ff
        /*0de4*/ 	.word	0x000368a8
        /*0de8*/ 	.short	0x0100
        /*0dea*/ 	.byte	0x08
	.zero		1


	//   ....[18]....
        /*0dec*/ 	.word	0x00000910
        /*0df0*/ 	.word	0x000000ff
        /*0df4*/ 	.word	0x000368b0
        /*0df8*/ 	.short	0x0100
        /*0dfa*/ 	.byte	0x08
	.zero		1


	//   ....[19]....
        /*0dfc*/ 	.word	0x00000920
        /*0e00*/ 	.word	0x000000ff
        /*0e04*/ 	.word	0x000368c0
        /*0e08*/ 	.short	0x0100
        /*0e0a*/ 	.byte	0x08
	.zero		1


	//   ....[20]....
        /*0e0c*/ 	.word	0x00000930
        /*0e10*/ 	.word	0x000000ff
        /*0e14*/ 	.word	0x000368b8
        /*0e18*/ 	.short	0x0100
        /*0e1a*/ 	.byte	0x08
	.zero		1


	//   ....[21]....
        /*0e1c*/ 	.word	0x00000940
        /*0e20*/ 	.word	0x000000ff
        /*0e24*/ 	.word	0x000368c8
        /*0e28*/ 	.short	0x0100
        /*0e2a*/ 	.byte	0x08
	.zero		1


	//   ....[22]....
        /*0e2c*/ 	.word	0x000039a0
        /*0e30*/ 	.word	0x00000061
        /*0e34*/ 	.word	0x00036890
        /*0e38*/ 	.short	0x010a
        /*0e3a*/ 	.byte	0x3f
	.zero		1


	//   ....[23]....
        /*0e3c*/ 	.word	0x00006d70
        /*0e40*/ 	.word	0x00000061
        /*0e44*/ 	.word	0x00036890
        /*0e48*/ 	.short	0x010a
        /*0e4a*/ 	.byte	0x3f
	.zero		1


	//   ....[24]....
        /*0e4c*/ 	.word	0x00009e50
        /*0e50*/ 	.word	0x00000061
        /*0e54*/ 	.word	0x00036890
        /*0e58*/ 	.short	0x010a
        /*0e5a*/ 	.byte	0x3f
	.zero		1


	//   ....[25]....
        /*0e5c*/ 	.word	0x0000a220
        /*0e60*/ 	.word	0x00000028
        /*0e64*/ 	.word	0x00000000
        /*0e68*/ 	.short	0x0101
        /*0e6a*/ 	.byte	0x3f
	.zero		1


	//   ....[26]....
        /*0e6c*/ 	.word	0x0000a260
        /*0e70*/ 	.word	0x00000061
        /*0e74*/ 	.word	0x000368b0
        /*0e78*/ 	.short	0x010a
        /*0e7a*/ 	.byte	0x3f
	.zero		1


	//   ....[27]....
        /*0e7c*/ 	.word	0x0000a8e0
        /*0e80*/ 	.word	0x00000061
        /*0e84*/ 	.word	0x00000000
        /*0e88*/ 	.short	0x0101
        /*0e8a*/ 	.byte	0x3f
	.zero		1


	//   ....[28]....
        /*0e8c*/ 	.word	0x0000b1a0
        /*0e90*/ 	.word	0x00000010
        /*0e94*/ 	.word	0x00036800
        /*0e98*/ 	.short	0x010a
        /*0e9a*/ 	.byte	0x3f
	.zero		1


	//   ....[29]....
        /*0e9c*/ 	.word	0x0000b1f0
        /*0ea0*/ 	.word	0x00000010
        /*0ea4*/ 	.word	0x00036800
        /*0ea8*/ 	.short	0x010a
        /*0eaa*/ 	.byte	0x3f
	.zero		1


	//   ....[30]....
        /*0eac*/ 	.word	0x0000bdb0
        /*0eb0*/ 	.word	0x00000010
        /*0eb4*/ 	.word	0x00036800
        /*0eb8*/ 	.short	0x010a
        /*0eba*/ 	.byte	0x3f
	.zero		1


	//   ....[31]....
        /*0ebc*/ 	.word	0x0000e6f0
        /*0ec0*/ 	.word	0x00000010
        /*0ec4*/ 	.word	0x00036800
        /*0ec8*/ 	.short	0x010a
        /*0eca*/ 	.byte	0x3f
	.zero		1


	//   ....[32]....
        /*0ecc*/ 	.word	0x00011190
        /*0ed0*/ 	.word	0x00000003
        /*0ed4*/ 	.word	0x00036830
        /*0ed8*/ 	.short	0x010a
        /*0eda*/ 	.byte	0x3f
	.zero		1


	//   ....[33]....
        /*0edc*/ 	.word	0x00011210
        /*0ee0*/ 	.word	0x00000003
        /*0ee4*/ 	.word	0x00036830
        /*0ee8*/ 	.short	0x010a
        /*0eea*/ 	.byte	0x3f
	.zero		1


	//   ....[34]....
        /*0eec*/ 	.word	0x00014ee0
        /*0ef0*/ 	.word	0x00000003
        /*0ef4*/ 	.word	0x00000000
        /*0ef8*/ 	.short	0x0101
        /*0efa*/ 	.byte	0x3f
	.zero		1


	//   ....[35]....
        /*0efc*/ 	.word	0x00016570
        /*0f00*/ 	.word	0x0000000b
        /*0f04*/ 	.word	0x00036830
        /*0f08*/ 	.short	0x010a
        /*0f0a*/ 	.byte	0x3f
	.zero		1


	//   ....[36]....
        /*0f0c*/ 	.word	0x000165f0
        /*0f10*/ 	.word	0x0000000b
        /*0f14*/ 	.word	0x00036830
        /*0f18*/ 	.short	0x010a
        /*0f1a*/ 	.byte	0x3f
	.zero		1


	//   ....[37]....
        /*0f1c*/ 	.word	0x00019c60
        /*0f20*/ 	.word	0x00000009
        /*0f24*/ 	.word	0x00036850
        /*0f28*/ 	.short	0x010a
        /*0f2a*/ 	.byte	0x3f
	.zero		1


	//   ....[38]....
        /*0f2c*/ 	.word	0x00019cb0
        /*0f30*/ 	.word	0x00000009
        /*0f34*/ 	.word	0x00036850
        /*0f38*/ 	.short	0x010a
        /*0f3a*/ 	.byte	0x3f
	.zero		1


	//   ....[39]....
        /*0f3c*/ 	.word	0x0001b000
        /*0f40*/ 	.word	0x0000000d
        /*0f44*/ 	.word	0x00000000
        /*0f48*/ 	.short	0x0101
        /*0f4a*/ 	.byte	0x3f
	.zero		1


	//   ....[40]....
        /*0f4c*/ 	.word	0x0001b060
        /*0f50*/ 	.word	0x00000009
        /*0f54*/ 	.word	0x00000000
        /*0f58*/ 	.short	0x0101
        /*0f5a*/ 	.byte	0x3f
	.zero		1


	//   ....[41]....
        /*0f5c*/ 	.word	0x0001b840
        /*0f60*/ 	.word	0x00000006
        /*0f64*/ 	.word	0x00036850
        /*0f68*/ 	.short	0x010a
        /*0f6a*/ 	.byte	0x3f
	.zero		1


	//   ....[42]....
        /*0f6c*/ 	.word	0x0001b8e0
        /*0f70*/ 	.word	0x00000006
        /*0f74*/ 	.word	0x00036850
        /*0f78*/ 	.short	0x010a
        /*0f7a*/ 	.byte	0x3f
	.zero		1


	//   ....[43]....
        /*0f7c*/ 	.word	0x0001be30
        /*0f80*/ 	.word	0x0000000c
        /*0f84*/ 	.word	0x00000000
        /*0f88*/ 	.short	0x0101
        /*0f8a*/ 	.byte	0x3f
	.zero		1


	//   ....[44]....
        /*0f8c*/ 	.word	0x0001db50
        /*0f90*/ 	.word	0x00000000
        /*0f94*/ 	.word	0x00000000
        /*0f98*/ 	.short	0x0101
        /*0f9a*/ 	.byte	0x3f
	.zero		1


	//   ....[45]....
        /*0f9c*/ 	.word	0x0001e2b0
        /*0fa0*/ 	.word	0x00000004
        /*0fa4*/ 	.word	0x00000000
        /*0fa8*/ 	.short	0x0101
        /*0faa*/ 	.byte	0x3f
	.zero		1


	//   ....[46]....
        /*0fac*/ 	.word	0x00021af0
        /*0fb0*/ 	.word	0x00000012
        /*0fb4*/ 	.word	0x00036820
        /*0fb8*/ 	.short	0x010a
        /*0fba*/ 	.byte	0x3f
	.zero		1


	//   ....[47]....
        /*0fbc*/ 	.word	0x00021bc0
        /*0fc0*/ 	.word	0x00000005
        /*0fc4*/ 	.word	0x000368a0
        /*0fc8*/ 	.short	0x010a
        /*0fca*/ 	.byte	0x3f
	.zero		1


	//   ....[48]....
        /*0fcc*/ 	.word	0x00021ff0
        /*0fd0*/ 	.word	0x00000005
        /*0fd4*/ 	.word	0x000368c0
        /*0fd8*/ 	.short	0x010a
        /*0fda*/ 	.byte	0x3f
	.zero		1


	//   ....[49]....
        /*0fdc*/ 	.word	0x00022540
        /*0fe0*/ 	.word	0x00000006
        /*0fe4*/ 	.word	0x000368a0
        /*0fe8*/ 	.short	0x010a
        /*0fea*/ 	.byte	0x3f
	.zero		1


	//   ....[50]....
        /*0fec*/ 	.word	0x00022990
        /*0ff0*/ 	.word	0x00000006
        /*0ff4*/ 	.word	0x000368c0
        /*0ff8*/ 	.short	0x010a
        /*0ffa*/ 	.byte	0x3f
	.zero		1


	//   ....[51]....
        /*0ffc*/ 	.word	0x000239f0
        /*1000*/ 	.word	0x00000000
        /*1004*/ 	.word	0x00036840
        /*1008*/ 	.short	0x010a
        /*100a*/ 	.byte	0x3f
	.zero		1


	//   ....[52]....
        /*100c*/ 	.word	0x00024970
        /*1010*/ 	.word	0x00000012
        /*1014*/ 	.word	0x00036800
        /*1018*/ 	.short	0x0107
        /*101a*/ 	.byte	0x3f
	.zero		1


	//   ....[53]....
        /*101c*/ 	.word	0x00024a70
        /*1020*/ 	.word	0x00000012
        /*1024*/ 	.word	0x00036800
        /*1028*/ 	.short	0x0101
        /*102a*/ 	.byte	0x3f
	.zero		1


	//   ....[54]....
        /*102c*/ 	.word	0x00024a90
        /*1030*/ 	.word	0x00000012
        /*1034*/ 	.word	0x00036820
        /*1038*/ 	.short	0x010a
        /*103a*/ 	.byte	0x3f
	.zero		1


	//   ....[55]....
        /*103c*/ 	.word	0x00024e50
        /*1040*/ 	.word	0x00000003
        /*1044*/ 	.word	0x00036840
        /*1048*/ 	.short	0x010a
        /*104a*/ 	.byte	0x3f
	.zero		1


	//   ....[56]....
        /*104c*/ 	.word	0x000252e0
        /*1050*/ 	.word	0x00000002
        /*1054*/ 	.word	0x00036860
        /*1058*/ 	.short	0x010a
        /*105a*/ 	.byte	0x3f
	.zero		1


	//   ....[57]....
        /*105c*/ 	.word	0x00025a80
        /*1060*/ 	.word	0x00000003
        /*1064*/ 	.word	0x00036840
        /*1068*/ 	.short	0x010a
        /*106a*/ 	.byte	0x3f
	.zero		1


	//   ....[58]....
        /*106c*/ 	.word	0x00025f10
        /*1070*/ 	.word	0x00000002
        /*1074*/ 	.word	0x00036860
        /*1078*/ 	.short	0x010a
        /*107a*/ 	.byte	0x3f
	.zero		1


	//   ....[59]....
        /*107c*/ 	.word	0x00026610
        /*1080*/ 	.word	0x00000003
        /*1084*/ 	.word	0x00036840
        /*1088*/ 	.short	0x010a
        /*108a*/ 	.byte	0x3f
	.zero		1


	//   ....[60]....
        /*108c*/ 	.word	0x00026a90
        /*1090*/ 	.word	0x00000002
        /*1094*/ 	.word	0x00036860
        /*1098*/ 	.short	0x010a
        /*109a*/ 	.byte	0x3f
	.zero		1


	//   ....[61]....
        /*109c*/ 	.word	0x00027130
        /*10a0*/ 	.word	0x00000000
        /*10a4*/ 	.word	0x00036860
        /*10a8*/ 	.short	0x010a
        /*10aa*/ 	.byte	0x3f
	.zero		1


	//   ....[62]....
        /*10ac*/ 	.word	0x00028470
        /*10b0*/ 	.word	0x00000000
        /*10b4*/ 	.word	0x00036820
        /*10b8*/ 	.short	0x010a
        /*10ba*/ 	.byte	0x3f
	.zero		1


	//   ....[63]....
        /*10bc*/ 	.word	0x00028660
        /*10c0*/ 	.word	0x00000006
        /*10c4*/ 	.word	0x00000000
        /*10c8*/ 	.short	0x010a
        /*10ca*/ 	.byte	0x3f
	.zero		1


	//   ....[64]....
        /*10cc*/ 	.word	0x000286a0
        /*10d0*/ 	.word	0x00000007
        /*10d4*/ 	.word	0x00000000
        /*10d8*/ 	.short	0x010a
        /*10da*/ 	.byte	0x3f
	.zero		1


	//   ....[65]....
        /*10dc*/ 	.word	0x00028700
        /*10e0*/ 	.word	0x00000004
        /*10e4*/ 	.word	0x00000000
        /*10e8*/ 	.short	0x010a
        /*10ea*/ 	.byte	0x3f
	.zero		1


	//   ....[66]....
        /*10ec*/ 	.word	0x00028730
        /*10f0*/ 	.word	0x00000003
        /*10f4*/ 	.word	0x00000000
        /*10f8*/ 	.short	0x010a
        /*10fa*/ 	.byte	0x3f
	.zero		1


	//   ....[67]....
        /*10fc*/ 	.word	0x00028790
        /*1100*/ 	.word	0x00000061
        /*1104*/ 	.word	0x00036890
        /*1108*/ 	.short	0x010a
        /*110a*/ 	.byte	0x3f
	.zero		1


	//   ....[68]....
        /*110c*/ 	.word	0x000287e0
        /*1110*/ 	.word	0x00000061
        /*1114*/ 	.word	0x00036890
        /*1118*/ 	.short	0x010a
        /*111a*/ 	.byte	0x3f
	.zero		1


	//   ....[69]....
        /*111c*/ 	.word	0x00028830
        /*1120*/ 	.word	0x00000061
        /*1124*/ 	.word	0x00036890
        /*1128*/ 	.short	0x010a
        /*112a*/ 	.byte	0x3f
	.zero		1


	//   ....[70]....
        /*112c*/ 	.word	0x00028880
        /*1130*/ 	.word	0x00000061
        /*1134*/ 	.word	0x000368b0
        /*1138*/ 	.short	0x010a
        /*113a*/ 	.byte	0x3f
	.zero		1


	//   ....[71]....
        /*113c*/ 	.word	0x00028a90
        /*1140*/ 	.word	0x00000010
        /*1144*/ 	.word	0x00036800
        /*1148*/ 	.short	0x010a
        /*114a*/ 	.byte	0x3f
	.zero		1


	//   ....[72]....
        /*114c*/ 	.word	0x00028cc0
        /*1150*/ 	.word	0x00000010
        /*1154*/ 	.word	0x00036800
        /*1158*/ 	.short	0x010a
        /*115a*/ 	.byte	0x3f
	.zero		1


	//   ....[73]....
        /*115c*/ 	.word	0x00028d10
        /*1160*/ 	.word	0x00000003
        /*1164*/ 	.word	0x00036830
        /*1168*/ 	.short	0x010a
        /*116a*/ 	.byte	0x3f
	.zero		1


	//   ....[74]....
        /*116c*/ 	.word	0x00028d60
        /*1170*/ 	.word	0x0000000b
        /*1174*/ 	.word	0x00036830
        /*1178*/ 	.short	0x010a
        /*117a*/ 	.byte	0x3f
	.zero		1


	//   ....[75]....
        /*117c*/ 	.word	0x00028db0
        /*1180*/ 	.word	0x00000009
        /*1184*/ 	.word	0x00036850
        /*1188*/ 	.short	0x010a
        /*118a*/ 	.byte	0x3f
	.zero		1


	//   ....[76]....
        /*118c*/ 	.word	0x00028e00
        /*1190*/ 	.word	0x00000006
        /*1194*/ 	.word	0x00036850
        /*1198*/ 	.short	0x010a
        /*119a*/ 	.byte	0x3f
	.zero		1


	//   ....[77]....
        /*119c*/ 	.word	0x00028fb0
        /*11a0*/ 	.word	0x00000012
        /*11a4*/ 	.word	0x00036820
        /*11a8*/ 	.short	0x010a
        /*11aa*/ 	.byte	0x3f
	.zero		1


	//   ....[78]....
        /*11ac*/ 	.word	0x00029000
        /*11b0*/ 	.word	0x00000005
        /*11b4*/ 	.word	0x000368a0
        /*11b8*/ 	.short	0x010a
        /*11ba*/ 	.byte	0x3f
	.zero		1


	//   ....[79]....
        /*11bc*/ 	.word	0x00029050
        /*11c0*/ 	.word	0x00000005
        /*11c4*/ 	.word	0x000368c0
        /*11c8*/ 	.short	0x010a
        /*11ca*/ 	.byte	0x3f
	.zero		1


	//   ....[80]....
        /*11cc*/ 	.word	0x000290a0
        /*11d0*/ 	.word	0x00000006
        /*11d4*/ 	.word	0x000368a0
        /*11d8*/ 	.short	0x010a
        /*11da*/ 	.byte	0x3f
	.zero		1


	//   ....[81]....
        /*11dc*/ 	.word	0x000290f0
        /*11e0*/ 	.word	0x00000006
        /*11e4*/ 	.word	0x000368c0
        /*11e8*/ 	.short	0x010a
        /*11ea*/ 	.byte	0x3f
	.zero		1


	//   ....[82]....
        /*11ec*/ 	.word	0x00029290
        /*11f0*/ 	.word	0x00000000
        /*11f4*/ 	.word	0x00036840
        /*11f8*/ 	.short	0x010a
        /*11fa*/ 	.byte	0x3f
	.zero		1


	//   ....[83]....
        /*11fc*/ 	.word	0x00029e70
        /*1200*/ 	.word	0x00000012
        /*1204*/ 	.word	0x00036820
        /*1208*/ 	.short	0x010a
        /*120a*/ 	.byte	0x3f
	.zero		1


	//   ....[84]....
        /*120c*/ 	.word	0x00029ec0
        /*1210*/ 	.word	0x00000003
        /*1214*/ 	.word	0x00036840
        /*1218*/ 	.short	0x010a
        /*121a*/ 	.byte	0x3f
	.zero		1


	//   ....[85]....
        /*121c*/ 	.word	0x00029f10
        /*1220*/ 	.word	0x00000002
        /*1224*/ 	.word	0x00036860
        /*1228*/ 	.short	0x010a
        /*122a*/ 	.byte	0x3f
	.zero		1


	//   ....[86]....
        /*122c*/ 	.word	0x00029f60
        /*1230*/ 	.word	0x00000003
        /*1234*/ 	.word	0x00036840
        /*1238*/ 	.short	0x010a
        /*123a*/ 	.byte	0x3f
	.zero		1


	//   ....[87]....
        /*123c*/ 	.word	0x00029fb0
        /*1240*/ 	.word	0x00000002
        /*1244*/ 	.word	0x00036860
        /*1248*/ 	.short	0x010a
        /*124a*/ 	.byte	0x3f
	.zero		1


	//   ....[88]....
        /*124c*/ 	.word	0x0002a000
        /*1250*/ 	.word	0x00000003
        /*1254*/ 	.word	0x00036840
        /*1258*/ 	.short	0x010a
        /*125a*/ 	.byte	0x3f
	.zero		1


	//   ....[89]....
        /*125c*/ 	.word	0x0002a050
        /*1260*/ 	.word	0x00000002
        /*1264*/ 	.word	0x00036860
        /*1268*/ 	.short	0x010a
        /*126a*/ 	.byte	0x3f
	.zero		1


	//   ....[90]....
        /*126c*/ 	.word	0x0002a0a0
        /*1270*/ 	.word	0x00000000
        /*1274*/ 	.word	0x00036860
        /*1278*/ 	.short	0x010a
        /*127a*/ 	.byte	0x3f
	.zero		1


	//   ....[91]....
        /*127c*/ 	.word	0x0002abf0
        /*1280*/ 	.word	0x00000000
        /*1284*/ 	.word	0x00036820
        /*1288*/ 	.short	0x010a
        /*128a*/ 	.byte	0x3f
	.zero		1


	//   ....[92]....
        /*128c*/ 	.word	0x0002ad90
        /*1290*/ 	.word	0x00000006
        /*1294*/ 	.word	0x00000000
        /*1298*/ 	.short	0x010a
        /*129a*/ 	.byte	0x3f
	.zero		1


	//   ....[93]....
        /*129c*/ 	.word	0x0002ade0
        /*12a0*/ 	.word	0x00000007
        /*12a4*/ 	.word	0x00000000
        /*12a8*/ 	.short	0x010a
        /*12aa*/ 	.byte	0x3f
	.zero		1


	//   ....[94]....
        /*12ac*/ 	.word	0x0002ae30
        /*12b0*/ 	.word	0x00000004
        /*12b4*/ 	.word	0x00000000
        /*12b8*/ 	.short	0x010a
        /*12ba*/ 	.byte	0x3f
	.zero		1


	//----- nvinfo : EIATTR_NUM_MBARRIERS
	.align		4
.L_667:
        /*12bc*/ 	.byte	0x03, 0x38
        /*12be*/ 	.short	0x0016


	//----- nvinfo : EIATTR_EXIT_INSTR_OFFSETS
	.align		4
        /*12c0*/ 	.byte	0x04, 0x1c
        /*12c2*/ 	.short	(.L_669 - .L_668)


	//   ....[0]....
.L_668:
        /*12c4*/ 	.word	0x00028780


	//----- nvinfo : EIATTR_MAX_THREADS
	.align		4
.L_669:
        /*12c8*/ 	.byte	0x04, 0x05
        /*12ca*/ 	.short	(.L_671 - .L_670)
.L_670:
        /*12cc*/ 	.word	0x00000180
        /*12d0*/ 	.word	0x00000001
        /*12d4*/ 	.word	0x00000001


	//----- nvinfo : EIATTR_CRS_STACK_SIZE
	.align		4
.L_671:
        /*12d8*/ 	.byte	0x04, 0x1e
        /*12da*/ 	.short	(.L_673 - .L_672)
.L_672:
        /*12dc*/ 	.word	0x00000000


	//----- nvinfo : EIATTR_CBANK_PARAM_SIZE
	.align		4
.L_673:
        /*12e0*/ 	.byte	0x03, 0x19
        /*12e2*/ 	.short	0x0af0


	//----- nvinfo : EIATTR_PARAM_CBANK
	.align		4
        /*12e4*/ 	.byte	0x04, 0x0a
        /*12e6*/ 	.short	(.L_675 - .L_674)
	.align		4
.L_674:
        /*12e8*/ 	.word	index@(.nv.constant0._ZN7cutlass13device_kernelIN5flash11enable_sm90INS1_16FlashAttnFwdSm90INS1_25CollectiveMainloopFwdSm90ILi2EN4cute5tupleIJNS5_1CILi1EEES8_S8_EEENS6_IJNS7_ILi128EEENS7_ILi112EEENS7_ILi192EEEEEELi192ENS_6half_tEfNS_4arch4Sm90ELb0ELb0ELb0ELb1ELb0ELb1ELb0ELb1ELb1ELb1ELb1ELb0EEENS1_21CollectiveEpilogueFwdINS6_IJSA_SC_SB_EEES9_SE_SG_Li256ELb1ELb1ELb1ELb0EEENS1_36VarlenDynamicPersistentTileSchedulerILi128ELi112ELi256ELi128ELb1ELb1ELb1ELb0ELb1ELb1EEEEEEEEEvNT_6ParamsE)
        /*12ec*/ 	.short	0x0210
        /*12ee*/ 	.short	0x0af0


	//----- nvinfo : EIATTR_SW_WAR
	.align		4
.L_675:
        /*12f0*/ 	.byte	0x04, 0x36
        /*12f2*/ 	.short	(.L_677 - .L_676)
.L_676:
        /*12f4*/ 	.word	0x00000008
.L_677:


//--------------------- .nv.info._ZN7cutlass13device_kernelIN5flash11enable_sm90INS1_16FlashAttnFwdSm90INS1_25CollectiveMainloopFwdSm90ILi2EN4cute5tupleIJNS5_1CILi1EEES8_S8_EEENS6_IJNS7_ILi128EEENS7_ILi96EEENS7_ILi192EEEEEELi192ENS_6half_tEfNS_4arch4Sm90ELb0ELb1ELb0ELb0ELb0ELb0ELb0ELb1ELb1ELb1ELb1ELb0EEENS1_21CollectiveEpilogueFwdINS6_IJSA_SC_SB_EEES9_SE_SG_Li256ELb0ELb1ELb1ELb0EEENS1_19SingleTileSchedulerILb0ELb1ELb1ELi128EEEEEEEEEvNT_6ParamsE --------------------------
	.section	.nv.info._ZN7cutlass13device_kernelIN5flash11enable_sm90INS1_16FlashAttnFwdSm90INS1_25CollectiveMainloopFwdSm90ILi2EN4cute5tupleIJNS5_1CILi1EEES8_S8_EEENS6_IJNS7_ILi128EEENS7_ILi96EEENS7_ILi192EEEEEELi192ENS_6half_tEfNS_4arch4Sm90ELb0ELb1ELb0ELb0ELb0ELb0ELb0ELb1ELb1ELb1ELb1ELb0EEENS1_21CollectiveEpilogueFwdINS6_IJSA_SC_SB_EEES9_SE_SG_Li256ELb0ELb1ELb1ELb0EEENS1_19SingleTileSchedulerILb0ELb1ELb1ELi128EEEEEEEEEvNT_6ParamsE,"",@"SHT_CUDA_INFO"
	.sectionflags	@""
	.align	4


	//----- nvinfo : EIATTR_CUDA_API_VERSION
	.align		4
        /*0000*/ 	.byte	0x04, 0x37
        /*0002*/ 	.short	(.L_679 - .L_678)
.L_678:
        /*0004*/ 	.word	0x00000082


	//----- nvinfo : EIATTR_KPARAM_INFO
	.align		4
.L_679:
        /*0008*/ 	.byte	0x04, 0x17
        /*000a*/ 	.short	(.L_681 - .L_680)
.L_680:
        /*000c*/ 	.word	0x00000000
        /*0010*/ 	.short	0x0000
        /*0012*/ 	.short	0x0070
        /*0014*/ 	.byte	0x00, 0xf0, 0x01, 0x28


	//----- nvinfo : EIATTR_SPARSE_MMA_MASK
	.align		4
.L_681:
        /*0018*/ 	.byte	0x03, 0x50
        /*001a*/ 	.short	0x0000


	//----- nvinfo : EIATTR_MAXREG_COUNT
	.align		4
        /*001c*/ 	.byte	0x03, 0x1b
        /*001e*/ 	.short	0x00a8


	//----- nvinfo : EIATTR_NUM_BARRIERS
	.align		4
        /*0020*/ 	.byte	0x02, 0x4c
        /*0022*/ 	.byte	0x09
	.zero		1


	//----- nvinfo : EIATTR_EXTERNS
	.align		4
        /*0024*/ 	.byte	0x04, 0x0f
        /*0026*/ 	.short	(.L_683 - .L_682)


	//   ....[0]....
	.align		4
.L_682:
        /*0028*/ 	.word	index@(__assertfail)


	//----- nvinfo : EIATTR_ANNOTATIONS
	.align		4
.L_683:
        /*002c*/ 	.byte	0x04, 0x55
        /*002e*/ 	.short	(.L_685 - .L_684)


	//   ....[0]....
.L_684:
        /*0030*/ 	.word	0x00000001
        /*0034*/ 	.byte	0x60, 0x09, 0x00, 0x00, 0x01, 0x00, 0x00, 0x00, 0xb0, 0x18, 0x00, 0x00, 0x01, 0x00, 0x00, 0x00
        /*0044*/ 	.byte	0x70, 0x02, 0x01, 0x00, 0x01, 0x00, 0x00, 0x00, 0x60, 0x07, 0x01, 0x00, 0x01, 0x00, 0x00, 0x00
        /*0054*/ 	.byte	0xc0, 0x17, 0x01, 0x00, 0x01, 0x00, 0x00, 0x00, 0x60, 0x1a, 0x01, 0x00, 0x01, 0x00, 0x00, 0x00
        /*0064*/ 	.byte	0xe0, 0x23, 0x01, 0x00, 0x01, 0x00, 0x00, 0x00, 0xb0, 0x2d, 0x01, 0x00, 0x01, 0x00, 0x00, 0x00
        /*0074*/ 	.byte	0x90, 0x3c, 0x01, 0x00


	//----- nvinfo : EIATTR_MERCURY_ISA_VERSION
	.align		4
.L_685:
        /*0078*/ 	.byte	0x03, 0x5f
        /*007a*/ 	.short	0x0101


	//----- nvinfo : EIATTR_INT_WARP_WIDE_INSTR_OFFSETS
	.align		4
        /*007c*/ 	.byte	0x04, 0x31
        /*007e*/ 	.short	(.L_687 - .L_686)


	//   ....[0]....
.L_686:
        /*0080*/ 	.word	0x00000130


	//   ....[1]....
        /*0084*/ 	.word	0x00000170


	//   ....[2]....
        /*0088*/ 	.word	0x000001e0


	//----- nvinfo : EIATTR_COOP_GROUP_MASK_REGIDS
	.align		4
.L_687:
        /*008c*/ 	.byte	0x04, 0x29
        /*008e*/ 	.short	(.L_689 - .L_688)


	//   ....[0]....
.L_688:
        /*0090*/ 	.word	0xffffffff


	//   ....[1]....
        /*0094*/ 	.word	0xffffffff


	//   ....[2]....
        /*0098*/ 	.word	0xffffffff


	//   ....[3]....
        /*009c*/ 	.word	0xffffffff


	//   ....[4]....
        /*00a0*/ 	.word	0xffffffff


	//   ....[5]....
        /*00a4*/ 	.word	0xffffffff


	//   ....[6]....
        /*00a8*/ 	.word	0xffffffff


	//   ....[7]....
        /*00ac*/ 	.word	0xffffffff


	//   ....[8]....
        /*00b0*/ 	.word	0xffffffff


	//   ....[9]....
        /*00b4*/ 	.word	0xffffffff


	//   ....[10]....
        /*00b8*/ 	.word	0xffffffff


	//   ....[11]....
        /*00bc*/ 	.word	0xffffffff


	//   ....[12]....
        /*00c0*/ 	.word	0xffffffff


	//   ....[13]....
        /*00c4*/ 	.word	0xffffffff


	//   ....[14]....
        /*00c8*/ 	.word	0xffffffff


	//   ....[15]....
        /*00cc*/ 	.word	0xffffffff


	//   ....[16]....
        /*00d0*/ 	.word	0xffffffff


	//   ....[17]....
        /*00d4*/ 	.word	0xffffffff


	//   ....[18]....
        /*00d8*/ 	.word	0xffffffff


	//   ....[19]....
        /*00dc*/ 	.word	0xffffffff


	//   ....[20]....
        /*00e0*/ 	.word	0xffffffff


	//   ....[21]....
        /*00e4*/ 	.word	0xffffffff


	//   ....[22]....
        /*00e8*/ 	.word	0xffffffff


	//   ....[23]....
        /*00ec*/ 	.word	0xffffffff


	//   ....[24]....
        /*00f0*/ 	.word	0xffffffff


	//   ....[25]....
        /*00f4*/ 	.word	0xffffffff


	//   ....[26]....
        /*00f8*/ 	.word	0xffffffff


	//   ....[27]....
        /*00fc*/ 	.word	0xffffffff


	//   ....[28]....
        /*0100*/ 	.word	0xffffffff


	//   ....[29]....
        /*0104*/ 	.word	0xffffffff


	//   ....[30]....
        /*0108*/ 	.word	0xffffffff


	//   ....[31]....
        /*010c*/ 	.word	0xffffffff


	//   ....[32]....
        /*0110*/ 	.word	0xffffffff


	//   ....[33]....
        /*0114*/ 	.word	0xffffffff


	//   ....[34]....
        /*0118*/ 	.word	0xffffffff


	//   ....[35]....
        /*011c*/ 	.word	0xffffffff


	//   ....[36]....
        /*0120*/ 	.word	0xffffffff


	//   ....[37]....
        /*0124*/ 	.word	0xffffffff


	//   ....[38]....
        /*0128*/ 	.word	0xffffffff


	//   ....[39]....
        /*012c*/ 	.word	0xffffffff


	//   ....[40]....
        /*0130*/ 	.word	0xffffffff


	//   ....[41]....
        /*0134*/ 	.word	0xffffffff


	//   ....[42]....
        /*0138*/ 	.word	0xffffffff


	//   ....[43]....
        /*013c*/ 	.word	0xffffffff


	//   ....[44]....
        /*0140*/ 	.word	0xffffffff


	//   ....[45]....
        /*0144*/ 	.word	0xffffffff


	//   ....[46]....
        /*0148*/ 	.word	0xffffffff


	//   ....[47]....
        /*014c*/ 	.word	0xffffffff


	//   ....[48]....
        /*0150*/ 	.word	0xffffffff


	//   ....[49]....
        /*0154*/ 	.word	0xffffffff


	//   ....[50]....
        /*0158*/ 	.word	0xffffffff


	//   ....[51]....
        /*015c*/ 	.word	0xffffffff


	//   ....[52]....
        /*0160*/ 	.word	0xffffffff


	//   ....[53]....
        /*0164*/ 	.word	0xffffffff


	//   ....[54]....
        /*0168*/ 	.word	0xffffffff


	//   ....[55]....
        /*016c*/ 	.word	0xffffffff


	//   ....[56]....
        /*0170*/ 	.word	0xffffffff


	//   ....[57]....
        /*0174*/ 	.word	0xffffffff


	//   ....[58]....
        /*0178*/ 	.word	0xffffffff


	//   ....[59]....
        /*017c*/ 	.word	0xffffffff


	//   ....[60]....
        /*0180*/ 	.word	0xffffffff


	//   ....[61]....
        /*0184*/ 	.word	0x0500000f


	//   ....[62]....
        /*0188*/ 	.word	0x0500000f


	//   ....[63]....
        /*018c*/ 	.word	0x0500000f


	//   ....[64]....
        /*0190*/ 	.word	0x0500000f


	//   ....[65]....
        /*0194*/ 	.word	0x0500000f


	//   ....[66]....
        /*0198*/ 	.word	0x0500000f


	//   ....[67]....
        /*019c*/ 	.word	0x0500000f


	//   ....[68]....
        /*01a0*/ 	.word	0x0500000f


	//   ....[69]....
        /*01a4*/ 	.word	0x0500000f


	//   ....[70]....
        /*01a8*/ 	.word	0x0500000f


	//   ....[71]....
        /*01ac*/ 	.word	0x0500000f


	//   ....[72]....
        /*01b0*/ 	.word	0x0500000f


	//   ....[73]....
        /*01b4*/ 	.word	0x0500000f


	//   ....[74]....
        /*01b8*/ 	.word	0x0500000f


	//   ....[75]....
        /*01bc*/ 	.word	0x0500000f


	//   ....[76]....
        /*01c0*/ 	.word	0x0500000f


	//   ....[77]....
        /*01c4*/ 	.word	0x0500000f


	//   ....[78]....
        /*01c8*/ 	.word	0x0500000f


	//----- nvinfo : EIATTR_COOP_GROUP_INSTR_OFFSETS
	.align		4
.L_689:
        /*01cc*/ 	.byte	0x04, 0x28
        /*01ce*/ 	.short	(.L_691 - .L_690)


	//   ....[0]....
.L_690:
        /*01d0*/ 	.word	0x00000060


	//   ....[1]....
        /*01d4*/ 	.word	0x00000140


	//   ....[2]....
        /*01d8*/ 	.word	0x00000190


	//   ....[3]....
        /*01dc*/ 	.word	0x000003c0


	//   ....[4]....
        /*01e0*/ 	.word	0x00000520


	//   ....[5]....
        /*01e4*/ 	.word	0x00000640


	//   ....[6]....
        /*01e8*/ 	.word	0x000007a0


	//   ....[7]....
        /*01ec*/ 	.word	0x000016b0


	//   ....[8]....
        /*01f0*/ 	.word	0x00002320


	//   ....[9]....
        /*01f4*/ 	.word	0x00002c60


	//   ....[10]....
        /*01f8*/ 	.word	0x000032d0


	//   ....[11]....
        /*01fc*/ 	.word	0x00003400


	//   ....[12]....
        /*0200*/ 	.word	0x000039d0


	//   ....[13]....
        /*0204*/ 	.word	0x00003a60


	//   ....[14]....
        /*0208*/ 	.word	0x000056d0


	//   ....[15]....
        /*020c*/ 	.word	0x00005900


	//   ....[16]....
        /*0210*/ 	.word	0x00006690


	//   ....[17]....
        /*0214*/ 	.word	0x000067a0


	//   ....[18]....
        /*0218*/ 	.word	0x00006d70


	//   ....[19]....
        /*021c*/ 	.word	0x00006de0


	//   ....[20]....
        /*0220*/ 	.word	0x00008910


	//   ....[21]....
        /*0224*/ 	.word	0x00008930


	//   ....[22]....
        /*0228*/ 	.word	0x00008f20


	//   ....[23]....
        /*022c*/ 	.word	0x00008fa0


	//   ....[24]....
        /*0230*/ 	.word	0x0000a730


	//   ....[25]....
        /*0234*/ 	.word	0x0000a960


	//   ....[26]....
        /*0238*/ 	.word	0x0000b700


	//   ....[27]....
        /*023c*/ 	.word	0x0000b820


	//   ....[28]....
        /*0240*/ 	.word	0x0000be70


	//   ....[29]....
        /*0244*/ 	.word	0x0000bee0


	//   ....[30]....
        /*0248*/ 	.word	0x0000ceb0


	//   ....[31]....
        /*024c*/ 	.word	0x0000cee0


	//   ....[32]....
        /*0250*/ 	.word	0x0000cfd0


	//   ....[33]....
        /*0254*/ 	.word	0x0000cfe0


	//   ....[34]....
        /*0258*/ 	.word	0x0000e070


	//   ....[35]....
        /*025c*/ 	.word	0x0000e0b0


	//   ....[36]....
        /*0260*/ 	.word	0x0000e0f0


	//   ....[37]....
        /*0264*/ 	.word	0x0000e130


	//   ....[38]....
        /*0268*/ 	.word	0x0000e170


	//   ....[39]....
        /*026c*/ 	.word	0x0000e190


	//   ....[40]....
        /*0270*/ 	.word	0x0000eb10


	//   ....[41]....
        /*0274*/ 	.word	0x0000eb20


	//   ....[42]....
        /*0278*/ 	.word	0x0000f890


	//   ....[43]....
        /*027c*/ 	.word	0x00010780


	//   ....[44]....
        /*0280*/ 	.word	0x00011140


	//   ....[45]....
        /*0284*/ 	.word	0x00011180


	//   ....[46]....
        /*0288*/ 	.word	0x000111b0


	//   ....[47]....
        /*028c*/ 	.word	0x00011200


	//   ....[48]....
        /*0290*/ 	.word	0x00011290


	//   ....[49]....
        /*0294*/ 	.word	0x000112b0


	//   ....[50]....
        /*0298*/ 	.word	0x00011340


	//   ....[51]....
        /*029c*/ 	.word	0x00011370


	//   ....[52]....
        /*02a0*/ 	.word	0x000113f0


	//   ....[53]....
        /*02a4*/ 	.word	0x00011420


	//   ....[54]....
        /*02a8*/ 	.word	0x000114a0


	//   ....[55]....
        /*02ac*/ 	.word	0x000114d0


	//   ....[56]....
        /*02b0*/ 	.word	0x00011550


	//   ....[57]....
        /*02b4*/ 	.word	0x00011580


	//   ....[58]....
        /*02b8*/ 	.word	0x000115f0


	//   ....[59]....
        /*02bc*/ 	.word	0x00011620


	//   ....[60]....
        /*02c0*/ 	.word	0x00013c20


	//   ....[61]....
        /*02c4*/ 	.word	0x00014260


	//   ....[62]....
        /*02c8*/ 	.word	0x000143d0


	//   ....[63]....
        /*02cc*/ 	.word	0x00014430


	//   ....[64]....
        /*02d0*/ 	.word	0x00014570


	//   ....[65]....
        /*02d4*/ 	.word	0x000145e0


	//   ....[66]....
        /*02d8*/ 	.word	0x000146e0


	//   ....[67]....
        /*02dc*/ 	.word	0x00014750


	//   ....[68]....
        /*02e0*/ 	.word	0x00014850


	//   ....[69]....
        /*02e4*/ 	.word	0x000148c0


	//   ....[70]....
        /*02e8*/ 	.word	0x000149c0


	//   ....[71]....
        /*02ec*/ 	.word	0x00014a30


	//   ....[72]....
        /*02f0*/ 	.word	0x00014b30


	//   ....[73]....
        /*02f4*/ 	.word	0x00014ba0


	//   ....[74]....
        /*02f8*/ 	.word	0x00014ca0


	//   ....[75]....
        /*02fc*/ 	.word	0x00014d00


	//   ....[76]....
        /*0300*/ 	.word	0x00014df0


	//   ....[77]....
        /*0304*/ 	.word	0x00014e40


	//   ....[78]....
        /*0308*/ 	.word	0x00015240


	//----- nvinfo : EIATTR_REG_RECONFIG
	.align		4
.L_691:
        /*030c*/ 	.byte	0x01, 0x54
	.zero		2


	//----- nvinfo : EIATTR_SYSCALL_OFFSETS
	.align		4
        /*0310*/ 	.byte	0x04, 0x46
        /*0312*/ 	.short	(.L_693 - .L_692)


	//   ....[0]....
.L_692:
        /*0314*/ 	.word	0x00001870


	//   ....[1]....
        /*0318*/ 	.word	0x000103f0


	//   ....[2]....
        /*031c*/ 	.word	0x00010530


	//   ....[3]....
        /*0320*/ 	.word	0x00010620


	//   ....[4]....
        /*0324*/ 	.word	0x00010d90


	//----- nvinfo : EIATTR_MBARRIER_INSTR_OFFSETS
	.align		4
.L_693:
        /*0328*/ 	.byte	0x04, 0x39
        /*032a*/ 	.short	(.L_695 - .L_694)


	//   ....[0]....
.L_694:
        /*032c*/ 	.word	0x00000270
        /*0330*/ 	.word	0x000000ff
        /*0334*/ 	.word	0x00030800
        /*0338*/ 	.short	0x0100
        /*033a*/ 	.byte	0x08
	.zero		1


	//   ....[1]....
        /*033c*/ 	.word	0x00000280
        /*0340*/ 	.word	0x000000ff
        /*0344*/ 	.word	0x00030820
        /*0348*/ 	.short	0x0100
        /*034a*/ 	.byte	0x08
	.zero		1


	//   ....[2]....
        /*034c*/ 	.word	0x00000370
        /*0350*/ 	.word	0x000000ff
        /*0354*/ 	.word	0x00030830
        /*0358*/ 	.short	0x0100
        /*035a*/ 	.byte	0x08
	.zero		1


	//   ....[3]....
        /*035c*/ 	.word	0x00000380
        /*0360*/ 	.word	0x000000ff
        /*0364*/ 	.word	0x00030840
        /*0368*/ 	.short	0x0100
        /*036a*/ 	.byte	0x08
	.zero		1


	//   ....[4]....
        /*036c*/ 	.word	0x00000390
        /*0370*/ 	.word	0x000000ff
        /*0374*/ 	.word	0x00030838
        /*0378*/ 	.short	0x0100
        /*037a*/ 	.byte	0x08
	.zero		1


	//   ....[5]....
        /*037c*/ 	.word	0x000003a0
        /*0380*/ 	.word	0x000000ff
        /*0384*/ 	.word	0x00030848
        /*0388*/ 	.short	0x0100
        /*038a*/ 	.byte	0x08
	.zero		1


	//   ....[6]....
        /*038c*/ 	.word	0x000004d0
        /*0390*/ 	.word	0x000000ff
        /*0394*/ 	.word	0x00030850
        /*0398*/ 	.short	0x0100
        /*039a*/ 	.byte	0x08
	.zero		1


	//   ....[7]....
        /*039c*/ 	.word	0x000004e0
        /*03a0*/ 	.word	0x000000ff
        /*03a4*/ 	.word	0x00030860
        /*03a8*/ 	.short	0x0100
        /*03aa*/ 	.byte	0x08
	.zero		1


	//   ....[8]....
        /*03ac*/ 	.word	0x000004f0
        /*03b0*/ 	.word	0x000000ff
        /*03b4*/ 	.word	0x00030858
        /*03b8*/ 	.short	0x0100
        /*03ba*/ 	.byte	0x08
	.zero		1


	//   ....[9]....
        /*03bc*/ 	.word	0x00000500
        /*03c0*/ 	.word	0x000000ff
        /*03c4*/ 	.word	0x00030868
        /*03c8*/ 	.short	0x0100
        /*03ca*/ 	.byte	0x08
	.zero		1


	//   ....[10]....
        /*03cc*/ 	.word	0x000005f0
        /*03d0*/ 	.word	0x000000ff
        /*03d4*/ 	.word	0x00030870
        /*03d8*/ 	.short	0x0100
        /*03da*/ 	.byte	0x06
	.zero		1


	//   ....[11]....
        /*03dc*/ 	.word	0x00000600
        /*03e0*/ 	.word	0x000000ff
        /*03e4*/ 	.word	0x00030880
        /*03e8*/ 	.short	0x0100
        /*03ea*/ 	.byte	0x06
	.zero		1


	//   ....[12]....
        /*03ec*/ 	.word	0x00000610
        /*03f0*/ 	.word	0x000000ff
        /*03f4*/ 	.word	0x00030878
        /*03f8*/ 	.short	0x0100
        /*03fa*/ 	.byte	0x06
	.zero		1


	//   ....[13]....
        /*03fc*/ 	.word	0x00000620
        /*0400*/ 	.word	0x000000ff
        /*0404*/ 	.word	0x00030888
        /*0408*/ 	.short	0x0100
        /*040a*/ 	.byte	0x06
	.zero		1


	//   ....[14]....
        /*040c*/ 	.word	0x00000750
        /*0410*/ 	.word	0x000000ff
        /*0414*/ 	.word	0x00030890
        /*0418*/ 	.short	0x0100
        /*041a*/ 	.byte	0x08
	.zero		1


	//   ....[15]....
        /*041c*/ 	.word	0x00000760
        /*0420*/ 	.word	0x000000ff
        /*0424*/ 	.word	0x000308a0
        /*0428*/ 	.short	0x0100
        /*042a*/ 	.byte	0x08
	.zero		1


	//   ....[16]....
        /*042c*/ 	.word	0x00000770
        /*0430*/ 	.word	0x000000ff
        /*0434*/ 	.word	0x00030898
        /*0438*/ 	.short	0x0100
        /*043a*/ 	.byte	0x08
	.zero		1


	//   ....[17]....
        /*043c*/ 	.word	0x00000780
        /*0440*/ 	.word	0x000000ff
        /*0444*/ 	.word	0x000308a8
        /*0448*/ 	.short	0x0100
        /*044a*/ 	.byte	0x08
	.zero		1


	//   ....[18]....
        /*044c*/ 	.word	0x000008b0
        /*0450*/ 	.word	0x000000ff
        /*0454*/ 	.word	0x000308b0
        /*0458*/ 	.short	0x0100
        /*045a*/ 	.byte	0x08
	.zero		1


	//   ....[19]....
        /*045c*/ 	.word	0x000008c0
        /*0460*/ 	.word	0x000000ff
        /*0464*/ 	.word	0x000308c0
        /*0468*/ 	.short	0x0100
        /*046a*/ 	.byte	0x08
	.zero		1


	//   ....[20]....
        /*046c*/ 	.word	0x000008d0
        /*0470*/ 	.word	0x000000ff
        /*0474*/ 	.word	0x000308b8
        /*0478*/ 	.short	0x0100
        /*047a*/ 	.byte	0x08
	.zero		1


	//   ....[21]....
        /*047c*/ 	.word	0x000008e0
        /*0480*/ 	.word	0x000000ff
        /*0484*/ 	.word	0x000308c8
        /*0488*/ 	.short	0x0100
        /*048a*/ 	.byte	0x08
	.zero		1


	//   ....[22]....
        /*048c*/ 	.word	0x00001890
        /*0490*/ 	.word	0x000000ff
        /*0494*/ 	.word	0x00030800
        /*0498*/ 	.short	0x010a
        /*049a*/ 	.byte	0x39
	.zero		1


	//   ....[23]....
        /*049c*/ 	.word	0x00001920
        /*04a0*/ 	.word	0x000000ff
        /*04a4*/ 	.word	0x00030830
        /*04a8*/ 	.short	0x010a
        /*04aa*/ 	.byte	0x39
	.zero		1


	//   ....[24]....
        /*04ac*/ 	.word	0x000019b0
        /*04b0*/ 	.word	0x000000ff
        /*04b4*/ 	.word	0x00030830
        /*04b8*/ 	.short	0x010a
        /*04ba*/ 	.byte	0x39
	.zero		1


	//   ....[25]....
        /*04bc*/ 	.word	0x00002380
        /*04c0*/ 	.word	0x00000000
        /*04c4*/ 	.word	0x00000000
        /*04c8*/ 	.short	0x0101
        /*04ca*/ 	.byte	0x3f
	.zero		1


	//   ....[26]....
        /*04cc*/ 	.word	0x000048a0
        /*04d0*/ 	.word	0x000000ff
        /*04d4*/ 	.word	0x00030830
        /*04d8*/ 	.short	0x010a
        /*04da*/ 	.byte	0x3d
	.zero		1


	//   ....[27]....
        /*04dc*/ 	.word	0x000048e0
        /*04e0*/ 	.word	0x000000ff
        /*04e4*/ 	.word	0x00030830
        /*04e8*/ 	.short	0x010a
        /*04ea*/ 	.byte	0x3d
	.zero		1


	//   ....[28]....
        /*04ec*/ 	.word	0x00005340
        /*04f0*/ 	.word	0x000000ff
        /*04f4*/ 	.word	0x00030850
        /*04f8*/ 	.short	0x010a
        /*04fa*/ 	.byte	0x0b
	.zero		1


	//   ....[29]....
        /*04fc*/ 	.word	0x00005380
        /*0500*/ 	.word	0x000000ff
        /*0504*/ 	.word	0x00030850
        /*0508*/ 	.short	0x010a
        /*050a*/ 	.byte	0x0b
	.zero		1


	//   ....[30]....
        /*050c*/ 	.word	0x00005700
        /*0510*/ 	.word	0x00000000
        /*0514*/ 	.word	0x00000000
        /*0518*/ 	.short	0x0101
        /*051a*/ 	.byte	0x3f
	.zero		1


	//   ....[31]....
        /*051c*/ 	.word	0x00007200
        /*0520*/ 	.word	0x0000007f
        /*0524*/ 	.word	0x00000000
        /*0528*/ 	.short	0x0101
        /*052a*/ 	.byte	0x3f
	.zero		1


	//   ....[32]....
        /*052c*/ 	.word	0x00007b10
        /*0530*/ 	.word	0x000000ff
        /*0534*/ 	.word	0x00030830
        /*0538*/ 	.short	0x010a
        /*053a*/ 	.byte	0x38
	.zero		1


	//   ....[33]....
        /*053c*/ 	.word	0x00007b50
        /*0540*/ 	.word	0x000000ff
        /*0544*/ 	.word	0x00030830
        /*0548*/ 	.short	0x010a
        /*054a*/ 	.byte	0x38
	.zero		1


	//   ....[34]....
        /*054c*/ 	.word	0x000085b0
        /*0550*/ 	.word	0x000000ff
        /*0554*/ 	.word	0x00030850
        /*0558*/ 	.short	0x010a
        /*055a*/ 	.byte	0x0b
	.zero		1


	//   ....[35]....
        /*055c*/ 	.word	0x000085f0
        /*0560*/ 	.word	0x000000ff
        /*0564*/ 	.word	0x00030850
        /*0568*/ 	.short	0x010a
        /*056a*/ 	.byte	0x0b
	.zero		1


	//   ....[36]....
        /*056c*/ 	.word	0x00009420
        /*0570*/ 	.word	0x00000078
        /*0574*/ 	.word	0x00000000
        /*0578*/ 	.short	0x0101
        /*057a*/ 	.byte	0x3f
	.zero		1


	//   ....[37]....
        /*057c*/ 	.word	0x000094c0
        /*0580*/ 	.word	0x00000078
        /*0584*/ 	.word	0x00000000
        /*0588*/ 	.short	0x0101
        /*058a*/ 	.byte	0x3f
	.zero		1


	//   ....[38]....
        /*058c*/ 	.word	0x00009920
        /*0590*/ 	.word	0x000000ff
        /*0594*/ 	.word	0x00030830
        /*0598*/ 	.short	0x010a
        /*059a*/ 	.byte	0x38
	.zero		1


	//   ....[39]....
        /*059c*/ 	.word	0x00009960
        /*05a0*/ 	.word	0x000000ff
        /*05a4*/ 	.word	0x00030830
        /*05a8*/ 	.short	0x010a
        /*05aa*/ 	.byte	0x38
	.zero		1


	//   ....[40]....
        /*05ac*/ 	.word	0x0000a3c0
        /*05b0*/ 	.word	0x000000ff
        /*05b4*/ 	.word	0x00030850
        /*05b8*/ 	.short	0x010a
        /*05ba*/ 	.byte	0x0b
	.zero		1


	//   ....[41]....
        /*05bc*/ 	.word	0x0000a400
        /*05c0*/ 	.word	0x000000ff
        /*05c4*/ 	.word	0x00030850
        /*05c8*/ 	.short	0x010a
        /*05ca*/ 	.byte	0x0b
	.zero		1


	//   ....[42]....
        /*05cc*/ 	.word	0x0000a760
        /*05d0*/ 	.word	0x00000000
        /*05d4*/ 	.word	0x00000000
        /*05d8*/ 	.short	0x0101
        /*05da*/ 	.byte	0x3f
	.zero		1


	//   ....[43]....
        /*05dc*/ 	.word	0x0000c270
        /*05e0*/ 	.word	0x0000007f
        /*05e4*/ 	.word	0x00000000
        /*05e8*/ 	.short	0x0101
        /*05ea*/ 	.byte	0x3f
	.zero		1


	//   ....[44]....
        /*05ec*/ 	.word	0x0000ce20
        /*05f0*/ 	.word	0x000000ff
        /*05f4*/ 	.word	0x00030850
        /*05f8*/ 	.short	0x010a
        /*05fa*/ 	.byte	0x07
	.zero		1


	//   ....[45]....
        /*05fc*/ 	.word	0x0000ce60
        /*0600*/ 	.word	0x000000ff
        /*0604*/ 	.word	0x00030850
        /*0608*/ 	.short	0x010a
        /*060a*/ 	.byte	0x07
	.zero		1


	//   ....[46]....
        /*060c*/ 	.word	0x0000d2c0
        /*0610*/ 	.word	0x0000000c
        /*0614*/ 	.word	0x00000000
        /*0618*/ 	.short	0x0101
        /*061a*/ 	.byte	0x3f
	.zero		1


	//   ....[47]....
        /*061c*/ 	.word	0x0000e1a0
        /*0620*/ 	.word	0x000000ff
        /*0624*/ 	.word	0x00000000
        /*0628*/ 	.short	0x0101
        /*062a*/ 	.byte	0x04
	.zero		1


	//   ....[48]....
        /*062c*/ 	.word	0x000109a0
        /*0630*/ 	.word	0x000000ff
        /*0634*/ 	.word	0x00030840
        /*0638*/ 	.short	0x010a
        /*063a*/ 	.byte	0x26
	.zero		1


	//   ....[49]....
        /*063c*/ 	.word	0x00011760
        /*0640*/ 	.word	0x000000ff
        /*0644*/ 	.word	0x00030800
        /*0648*/ 	.short	0x0107
        /*064a*/ 	.byte	0x26
	.zero		1


	//   ....[50]....
        /*064c*/ 	.word	0x000117d0
        /*0650*/ 	.word	0x000000ff
        /*0654*/ 	.word	0x00030800
        /*0658*/ 	.short	0x0101
        /*065a*/ 	.byte	0x26
	.zero		1


	//   ....[51]....
        /*065c*/ 	.word	0x000117e0
        /*0660*/ 	.word	0x000000ff
        /*0664*/ 	.word	0x00030820
        /*0668*/ 	.short	0x010a
        /*066a*/ 	.byte	0x26
	.zero		1


	//   ....[52]....
        /*066c*/ 	.word	0x00011bf0
        /*0670*/ 	.word	0x000000ff
        /*0674*/ 	.word	0x00030848
        /*0678*/ 	.short	0x010a
        /*067a*/ 	.byte	0x26
	.zero		1


	//   ....[53]....
        /*067c*/ 	.word	0x00011fa0
        /*0680*/ 	.word	0x000000ff
        /*0684*/ 	.word	0x00030860
        /*0688*/ 	.short	0x010a
        /*068a*/ 	.byte	0x26
	.zero		1


	//   ....[54]....
        /*068c*/ 	.word	0x00012570
        /*0690*/ 	.word	0x000000ff
        /*0694*/ 	.word	0x00030840
        /*0698*/ 	.short	0x010a
        /*069a*/ 	.byte	0x26
	.zero		1


	//   ....[55]....
        /*069c*/ 	.word	0x00012930
        /*06a0*/ 	.word	0x000000ff
        /*06a4*/ 	.word	0x00030868
        /*06a8*/ 	.short	0x010a
        /*06aa*/ 	.byte	0x26
	.zero		1


	//   ....[56]....
        /*06ac*/ 	.word	0x00012f50
        /*06b0*/ 	.word	0x000000ff
        /*06b4*/ 	.word	0x00030848
        /*06b8*/ 	.short	0x010a
        /*06ba*/ 	.byte	0x26
	.zero		1


	//   ....[57]....
        /*06bc*/ 	.word	0x000132f0
        /*06c0*/ 	.word	0x000000ff
        /*06c4*/ 	.word	0x00030860
        /*06c8*/ 	.short	0x010a
        /*06ca*/ 	.byte	0x26
	.zero		1


	//   ....[58]....
        /*06cc*/ 	.word	0x00013750
        /*06d0*/ 	.word	0x00000003
        /*06d4*/ 	.word	0x00030860
        /*06d8*/ 	.short	0x010a
        /*06da*/ 	.byte	0x3f
	.zero		1


	//   ....[59]....
        /*06dc*/ 	.word	0x00013bb0
        /*06e0*/ 	.word	0x00000002
        /*06e4*/ 	.word	0x00030820
        /*06e8*/ 	.short	0x010a
        /*06ea*/ 	.byte	0x3f
	.zero		1


	//   ....[60]....
        /*06ec*/ 	.word	0x00013d50
        /*06f0*/ 	.word	0x00000007
        /*06f4*/ 	.word	0x00000000
        /*06f8*/ 	.short	0x010a
        /*06fa*/ 	.byte	0x3f
	.zero		1


	//   ....[61]....
        /*06fc*/ 	.word	0x00013dc0
        /*0700*/ 	.word	0x00000008
        /*0704*/ 	.word	0x00000000
        /*0708*/ 	.short	0x010a
        /*070a*/ 	.byte	0x3f
	.zero		1


	//   ....[62]....
        /*070c*/ 	.word	0x00013e20
        /*0710*/ 	.word	0x00000007
        /*0714*/ 	.word	0x00000000
        /*0718*/ 	.short	0x010a
        /*071a*/ 	.byte	0x3f
	.zero		1


	//   ....[63]....
        /*071c*/ 	.word	0x00013e50
        /*0720*/ 	.word	0x00000006
        /*0724*/ 	.word	0x00000000
        /*0728*/ 	.short	0x010a
        /*072a*/ 	.byte	0x3f
	.zero		1


	//   ....[64]....
        /*072c*/ 	.word	0x00013ec0
        /*0730*/ 	.word	0x00000003
        /*0734*/ 	.word	0x00030800
        /*0738*/ 	.short	0x010a
        /*073a*/ 	.byte	0x3f
	.zero		1


	//   ....[65]....
        /*073c*/ 	.word	0x00013f20
        /*0740*/ 	.word	0x00000003
        /*0744*/ 	.word	0x00030830
        /*0748*/ 	.short	0x010a
        /*074a*/ 	.byte	0x3f
	.zero		1


	//   ....[66]....
        /*074c*/ 	.word	0x00013f80
        /*0750*/ 	.word	0x0000000f
        /*0754*/ 	.word	0x00030830
        /*0758*/ 	.short	0x010a
        /*075a*/ 	.byte	0x3f
	.zero		1


	//   ....[67]....
        /*075c*/ 	.word	0x00013fe0
        /*0760*/ 	.word	0x00000003
        /*0764*/ 	.word	0x00030850
        /*0768*/ 	.short	0x010a
        /*076a*/ 	.byte	0x3f
	.zero		1


	//   ....[68]....
        /*076c*/ 	.word	0x00014040
        /*0770*/ 	.word	0x00000005
        /*0774*/ 	.word	0x00030830
        /*0778*/ 	.short	0x010a
        /*077a*/ 	.byte	0x3f
	.zero		1


	//   ....[69]....
        /*077c*/ 	.word	0x000140a0
        /*0780*/ 	.word	0x00000003
        /*0784*/ 	.word	0x00030850
        /*0788*/ 	.short	0x010a
        /*078a*/ 	.byte	0x3f
	.zero		1


	//   ....[70]....
        /*078c*/ 	.word	0x00014100
        /*0790*/ 	.word	0x00000005
        /*0794*/ 	.word	0x00030830
        /*0798*/ 	.short	0x010a
        /*079a*/ 	.byte	0x3f
	.zero		1


	//   ....[71]....
        /*079c*/ 	.word	0x00014160
        /*07a0*/ 	.word	0x00000003
        /*07a4*/ 	.word	0x00030850
        /*07a8*/ 	.short	0x010a
        /*07aa*/ 	.byte	0x3f
	.zero		1


	//   ....[72]....
        /*07ac*/ 	.word	0x000141c0
        /*07b0*/ 	.word	0x00000003
        /*07b4*/ 	.word	0x00030850
        /*07b8*/ 	.short	0x010a
        /*07ba*/ 	.byte	0x3f
	.zero		1


	//   ....[73]....
        /*07bc*/ 	.word	0x00014320
        /*07c0*/ 	.word	0x00000003
        /*07c4*/ 	.word	0x00030840
        /*07c8*/ 	.short	0x010a
        /*07ca*/ 	.byte	0x3f
	.zero		1


	//   ....[74]....
        /*07cc*/ 	.word	0x00014e80
        /*07d0*/ 	.word	0x00000003
        /*07d4*/ 	.word	0x00030820
        /*07d8*/ 	.short	0x010a
        /*07da*/ 	.byte	0x3f
	.zero		1


	//   ....[75]....
        /*07dc*/ 	.word	0x00014ee0
        /*07e0*/ 	.word	0x00000003
        /*07e4*/ 	.word	0x00030848
        /*07e8*/ 	.short	0x010a
        /*07ea*/ 	.byte	0x3f
	.zero		1


	//   ....[76]....
        /*07ec*/ 	.word	0x00014f40
        /*07f0*/ 	.word	0x00000003
        /*07f4*/ 	.word	0x00030860
        /*07f8*/ 	.short	0x010a
        /*07fa*/ 	.byte	0x3f
	.zero		1


	//   ....[77]....
        /*07fc*/ 	.word	0x00014fa0
        /*0800*/ 	.word	0x00000003
        /*0804*/ 	.word	0x00030840
        /*0808*/ 	.short	0x010a
        /*080a*/ 	.byte	0x3f
	.zero		1


	//   ....[78]....
        /*080c*/ 	.word	0x00015000
        /*0810*/ 	.word	0x00000003
        /*0814*/ 	.word	0x00030868
        /*0818*/ 	.short	0x010a
        /*081a*/ 	.byte	0x3f
	.zero		1


	//   ....[79]....
        /*081c*/ 	.word	0x00015060
        /*0820*/ 	.word	0x00000003
        /*0824*/ 	.word	0x00030848
        /*0828*/ 	.short	0x010a
        /*082a*/ 	.byte	0x3f
	.zero		1


	//   ....[80]....
        /*082c*/ 	.word	0x000150c0
        /*0830*/ 	.word	0x00000003
        /*0834*/ 	.word	0x00030860
        /*0838*/ 	.short	0x010a
        /*083a*/ 	.byte	0x3f
	.zero		1


	//   ....[81]....
        /*083c*/ 	.word	0x00015110
        /*0840*/ 	.word	0x00000003
        /*0844*/ 	.word	0x00030860
        /*0848*/ 	.short	0x010a
        /*084a*/ 	.byte	0x3f
	.zero		1


	//   ....[82]....
        /*084c*/ 	.word	0x00015160
        /*0850*/ 	.word	0x00000002
        /*0854*/ 	.word	0x00030820
        /*0858*/ 	.short	0x010a
        /*085a*/ 	.byte	0x3f
	.zero		1


	//   ....[83]....
        /*085c*/ 	.word	0x00015300
        /*0860*/ 	.word	0x00000007
        /*0864*/ 	.word	0x00000000
        /*0868*/ 	.short	0x010a
        /*086a*/ 	.byte	0x3f
	.zero		1


	//   ....[84]....
        /*086c*/ 	.word	0x00015350
        /*0870*/ 	.word	0x00000008
        /*0874*/ 	.word	0x00000000
        /*0878*/ 	.short	0x010a
        /*087a*/ 	.byte	0x3f
	.zero		1


	//   ....[85]....
        /*087c*/ 	.word	0x000153a0
        /*0880*/ 	.word	0x00000007
        /*0884*/ 	.word	0x00000000
        /*0888*/ 	.short	0x010a
        /*088a*/ 	.byte	0x3f
	.zero		1


	//----- nvinfo : EIATTR_NUM_MBARRIERS
	.align		4
.L_695:
        /*088c*/ 	.byte	0x03, 0x38
        /*088e*/ 	.short	0x0016


	//----- nvinfo : EIATTR_EXIT_INSTR_OFFSETS
	.align		4
        /*0890*/ 	.byte	0x04, 0x1c
        /*0892*/ 	.short	(.L_697 - .L_696)


	//   ....[0]....
.L_696:
        /*0894*/ 	.word	0x00013ea0


	//----- nvinfo : EIATTR_MAX_THREADS
	.align		4
.L_697:
        /*0898*/ 	.byte	0x04, 0x05
        /*089a*/ 	.short	(.L_699 - .L_698)
.L_698:
        /*089c*/ 	.word	0x00000180
        /*08a0*/ 	.word	0x00000001
        /*08a4*/ 	.word	0x00000001


	//----- nvinfo : EIATTR_CRS_STACK_SIZE
	.align		4
.L_699:
        /*08a8*/ 	.byte	0x04, 0x1e
        /*08aa*/ 	.short	(.L_701 - .L_700)
.L_700:
        /*08ac*/ 	.word	0x00000000


	//----- nvinfo : EIATTR_CBANK_PARAM_SIZE
	.align		4
.L_701:
        /*08b0*/ 	.byte	0x03, 0x19
        /*08b2*/ 	.short	0x0a70


	//----- nvinfo : EIATTR_PARAM_CBANK
	.align		4
        /*08b4*/ 	.byte	0x04, 0x0a
        /*08b6*/ 	.short	(.L_703 - .L_702)
	.align		4
.L_702:
        /*08b8*/ 	.word	index@(.nv.constant0._ZN7cutlass13device_kernelIN5flash11enable_sm90INS1_16FlashAttnFwdSm90INS1_25CollectiveMainloopFwdSm90ILi2EN4cute5tupleIJNS5_1CILi1EEES8_S8_EEENS6_IJNS7_ILi128EEENS7_ILi96EEENS7_ILi192EEEEEELi192ENS_6half_tEfNS_4arch4Sm90ELb0ELb1ELb0ELb0ELb0ELb0ELb0ELb1ELb1ELb1ELb1ELb0EEENS1_21CollectiveEpilogueFwdINS6_IJSA_SC_SB_EEES9_SE_SG_Li256ELb0ELb1ELb1ELb0EEENS1_19SingleTileSchedulerILb0ELb1ELb1ELi128EEEEEEEEEvNT_6ParamsE)
        /*08bc*/ 	.short	0x0210
        /*08be*/ 	.short	0x0a70


	//----- nvinfo : EIATTR_SW_WAR
	.align		4
.L_703:
        /*08c0*/ 	.byte	0x04, 0x36
        /*08c2*/ 	.short	(.L_705 - .L_704)
.L_704:
        /*08c4*/ 	.word	0x00000008
.L_705:


//--------------------- .nv.info._ZN7cutlass13device_kernelIN5flash11enable_sm90INS1_16FlashAttnFwdSm90INS1_25CollectiveMainloopFwdSm90ILi2EN4cute5tupleIJNS5_1CILi1EEES8_S8_EEENS6_IJNS7_ILi128EEENS7_ILi96EEENS7_ILi192EEEEEELi192ENS_6half_tEfNS_4arch4Sm90ELb0ELb1ELb0ELb1ELb0ELb0ELb0ELb1ELb1ELb1ELb1ELb0EEENS1_21CollectiveEpilogueFwdINS6_IJSA_SC_SB_EEES9_SE_SG_Li256ELb1ELb1ELb1ELb0EEENS1_36VarlenDynamicPersistentTileSchedulerILi128ELi96ELi256ELi128ELb1ELb1ELb1ELb1ELb0ELb1EEEEEEEEEvNT_6ParamsE --------------------------
	.section	.nv.info._ZN7cutlass13device_kernelIN5flash11enable_sm90INS1_16FlashAttnFwdSm90INS1_25CollectiveMainloopFwdSm90ILi2EN4cute5tupleIJNS5_1CILi1EEES8_S8_EEENS6_IJNS7_ILi128EEENS7_ILi96EEENS7_ILi192EEEEEELi192ENS_6half_tEfNS_4arch4Sm90ELb0ELb1ELb0ELb1ELb0ELb0ELb0ELb1ELb1ELb1ELb1ELb0EEENS1_21CollectiveEpilogueFwdINS6_IJSA_SC_SB_EEES9_SE_SG_Li256ELb1ELb1ELb1ELb0EEENS1_36VarlenDynamicPersistentTileSchedulerILi128ELi96ELi256ELi128ELb1ELb1ELb1ELb1ELb0ELb1EEEEEEEEEvNT_6ParamsE,"",@"SHT_CUDA_INFO"
	.sectionflags	@""
	.align	4


	//----- nvinfo : EIATTR_CUDA_API_VERSION
	.align		4
        /*0000*/ 	.byte	0x04, 0x37
        /*0002*/ 	.short	(.L_707 - .L_706)
.L_706:
        /*0004*/ 	.word	0x00000082


	//----- nvinfo : EIATTR_KPARAM_INFO
	.align		4
.L_707:
        /*0008*/ 	.byte	0x04, 0x17
        /*000a*/ 	.short	(.L_709 - .L_708)
.L_708:
        /*000c*/ 	.word	0x00000000
        /*0010*/ 	.short	0x0000
        /*0012*/ 	.short	0x0070
        /*0014*/ 	.byte	0x00, 0xf0, 0x01, 0x2a


	//----- nvinfo : EIATTR_SPARSE_MMA_MASK
	.align		4
.L_709:
        /*0018*/ 	.byte	0x03, 0x50
        /*001a*/ 	.short	0x0000


	//----- nvinfo : EIATTR_MAXREG_COUNT
	.align		4
        /*001c*/ 	.byte	0x03, 0x1b
        /*001e*/ 	.short	0x00a8


	//----- nvinfo : EIATTR_NUM_BARRIERS
	.align		4
        /*0020*/ 	.byte	0x02, 0x4c
        /*0022*/ 	.byte	0x09
	.zero		1


	//----- nvinfo : EIATTR_EXTERNS
	.align		4
        /*0024*/ 	.byte	0x04, 0x0f
        /*0026*/ 	.short	(.L_711 - .L_710)


	//   ....[0]....
	.align		4
.L_710:
        /*0028*/ 	.word	index@(__assertfail)


	//----- nvinfo : EIATTR_ANNOTATIONS
	.align		4
.L_711:
        /*002c*/ 	.byte	0x04, 0x55
        /*002e*/ 	.short	(.L_713 - .L_712)


	//   ....[0]....
.L_712:
        /* <DEDUP_REMOVED lines=79> */


	//----- nvinfo : EIATTR_MERCURY_ISA_VERSION
	.align		4
.L_713:
        /*0510*/ 	.byte	0x03, 0x5f
        /*0512*/ 	.short	0x0101


	//----- nvinfo : EIATTR_UNUSED_LOAD_BYTE_OFFSET
	.align		4
        /*0514*/ 	.byte	0x04, 0x44
        /*0516*/ 	.short	(.L_715 - .L_714)


	//   ....[0]....
.L_714:
        /*0518*/ 	.word	0x00000a10
        /*051c*/ 	.word	0x0000fff0


	//   ....[1]....
        /*0520*/ 	.word	0x0000e400
        /*0524*/ 	.word	0x0000fff0


	//----- nvinfo : EIATTR_INT_WARP_WIDE_INSTR_OFFSETS
	.align		4
.L_715:
        /*0528*/ 	.byte	0x04, 0x31
        /*052a*/ 	.short	(.L_717 - .L_716)


	//   ....[0]....
.L_716:
        /*052c*/ 	.word	0x00000130


	//   ....[1]....
        /*0530*/ 	.word	0x00000170


	//   ....[2]....
        /*0534*/ 	.word	0x000001e0


	//   ....[3]....
        /*0538*/ 	.word	0x00013fc0


	//   ....[4]....
        /*053c*/ 	.word	0x00014060


	//   ....[5]....
        /*0540*/ 	.word	0x00017ed0


	//   ....[6]....
        /*0544*/ 	.word	0x00017f40


	//----- nvinfo : EIATTR_COOP_GROUP_MASK_REGIDS
	.align		4
.L_717:
        /*0548*/ 	.byte	0x04, 0x29
        /*054a*/ 	.short	(.L_719 - .L_718)


	//   ....[0]....
.L_718:
        /*054c*/ 	.word	0xffffffff


	//   ....[1]....
        /*0550*/ 	.word	0xffffffff


	//   ....[2]....
        /*0554*/ 	.word	0xffffffff


	//   ....[3]....
        /*0558*/ 	.word	0xffffffff


	//   ....[4]....
        /*055c*/ 	.word	0xffffffff


	//   ....[5]....
        /*0560*/ 	.word	0xffffffff


	//   ....[6]....
        /*0564*/ 	.word	0xffffffff


	//   ....[7]....
        /*0568*/ 	.word	0xffffffff


	//   ....[8]....
        /*056c*/ 	.word	0xffffffff


	//   ....[9]....
        /*0570*/ 	.word	0xffffffff


	//   ....[10]....
        /*0574*/ 	.word	0xffffffff


	//   ....[11]....
        /*0578*/ 	.word	0xffffffff


	//   ....[12]....
        /*057c*/ 	.word	0xffffffff


	//   ....[13]....
        /*0580*/ 	.word	0xffffffff


	//   ....[14]....
        /*0584*/ 	.word	0xffffffff


	//   ....[15]....
        /*0588*/ 	.word	0xffffffff


	//   ....[16]....
        /*058c*/ 	.word	0xffffffff


	//   ....[17]....
        /*0590*/ 	.word	0xffffffff


	//   ....[18]....
        /*0594*/ 	.word	0xffffffff


	//   ....[19]....
        /*0598*/ 	.word	0xffffffff


	//   ....[20]....
        /*059c*/ 	.word	0xffffffff


	//   ....[21]....
        /*05a0*/ 	.word	0xffffffff


	//   ....[22]....
        /*05a4*/ 	.word	0xffffffff


	//   ....[23]....
        /*05a8*/ 	.word	0xffffffff


	//   ....[24]....
        /*05ac*/ 	.word	0xffffffff


	//   ....[25]....
        /*05b0*/ 	.word	0xffffffff


	//   ....[26]....
        /*05b4*/ 	.word	0xffffffff


	//   ....[27]....
        /*05b8*/ 	.word	0xffffffff


	//   ....[28]....
        /*05bc*/ 	.word	0xffffffff


	//   ....[29]....
        /*05c0*/ 	.word	0xffffffff


	//   ....[30]....
        /*05c4*/ 	.word	0xffffffff


	//   ....[31]....
        /*05c8*/ 	.word	0xffffffff


	//   ....[32]....
        /*05cc*/ 	.word	0xffffffff


	//   ....[33]....
        /*05d0*/ 	.word	0xffffffff


	//   ....[34]....
        /*05d4*/ 	.word	0xffffffff


	//   ....[35]....
        /*05d8*/ 	.word	0xffffffff


	//   ....[36]....
        /*05dc*/ 	.word	0xffffffff


	//   ....[37]....
        /*05e0*/ 	.word	0xffffffff


	//   ....[38]....
        /*05e4*/ 	.word	0xffffffff


	//   ....[39]....
        /*05e8*/ 	.word	0xffffffff


	//   ....[40]....
        /*05ec*/ 	.word	0xffffffff


	//   ....[41]....
        /*05f0*/ 	.word	0xffffffff


	//   ....[42]....
        /*05f4*/ 	.word	0xffffffff


	//   ....[43]....
        /*05f8*/ 	.word	0xffffffff


	//   ....[44]....
        /*05fc*/ 	.word	0xffffffff


	//   ....[45]....
        /*0600*/ 	.word	0xffffffff


	//   ....[46]....
        /*0604*/ 	.word	0xffffffff


	//   ....[47]....
        /*0608*/ 	.word	0xffffffff


	//   ....[48]....
        /*060c*/ 	.word	0xffffffff


	//   ....[49]....
        /*0610*/ 	.word	0xffffffff


	//   ....[50]....
        /*0614*/ 	.word	0xffffffff


	//   ....[51]....
        /*0618*/ 	.word	0xffffffff


	//   ....[52]....
        /*061c*/ 	.word	0xffffffff


	//   ....[53]....
        /*0620*/ 	.word	0xffffffff


	//   ....[54]....
        /*0624*/ 	.word	0xffffffff


	//   ....[55]....
        /*0628*/ 	.word	0xffffffff


	//   ....[56]....
        /*062c*/ 	.word	0xffffffff


	//   ....[57]....
        /*0630*/ 	.word	0xffffffff


	//   ....[58]....
        /*0634*/ 	.word	0xffffffff


	//   ....[59]....
        /*0638*/ 	.word	0xffffffff


	//   ....[60]....
        /*063c*/ 	.word	0xffffffff


	//   ....[61]....
        /*0640*/ 	.word	0xffffffff


	//   ....[62]....
        /*0644*/ 	.word	0xffffffff


	//   ....[63]....
        /*0648*/ 	.word	0xffffffff


	//   ....[64]....
        /*064c*/ 	.word	0xffffffff


	//   ....[65]....
        /*0650*/ 	.word	0xffffffff


	//   ....[66]....
        /*0654*/ 	.word	0xffffffff


	//   ....[67]....
        /*0658*/ 	.word	0xffffffff


	//   ....[68]....
        /*065c*/ 	.word	0xffffffff


	//   ....[69]....
        /*0660*/ 	.word	0xffffffff


	//   ....[70]....
        /*0664*/ 	.word	0xffffffff


	//   ....[71]....
        /*0668*/ 	.word	0xffffffff


	//   ....[72]....
        /*066c*/ 	.word	0xffffffff


	//   ....[73]....
        /*0670*/ 	.word	0xffffffff


	//   ....[74]....
        /*0674*/ 	.word	0xffffffff


	//   ....[75]....
        /*0678*/ 	.word	0xffffffff


	//   ....[76]....
        /*067c*/ 	.word	0xffffffff


	//   ....[77]....
        /*0680*/ 	.word	0xffffffff


	//   ....[78]....
        /*0684*/ 	.word	0xffffffff


	//   ....[79]....
        /*0688*/ 	.word	0xffffffff


	//   ....[80]....
        /*068c*/ 	.word	0xffffffff


	//   ....[81]....
        /*0690*/ 	.word	0xffffffff


	//   ....[82]....
        /*0694*/ 	.word	0xffffffff


	//   ....[83]....
        /*0698*/ 	.word	0xffffffff


	//   ....[84]....
        /*069c*/ 	.word	0xffffffff


	//   ....[85]....
        /*06a0*/ 	.word	0xffffffff


	//   ....[86]....
        /*06a4*/ 	.word	0xffffffff


	//   ....[87]....
        /*06a8*/ 	.word	0xffffffff


	//   ....[88]....
        /*06ac*/ 	.word	0xffffffff


	//   ....[89]....
        /*06b0*/ 	.word	0xffffffff


	//   ....[90]....
        /*06b4*/ 	.word	0xffffffff


	//   ....[91]....
        /*06b8*/ 	.word	0xffffffff


	//   ....[92]....
        /*06bc*/ 	.word	0xffffffff


	//   ....[93]....
        /*06c0*/ 	.word	0xffffffff


	//   ....[94]....
        /*06c4*/ 	.word	0xffffffff


	//   ....[95]....
        /*06c8*/ 	.word	0xffffffff


	//   ....[96]....
        /*06cc*/ 	.word	0xffffffff


	//   ....[97]....
        /*06d0*/ 	.word	0xffffffff


	//   ....[98]....
        /*06d4*/ 	.word	0xffffffff


	//   ....[99]....
        /*06d8*/ 	.word	0xffffffff


	//   ....[100]....
        /*06dc*/ 	.word	0xffffffff


	//   ....[101]....
        /*06e0*/ 	.word	0xffffffff


	//   ....[102]....
        /*06e4*/ 	.word	0xffffffff


	//   ....[103]....
        /*06e8*/ 	.word	0xffffffff


	//   ....[104]....
        /*06ec*/ 	.word	0xffffffff


	//   ....[105]....
        /*06f0*/ 	.word	0xffffffff


	//   ....[106]....
        /*06f4*/ 	.word	0xffffffff


	//   ....[107]....
        /*06f8*/ 	.word	0xffffffff


	//   ....[108]....
        /*06fc*/ 	.word	0xffffffff


	//   ....[109]....
        /*0700*/ 	.word	0xffffffff


	//   ....[110]....
        /*0704*/ 	.word	0xffffffff


	//   ....[111]....
        /*0708*/ 	.word	0x0500000f


	//   ....[112]....
        /*070c*/ 	.word	0x0500000f


	//   ....[113]....
        /*0710*/ 	.word	0x0500000f


	//   ....[114]....
        /*0714*/ 	.word	0x0500000f


	//   ....[115]....
        /*0718*/ 	.word	0x0500000f


	//   ....[116]....
        /*071c*/ 	.word	0x0500000f


	//   ....[117]....
        /*0720*/ 	.word	0x0500000f


	//   ....[118]....
        /*0724*/ 	.word	0x0500000f


	//   ....[119]....
        /*0728*/ 	.word	0x0500000f


	//   ....[120]....
        /*072c*/ 	.word	0x0500000f


	//   ....[121]....
        /*0730*/ 	.word	0x0500000f


	//   ....[122]....
        /*0734*/ 	.word	0x0500000f


	//   ....[123]....
        /*0738*/ 	.word	0x0500000f


	//   ....[124]....
        /*073c*/ 	.word	0x0500000f


	//   ....[125]....
        /*0740*/ 	.word	0x0500000f


	//   ....[126]....
        /*0744*/ 	.word	0x0500000f


	//   ....[127]....
        /*0748*/ 	.word	0x0500000f


	//   ....[128]....
        /*074c*/ 	.word	0x0500000f


	//   ....[129]....
        /*0750*/ 	.word	0x0500000f


	//   ....[130]....
        /*0754*/ 	.word	0x0500000f


	//   ....[131]....
        /*0758*/ 	.word	0x0500000f


	//   ....[132]....
        /*075c*/ 	.word	0x0500000f


	//   ....[133]....
        /*0760*/ 	.word	0x0500000f


	//   ....[134]....
        /*0764*/ 	.word	0x0500000f


	//   ....[135]....
        /*0768*/ 	.word	0x0500000f


	//   ....[136]....
        /*076c*/ 	.word	0x0500000f


	//   ....[137]....
        /*0770*/ 	.word	0x0500000f


	//   ....[138]....
        /*0774*/ 	.word	0x0500000f


	//   ....[139]....
        /*0778*/ 	.word	0x0500000f


	//   ....[140]....
        /*077c*/ 	.word	0x0500000f


	//   ....[141]....
        /*0780*/ 	.word	0x0500000f


	//   ....[142]....
        /*0784*/ 	.word	0x0500000f


	//   ....[143]....
        /*0788*/ 	.word	0x0500000f


	//   ....[144]....
        /*078c*/ 	.word	0x0500000f


	//   ....[145]....
        /*0790*/ 	.word	0x0500000f


	//   ....[146]....
        /*0794*/ 	.word	0x0500000f


	//----- nvinfo : EIATTR_COOP_GROUP_INSTR_OFFSETS
	.align		4
.L_719:
        /*0798*/ 	.byte	0x04, 0x28
        /*079a*/ 	.short	(.L_721 - .L_720)


	//   ....[0]....
.L_720:
        /*079c*/ 	.word	0x00000060


	//   ....[1]....
        /*07a0*/ 	.word	0x00000140


	//   ....[2]....
        /*07a4*/ 	.word	0x00000190


	//   ....[3]....
        /*07a8*/ 	.word	0x000003c0


	//   ....[4]....
        /*07ac*/ 	.word	0x00000520


	//   ....[5]....
        /*07b0*/ 	.word	0x00000640


	//   ....[6]....
        /*07b4*/ 	.word	0x000007a0


	//   ....[7]....
        /*07b8*/ 	.word	0x00002170


	//   ....[8]....
        /*07bc*/ 	.word	0x00002940


	//   ....[9]....
        /*07c0*/ 	.word	0x00002de0


	//   ....[10]....
        /*07c4*/ 	.word	0x00003b70


	//   ....[11]....
        /*07c8*/ 	.word	0x00003c80


	//   ....[12]....
        /*07cc*/ 	.word	0x00004360


	//   ....[13]....
        /*07d0*/ 	.word	0x00004410


	//   ....[14]....
        /*07d4*/ 	.word	0x00005f10


	//   ....[15]....
        /*07d8*/ 	.word	0x00006970


	//   ....[16]....
        /*07dc*/ 	.word	0x00006ff0


	//   ....[17]....
        /*07e0*/ 	.word	0x00007110


	//   ....[18]....
        /*07e4*/ 	.word	0x00007720


	//   ....[19]....
        /*07e8*/ 	.word	0x00007780


	//   ....[20]....
        /*07ec*/ 	.word	0x00009200


	//   ....[21]....
        /*07f0*/ 	.word	0x00009230


	//   ....[22]....
        /*07f4*/ 	.word	0x000095b0


	//   ....[23]....
        /*07f8*/ 	.word	0x00009610


	//   ....[24]....
        /*07fc*/ 	.word	0x0000b080


	//   ....[25]....
        /*0800*/ 	.word	0x0000baf0


	//   ....[26]....
        /*0804*/ 	.word	0x0000c190


	//   ....[27]....
        /*0808*/ 	.word	0x0000c2b0


	//   ....[28]....
        /*080c*/ 	.word	0x0000c880


	//   ....[29]....
        /*0810*/ 	.word	0x0000c8f0


	//   ....[30]....
        /*0814*/ 	.word	0x0000d930


	//   ....[31]....
        /*0818*/ 	.word	0x0000d970


	//   ....[32]....
        /*081c*/ 	.word	0x0000daa0


	//   ....[33]....
        /*0820*/ 	.word	0x0000dac0


	//   ....[34]....
        /*0824*/ 	.word	0x0000f2d0


	//   ....[35]....
        /*0828*/ 	.word	0x0000f2e0


	//   ....[36]....
        /*082c*/ 	.word	0x0000f2f0


	//   ....[37]....
        /*0830*/ 	.word	0x0000f300


	//   ....[38]....
        /*0834*/ 	.word	0x0000fbc0


	//   ....[39]....
        /*0838*/ 	.word	0x0000fbf0


	//   ....[40]....
        /*083c*/ 	.word	0x0000fd30


	//   ....[41]....
        /*0840*/ 	.word	0x0000fd50


	//   ....[42]....
        /*0844*/ 	.word	0x0000fe60


	//   ....[43]....
        /*0848*/ 	.word	0x0000fe80


	//   ....[44]....
        /*084c*/ 	.word	0x0000ffa0


	//   ....[45]....
        /*0850*/ 	.word	0x0000ffc0


	//   ....[46]....
        /*0854*/ 	.word	0x00010490


	//   ....[47]....
        /*0858*/ 	.word	0x000104a0


	//   ....[48]....
        /*085c*/ 	.word	0x00010af0


	//   ....[49]....
        /*0860*/ 	.word	0x00010b00


	//   ....[50]....
        /*0864*/ 	.word	0x00011bc0


	//   ....[51]....
        /*0868*/ 	.word	0x00011bf0


	//   ....[52]....
        /*086c*/ 	.word	0x00011d10


	//   ....[53]....
        /*0870*/ 	.word	0x00011d30


	//   ....[54]....
        /*0874*/ 	.word	0x00011e40


	//   ....[55]....
        /*0878*/ 	.word	0x00011e60


	//   ....[56]....
        /*087c*/ 	.word	0x00011f80


	//   ....[57]....
        /*0880*/ 	.word	0x00011fa0


	//   ....[58]....
        /*0884*/ 	.word	0x00012150


	//   ....[59]....
        /*0888*/ 	.word	0x00012370


	//   ....[60]....
        /*088c*/ 	.word	0x000123a0


	//   ....[61]....
        /*0890*/ 	.word	0x000123d0


	//   ....[62]....
        /*0894*/ 	.word	0x00012400


	//   ....[63]....
        /*0898*/ 	.word	0x00012430


	//   ....[64]....
        /*089c*/ 	.word	0x00012460


	//   ....[65]....
        /*08a0*/ 	.word	0x00012610


	//   ....[66]....
        /*08a4*/ 	.word	0x00012640


	//   ....[67]....
        /*08a8*/ 	.word	0x00012670


	//   ....[68]....
        /*08ac*/ 	.word	0x000126a0


	//   ....[69]....
        /*08b0*/ 	.word	0x000126d0


	//   ....[70]....
        /*08b4*/ 	.word	0x00012700


	//   ....[71]....
        /*08b8*/ 	.word	0x000127a0


	//   ....[72]....
        /*08bc*/ 	.word	0x000127d0


	//   ....[73]....
        /*08c0*/ 	.word	0x000127e0


	//   ....[74]....
        /*08c4*/ 	.word	0x00012810


	//   ....[75]....
        /*08c8*/ 	.word	0x000145b0


	//   ....[76]....
        /*08cc*/ 	.word	0x000151d0


	//   ....[77]....
        /*08d0*/ 	.word	0x000151f0


	//   ....[78]....
        /*08d4*/ 	.word	0x00015200


	//   ....[79]....
        /*08d8*/ 	.word	0x00015230


	//   ....[80]....
        /*08dc*/ 	.word	0x00015350


	//   ....[81]....
        /*08e0*/ 	.word	0x00015360


	//   ....[82]....
        /*08e4*/ 	.word	0x00015400


	//   ....[83]....
        /*08e8*/ 	.word	0x00015410


	//   ....[84]....
        /*08ec*/ 	.word	0x000154b0


	//   ....[85]....
        /*08f0*/ 	.word	0x000154c0


	//   ....[86]....
        /*08f4*/ 	.word	0x00015560


	//   ....[87]....
        /*08f8*/ 	.word	0x00015570


	//   ....[88]....
        /*08fc*/ 	.word	0x000155f0


	//   ....[89]....
        /*0900*/ 	.word	0x00015620


	//   ....[90]....
        /*0904*/ 	.word	0x00015670


	//   ....[91]....
        /*0908*/ 	.word	0x000156b0


	//   ....[92]....
        /*090c*/ 	.word	0x00018730


	//   ....[93]....
        /*0910*/ 	.word	0x000187b0


	//   ....[94]....
        /*0914*/ 	.word	0x000187e0


	//   ....[95]....
        /*0918*/ 	.word	0x000187f0


	//   ....[96]....
        /*091c*/ 	.word	0x00018820


	//   ....[97]....
        /*0920*/ 	.word	0x00018850


	//   ....[98]....
        /*0924*/ 	.word	0x00018880


	//   ....[99]....
        /*0928*/ 	.word	0x000188b0


	//   ....[100]....
        /*092c*/ 	.word	0x00018a80


	//   ....[101]....
        /*0930*/ 	.word	0x00018ab0


	//   ....[102]....
        /*0934*/ 	.word	0x00018ae0


	//   ....[103]....
        /*0938*/ 	.word	0x00018b10


	//   ....[104]....
        /*093c*/ 	.word	0x00018b40


	//   ....[105]....
        /*0940*/ 	.word	0x00018b70


	//   ....[106]....
        /*0944*/ 	.word	0x00018c40


	//   ....[107]....
        /*0948*/ 	.word	0x00018c60


	//   ....[108]....
        /*094c*/ 	.word	0x00018c70


	//   ....[109]....
        /*0950*/ 	.word	0x00018cf0


	//   ....[110]....
        /*0954*/ 	.word	0x00019840


	//   ....[111]....
        /*0958*/ 	.word	0x00019ef0


	//   ....[112]....
        /*095c*/ 	.word	0x0001a0d0


	//   ....[113]....
        /*0960*/ 	.word	0x0001a120


	//   ....[114]....
        /*0964*/ 	.word	0x0001a250


	//   ....[115]....
        /*0968*/ 	.word	0x0001a2a0


	//   ....[116]....
        /*096c*/ 	.word	0x0001a3e0


	//   ....[117]....
        /*0970*/ 	.word	0x0001a450


	//   ....[118]....
        /*0974*/ 	.word	0x0001a580


	//   ....[119]....
        /*0978*/ 	.word	0x0001a5d0


	//   ....[120]....
        /*097c*/ 	.word	0x0001a700


	//   ....[121]....
        /*0980*/ 	.word	0x0001a750


	//   ....[122]....
        /*0984*/ 	.word	0x0001a880


	//   ....[123]....
        /*0988*/ 	.word	0x0001a8d0


	//   ....[124]....
        /*098c*/ 	.word	0x0001a9e0


	//   ....[125]....
        /*0990*/ 	.word	0x0001aa50


	//   ....[126]....
        /*0994*/ 	.word	0x0001ab60


	//   ....[127]....
        /*0998*/ 	.word	0x0001abb0


	//   ....[128]....
        /*099c*/ 	.word	0x0001aee0


	//   ....[129]....
        /*09a0*/ 	.word	0x0001af80


	//   ....[130]....
        /*09a4*/ 	.word	0x0001b120


	//   ....[131]....
        /*09a8*/ 	.word	0x0001b1a0


	//   ....[132]....
        /*09ac*/ 	.word	0x0001b220


	//   ....[133]....
        /*09b0*/ 	.word	0x0001b2a0


	//   ....[134]....
        /*09b4*/ 	.word	0x0001b320


	//   ....[135]....
        /*09b8*/ 	.word	0x0001b3b0


	//   ....[136]....
        /*09bc*/ 	.word	0x0001b450


	//   ....[137]....
        /*09c0*/ 	.word	0x0001b500


	//   ....[138]....
        /*09c4*/ 	.word	0x0001b580


	//   ....[139]....
        /*09c8*/ 	.word	0x0001b600


	//   ....[140]....
        /*09cc*/ 	.word	0x0001b680


	//   ....[141]....
        /*09d0*/ 	.word	0x0001b710


	//   ....[142]....
        /*09d4*/ 	.word	0x0001b790


	//   ....[143]....
        /*09d8*/ 	.word	0x0001b840


	//   ....[144]....
        /*09dc*/ 	.word	0x0001b890


	//   ....[145]....
        /*09e0*/ 	.word	0x0001b950


	//   ....[146]....
        /*09e4*/ 	.word	0x0001ba80


	//----- nvinfo : EIATTR_REG_RECONFIG
	.align		4
.L_721:
        /*09e8*/ 	.byte	0x01, 0x54
	.zero		2


	//----- nvinfo : EIATTR_SYSCALL_OFFSETS
	.align		4
        /*09ec*/ 	.byte	0x04, 0x46
        /*09ee*/ 	.short	(.L_723 - .L_722)


	//   ....[0]....
.L_722:
        /*09f0*/ 	.word	0x000022f0


	//   ....[1]....
        /*09f4*/ 	.word	0x000141d0


	//   ....[2]....
        /*09f8*/ 	.word	0x00014320


	//   ....[3]....
        /*09fc*/ 	.word	0x00014410


	//   ....[4]....
        /*0a00*/ 	.word	0x00014cf0


	//----- nvinfo : EIATTR_MBARRIER_INSTR_OFFSETS
	.align		4
.L_723:
        /*0a04*/ 	.byte	0x04, 0x39
        /*0a06*/ 	.short	(.L_725 - .L_724)


	//   ....[0]....
.L_724:
        /*0a08*/ 	.word	0x00000270
        /*0a0c*/ 	.word	0x000000ff
        /*0a10*/ 	.word	0x00030800
        /*0a14*/ 	.short	0x0100
        /*0a16*/ 	.byte	0x08
	.zero		1


	//   ....[1]....
        /*0a18*/ 	.word	0x00000280
        /*0a1c*/ 	.word	0x000000ff
        /*0a20*/ 	.word	0x00030820
        /*0a24*/ 	.short	0x0100
        /*0a26*/ 	.byte	0x08
	.zero		1


	//   ....[2]....
        /*0a28*/ 	.word	0x00000370
        /*0a2c*/ 	.word	0x000000ff
        /*0a30*/ 	.word	0x00030830
        /*0a34*/ 	.short	0x0100
        /*0a36*/ 	.byte	0x08
	.zero		1


	//   ....[3]....
        /*0a38*/ 	.word	0x00000380
        /*0a3c*/ 	.word	0x000000ff
        /*0a40*/ 	.word	0x00030840
        /*0a44*/ 	.short	0x0100
        /*0a46*/ 	.byte	0x08
	.zero		1


	//   ....[4]....
        /*0a48*/ 	.word	0x00000390
        /*0a4c*/ 	.word	0x000000ff
        /*0a50*/ 	.word	0x00030838
        /*0a54*/ 	.short	0x0100
        /*0a56*/ 	.byte	0x08
	.zero		1


	//   ....[5]....
        /*0a58*/ 	.word	0x000003a0
        /*0a5c*/ 	.word	0x000000ff
        /*0a60*/ 	.word	0x00030848
        /*0a64*/ 	.short	0x0100
        /*0a66*/ 	.byte	0x08
	.zero		1


	//   ....[6]....
        /*0a68*/ 	.word	0x000004d0
        /*0a6c*/ 	.word	0x000000ff
        /*0a70*/ 	.word	0x00030850
        /*0a74*/ 	.short	0x0100
        /*0a76*/ 	.byte	0x08
	.zero		1


	//   ....[7]....
        /*0a78*/ 	.word	0x000004e0
        /*0a7c*/ 	.word	0x000000ff
        /*0a80*/ 	.word	0x00030860
        /*0a84*/ 	.short	0x0100
        /*0a86*/ 	.byte	0x08
	.zero		1


	//   ....[8]....
        /*0a88*/ 	.word	0x000004f0
        /*0a8c*/ 	.word	0x000000ff
        /*0a90*/ 	.word	0x00030858
        /*0a94*/ 	.short	0x0100
        /*0a96*/ 	.byte	0x08
	.zero		1


	//   ....[9]....
        /*0a98*/ 	.word	0x00000500
        /*0a9c*/ 	.word	0x000000ff
        /*0aa0*/ 	.word	0x00030868
        /*0aa4*/ 	.short	0x0100
        /*0aa6*/ 	.byte	0x08
	.zero		1


	//   ....[10]....
        /*0aa8*/ 	.word	0x000005f0
        /*0aac*/ 	.word	0x000000ff
        /*0ab0*/ 	.word	0x00030870
        /*0ab4*/ 	.short	0x0100
        /*0ab6*/ 	.byte	0x06
	.zero		1


	//   ....[11]....
        /*0ab8*/ 	.word	0x00000600
        /*0abc*/ 	.word	0x000000ff
        /*0ac0*/ 	.word	0x00030880
        /*0ac4*/ 	.short	0x0100
        /*0ac6*/ 	.byte	0x06
	.zero		1


	//   ....[12]....
        /*0ac8*/ 	.word	0x00000610
        /*0acc*/ 	.word	0x000000ff
        /*0ad0*/ 	.word	0x00030878
        /*0ad4*/ 	.short	0x0100
        /*0ad6*/ 	.byte	0x06
	.zero		1


	//   ....[13]....
        /*0ad8*/ 	.word	0x00000620
        /*0adc*/ 	.word	0x000000ff
        /*0ae0*/ 	.word	0x00030888
        /*0ae4*/ 	.short	0x0100
        /*0ae6*/ 	.byte	0x06
	.zero		1


	//   ....[14]....
        /*0ae8*/ 	.word	0x00000750
        /*0aec*/ 	.word	0x000000ff
        /*0af0*/ 	.word	0x00030890
        /*0af4*/ 	.short	0x0100
        /*0af6*/ 	.byte	0x08
	.zero		1


	//   ....[15]....
        /*0af8*/ 	.word	0x00000760
        /*0afc*/ 	.word	0x000000ff
        /*0b00*/ 	.word	0x000308a0
        /*0b04*/ 	.short	0x0100
        /*0b06*/ 	.byte	0x08
	.zero		1


	//   ....[16]....
        /*0b08*/ 	.word	0x00000770
        /*0b0c*/ 	.word	0x000000ff
        /*0b10*/ 	.word	0x00030898
        /*0b14*/ 	.short	0x0100
        /*0b16*/ 	.byte	0x08
	.zero		1


	//   ....[17]....
        /*0b18*/ 	.word	0x00000780
        /*0b1c*/ 	.word	0x000000ff
        /*0b20*/ 	.word	0x000308a8
        /*0b24*/ 	.short	0x0100
        /*0b26*/ 	.byte	0x08
	.zero		1


	//   ....[18]....
        /*0b28*/ 	.word	0x000008b0
        /*0b2c*/ 	.word	0x000000ff
        /*0b30*/ 	.word	0x000308b0
        /*0b34*/ 	.short	0x0100
        /*0b36*/ 	.byte	0x08
	.zero		1


	//   ....[19]....
        /*0b38*/ 	.word	0x000008c0
        /*0b3c*/ 	.word	0x000000ff
        /*0b40*/ 	.word	0x000308c0
        /*0b44*/ 	.short	0x0100
        /*0b46*/ 	.byte	0x08
	.zero		1


	//   ....[20]....
        /*0b48*/ 	.word	0x000008d0
        /*0b4c*/ 	.word	0x000000ff
        /*0b50*/ 	.word	0x000308b8
        /*0b54*/ 	.short	0x0100
        /*0b56*/ 	.byte	0x08
	.zero		1


	//   ....[21]....
        /*0b58*/ 	.word	0x000008e0
        /*0b5c*/ 	.word	0x000000ff
        /*0b60*/ 	.word	0x000308c8
        /*0b64*/ 	.short	0x0100
        /*0b66*/ 	.byte	0x08
	.zero		1


	//   ....[22]....
        /*0b68*/ 	.word	0x00002370
        /*0b6c*/ 	.word	0x000000ff
        /*0b70*/ 	.word	0x00030800
        /*0b74*/ 	.short	0x010a
        /*0b76*/ 	.byte	0x25
	.zero		1


	//   ....[23]....
        /*0b78*/ 	.word	0x00002420
        /*0b7c*/ 	.word	0x00000003
        /*0b80*/ 	.word	0x00030830
        /*0b84*/ 	.short	0x010a
        /*0b86*/ 	.byte	0x3f
	.zero		1


	//   ....[24]....
        /*0b88*/ 	.word	0x00002490
        /*0b8c*/ 	.word	0x00000003
        /*0b90*/ 	.word	0x00030830
        /*0b94*/ 	.short	0x010a
        /*0b96*/ 	.byte	0x3f
	.zero		1


	//   ....[25]....
        /*0b98*/ 	.word	0x00002c30
        /*0b9c*/ 	.word	0x00000000
        /*0ba0*/ 	.word	0x00000000
        /*0ba4*/ 	.short	0x0101
        /*0ba6*/ 	.byte	0x3f
	.zero		1


	//   ....[26]....
        /*0ba8*/ 	.word	0x000050e0
        /*0bac*/ 	.word	0x000000ff
        /*0bb0*/ 	.word	0x00030830
        /*0bb4*/ 	.short	0x010a
        /*0bb6*/ 	.byte	0x06
	.zero		1


	//   ....[27]....
        /*0bb8*/ 	.word	0x00005140
        /*0bbc*/ 	.word	0x000000ff
        /*0bc0*/ 	.word	0x00030830
        /*0bc4*/ 	.short	0x010a
        /*0bc6*/ 	.byte	0x06
	.zero		1


	//   ....[28]....
        /*0bc8*/ 	.word	0x00005ba0
        /*0bcc*/ 	.word	0x000000ff
        /*0bd0*/ 	.word	0x00030850
        /*0bd4*/ 	.short	0x010a
        /*0bd6*/ 	.byte	0x05
	.zero		1


	//   ....[29]....
        /*0bd8*/ 	.word	0x00005be0
        /*0bdc*/ 	.word	0x000000ff
        /*0be0*/ 	.word	0x00030850
        /*0be4*/ 	.short	0x010a
        /*0be6*/ 	.byte	0x05
	.zero		1


	//   ....[30]....
        /*0be8*/ 	.word	0x00005f30
        /*0bec*/ 	.word	0x00000000
        /*0bf0*/ 	.word	0x00000000
        /*0bf4*/ 	.short	0x0101
        /*0bf6*/ 	.byte	0x3f
	.zero		1


	//   ....[31]....
        /*0bf8*/ 	.word	0x00007600
        /*0bfc*/ 	.word	0x00000085
        /*0c00*/ 	.word	0x00000000
        /*0c04*/ 	.short	0x0101
        /*0c06*/ 	.byte	0x3f
	.zero		1


	//   ....[32]....
        /*0c08*/ 	.word	0x00008470
        /*0c0c*/ 	.word	0x000000ff
        /*0c10*/ 	.word	0x00030830
        /*0c14*/ 	.short	0x010a
        /*0c16*/ 	.byte	0x05
	.zero		1


	//   ....[33]....
        /*0c18*/ 	.word	0x000084d0
        /*0c1c*/ 	.word	0x000000ff
        /*0c20*/ 	.word	0x00030830
        /*0c24*/ 	.short	0x010a
        /*0c26*/ 	.byte	0x05
	.zero		1


	//   ....[34]....
        /*0c28*/ 	.word	0x00008f30
        /*0c2c*/ 	.word	0x000000ff
        /*0c30*/ 	.word	0x00030850
        /*0c34*/ 	.short	0x010a
        /*0c36*/ 	.byte	0x05
	.zero		1


	//   ....[35]....
        /*0c38*/ 	.word	0x00008f70
        /*0c3c*/ 	.word	0x000000ff
        /*0c40*/ 	.word	0x00030850
        /*0c44*/ 	.short	0x010a
        /*0c46*/ 	.byte	0x05
	.zero		1


	//   ....[36]....
        /*0c48*/ 	.word	0x00009c50
        /*0c4c*/ 	.word	0x0000007b
        /*0c50*/ 	.word	0x00000000
        /*0c54*/ 	.short	0x0101
        /*0c56*/ 	.byte	0x3f
	.zero		1


	//   ....[37]....
        /*0c58*/ 	.word	0x00009cd0
        /*0c5c*/ 	.word	0x00000006
        /*0c60*/ 	.word	0x00000000
        /*0c64*/ 	.short	0x0101
        /*0c66*/ 	.byte	0x3f
	.zero		1


	//   ....[38]....
        /*0c68*/ 	.word	0x0000a280
        /*0c6c*/ 	.word	0x000000ff
        /*0c70*/ 	.word	0x00030830
        /*0c74*/ 	.short	0x010a
        /*0c76*/ 	.byte	0x05
	.zero		1


	//   ....[39]....
        /*0c78*/ 	.word	0x0000a2e0
        /*0c7c*/ 	.word	0x000000ff
        /*0c80*/ 	.word	0x00030830
        /*0c84*/ 	.short	0x010a
        /*0c86*/ 	.byte	0x05
	.zero		1


	//   ....[40]....
        /*0c88*/ 	.word	0x0000ad40
        /*0c8c*/ 	.word	0x000000ff
        /*0c90*/ 	.word	0x00030850
        /*0c94*/ 	.short	0x010a
        /*0c96*/ 	.byte	0x05
	.zero		1


	//   ....[41]....
        /*0c98*/ 	.word	0x0000ad80
        /*0c9c*/ 	.word	0x000000ff
        /*0ca0*/ 	.word	0x00030850
        /*0ca4*/ 	.short	0x010a
        /*0ca6*/ 	.byte	0x05
	.zero		1


	//   ....[42]....
        /*0ca8*/ 	.word	0x0000b0d0
        /*0cac*/ 	.word	0x00000000
        /*0cb0*/ 	.word	0x00000000
        /*0cb4*/ 	.short	0x0101
        /*0cb6*/ 	.byte	0x3f
	.zero		1


	//   ....[43]....
        /*0cb8*/ 	.word	0x0000c7a0
        /*0cbc*/ 	.word	0x00000085
        /*0cc0*/ 	.word	0x00000000
        /*0cc4*/ 	.short	0x0101
        /*0cc6*/ 	.byte	0x3f
	.zero		1


	//   ....[44]....
        /*0cc8*/ 	.word	0x0000d8a0
        /*0ccc*/ 	.word	0x000000ff
        /*0cd0*/ 	.word	0x00030850
        /*0cd4*/ 	.short	0x010a
        /*0cd6*/ 	.byte	0x05
	.zero		1


	//   ....[45]....
        /*0cd8*/ 	.word	0x0000d8e0
        /*0cdc*/ 	.word	0x000000ff
        /*0ce0*/ 	.word	0x00030850
        /*0ce4*/ 	.short	0x010a
        /*0ce6*/ 	.byte	0x05
	.zero		1


	//   ....[46]....
        /*0ce8*/ 	.word	0x0000dda0
        /*0cec*/ 	.word	0x0000000a
        /*0cf0*/ 	.word	0x00000000
        /*0cf4*/ 	.short	0x0101
        /*0cf6*/ 	.byte	0x3f
	.zero		1


	//   ....[47]....
        /*0cf8*/ 	.word	0x0000fbd0
        /*0cfc*/ 	.word	0x000000ff
        /*0d00*/ 	.word	0x00000000
        /*0d04*/ 	.short	0x0101
        /*0d06*/ 	.byte	0x08
	.zero		1


	//   ....[48]....
        /*0d08*/ 	.word	0x000102c0
        /*0d0c*/ 	.word	0x000000ff
        /*0d10*/ 	.word	0x00000000
        /*0d14*/ 	.short	0x0101
        /*0d16*/ 	.byte	0x08
	.zero		1


	//   ....[49]....
        /*0d18*/ 	.word	0x00014820
        /*0d1c*/ 	.word	0x00000000
        /*0d20*/ 	.word	0x00030840
        /*0d24*/ 	.short	0x010a
        /*0d26*/ 	.byte	0x3f
	.zero		1


	//   ....[50]....
        /*0d28*/ 	.word	0x000157d0
        /*0d2c*/ 	.word	0x00000013
        /*0d30*/ 	.word	0x00030800
        /*0d34*/ 	.short	0x0107
        /*0d36*/ 	.byte	0x3f
	.zero		1


	//   ....[51]....
        /*0d38*/ 	.word	0x000158e0
        /*0d3c*/ 	.word	0x00000013
        /*0d40*/ 	.word	0x00030800
        /*0d44*/ 	.short	0x0101
        /*0d46*/ 	.byte	0x3f
	.zero		1


	//   ....[52]....
        /*0d48*/ 	.word	0x00015900
        /*0d4c*/ 	.word	0x00000013
        /*0d50*/ 	.word	0x00030820
        /*0d54*/ 	.short	0x010a
        /*0d56*/ 	.byte	0x3f
	.zero		1


	//   ....[53]....
        /*0d58*/ 	.word	0x00015d30
        /*0d5c*/ 	.word	0x00000003
        /*0d60*/ 	.word	0x00030840
        /*0d64*/ 	.short	0x010a
        /*0d66*/ 	.byte	0x3f
	.zero		1


	//   ....[54]....
        /*0d68*/ 	.word	0x000161e0
        /*0d6c*/ 	.word	0x00000003
        /*0d70*/ 	.word	0x00000060
        /*0d74*/ 	.short	0x010a
        /*0d76*/ 	.byte	0x3f
	.zero		1


	//   ....[55]....
        /*0d78*/ 	.word	0x00016980
        /*0d7c*/ 	.word	0x00000003
        /*0d80*/ 	.word	0x00030840
        /*0d84*/ 	.short	0x010a
        /*0d86*/ 	.byte	0x3f
	.zero		1


	//   ....[56]....
        /*0d88*/ 	.word	0x00016e30
        /*0d8c*/ 	.word	0x00000002
        /*0d90*/ 	.word	0x00000060
        /*0d94*/ 	.short	0x010a
        /*0d96*/ 	.byte	0x3f
	.zero		1


	//   ....[57]....
        /*0d98*/ 	.word	0x00017510
        /*0d9c*/ 	.word	0x00000002
        /*0da0*/ 	.word	0x00030840
        /*0da4*/ 	.short	0x010a
        /*0da6*/ 	.byte	0x3f
	.zero		1


	//   ....[58]....
        /*0da8*/ 	.word	0x000179c0
        /*0dac*/ 	.word	0x00000002
        /*0db0*/ 	.word	0x00000060
        /*0db4*/ 	.short	0x010a
        /*0db6*/ 	.byte	0x3f
	.zero		1


	//   ....[59]....
        /*0db8*/ 	.word	0x00018040
        /*0dbc*/ 	.word	0x00000000
        /*0dc0*/ 	.word	0x00030860
        /*0dc4*/ 	.short	0x010a
        /*0dc6*/ 	.byte	0x3f
	.zero		1


	//   ....[60]....
        /*0dc8*/ 	.word	0x000197c0
        /*0dcc*/ 	.word	0x00000000
        /*0dd0*/ 	.word	0x00030820
        /*0dd4*/ 	.short	0x010a
        /*0dd6*/ 	.byte	0x3f
	.zero		1


	//   ....[61]....
        /*0dd8*/ 	.word	0x000199a0
        /*0ddc*/ 	.word	0x00000006
        /*0de0*/ 	.word	0x00000000
        /*0de4*/ 	.short	0x010a
        /*0de6*/ 	.byte	0x3f
	.zero		1


	//   ....[62]....
        /*0de8*/ 	.word	0x00019a10
        /*0dec*/ 	.word	0x00000007
        /*0df0*/ 	.word	0x00000000
        /*0df4*/ 	.short	0x010a
        /*0df6*/ 	.byte	0x3f
	.zero		1


	//   ....[63]....
        /*0df8*/ 	.word	0x00019a80
        /*0dfc*/ 	.word	0x00000004
        /*0e00*/ 	.word	0x00000000
        /*0e04*/ 	.short	0x010a
        /*0e06*/ 	.byte	0x3f
	.zero		1


	//   ....[64]....
        /*0e08*/ 	.word	0x00019ab0
        /*0e0c*/ 	.word	0x00000003
        /*0e10*/ 	.word	0x00000000
        /*0e14*/ 	.short	0x010a
        /*0e16*/ 	.byte	0x3f
	.zero		1


	//   ....[65]....
        /*0e18*/ 	.word	0x00019b20
        /*0e1c*/ 	.word	0x00000003
        /*0e20*/ 	.word	0x00030800
        /*0e24*/ 	.short	0x010a
        /*0e26*/ 	.byte	0x3f
	.zero		1


	//   ....[66]....
        /*0e28*/ 	.word	0x00019b70
        /*0e2c*/ 	.word	0x00000003
        /*0e30*/ 	.word	0x00030830
        /*0e34*/ 	.short	0x010a
        /*0e36*/ 	.byte	0x3f
	.zero		1


	//   ....[67]....
        /*0e38*/ 	.word	0x00019bd0
        /*0e3c*/ 	.word	0x0000000c
        /*0e40*/ 	.word	0x00030830
        /*0e44*/ 	.short	0x010a
        /*0e46*/ 	.byte	0x3f
	.zero		1


	//   ....[68]....
        /*0e48*/ 	.word	0x00019c30
        /*0e4c*/ 	.word	0x00000009
        /*0e50*/ 	.word	0x00030850
        /*0e54*/ 	.short	0x010a
        /*0e56*/ 	.byte	0x3f
	.zero		1


	//   ....[69]....
        /*0e58*/ 	.word	0x00019c90
        /*0e5c*/ 	.word	0x00000003
        /*0e60*/ 	.word	0x00030830
        /*0e64*/ 	.short	0x010a
        /*0e66*/ 	.byte	0x3f
	.zero		1


	//   ....[70]....
        /*0e68*/ 	.word	0x00019cf0
        /*0e6c*/ 	.word	0x00000002
        /*0e70*/ 	.word	0x00030850
        /*0e74*/ 	.short	0x010a
        /*0e76*/ 	.byte	0x3f
	.zero		1


	//   ....[71]....
        /*0e78*/ 	.word	0x00019d50
        /*0e7c*/ 	.word	0x00000003
        /*0e80*/ 	.word	0x00030830
        /*0e84*/ 	.short	0x010a
        /*0e86*/ 	.byte	0x3f
	.zero		1


	//   ....[72]....
        /*0e88*/ 	.word	0x00019db0
        /*0e8c*/ 	.word	0x00000002
        /*0e90*/ 	.word	0x00030850
        /*0e94*/ 	.short	0x010a
        /*0e96*/ 	.byte	0x3f
	.zero		1


	//   ....[73]....
        /*0e98*/ 	.word	0x00019e10
        /*0e9c*/ 	.word	0x00000005
        /*0ea0*/ 	.word	0x00030850
        /*0ea4*/ 	.short	0x010a
        /*0ea6*/ 	.byte	0x3f
	.zero		1


	//   ....[74]....
        /*0ea8*/ 	.word	0x00019fb0
        /*0eac*/ 	.word	0x00000000
        /*0eb0*/ 	.word	0x00030840
        /*0eb4*/ 	.short	0x010a
        /*0eb6*/ 	.byte	0x3f
	.zero		1


	//   ....[75]....
        /*0eb8*/ 	.word	0x0001abf0
        /*0ebc*/ 	.word	0x00000013
        /*0ec0*/ 	.word	0x00030820
        /*0ec4*/ 	.short	0x010a
        /*0ec6*/ 	.byte	0x3f
	.zero		1


	//   ....[76]....
        /*0ec8*/ 	.word	0x0001ac40
        /*0ecc*/ 	.word	0x00000003
        /*0ed0*/ 	.word	0x00030840
        /*0ed4*/ 	.short	0x010a
        /*0ed6*/ 	.byte	0x3f
	.zero		1


	//   ....[77]....
        /*0ed8*/ 	.word	0x0001ac90
        /*0edc*/ 	.word	0x00000003
        /*0ee0*/ 	.word	0x00000060
        /*0ee4*/ 	.short	0x010a
        /*0ee6*/ 	.byte	0x3f
	.zero		1


	//   ....[78]....
        /*0ee8*/ 	.word	0x0001ace0
        /*0eec*/ 	.word	0x00000003
        /*0ef0*/ 	.word	0x00030840
        /*0ef4*/ 	.short	0x010a
        /*0ef6*/ 	.byte	0x3f
	.zero		1


	//   ....[79]....
        /*0ef8*/ 	.word	0x0001ad30
        /*0efc*/ 	.word	0x00000002
        /*0f00*/ 	.word	0x00000060
        /*0f04*/ 	.short	0x010a
        /*0f06*/ 	.byte	0x3f
	.zero		1


	//   ....[80]....
        /*0f08*/ 	.word	0x0001ad80
        /*0f0c*/ 	.word	0x00000002
        /*0f10*/ 	.word	0x00030840
        /*0f14*/ 	.short	0x010a
        /*0f16*/ 	.byte	0x3f
	.zero		1


	//   ....[81]....
        /*0f18*/ 	.word	0x0001add0
        /*0f1c*/ 	.word	0x00000002
        /*0f20*/ 	.word	0x00000060
        /*0f24*/ 	.short	0x010a
        /*0f26*/ 	.byte	0x3f
	.zero		1


	//   ....[82]....
        /*0f28*/ 	.word	0x0001ae20
        /*0f2c*/ 	.word	0x00000000
        /*0f30*/ 	.word	0x00030860
        /*0f34*/ 	.short	0x010a
        /*0f36*/ 	.byte	0x3f
	.zero		1


	//   ....[83]....
        /*0f38*/ 	.word	0x0001b9a0
        /*0f3c*/ 	.word	0x00000000
        /*0f40*/ 	.word	0x00030820
        /*0f44*/ 	.short	0x010a
        /*0f46*/ 	.byte	0x3f
	.zero		1


	//   ....[84]....
        /*0f48*/ 	.word	0x0001bb40
        /*0f4c*/ 	.word	0x00000006
        /*0f50*/ 	.word	0x00000000
        /*0f54*/ 	.short	0x010a
        /*0f56*/ 	.byte	0x3f
	.zero		1


	//   ....[85]....
        /*0f58*/ 	.word	0x0001bb90
        /*0f5c*/ 	.word	0x00000007
        /*0f60*/ 	.word	0x00000000
        /*0f64*/ 	.short	0x010a
        /*0f66*/ 	.byte	0x3f
	.zero		1


	//   ....[86]....
        /*0f68*/ 	.word	0x0001bbe0
        /*0f6c*/ 	.word	0x00000004
        /*0f70*/ 	.word	0x00000000
        /*0f74*/ 	.short	0x010a
        /*0f76*/ 	.byte	0x3f
	.zero		1


	//----- nvinfo : EIATTR_NUM_MBARRIERS
	.align		4
.L_725:
        /*0f78*/ 	.byte	0x03, 0x38
        /*0f7a*/ 	.short	0x0016


	//----- nvinfo : EIATTR_EXIT_INSTR_OFFSETS
	.align		4
        /*0f7c*/ 	.byte	0x04, 0x1c
        /*0f7e*/ 	.short	(.L_727 - .L_726)


	//   ....[0]....
.L_726:
        /*0f80*/ 	.word	0x00000a50


	//   ....[1]....
        /*0f84*/ 	.word	0x000120f0


	//   ....[2]....
        /*0f88*/ 	.word	0x00019b00


	//----- nvinfo : EIATTR_MAX_THREADS
	.align		4
.L_727:
        /*0f8c*/ 	.byte	0x04, 0x05
        /*0f8e*/ 	.short	(.L_729 - .L_728)
.L_728:
        /*0f90*/ 	.word	0x00000180
        /*0f94*/ 	.word	0x00000001
        /*0f98*/ 	.word	0x00000001


	//----- nvinfo : EIATTR_CRS_STACK_SIZE
	.align		4
.L_729:
        /*0f9c*/ 	.byte	0x04, 0x1e
        /*0f9e*/ 	.short	(.L_731 - .L_730)
.L_730:
        /*0fa0*/ 	.word	0x00000000


	//----- nvinfo : EIATTR_CBANK_PARAM_SIZE
	.align		4
.L_731:
        /*0fa4*/ 	.byte	0x03, 0x19
        /*0fa6*/ 	.short	0x0af0


	//----- nvinfo : EIATTR_PARAM_CBANK
	.align		4
        /*0fa8*/ 	.byte	0x04, 0x0a
        /*0faa*/ 	.short	(.L_733 - .L_732)
	.align		4
.L_732:
        /*0fac*/ 	.word	index@(.nv.constant0._ZN7cutlass13device_kernelIN5flash11enable_sm90INS1_16FlashAttnFwdSm90INS1_25CollectiveMainloopFwdSm90ILi2EN4cute5tupleIJNS5_1CILi1EEES8_S8_EEENS6_IJNS7_ILi128EEENS7_ILi96EEENS7_ILi192EEEEEELi192ENS_6half_tEfNS_4arch4Sm90ELb0ELb1ELb0ELb1ELb0ELb0ELb0ELb1ELb1ELb1ELb1ELb0EEENS1_21CollectiveEpilogueFwdINS6_IJSA_SC_SB_EEES9_SE_SG_Li256ELb1ELb1ELb1ELb0EEENS1_36VarlenDynamicPersistentTileSchedulerILi128ELi96ELi256ELi128ELb1ELb1ELb1ELb1ELb0ELb1EEEEEEEEEvNT_6ParamsE)
        /*0fb0*/ 	.short	0x0210
        /*0fb2*/ 	.short	0x0af0


	//----- nvinfo : EIATTR_SW_WAR
	.align		4
.L_733:
        /*0fb4*/ 	.byte	0x04, 0x36
        /*0fb6*/ 	.short	(.L_735 - .L_734)
.L_734:
        /*0fb8*/ 	.word	0x00000008
.L_735:


//--------------------- .nv.info._ZN7cutlass13device_kernelIN5flash11enable_sm90INS1_16FlashAttnFwdSm90INS1_25CollectiveMainloopFwdSm90ILi2EN4cute5tupleIJNS5_1CILi1EEES8_S8_EEENS6_IJNS7_ILi128EEENS7_ILi96EEENS7_ILi192EEEEEELi192ENS_6half_tEfNS_4arch4Sm90ELb0ELb1ELb0ELb1ELb0ELb1ELb0ELb1ELb1ELb1ELb1ELb0EEENS1_21CollectiveEpilogueFwdINS6_IJSA_SC_SB_EEES9_SE_SG_Li256ELb1ELb1ELb1ELb0EEENS1_36VarlenDynamicPersistentTileSchedulerILi128ELi96ELi256ELi128ELb1ELb1ELb1ELb1ELb0ELb1EEEEEEEEEvNT_6ParamsE --------------------------
	.section	.nv.info._ZN7cutlass13device_kernelIN5flash11enable_sm90INS1_16FlashAttnFwdSm90INS1_25CollectiveMainloopFwdSm90ILi2EN4cute5tupleIJNS5_1CILi1EEES8_S8_EEENS6_IJNS7_ILi128EEENS7_ILi96EEENS7_ILi192EEEEEELi192ENS_6half_tEfNS_4arch4Sm90ELb0ELb1ELb0ELb1ELb0ELb1ELb0ELb1ELb1ELb1ELb1ELb0EEENS1_21CollectiveEpilogueFwdINS6_IJSA_SC_SB_EEES9_SE_SG_Li256ELb1ELb1ELb1ELb0EEENS1_36VarlenDynamicPersistentTileSchedulerILi128ELi96ELi256ELi128ELb1ELb1ELb1ELb1ELb0ELb1EEEEEEEEEvNT_6ParamsE,"",@"SHT_CUDA_INFO"
	.sectionflags	@""
	.align	4


	//----- nvinfo : EIATTR_CUDA_API_VERSION
	.align		4
        /*0000*/ 	.byte	0x04, 0x37
        /*0002*/ 	.short	(.L_737 - .L_736)
.L_736:
        /*0004*/ 	.word	0x00000082


	//----- nvinfo : EIATTR_KPARAM_INFO
	.align		4
.L_737:
        /*0008*/ 	.byte	0x04, 0x17
        /*000a*/ 	.short	(.L_739 - .L_738)
.L_738:
        /*000c*/ 	.word	0x00000000
        /*0010*/ 	.short	0x0000
        /*0012*/ 	.short	0x0070
        /*0014*/ 	.byte	0x00, 0xf0, 0x01, 0x2a


	//----- nvinfo : EIATTR_SPARSE_MMA_MASK
	.align		4
.L_739:
        /*0018*/ 	.byte	0x03, 0x50
        /*001a*/ 	.short	0x0000


	//----- nvinfo : EIATTR_MAXREG_COUNT
	.align		4
        /*001c*/ 	.byte	0x03, 0x1b
        /*001e*/ 	.short	0x00a8


	//----- nvinfo : EIATTR_NUM_BARRIERS
	.align		4
        /*0020*/ 	.byte	0x02, 0x4c
        /*0022*/ 	.byte	0x10
	.zero		1


	//----- nvinfo : EIATTR_EXTERNS
	.align		4
        /*0024*/ 	.byte	0x04, 0x0f
        /*0026*/ 	.short	(.L_741 - .L_740)


	//   ....[0]....
	.align		4
.L_740:
        /*0028*/ 	.word	index@(__assertfail)


	//----- nvinfo : EIATTR_ANNOTATIONS
	.align		4
.L_741:
        /*002c*/ 	.byte	0x04, 0x55
        /*002e*/ 	.short	(.L_743 - .L_742)


	//   ....[0]....
.L_742:
        /* <DEDUP_REMOVED lines=124> */


	//----- nvinfo : EIATTR_MERCURY_ISA_VERSION
	.align		4
.L_743:
        /*07d8*/ 	.byte	0x03, 0x5f
        /*07da*/ 	.short	0x0101


	//----- nvinfo : EIATTR_UNUSED_LOAD_BYTE_OFFSET
	.align		4
        /*07dc*/ 	.byte	0x04, 0x44
        /*07de*/ 	.short	(.L_745 - .L_744)


	//   ....[0]....
.L_744:
        /*07e0*/ 	.word	0x00000ab0
        /*07e4*/ 	.word	0x0000fff0


	//   ....[1]....
        /*07e8*/ 	.word	0x0001f610
        /*07ec*/ 	.word	0x0000fff0


	//----- nvinfo : EIATTR_INT_WARP_WIDE_INSTR_OFFSETS
	.align		4
.L_745:
        /*07f0*/ 	.byte	0x04, 0x31
        /*07f2*/ 	.short	(.L_747 - .L_746)


	//   ....[0]....
.L_746:
        /*07f4*/ 	.word	0x00000190


	//   ....[1]....
        /*07f8*/ 	.word	0x000001d0


	//   ....[2]....
        /*07fc*/ 	.word	0x00000240


	//   ....[3]....
        /*0800*/ 	.word	0x00026d40


	//   ....[4]....
        /*0804*/ 	.word	0x00026dd0


	//   ....[5]....
        /*0808*/ 	.word	0x0002ab50


	//   ....[6]....
        /*080c*/ 	.word	0x0002abb0


	//----- nvinfo : EIATTR_COOP_GROUP_MASK_REGIDS
	.align		4
.L_747:
        /*0810*/ 	.byte	0x04, 0x29
        /*0812*/ 	.short	(.L_749 - .L_748)


	//   ....[0]....
.L_748:
        /*0814*/ 	.word	0xffffffff


	//   ....[1]....
        /*0818*/ 	.word	0xffffffff


	//   ....[2]....
        /*081c*/ 	.word	0xffffffff


	//   ....[3]....
        /*0820*/ 	.word	0xffffffff


	//   ....[4]....
        /*0824*/ 	.word	0xffffffff


	//   ....[5]....
        /*0828*/ 	.word	0xffffffff


	//   ....[6]....
        /*082c*/ 	.word	0xffffffff


	//   ....[7]....
        /*0830*/ 	.word	0xffffffff


	//   ....[8]....
        /*0834*/ 	.word	0xffffffff


	//   ....[9]....
        /*0838*/ 	.word	0xffffffff


	//   ....[10]....
        /*083c*/ 	.word	0xffffffff


	//   ....[11]....
        /*0840*/ 	.word	0xffffffff


	//   ....[12]....
        /*0844*/ 	.word	0xffffffff


	//   ....[13]....
        /*0848*/ 	.word	0xffffffff


	//   ....[14]....
        /*084c*/ 	.word	0xffffffff


	//   ....[15]....
        /*0850*/ 	.word	0xffffffff


	//   ....[16]....
        /*0854*/ 	.word	0xffffffff


	//   ....[17]....
        /*0858*/ 	.word	0xffffffff


	//   ....[18]....
        /*085c*/ 	.word	0xffffffff


	//   ....[19]....
        /*0860*/ 	.word	0xffffffff


	//   ....[20]....
        /*0864*/ 	.word	0xffffffff


	//   ....[21]....
        /*0868*/ 	.word	0xffffffff


	//   ....[22]....
        /*086c*/ 	.word	0xffffffff


	//   ....[23]....
        /*0870*/ 	.word	0xffffffff


	//   ....[24]....
        /*0874*/ 	.word	0xffffffff


	//   ....[25]....
        /*0878*/ 	.word	0xffffffff


	//   ....[26]....
        /*087c*/ 	.word	0xffffffff


	//   ....[27]....
        /*0880*/ 	.word	0xffffffff


	//   ....[28]....
        /*0884*/ 	.word	0xffffffff


	//   ....[29]....
        /*0888*/ 	.word	0xffffffff


	//   ....[30]....
        /*088c*/ 	.word	0xffffffff


	//   ....[31]....
        /*0890*/ 	.word	0xffffffff


	//   ....[32]....
        /*0894*/ 	.word	0xffffffff


	//   ....[33]....
        /*0898*/ 	.word	0xffffffff


	//   ....[34]....
        /*089c*/ 	.word	0xffffffff


	//   ....[35]....
        /*08a0*/ 	.word	0xffffffff


	//   ....[36]....
        /*08a4*/ 	.word	0xffffffff


	//   ....[37]....
        /*08a8*/ 	.word	0xffffffff


	//   ....[38]....
        /*08ac*/ 	.word	0xffffffff


	//   ....[39]....
        /*08b0*/ 	.word	0xffffffff


	//   ....[40]....
        /*08b4*/ 	.word	0xffffffff


	//   ....[41]....
        /*08b8*/ 	.word	0xffffffff


	//   ....[42]....
        /*08bc*/ 	.word	0xffffffff


	//   ....[43]....
        /*08c0*/ 	.word	0xffffffff


	//   ....[44]....
        /*08c4*/ 	.word	0xffffffff


	//   ....[45]....
        /*08c8*/ 	.word	0xffffffff


	//   ....[46]....
        /*08cc*/ 	.word	0xffffffff


	//   ....[47]....
        /*08d0*/ 	.word	0xffffffff


	//   ....[48]....
        /*08d4*/ 	.word	0xffffffff


	//   ....[49]....
        /*08d8*/ 	.word	0xffffffff


	//   ....[50]....
        /*08dc*/ 	.word	0xffffffff


	//   ....[51]....
        /*08e0*/ 	.word	0xffffffff


	//   ....[52]....
        /*08e4*/ 	.word	0xffffffff


	//   ....[53]....
        /*08e8*/ 	.word	0xffffffff


	//   ....[54]....
        /*08ec*/ 	.word	0xffffffff


	//   ....[55]....
        /*08f0*/ 	.word	0xffffffff


	//   ....[56]....
        /*08f4*/ 	.word	0xffffffff


	//   ....[57]....
        /*08f8*/ 	.word	0xffffffff


	//   ....[58]....
        /*08fc*/ 	.word	0xffffffff


	//   ....[59]....
        /*0900*/ 	.word	0xffffffff


	//   ....[60]....
        /*0904*/ 	.word	0xffffffff


	//   ....[61]....
        /*0908*/ 	.word	0xffffffff


	//   ....[62]....
        /*090c*/ 	.word	0xffffffff


	//   ....[63]....
        /*0910*/ 	.word	0xffffffff


	//   ....[64]....
        /*0914*/ 	.word	0xffffffff


	//   ....[65]....
        /*0918*/ 	.word	0xffffffff


	//   ....[66]....
        /*091c*/ 	.word	0xffffffff


	//   ....[67]....
        /*0920*/ 	.word	0xffffffff


	//   ....[68]....
        /*0924*/ 	.word	0xffffffff


	//   ....[69]....
        /*0928*/ 	.word	0xffffffff


	//   ....[70]....
        /*092c*/ 	.word	0xffffffff


	//   ....[71]....
        /*0930*/ 	.word	0xffffffff


	//   ....[72]....
        /*0934*/ 	.word	0xffffffff


	//   ....[73]....
        /*0938*/ 	.word	0xffffffff


	//   ....[74]....
        /*093c*/ 	.word	0xffffffff


	//   ....[75]....
        /*0940*/ 	.word	0xffffffff


	//   ....[76]....
        /*0944*/ 	.word	0xffffffff


	//   ....[77]....
        /*0948*/ 	.word	0xffffffff


	//   ....[78]....
        /*094c*/ 	.word	0xffffffff


	//   ....[79]....
        /*0950*/ 	.word	0xffffffff


	//   ....[80]....
        /*0954*/ 	.word	0xffffffff


	//   ....[81]....
        /*0958*/ 	.word	0xffffffff


	//   ....[82]....
        /*095c*/ 	.word	0xffffffff


	//   ....[83]....
        /*0960*/ 	.word	0xffffffff


	//   ....[84]....
        /*0964*/ 	.word	0xffffffff


	//   ....[85]....
        /*0968*/ 	.word	0xffffffff


	//   ....[86]....
        /*096c*/ 	.word	0xffffffff


	//   ....[87]....
        /*0970*/ 	.word	0xffffffff


	//   ....[88]....
        /*0974*/ 	.word	0xffffffff


	//   ....[89]....
        /*0978*/ 	.word	0xffffffff


	//   ....[90]....
        /*097c*/ 	.word	0xffffffff


	//   ....[91]....
        /*0980*/ 	.word	0xffffffff


	//   ....[92]....
        /*0984*/ 	.word	0xffffffff


	//   ....[93]....
        /*0988*/ 	.word	0xffffffff


	//   ....[94]....
        /*098c*/ 	.word	0xffffffff


	//   ....[95]....
        /*0990*/ 	.word	0xffffffff


	//   ....[96]....
        /*0994*/ 	.word	0xffffffff


	//   ....[97]....
        /*0998*/ 	.word	0xffffffff


	//   ....[98]....
        /*099c*/ 	.word	0xffffffff


	//   ....[99]....
        /*09a0*/ 	.word	0xffffffff


	//   ....[100]....
        /*09a4*/ 	.word	0xffffffff


	//   ....[101]....
        /*09a8*/ 	.word	0xffffffff


	//   ....[102]....
        /*09ac*/ 	.word	0xffffffff


	//   ....[103]....
        /*09b0*/ 	.word	0xffffffff


	//   ....[104]....
        /*09b4*/ 	.word	0xffffffff


	//   ....[105]....
        /*09b8*/ 	.word	0xffffffff


	//   ....[106]....
        /*09bc*/ 	.word	0xffffffff


	//   ....[107]....
        /*09c0*/ 	.word	0xffffffff


	//   ....[108]....
        /*09c4*/ 	.word	0xffffffff


	//   ....[109]....
        /*09c8*/ 	.word	0xffffffff


	//   ....[110]....
        /*09cc*/ 	.word	0xffffffff


	//   ....[111]....
        /*09d0*/ 	.word	0xffffffff


	//   ....[112]....
        /*09d4*/ 	.word	0xffffffff


	//   ....[113]....
        /*09d8*/ 	.word	0xffffffff


	//   ....[114]....
        /*09dc*/ 	.word	0xffffffff


	//   ....[115]....
        /*09e0*/ 	.word	0xffffffff


	//   ....[116]....
        /*09e4*/ 	.word	0xffffffff


	//   ....[117]....
        /*09e8*/ 	.word	0xffffffff


	//   ....[118]....
        /*09ec*/ 	.word	0xffffffff


	//   ....[119]....
        /*09f0*/ 	.word	0xffffffff


	//   ....[120]....
        /*09f4*/ 	.word	0xffffffff


	//   ....[121]....
        /*09f8*/ 	.word	0xffffffff


	//   ....[122]....
        /*09fc*/ 	.word	0xffffffff


	//   ....[123]....
        /*0a00*/ 	.word	0xffffffff


	//   ....[124]....
        /*0a04*/ 	.word	0xffffffff


	//   ....[125]....
        /*0a08*/ 	.word	0xffffffff


	//   ....[126]....
        /*0a0c*/ 	.word	0xffffffff


	//   ....[127]....
        /*0a10*/ 	.word	0xffffffff


	//   ....[128]....
        /*0a14*/ 	.word	0x0500000f


	//   ....[129]....
        /*0a18*/ 	.word	0x0500000f


	//   ....[130]....
        /*0a1c*/ 	.word	0x0500000f


	//   ....[131]....
        /*0a20*/ 	.word	0x0500000f


	//   ....[132]....
        /*0a24*/ 	.word	0x0500000f


	//   ....[133]....
        /*0a28*/ 	.word	0x0500000f


	//   ....[134]....
        /*0a2c*/ 	.word	0x0500000f


	//   ....[135]....
        /*0a30*/ 	.word	0x0500000f


	//   ....[136]....
        /*0a34*/ 	.word	0x0500000f


	//   ....[137]....
        /*0a38*/ 	.word	0x0500000f


	//   ....[138]....
        /*0a3c*/ 	.word	0x0500000f


	//   ....[139]....
        /*0a40*/ 	.word	0x0500000f


	//   ....[140]....
        /*0a44*/ 	.word	0x0500000f


	//   ....[141]....
        /*0a48*/ 	.word	0x0500000f


	//   ....[142]....
        /*0a4c*/ 	.word	0x0500000f


	//   ....[143]....
        /*0a50*/ 	.word	0x0500000f


	//   ....[144]....
        /*0a54*/ 	.word	0x0500000f


	//   ....[145]....
        /*0a58*/ 	.word	0x0500000f


	//   ....[146]....
        /*0a5c*/ 	.word	0x0500000f


	//   ....[147]....
        /*0a60*/ 	.word	0x0500000f


	//   ....[148]....
        /*0a64*/ 	.word	0x0500000f


	//   ....[149]....
        /*0a68*/ 	.word	0x0500000f


	//   ....[150]....
        /*0a6c*/ 	.word	0x0500000f


	//   ....[151]....
        /*0a70*/ 	.word	0x0500000f


	//   ....[152]....
        /*0a74*/ 	.word	0x0500000f


	//   ....[153]....
        /*0a78*/ 	.word	0x0500000f


	//   ....[154]....
        /*0a7c*/ 	.word	0x0500000f


	//   ....[155]....
        /*0a80*/ 	.word	0x0500000f


	//   ....[156]....
        /*0a84*/ 	.word	0x0500000f


	//   ....[157]....
        /*0a88*/ 	.word	0x0500000f


	//   ....[158]....
        /*0a8c*/ 	.word	0x0500000f


	//   ....[159]....
        /*0a90*/ 	.word	0x0500000f


	//   ....[160]....
        /*0a94*/ 	.word	0x0500000f


	//   ....[161]....
        /*0a98*/ 	.word	0x0500000f


	//   ....[162]....
        /*0a9c*/ 	.word	0x0500000f


	//   ....[163]....
        /*0aa0*/ 	.word	0x0500000f


	//   ....[164]....
        /*0aa4*/ 	.word	0x0500000f


	//   ....[165]....
        /*0aa8*/ 	.word	0x0500000f


	//   ....[166]....
        /*0aac*/ 	.word	0x0500000f


	//   ....[167]....
        /*0ab0*/ 	.word	0x0500000f


	//   ....[168]....
        /*0ab4*/ 	.word	0x0500000f


	//   ....[169]....
        /*0ab8*/ 	.word	0x0500000f


	//   ....[170]....
        /*0abc*/ 	.word	0x0500000f


	//   ....[171]....
        /*0ac0*/ 	.word	0x0500000f


	//   ....[172]....
        /*0ac4*/ 	.word	0x0500000f


	//   ....[173]....
        /*0ac8*/ 	.word	0x0500000f


	//   ....[174]....
        /*0acc*/ 	.word	0x0500000f


	//   ....[175]....
        /*0ad0*/ 	.word	0x0500000f


	//   ....[176]....
        /*0ad4*/ 	.word	0x0500000f


	//   ....[177]....
        /*0ad8*/ 	.word	0x0500000f


	//   ....[178]....
        /*0adc*/ 	.word	0x0500000f


	//   ....[179]....
        /*0ae0*/ 	.word	0x0500000f


	//   ....[180]....
        /*0ae4*/ 	.word	0x0500000f


	//----- nvinfo : EIATTR_COOP_GROUP_INSTR_OFFSETS
	.align		4
.L_749:
        /*0ae8*/ 	.byte	0x04, 0x28
        /*0aea*/ 	.short	(.L_751 - .L_750)


	//   ....[0]....
.L_750:
        /*0aec*/ 	.word	0x00000060


	//   ....[1]....
        /*0af0*/ 	.word	0x000001a0


	//   ....[2]....
        /*0af4*/ 	.word	0x000001f0


	//   ....[3]....
        /*0af8*/ 	.word	0x00000420


	//   ....[4]....
        /*0afc*/ 	.word	0x00000580


	//   ....[5]....
        /*0b00*/ 	.word	0x000006a0


	//   ....[6]....
        /*0b04*/ 	.word	0x00000800


	//   ....[7]....
        /*0b08*/ 	.word	0x0000b580


	//   ....[8]....
        /*0b0c*/ 	.word	0x0000bcc0


	//   ....[9]....
        /*0b10*/ 	.word	0x0000bcd0


	//   ....[10]....
        /*0b14*/ 	.word	0x0000bce0


	//   ....[11]....
        /*0b18*/ 	.word	0x0000bcf0


	//   ....[12]....
        /*0b1c*/ 	.word	0x0000c4a0


	//   ....[13]....
        /*0b20*/ 	.word	0x0000c4b0


	//   ....[14]....
        /*0b24*/ 	.word	0x0000c4c0


	//   ....[15]....
        /*0b28*/ 	.word	0x0000c4d0


	//   ....[16]....
        /*0b2c*/ 	.word	0x0000f2c0


	//   ....[17]....
        /*0b30*/ 	.word	0x0000f2d0


	//   ....[18]....
        /*0b34*/ 	.word	0x0000f2e0


	//   ....[19]....
        /*0b38*/ 	.word	0x0000f2f0


	//   ....[20]....
        /*0b3c*/ 	.word	0x0000f8d0


	//   ....[21]....
        /*0b40*/ 	.word	0x0000f8e0


	//   ....[22]....
        /*0b44*/ 	.word	0x0000f8f0


	//   ....[23]....
        /*0b48*/ 	.word	0x0000f900


	//   ....[24]....
        /*0b4c*/ 	.word	0x000131a0


	//   ....[25]....
        /*0b50*/ 	.word	0x00013490


	//   ....[26]....
        /*0b54*/ 	.word	0x000141a0


	//   ....[27]....
        /*0b58*/ 	.word	0x000142b0


	//   ....[28]....
        /*0b5c*/ 	.word	0x00014800


	//   ....[29]....
        /*0b60*/ 	.word	0x000148b0


	//   ....[30]....
        /*0b64*/ 	.word	0x00016950


	//   ....[31]....
        /*0b68*/ 	.word	0x00016b70


	//   ....[32]....
        /*0b6c*/ 	.word	0x00017a60


	//   ....[33]....
        /*0b70*/ 	.word	0x00017b80


	//   ....[34]....
        /*0b74*/ 	.word	0x000180e0


	//   ....[35]....
        /*0b78*/ 	.word	0x00018160


	//   ....[36]....
        /*0b7c*/ 	.word	0x0001a140


	//   ....[37]....
        /*0b80*/ 	.word	0x0001a160


	//   ....[38]....
        /*0b84*/ 	.word	0x0001a2f0


	//   ....[39]....
        /*0b88*/ 	.word	0x0001a430


	//   ....[40]....
        /*0b8c*/ 	.word	0x0001c260


	//   ....[41]....
        /*0b90*/ 	.word	0x0001c460


	//   ....[42]....
        /*0b94*/ 	.word	0x0001d2e0


	//   ....[43]....
        /*0b98*/ 	.word	0x0001d400


	//   ....[44]....
        /*0b9c*/ 	.word	0x0001d9b0


	//   ....[45]....
        /*0ba0*/ 	.word	0x0001da10


	//   ....[46]....
        /*0ba4*/ 	.word	0x0001eb30


	//   ....[47]....
        /*0ba8*/ 	.word	0x0001eda0


	//   ....[48]....
        /*0bac*/ 	.word	0x0001ee10


	//   ....[49]....
        /*0bb0*/ 	.word	0x0001ee20


	//   ....[50]....
        /*0bb4*/ 	.word	0x00020370


	//   ....[51]....
        /*0bb8*/ 	.word	0x00020380


	//   ....[52]....
        /*0bbc*/ 	.word	0x00020390


	//   ....[53]....
        /*0bc0*/ 	.word	0x000203a0


	//   ....[54]....
        /*0bc4*/ 	.word	0x00020c90


	//   ....[55]....
        /*0bc8*/ 	.word	0x00020cc0


	//   ....[56]....
        /*0bcc*/ 	.word	0x00020e00


	//   ....[57]....
        /*0bd0*/ 	.word	0x00020e20


	//   ....[58]....
        /*0bd4*/ 	.word	0x00020f20


	//   ....[59]....
        /*0bd8*/ 	.word	0x00020f40


	//   ....[60]....
        /*0bdc*/ 	.word	0x00021050


	//   ....[61]....
        /*0be0*/ 	.word	0x00021070


	//   ....[62]....
        /*0be4*/ 	.word	0x000215c0


	//   ....[63]....
        /*0be8*/ 	.word	0x000215d0


	//   ....[64]....
        /*0bec*/ 	.word	0x00021ca0


	//   ....[65]....
        /*0bf0*/ 	.word	0x00021cb0


	//   ....[66]....
        /*0bf4*/ 	.word	0x00022c40


	//   ....[67]....
        /*0bf8*/ 	.word	0x00022c70


	//   ....[68]....
        /*0bfc*/ 	.word	0x00022d70


	//   ....[69]....
        /*0c00*/ 	.word	0x00022d90


	//   ....[70]....
        /*0c04*/ 	.word	0x00022e90


	//   ....[71]....
        /*0c08*/ 	.word	0x00022eb0


	//   ....[72]....
        /*0c0c*/ 	.word	0x00022fc0


	//   ....[73]....
        /*0c10*/ 	.word	0x00022fe0


	//   ....[74]....
        /*0c14*/ 	.word	0x00023170


	//   ....[75]....
        /*0c18*/ 	.word	0x00023380


	//   ....[76]....
        /*0c1c*/ 	.word	0x000233b0


	//   ....[77]....
        /*0c20*/ 	.word	0x000233e0


	//   ....[78]....
        /*0c24*/ 	.word	0x00023410


	//   ....[79]....
        /*0c28*/ 	.word	0x00023440


	//   ....[80]....
        /*0c2c*/ 	.word	0x00023470


	//   ....[81]....
        /*0c30*/ 	.word	0x00023610


	//   ....[82]....
        /*0c34*/ 	.word	0x00023640


	//   ....[83]....
        /*0c38*/ 	.word	0x00023670


	//   ....[84]....
        /*0c3c*/ 	.word	0x000236a0


	//   ....[85]....
        /*0c40*/ 	.word	0x000236d0


	//   ....[86]....
        /*0c44*/ 	.word	0x00023700


	//   ....[87]....
        /*0c48*/ 	.word	0x000237a0


	//   ....[88]....
        /*0c4c*/ 	.word	0x000237d0


	//   ....[89]....
        /*0c50*/ 	.word	0x000237e0


	//   ....[90]....
        /*0c54*/ 	.word	0x00023810


	//   ....[91]....
        /*0c58*/ 	.word	0x000251b0


	//   ....[92]....
        /*0c5c*/ 	.word	0x00027310


	//   ....[93]....
        /*0c60*/ 	.word	0x00027eb0


	//   ....[94]....
        /*0c64*/ 	.word	0x00027ed0


	//   ....[95]....
        /*0c68*/ 	.word	0x00027fa0


	//   ....[96]....
        /*0c6c*/ 	.word	0x00027fb0


	//   ....[97]....
        /*0c70*/ 	.word	0x00028050


	//   ....[98]....
        /*0c74*/ 	.word	0x00028060


	//   ....[99]....
        /*0c78*/ 	.word	0x00028100


	//   ....[100]....
        /*0c7c*/ 	.word	0x00028110


	//   ....[101]....
        /*0c80*/ 	.word	0x000281b0


	//   ....[102]....
        /*0c84*/ 	.word	0x000281c0


	//   ....[103]....
        /*0c88*/ 	.word	0x00028260


	//   ....[104]....
        /*0c8c*/ 	.word	0x00028270


	//   ....[105]....
        /*0c90*/ 	.word	0x00028310


	//   ....[106]....
        /*0c94*/ 	.word	0x00028320


	//   ....[107]....
        /*0c98*/ 	.word	0x00028370


	//   ....[108]....
        /*0c9c*/ 	.word	0x000283b0


	//   ....[109]....
        /*0ca0*/ 	.word	0x0002b3e0


	//   ....[110]....
        /*0ca4*/ 	.word	0x0002b400


	//   ....[111]....
        /*0ca8*/ 	.word	0x0002b460


	//   ....[112]....
        /*0cac*/ 	.word	0x0002b490


	//   ....[113]....
        /*0cb0*/ 	.word	0x0002b4c0


	//   ....[114]....
        /*0cb4*/ 	.word	0x0002b4f0


	//   ....[115]....
        /*0cb8*/ 	.word	0x0002b520


	//   ....[116]....
        /*0cbc*/ 	.word	0x0002b550


	//   ....[117]....
        /*0cc0*/ 	.word	0x0002b700


	//   ....[118]....
        /*0cc4*/ 	.word	0x0002b740


	//   ....[119]....
        /*0cc8*/ 	.word	0x0002b770


	//   ....[120]....
        /*0ccc*/ 	.word	0x0002b7a0


	//   ....[121]....
        /*0cd0*/ 	.word	0x0002b7d0


	//   ....[122]....
        /*0cd4*/ 	.word	0x0002b800


	//   ....[123]....
        /*0cd8*/ 	.word	0x0002b8d0


	//   ....[124]....
        /*0cdc*/ 	.word	0x0002b8f0


	//   ....[125]....
        /*0ce0*/ 	.word	0x0002b900


	//   ....[126]....
        /*0ce4*/ 	.word	0x0002b980


	//   ....[127]....
        /*0ce8*/ 	.word	0x0002c4b0


	//   ....[128]....
        /*0cec*/ 	.word	0x0002c910


	//   ....[129]....
        /*0cf0*/ 	.word	0x0002c9a0


	//   ....[130]....
        /*0cf4*/ 	.word	0x0002c9f0


	//   ....[131]....
        /*0cf8*/ 	.word	0x0002ca40


	//   ....[132]....
        /*0cfc*/ 	.word	0x0002cad0


	//   ....[133]....
        /*0d00*/ 	.word	0x0002cb60


	//   ....[134]....
        /*0d04*/ 	.word	0x0002cbb0


	//   ....[135]....
        /*0d08*/ 	.word	0x0002cc00


	//   ....[136]....
        /*0d0c*/ 	.word	0x0002ccf0


	//   ....[137]....
        /*0d10*/ 	.word	0x0002cd80


	//   ....[138]....
        /*0d14*/ 	.word	0x0002cde0


	//   ....[139]....
        /*0d18*/ 	.word	0x0002ce40


	//   ....[140]....
        /*0d1c*/ 	.word	0x0002ced0


	//   ....[141]....
        /*0d20*/ 	.word	0x0002cf60


	//   ....[142]....
        /*0d24*/ 	.word	0x0002cfb0


	//   ....[143]....
        /*0d28*/ 	.word	0x0002d000


	//   ....[144]....
        /*0d2c*/ 	.word	0x0002d3a0


	//   ....[145]....
        /*0d30*/ 	.word	0x0002d690


	//   ....[146]....
        /*0d34*/ 	.word	0x0002d810


	//   ....[147]....
        /*0d38*/ 	.word	0x0002d860


	//   ....[148]....
        /*0d3c*/ 	.word	0x0002d910


	//   ....[149]....
        /*0d40*/ 	.word	0x0002da20


	//   ....[150]....
        /*0d44*/ 	.word	0x0002da80


	//   ....[151]....
        /*0d48*/ 	.word	0x0002db90


	//   ....[152]....
        /*0d4c*/ 	.word	0x0002dbf0


	//   ....[153]....
        /*0d50*/ 	.word	0x0002dd00


	//   ....[154]....
        /*0d54*/ 	.word	0x0002dd60


	//   ....[155]....
        /*0d58*/ 	.word	0x0002de70


	//   ....[156]....
        /*0d5c*/ 	.word	0x0002ded0


	//   ....[157]....
        /*0d60*/ 	.word	0x0002dfe0


	//   ....[158]....
        /*0d64*/ 	.word	0x0002e040


	//   ....[159]....
        /*0d68*/ 	.word	0x0002e150


	//   ....[160]....
        /*0d6c*/ 	.word	0x0002e1b0


	//   ....[161]....
        /*0d70*/ 	.word	0x0002e290


	//   ....[162]....
        /*0d74*/ 	.word	0x0002e600


	//   ....[163]....
        /*0d78*/ 	.word	0x0002e6b0


	//   ....[164]....
        /*0d7c*/ 	.word	0x0002e830


	//   ....[165]....
        /*0d80*/ 	.word	0x0002e8c0


	//   ....[166]....
        /*0d84*/ 	.word	0x0002e940


	//   ....[167]....
        /*0d88*/ 	.word	0x0002e9c0


	//   ....[168]....
        /*0d8c*/ 	.word	0x0002ea40


	//   ....[169]....
        /*0d90*/ 	.word	0x0002ead0


	//   ....[170]....
        /*0d94*/ 	.word	0x0002eb70


	//   ....[171]....
        /*0d98*/ 	.word	0x0002ec30


	//   ....[172]....
        /*0d9c*/ 	.word	0x0002ecb0


	//   ....[173]....
        /*0da0*/ 	.word	0x0002ed30


	//   ....[174]....
        /*0da4*/ 	.word	0x0002edb0


	//   ....[175]....
        /*0da8*/ 	.word	0x0002ee40


	//   ....[176]....
        /*0dac*/ 	.word	0x0002eec0


	//   ....[177]....
        /*0db0*/ 	.word	0x0002ef70


	//   ....[178]....
        /*0db4*/ 	.word	0x0002efc0


	//   ....[179]....
        /*0db8*/ 	.word	0x0002f080


	//   ....[180]....
        /*0dbc*/ 	.word	0x0002f1b0


	//----- nvinfo : EIATTR_REG_RECONFIG
	.align		4
.L_751:
        /*0dc0*/ 	.byte	0x01, 0x54
	.zero		2


	//----- nvinfo : EIATTR_SYSCALL_OFFSETS
	.align		4
        /*0dc4*/ 	.byte	0x04, 0x46
        /*0dc6*/ 	.short	(.L_753 - .L_752)


	//   ....[0]....
.L_752:
        /*0dc8*/ 	.word	0x00002080


	//   ....[1]....
        /*0dcc*/ 	.word	0x000021d0


	//   ....[2]....
        /*0dd0*/ 	.word	0x0000b710


	//   ....[3]....
        /*0dd4*/ 	.word	0x0000ba30


	//   ....[4]....
        /*0dd8*/ 	.word	0x00026f40


	//   ....[5]....
        /*0ddc*/ 	.word	0x00027090


	//   ....[6]....
        /*0de0*/ 	.word	0x00027180


	//   ....[7]....
        /*0de4*/ 	.word	0x00027a20


	//----- nvinfo : EIATTR_MBARRIER_INSTR_OFFSETS
	.align		4
.L_753:
        /*0de8*/ 	.byte	0x04, 0x39
        /*0dea*/ 	.short	(.L_755 - .L_754)


	//   ....[0]....
.L_754:
        /*0dec*/ 	.word	0x000002d0
        /*0df0*/ 	.word	0x000000ff
        /*0df4*/ 	.word	0x00030800
        /*0df8*/ 	.short	0x0100
        /*0dfa*/ 	.byte	0x08
	.zero		1


	//   ....[1]....
        /*0dfc*/ 	.word	0x000002e0
        /*0e00*/ 	.word	0x000000ff
        /*0e04*/ 	.word	0x00030820
        /*0e08*/ 	.short	0x0100
        /*0e0a*/ 	.byte	0x08
	.zero		1


	//   ....[2]....
        /*0e0c*/ 	.word	0x000003d0
        /*0e10*/ 	.word	0x000000ff
        /*0e14*/ 	.word	0x00030830
        /*0e18*/ 	.short	0x0100
        /*0e1a*/ 	.byte	0x08
	.zero		1


	//   ....[3]....
        /*0e1c*/ 	.word	0x000003e0
        /*0e20*/ 	.word	0x000000ff
        /*0e24*/ 	.word	0x00030840
        /*0e28*/ 	.short	0x0100
        /*0e2a*/ 	.byte	0x08
	.zero		1


	//   ....[4]....
        /*0e2c*/ 	.word	0x000003f0
        /*0e30*/ 	.word	0x000000ff
        /*0e34*/ 	.word	0x00030838
        /*0e38*/ 	.short	0x0100
        /*0e3a*/ 	.byte	0x08
	.zero		1


	//   ....[5]....
        /*0e3c*/ 	.word	0x00000400
        /*0e40*/ 	.word	0x000000ff
        /*0e44*/ 	.word	0x00030848
        /*0e48*/ 	.short	0x0100
        /*0e4a*/ 	.byte	0x08
	.zero		1


	//   ....[6]....
        /*0e4c*/ 	.word	0x00000530
        /*0e50*/ 	.word	0x000000ff
        /*0e54*/ 	.word	0x00030850
        /*0e58*/ 	.short	0x0100
        /*0e5a*/ 	.byte	0x08
	.zero		1


	//   ....[7]....
        /*0e5c*/ 	.word	0x00000540
        /*0e60*/ 	.word	0x000000ff
        /*0e64*/ 	.word	0x00030860
        /*0e68*/ 	.short	0x0100
        /*0e6a*/ 	.byte	0x08
	.zero		1


	//   ....[8]....
        /*0e6c*/ 	.word	0x00000550
        /*0e70*/ 	.word	0x000000ff
        /*0e74*/ 	.word	0x00030858
        /*0e78*/ 	.short	0x0100
        /*0e7a*/ 	.byte	0x08
	.zero		1


	//   ....[9]....
        /*0e7c*/ 	.word	0x00000560
        /*0e80*/ 	.word	0x000000ff
        /*0e84*/ 	.word	0x00030868
        /*0e88*/ 	.short	0x0100
        /*0e8a*/ 	.byte	0x08
	.zero		1


	//   ....[10]....
        /*0e8c*/ 	.word	0x00000650
        /*0e90*/ 	.word	0x000000ff
        /*0e94*/ 	.word	0x00030870
        /*0e98*/ 	.short	0x0100
        /*0e9a*/ 	.byte	0x06
	.zero		1


	//   ....[11]....
        /*0e9c*/ 	.word	0x00000660
        /*0ea0*/ 	.word	0x000000ff
        /*0ea4*/ 	.word	0x00030880
        /*0ea8*/ 	.short	0x0100
        /*0eaa*/ 	.byte	0x06
	.zero		1


	//   ....[12]....
        /*0eac*/ 	.word	0x00000670
        /*0eb0*/ 	.word	0x000000ff
        /*0eb4*/ 	.word	0x00030878
        /*0eb8*/ 	.short	0x0100
        /*0eba*/ 	.byte	0x06
	.zero		1


	//   ....[13]....
        /*0ebc*/ 	.word	0x00000680
        /*0ec0*/ 	.word	0x000000ff
        /*0ec4*/ 	.word	0x00030888
        /*0ec8*/ 	.short	0x0100
        /*0eca*/ 	.byte	0x06
	.zero		1


	//   ....[14]....
        /*0ecc*/ 	.word	0x000007b0
        /*0ed0*/ 	.word	0x000000ff
        /*0ed4*/ 	.word	0x00030890
        /*0ed8*/ 	.short	0x0100
        /*0eda*/ 	.byte	0x08
	.zero		1


	//   ....[15]....
        /*0edc*/ 	.word	0x000007c0
        /*0ee0*/ 	.word	0x000000ff
        /*0ee4*/ 	.word	0x000308a0
        /*0ee8*/ 	.short	0x0100
        /*0eea*/ 	.byte	0x08
	.zero		1


	//   ....[16]....
        /*0eec*/ 	.word	0x000007d0
        /*0ef0*/ 	.word	0x000000ff
        /*0ef4*/ 	.word	0x00030898
        /*0ef8*/ 	.short	0x0100
        /*0efa*/ 	.byte	0x08
	.zero		1


	//   ....[17]....
        /*0efc*/ 	.word	0x000007e0
        /*0f00*/ 	.word	0x000000ff
        /*0f04*/ 	.word	0x000308a8
        /*0f08*/ 	.short	0x0100
        /*0f0a*/ 	.byte	0x08
	.zero		1


	//   ....[18]....
        /*0f0c*/ 	.word	0x00000910
        /*0f10*/ 	.word	0x000000ff
        /*0f14*/ 	.word	0x000308b0
        /*0f18*/ 	.short	0x0100
        /*0f1a*/ 	.byte	0x08
	.zero		1


	//   ....[19]....
        /*0f1c*/ 	.word	0x00000920
        /*0f20*/ 	.word	0x000000ff
        /*0f24*/ 	.word	0x000308c0
        /*0f28*/ 	.short	0x0100
        /*0f2a*/ 	.byte	0x08
	.zero		1


	//   ....[20]....
        /*0f2c*/ 	.word	0x00000930
        /*0f30*/ 	.word	0x000000ff
        /*0f34*/ 	.word	0x000308b8
        /*0f38*/ 	.short	0x0100
        /*0f3a*/ 	.byte	0x08
	.zero		1


	//   ....[21]....
        /*0f3c*/ 	.word	0x00000940
        /*0f40*/ 	.word	0x000000ff
        /*0f44*/ 	.word	0x000308c8
        /*0f48*/ 	.short	0x0100
        /*0f4a*/ 	.byte	0x08
	.zero		1


	//   ....[22]....
        /*0f4c*/ 	.word	0x00003cf0
        /*0f50*/ 	.word	0x0000001f
        /*0f54*/ 	.word	0x00030890
        /*0f58*/ 	.short	0x010a
        /*0f5a*/ 	.byte	0x3f
	.zero		1


	//   ....[23]....
        /*0f5c*/ 	.word	0x00007080
        /*0f60*/ 	.word	0x0000001f
        /*0f64*/ 	.word	0x00030890
        /*0f68*/ 	.short	0x010a
        /*0f6a*/ 	.byte	0x3f
	.zero		1


	//   ....[24]....
        /*0f6c*/ 	.word	0x0000a150
        /*0f70*/ 	.word	0x0000001f
        /*0f74*/ 	.word	0x00030890
        /*0f78*/ 	.short	0x010a
        /*0f7a*/ 	.byte	0x3f
	.zero		1


	//   ....[25]....
        /*0f7c*/ 	.word	0x0000a520
        /*0f80*/ 	.word	0x00000020
        /*0f84*/ 	.word	0x00000000
        /*0f88*/ 	.short	0x0101
        /*0f8a*/ 	.byte	0x3f
	.zero		1


	//   ....[26]....
        /*0f8c*/ 	.word	0x0000a560
        /*0f90*/ 	.word	0x0000001f
        /*0f94*/ 	.word	0x000308b0
        /*0f98*/ 	.short	0x010a
        /*0f9a*/ 	.byte	0x3f
	.zero		1


	//   ....[27]....
        /*0f9c*/ 	.word	0x0000aa90
        /*0fa0*/ 	.word	0x0000001f
        /*0fa4*/ 	.word	0x00000000
        /*0fa8*/ 	.short	0x0101
        /*0faa*/ 	.byte	0x3f
	.zero		1


	//   ....[28]....
        /*0fac*/ 	.word	0x0000b790
        /*0fb0*/ 	.word	0x00000010
        /*0fb4*/ 	.word	0x00030800
        /*0fb8*/ 	.short	0x010a
        /*0fba*/ 	.byte	0x3f
	.zero		1


	//   ....[29]....
        /*0fbc*/ 	.word	0x0000b7e0
        /*0fc0*/ 	.word	0x00000010
        /*0fc4*/ 	.word	0x00030800
        /*0fc8*/ 	.short	0x010a
        /*0fca*/ 	.byte	0x3f
	.zero		1


	//   ....[30]....
        /*0fcc*/ 	.word	0x0000cbb0
        /*0fd0*/ 	.word	0x00000010
        /*0fd4*/ 	.word	0x00030800
        /*0fd8*/ 	.short	0x010a
        /*0fda*/ 	.byte	0x3f
	.zero		1


	//   ....[31]....
        /*0fdc*/ 	.word	0x0000fd60
        /*0fe0*/ 	.word	0x00000010
        /*0fe4*/ 	.word	0x00030800
        /*0fe8*/ 	.short	0x010a
        /*0fea*/ 	.byte	0x3f
	.zero		1


	//   ....[32]....
        /*0fec*/ 	.word	0x000127c0
        /*0ff0*/ 	.word	0x00000005
        /*0ff4*/ 	.word	0x00030830
        /*0ff8*/ 	.short	0x010a
        /*0ffa*/ 	.byte	0x3f
	.zero		1


	//   ....[33]....
        /*0ffc*/ 	.word	0x00012830
        /*1000*/ 	.word	0x00000005
        /*1004*/ 	.word	0x00030830
        /*1008*/ 	.short	0x010a
        /*100a*/ 	.byte	0x3f
	.zero		1


	//   ....[34]....
        /*100c*/ 	.word	0x000132f0
        /*1010*/ 	.word	0x00000000
        /*1014*/ 	.word	0x00000000
        /*1018*/ 	.short	0x0101
        /*101a*/ 	.byte	0x3f
	.zero		1


	//   ....[35]....
        /*101c*/ 	.word	0x00015780
        /*1020*/ 	.word	0x00000000
        /*1024*/ 	.word	0x00030830
        /*1028*/ 	.short	0x010a
        /*102a*/ 	.byte	0x3f
	.zero		1


	//   ....[36]....
        /*102c*/ 	.word	0x00015800
        /*1030*/ 	.word	0x00000000
        /*1034*/ 	.word	0x00030830
        /*1038*/ 	.short	0x010a
        /*103a*/ 	.byte	0x3f
	.zero		1


	//   ....[37]....
        /*103c*/ 	.word	0x00016520
        /*1040*/ 	.word	0x00000002
        /*1044*/ 	.word	0x00030850
        /*1048*/ 	.short	0x010a
        /*104a*/ 	.byte	0x3f
	.zero		1


	//   ....[38]....
        /*104c*/ 	.word	0x00016570
        /*1050*/ 	.word	0x00000002
        /*1054*/ 	.word	0x00030850
        /*1058*/ 	.short	0x010a
        /*105a*/ 	.byte	0x3f
	.zero		1


	//   ....[39]....
        /*105c*/ 	.word	0x00016970
        /*1060*/ 	.word	0x00000000
        /*1064*/ 	.word	0x00000000
        /*1068*/ 	.short	0x0101
        /*106a*/ 	.byte	0x3f
	.zero		1


	//   ....[40]....
        /*106c*/ 	.word	0x00017bb0
        /*1070*/ 	.word	0x00000002
        /*1074*/ 	.word	0x00000000
        /*1078*/ 	.short	0x0101
        /*107a*/ 	.byte	0x3f
	.zero		1


	//   ....[41]....
        /*107c*/ 	.word	0x00018ed0
        /*1080*/ 	.word	0x00000003
        /*1084*/ 	.word	0x00030830
        /*1088*/ 	.short	0x010a
        /*108a*/ 	.byte	0x3f
	.zero		1


	//   ....[42]....
        /*108c*/ 	.word	0x00018f50
        /*1090*/ 	.word	0x00000003
        /*1094*/ 	.word	0x00030830
        /*1098*/ 	.short	0x010a
        /*109a*/ 	.byte	0x3f
	.zero		1


	//   ....[43]....
        /*109c*/ 	.word	0x00019c70
        /*10a0*/ 	.word	0x0000000f
        /*10a4*/ 	.word	0x00030850
        /*10a8*/ 	.short	0x010a
        /*10aa*/ 	.byte	0x3f
	.zero		1


	//   ....[44]....
        /*10ac*/ 	.word	0x00019cc0
        /*10b0*/ 	.word	0x0000000f
        /*10b4*/ 	.word	0x00030850
        /*10b8*/ 	.short	0x010a
        /*10ba*/ 	.byte	0x3f
	.zero		1


	//   ....[45]....
        /*10bc*/ 	.word	0x0001ac60
        /*10c0*/ 	.word	0x00000086
        /*10c4*/ 	.word	0x00000000
        /*10c8*/ 	.short	0x0101
        /*10ca*/ 	.byte	0x3f
	.zero		1


	//   ....[46]....
        /*10cc*/ 	.word	0x0001acc0
        /*10d0*/ 	.word	0x0000000f
        /*10d4*/ 	.word	0x00000000
        /*10d8*/ 	.short	0x0101
        /*10da*/ 	.byte	0x3f
	.zero		1


	//   ....[47]....
        /*10dc*/ 	.word	0x0001b080
        /*10e0*/ 	.word	0x00000004
        /*10e4*/ 	.word	0x00030830
        /*10e8*/ 	.short	0x010a
        /*10ea*/ 	.byte	0x3f
	.zero		1


	//   ....[48]....
        /*10ec*/ 	.word	0x0001b100
        /*10f0*/ 	.word	0x00000004
        /*10f4*/ 	.word	0x00030830
        /*10f8*/ 	.short	0x010a
        /*10fa*/ 	.byte	0x3f
	.zero		1


	//   ....[49]....
        /*10fc*/ 	.word	0x0001be00
        /*1100*/ 	.word	0x0000000e
        /*1104*/ 	.word	0x00030850
        /*1108*/ 	.short	0x010a
        /*110a*/ 	.byte	0x3f
	.zero		1


	//   ....[50]....
        /*110c*/ 	.word	0x0001be50
        /*1110*/ 	.word	0x0000000e
        /*1114*/ 	.word	0x00030850
        /*1118*/ 	.short	0x010a
        /*111a*/ 	.byte	0x3f
	.zero		1


	//   ....[51]....
        /*111c*/ 	.word	0x0001c2d0
        /*1120*/ 	.word	0x00000000
        /*1124*/ 	.word	0x00000000
        /*1128*/ 	.short	0x0101
        /*112a*/ 	.byte	0x3f
	.zero		1


	//   ....[52]....
        /*112c*/ 	.word	0x0001dc70
        /*1130*/ 	.word	0x00000002
        /*1134*/ 	.word	0x00000000
        /*1138*/ 	.short	0x0101
        /*113a*/ 	.byte	0x3f
	.zero		1


	//   ....[53]....
        /*113c*/ 	.word	0x0001ea30
        /*1140*/ 	.word	0x00000002
        /*1144*/ 	.word	0x00030850
        /*1148*/ 	.short	0x010a
        /*114a*/ 	.byte	0x3f
	.zero		1


	//   ....[54]....
        /*114c*/ 	.word	0x0001ead0
        /*1150*/ 	.word	0x00000002
        /*1154*/ 	.word	0x00030850
        /*1158*/ 	.short	0x010a
        /*115a*/ 	.byte	0x3f
	.zero		1


	//   ....[55]....
        /*115c*/ 	.word	0x0001efa0
        /*1160*/ 	.word	0x00000008
        /*1164*/ 	.word	0x00000000
        /*1168*/ 	.short	0x0101
        /*116a*/ 	.byte	0x3f
	.zero		1


	//   ....[56]....
        /*116c*/ 	.word	0x00020cb0
        /*1170*/ 	.word	0x00000000
        /*1174*/ 	.word	0x00000000
        /*1178*/ 	.short	0x0101
        /*117a*/ 	.byte	0x3f
	.zero		1


	//   ....[57]....
        /*117c*/ 	.word	0x00021450
        /*1180*/ 	.word	0x00000002
        /*1184*/ 	.word	0x00000000
        /*1188*/ 	.short	0x0101
        /*118a*/ 	.byte	0x3f
	.zero		1


	//   ....[58]....
        /*118c*/ 	.word	0x00025290
        /*1190*/ 	.word	0x00000013
        /*1194*/ 	.word	0x00030820
        /*1198*/ 	.short	0x010a
        /*119a*/ 	.byte	0x3f
	.zero		1


	//   ....[59]....
        /*119c*/ 	.word	0x00025360
        /*11a0*/ 	.word	0x00000006
        /*11a4*/ 	.word	0x000308a0
        /*11a8*/ 	.short	0x010a
        /*11aa*/ 	.byte	0x3f
	.zero		1


	//   ....[60]....
        /*11ac*/ 	.word	0x00025780
        /*11b0*/ 	.word	0x00000006
        /*11b4*/ 	.word	0x000308c0
        /*11b8*/ 	.short	0x010a
        /*11ba*/ 	.byte	0x3f
	.zero		1


	//   ....[61]....
        /*11bc*/ 	.word	0x00025cf0
        /*11c0*/ 	.word	0x00000008
        /*11c4*/ 	.word	0x000308a0
        /*11c8*/ 	.short	0x010a
        /*11ca*/ 	.byte	0x3f
	.zero		1


	//   ....[62]....
        /*11cc*/ 	.word	0x00026100
        /*11d0*/ 	.word	0x00000008
        /*11d4*/ 	.word	0x000308c0
        /*11d8*/ 	.short	0x010a
        /*11da*/ 	.byte	0x3f
	.zero		1


	//   ....[63]....
        /*11dc*/ 	.word	0x00027570
        /*11e0*/ 	.word	0x00000000
        /*11e4*/ 	.word	0x00030840
        /*11e8*/ 	.short	0x010a
        /*11ea*/ 	.byte	0x3f
	.zero		1


	//   ....[64]....
        /*11ec*/ 	.word	0x000284a0
        /*11f0*/ 	.word	0x00000013
        /*11f4*/ 	.word	0x00030800
        /*11f8*/ 	.short	0x0107
        /*11fa*/ 	.byte	0x3f
	.zero		1


	//   ....[65]....
        /*11fc*/ 	.word	0x000285a0
        /*1200*/ 	.word	0x00000013
        /*1204*/ 	.word	0x00030800
        /*1208*/ 	.short	0x0101
        /*120a*/ 	.byte	0x3f
	.zero		1


	//   ....[66]....
        /*120c*/ 	.word	0x000285c0
        /*1210*/ 	.word	0x00000013
        /*1214*/ 	.word	0x00030820
        /*1218*/ 	.short	0x010a
        /*121a*/ 	.byte	0x3f
	.zero		1


	//   ....[67]....
        /*121c*/ 	.word	0x000289e0
        /*1220*/ 	.word	0x00000003
        /*1224*/ 	.word	0x00030840
        /*1228*/ 	.short	0x010a
        /*122a*/ 	.byte	0x3f
	.zero		1


	//   ....[68]....
        /*122c*/ 	.word	0x00028e70
        /*1230*/ 	.word	0x00000002
        /*1234*/ 	.word	0x00030860
        /*1238*/ 	.short	0x010a
        /*123a*/ 	.byte	0x3f
	.zero		1


	//   ....[69]....
        /*123c*/ 	.word	0x00029600
        /*1240*/ 	.word	0x00000003
        /*1244*/ 	.word	0x00030840
        /*1248*/ 	.short	0x010a
        /*124a*/ 	.byte	0x3f
	.zero		1


	//   ....[70]....
        /*124c*/ 	.word	0x00029a90
        /*1250*/ 	.word	0x00000002
        /*1254*/ 	.word	0x00030860
        /*1258*/ 	.short	0x010a
        /*125a*/ 	.byte	0x3f
	.zero		1


	//   ....[71]....
        /*125c*/ 	.word	0x0002a190
        /*1260*/ 	.word	0x00000003
        /*1264*/ 	.word	0x00030840
        /*1268*/ 	.short	0x010a
        /*126a*/ 	.byte	0x3f
	.zero		1


	//   ....[72]....
        /*126c*/ 	.word	0x0002a610
        /*1270*/ 	.word	0x00000002
        /*1274*/ 	.word	0x00030860
        /*1278*/ 	.short	0x010a
        /*127a*/ 	.byte	0x3f
	.zero		1


	//   ....[73]....
        /*127c*/ 	.word	0x0002aca0
        /*1280*/ 	.word	0x00000000
        /*1284*/ 	.word	0x00030860
        /*1288*/ 	.short	0x010a
        /*128a*/ 	.byte	0x3f
	.zero		1


	//   ....[74]....
        /*128c*/ 	.word	0x0002c430
        /*1290*/ 	.word	0x00000000
        /*1294*/ 	.word	0x00030820
        /*1298*/ 	.short	0x010a
        /*129a*/ 	.byte	0x3f
	.zero		1


	//   ....[75]....
        /*129c*/ 	.word	0x0002c600
        /*12a0*/ 	.word	0x00000006
        /*12a4*/ 	.word	0x00000000
        /*12a8*/ 	.short	0x010a
        /*12aa*/ 	.byte	0x3f
	.zero		1


	//   ....[76]....
        /*12ac*/ 	.word	0x0002c670
        /*12b0*/ 	.word	0x00000007
        /*12b4*/ 	.word	0x00000000
        /*12b8*/ 	.short	0x010a
        /*12ba*/ 	.byte	0x3f
	.zero		1


	//   ....[77]....
        /*12bc*/ 	.word	0x0002c6e0
        /*12c0*/ 	.word	0x00000004
        /*12c4*/ 	.word	0x00000000
        /*12c8*/ 	.short	0x010a
        /*12ca*/ 	.byte	0x3f
	.zero		1


	//   ....[78]....
        /*12cc*/ 	.word	0x0002c710
        /*12d0*/ 	.word	0x00000003
        /*12d4*/ 	.word	0x00000000
        /*12d8*/ 	.short	0x010a
        /*12da*/ 	.byte	0x3f
	.zero		1


	//   ....[79]....
        /*12dc*/ 	.word	0x0002c770
        /*12e0*/ 	.word	0x0000001f
        /*12e4*/ 	.word	0x00030890
        /*12e8*/ 	.short	0x010a
        /*12ea*/ 	.byte	0x3f
	.zero		1


	//   ....[80]....
        /*12ec*/ 	.word	0x0002c7c0
        /*12f0*/ 	.word	0x0000001f
        /*12f4*/ 	.word	0x00030890
        /*12f8*/ 	.short	0x010a
        /*12fa*/ 	.byte	0x3f
	.zero		1


	//   ....[81]....
        /*12fc*/ 	.word	0x0002c810
        /*1300*/ 	.word	0x0000001f
        /*1304*/ 	.word	0x00030890
        /*1308*/ 	.short	0x010a
        /*130a*/ 	.byte	0x3f
	.zero		1


	//   ....[82]....
        /*130c*/ 	.word	0x0002c860
        /*1310*/ 	.word	0x0000001f
        /*1314*/ 	.word	0x000308b0
        /*1318*/ 	.short	0x010a
        /*131a*/ 	.byte	0x3f
	.zero		1


	//   ....[83]....
        /*131c*/ 	.word	0x0002cc40
        /*1320*/ 	.word	0x00000010
        /*1324*/ 	.word	0x00030800
        /*1328*/ 	.short	0x010a
        /*132a*/ 	.byte	0x3f
	.zero		1


	//   ....[84]....
        /*132c*/ 	.word	0x0002d040
        /*1330*/ 	.word	0x00000010
        /*1334*/ 	.word	0x00030800
        /*1338*/ 	.short	0x010a
        /*133a*/ 	.byte	0x3f
	.zero		1


	//   ....[85]....
        /*133c*/ 	.word	0x0002d090
        /*1340*/ 	.word	0x00000005
        /*1344*/ 	.word	0x00030830
        /*1348*/ 	.short	0x010a
        /*134a*/ 	.byte	0x3f
	.zero		1


	//   ....[86]....
        /*134c*/ 	.word	0x0002d0e0
        /*1350*/ 	.word	0x00000000
        /*1354*/ 	.word	0x00030830
        /*1358*/ 	.short	0x010a
        /*135a*/ 	.byte	0x3f
	.zero		1


	//   ....[87]....
        /*135c*/ 	.word	0x0002d130
        /*1360*/ 	.word	0x00000002
        /*1364*/ 	.word	0x00030850
        /*1368*/ 	.short	0x010a
        /*136a*/ 	.byte	0x3f
	.zero		1


	//   ....[88]....
        /*136c*/ 	.word	0x0002d180
        /*1370*/ 	.word	0x00000003
        /*1374*/ 	.word	0x00030830
        /*1378*/ 	.short	0x010a
        /*137a*/ 	.byte	0x3f
	.zero		1


	//   ....[89]....
        /*137c*/ 	.word	0x0002d1d0
        /*1380*/ 	.word	0x0000000f
        /*1384*/ 	.word	0x00030850
        /*1388*/ 	.short	0x010a
        /*138a*/ 	.byte	0x3f
	.zero		1


	//   ....[90]....
        /*138c*/ 	.word	0x0002d220
        /*1390*/ 	.word	0x00000004
        /*1394*/ 	.word	0x00030830
        /*1398*/ 	.short	0x010a
        /*139a*/ 	.byte	0x3f
	.zero		1


	//   ....[91]....
        /*139c*/ 	.word	0x0002d270
        /*13a0*/ 	.word	0x0000000e
        /*13a4*/ 	.word	0x00030850
        /*13a8*/ 	.short	0x010a
        /*13aa*/ 	.byte	0x3f
	.zero		1


	//   ....[92]....
        /*13ac*/ 	.word	0x0002d2c0
        /*13b0*/ 	.word	0x00000002
        /*13b4*/ 	.word	0x00030850
        /*13b8*/ 	.short	0x010a
        /*13ba*/ 	.byte	0x3f
	.zero		1


	//   ....[93]....
        /*13bc*/ 	.word	0x0002d470
        /*13c0*/ 	.word	0x00000013
        /*13c4*/ 	.word	0x00030820
        /*13c8*/ 	.short	0x010a
        /*13ca*/ 	.byte	0x3f
	.zero		1


	//   ....[94]....
        /*13cc*/ 	.word	0x0002d4c0
        /*13d0*/ 	.word	0x00000006
        /*13d4*/ 	.word	0x000308a0
        /*13d8*/ 	.short	0x010a
        /*13da*/ 	.byte	0x3f
	.zero		1


	//   ....[95]....
        /*13dc*/ 	.word	0x0002d510
        /*13e0*/ 	.word	0x00000006
        /*13e4*/ 	.word	0x000308c0
        /*13e8*/ 	.short	0x010a
        /*13ea*/ 	.byte	0x3f
	.zero		1


	//   ....[96]....
        /*13ec*/ 	.word	0x0002d560
        /*13f0*/ 	.word	0x00000008
        /*13f4*/ 	.word	0x000308a0
        /*13f8*/ 	.short	0x010a
        /*13fa*/ 	.byte	0x3f
	.zero		1


	//   ....[97]....
        /*13fc*/ 	.word	0x0002d5b0
        /*1400*/ 	.word	0x00000008
        /*1404*/ 	.word	0x000308c0
        /*1408*/ 	.short	0x010a
        /*140a*/ 	.byte	0x3f
	.zero		1


	//   ....[98]....
        /*140c*/ 	.word	0x0002d750
        /*1410*/ 	.word	0x00000000
        /*1414*/ 	.word	0x00030840
        /*1418*/ 	.short	0x010a
        /*141a*/ 	.byte	0x3f
	.zero		1


	//   ....[99]....
        /*141c*/ 	.word	0x0002e310
        /*1420*/ 	.word	0x00000013
        /*1424*/ 	.word	0x00030820
        /*1428*/ 	.short	0x010a
        /*142a*/ 	.byte	0x3f
	.zero		1


	//   ....[100]....
        /*142c*/ 	.word	0x0002e360
        /*1430*/ 	.word	0x00000003
        /*1434*/ 	.word	0x00030840
        /*1438*/ 	.short	0x010a
        /*143a*/ 	.byte	0x3f
	.zero		1


	//   ....[101]....
        /*143c*/ 	.word	0x0002e3b0
        /*1440*/ 	.word	0x00000002
        /*1444*/ 	.word	0x00030860
        /*1448*/ 	.short	0x010a
        /*144a*/ 	.byte	0x3f
	.zero		1


	//   ....[102]....
        /*144c*/ 	.word	0x0002e400
        /*1450*/ 	.word	0x00000003
        /*1454*/ 	.word	0x00030840
        /*1458*/ 	.short	0x010a
        /*145a*/ 	.byte	0x3f
	.zero		1


	//   ....[103]....
        /*145c*/ 	.word	0x0002e450
        /*1460*/ 	.word	0x00000002
        /*1464*/ 	.word	0x00030860
        /*1468*/ 	.short	0x010a
        /*146a*/ 	.byte	0x3f
	.zero		1


	//   ....[104]....
        /*146c*/ 	.word	0x0002e4a0
        /*1470*/ 	.word	0x00000003
        /*1474*/ 	.word	0x00030840
        /*1478*/ 	.short	0x010a
        /*147a*/ 	.byte	0x3f
	.zero		1


	//   ....[105]....
        /*147c*/ 	.word	0x0002e4f0
        /*1480*/ 	.word	0x00000002
        /*1484*/ 	.word	0x00030860
        /*1488*/ 	.short	0x010a
        /*148a*/ 	.byte	0x3f
	.zero		1


	//   ....[106]....
        /*148c*/ 	.word	0x0002e540
        /*1490*/ 	.word	0x00000000
        /*1494*/ 	.word	0x00030860
        /*1498*/ 	.short	0x010a
        /*149a*/ 	.byte	0x3f
	.zero		1


	//   ....[107]....
        /*149c*/ 	.word	0x0002f0d0
        /*14a0*/ 	.word	0x00000000
        /*14a4*/ 	.word	0x00030820
        /*14a8*/ 	.short	0x010a
        /*14aa*/ 	.byte	0x3f
	.zero		1


	//   ....[108]....
        /*14ac*/ 	.word	0x0002f270
        /*14b0*/ 	.word	0x00000006
        /*14b4*/ 	.word	0x00000000
        /*14b8*/ 	.short	0x010a
        /*14ba*/ 	.byte	0x3f
	.zero		1


	//   ....[109]....
        /*14bc*/ 	.word	0x0002f2c0
        /*14c0*/ 	.word	0x00000007
        /*14c4*/ 	.word	0x00000000
        /*14c8*/ 	.short	0x010a
        /*14ca*/ 	.byte	0x3f
	.zero		1


	//   ....[110]....
        /*14cc*/ 	.word	0x0002f310
        /*14d0*/ 	.word	0x00000004
        /*14d4*/ 	.word	0x00000000
        /*14d8*/ 	.short	0x010a
        /*14da*/ 	.byte	0x3f
	.zero		1


	//----- nvinfo : EIATTR_NUM_MBARRIERS
	.align		4
.L_755:
        /*14dc*/ 	.byte	0x03, 0x38
        /*14de*/ 	.short	0x0016


	//----- nvinfo : EIATTR_EXIT_INSTR_OFFSETS
	.align		4
        /*14e0*/ 	.byte	0x04, 0x1c
        /*14e2*/ 	.short	(.L_757 - .L_756)


	//   ....[0]....
.L_756:
        /*14e4*/ 	.word	0x0002c760


	//----- nvinfo : EIATTR_MAX_THREADS
	.align		4
.L_757:
        /*14e8*/ 	.byte	0x04, 0x05
        /*14ea*/ 	.short	(.L_759 - .L_758)
.L_758:
        /*14ec*/ 	.word	0x00000180
        /*14f0*/ 	.word	0x00000001
        /*14f4*/ 	.word	0x00000001


	//----- nvinfo : EIATTR_CRS_STACK_SIZE
	.align		4
.L_759:
        /*14f8*/ 	.byte	0x04, 0x1e
        /*14fa*/ 	.short	(.L_761 - .L_760)
.L_760:
        /*14fc*/ 	.word	0x00000000


	//----- nvinfo : EIATTR_CBANK_PARAM_SIZE
	.align		4
.L_761:
        /*1500*/ 	.byte	0x03, 0x19
        /*1502*/ 	.short	0x0af0


	//----- nvinfo : EIATTR_PARAM_CBANK
	.align		4
        /*1504*/ 	.byte	0x04, 0x0a
        /*1506*/ 	.short	(.L_763 - .L_762)
	.align		4
.L_762:
        /*1508*/ 	.word	index@(.nv.constant0._ZN7cutlass13device_kernelIN5flash11enable_sm90INS1_16FlashAttnFwdSm90INS1_25CollectiveMainloopFwdSm90ILi2EN4cute5tupleIJNS5_1CILi1EEES8_S8_EEENS6_IJNS7_ILi128EEENS7_ILi96EEENS7_ILi192EEEEEELi192ENS_6half_tEfNS_4arch4Sm90ELb0ELb1ELb0ELb1ELb0ELb1ELb0ELb1ELb1ELb1ELb1ELb0EEENS1_21CollectiveEpilogueFwdINS6_IJSA_SC_SB_EEES9_SE_SG_Li256ELb1ELb1ELb1ELb0EEENS1_36VarlenDynamicPersistentTileSchedulerILi128ELi96ELi256ELi128ELb1ELb1ELb1ELb1ELb0ELb1EEEEEEEEEvNT_6ParamsE)
        /*150c*/ 	.short	0x0210
        /*150e*/ 	.short	0x0af0


	//----- nvinfo : EIATTR_SW_WAR
	.align		4
.L_763:
        /*1510*/ 	.byte	0x04, 0x36
        /*1512*/ 	.short	(.L_765 - .L_764)
.L_764:
        /*1514*/ 	.word	0x00000008
.L_765:


//--------------------- .nv.info._ZN7cutlass13device_kernelIN5flash11enable_sm90INS1_16FlashAttnFwdSm90INS1_25CollectiveMainloopFwdSm90ILi2EN4cute5tupleIJNS5_1CILi1EEES8_S8_EEENS6_IJNS7_ILi128EEENS7_ILi112EEENS7_ILi192EEEEEELi192ENS_6half_tEfNS_4arch4Sm90ELb1ELb0ELb0ELb0ELb0ELb0ELb0ELb1ELb1ELb1ELb1ELb0EEENS1_21CollectiveEpilogueFwdINS6_IJSA_SC_SB_EEES9_SE_SG_Li256ELb0ELb1ELb1ELb0EEENS1_19SingleTileSchedulerILb0ELb1ELb1ELi128EEEEEEEEEvNT_6ParamsE --------------------------
	.section	.nv.info._ZN7cutlass13device_kernelIN5flash11enable_sm90INS1_16FlashAttnFwdSm90INS1_25CollectiveMainloopFwdSm90ILi2EN4cute5tupleIJNS5_1CILi1EEES8_S8_EEENS6_IJNS7_ILi128EEENS7_ILi112EEENS7_ILi192EEEEEELi192ENS_6half_tEfNS_4arch4Sm90ELb1ELb0ELb0ELb0ELb0ELb0ELb0ELb1ELb1ELb1ELb1ELb0EEENS1_21CollectiveEpilogueFwdINS6_IJSA_SC_SB_EEES9_SE_SG_Li256ELb0ELb1ELb1ELb0EEENS1_19SingleTileSchedulerILb0ELb1ELb1ELi128EEEEEEEEEvNT_6ParamsE,"",@"SHT_CUDA_INFO"
	.sectionflags	@""
	.align	4


	//----- nvinfo : EIATTR_CUDA_API_VERSION
	.align		4
        /*0000*/ 	.byte	0x04, 0x37
        /*0002*/ 	.short	(.L_767 - .L_766)
.L_766:
        /*0004*/ 	.word	0x00000082


	//----- nvinfo : EIATTR_KPARAM_INFO
	.align		4
.L_767:
        /*0008*/ 	.byte	0x04, 0x17
        /*000a*/ 	.short	(.L_769 - .L_768)
.L_768:
        /*000c*/ 	.word	0x00000000
        /*0010*/ 	.short	0x0000
        /*0012*/ 	.short	0x0070
        /*0014*/ 	.byte	0x00, 0xf0, 0x01, 0x28


	//----- nvinfo : EIATTR_SPARSE_MMA_MASK
	.align		4
.L_769:
        /*0018*/ 	.byte	0x03, 0x50
        /*001a*/ 	.short	0x0000


	//----- nvinfo : EIATTR_MAXREG_COUNT
	.align		4
        /*001c*/ 	.byte	0x03, 0x1b
        /*001e*/ 	.short	0x00a8


	//----- nvinfo : EIATTR_NUM_BARRIERS
	.align		4
        /*0020*/ 	.byte	0x02, 0x4c
        /*0022*/ 	.byte	0x09
	.zero		1


	//----- nvinfo : EIATTR_EXTERNS
	.align		4
        /*0024*/ 	.byte	0x04, 0x0f
        /*0026*/ 	.short	(.L_771 - .L_770)


	//   ....[0]....
	.align		4
.L_770:
        /*0028*/ 	.word	index@(__assertfail)


	//----- nvinfo : EIATTR_ANNOTATIONS
	.align		4
.L_771:
        /*002c*/ 	.byte	0x04, 0x55
        /*002e*/ 	.short	(.L_773 - .L_772)


	//   ....[0]....
.L_772:
        /* <DEDUP_REMOVED lines=9> */


	//----- nvinfo : EIATTR_MERCURY_ISA_VERSION
	.align		4
.L_773:
        /*00a8*/ 	.byte	0x03, 0x5f
        /*00aa*/ 	.short	0x0101


	//----- nvinfo : EIATTR_INT_WARP_WIDE_INSTR_OFFSETS
	.align		4
        /*00ac*/ 	.byte	0x04, 0x31
        /*00ae*/ 	.short	(.L_775 - .L_774)


	//   ....[0]....
.L_774:
        /*00b0*/ 	.word	0x00000130


	//   ....[1]....
        /*00b4*/ 	.word	0x00000170


	//   ....[2]....
        /*00b8*/ 	.word	0x000001e0


	//----- nvinfo : EIATTR_COOP_GROUP_MASK_REGIDS
	.align		4
.L_775:
        /*00bc*/ 	.byte	0x04, 0x29
        /*00be*/ 	.short	(.L_777 - .L_776)


	//   ....[0]....
.L_776:
        /*00c0*/ 	.word	0xffffffff


	//   ....[1]....
        /*00c4*/ 	.word	0xffffffff


	//   ....[2]....
        /*00c8*/ 	.word	0xffffffff


	//   ....[3]....
        /*00cc*/ 	.word	0xffffffff


	//   ....[4]....
        /*00d0*/ 	.word	0xffffffff


	//   ....[5]....
        /*00d4*/ 	.word	0xffffffff


	//   ....[6]....
        /*00d8*/ 	.word	0xffffffff


	//   ....[7]....
        /*00dc*/ 	.word	0xffffffff


	//   ....[8]....
        /*00e0*/ 	.word	0xffffffff


	//   ....[9]....
        /*00e4*/ 	.word	0xffffffff


	//   ....[10]....
        /*00e8*/ 	.word	0xffffffff


	//   ....[11]....
        /*00ec*/ 	.word	0xffffffff


	//   ....[12]....
        /*00f0*/ 	.word	0xffffffff


	//   ....[13]....
        /*00f4*/ 	.word	0xffffffff


	//   ....[14]....
        /*00f8*/ 	.word	0xffffffff


	//   ....[15]....
        /*00fc*/ 	.word	0xffffffff


	//   ....[16]....
        /*0100*/ 	.word	0xffffffff


	//   ....[17]....
        /*0104*/ 	.word	0xffffffff


	//   ....[18]....
        /*0108*/ 	.word	0xffffffff


	//   ....[19]....
        /*010c*/ 	.word	0xffffffff


	//   ....[20]....
        /*0110*/ 	.word	0xffffffff


	//   ....[21]....
        /*0114*/ 	.word	0xffffffff


	//   ....[22]....
        /*0118*/ 	.word	0xffffffff


	//   ....[23]....
        /*011c*/ 	.word	0xffffffff


	//   ....[24]....
        /*0120*/ 	.word	0xffffffff


	//   ....[25]....
        /*0124*/ 	.word	0xffffffff


	//   ....[26]....
        /*0128*/ 	.word	0xffffffff


	//   ....[27]....
        /*012c*/ 	.word	0xffffffff


	//   ....[28]....
        /*0130*/ 	.word	0xffffffff


	//   ....[29]....
        /*0134*/ 	.word	0xffffffff


	//   ....[30]....
        /*0138*/ 	.word	0xffffffff


	//   ....[31]....
        /*013c*/ 	.word	0xffffffff


	//   ....[32]....
        /*0140*/ 	.word	0xffffffff


	//   ....[33]....
        /*0144*/ 	.word	0xffffffff


	//   ....[34]....
        /*0148*/ 	.word	0xffffffff


	//   ....[35]....
        /*014c*/ 	.word	0xffffffff


	//   ....[36]....
        /*0150*/ 	.word	0xffffffff


	//   ....[37]....
        /*0154*/ 	.word	0xffffffff


	//   ....[38]....
        /*0158*/ 	.word	0xffffffff


	//   ....[39]....
        /*015c*/ 	.word	0xffffffff


	//   ....[40]....
        /*0160*/ 	.word	0xffffffff


	//   ....[41]....
        /*0164*/ 	.word	0xffffffff


	//   ....[42]....
        /*0168*/ 	.word	0xffffffff


	//   ....[43]....
        /*016c*/ 	.word	0xffffffff


	//   ....[44]....
        /*0170*/ 	.word	0xffffffff


	//   ....[45]....
        /*0174*/ 	.word	0xffffffff


	//   ....[46]....
        /*0178*/ 	.word	0xffffffff


	//   ....[47]....
        /*017c*/ 	.word	0xffffffff


	//   ....[48]....
        /*0180*/ 	.word	0xffffffff


	//   ....[49]....
        /*0184*/ 	.word	0xffffffff


	//   ....[50]....
        /*0188*/ 	.word	0xffffffff


	//   ....[51]....
        /*018c*/ 	.word	0xffffffff


	//   ....[52]....
        /*0190*/ 	.word	0xffffffff


	//   ....[53]....
        /*0194*/ 	.word	0xffffffff


	//   ....[54]....
        /*0198*/ 	.word	0xffffffff


	//   ....[55]....
        /*019c*/ 	.word	0x0500000f


	//   ....[56]....
        /*01a0*/ 	.word	0x0500000f


	//   ....[57]....
        /*01a4*/ 	.word	0x0500000f


	//   ....[58]....
        /*01a8*/ 	.word	0x0500000f


	//   ....[59]....
        /*01ac*/ 	.word	0x0500000f


	//   ....[60]....
        /*01b0*/ 	.word	0x0500000f


	//   ....[61]....
        /*01b4*/ 	.word	0x0500000f


	//   ....[62]....
        /*01b8*/ 	.word	0x0500000f


	//   ....[63]....
        /*01bc*/ 	.word	0x0500000f


	//   ....[64]....
        /*01c0*/ 	.word	0x0500000f


	//   ....[65]....
        /*01c4*/ 	.word	0x0500000f


	//   ....[66]....
        /*01c8*/ 	.word	0x0500000f


	//   ....[67]....
        /*01cc*/ 	.word	0x0500000f


	//   ....[68]....
        /*01d0*/ 	.word	0x0500000f


	//   ....[69]....
        /*01d4*/ 	.word	0x0500000f


	//   ....[70]....
        /*01d8*/ 	.word	0x0500000f


	//   ....[71]....
        /*01dc*/ 	.word	0x0500000f


	//   ....[72]....
        /*01e0*/ 	.word	0x0500000f


	//----- nvinfo : EIATTR_COOP_GROUP_INSTR_OFFSETS
	.align		4
.L_777:
        /*01e4*/ 	.byte	0x04, 0x28
        /*01e6*/ 	.short	(.L_779 - .L_778)


	//   ....[0]....
.L_778:
        /*01e8*/ 	.word	0x00000060


	//   ....[1]....
        /*01ec*/ 	.word	0x00000140


	//   ....[2]....
        /*01f0*/ 	.word	0x00000190


	//   ....[3]....
        /*01f4*/ 	.word	0x000003c0


	//   ....[4]....
        /*01f8*/ 	.word	0x00000520


	//   ....[5]....
        /*01fc*/ 	.word	0x00000640


	//   ....[6]....
        /*0200*/ 	.word	0x000007a0


	//   ....[7]....
        /*0204*/ 	.word	0x00001390


	//   ....[8]....
        /*0208*/ 	.word	0x00003880


	//   ....[9]....
        /*020c*/ 	.word	0x000038c0


	//   ....[10]....
        /*0210*/ 	.word	0x00004130


	//   ....[11]....
        /*0214*/ 	.word	0x00004270


	//   ....[12]....
        /*0218*/ 	.word	0x00004a20


	//   ....[13]....
        /*021c*/ 	.word	0x00004ab0


	//   ....[14]....
        /*0220*/ 	.word	0x000081e0


	//   ....[15]....
        /*0224*/ 	.word	0x00008210


	//   ....[16]....
        /*0228*/ 	.word	0x00008aa0


	//   ....[17]....
        /*022c*/ 	.word	0x00008ae0


	//   ....[18]....
        /*0230*/ 	.word	0x000091a0


	//   ....[19]....
        /*0234*/ 	.word	0x000091f0


	//   ....[20]....
        /*0238*/ 	.word	0x0000c8e0


	//   ....[21]....
        /*023c*/ 	.word	0x0000c910


	//   ....[22]....
        /*0240*/ 	.word	0x0000cd30


	//   ....[23]....
        /*0244*/ 	.word	0x0000cda0


	//   ....[24]....
        /*0248*/ 	.word	0x0000e1f0


	//   ....[25]....
        /*024c*/ 	.word	0x0000e210


	//   ....[26]....
        /*0250*/ 	.word	0x0000e2c0


	//   ....[27]....
        /*0254*/ 	.word	0x0000e320


	//   ....[28]....
        /*0258*/ 	.word	0x0000f410


	//   ....[29]....
        /*025c*/ 	.word	0x0000f450


	//   ....[30]....
        /*0260*/ 	.word	0x0000f490


	//   ....[31]....
        /*0264*/ 	.word	0x0000f4d0


	//   ....[32]....
        /*0268*/ 	.word	0x0000f510


	//   ....[33]....
        /*026c*/ 	.word	0x0000f530


	//   ....[34]....
        /*0270*/ 	.word	0x0000feb0


	//   ....[35]....
        /*0274*/ 	.word	0x0000fec0


	//   ....[36]....
        /*0278*/ 	.word	0x00010c30


	//   ....[37]....
        /*027c*/ 	.word	0x000117c0


	//   ....[38]....
        /*0280*/ 	.word	0x00012190


	//   ....[39]....
        /*0284*/ 	.word	0x000121d0


	//   ....[40]....
        /*0288*/ 	.word	0x00012200


	//   ....[41]....
        /*028c*/ 	.word	0x00012250


	//   ....[42]....
        /*0290*/ 	.word	0x000122d0


	//   ....[43]....
        /*0294*/ 	.word	0x00012300


	//   ....[44]....
        /*0298*/ 	.word	0x00012380


	//   ....[45]....
        /*029c*/ 	.word	0x000123b0


	//   ....[46]....
        /*02a0*/ 	.word	0x00012430


	//   ....[47]....
        /*02a4*/ 	.word	0x00012470


	//   ....[48]....
        /*02a8*/ 	.word	0x000124e0


	//   ....[49]....
        /*02ac*/ 	.word	0x00012510


	//   ....[50]....
        /*02b0*/ 	.word	0x00012590


	//   ....[51]....
        /*02b4*/ 	.word	0x000125d0


	//   ....[52]....
        /*02b8*/ 	.word	0x00012640


	//   ....[53]....
        /*02bc*/ 	.word	0x00012670


	//   ....[54]....
        /*02c0*/ 	.word	0x00014cb0


	//   ....[55]....
        /*02c4*/ 	.word	0x00015250


	//   ....[56]....
        /*02c8*/ 	.word	0x000153d0


	//   ....[57]....
        /*02cc*/ 	.word	0x00015420


	//   ....[58]....
        /*02d0*/ 	.word	0x00015560


	//   ....[59]....
        /*02d4*/ 	.word	0x000155d0


	//   ....[60]....
        /*02d8*/ 	.word	0x000156d0


	//   ....[61]....
        /*02dc*/ 	.word	0x00015740


	//   ....[62]....
        /*02e0*/ 	.word	0x00015840


	//   ....[63]....
        /*02e4*/ 	.word	0x000158b0


	//   ....[64]....
        /*02e8*/ 	.word	0x000159b0


	//   ....[65]....
        /*02ec*/ 	.word	0x00015a20


	//   ....[66]....
        /*02f0*/ 	.word	0x00015b20


	//   ....[67]....
        /*02f4*/ 	.word	0x00015b90


	//   ....[68]....
        /*02f8*/ 	.word	0x00015c90


	//   ....[69]....
        /*02fc*/ 	.word	0x00015cf0


	//   ....[70]....
        /*0300*/ 	.word	0x00015de0


	//   ....[71]....
        /*0304*/ 	.word	0x00015e30


	//   ....[72]....
        /*0308*/ 	.word	0x00016230


	//----- nvinfo : EIATTR_REG_RECONFIG
	.align		4
.L_779:
        /*030c*/ 	.byte	0x01, 0x54
	.zero		2


	//----- nvinfo : EIATTR_SYSCALL_OFFSETS
	.align		4
        /*0310*/ 	.byte	0x04, 0x46
        /*0312*/ 	.short	(.L_781 - .L_780)


	//   ....[0]....
.L_780:
        /*0314*/ 	.word	0x00001560


	//   ....[1]....
        /*0318*/ 	.word	0x00011440


	//   ....[2]....
        /*031c*/ 	.word	0x00011580


	//   ....[3]....
        /*0320*/ 	.word	0x00011670


	//   ....[4]....
        /*0324*/ 	.word	0x00011dd0


	//----- nvinfo : EIATTR_MBARRIER_INSTR_OFFSETS
	.align		4
.L_781:
        /*0328*/ 	.byte	0x04, 0x39
        /*032a*/ 	.short	(.L_783 - .L_782)


	//   ....[0]....
.L_782:
        /*032c*/ 	.word	0x00000270
        /*0330*/ 	.word	0x000000ff
        /*0334*/ 	.word	0x00036800
        /*0338*/ 	.short	0x0100
        /*033a*/ 	.byte	0x08
	.zero		1


	//   ....[1]....
        /*033c*/ 	.word	0x00000280
        /*0340*/ 	.word	0x000000ff
        /*0344*/ 	.word	0x00036820
        /*0348*/ 	.short	0x0100
        /*034a*/ 	.byte	0x08
	.zero		1


	//   ....[2]....
        /*034c*/ 	.word	0x00000370
        /*0350*/ 	.word	0x000000ff
        /*0354*/ 	.word	0x00036830
        /*0358*/ 	.short	0x0100
        /*035a*/ 	.byte	0x08
	.zero		1


	//   ....[3]....
        /*035c*/ 	.word	0x00000380
        /*0360*/ 	.word	0x000000ff
        /*0364*/ 	.word	0x00036840
        /*0368*/ 	.short	0x0100
        /*036a*/ 	.byte	0x08
	.zero		1


	//   ....[4]....
        /*036c*/ 	.word	0x00000390
        /*0370*/ 	.word	0x000000ff
        /*0374*/ 	.word	0x00036838
        /*0378*/ 	.short	0x0100
        /*037a*/ 	.byte	0x08
	.zero		1


	//   ....[5]....
        /*037c*/ 	.word	0x000003a0
        /*0380*/ 	.word	0x000000ff
        /*0384*/ 	.word	0x00036848
        /*0388*/ 	.short	0x0100
        /*038a*/ 	.byte	0x08
	.zero		1


	//   ....[6]....
        /*038c*/ 	.word	0x000004d0
        /*0390*/ 	.word	0x000000ff
        /*0394*/ 	.word	0x00036850
        /*0398*/ 	.short	0x0100
        /*039a*/ 	.byte	0x08
	.zero		1


	//   ....[7]....
        /*039c*/ 	.word	0x000004e0
        /*03a0*/ 	.word	0x000000ff
        /*03a4*/ 	.word	0x00036860
        /*03a8*/ 	.short	0x0100
        /*03aa*/ 	.byte	0x08
	.zero		1


	//   ....[8]....
        /*03ac*/ 	.word	0x000004f0
        /*03b0*/ 	.word	0x000000ff
        /*03b4*/ 	.word	0x00036858
        /*03b8*/ 	.short	0x0100
        /*03ba*/ 	.byte	0x08
	.zero		1


	//   ....[9]....
        /*03bc*/ 	.word	0x00000500
        /*03c0*/ 	.word	0x000000ff
        /*03c4*/ 	.word	0x00036868
        /*03c8*/ 	.short	0x0100
        /*03ca*/ 	.byte	0x08
	.zero		1


	//   ....[10]....
        /*03cc*/ 	.word	0x000005f0
        /*03d0*/ 	.word	0x000000ff
        /*03d4*/ 	.word	0x00036870
        /*03d8*/ 	.short	0x0100
        /*03da*/ 	.byte	0x06
	.zero		1


	//   ....[11]....
        /*03dc*/ 	.word	0x00000600
        /*03e0*/ 	.word	0x000000ff
        /*03e4*/ 	.word	0x00036880
        /*03e8*/ 	.short	0x0100
        /*03ea*/ 	.byte	0x06
	.zero		1


	//   ....[12]....
        /*03ec*/ 	.word	0x00000610
        /*03f0*/ 	.word	0x000000ff
        /*03f4*/ 	.word	0x00036878
        /*03f8*/ 	.short	0x0100
        /*03fa*/ 	.byte	0x06
	.zero		1


	//   ....[13]....
        /*03fc*/ 	.word	0x00000620
        /*0400*/ 	.word	0x000000ff
        /*0404*/ 	.word	0x00036888
        /*0408*/ 	.short	0x0100
        /*040a*/ 	.byte	0x06
	.zero		1


	//   ....[14]....
        /*040c*/ 	.word	0x00000750
        /*0410*/ 	.word	0x000000ff
        /*0414*/ 	.word	0x00036890
        /*0418*/ 	.short	0x0100
        /*041a*/ 	.byte	0x08
	.zero		1


	//   ....[15]....
        /*041c*/ 	.word	0x00000760
        /*0420*/ 	.word	0x000000ff
        /*0424*/ 	.word	0x000368a0
        /*0428*/ 	.short	0x0100
        /*042a*/ 	.byte	0x08
	.zero		1


	//   ....[16]....
        /*042c*/ 	.word	0x00000770
        /*0430*/ 	.word	0x000000ff
        /*0434*/ 	.word	0x00036898
        /*0438*/ 	.short	0x0100
        /*043a*/ 	.byte	0x08
	.zero		1


	//   ....[17]....
        /*043c*/ 	.word	0x00000780
        /*0440*/ 	.word	0x000000ff
        /*0444*/ 	.word	0x000368a8
        /*0448*/ 	.short	0x0100
        /*044a*/ 	.byte	0x08
	.zero		1


	//   ....[18]....
        /*044c*/ 	.word	0x000008b0
        /*0450*/ 	.word	0x000000ff
        /*0454*/ 	.word	0x000368b0
        /*0458*/ 	.short	0x0100
        /*045a*/ 	.byte	0x08
	.zero		1


	//   ....[19]....
        /*045c*/ 	.word	0x000008c0
        /*0460*/ 	.word	0x000000ff
        /*0464*/ 	.word	0x000368c0
        /*0468*/ 	.short	0x0100
        /*046a*/ 	.byte	0x08
	.zero		1


	//   ....[20]....
        /*046c*/ 	.word	0x000008d0
        /*0470*/ 	.word	0x000000ff
        /*0474*/ 	.word	0x000368b8
        /*0478*/ 	.short	0x0100
        /*047a*/ 	.byte	0x08
	.zero		1


	//   ....[21]....
        /*047c*/ 	.word	0x000008e0
        /*0480*/ 	.word	0x000000ff
        /*0484*/ 	.word	0x000368c8
        /*0488*/ 	.short	0x0100
        /*048a*/ 	.byte	0x08
	.zero		1


	//   ....[22]....
        /*048c*/ 	.word	0x00001590
        /*0490*/ 	.word	0x000000ff
        /*0494*/ 	.word	0x00036800
        /*0498*/ 	.short	0x010a
        /*049a*/ 	.byte	0x04
	.zero		1


	//   ....[23]....
        /*049c*/ 	.word	0x00001630
        /*04a0*/ 	.word	0x000000ff
        /*04a4*/ 	.word	0x00036830
        /*04a8*/ 	.short	0x010a
        /*04aa*/ 	.byte	0x04
	.zero		1


	//   ....[24]....
        /*04ac*/ 	.word	0x000016d0
        /*04b0*/ 	.word	0x000000ff
        /*04b4*/ 	.word	0x00036830
        /*04b8*/ 	.short	0x010a
        /*04ba*/ 	.byte	0x04
	.zero		1


	//   ....[25]....
        /*04bc*/ 	.word	0x00005030
        /*04c0*/ 	.word	0x00000003
        /*04c4*/ 	.word	0x00000000
        /*04c8*/ 	.short	0x0101
        /*04ca*/ 	.byte	0x3f
	.zero		1


	//   ....[26]....
        /*04cc*/ 	.word	0x00005890
        /*04d0*/ 	.word	0x000000ff
        /*04d4*/ 	.word	0x00036830
        /*04d8*/ 	.short	0x010a
        /*04da*/ 	.byte	0x3b
	.zero		1


	//   ....[27]....
        /*04dc*/ 	.word	0x000058d0
        /*04e0*/ 	.word	0x000000ff
        /*04e4*/ 	.word	0x00036830
        /*04e8*/ 	.short	0x010a
        /*04ea*/ 	.byte	0x3b
	.zero		1


	//   ....[28]....
        /*04ec*/ 	.word	0x00007f60
        /*04f0*/ 	.word	0x000000ff
        /*04f4*/ 	.word	0x00036850
        /*04f8*/ 	.short	0x010a
        /*04fa*/ 	.byte	0x0b
	.zero		1


	//   ....[29]....
        /*04fc*/ 	.word	0x00007fa0
        /*0500*/ 	.word	0x000000ff
        /*0504*/ 	.word	0x00036850
        /*0508*/ 	.short	0x010a
        /*050a*/ 	.byte	0x0b
	.zero		1


	//   ....[30]....
        /*050c*/ 	.word	0x00009890
        /*0510*/ 	.word	0x0000000e
        /*0514*/ 	.word	0x00000000
        /*0518*/ 	.short	0x0101
        /*051a*/ 	.byte	0x3f
	.zero		1


	//   ....[31]....
        /*051c*/ 	.word	0x000098e0
        /*0520*/ 	.word	0x00000092
        /*0524*/ 	.word	0x00000000
        /*0528*/ 	.short	0x0101
        /*052a*/ 	.byte	0x3f
	.zero		1


	//   ....[32]....
        /*052c*/ 	.word	0x00009e40
        /*0530*/ 	.word	0x000000ff
        /*0534*/ 	.word	0x00036830
        /*0538*/ 	.short	0x010a
        /*053a*/ 	.byte	0x3d
	.zero		1


	//   ....[33]....
        /*053c*/ 	.word	0x00009e80
        /*0540*/ 	.word	0x000000ff
        /*0544*/ 	.word	0x00036830
        /*0548*/ 	.short	0x010a
        /*054a*/ 	.byte	0x3d
	.zero		1


	//   ....[34]....
        /*054c*/ 	.word	0x0000c5a0
        /*0550*/ 	.word	0x000000ff
        /*0554*/ 	.word	0x00036850
        /*0558*/ 	.short	0x010a
        /*055a*/ 	.byte	0x0b
	.zero		1


	//   ....[35]....
        /*055c*/ 	.word	0x0000c5e0
        /*0560*/ 	.word	0x000000ff
        /*0564*/ 	.word	0x00036850
        /*0568*/ 	.short	0x010a
        /*056a*/ 	.byte	0x0b
	.zero		1


	//   ....[36]....
        /*056c*/ 	.word	0x0000d730
        /*0570*/ 	.word	0x00000092
        /*0574*/ 	.word	0x00000000
        /*0578*/ 	.short	0x0101
        /*057a*/ 	.byte	0x3f
	.zero		1


	//   ....[37]....
        /*057c*/ 	.word	0x0000d770
        /*0580*/ 	.word	0x00000094
        /*0584*/ 	.word	0x00000000
        /*0588*/ 	.short	0x0101
        /*058a*/ 	.byte	0x3f
	.zero		1


	//   ....[38]....
        /*058c*/ 	.word	0x0000e160
        /*0590*/ 	.word	0x000000ff
        /*0594*/ 	.word	0x00036850
        /*0598*/ 	.short	0x010a
        /*059a*/ 	.byte	0x05
	.zero		1


	//   ....[39]....
        /*059c*/ 	.word	0x0000e1a0
        /*05a0*/ 	.word	0x000000ff
        /*05a4*/ 	.word	0x00036850
        /*05a8*/ 	.short	0x010a
        /*05aa*/ 	.byte	0x05
	.zero		1


	//   ....[40]....
        /*05ac*/ 	.word	0x0000e660
        /*05b0*/ 	.word	0x0000000b
        /*05b4*/ 	.word	0x00000000
        /*05b8*/ 	.short	0x0101
        /*05ba*/ 	.byte	0x3f
	.zero		1


	//   ....[41]....
        /*05bc*/ 	.word	0x0000f540
        /*05c0*/ 	.word	0x000000ff
        /*05c4*/ 	.word	0x00000000
        /*05c8*/ 	.short	0x0101
        /*05ca*/ 	.byte	0x04
	.zero		1


	//   ....[42]....
        /*05cc*/ 	.word	0x000119e0
        /*05d0*/ 	.word	0x000000ff
        /*05d4*/ 	.word	0x00036840
        /*05d8*/ 	.short	0x010a
        /*05da*/ 	.byte	0x26
	.zero		1


	//   ....[43]....
        /*05dc*/ 	.word	0x000127b0
        /*05e0*/ 	.word	0x000000ff
        /*05e4*/ 	.word	0x00036800
        /*05e8*/ 	.short	0x0107
        /*05ea*/ 	.byte	0x26
	.zero		1


	//   ....[44]....
        /*05ec*/ 	.word	0x00012820
        /*05f0*/ 	.word	0x000000ff
        /*05f4*/ 	.word	0x00036800
        /*05f8*/ 	.short	0x0101
        /*05fa*/ 	.byte	0x26
	.zero		1


	//   ....[45]....
        /*05fc*/ 	.word	0x00012830
        /*0600*/ 	.word	0x000000ff
        /*0604*/ 	.word	0x00036820
        /*0608*/ 	.short	0x010a
        /*060a*/ 	.byte	0x26
	.zero		1


	//   ....[46]....
        /*060c*/ 	.word	0x00012c50
        /*0610*/ 	.word	0x000000ff
        /*0614*/ 	.word	0x00036848
        /*0618*/ 	.short	0x010a
        /*061a*/ 	.byte	0x26
	.zero		1


	//   ....[47]....
        /*061c*/ 	.word	0x00013000
        /*0620*/ 	.word	0x000000ff
        /*0624*/ 	.word	0x00036860
        /*0628*/ 	.short	0x010a
        /*062a*/ 	.byte	0x26
	.zero		1


	//   ....[48]....
        /*062c*/ 	.word	0x000135e0
        /*0630*/ 	.word	0x000000ff
        /*0634*/ 	.word	0x00036840
        /*0638*/ 	.short	0x010a
        /*063a*/ 	.byte	0x26
	.zero		1


	//   ....[49]....
        /*063c*/ 	.word	0x000139a0
        /*0640*/ 	.word	0x000000ff
        /*0644*/ 	.word	0x00036868
        /*0648*/ 	.short	0x010a
        /*064a*/ 	.byte	0x26
	.zero		1


	//   ....[50]....
        /*064c*/ 	.word	0x00013fd0
        /*0650*/ 	.word	0x000000ff
        /*0654*/ 	.word	0x00036848
        /*0658*/ 	.short	0x010a
        /*065a*/ 	.byte	0x26
	.zero		1


	//   ....[51]....
        /*065c*/ 	.word	0x00014370
        /*0660*/ 	.word	0x000000ff
        /*0664*/ 	.word	0x00036860
        /*0668*/ 	.short	0x010a
        /*066a*/ 	.byte	0x26
	.zero		1


	//   ....[52]....
        /*066c*/ 	.word	0x000147e0
        /*0670*/ 	.word	0x00000003
        /*0674*/ 	.word	0x00036860
        /*0678*/ 	.short	0x010a
        /*067a*/ 	.byte	0x3f
	.zero		1


	//   ....[53]....
        /*067c*/ 	.word	0x00014c40
        /*0680*/ 	.word	0x00000002
        /*0684*/ 	.word	0x00036820
        /*0688*/ 	.short	0x010a
        /*068a*/ 	.byte	0x3f
	.zero		1


	//   ....[54]....
        /*068c*/ 	.word	0x00014de0
        /*0690*/ 	.word	0x00000006
        /*0694*/ 	.word	0x00000000
        /*0698*/ 	.short	0x010a
        /*069a*/ 	.byte	0x3f
	.zero		1


	//   ....[55]....
        /*069c*/ 	.word	0x00014e50
        /*06a0*/ 	.word	0x00000003
        /*06a4*/ 	.word	0x00000000
        /*06a8*/ 	.short	0x010a
        /*06aa*/ 	.byte	0x3f
	.zero		1


	//   ....[56]....
        /*06ac*/ 	.word	0x00014eb0
        /*06b0*/ 	.word	0x00000000
        /*06b4*/ 	.word	0x00000000
        /*06b8*/ 	.short	0x010a
        /*06ba*/ 	.byte	0x3f
	.zero		1


	//   ....[57]....
        /*06bc*/ 	.word	0x00014ee0
        /*06c0*/ 	.word	0x00000003
        /*06c4*/ 	.word	0x00000000
        /*06c8*/ 	.short	0x010a
        /*06ca*/ 	.byte	0x3f
	.zero		1


	//   ....[58]....
        /*06cc*/ 	.word	0x00014f60
        /*06d0*/ 	.word	0x00000003
        /*06d4*/ 	.word	0x00036800
        /*06d8*/ 	.short	0x010a
        /*06da*/ 	.byte	0x3f
	.zero		1


	//   ....[59]....
        /*06dc*/ 	.word	0x00014fd0
        /*06e0*/ 	.word	0x00000003
        /*06e4*/ 	.word	0x00036830
        /*06e8*/ 	.short	0x010a
        /*06ea*/ 	.byte	0x3f
	.zero		1


	//   ....[60]....
        /*06ec*/ 	.word	0x00015030
        /*06f0*/ 	.word	0x00000007
        /*06f4*/ 	.word	0x00036830
        /*06f8*/ 	.short	0x010a
        /*06fa*/ 	.byte	0x3f
	.zero		1


	//   ....[61]....
        /*06fc*/ 	.word	0x00015090
        /*0700*/ 	.word	0x00000003
        /*0704*/ 	.word	0x00036850
        /*0708*/ 	.short	0x010a
        /*070a*/ 	.byte	0x3f
	.zero		1


	//   ....[62]....
        /*070c*/ 	.word	0x000150f0
        /*0710*/ 	.word	0x00000007
        /*0714*/ 	.word	0x00036830
        /*0718*/ 	.short	0x010a
        /*071a*/ 	.byte	0x3f
	.zero		1


	//   ....[63]....
        /*071c*/ 	.word	0x00015150
        /*0720*/ 	.word	0x00000003
        /*0724*/ 	.word	0x00036850
        /*0728*/ 	.short	0x010a
        /*072a*/ 	.byte	0x3f
	.zero		1


	//   ....[64]....
        /*072c*/ 	.word	0x000151b0
        /*0730*/ 	.word	0x00000003
        /*0734*/ 	.word	0x00036850
        /*0738*/ 	.short	0x010a
        /*073a*/ 	.byte	0x3f
	.zero		1


	//   ....[65]....
        /*073c*/ 	.word	0x00015310
        /*0740*/ 	.word	0x00000003
        /*0744*/ 	.word	0x00036840
        /*0748*/ 	.short	0x010a
        /*074a*/ 	.byte	0x3f
	.zero		1


	//   ....[66]....
        /*074c*/ 	.word	0x00015e70
        /*0750*/ 	.word	0x00000003
        /*0754*/ 	.word	0x00036820
        /*0758*/ 	.short	0x010a
        /*075a*/ 	.byte	0x3f
	.zero		1


	//   ....[67]....
        /*075c*/ 	.word	0x00015ed0
        /*0760*/ 	.word	0x00000003
        /*0764*/ 	.word	0x00036848
        /*0768*/ 	.short	0x010a
        /*076a*/ 	.byte	0x3f
	.zero		1


	//   ....[68]....
        /*076c*/ 	.word	0x00015f30
        /*0770*/ 	.word	0x00000003
        /*0774*/ 	.word	0x00036860
        /*0778*/ 	.short	0x010a
        /*077a*/ 	.byte	0x3f
	.zero		1


	//   ....[69]....
        /*077c*/ 	.word	0x00015f90
        /*0780*/ 	.word	0x00000003
        /*0784*/ 	.word	0x00036840
        /*0788*/ 	.short	0x010a
        /*078a*/ 	.byte	0x3f
	.zero		1


	//   ....[70]....
        /*078c*/ 	.word	0x00015ff0
        /*0790*/ 	.word	0x00000003
        /*0794*/ 	.word	0x00036868
        /*0798*/ 	.short	0x010a
        /*079a*/ 	.byte	0x3f
	.zero		1


	//   ....[71]....
        /*079c*/ 	.word	0x00016050
        /*07a0*/ 	.word	0x00000003
        /*07a4*/ 	.word	0x00036848
        /*07a8*/ 	.short	0x010a
        /*07aa*/ 	.byte	0x3f
	.zero		1


	//   ....[72]....
        /*07ac*/ 	.word	0x000160b0
        /*07b0*/ 	.word	0x00000003
        /*07b4*/ 	.word	0x00036860
        /*07b8*/ 	.short	0x010a
        /*07ba*/ 	.byte	0x3f
	.zero		1


	//   ....[73]....
        /*07bc*/ 	.word	0x00016100
        /*07c0*/ 	.word	0x00000003
        /*07c4*/ 	.word	0x00036860
        /*07c8*/ 	.short	0x010a
        /*07ca*/ 	.byte	0x3f
	.zero		1


	//   ....[74]....
        /*07cc*/ 	.word	0x00016150
        /*07d0*/ 	.word	0x00000002
        /*07d4*/ 	.word	0x00036820
        /*07d8*/ 	.short	0x010a
        /*07da*/ 	.byte	0x3f
	.zero		1


	//   ....[75]....
        /*07dc*/ 	.word	0x000162f0
        /*07e0*/ 	.word	0x00000006
        /*07e4*/ 	.word	0x00000000
        /*07e8*/ 	.short	0x010a
        /*07ea*/ 	.byte	0x3f
	.zero		1


	//   ....[76]....
        /*07ec*/ 	.word	0x00016340
        /*07f0*/ 	.word	0x00000003
        /*07f4*/ 	.word	0x00000000
        /*07f8*/ 	.short	0x010a
        /*07fa*/ 	.byte	0x3f
	.zero		1


	//   ....[77]....
        /*07fc*/ 	.word	0x00016390
        /*0800*/ 	.word	0x00000000
        /*0804*/ 	.word	0x00000000
        /*0808*/ 	.short	0x010a
        /*080a*/ 	.byte	0x3f
	.zero		1


	//----- nvinfo : EIATTR_NUM_MBARRIERS
	.align		4
.L_783:
        /*080c*/ 	.byte	0x03, 0x38
        /*080e*/ 	.short	0x0016


	//----- nvinfo : EIATTR_EXIT_INSTR_OFFSETS
	.align		4
        /*0810*/ 	.byte	0x04, 0x1c
        /*0812*/ 	.short	(.L_785 - .L_784)


	//   ....[0]....
.L_784:
        /*0814*/ 	.word	0x00014f30


	//----- nvinfo : EIATTR_MAX_THREADS
	.align		4
.L_785:
        /*0818*/ 	.byte	0x04, 0x05
        /*081a*/ 	.short	(.L_787 - .L_786)
.L_786:
        /*081c*/ 	.word	0x00000180
        /*0820*/ 	.word	0x00000001
        /*0824*/ 	.word	0x00000001


	//----- nvinfo : EIATTR_CRS_STACK_SIZE
	.align		4
.L_787:
        /*0828*/ 	.byte	0x04, 0x1e
        /*082a*/ 	.short	(.L_789 - .L_788)
.L_788:
        /*082c*/ 	.word	0x00000000


	//----- nvinfo : EIATTR_CBANK_PARAM_SIZE
	.align		4
.L_789:
        /*0830*/ 	.byte	0x03, 0x19
        /*0832*/ 	.short	0x0a70


	//----- nvinfo : EIATTR_PARAM_CBANK
	.align		4
        /*0834*/ 	.byte	0x04, 0x0a
        /*0836*/ 	.short	(.L_791 - .L_790)
	.align		4
.L_790:
        /*0838*/ 	.word	index@(.nv.constant0._ZN7cutlass13device_kernelIN5flash11enable_sm90INS1_16FlashAttnFwdSm90INS1_25CollectiveMainloopFwdSm90ILi2EN4cute5tupleIJNS5_1CILi1EEES8_S8_EEENS6_IJNS7_ILi128EEENS7_ILi112EEENS7_ILi192EEEEEELi192ENS_6half_tEfNS_4arch4Sm90ELb1ELb0ELb0ELb0ELb0ELb0ELb0ELb1ELb1ELb1ELb1ELb0EEENS1_21CollectiveEpilogueFwdINS6_IJSA_SC_SB_EEES9_SE_SG_Li256ELb0ELb1ELb1ELb0EEENS1_19SingleTileSchedulerILb0ELb1ELb1ELi128EEEEEEEEEvNT_6ParamsE)
        /*083c*/ 	.short	0x0210
        /*083e*/ 	.short	0x0a70


	//----- nvinfo : EIATTR_SW_WAR
	.align		4
.L_791:
        /*0840*/ 	.byte	0x04, 0x36
        /*0842*/ 	.short	(.L_793 - .L_792)
.L_792:
        /*0844*/ 	.word	0x00000008
.L_793:


//--------------------- .nv.info._ZN7cutlass13device_kernelIN5flash11enable_sm90INS1_16FlashAttnFwdSm90INS1_25CollectiveMainloopFwdSm90ILi2EN4cute5tupleIJNS5_1CILi1EEES8_S8_EEENS6_IJNS7_ILi128EEENS7_ILi112EEENS7_ILi192EEEEEELi192ENS_6half_tEfNS_4arch4Sm90ELb1ELb0ELb0ELb1ELb0ELb0ELb0ELb1ELb1ELb1ELb1ELb0EEENS1_21CollectiveEpilogueFwdINS6_IJSA_SC_SB_EEES9_SE_SG_Li256ELb1ELb1ELb1ELb0EEENS1_36VarlenDynamicPersistentTileSchedulerILi128ELi112ELi256ELi128ELb1ELb1ELb1ELb1ELb1ELb1EEEEEEEEEvNT_6ParamsE --------------------------
	.section	.nv.info._ZN7cutlass13device_kernelIN5flash11enable_sm90INS1_16FlashAttnFwdSm90INS1_25CollectiveMainloopFwdSm90ILi2EN4cute5tupleIJNS5_1CILi1EEES8_S8_EEENS6_IJNS7_ILi128EEENS7_ILi112EEENS7_ILi192EEEEEELi192ENS_6half_tEfNS_4arch4Sm90ELb1ELb0ELb0ELb1ELb0ELb0ELb0ELb1ELb1ELb1ELb1ELb0EEENS1_21CollectiveEpilogueFwdINS6_IJSA_SC_SB_EEES9_SE_SG_Li256ELb1ELb1ELb1ELb0EEENS1_36VarlenDynamicPersistentTileSchedulerILi128ELi112ELi256ELi128ELb1ELb1ELb1ELb1ELb1ELb1EEEEEEEEEvNT_6ParamsE,"",@"SHT_CUDA_INFO"
	.sectionflags	@""
	.align	4


	//----- nvinfo : EIATTR_CUDA_API_VERSION
	.align		4
        /*0000*/ 	.byte	0x04, 0x37
        /*0002*/ 	.short	(.L_795 - .L_794)
.L_794:
        /*0004*/ 	.word	0x00000082


	//----- nvinfo : EIATTR_KPARAM_INFO
	.align		4
.L_795:
        /*0008*/ 	.byte	0x04, 0x17
        /*000a*/ 	.short	(.L_797 - .L_796)
.L_796:
        /*000c*/ 	.word	0x00000000
        /*0010*/ 	.short	0x0000
        /*0012*/ 	.short	0x0070
        /*0014*/ 	.byte	0x00, 0xf0, 0x01, 0x2a


	//----- nvinfo : EIATTR_SPARSE_MMA_MASK
	.align		4
.L_797:
        /*0018*/ 	.byte	0x03, 0x50
        /*001a*/ 	.short	0x0000


	//----- nvinfo : EIATTR_MAXREG_COUNT
	.align		4
        /*001c*/ 	.byte	0x03, 0x1b
        /*001e*/ 	.short	0x00a8


	//----- nvinfo : EIATTR_NUM_BARRIERS
	.align		4
        /*0020*/ 	.byte	0x02, 0x4c
        /*0022*/ 	.byte	0x09
	.zero		1


	//----- nvinfo : EIATTR_EXTERNS
	.align		4
        /*0024*/ 	.byte	0x04, 0x0f
        /*0026*/ 	.short	(.L_799 - .L_798)


	//   ....[0]....
	.align		4
.L_798:
        /*0028*/ 	.word	index@(__assertfail)


	//----- nvinfo : EIATTR_ANNOTATIONS
	.align		4
.L_799:
        /*002c*/ 	.byte	0x04, 0x55
        /*002e*/ 	.short	(.L_801 - .L_800)


	//   ....[0]....
.L_800:
        /* <DEDUP_REMOVED lines=76> */


	//----- nvinfo : EIATTR_MERCURY_ISA_VERSION
	.align		4
.L_801:
        /*04d8*/ 	.byte	0x03, 0x5f
        /*04da*/ 	.short	0x0101


	//----- nvinfo : EIATTR_UNUSED_LOAD_BYTE_OFFSET
	.align		4
        /*04dc*/ 	.byte	0x04, 0x44
        /*04de*/ 	.short	(.L_803 - .L_802)


	//   ....[0]....
.L_802:
        /*04e0*/ 	.word	0x00000a10
        /*04e4*/ 	.word	0x0000fff0


	//   ....[1]....
        /*04e8*/ 	.word	0x0000f4f0
        /*04ec*/ 	.word	0x0000fff0


	//----- nvinfo : EIATTR_INT_WARP_WIDE_INSTR_OFFSETS
	.align		4
.L_803:
        /*04f0*/ 	.byte	0x04, 0x31
        /*04f2*/ 	.short	(.L_805 - .L_804)


	//   ....[0]....
.L_804:
        /*04f4*/ 	.word	0x00000130


	//   ....[1]....
        /*04f8*/ 	.word	0x00000170


	//   ....[2]....
        /*04fc*/ 	.word	0x000001e0


	//   ....[3]....
        /*0500*/ 	.word	0x00014f30


	//   ....[4]....
        /*0504*/ 	.word	0x00014fd0


	//   ....[5]....
        /*0508*/ 	.word	0x00018dc0


	//   ....[6]....
        /*050c*/ 	.word	0x00018e30


	//----- nvinfo : EIATTR_COOP_GROUP_MASK_REGIDS
	.align		4
.L_805:
        /*0510*/ 	.byte	0x04, 0x29
        /*0512*/ 	.short	(.L_807 - .L_806)


	//   ....[0]....
.L_806:
        /*0514*/ 	.word	0xffffffff


	//   ....[1]....
        /*0518*/ 	.word	0xffffffff


	//   ....[2]....
        /*051c*/ 	.word	0xffffffff


	//   ....[3]....
        /*0520*/ 	.word	0xffffffff


	//   ....[4]....
        /*0524*/ 	.word	0xffffffff


	//   ....[5]....
        /*0528*/ 	.word	0xffffffff


	//   ....[6]....
        /*052c*/ 	.word	0xffffffff


	//   ....[7]....
        /*0530*/ 	.word	0xffffffff


	//   ....[8]....
        /*0534*/ 	.word	0xffffffff


	//   ....[9]....
        /*0538*/ 	.word	0xffffffff


	//   ....[10]....
        /*053c*/ 	.word	0xffffffff


	//   ....[11]....
        /*0540*/ 	.word	0xffffffff


	//   ....[12]....
        /*0544*/ 	.word	0xffffffff


	//   ....[13]....
        /*0548*/ 	.word	0xffffffff


	//   ....[14]....
        /*054c*/ 	.word	0xffffffff


	//   ....[15]....
        /*0550*/ 	.word	0xffffffff


	//   ....[16]....
        /*0554*/ 	.word	0xffffffff


	//   ....[17]....
        /*0558*/ 	.word	0xffffffff


	//   ....[18]....
        /*055c*/ 	.word	0xffffffff


	//   ....[19]....
        /*0560*/ 	.word	0xffffffff


	//   ....[20]....
        /*0564*/ 	.word	0xffffffff


	//   ....[21]....
        /*0568*/ 	.word	0xffffffff


	//   ....[22]....
        /*056c*/ 	.word	0xffffffff


	//   ....[23]....
        /*0570*/ 	.word	0xffffffff


	//   ....[24]....
        /*0574*/ 	.word	0xffffffff


	//   ....[25]....
        /*0578*/ 	.word	0xffffffff


	//   ....[26]....
        /*057c*/ 	.word	0xffffffff


	//   ....[27]....
        /*0580*/ 	.word	0xffffffff


	//   ....[28]....
        /*0584*/ 	.word	0xffffffff


	//   ....[29]....
        /*0588*/ 	.word	0xffffffff


	//   ....[30]....
        /*058c*/ 	.word	0xffffffff


	//   ....[31]....
        /*0590*/ 	.word	0xffffffff


	//   ....[32]....
        /*0594*/ 	.word	0xffffffff


	//   ....[33]....
        /*0598*/ 	.word	0xffffffff


	//   ....[34]....
        /*059c*/ 	.word	0xffffffff


	//   ....[35]....
        /*05a0*/ 	.word	0xffffffff


	//   ....[36]....
        /*05a4*/ 	.word	0xffffffff


	//   ....[37]....
        /*05a8*/ 	.word	0xffffffff


	//   ....[38]....
        /*05ac*/ 	.word	0xffffffff


	//   ....[39]....
        /*05b0*/ 	.word	0xffffffff


	//   ....[40]....
        /*05b4*/ 	.word	0xffffffff


	//   ....[41]....
        /*05b8*/ 	.word	0xffffffff


	//   ....[42]....
        /*05bc*/ 	.word	0xffffffff


	//   ....[43]....
        /*05c0*/ 	.word	0xffffffff


	//   ....[44]....
        /*05c4*/ 	.word	0xffffffff


	//   ....[45]....
        /*05c8*/ 	.word	0xffffffff


	//   ....[46]....
        /*05cc*/ 	.word	0xffffffff


	//   ....[47]....
        /*05d0*/ 	.word	0xffffffff


	//   ....[48]....
        /*05d4*/ 	.word	0xffffffff


	//   ....[49]....
        /*05d8*/ 	.word	0xffffffff


	//   ....[50]....
        /*05dc*/ 	.word	0xffffffff


	//   ....[51]....
        /*05e0*/ 	.word	0xffffffff


	//   ....[52]....
        /*05e4*/ 	.word	0xffffffff


	//   ....[53]....
        /*05e8*/ 	.word	0xffffffff


	//   ....[54]....
        /*05ec*/ 	.word	0xffffffff


	//   ....[55]....
        /*05f0*/ 	.word	0xffffffff


	//   ....[56]....
        /*05f4*/ 	.word	0xffffffff


	//   ....[57]....
        /*05f8*/ 	.word	0xffffffff


	//   ....[58]....
        /*05fc*/ 	.word	0xffffffff


	//   ....[59]....
        /*0600*/ 	.word	0xffffffff


	//   ....[60]....
        /*0604*/ 	.word	0xffffffff


	//   ....[61]....
        /*0608*/ 	.word	0xffffffff


	//   ....[62]....
        /*060c*/ 	.word	0xffffffff


	//   ....[63]....
        /*0610*/ 	.word	0xffffffff


	//   ....[64]....
        /*0614*/ 	.word	0xffffffff


	//   ....[65]....
        /*0618*/ 	.word	0xffffffff


	//   ....[66]....
        /*061c*/ 	.word	0xffffffff


	//   ....[67]....
        /*0620*/ 	.word	0xffffffff


	//   ....[68]....
        /*0624*/ 	.word	0xffffffff


	//   ....[69]....
        /*0628*/ 	.word	0xffffffff


	//   ....[70]....
        /*062c*/ 	.word	0xffffffff


	//   ....[71]....
        /*0630*/ 	.word	0xffffffff


	//   ....[72]....
        /*0634*/ 	.word	0xffffffff


	//   ....[73]....
        /*0638*/ 	.word	0xffffffff


	//   ....[74]....
        /*063c*/ 	.word	0xffffffff


	//   ....[75]....
        /*0640*/ 	.word	0xffffffff


	//   ....[76]....
        /*0644*/ 	.word	0xffffffff


	//   ....[77]....
        /*0648*/ 	.word	0xffffffff


	//   ....[78]....
        /*064c*/ 	.word	0xffffffff


	//   ....[79]....
        /*0650*/ 	.word	0xffffffff


	//   ....[80]....
        /*0654*/ 	.word	0xffffffff


	//   ....[81]....
        /*0658*/ 	.word	0xffffffff


	//   ....[82]....
        /*065c*/ 	.word	0xffffffff


	//   ....[83]....
        /*0660*/ 	.word	0xffffffff


	//   ....[84]....
        /*0664*/ 	.word	0xffffffff


	//   ....[85]....
        /*0668*/ 	.word	0xffffffff


	//   ....[86]....
        /*066c*/ 	.word	0xffffffff


	//   ....[87]....
        /*0670*/ 	.word	0xffffffff


	//   ....[88]....
        /*0674*/ 	.word	0xffffffff


	//   ....[89]....
        /*0678*/ 	.word	0xffffffff


	//   ....[90]....
        /*067c*/ 	.word	0xffffffff


	//   ....[91]....
        /*0680*/ 	.word	0xffffffff


	//   ....[92]....
        /*0684*/ 	.word	0xffffffff


	//   ....[93]....
        /*0688*/ 	.word	0xffffffff


	//   ....[94]....
        /*068c*/ 	.word	0xffffffff


	//   ....[95]....
        /*0690*/ 	.word	0xffffffff


	//   ....[96]....
        /*0694*/ 	.word	0xffffffff


	//   ....[97]....
        /*0698*/ 	.word	0xffffffff


	//   ....[98]....
        /*069c*/ 	.word	0xffffffff


	//   ....[99]....
        /*06a0*/ 	.word	0xffffffff


	//   ....[100]....
        /*06a4*/ 	.word	0xffffffff


	//   ....[101]....
        /*06a8*/ 	.word	0xffffffff


	//   ....[102]....
        /*06ac*/ 	.word	0xffffffff


	//   ....[103]....
        /*06b0*/ 	.word	0xffffffff


	//   ....[104]....
        /*06b4*/ 	.word	0xffffffff


	//   ....[105]....
        /*06b8*/ 	.word	0x0500000f


	//   ....[106]....
        /*06bc*/ 	.word	0x0500000f


	//   ....[107]....
        /*06c0*/ 	.word	0x0500000f


	//   ....[108]....
        /*06c4*/ 	.word	0x0500000f


	//   ....[109]....
        /*06c8*/ 	.word	0x0500000f


	//   ....[110]....
        /*06cc*/ 	.word	0x0500000f


	//   ....[111]....
        /*06d0*/ 	.word	0x0500000f


	//   ....[112]....
        /*06d4*/ 	.word	0x0500000f


	//   ....[113]....
        /*06d8*/ 	.word	0x0500000f


	//   ....[114]....
        /*06dc*/ 	.word	0x0500000f


	//   ....[115]....
        /*06e0*/ 	.word	0x0500000f


	//   ....[116]....
        /*06e4*/ 	.word	0x0500000f


	//   ....[117]....
        /*06e8*/ 	.word	0x0500000f


	//   ....[118]....
        /*06ec*/ 	.word	0x0500000f


	//   ....[119]....
        /*06f0*/ 	.word	0x0500000f


	//   ....[120]....
        /*06f4*/ 	.word	0x0500000f


	//   ....[121]....
        /*06f8*/ 	.word	0x0500000f


	//   ....[122]....
        /*06fc*/ 	.word	0x0500000f


	//   ....[123]....
        /*0700*/ 	.word	0x0500000f


	//   ....[124]....
        /*0704*/ 	.word	0x0500000f


	//   ....[125]....
        /*0708*/ 	.word	0x0500000f


	//   ....[126]....
        /*070c*/ 	.word	0x0500000f


	//   ....[127]....
        /*0710*/ 	.word	0x0500000f


	//   ....[128]....
        /*0714*/ 	.word	0x0500000f


	//   ....[129]....
        /*0718*/ 	.word	0x0500000f


	//   ....[130]....
        /*071c*/ 	.word	0x0500000f


	//   ....[131]....
        /*0720*/ 	.word	0x0500000f


	//   ....[132]....
        /*0724*/ 	.word	0x0500000f


	//   ....[133]....
        /*0728*/ 	.word	0x0500000f


	//   ....[134]....
        /*072c*/ 	.word	0x0500000f


	//   ....[135]....
        /*0730*/ 	.word	0x0500000f


	//   ....[136]....
        /*0734*/ 	.word	0x0500000f


	//   ....[137]....
        /*0738*/ 	.word	0x0500000f


	//   ....[138]....
        /*073c*/ 	.word	0x0500000f


	//   ....[139]....
        /*0740*/ 	.word	0x0500000f


	//   ....[140]....
        /*0744*/ 	.word	0x0500000f


	//----- nvinfo : EIATTR_COOP_GROUP_INSTR_OFFSETS
	.align		4
.L_807:
        /*0748*/ 	.byte	0x04, 0x28
        /*074a*/ 	.short	(.L_809 - .L_808)


	//   ....[0]....
.L_808:
        /*074c*/ 	.word	0x00000060


	//   ....[1]....
        /*0750*/ 	.word	0x00000140


	//   ....[2]....
        /*0754*/ 	.word	0x00000190


	//   ....[3]....
        /*0758*/ 	.word	0x000003c0


	//   ....[4]....
        /*075c*/ 	.word	0x00000520


	//   ....[5]....
        /*0760*/ 	.word	0x00000640


	//   ....[6]....
        /*0764*/ 	.word	0x000007a0


	//   ....[7]....
        /*0768*/ 	.word	0x00001f70


	//   ....[8]....
        /*076c*/ 	.word	0x00004310


	//   ....[9]....
        /*0770*/ 	.word	0x00004340


	//   ....[10]....
        /*0774*/ 	.word	0x00004c50


	//   ....[11]....
        /*0778*/ 	.word	0x00004d10


	//   ....[12]....
        /*077c*/ 	.word	0x000054a0


	//   ....[13]....
        /*0780*/ 	.word	0x00005500


	//   ....[14]....
        /*0784*/ 	.word	0x00008b20


	//   ....[15]....
        /*0788*/ 	.word	0x00008b50


	//   ....[16]....
        /*078c*/ 	.word	0x00009160


	//   ....[17]....
        /*0790*/ 	.word	0x00009260


	//   ....[18]....
        /*0794*/ 	.word	0x000098c0


	//   ....[19]....
        /*0798*/ 	.word	0x00009990


	//   ....[20]....
        /*079c*/ 	.word	0x0000d140


	//   ....[21]....
        /*07a0*/ 	.word	0x0000d160


	//   ....[22]....
        /*07a4*/ 	.word	0x0000d580


	//   ....[23]....
        /*07a8*/ 	.word	0x0000d5f0


	//   ....[24]....
        /*07ac*/ 	.word	0x0000e9d0


	//   ....[25]....
        /*07b0*/ 	.word	0x0000ea10


	//   ....[26]....
        /*07b4*/ 	.word	0x0000eb30


	//   ....[27]....
        /*07b8*/ 	.word	0x0000eb60


	//   ....[28]....
        /*07bc*/ 	.word	0x000103b0


	//   ....[29]....
        /*07c0*/ 	.word	0x000103c0


	//   ....[30]....
        /*07c4*/ 	.word	0x000103d0


	//   ....[31]....
        /*07c8*/ 	.word	0x000103e0


	//   ....[32]....
        /*07cc*/ 	.word	0x00010cf0


	//   ....[33]....
        /*07d0*/ 	.word	0x00010d10


	//   ....[34]....
        /*07d4*/ 	.word	0x00010e50


	//   ....[35]....
        /*07d8*/ 	.word	0x00010e70


	//   ....[36]....
        /*07dc*/ 	.word	0x00010f80


	//   ....[37]....
        /*07e0*/ 	.word	0x00010fa0


	//   ....[38]....
        /*07e4*/ 	.word	0x000110c0


	//   ....[39]....
        /*07e8*/ 	.word	0x000110e0


	//   ....[40]....
        /*07ec*/ 	.word	0x00011630


	//   ....[41]....
        /*07f0*/ 	.word	0x00011640


	//   ....[42]....
        /*07f4*/ 	.word	0x00011cd0


	//   ....[43]....
        /*07f8*/ 	.word	0x00011ce0


	//   ....[44]....
        /*07fc*/ 	.word	0x00012da0


	//   ....[45]....
        /*0800*/ 	.word	0x00012dd0


	//   ....[46]....
        /*0804*/ 	.word	0x00012f00


	//   ....[47]....
        /*0808*/ 	.word	0x00012f20


	//   ....[48]....
        /*080c*/ 	.word	0x00013030


	//   ....[49]....
        /*0810*/ 	.word	0x00013050


	//   ....[50]....
        /*0814*/ 	.word	0x00013170


	//   ....[51]....
        /*0818*/ 	.word	0x00013190


	//   ....[52]....
        /*081c*/ 	.word	0x00013330


	//   ....[53]....
        /*0820*/ 	.word	0x00013570


	//   ....[54]....
        /*0824*/ 	.word	0x000135a0


	//   ....[55]....
        /*0828*/ 	.word	0x000135d0


	//   ....[56]....
        /*082c*/ 	.word	0x00013600


	//   ....[57]....
        /*0830*/ 	.word	0x00013630


	//   ....[58]....
        /*0834*/ 	.word	0x00013660


	//   ....[59]....
        /*0838*/ 	.word	0x00013810


	//   ....[60]....
        /*083c*/ 	.word	0x00013840


	//   ....[61]....
        /*0840*/ 	.word	0x00013870


	//   ....[62]....
        /*0844*/ 	.word	0x000138a0


	//   ....[63]....
        /*0848*/ 	.word	0x000138d0


	//   ....[64]....
        /*084c*/ 	.word	0x00013900


	//   ....[65]....
        /*0850*/ 	.word	0x000139a0


	//   ....[66]....
        /*0854*/ 	.word	0x000139d0


	//   ....[67]....
        /*0858*/ 	.word	0x000139e0


	//   ....[68]....
        /*085c*/ 	.word	0x00013a10


	//   ....[69]....
        /*0860*/ 	.word	0x00015530


	//   ....[70]....
        /*0864*/ 	.word	0x00016150


	//   ....[71]....
        /*0868*/ 	.word	0x00016180


	//   ....[72]....
        /*086c*/ 	.word	0x000161a0


	//   ....[73]....
        /*0870*/ 	.word	0x000161c0


	//   ....[74]....
        /*0874*/ 	.word	0x000162a0


	//   ....[75]....
        /*0878*/ 	.word	0x00016300


	//   ....[76]....
        /*087c*/ 	.word	0x000163a0


	//   ....[77]....
        /*0880*/ 	.word	0x000163b0


	//   ....[78]....
        /*0884*/ 	.word	0x00016450


	//   ....[79]....
        /*0888*/ 	.word	0x00016460


	//   ....[80]....
        /*088c*/ 	.word	0x00016500


	//   ....[81]....
        /*0890*/ 	.word	0x00016510


	//   ....[82]....
        /*0894*/ 	.word	0x00016590


	//   ....[83]....
        /*0898*/ 	.word	0x000165c0


	//   ....[84]....
        /*089c*/ 	.word	0x00016610


	//   ....[85]....
        /*08a0*/ 	.word	0x00016650


	//   ....[86]....
        /*08a4*/ 	.word	0x00019600


	//   ....[87]....
        /*08a8*/ 	.word	0x00019630


	//   ....[88]....
        /*08ac*/ 	.word	0x00019680


	//   ....[89]....
        /*08b0*/ 	.word	0x000196c0


	//   ....[90]....
        /*08b4*/ 	.word	0x000196f0


	//   ....[91]....
        /*08b8*/ 	.word	0x00019720


	//   ....[92]....
        /*08bc*/ 	.word	0x00019750


	//   ....[93]....
        /*08c0*/ 	.word	0x00019780


	//   ....[94]....
        /*08c4*/ 	.word	0x00019950


	//   ....[95]....
        /*08c8*/ 	.word	0x00019980


	//   ....[96]....
        /*08cc*/ 	.word	0x000199b0


	//   ....[97]....
        /*08d0*/ 	.word	0x000199e0


	//   ....[98]....
        /*08d4*/ 	.word	0x00019a10


	//   ....[99]....
        /*08d8*/ 	.word	0x00019a40


	//   ....[100]....
        /*08dc*/ 	.word	0x00019b10


	//   ....[101]....
        /*08e0*/ 	.word	0x00019b30


	//   ....[102]....
        /*08e4*/ 	.word	0x00019b40


	//   ....[103]....
        /*08e8*/ 	.word	0x00019bc0


	//   ....[104]....
        /*08ec*/ 	.word	0x0001a710


	//   ....[105]....
        /*08f0*/ 	.word	0x0001ace0


	//   ....[106]....
        /*08f4*/ 	.word	0x0001aeb0


	//   ....[107]....
        /*08f8*/ 	.word	0x0001af00


	//   ....[108]....
        /*08fc*/ 	.word	0x0001b030


	//   ....[109]....
        /*0900*/ 	.word	0x0001b080


	//   ....[110]....
        /*0904*/ 	.word	0x0001b1c0


	//   ....[111]....
        /*0908*/ 	.word	0x0001b230


	//   ....[112]....
        /*090c*/ 	.word	0x0001b360


	//   ....[113]....
        /*0910*/ 	.word	0x0001b3b0


	//   ....[114]....
        /*0914*/ 	.word	0x0001b4e0


	//   ....[115]....
        /*0918*/ 	.word	0x0001b530


	//   ....[116]....
        /*091c*/ 	.word	0x0001b660


	//   ....[117]....
        /*0920*/ 	.word	0x0001b6b0


	//   ....[118]....
        /*0924*/ 	.word	0x0001b7c0


	//   ....[119]....
        /*0928*/ 	.word	0x0001b830


	//   ....[120]....
        /*092c*/ 	.word	0x0001b940


	//   ....[121]....
        /*0930*/ 	.word	0x0001b990


	//   ....[122]....
        /*0934*/ 	.word	0x0001bcc0


	//   ....[123]....
        /*0938*/ 	.word	0x0001bd60


	//   ....[124]....
        /*093c*/ 	.word	0x0001bf00


	//   ....[125]....
        /*0940*/ 	.word	0x0001bf80


	//   ....[126]....
        /*0944*/ 	.word	0x0001c000


	//   ....[127]....
        /*0948*/ 	.word	0x0001c080


	//   ....[128]....
        /*094c*/ 	.word	0x0001c100


	//   ....[129]....
        /*0950*/ 	.word	0x0001c190


	//   ....[130]....
        /*0954*/ 	.word	0x0001c230


	//   ....[131]....
        /*0958*/ 	.word	0x0001c2e0


	//   ....[132]....
        /*095c*/ 	.word	0x0001c360


	//   ....[133]....
        /*0960*/ 	.word	0x0001c3e0


	//   ....[134]....
        /*0964*/ 	.word	0x0001c460


	//   ....[135]....
        /*0968*/ 	.word	0x0001c4f0


	//   ....[136]....
        /*096c*/ 	.word	0x0001c570


	//   ....[137]....
        /*0970*/ 	.word	0x0001c620


	//   ....[138]....
        /*0974*/ 	.word	0x0001c670


	//   ....[139]....
        /*0978*/ 	.word	0x0001c730


	//   ....[140]....
        /*097c*/ 	.word	0x0001c860


	//----- nvinfo : EIATTR_REG_RECONFIG
	.align		4
.L_809:
        /*0980*/ 	.byte	0x01, 0x54
	.zero		2


	//----- nvinfo : EIATTR_SYSCALL_OFFSETS
	.align		4
        /*0984*/ 	.byte	0x04, 0x46
        /*0986*/ 	.short	(.L_811 - .L_810)


	//   ....[0]....
.L_810:
        /*0988*/ 	.word	0x000020f0


	//   ....[1]....
        /*098c*/ 	.word	0x00015140


	//   ....[2]....
        /*0990*/ 	.word	0x00015290


	//   ....[3]....
        /*0994*/ 	.word	0x00015390


	//   ....[4]....
        /*0998*/ 	.word	0x00015ce0


	//----- nvinfo : EIATTR_MBARRIER_INSTR_OFFSETS
	.align		4
.L_811:
        /*099c*/ 	.byte	0x04, 0x39
        /*099e*/ 	.short	(.L_813 - .L_812)


	//   ....[0]....
.L_812:
        /*09a0*/ 	.word	0x00000270
        /*09a4*/ 	.word	0x000000ff
        /*09a8*/ 	.word	0x00036800
        /*09ac*/ 	.short	0x0100
        /*09ae*/ 	.byte	0x08
	.zero		1


	//   ....[1]....
        /*09b0*/ 	.word	0x00000280
        /*09b4*/ 	.word	0x000000ff
        /*09b8*/ 	.word	0x00036820
        /*09bc*/ 	.short	0x0100
        /*09be*/ 	.byte	0x08
	.zero		1


	//   ....[2]....
        /*09c0*/ 	.word	0x00000370
        /*09c4*/ 	.word	0x000000ff
        /*09c8*/ 	.word	0x00036830
        /*09cc*/ 	.short	0x0100
        /*09ce*/ 	.byte	0x08
	.zero		1


	//   ....[3]....
        /*09d0*/ 	.word	0x00000380
        /*09d4*/ 	.word	0x000000ff
        /*09d8*/ 	.word	0x00036840
        /*09dc*/ 	.short	0x0100
        /*09de*/ 	.byte	0x08
	.zero		1


	//   ....[4]....
        /*09e0*/ 	.word	0x00000390
        /*09e4*/ 	.word	0x000000ff
        /*09e8*/ 	.word	0x00036838
        /*09ec*/ 	.short	0x0100
        /*09ee*/ 	.byte	0x08
	.zero		1


	//   ....[5]....
        /*09f0*/ 	.word	0x000003a0
        /*09f4*/ 	.word	0x000000ff
        /*09f8*/ 	.word	0x00036848
        /*09fc*/ 	.short	0x0100
        /*09fe*/ 	.byte	0x08
	.zero		1


	//   ....[6]....
        /*0a00*/ 	.word	0x000004d0
        /*0a04*/ 	.word	0x000000ff
        /*0a08*/ 	.word	0x00036850
        /*0a0c*/ 	.short	0x0100
        /*0a0e*/ 	.byte	0x08
	.zero		1


	//   ....[7]....
        /*0a10*/ 	.word	0x000004e0
        /*0a14*/ 	.word	0x000000ff
        /*0a18*/ 	.word	0x00036860
        /*0a1c*/ 	.short	0x0100
        /*0a1e*/ 	.byte	0x08
	.zero		1


	//   ....[8]....
        /*0a20*/ 	.word	0x000004f0
        /*0a24*/ 	.word	0x000000ff
        /*0a28*/ 	.word	0x00036858
        /*0a2c*/ 	.short	0x0100
        /*0a2e*/ 	.byte	0x08
	.zero		1


	//   ....[9]....
        /*0a30*/ 	.word	0x00000500
        /*0a34*/ 	.word	0x000000ff
        /*0a38*/ 	.word	0x00036868
        /*0a3c*/ 	.short	0x0100
        /*0a3e*/ 	.byte	0x08
	.zero		1


	//   ....[10]....
        /*0a40*/ 	.word	0x000005f0
        /*0a44*/ 	.word	0x000000ff
        /*0a48*/ 	.word	0x00036870
        /*0a4c*/ 	.short	0x0100
        /*0a4e*/ 	.byte	0x06
	.zero		1


	//   ....[11]....
        /*0a50*/ 	.word	0x00000600
        /*0a54*/ 	.word	0x000000ff
        /*0a58*/ 	.word	0x00036880
        /*0a5c*/ 	.short	0x0100
        /*0a5e*/ 	.byte	0x06
	.zero		1


	//   ....[12]....
        /*0a60*/ 	.word	0x00000610
        /*0a64*/ 	.word	0x000000ff
        /*0a68*/ 	.word	0x00036878
        /*0a6c*/ 	.short	0x0100
        /*0a6e*/ 	.byte	0x06
	.zero		1


	//   ....[13]....
        /*0a70*/ 	.word	0x00000620
        /*0a74*/ 	.word	0x000000ff
        /*0a78*/ 	.word	0x00036888
        /*0a7c*/ 	.short	0x0100
        /*0a7e*/ 	.byte	0x06
	.zero		1


	//   ....[14]....
        /*0a80*/ 	.word	0x00000750
        /*0a84*/ 	.word	0x000000ff
        /*0a88*/ 	.word	0x00036890
        /*0a8c*/ 	.short	0x0100
        /*0a8e*/ 	.byte	0x08
	.zero		1


	//   ....[15]....
        /*0a90*/ 	.word	0x00000760
        /*0a94*/ 	.word	0x000000ff
        /*0a98*/ 	.word	0x000368a0
        /*0a9c*/ 	.short	0x0100
        /*0a9e*/ 	.byte	0x08
	.zero		1


	//   ....[16]....
        /*0aa0*/ 	.word	0x00000770
        /*0aa4*/ 	.word	0x000000ff
        /*0aa8*/ 	.word	0x00036898
        /*0aac*/ 	.short	0x0100
        /*0aae*/ 	.byte	0x08
	.zero		1


	//   ....[17]....
        /*0ab0*/ 	.word	0x00000780
        /*0ab4*/ 	.word	0x000000ff
        /*0ab8*/ 	.word	0x000368a8
        /*0abc*/ 	.short	0x0100
        /*0abe*/ 	.byte	0x08
	.zero		1


	//   ....[18]....
        /*0ac0*/ 	.word	0x000008b0
        /*0ac4*/ 	.word	0x000000ff
        /*0ac8*/ 	.word	0x000368b0
        /*0acc*/ 	.short	0x0100
        /*0ace*/ 	.byte	0x08
	.zero		1


	//   ....[19]....
        /*0ad0*/ 	.word	0x000008c0
        /*0ad4*/ 	.word	0x000000ff
        /*0ad8*/ 	.word	0x000368c0
        /*0adc*/ 	.short	0x0100
        /*0ade*/ 	.byte	0x08
	.zero		1


	//   ....[20]....
        /*0ae0*/ 	.word	0x000008d0
        /*0ae4*/ 	.word	0x000000ff
        /*0ae8*/ 	.word	0x000368b8
        /*0aec*/ 	.short	0x0100
        /*0aee*/ 	.byte	0x08
	.zero		1


	//   ....[21]....
        /*0af0*/ 	.word	0x000008e0
        /*0af4*/ 	.word	0x000000ff
        /*0af8*/ 	.word	0x000368c8
        /*0afc*/ 	.short	0x0100
        /*0afe*/ 	.byte	0x08
	.zero		1


	//   ....[22]....
        /*0b00*/ 	.word	0x00002170
        /*0b04*/ 	.word	0x000000ff
        /*0b08*/ 	.word	0x00036800
        /*0b0c*/ 	.short	0x010a
        /*0b0e*/ 	.byte	0x27
	.zero		1


	//   ....[23]....
        /*0b10*/ 	.word	0x00002220
        /*0b14*/ 	.word	0x00000000
        /*0b18*/ 	.word	0x00036830
        /*0b1c*/ 	.short	0x010a
        /*0b1e*/ 	.byte	0x3f
	.zero		1


	//   ....[24]....
        /*0b20*/ 	.word	0x00002280
        /*0b24*/ 	.word	0x00000000
        /*0b28*/ 	.word	0x00036830
        /*0b2c*/ 	.short	0x010a
        /*0b2e*/ 	.byte	0x3f
	.zero		1


	//   ....[25]....
        /*0b30*/ 	.word	0x00004b70
        /*0b34*/ 	.word	0x00000000
        /*0b38*/ 	.word	0x00000000
        /*0b3c*/ 	.short	0x0101
        /*0b3e*/ 	.byte	0x3f
	.zero		1


	//   ....[26]....
        /*0b40*/ 	.word	0x00006150
        /*0b44*/ 	.word	0x000000ff
        /*0b48*/ 	.word	0x00036830
        /*0b4c*/ 	.short	0x010a
        /*0b4e*/ 	.byte	0x26
	.zero		1


	//   ....[27]....
        /*0b50*/ 	.word	0x00006190
        /*0b54*/ 	.word	0x000000ff
        /*0b58*/ 	.word	0x00036830
        /*0b5c*/ 	.short	0x010a
        /*0b5e*/ 	.byte	0x26
	.zero		1


	//   ....[28]....
        /*0b60*/ 	.word	0x00008850
        /*0b64*/ 	.word	0x000000ff
        /*0b68*/ 	.word	0x00036850
        /*0b6c*/ 	.short	0x010a
        /*0b6e*/ 	.byte	0x0a
	.zero		1


	//   ....[29]....
        /*0b70*/ 	.word	0x00008890
        /*0b74*/ 	.word	0x000000ff
        /*0b78*/ 	.word	0x00036850
        /*0b7c*/ 	.short	0x010a
        /*0b7e*/ 	.byte	0x0a
	.zero		1


	//   ....[30]....
        /*0b80*/ 	.word	0x00009fd0
        /*0b84*/ 	.word	0x0000000a
        /*0b88*/ 	.word	0x00000000
        /*0b8c*/ 	.short	0x0101
        /*0b8e*/ 	.byte	0x3f
	.zero		1


	//   ....[31]....
        /*0b90*/ 	.word	0x0000a010
        /*0b94*/ 	.word	0x00000088
        /*0b98*/ 	.word	0x00000000
        /*0b9c*/ 	.short	0x0101
        /*0b9e*/ 	.byte	0x3f
	.zero		1


	//   ....[32]....
        /*0ba0*/ 	.word	0x0000a6b0
        /*0ba4*/ 	.word	0x000000ff
        /*0ba8*/ 	.word	0x00036830
        /*0bac*/ 	.short	0x010a
        /*0bae*/ 	.byte	0x06
	.zero		1


	//   ....[33]....
        /*0bb0*/ 	.word	0x0000a6f0
        /*0bb4*/ 	.word	0x000000ff
        /*0bb8*/ 	.word	0x00036830
        /*0bbc*/ 	.short	0x010a
        /*0bbe*/ 	.byte	0x06
	.zero		1


	//   ....[34]....
        /*0bc0*/ 	.word	0x0000ce10
        /*0bc4*/ 	.word	0x000000ff
        /*0bc8*/ 	.word	0x00036850
        /*0bcc*/ 	.short	0x010a
        /*0bce*/ 	.byte	0x0a
	.zero		1


	//   ....[35]....
        /*0bd0*/ 	.word	0x0000ce50
        /*0bd4*/ 	.word	0x000000ff
        /*0bd8*/ 	.word	0x00036850
        /*0bdc*/ 	.short	0x010a
        /*0bde*/ 	.byte	0x0a
	.zero		1


	//   ....[36]....
        /*0be0*/ 	.word	0x0000dd60
        /*0be4*/ 	.word	0x00000091
        /*0be8*/ 	.word	0x00000000
        /*0bec*/ 	.short	0x0101
        /*0bee*/ 	.byte	0x3f
	.zero		1


	//   ....[37]....
        /*0bf0*/ 	.word	0x0000ddb0
        /*0bf4*/ 	.word	0x00000092
        /*0bf8*/ 	.word	0x00000000
        /*0bfc*/ 	.short	0x0101
        /*0bfe*/ 	.byte	0x3f
	.zero		1


	//   ....[38]....
        /*0c00*/ 	.word	0x0000e940
        /*0c04*/ 	.word	0x000000ff
        /*0c08*/ 	.word	0x00036850
        /*0c0c*/ 	.short	0x010a
        /*0c0e*/ 	.byte	0x05
	.zero		1


	//   ....[39]....
        /*0c10*/ 	.word	0x0000e980
        /*0c14*/ 	.word	0x000000ff
        /*0c18*/ 	.word	0x00036850
        /*0c1c*/ 	.short	0x010a
        /*0c1e*/ 	.byte	0x05
	.zero		1


	//   ....[40]....
        /*0c20*/ 	.word	0x0000ee90
        /*0c24*/ 	.word	0x0000000b
        /*0c28*/ 	.word	0x00000000
        /*0c2c*/ 	.short	0x0101
        /*0c2e*/ 	.byte	0x3f
	.zero		1


	//   ....[41]....
        /*0c30*/ 	.word	0x00010ce0
        /*0c34*/ 	.word	0x000000ff
        /*0c38*/ 	.word	0x00000000
        /*0c3c*/ 	.short	0x0101
        /*0c3e*/ 	.byte	0x08
	.zero		1


	//   ....[42]....
        /*0c40*/ 	.word	0x000113e0
        /*0c44*/ 	.word	0x000000ff
        /*0c48*/ 	.word	0x00000000
        /*0c4c*/ 	.short	0x0101
        /*0c4e*/ 	.byte	0x08
	.zero		1


	//   ....[43]....
        /*0c50*/ 	.word	0x00015790
        /*0c54*/ 	.word	0x00000000
        /*0c58*/ 	.word	0x00036840
        /*0c5c*/ 	.short	0x010a
        /*0c5e*/ 	.byte	0x3f
	.zero		1


	//   ....[44]....
        /*0c60*/ 	.word	0x00016770
        /*0c64*/ 	.word	0x00000012
        /*0c68*/ 	.word	0x00036800
        /*0c6c*/ 	.short	0x0107
        /*0c6e*/ 	.byte	0x3f
	.zero		1


	//   ....[45]....
        /*0c70*/ 	.word	0x00016880
        /*0c74*/ 	.word	0x00000012
        /*0c78*/ 	.word	0x00036800
        /*0c7c*/ 	.short	0x0101
        /*0c7e*/ 	.byte	0x3f
	.zero		1


	//   ....[46]....
        /*0c80*/ 	.word	0x000168a0
        /*0c84*/ 	.word	0x00000012
        /*0c88*/ 	.word	0x00036820
        /*0c8c*/ 	.short	0x010a
        /*0c8e*/ 	.byte	0x3f
	.zero		1


	//   ....[47]....
        /*0c90*/ 	.word	0x00016c70
        /*0c94*/ 	.word	0x00000003
        /*0c98*/ 	.word	0x00036840
        /*0c9c*/ 	.short	0x010a
        /*0c9e*/ 	.byte	0x3f
	.zero		1


	//   ....[48]....
        /*0ca0*/ 	.word	0x00017110
        /*0ca4*/ 	.word	0x00000003
        /*0ca8*/ 	.word	0x00000060
        /*0cac*/ 	.short	0x010a
        /*0cae*/ 	.byte	0x3f
	.zero		1


	//   ....[49]....
        /*0cb0*/ 	.word	0x000178a0
        /*0cb4*/ 	.word	0x00000003
        /*0cb8*/ 	.word	0x00036840
        /*0cbc*/ 	.short	0x010a
        /*0cbe*/ 	.byte	0x3f
	.zero		1


	//   ....[50]....
        /*0cc0*/ 	.word	0x00017d40
        /*0cc4*/ 	.word	0x00000002
        /*0cc8*/ 	.word	0x00000060
        /*0ccc*/ 	.short	0x010a
        /*0cce*/ 	.byte	0x3f
	.zero		1


	//   ....[51]....
        /*0cd0*/ 	.word	0x00018410
        /*0cd4*/ 	.word	0x00000002
        /*0cd8*/ 	.word	0x00036840
        /*0cdc*/ 	.short	0x010a
        /*0cde*/ 	.byte	0x3f
	.zero		1


	//   ....[52]....
        /*0ce0*/ 	.word	0x000188b0
        /*0ce4*/ 	.word	0x00000002
        /*0ce8*/ 	.word	0x00000060
        /*0cec*/ 	.short	0x010a
        /*0cee*/ 	.byte	0x3f
	.zero		1


	//   ....[53]....
        /*0cf0*/ 	.word	0x00018f30
        /*0cf4*/ 	.word	0x00000000
        /*0cf8*/ 	.word	0x00036860
        /*0cfc*/ 	.short	0x010a
        /*0cfe*/ 	.byte	0x3f
	.zero		1


	//   ....[54]....
        /*0d00*/ 	.word	0x0001a690
        /*0d04*/ 	.word	0x00000000
        /*0d08*/ 	.word	0x00036820
        /*0d0c*/ 	.short	0x010a
        /*0d0e*/ 	.byte	0x3f
	.zero		1


	//   ....[55]....
        /*0d10*/ 	.word	0x0001a8a0
        /*0d14*/ 	.word	0x00000006
        /*0d18*/ 	.word	0x00000000
        /*0d1c*/ 	.short	0x010a
        /*0d1e*/ 	.byte	0x3f
	.zero		1


	//   ....[56]....
        /*0d20*/ 	.word	0x0001a8d0
        /*0d24*/ 	.word	0x00000007
        /*0d28*/ 	.word	0x00000000
        /*0d2c*/ 	.short	0x010a
        /*0d2e*/ 	.byte	0x3f
	.zero		1


	//   ....[57]....
        /*0d30*/ 	.word	0x0001a930
        /*0d34*/ 	.word	0x00000004
        /*0d38*/ 	.word	0x00000000
        /*0d3c*/ 	.short	0x010a
        /*0d3e*/ 	.byte	0x3f
	.zero		1


	//   ....[58]....
        /*0d40*/ 	.word	0x0001a960
        /*0d44*/ 	.word	0x00000003
        /*0d48*/ 	.word	0x00000000
        /*0d4c*/ 	.short	0x010a
        /*0d4e*/ 	.byte	0x3f
	.zero		1


	//   ....[59]....
        /*0d50*/ 	.word	0x0001a9d0
        /*0d54*/ 	.word	0x00000003
        /*0d58*/ 	.word	0x00036800
        /*0d5c*/ 	.short	0x010a
        /*0d5e*/ 	.byte	0x3f
	.zero		1


	//   ....[60]....
        /*0d60*/ 	.word	0x0001aa20
        /*0d64*/ 	.word	0x00000000
        /*0d68*/ 	.word	0x00036830
        /*0d6c*/ 	.short	0x010a
        /*0d6e*/ 	.byte	0x3f
	.zero		1


	//   ....[61]....
        /*0d70*/ 	.word	0x0001aa80
        /*0d74*/ 	.word	0x00000004
        /*0d78*/ 	.word	0x00036830
        /*0d7c*/ 	.short	0x010a
        /*0d7e*/ 	.byte	0x3f
	.zero		1


	//   ....[62]....
        /*0d80*/ 	.word	0x0001aae0
        /*0d84*/ 	.word	0x00000002
        /*0d88*/ 	.word	0x00036850
        /*0d8c*/ 	.short	0x010a
        /*0d8e*/ 	.byte	0x3f
	.zero		1


	//   ....[63]....
        /*0d90*/ 	.word	0x0001ab40
        /*0d94*/ 	.word	0x00000004
        /*0d98*/ 	.word	0x00036830
        /*0d9c*/ 	.short	0x010a
        /*0d9e*/ 	.byte	0x3f
	.zero		1


	//   ....[64]....
        /*0da0*/ 	.word	0x0001aba0
        /*0da4*/ 	.word	0x00000002
        /*0da8*/ 	.word	0x00036850
        /*0dac*/ 	.short	0x010a
        /*0dae*/ 	.byte	0x3f
	.zero		1


	//   ....[65]....
        /*0db0*/ 	.word	0x0001ac00
        /*0db4*/ 	.word	0x00000007
        /*0db8*/ 	.word	0x00036850
        /*0dbc*/ 	.short	0x010a
        /*0dbe*/ 	.byte	0x3f
	.zero		1


	//   ....[66]....
        /*0dc0*/ 	.word	0x0001ada0
        /*0dc4*/ 	.word	0x00000000
        /*0dc8*/ 	.word	0x00036840
        /*0dcc*/ 	.short	0x010a
        /*0dce*/ 	.byte	0x3f
	.zero		1


	//   ....[67]....
        /*0dd0*/ 	.word	0x0001b9d0
        /*0dd4*/ 	.word	0x00000012
        /*0dd8*/ 	.word	0x00036820
        /*0ddc*/ 	.short	0x010a
        /*0dde*/ 	.byte	0x3f
	.zero		1


	//   ....[68]....
        /*0de0*/ 	.word	0x0001ba20
        /*0de4*/ 	.word	0x00000003
        /*0de8*/ 	.word	0x00036840
        /*0dec*/ 	.short	0x010a
        /*0dee*/ 	.byte	0x3f
	.zero		1


	//   ....[69]....
        /*0df0*/ 	.word	0x0001ba70
        /*0df4*/ 	.word	0x00000003
        /*0df8*/ 	.word	0x00000060
        /*0dfc*/ 	.short	0x010a
        /*0dfe*/ 	.byte	0x3f
	.zero		1


	//   ....[70]....
        /*0e00*/ 	.word	0x0001bac0
        /*0e04*/ 	.word	0x00000003
        /*0e08*/ 	.word	0x00036840
        /*0e0c*/ 	.short	0x010a
        /*0e0e*/ 	.byte	0x3f
	.zero		1


	//   ....[71]....
        /*0e10*/ 	.word	0x0001bb10
        /*0e14*/ 	.word	0x00000002
        /*0e18*/ 	.word	0x00000060
        /*0e1c*/ 	.short	0x010a
        /*0e1e*/ 	.byte	0x3f
	.zero		1


	//   ....[72]....
        /*0e20*/ 	.word	0x0001bb60
        /*0e24*/ 	.word	0x00000002
        /*0e28*/ 	.word	0x00036840
        /*0e2c*/ 	.short	0x010a
        /*0e2e*/ 	.byte	0x3f
	.zero		1


	//   ....[73]....
        /*0e30*/ 	.word	0x0001bbb0
        /*0e34*/ 	.word	0x00000002
        /*0e38*/ 	.word	0x00000060
        /*0e3c*/ 	.short	0x010a
        /*0e3e*/ 	.byte	0x3f
	.zero		1


	//   ....[74]....
        /*0e40*/ 	.word	0x0001bc00
        /*0e44*/ 	.word	0x00000000
        /*0e48*/ 	.word	0x00036860
        /*0e4c*/ 	.short	0x010a
        /*0e4e*/ 	.byte	0x3f
	.zero		1


	//   ....[75]....
        /*0e50*/ 	.word	0x0001c780
        /*0e54*/ 	.word	0x00000000
        /*0e58*/ 	.word	0x00036820
        /*0e5c*/ 	.short	0x010a
        /*0e5e*/ 	.byte	0x3f
	.zero		1


	//   ....[76]....
        /*0e60*/ 	.word	0x0001c920
        /*0e64*/ 	.word	0x00000006
        /*0e68*/ 	.word	0x00000000
        /*0e6c*/ 	.short	0x010a
        /*0e6e*/ 	.byte	0x3f
	.zero		1


	//   ....[77]....
        /*0e70*/ 	.word	0x0001c970
        /*0e74*/ 	.word	0x00000007
        /*0e78*/ 	.word	0x00000000
        /*0e7c*/ 	.short	0x010a
        /*0e7e*/ 	.byte	0x3f
	.zero		1


	//   ....[78]....
        /*0e80*/ 	.word	0x0001c9c0
        /*0e84*/ 	.word	0x00000004
        /*0e88*/ 	.word	0x00000000
        /*0e8c*/ 	.short	0x010a
        /*0e8e*/ 	.byte	0x3f
	.zero		1


	//----- nvinfo : EIATTR_NUM_MBARRIERS
	.align		4
.L_813:
        /*0e90*/ 	.byte	0x03, 0x38
        /*0e92*/ 	.short	0x0016


	//----- nvinfo : EIATTR_EXIT_INSTR_OFFSETS
	.align		4
        /*0e94*/ 	.byte	0x04, 0x1c
        /*0e96*/ 	.short	(.L_815 - .L_814)


	//   ....[0]....
.L_814:
        /*0e98*/ 	.word	0x00000a50


	//   ....[1]....
        /*0e9c*/ 	.word	0x000132e0


	//   ....[2]....
        /*0ea0*/ 	.word	0x0001a9b0


	//----- nvinfo : EIATTR_MAX_THREADS
	.align		4
.L_815:
        /*0ea4*/ 	.byte	0x04, 0x05
        /*0ea6*/ 	.short	(.L_817 - .L_816)
.L_816:
        /*0ea8*/ 	.word	0x00000180
        /*0eac*/ 	.word	0x00000001
        /*0eb0*/ 	.word	0x00000001


	//----- nvinfo : EIATTR_CRS_STACK_SIZE
	.align		4
.L_817:
        /*0eb4*/ 	.byte	0x04, 0x1e
        /*0eb6*/ 	.short	(.L_819 - .L_818)
.L_818:
        /*0eb8*/ 	.word	0x00000000


	//----- nvinfo : EIATTR_CBANK_PARAM_SIZE
	.align		4
.L_819:
        /*0ebc*/ 	.byte	0x03, 0x19
        /*0ebe*/ 	.short	0x0af0


	//----- nvinfo : EIATTR_PARAM_CBANK
	.align		4
        /*0ec0*/ 	.byte	0x04, 0x0a
        /*0ec2*/ 	.short	(.L_821 - .L_820)
	.align		4
.L_820:
        /*0ec4*/ 	.word	index@(.nv.constant0._ZN7cutlass13device_kernelIN5flash11enable_sm90INS1_16FlashAttnFwdSm90INS1_25CollectiveMainloopFwdSm90ILi2EN4cute5tupleIJNS5_1CILi1EEES8_S8_EEENS6_IJNS7_ILi128EEENS7_ILi112EEENS7_ILi192EEEEEELi192ENS_6half_tEfNS_4arch4Sm90ELb1ELb0ELb0ELb1ELb0ELb0ELb0ELb1ELb1ELb1ELb1ELb0EEENS1_21CollectiveEpilogueFwdINS6_IJSA_SC_SB_EEES9_SE_SG_Li256ELb1ELb1ELb1ELb0EEENS1_36VarlenDynamicPersistentTileSchedulerILi128ELi112ELi256ELi128ELb1ELb1ELb1ELb1ELb1ELb1EEEEEEEEEvNT_6ParamsE)
        /*0ec8*/ 	.short	0x0210
        /*0eca*/ 	.short	0x0af0


	//----- nvinfo : EIATTR_SW_WAR
	.align		4
.L_821:
        /*0ecc*/ 	.byte	0x04, 0x36
        /*0ece*/ 	.short	(.L_823 - .L_822)
.L_822:
        /*0ed0*/ 	.word	0x00000008
.L_823:


//--------------------- .nv.info._ZN7cutlass13device_kernelIN5flash11enable_sm90INS1_16FlashAttnFwdSm90INS1_25CollectiveMainloopFwdSm90ILi2EN4cute5tupleIJNS5_1CILi1EEES8_S8_EEENS6_IJNS7_ILi128EEENS7_ILi112EEENS7_ILi192EEEEEELi192ENS_6half_tEfNS_4arch4Sm90ELb1ELb0ELb0ELb1ELb0ELb1ELb0ELb1ELb1ELb1ELb1ELb0EEENS1_21CollectiveEpilogueFwdINS6_IJSA_SC_SB_EEES9_SE_SG_Li256ELb1ELb1ELb1ELb0EEENS1_36VarlenDynamicPersistentTileSchedulerILi128ELi112ELi256ELi128ELb1ELb1ELb1ELb1ELb1ELb1EEEEEEEEEvNT_6ParamsE --------------------------
	.section	.nv.info._ZN7cutlass13device_kernelIN5flash11enable_sm90INS1_16FlashAttnFwdSm90INS1_25CollectiveMainloopFwdSm90ILi2EN4cute5tupleIJNS5_1CILi1EEES8_S8_EEENS6_IJNS7_ILi128EEENS7_ILi112EEENS7_ILi192EEEEEELi192ENS_6half_tEfNS_4arch4Sm90ELb1ELb0ELb0ELb1ELb0ELb1ELb0ELb1ELb1ELb1ELb1ELb0EEENS1_21CollectiveEpilogueFwdINS6_IJSA_SC_SB_EEES9_SE_SG_Li256ELb1ELb1ELb1ELb0EEENS1_36VarlenDynamicPersistentTileSchedulerILi128ELi112ELi256ELi128ELb1ELb1ELb1ELb1ELb1ELb1EEEEEEEEEvNT_6ParamsE,"",@"SHT_CUDA_INFO"
	.sectionflags	@""
	.align	4


	//----- nvinfo : EIATTR_CUDA_API_VERSION
	.align		4
        /*0000*/ 	.byte	0x04, 0x37
        /*0002*/ 	.short	(.L_825 - .L_824)
.L_824:
        /*0004*/ 	.word	0x00000082


	//----- nvinfo : EIATTR_KPARAM_INFO
	.align		4
.L_825:
        /*0008*/ 	.byte	0x04, 0x17
        /*000a*/ 	.short	(.L_827 - .L_826)
.L_826:
        /*000c*/ 	.word	0x00000000
        /*0010*/ 	.short	0x0000
        /*0012*/ 	.short	0x0070
        /*0014*/ 	.byte	0x00, 0xf0, 0x01, 0x2a


	//----- nvinfo : EIATTR_SPARSE_MMA_MASK
	.align		4
.L_827:
        /*0018*/ 	.byte	0x03, 0x50
        /*001a*/ 	.short	0x0000


	//----- nvinfo : EIATTR_MAXREG_COUNT
	.align		4
        /*001c*/ 	.byte	0x03, 0x1b
        /*001e*/ 	.short	0x00a8


	//----- nvinfo : EIATTR_NUM_BARRIERS
	.align		4
        /*0020*/ 	.byte	0x02, 0x4c
        /*0022*/ 	.byte	0x10
	.zero		1


	//----- nvinfo : EIATTR_EXTERNS
	.align		4
        /*0024*/ 	.byte	0x04, 0x0f
        /*0026*/ 	.short	(.L_829 - .L_828)


	//   ....[0]....
	.align		4
.L_828:
        /*0028*/ 	.word	index@(__assertfail)


	//----- nvinfo : EIATTR_ANNOTATIONS
	.align		4
.L_829:
        /*002c*/ 	.byte	0x04, 0x55
        /*002e*/ 	.short	(.L_831 - .L_830)


	//   ....[0]....
.L_830:
        /* <DEDUP_REMOVED lines=125> */


	//----- nvinfo : EIATTR_MERCURY_ISA_VERSION
	.align		4
.L_831:
        /*07e8*/ 	.byte	0x03, 0x5f
        /*07ea*/ 	.short	0x0101


	//----- nvinfo : EIATTR_UNUSED_LOAD_BYTE_OFFSET
	.align		4
        /*07ec*/ 	.byte	0x04, 0x44
        /*07ee*/ 	.short	(.L_833 - .L_832)


	//   ....[0]....
.L_832:
        /*07f0*/ 	.word	0x00000ab0
        /*07f4*/ 	.word	0x0000fff0


	//   ....[1]....
        /*07f8*/ 	.word	0x000228a0
        /*07fc*/ 	.word	0x0000fff0


	//----- nvinfo : EIATTR_INT_WARP_WIDE_INSTR_OFFSETS
	.align		4
.L_833:
        /*0800*/ 	.byte	0x04, 0x31
        /*0802*/ 	.short	(.L_835 - .L_834)


	//   ....[0]....
.L_834:
        /*0804*/ 	.word	0x00000190


	//   ....[1]....
        /*0808*/ 	.word	0x000001d0


	//   ....[2]....
        /*080c*/ 	.word	0x00000240


	//   ....[3]....
        /*0810*/ 	.word	0x00029c10


	//   ....[4]....
        /*0814*/ 	.word	0x00029ca0


	//   ....[5]....
        /*0818*/ 	.word	0x0002da40


	//   ....[6]....
        /*081c*/ 	.word	0x0002daa0


	//----- nvinfo : EIATTR_COOP_GROUP_MASK_REGIDS
	.align		4
.L_835:
        /*0820*/ 	.byte	0x04, 0x29
        /*0822*/ 	.short	(.L_837 - .L_836)


	//   ....[0]....
.L_836:
        /*0824*/ 	.word	0xffffffff


	//   ....[1]....
        /*0828*/ 	.word	0xffffffff


	//   ....[2]....
        /*082c*/ 	.word	0xffffffff


	//   ....[3]....
        /*0830*/ 	.word	0xffffffff


	//   ....[4]....
        /*0834*/ 	.word	0xffffffff


	//   ....[5]....
        /*0838*/ 	.word	0xffffffff


	//   ....[6]....
        /*083c*/ 	.word	0xffffffff


	//   ....[7]....
        /*0840*/ 	.word	0xffffffff


	//   ....[8]....
        /*0844*/ 	.word	0xffffffff


	//   ....[9]....
        /*0848*/ 	.word	0xffffffff


	//   ....[10]....
        /*084c*/ 	.word	0xffffffff


	//   ....[11]....
        /*0850*/ 	.word	0xffffffff


	//   ....[12]....
        /*0854*/ 	.word	0xffffffff


	//   ....[13]....
        /*0858*/ 	.word	0xffffffff


	//   ....[14]....
        /*085c*/ 	.word	0xffffffff


	//   ....[15]....
        /*0860*/ 	.word	0xffffffff


	//   ....[16]....
        /*0864*/ 	.word	0xffffffff


	//   ....[17]....
        /*0868*/ 	.word	0xffffffff


	//   ....[18]....
        /*086c*/ 	.word	0xffffffff


	//   ....[19]....
        /*0870*/ 	.word	0xffffffff


	//   ....[20]....
        /*0874*/ 	.word	0xffffffff


	//   ....[21]....
        /*0878*/ 	.word	0xffffffff


	//   ....[22]....
        /*087c*/ 	.word	0xffffffff


	//   ....[23]....
        /*0880*/ 	.word	0xffffffff


	//   ....[24]....
        /*0884*/ 	.word	0xffffffff


	//   ....[25]....
        /*0888*/ 	.word	0xffffffff


	//   ....[26]....
        /*088c*/ 	.word	0xffffffff


	//   ....[27]....
        /*0890*/ 	.word	0xffffffff


	//   ....[28]....
        /*0894*/ 	.word	0xffffffff


	//   ....[29]....
        /*0898*/ 	.word	0xffffffff


	//   ....[30]....
        /*089c*/ 	.word	0xffffffff


	//   ....[31]....
        /*08a0*/ 	.word	0xffffffff


	//   ....[32]....
        /*08a4*/ 	.word	0xffffffff


	//   ....[33]....
        /*08a8*/ 	.word	0xffffffff


	//   ....[34]....
        /*08ac*/ 	.word	0xffffffff


	//   ....[35]....
        /*08b0*/ 	.word	0xffffffff


	//   ....[36]....
        /*08b4*/ 	.word	0xffffffff


	//   ....[37]....
        /*08b8*/ 	.word	0xffffffff


	//   ....[38]....
        /*08bc*/ 	.word	0xffffffff


	//   ....[39]....
        /*08c0*/ 	.word	0xffffffff


	//   ....[40]....
        /*08c4*/ 	.word	0xffffffff


	//   ....[41]....
        /*08c8*/ 	.word	0xffffffff


	//   ....[42]....
        /*08cc*/ 	.word	0xffffffff


	//   ....[43]....
        /*08d0*/ 	.word	0xffffffff


	//   ....[44]....
        /*08d4*/ 	.word	0xffffffff


	//   ....[45]....
        /*08d8*/ 	.word	0xffffffff


	//   ....[46]....
        /*08dc*/ 	.word	0xffffffff


	//   ....[47]....
        /*08e0*/ 	.word	0xffffffff


	//   ....[48]....
        /*08e4*/ 	.word	0xffffffff


	//   ....[49]....
        /*08e8*/ 	.word	0xffffffff


	//   ....[50]....
        /*08ec*/ 	.word	0xffffffff


	//   ....[51]....
        /*08f0*/ 	.word	0xffffffff


	//   ....[52]....
        /*08f4*/ 	.word	0xffffffff


	//   ....[53]....
        /*08f8*/ 	.word	0xffffffff


	//   ....[54]....
        /*08fc*/ 	.word	0xffffffff


	//   ....[55]....
        /*0900*/ 	.word	0xffffffff


	//   ....[56]....
        /*0904*/ 	.word	0xffffffff


	//   ....[57]....
        /*0908*/ 	.word	0xffffffff


	//   ....[58]....
        /*090c*/ 	.word	0xffffffff


	//   ....[59]....
        /*0910*/ 	.word	0xffffffff


	//   ....[60]....
        /*0914*/ 	.word	0xffffffff


	//   ....[61]....
        /*0918*/ 	.word	0xffffffff


	//   ....[62]....
        /*091c*/ 	.word	0xffffffff


	//   ....[63]....
        /*0920*/ 	.word	0xffffffff


	//   ....[64]....
        /*0924*/ 	.word	0xffffffff


	//   ....[65]....
        /*0928*/ 	.word	0xffffffff


	//   ....[66]....
        /*092c*/ 	.word	0xffffffff


	//   ....[67]....
        /*0930*/ 	.word	0xffffffff


	//   ....[68]....
        /*0934*/ 	.word	0xffffffff


	//   ....[69]....
        /*0938*/ 	.word	0xffffffff


	//   ....[70]....
        /*093c*/ 	.word	0xffffffff


	//   ....[71]....
        /*0940*/ 	.word	0xffffffff


	//   ....[72]....
        /*0944*/ 	.word	0xffffffff


	//   ....[73]....
        /*0948*/ 	.word	0xffffffff


	//   ....[74]....
        /*094c*/ 	.word	0xffffffff


	//   ....[75]....
        /*0950*/ 	.word	0xffffffff


	//   ....[76]....
        /*0954*/ 	.word	0xffffffff


	//   ....[77]....
        /*0958*/ 	.word	0xffffffff


	//   ....[78]....
        /*095c*/ 	.word	0xffffffff


	//   ....[79]....
        /*0960*/ 	.word	0xffffffff


	//   ....[80]....
        /*0964*/ 	.word	0xffffffff


	//   ....[81]....
        /*0968*/ 	.word	0xffffffff


	//   ....[82]....
        /*096c*/ 	.word	0xffffffff


	//   ....[83]....
        /*0970*/ 	.word	0xffffffff


	//   ....[84]....
        /*0974*/ 	.word	0xffffffff


	//   ....[85]....
        /*0978*/ 	.word	0xffffffff


	//   ....[86]....
        /*097c*/ 	.word	0xffffffff


	//   ....[87]....
        /*0980*/ 	.word	0xffffffff


	//   ....[88]....
        /*0984*/ 	.word	0xffffffff


	//   ....[89]....
        /*0988*/ 	.word	0xffffffff


	//   ....[90]....
        /*098c*/ 	.word	0xffffffff


	//   ....[91]....
        /*0990*/ 	.word	0xffffffff


	//   ....[92]....
        /*0994*/ 	.word	0xffffffff


	//   ....[93]....
        /*0998*/ 	.word	0xffffffff


	//   ....[94]....
        /*099c*/ 	.word	0xffffffff


	//   ....[95]....
        /*09a0*/ 	.word	0xffffffff


	//   ....[96]....
        /*09a4*/ 	.word	0xffffffff


	//   ....[97]....
        /*09a8*/ 	.word	0xffffffff


	//   ....[98]....
        /*09ac*/ 	.word	0xffffffff


	//   ....[99]....
        /*09b0*/ 	.word	0xffffffff


	//   ....[100]....
        /*09b4*/ 	.word	0xffffffff


	//   ....[101]....
        /*09b8*/ 	.word	0xffffffff


	//   ....[102]....
        /*09bc*/ 	.word	0xffffffff


	//   ....[103]....
        /*09c0*/ 	.word	0xffffffff


	//   ....[104]....
        /*09c4*/ 	.word	0xffffffff


	//   ....[105]....
        /*09c8*/ 	.word	0xffffffff


	//   ....[106]....
        /*09cc*/ 	.word	0xffffffff


	//   ....[107]....
        /*09d0*/ 	.word	0xffffffff


	//   ....[108]....
        /*09d4*/ 	.word	0xffffffff


	//   ....[109]....
        /*09d8*/ 	.word	0xffffffff


	//   ....[110]....
        /*09dc*/ 	.word	0xffffffff


	//   ....[111]....
        /*09e0*/ 	.word	0xffffffff


	//   ....[112]....
        /*09e4*/ 	.word	0xffffffff


	//   ....[113]....
        /*09e8*/ 	.word	0xffffffff


	//   ....[114]....
        /*09ec*/ 	.word	0xffffffff


	//   ....[115]....
        /*09f0*/ 	.word	0xffffffff


	//   ....[116]....
        /*09f4*/ 	.word	0xffffffff


	//   ....[117]....
        /*09f8*/ 	.word	0xffffffff


	//   ....[118]....
        /*09fc*/ 	.word	0xffffffff


	//   ....[119]....
        /*0a00*/ 	.word	0xffffffff


	//   ....[120]....
        /*0a04*/ 	.word	0xffffffff


	//   ....[121]....
        /*0a08*/ 	.word	0xffffffff


	//   ....[122]....
        /*0a0c*/ 	.word	0x0500000f


	//   ....[123]....
        /*0a10*/ 	.word	0x0500000f


	//   ....[124]....
        /*0a14*/ 	.word	0x0500000f


	//   ....[125]....
        /*0a18*/ 	.word	0x0500000f


	//   ....[126]....
        /*0a1c*/ 	.word	0x0500000f


	//   ....[127]....
        /*0a20*/ 	.word	0x0500000f


	//   ....[128]....
        /*0a24*/ 	.word	0x0500000f


	//   ....[129]....
        /*0a28*/ 	.word	0x0500000f


	//   ....[130]....
        /*0a2c*/ 	.word	0x0500000f


	//   ....[131]....
        /*0a30*/ 	.word	0x0500000f


	//   ....[132]....
        /*0a34*/ 	.word	0x0500000f


	//   ....[133]....
        /*0a38*/ 	.word	0x0500000f


	//   ....[134]....
        /*0a3c*/ 	.word	0x0500000f


	//   ....[135]....
        /*0a40*/ 	.word	0x0500000f


	//   ....[136]....
        /*0a44*/ 	.word	0x0500000f


	//   ....[137]....
        /*0a48*/ 	.word	0x0500000f


	//   ....[138]....
        /*0a4c*/ 	.word	0x0500000f


	//   ....[139]....
        /*0a50*/ 	.word	0x0500000f


	//   ....[140]....
        /*0a54*/ 	.word	0x0500000f


	//   ....[141]....
        /*0a58*/ 	.word	0x0500000f


	//   ....[142]....
        /*0a5c*/ 	.word	0x0500000f


	//   ....[143]....
        /*0a60*/ 	.word	0x0500000f


	//   ....[144]....
        /*0a64*/ 	.word	0x0500000f


	//   ....[145]....
        /*0a68*/ 	.word	0x0500000f


	//   ....[146]....
        /*0a6c*/ 	.word	0x0500000f


	//   ....[147]....
        /*0a70*/ 	.word	0x0500000f


	//   ....[148]....
        /*0a74*/ 	.word	0x0500000f


	//   ....[149]....
        /*0a78*/ 	.word	0x0500000f


	//   ....[150]....
        /*0a7c*/ 	.word	0x0500000f


	//   ....[151]....
        /*0a80*/ 	.word	0x0500000f


	//   ....[152]....
        /*0a84*/ 	.word	0x0500000f


	//   ....[153]....
        /*0a88*/ 	.word	0x0500000f


	//   ....[154]....
        /*0a8c*/ 	.word	0x0500000f


	//   ....[155]....
        /*0a90*/ 	.word	0x0500000f


	//   ....[156]....
        /*0a94*/ 	.word	0x0500000f


	//   ....[157]....
        /*0a98*/ 	.word	0x0500000f


	//   ....[158]....
        /*0a9c*/ 	.word	0x0500000f


	//   ....[159]....
        /*0aa0*/ 	.word	0x0500000f


	//   ....[160]....
        /*0aa4*/ 	.word	0x0500000f


	//   ....[161]....
        /*0aa8*/ 	.word	0x0500000f


	//   ....[162]....
        /*0aac*/ 	.word	0x0500000f


	//   ....[163]....
        /*0ab0*/ 	.word	0x0500000f


	//   ....[164]....
        /*0ab4*/ 	.word	0x0500000f


	//   ....[165]....
        /*0ab8*/ 	.word	0x0500000f


	//   ....[166]....
        /*0abc*/ 	.word	0x0500000f


	//   ....[167]....
        /*0ac0*/ 	.word	0x0500000f


	//   ....[168]....
        /*0ac4*/ 	.word	0x0500000f


	//   ....[169]....
        /*0ac8*/ 	.word	0x0500000f


	//   ....[170]....
        /*0acc*/ 	.word	0x0500000f


	//   ....[171]....
        /*0ad0*/ 	.word	0x0500000f


	//   ....[172]....
        /*0ad4*/ 	.word	0x0500000f


	//   ....[173]....
        /*0ad8*/ 	.word	0x0500000f


	//   ....[174]....
        /*0adc*/ 	.word	0x0500000f


	//----- nvinfo : EIATTR_COOP_GROUP_INSTR_OFFSETS
	.align		4
.L_837:
        /*0ae0*/ 	.byte	0x04, 0x28
        /*0ae2*/ 	.short	(.L_839 - .L_838)


	//   ....[0]....
.L_838:
        /*0ae4*/ 	.word	0x00000060


	//   ....[1]....
        /*0ae8*/ 	.word	0x000001a0


	//   ....[2]....
        /*0aec*/ 	.word	0x000001f0


	//   ....[3]....
        /*0af0*/ 	.word	0x00000420


	//   ....[4]....
        /*0af4*/ 	.word	0x00000580


	//   ....[5]....
        /*0af8*/ 	.word	0x000006a0


	//   ....[6]....
        /*0afc*/ 	.word	0x00000800


	//   ....[7]....
        /*0b00*/ 	.word	0x0000b0c0


	//   ....[8]....
        /*0b04*/ 	.word	0x0000b800


	//   ....[9]....
        /*0b08*/ 	.word	0x0000b810


	//   ....[10]....
        /*0b0c*/ 	.word	0x0000b820


	//   ....[11]....
        /*0b10*/ 	.word	0x0000b830


	//   ....[12]....
        /*0b14*/ 	.word	0x0000c030


	//   ....[13]....
        /*0b18*/ 	.word	0x0000c040


	//   ....[14]....
        /*0b1c*/ 	.word	0x0000c050


	//   ....[15]....
        /*0b20*/ 	.word	0x0000c060


	//   ....[16]....
        /*0b24*/ 	.word	0x0000eeb0


	//   ....[17]....
        /*0b28*/ 	.word	0x0000eec0


	//   ....[18]....
        /*0b2c*/ 	.word	0x0000eed0


	//   ....[19]....
        /*0b30*/ 	.word	0x0000eee0


	//   ....[20]....
        /*0b34*/ 	.word	0x0000f4e0


	//   ....[21]....
        /*0b38*/ 	.word	0x0000f4f0


	//   ....[22]....
        /*0b3c*/ 	.word	0x0000f500


	//   ....[23]....
        /*0b40*/ 	.word	0x0000f510


	//   ....[24]....
        /*0b44*/ 	.word	0x00015300


	//   ....[25]....
        /*0b48*/ 	.word	0x00015b70


	//   ....[26]....
        /*0b4c*/ 	.word	0x00015d30


	//   ....[27]....
        /*0b50*/ 	.word	0x00015d70


	//   ....[28]....
        /*0b54*/ 	.word	0x000165b0


	//   ....[29]....
        /*0b58*/ 	.word	0x00016630


	//   ....[30]....
        /*0b5c*/ 	.word	0x0001ada0


	//   ....[31]....
        /*0b60*/ 	.word	0x0001ae10


	//   ....[32]....
        /*0b64*/ 	.word	0x0001b3a0


	//   ....[33]....
        /*0b68*/ 	.word	0x0001b410


	//   ....[34]....
        /*0b6c*/ 	.word	0x0001bc60


	//   ....[35]....
        /*0b70*/ 	.word	0x0001bcb0


	//   ....[36]....
        /*0b74*/ 	.word	0x000205c0


	//   ....[37]....
        /*0b78*/ 	.word	0x000205e0


	//   ....[38]....
        /*0b7c*/ 	.word	0x000207c0


	//   ....[39]....
        /*0b80*/ 	.word	0x00020b20


	//   ....[40]....
        /*0b84*/ 	.word	0x00022040


	//   ....[41]....
        /*0b88*/ 	.word	0x00022050


	//   ....[42]....
        /*0b8c*/ 	.word	0x000220a0


	//   ....[43]....
        /*0b90*/ 	.word	0x000220b0


	//   ....[44]....
        /*0b94*/ 	.word	0x00023600


	//   ....[45]....
        /*0b98*/ 	.word	0x00023610


	//   ....[46]....
        /*0b9c*/ 	.word	0x00023620


	//   ....[47]....
        /*0ba0*/ 	.word	0x00023630


	//   ....[48]....
        /*0ba4*/ 	.word	0x00023f10


	//   ....[49]....
        /*0ba8*/ 	.word	0x00023f70


	//   ....[50]....
        /*0bac*/ 	.word	0x00024090


	//   ....[51]....
        /*0bb0*/ 	.word	0x000240b0


	//   ....[52]....
        /*0bb4*/ 	.word	0x000241b0


	//   ....[53]....
        /*0bb8*/ 	.word	0x000241d0


	//   ....[54]....
        /*0bbc*/ 	.word	0x000242e0


	//   ....[55]....
        /*0bc0*/ 	.word	0x00024300


	//   ....[56]....
        /*0bc4*/ 	.word	0x00024810


	//   ....[57]....
        /*0bc8*/ 	.word	0x00024850


	//   ....[58]....
        /*0bcc*/ 	.word	0x000250f0


	//   ....[59]....
        /*0bd0*/ 	.word	0x00025100


	//   ....[60]....
        /*0bd4*/ 	.word	0x00026080


	//   ....[61]....
        /*0bd8*/ 	.word	0x000260b0


	//   ....[62]....
        /*0bdc*/ 	.word	0x000261c0


	//   ....[63]....
        /*0be0*/ 	.word	0x000261e0


	//   ....[64]....
        /*0be4*/ 	.word	0x000262e0


	//   ....[65]....
        /*0be8*/ 	.word	0x00026300


	//   ....[66]....
        /*0bec*/ 	.word	0x00026410


	//   ....[67]....
        /*0bf0*/ 	.word	0x00026430


	//   ....[68]....
        /*0bf4*/ 	.word	0x000265c0


	//   ....[69]....
        /*0bf8*/ 	.word	0x000267f0


	//   ....[70]....
        /*0bfc*/ 	.word	0x00026820


	//   ....[71]....
        /*0c00*/ 	.word	0x00026850


	//   ....[72]....
        /*0c04*/ 	.word	0x00026880


	//   ....[73]....
        /*0c08*/ 	.word	0x000268b0


	//   ....[74]....
        /*0c0c*/ 	.word	0x000268e0


	//   ....[75]....
        /*0c10*/ 	.word	0x00026a80


	//   ....[76]....
        /*0c14*/ 	.word	0x00026ab0


	//   ....[77]....
        /*0c18*/ 	.word	0x00026ae0


	//   ....[78]....
        /*0c1c*/ 	.word	0x00026b10


	//   ....[79]....
        /*0c20*/ 	.word	0x00026b40


	//   ....[80]....
        /*0c24*/ 	.word	0x00026b70


	//   ....[81]....
        /*0c28*/ 	.word	0x00026c10


	//   ....[82]....
        /*0c2c*/ 	.word	0x00026c40


	//   ....[83]....
        /*0c30*/ 	.word	0x00026c50


	//   ....[84]....
        /*0c34*/ 	.word	0x00026c80


	//   ....[85]....
        /*0c38*/ 	.word	0x000283b0


	//   ....[86]....
        /*0c3c*/ 	.word	0x0002a1f0


	//   ....[87]....
        /*0c40*/ 	.word	0x0002ae00


	//   ....[88]....
        /*0c44*/ 	.word	0x0002ae10


	//   ....[89]....
        /*0c48*/ 	.word	0x0002aed0


	//   ....[90]....
        /*0c4c*/ 	.word	0x0002aee0


	//   ....[91]....
        /*0c50*/ 	.word	0x0002af80


	//   ....[92]....
        /*0c54*/ 	.word	0x0002af90


	//   ....[93]....
        /*0c58*/ 	.word	0x0002b030


	//   ....[94]....
        /*0c5c*/ 	.word	0x0002b040


	//   ....[95]....
        /*0c60*/ 	.word	0x0002b0e0


	//   ....[96]....
        /*0c64*/ 	.word	0x0002b0f0


	//   ....[97]....
        /*0c68*/ 	.word	0x0002b190


	//   ....[98]....
        /*0c6c*/ 	.word	0x0002b1a0


	//   ....[99]....
        /*0c70*/ 	.word	0x0002b240


	//   ....[100]....
        /*0c74*/ 	.word	0x0002b250


	//   ....[101]....
        /*0c78*/ 	.word	0x0002b2a0


	//   ....[102]....
        /*0c7c*/ 	.word	0x0002b2e0


	//   ....[103]....
        /*0c80*/ 	.word	0x0002e2b0


	//   ....[104]....
        /*0c84*/ 	.word	0x0002e2e0


	//   ....[105]....
        /*0c88*/ 	.word	0x0002e340


	//   ....[106]....
        /*0c8c*/ 	.word	0x0002e370


	//   ....[107]....
        /*0c90*/ 	.word	0x0002e3a0


	//   ....[108]....
        /*0c94*/ 	.word	0x0002e3d0


	//   ....[109]....
        /*0c98*/ 	.word	0x0002e400


	//   ....[110]....
        /*0c9c*/ 	.word	0x0002e430


	//   ....[111]....
        /*0ca0*/ 	.word	0x0002e600


	//   ....[112]....
        /*0ca4*/ 	.word	0x0002e630


	//   ....[113]....
        /*0ca8*/ 	.word	0x0002e660


	//   ....[114]....
        /*0cac*/ 	.word	0x0002e690


	//   ....[115]....
        /*0cb0*/ 	.word	0x0002e6c0


	//   ....[116]....
        /*0cb4*/ 	.word	0x0002e6f0


	//   ....[117]....
        /*0cb8*/ 	.word	0x0002e7c0


	//   ....[118]....
        /*0cbc*/ 	.word	0x0002e7e0


	//   ....[119]....
        /*0cc0*/ 	.word	0x0002e7f0


	//   ....[120]....
        /*0cc4*/ 	.word	0x0002e870


	//   ....[121]....
        /*0cc8*/ 	.word	0x0002f3a0


	//   ....[122]....
        /*0ccc*/ 	.word	0x0002f7e0


	//   ....[123]....
        /*0cd0*/ 	.word	0x0002f870


	//   ....[124]....
        /*0cd4*/ 	.word	0x0002f8c0


	//   ....[125]....
        /*0cd8*/ 	.word	0x0002f910


	//   ....[126]....
        /*0cdc*/ 	.word	0x0002f9a0


	//   ....[127]....
        /*0ce0*/ 	.word	0x0002fa30


	//   ....[128]....
        /*0ce4*/ 	.word	0x0002fa80


	//   ....[129]....
        /*0ce8*/ 	.word	0x0002fad0


	//   ....[130]....
        /*0cec*/ 	.word	0x0002fbc0


	//   ....[131]....
        /*0cf0*/ 	.word	0x0002fc60


	//   ....[132]....
        /*0cf4*/ 	.word	0x0002fcb0


	//   ....[133]....
        /*0cf8*/ 	.word	0x0002fd10


	//   ....[134]....
        /*0cfc*/ 	.word	0x0002fda0


	//   ....[135]....
        /*0d00*/ 	.word	0x0002fe30


	//   ....[136]....
        /*0d04*/ 	.word	0x0002fe80


	//   ....[137]....
        /*0d08*/ 	.word	0x0002fed0


	//   ....[138]....
        /*0d0c*/ 	.word	0x000301d0


	//   ....[139]....
        /*0d10*/ 	.word	0x000304c0


	//   ....[140]....
        /*0d14*/ 	.word	0x00030640


	//   ....[141]....
        /*0d18*/ 	.word	0x00030690


	//   ....[142]....
        /*0d1c*/ 	.word	0x00030760


	//   ....[143]....
        /*0d20*/ 	.word	0x00030870


	//   ....[144]....
        /*0d24*/ 	.word	0x000308d0


	//   ....[145]....
        /*0d28*/ 	.word	0x000309e0


	//   ....[146]....
        /*0d2c*/ 	.word	0x00030a40


	//   ....[147]....
        /*0d30*/ 	.word	0x00030b50


	//   ....[148]....
        /*0d34*/ 	.word	0x00030bb0


	//   ....[149]....
        /*0d38*/ 	.word	0x00030cc0


	//   ....[150]....
        /*0d3c*/ 	.word	0x00030d20


	//   ....[151]....
        /*0d40*/ 	.word	0x00030e30


	//   ....[152]....
        /*0d44*/ 	.word	0x00030e90


	//   ....[153]....
        /*0d48*/ 	.word	0x00030fa0


	//   ....[154]....
        /*0d4c*/ 	.word	0x00031000


	//   ....[155]....
        /*0d50*/ 	.word	0x000310e0


	//   ....[156]....
        /*0d54*/ 	.word	0x00031450


	//   ....[157]....
        /*0d58*/ 	.word	0x00031500


	//   ....[158]....
        /*0d5c*/ 	.word	0x00031680


	//   ....[159]....
        /*0d60*/ 	.word	0x00031710


	//   ....[160]....
        /*0d64*/ 	.word	0x00031790


	//   ....[161]....
        /*0d68*/ 	.word	0x00031810


	//   ....[162]....
        /*0d6c*/ 	.word	0x00031890


	//   ....[163]....
        /*0d70*/ 	.word	0x00031920


	//   ....[164]....
        /*0d74*/ 	.word	0x000319c0


	//   ....[165]....
        /*0d78*/ 	.word	0x00031a90


	//   ....[166]....
        /*0d7c*/ 	.word	0x00031b10


	//   ....[167]....
        /*0d80*/ 	.word	0x00031b90


	//   ....[168]....
        /*0d84*/ 	.word	0x00031c10


	//   ....[169]....
        /*0d88*/ 	.word	0x00031ca0


	//   ....[170]....
        /*0d8c*/ 	.word	0x00031d20


	//   ....[171]....
        /*0d90*/ 	.word	0x00031dd0


	//   ....[172]....
        /*0d94*/ 	.word	0x00031e20


	//   ....[173]....
        /*0d98*/ 	.word	0x00031ee0


	//   ....[174]....
        /*0d9c*/ 	.word	0x00032010


	//----- nvinfo : EIATTR_REG_RECONFIG
	.align		4
.L_839:
        /*0da0*/ 	.byte	0x01, 0x54
	.zero		2


	//----- nvinfo : EIATTR_SYSCALL_OFFSETS
	.align		4
        /*0da4*/ 	.byte	0x04, 0x46
        /*0da6*/ 	.short	(.L_841 - .L_840)


	//   ....[0]....
.L_840:
        /*0da8*/ 	.word	0x00001db0


	//   ....[1]....
        /*0dac*/ 	.word	0x00001f00


	//   ....[2]....
        /*0db0*/ 	.word	0x0000b230


	//   ....[3]....
        /*0db4*/ 	.word	0x0000b550


	//   ....[4]....
        /*0db8*/ 	.word	0x00029e10


	//   ....[5]....
        /*0dbc*/ 	.word	0x00029f60


	//   ....[6]....
        /*0dc0*/ 	.word	0x0002a050


	//   ....[7]....
        /*0dc4*/ 	.word	0x0002a9b0


	//----- nvinfo : EIATTR_MBARRIER_INSTR_OFFSETS
	.align		4
.L_841:
        /*0dc8*/ 	.byte	0x04, 0x39
        /*0dca*/ 	.short	(.L_843 - .L_842)


	//   ....[0]....
.L_842:
        /*0dcc*/ 	.word	0x000002d0
        /*0dd0*/ 	.word	0x000000ff
        /*0dd4*/ 	.word	0x00036800
        /*0dd8*/ 	.short	0x0100
        /*0dda*/ 	.byte	0x08
	.zero		1


	//   ....[1]....
        /*0ddc*/ 	.word	0x000002e0
        /*0de0*/ 	.word	0x000000ff
        /*0de4*/ 	.word	0x00036820
        /*0de8*/ 	.short	0x0100
        /*0dea*/ 	.byte	0x08
	.zero		1


	//   ....[2]....
        /*0dec*/ 	.word	0x000003d0
        /*0df0*/ 	.word	0x000000ff
        /*0df4*/ 	.word	0x00036830
        /*0df8*/ 	.short	0x0100
        /*0dfa*/ 	.byte	0x08
	.zero		1


	//   ....[3]....
        /*0dfc*/ 	.word	0x000003e0
        /*0e00*/ 	.word	0x000000ff
        /*0e04*/ 	.word	0x00036840
        /*0e08*/ 	.short	0x0100
        /*0e0a*/ 	.byte	0x08
	.zero		1


	//   ....[4]....
        /*0e0c*/ 	.word	0x000003f0
        /*0e10*/ 	.word	0x000000ff
        /*0e14*/ 	.word	0x00036838
        /*0e18*/ 	.short	0x0100
        /*0e1a*/ 	.byte	0x08
	.zero		1


	//   ....[5]....
        /*0e1c*/ 	.word	0x00000400
        /*0e20*/ 	.word	0x000000ff
        /*0e24*/ 	.word	0x00036848
        /*0e28*/ 	.short	0x0100
        /*0e2a*/ 	.byte	0x08
	.zero		1


	//   ....[6]....
        /*0e2c*/ 	.word	0x00000530
        /*0e30*/ 	.word	0x000000ff
        /*0e34*/ 	.word	0x00036850
        /*0e38*/ 	.short	0x0100
        /*0e3a*/ 	.byte	0x08
	.zero		1


	//   ....[7]....
        /*0e3c*/ 	.word	0x00000540
        /*0e40*/ 	.word	0x000000ff
        /*0e44*/ 	.word	0x00036860
        /*0e48*/ 	.short	0x0100
        /*0e4a*/ 	.byte	0x08
	.zero		1


	//   ....[8]....
        /*0e4c*/ 	.word	0x00000550
        /*0e50*/ 	.word	0x000000ff
        /*0e54*/ 	.word	0x00036858
        /*0e58*/ 	.short	0x0100
        /*0e5a*/ 	.byte	0x08
	.zero		1


	//   ....[9]....
        /*0e5c*/ 	.word	0x00000560
        /*0e60*/ 	.word	0x000000ff
        /*0e64*/ 	.word	0x00036868
        /*0e68*/ 	.short	0x0100
        /*0e6a*/ 	.byte	0x08
	.zero		1


	//   ....[10]....
        /*0e6c*/ 	.word	0x00000650
        /*0e70*/ 	.word	0x000000ff
        /*0e74*/ 	.word	0x00036870
        /*0e78*/ 	.short	0x0100
        /*0e7a*/ 	.byte	0x06
	.zero		1


	//   ....[11]....
        /*0e7c*/ 	.word	0x00000660
        /*0e80*/ 	.word	0x000000ff
        /*0e84*/ 	.word	0x00036880
        /*0e88*/ 	.short	0x0100
        /*0e8a*/ 	.byte	0x06
	.zero		1


	//   ....[12]....
        /*0e8c*/ 	.word	0x00000670
        /*0e90*/ 	.word	0x000000ff
        /*0e94*/ 	.word	0x00036878
        /*0e98*/ 	.short	0x0100
        /*0e9a*/ 	.byte	0x06
	.zero		1


	//   ....[13]....
        /*0e9c*/ 	.word	0x00000680
        /*0ea0*/ 	.word	0x000000ff
        /*0ea4*/ 	.word	0x00036888
        /*0ea8*/ 	.short	0x0100
        /*0eaa*/ 	.byte	0x06
	.zero		1


	//   ....[14]....
        /*0eac*/ 	.word	0x000007b0
        /*0eb0*/ 	.word	0x000000ff
        /*0eb4*/ 	.word	0x00036890
        /*0eb8*/ 	.short	0x0100
        /*0eba*/ 	.byte	0x08
	.zero		1


	//   ....[15]....
        /*0ebc*/ 	.word	0x000007c0
        /*0ec0*/ 	.word	0x000000ff
        /*0ec4*/ 	.word	0x000368a0
        /*0ec8*/ 	.short	0x0100
        /*0eca*/ 	.byte	0x08
	.zero		1


	//   ....[16]....
        /*0ecc*/ 	.word	0x000007d0
        /*0ed0*/ 	.word	0x000000ff
        /*0ed4*/ 	.word	0x00036898
        /*0ed8*/ 	.short	0x0100
        /*0eda*/ 	.byte	0x08
	.zero		1


	//   ....[17]....
        /*0edc*/ 	.word	0x000007e0
        /*0ee0*/ 	.word	0x000000ff
        /*0ee4*/ 	.word	0x000368a8
        /*0ee8*/ 	.short	0x0100
        /*0eea*/ 	.byte	0x08
	.zero		1


	//   ....[18]....
        /*0eec*/ 	.word	0x00000910
        /*0ef0*/ 	.word	0x000000ff
        /*0ef4*/ 	.word	0x000368b0
        /*0ef8*/ 	.short	0x0100
        /*0efa*/ 	.byte	0x08
	.zero		1


	//   ....[19]....
        /*0efc*/ 	.word	0x00000920
        /*0f00*/ 	.word	0x000000ff
        /*0f04*/ 	.word	0x000368c0
        /*0f08*/ 	.short	0x0100
        /*0f0a*/ 	.byte	0x08
	.zero		1


	//   ....[20]....
        /*0f0c*/ 	.word	0x00000930
        /*0f10*/ 	.word	0x000000ff
        /*0f14*/ 	.word	0x000368b8
        /*0f18*/ 	.short	0x0100
        /*0f1a*/ 	.byte	0x08
	.zero		1


	//   ....[21]....
        /*0f1c*/ 	.word	0x00000940
        /*0f20*/ 	.word	0x000000ff
        /*0f24*/ 	.word	0x000368c8
        /*0f28*/ 	.short	0x0100
        /*0f2a*/ 	.byte	0x08
	.zero		1


	//   ....[22]....
        /*0f2c*/ 	.word	0x00003a40
        /*0f30*/ 	.word	0x00000060
        /*0f34*/ 	.word	0x00036890
        /*0f38*/ 	.short	0x010a
        /*0f3a*/ 	.byte	0x3f
	.zero		1


	//   ....[23]....
        /*0f3c*/ 	.word	0x00006df0
        /*0f40*/ 	.word	0x00000060
        /*0f44*/ 	.word	0x00036890
        /*0f48*/ 	.short	0x010a
        /*0f4a*/ 	.byte	0x3f
	.zero		1


	//   ....[24]....
        /*0f4c*/ 	.word	0x00009e90
        /*0f50*/ 	.word	0x00000060
        /*0f54*/ 	.word	0x00036890
        /*0f58*/ 	.short	0x010a
        /*0f5a*/ 	.byte	0x3f
	.zero		1


	//   ....[25]....
        /*0f5c*/ 	.word	0x0000a260
        /*0f60*/ 	.word	0x00000028
        /*0f64*/ 	.word	0x00000000
        /*0f68*/ 	.short	0x0101
        /*0f6a*/ 	.byte	0x3f
	.zero		1


	//   ....[26]....
        /*0f6c*/ 	.word	0x0000a2a0
        /*0f70*/ 	.word	0x00000060
        /*0f74*/ 	.word	0x000368b0
        /*0f78*/ 	.short	0x010a
        /*0f7a*/ 	.byte	0x3f
	.zero		1


	//   ....[27]....
        /*0f7c*/ 	.word	0x0000a910
        /*0f80*/ 	.word	0x00000060
        /*0f84*/ 	.word	0x00000000
        /*0f88*/ 	.short	0x0101
        /*0f8a*/ 	.byte	0x3f
	.zero		1


	//   ....[28]....
        /*0f8c*/ 	.word	0x0000b2b0
        /*0f90*/ 	.word	0x00000010
        /*0f94*/ 	.word	0x00036800
        /*0f98*/ 	.short	0x010a
        /*0f9a*/ 	.byte	0x3f
	.zero		1


	//   ....[29]....
        /*0f9c*/ 	.word	0x0000b300
        /*0fa0*/ 	.word	0x00000010
        /*0fa4*/ 	.word	0x00036800
        /*0fa8*/ 	.short	0x010a
        /*0faa*/ 	.byte	0x3f
	.zero		1


	//   ....[30]....
        /*0fac*/ 	.word	0x0000c760
        /*0fb0*/ 	.word	0x00000010
        /*0fb4*/ 	.word	0x00036800
        /*0fb8*/ 	.short	0x010a
        /*0fba*/ 	.byte	0x3f
	.zero		1


	//   ....[31]....
        /*0fbc*/ 	.word	0x0000f930
        /*0fc0*/ 	.word	0x00000010
        /*0fc4*/ 	.word	0x00036800
        /*0fc8*/ 	.short	0x010a
        /*0fca*/ 	.byte	0x3f
	.zero		1


	//   ....[32]....
        /*0fcc*/ 	.word	0x000123d0
        /*0fd0*/ 	.word	0x00000003
        /*0fd4*/ 	.word	0x00036830
        /*0fd8*/ 	.short	0x010a
        /*0fda*/ 	.byte	0x3f
	.zero		1


	//   ....[33]....
        /*0fdc*/ 	.word	0x00012440
        /*0fe0*/ 	.word	0x00000003
        /*0fe4*/ 	.word	0x00036830
        /*0fe8*/ 	.short	0x010a
        /*0fea*/ 	.byte	0x3f
	.zero		1


	//   ....[34]....
        /*0fec*/ 	.word	0x00016880
        /*0ff0*/ 	.word	0x00000006
        /*0ff4*/ 	.word	0x00000000
        /*0ff8*/ 	.short	0x0101
        /*0ffa*/ 	.byte	0x3f
	.zero		1


	//   ....[35]....
        /*0ffc*/ 	.word	0x000173a0
        /*1000*/ 	.word	0x0000000d
        /*1004*/ 	.word	0x00036830
        /*1008*/ 	.short	0x010a
        /*100a*/ 	.byte	0x3f
	.zero		1


	//   ....[36]....
        /*100c*/ 	.word	0x00017420
        /*1010*/ 	.word	0x0000000d
        /*1014*/ 	.word	0x00036830
        /*1018*/ 	.short	0x010a
        /*101a*/ 	.byte	0x3f
	.zero		1


	//   ....[37]....
        /*101c*/ 	.word	0x0001aa90
        /*1020*/ 	.word	0x0000000b
        /*1024*/ 	.word	0x00036850
        /*1028*/ 	.short	0x010a
        /*102a*/ 	.byte	0x3f
	.zero		1


	//   ....[38]....
        /*102c*/ 	.word	0x0001aae0
        /*1030*/ 	.word	0x0000000b
        /*1034*/ 	.word	0x00036850
        /*1038*/ 	.short	0x010a
        /*103a*/ 	.byte	0x3f
	.zero		1


	//   ....[39]....
        /*103c*/ 	.word	0x0001c260
        /*1040*/ 	.word	0x0000000d
        /*1044*/ 	.word	0x00000000
        /*1048*/ 	.short	0x0101
        /*104a*/ 	.byte	0x3f
	.zero		1


	//   ....[40]....
        /*104c*/ 	.word	0x0001c2b0
        /*1050*/ 	.word	0x0000000b
        /*1054*/ 	.word	0x00000000
        /*1058*/ 	.short	0x0101
        /*105a*/ 	.byte	0x3f
	.zero		1


	//   ....[41]....
        /*105c*/ 	.word	0x0001c960
        /*1060*/ 	.word	0x00000004
        /*1064*/ 	.word	0x00036830
        /*1068*/ 	.short	0x010a
        /*106a*/ 	.byte	0x3f
	.zero		1


	//   ....[42]....
        /*106c*/ 	.word	0x0001c9e0
        /*1070*/ 	.word	0x00000004
        /*1074*/ 	.word	0x00036830
        /*1078*/ 	.short	0x010a
        /*107a*/ 	.byte	0x3f
	.zero		1


	//   ....[43]....
        /*107c*/ 	.word	0x00020050
        /*1080*/ 	.word	0x0000000b
        /*1084*/ 	.word	0x00036850
        /*1088*/ 	.short	0x010a
        /*108a*/ 	.byte	0x3f
	.zero		1


	//   ....[44]....
        /*108c*/ 	.word	0x000200a0
        /*1090*/ 	.word	0x0000000b
        /*1094*/ 	.word	0x00036850
        /*1098*/ 	.short	0x010a
        /*109a*/ 	.byte	0x3f
	.zero		1


	//   ....[45]....
        /*109c*/ 	.word	0x00021050
        /*10a0*/ 	.word	0x00000078
        /*10a4*/ 	.word	0x00000000
        /*10a8*/ 	.short	0x0101
        /*10aa*/ 	.byte	0x3f
	.zero		1


	//   ....[46]....
        /*10ac*/ 	.word	0x000210a0
        /*10b0*/ 	.word	0x0000000b
        /*10b4*/ 	.word	0x00000000
        /*10b8*/ 	.short	0x0101
        /*10ba*/ 	.byte	0x3f
	.zero		1


	//   ....[47]....
        /*10bc*/ 	.word	0x00021c40
        /*10c0*/ 	.word	0x00000008
        /*10c4*/ 	.word	0x00036850
        /*10c8*/ 	.short	0x010a
        /*10ca*/ 	.byte	0x3f
	.zero		1


	//   ....[48]....
        /*10cc*/ 	.word	0x00021ce0
        /*10d0*/ 	.word	0x00000008
        /*10d4*/ 	.word	0x00036850
        /*10d8*/ 	.short	0x010a
        /*10da*/ 	.byte	0x3f
	.zero		1


	//   ....[49]....
        /*10dc*/ 	.word	0x00022230
        /*10e0*/ 	.word	0x0000000c
        /*10e4*/ 	.word	0x00000000
        /*10e8*/ 	.short	0x0101
        /*10ea*/ 	.byte	0x3f
	.zero		1


	//   ....[50]....
        /*10ec*/ 	.word	0x00023f30
        /*10f0*/ 	.word	0x00000000
        /*10f4*/ 	.word	0x00000000
        /*10f8*/ 	.short	0x0101
        /*10fa*/ 	.byte	0x3f
	.zero		1


	//   ....[51]....
        /*10fc*/ 	.word	0x000247f0
        /*1100*/ 	.word	0x00000006
        /*1104*/ 	.word	0x00000000
        /*1108*/ 	.short	0x0101
        /*110a*/ 	.byte	0x3f
	.zero		1


	//   ....[52]....
        /*110c*/ 	.word	0x00028490
        /*1110*/ 	.word	0x00000012
        /*1114*/ 	.word	0x00036820
        /*1118*/ 	.short	0x010a
        /*111a*/ 	.byte	0x3f
	.zero		1


	//   ....[53]....
        /*111c*/ 	.word	0x00028560
        /*1120*/ 	.word	0x00000005
        /*1124*/ 	.word	0x000368a0
        /*1128*/ 	.short	0x010a
        /*112a*/ 	.byte	0x3f
	.zero		1


	//   ....[54]....
        /*112c*/ 	.word	0x00028990
        /*1130*/ 	.word	0x00000005
        /*1134*/ 	.word	0x000368c0
        /*1138*/ 	.short	0x010a
        /*113a*/ 	.byte	0x3f
	.zero		1


	//   ....[55]....
        /*113c*/ 	.word	0x00028f10
        /*1140*/ 	.word	0x00000006
        /*1144*/ 	.word	0x000368a0
        /*1148*/ 	.short	0x010a
        /*114a*/ 	.byte	0x3f
	.zero		1


	//   ....[56]....
        /*114c*/ 	.word	0x00029330
        /*1150*/ 	.word	0x00000006
        /*1154*/ 	.word	0x000368c0
        /*1158*/ 	.short	0x010a
        /*115a*/ 	.byte	0x3f
	.zero		1


	//   ....[57]....
        /*115c*/ 	.word	0x0002a460
        /*1160*/ 	.word	0x00000000
        /*1164*/ 	.word	0x00036840
        /*1168*/ 	.short	0x010a
        /*116a*/ 	.byte	0x3f
	.zero		1


	//   ....[58]....
        /*116c*/ 	.word	0x0002b3d0
        /*1170*/ 	.word	0x00000012
        /*1174*/ 	.word	0x00036800
        /*1178*/ 	.short	0x0107
        /*117a*/ 	.byte	0x3f
	.zero		1


	//   ....[59]....
        /*117c*/ 	.word	0x0002b4d0
        /*1180*/ 	.word	0x00000012
        /*1184*/ 	.word	0x00036800
        /*1188*/ 	.short	0x0101
        /*118a*/ 	.byte	0x3f
	.zero		1


	//   ....[60]....
        /*118c*/ 	.word	0x0002b4f0
        /*1190*/ 	.word	0x00000012
        /*1194*/ 	.word	0x00036820
        /*1198*/ 	.short	0x010a
        /*119a*/ 	.byte	0x3f
	.zero		1


	//   ....[61]....
        /*119c*/ 	.word	0x0002b8b0
        /*11a0*/ 	.word	0x00000003
        /*11a4*/ 	.word	0x00036840
        /*11a8*/ 	.short	0x010a
        /*11aa*/ 	.byte	0x3f
	.zero		1


	//   ....[62]....
        /*11ac*/ 	.word	0x0002bd40
        /*11b0*/ 	.word	0x00000002
        /*11b4*/ 	.word	0x00036860
        /*11b8*/ 	.short	0x010a
        /*11ba*/ 	.byte	0x3f
	.zero		1


	//   ....[63]....
        /*11bc*/ 	.word	0x0002c4e0
        /*11c0*/ 	.word	0x00000003
        /*11c4*/ 	.word	0x00036840
        /*11c8*/ 	.short	0x010a
        /*11ca*/ 	.byte	0x3f
	.zero		1


	//   ....[64]....
        /*11cc*/ 	.word	0x0002c970
        /*11d0*/ 	.word	0x00000002
        /*11d4*/ 	.word	0x00036860
        /*11d8*/ 	.short	0x010a
        /*11da*/ 	.byte	0x3f
	.zero		1


	//   ....[65]....
        /*11dc*/ 	.word	0x0002d070
        /*11e0*/ 	.word	0x00000003
        /*11e4*/ 	.word	0x00036840
        /*11e8*/ 	.short	0x010a
        /*11ea*/ 	.byte	0x3f
	.zero		1


	//   ....[66]....
        /*11ec*/ 	.word	0x0002d4f0
        /*11f0*/ 	.word	0x00000002
        /*11f4*/ 	.word	0x00036860
        /*11f8*/ 	.short	0x010a
        /*11fa*/ 	.byte	0x3f
	.zero		1


	//   ....[67]....
        /*11fc*/ 	.word	0x0002db90
        /*1200*/ 	.word	0x00000000
        /*1204*/ 	.word	0x00036860
        /*1208*/ 	.short	0x010a
        /*120a*/ 	.byte	0x3f
	.zero		1


	//   ....[68]....
        /*120c*/ 	.word	0x0002f320
        /*1210*/ 	.word	0x00000000
        /*1214*/ 	.word	0x00036820
        /*1218*/ 	.short	0x010a
        /*121a*/ 	.byte	0x3f
	.zero		1


	//   ....[69]....
        /*121c*/ 	.word	0x0002f520
        /*1220*/ 	.word	0x00000006
        /*1224*/ 	.word	0x00000000
        /*1228*/ 	.short	0x010a
        /*122a*/ 	.byte	0x3f
	.zero		1


	//   ....[70]....
        /*122c*/ 	.word	0x0002f550
        /*1230*/ 	.word	0x00000007
        /*1234*/ 	.word	0x00000000
        /*1238*/ 	.short	0x010a
        /*123a*/ 	.byte	0x3f
	.zero		1


	//   ....[71]....
        /*123c*/ 	.word	0x0002f5b0
        /*1240*/ 	.word	0x00000004
        /*1244*/ 	.word	0x00000000
        /*1248*/ 	.short	0x010a
        /*124a*/ 	.byte	0x3f
	.zero		1


	//   ....[72]....
        /*124c*/ 	.word	0x0002f5e0
        /*1250*/ 	.word	0x00000003
        /*1254*/ 	.word	0x00000000
        /*1258*/ 	.short	0x010a
        /*125a*/ 	.byte	0x3f
	.zero		1


	//   ....[73]....
        /*125c*/ 	.word	0x0002f640
        /*1260*/ 	.word	0x00000060
        /*1264*/ 	.word	0x00036890
        /*1268*/ 	.short	0x010a
        /*126a*/ 	.byte	0x3f
	.zero		1


	//   ....[74]....
        /*126c*/ 	.word	0x0002f690
        /*1270*/ 	.word	0x00000060
        /*1274*/ 	.word	0x00036890
        /*1278*/ 	.short	0x010a
        /*127a*/ 	.byte	0x3f
	.zero		1


	//   ....[75]....
        /*127c*/ 	.word	0x0002f6e0
        /*1280*/ 	.word	0x00000060
        /*1284*/ 	.word	0x00036890
        /*1288*/ 	.short	0x010a
        /*128a*/ 	.byte	0x3f
	.zero		1


	//   ....[76]....
        /*128c*/ 	.word	0x0002f730
        /*1290*/ 	.word	0x00000060
        /*1294*/ 	.word	0x000368b0
        /*1298*/ 	.short	0x010a
        /*129a*/ 	.byte	0x3f
	.zero		1


	//   ....[77]....
        /*129c*/ 	.word	0x0002fb10
        /*12a0*/ 	.word	0x00000010
        /*12a4*/ 	.word	0x00036800
        /*12a8*/ 	.short	0x010a
        /*12aa*/ 	.byte	0x3f
	.zero		1


	//   ....[78]....
        /*12ac*/ 	.word	0x0002ff10
        /*12b0*/ 	.word	0x00000010
        /*12b4*/ 	.word	0x00036800
        /*12b8*/ 	.short	0x010a
        /*12ba*/ 	.byte	0x3f
	.zero		1


	//   ....[79]....
        /*12bc*/ 	.word	0x0002ff60
        /*12c0*/ 	.word	0x00000003
        /*12c4*/ 	.word	0x00036830
        /*12c8*/ 	.short	0x010a
        /*12ca*/ 	.byte	0x3f
	.zero		1


	//   ....[80]....
        /*12cc*/ 	.word	0x0002ffb0
        /*12d0*/ 	.word	0x0000000d
        /*12d4*/ 	.word	0x00036830
        /*12d8*/ 	.short	0x010a
        /*12da*/ 	.byte	0x3f
	.zero		1


	//   ....[81]....
        /*12dc*/ 	.word	0x00030000
        /*12e0*/ 	.word	0x0000000b
        /*12e4*/ 	.word	0x00036850
        /*12e8*/ 	.short	0x010a
        /*12ea*/ 	.byte	0x3f
	.zero		1


	//   ....[82]....
        /*12ec*/ 	.word	0x00030050
        /*12f0*/ 	.word	0x00000004
        /*12f4*/ 	.word	0x00036830
        /*12f8*/ 	.short	0x010a
        /*12fa*/ 	.byte	0x3f
	.zero		1


	//   ....[83]....
        /*12fc*/ 	.word	0x000300a0
        /*1300*/ 	.word	0x0000000b
        /*1304*/ 	.word	0x00036850
        /*1308*/ 	.short	0x010a
        /*130a*/ 	.byte	0x3f
	.zero		1


	//   ....[84]....
        /*130c*/ 	.word	0x000300f0
        /*1310*/ 	.word	0x00000008
        /*1314*/ 	.word	0x00036850
        /*1318*/ 	.short	0x010a
        /*131a*/ 	.byte	0x3f
	.zero		1


	//   ....[85]....
        /*131c*/ 	.word	0x000302a0
        /*1320*/ 	.word	0x00000012
        /*1324*/ 	.word	0x00036820
        /*1328*/ 	.short	0x010a
        /*132a*/ 	.byte	0x3f
	.zero		1


	//   ....[86]....
        /*132c*/ 	.word	0x000302f0
        /*1330*/ 	.word	0x00000005
        /*1334*/ 	.word	0x000368a0
        /*1338*/ 	.short	0x010a
        /*133a*/ 	.byte	0x3f
	.zero		1


	//   ....[87]....
        /*133c*/ 	.word	0x00030340
        /*1340*/ 	.word	0x00000005
        /*1344*/ 	.word	0x000368c0
        /*1348*/ 	.short	0x010a
        /*134a*/ 	.byte	0x3f
	.zero		1


	//   ....[88]....
        /*134c*/ 	.word	0x00030390
        /*1350*/ 	.word	0x00000006
        /*1354*/ 	.word	0x000368a0
        /*1358*/ 	.short	0x010a
        /*135a*/ 	.byte	0x3f
	.zero		1


	//   ....[89]....
        /*135c*/ 	.word	0x000303e0
        /*1360*/ 	.word	0x00000006
        /*1364*/ 	.word	0x000368c0
        /*1368*/ 	.short	0x010a
        /*136a*/ 	.byte	0x3f
	.zero		1


	//   ....[90]....
        /*136c*/ 	.word	0x00030580
        /*1370*/ 	.word	0x00000000
        /*1374*/ 	.word	0x00036840
        /*1378*/ 	.short	0x010a
        /*137a*/ 	.byte	0x3f
	.zero		1


	//   ....[91]....
        /*137c*/ 	.word	0x00031160
        /*1380*/ 	.word	0x00000012
        /*1384*/ 	.word	0x00036820
        /*1388*/ 	.short	0x010a
        /*138a*/ 	.byte	0x3f
	.zero		1


	//   ....[92]....
        /*138c*/ 	.word	0x000311b0
        /*1390*/ 	.word	0x00000003
        /*1394*/ 	.word	0x00036840
        /*1398*/ 	.short	0x010a
        /*139a*/ 	.byte	0x3f
	.zero		1


	//   ....[93]....
        /*139c*/ 	.word	0x00031200
        /*13a0*/ 	.word	0x00000002
        /*13a4*/ 	.word	0x00036860
        /*13a8*/ 	.short	0x010a
        /*13aa*/ 	.byte	0x3f
	.zero		1


	//   ....[94]....
        /*13ac*/ 	.word	0x00031250
        /*13b0*/ 	.word	0x00000003
        /*13b4*/ 	.word	0x00036840
        /*13b8*/ 	.short	0x010a
        /*13ba*/ 	.byte	0x3f
	.zero		1


	//   ....[95]....
        /*13bc*/ 	.word	0x000312a0
        /*13c0*/ 	.word	0x00000002
        /*13c4*/ 	.word	0x00036860
        /*13c8*/ 	.short	0x010a
        /*13ca*/ 	.byte	0x3f
	.zero		1


	//   ....[96]....
        /*13cc*/ 	.word	0x000312f0
        /*13d0*/ 	.word	0x00000003
        /*13d4*/ 	.word	0x00036840
        /*13d8*/ 	.short	0x010a
        /*13da*/ 	.byte	0x3f
	.zero		1


	//   ....[97]....
        /*13dc*/ 	.word	0x00031340
        /*13e0*/ 	.word	0x00000002
        /*13e4*/ 	.word	0x00036860
        /*13e8*/ 	.short	0x010a
        /*13ea*/ 	.byte	0x3f
	.zero		1


	//   ....[98]....
        /*13ec*/ 	.word	0x00031390
        /*13f0*/ 	.word	0x00000000
        /*13f4*/ 	.word	0x00036860
        /*13f8*/ 	.short	0x010a
        /*13fa*/ 	.byte	0x3f
	.zero		1


	//   ....[99]....
        /*13fc*/ 	.word	0x00031f30
        /*1400*/ 	.word	0x00000000
        /*1404*/ 	.word	0x00036820
        /*1408*/ 	.short	0x010a
        /*140a*/ 	.byte	0x3f
	.zero		1


	//   ....[100]....
        /*140c*/ 	.word	0x000320d0
        /*1410*/ 	.word	0x00000006
        /*1414*/ 	.word	0x00000000
        /*1418*/ 	.short	0x010a
        /*141a*/ 	.byte	0x3f
	.zero		1


	//   ....[101]....
        /*141c*/ 	.word	0x00032120
        /*1420*/ 	.word	0x00000007
        /*1424*/ 	.word	0x00000000
        /*1428*/ 	.short	0x010a
        /*142a*/ 	.byte	0x3f
	.zero		1


	//   ....[102]....
        /*142c*/ 	.word	0x00032170
        /*1430*/ 	.word	0x00000004
        /*1434*/ 	.word	0x00000000
        /*1438*/ 	.short	0x010a
        /*143a*/ 	.byte	0x3f
	.zero		1


	//----- nvinfo : EIATTR_NUM_MBARRIERS
	.align		4
.L_843:
        /*143c*/ 	.byte	0x03, 0x38
        /*143e*/ 	.short	0x0016


	//----- nvinfo : EIATTR_EXIT_INSTR_OFFSETS
	.align		4
        /*1440*/ 	.byte	0x04, 0x1c
        /*1442*/ 	.short	(.L_845 - .L_844)


	//   ....[0]....
.L_844:
        /*1444*/ 	.word	0x0002f630


	//----- nvinfo : EIATTR_MAX_THREADS
	.align		4
.L_845:
        /*1448*/ 	.byte	0x04, 0x05
        /*144a*/ 	.short	(.L_847 - .L_846)
.L_846:
        /*144c*/ 	.word	0x00000180
        /*1450*/ 	.word	0x00000001
        /*1454*/ 	.word	0x00000001


	//----- nvinfo : EIATTR_CRS_STACK_SIZE
	.align		4
.L_847:
        /*1458*/ 	.byte	0x04, 0x1e
        /*145a*/ 	.short	(.L_849 - .L_848)
.L_848:
        /*145c*/ 	.word	0x00000000


	//----- nvinfo : EIATTR_CBANK_PARAM_SIZE
	.align		4
.L_849:
        /*1460*/ 	.byte	0x03, 0x19
        /*1462*/ 	.short	0x0af0


	//----- nvinfo : EIATTR_PARAM_CBANK
	.align		4
        /*1464*/ 	.byte	0x04, 0x0a
        /*1466*/ 	.short	(.L_851 - .L_850)
	.align		4
.L_850:
        /*1468*/ 	.word	index@(.nv.constant0._ZN7cutlass13device_kernelIN5flash11enable_sm90INS1_16FlashAttnFwdSm90INS1_25CollectiveMainloopFwdSm90ILi2EN4cute5tupleIJNS5_1CILi1EEES8_S8_EEENS6_IJNS7_ILi128EEENS7_ILi112EEENS7_ILi192EEEEEELi192ENS_6half_tEfNS_4arch4Sm90ELb1ELb0ELb0ELb1ELb0ELb1ELb0ELb1ELb1ELb1ELb1ELb0EEENS1_21CollectiveEpilogueFwdINS6_IJSA_SC_SB_EEES9_SE_SG_Li256ELb1ELb1ELb1ELb0EEENS1_36VarlenDynamicPersistentTileSchedulerILi128ELi112ELi256ELi128ELb1ELb1ELb1ELb1ELb1ELb1EEEEEEEEEvNT_6ParamsE)
        /*146c*/ 	.short	0x0210
        /*146e*/ 	.short	0x0af0


	//----- nvinfo : EIATTR_SW_WAR
	.align		4
.L_851:
        /*1470*/ 	.byte	0x04, 0x36
        /*1472*/ 	.short	(.L_853 - .L_852)
.L_852:
        /*1474*/ 	.word	0x00000008
.L_853:


//--------------------- .nv.info._ZN7cutlass13device_kernelIN5flash11enable_sm90INS1_16FlashAttnFwdSm90INS1_25CollectiveMainloopFwdSm90ILi2EN4cute5tupleIJNS5_1CILi1EEES8_S8_EEENS6_IJNS7_ILi128EEENS7_ILi176EEESA_EEELi128ENS_6half_tEfNS_4arch4Sm90ELb0ELb0ELb0ELb0ELb0ELb0ELb0ELb1ELb1ELb1ELb1ELb0EEENS1_21CollectiveEpilogueFwdINS6_IJSA_SA_SB_EEES9_SD_SF_Li256ELb0ELb1ELb1ELb0EEENS1_19SingleTileSchedulerILb0ELb1ELb1ELi128EEEEEEEEEvNT_6ParamsE --------------------------
	.section	.nv.info._ZN7cutlass13device_kernelIN5flash11enable_sm90INS1_16FlashAttnFwdSm90INS1_25CollectiveMainloopFwdSm90ILi2EN4cute5tupleIJNS5_1CILi1EEES8_S8_EEENS6_IJNS7_ILi128EEENS7_ILi176EEESA_EEELi128ENS_6half_tEfNS_4arch4Sm90ELb0ELb0ELb0ELb0ELb0ELb0ELb0ELb1ELb1ELb1ELb1ELb0EEENS1_21CollectiveEpilogueFwdINS6_IJSA_SA_SB_EEES9_SD_SF_Li256ELb0ELb1ELb1ELb0EEENS1_19SingleTileSchedulerILb0ELb1ELb1ELi128EEEEEEEEEvNT_6ParamsE,"",@"SHT_CUDA_INFO"
	.sectionflags	@""
	.align	4


	//----- nvinfo : EIATTR_CUDA_API_VERSION
	.align		4
        /*0000*/ 	.byte	0x04, 0x37
        /*0002*/ 	.short	(.L_855 - .L_854)
.L_854:
        /*0004*/ 	.word	0x00000082


	//----- nvinfo : EIATTR_KPARAM_INFO
	.align		4
.L_855:
        /*0008*/ 	.byte	0x04, 0x17
        /*000a*/ 	.short	(.L_857 - .L_856)
.L_856:
        /*000c*/ 	.word	0x00000000
        /*0010*/ 	.short	0x0000
        /*0012*/ 	.short	0x0070
        /*0014*/ 	.byte	0x00, 0xf0, 0x01, 0x28


	//----- nvinfo : EIATTR_SPARSE_MMA_MASK
	.align		4
.L_857:
        /*0018*/ 	.byte	0x03, 0x50
        /*001a*/ 	.short	0x0000


	//----- nvinfo : EIATTR_MAXREG_COUNT
	.align		4
        /*001c*/ 	.byte	0x03, 0x1b
        /*001e*/ 	.short	0x00a8


	//----- nvinfo : EIATTR_NUM_BARRIERS
	.align		4
        /*0020*/ 	.byte	0x02, 0x4c
        /*0022*/ 	.byte	0x10
	.zero		1


	//----- nvinfo : EIATTR_EXTERNS
	.align		4
        /*0024*/ 	.byte	0x04, 0x0f
        /*0026*/ 	.short	(.L_859 - .L_858)


	//   ....[0]....
	.align		4
.L_858:
        /*0028*/ 	.word	index@(__assertfail)


	//----- nvinfo : EIATTR_ANNOTATIONS
	.align		4
.L_859:
        /*002c*/ 	.byte	0x04, 0x55
        /*002e*/ 	.short	(.L_861 - .L_860)


	//   ....[0]....
.L_860:
        /*0030*/ 	.word	0x00000001
        /*0034*/ 	.byte	0x60, 0x09, 0x00, 0x00, 0x01, 0x00, 0x00, 0x00, 0x90, 0x13, 0x00, 0x00, 0x01, 0x00, 0x00, 0x00
        /*0044*/ 	.byte	0x90, 0xd7, 0x00, 0x00, 0x01, 0x00, 0x00, 0x00, 0x80, 0xdc, 0x00, 0x00, 0x01, 0x00, 0x00, 0x00
        /*0054*/ 	.byte	0xf0, 0xeb, 0x00, 0x00, 0x01, 0x00, 0x00, 0x00, 0x90, 0xee, 0x00, 0x00, 0x01, 0x00, 0x00, 0x00
        /*0064*/ 	.byte	0x50, 0xf6, 0x00, 0x00, 0x01, 0x00, 0x00, 0x00, 0x70, 0xfe, 0x00, 0x00, 0x01, 0x00, 0x00, 0x00
        /*0074*/ 	.byte	0xd0, 0x0a, 0x01, 0x00


	//----- nvinfo : EIATTR_MERCURY_ISA_VERSION
	.align		4
.L_861:
        /*0078*/ 	.byte	0x03, 0x5f
        /*007a*/ 	.short	0x0101


	//----- nvinfo : EIATTR_INT_WARP_WIDE_INSTR_OFFSETS
	.align		4
        /*007c*/ 	.byte	0x04, 0x31
        /*007e*/ 	.short	(.L_863 - .L_862)


	//   ....[0]....
.L_862:
        /*0080*/ 	.word	0x00000130


	//   ....[1]....
        /*0084*/ 	.word	0x00000170


	//   ....[2]....
        /*0088*/ 	.word	0x000001e0


	//----- nvinfo : EIATTR_COOP_GROUP_MASK_REGIDS
	.align		4
.L_863:
        /*008c*/ 	.byte	0x04, 0x29
        /*008e*/ 	.short	(.L_865 - .L_864)


	//   ....[0]....
.L_864:
        /*0090*/ 	.word	0xffffffff


	//   ....[1]....
        /*0094*/ 	.word	0xffffffff


	//   ....[2]....
        /*0098*/ 	.word	0xffffffff


	//   ....[3]....
        /*009c*/ 	.word	0xffffffff


	//   ....[4]....
        /*00a0*/ 	.word	0xffffffff


	//   ....[5]....
        /*00a4*/ 	.word	0xffffffff


	//   ....[6]....
        /*00a8*/ 	.word	0xffffffff


	//   ....[7]....
        /*00ac*/ 	.word	0xffffffff


	//   ....[8]....
        /*00b0*/ 	.word	0xffffffff


	//   ....[9]....
        /*00b4*/ 	.word	0xffffffff


	//   ....[10]....
        /*00b8*/ 	.word	0xffffffff


	//   ....[11]....
        /*00bc*/ 	.word	0xffffffff


	//   ....[12]....
        /*00c0*/ 	.word	0xffffffff


	//   ....[13]....
        /*00c4*/ 	.word	0xffffffff


	//   ....[14]....
        /*00c8*/ 	.word	0xffffffff


	//   ....[15]....
        /*00cc*/ 	.word	0xffffffff


	//   ....[16]....
        /*00d0*/ 	.word	0xffffffff


	//   ....[17]....
        /*00d4*/ 	.word	0xffffffff


	//   ....[18]....
        /*00d8*/ 	.word	0xffffffff


	//   ....[19]....
        /*00dc*/ 	.word	0xffffffff


	//   ....[20]....
        /*00e0*/ 	.word	0xffffffff


	//   ....[21]....
        /*00e4*/ 	.word	0xffffffff


	//   ....[22]....
        /*00e8*/ 	.word	0xffffffff


	//   ....[23]....
        /*00ec*/ 	.word	0xffffffff


	//   ....[24]....
        /*00f0*/ 	.word	0xffffffff


	//   ....[25]....
        /*00f4*/ 	.word	0xffffffff


	//   ....[26]....
        /*00f8*/ 	.word	0xffffffff


	//   ....[27]....
        /*00fc*/ 	.word	0xffffffff


	//   ....[28]....
        /*0100*/ 	.word	0xffffffff


	//   ....[29]....
        /*0104*/ 	.word	0xffffffff


	//   ....[30]....
        /*0108*/ 	.word	0xffffffff


	//   ....[31]....
        /*010c*/ 	.word	0xffffffff


	//   ....[32]....
        /*0110*/ 	.word	0xffffffff


	//   ....[33]....
        /*0114*/ 	.word	0xffffffff


	//   ....[34]....
        /*0118*/ 	.word	0xffffffff


	//   ....[35]....
        /*011c*/ 	.word	0xffffffff


	//   ....[36]....
        /*0120*/ 	.word	0xffffffff


	//   ....[37]....
        /*0124*/ 	.word	0xffffffff


	//   ....[38]....
        /*0128*/ 	.word	0xffffffff


	//   ....[39]....
        /*012c*/ 	.word	0xffffffff


	//   ....[40]....
        /*0130*/ 	.word	0xffffffff


	//   ....[41]....
        /*0134*/ 	.word	0xffffffff


	//   ....[42]....
        /*0138*/ 	.word	0xffffffff


	//   ....[43]....
        /*013c*/ 	.word	0xffffffff


	//   ....[44]....
        /*0140*/ 	.word	0xffffffff


	//   ....[45]....
        /*0144*/ 	.word	0xffffffff


	//   ....[46]....
        /*0148*/ 	.word	0xffffffff


	//   ....[47]....
        /*014c*/ 	.word	0x0500000f


	//   ....[48]....
        /*0150*/ 	.word	0x0500000f


	//   ....[49]....
        /*0154*/ 	.word	0x0500000f


	//   ....[50]....
        /*0158*/ 	.word	0x0500000f


	//   ....[51]....
        /*015c*/ 	.word	0x0500000f


	//   ....[52]....
        /*0160*/ 	.word	0x0500000f


	//   ....[53]....
        /*0164*/ 	.word	0x0500000f


	//   ....[54]....
        /*0168*/ 	.word	0x0500000f


	//   ....[55]....
        /*016c*/ 	.word	0x0500000f


	//   ....[56]....
        /*0170*/ 	.word	0x0500000f


	//   ....[57]....
        /*0174*/ 	.word	0x0500000f


	//   ....[58]....
        /*0178*/ 	.word	0x0500000f


	//   ....[59]....
        /*017c*/ 	.word	0x0500000f


	//   ....[60]....
        /*0180*/ 	.word	0x0500000f


	//   ....[61]....
        /*0184*/ 	.word	0x0500000f


	//   ....[62]....
        /*0188*/ 	.word	0x0500000f


	//   ....[63]....
        /*018c*/ 	.word	0x0500000f


	//   ....[64]....
        /*0190*/ 	.word	0x0500000f


	//----- nvinfo : EIATTR_COOP_GROUP_INSTR_OFFSETS
	.align		4
.L_865:
        /*0194*/ 	.byte	0x04, 0x28
        /*0196*/ 	.short	(.L_867 - .L_866)


	//   ....[0]....
.L_866:
        /*0198*/ 	.word	0x00000070


	//   ....[1]....
        /*019c*/ 	.word	0x00000140


	//   ....[2]....
        /*01a0*/ 	.word	0x00000190


	//   ....[3]....
        /*01a4*/ 	.word	0x000003c0


	//   ....[4]....
        /*01a8*/ 	.word	0x00000520


	//   ....[5]....
        /*01ac*/ 	.word	0x00000640


	//   ....[6]....
        /*01b0*/ 	.word	0x000007a0


	//   ....[7]....
        /*01b4*/ 	.word	0x00001160


	//   ....[8]....
        /*01b8*/ 	.word	0x00004600


	//   ....[9]....
        /*01bc*/ 	.word	0x000046a0


	//   ....[10]....
        /*01c0*/ 	.word	0x00004de0


	//   ....[11]....
        /*01c4*/ 	.word	0x00004e50


	//   ....[12]....
        /*01c8*/ 	.word	0x00008e80


	//   ....[13]....
        /*01cc*/ 	.word	0x00008ef0


	//   ....[14]....
        /*01d0*/ 	.word	0x00009550


	//   ....[15]....
        /*01d4*/ 	.word	0x000095b0


	//   ....[16]....
        /*01d8*/ 	.word	0x0000af00


	//   ....[17]....
        /*01dc*/ 	.word	0x0000af30


	//   ....[18]....
        /*01e0*/ 	.word	0x0000afd0


	//   ....[19]....
        /*01e4*/ 	.word	0x0000b020


	//   ....[20]....
        /*01e8*/ 	.word	0x0000c070


	//   ....[21]....
        /*01ec*/ 	.word	0x0000c0b0


	//   ....[22]....
        /*01f0*/ 	.word	0x0000c0f0


	//   ....[23]....
        /*01f4*/ 	.word	0x0000c130


	//   ....[24]....
        /*01f8*/ 	.word	0x0000c140


	//   ....[25]....
        /*01fc*/ 	.word	0x0000c160


	//   ....[26]....
        /*0200*/ 	.word	0x0000c7b0


	//   ....[27]....
        /*0204*/ 	.word	0x0000c7c0


	//   ....[28]....
        /*0208*/ 	.word	0x0000d230


	//   ....[29]....
        /*020c*/ 	.word	0x0000dca0


	//   ....[30]....
        /*0210*/ 	.word	0x0000e620


	//   ....[31]....
        /*0214*/ 	.word	0x0000e630


	//   ....[32]....
        /*0218*/ 	.word	0x0000e650


	//   ....[33]....
        /*021c*/ 	.word	0x0000e6b0


	//   ....[34]....
        /*0220*/ 	.word	0x0000e710


	//   ....[35]....
        /*0224*/ 	.word	0x0000e750


	//   ....[36]....
        /*0228*/ 	.word	0x0000e7b0


	//   ....[37]....
        /*022c*/ 	.word	0x0000e7f0


	//   ....[38]....
        /*0230*/ 	.word	0x0000e850


	//   ....[39]....
        /*0234*/ 	.word	0x0000e890


	//   ....[40]....
        /*0238*/ 	.word	0x0000e8f0


	//   ....[41]....
        /*023c*/ 	.word	0x0000e930


	//   ....[42]....
        /*0240*/ 	.word	0x0000e990


	//   ....[43]....
        /*0244*/ 	.word	0x0000e9d0


	//   ....[44]....
        /*0248*/ 	.word	0x0000ea30


	//   ....[45]....
        /*024c*/ 	.word	0x0000ea60


	//   ....[46]....
        /*0250*/ 	.word	0x00010a60


	//   ....[47]....
        /*0254*/ 	.word	0x00010f20


	//   ....[48]....
        /*0258*/ 	.word	0x000110a0


	//   ....[49]....
        /*025c*/ 	.word	0x000110f0


	//   ....[50]....
        /*0260*/ 	.word	0x00011220


	//   ....[51]....
        /*0264*/ 	.word	0x00011290


	//   ....[52]....
        /*0268*/ 	.word	0x00011380


	//   ....[53]....
        /*026c*/ 	.word	0x000113f0


	//   ....[54]....
        /*0270*/ 	.word	0x000114e0


	//   ....[55]....
        /*0274*/ 	.word	0x00011550


	//   ....[56]....
        /*0278*/ 	.word	0x00011640


	//   ....[57]....
        /*027c*/ 	.word	0x000116b0


	//   ....[58]....
        /*0280*/ 	.word	0x000117a0


	//   ....[59]....
        /*0284*/ 	.word	0x00011810


	//   ....[60]....
        /*0288*/ 	.word	0x00011900


	//   ....[61]....
        /*028c*/ 	.word	0x00011960


	//   ....[62]....
        /*0290*/ 	.word	0x00011a40


	//   ....[63]....
        /*0294*/ 	.word	0x00011a90


	//   ....[64]....
        /*0298*/ 	.word	0x00011e90


	//----- nvinfo : EIATTR_REG_RECONFIG
	.align		4
.L_867:
        /*029c*/ 	.byte	0x01, 0x54
	.zero		2


	//----- nvinfo : EIATTR_SYSCALL_OFFSETS
	.align		4
        /*02a0*/ 	.byte	0x04, 0x46
        /*02a2*/ 	.short	(.L_869 - .L_868)


	//   ....[0]....
.L_868:
        /*02a4*/ 	.word	0x00001340


	//   ....[1]....
        /*02a8*/ 	.word	0x0000d910


	//   ....[2]....
        /*02ac*/ 	.word	0x0000da50


	//   ....[3]....
        /*02b0*/ 	.word	0x0000db40


	//   ....[4]....
        /*02b4*/ 	.word	0x0000e240


	//----- nvinfo : EIATTR_MBARRIER_INSTR_OFFSETS
	.align		4
.L_869:
        /*02b8*/ 	.byte	0x04, 0x39
        /*02ba*/ 	.short	(.L_871 - .L_870)


	//   ....[0]....
.L_870:
        /*02bc*/ 	.word	0x00000270
        /*02c0*/ 	.word	0x000000ff
        /*02c4*/ 	.word	0x00034800
        /*02c8*/ 	.short	0x0100
        /*02ca*/ 	.byte	0x08
	.zero		1


	//   ....[1]....
        /*02cc*/ 	.word	0x00000280
        /*02d0*/ 	.word	0x000000ff
        /*02d4*/ 	.word	0x00034820
        /*02d8*/ 	.short	0x0100
        /*02da*/ 	.byte	0x08
	.zero		1


	//   ....[2]....
        /*02dc*/ 	.word	0x00000370
        /*02e0*/ 	.word	0x000000ff
        /*02e4*/ 	.word	0x00034830
        /*02e8*/ 	.short	0x0100
        /*02ea*/ 	.byte	0x08
	.zero		1


	//   ....[3]....
        /*02ec*/ 	.word	0x00000380
        /*02f0*/ 	.word	0x000000ff
        /*02f4*/ 	.word	0x00034840
        /*02f8*/ 	.short	0x0100
        /*02fa*/ 	.byte	0x08
	.zero		1


	//   ....[4]....
        /*02fc*/ 	.word	0x00000390
        /*0300*/ 	.word	0x000000ff
        /*0304*/ 	.word	0x00034838
        /*0308*/ 	.short	0x0100
        /*030a*/ 	.byte	0x08
	.zero		1


	//   ....[5]....
        /*030c*/ 	.word	0x000003a0
        /*0310*/ 	.word	0x000000ff
        /*0314*/ 	.word	0x00034848
        /*0318*/ 	.short	0x0100
        /*031a*/ 	.byte	0x08
	.zero		1


	//   ....[6]....
        /*031c*/ 	.word	0x000004d0
        /*0320*/ 	.word	0x000000ff
        /*0324*/ 	.word	0x00034850
        /*0328*/ 	.short	0x0100
        /*032a*/ 	.byte	0x08
	.zero		1


	//   ....[7]....
        /*032c*/ 	.word	0x000004e0
        /*0330*/ 	.word	0x000000ff
        /*0334*/ 	.word	0x00034860
        /*0338*/ 	.short	0x0100
        /*033a*/ 	.byte	0x08
	.zero		1


	//   ....[8]....
        /*033c*/ 	.word	0x000004f0
        /*0340*/ 	.word	0x000000ff
        /*0344*/ 	.word	0x00034858
        /*0348*/ 	.short	0x0100
        /*034a*/ 	.byte	0x08
	.zero		1


	//   ....[9]....
        /*034c*/ 	.word	0x00000500
        /*0350*/ 	.word	0x000000ff
        /*0354*/ 	.word	0x00034868
        /*0358*/ 	.short	0x0100
        /*035a*/ 	.byte	0x08
	.zero		1


	//   ....[10]....
        /*035c*/ 	.word	0x000005f0
        /*0360*/ 	.word	0x000000ff
        /*0364*/ 	.word	0x00034870
        /*0368*/ 	.short	0x0100
        /*036a*/ 	.byte	0x06
	.zero		1


	//   ....[11]....
        /*036c*/ 	.word	0x00000600
        /*0370*/ 	.word	0x000000ff
        /*0374*/ 	.word	0x00034880
        /*0378*/ 	.short	0x0100
        /*037a*/ 	.byte	0x06
	.zero		1


	//   ....[12]....
        /*037c*/ 	.word	0x00000610
        /*0380*/ 	.word	0x000000ff
        /*0384*/ 	.word	0x00034878
        /*0388*/ 	.short	0x0100
        /*038a*/ 	.byte	0x06
	.zero		1


	//   ....[13]....
        /*038c*/ 	.word	0x00000620
        /*0390*/ 	.word	0x000000ff
        /*0394*/ 	.word	0x00034888
        /*0398*/ 	.short	0x0100
        /*039a*/ 	.byte	0x06
	.zero		1


	//   ....[14]....
        /*039c*/ 	.word	0x00000750
        /*03a0*/ 	.word	0x000000ff
        /*03a4*/ 	.word	0x00034890
        /*03a8*/ 	.short	0x0100
        /*03aa*/ 	.byte	0x08
	.zero		1


	//   ....[15]....
        /*03ac*/ 	.word	0x00000760
        /*03b0*/ 	.word	0x000000ff
        /*03b4*/ 	.word	0x000348a0
        /*03b8*/ 	.short	0x0100
        /*03ba*/ 	.byte	0x08
	.zero		1


	//   ....[16]....
        /*03bc*/ 	.word	0x00000770
        /*03c0*/ 	.word	0x000000ff
        /*03c4*/ 	.word	0x00034898
        /*03c8*/ 	.short	0x0100
        /*03ca*/ 	.byte	0x08
	.zero		1


	//   ....[17]....
        /*03cc*/ 	.word	0x00000780
        /*03d0*/ 	.word	0x000000ff
        /*03d4*/ 	.word	0x000348a8
        /*03d8*/ 	.short	0x0100
        /*03da*/ 	.byte	0x08
	.zero		1


	//   ....[18]....
        /*03dc*/ 	.word	0x000008b0
        /*03e0*/ 	.word	0x000000ff
        /*03e4*/ 	.word	0x000348b0
        /*03e8*/ 	.short	0x0100
        /*03ea*/ 	.byte	0x08
	.zero		1


	//   ....[19]....
        /*03ec*/ 	.word	0x000008c0
        /*03f0*/ 	.word	0x000000ff
        /*03f4*/ 	.word	0x000348c0
        /*03f8*/ 	.short	0x0100
        /*03fa*/ 	.byte	0x08
	.zero		1


	//   ....[20]....
        /*03fc*/ 	.word	0x000008d0
        /*0400*/ 	.word	0x000000ff
        /*0404*/ 	.word	0x000348b8
        /*0408*/ 	.short	0x0100
        /*040a*/ 	.byte	0x08
	.zero		1


	//   ....[21]....
        /*040c*/ 	.word	0x000008e0
        /*0410*/ 	.word	0x000000ff
        /*0414*/ 	.word	0x000348c8
        /*0418*/ 	.short	0x0100
        /*041a*/ 	.byte	0x08
	.zero		1


	//   ....[22]....
        /*041c*/ 	.word	0x00001370
        /*0420*/ 	.word	0x000000ff
        /*0424*/ 	.word	0x00034800
        /*0428*/ 	.short	0x010a
        /*042a*/ 	.byte	0x04
	.zero		1


	//   ....[23]....
        /*042c*/ 	.word	0x00001410
        /*0430*/ 	.word	0x000000ff
        /*0434*/ 	.word	0x00034830
        /*0438*/ 	.short	0x010a
        /*043a*/ 	.byte	0x04
	.zero		1


	//   ....[24]....
        /*043c*/ 	.word	0x000014a0
        /*0440*/ 	.word	0x000000ff
        /*0444*/ 	.word	0x00034830
        /*0448*/ 	.short	0x010a
        /*044a*/ 	.byte	0x04
	.zero		1


	//   ....[25]....
        /*044c*/ 	.word	0x00005560
        /*0450*/ 	.word	0x00000032
        /*0454*/ 	.word	0x00000000
        /*0458*/ 	.short	0x0101
        /*045a*/ 	.byte	0x3f
	.zero		1


	//   ....[26]....
        /*045c*/ 	.word	0x00006490
        /*0460*/ 	.word	0x00000005
        /*0464*/ 	.word	0x00034830
        /*0468*/ 	.short	0x010a
        /*046a*/ 	.byte	0x3f
	.zero		1


	//   ....[27]....
        /*046c*/ 	.word	0x000064d0
        /*0470*/ 	.word	0x00000005
        /*0474*/ 	.word	0x00034830
        /*0478*/ 	.short	0x010a
        /*047a*/ 	.byte	0x3f
	.zero		1


	//   ....[28]....
        /*047c*/ 	.word	0x00008a80
        /*0480*/ 	.word	0x000000ff
        /*0484*/ 	.word	0x00034850
        /*0488*/ 	.short	0x010a
        /*048a*/ 	.byte	0x06
	.zero		1


	//   ....[29]....
        /*048c*/ 	.word	0x00008ac0
        /*0490*/ 	.word	0x000000ff
        /*0494*/ 	.word	0x00034850
        /*0498*/ 	.short	0x010a
        /*049a*/ 	.byte	0x06
	.zero		1


	//   ....[30]....
        /*049c*/ 	.word	0x0000a070
        /*04a0*/ 	.word	0x00000085
        /*04a4*/ 	.word	0x00000000
        /*04a8*/ 	.short	0x0101
        /*04aa*/ 	.byte	0x3f
	.zero		1


	//   ....[31]....
        /*04ac*/ 	.word	0x0000a290
        /*04b0*/ 	.word	0x00000083
        /*04b4*/ 	.word	0x00000000
        /*04b8*/ 	.short	0x0101
        /*04ba*/ 	.byte	0x3f
	.zero		1


	//   ....[32]....
        /*04bc*/ 	.word	0x0000ae60
        /*04c0*/ 	.word	0x0000000b
        /*04c4*/ 	.word	0x00034850
        /*04c8*/ 	.short	0x010a
        /*04ca*/ 	.byte	0x3f
	.zero		1


	//   ....[33]....
        /*04cc*/ 	.word	0x0000aea0
        /*04d0*/ 	.word	0x0000000b
        /*04d4*/ 	.word	0x00034850
        /*04d8*/ 	.short	0x010a
        /*04da*/ 	.byte	0x3f
	.zero		1


	//   ....[34]....
        /*04dc*/ 	.word	0x0000b600
        /*04e0*/ 	.word	0x00000009
        /*04e4*/ 	.word	0x00000000
        /*04e8*/ 	.short	0x0101
        /*04ea*/ 	.byte	0x3f
	.zero		1


	//   ....[35]....
        /*04ec*/ 	.word	0x0000c150
        /*04f0*/ 	.word	0x000000ff
        /*04f4*/ 	.word	0x00000000
        /*04f8*/ 	.short	0x0101
        /*04fa*/ 	.byte	0x04
	.zero		1


	//   ....[36]....
        /*04fc*/ 	.word	0x0000dec0
        /*0500*/ 	.word	0x000000ff
        /*0504*/ 	.word	0x00034840
        /*0508*/ 	.short	0x010a
        /*050a*/ 	.byte	0x26
	.zero		1


	//   ....[37]....
        /*050c*/ 	.word	0x0000eb90
        /*0510*/ 	.word	0x000000ff
        /*0514*/ 	.word	0x00034800
        /*0518*/ 	.short	0x0107
        /*051a*/ 	.byte	0x26
	.zero		1


	//   ....[38]....
        /*051c*/ 	.word	0x0000ec00
        /*0520*/ 	.word	0x000000ff
        /*0524*/ 	.word	0x00034800
        /*0528*/ 	.short	0x0101
        /*052a*/ 	.byte	0x26
	.zero		1


	//   ....[39]....
        /*052c*/ 	.word	0x0000ec10
        /*0530*/ 	.word	0x000000ff
        /*0534*/ 	.word	0x00034820
        /*0538*/ 	.short	0x010a
        /*053a*/ 	.byte	0x26
	.zero		1


	//   ....[40]....
        /*053c*/ 	.word	0x0000f020
        /*0540*/ 	.word	0x000000ff
        /*0544*/ 	.word	0x00034848
        /*0548*/ 	.short	0x010a
        /*054a*/ 	.byte	0x26
	.zero		1


	//   ....[41]....
        /*054c*/ 	.word	0x0000f2e0
        /*0550*/ 	.word	0x000000ff
        /*0554*/ 	.word	0x00034860
        /*0558*/ 	.short	0x010a
        /*055a*/ 	.byte	0x26
	.zero		1


	//   ....[42]....
        /*055c*/ 	.word	0x0000f7e0
        /*0560*/ 	.word	0x000000ff
        /*0564*/ 	.word	0x00034840
        /*0568*/ 	.short	0x010a
        /*056a*/ 	.byte	0x26
	.zero		1


	//   ....[43]....
        /*056c*/ 	.word	0x0000fac0
        /*0570*/ 	.word	0x000000ff
        /*0574*/ 	.word	0x00034868
        /*0578*/ 	.short	0x010a
        /*057a*/ 	.byte	0x26
	.zero		1


	//   ....[44]....
        /*057c*/ 	.word	0x00010010
        /*0580*/ 	.word	0x000000ff
        /*0584*/ 	.word	0x00034848
        /*0588*/ 	.short	0x010a
        /*058a*/ 	.byte	0x26
	.zero		1


	//   ....[45]....
        /*058c*/ 	.word	0x000102d0
        /*0590*/ 	.word	0x000000ff
        /*0594*/ 	.word	0x00034860
        /*0598*/ 	.short	0x010a
        /*059a*/ 	.byte	0x26
	.zero		1


	//   ....[46]....
        /*059c*/ 	.word	0x00010660
        /*05a0*/ 	.word	0x00000003
        /*05a4*/ 	.word	0x00034860
        /*05a8*/ 	.short	0x010a
        /*05aa*/ 	.byte	0x3f
	.zero		1


	//   ....[47]....
        /*05ac*/ 	.word	0x000109f0
        /*05b0*/ 	.word	0x00000002
        /*05b4*/ 	.word	0x00034820
        /*05b8*/ 	.short	0x010a
        /*05ba*/ 	.byte	0x3f
	.zero		1


	//   ....[48]....
        /*05bc*/ 	.word	0x00010b90
        /*05c0*/ 	.word	0x00000007
        /*05c4*/ 	.word	0x00000000
        /*05c8*/ 	.short	0x010a
        /*05ca*/ 	.byte	0x3f
	.zero		1


	//   ....[49]....
        /*05cc*/ 	.word	0x00010c00
        /*05d0*/ 	.word	0x00000008
        /*05d4*/ 	.word	0x00000000
        /*05d8*/ 	.short	0x010a
        /*05da*/ 	.byte	0x3f
	.zero		1


	//   ....[50]....
        /*05dc*/ 	.word	0x00010c60
        /*05e0*/ 	.word	0x00000007
        /*05e4*/ 	.word	0x00000000
        /*05e8*/ 	.short	0x010a
        /*05ea*/ 	.byte	0x3f
	.zero		1


	//   ....[51]....
        /*05ec*/ 	.word	0x00010c90
        /*05f0*/ 	.word	0x00000006
        /*05f4*/ 	.word	0x00000000
        /*05f8*/ 	.short	0x010a
        /*05fa*/ 	.byte	0x3f
	.zero		1


	//   ....[52]....
        /*05fc*/ 	.word	0x00010d10
        /*0600*/ 	.word	0x00000003
        /*0604*/ 	.word	0x00034800
        /*0608*/ 	.short	0x010a
        /*060a*/ 	.byte	0x3f
	.zero		1


	//   ....[53]....
        /*060c*/ 	.word	0x00010d80
        /*0610*/ 	.word	0x00000003
        /*0614*/ 	.word	0x00034830
        /*0618*/ 	.short	0x010a
        /*061a*/ 	.byte	0x3f
	.zero		1


	//   ....[54]....
        /*061c*/ 	.word	0x00010dd0
        /*0620*/ 	.word	0x00000005
        /*0624*/ 	.word	0x00034830
        /*0628*/ 	.short	0x010a
        /*062a*/ 	.byte	0x3f
	.zero		1


	//   ....[55]....
        /*062c*/ 	.word	0x00010e30
        /*0630*/ 	.word	0x00000005
        /*0634*/ 	.word	0x00034850
        /*0638*/ 	.short	0x010a
        /*063a*/ 	.byte	0x3f
	.zero		1


	//   ....[56]....
        /*063c*/ 	.word	0x00010e80
        /*0640*/ 	.word	0x0000000b
        /*0644*/ 	.word	0x00034850
        /*0648*/ 	.short	0x010a
        /*064a*/ 	.byte	0x3f
	.zero		1


	//   ....[57]....
        /*064c*/ 	.word	0x00010fe0
        /*0650*/ 	.word	0x00000003
        /*0654*/ 	.word	0x00034840
        /*0658*/ 	.short	0x010a
        /*065a*/ 	.byte	0x3f
	.zero		1


	//   ....[58]....
        /*065c*/ 	.word	0x00011ad0
        /*0660*/ 	.word	0x00000003
        /*0664*/ 	.word	0x00034820
        /*0668*/ 	.short	0x010a
        /*066a*/ 	.byte	0x3f
	.zero		1


	//   ....[59]....
        /*066c*/ 	.word	0x00011b30
        /*0670*/ 	.word	0x00000003
        /*0674*/ 	.word	0x00034848
        /*0678*/ 	.short	0x010a
        /*067a*/ 	.byte	0x3f
	.zero		1


	//   ....[60]....
        /*067c*/ 	.word	0x00011b90
        /*0680*/ 	.word	0x00000003
        /*0684*/ 	.word	0x00034860
        /*0688*/ 	.short	0x010a
        /*068a*/ 	.byte	0x3f
	.zero		1


	//   ....[61]....
        /*068c*/ 	.word	0x00011bf0
        /*0690*/ 	.word	0x00000003
        /*0694*/ 	.word	0x00034840
        /*0698*/ 	.short	0x010a
        /*069a*/ 	.byte	0x3f
	.zero		1


	//   ....[62]....
        /*069c*/ 	.word	0x00011c50
        /*06a0*/ 	.word	0x00000003
        /*06a4*/ 	.word	0x00034868
        /*06a8*/ 	.short	0x010a
        /*06aa*/ 	.byte	0x3f
	.zero		1


	//   ....[63]....
        /*06ac*/ 	.word	0x00011cb0
        /*06b0*/ 	.word	0x00000003
        /*06b4*/ 	.word	0x00034848
        /*06b8*/ 	.short	0x010a
        /*06ba*/ 	.byte	0x3f
	.zero		1


	//   ....[64]....
        /*06bc*/ 	.word	0x00011d10
        /*06c0*/ 	.word	0x00000003
        /*06c4*/ 	.word	0x00034860
        /*06c8*/ 	.short	0x010a
        /*06ca*/ 	.byte	0x3f
	.zero		1


	//   ....[65]....
        /*06cc*/ 	.word	0x00011d60
        /*06d0*/ 	.word	0x00000003
        /*06d4*/ 	.word	0x00034860
        /*06d8*/ 	.short	0x010a
        /*06da*/ 	.byte	0x3f
	.zero		1


	//   ....[66]....
        /*06dc*/ 	.word	0x00011db0
        /*06e0*/ 	.word	0x00000002
        /*06e4*/ 	.word	0x00034820
        /*06e8*/ 	.short	0x010a
        /*06ea*/ 	.byte	0x3f
	.zero		1


	//   ....[67]....
        /*06ec*/ 	.word	0x00011f50
        /*06f0*/ 	.word	0x00000007
        /*06f4*/ 	.word	0x00000000
        /*06f8*/ 	.short	0x010a
        /*06fa*/ 	.byte	0x3f
	.zero		1


	//   ....[68]....
        /*06fc*/ 	.word	0x00011fa0
        /*0700*/ 	.word	0x00000008
        /*0704*/ 	.word	0x00000000
        /*0708*/ 	.short	0x010a
        /*070a*/ 	.byte	0x3f
	.zero		1


	//   ....[69]....
        /*070c*/ 	.word	0x00011ff0
        /*0710*/ 	.word	0x00000007
        /*0714*/ 	.word	0x00000000
        /*0718*/ 	.short	0x010a
        /*071a*/ 	.byte	0x3f
	.zero		1


	//----- nvinfo : EIATTR_NUM_MBARRIERS
	.align		4
.L_871:
        /*071c*/ 	.byte	0x03, 0x38
        /*071e*/ 	.short	0x0016


	//----- nvinfo : EIATTR_EXIT_INSTR_OFFSETS
	.align		4
        /*0720*/ 	.byte	0x04, 0x1c
        /*0722*/ 	.short	(.L_873 - .L_872)


	//   ....[0]....
.L_872:
        /*0724*/ 	.word	0x00010ce0


	//----- nvinfo : EIATTR_MAX_THREADS
	.align		4
.L_873:
        /*0728*/ 	.byte	0x04, 0x05
        /*072a*/ 	.short	(.L_875 - .L_874)
.L_874:
        /*072c*/ 	.word	0x00000180
        /*0730*/ 	.word	0x00000001
        /*0734*/ 	.word	0x00000001


	//----- nvinfo : EIATTR_CRS_STACK_SIZE
	.align		4
.L_875:
        /*0738*/ 	.byte	0x04, 0x1e
        /*073a*/ 	.short	(.L_877 - .L_876)
.L_876:
        /*073c*/ 	.word	0x00000000


	//----- nvinfo : EIATTR_CBANK_PARAM_SIZE
	.align		4
.L_877:
        /*0740*/ 	.byte	0x03, 0x19
        /*0742*/ 	.short	0x0a70


	//----- nvinfo : EIATTR_PARAM_CBANK
	.align		4
        /*0744*/ 	.byte	0x04, 0x0a
        /*0746*/ 	.short	(.L_879 - .L_878)
	.align		4
.L_878:
        /*0748*/ 	.word	index@(.nv.constant0._ZN7cutlass13device_kernelIN5flash11enable_sm90INS1_16FlashAttnFwdSm90INS1_25CollectiveMainloopFwdSm90ILi2EN4cute5tupleIJNS5_1CILi1EEES8_S8_EEENS6_IJNS7_ILi128EEENS7_ILi176EEESA_EEELi128ENS_6half_tEfNS_4arch4Sm90ELb0ELb0ELb0ELb0ELb0ELb0ELb0ELb1ELb1ELb1ELb1ELb0EEENS1_21CollectiveEpilogueFwdINS6_IJSA_SA_SB_EEES9_SD_SF_Li256ELb0ELb1ELb1ELb0EEENS1_19SingleTileSchedulerILb0ELb1ELb1ELi128EEEEEEEEEvNT_6ParamsE)
        /*074c*/ 	.short	0x0210
        /*074e*/ 	.short	0x0a70


	//----- nvinfo : EIATTR_SW_WAR
	.align		4
.L_879:
        /*0750*/ 	.byte	0x04, 0x36
        /*0752*/ 	.short	(.L_881 - .L_880)
.L_880:
        /*0754*/ 	.word	0x00000008
.L_881:


//--------------------- .nv.info._ZN7cutlass13device_kernelIN5flash11enable_sm90INS1_16FlashAttnFwdSm90INS1_25CollectiveMainloopFwdSm90ILi2EN4cute5tupleIJNS5_1CILi1EEES8_S8_EEENS6_IJNS7_ILi128EEENS7_ILi176EEESA_EEELi128ENS_6half_tEfNS_4arch4Sm90ELb0ELb0ELb0ELb1ELb0ELb0ELb0ELb1ELb1ELb1ELb1ELb0EEENS1_21CollectiveEpilogueFwdINS6_IJSA_SA_SB_EEES9_SD_SF_Li256ELb1ELb1ELb1ELb0EEENS1_36VarlenDynamicPersistentTileSchedulerILi128ELi176ELi256ELi128ELb1ELb1ELb1ELb0ELb1ELb1EEEEEEEEEvNT_6ParamsE --------------------------
	.section	.nv.info._ZN7cutlass13device_kernelIN5flash11enable_sm90INS1_16FlashAttnFwdSm90INS1_25CollectiveMainloopFwdSm90ILi2EN4cute5tupleIJNS5_1CILi1EEES8_S8_EEENS6_IJNS7_ILi128EEENS7_ILi176EEESA_EEELi128ENS_6half_tEfNS_4arch4Sm90ELb0ELb0ELb0ELb1ELb0ELb0ELb0ELb1ELb1ELb1ELb1ELb0EEENS1_21CollectiveEpilogueFwdINS6_IJSA_SA_SB_EEES9_SD_SF_Li256ELb1ELb1ELb1ELb0EEENS1_36VarlenDynamicPersistentTileSchedulerILi128ELi176ELi256ELi128ELb1ELb1ELb1ELb0ELb1ELb1EEEEEEEEEvNT_6ParamsE,"",@"SHT_CUDA_INFO"
	.sectionflags	@""
	.align	4


	//----- nvinfo : EIATTR_CUDA_API_VERSION
	.align		4
        /*0000*/ 	.byte	0x04, 0x37
        /*0002*/ 	.short	(.L_883 - .L_882)
.L_882:
        /*0004*/ 	.word	0x00000082


	//----- nvinfo : EIATTR_KPARAM_INFO
	.align		4
.L_883:
        /*0008*/ 	.byte	0x04, 0x17
        /*000a*/ 	.short	(.L_885 - .L_884)
.L_884:
        /*000c*/ 	.word	0x00000000
        /*0010*/ 	.short	0x0000
        /*0012*/ 	.short	0x0070
        /*0014*/ 	.byte	0x00, 0xf0, 0x01, 0x2a


	//----- nvinfo : EIATTR_SPARSE_MMA_MASK
	.align		4
.L_885:
        /*0018*/ 	.byte	0x03, 0x50
        /*001a*/ 	.short	0x0000


	//----- nvinfo : EIATTR_MAXREG_COUNT
	.align		4
        /*001c*/ 	.byte	0x03, 0x1b
        /*001e*/ 	.short	0x00a8


	//----- nvinfo : EIATTR_NUM_BARRIERS
	.align		4
        /*0020*/ 	.byte	0x02, 0x4c
        /*0022*/ 	.byte	0x10
	.zero		1


	//----- nvinfo : EIATTR_EXTERNS
	.align		4
        /*0024*/ 	.byte	0x04, 0x0f
        /*0026*/ 	.short	(.L_887 - .L_886)


	//   ....[0]....
	.align		4
.L_886:
        /*0028*/ 	.word	index@(__assertfail)


	//----- nvinfo : EIATTR_ANNOTATIONS
	.align		4
.L_887:
        /*002c*/ 	.byte	0x04, 0x55
        /*002e*/ 	.short	(.L_889 - .L_888)


	//   ....[0]....
.L_888:
        /* <DEDUP_REMOVED lines=83> */


	//----- nvinfo : EIATTR_MERCURY_ISA_VERSION
	.align		4
.L_889:
        /*0550*/ 	.byte	0x03, 0x5f
        /*0552*/ 	.short	0x0101


	//----- nvinfo : EIATTR_UNUSED_LOAD_BYTE_OFFSET
	.align		4
        /*0554*/ 	.byte	0x04, 0x44
        /*0556*/ 	.short	(.L_891 - .L_890)


	//   ....[0]....
.L_890:
        /*0558*/ 	.word	0x00000a50
        /*055c*/ 	.word	0x0000fff0


	//   ....[1]....
        /*0560*/ 	.word	0x0000c6a0
        /*0564*/ 	.word	0x0000fff0


	//----- nvinfo : EIATTR_INT_WARP_WIDE_INSTR_OFFSETS
	.align		4
.L_891:
        /*0568*/ 	.byte	0x04, 0x31
        /*056a*/ 	.short	(.L_893 - .L_892)


	//   ....[0]....
.L_892:
        /*056c*/ 	.word	0x00000130


	//   ....[1]....
        /*0570*/ 	.word	0x00000170


	//   ....[2]....
        /*0574*/ 	.word	0x000001e0


	//   ....[3]....
        /*0578*/ 	.word	0x000111e0


	//   ....[4]....
        /*057c*/ 	.word	0x00011280


	//   ....[5]....
        /*0580*/ 	.word	0x00014980


	//   ....[6]....
        /*0584*/ 	.word	0x00014a20


	//----- nvinfo : EIATTR_COOP_GROUP_MASK_REGIDS
	.align		4
.L_893:
        /*0588*/ 	.byte	0x04, 0x29
        /*058a*/ 	.short	(.L_895 - .L_894)


	//   ....[0]....
.L_894:
        /*058c*/ 	.word	0xffffffff


	//   ....[1]....
        /*0590*/ 	.word	0xffffffff


	//   ....[2]....
        /*0594*/ 	.word	0xffffffff


	//   ....[3]....
        /*0598*/ 	.word	0xffffffff


	//   ....[4]....
        /*059c*/ 	.word	0xffffffff


	//   ....[5]....
        /*05a0*/ 	.word	0xffffffff


	//   ....[6]....
        /*05a4*/ 	.word	0xffffffff


	//   ....[7]....
        /*05a8*/ 	.word	0xffffffff


	//   ....[8]....
        /*05ac*/ 	.word	0xffffffff


	//   ....[9]....
        /*05b0*/ 	.word	0xffffffff


	//   ....[10]....
        /*05b4*/ 	.word	0xffffffff


	//   ....[11]....
        /*05b8*/ 	.word	0xffffffff


	//   ....[12]....
        /*05bc*/ 	.word	0xffffffff


	//   ....[13]....
        /*05c0*/ 	.word	0xffffffff


	//   ....[14]....
        /*05c4*/ 	.word	0xffffffff


	//   ....[15]....
        /*05c8*/ 	.word	0xffffffff


	//   ....[16]....
        /*05cc*/ 	.word	0xffffffff


	//   ....[17]....
        /*05d0*/ 	.word	0xffffffff


	//   ....[18]....
        /*05d4*/ 	.word	0xffffffff


	//   ....[19]....
        /*05d8*/ 	.word	0xffffffff


	//   ....[20]....
        /*05dc*/ 	.word	0xffffffff


	//   ....[21]....
        /*05e0*/ 	.word	0xffffffff


	//   ....[22]....
        /*05e4*/ 	.word	0xffffffff


	//   ....[23]....
        /*05e8*/ 	.word	0xffffffff


	//   ....[24]....
        /*05ec*/ 	.word	0xffffffff


	//   ....[25]....
        /*05f0*/ 	.word	0xffffffff


	//   ....[26]....
        /*05f4*/ 	.word	0xffffffff


	//   ....[27]....
        /*05f8*/ 	.word	0xffffffff


	//   ....[28]....
        /*05fc*/ 	.word	0xffffffff


	//   ....[29]....
        /*0600*/ 	.word	0xffffffff


	//   ....[30]....
        /*0604*/ 	.word	0xffffffff


	//   ....[31]....
        /*0608*/ 	.word	0xffffffff


	//   ....[32]....
        /*060c*/ 	.word	0xffffffff


	//   ....[33]....
        /*0610*/ 	.word	0xffffffff


	//   ....[34]....
        /*0614*/ 	.word	0xffffffff


	//   ....[35]....
        /*0618*/ 	.word	0xffffffff


	//   ....[36]....
        /*061c*/ 	.word	0xffffffff


	//   ....[37]....
        /*0620*/ 	.word	0xffffffff


	//   ....[38]....
        /*0624*/ 	.word	0xffffffff


	//   ....[39]....
        /*0628*/ 	.word	0xffffffff


	//   ....[40]....
        /*062c*/ 	.word	0xffffffff


	//   ....[41]....
        /*0630*/ 	.word	0xffffffff


	//   ....[42]....
        /*0634*/ 	.word	0xffffffff


	//   ....[43]....
        /*0638*/ 	.word	0xffffffff


	//   ....[44]....
        /*063c*/ 	.word	0xffffffff


	//   ....[45]....
        /*0640*/ 	.word	0xffffffff


	//   ....[46]....
        /*0644*/ 	.word	0xffffffff


	//   ....[47]....
        /*0648*/ 	.word	0xffffffff


	//   ....[48]....
        /*064c*/ 	.word	0xffffffff


	//   ....[49]....
        /*0650*/ 	.word	0xffffffff


	//   ....[50]....
        /*0654*/ 	.word	0xffffffff


	//   ....[51]....
        /*0658*/ 	.word	0xffffffff


	//   ....[52]....
        /*065c*/ 	.word	0xffffffff


	//   ....[53]....
        /*0660*/ 	.word	0xffffffff


	//   ....[54]....
        /*0664*/ 	.word	0xffffffff


	//   ....[55]....
        /*0668*/ 	.word	0xffffffff


	//   ....[56]....
        /*066c*/ 	.word	0xffffffff


	//   ....[57]....
        /*0670*/ 	.word	0xffffffff


	//   ....[58]....
        /*0674*/ 	.word	0xffffffff


	//   ....[59]....
        /*0678*/ 	.word	0xffffffff


	//   ....[60]....
        /*067c*/ 	.word	0xffffffff


	//   ....[61]....
        /*0680*/ 	.word	0xffffffff


	//   ....[62]....
        /*0684*/ 	.word	0xffffffff


	//   ....[63]....
        /*0688*/ 	.word	0xffffffff


	//   ....[64]....
        /*068c*/ 	.word	0xffffffff


	//   ....[65]....
        /*0690*/ 	.word	0xffffffff


	//   ....[66]....
        /*0694*/ 	.word	0xffffffff


	//   ....[67]....
        /*0698*/ 	.word	0xffffffff


	//   ....[68]....
        /*069c*/ 	.word	0xffffffff


	//   ....[69]....
        /*06a0*/ 	.word	0xffffffff


	//   ....[70]....
        /*06a4*/ 	.word	0xffffffff


	//   ....[71]....
        /*06a8*/ 	.word	0xffffffff


	//   ....[72]....
        /*06ac*/ 	.word	0xffffffff


	//   ....[73]....
        /*06b0*/ 	.word	0xffffffff


	//   ....[74]....
        /*06b4*/ 	.word	0xffffffff


	//   ....[75]....
        /*06b8*/ 	.word	0xffffffff


	//   ....[76]....
        /*06bc*/ 	.word	0xffffffff


	//   ....[77]....
        /*06c0*/ 	.word	0xffffffff


	//   ....[78]....
        /*06c4*/ 	.word	0xffffffff


	//   ....[79]....
        /*06c8*/ 	.word	0xffffffff


	//   ....[80]....
        /*06cc*/ 	.word	0xffffffff


	//   ....[81]....
        /*06d0*/ 	.word	0xffffffff


	//   ....[82]....
        /*06d4*/ 	.word	0xffffffff


	//   ....[83]....
        /*06d8*/ 	.word	0xffffffff


	//   ....[84]....
        /*06dc*/ 	.word	0xffffffff


	//   ....[85]....
        /*06e0*/ 	.word	0xffffffff


	//   ....[86]....
        /*06e4*/ 	.word	0xffffffff


	//   ....[87]....
        /*06e8*/ 	.word	0xffffffff


	//   ....[88]....
        /*06ec*/ 	.word	0xffffffff


	//   ....[89]....
        /*06f0*/ 	.word	0xffffffff


	//   ....[90]....
        /*06f4*/ 	.word	0xffffffff


	//   ....[91]....
        /*06f8*/ 	.word	0xffffffff


	//   ....[92]....
        /*06fc*/ 	.word	0xffffffff


	//   ....[93]....
        /*0700*/ 	.word	0xffffffff


	//   ....[94]....
        /*0704*/ 	.word	0xffffffff


	//   ....[95]....
        /*0708*/ 	.word	0xffffffff


	//   ....[96]....
        /*070c*/ 	.word	0xffffffff


	//   ....[97]....
        /*0710*/ 	.word	0x0500000f


	//   ....[98]....
        /*0714*/ 	.word	0x0500000f


	//   ....[99]....
        /*0718*/ 	.word	0x0500000f


	//   ....[100]....
        /*071c*/ 	.word	0x0500000f


	//   ....[101]....
        /*0720*/ 	.word	0x0500000f


	//   ....[102]....
        /*0724*/ 	.word	0x0500000f


	//   ....[103]....
        /*0728*/ 	.word	0x0500000f


	//   ....[104]....
        /*072c*/ 	.word	0x0500000f


	//   ....[105]....
        /*0730*/ 	.word	0x0500000f


	//   ....[106]....
        /*0734*/ 	.word	0x0500000f


	//   ....[107]....
        /*0738*/ 	.word	0x0500000f


	//   ....[108]....
        /*073c*/ 	.word	0x0500000f


	//   ....[109]....
        /*0740*/ 	.word	0x0500000f


	//   ....[110]....
        /*0744*/ 	.word	0x0500000f


	//   ....[111]....
        /*0748*/ 	.word	0x0500000f


	//   ....[112]....
        /*074c*/ 	.word	0x0500000f


	//   ....[113]....
        /*0750*/ 	.word	0x0500000f


	//   ....[114]....
        /*0754*/ 	.word	0x0500000f


	//   ....[115]....
        /*0758*/ 	.word	0x0500000f


	//   ....[116]....
        /*075c*/ 	.word	0x0500000f


	//   ....[117]....
        /*0760*/ 	.word	0x0500000f


	//   ....[118]....
        /*0764*/ 	.word	0x0500000f


	//   ....[119]....
        /*0768*/ 	.word	0x0500000f


	//   ....[120]....
        /*076c*/ 	.word	0x0500000f


	//   ....[121]....
        /*0770*/ 	.word	0x0500000f


	//   ....[122]....
        /*0774*/ 	.word	0x0500000f


	//   ....[123]....
        /*0778*/ 	.word	0x0500000f


	//   ....[124]....
        /*077c*/ 	.word	0x0500000f


	//   ....[125]....
        /*0780*/ 	.word	0x0500000f


	//   ....[126]....
        /*0784*/ 	.word	0x0500000f


	//   ....[127]....
        /*0788*/ 	.word	0x0500000f


	//   ....[128]....
        /*078c*/ 	.word	0x0500000f


	//   ....[129]....
        /*0790*/ 	.word	0x0500000f


	//   ....[130]....
        /*0794*/ 	.word	0x0500000f


	//   ....[131]....
        /*0798*/ 	.word	0x0500000f


	//   ....[132]....
        /*079c*/ 	.word	0x0500000f


	//----- nvinfo : EIATTR_COOP_GROUP_INSTR_OFFSETS
	.align		4
.L_895:
        /*07a0*/ 	.byte	0x04, 0x28
        /*07a2*/ 	.short	(.L_897 - .L_896)


	//   ....[0]....
.L_896:
        /*07a4*/ 	.word	0x00000070


	//   ....[1]....
        /*07a8*/ 	.word	0x00000140


	//   ....[2]....
        /*07ac*/ 	.word	0x00000190


	//   ....[3]....
        /*07b0*/ 	.word	0x000003c0


	//   ....[4]....
        /*07b4*/ 	.word	0x00000520


	//   ....[5]....
        /*07b8*/ 	.word	0x00000640


	//   ....[6]....
        /*07bc*/ 	.word	0x000007a0


	//   ....[7]....
        /*07c0*/ 	.word	0x00001b10


	//   ....[8]....
        /*07c4*/ 	.word	0x00005120


	//   ....[9]....
        /*07c8*/ 	.word	0x00005150


	//   ....[10]....
        /*07cc*/ 	.word	0x000058b0


	//   ....[11]....
        /*07d0*/ 	.word	0x00005940


	//   ....[12]....
        /*07d4*/ 	.word	0x00009af0


	//   ....[13]....
        /*07d8*/ 	.word	0x00009b10


	//   ....[14]....
        /*07dc*/ 	.word	0x0000a590


	//   ....[15]....
        /*07e0*/ 	.word	0x0000a630


	//   ....[16]....
        /*07e4*/ 	.word	0x0000bb30


	//   ....[17]....
        /*07e8*/ 	.word	0x0000bb90


	//   ....[18]....
        /*07ec*/ 	.word	0x0000c080


	//   ....[19]....
        /*07f0*/ 	.word	0x0000c090


	//   ....[20]....
        /*07f4*/ 	.word	0x0000d2e0


	//   ....[21]....
        /*07f8*/ 	.word	0x0000d2f0


	//   ....[22]....
        /*07fc*/ 	.word	0x0000d340


	//   ....[23]....
        /*0800*/ 	.word	0x0000d370


	//   ....[24]....
        /*0804*/ 	.word	0x0000db60


	//   ....[25]....
        /*0808*/ 	.word	0x0000db90


	//   ....[26]....
        /*080c*/ 	.word	0x0000dc60


	//   ....[27]....
        /*0810*/ 	.word	0x0000dc80


	//   ....[28]....
        /*0814*/ 	.word	0x0000dd50


	//   ....[29]....
        /*0818*/ 	.word	0x0000dd70


	//   ....[30]....
        /*081c*/ 	.word	0x0000de50


	//   ....[31]....
        /*0820*/ 	.word	0x0000de70


	//   ....[32]....
        /*0824*/ 	.word	0x0000e370


	//   ....[33]....
        /*0828*/ 	.word	0x0000e380


	//   ....[34]....
        /*082c*/ 	.word	0x0000e7d0


	//   ....[35]....
        /*0830*/ 	.word	0x0000e7e0


	//   ....[36]....
        /*0834*/ 	.word	0x0000f6e0


	//   ....[37]....
        /*0838*/ 	.word	0x0000f700


	//   ....[38]....
        /*083c*/ 	.word	0x0000f7d0


	//   ....[39]....
        /*0840*/ 	.word	0x0000f7f0


	//   ....[40]....
        /*0844*/ 	.word	0x0000f8c0


	//   ....[41]....
        /*0848*/ 	.word	0x0000f8e0


	//   ....[42]....
        /*084c*/ 	.word	0x0000f9c0


	//   ....[43]....
        /*0850*/ 	.word	0x0000f9e0


	//   ....[44]....
        /*0854*/ 	.word	0x0000fb40


	//   ....[45]....
        /*0858*/ 	.word	0x0000fd90


	//   ....[46]....
        /*085c*/ 	.word	0x0000fdc0


	//   ....[47]....
        /*0860*/ 	.word	0x0000fdf0


	//   ....[48]....
        /*0864*/ 	.word	0x0000fe20


	//   ....[49]....
        /*0868*/ 	.word	0x0000fe50


	//   ....[50]....
        /*086c*/ 	.word	0x0000fe80


	//   ....[51]....
        /*0870*/ 	.word	0x00010030


	//   ....[52]....
        /*0874*/ 	.word	0x00010060


	//   ....[53]....
        /*0878*/ 	.word	0x00010090


	//   ....[54]....
        /*087c*/ 	.word	0x000100c0


	//   ....[55]....
        /*0880*/ 	.word	0x000100f0


	//   ....[56]....
        /*0884*/ 	.word	0x00010120


	//   ....[57]....
        /*0888*/ 	.word	0x000101b0


	//   ....[58]....
        /*088c*/ 	.word	0x000101e0


	//   ....[59]....
        /*0890*/ 	.word	0x000101f0


	//   ....[60]....
        /*0894*/ 	.word	0x000102a0


	//   ....[61]....
        /*0898*/ 	.word	0x000117e0


	//   ....[62]....
        /*089c*/ 	.word	0x00012390


	//   ....[63]....
        /*08a0*/ 	.word	0x000123c0


	//   ....[64]....
        /*08a4*/ 	.word	0x000123e0


	//   ....[65]....
        /*08a8*/ 	.word	0x00012400


	//   ....[66]....
        /*08ac*/ 	.word	0x00012510


	//   ....[67]....
        /*08b0*/ 	.word	0x00012520


	//   ....[68]....
        /*08b4*/ 	.word	0x000125b0


	//   ....[69]....
        /*08b8*/ 	.word	0x000125c0


	//   ....[70]....
        /*08bc*/ 	.word	0x00012650


	//   ....[71]....
        /*08c0*/ 	.word	0x00012660


	//   ....[72]....
        /*08c4*/ 	.word	0x000126f0


	//   ....[73]....
        /*08c8*/ 	.word	0x00012700


	//   ....[74]....
        /*08cc*/ 	.word	0x00012790


	//   ....[75]....
        /*08d0*/ 	.word	0x000127a0


	//   ....[76]....
        /*08d4*/ 	.word	0x000127f0


	//   ....[77]....
        /*08d8*/ 	.word	0x00012820


	//   ....[78]....
        /*08dc*/ 	.word	0x000150d0


	//   ....[79]....
        /*08e0*/ 	.word	0x00015100


	//   ....[80]....
        /*08e4*/ 	.word	0x00015160


	//   ....[81]....
        /*08e8*/ 	.word	0x00015190


	//   ....[82]....
        /*08ec*/ 	.word	0x000151c0


	//   ....[83]....
        /*08f0*/ 	.word	0x000151f0


	//   ....[84]....
        /*08f4*/ 	.word	0x00015220


	//   ....[85]....
        /*08f8*/ 	.word	0x00015250


	//   ....[86]....
        /*08fc*/ 	.word	0x00015420


	//   ....[87]....
        /*0900*/ 	.word	0x00015450


	//   ....[88]....
        /*0904*/ 	.word	0x00015480


	//   ....[89]....
        /*0908*/ 	.word	0x000154b0


	//   ....[90]....
        /*090c*/ 	.word	0x000154e0


	//   ....[91]....
        /*0910*/ 	.word	0x00015510


	//   ....[92]....
        /*0914*/ 	.word	0x000155d0


	//   ....[93]....
        /*0918*/ 	.word	0x000155f0


	//   ....[94]....
        /*091c*/ 	.word	0x00015600


	//   ....[95]....
        /*0920*/ 	.word	0x00015660


	//   ....[96]....
        /*0924*/ 	.word	0x00015d80


	//   ....[97]....
        /*0928*/ 	.word	0x00016260


	//   ....[98]....
        /*092c*/ 	.word	0x00016430


	//   ....[99]....
        /*0930*/ 	.word	0x00016480


	//   ....[100]....
        /*0934*/ 	.word	0x000165a0


	//   ....[101]....
        /*0938*/ 	.word	0x000165f0


	//   ....[102]....
        /*093c*/ 	.word	0x00016720


	//   ....[103]....
        /*0940*/ 	.word	0x00016770


	//   ....[104]....
        /*0944*/ 	.word	0x00016890


	//   ....[105]....
        /*0948*/ 	.word	0x000168e0


	//   ....[106]....
        /*094c*/ 	.word	0x00016a00


	//   ....[107]....
        /*0950*/ 	.word	0x00016a50


	//   ....[108]....
        /*0954*/ 	.word	0x00016b70


	//   ....[109]....
        /*0958*/ 	.word	0x00016bc0


	//   ....[110]....
        /*095c*/ 	.word	0x00016cc0


	//   ....[111]....
        /*0960*/ 	.word	0x00016d30


	//   ....[112]....
        /*0964*/ 	.word	0x00016e30


	//   ....[113]....
        /*0968*/ 	.word	0x00016e80


	//   ....[114]....
        /*096c*/ 	.word	0x000171b0


	//   ....[115]....
        /*0970*/ 	.word	0x00017250


	//   ....[116]....
        /*0974*/ 	.word	0x000173f0


	//   ....[117]....
        /*0978*/ 	.word	0x00017470


	//   ....[118]....
        /*097c*/ 	.word	0x000174f0


	//   ....[119]....
        /*0980*/ 	.word	0x00017570


	//   ....[120]....
        /*0984*/ 	.word	0x000175f0


	//   ....[121]....
        /*0988*/ 	.word	0x00017680


	//   ....[122]....
        /*098c*/ 	.word	0x00017720


	//   ....[123]....
        /*0990*/ 	.word	0x000177d0


	//   ....[124]....
        /*0994*/ 	.word	0x00017850


	//   ....[125]....
        /*0998*/ 	.word	0x000178d0


	//   ....[126]....
        /*099c*/ 	.word	0x00017950


	//   ....[127]....
        /*09a0*/ 	.word	0x000179e0


	//   ....[128]....
        /*09a4*/ 	.word	0x00017a60


	//   ....[129]....
        /*09a8*/ 	.word	0x00017b00


	//   ....[130]....
        /*09ac*/ 	.word	0x00017b50


	//   ....[131]....
        /*09b0*/ 	.word	0x00017be0


	//   ....[132]....
        /*09b4*/ 	.word	0x00017d10


	//----- nvinfo : EIATTR_REG_RECONFIG
	.align		4
.L_897:
        /*09b8*/ 	.byte	0x01, 0x54
	.zero		2


	//----- nvinfo : EIATTR_SYSCALL_OFFSETS
	.align		4
        /*09bc*/ 	.byte	0x04, 0x46
        /*09be*/ 	.short	(.L_899 - .L_898)


	//   ....[0]....
.L_898:
        /*09c0*/ 	.word	0x00001ca0


	//   ....[1]....
        /*09c4*/ 	.word	0x000113f0


	//   ....[2]....
        /*09c8*/ 	.word	0x00011540


	//   ....[3]....
        /*09cc*/ 	.word	0x00011640


	//   ....[4]....
        /*09d0*/ 	.word	0x00011f70


	//----- nvinfo : EIATTR_MBARRIER_INSTR_OFFSETS
	.align		4
.L_899:
        /*09d4*/ 	.byte	0x04, 0x39
        /*09d6*/ 	.short	(.L_901 - .L_900)


	//   ....[0]....
.L_900:
        /*09d8*/ 	.word	0x00000270
        /*09dc*/ 	.word	0x000000ff
        /*09e0*/ 	.word	0x00034800
        /*09e4*/ 	.short	0x0100
        /*09e6*/ 	.byte	0x08
	.zero		1


	//   ....[1]....
        /*09e8*/ 	.word	0x00000280
        /*09ec*/ 	.word	0x000000ff
        /*09f0*/ 	.word	0x00034820
        /*09f4*/ 	.short	0x0100
        /*09f6*/ 	.byte	0x08
	.zero		1


	//   ....[2]....
        /*09f8*/ 	.word	0x00000370
        /*09fc*/ 	.word	0x000000ff
        /*0a00*/ 	.word	0x00034830
        /*0a04*/ 	.short	0x0100
        /*0a06*/ 	.byte	0x08
	.zero		1


	//   ....[3]....
        /*0a08*/ 	.word	0x00000380
        /*0a0c*/ 	.word	0x000000ff
        /*0a10*/ 	.word	0x00034840
        /*0a14*/ 	.short	0x0100
        /*0a16*/ 	.byte	0x08
	.zero		1


	//   ....[4]....
        /*0a18*/ 	.word	0x00000390
        /*0a1c*/ 	.word	0x000000ff
        /*0a20*/ 	.word	0x00034838
        /*0a24*/ 	.short	0x0100
        /*0a26*/ 	.byte	0x08
	.zero		1


	//   ....[5]....
        /*0a28*/ 	.word	0x000003a0
        /*0a2c*/ 	.word	0x000000ff
        /*0a30*/ 	.word	0x00034848
        /*0a34*/ 	.short	0x0100
        /*0a36*/ 	.byte	0x08
	.zero		1


	//   ....[6]....
        /*0a38*/ 	.word	0x000004d0
        /*0a3c*/ 	.word	0x000000ff
        /*0a40*/ 	.word	0x00034850
        /*0a44*/ 	.short	0x0100
        /*0a46*/ 	.byte	0x08
	.zero		1


	//   ....[7]....
        /*0a48*/ 	.word	0x000004e0
        /*0a4c*/ 	.word	0x000000ff
        /*0a50*/ 	.word	0x00034860
        /*0a54*/ 	.short	0x0100
        /*0a56*/ 	.byte	0x08
	.zero		1


	//   ....[8]....
        /*0a58*/ 	.word	0x000004f0
        /*0a5c*/ 	.word	0x000000ff
        /*0a60*/ 	.word	0x00034858
        /*0a64*/ 	.short	0x0100
        /*0a66*/ 	.byte	0x08
	.zero		1


	//   ....[9]....
        /*0a68*/ 	.word	0x00000500
        /*0a6c*/ 	.word	0x000000ff
        /*0a70*/ 	.word	0x00034868
        /*0a74*/ 	.short	0x0100
        /*0a76*/ 	.byte	0x08
	.zero		1


	//   ....[10]....
        /*0a78*/ 	.word	0x000005f0
        /*0a7c*/ 	.word	0x000000ff
        /*0a80*/ 	.word	0x00034870
        /*0a84*/ 	.short	0x0100
        /*0a86*/ 	.byte	0x06
	.zero		1


	//   ....[11]....
        /*0a88*/ 	.word	0x00000600
        /*0a8c*/ 	.word	0x000000ff
        /*0a90*/ 	.word	0x00034880
        /*0a94*/ 	.short	0x0100
        /*0a96*/ 	.byte	0x06
	.zero		1


	//   ....[12]....
        /*0a98*/ 	.word	0x00000610
        /*0a9c*/ 	.word	0x000000ff
        /*0aa0*/ 	.word	0x00034878
        /*0aa4*/ 	.short	0x0100
        /*0aa6*/ 	.byte	0x06
	.zero		1


	//   ....[13]....
        /*0aa8*/ 	.word	0x00000620
        /*0aac*/ 	.word	0x000000ff
        /*0ab0*/ 	.word	0x00034888
        /*0ab4*/ 	.short	0x0100
        /*0ab6*/ 	.byte	0x06
	.zero		1


	//   ....[14]....
        /*0ab8*/ 	.word	0x00000750
        /*0abc*/ 	.word	0x000000ff
        /*0ac0*/ 	.word	0x00034890
        /*0ac4*/ 	.short	0x0100
        /*0ac6*/ 	.byte	0x08
	.zero		1


	//   ....[15]....
        /*0ac8*/ 	.word	0x00000760
        /*0acc*/ 	.word	0x000000ff
        /*0ad0*/ 	.word	0x000348a0
        /*0ad4*/ 	.short	0x0100
        /*0ad6*/ 	.byte	0x08
	.zero		1


	//   ....[16]....
        /*0ad8*/ 	.word	0x00000770
        /*0adc*/ 	.word	0x000000ff
        /*0ae0*/ 	.word	0x00034898
        /*0ae4*/ 	.short	0x0100
        /*0ae6*/ 	.byte	0x08
	.zero		1


	//   ....[17]....
        /*0ae8*/ 	.word	0x00000780
        /*0aec*/ 	.word	0x000000ff
        /*0af0*/ 	.word	0x000348a8
        /*0af4*/ 	.short	0x0100
        /*0af6*/ 	.byte	0x08
	.zero		1


	//   ....[18]....
        /*0af8*/ 	.word	0x000008b0
        /*0afc*/ 	.word	0x000000ff
        /*0b00*/ 	.word	0x000348b0
        /*0b04*/ 	.short	0x0100
        /*0b06*/ 	.byte	0x08
	.zero		1


	//   ....[19]....
        /*0b08*/ 	.word	0x000008c0
        /*0b0c*/ 	.word	0x000000ff
        /*0b10*/ 	.word	0x000348c0
        /*0b14*/ 	.short	0x0100
        /*0b16*/ 	.byte	0x08
	.zero		1


	//   ....[20]....
        /*0b18*/ 	.word	0x000008d0
        /*0b1c*/ 	.word	0x000000ff
        /*0b20*/ 	.word	0x000348b8
        /*0b24*/ 	.short	0x0100
        /*0b26*/ 	.byte	0x08
	.zero		1


	//   ....[21]....
        /*0b28*/ 	.word	0x000008e0
        /*0b2c*/ 	.word	0x000000ff
        /*0b30*/ 	.word	0x000348c8
        /*0b34*/ 	.short	0x0100
        /*0b36*/ 	.byte	0x08
	.zero		1


	//   ....[22]....
        /*0b38*/ 	.word	0x00001d60
        /*0b3c*/ 	.word	0x00000000
        /*0b40*/ 	.word	0x00034800
        /*0b44*/ 	.short	0x010a
        /*0b46*/ 	.byte	0x3f
	.zero		1


	//   ....[23]....
        /*0b48*/ 	.word	0x00001e00
        /*0b4c*/ 	.word	0x0000000b
        /*0b50*/ 	.word	0x00034830
        /*0b54*/ 	.short	0x010a
        /*0b56*/ 	.byte	0x3f
	.zero		1


	//   ....[24]....
        /*0b58*/ 	.word	0x00001e70
        /*0b5c*/ 	.word	0x0000000b
        /*0b60*/ 	.word	0x00034830
        /*0b64*/ 	.short	0x010a
        /*0b66*/ 	.byte	0x3f
	.zero		1


	//   ....[25]....
        /*0b68*/ 	.word	0x00005130
        /*0b6c*/ 	.word	0x0000000b
        /*0b70*/ 	.word	0x00000000
        /*0b74*/ 	.short	0x0101
        /*0b76*/ 	.byte	0x3f
	.zero		1


	//   ....[26]....
        /*0b78*/ 	.word	0x00006f60
        /*0b7c*/ 	.word	0x00000000
        /*0b80*/ 	.word	0x00034830
        /*0b84*/ 	.short	0x010a
        /*0b86*/ 	.byte	0x3f
	.zero		1


	//   ....[27]....
        /*0b88*/ 	.word	0x00006fa0
        /*0b8c*/ 	.word	0x00000000
        /*0b90*/ 	.word	0x00034830
        /*0b94*/ 	.short	0x010a
        /*0b96*/ 	.byte	0x3f
	.zero		1


	//   ....[28]....
        /*0b98*/ 	.word	0x00009680
        /*0b9c*/ 	.word	0x000000ff
        /*0ba0*/ 	.word	0x00034850
        /*0ba4*/ 	.short	0x010a
        /*0ba6*/ 	.byte	0x06
	.zero		1


	//   ....[29]....
        /*0ba8*/ 	.word	0x000096c0
        /*0bac*/ 	.word	0x000000ff
        /*0bb0*/ 	.word	0x00034850
        /*0bb4*/ 	.short	0x010a
        /*0bb6*/ 	.byte	0x06
	.zero		1


	//   ....[30]....
        /*0bb8*/ 	.word	0x0000adf0
        /*0bbc*/ 	.word	0x0000008d
        /*0bc0*/ 	.word	0x00000000
        /*0bc4*/ 	.short	0x0101
        /*0bc6*/ 	.byte	0x3f
	.zero		1


	//   ....[31]....
        /*0bc8*/ 	.word	0x0000af80
        /*0bcc*/ 	.word	0x0000007a
        /*0bd0*/ 	.word	0x00000000
        /*0bd4*/ 	.short	0x0101
        /*0bd6*/ 	.byte	0x3f
	.zero		1


	//   ....[32]....
        /*0bd8*/ 	.word	0x0000ba70
        /*0bdc*/ 	.word	0x00000008
        /*0be0*/ 	.word	0x00034850
        /*0be4*/ 	.short	0x010a
        /*0be6*/ 	.byte	0x3f
	.zero		1


	//   ....[33]....
        /*0be8*/ 	.word	0x0000bab0
        /*0bec*/ 	.word	0x00000008
        /*0bf0*/ 	.word	0x00034850
        /*0bf4*/ 	.short	0x010a
        /*0bf6*/ 	.byte	0x3f
	.zero		1


	//   ....[34]....
        /*0bf8*/ 	.word	0x0000c230
        /*0bfc*/ 	.word	0x00000008
        /*0c00*/ 	.word	0x00000000
        /*0c04*/ 	.short	0x0101
        /*0c06*/ 	.byte	0x3f
	.zero		1


	//   ....[35]....
        /*0c08*/ 	.word	0x0000db50
        /*0c0c*/ 	.word	0x00000012
        /*0c10*/ 	.word	0x00000000
        /*0c14*/ 	.short	0x0101
        /*0c16*/ 	.byte	0x3f
	.zero		1


	//   ....[36]....
        /*0c18*/ 	.word	0x0000e0c0
        /*0c1c*/ 	.word	0x00000012
        /*0c20*/ 	.word	0x00000000
        /*0c24*/ 	.short	0x0101
        /*0c26*/ 	.byte	0x3f
	.zero		1


	//   ....[37]....
        /*0c28*/ 	.word	0x00011a60
        /*0c2c*/ 	.word	0x00000000
        /*0c30*/ 	.word	0x00034840
        /*0c34*/ 	.short	0x010a
        /*0c36*/ 	.byte	0x3f
	.zero		1


	//   ....[38]....
        /*0c38*/ 	.word	0x00012900
        /*0c3c*/ 	.word	0x00000012
        /*0c40*/ 	.word	0x00034800
        /*0c44*/ 	.short	0x0107
        /*0c46*/ 	.byte	0x3f
	.zero		1


	//   ....[39]....
        /*0c48*/ 	.word	0x00012a10
        /*0c4c*/ 	.word	0x00000012
        /*0c50*/ 	.word	0x00034800
        /*0c54*/ 	.short	0x0101
        /*0c56*/ 	.byte	0x3f
	.zero		1


	//   ....[40]....
        /*0c58*/ 	.word	0x00012a30
        /*0c5c*/ 	.word	0x00000012
        /*0c60*/ 	.word	0x00034820
        /*0c64*/ 	.short	0x010a
        /*0c66*/ 	.byte	0x3f
	.zero		1


	//   ....[41]....
        /*0c68*/ 	.word	0x00012e00
        /*0c6c*/ 	.word	0x00000003
        /*0c70*/ 	.word	0x00034840
        /*0c74*/ 	.short	0x010a
        /*0c76*/ 	.byte	0x3f
	.zero		1


	//   ....[42]....
        /*0c78*/ 	.word	0x000131a0
        /*0c7c*/ 	.word	0x00000003
        /*0c80*/ 	.word	0x00000060
        /*0c84*/ 	.short	0x010a
        /*0c86*/ 	.byte	0x3f
	.zero		1


	//   ....[43]....
        /*0c88*/ 	.word	0x00013840
        /*0c8c*/ 	.word	0x00000003
        /*0c90*/ 	.word	0x00034840
        /*0c94*/ 	.short	0x010a
        /*0c96*/ 	.byte	0x3f
	.zero		1


	//   ....[44]....
        /*0c98*/ 	.word	0x00013be0
        /*0c9c*/ 	.word	0x00000002
        /*0ca0*/ 	.word	0x00000060
        /*0ca4*/ 	.short	0x010a
        /*0ca6*/ 	.byte	0x3f
	.zero		1


	//   ....[45]....
        /*0ca8*/ 	.word	0x000141c0
        /*0cac*/ 	.word	0x00000002
        /*0cb0*/ 	.word	0x00034840
        /*0cb4*/ 	.short	0x010a
        /*0cb6*/ 	.byte	0x3f
	.zero		1


	//   ....[46]....
        /*0cb8*/ 	.word	0x00014560
        /*0cbc*/ 	.word	0x00000002
        /*0cc0*/ 	.word	0x00000060
        /*0cc4*/ 	.short	0x010a
        /*0cc6*/ 	.byte	0x3f
	.zero		1


	//   ....[47]....
        /*0cc8*/ 	.word	0x00014af0
        /*0ccc*/ 	.word	0x00000000
        /*0cd0*/ 	.word	0x00034860
        /*0cd4*/ 	.short	0x010a
        /*0cd6*/ 	.byte	0x3f
	.zero		1


	//   ....[48]....
        /*0cd8*/ 	.word	0x00015d00
        /*0cdc*/ 	.word	0x00000000
        /*0ce0*/ 	.word	0x00034820
        /*0ce4*/ 	.short	0x010a
        /*0ce6*/ 	.byte	0x3f
	.zero		1


	//   ....[49]....
        /*0ce8*/ 	.word	0x00015f10
        /*0cec*/ 	.word	0x00000006
        /*0cf0*/ 	.word	0x00000000
        /*0cf4*/ 	.short	0x010a
        /*0cf6*/ 	.byte	0x3f
	.zero		1


	//   ....[50]....
        /*0cf8*/ 	.word	0x00015f40
        /*0cfc*/ 	.word	0x00000007
        /*0d00*/ 	.word	0x00000000
        /*0d04*/ 	.short	0x010a
        /*0d06*/ 	.byte	0x3f
	.zero		1


	//   ....[51]....
        /*0d08*/ 	.word	0x00015fa0
        /*0d0c*/ 	.word	0x00000004
        /*0d10*/ 	.word	0x00000000
        /*0d14*/ 	.short	0x010a
        /*0d16*/ 	.byte	0x3f
	.zero		1


	//   ....[52]....
        /*0d18*/ 	.word	0x00015fd0
        /*0d1c*/ 	.word	0x00000003
        /*0d20*/ 	.word	0x00000000
        /*0d24*/ 	.short	0x010a
        /*0d26*/ 	.byte	0x3f
	.zero		1


	//   ....[53]....
        /*0d28*/ 	.word	0x00016030
        /*0d2c*/ 	.word	0x00000000
        /*0d30*/ 	.word	0x00034800
        /*0d34*/ 	.short	0x010a
        /*0d36*/ 	.byte	0x3f
	.zero		1


	//   ....[54]....
        /*0d38*/ 	.word	0x00016080
        /*0d3c*/ 	.word	0x0000000b
        /*0d40*/ 	.word	0x00034830
        /*0d44*/ 	.short	0x010a
        /*0d46*/ 	.byte	0x3f
	.zero		1


	//   ....[55]....
        /*0d48*/ 	.word	0x000160d0
        /*0d4c*/ 	.word	0x00000000
        /*0d50*/ 	.word	0x00034830
        /*0d54*/ 	.short	0x010a
        /*0d56*/ 	.byte	0x3f
	.zero		1


	//   ....[56]....
        /*0d58*/ 	.word	0x00016130
        /*0d5c*/ 	.word	0x0000000a
        /*0d60*/ 	.word	0x00034850
        /*0d64*/ 	.short	0x010a
        /*0d66*/ 	.byte	0x3f
	.zero		1


	//   ....[57]....
        /*0d68*/ 	.word	0x00016180
        /*0d6c*/ 	.word	0x00000008
        /*0d70*/ 	.word	0x00034850
        /*0d74*/ 	.short	0x010a
        /*0d76*/ 	.byte	0x3f
	.zero		1


	//   ....[58]....
        /*0d78*/ 	.word	0x00016320
        /*0d7c*/ 	.word	0x00000000
        /*0d80*/ 	.word	0x00034840
        /*0d84*/ 	.short	0x010a
        /*0d86*/ 	.byte	0x3f
	.zero		1


	//   ....[59]....
        /*0d88*/ 	.word	0x00016ec0
        /*0d8c*/ 	.word	0x00000012
        /*0d90*/ 	.word	0x00034820
        /*0d94*/ 	.short	0x010a
        /*0d96*/ 	.byte	0x3f
	.zero		1


	//   ....[60]....
        /*0d98*/ 	.word	0x00016f10
        /*0d9c*/ 	.word	0x00000003
        /*0da0*/ 	.word	0x00034840
        /*0da4*/ 	.short	0x010a
        /*0da6*/ 	.byte	0x3f
	.zero		1


	//   ....[61]....
        /*0da8*/ 	.word	0x00016f60
        /*0dac*/ 	.word	0x00000003
        /*0db0*/ 	.word	0x00000060
        /*0db4*/ 	.short	0x010a
        /*0db6*/ 	.byte	0x3f
	.zero		1


	//   ....[62]....
        /*0db8*/ 	.word	0x00016fb0
        /*0dbc*/ 	.word	0x00000003
        /*0dc0*/ 	.word	0x00034840
        /*0dc4*/ 	.short	0x010a
        /*0dc6*/ 	.byte	0x3f
	.zero		1


	//   ....[63]....
        /*0dc8*/ 	.word	0x00017000
        /*0dcc*/ 	.word	0x00000002
        /*0dd0*/ 	.word	0x00000060
        /*0dd4*/ 	.short	0x010a
        /*0dd6*/ 	.byte	0x3f
	.zero		1


	//   ....[64]....
        /*0dd8*/ 	.word	0x00017050
        /*0ddc*/ 	.word	0x00000002
        /*0de0*/ 	.word	0x00034840
        /*0de4*/ 	.short	0x010a
        /*0de6*/ 	.byte	0x3f
	.zero		1


	//   ....[65]....
        /*0de8*/ 	.word	0x000170a0
        /*0dec*/ 	.word	0x00000002
        /*0df0*/ 	.word	0x00000060
        /*0df4*/ 	.short	0x010a
        /*0df6*/ 	.byte	0x3f
	.zero		1


	//   ....[66]....
        /*0df8*/ 	.word	0x000170f0
        /*0dfc*/ 	.word	0x00000000
        /*0e00*/ 	.word	0x00034860
        /*0e04*/ 	.short	0x010a
        /*0e06*/ 	.byte	0x3f
	.zero		1


	//   ....[67]....
        /*0e08*/ 	.word	0x00017c30
        /*0e0c*/ 	.word	0x00000000
        /*0e10*/ 	.word	0x00034820
        /*0e14*/ 	.short	0x010a
        /*0e16*/ 	.byte	0x3f
	.zero		1


	//   ....[68]....
        /*0e18*/ 	.word	0x00017dd0
        /*0e1c*/ 	.word	0x00000006
        /*0e20*/ 	.word	0x00000000
        /*0e24*/ 	.short	0x010a
        /*0e26*/ 	.byte	0x3f
	.zero		1


	//   ....[69]....
        /*0e28*/ 	.word	0x00017e20
        /*0e2c*/ 	.word	0x00000007
        /*0e30*/ 	.word	0x00000000
        /*0e34*/ 	.short	0x010a
        /*0e36*/ 	.byte	0x3f
	.zero		1


	//   ....[70]....
        /*0e38*/ 	.word	0x00017e70
        /*0e3c*/ 	.word	0x00000004
        /*0e40*/ 	.word	0x00000000
        /*0e44*/ 	.short	0x010a
        /*0e46*/ 	.byte	0x3f
	.zero		1


	//----- nvinfo : EIATTR_NUM_MBARRIERS
	.align		4
.L_901:
        /*0e48*/ 	.byte	0x03, 0x38
        /*0e4a*/ 	.short	0x0016


	//----- nvinfo : EIATTR_EXIT_INSTR_OFFSETS
	.align		4
        /*0e4c*/ 	.byte	0x04, 0x1c
        /*0e4e*/ 	.short	(.L_903 - .L_902)


	//   ....[0]....
.L_902:
        /*0e50*/ 	.word	0x00000a90


	//   ....[1]....
        /*0e54*/ 	.word	0x0000fae0


	//   ....[2]....
        /*0e58*/ 	.word	0x00016020


	//----- nvinfo : EIATTR_MAX_THREADS
	.align		4
.L_903:
        /*0e5c*/ 	.byte	0x04, 0x05
        /*0e5e*/ 	.short	(.L_905 - .L_904)
.L_904:
        /*0e60*/ 	.word	0x00000180
        /*0e64*/ 	.word	0x00000001
        /*0e68*/ 	.word	0x00000001


	//----- nvinfo : EIATTR_CRS_STACK_SIZE
	.align		4
.L_905:
        /*0e6c*/ 	.byte	0x04, 0x1e
        /*0e6e*/ 	.short	(.L_907 - .L_906)
.L_906:
        /*0e70*/ 	.word	0x00000000


	//----- nvinfo : EIATTR_CBANK_PARAM_SIZE
	.align		4
.L_907:
        /*0e74*/ 	.byte	0x03, 0x19
        /*0e76*/ 	.short	0x0af0


	//----- nvinfo : EIATTR_PARAM_CBANK
	.align		4
        /*0e78*/ 	.byte	0x04, 0x0a
        /*0e7a*/ 	.short	(.L_909 - .L_908)
	.align		4
.L_908:
        /*0e7c*/ 	.word	index@(.nv.constant0._ZN7cutlass13device_kernelIN5flash11enable_sm90INS1_16FlashAttnFwdSm90INS1_25CollectiveMainloopFwdSm90ILi2EN4cute5tupleIJNS5_1CILi1EEES8_S8_EEENS6_IJNS7_ILi128EEENS7_ILi176EEESA_EEELi128ENS_6half_tEfNS_4arch4Sm90ELb0ELb0ELb0ELb1ELb0ELb0ELb0ELb1ELb1ELb1ELb1ELb0EEENS1_21CollectiveEpilogueFwdINS6_IJSA_SA_SB_EEES9_SD_SF_Li256ELb1ELb1ELb1ELb0EEENS1_36VarlenDynamicPersistentTileSchedulerILi128ELi176ELi256ELi128ELb1ELb1ELb1ELb0ELb1ELb1EEEEEEEEEvNT_6ParamsE)
        /*0e80*/ 	.short	0x0210
        /*0e82*/ 	.short	0x0af0


	//----- nvinfo : EIATTR_SW_WAR
	.align		4
.L_909:
        /*0e84*/ 	.byte	0x04, 0x36
        /*0e86*/ 	.short	(.L_911 - .L_910)
.L_910:
        /*0e88*/ 	.word	0x00000008
.L_911:


//--------------------- .nv.info._ZN7cutlass13device_kernelIN5flash11enable_sm90INS1_16FlashAttnFwdSm90INS1_25CollectiveMainloopFwdSm90ILi2EN4cute5tupleIJNS5_1CILi1EEES8_S8_EEENS6_IJNS7_ILi128EEENS7_ILi176EEESA_EEELi128ENS_6half_tEfNS_4arch4Sm90ELb0ELb0ELb0ELb1ELb0ELb1ELb0ELb1ELb1ELb1ELb1ELb0EEENS1_21CollectiveEpilogueFwdINS6_IJSA_SA_SB_EEES9_SD_SF_Li256ELb1ELb1ELb1ELb0EEENS1_36VarlenDynamicPersistentTileSchedulerILi128ELi176ELi256ELi128ELb1ELb1ELb1ELb0ELb1ELb1EEEEEEEEEvNT_6ParamsE --------------------------
	.section	.nv.info._ZN7cutlass13device_kernelIN5flash11enable_sm90INS1_16FlashAttnFwdSm90INS1_25CollectiveMainloopFwdSm90ILi2EN4cute5tupleIJNS5_1CILi1EEES8_S8_EEENS6_IJNS7_ILi128EEENS7_ILi176EEESA_EEELi128ENS_6half_tEfNS_4arch4Sm90ELb0ELb0ELb0ELb1ELb0ELb1ELb0ELb1ELb1ELb1ELb1ELb0EEENS1_21CollectiveEpilogueFwdINS6_IJSA_SA_SB_EEES9_SD_SF_Li256ELb1ELb1ELb1ELb0EEENS1_36VarlenDynamicPersistentTileSchedulerILi128ELi176ELi256ELi128ELb1ELb1ELb1ELb0ELb1ELb1EEEEEEEEEvNT_6ParamsE,"",@"SHT_CUDA_INFO"
	.sectionflags	@""
	.align	4


	//----- nvinfo : EIATTR_CUDA_API_VERSION
	.align		4
        /*0000*/ 	.byte	0x04, 0x37
        /*0002*/ 	.short	(.L_913 - .L_912)
.L_912:
        /*0004*/ 	.word	0x00000082


	//----- nvinfo : EIATTR_KPARAM_INFO
	.align		4
.L_913:
        /*0008*/ 	.byte	0x04, 0x17
        /*000a*/ 	.short	(.L_915 - .L_914)
.L_914:
        /*000c*/ 	.word	0x00000000
        /*0010*/ 	.short	0x0000
        /*0012*/ 	.short	0x0070
        /*0014*/ 	.byte	0x00, 0xf0, 0x01, 0x2a


	//----- nvinfo : EIATTR_SPARSE_MMA_MASK
	.align		4
.L_915:
        /*0018*/ 	.byte	0x03, 0x50
        /*001a*/ 	.short	0x0000


	//----- nvinfo : EIATTR_MAXREG_COUNT
	.align		4
        /*001c*/ 	.byte	0x03, 0x1b
        /*001e*/ 	.short	0x00a8


	//----- nvinfo : EIATTR_NUM_BARRIERS
	.align		4
        /*0020*/ 	.byte	0x02, 0x4c
        /*0022*/ 	.byte	0x10
	.zero		1


	//----- nvinfo : EIATTR_EXTERNS
	.align		4
        /*0024*/ 	.byte	0x04, 0x0f
        /*0026*/ 	.short	(.L_917 - .L_916)


	//   ....[0]....
	.align		4
.L_916:
        /*0028*/ 	.word	index@(__assertfail)


	//----- nvinfo : EIATTR_ANNOTATIONS
	.align		4
.L_917:
        /*002c*/ 	.byte	0x04, 0x55
        /*002e*/ 	.short	(.L_919 - .L_918)


	//   ....[0]....
.L_918:
        /* <DEDUP_REMOVED lines=143> */


	//----- nvinfo : EIATTR_MERCURY_ISA_VERSION
	.align		4
.L_919:
        /*0908*/ 	.byte	0x03, 0x5f
        /*090a*/ 	.short	0x0101


	//----- nvinfo : EIATTR_UNUSED_LOAD_BYTE_OFFSET
	.align		4
        /*090c*/ 	.byte	0x04, 0x44
        /*090e*/ 	.short	(.L_921 - .L_920)


	//   ....[0]....
.L_920:
        /*0910*/ 	.word	0x00000ac0
        /*0914*/ 	.word	0x0000fff0


	//   ....[1]....
        /*0918*/ 	.word	0x0001cea0
        /*091c*/ 	.word	0x0000fff0


	//----- nvinfo : EIATTR_INT_WARP_WIDE_INSTR_OFFSETS
	.align		4
.L_921:
        /*0920*/ 	.byte	0x04, 0x31
        /*0922*/ 	.short	(.L_923 - .L_922)


	//   ....[0]....
.L_922:
        /*0924*/ 	.word	0x00000190


	//   ....[1]....
        /*0928*/ 	.word	0x000001d0


	//   ....[2]....
        /*092c*/ 	.word	0x00000240


	//   ....[3]....
        /*0930*/ 	.word	0x00022f30


	//   ....[4]....
        /*0934*/ 	.word	0x00022fd0


	//   ....[5]....
        /*0938*/ 	.word	0x00026710


	//   ....[6]....
        /*093c*/ 	.word	0x00026780


	//----- nvinfo : EIATTR_COOP_GROUP_MASK_REGIDS
	.align		4
.L_923:
        /*0940*/ 	.byte	0x04, 0x29
        /*0942*/ 	.short	(.L_925 - .L_924)


	//   ....[0]....
.L_924:
        /*0944*/ 	.word	0xffffffff


	//   ....[1]....
        /*0948*/ 	.word	0xffffffff


	//   ....[2]....
        /*094c*/ 	.word	0xffffffff


	//   ....[3]....
        /*0950*/ 	.word	0xffffffff


	//   ....[4]....
        /*0954*/ 	.word	0xffffffff


	//   ....[5]....
        /*0958*/ 	.word	0xffffffff


	//   ....[6]....
        /*095c*/ 	.word	0xffffffff


	//   ....[7]....
        /*0960*/ 	.word	0xffffffff


	//   ....[8]....
        /*0964*/ 	.word	0xffffffff


	//   ....[9]....
        /*0968*/ 	.word	0xffffffff


	//   ....[10]....
        /*096c*/ 	.word	0xffffffff


	//   ....[11]....
        /*0970*/ 	.word	0xffffffff


	//   ....[12]....
        /*0974*/ 	.word	0xffffffff


	//   ....[13]....
        /*0978*/ 	.word	0xffffffff


	//   ....[14]....
        /*097c*/ 	.word	0xffffffff


	//   ....[15]....
        /*0980*/ 	.word	0xffffffff


	//   ....[16]....
        /*0984*/ 	.word	0xffffffff


	//   ....[17]....
        /*0988*/ 	.word	0xffffffff


	//   ....[18]....
        /*098c*/ 	.word	0xffffffff


	//   ....[19]....
        /*0990*/ 	.word	0xffffffff


	//   ....[20]....
        /*0994*/ 	.word	0xffffffff


	//   ....[21]....
        /*0998*/ 	.word	0xffffffff


	//   ....[22]....
        /*099c*/ 	.word	0xffffffff


	//   ....[23]....
        /*09a0*/ 	.word	0xffffffff


	//   ....[24]....
        /*09a4*/ 	.word	0xffffffff


	//   ....[25]....
        /*09a8*/ 	.word	0xffffffff


	//   ....[26]....
        /*09ac*/ 	.word	0xffffffff


	//   ....[27]....
        /*09b0*/ 	.word	0xffffffff


	//   ....[28]....
        /*09b4*/ 	.word	0xffffffff


	//   ....[29]....
        /*09b8*/ 	.word	0xffffffff


	//   ....[30]....
        /*09bc*/ 	.word	0xffffffff


	//   ....[31]....
        /*09c0*/ 	.word	0xffffffff


	//   ....[32]....
        /*09c4*/ 	.word	0xffffffff


	//   ....[33]....
        /*09c8*/ 	.word	0xffffffff


	//   ....[34]....
        /*09cc*/ 	.word	0xffffffff


	//   ....[35]....
        /*09d0*/ 	.word	0xffffffff


	//   ....[36]....
        /*09d4*/ 	.word	0xffffffff


	//   ....[37]....
        /*09d8*/ 	.word	0xffffffff


	//   ....[38]....
        /*09dc*/ 	.word	0xffffffff


	//   ....[39]....
        /*09e0*/ 	.word	0xffffffff


	//   ....[40]....
        /*09e4*/ 	.word	0xffffffff


	//   ....[41]....
        /*09e8*/ 	.word	0xffffffff


	//   ....[42]....
        /*09ec*/ 	.word	0xffffffff


	//   ....[43]....
        /*09f0*/ 	.word	0xffffffff


	//   ....[44]....
        /*09f4*/ 	.word	0xffffffff


	//   ....[45]....
        /*09f8*/ 	.word	0xffffffff


	//   ....[46]....
        /*09fc*/ 	.word	0xffffffff


	//   ....[47]....
        /*0a00*/ 	.word	0xffffffff


	//   ....[48]....
        /*0a04*/ 	.word	0xffffffff


	//   ....[49]....
        /*0a08*/ 	.word	0xffffffff


	//   ....[50]....
        /*0a0c*/ 	.word	0xffffffff


	//   ....[51]....
        /*0a10*/ 	.word	0xffffffff


	//   ....[52]....
        /*0a14*/ 	.word	0xffffffff


	//   ....[53]....
        /*0a18*/ 	.word	0xffffffff


	//   ....[54]....
        /*0a1c*/ 	.word	0xffffffff


	//   ....[55]....
        /*0a20*/ 	.word	0xffffffff


	//   ....[56]....
        /*0a24*/ 	.word	0xffffffff


	//   ....[57]....
        /*0a28*/ 	.word	0xffffffff


	//   ....[58]....
        /*0a2c*/ 	.word	0xffffffff


	//   ....[59]....
        /*0a30*/ 	.word	0xffffffff


	//   ....[60]....
        /*0a34*/ 	.word	0xffffffff


	//   ....[61]....
        /*0a38*/ 	.word	0xffffffff


	//   ....[62]....
        /*0a3c*/ 	.word	0xffffffff


	//   ....[63]....
        /*0a40*/ 	.word	0xffffffff


	//   ....[64]....
        /*0a44*/ 	.word	0xffffffff


	//   ....[65]....
        /*0a48*/ 	.word	0xffffffff


	//   ....[66]....
        /*0a4c*/ 	.word	0xffffffff


	//   ....[67]....
        /*0a50*/ 	.word	0xffffffff


	//   ....[68]....
        /*0a54*/ 	.word	0xffffffff


	//   ....[69]....
        /*0a58*/ 	.word	0xffffffff


	//   ....[70]....
        /*0a5c*/ 	.word	0xffffffff


	//   ....[71]....
        /*0a60*/ 	.word	0xffffffff


	//   ....[72]....
        /*0a64*/ 	.word	0xffffffff


	//   ....[73]....
        /*0a68*/ 	.word	0xffffffff


	//   ....[74]....
        /*0a6c*/ 	.word	0xffffffff


	//   ....[75]....
        /*0a70*/ 	.word	0xffffffff


	//   ....[76]....
        /*0a74*/ 	.word	0xffffffff


	//   ....[77]....
        /*0a78*/ 	.word	0xffffffff


	//   ....[78]....
        /*0a7c*/ 	.word	0xffffffff


	//   ....[79]....
        /*0a80*/ 	.word	0xffffffff


	//   ....[80]....
        /*0a84*/ 	.word	0xffffffff


	//   ....[81]....
        /*0a88*/ 	.word	0xffffffff


	//   ....[82]....
        /*0a8c*/ 	.word	0xffffffff


	//   ....[83]....
        /*0a90*/ 	.word	0xffffffff


	//   ....[84]....
        /*0a94*/ 	.word	0xffffffff


	//   ....[85]....
        /*0a98*/ 	.word	0xffffffff


	//   ....[86]....
        /*0a9c*/ 	.word	0xffffffff


	//   ....[87]....
        /*0aa0*/ 	.word	0xffffffff


	//   ....[88]....
        /*0aa4*/ 	.word	0xffffffff


	//   ....[89]....
        /*0aa8*/ 	.word	0xffffffff


	//   ....[90]....
        /*0aac*/ 	.word	0xffffffff


	//   ....[91]....
        /*0ab0*/ 	.word	0xffffffff


	//   ....[92]....
        /*0ab4*/ 	.word	0xffffffff


	//   ....[93]....
        /*0ab8*/ 	.word	0xffffffff


	//   ....[94]....
        /*0abc*/ 	.word	0xffffffff


	//   ....[95]....
        /*0ac0*/ 	.word	0xffffffff


	//   ....[96]....
        /*0ac4*/ 	.word	0xffffffff


	//   ....[97]....
        /*0ac8*/ 	.word	0xffffffff


	//   ....[98]....
        /*0acc*/ 	.word	0xffffffff


	//   ....[99]....
        /*0ad0*/ 	.word	0xffffffff


	//   ....[100]....
        /*0ad4*/ 	.word	0xffffffff


	//   ....[101]....
        /*0ad8*/ 	.word	0xffffffff


	//   ....[102]....
        /*0adc*/ 	.word	0xffffffff


	//   ....[103]....
        /*0ae0*/ 	.word	0xffffffff


	//   ....[104]....
        /*0ae4*/ 	.word	0xffffffff


	//   ....[105]....
        /*0ae8*/ 	.word	0xffffffff


	//   ....[106]....
        /*0aec*/ 	.word	0x0500000f


	//   ....[107]....
        /*0af0*/ 	.word	0x0500000f


	//   ....[108]....
        /*0af4*/ 	.word	0x0500000f


	//   ....[109]....
        /*0af8*/ 	.word	0x0500000f


	//   ....[110]....
        /*0afc*/ 	.word	0x0500000f


	//   ....[111]....
        /*0b00*/ 	.word	0x0500000f


	//   ....[112]....
        /*0b04*/ 	.word	0x0500000f


	//   ....[113]....
        /*0b08*/ 	.word	0x0500000f


	//   ....[114]....
        /*0b0c*/ 	.word	0x0500000f


	//   ....[115]....
        /*0b10*/ 	.word	0x0500000f


	//   ....[116]....
        /*0b14*/ 	.word	0x0500000f


	//   ....[117]....
        /*0b18*/ 	.word	0x0500000f


	//   ....[118]....
        /*0b1c*/ 	.word	0x0500000f


	//   ....[119]....
        /*0b20*/ 	.word	0x0500000f


	//   ....[120]....
        /*0b24*/ 	.word	0x0500000f


	//   ....[121]....
        /*0b28*/ 	.word	0x0500000f


	//   ....[122]....
        /*0b2c*/ 	.word	0x0500000f


	//   ....[123]....
        /*0b30*/ 	.word	0x0500000f


	//   ....[124]....
        /*0b34*/ 	.word	0x0500000f


	//   ....[125]....
        /*0b38*/ 	.word	0x0500000f


	//   ....[126]....
        /*0b3c*/ 	.word	0x0500000f


	//   ....[127]....
        /*0b40*/ 	.word	0x0500000f


	//   ....[128]....
        /*0b44*/ 	.word	0x0500000f


	//   ....[129]....
        /*0b48*/ 	.word	0x0500000f


	//   ....[130]....
        /*0b4c*/ 	.word	0x0500000f


	//   ....[131]....
        /*0b50*/ 	.word	0x0500000f


	//   ....[132]....
        /*0b54*/ 	.word	0x0500000f


	//   ....[133]....
        /*0b58*/ 	.word	0x0500000f


	//   ....[134]....
        /*0b5c*/ 	.word	0x0500000f


	//   ....[135]....
        /*0b60*/ 	.word	0x0500000f


	//   ....[136]....
        /*0b64*/ 	.word	0x0500000f


	//   ....[137]....
        /*0b68*/ 	.word	0x0500000f


	//   ....[138]....
        /*0b6c*/ 	.word	0x0500000f


	//   ....[139]....
        /*0b70*/ 	.word	0x0500000f


	//   ....[140]....
        /*0b74*/ 	.word	0x0500000f


	//   ....[141]....
        /*0b78*/ 	.word	0x0500000f


	//   ....[142]....
        /*0b7c*/ 	.word	0x0500000f


	//   ....[143]....
        /*0b80*/ 	.word	0x0500000f


	//   ....[144]....
        /*0b84*/ 	.word	0x0500000f


	//   ....[145]....
        /*0b88*/ 	.word	0x0500000f


	//   ....[146]....
        /*0b8c*/ 	.word	0x0500000f


	//   ....[147]....
        /*0b90*/ 	.word	0x0500000f


	//   ....[148]....
        /*0b94*/ 	.word	0x0500000f


	//   ....[149]....
        /*0b98*/ 	.word	0x0500000f


	//   ....[150]....
        /*0b9c*/ 	.word	0x0500000f


	//   ....[151]....
        /*0ba0*/ 	.word	0x0500000f


	//   ....[152]....
        /*0ba4*/ 	.word	0x0500000f


	//   ....[153]....
        /*0ba8*/ 	.word	0x0500000f


	//   ....[154]....
        /*0bac*/ 	.word	0x0500000f


	//   ....[155]....
        /*0bb0*/ 	.word	0x0500000f


	//   ....[156]....
        /*0bb4*/ 	.word	0x0500000f


	//   ....[157]....
        /*0bb8*/ 	.word	0x0500000f


	//   ....[158]....
        /*0bbc*/ 	.word	0x0500000f


	//   ....[159]....
        /*0bc0*/ 	.word	0x0500000f


	//   ....[160]....
        /*0bc4*/ 	.word	0x0500000f


	//   ....[161]....
        /*0bc8*/ 	.word	0x0500000f


	//   ....[162]....
        /*0bcc*/ 	.word	0x0500000f


	//   ....[163]....
        /*0bd0*/ 	.word	0x0500000f


	//   ....[164]....
        /*0bd4*/ 	.word	0x0500000f


	//   ....[165]....
        /*0bd8*/ 	.word	0x0500000f


	//   ....[166]....
        /*0bdc*/ 	.word	0x0500000f


	//   ....[167]....
        /*0be0*/ 	.word	0x0500000f


	//   ....[168]....
        /*0be4*/ 	.word	0x0500000f


	//   ....[169]....
        /*0be8*/ 	.word	0x0500000f


	//   ....[170]....
        /*0bec*/ 	.word	0x0500000f


	//   ....[171]....
        /*0bf0*/ 	.word	0x0500000f


	//----- nvinfo : EIATTR_COOP_GROUP_INSTR_OFFSETS
	.align		4
.L_925:
        /*0bf4*/ 	.byte	0x04, 0x28
        /*0bf6*/ 	.short	(.L_927 - .L_926)


	//   ....[0]....
.L_926:
        /*0bf8*/ 	.word	0x00000070


	//   ....[1]....
        /*0bfc*/ 	.word	0x000001a0


	//   ....[2]....
        /*0c00*/ 	.word	0x000001f0


	//   ....[3]....
        /*0c04*/ 	.word	0x00000420


	//   ....[4]....
        /*0c08*/ 	.word	0x00000580


	//   ....[5]....
        /*0c0c*/ 	.word	0x000006a0


	//   ....[6]....
        /*0c10*/ 	.word	0x00000800


	//   ....[7]....
        /*0c14*/ 	.word	0x0000cac0


	//   ....[8]....
        /*0c18*/ 	.word	0x0000d0d0


	//   ....[9]....
        /*0c1c*/ 	.word	0x0000d0e0


	//   ....[10]....
        /*0c20*/ 	.word	0x0000d0f0


	//   ....[11]....
        /*0c24*/ 	.word	0x0000d100


	//   ....[12]....
        /*0c28*/ 	.word	0x0000eb80


	//   ....[13]....
        /*0c2c*/ 	.word	0x0000eb90


	//   ....[14]....
        /*0c30*/ 	.word	0x0000eba0


	//   ....[15]....
        /*0c34*/ 	.word	0x0000ebb0


	//   ....[16]....
        /*0c38*/ 	.word	0x000148a0


	//   ....[17]....
        /*0c3c*/ 	.word	0x00014a60


	//   ....[18]....
        /*0c40*/ 	.word	0x00014cf0


	//   ....[19]....
        /*0c44*/ 	.word	0x00014d40


	//   ....[20]....
        /*0c48*/ 	.word	0x0001a290


	//   ....[21]....
        /*0c4c*/ 	.word	0x0001a2b0


	//   ....[22]....
        /*0c50*/ 	.word	0x0001ac60


	//   ....[23]....
        /*0c54*/ 	.word	0x0001ace0


	//   ....[24]....
        /*0c58*/ 	.word	0x0001c7f0


	//   ....[25]....
        /*0c5c*/ 	.word	0x0001c820


	//   ....[26]....
        /*0c60*/ 	.word	0x0001c8f0


	//   ....[27]....
        /*0c64*/ 	.word	0x0001c910


	//   ....[28]....
        /*0c68*/ 	.word	0x0001da50


	//   ....[29]....
        /*0c6c*/ 	.word	0x0001da70


	//   ....[30]....
        /*0c70*/ 	.word	0x0001da80


	//   ....[31]....
        /*0c74*/ 	.word	0x0001da90


	//   ....[32]....
        /*0c78*/ 	.word	0x0001e1d0


	//   ....[33]....
        /*0c7c*/ 	.word	0x0001e1e0


	//   ....[34]....
        /*0c80*/ 	.word	0x0001e2f0


	//   ....[35]....
        /*0c84*/ 	.word	0x0001e300


	//   ....[36]....
        /*0c88*/ 	.word	0x0001e420


	//   ....[37]....
        /*0c8c*/ 	.word	0x0001e430


	//   ....[38]....
        /*0c90*/ 	.word	0x0001e550


	//   ....[39]....
        /*0c94*/ 	.word	0x0001e560


	//   ....[40]....
        /*0c98*/ 	.word	0x0001eb20


	//   ....[41]....
        /*0c9c*/ 	.word	0x0001eb30


	//   ....[42]....
        /*0ca0*/ 	.word	0x0001efc0


	//   ....[43]....
        /*0ca4*/ 	.word	0x0001efd0


	//   ....[44]....
        /*0ca8*/ 	.word	0x0001fd50


	//   ....[45]....
        /*0cac*/ 	.word	0x0001fd60


	//   ....[46]....
        /*0cb0*/ 	.word	0x0001fe80


	//   ....[47]....
        /*0cb4*/ 	.word	0x0001fe90


	//   ....[48]....
        /*0cb8*/ 	.word	0x0001ffb0


	//   ....[49]....
        /*0cbc*/ 	.word	0x0001ffc0


	//   ....[50]....
        /*0cc0*/ 	.word	0x000200e0


	//   ....[51]....
        /*0cc4*/ 	.word	0x000200f0


	//   ....[52]....
        /*0cc8*/ 	.word	0x00020270


	//   ....[53]....
        /*0ccc*/ 	.word	0x000204b0


	//   ....[54]....
        /*0cd0*/ 	.word	0x000204e0


	//   ....[55]....
        /*0cd4*/ 	.word	0x00020510


	//   ....[56]....
        /*0cd8*/ 	.word	0x00020540


	//   ....[57]....
        /*0cdc*/ 	.word	0x00020570


	//   ....[58]....
        /*0ce0*/ 	.word	0x000205a0


	//   ....[59]....
        /*0ce4*/ 	.word	0x00020750


	//   ....[60]....
        /*0ce8*/ 	.word	0x00020780


	//   ....[61]....
        /*0cec*/ 	.word	0x000207b0


	//   ....[62]....
        /*0cf0*/ 	.word	0x000207e0


	//   ....[63]....
        /*0cf4*/ 	.word	0x00020810


	//   ....[64]....
        /*0cf8*/ 	.word	0x00020840


	//   ....[65]....
        /*0cfc*/ 	.word	0x000208d0


	//   ....[66]....
        /*0d00*/ 	.word	0x00020900


	//   ....[67]....
        /*0d04*/ 	.word	0x00020910


	//   ....[68]....
        /*0d08*/ 	.word	0x000209c0


	//   ....[69]....
        /*0d0c*/ 	.word	0x00021b80


	//   ....[70]....
        /*0d10*/ 	.word	0x00023530


	//   ....[71]....
        /*0d14*/ 	.word	0x000240b0


	//   ....[72]....
        /*0d18*/ 	.word	0x00024100


	//   ....[73]....
        /*0d1c*/ 	.word	0x000241b0


	//   ....[74]....
        /*0d20*/ 	.word	0x000241c0


	//   ....[75]....
        /*0d24*/ 	.word	0x00024250


	//   ....[76]....
        /*0d28*/ 	.word	0x00024260


	//   ....[77]....
        /*0d2c*/ 	.word	0x000242f0


	//   ....[78]....
        /*0d30*/ 	.word	0x00024300


	//   ....[79]....
        /*0d34*/ 	.word	0x00024390


	//   ....[80]....
        /*0d38*/ 	.word	0x000243a0


	//   ....[81]....
        /*0d3c*/ 	.word	0x00024430


	//   ....[82]....
        /*0d40*/ 	.word	0x00024440


	//   ....[83]....
        /*0d44*/ 	.word	0x000244d0


	//   ....[84]....
        /*0d48*/ 	.word	0x000244e0


	//   ....[85]....
        /*0d4c*/ 	.word	0x00024530


	//   ....[86]....
        /*0d50*/ 	.word	0x00024560


	//   ....[87]....
        /*0d54*/ 	.word	0x00026ec0


	//   ....[88]....
        /*0d58*/ 	.word	0x00026f30


	//   ....[89]....
        /*0d5c*/ 	.word	0x00026f60


	//   ....[90]....
        /*0d60*/ 	.word	0x00026f70


	//   ....[91]....
        /*0d64*/ 	.word	0x00026fa0


	//   ....[92]....
        /*0d68*/ 	.word	0x00026fd0


	//   ....[93]....
        /*0d6c*/ 	.word	0x00027000


	//   ....[94]....
        /*0d70*/ 	.word	0x00027030


	//   ....[95]....
        /*0d74*/ 	.word	0x00027210


	//   ....[96]....
        /*0d78*/ 	.word	0x00027240


	//   ....[97]....
        /*0d7c*/ 	.word	0x00027270


	//   ....[98]....
        /*0d80*/ 	.word	0x000272a0


	//   ....[99]....
        /*0d84*/ 	.word	0x000272d0


	//   ....[100]....
        /*0d88*/ 	.word	0x00027300


	//   ....[101]....
        /*0d8c*/ 	.word	0x000273c0


	//   ....[102]....
        /*0d90*/ 	.word	0x000273e0


	//   ....[103]....
        /*0d94*/ 	.word	0x000273f0


	//   ....[104]....
        /*0d98*/ 	.word	0x00027450


	//   ....[105]....
        /*0d9c*/ 	.word	0x00027b60


	//   ....[106]....
        /*0da0*/ 	.word	0x00027fd0


	//   ....[107]....
        /*0da4*/ 	.word	0x00028080


	//   ....[108]....
        /*0da8*/ 	.word	0x00028110


	//   ....[109]....
        /*0dac*/ 	.word	0x00028160


	//   ....[110]....
        /*0db0*/ 	.word	0x000281b0


	//   ....[111]....
        /*0db4*/ 	.word	0x00028290


	//   ....[112]....
        /*0db8*/ 	.word	0x00028320


	//   ....[113]....
        /*0dbc*/ 	.word	0x00028370


	//   ....[114]....
        /*0dc0*/ 	.word	0x000283c0


	//   ....[115]....
        /*0dc4*/ 	.word	0x000285d0


	//   ....[116]....
        /*0dc8*/ 	.word	0x00028620


	//   ....[117]....
        /*0dcc*/ 	.word	0x000286b0


	//   ....[118]....
        /*0dd0*/ 	.word	0x00028740


	//   ....[119]....
        /*0dd4*/ 	.word	0x000287d0


	//   ....[120]....
        /*0dd8*/ 	.word	0x00028860


	//   ....[121]....
        /*0ddc*/ 	.word	0x000288f0


	//   ....[122]....
        /*0de0*/ 	.word	0x00028980


	//   ....[123]....
        /*0de4*/ 	.word	0x00028a00


	//   ....[124]....
        /*0de8*/ 	.word	0x00028a50


	//   ....[125]....
        /*0dec*/ 	.word	0x00028ae0


	//   ....[126]....
        /*0df0*/ 	.word	0x00028b70


	//   ....[127]....
        /*0df4*/ 	.word	0x00028bf0


	//   ....[128]....
        /*0df8*/ 	.word	0x00028c40


	//   ....[129]....
        /*0dfc*/ 	.word	0x00028cd0


	//   ....[130]....
        /*0e00*/ 	.word	0x00028d60


	//   ....[131]....
        /*0e04*/ 	.word	0x00028df0


	//   ....[132]....
        /*0e08*/ 	.word	0x00028e80


	//   ....[133]....
        /*0e0c*/ 	.word	0x00028f10


	//   ....[134]....
        /*0e10*/ 	.word	0x00028fa0


	//   ....[135]....
        /*0e14*/ 	.word	0x00029060


	//   ....[136]....
        /*0e18*/ 	.word	0x00029350


	//   ....[137]....
        /*0e1c*/ 	.word	0x00029530


	//   ....[138]....
        /*0e20*/ 	.word	0x00029580


	//   ....[139]....
        /*0e24*/ 	.word	0x000296a0


	//   ....[140]....
        /*0e28*/ 	.word	0x000296f0


	//   ....[141]....
        /*0e2c*/ 	.word	0x00029810


	//   ....[142]....
        /*0e30*/ 	.word	0x00029860


	//   ....[143]....
        /*0e34*/ 	.word	0x00029980


	//   ....[144]....
        /*0e38*/ 	.word	0x000299d0


	//   ....[145]....
        /*0e3c*/ 	.word	0x00029af0


	//   ....[146]....
        /*0e40*/ 	.word	0x00029b40


	//   ....[147]....
        /*0e44*/ 	.word	0x00029c60


	//   ....[148]....
        /*0e48*/ 	.word	0x00029cb0


	//   ....[149]....
        /*0e4c*/ 	.word	0x00029dd0


	//   ....[150]....
        /*0e50*/ 	.word	0x00029e20


	//   ....[151]....
        /*0e54*/ 	.word	0x00029f20


	//   ....[152]....
        /*0e58*/ 	.word	0x00029f70


	//   ....[153]....
        /*0e5c*/ 	.word	0x0002a2a0


	//   ....[154]....
        /*0e60*/ 	.word	0x0002a350


	//   ....[155]....
        /*0e64*/ 	.word	0x0002a4d0


	//   ....[156]....
        /*0e68*/ 	.word	0x0002a560


	//   ....[157]....
        /*0e6c*/ 	.word	0x0002a5e0


	//   ....[158]....
        /*0e70*/ 	.word	0x0002a660


	//   ....[159]....
        /*0e74*/ 	.word	0x0002a6e0


	//   ....[160]....
        /*0e78*/ 	.word	0x0002a770


	//   ....[161]....
        /*0e7c*/ 	.word	0x0002a810


	//   ....[162]....
        /*0e80*/ 	.word	0x0002a8e0


	//   ....[163]....
        /*0e84*/ 	.word	0x0002a960


	//   ....[164]....
        /*0e88*/ 	.word	0x0002a9e0


	//   ....[165]....
        /*0e8c*/ 	.word	0x0002aa60


	//   ....[166]....
        /*0e90*/ 	.word	0x0002aaf0


	//   ....[167]....
        /*0e94*/ 	.word	0x0002ab70


	//   ....[168]....
        /*0e98*/ 	.word	0x0002ac10


	//   ....[169]....
        /*0e9c*/ 	.word	0x0002ac60


	//   ....[170]....
        /*0ea0*/ 	.word	0x0002acf0


	//   ....[171]....
        /*0ea4*/ 	.word	0x0002ae20


	//----- nvinfo : EIATTR_REG_RECONFIG
	.align		4
.L_927:
        /*0ea8*/ 	.byte	0x01, 0x54
	.zero		2


	//----- nvinfo : EIATTR_SYSCALL_OFFSETS
	.align		4
        /*0eac*/ 	.byte	0x04, 0x46
        /*0eae*/ 	.short	(.L_929 - .L_928)


	//   ....[0]....
.L_928:
        /*0eb0*/ 	.word	0x00001e50


	//   ....[1]....
        /*0eb4*/ 	.word	0x00001fa0


	//   ....[2]....
        /*0eb8*/ 	.word	0x0000cc90


	//   ....[3]....
        /*0ebc*/ 	.word	0x0000d020


	//   ....[4]....
        /*0ec0*/ 	.word	0x00023140


	//   ....[5]....
        /*0ec4*/ 	.word	0x00023290


	//   ....[6]....
        /*0ec8*/ 	.word	0x00023380


	//   ....[7]....
        /*0ecc*/ 	.word	0x00023ca0


	//----- nvinfo : EIATTR_MBARRIER_INSTR_OFFSETS
	.align		4
.L_929:
        /*0ed0*/ 	.byte	0x04, 0x39
        /*0ed2*/ 	.short	(.L_931 - .L_930)


	//   ....[0]....
.L_930:
        /*0ed4*/ 	.word	0x000002d0
        /*0ed8*/ 	.word	0x000000ff
        /*0edc*/ 	.word	0x00034800
        /*0ee0*/ 	.short	0x0100
        /*0ee2*/ 	.byte	0x08
	.zero		1


	//   ....[1]....
        /*0ee4*/ 	.word	0x000002e0
        /*0ee8*/ 	.word	0x000000ff
        /*0eec*/ 	.word	0x00034820
        /*0ef0*/ 	.short	0x0100
        /*0ef2*/ 	.byte	0x08
	.zero		1


	//   ....[2]....
        /*0ef4*/ 	.word	0x000003d0
        /*0ef8*/ 	.word	0x000000ff
        /*0efc*/ 	.word	0x00034830
        /*0f00*/ 	.short	0x0100
        /*0f02*/ 	.byte	0x08
	.zero		1


	//   ....[3]....
        /*0f04*/ 	.word	0x000003e0
        /*0f08*/ 	.word	0x000000ff
        /*0f0c*/ 	.word	0x00034840
        /*0f10*/ 	.short	0x0100
        /*0f12*/ 	.byte	0x08
	.zero		1


	//   ....[4]....
        /*0f14*/ 	.word	0x000003f0
        /*0f18*/ 	.word	0x000000ff
        /*0f1c*/ 	.word	0x00034838
        /*0f20*/ 	.short	0x0100
        /*0f22*/ 	.byte	0x08
	.zero		1


	//   ....[5]....
        /*0f24*/ 	.word	0x00000400
        /*0f28*/ 	.word	0x000000ff
        /*0f2c*/ 	.word	0x00034848
        /*0f30*/ 	.short	0x0100
        /*0f32*/ 	.byte	0x08
	.zero		1


	//   ....[6]....
        /*0f34*/ 	.word	0x00000530
        /*0f38*/ 	.word	0x000000ff
        /*0f3c*/ 	.word	0x00034850
        /*0f40*/ 	.short	0x0100
        /*0f42*/ 	.byte	0x08
	.zero		1


	//   ....[7]....
        /*0f44*/ 	.word	0x00000540
        /*0f48*/ 	.word	0x000000ff
        /*0f4c*/ 	.word	0x00034860
        /*0f50*/ 	.short	0x0100
        /*0f52*/ 	.byte	0x08
	.zero		1


	//   ....[8]....
        /*0f54*/ 	.word	0x00000550
        /*0f58*/ 	.word	0x000000ff
        /*0f5c*/ 	.word	0x00034858
        /*0f60*/ 	.short	0x0100
        /*0f62*/ 	.byte	0x08
	.zero		1


	//   ....[9]....
        /*0f64*/ 	.word	0x00000560
        /*0f68*/ 	.word	0x000000ff
        /*0f6c*/ 	.word	0x00034868
        /*0f70*/ 	.short	0x0100
        /*0f72*/ 	.byte	0x08
	.zero		1


	//   ....[10]....
        /*0f74*/ 	.word	0x00000650
        /*0f78*/ 	.word	0x000000ff
        /*0f7c*/ 	.word	0x00034870
        /*0f80*/ 	.short	0x0100
        /*0f82*/ 	.byte	0x06
	.zero		1


	//   ....[11]....
        /*0f84*/ 	.word	0x00000660
        /*0f88*/ 	.word	0x000000ff
        /*0f8c*/ 	.word	0x00034880
        /*0f90*/ 	.short	0x0100
        /*0f92*/ 	.byte	0x06
	.zero		1


	//   ....[12]....
        /*0f94*/ 	.word	0x00000670
        /*0f98*/ 	.word	0x000000ff
        /*0f9c*/ 	.word	0x00034878
        /*0fa0*/ 	.short	0x0100
        /*0fa2*/ 	.byte	0x06
	.zero		1


	//   ....[13]....
        /*0fa4*/ 	.word	0x00000680
        /*0fa8*/ 	.word	0x000000ff
        /*0fac*/ 	.word	0x00034888
        /*0fb0*/ 	.short	0x0100
        /*0fb2*/ 	.byte	0x06
	.zero		1


	//   ....[14]....
        /*0fb4*/ 	.word	0x000007b0
        /*0fb8*/ 	.word	0x000000ff
        /*0fbc*/ 	.word	0x00034890
        /*0fc0*/ 	.short	0x0100
        /*0fc2*/ 	.byte	0x08
	.zero		1


	//   ....[15]....
        /*0fc4*/ 	.word	0x000007c0
        /*0fc8*/ 	.word	0x000000ff
        /*0fcc*/ 	.word	0x000348a0
        /*0fd0*/ 	.short	0x0100
        /*0fd2*/ 	.byte	0x08
	.zero		1


	//   ....[16]....
        /*0fd4*/ 	.word	0x000007d0
        /*0fd8*/ 	.word	0x000000ff
        /*0fdc*/ 	.word	0x00034898
        /*0fe0*/ 	.short	0x0100
        /*0fe2*/ 	.byte	0x08
	.zero		1


	//   ....[17]....
        /*0fe4*/ 	.word	0x000007e0
        /*0fe8*/ 	.word	0x000000ff
        /*0fec*/ 	.word	0x000348a8
        /*0ff0*/ 	.short	0x0100
        /*0ff2*/ 	.byte	0x08
	.zero		1


	//   ....[18]....
        /*0ff4*/ 	.word	0x00000910
        /*0ff8*/ 	.word	0x000000ff
        /*0ffc*/ 	.word	0x000348b0
        /*1000*/ 	.short	0x0100
        /*1002*/ 	.byte	0x08
	.zero		1


	//   ....[19]....
        /*1004*/ 	.word	0x00000920
        /*1008*/ 	.word	0x000000ff
        /*100c*/ 	.word	0x000348c0
        /*1010*/ 	.short	0x0100
        /*1012*/ 	.byte	0x08
	.zero		1


	//   ....[20]....
        /*1014*/ 	.word	0x00000930
        /*1018*/ 	.word	0x000000ff
        /*101c*/ 	.word	0x000348b8
        /*1020*/ 	.short	0x0100
        /*1022*/ 	.byte	0x08
	.zero		1


	//   ....[21]....
        /*1024*/ 	.word	0x00000940
        /*1028*/ 	.word	0x000000ff
        /*102c*/ 	.word	0x000348c8
        /*1030*/ 	.short	0x0100
        /*1032*/ 	.byte	0x08
	.zero		1


	//   ....[22]....
        /*1034*/ 	.word	0x00004180
        /*1038*/ 	.word	0x00000003
        /*103c*/ 	.word	0x00034890
        /*1040*/ 	.short	0x010a
        /*1042*/ 	.byte	0x3f
	.zero		1


	//   ....[23]....
        /*1044*/ 	.word	0x00007be0
        /*1048*/ 	.word	0x00000003
        /*104c*/ 	.word	0x00034890
        /*1050*/ 	.short	0x010a
        /*1052*/ 	.byte	0x3f
	.zero		1


	//   ....[24]....
        /*1054*/ 	.word	0x0000b180
        /*1058*/ 	.word	0x00000003
        /*105c*/ 	.word	0x00034890
        /*1060*/ 	.short	0x010a
        /*1062*/ 	.byte	0x3f
	.zero		1


	//   ....[25]....
        /*1064*/ 	.word	0x0000bb00
        /*1068*/ 	.word	0x0000002c
        /*106c*/ 	.word	0x00000000
        /*1070*/ 	.short	0x0101
        /*1072*/ 	.byte	0x3f
	.zero		1


	//   ....[26]....
        /*1074*/ 	.word	0x0000bb40
        /*1078*/ 	.word	0x00000003
        /*107c*/ 	.word	0x000348b0
        /*1080*/ 	.short	0x010a
        /*1082*/ 	.byte	0x3f
	.zero		1


	//   ....[27]....
        /*1084*/ 	.word	0x0000c4a0
        /*1088*/ 	.word	0x00000003
        /*108c*/ 	.word	0x00000000
        /*1090*/ 	.short	0x0101
        /*1092*/ 	.byte	0x3f
	.zero		1


	//   ....[28]....
        /*1094*/ 	.word	0x0000cd20
        /*1098*/ 	.word	0x00000002
        /*109c*/ 	.word	0x00034800
        /*10a0*/ 	.short	0x010a
        /*10a2*/ 	.byte	0x3f
	.zero		1


	//   ....[29]....
        /*10a4*/ 	.word	0x0000cd70
        /*10a8*/ 	.word	0x00000002
        /*10ac*/ 	.word	0x00034800
        /*10b0*/ 	.short	0x010a
        /*10b2*/ 	.byte	0x3f
	.zero		1


	//   ....[30]....
        /*10b4*/ 	.word	0x0000d3a0
        /*10b8*/ 	.word	0x00000002
        /*10bc*/ 	.word	0x00034800
        /*10c0*/ 	.short	0x010a
        /*10c2*/ 	.byte	0x3f
	.zero		1


	//   ....[31]....
        /*10c4*/ 	.word	0x0000ee10
        /*10c8*/ 	.word	0x00000002
        /*10cc*/ 	.word	0x00034800
        /*10d0*/ 	.short	0x010a
        /*10d2*/ 	.byte	0x3f
	.zero		1


	//   ....[32]....
        /*10d4*/ 	.word	0x00010ae0
        /*10d8*/ 	.word	0x00000000
        /*10dc*/ 	.word	0x00034830
        /*10e0*/ 	.short	0x010a
        /*10e2*/ 	.byte	0x3f
	.zero		1


	//   ....[33]....
        /*10e4*/ 	.word	0x00010b60
        /*10e8*/ 	.word	0x00000000
        /*10ec*/ 	.word	0x00034830
        /*10f0*/ 	.short	0x010a
        /*10f2*/ 	.byte	0x3f
	.zero		1


	//   ....[34]....
        /*10f4*/ 	.word	0x00015530
        /*10f8*/ 	.word	0x00000005
        /*10fc*/ 	.word	0x00000000
        /*1100*/ 	.short	0x0101
        /*1102*/ 	.byte	0x3f
	.zero		1


	//   ....[35]....
        /*1104*/ 	.word	0x00016830
        /*1108*/ 	.word	0x00000008
        /*110c*/ 	.word	0x00034830
        /*1110*/ 	.short	0x010a
        /*1112*/ 	.byte	0x3f
	.zero		1


	//   ....[36]....
        /*1114*/ 	.word	0x00016880
        /*1118*/ 	.word	0x00000008
        /*111c*/ 	.word	0x00034830
        /*1120*/ 	.short	0x010a
        /*1122*/ 	.byte	0x3f
	.zero		1


	//   ....[37]....
        /*1124*/ 	.word	0x00019d70
        /*1128*/ 	.word	0x00000008
        /*112c*/ 	.word	0x00034850
        /*1130*/ 	.short	0x010a
        /*1132*/ 	.byte	0x3f
	.zero		1


	//   ....[38]....
        /*1134*/ 	.word	0x00019db0
        /*1138*/ 	.word	0x00000008
        /*113c*/ 	.word	0x00034850
        /*1140*/ 	.short	0x010a
        /*1142*/ 	.byte	0x3f
	.zero		1


	//   ....[39]....
        /*1144*/ 	.word	0x0001b3e0
        /*1148*/ 	.word	0x00000082
        /*114c*/ 	.word	0x00000000
        /*1150*/ 	.short	0x0101
        /*1152*/ 	.byte	0x3f
	.zero		1


	//   ....[40]....
        /*1154*/ 	.word	0x0001b420
        /*1158*/ 	.word	0x00000007
        /*115c*/ 	.word	0x00000000
        /*1160*/ 	.short	0x0101
        /*1162*/ 	.byte	0x3f
	.zero		1


	//   ....[41]....
        /*1164*/ 	.word	0x0001c270
        /*1168*/ 	.word	0x0000000c
        /*116c*/ 	.word	0x00034850
        /*1170*/ 	.short	0x010a
        /*1172*/ 	.byte	0x3f
	.zero		1


	//   ....[42]....
        /*1174*/ 	.word	0x0001c2f0
        /*1178*/ 	.word	0x0000000c
        /*117c*/ 	.word	0x00034850
        /*1180*/ 	.short	0x010a
        /*1182*/ 	.byte	0x3f
	.zero		1


	//   ....[43]....
        /*1184*/ 	.word	0x0001ca20
        /*1188*/ 	.word	0x0000000c
        /*118c*/ 	.word	0x00000000
        /*1190*/ 	.short	0x0101
        /*1192*/ 	.byte	0x3f
	.zero		1


	//   ....[44]....
        /*1194*/ 	.word	0x0001e100
        /*1198*/ 	.word	0x00000000
        /*119c*/ 	.word	0x00000000
        /*11a0*/ 	.short	0x0101
        /*11a2*/ 	.byte	0x3f
	.zero		1


	//   ....[45]....
        /*11a4*/ 	.word	0x0001e8f0
        /*11a8*/ 	.word	0x00000008
        /*11ac*/ 	.word	0x00000000
        /*11b0*/ 	.short	0x0101
        /*11b2*/ 	.byte	0x3f
	.zero		1


	//   ....[46]....
        /*11b4*/ 	.word	0x00021c60
        /*11b8*/ 	.word	0x00000012
        /*11bc*/ 	.word	0x00034820
        /*11c0*/ 	.short	0x010a
        /*11c2*/ 	.byte	0x3f
	.zero		1


	//   ....[47]....
        /*11c4*/ 	.word	0x00021d30
        /*11c8*/ 	.word	0x00000005
        /*11cc*/ 	.word	0x000348a0
        /*11d0*/ 	.short	0x010a
        /*11d2*/ 	.byte	0x3f
	.zero		1


	//   ....[48]....
        /*11d4*/ 	.word	0x00022060
        /*11d8*/ 	.word	0x00000005
        /*11dc*/ 	.word	0x000348c0
        /*11e0*/ 	.short	0x010a
        /*11e2*/ 	.byte	0x3f
	.zero		1


	//   ....[49]....
        /*11e4*/ 	.word	0x000224c0
        /*11e8*/ 	.word	0x00000006
        /*11ec*/ 	.word	0x000348a0
        /*11f0*/ 	.short	0x010a
        /*11f2*/ 	.byte	0x3f
	.zero		1


	//   ....[50]....
        /*11f4*/ 	.word	0x00022810
        /*11f8*/ 	.word	0x00000006
        /*11fc*/ 	.word	0x000348c0
        /*1200*/ 	.short	0x010a
        /*1202*/ 	.byte	0x3f
	.zero		1


	//   ....[51]....
        /*1204*/ 	.word	0x000237b0
        /*1208*/ 	.word	0x00000000
        /*120c*/ 	.word	0x00034840
        /*1210*/ 	.short	0x010a
        /*1212*/ 	.byte	0x3f
	.zero		1


	//   ....[52]....
        /*1214*/ 	.word	0x00024640
        /*1218*/ 	.word	0x00000012
        /*121c*/ 	.word	0x00034800
        /*1220*/ 	.short	0x0107
        /*1222*/ 	.byte	0x3f
	.zero		1


	//   ....[53]....
        /*1224*/ 	.word	0x00024740
        /*1228*/ 	.word	0x00000012
        /*122c*/ 	.word	0x00034800
        /*1230*/ 	.short	0x0101
        /*1232*/ 	.byte	0x3f
	.zero		1


	//   ....[54]....
        /*1234*/ 	.word	0x00024760
        /*1238*/ 	.word	0x00000012
        /*123c*/ 	.word	0x00034820
        /*1240*/ 	.short	0x010a
        /*1242*/ 	.byte	0x3f
	.zero		1


	//   ....[55]....
        /*1244*/ 	.word	0x00024b30
        /*1248*/ 	.word	0x00000003
        /*124c*/ 	.word	0x00034840
        /*1250*/ 	.short	0x010a
        /*1252*/ 	.byte	0x3f
	.zero		1


	//   ....[56]....
        /*1254*/ 	.word	0x00024ec0
        /*1258*/ 	.word	0x00000002
        /*125c*/ 	.word	0x00034860
        /*1260*/ 	.short	0x010a
        /*1262*/ 	.byte	0x3f
	.zero		1


	//   ....[57]....
        /*1264*/ 	.word	0x00025580
        /*1268*/ 	.word	0x00000003
        /*126c*/ 	.word	0x00034840
        /*1270*/ 	.short	0x010a
        /*1272*/ 	.byte	0x3f
	.zero		1


	//   ....[58]....
        /*1274*/ 	.word	0x00025910
        /*1278*/ 	.word	0x00000002
        /*127c*/ 	.word	0x00034860
        /*1280*/ 	.short	0x010a
        /*1282*/ 	.byte	0x3f
	.zero		1


	//   ....[59]....
        /*1284*/ 	.word	0x00025f30
        /*1288*/ 	.word	0x00000002
        /*128c*/ 	.word	0x00034840
        /*1290*/ 	.short	0x010a
        /*1292*/ 	.byte	0x3f
	.zero		1


	//   ....[60]....
        /*1294*/ 	.word	0x000262b0
        /*1298*/ 	.word	0x00000002
        /*129c*/ 	.word	0x00034860
        /*12a0*/ 	.short	0x010a
        /*12a2*/ 	.byte	0x3f
	.zero		1


	//   ....[61]....
        /*12a4*/ 	.word	0x00026870
        /*12a8*/ 	.word	0x00000000
        /*12ac*/ 	.word	0x00034860
        /*12b0*/ 	.short	0x010a
        /*12b2*/ 	.byte	0x3f
	.zero		1


	//   ....[62]....
        /*12b4*/ 	.word	0x00027ae0
        /*12b8*/ 	.word	0x00000000
        /*12bc*/ 	.word	0x00034820
        /*12c0*/ 	.short	0x010a
        /*12c2*/ 	.byte	0x3f
	.zero		1


	//   ....[63]....
        /*12c4*/ 	.word	0x00027cc0
        /*12c8*/ 	.word	0x00000006
        /*12cc*/ 	.word	0x00000000
        /*12d0*/ 	.short	0x010a
        /*12d2*/ 	.byte	0x3f
	.zero		1


	//   ....[64]....
        /*12d4*/ 	.word	0x00027cf0
        /*12d8*/ 	.word	0x00000007
        /*12dc*/ 	.word	0x00000000
        /*12e0*/ 	.short	0x010a
        /*12e2*/ 	.byte	0x3f
	.zero		1


	//   ....[65]....
        /*12e4*/ 	.word	0x00027d50
        /*12e8*/ 	.word	0x00000004
        /*12ec*/ 	.word	0x00000000
        /*12f0*/ 	.short	0x010a
        /*12f2*/ 	.byte	0x3f
	.zero		1


	//   ....[66]....
        /*12f4*/ 	.word	0x00027d80
        /*12f8*/ 	.word	0x00000003
        /*12fc*/ 	.word	0x00000000
        /*1300*/ 	.short	0x010a
        /*1302*/ 	.byte	0x3f
	.zero		1


	//   ....[67]....
        /*1304*/ 	.word	0x00027de0
        /*1308*/ 	.word	0x00000003
        /*130c*/ 	.word	0x00034890
        /*1310*/ 	.short	0x010a
        /*1312*/ 	.byte	0x3f
	.zero		1


	//   ....[68]....
        /*1314*/ 	.word	0x00027e30
        /*1318*/ 	.word	0x00000003
        /*131c*/ 	.word	0x00034890
        /*1320*/ 	.short	0x010a
        /*1322*/ 	.byte	0x3f
	.zero		1


	//   ....[69]....
        /*1324*/ 	.word	0x00027e80
        /*1328*/ 	.word	0x00000003
        /*132c*/ 	.word	0x00034890
        /*1330*/ 	.short	0x010a
        /*1332*/ 	.byte	0x3f
	.zero		1


	//   ....[70]....
        /*1334*/ 	.word	0x00027ed0
        /*1338*/ 	.word	0x00000003
        /*133c*/ 	.word	0x000348b0
        /*1340*/ 	.short	0x010a
        /*1342*/ 	.byte	0x3f
	.zero		1


	//   ....[71]....
        /*1344*/ 	.word	0x000281e0
        /*1348*/ 	.word	0x00000002
        /*134c*/ 	.word	0x00034800
        /*1350*/ 	.short	0x010a
        /*1352*/ 	.byte	0x3f
	.zero		1


	//   ....[72]....
        /*1354*/ 	.word	0x000283f0
        /*1358*/ 	.word	0x00000002
        /*135c*/ 	.word	0x00034800
        /*1360*/ 	.short	0x010a
        /*1362*/ 	.byte	0x3f
	.zero		1


	//   ....[73]....
        /*1364*/ 	.word	0x00028440
        /*1368*/ 	.word	0x00000000
        /*136c*/ 	.word	0x00034830
        /*1370*/ 	.short	0x010a
        /*1372*/ 	.byte	0x3f
	.zero		1


	//   ....[74]....
        /*1374*/ 	.word	0x00028490
        /*1378*/ 	.word	0x00000008
        /*137c*/ 	.word	0x00034830
        /*1380*/ 	.short	0x010a
        /*1382*/ 	.byte	0x3f
	.zero		1


	//   ....[75]....
        /*1384*/ 	.word	0x000284e0
        /*1388*/ 	.word	0x00000008
        /*138c*/ 	.word	0x00034850
        /*1390*/ 	.short	0x010a
        /*1392*/ 	.byte	0x3f
	.zero		1


	//   ....[76]....
        /*1394*/ 	.word	0x00028530
        /*1398*/ 	.word	0x0000000c
        /*139c*/ 	.word	0x00034850
        /*13a0*/ 	.short	0x010a
        /*13a2*/ 	.byte	0x3f
	.zero		1


	//   ....[77]....
        /*13a4*/ 	.word	0x00029130
        /*13a8*/ 	.word	0x00000012
        /*13ac*/ 	.word	0x00034820
        /*13b0*/ 	.short	0x010a
        /*13b2*/ 	.byte	0x3f
	.zero		1


	//   ....[78]....
        /*13b4*/ 	.word	0x00029180
        /*13b8*/ 	.word	0x00000005
        /*13bc*/ 	.word	0x000348a0
        /*13c0*/ 	.short	0x010a
        /*13c2*/ 	.byte	0x3f
	.zero		1


	//   ....[79]....
        /*13c4*/ 	.word	0x000291d0
        /*13c8*/ 	.word	0x00000005
        /*13cc*/ 	.word	0x000348c0
        /*13d0*/ 	.short	0x010a
        /*13d2*/ 	.byte	0x3f
	.zero		1


	//   ....[80]....
        /*13d4*/ 	.word	0x00029220
        /*13d8*/ 	.word	0x00000006
        /*13dc*/ 	.word	0x000348a0
        /*13e0*/ 	.short	0x010a
        /*13e2*/ 	.byte	0x3f
	.zero		1


	//   ....[81]....
        /*13e4*/ 	.word	0x00029270
        /*13e8*/ 	.word	0x00000006
        /*13ec*/ 	.word	0x000348c0
        /*13f0*/ 	.short	0x010a
        /*13f2*/ 	.byte	0x3f
	.zero		1


	//   ....[82]....
        /*13f4*/ 	.word	0x00029410
        /*13f8*/ 	.word	0x00000000
        /*13fc*/ 	.word	0x00034840
        /*1400*/ 	.short	0x010a
        /*1402*/ 	.byte	0x3f
	.zero		1


	//   ....[83]....
        /*1404*/ 	.word	0x00029fb0
        /*1408*/ 	.word	0x00000012
        /*140c*/ 	.word	0x00034820
        /*1410*/ 	.short	0x010a
        /*1412*/ 	.byte	0x3f
	.zero		1


	//   ....[84]....
        /*1414*/ 	.word	0x0002a000
        /*1418*/ 	.word	0x00000003
        /*141c*/ 	.word	0x00034840
        /*1420*/ 	.short	0x010a
        /*1422*/ 	.byte	0x3f
	.zero		1


	//   ....[85]....
        /*1424*/ 	.word	0x0002a050
        /*1428*/ 	.word	0x00000002
        /*142c*/ 	.word	0x00034860
        /*1430*/ 	.short	0x010a
        /*1432*/ 	.byte	0x3f
	.zero		1


	//   ....[86]....
        /*1434*/ 	.word	0x0002a0a0
        /*1438*/ 	.word	0x00000003
        /*143c*/ 	.word	0x00034840
        /*1440*/ 	.short	0x010a
        /*1442*/ 	.byte	0x3f
	.zero		1


	//   ....[87]....
        /*1444*/ 	.word	0x0002a0f0
        /*1448*/ 	.word	0x00000002
        /*144c*/ 	.word	0x00034860
        /*1450*/ 	.short	0x010a
        /*1452*/ 	.byte	0x3f
	.zero		1


	//   ....[88]....
        /*1454*/ 	.word	0x0002a140
        /*1458*/ 	.word	0x00000002
        /*145c*/ 	.word	0x00034840
        /*1460*/ 	.short	0x010a
        /*1462*/ 	.byte	0x3f
	.zero		1


	//   ....[89]....
        /*1464*/ 	.word	0x0002a190
        /*1468*/ 	.word	0x00000002
        /*146c*/ 	.word	0x00034860
        /*1470*/ 	.short	0x010a
        /*1472*/ 	.byte	0x3f
	.zero		1


	//   ....[90]....
        /*1474*/ 	.word	0x0002a1e0
        /*1478*/ 	.word	0x00000000
        /*147c*/ 	.word	0x00034860
        /*1480*/ 	.short	0x010a
        /*1482*/ 	.byte	0x3f
	.zero		1


	//   ....[91]....
        /*1484*/ 	.word	0x0002ad40
        /*1488*/ 	.word	0x00000000
        /*148c*/ 	.word	0x00034820
        /*1490*/ 	.short	0x010a
        /*1492*/ 	.byte	0x3f
	.zero		1


	//   ....[92]....
        /*1494*/ 	.word	0x0002aee0
        /*1498*/ 	.word	0x00000006
        /*149c*/ 	.word	0x00000000
        /*14a0*/ 	.short	0x010a
        /*14a2*/ 	.byte	0x3f
	.zero		1


	//   ....[93]....
        /*14a4*/ 	.word	0x0002af30
        /*14a8*/ 	.word	0x00000007
        /*14ac*/ 	.word	0x00000000
        /*14b0*/ 	.short	0x010a
        /*14b2*/ 	.byte	0x3f
	.zero		1


	//   ....[94]....
        /*14b4*/ 	.word	0x0002af80
        /*14b8*/ 	.word	0x00000004
        /*14bc*/ 	.word	0x00000000
        /*14c0*/ 	.short	0x010a
        /*14c2*/ 	.byte	0x3f
	.zero		1


	//----- nvinfo : EIATTR_NUM_MBARRIERS
	.align		4
.L_931:
        /*14c4*/ 	.byte	0x03, 0x38
        /*14c6*/ 	.short	0x0016


	//----- nvinfo : EIATTR_EXIT_INSTR_OFFSETS
	.align		4
        /*14c8*/ 	.byte	0x04, 0x1c
        /*14ca*/ 	.short	(.L_933 - .L_932)


	//   ....[0]....
.L_932:
        /*14cc*/ 	.word	0x00027dd0


	//----- nvinfo : EIATTR_MAX_THREADS
	.align		4
.L_933:
        /*14d0*/ 	.byte	0x04, 0x05
        /*14d2*/ 	.short	(.L_935 - .L_934)
.L_934:
        /*14d4*/ 	.word	0x00000180
        /*14d8*/ 	.word	0x00000001
        /*14dc*/ 	.word	0x00000001


	//----- nvinfo : EIATTR_CRS_STACK_SIZE
	.align		4
.L_935:
        /*14e0*/ 	.byte	0x04, 0x1e
        /*14e2*/ 	.short	(.L_937 - .L_936)
.L_936:
        /*14e4*/ 	.word	0x00000000


	//----- nvinfo : EIATTR_CBANK_PARAM_SIZE
	.align		4
.L_937:
        /*14e8*/ 	.byte	0x03, 0x19
        /*14ea*/ 	.short	0x0af0


	//----- nvinfo : EIATTR_PARAM_CBANK
	.align		4
        /*14ec*/ 	.byte	0x04, 0x0a
        /*14ee*/ 	.short	(.L_939 - .L_938)
	.align		4
.L_938:
        /*14f0*/ 	.word	index@(.nv.constant0._ZN7cutlass13device_kernelIN5flash11enable_sm90INS1_16FlashAttnFwdSm90INS1_25CollectiveMainloopFwdSm90ILi2EN4cute5tupleIJNS5_1CILi1EEES8_S8_EEENS6_IJNS7_ILi128EEENS7_ILi176EEESA_EEELi128ENS_6half_tEfNS_4arch4Sm90ELb0ELb0ELb0ELb1ELb0ELb1ELb0ELb1ELb1ELb1ELb1ELb0EEENS1_21CollectiveEpilogueFwdINS6_IJSA_SA_SB_EEES9_SD_SF_Li256ELb1ELb1ELb1ELb0EEENS1_36VarlenDynamicPersistentTileSchedulerILi128ELi176ELi256ELi128ELb1ELb1ELb1ELb0ELb1ELb1EEEEEEEEEvNT_6ParamsE)
        /*14f4*/ 	.short	0x0210
        /*14f6*/ 	.short	0x0af0


	//----- nvinfo : EIATTR_SW_WAR
	.align		4
.L_939:
        /*14f8*/ 	.byte	0x04, 0x36
        /*14fa*/ 	.short	(.L_941 - .L_940)
.L_940:
        /*14fc*/ 	.word	0x00000008
.L_941:


//--------------------- .nv.info._ZN7cutlass13device_kernelIN5flash11enable_sm90INS1_16FlashAttnFwdSm90INS1_25CollectiveMainloopFwdSm90ILi2EN4cute5tupleIJNS5_1CILi1EEES8_S8_EEENS6_IJNS7_ILi128EEESA_SA_EEELi128ENS_6half_tEfNS_4arch4Sm90ELb0ELb1ELb0ELb0ELb0ELb0ELb0ELb1ELb1ELb1ELb1ELb0EEENS1_21CollectiveEpilogueFwdISB_S9_SC_SE_Li256ELb0ELb1ELb1ELb0EEENS1_19SingleTileSchedulerILb0ELb1ELb1ELi128EEEEEEEEEvNT_6ParamsE --------------------------
	.section	.nv.info._ZN7cutlass13device_kernelIN5flash11enable_sm90INS1_16FlashAttnFwdSm90INS1_25CollectiveMainloopFwdSm90ILi2EN4cute5tupleIJNS5_1CILi1EEES8_S8_EEENS6_IJNS7_ILi128EEESA_SA_EEELi128ENS_6half_tEfNS_4arch4Sm90ELb0ELb1ELb0ELb0ELb0ELb0ELb0ELb1ELb1ELb1ELb1ELb0EEENS1_21CollectiveEpilogueFwdISB_S9_SC_SE_Li256ELb0ELb1ELb1ELb0EEENS1_19SingleTileSchedulerILb0ELb1ELb1ELi128EEEEEEEEEvNT_6ParamsE,"",@"SHT_CUDA_INFO"
	.sectionflags	@""
	.align	4


	//----- nvinfo : EIATTR_CUDA_API_VERSION
	.align		4
        /*0000*/ 	.byte	0x04, 0x37
        /*0002*/ 	.short	(.L_943 - .L_942)
.L_942:
        /*0004*/ 	.word	0x00000082


	//----- nvinfo : EIATTR_KPARAM_INFO
	.align		4
.L_943:
        /*0008*/ 	.byte	0x04, 0x17
        /*000a*/ 	.short	(.L_945 - .L_944)
.L_944:
        /*000c*/ 	.word	0x00000000
        /*0010*/ 	.short	0x0000
        /*0012*/ 	.short	0x0070
        /*0014*/ 	.byte	0x00, 0xf0, 0x01, 0x28


	//----- nvinfo : EIATTR_SPARSE_MMA_MASK
	.align		4
.L_945:
        /*0018*/ 	.byte	0x03, 0x50
        /*001a*/ 	.short	0x0000


	//----- nvinfo : EIATTR_MAXREG_COUNT
	.align		4
        /*001c*/ 	.byte	0x03, 0x1b
        /*001e*/ 	.short	0x00a8


	//----- nvinfo : EIATTR_NUM_BARRIERS
	.align		4
        /*0020*/ 	.byte	0x02, 0x4c
        /*0022*/ 	.byte	0x10
	.zero		1


	//----- nvinfo : EIATTR_EXTERNS
	.align		4
        /*0024*/ 	.byte	0x04, 0x0f
        /*0026*/ 	.short	(.L_947 - .L_946)


	//   ....[0]....
	.align		4
.L_946:
        /*0028*/ 	.word	index@(__assertfail)


	//----- nvinfo : EIATTR_ANNOTATIONS
	.align		4
.L_947:
        /*002c*/ 	.byte	0x04, 0x55
        /*002e*/ 	.short	(.L_949 - .L_948)


	//   ....[0]....
.L_948:
        /* <DEDUP_REMOVED lines=10> */


	//----- nvinfo : EIATTR_MERCURY_ISA_VERSION
	.align		4
.L_949:
        /*00c0*/ 	.byte	0x03, 0x5f
        /*00c2*/ 	.short	0x0101


	//----- nvinfo : EIATTR_INT_WARP_WIDE_INSTR_OFFSETS
	.align		4
        /*00c4*/ 	.byte	0x04, 0x31
        /*00c6*/ 	.short	(.L_951 - .L_950)


	//   ....[0]....
.L_950:
        /*00c8*/ 	.word	0x00000120


	//   ....[1]....
        /*00cc*/ 	.word	0x000001c0


	//   ....[2]....
        /*00d0*/ 	.word	0x00000230


	//----- nvinfo : EIATTR_COOP_GROUP_MASK_REGIDS
	.align		4
.L_951:
        /*00d4*/ 	.byte	0x04, 0x29
        /*00d6*/ 	.short	(.L_953 - .L_952)


	//   ....[0]....
.L_952:
        /*00d8*/ 	.word	0xffffffff


	//   ....[1]....
        /*00dc*/ 	.word	0xffffffff


	//   ....[2]....
        /*00e0*/ 	.word	0xffffffff


	//   ....[3]....
        /*00e4*/ 	.word	0xffffffff


	//   ....[4]....
        /*00e8*/ 	.word	0xffffffff


	//   ....[5]....
        /*00ec*/ 	.word	0xffffffff


	//   ....[6]....
        /*00f0*/ 	.word	0xffffffff


	//   ....[7]....
        /*00f4*/ 	.word	0xffffffff


	//   ....[8]....
        /*00f8*/ 	.word	0xffffffff


	//   ....[9]....
        /*00fc*/ 	.word	0xffffffff


	//   ....[10]....
        /*0100*/ 	.word	0xffffffff


	//   ....[11]....
        /*0104*/ 	.word	0xffffffff


	//   ....[12]....
        /*0108*/ 	.word	0xffffffff


	//   ....[13]....
        /*010c*/ 	.word	0xffffffff


	//   ....[14]....
        /*0110*/ 	.word	0xffffffff


	//   ....[15]....
        /*0114*/ 	.word	0xffffffff


	//   ....[16]....
        /*0118*/ 	.word	0xffffffff


	//   ....[17]....
        /*011c*/ 	.word	0xffffffff


	//   ....[18]....
        /*0120*/ 	.word	0xffffffff


	//   ....[19]....
        /*0124*/ 	.word	0xffffffff


	//   ....[20]....
        /*0128*/ 	.word	0xffffffff


	//   ....[21]....
        /*012c*/ 	.word	0xffffffff


	//   ....[22]....
        /*0130*/ 	.word	0xffffffff


	//   ....[23]....
        /*0134*/ 	.word	0xffffffff


	//   ....[24]....
        /*0138*/ 	.word	0xffffffff


	//   ....[25]....
        /*013c*/ 	.word	0xffffffff


	//   ....[26]....
        /*0140*/ 	.word	0xffffffff


	//   ....[27]....
        /*0144*/ 	.word	0xffffffff


	//   ....[28]....
        /*0148*/ 	.word	0xffffffff


	//   ....[29]....
        /*014c*/ 	.word	0xffffffff


	//   ....[30]....
        /*0150*/ 	.word	0xffffffff


	//   ....[31]....
        /*0154*/ 	.word	0xffffffff


	//   ....[32]....
        /*0158*/ 	.word	0xffffffff


	//   ....[33]....
        /*015c*/ 	.word	0xffffffff


	//   ....[34]....
        /*0160*/ 	.word	0xffffffff


	//   ....[35]....
        /*0164*/ 	.word	0xffffffff


	//   ....[36]....
        /*0168*/ 	.word	0xffffffff


	//   ....[37]....
        /*016c*/ 	.word	0xffffffff


	//   ....[38]....
        /*0170*/ 	.word	0xffffffff


	//   ....[39]....
        /*0174*/ 	.word	0xffffffff


	//   ....[40]....
        /*0178*/ 	.word	0xffffffff


	//   ....[41]....
        /*017c*/ 	.word	0xffffffff


	//   ....[42]....
        /*0180*/ 	.word	0xffffffff


	//   ....[43]....
        /*0184*/ 	.word	0xffffffff


	//   ....[44]....
        /*0188*/ 	.word	0xffffffff


	//   ....[45]....
        /*018c*/ 	.word	0xffffffff


	//   ....[46]....
        /*0190*/ 	.word	0xffffffff


	//   ....[47]....
        /*0194*/ 	.word	0xffffffff


	//   ....[48]....
        /*0198*/ 	.word	0xffffffff


	//   ....[49]....
        /*019c*/ 	.word	0xffffffff


	//   ....[50]....
        /*01a0*/ 	.word	0xffffffff


	//   ....[51]....
        /*01a4*/ 	.word	0xffffffff


	//   ....[52]....
        /*01a8*/ 	.word	0xffffffff


	//   ....[53]....
        /*01ac*/ 	.word	0xffffffff


	//   ....[54]....
        /*01b0*/ 	.word	0xffffffff


	//   ....[55]....
        /*01b4*/ 	.word	0xffffffff


	//   ....[56]....
        /*01b8*/ 	.word	0xffffffff


	//   ....[57]....
        /*01bc*/ 	.word	0xffffffff


	//   ....[58]....
        /*01c0*/ 	.word	0xffffffff


	//   ....[59]....
        /*01c4*/ 	.word	0xffffffff


	//   ....[60]....
        /*01c8*/ 	.word	0xffffffff


	//   ....[61]....
        /*01cc*/ 	.word	0x0500000f


	//   ....[62]....
        /*01d0*/ 	.word	0x0500000f


	//   ....[63]....
        /*01d4*/ 	.word	0x0500000f


	//   ....[64]....
        /*01d8*/ 	.word	0x0500000f


	//   ....[65]....
        /*01dc*/ 	.word	0x0500000f


	//   ....[66]....
        /*01e0*/ 	.word	0x0500000f


	//   ....[67]....
        /*01e4*/ 	.word	0x0500000f


	//   ....[68]....
        /*01e8*/ 	.word	0x0500000f


	//   ....[69]....
        /*01ec*/ 	.word	0x0500000f


	//   ....[70]....
        /*01f0*/ 	.word	0x0500000f


	//   ....[71]....
        /*01f4*/ 	.word	0x0500000f


	//   ....[72]....
        /*01f8*/ 	.word	0x0500000f


	//   ....[73]....
        /*01fc*/ 	.word	0x0500000f


	//   ....[74]....
        /*0200*/ 	.word	0x0500000f


	//   ....[75]....
        /*0204*/ 	.word	0x0500000f


	//   ....[76]....
        /*0208*/ 	.word	0x0500000f


	//   ....[77]....
        /*020c*/ 	.word	0x0500000f


	//   ....[78]....
        /*0210*/ 	.word	0x0500000f


	//----- nvinfo : EIATTR_COOP_GROUP_INSTR_OFFSETS
	.align		4
.L_953:
        /*0214*/ 	.byte	0x04, 0x28
        /*0216*/ 	.short	(.L_955 - .L_954)


	//   ....[0]....
.L_954:
        /*0218*/ 	.word	0x00000060


	//   ....[1]....
        /*021c*/ 	.word	0x00000130


	//   ....[2]....
        /*0220*/ 	.word	0x000001e0


	//   ....[3]....
        /*0224*/ 	.word	0x000003a0


	//   ....[4]....
        /*0228*/ 	.word	0x00000500


	//   ....[5]....
        /*022c*/ 	.word	0x00000620


	//   ....[6]....
        /*0230*/ 	.word	0x00000780


	//   ....[7]....
        /*0234*/ 	.word	0x000014a0


	//   ....[8]....
        /*0238*/ 	.word	0x00001cd0


	//   ....[9]....
        /*023c*/ 	.word	0x00002090


	//   ....[10]....
        /*0240*/ 	.word	0x00003100


	//   ....[11]....
        /*0244*/ 	.word	0x00003550


	//   ....[12]....
        /*0248*/ 	.word	0x00003b50


	//   ....[13]....
        /*024c*/ 	.word	0x00003c10


	//   ....[14]....
        /*0250*/ 	.word	0x000050d0


	//   ....[15]....
        /*0254*/ 	.word	0x00005530


	//   ....[16]....
        /*0258*/ 	.word	0x000060f0


	//   ....[17]....
        /*025c*/ 	.word	0x000061f0


	//   ....[18]....
        /*0260*/ 	.word	0x00006ba0


	//   ....[19]....
        /*0264*/ 	.word	0x00006cf0


	//   ....[20]....
        /*0268*/ 	.word	0x00008530


	//   ....[21]....
        /*026c*/ 	.word	0x00008570


	//   ....[22]....
        /*0270*/ 	.word	0x00008d50


	//   ....[23]....
        /*0274*/ 	.word	0x00008dc0


	//   ....[24]....
        /*0278*/ 	.word	0x0000a5a0


	//   ....[25]....
        /*027c*/ 	.word	0x0000a830


	//   ....[26]....
        /*0280*/ 	.word	0x0000b3f0


	//   ....[27]....
        /*0284*/ 	.word	0x0000b4f0


	//   ....[28]....
        /*0288*/ 	.word	0x0000bf30


	//   ....[29]....
        /*028c*/ 	.word	0x0000c0c0


	//   ....[30]....
        /*0290*/ 	.word	0x0000cef0


	//   ....[31]....
        /*0294*/ 	.word	0x0000cf20


	//   ....[32]....
        /*0298*/ 	.word	0x0000cff0


	//   ....[33]....
        /*029c*/ 	.word	0x0000d000


	//   ....[34]....
        /*02a0*/ 	.word	0x0000ded0


	//   ....[35]....
        /*02a4*/ 	.word	0x0000df10


	//   ....[36]....
        /*02a8*/ 	.word	0x0000df40


	//   ....[37]....
        /*02ac*/ 	.word	0x0000df70


	//   ....[38]....
        /*02b0*/ 	.word	0x0000df80


	//   ....[39]....
        /*02b4*/ 	.word	0x0000dfb0


	//   ....[40]....
        /*02b8*/ 	.word	0x0000e610


	//   ....[41]....
        /*02bc*/ 	.word	0x0000e620


	//   ....[42]....
        /*02c0*/ 	.word	0x0000f020


	//   ....[43]....
        /*02c4*/ 	.word	0x0000feb0


	//   ....[44]....
        /*02c8*/ 	.word	0x000107b0


	//   ....[45]....
        /*02cc*/ 	.word	0x000107e0


	//   ....[46]....
        /*02d0*/ 	.word	0x00010810


	//   ....[47]....
        /*02d4*/ 	.word	0x000108c0


	//   ....[48]....
        /*02d8*/ 	.word	0x000108e0


	//   ....[49]....
        /*02dc*/ 	.word	0x00010910


	//   ....[50]....
        /*02e0*/ 	.word	0x00010990


	//   ....[51]....
        /*02e4*/ 	.word	0x000109c0


	//   ....[52]....
        /*02e8*/ 	.word	0x00010a20


	//   ....[53]....
        /*02ec*/ 	.word	0x00010a50


	//   ....[54]....
        /*02f0*/ 	.word	0x00010ac0


	//   ....[55]....
        /*02f4*/ 	.word	0x00010af0


	//   ....[56]....
        /*02f8*/ 	.word	0x00010b60


	//   ....[57]....
        /*02fc*/ 	.word	0x00010b90


	//   ....[58]....
        /*0300*/ 	.word	0x00010c10


	//   ....[59]....
        /*0304*/ 	.word	0x00010c50


	//   ....[60]....
        /*0308*/ 	.word	0x00012c00


	//   ....[61]....
        /*030c*/ 	.word	0x00013220


	//   ....[62]....
        /*0310*/ 	.word	0x00013390


	//   ....[63]....
        /*0314*/ 	.word	0x000133e0


	//   ....[64]....
        /*0318*/ 	.word	0x00013530


	//   ....[65]....
        /*031c*/ 	.word	0x000135a0


	//   ....[66]....
        /*0320*/ 	.word	0x00013610


	//   ....[67]....
        /*0324*/ 	.word	0x000136f0


	//   ....[68]....
        /*0328*/ 	.word	0x00013760


	//   ....[69]....
        /*032c*/ 	.word	0x00013840


	//   ....[70]....
        /*0330*/ 	.word	0x000138b0


	//   ....[71]....
        /*0334*/ 	.word	0x00013990


	//   ....[72]....
        /*0338*/ 	.word	0x00013a00


	//   ....[73]....
        /*033c*/ 	.word	0x00013ae0


	//   ....[74]....
        /*0340*/ 	.word	0x00013b50


	//   ....[75]....
        /*0344*/ 	.word	0x00013c20


	//   ....[76]....
        /*0348*/ 	.word	0x00013c90


	//   ....[77]....
        /*034c*/ 	.word	0x00013d40


	//   ....[78]....
        /*0350*/ 	.word	0x00014140


	//----- nvinfo : EIATTR_REG_RECONFIG
	.align		4
.L_955:
        /*0354*/ 	.byte	0x01, 0x54
	.zero		2


	//----- nvinfo : EIATTR_SYSCALL_OFFSETS
	.align		4
        /*0358*/ 	.byte	0x04, 0x46
        /*035a*/ 	.short	(.L_957 - .L_956)


	//   ....[0]....
.L_956:
        /*035c*/ 	.word	0x00001660


	//   ....[1]....
        /*0360*/ 	.word	0x0000fb30


	//   ....[2]....
        /*0364*/ 	.word	0x0000fc70


	//   ....[3]....
        /*0368*/ 	.word	0x0000fd60


	//   ....[4]....
        /*036c*/ 	.word	0x00010420


	//----- nvinfo : EIATTR_MBARRIER_INSTR_OFFSETS
	.align		4
.L_957:
        /*0370*/ 	.byte	0x04, 0x39
        /*0372*/ 	.short	(.L_959 - .L_958)


	//   ....[0]....
.L_958:
        /*0374*/ 	.word	0x00000250
        /*0378*/ 	.word	0x000000ff
        /*037c*/ 	.word	0x00028800
        /*0380*/ 	.short	0x0100
        /*0382*/ 	.byte	0x08
	.zero		1


	//   ....[1]....
        /*0384*/ 	.word	0x00000260
        /*0388*/ 	.word	0x000000ff
        /*038c*/ 	.word	0x00028820
        /*0390*/ 	.short	0x0100
        /*0392*/ 	.byte	0x08
	.zero		1


	//   ....[2]....
        /*0394*/ 	.word	0x00000350
        /*0398*/ 	.word	0x000000ff
        /*039c*/ 	.word	0x00028830
        /*03a0*/ 	.short	0x0100
        /*03a2*/ 	.byte	0x08
	.zero		1


	//   ....[3]....
        /*03a4*/ 	.word	0x00000360
        /*03a8*/ 	.word	0x000000ff
        /*03ac*/ 	.word	0x00028840
        /*03b0*/ 	.short	0x0100
        /*03b2*/ 	.byte	0x08
	.zero		1


	//   ....[4]....
        /*03b4*/ 	.word	0x00000370
        /*03b8*/ 	.word	0x000000ff
        /*03bc*/ 	.word	0x00028838
        /*03c0*/ 	.short	0x0100
        /*03c2*/ 	.byte	0x08
	.zero		1


	//   ....[5]....
        /*03c4*/ 	.word	0x00000380
        /*03c8*/ 	.word	0x000000ff
        /*03cc*/ 	.word	0x00028848
        /*03d0*/ 	.short	0x0100
        /*03d2*/ 	.byte	0x08
	.zero		1


	//   ....[6]....
        /*03d4*/ 	.word	0x000004b0
        /*03d8*/ 	.word	0x000000ff
        /*03dc*/ 	.word	0x00028850
        /*03e0*/ 	.short	0x0100
        /*03e2*/ 	.byte	0x08
	.zero		1


	//   ....[7]....
        /*03e4*/ 	.word	0x000004c0
        /*03e8*/ 	.word	0x000000ff
        /*03ec*/ 	.word	0x00028860
        /*03f0*/ 	.short	0x0100
        /*03f2*/ 	.byte	0x08
	.zero		1


	//   ....[8]....
        /*03f4*/ 	.word	0x000004d0
        /*03f8*/ 	.word	0x000000ff
        /*03fc*/ 	.word	0x00028858
        /*0400*/ 	.short	0x0100
        /*0402*/ 	.byte	0x08
	.zero		1


	//   ....[9]....
        /*0404*/ 	.word	0x000004e0
        /*0408*/ 	.word	0x000000ff
        /*040c*/ 	.word	0x00028868
        /*0410*/ 	.short	0x0100
        /*0412*/ 	.byte	0x08
	.zero		1


	//   ....[10]....
        /*0414*/ 	.word	0x000005d0
        /*0418*/ 	.word	0x000000ff
        /*041c*/ 	.word	0x00028870
        /*0420*/ 	.short	0x0100
        /*0422*/ 	.byte	0x06
	.zero		1


	//   ....[11]....
        /*0424*/ 	.word	0x000005e0
        /*0428*/ 	.word	0x000000ff
        /*042c*/ 	.word	0x00028880
        /*0430*/ 	.short	0x0100
        /*0432*/ 	.byte	0x06
	.zero		1


	//   ....[12]....
        /*0434*/ 	.word	0x000005f0
        /*0438*/ 	.word	0x000000ff
        /*043c*/ 	.word	0x00028878
        /*0440*/ 	.short	0x0100
        /*0442*/ 	.byte	0x06
	.zero		1


	//   ....[13]....
        /*0444*/ 	.word	0x00000600
        /*0448*/ 	.word	0x000000ff
        /*044c*/ 	.word	0x00028888
        /*0450*/ 	.short	0x0100
        /*0452*/ 	.byte	0x06
	.zero		1


	//   ....[14]....
        /*0454*/ 	.word	0x00000730
        /*0458*/ 	.word	0x000000ff
        /*045c*/ 	.word	0x00028890
        /*0460*/ 	.short	0x0100
        /*0462*/ 	.byte	0x08
	.zero		1


	//   ....[15]....
        /*0464*/ 	.word	0x00000740
        /*0468*/ 	.word	0x000000ff
        /*046c*/ 	.word	0x000288a0
        /*0470*/ 	.short	0x0100
        /*0472*/ 	.byte	0x08
	.zero		1


	//   ....[16]....
        /*0474*/ 	.word	0x00000750
        /*0478*/ 	.word	0x000000ff
        /*047c*/ 	.word	0x00028898
        /*0480*/ 	.short	0x0100
        /*0482*/ 	.byte	0x08
	.zero		1


	//   ....[17]....
        /*0484*/ 	.word	0x00000760
        /*0488*/ 	.word	0x000000ff
        /*048c*/ 	.word	0x000288a8
        /*0490*/ 	.short	0x0100
        /*0492*/ 	.byte	0x08
	.zero		1


	//   ....[18]....
        /*0494*/ 	.word	0x00000890
        /*0498*/ 	.word	0x000000ff
        /*049c*/ 	.word	0x000288b0
        /*04a0*/ 	.short	0x0100
        /*04a2*/ 	.byte	0x08
	.zero		1


	//   ....[19]....
        /*04a4*/ 	.word	0x000008a0
        /*04a8*/ 	.word	0x000000ff
        /*04ac*/ 	.word	0x000288c0
        /*04b0*/ 	.short	0x0100
        /*04b2*/ 	.byte	0x08
	.zero		1


	//   ....[20]....
        /*04b4*/ 	.word	0x000008b0
        /*04b8*/ 	.word	0x000000ff
        /*04bc*/ 	.word	0x000288b8
        /*04c0*/ 	.short	0x0100
        /*04c2*/ 	.byte	0x08
	.zero		1


	//   ....[21]....
        /*04c4*/ 	.word	0x000008c0
        /*04c8*/ 	.word	0x000000ff
        /*04cc*/ 	.word	0x000288c8
        /*04d0*/ 	.short	0x0100
        /*04d2*/ 	.byte	0x08
	.zero		1


	//   ....[22]....
        /*04d4*/ 	.word	0x00001690
        /*04d8*/ 	.word	0x000000ff
        /*04dc*/ 	.word	0x00028800
        /*04e0*/ 	.short	0x010a
        /*04e2*/ 	.byte	0x24
	.zero		1


	//   ....[23]....
        /*04e4*/ 	.word	0x000016f0
        /*04e8*/ 	.word	0x000000ff
        /*04ec*/ 	.word	0x00028830
        /*04f0*/ 	.short	0x010a
        /*04f2*/ 	.byte	0x24
	.zero		1


	//   ....[24]....
        /*04f4*/ 	.word	0x00001780
        /*04f8*/ 	.word	0x000000ff
        /*04fc*/ 	.word	0x00028830
        /*0500*/ 	.short	0x010a
        /*0502*/ 	.byte	0x24
	.zero		1


	//   ....[25]....
        /*0504*/ 	.word	0x00001ee0
        /*0508*/ 	.word	0x00000000
        /*050c*/ 	.word	0x00000000
        /*0510*/ 	.short	0x0101
        /*0512*/ 	.byte	0x3f
	.zero		1


	//   ....[26]....
        /*0514*/ 	.word	0x00004ba0
        /*0518*/ 	.word	0x000000ff
        /*051c*/ 	.word	0x00028830
        /*0520*/ 	.short	0x010a
        /*0522*/ 	.byte	0x0a
	.zero		1


	//   ....[27]....
        /*0524*/ 	.word	0x00004be0
        /*0528*/ 	.word	0x000000ff
        /*052c*/ 	.word	0x00028830
        /*0530*/ 	.short	0x010a
        /*0532*/ 	.byte	0x0a
	.zero		1


	//   ....[28]....
        /*0534*/ 	.word	0x00004f10
        /*0538*/ 	.word	0x000000ff
        /*053c*/ 	.word	0x00028850
        /*0540*/ 	.short	0x010a
        /*0542*/ 	.byte	0x0a
	.zero		1


	//   ....[29]....
        /*0544*/ 	.word	0x00004f50
        /*0548*/ 	.word	0x000000ff
        /*054c*/ 	.word	0x00028850
        /*0550*/ 	.short	0x010a
        /*0552*/ 	.byte	0x0a
	.zero		1


	//   ....[30]....
        /*0554*/ 	.word	0x00005330
        /*0558*/ 	.word	0x0000000e
        /*055c*/ 	.word	0x00000000
        /*0560*/ 	.short	0x0101
        /*0562*/ 	.byte	0x3f
	.zero		1


	//   ....[31]....
        /*0564*/ 	.word	0x000070e0
        /*0568*/ 	.word	0x00000036
        /*056c*/ 	.word	0x00000000
        /*0570*/ 	.short	0x0101
        /*0572*/ 	.byte	0x3f
	.zero		1


	//   ....[32]....
        /*0574*/ 	.word	0x00007e90
        /*0578*/ 	.word	0x000000ff
        /*057c*/ 	.word	0x00028830
        /*0580*/ 	.short	0x010a
        /*0582*/ 	.byte	0x0a
	.zero		1


	//   ....[33]....
        /*0584*/ 	.word	0x00007ed0
        /*0588*/ 	.word	0x000000ff
        /*058c*/ 	.word	0x00028830
        /*0590*/ 	.short	0x010a
        /*0592*/ 	.byte	0x0a
	.zero		1


	//   ....[34]....
        /*0594*/ 	.word	0x00008200
        /*0598*/ 	.word	0x000000ff
        /*059c*/ 	.word	0x00028850
        /*05a0*/ 	.short	0x010a
        /*05a2*/ 	.byte	0x0a
	.zero		1


	//   ....[35]....
        /*05a4*/ 	.word	0x00008240
        /*05a8*/ 	.word	0x000000ff
        /*05ac*/ 	.word	0x00028850
        /*05b0*/ 	.short	0x010a
        /*05b2*/ 	.byte	0x0a
	.zero		1


	//   ....[36]....
        /*05b4*/ 	.word	0x00009300
        /*05b8*/ 	.word	0x0000001b
        /*05bc*/ 	.word	0x00000000
        /*05c0*/ 	.short	0x0101
        /*05c2*/ 	.byte	0x3f
	.zero		1


	//   ....[37]....
        /*05c4*/ 	.word	0x000093b0
        /*05c8*/ 	.word	0x0000001f
        /*05cc*/ 	.word	0x00000000
        /*05d0*/ 	.short	0x0101
        /*05d2*/ 	.byte	0x3f
	.zero		1


	//   ....[38]....
        /*05d4*/ 	.word	0x00009ed0
        /*05d8*/ 	.word	0x000000ff
        /*05dc*/ 	.word	0x00028830
        /*05e0*/ 	.short	0x010a
        /*05e2*/ 	.byte	0x0a
	.zero		1


	//   ....[39]....
        /*05e4*/ 	.word	0x00009f10
        /*05e8*/ 	.word	0x000000ff
        /*05ec*/ 	.word	0x00028830
        /*05f0*/ 	.short	0x010a
        /*05f2*/ 	.byte	0x0a
	.zero		1


	//   ....[40]....
        /*05f4*/ 	.word	0x0000a230
        /*05f8*/ 	.word	0x000000ff
        /*05fc*/ 	.word	0x00028850
        /*0600*/ 	.short	0x010a
        /*0602*/ 	.byte	0x0a
	.zero		1


	//   ....[41]....
        /*0604*/ 	.word	0x0000a270
        /*0608*/ 	.word	0x000000ff
        /*060c*/ 	.word	0x00028850
        /*0610*/ 	.short	0x010a
        /*0612*/ 	.byte	0x0a
	.zero		1


	//   ....[42]....
        /*0614*/ 	.word	0x0000a660
        /*0618*/ 	.word	0x0000000f
        /*061c*/ 	.word	0x00000000
        /*0620*/ 	.short	0x0101
        /*0622*/ 	.byte	0x3f
	.zero		1


	//   ....[43]....
        /*0624*/ 	.word	0x0000c2e0
        /*0628*/ 	.word	0x00000035
        /*062c*/ 	.word	0x00000000
        /*0630*/ 	.short	0x0101
        /*0632*/ 	.byte	0x3f
	.zero		1


	//   ....[44]....
        /*0634*/ 	.word	0x0000ce60
        /*0638*/ 	.word	0x000000ff
        /*063c*/ 	.word	0x00028850
        /*0640*/ 	.short	0x010a
        /*0642*/ 	.byte	0x05
	.zero		1


	//   ....[45]....
        /*0644*/ 	.word	0x0000cea0
        /*0648*/ 	.word	0x000000ff
        /*064c*/ 	.word	0x00028850
        /*0650*/ 	.short	0x010a
        /*0652*/ 	.byte	0x05
	.zero		1


	//   ....[46]....
        /*0654*/ 	.word	0x0000d350
        /*0658*/ 	.word	0x0000000a
        /*065c*/ 	.word	0x00000000
        /*0660*/ 	.short	0x0101
        /*0662*/ 	.byte	0x3f
	.zero		1


	//   ....[47]....
        /*0664*/ 	.word	0x0000df90
        /*0668*/ 	.word	0x000000ff
        /*066c*/ 	.word	0x00000000
        /*0670*/ 	.short	0x0101
        /*0672*/ 	.byte	0x04
	.zero		1


	//   ....[48]....
        /*0674*/ 	.word	0x000100b0
        /*0678*/ 	.word	0x000000ff
        /*067c*/ 	.word	0x00028840
        /*0680*/ 	.short	0x010a
        /*0682*/ 	.byte	0x26
	.zero		1


	//   ....[49]....
        /*0684*/ 	.word	0x00010d40
        /*0688*/ 	.word	0x000000ff
        /*068c*/ 	.word	0x00028800
        /*0690*/ 	.short	0x0107
        /*0692*/ 	.byte	0x26
	.zero		1


	//   ....[50]....
        /*0694*/ 	.word	0x00010db0
        /*0698*/ 	.word	0x000000ff
        /*069c*/ 	.word	0x00028800
        /*06a0*/ 	.short	0x0101
        /*06a2*/ 	.byte	0x26
	.zero		1


	//   ....[51]....
        /*06a4*/ 	.word	0x00010dd0
        /*06a8*/ 	.word	0x000000ff
        /*06ac*/ 	.word	0x00028820
        /*06b0*/ 	.short	0x010a
        /*06b2*/ 	.byte	0x26
	.zero		1


	//   ....[52]....
        /*06b4*/ 	.word	0x000111e0
        /*06b8*/ 	.word	0x000000ff
        /*06bc*/ 	.word	0x00028848
        /*06c0*/ 	.short	0x010a
        /*06c2*/ 	.byte	0x26
	.zero		1


	//   ....[53]....
        /*06c4*/ 	.word	0x000114a0
        /*06c8*/ 	.word	0x000000ff
        /*06cc*/ 	.word	0x00028860
        /*06d0*/ 	.short	0x010a
        /*06d2*/ 	.byte	0x26
	.zero		1


	//   ....[54]....
        /*06d4*/ 	.word	0x00011990
        /*06d8*/ 	.word	0x000000ff
        /*06dc*/ 	.word	0x00028840
        /*06e0*/ 	.short	0x010a
        /*06e2*/ 	.byte	0x26
	.zero		1


	//   ....[55]....
        /*06e4*/ 	.word	0x00011c70
        /*06e8*/ 	.word	0x000000ff
        /*06ec*/ 	.word	0x00028868
        /*06f0*/ 	.short	0x010a
        /*06f2*/ 	.byte	0x26
	.zero		1


	//   ....[56]....
        /*06f4*/ 	.word	0x000121b0
        /*06f8*/ 	.word	0x000000ff
        /*06fc*/ 	.word	0x00028848
        /*0700*/ 	.short	0x010a
        /*0702*/ 	.byte	0x26
	.zero		1


	//   ....[57]....
        /*0704*/ 	.word	0x00012470
        /*0708*/ 	.word	0x000000ff
        /*070c*/ 	.word	0x00028860
        /*0710*/ 	.short	0x010a
        /*0712*/ 	.byte	0x26
	.zero		1


	//   ....[58]....
        /*0714*/ 	.word	0x00012800
        /*0718*/ 	.word	0x00000003
        /*071c*/ 	.word	0x00028860
        /*0720*/ 	.short	0x010a
        /*0722*/ 	.byte	0x3f
	.zero		1


	//   ....[59]....
        /*0724*/ 	.word	0x00012b90
        /*0728*/ 	.word	0x00000002
        /*072c*/ 	.word	0x00028820
        /*0730*/ 	.short	0x010a
        /*0732*/ 	.byte	0x3f
	.zero		1


	//   ....[60]....
        /*0734*/ 	.word	0x00012d10
        /*0738*/ 	.word	0x00000006
        /*073c*/ 	.word	0x00000000
        /*0740*/ 	.short	0x010a
        /*0742*/ 	.byte	0x3f
	.zero		1


	//   ....[61]....
        /*0744*/ 	.word	0x00012d80
        /*0748*/ 	.word	0x00000003
        /*074c*/ 	.word	0x00000000
        /*0750*/ 	.short	0x010a
        /*0752*/ 	.byte	0x3f
	.zero		1


	//   ....[62]....
        /*0754*/ 	.word	0x00012de0
        /*0758*/ 	.word	0x00000000
        /*075c*/ 	.word	0x00000000
        /*0760*/ 	.short	0x010a
        /*0762*/ 	.byte	0x3f
	.zero		1


	//   ....[63]....
        /*0764*/ 	.word	0x00012e10
        /*0768*/ 	.word	0x00000003
        /*076c*/ 	.word	0x00000000
        /*0770*/ 	.short	0x010a
        /*0772*/ 	.byte	0x3f
	.zero		1


	//   ....[64]....
        /*0774*/ 	.word	0x00012e80
        /*0778*/ 	.word	0x00000003
        /*077c*/ 	.word	0x00028800
        /*0780*/ 	.short	0x010a
        /*0782*/ 	.byte	0x3f
	.zero		1


	//   ....[65]....
        /*0784*/ 	.word	0x00012ee0
        /*0788*/ 	.word	0x00000003
        /*078c*/ 	.word	0x00028830
        /*0790*/ 	.short	0x010a
        /*0792*/ 	.byte	0x3f
	.zero		1


	//   ....[66]....
        /*0794*/ 	.word	0x00012f40
        /*0798*/ 	.word	0x0000000e
        /*079c*/ 	.word	0x00028830
        /*07a0*/ 	.short	0x010a
        /*07a2*/ 	.byte	0x3f
	.zero		1


	//   ....[67]....
        /*07a4*/ 	.word	0x00012fa0
        /*07a8*/ 	.word	0x0000000e
        /*07ac*/ 	.word	0x00028850
        /*07b0*/ 	.short	0x010a
        /*07b2*/ 	.byte	0x3f
	.zero		1


	//   ....[68]....
        /*07b4*/ 	.word	0x00013000
        /*07b8*/ 	.word	0x0000000b
        /*07bc*/ 	.word	0x00028830
        /*07c0*/ 	.short	0x010a
        /*07c2*/ 	.byte	0x3f
	.zero		1


	//   ....[69]....
        /*07c4*/ 	.word	0x00013060
        /*07c8*/ 	.word	0x0000000b
        /*07cc*/ 	.word	0x00028850
        /*07d0*/ 	.short	0x010a
        /*07d2*/ 	.byte	0x3f
	.zero		1


	//   ....[70]....
        /*07d4*/ 	.word	0x000130c0
        /*07d8*/ 	.word	0x0000000b
        /*07dc*/ 	.word	0x00028830
        /*07e0*/ 	.short	0x010a
        /*07e2*/ 	.byte	0x3f
	.zero		1


	//   ....[71]....
        /*07e4*/ 	.word	0x00013120
        /*07e8*/ 	.word	0x0000000b
        /*07ec*/ 	.word	0x00028850
        /*07f0*/ 	.short	0x010a
        /*07f2*/ 	.byte	0x3f
	.zero		1


	//   ....[72]....
        /*07f4*/ 	.word	0x00013180
        /*07f8*/ 	.word	0x00000005
        /*07fc*/ 	.word	0x00028850
        /*0800*/ 	.short	0x010a
        /*0802*/ 	.byte	0x3f
	.zero		1


	//   ....[73]....
        /*0804*/ 	.word	0x000132e0
        /*0808*/ 	.word	0x00000003
        /*080c*/ 	.word	0x00028840
        /*0810*/ 	.short	0x010a
        /*0812*/ 	.byte	0x3f
	.zero		1


	//   ....[74]....
        /*0814*/ 	.word	0x00013d80
        /*0818*/ 	.word	0x00000003
        /*081c*/ 	.word	0x00028820
        /*0820*/ 	.short	0x010a
        /*0822*/ 	.byte	0x3f
	.zero		1


	//   ....[75]....
        /*0824*/ 	.word	0x00013de0
        /*0828*/ 	.word	0x00000003
        /*082c*/ 	.word	0x00028848
        /*0830*/ 	.short	0x010a
        /*0832*/ 	.byte	0x3f
	.zero		1


	//   ....[76]....
        /*0834*/ 	.word	0x00013e40
        /*0838*/ 	.word	0x00000003
        /*083c*/ 	.word	0x00028860
        /*0840*/ 	.short	0x010a
        /*0842*/ 	.byte	0x3f
	.zero		1


	//   ....[77]....
        /*0844*/ 	.word	0x00013ea0
        /*0848*/ 	.word	0x00000003
        /*084c*/ 	.word	0x00028840
        /*0850*/ 	.short	0x010a
        /*0852*/ 	.byte	0x3f
	.zero		1


	//   ....[78]....
        /*0854*/ 	.word	0x00013f00
        /*0858*/ 	.word	0x00000003
        /*085c*/ 	.word	0x00028868
        /*0860*/ 	.short	0x010a
        /*0862*/ 	.byte	0x3f
	.zero		1


	//   ....[79]....
        /*0864*/ 	.word	0x00013f60
        /*0868*/ 	.word	0x00000003
        /*086c*/ 	.word	0x00028848
        /*0870*/ 	.short	0x010a
        /*0872*/ 	.byte	0x3f
	.zero		1


	//   ....[80]....
        /*0874*/ 	.word	0x00013fc0
        /*0878*/ 	.word	0x00000003
        /*087c*/ 	.word	0x00028860
        /*0880*/ 	.short	0x010a
        /*0882*/ 	.byte	0x3f
	.zero		1


	//   ....[81]....
        /*0884*/ 	.word	0x00014010
        /*0888*/ 	.word	0x00000003
        /*088c*/ 	.word	0x00028860
        /*0890*/ 	.short	0x010a
        /*0892*/ 	.byte	0x3f
	.zero		1


	//   ....[82]....
        /*0894*/ 	.word	0x00014060
        /*0898*/ 	.word	0x00000002
        /*089c*/ 	.word	0x00028820
        /*08a0*/ 	.short	0x010a
        /*08a2*/ 	.byte	0x3f
	.zero		1


	//   ....[83]....
        /*08a4*/ 	.word	0x00014200
        /*08a8*/ 	.word	0x00000006
        /*08ac*/ 	.word	0x00000000
        /*08b0*/ 	.short	0x010a
        /*08b2*/ 	.byte	0x3f
	.zero		1


	//   ....[84]....
        /*08b4*/ 	.word	0x00014250
        /*08b8*/ 	.word	0x00000003
        /*08bc*/ 	.word	0x00000000
        /*08c0*/ 	.short	0x010a
        /*08c2*/ 	.byte	0x3f
	.zero		1


	//   ....[85]....
        /*08c4*/ 	.word	0x000142a0
        /*08c8*/ 	.word	0x00000000
        /*08cc*/ 	.word	0x00000000
        /*08d0*/ 	.short	0x010a
        /*08d2*/ 	.byte	0x3f
	.zero		1


	//----- nvinfo : EIATTR_NUM_MBARRIERS
	.align		4
.L_959:
        /*08d4*/ 	.byte	0x03, 0x38
        /*08d6*/ 	.short	0x0016


	//----- nvinfo : EIATTR_EXIT_INSTR_OFFSETS
	.align		4
        /*08d8*/ 	.byte	0x04, 0x1c
        /*08da*/ 	.short	(.L_961 - .L_960)


	//   ....[0]....
.L_960:
        /*08dc*/ 	.word	0x00012e60


	//----- nvinfo : EIATTR_MAX_THREADS
	.align		4
.L_961:
        /*08e0*/ 	.byte	0x04, 0x05
        /*08e2*/ 	.short	(.L_963 - .L_962)
.L_962:
        /*08e4*/ 	.word	0x00000180
        /*08e8*/ 	.word	0x00000001
        /*08ec*/ 	.word	0x00000001


	//----- nvinfo : EIATTR_CRS_STACK_SIZE
	.align		4
.L_963:
        /*08f0*/ 	.byte	0x04, 0x1e
        /*08f2*/ 	.short	(.L_965 - .L_964)
.L_964:
        /*08f4*/ 	.word	0x00000000


	//----- nvinfo : EIATTR_CBANK_PARAM_SIZE
	.align		4
.L_965:
        /*08f8*/ 	.byte	0x03, 0x19
        /*08fa*/ 	.short	0x0a70


	//----- nvinfo : EIATTR_PARAM_CBANK
	.align		4
        /*08fc*/ 	.byte	0x04, 0x0a
        /*08fe*/ 	.short	(.L_967 - .L_966)
	.align		4
.L_966:
        /*0900*/ 	.word	index@(.nv.constant0._ZN7cutlass13device_kernelIN5flash11enable_sm90INS1_16FlashAttnFwdSm90INS1_25CollectiveMainloopFwdSm90ILi2EN4cute5tupleIJNS5_1CILi1EEES8_S8_EEENS6_IJNS7_ILi128EEESA_SA_EEELi128ENS_6half_tEfNS_4arch4Sm90ELb0ELb1ELb0ELb0ELb0ELb0ELb0ELb1ELb1ELb1ELb1ELb0EEENS1_21CollectiveEpilogueFwdISB_S9_SC_SE_Li256ELb0ELb1ELb1ELb0EEENS1_19SingleTileSchedulerILb0ELb1ELb1ELi128EEEEEEEEEvNT_6ParamsE)
        /*0904*/ 	.short	0x0210
        /*0906*/ 	.short	0x0a70


	//----- nvinfo : EIATTR_SW_WAR
	.align		4
.L_967:
        /*0908*/ 	.byte	0x04, 0x36
        /*090a*/ 	.short	(.L_969 - .L_968)
.L_968:
        /*090c*/ 	.word	0x00000008
.L_969:


//--------------------- .nv.info._ZN7cutlass13device_kernelIN5flash11enable_sm90INS1_16FlashAttnFwdSm90INS1_25CollectiveMainloopFwdSm90ILi2EN4cute5tupleIJNS5_1CILi1EEES8_S8_EEENS6_IJNS7_ILi128EEESA_SA_EEELi128ENS_6half_tEfNS_4arch4Sm90ELb0ELb1ELb0ELb1ELb0ELb0ELb0ELb1ELb1ELb1ELb1ELb0EEENS1_21CollectiveEpilogueFwdISB_S9_SC_SE_Li256ELb1ELb1ELb1ELb0EEENS1_36VarlenDynamicPersistentTileSchedulerILi128ELi128ELi256ELi128ELb1ELb1ELb1ELb1ELb0ELb1EEEEEEEEEvNT_6ParamsE --------------------------
	.section	.nv.info._ZN7cutlass13device_kernelIN5flash11enable_sm90INS1_16FlashAttnFwdSm90INS1_25CollectiveMainloopFwdSm90ILi2EN4cute5tupleIJNS5_1CILi1EEES8_S8_EEENS6_IJNS7_ILi128EEESA_SA_EEELi128ENS_6half_tEfNS_4arch4Sm90ELb0ELb1ELb0ELb1ELb0ELb0ELb0ELb1ELb1ELb1ELb1ELb0EEENS1_21CollectiveEpilogueFwdISB_S9_SC_SE_Li256ELb1ELb1ELb1ELb0EEENS1_36VarlenDynamicPersistentTileSchedulerILi128ELi128ELi256ELi128ELb1ELb1ELb1ELb1ELb0ELb1EEEEEEEEEvNT_6ParamsE,"",@"SHT_CUDA_INFO"
	.sectionflags	@""
	.align	4


	//----- nvinfo : EIATTR_CUDA_API_VERSION
	.align		4
        /*0000*/ 	.byte	0x04, 0x37
        /*0002*/ 	.short	(.L_971 - .L_970)
.L_970:
        /*0004*/ 	.word	0x00000082


	//----- nvinfo : EIATTR_KPARAM_INFO
	.align		4
.L_971:
        /*0008*/ 	.byte	0x04, 0x17
        /*000a*/ 	.short	(.L_973 - .L_972)
.L_972:
        /*000c*/ 	.word	0x00000000
        /*0010*/ 	.short	0x0000
        /*0012*/ 	.short	0x0070
        /*0014*/ 	.byte	0x00, 0xf0, 0x01, 0x2a


	//----- nvinfo : EIATTR_SPARSE_MMA_MASK
	.align		4
.L_973:
        /*0018*/ 	.byte	0x03, 0x50
        /*001a*/ 	.short	0x0000


	//----- nvinfo : EIATTR_MAXREG_COUNT
	.align		4
        /*001c*/ 	.byte	0x03, 0x1b
        /*001e*/ 	.short	0x00a8


	//----- nvinfo : EIATTR_NUM_BARRIERS
	.align		4
        /*0020*/ 	.byte	0x02, 0x4c
        /*0022*/ 	.byte	0x10
	.zero		1


	//----- nvinfo : EIATTR_EXTERNS
	.align		4
        /*0024*/ 	.byte	0x04, 0x0f
        /*0026*/ 	.short	(.L_975 - .L_974)


	//   ....[0]....
	.align		4
.L_974:
        /*0028*/ 	.word	index@(__assertfail)


	//----- nvinfo : EIATTR_ANNOTATIONS
	.align		4
.L_975:
        /*002c*/ 	.byte	0x04, 0x55
        /*002e*/ 	.short	(.L_977 - .L_976)


	//   ....[0]....
.L_976:
        /* <DEDUP_REMOVED lines=70> */


	//----- nvinfo : EIATTR_MERCURY_ISA_VERSION
	.align		4
.L_977:
        /*0480*/ 	.byte	0x03, 0x5f
        /*0482*/ 	.short	0x0101


	//----- nvinfo : EIATTR_UNUSED_LOAD_BYTE_OFFSET
	.align		4
        /*0484*/ 	.byte	0x04, 0x44
        /*0486*/ 	.short	(.L_979 - .L_978)


	//   ....[0]....
.L_978:
        /*0488*/ 	.word	0x00000a30
        /*048c*/ 	.word	0x0000fff0


	//   ....[1]....
        /*0490*/ 	.word	0x0000e250
        /*0494*/ 	.word	0x0000fff0


	//----- nvinfo : EIATTR_INT_WARP_WIDE_INSTR_OFFSETS
	.align		4
.L_979:
        /*0498*/ 	.byte	0x04, 0x31
        /*049a*/ 	.short	(.L_981 - .L_980)


	//   ....[0]....
.L_980:
        /*049c*/ 	.word	0x00000130


	//   ....[1]....
        /*04a0*/ 	.word	0x00000170


	//   ....[2]....
        /*04a4*/ 	.word	0x000001e0


	//   ....[3]....
        /*04a8*/ 	.word	0x00012f60


	//   ....[4]....
        /*04ac*/ 	.word	0x00012ff0


	//   ....[5]....
        /*04b0*/ 	.word	0x00016690


	//   ....[6]....
        /*04b4*/ 	.word	0x00016720


	//----- nvinfo : EIATTR_COOP_GROUP_MASK_REGIDS
	.align		4
.L_981:
        /*04b8*/ 	.byte	0x04, 0x29
        /*04ba*/ 	.short	(.L_983 - .L_982)


	//   ....[0]....
.L_982:
        /*04bc*/ 	.word	0xffffffff


	//   ....[1]....
        /*04c0*/ 	.word	0xffffffff


	//   ....[2]....
        /*04c4*/ 	.word	0xffffffff


	//   ....[3]....
        /*04c8*/ 	.word	0xffffffff


	//   ....[4]....
        /*04cc*/ 	.word	0xffffffff


	//   ....[5]....
        /*04d0*/ 	.word	0xffffffff


	//   ....[6]....
        /*04d4*/ 	.word	0xffffffff


	//   ....[7]....
        /*04d8*/ 	.word	0xffffffff


	//   ....[8]....
        /*04dc*/ 	.word	0xffffffff


	//   ....[9]....
        /*04e0*/ 	.word	0xffffffff


	//   ....[10]....
        /*04e4*/ 	.word	0xffffffff


	//   ....[11]....
        /*04e8*/ 	.word	0xffffffff


	//   ....[12]....
        /*04ec*/ 	.word	0xffffffff


	//   ....[13]....
        /*04f0*/ 	.word	0xffffffff


	//   ....[14]....
        /*04f4*/ 	.word	0xffffffff


	//   ....[15]....
        /*04f8*/ 	.word	0xffffffff


	//   ....[16]....
        /*04fc*/ 	.word	0xffffffff


	//   ....[17]....
        /*0500*/ 	.word	0xffffffff


	//   ....[18]....
        /*0504*/ 	.word	0xffffffff


	//   ....[19]....
        /*0508*/ 	.word	0xffffffff


	//   ....[20]....
        /*050c*/ 	.word	0xffffffff


	//   ....[21]....
        /*0510*/ 	.word	0xffffffff


	//   ....[22]....
        /*0514*/ 	.word	0xffffffff


	//   ....[23]....
        /*0518*/ 	.word	0xffffffff


	//   ....[24]....
        /*051c*/ 	.word	0xffffffff


	//   ....[25]....
        /*0520*/ 	.word	0xffffffff


	//   ....[26]....
        /*0524*/ 	.word	0xffffffff


	//   ....[27]....
        /*0528*/ 	.word	0xffffffff


	//   ....[28]....
        /*052c*/ 	.word	0xffffffff


	//   ....[29]....
        /*0530*/ 	.word	0xffffffff


	//   ....[30]....
        /*0534*/ 	.word	0xffffffff


	//   ....[31]....
        /*0538*/ 	.word	0xffffffff


	//   ....[32]....
        /*053c*/ 	.word	0xffffffff


	//   ....[33]....
        /*0540*/ 	.word	0xffffffff


	//   ....[34]....
        /*0544*/ 	.word	0xffffffff


	//   ....[35]....
        /*0548*/ 	.word	0xffffffff


	//   ....[36]....
        /*054c*/ 	.word	0xffffffff


	//   ....[37]....
        /*0550*/ 	.word	0xffffffff


	//   ....[38]....
        /*0554*/ 	.word	0xffffffff


	//   ....[39]....
        /*0558*/ 	.word	0xffffffff


	//   ....[40]....
        /*055c*/ 	.word	0xffffffff


	//   ....[41]....
        /*0560*/ 	.word	0xffffffff


	//   ....[42]....
        /*0564*/ 	.word	0xffffffff


	//   ....[43]....
        /*0568*/ 	.word	0xffffffff


	//   ....[44]....
        /*056c*/ 	.word	0xffffffff


	//   ....[45]....
        /*0570*/ 	.word	0xffffffff


	//   ....[46]....
        /*0574*/ 	.word	0xffffffff


	//   ....[47]....
        /*0578*/ 	.word	0xffffffff


	//   ....[48]....
        /*057c*/ 	.word	0xffffffff


	//   ....[49]....
        /*0580*/ 	.word	0xffffffff


	//   ....[50]....
        /*0584*/ 	.word	0xffffffff


	//   ....[51]....
        /*0588*/ 	.word	0xffffffff


	//   ....[52]....
        /*058c*/ 	.word	0xffffffff


	//   ....[53]....
        /*0590*/ 	.word	0xffffffff


	//   ....[54]....
        /*0594*/ 	.word	0xffffffff


	//   ....[55]....
        /*0598*/ 	.word	0xffffffff


	//   ....[56]....
        /*059c*/ 	.word	0xffffffff


	//   ....[57]....
        /*05a0*/ 	.word	0xffffffff


	//   ....[58]....
        /*05a4*/ 	.word	0xffffffff


	//   ....[59]....
        /*05a8*/ 	.word	0xffffffff


	//   ....[60]....
        /*05ac*/ 	.word	0xffffffff


	//   ....[61]....
        /*05b0*/ 	.word	0xffffffff


	//   ....[62]....
        /*05b4*/ 	.word	0xffffffff


	//   ....[63]....
        /*05b8*/ 	.word	0xffffffff


	//   ....[64]....
        /*05bc*/ 	.word	0xffffffff


	//   ....[65]....
        /*05c0*/ 	.word	0xffffffff


	//   ....[66]....
        /*05c4*/ 	.word	0xffffffff


	//   ....[67]....
        /*05c8*/ 	.word	0xffffffff


	//   ....[68]....
        /*05cc*/ 	.word	0xffffffff


	//   ....[69]....
        /*05d0*/ 	.word	0xffffffff


	//   ....[70]....
        /*05d4*/ 	.word	0xffffffff


	//   ....[71]....
        /*05d8*/ 	.word	0xffffffff


	//   ....[72]....
        /*05dc*/ 	.word	0xffffffff


	//   ....[73]....
        /*05e0*/ 	.word	0xffffffff


	//   ....[74]....
        /*05e4*/ 	.word	0xffffffff


	//   ....[75]....
        /*05e8*/ 	.word	0xffffffff


	//   ....[76]....
        /*05ec*/ 	.word	0xffffffff


	//   ....[77]....
        /*05f0*/ 	.word	0xffffffff


	//   ....[78]....
        /*05f4*/ 	.word	0xffffffff


	//   ....[79]....
        /*05f8*/ 	.word	0xffffffff


	//   ....[80]....
        /*05fc*/ 	.word	0xffffffff


	//   ....[81]....
        /*0600*/ 	.word	0xffffffff


	//   ....[82]....
        /*0604*/ 	.word	0xffffffff


	//   ....[83]....
        /*0608*/ 	.word	0xffffffff


	//   ....[84]....
        /*060c*/ 	.word	0xffffffff


	//   ....[85]....
        /*0610*/ 	.word	0xffffffff


	//   ....[86]....
        /*0614*/ 	.word	0xffffffff


	//   ....[87]....
        /*0618*/ 	.word	0xffffffff


	//   ....[88]....
        /*061c*/ 	.word	0xffffffff


	//   ....[89]....
        /*0620*/ 	.word	0xffffffff


	//   ....[90]....
        /*0624*/ 	.word	0xffffffff


	//   ....[91]....
        /*0628*/ 	.word	0xffffffff


	//   ....[92]....
        /*062c*/ 	.word	0xffffffff


	//   ....[93]....
        /*0630*/ 	.word	0xffffffff


	//   ....[94]....
        /*0634*/ 	.word	0xffffffff


	//   ....[95]....
        /*0638*/ 	.word	0xffffffff


	//   ....[96]....
        /*063c*/ 	.word	0xffffffff


	//   ....[97]....
        /*0640*/ 	.word	0xffffffff


	//   ....[98]....
        /*0644*/ 	.word	0xffffffff


	//   ....[99]....
        /*0648*/ 	.word	0xffffffff


	//   ....[100]....
        /*064c*/ 	.word	0xffffffff


	//   ....[101]....
        /*0650*/ 	.word	0xffffffff


	//   ....[102]....
        /*0654*/ 	.word	0xffffffff


	//   ....[103]....
        /*0658*/ 	.word	0xffffffff


	//   ....[104]....
        /*065c*/ 	.word	0xffffffff


	//   ....[105]....
        /*0660*/ 	.word	0xffffffff


	//   ....[106]....
        /*0664*/ 	.word	0xffffffff


	//   ....[107]....
        /*0668*/ 	.word	0xffffffff


	//   ....[108]....
        /*066c*/ 	.word	0xffffffff


	//   ....[109]....
        /*0670*/ 	.word	0xffffffff


	//   ....[110]....
        /*0674*/ 	.word	0xffffffff


	//   ....[111]....
        /*0678*/ 	.word	0x0500000f


	//   ....[112]....
        /*067c*/ 	.word	0x0500000f


	//   ....[113]....
        /*0680*/ 	.word	0x0500000f


	//   ....[114]....
        /*0684*/ 	.word	0x0500000f


	//   ....[115]....
        /*0688*/ 	.word	0x0500000f


	//   ....[116]....
        /*068c*/ 	.word	0x0500000f


	//   ....[117]....
        /*0690*/ 	.word	0x0500000f


	//   ....[118]....
        /*0694*/ 	.word	0x0500000f


	//   ....[119]....
        /*0698*/ 	.word	0x0500000f


	//   ....[120]....
        /*069c*/ 	.word	0x0500000f


	//   ....[121]....
        /*06a0*/ 	.word	0x0500000f


	//   ....[122]....
        /*06a4*/ 	.word	0x0500000f


	//   ....[123]....
        /*06a8*/ 	.word	0x0500000f


	//   ....[124]....
        /*06ac*/ 	.word	0x0500000f


	//   ....[125]....
        /*06b0*/ 	.word	0x0500000f


	//   ....[126]....
        /*06b4*/ 	.word	0x0500000f


	//   ....[127]....
        /*06b8*/ 	.word	0x0500000f


	//   ....[128]....
        /*06bc*/ 	.word	0x0500000f


	//   ....[129]....
        /*06c0*/ 	.word	0x0500000f


	//   ....[130]....
        /*06c4*/ 	.word	0x0500000f


	//   ....[131]....
        /*06c8*/ 	.word	0x0500000f


	//   ....[132]....
        /*06cc*/ 	.word	0x0500000f


	//   ....[133]....
        /*06d0*/ 	.word	0x0500000f


	//   ....[134]....
        /*06d4*/ 	.word	0x0500000f


	//   ....[135]....
        /*06d8*/ 	.word	0x0500000f


	//   ....[136]....
        /*06dc*/ 	.word	0x0500000f


	//   ....[137]....
        /*06e0*/ 	.word	0x0500000f


	//   ....[138]....
        /*06e4*/ 	.word	0x0500000f


	//   ....[139]....
        /*06e8*/ 	.word	0x0500000f


	//   ....[140]....
        /*06ec*/ 	.word	0x0500000f


	//   ....[141]....
        /*06f0*/ 	.word	0x0500000f


	//   ....[142]....
        /*06f4*/ 	.word	0x0500000f


	//   ....[143]....
        /*06f8*/ 	.word	0x0500000f


	//   ....[144]....
        /*06fc*/ 	.word	0x0500000f


	//   ....[145]....
        /*0700*/ 	.word	0x0500000f


	//   ....[146]....
        /*0704*/ 	.word	0x0500000f


	//----- nvinfo : EIATTR_COOP_GROUP_INSTR_OFFSETS
	.align		4
.L_983:
        /*0708*/ 	.byte	0x04, 0x28
        /*070a*/ 	.short	(.L_985 - .L_984)


	//   ....[0]....
.L_984:
        /*070c*/ 	.word	0x00000070


	//   ....[1]....
        /*0710*/ 	.word	0x00000140


	//   ....[2]....
        /*0714*/ 	.word	0x00000190


	//   ....[3]....
        /*0718*/ 	.word	0x000003c0


	//   ....[4]....
        /*071c*/ 	.word	0x00000520


	//   ....[5]....
        /*0720*/ 	.word	0x00000640


	//   ....[6]....
        /*0724*/ 	.word	0x000007a0


	//   ....[7]....
        /*0728*/ 	.word	0x00001e70


	//   ....[8]....
        /*072c*/ 	.word	0x00002580


	//   ....[9]....
        /*0730*/ 	.word	0x00002920


	//   ....[10]....
        /*0734*/ 	.word	0x00003a20


	//   ....[11]....
        /*0738*/ 	.word	0x00003e40


	//   ....[12]....
        /*073c*/ 	.word	0x00004440


	//   ....[13]....
        /*0740*/ 	.word	0x000044a0


	//   ....[14]....
        /*0744*/ 	.word	0x00005c10


	//   ....[15]....
        /*0748*/ 	.word	0x00005e40


	//   ....[16]....
        /*074c*/ 	.word	0x00006a30


	//   ....[17]....
        /*0750*/ 	.word	0x00006b30


	//   ....[18]....
        /*0754*/ 	.word	0x00007380


	//   ....[19]....
        /*0758*/ 	.word	0x00007420


	//   ....[20]....
        /*075c*/ 	.word	0x00008ef0


	//   ....[21]....
        /*0760*/ 	.word	0x00008f20


	//   ....[22]....
        /*0764*/ 	.word	0x000091a0


	//   ....[23]....
        /*0768*/ 	.word	0x000091e0


	//   ....[24]....
        /*076c*/ 	.word	0x0000b000


	//   ....[25]....
        /*0770*/ 	.word	0x0000b230


	//   ....[26]....
        /*0774*/ 	.word	0x0000be10


	//   ....[27]....
        /*0778*/ 	.word	0x0000bf10


	//   ....[28]....
        /*077c*/ 	.word	0x0000c750


	//   ....[29]....
        /*0780*/ 	.word	0x0000c7d0


	//   ....[30]....
        /*0784*/ 	.word	0x0000d900


	//   ....[31]....
        /*0788*/ 	.word	0x0000d940


	//   ....[32]....
        /*078c*/ 	.word	0x0000da50


	//   ....[33]....
        /*0790*/ 	.word	0x0000da60


	//   ....[34]....
        /*0794*/ 	.word	0x0000ed80


	//   ....[35]....
        /*0798*/ 	.word	0x0000edc0


	//   ....[36]....
        /*079c*/ 	.word	0x0000ede0


	//   ....[37]....
        /*07a0*/ 	.word	0x0000ee10


	//   ....[38]....
        /*07a4*/ 	.word	0x0000f4e0


	//   ....[39]....
        /*07a8*/ 	.word	0x0000f510


	//   ....[40]....
        /*07ac*/ 	.word	0x0000f5d0


	//   ....[41]....
        /*07b0*/ 	.word	0x0000f5f0


	//   ....[42]....
        /*07b4*/ 	.word	0x0000f6b0


	//   ....[43]....
        /*07b8*/ 	.word	0x0000f6d0


	//   ....[44]....
        /*07bc*/ 	.word	0x0000f7a0


	//   ....[45]....
        /*07c0*/ 	.word	0x0000f7c0


	//   ....[46]....
        /*07c4*/ 	.word	0x0000fb60


	//   ....[47]....
        /*07c8*/ 	.word	0x0000fb90


	//   ....[48]....
        /*07cc*/ 	.word	0x0000ffe0


	//   ....[49]....
        /*07d0*/ 	.word	0x0000fff0


	//   ....[50]....
        /*07d4*/ 	.word	0x00010d20


	//   ....[51]....
        /*07d8*/ 	.word	0x00010d40


	//   ....[52]....
        /*07dc*/ 	.word	0x00010e00


	//   ....[53]....
        /*07e0*/ 	.word	0x00010e20


	//   ....[54]....
        /*07e4*/ 	.word	0x00010ee0


	//   ....[55]....
        /*07e8*/ 	.word	0x00010f00


	//   ....[56]....
        /*07ec*/ 	.word	0x00010fd0


	//   ....[57]....
        /*07f0*/ 	.word	0x00010ff0


	//   ....[58]....
        /*07f4*/ 	.word	0x00011150


	//   ....[59]....
        /*07f8*/ 	.word	0x00011380


	//   ....[60]....
        /*07fc*/ 	.word	0x000113b0


	//   ....[61]....
        /*0800*/ 	.word	0x000113e0


	//   ....[62]....
        /*0804*/ 	.word	0x00011410


	//   ....[63]....
        /*0808*/ 	.word	0x00011440


	//   ....[64]....
        /*080c*/ 	.word	0x00011470


	//   ....[65]....
        /*0810*/ 	.word	0x00011610


	//   ....[66]....
        /*0814*/ 	.word	0x00011640


	//   ....[67]....
        /*0818*/ 	.word	0x00011670


	//   ....[68]....
        /*081c*/ 	.word	0x000116a0


	//   ....[69]....
        /*0820*/ 	.word	0x000116d0


	//   ....[70]....
        /*0824*/ 	.word	0x00011700


	//   ....[71]....
        /*0828*/ 	.word	0x000117a0


	//   ....[72]....
        /*082c*/ 	.word	0x000117d0


	//   ....[73]....
        /*0830*/ 	.word	0x000117e0


	//   ....[74]....
        /*0834*/ 	.word	0x00011810


	//   ....[75]....
        /*0838*/ 	.word	0x00013530


	//   ....[76]....
        /*083c*/ 	.word	0x000140b0


	//   ....[77]....
        /*0840*/ 	.word	0x000140c0


	//   ....[78]....
        /*0844*/ 	.word	0x000140f0


	//   ....[79]....
        /*0848*/ 	.word	0x00014100


	//   ....[80]....
        /*084c*/ 	.word	0x00014210


	//   ....[81]....
        /*0850*/ 	.word	0x00014220


	//   ....[82]....
        /*0854*/ 	.word	0x000142b0


	//   ....[83]....
        /*0858*/ 	.word	0x000142c0


	//   ....[84]....
        /*085c*/ 	.word	0x00014350


	//   ....[85]....
        /*0860*/ 	.word	0x00014360


	//   ....[86]....
        /*0864*/ 	.word	0x000143f0


	//   ....[87]....
        /*0868*/ 	.word	0x00014400


	//   ....[88]....
        /*086c*/ 	.word	0x00014490


	//   ....[89]....
        /*0870*/ 	.word	0x000144a0


	//   ....[90]....
        /*0874*/ 	.word	0x000144f0


	//   ....[91]....
        /*0878*/ 	.word	0x00014520


	//   ....[92]....
        /*087c*/ 	.word	0x00016dc0


	//   ....[93]....
        /*0880*/ 	.word	0x00016e40


	//   ....[94]....
        /*0884*/ 	.word	0x00016e70


	//   ....[95]....
        /*0888*/ 	.word	0x00016e80


	//   ....[96]....
        /*088c*/ 	.word	0x00016eb0


	//   ....[97]....
        /*0890*/ 	.word	0x00016ee0


	//   ....[98]....
        /*0894*/ 	.word	0x00016f10


	//   ....[99]....
        /*0898*/ 	.word	0x00016f40


	//   ....[100]....
        /*089c*/ 	.word	0x00017100


	//   ....[101]....
        /*08a0*/ 	.word	0x00017130


	//   ....[102]....
        /*08a4*/ 	.word	0x00017160


	//   ....[103]....
        /*08a8*/ 	.word	0x00017190


	//   ....[104]....
        /*08ac*/ 	.word	0x000171c0


	//   ....[105]....
        /*08b0*/ 	.word	0x000171f0


	//   ....[106]....
        /*08b4*/ 	.word	0x000172c0


	//   ....[107]....
        /*08b8*/ 	.word	0x000172e0


	//   ....[108]....
        /*08bc*/ 	.word	0x000172f0


	//   ....[109]....
        /*08c0*/ 	.word	0x00017370


	//   ....[110]....
        /*08c4*/ 	.word	0x00017ea0


	//   ....[111]....
        /*08c8*/ 	.word	0x00018510


	//   ....[112]....
        /*08cc*/ 	.word	0x000186f0


	//   ....[113]....
        /*08d0*/ 	.word	0x00018740


	//   ....[114]....
        /*08d4*/ 	.word	0x000187a0


	//   ....[115]....
        /*08d8*/ 	.word	0x00018840


	//   ....[116]....
        /*08dc*/ 	.word	0x00018900


	//   ....[117]....
        /*08e0*/ 	.word	0x00018a10


	//   ....[118]....
        /*08e4*/ 	.word	0x00018a70


	//   ....[119]....
        /*08e8*/ 	.word	0x00018b70


	//   ....[120]....
        /*08ec*/ 	.word	0x00018bd0


	//   ....[121]....
        /*08f0*/ 	.word	0x00018cd0


	//   ....[122]....
        /*08f4*/ 	.word	0x00018d30


	//   ....[123]....
        /*08f8*/ 	.word	0x00018e30


	//   ....[124]....
        /*08fc*/ 	.word	0x00018e90


	//   ....[125]....
        /*0900*/ 	.word	0x00018f70


	//   ....[126]....
        /*0904*/ 	.word	0x00018ff0


	//   ....[127]....
        /*0908*/ 	.word	0x000190d0


	//   ....[128]....
        /*090c*/ 	.word	0x00019400


	//   ....[129]....
        /*0910*/ 	.word	0x000194a0


	//   ....[130]....
        /*0914*/ 	.word	0x00019630


	//   ....[131]....
        /*0918*/ 	.word	0x000196a0


	//   ....[132]....
        /*091c*/ 	.word	0x00019710


	//   ....[133]....
        /*0920*/ 	.word	0x00019780


	//   ....[134]....
        /*0924*/ 	.word	0x000197f0


	//   ....[135]....
        /*0928*/ 	.word	0x00019870


	//   ....[136]....
        /*092c*/ 	.word	0x00019910


	//   ....[137]....
        /*0930*/ 	.word	0x000199b0


	//   ....[138]....
        /*0934*/ 	.word	0x00019a20


	//   ....[139]....
        /*0938*/ 	.word	0x00019a90


	//   ....[140]....
        /*093c*/ 	.word	0x00019b00


	//   ....[141]....
        /*0940*/ 	.word	0x00019b80


	//   ....[142]....
        /*0944*/ 	.word	0x00019c00


	//   ....[143]....
        /*0948*/ 	.word	0x00019cb0


	//   ....[144]....
        /*094c*/ 	.word	0x00019d00


	//   ....[145]....
        /*0950*/ 	.word	0x00019dc0


	//   ....[146]....
        /*0954*/ 	.word	0x00019ef0


	//----- nvinfo : EIATTR_REG_RECONFIG
	.align		4
.L_985:
        /*0958*/ 	.byte	0x01, 0x54
	.zero		2


	//----- nvinfo : EIATTR_SYSCALL_OFFSETS
	.align		4
        /*095c*/ 	.byte	0x04, 0x46
        /*095e*/ 	.short	(.L_987 - .L_986)


	//   ....[0]....
.L_986:
        /*0960*/ 	.word	0x00002050


	//   ....[1]....
        /*0964*/ 	.word	0x00013160


	//   ....[2]....
        /*0968*/ 	.word	0x000132b0


	//   ....[3]....
        /*096c*/ 	.word	0x000133a0


	//   ....[4]....
        /*0970*/ 	.word	0x00013c20


	//----- nvinfo : EIATTR_MBARRIER_INSTR_OFFSETS
	.align		4
.L_987:
        /*0974*/ 	.byte	0x04, 0x39
        /*0976*/ 	.short	(.L_989 - .L_988)


	//   ....[0]....
.L_988:
        /*0978*/ 	.word	0x00000270
        /*097c*/ 	.word	0x000000ff
        /*0980*/ 	.word	0x00028800
        /*0984*/ 	.short	0x0100
        /*0986*/ 	.byte	0x08
	.zero		1


	//   ....[1]....
        /*0988*/ 	.word	0x00000280
        /*098c*/ 	.word	0x000000ff
        /*0990*/ 	.word	0x00028820
        /*0994*/ 	.short	0x0100
        /*0996*/ 	.byte	0x08
	.zero		1


	//   ....[2]....
        /*0998*/ 	.word	0x00000370
        /*099c*/ 	.word	0x000000ff
        /*09a0*/ 	.word	0x00028830
        /*09a4*/ 	.short	0x0100
        /*09a6*/ 	.byte	0x08
	.zero		1


	//   ....[3]....
        /*09a8*/ 	.word	0x00000380
        /*09ac*/ 	.word	0x000000ff
        /*09b0*/ 	.word	0x00028840
        /*09b4*/ 	.short	0x0100
        /*09b6*/ 	.byte	0x08
	.zero		1


	//   ....[4]....
        /*09b8*/ 	.word	0x00000390
        /*09bc*/ 	.word	0x000000ff
        /*09c0*/ 	.word	0x00028838
        /*09c4*/ 	.short	0x0100
        /*09c6*/ 	.byte	0x08
	.zero		1


	//   ....[5]....
        /*09c8*/ 	.word	0x000003a0
        /*09cc*/ 	.word	0x000000ff
        /*09d0*/ 	.word	0x00028848
        /*09d4*/ 	.short	0x0100
        /*09d6*/ 	.byte	0x08
	.zero		1


	//   ....[6]....
        /*09d8*/ 	.word	0x000004d0
        /*09dc*/ 	.word	0x000000ff
        /*09e0*/ 	.word	0x00028850
        /*09e4*/ 	.short	0x0100
        /*09e6*/ 	.byte	0x08
	.zero		1


	//   ....[7]....
        /*09e8*/ 	.word	0x000004e0
        /*09ec*/ 	.word	0x000000ff
        /*09f0*/ 	.word	0x00028860
        /*09f4*/ 	.short	0x0100
        /*09f6*/ 	.byte	0x08
	.zero		1


	//   ....[8]....
        /*09f8*/ 	.word	0x000004f0
        /*09fc*/ 	.word	0x000000ff
        /*0a00*/ 	.word	0x00028858
        /*0a04*/ 	.short	0x0100
        /*0a06*/ 	.byte	0x08
	.zero		1


	//   ....[9]....
        /*0a08*/ 	.word	0x00000500
        /*0a0c*/ 	.word	0x000000ff
        /*0a10*/ 	.word	0x00028868
        /*0a14*/ 	.short	0x0100
        /*0a16*/ 	.byte	0x08
	.zero		1


	//   ....[10]....
        /*0a18*/ 	.word	0x000005f0
        /*0a1c*/ 	.word	0x000000ff
        /*0a20*/ 	.word	0x00028870
        /*0a24*/ 	.short	0x0100
        /*0a26*/ 	.byte	0x06
	.zero		1


	//   ....[11]....
        /*0a28*/ 	.word	0x00000600
        /*0a2c*/ 	.word	0x000000ff
        /*0a30*/ 	.word	0x00028880
        /*0a34*/ 	.short	0x0100
        /*0a36*/ 	.byte	0x06
	.zero		1


	//   ....[12]....
        /*0a38*/ 	.word	0x00000610
        /*0a3c*/ 	.word	0x000000ff
        /*0a40*/ 	.word	0x00028878
        /*0a44*/ 	.short	0x0100
        /*0a46*/ 	.byte	0x06
	.zero		1


	//   ....[13]....
        /*0a48*/ 	.word	0x00000620
        /*0a4c*/ 	.word	0x000000ff
        /*0a50*/ 	.word	0x00028888
        /*0a54*/ 	.short	0x0100
        /*0a56*/ 	.byte	0x06
	.zero		1


	//   ....[14]....
        /*0a58*/ 	.word	0x00000750
        /*0a5c*/ 	.word	0x000000ff
        /*0a60*/ 	.word	0x00028890
        /*0a64*/ 	.short	0x0100
        /*0a66*/ 	.byte	0x08
	.zero		1


	//   ....[15]....
        /*0a68*/ 	.word	0x00000760
        /*0a6c*/ 	.word	0x000000ff
        /*0a70*/ 	.word	0x000288a0
        /*0a74*/ 	.short	0x0100
        /*0a76*/ 	.byte	0x08
	.zero		1


	//   ....[16]....
        /*0a78*/ 	.word	0x00000770
        /*0a7c*/ 	.word	0x000000ff
        /*0a80*/ 	.word	0x00028898
        /*0a84*/ 	.short	0x0100
        /*0a86*/ 	.byte	0x08
	.zero		1


	//   ....[17]....
        /*0a88*/ 	.word	0x00000780
        /*0a8c*/ 	.word	0x000000ff
        /*0a90*/ 	.word	0x000288a8
        /*0a94*/ 	.short	0x0100
        /*0a96*/ 	.byte	0x08
	.zero		1


	//   ....[18]....
        /*0a98*/ 	.word	0x000008b0
        /*0a9c*/ 	.word	0x000000ff
        /*0aa0*/ 	.word	0x000288b0
        /*0aa4*/ 	.short	0x0100
        /*0aa6*/ 	.byte	0x08
	.zero		1


	//   ....[19]....
        /*0aa8*/ 	.word	0x000008c0
        /*0aac*/ 	.word	0x000000ff
        /*0ab0*/ 	.word	0x000288c0
        /*0ab4*/ 	.short	0x0100
        /*0ab6*/ 	.byte	0x08
	.zero		1


	//   ....[20]....
        /*0ab8*/ 	.word	0x000008d0
        /*0abc*/ 	.word	0x000000ff
        /*0ac0*/ 	.word	0x000288b8
        /*0ac4*/ 	.short	0x0100
        /*0ac6*/ 	.byte	0x08
	.zero		1


	//   ....[21]....
        /*0ac8*/ 	.word	0x000008e0
        /*0acc*/ 	.word	0x000000ff
        /*0ad0*/ 	.word	0x000288c8
        /*0ad4*/ 	.short	0x0100
        /*0ad6*/ 	.byte	0x08
	.zero		1


	//   ....[22]....
        /*0ad8*/ 	.word	0x000020d0
        /*0adc*/ 	.word	0x000000ff
        /*0ae0*/ 	.word	0x00028800
        /*0ae4*/ 	.short	0x010a
        /*0ae6*/ 	.byte	0x29
	.zero		1


	//   ....[23]....
        /*0ae8*/ 	.word	0x00002150
        /*0aec*/ 	.word	0x00000005
        /*0af0*/ 	.word	0x00028830
        /*0af4*/ 	.short	0x010a
        /*0af6*/ 	.byte	0x3f
	.zero		1


	//   ....[24]....
        /*0af8*/ 	.word	0x000021c0
        /*0afc*/ 	.word	0x00000005
        /*0b00*/ 	.word	0x00028830
        /*0b04*/ 	.short	0x010a
        /*0b06*/ 	.byte	0x3f
	.zero		1


	//   ....[25]....
        /*0b08*/ 	.word	0x00002720
        /*0b0c*/ 	.word	0x00000000
        /*0b10*/ 	.word	0x00000000
        /*0b14*/ 	.short	0x0101
        /*0b16*/ 	.byte	0x3f
	.zero		1


	//   ....[26]....
        /*0b18*/ 	.word	0x00005450
        /*0b1c*/ 	.word	0x000000ff
        /*0b20*/ 	.word	0x00028830
        /*0b24*/ 	.short	0x010a
        /*0b26*/ 	.byte	0x06
	.zero		1


	//   ....[27]....
        /*0b28*/ 	.word	0x00005490
        /*0b2c*/ 	.word	0x000000ff
        /*0b30*/ 	.word	0x00028830
        /*0b34*/ 	.short	0x010a
        /*0b36*/ 	.byte	0x06
	.zero		1


	//   ....[28]....
        /*0b38*/ 	.word	0x000057d0
        /*0b3c*/ 	.word	0x000000ff
        /*0b40*/ 	.word	0x00028850
        /*0b44*/ 	.short	0x010a
        /*0b46*/ 	.byte	0x06
	.zero		1


	//   ....[29]....
        /*0b48*/ 	.word	0x00005810
        /*0b4c*/ 	.word	0x000000ff
        /*0b50*/ 	.word	0x00028850
        /*0b54*/ 	.short	0x010a
        /*0b56*/ 	.byte	0x06
	.zero		1


	//   ....[30]....
        /*0b58*/ 	.word	0x00005c40
        /*0b5c*/ 	.word	0x00000007
        /*0b60*/ 	.word	0x00000000
        /*0b64*/ 	.short	0x0101
        /*0b66*/ 	.byte	0x3f
	.zero		1


	//   ....[31]....
        /*0b68*/ 	.word	0x00007b40
        /*0b6c*/ 	.word	0x0000001b
        /*0b70*/ 	.word	0x00000000
        /*0b74*/ 	.short	0x0101
        /*0b76*/ 	.byte	0x3f
	.zero		1


	//   ....[32]....
        /*0b78*/ 	.word	0x000087f0
        /*0b7c*/ 	.word	0x000000ff
        /*0b80*/ 	.word	0x00028830
        /*0b84*/ 	.short	0x010a
        /*0b86*/ 	.byte	0x06
	.zero		1


	//   ....[33]....
        /*0b88*/ 	.word	0x00008830
        /*0b8c*/ 	.word	0x000000ff
        /*0b90*/ 	.word	0x00028830
        /*0b94*/ 	.short	0x010a
        /*0b96*/ 	.byte	0x06
	.zero		1


	//   ....[34]....
        /*0b98*/ 	.word	0x00008b70
        /*0b9c*/ 	.word	0x000000ff
        /*0ba0*/ 	.word	0x00028850
        /*0ba4*/ 	.short	0x010a
        /*0ba6*/ 	.byte	0x06
	.zero		1


	//   ....[35]....
        /*0ba8*/ 	.word	0x00008bb0
        /*0bac*/ 	.word	0x000000ff
        /*0bb0*/ 	.word	0x00028850
        /*0bb4*/ 	.short	0x010a
        /*0bb6*/ 	.byte	0x06
	.zero		1


	//   ....[36]....
        /*0bb8*/ 	.word	0x00009de0
        /*0bbc*/ 	.word	0x0000001b
        /*0bc0*/ 	.word	0x00000000
        /*0bc4*/ 	.short	0x0101
        /*0bc6*/ 	.byte	0x3f
	.zero		1


	//   ....[37]....
        /*0bc8*/ 	.word	0x00009f90
        /*0bcc*/ 	.word	0x0000001f
        /*0bd0*/ 	.word	0x00000000
        /*0bd4*/ 	.short	0x0101
        /*0bd6*/ 	.byte	0x3f
	.zero		1


	//   ....[38]....
        /*0bd8*/ 	.word	0x0000a860
        /*0bdc*/ 	.word	0x000000ff
        /*0be0*/ 	.word	0x00028830
        /*0be4*/ 	.short	0x010a
        /*0be6*/ 	.byte	0x06
	.zero		1


	//   ....[39]....
        /*0be8*/ 	.word	0x0000a8a0
        /*0bec*/ 	.word	0x000000ff
        /*0bf0*/ 	.word	0x00028830
        /*0bf4*/ 	.short	0x010a
        /*0bf6*/ 	.byte	0x06
	.zero		1


	//   ....[40]....
        /*0bf8*/ 	.word	0x0000abe0
        /*0bfc*/ 	.word	0x000000ff
        /*0c00*/ 	.word	0x00028850
        /*0c04*/ 	.short	0x010a
        /*0c06*/ 	.byte	0x06
	.zero		1


	//   ....[41]....
        /*0c08*/ 	.word	0x0000ac20
        /*0c0c*/ 	.word	0x000000ff
        /*0c10*/ 	.word	0x00028850
        /*0c14*/ 	.short	0x010a
        /*0c16*/ 	.byte	0x06
	.zero		1


	//   ....[42]....
        /*0c18*/ 	.word	0x0000b030
        /*0c1c*/ 	.word	0x00000005
        /*0c20*/ 	.word	0x00000000
        /*0c24*/ 	.short	0x0101
        /*0c26*/ 	.byte	0x3f
	.zero		1


	//   ....[43]....
        /*0c28*/ 	.word	0x0000cf30
        /*0c2c*/ 	.word	0x0000001b
        /*0c30*/ 	.word	0x00000000
        /*0c34*/ 	.short	0x0101
        /*0c36*/ 	.byte	0x3f
	.zero		1


	//   ....[44]....
        /*0c38*/ 	.word	0x0000d870
        /*0c3c*/ 	.word	0x000000ff
        /*0c40*/ 	.word	0x00028850
        /*0c44*/ 	.short	0x010a
        /*0c46*/ 	.byte	0x05
	.zero		1


	//   ....[45]....
        /*0c48*/ 	.word	0x0000d8b0
        /*0c4c*/ 	.word	0x000000ff
        /*0c50*/ 	.word	0x00028850
        /*0c54*/ 	.short	0x010a
        /*0c56*/ 	.byte	0x05
	.zero		1


	//   ....[46]....
        /*0c58*/ 	.word	0x0000ddf0
        /*0c5c*/ 	.word	0x00000006
        /*0c60*/ 	.word	0x00000000
        /*0c64*/ 	.short	0x0101
        /*0c66*/ 	.byte	0x3f
	.zero		1


	//   ....[47]....
        /*0c68*/ 	.word	0x0000f4d0
        /*0c6c*/ 	.word	0x00000000
        /*0c70*/ 	.word	0x00000000
        /*0c74*/ 	.short	0x0101
        /*0c76*/ 	.byte	0x3f
	.zero		1


	//   ....[48]....
        /*0c78*/ 	.word	0x0000fb80
        /*0c7c*/ 	.word	0x00000006
        /*0c80*/ 	.word	0x00000000
        /*0c84*/ 	.short	0x0101
        /*0c86*/ 	.byte	0x3f
	.zero		1


	//   ....[49]....
        /*0c88*/ 	.word	0x000137a0
        /*0c8c*/ 	.word	0x00000000
        /*0c90*/ 	.word	0x00028840
        /*0c94*/ 	.short	0x010a
        /*0c96*/ 	.byte	0x3f
	.zero		1


	//   ....[50]....
        /*0c98*/ 	.word	0x000145f0
        /*0c9c*/ 	.word	0x00000012
        /*0ca0*/ 	.word	0x00028800
        /*0ca4*/ 	.short	0x0107
        /*0ca6*/ 	.byte	0x3f
	.zero		1


	//   ....[51]....
        /*0ca8*/ 	.word	0x00014700
        /*0cac*/ 	.word	0x00000012
        /*0cb0*/ 	.word	0x00028800
        /*0cb4*/ 	.short	0x0101
        /*0cb6*/ 	.byte	0x3f
	.zero		1


	//   ....[52]....
        /*0cb8*/ 	.word	0x00014720
        /*0cbc*/ 	.word	0x00000012
        /*0cc0*/ 	.word	0x00028820
        /*0cc4*/ 	.short	0x010a
        /*0cc6*/ 	.byte	0x3f
	.zero		1


	//   ....[53]....
        /*0cc8*/ 	.word	0x00014b40
        /*0ccc*/ 	.word	0x00000003
        /*0cd0*/ 	.word	0x00028840
        /*0cd4*/ 	.short	0x010a
        /*0cd6*/ 	.byte	0x3f
	.zero		1


	//   ....[54]....
        /*0cd8*/ 	.word	0x00014ee0
        /*0cdc*/ 	.word	0x00000003
        /*0ce0*/ 	.word	0x00000060
        /*0ce4*/ 	.short	0x010a
        /*0ce6*/ 	.byte	0x3f
	.zero		1


	//   ....[55]....
        /*0ce8*/ 	.word	0x00015560
        /*0cec*/ 	.word	0x00000003
        /*0cf0*/ 	.word	0x00028840
        /*0cf4*/ 	.short	0x010a
        /*0cf6*/ 	.byte	0x3f
	.zero		1


	//   ....[56]....
        /*0cf8*/ 	.word	0x00015900
        /*0cfc*/ 	.word	0x00000002
        /*0d00*/ 	.word	0x00000060
        /*0d04*/ 	.short	0x010a
        /*0d06*/ 	.byte	0x3f
	.zero		1


	//   ....[57]....
        /*0d08*/ 	.word	0x00015ed0
        /*0d0c*/ 	.word	0x00000002
        /*0d10*/ 	.word	0x00028840
        /*0d14*/ 	.short	0x010a
        /*0d16*/ 	.byte	0x3f
	.zero		1


	//   ....[58]....
        /*0d18*/ 	.word	0x00016270
        /*0d1c*/ 	.word	0x00000002
        /*0d20*/ 	.word	0x00000060
        /*0d24*/ 	.short	0x010a
        /*0d26*/ 	.byte	0x3f
	.zero		1


	//   ....[59]....
        /*0d28*/ 	.word	0x000167f0
        /*0d2c*/ 	.word	0x00000000
        /*0d30*/ 	.word	0x00028860
        /*0d34*/ 	.short	0x010a
        /*0d36*/ 	.byte	0x3f
	.zero		1


	//   ....[60]....
        /*0d38*/ 	.word	0x00017e20
        /*0d3c*/ 	.word	0x00000000
        /*0d40*/ 	.word	0x00028820
        /*0d44*/ 	.short	0x010a
        /*0d46*/ 	.byte	0x3f
	.zero		1


	//   ....[61]....
        /*0d48*/ 	.word	0x00018010
        /*0d4c*/ 	.word	0x00000006
        /*0d50*/ 	.word	0x00000000
        /*0d54*/ 	.short	0x010a
        /*0d56*/ 	.byte	0x3f
	.zero		1


	//   ....[62]....
        /*0d58*/ 	.word	0x00018040
        /*0d5c*/ 	.word	0x00000007
        /*0d60*/ 	.word	0x00000000
        /*0d64*/ 	.short	0x010a
        /*0d66*/ 	.byte	0x3f
	.zero		1


	//   ....[63]....
        /*0d68*/ 	.word	0x000180a0
        /*0d6c*/ 	.word	0x00000004
        /*0d70*/ 	.word	0x00000000
        /*0d74*/ 	.short	0x010a
        /*0d76*/ 	.byte	0x3f
	.zero		1


	//   ....[64]....
        /*0d78*/ 	.word	0x000180d0
        /*0d7c*/ 	.word	0x00000003
        /*0d80*/ 	.word	0x00000000
        /*0d84*/ 	.short	0x010a
        /*0d86*/ 	.byte	0x3f
	.zero		1


	//   ....[65]....
        /*0d88*/ 	.word	0x00018140
        /*0d8c*/ 	.word	0x00000003
        /*0d90*/ 	.word	0x00028800
        /*0d94*/ 	.short	0x010a
        /*0d96*/ 	.byte	0x3f
	.zero		1


	//   ....[66]....
        /*0d98*/ 	.word	0x00018190
        /*0d9c*/ 	.word	0x00000005
        /*0da0*/ 	.word	0x00028830
        /*0da4*/ 	.short	0x010a
        /*0da6*/ 	.byte	0x3f
	.zero		1


	//   ....[67]....
        /*0da8*/ 	.word	0x000181f0
        /*0dac*/ 	.word	0x00000007
        /*0db0*/ 	.word	0x00028830
        /*0db4*/ 	.short	0x010a
        /*0db6*/ 	.byte	0x3f
	.zero		1


	//   ....[68]....
        /*0db8*/ 	.word	0x00018250
        /*0dbc*/ 	.word	0x00000007
        /*0dc0*/ 	.word	0x00028850
        /*0dc4*/ 	.short	0x010a
        /*0dc6*/ 	.byte	0x3f
	.zero		1


	//   ....[69]....
        /*0dc8*/ 	.word	0x000182b0
        /*0dcc*/ 	.word	0x00000005
        /*0dd0*/ 	.word	0x00028830
        /*0dd4*/ 	.short	0x010a
        /*0dd6*/ 	.byte	0x3f
	.zero		1


	//   ....[70]....
        /*0dd8*/ 	.word	0x00018310
        /*0ddc*/ 	.word	0x00000005
        /*0de0*/ 	.word	0x00028850
        /*0de4*/ 	.short	0x010a
        /*0de6*/ 	.byte	0x3f
	.zero		1


	//   ....[71]....
        /*0de8*/ 	.word	0x00018370
        /*0dec*/ 	.word	0x00000005
        /*0df0*/ 	.word	0x00028830
        /*0df4*/ 	.short	0x010a
        /*0df6*/ 	.byte	0x3f
	.zero		1


	//   ....[72]....
        /*0df8*/ 	.word	0x000183d0
        /*0dfc*/ 	.word	0x00000005
        /*0e00*/ 	.word	0x00028850
        /*0e04*/ 	.short	0x010a
        /*0e06*/ 	.byte	0x3f
	.zero		1


	//   ....[73]....
        /*0e08*/ 	.word	0x00018430
        /*0e0c*/ 	.word	0x00000007
        /*0e10*/ 	.word	0x00028850
        /*0e14*/ 	.short	0x010a
        /*0e16*/ 	.byte	0x3f
	.zero		1


	//   ....[74]....
        /*0e18*/ 	.word	0x000185d0
        /*0e1c*/ 	.word	0x00000000
        /*0e20*/ 	.word	0x00028840
        /*0e24*/ 	.short	0x010a
        /*0e26*/ 	.byte	0x3f
	.zero		1


	//   ....[75]....
        /*0e28*/ 	.word	0x00019110
        /*0e2c*/ 	.word	0x00000012
        /*0e30*/ 	.word	0x00028820
        /*0e34*/ 	.short	0x010a
        /*0e36*/ 	.byte	0x3f
	.zero		1


	//   ....[76]....
        /*0e38*/ 	.word	0x00019160
        /*0e3c*/ 	.word	0x00000003
        /*0e40*/ 	.word	0x00028840
        /*0e44*/ 	.short	0x010a
        /*0e46*/ 	.byte	0x3f
	.zero		1


	//   ....[77]....
        /*0e48*/ 	.word	0x000191b0
        /*0e4c*/ 	.word	0x00000003
        /*0e50*/ 	.word	0x00000060
        /*0e54*/ 	.short	0x010a
        /*0e56*/ 	.byte	0x3f
	.zero		1


	//   ....[78]....
        /*0e58*/ 	.word	0x00019200
        /*0e5c*/ 	.word	0x00000003
        /*0e60*/ 	.word	0x00028840
        /*0e64*/ 	.short	0x010a
        /*0e66*/ 	.byte	0x3f
	.zero		1


	//   ....[79]....
        /*0e68*/ 	.word	0x00019250
        /*0e6c*/ 	.word	0x00000002
        /*0e70*/ 	.word	0x00000060
        /*0e74*/ 	.short	0x010a
        /*0e76*/ 	.byte	0x3f
	.zero		1


	//   ....[80]....
        /*0e78*/ 	.word	0x000192a0
        /*0e7c*/ 	.word	0x00000002
        /*0e80*/ 	.word	0x00028840
        /*0e84*/ 	.short	0x010a
        /*0e86*/ 	.byte	0x3f
	.zero		1


	//   ....[81]....
        /*0e88*/ 	.word	0x000192f0
        /*0e8c*/ 	.word	0x00000002
        /*0e90*/ 	.word	0x00000060
        /*0e94*/ 	.short	0x010a
        /*0e96*/ 	.byte	0x3f
	.zero		1


	//   ....[82]....
        /*0e98*/ 	.word	0x00019340
        /*0e9c*/ 	.word	0x00000000
        /*0ea0*/ 	.word	0x00028860
        /*0ea4*/ 	.short	0x010a
        /*0ea6*/ 	.byte	0x3f
	.zero		1


	//   ....[83]....
        /*0ea8*/ 	.word	0x00019e10
        /*0eac*/ 	.word	0x00000000
        /*0eb0*/ 	.word	0x00028820
        /*0eb4*/ 	.short	0x010a
        /*0eb6*/ 	.byte	0x3f
	.zero		1


	//   ....[84]....
        /*0eb8*/ 	.word	0x00019fb0
        /*0ebc*/ 	.word	0x00000006
        /*0ec0*/ 	.word	0x00000000
        /*0ec4*/ 	.short	0x010a
        /*0ec6*/ 	.byte	0x3f
	.zero		1


	//   ....[85]....
        /*0ec8*/ 	.word	0x0001a000
        /*0ecc*/ 	.word	0x00000007
        /*0ed0*/ 	.word	0x00000000
        /*0ed4*/ 	.short	0x010a
        /*0ed6*/ 	.byte	0x3f
	.zero		1


	//   ....[86]....
        /*0ed8*/ 	.word	0x0001a050
        /*0edc*/ 	.word	0x00000004
        /*0ee0*/ 	.word	0x00000000
        /*0ee4*/ 	.short	0x010a
        /*0ee6*/ 	.byte	0x3f
	.zero		1


	//----- nvinfo : EIATTR_NUM_MBARRIERS
	.align		4
.L_989:
        /*0ee8*/ 	.byte	0x03, 0x38
        /*0eea*/ 	.short	0x0016


	//----- nvinfo : EIATTR_EXIT_INSTR_OFFSETS
	.align		4
        /*0eec*/ 	.byte	0x04, 0x1c
        /*0eee*/ 	.short	(.L_991 - .L_990)


	//   ....[0]....
.L_990:
        /*0ef0*/ 	.word	0x00000a70


	//   ....[1]....
        /*0ef4*/ 	.word	0x000110f0


	//   ....[2]....
        /*0ef8*/ 	.word	0x00018120


	//----- nvinfo : EIATTR_MAX_THREADS
	.align		4
.L_991:
        /*0efc*/ 	.byte	0x04, 0x05
        /*0efe*/ 	.short	(.L_993 - .L_992)
.L_992:
        /*0f00*/ 	.word	0x00000180
        /*0f04*/ 	.word	0x00000001
        /*0f08*/ 	.word	0x00000001


	//----- nvinfo : EIATTR_CRS_STACK_SIZE
	.align		4
.L_993:
        /*0f0c*/ 	.byte	0x04, 0x1e
        /*0f0e*/ 	.short	(.L_995 - .L_994)
.L_994:
        /*0f10*/ 	.word	0x00000000


	//----- nvinfo : EIATTR_CBANK_PARAM_SIZE
	.align		4
.L_995:
        /*0f14*/ 	.byte	0x03, 0x19
        /*0f16*/ 	.short	0x0af0


	//----- nvinfo : EIATTR_PARAM_CBANK
	.align		4
        /*0f18*/ 	.byte	0x04, 0x0a
        /*0f1a*/ 	.short	(.L_997 - .L_996)
	.align		4
.L_996:
        /*0f1c*/ 	.word	index@(.nv.constant0._ZN7cutlass13device_kernelIN5flash11enable_sm90INS1_16FlashAttnFwdSm90INS1_25CollectiveMainloopFwdSm90ILi2EN4cute5tupleIJNS5_1CILi1EEES8_S8_EEENS6_IJNS7_ILi128EEESA_SA_EEELi128ENS_6half_tEfNS_4arch4Sm90ELb0ELb1ELb0ELb1ELb0ELb0ELb0ELb1ELb1ELb1ELb1ELb0EEENS1_21CollectiveEpilogueFwdISB_S9_SC_SE_Li256ELb1ELb1ELb1ELb0EEENS1_36VarlenDynamicPersistentTileSchedulerILi128ELi128ELi256ELi128ELb1ELb1ELb1ELb1ELb0ELb1EEEEEEEEEvNT_6ParamsE)
        /*0f20*/ 	.short	0x0210
        /*0f22*/ 	.short	0x0af0


	//----- nvinfo : EIATTR_SW_WAR
	.align		4
.L_997:
        /*0f24*/ 	.byte	0x04, 0x36
        /*0f26*/ 	.short	(.L_999 - .L_998)
.L_998:
        /*0f28*/ 	.word	0x00000008
.L_999:


//--------------------- .nv.info._ZN7cutlass13device_kernelIN5flash11enable_sm90INS1_16FlashAttnFwdSm90INS1_25CollectiveMainloopFwdSm90ILi2EN4cute5tupleIJNS5_1CILi1EEES8_S8_EEENS6_IJNS7_ILi128EEESA_SA_EEELi128ENS_6half_tEfNS_4arch4Sm90ELb0ELb1ELb0ELb1ELb0ELb1ELb0ELb1ELb1ELb1ELb1ELb0EEENS1_21CollectiveEpilogueFwdISB_S9_SC_SE_Li256ELb1ELb1ELb1ELb0EEENS1_36VarlenDynamicPersistentTileSchedulerILi128ELi128ELi256ELi128ELb1ELb1ELb1ELb1ELb0ELb1EEEEEEEEEvNT_6ParamsE --------------------------
	.section	.nv.info._ZN7cutlass13device_kernelIN5flash11enable_sm90INS1_16FlashAttnFwdSm90INS1_25CollectiveMainloopFwdSm90ILi2EN4cute5tupleIJNS5_1CILi1EEES8_S8_EEENS6_IJNS7_ILi128EEESA_SA_EEELi128ENS_6half_tEfNS_4arch4Sm90ELb0ELb1ELb0ELb1ELb0ELb1ELb0ELb1ELb1ELb1ELb1ELb0EEENS1_21CollectiveEpilogueFwdISB_S9_SC_SE_Li256ELb1ELb1ELb1ELb0EEENS1_36VarlenDynamicPersistentTileSchedulerILi128ELi128ELi256ELi128ELb1ELb1ELb1ELb1ELb0ELb1EEEEEEEEEvNT_6ParamsE,"",@"SHT_CUDA_INFO"
	.sectionflags	@""
	.align	4


	//----- nvinfo : EIATTR_CUDA_API_VERSION
	.align		4
        /*0000*/ 	.byte	0x04, 0x37
        /*0002*/ 	.short	(.L_1001 - .L_1000)
.L_1000:
        /*0004*/ 	.word	0x00000082


	//----- nvinfo : EIATTR_KPARAM_INFO
	.align		4
.L_1001:
        /*0008*/ 	.byte	0x04, 0x17
        /*000a*/ 	.short	(.L_1003 - .L_1002)
.L_1002:
        /*000c*/ 	.word	0x00000000
        /*0010*/ 	.short	0x0000
        /*0012*/ 	.short	0x0070
        /*0014*/ 	.byte	0x00, 0xf0, 0x01, 0x2a


	//----- nvinfo : EIATTR_SPARSE_MMA_MASK
	.align		4
.L_1003:
        /*0018*/ 	.byte	0x03, 0x50
        /*001a*/ 	.short	0x0000


	//----- nvinfo : EIATTR_MAXREG_COUNT
	.align		4
        /*001c*/ 	.byte	0x03, 0x1b
        /*001e*/ 	.short	0x00a8


	//----- nvinfo : EIATTR_NUM_BARRIERS
	.align		4
        /*0020*/ 	.byte	0x02, 0x4c
        /*0022*/ 	.byte	0x10
	.zero		1


	//----- nvinfo : EIATTR_EXTERNS
	.align		4
        /*0024*/ 	.byte	0x04, 0x0f
        /*0026*/ 	.short	(.L_1005 - .L_1004)


	//   ....[0]....
	.align		4
.L_1004:
        /*0028*/ 	.word	index@(__assertfail)


	//----- nvinfo : EIATTR_ANNOTATIONS
	.align		4
.L_1005:
        /*002c*/ 	.byte	0x04, 0x55
        /*002e*/ 	.short	(.L_1007 - .L_1006)


	//   ....[0]....
.L_1006:
        /* <DEDUP_REMOVED lines=101> */


	//----- nvinfo : EIATTR_MERCURY_ISA_VERSION
	.align		4
.L_1007:
        /*0670*/ 	.byte	0x03, 0x5f
        /*0672*/ 	.short	0x0101


	//----- nvinfo : EIATTR_UNUSED_LOAD_BYTE_OFFSET
	.align		4
        /*0674*/ 	.byte	0x04, 0x44
        /*0676*/ 	.short	(.L_1009 - .L_1008)


	//   ....[0]....
.L_1008:
        /*0678*/ 	.word	0x00000ad0
        /*067c*/ 	.word	0x0000fff0


	//   ....[1]....
        /*0680*/ 	.word	0x0001b0c0
        /*0684*/ 	.word	0x0000fff0


	//----- nvinfo : EIATTR_INT_WARP_WIDE_INSTR_OFFSETS
	.align		4
.L_1009:
        /*0688*/ 	.byte	0x04, 0x31
        /*068a*/ 	.short	(.L_1011 - .L_1010)


	//   ....[0]....
.L_1010:
        /*068c*/ 	.word	0x00000190


	//   ....[1]....
        /*0690*/ 	.word	0x000001d0


	//   ....[2]....
        /*0694*/ 	.word	0x00000240


	//   ....[3]....
        /*0698*/ 	.word	0x000218f0


	//   ....[4]....
        /*069c*/ 	.word	0x00021980


	//   ....[5]....
        /*06a0*/ 	.word	0x00025050


	//   ....[6]....
        /*06a4*/ 	.word	0x000250b0


	//----- nvinfo : EIATTR_COOP_GROUP_MASK_REGIDS
	.align		4
.L_1011:
        /*06a8*/ 	.byte	0x04, 0x29
        /*06aa*/ 	.short	(.L_1013 - .L_1012)


	//   ....[0]....
.L_1012:
        /*06ac*/ 	.word	0xffffffff


	//   ....[1]....
        /*06b0*/ 	.word	0xffffffff


	//   ....[2]....
        /*06b4*/ 	.word	0xffffffff


	//   ....[3]....
        /*06b8*/ 	.word	0xffffffff


	//   ....[4]....
        /*06bc*/ 	.word	0xffffffff


	//   ....[5]....
        /*06c0*/ 	.word	0xffffffff


	//   ....[6]....
        /*06c4*/ 	.word	0xffffffff


	//   ....[7]....
        /*06c8*/ 	.word	0xffffffff


	//   ....[8]....
        /*06cc*/ 	.word	0xffffffff


	//   ....[9]....
        /*06d0*/ 	.word	0xffffffff


	//   ....[10]....
        /*06d4*/ 	.word	0xffffffff


	//   ....[11]....
        /*06d8*/ 	.word	0xffffffff


	//   ....[12]....
        /*06dc*/ 	.word	0xffffffff


	//   ....[13]....
        /*06e0*/ 	.word	0xffffffff


	//   ....[14]....
        /*06e4*/ 	.word	0xffffffff


	//   ....[15]....
        /*06e8*/ 	.word	0xffffffff


	//   ....[16]....
        /*06ec*/ 	.word	0xffffffff


	//   ....[17]....
        /*06f0*/ 	.word	0xffffffff


	//   ....[18]....
        /*06f4*/ 	.word	0xffffffff


	//   ....[19]....
        /*06f8*/ 	.word	0xffffffff


	//   ....[20]....
        /*06fc*/ 	.word	0xffffffff


	//   ....[21]....
        /*0700*/ 	.word	0xffffffff


	//   ....[22]....
        /*0704*/ 	.word	0xffffffff


	//   ....[23]....
        /*0708*/ 	.word	0xffffffff


	//   ....[24]....
        /*070c*/ 	.word	0xffffffff


	//   ....[25]....
        /*0710*/ 	.word	0xffffffff


	//   ....[26]....
        /*0714*/ 	.word	0xffffffff


	//   ....[27]....
        /*0718*/ 	.word	0xffffffff


	//   ....[28]....
        /*071c*/ 	.word	0xffffffff


	//   ....[29]....
        /*0720*/ 	.word	0xffffffff


	//   ....[30]....
        /*0724*/ 	.word	0xffffffff


	//   ....[31]....
        /*0728*/ 	.word	0xffffffff


	//   ....[32]....
        /*072c*/ 	.word	0xffffffff


	//   ....[33]....
        /*0730*/ 	.word	0xffffffff


	//   ....[34]....
        /*0734*/ 	.word	0xffffffff


	//   ....[35]....
        /*0738*/ 	.word	0xffffffff


	//   ....[36]....
        /*073c*/ 	.word	0xffffffff


	//   ....[37]....
        /*0740*/ 	.word	0xffffffff


	//   ....[38]....
        /*0744*/ 	.word	0xffffffff


	//   ....[39]....
        /*0748*/ 	.word	0xffffffff


	//   ....[40]....
        /*074c*/ 	.word	0xffffffff


	//   ....[41]....
        /*0750*/ 	.word	0xffffffff


	//   ....[42]....
        /*0754*/ 	.word	0xffffffff


	//   ....[43]....
        /*0758*/ 	.word	0xffffffff


	//   ....[44]....
        /*075c*/ 	.word	0xffffffff


	//   ....[45]....
        /*0760*/ 	.word	0xffffffff


	//   ....[46]....
        /*0764*/ 	.word	0xffffffff


	//   ....[47]....
        /*0768*/ 	.word	0xffffffff


	//   ....[48]....
        /*076c*/ 	.word	0xffffffff


	//   ....[49]....
        /*0770*/ 	.word	0xffffffff


	//   ....[50]....
        /*0774*/ 	.word	0xffffffff


	//   ....[51]....
        /*0778*/ 	.word	0xffffffff


	//   ....[52]....
        /*077c*/ 	.word	0xffffffff


	//   ....[53]....
        /*0780*/ 	.word	0xffffffff


	//   ....[54]....
        /*0784*/ 	.word	0xffffffff


	//   ....[55]....
        /*0788*/ 	.word	0xffffffff


	//   ....[56]....
        /*078c*/ 	.word	0xffffffff


	//   ....[57]....
        /*0790*/ 	.word	0xffffffff


	//   ....[58]....
        /*0794*/ 	.word	0xffffffff


	//   ....[59]....
        /*0798*/ 	.word	0xffffffff


	//   ....[60]....
        /*079c*/ 	.word	0xffffffff


	//   ....[61]....
        /*07a0*/ 	.word	0xffffffff


	//   ....[62]....
        /*07a4*/ 	.word	0xffffffff


	//   ....[63]....
        /*07a8*/ 	.word	0xffffffff


	//   ....[64]....
        /*07ac*/ 	.word	0xffffffff


	//   ....[65]....
        /*07b0*/ 	.word	0xffffffff


	//   ....[66]....
        /*07b4*/ 	.word	0xffffffff


	//   ....[67]....
        /*07b8*/ 	.word	0xffffffff


	//   ....[68]....
        /*07bc*/ 	.word	0xffffffff


	//   ....[69]....
        /*07c0*/ 	.word	0xffffffff


	//   ....[70]....
        /*07c4*/ 	.word	0xffffffff


	//   ....[71]....
        /*07c8*/ 	.word	0xffffffff


	//   ....[72]....
        /*07cc*/ 	.word	0xffffffff


	//   ....[73]....
        /*07d0*/ 	.word	0xffffffff


	//   ....[74]....
        /*07d4*/ 	.word	0xffffffff


	//   ....[75]....
        /*07d8*/ 	.word	0xffffffff


	//   ....[76]....
        /*07dc*/ 	.word	0xffffffff


	//   ....[77]....
        /*07e0*/ 	.word	0xffffffff


	//   ....[78]....
        /*07e4*/ 	.word	0xffffffff


	//   ....[79]....
        /*07e8*/ 	.word	0xffffffff


	//   ....[80]....
        /*07ec*/ 	.word	0xffffffff


	//   ....[81]....
        /*07f0*/ 	.word	0xffffffff


	//   ....[82]....
        /*07f4*/ 	.word	0xffffffff


	//   ....[83]....
        /*07f8*/ 	.word	0xffffffff


	//   ....[84]....
        /*07fc*/ 	.word	0xffffffff


	//   ....[85]....
        /*0800*/ 	.word	0xffffffff


	//   ....[86]....
        /*0804*/ 	.word	0xffffffff


	//   ....[87]....
        /*0808*/ 	.word	0xffffffff


	//   ....[88]....
        /*080c*/ 	.word	0xffffffff


	//   ....[89]....
        /*0810*/ 	.word	0xffffffff


	//   ....[90]....
        /*0814*/ 	.word	0xffffffff


	//   ....[91]....
        /*0818*/ 	.word	0xffffffff


	//   ....[92]....
        /*081c*/ 	.word	0xffffffff


	//   ....[93]....
        /*0820*/ 	.word	0xffffffff


	//   ....[94]....
        /*0824*/ 	.word	0xffffffff


	//   ....[95]....
        /*0828*/ 	.word	0xffffffff


	//   ....[96]....
        /*082c*/ 	.word	0xffffffff


	//   ....[97]....
        /*0830*/ 	.word	0xffffffff


	//   ....[98]....
        /*0834*/ 	.word	0xffffffff


	//   ....[99]....
        /*0838*/ 	.word	0xffffffff


	//   ....[100]....
        /*083c*/ 	.word	0xffffffff


	//   ....[101]....
        /*0840*/ 	.word	0xffffffff


	//   ....[102]....
        /*0844*/ 	.word	0xffffffff


	//   ....[103]....
        /*0848*/ 	.word	0xffffffff


	//   ....[104]....
        /*084c*/ 	.word	0xffffffff


	//   ....[105]....
        /*0850*/ 	.word	0xffffffff


	//   ....[106]....
        /*0854*/ 	.word	0xffffffff


	//   ....[107]....
        /*0858*/ 	.word	0xffffffff


	//   ....[108]....
        /*085c*/ 	.word	0xffffffff


	//   ....[109]....
        /*0860*/ 	.word	0xffffffff


	//   ....[110]....
        /*0864*/ 	.word	0xffffffff


	//   ....[111]....
        /*0868*/ 	.word	0xffffffff


	//   ....[112]....
        /*086c*/ 	.word	0xffffffff


	//   ....[113]....
        /*0870*/ 	.word	0xffffffff


	//   ....[114]....
        /*0874*/ 	.word	0xffffffff


	//   ....[115]....
        /*0878*/ 	.word	0xffffffff


	//   ....[116]....
        /*087c*/ 	.word	0xffffffff


	//   ....[117]....
        /*0880*/ 	.word	0xffffffff


	//   ....[118]....
        /*0884*/ 	.word	0xffffffff


	//   ....[119]....
        /*0888*/ 	.word	0xffffffff


	//   ....[120]....
        /*088c*/ 	.word	0xffffffff


	//   ....[121]....
        /*0890*/ 	.word	0xffffffff


	//   ....[122]....
        /*0894*/ 	.word	0xffffffff


	//   ....[123]....
        /*0898*/ 	.word	0xffffffff


	//   ....[124]....
        /*089c*/ 	.word	0xffffffff


	//   ....[125]....
        /*08a0*/ 	.word	0xffffffff


	//   ....[126]....
        /*08a4*/ 	.word	0xffffffff


	//   ....[127]....
        /*08a8*/ 	.word	0xffffffff


	//   ....[128]....
        /*08ac*/ 	.word	0xffffffff


	//   ....[129]....
        /*08b0*/ 	.word	0xffffffff


	//   ....[130]....
        /*08b4*/ 	.word	0xffffffff


	//   ....[131]....
        /*08b8*/ 	.word	0xffffffff


	//   ....[132]....
        /*08bc*/ 	.word	0xffffffff


	//   ....[133]....
        /*08c0*/ 	.word	0xffffffff


	//   ....[134]....
        /*08c4*/ 	.word	0xffffffff


	//   ....[135]....
        /*08c8*/ 	.word	0xffffffff


	//   ....[136]....
        /*08cc*/ 	.word	0xffffffff


	//   ....[137]....
        /*08d0*/ 	.word	0xffffffff


	//   ....[138]....
        /*08d4*/ 	.word	0xffffffff


	//   ....[139]....
        /*08d8*/ 	.word	0xffffffff


	//   ....[140]....
        /*08dc*/ 	.word	0xffffffff


	//   ....[141]....
        /*08e0*/ 	.word	0xffffffff


	//   ....[142]....
        /*08e4*/ 	.word	0xffffffff


	//   ....[143]....
        /*08e8*/ 	.word	0xffffffff


	//   ....[144]....
        /*08ec*/ 	.word	0x0500000f


	//   ....[145]....
        /*08f0*/ 	.word	0x0500000f


	//   ....[146]....
        /*08f4*/ 	.word	0x0500000f


	//   ....[147]....
        /*08f8*/ 	.word	0x0500000f


	//   ....[148]....
        /*08fc*/ 	.word	0x0500000f


	//   ....[149]....
        /*0900*/ 	.word	0x0500000f


	//   ....[150]....
        /*0904*/ 	.word	0x0500000f


	//   ....[151]....
        /*0908*/ 	.word	0x0500000f


	//   ....[152]....
        /*090c*/ 	.word	0x0500000f


	//   ....[153]....
        /*0910*/ 	.word	0x0500000f


	//   ....[154]....
        /*0914*/ 	.word	0x0500000f


	//   ....[155]....
        /*0918*/ 	.word	0x0500000f


	//   ....[156]....
        /*091c*/ 	.word	0x0500000f


	//   ....[157]....
        /*0920*/ 	.word	0x0500000f


	//   ....[158]....
        /*0924*/ 	.word	0x0500000f


	//   ....[159]....
        /*0928*/ 	.word	0x0500000f


	//   ....[160]....
        /*092c*/ 	.word	0x0500000f


	//   ....[161]....
        /*0930*/ 	.word	0x0500000f


	//   ....[162]....
        /*0934*/ 	.word	0x0500000f


	//   ....[163]....
        /*0938*/ 	.word	0x0500000f


	//   ....[164]....
        /*093c*/ 	.word	0x0500000f


	//   ....[165]....
        /*0940*/ 	.word	0x0500000f


	//   ....[166]....
        /*0944*/ 	.word	0x0500000f


	//   ....[167]....
        /*0948*/ 	.word	0x0500000f


	//   ....[168]....
        /*094c*/ 	.word	0x0500000f


	//   ....[169]....
        /*0950*/ 	.word	0x0500000f


	//   ....[170]....
        /*0954*/ 	.word	0x0500000f


	//   ....[171]....
        /*0958*/ 	.word	0x0500000f


	//   ....[172]....
        /*095c*/ 	.word	0x0500000f


	//   ....[173]....
        /*0960*/ 	.word	0x0500000f


	//   ....[174]....
        /*0964*/ 	.word	0x0500000f


	//   ....[175]....
        /*0968*/ 	.word	0x0500000f


	//   ....[176]....
        /*096c*/ 	.word	0x0500000f


	//   ....[177]....
        /*0970*/ 	.word	0x0500000f


	//   ....[178]....
        /*0974*/ 	.word	0x0500000f


	//   ....[179]....
        /*0978*/ 	.word	0x0500000f


	//   ....[180]....
        /*097c*/ 	.word	0x0500000f


	//   ....[181]....
        /*0980*/ 	.word	0x0500000f


	//   ....[182]....
        /*0984*/ 	.word	0x0500000f


	//   ....[183]....
        /*0988*/ 	.word	0x0500000f


	//   ....[184]....
        /*098c*/ 	.word	0x0500000f


	//   ....[185]....
        /*0990*/ 	.word	0x0500000f


	//   ....[186]....
        /*0994*/ 	.word	0x0500000f


	//   ....[187]....
        /*0998*/ 	.word	0x0500000f


	//   ....[188]....
        /*099c*/ 	.word	0x0500000f


	//   ....[189]....
        /*09a0*/ 	.word	0x0500000f


	//   ....[190]....
        /*09a4*/ 	.word	0x0500000f


	//   ....[191]....
        /*09a8*/ 	.word	0x0500000f


	//   ....[192]....
        /*09ac*/ 	.word	0x0500000f


	//   ....[193]....
        /*09b0*/ 	.word	0x0500000f


	//   ....[194]....
        /*09b4*/ 	.word	0x0500000f


	//   ....[195]....
        /*09b8*/ 	.word	0x0500000f


	//   ....[196]....
        /*09bc*/ 	.word	0x0500000f


	//   ....[197]....
        /*09c0*/ 	.word	0x0500000f


	//   ....[198]....
        /*09c4*/ 	.word	0x0500000f


	//   ....[199]....
        /*09c8*/ 	.word	0x0500000f


	//   ....[200]....
        /*09cc*/ 	.word	0x0500000f


	//   ....[201]....
        /*09d0*/ 	.word	0x0500000f


	//   ....[202]....
        /*09d4*/ 	.word	0x0500000f


	//   ....[203]....
        /*09d8*/ 	.word	0x0500000f


	//   ....[204]....
        /*09dc*/ 	.word	0x0500000f


	//   ....[205]....
        /*09e0*/ 	.word	0x0500000f


	//   ....[206]....
        /*09e4*/ 	.word	0x0500000f


	//   ....[207]....
        /*09e8*/ 	.word	0x0500000f


	//   ....[208]....
        /*09ec*/ 	.word	0x0500000f


	//   ....[209]....
        /*09f0*/ 	.word	0x0500000f


	//   ....[210]....
        /*09f4*/ 	.word	0x0500000f


	//   ....[211]....
        /*09f8*/ 	.word	0x0500000f


	//   ....[212]....
        /*09fc*/ 	.word	0x0500000f


	//   ....[213]....
        /*0a00*/ 	.word	0x0500000f


	//   ....[214]....
        /*0a04*/ 	.word	0x0500000f


	//   ....[215]....
        /*0a08*/ 	.word	0x0500000f


	//   ....[216]....
        /*0a0c*/ 	.word	0x0500000f


	//   ....[217]....
        /*0a10*/ 	.word	0x0500000f


	//   ....[218]....
        /*0a14*/ 	.word	0x0500000f


	//   ....[219]....
        /*0a18*/ 	.word	0x0500000f


	//   ....[220]....
        /*0a1c*/ 	.word	0x0500000f


	//   ....[221]....
        /*0a20*/ 	.word	0x0500000f


	//   ....[222]....
        /*0a24*/ 	.word	0x0500000f


	//   ....[223]....
        /*0a28*/ 	.word	0x0500000f


	//   ....[224]....
        /*0a2c*/ 	.word	0x0500000f


	//   ....[225]....
        /*0a30*/ 	.word	0x0500000f


	//   ....[226]....
        /*0a34*/ 	.word	0x0500000f


	//   ....[227]....
        /*0a38*/ 	.word	0x0500000f


	//   ....[228]....
        /*0a3c*/ 	.word	0x0500000f


	//   ....[229]....
        /*0a40*/ 	.word	0x0500000f


	//   ....[230]....
        /*0a44*/ 	.word	0x0500000f


	//   ....[231]....
        /*0a48*/ 	.word	0x0500000f


	//   ....[232]....
        /*0a4c*/ 	.word	0x0500000f


	//   ....[233]....
        /*0a50*/ 	.word	0x0500000f


	//----- nvinfo : EIATTR_COOP_GROUP_INSTR_OFFSETS
	.align		4
.L_1013:
        /*0a54*/ 	.byte	0x04, 0x28
        /*0a56*/ 	.short	(.L_1015 - .L_1014)


	//   ....[0]....
.L_1014:
        /*0a58*/ 	.word	0x00000070


	//   ....[1]....
        /*0a5c*/ 	.word	0x000001a0


	//   ....[2]....
        /*0a60*/ 	.word	0x000001f0


	//   ....[3]....
        /*0a64*/ 	.word	0x00000420


	//   ....[4]....
        /*0a68*/ 	.word	0x00000580


	//   ....[5]....
        /*0a6c*/ 	.word	0x000006a0


	//   ....[6]....
        /*0a70*/ 	.word	0x00000800


	//   ....[7]....
        /*0a74*/ 	.word	0x00009820


	//   ....[8]....
        /*0a78*/ 	.word	0x00009ef0


	//   ....[9]....
        /*0a7c*/ 	.word	0x00009f00


	//   ....[10]....
        /*0a80*/ 	.word	0x00009f10


	//   ....[11]....
        /*0a84*/ 	.word	0x00009f20


	//   ....[12]....
        /*0a88*/ 	.word	0x0000a260


	//   ....[13]....
        /*0a8c*/ 	.word	0x0000a270


	//   ....[14]....
        /*0a90*/ 	.word	0x0000a280


	//   ....[15]....
        /*0a94*/ 	.word	0x0000a290


	//   ....[16]....
        /*0a98*/ 	.word	0x0000a570


	//   ....[17]....
        /*0a9c*/ 	.word	0x0000a580


	//   ....[18]....
        /*0aa0*/ 	.word	0x0000a590


	//   ....[19]....
        /*0aa4*/ 	.word	0x0000a5a0


	//   ....[20]....
        /*0aa8*/ 	.word	0x0000a8a0


	//   ....[21]....
        /*0aac*/ 	.word	0x0000a8b0


	//   ....[22]....
        /*0ab0*/ 	.word	0x0000a8c0


	//   ....[23]....
        /*0ab4*/ 	.word	0x0000a8d0


	//   ....[24]....
        /*0ab8*/ 	.word	0x0000c590


	//   ....[25]....
        /*0abc*/ 	.word	0x0000c5b0


	//   ....[26]....
        /*0ac0*/ 	.word	0x0000c5c0


	//   ....[27]....
        /*0ac4*/ 	.word	0x0000c5d0


	//   ....[28]....
        /*0ac8*/ 	.word	0x0000c6e0


	//   ....[29]....
        /*0acc*/ 	.word	0x0000c730


	//   ....[30]....
        /*0ad0*/ 	.word	0x0000c760


	//   ....[31]....
        /*0ad4*/ 	.word	0x0000c7a0


	//   ....[32]....
        /*0ad8*/ 	.word	0x0000cac0


	//   ....[33]....
        /*0adc*/ 	.word	0x0000cae0


	//   ....[34]....
        /*0ae0*/ 	.word	0x0000cb00


	//   ....[35]....
        /*0ae4*/ 	.word	0x0000cb10


	//   ....[36]....
        /*0ae8*/ 	.word	0x0000cbd0


	//   ....[37]....
        /*0aec*/ 	.word	0x0000cbf0


	//   ....[38]....
        /*0af0*/ 	.word	0x0000cc00


	//   ....[39]....
        /*0af4*/ 	.word	0x0000cc90


	//   ....[40]....
        /*0af8*/ 	.word	0x0000eeb0


	//   ....[41]....
        /*0afc*/ 	.word	0x0000f240


	//   ....[42]....
        /*0b00*/ 	.word	0x00010290


	//   ....[43]....
        /*0b04*/ 	.word	0x00010350


	//   ....[44]....
        /*0b08*/ 	.word	0x00010cc0


	//   ....[45]....
        /*0b0c*/ 	.word	0x00010d20


	//   ....[46]....
        /*0b10*/ 	.word	0x000126f0


	//   ....[47]....
        /*0b14*/ 	.word	0x00012910


	//   ....[48]....
        /*0b18*/ 	.word	0x000135e0


	//   ....[49]....
        /*0b1c*/ 	.word	0x00013690


	//   ....[50]....
        /*0b20*/ 	.word	0x00013e00


	//   ....[51]....
        /*0b24*/ 	.word	0x00013e50


	//   ....[52]....
        /*0b28*/ 	.word	0x00015b20


	//   ....[53]....
        /*0b2c*/ 	.word	0x00015b60


	//   ....[54]....
        /*0b30*/ 	.word	0x00016250


	//   ....[55]....
        /*0b34*/ 	.word	0x000162e0


	//   ....[56]....
        /*0b38*/ 	.word	0x00017df0


	//   ....[57]....
        /*0b3c*/ 	.word	0x00017fc0


	//   ....[58]....
        /*0b40*/ 	.word	0x00018ca0


	//   ....[59]....
        /*0b44*/ 	.word	0x00018d50


	//   ....[60]....
        /*0b48*/ 	.word	0x000194c0


	//   ....[61]....
        /*0b4c*/ 	.word	0x00019520


	//   ....[62]....
        /*0b50*/ 	.word	0x0001aa50


	//   ....[63]....
        /*0b54*/ 	.word	0x0001aa60


	//   ....[64]....
        /*0b58*/ 	.word	0x0001aab0


	//   ....[65]....
        /*0b5c*/ 	.word	0x0001aac0


	//   ....[66]....
        /*0b60*/ 	.word	0x0001bb60


	//   ....[67]....
        /*0b64*/ 	.word	0x0001bb80


	//   ....[68]....
        /*0b68*/ 	.word	0x0001bba0


	//   ....[69]....
        /*0b6c*/ 	.word	0x0001bbb0


	//   ....[70]....
        /*0b70*/ 	.word	0x0001c270


	//   ....[71]....
        /*0b74*/ 	.word	0x0001c280


	//   ....[72]....
        /*0b78*/ 	.word	0x0001c380


	//   ....[73]....
        /*0b7c*/ 	.word	0x0001c390


	//   ....[74]....
        /*0b80*/ 	.word	0x0001c4a0


	//   ....[75]....
        /*0b84*/ 	.word	0x0001c4b0


	//   ....[76]....
        /*0b88*/ 	.word	0x0001c5c0


	//   ....[77]....
        /*0b8c*/ 	.word	0x0001c5d0


	//   ....[78]....
        /*0b90*/ 	.word	0x0001c980


	//   ....[79]....
        /*0b94*/ 	.word	0x0001c990


	//   ....[80]....
        /*0b98*/ 	.word	0x0001ced0


	//   ....[81]....
        /*0b9c*/ 	.word	0x0001cee0


	//   ....[82]....
        /*0ba0*/ 	.word	0x0001dbd0


	//   ....[83]....
        /*0ba4*/ 	.word	0x0001dbe0


	//   ....[84]....
        /*0ba8*/ 	.word	0x0001dcf0


	//   ....[85]....
        /*0bac*/ 	.word	0x0001dd00


	//   ....[86]....
        /*0bb0*/ 	.word	0x0001de10


	//   ....[87]....
        /*0bb4*/ 	.word	0x0001de20


	//   ....[88]....
        /*0bb8*/ 	.word	0x0001df30


	//   ....[89]....
        /*0bbc*/ 	.word	0x0001df40


	//   ....[90]....
        /*0bc0*/ 	.word	0x0001e0b0


	//   ....[91]....
        /*0bc4*/ 	.word	0x0001e2e0


	//   ....[92]....
        /*0bc8*/ 	.word	0x0001e310


	//   ....[93]....
        /*0bcc*/ 	.word	0x0001e340


	//   ....[94]....
        /*0bd0*/ 	.word	0x0001e370


	//   ....[95]....
        /*0bd4*/ 	.word	0x0001e3a0


	//   ....[96]....
        /*0bd8*/ 	.word	0x0001e3d0


	//   ....[97]....
        /*0bdc*/ 	.word	0x0001e570


	//   ....[98]....
        /*0be0*/ 	.word	0x0001e5a0


	//   ....[99]....
        /*0be4*/ 	.word	0x0001e5d0


	//   ....[100]....
        /*0be8*/ 	.word	0x0001e600


	//   ....[101]....
        /*0bec*/ 	.word	0x0001e630


	//   ....[102]....
        /*0bf0*/ 	.word	0x0001e660


	//   ....[103]....
        /*0bf4*/ 	.word	0x0001e700


	//   ....[104]....
        /*0bf8*/ 	.word	0x0001e730


	//   ....[105]....
        /*0bfc*/ 	.word	0x0001e740


	//   ....[106]....
        /*0c00*/ 	.word	0x0001e770


	//   ....[107]....
        /*0c04*/ 	.word	0x000200e0


	//   ....[108]....
        /*0c08*/ 	.word	0x00021ec0


	//   ....[109]....
        /*0c0c*/ 	.word	0x00022a00


	//   ....[110]....
        /*0c10*/ 	.word	0x00022a20


	//   ....[111]....
        /*0c14*/ 	.word	0x00022ae0


	//   ....[112]....
        /*0c18*/ 	.word	0x00022af0


	//   ....[113]....
        /*0c1c*/ 	.word	0x00022b80


	//   ....[114]....
        /*0c20*/ 	.word	0x00022b90


	//   ....[115]....
        /*0c24*/ 	.word	0x00022c20


	//   ....[116]....
        /*0c28*/ 	.word	0x00022c30


	//   ....[117]....
        /*0c2c*/ 	.word	0x00022cc0


	//   ....[118]....
        /*0c30*/ 	.word	0x00022cd0


	//   ....[119]....
        /*0c34*/ 	.word	0x00022d60


	//   ....[120]....
        /*0c38*/ 	.word	0x00022d70


	//   ....[121]....
        /*0c3c*/ 	.word	0x00022e00


	//   ....[122]....
        /*0c40*/ 	.word	0x00022e10


	//   ....[123]....
        /*0c44*/ 	.word	0x00022e60


	//   ....[124]....
        /*0c48*/ 	.word	0x00022e90


	//   ....[125]....
        /*0c4c*/ 	.word	0x000257e0


	//   ....[126]....
        /*0c50*/ 	.word	0x00025850


	//   ....[127]....
        /*0c54*/ 	.word	0x00025880


	//   ....[128]....
        /*0c58*/ 	.word	0x00025890


	//   ....[129]....
        /*0c5c*/ 	.word	0x000258c0


	//   ....[130]....
        /*0c60*/ 	.word	0x000258f0


	//   ....[131]....
        /*0c64*/ 	.word	0x00025920


	//   ....[132]....
        /*0c68*/ 	.word	0x00025950


	//   ....[133]....
        /*0c6c*/ 	.word	0x00025b20


	//   ....[134]....
        /*0c70*/ 	.word	0x00025b50


	//   ....[135]....
        /*0c74*/ 	.word	0x00025b80


	//   ....[136]....
        /*0c78*/ 	.word	0x00025bb0


	//   ....[137]....
        /*0c7c*/ 	.word	0x00025be0


	//   ....[138]....
        /*0c80*/ 	.word	0x00025c10


	//   ....[139]....
        /*0c84*/ 	.word	0x00025ce0


	//   ....[140]....
        /*0c88*/ 	.word	0x00025d00


	//   ....[141]....
        /*0c8c*/ 	.word	0x00025d10


	//   ....[142]....
        /*0c90*/ 	.word	0x00025d90


	//   ....[143]....
        /*0c94*/ 	.word	0x000268c0


	//   ....[144]....
        /*0c98*/ 	.word	0x00026d30


	//   ....[145]....
        /*0c9c*/ 	.word	0x00026de0


	//   ....[146]....
        /*0ca0*/ 	.word	0x00026e70


	//   ....[147]....
        /*0ca4*/ 	.word	0x00026ec0


	//   ....[148]....
        /*0ca8*/ 	.word	0x00026f10


	//   ....[149]....
        /*0cac*/ 	.word	0x00026fa0


	//   ....[150]....
        /*0cb0*/ 	.word	0x00027030


	//   ....[151]....
        /*0cb4*/ 	.word	0x00027080


	//   ....[152]....
        /*0cb8*/ 	.word	0x000270d0


	//   ....[153]....
        /*0cbc*/ 	.word	0x00027160


	//   ....[154]....
        /*0cc0*/ 	.word	0x000271f0


	//   ....[155]....
        /*0cc4*/ 	.word	0x00027240


	//   ....[156]....
        /*0cc8*/ 	.word	0x00027290


	//   ....[157]....
        /*0ccc*/ 	.word	0x00027320


	//   ....[158]....
        /*0cd0*/ 	.word	0x000273b0


	//   ....[159]....
        /*0cd4*/ 	.word	0x00027400


	//   ....[160]....
        /*0cd8*/ 	.word	0x00027450


	//   ....[161]....
        /*0cdc*/ 	.word	0x00027550


	//   ....[162]....
        /*0ce0*/ 	.word	0x00027600


	//   ....[163]....
        /*0ce4*/ 	.word	0x00027680


	//   ....[164]....
        /*0ce8*/ 	.word	0x00027710


	//   ....[165]....
        /*0cec*/ 	.word	0x00027880


	//   ....[166]....
        /*0cf0*/ 	.word	0x000279b0


	//   ....[167]....
        /*0cf4*/ 	.word	0x00027a10


	//   ....[168]....
        /*0cf8*/ 	.word	0x00027a60


	//   ....[169]....
        /*0cfc*/ 	.word	0x00027af0


	//   ....[170]....
        /*0d00*/ 	.word	0x00027b90


	//   ....[171]....
        /*0d04*/ 	.word	0x00027c10


	//   ....[172]....
        /*0d08*/ 	.word	0x00027c80


	//   ....[173]....
        /*0d0c*/ 	.word	0x00027de0


	//   ....[174]....
        /*0d10*/ 	.word	0x00027ee0


	//   ....[175]....
        /*0d14*/ 	.word	0x00027f30


	//   ....[176]....
        /*0d18*/ 	.word	0x00027f80


	//   ....[177]....
        /*0d1c*/ 	.word	0x00028300


	//   ....[178]....
        /*0d20*/ 	.word	0x00028350


	//   ....[179]....
        /*0d24*/ 	.word	0x000283e0


	//   ....[180]....
        /*0d28*/ 	.word	0x00028470


	//   ....[181]....
        /*0d2c*/ 	.word	0x00028500


	//   ....[182]....
        /*0d30*/ 	.word	0x00028590


	//   ....[183]....
        /*0d34*/ 	.word	0x00028620


	//   ....[184]....
        /*0d38*/ 	.word	0x000286b0


	//   ....[185]....
        /*0d3c*/ 	.word	0x00028730


	//   ....[186]....
        /*0d40*/ 	.word	0x00028780


	//   ....[187]....
        /*0d44*/ 	.word	0x00028810


	//   ....[188]....
        /*0d48*/ 	.word	0x000288a0


	//   ....[189]....
        /*0d4c*/ 	.word	0x00028920


	//   ....[190]....
        /*0d50*/ 	.word	0x00028970


	//   ....[191]....
        /*0d54*/ 	.word	0x00028a00


	//   ....[192]....
        /*0d58*/ 	.word	0x00028a90


	//   ....[193]....
        /*0d5c*/ 	.word	0x00028b20


	//   ....[194]....
        /*0d60*/ 	.word	0x00028bb0


	//   ....[195]....
        /*0d64*/ 	.word	0x00028c40


	//   ....[196]....
        /*0d68*/ 	.word	0x00028cd0


	//   ....[197]....
        /*0d6c*/ 	.word	0x00028d90


	//   ....[198]....
        /*0d70*/ 	.word	0x00029080


	//   ....[199]....
        /*0d74*/ 	.word	0x00029240


	//   ....[200]....
        /*0d78*/ 	.word	0x00029290


	//   ....[201]....
        /*0d7c*/ 	.word	0x000292f0


	//   ....[202]....
        /*0d80*/ 	.word	0x000293f0


	//   ....[203]....
        /*0d84*/ 	.word	0x00029450


	//   ....[204]....
        /*0d88*/ 	.word	0x00029550


	//   ....[205]....
        /*0d8c*/ 	.word	0x000295b0


	//   ....[206]....
        /*0d90*/ 	.word	0x000296b0


	//   ....[207]....
        /*0d94*/ 	.word	0x00029710


	//   ....[208]....
        /*0d98*/ 	.word	0x00029810


	//   ....[209]....
        /*0d9c*/ 	.word	0x00029870


	//   ....[210]....
        /*0da0*/ 	.word	0x00029970


	//   ....[211]....
        /*0da4*/ 	.word	0x000299d0


	//   ....[212]....
        /*0da8*/ 	.word	0x00029ad0


	//   ....[213]....
        /*0dac*/ 	.word	0x00029b30


	//   ....[214]....
        /*0db0*/ 	.word	0x00029c10


	//   ....[215]....
        /*0db4*/ 	.word	0x00029f40


	//   ....[216]....
        /*0db8*/ 	.word	0x00029ff0


	//   ....[217]....
        /*0dbc*/ 	.word	0x0002a170


	//   ....[218]....
        /*0dc0*/ 	.word	0x0002a200


	//   ....[219]....
        /*0dc4*/ 	.word	0x0002a280


	//   ....[220]....
        /*0dc8*/ 	.word	0x0002a300


	//   ....[221]....
        /*0dcc*/ 	.word	0x0002a380


	//   ....[222]....
        /*0dd0*/ 	.word	0x0002a410


	//   ....[223]....
        /*0dd4*/ 	.word	0x0002a4b0


	//   ....[224]....
        /*0dd8*/ 	.word	0x0002a580


	//   ....[225]....
        /*0ddc*/ 	.word	0x0002a600


	//   ....[226]....
        /*0de0*/ 	.word	0x0002a680


	//   ....[227]....
        /*0de4*/ 	.word	0x0002a700


	//   ....[228]....
        /*0de8*/ 	.word	0x0002a790


	//   ....[229]....
        /*0dec*/ 	.word	0x0002a810


	//   ....[230]....
        /*0df0*/ 	.word	0x0002a8c0


	//   ....[231]....
        /*0df4*/ 	.word	0x0002a910


	//   ....[232]....
        /*0df8*/ 	.word	0x0002a9d0


	//   ....[233]....
        /*0dfc*/ 	.word	0x0002ab00


	//----- nvinfo : EIATTR_REG_RECONFIG
	.align		4
.L_1015:
        /*0e00*/ 	.byte	0x01, 0x54
	.zero		2


	//----- nvinfo : EIATTR_SYSCALL_OFFSETS
	.align		4
        /*0e04*/ 	.byte	0x04, 0x46
        /*0e06*/ 	.short	(.L_1017 - .L_1016)


	//   ....[0]....
.L_1016:
        /*0e08*/ 	.word	0x00002210


	//   ....[1]....
        /*0e0c*/ 	.word	0x00002360


	//   ....[2]....
        /*0e10*/ 	.word	0x000099c0


	//   ....[3]....
        /*0e14*/ 	.word	0x00009cb0


	//   ....[4]....
        /*0e18*/ 	.word	0x00021af0


	//   ....[5]....
        /*0e1c*/ 	.word	0x00021c40


	//   ....[6]....
        /*0e20*/ 	.word	0x00021d30


	//   ....[7]....
        /*0e24*/ 	.word	0x00022590


	//----- nvinfo : EIATTR_MBARRIER_INSTR_OFFSETS
	.align		4
.L_1017:
        /*0e28*/ 	.byte	0x04, 0x39
        /*0e2a*/ 	.short	(.L_1019 - .L_1018)


	//   ....[0]....
.L_1018:
        /*0e2c*/ 	.word	0x000002d0
        /*0e30*/ 	.word	0x000000ff
        /*0e34*/ 	.word	0x00028800
        /*0e38*/ 	.short	0x0100
        /*0e3a*/ 	.byte	0x08
	.zero		1


	//   ....[1]....
        /*0e3c*/ 	.word	0x000002e0
        /*0e40*/ 	.word	0x000000ff
        /*0e44*/ 	.word	0x00028820
        /*0e48*/ 	.short	0x0100
        /*0e4a*/ 	.byte	0x08
	.zero		1


	//   ....[2]....
        /*0e4c*/ 	.word	0x000003d0
        /*0e50*/ 	.word	0x000000ff
        /*0e54*/ 	.word	0x00028830
        /*0e58*/ 	.short	0x0100
        /*0e5a*/ 	.byte	0x08
	.zero		1


	//   ....[3]....
        /*0e5c*/ 	.word	0x000003e0
        /*0e60*/ 	.word	0x000000ff
        /*0e64*/ 	.word	0x00028840
        /*0e68*/ 	.short	0x0100
        /*0e6a*/ 	.byte	0x08
	.zero		1


	//   ....[4]....
        /*0e6c*/ 	.word	0x000003f0
        /*0e70*/ 	.word	0x000000ff
        /*0e74*/ 	.word	0x00028838
        /*0e78*/ 	.short	0x0100
        /*0e7a*/ 	.byte	0x08
	.zero		1


	//   ....[5]....
        /*0e7c*/ 	.word	0x00000400
        /*0e80*/ 	.word	0x000000ff
        /*0e84*/ 	.word	0x00028848
        /*0e88*/ 	.short	0x0100
        /*0e8a*/ 	.byte	0x08
	.zero		1


	//   ....[6]....
        /*0e8c*/ 	.word	0x00000530
        /*0e90*/ 	.word	0x000000ff
        /*0e94*/ 	.word	0x00028850
        /*0e98*/ 	.short	0x0100
        /*0e9a*/ 	.byte	0x08
	.zero		1


	//   ....[7]....
        /*0e9c*/ 	.word	0x00000540
        /*0ea0*/ 	.word	0x000000ff
        /*0ea4*/ 	.word	0x00028860
        /*0ea8*/ 	.short	0x0100
        /*0eaa*/ 	.byte	0x08
	.zero		1


	//   ....[8]....
        /*0eac*/ 	.word	0x00000550
        /*0eb0*/ 	.word	0x000000ff
        /*0eb4*/ 	.word	0x00028858
        /*0eb8*/ 	.short	0x0100
        /*0eba*/ 	.byte	0x08
	.zero		1


	//   ....[9]....
        /*0ebc*/ 	.word	0x00000560
        /*0ec0*/ 	.word	0x000000ff
        /*0ec4*/ 	.word	0x00028868
        /*0ec8*/ 	.short	0x0100
        /*0eca*/ 	.byte	0x08
	.zero		1


	//   ....[10]....
        /*0ecc*/ 	.word	0x00000650
        /*0ed0*/ 	.word	0x000000ff
        /*0ed4*/ 	.word	0x00028870
        /*0ed8*/ 	.short	0x0100
        /*0eda*/ 	.byte	0x06
	.zero		1


	//   ....[11]....
        /*0edc*/ 	.word	0x00000660
        /*0ee0*/ 	.word	0x000000ff
        /*0ee4*/ 	.word	0x00028880
        /*0ee8*/ 	.short	0x0100
        /*0eea*/ 	.byte	0x06
	.zero		1


	//   ....[12]....
        /*0eec*/ 	.word	0x00000670
        /*0ef0*/ 	.word	0x000000ff
        /*0ef4*/ 	.word	0x00028878
        /*0ef8*/ 	.short	0x0100
        /*0efa*/ 	.byte	0x06
	.zero		1


	//   ....[13]....
        /*0efc*/ 	.word	0x00000680
        /*0f00*/ 	.word	0x000000ff
        /*0f04*/ 	.word	0x00028888
        /*0f08*/ 	.short	0x0100
        /*0f0a*/ 	.byte	0x06
	.zero		1


	//   ....[14]....
        /*0f0c*/ 	.word	0x000007b0
        /*0f10*/ 	.word	0x000000ff
        /*0f14*/ 	.word	0x00028890
        /*0f18*/ 	.short	0x0100
        /*0f1a*/ 	.byte	0x08
	.zero		1


	//   ....[15]....
        /*0f1c*/ 	.word	0x000007c0
        /*0f20*/ 	.word	0x000000ff
        /*0f24*/ 	.word	0x000288a0
        /*0f28*/ 	.short	0x0100
        /*0f2a*/ 	.byte	0x08
	.zero		1


	//   ....[16]....
        /*0f2c*/ 	.word	0x000007d0
        /*0f30*/ 	.word	0x000000ff
        /*0f34*/ 	.word	0x00028898
        /*0f38*/ 	.short	0x0100
        /*0f3a*/ 	.byte	0x08
	.zero		1


	//   ....[17]....
        /*0f3c*/ 	.word	0x000007e0
        /*0f40*/ 	.word	0x000000ff
        /*0f44*/ 	.word	0x000288a8
        /*0f48*/ 	.short	0x0100
        /*0f4a*/ 	.byte	0x08
	.zero		1


	//   ....[18]....
        /*0f4c*/ 	.word	0x00000910
        /*0f50*/ 	.word	0x000000ff
        /*0f54*/ 	.word	0x000288b0
        /*0f58*/ 	.short	0x0100
        /*0f5a*/ 	.byte	0x08
	.zero		1


	//   ....[19]....
        /*0f5c*/ 	.word	0x00000920
        /*0f60*/ 	.word	0x000000ff
        /*0f64*/ 	.word	0x000288c0
        /*0f68*/ 	.short	0x0100
        /*0f6a*/ 	.byte	0x08
	.zero		1


	//   ....[20]....
        /*0f6c*/ 	.word	0x00000930
        /*0f70*/ 	.word	0x000000ff
        /*0f74*/ 	.word	0x000288b8
        /*0f78*/ 	.short	0x0100
        /*0f7a*/ 	.byte	0x08
	.zero		1


	//   ....[21]....
        /*0f7c*/ 	.word	0x00000940
        /*0f80*/ 	.word	0x000000ff
        /*0f84*/ 	.word	0x000288c8
        /*0f88*/ 	.short	0x0100
        /*0f8a*/ 	.byte	0x08
	.zero		1


	//   ....[22]....
        /*0f8c*/ 	.word	0x00003990
        /*0f90*/ 	.word	0x0000006b
        /*0f94*/ 	.word	0x00028890
        /*0f98*/ 	.short	0x010a
        /*0f9a*/ 	.byte	0x3f
	.zero		1


	//   ....[23]....
        /*0f9c*/ 	.word	0x00005f90
        /*0fa0*/ 	.word	0x0000006b
        /*0fa4*/ 	.word	0x00028890
        /*0fa8*/ 	.short	0x010a
        /*0faa*/ 	.byte	0x3f
	.zero		1


	//   ....[24]....
        /*0fac*/ 	.word	0x00008130
        /*0fb0*/ 	.word	0x0000006b
        /*0fb4*/ 	.word	0x00028890
        /*0fb8*/ 	.short	0x010a
        /*0fba*/ 	.byte	0x3f
	.zero		1


	//   ....[25]....
        /*0fbc*/ 	.word	0x00008790
        /*0fc0*/ 	.word	0x0000002c
        /*0fc4*/ 	.word	0x00000000
        /*0fc8*/ 	.short	0x0101
        /*0fca*/ 	.byte	0x3f
	.zero		1


	//   ....[26]....
        /*0fcc*/ 	.word	0x000087d0
        /*0fd0*/ 	.word	0x0000006b
        /*0fd4*/ 	.word	0x000288b0
        /*0fd8*/ 	.short	0x010a
        /*0fda*/ 	.byte	0x3f
	.zero		1


	//   ....[27]....
        /*0fdc*/ 	.word	0x00008e00
        /*0fe0*/ 	.word	0x0000006b
        /*0fe4*/ 	.word	0x00000000
        /*0fe8*/ 	.short	0x0101
        /*0fea*/ 	.byte	0x3f
	.zero		1


	//   ....[28]....
        /*0fec*/ 	.word	0x00009a40
        /*0ff0*/ 	.word	0x00000002
        /*0ff4*/ 	.word	0x00028800
        /*0ff8*/ 	.short	0x010a
        /*0ffa*/ 	.byte	0x3f
	.zero		1


	//   ....[29]....
        /*0ffc*/ 	.word	0x00009a90
        /*1000*/ 	.word	0x00000002
        /*1004*/ 	.word	0x00028800
        /*1008*/ 	.short	0x010a
        /*100a*/ 	.byte	0x3f
	.zero		1


	//   ....[30]....
        /*100c*/ 	.word	0x0000ab10
        /*1010*/ 	.word	0x00000002
        /*1014*/ 	.word	0x00028800
        /*1018*/ 	.short	0x010a
        /*101a*/ 	.byte	0x3f
	.zero		1


	//   ....[31]....
        /*101c*/ 	.word	0x0000cef0
        /*1020*/ 	.word	0x00000002
        /*1024*/ 	.word	0x00028800
        /*1028*/ 	.short	0x010a
        /*102a*/ 	.byte	0x3f
	.zero		1


	//   ....[32]....
        /*102c*/ 	.word	0x0000e9d0
        /*1030*/ 	.word	0x00000003
        /*1034*/ 	.word	0x00028830
        /*1038*/ 	.short	0x010a
        /*103a*/ 	.byte	0x3f
	.zero		1


	//   ....[33]....
        /*103c*/ 	.word	0x0000ea40
        /*1040*/ 	.word	0x00000003
        /*1044*/ 	.word	0x00028830
        /*1048*/ 	.short	0x010a
        /*104a*/ 	.byte	0x3f
	.zero		1


	//   ....[34]....
        /*104c*/ 	.word	0x0000f060
        /*1050*/ 	.word	0x00000000
        /*1054*/ 	.word	0x00000000
        /*1058*/ 	.short	0x0101
        /*105a*/ 	.byte	0x3f
	.zero		1


	//   ....[35]....
        /*105c*/ 	.word	0x00011d90
        /*1060*/ 	.word	0x0000000b
        /*1064*/ 	.word	0x00028830
        /*1068*/ 	.short	0x010a
        /*106a*/ 	.byte	0x3f
	.zero		1


	//   ....[36]....
        /*106c*/ 	.word	0x00011de0
        /*1070*/ 	.word	0x0000000b
        /*1074*/ 	.word	0x00028830
        /*1078*/ 	.short	0x010a
        /*107a*/ 	.byte	0x3f
	.zero		1


	//   ....[37]....
        /*107c*/ 	.word	0x000121f0
        /*1080*/ 	.word	0x0000000a
        /*1084*/ 	.word	0x00028850
        /*1088*/ 	.short	0x010a
        /*108a*/ 	.byte	0x3f
	.zero		1


	//   ....[38]....
        /*108c*/ 	.word	0x00012230
        /*1090*/ 	.word	0x0000000a
        /*1094*/ 	.word	0x00028850
        /*1098*/ 	.short	0x010a
        /*109a*/ 	.byte	0x3f
	.zero		1


	//   ....[39]....
        /*109c*/ 	.word	0x00012720
        /*10a0*/ 	.word	0x00000006
        /*10a4*/ 	.word	0x00000000
        /*10a8*/ 	.short	0x0101
        /*10aa*/ 	.byte	0x3f
	.zero		1


	//   ....[40]....
        /*10ac*/ 	.word	0x00014070
        /*10b0*/ 	.word	0x0000001f
        /*10b4*/ 	.word	0x00000000
        /*10b8*/ 	.short	0x0101
        /*10ba*/ 	.byte	0x3f
	.zero		1


	//   ....[41]....
        /*10bc*/ 	.word	0x00015260
        /*10c0*/ 	.word	0x00000000
        /*10c4*/ 	.word	0x00028830
        /*10c8*/ 	.short	0x010a
        /*10ca*/ 	.byte	0x3f
	.zero		1


	//   ....[42]....
        /*10cc*/ 	.word	0x000152b0
        /*10d0*/ 	.word	0x00000000
        /*10d4*/ 	.word	0x00028830
        /*10d8*/ 	.short	0x010a
        /*10da*/ 	.byte	0x3f
	.zero		1


	//   ....[43]....
        /*10dc*/ 	.word	0x000156c0
        /*10e0*/ 	.word	0x00000008
        /*10e4*/ 	.word	0x00028850
        /*10e8*/ 	.short	0x010a
        /*10ea*/ 	.byte	0x3f
	.zero		1


	//   ....[44]....
        /*10ec*/ 	.word	0x00015700
        /*10f0*/ 	.word	0x00000008
        /*10f4*/ 	.word	0x00028850
        /*10f8*/ 	.short	0x010a
        /*10fa*/ 	.byte	0x3f
	.zero		1


	//   ....[45]....
        /*10fc*/ 	.word	0x00016900
        /*1100*/ 	.word	0x00000027
        /*1104*/ 	.word	0x00000000
        /*1108*/ 	.short	0x0101
        /*110a*/ 	.byte	0x3f
	.zero		1


	//   ....[46]....
        /*110c*/ 	.word	0x000169a0
        /*1110*/ 	.word	0x00000005
        /*1114*/ 	.word	0x00000000
        /*1118*/ 	.short	0x0101
        /*111a*/ 	.byte	0x3f
	.zero		1


	//   ....[47]....
        /*111c*/ 	.word	0x00017450
        /*1120*/ 	.word	0x00000000
        /*1124*/ 	.word	0x00028830
        /*1128*/ 	.short	0x010a
        /*112a*/ 	.byte	0x3f
	.zero		1


	//   ....[48]....
        /*112c*/ 	.word	0x000174a0
        /*1130*/ 	.word	0x00000000
        /*1134*/ 	.word	0x00028830
        /*1138*/ 	.short	0x010a
        /*113a*/ 	.byte	0x3f
	.zero		1


	//   ....[49]....
        /*113c*/ 	.word	0x000178b0
        /*1140*/ 	.word	0x00000008
        /*1144*/ 	.word	0x00028850
        /*1148*/ 	.short	0x010a
        /*114a*/ 	.byte	0x3f
	.zero		1


	//   ....[50]....
        /*114c*/ 	.word	0x000178f0
        /*1150*/ 	.word	0x00000008
        /*1154*/ 	.word	0x00028850
        /*1158*/ 	.short	0x010a
        /*115a*/ 	.byte	0x3f
	.zero		1


	//   ....[51]....
        /*115c*/ 	.word	0x00017e10
        /*1160*/ 	.word	0x0000000a
        /*1164*/ 	.word	0x00000000
        /*1168*/ 	.short	0x0101
        /*116a*/ 	.byte	0x3f
	.zero		1


	//   ....[52]....
        /*116c*/ 	.word	0x000196d0
        /*1170*/ 	.word	0x00000022
        /*1174*/ 	.word	0x00000000
        /*1178*/ 	.short	0x0101
        /*117a*/ 	.byte	0x3f
	.zero		1


	//   ....[53]....
        /*117c*/ 	.word	0x0001a5e0
        /*1180*/ 	.word	0x0000000a
        /*1184*/ 	.word	0x00028850
        /*1188*/ 	.short	0x010a
        /*118a*/ 	.byte	0x3f
	.zero		1


	//   ....[54]....
        /*118c*/ 	.word	0x0001a660
        /*1190*/ 	.word	0x0000000a
        /*1194*/ 	.word	0x00028850
        /*1198*/ 	.short	0x010a
        /*119a*/ 	.byte	0x3f
	.zero		1


	//   ....[55]....
        /*119c*/ 	.word	0x0001ac40
        /*11a0*/ 	.word	0x0000000a
        /*11a4*/ 	.word	0x00000000
        /*11a8*/ 	.short	0x0101
        /*11aa*/ 	.byte	0x3f
	.zero		1


	//   ....[56]....
        /*11ac*/ 	.word	0x0001c1e0
        /*11b0*/ 	.word	0x00000003
        /*11b4*/ 	.word	0x00000000
        /*11b8*/ 	.short	0x0101
        /*11ba*/ 	.byte	0x3f
	.zero		1


	//   ....[57]....
        /*11bc*/ 	.word	0x0001c8a0
        /*11c0*/ 	.word	0x00000000
        /*11c4*/ 	.word	0x00000000
        /*11c8*/ 	.short	0x0101
        /*11ca*/ 	.byte	0x3f
	.zero		1


	//   ....[58]....
        /*11cc*/ 	.word	0x000201c0
        /*11d0*/ 	.word	0x00000012
        /*11d4*/ 	.word	0x00028820
        /*11d8*/ 	.short	0x010a
        /*11da*/ 	.byte	0x3f
	.zero		1


	//   ....[59]....
        /*11dc*/ 	.word	0x00020290
        /*11e0*/ 	.word	0x00000006
        /*11e4*/ 	.word	0x000288a0
        /*11e8*/ 	.short	0x010a
        /*11ea*/ 	.byte	0x3f
	.zero		1


	//   ....[60]....
        /*11ec*/ 	.word	0x000205d0
        /*11f0*/ 	.word	0x00000006
        /*11f4*/ 	.word	0x000288c0
        /*11f8*/ 	.short	0x010a
        /*11fa*/ 	.byte	0x3f
	.zero		1


	//   ....[61]....
        /*11fc*/ 	.word	0x00020a70
        /*1200*/ 	.word	0x00000008
        /*1204*/ 	.word	0x000288a0
        /*1208*/ 	.short	0x010a
        /*120a*/ 	.byte	0x3f
	.zero		1


	//   ....[62]....
        /*120c*/ 	.word	0x00020d90
        /*1210*/ 	.word	0x00000008
        /*1214*/ 	.word	0x000288c0
        /*1218*/ 	.short	0x010a
        /*121a*/ 	.byte	0x3f
	.zero		1


	//   ....[63]....
        /*121c*/ 	.word	0x00022130
        /*1220*/ 	.word	0x00000000
        /*1224*/ 	.word	0x00028840
        /*1228*/ 	.short	0x010a
        /*122a*/ 	.byte	0x3f
	.zero		1


	//   ....[64]....
        /*122c*/ 	.word	0x00022f60
        /*1230*/ 	.word	0x00000012
        /*1234*/ 	.word	0x00028800
        /*1238*/ 	.short	0x0107
        /*123a*/ 	.byte	0x3f
	.zero		1


	//   ....[65]....
        /*123c*/ 	.word	0x00023060
        /*1240*/ 	.word	0x00000012
        /*1244*/ 	.word	0x00028800
        /*1248*/ 	.short	0x0101
        /*124a*/ 	.byte	0x3f
	.zero		1


	//   ....[66]....
        /*124c*/ 	.word	0x00023080
        /*1250*/ 	.word	0x00000012
        /*1254*/ 	.word	0x00028820
        /*1258*/ 	.short	0x010a
        /*125a*/ 	.byte	0x3f
	.zero		1


	//   ....[67]....
        /*125c*/ 	.word	0x000234a0
        /*1260*/ 	.word	0x00000003
        /*1264*/ 	.word	0x00028840
        /*1268*/ 	.short	0x010a
        /*126a*/ 	.byte	0x3f
	.zero		1


	//   ....[68]....
        /*126c*/ 	.word	0x00023830
        /*1270*/ 	.word	0x00000002
        /*1274*/ 	.word	0x00028860
        /*1278*/ 	.short	0x010a
        /*127a*/ 	.byte	0x3f
	.zero		1


	//   ....[69]....
        /*127c*/ 	.word	0x00023ed0
        /*1280*/ 	.word	0x00000003
        /*1284*/ 	.word	0x00028840
        /*1288*/ 	.short	0x010a
        /*128a*/ 	.byte	0x3f
	.zero		1


	//   ....[70]....
        /*128c*/ 	.word	0x00024260
        /*1290*/ 	.word	0x00000002
        /*1294*/ 	.word	0x00028860
        /*1298*/ 	.short	0x010a
        /*129a*/ 	.byte	0x3f
	.zero		1


	//   ....[71]....
        /*129c*/ 	.word	0x00024870
        /*12a0*/ 	.word	0x00000002
        /*12a4*/ 	.word	0x00028840
        /*12a8*/ 	.short	0x010a
        /*12aa*/ 	.byte	0x3f
	.zero		1


	//   ....[72]....
        /*12ac*/ 	.word	0x00024bf0
        /*12b0*/ 	.word	0x00000002
        /*12b4*/ 	.word	0x00028860
        /*12b8*/ 	.short	0x010a
        /*12ba*/ 	.byte	0x3f
	.zero		1


	//   ....[73]....
        /*12bc*/ 	.word	0x000251a0
        /*12c0*/ 	.word	0x00000000
        /*12c4*/ 	.word	0x00028860
        /*12c8*/ 	.short	0x010a
        /*12ca*/ 	.byte	0x3f
	.zero		1


	//   ....[74]....
        /*12cc*/ 	.word	0x00026840
        /*12d0*/ 	.word	0x00000000
        /*12d4*/ 	.word	0x00028820
        /*12d8*/ 	.short	0x010a
        /*12da*/ 	.byte	0x3f
	.zero		1


	//   ....[75]....
        /*12dc*/ 	.word	0x00026a20
        /*12e0*/ 	.word	0x00000006
        /*12e4*/ 	.word	0x00000000
        /*12e8*/ 	.short	0x010a
        /*12ea*/ 	.byte	0x3f
	.zero		1


	//   ....[76]....
        /*12ec*/ 	.word	0x00026a50
        /*12f0*/ 	.word	0x00000007
        /*12f4*/ 	.word	0x00000000
        /*12f8*/ 	.short	0x010a
        /*12fa*/ 	.byte	0x3f
	.zero		1


	//   ....[77]....
        /*12fc*/ 	.word	0x00026ab0
        /*1300*/ 	.word	0x00000004
        /*1304*/ 	.word	0x00000000
        /*1308*/ 	.short	0x010a
        /*130a*/ 	.byte	0x3f
	.zero		1


	//   ....[78]....
        /*130c*/ 	.word	0x00026ae0
        /*1310*/ 	.word	0x00000003
        /*1314*/ 	.word	0x00000000
        /*1318*/ 	.short	0x010a
        /*131a*/ 	.byte	0x3f
	.zero		1


	//   ....[79]....
        /*131c*/ 	.word	0x00026b40
        /*1320*/ 	.word	0x0000006b
        /*1324*/ 	.word	0x00028890
        /*1328*/ 	.short	0x010a
        /*132a*/ 	.byte	0x3f
	.zero		1


	//   ....[80]....
        /*132c*/ 	.word	0x00026b90
        /*1330*/ 	.word	0x0000006b
        /*1334*/ 	.word	0x00028890
        /*1338*/ 	.short	0x010a
        /*133a*/ 	.byte	0x3f
	.zero		1


	//   ....[81]....
        /*133c*/ 	.word	0x00026be0
        /*1340*/ 	.word	0x0000006b
        /*1344*/ 	.word	0x00028890
        /*1348*/ 	.short	0x010a
        /*134a*/ 	.byte	0x3f
	.zero		1


	//   ....[82]....
        /*134c*/ 	.word	0x00026c30
        /*1350*/ 	.word	0x0000006b
        /*1354*/ 	.word	0x000288b0
        /*1358*/ 	.short	0x010a
        /*135a*/ 	.byte	0x3f
	.zero		1


	//   ....[83]....
        /*135c*/ 	.word	0x00027490
        /*1360*/ 	.word	0x00000002
        /*1364*/ 	.word	0x00028800
        /*1368*/ 	.short	0x010a
        /*136a*/ 	.byte	0x3f
	.zero		1


	//   ....[84]....
        /*136c*/ 	.word	0x00027fe0
        /*1370*/ 	.word	0x00000002
        /*1374*/ 	.word	0x00028800
        /*1378*/ 	.short	0x010a
        /*137a*/ 	.byte	0x3f
	.zero		1


	//   ....[85]....
        /*137c*/ 	.word	0x00028030
        /*1380*/ 	.word	0x00000003
        /*1384*/ 	.word	0x00028830
        /*1388*/ 	.short	0x010a
        /*138a*/ 	.byte	0x3f
	.zero		1


	//   ....[86]....
        /*138c*/ 	.word	0x00028080
        /*1390*/ 	.word	0x0000000b
        /*1394*/ 	.word	0x00028830
        /*1398*/ 	.short	0x010a
        /*139a*/ 	.byte	0x3f
	.zero		1


	//   ....[87]....
        /*139c*/ 	.word	0x000280d0
        /*13a0*/ 	.word	0x0000000a
        /*13a4*/ 	.word	0x00028850
        /*13a8*/ 	.short	0x010a
        /*13aa*/ 	.byte	0x3f
	.zero		1


	//   ....[88]....
        /*13ac*/ 	.word	0x00028120
        /*13b0*/ 	.word	0x00000000
        /*13b4*/ 	.word	0x00028830
        /*13b8*/ 	.short	0x010a
        /*13ba*/ 	.byte	0x3f
	.zero		1


	//   ....[89]....
        /*13bc*/ 	.word	0x00028170
        /*13c0*/ 	.word	0x00000008
        /*13c4*/ 	.word	0x00028850
        /*13c8*/ 	.short	0x010a
        /*13ca*/ 	.byte	0x3f
	.zero		1


	//   ....[90]....
        /*13cc*/ 	.word	0x000281c0
        /*13d0*/ 	.word	0x00000000
        /*13d4*/ 	.word	0x00028830
        /*13d8*/ 	.short	0x010a
        /*13da*/ 	.byte	0x3f
	.zero		1


	//   ....[91]....
        /*13dc*/ 	.word	0x00028210
        /*13e0*/ 	.word	0x00000008
        /*13e4*/ 	.word	0x00028850
        /*13e8*/ 	.short	0x010a
        /*13ea*/ 	.byte	0x3f
	.zero		1


	//   ....[92]....
        /*13ec*/ 	.word	0x00028260
        /*13f0*/ 	.word	0x0000000a
        /*13f4*/ 	.word	0x00028850
        /*13f8*/ 	.short	0x010a
        /*13fa*/ 	.byte	0x3f
	.zero		1


	//   ....[93]....
        /*13fc*/ 	.word	0x00028e60
        /*1400*/ 	.word	0x00000012
        /*1404*/ 	.word	0x00028820
        /*1408*/ 	.short	0x010a
        /*140a*/ 	.byte	0x3f
	.zero		1


	//   ....[94]....
        /*140c*/ 	.word	0x00028eb0
        /*1410*/ 	.word	0x00000006
        /*1414*/ 	.word	0x000288a0
        /*1418*/ 	.short	0x010a
        /*141a*/ 	.byte	0x3f
	.zero		1


	//   ....[95]....
        /*141c*/ 	.word	0x00028f00
        /*1420*/ 	.word	0x00000006
        /*1424*/ 	.word	0x000288c0
        /*1428*/ 	.short	0x010a
        /*142a*/ 	.byte	0x3f
	.zero		1


	//   ....[96]....
        /*142c*/ 	.word	0x00028f50
        /*1430*/ 	.word	0x00000008
        /*1434*/ 	.word	0x000288a0
        /*1438*/ 	.short	0x010a
        /*143a*/ 	.byte	0x3f
	.zero		1


	//   ....[97]....
        /*143c*/ 	.word	0x00028fa0
        /*1440*/ 	.word	0x00000008
        /*1444*/ 	.word	0x000288c0
        /*1448*/ 	.short	0x010a
        /*144a*/ 	.byte	0x3f
	.zero		1


	//   ....[98]....
        /*144c*/ 	.word	0x00029140
        /*1450*/ 	.word	0x00000000
        /*1454*/ 	.word	0x00028840
        /*1458*/ 	.short	0x010a
        /*145a*/ 	.byte	0x3f
	.zero		1


	//   ....[99]....
        /*145c*/ 	.word	0x00029c50
        /*1460*/ 	.word	0x00000012
        /*1464*/ 	.word	0x00028820
        /*1468*/ 	.short	0x010a
        /*146a*/ 	.byte	0x3f
	.zero		1


	//   ....[100]....
        /*146c*/ 	.word	0x00029ca0
        /*1470*/ 	.word	0x00000003
        /*1474*/ 	.word	0x00028840
        /*1478*/ 	.short	0x010a
        /*147a*/ 	.byte	0x3f
	.zero		1


	//   ....[101]....
        /*147c*/ 	.word	0x00029cf0
        /*1480*/ 	.word	0x00000002
        /*1484*/ 	.word	0x00028860
        /*1488*/ 	.short	0x010a
        /*148a*/ 	.byte	0x3f
	.zero		1


	//   ....[102]....
        /*148c*/ 	.word	0x00029d40
        /*1490*/ 	.word	0x00000003
        /*1494*/ 	.word	0x00028840
        /*1498*/ 	.short	0x010a
        /*149a*/ 	.byte	0x3f
	.zero		1


	//   ....[103]....
        /*149c*/ 	.word	0x00029d90
        /*14a0*/ 	.word	0x00000002
        /*14a4*/ 	.word	0x00028860
        /*14a8*/ 	.short	0x010a
        /*14aa*/ 	.byte	0x3f
	.zero		1


	//   ....[104]....
        /*14ac*/ 	.word	0x00029de0
        /*14b0*/ 	.word	0x00000002
        /*14b4*/ 	.word	0x00028840
        /*14b8*/ 	.short	0x010a
        /*14ba*/ 	.byte	0x3f
	.zero		1


	//   ....[105]....
        /*14bc*/ 	.word	0x00029e30
        /*14c0*/ 	.word	0x00000002
        /*14c4*/ 	.word	0x00028860
        /*14c8*/ 	.short	0x010a
        /*14ca*/ 	.byte	0x3f
	.zero		1


	//   ....[106]....
        /*14cc*/ 	.word	0x00029e80
        /*14d0*/ 	.word	0x00000000
        /*14d4*/ 	.word	0x00028860
        /*14d8*/ 	.short	0x010a
        /*14da*/ 	.byte	0x3f
	.zero		1


	//   ....[107]....
        /*14dc*/ 	.word	0x0002aa20
        /*14e0*/ 	.word	0x00000000
        /*14e4*/ 	.word	0x00028820
        /*14e8*/ 	.short	0x010a
        /*14ea*/ 	.byte	0x3f
	.zero		1


	//   ....[108]....
        /*14ec*/ 	.word	0x0002abc0
        /*14f0*/ 	.word	0x00000006
        /*14f4*/ 	.word	0x00000000
        /*14f8*/ 	.short	0x010a
        /*14fa*/ 	.byte	0x3f
	.zero		1


	//   ....[109]....
        /*14fc*/ 	.word	0x0002ac10
        /*1500*/ 	.word	0x00000007
        /*1504*/ 	.word	0x00000000
        /*1508*/ 	.short	0x010a
        /*150a*/ 	.byte	0x3f
	.zero		1


	//   ....[110]....
        /*150c*/ 	.word	0x0002ac60
        /*1510*/ 	.word	0x00000004
        /*1514*/ 	.word	0x00000000
        /*1518*/ 	.short	0x010a
        /*151a*/ 	.byte	0x3f
	.zero		1


	//----- nvinfo : EIATTR_NUM_MBARRIERS
	.align		4
.L_1019:
        /*151c*/ 	.byte	0x03, 0x38
        /*151e*/ 	.short	0x0016


	//----- nvinfo : EIATTR_EXIT_INSTR_OFFSETS
	.align		4
        /*1520*/ 	.byte	0x04, 0x1c
        /*1522*/ 	.short	(.L_1021 - .L_1020)


	//   ....[0]....
.L_1020:
        /*1524*/ 	.word	0x00026b30


	//----- nvinfo : EIATTR_MAX_THREADS
	.align		4
.L_1021:
        /*1528*/ 	.byte	0x04, 0x05
        /*152a*/ 	.short	(.L_1023 - .L_1022)
.L_1022:
        /*152c*/ 	.word	0x00000180
        /*1530*/ 	.word	0x00000001
        /*1534*/ 	.word	0x00000001


	//----- nvinfo : EIATTR_CRS_STACK_SIZE
	.align		4
.L_1023:
        /*1538*/ 	.byte	0x04, 0x1e
        /*153a*/ 	.short	(.L_1025 - .L_1024)
.L_1024:
        /*153c*/ 	.word	0x00000000


	//----- nvinfo : EIATTR_CBANK_PARAM_SIZE
	.align		4
.L_1025:
        /*1540*/ 	.byte	0x03, 0x19
        /*1542*/ 	.short	0x0af0


	//----- nvinfo : EIATTR_PARAM_CBANK
	.align		4
        /*1544*/ 	.byte	0x04, 0x0a
        /*1546*/ 	.short	(.L_1027 - .L_1026)
	.align		4
.L_1026:
        /*1548*/ 	.word	index@(.nv.constant0._ZN7cutlass13device_kernelIN5flash11enable_sm90INS1_16FlashAttnFwdSm90INS1_25CollectiveMainloopFwdSm90ILi2EN4cute5tupleIJNS5_1CILi1EEES8_S8_EEENS6_IJNS7_ILi128EEESA_SA_EEELi128ENS_6half_tEfNS_4arch4Sm90ELb0ELb1ELb0ELb1ELb0ELb1ELb0ELb1ELb1ELb1ELb1ELb0EEENS1_21CollectiveEpilogueFwdISB_S9_SC_SE_Li256ELb1ELb1ELb1ELb0EEENS1_36VarlenDynamicPersistentTileSchedulerILi128ELi128ELi256ELi128ELb1ELb1ELb1ELb1ELb0ELb1EEEEEEEEEvNT_6ParamsE)
        /*154c*/ 	.short	0x0210
        /*154e*/ 	.short	0x0af0


	//----- nvinfo : EIATTR_SW_WAR
	.align		4
.L_1027:
        /*1550*/ 	.byte	0x04, 0x36
        /*1552*/ 	.short	(.L_1029 - .L_1028)
.L_1028:
        /*1554*/ 	.word	0x00000008
.L_1029:


//--------------------- .nv.info._ZN7cutlass13device_kernelIN5flash11enable_sm90INS1_16FlashAttnFwdSm90INS1_25CollectiveMainloopFwdSm90ILi2EN4cute5tupleIJNS5_1CILi1EEES8_S8_EEENS6_IJNS7_ILi128EEESA_SA_EEELi128ENS_6half_tEfNS_4arch4Sm90ELb1ELb0ELb0ELb0ELb0ELb0ELb0ELb1ELb1ELb1ELb1ELb0EEENS1_21CollectiveEpilogueFwdISB_S9_SC_SE_Li256ELb0ELb1ELb1ELb0EEENS1_19SingleTileSchedulerILb0ELb1ELb1ELi128EEEEEEEEEvNT_6ParamsE --------------------------
	.section	.nv.info._ZN7cutlass13device_kernelIN5flash11enable_sm90INS1_16FlashAttnFwdSm90INS1_25CollectiveMainloopFwdSm90ILi2EN4cute5tupleIJNS5_1CILi1EEES8_S8_EEENS6_IJNS7_ILi128EEESA_SA_EEELi128ENS_6half_tEfNS_4arch4Sm90ELb1ELb0ELb0ELb0ELb0ELb0ELb0ELb1ELb1ELb1ELb1ELb0EEENS1_21CollectiveEpilogueFwdISB_S9_SC_SE_Li256ELb0ELb1ELb1ELb0EEENS1_19SingleTileSchedulerILb0ELb1ELb1ELi128EEEEEEEEEvNT_6ParamsE,"",@"SHT_CUDA_INFO"
	.sectionflags	@""
	.align	4


	//----- nvinfo : EIATTR_CUDA_API_VERSION
	.align		4
        /*0000*/ 	.byte	0x04, 0x37
        /*0002*/ 	.short	(.L_1031 - .L_1030)
.L_1030:
        /*0004*/ 	.word	0x00000082


	//----- nvinfo : EIATTR_KPARAM_INFO
	.align		4
.L_1031:
        /*0008*/ 	.byte	0x04, 0x17
        /*000a*/ 	.short	(.L_1033 - .L_1032)
.L_1032:
        /*000c*/ 	.word	0x00000000
        /*0010*/ 	.short	0x0000
        /*0012*/ 	.short	0x0070
        /*0014*/ 	.byte	0x00, 0xf0, 0x01, 0x28


	//----- nvinfo : EIATTR_SPARSE_MMA_MASK
	.align		4
.L_1033:
        /*0018*/ 	.byte	0x03, 0x50
        /*001a*/ 	.short	0x0000


	//----- nvinfo : EIATTR_MAXREG_COUNT
	.align		4
        /*001c*/ 	.byte	0x03, 0x1b
        /*001e*/ 	.short	0x00a8


	//----- nvinfo : EIATTR_NUM_BARRIERS
	.align		4
        /*0020*/ 	.byte	0x02, 0x4c
        /*0022*/ 	.byte	0x10
	.zero		1


	//----- nvinfo : EIATTR_EXTERNS
	.align		4
        /*0024*/ 	.byte	0x04, 0x0f
        /*0026*/ 	.short	(.L_1035 - .L_1034)


	//   ....[0]....
	.align		4
.L_1034:
        /*0028*/ 	.word	index@(__assertfail)


	//----- nvinfo : EIATTR_ANNOTATIONS
	.align		4
.L_1035:
        /*002c*/ 	.byte	0x04, 0x55
        /*002e*/ 	.short	(.L_1037 - .L_1036)


	//   ....[0]....
.L_1036:
        /* <DEDUP_REMOVED lines=12> */


	//----- nvinfo : EIATTR_MERCURY_ISA_VERSION
	.align		4
.L_1037:
        /*00e0*/ 	.byte	0x03, 0x5f
        /*00e2*/ 	.short	0x0101


	//----- nvinfo : EIATTR_INT_WARP_WIDE_INSTR_OFFSETS
	.align		4
        /*00e4*/ 	.byte	0x04, 0x31
        /*00e6*/ 	.short	(.L_1039 - .L_1038)


	//   ....[0]....
.L_1038:
        /*00e8*/ 	.word	0x00000120


	//   ....[1]....
        /*00ec*/ 	.word	0x000001c0


	//   ....[2]....
        /*00f0*/ 	.word	0x00000230


	//----- nvinfo : EIATTR_COOP_GROUP_MASK_REGIDS
	.align		4
.L_1039:
        /*00f4*/ 	.byte	0x04, 0x29
        /*00f6*/ 	.short	(.L_1041 - .L_1040)


	//   ....[0]....
.L_1040:
        /*00f8*/ 	.word	0xffffffff


	//   ....[1]....
        /*00fc*/ 	.word	0xffffffff


	//   ....[2]....
        /*0100*/ 	.word	0xffffffff


	//   ....[3]....
        /*0104*/ 	.word	0xffffffff


	//   ....[4]....
        /*0108*/ 	.word	0xffffffff


	//   ....[5]....
        /*010c*/ 	.word	0xffffffff


	//   ....[6]....
        /*0110*/ 	.word	0xffffffff


	//   ....[7]....
        /*0114*/ 	.word	0xffffffff


	//   ....[8]....
        /*0118*/ 	.word	0xffffffff


	//   ....[9]....
        /*011c*/ 	.word	0xffffffff


	//   ....[10]....
        /*0120*/ 	.word	0xffffffff


	//   ....[11]....
        /*0124*/ 	.word	0xffffffff


	//   ....[12]....
        /*0128*/ 	.word	0xffffffff


	//   ....[13]....
        /*012c*/ 	.word	0xffffffff


	//   ....[14]....
        /*0130*/ 	.word	0xffffffff


	//   ....[15]....
        /*0134*/ 	.word	0xffffffff


	//   ....[16]....
        /*0138*/ 	.word	0xffffffff


	//   ....[17]....
        /*013c*/ 	.word	0xffffffff


	//   ....[18]....
        /*0140*/ 	.word	0xffffffff


	//   ....[19]....
        /*0144*/ 	.word	0xffffffff


	//   ....[20]....
        /*0148*/ 	.word	0xffffffff


	//   ....[21]....
        /*014c*/ 	.word	0xffffffff


	//   ....[22]....
        /*0150*/ 	.word	0xffffffff


	//   ....[23]....
        /*0154*/ 	.word	0xffffffff


	//   ....[24]....
        /*0158*/ 	.word	0xffffffff


	//   ....[25]....
        /*015c*/ 	.word	0xffffffff


	//   ....[26]....
        /*0160*/ 	.word	0xffffffff


	//   ....[27]....
        /*0164*/ 	.word	0xffffffff


	//   ....[28]....
        /*0168*/ 	.word	0xffffffff


	//   ....[29]....
        /*016c*/ 	.word	0xffffffff


	//   ....[30]....
        /*0170*/ 	.word	0xffffffff


	//   ....[31]....
        /*0174*/ 	.word	0xffffffff


	//   ....[32]....
        /*0178*/ 	.word	0xffffffff


	//   ....[33]....
        /*017c*/ 	.word	0xffffffff


	//   ....[34]....
        /*0180*/ 	.word	0xffffffff


	//   ....[35]....
        /*0184*/ 	.word	0xffffffff


	//   ....[36]....
        /*0188*/ 	.word	0xffffffff


	//   ....[37]....
        /*018c*/ 	.word	0xffffffff


	//   ....[38]....
        /*0190*/ 	.word	0xffffffff


	//   ....[39]....
        /*0194*/ 	.word	0xffffffff


	//   ....[40]....
        /*0198*/ 	.word	0xffffffff


	//   ....[41]....
        /*019c*/ 	.word	0xffffffff


	//   ....[42]....
        /*01a0*/ 	.word	0xffffffff


	//   ....[43]....
        /*01a4*/ 	.word	0xffffffff


	//   ....[44]....
        /*01a8*/ 	.word	0xffffffff


	//   ....[45]....
        /*01ac*/ 	.word	0xffffffff


	//   ....[46]....
        /*01b0*/ 	.word	0xffffffff


	//   ....[47]....
        /*01b4*/ 	.word	0xffffffff


	//   ....[48]....
        /*01b8*/ 	.word	0xffffffff


	//   ....[49]....
        /*01bc*/ 	.word	0xffffffff


	//   ....[50]....
        /*01c0*/ 	.word	0xffffffff


	//   ....[51]....
        /*01c4*/ 	.word	0xffffffff


	//   ....[52]....
        /*01c8*/ 	.word	0xffffffff


	//   ....[53]....
        /*01cc*/ 	.word	0xffffffff


	//   ....[54]....
        /*01d0*/ 	.word	0xffffffff


	//   ....[55]....
        /*01d4*/ 	.word	0x0500000f


	//   ....[56]....
        /*01d8*/ 	.word	0x0500000f


	//   ....[57]....
        /*01dc*/ 	.word	0x0500000f


	//   ....[58]....
        /*01e0*/ 	.word	0x0500000f


	//   ....[59]....
        /*01e4*/ 	.word	0x0500000f


	//   ....[60]....
        /*01e8*/ 	.word	0x0500000f


	//   ....[61]....
        /*01ec*/ 	.word	0x0500000f


	//   ....[62]....
        /*01f0*/ 	.word	0x0500000f


	//   ....[63]....
        /*01f4*/ 	.word	0x0500000f


	//   ....[64]....
        /*01f8*/ 	.word	0x0500000f


	//   ....[65]....
        /*01fc*/ 	.word	0x0500000f


	//   ....[66]....
        /*0200*/ 	.word	0x0500000f


	//   ....[67]....
        /*0204*/ 	.word	0x0500000f


	//   ....[68]....
        /*0208*/ 	.word	0x0500000f


	//   ....[69]....
        /*020c*/ 	.word	0x0500000f


	//   ....[70]....
        /*0210*/ 	.word	0x0500000f


	//   ....[71]....
        /*0214*/ 	.word	0x0500000f


	//   ....[72]....
        /*0218*/ 	.word	0x0500000f


	//----- nvinfo : EIATTR_COOP_GROUP_INSTR_OFFSETS
	.align		4
.L_1041:
        /*021c*/ 	.byte	0x04, 0x28
        /*021e*/ 	.short	(.L_1043 - .L_1042)


	//   ....[0]....
.L_1042:
        /*0220*/ 	.word	0x00000060


	//   ....[1]....
        /*0224*/ 	.word	0x00000130


	//   ....[2]....
        /*0228*/ 	.word	0x000001e0


	//   ....[3]....
        /*022c*/ 	.word	0x000003a0


	//   ....[4]....
        /*0230*/ 	.word	0x00000500


	//   ....[5]....
        /*0234*/ 	.word	0x00000620


	//   ....[6]....
        /*0238*/ 	.word	0x00000780


	//   ....[7]....
        /*023c*/ 	.word	0x00001170


	//   ....[8]....
        /*0240*/ 	.word	0x00001a00


	//   ....[9]....
        /*0244*/ 	.word	0x00001a40


	//   ....[10]....
        /*0248*/ 	.word	0x00002280


	//   ....[11]....
        /*024c*/ 	.word	0x00002340


	//   ....[12]....
        /*0250*/ 	.word	0x00002c00


	//   ....[13]....
        /*0254*/ 	.word	0x00002c50


	//   ....[14]....
        /*0258*/ 	.word	0x00003f40


	//   ....[15]....
        /*025c*/ 	.word	0x000046d0


	//   ....[16]....
        /*0260*/ 	.word	0x00004710


	//   ....[17]....
        /*0264*/ 	.word	0x00004730


	//   ....[18]....
        /*0268*/ 	.word	0x00004e10


	//   ....[19]....
        /*026c*/ 	.word	0x00004fe0


	//   ....[20]....
        /*0270*/ 	.word	0x00006a20


	//   ....[21]....
        /*0274*/ 	.word	0x00006a50


	//   ....[22]....
        /*0278*/ 	.word	0x00006d10


	//   ....[23]....
        /*027c*/ 	.word	0x00006d60


	//   ....[24]....
        /*0280*/ 	.word	0x00008320


	//   ....[25]....
        /*0284*/ 	.word	0x00008350


	//   ....[26]....
        /*0288*/ 	.word	0x00008420


	//   ....[27]....
        /*028c*/ 	.word	0x00008430


	//   ....[28]....
        /*0290*/ 	.word	0x00009310


	//   ....[29]....
        /*0294*/ 	.word	0x00009350


	//   ....[30]....
        /*0298*/ 	.word	0x00009380


	//   ....[31]....
        /*029c*/ 	.word	0x000093b0


	//   ....[32]....
        /*02a0*/ 	.word	0x000093c0


	//   ....[33]....
        /*02a4*/ 	.word	0x000093f0


	//   ....[34]....
        /*02a8*/ 	.word	0x00009a50


	//   ....[35]....
        /*02ac*/ 	.word	0x00009a60


	//   ....[36]....
        /*02b0*/ 	.word	0x0000a460


	//   ....[37]....
        /*02b4*/ 	.word	0x0000af70


	//   ....[38]....
        /*02b8*/ 	.word	0x0000b890


	//   ....[39]....
        /*02bc*/ 	.word	0x0000b8c0


	//   ....[40]....
        /*02c0*/ 	.word	0x0000b8f0


	//   ....[41]....
        /*02c4*/ 	.word	0x0000b9a0


	//   ....[42]....
        /*02c8*/ 	.word	0x0000b9c0


	//   ....[43]....
        /*02cc*/ 	.word	0x0000b9f0


	//   ....[44]....
        /*02d0*/ 	.word	0x0000ba70


	//   ....[45]....
        /*02d4*/ 	.word	0x0000baa0


	//   ....[46]....
        /*02d8*/ 	.word	0x0000bb00


	//   ....[47]....
        /*02dc*/ 	.word	0x0000bb30


	//   ....[48]....
        /*02e0*/ 	.word	0x0000bba0


	//   ....[49]....
        /*02e4*/ 	.word	0x0000bbd0


	//   ....[50]....
        /*02e8*/ 	.word	0x0000bc40


	//   ....[51]....
        /*02ec*/ 	.word	0x0000bc70


	//   ....[52]....
        /*02f0*/ 	.word	0x0000bcf0


	//   ....[53]....
        /*02f4*/ 	.word	0x0000bd30


	//   ....[54]....
        /*02f8*/ 	.word	0x0000dce0


	//   ....[55]....
        /*02fc*/ 	.word	0x0000e240


	//   ....[56]....
        /*0300*/ 	.word	0x0000e3b0


	//   ....[57]....
        /*0304*/ 	.word	0x0000e410


	//   ....[58]....
        /*0308*/ 	.word	0x0000e4b0


	//   ....[59]....
        /*030c*/ 	.word	0x0000e5a0


	//   ....[60]....
        /*0310*/ 	.word	0x0000e630


	//   ....[61]....
        /*0314*/ 	.word	0x0000e710


	//   ....[62]....
        /*0318*/ 	.word	0x0000e780


	//   ....[63]....
        /*031c*/ 	.word	0x0000e860


	//   ....[64]....
        /*0320*/ 	.word	0x0000e8d0


	//   ....[65]....
        /*0324*/ 	.word	0x0000e9b0


	//   ....[66]....
        /*0328*/ 	.word	0x0000ea20


	//   ....[67]....
        /*032c*/ 	.word	0x0000eb00


	//   ....[68]....
        /*0330*/ 	.word	0x0000eb70


	//   ....[69]....
        /*0334*/ 	.word	0x0000ec40


	//   ....[70]....
        /*0338*/ 	.word	0x0000ecb0


	//   ....[71]....
        /*033c*/ 	.word	0x0000ed60


	//   ....[72]....
        /*0340*/ 	.word	0x0000f160


	//----- nvinfo : EIATTR_REG_RECONFIG
	.align		4
.L_1043:
        /*0344*/ 	.byte	0x01, 0x54
	.zero		2


	//----- nvinfo : EIATTR_SYSCALL_OFFSETS
	.align		4
        /*0348*/ 	.byte	0x04, 0x46
        /*034a*/ 	.short	(.L_1045 - .L_1044)


	//   ....[0]....
.L_1044:
        /*034c*/ 	.word	0x00001330


	//   ....[1]....
        /*0350*/ 	.word	0x0000ac00


	//   ....[2]....
        /*0354*/ 	.word	0x0000ad40


	//   ....[3]....
        /*0358*/ 	.word	0x0000ae30


	//   ....[4]....
        /*035c*/ 	.word	0x0000b4f0


	//----- nvinfo : EIATTR_MBARRIER_INSTR_OFFSETS
	.align		4
.L_1045:
        /*0360*/ 	.byte	0x04, 0x39
        /*0362*/ 	.short	(.L_1047 - .L_1046)


	//   ....[0]....
.L_1046:
        /*0364*/ 	.word	0x00000250
        /*0368*/ 	.word	0x000000ff
        /*036c*/ 	.word	0x00028800
        /*0370*/ 	.short	0x0100
        /*0372*/ 	.byte	0x08
	.zero		1


	//   ....[1]....
        /*0374*/ 	.word	0x00000260
        /*0378*/ 	.word	0x000000ff
        /*037c*/ 	.word	0x00028820
        /*0380*/ 	.short	0x0100
        /*0382*/ 	.byte	0x08
	.zero		1


	//   ....[2]....
        /*0384*/ 	.word	0x00000350
        /*0388*/ 	.word	0x000000ff
        /*038c*/ 	.word	0x00028830
        /*0390*/ 	.short	0x0100
        /*0392*/ 	.byte	0x08
	.zero		1


	//   ....[3]....
        /*0394*/ 	.word	0x00000360
        /*0398*/ 	.word	0x000000ff
        /*039c*/ 	.word	0x00028840
        /*03a0*/ 	.short	0x0100
        /*03a2*/ 	.byte	0x08
	.zero		1


	//   ....[4]....
        /*03a4*/ 	.word	0x00000370
        /*03a8*/ 	.word	0x000000ff
        /*03ac*/ 	.word	0x00028838
        /*03b0*/ 	.short	0x0100
        /*03b2*/ 	.byte	0x08
	.zero		1


	//   ....[5]....
        /*03b4*/ 	.word	0x00000380
        /*03b8*/ 	.word	0x000000ff
        /*03bc*/ 	.word	0x00028848
        /*03c0*/ 	.short	0x0100
        /*03c2*/ 	.byte	0x08
	.zero		1


	//   ....[6]....
        /*03c4*/ 	.word	0x000004b0
        /*03c8*/ 	.word	0x000000ff
        /*03cc*/ 	.word	0x00028850
        /*03d0*/ 	.short	0x0100
        /*03d2*/ 	.byte	0x08
	.zero		1


	//   ....[7]....
        /*03d4*/ 	.word	0x000004c0
        /*03d8*/ 	.word	0x000000ff
        /*03dc*/ 	.word	0x00028860
        /*03e0*/ 	.short	0x0100
        /*03e2*/ 	.byte	0x08
	.zero		1


	//   ....[8]....
        /*03e4*/ 	.word	0x000004d0
        /*03e8*/ 	.word	0x000000ff
        /*03ec*/ 	.word	0x00028858
        /*03f0*/ 	.short	0x0100
        /*03f2*/ 	.byte	0x08
	.zero		1


	//   ....[9]....
        /*03f4*/ 	.word	0x000004e0
        /*03f8*/ 	.word	0x000000ff
        /*03fc*/ 	.word	0x00028868
        /*0400*/ 	.short	0x0100
        /*0402*/ 	.byte	0x08
	.zero		1


	//   ....[10]....
        /*0404*/ 	.word	0x000005d0
        /*0408*/ 	.word	0x000000ff
        /*040c*/ 	.word	0x00028870
        /*0410*/ 	.short	0x0100
        /*0412*/ 	.byte	0x06
	.zero		1


	//   ....[11]....
        /*0414*/ 	.word	0x000005e0
        /*0418*/ 	.word	0x000000ff
        /*041c*/ 	.word	0x00028880
        /*0420*/ 	.short	0x0100
        /*0422*/ 	.byte	0x06
	.zero		1


	//   ....[12]....
        /*0424*/ 	.word	0x000005f0
        /*0428*/ 	.word	0x000000ff
        /*042c*/ 	.word	0x00028878
        /*0430*/ 	.short	0x0100
        /*0432*/ 	.byte	0x06
	.zero		1


	//   ....[13]....
        /*0434*/ 	.word	0x00000600
        /*0438*/ 	.word	0x000000ff
        /*043c*/ 	.word	0x00028888
        /*0440*/ 	.short	0x0100
        /*0442*/ 	.byte	0x06
	.zero		1


	//   ....[14]....
        /*0444*/ 	.word	0x00000730
        /*0448*/ 	.word	0x000000ff
        /*044c*/ 	.word	0x00028890
        /*0450*/ 	.short	0x0100
        /*0452*/ 	.byte	0x08
	.zero		1


	//   ....[15]....
        /*0454*/ 	.word	0x00000740
        /*0458*/ 	.word	0x000000ff
        /*045c*/ 	.word	0x000288a0
        /*0460*/ 	.short	0x0100
        /*0462*/ 	.byte	0x08
	.zero		1


	//   ....[16]....
        /*0464*/ 	.word	0x00000750
        /*0468*/ 	.word	0x000000ff
        /*046c*/ 	.word	0x00028898
        /*0470*/ 	.short	0x0100
        /*0472*/ 	.byte	0x08
	.zero		1


	//   ....[17]....
        /*0474*/ 	.word	0x00000760
        /*0478*/ 	.word	0x000000ff
        /*047c*/ 	.word	0x000288a8
        /*0480*/ 	.short	0x0100
        /*0482*/ 	.byte	0x08
	.zero		1


	//   ....[18]....
        /*0484*/ 	.word	0x00000890
        /*0488*/ 	.word	0x000000ff
        /*048c*/ 	.word	0x000288b0
        /*0490*/ 	.short	0x0100
        /*0492*/ 	.byte	0x08
	.zero		1


	//   ....[19]....
        /*0494*/ 	.word	0x000008a0
        /*0498*/ 	.word	0x000000ff
        /*049c*/ 	.word	0x000288c0
        /*04a0*/ 	.short	0x0100
        /*04a2*/ 	.byte	0x08
	.zero		1


	//   ....[20]....
        /*04a4*/ 	.word	0x000008b0
        /*04a8*/ 	.word	0x000000ff
        /*04ac*/ 	.word	0x000288b8
        /*04b0*/ 	.short	0x0100
        /*04b2*/ 	.byte	0x08
	.zero		1


	//   ....[21]....
        /*04b4*/ 	.word	0x000008c0
        /*04b8*/ 	.word	0x000000ff
        /*04bc*/ 	.word	0x000288c8
        /*04c0*/ 	.short	0x0100
        /*04c2*/ 	.byte	0x08
	.zero		1


	//   ....[22]....
        /*04c4*/ 	.word	0x00001360
        /*04c8*/ 	.word	0x000000ff
        /*04cc*/ 	.word	0x00028800
        /*04d0*/ 	.short	0x010a
        /*04d2*/ 	.byte	0x24
	.zero		1


	//   ....[23]....
        /*04d4*/ 	.word	0x000013c0
        /*04d8*/ 	.word	0x000000ff
        /*04dc*/ 	.word	0x00028830
        /*04e0*/ 	.short	0x010a
        /*04e2*/ 	.byte	0x24
	.zero		1


	//   ....[24]....
        /*04e4*/ 	.word	0x00001450
        /*04e8*/ 	.word	0x000000ff
        /*04ec*/ 	.word	0x00028830
        /*04f0*/ 	.short	0x010a
        /*04f2*/ 	.byte	0x24
	.zero		1


	//   ....[25]....
        /*04f4*/ 	.word	0x00002fa0
        /*04f8*/ 	.word	0x00000006
        /*04fc*/ 	.word	0x00000000
        /*0500*/ 	.short	0x0101
        /*0502*/ 	.byte	0x3f
	.zero		1


	//   ....[26]....
        /*0504*/ 	.word	0x00003a60
        /*0508*/ 	.word	0x000000ff
        /*050c*/ 	.word	0x00028830
        /*0510*/ 	.short	0x010a
        /*0512*/ 	.byte	0x07
	.zero		1


	//   ....[27]....
        /*0514*/ 	.word	0x00003aa0
        /*0518*/ 	.word	0x000000ff
        /*051c*/ 	.word	0x00028830
        /*0520*/ 	.short	0x010a
        /*0522*/ 	.byte	0x07
	.zero		1


	//   ....[28]....
        /*0524*/ 	.word	0x00003dd0
        /*0528*/ 	.word	0x000000ff
        /*052c*/ 	.word	0x00028850
        /*0530*/ 	.short	0x010a
        /*0532*/ 	.byte	0x07
	.zero		1


	//   ....[29]....
        /*0534*/ 	.word	0x00003e10
        /*0538*/ 	.word	0x000000ff
        /*053c*/ 	.word	0x00028850
        /*0540*/ 	.short	0x010a
        /*0542*/ 	.byte	0x07
	.zero		1


	//   ....[30]....
        /*0544*/ 	.word	0x00005550
        /*0548*/ 	.word	0x0000002b
        /*054c*/ 	.word	0x00000000
        /*0550*/ 	.short	0x0101
        /*0552*/ 	.byte	0x3f
	.zero		1


	//   ....[31]....
        /*0554*/ 	.word	0x000056c0
        /*0558*/ 	.word	0x0000002d
        /*055c*/ 	.word	0x00000000
        /*0560*/ 	.short	0x0101
        /*0562*/ 	.byte	0x3f
	.zero		1


	//   ....[32]....
        /*0564*/ 	.word	0x00006390
        /*0568*/ 	.word	0x000000ff
        /*056c*/ 	.word	0x00028830
        /*0570*/ 	.short	0x010a
        /*0572*/ 	.byte	0x07
	.zero		1


	//   ....[33]....
        /*0574*/ 	.word	0x000063d0
        /*0578*/ 	.word	0x000000ff
        /*057c*/ 	.word	0x00028830
        /*0580*/ 	.short	0x010a
        /*0582*/ 	.byte	0x07
	.zero		1


	//   ....[34]....
        /*0584*/ 	.word	0x000066f0
        /*0588*/ 	.word	0x000000ff
        /*058c*/ 	.word	0x00028850
        /*0590*/ 	.short	0x010a
        /*0592*/ 	.byte	0x07
	.zero		1


	//   ....[35]....
        /*0594*/ 	.word	0x00006730
        /*0598*/ 	.word	0x000000ff
        /*059c*/ 	.word	0x00028850
        /*05a0*/ 	.short	0x010a
        /*05a2*/ 	.byte	0x07
	.zero		1


	//   ....[36]....
        /*05a4*/ 	.word	0x00007890
        /*05a8*/ 	.word	0x0000001b
        /*05ac*/ 	.word	0x00000000
        /*05b0*/ 	.short	0x0101
        /*05b2*/ 	.byte	0x3f
	.zero		1


	//   ....[37]....
        /*05b4*/ 	.word	0x00007930
        /*05b8*/ 	.word	0x0000001f
        /*05bc*/ 	.word	0x00000000
        /*05c0*/ 	.short	0x0101
        /*05c2*/ 	.byte	0x3f
	.zero		1


	//   ....[38]....
        /*05c4*/ 	.word	0x00008290
        /*05c8*/ 	.word	0x000000ff
        /*05cc*/ 	.word	0x00028850
        /*05d0*/ 	.short	0x010a
        /*05d2*/ 	.byte	0x05
	.zero		1


	//   ....[39]....
        /*05d4*/ 	.word	0x000082d0
        /*05d8*/ 	.word	0x000000ff
        /*05dc*/ 	.word	0x00028850
        /*05e0*/ 	.short	0x010a
        /*05e2*/ 	.byte	0x05
	.zero		1


	//   ....[40]....
        /*05e4*/ 	.word	0x00008790
        /*05e8*/ 	.word	0x0000000c
        /*05ec*/ 	.word	0x00000000
        /*05f0*/ 	.short	0x0101
        /*05f2*/ 	.byte	0x3f
	.zero		1


	//   ....[41]....
        /*05f4*/ 	.word	0x000093d0
        /*05f8*/ 	.word	0x000000ff
        /*05fc*/ 	.word	0x00000000
        /*0600*/ 	.short	0x0101
        /*0602*/ 	.byte	0x04
	.zero		1


	//   ....[42]....
        /*0604*/ 	.word	0x0000b180
        /*0608*/ 	.word	0x000000ff
        /*060c*/ 	.word	0x00028840
        /*0610*/ 	.short	0x010a
        /*0612*/ 	.byte	0x26
	.zero		1


	//   ....[43]....
        /*0614*/ 	.word	0x0000be20
        /*0618*/ 	.word	0x000000ff
        /*061c*/ 	.word	0x00028800
        /*0620*/ 	.short	0x0107
        /*0622*/ 	.byte	0x26
	.zero		1


	//   ....[44]....
        /*0624*/ 	.word	0x0000be90
        /*0628*/ 	.word	0x000000ff
        /*062c*/ 	.word	0x00028800
        /*0630*/ 	.short	0x0101
        /*0632*/ 	.byte	0x26
	.zero		1


	//   ....[45]....
        /*0634*/ 	.word	0x0000beb0
        /*0638*/ 	.word	0x000000ff
        /*063c*/ 	.word	0x00028820
        /*0640*/ 	.short	0x010a
        /*0642*/ 	.byte	0x26
	.zero		1


	//   ....[46]....
        /*0644*/ 	.word	0x0000c290
        /*0648*/ 	.word	0x000000ff
        /*064c*/ 	.word	0x00028848
        /*0650*/ 	.short	0x010a
        /*0652*/ 	.byte	0x26
	.zero		1


	//   ....[47]....
        /*0654*/ 	.word	0x0000c550
        /*0658*/ 	.word	0x000000ff
        /*065c*/ 	.word	0x00028860
        /*0660*/ 	.short	0x010a
        /*0662*/ 	.byte	0x26
	.zero		1


	//   ....[48]....
        /*0664*/ 	.word	0x0000ca50
        /*0668*/ 	.word	0x000000ff
        /*066c*/ 	.word	0x00028840
        /*0670*/ 	.short	0x010a
        /*0672*/ 	.byte	0x26
	.zero		1


	//   ....[49]....
        /*0674*/ 	.word	0x0000cd30
        /*0678*/ 	.word	0x000000ff
        /*067c*/ 	.word	0x00028868
        /*0680*/ 	.short	0x010a
        /*0682*/ 	.byte	0x26
	.zero		1


	//   ....[50]....
        /*0684*/ 	.word	0x0000d280
        /*0688*/ 	.word	0x000000ff
        /*068c*/ 	.word	0x00028848
        /*0690*/ 	.short	0x010a
        /*0692*/ 	.byte	0x26
	.zero		1


	//   ....[51]....
        /*0694*/ 	.word	0x0000d540
        /*0698*/ 	.word	0x000000ff
        /*069c*/ 	.word	0x00028860
        /*06a0*/ 	.short	0x010a
        /*06a2*/ 	.byte	0x26
	.zero		1


	//   ....[52]....
        /*06a4*/ 	.word	0x0000d8e0
        /*06a8*/ 	.word	0x00000003
        /*06ac*/ 	.word	0x00028860
        /*06b0*/ 	.short	0x010a
        /*06b2*/ 	.byte	0x3f
	.zero		1


	//   ....[53]....
        /*06b4*/ 	.word	0x0000dc70
        /*06b8*/ 	.word	0x00000002
        /*06bc*/ 	.word	0x00028820
        /*06c0*/ 	.short	0x010a
        /*06c2*/ 	.byte	0x3f
	.zero		1


	//   ....[54]....
        /*06c4*/ 	.word	0x0000ddf0
        /*06c8*/ 	.word	0x00000006
        /*06cc*/ 	.word	0x00000000
        /*06d0*/ 	.short	0x010a
        /*06d2*/ 	.byte	0x3f
	.zero		1


	//   ....[55]....
        /*06d4*/ 	.word	0x0000de60
        /*06d8*/ 	.word	0x00000003
        /*06dc*/ 	.word	0x00000000
        /*06e0*/ 	.short	0x010a
        /*06e2*/ 	.byte	0x3f
	.zero		1


	//   ....[56]....
        /*06e4*/ 	.word	0x0000dec0
        /*06e8*/ 	.word	0x00000000
        /*06ec*/ 	.word	0x00000000
        /*06f0*/ 	.short	0x010a
        /*06f2*/ 	.byte	0x3f
	.zero		1


	//   ....[57]....
        /*06f4*/ 	.word	0x0000def0
        /*06f8*/ 	.word	0x00000003
        /*06fc*/ 	.word	0x00000000
        /*0700*/ 	.short	0x010a
        /*0702*/ 	.byte	0x3f
	.zero		1


	//   ....[58]....
        /*0704*/ 	.word	0x0000df60
        /*0708*/ 	.word	0x00000000
        /*070c*/ 	.word	0x00028800
        /*0710*/ 	.short	0x010a
        /*0712*/ 	.byte	0x3f
	.zero		1


	//   ....[59]....
        /*0714*/ 	.word	0x0000dfc0
        /*0718*/ 	.word	0x00000000
        /*071c*/ 	.word	0x00028830
        /*0720*/ 	.short	0x010a
        /*0722*/ 	.byte	0x3f
	.zero		1


	//   ....[60]....
        /*0724*/ 	.word	0x0000e020
        /*0728*/ 	.word	0x00000009
        /*072c*/ 	.word	0x00028830
        /*0730*/ 	.short	0x010a
        /*0732*/ 	.byte	0x3f
	.zero		1


	//   ....[61]....
        /*0734*/ 	.word	0x0000e080
        /*0738*/ 	.word	0x00000009
        /*073c*/ 	.word	0x00028850
        /*0740*/ 	.short	0x010a
        /*0742*/ 	.byte	0x3f
	.zero		1


	//   ....[62]....
        /*0744*/ 	.word	0x0000e0e0
        /*0748*/ 	.word	0x00000009
        /*074c*/ 	.word	0x00028830
        /*0750*/ 	.short	0x010a
        /*0752*/ 	.byte	0x3f
	.zero		1


	//   ....[63]....
        /*0754*/ 	.word	0x0000e140
        /*0758*/ 	.word	0x00000009
        /*075c*/ 	.word	0x00028850
        /*0760*/ 	.short	0x010a
        /*0762*/ 	.byte	0x3f
	.zero		1


	//   ....[64]....
        /*0764*/ 	.word	0x0000e1a0
        /*0768*/ 	.word	0x00000003
        /*076c*/ 	.word	0x00028850
        /*0770*/ 	.short	0x010a
        /*0772*/ 	.byte	0x3f
	.zero		1


	//   ....[65]....
        /*0774*/ 	.word	0x0000e300
        /*0778*/ 	.word	0x00000003
        /*077c*/ 	.word	0x00028840
        /*0780*/ 	.short	0x010a
        /*0782*/ 	.byte	0x3f
	.zero		1


	//   ....[66]....
        /*0784*/ 	.word	0x0000eda0
        /*0788*/ 	.word	0x00000003
        /*078c*/ 	.word	0x00028820
        /*0790*/ 	.short	0x010a
        /*0792*/ 	.byte	0x3f
	.zero		1


	//   ....[67]....
        /*0794*/ 	.word	0x0000ee00
        /*0798*/ 	.word	0x00000003
        /*079c*/ 	.word	0x00028848
        /*07a0*/ 	.short	0x010a
        /*07a2*/ 	.byte	0x3f
	.zero		1


	//   ....[68]....
        /*07a4*/ 	.word	0x0000ee60
        /*07a8*/ 	.word	0x00000003
        /*07ac*/ 	.word	0x00028860
        /*07b0*/ 	.short	0x010a
        /*07b2*/ 	.byte	0x3f
	.zero		1


	//   ....[69]....
        /*07b4*/ 	.word	0x0000eec0
        /*07b8*/ 	.word	0x00000003
        /*07bc*/ 	.word	0x00028840
        /*07c0*/ 	.short	0x010a
        /*07c2*/ 	.byte	0x3f
	.zero		1


	//   ....[70]....
        /*07c4*/ 	.word	0x0000ef20
        /*07c8*/ 	.word	0x00000003
        /*07cc*/ 	.word	0x00028868
        /*07d0*/ 	.short	0x010a
        /*07d2*/ 	.byte	0x3f
	.zero		1


	//   ....[71]....
        /*07d4*/ 	.word	0x0000ef80
        /*07d8*/ 	.word	0x00000003
        /*07dc*/ 	.word	0x00028848
        /*07e0*/ 	.short	0x010a
        /*07e2*/ 	.byte	0x3f
	.zero		1


	//   ....[72]....
        /*07e4*/ 	.word	0x0000efe0
        /*07e8*/ 	.word	0x00000003
        /*07ec*/ 	.word	0x00028860
        /*07f0*/ 	.short	0x010a
        /*07f2*/ 	.byte	0x3f
	.zero		1


	//   ....[73]....
        /*07f4*/ 	.word	0x0000f030
        /*07f8*/ 	.word	0x00000003
        /*07fc*/ 	.word	0x00028860
        /*0800*/ 	.short	0x010a
        /*0802*/ 	.byte	0x3f
	.zero		1


	//   ....[74]....
        /*0804*/ 	.word	0x0000f080
        /*0808*/ 	.word	0x00000002
        /*080c*/ 	.word	0x00028820
        /*0810*/ 	.short	0x010a
        /*0812*/ 	.byte	0x3f
	.zero		1


	//   ....[75]....
        /*0814*/ 	.word	0x0000f220
        /*0818*/ 	.word	0x00000006
        /*081c*/ 	.word	0x00000000
        /*0820*/ 	.short	0x010a
        /*0822*/ 	.byte	0x3f
	.zero		1


	//   ....[76]....
        /*0824*/ 	.word	0x0000f270
        /*0828*/ 	.word	0x00000003
        /*082c*/ 	.word	0x00000000
        /*0830*/ 	.short	0x010a
        /*0832*/ 	.byte	0x3f
	.zero		1


	//   ....[77]....
        /*0834*/ 	.word	0x0000f2c0
        /*0838*/ 	.word	0x00000000
        /*083c*/ 	.word	0x00000000
        /*0840*/ 	.short	0x010a
        /*0842*/ 	.byte	0x3f
	.zero		1


	//----- nvinfo : EIATTR_NUM_MBARRIERS
	.align		4
.L_1047:
        /*0844*/ 	.byte	0x03, 0x38
        /*0846*/ 	.short	0x0016


	//----- nvinfo : EIATTR_EXIT_INSTR_OFFSETS
	.align		4
        /*0848*/ 	.byte	0x04, 0x1c
        /*084a*/ 	.short	(.L_1049 - .L_1048)


	//   ....[0]....
.L_1048:
        /*084c*/ 	.word	0x0000df40


	//----- nvinfo : EIATTR_MAX_THREADS
	.align		4
.L_1049:
        /*0850*/ 	.byte	0x04, 0x05
        /*0852*/ 	.short	(.L_1051 - .L_1050)
.L_1050:
        /*0854*/ 	.word	0x00000180
        /*0858*/ 	.word	0x00000001
        /*085c*/ 	.word	0x00000001


	//----- nvinfo : EIATTR_CRS_STACK_SIZE
	.align		4
.L_1051:
        /*0860*/ 	.byte	0x04, 0x1e
        /*0862*/ 	.short	(.L_1053 - .L_1052)
.L_1052:
        /*0864*/ 	.word	0x00000000


	//----- nvinfo : EIATTR_CBANK_PARAM_SIZE
	.align		4
.L_1053:
        /*0868*/ 	.byte	0x03, 0x19
        /*086a*/ 	.short	0x0a70


	//----- nvinfo : EIATTR_PARAM_CBANK
	.align		4
        /*086c*/ 	.byte	0x04, 0x0a
        /*086e*/ 	.short	(.L_1055 - .L_1054)
	.align		4
.L_1054:
        /*0870*/ 	.word	index@(.nv.constant0._ZN7cutlass13device_kernelIN5flash11enable_sm90INS1_16FlashAttnFwdSm90INS1_25CollectiveMainloopFwdSm90ILi2EN4cute5tupleIJNS5_1CILi1EEES8_S8_EEENS6_IJNS7_ILi128EEESA_SA_EEELi128ENS_6half_tEfNS_4arch4Sm90ELb1ELb0ELb0ELb0ELb0ELb0ELb0ELb1ELb1ELb1ELb1ELb0EEENS1_21CollectiveEpilogueFwdISB_S9_SC_SE_Li256ELb0ELb1ELb1ELb0EEENS1_19SingleTileSchedulerILb0ELb1ELb1ELi128EEEEEEEEEvNT_6ParamsE)
        /*0874*/ 	.short	0x0210
        /*0876*/ 	.short	0x0a70


	//----- nvinfo : EIATTR_SW_WAR
	.align		4
.L_1055:
        /*0878*/ 	.byte	0x04, 0x36
        /*087a*/ 	.short	(.L_1057 - .L_1056)
.L_1056:
        /*087c*/ 	.word	0x00000008
.L_1057:


//--------------------- .nv.info._ZN7cutlass13device_kernelIN5flash11enable_sm90INS1_16FlashAttnFwdSm90INS1_25CollectiveMainloopFwdSm90ILi2EN4cute5tupleIJNS5_1CILi1EEES8_S8_EEENS6_IJNS7_ILi128EEESA_SA_EEELi128ENS_6half_tEfNS_4arch4Sm90ELb1ELb0ELb0ELb1ELb0ELb0ELb0ELb1ELb1ELb1ELb1ELb0EEENS1_21CollectiveEpilogueFwdISB_S9_SC_SE_Li256ELb1ELb1ELb1ELb0EEENS1_36VarlenDynamicPersistentTileSchedulerILi128ELi128ELi256ELi128ELb1ELb1ELb1ELb1ELb1ELb1EEEEEEEEEvNT_6ParamsE --------------------------
	.section	.nv.info._ZN7cutlass13device_kernelIN5flash11enable_sm90INS1_16FlashAttnFwdSm90INS1_25CollectiveMainloopFwdSm90ILi2EN4cute5tupleIJNS5_1CILi1EEES8_S8_EEENS6_IJNS7_ILi128EEESA_SA_EEELi128ENS_6half_tEfNS_4arch4Sm90ELb1ELb0ELb0ELb1ELb0ELb0ELb0ELb1ELb1ELb1ELb1ELb0EEENS1_21CollectiveEpilogueFwdISB_S9_SC_SE_Li256ELb1ELb1ELb1ELb0EEENS1_36VarlenDynamicPersistentTileSchedulerILi128ELi128ELi256ELi128ELb1ELb1ELb1ELb1ELb1ELb1EEEEEEEEEvNT_6ParamsE,"",@"SHT_CUDA_INFO"
	.sectionflags	@""
	.align	4


	//----- nvinfo : EIATTR_CUDA_API_VERSION
	.align		4
        /*0000*/ 	.byte	0x04, 0x37
        /*0002*/ 	.short	(.L_1059 - .L_1058)
.L_1058:
        /*0004*/ 	.word	0x00000082


	//----- nvinfo : EIATTR_KPARAM_INFO
	.align		4
.L_1059:
        /*0008*/ 	.byte	0x04, 0x17
        /*000a*/ 	.short	(.L_1061 - .L_1060)
.L_1060:
        /*000c*/ 	.word	0x00000000
        /*0010*/ 	.short	0x0000
        /*0012*/ 	.short	0x0070
        /*0014*/ 	.byte	0x00, 0xf0, 0x01, 0x2a


	//----- nvinfo : EIATTR_SPARSE_MMA_MASK
	.align		4
.L_1061:
        /*0018*/ 	.byte	0x03, 0x50
        /*001a*/ 	.short	0x0000


	//----- nvinfo : EIATTR_MAXREG_COUNT
	.align		4
        /*001c*/ 	.byte	0x03, 0x1b
        /*001e*/ 	.short	0x00a8


	//----- nvinfo : EIATTR_NUM_BARRIERS
	.align		4
        /*0020*/ 	.byte	0x02, 0x4c
        /*0022*/ 	.byte	0x10
	.zero		1


	//----- nvinfo : EIATTR_EXTERNS
	.align		4
        /*0024*/ 	.byte	0x04, 0x0f
        /*0026*/ 	.short	(.L_1063 - .L_1062)


	//   ....[0]....
	.align		4
.L_1062:
        /*0028*/ 	.word	index@(__assertfail)


	//----- nvinfo : EIATTR_ANNOTATIONS
	.align		4
.L_1063:
        /*002c*/ 	.byte	0x04, 0x55
        /*002e*/ 	.short	(.L_1065 - .L_1064)


	//   ....[0]....
.L_1064:
        /* <DEDUP_REMOVED lines=71> */


	//----- nvinfo : EIATTR_MERCURY_ISA_VERSION
	.align		4
.L_1065:
        /*0490*/ 	.byte	0x03, 0x5f
        /*0492*/ 	.short	0x0101


	//----- nvinfo : EIATTR_UNUSED_LOAD_BYTE_OFFSET
	.align		4
        /*0494*/ 	.byte	0x04, 0x44
        /*0496*/ 	.short	(.L_1067 - .L_1066)


	//   ....[0]....
.L_1066:
        /*0498*/ 	.word	0x00000a40
        /*049c*/ 	.word	0x0000fff0


	//   ....[1]....
        /*04a0*/ 	.word	0x000095a0
        /*04a4*/ 	.word	0x0000fff0


	//----- nvinfo : EIATTR_INT_WARP_WIDE_INSTR_OFFSETS
	.align		4
.L_1067:
        /*04a8*/ 	.byte	0x04, 0x31
        /*04aa*/ 	.short	(.L_1069 - .L_1068)


	//   ....[0]....
.L_1068:
        /*04ac*/ 	.word	0x00000130


	//   ....[1]....
        /*04b0*/ 	.word	0x00000170


	//   ....[2]....
        /*04b4*/ 	.word	0x000001e0


	//   ....[3]....
        /*04b8*/ 	.word	0x0000df70


	//   ....[4]....
        /*04bc*/ 	.word	0x0000e000


	//   ....[5]....
        /*04c0*/ 	.word	0x00011660


	//   ....[6]....
        /*04c4*/ 	.word	0x000116f0


	//----- nvinfo : EIATTR_COOP_GROUP_MASK_REGIDS
	.align		4
.L_1069:
        /*04c8*/ 	.byte	0x04, 0x29
        /*04ca*/ 	.short	(.L_1071 - .L_1070)


	//   ....[0]....
.L_1070:
        /*04cc*/ 	.word	0xffffffff


	//   ....[1]....
        /*04d0*/ 	.word	0xffffffff


	//   ....[2]....
        /*04d4*/ 	.word	0xffffffff


	//   ....[3]....
        /*04d8*/ 	.word	0xffffffff


	//   ....[4]....
        /*04dc*/ 	.word	0xffffffff


	//   ....[5]....
        /*04e0*/ 	.word	0xffffffff


	//   ....[6]....
        /*04e4*/ 	.word	0xffffffff


	//   ....[7]....
        /*04e8*/ 	.word	0xffffffff


	//   ....[8]....
        /*04ec*/ 	.word	0xffffffff


	//   ....[9]....
        /*04f0*/ 	.word	0xffffffff


	//   ....[10]....
        /*04f4*/ 	.word	0xffffffff


	//   ....[11]....
        /*04f8*/ 	.word	0xffffffff


	//   ....[12]....
        /*04fc*/ 	.word	0xffffffff


	//   ....[13]....
        /*0500*/ 	.word	0xffffffff


	//   ....[14]....
        /*0504*/ 	.word	0xffffffff


	//   ....[15]....
        /*0508*/ 	.word	0xffffffff


	//   ....[16]....
        /*050c*/ 	.word	0xffffffff


	//   ....[17]....
        /*0510*/ 	.word	0xffffffff


	//   ....[18]....
        /*0514*/ 	.word	0xffffffff


	//   ....[19]....
        /*0518*/ 	.word	0xffffffff


	//   ....[20]....
        /*051c*/ 	.word	0xffffffff


	//   ....[21]....
        /*0520*/ 	.word	0xffffffff


	//   ....[22]....
        /*0524*/ 	.word	0xffffffff


	//   ....[23]....
        /*0528*/ 	.word	0xffffffff


	//   ....[24]....
        /*052c*/ 	.word	0xffffffff


	//   ....[25]....
        /*0530*/ 	.word	0xffffffff


	//   ....[26]....
        /*0534*/ 	.word	0xffffffff


	//   ....[27]....
        /*0538*/ 	.word	0xffffffff


	//   ....[28]....
        /*053c*/ 	.word	0xffffffff


	//   ....[29]....
        /*0540*/ 	.word	0xffffffff


	//   ....[30]....
        /*0544*/ 	.word	0xffffffff


	//   ....[31]....
        /*0548*/ 	.word	0xffffffff


	//   ....[32]....
        /*054c*/ 	.word	0xffffffff


	//   ....[33]....
        /*0550*/ 	.word	0xffffffff


	//   ....[34]....
        /*0554*/ 	.word	0xffffffff


	//   ....[35]....
        /*0558*/ 	.word	0xffffffff


	//   ....[36]....
        /*055c*/ 	.word	0xffffffff


	//   ....[37]....
        /*0560*/ 	.word	0xffffffff


	//   ....[38]....
        /*0564*/ 	.word	0xffffffff


	//   ....[39]....
        /*0568*/ 	.word	0xffffffff


	//   ....[40]....
        /*056c*/ 	.word	0xffffffff


	//   ....[41]....
        /*0570*/ 	.word	0xffffffff


	//   ....[42]....
        /*0574*/ 	.word	0xffffffff


	//   ....[43]....
        /*0578*/ 	.word	0xffffffff


	//   ....[44]....
        /*057c*/ 	.word	0xffffffff


	//   ....[45]....
        /*0580*/ 	.word	0xffffffff


	//   ....[46]....
        /*0584*/ 	.word	0xffffffff


	//   ....[47]....
        /*0588*/ 	.word	0xffffffff


	//   ....[48]....
        /*058c*/ 	.word	0xffffffff


	//   ....[49]....
        /*0590*/ 	.word	0xffffffff


	//   ....[50]....
        /*0594*/ 	.word	0xffffffff


	//   ....[51]....
        /*0598*/ 	.word	0xffffffff


	//   ....[52]....
        /*059c*/ 	.word	0xffffffff


	//   ....[53]....
        /*05a0*/ 	.word	0xffffffff


	//   ....[54]....
        /*05a4*/ 	.word	0xffffffff


	//   ....[55]....
        /*05a8*/ 	.word	0xffffffff


	//   ....[56]....
        /*05ac*/ 	.word	0xffffffff


	//   ....[57]....
        /*05b0*/ 	.word	0xffffffff


	//   ....[58]....
        /*05b4*/ 	.word	0xffffffff


	//   ....[59]....
        /*05b8*/ 	.word	0xffffffff


	//   ....[60]....
        /*05bc*/ 	.word	0xffffffff


	//   ....[61]....
        /*05c0*/ 	.word	0xffffffff


	//   ....[62]....
        /*05c4*/ 	.word	0xffffffff


	//   ....[63]....
        /*05c8*/ 	.word	0xffffffff


	//   ....[64]....
        /*05cc*/ 	.word	0xffffffff


	//   ....[65]....
        /*05d0*/ 	.word	0xffffffff


	//   ....[66]....
        /*05d4*/ 	.word	0xffffffff


	//   ....[67]....
        /*05d8*/ 	.word	0xffffffff


	//   ....[68]....
        /*05dc*/ 	.word	0xffffffff


	//   ....[69]....
        /*05e0*/ 	.word	0xffffffff


	//   ....[70]....
        /*05e4*/ 	.word	0xffffffff


	//   ....[71]....
        /*05e8*/ 	.word	0xffffffff


	//   ....[72]....
        /*05ec*/ 	.word	0xffffffff


	//   ....[73]....
        /*05f0*/ 	.word	0xffffffff


	//   ....[74]....
        /*05f4*/ 	.word	0xffffffff


	//   ....[75]....
        /*05f8*/ 	.word	0xffffffff


	//   ....[76]....
        /*05fc*/ 	.word	0xffffffff


	//   ....[77]....
        /*0600*/ 	.word	0xffffffff


	//   ....[78]....
        /*0604*/ 	.word	0xffffffff


	//   ....[79]....
        /*0608*/ 	.word	0xffffffff


	//   ....[80]....
        /*060c*/ 	.word	0xffffffff


	//   ....[81]....
        /*0610*/ 	.word	0xffffffff


	//   ....[82]....
        /*0614*/ 	.word	0xffffffff


	//   ....[83]....
        /*0618*/ 	.word	0xffffffff


	//   ....[84]....
        /*061c*/ 	.word	0xffffffff


	//   ....[85]....
        /*0620*/ 	.word	0xffffffff


	//   ....[86]....
        /*0624*/ 	.word	0xffffffff


	//   ....[87]....
        /*0628*/ 	.word	0xffffffff


	//   ....[88]....
        /*062c*/ 	.word	0xffffffff


	//   ....[89]....
        /*0630*/ 	.word	0xffffffff


	//   ....[90]....
        /*0634*/ 	.word	0xffffffff


	//   ....[91]....
        /*0638*/ 	.word	0xffffffff


	//   ....[92]....
        /*063c*/ 	.word	0xffffffff


	//   ....[93]....
        /*0640*/ 	.word	0xffffffff


	//   ....[94]....
        /*0644*/ 	.word	0xffffffff


	//   ....[95]....
        /*0648*/ 	.word	0xffffffff


	//   ....[96]....
        /*064c*/ 	.word	0xffffffff


	//   ....[97]....
        /*0650*/ 	.word	0xffffffff


	//   ....[98]....
        /*0654*/ 	.word	0xffffffff


	//   ....[99]....
        /*0658*/ 	.word	0xffffffff


	//   ....[100]....
        /*065c*/ 	.word	0xffffffff


	//   ....[101]....
        /*0660*/ 	.word	0xffffffff


	//   ....[102]....
        /*0664*/ 	.word	0xffffffff


	//   ....[103]....
        /*0668*/ 	.word	0xffffffff


	//   ....[104]....
        /*066c*/ 	.word	0xffffffff


	//   ....[105]....
        /*0670*/ 	.word	0x0500000f


	//   ....[106]....
        /*0674*/ 	.word	0x0500000f


	//   ....[107]....
        /*0678*/ 	.word	0x0500000f


	//   ....[108]....
        /*067c*/ 	.word	0x0500000f


	//   ....[109]....
        /*0680*/ 	.word	0x0500000f


	//   ....[110]....
        /*0684*/ 	.word	0x0500000f


	//   ....[111]....
        /*0688*/ 	.word	0x0500000f


	//   ....[112]....
        /*068c*/ 	.word	0x0500000f


	//   ....[113]....
        /*0690*/ 	.word	0x0500000f


	//   ....[114]....
        /*0694*/ 	.word	0x0500000f


	//   ....[115]....
        /*0698*/ 	.word	0x0500000f


	//   ....[116]....
        /*069c*/ 	.word	0x0500000f


	//   ....[117]....
        /*06a0*/ 	.word	0x0500000f


	//   ....[118]....
        /*06a4*/ 	.word	0x0500000f


	//   ....[119]....
        /*06a8*/ 	.word	0x0500000f


	//   ....[120]....
        /*06ac*/ 	.word	0x0500000f


	//   ....[121]....
        /*06b0*/ 	.word	0x0500000f


	//   ....[122]....
        /*06b4*/ 	.word	0x0500000f


	//   ....[123]....
        /*06b8*/ 	.word	0x0500000f


	//   ....[124]....
        /*06bc*/ 	.word	0x0500000f


	//   ....[125]....
        /*06c0*/ 	.word	0x0500000f


	//   ....[126]....
        /*06c4*/ 	.word	0x0500000f


	//   ....[127]....
        /*06c8*/ 	.word	0x0500000f


	//   ....[128]....
        /*06cc*/ 	.word	0x0500000f


	//   ....[129]....
        /*06d0*/ 	.word	0x0500000f


	//   ....[130]....
        /*06d4*/ 	.word	0x0500000f


	//   ....[131]....
        /*06d8*/ 	.word	0x0500000f


	//   ....[132]....
        /*06dc*/ 	.word	0x0500000f


	//   ....[133]....
        /*06e0*/ 	.word	0x0500000f


	//   ....[134]....
        /*06e4*/ 	.word	0x0500000f


	//   ....[135]....
        /*06e8*/ 	.word	0x0500000f


	//   ....[136]....
        /*06ec*/ 	.word	0x0500000f


	//   ....[137]....
        /*06f0*/ 	.word	0x0500000f


	//   ....[138]....
        /*06f4*/ 	.word	0x0500000f


	//   ....[139]....
        /*06f8*/ 	.word	0x0500000f


	//   ....[140]....
        /*06fc*/ 	.word	0x0500000f


	//----- nvinfo : EIATTR_COOP_GROUP_INSTR_OFFSETS
	.align		4
.L_1071:
        /*0700*/ 	.byte	0x04, 0x28
        /*0702*/ 	.short	(.L_1073 - .L_1072)


	//   ....[0]....
.L_1072:
        /*0704*/ 	.word	0x00000070


	//   ....[1]....
        /*0708*/ 	.word	0x00000140


	//   ....[2]....
        /*070c*/ 	.word	0x00000190


	//   ....[3]....
        /*0710*/ 	.word	0x000003c0


	//   ....[4]....
        /*0714*/ 	.word	0x00000520


	//   ....[5]....
        /*0718*/ 	.word	0x00000640


	//   ....[6]....
        /*071c*/ 	.word	0x000007a0


	//   ....[7]....
        /*0720*/ 	.word	0x00001b50


	//   ....[8]....
        /*0724*/ 	.word	0x000023e0


	//   ....[9]....
        /*0728*/ 	.word	0x00002410


	//   ....[10]....
        /*072c*/ 	.word	0x00002ca0


	//   ....[11]....
        /*0730*/ 	.word	0x00002d20


	//   ....[12]....
        /*0734*/ 	.word	0x00003640


	//   ....[13]....
        /*0738*/ 	.word	0x000036c0


	//   ....[14]....
        /*073c*/ 	.word	0x00004830


	//   ....[15]....
        /*0740*/ 	.word	0x00004870


	//   ....[16]....
        /*0744*/ 	.word	0x00004f40


	//   ....[17]....
        /*0748*/ 	.word	0x00005040


	//   ....[18]....
        /*074c*/ 	.word	0x00005860


	//   ....[19]....
        /*0750*/ 	.word	0x00005a30


	//   ....[20]....
        /*0754*/ 	.word	0x00007340


	//   ....[21]....
        /*0758*/ 	.word	0x00007370


	//   ....[22]....
        /*075c*/ 	.word	0x00007820


	//   ....[23]....
        /*0760*/ 	.word	0x000078a0


	//   ....[24]....
        /*0764*/ 	.word	0x00008c50


	//   ....[25]....
        /*0768*/ 	.word	0x00008c90


	//   ....[26]....
        /*076c*/ 	.word	0x00008d80


	//   ....[27]....
        /*0770*/ 	.word	0x00008da0


	//   ....[28]....
        /*0774*/ 	.word	0x0000a0b0


	//   ....[29]....
        /*0778*/ 	.word	0x0000a0f0


	//   ....[30]....
        /*077c*/ 	.word	0x0000a110


	//   ....[31]....
        /*0780*/ 	.word	0x0000a140


	//   ....[32]....
        /*0784*/ 	.word	0x0000a800


	//   ....[33]....
        /*0788*/ 	.word	0x0000a820


	//   ....[34]....
        /*078c*/ 	.word	0x0000a8f0


	//   ....[35]....
        /*0790*/ 	.word	0x0000a910


	//   ....[36]....
        /*0794*/ 	.word	0x0000a9d0


	//   ....[37]....
        /*0798*/ 	.word	0x0000a9f0


	//   ....[38]....
        /*079c*/ 	.word	0x0000aac0


	//   ....[39]....
        /*07a0*/ 	.word	0x0000aae0


	//   ....[40]....
        /*07a4*/ 	.word	0x0000aeb0


	//   ....[41]....
        /*07a8*/ 	.word	0x0000aec0


	//   ....[42]....
        /*07ac*/ 	.word	0x0000b300


	//   ....[43]....
        /*07b0*/ 	.word	0x0000b310


	//   ....[44]....
        /*07b4*/ 	.word	0x0000c000


	//   ....[45]....
        /*07b8*/ 	.word	0x0000c030


	//   ....[46]....
        /*07bc*/ 	.word	0x0000c100


	//   ....[47]....
        /*07c0*/ 	.word	0x0000c120


	//   ....[48]....
        /*07c4*/ 	.word	0x0000c1e0


	//   ....[49]....
        /*07c8*/ 	.word	0x0000c200


	//   ....[50]....
        /*07cc*/ 	.word	0x0000c2d0


	//   ....[51]....
        /*07d0*/ 	.word	0x0000c2f0


	//   ....[52]....
        /*07d4*/ 	.word	0x0000c430


	//   ....[53]....
        /*07d8*/ 	.word	0x0000c660


	//   ....[54]....
        /*07dc*/ 	.word	0x0000c690


	//   ....[55]....
        /*07e0*/ 	.word	0x0000c6c0


	//   ....[56]....
        /*07e4*/ 	.word	0x0000c6f0


	//   ....[57]....
        /*07e8*/ 	.word	0x0000c720


	//   ....[58]....
        /*07ec*/ 	.word	0x0000c750


	//   ....[59]....
        /*07f0*/ 	.word	0x0000c8f0


	//   ....[60]....
        /*07f4*/ 	.word	0x0000c920


	//   ....[61]....
        /*07f8*/ 	.word	0x0000c950


	//   ....[62]....
        /*07fc*/ 	.word	0x0000c980


	//   ....[63]....
        /*0800*/ 	.word	0x0000c9b0


	//   ....[64]....
        /*0804*/ 	.word	0x0000c9e0


	//   ....[65]....
        /*0808*/ 	.word	0x0000ca80


	//   ....[66]....
        /*080c*/ 	.word	0x0000cab0


	//   ....[67]....
        /*0810*/ 	.word	0x0000cac0


	//   ....[68]....
        /*0814*/ 	.word	0x0000caf0


	//   ....[69]....
        /*0818*/ 	.word	0x0000e550


	//   ....[70]....
        /*081c*/ 	.word	0x0000f0d0


	//   ....[71]....
        /*0820*/ 	.word	0x0000f0e0


	//   ....[72]....
        /*0824*/ 	.word	0x0000f110


	//   ....[73]....
        /*0828*/ 	.word	0x0000f120


	//   ....[74]....
        /*082c*/ 	.word	0x0000f230


	//   ....[75]....
        /*0830*/ 	.word	0x0000f240


	//   ....[76]....
        /*0834*/ 	.word	0x0000f2d0


	//   ....[77]....
        /*0838*/ 	.word	0x0000f2e0


	//   ....[78]....
        /*083c*/ 	.word	0x0000f370


	//   ....[79]....
        /*0840*/ 	.word	0x0000f380


	//   ....[80]....
        /*0844*/ 	.word	0x0000f410


	//   ....[81]....
        /*0848*/ 	.word	0x0000f420


	//   ....[82]....
        /*084c*/ 	.word	0x0000f4b0


	//   ....[83]....
        /*0850*/ 	.word	0x0000f4c0


	//   ....[84]....
        /*0854*/ 	.word	0x0000f510


	//   ....[85]....
        /*0858*/ 	.word	0x0000f540


	//   ....[86]....
        /*085c*/ 	.word	0x00011d90


	//   ....[87]....
        /*0860*/ 	.word	0x00011dc0


	//   ....[88]....
        /*0864*/ 	.word	0x00011e10


	//   ....[89]....
        /*0868*/ 	.word	0x00011e50


	//   ....[90]....
        /*086c*/ 	.word	0x00011e80


	//   ....[91]....
        /*0870*/ 	.word	0x00011eb0


	//   ....[92]....
        /*0874*/ 	.word	0x00011ee0


	//   ....[93]....
        /*0878*/ 	.word	0x00011f10


	//   ....[94]....
        /*087c*/ 	.word	0x000120d0


	//   ....[95]....
        /*0880*/ 	.word	0x00012100


	//   ....[96]....
        /*0884*/ 	.word	0x00012130


	//   ....[97]....
        /*0888*/ 	.word	0x00012160


	//   ....[98]....
        /*088c*/ 	.word	0x00012190


	//   ....[99]....
        /*0890*/ 	.word	0x000121c0


	//   ....[100]....
        /*0894*/ 	.word	0x00012290


	//   ....[101]....
        /*0898*/ 	.word	0x000122b0


	//   ....[102]....
        /*089c*/ 	.word	0x000122c0


	//   ....[103]....
        /*08a0*/ 	.word	0x00012340


	//   ....[104]....
        /*08a4*/ 	.word	0x00012e70


	//   ....[105]....
        /*08a8*/ 	.word	0x00013420


	//   ....[106]....
        /*08ac*/ 	.word	0x000135f0


	//   ....[107]....
        /*08b0*/ 	.word	0x00013640


	//   ....[108]....
        /*08b4*/ 	.word	0x000136a0


	//   ....[109]....
        /*08b8*/ 	.word	0x00013740


	//   ....[110]....
        /*08bc*/ 	.word	0x00013800


	//   ....[111]....
        /*08c0*/ 	.word	0x00013910


	//   ....[112]....
        /*08c4*/ 	.word	0x00013970


	//   ....[113]....
        /*08c8*/ 	.word	0x00013a70


	//   ....[114]....
        /*08cc*/ 	.word	0x00013ad0


	//   ....[115]....
        /*08d0*/ 	.word	0x00013bd0


	//   ....[116]....
        /*08d4*/ 	.word	0x00013c30


	//   ....[117]....
        /*08d8*/ 	.word	0x00013d30


	//   ....[118]....
        /*08dc*/ 	.word	0x00013d90


	//   ....[119]....
        /*08e0*/ 	.word	0x00013e70


	//   ....[120]....
        /*08e4*/ 	.word	0x00013ef0


	//   ....[121]....
        /*08e8*/ 	.word	0x00013fd0


	//   ....[122]....
        /*08ec*/ 	.word	0x00014300


	//   ....[123]....
        /*08f0*/ 	.word	0x000143a0


	//   ....[124]....
        /*08f4*/ 	.word	0x00014530


	//   ....[125]....
        /*08f8*/ 	.word	0x000145a0


	//   ....[126]....
        /*08fc*/ 	.word	0x00014610


	//   ....[127]....
        /*0900*/ 	.word	0x00014680


	//   ....[128]....
        /*0904*/ 	.word	0x000146f0


	//   ....[129]....
        /*0908*/ 	.word	0x00014770


	//   ....[130]....
        /*090c*/ 	.word	0x00014810


	//   ....[131]....
        /*0910*/ 	.word	0x000148b0


	//   ....[132]....
        /*0914*/ 	.word	0x00014920


	//   ....[133]....
        /*0918*/ 	.word	0x00014990


	//   ....[134]....
        /*091c*/ 	.word	0x00014a00


	//   ....[135]....
        /*0920*/ 	.word	0x00014a80


	//   ....[136]....
        /*0924*/ 	.word	0x00014b00


	//   ....[137]....
        /*0928*/ 	.word	0x00014bb0


	//   ....[138]....
        /*092c*/ 	.word	0x00014c00


	//   ....[139]....
        /*0930*/ 	.word	0x00014cc0


	//   ....[140]....
        /*0934*/ 	.word	0x00014df0


	//----- nvinfo : EIATTR_REG_RECONFIG
	.align		4
.L_1073:
        /*0938*/ 	.byte	0x01, 0x54
	.zero		2


	//----- nvinfo : EIATTR_SYSCALL_OFFSETS
	.align		4
        /*093c*/ 	.byte	0x04, 0x46
        /*093e*/ 	.short	(.L_1075 - .L_1074)


	//   ....[0]....
.L_1074:
        /*0940*/ 	.word	0x00001d30


	//   ....[1]....
        /*0944*/ 	.word	0x0000e170


	//   ....[2]....
        /*0948*/ 	.word	0x0000e2c0


	//   ....[3]....
        /*094c*/ 	.word	0x0000e3c0


	//   ....[4]....
        /*0950*/ 	.word	0x0000ec90


	//----- nvinfo : EIATTR_MBARRIER_INSTR_OFFSETS
	.align		4
.L_1075:
        /*0954*/ 	.byte	0x04, 0x39
        /*0956*/ 	.short	(.L_1077 - .L_1076)


	//   ....[0]....
.L_1076:
        /*0958*/ 	.word	0x00000270
        /*095c*/ 	.word	0x000000ff
        /*0960*/ 	.word	0x00028800
        /*0964*/ 	.short	0x0100
        /*0966*/ 	.byte	0x08
	.zero		1


	//   ....[1]....
        /*0968*/ 	.word	0x00000280
        /*096c*/ 	.word	0x000000ff
        /*0970*/ 	.word	0x00028820
        /*0974*/ 	.short	0x0100
        /*0976*/ 	.byte	0x08
	.zero		1


	//   ....[2]....
        /*0978*/ 	.word	0x00000370
        /*097c*/ 	.word	0x000000ff
        /*0980*/ 	.word	0x00028830
        /*0984*/ 	.short	0x0100
        /*0986*/ 	.byte	0x08
	.zero		1


	//   ....[3]....
        /*0988*/ 	.word	0x00000380
        /*098c*/ 	.word	0x000000ff
        /*0990*/ 	.word	0x00028840
        /*0994*/ 	.short	0x0100
        /*0996*/ 	.byte	0x08
	.zero		1


	//   ....[4]....
        /*0998*/ 	.word	0x00000390
        /*099c*/ 	.word	0x000000ff
        /*09a0*/ 	.word	0x00028838
        /*09a4*/ 	.short	0x0100
        /*09a6*/ 	.byte	0x08
	.zero		1


	//   ....[5]....
        /*09a8*/ 	.word	0x000003a0
        /*09ac*/ 	.word	0x000000ff
        /*09b0*/ 	.word	0x00028848
        /*09b4*/ 	.short	0x0100
        /*09b6*/ 	.byte	0x08
	.zero		1


	//   ....[6]....
        /*09b8*/ 	.word	0x000004d0
        /*09bc*/ 	.word	0x000000ff
        /*09c0*/ 	.word	0x00028850
        /*09c4*/ 	.short	0x0100
        /*09c6*/ 	.byte	0x08
	.zero		1


	//   ....[7]....
        /*09c8*/ 	.word	0x000004e0
        /*09cc*/ 	.word	0x000000ff
        /*09d0*/ 	.word	0x00028860
        /*09d4*/ 	.short	0x0100
        /*09d6*/ 	.byte	0x08
	.zero		1


	//   ....[8]....
        /*09d8*/ 	.word	0x000004f0
        /*09dc*/ 	.word	0x000000ff
        /*09e0*/ 	.word	0x00028858
        /*09e4*/ 	.short	0x0100
        /*09e6*/ 	.byte	0x08
	.zero		1


	//   ....[9]....
        /*09e8*/ 	.word	0x00000500
        /*09ec*/ 	.word	0x000000ff
        /*09f0*/ 	.word	0x00028868
        /*09f4*/ 	.short	0x0100
        /*09f6*/ 	.byte	0x08
	.zero		1


	//   ....[10]....
        /*09f8*/ 	.word	0x000005f0
        /*09fc*/ 	.word	0x000000ff
        /*0a00*/ 	.word	0x00028870
        /*0a04*/ 	.short	0x0100
        /*0a06*/ 	.byte	0x06
	.zero		1


	//   ....[11]....
        /*0a08*/ 	.word	0x00000600
        /*0a0c*/ 	.word	0x000000ff
        /*0a10*/ 	.word	0x00028880
        /*0a14*/ 	.short	0x0100
        /*0a16*/ 	.byte	0x06
	.zero		1


	//   ....[12]....
        /*0a18*/ 	.word	0x00000610
        /*0a1c*/ 	.word	0x000000ff
        /*0a20*/ 	.word	0x00028878
        /*0a24*/ 	.short	0x0100
        /*0a26*/ 	.byte	0x06
	.zero		1


	//   ....[13]....
        /*0a28*/ 	.word	0x00000620
        /*0a2c*/ 	.word	0x000000ff
        /*0a30*/ 	.word	0x00028888
        /*0a34*/ 	.short	0x0100
        /*0a36*/ 	.byte	0x06
	.zero		1


	//   ....[14]....
        /*0a38*/ 	.word	0x00000750
        /*0a3c*/ 	.word	0x000000ff
        /*0a40*/ 	.word	0x00028890
        /*0a44*/ 	.short	0x0100
        /*0a46*/ 	.byte	0x08
	.zero		1


	//   ....[15]....
        /*0a48*/ 	.word	0x00000760
        /*0a4c*/ 	.word	0x000000ff
        /*0a50*/ 	.word	0x000288a0
        /*0a54*/ 	.short	0x0100
        /*0a56*/ 	.byte	0x08
	.zero		1


	//   ....[16]....
        /*0a58*/ 	.word	0x00000770
        /*0a5c*/ 	.word	0x000000ff
        /*0a60*/ 	.word	0x00028898
        /*0a64*/ 	.short	0x0100
        /*0a66*/ 	.byte	0x08
	.zero		1


	//   ....[17]....
        /*0a68*/ 	.word	0x00000780
        /*0a6c*/ 	.word	0x000000ff
        /*0a70*/ 	.word	0x000288a8
        /*0a74*/ 	.short	0x0100
        /*0a76*/ 	.byte	0x08
	.zero		1


	//   ....[18]....
        /*0a78*/ 	.word	0x000008b0
        /*0a7c*/ 	.word	0x000000ff
        /*0a80*/ 	.word	0x000288b0
        /*0a84*/ 	.short	0x0100
        /*0a86*/ 	.byte	0x08
	.zero		1


	//   ....[19]....
        /*0a88*/ 	.word	0x000008c0
        /*0a8c*/ 	.word	0x000000ff
        /*0a90*/ 	.word	0x000288c0
        /*0a94*/ 	.short	0x0100
        /*0a96*/ 	.byte	0x08
	.zero		1


	//   ....[20]....
        /*0a98*/ 	.word	0x000008d0
        /*0a9c*/ 	.word	0x000000ff
        /*0aa0*/ 	.word	0x000288b8
        /*0aa4*/ 	.short	0x0100
        /*0aa6*/ 	.byte	0x08
	.zero		1


	//   ....[21]....
        /*0aa8*/ 	.word	0x000008e0
        /*0aac*/ 	.word	0x000000ff
        /*0ab0*/ 	.word	0x000288c8
        /*0ab4*/ 	.short	0x0100
        /*0ab6*/ 	.byte	0x08
	.zero		1


	//   ....[22]....
        /*0ab8*/ 	.word	0x00001db0
        /*0abc*/ 	.word	0x000000ff
        /*0ac0*/ 	.word	0x00028800
        /*0ac4*/ 	.short	0x010a
        /*0ac6*/ 	.byte	0x29
	.zero		1


	//   ....[23]....
        /*0ac8*/ 	.word	0x00001e30
        /*0acc*/ 	.word	0x00000000
        /*0ad0*/ 	.word	0x00028830
        /*0ad4*/ 	.short	0x010a
        /*0ad6*/ 	.byte	0x3f
	.zero		1


	//   ....[24]....
        /*0ad8*/ 	.word	0x00001e90
        /*0adc*/ 	.word	0x00000000
        /*0ae0*/ 	.word	0x00028830
        /*0ae4*/ 	.short	0x010a
        /*0ae6*/ 	.byte	0x3f
	.zero		1


	//   ....[25]....
        /*0ae8*/ 	.word	0x000026b0
        /*0aec*/ 	.word	0x00000000
        /*0af0*/ 	.word	0x00000000
        /*0af4*/ 	.short	0x0101
        /*0af6*/ 	.byte	0x3f
	.zero		1


	//   ....[26]....
        /*0af8*/ 	.word	0x000042a0
        /*0afc*/ 	.word	0x000000ff
        /*0b00*/ 	.word	0x00028830
        /*0b04*/ 	.short	0x010a
        /*0b06*/ 	.byte	0x06
	.zero		1


	//   ....[27]....
        /*0b08*/ 	.word	0x000042e0
        /*0b0c*/ 	.word	0x000000ff
        /*0b10*/ 	.word	0x00028830
        /*0b14*/ 	.short	0x010a
        /*0b16*/ 	.byte	0x06
	.zero		1


	//   ....[28]....
        /*0b18*/ 	.word	0x00004620
        /*0b1c*/ 	.word	0x000000ff
        /*0b20*/ 	.word	0x00028850
        /*0b24*/ 	.short	0x010a
        /*0b26*/ 	.byte	0x06
	.zero		1


	//   ....[29]....
        /*0b28*/ 	.word	0x00004660
        /*0b2c*/ 	.word	0x000000ff
        /*0b30*/ 	.word	0x00028850
        /*0b34*/ 	.short	0x010a
        /*0b36*/ 	.byte	0x06
	.zero		1


	//   ....[30]....
        /*0b38*/ 	.word	0x000060a0
        /*0b3c*/ 	.word	0x0000001c
        /*0b40*/ 	.word	0x00000000
        /*0b44*/ 	.short	0x0101
        /*0b46*/ 	.byte	0x3f
	.zero		1


	//   ....[31]....
        /*0b48*/ 	.word	0x00006240
        /*0b4c*/ 	.word	0x0000001c
        /*0b50*/ 	.word	0x00000000
        /*0b54*/ 	.short	0x0101
        /*0b56*/ 	.byte	0x3f
	.zero		1


	//   ....[32]....
        /*0b58*/ 	.word	0x00006c40
        /*0b5c*/ 	.word	0x000000ff
        /*0b60*/ 	.word	0x00028830
        /*0b64*/ 	.short	0x010a
        /*0b66*/ 	.byte	0x06
	.zero		1


	//   ....[33]....
        /*0b68*/ 	.word	0x00006c80
        /*0b6c*/ 	.word	0x000000ff
        /*0b70*/ 	.word	0x00028830
        /*0b74*/ 	.short	0x010a
        /*0b76*/ 	.byte	0x06
	.zero		1


	//   ....[34]....
        /*0b78*/ 	.word	0x00006fc0
        /*0b7c*/ 	.word	0x000000ff
        /*0b80*/ 	.word	0x00028850
        /*0b84*/ 	.short	0x010a
        /*0b86*/ 	.byte	0x06
	.zero		1


	//   ....[35]....
        /*0b88*/ 	.word	0x00007000
        /*0b8c*/ 	.word	0x000000ff
        /*0b90*/ 	.word	0x00028850
        /*0b94*/ 	.short	0x010a
        /*0b96*/ 	.byte	0x06
	.zero		1


	//   ....[36]....
        /*0b98*/ 	.word	0x00008240
        /*0b9c*/ 	.word	0x0000001f
        /*0ba0*/ 	.word	0x00000000
        /*0ba4*/ 	.short	0x0101
        /*0ba6*/ 	.byte	0x3f
	.zero		1


	//   ....[37]....
        /*0ba8*/ 	.word	0x000083f0
        /*0bac*/ 	.word	0x0000001f
        /*0bb0*/ 	.word	0x00000000
        /*0bb4*/ 	.short	0x0101
        /*0bb6*/ 	.byte	0x3f
	.zero		1


	//   ....[38]....
        /*0bb8*/ 	.word	0x00008bc0
        /*0bbc*/ 	.word	0x000000ff
        /*0bc0*/ 	.word	0x00028850
        /*0bc4*/ 	.short	0x010a
        /*0bc6*/ 	.byte	0x05
	.zero		1


	//   ....[39]....
        /*0bc8*/ 	.word	0x00008c00
        /*0bcc*/ 	.word	0x000000ff
        /*0bd0*/ 	.word	0x00028850
        /*0bd4*/ 	.short	0x010a
        /*0bd6*/ 	.byte	0x05
	.zero		1


	//   ....[40]....
        /*0bd8*/ 	.word	0x00009140
        /*0bdc*/ 	.word	0x00000008
        /*0be0*/ 	.word	0x00000000
        /*0be4*/ 	.short	0x0101
        /*0be6*/ 	.byte	0x3f
	.zero		1


	//   ....[41]....
        /*0be8*/ 	.word	0x0000a7f0
        /*0bec*/ 	.word	0x00000014
        /*0bf0*/ 	.word	0x00000000
        /*0bf4*/ 	.short	0x0101
        /*0bf6*/ 	.byte	0x3f
	.zero		1


	//   ....[42]....
        /*0bf8*/ 	.word	0x0000aca0
        /*0bfc*/ 	.word	0x00000014
        /*0c00*/ 	.word	0x00000000
        /*0c04*/ 	.short	0x0101
        /*0c06*/ 	.byte	0x3f
	.zero		1


	//   ....[43]....
        /*0c08*/ 	.word	0x0000e7a0
        /*0c0c*/ 	.word	0x00000000
        /*0c10*/ 	.word	0x00028840
        /*0c14*/ 	.short	0x010a
        /*0c16*/ 	.byte	0x3f
	.zero		1


	//   ....[44]....
        /*0c18*/ 	.word	0x0000f610
        /*0c1c*/ 	.word	0x00000012
        /*0c20*/ 	.word	0x00028800
        /*0c24*/ 	.short	0x0107
        /*0c26*/ 	.byte	0x3f
	.zero		1


	//   ....[45]....
        /*0c28*/ 	.word	0x0000f720
        /*0c2c*/ 	.word	0x00000012
        /*0c30*/ 	.word	0x00028800
        /*0c34*/ 	.short	0x0101
        /*0c36*/ 	.byte	0x3f
	.zero		1


	//   ....[46]....
        /*0c38*/ 	.word	0x0000f740
        /*0c3c*/ 	.word	0x00000012
        /*0c40*/ 	.word	0x00028820
        /*0c44*/ 	.short	0x010a
        /*0c46*/ 	.byte	0x3f
	.zero		1


	//   ....[47]....
        /*0c48*/ 	.word	0x0000fb00
        /*0c4c*/ 	.word	0x00000003
        /*0c50*/ 	.word	0x00028840
        /*0c54*/ 	.short	0x010a
        /*0c56*/ 	.byte	0x3f
	.zero		1


	//   ....[48]....
        /*0c58*/ 	.word	0x0000fea0
        /*0c5c*/ 	.word	0x00000003
        /*0c60*/ 	.word	0x00000060
        /*0c64*/ 	.short	0x010a
        /*0c66*/ 	.byte	0x3f
	.zero		1


	//   ....[49]....
        /*0c68*/ 	.word	0x00010530
        /*0c6c*/ 	.word	0x00000003
        /*0c70*/ 	.word	0x00028840
        /*0c74*/ 	.short	0x010a
        /*0c76*/ 	.byte	0x3f
	.zero		1


	//   ....[50]....
        /*0c78*/ 	.word	0x000108d0
        /*0c7c*/ 	.word	0x00000002
        /*0c80*/ 	.word	0x00000060
        /*0c84*/ 	.short	0x010a
        /*0c86*/ 	.byte	0x3f
	.zero		1


	//   ....[51]....
        /*0c88*/ 	.word	0x00010ea0
        /*0c8c*/ 	.word	0x00000002
        /*0c90*/ 	.word	0x00028840
        /*0c94*/ 	.short	0x010a
        /*0c96*/ 	.byte	0x3f
	.zero		1


	//   ....[52]....
        /*0c98*/ 	.word	0x00011240
        /*0c9c*/ 	.word	0x00000002
        /*0ca0*/ 	.word	0x00000060
        /*0ca4*/ 	.short	0x010a
        /*0ca6*/ 	.byte	0x3f
	.zero		1


	//   ....[53]....
        /*0ca8*/ 	.word	0x000117c0
        /*0cac*/ 	.word	0x00000000
        /*0cb0*/ 	.word	0x00028860
        /*0cb4*/ 	.short	0x010a
        /*0cb6*/ 	.byte	0x3f
	.zero		1


	//   ....[54]....
        /*0cb8*/ 	.word	0x00012df0
        /*0cbc*/ 	.word	0x00000000
        /*0cc0*/ 	.word	0x00028820
        /*0cc4*/ 	.short	0x010a
        /*0cc6*/ 	.byte	0x3f
	.zero		1


	//   ....[55]....
        /*0cc8*/ 	.word	0x00012fe0
        /*0ccc*/ 	.word	0x00000006
        /*0cd0*/ 	.word	0x00000000
        /*0cd4*/ 	.short	0x010a
        /*0cd6*/ 	.byte	0x3f
	.zero		1


	//   ....[56]....
        /*0cd8*/ 	.word	0x00013010
        /*0cdc*/ 	.word	0x00000007
        /*0ce0*/ 	.word	0x00000000
        /*0ce4*/ 	.short	0x010a
        /*0ce6*/ 	.byte	0x3f
	.zero		1


	//   ....[57]....
        /*0ce8*/ 	.word	0x00013070
        /*0cec*/ 	.word	0x00000004
        /*0cf0*/ 	.word	0x00000000
        /*0cf4*/ 	.short	0x010a
        /*0cf6*/ 	.byte	0x3f
	.zero		1


	//   ....[58]....
        /*0cf8*/ 	.word	0x000130a0
        /*0cfc*/ 	.word	0x00000003
        /*0d00*/ 	.word	0x00000000
        /*0d04*/ 	.short	0x010a
        /*0d06*/ 	.byte	0x3f
	.zero		1


	//   ....[59]....
        /*0d08*/ 	.word	0x00013110
        /*0d0c*/ 	.word	0x00000003
        /*0d10*/ 	.word	0x00028800
        /*0d14*/ 	.short	0x010a
        /*0d16*/ 	.byte	0x3f
	.zero		1


	//   ....[60]....
        /*0d18*/ 	.word	0x00013160
        /*0d1c*/ 	.word	0x00000000
        /*0d20*/ 	.word	0x00028830
        /*0d24*/ 	.short	0x010a
        /*0d26*/ 	.byte	0x3f
	.zero		1


	//   ....[61]....
        /*0d28*/ 	.word	0x000131c0
        /*0d2c*/ 	.word	0x00000007
        /*0d30*/ 	.word	0x00028830
        /*0d34*/ 	.short	0x010a
        /*0d36*/ 	.byte	0x3f
	.zero		1


	//   ....[62]....
        /*0d38*/ 	.word	0x00013220
        /*0d3c*/ 	.word	0x00000007
        /*0d40*/ 	.word	0x00028850
        /*0d44*/ 	.short	0x010a
        /*0d46*/ 	.byte	0x3f
	.zero		1


	//   ....[63]....
        /*0d48*/ 	.word	0x00013280
        /*0d4c*/ 	.word	0x00000007
        /*0d50*/ 	.word	0x00028830
        /*0d54*/ 	.short	0x010a
        /*0d56*/ 	.byte	0x3f
	.zero		1


	//   ....[64]....
        /*0d58*/ 	.word	0x000132e0
        /*0d5c*/ 	.word	0x00000007
        /*0d60*/ 	.word	0x00028850
        /*0d64*/ 	.short	0x010a
        /*0d66*/ 	.byte	0x3f
	.zero		1


	//   ....[65]....
        /*0d68*/ 	.word	0x00013340
        /*0d6c*/ 	.word	0x00000006
        /*0d70*/ 	.word	0x00028850
        /*0d74*/ 	.short	0x010a
        /*0d76*/ 	.byte	0x3f
	.zero		1


	//   ....[66]....
        /*0d78*/ 	.word	0x000134e0
        /*0d7c*/ 	.word	0x00000000
        /*0d80*/ 	.word	0x00028840
        /*0d84*/ 	.short	0x010a
        /*0d86*/ 	.byte	0x3f
	.zero		1


	//   ....[67]....
        /*0d88*/ 	.word	0x00014010
        /*0d8c*/ 	.word	0x00000012
        /*0d90*/ 	.word	0x00028820
        /*0d94*/ 	.short	0x010a
        /*0d96*/ 	.byte	0x3f
	.zero		1


	//   ....[68]....
        /*0d98*/ 	.word	0x00014060
        /*0d9c*/ 	.word	0x00000003
        /*0da0*/ 	.word	0x00028840
        /*0da4*/ 	.short	0x010a
        /*0da6*/ 	.byte	0x3f
	.zero		1


	//   ....[69]....
        /*0da8*/ 	.word	0x000140b0
        /*0dac*/ 	.word	0x00000003
        /*0db0*/ 	.word	0x00000060
        /*0db4*/ 	.short	0x010a
        /*0db6*/ 	.byte	0x3f
	.zero		1


	//   ....[70]....
        /*0db8*/ 	.word	0x00014100
        /*0dbc*/ 	.word	0x00000003
        /*0dc0*/ 	.word	0x00028840
        /*0dc4*/ 	.short	0x010a
        /*0dc6*/ 	.byte	0x3f
	.zero		1


	//   ....[71]....
        /*0dc8*/ 	.word	0x00014150
        /*0dcc*/ 	.word	0x00000002
        /*0dd0*/ 	.word	0x00000060
        /*0dd4*/ 	.short	0x010a
        /*0dd6*/ 	.byte	0x3f
	.zero		1


	//   ....[72]....
        /*0dd8*/ 	.word	0x000141a0
        /*0ddc*/ 	.word	0x00000002
        /*0de0*/ 	.word	0x00028840
        /*0de4*/ 	.short	0x010a
        /*0de6*/ 	.byte	0x3f
	.zero		1


	//   ....[73]....
        /*0de8*/ 	.word	0x000141f0
        /*0dec*/ 	.word	0x00000002
        /*0df0*/ 	.word	0x00000060
        /*0df4*/ 	.short	0x010a
        /*0df6*/ 	.byte	0x3f
	.zero		1


	//   ....[74]....
        /*0df8*/ 	.word	0x00014240
        /*0dfc*/ 	.word	0x00000000
        /*0e00*/ 	.word	0x00028860
        /*0e04*/ 	.short	0x010a
        /*0e06*/ 	.byte	0x3f
	.zero		1


	//   ....[75]....
        /*0e08*/ 	.word	0x00014d10
        /*0e0c*/ 	.word	0x00000000
        /*0e10*/ 	.word	0x00028820
        /*0e14*/ 	.short	0x010a
        /*0e16*/ 	.byte	0x3f
	.zero		1


	//   ....[76]....
        /*0e18*/ 	.word	0x00014eb0
        /*0e1c*/ 	.word	0x00000006
        /*0e20*/ 	.word	0x00000000
        /*0e24*/ 	.short	0x010a
        /*0e26*/ 	.byte	0x3f
	.zero		1


	//   ....[77]....
        /*0e28*/ 	.word	0x00014f00
        /*0e2c*/ 	.word	0x00000007
        /*0e30*/ 	.word	0x00000000
        /*0e34*/ 	.short	0x010a
        /*0e36*/ 	.byte	0x3f
	.zero		1


	//   ....[78]....
        /*0e38*/ 	.word	0x00014f50
        /*0e3c*/ 	.word	0x00000004
        /*0e40*/ 	.word	0x00000000
        /*0e44*/ 	.short	0x010a
        /*0e46*/ 	.byte	0x3f
	.zero		1


	//----- nvinfo : EIATTR_NUM_MBARRIERS
	.align		4
.L_1077:
        /*0e48*/ 	.byte	0x03, 0x38
        /*0e4a*/ 	.short	0x0016


	//----- nvinfo : EIATTR_EXIT_INSTR_OFFSETS
	.align		4
        /*0e4c*/ 	.byte	0x04, 0x1c
        /*0e4e*/ 	.short	(.L_1079 - .L_1078)


	//   ....[0]....
.L_1078:
        /*0e50*/ 	.word	0x00000a80


	//   ....[1]....
        /*0e54*/ 	.word	0x0000c3e0


	//   ....[2]....
        /*0e58*/ 	.word	0x000130f0


	//----- nvinfo : EIATTR_MAX_THREADS
	.align		4
.L_1079:
        /*0e5c*/ 	.byte	0x04, 0x05
        /*0e5e*/ 	.short	(.L_1081 - .L_1080)
.L_1080:
        /*0e60*/ 	.word	0x00000180
        /*0e64*/ 	.word	0x00000001
        /*0e68*/ 	.word	0x00000001


	//----- nvinfo : EIATTR_CRS_STACK_SIZE
	.align		4
.L_1081:
        /*0e6c*/ 	.byte	0x04, 0x1e
        /*0e6e*/ 	.short	(.L_1083 - .L_1082)
.L_1082:
        /*0e70*/ 	.word	0x00000000


	//----- nvinfo : EIATTR_CBANK_PARAM_SIZE
	.align		4
.L_1083:
        /*0e74*/ 	.byte	0x03, 0x19
        /*0e76*/ 	.short	0x0af0


	//----- nvinfo : EIATTR_PARAM_CBANK
	.align		4
        /*0e78*/ 	.byte	0x04, 0x0a
        /*0e7a*/ 	.short	(.L_1085 - .L_1084)
	.align		4
.L_1084:
        /*0e7c*/ 	.word	index@(.nv.constant0._ZN7cutlass13device_kernelIN5flash11enable_sm90INS1_16FlashAttnFwdSm90INS1_25CollectiveMainloopFwdSm90ILi2EN4cute5tupleIJNS5_1CILi1EEES8_S8_EEENS6_IJNS7_ILi128EEESA_SA_EEELi128ENS_6half_tEfNS_4arch4Sm90ELb1ELb0ELb0ELb1ELb0ELb0ELb0ELb1ELb1ELb1ELb1ELb0EEENS1_21CollectiveEpilogueFwdISB_S9_SC_SE_Li256ELb1ELb1ELb1ELb0EEENS1_36VarlenDynamicPersistentTileSchedulerILi128ELi128ELi256ELi128ELb1ELb1ELb1ELb1ELb1ELb1EEEEEEEEEvNT_6ParamsE)
        /*0e80*/ 	.short	0x0210
        /*0e82*/ 	.short	0x0af0


	//----- nvinfo : EIATTR_SW_WAR
	.align		4
.L_1085:
        /*0e84*/ 	.byte	0x04, 0x36
        /*0e86*/ 	.short	(.L_1087 - .L_1086)
.L_1086:
        /*0e88*/ 	.word	0x00000008
.L_1087:


//--------------------- .nv.info._ZN7cutlass13device_kernelIN5flash11enable_sm90INS1_16FlashAttnFwdSm90INS1_25CollectiveMainloopFwdSm90ILi2EN4cute5tupleIJNS5_1CILi1EEES8_S8_EEENS6_IJNS7_ILi128EEESA_SA_EEELi128ENS_6half_tEfNS_4arch4Sm90ELb1ELb0ELb0ELb1ELb0ELb1ELb0ELb1ELb1ELb1ELb1ELb0EEENS1_21CollectiveEpilogueFwdISB_S9_SC_SE_Li256ELb1ELb1ELb1ELb0EEENS1_36VarlenDynamicPersistentTileSchedulerILi128ELi128ELi256ELi128ELb1ELb1ELb1ELb1ELb1ELb1EEEEEEEEEvNT_6ParamsE --------------------------
	.section	.nv.info._ZN7cutlass13device_kernelIN5flash11enable_sm90INS1_16FlashAttnFwdSm90INS1_25CollectiveMainloopFwdSm90ILi2EN4cute5tupleIJNS5_1CILi1EEES8_S8_EEENS6_IJNS7_ILi128EEESA_SA_EEELi128ENS_6half_tEfNS_4arch4Sm90ELb1ELb0ELb0ELb1ELb0ELb1ELb0ELb1ELb1ELb1ELb1ELb0EEENS1_21CollectiveEpilogueFwdISB_S9_SC_SE_Li256ELb1ELb1ELb1ELb0EEENS1_36VarlenDynamicPersistentTileSchedulerILi128ELi128ELi256ELi128ELb1ELb1ELb1ELb1ELb1ELb1EEEEEEEEEvNT_6ParamsE,"",@"SHT_CUDA_INFO"
	.sectionflags	@""
	.align	4


	//----- nvinfo : EIATTR_CUDA_API_VERSION
	.align		4
        /*0000*/ 	.byte	0x04, 0x37
        /*0002*/ 	.short	(.L_1089 - .L_1088)
.L_1088:
        /*0004*/ 	.word	0x00000082


	//----- nvinfo : EIATTR_KPARAM_INFO
	.align		4
.L_1089:
        /*0008*/ 	.byte	0x04, 0x17
        /*000a*/ 	.short	(.L_1091 - .L_1090)
.L_1090:
        /*000c*/ 	.word	0x00000000
        /*0010*/ 	.short	0x0000
        /*0012*/ 	.short	0x0070
        /*0014*/ 	.byte	0x00, 0xf0, 0x01, 0x2a


	//----- nvinfo : EIATTR_SPARSE_MMA_MASK
	.align		4
.L_1091:
        /*0018*/ 	.byte	0x03, 0x50
        /*001a*/ 	.short	0x0000


	//----- nvinfo : EIATTR_MAXREG_COUNT
	.align		4
        /*001c*/ 	.byte	0x03, 0x1b
        /*001e*/ 	.short	0x00a8


	//----- nvinfo : EIATTR_NUM_BARRIERS
	.align		4
        /*0020*/ 	.byte	0x02, 0x4c
        /*0022*/ 	.byte	0x10
	.zero		1


	//----- nvinfo : EIATTR_EXTERNS
	.align		4
        /*0024*/ 	.byte	0x04, 0x0f
        /*0026*/ 	.short	(.L_1093 - .L_1092)


	//   ....[0]....
	.align		4
.L_1092:
        /*0028*/ 	.word	index@(__assertfail)


	//----- nvinfo : EIATTR_ANNOTATIONS
	.align		4
.L_1093:
        /*002c*/ 	.byte	0x04, 0x55
        /*002e*/ 	.short	(.L_1095 - .L_1094)


	//   ....[0]....
.L_1094:
        /* <DEDUP_REMOVED lines=104> */


	//----- nvinfo : EIATTR_MERCURY_ISA_VERSION
	.align		4
.L_1095:
        /*06a0*/ 	.byte	0x03, 0x5f
        /*06a2*/ 	.short	0x0101


	//----- nvinfo : EIATTR_UNUSED_LOAD_BYTE_OFFSET
	.align		4
        /*06a4*/ 	.byte	0x04, 0x44
        /*06a6*/ 	.short	(.L_1097 - .L_1096)


	//   ....[0]....
.L_1096:
        /*06a8*/ 	.word	0x00000ad0
        /*06ac*/ 	.word	0x0000fff0


	//   ....[1]....
        /*06b0*/ 	.word	0x00015ff0
        /*06b4*/ 	.word	0x0000fff0


	//----- nvinfo : EIATTR_INT_WARP_WIDE_INSTR_OFFSETS
	.align		4
.L_1097:
        /*06b8*/ 	.byte	0x04, 0x31
        /*06ba*/ 	.short	(.L_1099 - .L_1098)


	//   ....[0]....
.L_1098:
        /*06bc*/ 	.word	0x00000190


	//   ....[1]....
        /*06c0*/ 	.word	0x000001d0


	//   ....[2]....
        /*06c4*/ 	.word	0x00000240


	//   ....[3]....
        /*06c8*/ 	.word	0x0001c1f0


	//   ....[4]....
        /*06cc*/ 	.word	0x0001c280


	//   ....[5]....
        /*06d0*/ 	.word	0x0001f940


	//   ....[6]....
        /*06d4*/ 	.word	0x0001f9a0


	//----- nvinfo : EIATTR_COOP_GROUP_MASK_REGIDS
	.align		4
.L_1099:
        /*06d8*/ 	.byte	0x04, 0x29
        /*06da*/ 	.short	(.L_1101 - .L_1100)


	//   ....[0]....
.L_1100:
        /*06dc*/ 	.word	0xffffffff


	//   ....[1]....
        /*06e0*/ 	.word	0xffffffff


	//   ....[2]....
        /*06e4*/ 	.word	0xffffffff


	//   ....[3]....
        /*06e8*/ 	.word	0xffffffff


	//   ....[4]....
        /*06ec*/ 	.word	0xffffffff


	//   ....[5]....
        /*06f0*/ 	.word	0xffffffff


	//   ....[6]....
        /*06f4*/ 	.word	0xffffffff


	//   ....[7]....
        /*06f8*/ 	.word	0xffffffff


	//   ....[8]....
        /*06fc*/ 	.word	0xffffffff


	//   ....[9]....
        /*0700*/ 	.word	0xffffffff


	//   ....[10]....
        /*0704*/ 	.word	0xffffffff


	//   ....[11]....
        /*0708*/ 	.word	0xffffffff


	//   ....[12]....
        /*070c*/ 	.word	0xffffffff


	//   ....[13]....
        /*0710*/ 	.word	0xffffffff


	//   ....[14]....
        /*0714*/ 	.word	0xffffffff


	//   ....[15]....
        /*0718*/ 	.word	0xffffffff


	//   ....[16]....
        /*071c*/ 	.word	0xffffffff


	//   ....[17]....
        /*0720*/ 	.word	0xffffffff


	//   ....[18]....
        /*0724*/ 	.word	0xffffffff


	//   ....[19]....
        /*0728*/ 	.word	0xffffffff


	//   ....[20]....
        /*072c*/ 	.word	0xffffffff


	//   ....[21]....
        /*0730*/ 	.word	0xffffffff


	//   ....[22]....
        /*0734*/ 	.word	0xffffffff


	//   ....[23]....
        /*0738*/ 	.word	0xffffffff


	//   ....[24]....
        /*073c*/ 	.word	0xffffffff


	//   ....[25]....
        /*0740*/ 	.word	0xffffffff


	//   ....[26]....
        /*0744*/ 	.word	0xffffffff


	//   ....[27]....
        /*0748*/ 	.word	0xffffffff


	//   ....[28]....
        /*074c*/ 	.word	0xffffffff


	//   ....[29]....
        /*0750*/ 	.word	0xffffffff


	//   ....[30]....
        /*0754*/ 	.word	0xffffffff


	//   ....[31]....
        /*0758*/ 	.word	0xffffffff


	//   ....[32]....
        /*075c*/ 	.word	0xffffffff


	//   ....[33]....
        /*0760*/ 	.word	0xffffffff


	//   ....[34]....
        /*0764*/ 	.word	0xffffffff


	//   ....[35]....
        /*0768*/ 	.word	0xffffffff


	//   ....[36]....
        /*076c*/ 	.word	0xffffffff


	//   ....[37]....
        /*0770*/ 	.word	0xffffffff


	//   ....[38]....
        /*0774*/ 	.word	0xffffffff


	//   ....[39]....
        /*0778*/ 	.word	0xffffffff


	//   ....[40]....
        /*077c*/ 	.word	0xffffffff


	//   ....[41]....
        /*0780*/ 	.word	0xffffffff


	//   ....[42]....
        /*0784*/ 	.word	0xffffffff


	//   ....[43]....
        /*0788*/ 	.word	0xffffffff


	//   ....[44]....
        /*078c*/ 	.word	0xffffffff


	//   ....[45]....
        /*0790*/ 	.word	0xffffffff


	//   ....[46]....
        /*0794*/ 	.word	0xffffffff


	//   ....[47]....
        /*0798*/ 	.word	0xffffffff


	//   ....[48]....
        /*079c*/ 	.word	0xffffffff


	//   ....[49]....
        /*07a0*/ 	.word	0xffffffff


	//   ....[50]....
        /*07a4*/ 	.word	0xffffffff


	//   ....[51]....
        /*07a8*/ 	.word	0xffffffff


	//   ....[52]....
        /*07ac*/ 	.word	0xffffffff


	//   ....[53]....
        /*07b0*/ 	.word	0xffffffff


	//   ....[54]....
        /*07b4*/ 	.word	0xffffffff


	//   ....[55]....
        /*07b8*/ 	.word	0xffffffff


	//   ....[56]....
        /*07bc*/ 	.word	0xffffffff


	//   ....[57]....
        /*07c0*/ 	.word	0xffffffff


	//   ....[58]....
        /*07c4*/ 	.word	0xffffffff


	//   ....[59]....
        /*07c8*/ 	.word	0xffffffff


	//   ....[60]....
        /*07cc*/ 	.word	0xffffffff


	//   ....[61]....
        /*07d0*/ 	.word	0xffffffff


	//   ....[62]....
        /*07d4*/ 	.word	0xffffffff


	//   ....[63]....
        /*07d8*/ 	.word	0xffffffff


	//   ....[64]....
        /*07dc*/ 	.word	0xffffffff


	//   ....[65]....
        /*07e0*/ 	.word	0xffffffff


	//   ....[66]....
        /*07e4*/ 	.word	0xffffffff


	//   ....[67]....
        /*07e8*/ 	.word	0xffffffff


	//   ....[68]....
        /*07ec*/ 	.word	0xffffffff


	//   ....[69]....
        /*07f0*/ 	.word	0xffffffff


	//   ....[70]....
        /*07f4*/ 	.word	0xffffffff


	//   ....[71]....
        /*07f8*/ 	.word	0xffffffff


	//   ....[72]....
        /*07fc*/ 	.word	0xffffffff


	//   ....[73]....
        /*0800*/ 	.word	0xffffffff


	//   ....[74]....
        /*0804*/ 	.word	0xffffffff


	//   ....[75]....
        /*0808*/ 	.word	0xffffffff


	//   ....[76]....
        /*080c*/ 	.word	0xffffffff


	//   ....[77]....
        /*0810*/ 	.word	0xffffffff


	//   ....[78]....
        /*0814*/ 	.word	0xffffffff


	//   ....[79]....
        /*0818*/ 	.word	0xffffffff


	//   ....[80]....
        /*081c*/ 	.word	0xffffffff


	//   ....[81]....
        /*0820*/ 	.word	0xffffffff


	//   ....[82]....
        /*0824*/ 	.word	0xffffffff


	//   ....[83]....
        /*0828*/ 	.word	0xffffffff


	//   ....[84]....
        /*082c*/ 	.word	0xffffffff


	//   ....[85]....
        /*0830*/ 	.word	0xffffffff


	//   ....[86]....
        /*0834*/ 	.word	0xffffffff


	//   ....[87]....
        /*0838*/ 	.word	0xffffffff


	//   ....[88]....
        /*083c*/ 	.word	0xffffffff


	//   ....[89]....
        /*0840*/ 	.word	0xffffffff


	//   ....[90]....
        /*0844*/ 	.word	0xffffffff


	//   ....[91]....
        /*0848*/ 	.word	0xffffffff


	//   ....[92]....
        /*084c*/ 	.word	0xffffffff


	//   ....[93]....
        /*0850*/ 	.word	0xffffffff


	//   ....[94]....
        /*0854*/ 	.word	0xffffffff


	//   ....[95]....
        /*0858*/ 	.word	0xffffffff


	//   ....[96]....
        /*085c*/ 	.word	0xffffffff


	//   ....[97]....
        /*0860*/ 	.word	0xffffffff


	//   ....[98]....
        /*0864*/ 	.word	0xffffffff


	//   ....[99]....
        /*0868*/ 	.word	0xffffffff


	//   ....[100]....
        /*086c*/ 	.word	0xffffffff


	//   ....[101]....
        /*0870*/ 	.word	0xffffffff


	//   ....[102]....
        /*0874*/ 	.word	0xffffffff


	//   ....[103]....
        /*0878*/ 	.word	0xffffffff


	//   ....[104]....
        /*087c*/ 	.word	0xffffffff


	//   ....[105]....
        /*0880*/ 	.word	0xffffffff


	//   ....[106]....
        /*0884*/ 	.word	0xffffffff


	//   ....[107]....
        /*0888*/ 	.word	0xffffffff


	//   ....[108]....
        /*088c*/ 	.word	0xffffffff


	//   ....[109]....
        /*0890*/ 	.word	0xffffffff


	//   ....[110]....
        /*0894*/ 	.word	0xffffffff


	//   ....[111]....
        /*0898*/ 	.word	0xffffffff


	//   ....[112]....
        /*089c*/ 	.word	0xffffffff


	//   ....[113]....
        /*08a0*/ 	.word	0xffffffff


	//   ....[114]....
        /*08a4*/ 	.word	0xffffffff


	//   ....[115]....
        /*08a8*/ 	.word	0xffffffff


	//   ....[116]....
        /*08ac*/ 	.word	0xffffffff


	//   ....[117]....
        /*08b0*/ 	.word	0xffffffff


	//   ....[118]....
        /*08b4*/ 	.word	0xffffffff


	//   ....[119]....
        /*08b8*/ 	.word	0xffffffff


	//   ....[120]....
        /*08bc*/ 	.word	0xffffffff


	//   ....[121]....
        /*08c0*/ 	.word	0xffffffff


	//   ....[122]....
        /*08c4*/ 	.word	0xffffffff


	//   ....[123]....
        /*08c8*/ 	.word	0xffffffff


	//   ....[124]....
        /*08cc*/ 	.word	0xffffffff


	//   ....[125]....
        /*08d0*/ 	.word	0xffffffff


	//   ....[126]....
        /*08d4*/ 	.word	0xffffffff


	//   ....[127]....
        /*08d8*/ 	.word	0xffffffff


	//   ....[128]....
        /*08dc*/ 	.word	0xffffffff


	//   ....[129]....
        /*08e0*/ 	.word	0xffffffff


	//   ....[130]....
        /*08e4*/ 	.word	0xffffffff


	//   ....[131]....
        /*08e8*/ 	.word	0xffffffff


	//   ....[132]....
        /*08ec*/ 	.word	0xffffffff


	//   ....[133]....
        /*08f0*/ 	.word	0xffffffff


	//   ....[134]....
        /*08f4*/ 	.word	0xffffffff


	//   ....[135]....
        /*08f8*/ 	.word	0xffffffff


	//   ....[136]....
        /*08fc*/ 	.word	0xffffffff


	//   ....[137]....
        /*0900*/ 	.word	0xffffffff


	//   ....[138]....
        /*0904*/ 	.word	0x0500000f


	//   ....[139]....
        /*0908*/ 	.word	0x0500000f


	//   ....[140]....
        /*090c*/ 	.word	0x0500000f


	//   ....[141]....
        /*0910*/ 	.word	0x0500000f


	//   ....[142]....
        /*0914*/ 	.word	0x0500000f


	//   ....[143]....
        /*0918*/ 	.word	0x0500000f


	//   ....[144]....
        /*091c*/ 	.word	0x0500000f


	//   ....[145]....
        /*0920*/ 	.word	0x0500000f


	//   ....[146]....
        /*0924*/ 	.word	0x0500000f


	//   ....[147]....
        /*0928*/ 	.word	0x0500000f


	//   ....[148]....
        /*092c*/ 	.word	0x0500000f


	//   ....[149]....
        /*0930*/ 	.word	0x0500000f


	//   ....[150]....
        /*0934*/ 	.word	0x0500000f


	//   ....[151]....
        /*0938*/ 	.word	0x0500000f


	//   ....[152]....
        /*093c*/ 	.word	0x0500000f


	//   ....[153]....
        /*0940*/ 	.word	0x0500000f


	//   ....[154]....
        /*0944*/ 	.word	0x0500000f


	//   ....[155]....
        /*0948*/ 	.word	0x0500000f


	//   ....[156]....
        /*094c*/ 	.word	0x0500000f


	//   ....[157]....
        /*0950*/ 	.word	0x0500000f


	//   ....[158]....
        /*0954*/ 	.word	0x0500000f


	//   ....[159]....
        /*0958*/ 	.word	0x0500000f


	//   ....[160]....
        /*095c*/ 	.word	0x0500000f


	//   ....[161]....
        /*0960*/ 	.word	0x0500000f


	//   ....[162]....
        /*0964*/ 	.word	0x0500000f


	//   ....[163]....
        /*0968*/ 	.word	0x0500000f


	//   ....[164]....
        /*096c*/ 	.word	0x0500000f


	//   ....[165]....
        /*0970*/ 	.word	0x0500000f


	//   ....[166]....
        /*0974*/ 	.word	0x0500000f


	//   ....[167]....
        /*0978*/ 	.word	0x0500000f


	//   ....[168]....
        /*097c*/ 	.word	0x0500000f


	//   ....[169]....
        /*0980*/ 	.word	0x0500000f


	//   ....[170]....
        /*0984*/ 	.word	0x0500000f


	//   ....[171]....
        /*0988*/ 	.word	0x0500000f


	//   ....[172]....
        /*098c*/ 	.word	0x0500000f


	//   ....[173]....
        /*0990*/ 	.word	0x0500000f


	//   ....[174]....
        /*0994*/ 	.word	0x0500000f


	//   ....[175]....
        /*0998*/ 	.word	0x0500000f


	//   ....[176]....
        /*099c*/ 	.word	0x0500000f


	//   ....[177]....
        /*09a0*/ 	.word	0x0500000f


	//   ....[178]....
        /*09a4*/ 	.word	0x0500000f


	//   ....[179]....
        /*09a8*/ 	.word	0x0500000f


	//   ....[180]....
        /*09ac*/ 	.word	0x0500000f


	//   ....[181]....
        /*09b0*/ 	.word	0x0500000f


	//   ....[182]....
        /*09b4*/ 	.word	0x0500000f


	//   ....[183]....
        /*09b8*/ 	.word	0x0500000f


	//   ....[184]....
        /*09bc*/ 	.word	0x0500000f


	//   ....[185]....
        /*09c0*/ 	.word	0x0500000f


	//   ....[186]....
        /*09c4*/ 	.word	0x0500000f


	//   ....[187]....
        /*09c8*/ 	.word	0x0500000f


	//   ....[188]....
        /*09cc*/ 	.word	0x0500000f


	//   ....[189]....
        /*09d0*/ 	.word	0x0500000f


	//   ....[190]....
        /*09d4*/ 	.word	0x0500000f


	//   ....[191]....
        /*09d8*/ 	.word	0x0500000f


	//   ....[192]....
        /*09dc*/ 	.word	0x0500000f


	//   ....[193]....
        /*09e0*/ 	.word	0x0500000f


	//   ....[194]....
        /*09e4*/ 	.word	0x0500000f


	//   ....[195]....
        /*09e8*/ 	.word	0x0500000f


	//   ....[196]....
        /*09ec*/ 	.word	0x0500000f


	//   ....[197]....
        /*09f0*/ 	.word	0x0500000f


	//   ....[198]....
        /*09f4*/ 	.word	0x0500000f


	//   ....[199]....
        /*09f8*/ 	.word	0x0500000f


	//   ....[200]....
        /*09fc*/ 	.word	0x0500000f


	//   ....[201]....
        /*0a00*/ 	.word	0x0500000f


	//   ....[202]....
        /*0a04*/ 	.word	0x0500000f


	//   ....[203]....
        /*0a08*/ 	.word	0x0500000f


	//   ....[204]....
        /*0a0c*/ 	.word	0x0500000f


	//   ....[205]....
        /*0a10*/ 	.word	0x0500000f


	//   ....[206]....
        /*0a14*/ 	.word	0x0500000f


	//   ....[207]....
        /*0a18*/ 	.word	0x0500000f


	//   ....[208]....
        /*0a1c*/ 	.word	0x0500000f


	//   ....[209]....
        /*0a20*/ 	.word	0x0500000f


	//   ....[210]....
        /*0a24*/ 	.word	0x0500000f


	//   ....[211]....
        /*0a28*/ 	.word	0x0500000f


	//   ....[212]....
        /*0a2c*/ 	.word	0x0500000f


	//   ....[213]....
        /*0a30*/ 	.word	0x0500000f


	//   ....[214]....
        /*0a34*/ 	.word	0x0500000f


	//   ....[215]....
        /*0a38*/ 	.word	0x0500000f


	//   ....[216]....
        /*0a3c*/ 	.word	0x0500000f


	//   ....[217]....
        /*0a40*/ 	.word	0x0500000f


	//   ....[218]....
        /*0a44*/ 	.word	0x0500000f


	//   ....[219]....
        /*0a48*/ 	.word	0x0500000f


	//   ....[220]....
        /*0a4c*/ 	.word	0x0500000f


	//   ....[221]....
        /*0a50*/ 	.word	0x0500000f


	//   ....[222]....
        /*0a54*/ 	.word	0x0500000f


	//   ....[223]....
        /*0a58*/ 	.word	0x0500000f


	//   ....[224]....
        /*0a5c*/ 	.word	0x0500000f


	//   ....[225]....
        /*0a60*/ 	.word	0x0500000f


	//   ....[226]....
        /*0a64*/ 	.word	0x0500000f


	//   ....[227]....
        /*0a68*/ 	.word	0x0500000f


	//----- nvinfo : EIATTR_COOP_GROUP_INSTR_OFFSETS
	.align		4
.L_1101:
        /*0a6c*/ 	.byte	0x04, 0x28
        /*0a6e*/ 	.short	(.L_1103 - .L_1102)


	//   ....[0]....
.L_1102:
        /*0a70*/ 	.word	0x00000070


	//   ....[1]....
        /*0a74*/ 	.word	0x000001a0


	//   ....[2]....
        /*0a78*/ 	.word	0x000001f0


	//   ....[3]....
        /*0a7c*/ 	.word	0x00000420


	//   ....[4]....
        /*0a80*/ 	.word	0x00000580


	//   ....[5]....
        /*0a84*/ 	.word	0x000006a0


	//   ....[6]....
        /*0a88*/ 	.word	0x00000800


	//   ....[7]....
        /*0a8c*/ 	.word	0x000091c0


	//   ....[8]....
        /*0a90*/ 	.word	0x00009890


	//   ....[9]....
        /*0a94*/ 	.word	0x000098a0


	//   ....[10]....
        /*0a98*/ 	.word	0x000098b0


	//   ....[11]....
        /*0a9c*/ 	.word	0x000098c0


	//   ....[12]....
        /*0aa0*/ 	.word	0x00009c00


	//   ....[13]....
        /*0aa4*/ 	.word	0x00009c10


	//   ....[14]....
        /*0aa8*/ 	.word	0x00009c20


	//   ....[15]....
        /*0aac*/ 	.word	0x00009c30


	//   ....[16]....
        /*0ab0*/ 	.word	0x00009f10


	//   ....[17]....
        /*0ab4*/ 	.word	0x00009f20


	//   ....[18]....
        /*0ab8*/ 	.word	0x00009f30


	//   ....[19]....
        /*0abc*/ 	.word	0x00009f40


	//   ....[20]....
        /*0ac0*/ 	.word	0x0000a240


	//   ....[21]....
        /*0ac4*/ 	.word	0x0000a250


	//   ....[22]....
        /*0ac8*/ 	.word	0x0000a260


	//   ....[23]....
        /*0acc*/ 	.word	0x0000a270


	//   ....[24]....
        /*0ad0*/ 	.word	0x0000bf30


	//   ....[25]....
        /*0ad4*/ 	.word	0x0000bf50


	//   ....[26]....
        /*0ad8*/ 	.word	0x0000bf60


	//   ....[27]....
        /*0adc*/ 	.word	0x0000bf70


	//   ....[28]....
        /*0ae0*/ 	.word	0x0000c080


	//   ....[29]....
        /*0ae4*/ 	.word	0x0000c0e0


	//   ....[30]....
        /*0ae8*/ 	.word	0x0000c110


	//   ....[31]....
        /*0aec*/ 	.word	0x0000c150


	//   ....[32]....
        /*0af0*/ 	.word	0x0000c460


	//   ....[33]....
        /*0af4*/ 	.word	0x0000c480


	//   ....[34]....
        /*0af8*/ 	.word	0x0000c4a0


	//   ....[35]....
        /*0afc*/ 	.word	0x0000c4b0


	//   ....[36]....
        /*0b00*/ 	.word	0x0000c570


	//   ....[37]....
        /*0b04*/ 	.word	0x0000c590


	//   ....[38]....
        /*0b08*/ 	.word	0x0000c5a0


	//   ....[39]....
        /*0b0c*/ 	.word	0x0000c640


	//   ....[40]....
        /*0b10*/ 	.word	0x0000e980


	//   ....[41]....
        /*0b14*/ 	.word	0x0000ec40


	//   ....[42]....
        /*0b18*/ 	.word	0x0000f190


	//   ....[43]....
        /*0b1c*/ 	.word	0x0000f1e0


	//   ....[44]....
        /*0b20*/ 	.word	0x0000fb40


	//   ....[45]....
        /*0b24*/ 	.word	0x0000fbc0


	//   ....[46]....
        /*0b28*/ 	.word	0x00011080


	//   ....[47]....
        /*0b2c*/ 	.word	0x00011710


	//   ....[48]....
        /*0b30*/ 	.word	0x00011740


	//   ....[49]....
        /*0b34*/ 	.word	0x00011760


	//   ....[50]....
        /*0b38*/ 	.word	0x00011e60


	//   ....[51]....
        /*0b3c*/ 	.word	0x00012030


	//   ....[52]....
        /*0b40*/ 	.word	0x00013c40


	//   ....[53]....
        /*0b44*/ 	.word	0x00013cd0


	//   ....[54]....
        /*0b48*/ 	.word	0x000143d0


	//   ....[55]....
        /*0b4c*/ 	.word	0x00014470


	//   ....[56]....
        /*0b50*/ 	.word	0x00015630


	//   ....[57]....
        /*0b54*/ 	.word	0x00015680


	//   ....[58]....
        /*0b58*/ 	.word	0x00015750


	//   ....[59]....
        /*0b5c*/ 	.word	0x00015770


	//   ....[60]....
        /*0b60*/ 	.word	0x00016a80


	//   ....[61]....
        /*0b64*/ 	.word	0x00016aa0


	//   ....[62]....
        /*0b68*/ 	.word	0x00016ac0


	//   ....[63]....
        /*0b6c*/ 	.word	0x00016ad0


	//   ....[64]....
        /*0b70*/ 	.word	0x00017190


	//   ....[65]....
        /*0b74*/ 	.word	0x000171a0


	//   ....[66]....
        /*0b78*/ 	.word	0x000172a0


	//   ....[67]....
        /*0b7c*/ 	.word	0x000172b0


	//   ....[68]....
        /*0b80*/ 	.word	0x000173c0


	//   ....[69]....
        /*0b84*/ 	.word	0x000173d0


	//   ....[70]....
        /*0b88*/ 	.word	0x000174e0


	//   ....[71]....
        /*0b8c*/ 	.word	0x000174f0


	//   ....[72]....
        /*0b90*/ 	.word	0x000178a0


	//   ....[73]....
        /*0b94*/ 	.word	0x000178b0


	//   ....[74]....
        /*0b98*/ 	.word	0x00017e10


	//   ....[75]....
        /*0b9c*/ 	.word	0x00017e20


	//   ....[76]....
        /*0ba0*/ 	.word	0x00018b20


	//   ....[77]....
        /*0ba4*/ 	.word	0x00018b30


	//   ....[78]....
        /*0ba8*/ 	.word	0x00018c40


	//   ....[79]....
        /*0bac*/ 	.word	0x00018c50


	//   ....[80]....
        /*0bb0*/ 	.word	0x00018d60


	//   ....[81]....
        /*0bb4*/ 	.word	0x00018d70


	//   ....[82]....
        /*0bb8*/ 	.word	0x00018e80


	//   ....[83]....
        /*0bbc*/ 	.word	0x00018e90


	//   ....[84]....
        /*0bc0*/ 	.word	0x00019000


	//   ....[85]....
        /*0bc4*/ 	.word	0x00019230


	//   ....[86]....
        /*0bc8*/ 	.word	0x00019260


	//   ....[87]....
        /*0bcc*/ 	.word	0x00019290


	//   ....[88]....
        /*0bd0*/ 	.word	0x000192c0


	//   ....[89]....
        /*0bd4*/ 	.word	0x000192f0


	//   ....[90]....
        /*0bd8*/ 	.word	0x00019320


	//   ....[91]....
        /*0bdc*/ 	.word	0x000194c0


	//   ....[92]....
        /*0be0*/ 	.word	0x000194f0


	//   ....[93]....
        /*0be4*/ 	.word	0x00019520


	//   ....[94]....
        /*0be8*/ 	.word	0x00019550


	//   ....[95]....
        /*0bec*/ 	.word	0x00019580


	//   ....[96]....
        /*0bf0*/ 	.word	0x000195b0


	//   ....[97]....
        /*0bf4*/ 	.word	0x00019650


	//   ....[98]....
        /*0bf8*/ 	.word	0x00019680


	//   ....[99]....
        /*0bfc*/ 	.word	0x00019690


	//   ....[100]....
        /*0c00*/ 	.word	0x000196c0


	//   ....[101]....
        /*0c04*/ 	.word	0x0001ad60


	//   ....[102]....
        /*0c08*/ 	.word	0x0001c7d0


	//   ....[103]....
        /*0c0c*/ 	.word	0x0001d360


	//   ....[104]....
        /*0c10*/ 	.word	0x0001d370


	//   ....[105]....
        /*0c14*/ 	.word	0x0001d420


	//   ....[106]....
        /*0c18*/ 	.word	0x0001d430


	//   ....[107]....
        /*0c1c*/ 	.word	0x0001d4c0


	//   ....[108]....
        /*0c20*/ 	.word	0x0001d4d0


	//   ....[109]....
        /*0c24*/ 	.word	0x0001d560


	//   ....[110]....
        /*0c28*/ 	.word	0x0001d570


	//   ....[111]....
        /*0c2c*/ 	.word	0x0001d600


	//   ....[112]....
        /*0c30*/ 	.word	0x0001d610


	//   ....[113]....
        /*0c34*/ 	.word	0x0001d6a0


	//   ....[114]....
        /*0c38*/ 	.word	0x0001d6b0


	//   ....[115]....
        /*0c3c*/ 	.word	0x0001d740


	//   ....[116]....
        /*0c40*/ 	.word	0x0001d750


	//   ....[117]....
        /*0c44*/ 	.word	0x0001d7a0


	//   ....[118]....
        /*0c48*/ 	.word	0x0001d7d0


	//   ....[119]....
        /*0c4c*/ 	.word	0x000200d0


	//   ....[120]....
        /*0c50*/ 	.word	0x00020140


	//   ....[121]....
        /*0c54*/ 	.word	0x00020170


	//   ....[122]....
        /*0c58*/ 	.word	0x00020180


	//   ....[123]....
        /*0c5c*/ 	.word	0x000201b0


	//   ....[124]....
        /*0c60*/ 	.word	0x000201e0


	//   ....[125]....
        /*0c64*/ 	.word	0x00020210


	//   ....[126]....
        /*0c68*/ 	.word	0x00020240


	//   ....[127]....
        /*0c6c*/ 	.word	0x00020410


	//   ....[128]....
        /*0c70*/ 	.word	0x00020440


	//   ....[129]....
        /*0c74*/ 	.word	0x00020470


	//   ....[130]....
        /*0c78*/ 	.word	0x000204a0


	//   ....[131]....
        /*0c7c*/ 	.word	0x000204d0


	//   ....[132]....
        /*0c80*/ 	.word	0x00020500


	//   ....[133]....
        /*0c84*/ 	.word	0x000205d0


	//   ....[134]....
        /*0c88*/ 	.word	0x000205f0


	//   ....[135]....
        /*0c8c*/ 	.word	0x00020600


	//   ....[136]....
        /*0c90*/ 	.word	0x00020680


	//   ....[137]....
        /*0c94*/ 	.word	0x000211b0


	//   ....[138]....
        /*0c98*/ 	.word	0x00021620


	//   ....[139]....
        /*0c9c*/ 	.word	0x000216d0


	//   ....[140]....
        /*0ca0*/ 	.word	0x00021760


	//   ....[141]....
        /*0ca4*/ 	.word	0x000217b0


	//   ....[142]....
        /*0ca8*/ 	.word	0x00021800


	//   ....[143]....
        /*0cac*/ 	.word	0x00021890


	//   ....[144]....
        /*0cb0*/ 	.word	0x00021920


	//   ....[145]....
        /*0cb4*/ 	.word	0x00021970


	//   ....[146]....
        /*0cb8*/ 	.word	0x000219c0


	//   ....[147]....
        /*0cbc*/ 	.word	0x00021a50


	//   ....[148]....
        /*0cc0*/ 	.word	0x00021ae0


	//   ....[149]....
        /*0cc4*/ 	.word	0x00021b30


	//   ....[150]....
        /*0cc8*/ 	.word	0x00021b80


	//   ....[151]....
        /*0ccc*/ 	.word	0x00021c10


	//   ....[152]....
        /*0cd0*/ 	.word	0x00021ca0


	//   ....[153]....
        /*0cd4*/ 	.word	0x00021cf0


	//   ....[154]....
        /*0cd8*/ 	.word	0x00021d40


	//   ....[155]....
        /*0cdc*/ 	.word	0x00021e40


	//   ....[156]....
        /*0ce0*/ 	.word	0x00021ef0


	//   ....[157]....
        /*0ce4*/ 	.word	0x00021f70


	//   ....[158]....
        /*0ce8*/ 	.word	0x00022000


	//   ....[159]....
        /*0cec*/ 	.word	0x000221a0


	//   ....[160]....
        /*0cf0*/ 	.word	0x000222a0


	//   ....[161]....
        /*0cf4*/ 	.word	0x00022300


	//   ....[162]....
        /*0cf8*/ 	.word	0x00022350


	//   ....[163]....
        /*0cfc*/ 	.word	0x000223e0


	//   ....[164]....
        /*0d00*/ 	.word	0x00022480


	//   ....[165]....
        /*0d04*/ 	.word	0x00022500


	//   ....[166]....
        /*0d08*/ 	.word	0x00022570


	//   ....[167]....
        /*0d0c*/ 	.word	0x000226e0


	//   ....[168]....
        /*0d10*/ 	.word	0x000227d0


	//   ....[169]....
        /*0d14*/ 	.word	0x00022820


	//   ....[170]....
        /*0d18*/ 	.word	0x00022870


	//   ....[171]....
        /*0d1c*/ 	.word	0x00022b50


	//   ....[172]....
        /*0d20*/ 	.word	0x00022ba0


	//   ....[173]....
        /*0d24*/ 	.word	0x00022c30


	//   ....[174]....
        /*0d28*/ 	.word	0x00022cc0


	//   ....[175]....
        /*0d2c*/ 	.word	0x00022d50


	//   ....[176]....
        /*0d30*/ 	.word	0x00022de0


	//   ....[177]....
        /*0d34*/ 	.word	0x00022e70


	//   ....[178]....
        /*0d38*/ 	.word	0x00022f00


	//   ....[179]....
        /*0d3c*/ 	.word	0x00022f80


	//   ....[180]....
        /*0d40*/ 	.word	0x00022fd0


	//   ....[181]....
        /*0d44*/ 	.word	0x00023060


	//   ....[182]....
        /*0d48*/ 	.word	0x000230f0


	//   ....[183]....
        /*0d4c*/ 	.word	0x00023170


	//   ....[184]....
        /*0d50*/ 	.word	0x000231c0


	//   ....[185]....
        /*0d54*/ 	.word	0x00023250


	//   ....[186]....
        /*0d58*/ 	.word	0x000232e0


	//   ....[187]....
        /*0d5c*/ 	.word	0x00023370


	//   ....[188]....
        /*0d60*/ 	.word	0x00023400


	//   ....[189]....
        /*0d64*/ 	.word	0x00023490


	//   ....[190]....
        /*0d68*/ 	.word	0x00023520


	//   ....[191]....
        /*0d6c*/ 	.word	0x000235e0


	//   ....[192]....
        /*0d70*/ 	.word	0x000238d0


	//   ....[193]....
        /*0d74*/ 	.word	0x00023ab0


	//   ....[194]....
        /*0d78*/ 	.word	0x00023b00


	//   ....[195]....
        /*0d7c*/ 	.word	0x00023b60


	//   ....[196]....
        /*0d80*/ 	.word	0x00023c60


	//   ....[197]....
        /*0d84*/ 	.word	0x00023cc0


	//   ....[198]....
        /*0d88*/ 	.word	0x00023dc0


	//   ....[199]....
        /*0d8c*/ 	.word	0x00023e20


	//   ....[200]....
        /*0d90*/ 	.word	0x00023f20


	//   ....[201]....
        /*0d94*/ 	.word	0x00023f80


	//   ....[202]....
        /*0d98*/ 	.word	0x00024080


	//   ....[203]....
        /*0d9c*/ 	.word	0x000240e0


	//   ....[204]....
        /*0da0*/ 	.word	0x000241e0


	//   ....[205]....
        /*0da4*/ 	.word	0x00024240


	//   ....[206]....
        /*0da8*/ 	.word	0x00024340


	//   ....[207]....
        /*0dac*/ 	.word	0x000243a0


	//   ....[208]....
        /*0db0*/ 	.word	0x00024480


	//   ....[209]....
        /*0db4*/ 	.word	0x000247b0


	//   ....[210]....
        /*0db8*/ 	.word	0x00024860


	//   ....[211]....
        /*0dbc*/ 	.word	0x000249e0


	//   ....[212]....
        /*0dc0*/ 	.word	0x00024a70


	//   ....[213]....
        /*0dc4*/ 	.word	0x00024af0


	//   ....[214]....
        /*0dc8*/ 	.word	0x00024b70


	//   ....[215]....
        /*0dcc*/ 	.word	0x00024bf0


	//   ....[216]....
        /*0dd0*/ 	.word	0x00024c80


	//   ....[217]....
        /*0dd4*/ 	.word	0x00024d20


	//   ....[218]....
        /*0dd8*/ 	.word	0x00024df0


	//   ....[219]....
        /*0ddc*/ 	.word	0x00024e70


	//   ....[220]....
        /*0de0*/ 	.word	0x00024ef0


	//   ....[221]....
        /*0de4*/ 	.word	0x00024f70


	//   ....[222]....
        /*0de8*/ 	.word	0x00025000


	//   ....[223]....
        /*0dec*/ 	.word	0x00025080


	//   ....[224]....
        /*0df0*/ 	.word	0x00025130


	//   ....[225]....
        /*0df4*/ 	.word	0x00025180


	//   ....[226]....
        /*0df8*/ 	.word	0x00025240


	//   ....[227]....
        /*0dfc*/ 	.word	0x00025370


	//----- nvinfo : EIATTR_REG_RECONFIG
	.align		4
.L_1103:
        /*0e00*/ 	.byte	0x01, 0x54
	.zero		2


	//----- nvinfo : EIATTR_SYSCALL_OFFSETS
	.align		4
        /*0e04*/ 	.byte	0x04, 0x46
        /*0e06*/ 	.short	(.L_1105 - .L_1104)


	//   ....[0]....
.L_1104:
        /*0e08*/ 	.word	0x00001ef0


	//   ....[1]....
        /*0e0c*/ 	.word	0x00002040


	//   ....[2]....
        /*0e10*/ 	.word	0x00009360


	//   ....[3]....
        /*0e14*/ 	.word	0x00009650


	//   ....[4]....
        /*0e18*/ 	.word	0x0001c3f0


	//   ....[5]....
        /*0e1c*/ 	.word	0x0001c540


	//   ....[6]....
        /*0e20*/ 	.word	0x0001c630


	//   ....[7]....
        /*0e24*/ 	.word	0x0001cf30


	//----- nvinfo : EIATTR_MBARRIER_INSTR_OFFSETS
	.align		4
.L_1105:
        /*0e28*/ 	.byte	0x04, 0x39
        /*0e2a*/ 	.short	(.L_1107 - .L_1106)


	//   ....[0]....
.L_1106:
        /*0e2c*/ 	.word	0x000002d0
        /*0e30*/ 	.word	0x000000ff
        /*0e34*/ 	.word	0x00028800
        /*0e38*/ 	.short	0x0100
        /*0e3a*/ 	.byte	0x08
	.zero		1


	//   ....[1]....
        /*0e3c*/ 	.word	0x000002e0
        /*0e40*/ 	.word	0x000000ff
        /*0e44*/ 	.word	0x00028820
        /*0e48*/ 	.short	0x0100
        /*0e4a*/ 	.byte	0x08
	.zero		1


	//   ....[2]....
        /*0e4c*/ 	.word	0x000003d0
        /*0e50*/ 	.word	0x000000ff
        /*0e54*/ 	.word	0x00028830
        /*0e58*/ 	.short	0x0100
        /*0e5a*/ 	.byte	0x08
	.zero		1


	//   ....[3]....
        /*0e5c*/ 	.word	0x000003e0
        /*0e60*/ 	.word	0x000000ff
        /*0e64*/ 	.word	0x00028840
        /*0e68*/ 	.short	0x0100
        /*0e6a*/ 	.byte	0x08
	.zero		1


	//   ....[4]....
        /*0e6c*/ 	.word	0x000003f0
        /*0e70*/ 	.word	0x000000ff
        /*0e74*/ 	.word	0x00028838
        /*0e78*/ 	.short	0x0100
        /*0e7a*/ 	.byte	0x08
	.zero		1


	//   ....[5]....
        /*0e7c*/ 	.word	0x00000400
        /*0e80*/ 	.word	0x000000ff
        /*0e84*/ 	.word	0x00028848
        /*0e88*/ 	.short	0x0100
        /*0e8a*/ 	.byte	0x08
	.zero		1


	//   ....[6]....
        /*0e8c*/ 	.word	0x00000530
        /*0e90*/ 	.word	0x000000ff
        /*0e94*/ 	.word	0x00028850
        /*0e98*/ 	.short	0x0100
        /*0e9a*/ 	.byte	0x08
	.zero		1


	//   ....[7]....
        /*0e9c*/ 	.word	0x00000540
        /*0ea0*/ 	.word	0x000000ff
        /*0ea4*/ 	.word	0x00028860
        /*0ea8*/ 	.short	0x0100
        /*0eaa*/ 	.byte	0x08
	.zero		1


	//   ....[8]....
        /*0eac*/ 	.word	0x00000550
        /*0eb0*/ 	.word	0x000000ff
        /*0eb4*/ 	.word	0x00028858
        /*0eb8*/ 	.short	0x0100
        /*0eba*/ 	.byte	0x08
	.zero		1


	//   ....[9]....
        /*0ebc*/ 	.word	0x00000560
        /*0ec0*/ 	.word	0x000000ff
        /*0ec4*/ 	.word	0x00028868
        /*0ec8*/ 	.short	0x0100
        /*0eca*/ 	.byte	0x08
	.zero		1


	//   ....[10]....
        /*0ecc*/ 	.word	0x00000650
        /*0ed0*/ 	.word	0x000000ff
        /*0ed4*/ 	.word	0x00028870
        /*0ed8*/ 	.short	0x0100
        /*0eda*/ 	.byte	0x06
	.zero		1


	//   ....[11]....
        /*0edc*/ 	.word	0x00000660
        /*0ee0*/ 	.word	0x000000ff
        /*0ee4*/ 	.word	0x00028880
        /*0ee8*/ 	.short	0x0100
        /*0eea*/ 	.byte	0x06
	.zero		1


	//   ....[12]....
        /*0eec*/ 	.word	0x00000670
        /*0ef0*/ 	.word	0x000000ff
        /*0ef4*/ 	.word	0x00028878
        /*0ef8*/ 	.short	0x0100
        /*0efa*/ 	.byte	0x06
	.zero		1


	//   ....[13]....
        /*0efc*/ 	.word	0x00000680
        /*0f00*/ 	.word	0x000000ff
        /*0f04*/ 	.word	0x00028888
        /*0f08*/ 	.short	0x0100
        /*0f0a*/ 	.byte	0x06
	.zero		1


	//   ....[14]....
        /*0f0c*/ 	.word	0x000007b0
        /*0f10*/ 	.word	0x000000ff
        /*0f14*/ 	.word	0x00028890
        /*0f18*/ 	.short	0x0100
        /*0f1a*/ 	.byte	0x08
	.zero		1


	//   ....[15]....
        /*0f1c*/ 	.word	0x000007c0
        /*0f20*/ 	.word	0x000000ff
        /*0f24*/ 	.word	0x000288a0
        /*0f28*/ 	.short	0x0100
        /*0f2a*/ 	.byte	0x08
	.zero		1


	//   ....[16]....
        /*0f2c*/ 	.word	0x000007d0
        /*0f30*/ 	.word	0x000000ff
        /*0f34*/ 	.word	0x00028898
        /*0f38*/ 	.short	0x0100
        /*0f3a*/ 	.byte	0x08
	.zero		1


	//   ....[17]....
        /*0f3c*/ 	.word	0x000007e0
        /*0f40*/ 	.word	0x000000ff
        /*0f44*/ 	.word	0x000288a8
        /*0f48*/ 	.short	0x0100
        /*0f4a*/ 	.byte	0x08
	.zero		1


	//   ....[18]....
        /*0f4c*/ 	.word	0x00000910
        /*0f50*/ 	.word	0x000000ff
        /*0f54*/ 	.word	0x000288b0
        /*0f58*/ 	.short	0x0100
        /*0f5a*/ 	.byte	0x08
	.zero		1


	//   ....[19]....
        /*0f5c*/ 	.word	0x00000920
        /*0f60*/ 	.word	0x000000ff
        /*0f64*/ 	.word	0x000288c0
        /*0f68*/ 	.short	0x0100
        /*0f6a*/ 	.byte	0x08
	.zero		1


	//   ....[20]....
        /*0f6c*/ 	.word	0x00000930
        /*0f70*/ 	.word	0x000000ff
        /*0f74*/ 	.word	0x000288b8
        /*0f78*/ 	.short	0x0100
        /*0f7a*/ 	.byte	0x08
	.zero		1


	//   ....[21]....
        /*0f7c*/ 	.word	0x00000940
        /*0f80*/ 	.word	0x000000ff
        /*0f84*/ 	.word	0x000288c8
        /*0f88*/ 	.short	0x0100
        /*0f8a*/ 	.byte	0x08
	.zero		1


	//   ....[22]....
        /*0f8c*/ 	.word	0x000036d0
        /*0f90*/ 	.word	0x0000006e
        /*0f94*/ 	.word	0x00028890
        /*0f98*/ 	.short	0x010a
        /*0f9a*/ 	.byte	0x3f
	.zero		1


	//   ....[23]....
        /*0f9c*/ 	.word	0x00005cd0
        /*0fa0*/ 	.word	0x0000006e
        /*0fa4*/ 	.word	0x00028890
        /*0fa8*/ 	.short	0x010a
        /*0faa*/ 	.byte	0x3f
	.zero		1


	//   ....[24]....
        /*0fac*/ 	.word	0x00007e50
        /*0fb0*/ 	.word	0x0000006e
        /*0fb4*/ 	.word	0x00028890
        /*0fb8*/ 	.short	0x010a
        /*0fba*/ 	.byte	0x3f
	.zero		1


	//   ....[25]....
        /*0fbc*/ 	.word	0x000084b0
        /*0fc0*/ 	.word	0x00000030
        /*0fc4*/ 	.word	0x00000000
        /*0fc8*/ 	.short	0x0101
        /*0fca*/ 	.byte	0x3f
	.zero		1


	//   ....[26]....
        /*0fcc*/ 	.word	0x000084f0
        /*0fd0*/ 	.word	0x0000006e
        /*0fd4*/ 	.word	0x000288b0
        /*0fd8*/ 	.short	0x010a
        /*0fda*/ 	.byte	0x3f
	.zero		1


	//   ....[27]....
        /*0fdc*/ 	.word	0x00008b40
        /*0fe0*/ 	.word	0x0000006e
        /*0fe4*/ 	.word	0x00000000
        /*0fe8*/ 	.short	0x0101
        /*0fea*/ 	.byte	0x3f
	.zero		1


	//   ....[28]....
        /*0fec*/ 	.word	0x000093e0
        /*0ff0*/ 	.word	0x00000002
        /*0ff4*/ 	.word	0x00028800
        /*0ff8*/ 	.short	0x010a
        /*0ffa*/ 	.byte	0x3f
	.zero		1


	//   ....[29]....
        /*0ffc*/ 	.word	0x00009430
        /*1000*/ 	.word	0x00000002
        /*1004*/ 	.word	0x00028800
        /*1008*/ 	.short	0x010a
        /*100a*/ 	.byte	0x3f
	.zero		1


	//   ....[30]....
        /*100c*/ 	.word	0x0000a4b0
        /*1010*/ 	.word	0x00000002
        /*1014*/ 	.word	0x00028800
        /*1018*/ 	.short	0x010a
        /*101a*/ 	.byte	0x3f
	.zero		1


	//   ....[31]....
        /*101c*/ 	.word	0x0000c890
        /*1020*/ 	.word	0x00000002
        /*1024*/ 	.word	0x00028800
        /*1028*/ 	.short	0x010a
        /*102a*/ 	.byte	0x3f
	.zero		1


	//   ....[32]....
        /*102c*/ 	.word	0x0000e370
        /*1030*/ 	.word	0x00000003
        /*1034*/ 	.word	0x00028830
        /*1038*/ 	.short	0x010a
        /*103a*/ 	.byte	0x3f
	.zero		1


	//   ....[33]....
        /*103c*/ 	.word	0x0000e3e0
        /*1040*/ 	.word	0x00000003
        /*1044*/ 	.word	0x00028830
        /*1048*/ 	.short	0x010a
        /*104a*/ 	.byte	0x3f
	.zero		1


	//   ....[34]....
        /*104c*/ 	.word	0x0000eb90
        /*1050*/ 	.word	0x00000003
        /*1054*/ 	.word	0x00000000
        /*1058*/ 	.short	0x0101
        /*105a*/ 	.byte	0x3f
	.zero		1


	//   ....[35]....
        /*105c*/ 	.word	0x000108d0
        /*1060*/ 	.word	0x00000000
        /*1064*/ 	.word	0x00028830
        /*1068*/ 	.short	0x010a
        /*106a*/ 	.byte	0x3f
	.zero		1


	//   ....[36]....
        /*106c*/ 	.word	0x00010920
        /*1070*/ 	.word	0x00000000
        /*1074*/ 	.word	0x00028830
        /*1078*/ 	.short	0x010a
        /*107a*/ 	.byte	0x3f
	.zero		1


	//   ....[37]....
        /*107c*/ 	.word	0x00010d30
        /*1080*/ 	.word	0x00000006
        /*1084*/ 	.word	0x00028850
        /*1088*/ 	.short	0x010a
        /*108a*/ 	.byte	0x3f
	.zero		1


	//   ....[38]....
        /*108c*/ 	.word	0x00010d70
        /*1090*/ 	.word	0x00000006
        /*1094*/ 	.word	0x00028850
        /*1098*/ 	.short	0x010a
        /*109a*/ 	.byte	0x3f
	.zero		1


	//   ....[39]....
        /*109c*/ 	.word	0x00012710
        /*10a0*/ 	.word	0x00000015
        /*10a4*/ 	.word	0x00000000
        /*10a8*/ 	.short	0x0101
        /*10aa*/ 	.byte	0x3f
	.zero		1


	//   ....[40]....
        /*10ac*/ 	.word	0x000127b0
        /*10b0*/ 	.word	0x0000000e
        /*10b4*/ 	.word	0x00000000
        /*10b8*/ 	.short	0x0101
        /*10ba*/ 	.byte	0x3f
	.zero		1


	//   ....[41]....
        /*10bc*/ 	.word	0x00013400
        /*10c0*/ 	.word	0x00000000
        /*10c4*/ 	.word	0x00028830
        /*10c8*/ 	.short	0x010a
        /*10ca*/ 	.byte	0x3f
	.zero		1


	//   ....[42]....
        /*10cc*/ 	.word	0x00013450
        /*10d0*/ 	.word	0x00000000
        /*10d4*/ 	.word	0x00028830
        /*10d8*/ 	.short	0x010a
        /*10da*/ 	.byte	0x3f
	.zero		1


	//   ....[43]....
        /*10dc*/ 	.word	0x00013860
        /*10e0*/ 	.word	0x00000006
        /*10e4*/ 	.word	0x00028850
        /*10e8*/ 	.short	0x010a
        /*10ea*/ 	.byte	0x3f
	.zero		1


	//   ....[44]....
        /*10ec*/ 	.word	0x000138a0
        /*10f0*/ 	.word	0x00000006
        /*10f4*/ 	.word	0x00028850
        /*10f8*/ 	.short	0x010a
        /*10fa*/ 	.byte	0x3f
	.zero		1


	//   ....[45]....
        /*10fc*/ 	.word	0x00014a20
        /*1100*/ 	.word	0x00000027
        /*1104*/ 	.word	0x00000000
        /*1108*/ 	.short	0x0101
        /*110a*/ 	.byte	0x3f
	.zero		1


	//   ....[46]....
        /*110c*/ 	.word	0x00014ac0
        /*1110*/ 	.word	0x0000000d
        /*1114*/ 	.word	0x00000000
        /*1118*/ 	.short	0x0101
        /*111a*/ 	.byte	0x3f
	.zero		1


	//   ....[47]....
        /*111c*/ 	.word	0x00015530
        /*1120*/ 	.word	0x0000000e
        /*1124*/ 	.word	0x00028850
        /*1128*/ 	.short	0x010a
        /*112a*/ 	.byte	0x3f
	.zero		1


	//   ....[48]....
        /*112c*/ 	.word	0x000155b0
        /*1130*/ 	.word	0x0000000e
        /*1134*/ 	.word	0x00028850
        /*1138*/ 	.short	0x010a
        /*113a*/ 	.byte	0x3f
	.zero		1


	//   ....[49]....
        /*113c*/ 	.word	0x00015b70
        /*1140*/ 	.word	0x00000006
        /*1144*/ 	.word	0x00000000
        /*1148*/ 	.short	0x0101
        /*114a*/ 	.byte	0x3f
	.zero		1


	//   ....[50]....
        /*114c*/ 	.word	0x000170f0
        /*1150*/ 	.word	0x00000003
        /*1154*/ 	.word	0x00000000
        /*1158*/ 	.short	0x0101
        /*115a*/ 	.byte	0x3f
	.zero		1


	//   ....[51]....
        /*115c*/ 	.word	0x000177a0
        /*1160*/ 	.word	0x0000000a
        /*1164*/ 	.word	0x00000000
        /*1168*/ 	.short	0x0101
        /*116a*/ 	.byte	0x3f
	.zero		1


	//   ....[52]....
        /*116c*/ 	.word	0x0001ae40
        /*1170*/ 	.word	0x00000012
        /*1174*/ 	.word	0x00028820
        /*1178*/ 	.short	0x010a
        /*117a*/ 	.byte	0x3f
	.zero		1


	//   ....[53]....
        /*117c*/ 	.word	0x0001af10
        /*1180*/ 	.word	0x00000005
        /*1184*/ 	.word	0x000288a0
        /*1188*/ 	.short	0x010a
        /*118a*/ 	.byte	0x3f
	.zero		1


	//   ....[54]....
        /*118c*/ 	.word	0x0001b250
        /*1190*/ 	.word	0x00000005
        /*1194*/ 	.word	0x000288c0
        /*1198*/ 	.short	0x010a
        /*119a*/ 	.byte	0x3f
	.zero		1


	//   ....[55]....
        /*119c*/ 	.word	0x0001b6f0
        /*11a0*/ 	.word	0x00000006
        /*11a4*/ 	.word	0x000288a0
        /*11a8*/ 	.short	0x010a
        /*11aa*/ 	.byte	0x3f
	.zero		1


	//   ....[56]....
        /*11ac*/ 	.word	0x0001ba10
        /*11b0*/ 	.word	0x00000006
        /*11b4*/ 	.word	0x000288c0
        /*11b8*/ 	.short	0x010a
        /*11ba*/ 	.byte	0x3f
	.zero		1


	//   ....[57]....
        /*11bc*/ 	.word	0x0001ca40
        /*11c0*/ 	.word	0x00000000
        /*11c4*/ 	.word	0x00028840
        /*11c8*/ 	.short	0x010a
        /*11ca*/ 	.byte	0x3f
	.zero		1


	//   ....[58]....
        /*11cc*/ 	.word	0x0001d8a0
        /*11d0*/ 	.word	0x00000012
        /*11d4*/ 	.word	0x00028800
        /*11d8*/ 	.short	0x0107
        /*11da*/ 	.byte	0x3f
	.zero		1


	//   ....[59]....
        /*11dc*/ 	.word	0x0001d9a0
        /*11e0*/ 	.word	0x00000012
        /*11e4*/ 	.word	0x00028800
        /*11e8*/ 	.short	0x0101
        /*11ea*/ 	.byte	0x3f
	.zero		1


	//   ....[60]....
        /*11ec*/ 	.word	0x0001d9c0
        /*11f0*/ 	.word	0x00000012
        /*11f4*/ 	.word	0x00028820
        /*11f8*/ 	.short	0x010a
        /*11fa*/ 	.byte	0x3f
	.zero		1


	//   ....[61]....
        /*11fc*/ 	.word	0x0001dd80
        /*1200*/ 	.word	0x00000003
        /*1204*/ 	.word	0x00028840
        /*1208*/ 	.short	0x010a
        /*120a*/ 	.byte	0x3f
	.zero		1


	//   ....[62]....
        /*120c*/ 	.word	0x0001e110
        /*1210*/ 	.word	0x00000002
        /*1214*/ 	.word	0x00028860
        /*1218*/ 	.short	0x010a
        /*121a*/ 	.byte	0x3f
	.zero		1


	//   ....[63]....
        /*121c*/ 	.word	0x0001e7c0
        /*1220*/ 	.word	0x00000003
        /*1224*/ 	.word	0x00028840
        /*1228*/ 	.short	0x010a
        /*122a*/ 	.byte	0x3f
	.zero		1


	//   ....[64]....
        /*122c*/ 	.word	0x0001eb50
        /*1230*/ 	.word	0x00000002
        /*1234*/ 	.word	0x00028860
        /*1238*/ 	.short	0x010a
        /*123a*/ 	.byte	0x3f
	.zero		1


	//   ....[65]....
        /*123c*/ 	.word	0x0001f160
        /*1240*/ 	.word	0x00000002
        /*1244*/ 	.word	0x00028840
        /*1248*/ 	.short	0x010a
        /*124a*/ 	.byte	0x3f
	.zero		1


	//   ....[66]....
        /*124c*/ 	.word	0x0001f4e0
        /*1250*/ 	.word	0x00000002
        /*1254*/ 	.word	0x00028860
        /*1258*/ 	.short	0x010a
        /*125a*/ 	.byte	0x3f
	.zero		1


	//   ....[67]....
        /*125c*/ 	.word	0x0001fa90
        /*1260*/ 	.word	0x00000000
        /*1264*/ 	.word	0x00028860
        /*1268*/ 	.short	0x010a
        /*126a*/ 	.byte	0x3f
	.zero		1


	//   ....[68]....
        /*126c*/ 	.word	0x00021130
        /*1270*/ 	.word	0x00000000
        /*1274*/ 	.word	0x00028820
        /*1278*/ 	.short	0x010a
        /*127a*/ 	.byte	0x3f
	.zero		1


	//   ....[69]....
        /*127c*/ 	.word	0x00021310
        /*1280*/ 	.word	0x00000006
        /*1284*/ 	.word	0x00000000
        /*1288*/ 	.short	0x010a
        /*128a*/ 	.byte	0x3f
	.zero		1


	//   ....[70]....
        /*128c*/ 	.word	0x00021340
        /*1290*/ 	.word	0x00000007
        /*1294*/ 	.word	0x00000000
        /*1298*/ 	.short	0x010a
        /*129a*/ 	.byte	0x3f
	.zero		1


	//   ....[71]....
        /*129c*/ 	.word	0x000213a0
        /*12a0*/ 	.word	0x00000004
        /*12a4*/ 	.word	0x00000000
        /*12a8*/ 	.short	0x010a
        /*12aa*/ 	.byte	0x3f
	.zero		1


	//   ....[72]....
        /*12ac*/ 	.word	0x000213d0
        /*12b0*/ 	.word	0x00000003
        /*12b4*/ 	.word	0x00000000
        /*12b8*/ 	.short	0x010a
        /*12ba*/ 	.byte	0x3f
	.zero		1


	//   ....[73]....
        /*12bc*/ 	.word	0x00021430
        /*12c0*/ 	.word	0x0000006e
        /*12c4*/ 	.word	0x00028890
        /*12c8*/ 	.short	0x010a
        /*12ca*/ 	.byte	0x3f
	.zero		1


	//   ....[74]....
        /*12cc*/ 	.word	0x00021480
        /*12d0*/ 	.word	0x0000006e
        /*12d4*/ 	.word	0x00028890
        /*12d8*/ 	.short	0x010a
        /*12da*/ 	.byte	0x3f
	.zero		1


	//   ....[75]....
        /*12dc*/ 	.word	0x000214d0
        /*12e0*/ 	.word	0x0000006e
        /*12e4*/ 	.word	0x00028890
        /*12e8*/ 	.short	0x010a
        /*12ea*/ 	.byte	0x3f
	.zero		1


	//   ....[76]....
        /*12ec*/ 	.word	0x00021520
        /*12f0*/ 	.word	0x0000006e
        /*12f4*/ 	.word	0x000288b0
        /*12f8*/ 	.short	0x010a
        /*12fa*/ 	.byte	0x3f
	.zero		1


	//   ....[77]....
        /*12fc*/ 	.word	0x00021d80
        /*1300*/ 	.word	0x00000002
        /*1304*/ 	.word	0x00028800
        /*1308*/ 	.short	0x010a
        /*130a*/ 	.byte	0x3f
	.zero		1


	//   ....[78]....
        /*130c*/ 	.word	0x000228d0
        /*1310*/ 	.word	0x00000002
        /*1314*/ 	.word	0x00028800
        /*1318*/ 	.short	0x010a
        /*131a*/ 	.byte	0x3f
	.zero		1


	//   ....[79]....
        /*131c*/ 	.word	0x00022920
        /*1320*/ 	.word	0x00000003
        /*1324*/ 	.word	0x00028830
        /*1328*/ 	.short	0x010a
        /*132a*/ 	.byte	0x3f
	.zero		1


	//   ....[80]....
        /*132c*/ 	.word	0x00022970
        /*1330*/ 	.word	0x00000000
        /*1334*/ 	.word	0x00028830
        /*1338*/ 	.short	0x010a
        /*133a*/ 	.byte	0x3f
	.zero		1


	//   ....[81]....
        /*133c*/ 	.word	0x000229c0
        /*1340*/ 	.word	0x00000006
        /*1344*/ 	.word	0x00028850
        /*1348*/ 	.short	0x010a
        /*134a*/ 	.byte	0x3f
	.zero		1


	//   ....[82]....
        /*134c*/ 	.word	0x00022a10
        /*1350*/ 	.word	0x00000000
        /*1354*/ 	.word	0x00028830
        /*1358*/ 	.short	0x010a
        /*135a*/ 	.byte	0x3f
	.zero		1


	//   ....[83]....
        /*135c*/ 	.word	0x00022a60
        /*1360*/ 	.word	0x00000006
        /*1364*/ 	.word	0x00028850
        /*1368*/ 	.short	0x010a
        /*136a*/ 	.byte	0x3f
	.zero		1


	//   ....[84]....
        /*136c*/ 	.word	0x00022ab0
        /*1370*/ 	.word	0x0000000e
        /*1374*/ 	.word	0x00028850
        /*1378*/ 	.short	0x010a
        /*137a*/ 	.byte	0x3f
	.zero		1


	//   ....[85]....
        /*137c*/ 	.word	0x000236b0
        /*1380*/ 	.word	0x00000012
        /*1384*/ 	.word	0x00028820
        /*1388*/ 	.short	0x010a
        /*138a*/ 	.byte	0x3f
	.zero		1


	//   ....[86]....
        /*138c*/ 	.word	0x00023700
        /*1390*/ 	.word	0x00000005
        /*1394*/ 	.word	0x000288a0
        /*1398*/ 	.short	0x010a
        /*139a*/ 	.byte	0x3f
	.zero		1


	//   ....[87]....
        /*139c*/ 	.word	0x00023750
        /*13a0*/ 	.word	0x00000005
        /*13a4*/ 	.word	0x000288c0
        /*13a8*/ 	.short	0x010a
        /*13aa*/ 	.byte	0x3f
	.zero		1


	//   ....[88]....
        /*13ac*/ 	.word	0x000237a0
        /*13b0*/ 	.word	0x00000006
        /*13b4*/ 	.word	0x000288a0
        /*13b8*/ 	.short	0x010a
        /*13ba*/ 	.byte	0x3f
	.zero		1


	//   ....[89]....
        /*13bc*/ 	.word	0x000237f0
        /*13c0*/ 	.word	0x00000006
        /*13c4*/ 	.word	0x000288c0
        /*13c8*/ 	.short	0x010a
        /*13ca*/ 	.byte	0x3f
	.zero		1


	//   ....[90]....
        /*13cc*/ 	.word	0x00023990
        /*13d0*/ 	.word	0x00000000
        /*13d4*/ 	.word	0x00028840
        /*13d8*/ 	.short	0x010a
        /*13da*/ 	.byte	0x3f
	.zero		1


	//   ....[91]....
        /*13dc*/ 	.word	0x000244c0
        /*13e0*/ 	.word	0x00000012
        /*13e4*/ 	.word	0x00028820
        /*13e8*/ 	.short	0x010a
        /*13ea*/ 	.byte	0x3f
	.zero		1


	//   ....[92]....
        /*13ec*/ 	.word	0x00024510
        /*13f0*/ 	.word	0x00000003
        /*13f4*/ 	.word	0x00028840
        /*13f8*/ 	.short	0x010a
        /*13fa*/ 	.byte	0x3f
	.zero		1


	//   ....[93]....
        /*13fc*/ 	.word	0x00024560
        /*1400*/ 	.word	0x00000002
        /*1404*/ 	.word	0x00028860
        /*1408*/ 	.short	0x010a
        /*140a*/ 	.byte	0x3f
	.zero		1


	//   ....[94]....
        /*140c*/ 	.word	0x000245b0
        /*1410*/ 	.word	0x00000003
        /*1414*/ 	.word	0x00028840
        /*1418*/ 	.short	0x010a
        /*141a*/ 	.byte	0x3f
	.zero		1


	//   ....[95]....
        /*141c*/ 	.word	0x00024600
        /*1420*/ 	.word	0x00000002
        /*1424*/ 	.word	0x00028860
        /*1428*/ 	.short	0x010a
        /*142a*/ 	.byte	0x3f
	.zero		1


	//   ....[96]....
        /*142c*/ 	.word	0x00024650
        /*1430*/ 	.word	0x00000002
        /*1434*/ 	.word	0x00028840
        /*1438*/ 	.short	0x010a
        /*143a*/ 	.byte	0x3f
	.zero		1


	//   ....[97]....
        /*143c*/ 	.word	0x000246a0
        /*1440*/ 	.word	0x00000002
        /*1444*/ 	.word	0x00028860
        /*1448*/ 	.short	0x010a
        /*144a*/ 	.byte	0x3f
	.zero		1


	//   ....[98]....
        /*144c*/ 	.word	0x000246f0
        /*1450*/ 	.word	0x00000000
        /*1454*/ 	.word	0x00028860
        /*1458*/ 	.short	0x010a
        /*145a*/ 	.byte	0x3f
	.zero		1


	//   ....[99]....
        /*145c*/ 	.word	0x00025290
        /*1460*/ 	.word	0x00000000
        /*1464*/ 	.word	0x00028820
        /*1468*/ 	.short	0x010a
        /*146a*/ 	.byte	0x3f
	.zero		1


	//   ....[100]....
        /*146c*/ 	.word	0x00025430
        /*1470*/ 	.word	0x00000006
        /*1474*/ 	.word	0x00000000
        /*1478*/ 	.short	0x010a
        /*147a*/ 	.byte	0x3f
	.zero		1


	//   ....[101]....
        /*147c*/ 	.word	0x00025480
        /*1480*/ 	.word	0x00000007
        /*1484*/ 	.word	0x00000000
        /*1488*/ 	.short	0x010a
        /*148a*/ 	.byte	0x3f
	.zero		1


	//   ....[102]....
        /*148c*/ 	.word	0x000254d0
        /*1490*/ 	.word	0x00000004
        /*1494*/ 	.word	0x00000000
        /*1498*/ 	.short	0x010a
        /*149a*/ 	.byte	0x3f
	.zero		1


	//----- nvinfo : EIATTR_NUM_MBARRIERS
	.align		4
.L_1107:
        /*149c*/ 	.byte	0x03, 0x38
        /*149e*/ 	.short	0x0016


	//----- nvinfo : EIATTR_EXIT_INSTR_OFFSETS
	.align		4
        /*14a0*/ 	.byte	0x04, 0x1c
        /*14a2*/ 	.short	(.L_1109 - .L_1108)


	//   ....[0]....
.L_1108:
        /*14a4*/ 	.word	0x00021420


	//----- nvinfo : EIATTR_MAX_THREADS
	.align		4
.L_1109:
        /*14a8*/ 	.byte	0x04, 0x05
        /*14aa*/ 	.short	(.L_1111 - .L_1110)
.L_1110:
        /*14ac*/ 	.word	0x00000180
        /*14b0*/ 	.word	0x00000001
        /*14b4*/ 	.word	0x00000001


	//----- nvinfo : EIATTR_CRS_STACK_SIZE
	.align		4
.L_1111:
        /*14b8*/ 	.byte	0x04, 0x1e
        /*14ba*/ 	.short	(.L_1113 - .L_1112)
.L_1112:
        /*14bc*/ 	.word	0x00000000


	//----- nvinfo : EIATTR_CBANK_PARAM_SIZE
	.align		4
.L_1113:
        /*14c0*/ 	.byte	0x03, 0x19
        /*14c2*/ 	.short	0x0af0


	//----- nvinfo : EIATTR_PARAM_CBANK
	.align		4
        /*14c4*/ 	.byte	0x04, 0x0a
        /*14c6*/ 	.short	(.L_1115 - .L_1114)
	.align		4
.L_1114:
        /*14c8*/ 	.word	index@(.nv.constant0._ZN7cutlass13device_kernelIN5flash11enable_sm90INS1_16FlashAttnFwdSm90INS1_25CollectiveMainloopFwdSm90ILi2EN4cute5tupleIJNS5_1CILi1EEES8_S8_EEENS6_IJNS7_ILi128EEESA_SA_EEELi128ENS_6half_tEfNS_4arch4Sm90ELb1ELb0ELb0ELb1ELb0ELb1ELb0ELb1ELb1ELb1ELb1ELb0EEENS1_21CollectiveEpilogueFwdISB_S9_SC_SE_Li256ELb1ELb1ELb1ELb0EEENS1_36VarlenDynamicPersistentTileSchedulerILi128ELi128ELi256ELi128ELb1ELb1ELb1ELb1ELb1ELb1EEEEEEEEEvNT_6ParamsE)
        /*14cc*/ 	.short	0x0210
        /*14ce*/ 	.short	0x0af0


	//----- nvinfo : EIATTR_SW_WAR
	.align		4
.L_1115:
        /*14d0*/ 	.byte	0x04, 0x36
        /*14d2*/ 	.short	(.L_1117 - .L_1116)
.L_1116:
        /*14d4*/ 	.word	0x00000008
.L_1117:


//--------------------- .nv.info._ZN7cutlass13device_kernelIN5flash11enable_sm90INS1_16FlashAttnFwdSm90INS1_25CollectiveMainloopFwdSm90ILi2EN4cute5tupleIJNS5_1CILi1EEES8_S8_EEENS6_IJNS7_ILi192EEENS7_ILi144EEENS7_ILi96EEEEEELi96ENS_6half_tEfNS_4arch4Sm90ELb0ELb0ELb0ELb0ELb0ELb0ELb0ELb0ELb1ELb1ELb1ELb0EEENS1_21CollectiveEpilogueFwdINS6_IJSA_SC_SB_EEES9_SE_SG_Li384ELb0ELb1ELb1ELb0EEENS1_19SingleTileSchedulerILb0ELb1ELb1ELi192EEEEEEEEEvNT_6ParamsE --------------------------
	.section	.nv.info._ZN7cutlass13device_kernelIN5flash11enable_sm90INS1_16FlashAttnFwdSm90INS1_25CollectiveMainloopFwdSm90ILi2EN4cute5tupleIJNS5_1CILi1EEES8_S8_EEENS6_IJNS7_ILi192EEENS7_ILi144EEENS7_ILi96EEEEEELi96ENS_6half_tEfNS_4arch4Sm90ELb0ELb0ELb0ELb0ELb0ELb0ELb0ELb0ELb1ELb1ELb1ELb0EEENS1_21CollectiveEpilogueFwdINS6_IJSA_SC_SB_EEES9_SE_SG_Li384ELb0ELb1ELb1ELb0EEENS1_19SingleTileSchedulerILb0ELb1ELb1ELi192EEEEEEEEEvNT_6ParamsE,"",@"SHT_CUDA_INFO"
	.sectionflags	@""
	.align	4


	//----- nvinfo : EIATTR_CUDA_API_VERSION
	.align		4
        /*0000*/ 	.byte	0x04, 0x37
        /*0002*/ 	.short	(.L_1119 - .L_1118)
.L_1118:
        /*0004*/ 	.word	0x00000082


	//----- nvinfo : EIATTR_KPARAM_INFO
	.align		4
.L_1119:
        /*0008*/ 	.byte	0x04, 0x17
        /*000a*/ 	.short	(.L_1121 - .L_1120)
.L_1120:
        /*000c*/ 	.word	0x00000000
        /*0010*/ 	.short	0x0000
        /*0012*/ 	.short	0x0070
        /*0014*/ 	.byte	0x00, 0xf0, 0x01, 0x28


	//----- nvinfo : EIATTR_SPARSE_MMA_MASK
	.align		4
.L_1121:
        /*0018*/ 	.byte	0x03, 0x50
        /*001a*/ 	.short	0x0000


	//----- nvinfo : EIATTR_MAXREG_COUNT
	.align		4
        /*001c*/ 	.byte	0x03, 0x1b
        /*001e*/ 	.short	0x0080


	//----- nvinfo : EIATTR_NUM_BARRIERS
	.align		4
        /*0020*/ 	.byte	0x02, 0x4c
        /*0022*/ 	.byte	0x10
	.zero		1


	//----- nvinfo : EIATTR_EXTERNS
	.align		4
        /*0024*/ 	.byte	0x04, 0x0f
        /*0026*/ 	.short	(.L_1123 - .L_1122)


	//   ....[0]....
	.align		4
.L_1122:
        /*0028*/ 	.word	index@(__assertfail)


	//----- nvinfo : EIATTR_MERCURY_ISA_VERSION
	.align		4
.L_1123:
        /*002c*/ 	.byte	0x03, 0x5f
        /*002e*/ 	.short	0x0101


	//----- nvinfo : EIATTR_INT_WARP_WIDE_INSTR_OFFSETS
	.align		4
        /*0030*/ 	.byte	0x04, 0x31
        /*0032*/ 	.short	(.L_1125 - .L_1124)


	//   ....[0]....
.L_1124:
        /*0034*/ 	.word	0x00000110


	//   ....[1]....
        /*0038*/ 	.word	0x000001b0


	//   ....[2]....
        /*003c*/ 	.word	0x00000220


	//----- nvinfo : EIATTR_COOP_GROUP_MASK_REGIDS
	.align		4
.L_1125:
        /*0040*/ 	.byte	0x04, 0x29
        /*0042*/ 	.short	(.L_1127 - .L_1126)


	//   ....[0]....
.L_1126:
        /*0044*/ 	.word	0xffffffff


	//   ....[1]....
        /*0048*/ 	.word	0xffffffff


	//   ....[2]....
        /*004c*/ 	.word	0xffffffff


	//   ....[3]....
        /*0050*/ 	.word	0xffffffff


	//   ....[4]....
        /*0054*/ 	.word	0xffffffff


	//   ....[5]....
        /*0058*/ 	.word	0xffffffff


	//   ....[6]....
        /*005c*/ 	.word	0xffffffff


	//   ....[7]....
        /*0060*/ 	.word	0xffffffff


	//   ....[8]....
        /*0064*/ 	.word	0xffffffff


	//   ....[9]....
        /*0068*/ 	.word	0xffffffff


	//   ....[10]....
        /*006c*/ 	.word	0xffffffff


	//   ....[11]....
        /*0070*/ 	.word	0xffffffff


	//   ....[12]....
        /*0074*/ 	.word	0xffffffff


	//   ....[13]....
        /*0078*/ 	.word	0xffffffff


	//   ....[14]....
        /*007c*/ 	.word	0xffffffff


	//   ....[15]....
        /*0080*/ 	.word	0xffffffff


	//   ....[16]....
        /*0084*/ 	.word	0xffffffff


	//   ....[17]....
        /*0088*/ 	.word	0xffffffff


	//   ....[18]....
        /*008c*/ 	.word	0xffffffff


	//   ....[19]....
        /*0090*/ 	.word	0xffffffff


	//   ....[20]....
        /*0094*/ 	.word	0xffffffff


	//   ....[21]....
        /*0098*/ 	.word	0xffffffff


	//   ....[22]....
        /*009c*/ 	.word	0xffffffff


	//   ....[23]....
        /*00a0*/ 	.word	0xffffffff


	//   ....[24]....
        /*00a4*/ 	.word	0xffffffff


	//   ....[25]....
        /*00a8*/ 	.word	0xffffffff


	//   ....[26]....
        /*00ac*/ 	.word	0xffffffff


	//   ....[27]....
        /*00b0*/ 	.word	0xffffffff


	//   ....[28]....
        /*00b4*/ 	.word	0xffffffff


	//   ....[29]....
        /*00b8*/ 	.word	0xffffffff


	//   ....[30]....
        /*00bc*/ 	.word	0xffffffff


	//   ....[31]....
        /*00c0*/ 	.word	0xffffffff


	//   ....[32]....
        /*00c4*/ 	.word	0xffffffff


	//   ....[33]....
        /*00c8*/ 	.word	0xffffffff


	//   ....[34]....
        /*00cc*/ 	.word	0xffffffff


	//   ....[35]....
        /*00d0*/ 	.word	0xffffffff


	//   ....[36]....
        /*00d4*/ 	.word	0xffffffff


	//   ....[37]....
        /*00d8*/ 	.word	0xffffffff


	//   ....[38]....
        /*00dc*/ 	.word	0xffffffff


	//   ....[39]....
        /*00e0*/ 	.word	0xffffffff


	//   ....[40]....
        /*00e4*/ 	.word	0xffffffff


	//   ....[41]....
        /*00e8*/ 	.word	0xffffffff


	//   ....[42]....
        /*00ec*/ 	.word	0xffffffff


	//   ....[43]....
        /*00f0*/ 	.word	0xffffffff


	//   ....[44]....
        /*00f4*/ 	.word	0xffffffff


	//   ....[45]....
        /*00f8*/ 	.word	0x0500000f


	//   ....[46]....
        /*00fc*/ 	.word	0x0500000f


	//   ....[47]....
        /*0100*/ 	.word	0x0500000f


	//   ....[48]....
        /*0104*/ 	.word	0x0500000f


	//   ....[49]....
        /*0108*/ 	.word	0x0500000f


	//   ....[50]....
        /*010c*/ 	.word	0x0500000f


	//   ....[51]....
        /*0110*/ 	.word	0x0500000f


	//   ....[52]....
        /*0114*/ 	.word	0x0500000f


	//   ....[53]....
        /*0118*/ 	.word	0x0500000f


	//   ....[54]....
        /*011c*/ 	.word	0x0500000f


	//   ....[55]....
        /*0120*/ 	.word	0x0500000f


	//   ....[56]....
        /*0124*/ 	.word	0x0500000f


	//   ....[57]....
        /*0128*/ 	.word	0x0500000f


	//   ....[58]....
        /*012c*/ 	.word	0x0500000f


	//----- nvinfo : EIATTR_COOP_GROUP_INSTR_OFFSETS
	.align		4
.L_1127:
        /*0130*/ 	.byte	0x04, 0x28
        /*0132*/ 	.short	(.L_1129 - .L_1128)


	//   ....[0]....
.L_1128:
        /*0134*/ 	.word	0x00000050


	//   ....[1]....
        /*0138*/ 	.word	0x00000120


	//   ....[2]....
        /*013c*/ 	.word	0x000001d0


	//   ....[3]....
        /*0140*/ 	.word	0x00000390


	//   ....[4]....
        /*0144*/ 	.word	0x000004f0


	//   ....[5]....
        /*0148*/ 	.word	0x00000610


	//   ....[6]....
        /*014c*/ 	.word	0x00000770


	//   ....[7]....
        /*0150*/ 	.word	0x00000fe0


	//   ....[8]....
        /*0154*/ 	.word	0x00003400


	//   ....[9]....
        /*0158*/ 	.word	0x00003420


	//   ....[10]....
        /*015c*/ 	.word	0x00003a30


	//   ....[11]....
        /*0160*/ 	.word	0x00003a80


	//   ....[12]....
        /*0164*/ 	.word	0x00004cc0


	//   ....[13]....
        /*0168*/ 	.word	0x00006ad0


	//   ....[14]....
        /*016c*/ 	.word	0x00006b00


	//   ....[15]....
        /*0170*/ 	.word	0x00007080


	//   ....[16]....
        /*0174*/ 	.word	0x00007150


	//   ....[17]....
        /*0178*/ 	.word	0x00008570


	//   ....[18]....
        /*017c*/ 	.word	0x00008690


	//   ....[19]....
        /*0180*/ 	.word	0x000086d0


	//   ....[20]....
        /*0184*/ 	.word	0x000087e0


	//   ....[21]....
        /*0188*/ 	.word	0x000087f0


	//   ....[22]....
        /*018c*/ 	.word	0x000096b0


	//   ....[23]....
        /*0190*/ 	.word	0x00009710


	//   ....[24]....
        /*0194*/ 	.word	0x00009750


	//   ....[25]....
        /*0198*/ 	.word	0x00009780


	//   ....[26]....
        /*019c*/ 	.word	0x000097b0


	//   ....[27]....
        /*01a0*/ 	.word	0x000097c0


	//   ....[28]....
        /*01a4*/ 	.word	0x00009c90


	//   ....[29]....
        /*01a8*/ 	.word	0x00009ca0


	//   ....[30]....
        /*01ac*/ 	.word	0x0000a520


	//   ....[31]....
        /*01b0*/ 	.word	0x0000aee0


	//   ....[32]....
        /*01b4*/ 	.word	0x0000ba30


	//   ....[33]....
        /*01b8*/ 	.word	0x0000ba40


	//   ....[34]....
        /*01bc*/ 	.word	0x0000ba50


	//   ....[35]....
        /*01c0*/ 	.word	0x0000ba70


	//   ....[36]....
        /*01c4*/ 	.word	0x0000baa0


	//   ....[37]....
        /*01c8*/ 	.word	0x0000bb50


	//   ....[38]....
        /*01cc*/ 	.word	0x0000bb80


	//   ....[39]....
        /*01d0*/ 	.word	0x0000bc00


	//   ....[40]....
        /*01d4*/ 	.word	0x0000bc30


	//   ....[41]....
        /*01d8*/ 	.word	0x0000bc40


	//   ....[42]....
        /*01dc*/ 	.word	0x0000bca0


	//   ....[43]....
        /*01e0*/ 	.word	0x0000bcb0


	//   ....[44]....
        /*01e4*/ 	.word	0x0000e1f0


	//   ....[45]....
        /*01e8*/ 	.word	0x0000e660


	//   ....[46]....
        /*01ec*/ 	.word	0x0000e7e0


	//   ....[47]....
        /*01f0*/ 	.word	0x0000e830


	//   ....[48]....
        /*01f4*/ 	.word	0x0000e8e0


	//   ....[49]....
        /*01f8*/ 	.word	0x0000e9b0


	//   ....[50]....
        /*01fc*/ 	.word	0x0000ea30


	//   ....[51]....
        /*0200*/ 	.word	0x0000eb00


	//   ....[52]....
        /*0204*/ 	.word	0x0000eb80


	//   ....[53]....
        /*0208*/ 	.word	0x0000ec40


	//   ....[54]....
        /*020c*/ 	.word	0x0000ecf0


	//   ....[55]....
        /*0210*/ 	.word	0x0000edc0


	//   ....[56]....
        /*0214*/ 	.word	0x0000ee40


	//   ....[57]....
        /*0218*/ 	.word	0x0000ef20


	//   ....[58]....
        /*021c*/ 	.word	0x0000f2f0


	//----- nvinfo : EIATTR_REG_RECONFIG
	.align		4
.L_1129:
        /*0220*/ 	.byte	0x01, 0x54
	.zero		2


	//----- nvinfo : EIATTR_SYSCALL_OFFSETS
	.align		4
        /*0224*/ 	.byte	0x04, 0x46
        /*0226*/ 	.short	(.L_1131 - .L_1130)


	//   ....[0]....
.L_1130:
        /*0228*/ 	.word	0x000011a0


	//   ....[1]....
        /*022c*/ 	.word	0x0000ab90


	//   ....[2]....
        /*0230*/ 	.word	0x0000acd0


	//   ....[3]....
        /*0234*/ 	.word	0x0000adc0


	//   ....[4]....
        /*0238*/ 	.word	0x0000b530


	//----- nvinfo : EIATTR_MBARRIER_INSTR_OFFSETS
	.align		4
.L_1131:
        /*023c*/ 	.byte	0x04, 0x39
        /*023e*/ 	.short	(.L_1133 - .L_1132)


	//   ....[0]....
.L_1132:
        /*0240*/ 	.word	0x00000240
        /*0244*/ 	.word	0x000000ff
        /*0248*/ 	.word	0x00031c00
        /*024c*/ 	.short	0x0100
        /*024e*/ 	.byte	0x08
	.zero		1


	//   ....[1]....
        /*0250*/ 	.word	0x00000250
        /*0254*/ 	.word	0x000000ff
        /*0258*/ 	.word	0x00031c20
        /*025c*/ 	.short	0x0100
        /*025e*/ 	.byte	0x08
	.zero		1


	//   ....[2]....
        /*0260*/ 	.word	0x00000340
        /*0264*/ 	.word	0x000000ff
        /*0268*/ 	.word	0x00031c30
        /*026c*/ 	.short	0x0100
        /*026e*/ 	.byte	0x08
	.zero		1


	//   ....[3]....
        /*0270*/ 	.word	0x00000350
        /*0274*/ 	.word	0x000000ff
        /*0278*/ 	.word	0x00031c40
        /*027c*/ 	.short	0x0100
        /*027e*/ 	.byte	0x08
	.zero		1


	//   ....[4]....
        /*0280*/ 	.word	0x00000360
        /*0284*/ 	.word	0x000000ff
        /*0288*/ 	.word	0x00031c38
        /*028c*/ 	.short	0x0100
        /*028e*/ 	.byte	0x08
	.zero		1


	//   ....[5]....
        /*0290*/ 	.word	0x00000370
        /*0294*/ 	.word	0x000000ff
        /*0298*/ 	.word	0x00031c48
        /*029c*/ 	.short	0x0100
        /*029e*/ 	.byte	0x08
	.zero		1


	//   ....[6]....
        /*02a0*/ 	.word	0x000004a0
        /*02a4*/ 	.word	0x000000ff
        /*02a8*/ 	.word	0x00031c50
        /*02ac*/ 	.short	0x0100
        /*02ae*/ 	.byte	0x08
	.zero		1


	//   ....[7]....
        /*02b0*/ 	.word	0x000004b0
        /*02b4*/ 	.word	0x000000ff
        /*02b8*/ 	.word	0x00031c60
        /*02bc*/ 	.short	0x0100
        /*02be*/ 	.byte	0x08
	.zero		1


	//   ....[8]....
        /*02c0*/ 	.word	0x000004c0
        /*02c4*/ 	.word	0x000000ff
        /*02c8*/ 	.word	0x00031c58
        /*02cc*/ 	.short	0x0100
        /*02ce*/ 	.byte	0x08
	.zero		1


	//   ....[9]....
        /*02d0*/ 	.word	0x000004d0
        /*02d4*/ 	.word	0x000000ff
        /*02d8*/ 	.word	0x00031c68
        /*02dc*/ 	.short	0x0100
        /*02de*/ 	.byte	0x08
	.zero		1


	//   ....[10]....
        /*02e0*/ 	.word	0x000005c0
        /*02e4*/ 	.word	0x000000ff
        /*02e8*/ 	.word	0x00031c70
        /*02ec*/ 	.short	0x0100
        /*02ee*/ 	.byte	0x06
	.zero		1


	//   ....[11]....
        /*02f0*/ 	.word	0x000005d0
        /*02f4*/ 	.word	0x000000ff
        /*02f8*/ 	.word	0x00031c80
        /*02fc*/ 	.short	0x0100
        /*02fe*/ 	.byte	0x06
	.zero		1


	//   ....[12]....
        /*0300*/ 	.word	0x000005e0
        /*0304*/ 	.word	0x000000ff
        /*0308*/ 	.word	0x00031c78
        /*030c*/ 	.short	0x0100
        /*030e*/ 	.byte	0x06
	.zero		1


	//   ....[13]....
        /*0310*/ 	.word	0x000005f0
        /*0314*/ 	.word	0x000000ff
        /*0318*/ 	.word	0x00031c88
        /*031c*/ 	.short	0x0100
        /*031e*/ 	.byte	0x06
	.zero		1


	//   ....[14]....
        /*0320*/ 	.word	0x00000720
        /*0324*/ 	.word	0x000000ff
        /*0328*/ 	.word	0x00031c90
        /*032c*/ 	.short	0x0100
        /*032e*/ 	.byte	0x08
	.zero		1


	//   ....[15]....
        /*0330*/ 	.word	0x00000730
        /*0334*/ 	.word	0x000000ff
        /*0338*/ 	.word	0x00031ca0
        /*033c*/ 	.short	0x0100
        /*033e*/ 	.byte	0x08
	.zero		1


	//   ....[16]....
        /*0340*/ 	.word	0x00000740
        /*0344*/ 	.word	0x000000ff
        /*0348*/ 	.word	0x00031c98
        /*034c*/ 	.short	0x0100
        /*034e*/ 	.byte	0x08
	.zero		1


	//   ....[17]....
        /*0350*/ 	.word	0x00000750
        /*0354*/ 	.word	0x000000ff
        /*0358*/ 	.word	0x00031ca8
        /*035c*/ 	.short	0x0100
        /*035e*/ 	.byte	0x08
	.zero		1


	//   ....[18]....
        /*0360*/ 	.word	0x00000880
        /*0364*/ 	.word	0x000000ff
        /*0368*/ 	.word	0x00031cb0
        /*036c*/ 	.short	0x0100
        /*036e*/ 	.byte	0x08
	.zero		1


	//   ....[19]....
        /*0370*/ 	.word	0x00000890
        /*0374*/ 	.word	0x000000ff
        /*0378*/ 	.word	0x00031cc0
        /*037c*/ 	.short	0x0100
        /*037e*/ 	.byte	0x08
	.zero		1


	//   ....[20]....
        /*0380*/ 	.word	0x000008a0
        /*0384*/ 	.word	0x000000ff
        /*0388*/ 	.word	0x00031cb8
        /*038c*/ 	.short	0x0100
        /*038e*/ 	.byte	0x08
	.zero		1


	//   ....[21]....
        /*0390*/ 	.word	0x000008b0
        /*0394*/ 	.word	0x000000ff
        /*0398*/ 	.word	0x00031cc8
        /*039c*/ 	.short	0x0100
        /*039e*/ 	.byte	0x08
	.zero		1


	//   ....[22]....
        /*03a0*/ 	.word	0x000011d0
        /*03a4*/ 	.word	0x000000ff
        /*03a8*/ 	.word	0x00031c00
        /*03ac*/ 	.short	0x010a
        /*03ae*/ 	.byte	0x25
	.zero		1


	//   ....[23]....
        /*03b0*/ 	.word	0x00001220
        /*03b4*/ 	.word	0x000000ff
        /*03b8*/ 	.word	0x00031c30
        /*03bc*/ 	.short	0x010a
        /*03be*/ 	.byte	0x25
	.zero		1


	//   ....[24]....
        /*03c0*/ 	.word	0x00001260
        /*03c4*/ 	.word	0x000000ff
        /*03c8*/ 	.word	0x00031c30
        /*03cc*/ 	.short	0x010a
        /*03ce*/ 	.byte	0x25
	.zero		1


	//   ....[25]....
        /*03d0*/ 	.word	0x00003e30
        /*03d4*/ 	.word	0x00000009
        /*03d8*/ 	.word	0x00000000
        /*03dc*/ 	.short	0x0101
        /*03de*/ 	.byte	0x3f
	.zero		1


	//   ....[26]....
        /*03e0*/ 	.word	0x00004f60
        /*03e4*/ 	.word	0x00000005
        /*03e8*/ 	.word	0x00031c30
        /*03ec*/ 	.short	0x010a
        /*03ee*/ 	.byte	0x3f
	.zero		1


	//   ....[27]....
        /*03f0*/ 	.word	0x00004fa0
        /*03f4*/ 	.word	0x00000005
        /*03f8*/ 	.word	0x00031c30
        /*03fc*/ 	.short	0x010a
        /*03fe*/ 	.byte	0x3f
	.zero		1


	//   ....[28]....
        /*0400*/ 	.word	0x00006630
        /*0404*/ 	.word	0x000000ff
        /*0408*/ 	.word	0x00031c50
        /*040c*/ 	.short	0x010a
        /*040e*/ 	.byte	0x06
	.zero		1


	//   ....[29]....
        /*0410*/ 	.word	0x00006670
        /*0414*/ 	.word	0x000000ff
        /*0418*/ 	.word	0x00031c50
        /*041c*/ 	.short	0x010a
        /*041e*/ 	.byte	0x06
	.zero		1


	//   ....[30]....
        /*0420*/ 	.word	0x00007980
        /*0424*/ 	.word	0x00000077
        /*0428*/ 	.word	0x00000000
        /*042c*/ 	.short	0x0101
        /*042e*/ 	.byte	0x3f
	.zero		1


	//   ....[31]....
        /*0430*/ 	.word	0x00007a00
        /*0434*/ 	.word	0x0000008a
        /*0438*/ 	.word	0x00000000
        /*043c*/ 	.short	0x0101
        /*043e*/ 	.byte	0x3f
	.zero		1


	//   ....[32]....
        /*0440*/ 	.word	0x000085e0
        /*0444*/ 	.word	0x0000000c
        /*0448*/ 	.word	0x00031c50
        /*044c*/ 	.short	0x010a
        /*044e*/ 	.byte	0x3f
	.zero		1


	//   ....[33]....
        /*0450*/ 	.word	0x00008620
        /*0454*/ 	.word	0x0000000c
        /*0458*/ 	.word	0x00031c50
        /*045c*/ 	.short	0x010a
        /*045e*/ 	.byte	0x3f
	.zero		1


	//   ....[34]....
        /*0460*/ 	.word	0x00008d10
        /*0464*/ 	.word	0x00000009
        /*0468*/ 	.word	0x00000000
        /*046c*/ 	.short	0x0101
        /*046e*/ 	.byte	0x3f
	.zero		1


	//   ....[35]....
        /*0470*/ 	.word	0x000097d0
        /*0474*/ 	.word	0x000000ff
        /*0478*/ 	.word	0x00000000
        /*047c*/ 	.short	0x0101
        /*047e*/ 	.byte	0x04
	.zero		1


	//   ....[36]....
        /*0480*/ 	.word	0x0000b0e0
        /*0484*/ 	.word	0x000000ff
        /*0488*/ 	.word	0x00031c40
        /*048c*/ 	.short	0x010a
        /*048e*/ 	.byte	0x28
	.zero		1


	//   ....[37]....
        /*0490*/ 	.word	0x0000bea0
        /*0494*/ 	.word	0x000000ff
        /*0498*/ 	.word	0x00031c00
        /*049c*/ 	.short	0x0107
        /*049e*/ 	.byte	0x28
	.zero		1


	//   ....[38]....
        /*04a0*/ 	.word	0x0000bef0
        /*04a4*/ 	.word	0x000000ff
        /*04a8*/ 	.word	0x00031c00
        /*04ac*/ 	.short	0x0101
        /*04ae*/ 	.byte	0x28
	.zero		1


	//   ....[39]....
        /*04b0*/ 	.word	0x0000bf20
        /*04b4*/ 	.word	0x000000ff
        /*04b8*/ 	.word	0x00031c20
        /*04bc*/ 	.short	0x010a
        /*04be*/ 	.byte	0x28
	.zero		1


	//   ....[40]....
        /*04c0*/ 	.word	0x0000c260
        /*04c4*/ 	.word	0x000000ff
        /*04c8*/ 	.word	0x00031c48
        /*04cc*/ 	.short	0x010a
        /*04ce*/ 	.byte	0x28
	.zero		1


	//   ....[41]....
        /*04d0*/ 	.word	0x0000c630
        /*04d4*/ 	.word	0x000000ff
        /*04d8*/ 	.word	0x00031c60
        /*04dc*/ 	.short	0x010a
        /*04de*/ 	.byte	0x28
	.zero		1


	//   ....[42]....
        /*04e0*/ 	.word	0x0000cbb0
        /*04e4*/ 	.word	0x000000ff
        /*04e8*/ 	.word	0x00031c40
        /*04ec*/ 	.short	0x010a
        /*04ee*/ 	.byte	0x28
	.zero		1


	//   ....[43]....
        /*04f0*/ 	.word	0x0000cf90
        /*04f4*/ 	.word	0x000000ff
        /*04f8*/ 	.word	0x00031c68
        /*04fc*/ 	.short	0x010a
        /*04fe*/ 	.byte	0x28
	.zero		1


	//   ....[44]....
        /*0500*/ 	.word	0x0000d550
        /*0504*/ 	.word	0x000000ff
        /*0508*/ 	.word	0x00031c48
        /*050c*/ 	.short	0x010a
        /*050e*/ 	.byte	0x28
	.zero		1


	//   ....[45]....
        /*0510*/ 	.word	0x0000d910
        /*0514*/ 	.word	0x000000ff
        /*0518*/ 	.word	0x00031c60
        /*051c*/ 	.short	0x010a
        /*051e*/ 	.byte	0x28
	.zero		1


	//   ....[46]....
        /*0520*/ 	.word	0x0000dd50
        /*0524*/ 	.word	0x00000003
        /*0528*/ 	.word	0x00031c60
        /*052c*/ 	.short	0x010a
        /*052e*/ 	.byte	0x3f
	.zero		1


	//   ....[47]....
        /*0530*/ 	.word	0x0000e1b0
        /*0534*/ 	.word	0x00000007
        /*0538*/ 	.word	0x00031c20
        /*053c*/ 	.short	0x010a
        /*053e*/ 	.byte	0x3f
	.zero		1


	//   ....[48]....
        /*0540*/ 	.word	0x0000e2f0
        /*0544*/ 	.word	0x00000005
        /*0548*/ 	.word	0x00000000
        /*054c*/ 	.short	0x010a
        /*054e*/ 	.byte	0x3f
	.zero		1


	//   ....[49]....
        /*0550*/ 	.word	0x0000e360
        /*0554*/ 	.word	0x00000003
        /*0558*/ 	.word	0x00000000
        /*055c*/ 	.short	0x010a
        /*055e*/ 	.byte	0x3f
	.zero		1


	//   ....[50]....
        /*0560*/ 	.word	0x0000e3c0
        /*0564*/ 	.word	0x00000005
        /*0568*/ 	.word	0x00000000
        /*056c*/ 	.short	0x010a
        /*056e*/ 	.byte	0x3f
	.zero		1


	//   ....[51]....
        /*0570*/ 	.word	0x0000e3f0
        /*0574*/ 	.word	0x00000003
        /*0578*/ 	.word	0x00000000
        /*057c*/ 	.short	0x010a
        /*057e*/ 	.byte	0x3f
	.zero		1


	//   ....[52]....
        /*0580*/ 	.word	0x0000e460
        /*0584*/ 	.word	0x00000003
        /*0588*/ 	.word	0x00031c00
        /*058c*/ 	.short	0x010a
        /*058e*/ 	.byte	0x3f
	.zero		1


	//   ....[53]....
        /*0590*/ 	.word	0x0000e4c0
        /*0594*/ 	.word	0x00000003
        /*0598*/ 	.word	0x00031c30
        /*059c*/ 	.short	0x010a
        /*059e*/ 	.byte	0x3f
	.zero		1


	//   ....[54]....
        /*05a0*/ 	.word	0x0000e510
        /*05a4*/ 	.word	0x00000005
        /*05a8*/ 	.word	0x00031c30
        /*05ac*/ 	.short	0x010a
        /*05ae*/ 	.byte	0x3f
	.zero		1


	//   ....[55]....
        /*05b0*/ 	.word	0x0000e570
        /*05b4*/ 	.word	0x00000005
        /*05b8*/ 	.word	0x00031c50
        /*05bc*/ 	.short	0x010a
        /*05be*/ 	.byte	0x3f
	.zero		1


	//   ....[56]....
        /*05c0*/ 	.word	0x0000e5c0
        /*05c4*/ 	.word	0x0000000c
        /*05c8*/ 	.word	0x00031c50
        /*05cc*/ 	.short	0x010a
        /*05ce*/ 	.byte	0x3f
	.zero		1


	//   ....[57]....
        /*05d0*/ 	.word	0x0000e720
        /*05d4*/ 	.word	0x00000003
        /*05d8*/ 	.word	0x00031c40
        /*05dc*/ 	.short	0x010a
        /*05de*/ 	.byte	0x3f
	.zero		1


	//   ....[58]....
        /*05e0*/ 	.word	0x0000ef60
        /*05e4*/ 	.word	0x00000003
        /*05e8*/ 	.word	0x00031c20
        /*05ec*/ 	.short	0x010a
        /*05ee*/ 	.byte	0x3f
	.zero		1


	//   ....[59]....
        /*05f0*/ 	.word	0x0000efc0
        /*05f4*/ 	.word	0x00000003
        /*05f8*/ 	.word	0x00031c48
        /*05fc*/ 	.short	0x010a
        /*05fe*/ 	.byte	0x3f
	.zero		1


	//   ....[60]....
        /*0600*/ 	.word	0x0000f020
        /*0604*/ 	.word	0x00000003
        /*0608*/ 	.word	0x00031c60
        /*060c*/ 	.short	0x010a
        /*060e*/ 	.byte	0x3f
	.zero		1


	//   ....[61]....
        /*0610*/ 	.word	0x0000f080
        /*0614*/ 	.word	0x00000003
        /*0618*/ 	.word	0x00031c40
        /*061c*/ 	.short	0x010a
        /*061e*/ 	.byte	0x3f
	.zero		1


	//   ....[62]....
        /*0620*/ 	.word	0x0000f0e0
        /*0624*/ 	.word	0x00000003
        /*0628*/ 	.word	0x00031c68
        /*062c*/ 	.short	0x010a
        /*062e*/ 	.byte	0x3f
	.zero		1


	//   ....[63]....
        /*0630*/ 	.word	0x0000f140
        /*0634*/ 	.word	0x00000002
        /*0638*/ 	.word	0x00031c48
        /*063c*/ 	.short	0x010a
        /*063e*/ 	.byte	0x3f
	.zero		1


	//   ....[64]....
        /*0640*/ 	.word	0x0000f1a0
        /*0644*/ 	.word	0x00000002
        /*0648*/ 	.word	0x00031c60
        /*064c*/ 	.short	0x010a
        /*064e*/ 	.byte	0x3f
	.zero		1


	//   ....[65]....
        /*0650*/ 	.word	0x0000f1f0
        /*0654*/ 	.word	0x00000003
        /*0658*/ 	.word	0x00031c60
        /*065c*/ 	.short	0x010a
        /*065e*/ 	.byte	0x3f
	.zero		1


	//   ....[66]....
        /*0660*/ 	.word	0x0000f240
        /*0664*/ 	.word	0x00000007
        /*0668*/ 	.word	0x00031c20
        /*066c*/ 	.short	0x010a
        /*066e*/ 	.byte	0x3f
	.zero		1


	//   ....[67]....
        /*0670*/ 	.word	0x0000f3b0
        /*0674*/ 	.word	0x00000005
        /*0678*/ 	.word	0x00000000
        /*067c*/ 	.short	0x010a
        /*067e*/ 	.byte	0x3f
	.zero		1


	//   ....[68]....
        /*0680*/ 	.word	0x0000f400
        /*0684*/ 	.word	0x00000003
        /*0688*/ 	.word	0x00000000
        /*068c*/ 	.short	0x010a
        /*068e*/ 	.byte	0x3f
	.zero		1


	//   ....[69]....
        /*0690*/ 	.word	0x0000f450
        /*0694*/ 	.word	0x00000005
        /*0698*/ 	.word	0x00000000
        /*069c*/ 	.short	0x010a
        /*069e*/ 	.byte	0x3f
	.zero		1


	//----- nvinfo : EIATTR_NUM_MBARRIERS
	.align		4
.L_1133:
        /*06a0*/ 	.byte	0x03, 0x38
        /*06a2*/ 	.short	0x0016


	//----- nvinfo : EIATTR_EXIT_INSTR_OFFSETS
	.align		4
        /*06a4*/ 	.byte	0x04, 0x1c
        /*06a6*/ 	.short	(.L_1135 - .L_1134)


	//   ....[0]....
.L_1134:
        /*06a8*/ 	.word	0x0000e440


	//----- nvinfo : EIATTR_MAX_THREADS
	.align		4
.L_1135:
        /*06ac*/ 	.byte	0x04, 0x05
        /*06ae*/ 	.short	(.L_1137 - .L_1136)
.L_1136:
        /*06b0*/ 	.word	0x00000200
        /*06b4*/ 	.word	0x00000001
        /*06b8*/ 	.word	0x00000001


	//----- nvinfo : EIATTR_CRS_STACK_SIZE
	.align		4
.L_1137:
        /*06bc*/ 	.byte	0x04, 0x1e
        /*06be*/ 	.short	(.L_1139 - .L_1138)
.L_1138:
        /*06c0*/ 	.word	0x00000000


	//----- nvinfo : EIATTR_CBANK_PARAM_SIZE
	.align		4
.L_1139:
        /*06c4*/ 	.byte	0x03, 0x19
        /*06c6*/ 	.short	0x0a70


	//----- nvinfo : EIATTR_PARAM_CBANK
	.align		4
        /*06c8*/ 	.byte	0x04, 0x0a
        /*06ca*/ 	.short	(.L_1141 - .L_1140)
	.align		4
.L_1140:
        /*06cc*/ 	.word	index@(.nv.constant0._ZN7cutlass13device_kernelIN5flash11enable_sm90INS1_16FlashAttnFwdSm90INS1_25CollectiveMainloopFwdSm90ILi2EN4cute5tupleIJNS5_1CILi1EEES8_S8_EEENS6_IJNS7_ILi192EEENS7_ILi144EEENS7_ILi96EEEEEELi96ENS_6half_tEfNS_4arch4Sm90ELb0ELb0ELb0ELb0ELb0ELb0ELb0ELb0ELb1ELb1ELb1ELb0EEENS1_21CollectiveEpilogueFwdINS6_IJSA_SC_SB_EEES9_SE_SG_Li384ELb0ELb1ELb1ELb0EEENS1_19SingleTileSchedulerILb0ELb1ELb1ELi192EEEEEEEEEvNT_6ParamsE)
        /*06d0*/ 	.short	0x0210
        /*06d2*/ 	.short	0x0a70


	//----- nvinfo : EIATTR_SW_WAR
	.align		4
.L_1141:
        /*06d4*/ 	.byte	0x04, 0x36
        /*06d6*/ 	.short	(.L_1143 - .L_1142)
.L_1142:
        /*06d8*/ 	.word	0x00000008
.L_1143:


//--------------------- .nv.info._ZN7cutlass13device_kernelIN5flash11enable_sm90INS1_16FlashAttnFwdSm90INS1_25CollectiveMainloopFwdSm90ILi2EN4cute5tupleIJNS5_1CILi1EEES8_S8_EEENS6_IJNS7_ILi192EEENS7_ILi144EEENS7_ILi96EEEEEELi96ENS_6half_tEfNS_4arch4Sm90ELb0ELb0ELb0ELb1ELb0ELb0ELb0ELb0ELb1ELb1ELb1ELb0EEENS1_21CollectiveEpilogueFwdINS6_IJSA_SC_SB_EEES9_SE_SG_Li384ELb1ELb1ELb1ELb0EEENS1_36VarlenDynamicPersistentTileSchedulerILi192ELi144ELi384ELi128ELb1ELb1ELb1ELb0ELb1ELb1EEEEEEEEEvNT_6ParamsE --------------------------
	.section	.nv.info._ZN7cutlass13device_kernelIN5flash11enable_sm90INS1_16FlashAttnFwdSm90INS1_25CollectiveMainloopFwdSm90ILi2EN4cute5tupleIJNS5_1CILi1EEES8_S8_EEENS6_IJNS7_ILi192EEENS7_ILi144EEENS7_ILi96EEEEEELi96ENS_6half_tEfNS_4arch4Sm90ELb0ELb0ELb0ELb1ELb0ELb0ELb0ELb0ELb1ELb1ELb1ELb0EEENS1_21CollectiveEpilogueFwdINS6_IJSA_SC_SB_EEES9_SE_SG_Li384ELb1ELb1ELb1ELb0EEENS1_36VarlenDynamicPersistentTileSchedulerILi192ELi144ELi384ELi128ELb1ELb1ELb1ELb0ELb1ELb1EEEEEEEEEvNT_6ParamsE,"",@"SHT_CUDA_INFO"
	.sectionflags	@""
	.align	4


	//----- nvinfo : EIATTR_CUDA_API_VERSION
	.align		4
        /*0000*/ 	.byte	0x04, 0x37
        /*0002*/ 	.short	(.L_1145 - .L_1144)
.L_1144:
        /*0004*/ 	.word	0x00000082


	//----- nvinfo : EIATTR_KPARAM_INFO
	.align		4
.L_1145:
        /*0008*/ 	.byte	0x04, 0x17
        /*000a*/ 	.short	(.L_1147 - .L_1146)
.L_1146:
        /*000c*/ 	.word	0x00000000
        /*0010*/ 	.short	0x0000
        /*0012*/ 	.short	0x0070
        /*0014*/ 	.byte	0x00, 0xf0, 0x01, 0x2a


	//----- nvinfo : EIATTR_SPARSE_MMA_MASK
	.align		4
.L_1147:
        /*0018*/ 	.byte	0x03, 0x50
        /*001a*/ 	.short	0x0000


	//----- nvinfo : EIATTR_MAXREG_COUNT
	.align		4
        /*001c*/ 	.byte	0x03, 0x1b
        /*001e*/ 	.short	0x0080


	//----- nvinfo : EIATTR_NUM_BARRIERS
	.align		4
        /*0020*/ 	.byte	0x02, 0x4c
        /*0022*/ 	.byte	0x10
	.zero		1


	//----- nvinfo : EIATTR_EXTERNS
	.align		4
        /*0024*/ 	.byte	0x04, 0x0f
        /*0026*/ 	.short	(.L_1149 - .L_1148)


	//   ....[0]....
	.align		4
.L_1148:
        /*0028*/ 	.word	index@(__assertfail)


	//----- nvinfo : EIATTR_ANNOTATIONS
	.align		4
.L_1149:
        /*002c*/ 	.byte	0x04, 0x55
        /*002e*/ 	.short	(.L_1151 - .L_1150)


	//   ....[0]....
.L_1150:
        /* <DEDUP_REMOVED lines=35> */


	//----- nvinfo : EIATTR_MERCURY_ISA_VERSION
	.align		4
.L_1151:
        /*0250*/ 	.byte	0x03, 0x5f
        /*0252*/ 	.short	0x0101


	//----- nvinfo : EIATTR_UNUSED_LOAD_BYTE_OFFSET
	.align		4
        /*0254*/ 	.byte	0x04, 0x44
        /*0256*/ 	.short	(.L_1153 - .L_1152)


	//   ....[0]....
.L_1152:
        /*0258*/ 	.word	0x00000a60
        /*025c*/ 	.word	0x0000fff0


	//   ....[1]....
        /*0260*/ 	.word	0x00009890
        /*0264*/ 	.word	0x0000fff0


	//----- nvinfo : EIATTR_INT_WARP_WIDE_INSTR_OFFSETS
	.align		4
.L_1153:
        /*0268*/ 	.byte	0x04, 0x31
        /*026a*/ 	.short	(.L_1155 - .L_1154)


	//   ....[0]....
.L_1154:
        /*026c*/ 	.word	0x00000130


	//   ....[1]....
        /*0270*/ 	.word	0x00000170


	//   ....[2]....
        /*0274*/ 	.word	0x000001e0


	//   ....[3]....
        /*0278*/ 	.word	0x0000db00


	//   ....[4]....
        /*027c*/ 	.word	0x0000dba0


	//   ....[5]....
        /*0280*/ 	.word	0x000116d0


	//   ....[6]....
        /*0284*/ 	.word	0x00011770


	//----- nvinfo : EIATTR_COOP_GROUP_MASK_REGIDS
	.align		4
.L_1155:
        /*0288*/ 	.byte	0x04, 0x29
        /*028a*/ 	.short	(.L_1157 - .L_1156)


	//   ....[0]....
.L_1156:
        /*028c*/ 	.word	0xffffffff


	//   ....[1]....
        /*0290*/ 	.word	0xffffffff


	//   ....[2]....
        /*0294*/ 	.word	0xffffffff


	//   ....[3]....
        /*0298*/ 	.word	0xffffffff


	//   ....[4]....
        /*029c*/ 	.word	0xffffffff


	//   ....[5]....
        /*02a0*/ 	.word	0xffffffff


	//   ....[6]....
        /*02a4*/ 	.word	0xffffffff


	//   ....[7]....
        /*02a8*/ 	.word	0xffffffff


	//   ....[8]....
        /*02ac*/ 	.word	0xffffffff


	//   ....[9]....
        /*02b0*/ 	.word	0xffffffff


	//   ....[10]....
        /*02b4*/ 	.word	0xffffffff


	//   ....[11]....
        /*02b8*/ 	.word	0xffffffff


	//   ....[12]....
        /*02bc*/ 	.word	0xffffffff


	//   ....[13]....
        /*02c0*/ 	.word	0xffffffff


	//   ....[14]....
        /*02c4*/ 	.word	0xffffffff


	//   ....[15]....
        /*02c8*/ 	.word	0xffffffff


	//   ....[16]....
        /*02cc*/ 	.word	0xffffffff


	//   ....[17]....
        /*02d0*/ 	.word	0xffffffff


	//   ....[18]....
        /*02d4*/ 	.word	0xffffffff


	//   ....[19]....
        /*02d8*/ 	.word	0xffffffff


	//   ....[20]....
        /*02dc*/ 	.word	0xffffffff


	//   ....[21]....
        /*02e0*/ 	.word	0xffffffff


	//   ....[22]....
        /*02e4*/ 	.word	0xffffffff


	//   ....[23]....
        /*02e8*/ 	.word	0xffffffff


	//   ....[24]....
        /*02ec*/ 	.word	0xffffffff


	//   ....[25]....
        /*02f0*/ 	.word	0xffffffff


	//   ....[26]....
        /*02f4*/ 	.word	0xffffffff


	//   ....[27]....
        /*02f8*/ 	.word	0xffffffff


	//   ....[28]....
        /*02fc*/ 	.word	0xffffffff


	//   ....[29]....
        /*0300*/ 	.word	0xffffffff


	//   ....[30]....
        /*0304*/ 	.word	0xffffffff


	//   ....[31]....
        /*0308*/ 	.word	0xffffffff


	//   ....[32]....
        /*030c*/ 	.word	0xffffffff


	//   ....[33]....
        /*0310*/ 	.word	0xffffffff


	//   ....[34]....
        /*0314*/ 	.word	0xffffffff


	//   ....[35]....
        /*0318*/ 	.word	0xffffffff


	//   ....[36]....
        /*031c*/ 	.word	0xffffffff


	//   ....[37]....
        /*0320*/ 	.word	0xffffffff


	//   ....[38]....
        /*0324*/ 	.word	0xffffffff


	//   ....[39]....
        /*0328*/ 	.word	0xffffffff


	//   ....[40]....
        /*032c*/ 	.word	0xffffffff


	//   ....[41]....
        /*0330*/ 	.word	0xffffffff


	//   ....[42]....
        /*0334*/ 	.word	0xffffffff


	//   ....[43]....
        /*0338*/ 	.word	0xffffffff


	//   ....[44]....
        /*033c*/ 	.word	0xffffffff


	//   ....[45]....
        /*0340*/ 	.word	0xffffffff


	//   ....[46]....
        /*0344*/ 	.word	0xffffffff


	//   ....[47]....
        /*0348*/ 	.word	0xffffffff


	//   ....[48]....
        /*034c*/ 	.word	0xffffffff


	//   ....[49]....
        /*0350*/ 	.word	0xffffffff


	//   ....[50]....
        /*0354*/ 	.word	0xffffffff


	//   ....[51]....
        /*0358*/ 	.word	0xffffffff


	//   ....[52]....
        /*035c*/ 	.word	0xffffffff


	//   ....[53]....
        /*0360*/ 	.word	0xffffffff


	//   ....[54]....
        /*0364*/ 	.word	0xffffffff


	//   ....[55]....
        /*0368*/ 	.word	0xffffffff


	//   ....[56]....
        /*036c*/ 	.word	0xffffffff


	//   ....[57]....
        /*0370*/ 	.word	0xffffffff


	//   ....[58]....
        /*0374*/ 	.word	0xffffffff


	//   ....[59]....
        /*0378*/ 	.word	0xffffffff


	//   ....[60]....
        /*037c*/ 	.word	0xffffffff


	//   ....[61]....
        /*0380*/ 	.word	0xffffffff


	//   ....[62]....
        /*0384*/ 	.word	0xffffffff


	//   ....[63]....
        /*0388*/ 	.word	0xffffffff


	//   ....[64]....
        /*038c*/ 	.word	0xffffffff


	//   ....[65]....
        /*0390*/ 	.word	0xffffffff


	//   ....[66]....
        /*0394*/ 	.word	0xffffffff


	//   ....[67]....
        /*0398*/ 	.word	0xffffffff


	//   ....[68]....
        /*039c*/ 	.word	0xffffffff


	//   ....[69]....
        /*03a0*/ 	.word	0xffffffff


	//   ....[70]....
        /*03a4*/ 	.word	0xffffffff


	//   ....[71]....
        /*03a8*/ 	.word	0xffffffff


	//   ....[72]....
        /*03ac*/ 	.word	0xffffffff


	//   ....[73]....
        /*03b0*/ 	.word	0xffffffff


	//   ....[74]....
        /*03b4*/ 	.word	0xffffffff


	//   ....[75]....
        /*03b8*/ 	.word	0xffffffff


	//   ....[76]....
        /*03bc*/ 	.word	0xffffffff


	//   ....[77]....
        /*03c0*/ 	.word	0xffffffff


	//   ....[78]....
        /*03c4*/ 	.word	0xffffffff


	//   ....[79]....
        /*03c8*/ 	.word	0xffffffff


	//   ....[80]....
        /*03cc*/ 	.word	0xffffffff


	//   ....[81]....
        /*03d0*/ 	.word	0xffffffff


	//   ....[82]....
        /*03d4*/ 	.word	0xffffffff


	//   ....[83]....
        /*03d8*/ 	.word	0xffffffff


	//   ....[84]....
        /*03dc*/ 	.word	0xffffffff


	//   ....[85]....
        /*03e0*/ 	.word	0xffffffff


	//   ....[86]....
        /*03e4*/ 	.word	0xffffffff


	//   ....[87]....
        /*03e8*/ 	.word	0x0500000f


	//   ....[88]....
        /*03ec*/ 	.word	0x0500000f


	//   ....[89]....
        /*03f0*/ 	.word	0x0500000f


	//   ....[90]....
        /*03f4*/ 	.word	0x0500000f


	//   ....[91]....
        /*03f8*/ 	.word	0x0500000f


	//   ....[92]....
        /*03fc*/ 	.word	0x0500000f


	//   ....[93]....
        /*0400*/ 	.word	0x0500000f


	//   ....[94]....
        /*0404*/ 	.word	0x0500000f


	//   ....[95]....
        /*0408*/ 	.word	0x0500000f


	//   ....[96]....
        /*040c*/ 	.word	0x0500000f


	//   ....[97]....
        /*0410*/ 	.word	0x0500000f


	//   ....[98]....
        /*0414*/ 	.word	0x0500000f


	//   ....[99]....
        /*0418*/ 	.word	0x0500000f


	//   ....[100]....
        /*041c*/ 	.word	0x0500000f


	//   ....[101]....
        /*0420*/ 	.word	0x0500000f


	//   ....[102]....
        /*0424*/ 	.word	0x0500000f


	//   ....[103]....
        /*0428*/ 	.word	0x0500000f


	//   ....[104]....
        /*042c*/ 	.word	0x0500000f


	//   ....[105]....
        /*0430*/ 	.word	0x0500000f


	//   ....[106]....
        /*0434*/ 	.word	0x0500000f


	//   ....[107]....
        /*0438*/ 	.word	0x0500000f


	//   ....[108]....
        /*043c*/ 	.word	0x0500000f


	//   ....[109]....
        /*0440*/ 	.word	0x0500000f


	//   ....[110]....
        /*0444*/ 	.word	0x0500000f


	//   ....[111]....
        /*0448*/ 	.word	0x0500000f


	//   ....[112]....
        /*044c*/ 	.word	0x0500000f


	//   ....[113]....
        /*0450*/ 	.word	0x0500000f


	//   ....[114]....
        /*0454*/ 	.word	0x0500000f


	//   ....[115]....
        /*0458*/ 	.word	0x0500000f


	//   ....[116]....
        /*045c*/ 	.word	0x0500000f


	//   ....[117]....
        /*0460*/ 	.word	0x0500000f


	//   ....[118]....
        /*0464*/ 	.word	0x0500000f


	//----- nvinfo : EIATTR_COOP_GROUP_INSTR_OFFSETS
	.align		4
.L_1157:
        /*0468*/ 	.byte	0x04, 0x28
        /*046a*/ 	.short	(.L_1159 - .L_1158)


	//   ....[0]....
.L_1158:
        /*046c*/ 	.word	0x00000070


	//   ....[1]....
        /*0470*/ 	.word	0x00000140


	//   ....[2]....
        /*0474*/ 	.word	0x00000190


	//   ....[3]....
        /*0478*/ 	.word	0x000003c0


	//   ....[4]....
        /*047c*/ 	.word	0x00000520


	//   ....[5]....
        /*0480*/ 	.word	0x00000640


	//   ....[6]....
        /*0484*/ 	.word	0x000007a0


	//   ....[7]....
        /*0488*/ 	.word	0x00001ac0


	//   ....[8]....
        /*048c*/ 	.word	0x00003de0


	//   ....[9]....
        /*0490*/ 	.word	0x00003e10


	//   ....[10]....
        /*0494*/ 	.word	0x000043b0


	//   ....[11]....
        /*0498*/ 	.word	0x00004440


	//   ....[12]....
        /*049c*/ 	.word	0x00005490


	//   ....[13]....
        /*04a0*/ 	.word	0x00007280


	//   ....[14]....
        /*04a4*/ 	.word	0x000072a0


	//   ....[15]....
        /*04a8*/ 	.word	0x000079f0


	//   ....[16]....
        /*04ac*/ 	.word	0x00007a50


	//   ....[17]....
        /*04b0*/ 	.word	0x00008d90


	//   ....[18]....
        /*04b4*/ 	.word	0x00008ec0


	//   ....[19]....
        /*04b8*/ 	.word	0x00008ff0


	//   ....[20]....
        /*04bc*/ 	.word	0x00009180


	//   ....[21]....
        /*04c0*/ 	.word	0x000091c0


	//   ....[22]....
        /*04c4*/ 	.word	0x0000a3a0


	//   ....[23]....
        /*04c8*/ 	.word	0x0000a3b0


	//   ....[24]....
        /*04cc*/ 	.word	0x0000a3c0


	//   ....[25]....
        /*04d0*/ 	.word	0x0000a400


	//   ....[26]....
        /*04d4*/ 	.word	0x0000aaf0


	//   ....[27]....
        /*04d8*/ 	.word	0x0000ab20


	//   ....[28]....
        /*04dc*/ 	.word	0x0000ac50


	//   ....[29]....
        /*04e0*/ 	.word	0x0000ac70


	//   ....[30]....
        /*04e4*/ 	.word	0x0000b150


	//   ....[31]....
        /*04e8*/ 	.word	0x0000b160


	//   ....[32]....
        /*04ec*/ 	.word	0x0000b4b0


	//   ....[33]....
        /*04f0*/ 	.word	0x0000b4c0


	//   ....[34]....
        /*04f4*/ 	.word	0x0000c290


	//   ....[35]....
        /*04f8*/ 	.word	0x0000c2a0


	//   ....[36]....
        /*04fc*/ 	.word	0x0000c3b0


	//   ....[37]....
        /*0500*/ 	.word	0x0000c3d0


	//   ....[38]....
        /*0504*/ 	.word	0x0000c570


	//   ....[39]....
        /*0508*/ 	.word	0x0000c780


	//   ....[40]....
        /*050c*/ 	.word	0x0000c7b0


	//   ....[41]....
        /*0510*/ 	.word	0x0000c7e0


	//   ....[42]....
        /*0514*/ 	.word	0x0000c810


	//   ....[43]....
        /*0518*/ 	.word	0x0000c840


	//   ....[44]....
        /*051c*/ 	.word	0x0000c870


	//   ....[45]....
        /*0520*/ 	.word	0x0000ca00


	//   ....[46]....
        /*0524*/ 	.word	0x0000ca30


	//   ....[47]....
        /*0528*/ 	.word	0x0000ca60


	//   ....[48]....
        /*052c*/ 	.word	0x0000ca90


	//   ....[49]....
        /*0530*/ 	.word	0x0000cac0


	//   ....[50]....
        /*0534*/ 	.word	0x0000caf0


	//   ....[51]....
        /*0538*/ 	.word	0x0000cb80


	//   ....[52]....
        /*053c*/ 	.word	0x0000cbb0


	//   ....[53]....
        /*0540*/ 	.word	0x0000cbc0


	//   ....[54]....
        /*0544*/ 	.word	0x0000cc60


	//   ....[55]....
        /*0548*/ 	.word	0x0000e0c0


	//   ....[56]....
        /*054c*/ 	.word	0x0000ed60


	//   ....[57]....
        /*0550*/ 	.word	0x0000ed80


	//   ....[58]....
        /*0554*/ 	.word	0x0000ee40


	//   ....[59]....
        /*0558*/ 	.word	0x0000ee60


	//   ....[60]....
        /*055c*/ 	.word	0x0000ef00


	//   ....[61]....
        /*0560*/ 	.word	0x0000ef20


	//   ....[62]....
        /*0564*/ 	.word	0x0000ef30


	//   ....[63]....
        /*0568*/ 	.word	0x0000efc0


	//   ....[64]....
        /*056c*/ 	.word	0x0000f010


	//   ....[65]....
        /*0570*/ 	.word	0x0000f020


	//   ....[66]....
        /*0574*/ 	.word	0x0000f050


	//   ....[67]....
        /*0578*/ 	.word	0x0000f100


	//   ....[68]....
        /*057c*/ 	.word	0x00011e50


	//   ....[69]....
        /*0580*/ 	.word	0x00011e80


	//   ....[70]....
        /*0584*/ 	.word	0x00011ee0


	//   ....[71]....
        /*0588*/ 	.word	0x00011f10


	//   ....[72]....
        /*058c*/ 	.word	0x00011f40


	//   ....[73]....
        /*0590*/ 	.word	0x00011f70


	//   ....[74]....
        /*0594*/ 	.word	0x00011fa0


	//   ....[75]....
        /*0598*/ 	.word	0x00011fd0


	//   ....[76]....
        /*059c*/ 	.word	0x00012180


	//   ....[77]....
        /*05a0*/ 	.word	0x000121b0


	//   ....[78]....
        /*05a4*/ 	.word	0x000121e0


	//   ....[79]....
        /*05a8*/ 	.word	0x00012210


	//   ....[80]....
        /*05ac*/ 	.word	0x00012240


	//   ....[81]....
        /*05b0*/ 	.word	0x00012270


	//   ....[82]....
        /*05b4*/ 	.word	0x00012330


	//   ....[83]....
        /*05b8*/ 	.word	0x00012350


	//   ....[84]....
        /*05bc*/ 	.word	0x00012360


	//   ....[85]....
        /*05c0*/ 	.word	0x000123c0


	//   ....[86]....
        /*05c4*/ 	.word	0x000129e0


	//   ....[87]....
        /*05c8*/ 	.word	0x00012ee0


	//   ....[88]....
        /*05cc*/ 	.word	0x00013090


	//   ....[89]....
        /*05d0*/ 	.word	0x000130e0


	//   ....[90]....
        /*05d4*/ 	.word	0x00013210


	//   ....[91]....
        /*05d8*/ 	.word	0x00013260


	//   ....[92]....
        /*05dc*/ 	.word	0x00013380


	//   ....[93]....
        /*05e0*/ 	.word	0x000133f0


	//   ....[94]....
        /*05e4*/ 	.word	0x00013510


	//   ....[95]....
        /*05e8*/ 	.word	0x00013580


	//   ....[96]....
        /*05ec*/ 	.word	0x00013670


	//   ....[97]....
        /*05f0*/ 	.word	0x000136e0


	//   ....[98]....
        /*05f4*/ 	.word	0x000137f0


	//   ....[99]....
        /*05f8*/ 	.word	0x00013840


	//   ....[100]....
        /*05fc*/ 	.word	0x00013b60


	//   ....[101]....
        /*0600*/ 	.word	0x00013c00


	//   ....[102]....
        /*0604*/ 	.word	0x00013d90


	//   ....[103]....
        /*0608*/ 	.word	0x00013e00


	//   ....[104]....
        /*060c*/ 	.word	0x00013e70


	//   ....[105]....
        /*0610*/ 	.word	0x00013ee0


	//   ....[106]....
        /*0614*/ 	.word	0x00013f50


	//   ....[107]....
        /*0618*/ 	.word	0x00013fd0


	//   ....[108]....
        /*061c*/ 	.word	0x00014050


	//   ....[109]....
        /*0620*/ 	.word	0x000140e0


	//   ....[110]....
        /*0624*/ 	.word	0x00014150


	//   ....[111]....
        /*0628*/ 	.word	0x000141c0


	//   ....[112]....
        /*062c*/ 	.word	0x00014230


	//   ....[113]....
        /*0630*/ 	.word	0x000142b0


	//   ....[114]....
        /*0634*/ 	.word	0x00014320


	//   ....[115]....
        /*0638*/ 	.word	0x000143c0


	//   ....[116]....
        /*063c*/ 	.word	0x00014410


	//   ....[117]....
        /*0640*/ 	.word	0x000144a0


	//   ....[118]....
        /*0644*/ 	.word	0x000145d0


	//----- nvinfo : EIATTR_REG_RECONFIG
	.align		4
.L_1159:
        /*0648*/ 	.byte	0x01, 0x54
	.zero		2


	//----- nvinfo : EIATTR_SYSCALL_OFFSETS
	.align		4
        /*064c*/ 	.byte	0x04, 0x46
        /*064e*/ 	.short	(.L_1161 - .L_1160)


	//   ....[0]....
.L_1160:
        /*0650*/ 	.word	0x00001c80


	//   ....[1]....
        /*0654*/ 	.word	0x0000dd00


	//   ....[2]....
        /*0658*/ 	.word	0x0000de50


	//   ....[3]....
        /*065c*/ 	.word	0x0000df50


	//   ....[4]....
        /*0660*/ 	.word	0x0000e810


	//----- nvinfo : EIATTR_MBARRIER_INSTR_OFFSETS
	.align		4
.L_1161:
        /*0664*/ 	.byte	0x04, 0x39
        /*0666*/ 	.short	(.L_1163 - .L_1162)


	//   ....[0]....
.L_1162:
        /*0668*/ 	.word	0x00000270
        /*066c*/ 	.word	0x000000ff
        /*0670*/ 	.word	0x00031c00
        /*0674*/ 	.short	0x0100
        /*0676*/ 	.byte	0x08
	.zero		1


	//   ....[1]....
        /*0678*/ 	.word	0x00000280
        /*067c*/ 	.word	0x000000ff
        /*0680*/ 	.word	0x00031c20
        /*0684*/ 	.short	0x0100
        /*0686*/ 	.byte	0x08
	.zero		1


	//   ....[2]....
        /*0688*/ 	.word	0x00000370
        /*068c*/ 	.word	0x000000ff
        /*0690*/ 	.word	0x00031c30
        /*0694*/ 	.short	0x0100
        /*0696*/ 	.byte	0x08
	.zero		1


	//   ....[3]....
        /*0698*/ 	.word	0x00000380
        /*069c*/ 	.word	0x000000ff
        /*06a0*/ 	.word	0x00031c40
        /*06a4*/ 	.short	0x0100
        /*06a6*/ 	.byte	0x08
	.zero		1


	//   ....[4]....
        /*06a8*/ 	.word	0x00000390
        /*06ac*/ 	.word	0x000000ff
        /*06b0*/ 	.word	0x00031c38
        /*06b4*/ 	.short	0x0100
        /*06b6*/ 	.byte	0x08
	.zero		1


	//   ....[5]....
        /*06b8*/ 	.word	0x000003a0
        /*06bc*/ 	.word	0x000000ff
        /*06c0*/ 	.word	0x00031c48
        /*06c4*/ 	.short	0x0100
        /*06c6*/ 	.byte	0x08
	.zero		1


	//   ....[6]....
        /*06c8*/ 	.word	0x000004d0
        /*06cc*/ 	.word	0x000000ff
        /*06d0*/ 	.word	0x00031c50
        /*06d4*/ 	.short	0x0100
        /*06d6*/ 	.byte	0x08
	.zero		1


	//   ....[7]....
        /*06d8*/ 	.word	0x000004e0
        /*06dc*/ 	.word	0x000000ff
        /*06e0*/ 	.word	0x00031c60
        /*06e4*/ 	.short	0x0100
        /*06e6*/ 	.byte	0x08
	.zero		1


	//   ....[8]....
        /*06e8*/ 	.word	0x000004f0
        /*06ec*/ 	.word	0x000000ff
        /*06f0*/ 	.word	0x00031c58
        /*06f4*/ 	.short	0x0100
        /*06f6*/ 	.byte	0x08
	.zero		1


	//   ....[9]....
        /*06f8*/ 	.word	0x00000500
        /*06fc*/ 	.word	0x000000ff
        /*0700*/ 	.word	0x00031c68
        /*0704*/ 	.short	0x0100
        /*0706*/ 	.byte	0x08
	.zero		1


	//   ....[10]....
        /*0708*/ 	.word	0x000005f0
        /*070c*/ 	.word	0x000000ff
        /*0710*/ 	.word	0x00031c70
        /*0714*/ 	.short	0x0100
        /*0716*/ 	.byte	0x06
	.zero		1


	//   ....[11]....
        /*0718*/ 	.word	0x00000600
        /*071c*/ 	.word	0x000000ff
        /*0720*/ 	.word	0x00031c80
        /*0724*/ 	.short	0x0100
        /*0726*/ 	.byte	0x06
	.zero		1


	//   ....[12]....
        /*0728*/ 	.word	0x00000610
        /*072c*/ 	.word	0x000000ff
        /*0730*/ 	.word	0x00031c78
        /*0734*/ 	.short	0x0100
        /*0736*/ 	.byte	0x06
	.zero		1


	//   ....[13]....
        /*0738*/ 	.word	0x00000620
        /*073c*/ 	.word	0x000000ff
        /*0740*/ 	.word	0x00031c88
        /*0744*/ 	.short	0x0100
        /*0746*/ 	.byte	0x06
	.zero		1


	//   ....[14]....
        /*0748*/ 	.word	0x00000750
        /*074c*/ 	.word	0x000000ff
        /*0750*/ 	.word	0x00031c90
        /*0754*/ 	.short	0x0100
        /*0756*/ 	.byte	0x08
	.zero		1


	//   ....[15]....
        /*0758*/ 	.word	0x00000760
        /*075c*/ 	.word	0x000000ff
        /*0760*/ 	.word	0x00031ca0
        /*0764*/ 	.short	0x0100
        /*0766*/ 	.byte	0x08
	.zero		1


	//   ....[16]....
        /*0768*/ 	.word	0x00000770
        /*076c*/ 	.word	0x000000ff
        /*0770*/ 	.word	0x00031c98
        /*0774*/ 	.short	0x0100
        /*0776*/ 	.byte	0x08
	.zero		1


	//   ....[17]....
        /*0778*/ 	.word	0x00000780
        /*077c*/ 	.word	0x000000ff
        /*0780*/ 	.word	0x00031ca8
        /*0784*/ 	.short	0x0100
        /*0786*/ 	.byte	0x08
	.zero		1


	//   ....[18]....
        /*0788*/ 	.word	0x000008b0
        /*078c*/ 	.word	0x000000ff
        /*0790*/ 	.word	0x00031cb0
        /*0794*/ 	.short	0x0100
        /*0796*/ 	.byte	0x08
	.zero		1


	//   ....[19]....
        /*0798*/ 	.word	0x000008c0
        /*079c*/ 	.word	0x000000ff
        /*07a0*/ 	.word	0x00031cc0
        /*07a4*/ 	.short	0x0100
        /*07a6*/ 	.byte	0x08
	.zero		1


	//   ....[20]....
        /*07a8*/ 	.word	0x000008d0
        /*07ac*/ 	.word	0x000000ff
        /*07b0*/ 	.word	0x00031cb8
        /*07b4*/ 	.short	0x0100
        /*07b6*/ 	.byte	0x08
	.zero		1


	//   ....[21]....
        /*07b8*/ 	.word	0x000008e0
        /*07bc*/ 	.word	0x000000ff
        /*07c0*/ 	.word	0x00031cc8
        /*07c4*/ 	.short	0x0100
        /*07c6*/ 	.byte	0x08
	.zero		1


	//   ....[22]....
        /*07c8*/ 	.word	0x00001d40
        /*07cc*/ 	.word	0x000000ff
        /*07d0*/ 	.word	0x00031c00
        /*07d4*/ 	.short	0x010a
        /*07d6*/ 	.byte	0x25
	.zero		1


	//   ....[23]....
        /*07d8*/ 	.word	0x00001dc0
        /*07dc*/ 	.word	0x00000003
        /*07e0*/ 	.word	0x00031c30
        /*07e4*/ 	.short	0x010a
        /*07e6*/ 	.byte	0x3f
	.zero		1


	//   ....[24]....
        /*07e8*/ 	.word	0x00001e30
        /*07ec*/ 	.word	0x00000003
        /*07f0*/ 	.word	0x00031c30
        /*07f4*/ 	.short	0x010a
        /*07f6*/ 	.byte	0x3f
	.zero		1


	//   ....[25]....
        /*07f8*/ 	.word	0x000044e0
        /*07fc*/ 	.word	0x00000004
        /*0800*/ 	.word	0x00000000
        /*0804*/ 	.short	0x0101
        /*0806*/ 	.byte	0x3f
	.zero		1


	//   ....[26]....
        /*0808*/ 	.word	0x00005740
        /*080c*/ 	.word	0x000000ff
        /*0810*/ 	.word	0x00031c30
        /*0814*/ 	.short	0x010a
        /*0816*/ 	.byte	0x04
	.zero		1


	//   ....[27]....
        /*0818*/ 	.word	0x00005780
        /*081c*/ 	.word	0x000000ff
        /*0820*/ 	.word	0x00031c30
        /*0824*/ 	.short	0x010a
        /*0826*/ 	.byte	0x04
	.zero		1


	//   ....[28]....
        /*0828*/ 	.word	0x00006e20
        /*082c*/ 	.word	0x000000ff
        /*0830*/ 	.word	0x00031c50
        /*0834*/ 	.short	0x010a
        /*0836*/ 	.byte	0x04
	.zero		1


	//   ....[29]....
        /*0838*/ 	.word	0x00006e60
        /*083c*/ 	.word	0x000000ff
        /*0840*/ 	.word	0x00031c50
        /*0844*/ 	.short	0x010a
        /*0846*/ 	.byte	0x04
	.zero		1


	//   ....[30]....
        /*0848*/ 	.word	0x00008360
        /*084c*/ 	.word	0x0000000c
        /*0850*/ 	.word	0x00000000
        /*0854*/ 	.short	0x0101
        /*0856*/ 	.byte	0x3f
	.zero		1


	//   ....[31]....
        /*0858*/ 	.word	0x00008510
        /*085c*/ 	.word	0x0000000c
        /*0860*/ 	.word	0x00000000
        /*0864*/ 	.short	0x0101
        /*0866*/ 	.byte	0x3f
	.zero		1


	//   ....[32]....
        /*0868*/ 	.word	0x00008e10
        /*086c*/ 	.word	0x000000ff
        /*0870*/ 	.word	0x00031c50
        /*0874*/ 	.short	0x010a
        /*0876*/ 	.byte	0x09
	.zero		1


	//   ....[33]....
        /*0878*/ 	.word	0x00008e50
        /*087c*/ 	.word	0x000000ff
        /*0880*/ 	.word	0x00031c50
        /*0884*/ 	.short	0x010a
        /*0886*/ 	.byte	0x09
	.zero		1


	//   ....[34]....
        /*0888*/ 	.word	0x00009530
        /*088c*/ 	.word	0x00000006
        /*0890*/ 	.word	0x00000000
        /*0894*/ 	.short	0x0101
        /*0896*/ 	.byte	0x3f
	.zero		1


	//   ....[35]....
        /*0898*/ 	.word	0x0000ab10
        /*089c*/ 	.word	0x000000ff
        /*08a0*/ 	.word	0x00000000
        /*08a4*/ 	.short	0x0101
        /*08a6*/ 	.byte	0x04
	.zero		1


	//   ....[36]....
        /*08a8*/ 	.word	0x0000b110
        /*08ac*/ 	.word	0x000000ff
        /*08b0*/ 	.word	0x00000000
        /*08b4*/ 	.short	0x0101
        /*08b6*/ 	.byte	0x04
	.zero		1


	//   ....[37]....
        /*08b8*/ 	.word	0x0000e2e0
        /*08bc*/ 	.word	0x00000000
        /*08c0*/ 	.word	0x00031c40
        /*08c4*/ 	.short	0x010a
        /*08c6*/ 	.byte	0x3f
	.zero		1


	//   ....[38]....
        /*08c8*/ 	.word	0x0000f1e0
        /*08cc*/ 	.word	0x00000011
        /*08d0*/ 	.word	0x00031c00
        /*08d4*/ 	.short	0x0107
        /*08d6*/ 	.byte	0x3f
	.zero		1


	//   ....[39]....
        /*08d8*/ 	.word	0x0000f2d0
        /*08dc*/ 	.word	0x00000011
        /*08e0*/ 	.word	0x00031c00
        /*08e4*/ 	.short	0x0101
        /*08e6*/ 	.byte	0x3f
	.zero		1


	//   ....[40]....
        /*08e8*/ 	.word	0x0000f2f0
        /*08ec*/ 	.word	0x00000011
        /*08f0*/ 	.word	0x00031c20
        /*08f4*/ 	.short	0x010a
        /*08f6*/ 	.byte	0x3f
	.zero		1


	//   ....[41]....
        /*08f8*/ 	.word	0x0000f690
        /*08fc*/ 	.word	0x00000003
        /*0900*/ 	.word	0x00031c40
        /*0904*/ 	.short	0x010a
        /*0906*/ 	.byte	0x3f
	.zero		1


	//   ....[42]....
        /*0908*/ 	.word	0x0000fb10
        /*090c*/ 	.word	0x00000003
        /*0910*/ 	.word	0x00000060
        /*0914*/ 	.short	0x010a
        /*0916*/ 	.byte	0x3f
	.zero		1


	//   ....[43]....
        /*0918*/ 	.word	0x00010250
        /*091c*/ 	.word	0x00000003
        /*0920*/ 	.word	0x00031c40
        /*0924*/ 	.short	0x010a
        /*0926*/ 	.byte	0x3f
	.zero		1


	//   ....[44]....
        /*0928*/ 	.word	0x000106d0
        /*092c*/ 	.word	0x0000000c
        /*0930*/ 	.word	0x00000060
        /*0934*/ 	.short	0x010a
        /*0936*/ 	.byte	0x3f
	.zero		1


	//   ....[45]....
        /*0938*/ 	.word	0x00010d50
        /*093c*/ 	.word	0x00000002
        /*0940*/ 	.word	0x00031c40
        /*0944*/ 	.short	0x010a
        /*0946*/ 	.byte	0x3f
	.zero		1


	//   ....[46]....
        /*0948*/ 	.word	0x000111e0
        /*094c*/ 	.word	0x00000007
        /*0950*/ 	.word	0x00000060
        /*0954*/ 	.short	0x010a
        /*0956*/ 	.byte	0x3f
	.zero		1


	//   ....[47]....
        /*0958*/ 	.word	0x00011810
        /*095c*/ 	.word	0x00000003
        /*0960*/ 	.word	0x00031c60
        /*0964*/ 	.short	0x010a
        /*0966*/ 	.byte	0x3f
	.zero		1


	//   ....[48]....
        /*0968*/ 	.word	0x00012960
        /*096c*/ 	.word	0x00000009
        /*0970*/ 	.word	0x00031c20
        /*0974*/ 	.short	0x010a
        /*0976*/ 	.byte	0x3f
	.zero		1


	//   ....[49]....
        /*0978*/ 	.word	0x00012b20
        /*097c*/ 	.word	0x00000007
        /*0980*/ 	.word	0x00000000
        /*0984*/ 	.short	0x010a
        /*0986*/ 	.byte	0x3f
	.zero		1


	//   ....[50]....
        /*0988*/ 	.word	0x00012b90
        /*098c*/ 	.word	0x00000003
        /*0990*/ 	.word	0x00000000
        /*0994*/ 	.short	0x010a
        /*0996*/ 	.byte	0x3f
	.zero		1


	//   ....[51]....
        /*0998*/ 	.word	0x00012bf0
        /*099c*/ 	.word	0x00000005
        /*09a0*/ 	.word	0x00000000
        /*09a4*/ 	.short	0x010a
        /*09a6*/ 	.byte	0x3f
	.zero		1


	//   ....[52]....
        /*09a8*/ 	.word	0x00012c20
        /*09ac*/ 	.word	0x00000003
        /*09b0*/ 	.word	0x00000000
        /*09b4*/ 	.short	0x010a
        /*09b6*/ 	.byte	0x3f
	.zero		1


	//   ....[53]....
        /*09b8*/ 	.word	0x00012c90
        /*09bc*/ 	.word	0x00000003
        /*09c0*/ 	.word	0x00031c00
        /*09c4*/ 	.short	0x010a
        /*09c6*/ 	.byte	0x3f
	.zero		1


	//   ....[54]....
        /*09c8*/ 	.word	0x00012ce0
        /*09cc*/ 	.word	0x00000003
        /*09d0*/ 	.word	0x00031c30
        /*09d4*/ 	.short	0x010a
        /*09d6*/ 	.byte	0x3f
	.zero		1


	//   ....[55]....
        /*09d8*/ 	.word	0x00012d40
        /*09dc*/ 	.word	0x00000009
        /*09e0*/ 	.word	0x00031c30
        /*09e4*/ 	.short	0x010a
        /*09e6*/ 	.byte	0x3f
	.zero		1


	//   ....[56]....
        /*09e8*/ 	.word	0x00012da0
        /*09ec*/ 	.word	0x00000006
        /*09f0*/ 	.word	0x00031c50
        /*09f4*/ 	.short	0x010a
        /*09f6*/ 	.byte	0x3f
	.zero		1


	//   ....[57]....
        /*09f8*/ 	.word	0x00012e00
        /*09fc*/ 	.word	0x00000004
        /*0a00*/ 	.word	0x00031c50
        /*0a04*/ 	.short	0x010a
        /*0a06*/ 	.byte	0x3f
	.zero		1


	//   ....[58]....
        /*0a08*/ 	.word	0x00012fa0
        /*0a0c*/ 	.word	0x00000000
        /*0a10*/ 	.word	0x00031c40
        /*0a14*/ 	.short	0x010a
        /*0a16*/ 	.byte	0x3f
	.zero		1


	//   ....[59]....
        /*0a18*/ 	.word	0x00013880
        /*0a1c*/ 	.word	0x00000011
        /*0a20*/ 	.word	0x00031c20
        /*0a24*/ 	.short	0x010a
        /*0a26*/ 	.byte	0x3f
	.zero		1


	//   ....[60]....
        /*0a28*/ 	.word	0x000138d0
        /*0a2c*/ 	.word	0x00000003
        /*0a30*/ 	.word	0x00031c40
        /*0a34*/ 	.short	0x010a
        /*0a36*/ 	.byte	0x3f
	.zero		1


	//   ....[61]....
        /*0a38*/ 	.word	0x00013920
        /*0a3c*/ 	.word	0x00000003
        /*0a40*/ 	.word	0x00000060
        /*0a44*/ 	.short	0x010a
        /*0a46*/ 	.byte	0x3f
	.zero		1


	//   ....[62]....
        /*0a48*/ 	.word	0x00013970
        /*0a4c*/ 	.word	0x00000003
        /*0a50*/ 	.word	0x00031c40
        /*0a54*/ 	.short	0x010a
        /*0a56*/ 	.byte	0x3f
	.zero		1


	//   ....[63]....
        /*0a58*/ 	.word	0x000139c0
        /*0a5c*/ 	.word	0x0000000c
        /*0a60*/ 	.word	0x00000060
        /*0a64*/ 	.short	0x010a
        /*0a66*/ 	.byte	0x3f
	.zero		1


	//   ....[64]....
        /*0a68*/ 	.word	0x00013a10
        /*0a6c*/ 	.word	0x00000002
        /*0a70*/ 	.word	0x00031c40
        /*0a74*/ 	.short	0x010a
        /*0a76*/ 	.byte	0x3f
	.zero		1


	//   ....[65]....
        /*0a78*/ 	.word	0x00013a60
        /*0a7c*/ 	.word	0x00000007
        /*0a80*/ 	.word	0x00000060
        /*0a84*/ 	.short	0x010a
        /*0a86*/ 	.byte	0x3f
	.zero		1


	//   ....[66]....
        /*0a88*/ 	.word	0x00013ab0
        /*0a8c*/ 	.word	0x00000003
        /*0a90*/ 	.word	0x00031c60
        /*0a94*/ 	.short	0x010a
        /*0a96*/ 	.byte	0x3f
	.zero		1


	//   ....[67]....
        /*0a98*/ 	.word	0x000144f0
        /*0a9c*/ 	.word	0x00000009
        /*0aa0*/ 	.word	0x00031c20
        /*0aa4*/ 	.short	0x010a
        /*0aa6*/ 	.byte	0x3f
	.zero		1


	//   ....[68]....
        /*0aa8*/ 	.word	0x00014690
        /*0aac*/ 	.word	0x00000007
        /*0ab0*/ 	.word	0x00000000
        /*0ab4*/ 	.short	0x010a
        /*0ab6*/ 	.byte	0x3f
	.zero		1


	//   ....[69]....
        /*0ab8*/ 	.word	0x000146e0
        /*0abc*/ 	.word	0x00000003
        /*0ac0*/ 	.word	0x00000000
        /*0ac4*/ 	.short	0x010a
        /*0ac6*/ 	.byte	0x3f
	.zero		1


	//   ....[70]....
        /*0ac8*/ 	.word	0x00014730
        /*0acc*/ 	.word	0x00000005
        /*0ad0*/ 	.word	0x00000000
        /*0ad4*/ 	.short	0x010a
        /*0ad6*/ 	.byte	0x3f
	.zero		1


	//----- nvinfo : EIATTR_NUM_MBARRIERS
	.align		4
.L_1163:
        /*0ad8*/ 	.byte	0x03, 0x38
        /*0ada*/ 	.short	0x0016


	//----- nvinfo : EIATTR_EXIT_INSTR_OFFSETS
	.align		4
        /*0adc*/ 	.byte	0x04, 0x1c
        /*0ade*/ 	.short	(.L_1165 - .L_1164)


	//   ....[0]....
.L_1164:
        /*0ae0*/ 	.word	0x00000a90


	//   ....[1]....
        /*0ae4*/ 	.word	0x0000c510


	//   ....[2]....
        /*0ae8*/ 	.word	0x00012c70


	//----- nvinfo : EIATTR_MAX_THREADS
	.align		4
.L_1165:
        /*0aec*/ 	.byte	0x04, 0x05
        /*0aee*/ 	.short	(.L_1167 - .L_1166)
.L_1166:
        /*0af0*/ 	.word	0x00000200
        /*0af4*/ 	.word	0x00000001
        /*0af8*/ 	.word	0x00000001


	//----- nvinfo : EIATTR_CRS_STACK_SIZE
	.align		4
.L_1167:
        /*0afc*/ 	.byte	0x04, 0x1e
        /*0afe*/ 	.short	(.L_1169 - .L_1168)
.L_1168:
        /*0b00*/ 	.word	0x00000000


	//----- nvinfo : EIATTR_CBANK_PARAM_SIZE
	.align		4
.L_1169:
        /*0b04*/ 	.byte	0x03, 0x19
        /*0b06*/ 	.short	0x0af0


	//----- nvinfo : EIATTR_PARAM_CBANK
	.align		4
        /*0b08*/ 	.byte	0x04, 0x0a
        /*0b0a*/ 	.short	(.L_1171 - .L_1170)
	.align		4
.L_1170:
        /*0b0c*/ 	.word	index@(.nv.constant0._ZN7cutlass13device_kernelIN5flash11enable_sm90INS1_16FlashAttnFwdSm90INS1_25CollectiveMainloopFwdSm90ILi2EN4cute5tupleIJNS5_1CILi1EEES8_S8_EEENS6_IJNS7_ILi192EEENS7_ILi144EEENS7_ILi96EEEEEELi96ENS_6half_tEfNS_4arch4Sm90ELb0ELb0ELb0ELb1ELb0ELb0ELb0ELb0ELb1ELb1ELb1ELb0EEENS1_21CollectiveEpilogueFwdINS6_IJSA_SC_SB_EEES9_SE_SG_Li384ELb1ELb1ELb1ELb0EEENS1_36VarlenDynamicPersistentTileSchedulerILi192ELi144ELi384ELi128ELb1ELb1ELb1ELb0ELb1ELb1EEEEEEEEEvNT_6ParamsE)
        /*0b10*/ 	.short	0x0210
        /*0b12*/ 	.short	0x0af0


	//----- nvinfo : EIATTR_SW_WAR
	.align		4
.L_1171:
        /*0b14*/ 	.byte	0x04, 0x36
        /*0b16*/ 	.short	(.L_1173 - .L_1172)
.L_1172:
        /*0b18*/ 	.word	0x00000008
.L_1173:


//--------------------- .nv.info._ZN7cutlass13device_kernelIN5flash11enable_sm90INS1_16FlashAttnFwdSm90INS1_25CollectiveMainloopFwdSm90ILi2EN4cute5tupleIJNS5_1CILi1EEES8_S8_EEENS6_IJNS7_ILi192EEENS7_ILi144EEENS7_ILi96EEEEEELi96ENS_6half_tEfNS_4arch4Sm90ELb0ELb0ELb0ELb1ELb0ELb1ELb0ELb0ELb1ELb1ELb1ELb0EEENS1_21CollectiveEpilogueFwdINS6_IJSA_SC_SB_EEES9_SE_SG_Li384ELb1ELb1ELb1ELb0EEENS1_36VarlenDynamicPersistentTileSchedulerILi192ELi144ELi384ELi128ELb1ELb1ELb1ELb0ELb1ELb1EEEEEEEEEvNT_6ParamsE --------------------------
	.section	.nv.info._ZN7cutlass13device_kernelIN5flash11enable_sm90INS1_16FlashAttnFwdSm90INS1_25CollectiveMainloopFwdSm90ILi2EN4cute5tupleIJNS5_1CILi1EEES8_S8_EEENS6_IJNS7_ILi192EEENS7_ILi144EEENS7_ILi96EEEEEELi96ENS_6half_tEfNS_4arch4Sm90ELb0ELb0ELb0ELb1ELb0ELb1ELb0ELb0ELb1ELb1ELb1ELb0EEENS1_21CollectiveEpilogueFwdINS6_IJSA_SC_SB_EEES9_SE_SG_Li384ELb1ELb1ELb1ELb0EEENS1_36VarlenDynamicPersistentTileSchedulerILi192ELi144ELi384ELi128ELb1ELb1ELb1ELb0ELb1ELb1EEEEEEEEEvNT_6ParamsE,"",@"SHT_CUDA_INFO"
	.sectionflags	@""
	.align	4


	//----- nvinfo : EIATTR_CUDA_API_VERSION
	.align		4
        /*0000*/ 	.byte	0x04, 0x37
        /*0002*/ 	.short	(.L_1175 - .L_1174)
.L_1174:
        /*0004*/ 	.word	0x00000082


	//----- nvinfo : EIATTR_KPARAM_INFO
	.align		4
.L_1175:
        /*0008*/ 	.byte	0x04, 0x17
        /*000a*/ 	.short	(.L_1177 - .L_1176)
.L_1176:
        /*000c*/ 	.word	0x00000000
        /*0010*/ 	.short	0x0000
        /*0012*/ 	.short	0x0070
        /*0014*/ 	.byte	0x00, 0xf0, 0x01, 0x2a


	//----- nvinfo : EIATTR_SPARSE_MMA_MASK
	.align		4
.L_1177:
        /*0018*/ 	.byte	0x03, 0x50
        /*001a*/ 	.short	0x0000


	//----- nvinfo : EIATTR_MAXREG_COUNT
	.align		4
        /*001c*/ 	.byte	0x03, 0x1b
        /*001e*/ 	.short	0x0080


	//----- nvinfo : EIATTR_NUM_BARRIERS
	.align		4
        /*0020*/ 	.byte	0x02, 0x4c
        /*0022*/ 	.byte	0x10
	.zero		1


	//----- nvinfo : EIATTR_EXTERNS
	.align		4
        /*0024*/ 	.byte	0x04, 0x0f
        /*0026*/ 	.short	(.L_1179 - .L_1178)


	//   ....[0]....
	.align		4
.L_1178:
        /*0028*/ 	.word	index@(__assertfail)


	//----- nvinfo : EIATTR_ANNOTATIONS
	.align		4
.L_1179:
        /*002c*/ 	.byte	0x04, 0x55
        /*002e*/ 	.short	(.L_1181 - .L_1180)


	//   ....[0]....
.L_1180:
        /* <DEDUP_REMOVED lines=144> */


	//----- nvinfo : EIATTR_MERCURY_ISA_VERSION
	.align		4
.L_1181:
        /*0918*/ 	.byte	0x03, 0x5f
        /*091a*/ 	.short	0x0101


	//----- nvinfo : EIATTR_UNUSED_LOAD_BYTE_OFFSET
	.align		4
        /*091c*/ 	.byte	0x04, 0x44
        /*091e*/ 	.short	(.L_1183 - .L_1182)


	//   ....[0]....
.L_1182:
        /*0920*/ 	.word	0x00000ae0
        /*0924*/ 	.word	0x0000fff0


	//   ....[1]....
        /*0928*/ 	.word	0x00014c30
        /*092c*/ 	.word	0x0000fff0


	//----- nvinfo : EIATTR_INT_WARP_WIDE_INSTR_OFFSETS
	.align		4
.L_1183:
        /*0930*/ 	.byte	0x04, 0x31
        /*0932*/ 	.short	(.L_1185 - .L_1184)


	//   ....[0]....
.L_1184:
        /*0934*/ 	.word	0x00000180


	//   ....[1]....
        /*0938*/ 	.word	0x00000220


	//   ....[2]....
        /*093c*/ 	.word	0x00000290


	//   ....[3]....
        /*0940*/ 	.word	0x0001a710


	//   ....[4]....
        /*0944*/ 	.word	0x0001a7a0


	//   ....[5]....
        /*0948*/ 	.word	0x0001e230


	//   ....[6]....
        /*094c*/ 	.word	0x0001e2c0


	//----- nvinfo : EIATTR_COOP_GROUP_MASK_REGIDS
	.align		4
.L_1185:
        /*0950*/ 	.byte	0x04, 0x29
        /*0952*/ 	.short	(.L_1187 - .L_1186)


	//   ....[0]....
.L_1186:
        /*0954*/ 	.word	0xffffffff


	//   ....[1]....
        /*0958*/ 	.word	0xffffffff


	//   ....[2]....
        /*095c*/ 	.word	0xffffffff


	//   ....[3]....
        /*0960*/ 	.word	0xffffffff


	//   ....[4]....
        /*0964*/ 	.word	0xffffffff


	//   ....[5]....
        /*0968*/ 	.word	0xffffffff


	//   ....[6]....
        /*096c*/ 	.word	0xffffffff


	//   ....[7]....
        /*0970*/ 	.word	0xffffffff


	//   ....[8]....
        /*0974*/ 	.word	0xffffffff


	//   ....[9]....
        /*0978*/ 	.word	0xffffffff


	//   ....[10]....
        /*097c*/ 	.word	0xffffffff


	//   ....[11]....
        /*0980*/ 	.word	0xffffffff


	//   ....[12]....
        /*0984*/ 	.word	0xffffffff


	//   ....[13]....
        /*0988*/ 	.word	0xffffffff


	//   ....[14]....
        /*098c*/ 	.word	0xffffffff


	//   ....[15]....
        /*0990*/ 	.word	0xffffffff


	//   ....[16]....
        /*0994*/ 	.word	0xffffffff


	//   ....[17]....
        /*0998*/ 	.word	0xffffffff


	//   ....[18]....
        /*099c*/ 	.word	0xffffffff


	//   ....[19]....
        /*09a0*/ 	.word	0xffffffff


	//   ....[20]....
        /*09a4*/ 	.word	0xffffffff


	//   ....[21]....
        /*09a8*/ 	.word	0xffffffff


	//   ....[22]....
        /*09ac*/ 	.word	0xffffffff


	//   ....[23]....
        /*09b0*/ 	.word	0xffffffff


	//   ....[24]....
        /*09b4*/ 	.word	0xffffffff


	//   ....[25]....
        /*09b8*/ 	.word	0xffffffff


	//   ....[26]....
        /*09bc*/ 	.word	0xffffffff


	//   ....[27]....
        /*09c0*/ 	.word	0xffffffff


	//   ....[28]....
        /*09c4*/ 	.word	0xffffffff


	//   ....[29]....
        /*09c8*/ 	.word	0xffffffff


	//   ....[30]....
        /*09cc*/ 	.word	0xffffffff


	//   ....[31]....
        /*09d0*/ 	.word	0xffffffff


	//   ....[32]....
        /*09d4*/ 	.word	0xffffffff


	//   ....[33]....
        /*09d8*/ 	.word	0xffffffff


	//   ....[34]....
        /*09dc*/ 	.word	0xffffffff


	//   ....[35]....
        /*09e0*/ 	.word	0xffffffff


	//   ....[36]....
        /*09e4*/ 	.word	0xffffffff


	//   ....[37]....
        /*09e8*/ 	.word	0xffffffff


	//   ....[38]....
        /*09ec*/ 	.word	0xffffffff


	//   ....[39]....
        /*09f0*/ 	.word	0xffffffff


	//   ....[40]....
        /*09f4*/ 	.word	0xffffffff


	//   ....[41]....
        /*09f8*/ 	.word	0xffffffff


	//   ....[42]....
        /*09fc*/ 	.word	0xffffffff


	//   ....[43]....
        /*0a00*/ 	.word	0xffffffff


	//   ....[44]....
        /*0a04*/ 	.word	0xffffffff


	//   ....[45]....
        /*0a08*/ 	.word	0xffffffff


	//   ....[46]....
        /*0a0c*/ 	.word	0xffffffff


	//   ....[47]....
        /*0a10*/ 	.word	0xffffffff


	//   ....[48]....
        /*0a14*/ 	.word	0xffffffff


	//   ....[49]....
        /*0a18*/ 	.word	0xffffffff


	//   ....[50]....
        /*0a1c*/ 	.word	0xffffffff


	//   ....[51]....
        /*0a20*/ 	.word	0xffffffff


	//   ....[52]....
        /*0a24*/ 	.word	0xffffffff


	//   ....[53]....
        /*0a28*/ 	.word	0xffffffff


	//   ....[54]....
        /*0a2c*/ 	.word	0xffffffff


	//   ....[55]....
        /*0a30*/ 	.word	0xffffffff


	//   ....[56]....
        /*0a34*/ 	.word	0xffffffff


	//   ....[57]....
        /*0a38*/ 	.word	0xffffffff


	//   ....[58]....
        /*0a3c*/ 	.word	0xffffffff


	//   ....[59]....
        /*0a40*/ 	.word	0xffffffff


	//   ....[60]....
        /*0a44*/ 	.word	0xffffffff


	//   ....[61]....
        /*0a48*/ 	.word	0xffffffff


	//   ....[62]....
        /*0a4c*/ 	.word	0xffffffff


	//   ....[63]....
        /*0a50*/ 	.word	0xffffffff


	//   ....[64]....
        /*0a54*/ 	.word	0xffffffff


	//   ....[65]....
        /*0a58*/ 	.word	0xffffffff


	//   ....[66]....
        /*0a5c*/ 	.word	0xffffffff


	//   ....[67]....
        /*0a60*/ 	.word	0xffffffff


	//   ....[68]....
        /*0a64*/ 	.word	0xffffffff


	//   ....[69]....
        /*0a68*/ 	.word	0xffffffff


	//   ....[70]....
        /*0a6c*/ 	.word	0xffffffff


	//   ....[71]....
        /*0a70*/ 	.word	0xffffffff


	//   ....[72]....
        /*0a74*/ 	.word	0xffffffff


	//   ....[73]....
        /*0a78*/ 	.word	0xffffffff


	//   ....[74]....
        /*0a7c*/ 	.word	0xffffffff


	//   ....[75]....
        /*0a80*/ 	.word	0xffffffff


	//   ....[76]....
        /*0a84*/ 	.word	0xffffffff


	//   ....[77]....
        /*0a88*/ 	.word	0xffffffff


	//   ....[78]....
        /*0a8c*/ 	.word	0xffffffff


	//   ....[79]....
        /*0a90*/ 	.word	0xffffffff


	//   ....[80]....
        /*0a94*/ 	.word	0xffffffff


	//   ....[81]....
        /*0a98*/ 	.word	0xffffffff


	//   ....[82]....
        /*0a9c*/ 	.word	0xffffffff


	//   ....[83]....
        /*0aa0*/ 	.word	0xffffffff


	//   ....[84]....
        /*0aa4*/ 	.word	0xffffffff


	//   ....[85]....
        /*0aa8*/ 	.word	0xffffffff


	//   ....[86]....
        /*0aac*/ 	.word	0xffffffff


	//   ....[87]....
        /*0ab0*/ 	.word	0xffffffff


	//   ....[88]....
        /*0ab4*/ 	.word	0xffffffff


	//   ....[89]....
        /*0ab8*/ 	.word	0xffffffff


	//   ....[90]....
        /*0abc*/ 	.word	0xffffffff


	//   ....[91]....
        /*0ac0*/ 	.word	0xffffffff


	//   ....[92]....
        /*0ac4*/ 	.word	0xffffffff


	//   ....[93]....
        /*0ac8*/ 	.word	0xffffffff


	//   ....[94]....
        /*0acc*/ 	.word	0xffffffff


	//   ....[95]....
        /*0ad0*/ 	.word	0xffffffff


	//   ....[96]....
        /*0ad4*/ 	.word	0x0500000f


	//   ....[97]....
        /*0ad8*/ 	.word	0x0500000f


	//   ....[98]....
        /*0adc*/ 	.word	0x0500000f


	//   ....[99]....
        /*0ae0*/ 	.word	0x0500000f


	//   ....[100]....
        /*0ae4*/ 	.word	0x0500000f


	//   ....[101]....
        /*0ae8*/ 	.word	0x0500000f


	//   ....[102]....
        /*0aec*/ 	.word	0x0500000f


	//   ....[103]....
        /*0af0*/ 	.word	0x0500000f


	//   ....[104]....
        /*0af4*/ 	.word	0x0500000f


	//   ....[105]....
        /*0af8*/ 	.word	0x0500000f


	//   ....[106]....
        /*0afc*/ 	.word	0x0500000f


	//   ....[107]....
        /*0b00*/ 	.word	0x0500000f


	//   ....[108]....
        /*0b04*/ 	.word	0x0500000f


	//   ....[109]....
        /*0b08*/ 	.word	0x0500000f


	//   ....[110]....
        /*0b0c*/ 	.word	0x0500000f


	//   ....[111]....
        /*0b10*/ 	.word	0x0500000f


	//   ....[112]....
        /*0b14*/ 	.word	0x0500000f


	//   ....[113]....
        /*0b18*/ 	.word	0x0500000f


	//   ....[114]....
        /*0b1c*/ 	.word	0x0500000f


	//   ....[115]....
        /*0b20*/ 	.word	0x0500000f


	//   ....[116]....
        /*0b24*/ 	.word	0x0500000f


	//   ....[117]....
        /*0b28*/ 	.word	0x0500000f


	//   ....[118]....
        /*0b2c*/ 	.word	0x0500000f


	//   ....[119]....
        /*0b30*/ 	.word	0x0500000f


	//   ....[120]....
        /*0b34*/ 	.word	0x0500000f


	//   ....[121]....
        /*0b38*/ 	.word	0x0500000f


	//   ....[122]....
        /*0b3c*/ 	.word	0x0500000f


	//   ....[123]....
        /*0b40*/ 	.word	0x0500000f


	//   ....[124]....
        /*0b44*/ 	.word	0x0500000f


	//   ....[125]....
        /*0b48*/ 	.word	0x0500000f


	//   ....[126]....
        /*0b4c*/ 	.word	0x0500000f


	//   ....[127]....
        /*0b50*/ 	.word	0x0500000f


	//   ....[128]....
        /*0b54*/ 	.word	0x0500000f


	//   ....[129]....
        /*0b58*/ 	.word	0x0500000f


	//   ....[130]....
        /*0b5c*/ 	.word	0x0500000f


	//   ....[131]....
        /*0b60*/ 	.word	0x0500000f


	//   ....[132]....
        /*0b64*/ 	.word	0x0500000f


	//   ....[133]....
        /*0b68*/ 	.word	0x0500000f


	//   ....[134]....
        /*0b6c*/ 	.word	0x0500000f


	//   ....[135]....
        /*0b70*/ 	.word	0x0500000f


	//   ....[136]....
        /*0b74*/ 	.word	0x0500000f


	//   ....[137]....
        /*0b78*/ 	.word	0x0500000f


	//   ....[138]....
        /*0b7c*/ 	.word	0x0500000f


	//   ....[139]....
        /*0b80*/ 	.word	0x0500000f


	//   ....[140]....
        /*0b84*/ 	.word	0x0500000f


	//   ....[141]....
        /*0b88*/ 	.word	0x0500000f


	//   ....[142]....
        /*0b8c*/ 	.word	0x0500000f


	//   ....[143]....
        /*0b90*/ 	.word	0x0500000f


	//   ....[144]....
        /*0b94*/ 	.word	0x0500000f


	//   ....[145]....
        /*0b98*/ 	.word	0x0500000f


	//   ....[146]....
        /*0b9c*/ 	.word	0x0500000f


	//   ....[147]....
        /*0ba0*/ 	.word	0x0500000f


	//   ....[148]....
        /*0ba4*/ 	.word	0x0500000f


	//   ....[149]....
        /*0ba8*/ 	.word	0x0500000f


	//----- nvinfo : EIATTR_COOP_GROUP_INSTR_OFFSETS
	.align		4
.L_1187:
        /*0bac*/ 	.byte	0x04, 0x28
        /*0bae*/ 	.short	(.L_1189 - .L_1188)


	//   ....[0]....
.L_1188:
        /*0bb0*/ 	.word	0x00000060


	//   ....[1]....
        /*0bb4*/ 	.word	0x00000190


	//   ....[2]....
        /*0bb8*/ 	.word	0x00000240


	//   ....[3]....
        /*0bbc*/ 	.word	0x00000400


	//   ....[4]....
        /*0bc0*/ 	.word	0x00000560


	//   ....[5]....
        /*0bc4*/ 	.word	0x00000680


	//   ....[6]....
        /*0bc8*/ 	.word	0x000007e0


	//   ....[7]....
        /*0bcc*/ 	.word	0x000073d0


	//   ....[8]....
        /*0bd0*/ 	.word	0x000079a0


	//   ....[9]....
        /*0bd4*/ 	.word	0x000079b0


	//   ....[10]....
        /*0bd8*/ 	.word	0x000079c0


	//   ....[11]....
        /*0bdc*/ 	.word	0x000079d0


	//   ....[12]....
        /*0be0*/ 	.word	0x00009570


	//   ....[13]....
        /*0be4*/ 	.word	0x00009580


	//   ....[14]....
        /*0be8*/ 	.word	0x00009590


	//   ....[15]....
        /*0bec*/ 	.word	0x000095a0


	//   ....[16]....
        /*0bf0*/ 	.word	0x0000db70


	//   ....[17]....
        /*0bf4*/ 	.word	0x0000db90


	//   ....[18]....
        /*0bf8*/ 	.word	0x0000dfb0


	//   ....[19]....
        /*0bfc*/ 	.word	0x0000dfd0


	//   ....[20]....
        /*0c00*/ 	.word	0x0000f3b0


	//   ....[21]....
        /*0c04*/ 	.word	0x00012000


	//   ....[22]....
        /*0c08*/ 	.word	0x00012020


	//   ....[23]....
        /*0c0c*/ 	.word	0x000125e0


	//   ....[24]....
        /*0c10*/ 	.word	0x00012600


	//   ....[25]....
        /*0c14*/ 	.word	0x00013ec0


	//   ....[26]....
        /*0c18*/ 	.word	0x00014660


	//   ....[27]....
        /*0c1c*/ 	.word	0x00014670


	//   ....[28]....
        /*0c20*/ 	.word	0x000146b0


	//   ....[29]....
        /*0c24*/ 	.word	0x000146c0


	//   ....[30]....
        /*0c28*/ 	.word	0x00015600


	//   ....[31]....
        /*0c2c*/ 	.word	0x00015620


	//   ....[32]....
        /*0c30*/ 	.word	0x00015630


	//   ....[33]....
        /*0c34*/ 	.word	0x00015640


	//   ....[34]....
        /*0c38*/ 	.word	0x00015ce0


	//   ....[35]....
        /*0c3c*/ 	.word	0x00015cf0


	//   ....[36]....
        /*0c40*/ 	.word	0x00015e40


	//   ....[37]....
        /*0c44*/ 	.word	0x00015e50


	//   ....[38]....
        /*0c48*/ 	.word	0x00016240


	//   ....[39]....
        /*0c4c*/ 	.word	0x00016250


	//   ....[40]....
        /*0c50*/ 	.word	0x00016740


	//   ....[41]....
        /*0c54*/ 	.word	0x00016750


	//   ....[42]....
        /*0c58*/ 	.word	0x00017520


	//   ....[43]....
        /*0c5c*/ 	.word	0x00017530


	//   ....[44]....
        /*0c60*/ 	.word	0x00017690


	//   ....[45]....
        /*0c64*/ 	.word	0x000176a0


	//   ....[46]....
        /*0c68*/ 	.word	0x00017850


	//   ....[47]....
        /*0c6c*/ 	.word	0x00017a50


	//   ....[48]....
        /*0c70*/ 	.word	0x00017a80


	//   ....[49]....
        /*0c74*/ 	.word	0x00017ab0


	//   ....[50]....
        /*0c78*/ 	.word	0x00017ae0


	//   ....[51]....
        /*0c7c*/ 	.word	0x00017b10


	//   ....[52]....
        /*0c80*/ 	.word	0x00017b40


	//   ....[53]....
        /*0c84*/ 	.word	0x00017cc0


	//   ....[54]....
        /*0c88*/ 	.word	0x00017cf0


	//   ....[55]....
        /*0c8c*/ 	.word	0x00017d20


	//   ....[56]....
        /*0c90*/ 	.word	0x00017d50


	//   ....[57]....
        /*0c94*/ 	.word	0x00017d80


	//   ....[58]....
        /*0c98*/ 	.word	0x00017db0


	//   ....[59]....
        /*0c9c*/ 	.word	0x00017e40


	//   ....[60]....
        /*0ca0*/ 	.word	0x00017e70


	//   ....[61]....
        /*0ca4*/ 	.word	0x00017e80


	//   ....[62]....
        /*0ca8*/ 	.word	0x00017f20


	//   ....[63]....
        /*0cac*/ 	.word	0x00018fe0


	//   ....[64]....
        /*0cb0*/ 	.word	0x0001acb0


	//   ....[65]....
        /*0cb4*/ 	.word	0x0001b900


	//   ....[66]....
        /*0cb8*/ 	.word	0x0001b910


	//   ....[67]....
        /*0cbc*/ 	.word	0x0001ba00


	//   ....[68]....
        /*0cc0*/ 	.word	0x0001ba10


	//   ....[69]....
        /*0cc4*/ 	.word	0x0001bac0


	//   ....[70]....
        /*0cc8*/ 	.word	0x0001bad0


	//   ....[71]....
        /*0ccc*/ 	.word	0x0001bae0


	//   ....[72]....
        /*0cd0*/ 	.word	0x0001baf0


	//   ....[73]....
        /*0cd4*/ 	.word	0x0001bbc0


	//   ....[74]....
        /*0cd8*/ 	.word	0x0001bc00


	//   ....[75]....
        /*0cdc*/ 	.word	0x0001bc10


	//   ....[76]....
        /*0ce0*/ 	.word	0x0001bc30


	//   ....[77]....
        /*0ce4*/ 	.word	0x0001e9c0


	//   ....[78]....
        /*0ce8*/ 	.word	0x0001e9e0


	//   ....[79]....
        /*0cec*/ 	.word	0x0001ea40


	//   ....[80]....
        /*0cf0*/ 	.word	0x0001ea70


	//   ....[81]....
        /*0cf4*/ 	.word	0x0001eaa0


	//   ....[82]....
        /*0cf8*/ 	.word	0x0001ead0


	//   ....[83]....
        /*0cfc*/ 	.word	0x0001eb00


	//   ....[84]....
        /*0d00*/ 	.word	0x0001eb30


	//   ....[85]....
        /*0d04*/ 	.word	0x0001ecc0


	//   ....[86]....
        /*0d08*/ 	.word	0x0001ed00


	//   ....[87]....
        /*0d0c*/ 	.word	0x0001ed30


	//   ....[88]....
        /*0d10*/ 	.word	0x0001ed60


	//   ....[89]....
        /*0d14*/ 	.word	0x0001ed90


	//   ....[90]....
        /*0d18*/ 	.word	0x0001edc0


	//   ....[91]....
        /*0d1c*/ 	.word	0x0001ee80


	//   ....[92]....
        /*0d20*/ 	.word	0x0001eea0


	//   ....[93]....
        /*0d24*/ 	.word	0x0001eeb0


	//   ....[94]....
        /*0d28*/ 	.word	0x0001ef10


	//   ....[95]....
        /*0d2c*/ 	.word	0x0001f510


	//   ....[96]....
        /*0d30*/ 	.word	0x0001f910


	//   ....[97]....
        /*0d34*/ 	.word	0x0001f9c0


	//   ....[98]....
        /*0d38*/ 	.word	0x0001fa50


	//   ....[99]....
        /*0d3c*/ 	.word	0x0001faa0


	//   ....[100]....
        /*0d40*/ 	.word	0x0001faf0


	//   ....[101]....
        /*0d44*/ 	.word	0x0001fbe0


	//   ....[102]....
        /*0d48*/ 	.word	0x0001fc70


	//   ....[103]....
        /*0d4c*/ 	.word	0x0001fcd0


	//   ....[104]....
        /*0d50*/ 	.word	0x0001fd30


	//   ....[105]....
        /*0d54*/ 	.word	0x0001ff40


	//   ....[106]....
        /*0d58*/ 	.word	0x0001ff90


	//   ....[107]....
        /*0d5c*/ 	.word	0x00020020


	//   ....[108]....
        /*0d60*/ 	.word	0x000200b0


	//   ....[109]....
        /*0d64*/ 	.word	0x00020130


	//   ....[110]....
        /*0d68*/ 	.word	0x00020180


	//   ....[111]....
        /*0d6c*/ 	.word	0x00020210


	//   ....[112]....
        /*0d70*/ 	.word	0x000202a0


	//   ....[113]....
        /*0d74*/ 	.word	0x00020320


	//   ....[114]....
        /*0d78*/ 	.word	0x00020370


	//   ....[115]....
        /*0d7c*/ 	.word	0x00020400


	//   ....[116]....
        /*0d80*/ 	.word	0x00020490


	//   ....[117]....
        /*0d84*/ 	.word	0x00020550


	//   ....[118]....
        /*0d88*/ 	.word	0x00020840


	//   ....[119]....
        /*0d8c*/ 	.word	0x000209f0


	//   ....[120]....
        /*0d90*/ 	.word	0x00020a40


	//   ....[121]....
        /*0d94*/ 	.word	0x00020ab0


	//   ....[122]....
        /*0d98*/ 	.word	0x00020bb0


	//   ....[123]....
        /*0d9c*/ 	.word	0x00020c20


	//   ....[124]....
        /*0da0*/ 	.word	0x00020d20


	//   ....[125]....
        /*0da4*/ 	.word	0x00020da0


	//   ....[126]....
        /*0da8*/ 	.word	0x00020e20


	//   ....[127]....
        /*0dac*/ 	.word	0x00020f20


	//   ....[128]....
        /*0db0*/ 	.word	0x00021020


	//   ....[129]....
        /*0db4*/ 	.word	0x00021080


	//   ....[130]....
        /*0db8*/ 	.word	0x00021160


	//   ....[131]....
        /*0dbc*/ 	.word	0x00021480


	//   ....[132]....
        /*0dc0*/ 	.word	0x00021530


	//   ....[133]....
        /*0dc4*/ 	.word	0x00021680


	//   ....[134]....
        /*0dc8*/ 	.word	0x00021700


	//   ....[135]....
        /*0dcc*/ 	.word	0x00021770


	//   ....[136]....
        /*0dd0*/ 	.word	0x000217e0


	//   ....[137]....
        /*0dd4*/ 	.word	0x00021850


	//   ....[138]....
        /*0dd8*/ 	.word	0x000218d0


	//   ....[139]....
        /*0ddc*/ 	.word	0x00021950


	//   ....[140]....
        /*0de0*/ 	.word	0x000219f0


	//   ....[141]....
        /*0de4*/ 	.word	0x00021a60


	//   ....[142]....
        /*0de8*/ 	.word	0x00021ad0


	//   ....[143]....
        /*0dec*/ 	.word	0x00021b40


	//   ....[144]....
        /*0df0*/ 	.word	0x00021bc0


	//   ....[145]....
        /*0df4*/ 	.word	0x00021c30


	//   ....[146]....
        /*0df8*/ 	.word	0x00021cd0


	//   ....[147]....
        /*0dfc*/ 	.word	0x00021d20


	//   ....[148]....
        /*0e00*/ 	.word	0x00021db0


	//   ....[149]....
        /*0e04*/ 	.word	0x00021ee0


	//----- nvinfo : EIATTR_REG_RECONFIG
	.align		4
.L_1189:
        /*0e08*/ 	.byte	0x01, 0x54
	.zero		2


	//----- nvinfo : EIATTR_SYSCALL_OFFSETS
	.align		4
        /*0e0c*/ 	.byte	0x04, 0x46
        /*0e0e*/ 	.short	(.L_1191 - .L_1190)


	//   ....[0]....
.L_1190:
        /*0e10*/ 	.word	0x00001e80


	//   ....[1]....
        /*0e14*/ 	.word	0x00001fd0


	//   ....[2]....
        /*0e18*/ 	.word	0x000075a0


	//   ....[3]....
        /*0e1c*/ 	.word	0x00007920


	//   ....[4]....
        /*0e20*/ 	.word	0x0001a900


	//   ....[5]....
        /*0e24*/ 	.word	0x0001aa50


	//   ....[6]....
        /*0e28*/ 	.word	0x0001ab50


	//   ....[7]....
        /*0e2c*/ 	.word	0x0001b3d0


	//----- nvinfo : EIATTR_MBARRIER_INSTR_OFFSETS
	.align		4
.L_1191:
        /*0e30*/ 	.byte	0x04, 0x39
        /*0e32*/ 	.short	(.L_1193 - .L_1192)


	//   ....[0]....
.L_1192:
        /*0e34*/ 	.word	0x000002b0
        /*0e38*/ 	.word	0x000000ff
        /*0e3c*/ 	.word	0x00031c00
        /*0e40*/ 	.short	0x0100
        /*0e42*/ 	.byte	0x08
	.zero		1


	//   ....[1]....
        /*0e44*/ 	.word	0x000002c0
        /*0e48*/ 	.word	0x000000ff
        /*0e4c*/ 	.word	0x00031c20
        /*0e50*/ 	.short	0x0100
        /*0e52*/ 	.byte	0x08
	.zero		1


	//   ....[2]....
        /*0e54*/ 	.word	0x000003b0
        /*0e58*/ 	.word	0x000000ff
        /*0e5c*/ 	.word	0x00031c30
        /*0e60*/ 	.short	0x0100
        /*0e62*/ 	.byte	0x08
	.zero		1


	//   ....[3]....
        /*0e64*/ 	.word	0x000003c0
        /*0e68*/ 	.word	0x000000ff
        /*0e6c*/ 	.word	0x00031c40
        /*0e70*/ 	.short	0x0100
        /*0e72*/ 	.byte	0x08
	.zero		1


	//   ....[4]....
        /*0e74*/ 	.word	0x000003d0
        /*0e78*/ 	.word	0x000000ff
        /*0e7c*/ 	.word	0x00031c38
        /*0e80*/ 	.short	0x0100
        /*0e82*/ 	.byte	0x08
	.zero		1


	//   ....[5]....
        /*0e84*/ 	.word	0x000003e0
        /*0e88*/ 	.word	0x000000ff
        /*0e8c*/ 	.word	0x00031c48
        /*0e90*/ 	.short	0x0100
        /*0e92*/ 	.byte	0x08
	.zero		1


	//   ....[6]....
        /*0e94*/ 	.word	0x00000510
        /*0e98*/ 	.word	0x000000ff
        /*0e9c*/ 	.word	0x00031c50
        /*0ea0*/ 	.short	0x0100
        /*0ea2*/ 	.byte	0x08
	.zero		1


	//   ....[7]....
        /*0ea4*/ 	.word	0x00000520
        /*0ea8*/ 	.word	0x000000ff
        /*0eac*/ 	.word	0x00031c60
        /*0eb0*/ 	.short	0x0100
        /*0eb2*/ 	.byte	0x08
	.zero		1


	//   ....[8]....
        /*0eb4*/ 	.word	0x00000530
        /*0eb8*/ 	.word	0x000000ff
        /*0ebc*/ 	.word	0x00031c58
        /*0ec0*/ 	.short	0x0100
        /*0ec2*/ 	.byte	0x08
	.zero		1


	//   ....[9]....
        /*0ec4*/ 	.word	0x00000540
        /*0ec8*/ 	.word	0x000000ff
        /*0ecc*/ 	.word	0x00031c68
        /*0ed0*/ 	.short	0x0100
        /*0ed2*/ 	.byte	0x08
	.zero		1


	//   ....[10]....
        /*0ed4*/ 	.word	0x00000630
        /*0ed8*/ 	.word	0x000000ff
        /*0edc*/ 	.word	0x00031c70
        /*0ee0*/ 	.short	0x0100
        /*0ee2*/ 	.byte	0x06
	.zero		1


	//   ....[11]....
        /*0ee4*/ 	.word	0x00000640
        /*0ee8*/ 	.word	0x000000ff
        /*0eec*/ 	.word	0x00031c80
        /*0ef0*/ 	.short	0x0100
        /*0ef2*/ 	.byte	0x06
	.zero		1


	//   ....[12]....
        /*0ef4*/ 	.word	0x00000650
        /*0ef8*/ 	.word	0x000000ff
        /*0efc*/ 	.word	0x00031c78
        /*0f00*/ 	.short	0x0100
        /*0f02*/ 	.byte	0x06
	.zero		1


	//   ....[13]....
        /*0f04*/ 	.word	0x00000660
        /*0f08*/ 	.word	0x000000ff
        /*0f0c*/ 	.word	0x00031c88
        /*0f10*/ 	.short	0x0100
        /*0f12*/ 	.byte	0x06
	.zero		1


	//   ....[14]....
        /*0f14*/ 	.word	0x00000790
        /*0f18*/ 	.word	0x000000ff
        /*0f1c*/ 	.word	0x00031c90
        /*0f20*/ 	.short	0x0100
        /*0f22*/ 	.byte	0x08
	.zero		1


	//   ....[15]....
        /*0f24*/ 	.word	0x000007a0
        /*0f28*/ 	.word	0x000000ff
        /*0f2c*/ 	.word	0x00031ca0
        /*0f30*/ 	.short	0x0100
        /*0f32*/ 	.byte	0x08
	.zero		1


	//   ....[16]....
        /*0f34*/ 	.word	0x000007b0
        /*0f38*/ 	.word	0x000000ff
        /*0f3c*/ 	.word	0x00031c98
        /*0f40*/ 	.short	0x0100
        /*0f42*/ 	.byte	0x08
	.zero		1


	//   ....[17]....
        /*0f44*/ 	.word	0x000007c0
        /*0f48*/ 	.word	0x000000ff
        /*0f4c*/ 	.word	0x00031ca8
        /*0f50*/ 	.short	0x0100
        /*0f52*/ 	.byte	0x08
	.zero		1


	//   ....[18]....
        /*0f54*/ 	.word	0x000008f0
        /*0f58*/ 	.word	0x000000ff
        /*0f5c*/ 	.word	0x00031cb0
        /*0f60*/ 	.short	0x0100
        /*0f62*/ 	.byte	0x08
	.zero		1


	//   ....[19]....
        /*0f64*/ 	.word	0x00000900
        /*0f68*/ 	.word	0x000000ff
        /*0f6c*/ 	.word	0x00031cc0
        /*0f70*/ 	.short	0x0100
        /*0f72*/ 	.byte	0x08
	.zero		1


	//   ....[20]....
        /*0f74*/ 	.word	0x00000910
        /*0f78*/ 	.word	0x000000ff
        /*0f7c*/ 	.word	0x00031cb8
        /*0f80*/ 	.short	0x0100
        /*0f82*/ 	.byte	0x08
	.zero		1


	//   ....[21]....
        /*0f84*/ 	.word	0x00000920
        /*0f88*/ 	.word	0x000000ff
        /*0f8c*/ 	.word	0x00031cc8
        /*0f90*/ 	.short	0x0100
        /*0f92*/ 	.byte	0x08
	.zero		1


	//   ....[22]....
        /*0f94*/ 	.word	0x000033e0
        /*0f98*/ 	.word	0x0000000f
        /*0f9c*/ 	.word	0x00031c90
        /*0fa0*/ 	.short	0x010a
        /*0fa2*/ 	.byte	0x3f
	.zero		1


	//   ....[23]....
        /*0fa4*/ 	.word	0x00004e60
        /*0fa8*/ 	.word	0x0000000f
        /*0fac*/ 	.word	0x00031c90
        /*0fb0*/ 	.short	0x010a
        /*0fb2*/ 	.byte	0x3f
	.zero		1


	//   ....[24]....
        /*0fb4*/ 	.word	0x00006870
        /*0fb8*/ 	.word	0x0000000f
        /*0fbc*/ 	.word	0x00031c90
        /*0fc0*/ 	.short	0x010a
        /*0fc2*/ 	.byte	0x3f
	.zero		1


	//   ....[25]....
        /*0fc4*/ 	.word	0x00006ad0
        /*0fc8*/ 	.word	0x00000020
        /*0fcc*/ 	.word	0x00000000
        /*0fd0*/ 	.short	0x0101
        /*0fd2*/ 	.byte	0x3f
	.zero		1


	//   ....[26]....
        /*0fd4*/ 	.word	0x00006b10
        /*0fd8*/ 	.word	0x0000000f
        /*0fdc*/ 	.word	0x00031cb0
        /*0fe0*/ 	.short	0x010a
        /*0fe2*/ 	.byte	0x3f
	.zero		1


	//   ....[27]....
        /*0fe4*/ 	.word	0x00006e40
        /*0fe8*/ 	.word	0x0000000f
        /*0fec*/ 	.word	0x00000000
        /*0ff0*/ 	.short	0x0101
        /*0ff2*/ 	.byte	0x3f
	.zero		1


	//   ....[28]....
        /*0ff4*/ 	.word	0x00007640
        /*0ff8*/ 	.word	0x00000010
        /*0ffc*/ 	.word	0x00031c00
        /*1000*/ 	.short	0x010a
        /*1002*/ 	.byte	0x3f
	.zero		1


	//   ....[29]....
        /*1004*/ 	.word	0x00007690
        /*1008*/ 	.word	0x00000010
        /*100c*/ 	.word	0x00031c00
        /*1010*/ 	.short	0x010a
        /*1012*/ 	.byte	0x3f
	.zero		1


	//   ....[30]....
        /*1014*/ 	.word	0x000080f0
        /*1018*/ 	.word	0x00000010
        /*101c*/ 	.word	0x00031c00
        /*1020*/ 	.short	0x010a
        /*1022*/ 	.byte	0x3f
	.zero		1


	//   ....[31]....
        /*1024*/ 	.word	0x00009ad0
        /*1028*/ 	.word	0x00000010
        /*102c*/ 	.word	0x00031c00
        /*1030*/ 	.short	0x010a
        /*1032*/ 	.byte	0x3f
	.zero		1


	//   ....[32]....
        /*1034*/ 	.word	0x0000b290
        /*1038*/ 	.word	0x00000000
        /*103c*/ 	.word	0x00031c30
        /*1040*/ 	.short	0x010a
        /*1042*/ 	.byte	0x3f
	.zero		1


	//   ....[33]....
        /*1044*/ 	.word	0x0000b360
        /*1048*/ 	.word	0x00000000
        /*104c*/ 	.word	0x00031c30
        /*1050*/ 	.short	0x010a
        /*1052*/ 	.byte	0x3f
	.zero		1


	//   ....[34]....
        /*1054*/ 	.word	0x0000e4b0
        /*1058*/ 	.word	0x00000014
        /*105c*/ 	.word	0x00000000
        /*1060*/ 	.short	0x0101
        /*1062*/ 	.byte	0x3f
	.zero		1


	//   ....[35]....
        /*1064*/ 	.word	0x0000f6a0
        /*1068*/ 	.word	0x0000000e
        /*106c*/ 	.word	0x00031c30
        /*1070*/ 	.short	0x010a
        /*1072*/ 	.byte	0x3f
	.zero		1


	//   ....[36]....
        /*1074*/ 	.word	0x0000f6f0
        /*1078*/ 	.word	0x0000000e
        /*107c*/ 	.word	0x00031c30
        /*1080*/ 	.short	0x010a
        /*1082*/ 	.byte	0x3f
	.zero		1


	//   ....[37]....
        /*1084*/ 	.word	0x00011cf0
        /*1088*/ 	.word	0x0000000f
        /*108c*/ 	.word	0x00031c50
        /*1090*/ 	.short	0x010a
        /*1092*/ 	.byte	0x3f
	.zero		1


	//   ....[38]....
        /*1094*/ 	.word	0x00011d40
        /*1098*/ 	.word	0x0000000f
        /*109c*/ 	.word	0x00031c50
        /*10a0*/ 	.short	0x010a
        /*10a2*/ 	.byte	0x3f
	.zero		1


	//   ....[39]....
        /*10a4*/ 	.word	0x00013040
        /*10a8*/ 	.word	0x0000004d
        /*10ac*/ 	.word	0x00000000
        /*10b0*/ 	.short	0x0101
        /*10b2*/ 	.byte	0x3f
	.zero		1


	//   ....[40]....
        /*10b4*/ 	.word	0x00013050
        /*10b8*/ 	.word	0x00000000
        /*10bc*/ 	.word	0x00000000
        /*10c0*/ 	.short	0x0101
        /*10c2*/ 	.byte	0x3f
	.zero		1


	//   ....[41]....
        /*10c4*/ 	.word	0x00013f50
        /*10c8*/ 	.word	0x00000000
        /*10cc*/ 	.word	0x00031c50
        /*10d0*/ 	.short	0x010a
        /*10d2*/ 	.byte	0x3f
	.zero		1


	//   ....[42]....
        /*10d4*/ 	.word	0x00014000
        /*10d8*/ 	.word	0x00000000
        /*10dc*/ 	.word	0x00031c50
        /*10e0*/ 	.short	0x010a
        /*10e2*/ 	.byte	0x3f
	.zero		1


	//   ....[43]....
        /*10e4*/ 	.word	0x000149d0
        /*10e8*/ 	.word	0x00000004
        /*10ec*/ 	.word	0x00000000
        /*10f0*/ 	.short	0x0101
        /*10f2*/ 	.byte	0x3f
	.zero		1


	//   ....[44]....
        /*10f4*/ 	.word	0x00015c40
        /*10f8*/ 	.word	0x00000000
        /*10fc*/ 	.word	0x00000000
        /*1100*/ 	.short	0x0101
        /*1102*/ 	.byte	0x3f
	.zero		1


	//   ....[45]....
        /*1104*/ 	.word	0x00016140
        /*1108*/ 	.word	0x0000000a
        /*110c*/ 	.word	0x00000000
        /*1110*/ 	.short	0x0101
        /*1112*/ 	.byte	0x3f
	.zero		1


	//   ....[46]....
        /*1114*/ 	.word	0x000190c0
        /*1118*/ 	.word	0x00000010
        /*111c*/ 	.word	0x00031c20
        /*1120*/ 	.short	0x010a
        /*1122*/ 	.byte	0x3f
	.zero		1


	//   ....[47]....
        /*1124*/ 	.word	0x00019190
        /*1128*/ 	.word	0x00000009
        /*112c*/ 	.word	0x00031ca0
        /*1130*/ 	.short	0x010a
        /*1132*/ 	.byte	0x3f
	.zero		1


	//   ....[48]....
        /*1134*/ 	.word	0x000195b0
        /*1138*/ 	.word	0x00000009
        /*113c*/ 	.word	0x00031cc0
        /*1140*/ 	.short	0x010a
        /*1142*/ 	.byte	0x3f
	.zero		1


	//   ....[49]....
        /*1144*/ 	.word	0x00019af0
        /*1148*/ 	.word	0x00000009
        /*114c*/ 	.word	0x00031ca0
        /*1150*/ 	.short	0x010a
        /*1152*/ 	.byte	0x3f
	.zero		1


	//   ....[50]....
        /*1154*/ 	.word	0x00019f30
        /*1158*/ 	.word	0x00000009
        /*115c*/ 	.word	0x00031cc0
        /*1160*/ 	.short	0x010a
        /*1162*/ 	.byte	0x3f
	.zero		1


	//   ....[51]....
        /*1164*/ 	.word	0x0001aec0
        /*1168*/ 	.word	0x00000000
        /*116c*/ 	.word	0x00031c40
        /*1170*/ 	.short	0x010a
        /*1172*/ 	.byte	0x3f
	.zero		1


	//   ....[52]....
        /*1174*/ 	.word	0x0001bd70
        /*1178*/ 	.word	0x00000010
        /*117c*/ 	.word	0x00031c00
        /*1180*/ 	.short	0x0107
        /*1182*/ 	.byte	0x3f
	.zero		1


	//   ....[53]....
        /*1184*/ 	.word	0x0001be60
        /*1188*/ 	.word	0x00000010
        /*118c*/ 	.word	0x00031c00
        /*1190*/ 	.short	0x0101
        /*1192*/ 	.byte	0x3f
	.zero		1


	//   ....[54]....
        /*1194*/ 	.word	0x0001be80
        /*1198*/ 	.word	0x00000010
        /*119c*/ 	.word	0x00031c20
        /*11a0*/ 	.short	0x010a
        /*11a2*/ 	.byte	0x3f
	.zero		1


	//   ....[55]....
        /*11a4*/ 	.word	0x0001c210
        /*11a8*/ 	.word	0x00000003
        /*11ac*/ 	.word	0x00031c40
        /*11b0*/ 	.short	0x010a
        /*11b2*/ 	.byte	0x3f
	.zero		1


	//   ....[56]....
        /*11b4*/ 	.word	0x0001c670
        /*11b8*/ 	.word	0x00000002
        /*11bc*/ 	.word	0x00031c60
        /*11c0*/ 	.short	0x010a
        /*11c2*/ 	.byte	0x3f
	.zero		1


	//   ....[57]....
        /*11c4*/ 	.word	0x0001cdb0
        /*11c8*/ 	.word	0x00000003
        /*11cc*/ 	.word	0x00031c40
        /*11d0*/ 	.short	0x010a
        /*11d2*/ 	.byte	0x3f
	.zero		1


	//   ....[58]....
        /*11d4*/ 	.word	0x0001d210
        /*11d8*/ 	.word	0x00000002
        /*11dc*/ 	.word	0x00031c60
        /*11e0*/ 	.short	0x010a
        /*11e2*/ 	.byte	0x3f
	.zero		1


	//   ....[59]....
        /*11e4*/ 	.word	0x0001d8b0
        /*11e8*/ 	.word	0x00000003
        /*11ec*/ 	.word	0x00031c40
        /*11f0*/ 	.short	0x010a
        /*11f2*/ 	.byte	0x3f
	.zero		1


	//   ....[60]....
        /*11f4*/ 	.word	0x0001dd10
        /*11f8*/ 	.word	0x00000002
        /*11fc*/ 	.word	0x00031c60
        /*1200*/ 	.short	0x010a
        /*1202*/ 	.byte	0x3f
	.zero		1


	//   ....[61]....
        /*1204*/ 	.word	0x0001e350
        /*1208*/ 	.word	0x00000000
        /*120c*/ 	.word	0x00031c60
        /*1210*/ 	.short	0x010a
        /*1212*/ 	.byte	0x3f
	.zero		1


	//   ....[62]....
        /*1214*/ 	.word	0x0001f490
        /*1218*/ 	.word	0x00000009
        /*121c*/ 	.word	0x00031c20
        /*1220*/ 	.short	0x010a
        /*1222*/ 	.byte	0x3f
	.zero		1


	//   ....[63]....
        /*1224*/ 	.word	0x0001f620
        /*1228*/ 	.word	0x00000007
        /*122c*/ 	.word	0x00000000
        /*1230*/ 	.short	0x010a
        /*1232*/ 	.byte	0x3f
	.zero		1


	//   ....[64]....
        /*1234*/ 	.word	0x0001f690
        /*1238*/ 	.word	0x00000003
        /*123c*/ 	.word	0x00000000
        /*1240*/ 	.short	0x010a
        /*1242*/ 	.byte	0x3f
	.zero		1


	//   ....[65]....
        /*1244*/ 	.word	0x0001f6f0
        /*1248*/ 	.word	0x00000005
        /*124c*/ 	.word	0x00000000
        /*1250*/ 	.short	0x010a
        /*1252*/ 	.byte	0x3f
	.zero		1


	//   ....[66]....
        /*1254*/ 	.word	0x0001f720
        /*1258*/ 	.word	0x00000003
        /*125c*/ 	.word	0x00000000
        /*1260*/ 	.short	0x010a
        /*1262*/ 	.byte	0x3f
	.zero		1


	//   ....[67]....
        /*1264*/ 	.word	0x0001f780
        /*1268*/ 	.word	0x0000000f
        /*126c*/ 	.word	0x00031c90
        /*1270*/ 	.short	0x010a
        /*1272*/ 	.byte	0x3f
	.zero		1


	//   ....[68]....
        /*1274*/ 	.word	0x0001f7d0
        /*1278*/ 	.word	0x0000000f
        /*127c*/ 	.word	0x00031c90
        /*1280*/ 	.short	0x010a
        /*1282*/ 	.byte	0x3f
	.zero		1


	//   ....[69]....
        /*1284*/ 	.word	0x0001f820
        /*1288*/ 	.word	0x0000000f
        /*128c*/ 	.word	0x00031c90
        /*1290*/ 	.short	0x010a
        /*1292*/ 	.byte	0x3f
	.zero		1


	//   ....[70]....
        /*1294*/ 	.word	0x0001f870
        /*1298*/ 	.word	0x0000000f
        /*129c*/ 	.word	0x00031cb0
        /*12a0*/ 	.short	0x010a
        /*12a2*/ 	.byte	0x3f
	.zero		1


	//   ....[71]....
        /*12a4*/ 	.word	0x0001fb30
        /*12a8*/ 	.word	0x00000010
        /*12ac*/ 	.word	0x00031c00
        /*12b0*/ 	.short	0x010a
        /*12b2*/ 	.byte	0x3f
	.zero		1


	//   ....[72]....
        /*12b4*/ 	.word	0x0001fd60
        /*12b8*/ 	.word	0x00000010
        /*12bc*/ 	.word	0x00031c00
        /*12c0*/ 	.short	0x010a
        /*12c2*/ 	.byte	0x3f
	.zero		1


	//   ....[73]....
        /*12c4*/ 	.word	0x0001fdb0
        /*12c8*/ 	.word	0x00000000
        /*12cc*/ 	.word	0x00031c30
        /*12d0*/ 	.short	0x010a
        /*12d2*/ 	.byte	0x3f
	.zero		1


	//   ....[74]....
        /*12d4*/ 	.word	0x0001fe00
        /*12d8*/ 	.word	0x0000000e
        /*12dc*/ 	.word	0x00031c30
        /*12e0*/ 	.short	0x010a
        /*12e2*/ 	.byte	0x3f
	.zero		1


	//   ....[75]....
        /*12e4*/ 	.word	0x0001fe50
        /*12e8*/ 	.word	0x0000000f
        /*12ec*/ 	.word	0x00031c50
        /*12f0*/ 	.short	0x010a
        /*12f2*/ 	.byte	0x3f
	.zero		1


	//   ....[76]....
        /*12f4*/ 	.word	0x0001fea0
        /*12f8*/ 	.word	0x00000000
        /*12fc*/ 	.word	0x00031c50
        /*1300*/ 	.short	0x010a
        /*1302*/ 	.byte	0x3f
	.zero		1


	//   ....[77]....
        /*1304*/ 	.word	0x00020620
        /*1308*/ 	.word	0x00000010
        /*130c*/ 	.word	0x00031c20
        /*1310*/ 	.short	0x010a
        /*1312*/ 	.byte	0x3f
	.zero		1


	//   ....[78]....
        /*1314*/ 	.word	0x00020670
        /*1318*/ 	.word	0x00000009
        /*131c*/ 	.word	0x00031ca0
        /*1320*/ 	.short	0x010a
        /*1322*/ 	.byte	0x3f
	.zero		1


	//   ....[79]....
        /*1324*/ 	.word	0x000206c0
        /*1328*/ 	.word	0x00000009
        /*132c*/ 	.word	0x00031cc0
        /*1330*/ 	.short	0x010a
        /*1332*/ 	.byte	0x3f
	.zero		1


	//   ....[80]....
        /*1334*/ 	.word	0x00020710
        /*1338*/ 	.word	0x00000009
        /*133c*/ 	.word	0x00031ca0
        /*1340*/ 	.short	0x010a
        /*1342*/ 	.byte	0x3f
	.zero		1


	//   ....[81]....
        /*1344*/ 	.word	0x00020760
        /*1348*/ 	.word	0x00000009
        /*134c*/ 	.word	0x00031cc0
        /*1350*/ 	.short	0x010a
        /*1352*/ 	.byte	0x3f
	.zero		1


	//   ....[82]....
        /*1354*/ 	.word	0x00020900
        /*1358*/ 	.word	0x00000000
        /*135c*/ 	.word	0x00031c40
        /*1360*/ 	.short	0x010a
        /*1362*/ 	.byte	0x3f
	.zero		1


	//   ....[83]....
        /*1364*/ 	.word	0x000211a0
        /*1368*/ 	.word	0x00000010
        /*136c*/ 	.word	0x00031c20
        /*1370*/ 	.short	0x010a
        /*1372*/ 	.byte	0x3f
	.zero		1


	//   ....[84]....
        /*1374*/ 	.word	0x000211f0
        /*1378*/ 	.word	0x00000003
        /*137c*/ 	.word	0x00031c40
        /*1380*/ 	.short	0x010a
        /*1382*/ 	.byte	0x3f
	.zero		1


	//   ....[85]....
        /*1384*/ 	.word	0x00021240
        /*1388*/ 	.word	0x00000002
        /*138c*/ 	.word	0x00031c60
        /*1390*/ 	.short	0x010a
        /*1392*/ 	.byte	0x3f
	.zero		1


	//   ....[86]....
        /*1394*/ 	.word	0x00021290
        /*1398*/ 	.word	0x00000003
        /*139c*/ 	.word	0x00031c40
        /*13a0*/ 	.short	0x010a
        /*13a2*/ 	.byte	0x3f
	.zero		1


	//   ....[87]....
        /*13a4*/ 	.word	0x000212e0
        /*13a8*/ 	.word	0x00000002
        /*13ac*/ 	.word	0x00031c60
        /*13b0*/ 	.short	0x010a
        /*13b2*/ 	.byte	0x3f
	.zero		1


	//   ....[88]....
        /*13b4*/ 	.word	0x00021330
        /*13b8*/ 	.word	0x00000003
        /*13bc*/ 	.word	0x00031c40
        /*13c0*/ 	.short	0x010a
        /*13c2*/ 	.byte	0x3f
	.zero		1


	//   ....[89]....
        /*13c4*/ 	.word	0x00021380
        /*13c8*/ 	.word	0x00000002
        /*13cc*/ 	.word	0x00031c60
        /*13d0*/ 	.short	0x010a
        /*13d2*/ 	.byte	0x3f
	.zero		1


	//   ....[90]....
        /*13d4*/ 	.word	0x000213d0
        /*13d8*/ 	.word	0x00000000
        /*13dc*/ 	.word	0x00031c60
        /*13e0*/ 	.short	0x010a
        /*13e2*/ 	.byte	0x3f
	.zero		1


	//   ....[91]....
        /*13e4*/ 	.word	0x00021e00
        /*13e8*/ 	.word	0x00000009
        /*13ec*/ 	.word	0x00031c20
        /*13f0*/ 	.short	0x010a
        /*13f2*/ 	.byte	0x3f
	.zero		1


	//   ....[92]....
        /*13f4*/ 	.word	0x00021fa0
        /*13f8*/ 	.word	0x00000007
        /*13fc*/ 	.word	0x00000000
        /*1400*/ 	.short	0x010a
        /*1402*/ 	.byte	0x3f
	.zero		1


	//   ....[93]....
        /*1404*/ 	.word	0x00021ff0
        /*1408*/ 	.word	0x00000003
        /*140c*/ 	.word	0x00000000
        /*1410*/ 	.short	0x010a
        /*1412*/ 	.byte	0x3f
	.zero		1


	//   ....[94]....
        /*1414*/ 	.word	0x00022040
        /*1418*/ 	.word	0x00000005
        /*141c*/ 	.word	0x00000000
        /*1420*/ 	.short	0x010a
        /*1422*/ 	.byte	0x3f
	.zero		1


	//----- nvinfo : EIATTR_NUM_MBARRIERS
	.align		4
.L_1193:
        /*1424*/ 	.byte	0x03, 0x38
        /*1426*/ 	.short	0x0016


	//----- nvinfo : EIATTR_EXIT_INSTR_OFFSETS
	.align		4
        /*1428*/ 	.byte	0x04, 0x1c
        /*142a*/ 	.short	(.L_1195 - .L_1194)


	//   ....[0]....
.L_1194:
        /*142c*/ 	.word	0x0001f770


	//----- nvinfo : EIATTR_MAX_THREADS
	.align		4
.L_1195:
        /*1430*/ 	.byte	0x04, 0x05
        /*1432*/ 	.short	(.L_1197 - .L_1196)
.L_1196:
        /*1434*/ 	.word	0x00000200
        /*1438*/ 	.word	0x00000001
        /*143c*/ 	.word	0x00000001


	//----- nvinfo : EIATTR_CRS_STACK_SIZE
	.align		4
.L_1197:
        /*1440*/ 	.byte	0x04, 0x1e
        /*1442*/ 	.short	(.L_1199 - .L_1198)
.L_1198:
        /*1444*/ 	.word	0x00000000


	//----- nvinfo : EIATTR_CBANK_PARAM_SIZE
	.align		4
.L_1199:
        /*1448*/ 	.byte	0x03, 0x19
        /*144a*/ 	.short	0x0af0


	//----- nvinfo : EIATTR_PARAM_CBANK
	.align		4
        /*144c*/ 	.byte	0x04, 0x0a
        /*144e*/ 	.short	(.L_1201 - .L_1200)
	.align		4
.L_1200:
        /*1450*/ 	.word	index@(.nv.constant0._ZN7cutlass13device_kernelIN5flash11enable_sm90INS1_16FlashAttnFwdSm90INS1_25CollectiveMainloopFwdSm90ILi2EN4cute5tupleIJNS5_1CILi1EEES8_S8_EEENS6_IJNS7_ILi192EEENS7_ILi144EEENS7_ILi96EEEEEELi96ENS_6half_tEfNS_4arch4Sm90ELb0ELb0ELb0ELb1ELb0ELb1ELb0ELb0ELb1ELb1ELb1ELb0EEENS1_21CollectiveEpilogueFwdINS6_IJSA_SC_SB_EEES9_SE_SG_Li384ELb1ELb1ELb1ELb0EEENS1_36VarlenDynamicPersistentTileSchedulerILi192ELi144ELi384ELi128ELb1ELb1ELb1ELb0ELb1ELb1EEEEEEEEEvNT_6ParamsE)
        /*1454*/ 	.short	0x0210
        /*1456*/ 	.short	0x0af0


	//----- nvinfo : EIATTR_SW_WAR
	.align		4
.L_1201:
        /*1458*/ 	.byte	0x04, 0x36
        /*145a*/ 	.short	(.L_1203 - .L_1202)
.L_1202:
        /*145c*/ 	.word	0x00000008
.L_1203:


//--------------------- .nv.info._ZN7cutlass13device_kernelIN5flash11enable_sm90INS1_16FlashAttnFwdSm90INS1_25CollectiveMainloopFwdSm90ILi2EN4cute5tupleIJNS5_1CILi1EEES8_S8_EEENS6_IJNS7_ILi192EEENS7_ILi128EEENS7_ILi96EEEEEELi96ENS_6half_tEfNS_4arch4Sm90ELb0ELb1ELb0ELb0ELb0ELb0ELb0ELb0ELb1ELb1ELb1ELb0EEENS1_21CollectiveEpilogueFwdINS6_IJSA_SC_SB_EEES9_SE_SG_Li384ELb0ELb1ELb1ELb0EEENS1_19SingleTileSchedulerILb0ELb1ELb1ELi192EEEEEEEEEvNT_6ParamsE --------------------------
	.section	.nv.info._ZN7cutlass13device_kernelIN5flash11enable_sm90INS1_16FlashAttnFwdSm90INS1_25CollectiveMainloopFwdSm90ILi2EN4cute5tupleIJNS5_1CILi1EEES8_S8_EEENS6_IJNS7_ILi192EEENS7_ILi128EEENS7_ILi96EEEEEELi96ENS_6half_tEfNS_4arch4Sm90ELb0ELb1ELb0ELb0ELb0ELb0ELb0ELb0ELb1ELb1ELb1ELb0EEENS1_21CollectiveEpilogueFwdINS6_IJSA_SC_SB_EEES9_SE_SG_Li384ELb0ELb1ELb1ELb0EEENS1_19SingleTileSchedulerILb0ELb1ELb1ELi192EEEEEEEEEvNT_6ParamsE,"",@"SHT_CUDA_INFO"
	.sectionflags	@""
	.align	4


	//----- nvinfo : EIATTR_CUDA_API_VERSION
	.align		4
        /*0000*/ 	.byte	0x04, 0x37
        /*0002*/ 	.short	(.L_1205 - .L_1204)
.L_1204:
        /*0004*/ 	.word	0x00000082


	//----- nvinfo : EIATTR_KPARAM_INFO
	.align		4
.L_1205:
        /*0008*/ 	.byte	0x04, 0x17
        /*000a*/ 	.short	(.L_1207 - .L_1206)
.L_1206:
        /*000c*/ 	.word	0x00000000
        /*0010*/ 	.short	0x0000
        /*0012*/ 	.short	0x0070
        /*0014*/ 	.byte	0x00, 0xf0, 0x01, 0x28


	//----- nvinfo : EIATTR_SPARSE_MMA_MASK
	.align		4
.L_1207:
        /*0018*/ 	.byte	0x03, 0x50
        /*001a*/ 	.short	0x0000


	//----- nvinfo : EIATTR_MAXREG_COUNT
	.align		4
        /*001c*/ 	.byte	0x03, 0x1b
        /*001e*/ 	.short	0x0080


	//----- nvinfo : EIATTR_NUM_BARRIERS
	.align		4
        /*0020*/ 	.byte	0x02, 0x4c
        /*0022*/ 	.byte	0x10
	.zero		1


	//----- nvinfo : EIATTR_EXTERNS
	.align		4
        /*0024*/ 	.byte	0x04, 0x0f
        /*0026*/ 	.short	(.L_1209 - .L_1208)


	//   ....[0]....
	.align		4
.L_1208:
        /*0028*/ 	.word	index@(__assertfail)


	//----- nvinfo : EIATTR_MERCURY_ISA_VERSION
	.align		4
.L_1209:
        /*002c*/ 	.byte	0x03, 0x5f
        /*002e*/ 	.short	0x0101


	//----- nvinfo : EIATTR_INT_WARP_WIDE_INSTR_OFFSETS
	.align		4
        /*0030*/ 	.byte	0x04, 0x31
        /*0032*/ 	.short	(.L_1211 - .L_1210)


	//   ....[0]....
.L_1210:
        /*0034*/ 	.word	0x00000120


	//   ....[1]....
        /*0038*/ 	.word	0x00000160


	//   ....[2]....
        /*003c*/ 	.word	0x000001d0


	//----- nvinfo : EIATTR_COOP_GROUP_MASK_REGIDS
	.align		4
.L_1211:
        /*0040*/ 	.byte	0x04, 0x29
        /*0042*/ 	.short	(.L_1213 - .L_1212)


	//   ....[0]....
.L_1212:
        /*0044*/ 	.word	0xffffffff


	//   ....[1]....
        /*0048*/ 	.word	0xffffffff


	//   ....[2]....
        /*004c*/ 	.word	0xffffffff


	//   ....[3]....
        /*0050*/ 	.word	0xffffffff


	//   ....[4]....
        /*0054*/ 	.word	0xffffffff


	//   ....[5]....
        /*0058*/ 	.word	0xffffffff


	//   ....[6]....
        /*005c*/ 	.word	0xffffffff


	//   ....[7]....
        /*0060*/ 	.word	0xffffffff


	//   ....[8]....
        /*0064*/ 	.word	0xffffffff


	//   ....[9]....
        /*0068*/ 	.word	0xffffffff


	//   ....[10]....
        /*006c*/ 	.word	0xffffffff


	//   ....[11]....
        /*0070*/ 	.word	0xffffffff


	//   ....[12]....
        /*0074*/ 	.word	0xffffffff


	//   ....[13]....
        /*0078*/ 	.word	0xffffffff


	//   ....[14]....
        /*007c*/ 	.word	0xffffffff


	//   ....[15]....
        /*0080*/ 	.word	0xffffffff


	//   ....[16]....
        /*0084*/ 	.word	0xffffffff


	//   ....[17]....
        /*0088*/ 	.word	0xffffffff


	//   ....[18]....
        /*008c*/ 	.word	0xffffffff


	//   ....[19]....
        /*0090*/ 	.word	0xffffffff


	//   ....[20]....
        /*0094*/ 	.word	0xffffffff


	//   ....[21]....
        /*0098*/ 	.word	0xffffffff


	//   ....[22]....
        /*009c*/ 	.word	0xffffffff


	//   ....[23]....
        /*00a0*/ 	.word	0xffffffff


	//   ....[24]....
        /*00a4*/ 	.word	0xffffffff


	//   ....[25]....
        /*00a8*/ 	.word	0xffffffff


	//   ....[26]....
        /*00ac*/ 	.word	0xffffffff


	//   ....[27]....
        /*00b0*/ 	.word	0xffffffff


	//   ....[28]....
        /*00b4*/ 	.word	0xffffffff


	//   ....[29]....
        /*00b8*/ 	.word	0xffffffff


	//   ....[30]....
        /*00bc*/ 	.word	0xffffffff


	//   ....[31]....
        /*00c0*/ 	.word	0xffffffff


	//   ....[32]....
        /*00c4*/ 	.word	0xffffffff


	//   ....[33]....
        /*00c8*/ 	.word	0xffffffff


	//   ....[34]....
        /*00cc*/ 	.word	0xffffffff


	//   ....[35]....
        /*00d0*/ 	.word	0xffffffff


	//   ....[36]....
        /*00d4*/ 	.word	0xffffffff


	//   ....[37]....
        /*00d8*/ 	.word	0xffffffff


	//   ....[38]....
        /*00dc*/ 	.word	0xffffffff


	//   ....[39]....
        /*00e0*/ 	.word	0xffffffff


	//   ....[40]....
        /*00e4*/ 	.word	0xffffffff


	//   ....[41]....
        /*00e8*/ 	.word	0xffffffff


	//   ....[42]....
        /*00ec*/ 	.word	0xffffffff


	//   ....[43]....
        /*00f0*/ 	.word	0xffffffff


	//   ....[44]....
        /*00f4*/ 	.word	0xffffffff


	//   ....[45]....
        /*00f8*/ 	.word	0xffffffff


	//   ....[46]....
        /*00fc*/ 	.word	0xffffffff


	//   ....[47]....
        /*0100*/ 	.word	0xffffffff


	//   ....[48]....
        /*0104*/ 	.word	0xffffffff


	//   ....[49]....
        /*0108*/ 	.word	0xffffffff


	//   ....[50]....
        /*010c*/ 	.word	0xffffffff


	//   ....[51]....
        /*0110*/ 	.word	0xffffffff


	//   ....[52]....
        /*0114*/ 	.word	0xffffffff


	//   ....[53]....
        /*0118*/ 	.word	0xffffffff


	//   ....[54]....
        /*011c*/ 	.word	0xffffffff


	//   ....[55]....
        /*0120*/ 	.word	0xffffffff


	//   ....[56]....
        /*0124*/ 	.word	0xffffffff


	//   ....[57]....
        /*0128*/ 	.word	0xffffffff


	//   ....[58]....
        /*012c*/ 	.word	0xffffffff


	//   ....[59]....
        /*0130*/ 	.word	0xffffffff


	//   ....[60]....
        /*0134*/ 	.word	0xffffffff


	//   ....[61]....
        /*0138*/ 	.word	0x0500000f


	//   ....[62]....
        /*013c*/ 	.word	0x0500000f


	//   ....[63]....
        /*0140*/ 	.word	0x0500000f


	//   ....[64]....
        /*0144*/ 	.word	0x0500000f


	//   ....[65]....
        /*0148*/ 	.word	0x0500000f


	//   ....[66]....
        /*014c*/ 	.word	0x0500000f


	//   ....[67]....
        /*0150*/ 	.word	0x0500000f


	//   ....[68]....
        /*0154*/ 	.word	0x0500000f


	//   ....[69]....
        /*0158*/ 	.word	0x0500000f


	//   ....[70]....
        /*015c*/ 	.word	0x0500000f


	//   ....[71]....
        /*0160*/ 	.word	0x0500000f


	//   ....[72]....
        /*0164*/ 	.word	0x0500000f


	//   ....[73]....
        /*0168*/ 	.word	0x0500000f


	//   ....[74]....
        /*016c*/ 	.word	0x0500000f


	//----- nvinfo : EIATTR_COOP_GROUP_INSTR_OFFSETS
	.align		4
.L_1213:
        /*0170*/ 	.byte	0x04, 0x28
        /*0172*/ 	.short	(.L_1215 - .L_1214)


	//   ....[0]....
.L_1214:
        /*0174*/ 	.word	0x00000060


	//   ....[1]....
        /*0178*/ 	.word	0x00000130


	//   ....[2]....
        /*017c*/ 	.word	0x00000180


	//   ....[3]....
        /*0180*/ 	.word	0x000003b0


	//   ....[4]....
        /*0184*/ 	.word	0x00000510


	//   ....[5]....
        /*0188*/ 	.word	0x00000630


	//   ....[6]....
        /*018c*/ 	.word	0x00000790


	//   ....[7]....
        /*0190*/ 	.word	0x00001530


	//   ....[8]....
        /*0194*/ 	.word	0x00001d20


	//   ....[9]....
        /*0198*/ 	.word	0x000020c0


	//   ....[10]....
        /*019c*/ 	.word	0x00003460


	//   ....[11]....
        /*01a0*/ 	.word	0x00003480


	//   ....[12]....
        /*01a4*/ 	.word	0x00003990


	//   ....[13]....
        /*01a8*/ 	.word	0x000039f0


	//   ....[14]....
        /*01ac*/ 	.word	0x000047d0


	//   ....[15]....
        /*01b0*/ 	.word	0x00005430


	//   ....[16]....
        /*01b4*/ 	.word	0x000056c0


	//   ....[17]....
        /*01b8*/ 	.word	0x000062b0


	//   ....[18]....
        /*01bc*/ 	.word	0x00006350


	//   ....[19]....
        /*01c0*/ 	.word	0x00006bf0


	//   ....[20]....
        /*01c4*/ 	.word	0x00006cb0


	//   ....[21]....
        /*01c8*/ 	.word	0x00007c40


	//   ....[22]....
        /*01cc*/ 	.word	0x00008730


	//   ....[23]....
        /*01d0*/ 	.word	0x00008770


	//   ....[24]....
        /*01d4*/ 	.word	0x00008cd0


	//   ....[25]....
        /*01d8*/ 	.word	0x00008d70


	//   ....[26]....
        /*01dc*/ 	.word	0x00009fc0


	//   ....[27]....
        /*01e0*/ 	.word	0x0000a860


	//   ....[28]....
        /*01e4*/ 	.word	0x0000afc0


	//   ....[29]....
        /*01e8*/ 	.word	0x0000b810


	//   ....[30]....
        /*01ec*/ 	.word	0x0000b8c0


	//   ....[31]....
        /*01f0*/ 	.word	0x0000c1c0


	//   ....[32]....
        /*01f4*/ 	.word	0x0000c220


	//   ....[33]....
        /*01f8*/ 	.word	0x0000d1a0


	//   ....[34]....
        /*01fc*/ 	.word	0x0000d2b0


	//   ....[35]....
        /*0200*/ 	.word	0x0000d310


	//   ....[36]....
        /*0204*/ 	.word	0x0000d420


	//   ....[37]....
        /*0208*/ 	.word	0x0000d430


	//   ....[38]....
        /*020c*/ 	.word	0x0000e310


	//   ....[39]....
        /*0210*/ 	.word	0x0000e350


	//   ....[40]....
        /*0214*/ 	.word	0x0000e390


	//   ....[41]....
        /*0218*/ 	.word	0x0000e3d0


	//   ....[42]....
        /*021c*/ 	.word	0x0000e3f0


	//   ....[43]....
        /*0220*/ 	.word	0x0000e420


	//   ....[44]....
        /*0224*/ 	.word	0x0000e900


	//   ....[45]....
        /*0228*/ 	.word	0x0000e910


	//   ....[46]....
        /*022c*/ 	.word	0x0000f1f0


	//   ....[47]....
        /*0230*/ 	.word	0x000100b0


	//   ....[48]....
        /*0234*/ 	.word	0x00010ba0


	//   ....[49]....
        /*0238*/ 	.word	0x00010be0


	//   ....[50]....
        /*023c*/ 	.word	0x00010c10


	//   ....[51]....
        /*0240*/ 	.word	0x00010c30


	//   ....[52]....
        /*0244*/ 	.word	0x00010c40


	//   ....[53]....
        /*0248*/ 	.word	0x00010c50


	//   ....[54]....
        /*024c*/ 	.word	0x00010c70


	//   ....[55]....
        /*0250*/ 	.word	0x00010d30


	//   ....[56]....
        /*0254*/ 	.word	0x00010e30


	//   ....[57]....
        /*0258*/ 	.word	0x00010e40


	//   ....[58]....
        /*025c*/ 	.word	0x00010e70


	//   ....[59]....
        /*0260*/ 	.word	0x00010ea0


	//   ....[60]....
        /*0264*/ 	.word	0x00013410


	//   ....[61]....
        /*0268*/ 	.word	0x00013a40


	//   ....[62]....
        /*026c*/ 	.word	0x00013bb0


	//   ....[63]....
        /*0270*/ 	.word	0x00013c00


	//   ....[64]....
        /*0274*/ 	.word	0x00013d50


	//   ....[65]....
        /*0278*/ 	.word	0x00013db0


	//   ....[66]....
        /*027c*/ 	.word	0x00013ec0


	//   ....[67]....
        /*0280*/ 	.word	0x00013f10


	//   ....[68]....
        /*0284*/ 	.word	0x00014020


	//   ....[69]....
        /*0288*/ 	.word	0x00014090


	//   ....[70]....
        /*028c*/ 	.word	0x000141c0


	//   ....[71]....
        /*0290*/ 	.word	0x00014210


	//   ....[72]....
        /*0294*/ 	.word	0x00014320


	//   ....[73]....
        /*0298*/ 	.word	0x00014370


	//   ....[74]....
        /*029c*/ 	.word	0x00014740


	//----- nvinfo : EIATTR_REG_RECONFIG
	.align		4
.L_1215:
        /*02a0*/ 	.byte	0x01, 0x54
	.zero		2


	//----- nvinfo : EIATTR_SYSCALL_OFFSETS
	.align		4
        /*02a4*/ 	.byte	0x04, 0x46
        /*02a6*/ 	.short	(.L_1217 - .L_1216)


	//   ....[0]....
.L_1216:
        /*02a8*/ 	.word	0x00001730


	//   ....[1]....
        /*02ac*/ 	.word	0x0000fd50


	//   ....[2]....
        /*02b0*/ 	.word	0x0000fe90


	//   ....[3]....
        /*02b4*/ 	.word	0x0000ff80


	//   ....[4]....
        /*02b8*/ 	.word	0x00010700


	//----- nvinfo : EIATTR_MBARRIER_INSTR_OFFSETS
	.align		4
.L_1217:
        /*02bc*/ 	.byte	0x04, 0x39
        /*02be*/ 	.short	(.L_1219 - .L_1218)


	//   ....[0]....
.L_1218:
        /*02c0*/ 	.word	0x00000260
        /*02c4*/ 	.word	0x000000ff
        /*02c8*/ 	.word	0x0002d800
        /*02cc*/ 	.short	0x0100
        /*02ce*/ 	.byte	0x08
	.zero		1


	//   ....[1]....
        /*02d0*/ 	.word	0x00000270
        /*02d4*/ 	.word	0x000000ff
        /*02d8*/ 	.word	0x0002d820
        /*02dc*/ 	.short	0x0100
        /*02de*/ 	.byte	0x08
	.zero		1


	//   ....[2]....
        /*02e0*/ 	.word	0x00000360
        /*02e4*/ 	.word	0x000000ff
        /*02e8*/ 	.word	0x0002d830
        /*02ec*/ 	.short	0x0100
        /*02ee*/ 	.byte	0x08
	.zero		1


	//   ....[3]....
        /*02f0*/ 	.word	0x00000370
        /*02f4*/ 	.word	0x000000ff
        /*02f8*/ 	.word	0x0002d840
        /*02fc*/ 	.short	0x0100
        /*02fe*/ 	.byte	0x08
	.zero		1


	//   ....[4]....
        /*0300*/ 	.word	0x00000380
        /*0304*/ 	.word	0x000000ff
        /*0308*/ 	.word	0x0002d838
        /*030c*/ 	.short	0x0100
        /*030e*/ 	.byte	0x08
	.zero		1


	//   ....[5]....
        /*0310*/ 	.word	0x00000390
        /*0314*/ 	.word	0x000000ff
        /*0318*/ 	.word	0x0002d848
        /*031c*/ 	.short	0x0100
        /*031e*/ 	.byte	0x08
	.zero		1


	//   ....[6]....
        /*0320*/ 	.word	0x000004c0
        /*0324*/ 	.word	0x000000ff
        /*0328*/ 	.word	0x0002d850
        /*032c*/ 	.short	0x0100
        /*032e*/ 	.byte	0x08
	.zero		1


	//   ....[7]....
        /*0330*/ 	.word	0x000004d0
        /*0334*/ 	.word	0x000000ff
        /*0338*/ 	.word	0x0002d860
        /*033c*/ 	.short	0x0100
        /*033e*/ 	.byte	0x08
	.zero		1


	//   ....[8]....
        /*0340*/ 	.word	0x000004e0
        /*0344*/ 	.word	0x000000ff
        /*0348*/ 	.word	0x0002d858
        /*034c*/ 	.short	0x0100
        /*034e*/ 	.byte	0x08
	.zero		1


	//   ....[9]....
        /*0350*/ 	.word	0x000004f0
        /*0354*/ 	.word	0x000000ff
        /*0358*/ 	.word	0x0002d868
        /*035c*/ 	.short	0x0100
        /*035e*/ 	.byte	0x08
	.zero		1


	//   ....[10]....
        /*0360*/ 	.word	0x000005e0
        /*0364*/ 	.word	0x000000ff
        /*0368*/ 	.word	0x0002d870
        /*036c*/ 	.short	0x0100
        /*036e*/ 	.byte	0x06
	.zero		1


	//   ....[11]....
        /*0370*/ 	.word	0x000005f0
        /*0374*/ 	.word	0x000000ff
        /*0378*/ 	.word	0x0002d880
        /*037c*/ 	.short	0x0100
        /*037e*/ 	.byte	0x06
	.zero		1


	//   ....[12]....
        /*0380*/ 	.word	0x00000600
        /*0384*/ 	.word	0x000000ff
        /*0388*/ 	.word	0x0002d878
        /*038c*/ 	.short	0x0100
        /*038e*/ 	.byte	0x06
	.zero		1


	//   ....[13]....
        /*0390*/ 	.word	0x00000610
        /*0394*/ 	.word	0x000000ff
        /*0398*/ 	.word	0x0002d888
        /*039c*/ 	.short	0x0100
        /*039e*/ 	.byte	0x06
	.zero		1


	//   ....[14]....
        /*03a0*/ 	.word	0x00000740
        /*03a4*/ 	.word	0x000000ff
        /*03a8*/ 	.word	0x0002d890
        /*03ac*/ 	.short	0x0100
        /*03ae*/ 	.byte	0x08
	.zero		1


	//   ....[15]....
        /*03b0*/ 	.word	0x00000750
        /*03b4*/ 	.word	0x000000ff
        /*03b8*/ 	.word	0x0002d8a0
        /*03bc*/ 	.short	0x0100
        /*03be*/ 	.byte	0x08
	.zero		1


	//   ....[16]....
        /*03c0*/ 	.word	0x00000760
        /*03c4*/ 	.word	0x000000ff
        /*03c8*/ 	.word	0x0002d898
        /*03cc*/ 	.short	0x0100
        /*03ce*/ 	.byte	0x08
	.zero		1


	//   ....[17]....
        /*03d0*/ 	.word	0x00000770
        /*03d4*/ 	.word	0x000000ff
        /*03d8*/ 	.word	0x0002d8a8
        /*03dc*/ 	.short	0x0100
        /*03de*/ 	.byte	0x08
	.zero		1


	//   ....[18]....
        /*03e0*/ 	.word	0x000008a0
        /*03e4*/ 	.word	0x000000ff
        /*03e8*/ 	.word	0x0002d8b0
        /*03ec*/ 	.short	0x0100
        /*03ee*/ 	.byte	0x08
	.zero		1


	//   ....[19]....
        /*03f0*/ 	.word	0x000008b0
        /*03f4*/ 	.word	0x000000ff
        /*03f8*/ 	.word	0x0002d8c0
        /*03fc*/ 	.short	0x0100
        /*03fe*/ 	.byte	0x08
	.zero		1


	//   ....[20]....
        /*0400*/ 	.word	0x000008c0
        /*0404*/ 	.word	0x000000ff
        /*0408*/ 	.word	0x0002d8b8
        /*040c*/ 	.short	0x0100
        /*040e*/ 	.byte	0x08
	.zero		1


	//   ....[21]....
        /*0410*/ 	.word	0x000008d0
        /*0414*/ 	.word	0x000000ff
        /*0418*/ 	.word	0x0002d8c8
        /*041c*/ 	.short	0x0100
        /*041e*/ 	.byte	0x08
	.zero		1


	//   ....[22]....
        /*0420*/ 	.word	0x00001750
        /*0424*/ 	.word	0x000000ff
        /*0428*/ 	.word	0x0002d800
        /*042c*/ 	.short	0x010a
        /*042e*/ 	.byte	0x24
	.zero		1


	//   ....[23]....
        /*0430*/ 	.word	0x000017d0
        /*0434*/ 	.word	0x000000ff
        /*0438*/ 	.word	0x0002d830
        /*043c*/ 	.short	0x010a
        /*043e*/ 	.byte	0x24
	.zero		1


	//   ....[24]....
        /*0440*/ 	.word	0x00001840
        /*0444*/ 	.word	0x000000ff
        /*0448*/ 	.word	0x0002d830
        /*044c*/ 	.short	0x010a
        /*044e*/ 	.byte	0x24
	.zero		1


	//   ....[25]....
        /*0450*/ 	.word	0x00001ec0
        /*0454*/ 	.word	0x00000004
        /*0458*/ 	.word	0x00000000
        /*045c*/ 	.short	0x0101
        /*045e*/ 	.byte	0x3f
	.zero		1


	//   ....[26]....
        /*0460*/ 	.word	0x00004c40
        /*0464*/ 	.word	0x000000ff
        /*0468*/ 	.word	0x0002d830
        /*046c*/ 	.short	0x010a
        /*046e*/ 	.byte	0x0a
	.zero		1


	//   ....[27]....
        /*0470*/ 	.word	0x00004c80
        /*0474*/ 	.word	0x000000ff
        /*0478*/ 	.word	0x0002d830
        /*047c*/ 	.short	0x010a
        /*047e*/ 	.byte	0x0a
	.zero		1


	//   ....[28]....
        /*0480*/ 	.word	0x00004f20
        /*0484*/ 	.word	0x000000ff
        /*0488*/ 	.word	0x0002d850
        /*048c*/ 	.short	0x010a
        /*048e*/ 	.byte	0x0a
	.zero		1


	//   ....[29]....
        /*0490*/ 	.word	0x00004f60
        /*0494*/ 	.word	0x000000ff
        /*0498*/ 	.word	0x0002d850
        /*049c*/ 	.short	0x010a
        /*049e*/ 	.byte	0x0a
	.zero		1


	//   ....[30]....
        /*04a0*/ 	.word	0x00005510
        /*04a4*/ 	.word	0x00000017
        /*04a8*/ 	.word	0x00000000
        /*04ac*/ 	.short	0x0101
        /*04ae*/ 	.byte	0x3f
	.zero		1


	//   ....[31]....
        /*04b0*/ 	.word	0x000070b0
        /*04b4*/ 	.word	0x0000002a
        /*04b8*/ 	.word	0x00000000
        /*04bc*/ 	.short	0x0101
        /*04be*/ 	.byte	0x3f
	.zero		1


	//   ....[32]....
        /*04c0*/ 	.word	0x00008050
        /*04c4*/ 	.word	0x000000ff
        /*04c8*/ 	.word	0x0002d830
        /*04cc*/ 	.short	0x010a
        /*04ce*/ 	.byte	0x0e
	.zero		1


	//   ....[33]....
        /*04d0*/ 	.word	0x00008090
        /*04d4*/ 	.word	0x000000ff
        /*04d8*/ 	.word	0x0002d830
        /*04dc*/ 	.short	0x010a
        /*04de*/ 	.byte	0x0e
	.zero		1


	//   ....[34]....
        /*04e0*/ 	.word	0x00008360
        /*04e4*/ 	.word	0x000000ff
        /*04e8*/ 	.word	0x0002d850
        /*04ec*/ 	.short	0x010a
        /*04ee*/ 	.byte	0x0e
	.zero		1


	//   ....[35]....
        /*04f0*/ 	.word	0x000083a0
        /*04f4*/ 	.word	0x000000ff
        /*04f8*/ 	.word	0x0002d850
        /*04fc*/ 	.short	0x010a
        /*04fe*/ 	.byte	0x0e
	.zero		1


	//   ....[36]....
        /*0500*/ 	.word	0x000095a0
        /*0504*/ 	.word	0x0000002f
        /*0508*/ 	.word	0x00000000
        /*050c*/ 	.short	0x0101
        /*050e*/ 	.byte	0x3f
	.zero		1


	//   ....[37]....
        /*0510*/ 	.word	0x00009620
        /*0514*/ 	.word	0x0000001a
        /*0518*/ 	.word	0x00000000
        /*051c*/ 	.short	0x0101
        /*051e*/ 	.byte	0x3f
	.zero		1


	//   ....[38]....
        /*0520*/ 	.word	0x0000a260
        /*0524*/ 	.word	0x000000ff
        /*0528*/ 	.word	0x0002d830
        /*052c*/ 	.short	0x010a
        /*052e*/ 	.byte	0x0a
	.zero		1


	//   ....[39]....
        /*0530*/ 	.word	0x0000a2a0
        /*0534*/ 	.word	0x000000ff
        /*0538*/ 	.word	0x0002d830
        /*053c*/ 	.short	0x010a
        /*053e*/ 	.byte	0x0a
	.zero		1


	//   ....[40]....
        /*0540*/ 	.word	0x0000a540
        /*0544*/ 	.word	0x000000ff
        /*0548*/ 	.word	0x0002d850
        /*054c*/ 	.short	0x010a
        /*054e*/ 	.byte	0x0a
	.zero		1


	//   ....[41]....
        /*0550*/ 	.word	0x0000a580
        /*0554*/ 	.word	0x000000ff
        /*0558*/ 	.word	0x0002d850
        /*055c*/ 	.short	0x010a
        /*055e*/ 	.byte	0x0a
	.zero		1


	//   ....[42]....
        /*0560*/ 	.word	0x0000aa50
        /*0564*/ 	.word	0x0000008a
        /*0568*/ 	.word	0x00000000
        /*056c*/ 	.short	0x0101
        /*056e*/ 	.byte	0x3f
	.zero		1


	//   ....[43]....
        /*0570*/ 	.word	0x0000c5f0
        /*0574*/ 	.word	0x00000018
        /*0578*/ 	.word	0x00000000
        /*057c*/ 	.short	0x0101
        /*057e*/ 	.byte	0x3f
	.zero		1


	//   ....[44]....
        /*0580*/ 	.word	0x0000d220
        /*0584*/ 	.word	0x000000ff
        /*0588*/ 	.word	0x0002d850
        /*058c*/ 	.short	0x010a
        /*058e*/ 	.byte	0x09
	.zero		1


	//   ....[45]....
        /*0590*/ 	.word	0x0000d260
        /*0594*/ 	.word	0x000000ff
        /*0598*/ 	.word	0x0002d850
        /*059c*/ 	.short	0x010a
        /*059e*/ 	.byte	0x09
	.zero		1


	//   ....[46]....
        /*05a0*/ 	.word	0x0000d840
        /*05a4*/ 	.word	0x0000000b
        /*05a8*/ 	.word	0x00000000
        /*05ac*/ 	.short	0x0101
        /*05ae*/ 	.byte	0x3f
	.zero		1


	//   ....[47]....
        /*05b0*/ 	.word	0x0000e410
        /*05b4*/ 	.word	0x000000ff
        /*05b8*/ 	.word	0x00000000
        /*05bc*/ 	.short	0x0101
        /*05be*/ 	.byte	0x04
	.zero		1


	//   ....[48]....
        /*05c0*/ 	.word	0x000102c0
        /*05c4*/ 	.word	0x000000ff
        /*05c8*/ 	.word	0x0002d840
        /*05cc*/ 	.short	0x010a
        /*05ce*/ 	.byte	0x26
	.zero		1


	//   ....[49]....
        /*05d0*/ 	.word	0x00011070
        /*05d4*/ 	.word	0x000000ff
        /*05d8*/ 	.word	0x0002d800
        /*05dc*/ 	.short	0x0107
        /*05de*/ 	.byte	0x26
	.zero		1


	//   ....[50]....
        /*05e0*/ 	.word	0x000110b0
        /*05e4*/ 	.word	0x000000ff
        /*05e8*/ 	.word	0x0002d800
        /*05ec*/ 	.short	0x0101
        /*05ee*/ 	.byte	0x26
	.zero		1


	//   ....[51]....
        /*05f0*/ 	.word	0x000110e0
        /*05f4*/ 	.word	0x000000ff
        /*05f8*/ 	.word	0x0002d820
        /*05fc*/ 	.short	0x010a
        /*05fe*/ 	.byte	0x26
	.zero		1


	//   ....[52]....
        /*0600*/ 	.word	0x00011470
        /*0604*/ 	.word	0x000000ff
        /*0608*/ 	.word	0x0002d848
        /*060c*/ 	.short	0x010a
        /*060e*/ 	.byte	0x26
	.zero		1


	//   ....[53]....
        /*0610*/ 	.word	0x00011840
        /*0614*/ 	.word	0x000000ff
        /*0618*/ 	.word	0x0002d860
        /*061c*/ 	.short	0x010a
        /*061e*/ 	.byte	0x26
	.zero		1


	//   ....[54]....
        /*0620*/ 	.word	0x00011dd0
        /*0624*/ 	.word	0x000000ff
        /*0628*/ 	.word	0x0002d840
        /*062c*/ 	.short	0x010a
        /*062e*/ 	.byte	0x26
	.zero		1


	//   ....[55]....
        /*0630*/ 	.word	0x000121b0
        /*0634*/ 	.word	0x000000ff
        /*0638*/ 	.word	0x0002d868
        /*063c*/ 	.short	0x010a
        /*063e*/ 	.byte	0x26
	.zero		1


	//   ....[56]....
        /*0640*/ 	.word	0x00012780
        /*0644*/ 	.word	0x000000ff
        /*0648*/ 	.word	0x0002d848
        /*064c*/ 	.short	0x010a
        /*064e*/ 	.byte	0x26
	.zero		1


	//   ....[57]....
        /*0650*/ 	.word	0x00012b40
        /*0654*/ 	.word	0x000000ff
        /*0658*/ 	.word	0x0002d860
        /*065c*/ 	.short	0x010a
        /*065e*/ 	.byte	0x26
	.zero		1


	//   ....[58]....
        /*0660*/ 	.word	0x00012f80
        /*0664*/ 	.word	0x00000004
        /*0668*/ 	.word	0x0002d860
        /*066c*/ 	.short	0x010a
        /*066e*/ 	.byte	0x3f
	.zero		1


	//   ....[59]....
        /*0670*/ 	.word	0x000133d0
        /*0674*/ 	.word	0x00000008
        /*0678*/ 	.word	0x0002d820
        /*067c*/ 	.short	0x010a
        /*067e*/ 	.byte	0x3f
	.zero		1


	//   ....[60]....
        /*0680*/ 	.word	0x00013530
        /*0684*/ 	.word	0x00000005
        /*0688*/ 	.word	0x00000000
        /*068c*/ 	.short	0x010a
        /*068e*/ 	.byte	0x3f
	.zero		1


	//   ....[61]....
        /*0690*/ 	.word	0x000135a0
        /*0694*/ 	.word	0x00000003
        /*0698*/ 	.word	0x00000000
        /*069c*/ 	.short	0x010a
        /*069e*/ 	.byte	0x3f
	.zero		1


	//   ....[62]....
        /*06a0*/ 	.word	0x00013600
        /*06a4*/ 	.word	0x00000005
        /*06a8*/ 	.word	0x00000000
        /*06ac*/ 	.short	0x010a
        /*06ae*/ 	.byte	0x3f
	.zero		1


	//   ....[63]....
        /*06b0*/ 	.word	0x00013630
        /*06b4*/ 	.word	0x00000003
        /*06b8*/ 	.word	0x00000000
        /*06bc*/ 	.short	0x010a
        /*06be*/ 	.byte	0x3f
	.zero		1


	//   ....[64]....
        /*06c0*/ 	.word	0x000136a0
        /*06c4*/ 	.word	0x00000003
        /*06c8*/ 	.word	0x0002d800
        /*06cc*/ 	.short	0x010a
        /*06ce*/ 	.byte	0x3f
	.zero		1


	//   ....[65]....
        /*06d0*/ 	.word	0x00013700
        /*06d4*/ 	.word	0x00000003
        /*06d8*/ 	.word	0x0002d830
        /*06dc*/ 	.short	0x010a
        /*06de*/ 	.byte	0x3f
	.zero		1


	//   ....[66]....
        /*06e0*/ 	.word	0x00013760
        /*06e4*/ 	.word	0x00000016
        /*06e8*/ 	.word	0x0002d830
        /*06ec*/ 	.short	0x010a
        /*06ee*/ 	.byte	0x3f
	.zero		1


	//   ....[67]....
        /*06f0*/ 	.word	0x000137c0
        /*06f4*/ 	.word	0x00000016
        /*06f8*/ 	.word	0x0002d850
        /*06fc*/ 	.short	0x010a
        /*06fe*/ 	.byte	0x3f
	.zero		1


	//   ....[68]....
        /*0700*/ 	.word	0x00013820
        /*0704*/ 	.word	0x0000000f
        /*0708*/ 	.word	0x0002d830
        /*070c*/ 	.short	0x010a
        /*070e*/ 	.byte	0x3f
	.zero		1


	//   ....[69]....
        /*0710*/ 	.word	0x00013880
        /*0714*/ 	.word	0x0000000f
        /*0718*/ 	.word	0x0002d850
        /*071c*/ 	.short	0x010a
        /*071e*/ 	.byte	0x3f
	.zero		1


	//   ....[70]....
        /*0720*/ 	.word	0x000138e0
        /*0724*/ 	.word	0x0000000f
        /*0728*/ 	.word	0x0002d830
        /*072c*/ 	.short	0x010a
        /*072e*/ 	.byte	0x3f
	.zero		1


	//   ....[71]....
        /*0730*/ 	.word	0x00013940
        /*0734*/ 	.word	0x0000000f
        /*0738*/ 	.word	0x0002d850
        /*073c*/ 	.short	0x010a
        /*073e*/ 	.byte	0x3f
	.zero		1


	//   ....[72]....
        /*0740*/ 	.word	0x000139a0
        /*0744*/ 	.word	0x00000003
        /*0748*/ 	.word	0x0002d850
        /*074c*/ 	.short	0x010a
        /*074e*/ 	.byte	0x3f
	.zero		1


	//   ....[73]....
        /*0750*/ 	.word	0x00013b00
        /*0754*/ 	.word	0x00000003
        /*0758*/ 	.word	0x0002d840
        /*075c*/ 	.short	0x010a
        /*075e*/ 	.byte	0x3f
	.zero		1


	//   ....[74]....
        /*0760*/ 	.word	0x000143b0
        /*0764*/ 	.word	0x00000005
        /*0768*/ 	.word	0x0002d820
        /*076c*/ 	.short	0x010a
        /*076e*/ 	.byte	0x3f
	.zero		1


	//   ....[75]....
        /*0770*/ 	.word	0x00014410
        /*0774*/ 	.word	0x00000005
        /*0778*/ 	.word	0x0002d848
        /*077c*/ 	.short	0x010a
        /*077e*/ 	.byte	0x3f
	.zero		1


	//   ....[76]....
        /*0780*/ 	.word	0x00014470
        /*0784*/ 	.word	0x00000005
        /*0788*/ 	.word	0x0002d860
        /*078c*/ 	.short	0x010a
        /*078e*/ 	.byte	0x3f
	.zero		1


	//   ....[77]....
        /*0790*/ 	.word	0x000144d0
        /*0794*/ 	.word	0x00000005
        /*0798*/ 	.word	0x0002d840
        /*079c*/ 	.short	0x010a
        /*079e*/ 	.byte	0x3f
	.zero		1


	//   ....[78]....
        /*07a0*/ 	.word	0x00014530
        /*07a4*/ 	.word	0x00000005
        /*07a8*/ 	.word	0x0002d868
        /*07ac*/ 	.short	0x010a
        /*07ae*/ 	.byte	0x3f
	.zero		1


	//   ....[79]....
        /*07b0*/ 	.word	0x00014590
        /*07b4*/ 	.word	0x00000004
        /*07b8*/ 	.word	0x0002d848
        /*07bc*/ 	.short	0x010a
        /*07be*/ 	.byte	0x3f
	.zero		1


	//   ....[80]....
        /*07c0*/ 	.word	0x000145f0
        /*07c4*/ 	.word	0x00000004
        /*07c8*/ 	.word	0x0002d860
        /*07cc*/ 	.short	0x010a
        /*07ce*/ 	.byte	0x3f
	.zero		1


	//   ....[81]....
        /*07d0*/ 	.word	0x00014640
        /*07d4*/ 	.word	0x00000004
        /*07d8*/ 	.word	0x0002d860
        /*07dc*/ 	.short	0x010a
        /*07de*/ 	.byte	0x3f
	.zero		1


	//   ....[82]....
        /*07e0*/ 	.word	0x00014690
        /*07e4*/ 	.word	0x00000008
        /*07e8*/ 	.word	0x0002d820
        /*07ec*/ 	.short	0x010a
        /*07ee*/ 	.byte	0x3f
	.zero		1


	//   ....[83]....
        /*07f0*/ 	.word	0x00014800
        /*07f4*/ 	.word	0x00000005
        /*07f8*/ 	.word	0x00000000
        /*07fc*/ 	.short	0x010a
        /*07fe*/ 	.byte	0x3f
	.zero		1


	//   ....[84]....
        /*0800*/ 	.word	0x00014850
        /*0804*/ 	.word	0x00000003
        /*0808*/ 	.word	0x00000000
        /*080c*/ 	.short	0x010a
        /*080e*/ 	.byte	0x3f
	.zero		1


	//   ....[85]....
        /*0810*/ 	.word	0x000148a0
        /*0814*/ 	.word	0x00000005
        /*0818*/ 	.word	0x00000000
        /*081c*/ 	.short	0x010a
        /*081e*/ 	.byte	0x3f
	.zero		1


	//----- nvinfo : EIATTR_NUM_MBARRIERS
	.align		4
.L_1219:
        /*0820*/ 	.byte	0x03, 0x38
        /*0822*/ 	.short	0x0016


	//----- nvinfo : EIATTR_EXIT_INSTR_OFFSETS
	.align		4
        /*0824*/ 	.byte	0x04, 0x1c
        /*0826*/ 	.short	(.L_1221 - .L_1220)


	//   ....[0]....
.L_1220:
        /*0828*/ 	.word	0x00013680


	//----- nvinfo : EIATTR_MAX_THREADS
	.align		4
.L_1221:
        /*082c*/ 	.byte	0x04, 0x05
        /*082e*/ 	.short	(.L_1223 - .L_1222)
.L_1222:
        /*0830*/ 	.word	0x00000200
        /*0834*/ 	.word	0x00000001
        /*0838*/ 	.word	0x00000001


	//----- nvinfo : EIATTR_CRS_STACK_SIZE
	.align		4
.L_1223:
        /*083c*/ 	.byte	0x04, 0x1e
        /*083e*/ 	.short	(.L_1225 - .L_1224)
.L_1224:
        /*0840*/ 	.word	0x00000000


	//----- nvinfo : EIATTR_CBANK_PARAM_SIZE
	.align		4
.L_1225:
        /*0844*/ 	.byte	0x03, 0x19
        /*0846*/ 	.short	0x0a70


	//----- nvinfo : EIATTR_PARAM_CBANK
	.align		4
        /*0848*/ 	.byte	0x04, 0x0a
        /*084a*/ 	.short	(.L_1227 - .L_1226)
	.align		4
.L_1226:
        /*084c*/ 	.word	index@(.nv.constant0._ZN7cutlass13device_kernelIN5flash11enable_sm90INS1_16FlashAttnFwdSm90INS1_25CollectiveMainloopFwdSm90ILi2EN4cute5tupleIJNS5_1CILi1EEES8_S8_EEENS6_IJNS7_ILi192EEENS7_ILi128EEENS7_ILi96EEEEEELi96ENS_6half_tEfNS_4arch4Sm90ELb0ELb1ELb0ELb0ELb0ELb0ELb0ELb0ELb1ELb1ELb1ELb0EEENS1_21CollectiveEpilogueFwdINS6_IJSA_SC_SB_EEES9_SE_SG_Li384ELb0ELb1ELb1ELb0EEENS1_19SingleTileSchedulerILb0ELb1ELb1ELi192EEEEEEEEEvNT_6ParamsE)
        /*0850*/ 	.short	0x0210
        /*0852*/ 	.short	0x0a70


	//----- nvinfo : EIATTR_SW_WAR
	.align		4
.L_1227:
        /*0854*/ 	.byte	0x04, 0x36
        /*0856*/ 	.short	(.L_1229 - .L_1228)
.L_1228:
        /*0858*/ 	.word	0x00000008
.L_1229:


//--------------------- .nv.info._ZN7cutlass13device_kernelIN5flash11enable_sm90INS1_16FlashAttnFwdSm90INS1_25CollectiveMainloopFwdSm90ILi2EN4cute5tupleIJNS5_1CILi1EEES8_S8_EEENS6_IJNS7_ILi192EEENS7_ILi128EEENS7_ILi96EEEEEELi96ENS_6half_tEfNS_4arch4Sm90ELb0ELb1ELb0ELb1ELb0ELb0ELb0ELb0ELb1ELb1ELb1ELb0EEENS1_21CollectiveEpilogueFwdINS6_IJSA_SC_SB_EEES9_SE_SG_Li384ELb1ELb1ELb1ELb0EEENS1_36VarlenDynamicPersistentTileSchedulerILi192ELi128ELi384ELi128ELb1ELb1ELb1ELb1ELb0ELb1EEEEEEEEEvNT_6ParamsE --------------------------
	.section	.nv.info._ZN7cutlass13device_kernelIN5flash11enable_sm90INS1_16FlashAttnFwdSm90INS1_25CollectiveMainloopFwdSm90ILi2EN4cute5tupleIJNS5_1CILi1EEES8_S8_EEENS6_IJNS7_ILi192EEENS7_ILi128EEENS7_ILi96EEEEEELi96ENS_6half_tEfNS_4arch4Sm90ELb0ELb1ELb0ELb1ELb0ELb0ELb0ELb0ELb1ELb1ELb1ELb0EEENS1_21CollectiveEpilogueFwdINS6_IJSA_SC_SB_EEES9_SE_SG_Li384ELb1ELb1ELb1ELb0EEENS1_36VarlenDynamicPersistentTileSchedulerILi192ELi128ELi384ELi128ELb1ELb1ELb1ELb1ELb0ELb1EEEEEEEEEvNT_6ParamsE,"",@"SHT_CUDA_INFO"
	.sectionflags	@""
	.align	4


	//----- nvinfo : EIATTR_CUDA_API_VERSION
	.align		4
        /*0000*/ 	.byte	0x04, 0x37
        /*0002*/ 	.short	(.L_1231 - .L_1230)
.L_1230:
        /*0004*/ 	.word	0x00000082


	//----- nvinfo : EIATTR_KPARAM_INFO
	.align		4
.L_1231:
        /*0008*/ 	.byte	0x04, 0x17
        /*000a*/ 	.short	(.L_1233 - .L_1232)
.L_1232:
        /*000c*/ 	.word	0x00000000
        /*0010*/ 	.short	0x0000
        /*0012*/ 	.short	0x0070
        /*0014*/ 	.byte	0x00, 0xf0, 0x01, 0x2a


	//----- nvinfo : EIATTR_SPARSE_MMA_MASK
	.align		4
.L_1233:
        /*0018*/ 	.byte	0x03, 0x50
        /*001a*/ 	.short	0x0000


	//----- nvinfo : EIATTR_MAXREG_COUNT
	.align		4
        /*001c*/ 	.byte	0x03, 0x1b
        /*001e*/ 	.short	0x0080


	//----- nvinfo : EIATTR_NUM_BARRIERS
	.align		4
        /*0020*/ 	.byte	0x02, 0x4c
        /*0022*/ 	.byte	0x10
	.zero		1


	//----- nvinfo : EIATTR_EXTERNS
	.align		4
        /*0024*/ 	.byte	0x04, 0x0f
        /*0026*/ 	.short	(.L_1235 - .L_1234)


	//   ....[0]....
	.align		4
.L_1234:
        /*0028*/ 	.word	index@(__assertfail)


	//----- nvinfo : EIATTR_ANNOTATIONS
	.align		4
.L_1235:
        /*002c*/ 	.byte	0x04, 0x55
        /*002e*/ 	.short	(.L_1237 - .L_1236)


	//   ....[0]....
.L_1236:
        /* <DEDUP_REMOVED lines=29> */


	//----- nvinfo : EIATTR_MERCURY_ISA_VERSION
	.align		4
.L_1237:
        /*01e8*/ 	.byte	0x03, 0x5f
        /*01ea*/ 	.short	0x0101


	//----- nvinfo : EIATTR_UNUSED_LOAD_BYTE_OFFSET
	.align		4
        /*01ec*/ 	.byte	0x04, 0x44
        /*01ee*/ 	.short	(.L_1239 - .L_1238)


	//   ....[0]....
.L_1238:
        /*01f0*/ 	.word	0x00000a50
        /*01f4*/ 	.word	0x0000fff0


	//   ....[1]....
        /*01f8*/ 	.word	0x0000e510
        /*01fc*/ 	.word	0x0000fff0


	//----- nvinfo : EIATTR_INT_WARP_WIDE_INSTR_OFFSETS
	.align		4
.L_1239:
        /*0200*/ 	.byte	0x04, 0x31
        /*0202*/ 	.short	(.L_1241 - .L_1240)


	//   ....[0]....
.L_1240:
        /*0204*/ 	.word	0x00000130


	//   ....[1]....
        /*0208*/ 	.word	0x00000170


	//   ....[2]....
        /*020c*/ 	.word	0x000001e0


	//   ....[3]....
        /*0210*/ 	.word	0x00012b20


	//   ....[4]....
        /*0214*/ 	.word	0x00012bb0


	//   ....[5]....
        /*0218*/ 	.word	0x000166e0


	//   ....[6]....
        /*021c*/ 	.word	0x00016770


	//----- nvinfo : EIATTR_COOP_GROUP_MASK_REGIDS
	.align		4
.L_1241:
        /*0220*/ 	.byte	0x04, 0x29
        /*0222*/ 	.short	(.L_1243 - .L_1242)


	//   ....[0]....
.L_1242:
        /*0224*/ 	.word	0xffffffff


	//   ....[1]....
        /*0228*/ 	.word	0xffffffff


	//   ....[2]....
        /*022c*/ 	.word	0xffffffff


	//   ....[3]....
        /*0230*/ 	.word	0xffffffff


	//   ....[4]....
        /*0234*/ 	.word	0xffffffff


	//   ....[5]....
        /*0238*/ 	.word	0xffffffff


	//   ....[6]....
        /*023c*/ 	.word	0xffffffff


	//   ....[7]....
        /*0240*/ 	.word	0xffffffff


	//   ....[8]....
        /*0244*/ 	.word	0xffffffff


	//   ....[9]....
        /*0248*/ 	.word	0xffffffff


	//   ....[10]....
        /*024c*/ 	.word	0xffffffff


	//   ....[11]....
        /*0250*/ 	.word	0xffffffff


	//   ....[12]....
        /*0254*/ 	.word	0xffffffff


	//   ....[13]....
        /*0258*/ 	.word	0xffffffff


	//   ....[14]....
        /*025c*/ 	.word	0xffffffff


	//   ....[15]....
        /*0260*/ 	.word	0xffffffff


	//   ....[16]....
        /*0264*/ 	.word	0xffffffff


	//   ....[17]....
        /*0268*/ 	.word	0xffffffff


	//   ....[18]....
        /*026c*/ 	.word	0xffffffff


	//   ....[19]....
        /*0270*/ 	.word	0xffffffff


	//   ....[20]....
        /*0274*/ 	.word	0xffffffff


	//   ....[21]....
        /*0278*/ 	.word	0xffffffff


	//   ....[22]....
        /*027c*/ 	.word	0xffffffff


	//   ....[23]....
        /*0280*/ 	.word	0xffffffff


	//   ....[24]....
        /*0284*/ 	.word	0xffffffff


	//   ....[25]....
        /*0288*/ 	.word	0xffffffff


	//   ....[26]....
        /*028c*/ 	.word	0xffffffff


	//   ....[27]....
        /*0290*/ 	.word	0xffffffff


	//   ....[28]....
        /*0294*/ 	.word	0xffffffff


	//   ....[29]....
        /*0298*/ 	.word	0xffffffff


	//   ....[30]....
        /*029c*/ 	.word	0xffffffff


	//   ....[31]....
        /*02a0*/ 	.word	0xffffffff


	//   ....[32]....
        /*02a4*/ 	.word	0xffffffff


	//   ....[33]....
        /*02a8*/ 	.word	0xffffffff


	//   ....[34]....
        /*02ac*/ 	.word	0xffffffff


	//   ....[35]....
        /*02b0*/ 	.word	0xffffffff


	//   ....[36]....
        /*02b4*/ 	.word	0xffffffff


	//   ....[37]....
        /*02b8*/ 	.word	0xffffffff


	//   ....[38]....
        /*02bc*/ 	.word	0xffffffff


	//   ....[39]....
        /*02c0*/ 	.word	0xffffffff


	//   ....[40]....
        /*02c4*/ 	.word	0xffffffff


	//   ....[41]....
        /*02c8*/ 	.word	0xffffffff


	//   ....[42]....
        /*02cc*/ 	.word	0xffffffff


	//   ....[43]....
        /*02d0*/ 	.word	0xffffffff


	//   ....[44]....
        /*02d4*/ 	.word	0xffffffff


	//   ....[45]....
        /*02d8*/ 	.word	0xffffffff


	//   ....[46]....
        /*02dc*/ 	.word	0xffffffff


	//   ....[47]....
        /*02e0*/ 	.word	0xffffffff


	//   ....[48]....
        /*02e4*/ 	.word	0xffffffff


	//   ....[49]....
        /*02e8*/ 	.word	0xffffffff


	//   ....[50]....
        /*02ec*/ 	.word	0xffffffff


	//   ....[51]....
        /*02f0*/ 	.word	0xffffffff


	//   ....[52]....
        /*02f4*/ 	.word	0xffffffff


	//   ....[53]....
        /*02f8*/ 	.word	0xffffffff


	//   ....[54]....
        /*02fc*/ 	.word	0xffffffff


	//   ....[55]....
        /*0300*/ 	.word	0xffffffff


	//   ....[56]....
        /*0304*/ 	.word	0xffffffff


	//   ....[57]....
        /*0308*/ 	.word	0xffffffff


	//   ....[58]....
        /*030c*/ 	.word	0xffffffff


	//   ....[59]....
        /*0310*/ 	.word	0xffffffff


	//   ....[60]....
        /*0314*/ 	.word	0xffffffff


	//   ....[61]....
        /*0318*/ 	.word	0xffffffff


	//   ....[62]....
        /*031c*/ 	.word	0xffffffff


	//   ....[63]....
        /*0320*/ 	.word	0xffffffff


	//   ....[64]....
        /*0324*/ 	.word	0xffffffff


	//   ....[65]....
        /*0328*/ 	.word	0xffffffff


	//   ....[66]....
        /*032c*/ 	.word	0xffffffff


	//   ....[67]....
        /*0330*/ 	.word	0xffffffff


	//   ....[68]....
        /*0334*/ 	.word	0xffffffff


	//   ....[69]....
        /*0338*/ 	.word	0xffffffff


	//   ....[70]....
        /*033c*/ 	.word	0xffffffff


	//   ....[71]....
        /*0340*/ 	.word	0xffffffff


	//   ....[72]....
        /*0344*/ 	.word	0xffffffff


	//   ....[73]....
        /*0348*/ 	.word	0xffffffff


	//   ....[74]....
        /*034c*/ 	.word	0xffffffff


	//   ....[75]....
        /*0350*/ 	.word	0xffffffff


	//   ....[76]....
        /*0354*/ 	.word	0xffffffff


	//   ....[77]....
        /*0358*/ 	.word	0xffffffff


	//   ....[78]....
        /*035c*/ 	.word	0xffffffff


	//   ....[79]....
        /*0360*/ 	.word	0xffffffff


	//   ....[80]....
        /*0364*/ 	.word	0xffffffff


	//   ....[81]....
        /*0368*/ 	.word	0xffffffff


	//   ....[82]....
        /*036c*/ 	.word	0xffffffff


	//   ....[83]....
        /*0370*/ 	.word	0xffffffff


	//   ....[84]....
        /*0374*/ 	.word	0xffffffff


	//   ....[85]....
        /*0378*/ 	.word	0xffffffff


	//   ....[86]....
        /*037c*/ 	.word	0xffffffff


	//   ....[87]....
        /*0380*/ 	.word	0xffffffff


	//   ....[88]....
        /*0384*/ 	.word	0xffffffff


	//   ....[89]....
        /*0388*/ 	.word	0xffffffff


	//   ....[90]....
        /*038c*/ 	.word	0xffffffff


	//   ....[91]....
        /*0390*/ 	.word	0xffffffff


	//   ....[92]....
        /*0394*/ 	.word	0xffffffff


	//   ....[93]....
        /*0398*/ 	.word	0xffffffff


	//   ....[94]....
        /*039c*/ 	.word	0xffffffff


	//   ....[95]....
        /*03a0*/ 	.word	0xffffffff


	//   ....[96]....
        /*03a4*/ 	.word	0xffffffff


	//   ....[97]....
        /*03a8*/ 	.word	0xffffffff


	//   ....[98]....
        /*03ac*/ 	.word	0xffffffff


	//   ....[99]....
        /*03b0*/ 	.word	0xffffffff


	//   ....[100]....
        /*03b4*/ 	.word	0xffffffff


	//   ....[101]....
        /*03b8*/ 	.word	0xffffffff


	//   ....[102]....
        /*03bc*/ 	.word	0xffffffff


	//   ....[103]....
        /*03c0*/ 	.word	0x0500000f


	//   ....[104]....
        /*03c4*/ 	.word	0x0500000f


	//   ....[105]....
        /*03c8*/ 	.word	0x0500000f


	//   ....[106]....
        /*03cc*/ 	.word	0x0500000f


	//   ....[107]....
        /*03d0*/ 	.word	0x0500000f


	//   ....[108]....
        /*03d4*/ 	.word	0x0500000f


	//   ....[109]....
        /*03d8*/ 	.word	0x0500000f


	//   ....[110]....
        /*03dc*/ 	.word	0x0500000f


	//   ....[111]....
        /*03e0*/ 	.word	0x0500000f


	//   ....[112]....
        /*03e4*/ 	.word	0x0500000f


	//   ....[113]....
        /*03e8*/ 	.word	0x0500000f


	//   ....[114]....
        /*03ec*/ 	.word	0x0500000f


	//   ....[115]....
        /*03f0*/ 	.word	0x0500000f


	//   ....[116]....
        /*03f4*/ 	.word	0x0500000f


	//   ....[117]....
        /*03f8*/ 	.word	0x0500000f


	//   ....[118]....
        /*03fc*/ 	.word	0x0500000f


	//   ....[119]....
        /*0400*/ 	.word	0x0500000f


	//   ....[120]....
        /*0404*/ 	.word	0x0500000f


	//   ....[121]....
        /*0408*/ 	.word	0x0500000f


	//   ....[122]....
        /*040c*/ 	.word	0x0500000f


	//   ....[123]....
        /*0410*/ 	.word	0x0500000f


	//   ....[124]....
        /*0414*/ 	.word	0x0500000f


	//   ....[125]....
        /*0418*/ 	.word	0x0500000f


	//   ....[126]....
        /*041c*/ 	.word	0x0500000f


	//   ....[127]....
        /*0420*/ 	.word	0x0500000f


	//   ....[128]....
        /*0424*/ 	.word	0x0500000f


	//   ....[129]....
        /*0428*/ 	.word	0x0500000f


	//   ....[130]....
        /*042c*/ 	.word	0x0500000f


	//   ....[131]....
        /*0430*/ 	.word	0x0500000f


	//   ....[132]....
        /*0434*/ 	.word	0x0500000f


	//   ....[133]....
        /*0438*/ 	.word	0x0500000f


	//   ....[134]....
        /*043c*/ 	.word	0x0500000f


	//----- nvinfo : EIATTR_COOP_GROUP_INSTR_OFFSETS
	.align		4
.L_1243:
        /*0440*/ 	.byte	0x04, 0x28
        /*0442*/ 	.short	(.L_1245 - .L_1244)


	//   ....[0]....
.L_1244:
        /*0444*/ 	.word	0x00000070


	//   ....[1]....
        /*0448*/ 	.word	0x00000140


	//   ....[2]....
        /*044c*/ 	.word	0x00000190


	//   ....[3]....
        /*0450*/ 	.word	0x000003c0


	//   ....[4]....
        /*0454*/ 	.word	0x00000520


	//   ....[5]....
        /*0458*/ 	.word	0x00000640


	//   ....[6]....
        /*045c*/ 	.word	0x000007a0


	//   ....[7]....
        /*0460*/ 	.word	0x00001ef0


	//   ....[8]....
        /*0464*/ 	.word	0x00002570


	//   ....[9]....
        /*0468*/ 	.word	0x000033f0


	//   ....[10]....
        /*046c*/ 	.word	0x00003ba0


	//   ....[11]....
        /*0470*/ 	.word	0x00003cb0


	//   ....[12]....
        /*0474*/ 	.word	0x000045a0


	//   ....[13]....
        /*0478*/ 	.word	0x00004600


	//   ....[14]....
        /*047c*/ 	.word	0x000051c0


	//   ....[15]....
        /*0480*/ 	.word	0x00005e20


	//   ....[16]....
        /*0484*/ 	.word	0x000060b0


	//   ....[17]....
        /*0488*/ 	.word	0x00006c90


	//   ....[18]....
        /*048c*/ 	.word	0x00006d90


	//   ....[19]....
        /*0490*/ 	.word	0x00007880


	//   ....[20]....
        /*0494*/ 	.word	0x000078f0


	//   ....[21]....
        /*0498*/ 	.word	0x00008620


	//   ....[22]....
        /*049c*/ 	.word	0x000090e0


	//   ....[23]....
        /*04a0*/ 	.word	0x00009120


	//   ....[24]....
        /*04a4*/ 	.word	0x00009800


	//   ....[25]....
        /*04a8*/ 	.word	0x00009850


	//   ....[26]....
        /*04ac*/ 	.word	0x0000a970


	//   ....[27]....
        /*04b0*/ 	.word	0x0000b2b0


	//   ....[28]....
        /*04b4*/ 	.word	0x0000b550


	//   ....[29]....
        /*04b8*/ 	.word	0x0000c140


	//   ....[30]....
        /*04bc*/ 	.word	0x0000c240


	//   ....[31]....
        /*04c0*/ 	.word	0x0000cd50


	//   ....[32]....
        /*04c4*/ 	.word	0x0000cdb0


	//   ....[33]....
        /*04c8*/ 	.word	0x0000dab0


	//   ....[34]....
        /*04cc*/ 	.word	0x0000dbc0


	//   ....[35]....
        /*04d0*/ 	.word	0x0000dc20


	//   ....[36]....
        /*04d4*/ 	.word	0x0000dd60


	//   ....[37]....
        /*04d8*/ 	.word	0x0000dd80


	//   ....[38]....
        /*04dc*/ 	.word	0x0000ef30


	//   ....[39]....
        /*04e0*/ 	.word	0x0000ef40


	//   ....[40]....
        /*04e4*/ 	.word	0x0000ef50


	//   ....[41]....
        /*04e8*/ 	.word	0x0000ef60


	//   ....[42]....
        /*04ec*/ 	.word	0x0000f590


	//   ....[43]....
        /*04f0*/ 	.word	0x0000f5b0


	//   ....[44]....
        /*04f4*/ 	.word	0x0000f6e0


	//   ....[45]....
        /*04f8*/ 	.word	0x0000f700


	//   ....[46]....
        /*04fc*/ 	.word	0x0000fb70


	//   ....[47]....
        /*0500*/ 	.word	0x0000fb80


	//   ....[48]....
        /*0504*/ 	.word	0x0000fed0


	//   ....[49]....
        /*0508*/ 	.word	0x0000fee0


	//   ....[50]....
        /*050c*/ 	.word	0x00010b20


	//   ....[51]....
        /*0510*/ 	.word	0x00010b30


	//   ....[52]....
        /*0514*/ 	.word	0x00010c30


	//   ....[53]....
        /*0518*/ 	.word	0x00010c50


	//   ....[54]....
        /*051c*/ 	.word	0x00010de0


	//   ....[55]....
        /*0520*/ 	.word	0x00011000


	//   ....[56]....
        /*0524*/ 	.word	0x00011030


	//   ....[57]....
        /*0528*/ 	.word	0x00011060


	//   ....[58]....
        /*052c*/ 	.word	0x00011090


	//   ....[59]....
        /*0530*/ 	.word	0x000110c0


	//   ....[60]....
        /*0534*/ 	.word	0x000110f0


	//   ....[61]....
        /*0538*/ 	.word	0x00011280


	//   ....[62]....
        /*053c*/ 	.word	0x000112b0


	//   ....[63]....
        /*0540*/ 	.word	0x000112e0


	//   ....[64]....
        /*0544*/ 	.word	0x00011310


	//   ....[65]....
        /*0548*/ 	.word	0x00011340


	//   ....[66]....
        /*054c*/ 	.word	0x00011370


	//   ....[67]....
        /*0550*/ 	.word	0x00011400


	//   ....[68]....
        /*0554*/ 	.word	0x00011430


	//   ....[69]....
        /*0558*/ 	.word	0x00011440


	//   ....[70]....
        /*055c*/ 	.word	0x00011480


	//   ....[71]....
        /*0560*/ 	.word	0x000130a0


	//   ....[72]....
        /*0564*/ 	.word	0x00013d50


	//   ....[73]....
        /*0568*/ 	.word	0x00013d70


	//   ....[74]....
        /*056c*/ 	.word	0x00013e40


	//   ....[75]....
        /*0570*/ 	.word	0x00013e60


	//   ....[76]....
        /*0574*/ 	.word	0x00013f00


	//   ....[77]....
        /*0578*/ 	.word	0x00013f20


	//   ....[78]....
        /*057c*/ 	.word	0x00013f30


	//   ....[79]....
        /*0580*/ 	.word	0x00013fc0


	//   ....[80]....
        /*0584*/ 	.word	0x00014010


	//   ....[81]....
        /*0588*/ 	.word	0x00014020


	//   ....[82]....
        /*058c*/ 	.word	0x00014050


	//   ....[83]....
        /*0590*/ 	.word	0x00014120


	//   ....[84]....
        /*0594*/ 	.word	0x00016e60


	//   ....[85]....
        /*0598*/ 	.word	0x00016e90


	//   ....[86]....
        /*059c*/ 	.word	0x00016ef0


	//   ....[87]....
        /*05a0*/ 	.word	0x00016f20


	//   ....[88]....
        /*05a4*/ 	.word	0x00016f50


	//   ....[89]....
        /*05a8*/ 	.word	0x00016f80


	//   ....[90]....
        /*05ac*/ 	.word	0x00016fb0


	//   ....[91]....
        /*05b0*/ 	.word	0x00016fe0


	//   ....[92]....
        /*05b4*/ 	.word	0x00017180


	//   ....[93]....
        /*05b8*/ 	.word	0x000171b0


	//   ....[94]....
        /*05bc*/ 	.word	0x000171e0


	//   ....[95]....
        /*05c0*/ 	.word	0x00017210


	//   ....[96]....
        /*05c4*/ 	.word	0x00017240


	//   ....[97]....
        /*05c8*/ 	.word	0x00017270


	//   ....[98]....
        /*05cc*/ 	.word	0x00017330


	//   ....[99]....
        /*05d0*/ 	.word	0x00017350


	//   ....[100]....
        /*05d4*/ 	.word	0x00017370


	//   ....[101]....
        /*05d8*/ 	.word	0x000173d0


	//   ....[102]....
        /*05dc*/ 	.word	0x00017df0


	//   ....[103]....
        /*05e0*/ 	.word	0x00018450


	//   ....[104]....
        /*05e4*/ 	.word	0x00018630


	//   ....[105]....
        /*05e8*/ 	.word	0x00018680


	//   ....[106]....
        /*05ec*/ 	.word	0x000186e0


	//   ....[107]....
        /*05f0*/ 	.word	0x000187f0


	//   ....[108]....
        /*05f4*/ 	.word	0x00018850


	//   ....[109]....
        /*05f8*/ 	.word	0x00018970


	//   ....[110]....
        /*05fc*/ 	.word	0x000189d0


	//   ....[111]....
        /*0600*/ 	.word	0x00018a70


	//   ....[112]....
        /*0604*/ 	.word	0x00018b40


	//   ....[113]....
        /*0608*/ 	.word	0x00018c40


	//   ....[114]....
        /*060c*/ 	.word	0x00018cc0


	//   ....[115]....
        /*0610*/ 	.word	0x00018db0


	//   ....[116]....
        /*0614*/ 	.word	0x000190d0


	//   ....[117]....
        /*0618*/ 	.word	0x00019170


	//   ....[118]....
        /*061c*/ 	.word	0x000192e0


	//   ....[119]....
        /*0620*/ 	.word	0x00019350


	//   ....[120]....
        /*0624*/ 	.word	0x000193c0


	//   ....[121]....
        /*0628*/ 	.word	0x00019430


	//   ....[122]....
        /*062c*/ 	.word	0x000194a0


	//   ....[123]....
        /*0630*/ 	.word	0x00019520


	//   ....[124]....
        /*0634*/ 	.word	0x000195a0


	//   ....[125]....
        /*0638*/ 	.word	0x00019630


	//   ....[126]....
        /*063c*/ 	.word	0x000196a0


	//   ....[127]....
        /*0640*/ 	.word	0x00019710


	//   ....[128]....
        /*0644*/ 	.word	0x00019780


	//   ....[129]....
        /*0648*/ 	.word	0x00019800


	//   ....[130]....
        /*064c*/ 	.word	0x00019870


	//   ....[131]....
        /*0650*/ 	.word	0x00019920


	//   ....[132]....
        /*0654*/ 	.word	0x00019970


	//   ....[133]....
        /*0658*/ 	.word	0x00019a00


	//   ....[134]....
        /*065c*/ 	.word	0x00019b30


	//----- nvinfo : EIATTR_REG_RECONFIG
	.align		4
.L_1245:
        /*0660*/ 	.byte	0x01, 0x54
	.zero		2


	//----- nvinfo : EIATTR_SYSCALL_OFFSETS
	.align		4
        /*0664*/ 	.byte	0x04, 0x46
        /*0666*/ 	.short	(.L_1247 - .L_1246)


	//   ....[0]....
.L_1246:
        /*0668*/ 	.word	0x000020e0


	//   ....[1]....
        /*066c*/ 	.word	0x00012d10


	//   ....[2]....
        /*0670*/ 	.word	0x00012e60


	//   ....[3]....
        /*0674*/ 	.word	0x00012f50


	//   ....[4]....
        /*0678*/ 	.word	0x00013800


	//----- nvinfo : EIATTR_MBARRIER_INSTR_OFFSETS
	.align		4
.L_1247:
        /*067c*/ 	.byte	0x04, 0x39
        /*067e*/ 	.short	(.L_1249 - .L_1248)


	//   ....[0]....
.L_1248:
        /*0680*/ 	.word	0x00000270
        /*0684*/ 	.word	0x000000ff
        /*0688*/ 	.word	0x0002d800
        /*068c*/ 	.short	0x0100
        /*068e*/ 	.byte	0x08
	.zero		1


	//   ....[1]....
        /*0690*/ 	.word	0x00000280
        /*0694*/ 	.word	0x000000ff
        /*0698*/ 	.word	0x0002d820
        /*069c*/ 	.short	0x0100
        /*069e*/ 	.byte	0x08
	.zero		1


	//   ....[2]....
        /*06a0*/ 	.word	0x00000370
        /*06a4*/ 	.word	0x000000ff
        /*06a8*/ 	.word	0x0002d830
        /*06ac*/ 	.short	0x0100
        /*06ae*/ 	.byte	0x08
	.zero		1


	//   ....[3]....
        /*06b0*/ 	.word	0x00000380
        /*06b4*/ 	.word	0x000000ff
        /*06b8*/ 	.word	0x0002d840
        /*06bc*/ 	.short	0x0100
        /*06be*/ 	.byte	0x08
	.zero		1


	//   ....[4]....
        /*06c0*/ 	.word	0x00000390
        /*06c4*/ 	.word	0x000000ff
        /*06c8*/ 	.word	0x0002d838
        /*06cc*/ 	.short	0x0100
        /*06ce*/ 	.byte	0x08
	.zero		1


	//   ....[5]....
        /*06d0*/ 	.word	0x000003a0
        /*06d4*/ 	.word	0x000000ff
        /*06d8*/ 	.word	0x0002d848
        /*06dc*/ 	.short	0x0100
        /*06de*/ 	.byte	0x08
	.zero		1


	//   ....[6]....
        /*06e0*/ 	.word	0x000004d0
        /*06e4*/ 	.word	0x000000ff
        /*06e8*/ 	.word	0x0002d850
        /*06ec*/ 	.short	0x0100
        /*06ee*/ 	.byte	0x08
	.zero		1


	//   ....[7]....
        /*06f0*/ 	.word	0x000004e0
        /*06f4*/ 	.word	0x000000ff
        /*06f8*/ 	.word	0x0002d860
        /*06fc*/ 	.short	0x0100
        /*06fe*/ 	.byte	0x08
	.zero		1


	//   ....[8]....
        /*0700*/ 	.word	0x000004f0
        /*0704*/ 	.word	0x000000ff
        /*0708*/ 	.word	0x0002d858
        /*070c*/ 	.short	0x0100
        /*070e*/ 	.byte	0x08
	.zero		1


	//   ....[9]....
        /*0710*/ 	.word	0x00000500
        /*0714*/ 	.word	0x000000ff
        /*0718*/ 	.word	0x0002d868
        /*071c*/ 	.short	0x0100
        /*071e*/ 	.byte	0x08
	.zero		1


	//   ....[10]....
        /*0720*/ 	.word	0x000005f0
        /*0724*/ 	.word	0x000000ff
        /*0728*/ 	.word	0x0002d870
        /*072c*/ 	.short	0x0100
        /*072e*/ 	.byte	0x06
	.zero		1


	//   ....[11]....
        /*0730*/ 	.word	0x00000600
        /*0734*/ 	.word	0x000000ff
        /*0738*/ 	.word	0x0002d880
        /*073c*/ 	.short	0x0100
        /*073e*/ 	.byte	0x06
	.zero		1


	//   ....[12]....
        /*0740*/ 	.word	0x00000610
        /*0744*/ 	.word	0x000000ff
        /*0748*/ 	.word	0x0002d878
        /*074c*/ 	.short	0x0100
        /*074e*/ 	.byte	0x06
	.zero		1


	//   ....[13]....
        /*0750*/ 	.word	0x00000620
        /*0754*/ 	.word	0x000000ff
        /*0758*/ 	.word	0x0002d888
        /*075c*/ 	.short	0x0100
        /*075e*/ 	.byte	0x06
	.zero		1


	//   ....[14]....
        /*0760*/ 	.word	0x00000750
        /*0764*/ 	.word	0x000000ff
        /*0768*/ 	.word	0x0002d890
        /*076c*/ 	.short	0x0100
        /*076e*/ 	.byte	0x08
	.zero		1


	//   ....[15]....
        /*0770*/ 	.word	0x00000760
        /*0774*/ 	.word	0x000000ff
        /*0778*/ 	.word	0x0002d8a0
        /*077c*/ 	.short	0x0100
        /*077e*/ 	.byte	0x08
	.zero		1


	//   ....[16]....
        /*0780*/ 	.word	0x00000770
        /*0784*/ 	.word	0x000000ff
        /*0788*/ 	.word	0x0002d898
        /*078c*/ 	.short	0x0100
        /*078e*/ 	.byte	0x08
	.zero		1


	//   ....[17]....
        /*0790*/ 	.word	0x00000780
        /*0794*/ 	.word	0x000000ff
        /*0798*/ 	.word	0x0002d8a8
        /*079c*/ 	.short	0x0100
        /*079e*/ 	.byte	0x08
	.zero		1


	//   ....[18]....
        /*07a0*/ 	.word	0x000008b0
        /*07a4*/ 	.word	0x000000ff
        /*07a8*/ 	.word	0x0002d8b0
        /*07ac*/ 	.short	0x0100
        /*07ae*/ 	.byte	0x08
	.zero		1


	//   ....[19]....
        /*07b0*/ 	.word	0x000008c0
        /*07b4*/ 	.word	0x000000ff
        /*07b8*/ 	.word	0x0002d8c0
        /*07bc*/ 	.short	0x0100
        /*07be*/ 	.byte	0x08
	.zero		1


	//   ....[20]....
        /*07c0*/ 	.word	0x000008d0
        /*07c4*/ 	.word	0x000000ff
        /*07c8*/ 	.word	0x0002d8b8
        /*07cc*/ 	.short	0x0100
        /*07ce*/ 	.byte	0x08
	.zero		1


	//   ....[21]....
        /*07d0*/ 	.word	0x000008e0
        /*07d4*/ 	.word	0x000000ff
        /*07d8*/ 	.word	0x0002d8c8
        /*07dc*/ 	.short	0x0100
        /*07de*/ 	.byte	0x08
	.zero		1


	//   ....[22]....
        /*07e0*/ 	.word	0x00002160
        /*07e4*/ 	.word	0x000000ff
        /*07e8*/ 	.word	0x0002d800
        /*07ec*/ 	.short	0x010a
        /*07ee*/ 	.byte	0x2a
	.zero		1


	//   ....[23]....
        /*07f0*/ 	.word	0x000021e0
        /*07f4*/ 	.word	0x00000003
        /*07f8*/ 	.word	0x0002d830
        /*07fc*/ 	.short	0x010a
        /*07fe*/ 	.byte	0x3f
	.zero		1


	//   ....[24]....
        /*0800*/ 	.word	0x00002240
        /*0804*/ 	.word	0x00000003
        /*0808*/ 	.word	0x0002d830
        /*080c*/ 	.short	0x010a
        /*080e*/ 	.byte	0x3f
	.zero		1


	//   ....[25]....
        /*0810*/ 	.word	0x000026a0
        /*0814*/ 	.word	0x00000003
        /*0818*/ 	.word	0x00000000
        /*081c*/ 	.short	0x0101
        /*081e*/ 	.byte	0x3f
	.zero		1


	//   ....[26]....
        /*0820*/ 	.word	0x000055f0
        /*0824*/ 	.word	0x000000ff
        /*0828*/ 	.word	0x0002d830
        /*082c*/ 	.short	0x010a
        /*082e*/ 	.byte	0x06
	.zero		1


	//   ....[27]....
        /*0830*/ 	.word	0x00005630
        /*0834*/ 	.word	0x000000ff
        /*0838*/ 	.word	0x0002d830
        /*083c*/ 	.short	0x010a
        /*083e*/ 	.byte	0x06
	.zero		1


	//   ....[28]....
        /*0840*/ 	.word	0x000058d0
        /*0844*/ 	.word	0x000000ff
        /*0848*/ 	.word	0x0002d850
        /*084c*/ 	.short	0x010a
        /*084e*/ 	.byte	0x06
	.zero		1


	//   ....[29]....
        /*0850*/ 	.word	0x00005910
        /*0854*/ 	.word	0x000000ff
        /*0858*/ 	.word	0x0002d850
        /*085c*/ 	.short	0x010a
        /*085e*/ 	.byte	0x06
	.zero		1


	//   ....[30]....
        /*0860*/ 	.word	0x00005eb0
        /*0864*/ 	.word	0x00000006
        /*0868*/ 	.word	0x00000000
        /*086c*/ 	.short	0x0101
        /*086e*/ 	.byte	0x3f
	.zero		1


	//   ....[31]....
        /*0870*/ 	.word	0x00007a00
        /*0874*/ 	.word	0x00000009
        /*0878*/ 	.word	0x00000000
        /*087c*/ 	.short	0x0101
        /*087e*/ 	.byte	0x3f
	.zero		1


	//   ....[32]....
        /*0880*/ 	.word	0x00008a10
        /*0884*/ 	.word	0x000000ff
        /*0888*/ 	.word	0x0002d830
        /*088c*/ 	.short	0x010a
        /*088e*/ 	.byte	0x06
	.zero		1


	//   ....[33]....
        /*0890*/ 	.word	0x00008a50
        /*0894*/ 	.word	0x000000ff
        /*0898*/ 	.word	0x0002d830
        /*089c*/ 	.short	0x010a
        /*089e*/ 	.byte	0x06
	.zero		1


	//   ....[34]....
        /*08a0*/ 	.word	0x00008cf0
        /*08a4*/ 	.word	0x000000ff
        /*08a8*/ 	.word	0x0002d850
        /*08ac*/ 	.short	0x010a
        /*08ae*/ 	.byte	0x06
	.zero		1


	//   ....[35]....
        /*08b0*/ 	.word	0x00008d30
        /*08b4*/ 	.word	0x000000ff
        /*08b8*/ 	.word	0x0002d850
        /*08bc*/ 	.short	0x010a
        /*08be*/ 	.byte	0x06
	.zero		1


	//   ....[36]....
        /*08c0*/ 	.word	0x00009ed0
        /*08c4*/ 	.word	0x0000000c
        /*08c8*/ 	.word	0x00000000
        /*08cc*/ 	.short	0x0101
        /*08ce*/ 	.byte	0x3f
	.zero		1


	//   ....[37]....
        /*08d0*/ 	.word	0x0000a080
        /*08d4*/ 	.word	0x0000000c
        /*08d8*/ 	.word	0x00000000
        /*08dc*/ 	.short	0x0101
        /*08de*/ 	.byte	0x3f
	.zero		1


	//   ....[38]....
        /*08e0*/ 	.word	0x0000aaf0
        /*08e4*/ 	.word	0x000000ff
        /*08e8*/ 	.word	0x0002d830
        /*08ec*/ 	.short	0x010a
        /*08ee*/ 	.byte	0x06
	.zero		1


	//   ....[39]....
        /*08f0*/ 	.word	0x0000ab30
        /*08f4*/ 	.word	0x000000ff
        /*08f8*/ 	.word	0x0002d830
        /*08fc*/ 	.short	0x010a
        /*08fe*/ 	.byte	0x06
	.zero		1


	//   ....[40]....
        /*0900*/ 	.word	0x0000add0
        /*0904*/ 	.word	0x000000ff
        /*0908*/ 	.word	0x0002d850
        /*090c*/ 	.short	0x010a
        /*090e*/ 	.byte	0x06
	.zero		1


	//   ....[41]....
        /*0910*/ 	.word	0x0000ae10
        /*0914*/ 	.word	0x000000ff
        /*0918*/ 	.word	0x0002d850
        /*091c*/ 	.short	0x010a
        /*091e*/ 	.byte	0x06
	.zero		1


	//   ....[42]....
        /*0920*/ 	.word	0x0000b350
        /*0924*/ 	.word	0x00000000
        /*0928*/ 	.word	0x00000000
        /*092c*/ 	.short	0x0101
        /*092e*/ 	.byte	0x3f
	.zero		1


	//   ....[43]....
        /*0930*/ 	.word	0x0000c6e0
        /*0934*/ 	.word	0x0000000d
        /*0938*/ 	.word	0x00000000
        /*093c*/ 	.short	0x0101
        /*093e*/ 	.byte	0x3f
	.zero		1


	//   ....[44]....
        /*0940*/ 	.word	0x0000db30
        /*0944*/ 	.word	0x000000ff
        /*0948*/ 	.word	0x0002d850
        /*094c*/ 	.short	0x010a
        /*094e*/ 	.byte	0x09
	.zero		1


	//   ....[45]....
        /*0950*/ 	.word	0x0000db70
        /*0954*/ 	.word	0x000000ff
        /*0958*/ 	.word	0x0002d850
        /*095c*/ 	.short	0x010a
        /*095e*/ 	.byte	0x09
	.zero		1


	//   ....[46]....
        /*0960*/ 	.word	0x0000e1b0
        /*0964*/ 	.word	0x0000000a
        /*0968*/ 	.word	0x00000000
        /*096c*/ 	.short	0x0101
        /*096e*/ 	.byte	0x3f
	.zero		1


	//   ....[47]....
        /*0970*/ 	.word	0x0000f5c0
        /*0974*/ 	.word	0x000000ff
        /*0978*/ 	.word	0x00000000
        /*097c*/ 	.short	0x0101
        /*097e*/ 	.byte	0x04
	.zero		1


	//   ....[48]....
        /*0980*/ 	.word	0x0000fa80
        /*0984*/ 	.word	0x000000ff
        /*0988*/ 	.word	0x00000000
        /*098c*/ 	.short	0x0101
        /*098e*/ 	.byte	0x04
	.zero		1


	//   ....[49]....
        /*0990*/ 	.word	0x000132c0
        /*0994*/ 	.word	0x00000000
        /*0998*/ 	.word	0x0002d840
        /*099c*/ 	.short	0x010a
        /*099e*/ 	.byte	0x3f
	.zero		1


	//   ....[50]....
        /*09a0*/ 	.word	0x000141f0
        /*09a4*/ 	.word	0x00000011
        /*09a8*/ 	.word	0x0002d800
        /*09ac*/ 	.short	0x0107
        /*09ae*/ 	.byte	0x3f
	.zero		1


	//   ....[51]....
        /*09b0*/ 	.word	0x000142e0
        /*09b4*/ 	.word	0x00000011
        /*09b8*/ 	.word	0x0002d800
        /*09bc*/ 	.short	0x0101
        /*09be*/ 	.byte	0x3f
	.zero		1


	//   ....[52]....
        /*09c0*/ 	.word	0x00014300
        /*09c4*/ 	.word	0x00000011
        /*09c8*/ 	.word	0x0002d820
        /*09cc*/ 	.short	0x010a
        /*09ce*/ 	.byte	0x3f
	.zero		1


	//   ....[53]....
        /*09d0*/ 	.word	0x000146e0
        /*09d4*/ 	.word	0x00000003
        /*09d8*/ 	.word	0x0002d840
        /*09dc*/ 	.short	0x010a
        /*09de*/ 	.byte	0x3f
	.zero		1


	//   ....[54]....
        /*09e0*/ 	.word	0x00014b60
        /*09e4*/ 	.word	0x00000003
        /*09e8*/ 	.word	0x00000060
        /*09ec*/ 	.short	0x010a
        /*09ee*/ 	.byte	0x3f
	.zero		1


	//   ....[55]....
        /*09f0*/ 	.word	0x00015280
        /*09f4*/ 	.word	0x00000003
        /*09f8*/ 	.word	0x0002d840
        /*09fc*/ 	.short	0x010a
        /*09fe*/ 	.byte	0x3f
	.zero		1


	//   ....[56]....
        /*0a00*/ 	.word	0x00015700
        /*0a04*/ 	.word	0x0000000c
        /*0a08*/ 	.word	0x00000060
        /*0a0c*/ 	.short	0x010a
        /*0a0e*/ 	.byte	0x3f
	.zero		1


	//   ....[57]....
        /*0a10*/ 	.word	0x00015d70
        /*0a14*/ 	.word	0x00000002
        /*0a18*/ 	.word	0x0002d840
        /*0a1c*/ 	.short	0x010a
        /*0a1e*/ 	.byte	0x3f
	.zero		1


	//   ....[58]....
        /*0a20*/ 	.word	0x00016200
        /*0a24*/ 	.word	0x00000007
        /*0a28*/ 	.word	0x00000060
        /*0a2c*/ 	.short	0x010a
        /*0a2e*/ 	.byte	0x3f
	.zero		1


	//   ....[59]....
        /*0a30*/ 	.word	0x00016820
        /*0a34*/ 	.word	0x00000003
        /*0a38*/ 	.word	0x0002d860
        /*0a3c*/ 	.short	0x010a
        /*0a3e*/ 	.byte	0x3f
	.zero		1


	//   ....[60]....
        /*0a40*/ 	.word	0x00017d70
        /*0a44*/ 	.word	0x00000009
        /*0a48*/ 	.word	0x0002d820
        /*0a4c*/ 	.short	0x010a
        /*0a4e*/ 	.byte	0x3f
	.zero		1


	//   ....[61]....
        /*0a50*/ 	.word	0x00017f10
        /*0a54*/ 	.word	0x00000007
        /*0a58*/ 	.word	0x00000000
        /*0a5c*/ 	.short	0x010a
        /*0a5e*/ 	.byte	0x3f
	.zero		1


	//   ....[62]....
        /*0a60*/ 	.word	0x00017f80
        /*0a64*/ 	.word	0x00000003
        /*0a68*/ 	.word	0x00000000
        /*0a6c*/ 	.short	0x010a
        /*0a6e*/ 	.byte	0x3f
	.zero		1


	//   ....[63]....
        /*0a70*/ 	.word	0x00017fe0
        /*0a74*/ 	.word	0x00000005
        /*0a78*/ 	.word	0x00000000
        /*0a7c*/ 	.short	0x010a
        /*0a7e*/ 	.byte	0x3f
	.zero		1


	//   ....[64]....
        /*0a80*/ 	.word	0x00018010
        /*0a84*/ 	.word	0x00000003
        /*0a88*/ 	.word	0x00000000
        /*0a8c*/ 	.short	0x010a
        /*0a8e*/ 	.byte	0x3f
	.zero		1


	//   ....[65]....
        /*0a90*/ 	.word	0x00018080
        /*0a94*/ 	.word	0x00000003
        /*0a98*/ 	.word	0x0002d800
        /*0a9c*/ 	.short	0x010a
        /*0a9e*/ 	.byte	0x3f
	.zero		1


	//   ....[66]....
        /*0aa0*/ 	.word	0x000180d0
        /*0aa4*/ 	.word	0x00000003
        /*0aa8*/ 	.word	0x0002d830
        /*0aac*/ 	.short	0x010a
        /*0aae*/ 	.byte	0x3f
	.zero		1


	//   ....[67]....
        /*0ab0*/ 	.word	0x00018130
        /*0ab4*/ 	.word	0x00000007
        /*0ab8*/ 	.word	0x0002d830
        /*0abc*/ 	.short	0x010a
        /*0abe*/ 	.byte	0x3f
	.zero		1


	//   ....[68]....
        /*0ac0*/ 	.word	0x00018190
        /*0ac4*/ 	.word	0x00000007
        /*0ac8*/ 	.word	0x0002d850
        /*0acc*/ 	.short	0x010a
        /*0ace*/ 	.byte	0x3f
	.zero		1


	//   ....[69]....
        /*0ad0*/ 	.word	0x000181f0
        /*0ad4*/ 	.word	0x00000005
        /*0ad8*/ 	.word	0x0002d830
        /*0adc*/ 	.short	0x010a
        /*0ade*/ 	.byte	0x3f
	.zero		1


	//   ....[70]....
        /*0ae0*/ 	.word	0x00018250
        /*0ae4*/ 	.word	0x00000005
        /*0ae8*/ 	.word	0x0002d850
        /*0aec*/ 	.short	0x010a
        /*0aee*/ 	.byte	0x3f
	.zero		1


	//   ....[71]....
        /*0af0*/ 	.word	0x000182b0
        /*0af4*/ 	.word	0x00000005
        /*0af8*/ 	.word	0x0002d830
        /*0afc*/ 	.short	0x010a
        /*0afe*/ 	.byte	0x3f
	.zero		1


	//   ....[72]....
        /*0b00*/ 	.word	0x00018310
        /*0b04*/ 	.word	0x00000005
        /*0b08*/ 	.word	0x0002d850
        /*0b0c*/ 	.short	0x010a
        /*0b0e*/ 	.byte	0x3f
	.zero		1


	//   ....[73]....
        /*0b10*/ 	.word	0x00018370
        /*0b14*/ 	.word	0x00000007
        /*0b18*/ 	.word	0x0002d850
        /*0b1c*/ 	.short	0x010a
        /*0b1e*/ 	.byte	0x3f
	.zero		1


	//   ....[74]....
        /*0b20*/ 	.word	0x00018510
        /*0b24*/ 	.word	0x00000000
        /*0b28*/ 	.word	0x0002d840
        /*0b2c*/ 	.short	0x010a
        /*0b2e*/ 	.byte	0x3f
	.zero		1


	//   ....[75]....
        /*0b30*/ 	.word	0x00018df0
        /*0b34*/ 	.word	0x00000011
        /*0b38*/ 	.word	0x0002d820
        /*0b3c*/ 	.short	0x010a
        /*0b3e*/ 	.byte	0x3f
	.zero		1


	//   ....[76]....
        /*0b40*/ 	.word	0x00018e40
        /*0b44*/ 	.word	0x00000003
        /*0b48*/ 	.word	0x0002d840
        /*0b4c*/ 	.short	0x010a
        /*0b4e*/ 	.byte	0x3f
	.zero		1


	//   ....[77]....
        /*0b50*/ 	.word	0x00018e90
        /*0b54*/ 	.word	0x00000003
        /*0b58*/ 	.word	0x00000060
        /*0b5c*/ 	.short	0x010a
        /*0b5e*/ 	.byte	0x3f
	.zero		1


	//   ....[78]....
        /*0b60*/ 	.word	0x00018ee0
        /*0b64*/ 	.word	0x00000003
        /*0b68*/ 	.word	0x0002d840
        /*0b6c*/ 	.short	0x010a
        /*0b6e*/ 	.byte	0x3f
	.zero		1


	//   ....[79]....
        /*0b70*/ 	.word	0x00018f30
        /*0b74*/ 	.word	0x0000000c
        /*0b78*/ 	.word	0x00000060
        /*0b7c*/ 	.short	0x010a
        /*0b7e*/ 	.byte	0x3f
	.zero		1


	//   ....[80]....
        /*0b80*/ 	.word	0x00018f80
        /*0b84*/ 	.word	0x00000002
        /*0b88*/ 	.word	0x0002d840
        /*0b8c*/ 	.short	0x010a
        /*0b8e*/ 	.byte	0x3f
	.zero		1


	//   ....[81]....
        /*0b90*/ 	.word	0x00018fd0
        /*0b94*/ 	.word	0x00000007
        /*0b98*/ 	.word	0x00000060
        /*0b9c*/ 	.short	0x010a
        /*0b9e*/ 	.byte	0x3f
	.zero		1


	//   ....[82]....
        /*0ba0*/ 	.word	0x00019020
        /*0ba4*/ 	.word	0x00000003
        /*0ba8*/ 	.word	0x0002d860
        /*0bac*/ 	.short	0x010a
        /*0bae*/ 	.byte	0x3f
	.zero		1


	//   ....[83]....
        /*0bb0*/ 	.word	0x00019a50
        /*0bb4*/ 	.word	0x00000009
        /*0bb8*/ 	.word	0x0002d820
        /*0bbc*/ 	.short	0x010a
        /*0bbe*/ 	.byte	0x3f
	.zero		1


	//   ....[84]....
        /*0bc0*/ 	.word	0x00019bf0
        /*0bc4*/ 	.word	0x00000007
        /*0bc8*/ 	.word	0x00000000
        /*0bcc*/ 	.short	0x010a
        /*0bce*/ 	.byte	0x3f
	.zero		1


	//   ....[85]....
        /*0bd0*/ 	.word	0x00019c40
        /*0bd4*/ 	.word	0x00000003
        /*0bd8*/ 	.word	0x00000000
        /*0bdc*/ 	.short	0x010a
        /*0bde*/ 	.byte	0x3f
	.zero		1


	//   ....[86]....
        /*0be0*/ 	.word	0x00019c90
        /*0be4*/ 	.word	0x00000005
        /*0be8*/ 	.word	0x00000000
        /*0bec*/ 	.short	0x010a
        /*0bee*/ 	.byte	0x3f
	.zero		1


	//----- nvinfo : EIATTR_NUM_MBARRIERS
	.align		4
.L_1249:
        /*0bf0*/ 	.byte	0x03, 0x38
        /*0bf2*/ 	.short	0x0016


	//----- nvinfo : EIATTR_EXIT_INSTR_OFFSETS
	.align		4
        /*0bf4*/ 	.byte	0x04, 0x1c
        /*0bf6*/ 	.short	(.L_1251 - .L_1250)


	//   ....[0]....
.L_1250:
        /*0bf8*/ 	.word	0x00000a80


	//   ....[1]....
        /*0bfc*/ 	.word	0x00010d80


	//   ....[2]....
        /*0c00*/ 	.word	0x00018060


	//----- nvinfo : EIATTR_MAX_THREADS
	.align		4
.L_1251:
        /*0c04*/ 	.byte	0x04, 0x05
        /*0c06*/ 	.short	(.L_1253 - .L_1252)
.L_1252:
        /*0c08*/ 	.word	0x00000200
        /*0c0c*/ 	.word	0x00000001
        /*0c10*/ 	.word	0x00000001


	//----- nvinfo : EIATTR_CRS_STACK_SIZE
	.align		4
.L_1253:
        /*0c14*/ 	.byte	0x04, 0x1e
        /*0c16*/ 	.short	(.L_1255 - .L_1254)
.L_1254:
        /*0c18*/ 	.word	0x00000000


	//----- nvinfo : EIATTR_CBANK_PARAM_SIZE
	.align		4
.L_1255:
        /*0c1c*/ 	.byte	0x03, 0x19
        /*0c1e*/ 	.short	0x0af0


	//----- nvinfo : EIATTR_PARAM_CBANK
	.align		4
        /*0c20*/ 	.byte	0x04, 0x0a
        /*0c22*/ 	.short	(.L_1257 - .L_1256)
	.align		4
.L_1256:
        /*0c24*/ 	.word	index@(.nv.constant0._ZN7cutlass13device_kernelIN5flash11enable_sm90INS1_16FlashAttnFwdSm90INS1_25CollectiveMainloopFwdSm90ILi2EN4cute5tupleIJNS5_1CILi1EEES8_S8_EEENS6_IJNS7_ILi192EEENS7_ILi128EEENS7_ILi96EEEEEELi96ENS_6half_tEfNS_4arch4Sm90ELb0ELb1ELb0ELb1ELb0ELb0ELb0ELb0ELb1ELb1ELb1ELb0EEENS1_21CollectiveEpilogueFwdINS6_IJSA_SC_SB_EEES9_SE_SG_Li384ELb1ELb1ELb1ELb0EEENS1_36VarlenDynamicPersistentTileSchedulerILi192ELi128ELi384ELi128ELb1ELb1ELb1ELb1ELb0ELb1EEEEEEEEEvNT_6ParamsE)
        /*0c28*/ 	.short	0x0210
        /*0c2a*/ 	.short	0x0af0


	//----- nvinfo : EIATTR_SW_WAR
	.align		4
.L_1257:
        /*0c2c*/ 	.byte	0x04, 0x36
        /*0c2e*/ 	.short	(.L_1259 - .L_1258)
.L_1258:
        /*0c30*/ 	.word	0x00000008
.L_1259:


//--------------------- .nv.info._ZN7cutlass13device_kernelIN5flash11enable_sm90INS1_16FlashAttnFwdSm90INS1_25CollectiveMainloopFwdSm90ILi2EN4cute5tupleIJNS5_1CILi1EEES8_S8_EEENS6_IJNS7_ILi192EEENS7_ILi128EEENS7_ILi96EEEEEELi96ENS_6half_tEfNS_4arch4Sm90ELb0ELb1ELb0ELb1ELb0ELb1ELb0ELb0ELb1ELb1ELb1ELb0EEENS1_21CollectiveEpilogueFwdINS6_IJSA_SC_SB_EEES9_SE_SG_Li384ELb1ELb1ELb1ELb0EEENS1_36VarlenDynamicPersistentTileSchedulerILi192ELi128ELi384ELi128ELb1ELb1ELb1ELb1ELb0ELb1EEEEEEEEEvNT_6ParamsE --------------------------
	.section	.nv.info._ZN7cutlass13device_kernelIN5flash11enable_sm90INS1_16FlashAttnFwdSm90INS1_25CollectiveMainloopFwdSm90ILi2EN4cute5tupleIJNS5_1CILi1EEES8_S8_EEENS6_IJNS7_ILi192EEENS7_ILi128EEENS7_ILi96EEEEEELi96ENS_6half_tEfNS_4arch4Sm90ELb0ELb1ELb0ELb1ELb0ELb1ELb0ELb0ELb1ELb1ELb1ELb0EEENS1_21CollectiveEpilogueFwdINS6_IJSA_SC_SB_EEES9_SE_SG_Li384ELb1ELb1ELb1ELb0EEENS1_36VarlenDynamicPersistentTileSchedulerILi192ELi128ELi384ELi128ELb1ELb1ELb1ELb1ELb0ELb1EEEEEEEEEvNT_6ParamsE,"",@"SHT_CUDA_INFO"
	.sectionflags	@""
	.align	4


	//----- nvinfo : EIATTR_CUDA_API_VERSION
	.align		4
        /*0000*/ 	.byte	0x04, 0x37
        /*0002*/ 	.short	(.L_1261 - .L_1260)
.L_1260:
        /*0004*/ 	.word	0x00000082


	//----- nvinfo : EIATTR_KPARAM_INFO
	.align		4
.L_1261:
        /*0008*/ 	.byte	0x04, 0x17
        /*000a*/ 	.short	(.L_1263 - .L_1262)
.L_1262:
        /*000c*/ 	.word	0x00000000
        /*0010*/ 	.short	0x0000
        /*0012*/ 	.short	0x0070
        /*0014*/ 	.byte	0x00, 0xf0, 0x01, 0x2a


	//----- nvinfo : EIATTR_SPARSE_MMA_MASK
	.align		4
.L_1263:
        /*0018*/ 	.byte	0x03, 0x50
        /*001a*/ 	.short	0x0000


	//----- nvinfo : EIATTR_MAXREG_COUNT
	.align		4
        /*001c*/ 	.byte	0x03, 0x1b
        /*001e*/ 	.short	0x0080


	//----- nvinfo : EIATTR_NUM_BARRIERS
	.align		4
        /*0020*/ 	.byte	0x02, 0x4c
        /*0022*/ 	.byte	0x10
	.zero		1


	//----- nvinfo : EIATTR_EXTERNS
	.align		4
        /*0024*/ 	.byte	0x04, 0x0f
        /*0026*/ 	.short	(.L_1265 - .L_1264)


	//   ....[0]....
	.align		4
.L_1264:
        /*0028*/ 	.word	index@(__assertfail)


	//----- nvinfo : EIATTR_ANNOTATIONS
	.align		4
.L_1265:
        /*002c*/ 	.byte	0x04, 0x55
        /*002e*/ 	.short	(.L_1267 - .L_1266)


	//   ....[0]....
.L_1266:
        /* <DEDUP_REMOVED lines=98> */


	//----- nvinfo : EIATTR_MERCURY_ISA_VERSION
	.align		4
.L_1267:
        /*0638*/ 	.byte	0x03, 0x5f
        /*063a*/ 	.short	0x0101


	//----- nvinfo : EIATTR_UNUSED_LOAD_BYTE_OFFSET
	.align		4
        /*063c*/ 	.byte	0x04, 0x44
        /*063e*/ 	.short	(.L_1269 - .L_1268)


	//   ....[0]....
.L_1268:
        /*0640*/ 	.word	0x00000af0
        /*0644*/ 	.word	0x0000fff0


	//   ....[1]....
        /*0648*/ 	.word	0x00018da0
        /*064c*/ 	.word	0x0000fff0


	//----- nvinfo : EIATTR_INT_WARP_WIDE_INSTR_OFFSETS
	.align		4
.L_1269:
        /*0650*/ 	.byte	0x04, 0x31
        /*0652*/ 	.short	(.L_1271 - .L_1270)


	//   ....[0]....
.L_1270:
        /*0654*/ 	.word	0x00000190


	//   ....[1]....
        /*0658*/ 	.word	0x000001d0


	//   ....[2]....
        /*065c*/ 	.word	0x00000240


	//   ....[3]....
        /*0660*/ 	.word	0x0001f4a0


	//   ....[4]....
        /*0664*/ 	.word	0x0001f530


	//   ....[5]....
        /*0668*/ 	.word	0x00022fe0


	//   ....[6]....
        /*066c*/ 	.word	0x00023070


	//----- nvinfo : EIATTR_COOP_GROUP_MASK_REGIDS
	.align		4
.L_1271:
        /*0670*/ 	.byte	0x04, 0x29
        /*0672*/ 	.short	(.L_1273 - .L_1272)


	//   ....[0]....
.L_1272:
        /*0674*/ 	.word	0xffffffff


	//   ....[1]....
        /*0678*/ 	.word	0xffffffff


	//   ....[2]....
        /*067c*/ 	.word	0xffffffff


	//   ....[3]....
        /*0680*/ 	.word	0xffffffff


	//   ....[4]....
        /*0684*/ 	.word	0xffffffff


	//   ....[5]....
        /*0688*/ 	.word	0xffffffff


	//   ....[6]....
        /*068c*/ 	.word	0xffffffff


	//   ....[7]....
        /*0690*/ 	.word	0xffffffff


	//   ....[8]....
        /*0694*/ 	.word	0xffffffff


	//   ....[9]....
        /*0698*/ 	.word	0xffffffff


	//   ....[10]....
        /*069c*/ 	.word	0xffffffff


	//   ....[11]....
        /*06a0*/ 	.word	0xffffffff


	//   ....[12]....
        /*06a4*/ 	.word	0xffffffff


	//   ....[13]....
        /*06a8*/ 	.word	0xffffffff


	//   ....[14]....
        /*06ac*/ 	.word	0xffffffff


	//   ....[15]....
        /*06b0*/ 	.word	0xffffffff


	//   ....[16]....
        /*06b4*/ 	.word	0xffffffff


	//   ....[17]....
        /*06b8*/ 	.word	0xffffffff


	//   ....[18]....
        /*06bc*/ 	.word	0xffffffff


	//   ....[19]....
        /*06c0*/ 	.word	0xffffffff


	//   ....[20]....
        /*06c4*/ 	.word	0xffffffff


	//   ....[21]....
        /*06c8*/ 	.word	0xffffffff


	//   ....[22]....
        /*06cc*/ 	.word	0xffffffff


	//   ....[23]....
        /*06d0*/ 	.word	0xffffffff


	//   ....[24]....
        /*06d4*/ 	.word	0xffffffff


	//   ....[25]....
        /*06d8*/ 	.word	0xffffffff


	//   ....[26]....
        /*06dc*/ 	.word	0xffffffff


	//   ....[27]....
        /*06e0*/ 	.word	0xffffffff


	//   ....[28]....
        /*06e4*/ 	.word	0xffffffff


	//   ....[29]....
        /*06e8*/ 	.word	0xffffffff


	//   ....[30]....
        /*06ec*/ 	.word	0xffffffff


	//   ....[31]....
        /*06f0*/ 	.word	0xffffffff


	//   ....[32]....
        /*06f4*/ 	.word	0xffffffff


	//   ....[33]....
        /*06f8*/ 	.word	0xffffffff


	//   ....[34]....
        /*06fc*/ 	.word	0xffffffff


	//   ....[35]....
        /*0700*/ 	.word	0xffffffff


	//   ....[36]....
        /*0704*/ 	.word	0xffffffff


	//   ....[37]....
        /*0708*/ 	.word	0xffffffff


	//   ....[38]....
        /*070c*/ 	.word	0xffffffff


	//   ....[39]....
        /*0710*/ 	.word	0xffffffff


	//   ....[40]....
        /*0714*/ 	.word	0xffffffff


	//   ....[41]....
        /*0718*/ 	.word	0xffffffff


	//   ....[42]....
        /*071c*/ 	.word	0xffffffff


	//   ....[43]....
        /*0720*/ 	.word	0xffffffff


	//   ....[44]....
        /*0724*/ 	.word	0xffffffff


	//   ....[45]....
        /*0728*/ 	.word	0xffffffff


	//   ....[46]....
        /*072c*/ 	.word	0xffffffff


	//   ....[47]....
        /*0730*/ 	.word	0xffffffff


	//   ....[48]....
        /*0734*/ 	.word	0xffffffff


	//   ....[49]....
        /*0738*/ 	.word	0xffffffff


	//   ....[50]....
        /*073c*/ 	.word	0xffffffff


	//   ....[51]....
        /*0740*/ 	.word	0xffffffff


	//   ....[52]....
        /*0744*/ 	.word	0xffffffff


	//   ....[53]....
        /*0748*/ 	.word	0xffffffff


	//   ....[54]....
        /*074c*/ 	.word	0xffffffff


	//   ....[55]....
        /*0750*/ 	.word	0xffffffff


	//   ....[56]....
        /*0754*/ 	.word	0xffffffff


	//   ....[57]....
        /*0758*/ 	.word	0xffffffff


	//   ....[58]....
        /*075c*/ 	.word	0xffffffff


	//   ....[59]....
        /*0760*/ 	.word	0xffffffff


	//   ....[60]....
        /*0764*/ 	.word	0xffffffff


	//   ....[61]....
        /*0768*/ 	.word	0xffffffff


	//   ....[62]....
        /*076c*/ 	.word	0xffffffff


	//   ....[63]....
        /*0770*/ 	.word	0xffffffff


	//   ....[64]....
        /*0774*/ 	.word	0xffffffff


	//   ....[65]....
        /*0778*/ 	.word	0xffffffff


	//   ....[66]....
        /*077c*/ 	.word	0xffffffff


	//   ....[67]....
        /*0780*/ 	.word	0xffffffff


	//   ....[68]....
        /*0784*/ 	.word	0xffffffff


	//   ....[69]....
        /*0788*/ 	.word	0xffffffff


	//   ....[70]....
        /*078c*/ 	.word	0xffffffff


	//   ....[71]....
        /*0790*/ 	.word	0xffffffff


	//   ....[72]....
        /*0794*/ 	.word	0xffffffff


	//   ....[73]....
        /*0798*/ 	.word	0xffffffff


	//   ....[74]....
        /*079c*/ 	.word	0xffffffff


	//   ....[75]....
        /*07a0*/ 	.word	0xffffffff


	//   ....[76]....
        /*07a4*/ 	.word	0xffffffff


	//   ....[77]....
        /*07a8*/ 	.word	0xffffffff


	//   ....[78]....
        /*07ac*/ 	.word	0xffffffff


	//   ....[79]....
        /*07b0*/ 	.word	0xffffffff


	//   ....[80]....
        /*07b4*/ 	.word	0xffffffff


	//   ....[81]....
        /*07b8*/ 	.word	0xffffffff


	//   ....[82]....
        /*07bc*/ 	.word	0xffffffff


	//   ....[83]....
        /*07c0*/ 	.word	0xffffffff


	//   ....[84]....
        /*07c4*/ 	.word	0xffffffff


	//   ....[85]....
        /*07c8*/ 	.word	0xffffffff


	//   ....[86]....
        /*07cc*/ 	.word	0xffffffff


	//   ....[87]....
        /*07d0*/ 	.word	0xffffffff


	//   ....[88]....
        /*07d4*/ 	.word	0xffffffff


	//   ....[89]....
        /*07d8*/ 	.word	0xffffffff


	//   ....[90]....
        /*07dc*/ 	.word	0xffffffff


	//   ....[91]....
        /*07e0*/ 	.word	0xffffffff


	//   ....[92]....
        /*07e4*/ 	.word	0xffffffff


	//   ....[93]....
        /*07e8*/ 	.word	0xffffffff


	//   ....[94]....
        /*07ec*/ 	.word	0xffffffff


	//   ....[95]....
        /*07f0*/ 	.word	0xffffffff


	//   ....[96]....
        /*07f4*/ 	.word	0xffffffff


	//   ....[97]....
        /*07f8*/ 	.word	0xffffffff


	//   ....[98]....
        /*07fc*/ 	.word	0xffffffff


	//   ....[99]....
        /*0800*/ 	.word	0xffffffff


	//   ....[100]....
        /*0804*/ 	.word	0xffffffff


	//   ....[101]....
        /*0808*/ 	.word	0xffffffff


	//   ....[102]....
        /*080c*/ 	.word	0xffffffff


	//   ....[103]....
        /*0810*/ 	.word	0xffffffff


	//   ....[104]....
        /*0814*/ 	.word	0xffffffff


	//   ....[105]....
        /*0818*/ 	.word	0xffffffff


	//   ....[106]....
        /*081c*/ 	.word	0xffffffff


	//   ....[107]....
        /*0820*/ 	.word	0xffffffff


	//   ....[108]....
        /*0824*/ 	.word	0xffffffff


	//   ....[109]....
        /*0828*/ 	.word	0xffffffff


	//   ....[110]....
        /*082c*/ 	.word	0xffffffff


	//   ....[111]....
        /*0830*/ 	.word	0xffffffff


	//   ....[112]....
        /*0834*/ 	.word	0x0500000f


	//   ....[113]....
        /*0838*/ 	.word	0x0500000f


	//   ....[114]....
        /*083c*/ 	.word	0x0500000f


	//   ....[115]....
        /*0840*/ 	.word	0x0500000f


	//   ....[116]....
        /*0844*/ 	.word	0x0500000f


	//   ....[117]....
        /*0848*/ 	.word	0x0500000f


	//   ....[118]....
        /*084c*/ 	.word	0x0500000f


	//   ....[119]....
        /*0850*/ 	.word	0x0500000f


	//   ....[120]....
        /*0854*/ 	.word	0x0500000f


	//   ....[121]....
        /*0858*/ 	.word	0x0500000f


	//   ....[122]....
        /*085c*/ 	.word	0x0500000f


	//   ....[123]....
        /*0860*/ 	.word	0x0500000f


	//   ....[124]....
        /*0864*/ 	.word	0x0500000f


	//   ....[125]....
        /*0868*/ 	.word	0x0500000f


	//   ....[126]....
        /*086c*/ 	.word	0x0500000f


	//   ....[127]....
        /*0870*/ 	.word	0x0500000f


	//   ....[128]....
        /*0874*/ 	.word	0x0500000f


	//   ....[129]....
        /*0878*/ 	.word	0x0500000f


	//   ....[130]....
        /*087c*/ 	.word	0x0500000f


	//   ....[131]....
        /*0880*/ 	.word	0x0500000f


	//   ....[132]....
        /*0884*/ 	.word	0x0500000f


	//   ....[133]....
        /*0888*/ 	.word	0x0500000f


	//   ....[134]....
        /*088c*/ 	.word	0x0500000f


	//   ....[135]....
        /*0890*/ 	.word	0x0500000f


	//   ....[136]....
        /*0894*/ 	.word	0x0500000f


	//   ....[137]....
        /*0898*/ 	.word	0x0500000f


	//   ....[138]....
        /*089c*/ 	.word	0x0500000f


	//   ....[139]....
        /*08a0*/ 	.word	0x0500000f


	//   ....[140]....
        /*08a4*/ 	.word	0x0500000f


	//   ....[141]....
        /*08a8*/ 	.word	0x0500000f


	//   ....[142]....
        /*08ac*/ 	.word	0x0500000f


	//   ....[143]....
        /*08b0*/ 	.word	0x0500000f


	//   ....[144]....
        /*08b4*/ 	.word	0x0500000f


	//   ....[145]....
        /*08b8*/ 	.word	0x0500000f


	//   ....[146]....
        /*08bc*/ 	.word	0x0500000f


	//   ....[147]....
        /*08c0*/ 	.word	0x0500000f


	//   ....[148]....
        /*08c4*/ 	.word	0x0500000f


	//   ....[149]....
        /*08c8*/ 	.word	0x0500000f


	//   ....[150]....
        /*08cc*/ 	.word	0x0500000f


	//   ....[151]....
        /*08d0*/ 	.word	0x0500000f


	//   ....[152]....
        /*08d4*/ 	.word	0x0500000f


	//   ....[153]....
        /*08d8*/ 	.word	0x0500000f


	//   ....[154]....
        /*08dc*/ 	.word	0x0500000f


	//   ....[155]....
        /*08e0*/ 	.word	0x0500000f


	//   ....[156]....
        /*08e4*/ 	.word	0x0500000f


	//   ....[157]....
        /*08e8*/ 	.word	0x0500000f


	//   ....[158]....
        /*08ec*/ 	.word	0x0500000f


	//   ....[159]....
        /*08f0*/ 	.word	0x0500000f


	//   ....[160]....
        /*08f4*/ 	.word	0x0500000f


	//   ....[161]....
        /*08f8*/ 	.word	0x0500000f


	//   ....[162]....
        /*08fc*/ 	.word	0x0500000f


	//   ....[163]....
        /*0900*/ 	.word	0x0500000f


	//   ....[164]....
        /*0904*/ 	.word	0x0500000f


	//   ....[165]....
        /*0908*/ 	.word	0x0500000f


	//----- nvinfo : EIATTR_COOP_GROUP_INSTR_OFFSETS
	.align		4
.L_1273:
        /*090c*/ 	.byte	0x04, 0x28
        /*090e*/ 	.short	(.L_1275 - .L_1274)


	//   ....[0]....
.L_1274:
        /*0910*/ 	.word	0x00000070


	//   ....[1]....
        /*0914*/ 	.word	0x000001a0


	//   ....[2]....
        /*0918*/ 	.word	0x000001f0


	//   ....[3]....
        /*091c*/ 	.word	0x00000420


	//   ....[4]....
        /*0920*/ 	.word	0x00000580


	//   ....[5]....
        /*0924*/ 	.word	0x000006a0


	//   ....[6]....
        /*0928*/ 	.word	0x00000800


	//   ....[7]....
        /*092c*/ 	.word	0x00007af0


	//   ....[8]....
        /*0930*/ 	.word	0x00008260


	//   ....[9]....
        /*0934*/ 	.word	0x00008270


	//   ....[10]....
        /*0938*/ 	.word	0x00008280


	//   ....[11]....
        /*093c*/ 	.word	0x00008290


	//   ....[12]....
        /*0940*/ 	.word	0x0000a010


	//   ....[13]....
        /*0944*/ 	.word	0x0000a020


	//   ....[14]....
        /*0948*/ 	.word	0x0000a030


	//   ....[15]....
        /*094c*/ 	.word	0x0000a040


	//   ....[16]....
        /*0950*/ 	.word	0x0000c2f0


	//   ....[17]....
        /*0954*/ 	.word	0x0000d0f0


	//   ....[18]....
        /*0958*/ 	.word	0x0000d7f0


	//   ....[19]....
        /*095c*/ 	.word	0x0000d900


	//   ....[20]....
        /*0960*/ 	.word	0x0000e1e0


	//   ....[21]....
        /*0964*/ 	.word	0x0000e240


	//   ....[22]....
        /*0968*/ 	.word	0x0000eeb0


	//   ....[23]....
        /*096c*/ 	.word	0x0000f990


	//   ....[24]....
        /*0970*/ 	.word	0x000100d0


	//   ....[25]....
        /*0974*/ 	.word	0x00010ae0


	//   ....[26]....
        /*0978*/ 	.word	0x00010b00


	//   ....[27]....
        /*097c*/ 	.word	0x00011840


	//   ....[28]....
        /*0980*/ 	.word	0x00011860


	//   ....[29]....
        /*0984*/ 	.word	0x00012660


	//   ....[30]....
        /*0988*/ 	.word	0x00013330


	//   ....[31]....
        /*098c*/ 	.word	0x00013350


	//   ....[32]....
        /*0990*/ 	.word	0x00013a80


	//   ....[33]....
        /*0994*/ 	.word	0x00013ac0


	//   ....[34]....
        /*0998*/ 	.word	0x00014cd0


	//   ....[35]....
        /*099c*/ 	.word	0x00015400


	//   ....[36]....
        /*09a0*/ 	.word	0x00015b90


	//   ....[37]....
        /*09a4*/ 	.word	0x00016590


	//   ....[38]....
        /*09a8*/ 	.word	0x000165b0


	//   ....[39]....
        /*09ac*/ 	.word	0x000172f0


	//   ....[40]....
        /*09b0*/ 	.word	0x00017310


	//   ....[41]....
        /*09b4*/ 	.word	0x00018110


	//   ....[42]....
        /*09b8*/ 	.word	0x00018830


	//   ....[43]....
        /*09bc*/ 	.word	0x00018840


	//   ....[44]....
        /*09c0*/ 	.word	0x00018890


	//   ....[45]....
        /*09c4*/ 	.word	0x000188a0


	//   ....[46]....
        /*09c8*/ 	.word	0x00019760


	//   ....[47]....
        /*09cc*/ 	.word	0x00019780


	//   ....[48]....
        /*09d0*/ 	.word	0x00019790


	//   ....[49]....
        /*09d4*/ 	.word	0x000197a0


	//   ....[50]....
        /*09d8*/ 	.word	0x00019e40


	//   ....[51]....
        /*09dc*/ 	.word	0x00019e50


	//   ....[52]....
        /*09e0*/ 	.word	0x00019fa0


	//   ....[53]....
        /*09e4*/ 	.word	0x00019fb0


	//   ....[54]....
        /*09e8*/ 	.word	0x0001a3a0


	//   ....[55]....
        /*09ec*/ 	.word	0x0001a3b0


	//   ....[56]....
        /*09f0*/ 	.word	0x0001a910


	//   ....[57]....
        /*09f4*/ 	.word	0x0001a920


	//   ....[58]....
        /*09f8*/ 	.word	0x0001b730


	//   ....[59]....
        /*09fc*/ 	.word	0x0001b740


	//   ....[60]....
        /*0a00*/ 	.word	0x0001b8a0


	//   ....[61]....
        /*0a04*/ 	.word	0x0001b8b0


	//   ....[62]....
        /*0a08*/ 	.word	0x0001ba60


	//   ....[63]....
        /*0a0c*/ 	.word	0x0001bc60


	//   ....[64]....
        /*0a10*/ 	.word	0x0001bc90


	//   ....[65]....
        /*0a14*/ 	.word	0x0001bcc0


	//   ....[66]....
        /*0a18*/ 	.word	0x0001bcf0


	//   ....[67]....
        /*0a1c*/ 	.word	0x0001bd20


	//   ....[68]....
        /*0a20*/ 	.word	0x0001bd50


	//   ....[69]....
        /*0a24*/ 	.word	0x0001bee0


	//   ....[70]....
        /*0a28*/ 	.word	0x0001bf10


	//   ....[71]....
        /*0a2c*/ 	.word	0x0001bf40


	//   ....[72]....
        /*0a30*/ 	.word	0x0001bf70


	//   ....[73]....
        /*0a34*/ 	.word	0x0001bfa0


	//   ....[74]....
        /*0a38*/ 	.word	0x0001bfd0


	//   ....[75]....
        /*0a3c*/ 	.word	0x0001c060


	//   ....[76]....
        /*0a40*/ 	.word	0x0001c090


	//   ....[77]....
        /*0a44*/ 	.word	0x0001c0a0


	//   ....[78]....
        /*0a48*/ 	.word	0x0001c0e0


	//   ....[79]....
        /*0a4c*/ 	.word	0x0001d9a0


	//   ....[80]....
        /*0a50*/ 	.word	0x0001fa30


	//   ....[81]....
        /*0a54*/ 	.word	0x00020680


	//   ....[82]....
        /*0a58*/ 	.word	0x000206a0


	//   ....[83]....
        /*0a5c*/ 	.word	0x00020730


	//   ....[84]....
        /*0a60*/ 	.word	0x00020750


	//   ....[85]....
        /*0a64*/ 	.word	0x000207f0


	//   ....[86]....
        /*0a68*/ 	.word	0x00020810


	//   ....[87]....
        /*0a6c*/ 	.word	0x00020820


	//   ....[88]....
        /*0a70*/ 	.word	0x00020830


	//   ....[89]....
        /*0a74*/ 	.word	0x00020950


	//   ....[90]....
        /*0a78*/ 	.word	0x00020960


	//   ....[91]....
        /*0a7c*/ 	.word	0x00020970


	//   ....[92]....
        /*0a80*/ 	.word	0x00020a00


	//   ....[93]....
        /*0a84*/ 	.word	0x00023780


	//   ....[94]....
        /*0a88*/ 	.word	0x000237a0


	//   ....[95]....
        /*0a8c*/ 	.word	0x00023800


	//   ....[96]....
        /*0a90*/ 	.word	0x00023830


	//   ....[97]....
        /*0a94*/ 	.word	0x00023860


	//   ....[98]....
        /*0a98*/ 	.word	0x00023890


	//   ....[99]....
        /*0a9c*/ 	.word	0x000238c0


	//   ....[100]....
        /*0aa0*/ 	.word	0x000238f0


	//   ....[101]....
        /*0aa4*/ 	.word	0x00023a80


	//   ....[102]....
        /*0aa8*/ 	.word	0x00023ac0


	//   ....[103]....
        /*0aac*/ 	.word	0x00023af0


	//   ....[104]....
        /*0ab0*/ 	.word	0x00023b20


	//   ....[105]....
        /*0ab4*/ 	.word	0x00023b50


	//   ....[106]....
        /*0ab8*/ 	.word	0x00023b80


	//   ....[107]....
        /*0abc*/ 	.word	0x00023c40


	//   ....[108]....
        /*0ac0*/ 	.word	0x00023c60


	//   ....[109]....
        /*0ac4*/ 	.word	0x00023c80


	//   ....[110]....
        /*0ac8*/ 	.word	0x00023ce0


	//   ....[111]....
        /*0acc*/ 	.word	0x00024700


	//   ....[112]....
        /*0ad0*/ 	.word	0x00024b00


	//   ....[113]....
        /*0ad4*/ 	.word	0x00024ba0


	//   ....[114]....
        /*0ad8*/ 	.word	0x00024c30


	//   ....[115]....
        /*0adc*/ 	.word	0x00024c80


	//   ....[116]....
        /*0ae0*/ 	.word	0x00024cd0


	//   ....[117]....
        /*0ae4*/ 	.word	0x00024db0


	//   ....[118]....
        /*0ae8*/ 	.word	0x00024e40


	//   ....[119]....
        /*0aec*/ 	.word	0x00024e90


	//   ....[120]....
        /*0af0*/ 	.word	0x00024ee0


	//   ....[121]....
        /*0af4*/ 	.word	0x00025240


	//   ....[122]....
        /*0af8*/ 	.word	0x00025290


	//   ....[123]....
        /*0afc*/ 	.word	0x00025320


	//   ....[124]....
        /*0b00*/ 	.word	0x000253b0


	//   ....[125]....
        /*0b04*/ 	.word	0x00025430


	//   ....[126]....
        /*0b08*/ 	.word	0x00025480


	//   ....[127]....
        /*0b0c*/ 	.word	0x00025510


	//   ....[128]....
        /*0b10*/ 	.word	0x000255a0


	//   ....[129]....
        /*0b14*/ 	.word	0x00025620


	//   ....[130]....
        /*0b18*/ 	.word	0x00025670


	//   ....[131]....
        /*0b1c*/ 	.word	0x00025700


	//   ....[132]....
        /*0b20*/ 	.word	0x00025790


	//   ....[133]....
        /*0b24*/ 	.word	0x00025850


	//   ....[134]....
        /*0b28*/ 	.word	0x00025b40


	//   ....[135]....
        /*0b2c*/ 	.word	0x00025ce0


	//   ....[136]....
        /*0b30*/ 	.word	0x00025d30


	//   ....[137]....
        /*0b34*/ 	.word	0x00025da0


	//   ....[138]....
        /*0b38*/ 	.word	0x00025e70


	//   ....[139]....
        /*0b3c*/ 	.word	0x00025f00


	//   ....[140]....
        /*0b40*/ 	.word	0x00026010


	//   ....[141]....
        /*0b44*/ 	.word	0x00026070


	//   ....[142]....
        /*0b48*/ 	.word	0x00026100


	//   ....[143]....
        /*0b4c*/ 	.word	0x000261f0


	//   ....[144]....
        /*0b50*/ 	.word	0x000262e0


	//   ....[145]....
        /*0b54*/ 	.word	0x00026340


	//   ....[146]....
        /*0b58*/ 	.word	0x000263b0


	//   ....[147]....
        /*0b5c*/ 	.word	0x00026760


	//   ....[148]....
        /*0b60*/ 	.word	0x00026810


	//   ....[149]....
        /*0b64*/ 	.word	0x00026960


	//   ....[150]....
        /*0b68*/ 	.word	0x000269e0


	//   ....[151]....
        /*0b6c*/ 	.word	0x00026a50


	//   ....[152]....
        /*0b70*/ 	.word	0x00026ac0


	//   ....[153]....
        /*0b74*/ 	.word	0x00026b30


	//   ....[154]....
        /*0b78*/ 	.word	0x00026bb0


	//   ....[155]....
        /*0b7c*/ 	.word	0x00026c30


	//   ....[156]....
        /*0b80*/ 	.word	0x00026cd0


	//   ....[157]....
        /*0b84*/ 	.word	0x00026d40


	//   ....[158]....
        /*0b88*/ 	.word	0x00026db0


	//   ....[159]....
        /*0b8c*/ 	.word	0x00026e20


	//   ....[160]....
        /*0b90*/ 	.word	0x00026ea0


	//   ....[161]....
        /*0b94*/ 	.word	0x00026f10


	//   ....[162]....
        /*0b98*/ 	.word	0x00026fc0


	//   ....[163]....
        /*0b9c*/ 	.word	0x00027010


	//   ....[164]....
        /*0ba0*/ 	.word	0x000270a0


	//   ....[165]....
        /*0ba4*/ 	.word	0x000271d0


	//----- nvinfo : EIATTR_REG_RECONFIG
	.align		4
.L_1275:
        /*0ba8*/ 	.byte	0x01, 0x54
	.zero		2


	//----- nvinfo : EIATTR_SYSCALL_OFFSETS
	.align		4
        /*0bac*/ 	.byte	0x04, 0x46
        /*0bae*/ 	.short	(.L_1277 - .L_1276)


	//   ....[0]....
.L_1276:
        /*0bb0*/ 	.word	0x000021c0


	//   ....[1]....
        /*0bb4*/ 	.word	0x00002310


	//   ....[2]....
        /*0bb8*/ 	.word	0x00007cf0


	//   ....[3]....
        /*0bbc*/ 	.word	0x00008010


	//   ....[4]....
        /*0bc0*/ 	.word	0x0001f690


	//   ....[5]....
        /*0bc4*/ 	.word	0x0001f7e0


	//   ....[6]....
        /*0bc8*/ 	.word	0x0001f8d0


	//   ....[7]....
        /*0bcc*/ 	.word	0x00020140


	//----- nvinfo : EIATTR_MBARRIER_INSTR_OFFSETS
	.align		4
.L_1277:
        /*0bd0*/ 	.byte	0x04, 0x39
        /*0bd2*/ 	.short	(.L_1279 - .L_1278)


	//   ....[0]....
.L_1278:
        /*0bd4*/ 	.word	0x000002d0
        /*0bd8*/ 	.word	0x000000ff
        /*0bdc*/ 	.word	0x0002d800
        /*0be0*/ 	.short	0x0100
        /*0be2*/ 	.byte	0x08
	.zero		1


	//   ....[1]....
        /*0be4*/ 	.word	0x000002e0
        /*0be8*/ 	.word	0x000000ff
        /*0bec*/ 	.word	0x0002d820
        /*0bf0*/ 	.short	0x0100
        /*0bf2*/ 	.byte	0x08
	.zero		1


	//   ....[2]....
        /*0bf4*/ 	.word	0x000003d0
        /*0bf8*/ 	.word	0x000000ff
        /*0bfc*/ 	.word	0x0002d830
        /*0c00*/ 	.short	0x0100
        /*0c02*/ 	.byte	0x08
	.zero		1


	//   ....[3]....
        /*0c04*/ 	.word	0x000003e0
        /*0c08*/ 	.word	0x000000ff
        /*0c0c*/ 	.word	0x0002d840
        /*0c10*/ 	.short	0x0100
        /*0c12*/ 	.byte	0x08
	.zero		1


	//   ....[4]....
        /*0c14*/ 	.word	0x000003f0
        /*0c18*/ 	.word	0x000000ff
        /*0c1c*/ 	.word	0x0002d838
        /*0c20*/ 	.short	0x0100
        /*0c22*/ 	.byte	0x08
	.zero		1


	//   ....[5]....
        /*0c24*/ 	.word	0x00000400
        /*0c28*/ 	.word	0x000000ff
        /*0c2c*/ 	.word	0x0002d848
        /*0c30*/ 	.short	0x0100
        /*0c32*/ 	.byte	0x08
	.zero		1


	//   ....[6]....
        /*0c34*/ 	.word	0x00000530
        /*0c38*/ 	.word	0x000000ff
        /*0c3c*/ 	.word	0x0002d850
        /*0c40*/ 	.short	0x0100
        /*0c42*/ 	.byte	0x08
	.zero		1


	//   ....[7]....
        /*0c44*/ 	.word	0x00000540
        /*0c48*/ 	.word	0x000000ff
        /*0c4c*/ 	.word	0x0002d860
        /*0c50*/ 	.short	0x0100
        /*0c52*/ 	.byte	0x08
	.zero		1


	//   ....[8]....
        /*0c54*/ 	.word	0x00000550
        /*0c58*/ 	.word	0x000000ff
        /*0c5c*/ 	.word	0x0002d858
        /*0c60*/ 	.short	0x0100
        /*0c62*/ 	.byte	0x08
	.zero		1


	//   ....[9]....
        /*0c64*/ 	.word	0x00000560
        /*0c68*/ 	.word	0x000000ff
        /*0c6c*/ 	.word	0x0002d868
        /*0c70*/ 	.short	0x0100
        /*0c72*/ 	.byte	0x08
	.zero		1


	//   ....[10]....
        /*0c74*/ 	.word	0x00000650
        /*0c78*/ 	.word	0x000000ff
        /*0c7c*/ 	.word	0x0002d870
        /*0c80*/ 	.short	0x0100
        /*0c82*/ 	.byte	0x06
	.zero		1


	//   ....[11]....
        /*0c84*/ 	.word	0x00000660
        /*0c88*/ 	.word	0x000000ff
        /*0c8c*/ 	.word	0x0002d880
        /*0c90*/ 	.short	0x0100
        /*0c92*/ 	.byte	0x06
	.zero		1


	//   ....[12]....
        /*0c94*/ 	.word	0x00000670
        /*0c98*/ 	.word	0x000000ff
        /*0c9c*/ 	.word	0x0002d878
        /*0ca0*/ 	.short	0x0100
        /*0ca2*/ 	.byte	0x06
	.zero		1


	//   ....[13]....
        /*0ca4*/ 	.word	0x00000680
        /*0ca8*/ 	.word	0x000000ff
        /*0cac*/ 	.word	0x0002d888
        /*0cb0*/ 	.short	0x0100
        /*0cb2*/ 	.byte	0x06
	.zero		1


	//   ....[14]....
        /*0cb4*/ 	.word	0x000007b0
        /*0cb8*/ 	.word	0x000000ff
        /*0cbc*/ 	.word	0x0002d890
        /*0cc0*/ 	.short	0x0100
        /*0cc2*/ 	.byte	0x08
	.zero		1


	//   ....[15]....
        /*0cc4*/ 	.word	0x000007c0
        /*0cc8*/ 	.word	0x000000ff
        /*0ccc*/ 	.word	0x0002d8a0
        /*0cd0*/ 	.short	0x0100
        /*0cd2*/ 	.byte	0x08
	.zero		1


	//   ....[16]....
        /*0cd4*/ 	.word	0x000007d0
        /*0cd8*/ 	.word	0x000000ff
        /*0cdc*/ 	.word	0x0002d898
        /*0ce0*/ 	.short	0x0100
        /*0ce2*/ 	.byte	0x08
	.zero		1


	//   ....[17]....
        /*0ce4*/ 	.word	0x000007e0
        /*0ce8*/ 	.word	0x000000ff
        /*0cec*/ 	.word	0x0002d8a8
        /*0cf0*/ 	.short	0x0100
        /*0cf2*/ 	.byte	0x08
	.zero		1


	//   ....[18]....
        /*0cf4*/ 	.word	0x00000910
        /*0cf8*/ 	.word	0x000000ff
        /*0cfc*/ 	.word	0x0002d8b0
        /*0d00*/ 	.short	0x0100
        /*0d02*/ 	.byte	0x08
	.zero		1


	//   ....[19]....
        /*0d04*/ 	.word	0x00000920
        /*0d08*/ 	.word	0x000000ff
        /*0d0c*/ 	.word	0x0002d8c0
        /*0d10*/ 	.short	0x0100
        /*0d12*/ 	.byte	0x08
	.zero		1


	//   ....[20]....
        /*0d14*/ 	.word	0x00000930
        /*0d18*/ 	.word	0x000000ff
        /*0d1c*/ 	.word	0x0002d8b8
        /*0d20*/ 	.short	0x0100
        /*0d22*/ 	.byte	0x08
	.zero		1


	//   ....[21]....
        /*0d24*/ 	.word	0x00000940
        /*0d28*/ 	.word	0x000000ff
        /*0d2c*/ 	.word	0x0002d8c8
        /*0d30*/ 	.short	0x0100
        /*0d32*/ 	.byte	0x08
	.zero		1


	//   ....[22]....
        /*0d34*/ 	.word	0x00003730
        /*0d38*/ 	.word	0x0000000e
        /*0d3c*/ 	.word	0x0002d890
        /*0d40*/ 	.short	0x010a
        /*0d42*/ 	.byte	0x3f
	.zero		1


	//   ....[23]....
        /*0d44*/ 	.word	0x00005150
        /*0d48*/ 	.word	0x0000000e
        /*0d4c*/ 	.word	0x0002d890
        /*0d50*/ 	.short	0x010a
        /*0d52*/ 	.byte	0x3f
	.zero		1


	//   ....[24]....
        /*0d54*/ 	.word	0x00006b50
        /*0d58*/ 	.word	0x0000000e
        /*0d5c*/ 	.word	0x0002d890
        /*0d60*/ 	.short	0x010a
        /*0d62*/ 	.byte	0x3f
	.zero		1


	//   ....[25]....
        /*0d64*/ 	.word	0x00006dc0
        /*0d68*/ 	.word	0x0000001c
        /*0d6c*/ 	.word	0x00000000
        /*0d70*/ 	.short	0x0101
        /*0d72*/ 	.byte	0x3f
	.zero		1


	//   ....[26]....
        /*0d74*/ 	.word	0x00006e00
        /*0d78*/ 	.word	0x0000000e
        /*0d7c*/ 	.word	0x0002d8b0
        /*0d80*/ 	.short	0x010a
        /*0d82*/ 	.byte	0x3f
	.zero		1


	//   ....[27]....
        /*0d84*/ 	.word	0x00007140
        /*0d88*/ 	.word	0x0000000e
        /*0d8c*/ 	.word	0x00000000
        /*0d90*/ 	.short	0x0101
        /*0d92*/ 	.byte	0x3f
	.zero		1


	//   ....[28]....
        /*0d94*/ 	.word	0x00007d90
        /*0d98*/ 	.word	0x00000002
        /*0d9c*/ 	.word	0x0002d800
        /*0da0*/ 	.short	0x010a
        /*0da2*/ 	.byte	0x3f
	.zero		1


	//   ....[29]....
        /*0da4*/ 	.word	0x00007de0
        /*0da8*/ 	.word	0x00000002
        /*0dac*/ 	.word	0x0002d800
        /*0db0*/ 	.short	0x010a
        /*0db2*/ 	.byte	0x3f
	.zero		1


	//   ....[30]....
        /*0db4*/ 	.word	0x000089c0
        /*0db8*/ 	.word	0x00000002
        /*0dbc*/ 	.word	0x0002d800
        /*0dc0*/ 	.short	0x010a
        /*0dc2*/ 	.byte	0x3f
	.zero		1


	//   ....[31]....
        /*0dc4*/ 	.word	0x0000a530
        /*0dc8*/ 	.word	0x00000002
        /*0dcc*/ 	.word	0x0002d800
        /*0dd0*/ 	.short	0x010a
        /*0dd2*/ 	.byte	0x3f
	.zero		1


	//   ....[32]....
        /*0dd4*/ 	.word	0x0000bd20
        /*0dd8*/ 	.word	0x00000000
        /*0ddc*/ 	.word	0x0002d830
        /*0de0*/ 	.short	0x010a
        /*0de2*/ 	.byte	0x3f
	.zero		1


	//   ....[33]....
        /*0de4*/ 	.word	0x0000bd90
        /*0de8*/ 	.word	0x00000000
        /*0dec*/ 	.word	0x0002d830
        /*0df0*/ 	.short	0x010a
        /*0df2*/ 	.byte	0x3f
	.zero		1


	//   ....[34]....
        /*0df4*/ 	.word	0x0000c390
        /*0df8*/ 	.word	0x00000000
        /*0dfc*/ 	.word	0x00000000
        /*0e00*/ 	.short	0x0101
        /*0e02*/ 	.byte	0x3f
	.zero		1


	//   ....[35]....
        /*0e04*/ 	.word	0x0000f380
        /*0e08*/ 	.word	0x00000009
        /*0e0c*/ 	.word	0x0002d830
        /*0e10*/ 	.short	0x010a
        /*0e12*/ 	.byte	0x3f
	.zero		1


	//   ....[36]....
        /*0e14*/ 	.word	0x0000f3d0
        /*0e18*/ 	.word	0x00000009
        /*0e1c*/ 	.word	0x0002d830
        /*0e20*/ 	.short	0x010a
        /*0e22*/ 	.byte	0x3f
	.zero		1


	//   ....[37]....
        /*0e24*/ 	.word	0x0000f7f0
        /*0e28*/ 	.word	0x00000009
        /*0e2c*/ 	.word	0x0002d850
        /*0e30*/ 	.short	0x010a
        /*0e32*/ 	.byte	0x3f
	.zero		1


	//   ....[38]....
        /*0e34*/ 	.word	0x0000f830
        /*0e38*/ 	.word	0x00000009
        /*0e3c*/ 	.word	0x0002d850
        /*0e40*/ 	.short	0x010a
        /*0e42*/ 	.byte	0x3f
	.zero		1


	//   ....[39]....
        /*0e44*/ 	.word	0x0000ff40
        /*0e48*/ 	.word	0x00000009
        /*0e4c*/ 	.word	0x00000000
        /*0e50*/ 	.short	0x0101
        /*0e52*/ 	.byte	0x3f
	.zero		1


	//   ....[40]....
        /*0e54*/ 	.word	0x000108d0
        /*0e58*/ 	.word	0x00000008
        /*0e5c*/ 	.word	0x00000000
        /*0e60*/ 	.short	0x0101
        /*0e62*/ 	.byte	0x3f
	.zero		1


	//   ....[41]....
        /*0e64*/ 	.word	0x00012a30
        /*0e68*/ 	.word	0x00000000
        /*0e6c*/ 	.word	0x0002d830
        /*0e70*/ 	.short	0x010a
        /*0e72*/ 	.byte	0x3f
	.zero		1


	//   ....[42]....
        /*0e74*/ 	.word	0x00012a80
        /*0e78*/ 	.word	0x00000000
        /*0e7c*/ 	.word	0x0002d830
        /*0e80*/ 	.short	0x010a
        /*0e82*/ 	.byte	0x3f
	.zero		1


	//   ....[43]....
        /*0e84*/ 	.word	0x00012ea0
        /*0e88*/ 	.word	0x00000006
        /*0e8c*/ 	.word	0x0002d850
        /*0e90*/ 	.short	0x010a
        /*0e92*/ 	.byte	0x3f
	.zero		1


	//   ....[44]....
        /*0e94*/ 	.word	0x00012ee0
        /*0e98*/ 	.word	0x00000006
        /*0e9c*/ 	.word	0x0002d850
        /*0ea0*/ 	.short	0x010a
        /*0ea2*/ 	.byte	0x3f
	.zero		1


	//   ....[45]....
        /*0ea4*/ 	.word	0x00013f50
        /*0ea8*/ 	.word	0x0000000b
        /*0eac*/ 	.word	0x00000000
        /*0eb0*/ 	.short	0x0101
        /*0eb2*/ 	.byte	0x3f
	.zero		1


	//   ....[46]....
        /*0eb4*/ 	.word	0x00013f60
        /*0eb8*/ 	.word	0x00000009
        /*0ebc*/ 	.word	0x00000000
        /*0ec0*/ 	.short	0x0101
        /*0ec2*/ 	.byte	0x3f
	.zero		1


	//   ....[47]....
        /*0ec4*/ 	.word	0x00014e20
        /*0ec8*/ 	.word	0x00000000
        /*0ecc*/ 	.word	0x0002d830
        /*0ed0*/ 	.short	0x010a
        /*0ed2*/ 	.byte	0x3f
	.zero		1


	//   ....[48]....
        /*0ed4*/ 	.word	0x00014e70
        /*0ed8*/ 	.word	0x00000000
        /*0edc*/ 	.word	0x0002d830
        /*0ee0*/ 	.short	0x010a
        /*0ee2*/ 	.byte	0x3f
	.zero		1


	//   ....[49]....
        /*0ee4*/ 	.word	0x00015290
        /*0ee8*/ 	.word	0x00000006
        /*0eec*/ 	.word	0x0002d850
        /*0ef0*/ 	.short	0x010a
        /*0ef2*/ 	.byte	0x3f
	.zero		1


	//   ....[50]....
        /*0ef4*/ 	.word	0x000152d0
        /*0ef8*/ 	.word	0x00000006
        /*0efc*/ 	.word	0x0002d850
        /*0f00*/ 	.short	0x010a
        /*0f02*/ 	.byte	0x3f
	.zero		1


	//   ....[51]....
        /*0f04*/ 	.word	0x000159f0
        /*0f08*/ 	.word	0x0000000a
        /*0f0c*/ 	.word	0x00000000
        /*0f10*/ 	.short	0x0101
        /*0f12*/ 	.byte	0x3f
	.zero		1


	//   ....[52]....
        /*0f14*/ 	.word	0x00016380
        /*0f18*/ 	.word	0x00000000
        /*0f1c*/ 	.word	0x00000000
        /*0f20*/ 	.short	0x0101
        /*0f22*/ 	.byte	0x3f
	.zero		1


	//   ....[53]....
        /*0f24*/ 	.word	0x00018190
        /*0f28*/ 	.word	0x00000007
        /*0f2c*/ 	.word	0x0002d850
        /*0f30*/ 	.short	0x010a
        /*0f32*/ 	.byte	0x3f
	.zero		1


	//   ....[54]....
        /*0f34*/ 	.word	0x00018240
        /*0f38*/ 	.word	0x00000007
        /*0f3c*/ 	.word	0x0002d850
        /*0f40*/ 	.short	0x010a
        /*0f42*/ 	.byte	0x3f
	.zero		1


	//   ....[55]....
        /*0f44*/ 	.word	0x00018a20
        /*0f48*/ 	.word	0x0000000b
        /*0f4c*/ 	.word	0x00000000
        /*0f50*/ 	.short	0x0101
        /*0f52*/ 	.byte	0x3f
	.zero		1


	//   ....[56]....
        /*0f54*/ 	.word	0x00019da0
        /*0f58*/ 	.word	0x00000000
        /*0f5c*/ 	.word	0x00000000
        /*0f60*/ 	.short	0x0101
        /*0f62*/ 	.byte	0x3f
	.zero		1


	//   ....[57]....
        /*0f64*/ 	.word	0x0001a2a0
        /*0f68*/ 	.word	0x00000008
        /*0f6c*/ 	.word	0x00000000
        /*0f70*/ 	.short	0x0101
        /*0f72*/ 	.byte	0x3f
	.zero		1


	//   ....[58]....
        /*0f74*/ 	.word	0x0001da80
        /*0f78*/ 	.word	0x00000010
        /*0f7c*/ 	.word	0x0002d820
        /*0f80*/ 	.short	0x010a
        /*0f82*/ 	.byte	0x3f
	.zero		1


	//   ....[59]....
        /*0f84*/ 	.word	0x0001db40
        /*0f88*/ 	.word	0x0000000b
        /*0f8c*/ 	.word	0x0002d8a0
        /*0f90*/ 	.short	0x010a
        /*0f92*/ 	.byte	0x3f
	.zero		1


	//   ....[60]....
        /*0f94*/ 	.word	0x0001df50
        /*0f98*/ 	.word	0x0000000b
        /*0f9c*/ 	.word	0x0002d8c0
        /*0fa0*/ 	.short	0x010a
        /*0fa2*/ 	.byte	0x3f
	.zero		1


	//   ....[61]....
        /*0fa4*/ 	.word	0x0001e490
        /*0fa8*/ 	.word	0x0000000a
        /*0fac*/ 	.word	0x0002d8a0
        /*0fb0*/ 	.short	0x010a
        /*0fb2*/ 	.byte	0x3f
	.zero		1


	//   ....[62]....
        /*0fb4*/ 	.word	0x0001e890
        /*0fb8*/ 	.word	0x0000000a
        /*0fbc*/ 	.word	0x0002d8c0
        /*0fc0*/ 	.short	0x010a
        /*0fc2*/ 	.byte	0x3f
	.zero		1


	//   ....[63]....
        /*0fc4*/ 	.word	0x0001fc40
        /*0fc8*/ 	.word	0x00000000
        /*0fcc*/ 	.word	0x0002d840
        /*0fd0*/ 	.short	0x010a
        /*0fd2*/ 	.byte	0x3f
	.zero		1


	//   ....[64]....
        /*0fd4*/ 	.word	0x00020ad0
        /*0fd8*/ 	.word	0x00000010
        /*0fdc*/ 	.word	0x0002d800
        /*0fe0*/ 	.short	0x0107
        /*0fe2*/ 	.byte	0x3f
	.zero		1


	//   ....[65]....
        /*0fe4*/ 	.word	0x00020bc0
        /*0fe8*/ 	.word	0x00000010
        /*0fec*/ 	.word	0x0002d800
        /*0ff0*/ 	.short	0x0101
        /*0ff2*/ 	.byte	0x3f
	.zero		1


	//   ....[66]....
        /*0ff4*/ 	.word	0x00020be0
        /*0ff8*/ 	.word	0x00000010
        /*0ffc*/ 	.word	0x0002d820
        /*1000*/ 	.short	0x010a
        /*1002*/ 	.byte	0x3f
	.zero		1


	//   ....[67]....
        /*1004*/ 	.word	0x00020fd0
        /*1008*/ 	.word	0x00000003
        /*100c*/ 	.word	0x0002d840
        /*1010*/ 	.short	0x010a
        /*1012*/ 	.byte	0x3f
	.zero		1


	//   ....[68]....
        /*1014*/ 	.word	0x00021430
        /*1018*/ 	.word	0x00000002
        /*101c*/ 	.word	0x0002d860
        /*1020*/ 	.short	0x010a
        /*1022*/ 	.byte	0x3f
	.zero		1


	//   ....[69]....
        /*1024*/ 	.word	0x00021b60
        /*1028*/ 	.word	0x00000004
        /*102c*/ 	.word	0x0002d840
        /*1030*/ 	.short	0x010a
        /*1032*/ 	.byte	0x3f
	.zero		1


	//   ....[70]....
        /*1034*/ 	.word	0x00021fc0
        /*1038*/ 	.word	0x00000003
        /*103c*/ 	.word	0x0002d860
        /*1040*/ 	.short	0x010a
        /*1042*/ 	.byte	0x3f
	.zero		1


	//   ....[71]....
        /*1044*/ 	.word	0x00022660
        /*1048*/ 	.word	0x00000004
        /*104c*/ 	.word	0x0002d840
        /*1050*/ 	.short	0x010a
        /*1052*/ 	.byte	0x3f
	.zero		1


	//   ....[72]....
        /*1054*/ 	.word	0x00022ac0
        /*1058*/ 	.word	0x00000003
        /*105c*/ 	.word	0x0002d860
        /*1060*/ 	.short	0x010a
        /*1062*/ 	.byte	0x3f
	.zero		1


	//   ....[73]....
        /*1064*/ 	.word	0x00023100
        /*1068*/ 	.word	0x00000003
        /*106c*/ 	.word	0x0002d860
        /*1070*/ 	.short	0x010a
        /*1072*/ 	.byte	0x3f
	.zero		1


	//   ....[74]....
        /*1074*/ 	.word	0x00024680
        /*1078*/ 	.word	0x00000009
        /*107c*/ 	.word	0x0002d820
        /*1080*/ 	.short	0x010a
        /*1082*/ 	.byte	0x3f
	.zero		1


	//   ....[75]....
        /*1084*/ 	.word	0x00024810
        /*1088*/ 	.word	0x00000005
        /*108c*/ 	.word	0x00000000
        /*1090*/ 	.short	0x010a
        /*1092*/ 	.byte	0x3f
	.zero		1


	//   ....[76]....
        /*1094*/ 	.word	0x00024880
        /*1098*/ 	.word	0x00000003
        /*109c*/ 	.word	0x00000000
        /*10a0*/ 	.short	0x010a
        /*10a2*/ 	.byte	0x3f
	.zero		1


	//   ....[77]....
        /*10a4*/ 	.word	0x000248e0
        /*10a8*/ 	.word	0x00000013
        /*10ac*/ 	.word	0x00000000
        /*10b0*/ 	.short	0x010a
        /*10b2*/ 	.byte	0x3f
	.zero		1


	//   ....[78]....
        /*10b4*/ 	.word	0x00024910
        /*10b8*/ 	.word	0x00000007
        /*10bc*/ 	.word	0x00000000
        /*10c0*/ 	.short	0x010a
        /*10c2*/ 	.byte	0x3f
	.zero		1


	//   ....[79]....
        /*10c4*/ 	.word	0x00024970
        /*10c8*/ 	.word	0x0000000e
        /*10cc*/ 	.word	0x0002d890
        /*10d0*/ 	.short	0x010a
        /*10d2*/ 	.byte	0x3f
	.zero		1


	//   ....[80]....
        /*10d4*/ 	.word	0x000249c0
        /*10d8*/ 	.word	0x0000000e
        /*10dc*/ 	.word	0x0002d890
        /*10e0*/ 	.short	0x010a
        /*10e2*/ 	.byte	0x3f
	.zero		1


	//   ....[81]....
        /*10e4*/ 	.word	0x00024a10
        /*10e8*/ 	.word	0x0000000e
        /*10ec*/ 	.word	0x0002d890
        /*10f0*/ 	.short	0x010a
        /*10f2*/ 	.byte	0x3f
	.zero		1


	//   ....[82]....
        /*10f4*/ 	.word	0x00024a60
        /*10f8*/ 	.word	0x0000000e
        /*10fc*/ 	.word	0x0002d8b0
        /*1100*/ 	.short	0x010a
        /*1102*/ 	.byte	0x3f
	.zero		1


	//   ....[83]....
        /*1104*/ 	.word	0x00024d10
        /*1108*/ 	.word	0x00000002
        /*110c*/ 	.word	0x0002d800
        /*1110*/ 	.short	0x010a
        /*1112*/ 	.byte	0x3f
	.zero		1


	//   ....[84]....
        /*1114*/ 	.word	0x00024f20
        /*1118*/ 	.word	0x00000002
        /*111c*/ 	.word	0x0002d800
        /*1120*/ 	.short	0x010a
        /*1122*/ 	.byte	0x3f
	.zero		1


	//   ....[85]....
        /*1124*/ 	.word	0x00024f70
        /*1128*/ 	.word	0x00000000
        /*112c*/ 	.word	0x0002d830
        /*1130*/ 	.short	0x010a
        /*1132*/ 	.byte	0x3f
	.zero		1


	//   ....[86]....
        /*1134*/ 	.word	0x00024fc0
        /*1138*/ 	.word	0x00000009
        /*113c*/ 	.word	0x0002d830
        /*1140*/ 	.short	0x010a
        /*1142*/ 	.byte	0x3f
	.zero		1


	//   ....[87]....
        /*1144*/ 	.word	0x00025010
        /*1148*/ 	.word	0x00000009
        /*114c*/ 	.word	0x0002d850
        /*1150*/ 	.short	0x010a
        /*1152*/ 	.byte	0x3f
	.zero		1


	//   ....[88]....
        /*1154*/ 	.word	0x00025060
        /*1158*/ 	.word	0x00000000
        /*115c*/ 	.word	0x0002d830
        /*1160*/ 	.short	0x010a
        /*1162*/ 	.byte	0x3f
	.zero		1


	//   ....[89]....
        /*1164*/ 	.word	0x000250b0
        /*1168*/ 	.word	0x00000006
        /*116c*/ 	.word	0x0002d850
        /*1170*/ 	.short	0x010a
        /*1172*/ 	.byte	0x3f
	.zero		1


	//   ....[90]....
        /*1174*/ 	.word	0x00025100
        /*1178*/ 	.word	0x00000000
        /*117c*/ 	.word	0x0002d830
        /*1180*/ 	.short	0x010a
        /*1182*/ 	.byte	0x3f
	.zero		1


	//   ....[91]....
        /*1184*/ 	.word	0x00025150
        /*1188*/ 	.word	0x00000006
        /*118c*/ 	.word	0x0002d850
        /*1190*/ 	.short	0x010a
        /*1192*/ 	.byte	0x3f
	.zero		1


	//   ....[92]....
        /*1194*/ 	.word	0x000251a0
        /*1198*/ 	.word	0x00000007
        /*119c*/ 	.word	0x0002d850
        /*11a0*/ 	.short	0x010a
        /*11a2*/ 	.byte	0x3f
	.zero		1


	//   ....[93]....
        /*11a4*/ 	.word	0x00025920
        /*11a8*/ 	.word	0x00000010
        /*11ac*/ 	.word	0x0002d820
        /*11b0*/ 	.short	0x010a
        /*11b2*/ 	.byte	0x3f
	.zero		1


	//   ....[94]....
        /*11b4*/ 	.word	0x00025970
        /*11b8*/ 	.word	0x0000000b
        /*11bc*/ 	.word	0x0002d8a0
        /*11c0*/ 	.short	0x010a
        /*11c2*/ 	.byte	0x3f
	.zero		1


	//   ....[95]....
        /*11c4*/ 	.word	0x000259c0
        /*11c8*/ 	.word	0x0000000b
        /*11cc*/ 	.word	0x0002d8c0
        /*11d0*/ 	.short	0x010a
        /*11d2*/ 	.byte	0x3f
	.zero		1


	//   ....[96]....
        /*11d4*/ 	.word	0x00025a10
        /*11d8*/ 	.word	0x0000000a
        /*11dc*/ 	.word	0x0002d8a0
        /*11e0*/ 	.short	0x010a
        /*11e2*/ 	.byte	0x3f
	.zero		1


	//   ....[97]....
        /*11e4*/ 	.word	0x00025a60
        /*11e8*/ 	.word	0x0000000a
        /*11ec*/ 	.word	0x0002d8c0
        /*11f0*/ 	.short	0x010a
        /*11f2*/ 	.byte	0x3f
	.zero		1


	//   ....[98]....
        /*11f4*/ 	.word	0x00025c00
        /*11f8*/ 	.word	0x00000000
        /*11fc*/ 	.word	0x0002d840
        /*1200*/ 	.short	0x010a
        /*1202*/ 	.byte	0x3f
	.zero		1


	//   ....[99]....
        /*1204*/ 	.word	0x00026480
        /*1208*/ 	.word	0x00000010
        /*120c*/ 	.word	0x0002d820
        /*1210*/ 	.short	0x010a
        /*1212*/ 	.byte	0x3f
	.zero		1


	//   ....[100]....
        /*1214*/ 	.word	0x000264d0
        /*1218*/ 	.word	0x00000003
        /*121c*/ 	.word	0x0002d840
        /*1220*/ 	.short	0x010a
        /*1222*/ 	.byte	0x3f
	.zero		1


	//   ....[101]....
        /*1224*/ 	.word	0x00026520
        /*1228*/ 	.word	0x00000002
        /*122c*/ 	.word	0x0002d860
        /*1230*/ 	.short	0x010a
        /*1232*/ 	.byte	0x3f
	.zero		1


	//   ....[102]....
        /*1234*/ 	.word	0x00026570
        /*1238*/ 	.word	0x00000004
        /*123c*/ 	.word	0x0002d840
        /*1240*/ 	.short	0x010a
        /*1242*/ 	.byte	0x3f
	.zero		1


	//   ....[103]....
        /*1244*/ 	.word	0x000265c0
        /*1248*/ 	.word	0x00000003
        /*124c*/ 	.word	0x0002d860
        /*1250*/ 	.short	0x010a
        /*1252*/ 	.byte	0x3f
	.zero		1


	//   ....[104]....
        /*1254*/ 	.word	0x00026610
        /*1258*/ 	.word	0x00000004
        /*125c*/ 	.word	0x0002d840
        /*1260*/ 	.short	0x010a
        /*1262*/ 	.byte	0x3f
	.zero		1


	//   ....[105]....
        /*1264*/ 	.word	0x00026660
        /*1268*/ 	.word	0x00000003
        /*126c*/ 	.word	0x0002d860
        /*1270*/ 	.short	0x010a
        /*1272*/ 	.byte	0x3f
	.zero		1


	//   ....[106]....
        /*1274*/ 	.word	0x000266b0
        /*1278*/ 	.word	0x00000003
        /*127c*/ 	.word	0x0002d860
        /*1280*/ 	.short	0x010a
        /*1282*/ 	.byte	0x3f
	.zero		1


	//   ....[107]....
        /*1284*/ 	.word	0x000270f0
        /*1288*/ 	.word	0x00000009
        /*128c*/ 	.word	0x0002d820
        /*1290*/ 	.short	0x010a
        /*1292*/ 	.byte	0x3f
	.zero		1


	//   ....[108]....
        /*1294*/ 	.word	0x00027290
        /*1298*/ 	.word	0x00000005
        /*129c*/ 	.word	0x00000000
        /*12a0*/ 	.short	0x010a
        /*12a2*/ 	.byte	0x3f
	.zero		1


	//   ....[109]....
        /*12a4*/ 	.word	0x000272e0
        /*12a8*/ 	.word	0x00000003
        /*12ac*/ 	.word	0x00000000
        /*12b0*/ 	.short	0x010a
        /*12b2*/ 	.byte	0x3f
	.zero		1


	//   ....[110]....
        /*12b4*/ 	.word	0x00027330
        /*12b8*/ 	.word	0x00000013
        /*12bc*/ 	.word	0x00000000
        /*12c0*/ 	.short	0x010a
        /*12c2*/ 	.byte	0x3f
	.zero		1


	//----- nvinfo : EIATTR_NUM_MBARRIERS
	.align		4
.L_1279:
        /*12c4*/ 	.byte	0x03, 0x38
        /*12c6*/ 	.short	0x0016


	//----- nvinfo : EIATTR_EXIT_INSTR_OFFSETS
	.align		4
        /*12c8*/ 	.byte	0x04, 0x1c
        /*12ca*/ 	.short	(.L_1281 - .L_1280)


	//   ....[0]....
.L_1280:
        /*12cc*/ 	.word	0x00024960


	//----- nvinfo : EIATTR_MAX_THREADS
	.align		4
.L_1281:
        /*12d0*/ 	.byte	0x04, 0x05
        /*12d2*/ 	.short	(.L_1283 - .L_1282)
.L_1282:
        /*12d4*/ 	.word	0x00000200
        /*12d8*/ 	.word	0x00000001
        /*12dc*/ 	.word	0x00000001


	//----- nvinfo : EIATTR_CRS_STACK_SIZE
	.align		4
.L_1283:
        /*12e0*/ 	.byte	0x04, 0x1e
        /*12e2*/ 	.short	(.L_1285 - .L_1284)
.L_1284:
        /*12e4*/ 	.word	0x00000000


	//----- nvinfo : EIATTR_CBANK_PARAM_SIZE
	.align		4
.L_1285:
        /*12e8*/ 	.byte	0x03, 0x19
        /*12ea*/ 	.short	0x0af0


	//----- nvinfo : EIATTR_PARAM_CBANK
	.align		4
        /*12ec*/ 	.byte	0x04, 0x0a
        /*12ee*/ 	.short	(.L_1287 - .L_1286)
	.align		4
.L_1286:
        /*12f0*/ 	.word	index@(.nv.constant0._ZN7cutlass13device_kernelIN5flash11enable_sm90INS1_16FlashAttnFwdSm90INS1_25CollectiveMainloopFwdSm90ILi2EN4cute5tupleIJNS5_1CILi1EEES8_S8_EEENS6_IJNS7_ILi192EEENS7_ILi128EEENS7_ILi96EEEEEELi96ENS_6half_tEfNS_4arch4Sm90ELb0ELb1ELb0ELb1ELb0ELb1ELb0ELb0ELb1ELb1ELb1ELb0EEENS1_21CollectiveEpilogueFwdINS6_IJSA_SC_SB_EEES9_SE_SG_Li384ELb1ELb1ELb1ELb0EEENS1_36VarlenDynamicPersistentTileSchedulerILi192ELi128ELi384ELi128ELb1ELb1ELb1ELb1ELb0ELb1EEEEEEEEEvNT_6ParamsE)
        /*12f4*/ 	.short	0x0210
        /*12f6*/ 	.short	0x0af0


	//----- nvinfo : EIATTR_SW_WAR
	.align		4
.L_1287:
        /*12f8*/ 	.byte	0x04, 0x36
        /*12fa*/ 	.short	(.L_1289 - .L_1288)
.L_1288:
        /*12fc*/ 	.word	0x00000008
.L_1289:


//--------------------- .nv.info._ZN7cutlass13device_kernelIN5flash11enable_sm90INS1_16FlashAttnFwdSm90INS1_25CollectiveMainloopFwdSm90ILi2EN4cute5tupleIJNS5_1CILi1EEES8_S8_EEENS6_IJNS7_ILi192EEENS7_ILi144EEENS7_ILi96EEEEEELi96ENS_6half_tEfNS_4arch4Sm90ELb1ELb0ELb0ELb0ELb0ELb0ELb0ELb0ELb1ELb1ELb1ELb0EEENS1_21CollectiveEpilogueFwdINS6_IJSA_SC_SB_EEES9_SE_SG_Li384ELb0ELb1ELb1ELb0EEENS1_19SingleTileSchedulerILb0ELb1ELb1ELi192EEEEEEEEEvNT_6ParamsE --------------------------
	.section	.nv.info._ZN7cutlass13device_kernelIN5flash11enable_sm90INS1_16FlashAttnFwdSm90INS1_25CollectiveMainloopFwdSm90ILi2EN4cute5tupleIJNS5_1CILi1EEES8_S8_EEENS6_IJNS7_ILi192EEENS7_ILi144EEENS7_ILi96EEEEEELi96ENS_6half_tEfNS_4arch4Sm90ELb1ELb0ELb0ELb0ELb0ELb0ELb0ELb0ELb1ELb1ELb1ELb0EEENS1_21CollectiveEpilogueFwdINS6_IJSA_SC_SB_EEES9_SE_SG_Li384ELb0ELb1ELb1ELb0EEENS1_19SingleTileSchedulerILb0ELb1ELb1ELi192EEEEEEEEEvNT_6ParamsE,"",@"SHT_CUDA_INFO"
	.sectionflags	@""
	.align	4


	//----- nvinfo : EIATTR_CUDA_API_VERSION
	.align		4
        /*0000*/ 	.byte	0x04, 0x37
        /*0002*/ 	.short	(.L_1291 - .L_1290)
.L_1290:
        /*0004*/ 	.word	0x00000082


	//----- nvinfo : EIATTR_KPARAM_INFO
	.align		4
.L_1291:
        /*0008*/ 	.byte	0x04, 0x17
        /*000a*/ 	.short	(.L_1293 - .L_1292)
.L_1292:
        /*000c*/ 	.word	0x00000000
        /*0010*/ 	.short	0x0000
        /*0012*/ 	.short	0x0070
        /*0014*/ 	.byte	0x00, 0xf0, 0x01, 0x28


	//----- nvinfo : EIATTR_SPARSE_MMA_MASK
	.align		4
.L_1293:
        /*0018*/ 	.byte	0x03, 0x50
        /*001a*/ 	.short	0x0000


	//----- nvinfo : EIATTR_MAXREG_COUNT
	.align		4
        /*001c*/ 	.byte	0x03, 0x1b
        /*001e*/ 	.short	0x0080


	//----- nvinfo : EIATTR_NUM_BARRIERS
	.align		4
        /*0020*/ 	.byte	0x02, 0x4c
        /*0022*/ 	.byte	0x10
	.zero		1


	//----- nvinfo : EIATTR_EXTERNS
	.align		4
        /*0024*/ 	.byte	0x04, 0x0f
        /*0026*/ 	.short	(.L_1295 - .L_1294)


	//   ....[0]....
	.align		4
.L_1294:
        /*0028*/ 	.word	index@(__assertfail)


	//----- nvinfo : EIATTR_ANNOTATIONS
	.align		4
.L_1295:
        /*002c*/ 	.byte	0x04, 0x55
        /*002e*/ 	.short	(.L_1297 - .L_1296)


	//   ....[0]....
.L_1296:
        /*0030*/ 	.word	0x00000001
        /*0034*/ 	.byte	0xa0, 0x0a, 0x00, 0x00, 0x01, 0x00, 0x00, 0x00, 0x70, 0xd4, 0x00, 0x00, 0x01, 0x00, 0x00, 0x00
        /*0044*/ 	.byte	0x10, 0xe7, 0x00, 0x00


	//----- nvinfo : EIATTR_MERCURY_ISA_VERSION
	.align		4
.L_1297:
        /*0048*/ 	.byte	0x03, 0x5f
        /*004a*/ 	.short	0x0101


	//----- nvinfo : EIATTR_INT_WARP_WIDE_INSTR_OFFSETS
	.align		4
        /*004c*/ 	.byte	0x04, 0x31
        /*004e*/ 	.short	(.L_1299 - .L_1298)


	//   ....[0]....
.L_1298:
        /*0050*/ 	.word	0x00000120


	//   ....[1]....
        /*0054*/ 	.word	0x000001c0


	//   ....[2]....
        /*0058*/ 	.word	0x00000230


	//----- nvinfo : EIATTR_COOP_GROUP_MASK_REGIDS
	.align		4
.L_1299:
        /*005c*/ 	.byte	0x04, 0x29
        /*005e*/ 	.short	(.L_1301 - .L_1300)


	//   ....[0]....
.L_1300:
        /*0060*/ 	.word	0xffffffff


	//   ....[1]....
        /*0064*/ 	.word	0xffffffff


	//   ....[2]....
        /*0068*/ 	.word	0xffffffff


	//   ....[3]....
        /*006c*/ 	.word	0xffffffff


	//   ....[4]....
        /*0070*/ 	.word	0xffffffff


	//   ....[5]....
        /*0074*/ 	.word	0xffffffff


	//   ....[6]....
        /*0078*/ 	.word	0xffffffff


	//   ....[7]....
        /*007c*/ 	.word	0xffffffff


	//   ....[8]....
        /*0080*/ 	.word	0xffffffff


	//   ....[9]....
        /*0084*/ 	.word	0xffffffff


	//   ....[10]....
        /*0088*/ 	.word	0xffffffff


	//   ....[11]....
        /*008c*/ 	.word	0xffffffff


	//   ....[12]....
        /*0090*/ 	.word	0xffffffff


	//   ....[13]....
        /*0094*/ 	.word	0xffffffff


	//   ....[14]....
        /*0098*/ 	.word	0xffffffff


	//   ....[15]....
        /*009c*/ 	.word	0xffffffff


	//   ....[16]....
        /*00a0*/ 	.word	0xffffffff


	//   ....[17]....
        /*00a4*/ 	.word	0xffffffff


	//   ....[18]....
        /*00a8*/ 	.word	0xffffffff


	//   ....[19]....
        /*00ac*/ 	.word	0xffffffff


	//   ....[20]....
        /*00b0*/ 	.word	0xffffffff


	//   ....[21]....
        /*00b4*/ 	.word	0xffffffff


	//   ....[22]....
        /*00b8*/ 	.word	0xffffffff


	//   ....[23]....
        /*00bc*/ 	.word	0xffffffff


	//   ....[24]....
        /*00c0*/ 	.word	0xffffffff


	//   ....[25]....
        /*00c4*/ 	.word	0xffffffff


	//   ....[26]....
        /*00c8*/ 	.word	0xffffffff


	//   ....[27]....
        /*00cc*/ 	.word	0xffffffff


	//   ....[28]....
        /*00d0*/ 	.word	0xffffffff


	//   ....[29]....
        /*00d4*/ 	.word	0xffffffff


	//   ....[30]....
        /*00d8*/ 	.word	0xffffffff


	//   ....[31]....
        /*00dc*/ 	.word	0xffffffff


	//   ....[32]....
        /*00e0*/ 	.word	0xffffffff


	//   ....[33]....
        /*00e4*/ 	.word	0xffffffff


	//   ....[34]....
        /*00e8*/ 	.word	0xffffffff


	//   ....[35]....
        /*00ec*/ 	.word	0xffffffff


	//   ....[36]....
        /*00f0*/ 	.word	0xffffffff


	//   ....[37]....
        /*00f4*/ 	.word	0xffffffff


	//   ....[38]....
        /*00f8*/ 	.word	0xffffffff


	//   ....[39]....
        /*00fc*/ 	.word	0xffffffff


	//   ....[40]....
        /*0100*/ 	.word	0xffffffff


	//   ....[41]....
        /*0104*/ 	.word	0xffffffff


	//   ....[42]....
        /*0108*/ 	.word	0xffffffff


	//   ....[43]....
        /*010c*/ 	.word	0xffffffff


	//   ....[44]....
        /*0110*/ 	.word	0xffffffff


	//   ....[45]....
        /*0114*/ 	.word	0xffffffff


	//   ....[46]....
        /*0118*/ 	.word	0xffffffff


	//   ....[47]....
        /*011c*/ 	.word	0xffffffff


	//   ....[48]....
        /*0120*/ 	.word	0xffffffff


	//   ....[49]....
        /*0124*/ 	.word	0xffffffff


	//   ....[50]....
        /*0128*/ 	.word	0xffffffff


	//   ....[51]....
        /*012c*/ 	.word	0xffffffff


	//   ....[52]....
        /*0130*/ 	.word	0xffffffff


	//   ....[53]....
        /*0134*/ 	.word	0xffffffff


	//   ....[54]....
        /*0138*/ 	.word	0x0500000f


	//   ....[55]....
        /*013c*/ 	.word	0x0500000f


	//   ....[56]....
        /*0140*/ 	.word	0x0500000f


	//   ....[57]....
        /*0144*/ 	.word	0x0500000f


	//   ....[58]....
        /*0148*/ 	.word	0x0500000f


	//   ....[59]....
        /*014c*/ 	.word	0x0500000f


	//   ....[60]....
        /*0150*/ 	.word	0x0500000f


	//   ....[61]....
        /*0154*/ 	.word	0x0500000f


	//   ....[62]....
        /*0158*/ 	.word	0x0500000f


	//   ....[63]....
        /*015c*/ 	.word	0x0500000f


	//   ....[64]....
        /*0160*/ 	.word	0x0500000f


	//   ....[65]....
        /*0164*/ 	.word	0x0500000f


	//   ....[66]....
        /*0168*/ 	.word	0x0500000f


	//   ....[67]....
        /*016c*/ 	.word	0x0500000f


	//----- nvinfo : EIATTR_COOP_GROUP_INSTR_OFFSETS
	.align		4
.L_1301:
        /*0170*/ 	.byte	0x04, 0x28
        /*0172*/ 	.short	(.L_1303 - .L_1302)


	//   ....[0]....
.L_1302:
        /*0174*/ 	.word	0x00000060


	//   ....[1]....
        /*0178*/ 	.word	0x00000130


	//   ....[2]....
        /*017c*/ 	.word	0x000001e0


	//   ....[3]....
        /*0180*/ 	.word	0x000003a0


	//   ....[4]....
        /*0184*/ 	.word	0x00000500


	//   ....[5]....
        /*0188*/ 	.word	0x00000620


	//   ....[6]....
        /*018c*/ 	.word	0x00000780


	//   ....[7]....
        /*0190*/ 	.word	0x00001110


	//   ....[8]....
        /*0194*/ 	.word	0x00001980


	//   ....[9]....
        /*0198*/ 	.word	0x000019b0


	//   ....[10]....
        /*019c*/ 	.word	0x00003310


	//   ....[11]....
        /*01a0*/ 	.word	0x00003330


	//   ....[12]....
        /*01a4*/ 	.word	0x00003d80


	//   ....[13]....
        /*01a8*/ 	.word	0x00003df0


	//   ....[14]....
        /*01ac*/ 	.word	0x00004ec0


	//   ....[15]....
        /*01b0*/ 	.word	0x000068e0


	//   ....[16]....
        /*01b4*/ 	.word	0x00006900


	//   ....[17]....
        /*01b8*/ 	.word	0x00007110


	//   ....[18]....
        /*01bc*/ 	.word	0x00007210


	//   ....[19]....
        /*01c0*/ 	.word	0x00007c80


	//   ....[20]....
        /*01c4*/ 	.word	0x00007d50


	//   ....[21]....
        /*01c8*/ 	.word	0x00009080


	//   ....[22]....
        /*01cc*/ 	.word	0x0000aff0


	//   ....[23]....
        /*01d0*/ 	.word	0x0000b020


	//   ....[24]....
        /*01d4*/ 	.word	0x0000b640


	//   ....[25]....
        /*01d8*/ 	.word	0x0000b6d0


	//   ....[26]....
        /*01dc*/ 	.word	0x0000ca70


	//   ....[27]....
        /*01e0*/ 	.word	0x0000cb70


	//   ....[28]....
        /*01e4*/ 	.word	0x0000cbd0


	//   ....[29]....
        /*01e8*/ 	.word	0x0000cca0


	//   ....[30]....
        /*01ec*/ 	.word	0x0000ccc0


	//   ....[31]....
        /*01f0*/ 	.word	0x0000dbc0


	//   ....[32]....
        /*01f4*/ 	.word	0x0000dbd0


	//   ....[33]....
        /*01f8*/ 	.word	0x0000dbe0


	//   ....[34]....
        /*01fc*/ 	.word	0x0000dbf0


	//   ....[35]....
        /*0200*/ 	.word	0x0000dcd0


	//   ....[36]....
        /*0204*/ 	.word	0x0000dcf0


	//   ....[37]....
        /*0208*/ 	.word	0x0000e1a0


	//   ....[38]....
        /*020c*/ 	.word	0x0000e1b0


	//   ....[39]....
        /*0210*/ 	.word	0x0000ea40


	//   ....[40]....
        /*0214*/ 	.word	0x0000f510


	//   ....[41]....
        /*0218*/ 	.word	0x00010030


	//   ....[42]....
        /*021c*/ 	.word	0x00010060


	//   ....[43]....
        /*0220*/ 	.word	0x00010080


	//   ....[44]....
        /*0224*/ 	.word	0x00010090


	//   ....[45]....
        /*0228*/ 	.word	0x000100b0


	//   ....[46]....
        /*022c*/ 	.word	0x00010160


	//   ....[47]....
        /*0230*/ 	.word	0x00010190


	//   ....[48]....
        /*0234*/ 	.word	0x00010200


	//   ....[49]....
        /*0238*/ 	.word	0x00010230


	//   ....[50]....
        /*023c*/ 	.word	0x00010250


	//   ....[51]....
        /*0240*/ 	.word	0x000102b0


	//   ....[52]....
        /*0244*/ 	.word	0x000102c0


	//   ....[53]....
        /*0248*/ 	.word	0x00012830


	//   ....[54]....
        /*024c*/ 	.word	0x00012d80


	//   ....[55]....
        /*0250*/ 	.word	0x00012f10


	//   ....[56]....
        /*0254*/ 	.word	0x00012f60


	//   ....[57]....
        /*0258*/ 	.word	0x00013000


	//   ....[58]....
        /*025c*/ 	.word	0x000130d0


	//   ....[59]....
        /*0260*/ 	.word	0x00013150


	//   ....[60]....
        /*0264*/ 	.word	0x00013220


	//   ....[61]....
        /*0268*/ 	.word	0x000132a0


	//   ....[62]....
        /*026c*/ 	.word	0x00013360


	//   ....[63]....
        /*0270*/ 	.word	0x00013410


	//   ....[64]....
        /*0274*/ 	.word	0x000134e0


	//   ....[65]....
        /*0278*/ 	.word	0x00013560


	//   ....[66]....
        /*027c*/ 	.word	0x00013640


	//   ....[67]....
        /*0280*/ 	.word	0x00013a40


	//----- nvinfo : EIATTR_REG_RECONFIG
	.align		4
.L_1303:
        /*0284*/ 	.byte	0x01, 0x54
	.zero		2


	//----- nvinfo : EIATTR_SYSCALL_OFFSETS
	.align		4
        /*0288*/ 	.byte	0x04, 0x46
        /*028a*/ 	.short	(.L_1305 - .L_1304)


	//   ....[0]....
.L_1304:
        /*028c*/ 	.word	0x00001310


	//   ....[1]....
        /*0290*/ 	.word	0x0000f1d0


	//   ....[2]....
        /*0294*/ 	.word	0x0000f310


	//   ....[3]....
        /*0298*/ 	.word	0x0000f400


	//   ....[4]....
        /*029c*/ 	.word	0x0000fb50


	//----- nvinfo : EIATTR_MBARRIER_INSTR_OFFSETS
	.align		4
.L_1305:
        /*02a0*/ 	.byte	0x04, 0x39
        /*02a2*/ 	.short	(.L_1307 - .L_1306)


	//   ....[0]....
.L_1306:
        /*02a4*/ 	.word	0x00000250
        /*02a8*/ 	.word	0x000000ff
        /*02ac*/ 	.word	0x00031c00
        /*02b0*/ 	.short	0x0100
        /*02b2*/ 	.byte	0x08
	.zero		1


	//   ....[1]....
        /*02b4*/ 	.word	0x00000260
        /*02b8*/ 	.word	0x000000ff
        /*02bc*/ 	.word	0x00031c20
        /*02c0*/ 	.short	0x0100
        /*02c2*/ 	.byte	0x08
	.zero		1


	//   ....[2]....
        /*02c4*/ 	.word	0x00000350
        /*02c8*/ 	.word	0x000000ff
        /*02cc*/ 	.word	0x00031c30
        /*02d0*/ 	.short	0x0100
        /*02d2*/ 	.byte	0x08
	.zero		1


	//   ....[3]....
        /*02d4*/ 	.word	0x00000360
        /*02d8*/ 	.word	0x000000ff
        /*02dc*/ 	.word	0x00031c40
        /*02e0*/ 	.short	0x0100
        /*02e2*/ 	.byte	0x08
	.zero		1


	//   ....[4]....
        /*02e4*/ 	.word	0x00000370
        /*02e8*/ 	.word	0x000000ff
        /*02ec*/ 	.word	0x00031c38
        /*02f0*/ 	.short	0x0100
        /*02f2*/ 	.byte	0x08
	.zero		1


	//   ....[5]....
        /*02f4*/ 	.word	0x00000380
        /*02f8*/ 	.word	0x000000ff
        /*02fc*/ 	.word	0x00031c48
        /*0300*/ 	.short	0x0100
        /*0302*/ 	.byte	0x08
	.zero		1


	//   ....[6]....
        /*0304*/ 	.word	0x000004b0
        /*0308*/ 	.word	0x000000ff
        /*030c*/ 	.word	0x00031c50
        /*0310*/ 	.short	0x0100
        /*0312*/ 	.byte	0x08
	.zero		1


	//   ....[7]....
        /*0314*/ 	.word	0x000004c0
        /*0318*/ 	.word	0x000000ff
        /*031c*/ 	.word	0x00031c60
        /*0320*/ 	.short	0x0100
        /*0322*/ 	.byte	0x08
	.zero		1


	//   ....[8]....
        /*0324*/ 	.word	0x000004d0
        /*0328*/ 	.word	0x000000ff
        /*032c*/ 	.word	0x00031c58
        /*0330*/ 	.short	0x0100
        /*0332*/ 	.byte	0x08
	.zero		1


	//   ....[9]....
        /*0334*/ 	.word	0x000004e0
        /*0338*/ 	.word	0x000000ff
        /*033c*/ 	.word	0x00031c68
        /*0340*/ 	.short	0x0100
        /*0342*/ 	.byte	0x08
	.zero		1


	//   ....[10]....
        /*0344*/ 	.word	0x000005d0
        /*0348*/ 	.word	0x000000ff
        /*034c*/ 	.word	0x00031c70
        /*0350*/ 	.short	0x0100
        /*0352*/ 	.byte	0x06
	.zero		1


	//   ....[11]....
        /*0354*/ 	.word	0x000005e0
        /*0358*/ 	.word	0x000000ff
        /*035c*/ 	.word	0x00031c80
        /*0360*/ 	.short	0x0100
        /*0362*/ 	.byte	0x06
	.zero		1


	//   ....[12]....
        /*0364*/ 	.word	0x000005f0
        /*0368*/ 	.word	0x000000ff
        /*036c*/ 	.word	0x00031c78
        /*0370*/ 	.short	0x0100
        /*0372*/ 	.byte	0x06
	.zero		1


	//   ....[13]....
        /*0374*/ 	.word	0x00000600
        /*0378*/ 	.word	0x000000ff
        /*037c*/ 	.word	0x00031c88
        /*0380*/ 	.short	0x0100
        /*0382*/ 	.byte	0x06
	.zero		1


	//   ....[14]....
        /*0384*/ 	.word	0x00000730
        /*0388*/ 	.word	0x000000ff
        /*038c*/ 	.word	0x00031c90
        /*0390*/ 	.short	0x0100
        /*0392*/ 	.byte	0x08
	.zero		1


	//   ....[15]....
        /*0394*/ 	.word	0x00000740
        /*0398*/ 	.word	0x000000ff
        /*039c*/ 	.word	0x00031ca0
        /*03a0*/ 	.short	0x0100
        /*03a2*/ 	.byte	0x08
	.zero		1


	//   ....[16]....
        /*03a4*/ 	.word	0x00000750
        /*03a8*/ 	.word	0x000000ff
        /*03ac*/ 	.word	0x00031c98
        /*03b0*/ 	.short	0x0100
        /*03b2*/ 	.byte	0x08
	.zero		1


	//   ....[17]....
        /*03b4*/ 	.word	0x00000760
        /*03b8*/ 	.word	0x000000ff
        /*03bc*/ 	.word	0x00031ca8
        /*03c0*/ 	.short	0x0100
        /*03c2*/ 	.byte	0x08
	.zero		1


	//   ....[18]....
        /*03c4*/ 	.word	0x00000890
        /*03c8*/ 	.word	0x000000ff
        /*03cc*/ 	.word	0x00031cb0
        /*03d0*/ 	.short	0x0100
        /*03d2*/ 	.byte	0x08
	.zero		1


	//   ....[19]....
        /*03d4*/ 	.word	0x000008a0
        /*03d8*/ 	.word	0x000000ff
        /*03dc*/ 	.word	0x00031cc0
        /*03e0*/ 	.short	0x0100
        /*03e2*/ 	.byte	0x08
	.zero		1


	//   ....[20]....
        /*03e4*/ 	.word	0x000008b0
        /*03e8*/ 	.word	0x000000ff
        /*03ec*/ 	.word	0x00031cb8
        /*03f0*/ 	.short	0x0100
        /*03f2*/ 	.byte	0x08
	.zero		1


	//   ....[21]....
        /*03f4*/ 	.word	0x000008c0
        /*03f8*/ 	.word	0x000000ff
        /*03fc*/ 	.word	0x00031cc8
        /*0400*/ 	.short	0x0100
        /*0402*/ 	.byte	0x08
	.zero		1


	//   ....[22]....
        /*0404*/ 	.word	0x00001340
        /*0408*/ 	.word	0x000000ff
        /*040c*/ 	.word	0x00031c00
        /*0410*/ 	.short	0x010a
        /*0412*/ 	.byte	0x38
	.zero		1


	//   ....[23]....
        /*0414*/ 	.word	0x00001390
        /*0418*/ 	.word	0x000000ff
        /*041c*/ 	.word	0x00031c30
        /*0420*/ 	.short	0x010a
        /*0422*/ 	.byte	0x38
	.zero		1


	//   ....[24]....
        /*0424*/ 	.word	0x00001400
        /*0428*/ 	.word	0x000000ff
        /*042c*/ 	.word	0x00031c30
        /*0430*/ 	.short	0x010a
        /*0432*/ 	.byte	0x38
	.zero		1


	//   ....[25]....
        /*0434*/ 	.word	0x00004160
        /*0438*/ 	.word	0x00000015
        /*043c*/ 	.word	0x00000000
        /*0440*/ 	.short	0x0101
        /*0442*/ 	.byte	0x3f
	.zero		1


	//   ....[26]....
        /*0444*/ 	.word	0x00005000
        /*0448*/ 	.word	0x000000ff
        /*044c*/ 	.word	0x00031c30
        /*0450*/ 	.short	0x010a
        /*0452*/ 	.byte	0x06
	.zero		1


	//   ....[27]....
        /*0454*/ 	.word	0x00005040
        /*0458*/ 	.word	0x000000ff
        /*045c*/ 	.word	0x00031c30
        /*0460*/ 	.short	0x010a
        /*0462*/ 	.byte	0x06
	.zero		1


	//   ....[28]....
        /*0464*/ 	.word	0x00006700
        /*0468*/ 	.word	0x000000ff
        /*046c*/ 	.word	0x00031c50
        /*0470*/ 	.short	0x010a
        /*0472*/ 	.byte	0x06
	.zero		1


	//   ....[29]....
        /*0474*/ 	.word	0x00006740
        /*0478*/ 	.word	0x000000ff
        /*047c*/ 	.word	0x00031c50
        /*0480*/ 	.short	0x010a
        /*0482*/ 	.byte	0x06
	.zero		1


	//   ....[30]....
        /*0484*/ 	.word	0x00008450
        /*0488*/ 	.word	0x0000004b
        /*048c*/ 	.word	0x00000000
        /*0490*/ 	.short	0x0101
        /*0492*/ 	.byte	0x3f
	.zero		1


	//   ....[31]....
        /*0494*/ 	.word	0x000084f0
        /*0498*/ 	.word	0x0000008d
        /*049c*/ 	.word	0x00000000
        /*04a0*/ 	.short	0x0101
        /*04a2*/ 	.byte	0x3f
	.zero		1


	//   ....[32]....
        /*04a4*/ 	.word	0x00009430
        /*04a8*/ 	.word	0x000000ff
        /*04ac*/ 	.word	0x00031c30
        /*04b0*/ 	.short	0x010a
        /*04b2*/ 	.byte	0x05
	.zero		1


	//   ....[33]....
        /*04b4*/ 	.word	0x00009470
        /*04b8*/ 	.word	0x000000ff
        /*04bc*/ 	.word	0x00031c30
        /*04c0*/ 	.short	0x010a
        /*04c2*/ 	.byte	0x05
	.zero		1


	//   ....[34]....
        /*04c4*/ 	.word	0x0000ab40
        /*04c8*/ 	.word	0x000000ff
        /*04cc*/ 	.word	0x00031c50
        /*04d0*/ 	.short	0x010a
        /*04d2*/ 	.byte	0x05
	.zero		1


	//   ....[35]....
        /*04d4*/ 	.word	0x0000ab80
        /*04d8*/ 	.word	0x000000ff
        /*04dc*/ 	.word	0x00031c50
        /*04e0*/ 	.short	0x010a
        /*04e2*/ 	.byte	0x05
	.zero		1


	//   ....[36]....
        /*04e4*/ 	.word	0x0000bf10
        /*04e8*/ 	.word	0x00000086
        /*04ec*/ 	.word	0x00000000
        /*04f0*/ 	.short	0x0101
        /*04f2*/ 	.byte	0x3f
	.zero		1


	//   ....[37]....
        /*04f4*/ 	.word	0x0000bf90
        /*04f8*/ 	.word	0x00000050
        /*04fc*/ 	.word	0x00000000
        /*0500*/ 	.short	0x0101
        /*0502*/ 	.byte	0x3f
	.zero		1


	//   ....[38]....
        /*0504*/ 	.word	0x0000cae0
        /*0508*/ 	.word	0x000000ff
        /*050c*/ 	.word	0x00031c50
        /*0510*/ 	.short	0x010a
        /*0512*/ 	.byte	0x09
	.zero		1


	//   ....[39]....
        /*0514*/ 	.word	0x0000cb20
        /*0518*/ 	.word	0x000000ff
        /*051c*/ 	.word	0x00031c50
        /*0520*/ 	.short	0x010a
        /*0522*/ 	.byte	0x09
	.zero		1


	//   ....[40]....
        /*0524*/ 	.word	0x0000d150
        /*0528*/ 	.word	0x00000004
        /*052c*/ 	.word	0x00000000
        /*0530*/ 	.short	0x0101
        /*0532*/ 	.byte	0x3f
	.zero		1


	//   ....[41]....
        /*0534*/ 	.word	0x0000dc90
        /*0538*/ 	.word	0x000000ff
        /*053c*/ 	.word	0x00000000
        /*0540*/ 	.short	0x0101
        /*0542*/ 	.byte	0x04
	.zero		1


	//   ....[42]....
        /*0544*/ 	.word	0x0000f700
        /*0548*/ 	.word	0x000000ff
        /*054c*/ 	.word	0x00031c40
        /*0550*/ 	.short	0x010a
        /*0552*/ 	.byte	0x26
	.zero		1


	//   ....[43]....
        /*0554*/ 	.word	0x000104b0
        /*0558*/ 	.word	0x000000ff
        /*055c*/ 	.word	0x00031c00
        /*0560*/ 	.short	0x0107
        /*0562*/ 	.byte	0x26
	.zero		1


	//   ....[44]....
        /*0564*/ 	.word	0x00010500
        /*0568*/ 	.word	0x000000ff
        /*056c*/ 	.word	0x00031c00
        /*0570*/ 	.short	0x0101
        /*0572*/ 	.byte	0x26
	.zero		1


	//   ....[45]....
        /*0574*/ 	.word	0x00010530
        /*0578*/ 	.word	0x000000ff
        /*057c*/ 	.word	0x00031c20
        /*0580*/ 	.short	0x010a
        /*0582*/ 	.byte	0x26
	.zero		1


	//   ....[46]....
        /*0584*/ 	.word	0x00010870
        /*0588*/ 	.word	0x000000ff
        /*058c*/ 	.word	0x00031c48
        /*0590*/ 	.short	0x010a
        /*0592*/ 	.byte	0x26
	.zero		1


	//   ....[47]....
        /*0594*/ 	.word	0x00010c40
        /*0598*/ 	.word	0x000000ff
        /*059c*/ 	.word	0x00031c60
        /*05a0*/ 	.short	0x010a
        /*05a2*/ 	.byte	0x26
	.zero		1


	//   ....[48]....
        /*05a4*/ 	.word	0x000111c0
        /*05a8*/ 	.word	0x000000ff
        /*05ac*/ 	.word	0x00031c40
        /*05b0*/ 	.short	0x010a
        /*05b2*/ 	.byte	0x26
	.zero		1


	//   ....[49]....
        /*05b4*/ 	.word	0x000115a0
        /*05b8*/ 	.word	0x000000ff
        /*05bc*/ 	.word	0x00031c68
        /*05c0*/ 	.short	0x010a
        /*05c2*/ 	.byte	0x26
	.zero		1


	//   ....[50]....
        /*05c4*/ 	.word	0x00011b60
        /*05c8*/ 	.word	0x000000ff
        /*05cc*/ 	.word	0x00031c48
        /*05d0*/ 	.short	0x010a
        /*05d2*/ 	.byte	0x26
	.zero		1


	//   ....[51]....
        /*05d4*/ 	.word	0x00011f20
        /*05d8*/ 	.word	0x000000ff
        /*05dc*/ 	.word	0x00031c60
        /*05e0*/ 	.short	0x010a
        /*05e2*/ 	.byte	0x26
	.zero		1


	//   ....[52]....
        /*05e4*/ 	.word	0x00012360
        /*05e8*/ 	.word	0x00000003
        /*05ec*/ 	.word	0x00031c60
        /*05f0*/ 	.short	0x010a
        /*05f2*/ 	.byte	0x3f
	.zero		1


	//   ....[53]....
        /*05f4*/ 	.word	0x000127c0
        /*05f8*/ 	.word	0x00000007
        /*05fc*/ 	.word	0x00031c20
        /*0600*/ 	.short	0x010a
        /*0602*/ 	.byte	0x3f
	.zero		1


	//   ....[54]....
        /*0604*/ 	.word	0x00012930
        /*0608*/ 	.word	0x00000005
        /*060c*/ 	.word	0x00000000
        /*0610*/ 	.short	0x010a
        /*0612*/ 	.byte	0x3f
	.zero		1


	//   ....[55]....
        /*0614*/ 	.word	0x000129a0
        /*0618*/ 	.word	0x00000003
        /*061c*/ 	.word	0x00000000
        /*0620*/ 	.short	0x010a
        /*0622*/ 	.byte	0x3f
	.zero		1


	//   ....[56]....
        /*0624*/ 	.word	0x00012a00
        /*0628*/ 	.word	0x00000005
        /*062c*/ 	.word	0x00000000
        /*0630*/ 	.short	0x010a
        /*0632*/ 	.byte	0x3f
	.zero		1


	//   ....[57]....
        /*0634*/ 	.word	0x00012a30
        /*0638*/ 	.word	0x00000003
        /*063c*/ 	.word	0x00000000
        /*0640*/ 	.short	0x010a
        /*0642*/ 	.byte	0x3f
	.zero		1


	//   ....[58]....
        /*0644*/ 	.word	0x00012aa0
        /*0648*/ 	.word	0x00000003
        /*064c*/ 	.word	0x00031c00
        /*0650*/ 	.short	0x010a
        /*0652*/ 	.byte	0x3f
	.zero		1


	//   ....[59]....
        /*0654*/ 	.word	0x00012b00
        /*0658*/ 	.word	0x00000005
        /*065c*/ 	.word	0x00031c30
        /*0660*/ 	.short	0x010a
        /*0662*/ 	.byte	0x3f
	.zero		1


	//   ....[60]....
        /*0664*/ 	.word	0x00012b60
        /*0668*/ 	.word	0x00000005
        /*066c*/ 	.word	0x00031c30
        /*0670*/ 	.short	0x010a
        /*0672*/ 	.byte	0x3f
	.zero		1


	//   ....[61]....
        /*0674*/ 	.word	0x00012bc0
        /*0678*/ 	.word	0x00000005
        /*067c*/ 	.word	0x00031c50
        /*0680*/ 	.short	0x010a
        /*0682*/ 	.byte	0x3f
	.zero		1


	//   ....[62]....
        /*0684*/ 	.word	0x00012c20
        /*0688*/ 	.word	0x00000005
        /*068c*/ 	.word	0x00031c30
        /*0690*/ 	.short	0x010a
        /*0692*/ 	.byte	0x3f
	.zero		1


	//   ....[63]....
        /*0694*/ 	.word	0x00012c80
        /*0698*/ 	.word	0x00000005
        /*069c*/ 	.word	0x00031c50
        /*06a0*/ 	.short	0x010a
        /*06a2*/ 	.byte	0x3f
	.zero		1


	//   ....[64]....
        /*06a4*/ 	.word	0x00012ce0
        /*06a8*/ 	.word	0x00000003
        /*06ac*/ 	.word	0x00031c50
        /*06b0*/ 	.short	0x010a
        /*06b2*/ 	.byte	0x3f
	.zero		1


	//   ....[65]....
        /*06b4*/ 	.word	0x00012e40
        /*06b8*/ 	.word	0x00000003
        /*06bc*/ 	.word	0x00031c40
        /*06c0*/ 	.short	0x010a
        /*06c2*/ 	.byte	0x3f
	.zero		1


	//   ....[66]....
        /*06c4*/ 	.word	0x00013680
        /*06c8*/ 	.word	0x00000003
        /*06cc*/ 	.word	0x00031c20
        /*06d0*/ 	.short	0x010a
        /*06d2*/ 	.byte	0x3f
	.zero		1


	//   ....[67]....
        /*06d4*/ 	.word	0x000136e0
        /*06d8*/ 	.word	0x00000003
        /*06dc*/ 	.word	0x00031c48
        /*06e0*/ 	.short	0x010a
        /*06e2*/ 	.byte	0x3f
	.zero		1


	//   ....[68]....
        /*06e4*/ 	.word	0x00013740
        /*06e8*/ 	.word	0x00000003
        /*06ec*/ 	.word	0x00031c60
        /*06f0*/ 	.short	0x010a
        /*06f2*/ 	.byte	0x3f
	.zero		1


	//   ....[69]....
        /*06f4*/ 	.word	0x000137a0
        /*06f8*/ 	.word	0x00000003
        /*06fc*/ 	.word	0x00031c40
        /*0700*/ 	.short	0x010a
        /*0702*/ 	.byte	0x3f
	.zero		1


	//   ....[70]....
        /*0704*/ 	.word	0x00013800
        /*0708*/ 	.word	0x00000003
        /*070c*/ 	.word	0x00031c68
        /*0710*/ 	.short	0x010a
        /*0712*/ 	.byte	0x3f
	.zero		1


	//   ....[71]....
        /*0714*/ 	.word	0x00013860
        /*0718*/ 	.word	0x00000002
        /*071c*/ 	.word	0x00031c48
        /*0720*/ 	.short	0x010a
        /*0722*/ 	.byte	0x3f
	.zero		1


	//   ....[72]....
        /*0724*/ 	.word	0x000138c0
        /*0728*/ 	.word	0x00000002
        /*072c*/ 	.word	0x00031c60
        /*0730*/ 	.short	0x010a
        /*0732*/ 	.byte	0x3f
	.zero		1


	//   ....[73]....
        /*0734*/ 	.word	0x00013910
        /*0738*/ 	.word	0x00000003
        /*073c*/ 	.word	0x00031c60
        /*0740*/ 	.short	0x010a
        /*0742*/ 	.byte	0x3f
	.zero		1


	//   ....[74]....
        /*0744*/ 	.word	0x00013960
        /*0748*/ 	.word	0x00000007
        /*074c*/ 	.word	0x00031c20
        /*0750*/ 	.short	0x010a
        /*0752*/ 	.byte	0x3f
	.zero		1


	//   ....[75]....
        /*0754*/ 	.word	0x00013b00
        /*0758*/ 	.word	0x00000005
        /*075c*/ 	.word	0x00000000
        /*0760*/ 	.short	0x010a
        /*0762*/ 	.byte	0x3f
	.zero		1


	//   ....[76]....
        /*0764*/ 	.word	0x00013b50
        /*0768*/ 	.word	0x00000003
        /*076c*/ 	.word	0x00000000
        /*0770*/ 	.short	0x010a
        /*0772*/ 	.byte	0x3f
	.zero		1


	//   ....[77]....
        /*0774*/ 	.word	0x00013ba0
        /*0778*/ 	.word	0x00000005
        /*077c*/ 	.word	0x00000000
        /*0780*/ 	.short	0x010a
        /*0782*/ 	.byte	0x3f
	.zero		1


	//----- nvinfo : EIATTR_NUM_MBARRIERS
	.align		4
.L_1307:
        /*0784*/ 	.byte	0x03, 0x38
        /*0786*/ 	.short	0x0016


	//----- nvinfo : EIATTR_EXIT_INSTR_OFFSETS
	.align		4
        /*0788*/ 	.byte	0x04, 0x1c
        /*078a*/ 	.short	(.L_1309 - .L_1308)


	//   ....[0]....
.L_1308:
        /*078c*/ 	.word	0x00012a80


	//----- nvinfo : EIATTR_MAX_THREADS
	.align		4
.L_1309:
        /*0790*/ 	.byte	0x04, 0x05
        /*0792*/ 	.short	(.L_1311 - .L_1310)
.L_1310:
        /*0794*/ 	.word	0x00000200
        /*0798*/ 	.word	0x00000001
        /*079c*/ 	.word	0x00000001


	//----- nvinfo : EIATTR_CRS_STACK_SIZE
	.align		4
.L_1311:
        /*07a0*/ 	.byte	0x04, 0x1e
        /*07a2*/ 	.short	(.L_1313 - .L_1312)
.L_1312:
        /*07a4*/ 	.word	0x00000000


	//----- nvinfo : EIATTR_CBANK_PARAM_SIZE
	.align		4
.L_1313:
        /*07a8*/ 	.byte	0x03, 0x19
        /*07aa*/ 	.short	0x0a70


	//----- nvinfo : EIATTR_PARAM_CBANK
	.align		4
        /*07ac*/ 	.byte	0x04, 0x0a
        /*07ae*/ 	.short	(.L_1315 - .L_1314)
	.align		4
.L_1314:
        /*07b0*/ 	.word	index@(.nv.constant0._ZN7cutlass13device_kernelIN5flash11enable_sm90INS1_16FlashAttnFwdSm90INS1_25CollectiveMainloopFwdSm90ILi2EN4cute5tupleIJNS5_1CILi1EEES8_S8_EEENS6_IJNS7_ILi192EEENS7_ILi144EEENS7_ILi96EEEEEELi96ENS_6half_tEfNS_4arch4Sm90ELb1ELb0ELb0ELb0ELb0ELb0ELb0ELb0ELb1ELb1ELb1ELb0EEENS1_21CollectiveEpilogueFwdINS6_IJSA_SC_SB_EEES9_SE_SG_Li384ELb0ELb1ELb1ELb0EEENS1_19SingleTileSchedulerILb0ELb1ELb1ELi192EEEEEEEEEvNT_6ParamsE)
        /*07b4*/ 	.short	0x0210
        /*07b6*/ 	.short	0x0a70


	//----- nvinfo : EIATTR_SW_WAR
	.align		4
.L_1315:
        /*07b8*/ 	.byte	0x04, 0x36
        /*07ba*/ 	.short	(.L_1317 - .L_1316)
.L_1316:
        /*07bc*/ 	.word	0x00000008
.L_1317:


//--------------------- .nv.info._ZN7cutlass13device_kernelIN5flash11enable_sm90INS1_16FlashAttnFwdSm90INS1_25CollectiveMainloopFwdSm90ILi2EN4cute5tupleIJNS5_1CILi1EEES8_S8_EEENS6_IJNS7_ILi192EEENS7_ILi144EEENS7_ILi96EEEEEELi96ENS_6half_tEfNS_4arch4Sm90ELb1ELb0ELb0ELb1ELb0ELb0ELb0ELb0ELb1ELb1ELb1ELb0EEENS1_21CollectiveEpilogueFwdINS6_IJSA_SC_SB_EEES9_SE_SG_Li384ELb1ELb1ELb1ELb0EEENS1_36VarlenDynamicPersistentTileSchedulerILi192ELi144ELi384ELi128ELb1ELb1ELb1ELb1ELb1ELb1EEEEEEEEEvNT_6ParamsE --------------------------
	.section	.nv.info._ZN7cutlass13device_kernelIN5flash11enable_sm90INS1_16FlashAttnFwdSm90INS1_25CollectiveMainloopFwdSm90ILi2EN4cute5tupleIJNS5_1CILi1EEES8_S8_EEENS6_IJNS7_ILi192EEENS7_ILi144EEENS7_ILi96EEEEEELi96ENS_6half_tEfNS_4arch4Sm90ELb1ELb0ELb0ELb1ELb0ELb0ELb0ELb0ELb1ELb1ELb1ELb0EEENS1_21CollectiveEpilogueFwdINS6_IJSA_SC_SB_EEES9_SE_SG_Li384ELb1ELb1ELb1ELb0EEENS1_36VarlenDynamicPersistentTileSchedulerILi192ELi144ELi384ELi128ELb1ELb1ELb1ELb1ELb1ELb1EEEEEEEEEvNT_6ParamsE,"",@"SHT_CUDA_INFO"
	.sectionflags	@""
	.align	4


	//----- nvinfo : EIATTR_CUDA_API_VERSION
	.align		4
        /*0000*/ 	.byte	0x04, 0x37
        /*0002*/ 	.short	(.L_1319 - .L_1318)
.L_1318:
        /*0004*/ 	.word	0x00000082


	//----- nvinfo : EIATTR_KPARAM_INFO
	.align		4
.L_1319:
        /*0008*/ 	.byte	0x04, 0x17
        /*000a*/ 	.short	(.L_1321 - .L_1320)
.L_1320:
        /*000c*/ 	.word	0x00000000
        /*0010*/ 	.short	0x0000
        /*0012*/ 	.short	0x0070
        /*0014*/ 	.byte	0x00, 0xf0, 0x01, 0x2a


	//----- nvinfo : EIATTR_SPARSE_MMA_MASK
	.align		4
.L_1321:
        /*0018*/ 	.byte	0x03, 0x50
        /*001a*/ 	.short	0x0000


	//----- nvinfo : EIATTR_MAXREG_COUNT
	.align		4
        /*001c*/ 	.byte	0x03, 0x1b
        /*001e*/ 	.short	0x0080


	//----- nvinfo : EIATTR_NUM_BARRIERS
	.align		4
        /*0020*/ 	.byte	0x02, 0x4c
        /*0022*/ 	.byte	0x10
	.zero		1


	//----- nvinfo : EIATTR_EXTERNS
	.align		4
        /*0024*/ 	.byte	0x04, 0x0f
        /*0026*/ 	.short	(.L_1323 - .L_1322)


	//   ....[0]....
	.align		4
.L_1322:
        /*0028*/ 	.word	index@(__assertfail)


	//----- nvinfo : EIATTR_ANNOTATIONS
	.align		4
.L_1323:
        /*002c*/ 	.byte	0x04, 0x55
        /*002e*/ 	.short	(.L_1325 - .L_1324)


	//   ....[0]....
.L_1324:
        /* <DEDUP_REMOVED lines=33> */


	//----- nvinfo : EIATTR_MERCURY_ISA_VERSION
	.align		4
.L_1325:
        /*0228*/ 	.byte	0x03, 0x5f
        /*022a*/ 	.short	0x0101


	//----- nvinfo : EIATTR_UNUSED_LOAD_BYTE_OFFSET
	.align		4
        /*022c*/ 	.byte	0x04, 0x44
        /*022e*/ 	.short	(.L_1327 - .L_1326)


	//   ....[0]....
.L_1326:
        /*0230*/ 	.word	0x00000a60
        /*0234*/ 	.word	0x0000fff0


	//   ....[1]....
        /*0238*/ 	.word	0x0000df70
        /*023c*/ 	.word	0x0000fff0


	//----- nvinfo : EIATTR_INT_WARP_WIDE_INSTR_OFFSETS
	.align		4
.L_1327:
        /*0240*/ 	.byte	0x04, 0x31
        /*0242*/ 	.short	(.L_1329 - .L_1328)


	//   ....[0]....
.L_1328:
        /*0244*/ 	.word	0x00000130


	//   ....[1]....
        /*0248*/ 	.word	0x00000170


	//   ....[2]....
        /*024c*/ 	.word	0x000001e0


	//   ....[3]....
        /*0250*/ 	.word	0x00012700


	//   ....[4]....
        /*0254*/ 	.word	0x000127a0


	//   ....[5]....
        /*0258*/ 	.word	0x000162d0


	//   ....[6]....
        /*025c*/ 	.word	0x00016370


	//----- nvinfo : EIATTR_COOP_GROUP_MASK_REGIDS
	.align		4
.L_1329:
        /*0260*/ 	.byte	0x04, 0x29
        /*0262*/ 	.short	(.L_1331 - .L_1330)


	//   ....[0]....
.L_1330:
        /*0264*/ 	.word	0xffffffff


	//   ....[1]....
        /*0268*/ 	.word	0xffffffff


	//   ....[2]....
        /*026c*/ 	.word	0xffffffff


	//   ....[3]....
        /*0270*/ 	.word	0xffffffff


	//   ....[4]....
        /*0274*/ 	.word	0xffffffff


	//   ....[5]....
        /*0278*/ 	.word	0xffffffff


	//   ....[6]....
        /*027c*/ 	.word	0xffffffff


	//   ....[7]....
        /*0280*/ 	.word	0xffffffff


	//   ....[8]....
        /*0284*/ 	.word	0xffffffff


	//   ....[9]....
        /*0288*/ 	.word	0xffffffff


	//   ....[10]....
        /*028c*/ 	.word	0xffffffff


	//   ....[11]....
        /*0290*/ 	.word	0xffffffff


	//   ....[12]....
        /*0294*/ 	.word	0xffffffff


	//   ....[13]....
        /*0298*/ 	.word	0xffffffff


	//   ....[14]....
        /*029c*/ 	.word	0xffffffff


	//   ....[15]....
        /*02a0*/ 	.word	0xffffffff


	//   ....[16]....
        /*02a4*/ 	.word	0xffffffff


	//   ....[17]....
        /*02a8*/ 	.word	0xffffffff


	//   ....[18]....
        /*02ac*/ 	.word	0xffffffff


	//   ....[19]....
        /*02b0*/ 	.word	0xffffffff


	//   ....[20]....
        /*02b4*/ 	.word	0xffffffff


	//   ....[21]....
        /*02b8*/ 	.word	0xffffffff


	//   ....[22]....
        /*02bc*/ 	.word	0xffffffff


	//   ....[23]....
        /*02c0*/ 	.word	0xffffffff


	//   ....[24]....
        /*02c4*/ 	.word	0xffffffff


	//   ....[25]....
        /*02c8*/ 	.word	0xffffffff


	//   ....[26]....
        /*02cc*/ 	.word	0xffffffff


	//   ....[27]....
        /*02d0*/ 	.word	0xffffffff


	//   ....[28]....
        /*02d4*/ 	.word	0xffffffff


	//   ....[29]....
        /*02d8*/ 	.word	0xffffffff


	//   ....[30]....
        /*02dc*/ 	.word	0xffffffff


	//   ....[31]....
        /*02e0*/ 	.word	0xffffffff


	//   ....[32]....
        /*02e4*/ 	.word	0xffffffff


	//   ....[33]....
        /*02e8*/ 	.word	0xffffffff


	//   ....[34]....
        /*02ec*/ 	.word	0xffffffff


	//   ....[35]....
        /*02f0*/ 	.word	0xffffffff


	//   ....[36]....
        /*02f4*/ 	.word	0xffffffff


	//   ....[37]....
        /*02f8*/ 	.word	0xffffffff


	//   ....[38]....
        /*02fc*/ 	.word	0xffffffff


	//   ....[39]....
        /*0300*/ 	.word	0xffffffff


	//   ....[40]....
        /*0304*/ 	.word	0xffffffff


	//   ....[41]....
        /*0308*/ 	.word	0xffffffff


	//   ....[42]....
        /*030c*/ 	.word	0xffffffff


	//   ....[43]....
        /*0310*/ 	.word	0xffffffff


	//   ....[44]....
        /*0314*/ 	.word	0xffffffff


	//   ....[45]....
        /*0318*/ 	.word	0xffffffff


	//   ....[46]....
        /*031c*/ 	.word	0xffffffff


	//   ....[47]....
        /*0320*/ 	.word	0xffffffff


	//   ....[48]....
        /*0324*/ 	.word	0xffffffff


	//   ....[49]....
        /*0328*/ 	.word	0xffffffff


	//   ....[50]....
        /*032c*/ 	.word	0xffffffff


	//   ....[51]....
        /*0330*/ 	.word	0xffffffff


	//   ....[52]....
        /*0334*/ 	.word	0xffffffff


	//   ....[53]....
        /*0338*/ 	.word	0xffffffff


	//   ....[54]....
        /*033c*/ 	.word	0xffffffff


	//   ....[55]....
        /*0340*/ 	.word	0xffffffff


	//   ....[56]....
        /*0344*/ 	.word	0xffffffff


	//   ....[57]....
        /*0348*/ 	.word	0xffffffff


	//   ....[58]....
        /*034c*/ 	.word	0xffffffff


	//   ....[59]....
        /*0350*/ 	.word	0xffffffff


	//   ....[60]....
        /*0354*/ 	.word	0xffffffff


	//   ....[61]....
        /*0358*/ 	.word	0xffffffff


	//   ....[62]....
        /*035c*/ 	.word	0xffffffff


	//   ....[63]....
        /*0360*/ 	.word	0xffffffff


	//   ....[64]....
        /*0364*/ 	.word	0xffffffff


	//   ....[65]....
        /*0368*/ 	.word	0xffffffff


	//   ....[66]....
        /*036c*/ 	.word	0xffffffff


	//   ....[67]....
        /*0370*/ 	.word	0xffffffff


	//   ....[68]....
        /*0374*/ 	.word	0xffffffff


	//   ....[69]....
        /*0378*/ 	.word	0xffffffff


	//   ....[70]....
        /*037c*/ 	.word	0xffffffff


	//   ....[71]....
        /*0380*/ 	.word	0xffffffff


	//   ....[72]....
        /*0384*/ 	.word	0xffffffff


	//   ....[73]....
        /*0388*/ 	.word	0xffffffff


	//   ....[74]....
        /*038c*/ 	.word	0xffffffff


	//   ....[75]....
        /*0390*/ 	.word	0xffffffff


	//   ....[76]....
        /*0394*/ 	.word	0xffffffff


	//   ....[77]....
        /*0398*/ 	.word	0xffffffff


	//   ....[78]....
        /*039c*/ 	.word	0xffffffff


	//   ....[79]....
        /*03a0*/ 	.word	0xffffffff


	//   ....[80]....
        /*03a4*/ 	.word	0xffffffff


	//   ....[81]....
        /*03a8*/ 	.word	0xffffffff


	//   ....[82]....
        /*03ac*/ 	.word	0xffffffff


	//   ....[83]....
        /*03b0*/ 	.word	0xffffffff


	//   ....[84]....
        /*03b4*/ 	.word	0xffffffff


	//   ....[85]....
        /*03b8*/ 	.word	0xffffffff


	//   ....[86]....
        /*03bc*/ 	.word	0xffffffff


	//   ....[87]....
        /*03c0*/ 	.word	0xffffffff


	//   ....[88]....
        /*03c4*/ 	.word	0xffffffff


	//   ....[89]....
        /*03c8*/ 	.word	0xffffffff


	//   ....[90]....
        /*03cc*/ 	.word	0xffffffff


	//   ....[91]....
        /*03d0*/ 	.word	0xffffffff


	//   ....[92]....
        /*03d4*/ 	.word	0xffffffff


	//   ....[93]....
        /*03d8*/ 	.word	0xffffffff


	//   ....[94]....
        /*03dc*/ 	.word	0xffffffff


	//   ....[95]....
        /*03e0*/ 	.word	0xffffffff


	//   ....[96]....
        /*03e4*/ 	.word	0x0500000f


	//   ....[97]....
        /*03e8*/ 	.word	0x0500000f


	//   ....[98]....
        /*03ec*/ 	.word	0x0500000f


	//   ....[99]....
        /*03f0*/ 	.word	0x0500000f


	//   ....[100]....
        /*03f4*/ 	.word	0x0500000f


	//   ....[101]....
        /*03f8*/ 	.word	0x0500000f


	//   ....[102]....
        /*03fc*/ 	.word	0x0500000f


	//   ....[103]....
        /*0400*/ 	.word	0x0500000f


	//   ....[104]....
        /*0404*/ 	.word	0x0500000f


	//   ....[105]....
        /*0408*/ 	.word	0x0500000f


	//   ....[106]....
        /*040c*/ 	.word	0x0500000f


	//   ....[107]....
        /*0410*/ 	.word	0x0500000f


	//   ....[108]....
        /*0414*/ 	.word	0x0500000f


	//   ....[109]....
        /*0418*/ 	.word	0x0500000f


	//   ....[110]....
        /*041c*/ 	.word	0x0500000f


	//   ....[111]....
        /*0420*/ 	.word	0x0500000f


	//   ....[112]....
        /*0424*/ 	.word	0x0500000f


	//   ....[113]....
        /*0428*/ 	.word	0x0500000f


	//   ....[114]....
        /*042c*/ 	.word	0x0500000f


	//   ....[115]....
        /*0430*/ 	.word	0x0500000f


	//   ....[116]....
        /*0434*/ 	.word	0x0500000f


	//   ....[117]....
        /*0438*/ 	.word	0x0500000f


	//   ....[118]....
        /*043c*/ 	.word	0x0500000f


	//   ....[119]....
        /*0440*/ 	.word	0x0500000f


	//   ....[120]....
        /*0444*/ 	.word	0x0500000f


	//   ....[121]....
        /*0448*/ 	.word	0x0500000f


	//   ....[122]....
        /*044c*/ 	.word	0x0500000f


	//   ....[123]....
        /*0450*/ 	.word	0x0500000f


	//   ....[124]....
        /*0454*/ 	.word	0x0500000f


	//   ....[125]....
        /*0458*/ 	.word	0x0500000f


	//   ....[126]....
        /*045c*/ 	.word	0x0500000f


	//   ....[127]....
        /*0460*/ 	.word	0x0500000f


	//----- nvinfo : EIATTR_COOP_GROUP_INSTR_OFFSETS
	.align		4
.L_1331:
        /*0464*/ 	.byte	0x04, 0x28
        /*0466*/ 	.short	(.L_1333 - .L_1332)


	//   ....[0]....
.L_1332:
        /*0468*/ 	.word	0x00000070


	//   ....[1]....
        /*046c*/ 	.word	0x00000140


	//   ....[2]....
        /*0470*/ 	.word	0x00000190


	//   ....[3]....
        /*0474*/ 	.word	0x000003c0


	//   ....[4]....
        /*0478*/ 	.word	0x00000520


	//   ....[5]....
        /*047c*/ 	.word	0x00000640


	//   ....[6]....
        /*0480*/ 	.word	0x000007a0


	//   ....[7]....
        /*0484*/ 	.word	0x00001d40


	//   ....[8]....
        /*0488*/ 	.word	0x00003430


	//   ....[9]....
        /*048c*/ 	.word	0x00003460


	//   ....[10]....
        /*0490*/ 	.word	0x00004000


	//   ....[11]....
        /*0494*/ 	.word	0x000040c0


	//   ....[12]....
        /*0498*/ 	.word	0x00004a10


	//   ....[13]....
        /*049c*/ 	.word	0x00004a90


	//   ....[14]....
        /*04a0*/ 	.word	0x00005950


	//   ....[15]....
        /*04a4*/ 	.word	0x000073b0


	//   ....[16]....
        /*04a8*/ 	.word	0x000073e0


	//   ....[17]....
        /*04ac*/ 	.word	0x000081b0


	//   ....[18]....
        /*04b0*/ 	.word	0x00008240


	//   ....[19]....
        /*04b4*/ 	.word	0x000089a0


	//   ....[20]....
        /*04b8*/ 	.word	0x00008a50


	//   ....[21]....
        /*04bc*/ 	.word	0x00009c70


	//   ....[22]....
        /*04c0*/ 	.word	0x0000b960


	//   ....[23]....
        /*04c4*/ 	.word	0x0000b980


	//   ....[24]....
        /*04c8*/ 	.word	0x0000c0b0


	//   ....[25]....
        /*04cc*/ 	.word	0x0000c110


	//   ....[26]....
        /*04d0*/ 	.word	0x0000d460


	//   ....[27]....
        /*04d4*/ 	.word	0x0000d590


	//   ....[28]....
        /*04d8*/ 	.word	0x0000d7c0


	//   ....[29]....
        /*04dc*/ 	.word	0x0000d800


	//   ....[30]....
        /*04e0*/ 	.word	0x0000d810


	//   ....[31]....
        /*04e4*/ 	.word	0x0000ea20


	//   ....[32]....
        /*04e8*/ 	.word	0x0000ea30


	//   ....[33]....
        /*04ec*/ 	.word	0x0000ea40


	//   ....[34]....
        /*04f0*/ 	.word	0x0000ea90


	//   ....[35]....
        /*04f4*/ 	.word	0x0000f1c0


	//   ....[36]....
        /*04f8*/ 	.word	0x0000f1e0


	//   ....[37]....
        /*04fc*/ 	.word	0x0000f2f0


	//   ....[38]....
        /*0500*/ 	.word	0x0000f310


	//   ....[39]....
        /*0504*/ 	.word	0x0000f840


	//   ....[40]....
        /*0508*/ 	.word	0x0000f850


	//   ....[41]....
        /*050c*/ 	.word	0x0000fba0


	//   ....[42]....
        /*0510*/ 	.word	0x0000fbb0


	//   ....[43]....
        /*0514*/ 	.word	0x00010980


	//   ....[44]....
        /*0518*/ 	.word	0x00010990


	//   ....[45]....
        /*051c*/ 	.word	0x00010aa0


	//   ....[46]....
        /*0520*/ 	.word	0x00010ac0


	//   ....[47]....
        /*0524*/ 	.word	0x00010c50


	//   ....[48]....
        /*0528*/ 	.word	0x00010e60


	//   ....[49]....
        /*052c*/ 	.word	0x00010e90


	//   ....[50]....
        /*0530*/ 	.word	0x00010ec0


	//   ....[51]....
        /*0534*/ 	.word	0x00010ef0


	//   ....[52]....
        /*0538*/ 	.word	0x00010f20


	//   ....[53]....
        /*053c*/ 	.word	0x00010f50


	//   ....[54]....
        /*0540*/ 	.word	0x000110f0


	//   ....[55]....
        /*0544*/ 	.word	0x00011120


	//   ....[56]....
        /*0548*/ 	.word	0x00011150


	//   ....[57]....
        /*054c*/ 	.word	0x00011180


	//   ....[58]....
        /*0550*/ 	.word	0x000111b0


	//   ....[59]....
        /*0554*/ 	.word	0x000111e0


	//   ....[60]....
        /*0558*/ 	.word	0x00011270


	//   ....[61]....
        /*055c*/ 	.word	0x000112a0


	//   ....[62]....
        /*0560*/ 	.word	0x000112b0


	//   ....[63]....
        /*0564*/ 	.word	0x000112f0


	//   ....[64]....
        /*0568*/ 	.word	0x00012cc0


	//   ....[65]....
        /*056c*/ 	.word	0x00013960


	//   ....[66]....
        /*0570*/ 	.word	0x00013980


	//   ....[67]....
        /*0574*/ 	.word	0x00013a40


	//   ....[68]....
        /*0578*/ 	.word	0x00013a60


	//   ....[69]....
        /*057c*/ 	.word	0x00013b00


	//   ....[70]....
        /*0580*/ 	.word	0x00013b20


	//   ....[71]....
        /*0584*/ 	.word	0x00013b30


	//   ....[72]....
        /*0588*/ 	.word	0x00013bc0


	//   ....[73]....
        /*058c*/ 	.word	0x00013c10


	//   ....[74]....
        /*0590*/ 	.word	0x00013c20


	//   ....[75]....
        /*0594*/ 	.word	0x00013c50


	//   ....[76]....
        /*0598*/ 	.word	0x00013d00


	//   ....[77]....
        /*059c*/ 	.word	0x00016a50


	//   ....[78]....
        /*05a0*/ 	.word	0x00016a80


	//   ....[79]....
        /*05a4*/ 	.word	0x00016ae0


	//   ....[80]....
        /*05a8*/ 	.word	0x00016b10


	//   ....[81]....
        /*05ac*/ 	.word	0x00016b40


	//   ....[82]....
        /*05b0*/ 	.word	0x00016b70


	//   ....[83]....
        /*05b4*/ 	.word	0x00016ba0


	//   ....[84]....
        /*05b8*/ 	.word	0x00016bd0


	//   ....[85]....
        /*05bc*/ 	.word	0x00016d80


	//   ....[86]....
        /*05c0*/ 	.word	0x00016db0


	//   ....[87]....
        /*05c4*/ 	.word	0x00016de0


	//   ....[88]....
        /*05c8*/ 	.word	0x00016e10


	//   ....[89]....
        /*05cc*/ 	.word	0x00016e40


	//   ....[90]....
        /*05d0*/ 	.word	0x00016e70


	//   ....[91]....
        /*05d4*/ 	.word	0x00016f30


	//   ....[92]....
        /*05d8*/ 	.word	0x00016f50


	//   ....[93]....
        /*05dc*/ 	.word	0x00016f70


	//   ....[94]....
        /*05e0*/ 	.word	0x00016fd0


	//   ....[95]....
        /*05e4*/ 	.word	0x00017a00


	//   ....[96]....
        /*05e8*/ 	.word	0x00017fc0


	//   ....[97]....
        /*05ec*/ 	.word	0x00018170


	//   ....[98]....
        /*05f0*/ 	.word	0x000181c0


	//   ....[99]....
        /*05f4*/ 	.word	0x000182f0


	//   ....[100]....
        /*05f8*/ 	.word	0x00018340


	//   ....[101]....
        /*05fc*/ 	.word	0x00018460


	//   ....[102]....
        /*0600*/ 	.word	0x000184d0


	//   ....[103]....
        /*0604*/ 	.word	0x000185f0


	//   ....[104]....
        /*0608*/ 	.word	0x00018660


	//   ....[105]....
        /*060c*/ 	.word	0x00018750


	//   ....[106]....
        /*0610*/ 	.word	0x000187c0


	//   ....[107]....
        /*0614*/ 	.word	0x000188d0


	//   ....[108]....
        /*0618*/ 	.word	0x00018920


	//   ....[109]....
        /*061c*/ 	.word	0x00018c40


	//   ....[110]....
        /*0620*/ 	.word	0x00018ce0


	//   ....[111]....
        /*0624*/ 	.word	0x00018e60


	//   ....[112]....
        /*0628*/ 	.word	0x00018ed0


	//   ....[113]....
        /*062c*/ 	.word	0x00018f40


	//   ....[114]....
        /*0630*/ 	.word	0x00018fb0


	//   ....[115]....
        /*0634*/ 	.word	0x00019020


	//   ....[116]....
        /*0638*/ 	.word	0x000190a0


	//   ....[117]....
        /*063c*/ 	.word	0x00019120


	//   ....[118]....
        /*0640*/ 	.word	0x000191b0


	//   ....[119]....
        /*0644*/ 	.word	0x00019220


	//   ....[120]....
        /*0648*/ 	.word	0x00019290


	//   ....[121]....
        /*064c*/ 	.word	0x00019300


	//   ....[122]....
        /*0650*/ 	.word	0x00019380


	//   ....[123]....
        /*0654*/ 	.word	0x000193f0


	//   ....[124]....
        /*0658*/ 	.word	0x000194a0


	//   ....[125]....
        /*065c*/ 	.word	0x000194f0


	//   ....[126]....
        /*0660*/ 	.word	0x00019580


	//   ....[127]....
        /*0664*/ 	.word	0x000196b0


	//----- nvinfo : EIATTR_REG_RECONFIG
	.align		4
.L_1333:
        /*0668*/ 	.byte	0x01, 0x54
	.zero		2


	//----- nvinfo : EIATTR_SYSCALL_OFFSETS
	.align		4
        /*066c*/ 	.byte	0x04, 0x46
        /*066e*/ 	.short	(.L_1335 - .L_1334)


	//   ....[0]....
.L_1334:
        /*0670*/ 	.word	0x00001f10


	//   ....[1]....
        /*0674*/ 	.word	0x00012900


	//   ....[2]....
        /*0678*/ 	.word	0x00012a50


	//   ....[3]....
        /*067c*/ 	.word	0x00012b50


	//   ....[4]....
        /*0680*/ 	.word	0x00013410


	//----- nvinfo : EIATTR_MBARRIER_INSTR_OFFSETS
	.align		4
.L_1335:
        /*0684*/ 	.byte	0x04, 0x39
        /*0686*/ 	.short	(.L_1337 - .L_1336)


	//   ....[0]....
.L_1336:
        /*0688*/ 	.word	0x00000270
        /*068c*/ 	.word	0x000000ff
        /*0690*/ 	.word	0x00031c00
        /*0694*/ 	.short	0x0100
        /*0696*/ 	.byte	0x08
	.zero		1


	//   ....[1]....
        /*0698*/ 	.word	0x00000280
        /*069c*/ 	.word	0x000000ff
        /*06a0*/ 	.word	0x00031c20
        /*06a4*/ 	.short	0x0100
        /*06a6*/ 	.byte	0x08
	.zero		1


	//   ....[2]....
        /*06a8*/ 	.word	0x00000370
        /*06ac*/ 	.word	0x000000ff
        /*06b0*/ 	.word	0x00031c30
        /*06b4*/ 	.short	0x0100
        /*06b6*/ 	.byte	0x08
	.zero		1


	//   ....[3]....
        /*06b8*/ 	.word	0x00000380
        /*06bc*/ 	.word	0x000000ff
        /*06c0*/ 	.word	0x00031c40
        /*06c4*/ 	.short	0x0100
        /*06c6*/ 	.byte	0x08
	.zero		1


	//   ....[4]....
        /*06c8*/ 	.word	0x00000390
        /*06cc*/ 	.word	0x000000ff
        /*06d0*/ 	.word	0x00031c38
        /*06d4*/ 	.short	0x0100
        /*06d6*/ 	.byte	0x08
	.zero		1


	//   ....[5]....
        /*06d8*/ 	.word	0x000003a0
        /*06dc*/ 	.word	0x000000ff
        /*06e0*/ 	.word	0x00031c48
        /*06e4*/ 	.short	0x0100
        /*06e6*/ 	.byte	0x08
	.zero		1


	//   ....[6]....
        /*06e8*/ 	.word	0x000004d0
        /*06ec*/ 	.word	0x000000ff
        /*06f0*/ 	.word	0x00031c50
        /*06f4*/ 	.short	0x0100
        /*06f6*/ 	.byte	0x08
	.zero		1


	//   ....[7]....
        /*06f8*/ 	.word	0x000004e0
        /*06fc*/ 	.word	0x000000ff
        /*0700*/ 	.word	0x00031c60
        /*0704*/ 	.short	0x0100
        /*0706*/ 	.byte	0x08
	.zero		1


	//   ....[8]....
        /*0708*/ 	.word	0x000004f0
        /*070c*/ 	.word	0x000000ff
        /*0710*/ 	.word	0x00031c58
        /*0714*/ 	.short	0x0100
        /*0716*/ 	.byte	0x08
	.zero		1


	//   ....[9]....
        /*0718*/ 	.word	0x00000500
        /*071c*/ 	.word	0x000000ff
        /*0720*/ 	.word	0x00031c68
        /*0724*/ 	.short	0x0100
        /*0726*/ 	.byte	0x08
	.zero		1


	//   ....[10]....
        /*0728*/ 	.word	0x000005f0
        /*072c*/ 	.word	0x000000ff
        /*0730*/ 	.word	0x00031c70
        /*0734*/ 	.short	0x0100
        /*0736*/ 	.byte	0x06
	.zero		1


	//   ....[11]....
        /*0738*/ 	.word	0x00000600
        /*073c*/ 	.word	0x000000ff
        /*0740*/ 	.word	0x00031c80
        /*0744*/ 	.short	0x0100
        /*0746*/ 	.byte	0x06
	.zero		1


	//   ....[12]....
        /*0748*/ 	.word	0x00000610
        /*074c*/ 	.word	0x000000ff
        /*0750*/ 	.word	0x00031c78
        /*0754*/ 	.short	0x0100
        /*0756*/ 	.byte	0x06
	.zero		1


	//   ....[13]....
        /*0758*/ 	.word	0x00000620
        /*075c*/ 	.word	0x000000ff
        /*0760*/ 	.word	0x00031c88
        /*0764*/ 	.short	0x0100
        /*0766*/ 	.byte	0x06
	.zero		1


	//   ....[14]....
        /*0768*/ 	.word	0x00000750
        /*076c*/ 	.word	0x000000ff
        /*0770*/ 	.word	0x00031c90
        /*0774*/ 	.short	0x0100
        /*0776*/ 	.byte	0x08
	.zero		1


	//   ....[15]....
        /*0778*/ 	.word	0x00000760
        /*077c*/ 	.word	0x000000ff
        /*0780*/ 	.word	0x00031ca0
        /*0784*/ 	.short	0x0100
        /*0786*/ 	.byte	0x08
	.zero		1


	//   ....[16]....
        /*0788*/ 	.word	0x00000770
        /*078c*/ 	.word	0x000000ff
        /*0790*/ 	.word	0x00031c98
        /*0794*/ 	.short	0x0100
        /*0796*/ 	.byte	0x08
	.zero		1


	//   ....[17]....
        /*0798*/ 	.word	0x00000780
        /*079c*/ 	.word	0x000000ff
        /*07a0*/ 	.word	0x00031ca8
        /*07a4*/ 	.short	0x0100
        /*07a6*/ 	.byte	0x08
	.zero		1


	//   ....[18]....
        /*07a8*/ 	.word	0x000008b0
        /*07ac*/ 	.word	0x000000ff
        /*07b0*/ 	.word	0x00031cb0
        /*07b4*/ 	.short	0x0100
        /*07b6*/ 	.byte	0x08
	.zero		1


	//   ....[19]....
        /*07b8*/ 	.word	0x000008c0
        /*07bc*/ 	.word	0x000000ff
        /*07c0*/ 	.word	0x00031cc0
        /*07c4*/ 	.short	0x0100
        /*07c6*/ 	.byte	0x08
	.zero		1


	//   ....[20]....
        /*07c8*/ 	.word	0x000008d0
        /*07cc*/ 	.word	0x000000ff
        /*07d0*/ 	.word	0x00031cb8
        /*07d4*/ 	.short	0x0100
        /*07d6*/ 	.byte	0x08
	.zero		1


	//   ....[21]....
        /*07d8*/ 	.word	0x000008e0
        /*07dc*/ 	.word	0x000000ff
        /*07e0*/ 	.word	0x00031cc8
        /*07e4*/ 	.short	0x0100
        /*07e6*/ 	.byte	0x08
	.zero		1


	//   ....[22]....
        /*07e8*/ 	.word	0x00001fd0
        /*07ec*/ 	.word	0x000000ff
        /*07f0*/ 	.word	0x00031c00
        /*07f4*/ 	.short	0x010a
        /*07f6*/ 	.byte	0x25
	.zero		1


	//   ....[23]....
        /*07f8*/ 	.word	0x00002050
        /*07fc*/ 	.word	0x00000003
        /*0800*/ 	.word	0x00031c30
        /*0804*/ 	.short	0x010a
        /*0806*/ 	.byte	0x3f
	.zero		1


	//   ....[24]....
        /*0808*/ 	.word	0x000020b0
        /*080c*/ 	.word	0x00000003
        /*0810*/ 	.word	0x00031c30
        /*0814*/ 	.short	0x010a
        /*0816*/ 	.byte	0x3f
	.zero		1


	//   ....[25]....
        /*0818*/ 	.word	0x00004ab0
        /*081c*/ 	.word	0x00000004
        /*0820*/ 	.word	0x00000000
        /*0824*/ 	.short	0x0101
        /*0826*/ 	.byte	0x3f
	.zero		1


	//   ....[26]....
        /*0828*/ 	.word	0x00005a90
        /*082c*/ 	.word	0x000000ff
        /*0830*/ 	.word	0x00031c30
        /*0834*/ 	.short	0x010a
        /*0836*/ 	.byte	0x04
	.zero		1


	//   ....[27]....
        /*0838*/ 	.word	0x00005ad0
        /*083c*/ 	.word	0x000000ff
        /*0840*/ 	.word	0x00031c30
        /*0844*/ 	.short	0x010a
        /*0846*/ 	.byte	0x04
	.zero		1


	//   ....[28]....
        /*0848*/ 	.word	0x00007170
        /*084c*/ 	.word	0x000000ff
        /*0850*/ 	.word	0x00031c50
        /*0854*/ 	.short	0x010a
        /*0856*/ 	.byte	0x04
	.zero		1


	//   ....[29]....
        /*0858*/ 	.word	0x000071b0
        /*085c*/ 	.word	0x000000ff
        /*0860*/ 	.word	0x00031c50
        /*0864*/ 	.short	0x010a
        /*0866*/ 	.byte	0x04
	.zero		1


	//   ....[30]....
        /*0868*/ 	.word	0x000091c0
        /*086c*/ 	.word	0x0000000a
        /*0870*/ 	.word	0x00000000
        /*0874*/ 	.short	0x0101
        /*0876*/ 	.byte	0x3f
	.zero		1


	//   ....[31]....
        /*0878*/ 	.word	0x00009370
        /*087c*/ 	.word	0x0000000a
        /*0880*/ 	.word	0x00000000
        /*0884*/ 	.short	0x0101
        /*0886*/ 	.byte	0x3f
	.zero		1


	//   ....[32]....
        /*0888*/ 	.word	0x00009e00
        /*088c*/ 	.word	0x000000ff
        /*0890*/ 	.word	0x00031c30
        /*0894*/ 	.short	0x010a
        /*0896*/ 	.byte	0x04
	.zero		1


	//   ....[33]....
        /*0898*/ 	.word	0x00009e40
        /*089c*/ 	.word	0x000000ff
        /*08a0*/ 	.word	0x00031c30
        /*08a4*/ 	.short	0x010a
        /*08a6*/ 	.byte	0x04
	.zero		1


	//   ....[34]....
        /*08a8*/ 	.word	0x0000b4e0
        /*08ac*/ 	.word	0x000000ff
        /*08b0*/ 	.word	0x00031c50
        /*08b4*/ 	.short	0x010a
        /*08b6*/ 	.byte	0x04
	.zero		1


	//   ....[35]....
        /*08b8*/ 	.word	0x0000b520
        /*08bc*/ 	.word	0x000000ff
        /*08c0*/ 	.word	0x00031c50
        /*08c4*/ 	.short	0x010a
        /*08c6*/ 	.byte	0x04
	.zero		1


	//   ....[36]....
        /*08c8*/ 	.word	0x0000ca10
        /*08cc*/ 	.word	0x0000000e
        /*08d0*/ 	.word	0x00000000
        /*08d4*/ 	.short	0x0101
        /*08d6*/ 	.byte	0x3f
	.zero		1


	//   ....[37]....
        /*08d8*/ 	.word	0x0000cbc0
        /*08dc*/ 	.word	0x0000000e
        /*08e0*/ 	.word	0x00000000
        /*08e4*/ 	.short	0x0101
        /*08e6*/ 	.byte	0x3f
	.zero		1


	//   ....[38]....
        /*08e8*/ 	.word	0x0000d4e0
        /*08ec*/ 	.word	0x000000ff
        /*08f0*/ 	.word	0x00031c50
        /*08f4*/ 	.short	0x010a
        /*08f6*/ 	.byte	0x06
	.zero		1


	//   ....[39]....
        /*08f8*/ 	.word	0x0000d520
        /*08fc*/ 	.word	0x000000ff
        /*0900*/ 	.word	0x00031c50
        /*0904*/ 	.short	0x010a
        /*0906*/ 	.byte	0x06
	.zero		1


	//   ....[40]....
        /*0908*/ 	.word	0x0000dc10
        /*090c*/ 	.word	0x00000007
        /*0910*/ 	.word	0x00000000
        /*0914*/ 	.short	0x0101
        /*0916*/ 	.byte	0x3f
	.zero		1


	//   ....[41]....
        /*0918*/ 	.word	0x0000f160
        /*091c*/ 	.word	0x000000ff
        /*0920*/ 	.word	0x00000000
        /*0924*/ 	.short	0x0101
        /*0926*/ 	.byte	0x04
	.zero		1


	//   ....[42]....
        /*0928*/ 	.word	0x0000f800
        /*092c*/ 	.word	0x000000ff
        /*0930*/ 	.word	0x00000000
        /*0934*/ 	.short	0x0101
        /*0936*/ 	.byte	0x04
	.zero		1


	//   ....[43]....
        /*0938*/ 	.word	0x00012ee0
        /*093c*/ 	.word	0x00000000
        /*0940*/ 	.word	0x00031c40
        /*0944*/ 	.short	0x010a
        /*0946*/ 	.byte	0x3f
	.zero		1


	//   ....[44]....
        /*0948*/ 	.word	0x00013de0
        /*094c*/ 	.word	0x00000011
        /*0950*/ 	.word	0x00031c00
        /*0954*/ 	.short	0x0107
        /*0956*/ 	.byte	0x3f
	.zero		1


	//   ....[45]....
        /*0958*/ 	.word	0x00013ed0
        /*095c*/ 	.word	0x00000011
        /*0960*/ 	.word	0x00031c00
        /*0964*/ 	.short	0x0101
        /*0966*/ 	.byte	0x3f
	.zero		1


	//   ....[46]....
        /*0968*/ 	.word	0x00013ef0
        /*096c*/ 	.word	0x00000011
        /*0970*/ 	.word	0x00031c20
        /*0974*/ 	.short	0x010a
        /*0976*/ 	.byte	0x3f
	.zero		1


	//   ....[47]....
        /*0978*/ 	.word	0x00014290
        /*097c*/ 	.word	0x00000003
        /*0980*/ 	.word	0x00031c40
        /*0984*/ 	.short	0x010a
        /*0986*/ 	.byte	0x3f
	.zero		1


	//   ....[48]....
        /*0988*/ 	.word	0x00014710
        /*098c*/ 	.word	0x00000003
        /*0990*/ 	.word	0x00000060
        /*0994*/ 	.short	0x010a
        /*0996*/ 	.byte	0x3f
	.zero		1


	//   ....[49]....
        /*0998*/ 	.word	0x00014e50
        /*099c*/ 	.word	0x00000003
        /*09a0*/ 	.word	0x00031c40
        /*09a4*/ 	.short	0x010a
        /*09a6*/ 	.byte	0x3f
	.zero		1


	//   ....[50]....
        /*09a8*/ 	.word	0x000152d0
        /*09ac*/ 	.word	0x0000000c
        /*09b0*/ 	.word	0x00000060
        /*09b4*/ 	.short	0x010a
        /*09b6*/ 	.byte	0x3f
	.zero		1


	//   ....[51]....
        /*09b8*/ 	.word	0x00015950
        /*09bc*/ 	.word	0x00000002
        /*09c0*/ 	.word	0x00031c40
        /*09c4*/ 	.short	0x010a
        /*09c6*/ 	.byte	0x3f
	.zero		1


	//   ....[52]....
        /*09c8*/ 	.word	0x00015de0
        /*09cc*/ 	.word	0x00000007
        /*09d0*/ 	.word	0x00000060
        /*09d4*/ 	.short	0x010a
        /*09d6*/ 	.byte	0x3f
	.zero		1


	//   ....[53]....
        /*09d8*/ 	.word	0x00016410
        /*09dc*/ 	.word	0x00000003
        /*09e0*/ 	.word	0x00031c60
        /*09e4*/ 	.short	0x010a
        /*09e6*/ 	.byte	0x3f
	.zero		1


	//   ....[54]....
        /*09e8*/ 	.word	0x00017980
        /*09ec*/ 	.word	0x00000009
        /*09f0*/ 	.word	0x00031c20
        /*09f4*/ 	.short	0x010a
        /*09f6*/ 	.byte	0x3f
	.zero		1


	//   ....[55]....
        /*09f8*/ 	.word	0x00017b40
        /*09fc*/ 	.word	0x00000007
        /*0a00*/ 	.word	0x00000000
        /*0a04*/ 	.short	0x010a
        /*0a06*/ 	.byte	0x3f
	.zero		1


	//   ....[56]....
        /*0a08*/ 	.word	0x00017bb0
        /*0a0c*/ 	.word	0x00000003
        /*0a10*/ 	.word	0x00000000
        /*0a14*/ 	.short	0x010a
        /*0a16*/ 	.byte	0x3f
	.zero		1


	//   ....[57]....
        /*0a18*/ 	.word	0x00017c10
        /*0a1c*/ 	.word	0x00000005
        /*0a20*/ 	.word	0x00000000
        /*0a24*/ 	.short	0x010a
        /*0a26*/ 	.byte	0x3f
	.zero		1


	//   ....[58]....
        /*0a28*/ 	.word	0x00017c40
        /*0a2c*/ 	.word	0x00000003
        /*0a30*/ 	.word	0x00000000
        /*0a34*/ 	.short	0x010a
        /*0a36*/ 	.byte	0x3f
	.zero		1


	//   ....[59]....
        /*0a38*/ 	.word	0x00017cb0
        /*0a3c*/ 	.word	0x00000003
        /*0a40*/ 	.word	0x00031c00
        /*0a44*/ 	.short	0x010a
        /*0a46*/ 	.byte	0x3f
	.zero		1


	//   ....[60]....
        /*0a48*/ 	.word	0x00017d00
        /*0a4c*/ 	.word	0x00000003
        /*0a50*/ 	.word	0x00031c30
        /*0a54*/ 	.short	0x010a
        /*0a56*/ 	.byte	0x3f
	.zero		1


	//   ....[61]....
        /*0a58*/ 	.word	0x00017d60
        /*0a5c*/ 	.word	0x00000009
        /*0a60*/ 	.word	0x00031c30
        /*0a64*/ 	.short	0x010a
        /*0a66*/ 	.byte	0x3f
	.zero		1


	//   ....[62]....
        /*0a68*/ 	.word	0x00017dc0
        /*0a6c*/ 	.word	0x00000008
        /*0a70*/ 	.word	0x00031c50
        /*0a74*/ 	.short	0x010a
        /*0a76*/ 	.byte	0x3f
	.zero		1


	//   ....[63]....
        /*0a78*/ 	.word	0x00017e20
        /*0a7c*/ 	.word	0x00000007
        /*0a80*/ 	.word	0x00031c30
        /*0a84*/ 	.short	0x010a
        /*0a86*/ 	.byte	0x3f
	.zero		1


	//   ....[64]....
        /*0a88*/ 	.word	0x00017e80
        /*0a8c*/ 	.word	0x00000007
        /*0a90*/ 	.word	0x00031c50
        /*0a94*/ 	.short	0x010a
        /*0a96*/ 	.byte	0x3f
	.zero		1


	//   ....[65]....
        /*0a98*/ 	.word	0x00017ee0
        /*0a9c*/ 	.word	0x00000006
        /*0aa0*/ 	.word	0x00031c50
        /*0aa4*/ 	.short	0x010a
        /*0aa6*/ 	.byte	0x3f
	.zero		1


	//   ....[66]....
        /*0aa8*/ 	.word	0x00018080
        /*0aac*/ 	.word	0x00000000
        /*0ab0*/ 	.word	0x00031c40
        /*0ab4*/ 	.short	0x010a
        /*0ab6*/ 	.byte	0x3f
	.zero		1


	//   ....[67]....
        /*0ab8*/ 	.word	0x00018960
        /*0abc*/ 	.word	0x00000011
        /*0ac0*/ 	.word	0x00031c20
        /*0ac4*/ 	.short	0x010a
        /*0ac6*/ 	.byte	0x3f
	.zero		1


	//   ....[68]....
        /*0ac8*/ 	.word	0x000189b0
        /*0acc*/ 	.word	0x00000003
        /*0ad0*/ 	.word	0x00031c40
        /*0ad4*/ 	.short	0x010a
        /*0ad6*/ 	.byte	0x3f
	.zero		1


	//   ....[69]....
        /*0ad8*/ 	.word	0x00018a00
        /*0adc*/ 	.word	0x00000003
        /*0ae0*/ 	.word	0x00000060
        /*0ae4*/ 	.short	0x010a
        /*0ae6*/ 	.byte	0x3f
	.zero		1


	//   ....[70]....
        /*0ae8*/ 	.word	0x00018a50
        /*0aec*/ 	.word	0x00000003
        /*0af0*/ 	.word	0x00031c40
        /*0af4*/ 	.short	0x010a
        /*0af6*/ 	.byte	0x3f
	.zero		1


	//   ....[71]....
        /*0af8*/ 	.word	0x00018aa0
        /*0afc*/ 	.word	0x0000000c
        /*0b00*/ 	.word	0x00000060
        /*0b04*/ 	.short	0x010a
        /*0b06*/ 	.byte	0x3f
	.zero		1


	//   ....[72]....
        /*0b08*/ 	.word	0x00018af0
        /*0b0c*/ 	.word	0x00000002
        /*0b10*/ 	.word	0x00031c40
        /*0b14*/ 	.short	0x010a
        /*0b16*/ 	.byte	0x3f
	.zero		1


	//   ....[73]....
        /*0b18*/ 	.word	0x00018b40
        /*0b1c*/ 	.word	0x00000007
        /*0b20*/ 	.word	0x00000060
        /*0b24*/ 	.short	0x010a
        /*0b26*/ 	.byte	0x3f
	.zero		1


	//   ....[74]....
        /*0b28*/ 	.word	0x00018b90
        /*0b2c*/ 	.word	0x00000003
        /*0b30*/ 	.word	0x00031c60
        /*0b34*/ 	.short	0x010a
        /*0b36*/ 	.byte	0x3f
	.zero		1


	//   ....[75]....
        /*0b38*/ 	.word	0x000195d0
        /*0b3c*/ 	.word	0x00000009
        /*0b40*/ 	.word	0x00031c20
        /*0b44*/ 	.short	0x010a
        /*0b46*/ 	.byte	0x3f
	.zero		1


	//   ....[76]....
        /*0b48*/ 	.word	0x00019770
        /*0b4c*/ 	.word	0x00000007
        /*0b50*/ 	.word	0x00000000
        /*0b54*/ 	.short	0x010a
        /*0b56*/ 	.byte	0x3f
	.zero		1


	//   ....[77]....
        /*0b58*/ 	.word	0x000197c0
        /*0b5c*/ 	.word	0x00000003
        /*0b60*/ 	.word	0x00000000
        /*0b64*/ 	.short	0x010a
        /*0b66*/ 	.byte	0x3f
	.zero		1


	//   ....[78]....
        /*0b68*/ 	.word	0x00019810
        /*0b6c*/ 	.word	0x00000005
        /*0b70*/ 	.word	0x00000000
        /*0b74*/ 	.short	0x010a
        /*0b76*/ 	.byte	0x3f
	.zero		1


	//----- nvinfo : EIATTR_NUM_MBARRIERS
	.align		4
.L_1337:
        /*0b78*/ 	.byte	0x03, 0x38
        /*0b7a*/ 	.short	0x0016


	//----- nvinfo : EIATTR_EXIT_INSTR_OFFSETS
	.align		4
        /*0b7c*/ 	.byte	0x04, 0x1c
        /*0b7e*/ 	.short	(.L_1339 - .L_1338)


	//   ....[0]....
.L_1338:
        /*0b80*/ 	.word	0x00000a90


	//   ....[1]....
        /*0b84*/ 	.word	0x00010bf0


	//   ....[2]....
        /*0b88*/ 	.word	0x00017c90


	//----- nvinfo : EIATTR_MAX_THREADS
	.align		4
.L_1339:
        /*0b8c*/ 	.byte	0x04, 0x05
        /*0b8e*/ 	.short	(.L_1341 - .L_1340)
.L_1340:
        /*0b90*/ 	.word	0x00000200
        /*0b94*/ 	.word	0x00000001
        /*0b98*/ 	.word	0x00000001


	//----- nvinfo : EIATTR_CRS_STACK_SIZE
	.align		4
.L_1341:
        /*0b9c*/ 	.byte	0x04, 0x1e
        /*0b9e*/ 	.short	(.L_1343 - .L_1342)
.L_1342:
        /*0ba0*/ 	.word	0x00000000


	//----- nvinfo : EIATTR_CBANK_PARAM_SIZE
	.align		4
.L_1343:
        /*0ba4*/ 	.byte	0x03, 0x19
        /*0ba6*/ 	.short	0x0af0


	//----- nvinfo : EIATTR_PARAM_CBANK
	.align		4
        /*0ba8*/ 	.byte	0x04, 0x0a
        /*0baa*/ 	.short	(.L_1345 - .L_1344)
	.align		4
.L_1344:
        /*0bac*/ 	.word	index@(.nv.constant0._ZN7cutlass13device_kernelIN5flash11enable_sm90INS1_16FlashAttnFwdSm90INS1_25CollectiveMainloopFwdSm90ILi2EN4cute5tupleIJNS5_1CILi1EEES8_S8_EEENS6_IJNS7_ILi192EEENS7_ILi144EEENS7_ILi96EEEEEELi96ENS_6half_tEfNS_4arch4Sm90ELb1ELb0ELb0ELb1ELb0ELb0ELb0ELb0ELb1ELb1ELb1ELb0EEENS1_21CollectiveEpilogueFwdINS6_IJSA_SC_SB_EEES9_SE_SG_Li384ELb1ELb1ELb1ELb0EEENS1_36VarlenDynamicPersistentTileSchedulerILi192ELi144ELi384ELi128ELb1ELb1ELb1ELb1ELb1ELb1EEEEEEEEEvNT_6ParamsE)
        /*0bb0*/ 	.short	0x0210
        /*0bb2*/ 	.short	0x0af0


	//----- nvinfo : EIATTR_SW_WAR
	.align		4
.L_1345:
        /*0bb4*/ 	.byte	0x04, 0x36
        /*0bb6*/ 	.short	(.L_1347 - .L_1346)
.L_1346:
        /*0bb8*/ 	.word	0x00000008
.L_1347:


//--------------------- .nv.info._ZN7cutlass13device_kernelIN5flash11enable_sm90INS1_16FlashAttnFwdSm90INS1_25CollectiveMainloopFwdSm90ILi2EN4cute5tupleIJNS5_1CILi1EEES8_S8_EEENS6_IJNS7_ILi192EEENS7_ILi144EEENS7_ILi96EEEEEELi96ENS_6half_tEfNS_4arch4Sm90ELb1ELb0ELb0ELb1ELb0ELb1ELb0ELb0ELb1ELb1ELb1ELb0EEENS1_21CollectiveEpilogueFwdINS6_IJSA_SC_SB_EEES9_SE_SG_Li384ELb1ELb1ELb1ELb0EEENS1_36VarlenDynamicPersistentTileSchedulerILi192ELi144ELi384ELi128ELb1ELb1ELb1ELb1ELb1ELb1EEEEEEEEEvNT_6ParamsE --------------------------
	.section	.nv.info._ZN7cutlass13device_kernelIN5flash11enable_sm90INS1_16FlashAttnFwdSm90INS1_25CollectiveMainloopFwdSm90ILi2EN4cute5tupleIJNS5_1CILi1EEES8_S8_EEENS6_IJNS7_ILi192EEENS7_ILi144EEENS7_ILi96EEEEEELi96ENS_6half_tEfNS_4arch4Sm90ELb1ELb0ELb0ELb1ELb0ELb1ELb0ELb0ELb1ELb1ELb1ELb0EEENS1_21CollectiveEpilogueFwdINS6_IJSA_SC_SB_EEES9_SE_SG_Li384ELb1ELb1ELb1ELb0EEENS1_36VarlenDynamicPersistentTileSchedulerILi192ELi144ELi384ELi128ELb1ELb1ELb1ELb1ELb1ELb1EEEEEEEEEvNT_6ParamsE,"",@"SHT_CUDA_INFO"
	.sectionflags	@""
	.align	4


	//----- nvinfo : EIATTR_CUDA_API_VERSION
	.align		4
        /*0000*/ 	.byte	0x04, 0x37
        /*0002*/ 	.short	(.L_1349 - .L_1348)
.L_1348:
        /*0004*/ 	.word	0x00000082


	//----- nvinfo : EIATTR_KPARAM_INFO
	.align		4
.L_1349:
        /*0008*/ 	.byte	0x04, 0x17
        /*000a*/ 	.short	(.L_1351 - .L_1350)
.L_1350:
        /*000c*/ 	.word	0x00000000
        /*0010*/ 	.short	0x0000
        /*0012*/ 	.short	0x0070
        /*0014*/ 	.byte	0x00, 0xf0, 0x01, 0x2a


	//----- nvinfo : EIATTR_SPARSE_MMA_MASK
	.align		4
.L_1351:
        /*0018*/ 	.byte	0x03, 0x50
        /*001a*/ 	.short	0x0000


	//----- nvinfo : EIATTR_MAXREG_COUNT
	.align		4
        /*001c*/ 	.byte	0x03, 0x1b
        /*001e*/ 	.short	0x0080


	//----- nvinfo : EIATTR_NUM_BARRIERS
	.align		4
        /*0020*/ 	.byte	0x02, 0x4c
        /*0022*/ 	.byte	0x10
	.zero		1


	//----- nvinfo : EIATTR_EXTERNS
	.align		4
        /*0024*/ 	.byte	0x04, 0x0f
        /*0026*/ 	.short	(.L_1353 - .L_1352)


	//   ....[0]....
	.align		4
.L_1352:
        /*0028*/ 	.word	index@(__assertfail)


	//----- nvinfo : EIATTR_ANNOTATIONS
	.align		4
.L_1353:
        /*002c*/ 	.byte	0x04, 0x55
        /*002e*/ 	.short	(.L_1355 - .L_1354)


	//   ....[0]....
.L_1354:
        /* <DEDUP_REMOVED lines=169> */


	//----- nvinfo : EIATTR_MERCURY_ISA_VERSION
	.align		4
.L_1355:
        /*0aa8*/ 	.byte	0x03, 0x5f
        /*0aaa*/ 	.short	0x0101


	//----- nvinfo : EIATTR_UNUSED_LOAD_BYTE_OFFSET
	.align		4
        /*0aac*/ 	.byte	0x04, 0x44
        /*0aae*/ 	.short	(.L_1357 - .L_1356)


	//   ....[0]....
.L_1356:
        /*0ab0*/ 	.word	0x00000ad0
        /*0ab4*/ 	.word	0x0000fff0


	//   ....[1]....
        /*0ab8*/ 	.word	0x0001a6e0
        /*0abc*/ 	.word	0x0000fff0


	//----- nvinfo : EIATTR_INT_WARP_WIDE_INSTR_OFFSETS
	.align		4
.L_1357:
        /*0ac0*/ 	.byte	0x04, 0x31
        /*0ac2*/ 	.short	(.L_1359 - .L_1358)


	//   ....[0]....
.L_1358:
        /*0ac4*/ 	.word	0x00000180


	//   ....[1]....
        /*0ac8*/ 	.word	0x00000220


	//   ....[2]....
        /*0acc*/ 	.word	0x00000290


	//   ....[3]....
        /*0ad0*/ 	.word	0x00020760


	//   ....[4]....
        /*0ad4*/ 	.word	0x000207f0


	//   ....[5]....
        /*0ad8*/ 	.word	0x00024350


	//   ....[6]....
        /*0adc*/ 	.word	0x000243e0


	//----- nvinfo : EIATTR_COOP_GROUP_MASK_REGIDS
	.align		4
.L_1359:
        /*0ae0*/ 	.byte	0x04, 0x29
        /*0ae2*/ 	.short	(.L_1361 - .L_1360)


	//   ....[0]....
.L_1360:
        /*0ae4*/ 	.word	0xffffffff


	//   ....[1]....
        /*0ae8*/ 	.word	0xffffffff


	//   ....[2]....
        /*0aec*/ 	.word	0xffffffff


	//   ....[3]....
        /*0af0*/ 	.word	0xffffffff


	//   ....[4]....
        /*0af4*/ 	.word	0xffffffff


	//   ....[5]....
        /*0af8*/ 	.word	0xffffffff


	//   ....[6]....
        /*0afc*/ 	.word	0xffffffff


	//   ....[7]....
        /*0b00*/ 	.word	0xffffffff


	//   ....[8]....
        /*0b04*/ 	.word	0xffffffff


	//   ....[9]....
        /*0b08*/ 	.word	0xffffffff


	//   ....[10]....
        /*0b0c*/ 	.word	0xffffffff


	//   ....[11]....
        /*0b10*/ 	.word	0xffffffff


	//   ....[12]....
        /*0b14*/ 	.word	0xffffffff


	//   ....[13]....
        /*0b18*/ 	.word	0xffffffff


	//   ....[14]....
        /*0b1c*/ 	.word	0xffffffff


	//   ....[15]....
        /*0b20*/ 	.word	0xffffffff


	//   ....[16]....
        /*0b24*/ 	.word	0xffffffff


	//   ....[17]....
        /*0b28*/ 	.word	0xffffffff


	//   ....[18]....
        /*0b2c*/ 	.word	0xffffffff


	//   ....[19]....
        /*0b30*/ 	.word	0xffffffff


	//   ....[20]....
        /*0b34*/ 	.word	0xffffffff


	//   ....[21]....
        /*0b38*/ 	.word	0xffffffff


	//   ....[22]....
        /*0b3c*/ 	.word	0xffffffff


	//   ....[23]....
        /*0b40*/ 	.word	0xffffffff


	//   ....[24]....
        /*0b44*/ 	.word	0xffffffff


	//   ....[25]....
        /*0b48*/ 	.word	0xffffffff


	//   ....[26]....
        /*0b4c*/ 	.word	0xffffffff


	//   ....[27]....
        /*0b50*/ 	.word	0xffffffff


	//   ....[28]....
        /*0b54*/ 	.word	0xffffffff


	//   ....[29]....
        /*0b58*/ 	.word	0xffffffff


	//   ....[30]....
        /*0b5c*/ 	.word	0xffffffff


	//   ....[31]....
        /*0b60*/ 	.word	0xffffffff


	//   ....[32]....
        /*0b64*/ 	.word	0xffffffff


	//   ....[33]....
        /*0b68*/ 	.word	0xffffffff


	//   ....[34]....
        /*0b6c*/ 	.word	0xffffffff


	//   ....[35]....
        /*0b70*/ 	.word	0xffffffff


	//   ....[36]....
        /*0b74*/ 	.word	0xffffffff


	//   ....[37]....
        /*0b78*/ 	.word	0xffffffff


	//   ....[38]....
        /*0b7c*/ 	.word	0xffffffff


	//   ....[39]....
        /*0b80*/ 	.word	0xffffffff


	//   ....[40]....
        /*0b84*/ 	.word	0xffffffff


	//   ....[41]....
        /*0b88*/ 	.word	0xffffffff


	//   ....[42]....
        /*0b8c*/ 	.word	0xffffffff


	//   ....[43]....
        /*0b90*/ 	.word	0xffffffff


	//   ....[44]....
        /*0b94*/ 	.word	0xffffffff


	//   ....[45]....
        /*0b98*/ 	.word	0xffffffff


	//   ....[46]....
        /*0b9c*/ 	.word	0xffffffff


	//   ....[47]....
        /*0ba0*/ 	.word	0xffffffff


	//   ....[48]....
        /*0ba4*/ 	.word	0xffffffff


	//   ....[49]....
        /*0ba8*/ 	.word	0xffffffff


	//   ....[50]....
        /*0bac*/ 	.word	0xffffffff


	//   ....[51]....
        /*0bb0*/ 	.word	0xffffffff


	//   ....[52]....
        /*0bb4*/ 	.word	0xffffffff


	//   ....[53]....
        /*0bb8*/ 	.word	0xffffffff


	//   ....[54]....
        /*0bbc*/ 	.word	0xffffffff


	//   ....[55]....
        /*0bc0*/ 	.word	0xffffffff


	//   ....[56]....
        /*0bc4*/ 	.word	0xffffffff


	//   ....[57]....
        /*0bc8*/ 	.word	0xffffffff


	//   ....[58]....
        /*0bcc*/ 	.word	0xffffffff


	//   ....[59]....
        /*0bd0*/ 	.word	0xffffffff


	//   ....[60]....
        /*0bd4*/ 	.word	0xffffffff


	//   ....[61]....
        /*0bd8*/ 	.word	0xffffffff


	//   ....[62]....
        /*0bdc*/ 	.word	0xffffffff


	//   ....[63]....
        /*0be0*/ 	.word	0xffffffff


	//   ....[64]....
        /*0be4*/ 	.word	0xffffffff


	//   ....[65]....
        /*0be8*/ 	.word	0xffffffff


	//   ....[66]....
        /*0bec*/ 	.word	0xffffffff


	//   ....[67]....
        /*0bf0*/ 	.word	0xffffffff


	//   ....[68]....
        /*0bf4*/ 	.word	0xffffffff


	//   ....[69]....
        /*0bf8*/ 	.word	0xffffffff


	//   ....[70]....
        /*0bfc*/ 	.word	0xffffffff


	//   ....[71]....
        /*0c00*/ 	.word	0xffffffff


	//   ....[72]....
        /*0c04*/ 	.word	0xffffffff


	//   ....[73]....
        /*0c08*/ 	.word	0xffffffff


	//   ....[74]....
        /*0c0c*/ 	.word	0xffffffff


	//   ....[75]....
        /*0c10*/ 	.word	0xffffffff


	//   ....[76]....
        /*0c14*/ 	.word	0xffffffff


	//   ....[77]....
        /*0c18*/ 	.word	0xffffffff


	//   ....[78]....
        /*0c1c*/ 	.word	0xffffffff


	//   ....[79]....
        /*0c20*/ 	.word	0xffffffff


	//   ....[80]....
        /*0c24*/ 	.word	0xffffffff


	//   ....[81]....
        /*0c28*/ 	.word	0xffffffff


	//   ....[82]....
        /*0c2c*/ 	.word	0xffffffff


	//   ....[83]....
        /*0c30*/ 	.word	0xffffffff


	//   ....[84]....
        /*0c34*/ 	.word	0xffffffff


	//   ....[85]....
        /*0c38*/ 	.word	0xffffffff


	//   ....[86]....
        /*0c3c*/ 	.word	0xffffffff


	//   ....[87]....
        /*0c40*/ 	.word	0xffffffff


	//   ....[88]....
        /*0c44*/ 	.word	0xffffffff


	//   ....[89]....
        /*0c48*/ 	.word	0xffffffff


	//   ....[90]....
        /*0c4c*/ 	.word	0xffffffff


	//   ....[91]....
        /*0c50*/ 	.word	0xffffffff


	//   ....[92]....
        /*0c54*/ 	.word	0xffffffff


	//   ....[93]....
        /*0c58*/ 	.word	0xffffffff


	//   ....[94]....
        /*0c5c*/ 	.word	0xffffffff


	//   ....[95]....
        /*0c60*/ 	.word	0xffffffff


	//   ....[96]....
        /*0c64*/ 	.word	0xffffffff


	//   ....[97]....
        /*0c68*/ 	.word	0xffffffff


	//   ....[98]....
        /*0c6c*/ 	.word	0xffffffff


	//   ....[99]....
        /*0c70*/ 	.word	0xffffffff


	//   ....[100]....
        /*0c74*/ 	.word	0xffffffff


	//   ....[101]....
        /*0c78*/ 	.word	0xffffffff


	//   ....[102]....
        /*0c7c*/ 	.word	0xffffffff


	//   ....[103]....
        /*0c80*/ 	.word	0xffffffff


	//   ....[104]....
        /*0c84*/ 	.word	0xffffffff


	//   ....[105]....
        /*0c88*/ 	.word	0x0500000f


	//   ....[106]....
        /*0c8c*/ 	.word	0x0500000f


	//   ....[107]....
        /*0c90*/ 	.word	0x0500000f


	//   ....[108]....
        /*0c94*/ 	.word	0x0500000f


	//   ....[109]....
        /*0c98*/ 	.word	0x0500000f


	//   ....[110]....
        /*0c9c*/ 	.word	0x0500000f


	//   ....[111]....
        /*0ca0*/ 	.word	0x0500000f


	//   ....[112]....
        /*0ca4*/ 	.word	0x0500000f


	//   ....[113]....
        /*0ca8*/ 	.word	0x0500000f


	//   ....[114]....
        /*0cac*/ 	.word	0x0500000f


	//   ....[115]....
        /*0cb0*/ 	.word	0x0500000f


	//   ....[116]....
        /*0cb4*/ 	.word	0x0500000f


	//   ....[117]....
        /*0cb8*/ 	.word	0x0500000f


	//   ....[118]....
        /*0cbc*/ 	.word	0x0500000f


	//   ....[119]....
        /*0cc0*/ 	.word	0x0500000f


	//   ....[120]....
        /*0cc4*/ 	.word	0x0500000f


	//   ....[121]....
        /*0cc8*/ 	.word	0x0500000f


	//   ....[122]....
        /*0ccc*/ 	.word	0x0500000f


	//   ....[123]....
        /*0cd0*/ 	.word	0x0500000f


	//   ....[124]....
        /*0cd4*/ 	.word	0x0500000f


	//   ....[125]....
        /*0cd8*/ 	.word	0x0500000f


	//   ....[126]....
        /*0cdc*/ 	.word	0x0500000f


	//   ....[127]....
        /*0ce0*/ 	.word	0x0500000f


	//   ....[128]....
        /*0ce4*/ 	.word	0x0500000f


	//   ....[129]....
        /*0ce8*/ 	.word	0x0500000f


	//   ....[130]....
        /*0cec*/ 	.word	0x0500000f


	//   ....[131]....
        /*0cf0*/ 	.word	0x0500000f


	//   ....[132]....
        /*0cf4*/ 	.word	0x0500000f


	//   ....[133]....
        /*0cf8*/ 	.word	0x0500000f


	//   ....[134]....
        /*0cfc*/ 	.word	0x0500000f


	//   ....[135]....
        /*0d00*/ 	.word	0x0500000f


	//   ....[136]....
        /*0d04*/ 	.word	0x0500000f


	//   ....[137]....
        /*0d08*/ 	.word	0x0500000f


	//   ....[138]....
        /*0d0c*/ 	.word	0x0500000f


	//   ....[139]....
        /*0d10*/ 	.word	0x0500000f


	//   ....[140]....
        /*0d14*/ 	.word	0x0500000f


	//   ....[141]....
        /*0d18*/ 	.word	0x0500000f


	//   ....[142]....
        /*0d1c*/ 	.word	0x0500000f


	//   ....[143]....
        /*0d20*/ 	.word	0x0500000f


	//   ....[144]....
        /*0d24*/ 	.word	0x0500000f


	//   ....[145]....
        /*0d28*/ 	.word	0x0500000f


	//   ....[146]....
        /*0d2c*/ 	.word	0x0500000f


	//   ....[147]....
        /*0d30*/ 	.word	0x0500000f


	//   ....[148]....
        /*0d34*/ 	.word	0x0500000f


	//   ....[149]....
        /*0d38*/ 	.word	0x0500000f


	//   ....[150]....
        /*0d3c*/ 	.word	0x0500000f


	//   ....[151]....
        /*0d40*/ 	.word	0x0500000f


	//   ....[152]....
        /*0d44*/ 	.word	0x0500000f


	//   ....[153]....
        /*0d48*/ 	.word	0x0500000f


	//   ....[154]....
        /*0d4c*/ 	.word	0x0500000f


	//   ....[155]....
        /*0d50*/ 	.word	0x0500000f


	//   ....[156]....
        /*0d54*/ 	.word	0x0500000f


	//   ....[157]....
        /*0d58*/ 	.word	0x0500000f


	//   ....[158]....
        /*0d5c*/ 	.word	0x0500000f


	//----- nvinfo : EIATTR_COOP_GROUP_INSTR_OFFSETS
	.align		4
.L_1361:
        /*0d60*/ 	.byte	0x04, 0x28
        /*0d62*/ 	.short	(.L_1363 - .L_1362)


	//   ....[0]....
.L_1362:
        /*0d64*/ 	.word	0x00000060


	//   ....[1]....
        /*0d68*/ 	.word	0x00000190


	//   ....[2]....
        /*0d6c*/ 	.word	0x00000240


	//   ....[3]....
        /*0d70*/ 	.word	0x00000400


	//   ....[4]....
        /*0d74*/ 	.word	0x00000560


	//   ....[5]....
        /*0d78*/ 	.word	0x00000680


	//   ....[6]....
        /*0d7c*/ 	.word	0x000007e0


	//   ....[7]....
        /*0d80*/ 	.word	0x00007890


	//   ....[8]....
        /*0d84*/ 	.word	0x00008020


	//   ....[9]....
        /*0d88*/ 	.word	0x00008030


	//   ....[10]....
        /*0d8c*/ 	.word	0x00008040


	//   ....[11]....
        /*0d90*/ 	.word	0x00008050


	//   ....[12]....
        /*0d94*/ 	.word	0x00009dc0


	//   ....[13]....
        /*0d98*/ 	.word	0x00009dd0


	//   ....[14]....
        /*0d9c*/ 	.word	0x00009de0


	//   ....[15]....
        /*0da0*/ 	.word	0x00009df0


	//   ....[16]....
        /*0da4*/ 	.word	0x0000db10


	//   ....[17]....
        /*0da8*/ 	.word	0x0000e430


	//   ....[18]....
        /*0dac*/ 	.word	0x0000e440


	//   ....[19]....
        /*0db0*/ 	.word	0x0000e460


	//   ....[20]....
        /*0db4*/ 	.word	0x0000ece0


	//   ....[21]....
        /*0db8*/ 	.word	0x0000ed40


	//   ....[22]....
        /*0dbc*/ 	.word	0x0000fef0


	//   ....[23]....
        /*0dc0*/ 	.word	0x00012690


	//   ....[24]....
        /*0dc4*/ 	.word	0x000126b0


	//   ....[25]....
        /*0dc8*/ 	.word	0x00013020


	//   ....[26]....
        /*0dcc*/ 	.word	0x00013120


	//   ....[27]....
        /*0dd0*/ 	.word	0x00013860


	//   ....[28]....
        /*0dd4*/ 	.word	0x00013880


	//   ....[29]....
        /*0dd8*/ 	.word	0x000151a0


	//   ....[30]....
        /*0ddc*/ 	.word	0x00017af0


	//   ....[31]....
        /*0de0*/ 	.word	0x00017b10


	//   ....[32]....
        /*0de4*/ 	.word	0x00018060


	//   ....[33]....
        /*0de8*/ 	.word	0x00018080


	//   ....[34]....
        /*0dec*/ 	.word	0x00019980


	//   ....[35]....
        /*0df0*/ 	.word	0x0001a0e0


	//   ....[36]....
        /*0df4*/ 	.word	0x0001a110


	//   ....[37]....
        /*0df8*/ 	.word	0x0001a150


	//   ....[38]....
        /*0dfc*/ 	.word	0x0001a160


	//   ....[39]....
        /*0e00*/ 	.word	0x0001b0b0


	//   ....[40]....
        /*0e04*/ 	.word	0x0001b0d0


	//   ....[41]....
        /*0e08*/ 	.word	0x0001b0e0


	//   ....[42]....
        /*0e0c*/ 	.word	0x0001b0f0


	//   ....[43]....
        /*0e10*/ 	.word	0x0001b790


	//   ....[44]....
        /*0e14*/ 	.word	0x0001b7a0


	//   ....[45]....
        /*0e18*/ 	.word	0x0001b8f0


	//   ....[46]....
        /*0e1c*/ 	.word	0x0001b900


	//   ....[47]....
        /*0e20*/ 	.word	0x0001bcf0


	//   ....[48]....
        /*0e24*/ 	.word	0x0001bd00


	//   ....[49]....
        /*0e28*/ 	.word	0x0001c1f0


	//   ....[50]....
        /*0e2c*/ 	.word	0x0001c200


	//   ....[51]....
        /*0e30*/ 	.word	0x0001cfc0


	//   ....[52]....
        /*0e34*/ 	.word	0x0001cfd0


	//   ....[53]....
        /*0e38*/ 	.word	0x0001d130


	//   ....[54]....
        /*0e3c*/ 	.word	0x0001d140


	//   ....[55]....
        /*0e40*/ 	.word	0x0001d2f0


	//   ....[56]....
        /*0e44*/ 	.word	0x0001d510


	//   ....[57]....
        /*0e48*/ 	.word	0x0001d540


	//   ....[58]....
        /*0e4c*/ 	.word	0x0001d570


	//   ....[59]....
        /*0e50*/ 	.word	0x0001d5a0


	//   ....[60]....
        /*0e54*/ 	.word	0x0001d5d0


	//   ....[61]....
        /*0e58*/ 	.word	0x0001d600


	//   ....[62]....
        /*0e5c*/ 	.word	0x0001d790


	//   ....[63]....
        /*0e60*/ 	.word	0x0001d7c0


	//   ....[64]....
        /*0e64*/ 	.word	0x0001d7f0


	//   ....[65]....
        /*0e68*/ 	.word	0x0001d820


	//   ....[66]....
        /*0e6c*/ 	.word	0x0001d850


	//   ....[67]....
        /*0e70*/ 	.word	0x0001d880


	//   ....[68]....
        /*0e74*/ 	.word	0x0001d910


	//   ....[69]....
        /*0e78*/ 	.word	0x0001d940


	//   ....[70]....
        /*0e7c*/ 	.word	0x0001d950


	//   ....[71]....
        /*0e80*/ 	.word	0x0001d990


	//   ....[72]....
        /*0e84*/ 	.word	0x0001ef90


	//   ....[73]....
        /*0e88*/ 	.word	0x00020d00


	//   ....[74]....
        /*0e8c*/ 	.word	0x000219a0


	//   ....[75]....
        /*0e90*/ 	.word	0x000219b0


	//   ....[76]....
        /*0e94*/ 	.word	0x00021a70


	//   ....[77]....
        /*0e98*/ 	.word	0x00021a90


	//   ....[78]....
        /*0e9c*/ 	.word	0x00021b30


	//   ....[79]....
        /*0ea0*/ 	.word	0x00021b50


	//   ....[80]....
        /*0ea4*/ 	.word	0x00021b60


	//   ....[81]....
        /*0ea8*/ 	.word	0x00021b70


	//   ....[82]....
        /*0eac*/ 	.word	0x00021c50


	//   ....[83]....
        /*0eb0*/ 	.word	0x00021c90


	//   ....[84]....
        /*0eb4*/ 	.word	0x00021ca0


	//   ....[85]....
        /*0eb8*/ 	.word	0x00021d30


	//   ....[86]....
        /*0ebc*/ 	.word	0x00024b20


	//   ....[87]....
        /*0ec0*/ 	.word	0x00024b40


	//   ....[88]....
        /*0ec4*/ 	.word	0x00024ba0


	//   ....[89]....
        /*0ec8*/ 	.word	0x00024bd0


	//   ....[90]....
        /*0ecc*/ 	.word	0x00024c00


	//   ....[91]....
        /*0ed0*/ 	.word	0x00024c30


	//   ....[92]....
        /*0ed4*/ 	.word	0x00024c60


	//   ....[93]....
        /*0ed8*/ 	.word	0x00024c90


	//   ....[94]....
        /*0edc*/ 	.word	0x00024e30


	//   ....[95]....
        /*0ee0*/ 	.word	0x00024e70


	//   ....[96]....
        /*0ee4*/ 	.word	0x00024ea0


	//   ....[97]....
        /*0ee8*/ 	.word	0x00024ed0


	//   ....[98]....
        /*0eec*/ 	.word	0x00024f00


	//   ....[99]....
        /*0ef0*/ 	.word	0x00024f30


	//   ....[100]....
        /*0ef4*/ 	.word	0x00024ff0


	//   ....[101]....
        /*0ef8*/ 	.word	0x00025010


	//   ....[102]....
        /*0efc*/ 	.word	0x00025030


	//   ....[103]....
        /*0f00*/ 	.word	0x00025090


	//   ....[104]....
        /*0f04*/ 	.word	0x00025ab0


	//   ....[105]....
        /*0f08*/ 	.word	0x00025eb0


	//   ....[106]....
        /*0f0c*/ 	.word	0x00025f50


	//   ....[107]....
        /*0f10*/ 	.word	0x00025fe0


	//   ....[108]....
        /*0f14*/ 	.word	0x00026030


	//   ....[109]....
        /*0f18*/ 	.word	0x00026080


	//   ....[110]....
        /*0f1c*/ 	.word	0x00026160


	//   ....[111]....
        /*0f20*/ 	.word	0x000261f0


	//   ....[112]....
        /*0f24*/ 	.word	0x00026250


	//   ....[113]....
        /*0f28*/ 	.word	0x000262b0


	//   ....[114]....
        /*0f2c*/ 	.word	0x00026560


	//   ....[115]....
        /*0f30*/ 	.word	0x000265b0


	//   ....[116]....
        /*0f34*/ 	.word	0x00026640


	//   ....[117]....
        /*0f38*/ 	.word	0x000266d0


	//   ....[118]....
        /*0f3c*/ 	.word	0x00026750


	//   ....[119]....
        /*0f40*/ 	.word	0x000267a0


	//   ....[120]....
        /*0f44*/ 	.word	0x00026830


	//   ....[121]....
        /*0f48*/ 	.word	0x000268c0


	//   ....[122]....
        /*0f4c*/ 	.word	0x00026940


	//   ....[123]....
        /*0f50*/ 	.word	0x00026990


	//   ....[124]....
        /*0f54*/ 	.word	0x00026a20


	//   ....[125]....
        /*0f58*/ 	.word	0x00026ab0


	//   ....[126]....
        /*0f5c*/ 	.word	0x00026b70


	//   ....[127]....
        /*0f60*/ 	.word	0x00026e60


	//   ....[128]....
        /*0f64*/ 	.word	0x00026ff0


	//   ....[129]....
        /*0f68*/ 	.word	0x00027060


	//   ....[130]....
        /*0f6c*/ 	.word	0x000270c0


	//   ....[131]....
        /*0f70*/ 	.word	0x000271d0


	//   ....[132]....
        /*0f74*/ 	.word	0x00027230


	//   ....[133]....
        /*0f78*/ 	.word	0x00027350


	//   ....[134]....
        /*0f7c*/ 	.word	0x000273b0


	//   ....[135]....
        /*0f80*/ 	.word	0x00027450


	//   ....[136]....
        /*0f84*/ 	.word	0x00027520


	//   ....[137]....
        /*0f88*/ 	.word	0x00027630


	//   ....[138]....
        /*0f8c*/ 	.word	0x00027690


	//   ....[139]....
        /*0f90*/ 	.word	0x00027770


	//   ....[140]....
        /*0f94*/ 	.word	0x00027a90


	//   ....[141]....
        /*0f98*/ 	.word	0x00027b40


	//   ....[142]....
        /*0f9c*/ 	.word	0x00027c90


	//   ....[143]....
        /*0fa0*/ 	.word	0x00027d10


	//   ....[144]....
        /*0fa4*/ 	.word	0x00027d80


	//   ....[145]....
        /*0fa8*/ 	.word	0x00027df0


	//   ....[146]....
        /*0fac*/ 	.word	0x00027e60


	//   ....[147]....
        /*0fb0*/ 	.word	0x00027ee0


	//   ....[148]....
        /*0fb4*/ 	.word	0x00027f60


	//   ....[149]....
        /*0fb8*/ 	.word	0x00028010


	//   ....[150]....
        /*0fbc*/ 	.word	0x00028080


	//   ....[151]....
        /*0fc0*/ 	.word	0x000280f0


	//   ....[152]....
        /*0fc4*/ 	.word	0x00028160


	//   ....[153]....
        /*0fc8*/ 	.word	0x000281e0


	//   ....[154]....
        /*0fcc*/ 	.word	0x00028250


	//   ....[155]....
        /*0fd0*/ 	.word	0x00028300


	//   ....[156]....
        /*0fd4*/ 	.word	0x00028350


	//   ....[157]....
        /*0fd8*/ 	.word	0x000283e0


	//   ....[158]....
        /*0fdc*/ 	.word	0x00028510


	//----- nvinfo : EIATTR_REG_RECONFIG
	.align		4
.L_1363:
        /*0fe0*/ 	.byte	0x01, 0x54
	.zero		2


	//----- nvinfo : EIATTR_SYSCALL_OFFSETS
	.align		4
        /*0fe4*/ 	.byte	0x04, 0x46
        /*0fe6*/ 	.short	(.L_1365 - .L_1364)


	//   ....[0]....
.L_1364:
        /*0fe8*/ 	.word	0x00001f00


	//   ....[1]....
        /*0fec*/ 	.word	0x00002050


	//   ....[2]....
        /*0ff0*/ 	.word	0x00007a60


	//   ....[3]....
        /*0ff4*/ 	.word	0x00007d80


	//   ....[4]....
        /*0ff8*/ 	.word	0x00020950


	//   ....[5]....
        /*0ffc*/ 	.word	0x00020aa0


	//   ....[6]....
        /*1000*/ 	.word	0x00020ba0


	//   ....[7]....
        /*1004*/ 	.word	0x00021460


	//----- nvinfo : EIATTR_MBARRIER_INSTR_OFFSETS
	.align		4
.L_1365:
        /*1008*/ 	.byte	0x04, 0x39
        /*100a*/ 	.short	(.L_1367 - .L_1366)


	//   ....[0]....
.L_1366:
        /*100c*/ 	.word	0x000002b0
        /*1010*/ 	.word	0x000000ff
        /*1014*/ 	.word	0x00031c00
        /*1018*/ 	.short	0x0100
        /*101a*/ 	.byte	0x08
	.zero		1


	//   ....[1]....
        /*101c*/ 	.word	0x000002c0
        /*1020*/ 	.word	0x000000ff
        /*1024*/ 	.word	0x00031c20
        /*1028*/ 	.short	0x0100
        /*102a*/ 	.byte	0x08
	.zero		1


	//   ....[2]....
        /*102c*/ 	.word	0x000003b0
        /*1030*/ 	.word	0x000000ff
        /*1034*/ 	.word	0x00031c30
        /*1038*/ 	.short	0x0100
        /*103a*/ 	.byte	0x08
	.zero		1


	//   ....[3]....
        /*103c*/ 	.word	0x000003c0
        /*1040*/ 	.word	0x000000ff
        /*1044*/ 	.word	0x00031c40
        /*1048*/ 	.short	0x0100
        /*104a*/ 	.byte	0x08
	.zero		1


	//   ....[4]....
        /*104c*/ 	.word	0x000003d0
        /*1050*/ 	.word	0x000000ff
        /*1054*/ 	.word	0x00031c38
        /*1058*/ 	.short	0x0100
        /*105a*/ 	.byte	0x08
	.zero		1


	//   ....[5]....
        /*105c*/ 	.word	0x000003e0
        /*1060*/ 	.word	0x000000ff
        /*1064*/ 	.word	0x00031c48
        /*1068*/ 	.short	0x0100
        /*106a*/ 	.byte	0x08
	.zero		1


	//   ....[6]....
        /*106c*/ 	.word	0x00000510
        /*1070*/ 	.word	0x000000ff
        /*1074*/ 	.word	0x00031c50
        /*1078*/ 	.short	0x0100
        /*107a*/ 	.byte	0x08
	.zero		1


	//   ....[7]....
        /*107c*/ 	.word	0x00000520
        /*1080*/ 	.word	0x000000ff
        /*1084*/ 	.word	0x00031c60
        /*1088*/ 	.short	0x0100
        /*108a*/ 	.byte	0x08
	.zero		1


	//   ....[8]....
        /*108c*/ 	.word	0x00000530
        /*1090*/ 	.word	0x000000ff
        /*1094*/ 	.word	0x00031c58
        /*1098*/ 	.short	0x0100
        /*109a*/ 	.byte	0x08
	.zero		1


	//   ....[9]....
        /*109c*/ 	.word	0x00000540
        /*10a0*/ 	.word	0x000000ff
        /*10a4*/ 	.word	0x00031c68
        /*10a8*/ 	.short	0x0100
        /*10aa*/ 	.byte	0x08
	.zero		1


	//   ....[10]....
        /*10ac*/ 	.word	0x00000630
        /*10b0*/ 	.word	0x000000ff
        /*10b4*/ 	.word	0x00031c70
        /*10b8*/ 	.short	0x0100
        /*10ba*/ 	.byte	0x06
	.zero		1


	//   ....[11]....
        /*10bc*/ 	.word	0x00000640
        /*10c0*/ 	.word	0x000000ff
        /*10c4*/ 	.word	0x00031c80
        /*10c8*/ 	.short	0x0100
        /*10ca*/ 	.byte	0x06
	.zero		1


	//   ....[12]....
        /*10cc*/ 	.word	0x00000650
        /*10d0*/ 	.word	0x000000ff
        /*10d4*/ 	.word	0x00031c78
        /*10d8*/ 	.short	0x0100
        /*10da*/ 	.byte	0x06
	.zero		1


	//   ....[13]....
        /*10dc*/ 	.word	0x00000660
        /*10e0*/ 	.word	0x000000ff
        /*10e4*/ 	.word	0x00031c88
        /*10e8*/ 	.short	0x0100
        /*10ea*/ 	.byte	0x06
	.zero		1


	//   ....[14]....
        /*10ec*/ 	.word	0x00000790
        /*10f0*/ 	.word	0x000000ff
        /*10f4*/ 	.word	0x00031c90
        /*10f8*/ 	.short	0x0100
        /*10fa*/ 	.byte	0x08
	.zero		1


	//   ....[15]....
        /*10fc*/ 	.word	0x000007a0
        /*1100*/ 	.word	0x000000ff
        /*1104*/ 	.word	0x00031ca0
        /*1108*/ 	.short	0x0100
        /*110a*/ 	.byte	0x08
	.zero		1


	//   ....[16]....
        /*110c*/ 	.word	0x000007b0
        /*1110*/ 	.word	0x000000ff
        /*1114*/ 	.word	0x00031c98
        /*1118*/ 	.short	0x0100
        /*111a*/ 	.byte	0x08
	.zero		1


	//   ....[17]....
        /*111c*/ 	.word	0x000007c0
        /*1120*/ 	.word	0x000000ff
        /*1124*/ 	.word	0x00031ca8
        /*1128*/ 	.short	0x0100
        /*112a*/ 	.byte	0x08
	.zero		1


	//   ....[18]....
        /*112c*/ 	.word	0x000008f0
        /*1130*/ 	.word	0x000000ff
        /*1134*/ 	.word	0x00031cb0
        /*1138*/ 	.short	0x0100
        /*113a*/ 	.byte	0x08
	.zero		1


	//   ....[19]....
        /*113c*/ 	.word	0x00000900
        /*1140*/ 	.word	0x000000ff
        /*1144*/ 	.word	0x00031cc0
        /*1148*/ 	.short	0x0100
        /*114a*/ 	.byte	0x08
	.zero		1


	//   ....[20]....
        /*114c*/ 	.word	0x00000910
        /*1150*/ 	.word	0x000000ff
        /*1154*/ 	.word	0x00031cb8
        /*1158*/ 	.short	0x0100
        /*115a*/ 	.byte	0x08
	.zero		1


	//   ....[21]....
        /*115c*/ 	.word	0x00000920
        /*1160*/ 	.word	0x000000ff
        /*1164*/ 	.word	0x00031cc8
        /*1168*/ 	.short	0x0100
        /*116a*/ 	.byte	0x08
	.zero		1


	//   ....[22]....
        /*116c*/ 	.word	0x00003610
        /*1170*/ 	.word	0x00000015
        /*1174*/ 	.word	0x00031c90
        /*1178*/ 	.short	0x010a
        /*117a*/ 	.byte	0x3f
	.zero		1


	//   ....[23]....
        /*117c*/ 	.word	0x000050a0
        /*1180*/ 	.word	0x00000015
        /*1184*/ 	.word	0x00031c90
        /*1188*/ 	.short	0x010a
        /*118a*/ 	.byte	0x3f
	.zero		1


	//   ....[24]....
        /*118c*/ 	.word	0x00006b80
        /*1190*/ 	.word	0x00000015
        /*1194*/ 	.word	0x00031c90
        /*1198*/ 	.short	0x010a
        /*119a*/ 	.byte	0x3f
	.zero		1


	//   ....[25]....
        /*119c*/ 	.word	0x00006e30
        /*11a0*/ 	.word	0x00000020
        /*11a4*/ 	.word	0x00000000
        /*11a8*/ 	.short	0x0101
        /*11aa*/ 	.byte	0x3f
	.zero		1


	//   ....[26]....
        /*11ac*/ 	.word	0x00006e70
        /*11b0*/ 	.word	0x00000015
        /*11b4*/ 	.word	0x00031cb0
        /*11b8*/ 	.short	0x010a
        /*11ba*/ 	.byte	0x3f
	.zero		1


	//   ....[27]....
        /*11bc*/ 	.word	0x00007200
        /*11c0*/ 	.word	0x00000015
        /*11c4*/ 	.word	0x00000000
        /*11c8*/ 	.short	0x0101
        /*11ca*/ 	.byte	0x3f
	.zero		1


	//   ....[28]....
        /*11cc*/ 	.word	0x00007b00
        /*11d0*/ 	.word	0x00000016
        /*11d4*/ 	.word	0x00031c00
        /*11d8*/ 	.short	0x010a
        /*11da*/ 	.byte	0x3f
	.zero		1


	//   ....[29]....
        /*11dc*/ 	.word	0x00007b50
        /*11e0*/ 	.word	0x00000016
        /*11e4*/ 	.word	0x00031c00
        /*11e8*/ 	.short	0x010a
        /*11ea*/ 	.byte	0x3f
	.zero		1


	//   ....[30]....
        /*11ec*/ 	.word	0x00008790
        /*11f0*/ 	.word	0x00000016
        /*11f4*/ 	.word	0x00031c00
        /*11f8*/ 	.short	0x010a
        /*11fa*/ 	.byte	0x3f
	.zero		1


	//   ....[31]....
        /*11fc*/ 	.word	0x0000a390
        /*1200*/ 	.word	0x00000016
        /*1204*/ 	.word	0x00031c00
        /*1208*/ 	.short	0x010a
        /*120a*/ 	.byte	0x3f
	.zero		1


	//   ....[32]....
        /*120c*/ 	.word	0x0000bbb0
        /*1210*/ 	.word	0x00000015
        /*1214*/ 	.word	0x00031c30
        /*1218*/ 	.short	0x010a
        /*121a*/ 	.byte	0x3f
	.zero		1


	//   ....[33]....
        /*121c*/ 	.word	0x0000bc20
        /*1220*/ 	.word	0x00000015
        /*1224*/ 	.word	0x00031c30
        /*1228*/ 	.short	0x010a
        /*122a*/ 	.byte	0x3f
	.zero		1


	//   ....[34]....
        /*122c*/ 	.word	0x0000f070
        /*1230*/ 	.word	0x00000010
        /*1234*/ 	.word	0x00000000
        /*1238*/ 	.short	0x0101
        /*123a*/ 	.byte	0x3f
	.zero		1


	//   ....[35]....
        /*123c*/ 	.word	0x00010040
        /*1240*/ 	.word	0x00000000
        /*1244*/ 	.word	0x00031c30
        /*1248*/ 	.short	0x010a
        /*124a*/ 	.byte	0x3f
	.zero		1


	//   ....[36]....
        /*124c*/ 	.word	0x00010090
        /*1250*/ 	.word	0x00000000
        /*1254*/ 	.word	0x00031c30
        /*1258*/ 	.short	0x010a
        /*125a*/ 	.byte	0x3f
	.zero		1


	//   ....[37]....
        /*125c*/ 	.word	0x00012530
        /*1260*/ 	.word	0x0000000e
        /*1264*/ 	.word	0x00031c50
        /*1268*/ 	.short	0x010a
        /*126a*/ 	.byte	0x3f
	.zero		1


	//   ....[38]....
        /*126c*/ 	.word	0x00012570
        /*1270*/ 	.word	0x0000000e
        /*1274*/ 	.word	0x00031c50
        /*1278*/ 	.short	0x010a
        /*127a*/ 	.byte	0x3f
	.zero		1


	//   ....[39]....
        /*127c*/ 	.word	0x00014350
        /*1280*/ 	.word	0x0000004b
        /*1284*/ 	.word	0x00000000
        /*1288*/ 	.short	0x0101
        /*128a*/ 	.byte	0x3f
	.zero		1


	//   ....[40]....
        /*128c*/ 	.word	0x00014370
        /*1290*/ 	.word	0x0000004a
        /*1294*/ 	.word	0x00000000
        /*1298*/ 	.short	0x0101
        /*129a*/ 	.byte	0x3f
	.zero		1


	//   ....[41]....
        /*129c*/ 	.word	0x00015310
        /*12a0*/ 	.word	0x00000000
        /*12a4*/ 	.word	0x00031c30
        /*12a8*/ 	.short	0x010a
        /*12aa*/ 	.byte	0x3f
	.zero		1


	//   ....[42]....
        /*12ac*/ 	.word	0x00015360
        /*12b0*/ 	.word	0x00000000
        /*12b4*/ 	.word	0x00031c30
        /*12b8*/ 	.short	0x010a
        /*12ba*/ 	.byte	0x3f
	.zero		1


	//   ....[43]....
        /*12bc*/ 	.word	0x00017800
        /*12c0*/ 	.word	0x0000000e
        /*12c4*/ 	.word	0x00031c50
        /*12c8*/ 	.short	0x010a
        /*12ca*/ 	.byte	0x3f
	.zero		1


	//   ....[44]....
        /*12cc*/ 	.word	0x00017850
        /*12d0*/ 	.word	0x0000000e
        /*12d4*/ 	.word	0x00031c50
        /*12d8*/ 	.short	0x010a
        /*12da*/ 	.byte	0x3f
	.zero		1


	//   ....[45]....
        /*12dc*/ 	.word	0x00018ae0
        /*12e0*/ 	.word	0x0000004a
        /*12e4*/ 	.word	0x00000000
        /*12e8*/ 	.short	0x0101
        /*12ea*/ 	.byte	0x3f
	.zero		1


	//   ....[46]....
        /*12ec*/ 	.word	0x00018b40
        /*12f0*/ 	.word	0x00000049
        /*12f4*/ 	.word	0x00000000
        /*12f8*/ 	.short	0x0101
        /*12fa*/ 	.byte	0x3f
	.zero		1


	//   ....[47]....
        /*12fc*/ 	.word	0x00019a10
        /*1300*/ 	.word	0x0000000a
        /*1304*/ 	.word	0x00031c50
        /*1308*/ 	.short	0x010a
        /*130a*/ 	.byte	0x3f
	.zero		1


	//   ....[48]....
        /*130c*/ 	.word	0x00019ac0
        /*1310*/ 	.word	0x0000000a
        /*1314*/ 	.word	0x00031c50
        /*1318*/ 	.short	0x010a
        /*131a*/ 	.byte	0x3f
	.zero		1


	//   ....[49]....
        /*131c*/ 	.word	0x0001a340
        /*1320*/ 	.word	0x0000000a
        /*1324*/ 	.word	0x00000000
        /*1328*/ 	.short	0x0101
        /*132a*/ 	.byte	0x3f
	.zero		1


	//   ....[50]....
        /*132c*/ 	.word	0x0001b6f0
        /*1330*/ 	.word	0x00000000
        /*1334*/ 	.word	0x00000000
        /*1338*/ 	.short	0x0101
        /*133a*/ 	.byte	0x3f
	.zero		1


	//   ....[51]....
        /*133c*/ 	.word	0x0001bbf0
        /*1340*/ 	.word	0x00000006
        /*1344*/ 	.word	0x00000000
        /*1348*/ 	.short	0x0101
        /*134a*/ 	.byte	0x3f
	.zero		1


	//   ....[52]....
        /*134c*/ 	.word	0x0001f070
        /*1350*/ 	.word	0x00000010
        /*1354*/ 	.word	0x00031c20
        /*1358*/ 	.short	0x010a
        /*135a*/ 	.byte	0x3f
	.zero		1


	//   ....[53]....
        /*135c*/ 	.word	0x0001f130
        /*1360*/ 	.word	0x00000009
        /*1364*/ 	.word	0x00031ca0
        /*1368*/ 	.short	0x010a
        /*136a*/ 	.byte	0x3f
	.zero		1


	//   ....[54]....
        /*136c*/ 	.word	0x0001f550
        /*1370*/ 	.word	0x00000009
        /*1374*/ 	.word	0x00031cc0
        /*1378*/ 	.short	0x010a
        /*137a*/ 	.byte	0x3f
	.zero		1


	//   ....[55]....
        /*137c*/ 	.word	0x0001faa0
        /*1380*/ 	.word	0x00000009
        /*1384*/ 	.word	0x00031ca0
        /*1388*/ 	.short	0x010a
        /*138a*/ 	.byte	0x3f
	.zero		1


	//   ....[56]....
        /*138c*/ 	.word	0x0001feb0
        /*1390*/ 	.word	0x00000009
        /*1394*/ 	.word	0x00031cc0
        /*1398*/ 	.short	0x010a
        /*139a*/ 	.byte	0x3f
	.zero		1


	//   ....[57]....
        /*139c*/ 	.word	0x00020f30
        /*13a0*/ 	.word	0x00000000
        /*13a4*/ 	.word	0x00031c40
        /*13a8*/ 	.short	0x010a
        /*13aa*/ 	.byte	0x3f
	.zero		1


	//   ....[58]....
        /*13ac*/ 	.word	0x00021e00
        /*13b0*/ 	.word	0x00000010
        /*13b4*/ 	.word	0x00031c00
        /*13b8*/ 	.short	0x0107
        /*13ba*/ 	.byte	0x3f
	.zero		1


	//   ....[59]....
        /*13bc*/ 	.word	0x00021ef0
        /*13c0*/ 	.word	0x00000010
        /*13c4*/ 	.word	0x00031c00
        /*13c8*/ 	.short	0x0101
        /*13ca*/ 	.byte	0x3f
	.zero		1


	//   ....[60]....
        /*13cc*/ 	.word	0x00021f10
        /*13d0*/ 	.word	0x00000010
        /*13d4*/ 	.word	0x00031c20
        /*13d8*/ 	.short	0x010a
        /*13da*/ 	.byte	0x3f
	.zero		1


	//   ....[61]....
        /*13dc*/ 	.word	0x000222b0
        /*13e0*/ 	.word	0x00000003
        /*13e4*/ 	.word	0x00031c40
        /*13e8*/ 	.short	0x010a
        /*13ea*/ 	.byte	0x3f
	.zero		1


	//   ....[62]....
        /*13ec*/ 	.word	0x00022720
        /*13f0*/ 	.word	0x00000002
        /*13f4*/ 	.word	0x00031c60
        /*13f8*/ 	.short	0x010a
        /*13fa*/ 	.byte	0x3f
	.zero		1


	//   ....[63]....
        /*13fc*/ 	.word	0x00022e80
        /*1400*/ 	.word	0x00000003
        /*1404*/ 	.word	0x00031c40
        /*1408*/ 	.short	0x010a
        /*140a*/ 	.byte	0x3f
	.zero		1


	//   ....[64]....
        /*140c*/ 	.word	0x000232f0
        /*1410*/ 	.word	0x00000002
        /*1414*/ 	.word	0x00031c60
        /*1418*/ 	.short	0x010a
        /*141a*/ 	.byte	0x3f
	.zero		1


	//   ....[65]....
        /*141c*/ 	.word	0x000239b0
        /*1420*/ 	.word	0x00000003
        /*1424*/ 	.word	0x00031c40
        /*1428*/ 	.short	0x010a
        /*142a*/ 	.byte	0x3f
	.zero		1


	//   ....[66]....
        /*142c*/ 	.word	0x00023e20
        /*1430*/ 	.word	0x00000002
        /*1434*/ 	.word	0x00031c60
        /*1438*/ 	.short	0x010a
        /*143a*/ 	.byte	0x3f
	.zero		1


	//   ....[67]....
        /*143c*/ 	.word	0x00024480
        /*1440*/ 	.word	0x00000000
        /*1444*/ 	.word	0x00031c60
        /*1448*/ 	.short	0x010a
        /*144a*/ 	.byte	0x3f
	.zero		1


	//   ....[68]....
        /*144c*/ 	.word	0x00025a30
        /*1450*/ 	.word	0x00000009
        /*1454*/ 	.word	0x00031c20
        /*1458*/ 	.short	0x010a
        /*145a*/ 	.byte	0x3f
	.zero		1


	//   ....[69]....
        /*145c*/ 	.word	0x00025bc0
        /*1460*/ 	.word	0x00000007
        /*1464*/ 	.word	0x00000000
        /*1468*/ 	.short	0x010a
        /*146a*/ 	.byte	0x3f
	.zero		1


	//   ....[70]....
        /*146c*/ 	.word	0x00025c30
        /*1470*/ 	.word	0x00000003
        /*1474*/ 	.word	0x00000000
        /*1478*/ 	.short	0x010a
        /*147a*/ 	.byte	0x3f
	.zero		1


	//   ....[71]....
        /*147c*/ 	.word	0x00025c90
        /*1480*/ 	.word	0x00000005
        /*1484*/ 	.word	0x00000000
        /*1488*/ 	.short	0x010a
        /*148a*/ 	.byte	0x3f
	.zero		1


	//   ....[72]....
        /*148c*/ 	.word	0x00025cc0
        /*1490*/ 	.word	0x00000003
        /*1494*/ 	.word	0x00000000
        /*1498*/ 	.short	0x010a
        /*149a*/ 	.byte	0x3f
	.zero		1


	//   ....[73]....
        /*149c*/ 	.word	0x00025d20
        /*14a0*/ 	.word	0x00000015
        /*14a4*/ 	.word	0x00031c90
        /*14a8*/ 	.short	0x010a
        /*14aa*/ 	.byte	0x3f
	.zero		1


	//   ....[74]....
        /*14ac*/ 	.word	0x00025d70
        /*14b0*/ 	.word	0x00000015
        /*14b4*/ 	.word	0x00031c90
        /*14b8*/ 	.short	0x010a
        /*14ba*/ 	.byte	0x3f
	.zero		1


	//   ....[75]....
        /*14bc*/ 	.word	0x00025dc0
        /*14c0*/ 	.word	0x00000015
        /*14c4*/ 	.word	0x00031c90
        /*14c8*/ 	.short	0x010a
        /*14ca*/ 	.byte	0x3f
	.zero		1


	//   ....[76]....
        /*14cc*/ 	.word	0x00025e10
        /*14d0*/ 	.word	0x00000015
        /*14d4*/ 	.word	0x00031cb0
        /*14d8*/ 	.short	0x010a
        /*14da*/ 	.byte	0x3f
	.zero		1


	//   ....[77]....
        /*14dc*/ 	.word	0x000260c0
        /*14e0*/ 	.word	0x00000016
        /*14e4*/ 	.word	0x00031c00
        /*14e8*/ 	.short	0x010a
        /*14ea*/ 	.byte	0x3f
	.zero		1


	//   ....[78]....
        /*14ec*/ 	.word	0x000262e0
        /*14f0*/ 	.word	0x00000016
        /*14f4*/ 	.word	0x00031c00
        /*14f8*/ 	.short	0x010a
        /*14fa*/ 	.byte	0x3f
	.zero		1


	//   ....[79]....
        /*14fc*/ 	.word	0x00026330
        /*1500*/ 	.word	0x00000015
        /*1504*/ 	.word	0x00031c30
        /*1508*/ 	.short	0x010a
        /*150a*/ 	.byte	0x3f
	.zero		1


	//   ....[80]....
        /*150c*/ 	.word	0x00026380
        /*1510*/ 	.word	0x00000000
        /*1514*/ 	.word	0x00031c30
        /*1518*/ 	.short	0x010a
        /*151a*/ 	.byte	0x3f
	.zero		1


	//   ....[81]....
        /*151c*/ 	.word	0x000263d0
        /*1520*/ 	.word	0x0000000e
        /*1524*/ 	.word	0x00031c50
        /*1528*/ 	.short	0x010a
        /*152a*/ 	.byte	0x3f
	.zero		1


	//   ....[82]....
        /*152c*/ 	.word	0x00026420
        /*1530*/ 	.word	0x00000000
        /*1534*/ 	.word	0x00031c30
        /*1538*/ 	.short	0x010a
        /*153a*/ 	.byte	0x3f
	.zero		1


	//   ....[83]....
        /*153c*/ 	.word	0x00026470
        /*1540*/ 	.word	0x0000000e
        /*1544*/ 	.word	0x00031c50
        /*1548*/ 	.short	0x010a
        /*154a*/ 	.byte	0x3f
	.zero		1


	//   ....[84]....
        /*154c*/ 	.word	0x000264c0
        /*1550*/ 	.word	0x0000000a
        /*1554*/ 	.word	0x00031c50
        /*1558*/ 	.short	0x010a
        /*155a*/ 	.byte	0x3f
	.zero		1


	//   ....[85]....
        /*155c*/ 	.word	0x00026c40
        /*1560*/ 	.word	0x00000010
        /*1564*/ 	.word	0x00031c20
        /*1568*/ 	.short	0x010a
        /*156a*/ 	.byte	0x3f
	.zero		1


	//   ....[86]....
        /*156c*/ 	.word	0x00026c90
        /*1570*/ 	.word	0x00000009
        /*1574*/ 	.word	0x00031ca0
        /*1578*/ 	.short	0x010a
        /*157a*/ 	.byte	0x3f
	.zero		1


	//   ....[87]....
        /*157c*/ 	.word	0x00026ce0
        /*1580*/ 	.word	0x00000009
        /*1584*/ 	.word	0x00031cc0
        /*1588*/ 	.short	0x010a
        /*158a*/ 	.byte	0x3f
	.zero		1


	//   ....[88]....
        /*158c*/ 	.word	0x00026d30
        /*1590*/ 	.word	0x00000009
        /*1594*/ 	.word	0x00031ca0
        /*1598*/ 	.short	0x010a
        /*159a*/ 	.byte	0x3f
	.zero		1


	//   ....[89]....
        /*159c*/ 	.word	0x00026d80
        /*15a0*/ 	.word	0x00000009
        /*15a4*/ 	.word	0x00031cc0
        /*15a8*/ 	.short	0x010a
        /*15aa*/ 	.byte	0x3f
	.zero		1


	//   ....[90]....
        /*15ac*/ 	.word	0x00026f20
        /*15b0*/ 	.word	0x00000000
        /*15b4*/ 	.word	0x00031c40
        /*15b8*/ 	.short	0x010a
        /*15ba*/ 	.byte	0x3f
	.zero		1


	//   ....[91]....
        /*15bc*/ 	.word	0x000277b0
        /*15c0*/ 	.word	0x00000010
        /*15c4*/ 	.word	0x00031c20
        /*15c8*/ 	.short	0x010a
        /*15ca*/ 	.byte	0x3f
	.zero		1


	//   ....[92]....
        /*15cc*/ 	.word	0x00027800
        /*15d0*/ 	.word	0x00000003
        /*15d4*/ 	.word	0x00031c40
        /*15d8*/ 	.short	0x010a
        /*15da*/ 	.byte	0x3f
	.zero		1


	//   ....[93]....
        /*15dc*/ 	.word	0x00027850
        /*15e0*/ 	.word	0x00000002
        /*15e4*/ 	.word	0x00031c60
        /*15e8*/ 	.short	0x010a
        /*15ea*/ 	.byte	0x3f
	.zero		1


	//   ....[94]....
        /*15ec*/ 	.word	0x000278a0
        /*15f0*/ 	.word	0x00000003
        /*15f4*/ 	.word	0x00031c40
        /*15f8*/ 	.short	0x010a
        /*15fa*/ 	.byte	0x3f
	.zero		1


	//   ....[95]....
        /*15fc*/ 	.word	0x000278f0
        /*1600*/ 	.word	0x00000002
        /*1604*/ 	.word	0x00031c60
        /*1608*/ 	.short	0x010a
        /*160a*/ 	.byte	0x3f
	.zero		1


	//   ....[96]....
        /*160c*/ 	.word	0x00027940
        /*1610*/ 	.word	0x00000003
        /*1614*/ 	.word	0x00031c40
        /*1618*/ 	.short	0x010a
        /*161a*/ 	.byte	0x3f
	.zero		1


	//   ....[97]....
        /*161c*/ 	.word	0x00027990
        /*1620*/ 	.word	0x00000002
        /*1624*/ 	.word	0x00031c60
        /*1628*/ 	.short	0x010a
        /*162a*/ 	.byte	0x3f
	.zero		1


	//   ....[98]....
        /*162c*/ 	.word	0x000279e0
        /*1630*/ 	.word	0x00000000
        /*1634*/ 	.word	0x00031c60
        /*1638*/ 	.short	0x010a
        /*163a*/ 	.byte	0x3f
	.zero		1


	//   ....[99]....
        /*163c*/ 	.word	0x00028430
        /*1640*/ 	.word	0x00000009
        /*1644*/ 	.word	0x00031c20
        /*1648*/ 	.short	0x010a
        /*164a*/ 	.byte	0x3f
	.zero		1


	//   ....[100]....
        /*164c*/ 	.word	0x000285d0
        /*1650*/ 	.word	0x00000007
        /*1654*/ 	.word	0x00000000
        /*1658*/ 	.short	0x010a
        /*165a*/ 	.byte	0x3f
	.zero		1


	//   ....[101]....
        /*165c*/ 	.word	0x00028620
        /*1660*/ 	.word	0x00000003
        /*1664*/ 	.word	0x00000000
        /*1668*/ 	.short	0x010a
        /*166a*/ 	.byte	0x3f
	.zero		1


	//   ....[102]....
        /*166c*/ 	.word	0x00028670
        /*1670*/ 	.word	0x00000005
        /*1674*/ 	.word	0x00000000
        /*1678*/ 	.short	0x010a
        /*167a*/ 	.byte	0x3f
	.zero		1


	//----- nvinfo : EIATTR_NUM_MBARRIERS
	.align		4
.L_1367:
        /*167c*/ 	.byte	0x03, 0x38
        /*167e*/ 	.short	0x0016


	//----- nvinfo : EIATTR_EXIT_INSTR_OFFSETS
	.align		4
        /*1680*/ 	.byte	0x04, 0x1c
        /*1682*/ 	.short	(.L_1369 - .L_1368)


	//   ....[0]....
.L_1368:
        /*1684*/ 	.word	0x00025d10


	//----- nvinfo : EIATTR_MAX_THREADS
	.align		4
.L_1369:
        /*1688*/ 	.byte	0x04, 0x05
        /*168a*/ 	.short	(.L_1371 - .L_1370)
.L_1370:
        /*168c*/ 	.word	0x00000200
        /*1690*/ 	.word	0x00000001
        /*1694*/ 	.word	0x00000001


	//----- nvinfo : EIATTR_CRS_STACK_SIZE
	.align		4
.L_1371:
        /*1698*/ 	.byte	0x04, 0x1e
        /*169a*/ 	.short	(.L_1373 - .L_1372)
.L_1372:
        /*169c*/ 	.word	0x00000000


	//----- nvinfo : EIATTR_CBANK_PARAM_SIZE
	.align		4
.L_1373:
        /*16a0*/ 	.byte	0x03, 0x19
        /*16a2*/ 	.short	0x0af0


	//----- nvinfo : EIATTR_PARAM_CBANK
	.align		4
        /*16a4*/ 	.byte	0x04, 0x0a
        /*16a6*/ 	.short	(.L_1375 - .L_1374)
	.align		4
.L_1374:
        /*16a8*/ 	.word	index@(.nv.constant0._ZN7cutlass13device_kernelIN5flash11enable_sm90INS1_16FlashAttnFwdSm90INS1_25CollectiveMainloopFwdSm90ILi2EN4cute5tupleIJNS5_1CILi1EEES8_S8_EEENS6_IJNS7_ILi192EEENS7_ILi144EEENS7_ILi96EEEEEELi96ENS_6half_tEfNS_4arch4Sm90ELb1ELb0ELb0ELb1ELb0ELb1ELb0ELb0ELb1ELb1ELb1ELb0EEENS1_21CollectiveEpilogueFwdINS6_IJSA_SC_SB_EEES9_SE_SG_Li384ELb1ELb1ELb1ELb0EEENS1_36VarlenDynamicPersistentTileSchedulerILi192ELi144ELi384ELi128ELb1ELb1ELb1ELb1ELb1ELb1EEEEEEEEEvNT_6ParamsE)
        /*16ac*/ 	.short	0x0210
        /*16ae*/ 	.short	0x0af0


	//----- nvinfo : EIATTR_SW_WAR
	.align		4
.L_1375:
        /*16b0*/ 	.byte	0x04, 0x36
        /*16b2*/ 	.short	(.L_1377 - .L_1376)
.L_1376:
        /*16b4*/ 	.word	0x00000008
.L_1377:


//--------------------- .nv.info._ZN7cutlass13device_kernelIN5flash11enable_sm90INS1_16FlashAttnFwdSm90INS1_25CollectiveMainloopFwdSm90ILi2EN4cute5tupleIJNS5_1CILi1EEES8_S8_EEENS6_IJNS7_ILi192EEESA_NS7_ILi64EEEEEELi64ENS_6half_tEfNS_4arch4Sm90ELb0ELb0ELb0ELb0ELb0ELb0ELb0ELb0ELb1ELb1ELb1ELb0EEENS1_21CollectiveEpilogueFwdINS6_IJSA_SB_SA_EEES9_SD_SF_Li384ELb0ELb1ELb1ELb0EEENS1_19SingleTileSchedulerILb0ELb1ELb1ELi192EEEEEEEEEvNT_6ParamsE --------------------------
	.section	.nv.info._ZN7cutlass13device_kernelIN5flash11enable_sm90INS1_16FlashAttnFwdSm90INS1_25CollectiveMainloopFwdSm90ILi2EN4cute5tupleIJNS5_1CILi1EEES8_S8_EEENS6_IJNS7_ILi192EEESA_NS7_ILi64EEEEEELi64ENS_6half_tEfNS_4arch4Sm90ELb0ELb0ELb0ELb0ELb0ELb0ELb0ELb0ELb1ELb1ELb1ELb0EEENS1_21CollectiveEpilogueFwdINS6_IJSA_SB_SA_EEES9_SD_SF_Li384ELb0ELb1ELb1ELb0EEENS1_19SingleTileSchedulerILb0ELb1ELb1ELi192EEEEEEEEEvNT_6ParamsE,"",@"SHT_CUDA_INFO"
	.sectionflags	@""
	.align	4


	//----- nvinfo : EIATTR_CUDA_API_VERSION
	.align		4
        /*0000*/ 	.byte	0x04, 0x37
        /*0002*/ 	.short	(.L_1379 - .L_1378)
.L_1378:
        /*0004*/ 	.word	0x00000082


	//----- nvinfo : EIATTR_KPARAM_INFO
	.align		4
.L_1379:
        /*0008*/ 	.byte	0x04, 0x17
        /*000a*/ 	.short	(.L_1381 - .L_1380)
.L_1380:
        /*000c*/ 	.word	0x00000000
        /*0010*/ 	.short	0x0000
        /*0012*/ 	.short	0x0070
        /*0014*/ 	.byte	0x00, 0xf0, 0x01, 0x28


	//----- nvinfo : EIATTR_SPARSE_MMA_MASK
	.align		4
.L_1381:
        /*0018*/ 	.byte	0x03, 0x50
        /*001a*/ 	.short	0x0000


	//----- nvinfo : EIATTR_MAXREG_COUNT
	.align		4
        /*001c*/ 	.byte	0x03, 0x1b
        /*001e*/ 	.short	0x0080


	//----- nvinfo : EIATTR_NUM_BARRIERS
	.align		4
        /*0020*/ 	.byte	0x02, 0x4c
        /*0022*/ 	.byte	0x10
	.zero		1


	//----- nvinfo : EIATTR_EXTERNS
	.align		4
        /*0024*/ 	.byte	0x04, 0x0f
        /*0026*/ 	.short	(.L_1383 - .L_1382)


	//   ....[0]....
	.align		4
.L_1382:
        /*0028*/ 	.word	index@(__assertfail)


	//----- nvinfo : EIATTR_ANNOTATIONS
	.align		4
.L_1383:
        /*002c*/ 	.byte	0x04, 0x55
        /*002e*/ 	.short	(.L_1385 - .L_1384)


	//   ....[0]....
.L_1384:
        /* <DEDUP_REMOVED lines=9> */


	//----- nvinfo : EIATTR_MERCURY_ISA_VERSION
	.align		4
.L_1385:
        /*00b0*/ 	.byte	0x03, 0x5f
        /*00b2*/ 	.short	0x0101


	//----- nvinfo : EIATTR_INT_WARP_WIDE_INSTR_OFFSETS
	.align		4
        /*00b4*/ 	.byte	0x04, 0x31
        /*00b6*/ 	.short	(.L_1387 - .L_1386)


	//   ....[0]....
.L_1386:
        /*00b8*/ 	.word	0x00000120


	//   ....[1]....
        /*00bc*/ 	.word	0x000001c0


	//   ....[2]....
        /*00c0*/ 	.word	0x00000230


	//----- nvinfo : EIATTR_COOP_GROUP_MASK_REGIDS
	.align		4
.L_1387:
        /*00c4*/ 	.byte	0x04, 0x29
        /*00c6*/ 	.short	(.L_1389 - .L_1388)


	//   ....[0]....
.L_1388:
        /*00c8*/ 	.word	0xffffffff


	//   ....[1]....
        /*00cc*/ 	.word	0xffffffff


	//   ....[2]....
        /*00d0*/ 	.word	0xffffffff


	//   ....[3]....
        /*00d4*/ 	.word	0xffffffff


	//   ....[4]....
        /*00d8*/ 	.word	0xffffffff


	//   ....[5]....
        /*00dc*/ 	.word	0xffffffff


	//   ....[6]....
        /*00e0*/ 	.word	0xffffffff


	//   ....[7]....
        /*00e4*/ 	.word	0xffffffff


	//   ....[8]....
        /*00e8*/ 	.word	0xffffffff


	//   ....[9]....
        /*00ec*/ 	.word	0xffffffff


	//   ....[10]....
        /*00f0*/ 	.word	0xffffffff


	//   ....[11]....
        /*00f4*/ 	.word	0xffffffff


	//   ....[12]....
        /*00f8*/ 	.word	0xffffffff


	//   ....[13]....
        /*00fc*/ 	.word	0xffffffff


	//   ....[14]....
        /*0100*/ 	.word	0xffffffff


	//   ....[15]....
        /*0104*/ 	.word	0xffffffff


	//   ....[16]....
        /*0108*/ 	.word	0xffffffff


	//   ....[17]....
        /*010c*/ 	.word	0xffffffff


	//   ....[18]....
        /*0110*/ 	.word	0xffffffff


	//   ....[19]....
        /*0114*/ 	.word	0xffffffff


	//   ....[20]....
        /*0118*/ 	.word	0xffffffff


	//   ....[21]....
        /*011c*/ 	.word	0xffffffff


	//   ....[22]....
        /*0120*/ 	.word	0xffffffff


	//   ....[23]....
        /*0124*/ 	.word	0xffffffff


	//   ....[24]....
        /*0128*/ 	.word	0xffffffff


	//   ....[25]....
        /*012c*/ 	.word	0xffffffff


	//   ....[26]....
        /*0130*/ 	.word	0xffffffff


	//   ....[27]....
        /*0134*/ 	.word	0xffffffff


	//   ....[28]....
        /*0138*/ 	.word	0xffffffff


	//   ....[29]....
        /*013c*/ 	.word	0xffffffff


	//   ....[30]....
        /*0140*/ 	.word	0xffffffff


	//   ....[31]....
        /*0144*/ 	.word	0xffffffff


	//   ....[32]....
        /*0148*/ 	.word	0xffffffff


	//   ....[33]....
        /*014c*/ 	.word	0xffffffff


	//   ....[34]....
        /*0150*/ 	.word	0xffffffff


	//   ....[35]....
        /*0154*/ 	.word	0xffffffff


	//   ....[36]....
        /*0158*/ 	.word	0xffffffff


	//   ....[37]....
        /*015c*/ 	.word	0xffffffff


	//   ....[38]....
        /*0160*/ 	.word	0xffffffff


	//   ....[39]....
        /*0164*/ 	.word	0xffffffff


	//   ....[40]....
        /*0168*/ 	.word	0xffffffff


	//   ....[41]....
        /*016c*/ 	.word	0xffffffff


	//   ....[42]....
        /*0170*/ 	.word	0xffffffff


	//   ....[43]....
        /*0174*/ 	.word	0xffffffff


	//   ....[44]....
        /*0178*/ 	.word	0xffffffff


	//   ....[45]....
        /*017c*/ 	.word	0xffffffff


	//   ....[46]....
        /*0180*/ 	.word	0xffffffff


	//   ....[47]....
        /*0184*/ 	.word	0xffffffff


	//   ....[48]....
        /*0188*/ 	.word	0xffffffff


	//   ....[49]....
        /*018c*/ 	.word	0xffffffff


	//   ....[50]....
        /*0190*/ 	.word	0xffffffff


	//   ....[51]....
        /*0194*/ 	.word	0xffffffff


	//   ....[52]....
        /*0198*/ 	.word	0xffffffff


	//   ....[53]....
        /*019c*/ 	.word	0xffffffff


	//   ....[54]....
        /*01a0*/ 	.word	0xffffffff


	//   ....[55]....
        /*01a4*/ 	.word	0xffffffff


	//   ....[56]....
        /*01a8*/ 	.word	0xffffffff


	//   ....[57]....
        /*01ac*/ 	.word	0x0500000f


	//   ....[58]....
        /*01b0*/ 	.word	0x0500000f


	//   ....[59]....
        /*01b4*/ 	.word	0x0500000f


	//   ....[60]....
        /*01b8*/ 	.word	0x0500000f


	//   ....[61]....
        /*01bc*/ 	.word	0x0500000f


	//   ....[62]....
        /*01c0*/ 	.word	0x0500000f


	//   ....[63]....
        /*01c4*/ 	.word	0x0500000f


	//   ....[64]....
        /*01c8*/ 	.word	0x0500000f


	//   ....[65]....
        /*01cc*/ 	.word	0x0500000f


	//   ....[66]....
        /*01d0*/ 	.word	0x0500000f


	//   ....[67]....
        /*01d4*/ 	.word	0x0500000f


	//   ....[68]....
        /*01d8*/ 	.word	0x0500000f


	//   ....[69]....
        /*01dc*/ 	.word	0x0500000f


	//   ....[70]....
        /*01e0*/ 	.word	0x0500000f


	//   ....[71]....
        /*01e4*/ 	.word	0x0500000f


	//   ....[72]....
        /*01e8*/ 	.word	0x0500000f


	//   ....[73]....
        /*01ec*/ 	.word	0x0500000f


	//   ....[74]....
        /*01f0*/ 	.word	0x0500000f


	//   ....[75]....
        /*01f4*/ 	.word	0x0500000f


	//   ....[76]....
        /*01f8*/ 	.word	0x0500000f


	//   ....[77]....
        /*01fc*/ 	.word	0x0500000f


	//   ....[78]....
        /*0200*/ 	.word	0x0500000f


	//   ....[79]....
        /*0204*/ 	.word	0x0500000f


	//   ....[80]....
        /*0208*/ 	.word	0x0500000f


	//   ....[81]....
        /*020c*/ 	.word	0x0500000f


	//   ....[82]....
        /*0210*/ 	.word	0x0500000f


	//----- nvinfo : EIATTR_COOP_GROUP_INSTR_OFFSETS
	.align		4
.L_1389:
        /*0214*/ 	.byte	0x04, 0x28
        /*0216*/ 	.short	(.L_1391 - .L_1390)


	//   ....[0]....
.L_1390:
        /*0218*/ 	.word	0x00000060


	//   ....[1]....
        /*021c*/ 	.word	0x00000130


	//   ....[2]....
        /*0220*/ 	.word	0x000001e0


	//   ....[3]....
        /*0224*/ 	.word	0x000003a0


	//   ....[4]....
        /*0228*/ 	.word	0x00000500


	//   ....[5]....
        /*022c*/ 	.word	0x00000620


	//   ....[6]....
        /*0230*/ 	.word	0x00000780


	//   ....[7]....
        /*0234*/ 	.word	0x00000f80


	//   ....[8]....
        /*0238*/ 	.word	0x00002220


	//   ....[9]....
        /*023c*/ 	.word	0x000022f0


	//   ....[10]....
        /*0240*/ 	.word	0x00002ae0


	//   ....[11]....
        /*0244*/ 	.word	0x00002b40


	//   ....[12]....
        /*0248*/ 	.word	0x00004010


	//   ....[13]....
        /*024c*/ 	.word	0x00004d60


	//   ....[14]....
        /*0250*/ 	.word	0x00004db0


	//   ....[15]....
        /*0254*/ 	.word	0x00004de0


	//   ....[16]....
        /*0258*/ 	.word	0x00004e30


	//   ....[17]....
        /*025c*/ 	.word	0x00006be0


	//   ....[18]....
        /*0260*/ 	.word	0x00006d20


	//   ....[19]....
        /*0264*/ 	.word	0x00006dd0


	//   ....[20]....
        /*0268*/ 	.word	0x00006e40


	//   ....[21]....
        /*026c*/ 	.word	0x00006ec0


	//   ....[22]....
        /*0270*/ 	.word	0x00007db0


	//   ....[23]....
        /*0274*/ 	.word	0x00007dc0


	//   ....[24]....
        /*0278*/ 	.word	0x00007dd0


	//   ....[25]....
        /*027c*/ 	.word	0x00007de0


	//   ....[26]....
        /*0280*/ 	.word	0x00007ec0


	//   ....[27]....
        /*0284*/ 	.word	0x00007ed0


	//   ....[28]....
        /*0288*/ 	.word	0x00008200


	//   ....[29]....
        /*028c*/ 	.word	0x00008210


	//   ....[30]....
        /*0290*/ 	.word	0x00008920


	//   ....[31]....
        /*0294*/ 	.word	0x000092e0


	//   ....[32]....
        /*0298*/ 	.word	0x00009ce0


	//   ....[33]....
        /*029c*/ 	.word	0x00009cf0


	//   ....[34]....
        /*02a0*/ 	.word	0x00009d00


	//   ....[35]....
        /*02a4*/ 	.word	0x00009d20


	//   ....[36]....
        /*02a8*/ 	.word	0x00009d90


	//   ....[37]....
        /*02ac*/ 	.word	0x00009df0


	//   ....[38]....
        /*02b0*/ 	.word	0x00009e00


	//   ....[39]....
        /*02b4*/ 	.word	0x00009e60


	//   ....[40]....
        /*02b8*/ 	.word	0x00009e90


	//   ....[41]....
        /*02bc*/ 	.word	0x00009ef0


	//   ....[42]....
        /*02c0*/ 	.word	0x00009f10


	//   ....[43]....
        /*02c4*/ 	.word	0x00009f50


	//   ....[44]....
        /*02c8*/ 	.word	0x00009f70


	//   ....[45]....
        /*02cc*/ 	.word	0x00009ff0


	//   ....[46]....
        /*02d0*/ 	.word	0x0000a010


	//   ....[47]....
        /*02d4*/ 	.word	0x0000a040


	//   ....[48]....
        /*02d8*/ 	.word	0x0000a070


	//   ....[49]....
        /*02dc*/ 	.word	0x0000a0b0


	//   ....[50]....
        /*02e0*/ 	.word	0x0000a100


	//   ....[51]....
        /*02e4*/ 	.word	0x0000a130


	//   ....[52]....
        /*02e8*/ 	.word	0x0000a150


	//   ....[53]....
        /*02ec*/ 	.word	0x0000a170


	//   ....[54]....
        /*02f0*/ 	.word	0x0000a1c0


	//   ....[55]....
        /*02f4*/ 	.word	0x0000a220


	//   ....[56]....
        /*02f8*/ 	.word	0x0000bab0


	//   ....[57]....
        /*02fc*/ 	.word	0x0000bf20


	//   ....[58]....
        /*0300*/ 	.word	0x0000c090


	//   ....[59]....
        /*0304*/ 	.word	0x0000c0e0


	//   ....[60]....
        /*0308*/ 	.word	0x0000c200


	//   ....[61]....
        /*030c*/ 	.word	0x0000c250


	//   ....[62]....
        /*0310*/ 	.word	0x0000c2e0


	//   ....[63]....
        /*0314*/ 	.word	0x0000c390


	//   ....[64]....
        /*0318*/ 	.word	0x0000c420


	//   ....[65]....
        /*031c*/ 	.word	0x0000c4c0


	//   ....[66]....
        /*0320*/ 	.word	0x0000c550


	//   ....[67]....
        /*0324*/ 	.word	0x0000c600


	//   ....[68]....
        /*0328*/ 	.word	0x0000c690


	//   ....[69]....
        /*032c*/ 	.word	0x0000c730


	//   ....[70]....
        /*0330*/ 	.word	0x0000c7c0


	//   ....[71]....
        /*0334*/ 	.word	0x0000c880


	//   ....[72]....
        /*0338*/ 	.word	0x0000c8e0


	//   ....[73]....
        /*033c*/ 	.word	0x0000c9a0


	//   ....[74]....
        /*0340*/ 	.word	0x0000ca10


	//   ....[75]....
        /*0344*/ 	.word	0x0000cae0


	//   ....[76]....
        /*0348*/ 	.word	0x0000cb40


	//   ....[77]....
        /*034c*/ 	.word	0x0000cc20


	//   ....[78]....
        /*0350*/ 	.word	0x0000cc80


	//   ....[79]....
        /*0354*/ 	.word	0x0000cd40


	//   ....[80]....
        /*0358*/ 	.word	0x0000cda0


	//   ....[81]....
        /*035c*/ 	.word	0x0000ce60


	//   ....[82]....
        /*0360*/ 	.word	0x0000d230


	//----- nvinfo : EIATTR_REG_RECONFIG
	.align		4
.L_1391:
        /*0364*/ 	.byte	0x01, 0x54
	.zero		2


	//----- nvinfo : EIATTR_SYSCALL_OFFSETS
	.align		4
        /*0368*/ 	.byte	0x04, 0x46
        /*036a*/ 	.short	(.L_1393 - .L_1392)


	//   ....[0]....
.L_1392:
        /*036c*/ 	.word	0x000010e0


	//   ....[1]....
        /*0370*/ 	.word	0x00008f90


	//   ....[2]....
        /*0374*/ 	.word	0x000090d0


	//   ....[3]....
        /*0378*/ 	.word	0x000091c0


	//   ....[4]....
        /*037c*/ 	.word	0x00009860


	//----- nvinfo : EIATTR_MBARRIER_INSTR_OFFSETS
	.align		4
.L_1393:
        /*0380*/ 	.byte	0x04, 0x39
        /*0382*/ 	.short	(.L_1395 - .L_1394)


	//   ....[0]....
.L_1394:
        /*0384*/ 	.word	0x00000250
        /*0388*/ 	.word	0x000000ff
        /*038c*/ 	.word	0x00030800
        /*0390*/ 	.short	0x0100
        /*0392*/ 	.byte	0x08
	.zero		1


	//   ....[1]....
        /*0394*/ 	.word	0x00000260
        /*0398*/ 	.word	0x000000ff
        /*039c*/ 	.word	0x00030820
        /*03a0*/ 	.short	0x0100
        /*03a2*/ 	.byte	0x08
	.zero		1


	//   ....[2]....
        /*03a4*/ 	.word	0x00000350
        /*03a8*/ 	.word	0x000000ff
        /*03ac*/ 	.word	0x00030830
        /*03b0*/ 	.short	0x0100
        /*03b2*/ 	.byte	0x08
	.zero		1


	//   ....[3]....
        /*03b4*/ 	.word	0x00000360
        /*03b8*/ 	.word	0x000000ff
        /*03bc*/ 	.word	0x00030840
        /*03c0*/ 	.short	0x0100
        /*03c2*/ 	.byte	0x08
	.zero		1


	//   ....[4]....
        /*03c4*/ 	.word	0x00000370
        /*03c8*/ 	.word	0x000000ff
        /*03cc*/ 	.word	0x00030838
        /*03d0*/ 	.short	0x0100
        /*03d2*/ 	.byte	0x08
	.zero		1


	//   ....[5]....
        /*03d4*/ 	.word	0x00000380
        /*03d8*/ 	.word	0x000000ff
        /*03dc*/ 	.word	0x00030848
        /*03e0*/ 	.short	0x0100
        /*03e2*/ 	.byte	0x08
	.zero		1


	//   ....[6]....
        /*03e4*/ 	.word	0x000004b0
        /*03e8*/ 	.word	0x000000ff
        /*03ec*/ 	.word	0x00030850
        /*03f0*/ 	.short	0x0100
        /*03f2*/ 	.byte	0x08
	.zero		1


	//   ....[7]....
        /*03f4*/ 	.word	0x000004c0
        /*03f8*/ 	.word	0x000000ff
        /*03fc*/ 	.word	0x00030860
        /*0400*/ 	.short	0x0100
        /*0402*/ 	.byte	0x08
	.zero		1


	//   ....[8]....
        /*0404*/ 	.word	0x000004d0
        /*0408*/ 	.word	0x000000ff
        /*040c*/ 	.word	0x00030858
        /*0410*/ 	.short	0x0100
        /*0412*/ 	.byte	0x08
	.zero		1


	//   ....[9]....
        /*0414*/ 	.word	0x000004e0
        /*0418*/ 	.word	0x000000ff
        /*041c*/ 	.word	0x00030868
        /*0420*/ 	.short	0x0100
        /*0422*/ 	.byte	0x08
	.zero		1


	//   ....[10]....
        /*0424*/ 	.word	0x000005d0
        /*0428*/ 	.word	0x000000ff
        /*042c*/ 	.word	0x00030870
        /*0430*/ 	.short	0x0100
        /*0432*/ 	.byte	0x06
	.zero		1


	//   ....[11]....
        /*0434*/ 	.word	0x000005e0
        /*0438*/ 	.word	0x000000ff
        /*043c*/ 	.word	0x00030880
        /*0440*/ 	.short	0x0100
        /*0442*/ 	.byte	0x06
	.zero		1


	//   ....[12]....
        /*0444*/ 	.word	0x000005f0
        /*0448*/ 	.word	0x000000ff
        /*044c*/ 	.word	0x00030878
        /*0450*/ 	.short	0x0100
        /*0452*/ 	.byte	0x06
	.zero		1


	//   ....[13]....
        /*0454*/ 	.word	0x00000600
        /*0458*/ 	.word	0x000000ff
        /*045c*/ 	.word	0x00030888
        /*0460*/ 	.short	0x0100
        /*0462*/ 	.byte	0x06
	.zero		1


	//   ....[14]....
        /*0464*/ 	.word	0x00000730
        /*0468*/ 	.word	0x000000ff
        /*046c*/ 	.word	0x00030890
        /*0470*/ 	.short	0x0100
        /*0472*/ 	.byte	0x08
	.zero		1


	//   ....[15]....
        /*0474*/ 	.word	0x00000740
        /*0478*/ 	.word	0x000000ff
        /*047c*/ 	.word	0x000308a0
        /*0480*/ 	.short	0x0100
        /*0482*/ 	.byte	0x08
	.zero		1


	//   ....[16]....
        /*0484*/ 	.word	0x00000750
        /*0488*/ 	.word	0x000000ff
        /*048c*/ 	.word	0x00030898
        /*0490*/ 	.short	0x0100
        /*0492*/ 	.byte	0x08
	.zero		1


	//   ....[17]....
        /*0494*/ 	.word	0x00000760
        /*0498*/ 	.word	0x000000ff
        /*049c*/ 	.word	0x000308a8
        /*04a0*/ 	.short	0x0100
        /*04a2*/ 	.byte	0x08
	.zero		1


	//   ....[18]....
        /*04a4*/ 	.word	0x00000890
        /*04a8*/ 	.word	0x000000ff
        /*04ac*/ 	.word	0x000308b0
        /*04b0*/ 	.short	0x0100
        /*04b2*/ 	.byte	0x08
	.zero		1


	//   ....[19]....
        /*04b4*/ 	.word	0x000008a0
        /*04b8*/ 	.word	0x000000ff
        /*04bc*/ 	.word	0x000308c0
        /*04c0*/ 	.short	0x0100
        /*04c2*/ 	.byte	0x08
	.zero		1


	//   ....[20]....
        /*04c4*/ 	.word	0x000008b0
        /*04c8*/ 	.word	0x000000ff
        /*04cc*/ 	.word	0x000308b8
        /*04d0*/ 	.short	0x0100
        /*04d2*/ 	.byte	0x08
	.zero		1


	//   ....[21]....
        /*04d4*/ 	.word	0x000008c0
        /*04d8*/ 	.word	0x000000ff
        /*04dc*/ 	.word	0x000308c8
        /*04e0*/ 	.short	0x0100
        /*04e2*/ 	.byte	0x08
	.zero		1


	//   ....[22]....
        /*04e4*/ 	.word	0x00001110
        /*04e8*/ 	.word	0x000000ff
        /*04ec*/ 	.word	0x00030800
        /*04f0*/ 	.short	0x010a
        /*04f2*/ 	.byte	0x24
	.zero		1


	//   ....[23]....
        /*04f4*/ 	.word	0x00001160
        /*04f8*/ 	.word	0x000000ff
        /*04fc*/ 	.word	0x00030830
        /*0500*/ 	.short	0x010a
        /*0502*/ 	.byte	0x24
	.zero		1


	//   ....[24]....
        /*0504*/ 	.word	0x00001240
        /*0508*/ 	.word	0x000000ff
        /*050c*/ 	.word	0x00030830
        /*0510*/ 	.short	0x010a
        /*0512*/ 	.byte	0x24
	.zero		1


	//   ....[25]....
        /*0514*/ 	.word	0x00002f80
        /*0518*/ 	.word	0x0000000a
        /*051c*/ 	.word	0x00000000
        /*0520*/ 	.short	0x0101
        /*0522*/ 	.byte	0x3f
	.zero		1


	//   ....[26]....
        /*0524*/ 	.word	0x00004280
        /*0528*/ 	.word	0x00000003
        /*052c*/ 	.word	0x00030830
        /*0530*/ 	.short	0x010a
        /*0532*/ 	.byte	0x3f
	.zero		1


	//   ....[27]....
        /*0534*/ 	.word	0x000042c0
        /*0538*/ 	.word	0x00000003
        /*053c*/ 	.word	0x00030830
        /*0540*/ 	.short	0x010a
        /*0542*/ 	.byte	0x3f
	.zero		1


	//   ....[28]....
        /*0544*/ 	.word	0x000044f0
        /*0548*/ 	.word	0x000000ff
        /*054c*/ 	.word	0x00030850
        /*0550*/ 	.short	0x010a
        /*0552*/ 	.byte	0x05
	.zero		1


	//   ....[29]....
        /*0554*/ 	.word	0x00004530
        /*0558*/ 	.word	0x000000ff
        /*055c*/ 	.word	0x00030850
        /*0560*/ 	.short	0x010a
        /*0562*/ 	.byte	0x05
	.zero		1


	//   ....[30]....
        /*0564*/ 	.word	0x000052b0
        /*0568*/ 	.word	0x00000004
        /*056c*/ 	.word	0x00000000
        /*0570*/ 	.short	0x0101
        /*0572*/ 	.byte	0x3f
	.zero		1


	//   ....[31]....
        /*0574*/ 	.word	0x000052e0
        /*0578*/ 	.word	0x0000000f
        /*057c*/ 	.word	0x00000000
        /*0580*/ 	.short	0x0101
        /*0582*/ 	.byte	0x3f
	.zero		1


	//   ....[32]....
        /*0584*/ 	.word	0x00006c50
        /*0588*/ 	.word	0x0000000b
        /*058c*/ 	.word	0x00030850
        /*0590*/ 	.short	0x010a
        /*0592*/ 	.byte	0x3f
	.zero		1


	//   ....[33]....
        /*0594*/ 	.word	0x00006c90
        /*0598*/ 	.word	0x0000000b
        /*059c*/ 	.word	0x00030850
        /*05a0*/ 	.short	0x010a
        /*05a2*/ 	.byte	0x3f
	.zero		1


	//   ....[34]....
        /*05a4*/ 	.word	0x00007430
        /*05a8*/ 	.word	0x00000009
        /*05ac*/ 	.word	0x00000000
        /*05b0*/ 	.short	0x0101
        /*05b2*/ 	.byte	0x3f
	.zero		1


	//   ....[35]....
        /*05b4*/ 	.word	0x00007e80
        /*05b8*/ 	.word	0x000000ff
        /*05bc*/ 	.word	0x00000000
        /*05c0*/ 	.short	0x0101
        /*05c2*/ 	.byte	0x04
	.zero		1


	//   ....[36]....
        /*05c4*/ 	.word	0x000094e0
        /*05c8*/ 	.word	0x000000ff
        /*05cc*/ 	.word	0x00030840
        /*05d0*/ 	.short	0x010a
        /*05d2*/ 	.byte	0x26
	.zero		1


	//   ....[37]....
        /*05d4*/ 	.word	0x0000a340
        /*05d8*/ 	.word	0x000000ff
        /*05dc*/ 	.word	0x00030800
        /*05e0*/ 	.short	0x0107
        /*05e2*/ 	.byte	0x26
	.zero		1


	//   ....[38]....
        /*05e4*/ 	.word	0x0000a380
        /*05e8*/ 	.word	0x000000ff
        /*05ec*/ 	.word	0x00030800
        /*05f0*/ 	.short	0x0101
        /*05f2*/ 	.byte	0x26
	.zero		1


	//   ....[39]....
        /*05f4*/ 	.word	0x0000a3b0
        /*05f8*/ 	.word	0x000000ff
        /*05fc*/ 	.word	0x00030820
        /*0600*/ 	.short	0x010a
        /*0602*/ 	.byte	0x26
	.zero		1


	//   ....[40]....
        /*0604*/ 	.word	0x0000a700
        /*0608*/ 	.word	0x000000ff
        /*060c*/ 	.word	0x00030848
        /*0610*/ 	.short	0x010a
        /*0612*/ 	.byte	0x26
	.zero		1


	//   ....[41]....
        /*0614*/ 	.word	0x0000a8f0
        /*0618*/ 	.word	0x000000ff
        /*061c*/ 	.word	0x00030860
        /*0620*/ 	.short	0x010a
        /*0622*/ 	.byte	0x26
	.zero		1


	//   ....[42]....
        /*0624*/ 	.word	0x0000acd0
        /*0628*/ 	.word	0x000000ff
        /*062c*/ 	.word	0x00030840
        /*0630*/ 	.short	0x010a
        /*0632*/ 	.byte	0x26
	.zero		1


	//   ....[43]....
        /*0634*/ 	.word	0x0000aef0
        /*0638*/ 	.word	0x000000ff
        /*063c*/ 	.word	0x00030868
        /*0640*/ 	.short	0x010a
        /*0642*/ 	.byte	0x26
	.zero		1


	//   ....[44]....
        /*0644*/ 	.word	0x0000b310
        /*0648*/ 	.word	0x000000ff
        /*064c*/ 	.word	0x00030848
        /*0650*/ 	.short	0x010a
        /*0652*/ 	.byte	0x26
	.zero		1


	//   ....[45]....
        /*0654*/ 	.word	0x0000b510
        /*0658*/ 	.word	0x000000ff
        /*065c*/ 	.word	0x00030860
        /*0660*/ 	.short	0x010a
        /*0662*/ 	.byte	0x26
	.zero		1


	//   ....[46]....
        /*0664*/ 	.word	0x0000b7b0
        /*0668*/ 	.word	0x00000003
        /*066c*/ 	.word	0x00030860
        /*0670*/ 	.short	0x010a
        /*0672*/ 	.byte	0x3f
	.zero		1


	//   ....[47]....
        /*0674*/ 	.word	0x0000ba70
        /*0678*/ 	.word	0x00000007
        /*067c*/ 	.word	0x00030820
        /*0680*/ 	.short	0x010a
        /*0682*/ 	.byte	0x3f
	.zero		1


	//   ....[48]....
        /*0684*/ 	.word	0x0000bbb0
        /*0688*/ 	.word	0x00000005
        /*068c*/ 	.word	0x00000000
        /*0690*/ 	.short	0x010a
        /*0692*/ 	.byte	0x3f
	.zero		1


	//   ....[49]....
        /*0694*/ 	.word	0x0000bc20
        /*0698*/ 	.word	0x00000003
        /*069c*/ 	.word	0x00000000
        /*06a0*/ 	.short	0x010a
        /*06a2*/ 	.byte	0x3f
	.zero		1


	//   ....[50]....
        /*06a4*/ 	.word	0x0000bc80
        /*06a8*/ 	.word	0x00000005
        /*06ac*/ 	.word	0x00000000
        /*06b0*/ 	.short	0x010a
        /*06b2*/ 	.byte	0x3f
	.zero		1


	//   ....[51]....
        /*06b4*/ 	.word	0x0000bcb0
        /*06b8*/ 	.word	0x00000003
        /*06bc*/ 	.word	0x00000000
        /*06c0*/ 	.short	0x010a
        /*06c2*/ 	.byte	0x3f
	.zero		1


	//   ....[52]....
        /*06c4*/ 	.word	0x0000bd20
        /*06c8*/ 	.word	0x00000003
        /*06cc*/ 	.word	0x00030800
        /*06d0*/ 	.short	0x010a
        /*06d2*/ 	.byte	0x3f
	.zero		1


	//   ....[53]....
        /*06d4*/ 	.word	0x0000bd80
        /*06d8*/ 	.word	0x00000003
        /*06dc*/ 	.word	0x00030830
        /*06e0*/ 	.short	0x010a
        /*06e2*/ 	.byte	0x3f
	.zero		1


	//   ....[54]....
        /*06e4*/ 	.word	0x0000bdd0
        /*06e8*/ 	.word	0x00000003
        /*06ec*/ 	.word	0x00030830
        /*06f0*/ 	.short	0x010a
        /*06f2*/ 	.byte	0x3f
	.zero		1


	//   ....[55]....
        /*06f4*/ 	.word	0x0000be30
        /*06f8*/ 	.word	0x00000003
        /*06fc*/ 	.word	0x00030850
        /*0700*/ 	.short	0x010a
        /*0702*/ 	.byte	0x3f
	.zero		1


	//   ....[56]....
        /*0704*/ 	.word	0x0000be80
        /*0708*/ 	.word	0x0000000b
        /*070c*/ 	.word	0x00030850
        /*0710*/ 	.short	0x010a
        /*0712*/ 	.byte	0x3f
	.zero		1


	//   ....[57]....
        /*0714*/ 	.word	0x0000bfe0
        /*0718*/ 	.word	0x00000003
        /*071c*/ 	.word	0x00030840
        /*0720*/ 	.short	0x010a
        /*0722*/ 	.byte	0x3f
	.zero		1


	//   ....[58]....
        /*0724*/ 	.word	0x0000cea0
        /*0728*/ 	.word	0x00000003
        /*072c*/ 	.word	0x00030820
        /*0730*/ 	.short	0x010a
        /*0732*/ 	.byte	0x3f
	.zero		1


	//   ....[59]....
        /*0734*/ 	.word	0x0000cf00
        /*0738*/ 	.word	0x00000003
        /*073c*/ 	.word	0x00030848
        /*0740*/ 	.short	0x010a
        /*0742*/ 	.byte	0x3f
	.zero		1


	//   ....[60]....
        /*0744*/ 	.word	0x0000cf60
        /*0748*/ 	.word	0x00000003
        /*074c*/ 	.word	0x00030860
        /*0750*/ 	.short	0x010a
        /*0752*/ 	.byte	0x3f
	.zero		1


	//   ....[61]....
        /*0754*/ 	.word	0x0000cfc0
        /*0758*/ 	.word	0x00000003
        /*075c*/ 	.word	0x00030840
        /*0760*/ 	.short	0x010a
        /*0762*/ 	.byte	0x3f
	.zero		1


	//   ....[62]....
        /*0764*/ 	.word	0x0000d020
        /*0768*/ 	.word	0x00000003
        /*076c*/ 	.word	0x00030868
        /*0770*/ 	.short	0x010a
        /*0772*/ 	.byte	0x3f
	.zero		1


	//   ....[63]....
        /*0774*/ 	.word	0x0000d080
        /*0778*/ 	.word	0x00000002
        /*077c*/ 	.word	0x00030848
        /*0780*/ 	.short	0x010a
        /*0782*/ 	.byte	0x3f
	.zero		1


	//   ....[64]....
        /*0784*/ 	.word	0x0000d0e0
        /*0788*/ 	.word	0x00000002
        /*078c*/ 	.word	0x00030860
        /*0790*/ 	.short	0x010a
        /*0792*/ 	.byte	0x3f
	.zero		1


	//   ....[65]....
        /*0794*/ 	.word	0x0000d130
        /*0798*/ 	.word	0x00000003
        /*079c*/ 	.word	0x00030860
        /*07a0*/ 	.short	0x010a
        /*07a2*/ 	.byte	0x3f
	.zero		1


	//   ....[66]....
        /*07a4*/ 	.word	0x0000d180
        /*07a8*/ 	.word	0x00000007
        /*07ac*/ 	.word	0x00030820
        /*07b0*/ 	.short	0x010a
        /*07b2*/ 	.byte	0x3f
	.zero		1


	//   ....[67]....
        /*07b4*/ 	.word	0x0000d2f0
        /*07b8*/ 	.word	0x00000005
        /*07bc*/ 	.word	0x00000000
        /*07c0*/ 	.short	0x010a
        /*07c2*/ 	.byte	0x3f
	.zero		1


	//   ....[68]....
        /*07c4*/ 	.word	0x0000d340
        /*07c8*/ 	.word	0x00000003
        /*07cc*/ 	.word	0x00000000
        /*07d0*/ 	.short	0x010a
        /*07d2*/ 	.byte	0x3f
	.zero		1


	//   ....[69]....
        /*07d4*/ 	.word	0x0000d390
        /*07d8*/ 	.word	0x00000005
        /*07dc*/ 	.word	0x00000000
        /*07e0*/ 	.short	0x010a
        /*07e2*/ 	.byte	0x3f
	.zero		1


	//----- nvinfo : EIATTR_NUM_MBARRIERS
	.align		4
.L_1395:
        /*07e4*/ 	.byte	0x03, 0x38
        /*07e6*/ 	.short	0x0016


	//----- nvinfo : EIATTR_EXIT_INSTR_OFFSETS
	.align		4
        /*07e8*/ 	.byte	0x04, 0x1c
        /*07ea*/ 	.short	(.L_1397 - .L_1396)


	//   ....[0]....
.L_1396:
        /*07ec*/ 	.word	0x0000bd00


	//----- nvinfo : EIATTR_MAX_THREADS
	.align		4
.L_1397:
        /*07f0*/ 	.byte	0x04, 0x05
        /*07f2*/ 	.short	(.L_1399 - .L_1398)
.L_1398:
        /*07f4*/ 	.word	0x00000200
        /*07f8*/ 	.word	0x00000001
        /*07fc*/ 	.word	0x00000001


	//----- nvinfo : EIATTR_CRS_STACK_SIZE
	.align		4
.L_1399:
        /*0800*/ 	.byte	0x04, 0x1e
        /*0802*/ 	.short	(.L_1401 - .L_1400)
.L_1400:
        /*0804*/ 	.word	0x00000000


	//----- nvinfo : EIATTR_CBANK_PARAM_SIZE
	.align		4
.L_1401:
        /*0808*/ 	.byte	0x03, 0x19
        /*080a*/ 	.short	0x0a70


	//----- nvinfo : EIATTR_PARAM_CBANK
	.align		4
        /*080c*/ 	.byte	0x04, 0x0a
        /*080e*/ 	.short	(.L_1403 - .L_1402)
	.align		4
.L_1402:
        /*0810*/ 	.word	index@(.nv.constant0._ZN7cutlass13device_kernelIN5flash11enable_sm90INS1_16FlashAttnFwdSm90INS1_25CollectiveMainloopFwdSm90ILi2EN4cute5tupleIJNS5_1CILi1EEES8_S8_EEENS6_IJNS7_ILi192EEESA_NS7_ILi64EEEEEELi64ENS_6half_tEfNS_4arch4Sm90ELb0ELb0ELb0ELb0ELb0ELb0ELb0ELb0ELb1ELb1ELb1ELb0EEENS1_21CollectiveEpilogueFwdINS6_IJSA_SB_SA_EEES9_SD_SF_Li384ELb0ELb1ELb1ELb0EEENS1_19SingleTileSchedulerILb0ELb1ELb1ELi192EEEEEEEEEvNT_6ParamsE)
        /*0814*/ 	.short	0x0210
        /*0816*/ 	.short	0x0a70


	//----- nvinfo : EIATTR_SW_WAR
	.align		4
.L_1403:
        /*0818*/ 	.byte	0x04, 0x36
        /*081a*/ 	.short	(.L_1405 - .L_1404)
.L_1404:
        /*081c*/ 	.word	0x00000008
.L_1405:


//--------------------- .nv.info._ZN7cutlass13device_kernelIN5flash11enable_sm90INS1_16FlashAttnFwdSm90INS1_25CollectiveMainloopFwdSm90ILi2EN4cute5tupleIJNS5_1CILi1EEES8_S8_EEENS6_IJNS7_ILi192EEESA_NS7_ILi64EEEEEELi64ENS_6half_tEfNS_4arch4Sm90ELb0ELb0ELb0ELb1ELb0ELb0ELb0ELb0ELb1ELb1ELb1ELb0EEENS1_21CollectiveEpilogueFwdINS6_IJSA_SB_SA_EEES9_SD_SF_Li384ELb1ELb1ELb1ELb0EEENS1_36VarlenDynamicPersistentTileSchedulerILi192ELi192ELi384ELi128ELb1ELb1ELb1ELb0ELb1ELb1EEEEEEEEEvNT_6ParamsE --------------------------
	.section	.nv.info._ZN7cutlass13device_kernelIN5flash11enable_sm90INS1_16FlashAttnFwdSm90INS1_25CollectiveMainloopFwdSm90ILi2EN4cute5tupleIJNS5_1CILi1EEES8_S8_EEENS6_IJNS7_ILi192EEESA_NS7_ILi64EEEEEELi64ENS_6half_tEfNS_4arch4Sm90ELb0ELb0ELb0ELb1ELb0ELb0ELb0ELb0ELb1ELb1ELb1ELb0EEENS1_21CollectiveEpilogueFwdINS6_IJSA_SB_SA_EEES9_SD_SF_Li384ELb1ELb1ELb1ELb0EEENS1_36VarlenDynamicPersistentTileSchedulerILi192ELi192ELi384ELi128ELb1ELb1ELb1ELb0ELb1ELb1EEEEEEEEEvNT_6ParamsE,"",@"SHT_CUDA_INFO"
	.sectionflags	@""
	.align	4


	//----- nvinfo : EIATTR_CUDA_API_VERSION
	.align		4
        /*0000*/ 	.byte	0x04, 0x37
        /*0002*/ 	.short	(.L_1407 - .L_1406)
.L_1406:
        /*0004*/ 	.word	0x00000082


	//----- nvinfo : EIATTR_KPARAM_INFO
	.align		4
.L_1407:
        /*0008*/ 	.byte	0x04, 0x17
        /*000a*/ 	.short	(.L_1409 - .L_1408)
.L_1408:
        /*000c*/ 	.word	0x00000000
        /*0010*/ 	.short	0x0000
        /*0012*/ 	.short	0x0070
        /*0014*/ 	.byte	0x00, 0xf0, 0x01, 0x2a


	//----- nvinfo : EIATTR_SPARSE_MMA_MASK
	.align		4
.L_1409:
        /*0018*/ 	.byte	0x03, 0x50
        /*001a*/ 	.short	0x0000


	//----- nvinfo : EIATTR_MAXREG_COUNT
	.align		4
        /*001c*/ 	.byte	0x03, 0x1b
        /*001e*/ 	.short	0x0080


	//----- nvinfo : EIATTR_NUM_BARRIERS
	.align		4
        /*0020*/ 	.byte	0x02, 0x4c
        /*0022*/ 	.byte	0x10
	.zero		1


	//----- nvinfo : EIATTR_EXTERNS
	.align		4
        /*0024*/ 	.byte	0x04, 0x0f
        /*0026*/ 	.short	(.L_1411 - .L_1410)


	//   ....[0]....
	.align		4
.L_1410:
        /*0028*/ 	.word	index@(__assertfail)


	//----- nvinfo : EIATTR_ANNOTATIONS
	.align		4
.L_1411:
        /*002c*/ 	.byte	0x04, 0x55
        /*002e*/ 	.short	(.L_1413 - .L_1412)


	//   ....[0]....
.L_1412:
        /* <DEDUP_REMOVED lines=53> */


	//----- nvinfo : EIATTR_MERCURY_ISA_VERSION
	.align		4
.L_1413:
        /*0368*/ 	.byte	0x03, 0x5f
        /*036a*/ 	.short	0x0101


	//----- nvinfo : EIATTR_UNUSED_LOAD_BYTE_OFFSET
	.align		4
        /*036c*/ 	.byte	0x04, 0x44
        /*036e*/ 	.short	(.L_1415 - .L_1414)


	//   ....[0]....
.L_1414:
        /*0370*/ 	.word	0x00000a40
        /*0374*/ 	.word	0x0000fff0


	//   ....[1]....
        /*0378*/ 	.word	0x00007cb0
        /*037c*/ 	.word	0x0000fff0


	//----- nvinfo : EIATTR_INT_WARP_WIDE_INSTR_OFFSETS
	.align		4
.L_1415:
        /*0380*/ 	.byte	0x04, 0x31
        /*0382*/ 	.short	(.L_1417 - .L_1416)


	//   ....[0]....
.L_1416:
        /*0384*/ 	.word	0x00000120


	//   ....[1]....
        /*0388*/ 	.word	0x000001c0


	//   ....[2]....
        /*038c*/ 	.word	0x00000230


	//   ....[3]....
        /*0390*/ 	.word	0x0000b570


	//   ....[4]....
        /*0394*/ 	.word	0x0000b600


	//   ....[5]....
        /*0398*/ 	.word	0x0000e6b0


	//   ....[6]....
        /*039c*/ 	.word	0x0000e740


	//----- nvinfo : EIATTR_COOP_GROUP_MASK_REGIDS
	.align		4
.L_1417:
        /*03a0*/ 	.byte	0x04, 0x29
        /*03a2*/ 	.short	(.L_1419 - .L_1418)


	//   ....[0]....
.L_1418:
        /*03a4*/ 	.word	0xffffffff


	//   ....[1]....
        /*03a8*/ 	.word	0xffffffff


	//   ....[2]....
        /*03ac*/ 	.word	0xffffffff


	//   ....[3]....
        /*03b0*/ 	.word	0xffffffff


	//   ....[4]....
        /*03b4*/ 	.word	0xffffffff


	//   ....[5]....
        /*03b8*/ 	.word	0xffffffff


	//   ....[6]....
        /*03bc*/ 	.word	0xffffffff


	//   ....[7]....
        /*03c0*/ 	.word	0xffffffff


	//   ....[8]....
        /*03c4*/ 	.word	0xffffffff


	//   ....[9]....
        /*03c8*/ 	.word	0xffffffff


	//   ....[10]....
        /*03cc*/ 	.word	0xffffffff


	//   ....[11]....
        /*03d0*/ 	.word	0xffffffff


	//   ....[12]....
        /*03d4*/ 	.word	0xffffffff


	//   ....[13]....
        /*03d8*/ 	.word	0xffffffff


	//   ....[14]....
        /*03dc*/ 	.word	0xffffffff


	//   ....[15]....
        /*03e0*/ 	.word	0xffffffff


	//   ....[16]....
        /*03e4*/ 	.word	0xffffffff


	//   ....[17]....
        /*03e8*/ 	.word	0xffffffff


	//   ....[18]....
        /*03ec*/ 	.word	0xffffffff


	//   ....[19]....
        /*03f0*/ 	.word	0xffffffff


	//   ....[20]....
        /*03f4*/ 	.word	0xffffffff


	//   ....[21]....
        /*03f8*/ 	.word	0xffffffff


	//   ....[22]....
        /*03fc*/ 	.word	0xffffffff


	//   ....[23]....
        /*0400*/ 	.word	0xffffffff


	//   ....[24]....
        /*0404*/ 	.word	0xffffffff


	//   ....[25]....
        /*0408*/ 	.word	0xffffffff


	//   ....[26]....
        /*040c*/ 	.word	0xffffffff


	//   ....[27]....
        /*0410*/ 	.word	0xffffffff


	//   ....[28]....
        /*0414*/ 	.word	0xffffffff


	//   ....[29]....
        /*0418*/ 	.word	0xffffffff


	//   ....[30]....
        /*041c*/ 	.word	0xffffffff


	//   ....[31]....
        /*0420*/ 	.word	0xffffffff


	//   ....[32]....
        /*0424*/ 	.word	0xffffffff


	//   ....[33]....
        /*0428*/ 	.word	0xffffffff


	//   ....[34]....
        /*042c*/ 	.word	0xffffffff


	//   ....[35]....
        /*0430*/ 	.word	0xffffffff


	//   ....[36]....
        /*0434*/ 	.word	0xffffffff


	//   ....[37]....
        /*0438*/ 	.word	0xffffffff


	//   ....[38]....
        /*043c*/ 	.word	0xffffffff


	//   ....[39]....
        /*0440*/ 	.word	0xffffffff


	//   ....[40]....
        /*0444*/ 	.word	0xffffffff


	//   ....[41]....
        /*0448*/ 	.word	0xffffffff


	//   ....[42]....
        /*044c*/ 	.word	0xffffffff


	//   ....[43]....
        /*0450*/ 	.word	0xffffffff


	//   ....[44]....
        /*0454*/ 	.word	0xffffffff


	//   ....[45]....
        /*0458*/ 	.word	0xffffffff


	//   ....[46]....
        /*045c*/ 	.word	0xffffffff


	//   ....[47]....
        /*0460*/ 	.word	0xffffffff


	//   ....[48]....
        /*0464*/ 	.word	0xffffffff


	//   ....[49]....
        /*0468*/ 	.word	0xffffffff


	//   ....[50]....
        /*046c*/ 	.word	0xffffffff


	//   ....[51]....
        /*0470*/ 	.word	0xffffffff


	//   ....[52]....
        /*0474*/ 	.word	0xffffffff


	//   ....[53]....
        /*0478*/ 	.word	0xffffffff


	//   ....[54]....
        /*047c*/ 	.word	0xffffffff


	//   ....[55]....
        /*0480*/ 	.word	0xffffffff


	//   ....[56]....
        /*0484*/ 	.word	0xffffffff


	//   ....[57]....
        /*0488*/ 	.word	0xffffffff


	//   ....[58]....
        /*048c*/ 	.word	0xffffffff


	//   ....[59]....
        /*0490*/ 	.word	0xffffffff


	//   ....[60]....
        /*0494*/ 	.word	0xffffffff


	//   ....[61]....
        /*0498*/ 	.word	0xffffffff


	//   ....[62]....
        /*049c*/ 	.word	0xffffffff


	//   ....[63]....
        /*04a0*/ 	.word	0xffffffff


	//   ....[64]....
        /*04a4*/ 	.word	0xffffffff


	//   ....[65]....
        /*04a8*/ 	.word	0xffffffff


	//   ....[66]....
        /*04ac*/ 	.word	0xffffffff


	//   ....[67]....
        /*04b0*/ 	.word	0xffffffff


	//   ....[68]....
        /*04b4*/ 	.word	0xffffffff


	//   ....[69]....
        /*04b8*/ 	.word	0xffffffff


	//   ....[70]....
        /*04bc*/ 	.word	0xffffffff


	//   ....[71]....
        /*04c0*/ 	.word	0xffffffff


	//   ....[72]....
        /*04c4*/ 	.word	0xffffffff


	//   ....[73]....
        /*04c8*/ 	.word	0xffffffff


	//   ....[74]....
        /*04cc*/ 	.word	0xffffffff


	//   ....[75]....
        /*04d0*/ 	.word	0xffffffff


	//   ....[76]....
        /*04d4*/ 	.word	0xffffffff


	//   ....[77]....
        /*04d8*/ 	.word	0xffffffff


	//   ....[78]....
        /*04dc*/ 	.word	0xffffffff


	//   ....[79]....
        /*04e0*/ 	.word	0xffffffff


	//   ....[80]....
        /*04e4*/ 	.word	0xffffffff


	//   ....[81]....
        /*04e8*/ 	.word	0xffffffff


	//   ....[82]....
        /*04ec*/ 	.word	0xffffffff


	//   ....[83]....
        /*04f0*/ 	.word	0xffffffff


	//   ....[84]....
        /*04f4*/ 	.word	0xffffffff


	//   ....[85]....
        /*04f8*/ 	.word	0xffffffff


	//   ....[86]....
        /*04fc*/ 	.word	0xffffffff


	//   ....[87]....
        /*0500*/ 	.word	0xffffffff


	//   ....[88]....
        /*0504*/ 	.word	0xffffffff


	//   ....[89]....
        /*0508*/ 	.word	0xffffffff


	//   ....[90]....
        /*050c*/ 	.word	0xffffffff


	//   ....[91]....
        /*0510*/ 	.word	0xffffffff


	//   ....[92]....
        /*0514*/ 	.word	0xffffffff


	//   ....[93]....
        /*0518*/ 	.word	0xffffffff


	//   ....[94]....
        /*051c*/ 	.word	0xffffffff


	//   ....[95]....
        /*0520*/ 	.word	0xffffffff


	//   ....[96]....
        /*0524*/ 	.word	0xffffffff


	//   ....[97]....
        /*0528*/ 	.word	0xffffffff


	//   ....[98]....
        /*052c*/ 	.word	0xffffffff


	//   ....[99]....
        /*0530*/ 	.word	0xffffffff


	//   ....[100]....
        /*0534*/ 	.word	0xffffffff


	//   ....[101]....
        /*0538*/ 	.word	0xffffffff


	//   ....[102]....
        /*053c*/ 	.word	0xffffffff


	//   ....[103]....
        /*0540*/ 	.word	0xffffffff


	//   ....[104]....
        /*0544*/ 	.word	0xffffffff


	//   ....[105]....
        /*0548*/ 	.word	0xffffffff


	//   ....[106]....
        /*054c*/ 	.word	0xffffffff


	//   ....[107]....
        /*0550*/ 	.word	0x0500000f


	//   ....[108]....
        /*0554*/ 	.word	0x0500000f


	//   ....[109]....
        /*0558*/ 	.word	0x0500000f


	//   ....[110]....
        /*055c*/ 	.word	0x0500000f


	//   ....[111]....
        /*0560*/ 	.word	0x0500000f


	//   ....[112]....
        /*0564*/ 	.word	0x0500000f


	//   ....[113]....
        /*0568*/ 	.word	0x0500000f


	//   ....[114]....
        /*056c*/ 	.word	0x0500000f


	//   ....[115]....
        /*0570*/ 	.word	0x0500000f


	//   ....[116]....
        /*0574*/ 	.word	0x0500000f


	//   ....[117]....
        /*0578*/ 	.word	0x0500000f


	//   ....[118]....
        /*057c*/ 	.word	0x0500000f


	//   ....[119]....
        /*0580*/ 	.word	0x0500000f


	//   ....[120]....
        /*0584*/ 	.word	0x0500000f


	//   ....[121]....
        /*0588*/ 	.word	0x0500000f


	//   ....[122]....
        /*058c*/ 	.word	0x0500000f


	//   ....[123]....
        /*0590*/ 	.word	0x0500000f


	//   ....[124]....
        /*0594*/ 	.word	0x0500000f


	//   ....[125]....
        /*0598*/ 	.word	0x0500000f


	//   ....[126]....
        /*059c*/ 	.word	0x0500000f


	//   ....[127]....
        /*05a0*/ 	.word	0x0500000f


	//   ....[128]....
        /*05a4*/ 	.word	0x0500000f


	//   ....[129]....
        /*05a8*/ 	.word	0x0500000f


	//   ....[130]....
        /*05ac*/ 	.word	0x0500000f


	//   ....[131]....
        /*05b0*/ 	.word	0x0500000f


	//   ....[132]....
        /*05b4*/ 	.word	0x0500000f


	//   ....[133]....
        /*05b8*/ 	.word	0x0500000f


	//   ....[134]....
        /*05bc*/ 	.word	0x0500000f


	//   ....[135]....
        /*05c0*/ 	.word	0x0500000f


	//   ....[136]....
        /*05c4*/ 	.word	0x0500000f


	//   ....[137]....
        /*05c8*/ 	.word	0x0500000f


	//   ....[138]....
        /*05cc*/ 	.word	0x0500000f


	//   ....[139]....
        /*05d0*/ 	.word	0x0500000f


	//   ....[140]....
        /*05d4*/ 	.word	0x0500000f


	//   ....[141]....
        /*05d8*/ 	.word	0x0500000f


	//   ....[142]....
        /*05dc*/ 	.word	0x0500000f


	//   ....[143]....
        /*05e0*/ 	.word	0x0500000f


	//   ....[144]....
        /*05e4*/ 	.word	0x0500000f


	//   ....[145]....
        /*05e8*/ 	.word	0x0500000f


	//   ....[146]....
        /*05ec*/ 	.word	0x0500000f


	//   ....[147]....
        /*05f0*/ 	.word	0x0500000f


	//   ....[148]....
        /*05f4*/ 	.word	0x0500000f


	//   ....[149]....
        /*05f8*/ 	.word	0x0500000f


	//   ....[150]....
        /*05fc*/ 	.word	0x0500000f


	//----- nvinfo : EIATTR_COOP_GROUP_INSTR_OFFSETS
	.align		4
.L_1419:
        /*0600*/ 	.byte	0x04, 0x28
        /*0602*/ 	.short	(.L_1421 - .L_1420)


	//   ....[0]....
.L_1420:
        /*0604*/ 	.word	0x00000060


	//   ....[1]....
        /*0608*/ 	.word	0x00000130


	//   ....[2]....
        /*060c*/ 	.word	0x000001e0


	//   ....[3]....
        /*0610*/ 	.word	0x000003a0


	//   ....[4]....
        /*0614*/ 	.word	0x00000500


	//   ....[5]....
        /*0618*/ 	.word	0x00000620


	//   ....[6]....
        /*061c*/ 	.word	0x00000780


	//   ....[7]....
        /*0620*/ 	.word	0x00001860


	//   ....[8]....
        /*0624*/ 	.word	0x00002b80


	//   ....[9]....
        /*0628*/ 	.word	0x00002ca0


	//   ....[10]....
        /*062c*/ 	.word	0x00003450


	//   ....[11]....
        /*0630*/ 	.word	0x000034d0


	//   ....[12]....
        /*0634*/ 	.word	0x00004670


	//   ....[13]....
        /*0638*/ 	.word	0x00005360


	//   ....[14]....
        /*063c*/ 	.word	0x00005380


	//   ....[15]....
        /*0640*/ 	.word	0x000053b0


	//   ....[16]....
        /*0644*/ 	.word	0x000053c0


	//   ....[17]....
        /*0648*/ 	.word	0x00007190


	//   ....[18]....
        /*064c*/ 	.word	0x000072b0


	//   ....[19]....
        /*0650*/ 	.word	0x000072f0


	//   ....[20]....
        /*0654*/ 	.word	0x00007460


	//   ....[21]....
        /*0658*/ 	.word	0x00007480


	//   ....[22]....
        /*065c*/ 	.word	0x00008500


	//   ....[23]....
        /*0660*/ 	.word	0x00008510


	//   ....[24]....
        /*0664*/ 	.word	0x00008520


	//   ....[25]....
        /*0668*/ 	.word	0x00008560


	//   ....[26]....
        /*066c*/ 	.word	0x00008ac0


	//   ....[27]....
        /*0670*/ 	.word	0x00008ae0


	//   ....[28]....
        /*0674*/ 	.word	0x00008af0


	//   ....[29]....
        /*0678*/ 	.word	0x00008b10


	//   ....[30]....
        /*067c*/ 	.word	0x00008b30


	//   ....[31]....
        /*0680*/ 	.word	0x00008b50


	//   ....[32]....
        /*0684*/ 	.word	0x00008cb0


	//   ....[33]....
        /*0688*/ 	.word	0x00008cc0


	//   ....[34]....
        /*068c*/ 	.word	0x000090e0


	//   ....[35]....
        /*0690*/ 	.word	0x00009110


	//   ....[36]....
        /*0694*/ 	.word	0x00009350


	//   ....[37]....
        /*0698*/ 	.word	0x00009360


	//   ....[38]....
        /*069c*/ 	.word	0x00009e60


	//   ....[39]....
        /*06a0*/ 	.word	0x00009e90


	//   ....[40]....
        /*06a4*/ 	.word	0x00009ed0


	//   ....[41]....
        /*06a8*/ 	.word	0x00009f00


	//   ....[42]....
        /*06ac*/ 	.word	0x00009f10


	//   ....[43]....
        /*06b0*/ 	.word	0x00009f20


	//   ....[44]....
        /*06b4*/ 	.word	0x00009f30


	//   ....[45]....
        /*06b8*/ 	.word	0x00009f50


	//   ....[46]....
        /*06bc*/ 	.word	0x0000a0b0


	//   ....[47]....
        /*06c0*/ 	.word	0x0000a2b0


	//   ....[48]....
        /*06c4*/ 	.word	0x0000a2e0


	//   ....[49]....
        /*06c8*/ 	.word	0x0000a310


	//   ....[50]....
        /*06cc*/ 	.word	0x0000a340


	//   ....[51]....
        /*06d0*/ 	.word	0x0000a370


	//   ....[52]....
        /*06d4*/ 	.word	0x0000a3a0


	//   ....[53]....
        /*06d8*/ 	.word	0x0000a520


	//   ....[54]....
        /*06dc*/ 	.word	0x0000a550


	//   ....[55]....
        /*06e0*/ 	.word	0x0000a580


	//   ....[56]....
        /*06e4*/ 	.word	0x0000a5b0


	//   ....[57]....
        /*06e8*/ 	.word	0x0000a5e0


	//   ....[58]....
        /*06ec*/ 	.word	0x0000a610


	//   ....[59]....
        /*06f0*/ 	.word	0x0000a6a0


	//   ....[60]....
        /*06f4*/ 	.word	0x0000a6d0


	//   ....[61]....
        /*06f8*/ 	.word	0x0000a6e0


	//   ....[62]....
        /*06fc*/ 	.word	0x0000a780


	//   ....[63]....
        /*0700*/ 	.word	0x0000bb10


	//   ....[64]....
        /*0704*/ 	.word	0x0000c670


	//   ....[65]....
        /*0708*/ 	.word	0x0000c680


	//   ....[66]....
        /*070c*/ 	.word	0x0000c6a0


	//   ....[67]....
        /*0710*/ 	.word	0x0000c730


	//   ....[68]....
        /*0714*/ 	.word	0x0000c750


	//   ....[69]....
        /*0718*/ 	.word	0x0000c7d0


	//   ....[70]....
        /*071c*/ 	.word	0x0000c7f0


	//   ....[71]....
        /*0720*/ 	.word	0x0000c870


	//   ....[72]....
        /*0724*/ 	.word	0x0000c890


	//   ....[73]....
        /*0728*/ 	.word	0x0000c910


	//   ....[74]....
        /*072c*/ 	.word	0x0000c930


	//   ....[75]....
        /*0730*/ 	.word	0x0000c9b0


	//   ....[76]....
        /*0734*/ 	.word	0x0000c9d0


	//   ....[77]....
        /*0738*/ 	.word	0x0000ca50


	//   ....[78]....
        /*073c*/ 	.word	0x0000ca70


	//   ....[79]....
        /*0740*/ 	.word	0x0000ca80


	//   ....[80]....
        /*0744*/ 	.word	0x0000caf0


	//   ....[81]....
        /*0748*/ 	.word	0x0000cb40


	//   ....[82]....
        /*074c*/ 	.word	0x0000cbf0


	//   ....[83]....
        /*0750*/ 	.word	0x0000cc00


	//   ....[84]....
        /*0754*/ 	.word	0x0000cc70


	//   ....[85]....
        /*0758*/ 	.word	0x0000cc80


	//   ....[86]....
        /*075c*/ 	.word	0x0000ccc0


	//   ....[87]....
        /*0760*/ 	.word	0x0000cce0


	//   ....[88]....
        /*0764*/ 	.word	0x0000ec30


	//   ....[89]....
        /*0768*/ 	.word	0x0000ec60


	//   ....[90]....
        /*076c*/ 	.word	0x0000ecc0


	//   ....[91]....
        /*0770*/ 	.word	0x0000ecf0


	//   ....[92]....
        /*0774*/ 	.word	0x0000ed20


	//   ....[93]....
        /*0778*/ 	.word	0x0000ed50


	//   ....[94]....
        /*077c*/ 	.word	0x0000ed80


	//   ....[95]....
        /*0780*/ 	.word	0x0000edb0


	//   ....[96]....
        /*0784*/ 	.word	0x0000ef50


	//   ....[97]....
        /*0788*/ 	.word	0x0000ef80


	//   ....[98]....
        /*078c*/ 	.word	0x0000efb0


	//   ....[99]....
        /*0790*/ 	.word	0x0000efe0


	//   ....[100]....
        /*0794*/ 	.word	0x0000f010


	//   ....[101]....
        /*0798*/ 	.word	0x0000f040


	//   ....[102]....
        /*079c*/ 	.word	0x0000f100


	//   ....[103]....
        /*07a0*/ 	.word	0x0000f120


	//   ....[104]....
        /*07a4*/ 	.word	0x0000f130


	//   ....[105]....
        /*07a8*/ 	.word	0x0000f190


	//   ....[106]....
        /*07ac*/ 	.word	0x0000f7b0


	//   ....[107]....
        /*07b0*/ 	.word	0x0000fc90


	//   ....[108]....
        /*07b4*/ 	.word	0x0000fe40


	//   ....[109]....
        /*07b8*/ 	.word	0x0000fe90


	//   ....[110]....
        /*07bc*/ 	.word	0x0000fef0


	//   ....[111]....
        /*07c0*/ 	.word	0x0000ffe0


	//   ....[112]....
        /*07c4*/ 	.word	0x00010040


	//   ....[113]....
        /*07c8*/ 	.word	0x00010140


	//   ....[114]....
        /*07cc*/ 	.word	0x000101a0


	//   ....[115]....
        /*07d0*/ 	.word	0x000102a0


	//   ....[116]....
        /*07d4*/ 	.word	0x00010300


	//   ....[117]....
        /*07d8*/ 	.word	0x00010400


	//   ....[118]....
        /*07dc*/ 	.word	0x00010460


	//   ....[119]....
        /*07e0*/ 	.word	0x00010560


	//   ....[120]....
        /*07e4*/ 	.word	0x000105c0


	//   ....[121]....
        /*07e8*/ 	.word	0x000106c0


	//   ....[122]....
        /*07ec*/ 	.word	0x00010720


	//   ....[123]....
        /*07f0*/ 	.word	0x000107d0


	//   ....[124]....
        /*07f4*/ 	.word	0x000108a0


	//   ....[125]....
        /*07f8*/ 	.word	0x00010970


	//   ....[126]....
        /*07fc*/ 	.word	0x000109d0


	//   ....[127]....
        /*0800*/ 	.word	0x00010ab0


	//   ....[128]....
        /*0804*/ 	.word	0x00010b10


	//   ....[129]....
        /*0808*/ 	.word	0x00010be0


	//   ....[130]....
        /*080c*/ 	.word	0x00010c40


	//   ....[131]....
        /*0810*/ 	.word	0x00010d00


	//   ....[132]....
        /*0814*/ 	.word	0x00011020


	//   ....[133]....
        /*0818*/ 	.word	0x000110c0


	//   ....[134]....
        /*081c*/ 	.word	0x00011240


	//   ....[135]....
        /*0820*/ 	.word	0x000112b0


	//   ....[136]....
        /*0824*/ 	.word	0x00011320


	//   ....[137]....
        /*0828*/ 	.word	0x00011390


	//   ....[138]....
        /*082c*/ 	.word	0x00011400


	//   ....[139]....
        /*0830*/ 	.word	0x00011480


	//   ....[140]....
        /*0834*/ 	.word	0x00011500


	//   ....[141]....
        /*0838*/ 	.word	0x00011590


	//   ....[142]....
        /*083c*/ 	.word	0x00011600


	//   ....[143]....
        /*0840*/ 	.word	0x00011670


	//   ....[144]....
        /*0844*/ 	.word	0x000116e0


	//   ....[145]....
        /*0848*/ 	.word	0x00011760


	//   ....[146]....
        /*084c*/ 	.word	0x000117d0


	//   ....[147]....
        /*0850*/ 	.word	0x00011870


	//   ....[148]....
        /*0854*/ 	.word	0x000118c0


	//   ....[149]....
        /*0858*/ 	.word	0x00011950


	//   ....[150]....
        /*085c*/ 	.word	0x00011a80


	//----- nvinfo : EIATTR_REG_RECONFIG
	.align		4
.L_1421:
        /*0860*/ 	.byte	0x01, 0x54
	.zero		2


	//----- nvinfo : EIATTR_SYSCALL_OFFSETS
	.align		4
        /*0864*/ 	.byte	0x04, 0x46
        /*0866*/ 	.short	(.L_1423 - .L_1422)


	//   ....[0]....
.L_1422:
        /*0868*/ 	.word	0x00001a20


	//   ....[1]....
        /*086c*/ 	.word	0x0000b760


	//   ....[2]....
        /*0870*/ 	.word	0x0000b8b0


	//   ....[3]....
        /*0874*/ 	.word	0x0000b9b0


	//   ....[4]....
        /*0878*/ 	.word	0x0000c1a0


	//----- nvinfo : EIATTR_MBARRIER_INSTR_OFFSETS
	.align		4
.L_1423:
        /*087c*/ 	.byte	0x04, 0x39
        /*087e*/ 	.short	(.L_1425 - .L_1424)


	//   ....[0]....
.L_1424:
        /*0880*/ 	.word	0x00000250
        /*0884*/ 	.word	0x000000ff
        /*0888*/ 	.word	0x00030800
        /*088c*/ 	.short	0x0100
        /*088e*/ 	.byte	0x08
	.zero		1


	//   ....[1]....
        /*0890*/ 	.word	0x00000260
        /*0894*/ 	.word	0x000000ff
        /*0898*/ 	.word	0x00030820
        /*089c*/ 	.short	0x0100
        /*089e*/ 	.byte	0x08
	.zero		1


	//   ....[2]....
        /*08a0*/ 	.word	0x00000350
        /*08a4*/ 	.word	0x000000ff
        /*08a8*/ 	.word	0x00030830
        /*08ac*/ 	.short	0x0100
        /*08ae*/ 	.byte	0x08
	.zero		1


	//   ....[3]....
        /*08b0*/ 	.word	0x00000360
        /*08b4*/ 	.word	0x000000ff
        /*08b8*/ 	.word	0x00030840
        /*08bc*/ 	.short	0x0100
        /*08be*/ 	.byte	0x08
	.zero		1


	//   ....[4]....
        /*08c0*/ 	.word	0x00000370
        /*08c4*/ 	.word	0x000000ff
        /*08c8*/ 	.word	0x00030838
        /*08cc*/ 	.short	0x0100
        /*08ce*/ 	.byte	0x08
	.zero		1


	//   ....[5]....
        /*08d0*/ 	.word	0x00000380
        /*08d4*/ 	.word	0x000000ff
        /*08d8*/ 	.word	0x00030848
        /*08dc*/ 	.short	0x0100
        /*08de*/ 	.byte	0x08
	.zero		1


	//   ....[6]....
        /*08e0*/ 	.word	0x000004b0
        /*08e4*/ 	.word	0x000000ff
        /*08e8*/ 	.word	0x00030850
        /*08ec*/ 	.short	0x0100
        /*08ee*/ 	.byte	0x08
	.zero		1


	//   ....[7]....
        /*08f0*/ 	.word	0x000004c0
        /*08f4*/ 	.word	0x000000ff
        /*08f8*/ 	.word	0x00030860
        /*08fc*/ 	.short	0x0100
        /*08fe*/ 	.byte	0x08
	.zero		1


	//   ....[8]....
        /*0900*/ 	.word	0x000004d0
        /*0904*/ 	.word	0x000000ff
        /*0908*/ 	.word	0x00030858
        /*090c*/ 	.short	0x0100
        /*090e*/ 	.byte	0x08
	.zero		1


	//   ....[9]....
        /*0910*/ 	.word	0x000004e0
        /*0914*/ 	.word	0x000000ff
        /*0918*/ 	.word	0x00030868
        /*091c*/ 	.short	0x0100
        /*091e*/ 	.byte	0x08
	.zero		1


	//   ....[10]....
        /*0920*/ 	.word	0x000005d0
        /*0924*/ 	.word	0x000000ff
        /*0928*/ 	.word	0x00030870
        /*092c*/ 	.short	0x0100
        /*092e*/ 	.byte	0x06
	.zero		1


	//   ....[11]....
        /*0930*/ 	.word	0x000005e0
        /*0934*/ 	.word	0x000000ff
        /*0938*/ 	.word	0x00030880
        /*093c*/ 	.short	0x0100
        /*093e*/ 	.byte	0x06
	.zero		1


	//   ....[12]....
        /*0940*/ 	.word	0x000005f0
        /*0944*/ 	.word	0x000000ff
        /*0948*/ 	.word	0x00030878
        /*094c*/ 	.short	0x0100
        /*094e*/ 	.byte	0x06
	.zero		1


	//   ....[13]....
        /*0950*/ 	.word	0x00000600
        /*0954*/ 	.word	0x000000ff
        /*0958*/ 	.word	0x00030888
        /*095c*/ 	.short	0x0100
        /*095e*/ 	.byte	0x06
	.zero		1


	//   ....[14]....
        /*0960*/ 	.word	0x00000730
        /*0964*/ 	.word	0x000000ff
        /*0968*/ 	.word	0x00030890
        /*096c*/ 	.short	0x0100
        /*096e*/ 	.byte	0x08
	.zero		1


	//   ....[15]....
        /*0970*/ 	.word	0x00000740
        /*0974*/ 	.word	0x000000ff
        /*0978*/ 	.word	0x000308a0
        /*097c*/ 	.short	0x0100
        /*097e*/ 	.byte	0x08
	.zero		1


	//   ....[16]....
        /*0980*/ 	.word	0x00000750
        /*0984*/ 	.word	0x000000ff
        /*0988*/ 	.word	0x00030898
        /*098c*/ 	.short	0x0100
        /*098e*/ 	.byte	0x08
	.zero		1


	//   ....[17]....
        /*0990*/ 	.word	0x00000760
        /*0994*/ 	.word	0x000000ff
        /*0998*/ 	.word	0x000308a8
        /*099c*/ 	.short	0x0100
        /*099e*/ 	.byte	0x08
	.zero		1


	//   ....[18]....
        /*09a0*/ 	.word	0x00000890
        /*09a4*/ 	.word	0x000000ff
        /*09a8*/ 	.word	0x000308b0
        /*09ac*/ 	.short	0x0100
        /*09ae*/ 	.byte	0x08
	.zero		1


	//   ....[19]....
        /*09b0*/ 	.word	0x000008a0
        /*09b4*/ 	.word	0x000000ff
        /*09b8*/ 	.word	0x000308c0
        /*09bc*/ 	.short	0x0100
        /*09be*/ 	.byte	0x08
	.zero		1


	//   ....[20]....
        /*09c0*/ 	.word	0x000008b0
        /*09c4*/ 	.word	0x000000ff
        /*09c8*/ 	.word	0x000308b8
        /*09cc*/ 	.short	0x0100
        /*09ce*/ 	.byte	0x08
	.zero		1


	//   ....[21]....
        /*09d0*/ 	.word	0x000008c0
        /*09d4*/ 	.word	0x000000ff
        /*09d8*/ 	.word	0x000308c8
        /*09dc*/ 	.short	0x0100
        /*09de*/ 	.byte	0x08
	.zero		1


	//   ....[22]....
        /*09e0*/ 	.word	0x00001a90
        /*09e4*/ 	.word	0x000000ff
        /*09e8*/ 	.word	0x00030800
        /*09ec*/ 	.short	0x010a
        /*09ee*/ 	.byte	0x25
	.zero		1


	//   ....[23]....
        /*09f0*/ 	.word	0x00001b00
        /*09f4*/ 	.word	0x00000004
        /*09f8*/ 	.word	0x00030830
        /*09fc*/ 	.short	0x010a
        /*09fe*/ 	.byte	0x3f
	.zero		1


	//   ....[24]....
        /*0a00*/ 	.word	0x00001b70
        /*0a04*/ 	.word	0x00000004
        /*0a08*/ 	.word	0x00030830
        /*0a0c*/ 	.short	0x010a
        /*0a0e*/ 	.byte	0x3f
	.zero		1


	//   ....[25]....
        /*0a10*/ 	.word	0x00002cc0
        /*0a14*/ 	.word	0x00000004
        /*0a18*/ 	.word	0x00000000
        /*0a1c*/ 	.short	0x0101
        /*0a1e*/ 	.byte	0x3f
	.zero		1


	//   ....[26]....
        /*0a20*/ 	.word	0x00004880
        /*0a24*/ 	.word	0x000000ff
        /*0a28*/ 	.word	0x00030830
        /*0a2c*/ 	.short	0x010a
        /*0a2e*/ 	.byte	0x07
	.zero		1


	//   ....[27]....
        /*0a30*/ 	.word	0x000048c0
        /*0a34*/ 	.word	0x000000ff
        /*0a38*/ 	.word	0x00030830
        /*0a3c*/ 	.short	0x010a
        /*0a3e*/ 	.byte	0x07
	.zero		1


	//   ....[28]....
        /*0a40*/ 	.word	0x00004ad0
        /*0a44*/ 	.word	0x000000ff
        /*0a48*/ 	.word	0x00030850
        /*0a4c*/ 	.short	0x010a
        /*0a4e*/ 	.byte	0x07
	.zero		1


	//   ....[29]....
        /*0a50*/ 	.word	0x00004b10
        /*0a54*/ 	.word	0x000000ff
        /*0a58*/ 	.word	0x00030850
        /*0a5c*/ 	.short	0x010a
        /*0a5e*/ 	.byte	0x07
	.zero		1


	//   ....[30]....
        /*0a60*/ 	.word	0x00006680
        /*0a64*/ 	.word	0x00000007
        /*0a68*/ 	.word	0x00000000
        /*0a6c*/ 	.short	0x0101
        /*0a6e*/ 	.byte	0x3f
	.zero		1


	//   ....[31]....
        /*0a70*/ 	.word	0x00006830
        /*0a74*/ 	.word	0x00000007
        /*0a78*/ 	.word	0x00000000
        /*0a7c*/ 	.short	0x0101
        /*0a7e*/ 	.byte	0x3f
	.zero		1


	//   ....[32]....
        /*0a80*/ 	.word	0x00007200
        /*0a84*/ 	.word	0x000000ff
        /*0a88*/ 	.word	0x00030850
        /*0a8c*/ 	.short	0x010a
        /*0a8e*/ 	.byte	0x0c
	.zero		1


	//   ....[33]....
        /*0a90*/ 	.word	0x00007240
        /*0a94*/ 	.word	0x000000ff
        /*0a98*/ 	.word	0x00030850
        /*0a9c*/ 	.short	0x010a
        /*0a9e*/ 	.byte	0x0c
	.zero		1


	//   ....[34]....
        /*0aa0*/ 	.word	0x00007a50
        /*0aa4*/ 	.word	0x0000000a
        /*0aa8*/ 	.word	0x00000000
        /*0aac*/ 	.short	0x0101
        /*0aae*/ 	.byte	0x3f
	.zero		1


	//   ....[35]....
        /*0ab0*/ 	.word	0x00008c80
        /*0ab4*/ 	.word	0x000000ff
        /*0ab8*/ 	.word	0x00000000
        /*0abc*/ 	.short	0x0101
        /*0abe*/ 	.byte	0x04
	.zero		1


	//   ....[36]....
        /*0ac0*/ 	.word	0x00009100
        /*0ac4*/ 	.word	0x000000ff
        /*0ac8*/ 	.word	0x00000000
        /*0acc*/ 	.short	0x0101
        /*0ace*/ 	.byte	0x04
	.zero		1


	//   ....[37]....
        /*0ad0*/ 	.word	0x0000bd20
        /*0ad4*/ 	.word	0x00000000
        /*0ad8*/ 	.word	0x00030840
        /*0adc*/ 	.short	0x010a
        /*0ade*/ 	.byte	0x3f
	.zero		1


	//   ....[38]....
        /*0ae0*/ 	.word	0x0000cd90
        /*0ae4*/ 	.word	0x00000011
        /*0ae8*/ 	.word	0x00030800
        /*0aec*/ 	.short	0x0107
        /*0aee*/ 	.byte	0x3f
	.zero		1


	//   ....[39]....
        /*0af0*/ 	.word	0x0000ce80
        /*0af4*/ 	.word	0x00000011
        /*0af8*/ 	.word	0x00030800
        /*0afc*/ 	.short	0x0101
        /*0afe*/ 	.byte	0x3f
	.zero		1


	//   ....[40]....
        /*0b00*/ 	.word	0x0000cea0
        /*0b04*/ 	.word	0x00000011
        /*0b08*/ 	.word	0x00030820
        /*0b0c*/ 	.short	0x010a
        /*0b0e*/ 	.byte	0x3f
	.zero		1


	//   ....[41]....
        /*0b10*/ 	.word	0x0000d230
        /*0b14*/ 	.word	0x00000002
        /*0b18*/ 	.word	0x00030840
        /*0b1c*/ 	.short	0x010a
        /*0b1e*/ 	.byte	0x3f
	.zero		1


	//   ....[42]....
        /*0b20*/ 	.word	0x0000d4b0
        /*0b24*/ 	.word	0x00000003
        /*0b28*/ 	.word	0x00000060
        /*0b2c*/ 	.short	0x010a
        /*0b2e*/ 	.byte	0x3f
	.zero		1


	//   ....[43]....
        /*0b30*/ 	.word	0x0000da00
        /*0b34*/ 	.word	0x00000002
        /*0b38*/ 	.word	0x00030840
        /*0b3c*/ 	.short	0x010a
        /*0b3e*/ 	.byte	0x3f
	.zero		1


	//   ....[44]....
        /*0b40*/ 	.word	0x0000dc80
        /*0b44*/ 	.word	0x0000000a
        /*0b48*/ 	.word	0x00000060
        /*0b4c*/ 	.short	0x010a
        /*0b4e*/ 	.byte	0x3f
	.zero		1


	//   ....[45]....
        /*0b50*/ 	.word	0x0000e110
        /*0b54*/ 	.word	0x00000002
        /*0b58*/ 	.word	0x00030840
        /*0b5c*/ 	.short	0x010a
        /*0b5e*/ 	.byte	0x3f
	.zero		1


	//   ....[46]....
        /*0b60*/ 	.word	0x0000e3a0
        /*0b64*/ 	.word	0x00000007
        /*0b68*/ 	.word	0x00000060
        /*0b6c*/ 	.short	0x010a
        /*0b6e*/ 	.byte	0x3f
	.zero		1


	//   ....[47]....
        /*0b70*/ 	.word	0x0000e7e0
        /*0b74*/ 	.word	0x00000003
        /*0b78*/ 	.word	0x00030860
        /*0b7c*/ 	.short	0x010a
        /*0b7e*/ 	.byte	0x3f
	.zero		1


	//   ....[48]....
        /*0b80*/ 	.word	0x0000f730
        /*0b84*/ 	.word	0x00000009
        /*0b88*/ 	.word	0x00030820
        /*0b8c*/ 	.short	0x010a
        /*0b8e*/ 	.byte	0x3f
	.zero		1


	//   ....[49]....
        /*0b90*/ 	.word	0x0000f8d0
        /*0b94*/ 	.word	0x00000007
        /*0b98*/ 	.word	0x00000000
        /*0b9c*/ 	.short	0x010a
        /*0b9e*/ 	.byte	0x3f
	.zero		1


	//   ....[50]....
        /*0ba0*/ 	.word	0x0000f940
        /*0ba4*/ 	.word	0x00000003
        /*0ba8*/ 	.word	0x00000000
        /*0bac*/ 	.short	0x010a
        /*0bae*/ 	.byte	0x3f
	.zero		1


	//   ....[51]....
        /*0bb0*/ 	.word	0x0000f9a0
        /*0bb4*/ 	.word	0x00000005
        /*0bb8*/ 	.word	0x00000000
        /*0bbc*/ 	.short	0x010a
        /*0bbe*/ 	.byte	0x3f
	.zero		1


	//   ....[52]....
        /*0bc0*/ 	.word	0x0000f9d0
        /*0bc4*/ 	.word	0x00000003
        /*0bc8*/ 	.word	0x00000000
        /*0bcc*/ 	.short	0x010a
        /*0bce*/ 	.byte	0x3f
	.zero		1


	//   ....[53]....
        /*0bd0*/ 	.word	0x0000fa40
        /*0bd4*/ 	.word	0x00000003
        /*0bd8*/ 	.word	0x00030800
        /*0bdc*/ 	.short	0x010a
        /*0bde*/ 	.byte	0x3f
	.zero		1


	//   ....[54]....
        /*0be0*/ 	.word	0x0000fa90
        /*0be4*/ 	.word	0x00000004
        /*0be8*/ 	.word	0x00030830
        /*0bec*/ 	.short	0x010a
        /*0bee*/ 	.byte	0x3f
	.zero		1


	//   ....[55]....
        /*0bf0*/ 	.word	0x0000faf0
        /*0bf4*/ 	.word	0x00000003
        /*0bf8*/ 	.word	0x00030830
        /*0bfc*/ 	.short	0x010a
        /*0bfe*/ 	.byte	0x3f
	.zero		1


	//   ....[56]....
        /*0c00*/ 	.word	0x0000fb50
        /*0c04*/ 	.word	0x00000003
        /*0c08*/ 	.word	0x00030850
        /*0c0c*/ 	.short	0x010a
        /*0c0e*/ 	.byte	0x3f
	.zero		1


	//   ....[57]....
        /*0c10*/ 	.word	0x0000fbb0
        /*0c14*/ 	.word	0x00000007
        /*0c18*/ 	.word	0x00030850
        /*0c1c*/ 	.short	0x010a
        /*0c1e*/ 	.byte	0x3f
	.zero		1


	//   ....[58]....
        /*0c20*/ 	.word	0x0000fd50
        /*0c24*/ 	.word	0x00000000
        /*0c28*/ 	.word	0x00030840
        /*0c2c*/ 	.short	0x010a
        /*0c2e*/ 	.byte	0x3f
	.zero		1


	//   ....[59]....
        /*0c30*/ 	.word	0x00010d40
        /*0c34*/ 	.word	0x00000011
        /*0c38*/ 	.word	0x00030820
        /*0c3c*/ 	.short	0x010a
        /*0c3e*/ 	.byte	0x3f
	.zero		1


	//   ....[60]....
        /*0c40*/ 	.word	0x00010d90
        /*0c44*/ 	.word	0x00000002
        /*0c48*/ 	.word	0x00030840
        /*0c4c*/ 	.short	0x010a
        /*0c4e*/ 	.byte	0x3f
	.zero		1


	//   ....[61]....
        /*0c50*/ 	.word	0x00010de0
        /*0c54*/ 	.word	0x00000003
        /*0c58*/ 	.word	0x00000060
        /*0c5c*/ 	.short	0x010a
        /*0c5e*/ 	.byte	0x3f
	.zero		1


	//   ....[62]....
        /*0c60*/ 	.word	0x00010e30
        /*0c64*/ 	.word	0x00000002
        /*0c68*/ 	.word	0x00030840
        /*0c6c*/ 	.short	0x010a
        /*0c6e*/ 	.byte	0x3f
	.zero		1


	//   ....[63]....
        /*0c70*/ 	.word	0x00010e80
        /*0c74*/ 	.word	0x0000000a
        /*0c78*/ 	.word	0x00000060
        /*0c7c*/ 	.short	0x010a
        /*0c7e*/ 	.byte	0x3f
	.zero		1


	//   ....[64]....
        /*0c80*/ 	.word	0x00010ed0
        /*0c84*/ 	.word	0x00000002
        /*0c88*/ 	.word	0x00030840
        /*0c8c*/ 	.short	0x010a
        /*0c8e*/ 	.byte	0x3f
	.zero		1


	//   ....[65]....
        /*0c90*/ 	.word	0x00010f20
        /*0c94*/ 	.word	0x00000007
        /*0c98*/ 	.word	0x00000060
        /*0c9c*/ 	.short	0x010a
        /*0c9e*/ 	.byte	0x3f
	.zero		1


	//   ....[66]....
        /*0ca0*/ 	.word	0x00010f70
        /*0ca4*/ 	.word	0x00000003
        /*0ca8*/ 	.word	0x00030860
        /*0cac*/ 	.short	0x010a
        /*0cae*/ 	.byte	0x3f
	.zero		1


	//   ....[67]....
        /*0cb0*/ 	.word	0x000119a0
        /*0cb4*/ 	.word	0x00000009
        /*0cb8*/ 	.word	0x00030820
        /*0cbc*/ 	.short	0x010a
        /*0cbe*/ 	.byte	0x3f
	.zero		1


	//   ....[68]....
        /*0cc0*/ 	.word	0x00011b40
        /*0cc4*/ 	.word	0x00000007
        /*0cc8*/ 	.word	0x00000000
        /*0ccc*/ 	.short	0x010a
        /*0cce*/ 	.byte	0x3f
	.zero		1


	//   ....[69]....
        /*0cd0*/ 	.word	0x00011b90
        /*0cd4*/ 	.word	0x00000003
        /*0cd8*/ 	.word	0x00000000
        /*0cdc*/ 	.short	0x010a
        /*0cde*/ 	.byte	0x3f
	.zero		1


	//   ....[70]....
        /*0ce0*/ 	.word	0x00011be0
        /*0ce4*/ 	.word	0x00000005
        /*0ce8*/ 	.word	0x00000000
        /*0cec*/ 	.short	0x010a
        /*0cee*/ 	.byte	0x3f
	.zero		1


	//----- nvinfo : EIATTR_NUM_MBARRIERS
	.align		4
.L_1425:
        /*0cf0*/ 	.byte	0x03, 0x38
        /*0cf2*/ 	.short	0x0016


	//----- nvinfo : EIATTR_EXIT_INSTR_OFFSETS
	.align		4
        /*0cf4*/ 	.byte	0x04, 0x1c
        /*0cf6*/ 	.short	(.L_1427 - .L_1426)


	//   ....[0]....
.L_1426:
        /*0cf8*/ 	.word	0x00000a70


	//   ....[1]....
        /*0cfc*/ 	.word	0x0000a050


	//   ....[2]....
        /*0d00*/ 	.word	0x0000fa20


	//----- nvinfo : EIATTR_MAX_THREADS
	.align		4
.L_1427:
        /*0d04*/ 	.byte	0x04, 0x05
        /*0d06*/ 	.short	(.L_1429 - .L_1428)
.L_1428:
        /*0d08*/ 	.word	0x00000200
        /*0d0c*/ 	.word	0x00000001
        /*0d10*/ 	.word	0x00000001


	//----- nvinfo : EIATTR_CRS_STACK_SIZE
	.align		4
.L_1429:
        /*0d14*/ 	.byte	0x04, 0x1e
        /*0d16*/ 	.short	(.L_1431 - .L_1430)
.L_1430:
        /*0d18*/ 	.word	0x00000000


	//----- nvinfo : EIATTR_CBANK_PARAM_SIZE
	.align		4
.L_1431:
        /*0d1c*/ 	.byte	0x03, 0x19
        /*0d1e*/ 	.short	0x0af0


	//----- nvinfo : EIATTR_PARAM_CBANK
	.align		4
        /*0d20*/ 	.byte	0x04, 0x0a
        /*0d22*/ 	.short	(.L_1433 - .L_1432)
	.align		4
.L_1432:
        /*0d24*/ 	.word	index@(.nv.constant0._ZN7cutlass13device_kernelIN5flash11enable_sm90INS1_16FlashAttnFwdSm90INS1_25CollectiveMainloopFwdSm90ILi2EN4cute5tupleIJNS5_1CILi1EEES8_S8_EEENS6_IJNS7_ILi192EEESA_NS7_ILi64EEEEEELi64ENS_6half_tEfNS_4arch4Sm90ELb0ELb0ELb0ELb1ELb0ELb0ELb0ELb0ELb1ELb1ELb1ELb0EEENS1_21CollectiveEpilogueFwdINS6_IJSA_SB_SA_EEES9_SD_SF_Li384ELb1ELb1ELb1ELb0EEENS1_36VarlenDynamicPersistentTileSchedulerILi192ELi192ELi384ELi128ELb1ELb1ELb1ELb0ELb1ELb1EEEEEEEEEvNT_6ParamsE)
        /*0d28*/ 	.short	0x0210
        /*0d2a*/ 	.short	0x0af0


	//----- nvinfo : EIATTR_SW_WAR
	.align		4
.L_1433:
        /*0d2c*/ 	.byte	0x04, 0x36
        /*0d2e*/ 	.short	(.L_1435 - .L_1434)
.L_1434:
        /*0d30*/ 	.word	0x00000008
.L_1435:


//--------------------- .nv.info._ZN7cutlass13device_kernelIN5flash11enable_sm90INS1_16FlashAttnFwdSm90INS1_25CollectiveMainloopFwdSm90ILi2EN4cute5tupleIJNS5_1CILi1EEES8_S8_EEENS6_IJNS7_ILi192EEESA_NS7_ILi64EEEEEELi64ENS_6half_tEfNS_4arch4Sm90ELb0ELb0ELb0ELb1ELb0ELb1ELb0ELb0ELb1ELb1ELb1ELb0EEENS1_21CollectiveEpilogueFwdINS6_IJSA_SB_SA_EEES9_SD_SF_Li384ELb1ELb1ELb1ELb0EEENS1_36VarlenDynamicPersistentTileSchedulerILi192ELi192ELi384ELi128ELb1ELb1ELb1ELb0ELb1ELb1EEEEEEEEEvNT_6ParamsE --------------------------
	.section	.nv.info._ZN7cutlass13device_kernelIN5flash11enable_sm90INS1_16FlashAttnFwdSm90INS1_25CollectiveMainloopFwdSm90ILi2EN4cute5tupleIJNS5_1CILi1EEES8_S8_EEENS6_IJNS7_ILi192EEESA_NS7_ILi64EEEEEELi64ENS_6half_tEfNS_4arch4Sm90ELb0ELb0ELb0ELb1ELb0ELb1ELb0ELb0ELb1ELb1ELb1ELb0EEENS1_21CollectiveEpilogueFwdINS6_IJSA_SB_SA_EEES9_SD_SF_Li384ELb1ELb1ELb1ELb0EEENS1_36VarlenDynamicPersistentTileSchedulerILi192ELi192ELi384ELi128ELb1ELb1ELb1ELb0ELb1ELb1EEEEEEEEEvNT_6ParamsE,"",@"SHT_CUDA_INFO"
	.sectionflags	@""
	.align	4


	//----- nvinfo : EIATTR_CUDA_API_VERSION
	.align		4
        /*0000*/ 	.byte	0x04, 0x37
        /*0002*/ 	.short	(.L_1437 - .L_1436)
.L_1436:
        /*0004*/ 	.word	0x00000082


	//----- nvinfo : EIATTR_KPARAM_INFO
	.align		4
.L_1437:
        /*0008*/ 	.byte	0x04, 0x17
        /*000a*/ 	.short	(.L_1439 - .L_1438)
.L_1438:
        /*000c*/ 	.word	0x00000000
        /*0010*/ 	.short	0x0000
        /*0012*/ 	.short	0x0070
        /*0014*/ 	.byte	0x00, 0xf0, 0x01, 0x2a


	//----- nvinfo : EIATTR_SPARSE_MMA_MASK
	.align		4
.L_1439:
        /*0018*/ 	.byte	0x03, 0x50
        /*001a*/ 	.short	0x0000


	//----- nvinfo : EIATTR_MAXREG_COUNT
	.align		4
        /*001c*/ 	.byte	0x03, 0x1b
        /*001e*/ 	.short	0x0080


	//----- nvinfo : EIATTR_NUM_BARRIERS
	.align		4
        /*0020*/ 	.byte	0x02, 0x4c
        /*0022*/ 	.byte	0x10
	.zero		1


	//----- nvinfo : EIATTR_EXTERNS
	.align		4
        /*0024*/ 	.byte	0x04, 0x0f
        /*0026*/ 	.short	(.L_1441 - .L_1440)


	//   ....[0]....
	.align		4
.L_1440:
        /*0028*/ 	.word	index@(__assertfail)


	//----- nvinfo : EIATTR_ANNOTATIONS
	.align		4
.L_1441:
        /*002c*/ 	.byte	0x04, 0x55
        /*002e*/ 	.short	(.L_1443 - .L_1442)


	//   ....[0]....
.L_1442:
        /* <DEDUP_REMOVED lines=78> */


	//----- nvinfo : EIATTR_MERCURY_ISA_VERSION
	.align		4
.L_1443:
        /*0500*/ 	.byte	0x03, 0x5f
        /*0502*/ 	.short	0x0101


	//----- nvinfo : EIATTR_UNUSED_LOAD_BYTE_OFFSET
	.align		4
        /*0504*/ 	.byte	0x04, 0x44
        /*0506*/ 	.short	(.L_1445 - .L_1444)


	//   ....[0]....
.L_1444:
        /*0508*/ 	.word	0x00000ad0
        /*050c*/ 	.word	0x0000fff0


	//   ....[1]....
        /*0510*/ 	.word	0x0000ed60
        /*0514*/ 	.word	0x0000fff0


	//----- nvinfo : EIATTR_INT_WARP_WIDE_INSTR_OFFSETS
	.align		4
.L_1445:
        /*0518*/ 	.byte	0x04, 0x31
        /*051a*/ 	.short	(.L_1447 - .L_1446)


	//   ....[0]....
.L_1446:
        /*051c*/ 	.word	0x00000180


	//   ....[1]....
        /*0520*/ 	.word	0x00000220


	//   ....[2]....
        /*0524*/ 	.word	0x00000290


	//   ....[3]....
        /*0528*/ 	.word	0x000137b0


	//   ....[4]....
        /*052c*/ 	.word	0x00013840


	//   ....[5]....
        /*0530*/ 	.word	0x00016940


	//   ....[6]....
        /*0534*/ 	.word	0x000169d0


	//----- nvinfo : EIATTR_COOP_GROUP_MASK_REGIDS
	.align		4
.L_1447:
        /*0538*/ 	.byte	0x04, 0x29
        /*053a*/ 	.short	(.L_1449 - .L_1448)


	//   ....[0]....
.L_1448:
        /*053c*/ 	.word	0xffffffff


	//   ....[1]....
        /*0540*/ 	.word	0xffffffff


	//   ....[2]....
        /*0544*/ 	.word	0xffffffff


	//   ....[3]....
        /*0548*/ 	.word	0xffffffff


	//   ....[4]....
        /*054c*/ 	.word	0xffffffff


	//   ....[5]....
        /*0550*/ 	.word	0xffffffff


	//   ....[6]....
        /*0554*/ 	.word	0xffffffff


	//   ....[7]....
        /*0558*/ 	.word	0xffffffff


	//   ....[8]....
        /*055c*/ 	.word	0xffffffff


	//   ....[9]....
        /*0560*/ 	.word	0xffffffff


	//   ....[10]....
        /*0564*/ 	.word	0xffffffff


	//   ....[11]....
        /*0568*/ 	.word	0xffffffff


	//   ....[12]....
        /*056c*/ 	.word	0xffffffff


	//   ....[13]....
        /*0570*/ 	.word	0xffffffff


	//   ....[14]....
        /*0574*/ 	.word	0xffffffff


	//   ....[15]....
        /*0578*/ 	.word	0xffffffff


	//   ....[16]....
        /*057c*/ 	.word	0xffffffff


	//   ....[17]....
        /*0580*/ 	.word	0xffffffff


	//   ....[18]....
        /*0584*/ 	.word	0xffffffff


	//   ....[19]....
        /*0588*/ 	.word	0xffffffff


	//   ....[20]....
        /*058c*/ 	.word	0xffffffff


	//   ....[21]....
        /*0590*/ 	.word	0xffffffff


	//   ....[22]....
        /*0594*/ 	.word	0xffffffff


	//   ....[23]....
        /*0598*/ 	.word	0xffffffff


	//   ....[24]....
        /*059c*/ 	.word	0xffffffff


	//   ....[25]....
        /*05a0*/ 	.word	0xffffffff


	//   ....[26]....
        /*05a4*/ 	.word	0xffffffff


	//   ....[27]....
        /*05a8*/ 	.word	0xffffffff


	//   ....[28]....
        /*05ac*/ 	.word	0xffffffff


	//   ....[29]....
        /*05b0*/ 	.word	0xffffffff


	//   ....[30]....
        /*05b4*/ 	.word	0xffffffff


	//   ....[31]....
        /*05b8*/ 	.word	0xffffffff


	//   ....[32]....
        /*05bc*/ 	.word	0xffffffff


	//   ....[33]....
        /*05c0*/ 	.word	0xffffffff


	//   ....[34]....
        /*05c4*/ 	.word	0xffffffff


	//   ....[35]....
        /*05c8*/ 	.word	0xffffffff


	//   ....[36]....
        /*05cc*/ 	.word	0xffffffff


	//   ....[37]....
        /*05d0*/ 	.word	0xffffffff


	//   ....[38]....
        /*05d4*/ 	.word	0xffffffff


	//   ....[39]....
        /*05d8*/ 	.word	0xffffffff


	//   ....[40]....
        /*05dc*/ 	.word	0xffffffff


	//   ....[41]....
        /*05e0*/ 	.word	0xffffffff


	//   ....[42]....
        /*05e4*/ 	.word	0xffffffff


	//   ....[43]....
        /*05e8*/ 	.word	0xffffffff


	//   ....[44]....
        /*05ec*/ 	.word	0xffffffff


	//   ....[45]....
        /*05f0*/ 	.word	0xffffffff


	//   ....[46]....
        /*05f4*/ 	.word	0xffffffff


	//   ....[47]....
        /*05f8*/ 	.word	0xffffffff


	//   ....[48]....
        /*05fc*/ 	.word	0xffffffff


	//   ....[49]....
        /*0600*/ 	.word	0xffffffff


	//   ....[50]....
        /*0604*/ 	.word	0xffffffff


	//   ....[51]....
        /*0608*/ 	.word	0xffffffff


	//   ....[52]....
        /*060c*/ 	.word	0xffffffff


	//   ....[53]....
        /*0610*/ 	.word	0xffffffff


	//   ....[54]....
        /*0614*/ 	.word	0xffffffff


	//   ....[55]....
        /*0618*/ 	.word	0xffffffff


	//   ....[56]....
        /*061c*/ 	.word	0xffffffff


	//   ....[57]....
        /*0620*/ 	.word	0xffffffff


	//   ....[58]....
        /*0624*/ 	.word	0xffffffff


	//   ....[59]....
        /*0628*/ 	.word	0xffffffff


	//   ....[60]....
        /*062c*/ 	.word	0xffffffff


	//   ....[61]....
        /*0630*/ 	.word	0xffffffff


	//   ....[62]....
        /*0634*/ 	.word	0xffffffff


	//   ....[63]....
        /*0638*/ 	.word	0xffffffff


	//   ....[64]....
        /*063c*/ 	.word	0xffffffff


	//   ....[65]....
        /*0640*/ 	.word	0xffffffff


	//   ....[66]....
        /*0644*/ 	.word	0xffffffff


	//   ....[67]....
        /*0648*/ 	.word	0xffffffff


	//   ....[68]....
        /*064c*/ 	.word	0xffffffff


	//   ....[69]....
        /*0650*/ 	.word	0xffffffff


	//   ....[70]....
        /*0654*/ 	.word	0xffffffff


	//   ....[71]....
        /*0658*/ 	.word	0xffffffff


	//   ....[72]....
        /*065c*/ 	.word	0xffffffff


	//   ....[73]....
        /*0660*/ 	.word	0xffffffff


	//   ....[74]....
        /*0664*/ 	.word	0xffffffff


	//   ....[75]....
        /*0668*/ 	.word	0xffffffff


	//   ....[76]....
        /*066c*/ 	.word	0xffffffff


	//   ....[77]....
        /*0670*/ 	.word	0xffffffff


	//   ....[78]....
        /*0674*/ 	.word	0xffffffff


	//   ....[79]....
        /*0678*/ 	.word	0xffffffff


	//   ....[80]....
        /*067c*/ 	.word	0xffffffff


	//   ....[81]....
        /*0680*/ 	.word	0xffffffff


	//   ....[82]....
        /*0684*/ 	.word	0xffffffff


	//   ....[83]....
        /*0688*/ 	.word	0xffffffff


	//   ....[84]....
        /*068c*/ 	.word	0xffffffff


	//   ....[85]....
        /*0690*/ 	.word	0xffffffff


	//   ....[86]....
        /*0694*/ 	.word	0xffffffff


	//   ....[87]....
        /*0698*/ 	.word	0xffffffff


	//   ....[88]....
        /*069c*/ 	.word	0xffffffff


	//   ....[89]....
        /*06a0*/ 	.word	0xffffffff


	//   ....[90]....
        /*06a4*/ 	.word	0xffffffff


	//   ....[91]....
        /*06a8*/ 	.word	0xffffffff


	//   ....[92]....
        /*06ac*/ 	.word	0xffffffff


	//   ....[93]....
        /*06b0*/ 	.word	0xffffffff


	//   ....[94]....
        /*06b4*/ 	.word	0xffffffff


	//   ....[95]....
        /*06b8*/ 	.word	0xffffffff


	//   ....[96]....
        /*06bc*/ 	.word	0xffffffff


	//   ....[97]....
        /*06c0*/ 	.word	0xffffffff


	//   ....[98]....
        /*06c4*/ 	.word	0xffffffff


	//   ....[99]....
        /*06c8*/ 	.word	0xffffffff


	//   ....[100]....
        /*06cc*/ 	.word	0xffffffff


	//   ....[101]....
        /*06d0*/ 	.word	0xffffffff


	//   ....[102]....
        /*06d4*/ 	.word	0xffffffff


	//   ....[103]....
        /*06d8*/ 	.word	0xffffffff


	//   ....[104]....
        /*06dc*/ 	.word	0xffffffff


	//   ....[105]....
        /*06e0*/ 	.word	0xffffffff


	//   ....[106]....
        /*06e4*/ 	.word	0xffffffff


	//   ....[107]....
        /*06e8*/ 	.word	0xffffffff


	//   ....[108]....
        /*06ec*/ 	.word	0xffffffff


	//   ....[109]....
        /*06f0*/ 	.word	0xffffffff


	//   ....[110]....
        /*06f4*/ 	.word	0xffffffff


	//   ....[111]....
        /*06f8*/ 	.word	0xffffffff


	//   ....[112]....
        /*06fc*/ 	.word	0xffffffff


	//   ....[113]....
        /*0700*/ 	.word	0xffffffff


	//   ....[114]....
        /*0704*/ 	.word	0xffffffff


	//   ....[115]....
        /*0708*/ 	.word	0xffffffff


	//   ....[116]....
        /*070c*/ 	.word	0x0500000f


	//   ....[117]....
        /*0710*/ 	.word	0x0500000f


	//   ....[118]....
        /*0714*/ 	.word	0x0500000f


	//   ....[119]....
        /*0718*/ 	.word	0x0500000f


	//   ....[120]....
        /*071c*/ 	.word	0x0500000f


	//   ....[121]....
        /*0720*/ 	.word	0x0500000f


	//   ....[122]....
        /*0724*/ 	.word	0x0500000f


	//   ....[123]....
        /*0728*/ 	.word	0x0500000f


	//   ....[124]....
        /*072c*/ 	.word	0x0500000f


	//   ....[125]....
        /*0730*/ 	.word	0x0500000f


	//   ....[126]....
        /*0734*/ 	.word	0x0500000f


	//   ....[127]....
        /*0738*/ 	.word	0x0500000f


	//   ....[128]....
        /*073c*/ 	.word	0x0500000f


	//   ....[129]....
        /*0740*/ 	.word	0x0500000f


	//   ....[130]....
        /*0744*/ 	.word	0x0500000f


	//   ....[131]....
        /*0748*/ 	.word	0x0500000f


	//   ....[132]....
        /*074c*/ 	.word	0x0500000f


	//   ....[133]....
        /*0750*/ 	.word	0x0500000f


	//   ....[134]....
        /*0754*/ 	.word	0x0500000f


	//   ....[135]....
        /*0758*/ 	.word	0x0500000f


	//   ....[136]....
        /*075c*/ 	.word	0x0500000f


	//   ....[137]....
        /*0760*/ 	.word	0x0500000f


	//   ....[138]....
        /*0764*/ 	.word	0x0500000f


	//   ....[139]....
        /*0768*/ 	.word	0x0500000f


	//   ....[140]....
        /*076c*/ 	.word	0x0500000f


	//   ....[141]....
        /*0770*/ 	.word	0x0500000f


	//   ....[142]....
        /*0774*/ 	.word	0x0500000f


	//   ....[143]....
        /*0778*/ 	.word	0x0500000f


	//   ....[144]....
        /*077c*/ 	.word	0x0500000f


	//   ....[145]....
        /*0780*/ 	.word	0x0500000f


	//   ....[146]....
        /*0784*/ 	.word	0x0500000f


	//   ....[147]....
        /*0788*/ 	.word	0x0500000f


	//   ....[148]....
        /*078c*/ 	.word	0x0500000f


	//   ....[149]....
        /*0790*/ 	.word	0x0500000f


	//   ....[150]....
        /*0794*/ 	.word	0x0500000f


	//   ....[151]....
        /*0798*/ 	.word	0x0500000f


	//   ....[152]....
        /*079c*/ 	.word	0x0500000f


	//   ....[153]....
        /*07a0*/ 	.word	0x0500000f


	//   ....[154]....
        /*07a4*/ 	.word	0x0500000f


	//   ....[155]....
        /*07a8*/ 	.word	0x0500000f


	//   ....[156]....
        /*07ac*/ 	.word	0x0500000f


	//   ....[157]....
        /*07b0*/ 	.word	0x0500000f


	//   ....[158]....
        /*07b4*/ 	.word	0x0500000f


	//   ....[159]....
        /*07b8*/ 	.word	0x0500000f


	//   ....[160]....
        /*07bc*/ 	.word	0x0500000f


	//   ....[161]....
        /*07c0*/ 	.word	0x0500000f


	//   ....[162]....
        /*07c4*/ 	.word	0x0500000f


	//   ....[163]....
        /*07c8*/ 	.word	0x0500000f


	//   ....[164]....
        /*07cc*/ 	.word	0x0500000f


	//   ....[165]....
        /*07d0*/ 	.word	0x0500000f


	//   ....[166]....
        /*07d4*/ 	.word	0x0500000f


	//   ....[167]....
        /*07d8*/ 	.word	0x0500000f


	//   ....[168]....
        /*07dc*/ 	.word	0x0500000f


	//   ....[169]....
        /*07e0*/ 	.word	0x0500000f


	//   ....[170]....
        /*07e4*/ 	.word	0x0500000f


	//   ....[171]....
        /*07e8*/ 	.word	0x0500000f


	//   ....[172]....
        /*07ec*/ 	.word	0x0500000f


	//   ....[173]....
        /*07f0*/ 	.word	0x0500000f


	//   ....[174]....
        /*07f4*/ 	.word	0x0500000f


	//   ....[175]....
        /*07f8*/ 	.word	0x0500000f


	//   ....[176]....
        /*07fc*/ 	.word	0x0500000f


	//   ....[177]....
        /*0800*/ 	.word	0x0500000f


	//   ....[178]....
        /*0804*/ 	.word	0x0500000f


	//   ....[179]....
        /*0808*/ 	.word	0x0500000f


	//   ....[180]....
        /*080c*/ 	.word	0x0500000f


	//   ....[181]....
        /*0810*/ 	.word	0x0500000f


	//   ....[182]....
        /*0814*/ 	.word	0x0500000f


	//   ....[183]....
        /*0818*/ 	.word	0x0500000f


	//   ....[184]....
        /*081c*/ 	.word	0x0500000f


	//   ....[185]....
        /*0820*/ 	.word	0x0500000f


	//   ....[186]....
        /*0824*/ 	.word	0x0500000f


	//   ....[187]....
        /*0828*/ 	.word	0x0500000f


	//   ....[188]....
        /*082c*/ 	.word	0x0500000f


	//   ....[189]....
        /*0830*/ 	.word	0x0500000f


	//----- nvinfo : EIATTR_COOP_GROUP_INSTR_OFFSETS
	.align		4
.L_1449:
        /*0834*/ 	.byte	0x04, 0x28
        /*0836*/ 	.short	(.L_1451 - .L_1450)


	//   ....[0]....
.L_1450:
        /*0838*/ 	.word	0x00000060


	//   ....[1]....
        /*083c*/ 	.word	0x00000190


	//   ....[2]....
        /*0840*/ 	.word	0x00000240


	//   ....[3]....
        /*0844*/ 	.word	0x00000400


	//   ....[4]....
        /*0848*/ 	.word	0x00000560


	//   ....[5]....
        /*084c*/ 	.word	0x00000680


	//   ....[6]....
        /*0850*/ 	.word	0x000007e0


	//   ....[7]....
        /*0854*/ 	.word	0x00005cb0


	//   ....[8]....
        /*0858*/ 	.word	0x000062b0


	//   ....[9]....
        /*085c*/ 	.word	0x000062c0


	//   ....[10]....
        /*0860*/ 	.word	0x000062d0


	//   ....[11]....
        /*0864*/ 	.word	0x000062e0


	//   ....[12]....
        /*0868*/ 	.word	0x00007360


	//   ....[13]....
        /*086c*/ 	.word	0x00007370


	//   ....[14]....
        /*0870*/ 	.word	0x00007380


	//   ....[15]....
        /*0874*/ 	.word	0x00007390


	//   ....[16]....
        /*0878*/ 	.word	0x00009490


	//   ....[17]....
        /*087c*/ 	.word	0x00009590


	//   ....[18]....
        /*0880*/ 	.word	0x00009cc0


	//   ....[19]....
        /*0884*/ 	.word	0x00009d20


	//   ....[20]....
        /*0888*/ 	.word	0x0000b1e0


	//   ....[21]....
        /*088c*/ 	.word	0x0000bf40


	//   ....[22]....
        /*0890*/ 	.word	0x0000bf70


	//   ....[23]....
        /*0894*/ 	.word	0x0000c010


	//   ....[24]....
        /*0898*/ 	.word	0x0000c020


	//   ....[25]....
        /*089c*/ 	.word	0x0000dfd0


	//   ....[26]....
        /*08a0*/ 	.word	0x0000e210


	//   ....[27]....
        /*08a4*/ 	.word	0x0000e350


	//   ....[28]....
        /*08a8*/ 	.word	0x0000e900


	//   ....[29]....
        /*08ac*/ 	.word	0x0000e920


	//   ....[30]....
        /*08b0*/ 	.word	0x0000f680


	//   ....[31]....
        /*08b4*/ 	.word	0x0000f6a0


	//   ....[32]....
        /*08b8*/ 	.word	0x0000f6b0


	//   ....[33]....
        /*08bc*/ 	.word	0x0000f6c0


	//   ....[34]....
        /*08c0*/ 	.word	0x0000fbf0


	//   ....[35]....
        /*08c4*/ 	.word	0x0000fc30


	//   ....[36]....
        /*08c8*/ 	.word	0x0000fc60


	//   ....[37]....
        /*08cc*/ 	.word	0x0000fc90


	//   ....[38]....
        /*08d0*/ 	.word	0x0000fcb0


	//   ....[39]....
        /*08d4*/ 	.word	0x0000fcc0


	//   ....[40]....
        /*08d8*/ 	.word	0x0000fd00


	//   ....[41]....
        /*08dc*/ 	.word	0x0000fd30


	//   ....[42]....
        /*08e0*/ 	.word	0x00010220


	//   ....[43]....
        /*08e4*/ 	.word	0x00010230


	//   ....[44]....
        /*08e8*/ 	.word	0x000104b0


	//   ....[45]....
        /*08ec*/ 	.word	0x000104c0


	//   ....[46]....
        /*08f0*/ 	.word	0x00010f50


	//   ....[47]....
        /*08f4*/ 	.word	0x00010f80


	//   ....[48]....
        /*08f8*/ 	.word	0x00010fa0


	//   ....[49]....
        /*08fc*/ 	.word	0x00010fd0


	//   ....[50]....
        /*0900*/ 	.word	0x00011000


	//   ....[51]....
        /*0904*/ 	.word	0x00011010


	//   ....[52]....
        /*0908*/ 	.word	0x00011040


	//   ....[53]....
        /*090c*/ 	.word	0x000110b0


	//   ....[54]....
        /*0910*/ 	.word	0x000111e0


	//   ....[55]....
        /*0914*/ 	.word	0x00011400


	//   ....[56]....
        /*0918*/ 	.word	0x00011430


	//   ....[57]....
        /*091c*/ 	.word	0x00011460


	//   ....[58]....
        /*0920*/ 	.word	0x00011490


	//   ....[59]....
        /*0924*/ 	.word	0x000114c0


	//   ....[60]....
        /*0928*/ 	.word	0x000114f0


	//   ....[61]....
        /*092c*/ 	.word	0x00011670


	//   ....[62]....
        /*0930*/ 	.word	0x000116a0


	//   ....[63]....
        /*0934*/ 	.word	0x000116d0


	//   ....[64]....
        /*0938*/ 	.word	0x00011700


	//   ....[65]....
        /*093c*/ 	.word	0x00011730


	//   ....[66]....
        /*0940*/ 	.word	0x00011760


	//   ....[67]....
        /*0944*/ 	.word	0x000117f0


	//   ....[68]....
        /*0948*/ 	.word	0x00011820


	//   ....[69]....
        /*094c*/ 	.word	0x00011830


	//   ....[70]....
        /*0950*/ 	.word	0x000118d0


	//   ....[71]....
        /*0954*/ 	.word	0x00012850


	//   ....[72]....
        /*0958*/ 	.word	0x00013d50


	//   ....[73]....
        /*095c*/ 	.word	0x000148f0


	//   ....[74]....
        /*0960*/ 	.word	0x00014900


	//   ....[75]....
        /*0964*/ 	.word	0x00014920


	//   ....[76]....
        /*0968*/ 	.word	0x00014980


	//   ....[77]....
        /*096c*/ 	.word	0x000149a0


	//   ....[78]....
        /*0970*/ 	.word	0x00014a20


	//   ....[79]....
        /*0974*/ 	.word	0x00014a40


	//   ....[80]....
        /*0978*/ 	.word	0x00014ac0


	//   ....[81]....
        /*097c*/ 	.word	0x00014ae0


	//   ....[82]....
        /*0980*/ 	.word	0x00014b60


	//   ....[83]....
        /*0984*/ 	.word	0x00014b80


	//   ....[84]....
        /*0988*/ 	.word	0x00014c00


	//   ....[85]....
        /*098c*/ 	.word	0x00014c20


	//   ....[86]....
        /*0990*/ 	.word	0x00014ca0


	//   ....[87]....
        /*0994*/ 	.word	0x00014cc0


	//   ....[88]....
        /*0998*/ 	.word	0x00014cd0


	//   ....[89]....
        /*099c*/ 	.word	0x00014d40


	//   ....[90]....
        /*09a0*/ 	.word	0x00014d90


	//   ....[91]....
        /*09a4*/ 	.word	0x00014e50


	//   ....[92]....
        /*09a8*/ 	.word	0x00014e60


	//   ....[93]....
        /*09ac*/ 	.word	0x00014ed0


	//   ....[94]....
        /*09b0*/ 	.word	0x00014ee0


	//   ....[95]....
        /*09b4*/ 	.word	0x00014f20


	//   ....[96]....
        /*09b8*/ 	.word	0x00014f40


	//   ....[97]....
        /*09bc*/ 	.word	0x00016ee0


	//   ....[98]....
        /*09c0*/ 	.word	0x00016f10


	//   ....[99]....
        /*09c4*/ 	.word	0x00016f70


	//   ....[100]....
        /*09c8*/ 	.word	0x00016fa0


	//   ....[101]....
        /*09cc*/ 	.word	0x00016fd0


	//   ....[102]....
        /*09d0*/ 	.word	0x00017000


	//   ....[103]....
        /*09d4*/ 	.word	0x00017030


	//   ....[104]....
        /*09d8*/ 	.word	0x00017060


	//   ....[105]....
        /*09dc*/ 	.word	0x00017200


	//   ....[106]....
        /*09e0*/ 	.word	0x00017230


	//   ....[107]....
        /*09e4*/ 	.word	0x00017260


	//   ....[108]....
        /*09e8*/ 	.word	0x00017290


	//   ....[109]....
        /*09ec*/ 	.word	0x000172c0


	//   ....[110]....
        /*09f0*/ 	.word	0x000172f0


	//   ....[111]....
        /*09f4*/ 	.word	0x000173b0


	//   ....[112]....
        /*09f8*/ 	.word	0x000173d0


	//   ....[113]....
        /*09fc*/ 	.word	0x000173e0


	//   ....[114]....
        /*0a00*/ 	.word	0x00017440


	//   ....[115]....
        /*0a04*/ 	.word	0x00017a60


	//   ....[116]....
        /*0a08*/ 	.word	0x00017ec0


	//   ....[117]....
        /*0a0c*/ 	.word	0x00017f70


	//   ....[118]....
        /*0a10*/ 	.word	0x00018000


	//   ....[119]....
        /*0a14*/ 	.word	0x00018050


	//   ....[120]....
        /*0a18*/ 	.word	0x000180a0


	//   ....[121]....
        /*0a1c*/ 	.word	0x00018180


	//   ....[122]....
        /*0a20*/ 	.word	0x00018210


	//   ....[123]....
        /*0a24*/ 	.word	0x00018260


	//   ....[124]....
        /*0a28*/ 	.word	0x000182b0


	//   ....[125]....
        /*0a2c*/ 	.word	0x000184d0


	//   ....[126]....
        /*0a30*/ 	.word	0x00018530


	//   ....[127]....
        /*0a34*/ 	.word	0x000185f0


	//   ....[128]....
        /*0a38*/ 	.word	0x00018660


	//   ....[129]....
        /*0a3c*/ 	.word	0x000186c0


	//   ....[130]....
        /*0a40*/ 	.word	0x00018770


	//   ....[131]....
        /*0a44*/ 	.word	0x000187d0


	//   ....[132]....
        /*0a48*/ 	.word	0x00018860


	//   ....[133]....
        /*0a4c*/ 	.word	0x000188e0


	//   ....[134]....
        /*0a50*/ 	.word	0x00018930


	//   ....[135]....
        /*0a54*/ 	.word	0x000189c0


	//   ....[136]....
        /*0a58*/ 	.word	0x00018a50


	//   ....[137]....
        /*0a5c*/ 	.word	0x00018af0


	//   ....[138]....
        /*0a60*/ 	.word	0x00018b90


	//   ....[139]....
        /*0a64*/ 	.word	0x00018bf0


	//   ....[140]....
        /*0a68*/ 	.word	0x00018c60


	//   ....[141]....
        /*0a6c*/ 	.word	0x00018cc0


	//   ....[142]....
        /*0a70*/ 	.word	0x00018d30


	//   ....[143]....
        /*0a74*/ 	.word	0x00018e00


	//   ....[144]....
        /*0a78*/ 	.word	0x00018e50


	//   ....[145]....
        /*0a7c*/ 	.word	0x00018f10


	//   ....[146]....
        /*0a80*/ 	.word	0x000191f0


	//   ....[147]....
        /*0a84*/ 	.word	0x000193a0


	//   ....[148]....
        /*0a88*/ 	.word	0x000193f0


	//   ....[149]....
        /*0a8c*/ 	.word	0x00019450


	//   ....[150]....
        /*0a90*/ 	.word	0x00019510


	//   ....[151]....
        /*0a94*/ 	.word	0x00019570


	//   ....[152]....
        /*0a98*/ 	.word	0x00019670


	//   ....[153]....
        /*0a9c*/ 	.word	0x000196d0


	//   ....[154]....
        /*0aa0*/ 	.word	0x000197d0


	//   ....[155]....
        /*0aa4*/ 	.word	0x00019830


	//   ....[156]....
        /*0aa8*/ 	.word	0x00019930


	//   ....[157]....
        /*0aac*/ 	.word	0x00019990


	//   ....[158]....
        /*0ab0*/ 	.word	0x00019a90


	//   ....[159]....
        /*0ab4*/ 	.word	0x00019af0


	//   ....[160]....
        /*0ab8*/ 	.word	0x00019bf0


	//   ....[161]....
        /*0abc*/ 	.word	0x00019c50


	//   ....[162]....
        /*0ac0*/ 	.word	0x00019d00


	//   ....[163]....
        /*0ac4*/ 	.word	0x00019dd0


	//   ....[164]....
        /*0ac8*/ 	.word	0x00019ea0


	//   ....[165]....
        /*0acc*/ 	.word	0x00019f00


	//   ....[166]....
        /*0ad0*/ 	.word	0x00019ff0


	//   ....[167]....
        /*0ad4*/ 	.word	0x0001a050


	//   ....[168]....
        /*0ad8*/ 	.word	0x0001a120


	//   ....[169]....
        /*0adc*/ 	.word	0x0001a180


	//   ....[170]....
        /*0ae0*/ 	.word	0x0001a240


	//   ....[171]....
        /*0ae4*/ 	.word	0x0001a560


	//   ....[172]....
        /*0ae8*/ 	.word	0x0001a600


	//   ....[173]....
        /*0aec*/ 	.word	0x0001a780


	//   ....[174]....
        /*0af0*/ 	.word	0x0001a7f0


	//   ....[175]....
        /*0af4*/ 	.word	0x0001a860


	//   ....[176]....
        /*0af8*/ 	.word	0x0001a8d0


	//   ....[177]....
        /*0afc*/ 	.word	0x0001a940


	//   ....[178]....
        /*0b00*/ 	.word	0x0001a9c0


	//   ....[179]....
        /*0b04*/ 	.word	0x0001aa40


	//   ....[180]....
        /*0b08*/ 	.word	0x0001aad0


	//   ....[181]....
        /*0b0c*/ 	.word	0x0001ab40


	//   ....[182]....
        /*0b10*/ 	.word	0x0001abb0


	//   ....[183]....
        /*0b14*/ 	.word	0x0001ac20


	//   ....[184]....
        /*0b18*/ 	.word	0x0001aca0


	//   ....[185]....
        /*0b1c*/ 	.word	0x0001ad10


	//   ....[186]....
        /*0b20*/ 	.word	0x0001adb0


	//   ....[187]....
        /*0b24*/ 	.word	0x0001ae00


	//   ....[188]....
        /*0b28*/ 	.word	0x0001ae90


	//   ....[189]....
        /*0b2c*/ 	.word	0x0001afc0


	//----- nvinfo : EIATTR_REG_RECONFIG
	.align		4
.L_1451:
        /*0b30*/ 	.byte	0x01, 0x54
	.zero		2


	//----- nvinfo : EIATTR_SYSCALL_OFFSETS
	.align		4
        /*0b34*/ 	.byte	0x04, 0x46
        /*0b36*/ 	.short	(.L_1453 - .L_1452)


	//   ....[0]....
.L_1452:
        /*0b38*/ 	.word	0x00001bc0


	//   ....[1]....
        /*0b3c*/ 	.word	0x00001d10


	//   ....[2]....
        /*0b40*/ 	.word	0x00005e90


	//   ....[3]....
        /*0b44*/ 	.word	0x00006220


	//   ....[4]....
        /*0b48*/ 	.word	0x000139a0


	//   ....[5]....
        /*0b4c*/ 	.word	0x00013af0


	//   ....[6]....
        /*0b50*/ 	.word	0x00013bf0


	//   ....[7]....
        /*0b54*/ 	.word	0x00014420


	//----- nvinfo : EIATTR_MBARRIER_INSTR_OFFSETS
	.align		4
.L_1453:
        /*0b58*/ 	.byte	0x04, 0x39
        /*0b5a*/ 	.short	(.L_1455 - .L_1454)


	//   ....[0]....
.L_1454:
        /*0b5c*/ 	.word	0x000002b0
        /*0b60*/ 	.word	0x000000ff
        /*0b64*/ 	.word	0x00030800
        /*0b68*/ 	.short	0x0100
        /*0b6a*/ 	.byte	0x08
	.zero		1


	//   ....[1]....
        /*0b6c*/ 	.word	0x000002c0
        /*0b70*/ 	.word	0x000000ff
        /*0b74*/ 	.word	0x00030820
        /*0b78*/ 	.short	0x0100
        /*0b7a*/ 	.byte	0x08
	.zero		1


	//   ....[2]....
        /*0b7c*/ 	.word	0x000003b0
        /*0b80*/ 	.word	0x000000ff
        /*0b84*/ 	.word	0x00030830
        /*0b88*/ 	.short	0x0100
        /*0b8a*/ 	.byte	0x08
	.zero		1


	//   ....[3]....
        /*0b8c*/ 	.word	0x000003c0
        /*0b90*/ 	.word	0x000000ff
        /*0b94*/ 	.word	0x00030840
        /*0b98*/ 	.short	0x0100
        /*0b9a*/ 	.byte	0x08
	.zero		1


	//   ....[4]....
        /*0b9c*/ 	.word	0x000003d0
        /*0ba0*/ 	.word	0x000000ff
        /*0ba4*/ 	.word	0x00030838
        /*0ba8*/ 	.short	0x0100
        /*0baa*/ 	.byte	0x08
	.zero		1


	//   ....[5]....
        /*0bac*/ 	.word	0x000003e0
        /*0bb0*/ 	.word	0x000000ff
        /*0bb4*/ 	.word	0x00030848
        /*0bb8*/ 	.short	0x0100
        /*0bba*/ 	.byte	0x08
	.zero		1


	//   ....[6]....
        /*0bbc*/ 	.word	0x00000510
        /*0bc0*/ 	.word	0x000000ff
        /*0bc4*/ 	.word	0x00030850
        /*0bc8*/ 	.short	0x0100
        /*0bca*/ 	.byte	0x08
	.zero		1


	//   ....[7]....
        /*0bcc*/ 	.word	0x00000520
        /*0bd0*/ 	.word	0x000000ff
        /*0bd4*/ 	.word	0x00030860
        /*0bd8*/ 	.short	0x0100
        /*0bda*/ 	.byte	0x08
	.zero		1


	//   ....[8]....
        /*0bdc*/ 	.word	0x00000530
        /*0be0*/ 	.word	0x000000ff
        /*0be4*/ 	.word	0x00030858
        /*0be8*/ 	.short	0x0100
        /*0bea*/ 	.byte	0x08
	.zero		1


	//   ....[9]....
        /*0bec*/ 	.word	0x00000540
        /*0bf0*/ 	.word	0x000000ff
        /*0bf4*/ 	.word	0x00030868
        /*0bf8*/ 	.short	0x0100
        /*0bfa*/ 	.byte	0x08
	.zero		1


	//   ....[10]....
        /*0bfc*/ 	.word	0x00000630
        /*0c00*/ 	.word	0x000000ff
        /*0c04*/ 	.word	0x00030870
        /*0c08*/ 	.short	0x0100
        /*0c0a*/ 	.byte	0x06
	.zero		1


	//   ....[11]....
        /*0c0c*/ 	.word	0x00000640
        /*0c10*/ 	.word	0x000000ff
        /*0c14*/ 	.word	0x00030880
        /*0c18*/ 	.short	0x0100
        /*0c1a*/ 	.byte	0x06
	.zero		1


	//   ....[12]....
        /*0c1c*/ 	.word	0x00000650
        /*0c20*/ 	.word	0x000000ff
        /*0c24*/ 	.word	0x00030878
        /*0c28*/ 	.short	0x0100
        /*0c2a*/ 	.byte	0x06
	.zero		1


	//   ....[13]....
        /*0c2c*/ 	.word	0x00000660
        /*0c30*/ 	.word	0x000000ff
        /*0c34*/ 	.word	0x00030888
        /*0c38*/ 	.short	0x0100
        /*0c3a*/ 	.byte	0x06
	.zero		1


	//   ....[14]....
        /*0c3c*/ 	.word	0x00000790
        /*0c40*/ 	.word	0x000000ff
        /*0c44*/ 	.word	0x00030890
        /*0c48*/ 	.short	0x0100
        /*0c4a*/ 	.byte	0x08
	.zero		1


	//   ....[15]....
        /*0c4c*/ 	.word	0x000007a0
        /*0c50*/ 	.word	0x000000ff
        /*0c54*/ 	.word	0x000308a0
        /*0c58*/ 	.short	0x0100
        /*0c5a*/ 	.byte	0x08
	.zero		1


	//   ....[16]....
        /*0c5c*/ 	.word	0x000007b0
        /*0c60*/ 	.word	0x000000ff
        /*0c64*/ 	.word	0x00030898
        /*0c68*/ 	.short	0x0100
        /*0c6a*/ 	.byte	0x08
	.zero		1


	//   ....[17]....
        /*0c6c*/ 	.word	0x000007c0
        /*0c70*/ 	.word	0x000000ff
        /*0c74*/ 	.word	0x000308a8
        /*0c78*/ 	.short	0x0100
        /*0c7a*/ 	.byte	0x08
	.zero		1


	//   ....[18]....
        /*0c7c*/ 	.word	0x000008f0
        /*0c80*/ 	.word	0x000000ff
        /*0c84*/ 	.word	0x000308b0
        /*0c88*/ 	.short	0x0100
        /*0c8a*/ 	.byte	0x08
	.zero		1


	//   ....[19]....
        /*0c8c*/ 	.word	0x00000900
        /*0c90*/ 	.word	0x000000ff
        /*0c94*/ 	.word	0x000308c0
        /*0c98*/ 	.short	0x0100
        /*0c9a*/ 	.byte	0x08
	.zero		1


	//   ....[20]....
        /*0c9c*/ 	.word	0x00000910
        /*0ca0*/ 	.word	0x000000ff
        /*0ca4*/ 	.word	0x000308b8
        /*0ca8*/ 	.short	0x0100
        /*0caa*/ 	.byte	0x08
	.zero		1


	//   ....[21]....
        /*0cac*/ 	.word	0x00000920
        /*0cb0*/ 	.word	0x000000ff
        /*0cb4*/ 	.word	0x000308c8
        /*0cb8*/ 	.short	0x0100
        /*0cba*/ 	.byte	0x08
	.zero		1


	//   ....[22]....
        /*0cbc*/ 	.word	0x00002ec0
        /*0cc0*/ 	.word	0x00000052
        /*0cc4*/ 	.word	0x00030890
        /*0cc8*/ 	.short	0x010a
        /*0cca*/ 	.byte	0x3f
	.zero		1


	//   ....[23]....
        /*0ccc*/ 	.word	0x000040b0
        /*0cd0*/ 	.word	0x00000052
        /*0cd4*/ 	.word	0x00030890
        /*0cd8*/ 	.short	0x010a
        /*0cda*/ 	.byte	0x3f
	.zero		1


	//   ....[24]....
        /*0cdc*/ 	.word	0x00005180
        /*0ce0*/ 	.word	0x00000052
        /*0ce4*/ 	.word	0x00030890
        /*0ce8*/ 	.short	0x010a
        /*0cea*/ 	.byte	0x3f
	.zero		1


	//   ....[25]....
        /*0cec*/ 	.word	0x000053a0
        /*0cf0*/ 	.word	0x0000000c
        /*0cf4*/ 	.word	0x00000000
        /*0cf8*/ 	.short	0x0101
        /*0cfa*/ 	.byte	0x3f
	.zero		1


	//   ....[26]....
        /*0cfc*/ 	.word	0x000053e0
        /*0d00*/ 	.word	0x00000052
        /*0d04*/ 	.word	0x000308b0
        /*0d08*/ 	.short	0x010a
        /*0d0a*/ 	.byte	0x3f
	.zero		1


	//   ....[27]....
        /*0d0c*/ 	.word	0x000057a0
        /*0d10*/ 	.word	0x00000052
        /*0d14*/ 	.word	0x00000000
        /*0d18*/ 	.short	0x0101
        /*0d1a*/ 	.byte	0x3f
	.zero		1


	//   ....[28]....
        /*0d1c*/ 	.word	0x00005f30
        /*0d20*/ 	.word	0x00000002
        /*0d24*/ 	.word	0x00030800
        /*0d28*/ 	.short	0x010a
        /*0d2a*/ 	.byte	0x3f
	.zero		1


	//   ....[29]....
        /*0d2c*/ 	.word	0x00005f80
        /*0d30*/ 	.word	0x00000002
        /*0d34*/ 	.word	0x00030800
        /*0d38*/ 	.short	0x010a
        /*0d3a*/ 	.byte	0x3f
	.zero		1


	//   ....[30]....
        /*0d3c*/ 	.word	0x00006600
        /*0d40*/ 	.word	0x00000002
        /*0d44*/ 	.word	0x00030800
        /*0d48*/ 	.short	0x010a
        /*0d4a*/ 	.byte	0x3f
	.zero		1


	//   ....[31]....
        /*0d4c*/ 	.word	0x00007570
        /*0d50*/ 	.word	0x00000002
        /*0d54*/ 	.word	0x00030800
        /*0d58*/ 	.short	0x010a
        /*0d5a*/ 	.byte	0x3f
	.zero		1


	//   ....[32]....
        /*0d5c*/ 	.word	0x00008410
        /*0d60*/ 	.word	0x00000008
        /*0d64*/ 	.word	0x00030830
        /*0d68*/ 	.short	0x010a
        /*0d6a*/ 	.byte	0x3f
	.zero		1


	//   ....[33]....
        /*0d6c*/ 	.word	0x000084d0
        /*0d70*/ 	.word	0x00000008
        /*0d74*/ 	.word	0x00030830
        /*0d78*/ 	.short	0x010a
        /*0d7a*/ 	.byte	0x3f
	.zero		1


	//   ....[34]....
        /*0d7c*/ 	.word	0x00009f00
        /*0d80*/ 	.word	0x00000008
        /*0d84*/ 	.word	0x00000000
        /*0d88*/ 	.short	0x0101
        /*0d8a*/ 	.byte	0x3f
	.zero		1


	//   ....[35]....
        /*0d8c*/ 	.word	0x0000b410
        /*0d90*/ 	.word	0x00000000
        /*0d94*/ 	.word	0x00030830
        /*0d98*/ 	.short	0x010a
        /*0d9a*/ 	.byte	0x3f
	.zero		1


	//   ....[36]....
        /*0d9c*/ 	.word	0x0000b460
        /*0da0*/ 	.word	0x00000000
        /*0da4*/ 	.word	0x00030830
        /*0da8*/ 	.short	0x010a
        /*0daa*/ 	.byte	0x3f
	.zero		1


	//   ....[37]....
        /*0dac*/ 	.word	0x0000b7b0
        /*0db0*/ 	.word	0x00000003
        /*0db4*/ 	.word	0x00030850
        /*0db8*/ 	.short	0x010a
        /*0dba*/ 	.byte	0x3f
	.zero		1


	//   ....[38]....
        /*0dbc*/ 	.word	0x0000b800
        /*0dc0*/ 	.word	0x00000003
        /*0dc4*/ 	.word	0x00030850
        /*0dc8*/ 	.short	0x010a
        /*0dca*/ 	.byte	0x3f
	.zero		1


	//   ....[39]....
        /*0dcc*/ 	.word	0x0000ce50
        /*0dd0*/ 	.word	0x0000000e
        /*0dd4*/ 	.word	0x00000000
        /*0dd8*/ 	.short	0x0101
        /*0dda*/ 	.byte	0x3f
	.zero		1


	//   ....[40]....
        /*0ddc*/ 	.word	0x0000ce60
        /*0de0*/ 	.word	0x0000000d
        /*0de4*/ 	.word	0x00000000
        /*0de8*/ 	.short	0x0101
        /*0dea*/ 	.byte	0x3f
	.zero		1


	//   ....[41]....
        /*0dec*/ 	.word	0x0000e050
        /*0df0*/ 	.word	0x0000000d
        /*0df4*/ 	.word	0x00030850
        /*0df8*/ 	.short	0x010a
        /*0dfa*/ 	.byte	0x3f
	.zero		1


	//   ....[42]....
        /*0dfc*/ 	.word	0x0000e110
        /*0e00*/ 	.word	0x0000000d
        /*0e04*/ 	.word	0x00030850
        /*0e08*/ 	.short	0x010a
        /*0e0a*/ 	.byte	0x3f
	.zero		1


	//   ....[43]....
        /*0e0c*/ 	.word	0x0000ea50
        /*0e10*/ 	.word	0x00000007
        /*0e14*/ 	.word	0x00000000
        /*0e18*/ 	.short	0x0101
        /*0e1a*/ 	.byte	0x3f
	.zero		1


	//   ....[44]....
        /*0e1c*/ 	.word	0x0000fbc0
        /*0e20*/ 	.word	0x00000003
        /*0e24*/ 	.word	0x00000000
        /*0e28*/ 	.short	0x0101
        /*0e2a*/ 	.byte	0x3f
	.zero		1


	//   ....[45]....
        /*0e2c*/ 	.word	0x000100d0
        /*0e30*/ 	.word	0x00000008
        /*0e34*/ 	.word	0x00000000
        /*0e38*/ 	.short	0x0101
        /*0e3a*/ 	.byte	0x3f
	.zero		1


	//   ....[46]....
        /*0e3c*/ 	.word	0x00012930
        /*0e40*/ 	.word	0x00000010
        /*0e44*/ 	.word	0x00030820
        /*0e48*/ 	.short	0x010a
        /*0e4a*/ 	.byte	0x3f
	.zero		1


	//   ....[47]....
        /*0e4c*/ 	.word	0x000129f0
        /*0e50*/ 	.word	0x00000007
        /*0e54*/ 	.word	0x000308a0
        /*0e58*/ 	.short	0x010a
        /*0e5a*/ 	.byte	0x3f
	.zero		1


	//   ....[48]....
        /*0e5c*/ 	.word	0x00012c20
        /*0e60*/ 	.word	0x00000007
        /*0e64*/ 	.word	0x000308c0
        /*0e68*/ 	.short	0x010a
        /*0e6a*/ 	.byte	0x3f
	.zero		1


	//   ....[49]....
        /*0e6c*/ 	.word	0x00012fa0
        /*0e70*/ 	.word	0x00000006
        /*0e74*/ 	.word	0x000308a0
        /*0e78*/ 	.short	0x010a
        /*0e7a*/ 	.byte	0x3f
	.zero		1


	//   ....[50]....
        /*0e7c*/ 	.word	0x000131c0
        /*0e80*/ 	.word	0x00000006
        /*0e84*/ 	.word	0x000308c0
        /*0e88*/ 	.short	0x010a
        /*0e8a*/ 	.byte	0x3f
	.zero		1


	//   ....[51]....
        /*0e8c*/ 	.word	0x00013f80
        /*0e90*/ 	.word	0x00000000
        /*0e94*/ 	.word	0x00030840
        /*0e98*/ 	.short	0x010a
        /*0e9a*/ 	.byte	0x3f
	.zero		1


	//   ....[52]....
        /*0e9c*/ 	.word	0x00014ff0
        /*0ea0*/ 	.word	0x00000010
        /*0ea4*/ 	.word	0x00030800
        /*0ea8*/ 	.short	0x0107
        /*0eaa*/ 	.byte	0x3f
	.zero		1


	//   ....[53]....
        /*0eac*/ 	.word	0x000150e0
        /*0eb0*/ 	.word	0x00000010
        /*0eb4*/ 	.word	0x00030800
        /*0eb8*/ 	.short	0x0101
        /*0eba*/ 	.byte	0x3f
	.zero		1


	//   ....[54]....
        /*0ebc*/ 	.word	0x00015100
        /*0ec0*/ 	.word	0x00000010
        /*0ec4*/ 	.word	0x00030820
        /*0ec8*/ 	.short	0x010a
        /*0eca*/ 	.byte	0x3f
	.zero		1


	//   ....[55]....
        /*0ecc*/ 	.word	0x000154a0
        /*0ed0*/ 	.word	0x00000002
        /*0ed4*/ 	.word	0x00030840
        /*0ed8*/ 	.short	0x010a
        /*0eda*/ 	.byte	0x3f
	.zero		1


	//   ....[56]....
        /*0edc*/ 	.word	0x00015720
        /*0ee0*/ 	.word	0x00000003
        /*0ee4*/ 	.word	0x00000060
        /*0ee8*/ 	.short	0x010a
        /*0eea*/ 	.byte	0x3f
	.zero		1


	//   ....[57]....
        /*0eec*/ 	.word	0x00015c80
        /*0ef0*/ 	.word	0x00000002
        /*0ef4*/ 	.word	0x00030840
        /*0ef8*/ 	.short	0x010a
        /*0efa*/ 	.byte	0x3f
	.zero		1


	//   ....[58]....
        /*0efc*/ 	.word	0x00015f00
        /*0f00*/ 	.word	0x0000000a
        /*0f04*/ 	.word	0x00000060
        /*0f08*/ 	.short	0x010a
        /*0f0a*/ 	.byte	0x3f
	.zero		1


	//   ....[59]....
        /*0f0c*/ 	.word	0x000163a0
        /*0f10*/ 	.word	0x00000002
        /*0f14*/ 	.word	0x00030840
        /*0f18*/ 	.short	0x010a
        /*0f1a*/ 	.byte	0x3f
	.zero		1


	//   ....[60]....
        /*0f1c*/ 	.word	0x00016630
        /*0f20*/ 	.word	0x00000003
        /*0f24*/ 	.word	0x00000060
        /*0f28*/ 	.short	0x010a
        /*0f2a*/ 	.byte	0x3f
	.zero		1


	//   ....[61]....
        /*0f2c*/ 	.word	0x00016a80
        /*0f30*/ 	.word	0x00000003
        /*0f34*/ 	.word	0x00030860
        /*0f38*/ 	.short	0x010a
        /*0f3a*/ 	.byte	0x3f
	.zero		1


	//   ....[62]....
        /*0f3c*/ 	.word	0x000179e0
        /*0f40*/ 	.word	0x00000009
        /*0f44*/ 	.word	0x00030820
        /*0f48*/ 	.short	0x010a
        /*0f4a*/ 	.byte	0x3f
	.zero		1


	//   ....[63]....
        /*0f4c*/ 	.word	0x00017b70
        /*0f50*/ 	.word	0x00000007
        /*0f54*/ 	.word	0x00000000
        /*0f58*/ 	.short	0x010a
        /*0f5a*/ 	.byte	0x3f
	.zero		1


	//   ....[64]....
        /*0f5c*/ 	.word	0x00017be0
        /*0f60*/ 	.word	0x00000003
        /*0f64*/ 	.word	0x00000000
        /*0f68*/ 	.short	0x010a
        /*0f6a*/ 	.byte	0x3f
	.zero		1


	//   ....[65]....
        /*0f6c*/ 	.word	0x00017c40
        /*0f70*/ 	.word	0x00000005
        /*0f74*/ 	.word	0x00000000
        /*0f78*/ 	.short	0x010a
        /*0f7a*/ 	.byte	0x3f
	.zero		1


	//   ....[66]....
        /*0f7c*/ 	.word	0x00017c70
        /*0f80*/ 	.word	0x00000003
        /*0f84*/ 	.word	0x00000000
        /*0f88*/ 	.short	0x010a
        /*0f8a*/ 	.byte	0x3f
	.zero		1


	//   ....[67]....
        /*0f8c*/ 	.word	0x00017cd0
        /*0f90*/ 	.word	0x00000052
        /*0f94*/ 	.word	0x00030890
        /*0f98*/ 	.short	0x010a
        /*0f9a*/ 	.byte	0x3f
	.zero		1


	//   ....[68]....
        /*0f9c*/ 	.word	0x00017d20
        /*0fa0*/ 	.word	0x00000052
        /*0fa4*/ 	.word	0x00030890
        /*0fa8*/ 	.short	0x010a
        /*0faa*/ 	.byte	0x3f
	.zero		1


	//   ....[69]....
        /*0fac*/ 	.word	0x00017d70
        /*0fb0*/ 	.word	0x00000052
        /*0fb4*/ 	.word	0x00030890
        /*0fb8*/ 	.short	0x010a
        /*0fba*/ 	.byte	0x3f
	.zero		1


	//   ....[70]....
        /*0fbc*/ 	.word	0x00017dc0
        /*0fc0*/ 	.word	0x00000052
        /*0fc4*/ 	.word	0x000308b0
        /*0fc8*/ 	.short	0x010a
        /*0fca*/ 	.byte	0x3f
	.zero		1


	//   ....[71]....
        /*0fcc*/ 	.word	0x000180d0
        /*0fd0*/ 	.word	0x00000002
        /*0fd4*/ 	.word	0x00030800
        /*0fd8*/ 	.short	0x010a
        /*0fda*/ 	.byte	0x3f
	.zero		1


	//   ....[72]....
        /*0fdc*/ 	.word	0x000182e0
        /*0fe0*/ 	.word	0x00000002
        /*0fe4*/ 	.word	0x00030800
        /*0fe8*/ 	.short	0x010a
        /*0fea*/ 	.byte	0x3f
	.zero		1


	//   ....[73]....
        /*0fec*/ 	.word	0x00018330
        /*0ff0*/ 	.word	0x00000008
        /*0ff4*/ 	.word	0x00030830
        /*0ff8*/ 	.short	0x010a
        /*0ffa*/ 	.byte	0x3f
	.zero		1


	//   ....[74]....
        /*0ffc*/ 	.word	0x00018380
        /*1000*/ 	.word	0x00000000
        /*1004*/ 	.word	0x00030830
        /*1008*/ 	.short	0x010a
        /*100a*/ 	.byte	0x3f
	.zero		1


	//   ....[75]....
        /*100c*/ 	.word	0x000183d0
        /*1010*/ 	.word	0x00000003
        /*1014*/ 	.word	0x00030850
        /*1018*/ 	.short	0x010a
        /*101a*/ 	.byte	0x3f
	.zero		1


	//   ....[76]....
        /*101c*/ 	.word	0x00018420
        /*1020*/ 	.word	0x0000000d
        /*1024*/ 	.word	0x00030850
        /*1028*/ 	.short	0x010a
        /*102a*/ 	.byte	0x3f
	.zero		1


	//   ....[77]....
        /*102c*/ 	.word	0x00018fd0
        /*1030*/ 	.word	0x00000010
        /*1034*/ 	.word	0x00030820
        /*1038*/ 	.short	0x010a
        /*103a*/ 	.byte	0x3f
	.zero		1


	//   ....[78]....
        /*103c*/ 	.word	0x00019020
        /*1040*/ 	.word	0x00000007
        /*1044*/ 	.word	0x000308a0
        /*1048*/ 	.short	0x010a
        /*104a*/ 	.byte	0x3f
	.zero		1


	//   ....[79]....
        /*104c*/ 	.word	0x00019070
        /*1050*/ 	.word	0x00000007
        /*1054*/ 	.word	0x000308c0
        /*1058*/ 	.short	0x010a
        /*105a*/ 	.byte	0x3f
	.zero		1


	//   ....[80]....
        /*105c*/ 	.word	0x000190c0
        /*1060*/ 	.word	0x00000006
        /*1064*/ 	.word	0x000308a0
        /*1068*/ 	.short	0x010a
        /*106a*/ 	.byte	0x3f
	.zero		1


	//   ....[81]....
        /*106c*/ 	.word	0x00019110
        /*1070*/ 	.word	0x00000006
        /*1074*/ 	.word	0x000308c0
        /*1078*/ 	.short	0x010a
        /*107a*/ 	.byte	0x3f
	.zero		1


	//   ....[82]....
        /*107c*/ 	.word	0x000192b0
        /*1080*/ 	.word	0x00000000
        /*1084*/ 	.word	0x00030840
        /*1088*/ 	.short	0x010a
        /*108a*/ 	.byte	0x3f
	.zero		1


	//   ....[83]....
        /*108c*/ 	.word	0x0001a280
        /*1090*/ 	.word	0x00000010
        /*1094*/ 	.word	0x00030820
        /*1098*/ 	.short	0x010a
        /*109a*/ 	.byte	0x3f
	.zero		1


	//   ....[84]....
        /*109c*/ 	.word	0x0001a2d0
        /*10a0*/ 	.word	0x00000002
        /*10a4*/ 	.word	0x00030840
        /*10a8*/ 	.short	0x010a
        /*10aa*/ 	.byte	0x3f
	.zero		1


	//   ....[85]....
        /*10ac*/ 	.word	0x0001a320
        /*10b0*/ 	.word	0x00000003
        /*10b4*/ 	.word	0x00000060
        /*10b8*/ 	.short	0x010a
        /*10ba*/ 	.byte	0x3f
	.zero		1


	//   ....[86]....
        /*10bc*/ 	.word	0x0001a370
        /*10c0*/ 	.word	0x00000002
        /*10c4*/ 	.word	0x00030840
        /*10c8*/ 	.short	0x010a
        /*10ca*/ 	.byte	0x3f
	.zero		1


	//   ....[87]....
        /*10cc*/ 	.word	0x0001a3c0
        /*10d0*/ 	.word	0x0000000a
        /*10d4*/ 	.word	0x00000060
        /*10d8*/ 	.short	0x010a
        /*10da*/ 	.byte	0x3f
	.zero		1


	//   ....[88]....
        /*10dc*/ 	.word	0x0001a410
        /*10e0*/ 	.word	0x00000002
        /*10e4*/ 	.word	0x00030840
        /*10e8*/ 	.short	0x010a
        /*10ea*/ 	.byte	0x3f
	.zero		1


	//   ....[89]....
        /*10ec*/ 	.word	0x0001a460
        /*10f0*/ 	.word	0x00000003
        /*10f4*/ 	.word	0x00000060
        /*10f8*/ 	.short	0x010a
        /*10fa*/ 	.byte	0x3f
	.zero		1


	//   ....[90]....
        /*10fc*/ 	.word	0x0001a4b0
        /*1100*/ 	.word	0x00000003
        /*1104*/ 	.word	0x00030860
        /*1108*/ 	.short	0x010a
        /*110a*/ 	.byte	0x3f
	.zero		1


	//   ....[91]....
        /*110c*/ 	.word	0x0001aee0
        /*1110*/ 	.word	0x00000009
        /*1114*/ 	.word	0x00030820
        /*1118*/ 	.short	0x010a
        /*111a*/ 	.byte	0x3f
	.zero		1


	//   ....[92]....
        /*111c*/ 	.word	0x0001b080
        /*1120*/ 	.word	0x00000007
        /*1124*/ 	.word	0x00000000
        /*1128*/ 	.short	0x010a
        /*112a*/ 	.byte	0x3f
	.zero		1


	//   ....[93]....
        /*112c*/ 	.word	0x0001b0d0
        /*1130*/ 	.word	0x00000003
        /*1134*/ 	.word	0x00000000
        /*1138*/ 	.short	0x010a
        /*113a*/ 	.byte	0x3f
	.zero		1


	//   ....[94]....
        /*113c*/ 	.word	0x0001b120
        /*1140*/ 	.word	0x00000005
        /*1144*/ 	.word	0x00000000
        /*1148*/ 	.short	0x010a
        /*114a*/ 	.byte	0x3f
	.zero		1


	//----- nvinfo : EIATTR_NUM_MBARRIERS
	.align		4
.L_1455:
        /*114c*/ 	.byte	0x03, 0x38
        /*114e*/ 	.short	0x0016


	//----- nvinfo : EIATTR_EXIT_INSTR_OFFSETS
	.align		4
        /*1150*/ 	.byte	0x04, 0x1c
        /*1152*/ 	.short	(.L_1457 - .L_1456)


	//   ....[0]....
.L_1456:
        /*1154*/ 	.word	0x00017cc0


	//----- nvinfo : EIATTR_MAX_THREADS
	.align		4
.L_1457:
        /*1158*/ 	.byte	0x04, 0x05
        /*115a*/ 	.short	(.L_1459 - .L_1458)
.L_1458:
        /*115c*/ 	.word	0x00000200
        /*1160*/ 	.word	0x00000001
        /*1164*/ 	.word	0x00000001


	//----- nvinfo : EIATTR_CRS_STACK_SIZE
	.align		4
.L_1459:
        /*1168*/ 	.byte	0x04, 0x1e
        /*116a*/ 	.short	(.L_1461 - .L_1460)
.L_1460:
        /*116c*/ 	.word	0x00000000


	//----- nvinfo : EIATTR_CBANK_PARAM_SIZE
	.align		4
.L_1461:
        /*1170*/ 	.byte	0x03, 0x19
        /*1172*/ 	.short	0x0af0


	//----- nvinfo : EIATTR_PARAM_CBANK
	.align		4
        /*1174*/ 	.byte	0x04, 0x0a
        /*1176*/ 	.short	(.L_1463 - .L_1462)
	.align		4
.L_1462:
        /*1178*/ 	.word	index@(.nv.constant0._ZN7cutlass13device_kernelIN5flash11enable_sm90INS1_16FlashAttnFwdSm90INS1_25CollectiveMainloopFwdSm90ILi2EN4cute5tupleIJNS5_1CILi1EEES8_S8_EEENS6_IJNS7_ILi192EEESA_NS7_ILi64EEEEEELi64ENS_6half_tEfNS_4arch4Sm90ELb0ELb0ELb0ELb1ELb0ELb1ELb0ELb0ELb1ELb1ELb1ELb0EEENS1_21CollectiveEpilogueFwdINS6_IJSA_SB_SA_EEES9_SD_SF_Li384ELb1ELb1ELb1ELb0EEENS1_36VarlenDynamicPersistentTileSchedulerILi192ELi192ELi384ELi128ELb1ELb1ELb1ELb0ELb1ELb1EEEEEEEEEvNT_6ParamsE)
        /*117c*/ 	.short	0x0210
        /*117e*/ 	.short	0x0af0


	//----- nvinfo : EIATTR_SW_WAR
	.align		4
.L_1463:
        /*1180*/ 	.byte	0x04, 0x36
        /*1182*/ 	.short	(.L_1465 - .L_1464)
.L_1464:
        /*1184*/ 	.word	0x00000008
.L_1465:


//--------------------- .nv.info._ZN7cutlass13device_kernelIN5flash11enable_sm90INS1_16FlashAttnFwdSm90INS1_25CollectiveMainloopFwdSm90ILi2EN4cute5tupleIJNS5_1CILi1EEES8_S8_EEENS6_IJNS7_ILi192EEENS7_ILi128EEENS7_ILi64EEEEEELi64ENS_6half_tEfNS_4arch4Sm90ELb0ELb1ELb0ELb0ELb0ELb0ELb0ELb1ELb1ELb1ELb1ELb0EEENS1_21CollectiveEpilogueFwdINS6_IJSA_SC_SB_EEES9_SE_SG_Li384ELb0ELb1ELb1ELb0EEENS1_19SingleTileSchedulerILb0ELb1ELb1ELi192EEEEEEEEEvNT_6ParamsE --------------------------
	.section	.nv.info._ZN7cutlass13device_kernelIN5flash11enable_sm90INS1_16FlashAttnFwdSm90INS1_25CollectiveMainloopFwdSm90ILi2EN4cute5tupleIJNS5_1CILi1EEES8_S8_EEENS6_IJNS7_ILi192EEENS7_ILi128EEENS7_ILi64EEEEEELi64ENS_6half_tEfNS_4arch4Sm90ELb0ELb1ELb0ELb0ELb0ELb0ELb0ELb1ELb1ELb1ELb1ELb0EEENS1_21CollectiveEpilogueFwdINS6_IJSA_SC_SB_EEES9_SE_SG_Li384ELb0ELb1ELb1ELb0EEENS1_19SingleTileSchedulerILb0ELb1ELb1ELi192EEEEEEEEEvNT_6ParamsE,"",@"SHT_CUDA_INFO"
	.sectionflags	@""
	.align	4


	//----- nvinfo : EIATTR_CUDA_API_VERSION
	.align		4
        /*0000*/ 	.byte	0x04, 0x37
        /*0002*/ 	.short	(.L_1467 - .L_1466)
.L_1466:
        /*0004*/ 	.word	0x00000082


	//----- nvinfo : EIATTR_KPARAM_INFO
	.align		4
.L_1467:
        /*0008*/ 	.byte	0x04, 0x17
        /*000a*/ 	.short	(.L_1469 - .L_1468)
.L_1468:
        /*000c*/ 	.word	0x00000000
        /*0010*/ 	.short	0x0000
        /*0012*/ 	.short	0x0070
        /*0014*/ 	.byte	0x00, 0xf0, 0x01, 0x28


	//----- nvinfo : EIATTR_SPARSE_MMA_MASK
	.align		4
.L_1469:
        /*0018*/ 	.byte	0x03, 0x50
        /*001a*/ 	.short	0x0000


	//----- nvinfo : EIATTR_MAXREG_COUNT
	.align		4
        /*001c*/ 	.byte	0x03, 0x1b
        /*001e*/ 	.short	0x0080


	//----- nvinfo : EIATTR_NUM_BARRIERS
	.align		4
        /*0020*/ 	.byte	0x02, 0x4c
        /*0022*/ 	.byte	0x10
	.zero		1


	//----- nvinfo : EIATTR_EXTERNS
	.align		4
        /*0024*/ 	.byte	0x04, 0x0f
        /*0026*/ 	.short	(.L_1471 - .L_1470)


	//   ....[0]....
	.align		4
.L_1470:
        /*0028*/ 	.word	index@(__assertfail)


	//----- nvinfo : EIATTR_MERCURY_ISA_VERSION
	.align		4
.L_1471:
        /*002c*/ 	.byte	0x03, 0x5f
        /*002e*/ 	.short	0x0101


	//----- nvinfo : EIATTR_INT_WARP_WIDE_INSTR_OFFSETS
	.align		4
        /*0030*/ 	.byte	0x04, 0x31
        /*0032*/ 	.short	(.L_1473 - .L_1472)


	//   ....[0]....
.L_1472:
        /*0034*/ 	.word	0x00000120


	//   ....[1]....
        /*0038*/ 	.word	0x00000160


	//   ....[2]....
        /*003c*/ 	.word	0x000001d0


	//----- nvinfo : EIATTR_COOP_GROUP_MASK_REGIDS
	.align		4
.L_1473:
        /*0040*/ 	.byte	0x04, 0x29
        /*0042*/ 	.short	(.L_1475 - .L_1474)


	//   ....[0]....
.L_1474:
        /*0044*/ 	.word	0xffffffff


	//   ....[1]....
        /*0048*/ 	.word	0xffffffff


	//   ....[2]....
        /*004c*/ 	.word	0xffffffff


	//   ....[3]....
        /*0050*/ 	.word	0xffffffff


	//   ....[4]....
        /*0054*/ 	.word	0xffffffff


	//   ....[5]....
        /*0058*/ 	.word	0xffffffff


	//   ....[6]....
        /*005c*/ 	.word	0xffffffff


	//   ....[7]....
        /*0060*/ 	.word	0xffffffff


	//   ....[8]....
        /*0064*/ 	.word	0xffffffff


	//   ....[9]....
        /*0068*/ 	.word	0xffffffff


	//   ....[10]....
        /*006c*/ 	.word	0xffffffff


	//   ....[11]....
        /*0070*/ 	.word	0xffffffff


	//   ....[12]....
        /*0074*/ 	.word	0xffffffff


	//   ....[13]....
        /*0078*/ 	.word	0xffffffff


	//   ....[14]....
        /*007c*/ 	.word	0xffffffff


	//   ....[15]....
        /*0080*/ 	.word	0xffffffff


	//   ....[16]....
        /*0084*/ 	.word	0xffffffff


	//   ....[17]....
        /*0088*/ 	.word	0xffffffff


	//   ....[18]....
        /*008c*/ 	.word	0xffffffff


	//   ....[19]....
        /*0090*/ 	.word	0xffffffff


	//   ....[20]....
        /*0094*/ 	.word	0xffffffff


	//   ....[21]....
        /*0098*/ 	.word	0xffffffff


	//   ....[22]....
        /*009c*/ 	.word	0xffffffff


	//   ....[23]....
        /*00a0*/ 	.word	0xffffffff


	//   ....[24]....
        /*00a4*/ 	.word	0xffffffff


	//   ....[25]....
        /*00a8*/ 	.word	0xffffffff


	//   ....[26]....
        /*00ac*/ 	.word	0xffffffff


	//   ....[27]....
        /*00b0*/ 	.word	0xffffffff


	//   ....[28]....
        /*00b4*/ 	.word	0xffffffff


	//   ....[29]....
        /*00b8*/ 	.word	0xffffffff


	//   ....[30]....
        /*00bc*/ 	.word	0xffffffff


	//   ....[31]....
        /*00c0*/ 	.word	0xffffffff


	//   ....[32]....
        /*00c4*/ 	.word	0xffffffff


	//   ....[33]....
        /*00c8*/ 	.word	0xffffffff


	//   ....[34]....
        /*00cc*/ 	.word	0xffffffff


	//   ....[35]....
        /*00d0*/ 	.word	0xffffffff


	//   ....[36]....
        /*00d4*/ 	.word	0xffffffff


	//   ....[37]....
        /*00d8*/ 	.word	0xffffffff


	//   ....[38]....
        /*00dc*/ 	.word	0xffffffff


	//   ....[39]....
        /*00e0*/ 	.word	0xffffffff


	//   ....[40]....
        /*00e4*/ 	.word	0xffffffff


	//   ....[41]....
        /*00e8*/ 	.word	0xffffffff


	//   ....[42]....
        /*00ec*/ 	.word	0xffffffff


	//   ....[43]....
        /*00f0*/ 	.word	0xffffffff


	//   ....[44]....
        /*00f4*/ 	.word	0xffffffff


	//   ....[45]....
        /*00f8*/ 	.word	0xffffffff


	//   ....[46]....
        /*00fc*/ 	.word	0xffffffff


	//   ....[47]....
        /*0100*/ 	.word	0xffffffff


	//   ....[48]....
        /*0104*/ 	.word	0xffffffff


	//   ....[49]....
        /*0108*/ 	.word	0xffffffff


	//   ....[50]....
        /*010c*/ 	.word	0xffffffff


	//   ....[51]....
        /*0110*/ 	.word	0xffffffff


	//   ....[52]....
        /*0114*/ 	.word	0xffffffff


	//   ....[53]....
        /*0118*/ 	.word	0xffffffff


	//   ....[54]....
        /*011c*/ 	.word	0xffffffff


	//   ....[55]....
        /*0120*/ 	.word	0xffffffff


	//   ....[56]....
        /*0124*/ 	.word	0xffffffff


	//   ....[57]....
        /*0128*/ 	.word	0xffffffff


	//   ....[58]....
        /*012c*/ 	.word	0xffffffff


	//   ....[59]....
        /*0130*/ 	.word	0xffffffff


	//   ....[60]....
        /*0134*/ 	.word	0xffffffff


	//   ....[61]....
        /*0138*/ 	.word	0xffffffff


	//   ....[62]....
        /*013c*/ 	.word	0xffffffff


	//   ....[63]....
        /*0140*/ 	.word	0xffffffff


	//   ....[64]....
        /*0144*/ 	.word	0xffffffff


	//   ....[65]....
        /*0148*/ 	.word	0xffffffff


	//   ....[66]....
        /*014c*/ 	.word	0xffffffff


	//   ....[67]....
        /*0150*/ 	.word	0xffffffff


	//   ....[68]....
        /*0154*/ 	.word	0xffffffff


	//   ....[69]....
        /*0158*/ 	.word	0x0500000f


	//   ....[70]....
        /*015c*/ 	.word	0x0500000f


	//   ....[71]....
        /*0160*/ 	.word	0x0500000f


	//   ....[72]....
        /*0164*/ 	.word	0x0500000f


	//   ....[73]....
        /*0168*/ 	.word	0x0500000f


	//   ....[74]....
        /*016c*/ 	.word	0x0500000f


	//   ....[75]....
        /*0170*/ 	.word	0x0500000f


	//   ....[76]....
        /*0174*/ 	.word	0x0500000f


	//   ....[77]....
        /*0178*/ 	.word	0x0500000f


	//   ....[78]....
        /*017c*/ 	.word	0x0500000f


	//   ....[79]....
        /*0180*/ 	.word	0x0500000f


	//   ....[80]....
        /*0184*/ 	.word	0x0500000f


	//   ....[81]....
        /*0188*/ 	.word	0x0500000f


	//   ....[82]....
        /*018c*/ 	.word	0x0500000f


	//   ....[83]....
        /*0190*/ 	.word	0x0500000f


	//   ....[84]....
        /*0194*/ 	.word	0x0500000f


	//   ....[85]....
        /*0198*/ 	.word	0x0500000f


	//   ....[86]....
        /*019c*/ 	.word	0x0500000f


	//   ....[87]....
        /*01a0*/ 	.word	0x0500000f


	//   ....[88]....
        /*01a4*/ 	.word	0x0500000f


	//   ....[89]....
        /*01a8*/ 	.word	0x0500000f


	//   ....[90]....
        /*01ac*/ 	.word	0x0500000f


	//   ....[91]....
        /*01b0*/ 	.word	0x0500000f


	//   ....[92]....
        /*01b4*/ 	.word	0x0500000f


	//   ....[93]....
        /*01b8*/ 	.word	0x0500000f


	//   ....[94]....
        /*01bc*/ 	.word	0x0500000f


	//----- nvinfo : EIATTR_COOP_GROUP_INSTR_OFFSETS
	.align		4
.L_1475:
        /*01c0*/ 	.byte	0x04, 0x28
        /*01c2*/ 	.short	(.L_1477 - .L_1476)


	//   ....[0]....
.L_1476:
        /*01c4*/ 	.word	0x00000060


	//   ....[1]....
        /*01c8*/ 	.word	0x00000130


	//   ....[2]....
        /*01cc*/ 	.word	0x00000180


	//   ....[3]....
        /*01d0*/ 	.word	0x000003b0


	//   ....[4]....
        /*01d4*/ 	.word	0x00000510


	//   ....[5]....
        /*01d8*/ 	.word	0x00000630


	//   ....[6]....
        /*01dc*/ 	.word	0x00000790


	//   ....[7]....
        /*01e0*/ 	.word	0x000014a0


	//   ....[8]....
        /*01e4*/ 	.word	0x00001bf0


	//   ....[9]....
        /*01e8*/ 	.word	0x00001f00


	//   ....[10]....
        /*01ec*/ 	.word	0x00003180


	//   ....[11]....
        /*01f0*/ 	.word	0x000032b0


	//   ....[12]....
        /*01f4*/ 	.word	0x00003c40


	//   ....[13]....
        /*01f8*/ 	.word	0x00003cc0


	//   ....[14]....
        /*01fc*/ 	.word	0x00005160


	//   ....[15]....
        /*0200*/ 	.word	0x000053e0


	//   ....[16]....
        /*0204*/ 	.word	0x00005f30


	//   ....[17]....
        /*0208*/ 	.word	0x00005f50


	//   ....[18]....
        /*020c*/ 	.word	0x000069d0


	//   ....[19]....
        /*0210*/ 	.word	0x00006a50


	//   ....[20]....
        /*0214*/ 	.word	0x00008160


	//   ....[21]....
        /*0218*/ 	.word	0x00008190


	//   ....[22]....
        /*021c*/ 	.word	0x00008720


	//   ....[23]....
        /*0220*/ 	.word	0x000087a0


	//   ....[24]....
        /*0224*/ 	.word	0x00009cf0


	//   ....[25]....
        /*0228*/ 	.word	0x0000a130


	//   ....[26]....
        /*022c*/ 	.word	0x0000acc0


	//   ....[27]....
        /*0230*/ 	.word	0x0000ace0


	//   ....[28]....
        /*0234*/ 	.word	0x0000b6d0


	//   ....[29]....
        /*0238*/ 	.word	0x0000b750


	//   ....[30]....
        /*023c*/ 	.word	0x0000c600


	//   ....[31]....
        /*0240*/ 	.word	0x0000c630


	//   ....[32]....
        /*0244*/ 	.word	0x0000c720


	//   ....[33]....
        /*0248*/ 	.word	0x0000c730


	//   ....[34]....
        /*024c*/ 	.word	0x0000d4c0


	//   ....[35]....
        /*0250*/ 	.word	0x0000d500


	//   ....[36]....
        /*0254*/ 	.word	0x0000d540


	//   ....[37]....
        /*0258*/ 	.word	0x0000d560


	//   ....[38]....
        /*025c*/ 	.word	0x0000d580


	//   ....[39]....
        /*0260*/ 	.word	0x0000d590


	//   ....[40]....
        /*0264*/ 	.word	0x0000d8d0


	//   ....[41]....
        /*0268*/ 	.word	0x0000d8e0


	//   ....[42]....
        /*026c*/ 	.word	0x0000e000


	//   ....[43]....
        /*0270*/ 	.word	0x0000eeb0


	//   ....[44]....
        /*0274*/ 	.word	0x0000f830


	//   ....[45]....
        /*0278*/ 	.word	0x0000f860


	//   ....[46]....
        /*027c*/ 	.word	0x0000f890


	//   ....[47]....
        /*0280*/ 	.word	0x0000f8b0


	//   ....[48]....
        /*0284*/ 	.word	0x0000f8c0


	//   ....[49]....
        /*0288*/ 	.word	0x0000f910


	//   ....[50]....
        /*028c*/ 	.word	0x0000f970


	//   ....[51]....
        /*0290*/ 	.word	0x0000f990


	//   ....[52]....
        /*0294*/ 	.word	0x0000f9f0


	//   ....[53]....
        /*0298*/ 	.word	0x0000fa20


	//   ....[54]....
        /*029c*/ 	.word	0x0000fa90


	//   ....[55]....
        /*02a0*/ 	.word	0x0000fac0


	//   ....[56]....
        /*02a4*/ 	.word	0x0000faf0


	//   ....[57]....
        /*02a8*/ 	.word	0x0000fb20


	//   ....[58]....
        /*02ac*/ 	.word	0x0000fb70


	//   ....[59]....
        /*02b0*/ 	.word	0x0000fb90


	//   ....[60]....
        /*02b4*/ 	.word	0x0000fbd0


	//   ....[61]....
        /*02b8*/ 	.word	0x0000fc00


	//   ....[62]....
        /*02bc*/ 	.word	0x0000fc30


	//   ....[63]....
        /*02c0*/ 	.word	0x0000fca0


	//   ....[64]....
        /*02c4*/ 	.word	0x0000fd20


	//   ....[65]....
        /*02c8*/ 	.word	0x0000fd30


	//   ....[66]....
        /*02cc*/ 	.word	0x0000fd60


	//   ....[67]....
        /*02d0*/ 	.word	0x0000fd90


	//   ....[68]....
        /*02d4*/ 	.word	0x00011650


	//   ....[69]....
        /*02d8*/ 	.word	0x00011c70


	//   ....[70]....
        /*02dc*/ 	.word	0x00011de0


	//   ....[71]....
        /*02e0*/ 	.word	0x00011e30


	//   ....[72]....
        /*02e4*/ 	.word	0x00011f50


	//   ....[73]....
        /*02e8*/ 	.word	0x00011fa0


	//   ....[74]....
        /*02ec*/ 	.word	0x00012030


	//   ....[75]....
        /*02f0*/ 	.word	0x000120e0


	//   ....[76]....
        /*02f4*/ 	.word	0x00012180


	//   ....[77]....
        /*02f8*/ 	.word	0x00012220


	//   ....[78]....
        /*02fc*/ 	.word	0x000122b0


	//   ....[79]....
        /*0300*/ 	.word	0x00012350


	//   ....[80]....
        /*0304*/ 	.word	0x000123f0


	//   ....[81]....
        /*0308*/ 	.word	0x00012480


	//   ....[82]....
        /*030c*/ 	.word	0x00012510


	//   ....[83]....
        /*0310*/ 	.word	0x000125c0


	//   ....[84]....
        /*0314*/ 	.word	0x00012620


	//   ....[85]....
        /*0318*/ 	.word	0x000126d0


	//   ....[86]....
        /*031c*/ 	.word	0x00012760


	//   ....[87]....
        /*0320*/ 	.word	0x00012840


	//   ....[88]....
        /*0324*/ 	.word	0x000128a0


	//   ....[89]....
        /*0328*/ 	.word	0x00012960


	//   ....[90]....
        /*032c*/ 	.word	0x000129c0


	//   ....[91]....
        /*0330*/ 	.word	0x00012a80


	//   ....[92]....
        /*0334*/ 	.word	0x00012b00


	//   ....[93]....
        /*0338*/ 	.word	0x00012bb0


	//   ....[94]....
        /*033c*/ 	.word	0x00012f80


	//----- nvinfo : EIATTR_REG_RECONFIG
	.align		4
.L_1477:
        /*0340*/ 	.byte	0x01, 0x54
	.zero		2


	//----- nvinfo : EIATTR_SYSCALL_OFFSETS
	.align		4
        /*0344*/ 	.byte	0x04, 0x46
        /*0346*/ 	.short	(.L_1479 - .L_1478)


	//   ....[0]....
.L_1478:
        /*0348*/ 	.word	0x00001660


	//   ....[1]....
        /*034c*/ 	.word	0x0000eb60


	//   ....[2]....
        /*0350*/ 	.word	0x0000eca0


	//   ....[3]....
        /*0354*/ 	.word	0x0000ed90


	//   ....[4]....
        /*0358*/ 	.word	0x0000f410


	//----- nvinfo : EIATTR_MBARRIER_INSTR_OFFSETS
	.align		4
.L_1479:
        /*035c*/ 	.byte	0x04, 0x39
        /*035e*/ 	.short	(.L_1481 - .L_1480)


	//   ....[0]....
.L_1480:
        /*0360*/ 	.word	0x00000260
        /*0364*/ 	.word	0x000000ff
        /*0368*/ 	.word	0x00016800
        /*036c*/ 	.short	0x0100
        /*036e*/ 	.byte	0x08
	.zero		1


	//   ....[1]....
        /*0370*/ 	.word	0x00000270
        /*0374*/ 	.word	0x000000ff
        /*0378*/ 	.word	0x00016820
        /*037c*/ 	.short	0x0100
        /*037e*/ 	.byte	0x08
	.zero		1


	//   ....[2]....
        /*0380*/ 	.word	0x00000360
        /*0384*/ 	.word	0x000000ff
        /*0388*/ 	.word	0x00016830
        /*038c*/ 	.short	0x0100
        /*038e*/ 	.byte	0x08
	.zero		1


	//   ....[3]....
        /*0390*/ 	.word	0x00000370
        /*0394*/ 	.word	0x000000ff
        /*0398*/ 	.word	0x00016840
        /*039c*/ 	.short	0x0100
        /*039e*/ 	.byte	0x08
	.zero		1


	//   ....[4]....
        /*03a0*/ 	.word	0x00000380
        /*03a4*/ 	.word	0x000000ff
        /*03a8*/ 	.word	0x00016838
        /*03ac*/ 	.short	0x0100
        /*03ae*/ 	.byte	0x08
	.zero		1


	//   ....[5]....
        /*03b0*/ 	.word	0x00000390
        /*03b4*/ 	.word	0x000000ff
        /*03b8*/ 	.word	0x00016848
        /*03bc*/ 	.short	0x0100
        /*03be*/ 	.byte	0x08
	.zero		1


	//   ....[6]....
        /*03c0*/ 	.word	0x000004c0
        /*03c4*/ 	.word	0x000000ff
        /*03c8*/ 	.word	0x00016850
        /*03cc*/ 	.short	0x0100
        /*03ce*/ 	.byte	0x08
	.zero		1


	//   ....[7]....
        /*03d0*/ 	.word	0x000004d0
        /*03d4*/ 	.word	0x000000ff
        /*03d8*/ 	.word	0x00016860
        /*03dc*/ 	.short	0x0100
        /*03de*/ 	.byte	0x08
	.zero		1


	//   ....[8]....
        /*03e0*/ 	.word	0x000004e0
        /*03e4*/ 	.word	0x000000ff
        /*03e8*/ 	.word	0x00016858
        /*03ec*/ 	.short	0x0100
        /*03ee*/ 	.byte	0x08
	.zero		1


	//   ....[9]....
        /*03f0*/ 	.word	0x000004f0
        /*03f4*/ 	.word	0x000000ff
        /*03f8*/ 	.word	0x00016868
        /*03fc*/ 	.short	0x0100
        /*03fe*/ 	.byte	0x08
	.zero		1


	//   ....[10]....
        /*0400*/ 	.word	0x000005e0
        /*0404*/ 	.word	0x000000ff
        /*0408*/ 	.word	0x00016870
        /*040c*/ 	.short	0x0100
        /*040e*/ 	.byte	0x06
	.zero		1


	//   ....[11]....
        /*0410*/ 	.word	0x000005f0
        /*0414*/ 	.word	0x000000ff
        /*0418*/ 	.word	0x00016880
        /*041c*/ 	.short	0x0100
        /*041e*/ 	.byte	0x06
	.zero		1


	//   ....[12]....
        /*0420*/ 	.word	0x00000600
        /*0424*/ 	.word	0x000000ff
        /*0428*/ 	.word	0x00016878
        /*042c*/ 	.short	0x0100
        /*042e*/ 	.byte	0x06
	.zero		1


	//   ....[13]....
        /*0430*/ 	.word	0x00000610
        /*0434*/ 	.word	0x000000ff
        /*0438*/ 	.word	0x00016888
        /*043c*/ 	.short	0x0100
        /*043e*/ 	.byte	0x06
	.zero		1


	//   ....[14]....
        /*0440*/ 	.word	0x00000740
        /*0444*/ 	.word	0x000000ff
        /*0448*/ 	.word	0x00016890
        /*044c*/ 	.short	0x0100
        /*044e*/ 	.byte	0x08
	.zero		1


	//   ....[15]....
        /*0450*/ 	.word	0x00000750
        /*0454*/ 	.word	0x000000ff
        /*0458*/ 	.word	0x000168a0
        /*045c*/ 	.short	0x0100
        /*045e*/ 	.byte	0x08
	.zero		1


	//   ....[16]....
        /*0460*/ 	.word	0x00000760
        /*0464*/ 	.word	0x000000ff
        /*0468*/ 	.word	0x00016898
        /*046c*/ 	.short	0x0100
        /*046e*/ 	.byte	0x08
	.zero		1


	//   ....[17]....
        /*0470*/ 	.word	0x00000770
        /*0474*/ 	.word	0x000000ff
        /*0478*/ 	.word	0x000168a8
        /*047c*/ 	.short	0x0100
        /*047e*/ 	.byte	0x08
	.zero		1


	//   ....[18]....
        /*0480*/ 	.word	0x000008a0
        /*0484*/ 	.word	0x000000ff
        /*0488*/ 	.word	0x000168b0
        /*048c*/ 	.short	0x0100
        /*048e*/ 	.byte	0x08
	.zero		1


	//   ....[19]....
        /*0490*/ 	.word	0x000008b0
        /*0494*/ 	.word	0x000000ff
        /*0498*/ 	.word	0x000168c0
        /*049c*/ 	.short	0x0100
        /*049e*/ 	.byte	0x08
	.zero		1


	//   ....[20]....
        /*04a0*/ 	.word	0x000008c0
        /*04a4*/ 	.word	0x000000ff
        /*04a8*/ 	.word	0x000168b8
        /*04ac*/ 	.short	0x0100
        /*04ae*/ 	.byte	0x08
	.zero		1


	//   ....[21]....
        /*04b0*/ 	.word	0x000008d0
        /*04b4*/ 	.word	0x000000ff
        /*04b8*/ 	.word	0x000168c8
        /*04bc*/ 	.short	0x0100
        /*04be*/ 	.byte	0x08
	.zero		1


	//   ....[22]....
        /*04c0*/ 	.word	0x00001680
        /*04c4*/ 	.word	0x000000ff
        /*04c8*/ 	.word	0x00016800
        /*04cc*/ 	.short	0x010a
        /*04ce*/ 	.byte	0x26
	.zero		1


	//   ....[23]....
        /*04d0*/ 	.word	0x000016f0
        /*04d4*/ 	.word	0x000000ff
        /*04d8*/ 	.word	0x00016830
        /*04dc*/ 	.short	0x010a
        /*04de*/ 	.byte	0x26
	.zero		1


	//   ....[24]....
        /*04e0*/ 	.word	0x00001760
        /*04e4*/ 	.word	0x000000ff
        /*04e8*/ 	.word	0x00016830
        /*04ec*/ 	.short	0x010a
        /*04ee*/ 	.byte	0x26
	.zero		1


	//   ....[25]....
        /*04f0*/ 	.word	0x00001d30
        /*04f4*/ 	.word	0x00000004
        /*04f8*/ 	.word	0x00000000
        /*04fc*/ 	.short	0x0101
        /*04fe*/ 	.byte	0x3f
	.zero		1


	//   ....[26]....
        /*0500*/ 	.word	0x00004b30
        /*0504*/ 	.word	0x000000ff
        /*0508*/ 	.word	0x00016830
        /*050c*/ 	.short	0x010a
        /*050e*/ 	.byte	0x0a
	.zero		1


	//   ....[27]....
        /*0510*/ 	.word	0x00004b70
        /*0514*/ 	.word	0x000000ff
        /*0518*/ 	.word	0x00016830
        /*051c*/ 	.short	0x010a
        /*051e*/ 	.byte	0x0a
	.zero		1


	//   ....[28]....
        /*0520*/ 	.word	0x00004d70
        /*0524*/ 	.word	0x000000ff
        /*0528*/ 	.word	0x00016850
        /*052c*/ 	.short	0x010a
        /*052e*/ 	.byte	0x0a
	.zero		1


	//   ....[29]....
        /*0530*/ 	.word	0x00004db0
        /*0534*/ 	.word	0x000000ff
        /*0538*/ 	.word	0x00016850
        /*053c*/ 	.short	0x010a
        /*053e*/ 	.byte	0x0a
	.zero		1


	//   ....[30]....
        /*0540*/ 	.word	0x000051f0
        /*0544*/ 	.word	0x0000000f
        /*0548*/ 	.word	0x00000000
        /*054c*/ 	.short	0x0101
        /*054e*/ 	.byte	0x3f
	.zero		1


	//   ....[31]....
        /*0550*/ 	.word	0x00006f30
        /*0554*/ 	.word	0x0000002e
        /*0558*/ 	.word	0x00000000
        /*055c*/ 	.short	0x0101
        /*055e*/ 	.byte	0x3f
	.zero		1


	//   ....[32]....
        /*0560*/ 	.word	0x00007bb0
        /*0564*/ 	.word	0x000000ff
        /*0568*/ 	.word	0x00016830
        /*056c*/ 	.short	0x010a
        /*056e*/ 	.byte	0x0a
	.zero		1


	//   ....[33]....
        /*0570*/ 	.word	0x00007bf0
        /*0574*/ 	.word	0x000000ff
        /*0578*/ 	.word	0x00016830
        /*057c*/ 	.short	0x010a
        /*057e*/ 	.byte	0x0a
	.zero		1


	//   ....[34]....
        /*0580*/ 	.word	0x00007df0
        /*0584*/ 	.word	0x000000ff
        /*0588*/ 	.word	0x00016850
        /*058c*/ 	.short	0x010a
        /*058e*/ 	.byte	0x0a
	.zero		1


	//   ....[35]....
        /*0590*/ 	.word	0x00007e30
        /*0594*/ 	.word	0x000000ff
        /*0598*/ 	.word	0x00016850
        /*059c*/ 	.short	0x010a
        /*059e*/ 	.byte	0x0a
	.zero		1


	//   ....[36]....
        /*05a0*/ 	.word	0x000090e0
        /*05a4*/ 	.word	0x0000001f
        /*05a8*/ 	.word	0x00000000
        /*05ac*/ 	.short	0x0101
        /*05ae*/ 	.byte	0x3f
	.zero		1


	//   ....[37]....
        /*05b0*/ 	.word	0x00009290
        /*05b4*/ 	.word	0x0000001f
        /*05b8*/ 	.word	0x00000000
        /*05bc*/ 	.short	0x0101
        /*05be*/ 	.byte	0x3f
	.zero		1


	//   ....[38]....
        /*05c0*/ 	.word	0x00009900
        /*05c4*/ 	.word	0x000000ff
        /*05c8*/ 	.word	0x00016830
        /*05cc*/ 	.short	0x010a
        /*05ce*/ 	.byte	0x0a
	.zero		1


	//   ....[39]....
        /*05d0*/ 	.word	0x00009940
        /*05d4*/ 	.word	0x000000ff
        /*05d8*/ 	.word	0x00016830
        /*05dc*/ 	.short	0x010a
        /*05de*/ 	.byte	0x0a
	.zero		1


	//   ....[40]....
        /*05e0*/ 	.word	0x00009b30
        /*05e4*/ 	.word	0x000000ff
        /*05e8*/ 	.word	0x00016850
        /*05ec*/ 	.short	0x010a
        /*05ee*/ 	.byte	0x0a
	.zero		1


	//   ....[41]....
        /*05f0*/ 	.word	0x00009b70
        /*05f4*/ 	.word	0x000000ff
        /*05f8*/ 	.word	0x00016850
        /*05fc*/ 	.short	0x010a
        /*05fe*/ 	.byte	0x0a
	.zero		1


	//   ....[42]....
        /*0600*/ 	.word	0x00009f70
        /*0604*/ 	.word	0x0000000f
        /*0608*/ 	.word	0x00000000
        /*060c*/ 	.short	0x0101
        /*060e*/ 	.byte	0x3f
	.zero		1


	//   ....[43]....
        /*0610*/ 	.word	0x0000bc30
        /*0614*/ 	.word	0x0000002e
        /*0618*/ 	.word	0x00000000
        /*061c*/ 	.short	0x0101
        /*061e*/ 	.byte	0x3f
	.zero		1


	//   ....[44]....
        /*0620*/ 	.word	0x0000c570
        /*0624*/ 	.word	0x000000ff
        /*0628*/ 	.word	0x00016850
        /*062c*/ 	.short	0x010a
        /*062e*/ 	.byte	0x07
	.zero		1


	//   ....[45]....
        /*0630*/ 	.word	0x0000c5b0
        /*0634*/ 	.word	0x000000ff
        /*0638*/ 	.word	0x00016850
        /*063c*/ 	.short	0x010a
        /*063e*/ 	.byte	0x07
	.zero		1


	//   ....[46]....
        /*0640*/ 	.word	0x0000cac0
        /*0644*/ 	.word	0x0000000d
        /*0648*/ 	.word	0x00000000
        /*064c*/ 	.short	0x0101
        /*064e*/ 	.byte	0x3f
	.zero		1


	//   ....[47]....
        /*0650*/ 	.word	0x0000d570
        /*0654*/ 	.word	0x000000ff
        /*0658*/ 	.word	0x00000000
        /*065c*/ 	.short	0x0101
        /*065e*/ 	.byte	0x04
	.zero		1


	//   ....[48]....
        /*0660*/ 	.word	0x0000f0b0
        /*0664*/ 	.word	0x000000ff
        /*0668*/ 	.word	0x00016840
        /*066c*/ 	.short	0x010a
        /*066e*/ 	.byte	0x26
	.zero		1


	//   ....[49]....
        /*0670*/ 	.word	0x0000feb0
        /*0674*/ 	.word	0x000000ff
        /*0678*/ 	.word	0x00016800
        /*067c*/ 	.short	0x0107
        /*067e*/ 	.byte	0x26
	.zero		1


	//   ....[50]....
        /*0680*/ 	.word	0x0000fef0
        /*0684*/ 	.word	0x000000ff
        /*0688*/ 	.word	0x00016800
        /*068c*/ 	.short	0x0101
        /*068e*/ 	.byte	0x26
	.zero		1


	//   ....[51]....
        /*0690*/ 	.word	0x0000ff20
        /*0694*/ 	.word	0x000000ff
        /*0698*/ 	.word	0x00016820
        /*069c*/ 	.short	0x010a
        /*069e*/ 	.byte	0x26
	.zero		1


	//   ....[52]....
        /*06a0*/ 	.word	0x000102b0
        /*06a4*/ 	.word	0x000000ff
        /*06a8*/ 	.word	0x00016848
        /*06ac*/ 	.short	0x010a
        /*06ae*/ 	.byte	0x26
	.zero		1


	//   ....[53]....
        /*06b0*/ 	.word	0x000104a0
        /*06b4*/ 	.word	0x000000ff
        /*06b8*/ 	.word	0x00016860
        /*06bc*/ 	.short	0x010a
        /*06be*/ 	.byte	0x26
	.zero		1


	//   ....[54]....
        /*06c0*/ 	.word	0x00010880
        /*06c4*/ 	.word	0x000000ff
        /*06c8*/ 	.word	0x00016840
        /*06cc*/ 	.short	0x010a
        /*06ce*/ 	.byte	0x26
	.zero		1


	//   ....[55]....
        /*06d0*/ 	.word	0x00010aa0
        /*06d4*/ 	.word	0x000000ff
        /*06d8*/ 	.word	0x00016868
        /*06dc*/ 	.short	0x010a
        /*06de*/ 	.byte	0x26
	.zero		1


	//   ....[56]....
        /*06e0*/ 	.word	0x00010ec0
        /*06e4*/ 	.word	0x000000ff
        /*06e8*/ 	.word	0x00016848
        /*06ec*/ 	.short	0x010a
        /*06ee*/ 	.byte	0x26
	.zero		1


	//   ....[57]....
        /*06f0*/ 	.word	0x000110c0
        /*06f4*/ 	.word	0x000000ff
        /*06f8*/ 	.word	0x00016860
        /*06fc*/ 	.short	0x010a
        /*06fe*/ 	.byte	0x26
	.zero		1


	//   ....[58]....
        /*0700*/ 	.word	0x00011360
        /*0704*/ 	.word	0x00000004
        /*0708*/ 	.word	0x00016860
        /*070c*/ 	.short	0x010a
        /*070e*/ 	.byte	0x3f
	.zero		1


	//   ....[59]....
        /*0710*/ 	.word	0x00011610
        /*0714*/ 	.word	0x00000007
        /*0718*/ 	.word	0x00016820
        /*071c*/ 	.short	0x010a
        /*071e*/ 	.byte	0x3f
	.zero		1


	//   ....[60]....
        /*0720*/ 	.word	0x00011760
        /*0724*/ 	.word	0x00000006
        /*0728*/ 	.word	0x00000000
        /*072c*/ 	.short	0x010a
        /*072e*/ 	.byte	0x3f
	.zero		1


	//   ....[61]....
        /*0730*/ 	.word	0x000117d0
        /*0734*/ 	.word	0x00000003
        /*0738*/ 	.word	0x00000000
        /*073c*/ 	.short	0x010a
        /*073e*/ 	.byte	0x3f
	.zero		1


	//   ....[62]....
        /*0740*/ 	.word	0x00011830
        /*0744*/ 	.word	0x00000000
        /*0748*/ 	.word	0x00000000
        /*074c*/ 	.short	0x010a
        /*074e*/ 	.byte	0x3f
	.zero		1


	//   ....[63]....
        /*0750*/ 	.word	0x00011860
        /*0754*/ 	.word	0x00000003
        /*0758*/ 	.word	0x00000000
        /*075c*/ 	.short	0x010a
        /*075e*/ 	.byte	0x3f
	.zero		1


	//   ....[64]....
        /*0760*/ 	.word	0x000118d0
        /*0764*/ 	.word	0x00000003
        /*0768*/ 	.word	0x00016800
        /*076c*/ 	.short	0x010a
        /*076e*/ 	.byte	0x3f
	.zero		1


	//   ....[65]....
        /*0770*/ 	.word	0x00011930
        /*0774*/ 	.word	0x00000003
        /*0778*/ 	.word	0x00016830
        /*077c*/ 	.short	0x010a
        /*077e*/ 	.byte	0x3f
	.zero		1


	//   ....[66]....
        /*0780*/ 	.word	0x00011990
        /*0784*/ 	.word	0x00000008
        /*0788*/ 	.word	0x00016830
        /*078c*/ 	.short	0x010a
        /*078e*/ 	.byte	0x3f
	.zero		1


	//   ....[67]....
        /*0790*/ 	.word	0x000119f0
        /*0794*/ 	.word	0x00000008
        /*0798*/ 	.word	0x00016850
        /*079c*/ 	.short	0x010a
        /*079e*/ 	.byte	0x3f
	.zero		1


	//   ....[68]....
        /*07a0*/ 	.word	0x00011a50
        /*07a4*/ 	.word	0x00000007
        /*07a8*/ 	.word	0x00016830
        /*07ac*/ 	.short	0x010a
        /*07ae*/ 	.byte	0x3f
	.zero		1


	//   ....[69]....
        /*07b0*/ 	.word	0x00011ab0
        /*07b4*/ 	.word	0x00000007
        /*07b8*/ 	.word	0x00016850
        /*07bc*/ 	.short	0x010a
        /*07be*/ 	.byte	0x3f
	.zero		1


	//   ....[70]....
        /*07c0*/ 	.word	0x00011b10
        /*07c4*/ 	.word	0x00000007
        /*07c8*/ 	.word	0x00016830
        /*07cc*/ 	.short	0x010a
        /*07ce*/ 	.byte	0x3f
	.zero		1


	//   ....[71]....
        /*07d0*/ 	.word	0x00011b70
        /*07d4*/ 	.word	0x00000007
        /*07d8*/ 	.word	0x00016850
        /*07dc*/ 	.short	0x010a
        /*07de*/ 	.byte	0x3f
	.zero		1


	//   ....[72]....
        /*07e0*/ 	.word	0x00011bd0
        /*07e4*/ 	.word	0x00000003
        /*07e8*/ 	.word	0x00016850
        /*07ec*/ 	.short	0x010a
        /*07ee*/ 	.byte	0x3f
	.zero		1


	//   ....[73]....
        /*07f0*/ 	.word	0x00011d30
        /*07f4*/ 	.word	0x00000003
        /*07f8*/ 	.word	0x00016840
        /*07fc*/ 	.short	0x010a
        /*07fe*/ 	.byte	0x3f
	.zero		1


	//   ....[74]....
        /*0800*/ 	.word	0x00012bf0
        /*0804*/ 	.word	0x00000005
        /*0808*/ 	.word	0x00016820
        /*080c*/ 	.short	0x010a
        /*080e*/ 	.byte	0x3f
	.zero		1


	//   ....[75]....
        /*0810*/ 	.word	0x00012c50
        /*0814*/ 	.word	0x00000005
        /*0818*/ 	.word	0x00016848
        /*081c*/ 	.short	0x010a
        /*081e*/ 	.byte	0x3f
	.zero		1


	//   ....[76]....
        /*0820*/ 	.word	0x00012cb0
        /*0824*/ 	.word	0x00000005
        /*0828*/ 	.word	0x00016860
        /*082c*/ 	.short	0x010a
        /*082e*/ 	.byte	0x3f
	.zero		1


	//   ....[77]....
        /*0830*/ 	.word	0x00012d10
        /*0834*/ 	.word	0x00000005
        /*0838*/ 	.word	0x00016840
        /*083c*/ 	.short	0x010a
        /*083e*/ 	.byte	0x3f
	.zero		1


	//   ....[78]....
        /*0840*/ 	.word	0x00012d70
        /*0844*/ 	.word	0x00000005
        /*0848*/ 	.word	0x00016868
        /*084c*/ 	.short	0x010a
        /*084e*/ 	.byte	0x3f
	.zero		1


	//   ....[79]....
        /*0850*/ 	.word	0x00012dd0
        /*0854*/ 	.word	0x00000004
        /*0858*/ 	.word	0x00016848
        /*085c*/ 	.short	0x010a
        /*085e*/ 	.byte	0x3f
	.zero		1


	//   ....[80]....
        /*0860*/ 	.word	0x00012e30
        /*0864*/ 	.word	0x00000004
        /*0868*/ 	.word	0x00016860
        /*086c*/ 	.short	0x010a
        /*086e*/ 	.byte	0x3f
	.zero		1


	//   ....[81]....
        /*0870*/ 	.word	0x00012e80
        /*0874*/ 	.word	0x00000004
        /*0878*/ 	.word	0x00016860
        /*087c*/ 	.short	0x010a
        /*087e*/ 	.byte	0x3f
	.zero		1


	//   ....[82]....
        /*0880*/ 	.word	0x00012ed0
        /*0884*/ 	.word	0x00000007
        /*0888*/ 	.word	0x00016820
        /*088c*/ 	.short	0x010a
        /*088e*/ 	.byte	0x3f
	.zero		1


	//   ....[83]....
        /*0890*/ 	.word	0x00013040
        /*0894*/ 	.word	0x00000006
        /*0898*/ 	.word	0x00000000
        /*089c*/ 	.short	0x010a
        /*089e*/ 	.byte	0x3f
	.zero		1


	//   ....[84]....
        /*08a0*/ 	.word	0x00013090
        /*08a4*/ 	.word	0x00000003
        /*08a8*/ 	.word	0x00000000
        /*08ac*/ 	.short	0x010a
        /*08ae*/ 	.byte	0x3f
	.zero		1


	//   ....[85]....
        /*08b0*/ 	.word	0x000130e0
        /*08b4*/ 	.word	0x00000000
        /*08b8*/ 	.word	0x00000000
        /*08bc*/ 	.short	0x010a
        /*08be*/ 	.byte	0x3f
	.zero		1


	//----- nvinfo : EIATTR_NUM_MBARRIERS
	.align		4
.L_1481:
        /*08c0*/ 	.byte	0x03, 0x38
        /*08c2*/ 	.short	0x0016


	//----- nvinfo : EIATTR_EXIT_INSTR_OFFSETS
	.align		4
        /*08c4*/ 	.byte	0x04, 0x1c
        /*08c6*/ 	.short	(.L_1483 - .L_1482)


	//   ....[0]....
.L_1482:
        /*08c8*/ 	.word	0x000118b0


	//----- nvinfo : EIATTR_MAX_THREADS
	.align		4
.L_1483:
        /*08cc*/ 	.byte	0x04, 0x05
        /*08ce*/ 	.short	(.L_1485 - .L_1484)
.L_1484:
        /*08d0*/ 	.word	0x00000200
        /*08d4*/ 	.word	0x00000001
        /*08d8*/ 	.word	0x00000001


	//----- nvinfo : EIATTR_CRS_STACK_SIZE
	.align		4
.L_1485:
        /*08dc*/ 	.byte	0x04, 0x1e
        /*08de*/ 	.short	(.L_1487 - .L_1486)
.L_1486:
        /*08e0*/ 	.word	0x00000000


	//----- nvinfo : EIATTR_CBANK_PARAM_SIZE
	.align		4
.L_1487:
        /*08e4*/ 	.byte	0x03, 0x19
        /*08e6*/ 	.short	0x0a70


	//----- nvinfo : EIATTR_PARAM_CBANK
	.align		4
        /*08e8*/ 	.byte	0x04, 0x0a
        /*08ea*/ 	.short	(.L_1489 - .L_1488)
	.align		4
.L_1488:
        /*08ec*/ 	.word	index@(.nv.constant0._ZN7cutlass13device_kernelIN5flash11enable_sm90INS1_16FlashAttnFwdSm90INS1_25CollectiveMainloopFwdSm90ILi2EN4cute5tupleIJNS5_1CILi1EEES8_S8_EEENS6_IJNS7_ILi192EEENS7_ILi128EEENS7_ILi64EEEEEELi64ENS_6half_tEfNS_4arch4Sm90ELb0ELb1ELb0ELb0ELb0ELb0ELb0ELb1ELb1ELb1ELb1ELb0EEENS1_21CollectiveEpilogueFwdINS6_IJSA_SC_SB_EEES9_SE_SG_Li384ELb0ELb1ELb1ELb0EEENS1_19SingleTileSchedulerILb0ELb1ELb1ELi192EEEEEEEEEvNT_6ParamsE)
        /*08f0*/ 	.short	0x0210
        /*08f2*/ 	.short	0x0a70


	//----- nvinfo : EIATTR_SW_WAR
	.align		4
.L_1489:
        /*08f4*/ 	.byte	0x04, 0x36
        /*08f6*/ 	.short	(.L_1491 - .L_1490)
.L_1490:
        /*08f8*/ 	.word	0x00000008
.L_1491:


//--------------------- .nv.info._ZN7cutlass13device_kernelIN5flash11enable_sm90INS1_16FlashAttnFwdSm90INS1_25CollectiveMainloopFwdSm90ILi2EN4cute5tupleIJNS5_1CILi1EEES8_S8_EEENS6_IJNS7_ILi192EEENS7_ILi128EEENS7_ILi64EEEEEELi64ENS_6half_tEfNS_4arch4Sm90ELb0ELb1ELb0ELb1ELb0ELb0ELb0ELb1ELb1ELb1ELb1ELb0EEENS1_21CollectiveEpilogueFwdINS6_IJSA_SC_SB_EEES9_SE_SG_Li384ELb1ELb1ELb1ELb0EEENS1_36VarlenDynamicPersistentTileSchedulerILi192ELi128ELi384ELi128ELb1ELb1ELb1ELb1ELb0ELb1EEEEEEEEEvNT_6ParamsE --------------------------
	.section	.nv.info._ZN7cutlass13device_kernelIN5flash11enable_sm90INS1_16FlashAttnFwdSm90INS1_25CollectiveMainloopFwdSm90ILi2EN4cute5tupleIJNS5_1CILi1EEES8_S8_EEENS6_IJNS7_ILi192EEENS7_ILi128EEENS7_ILi64EEEEEELi64ENS_6half_tEfNS_4arch4Sm90ELb0ELb1ELb0ELb1ELb0ELb0ELb0ELb1ELb1ELb1ELb1ELb0EEENS1_21CollectiveEpilogueFwdINS6_IJSA_SC_SB_EEES9_SE_SG_Li384ELb1ELb1ELb1ELb0EEENS1_36VarlenDynamicPersistentTileSchedulerILi192ELi128ELi384ELi128ELb1ELb1ELb1ELb1ELb0ELb1EEEEEEEEEvNT_6ParamsE,"",@"SHT_CUDA_INFO"
	.sectionflags	@""
	.align	4


	//----- nvinfo : EIATTR_CUDA_API_VERSION
	.align		4
        /*0000*/ 	.byte	0x04, 0x37
        /*0002*/ 	.short	(.L_1493 - .L_1492)
.L_1492:
        /*0004*/ 	.word	0x00000082


	//----- nvinfo : EIATTR_KPARAM_INFO
	.align		4
.L_1493:
        /*0008*/ 	.byte	0x04, 0x17
        /*000a*/ 	.short	(.L_1495 - .L_1494)
.L_1494:
        /*000c*/ 	.word	0x00000000
        /*0010*/ 	.short	0x0000
        /*0012*/ 	.short	0x0070
        /*0014*/ 	.byte	0x00, 0xf0, 0x01, 0x2a


	//----- nvinfo : EIATTR_SPARSE_MMA_MASK
	.align		4
.L_1495:
        /*0018*/ 	.byte	0x03, 0x50
        /*001a*/ 	.short	0x0000


	//----- nvinfo : EIATTR_MAXREG_COUNT
	.align		4
        /*001c*/ 	.byte	0x03, 0x1b
        /*001e*/ 	.short	0x0080


	//----- nvinfo : EIATTR_NUM_BARRIERS
	.align		4
        /*0020*/ 	.byte	0x02, 0x4c
        /*0022*/ 	.byte	0x10
	.zero		1


	//----- nvinfo : EIATTR_EXTERNS
	.align		4
        /*0024*/ 	.byte	0x04, 0x0f
        /*0026*/ 	.short	(.L_1497 - .L_1496)


	//   ....[0]....
	.align		4
.L_1496:
        /*0028*/ 	.word	index@(__assertfail)


	//----- nvinfo : EIATTR_ANNOTATIONS
	.align		4
.L_1497:
        /*002c*/ 	.byte	0x04, 0x55
        /*002e*/ 	.short	(.L_1499 - .L_1498)


	//   ....[0]....
.L_1498:
        /* <DEDUP_REMOVED lines=29> */


	//----- nvinfo : EIATTR_MERCURY_ISA_VERSION
	.align		4
.L_1499:
        /*01e8*/ 	.byte	0x03, 0x5f
        /*01ea*/ 	.short	0x0101


	//----- nvinfo : EIATTR_UNUSED_LOAD_BYTE_OFFSET
	.align		4
        /*01ec*/ 	.byte	0x04, 0x44
        /*01ee*/ 	.short	(.L_1501 - .L_1500)


	//   ....[0]....
.L_1500:
        /*01f0*/ 	.word	0x00000a40
        /*01f4*/ 	.word	0x0000fff0


	//   ....[1]....
        /*01f8*/ 	.word	0x0000d3f0
        /*01fc*/ 	.word	0x0000fff0


	//----- nvinfo : EIATTR_INT_WARP_WIDE_INSTR_OFFSETS
	.align		4
.L_1501:
        /*0200*/ 	.byte	0x04, 0x31
        /*0202*/ 	.short	(.L_1503 - .L_1502)


	//   ....[0]....
.L_1502:
        /*0204*/ 	.word	0x00000130


	//   ....[1]....
        /*0208*/ 	.word	0x00000170


	//   ....[2]....
        /*020c*/ 	.word	0x000001e0


	//   ....[3]....
        /*0210*/ 	.word	0x000114f0


	//   ....[4]....
        /*0214*/ 	.word	0x00011580


	//   ....[5]....
        /*0218*/ 	.word	0x000145d0


	//   ....[6]....
        /*021c*/ 	.word	0x00014660


	//----- nvinfo : EIATTR_COOP_GROUP_MASK_REGIDS
	.align		4
.L_1503:
        /*0220*/ 	.byte	0x04, 0x29
        /*0222*/ 	.short	(.L_1505 - .L_1504)


	//   ....[0]....
.L_1504:
        /*0224*/ 	.word	0xffffffff


	//   ....[1]....
        /*0228*/ 	.word	0xffffffff


	//   ....[2]....
        /*022c*/ 	.word	0xffffffff


	//   ....[3]....
        /*0230*/ 	.word	0xffffffff


	//   ....[4]....
        /*0234*/ 	.word	0xffffffff


	//   ....[5]....
        /*0238*/ 	.word	0xffffffff


	//   ....[6]....
        /*023c*/ 	.word	0xffffffff


	//   ....[7]....
        /*0240*/ 	.word	0xffffffff


	//   ....[8]....
        /*0244*/ 	.word	0xffffffff


	//   ....[9]....
        /*0248*/ 	.word	0xffffffff


	//   ....[10]....
        /*024c*/ 	.word	0xffffffff


	//   ....[11]....
        /*0250*/ 	.word	0xffffffff


	//   ....[12]....
        /*0254*/ 	.word	0xffffffff


	//   ....[13]....
        /*0258*/ 	.word	0xffffffff


	//   ....[14]....
        /*025c*/ 	.word	0xffffffff


	//   ....[15]....
        /*0260*/ 	.word	0xffffffff


	//   ....[16]....
        /*0264*/ 	.word	0xffffffff


	//   ....[17]....
        /*0268*/ 	.word	0xffffffff


	//   ....[18]....
        /*026c*/ 	.word	0xffffffff


	//   ....[19]....
        /*0270*/ 	.word	0xffffffff


	//   ....[20]....
        /*0274*/ 	.word	0xffffffff


	//   ....[21]....
        /*0278*/ 	.word	0xffffffff


	//   ....[22]....
        /*027c*/ 	.word	0xffffffff


	//   ....[23]....
        /*0280*/ 	.word	0xffffffff


	//   ....[24]....
        /*0284*/ 	.word	0xffffffff


	//   ....[25]....
        /*0288*/ 	.word	0xffffffff


	//   ....[26]....
        /*028c*/ 	.word	0xffffffff


	//   ....[27]....
        /*0290*/ 	.word	0xffffffff


	//   ....[28]....
        /*0294*/ 	.word	0xffffffff


	//   ....[29]....
        /*0298*/ 	.word	0xffffffff


	//   ....[30]....
        /*029c*/ 	.word	0xffffffff


	//   ....[31]....
        /*02a0*/ 	.word	0xffffffff


	//   ....[32]....
        /*02a4*/ 	.word	0xffffffff


	//   ....[33]....
        /*02a8*/ 	.word	0xffffffff


	//   ....[34]....
        /*02ac*/ 	.word	0xffffffff


	//   ....[35]....
        /*02b0*/ 	.word	0xffffffff


	//   ....[36]....
        /*02b4*/ 	.word	0xffffffff


	//   ....[37]....
        /*02b8*/ 	.word	0xffffffff


	//   ....[38]....
        /*02bc*/ 	.word	0xffffffff


	//   ....[39]....
        /*02c0*/ 	.word	0xffffffff


	//   ....[40]....
        /*02c4*/ 	.word	0xffffffff


	//   ....[41]....
        /*02c8*/ 	.word	0xffffffff


	//   ....[42]....
        /*02cc*/ 	.word	0xffffffff


	//   ....[43]....
        /*02d0*/ 	.word	0xffffffff


	//   ....[44]....
        /*02d4*/ 	.word	0xffffffff


	//   ....[45]....
        /*02d8*/ 	.word	0xffffffff


	//   ....[46]....
        /*02dc*/ 	.word	0xffffffff


	//   ....[47]....
        /*02e0*/ 	.word	0xffffffff


	//   ....[48]....
        /*02e4*/ 	.word	0xffffffff


	//   ....[49]....
        /*02e8*/ 	.word	0xffffffff


	//   ....[50]....
        /*02ec*/ 	.word	0xffffffff


	//   ....[51]....
        /*02f0*/ 	.word	0xffffffff


	//   ....[52]....
        /*02f4*/ 	.word	0xffffffff


	//   ....[53]....
        /*02f8*/ 	.word	0xffffffff


	//   ....[54]....
        /*02fc*/ 	.word	0xffffffff


	//   ....[55]....
        /*0300*/ 	.word	0xffffffff


	//   ....[56]....
        /*0304*/ 	.word	0xffffffff


	//   ....[57]....
        /*0308*/ 	.word	0xffffffff


	//   ....[58]....
        /*030c*/ 	.word	0xffffffff


	//   ....[59]....
        /*0310*/ 	.word	0xffffffff


	//   ....[60]....
        /*0314*/ 	.word	0xffffffff


	//   ....[61]....
        /*0318*/ 	.word	0xffffffff


	//   ....[62]....
        /*031c*/ 	.word	0xffffffff


	//   ....[63]....
        /*0320*/ 	.word	0xffffffff


	//   ....[64]....
        /*0324*/ 	.word	0xffffffff


	//   ....[65]....
        /*0328*/ 	.word	0xffffffff


	//   ....[66]....
        /*032c*/ 	.word	0xffffffff


	//   ....[67]....
        /*0330*/ 	.word	0xffffffff


	//   ....[68]....
        /*0334*/ 	.word	0xffffffff


	//   ....[69]....
        /*0338*/ 	.word	0xffffffff


	//   ....[70]....
        /*033c*/ 	.word	0xffffffff


	//   ....[71]....
        /*0340*/ 	.word	0xffffffff


	//   ....[72]....
        /*0344*/ 	.word	0xffffffff


	//   ....[73]....
        /*0348*/ 	.word	0xffffffff


	//   ....[74]....
        /*034c*/ 	.word	0xffffffff


	//   ....[75]....
        /*0350*/ 	.word	0xffffffff


	//   ....[76]....
        /*0354*/ 	.word	0xffffffff


	//   ....[77]....
        /*0358*/ 	.word	0xffffffff


	//   ....[78]....
        /*035c*/ 	.word	0xffffffff


	//   ....[79]....
        /*0360*/ 	.word	0xffffffff


	//   ....[80]....
        /*0364*/ 	.word	0xffffffff


	//   ....[81]....
        /*0368*/ 	.word	0xffffffff


	//   ....[82]....
        /*036c*/ 	.word	0xffffffff


	//   ....[83]....
        /*0370*/ 	.word	0xffffffff


	//   ....[84]....
        /*0374*/ 	.word	0xffffffff


	//   ....[85]....
        /*0378*/ 	.word	0xffffffff


	//   ....[86]....
        /*037c*/ 	.word	0xffffffff


	//   ....[87]....
        /*0380*/ 	.word	0xffffffff


	//   ....[88]....
        /*0384*/ 	.word	0xffffffff


	//   ....[89]....
        /*0388*/ 	.word	0xffffffff


	//   ....[90]....
        /*038c*/ 	.word	0xffffffff


	//   ....[91]....
        /*0390*/ 	.word	0xffffffff


	//   ....[92]....
        /*0394*/ 	.word	0xffffffff


	//   ....[93]....
        /*0398*/ 	.word	0xffffffff


	//   ....[94]....
        /*039c*/ 	.word	0xffffffff


	//   ....[95]....
        /*03a0*/ 	.word	0xffffffff


	//   ....[96]....
        /*03a4*/ 	.word	0xffffffff


	//   ....[97]....
        /*03a8*/ 	.word	0xffffffff


	//   ....[98]....
        /*03ac*/ 	.word	0xffffffff


	//   ....[99]....
        /*03b0*/ 	.word	0xffffffff


	//   ....[100]....
        /*03b4*/ 	.word	0xffffffff


	//   ....[101]....
        /*03b8*/ 	.word	0xffffffff


	//   ....[102]....
        /*03bc*/ 	.word	0xffffffff


	//   ....[103]....
        /*03c0*/ 	.word	0xffffffff


	//   ....[104]....
        /*03c4*/ 	.word	0xffffffff


	//   ....[105]....
        /*03c8*/ 	.word	0xffffffff


	//   ....[106]....
        /*03cc*/ 	.word	0xffffffff


	//   ....[107]....
        /*03d0*/ 	.word	0xffffffff


	//   ....[108]....
        /*03d4*/ 	.word	0xffffffff


	//   ....[109]....
        /*03d8*/ 	.word	0xffffffff


	//   ....[110]....
        /*03dc*/ 	.word	0xffffffff


	//   ....[111]....
        /*03e0*/ 	.word	0xffffffff


	//   ....[112]....
        /*03e4*/ 	.word	0xffffffff


	//   ....[113]....
        /*03e8*/ 	.word	0xffffffff


	//   ....[114]....
        /*03ec*/ 	.word	0xffffffff


	//   ....[115]....
        /*03f0*/ 	.word	0xffffffff


	//   ....[116]....
        /*03f4*/ 	.word	0xffffffff


	//   ....[117]....
        /*03f8*/ 	.word	0xffffffff


	//   ....[118]....
        /*03fc*/ 	.word	0xffffffff


	//   ....[119]....
        /*0400*/ 	.word	0x0500000f


	//   ....[120]....
        /*0404*/ 	.word	0x0500000f


	//   ....[121]....
        /*0408*/ 	.word	0x0500000f


	//   ....[122]....
        /*040c*/ 	.word	0x0500000f


	//   ....[123]....
        /*0410*/ 	.word	0x0500000f


	//   ....[124]....
        /*0414*/ 	.word	0x0500000f


	//   ....[125]....
        /*0418*/ 	.word	0x0500000f


	//   ....[126]....
        /*041c*/ 	.word	0x0500000f


	//   ....[127]....
        /*0420*/ 	.word	0x0500000f


	//   ....[128]....
        /*0424*/ 	.word	0x0500000f


	//   ....[129]....
        /*0428*/ 	.word	0x0500000f


	//   ....[130]....
        /*042c*/ 	.word	0x0500000f


	//   ....[131]....
        /*0430*/ 	.word	0x0500000f


	//   ....[132]....
        /*0434*/ 	.word	0x0500000f


	//   ....[133]....
        /*0438*/ 	.word	0x0500000f


	//   ....[134]....
        /*043c*/ 	.word	0x0500000f


	//   ....[135]....
        /*0440*/ 	.word	0x0500000f


	//   ....[136]....
        /*0444*/ 	.word	0x0500000f


	//   ....[137]....
        /*0448*/ 	.word	0x0500000f


	//   ....[138]....
        /*044c*/ 	.word	0x0500000f


	//   ....[139]....
        /*0450*/ 	.word	0x0500000f


	//   ....[140]....
        /*0454*/ 	.word	0x0500000f


	//   ....[141]....
        /*0458*/ 	.word	0x0500000f


	//   ....[142]....
        /*045c*/ 	.word	0x0500000f


	//   ....[143]....
        /*0460*/ 	.word	0x0500000f


	//   ....[144]....
        /*0464*/ 	.word	0x0500000f


	//   ....[145]....
        /*0468*/ 	.word	0x0500000f


	//   ....[146]....
        /*046c*/ 	.word	0x0500000f


	//   ....[147]....
        /*0470*/ 	.word	0x0500000f


	//   ....[148]....
        /*0474*/ 	.word	0x0500000f


	//   ....[149]....
        /*0478*/ 	.word	0x0500000f


	//   ....[150]....
        /*047c*/ 	.word	0x0500000f


	//   ....[151]....
        /*0480*/ 	.word	0x0500000f


	//   ....[152]....
        /*0484*/ 	.word	0x0500000f


	//   ....[153]....
        /*0488*/ 	.word	0x0500000f


	//   ....[154]....
        /*048c*/ 	.word	0x0500000f


	//   ....[155]....
        /*0490*/ 	.word	0x0500000f


	//   ....[156]....
        /*0494*/ 	.word	0x0500000f


	//   ....[157]....
        /*0498*/ 	.word	0x0500000f


	//   ....[158]....
        /*049c*/ 	.word	0x0500000f


	//   ....[159]....
        /*04a0*/ 	.word	0x0500000f


	//   ....[160]....
        /*04a4*/ 	.word	0x0500000f


	//   ....[161]....
        /*04a8*/ 	.word	0x0500000f


	//   ....[162]....
        /*04ac*/ 	.word	0x0500000f


	//----- nvinfo : EIATTR_COOP_GROUP_INSTR_OFFSETS
	.align		4
.L_1505:
        /*04b0*/ 	.byte	0x04, 0x28
        /*04b2*/ 	.short	(.L_1507 - .L_1506)


	//   ....[0]....
.L_1506:
        /*04b4*/ 	.word	0x00000070


	//   ....[1]....
        /*04b8*/ 	.word	0x00000140


	//   ....[2]....
        /*04bc*/ 	.word	0x00000190


	//   ....[3]....
        /*04c0*/ 	.word	0x000003c0


	//   ....[4]....
        /*04c4*/ 	.word	0x00000520


	//   ....[5]....
        /*04c8*/ 	.word	0x00000640


	//   ....[6]....
        /*04cc*/ 	.word	0x000007a0


	//   ....[7]....
        /*04d0*/ 	.word	0x00001d00


	//   ....[8]....
        /*04d4*/ 	.word	0x000022d0


	//   ....[9]....
        /*04d8*/ 	.word	0x000030f0


	//   ....[10]....
        /*04dc*/ 	.word	0x00003890


	//   ....[11]....
        /*04e0*/ 	.word	0x000039a0


	//   ....[12]....
        /*04e4*/ 	.word	0x00004290


	//   ....[13]....
        /*04e8*/ 	.word	0x000042f0


	//   ....[14]....
        /*04ec*/ 	.word	0x00005830


	//   ....[15]....
        /*04f0*/ 	.word	0x00005a80


	//   ....[16]....
        /*04f4*/ 	.word	0x00006660


	//   ....[17]....
        /*04f8*/ 	.word	0x00006760


	//   ....[18]....
        /*04fc*/ 	.word	0x00006f90


	//   ....[19]....
        /*0500*/ 	.word	0x00007000


	//   ....[20]....
        /*0504*/ 	.word	0x000087c0


	//   ....[21]....
        /*0508*/ 	.word	0x000087f0


	//   ....[22]....
        /*050c*/ 	.word	0x00008d00


	//   ....[23]....
        /*0510*/ 	.word	0x00008d70


	//   ....[24]....
        /*0514*/ 	.word	0x0000a5b0


	//   ....[25]....
        /*0518*/ 	.word	0x0000a7f0


	//   ....[26]....
        /*051c*/ 	.word	0x0000b3c0


	//   ....[27]....
        /*0520*/ 	.word	0x0000b4c0


	//   ....[28]....
        /*0524*/ 	.word	0x0000bcf0


	//   ....[29]....
        /*0528*/ 	.word	0x0000bd70


	//   ....[30]....
        /*052c*/ 	.word	0x0000ccb0


	//   ....[31]....
        /*0530*/ 	.word	0x0000ccf0


	//   ....[32]....
        /*0534*/ 	.word	0x0000ce10


	//   ....[33]....
        /*0538*/ 	.word	0x0000ce20


	//   ....[34]....
        /*053c*/ 	.word	0x0000dc90


	//   ....[35]....
        /*0540*/ 	.word	0x0000dca0


	//   ....[36]....
        /*0544*/ 	.word	0x0000dcb0


	//   ....[37]....
        /*0548*/ 	.word	0x0000dcf0


	//   ....[38]....
        /*054c*/ 	.word	0x0000e2a0


	//   ....[39]....
        /*0550*/ 	.word	0x0000e2e0


	//   ....[40]....
        /*0554*/ 	.word	0x0000e300


	//   ....[41]....
        /*0558*/ 	.word	0x0000e340


	//   ....[42]....
        /*055c*/ 	.word	0x0000e360


	//   ....[43]....
        /*0560*/ 	.word	0x0000e370


	//   ....[44]....
        /*0564*/ 	.word	0x0000e390


	//   ....[45]....
        /*0568*/ 	.word	0x0000e3b0


	//   ....[46]....
        /*056c*/ 	.word	0x0000e7d0


	//   ....[47]....
        /*0570*/ 	.word	0x0000e800


	//   ....[48]....
        /*0574*/ 	.word	0x0000ea50


	//   ....[49]....
        /*0578*/ 	.word	0x0000ea60


	//   ....[50]....
        /*057c*/ 	.word	0x0000f590


	//   ....[51]....
        /*0580*/ 	.word	0x0000f5c0


	//   ....[52]....
        /*0584*/ 	.word	0x0000f600


	//   ....[53]....
        /*0588*/ 	.word	0x0000f630


	//   ....[54]....
        /*058c*/ 	.word	0x0000f640


	//   ....[55]....
        /*0590*/ 	.word	0x0000f650


	//   ....[56]....
        /*0594*/ 	.word	0x0000f660


	//   ....[57]....
        /*0598*/ 	.word	0x0000f680


	//   ....[58]....
        /*059c*/ 	.word	0x0000f7f0


	//   ....[59]....
        /*05a0*/ 	.word	0x0000fa10


	//   ....[60]....
        /*05a4*/ 	.word	0x0000fa40


	//   ....[61]....
        /*05a8*/ 	.word	0x0000fa70


	//   ....[62]....
        /*05ac*/ 	.word	0x0000faa0


	//   ....[63]....
        /*05b0*/ 	.word	0x0000fad0


	//   ....[64]....
        /*05b4*/ 	.word	0x0000fb00


	//   ....[65]....
        /*05b8*/ 	.word	0x0000fc90


	//   ....[66]....
        /*05bc*/ 	.word	0x0000fcc0


	//   ....[67]....
        /*05c0*/ 	.word	0x0000fcf0


	//   ....[68]....
        /*05c4*/ 	.word	0x0000fd20


	//   ....[69]....
        /*05c8*/ 	.word	0x0000fd50


	//   ....[70]....
        /*05cc*/ 	.word	0x0000fd80


	//   ....[71]....
        /*05d0*/ 	.word	0x0000fe10


	//   ....[72]....
        /*05d4*/ 	.word	0x0000fe40


	//   ....[73]....
        /*05d8*/ 	.word	0x0000fe50


	//   ....[74]....
        /*05dc*/ 	.word	0x0000fe90


	//   ....[75]....
        /*05e0*/ 	.word	0x00011a70


	//   ....[76]....
        /*05e4*/ 	.word	0x00012610


	//   ....[77]....
        /*05e8*/ 	.word	0x00012630


	//   ....[78]....
        /*05ec*/ 	.word	0x000126d0


	//   ....[79]....
        /*05f0*/ 	.word	0x000126e0


	//   ....[80]....
        /*05f4*/ 	.word	0x00012750


	//   ....[81]....
        /*05f8*/ 	.word	0x00012760


	//   ....[82]....
        /*05fc*/ 	.word	0x000127d0


	//   ....[83]....
        /*0600*/ 	.word	0x000127e0


	//   ....[84]....
        /*0604*/ 	.word	0x00012850


	//   ....[85]....
        /*0608*/ 	.word	0x00012860


	//   ....[86]....
        /*060c*/ 	.word	0x000128d0


	//   ....[87]....
        /*0610*/ 	.word	0x000128e0


	//   ....[88]....
        /*0614*/ 	.word	0x00012950


	//   ....[89]....
        /*0618*/ 	.word	0x00012960


	//   ....[90]....
        /*061c*/ 	.word	0x00012970


	//   ....[91]....
        /*0620*/ 	.word	0x000129b0


	//   ....[92]....
        /*0624*/ 	.word	0x000129d0


	//   ....[93]....
        /*0628*/ 	.word	0x00012a20


	//   ....[94]....
        /*062c*/ 	.word	0x00012ae0


	//   ....[95]....
        /*0630*/ 	.word	0x00012af0


	//   ....[96]....
        /*0634*/ 	.word	0x00012b60


	//   ....[97]....
        /*0638*/ 	.word	0x00012b70


	//   ....[98]....
        /*063c*/ 	.word	0x00012bb0


	//   ....[99]....
        /*0640*/ 	.word	0x00012bd0


	//   ....[100]....
        /*0644*/ 	.word	0x00014b90


	//   ....[101]....
        /*0648*/ 	.word	0x00014ba0


	//   ....[102]....
        /*064c*/ 	.word	0x00014bf0


	//   ....[103]....
        /*0650*/ 	.word	0x00014c30


	//   ....[104]....
        /*0654*/ 	.word	0x00014c60


	//   ....[105]....
        /*0658*/ 	.word	0x00014c90


	//   ....[106]....
        /*065c*/ 	.word	0x00014cc0


	//   ....[107]....
        /*0660*/ 	.word	0x00014cf0


	//   ....[108]....
        /*0664*/ 	.word	0x00014e90


	//   ....[109]....
        /*0668*/ 	.word	0x00014ec0


	//   ....[110]....
        /*066c*/ 	.word	0x00014ef0


	//   ....[111]....
        /*0670*/ 	.word	0x00014f20


	//   ....[112]....
        /*0674*/ 	.word	0x00014f50


	//   ....[113]....
        /*0678*/ 	.word	0x00014f80


	//   ....[114]....
        /*067c*/ 	.word	0x00015040


	//   ....[115]....
        /*0680*/ 	.word	0x00015060


	//   ....[116]....
        /*0684*/ 	.word	0x00015080


	//   ....[117]....
        /*0688*/ 	.word	0x000150e0


	//   ....[118]....
        /*068c*/ 	.word	0x00015b00


	//   ....[119]....
        /*0690*/ 	.word	0x00016160


	//   ....[120]....
        /*0694*/ 	.word	0x00016340


	//   ....[121]....
        /*0698*/ 	.word	0x00016390


	//   ....[122]....
        /*069c*/ 	.word	0x000163f0


	//   ....[123]....
        /*06a0*/ 	.word	0x000164c0


	//   ....[124]....
        /*06a4*/ 	.word	0x00016520


	//   ....[125]....
        /*06a8*/ 	.word	0x00016600


	//   ....[126]....
        /*06ac*/ 	.word	0x00016660


	//   ....[127]....
        /*06b0*/ 	.word	0x00016740


	//   ....[128]....
        /*06b4*/ 	.word	0x000167a0


	//   ....[129]....
        /*06b8*/ 	.word	0x00016880


	//   ....[130]....
        /*06bc*/ 	.word	0x000168e0


	//   ....[131]....
        /*06c0*/ 	.word	0x000169c0


	//   ....[132]....
        /*06c4*/ 	.word	0x00016a20


	//   ....[133]....
        /*06c8*/ 	.word	0x00016b00


	//   ....[134]....
        /*06cc*/ 	.word	0x00016b60


	//   ....[135]....
        /*06d0*/ 	.word	0x00016c50


	//   ....[136]....
        /*06d4*/ 	.word	0x00016cc0


	//   ....[137]....
        /*06d8*/ 	.word	0x00016d90


	//   ....[138]....
        /*06dc*/ 	.word	0x00016df0


	//   ....[139]....
        /*06e0*/ 	.word	0x00016ee0


	//   ....[140]....
        /*06e4*/ 	.word	0x00016f40


	//   ....[141]....
        /*06e8*/ 	.word	0x00017010


	//   ....[142]....
        /*06ec*/ 	.word	0x00017070


	//   ....[143]....
        /*06f0*/ 	.word	0x00017130


	//   ....[144]....
        /*06f4*/ 	.word	0x00017450


	//   ....[145]....
        /*06f8*/ 	.word	0x000174f0


	//   ....[146]....
        /*06fc*/ 	.word	0x00017660


	//   ....[147]....
        /*0700*/ 	.word	0x000176d0


	//   ....[148]....
        /*0704*/ 	.word	0x00017740


	//   ....[149]....
        /*0708*/ 	.word	0x000177b0


	//   ....[150]....
        /*070c*/ 	.word	0x00017820


	//   ....[151]....
        /*0710*/ 	.word	0x000178a0


	//   ....[152]....
        /*0714*/ 	.word	0x00017920


	//   ....[153]....
        /*0718*/ 	.word	0x000179b0


	//   ....[154]....
        /*071c*/ 	.word	0x00017a20


	//   ....[155]....
        /*0720*/ 	.word	0x00017a90


	//   ....[156]....
        /*0724*/ 	.word	0x00017b00


	//   ....[157]....
        /*0728*/ 	.word	0x00017b80


	//   ....[158]....
        /*072c*/ 	.word	0x00017bf0


	//   ....[159]....
        /*0730*/ 	.word	0x00017c80


	//   ....[160]....
        /*0734*/ 	.word	0x00017ce0


	//   ....[161]....
        /*0738*/ 	.word	0x00017d70


	//   ....[162]....
        /*073c*/ 	.word	0x00017ea0


	//----- nvinfo : EIATTR_REG_RECONFIG
	.align		4
.L_1507:
        /*0740*/ 	.byte	0x01, 0x54
	.zero		2


	//----- nvinfo : EIATTR_SYSCALL_OFFSETS
	.align		4
        /*0744*/ 	.byte	0x04, 0x46
        /*0746*/ 	.short	(.L_1509 - .L_1508)


	//   ....[0]....
.L_1508:
        /*0748*/ 	.word	0x00001eb0


	//   ....[1]....
        /*074c*/ 	.word	0x000116e0


	//   ....[2]....
        /*0750*/ 	.word	0x00011830


	//   ....[3]....
        /*0754*/ 	.word	0x00011920


	//   ....[4]....
        /*0758*/ 	.word	0x00012120


	//----- nvinfo : EIATTR_MBARRIER_INSTR_OFFSETS
	.align		4
.L_1509:
        /*075c*/ 	.byte	0x04, 0x39
        /*075e*/ 	.short	(.L_1511 - .L_1510)


	//   ....[0]....
.L_1510:
        /*0760*/ 	.word	0x00000270
        /*0764*/ 	.word	0x000000ff
        /*0768*/ 	.word	0x00016800
        /*076c*/ 	.short	0x0100
        /*076e*/ 	.byte	0x08
	.zero		1


	//   ....[1]....
        /*0770*/ 	.word	0x00000280
        /*0774*/ 	.word	0x000000ff
        /*0778*/ 	.word	0x00016820
        /*077c*/ 	.short	0x0100
        /*077e*/ 	.byte	0x08
	.zero		1


	//   ....[2]....
        /*0780*/ 	.word	0x00000370
        /*0784*/ 	.word	0x000000ff
        /*0788*/ 	.word	0x00016830
        /*078c*/ 	.short	0x0100
        /*078e*/ 	.byte	0x08
	.zero		1


	//   ....[3]....
        /*0790*/ 	.word	0x00000380
        /*0794*/ 	.word	0x000000ff
        /*0798*/ 	.word	0x00016840
        /*079c*/ 	.short	0x0100
        /*079e*/ 	.byte	0x08
	.zero		1


	//   ....[4]....
        /*07a0*/ 	.word	0x00000390
        /*07a4*/ 	.word	0x000000ff
        /*07a8*/ 	.word	0x00016838
        /*07ac*/ 	.short	0x0100
        /*07ae*/ 	.byte	0x08
	.zero		1


	//   ....[5]....
        /*07b0*/ 	.word	0x000003a0
        /*07b4*/ 	.word	0x000000ff
        /*07b8*/ 	.word	0x00016848
        /*07bc*/ 	.short	0x0100
        /*07be*/ 	.byte	0x08
	.zero		1


	//   ....[6]....
        /*07c0*/ 	.word	0x000004d0
        /*07c4*/ 	.word	0x000000ff
        /*07c8*/ 	.word	0x00016850
        /*07cc*/ 	.short	0x0100
        /*07ce*/ 	.byte	0x08
	.zero		1


	//   ....[7]....
        /*07d0*/ 	.word	0x000004e0
        /*07d4*/ 	.word	0x000000ff
        /*07d8*/ 	.word	0x00016860
        /*07dc*/ 	.short	0x0100
        /*07de*/ 	.byte	0x08
	.zero		1


	//   ....[8]....
        /*07e0*/ 	.word	0x000004f0
        /*07e4*/ 	.word	0x000000ff
        /*07e8*/ 	.word	0x00016858
        /*07ec*/ 	.short	0x0100
        /*07ee*/ 	.byte	0x08
	.zero		1


	//   ....[9]....
        /*07f0*/ 	.word	0x00000500
        /*07f4*/ 	.word	0x000000ff
        /*07f8*/ 	.word	0x00016868
        /*07fc*/ 	.short	0x0100
        /*07fe*/ 	.byte	0x08
	.zero		1


	//   ....[10]....
        /*0800*/ 	.word	0x000005f0
        /*0804*/ 	.word	0x000000ff
        /*0808*/ 	.word	0x00016870
        /*080c*/ 	.short	0x0100
        /*080e*/ 	.byte	0x06
	.zero		1


	//   ....[11]....
        /*0810*/ 	.word	0x00000600
        /*0814*/ 	.word	0x000000ff
        /*0818*/ 	.word	0x00016880
        /*081c*/ 	.short	0x0100
        /*081e*/ 	.byte	0x06
	.zero		1


	//   ....[12]....
        /*0820*/ 	.word	0x00000610
        /*0824*/ 	.word	0x000000ff
        /*0828*/ 	.word	0x00016878
        /*082c*/ 	.short	0x0100
        /*082e*/ 	.byte	0x06
	.zero		1


	//   ....[13]....
        /*0830*/ 	.word	0x00000620
        /*0834*/ 	.word	0x000000ff
        /*0838*/ 	.word	0x00016888
        /*083c*/ 	.short	0x0100
        /*083e*/ 	.byte	0x06
	.zero		1


	//   ....[14]....
        /*0840*/ 	.word	0x00000750
        /*0844*/ 	.word	0x000000ff
        /*0848*/ 	.word	0x00016890
        /*084c*/ 	.short	0x0100
        /*084e*/ 	.byte	0x08
	.zero		1


	//   ....[15]....
        /*0850*/ 	.word	0x00000760
        /*0854*/ 	.word	0x000000ff
        /*0858*/ 	.word	0x000168a0
        /*085c*/ 	.short	0x0100
        /*085e*/ 	.byte	0x08
	.zero		1


	//   ....[16]....
        /*0860*/ 	.word	0x00000770
        /*0864*/ 	.word	0x000000ff
        /*0868*/ 	.word	0x00016898
        /*086c*/ 	.short	0x0100
        /*086e*/ 	.byte	0x08
	.zero		1


	//   ....[17]....
        /*0870*/ 	.word	0x00000780
        /*0874*/ 	.word	0x000000ff
        /*0878*/ 	.word	0x000168a8
        /*087c*/ 	.short	0x0100
        /*087e*/ 	.byte	0x08
	.zero		1


	//   ....[18]....
        /*0880*/ 	.word	0x000008b0
        /*0884*/ 	.word	0x000000ff
        /*0888*/ 	.word	0x000168b0
        /*088c*/ 	.short	0x0100
        /*088e*/ 	.byte	0x08
	.zero		1


	//   ....[19]....
        /*0890*/ 	.word	0x000008c0
        /*0894*/ 	.word	0x000000ff
        /*0898*/ 	.word	0x000168c0
        /*089c*/ 	.short	0x0100
        /*089e*/ 	.byte	0x08
	.zero		1


	//   ....[20]....
        /*08a0*/ 	.word	0x000008d0
        /*08a4*/ 	.word	0x000000ff
        /*08a8*/ 	.word	0x000168b8
        /*08ac*/ 	.short	0x0100
        /*08ae*/ 	.byte	0x08
	.zero		1


	//   ....[21]....
        /*08b0*/ 	.word	0x000008e0
        /*08b4*/ 	.word	0x000000ff
        /*08b8*/ 	.word	0x000168c8
        /*08bc*/ 	.short	0x0100
        /*08be*/ 	.byte	0x08
	.zero		1


	//   ....[22]....
        /*08c0*/ 	.word	0x00001f30
        /*08c4*/ 	.word	0x000000ff
        /*08c8*/ 	.word	0x00016800
        /*08cc*/ 	.short	0x010a
        /*08ce*/ 	.byte	0x2d
	.zero		1


	//   ....[23]....
        /*08d0*/ 	.word	0x00001fb0
        /*08d4*/ 	.word	0x00000003
        /*08d8*/ 	.word	0x00016830
        /*08dc*/ 	.short	0x010a
        /*08de*/ 	.byte	0x3f
	.zero		1


	//   ....[24]....
        /*08e0*/ 	.word	0x00002010
        /*08e4*/ 	.word	0x00000003
        /*08e8*/ 	.word	0x00016830
        /*08ec*/ 	.short	0x010a
        /*08ee*/ 	.byte	0x3f
	.zero		1


	//   ....[25]....
        /*08f0*/ 	.word	0x000023b0
        /*08f4*/ 	.word	0x00000000
        /*08f8*/ 	.word	0x00000000
        /*08fc*/ 	.short	0x0101
        /*08fe*/ 	.byte	0x3f
	.zero		1


	//   ....[26]....
        /*0900*/ 	.word	0x000051c0
        /*0904*/ 	.word	0x000000ff
        /*0908*/ 	.word	0x00016830
        /*090c*/ 	.short	0x010a
        /*090e*/ 	.byte	0x06
	.zero		1


	//   ....[27]....
        /*0910*/ 	.word	0x00005200
        /*0914*/ 	.word	0x000000ff
        /*0918*/ 	.word	0x00016830
        /*091c*/ 	.short	0x010a
        /*091e*/ 	.byte	0x06
	.zero		1


	//   ....[28]....
        /*0920*/ 	.word	0x00005400
        /*0924*/ 	.word	0x000000ff
        /*0928*/ 	.word	0x00016850
        /*092c*/ 	.short	0x010a
        /*092e*/ 	.byte	0x06
	.zero		1


	//   ....[29]....
        /*0930*/ 	.word	0x00005440
        /*0934*/ 	.word	0x000000ff
        /*0938*/ 	.word	0x00016850
        /*093c*/ 	.short	0x010a
        /*093e*/ 	.byte	0x06
	.zero		1


	//   ....[30]....
        /*0940*/ 	.word	0x00005880
        /*0944*/ 	.word	0x00000007
        /*0948*/ 	.word	0x00000000
        /*094c*/ 	.short	0x0101
        /*094e*/ 	.byte	0x3f
	.zero		1


	//   ....[31]....
        /*0950*/ 	.word	0x00007400
        /*0954*/ 	.word	0x00000005
        /*0958*/ 	.word	0x00000000
        /*095c*/ 	.short	0x0101
        /*095e*/ 	.byte	0x3f
	.zero		1


	//   ....[32]....
        /*0960*/ 	.word	0x00008220
        /*0964*/ 	.word	0x000000ff
        /*0968*/ 	.word	0x00016830
        /*096c*/ 	.short	0x010a
        /*096e*/ 	.byte	0x06
	.zero		1


	//   ....[33]....
        /*0970*/ 	.word	0x00008260
        /*0974*/ 	.word	0x000000ff
        /*0978*/ 	.word	0x00016830
        /*097c*/ 	.short	0x010a
        /*097e*/ 	.byte	0x06
	.zero		1


	//   ....[34]....
        /*0980*/ 	.word	0x00008460
        /*0984*/ 	.word	0x000000ff
        /*0988*/ 	.word	0x00016850
        /*098c*/ 	.short	0x010a
        /*098e*/ 	.byte	0x06
	.zero		1


	//   ....[35]....
        /*0990*/ 	.word	0x000084a0
        /*0994*/ 	.word	0x000000ff
        /*0998*/ 	.word	0x00016850
        /*099c*/ 	.short	0x010a
        /*099e*/ 	.byte	0x06
	.zero		1


	//   ....[36]....
        /*09a0*/ 	.word	0x00009500
        /*09a4*/ 	.word	0x0000001b
        /*09a8*/ 	.word	0x00000000
        /*09ac*/ 	.short	0x0101
        /*09ae*/ 	.byte	0x3f
	.zero		1


	//   ....[37]....
        /*09b0*/ 	.word	0x000097c0
        /*09b4*/ 	.word	0x0000001f
        /*09b8*/ 	.word	0x00000000
        /*09bc*/ 	.short	0x0101
        /*09be*/ 	.byte	0x3f
	.zero		1


	//   ....[38]....
        /*09c0*/ 	.word	0x00009f50
        /*09c4*/ 	.word	0x000000ff
        /*09c8*/ 	.word	0x00016830
        /*09cc*/ 	.short	0x010a
        /*09ce*/ 	.byte	0x06
	.zero		1


	//   ....[39]....
        /*09d0*/ 	.word	0x00009f90
        /*09d4*/ 	.word	0x000000ff
        /*09d8*/ 	.word	0x00016830
        /*09dc*/ 	.short	0x010a
        /*09de*/ 	.byte	0x06
	.zero		1


	//   ....[40]....
        /*09e0*/ 	.word	0x0000a190
        /*09e4*/ 	.word	0x000000ff
        /*09e8*/ 	.word	0x00016850
        /*09ec*/ 	.short	0x010a
        /*09ee*/ 	.byte	0x06
	.zero		1


	//   ....[41]....
        /*09f0*/ 	.word	0x0000a1d0
        /*09f4*/ 	.word	0x000000ff
        /*09f8*/ 	.word	0x00016850
        /*09fc*/ 	.short	0x010a
        /*09fe*/ 	.byte	0x06
	.zero		1


	//   ....[42]....
        /*0a00*/ 	.word	0x0000a640
        /*0a04*/ 	.word	0x00000002
        /*0a08*/ 	.word	0x00000000
        /*0a0c*/ 	.short	0x0101
        /*0a0e*/ 	.byte	0x3f
	.zero		1


	//   ....[43]....
        /*0a10*/ 	.word	0x0000c400
        /*0a14*/ 	.word	0x0000001b
        /*0a18*/ 	.word	0x00000000
        /*0a1c*/ 	.short	0x0101
        /*0a1e*/ 	.byte	0x3f
	.zero		1


	//   ....[44]....
        /*0a20*/ 	.word	0x0000cc20
        /*0a24*/ 	.word	0x000000ff
        /*0a28*/ 	.word	0x00016850
        /*0a2c*/ 	.short	0x010a
        /*0a2e*/ 	.byte	0x05
	.zero		1


	//   ....[45]....
        /*0a30*/ 	.word	0x0000cc60
        /*0a34*/ 	.word	0x000000ff
        /*0a38*/ 	.word	0x00016850
        /*0a3c*/ 	.short	0x010a
        /*0a3e*/ 	.byte	0x05
	.zero		1


	//   ....[46]....
        /*0a40*/ 	.word	0x0000d190
        /*0a44*/ 	.word	0x00000009
        /*0a48*/ 	.word	0x00000000
        /*0a4c*/ 	.short	0x0101
        /*0a4e*/ 	.byte	0x3f
	.zero		1


	//   ....[47]....
        /*0a50*/ 	.word	0x0000e160
        /*0a54*/ 	.word	0x00000000
        /*0a58*/ 	.word	0x00000000
        /*0a5c*/ 	.short	0x0101
        /*0a5e*/ 	.byte	0x3f
	.zero		1


	//   ....[48]....
        /*0a60*/ 	.word	0x0000e7f0
        /*0a64*/ 	.word	0x00000006
        /*0a68*/ 	.word	0x00000000
        /*0a6c*/ 	.short	0x0101
        /*0a6e*/ 	.byte	0x3f
	.zero		1


	//   ....[49]....
        /*0a70*/ 	.word	0x00011c90
        /*0a74*/ 	.word	0x00000000
        /*0a78*/ 	.word	0x00016840
        /*0a7c*/ 	.short	0x010a
        /*0a7e*/ 	.byte	0x3f
	.zero		1


	//   ....[50]....
        /*0a80*/ 	.word	0x00012c80
        /*0a84*/ 	.word	0x00000011
        /*0a88*/ 	.word	0x00016800
        /*0a8c*/ 	.short	0x0107
        /*0a8e*/ 	.byte	0x3f
	.zero		1


	//   ....[51]....
        /*0a90*/ 	.word	0x00012d70
        /*0a94*/ 	.word	0x00000011
        /*0a98*/ 	.word	0x00016800
        /*0a9c*/ 	.short	0x0101
        /*0a9e*/ 	.byte	0x3f
	.zero		1


	//   ....[52]....
        /*0aa0*/ 	.word	0x00012d90
        /*0aa4*/ 	.word	0x00000011
        /*0aa8*/ 	.word	0x00016820
        /*0aac*/ 	.short	0x010a
        /*0aae*/ 	.byte	0x3f
	.zero		1


	//   ....[53]....
        /*0ab0*/ 	.word	0x00013170
        /*0ab4*/ 	.word	0x00000002
        /*0ab8*/ 	.word	0x00016840
        /*0abc*/ 	.short	0x010a
        /*0abe*/ 	.byte	0x3f
	.zero		1


	//   ....[54]....
        /*0ac0*/ 	.word	0x000133f0
        /*0ac4*/ 	.word	0x00000003
        /*0ac8*/ 	.word	0x00000060
        /*0acc*/ 	.short	0x010a
        /*0ace*/ 	.byte	0x3f
	.zero		1


	//   ....[55]....
        /*0ad0*/ 	.word	0x00013930
        /*0ad4*/ 	.word	0x00000002
        /*0ad8*/ 	.word	0x00016840
        /*0adc*/ 	.short	0x010a
        /*0ade*/ 	.byte	0x3f
	.zero		1


	//   ....[56]....
        /*0ae0*/ 	.word	0x00013bb0
        /*0ae4*/ 	.word	0x0000000a
        /*0ae8*/ 	.word	0x00000060
        /*0aec*/ 	.short	0x010a
        /*0aee*/ 	.byte	0x3f
	.zero		1


	//   ....[57]....
        /*0af0*/ 	.word	0x00014040
        /*0af4*/ 	.word	0x00000002
        /*0af8*/ 	.word	0x00016840
        /*0afc*/ 	.short	0x010a
        /*0afe*/ 	.byte	0x3f
	.zero		1


	//   ....[58]....
        /*0b00*/ 	.word	0x000142d0
        /*0b04*/ 	.word	0x00000007
        /*0b08*/ 	.word	0x00000060
        /*0b0c*/ 	.short	0x010a
        /*0b0e*/ 	.byte	0x3f
	.zero		1


	//   ....[59]....
        /*0b10*/ 	.word	0x00014710
        /*0b14*/ 	.word	0x00000003
        /*0b18*/ 	.word	0x00016860
        /*0b1c*/ 	.short	0x010a
        /*0b1e*/ 	.byte	0x3f
	.zero		1


	//   ....[60]....
        /*0b20*/ 	.word	0x00015a80
        /*0b24*/ 	.word	0x00000009
        /*0b28*/ 	.word	0x00016820
        /*0b2c*/ 	.short	0x010a
        /*0b2e*/ 	.byte	0x3f
	.zero		1


	//   ....[61]....
        /*0b30*/ 	.word	0x00015c20
        /*0b34*/ 	.word	0x00000007
        /*0b38*/ 	.word	0x00000000
        /*0b3c*/ 	.short	0x010a
        /*0b3e*/ 	.byte	0x3f
	.zero		1


	//   ....[62]....
        /*0b40*/ 	.word	0x00015c90
        /*0b44*/ 	.word	0x00000003
        /*0b48*/ 	.word	0x00000000
        /*0b4c*/ 	.short	0x010a
        /*0b4e*/ 	.byte	0x3f
	.zero		1


	//   ....[63]....
        /*0b50*/ 	.word	0x00015cf0
        /*0b54*/ 	.word	0x00000005
        /*0b58*/ 	.word	0x00000000
        /*0b5c*/ 	.short	0x010a
        /*0b5e*/ 	.byte	0x3f
	.zero		1


	//   ....[64]....
        /*0b60*/ 	.word	0x00015d20
        /*0b64*/ 	.word	0x00000003
        /*0b68*/ 	.word	0x00000000
        /*0b6c*/ 	.short	0x010a
        /*0b6e*/ 	.byte	0x3f
	.zero		1


	//   ....[65]....
        /*0b70*/ 	.word	0x00015d90
        /*0b74*/ 	.word	0x00000003
        /*0b78*/ 	.word	0x00016800
        /*0b7c*/ 	.short	0x010a
        /*0b7e*/ 	.byte	0x3f
	.zero		1


	//   ....[66]....
        /*0b80*/ 	.word	0x00015de0
        /*0b84*/ 	.word	0x00000003
        /*0b88*/ 	.word	0x00016830
        /*0b8c*/ 	.short	0x010a
        /*0b8e*/ 	.byte	0x3f
	.zero		1


	//   ....[67]....
        /*0b90*/ 	.word	0x00015e40
        /*0b94*/ 	.word	0x00000007
        /*0b98*/ 	.word	0x00016830
        /*0b9c*/ 	.short	0x010a
        /*0b9e*/ 	.byte	0x3f
	.zero		1


	//   ....[68]....
        /*0ba0*/ 	.word	0x00015ea0
        /*0ba4*/ 	.word	0x00000007
        /*0ba8*/ 	.word	0x00016850
        /*0bac*/ 	.short	0x010a
        /*0bae*/ 	.byte	0x3f
	.zero		1


	//   ....[69]....
        /*0bb0*/ 	.word	0x00015f00
        /*0bb4*/ 	.word	0x00000009
        /*0bb8*/ 	.word	0x00016830
        /*0bbc*/ 	.short	0x010a
        /*0bbe*/ 	.byte	0x3f
	.zero		1


	//   ....[70]....
        /*0bc0*/ 	.word	0x00015f60
        /*0bc4*/ 	.word	0x00000002
        /*0bc8*/ 	.word	0x00016850
        /*0bcc*/ 	.short	0x010a
        /*0bce*/ 	.byte	0x3f
	.zero		1


	//   ....[71]....
        /*0bd0*/ 	.word	0x00015fc0
        /*0bd4*/ 	.word	0x00000009
        /*0bd8*/ 	.word	0x00016830
        /*0bdc*/ 	.short	0x010a
        /*0bde*/ 	.byte	0x3f
	.zero		1


	//   ....[72]....
        /*0be0*/ 	.word	0x00016020
        /*0be4*/ 	.word	0x00000002
        /*0be8*/ 	.word	0x00016850
        /*0bec*/ 	.short	0x010a
        /*0bee*/ 	.byte	0x3f
	.zero		1


	//   ....[73]....
        /*0bf0*/ 	.word	0x00016080
        /*0bf4*/ 	.word	0x00000006
        /*0bf8*/ 	.word	0x00016850
        /*0bfc*/ 	.short	0x010a
        /*0bfe*/ 	.byte	0x3f
	.zero		1


	//   ....[74]....
        /*0c00*/ 	.word	0x00016220
        /*0c04*/ 	.word	0x00000000
        /*0c08*/ 	.word	0x00016840
        /*0c0c*/ 	.short	0x010a
        /*0c0e*/ 	.byte	0x3f
	.zero		1


	//   ....[75]....
        /*0c10*/ 	.word	0x00017170
        /*0c14*/ 	.word	0x00000011
        /*0c18*/ 	.word	0x00016820
        /*0c1c*/ 	.short	0x010a
        /*0c1e*/ 	.byte	0x3f
	.zero		1


	//   ....[76]....
        /*0c20*/ 	.word	0x000171c0
        /*0c24*/ 	.word	0x00000002
        /*0c28*/ 	.word	0x00016840
        /*0c2c*/ 	.short	0x010a
        /*0c2e*/ 	.byte	0x3f
	.zero		1


	//   ....[77]....
        /*0c30*/ 	.word	0x00017210
        /*0c34*/ 	.word	0x00000003
        /*0c38*/ 	.word	0x00000060
        /*0c3c*/ 	.short	0x010a
        /*0c3e*/ 	.byte	0x3f
	.zero		1


	//   ....[78]....
        /*0c40*/ 	.word	0x00017260
        /*0c44*/ 	.word	0x00000002
        /*0c48*/ 	.word	0x00016840
        /*0c4c*/ 	.short	0x010a
        /*0c4e*/ 	.byte	0x3f
	.zero		1


	//   ....[79]....
        /*0c50*/ 	.word	0x000172b0
        /*0c54*/ 	.word	0x0000000a
        /*0c58*/ 	.word	0x00000060
        /*0c5c*/ 	.short	0x010a
        /*0c5e*/ 	.byte	0x3f
	.zero		1


	//   ....[80]....
        /*0c60*/ 	.word	0x00017300
        /*0c64*/ 	.word	0x00000002
        /*0c68*/ 	.word	0x00016840
        /*0c6c*/ 	.short	0x010a
        /*0c6e*/ 	.byte	0x3f
	.zero		1


	//   ....[81]....
        /*0c70*/ 	.word	0x00017350
        /*0c74*/ 	.word	0x00000007
        /*0c78*/ 	.word	0x00000060
        /*0c7c*/ 	.short	0x010a
        /*0c7e*/ 	.byte	0x3f
	.zero		1


	//   ....[82]....
        /*0c80*/ 	.word	0x000173a0
        /*0c84*/ 	.word	0x00000003
        /*0c88*/ 	.word	0x00016860
        /*0c8c*/ 	.short	0x010a
        /*0c8e*/ 	.byte	0x3f
	.zero		1


	//   ....[83]....
        /*0c90*/ 	.word	0x00017dc0
        /*0c94*/ 	.word	0x00000009
        /*0c98*/ 	.word	0x00016820
        /*0c9c*/ 	.short	0x010a
        /*0c9e*/ 	.byte	0x3f
	.zero		1


	//   ....[84]....
        /*0ca0*/ 	.word	0x00017f60
        /*0ca4*/ 	.word	0x00000007
        /*0ca8*/ 	.word	0x00000000
        /*0cac*/ 	.short	0x010a
        /*0cae*/ 	.byte	0x3f
	.zero		1


	//   ....[85]....
        /*0cb0*/ 	.word	0x00017fb0
        /*0cb4*/ 	.word	0x00000003
        /*0cb8*/ 	.word	0x00000000
        /*0cbc*/ 	.short	0x010a
        /*0cbe*/ 	.byte	0x3f
	.zero		1


	//   ....[86]....
        /*0cc0*/ 	.word	0x00018000
        /*0cc4*/ 	.word	0x00000005
        /*0cc8*/ 	.word	0x00000000
        /*0ccc*/ 	.short	0x010a
        /*0cce*/ 	.byte	0x3f
	.zero		1


	//----- nvinfo : EIATTR_NUM_MBARRIERS
	.align		4
.L_1511:
        /*0cd0*/ 	.byte	0x03, 0x38
        /*0cd2*/ 	.short	0x0016


	//----- nvinfo : EIATTR_EXIT_INSTR_OFFSETS
	.align		4
        /*0cd4*/ 	.byte	0x04, 0x1c
        /*0cd6*/ 	.short	(.L_1513 - .L_1512)


	//   ....[0]....
.L_1512:
        /*0cd8*/ 	.word	0x00000a80


	//   ....[1]....
        /*0cdc*/ 	.word	0x0000f790


	//   ....[2]....
        /*0ce0*/ 	.word	0x00015d70


	//----- nvinfo : EIATTR_MAX_THREADS
	.align		4
.L_1513:
        /*0ce4*/ 	.byte	0x04, 0x05
        /*0ce6*/ 	.short	(.L_1515 - .L_1514)
.L_1514:
        /*0ce8*/ 	.word	0x00000200
        /*0cec*/ 	.word	0x00000001
        /*0cf0*/ 	.word	0x00000001


	//----- nvinfo : EIATTR_CRS_STACK_SIZE
	.align		4
.L_1515:
        /*0cf4*/ 	.byte	0x04, 0x1e
        /*0cf6*/ 	.short	(.L_1517 - .L_1516)
.L_1516:
        /*0cf8*/ 	.word	0x00000000


	//----- nvinfo : EIATTR_CBANK_PARAM_SIZE
	.align		4
.L_1517:
        /*0cfc*/ 	.byte	0x03, 0x19
        /*0cfe*/ 	.short	0x0af0


	//----- nvinfo : EIATTR_PARAM_CBANK
	.align		4
        /*0d00*/ 	.byte	0x04, 0x0a
        /*0d02*/ 	.short	(.L_1519 - .L_1518)
	.align		4
.L_1518:
        /*0d04*/ 	.word	index@(.nv.constant0._ZN7cutlass13device_kernelIN5flash11enable_sm90INS1_16FlashAttnFwdSm90INS1_25CollectiveMainloopFwdSm90ILi2EN4cute5tupleIJNS5_1CILi1EEES8_S8_EEENS6_IJNS7_ILi192EEENS7_ILi128EEENS7_ILi64EEEEEELi64ENS_6half_tEfNS_4arch4Sm90ELb0ELb1ELb0ELb1ELb0ELb0ELb0ELb1ELb1ELb1ELb1ELb0EEENS1_21CollectiveEpilogueFwdINS6_IJSA_SC_SB_EEES9_SE_SG_Li384ELb1ELb1ELb1ELb0EEENS1_36VarlenDynamicPersistentTileSchedulerILi192ELi128ELi384ELi128ELb1ELb1ELb1ELb1ELb0ELb1EEEEEEEEEvNT_6ParamsE)
        /*0d08*/ 	.short	0x0210
        /*0d0a*/ 	.short	0x0af0


	//----- nvinfo : EIATTR_SW_WAR
	.align		4
.L_1519:
        /*0d0c*/ 	.byte	0x04, 0x36
        /*0d0e*/ 	.short	(.L_1521 - .L_1520)
.L_1520:
        /*0d10*/ 	.word	0x00000008
.L_1521:


//--------------------- .nv.info._ZN7cutlass13device_kernelIN5flash11enable_sm90INS1_16FlashAttnFwdSm90INS1_25CollectiveMainloopFwdSm90ILi2EN4cute5tupleIJNS5_1CILi1EEES8_S8_EEENS6_IJNS7_ILi192EEENS7_ILi128EEENS7_ILi64EEEEEELi64ENS_6half_tEfNS_4arch4Sm90ELb0ELb1ELb0ELb1ELb0ELb1ELb0ELb1ELb1ELb1ELb1ELb0EEENS1_21CollectiveEpilogueFwdINS6_IJSA_SC_SB_EEES9_SE_SG_Li384ELb1ELb1ELb1ELb0EEENS1_36VarlenDynamicPersistentTileSchedulerILi192ELi128ELi384ELi128ELb1ELb1ELb1ELb1ELb0ELb1EEEEEEEEEvNT_6ParamsE --------------------------
	.section	.nv.info._ZN7cutlass13device_kernelIN5flash11enable_sm90INS1_16FlashAttnFwdSm90INS1_25CollectiveMainloopFwdSm90ILi2EN4cute5tupleIJNS5_1CILi1EEES8_S8_EEENS6_IJNS7_ILi192EEENS7_ILi128EEENS7_ILi64EEEEEELi64ENS_6half_tEfNS_4arch4Sm90ELb0ELb1ELb0ELb1ELb0ELb1ELb0ELb1ELb1ELb1ELb1ELb0EEENS1_21CollectiveEpilogueFwdINS6_IJSA_SC_SB_EEES9_SE_SG_Li384ELb1ELb1ELb1ELb0EEENS1_36VarlenDynamicPersistentTileSchedulerILi192ELi128ELi384ELi128ELb1ELb1ELb1ELb1ELb0ELb1EEEEEEEEEvNT_6ParamsE,"",@"SHT_CUDA_INFO"
	.sectionflags	@""
	.align	4


	//----- nvinfo : EIATTR_CUDA_API_VERSION
	.align		4
        /*0000*/ 	.byte	0x04, 0x37
        /*0002*/ 	.short	(.L_1523 - .L_1522)
.L_1522:
        /*0004*/ 	.word	0x00000082


	//----- nvinfo : EIATTR_KPARAM_INFO
	.align		4
.L_1523:
        /*0008*/ 	.byte	0x04, 0x17
        /*000a*/ 	.short	(.L_1525 - .L_1524)
.L_1524:
        /*000c*/ 	.word	0x00000000
        /*0010*/ 	.short	0x0000
        /*0012*/ 	.short	0x0070
        /*0014*/ 	.byte	0x00, 0xf0, 0x01, 0x2a


	//----- nvinfo : EIATTR_SPARSE_MMA_MASK
	.align		4
.L_1525:
        /*0018*/ 	.byte	0x03, 0x50
        /*001a*/ 	.short	0x0000


	//----- nvinfo : EIATTR_MAXREG_COUNT
	.align		4
        /*001c*/ 	.byte	0x03, 0x1b
        /*001e*/ 	.short	0x0080


	//----- nvinfo : EIATTR_NUM_BARRIERS
	.align		4
        /*0020*/ 	.byte	0x02, 0x4c
        /*0022*/ 	.byte	0x10
	.zero		1


	//----- nvinfo : EIATTR_EXTERNS
	.align		4
        /*0024*/ 	.byte	0x04, 0x0f
        /*0026*/ 	.short	(.L_1527 - .L_1526)


	//   ....[0]....
	.align		4
.L_1526:
        /*0028*/ 	.word	index@(__assertfail)


	//----- nvinfo : EIATTR_ANNOTATIONS
	.align		4
.L_1527:
        /*002c*/ 	.byte	0x04, 0x55
        /*002e*/ 	.short	(.L_1529 - .L_1528)


	//   ....[0]....
.L_1528:
        /* <DEDUP_REMOVED lines=81> */


	//----- nvinfo : EIATTR_MERCURY_ISA_VERSION
	.align		4
.L_1529:
        /*0530*/ 	.byte	0x03, 0x5f
        /*0532*/ 	.short	0x0101


	//----- nvinfo : EIATTR_UNUSED_LOAD_BYTE_OFFSET
	.align		4
        /*0534*/ 	.byte	0x04, 0x44
        /*0536*/ 	.short	(.L_1531 - .L_1530)


	//   ....[0]....
.L_1530:
        /*0538*/ 	.word	0x00000ae0
        /*053c*/ 	.word	0x0000fff0


	//   ....[1]....
        /*0540*/ 	.word	0x00015290
        /*0544*/ 	.word	0x0000fff0


	//----- nvinfo : EIATTR_INT_WARP_WIDE_INSTR_OFFSETS
	.align		4
.L_1531:
        /*0548*/ 	.byte	0x04, 0x31
        /*054a*/ 	.short	(.L_1533 - .L_1532)


	//   ....[0]....
.L_1532:
        /*054c*/ 	.word	0x00000180


	//   ....[1]....
        /*0550*/ 	.word	0x00000220


	//   ....[2]....
        /*0554*/ 	.word	0x00000290


	//   ....[3]....
        /*0558*/ 	.word	0x0001a910


	//   ....[4]....
        /*055c*/ 	.word	0x0001a9a0


	//   ....[5]....
        /*0560*/ 	.word	0x0001da00


	//   ....[6]....
        /*0564*/ 	.word	0x0001da90


	//----- nvinfo : EIATTR_COOP_GROUP_MASK_REGIDS
	.align		4
.L_1533:
        /*0568*/ 	.byte	0x04, 0x29
        /*056a*/ 	.short	(.L_1535 - .L_1534)


	//   ....[0]....
.L_1534:
        /*056c*/ 	.word	0xffffffff


	//   ....[1]....
        /*0570*/ 	.word	0xffffffff


	//   ....[2]....
        /*0574*/ 	.word	0xffffffff


	//   ....[3]....
        /*0578*/ 	.word	0xffffffff


	//   ....[4]....
        /*057c*/ 	.word	0xffffffff


	//   ....[5]....
        /*0580*/ 	.word	0xffffffff


	//   ....[6]....
        /*0584*/ 	.word	0xffffffff


	//   ....[7]....
        /*0588*/ 	.word	0xffffffff


	//   ....[8]....
        /*058c*/ 	.word	0xffffffff


	//   ....[9]....
        /*0590*/ 	.word	0xffffffff


	//   ....[10]....
        /*0594*/ 	.word	0xffffffff


	//   ....[11]....
        /*0598*/ 	.word	0xffffffff


	//   ....[12]....
        /*059c*/ 	.word	0xffffffff


	//   ....[13]....
        /*05a0*/ 	.word	0xffffffff


	//   ....[14]....
        /*05a4*/ 	.word	0xffffffff


	//   ....[15]....
        /*05a8*/ 	.word	0xffffffff


	//   ....[16]....
        /*05ac*/ 	.word	0xffffffff


	//   ....[17]....
        /*05b0*/ 	.word	0xffffffff


	//   ....[18]....
        /*05b4*/ 	.word	0xffffffff


	//   ....[19]....
        /*05b8*/ 	.word	0xffffffff


	//   ....[20]....
        /*05bc*/ 	.word	0xffffffff


	//   ....[21]....
        /*05c0*/ 	.word	0xffffffff


	//   ....[22]....
        /*05c4*/ 	.word	0xffffffff


	//   ....[23]....
        /*05c8*/ 	.word	0xffffffff


	//   ....[24]....
        /*05cc*/ 	.word	0xffffffff


	//   ....[25]....
        /*05d0*/ 	.word	0xffffffff


	//   ....[26]....
        /*05d4*/ 	.word	0xffffffff


	//   ....[27]....
        /*05d8*/ 	.word	0xffffffff


	//   ....[28]....
        /*05dc*/ 	.word	0xffffffff


	//   ....[29]....
        /*05e0*/ 	.word	0xffffffff


	//   ....[30]....
        /*05e4*/ 	.word	0xffffffff


	//   ....[31]....
        /*05e8*/ 	.word	0xffffffff


	//   ....[32]....
        /*05ec*/ 	.word	0xffffffff


	//   ....[33]....
        /*05f0*/ 	.word	0xffffffff


	//   ....[34]....
        /*05f4*/ 	.word	0xffffffff


	//   ....[35]....
        /*05f8*/ 	.word	0xffffffff


	//   ....[36]....
        /*05fc*/ 	.word	0xffffffff


	//   ....[37]....
        /*0600*/ 	.word	0xffffffff


	//   ....[38]....
        /*0604*/ 	.word	0xffffffff


	//   ....[39]....
        /*0608*/ 	.word	0xffffffff


	//   ....[40]....
        /*060c*/ 	.word	0xffffffff


	//   ....[41]....
        /*0610*/ 	.word	0xffffffff


	//   ....[42]....
        /*0614*/ 	.word	0xffffffff


	//   ....[43]....
        /*0618*/ 	.word	0xffffffff


	//   ....[44]....
        /*061c*/ 	.word	0xffffffff


	//   ....[45]....
        /*0620*/ 	.word	0xffffffff


	//   ....[46]....
        /*0624*/ 	.word	0xffffffff


	//   ....[47]....
        /*0628*/ 	.word	0xffffffff


	//   ....[48]....
        /*062c*/ 	.word	0xffffffff


	//   ....[49]....
        /*0630*/ 	.word	0xffffffff


	//   ....[50]....
        /*0634*/ 	.word	0xffffffff


	//   ....[51]....
        /*0638*/ 	.word	0xffffffff


	//   ....[52]....
        /*063c*/ 	.word	0xffffffff


	//   ....[53]....
        /*0640*/ 	.word	0xffffffff


	//   ....[54]....
        /*0644*/ 	.word	0xffffffff


	//   ....[55]....
        /*0648*/ 	.word	0xffffffff


	//   ....[56]....
        /*064c*/ 	.word	0xffffffff


	//   ....[57]....
        /*0650*/ 	.word	0xffffffff


	//   ....[58]....
        /*0654*/ 	.word	0xffffffff


	//   ....[59]....
        /*0658*/ 	.word	0xffffffff


	//   ....[60]....
        /*065c*/ 	.word	0xffffffff


	//   ....[61]....
        /*0660*/ 	.word	0xffffffff


	//   ....[62]....
        /*0664*/ 	.word	0xffffffff


	//   ....[63]....
        /*0668*/ 	.word	0xffffffff


	//   ....[64]....
        /*066c*/ 	.word	0xffffffff


	//   ....[65]....
        /*0670*/ 	.word	0xffffffff


	//   ....[66]....
        /*0674*/ 	.word	0xffffffff


	//   ....[67]....
        /*0678*/ 	.word	0xffffffff


	//   ....[68]....
        /*067c*/ 	.word	0xffffffff


	//   ....[69]....
        /*0680*/ 	.word	0xffffffff


	//   ....[70]....
        /*0684*/ 	.word	0xffffffff


	//   ....[71]....
        /*0688*/ 	.word	0xffffffff


	//   ....[72]....
        /*068c*/ 	.word	0xffffffff


	//   ....[73]....
        /*0690*/ 	.word	0xffffffff


	//   ....[74]....
        /*0694*/ 	.word	0xffffffff


	//   ....[75]....
        /*0698*/ 	.word	0xffffffff


	//   ....[76]....
        /*069c*/ 	.word	0xffffffff


	//   ....[77]....
        /*06a0*/ 	.word	0xffffffff


	//   ....[78]....
        /*06a4*/ 	.word	0xffffffff


	//   ....[79]....
        /*06a8*/ 	.word	0xffffffff


	//   ....[80]....
        /*06ac*/ 	.word	0xffffffff


	//   ....[81]....
        /*06b0*/ 	.word	0xffffffff


	//   ....[82]....
        /*06b4*/ 	.word	0xffffffff


	//   ....[83]....
        /*06b8*/ 	.word	0xffffffff


	//   ....[84]....
        /*06bc*/ 	.word	0xffffffff


	//   ....[85]....
        /*06c0*/ 	.word	0xffffffff


	//   ....[86]....
        /*06c4*/ 	.word	0xffffffff


	//   ....[87]....
        /*06c8*/ 	.word	0xffffffff


	//   ....[88]....
        /*06cc*/ 	.word	0xffffffff


	//   ....[89]....
        /*06d0*/ 	.word	0xffffffff


	//   ....[90]....
        /*06d4*/ 	.word	0xffffffff


	//   ....[91]....
        /*06d8*/ 	.word	0xffffffff


	//   ....[92]....
        /*06dc*/ 	.word	0xffffffff


	//   ....[93]....
        /*06e0*/ 	.word	0xffffffff


	//   ....[94]....
        /*06e4*/ 	.word	0xffffffff


	//   ....[95]....
        /*06e8*/ 	.word	0xffffffff


	//   ....[96]....
        /*06ec*/ 	.word	0xffffffff


	//   ....[97]....
        /*06f0*/ 	.word	0xffffffff


	//   ....[98]....
        /*06f4*/ 	.word	0xffffffff


	//   ....[99]....
        /*06f8*/ 	.word	0xffffffff


	//   ....[100]....
        /*06fc*/ 	.word	0xffffffff


	//   ....[101]....
        /*0700*/ 	.word	0xffffffff


	//   ....[102]....
        /*0704*/ 	.word	0xffffffff


	//   ....[103]....
        /*0708*/ 	.word	0xffffffff


	//   ....[104]....
        /*070c*/ 	.word	0xffffffff


	//   ....[105]....
        /*0710*/ 	.word	0xffffffff


	//   ....[106]....
        /*0714*/ 	.word	0xffffffff


	//   ....[107]....
        /*0718*/ 	.word	0xffffffff


	//   ....[108]....
        /*071c*/ 	.word	0xffffffff


	//   ....[109]....
        /*0720*/ 	.word	0xffffffff


	//   ....[110]....
        /*0724*/ 	.word	0xffffffff


	//   ....[111]....
        /*0728*/ 	.word	0xffffffff


	//   ....[112]....
        /*072c*/ 	.word	0xffffffff


	//   ....[113]....
        /*0730*/ 	.word	0xffffffff


	//   ....[114]....
        /*0734*/ 	.word	0xffffffff


	//   ....[115]....
        /*0738*/ 	.word	0xffffffff


	//   ....[116]....
        /*073c*/ 	.word	0xffffffff


	//   ....[117]....
        /*0740*/ 	.word	0xffffffff


	//   ....[118]....
        /*0744*/ 	.word	0xffffffff


	//   ....[119]....
        /*0748*/ 	.word	0xffffffff


	//   ....[120]....
        /*074c*/ 	.word	0xffffffff


	//   ....[121]....
        /*0750*/ 	.word	0xffffffff


	//   ....[122]....
        /*0754*/ 	.word	0xffffffff


	//   ....[123]....
        /*0758*/ 	.word	0xffffffff


	//   ....[124]....
        /*075c*/ 	.word	0xffffffff


	//   ....[125]....
        /*0760*/ 	.word	0xffffffff


	//   ....[126]....
        /*0764*/ 	.word	0xffffffff


	//   ....[127]....
        /*0768*/ 	.word	0xffffffff


	//   ....[128]....
        /*076c*/ 	.word	0xffffffff


	//   ....[129]....
        /*0770*/ 	.word	0xffffffff


	//   ....[130]....
        /*0774*/ 	.word	0xffffffff


	//   ....[131]....
        /*0778*/ 	.word	0xffffffff


	//   ....[132]....
        /*077c*/ 	.word	0xffffffff


	//   ....[133]....
        /*0780*/ 	.word	0xffffffff


	//   ....[134]....
        /*0784*/ 	.word	0xffffffff


	//   ....[135]....
        /*0788*/ 	.word	0xffffffff


	//   ....[136]....
        /*078c*/ 	.word	0x0500000f


	//   ....[137]....
        /*0790*/ 	.word	0x0500000f


	//   ....[138]....
        /*0794*/ 	.word	0x0500000f


	//   ....[139]....
        /*0798*/ 	.word	0x0500000f


	//   ....[140]....
        /*079c*/ 	.word	0x0500000f


	//   ....[141]....
        /*07a0*/ 	.word	0x0500000f


	//   ....[142]....
        /*07a4*/ 	.word	0x0500000f


	//   ....[143]....
        /*07a8*/ 	.word	0x0500000f


	//   ....[144]....
        /*07ac*/ 	.word	0x0500000f


	//   ....[145]....
        /*07b0*/ 	.word	0x0500000f


	//   ....[146]....
        /*07b4*/ 	.word	0x0500000f


	//   ....[147]....
        /*07b8*/ 	.word	0x0500000f


	//   ....[148]....
        /*07bc*/ 	.word	0x0500000f


	//   ....[149]....
        /*07c0*/ 	.word	0x0500000f


	//   ....[150]....
        /*07c4*/ 	.word	0x0500000f


	//   ....[151]....
        /*07c8*/ 	.word	0x0500000f


	//   ....[152]....
        /*07cc*/ 	.word	0x0500000f


	//   ....[153]....
        /*07d0*/ 	.word	0x0500000f


	//   ....[154]....
        /*07d4*/ 	.word	0x0500000f


	//   ....[155]....
        /*07d8*/ 	.word	0x0500000f


	//   ....[156]....
        /*07dc*/ 	.word	0x0500000f


	//   ....[157]....
        /*07e0*/ 	.word	0x0500000f


	//   ....[158]....
        /*07e4*/ 	.word	0x0500000f


	//   ....[159]....
        /*07e8*/ 	.word	0x0500000f


	//   ....[160]....
        /*07ec*/ 	.word	0x0500000f


	//   ....[161]....
        /*07f0*/ 	.word	0x0500000f


	//   ....[162]....
        /*07f4*/ 	.word	0x0500000f


	//   ....[163]....
        /*07f8*/ 	.word	0x0500000f


	//   ....[164]....
        /*07fc*/ 	.word	0x0500000f


	//   ....[165]....
        /*0800*/ 	.word	0x0500000f


	//   ....[166]....
        /*0804*/ 	.word	0x0500000f


	//   ....[167]....
        /*0808*/ 	.word	0x0500000f


	//   ....[168]....
        /*080c*/ 	.word	0x0500000f


	//   ....[169]....
        /*0810*/ 	.word	0x0500000f


	//   ....[170]....
        /*0814*/ 	.word	0x0500000f


	//   ....[171]....
        /*0818*/ 	.word	0x0500000f


	//   ....[172]....
        /*081c*/ 	.word	0x0500000f


	//   ....[173]....
        /*0820*/ 	.word	0x0500000f


	//   ....[174]....
        /*0824*/ 	.word	0x0500000f


	//   ....[175]....
        /*0828*/ 	.word	0x0500000f


	//   ....[176]....
        /*082c*/ 	.word	0x0500000f


	//   ....[177]....
        /*0830*/ 	.word	0x0500000f


	//   ....[178]....
        /*0834*/ 	.word	0x0500000f


	//   ....[179]....
        /*0838*/ 	.word	0x0500000f


	//   ....[180]....
        /*083c*/ 	.word	0x0500000f


	//   ....[181]....
        /*0840*/ 	.word	0x0500000f


	//   ....[182]....
        /*0844*/ 	.word	0x0500000f


	//   ....[183]....
        /*0848*/ 	.word	0x0500000f


	//   ....[184]....
        /*084c*/ 	.word	0x0500000f


	//   ....[185]....
        /*0850*/ 	.word	0x0500000f


	//   ....[186]....
        /*0854*/ 	.word	0x0500000f


	//   ....[187]....
        /*0858*/ 	.word	0x0500000f


	//   ....[188]....
        /*085c*/ 	.word	0x0500000f


	//   ....[189]....
        /*0860*/ 	.word	0x0500000f


	//   ....[190]....
        /*0864*/ 	.word	0x0500000f


	//   ....[191]....
        /*0868*/ 	.word	0x0500000f


	//   ....[192]....
        /*086c*/ 	.word	0x0500000f


	//   ....[193]....
        /*0870*/ 	.word	0x0500000f


	//   ....[194]....
        /*0874*/ 	.word	0x0500000f


	//   ....[195]....
        /*0878*/ 	.word	0x0500000f


	//   ....[196]....
        /*087c*/ 	.word	0x0500000f


	//   ....[197]....
        /*0880*/ 	.word	0x0500000f


	//   ....[198]....
        /*0884*/ 	.word	0x0500000f


	//   ....[199]....
        /*0888*/ 	.word	0x0500000f


	//   ....[200]....
        /*088c*/ 	.word	0x0500000f


	//   ....[201]....
        /*0890*/ 	.word	0x0500000f


	//   ....[202]....
        /*0894*/ 	.word	0x0500000f


	//   ....[203]....
        /*0898*/ 	.word	0x0500000f


	//   ....[204]....
        /*089c*/ 	.word	0x0500000f


	//   ....[205]....
        /*08a0*/ 	.word	0x0500000f


	//   ....[206]....
        /*08a4*/ 	.word	0x0500000f


	//   ....[207]....
        /*08a8*/ 	.word	0x0500000f


	//   ....[208]....
        /*08ac*/ 	.word	0x0500000f


	//   ....[209]....
        /*08b0*/ 	.word	0x0500000f


	//   ....[210]....
        /*08b4*/ 	.word	0x0500000f


	//   ....[211]....
        /*08b8*/ 	.word	0x0500000f


	//   ....[212]....
        /*08bc*/ 	.word	0x0500000f


	//   ....[213]....
        /*08c0*/ 	.word	0x0500000f


	//   ....[214]....
        /*08c4*/ 	.word	0x0500000f


	//   ....[215]....
        /*08c8*/ 	.word	0x0500000f


	//   ....[216]....
        /*08cc*/ 	.word	0x0500000f


	//   ....[217]....
        /*08d0*/ 	.word	0x0500000f


	//----- nvinfo : EIATTR_COOP_GROUP_INSTR_OFFSETS
	.align		4
.L_1535:
        /*08d4*/ 	.byte	0x04, 0x28
        /*08d6*/ 	.short	(.L_1537 - .L_1536)


	//   ....[0]....
.L_1536:
        /*08d8*/ 	.word	0x00000060


	//   ....[1]....
        /*08dc*/ 	.word	0x00000190


	//   ....[2]....
        /*08e0*/ 	.word	0x00000240


	//   ....[3]....
        /*08e4*/ 	.word	0x00000400


	//   ....[4]....
        /*08e8*/ 	.word	0x00000560


	//   ....[5]....
        /*08ec*/ 	.word	0x00000680


	//   ....[6]....
        /*08f0*/ 	.word	0x000007e0


	//   ....[7]....
        /*08f4*/ 	.word	0x000063e0


	//   ....[8]....
        /*08f8*/ 	.word	0x00006bb0


	//   ....[9]....
        /*08fc*/ 	.word	0x00006bc0


	//   ....[10]....
        /*0900*/ 	.word	0x00006bd0


	//   ....[11]....
        /*0904*/ 	.word	0x00006be0


	//   ....[12]....
        /*0908*/ 	.word	0x00006ee0


	//   ....[13]....
        /*090c*/ 	.word	0x00006ef0


	//   ....[14]....
        /*0910*/ 	.word	0x00006f00


	//   ....[15]....
        /*0914*/ 	.word	0x00006f10


	//   ....[16]....
        /*0918*/ 	.word	0x000081e0


	//   ....[17]....
        /*091c*/ 	.word	0x00008200


	//   ....[18]....
        /*0920*/ 	.word	0x00008210


	//   ....[19]....
        /*0924*/ 	.word	0x00008220


	//   ....[20]....
        /*0928*/ 	.word	0x00008330


	//   ....[21]....
        /*092c*/ 	.word	0x00008340


	//   ....[22]....
        /*0930*/ 	.word	0x00008350


	//   ....[23]....
        /*0934*/ 	.word	0x000083d0


	//   ....[24]....
        /*0938*/ 	.word	0x00009a10


	//   ....[25]....
        /*093c*/ 	.word	0x00009c80


	//   ....[26]....
        /*0940*/ 	.word	0x0000aec0


	//   ....[27]....
        /*0944*/ 	.word	0x0000af70


	//   ....[28]....
        /*0948*/ 	.word	0x0000b8e0


	//   ....[29]....
        /*094c*/ 	.word	0x0000b940


	//   ....[30]....
        /*0950*/ 	.word	0x0000d130


	//   ....[31]....
        /*0954*/ 	.word	0x0000d390


	//   ....[32]....
        /*0958*/ 	.word	0x0000dd80


	//   ....[33]....
        /*095c*/ 	.word	0x0000dda0


	//   ....[34]....
        /*0960*/ 	.word	0x0000ed00


	//   ....[35]....
        /*0964*/ 	.word	0x0000ed20


	//   ....[36]....
        /*0968*/ 	.word	0x00010290


	//   ....[37]....
        /*096c*/ 	.word	0x000102c0


	//   ....[38]....
        /*0970*/ 	.word	0x00010790


	//   ....[39]....
        /*0974*/ 	.word	0x000108d0


	//   ....[40]....
        /*0978*/ 	.word	0x00012330


	//   ....[41]....
        /*097c*/ 	.word	0x00012550


	//   ....[42]....
        /*0980*/ 	.word	0x00012f30


	//   ....[43]....
        /*0984*/ 	.word	0x00012f60


	//   ....[44]....
        /*0988*/ 	.word	0x00013d00


	//   ....[45]....
        /*098c*/ 	.word	0x00013d70


	//   ....[46]....
        /*0990*/ 	.word	0x00014a90


	//   ....[47]....
        /*0994*/ 	.word	0x00014ac0


	//   ....[48]....
        /*0998*/ 	.word	0x00014e40


	//   ....[49]....
        /*099c*/ 	.word	0x00014e50


	//   ....[50]....
        /*09a0*/ 	.word	0x00015b80


	//   ....[51]....
        /*09a4*/ 	.word	0x00015ba0


	//   ....[52]....
        /*09a8*/ 	.word	0x00015bb0


	//   ....[53]....
        /*09ac*/ 	.word	0x00015bc0


	//   ....[54]....
        /*09b0*/ 	.word	0x00016100


	//   ....[55]....
        /*09b4*/ 	.word	0x00016140


	//   ....[56]....
        /*09b8*/ 	.word	0x00016170


	//   ....[57]....
        /*09bc*/ 	.word	0x000161a0


	//   ....[58]....
        /*09c0*/ 	.word	0x000161c0


	//   ....[59]....
        /*09c4*/ 	.word	0x000161d0


	//   ....[60]....
        /*09c8*/ 	.word	0x00016220


	//   ....[61]....
        /*09cc*/ 	.word	0x00016270


	//   ....[62]....
        /*09d0*/ 	.word	0x000166f0


	//   ....[63]....
        /*09d4*/ 	.word	0x00016700


	//   ....[64]....
        /*09d8*/ 	.word	0x00016980


	//   ....[65]....
        /*09dc*/ 	.word	0x00016990


	//   ....[66]....
        /*09e0*/ 	.word	0x00017470


	//   ....[67]....
        /*09e4*/ 	.word	0x000174a0


	//   ....[68]....
        /*09e8*/ 	.word	0x000174c0


	//   ....[69]....
        /*09ec*/ 	.word	0x000174f0


	//   ....[70]....
        /*09f0*/ 	.word	0x00017520


	//   ....[71]....
        /*09f4*/ 	.word	0x00017530


	//   ....[72]....
        /*09f8*/ 	.word	0x00017570


	//   ....[73]....
        /*09fc*/ 	.word	0x000175b0


	//   ....[74]....
        /*0a00*/ 	.word	0x00017720


	//   ....[75]....
        /*0a04*/ 	.word	0x00017920


	//   ....[76]....
        /*0a08*/ 	.word	0x00017950


	//   ....[77]....
        /*0a0c*/ 	.word	0x00017980


	//   ....[78]....
        /*0a10*/ 	.word	0x000179b0


	//   ....[79]....
        /*0a14*/ 	.word	0x000179e0


	//   ....[80]....
        /*0a18*/ 	.word	0x00017a10


	//   ....[81]....
        /*0a1c*/ 	.word	0x00017ba0


	//   ....[82]....
        /*0a20*/ 	.word	0x00017bd0


	//   ....[83]....
        /*0a24*/ 	.word	0x00017c00


	//   ....[84]....
        /*0a28*/ 	.word	0x00017c30


	//   ....[85]....
        /*0a2c*/ 	.word	0x00017c60


	//   ....[86]....
        /*0a30*/ 	.word	0x00017c90


	//   ....[87]....
        /*0a34*/ 	.word	0x00017d20


	//   ....[88]....
        /*0a38*/ 	.word	0x00017d50


	//   ....[89]....
        /*0a3c*/ 	.word	0x00017d60


	//   ....[90]....
        /*0a40*/ 	.word	0x00017da0


	//   ....[91]....
        /*0a44*/ 	.word	0x00019530


	//   ....[92]....
        /*0a48*/ 	.word	0x0001aea0


	//   ....[93]....
        /*0a4c*/ 	.word	0x0001ba10


	//   ....[94]....
        /*0a50*/ 	.word	0x0001ba30


	//   ....[95]....
        /*0a54*/ 	.word	0x0001ba50


	//   ....[96]....
        /*0a58*/ 	.word	0x0001bae0


	//   ....[97]....
        /*0a5c*/ 	.word	0x0001baf0


	//   ....[98]....
        /*0a60*/ 	.word	0x0001bb60


	//   ....[99]....
        /*0a64*/ 	.word	0x0001bb70


	//   ....[100]....
        /*0a68*/ 	.word	0x0001bbe0


	//   ....[101]....
        /*0a6c*/ 	.word	0x0001bbf0


	//   ....[102]....
        /*0a70*/ 	.word	0x0001bc60


	//   ....[103]....
        /*0a74*/ 	.word	0x0001bc70


	//   ....[104]....
        /*0a78*/ 	.word	0x0001bce0


	//   ....[105]....
        /*0a7c*/ 	.word	0x0001bcf0


	//   ....[106]....
        /*0a80*/ 	.word	0x0001bd60


	//   ....[107]....
        /*0a84*/ 	.word	0x0001bd70


	//   ....[108]....
        /*0a88*/ 	.word	0x0001bd80


	//   ....[109]....
        /*0a8c*/ 	.word	0x0001bdc0


	//   ....[110]....
        /*0a90*/ 	.word	0x0001be20


	//   ....[111]....
        /*0a94*/ 	.word	0x0001bef0


	//   ....[112]....
        /*0a98*/ 	.word	0x0001bf00


	//   ....[113]....
        /*0a9c*/ 	.word	0x0001bf70


	//   ....[114]....
        /*0aa0*/ 	.word	0x0001bf80


	//   ....[115]....
        /*0aa4*/ 	.word	0x0001bfc0


	//   ....[116]....
        /*0aa8*/ 	.word	0x0001bfe0


	//   ....[117]....
        /*0aac*/ 	.word	0x0001df80


	//   ....[118]....
        /*0ab0*/ 	.word	0x0001dfb0


	//   ....[119]....
        /*0ab4*/ 	.word	0x0001e010


	//   ....[120]....
        /*0ab8*/ 	.word	0x0001e040


	//   ....[121]....
        /*0abc*/ 	.word	0x0001e070


	//   ....[122]....
        /*0ac0*/ 	.word	0x0001e0a0


	//   ....[123]....
        /*0ac4*/ 	.word	0x0001e0d0


	//   ....[124]....
        /*0ac8*/ 	.word	0x0001e100


	//   ....[125]....
        /*0acc*/ 	.word	0x0001e2a0


	//   ....[126]....
        /*0ad0*/ 	.word	0x0001e2d0


	//   ....[127]....
        /*0ad4*/ 	.word	0x0001e300


	//   ....[128]....
        /*0ad8*/ 	.word	0x0001e330


	//   ....[129]....
        /*0adc*/ 	.word	0x0001e360


	//   ....[130]....
        /*0ae0*/ 	.word	0x0001e390


	//   ....[131]....
        /*0ae4*/ 	.word	0x0001e450


	//   ....[132]....
        /*0ae8*/ 	.word	0x0001e470


	//   ....[133]....
        /*0aec*/ 	.word	0x0001e490


	//   ....[134]....
        /*0af0*/ 	.word	0x0001e4f0


	//   ....[135]....
        /*0af4*/ 	.word	0x0001ef10


	//   ....[136]....
        /*0af8*/ 	.word	0x0001f370


	//   ....[137]....
        /*0afc*/ 	.word	0x0001f420


	//   ....[138]....
        /*0b00*/ 	.word	0x0001f4b0


	//   ....[139]....
        /*0b04*/ 	.word	0x0001f500


	//   ....[140]....
        /*0b08*/ 	.word	0x0001f550


	//   ....[141]....
        /*0b0c*/ 	.word	0x0001f5e0


	//   ....[142]....
        /*0b10*/ 	.word	0x0001f670


	//   ....[143]....
        /*0b14*/ 	.word	0x0001f6c0


	//   ....[144]....
        /*0b18*/ 	.word	0x0001f710


	//   ....[145]....
        /*0b1c*/ 	.word	0x0001f800


	//   ....[146]....
        /*0b20*/ 	.word	0x0001f8b0


	//   ....[147]....
        /*0b24*/ 	.word	0x0001f930


	//   ....[148]....
        /*0b28*/ 	.word	0x0001f9c0


	//   ....[149]....
        /*0b2c*/ 	.word	0x0001fae0


	//   ....[150]....
        /*0b30*/ 	.word	0x0001fc00


	//   ....[151]....
        /*0b34*/ 	.word	0x0001fcd0


	//   ....[152]....
        /*0b38*/ 	.word	0x0001fd20


	//   ....[153]....
        /*0b3c*/ 	.word	0x00020080


	//   ....[154]....
        /*0b40*/ 	.word	0x000200e0


	//   ....[155]....
        /*0b44*/ 	.word	0x000201a0


	//   ....[156]....
        /*0b48*/ 	.word	0x00020230


	//   ....[157]....
        /*0b4c*/ 	.word	0x00020290


	//   ....[158]....
        /*0b50*/ 	.word	0x00020300


	//   ....[159]....
        /*0b54*/ 	.word	0x00020360


	//   ....[160]....
        /*0b58*/ 	.word	0x00020410


	//   ....[161]....
        /*0b5c*/ 	.word	0x00020490


	//   ....[162]....
        /*0b60*/ 	.word	0x000204e0


	//   ....[163]....
        /*0b64*/ 	.word	0x00020570


	//   ....[164]....
        /*0b68*/ 	.word	0x00020600


	//   ....[165]....
        /*0b6c*/ 	.word	0x000206a0


	//   ....[166]....
        /*0b70*/ 	.word	0x00020740


	//   ....[167]....
        /*0b74*/ 	.word	0x000207a0


	//   ....[168]....
        /*0b78*/ 	.word	0x00020830


	//   ....[169]....
        /*0b7c*/ 	.word	0x00020890


	//   ....[170]....
        /*0b80*/ 	.word	0x00020900


	//   ....[171]....
        /*0b84*/ 	.word	0x00020960


	//   ....[172]....
        /*0b88*/ 	.word	0x00020a10


	//   ....[173]....
        /*0b8c*/ 	.word	0x00020ad0


	//   ....[174]....
        /*0b90*/ 	.word	0x00020db0


	//   ....[175]....
        /*0b94*/ 	.word	0x00020f90


	//   ....[176]....
        /*0b98*/ 	.word	0x00020fe0


	//   ....[177]....
        /*0b9c*/ 	.word	0x00021040


	//   ....[178]....
        /*0ba0*/ 	.word	0x00021120


	//   ....[179]....
        /*0ba4*/ 	.word	0x00021180


	//   ....[180]....
        /*0ba8*/ 	.word	0x00021260


	//   ....[181]....
        /*0bac*/ 	.word	0x000212c0


	//   ....[182]....
        /*0bb0*/ 	.word	0x000213a0


	//   ....[183]....
        /*0bb4*/ 	.word	0x00021400


	//   ....[184]....
        /*0bb8*/ 	.word	0x000214e0


	//   ....[185]....
        /*0bbc*/ 	.word	0x00021540


	//   ....[186]....
        /*0bc0*/ 	.word	0x00021620


	//   ....[187]....
        /*0bc4*/ 	.word	0x00021680


	//   ....[188]....
        /*0bc8*/ 	.word	0x00021760


	//   ....[189]....
        /*0bcc*/ 	.word	0x000217c0


	//   ....[190]....
        /*0bd0*/ 	.word	0x000218b0


	//   ....[191]....
        /*0bd4*/ 	.word	0x00021920


	//   ....[192]....
        /*0bd8*/ 	.word	0x00021a00


	//   ....[193]....
        /*0bdc*/ 	.word	0x00021a60


	//   ....[194]....
        /*0be0*/ 	.word	0x00021b50


	//   ....[195]....
        /*0be4*/ 	.word	0x00021bb0


	//   ....[196]....
        /*0be8*/ 	.word	0x00021c80


	//   ....[197]....
        /*0bec*/ 	.word	0x00021ce0


	//   ....[198]....
        /*0bf0*/ 	.word	0x00021da0


	//   ....[199]....
        /*0bf4*/ 	.word	0x000220c0


	//   ....[200]....
        /*0bf8*/ 	.word	0x00022160


	//   ....[201]....
        /*0bfc*/ 	.word	0x000222d0


	//   ....[202]....
        /*0c00*/ 	.word	0x00022340


	//   ....[203]....
        /*0c04*/ 	.word	0x000223b0


	//   ....[204]....
        /*0c08*/ 	.word	0x00022420


	//   ....[205]....
        /*0c0c*/ 	.word	0x00022490


	//   ....[206]....
        /*0c10*/ 	.word	0x00022510


	//   ....[207]....
        /*0c14*/ 	.word	0x00022590


	//   ....[208]....
        /*0c18*/ 	.word	0x00022620


	//   ....[209]....
        /*0c1c*/ 	.word	0x00022690


	//   ....[210]....
        /*0c20*/ 	.word	0x00022700


	//   ....[211]....
        /*0c24*/ 	.word	0x00022770


	//   ....[212]....
        /*0c28*/ 	.word	0x000227f0


	//   ....[213]....
        /*0c2c*/ 	.word	0x00022860


	//   ....[214]....
        /*0c30*/ 	.word	0x00022910


	//   ....[215]....
        /*0c34*/ 	.word	0x00022960


	//   ....[216]....
        /*0c38*/ 	.word	0x000229f0


	//   ....[217]....
        /*0c3c*/ 	.word	0x00022b20


	//----- nvinfo : EIATTR_REG_RECONFIG
	.align		4
.L_1537:
        /*0c40*/ 	.byte	0x01, 0x54
	.zero		2


	//----- nvinfo : EIATTR_SYSCALL_OFFSETS
	.align		4
        /*0c44*/ 	.byte	0x04, 0x46
        /*0c46*/ 	.short	(.L_1539 - .L_1538)


	//   ....[0]....
.L_1538:
        /*0c48*/ 	.word	0x00001e80


	//   ....[1]....
        /*0c4c*/ 	.word	0x00001fd0


	//   ....[2]....
        /*0c50*/ 	.word	0x000065b0


	//   ....[3]....
        /*0c54*/ 	.word	0x000068d0


	//   ....[4]....
        /*0c58*/ 	.word	0x0001ab00


	//   ....[5]....
        /*0c5c*/ 	.word	0x0001ac50


	//   ....[6]....
        /*0c60*/ 	.word	0x0001ad40


	//   ....[7]....
        /*0c64*/ 	.word	0x0001b520


	//----- nvinfo : EIATTR_MBARRIER_INSTR_OFFSETS
	.align		4
.L_1539:
        /*0c68*/ 	.byte	0x04, 0x39
        /*0c6a*/ 	.short	(.L_1541 - .L_1540)


	//   ....[0]....
.L_1540:
        /*0c6c*/ 	.word	0x000002b0
        /*0c70*/ 	.word	0x000000ff
        /*0c74*/ 	.word	0x00016800
        /*0c78*/ 	.short	0x0100
        /*0c7a*/ 	.byte	0x08
	.zero		1


	//   ....[1]....
        /*0c7c*/ 	.word	0x000002c0
        /*0c80*/ 	.word	0x000000ff
        /*0c84*/ 	.word	0x00016820
        /*0c88*/ 	.short	0x0100
        /*0c8a*/ 	.byte	0x08
	.zero		1


	//   ....[2]....
        /*0c8c*/ 	.word	0x000003b0
        /*0c90*/ 	.word	0x000000ff
        /*0c94*/ 	.word	0x00016830
        /*0c98*/ 	.short	0x0100
        /*0c9a*/ 	.byte	0x08
	.zero		1


	//   ....[3]....
        /*0c9c*/ 	.word	0x000003c0
        /*0ca0*/ 	.word	0x000000ff
        /*0ca4*/ 	.word	0x00016840
        /*0ca8*/ 	.short	0x0100
        /*0caa*/ 	.byte	0x08
	.zero		1


	//   ....[4]....
        /*0cac*/ 	.word	0x000003d0
        /*0cb0*/ 	.word	0x000000ff
        /*0cb4*/ 	.word	0x00016838
        /*0cb8*/ 	.short	0x0100
        /*0cba*/ 	.byte	0x08
	.zero		1


	//   ....[5]....
        /*0cbc*/ 	.word	0x000003e0
        /*0cc0*/ 	.word	0x000000ff
        /*0cc4*/ 	.word	0x00016848
        /*0cc8*/ 	.short	0x0100
        /*0cca*/ 	.byte	0x08
	.zero		1


	//   ....[6]....
        /*0ccc*/ 	.word	0x00000510
        /*0cd0*/ 	.word	0x000000ff
        /*0cd4*/ 	.word	0x00016850
        /*0cd8*/ 	.short	0x0100
        /*0cda*/ 	.byte	0x08
	.zero		1


	//   ....[7]....
        /*0cdc*/ 	.word	0x00000520
        /*0ce0*/ 	.word	0x000000ff
        /*0ce4*/ 	.word	0x00016860
        /*0ce8*/ 	.short	0x0100
        /*0cea*/ 	.byte	0x08
	.zero		1


	//   ....[8]....
        /*0cec*/ 	.word	0x00000530
        /*0cf0*/ 	.word	0x000000ff
        /*0cf4*/ 	.word	0x00016858
        /*0cf8*/ 	.short	0x0100
        /*0cfa*/ 	.byte	0x08
	.zero		1


	//   ....[9]....
        /*0cfc*/ 	.word	0x00000540
        /*0d00*/ 	.word	0x000000ff
        /*0d04*/ 	.word	0x00016868
        /*0d08*/ 	.short	0x0100
        /*0d0a*/ 	.byte	0x08
	.zero		1


	//   ....[10]....
        /*0d0c*/ 	.word	0x00000630
        /*0d10*/ 	.word	0x000000ff
        /*0d14*/ 	.word	0x00016870
        /*0d18*/ 	.short	0x0100
        /*0d1a*/ 	.byte	0x06
	.zero		1


	//   ....[11]....
        /*0d1c*/ 	.word	0x00000640
        /*0d20*/ 	.word	0x000000ff
        /*0d24*/ 	.word	0x00016880
        /*0d28*/ 	.short	0x0100
        /*0d2a*/ 	.byte	0x06
	.zero		1


	//   ....[12]....
        /*0d2c*/ 	.word	0x00000650
        /*0d30*/ 	.word	0x000000ff
        /*0d34*/ 	.word	0x00016878
        /*0d38*/ 	.short	0x0100
        /*0d3a*/ 	.byte	0x06
	.zero		1


	//   ....[13]....
        /*0d3c*/ 	.word	0x00000660
        /*0d40*/ 	.word	0x000000ff
        /*0d44*/ 	.word	0x00016888
        /*0d48*/ 	.short	0x0100
        /*0d4a*/ 	.byte	0x06
	.zero		1


	//   ....[14]....
        /*0d4c*/ 	.word	0x00000790
        /*0d50*/ 	.word	0x000000ff
        /*0d54*/ 	.word	0x00016890
        /*0d58*/ 	.short	0x0100
        /*0d5a*/ 	.byte	0x08
	.zero		1


	//   ....[15]....
        /*0d5c*/ 	.word	0x000007a0
        /*0d60*/ 	.word	0x000000ff
        /*0d64*/ 	.word	0x000168a0
        /*0d68*/ 	.short	0x0100
        /*0d6a*/ 	.byte	0x08
	.zero		1


	//   ....[16]....
        /*0d6c*/ 	.word	0x000007b0
        /*0d70*/ 	.word	0x000000ff
        /*0d74*/ 	.word	0x00016898
        /*0d78*/ 	.short	0x0100
        /*0d7a*/ 	.byte	0x08
	.zero		1


	//   ....[17]....
        /*0d7c*/ 	.word	0x000007c0
        /*0d80*/ 	.word	0x000000ff
        /*0d84*/ 	.word	0x000168a8
        /*0d88*/ 	.short	0x0100
        /*0d8a*/ 	.byte	0x08
	.zero		1


	//   ....[18]....
        /*0d8c*/ 	.word	0x000008f0
        /*0d90*/ 	.word	0x000000ff
        /*0d94*/ 	.word	0x000168b0
        /*0d98*/ 	.short	0x0100
        /*0d9a*/ 	.byte	0x08
	.zero		1


	//   ....[19]....
        /*0d9c*/ 	.word	0x00000900
        /*0da0*/ 	.word	0x000000ff
        /*0da4*/ 	.word	0x000168c0
        /*0da8*/ 	.short	0x0100
        /*0daa*/ 	.byte	0x08
	.zero		1


	//   ....[20]....
        /*0dac*/ 	.word	0x00000910
        /*0db0*/ 	.word	0x000000ff
        /*0db4*/ 	.word	0x000168b8
        /*0db8*/ 	.short	0x0100
        /*0dba*/ 	.byte	0x08
	.zero		1


	//   ....[21]....
        /*0dbc*/ 	.word	0x00000920
        /*0dc0*/ 	.word	0x000000ff
        /*0dc4*/ 	.word	0x000168c8
        /*0dc8*/ 	.short	0x0100
        /*0dca*/ 	.byte	0x08
	.zero		1


	//   ....[22]....
        /*0dcc*/ 	.word	0x00003130
        /*0dd0*/ 	.word	0x0000004d
        /*0dd4*/ 	.word	0x00016890
        /*0dd8*/ 	.short	0x010a
        /*0dda*/ 	.byte	0x3f
	.zero		1


	//   ....[23]....
        /*0ddc*/ 	.word	0x00004380
        /*0de0*/ 	.word	0x0000004d
        /*0de4*/ 	.word	0x00016890
        /*0de8*/ 	.short	0x010a
        /*0dea*/ 	.byte	0x3f
	.zero		1


	//   ....[24]....
        /*0dec*/ 	.word	0x00005480
        /*0df0*/ 	.word	0x0000004d
        /*0df4*/ 	.word	0x00016890
        /*0df8*/ 	.short	0x010a
        /*0dfa*/ 	.byte	0x3f
	.zero		1


	//   ....[25]....
        /*0dfc*/ 	.word	0x00005690
        /*0e00*/ 	.word	0x0000000c
        /*0e04*/ 	.word	0x00000000
        /*0e08*/ 	.short	0x0101
        /*0e0a*/ 	.byte	0x3f
	.zero		1


	//   ....[26]....
        /*0e0c*/ 	.word	0x000056d0
        /*0e10*/ 	.word	0x0000004d
        /*0e14*/ 	.word	0x000168b0
        /*0e18*/ 	.short	0x010a
        /*0e1a*/ 	.byte	0x3f
	.zero		1


	//   ....[27]....
        /*0e1c*/ 	.word	0x00005ab0
        /*0e20*/ 	.word	0x0000004d
        /*0e24*/ 	.word	0x00000000
        /*0e28*/ 	.short	0x0101
        /*0e2a*/ 	.byte	0x3f
	.zero		1


	//   ....[28]....
        /*0e2c*/ 	.word	0x00006650
        /*0e30*/ 	.word	0x00000010
        /*0e34*/ 	.word	0x00016800
        /*0e38*/ 	.short	0x010a
        /*0e3a*/ 	.byte	0x3f
	.zero		1


	//   ....[29]....
        /*0e3c*/ 	.word	0x000066a0
        /*0e40*/ 	.word	0x00000010
        /*0e44*/ 	.word	0x00016800
        /*0e48*/ 	.short	0x010a
        /*0e4a*/ 	.byte	0x3f
	.zero		1


	//   ....[30]....
        /*0e4c*/ 	.word	0x00007160
        /*0e50*/ 	.word	0x00000010
        /*0e54*/ 	.word	0x00016800
        /*0e58*/ 	.short	0x010a
        /*0e5a*/ 	.byte	0x3f
	.zero		1


	//   ....[31]....
        /*0e5c*/ 	.word	0x00008680
        /*0e60*/ 	.word	0x00000010
        /*0e64*/ 	.word	0x00016800
        /*0e68*/ 	.short	0x010a
        /*0e6a*/ 	.byte	0x3f
	.zero		1


	//   ....[32]....
        /*0e6c*/ 	.word	0x00009580
        /*0e70*/ 	.word	0x00000007
        /*0e74*/ 	.word	0x00016830
        /*0e78*/ 	.short	0x010a
        /*0e7a*/ 	.byte	0x3f
	.zero		1


	//   ....[33]....
        /*0e7c*/ 	.word	0x000095f0
        /*0e80*/ 	.word	0x00000007
        /*0e84*/ 	.word	0x00016830
        /*0e88*/ 	.short	0x010a
        /*0e8a*/ 	.byte	0x3f
	.zero		1


	//   ....[34]....
        /*0e8c*/ 	.word	0x00009aa0
        /*0e90*/ 	.word	0x00000000
        /*0e94*/ 	.word	0x00000000
        /*0e98*/ 	.short	0x0101
        /*0e9a*/ 	.byte	0x3f
	.zero		1


	//   ....[35]....
        /*0e9c*/ 	.word	0x0000c8b0
        /*0ea0*/ 	.word	0x00000009
        /*0ea4*/ 	.word	0x00016830
        /*0ea8*/ 	.short	0x010a
        /*0eaa*/ 	.byte	0x3f
	.zero		1


	//   ....[36]....
        /*0eac*/ 	.word	0x0000c900
        /*0eb0*/ 	.word	0x00000009
        /*0eb4*/ 	.word	0x00016830
        /*0eb8*/ 	.short	0x010a
        /*0eba*/ 	.byte	0x3f
	.zero		1


	//   ....[37]....
        /*0ebc*/ 	.word	0x0000cc30
        /*0ec0*/ 	.word	0x00000008
        /*0ec4*/ 	.word	0x00016850
        /*0ec8*/ 	.short	0x010a
        /*0eca*/ 	.byte	0x3f
	.zero		1


	//   ....[38]....
        /*0ecc*/ 	.word	0x0000cc70
        /*0ed0*/ 	.word	0x00000008
        /*0ed4*/ 	.word	0x00016850
        /*0ed8*/ 	.short	0x010a
        /*0eda*/ 	.byte	0x3f
	.zero		1


	//   ....[39]....
        /*0edc*/ 	.word	0x0000d170
        /*0ee0*/ 	.word	0x00000008
        /*0ee4*/ 	.word	0x00000000
        /*0ee8*/ 	.short	0x0101
        /*0eea*/ 	.byte	0x3f
	.zero		1


	//   ....[40]....
        /*0eec*/ 	.word	0x0000db70
        /*0ef0*/ 	.word	0x00000000
        /*0ef4*/ 	.word	0x00000000
        /*0ef8*/ 	.short	0x0101
        /*0efa*/ 	.byte	0x3f
	.zero		1


	//   ....[41]....
        /*0efc*/ 	.word	0x0000fb30
        /*0f00*/ 	.word	0x00000000
        /*0f04*/ 	.word	0x00016830
        /*0f08*/ 	.short	0x010a
        /*0f0a*/ 	.byte	0x3f
	.zero		1


	//   ....[42]....
        /*0f0c*/ 	.word	0x0000fb80
        /*0f10*/ 	.word	0x00000000
        /*0f14*/ 	.word	0x00016830
        /*0f18*/ 	.short	0x010a
        /*0f1a*/ 	.byte	0x3f
	.zero		1


	//   ....[43]....
        /*0f1c*/ 	.word	0x0000feb0
        /*0f20*/ 	.word	0x00000002
        /*0f24*/ 	.word	0x00016850
        /*0f28*/ 	.short	0x010a
        /*0f2a*/ 	.byte	0x3f
	.zero		1


	//   ....[44]....
        /*0f2c*/ 	.word	0x0000fef0
        /*0f30*/ 	.word	0x00000002
        /*0f34*/ 	.word	0x00016850
        /*0f38*/ 	.short	0x010a
        /*0f3a*/ 	.byte	0x3f
	.zero		1


	//   ....[45]....
        /*0f3c*/ 	.word	0x00010f30
        /*0f40*/ 	.word	0x0000002f
        /*0f44*/ 	.word	0x00000000
        /*0f48*/ 	.short	0x0101
        /*0f4a*/ 	.byte	0x3f
	.zero		1


	//   ....[46]....
        /*0f4c*/ 	.word	0x00010f60
        /*0f50*/ 	.word	0x0000000d
        /*0f54*/ 	.word	0x00000000
        /*0f58*/ 	.short	0x0101
        /*0f5a*/ 	.byte	0x3f
	.zero		1


	//   ....[47]....
        /*0f5c*/ 	.word	0x00011a80
        /*0f60*/ 	.word	0x00000000
        /*0f64*/ 	.word	0x00016830
        /*0f68*/ 	.short	0x010a
        /*0f6a*/ 	.byte	0x3f
	.zero		1


	//   ....[48]....
        /*0f6c*/ 	.word	0x00011ad0
        /*0f70*/ 	.word	0x00000000
        /*0f74*/ 	.word	0x00016830
        /*0f78*/ 	.short	0x010a
        /*0f7a*/ 	.byte	0x3f
	.zero		1


	//   ....[49]....
        /*0f7c*/ 	.word	0x00011e00
        /*0f80*/ 	.word	0x00000002
        /*0f84*/ 	.word	0x00016850
        /*0f88*/ 	.short	0x010a
        /*0f8a*/ 	.byte	0x3f
	.zero		1


	//   ....[50]....
        /*0f8c*/ 	.word	0x00011e40
        /*0f90*/ 	.word	0x00000002
        /*0f94*/ 	.word	0x00016850
        /*0f98*/ 	.short	0x010a
        /*0f9a*/ 	.byte	0x3f
	.zero		1


	//   ....[51]....
        /*0f9c*/ 	.word	0x00012360
        /*0fa0*/ 	.word	0x00000003
        /*0fa4*/ 	.word	0x00000000
        /*0fa8*/ 	.short	0x0101
        /*0faa*/ 	.byte	0x3f
	.zero		1


	//   ....[52]....
        /*0fac*/ 	.word	0x00012d20
        /*0fb0*/ 	.word	0x00000000
        /*0fb4*/ 	.word	0x00000000
        /*0fb8*/ 	.short	0x0101
        /*0fba*/ 	.byte	0x3f
	.zero		1


	//   ....[53]....
        /*0fbc*/ 	.word	0x00014980
        /*0fc0*/ 	.word	0x0000000b
        /*0fc4*/ 	.word	0x00016850
        /*0fc8*/ 	.short	0x010a
        /*0fca*/ 	.byte	0x3f
	.zero		1


	//   ....[54]....
        /*0fcc*/ 	.word	0x000149f0
        /*0fd0*/ 	.word	0x0000000b
        /*0fd4*/ 	.word	0x00016850
        /*0fd8*/ 	.short	0x010a
        /*0fda*/ 	.byte	0x3f
	.zero		1


	//   ....[55]....
        /*0fdc*/ 	.word	0x00014fd0
        /*0fe0*/ 	.word	0x00000008
        /*0fe4*/ 	.word	0x00000000
        /*0fe8*/ 	.short	0x0101
        /*0fea*/ 	.byte	0x3f
	.zero		1


	//   ....[56]....
        /*0fec*/ 	.word	0x00016020
        /*0ff0*/ 	.word	0x00000000
        /*0ff4*/ 	.word	0x00000000
        /*0ff8*/ 	.short	0x0101
        /*0ffa*/ 	.byte	0x3f
	.zero		1


	//   ....[57]....
        /*0ffc*/ 	.word	0x00016670
        /*1000*/ 	.word	0x00000008
        /*1004*/ 	.word	0x00000000
        /*1008*/ 	.short	0x0101
        /*100a*/ 	.byte	0x3f
	.zero		1


	//   ....[58]....
        /*100c*/ 	.word	0x00019610
        /*1010*/ 	.word	0x00000011
        /*1014*/ 	.word	0x00016820
        /*1018*/ 	.short	0x010a
        /*101a*/ 	.byte	0x3f
	.zero		1


	//   ....[59]....
        /*101c*/ 	.word	0x000196d0
        /*1020*/ 	.word	0x00000005
        /*1024*/ 	.word	0x000168a0
        /*1028*/ 	.short	0x010a
        /*102a*/ 	.byte	0x3f
	.zero		1


	//   ....[60]....
        /*102c*/ 	.word	0x00019910
        /*1030*/ 	.word	0x00000005
        /*1034*/ 	.word	0x000168c0
        /*1038*/ 	.short	0x010a
        /*103a*/ 	.byte	0x3f
	.zero		1


	//   ....[61]....
        /*103c*/ 	.word	0x00019ca0
        /*1040*/ 	.word	0x00000005
        /*1044*/ 	.word	0x000168a0
        /*1048*/ 	.short	0x010a
        /*104a*/ 	.byte	0x3f
	.zero		1


	//   ....[62]....
        /*104c*/ 	.word	0x00019ec0
        /*1050*/ 	.word	0x00000005
        /*1054*/ 	.word	0x000168c0
        /*1058*/ 	.short	0x010a
        /*105a*/ 	.byte	0x3f
	.zero		1


	//   ....[63]....
        /*105c*/ 	.word	0x0001b0b0
        /*1060*/ 	.word	0x00000000
        /*1064*/ 	.word	0x00016840
        /*1068*/ 	.short	0x010a
        /*106a*/ 	.byte	0x3f
	.zero		1


	//   ....[64]....
        /*106c*/ 	.word	0x0001c090
        /*1070*/ 	.word	0x00000011
        /*1074*/ 	.word	0x00016800
        /*1078*/ 	.short	0x0107
        /*107a*/ 	.byte	0x3f
	.zero		1


	//   ....[65]....
        /*107c*/ 	.word	0x0001c180
        /*1080*/ 	.word	0x00000011
        /*1084*/ 	.word	0x00016800
        /*1088*/ 	.short	0x0101
        /*108a*/ 	.byte	0x3f
	.zero		1


	//   ....[66]....
        /*108c*/ 	.word	0x0001c1a0
        /*1090*/ 	.word	0x00000011
        /*1094*/ 	.word	0x00016820
        /*1098*/ 	.short	0x010a
        /*109a*/ 	.byte	0x3f
	.zero		1


	//   ....[67]....
        /*109c*/ 	.word	0x0001c590
        /*10a0*/ 	.word	0x00000002
        /*10a4*/ 	.word	0x00016840
        /*10a8*/ 	.short	0x010a
        /*10aa*/ 	.byte	0x3f
	.zero		1


	//   ....[68]....
        /*10ac*/ 	.word	0x0001c810
        /*10b0*/ 	.word	0x00000003
        /*10b4*/ 	.word	0x00000060
        /*10b8*/ 	.short	0x010a
        /*10ba*/ 	.byte	0x3f
	.zero		1


	//   ....[69]....
        /*10bc*/ 	.word	0x0001cd50
        /*10c0*/ 	.word	0x00000002
        /*10c4*/ 	.word	0x00016840
        /*10c8*/ 	.short	0x010a
        /*10ca*/ 	.byte	0x3f
	.zero		1


	//   ....[70]....
        /*10cc*/ 	.word	0x0001cfd0
        /*10d0*/ 	.word	0x0000000a
        /*10d4*/ 	.word	0x00000060
        /*10d8*/ 	.short	0x010a
        /*10da*/ 	.byte	0x3f
	.zero		1


	//   ....[71]....
        /*10dc*/ 	.word	0x0001d460
        /*10e0*/ 	.word	0x00000002
        /*10e4*/ 	.word	0x00016840
        /*10e8*/ 	.short	0x010a
        /*10ea*/ 	.byte	0x3f
	.zero		1


	//   ....[72]....
        /*10ec*/ 	.word	0x0001d6f0
        /*10f0*/ 	.word	0x00000003
        /*10f4*/ 	.word	0x00000060
        /*10f8*/ 	.short	0x010a
        /*10fa*/ 	.byte	0x3f
	.zero		1


	//   ....[73]....
        /*10fc*/ 	.word	0x0001db30
        /*1100*/ 	.word	0x00000003
        /*1104*/ 	.word	0x00016860
        /*1108*/ 	.short	0x010a
        /*110a*/ 	.byte	0x3f
	.zero		1


	//   ....[74]....
        /*110c*/ 	.word	0x0001ee90
        /*1110*/ 	.word	0x00000009
        /*1114*/ 	.word	0x00016820
        /*1118*/ 	.short	0x010a
        /*111a*/ 	.byte	0x3f
	.zero		1


	//   ....[75]....
        /*111c*/ 	.word	0x0001f020
        /*1120*/ 	.word	0x00000007
        /*1124*/ 	.word	0x00000000
        /*1128*/ 	.short	0x010a
        /*112a*/ 	.byte	0x3f
	.zero		1


	//   ....[76]....
        /*112c*/ 	.word	0x0001f090
        /*1130*/ 	.word	0x00000003
        /*1134*/ 	.word	0x00000000
        /*1138*/ 	.short	0x010a
        /*113a*/ 	.byte	0x3f
	.zero		1


	//   ....[77]....
        /*113c*/ 	.word	0x0001f0f0
        /*1140*/ 	.word	0x00000005
        /*1144*/ 	.word	0x00000000
        /*1148*/ 	.short	0x010a
        /*114a*/ 	.byte	0x3f
	.zero		1


	//   ....[78]....
        /*114c*/ 	.word	0x0001f120
        /*1150*/ 	.word	0x00000003
        /*1154*/ 	.word	0x00000000
        /*1158*/ 	.short	0x010a
        /*115a*/ 	.byte	0x3f
	.zero		1


	//   ....[79]....
        /*115c*/ 	.word	0x0001f180
        /*1160*/ 	.word	0x0000004d
        /*1164*/ 	.word	0x00016890
        /*1168*/ 	.short	0x010a
        /*116a*/ 	.byte	0x3f
	.zero		1


	//   ....[80]....
        /*116c*/ 	.word	0x0001f1d0
        /*1170*/ 	.word	0x0000004d
        /*1174*/ 	.word	0x00016890
        /*1178*/ 	.short	0x010a
        /*117a*/ 	.byte	0x3f
	.zero		1


	//   ....[81]....
        /*117c*/ 	.word	0x0001f220
        /*1180*/ 	.word	0x0000004d
        /*1184*/ 	.word	0x00016890
        /*1188*/ 	.short	0x010a
        /*118a*/ 	.byte	0x3f
	.zero		1


	//   ....[82]....
        /*118c*/ 	.word	0x0001f270
        /*1190*/ 	.word	0x0000004d
        /*1194*/ 	.word	0x000168b0
        /*1198*/ 	.short	0x010a
        /*119a*/ 	.byte	0x3f
	.zero		1


	//   ....[83]....
        /*119c*/ 	.word	0x0001f740
        /*11a0*/ 	.word	0x00000010
        /*11a4*/ 	.word	0x00016800
        /*11a8*/ 	.short	0x010a
        /*11aa*/ 	.byte	0x3f
	.zero		1


	//   ....[84]....
        /*11ac*/ 	.word	0x0001fd50
        /*11b0*/ 	.word	0x00000010
        /*11b4*/ 	.word	0x00016800
        /*11b8*/ 	.short	0x010a
        /*11ba*/ 	.byte	0x3f
	.zero		1


	//   ....[85]....
        /*11bc*/ 	.word	0x0001fda0
        /*11c0*/ 	.word	0x00000007
        /*11c4*/ 	.word	0x00016830
        /*11c8*/ 	.short	0x010a
        /*11ca*/ 	.byte	0x3f
	.zero		1


	//   ....[86]....
        /*11cc*/ 	.word	0x0001fdf0
        /*11d0*/ 	.word	0x00000009
        /*11d4*/ 	.word	0x00016830
        /*11d8*/ 	.short	0x010a
        /*11da*/ 	.byte	0x3f
	.zero		1


	//   ....[87]....
        /*11dc*/ 	.word	0x0001fe40
        /*11e0*/ 	.word	0x00000008
        /*11e4*/ 	.word	0x00016850
        /*11e8*/ 	.short	0x010a
        /*11ea*/ 	.byte	0x3f
	.zero		1


	//   ....[88]....
        /*11ec*/ 	.word	0x0001fe90
        /*11f0*/ 	.word	0x00000000
        /*11f4*/ 	.word	0x00016830
        /*11f8*/ 	.short	0x010a
        /*11fa*/ 	.byte	0x3f
	.zero		1


	//   ....[89]....
        /*11fc*/ 	.word	0x0001fee0
        /*1200*/ 	.word	0x00000002
        /*1204*/ 	.word	0x00016850
        /*1208*/ 	.short	0x010a
        /*120a*/ 	.byte	0x3f
	.zero		1


	//   ....[90]....
        /*120c*/ 	.word	0x0001ff30
        /*1210*/ 	.word	0x00000000
        /*1214*/ 	.word	0x00016830
        /*1218*/ 	.short	0x010a
        /*121a*/ 	.byte	0x3f
	.zero		1


	//   ....[91]....
        /*121c*/ 	.word	0x0001ff80
        /*1220*/ 	.word	0x00000002
        /*1224*/ 	.word	0x00016850
        /*1228*/ 	.short	0x010a
        /*122a*/ 	.byte	0x3f
	.zero		1


	//   ....[92]....
        /*122c*/ 	.word	0x0001ffd0
        /*1230*/ 	.word	0x0000000b
        /*1234*/ 	.word	0x00016850
        /*1238*/ 	.short	0x010a
        /*123a*/ 	.byte	0x3f
	.zero		1


	//   ....[93]....
        /*123c*/ 	.word	0x00020b90
        /*1240*/ 	.word	0x00000011
        /*1244*/ 	.word	0x00016820
        /*1248*/ 	.short	0x010a
        /*124a*/ 	.byte	0x3f
	.zero		1


	//   ....[94]....
        /*124c*/ 	.word	0x00020be0
        /*1250*/ 	.word	0x00000005
        /*1254*/ 	.word	0x000168a0
        /*1258*/ 	.short	0x010a
        /*125a*/ 	.byte	0x3f
	.zero		1


	//   ....[95]....
        /*125c*/ 	.word	0x00020c30
        /*1260*/ 	.word	0x00000005
        /*1264*/ 	.word	0x000168c0
        /*1268*/ 	.short	0x010a
        /*126a*/ 	.byte	0x3f
	.zero		1


	//   ....[96]....
        /*126c*/ 	.word	0x00020c80
        /*1270*/ 	.word	0x00000005
        /*1274*/ 	.word	0x000168a0
        /*1278*/ 	.short	0x010a
        /*127a*/ 	.byte	0x3f
	.zero		1


	//   ....[97]....
        /*127c*/ 	.word	0x00020cd0
        /*1280*/ 	.word	0x00000005
        /*1284*/ 	.word	0x000168c0
        /*1288*/ 	.short	0x010a
        /*128a*/ 	.byte	0x3f
	.zero		1


	//   ....[98]....
        /*128c*/ 	.word	0x00020e70
        /*1290*/ 	.word	0x00000000
        /*1294*/ 	.word	0x00016840
        /*1298*/ 	.short	0x010a
        /*129a*/ 	.byte	0x3f
	.zero		1


	//   ....[99]....
        /*129c*/ 	.word	0x00021de0
        /*12a0*/ 	.word	0x00000011
        /*12a4*/ 	.word	0x00016820
        /*12a8*/ 	.short	0x010a
        /*12aa*/ 	.byte	0x3f
	.zero		1


	//   ....[100]....
        /*12ac*/ 	.word	0x00021e30
        /*12b0*/ 	.word	0x00000002
        /*12b4*/ 	.word	0x00016840
        /*12b8*/ 	.short	0x010a
        /*12ba*/ 	.byte	0x3f
	.zero		1


	//   ....[101]....
        /*12bc*/ 	.word	0x00021e80
        /*12c0*/ 	.word	0x00000003
        /*12c4*/ 	.word	0x00000060
        /*12c8*/ 	.short	0x010a
        /*12ca*/ 	.byte	0x3f
	.zero		1


	//   ....[102]....
        /*12cc*/ 	.word	0x00021ed0
        /*12d0*/ 	.word	0x00000002
        /*12d4*/ 	.word	0x00016840
        /*12d8*/ 	.short	0x010a
        /*12da*/ 	.byte	0x3f
	.zero		1


	//   ....[103]....
        /*12dc*/ 	.word	0x00021f20
        /*12e0*/ 	.word	0x0000000a
        /*12e4*/ 	.word	0x00000060
        /*12e8*/ 	.short	0x010a
        /*12ea*/ 	.byte	0x3f
	.zero		1


	//   ....[104]....
        /*12ec*/ 	.word	0x00021f70
        /*12f0*/ 	.word	0x00000002
        /*12f4*/ 	.word	0x00016840
        /*12f8*/ 	.short	0x010a
        /*12fa*/ 	.byte	0x3f
	.zero		1


	//   ....[105]....
        /*12fc*/ 	.word	0x00021fc0
        /*1300*/ 	.word	0x00000003
        /*1304*/ 	.word	0x00000060
        /*1308*/ 	.short	0x010a
        /*130a*/ 	.byte	0x3f
	.zero		1


	//   ....[106]....
        /*130c*/ 	.word	0x00022010
        /*1310*/ 	.word	0x00000003
        /*1314*/ 	.word	0x00016860
        /*1318*/ 	.short	0x010a
        /*131a*/ 	.byte	0x3f
	.zero		1


	//   ....[107]....
        /*131c*/ 	.word	0x00022a40
        /*1320*/ 	.word	0x00000009
        /*1324*/ 	.word	0x00016820
        /*1328*/ 	.short	0x010a
        /*132a*/ 	.byte	0x3f
	.zero		1


	//   ....[108]....
        /*132c*/ 	.word	0x00022be0
        /*1330*/ 	.word	0x00000007
        /*1334*/ 	.word	0x00000000
        /*1338*/ 	.short	0x010a
        /*133a*/ 	.byte	0x3f
	.zero		1


	//   ....[109]....
        /*133c*/ 	.word	0x00022c30
        /*1340*/ 	.word	0x00000003
        /*1344*/ 	.word	0x00000000
        /*1348*/ 	.short	0x010a
        /*134a*/ 	.byte	0x3f
	.zero		1


	//   ....[110]....
        /*134c*/ 	.word	0x00022c80
        /*1350*/ 	.word	0x00000005
        /*1354*/ 	.word	0x00000000
        /*1358*/ 	.short	0x010a
        /*135a*/ 	.byte	0x3f
	.zero		1


	//----- nvinfo : EIATTR_NUM_MBARRIERS
	.align		4
.L_1541:
        /*135c*/ 	.byte	0x03, 0x38
        /*135e*/ 	.short	0x0016


	//----- nvinfo : EIATTR_EXIT_INSTR_OFFSETS
	.align		4
        /*1360*/ 	.byte	0x04, 0x1c
        /*1362*/ 	.short	(.L_1543 - .L_1542)


	//   ....[0]....
.L_1542:
        /*1364*/ 	.word	0x0001f170


	//----- nvinfo : EIATTR_MAX_THREADS
	.align		4
.L_1543:
        /*1368*/ 	.byte	0x04, 0x05
        /*136a*/ 	.short	(.L_1545 - .L_1544)
.L_1544:
        /*136c*/ 	.word	0x00000200
        /*1370*/ 	.word	0x00000001
        /*1374*/ 	.word	0x00000001


	//----- nvinfo : EIATTR_CRS_STACK_SIZE
	.align		4
.L_1545:
        /*1378*/ 	.byte	0x04, 0x1e
        /*137a*/ 	.short	(.L_1547 - .L_1546)
.L_1546:
        /*137c*/ 	.word	0x00000000


	//----- nvinfo : EIATTR_CBANK_PARAM_SIZE
	.align		4
.L_1547:
        /*1380*/ 	.byte	0x03, 0x19
        /*1382*/ 	.short	0x0af0


	//----- nvinfo : EIATTR_PARAM_CBANK
	.align		4
        /*1384*/ 	.byte	0x04, 0x0a
        /*1386*/ 	.short	(.L_1549 - .L_1548)
	.align		4
.L_1548:
        /*1388*/ 	.word	index@(.nv.constant0._ZN7cutlass13device_kernelIN5flash11enable_sm90INS1_16FlashAttnFwdSm90INS1_25CollectiveMainloopFwdSm90ILi2EN4cute5tupleIJNS5_1CILi1EEES8_S8_EEENS6_IJNS7_ILi192EEENS7_ILi128EEENS7_ILi64EEEEEELi64ENS_6half_tEfNS_4arch4Sm90ELb0ELb1ELb0ELb1ELb0ELb1ELb0ELb1ELb1ELb1ELb1ELb0EEENS1_21CollectiveEpilogueFwdINS6_IJSA_SC_SB_EEES9_SE_SG_Li384ELb1ELb1ELb1ELb0EEENS1_36VarlenDynamicPersistentTileSchedulerILi192ELi128ELi384ELi128ELb1ELb1ELb1ELb1ELb0ELb1EEEEEEEEEvNT_6ParamsE)
        /*138c*/ 	.short	0x0210
        /*138e*/ 	.short	0x0af0


	//----- nvinfo : EIATTR_SW_WAR
	.align		4
.L_1549:
        /*1390*/ 	.byte	0x04, 0x36
        /*1392*/ 	.short	(.L_1551 - .L_1550)
.L_1550:
        /*1394*/ 	.word	0x00000008
.L_1551:


//--------------------- .nv.info._ZN7cutlass13device_kernelIN5flash11enable_sm90INS1_16FlashAttnFwdSm90INS1_25CollectiveMainloopFwdSm90ILi2EN4cute5tupleIJNS5_1CILi1EEES8_S8_EEENS6_IJNS7_ILi192EEENS7_ILi128EEENS7_ILi64EEEEEELi64ENS_6half_tEfNS_4arch4Sm90ELb1ELb0ELb0ELb0ELb0ELb0ELb0ELb1ELb1ELb1ELb1ELb0EEENS1_21CollectiveEpilogueFwdINS6_IJSA_SC_SB_EEES9_SE_SG_Li384ELb0ELb1ELb1ELb0EEENS1_19SingleTileSchedulerILb0ELb1ELb1ELi192EEEEEEEEEvNT_6ParamsE --------------------------
	.section	.nv.info._ZN7cutlass13device_kernelIN5flash11enable_sm90INS1_16FlashAttnFwdSm90INS1_25CollectiveMainloopFwdSm90ILi2EN4cute5tupleIJNS5_1CILi1EEES8_S8_EEENS6_IJNS7_ILi192EEENS7_ILi128EEENS7_ILi64EEEEEELi64ENS_6half_tEfNS_4arch4Sm90ELb1ELb0ELb0ELb0ELb0ELb0ELb0ELb1ELb1ELb1ELb1ELb0EEENS1_21CollectiveEpilogueFwdINS6_IJSA_SC_SB_EEES9_SE_SG_Li384ELb0ELb1ELb1ELb0EEENS1_19SingleTileSchedulerILb0ELb1ELb1ELi192EEEEEEEEEvNT_6ParamsE,"",@"SHT_CUDA_INFO"
	.sectionflags	@""
	.align	4


	//----- nvinfo : EIATTR_CUDA_API_VERSION
	.align		4
        /*0000*/ 	.byte	0x04, 0x37
        /*0002*/ 	.short	(.L_1553 - .L_1552)
.L_1552:
        /*0004*/ 	.word	0x00000082


	//----- nvinfo : EIATTR_KPARAM_INFO
	.align		4
.L_1553:
        /*0008*/ 	.byte	0x04, 0x17
        /*000a*/ 	.short	(.L_1555 - .L_1554)
.L_1554:
        /*000c*/ 	.word	0x00000000
        /*0010*/ 	.short	0x0000
        /*0012*/ 	.short	0x0070
        /*0014*/ 	.byte	0x00, 0xf0, 0x01, 0x28


	//----- nvinfo : EIATTR_SPARSE_MMA_MASK
	.align		4
.L_1555:
        /*0018*/ 	.byte	0x03, 0x50
        /*001a*/ 	.short	0x0000


	//----- nvinfo : EIATTR_MAXREG_COUNT
	.align		4
        /*001c*/ 	.byte	0x03, 0x1b
        /*001e*/ 	.short	0x0080


	//----- nvinfo : EIATTR_NUM_BARRIERS
	.align		4
        /*0020*/ 	.byte	0x02, 0x4c
        /*0022*/ 	.byte	0x10
	.zero		1


	//----- nvinfo : EIATTR_EXTERNS
	.align		4
        /*0024*/ 	.byte	0x04, 0x0f
        /*0026*/ 	.short	(.L_1557 - .L_1556)


	//   ....[0]....
	.align		4
.L_1556:
        /*0028*/ 	.word	index@(__assertfail)


	//----- nvinfo : EIATTR_MERCURY_ISA_VERSION
	.align		4
.L_1557:
        /*002c*/ 	.byte	0x03, 0x5f
        /*002e*/ 	.short	0x0101


	//----- nvinfo : EIATTR_INT_WARP_WIDE_INSTR_OFFSETS
	.align		4
        /*0030*/ 	.byte	0x04, 0x31
        /*0032*/ 	.short	(.L_1559 - .L_1558)


	//   ....[0]....
.L_1558:
        /*0034*/ 	.word	0x00000120


	//   ....[1]....
        /*0038*/ 	.word	0x00000160


	//   ....[2]....
        /*003c*/ 	.word	0x000001d0


	//----- nvinfo : EIATTR_COOP_GROUP_MASK_REGIDS
	.align		4
.L_1559:
        /*0040*/ 	.byte	0x04, 0x29
        /*0042*/ 	.short	(.L_1561 - .L_1560)


	//   ....[0]....
.L_1560:
        /*0044*/ 	.word	0xffffffff


	//   ....[1]....
        /*0048*/ 	.word	0xffffffff


	//   ....[2]....
        /*004c*/ 	.word	0xffffffff


	//   ....[3]....
        /*0050*/ 	.word	0xffffffff


	//   ....[4]....
        /*0054*/ 	.word	0xffffffff


	//   ....[5]....
        /*0058*/ 	.word	0xffffffff


	//   ....[6]....
        /*005c*/ 	.word	0xffffffff


	//   ....[7]....
        /*0060*/ 	.word	0xffffffff


	//   ....[8]....
        /*0064*/ 	.word	0xffffffff


	//   ....[9]....
        /*0068*/ 	.word	0xffffffff


	//   ....[10]....
        /*006c*/ 	.word	0xffffffff


	//   ....[11]....
        /*0070*/ 	.word	0xffffffff


	//   ....[12]....
        /*0074*/ 	.word	0xffffffff


	//   ....[13]....
        /*0078*/ 	.word	0xffffffff


	//   ....[14]....
        /*007c*/ 	.word	0xffffffff


	//   ....[15]....
        /*0080*/ 	.word	0xffffffff


	//   ....[16]....
        /*0084*/ 	.word	0xffffffff


	//   ....[17]....
        /*0088*/ 	.word	0xffffffff


	//   ....[18]....
        /*008c*/ 	.word	0xffffffff


	//   ....[19]....
        /*0090*/ 	.word	0xffffffff


	//   ....[20]....
        /*0094*/ 	.word	0xffffffff


	//   ....[21]....
        /*0098*/ 	.word	0xffffffff


	//   ....[22]....
        /*009c*/ 	.word	0xffffffff


	//   ....[23]....
        /*00a0*/ 	.word	0xffffffff


	//   ....[24]....
        /*00a4*/ 	.word	0xffffffff


	//   ....[25]....
        /*00a8*/ 	.word	0xffffffff


	//   ....[26]....
        /*00ac*/ 	.word	0xffffffff


	//   ....[27]....
        /*00b0*/ 	.word	0xffffffff


	//   ....[28]....
        /*00b4*/ 	.word	0xffffffff


	//   ....[29]....
        /*00b8*/ 	.word	0xffffffff


	//   ....[30]....
        /*00bc*/ 	.word	0xffffffff


	//   ....[31]....
        /*00c0*/ 	.word	0xffffffff


	//   ....[32]....
        /*00c4*/ 	.word	0xffffffff


	//   ....[33]....
        /*00c8*/ 	.word	0xffffffff


	//   ....[34]....
        /*00cc*/ 	.word	0xffffffff


	//   ....[35]....
        /*00d0*/ 	.word	0xffffffff


	//   ....[36]....
        /*00d4*/ 	.word	0xffffffff


	//   ....[37]....
        /*00d8*/ 	.word	0xffffffff


	//   ....[38]....
        /*00dc*/ 	.word	0xffffffff


	//   ....[39]....
        /*00e0*/ 	.word	0xffffffff


	//   ....[40]....
        /*00e4*/ 	.word	0xffffffff


	//   ....[41]....
        /*00e8*/ 	.word	0xffffffff


	//   ....[42]....
        /*00ec*/ 	.word	0xffffffff


	//   ....[43]....
        /*00f0*/ 	.word	0xffffffff


	//   ....[44]....
        /*00f4*/ 	.word	0xffffffff


	//   ....[45]....
        /*00f8*/ 	.word	0xffffffff


	//   ....[46]....
        /*00fc*/ 	.word	0xffffffff


	//   ....[47]....
        /*0100*/ 	.word	0xffffffff


	//   ....[48]....
        /*0104*/ 	.word	0xffffffff


	//   ....[49]....
        /*0108*/ 	.word	0xffffffff


	//   ....[50]....
        /*010c*/ 	.word	0xffffffff


	//   ....[51]....
        /*0110*/ 	.word	0xffffffff


	//   ....[52]....
        /*0114*/ 	.word	0xffffffff


	//   ....[53]....
        /*0118*/ 	.word	0xffffffff


	//   ....[54]....
        /*011c*/ 	.word	0xffffffff


	//   ....[55]....
        /*0120*/ 	.word	0xffffffff


	//   ....[56]....
        /*0124*/ 	.word	0xffffffff


	//   ....[57]....
        /*0128*/ 	.word	0xffffffff


	//   ....[58]....
        /*012c*/ 	.word	0xffffffff


	//   ....[59]....
        /*0130*/ 	.word	0xffffffff


	//   ....[60]....
        /*0134*/ 	.word	0xffffffff


	//   ....[61]....
        /*0138*/ 	.word	0xffffffff


	//   ....[62]....
        /*013c*/ 	.word	0xffffffff


	//   ....[63]....
        /*0140*/ 	.word	0x0500000f


	//   ....[64]....
        /*0144*/ 	.word	0x0500000f


	//   ....[65]....
        /*0148*/ 	.word	0x0500000f


	//   ....[66]....
        /*014c*/ 	.word	0x0500000f


	//   ....[67]....
        /*0150*/ 	.word	0x0500000f


	//   ....[68]....
        /*0154*/ 	.word	0x0500000f


	//   ....[69]....
        /*0158*/ 	.word	0x0500000f


	//   ....[70]....
        /*015c*/ 	.word	0x0500000f


	//   ....[71]....
        /*0160*/ 	.word	0x0500000f


	//   ....[72]....
        /*0164*/ 	.word	0x0500000f


	//   ....[73]....
        /*0168*/ 	.word	0x0500000f


	//   ....[74]....
        /*016c*/ 	.word	0x0500000f


	//   ....[75]....
        /*0170*/ 	.word	0x0500000f


	//   ....[76]....
        /*0174*/ 	.word	0x0500000f


	//   ....[77]....
        /*0178*/ 	.word	0x0500000f


	//   ....[78]....
        /*017c*/ 	.word	0x0500000f


	//   ....[79]....
        /*0180*/ 	.word	0x0500000f


	//   ....[80]....
        /*0184*/ 	.word	0x0500000f


	//   ....[81]....
        /*0188*/ 	.word	0x0500000f


	//   ....[82]....
        /*018c*/ 	.word	0x0500000f


	//   ....[83]....
        /*0190*/ 	.word	0x0500000f


	//   ....[84]....
        /*0194*/ 	.word	0x0500000f


	//   ....[85]....
        /*0198*/ 	.word	0x0500000f


	//   ....[86]....
        /*019c*/ 	.word	0x0500000f


	//   ....[87]....
        /*01a0*/ 	.word	0x0500000f


	//   ....[88]....
        /*01a4*/ 	.word	0x0500000f


	//----- nvinfo : EIATTR_COOP_GROUP_INSTR_OFFSETS
	.align		4
.L_1561:
        /*01a8*/ 	.byte	0x04, 0x28
        /*01aa*/ 	.short	(.L_1563 - .L_1562)


	//   ....[0]....
.L_1562:
        /*01ac*/ 	.word	0x00000060


	//   ....[1]....
        /*01b0*/ 	.word	0x00000130


	//   ....[2]....
        /*01b4*/ 	.word	0x00000180


	//   ....[3]....
        /*01b8*/ 	.word	0x000003b0


	//   ....[4]....
        /*01bc*/ 	.word	0x00000510


	//   ....[5]....
        /*01c0*/ 	.word	0x00000630


	//   ....[6]....
        /*01c4*/ 	.word	0x00000790


	//   ....[7]....
        /*01c8*/ 	.word	0x00001140


	//   ....[8]....
        /*01cc*/ 	.word	0x00001890


	//   ....[9]....
        /*01d0*/ 	.word	0x000018c0


	//   ....[10]....
        /*01d4*/ 	.word	0x00002060


	//   ....[11]....
        /*01d8*/ 	.word	0x000021a0


	//   ....[12]....
        /*01dc*/ 	.word	0x00002a50


	//   ....[13]....
        /*01e0*/ 	.word	0x00002ac0


	//   ....[14]....
        /*01e4*/ 	.word	0x00003b80


	//   ....[15]....
        /*01e8*/ 	.word	0x00003bc0


	//   ....[16]....
        /*01ec*/ 	.word	0x00004350


	//   ....[17]....
        /*01f0*/ 	.word	0x00004450


	//   ....[18]....
        /*01f4*/ 	.word	0x00004d40


	//   ....[19]....
        /*01f8*/ 	.word	0x00004dc0


	//   ....[20]....
        /*01fc*/ 	.word	0x00006410


	//   ....[21]....
        /*0200*/ 	.word	0x00006440


	//   ....[22]....
        /*0204*/ 	.word	0x00006a00


	//   ....[23]....
        /*0208*/ 	.word	0x00006ad0


	//   ....[24]....
        /*020c*/ 	.word	0x00007ac0


	//   ....[25]....
        /*0210*/ 	.word	0x00007af0


	//   ....[26]....
        /*0214*/ 	.word	0x00007bf0


	//   ....[27]....
        /*0218*/ 	.word	0x00007c00


	//   ....[28]....
        /*021c*/ 	.word	0x00008970


	//   ....[29]....
        /*0220*/ 	.word	0x000089b0


	//   ....[30]....
        /*0224*/ 	.word	0x000089f0


	//   ....[31]....
        /*0228*/ 	.word	0x00008a10


	//   ....[32]....
        /*022c*/ 	.word	0x00008a40


	//   ....[33]....
        /*0230*/ 	.word	0x00008a50


	//   ....[34]....
        /*0234*/ 	.word	0x00008d90


	//   ....[35]....
        /*0238*/ 	.word	0x00008da0


	//   ....[36]....
        /*023c*/ 	.word	0x000094c0


	//   ....[37]....
        /*0240*/ 	.word	0x0000a020


	//   ....[38]....
        /*0244*/ 	.word	0x0000a990


	//   ....[39]....
        /*0248*/ 	.word	0x0000a9c0


	//   ....[40]....
        /*024c*/ 	.word	0x0000a9f0


	//   ....[41]....
        /*0250*/ 	.word	0x0000aa10


	//   ....[42]....
        /*0254*/ 	.word	0x0000aa20


	//   ....[43]....
        /*0258*/ 	.word	0x0000aa70


	//   ....[44]....
        /*025c*/ 	.word	0x0000aad0


	//   ....[45]....
        /*0260*/ 	.word	0x0000aaf0


	//   ....[46]....
        /*0264*/ 	.word	0x0000ab50


	//   ....[47]....
        /*0268*/ 	.word	0x0000ab80


	//   ....[48]....
        /*026c*/ 	.word	0x0000abf0


	//   ....[49]....
        /*0270*/ 	.word	0x0000ac20


	//   ....[50]....
        /*0274*/ 	.word	0x0000ac50


	//   ....[51]....
        /*0278*/ 	.word	0x0000ac80


	//   ....[52]....
        /*027c*/ 	.word	0x0000acd0


	//   ....[53]....
        /*0280*/ 	.word	0x0000acf0


	//   ....[54]....
        /*0284*/ 	.word	0x0000ad30


	//   ....[55]....
        /*0288*/ 	.word	0x0000ad60


	//   ....[56]....
        /*028c*/ 	.word	0x0000ad90


	//   ....[57]....
        /*0290*/ 	.word	0x0000ae00


	//   ....[58]....
        /*0294*/ 	.word	0x0000ae80


	//   ....[59]....
        /*0298*/ 	.word	0x0000ae90


	//   ....[60]....
        /*029c*/ 	.word	0x0000aed0


	//   ....[61]....
        /*02a0*/ 	.word	0x0000aef0


	//   ....[62]....
        /*02a4*/ 	.word	0x0000c7d0


	//   ....[63]....
        /*02a8*/ 	.word	0x0000cd30


	//   ....[64]....
        /*02ac*/ 	.word	0x0000ceb0


	//   ....[65]....
        /*02b0*/ 	.word	0x0000cf00


	//   ....[66]....
        /*02b4*/ 	.word	0x0000cfc0


	//   ....[67]....
        /*02b8*/ 	.word	0x0000d090


	//   ....[68]....
        /*02bc*/ 	.word	0x0000d100


	//   ....[69]....
        /*02c0*/ 	.word	0x0000d1b0


	//   ....[70]....
        /*02c4*/ 	.word	0x0000d210


	//   ....[71]....
        /*02c8*/ 	.word	0x0000d2e0


	//   ....[72]....
        /*02cc*/ 	.word	0x0000d340


	//   ....[73]....
        /*02d0*/ 	.word	0x0000d430


	//   ....[74]....
        /*02d4*/ 	.word	0x0000d490


	//   ....[75]....
        /*02d8*/ 	.word	0x0000d560


	//   ....[76]....
        /*02dc*/ 	.word	0x0000d5d0


	//   ....[77]....
        /*02e0*/ 	.word	0x0000d680


	//   ....[78]....
        /*02e4*/ 	.word	0x0000d6e0


	//   ....[79]....
        /*02e8*/ 	.word	0x0000d790


	//   ....[80]....
        /*02ec*/ 	.word	0x0000d820


	//   ....[81]....
        /*02f0*/ 	.word	0x0000d900


	//   ....[82]....
        /*02f4*/ 	.word	0x0000d960


	//   ....[83]....
        /*02f8*/ 	.word	0x0000da30


	//   ....[84]....
        /*02fc*/ 	.word	0x0000da90


	//   ....[85]....
        /*0300*/ 	.word	0x0000db50


	//   ....[86]....
        /*0304*/ 	.word	0x0000dbb0


	//   ....[87]....
        /*0308*/ 	.word	0x0000dc70


	//   ....[88]....
        /*030c*/ 	.word	0x0000e040


	//----- nvinfo : EIATTR_REG_RECONFIG
	.align		4
.L_1563:
        /*0310*/ 	.byte	0x01, 0x54
	.zero		2


	//----- nvinfo : EIATTR_SYSCALL_OFFSETS
	.align		4
        /*0314*/ 	.byte	0x04, 0x46
        /*0316*/ 	.short	(.L_1565 - .L_1564)


	//   ....[0]....
.L_1564:
        /*0318*/ 	.word	0x00001300


	//   ....[1]....
        /*031c*/ 	.word	0x00009cd0


	//   ....[2]....
        /*0320*/ 	.word	0x00009e10


	//   ....[3]....
        /*0324*/ 	.word	0x00009f00


	//   ....[4]....
        /*0328*/ 	.word	0x0000a560


	//----- nvinfo : EIATTR_MBARRIER_INSTR_OFFSETS
	.align		4
.L_1565:
        /*032c*/ 	.byte	0x04, 0x39
        /*032e*/ 	.short	(.L_1567 - .L_1566)


	//   ....[0]....
.L_1566:
        /*0330*/ 	.word	0x00000260
        /*0334*/ 	.word	0x000000ff
        /*0338*/ 	.word	0x00016800
        /*033c*/ 	.short	0x0100
        /*033e*/ 	.byte	0x08
	.zero		1


	//   ....[1]....
        /*0340*/ 	.word	0x00000270
        /*0344*/ 	.word	0x000000ff
        /*0348*/ 	.word	0x00016820
        /*034c*/ 	.short	0x0100
        /*034e*/ 	.byte	0x08
	.zero		1


	//   ....[2]....
        /*0350*/ 	.word	0x00000360
        /*0354*/ 	.word	0x000000ff
        /*0358*/ 	.word	0x00016830
        /*035c*/ 	.short	0x0100
        /*035e*/ 	.byte	0x08
	.zero		1


	//   ....[3]....
        /*0360*/ 	.word	0x00000370
        /*0364*/ 	.word	0x000000ff
        /*0368*/ 	.word	0x00016840
        /*036c*/ 	.short	0x0100
        /*036e*/ 	.byte	0x08
	.zero		1


	//   ....[4]....
        /*0370*/ 	.word	0x00000380
        /*0374*/ 	.word	0x000000ff
        /*0378*/ 	.word	0x00016838
        /*037c*/ 	.short	0x0100
        /*037e*/ 	.byte	0x08
	.zero		1


	//   ....[5]....
        /*0380*/ 	.word	0x00000390
        /*0384*/ 	.word	0x000000ff
        /*0388*/ 	.word	0x00016848
        /*038c*/ 	.short	0x0100
        /*038e*/ 	.byte	0x08
	.zero		1


	//   ....[6]....
        /*0390*/ 	.word	0x000004c0
        /*0394*/ 	.word	0x000000ff
        /*0398*/ 	.word	0x00016850
        /*039c*/ 	.short	0x0100
        /*039e*/ 	.byte	0x08
	.zero		1


	//   ....[7]....
        /*03a0*/ 	.word	0x000004d0
        /*03a4*/ 	.word	0x000000ff
        /*03a8*/ 	.word	0x00016860
        /*03ac*/ 	.short	0x0100
        /*03ae*/ 	.byte	0x08
	.zero		1


	//   ....[8]....
        /*03b0*/ 	.word	0x000004e0
        /*03b4*/ 	.word	0x000000ff
        /*03b8*/ 	.word	0x00016858
        /*03bc*/ 	.short	0x0100
        /*03be*/ 	.byte	0x08
	.zero		1


	//   ....[9]....
        /*03c0*/ 	.word	0x000004f0
        /*03c4*/ 	.word	0x000000ff
        /*03c8*/ 	.word	0x00016868
        /*03cc*/ 	.short	0x0100
        /*03ce*/ 	.byte	0x08
	.zero		1


	//   ....[10]....
        /*03d0*/ 	.word	0x000005e0
        /*03d4*/ 	.word	0x000000ff
        /*03d8*/ 	.word	0x00016870
        /*03dc*/ 	.short	0x0100
        /*03de*/ 	.byte	0x06
	.zero		1


	//   ....[11]....
        /*03e0*/ 	.word	0x000005f0
        /*03e4*/ 	.word	0x000000ff
        /*03e8*/ 	.word	0x00016880
        /*03ec*/ 	.short	0x0100
        /*03ee*/ 	.byte	0x06
	.zero		1


	//   ....[12]....
        /*03f0*/ 	.word	0x00000600
        /*03f4*/ 	.word	0x000000ff
        /*03f8*/ 	.word	0x00016878
        /*03fc*/ 	.short	0x0100
        /*03fe*/ 	.byte	0x06
	.zero		1


	//   ....[13]....
        /*0400*/ 	.word	0x00000610
        /*0404*/ 	.word	0x000000ff
        /*0408*/ 	.word	0x00016888
        /*040c*/ 	.short	0x0100
        /*040e*/ 	.byte	0x06
	.zero		1


	//   ....[14]....
        /*0410*/ 	.word	0x00000740
        /*0414*/ 	.word	0x000000ff
        /*0418*/ 	.word	0x00016890
        /*041c*/ 	.short	0x0100
        /*041e*/ 	.byte	0x08
	.zero		1


	//   ....[15]....
        /*0420*/ 	.word	0x00000750
        /*0424*/ 	.word	0x000000ff
        /*0428*/ 	.word	0x000168a0
        /*042c*/ 	.short	0x0100
        /*042e*/ 	.byte	0x08
	.zero		1


	//   ....[16]....
        /*0430*/ 	.word	0x00000760
        /*0434*/ 	.word	0x000000ff
        /*0438*/ 	.word	0x00016898
        /*043c*/ 	.short	0x0100
        /*043e*/ 	.byte	0x08
	.zero		1


	//   ....[17]....
        /*0440*/ 	.word	0x00000770
        /*0444*/ 	.word	0x000000ff
        /*0448*/ 	.word	0x000168a8
        /*044c*/ 	.short	0x0100
        /*044e*/ 	.byte	0x08
	.zero		1


	//   ....[18]....
        /*0450*/ 	.word	0x000008a0
        /*0454*/ 	.word	0x000000ff
        /*0458*/ 	.word	0x000168b0
        /*045c*/ 	.short	0x0100
        /*045e*/ 	.byte	0x08
	.zero		1


	//   ....[19]....
        /*0460*/ 	.word	0x000008b0
        /*0464*/ 	.word	0x000000ff
        /*0468*/ 	.word	0x000168c0
        /*046c*/ 	.short	0x0100
        /*046e*/ 	.byte	0x08
	.zero		1


	//   ....[20]....
        /*0470*/ 	.word	0x000008c0
        /*0474*/ 	.word	0x000000ff
        /*0478*/ 	.word	0x000168b8
        /*047c*/ 	.short	0x0100
        /*047e*/ 	.byte	0x08
	.zero		1


	//   ....[21]....
        /*0480*/ 	.word	0x000008d0
        /*0484*/ 	.word	0x000000ff
        /*0488*/ 	.word	0x000168c8
        /*048c*/ 	.short	0x0100
        /*048e*/ 	.byte	0x08
	.zero		1


	//   ....[22]....
        /*0490*/ 	.word	0x00001320
        /*0494*/ 	.word	0x000000ff
        /*0498*/ 	.word	0x00016800
        /*049c*/ 	.short	0x010a
        /*049e*/ 	.byte	0x27
	.zero		1


	//   ....[23]....
        /*04a0*/ 	.word	0x00001390
        /*04a4*/ 	.word	0x000000ff
        /*04a8*/ 	.word	0x00016830
        /*04ac*/ 	.short	0x010a
        /*04ae*/ 	.byte	0x27
	.zero		1


	//   ....[24]....
        /*04b0*/ 	.word	0x00001400
        /*04b4*/ 	.word	0x000000ff
        /*04b8*/ 	.word	0x00016830
        /*04bc*/ 	.short	0x010a
        /*04be*/ 	.byte	0x27
	.zero		1


	//   ....[25]....
        /*04c0*/ 	.word	0x00003000
        /*04c4*/ 	.word	0x0000001b
        /*04c8*/ 	.word	0x00000000
        /*04cc*/ 	.short	0x0101
        /*04ce*/ 	.byte	0x3f
	.zero		1


	//   ....[26]....
        /*04d0*/ 	.word	0x000037c0
        /*04d4*/ 	.word	0x000000ff
        /*04d8*/ 	.word	0x00016830
        /*04dc*/ 	.short	0x010a
        /*04de*/ 	.byte	0x0a
	.zero		1


	//   ....[27]....
        /*04e0*/ 	.word	0x00003800
        /*04e4*/ 	.word	0x000000ff
        /*04e8*/ 	.word	0x00016830
        /*04ec*/ 	.short	0x010a
        /*04ee*/ 	.byte	0x0a
	.zero		1


	//   ....[28]....
        /*04f0*/ 	.word	0x00003a00
        /*04f4*/ 	.word	0x000000ff
        /*04f8*/ 	.word	0x00016850
        /*04fc*/ 	.short	0x010a
        /*04fe*/ 	.byte	0x0a
	.zero		1


	//   ....[29]....
        /*0500*/ 	.word	0x00003a40
        /*0504*/ 	.word	0x000000ff
        /*0508*/ 	.word	0x00016850
        /*050c*/ 	.short	0x010a
        /*050e*/ 	.byte	0x0a
	.zero		1


	//   ....[30]....
        /*0510*/ 	.word	0x000052b0
        /*0514*/ 	.word	0x00000022
        /*0518*/ 	.word	0x00000000
        /*051c*/ 	.short	0x0101
        /*051e*/ 	.byte	0x3f
	.zero		1


	//   ....[31]....
        /*0520*/ 	.word	0x00005350
        /*0524*/ 	.word	0x00000024
        /*0528*/ 	.word	0x00000000
        /*052c*/ 	.short	0x0101
        /*052e*/ 	.byte	0x3f
	.zero		1


	//   ....[32]....
        /*0530*/ 	.word	0x00005e50
        /*0534*/ 	.word	0x000000ff
        /*0538*/ 	.word	0x00016830
        /*053c*/ 	.short	0x010a
        /*053e*/ 	.byte	0x0a
	.zero		1


	//   ....[33]....
        /*0540*/ 	.word	0x00005e90
        /*0544*/ 	.word	0x000000ff
        /*0548*/ 	.word	0x00016830
        /*054c*/ 	.short	0x010a
        /*054e*/ 	.byte	0x0a
	.zero		1


	//   ....[34]....
        /*0550*/ 	.word	0x00006080
        /*0554*/ 	.word	0x000000ff
        /*0558*/ 	.word	0x00016850
        /*055c*/ 	.short	0x010a
        /*055e*/ 	.byte	0x0a
	.zero		1


	//   ....[35]....
        /*0560*/ 	.word	0x000060c0
        /*0564*/ 	.word	0x000000ff
        /*0568*/ 	.word	0x00016850
        /*056c*/ 	.short	0x010a
        /*056e*/ 	.byte	0x0a
	.zero		1


	//   ....[36]....
        /*0570*/ 	.word	0x00007350
        /*0574*/ 	.word	0x0000001b
        /*0578*/ 	.word	0x00000000
        /*057c*/ 	.short	0x0101
        /*057e*/ 	.byte	0x3f
	.zero		1


	//   ....[37]....
        /*0580*/ 	.word	0x00007500
        /*0584*/ 	.word	0x0000001f
        /*0588*/ 	.word	0x00000000
        /*058c*/ 	.short	0x0101
        /*058e*/ 	.byte	0x3f
	.zero		1


	//   ....[38]....
        /*0590*/ 	.word	0x00007a30
        /*0594*/ 	.word	0x000000ff
        /*0598*/ 	.word	0x00016850
        /*059c*/ 	.short	0x010a
        /*059e*/ 	.byte	0x07
	.zero		1


	//   ....[39]....
        /*05a0*/ 	.word	0x00007a70
        /*05a4*/ 	.word	0x000000ff
        /*05a8*/ 	.word	0x00016850
        /*05ac*/ 	.short	0x010a
        /*05ae*/ 	.byte	0x07
	.zero		1


	//   ....[40]....
        /*05b0*/ 	.word	0x00007f80
        /*05b4*/ 	.word	0x0000000d
        /*05b8*/ 	.word	0x00000000
        /*05bc*/ 	.short	0x0101
        /*05be*/ 	.byte	0x3f
	.zero		1


	//   ....[41]....
        /*05c0*/ 	.word	0x00008a30
        /*05c4*/ 	.word	0x000000ff
        /*05c8*/ 	.word	0x00000000
        /*05cc*/ 	.short	0x0101
        /*05ce*/ 	.byte	0x04
	.zero		1


	//   ....[42]....
        /*05d0*/ 	.word	0x0000a210
        /*05d4*/ 	.word	0x000000ff
        /*05d8*/ 	.word	0x00016840
        /*05dc*/ 	.short	0x010a
        /*05de*/ 	.byte	0x26
	.zero		1


	//   ....[43]....
        /*05e0*/ 	.word	0x0000b010
        /*05e4*/ 	.word	0x000000ff
        /*05e8*/ 	.word	0x00016800
        /*05ec*/ 	.short	0x0107
        /*05ee*/ 	.byte	0x26
	.zero		1


	//   ....[44]....
        /*05f0*/ 	.word	0x0000b050
        /*05f4*/ 	.word	0x000000ff
        /*05f8*/ 	.word	0x00016800
        /*05fc*/ 	.short	0x0101
        /*05fe*/ 	.byte	0x26
	.zero		1


	//   ....[45]....
        /*0600*/ 	.word	0x0000b060
        /*0604*/ 	.word	0x000000ff
        /*0608*/ 	.word	0x00016820
        /*060c*/ 	.short	0x010a
        /*060e*/ 	.byte	0x26
	.zero		1


	//   ....[46]....
        /*0610*/ 	.word	0x0000b430
        /*0614*/ 	.word	0x000000ff
        /*0618*/ 	.word	0x00016848
        /*061c*/ 	.short	0x010a
        /*061e*/ 	.byte	0x26
	.zero		1


	//   ....[47]....
        /*0620*/ 	.word	0x0000b620
        /*0624*/ 	.word	0x000000ff
        /*0628*/ 	.word	0x00016860
        /*062c*/ 	.short	0x010a
        /*062e*/ 	.byte	0x26
	.zero		1


	//   ....[48]....
        /*0630*/ 	.word	0x0000ba00
        /*0634*/ 	.word	0x000000ff
        /*0638*/ 	.word	0x00016840
        /*063c*/ 	.short	0x010a
        /*063e*/ 	.byte	0x26
	.zero		1


	//   ....[49]....
        /*0640*/ 	.word	0x0000bc20
        /*0644*/ 	.word	0x000000ff
        /*0648*/ 	.word	0x00016868
        /*064c*/ 	.short	0x010a
        /*064e*/ 	.byte	0x26
	.zero		1


	//   ....[50]....
        /*0650*/ 	.word	0x0000c040
        /*0654*/ 	.word	0x000000ff
        /*0658*/ 	.word	0x00016848
        /*065c*/ 	.short	0x010a
        /*065e*/ 	.byte	0x26
	.zero		1


	//   ....[51]....
        /*0660*/ 	.word	0x0000c240
        /*0664*/ 	.word	0x000000ff
        /*0668*/ 	.word	0x00016860
        /*066c*/ 	.short	0x010a
        /*066e*/ 	.byte	0x26
	.zero		1


	//   ....[52]....
        /*0670*/ 	.word	0x0000c4e0
        /*0674*/ 	.word	0x00000004
        /*0678*/ 	.word	0x00016860
        /*067c*/ 	.short	0x010a
        /*067e*/ 	.byte	0x3f
	.zero		1


	//   ....[53]....
        /*0680*/ 	.word	0x0000c790
        /*0684*/ 	.word	0x00000011
        /*0688*/ 	.word	0x00016820
        /*068c*/ 	.short	0x010a
        /*068e*/ 	.byte	0x3f
	.zero		1


	//   ....[54]....
        /*0690*/ 	.word	0x0000c8e0
        /*0694*/ 	.word	0x00000007
        /*0698*/ 	.word	0x00000000
        /*069c*/ 	.short	0x010a
        /*069e*/ 	.byte	0x3f
	.zero		1


	//   ....[55]....
        /*06a0*/ 	.word	0x0000c950
        /*06a4*/ 	.word	0x00000005
        /*06a8*/ 	.word	0x00000000
        /*06ac*/ 	.short	0x010a
        /*06ae*/ 	.byte	0x3f
	.zero		1


	//   ....[56]....
        /*06b0*/ 	.word	0x0000c9b0
        /*06b4*/ 	.word	0x00000003
        /*06b8*/ 	.word	0x00000000
        /*06bc*/ 	.short	0x010a
        /*06be*/ 	.byte	0x3f
	.zero		1


	//   ....[57]....
        /*06c0*/ 	.word	0x0000c9e0
        /*06c4*/ 	.word	0x00000009
        /*06c8*/ 	.word	0x00000000
        /*06cc*/ 	.short	0x010a
        /*06ce*/ 	.byte	0x3f
	.zero		1


	//   ....[58]....
        /*06d0*/ 	.word	0x0000ca50
        /*06d4*/ 	.word	0x00000003
        /*06d8*/ 	.word	0x00016800
        /*06dc*/ 	.short	0x010a
        /*06de*/ 	.byte	0x3f
	.zero		1


	//   ....[59]....
        /*06e0*/ 	.word	0x0000cab0
        /*06e4*/ 	.word	0x00000003
        /*06e8*/ 	.word	0x00016830
        /*06ec*/ 	.short	0x010a
        /*06ee*/ 	.byte	0x3f
	.zero		1


	//   ....[60]....
        /*06f0*/ 	.word	0x0000cb10
        /*06f4*/ 	.word	0x00000008
        /*06f8*/ 	.word	0x00016830
        /*06fc*/ 	.short	0x010a
        /*06fe*/ 	.byte	0x3f
	.zero		1


	//   ....[61]....
        /*0700*/ 	.word	0x0000cb70
        /*0704*/ 	.word	0x00000008
        /*0708*/ 	.word	0x00016850
        /*070c*/ 	.short	0x010a
        /*070e*/ 	.byte	0x3f
	.zero		1


	//   ....[62]....
        /*0710*/ 	.word	0x0000cbd0
        /*0714*/ 	.word	0x00000006
        /*0718*/ 	.word	0x00016830
        /*071c*/ 	.short	0x010a
        /*071e*/ 	.byte	0x3f
	.zero		1


	//   ....[63]....
        /*0720*/ 	.word	0x0000cc30
        /*0724*/ 	.word	0x00000006
        /*0728*/ 	.word	0x00016850
        /*072c*/ 	.short	0x010a
        /*072e*/ 	.byte	0x3f
	.zero		1


	//   ....[64]....
        /*0730*/ 	.word	0x0000cc90
        /*0734*/ 	.word	0x00000007
        /*0738*/ 	.word	0x00016850
        /*073c*/ 	.short	0x010a
        /*073e*/ 	.byte	0x3f
	.zero		1


	//   ....[65]....
        /*0740*/ 	.word	0x0000cdf0
        /*0744*/ 	.word	0x00000003
        /*0748*/ 	.word	0x00016840
        /*074c*/ 	.short	0x010a
        /*074e*/ 	.byte	0x3f
	.zero		1


	//   ....[66]....
        /*0750*/ 	.word	0x0000dcb0
        /*0754*/ 	.word	0x00000003
        /*0758*/ 	.word	0x00016820
        /*075c*/ 	.short	0x010a
        /*075e*/ 	.byte	0x3f
	.zero		1


	//   ....[67]....
        /*0760*/ 	.word	0x0000dd10
        /*0764*/ 	.word	0x00000005
        /*0768*/ 	.word	0x00016848
        /*076c*/ 	.short	0x010a
        /*076e*/ 	.byte	0x3f
	.zero		1


	//   ....[68]....
        /*0770*/ 	.word	0x0000dd70
        /*0774*/ 	.word	0x00000005
        /*0778*/ 	.word	0x00016860
        /*077c*/ 	.short	0x010a
        /*077e*/ 	.byte	0x3f
	.zero		1


	//   ....[69]....
        /*0780*/ 	.word	0x0000ddd0
        /*0784*/ 	.word	0x00000005
        /*0788*/ 	.word	0x00016840
        /*078c*/ 	.short	0x010a
        /*078e*/ 	.byte	0x3f
	.zero		1


	//   ....[70]....
        /*0790*/ 	.word	0x0000de30
        /*0794*/ 	.word	0x00000005
        /*0798*/ 	.word	0x00016868
        /*079c*/ 	.short	0x010a
        /*079e*/ 	.byte	0x3f
	.zero		1


	//   ....[71]....
        /*07a0*/ 	.word	0x0000de90
        /*07a4*/ 	.word	0x00000004
        /*07a8*/ 	.word	0x00016848
        /*07ac*/ 	.short	0x010a
        /*07ae*/ 	.byte	0x3f
	.zero		1


	//   ....[72]....
        /*07b0*/ 	.word	0x0000def0
        /*07b4*/ 	.word	0x00000004
        /*07b8*/ 	.word	0x00016860
        /*07bc*/ 	.short	0x010a
        /*07be*/ 	.byte	0x3f
	.zero		1


	//   ....[73]....
        /*07c0*/ 	.word	0x0000df40
        /*07c4*/ 	.word	0x00000004
        /*07c8*/ 	.word	0x00016860
        /*07cc*/ 	.short	0x010a
        /*07ce*/ 	.byte	0x3f
	.zero		1


	//   ....[74]....
        /*07d0*/ 	.word	0x0000df90
        /*07d4*/ 	.word	0x00000011
        /*07d8*/ 	.word	0x00016820
        /*07dc*/ 	.short	0x010a
        /*07de*/ 	.byte	0x3f
	.zero		1


	//   ....[75]....
        /*07e0*/ 	.word	0x0000e100
        /*07e4*/ 	.word	0x00000007
        /*07e8*/ 	.word	0x00000000
        /*07ec*/ 	.short	0x010a
        /*07ee*/ 	.byte	0x3f
	.zero		1


	//   ....[76]....
        /*07f0*/ 	.word	0x0000e150
        /*07f4*/ 	.word	0x00000005
        /*07f8*/ 	.word	0x00000000
        /*07fc*/ 	.short	0x010a
        /*07fe*/ 	.byte	0x3f
	.zero		1


	//   ....[77]....
        /*0800*/ 	.word	0x0000e1a0
        /*0804*/ 	.word	0x00000003
        /*0808*/ 	.word	0x00000000
        /*080c*/ 	.short	0x010a
        /*080e*/ 	.byte	0x3f
	.zero		1


	//----- nvinfo : EIATTR_NUM_MBARRIERS
	.align		4
.L_1567:
        /*0810*/ 	.byte	0x03, 0x38
        /*0812*/ 	.short	0x0016


	//----- nvinfo : EIATTR_EXIT_INSTR_OFFSETS
	.align		4
        /*0814*/ 	.byte	0x04, 0x1c
        /*0816*/ 	.short	(.L_1569 - .L_1568)


	//   ....[0]....
.L_1568:
        /*0818*/ 	.word	0x0000ca30


	//----- nvinfo : EIATTR_MAX_THREADS
	.align		4
.L_1569:
        /*081c*/ 	.byte	0x04, 0x05
        /*081e*/ 	.short	(.L_1571 - .L_1570)
.L_1570:
        /*0820*/ 	.word	0x00000200
        /*0824*/ 	.word	0x00000001
        /*0828*/ 	.word	0x00000001


	//----- nvinfo : EIATTR_CRS_STACK_SIZE
	.align		4
.L_1571:
        /*082c*/ 	.byte	0x04, 0x1e
        /*082e*/ 	.short	(.L_1573 - .L_1572)
.L_1572:
        /*0830*/ 	.word	0x00000000


	//----- nvinfo : EIATTR_CBANK_PARAM_SIZE
	.align		4
.L_1573:
        /*0834*/ 	.byte	0x03, 0x19
        /*0836*/ 	.short	0x0a70


	//----- nvinfo : EIATTR_PARAM_CBANK
	.align		4
        /*0838*/ 	.byte	0x04, 0x0a
        /*083a*/ 	.short	(.L_1575 - .L_1574)
	.align		4
.L_1574:
        /*083c*/ 	.word	index@(.nv.constant0._ZN7cutlass13device_kernelIN5flash11enable_sm90INS1_16FlashAttnFwdSm90INS1_25CollectiveMainloopFwdSm90ILi2EN4cute5tupleIJNS5_1CILi1EEES8_S8_EEENS6_IJNS7_ILi192EEENS7_ILi128EEENS7_ILi64EEEEEELi64ENS_6half_tEfNS_4arch4Sm90ELb1ELb0ELb0ELb0ELb0ELb0ELb0ELb1ELb1ELb1ELb1ELb0EEENS1_21CollectiveEpilogueFwdINS6_IJSA_SC_SB_EEES9_SE_SG_Li384ELb0ELb1ELb1ELb0EEENS1_19SingleTileSchedulerILb0ELb1ELb1ELi192EEEEEEEEEvNT_6ParamsE)
        /*0840*/ 	.short	0x0210
        /*0842*/ 	.short	0x0a70


	//----- nvinfo : EIATTR_SW_WAR
	.align		4
.L_1575:
        /*0844*/ 	.byte	0x04, 0x36
        /*0846*/ 	.short	(.L_1577 - .L_1576)
.L_1576:
        /*0848*/ 	.word	0x00000008
.L_1577:


//--------------------- .nv.info._ZN7cutlass13device_kernelIN5flash11enable_sm90INS1_16FlashAttnFwdSm90INS1_25CollectiveMainloopFwdSm90ILi2EN4cute5tupleIJNS5_1CILi1EEES8_S8_EEENS6_IJNS7_ILi192EEENS7_ILi128EEENS7_ILi64EEEEEELi64ENS_6half_tEfNS_4arch4Sm90ELb1ELb0ELb0ELb1ELb0ELb0ELb0ELb1ELb1ELb1ELb1ELb0EEENS1_21CollectiveEpilogueFwdINS6_IJSA_SC_SB_EEES9_SE_SG_Li384ELb1ELb1ELb1ELb0EEENS1_36VarlenDynamicPersistentTileSchedulerILi192ELi128ELi384ELi128ELb1ELb1ELb1ELb1ELb1ELb1EEEEEEEEEvNT_6ParamsE --------------------------
	.section	.nv.info._ZN7cutlass13device_kernelIN5flash11enable_sm90INS1_16FlashAttnFwdSm90INS1_25CollectiveMainloopFwdSm90ILi2EN4cute5tupleIJNS5_1CILi1EEES8_S8_EEENS6_IJNS7_ILi192EEENS7_ILi128EEENS7_ILi64EEEEEELi64ENS_6half_tEfNS_4arch4Sm90ELb1ELb0ELb0ELb1ELb0ELb0ELb0ELb1ELb1ELb1ELb1ELb0EEENS1_21CollectiveEpilogueFwdINS6_IJSA_SC_SB_EEES9_SE_SG_Li384ELb1ELb1ELb1ELb0EEENS1_36VarlenDynamicPersistentTileSchedulerILi192ELi128ELi384ELi128ELb1ELb1ELb1ELb1ELb1ELb1EEEEEEEEEvNT_6ParamsE,"",@"SHT_CUDA_INFO"
	.sectionflags	@""
	.align	4


	//----- nvinfo : EIATTR_CUDA_API_VERSION
	.align		4
        /*0000*/ 	.byte	0x04, 0x37
        /*0002*/ 	.short	(.L_1579 - .L_1578)
.L_1578:
        /*0004*/ 	.word	0x00000082


	//----- nvinfo : EIATTR_KPARAM_INFO
	.align		4
.L_1579:
        /*0008*/ 	.byte	0x04, 0x17
        /*000a*/ 	.short	(.L_1581 - .L_1580)
.L_1580:
        /*000c*/ 	.word	0x00000000
        /*0010*/ 	.short	0x0000
        /*0012*/ 	.short	0x0070
        /*0014*/ 	.byte	0x00, 0xf0, 0x01, 0x2a


	//----- nvinfo : EIATTR_SPARSE_MMA_MASK
	.align		4
.L_1581:
        /*0018*/ 	.byte	0x03, 0x50
        /*001a*/ 	.short	0x0000


	//----- nvinfo : EIATTR_MAXREG_COUNT
	.align		4
        /*001c*/ 	.byte	0x03, 0x1b
        /*001e*/ 	.short	0x0080


	//----- nvinfo : EIATTR_NUM_BARRIERS
	.align		4
        /*0020*/ 	.byte	0x02, 0x4c
        /*0022*/ 	.byte	0x10
	.zero		1


	//----- nvinfo : EIATTR_EXTERNS
	.align		4
        /*0024*/ 	.byte	0x04, 0x0f
        /*0026*/ 	.short	(.L_1583 - .L_1582)


	//   ....[0]....
	.align		4
.L_1582:
        /*0028*/ 	.word	index@(__assertfail)


	//----- nvinfo : EIATTR_ANNOTATIONS
	.align		4
.L_1583:
        /*002c*/ 	.byte	0x04, 0x55
        /*002e*/ 	.short	(.L_1585 - .L_1584)


	//   ....[0]....
.L_1584:
        /* <DEDUP_REMOVED lines=32> */


	//----- nvinfo : EIATTR_MERCURY_ISA_VERSION
	.align		4
.L_1585:
        /*0218*/ 	.byte	0x03, 0x5f
        /*021a*/ 	.short	0x0101


	//----- nvinfo : EIATTR_UNUSED_LOAD_BYTE_OFFSET
	.align		4
        /*021c*/ 	.byte	0x04, 0x44
        /*021e*/ 	.short	(.L_1587 - .L_1586)


	//   ....[0]....
.L_1586:
        /*0220*/ 	.word	0x00000a30
        /*0224*/ 	.word	0x0000fff0


	//   ....[1]....
        /*0228*/ 	.word	0x00008630
        /*022c*/ 	.word	0x0000fff0


	//----- nvinfo : EIATTR_INT_WARP_WIDE_INSTR_OFFSETS
	.align		4
.L_1587:
        /*0230*/ 	.byte	0x04, 0x31
        /*0232*/ 	.short	(.L_1589 - .L_1588)


	//   ....[0]....
.L_1588:
        /*0234*/ 	.word	0x00000120


	//   ....[1]....
        /*0238*/ 	.word	0x000001c0


	//   ....[2]....
        /*023c*/ 	.word	0x00000230


	//   ....[3]....
        /*0240*/ 	.word	0x0000c320


	//   ....[4]....
        /*0244*/ 	.word	0x0000c3b0


	//   ....[5]....
        /*0248*/ 	.word	0x0000f430


	//   ....[6]....
        /*024c*/ 	.word	0x0000f4c0


	//----- nvinfo : EIATTR_COOP_GROUP_MASK_REGIDS
	.align		4
.L_1589:
        /*0250*/ 	.byte	0x04, 0x29
        /*0252*/ 	.short	(.L_1591 - .L_1590)


	//   ....[0]....
.L_1590:
        /*0254*/ 	.word	0xffffffff


	//   ....[1]....
        /*0258*/ 	.word	0xffffffff


	//   ....[2]....
        /*025c*/ 	.word	0xffffffff


	//   ....[3]....
        /*0260*/ 	.word	0xffffffff


	//   ....[4]....
        /*0264*/ 	.word	0xffffffff


	//   ....[5]....
        /*0268*/ 	.word	0xffffffff


	//   ....[6]....
        /*026c*/ 	.word	0xffffffff


	//   ....[7]....
        /*0270*/ 	.word	0xffffffff


	//   ....[8]....
        /*0274*/ 	.word	0xffffffff


	//   ....[9]....
        /*0278*/ 	.word	0xffffffff


	//   ....[10]....
        /*027c*/ 	.word	0xffffffff


	//   ....[11]....
        /*0280*/ 	.word	0xffffffff


	//   ....[12]....
        /*0284*/ 	.word	0xffffffff


	//   ....[13]....
        /*0288*/ 	.word	0xffffffff


	//   ....[14]....
        /*028c*/ 	.word	0xffffffff


	//   ....[15]....
        /*0290*/ 	.word	0xffffffff


	//   ....[16]....
        /*0294*/ 	.word	0xffffffff


	//   ....[17]....
        /*0298*/ 	.word	0xffffffff


	//   ....[18]....
        /*029c*/ 	.word	0xffffffff


	//   ....[19]....
        /*02a0*/ 	.word	0xffffffff


	//   ....[20]....
        /*02a4*/ 	.word	0xffffffff


	//   ....[21]....
        /*02a8*/ 	.word	0xffffffff


	//   ....[22]....
        /*02ac*/ 	.word	0xffffffff


	//   ....[23]....
        /*02b0*/ 	.word	0xffffffff


	//   ....[24]....
        /*02b4*/ 	.word	0xffffffff


	//   ....[25]....
        /*02b8*/ 	.word	0xffffffff


	//   ....[26]....
        /*02bc*/ 	.word	0xffffffff


	//   ....[27]....
        /*02c0*/ 	.word	0xffffffff


	//   ....[28]....
        /*02c4*/ 	.word	0xffffffff


	//   ....[29]....
        /*02c8*/ 	.word	0xffffffff


	//   ....[30]....
        /*02cc*/ 	.word	0xffffffff


	//   ....[31]....
        /*02d0*/ 	.word	0xffffffff


	//   ....[32]....
        /*02d4*/ 	.word	0xffffffff


	//   ....[33]....
        /*02d8*/ 	.word	0xffffffff


	//   ....[34]....
        /*02dc*/ 	.word	0xffffffff


	//   ....[35]....
        /*02e0*/ 	.word	0xffffffff


	//   ....[36]....
        /*02e4*/ 	.word	0xffffffff


	//   ....[37]....
        /*02e8*/ 	.word	0xffffffff


	//   ....[38]....
        /*02ec*/ 	.word	0xffffffff


	//   ....[39]....
        /*02f0*/ 	.word	0xffffffff


	//   ....[40]....
        /*02f4*/ 	.word	0xffffffff


	//   ....[41]....
        /*02f8*/ 	.word	0xffffffff


	//   ....[42]....
        /*02fc*/ 	.word	0xffffffff


	//   ....[43]....
        /*0300*/ 	.word	0xffffffff


	//   ....[44]....
        /*0304*/ 	.word	0xffffffff


	//   ....[45]....
        /*0308*/ 	.word	0xffffffff


	//   ....[46]....
        /*030c*/ 	.word	0xffffffff


	//   ....[47]....
        /*0310*/ 	.word	0xffffffff


	//   ....[48]....
        /*0314*/ 	.word	0xffffffff


	//   ....[49]....
        /*0318*/ 	.word	0xffffffff


	//   ....[50]....
        /*031c*/ 	.word	0xffffffff


	//   ....[51]....
        /*0320*/ 	.word	0xffffffff


	//   ....[52]....
        /*0324*/ 	.word	0xffffffff


	//   ....[53]....
        /*0328*/ 	.word	0xffffffff


	//   ....[54]....
        /*032c*/ 	.word	0xffffffff


	//   ....[55]....
        /*0330*/ 	.word	0xffffffff


	//   ....[56]....
        /*0334*/ 	.word	0xffffffff


	//   ....[57]....
        /*0338*/ 	.word	0xffffffff


	//   ....[58]....
        /*033c*/ 	.word	0xffffffff


	//   ....[59]....
        /*0340*/ 	.word	0xffffffff


	//   ....[60]....
        /*0344*/ 	.word	0xffffffff


	//   ....[61]....
        /*0348*/ 	.word	0xffffffff


	//   ....[62]....
        /*034c*/ 	.word	0xffffffff


	//   ....[63]....
        /*0350*/ 	.word	0xffffffff


	//   ....[64]....
        /*0354*/ 	.word	0xffffffff


	//   ....[65]....
        /*0358*/ 	.word	0xffffffff


	//   ....[66]....
        /*035c*/ 	.word	0xffffffff


	//   ....[67]....
        /*0360*/ 	.word	0xffffffff


	//   ....[68]....
        /*0364*/ 	.word	0xffffffff


	//   ....[69]....
        /*0368*/ 	.word	0xffffffff


	//   ....[70]....
        /*036c*/ 	.word	0xffffffff


	//   ....[71]....
        /*0370*/ 	.word	0xffffffff


	//   ....[72]....
        /*0374*/ 	.word	0xffffffff


	//   ....[73]....
        /*0378*/ 	.word	0xffffffff


	//   ....[74]....
        /*037c*/ 	.word	0xffffffff


	//   ....[75]....
        /*0380*/ 	.word	0xffffffff


	//   ....[76]....
        /*0384*/ 	.word	0xffffffff


	//   ....[77]....
        /*0388*/ 	.word	0xffffffff


	//   ....[78]....
        /*038c*/ 	.word	0xffffffff


	//   ....[79]....
        /*0390*/ 	.word	0xffffffff


	//   ....[80]....
        /*0394*/ 	.word	0xffffffff


	//   ....[81]....
        /*0398*/ 	.word	0xffffffff


	//   ....[82]....
        /*039c*/ 	.word	0xffffffff


	//   ....[83]....
        /*03a0*/ 	.word	0xffffffff


	//   ....[84]....
        /*03a4*/ 	.word	0xffffffff


	//   ....[85]....
        /*03a8*/ 	.word	0xffffffff


	//   ....[86]....
        /*03ac*/ 	.word	0xffffffff


	//   ....[87]....
        /*03b0*/ 	.word	0xffffffff


	//   ....[88]....
        /*03b4*/ 	.word	0xffffffff


	//   ....[89]....
        /*03b8*/ 	.word	0xffffffff


	//   ....[90]....
        /*03bc*/ 	.word	0xffffffff


	//   ....[91]....
        /*03c0*/ 	.word	0xffffffff


	//   ....[92]....
        /*03c4*/ 	.word	0xffffffff


	//   ....[93]....
        /*03c8*/ 	.word	0xffffffff


	//   ....[94]....
        /*03cc*/ 	.word	0xffffffff


	//   ....[95]....
        /*03d0*/ 	.word	0xffffffff


	//   ....[96]....
        /*03d4*/ 	.word	0xffffffff


	//   ....[97]....
        /*03d8*/ 	.word	0xffffffff


	//   ....[98]....
        /*03dc*/ 	.word	0xffffffff


	//   ....[99]....
        /*03e0*/ 	.word	0xffffffff


	//   ....[100]....
        /*03e4*/ 	.word	0xffffffff


	//   ....[101]....
        /*03e8*/ 	.word	0xffffffff


	//   ....[102]....
        /*03ec*/ 	.word	0xffffffff


	//   ....[103]....
        /*03f0*/ 	.word	0xffffffff


	//   ....[104]....
        /*03f4*/ 	.word	0xffffffff


	//   ....[105]....
        /*03f8*/ 	.word	0xffffffff


	//   ....[106]....
        /*03fc*/ 	.word	0xffffffff


	//   ....[107]....
        /*0400*/ 	.word	0xffffffff


	//   ....[108]....
        /*0404*/ 	.word	0xffffffff


	//   ....[109]....
        /*0408*/ 	.word	0xffffffff


	//   ....[110]....
        /*040c*/ 	.word	0xffffffff


	//   ....[111]....
        /*0410*/ 	.word	0xffffffff


	//   ....[112]....
        /*0414*/ 	.word	0xffffffff


	//   ....[113]....
        /*0418*/ 	.word	0x0500000f


	//   ....[114]....
        /*041c*/ 	.word	0x0500000f


	//   ....[115]....
        /*0420*/ 	.word	0x0500000f


	//   ....[116]....
        /*0424*/ 	.word	0x0500000f


	//   ....[117]....
        /*0428*/ 	.word	0x0500000f


	//   ....[118]....
        /*042c*/ 	.word	0x0500000f


	//   ....[119]....
        /*0430*/ 	.word	0x0500000f


	//   ....[120]....
        /*0434*/ 	.word	0x0500000f


	//   ....[121]....
        /*0438*/ 	.word	0x0500000f


	//   ....[122]....
        /*043c*/ 	.word	0x0500000f


	//   ....[123]....
        /*0440*/ 	.word	0x0500000f


	//   ....[124]....
        /*0444*/ 	.word	0x0500000f


	//   ....[125]....
        /*0448*/ 	.word	0x0500000f


	//   ....[126]....
        /*044c*/ 	.word	0x0500000f


	//   ....[127]....
        /*0450*/ 	.word	0x0500000f


	//   ....[128]....
        /*0454*/ 	.word	0x0500000f


	//   ....[129]....
        /*0458*/ 	.word	0x0500000f


	//   ....[130]....
        /*045c*/ 	.word	0x0500000f


	//   ....[131]....
        /*0460*/ 	.word	0x0500000f


	//   ....[132]....
        /*0464*/ 	.word	0x0500000f


	//   ....[133]....
        /*0468*/ 	.word	0x0500000f


	//   ....[134]....
        /*046c*/ 	.word	0x0500000f


	//   ....[135]....
        /*0470*/ 	.word	0x0500000f


	//   ....[136]....
        /*0474*/ 	.word	0x0500000f


	//   ....[137]....
        /*0478*/ 	.word	0x0500000f


	//   ....[138]....
        /*047c*/ 	.word	0x0500000f


	//   ....[139]....
        /*0480*/ 	.word	0x0500000f


	//   ....[140]....
        /*0484*/ 	.word	0x0500000f


	//   ....[141]....
        /*0488*/ 	.word	0x0500000f


	//   ....[142]....
        /*048c*/ 	.word	0x0500000f


	//   ....[143]....
        /*0490*/ 	.word	0x0500000f


	//   ....[144]....
        /*0494*/ 	.word	0x0500000f


	//   ....[145]....
        /*0498*/ 	.word	0x0500000f


	//   ....[146]....
        /*049c*/ 	.word	0x0500000f


	//   ....[147]....
        /*04a0*/ 	.word	0x0500000f


	//   ....[148]....
        /*04a4*/ 	.word	0x0500000f


	//   ....[149]....
        /*04a8*/ 	.word	0x0500000f


	//   ....[150]....
        /*04ac*/ 	.word	0x0500000f


	//   ....[151]....
        /*04b0*/ 	.word	0x0500000f


	//   ....[152]....
        /*04b4*/ 	.word	0x0500000f


	//   ....[153]....
        /*04b8*/ 	.word	0x0500000f


	//   ....[154]....
        /*04bc*/ 	.word	0x0500000f


	//   ....[155]....
        /*04c0*/ 	.word	0x0500000f


	//   ....[156]....
        /*04c4*/ 	.word	0x0500000f


	//----- nvinfo : EIATTR_COOP_GROUP_INSTR_OFFSETS
	.align		4
.L_1591:
        /*04c8*/ 	.byte	0x04, 0x28
        /*04ca*/ 	.short	(.L_1593 - .L_1592)


	//   ....[0]....
.L_1592:
        /*04cc*/ 	.word	0x00000060


	//   ....[1]....
        /*04d0*/ 	.word	0x00000130


	//   ....[2]....
        /*04d4*/ 	.word	0x000001e0


	//   ....[3]....
        /*04d8*/ 	.word	0x000003a0


	//   ....[4]....
        /*04dc*/ 	.word	0x00000500


	//   ....[5]....
        /*04e0*/ 	.word	0x00000620


	//   ....[6]....
        /*04e4*/ 	.word	0x00000780


	//   ....[7]....
        /*04e8*/ 	.word	0x000017e0


	//   ....[8]....
        /*04ec*/ 	.word	0x00001d70


	//   ....[9]....
        /*04f0*/ 	.word	0x00001da0


	//   ....[10]....
        /*04f4*/ 	.word	0x000024e0


	//   ....[11]....
        /*04f8*/ 	.word	0x00002520


	//   ....[12]....
        /*04fc*/ 	.word	0x00002ed0


	//   ....[13]....
        /*0500*/ 	.word	0x00002f20


	//   ....[14]....
        /*0504*/ 	.word	0x00003fb0


	//   ....[15]....
        /*0508*/ 	.word	0x000046c0


	//   ....[16]....
        /*050c*/ 	.word	0x000046e0


	//   ....[17]....
        /*0510*/ 	.word	0x00004750


	//   ....[18]....
        /*0514*/ 	.word	0x00005150


	//   ....[19]....
        /*0518*/ 	.word	0x000051e0


	//   ....[20]....
        /*051c*/ 	.word	0x000067e0


	//   ....[21]....
        /*0520*/ 	.word	0x00006810


	//   ....[22]....
        /*0524*/ 	.word	0x00006d60


	//   ....[23]....
        /*0528*/ 	.word	0x00006dc0


	//   ....[24]....
        /*052c*/ 	.word	0x00007f20


	//   ....[25]....
        /*0530*/ 	.word	0x00007f50


	//   ....[26]....
        /*0534*/ 	.word	0x00008010


	//   ....[27]....
        /*0538*/ 	.word	0x00008020


	//   ....[28]....
        /*053c*/ 	.word	0x00008e10


	//   ....[29]....
        /*0540*/ 	.word	0x00008e20


	//   ....[30]....
        /*0544*/ 	.word	0x00008e30


	//   ....[31]....
        /*0548*/ 	.word	0x00008e70


	//   ....[32]....
        /*054c*/ 	.word	0x00009400


	//   ....[33]....
        /*0550*/ 	.word	0x00009440


	//   ....[34]....
        /*0554*/ 	.word	0x00009470


	//   ....[35]....
        /*0558*/ 	.word	0x000094b0


	//   ....[36]....
        /*055c*/ 	.word	0x000094f0


	//   ....[37]....
        /*0560*/ 	.word	0x00009510


	//   ....[38]....
        /*0564*/ 	.word	0x00009540


	//   ....[39]....
        /*0568*/ 	.word	0x00009560


	//   ....[40]....
        /*056c*/ 	.word	0x00009990


	//   ....[41]....
        /*0570*/ 	.word	0x000099d0


	//   ....[42]....
        /*0574*/ 	.word	0x00009c90


	//   ....[43]....
        /*0578*/ 	.word	0x00009ca0


	//   ....[44]....
        /*057c*/ 	.word	0x0000a700


	//   ....[45]....
        /*0580*/ 	.word	0x0000a740


	//   ....[46]....
        /*0584*/ 	.word	0x0000a770


	//   ....[47]....
        /*0588*/ 	.word	0x0000a7a0


	//   ....[48]....
        /*058c*/ 	.word	0x0000a7c0


	//   ....[49]....
        /*0590*/ 	.word	0x0000a7d0


	//   ....[50]....
        /*0594*/ 	.word	0x0000a7e0


	//   ....[51]....
        /*0598*/ 	.word	0x0000a800


	//   ....[52]....
        /*059c*/ 	.word	0x0000a950


	//   ....[53]....
        /*05a0*/ 	.word	0x0000ab60


	//   ....[54]....
        /*05a4*/ 	.word	0x0000ab90


	//   ....[55]....
        /*05a8*/ 	.word	0x0000abc0


	//   ....[56]....
        /*05ac*/ 	.word	0x0000abf0


	//   ....[57]....
        /*05b0*/ 	.word	0x0000ac20


	//   ....[58]....
        /*05b4*/ 	.word	0x0000ac50


	//   ....[59]....
        /*05b8*/ 	.word	0x0000ade0


	//   ....[60]....
        /*05bc*/ 	.word	0x0000ae10


	//   ....[61]....
        /*05c0*/ 	.word	0x0000ae40


	//   ....[62]....
        /*05c4*/ 	.word	0x0000ae70


	//   ....[63]....
        /*05c8*/ 	.word	0x0000aea0


	//   ....[64]....
        /*05cc*/ 	.word	0x0000aed0


	//   ....[65]....
        /*05d0*/ 	.word	0x0000af60


	//   ....[66]....
        /*05d4*/ 	.word	0x0000af90


	//   ....[67]....
        /*05d8*/ 	.word	0x0000afa0


	//   ....[68]....
        /*05dc*/ 	.word	0x0000afe0


	//   ....[69]....
        /*05e0*/ 	.word	0x0000c8a0


	//   ....[70]....
        /*05e4*/ 	.word	0x0000d3f0


	//   ....[71]....
        /*05e8*/ 	.word	0x0000d400


	//   ....[72]....
        /*05ec*/ 	.word	0x0000d420


	//   ....[73]....
        /*05f0*/ 	.word	0x0000d4b0


	//   ....[74]....
        /*05f4*/ 	.word	0x0000d4d0


	//   ....[75]....
        /*05f8*/ 	.word	0x0000d550


	//   ....[76]....
        /*05fc*/ 	.word	0x0000d570


	//   ....[77]....
        /*0600*/ 	.word	0x0000d5f0


	//   ....[78]....
        /*0604*/ 	.word	0x0000d610


	//   ....[79]....
        /*0608*/ 	.word	0x0000d690


	//   ....[80]....
        /*060c*/ 	.word	0x0000d6b0


	//   ....[81]....
        /*0610*/ 	.word	0x0000d730


	//   ....[82]....
        /*0614*/ 	.word	0x0000d750


	//   ....[83]....
        /*0618*/ 	.word	0x0000d7d0


	//   ....[84]....
        /*061c*/ 	.word	0x0000d7f0


	//   ....[85]....
        /*0620*/ 	.word	0x0000d800


	//   ....[86]....
        /*0624*/ 	.word	0x0000d870


	//   ....[87]....
        /*0628*/ 	.word	0x0000d8c0


	//   ....[88]....
        /*062c*/ 	.word	0x0000d970


	//   ....[89]....
        /*0630*/ 	.word	0x0000d980


	//   ....[90]....
        /*0634*/ 	.word	0x0000d9f0


	//   ....[91]....
        /*0638*/ 	.word	0x0000da00


	//   ....[92]....
        /*063c*/ 	.word	0x0000da40


	//   ....[93]....
        /*0640*/ 	.word	0x0000da60


	//   ....[94]....
        /*0644*/ 	.word	0x0000f9d0


	//   ....[95]....
        /*0648*/ 	.word	0x0000fa00


	//   ....[96]....
        /*064c*/ 	.word	0x0000fa60


	//   ....[97]....
        /*0650*/ 	.word	0x0000fa90


	//   ....[98]....
        /*0654*/ 	.word	0x0000fac0


	//   ....[99]....
        /*0658*/ 	.word	0x0000faf0


	//   ....[100]....
        /*065c*/ 	.word	0x0000fb20


	//   ....[101]....
        /*0660*/ 	.word	0x0000fb50


	//   ....[102]....
        /*0664*/ 	.word	0x0000fcf0


	//   ....[103]....
        /*0668*/ 	.word	0x0000fd20


	//   ....[104]....
        /*066c*/ 	.word	0x0000fd50


	//   ....[105]....
        /*0670*/ 	.word	0x0000fd80


	//   ....[106]....
        /*0674*/ 	.word	0x0000fdb0


	//   ....[107]....
        /*0678*/ 	.word	0x0000fde0


	//   ....[108]....
        /*067c*/ 	.word	0x0000fea0


	//   ....[109]....
        /*0680*/ 	.word	0x0000fec0


	//   ....[110]....
        /*0684*/ 	.word	0x0000fee0


	//   ....[111]....
        /*0688*/ 	.word	0x0000ff40


	//   ....[112]....
        /*068c*/ 	.word	0x00010960


	//   ....[113]....
        /*0690*/ 	.word	0x00010f00


	//   ....[114]....
        /*0694*/ 	.word	0x000110b0


	//   ....[115]....
        /*0698*/ 	.word	0x00011100


	//   ....[116]....
        /*069c*/ 	.word	0x00011160


	//   ....[117]....
        /*06a0*/ 	.word	0x00011250


	//   ....[118]....
        /*06a4*/ 	.word	0x000112b0


	//   ....[119]....
        /*06a8*/ 	.word	0x000113b0


	//   ....[120]....
        /*06ac*/ 	.word	0x00011410


	//   ....[121]....
        /*06b0*/ 	.word	0x00011510


	//   ....[122]....
        /*06b4*/ 	.word	0x00011570


	//   ....[123]....
        /*06b8*/ 	.word	0x00011670


	//   ....[124]....
        /*06bc*/ 	.word	0x000116d0


	//   ....[125]....
        /*06c0*/ 	.word	0x000117d0


	//   ....[126]....
        /*06c4*/ 	.word	0x00011830


	//   ....[127]....
        /*06c8*/ 	.word	0x00011930


	//   ....[128]....
        /*06cc*/ 	.word	0x00011990


	//   ....[129]....
        /*06d0*/ 	.word	0x00011a40


	//   ....[130]....
        /*06d4*/ 	.word	0x00011b10


	//   ....[131]....
        /*06d8*/ 	.word	0x00011be0


	//   ....[132]....
        /*06dc*/ 	.word	0x00011c40


	//   ....[133]....
        /*06e0*/ 	.word	0x00011d20


	//   ....[134]....
        /*06e4*/ 	.word	0x00011d80


	//   ....[135]....
        /*06e8*/ 	.word	0x00011e50


	//   ....[136]....
        /*06ec*/ 	.word	0x00011eb0


	//   ....[137]....
        /*06f0*/ 	.word	0x00011f70


	//   ....[138]....
        /*06f4*/ 	.word	0x00012290


	//   ....[139]....
        /*06f8*/ 	.word	0x00012330


	//   ....[140]....
        /*06fc*/ 	.word	0x000124a0


	//   ....[141]....
        /*0700*/ 	.word	0x00012510


	//   ....[142]....
        /*0704*/ 	.word	0x00012580


	//   ....[143]....
        /*0708*/ 	.word	0x000125f0


	//   ....[144]....
        /*070c*/ 	.word	0x00012660


	//   ....[145]....
        /*0710*/ 	.word	0x000126e0


	//   ....[146]....
        /*0714*/ 	.word	0x00012760


	//   ....[147]....
        /*0718*/ 	.word	0x000127f0


	//   ....[148]....
        /*071c*/ 	.word	0x00012860


	//   ....[149]....
        /*0720*/ 	.word	0x000128d0


	//   ....[150]....
        /*0724*/ 	.word	0x00012940


	//   ....[151]....
        /*0728*/ 	.word	0x000129c0


	//   ....[152]....
        /*072c*/ 	.word	0x00012a30


	//   ....[153]....
        /*0730*/ 	.word	0x00012ac0


	//   ....[154]....
        /*0734*/ 	.word	0x00012b20


	//   ....[155]....
        /*0738*/ 	.word	0x00012bb0


	//   ....[156]....
        /*073c*/ 	.word	0x00012ce0


	//----- nvinfo : EIATTR_REG_RECONFIG
	.align		4
.L_1593:
        /*0740*/ 	.byte	0x01, 0x54
	.zero		2


	//----- nvinfo : EIATTR_SYSCALL_OFFSETS
	.align		4
        /*0744*/ 	.byte	0x04, 0x46
        /*0746*/ 	.short	(.L_1595 - .L_1594)


	//   ....[0]....
.L_1594:
        /*0748*/ 	.word	0x00001990


	//   ....[1]....
        /*074c*/ 	.word	0x0000c510


	//   ....[2]....
        /*0750*/ 	.word	0x0000c660


	//   ....[3]....
        /*0754*/ 	.word	0x0000c750


	//   ....[4]....
        /*0758*/ 	.word	0x0000cf20


	//----- nvinfo : EIATTR_MBARRIER_INSTR_OFFSETS
	.align		4
.L_1595:
        /*075c*/ 	.byte	0x04, 0x39
        /*075e*/ 	.short	(.L_1597 - .L_1596)


	//   ....[0]....
.L_1596:
        /*0760*/ 	.word	0x00000250
        /*0764*/ 	.word	0x000000ff
        /*0768*/ 	.word	0x00016800
        /*076c*/ 	.short	0x0100
        /*076e*/ 	.byte	0x08
	.zero		1


	//   ....[1]....
        /*0770*/ 	.word	0x00000260
        /*0774*/ 	.word	0x000000ff
        /*0778*/ 	.word	0x00016820
        /*077c*/ 	.short	0x0100
        /*077e*/ 	.byte	0x08
	.zero		1


	//   ....[2]....
        /*0780*/ 	.word	0x00000350
        /*0784*/ 	.word	0x000000ff
        /*0788*/ 	.word	0x00016830
        /*078c*/ 	.short	0x0100
        /*078e*/ 	.byte	0x08
	.zero		1


	//   ....[3]....
        /*0790*/ 	.word	0x00000360
        /*0794*/ 	.word	0x000000ff
        /*0798*/ 	.word	0x00016840
        /*079c*/ 	.short	0x0100
        /*079e*/ 	.byte	0x08
	.zero		1


	//   ....[4]....
        /*07a0*/ 	.word	0x00000370
        /*07a4*/ 	.word	0x000000ff
        /*07a8*/ 	.word	0x00016838
        /*07ac*/ 	.short	0x0100
        /*07ae*/ 	.byte	0x08
	.zero		1


	//   ....[5]....
        /*07b0*/ 	.word	0x00000380
        /*07b4*/ 	.word	0x000000ff
        /*07b8*/ 	.word	0x00016848
        /*07bc*/ 	.short	0x0100
        /*07be*/ 	.byte	0x08
	.zero		1


	//   ....[6]....
        /*07c0*/ 	.word	0x000004b0
        /*07c4*/ 	.word	0x000000ff
        /*07c8*/ 	.word	0x00016850
        /*07cc*/ 	.short	0x0100
        /*07ce*/ 	.byte	0x08
	.zero		1


	//   ....[7]....
        /*07d0*/ 	.word	0x000004c0
        /*07d4*/ 	.word	0x000000ff
        /*07d8*/ 	.word	0x00016860
        /*07dc*/ 	.short	0x0100
        /*07de*/ 	.byte	0x08
	.zero		1


	//   ....[8]....
        /*07e0*/ 	.word	0x000004d0
        /*07e4*/ 	.word	0x000000ff
        /*07e8*/ 	.word	0x00016858
        /*07ec*/ 	.short	0x0100
        /*07ee*/ 	.byte	0x08
	.zero		1


	//   ....[9]....
        /*07f0*/ 	.word	0x000004e0
        /*07f4*/ 	.word	0x000000ff
        /*07f8*/ 	.word	0x00016868
        /*07fc*/ 	.short	0x0100
        /*07fe*/ 	.byte	0x08
	.zero		1


	//   ....[10]....
        /*0800*/ 	.word	0x000005d0
        /*0804*/ 	.word	0x000000ff
        /*0808*/ 	.word	0x00016870
        /*080c*/ 	.short	0x0100
        /*080e*/ 	.byte	0x06
	.zero		1


	//   ....[11]....
        /*0810*/ 	.word	0x000005e0
        /*0814*/ 	.word	0x000000ff
        /*0818*/ 	.word	0x00016880
        /*081c*/ 	.short	0x0100
        /*081e*/ 	.byte	0x06
	.zero		1


	//   ....[12]....
        /*0820*/ 	.word	0x000005f0
        /*0824*/ 	.word	0x000000ff
        /*0828*/ 	.word	0x00016878
        /*082c*/ 	.short	0x0100
        /*082e*/ 	.byte	0x06
	.zero		1


	//   ....[13]....
        /*0830*/ 	.word	0x00000600
        /*0834*/ 	.word	0x000000ff
        /*0838*/ 	.word	0x00016888
        /*083c*/ 	.short	0x0100
        /*083e*/ 	.byte	0x06
	.zero		1


	//   ....[14]....
        /*0840*/ 	.word	0x00000730
        /*0844*/ 	.word	0x000000ff
        /*0848*/ 	.word	0x00016890
        /*084c*/ 	.short	0x0100
        /*084e*/ 	.byte	0x08
	.zero		1


	//   ....[15]....
        /*0850*/ 	.word	0x00000740
        /*0854*/ 	.word	0x000000ff
        /*0858*/ 	.word	0x000168a0
        /*085c*/ 	.short	0x0100
        /*085e*/ 	.byte	0x08
	.zero		1


	//   ....[16]....
        /*0860*/ 	.word	0x00000750
        /*0864*/ 	.word	0x000000ff
        /*0868*/ 	.word	0x00016898
        /*086c*/ 	.short	0x0100
        /*086e*/ 	.byte	0x08
	.zero		1


	//   ....[17]....
        /*0870*/ 	.word	0x00000760
        /*0874*/ 	.word	0x000000ff
        /*0878*/ 	.word	0x000168a8
        /*087c*/ 	.short	0x0100
        /*087e*/ 	.byte	0x08
	.zero		1


	//   ....[18]....
        /*0880*/ 	.word	0x00000890
        /*0884*/ 	.word	0x000000ff
        /*0888*/ 	.word	0x000168b0
        /*088c*/ 	.short	0x0100
        /*088e*/ 	.byte	0x08
	.zero		1


	//   ....[19]....
        /*0890*/ 	.word	0x000008a0
        /*0894*/ 	.word	0x000000ff
        /*0898*/ 	.word	0x000168c0
        /*089c*/ 	.short	0x0100
        /*089e*/ 	.byte	0x08
	.zero		1


	//   ....[20]....
        /*08a0*/ 	.word	0x000008b0
        /*08a4*/ 	.word	0x000000ff
        /*08a8*/ 	.word	0x000168b8
        /*08ac*/ 	.short	0x0100
        /*08ae*/ 	.byte	0x08
	.zero		1


	//   ....[21]....
        /*08b0*/ 	.word	0x000008c0
        /*08b4*/ 	.word	0x000000ff
        /*08b8*/ 	.word	0x000168c8
        /*08bc*/ 	.short	0x0100
        /*08be*/ 	.byte	0x08
	.zero		1


	//   ....[22]....
        /*08c0*/ 	.word	0x00001a00
        /*08c4*/ 	.word	0x000000ff
        /*08c8*/ 	.word	0x00016800
        /*08cc*/ 	.short	0x010a
        /*08ce*/ 	.byte	0x26
	.zero		1


	//   ....[23]....
        /*08d0*/ 	.word	0x00001a80
        /*08d4*/ 	.word	0x00000003
        /*08d8*/ 	.word	0x00016830
        /*08dc*/ 	.short	0x010a
        /*08de*/ 	.byte	0x3f
	.zero		1


	//   ....[24]....
        /*08e0*/ 	.word	0x00001ae0
        /*08e4*/ 	.word	0x00000003
        /*08e8*/ 	.word	0x00016830
        /*08ec*/ 	.short	0x010a
        /*08ee*/ 	.byte	0x3f
	.zero		1


	//   ....[25]....
        /*08f0*/ 	.word	0x00001ed0
        /*08f4*/ 	.word	0x00000003
        /*08f8*/ 	.word	0x00000000
        /*08fc*/ 	.short	0x0101
        /*08fe*/ 	.byte	0x3f
	.zero		1


	//   ....[26]....
        /*0900*/ 	.word	0x00003be0
        /*0904*/ 	.word	0x000000ff
        /*0908*/ 	.word	0x00016830
        /*090c*/ 	.short	0x010a
        /*090e*/ 	.byte	0x0a
	.zero		1


	//   ....[27]....
        /*0910*/ 	.word	0x00003c20
        /*0914*/ 	.word	0x000000ff
        /*0918*/ 	.word	0x00016830
        /*091c*/ 	.short	0x010a
        /*091e*/ 	.byte	0x0a
	.zero		1


	//   ....[28]....
        /*0920*/ 	.word	0x00003e40
        /*0924*/ 	.word	0x000000ff
        /*0928*/ 	.word	0x00016850
        /*092c*/ 	.short	0x010a
        /*092e*/ 	.byte	0x0a
	.zero		1


	//   ....[29]....
        /*0930*/ 	.word	0x00003e80
        /*0934*/ 	.word	0x000000ff
        /*0938*/ 	.word	0x00016850
        /*093c*/ 	.short	0x010a
        /*093e*/ 	.byte	0x0a
	.zero		1


	//   ....[30]....
        /*0940*/ 	.word	0x00005750
        /*0944*/ 	.word	0x0000002c
        /*0948*/ 	.word	0x00000000
        /*094c*/ 	.short	0x0101
        /*094e*/ 	.byte	0x3f
	.zero		1


	//   ....[31]....
        /*0950*/ 	.word	0x000057e0
        /*0954*/ 	.word	0x00000030
        /*0958*/ 	.word	0x00000000
        /*095c*/ 	.short	0x0101
        /*095e*/ 	.byte	0x3f
	.zero		1


	//   ....[32]....
        /*0960*/ 	.word	0x00006220
        /*0964*/ 	.word	0x000000ff
        /*0968*/ 	.word	0x00016830
        /*096c*/ 	.short	0x010a
        /*096e*/ 	.byte	0x0a
	.zero		1


	//   ....[33]....
        /*0970*/ 	.word	0x00006260
        /*0974*/ 	.word	0x000000ff
        /*0978*/ 	.word	0x00016830
        /*097c*/ 	.short	0x010a
        /*097e*/ 	.byte	0x0a
	.zero		1


	//   ....[34]....
        /*0980*/ 	.word	0x00006480
        /*0984*/ 	.word	0x000000ff
        /*0988*/ 	.word	0x00016850
        /*098c*/ 	.short	0x010a
        /*098e*/ 	.byte	0x0a
	.zero		1


	//   ....[35]....
        /*0990*/ 	.word	0x000064c0
        /*0994*/ 	.word	0x000000ff
        /*0998*/ 	.word	0x00016850
        /*099c*/ 	.short	0x010a
        /*099e*/ 	.byte	0x0a
	.zero		1


	//   ....[36]....
        /*09a0*/ 	.word	0x00007560
        /*09a4*/ 	.word	0x0000002b
        /*09a8*/ 	.word	0x00000000
        /*09ac*/ 	.short	0x0101
        /*09ae*/ 	.byte	0x3f
	.zero		1


	//   ....[37]....
        /*09b0*/ 	.word	0x00007600
        /*09b4*/ 	.word	0x0000002f
        /*09b8*/ 	.word	0x00000000
        /*09bc*/ 	.short	0x0101
        /*09be*/ 	.byte	0x3f
	.zero		1


	//   ....[38]....
        /*09c0*/ 	.word	0x00007e70
        /*09c4*/ 	.word	0x000000ff
        /*09c8*/ 	.word	0x00016850
        /*09cc*/ 	.short	0x010a
        /*09ce*/ 	.byte	0x05
	.zero		1


	//   ....[39]....
        /*09d0*/ 	.word	0x00007eb0
        /*09d4*/ 	.word	0x000000ff
        /*09d8*/ 	.word	0x00016850
        /*09dc*/ 	.short	0x010a
        /*09de*/ 	.byte	0x05
	.zero		1


	//   ....[40]....
        /*09e0*/ 	.word	0x000083d0
        /*09e4*/ 	.word	0x00000007
        /*09e8*/ 	.word	0x00000000
        /*09ec*/ 	.short	0x0101
        /*09ee*/ 	.byte	0x3f
	.zero		1


	//   ....[41]....
        /*09f0*/ 	.word	0x00009500
        /*09f4*/ 	.word	0x00000000
        /*09f8*/ 	.word	0x00000000
        /*09fc*/ 	.short	0x0101
        /*09fe*/ 	.byte	0x3f
	.zero		1


	//   ....[42]....
        /*0a00*/ 	.word	0x00009950
        /*0a04*/ 	.word	0x0000000a
        /*0a08*/ 	.word	0x00000000
        /*0a0c*/ 	.short	0x0101
        /*0a0e*/ 	.byte	0x3f
	.zero		1


	//   ....[43]....
        /*0a10*/ 	.word	0x0000caa0
        /*0a14*/ 	.word	0x00000000
        /*0a18*/ 	.word	0x00016840
        /*0a1c*/ 	.short	0x010a
        /*0a1e*/ 	.byte	0x3f
	.zero		1


	//   ....[44]....
        /*0a20*/ 	.word	0x0000db10
        /*0a24*/ 	.word	0x00000011
        /*0a28*/ 	.word	0x00016800
        /*0a2c*/ 	.short	0x0107
        /*0a2e*/ 	.byte	0x3f
	.zero		1


	//   ....[45]....
        /*0a30*/ 	.word	0x0000dc00
        /*0a34*/ 	.word	0x00000011
        /*0a38*/ 	.word	0x00016800
        /*0a3c*/ 	.short	0x0101
        /*0a3e*/ 	.byte	0x3f
	.zero		1


	//   ....[46]....
        /*0a40*/ 	.word	0x0000dc20
        /*0a44*/ 	.word	0x00000011
        /*0a48*/ 	.word	0x00016820
        /*0a4c*/ 	.short	0x010a
        /*0a4e*/ 	.byte	0x3f
	.zero		1


	//   ....[47]....
        /*0a50*/ 	.word	0x0000dfb0
        /*0a54*/ 	.word	0x00000004
        /*0a58*/ 	.word	0x00016840
        /*0a5c*/ 	.short	0x010a
        /*0a5e*/ 	.byte	0x3f
	.zero		1


	//   ....[48]....
        /*0a60*/ 	.word	0x0000e230
        /*0a64*/ 	.word	0x00000003
        /*0a68*/ 	.word	0x00000060
        /*0a6c*/ 	.short	0x010a
        /*0a6e*/ 	.byte	0x3f
	.zero		1


	//   ....[49]....
        /*0a70*/ 	.word	0x0000e780
        /*0a74*/ 	.word	0x00000002
        /*0a78*/ 	.word	0x00016840
        /*0a7c*/ 	.short	0x010a
        /*0a7e*/ 	.byte	0x3f
	.zero		1


	//   ....[50]....
        /*0a80*/ 	.word	0x0000ea00
        /*0a84*/ 	.word	0x0000000a
        /*0a88*/ 	.word	0x00000060
        /*0a8c*/ 	.short	0x010a
        /*0a8e*/ 	.byte	0x3f
	.zero		1


	//   ....[51]....
        /*0a90*/ 	.word	0x0000ee90
        /*0a94*/ 	.word	0x00000002
        /*0a98*/ 	.word	0x00016840
        /*0a9c*/ 	.short	0x010a
        /*0a9e*/ 	.byte	0x3f
	.zero		1


	//   ....[52]....
        /*0aa0*/ 	.word	0x0000f120
        /*0aa4*/ 	.word	0x00000007
        /*0aa8*/ 	.word	0x00000060
        /*0aac*/ 	.short	0x010a
        /*0aae*/ 	.byte	0x3f
	.zero		1


	//   ....[53]....
        /*0ab0*/ 	.word	0x0000f570
        /*0ab4*/ 	.word	0x00000003
        /*0ab8*/ 	.word	0x00016860
        /*0abc*/ 	.short	0x010a
        /*0abe*/ 	.byte	0x3f
	.zero		1


	//   ....[54]....
        /*0ac0*/ 	.word	0x000108e0
        /*0ac4*/ 	.word	0x00000009
        /*0ac8*/ 	.word	0x00016820
        /*0acc*/ 	.short	0x010a
        /*0ace*/ 	.byte	0x3f
	.zero		1


	//   ....[55]....
        /*0ad0*/ 	.word	0x00010a80
        /*0ad4*/ 	.word	0x00000007
        /*0ad8*/ 	.word	0x00000000
        /*0adc*/ 	.short	0x010a
        /*0ade*/ 	.byte	0x3f
	.zero		1


	//   ....[56]....
        /*0ae0*/ 	.word	0x00010af0
        /*0ae4*/ 	.word	0x00000003
        /*0ae8*/ 	.word	0x00000000
        /*0aec*/ 	.short	0x010a
        /*0aee*/ 	.byte	0x3f
	.zero		1


	//   ....[57]....
        /*0af0*/ 	.word	0x00010b50
        /*0af4*/ 	.word	0x00000005
        /*0af8*/ 	.word	0x00000000
        /*0afc*/ 	.short	0x010a
        /*0afe*/ 	.byte	0x3f
	.zero		1


	//   ....[58]....
        /*0b00*/ 	.word	0x00010b80
        /*0b04*/ 	.word	0x00000003
        /*0b08*/ 	.word	0x00000000
        /*0b0c*/ 	.short	0x010a
        /*0b0e*/ 	.byte	0x3f
	.zero		1


	//   ....[59]....
        /*0b10*/ 	.word	0x00010bf0
        /*0b14*/ 	.word	0x00000003
        /*0b18*/ 	.word	0x00016800
        /*0b1c*/ 	.short	0x010a
        /*0b1e*/ 	.byte	0x3f
	.zero		1


	//   ....[60]....
        /*0b20*/ 	.word	0x00010c40
        /*0b24*/ 	.word	0x00000003
        /*0b28*/ 	.word	0x00016830
        /*0b2c*/ 	.short	0x010a
        /*0b2e*/ 	.byte	0x3f
	.zero		1


	//   ....[61]....
        /*0b30*/ 	.word	0x00010ca0
        /*0b34*/ 	.word	0x0000000b
        /*0b38*/ 	.word	0x00016830
        /*0b3c*/ 	.short	0x010a
        /*0b3e*/ 	.byte	0x3f
	.zero		1


	//   ....[62]....
        /*0b40*/ 	.word	0x00010d00
        /*0b44*/ 	.word	0x00000002
        /*0b48*/ 	.word	0x00016850
        /*0b4c*/ 	.short	0x010a
        /*0b4e*/ 	.byte	0x3f
	.zero		1


	//   ....[63]....
        /*0b50*/ 	.word	0x00010d60
        /*0b54*/ 	.word	0x00000007
        /*0b58*/ 	.word	0x00016830
        /*0b5c*/ 	.short	0x010a
        /*0b5e*/ 	.byte	0x3f
	.zero		1


	//   ....[64]....
        /*0b60*/ 	.word	0x00010dc0
        /*0b64*/ 	.word	0x00000002
        /*0b68*/ 	.word	0x00016850
        /*0b6c*/ 	.short	0x010a
        /*0b6e*/ 	.byte	0x3f
	.zero		1


	//   ....[65]....
        /*0b70*/ 	.word	0x00010e20
        /*0b74*/ 	.word	0x00000006
        /*0b78*/ 	.word	0x00016850
        /*0b7c*/ 	.short	0x010a
        /*0b7e*/ 	.byte	0x3f
	.zero		1


	//   ....[66]....
        /*0b80*/ 	.word	0x00010fc0
        /*0b84*/ 	.word	0x00000000
        /*0b88*/ 	.word	0x00016840
        /*0b8c*/ 	.short	0x010a
        /*0b8e*/ 	.byte	0x3f
	.zero		1


	//   ....[67]....
        /*0b90*/ 	.word	0x00011fb0
        /*0b94*/ 	.word	0x00000011
        /*0b98*/ 	.word	0x00016820
        /*0b9c*/ 	.short	0x010a
        /*0b9e*/ 	.byte	0x3f
	.zero		1


	//   ....[68]....
        /*0ba0*/ 	.word	0x00012000
        /*0ba4*/ 	.word	0x00000004
        /*0ba8*/ 	.word	0x00016840
        /*0bac*/ 	.short	0x010a
        /*0bae*/ 	.byte	0x3f
	.zero		1


	//   ....[69]....
        /*0bb0*/ 	.word	0x00012050
        /*0bb4*/ 	.word	0x00000003
        /*0bb8*/ 	.word	0x00000060
        /*0bbc*/ 	.short	0x010a
        /*0bbe*/ 	.byte	0x3f
	.zero		1


	//   ....[70]....
        /*0bc0*/ 	.word	0x000120a0
        /*0bc4*/ 	.word	0x00000002
        /*0bc8*/ 	.word	0x00016840
        /*0bcc*/ 	.short	0x010a
        /*0bce*/ 	.byte	0x3f
	.zero		1


	//   ....[71]....
        /*0bd0*/ 	.word	0x000120f0
        /*0bd4*/ 	.word	0x0000000a
        /*0bd8*/ 	.word	0x00000060
        /*0bdc*/ 	.short	0x010a
        /*0bde*/ 	.byte	0x3f
	.zero		1


	//   ....[72]....
        /*0be0*/ 	.word	0x00012140
        /*0be4*/ 	.word	0x00000002
        /*0be8*/ 	.word	0x00016840
        /*0bec*/ 	.short	0x010a
        /*0bee*/ 	.byte	0x3f
	.zero		1


	//   ....[73]....
        /*0bf0*/ 	.word	0x00012190
        /*0bf4*/ 	.word	0x00000007
        /*0bf8*/ 	.word	0x00000060
        /*0bfc*/ 	.short	0x010a
        /*0bfe*/ 	.byte	0x3f
	.zero		1


	//   ....[74]....
        /*0c00*/ 	.word	0x000121e0
        /*0c04*/ 	.word	0x00000003
        /*0c08*/ 	.word	0x00016860
        /*0c0c*/ 	.short	0x010a
        /*0c0e*/ 	.byte	0x3f
	.zero		1


	//   ....[75]....
        /*0c10*/ 	.word	0x00012c00
        /*0c14*/ 	.word	0x00000009
        /*0c18*/ 	.word	0x00016820
        /*0c1c*/ 	.short	0x010a
        /*0c1e*/ 	.byte	0x3f
	.zero		1


	//   ....[76]....
        /*0c20*/ 	.word	0x00012da0
        /*0c24*/ 	.word	0x00000007
        /*0c28*/ 	.word	0x00000000
        /*0c2c*/ 	.short	0x010a
        /*0c2e*/ 	.byte	0x3f
	.zero		1


	//   ....[77]....
        /*0c30*/ 	.word	0x00012df0
        /*0c34*/ 	.word	0x00000003
        /*0c38*/ 	.word	0x00000000
        /*0c3c*/ 	.short	0x010a
        /*0c3e*/ 	.byte	0x3f
	.zero		1


	//   ....[78]....
        /*0c40*/ 	.word	0x00012e40
        /*0c44*/ 	.word	0x00000005
        /*0c48*/ 	.word	0x00000000
        /*0c4c*/ 	.short	0x010a
        /*0c4e*/ 	.byte	0x3f
	.zero		1


	//----- nvinfo : EIATTR_NUM_MBARRIERS
	.align		4
.L_1597:
        /*0c50*/ 	.byte	0x03, 0x38
        /*0c52*/ 	.short	0x0016


	//----- nvinfo : EIATTR_EXIT_INSTR_OFFSETS
	.align		4
        /*0c54*/ 	.byte	0x04, 0x1c
        /*0c56*/ 	.short	(.L_1599 - .L_1598)


	//   ....[0]....
.L_1598:
        /*0c58*/ 	.word	0x00000a70


	//   ....[1]....
        /*0c5c*/ 	.word	0x0000a900


	//   ....[2]....
        /*0c60*/ 	.word	0x00010bd0


	//----- nvinfo : EIATTR_MAX_THREADS
	.align		4
.L_1599:
        /*0c64*/ 	.byte	0x04, 0x05
        /*0c66*/ 	.short	(.L_1601 - .L_1600)
.L_1600:
        /*0c68*/ 	.word	0x00000200
        /*0c6c*/ 	.word	0x00000001
        /*0c70*/ 	.word	0x00000001


	//----- nvinfo : EIATTR_CRS_STACK_SIZE
	.align		4
.L_1601:
        /*0c74*/ 	.byte	0x04, 0x1e
        /*0c76*/ 	.short	(.L_1603 - .L_1602)
.L_1602:
        /*0c78*/ 	.word	0x00000000


	//----- nvinfo : EIATTR_CBANK_PARAM_SIZE
	.align		4
.L_1603:
        /*0c7c*/ 	.byte	0x03, 0x19
        /*0c7e*/ 	.short	0x0af0


	//----- nvinfo : EIATTR_PARAM_CBANK
	.align		4
        /*0c80*/ 	.byte	0x04, 0x0a
        /*0c82*/ 	.short	(.L_1605 - .L_1604)
	.align		4
.L_1604:
        /*0c84*/ 	.word	index@(.nv.constant0._ZN7cutlass13device_kernelIN5flash11enable_sm90INS1_16FlashAttnFwdSm90INS1_25CollectiveMainloopFwdSm90ILi2EN4cute5tupleIJNS5_1CILi1EEES8_S8_EEENS6_IJNS7_ILi192EEENS7_ILi128EEENS7_ILi64EEEEEELi64ENS_6half_tEfNS_4arch4Sm90ELb1ELb0ELb0ELb1ELb0ELb0ELb0ELb1ELb1ELb1ELb1ELb0EEENS1_21CollectiveEpilogueFwdINS6_IJSA_SC_SB_EEES9_SE_SG_Li384ELb1ELb1ELb1ELb0EEENS1_36VarlenDynamicPersistentTileSchedulerILi192ELi128ELi384ELi128ELb1ELb1ELb1ELb1ELb1ELb1EEEEEEEEEvNT_6ParamsE)
        /*0c88*/ 	.short	0x0210
        /*0c8a*/ 	.short	0x0af0


	//----- nvinfo : EIATTR_SW_WAR
	.align		4
.L_1605:
        /*0c8c*/ 	.byte	0x04, 0x36
        /*0c8e*/ 	.short	(.L_1607 - .L_1606)
.L_1606:
        /*0c90*/ 	.word	0x00000008
.L_1607:


//--------------------- .nv.info._ZN7cutlass13device_kernelIN5flash11enable_sm90INS1_16FlashAttnFwdSm90INS1_25CollectiveMainloopFwdSm90ILi2EN4cute5tupleIJNS5_1CILi1EEES8_S8_EEENS6_IJNS7_ILi192EEENS7_ILi128EEENS7_ILi64EEEEEELi64ENS_6half_tEfNS_4arch4Sm90ELb1ELb0ELb0ELb1ELb0ELb1ELb0ELb1ELb1ELb1ELb1ELb0EEENS1_21CollectiveEpilogueFwdINS6_IJSA_SC_SB_EEES9_SE_SG_Li384ELb1ELb1ELb1ELb0EEENS1_36VarlenDynamicPersistentTileSchedulerILi192ELi128ELi384ELi128ELb1ELb1ELb1ELb1ELb1ELb1EEEEEEEEEvNT_6ParamsE --------------------------
	.section	.nv.info._ZN7cutlass13device_kernelIN5flash11enable_sm90INS1_16FlashAttnFwdSm90INS1_25CollectiveMainloopFwdSm90ILi2EN4cute5tupleIJNS5_1CILi1EEES8_S8_EEENS6_IJNS7_ILi192EEENS7_ILi128EEENS7_ILi64EEEEEELi64ENS_6half_tEfNS_4arch4Sm90ELb1ELb0ELb0ELb1ELb0ELb1ELb0ELb1ELb1ELb1ELb1ELb0EEENS1_21CollectiveEpilogueFwdINS6_IJSA_SC_SB_EEES9_SE_SG_Li384ELb1ELb1ELb1ELb0EEENS1_36VarlenDynamicPersistentTileSchedulerILi192ELi128ELi384ELi128ELb1ELb1ELb1ELb1ELb1ELb1EEEEEEEEEvNT_6ParamsE,"",@"SHT_CUDA_INFO"
	.sectionflags	@""
	.align	4


	//----- nvinfo : EIATTR_CUDA_API_VERSION
	.align		4
        /*0000*/ 	.byte	0x04, 0x37
        /*0002*/ 	.short	(.L_1609 - .L_1608)
.L_1608:
        /*0004*/ 	.word	0x00000082


	//----- nvinfo : EIATTR_KPARAM_INFO
	.align		4
.L_1609:
        /*0008*/ 	.byte	0x04, 0x17
        /*000a*/ 	.short	(.L_1611 - .L_1610)
.L_1610:
        /*000c*/ 	.word	0x00000000
        /*0010*/ 	.short	0x0000
        /*0012*/ 	.short	0x0070
        /*0014*/ 	.byte	0x00, 0xf0, 0x01, 0x2a


	//----- nvinfo : EIATTR_SPARSE_MMA_MASK
	.align		4
.L_1611:
        /*0018*/ 	.byte	0x03, 0x50
        /*001a*/ 	.short	0x0000


	//----- nvinfo : EIATTR_MAXREG_COUNT
	.align		4
        /*001c*/ 	.byte	0x03, 0x1b
        /*001e*/ 	.short	0x0080


	//----- nvinfo : EIATTR_NUM_BARRIERS
	.align		4
        /*0020*/ 	.byte	0x02, 0x4c
        /*0022*/ 	.byte	0x10
	.zero		1


	//----- nvinfo : EIATTR_EXTERNS
	.align		4
        /*0024*/ 	.byte	0x04, 0x0f
        /*0026*/ 	.short	(.L_1613 - .L_1612)


	//   ....[0]....
	.align		4
.L_1612:
        /*0028*/ 	.word	index@(__assertfail)


	//----- nvinfo : EIATTR_ANNOTATIONS
	.align		4
.L_1613:
        /*002c*/ 	.byte	0x04, 0x55
        /*002e*/ 	.short	(.L_1615 - .L_1614)


	//   ....[0]....
.L_1614:
        /* <DEDUP_REMOVED lines=80> */


	//----- nvinfo : EIATTR_MERCURY_ISA_VERSION
	.align		4
.L_1615:
        /*0520*/ 	.byte	0x03, 0x5f
        /*0522*/ 	.short	0x0101


	//----- nvinfo : EIATTR_UNUSED_LOAD_BYTE_OFFSET
	.align		4
        /*0524*/ 	.byte	0x04, 0x44
        /*0526*/ 	.short	(.L_1617 - .L_1616)


	//   ....[0]....
.L_1616:
        /*0528*/ 	.word	0x00000ad0
        /*052c*/ 	.word	0x0000fff0


	//   ....[1]....
        /*0530*/ 	.word	0x00010320
        /*0534*/ 	.word	0x0000fff0


	//----- nvinfo : EIATTR_INT_WARP_WIDE_INSTR_OFFSETS
	.align		4
.L_1617:
        /*0538*/ 	.byte	0x04, 0x31
        /*053a*/ 	.short	(.L_1619 - .L_1618)


	//   ....[0]....
.L_1618:
        /*053c*/ 	.word	0x00000180


	//   ....[1]....
        /*0540*/ 	.word	0x00000220


	//   ....[2]....
        /*0544*/ 	.word	0x00000290


	//   ....[3]....
        /*0548*/ 	.word	0x000152a0


	//   ....[4]....
        /*054c*/ 	.word	0x00015330


	//   ....[5]....
        /*0550*/ 	.word	0x00018430


	//   ....[6]....
        /*0554*/ 	.word	0x000184c0


	//----- nvinfo : EIATTR_COOP_GROUP_MASK_REGIDS
	.align		4
.L_1619:
        /*0558*/ 	.byte	0x04, 0x29
        /*055a*/ 	.short	(.L_1621 - .L_1620)


	//   ....[0]....
.L_1620:
        /*055c*/ 	.word	0xffffffff


	//   ....[1]....
        /*0560*/ 	.word	0xffffffff


	//   ....[2]....
        /*0564*/ 	.word	0xffffffff


	//   ....[3]....
        /*0568*/ 	.word	0xffffffff


	//   ....[4]....
        /*056c*/ 	.word	0xffffffff


	//   ....[5]....
        /*0570*/ 	.word	0xffffffff


	//   ....[6]....
        /*0574*/ 	.word	0xffffffff


	//   ....[7]....
        /*0578*/ 	.word	0xffffffff


	//   ....[8]....
        /*057c*/ 	.word	0xffffffff


	//   ....[9]....
        /*0580*/ 	.word	0xffffffff


	//   ....[10]....
        /*0584*/ 	.word	0xffffffff


	//   ....[11]....
        /*0588*/ 	.word	0xffffffff


	//   ....[12]....
        /*058c*/ 	.word	0xffffffff


	//   ....[13]....
        /*0590*/ 	.word	0xffffffff


	//   ....[14]....
        /*0594*/ 	.word	0xffffffff


	//   ....[15]....
        /*0598*/ 	.word	0xffffffff


	//   ....[16]....
        /*059c*/ 	.word	0xffffffff


	//   ....[17]....
        /*05a0*/ 	.word	0xffffffff


	//   ....[18]....
        /*05a4*/ 	.word	0xffffffff


	//   ....[19]....
        /*05a8*/ 	.word	0xffffffff


	//   ....[20]....
        /*05ac*/ 	.word	0xffffffff


	//   ....[21]....
        /*05b0*/ 	.word	0xffffffff


	//   ....[22]....
        /*05b4*/ 	.word	0xffffffff


	//   ....[23]....
        /*05b8*/ 	.word	0xffffffff


	//   ....[24]....
        /*05bc*/ 	.word	0xffffffff


	//   ....[25]....
        /*05c0*/ 	.word	0xffffffff


	//   ....[26]....
        /*05c4*/ 	.word	0xffffffff


	//   ....[27]....
        /*05c8*/ 	.word	0xffffffff


	//   ....[28]....
        /*05cc*/ 	.word	0xffffffff


	//   ....[29]....
        /*05d0*/ 	.word	0xffffffff


	//   ....[30]....
        /*05d4*/ 	.word	0xffffffff


	//   ....[31]....
        /*05d8*/ 	.word	0xffffffff


	//   ....[32]....
        /*05dc*/ 	.word	0xffffffff


	//   ....[33]....
        /*05e0*/ 	.word	0xffffffff


	//   ....[34]....
        /*05e4*/ 	.word	0xffffffff


	//   ....[35]....
        /*05e8*/ 	.word	0xffffffff


	//   ....[36]....
        /*05ec*/ 	.word	0xffffffff


	//   ....[37]....
        /*05f0*/ 	.word	0xffffffff


	//   ....[38]....
        /*05f4*/ 	.word	0xffffffff


	//   ....[39]....
        /*05f8*/ 	.word	0xffffffff


	//   ....[40]....
        /*05fc*/ 	.word	0xffffffff


	//   ....[41]....
        /*0600*/ 	.word	0xffffffff


	//   ....[42]....
        /*0604*/ 	.word	0xffffffff


	//   ....[43]....
        /*0608*/ 	.word	0xffffffff


	//   ....[44]....
        /*060c*/ 	.word	0xffffffff


	//   ....[45]....
        /*0610*/ 	.word	0xffffffff


	//   ....[46]....
        /*0614*/ 	.word	0xffffffff


	//   ....[47]....
        /*0618*/ 	.word	0xffffffff


	//   ....[48]....
        /*061c*/ 	.word	0xffffffff


	//   ....[49]....
        /*0620*/ 	.word	0xffffffff


	//   ....[50]....
        /*0624*/ 	.word	0xffffffff


	//   ....[51]....
        /*0628*/ 	.word	0xffffffff


	//   ....[52]....
        /*062c*/ 	.word	0xffffffff


	//   ....[53]....
        /*0630*/ 	.word	0xffffffff


	//   ....[54]....
        /*0634*/ 	.word	0xffffffff


	//   ....[55]....
        /*0638*/ 	.word	0xffffffff


	//   ....[56]....
        /*063c*/ 	.word	0xffffffff


	//   ....[57]....
        /*0640*/ 	.word	0xffffffff


	//   ....[58]....
        /*0644*/ 	.word	0xffffffff


	//   ....[59]....
        /*0648*/ 	.word	0xffffffff


	//   ....[60]....
        /*064c*/ 	.word	0xffffffff


	//   ....[61]....
        /*0650*/ 	.word	0xffffffff


	//   ....[62]....
        /*0654*/ 	.word	0xffffffff


	//   ....[63]....
        /*0658*/ 	.word	0xffffffff


	//   ....[64]....
        /*065c*/ 	.word	0xffffffff


	//   ....[65]....
        /*0660*/ 	.word	0xffffffff


	//   ....[66]....
        /*0664*/ 	.word	0xffffffff


	//   ....[67]....
        /*0668*/ 	.word	0xffffffff


	//   ....[68]....
        /*066c*/ 	.word	0xffffffff


	//   ....[69]....
        /*0670*/ 	.word	0xffffffff


	//   ....[70]....
        /*0674*/ 	.word	0xffffffff


	//   ....[71]....
        /*0678*/ 	.word	0xffffffff


	//   ....[72]....
        /*067c*/ 	.word	0xffffffff


	//   ....[73]....
        /*0680*/ 	.word	0xffffffff


	//   ....[74]....
        /*0684*/ 	.word	0xffffffff


	//   ....[75]....
        /*0688*/ 	.word	0xffffffff


	//   ....[76]....
        /*068c*/ 	.word	0xffffffff


	//   ....[77]....
        /*0690*/ 	.word	0xffffffff


	//   ....[78]....
        /*0694*/ 	.word	0xffffffff


	//   ....[79]....
        /*0698*/ 	.word	0xffffffff


	//   ....[80]....
        /*069c*/ 	.word	0xffffffff


	//   ....[81]....
        /*06a0*/ 	.word	0xffffffff


	//   ....[82]....
        /*06a4*/ 	.word	0xffffffff


	//   ....[83]....
        /*06a8*/ 	.word	0xffffffff


	//   ....[84]....
        /*06ac*/ 	.word	0xffffffff


	//   ....[85]....
        /*06b0*/ 	.word	0xffffffff


	//   ....[86]....
        /*06b4*/ 	.word	0xffffffff


	//   ....[87]....
        /*06b8*/ 	.word	0xffffffff


	//   ....[88]....
        /*06bc*/ 	.word	0xffffffff


	//   ....[89]....
        /*06c0*/ 	.word	0xffffffff


	//   ....[90]....
        /*06c4*/ 	.word	0xffffffff


	//   ....[91]....
        /*06c8*/ 	.word	0xffffffff


	//   ....[92]....
        /*06cc*/ 	.word	0xffffffff


	//   ....[93]....
        /*06d0*/ 	.word	0xffffffff


	//   ....[94]....
        /*06d4*/ 	.word	0xffffffff


	//   ....[95]....
        /*06d8*/ 	.word	0xffffffff


	//   ....[96]....
        /*06dc*/ 	.word	0xffffffff


	//   ....[97]....
        /*06e0*/ 	.word	0xffffffff


	//   ....[98]....
        /*06e4*/ 	.word	0xffffffff


	//   ....[99]....
        /*06e8*/ 	.word	0xffffffff


	//   ....[100]....
        /*06ec*/ 	.word	0xffffffff


	//   ....[101]....
        /*06f0*/ 	.word	0xffffffff


	//   ....[102]....
        /*06f4*/ 	.word	0xffffffff


	//   ....[103]....
        /*06f8*/ 	.word	0xffffffff


	//   ....[104]....
        /*06fc*/ 	.word	0xffffffff


	//   ....[105]....
        /*0700*/ 	.word	0xffffffff


	//   ....[106]....
        /*0704*/ 	.word	0xffffffff


	//   ....[107]....
        /*0708*/ 	.word	0xffffffff


	//   ....[108]....
        /*070c*/ 	.word	0xffffffff


	//   ....[109]....
        /*0710*/ 	.word	0xffffffff


	//   ....[110]....
        /*0714*/ 	.word	0xffffffff


	//   ....[111]....
        /*0718*/ 	.word	0xffffffff


	//   ....[112]....
        /*071c*/ 	.word	0xffffffff


	//   ....[113]....
        /*0720*/ 	.word	0xffffffff


	//   ....[114]....
        /*0724*/ 	.word	0xffffffff


	//   ....[115]....
        /*0728*/ 	.word	0xffffffff


	//   ....[116]....
        /*072c*/ 	.word	0xffffffff


	//   ....[117]....
        /*0730*/ 	.word	0xffffffff


	//   ....[118]....
        /*0734*/ 	.word	0xffffffff


	//   ....[119]....
        /*0738*/ 	.word	0xffffffff


	//   ....[120]....
        /*073c*/ 	.word	0xffffffff


	//   ....[121]....
        /*0740*/ 	.word	0xffffffff


	//   ....[122]....
        /*0744*/ 	.word	0xffffffff


	//   ....[123]....
        /*0748*/ 	.word	0xffffffff


	//   ....[124]....
        /*074c*/ 	.word	0xffffffff


	//   ....[125]....
        /*0750*/ 	.word	0xffffffff


	//   ....[126]....
        /*0754*/ 	.word	0xffffffff


	//   ....[127]....
        /*0758*/ 	.word	0xffffffff


	//   ....[128]....
        /*075c*/ 	.word	0xffffffff


	//   ....[129]....
        /*0760*/ 	.word	0xffffffff


	//   ....[130]....
        /*0764*/ 	.word	0x0500000f


	//   ....[131]....
        /*0768*/ 	.word	0x0500000f


	//   ....[132]....
        /*076c*/ 	.word	0x0500000f


	//   ....[133]....
        /*0770*/ 	.word	0x0500000f


	//   ....[134]....
        /*0774*/ 	.word	0x0500000f


	//   ....[135]....
        /*0778*/ 	.word	0x0500000f


	//   ....[136]....
        /*077c*/ 	.word	0x0500000f


	//   ....[137]....
        /*0780*/ 	.word	0x0500000f


	//   ....[138]....
        /*0784*/ 	.word	0x0500000f


	//   ....[139]....
        /*0788*/ 	.word	0x0500000f


	//   ....[140]....
        /*078c*/ 	.word	0x0500000f


	//   ....[141]....
        /*0790*/ 	.word	0x0500000f


	//   ....[142]....
        /*0794*/ 	.word	0x0500000f


	//   ....[143]....
        /*0798*/ 	.word	0x0500000f


	//   ....[144]....
        /*079c*/ 	.word	0x0500000f


	//   ....[145]....
        /*07a0*/ 	.word	0x0500000f


	//   ....[146]....
        /*07a4*/ 	.word	0x0500000f


	//   ....[147]....
        /*07a8*/ 	.word	0x0500000f


	//   ....[148]....
        /*07ac*/ 	.word	0x0500000f


	//   ....[149]....
        /*07b0*/ 	.word	0x0500000f


	//   ....[150]....
        /*07b4*/ 	.word	0x0500000f


	//   ....[151]....
        /*07b8*/ 	.word	0x0500000f


	//   ....[152]....
        /*07bc*/ 	.word	0x0500000f


	//   ....[153]....
        /*07c0*/ 	.word	0x0500000f


	//   ....[154]....
        /*07c4*/ 	.word	0x0500000f


	//   ....[155]....
        /*07c8*/ 	.word	0x0500000f


	//   ....[156]....
        /*07cc*/ 	.word	0x0500000f


	//   ....[157]....
        /*07d0*/ 	.word	0x0500000f


	//   ....[158]....
        /*07d4*/ 	.word	0x0500000f


	//   ....[159]....
        /*07d8*/ 	.word	0x0500000f


	//   ....[160]....
        /*07dc*/ 	.word	0x0500000f


	//   ....[161]....
        /*07e0*/ 	.word	0x0500000f


	//   ....[162]....
        /*07e4*/ 	.word	0x0500000f


	//   ....[163]....
        /*07e8*/ 	.word	0x0500000f


	//   ....[164]....
        /*07ec*/ 	.word	0x0500000f


	//   ....[165]....
        /*07f0*/ 	.word	0x0500000f


	//   ....[166]....
        /*07f4*/ 	.word	0x0500000f


	//   ....[167]....
        /*07f8*/ 	.word	0x0500000f


	//   ....[168]....
        /*07fc*/ 	.word	0x0500000f


	//   ....[169]....
        /*0800*/ 	.word	0x0500000f


	//   ....[170]....
        /*0804*/ 	.word	0x0500000f


	//   ....[171]....
        /*0808*/ 	.word	0x0500000f


	//   ....[172]....
        /*080c*/ 	.word	0x0500000f


	//   ....[173]....
        /*0810*/ 	.word	0x0500000f


	//   ....[174]....
        /*0814*/ 	.word	0x0500000f


	//   ....[175]....
        /*0818*/ 	.word	0x0500000f


	//   ....[176]....
        /*081c*/ 	.word	0x0500000f


	//   ....[177]....
        /*0820*/ 	.word	0x0500000f


	//   ....[178]....
        /*0824*/ 	.word	0x0500000f


	//   ....[179]....
        /*0828*/ 	.word	0x0500000f


	//   ....[180]....
        /*082c*/ 	.word	0x0500000f


	//   ....[181]....
        /*0830*/ 	.word	0x0500000f


	//   ....[182]....
        /*0834*/ 	.word	0x0500000f


	//   ....[183]....
        /*0838*/ 	.word	0x0500000f


	//   ....[184]....
        /*083c*/ 	.word	0x0500000f


	//   ....[185]....
        /*0840*/ 	.word	0x0500000f


	//   ....[186]....
        /*0844*/ 	.word	0x0500000f


	//   ....[187]....
        /*0848*/ 	.word	0x0500000f


	//   ....[188]....
        /*084c*/ 	.word	0x0500000f


	//   ....[189]....
        /*0850*/ 	.word	0x0500000f


	//   ....[190]....
        /*0854*/ 	.word	0x0500000f


	//   ....[191]....
        /*0858*/ 	.word	0x0500000f


	//   ....[192]....
        /*085c*/ 	.word	0x0500000f


	//   ....[193]....
        /*0860*/ 	.word	0x0500000f


	//   ....[194]....
        /*0864*/ 	.word	0x0500000f


	//   ....[195]....
        /*0868*/ 	.word	0x0500000f


	//   ....[196]....
        /*086c*/ 	.word	0x0500000f


	//   ....[197]....
        /*0870*/ 	.word	0x0500000f


	//   ....[198]....
        /*0874*/ 	.word	0x0500000f


	//   ....[199]....
        /*0878*/ 	.word	0x0500000f


	//   ....[200]....
        /*087c*/ 	.word	0x0500000f


	//   ....[201]....
        /*0880*/ 	.word	0x0500000f


	//   ....[202]....
        /*0884*/ 	.word	0x0500000f


	//   ....[203]....
        /*0888*/ 	.word	0x0500000f


	//   ....[204]....
        /*088c*/ 	.word	0x0500000f


	//   ....[205]....
        /*0890*/ 	.word	0x0500000f


	//   ....[206]....
        /*0894*/ 	.word	0x0500000f


	//   ....[207]....
        /*0898*/ 	.word	0x0500000f


	//   ....[208]....
        /*089c*/ 	.word	0x0500000f


	//   ....[209]....
        /*08a0*/ 	.word	0x0500000f


	//   ....[210]....
        /*08a4*/ 	.word	0x0500000f


	//   ....[211]....
        /*08a8*/ 	.word	0x0500000f


	//----- nvinfo : EIATTR_COOP_GROUP_INSTR_OFFSETS
	.align		4
.L_1621:
        /*08ac*/ 	.byte	0x04, 0x28
        /*08ae*/ 	.short	(.L_1623 - .L_1622)


	//   ....[0]....
.L_1622:
        /*08b0*/ 	.word	0x00000060


	//   ....[1]....
        /*08b4*/ 	.word	0x00000190


	//   ....[2]....
        /*08b8*/ 	.word	0x00000240


	//   ....[3]....
        /*08bc*/ 	.word	0x00000400


	//   ....[4]....
        /*08c0*/ 	.word	0x00000560


	//   ....[5]....
        /*08c4*/ 	.word	0x00000680


	//   ....[6]....
        /*08c8*/ 	.word	0x000007e0


	//   ....[7]....
        /*08cc*/ 	.word	0x00005d30


	//   ....[8]....
        /*08d0*/ 	.word	0x000064d0


	//   ....[9]....
        /*08d4*/ 	.word	0x000064e0


	//   ....[10]....
        /*08d8*/ 	.word	0x000064f0


	//   ....[11]....
        /*08dc*/ 	.word	0x00006500


	//   ....[12]....
        /*08e0*/ 	.word	0x00006840


	//   ....[13]....
        /*08e4*/ 	.word	0x00006850


	//   ....[14]....
        /*08e8*/ 	.word	0x00006860


	//   ....[15]....
        /*08ec*/ 	.word	0x00006870


	//   ....[16]....
        /*08f0*/ 	.word	0x00007b50


	//   ....[17]....
        /*08f4*/ 	.word	0x00007b60


	//   ....[18]....
        /*08f8*/ 	.word	0x00007b70


	//   ....[19]....
        /*08fc*/ 	.word	0x00007b80


	//   ....[20]....
        /*0900*/ 	.word	0x00007c80


	//   ....[21]....
        /*0904*/ 	.word	0x00007ca0


	//   ....[22]....
        /*0908*/ 	.word	0x00007d40


	//   ....[23]....
        /*090c*/ 	.word	0x00007d70


	//   ....[24]....
        /*0910*/ 	.word	0x00009350


	//   ....[25]....
        /*0914*/ 	.word	0x000099f0


	//   ....[26]....
        /*0918*/ 	.word	0x00009a00


	//   ....[27]....
        /*091c*/ 	.word	0x00009a20


	//   ....[28]....
        /*0920*/ 	.word	0x0000a2d0


	//   ....[29]....
        /*0924*/ 	.word	0x0000a2f0


	//   ....[30]....
        /*0928*/ 	.word	0x0000b8b0


	//   ....[31]....
        /*092c*/ 	.word	0x0000bf50


	//   ....[32]....
        /*0930*/ 	.word	0x0000bf80


	//   ....[33]....
        /*0934*/ 	.word	0x0000bfa0


	//   ....[34]....
        /*0938*/ 	.word	0x0000c9c0


	//   ....[35]....
        /*093c*/ 	.word	0x0000ca40


	//   ....[36]....
        /*0940*/ 	.word	0x0000e2a0


	//   ....[37]....
        /*0944*/ 	.word	0x0000e2c0


	//   ....[38]....
        /*0948*/ 	.word	0x0000ea10


	//   ....[39]....
        /*094c*/ 	.word	0x0000eaa0


	//   ....[40]....
        /*0950*/ 	.word	0x0000fad0


	//   ....[41]....
        /*0954*/ 	.word	0x0000fdf0


	//   ....[42]....
        /*0958*/ 	.word	0x0000fe80


	//   ....[43]....
        /*095c*/ 	.word	0x0000fe90


	//   ....[44]....
        /*0960*/ 	.word	0x00010bf0


	//   ....[45]....
        /*0964*/ 	.word	0x00010c10


	//   ....[46]....
        /*0968*/ 	.word	0x00010c20


	//   ....[47]....
        /*096c*/ 	.word	0x00010c30


	//   ....[48]....
        /*0970*/ 	.word	0x00011150


	//   ....[49]....
        /*0974*/ 	.word	0x00011190


	//   ....[50]....
        /*0978*/ 	.word	0x000111c0


	//   ....[51]....
        /*097c*/ 	.word	0x000111f0


	//   ....[52]....
        /*0980*/ 	.word	0x00011210


	//   ....[53]....
        /*0984*/ 	.word	0x00011220


	//   ....[54]....
        /*0988*/ 	.word	0x00011260


	//   ....[55]....
        /*098c*/ 	.word	0x00011290


	//   ....[56]....
        /*0990*/ 	.word	0x00011740


	//   ....[57]....
        /*0994*/ 	.word	0x00011750


	//   ....[58]....
        /*0998*/ 	.word	0x000119d0


	//   ....[59]....
        /*099c*/ 	.word	0x000119e0


	//   ....[60]....
        /*09a0*/ 	.word	0x00012470


	//   ....[61]....
        /*09a4*/ 	.word	0x000124a0


	//   ....[62]....
        /*09a8*/ 	.word	0x000124c0


	//   ....[63]....
        /*09ac*/ 	.word	0x000124f0


	//   ....[64]....
        /*09b0*/ 	.word	0x00012520


	//   ....[65]....
        /*09b4*/ 	.word	0x00012530


	//   ....[66]....
        /*09b8*/ 	.word	0x00012560


	//   ....[67]....
        /*09bc*/ 	.word	0x000125a0


	//   ....[68]....
        /*09c0*/ 	.word	0x00012700


	//   ....[69]....
        /*09c4*/ 	.word	0x00012920


	//   ....[70]....
        /*09c8*/ 	.word	0x00012950


	//   ....[71]....
        /*09cc*/ 	.word	0x00012980


	//   ....[72]....
        /*09d0*/ 	.word	0x000129b0


	//   ....[73]....
        /*09d4*/ 	.word	0x000129e0


	//   ....[74]....
        /*09d8*/ 	.word	0x00012a10


	//   ....[75]....
        /*09dc*/ 	.word	0x00012ba0


	//   ....[76]....
        /*09e0*/ 	.word	0x00012bd0


	//   ....[77]....
        /*09e4*/ 	.word	0x00012c00


	//   ....[78]....
        /*09e8*/ 	.word	0x00012c30


	//   ....[79]....
        /*09ec*/ 	.word	0x00012c60


	//   ....[80]....
        /*09f0*/ 	.word	0x00012c90


	//   ....[81]....
        /*09f4*/ 	.word	0x00012d20


	//   ....[82]....
        /*09f8*/ 	.word	0x00012d50


	//   ....[83]....
        /*09fc*/ 	.word	0x00012d60


	//   ....[84]....
        /*0a00*/ 	.word	0x00012da0


	//   ....[85]....
        /*0a04*/ 	.word	0x00014240


	//   ....[86]....
        /*0a08*/ 	.word	0x00015840


	//   ....[87]....
        /*0a0c*/ 	.word	0x000163e0


	//   ....[88]....
        /*0a10*/ 	.word	0x000163f0


	//   ....[89]....
        /*0a14*/ 	.word	0x00016410


	//   ....[90]....
        /*0a18*/ 	.word	0x00016470


	//   ....[91]....
        /*0a1c*/ 	.word	0x00016490


	//   ....[92]....
        /*0a20*/ 	.word	0x00016510


	//   ....[93]....
        /*0a24*/ 	.word	0x00016530


	//   ....[94]....
        /*0a28*/ 	.word	0x000165b0


	//   ....[95]....
        /*0a2c*/ 	.word	0x000165d0


	//   ....[96]....
        /*0a30*/ 	.word	0x00016650


	//   ....[97]....
        /*0a34*/ 	.word	0x00016670


	//   ....[98]....
        /*0a38*/ 	.word	0x000166f0


	//   ....[99]....
        /*0a3c*/ 	.word	0x00016710


	//   ....[100]....
        /*0a40*/ 	.word	0x00016790


	//   ....[101]....
        /*0a44*/ 	.word	0x000167b0


	//   ....[102]....
        /*0a48*/ 	.word	0x000167c0


	//   ....[103]....
        /*0a4c*/ 	.word	0x00016830


	//   ....[104]....
        /*0a50*/ 	.word	0x00016880


	//   ....[105]....
        /*0a54*/ 	.word	0x00016940


	//   ....[106]....
        /*0a58*/ 	.word	0x00016950


	//   ....[107]....
        /*0a5c*/ 	.word	0x000169c0


	//   ....[108]....
        /*0a60*/ 	.word	0x000169d0


	//   ....[109]....
        /*0a64*/ 	.word	0x00016a10


	//   ....[110]....
        /*0a68*/ 	.word	0x00016a30


	//   ....[111]....
        /*0a6c*/ 	.word	0x000189d0


	//   ....[112]....
        /*0a70*/ 	.word	0x00018a00


	//   ....[113]....
        /*0a74*/ 	.word	0x00018a60


	//   ....[114]....
        /*0a78*/ 	.word	0x00018a90


	//   ....[115]....
        /*0a7c*/ 	.word	0x00018ac0


	//   ....[116]....
        /*0a80*/ 	.word	0x00018af0


	//   ....[117]....
        /*0a84*/ 	.word	0x00018b20


	//   ....[118]....
        /*0a88*/ 	.word	0x00018b50


	//   ....[119]....
        /*0a8c*/ 	.word	0x00018cf0


	//   ....[120]....
        /*0a90*/ 	.word	0x00018d20


	//   ....[121]....
        /*0a94*/ 	.word	0x00018d50


	//   ....[122]....
        /*0a98*/ 	.word	0x00018d80


	//   ....[123]....
        /*0a9c*/ 	.word	0x00018db0


	//   ....[124]....
        /*0aa0*/ 	.word	0x00018de0


	//   ....[125]....
        /*0aa4*/ 	.word	0x00018ea0


	//   ....[126]....
        /*0aa8*/ 	.word	0x00018ec0


	//   ....[127]....
        /*0aac*/ 	.word	0x00018ee0


	//   ....[128]....
        /*0ab0*/ 	.word	0x00018f40


	//   ....[129]....
        /*0ab4*/ 	.word	0x00019960


	//   ....[130]....
        /*0ab8*/ 	.word	0x00019dc0


	//   ....[131]....
        /*0abc*/ 	.word	0x00019e70


	//   ....[132]....
        /*0ac0*/ 	.word	0x00019f00


	//   ....[133]....
        /*0ac4*/ 	.word	0x00019f50


	//   ....[134]....
        /*0ac8*/ 	.word	0x00019fa0


	//   ....[135]....
        /*0acc*/ 	.word	0x0001a030


	//   ....[136]....
        /*0ad0*/ 	.word	0x0001a0c0


	//   ....[137]....
        /*0ad4*/ 	.word	0x0001a110


	//   ....[138]....
        /*0ad8*/ 	.word	0x0001a160


	//   ....[139]....
        /*0adc*/ 	.word	0x0001a250


	//   ....[140]....
        /*0ae0*/ 	.word	0x0001a300


	//   ....[141]....
        /*0ae4*/ 	.word	0x0001a350


	//   ....[142]....
        /*0ae8*/ 	.word	0x0001a3a0


	//   ....[143]....
        /*0aec*/ 	.word	0x0001a530


	//   ....[144]....
        /*0af0*/ 	.word	0x0001a6a0


	//   ....[145]....
        /*0af4*/ 	.word	0x0001a710


	//   ....[146]....
        /*0af8*/ 	.word	0x0001a760


	//   ....[147]....
        /*0afc*/ 	.word	0x0001aa30


	//   ....[148]....
        /*0b00*/ 	.word	0x0001aa80


	//   ....[149]....
        /*0b04*/ 	.word	0x0001ab40


	//   ....[150]....
        /*0b08*/ 	.word	0x0001abb0


	//   ....[151]....
        /*0b0c*/ 	.word	0x0001ac10


	//   ....[152]....
        /*0b10*/ 	.word	0x0001acc0


	//   ....[153]....
        /*0b14*/ 	.word	0x0001ad20


	//   ....[154]....
        /*0b18*/ 	.word	0x0001adb0


	//   ....[155]....
        /*0b1c*/ 	.word	0x0001ae30


	//   ....[156]....
        /*0b20*/ 	.word	0x0001ae80


	//   ....[157]....
        /*0b24*/ 	.word	0x0001af10


	//   ....[158]....
        /*0b28*/ 	.word	0x0001afa0


	//   ....[159]....
        /*0b2c*/ 	.word	0x0001b040


	//   ....[160]....
        /*0b30*/ 	.word	0x0001b0e0


	//   ....[161]....
        /*0b34*/ 	.word	0x0001b140


	//   ....[162]....
        /*0b38*/ 	.word	0x0001b1b0


	//   ....[163]....
        /*0b3c*/ 	.word	0x0001b210


	//   ....[164]....
        /*0b40*/ 	.word	0x0001b280


	//   ....[165]....
        /*0b44*/ 	.word	0x0001b340


	//   ....[166]....
        /*0b48*/ 	.word	0x0001b3a0


	//   ....[167]....
        /*0b4c*/ 	.word	0x0001b460


	//   ....[168]....
        /*0b50*/ 	.word	0x0001b740


	//   ....[169]....
        /*0b54*/ 	.word	0x0001b8f0


	//   ....[170]....
        /*0b58*/ 	.word	0x0001b940


	//   ....[171]....
        /*0b5c*/ 	.word	0x0001b9a0


	//   ....[172]....
        /*0b60*/ 	.word	0x0001ba60


	//   ....[173]....
        /*0b64*/ 	.word	0x0001bac0


	//   ....[174]....
        /*0b68*/ 	.word	0x0001bbc0


	//   ....[175]....
        /*0b6c*/ 	.word	0x0001bc20


	//   ....[176]....
        /*0b70*/ 	.word	0x0001bd20


	//   ....[177]....
        /*0b74*/ 	.word	0x0001bd80


	//   ....[178]....
        /*0b78*/ 	.word	0x0001be80


	//   ....[179]....
        /*0b7c*/ 	.word	0x0001bee0


	//   ....[180]....
        /*0b80*/ 	.word	0x0001bfe0


	//   ....[181]....
        /*0b84*/ 	.word	0x0001c040


	//   ....[182]....
        /*0b88*/ 	.word	0x0001c140


	//   ....[183]....
        /*0b8c*/ 	.word	0x0001c1a0


	//   ....[184]....
        /*0b90*/ 	.word	0x0001c250


	//   ....[185]....
        /*0b94*/ 	.word	0x0001c320


	//   ....[186]....
        /*0b98*/ 	.word	0x0001c3f0


	//   ....[187]....
        /*0b9c*/ 	.word	0x0001c450


	//   ....[188]....
        /*0ba0*/ 	.word	0x0001c540


	//   ....[189]....
        /*0ba4*/ 	.word	0x0001c5a0


	//   ....[190]....
        /*0ba8*/ 	.word	0x0001c670


	//   ....[191]....
        /*0bac*/ 	.word	0x0001c6d0


	//   ....[192]....
        /*0bb0*/ 	.word	0x0001c790


	//   ....[193]....
        /*0bb4*/ 	.word	0x0001cab0


	//   ....[194]....
        /*0bb8*/ 	.word	0x0001cb50


	//   ....[195]....
        /*0bbc*/ 	.word	0x0001ccc0


	//   ....[196]....
        /*0bc0*/ 	.word	0x0001cd30


	//   ....[197]....
        /*0bc4*/ 	.word	0x0001cda0


	//   ....[198]....
        /*0bc8*/ 	.word	0x0001ce10


	//   ....[199]....
        /*0bcc*/ 	.word	0x0001ce80


	//   ....[200]....
        /*0bd0*/ 	.word	0x0001cf00


	//   ....[201]....
        /*0bd4*/ 	.word	0x0001cf80


	//   ....[202]....
        /*0bd8*/ 	.word	0x0001d010


	//   ....[203]....
        /*0bdc*/ 	.word	0x0001d080


	//   ....[204]....
        /*0be0*/ 	.word	0x0001d0f0


	//   ....[205]....
        /*0be4*/ 	.word	0x0001d160


	//   ....[206]....
        /*0be8*/ 	.word	0x0001d1e0


	//   ....[207]....
        /*0bec*/ 	.word	0x0001d250


	//   ....[208]....
        /*0bf0*/ 	.word	0x0001d300


	//   ....[209]....
        /*0bf4*/ 	.word	0x0001d350


	//   ....[210]....
        /*0bf8*/ 	.word	0x0001d3e0


	//   ....[211]....
        /*0bfc*/ 	.word	0x0001d510


	//----- nvinfo : EIATTR_REG_RECONFIG
	.align		4
.L_1623:
        /*0c00*/ 	.byte	0x01, 0x54
	.zero		2


	//----- nvinfo : EIATTR_SYSCALL_OFFSETS
	.align		4
        /*0c04*/ 	.byte	0x04, 0x46
        /*0c06*/ 	.short	(.L_1625 - .L_1624)


	//   ....[0]....
.L_1624:
        /*0c08*/ 	.word	0x00001b80


	//   ....[1]....
        /*0c0c*/ 	.word	0x00001cd0


	//   ....[2]....
        /*0c10*/ 	.word	0x00005ee0


	//   ....[3]....
        /*0c14*/ 	.word	0x00006200


	//   ....[4]....
        /*0c18*/ 	.word	0x00015490


	//   ....[5]....
        /*0c1c*/ 	.word	0x000155e0


	//   ....[6]....
        /*0c20*/ 	.word	0x000156e0


	//   ....[7]....
        /*0c24*/ 	.word	0x00015f10


	//----- nvinfo : EIATTR_MBARRIER_INSTR_OFFSETS
	.align		4
.L_1625:
        /*0c28*/ 	.byte	0x04, 0x39
        /*0c2a*/ 	.short	(.L_1627 - .L_1626)


	//   ....[0]....
.L_1626:
        /*0c2c*/ 	.word	0x000002b0
        /*0c30*/ 	.word	0x000000ff
        /*0c34*/ 	.word	0x00016800
        /*0c38*/ 	.short	0x0100
        /*0c3a*/ 	.byte	0x08
	.zero		1


	//   ....[1]....
        /*0c3c*/ 	.word	0x000002c0
        /*0c40*/ 	.word	0x000000ff
        /*0c44*/ 	.word	0x00016820
        /*0c48*/ 	.short	0x0100
        /*0c4a*/ 	.byte	0x08
	.zero		1


	//   ....[2]....
        /*0c4c*/ 	.word	0x000003b0
        /*0c50*/ 	.word	0x000000ff
        /*0c54*/ 	.word	0x00016830
        /*0c58*/ 	.short	0x0100
        /*0c5a*/ 	.byte	0x08
	.zero		1


	//   ....[3]....
        /*0c5c*/ 	.word	0x000003c0
        /*0c60*/ 	.word	0x000000ff
        /*0c64*/ 	.word	0x00016840
        /*0c68*/ 	.short	0x0100
        /*0c6a*/ 	.byte	0x08
	.zero		1


	//   ....[4]....
        /*0c6c*/ 	.word	0x000003d0
        /*0c70*/ 	.word	0x000000ff
        /*0c74*/ 	.word	0x00016838
        /*0c78*/ 	.short	0x0100
        /*0c7a*/ 	.byte	0x08
	.zero		1


	//   ....[5]....
        /*0c7c*/ 	.word	0x000003e0
        /*0c80*/ 	.word	0x000000ff
        /*0c84*/ 	.word	0x00016848
        /*0c88*/ 	.short	0x0100
        /*0c8a*/ 	.byte	0x08
	.zero		1


	//   ....[6]....
        /*0c8c*/ 	.word	0x00000510
        /*0c90*/ 	.word	0x000000ff
        /*0c94*/ 	.word	0x00016850
        /*0c98*/ 	.short	0x0100
        /*0c9a*/ 	.byte	0x08
	.zero		1


	//   ....[7]....
        /*0c9c*/ 	.word	0x00000520
        /*0ca0*/ 	.word	0x000000ff
        /*0ca4*/ 	.word	0x00016860
        /*0ca8*/ 	.short	0x0100
        /*0caa*/ 	.byte	0x08
	.zero		1


	//   ....[8]....
        /*0cac*/ 	.word	0x00000530
        /*0cb0*/ 	.word	0x000000ff
        /*0cb4*/ 	.word	0x00016858
        /*0cb8*/ 	.short	0x0100
        /*0cba*/ 	.byte	0x08
	.zero		1


	//   ....[9]....
        /*0cbc*/ 	.word	0x00000540
        /*0cc0*/ 	.word	0x000000ff
        /*0cc4*/ 	.word	0x00016868
        /*0cc8*/ 	.short	0x0100
        /*0cca*/ 	.byte	0x08
	.zero		1


	//   ....[10]....
        /*0ccc*/ 	.word	0x00000630
        /*0cd0*/ 	.word	0x000000ff
        /*0cd4*/ 	.word	0x00016870
        /*0cd8*/ 	.short	0x0100
        /*0cda*/ 	.byte	0x06
	.zero		1


	//   ....[11]....
        /*0cdc*/ 	.word	0x00000640
        /*0ce0*/ 	.word	0x000000ff
        /*0ce4*/ 	.word	0x00016880
        /*0ce8*/ 	.short	0x0100
        /*0cea*/ 	.byte	0x06
	.zero		1


	//   ....[12]....
        /*0cec*/ 	.word	0x00000650
        /*0cf0*/ 	.word	0x000000ff
        /*0cf4*/ 	.word	0x00016878
        /*0cf8*/ 	.short	0x0100
        /*0cfa*/ 	.byte	0x06
	.zero		1


	//   ....[13]....
        /*0cfc*/ 	.word	0x00000660
        /*0d00*/ 	.word	0x000000ff
        /*0d04*/ 	.word	0x00016888
        /*0d08*/ 	.short	0x0100
        /*0d0a*/ 	.byte	0x06
	.zero		1


	//   ....[14]....
        /*0d0c*/ 	.word	0x00000790
        /*0d10*/ 	.word	0x000000ff
        /*0d14*/ 	.word	0x00016890
        /*0d18*/ 	.short	0x0100
        /*0d1a*/ 	.byte	0x08
	.zero		1


	//   ....[15]....
        /*0d1c*/ 	.word	0x000007a0
        /*0d20*/ 	.word	0x000000ff
        /*0d24*/ 	.word	0x000168a0
        /*0d28*/ 	.short	0x0100
        /*0d2a*/ 	.byte	0x08
	.zero		1


	//   ....[16]....
        /*0d2c*/ 	.word	0x000007b0
        /*0d30*/ 	.word	0x000000ff
        /*0d34*/ 	.word	0x00016898
        /*0d38*/ 	.short	0x0100
        /*0d3a*/ 	.byte	0x08
	.zero		1


	//   ....[17]....
        /*0d3c*/ 	.word	0x000007c0
        /*0d40*/ 	.word	0x000000ff
        /*0d44*/ 	.word	0x000168a8
        /*0d48*/ 	.short	0x0100
        /*0d4a*/ 	.byte	0x08
	.zero		1


	//   ....[18]....
        /*0d4c*/ 	.word	0x000008f0
        /*0d50*/ 	.word	0x000000ff
        /*0d54*/ 	.word	0x000168b0
        /*0d58*/ 	.short	0x0100
        /*0d5a*/ 	.byte	0x08
	.zero		1


	//   ....[19]....
        /*0d5c*/ 	.word	0x00000900
        /*0d60*/ 	.word	0x000000ff
        /*0d64*/ 	.word	0x000168c0
        /*0d68*/ 	.short	0x0100
        /*0d6a*/ 	.byte	0x08
	.zero		1


	//   ....[20]....
        /*0d6c*/ 	.word	0x00000910
        /*0d70*/ 	.word	0x000000ff
        /*0d74*/ 	.word	0x000168b8
        /*0d78*/ 	.short	0x0100
        /*0d7a*/ 	.byte	0x08
	.zero		1


	//   ....[21]....
        /*0d7c*/ 	.word	0x00000920
        /*0d80*/ 	.word	0x000000ff
        /*0d84*/ 	.word	0x000168c8
        /*0d88*/ 	.short	0x0100
        /*0d8a*/ 	.byte	0x08
	.zero		1


	//   ....[22]....
        /*0d8c*/ 	.word	0x00002e50
        /*0d90*/ 	.word	0x0000004d
        /*0d94*/ 	.word	0x00016890
        /*0d98*/ 	.short	0x010a
        /*0d9a*/ 	.byte	0x3f
	.zero		1


	//   ....[23]....
        /*0d9c*/ 	.word	0x00004050
        /*0da0*/ 	.word	0x0000004d
        /*0da4*/ 	.word	0x00016890
        /*0da8*/ 	.short	0x010a
        /*0daa*/ 	.byte	0x3f
	.zero		1


	//   ....[24]....
        /*0dac*/ 	.word	0x00005140
        /*0db0*/ 	.word	0x0000004d
        /*0db4*/ 	.word	0x00016890
        /*0db8*/ 	.short	0x010a
        /*0dba*/ 	.byte	0x3f
	.zero		1


	//   ....[25]....
        /*0dbc*/ 	.word	0x00005360
        /*0dc0*/ 	.word	0x00000008
        /*0dc4*/ 	.word	0x00000000
        /*0dc8*/ 	.short	0x0101
        /*0dca*/ 	.byte	0x3f
	.zero		1


	//   ....[26]....
        /*0dcc*/ 	.word	0x000053a0
        /*0dd0*/ 	.word	0x0000004d
        /*0dd4*/ 	.word	0x000168b0
        /*0dd8*/ 	.short	0x010a
        /*0dda*/ 	.byte	0x3f
	.zero		1


	//   ....[27]....
        /*0ddc*/ 	.word	0x00005780
        /*0de0*/ 	.word	0x0000004d
        /*0de4*/ 	.word	0x00000000
        /*0de8*/ 	.short	0x0101
        /*0dea*/ 	.byte	0x3f
	.zero		1


	//   ....[28]....
        /*0dec*/ 	.word	0x00005f80
        /*0df0*/ 	.word	0x00000002
        /*0df4*/ 	.word	0x00016800
        /*0df8*/ 	.short	0x010a
        /*0dfa*/ 	.byte	0x3f
	.zero		1


	//   ....[29]....
        /*0dfc*/ 	.word	0x00005fd0
        /*0e00*/ 	.word	0x00000002
        /*0e04*/ 	.word	0x00016800
        /*0e08*/ 	.short	0x010a
        /*0e0a*/ 	.byte	0x3f
	.zero		1


	//   ....[30]....
        /*0e0c*/ 	.word	0x00006ae0
        /*0e10*/ 	.word	0x00000002
        /*0e14*/ 	.word	0x00016800
        /*0e18*/ 	.short	0x010a
        /*0e1a*/ 	.byte	0x3f
	.zero		1


	//   ....[31]....
        /*0e1c*/ 	.word	0x00007fd0
        /*0e20*/ 	.word	0x00000002
        /*0e24*/ 	.word	0x00016800
        /*0e28*/ 	.short	0x010a
        /*0e2a*/ 	.byte	0x3f
	.zero		1


	//   ....[32]....
        /*0e2c*/ 	.word	0x00008ec0
        /*0e30*/ 	.word	0x0000000a
        /*0e34*/ 	.word	0x00016830
        /*0e38*/ 	.short	0x010a
        /*0e3a*/ 	.byte	0x3f
	.zero		1


	//   ....[33]....
        /*0e3c*/ 	.word	0x00008f30
        /*0e40*/ 	.word	0x0000000a
        /*0e44*/ 	.word	0x00016830
        /*0e48*/ 	.short	0x010a
        /*0e4a*/ 	.byte	0x3f
	.zero		1


	//   ....[34]....
        /*0e4c*/ 	.word	0x0000a650
        /*0e50*/ 	.word	0x0000000a
        /*0e54*/ 	.word	0x00000000
        /*0e58*/ 	.short	0x0101
        /*0e5a*/ 	.byte	0x3f
	.zero		1


	//   ....[35]....
        /*0e5c*/ 	.word	0x0000b200
        /*0e60*/ 	.word	0x00000000
        /*0e64*/ 	.word	0x00016830
        /*0e68*/ 	.short	0x010a
        /*0e6a*/ 	.byte	0x3f
	.zero		1


	//   ....[36]....
        /*0e6c*/ 	.word	0x0000b250
        /*0e70*/ 	.word	0x00000000
        /*0e74*/ 	.word	0x00016830
        /*0e78*/ 	.short	0x010a
        /*0e7a*/ 	.byte	0x3f
	.zero		1


	//   ....[37]....
        /*0e7c*/ 	.word	0x0000b5b0
        /*0e80*/ 	.word	0x00000003
        /*0e84*/ 	.word	0x00016850
        /*0e88*/ 	.short	0x010a
        /*0e8a*/ 	.byte	0x3f
	.zero		1


	//   ....[38]....
        /*0e8c*/ 	.word	0x0000b5f0
        /*0e90*/ 	.word	0x00000003
        /*0e94*/ 	.word	0x00016850
        /*0e98*/ 	.short	0x010a
        /*0e9a*/ 	.byte	0x3f
	.zero		1


	//   ....[39]....
        /*0e9c*/ 	.word	0x0000d030
        /*0ea0*/ 	.word	0x0000001a
        /*0ea4*/ 	.word	0x00000000
        /*0ea8*/ 	.short	0x0101
        /*0eaa*/ 	.byte	0x3f
	.zero		1


	//   ....[40]....
        /*0eac*/ 	.word	0x0000d050
        /*0eb0*/ 	.word	0x0000000f
        /*0eb4*/ 	.word	0x00000000
        /*0eb8*/ 	.short	0x0101
        /*0eba*/ 	.byte	0x3f
	.zero		1


	//   ....[41]....
        /*0ebc*/ 	.word	0x0000db00
        /*0ec0*/ 	.word	0x00000000
        /*0ec4*/ 	.word	0x00016830
        /*0ec8*/ 	.short	0x010a
        /*0eca*/ 	.byte	0x3f
	.zero		1


	//   ....[42]....
        /*0ecc*/ 	.word	0x0000db50
        /*0ed0*/ 	.word	0x00000000
        /*0ed4*/ 	.word	0x00016830
        /*0ed8*/ 	.short	0x010a
        /*0eda*/ 	.byte	0x3f
	.zero		1


	//   ....[43]....
        /*0edc*/ 	.word	0x0000deb0
        /*0ee0*/ 	.word	0x00000003
        /*0ee4*/ 	.word	0x00016850
        /*0ee8*/ 	.short	0x010a
        /*0eea*/ 	.byte	0x3f
	.zero		1


	//   ....[44]....
        /*0eec*/ 	.word	0x0000def0
        /*0ef0*/ 	.word	0x00000003
        /*0ef4*/ 	.word	0x00016850
        /*0ef8*/ 	.short	0x010a
        /*0efa*/ 	.byte	0x3f
	.zero		1


	//   ....[45]....
        /*0efc*/ 	.word	0x0000ef10
        /*0f00*/ 	.word	0x0000002e
        /*0f04*/ 	.word	0x00000000
        /*0f08*/ 	.short	0x0101
        /*0f0a*/ 	.byte	0x3f
	.zero		1


	//   ....[46]....
        /*0f0c*/ 	.word	0x0000ef90
        /*0f10*/ 	.word	0x0000002e
        /*0f14*/ 	.word	0x00000000
        /*0f18*/ 	.short	0x0101
        /*0f1a*/ 	.byte	0x3f
	.zero		1


	//   ....[47]....
        /*0f1c*/ 	.word	0x0000f9a0
        /*0f20*/ 	.word	0x0000000d
        /*0f24*/ 	.word	0x00016850
        /*0f28*/ 	.short	0x010a
        /*0f2a*/ 	.byte	0x3f
	.zero		1


	//   ....[48]....
        /*0f2c*/ 	.word	0x0000fa10
        /*0f30*/ 	.word	0x0000000d
        /*0f34*/ 	.word	0x00016850
        /*0f38*/ 	.short	0x010a
        /*0f3a*/ 	.byte	0x3f
	.zero		1


	//   ....[49]....
        /*0f3c*/ 	.word	0x0000fff0
        /*0f40*/ 	.word	0x00000008
        /*0f44*/ 	.word	0x00000000
        /*0f48*/ 	.short	0x0101
        /*0f4a*/ 	.byte	0x3f
	.zero		1


	//   ....[50]....
        /*0f4c*/ 	.word	0x00011120
        /*0f50*/ 	.word	0x00000003
        /*0f54*/ 	.word	0x00000000
        /*0f58*/ 	.short	0x0101
        /*0f5a*/ 	.byte	0x3f
	.zero		1


	//   ....[51]....
        /*0f5c*/ 	.word	0x00011600
        /*0f60*/ 	.word	0x00000008
        /*0f64*/ 	.word	0x00000000
        /*0f68*/ 	.short	0x0101
        /*0f6a*/ 	.byte	0x3f
	.zero		1


	//   ....[52]....
        /*0f6c*/ 	.word	0x00014320
        /*0f70*/ 	.word	0x00000010
        /*0f74*/ 	.word	0x00016820
        /*0f78*/ 	.short	0x010a
        /*0f7a*/ 	.byte	0x3f
	.zero		1


	//   ....[53]....
        /*0f7c*/ 	.word	0x000143e0
        /*0f80*/ 	.word	0x00000006
        /*0f84*/ 	.word	0x000168a0
        /*0f88*/ 	.short	0x010a
        /*0f8a*/ 	.byte	0x3f
	.zero		1


	//   ....[54]....
        /*0f8c*/ 	.word	0x00014620
        /*0f90*/ 	.word	0x00000006
        /*0f94*/ 	.word	0x000168c0
        /*0f98*/ 	.short	0x010a
        /*0f9a*/ 	.byte	0x3f
	.zero		1


	//   ....[55]....
        /*0f9c*/ 	.word	0x000149b0
        /*0fa0*/ 	.word	0x00000006
        /*0fa4*/ 	.word	0x000168a0
        /*0fa8*/ 	.short	0x010a
        /*0faa*/ 	.byte	0x3f
	.zero		1


	//   ....[56]....
        /*0fac*/ 	.word	0x00014bd0
        /*0fb0*/ 	.word	0x00000006
        /*0fb4*/ 	.word	0x000168c0
        /*0fb8*/ 	.short	0x010a
        /*0fba*/ 	.byte	0x3f
	.zero		1


	//   ....[57]....
        /*0fbc*/ 	.word	0x00015a70
        /*0fc0*/ 	.word	0x00000000
        /*0fc4*/ 	.word	0x00016840
        /*0fc8*/ 	.short	0x010a
        /*0fca*/ 	.byte	0x3f
	.zero		1


	//   ....[58]....
        /*0fcc*/ 	.word	0x00016ae0
        /*0fd0*/ 	.word	0x00000010
        /*0fd4*/ 	.word	0x00016800
        /*0fd8*/ 	.short	0x0107
        /*0fda*/ 	.byte	0x3f
	.zero		1


	//   ....[59]....
        /*0fdc*/ 	.word	0x00016bd0
        /*0fe0*/ 	.word	0x00000010
        /*0fe4*/ 	.word	0x00016800
        /*0fe8*/ 	.short	0x0101
        /*0fea*/ 	.byte	0x3f
	.zero		1


	//   ....[60]....
        /*0fec*/ 	.word	0x00016bf0
        /*0ff0*/ 	.word	0x00000010
        /*0ff4*/ 	.word	0x00016820
        /*0ff8*/ 	.short	0x010a
        /*0ffa*/ 	.byte	0x3f
	.zero		1


	//   ....[61]....
        /*0ffc*/ 	.word	0x00016f90
        /*1000*/ 	.word	0x00000002
        /*1004*/ 	.word	0x00016840
        /*1008*/ 	.short	0x010a
        /*100a*/ 	.byte	0x3f
	.zero		1


	//   ....[62]....
        /*100c*/ 	.word	0x00017210
        /*1010*/ 	.word	0x00000003
        /*1014*/ 	.word	0x00000060
        /*1018*/ 	.short	0x010a
        /*101a*/ 	.byte	0x3f
	.zero		1


	//   ....[63]....
        /*101c*/ 	.word	0x00017770
        /*1020*/ 	.word	0x00000002
        /*1024*/ 	.word	0x00016840
        /*1028*/ 	.short	0x010a
        /*102a*/ 	.byte	0x3f
	.zero		1


	//   ....[64]....
        /*102c*/ 	.word	0x000179f0
        /*1030*/ 	.word	0x0000000a
        /*1034*/ 	.word	0x00000060
        /*1038*/ 	.short	0x010a
        /*103a*/ 	.byte	0x3f
	.zero		1


	//   ....[65]....
        /*103c*/ 	.word	0x00017e90
        /*1040*/ 	.word	0x00000002
        /*1044*/ 	.word	0x00016840
        /*1048*/ 	.short	0x010a
        /*104a*/ 	.byte	0x3f
	.zero		1


	//   ....[66]....
        /*104c*/ 	.word	0x00018120
        /*1050*/ 	.word	0x00000003
        /*1054*/ 	.word	0x00000060
        /*1058*/ 	.short	0x010a
        /*105a*/ 	.byte	0x3f
	.zero		1


	//   ....[67]....
        /*105c*/ 	.word	0x00018570
        /*1060*/ 	.word	0x00000003
        /*1064*/ 	.word	0x00016860
        /*1068*/ 	.short	0x010a
        /*106a*/ 	.byte	0x3f
	.zero		1


	//   ....[68]....
        /*106c*/ 	.word	0x000198e0
        /*1070*/ 	.word	0x00000009
        /*1074*/ 	.word	0x00016820
        /*1078*/ 	.short	0x010a
        /*107a*/ 	.byte	0x3f
	.zero		1


	//   ....[69]....
        /*107c*/ 	.word	0x00019a70
        /*1080*/ 	.word	0x00000007
        /*1084*/ 	.word	0x00000000
        /*1088*/ 	.short	0x010a
        /*108a*/ 	.byte	0x3f
	.zero		1


	//   ....[70]....
        /*108c*/ 	.word	0x00019ae0
        /*1090*/ 	.word	0x00000003
        /*1094*/ 	.word	0x00000000
        /*1098*/ 	.short	0x010a
        /*109a*/ 	.byte	0x3f
	.zero		1


	//   ....[71]....
        /*109c*/ 	.word	0x00019b40
        /*10a0*/ 	.word	0x00000005
        /*10a4*/ 	.word	0x00000000
        /*10a8*/ 	.short	0x010a
        /*10aa*/ 	.byte	0x3f
	.zero		1


	//   ....[72]....
        /*10ac*/ 	.word	0x00019b70
        /*10b0*/ 	.word	0x00000003
        /*10b4*/ 	.word	0x00000000
        /*10b8*/ 	.short	0x010a
        /*10ba*/ 	.byte	0x3f
	.zero		1


	//   ....[73]....
        /*10bc*/ 	.word	0x00019bd0
        /*10c0*/ 	.word	0x0000004d
        /*10c4*/ 	.word	0x00016890
        /*10c8*/ 	.short	0x010a
        /*10ca*/ 	.byte	0x3f
	.zero		1


	//   ....[74]....
        /*10cc*/ 	.word	0x00019c20
        /*10d0*/ 	.word	0x0000004d
        /*10d4*/ 	.word	0x00016890
        /*10d8*/ 	.short	0x010a
        /*10da*/ 	.byte	0x3f
	.zero		1


	//   ....[75]....
        /*10dc*/ 	.word	0x00019c70
        /*10e0*/ 	.word	0x0000004d
        /*10e4*/ 	.word	0x00016890
        /*10e8*/ 	.short	0x010a
        /*10ea*/ 	.byte	0x3f
	.zero		1


	//   ....[76]....
        /*10ec*/ 	.word	0x00019cc0
        /*10f0*/ 	.word	0x0000004d
        /*10f4*/ 	.word	0x000168b0
        /*10f8*/ 	.short	0x010a
        /*10fa*/ 	.byte	0x3f
	.zero		1


	//   ....[77]....
        /*10fc*/ 	.word	0x0001a190
        /*1100*/ 	.word	0x00000002
        /*1104*/ 	.word	0x00016800
        /*1108*/ 	.short	0x010a
        /*110a*/ 	.byte	0x3f
	.zero		1


	//   ....[78]....
        /*110c*/ 	.word	0x0001a790
        /*1110*/ 	.word	0x00000002
        /*1114*/ 	.word	0x00016800
        /*1118*/ 	.short	0x010a
        /*111a*/ 	.byte	0x3f
	.zero		1


	//   ....[79]....
        /*111c*/ 	.word	0x0001a7e0
        /*1120*/ 	.word	0x0000000a
        /*1124*/ 	.word	0x00016830
        /*1128*/ 	.short	0x010a
        /*112a*/ 	.byte	0x3f
	.zero		1


	//   ....[80]....
        /*112c*/ 	.word	0x0001a830
        /*1130*/ 	.word	0x00000000
        /*1134*/ 	.word	0x00016830
        /*1138*/ 	.short	0x010a
        /*113a*/ 	.byte	0x3f
	.zero		1


	//   ....[81]....
        /*113c*/ 	.word	0x0001a880
        /*1140*/ 	.word	0x00000003
        /*1144*/ 	.word	0x00016850
        /*1148*/ 	.short	0x010a
        /*114a*/ 	.byte	0x3f
	.zero		1


	//   ....[82]....
        /*114c*/ 	.word	0x0001a8d0
        /*1150*/ 	.word	0x00000000
        /*1154*/ 	.word	0x00016830
        /*1158*/ 	.short	0x010a
        /*115a*/ 	.byte	0x3f
	.zero		1


	//   ....[83]....
        /*115c*/ 	.word	0x0001a920
        /*1160*/ 	.word	0x00000003
        /*1164*/ 	.word	0x00016850
        /*1168*/ 	.short	0x010a
        /*116a*/ 	.byte	0x3f
	.zero		1


	//   ....[84]....
        /*116c*/ 	.word	0x0001a970
        /*1170*/ 	.word	0x0000000d
        /*1174*/ 	.word	0x00016850
        /*1178*/ 	.short	0x010a
        /*117a*/ 	.byte	0x3f
	.zero		1


	//   ....[85]....
        /*117c*/ 	.word	0x0001b520
        /*1180*/ 	.word	0x00000010
        /*1184*/ 	.word	0x00016820
        /*1188*/ 	.short	0x010a
        /*118a*/ 	.byte	0x3f
	.zero		1


	//   ....[86]....
        /*118c*/ 	.word	0x0001b570
        /*1190*/ 	.word	0x00000006
        /*1194*/ 	.word	0x000168a0
        /*1198*/ 	.short	0x010a
        /*119a*/ 	.byte	0x3f
	.zero		1


	//   ....[87]....
        /*119c*/ 	.word	0x0001b5c0
        /*11a0*/ 	.word	0x00000006
        /*11a4*/ 	.word	0x000168c0
        /*11a8*/ 	.short	0x010a
        /*11aa*/ 	.byte	0x3f
	.zero		1


	//   ....[88]....
        /*11ac*/ 	.word	0x0001b610
        /*11b0*/ 	.word	0x00000006
        /*11b4*/ 	.word	0x000168a0
        /*11b8*/ 	.short	0x010a
        /*11ba*/ 	.byte	0x3f
	.zero		1


	//   ....[89]....
        /*11bc*/ 	.word	0x0001b660
        /*11c0*/ 	.word	0x00000006
        /*11c4*/ 	.word	0x000168c0
        /*11c8*/ 	.short	0x010a
        /*11ca*/ 	.byte	0x3f
	.zero		1


	//   ....[90]....
        /*11cc*/ 	.word	0x0001b800
        /*11d0*/ 	.word	0x00000000
        /*11d4*/ 	.word	0x00016840
        /*11d8*/ 	.short	0x010a
        /*11da*/ 	.byte	0x3f
	.zero		1


	//   ....[91]....
        /*11dc*/ 	.word	0x0001c7d0
        /*11e0*/ 	.word	0x00000010
        /*11e4*/ 	.word	0x00016820
        /*11e8*/ 	.short	0x010a
        /*11ea*/ 	.byte	0x3f
	.zero		1


	//   ....[92]....
        /*11ec*/ 	.word	0x0001c820
        /*11f0*/ 	.word	0x00000002
        /*11f4*/ 	.word	0x00016840
        /*11f8*/ 	.short	0x010a
        /*11fa*/ 	.byte	0x3f
	.zero		1


	//   ....[93]....
        /*11fc*/ 	.word	0x0001c870
        /*1200*/ 	.word	0x00000003
        /*1204*/ 	.word	0x00000060
        /*1208*/ 	.short	0x010a
        /*120a*/ 	.byte	0x3f
	.zero		1


	//   ....[94]....
        /*120c*/ 	.word	0x0001c8c0
        /*1210*/ 	.word	0x00000002
        /*1214*/ 	.word	0x00016840
        /*1218*/ 	.short	0x010a
        /*121a*/ 	.byte	0x3f
	.zero		1


	//   ....[95]....
        /*121c*/ 	.word	0x0001c910
        /*1220*/ 	.word	0x0000000a
        /*1224*/ 	.word	0x00000060
        /*1228*/ 	.short	0x010a
        /*122a*/ 	.byte	0x3f
	.zero		1


	//   ....[96]....
        /*122c*/ 	.word	0x0001c960
        /*1230*/ 	.word	0x00000002
        /*1234*/ 	.word	0x00016840
        /*1238*/ 	.short	0x010a
        /*123a*/ 	.byte	0x3f
	.zero		1


	//   ....[97]....
        /*123c*/ 	.word	0x0001c9b0
        /*1240*/ 	.word	0x00000003
        /*1244*/ 	.word	0x00000060
        /*1248*/ 	.short	0x010a
        /*124a*/ 	.byte	0x3f
	.zero		1


	//   ....[98]....
        /*124c*/ 	.word	0x0001ca00
        /*1250*/ 	.word	0x00000003
        /*1254*/ 	.word	0x00016860
        /*1258*/ 	.short	0x010a
        /*125a*/ 	.byte	0x3f
	.zero		1


	//   ....[99]....
        /*125c*/ 	.word	0x0001d430
        /*1260*/ 	.word	0x00000009
        /*1264*/ 	.word	0x00016820
        /*1268*/ 	.short	0x010a
        /*126a*/ 	.byte	0x3f
	.zero		1


	//   ....[100]....
        /*126c*/ 	.word	0x0001d5d0
        /*1270*/ 	.word	0x00000007
        /*1274*/ 	.word	0x00000000
        /*1278*/ 	.short	0x010a
        /*127a*/ 	.byte	0x3f
	.zero		1


	//   ....[101]....
        /*127c*/ 	.word	0x0001d620
        /*1280*/ 	.word	0x00000003
        /*1284*/ 	.word	0x00000000
        /*1288*/ 	.short	0x010a
        /*128a*/ 	.byte	0x3f
	.zero		1


	//   ....[102]....
        /*128c*/ 	.word	0x0001d670
        /*1290*/ 	.word	0x00000005
        /*1294*/ 	.word	0x00000000
        /*1298*/ 	.short	0x010a
        /*129a*/ 	.byte	0x3f
	.zero		1


	//----- nvinfo : EIATTR_NUM_MBARRIERS
	.align		4
.L_1627:
        /*129c*/ 	.byte	0x03, 0x38
        /*129e*/ 	.short	0x0016


	//----- nvinfo : EIATTR_EXIT_INSTR_OFFSETS
	.align		4
        /*12a0*/ 	.byte	0x04, 0x1c
        /*12a2*/ 	.short	(.L_1629 - .L_1628)


	//   ....[0]....
.L_1628:
        /*12a4*/ 	.word	0x00019bc0


	//----- nvinfo : EIATTR_MAX_THREADS
	.align		4
.L_1629:
        /*12a8*/ 	.byte	0x04, 0x05
        /*12aa*/ 	.short	(.L_1631 - .L_1630)
.L_1630:
        /*12ac*/ 	.word	0x00000200
        /*12b0*/ 	.word	0x00000001
        /*12b4*/ 	.word	0x00000001


	//----- nvinfo : EIATTR_CRS_STACK_SIZE
	.align		4
.L_1631:
        /*12b8*/ 	.byte	0x04, 0x1e
        /*12ba*/ 	.short	(.L_1633 - .L_1632)
.L_1632:
        /*12bc*/ 	.word	0x00000000


	//----- nvinfo : EIATTR_CBANK_PARAM_SIZE
	.align		4
.L_1633:
        /*12c0*/ 	.byte	0x03, 0x19
        /*12c2*/ 	.short	0x0af0


	//----- nvinfo : EIATTR_PARAM_CBANK
	.align		4
        /*12c4*/ 	.byte	0x04, 0x0a
        /*12c6*/ 	.short	(.L_1635 - .L_1634)
	.align		4
.L_1634:
        /*12c8*/ 	.word	index@(.nv.constant0._ZN7cutlass13device_kernelIN5flash11enable_sm90INS1_16FlashAttnFwdSm90INS1_25CollectiveMainloopFwdSm90ILi2EN4cute5tupleIJNS5_1CILi1EEES8_S8_EEENS6_IJNS7_ILi192EEENS7_ILi128EEENS7_ILi64EEEEEELi64ENS_6half_tEfNS_4arch4Sm90ELb1ELb0ELb0ELb1ELb0ELb1ELb0ELb1ELb1ELb1ELb1ELb0EEENS1_21CollectiveEpilogueFwdINS6_IJSA_SC_SB_EEES9_SE_SG_Li384ELb1ELb1ELb1ELb0EEENS1_36VarlenDynamicPersistentTileSchedulerILi192ELi128ELi384ELi128ELb1ELb1ELb1ELb1ELb1ELb1EEEEEEEEEvNT_6ParamsE)
        /*12cc*/ 	.short	0x0210
        /*12ce*/ 	.short	0x0af0


	//----- nvinfo : EIATTR_SW_WAR
	.align		4
.L_1635:
        /*12d0*/ 	.byte	0x04, 0x36
        /*12d2*/ 	.short	(.L_1637 - .L_1636)
.L_1636:
        /*12d4*/ 	.word	0x00000008
.L_1637:


//--------------------- .nv.callgraph             --------------------------
	.section	.nv.callgraph,"",@"SHT_CUDA_CALLGRAPH"
	.align	4
	.sectionentsize	8
	.align		4
        /*0000*/ 	.word	0x00000000
	.align		4
        /*0004*/ 	.word	0xffffffff
	.align		4
        /*0008*/ 	.word	index@(_ZN7cutlass13device_kernelIN5flash11enable_sm90INS1_16FlashAttnFwdSm90INS1_25CollectiveMainloopFwdSm90ILi2EN4cute5tupleIJNS5_1CILi1EEES8_S8_EEENS6_IJNS7_ILi128EEENS7_ILi80EEENS7_ILi256EEEEEELi256ENS_6half_tEfNS_4arch4Sm90ELb0ELb0ELb0ELb0ELb0ELb0ELb0ELb1ELb1ELb1ELb1ELb0EEENS1_21CollectiveEpilogueFwdINS6_IJSA_SC_SB_EEES9_SE_SG_Li256ELb0ELb1ELb1ELb0EEENS1_19SingleTileSchedulerILb0ELb1ELb1ELi128EEEEEEEEEvNT_6ParamsE)
	.align		4
        /*000c*/ 	.word	index@(__assertfail)
	.align		4
        /*0010*/ 	.word	index@(_ZN7cutlass13device_kernelIN5flash11enable_sm90INS1_16FlashAttnFwdSm90INS1_25CollectiveMainloopFwdSm90ILi2EN4cute5tupleIJNS5_1CILi1EEES8_S8_EEENS6_IJNS7_ILi128EEENS7_ILi80EEENS7_ILi256EEEEEELi256ENS_6half_tEfNS_4arch4Sm90ELb0ELb0ELb0ELb1ELb0ELb0ELb0ELb1ELb1ELb1ELb1ELb0EEENS1_21CollectiveEpilogueFwdINS6_IJSA_SC_SB_EEES9_SE_SG_Li256ELb1ELb1ELb1ELb0EEENS1_36VarlenDynamicPersistentTileSchedulerILi128ELi80ELi256ELi128ELb1ELb1ELb1ELb0ELb1ELb1EEEEEEEEEvNT_6ParamsE)
	.align		4
        /*0014*/ 	.word	index@(__assertfail)
	.align		4
        /*0018*/ 	.word	index@(_ZN7cutlass13device_kernelIN5flash11enable_sm90INS1_16FlashAttnFwdSm90INS1_25CollectiveMainloopFwdSm90ILi2EN4cute5tupleIJNS5_1CILi1EEES8_S8_EEENS6_IJNS7_ILi128EEENS7_ILi80EEENS7_ILi256EEEEEELi256ENS_6half_tEfNS_4arch4Sm90ELb0ELb0ELb0ELb1ELb0ELb1ELb0ELb1ELb1ELb1ELb1ELb0EEENS1_21CollectiveEpilogueFwdINS6_IJSA_SC_SB_EEES9_SE_SG_Li256ELb1ELb1ELb1ELb0EEENS1_36VarlenDynamicPersistentTileSchedulerILi128ELi80ELi256ELi128ELb1ELb1ELb1ELb0ELb1ELb1EEEEEEEEEvNT_6ParamsE)
	.align		4
        /*001c*/ 	.word	index@(__assertfail)
	.align		4
        /*0020*/ 	.word	index@(_ZN7cutlass13device_kernelIN5flash11enable_sm90INS1_16FlashAttnFwdSm90INS1_25CollectiveMainloopFwdSm90ILi2EN4cute5tupleIJNS5_1CILi1EEES8_S8_EEENS6_IJNS7_ILi128EEENS7_ILi64EEENS7_ILi256EEEEEELi256ENS_6half_tEfNS_4arch4Sm90ELb0ELb1ELb0ELb0ELb0ELb0ELb0ELb1ELb1ELb1ELb1ELb0EEENS1_21CollectiveEpilogueFwdINS6_IJSA_SC_SB_EEES9_SE_SG_Li256ELb0ELb1ELb1ELb0EEENS1_19SingleTileSchedulerILb0ELb1ELb1ELi128EEEEEEEEEvNT_6ParamsE)
	.align		4
        /*0024*/ 	.word	index@(__assertfail)
	.align		4
        /*0028*/ 	.word	index@(_ZN7cutlass13device_kernelIN5flash11enable_sm90INS1_16FlashAttnFwdSm90INS1_25CollectiveMainloopFwdSm90ILi2EN4cute5tupleIJNS5_1CILi1EEES8_S8_EEENS6_IJNS7_ILi128EEENS7_ILi64EEENS7_ILi256EEEEEELi256ENS_6half_tEfNS_4arch4Sm90ELb0ELb1ELb0ELb1ELb0ELb0ELb0ELb1ELb1ELb1ELb1ELb0EEENS1_21CollectiveEpilogueFwdINS6_IJSA_SC_SB_EEES9_SE_SG_Li256ELb1ELb1ELb1ELb0EEENS1_36VarlenDynamicPersistentTileSchedulerILi128ELi64ELi256ELi128ELb1ELb1ELb1ELb1ELb0ELb1EEEEEEEEEvNT_6ParamsE)
	.align		4
        /*002c*/ 	.word	index@(__assertfail)
	.align		4
        /*0030*/ 	.word	index@(_ZN7cutlass13device_kernelIN5flash11enable_sm90INS1_16FlashAttnFwdSm90INS1_25CollectiveMainloopFwdSm90ILi2EN4cute5tupleIJNS5_1CILi1EEES8_S8_EEENS6_IJNS7_ILi128EEENS7_ILi64EEENS7_ILi256EEEEEELi256ENS_6half_tEfNS_4arch4Sm90ELb0ELb1ELb0ELb1ELb0ELb1ELb0ELb1ELb1ELb1ELb1ELb0EEENS1_21CollectiveEpilogueFwdINS6_IJSA_SC_SB_EEES9_SE_SG_Li256ELb1ELb1ELb1ELb0EEENS1_36VarlenDynamicPersistentTileSchedulerILi128ELi64ELi256ELi128ELb1ELb1ELb1ELb1ELb0ELb1EEEEEEEEEvNT_6ParamsE)
	.align		4
        /*0034*/ 	.word	index@(__assertfail)
	.align		4
        /*0038*/ 	.word	index@(_ZN7cutlass13device_kernelIN5flash11enable_sm90INS1_16FlashAttnFwdSm90INS1_25CollectiveMainloopFwdSm90ILi2EN4cute5tupleIJNS5_1CILi1EEES8_S8_EEENS6_IJNS7_ILi128EEENS7_ILi80EEENS7_ILi256EEEEEELi256ENS_6half_tEfNS_4arch4Sm90ELb1ELb0ELb0ELb0ELb0ELb0ELb0ELb1ELb1ELb1ELb1ELb0EEENS1_21CollectiveEpilogueFwdINS6_IJSA_SC_SB_EEES9_SE_SG_Li256ELb0ELb1ELb1ELb0EEENS1_19SingleTileSchedulerILb0ELb1ELb1ELi128EEEEEEEEEvNT_6ParamsE)
	.align		4
        /*003c*/ 	.word	index@(__assertfail)
	.align		4
        /*0040*/ 	.word	index@(_ZN7cutlass13device_kernelIN5flash11enable_sm90INS1_16FlashAttnFwdSm90INS1_25CollectiveMainloopFwdSm90ILi2EN4cute5tupleIJNS5_1CILi1EEES8_S8_EEENS6_IJNS7_ILi128EEENS7_ILi80EEENS7_ILi256EEEEEELi256ENS_6half_tEfNS_4arch4Sm90ELb1ELb0ELb0ELb1ELb0ELb0ELb0ELb1ELb1ELb1ELb1ELb0EEENS1_21CollectiveEpilogueFwdINS6_IJSA_SC_SB_EEES9_SE_SG_Li256ELb1ELb1ELb1ELb0EEENS1_36VarlenDynamicPersistentTileSchedulerILi128ELi80ELi256ELi128ELb1ELb1ELb1ELb1ELb1ELb1EEEEEEEEEvNT_6ParamsE)
	.align		4
        /*0044*/ 	.word	index@(__assertfail)
	.align		4
        /*0048*/ 	.word	index@(_ZN7cutlass13device_kernelIN5flash11enable_sm90INS1_16FlashAttnFwdSm90INS1_25CollectiveMainloopFwdSm90ILi2EN4cute5tupleIJNS5_1CILi1EEES8_S8_EEENS6_IJNS7_ILi128EEENS7_ILi80EEENS7_ILi256EEEEEELi256ENS_6half_tEfNS_4arch4Sm90ELb1ELb0ELb0ELb1ELb0ELb1ELb0ELb1ELb1ELb1ELb1ELb0EEENS1_21CollectiveEpilogueFwdINS6_IJSA_SC_SB_EEES9_SE_SG_Li256ELb1ELb1ELb1ELb0EEENS1_36VarlenDynamicPersistentTileSchedulerILi128ELi80ELi256ELi128ELb1ELb1ELb1ELb1ELb1ELb1EEEEEEEEEvNT_6ParamsE)
	.align		4
        /*004c*/ 	.word	index@(__assertfail)
	.align		4
        /*0050*/ 	.word	index@(_ZN7cutlass13device_kernelIN5flash11enable_sm90INS1_16FlashAttnFwdSm90INS1_25CollectiveMainloopFwdSm90ILi2EN4cute5tupleIJNS5_1CILi1EEES8_S8_EEENS6_IJNS7_ILi128EEENS7_ILi112EEENS7_ILi192EEEEEELi192ENS_6half_tEfNS_4arch4Sm90ELb0ELb0ELb0ELb0ELb0ELb0ELb0ELb1ELb1ELb1ELb1ELb0EEENS1_21CollectiveEpilogueFwdINS6_IJSA_SC_SB_EEES9_SE_SG_Li256ELb0ELb1ELb1ELb0EEENS1_19SingleTileSchedulerILb0ELb1ELb1ELi128EEEEEEEEEvNT_6ParamsE)
	.align		4
        /*0054*/ 	.word	index@(__assertfail)
	.align		4
        /*0058*/ 	.word	index@(_ZN7cutlass13device_kernelIN5flash11enable_sm90INS1_16FlashAttnFwdSm90INS1_25CollectiveMainloopFwdSm90ILi2EN4cute5tupleIJNS5_1CILi1EEES8_S8_EEENS6_IJNS7_ILi128EEENS7_ILi112EEENS7_ILi192EEEEEELi192ENS_6half_tEfNS_4arch4Sm90ELb0ELb0ELb0ELb1ELb0ELb0ELb0ELb1ELb1ELb1ELb1ELb0EEENS1_21CollectiveEpilogueFwdINS6_IJSA_SC_SB_EEES9_SE_SG_Li256ELb1ELb1ELb1ELb0EEENS1_36VarlenDynamicPersistentTileSchedulerILi128ELi112ELi256ELi128ELb1ELb1ELb1ELb0ELb1ELb1EEEEEEEEEvNT_6ParamsE)
	.align		4
        /*005c*/ 	.word	index@(__assertfail)
	.align		4
        /*0060*/ 	.word	index@(_ZN7cutlass13device_kernelIN5flash11enable_sm90INS1_16FlashAttnFwdSm90INS1_25CollectiveMainloopFwdSm90ILi2EN4cute5tupleIJNS5_1CILi1EEES8_S8_EEENS6_IJNS7_ILi128EEENS7_ILi112EEENS7_ILi192EEEEEELi192ENS_6half_tEfNS_4arch4Sm90ELb0ELb0ELb0ELb1ELb0ELb1ELb0ELb1ELb1ELb1ELb1ELb0EEENS1_21CollectiveEpilogueFwdINS6_IJSA_SC_SB_EEES9_SE_SG_Li256ELb1ELb1ELb1ELb0EEENS1_36VarlenDynamicPersistentTileSchedulerILi128ELi112ELi256ELi128ELb1ELb1ELb1ELb0ELb1ELb1EEEEEEEEEvNT_6ParamsE)
	.align		4
        /*0064*/ 	.word	index@(__assertfail)
	.align		4
        /*0068*/ 	.word	index@(_ZN7cutlass13device_kernelIN5flash11enable_sm90INS1_16FlashAttnFwdSm90INS1_25CollectiveMainloopFwdSm90ILi2EN4cute5tupleIJNS5_1CILi1EEES8_S8_EEENS6_IJNS7_ILi128EEENS7_ILi96EEENS7_ILi192EEEEEELi192ENS_6half_tEfNS_4arch4Sm90ELb0ELb1ELb0ELb0ELb0ELb0ELb0ELb1ELb1ELb1ELb1ELb0EEENS1_21CollectiveEpilogueFwdINS6_IJSA_SC_SB_EEES9_SE_SG_Li256ELb0ELb1ELb1ELb0EEENS1_19SingleTileSchedulerILb0ELb1ELb1ELi128EEEEEEEEEvNT_6ParamsE)
	.align		4
        /*006c*/ 	.word	index@(__assertfail)
	.align		4
        /*0070*/ 	.word	index@(_ZN7cutlass13device_kernelIN5flash11enable_sm90INS1_16FlashAttnFwdSm90INS1_25CollectiveMainloopFwdSm90ILi2EN4cute5tupleIJNS5_1CILi1EEES8_S8_EEENS6_IJNS7_ILi128EEENS7_ILi96EEENS7_ILi192EEEEEELi192ENS_6half_tEfNS_4arch4Sm90ELb0ELb1ELb0ELb1ELb0ELb0ELb0ELb1ELb1ELb1ELb1ELb0EEENS1_21CollectiveEpilogueFwdINS6_IJSA_SC_SB_EEES9_SE_SG_Li256ELb1ELb1ELb1ELb0EEENS1_36VarlenDynamicPersistentTileSchedulerILi128ELi96ELi256ELi128ELb1ELb1ELb1ELb1ELb0ELb1EEEEEEEEEvNT_6ParamsE)
	.align		4
        /*0074*/ 	.word	index@(__assertfail)
	.align		4
        /*0078*/ 	.word	index@(_ZN7cutlass13device_kernelIN5flash11enable_sm90INS1_16FlashAttnFwdSm90INS1_25CollectiveMainloopFwdSm90ILi2EN4cute5tupleIJNS5_1CILi1EEES8_S8_EEENS6_IJNS7_ILi128EEENS7_ILi96EEENS7_ILi192EEEEEELi192ENS_6half_tEfNS_4arch4Sm90ELb0ELb1ELb0ELb1ELb0ELb1ELb0ELb1ELb1ELb1ELb1ELb0EEENS1_21CollectiveEpilogueFwdINS6_IJSA_SC_SB_EEES9_SE_SG_Li256ELb1ELb1ELb1ELb0EEENS1_36VarlenDynamicPersistentTileSchedulerILi128ELi96ELi256ELi128ELb1ELb1ELb1ELb1ELb0ELb1EEEEEEEEEvNT_6ParamsE)
	.align		4
        /*007c*/ 	.word	index@(__assertfail)
	.align		4
        /*0080*/ 	.word	index@(_ZN7cutlass13device_kernelIN5flash11enable_sm90INS1_16FlashAttnFwdSm90INS1_25CollectiveMainloopFwdSm90ILi2EN4cute5tupleIJNS5_1CILi1EEES8_S8_EEENS6_IJNS7_ILi128EEENS7_ILi112EEENS7_ILi192EEEEEELi192ENS_6half_tEfNS_4arch4Sm90ELb1ELb0ELb0ELb0ELb0ELb0ELb0ELb1ELb1ELb1ELb1ELb0EEENS1_21CollectiveEpilogueFwdINS6_IJSA_SC_SB_EEES9_SE_SG_Li256ELb0ELb1ELb1ELb0EEENS1_19SingleTileSchedulerILb0ELb1ELb1ELi128EEEEEEEEEvNT_6ParamsE)
	.align		4
        /*0084*/ 	.word	index@(__assertfail)
	.align		4
        /*0088*/ 	.word	index@(_ZN7cutlass13device_kernelIN5flash11enable_sm90INS1_16FlashAttnFwdSm90INS1_25CollectiveMainloopFwdSm90ILi2EN4cute5tupleIJNS5_1CILi1EEES8_S8_EEENS6_IJNS7_ILi128EEENS7_ILi112EEENS7_ILi192EEEEEELi192ENS_6half_tEfNS_4arch4Sm90ELb1ELb0ELb0ELb1ELb0ELb0ELb0ELb1ELb1ELb1ELb1ELb0EEENS1_21CollectiveEpilogueFwdINS6_IJSA_SC_SB_EEES9_SE_SG_Li256ELb1ELb1ELb1ELb0EEENS1_36VarlenDynamicPersistentTileSchedulerILi128ELi112ELi256ELi128ELb1ELb1ELb1ELb1ELb1ELb1EEEEEEEEEvNT_6ParamsE)
	.align		4
        /*008c*/ 	.word	index@(__assertfail)
	.align		4
        /*0090*/ 	.word	index@(_ZN7cutlass13device_kernelIN5flash11enable_sm90INS1_16FlashAttnFwdSm90INS1_25CollectiveMainloopFwdSm90ILi2EN4cute5tupleIJNS5_1CILi1EEES8_S8_EEENS6_IJNS7_ILi128EEENS7_ILi112EEENS7_ILi192EEEEEELi192ENS_6half_tEfNS_4arch4Sm90ELb1ELb0ELb0ELb1ELb0ELb1ELb0ELb1ELb1ELb1ELb1ELb0EEENS1_21CollectiveEpilogueFwdINS6_IJSA_SC_SB_EEES9_SE_SG_Li256ELb1ELb1ELb1ELb0EEENS1_36VarlenDynamicPersistentTileSchedulerILi128ELi112ELi256ELi128ELb1ELb1ELb1ELb1ELb1ELb1EEEEEEEEEvNT_6ParamsE)
	.align		4
        /*0094*/ 	.word	index@(__assertfail)
	.align		4
        /*0098*/ 	.word	index@(_ZN7cutlass13device_kernelIN5flash11enable_sm90INS1_16FlashAttnFwdSm90INS1_25CollectiveMainloopFwdSm90ILi2EN4cute5tupleIJNS5_1CILi1EEES8_S8_EEENS6_IJNS7_ILi128EEENS7_ILi176EEESA_EEELi128ENS_6half_tEfNS_4arch4Sm90ELb0ELb0ELb0ELb0ELb0ELb0ELb0ELb1ELb1ELb1ELb1ELb0EEENS1_21CollectiveEpilogueFwdINS6_IJSA_SA_SB_EEES9_SD_SF_Li256ELb0ELb1ELb1ELb0EEENS1_19SingleTileSchedulerILb0ELb1ELb1ELi128EEEEEEEEEvNT_6ParamsE)
	.align		4
        /*009c*/ 	.word	index@(__assertfail)
	.align		4
        /*00a0*/ 	.word	index@(_ZN7cutlass13device_kernelIN5flash11enable_sm90INS1_16FlashAttnFwdSm90INS1_25CollectiveMainloopFwdSm90ILi2EN4cute5tupleIJNS5_1CILi1EEES8_S8_EEENS6_IJNS7_ILi128EEENS7_ILi176EEESA_EEELi128ENS_6half_tEfNS_4arch4Sm90ELb0ELb0ELb0ELb1ELb0ELb0ELb0ELb1ELb1ELb1ELb1ELb0EEENS1_21CollectiveEpilogueFwdINS6_IJSA_SA_SB_EEES9_SD_SF_Li256ELb1ELb1ELb1ELb0EEENS1_36VarlenDynamicPersistentTileSchedulerILi128ELi176ELi256ELi128ELb1ELb1ELb1ELb0ELb1ELb1EEEEEEEEEvNT_6ParamsE)
	.align		4
        /*00a4*/ 	.word	index@(__assertfail)
	.align		4
        /*00a8*/ 	.word	index@(_ZN7cutlass13device_kernelIN5flash11enable_sm90INS1_16FlashAttnFwdSm90INS1_25CollectiveMainloopFwdSm90ILi2EN4cute5tupleIJNS5_1CILi1EEES8_S8_EEENS6_IJNS7_ILi128EEENS7_ILi176EEESA_EEELi128ENS_6half_tEfNS_4arch4Sm90ELb0ELb0ELb0ELb1ELb0ELb1ELb0ELb1ELb1ELb1ELb1ELb0EEENS1_21CollectiveEpilogueFwdINS6_IJSA_SA_SB_EEES9_SD_SF_Li256ELb1ELb1ELb1ELb0EEENS1_36VarlenDynamicPersistentTileSchedulerILi128ELi176ELi256ELi128ELb1ELb1ELb1ELb0ELb1ELb1EEEEEEEEEvNT_6ParamsE)
	.align		4
        /*00ac*/ 	.word	index@(__assertfail)
	.align		4
        /*00b0*/ 	.word	index@(_ZN7cutlass13device_kernelIN5flash11enable_sm90INS1_16FlashAttnFwdSm90INS1_25CollectiveMainloopFwdSm90ILi2EN4cute5tupleIJNS5_1CILi1EEES8_S8_EEENS6_IJNS7_ILi128EEESA_SA_EEELi128ENS_6half_tEfNS_4arch4Sm90ELb0ELb1ELb0ELb0ELb0ELb0ELb0ELb1ELb1ELb1ELb1ELb0EEENS1_21CollectiveEpilogueFwdISB_S9_SC_SE_Li256ELb0ELb1ELb1ELb0EEENS1_19SingleTileSchedulerILb0ELb1ELb1ELi128EEEEEEEEEvNT_6ParamsE)
	.align		4
        /*00b4*/ 	.word	index@(__assertfail)
	.align		4
        /*00b8*/ 	.word	index@(_ZN7cutlass13device_kernelIN5flash11enable_sm90INS1_16FlashAttnFwdSm90INS1_25CollectiveMainloopFwdSm90ILi2EN4cute5tupleIJNS5_1CILi1EEES8_S8_EEENS6_IJNS7_ILi128EEESA_SA_EEELi128ENS_6half_tEfNS_4arch4Sm90ELb0ELb1ELb0ELb1ELb0ELb0ELb0ELb1ELb1ELb1ELb1ELb0EEENS1_21CollectiveEpilogueFwdISB_S9_SC_SE_Li256ELb1ELb1ELb1ELb0EEENS1_36VarlenDynamicPersistentTileSchedulerILi128ELi128ELi256ELi128ELb1ELb1ELb1ELb1ELb0ELb1EEEEEEEEEvNT_6ParamsE)
	.align		4
        /*00bc*/ 	.word	index@(__assertfail)
	.align		4
        /*00c0*/ 	.word	index@(_ZN7cutlass13device_kernelIN5flash11enable_sm90INS1_16FlashAttnFwdSm90INS1_25CollectiveMainloopFwdSm90ILi2EN4cute5tupleIJNS5_1CILi1EEES8_S8_EEENS6_IJNS7_ILi128EEESA_SA_EEELi128ENS_6half_tEfNS_4arch4Sm90ELb0ELb1ELb0ELb1ELb0ELb1ELb0ELb1ELb1ELb1ELb1ELb0EEENS1_21CollectiveEpilogueFwdISB_S9_SC_SE_Li256ELb1ELb1ELb1ELb0EEENS1_36VarlenDynamicPersistentTileSchedulerILi128ELi128ELi256ELi128ELb1ELb1ELb1ELb1ELb0ELb1EEEEEEEEEvNT_6ParamsE)
	.align		4
        /*00c4*/ 	.word	index@(__assertfail)
	.align		4
        /*00c8*/ 	.word	index@(_ZN7cutlass13device_kernelIN5flash11enable_sm90INS1_16FlashAttnFwdSm90INS1_25CollectiveMainloopFwdSm90ILi2EN4cute5tupleIJNS5_1CILi1EEES8_S8_EEENS6_IJNS7_ILi128EEESA_SA_EEELi128ENS_6half_tEfNS_4arch4Sm90ELb1ELb0ELb0ELb0ELb0ELb0ELb0ELb1ELb1ELb1ELb1ELb0EEENS1_21CollectiveEpilogueFwdISB_S9_SC_SE_Li256ELb0ELb1ELb1ELb0EEENS1_19SingleTileSchedulerILb0ELb1ELb1ELi128EEEEEEEEEvNT_6ParamsE)
	.align		4
        /*00cc*/ 	.word	index@(__assertfail)
	.align		4
        /*00d0*/ 	.word	index@(_ZN7cutlass13device_kernelIN5flash11enable_sm90INS1_16FlashAttnFwdSm90INS1_25CollectiveMainloopFwdSm90ILi2EN4cute5tupleIJNS5_1CILi1EEES8_S8_EEENS6_IJNS7_ILi128EEESA_SA_EEELi128ENS_6half_tEfNS_4arch4Sm90ELb1ELb0ELb0ELb1ELb0ELb0ELb0ELb1ELb1ELb1ELb1ELb0EEENS1_21CollectiveEpilogueFwdISB_S9_SC_SE_Li256ELb1ELb1ELb1ELb0EEENS1_36VarlenDynamicPersistentTileSchedulerILi128ELi128ELi256ELi128ELb1ELb1ELb1ELb1ELb1ELb1EEEEEEEEEvNT_6ParamsE)
	.align		4
        /*00d4*/ 	.word	index@(__assertfail)
	.align		4
        /*00d8*/ 	.word	index@(_ZN7cutlass13device_kernelIN5flash11enable_sm90INS1_16FlashAttnFwdSm90INS1_25CollectiveMainloopFwdSm90ILi2EN4cute5tupleIJNS5_1CILi1EEES8_S8_EEENS6_IJNS7_ILi128EEESA_SA_EEELi128ENS_6half_tEfNS_4arch4Sm90ELb1ELb0ELb0ELb1ELb0ELb1ELb0ELb1ELb1ELb1ELb1ELb0EEENS1_21CollectiveEpilogueFwdISB_S9_SC_SE_Li256ELb1ELb1ELb1ELb0EEENS1_36VarlenDynamicPersistentTileSchedulerILi128ELi128ELi256ELi128ELb1ELb1ELb1ELb1ELb1ELb1EEEEEEEEEvNT_6ParamsE)
	.align		4
        /*00dc*/ 	.word	index@(__assertfail)
	.align		4
        /*00e0*/ 	.word	index@(_ZN7cutlass13device_kernelIN5flash11enable_sm90INS1_16FlashAttnFwdSm90INS1_25CollectiveMainloopFwdSm90ILi2EN4cute5tupleIJNS5_1CILi1EEES8_S8_EEENS6_IJNS7_ILi192EEENS7_ILi144EEENS7_ILi96EEEEEELi96ENS_6half_tEfNS_4arch4Sm90ELb0ELb0ELb0ELb0ELb0ELb0ELb0ELb0ELb1ELb1ELb1ELb0EEENS1_21CollectiveEpilogueFwdINS6_IJSA_SC_SB_EEES9_SE_SG_Li384ELb0ELb1ELb1ELb0EEENS1_19SingleTileSchedulerILb0ELb1ELb1ELi192EEEEEEEEEvNT_6ParamsE)
	.align		4
        /*00e4*/ 	.word	index@(__assertfail)
	.align		4
        /*00e8*/ 	.word	index@(_ZN7cutlass13device_kernelIN5flash11enable_sm90INS1_16FlashAttnFwdSm90INS1_25CollectiveMainloopFwdSm90ILi2EN4cute5tupleIJNS5_1CILi1EEES8_S8_EEENS6_IJNS7_ILi192EEENS7_ILi144EEENS7_ILi96EEEEEELi96ENS_6half_tEfNS_4arch4Sm90ELb0ELb0ELb0ELb1ELb0ELb0ELb0ELb0ELb1ELb1ELb1ELb0EEENS1_21CollectiveEpilogueFwdINS6_IJSA_SC_SB_EEES9_SE_SG_Li384ELb1ELb1ELb1ELb0EEENS1_36VarlenDynamicPersistentTileSchedulerILi192ELi144ELi384ELi128ELb1ELb1ELb1ELb0ELb1ELb1EEEEEEEEEvNT_6ParamsE)
	.align		4
        /*00ec*/ 	.word	index@(__assertfail)
	.align		4
        /*00f0*/ 	.word	index@(_ZN7cutlass13device_kernelIN5flash11enable_sm90INS1_16FlashAttnFwdSm90INS1_25CollectiveMainloopFwdSm90ILi2EN4cute5tupleIJNS5_1CILi1EEES8_S8_EEENS6_IJNS7_ILi192EEENS7_ILi144EEENS7_ILi96EEEEEELi96ENS_6half_tEfNS_4arch4Sm90ELb0ELb0ELb0ELb1ELb0ELb1ELb0ELb0ELb1ELb1ELb1ELb0EEENS1_21CollectiveEpilogueFwdINS6_IJSA_SC_SB_EEES9_SE_SG_Li384ELb1ELb1ELb1ELb0EEENS1_36VarlenDynamicPersistentTileSchedulerILi192ELi144ELi384ELi128ELb1ELb1ELb1ELb0ELb1ELb1EEEEEEEEEvNT_6ParamsE)
	.align		4
        /*00f4*/ 	.word	index@(__assertfail)
	.align		4
        /*00f8*/ 	.word	index@(_ZN7cutlass13device_kernelIN5flash11enable_sm90INS1_16FlashAttnFwdSm90INS1_25CollectiveMainloopFwdSm90ILi2EN4cute5tupleIJNS5_1CILi1EEES8_S8_EEENS6_IJNS7_ILi192EEENS7_ILi128EEENS7_ILi96EEEEEELi96ENS_6half_tEfNS_4arch4Sm90ELb0ELb1ELb0ELb0ELb0ELb0ELb0ELb0ELb1ELb1ELb1ELb0EEENS1_21CollectiveEpilogueFwdINS6_IJSA_SC_SB_EEES9_SE_SG_Li384ELb0ELb1ELb1ELb0EEENS1_19SingleTileSchedulerILb0ELb1ELb1ELi192EEEEEEEEEvNT_6ParamsE)
	.align		4
        /*00fc*/ 	.word	index@(__assertfail)
	.align		4
        /*0100*/ 	.word	index@(_ZN7cutlass13device_kernelIN5flash11enable_sm90INS1_16FlashAttnFwdSm90INS1_25CollectiveMainloopFwdSm90ILi2EN4cute5tupleIJNS5_1CILi1EEES8_S8_EEENS6_IJNS7_ILi192EEENS7_ILi128EEENS7_ILi96EEEEEELi96ENS_6half_tEfNS_4arch4Sm90ELb0ELb1ELb0ELb1ELb0ELb0ELb0ELb0ELb1ELb1ELb1ELb0EEENS1_21CollectiveEpilogueFwdINS6_IJSA_SC_SB_EEES9_SE_SG_Li384ELb1ELb1ELb1ELb0EEENS1_36VarlenDynamicPersistentTileSchedulerILi192ELi128ELi384ELi128ELb1ELb1ELb1ELb1ELb0ELb1EEEEEEEEEvNT_6ParamsE)
	.align		4
        /*0104*/ 	.word	index@(__assertfail)
	.align		4
        /*0108*/ 	.word	index@(_ZN7cutlass13device_kernelIN5flash11enable_sm90INS1_16FlashAttnFwdSm90INS1_25CollectiveMainloopFwdSm90ILi2EN4cute5tupleIJNS5_1CILi1EEES8_S8_EEENS6_IJNS7_ILi192EEENS7_ILi128EEENS7_ILi96EEEEEELi96ENS_6half_tEfNS_4arch4Sm90ELb0ELb1ELb0ELb1ELb0ELb1ELb0ELb0ELb1ELb1ELb1ELb0EEENS1_21CollectiveEpilogueFwdINS6_IJSA_SC_SB_EEES9_SE_SG_Li384ELb1ELb1ELb1ELb0EEENS1_36VarlenDynamicPersistentTileSchedulerILi192ELi128ELi384ELi128ELb1ELb1ELb1ELb1ELb0ELb1EEEEEEEEEvNT_6ParamsE)
	.align		4
        /*010c*/ 	.word	index@(__assertfail)
	.align		4
        /*0110*/ 	.word	index@(_ZN7cutlass13device_kernelIN5flash11enable_sm90INS1_16FlashAttnFwdSm90INS1_25CollectiveMainloopFwdSm90ILi2EN4cute5tupleIJNS5_1CILi1EEES8_S8_EEENS6_IJNS7_ILi192EEENS7_ILi144EEENS7_ILi96EEEEEELi96ENS_6half_tEfNS_4arch4Sm90ELb1ELb0ELb0ELb0ELb0ELb0ELb0ELb0ELb1ELb1ELb1ELb0EEENS1_21CollectiveEpilogueFwdINS6_IJSA_SC_SB_EEES9_SE_SG_Li384ELb0ELb1ELb1ELb0EEENS1_19SingleTileSchedulerILb0ELb1ELb1ELi192EEEEEEEEEvNT_6ParamsE)
	.align		4
        /*0114*/ 	.word	index@(__assertfail)
	.align		4
        /*0118*/ 	.word	index@(_ZN7cutlass13device_kernelIN5flash11enable_sm90INS1_16FlashAttnFwdSm90INS1_25CollectiveMainloopFwdSm90ILi2EN4cute5tupleIJNS5_1CILi1EEES8_S8_EEENS6_IJNS7_ILi192EEENS7_ILi144EEENS7_ILi96EEEEEELi96ENS_6half_tEfNS_4arch4Sm90ELb1ELb0ELb0ELb1ELb0ELb0ELb0ELb0ELb1ELb1ELb1ELb0EEENS1_21CollectiveEpilogueFwdINS6_IJSA_SC_SB_EEES9_SE_SG_Li384ELb1ELb1ELb1ELb0EEENS1_36VarlenDynamicPersistentTileSchedulerILi192ELi144ELi384ELi128ELb1ELb1ELb1ELb1ELb1ELb1EEEEEEEEEvNT_6ParamsE)
	.align		4
        /*011c*/ 	.word	index@(__assertfail)
	.align		4
        /*0120*/ 	.word	index@(_ZN7cutlass13device_kernelIN5flash11enable_sm90INS1_16FlashAttnFwdSm90INS1_25CollectiveMainloopFwdSm90ILi2EN4cute5tupleIJNS5_1CILi1EEES8_S8_EEENS6_IJNS7_ILi192EEENS7_ILi144EEENS7_ILi96EEEEEELi96ENS_6half_tEfNS_4arch4Sm90ELb1ELb0ELb0ELb1ELb0ELb1ELb0ELb0ELb1ELb1ELb1ELb0EEENS1_21CollectiveEpilogueFwdINS6_IJSA_SC_SB_EEES9_SE_SG_Li384ELb1ELb1ELb1ELb0EEENS1_36VarlenDynamicPersistentTileSchedulerILi192ELi144ELi384ELi128ELb1ELb1ELb1ELb1ELb1ELb1EEEEEEEEEvNT_6ParamsE)
	.align		4
        /*0124*/ 	.word	index@(__assertfail)
	.align		4
        /*0128*/ 	.word	index@(_ZN7cutlass13device_kernelIN5flash11enable_sm90INS1_16FlashAttnFwdSm90INS1_25CollectiveMainloopFwdSm90ILi2EN4cute5tupleIJNS5_1CILi1EEES8_S8_EEENS6_IJNS7_ILi192EEESA_NS7_ILi64EEEEEELi64ENS_6half_tEfNS_4arch4Sm90ELb0ELb0ELb0ELb0ELb0ELb0ELb0ELb0ELb1ELb1ELb1ELb0EEENS1_21CollectiveEpilogueFwdINS6_IJSA_SB_SA_EEES9_SD_SF_Li384ELb0ELb1ELb1ELb0EEENS1_19SingleTileSchedulerILb0ELb1ELb1ELi192EEEEEEEEEvNT_6ParamsE)
	.align		4
        /*012c*/ 	.word	index@(__assertfail)
	.align		4
        /*0130*/ 	.word	index@(_ZN7cutlass13device_kernelIN5flash11enable_sm90INS1_16FlashAttnFwdSm90INS1_25CollectiveMainloopFwdSm90ILi2EN4cute5tupleIJNS5_1CILi1EEES8_S8_EEENS6_IJNS7_ILi192EEESA_NS7_ILi64EEEEEELi64ENS_6half_tEfNS_4arch4Sm90ELb0ELb0ELb0ELb1ELb0ELb0ELb0ELb0ELb1ELb1ELb1ELb0EEENS1_21CollectiveEpilogueFwdINS6_IJSA_SB_SA_EEES9_SD_SF_Li384ELb1ELb1ELb1ELb0EEENS1_36VarlenDynamicPersistentTileSchedulerILi192ELi192ELi384ELi128ELb1ELb1ELb1ELb0ELb1ELb1EEEEEEEEEvNT_6ParamsE)
	.align		4
        /*0134*/ 	.word	index@(__assertfail)
	.align		4
        /*0138*/ 	.word	index@(_ZN7cutlass13device_kernelIN5flash11enable_sm90INS1_16FlashAttnFwdSm90INS1_25CollectiveMainloopFwdSm90ILi2EN4cute5tupleIJNS5_1CILi1EEES8_S8_EEENS6_IJNS7_ILi192EEESA_NS7_ILi64EEEEEELi64ENS_6half_tEfNS_4arch4Sm90ELb0ELb0ELb0ELb1ELb0ELb1ELb0ELb0ELb1ELb1ELb1ELb0EEENS1_21CollectiveEpilogueFwdINS6_IJSA_SB_SA_EEES9_SD_SF_Li384ELb1ELb1ELb1ELb0EEENS1_36VarlenDynamicPersistentTileSchedulerILi192ELi192ELi384ELi128ELb1ELb1ELb1ELb0ELb1ELb1EEEEEEEEEvNT_6ParamsE)
	.align		4
        /*013c*/ 	.word	index@(__assertfail)
	.align		4
        /*0140*/ 	.word	index@(_ZN7cutlass13device_kernelIN5flash11enable_sm90INS1_16FlashAttnFwdSm90INS1_25CollectiveMainloopFwdSm90ILi2EN4cute5tupleIJNS5_1CILi1EEES8_S8_EEENS6_IJNS7_ILi192EEENS7_ILi128EEENS7_ILi64EEEEEELi64ENS_6half_tEfNS_4arch4Sm90ELb0ELb1ELb0ELb0ELb0ELb0ELb0ELb1ELb1ELb1ELb1ELb0EEENS1_21CollectiveEpilogueFwdINS6_IJSA_SC_SB_EEES9_SE_SG_Li384ELb0ELb1ELb1ELb0EEENS1_19SingleTileSchedulerILb0ELb1ELb1ELi192EEEEEEEEEvNT_6ParamsE)
	.align		4
        /*0144*/ 	.word	index@(__assertfail)
	.align		4
        /*0148*/ 	.word	index@(_ZN7cutlass13device_kernelIN5flash11enable_sm90INS1_16FlashAttnFwdSm90INS1_25CollectiveMainloopFwdSm90ILi2EN4cute5tupleIJNS5_1CILi1EEES8_S8_EEENS6_IJNS7_ILi192EEENS7_ILi128EEENS7_ILi64EEEEEELi64ENS_6half_tEfNS_4arch4Sm90ELb0ELb1ELb0ELb1ELb0ELb0ELb0ELb1ELb1ELb1ELb1ELb0EEENS1_21CollectiveEpilogueFwdINS6_IJSA_SC_SB_EEES9_SE_SG_Li384ELb1ELb1ELb1ELb0EEENS1_36VarlenDynamicPersistentTileSchedulerILi192ELi128ELi384ELi128ELb1ELb1ELb1ELb1ELb0ELb1EEEEEEEEEvNT_6ParamsE)
	.align		4
        /*014c*/ 	.word	index@(__assertfail)
	.align		4
        /*0150*/ 	.word	index@(_ZN7cutlass13device_kernelIN5flash11enable_sm90INS1_16FlashAttnFwdSm90INS1_25CollectiveMainloopFwdSm90ILi2EN4cute5tupleIJNS5_1CILi1EEES8_S8_EEENS6_IJNS7_ILi192EEENS7_ILi128EEENS7_ILi64EEEEEELi64ENS_6half_tEfNS_4arch4Sm90ELb0ELb1ELb0ELb1ELb0ELb1ELb0ELb1ELb1ELb1ELb1ELb0EEENS1_21CollectiveEpilogueFwdINS6_IJSA_SC_SB_EEES9_SE_SG_Li384ELb1ELb1ELb1ELb0EEENS1_36VarlenDynamicPersistentTileSchedulerILi192ELi128ELi384ELi128ELb1ELb1ELb1ELb1ELb0ELb1EEEEEEEEEvNT_6ParamsE)
	.align		4
        /*0154*/ 	.word	index@(__assertfail)
	.align		4
        /*0158*/ 	.word	index@(_ZN7cutlass13device_kernelIN5flash11enable_sm90INS1_16FlashAttnFwdSm90INS1_25CollectiveMainloopFwdSm90ILi2EN4cute5tupleIJNS5_1CILi1EEES8_S8_EEENS6_IJNS7_ILi192EEENS7_ILi128EEENS7_ILi64EEEEEELi64ENS_6half_tEfNS_4arch4Sm90ELb1ELb0ELb0ELb0ELb0ELb0ELb0ELb1ELb1ELb1ELb1ELb0EEENS1_21CollectiveEpilogueFwdINS6_IJSA_SC_SB_EEES9_SE_SG_Li384ELb0ELb1ELb1ELb0EEENS1_19SingleTileSchedulerILb0ELb1ELb1ELi192EEEEEEEEEvNT_6ParamsE)
	.align		4
        /*015c*/ 	.word	index@(__assertfail)
	.align		4
        /*0160*/ 	.word	index@(_ZN7cutlass13device_kernelIN5flash11enable_sm90INS1_16FlashAttnFwdSm90INS1_25CollectiveMainloopFwdSm90ILi2EN4cute5tupleIJNS5_1CILi1EEES8_S8_EEENS6_IJNS7_ILi192EEENS7_ILi128EEENS7_ILi64EEEEEELi64ENS_6half_tEfNS_4arch4Sm90ELb1ELb0ELb0ELb1ELb0ELb0ELb0ELb1ELb1ELb1ELb1ELb0EEENS1_21CollectiveEpilogueFwdINS6_IJSA_SC_SB_EEES9_SE_SG_Li384ELb1ELb1ELb1ELb0EEENS1_36VarlenDynamicPersistentTileSchedulerILi192ELi128ELi384ELi128ELb1ELb1ELb1ELb1ELb1ELb1EEEEEEEEEvNT_6ParamsE)
	.align		4
        /*0164*/ 	.word	index@(__assertfail)
	.align		4
        /*0168*/ 	.word	index@(_ZN7cutlass13device_kernelIN5flash11enable_sm90INS1_16FlashAttnFwdSm90INS1_25CollectiveMainloopFwdSm90ILi2EN4cute5tupleIJNS5_1CILi1EEES8_S8_EEENS6_IJNS7_ILi192EEENS7_ILi128EEENS7_ILi64EEEEEELi64ENS_6half_tEfNS_4arch4Sm90ELb1ELb0ELb0ELb1ELb0ELb1ELb0ELb1ELb1ELb1ELb1ELb0EEENS1_21CollectiveEpilogueFwdINS6_IJSA_SC_SB_EEES9_SE_SG_Li384ELb1ELb1ELb1ELb0EEENS1_36VarlenDynamicPersistentTileSchedulerILi192ELi128ELi384ELi128ELb1ELb1ELb1ELb1ELb1ELb1EEEEEEEEEvNT_6ParamsE)
	.align		4
        /*016c*/ 	.word	index@(__assertfail)
	.align		4
        /*0170*/ 	.word	0x00000000
	.align		4
        /*0174*/ 	.word	0xfffffffe
	.align		4
        /*0178*/ 	.word	0x00000000
	.align		4
        /*017c*/ 	.word	0xfffffffd
	.align		4
        /*0180*/ 	.word	0x00000000
	.align		4
        /*0184*/ 	.word	0xfffffffc


//--------------------- .nv.constant4             --------------------------
	.section	.nv.constant4,"a",@progbits
	.align	8
	.align		8
.nv.constant4:
        /*0000*/ 	.dword	__assertfail
	.align		8
        /*0008*/ 	.dword	__unnamed_1
	.align		8
        /*0010*/ 	.dword	__unnamed_2
	.align		8
        /*0018*/ 	.dword	__unnamed_3
	.align		8
        /*0020*/ 	.dword	__unnamed_4
	.align		8
        /*0028*/ 	.dword	__unnamed_5
	.align		8
        /*0030*/ 	.dword	__unnamed_6
	.align		8
        /*0038*/ 	.dword	__unnamed_7
	.align		8
        /*0040*/ 	.dword	__unnamed_8
	.align		8
        /*0048*/ 	.dword	__unnamed_9
	.align		8
        /*0050*/ 	.dword	__unnamed_10
	.align		8
        /*0058*/ 	.dword	__unnamed_11
	.align		8
        /*0060*/ 	.dword	__unnamed_12
	.align		8
        /*0068*/ 	.dword	__unnamed_13
	.align		8
        /*0070*/ 	.dword	__unnamed_14
	.align		8
        /*0078*/ 	.dword	__unnamed_15
	.align		8
        /*0080*/ 	.dword	__unnamed_16
	.align		8
        /*0088*/ 	.dword	__unnamed_17
	.align		8
        /*0090*/ 	.dword	__unnamed_18
	.align		8
        /*0098*/ 	.dword	__unnamed_19
	.align		8
        /*00a0*/ 	.dword	__unnamed_20
	.align		8
        /*00a8*/ 	.dword	__unnamed_21
	.align		8
        /*00b0*/ 	.dword	__unnamed_22
	.align		8
        /*00b8*/ 	.dword	__unnamed_23
	.align		8
        /*00c0*/ 	.dword	__unnamed_24
	.align		8
        /*00c8*/ 	.dword	__unnamed_25
	.align		8
        /*00d0*/ 	.dword	__unnamed_26
	.align		8
        /*00d8*/ 	.dword	__unnamed_27
	.align		8
        /*00e0*/ 	.dword	__unnamed_28
	.align		8
        /*00e8*/ 	.dword	__unnamed_29
	.align		8
        /*00f0*/ 	.dword	__unnamed_30
	.align		8
        /*00f8*/ 	.dword	__unnamed_31
	.align		8
        /*0100*/ 	.dword	__unnamed_32
	.align		8
        /*0108*/ 	.dword	__unnamed_33
	.align		8
        /*0110*/ 	.dword	__unnamed_34
	.align		8
        /*0118*/ 	.dword	__unnamed_35
	.align		8
        /*0120*/ 	.dword	__unnamed_36
	.align		8
        /*0128*/ 	.dword	__unnamed_37
	.align		8
        /*0130*/ 	.dword	__unnamed_38
	.align		8
        /*0138*/ 	.dword	__unnamed_39
	.align		8
        /*0140*/ 	.dword	__unnamed_40
	.align		8
        /*0148*/ 	.dword	__unnamed_41
	.align		8
        /*0150*/ 	.dword	__unnamed_42
	.align		8
        /*0158*/ 	.dword	__unnamed_43
	.align		8
        /*0160*/ 	.dword	_ZN72_INTERNAL_1e203569_36_flash_fwd_hdimall_fp16_split_sm90_cu_ee213261_39684cuda3std3__45__cpo5beginE
	.align		8
        /*0168*/ 	.dword	_ZN72_INTERNAL_1e203569_36_flash_fwd_hdimall_fp16_split_sm90_cu_ee213261_39684cuda3std3__45__cpo3endE
	.align		8
        /*0170*/ 	.dword	_ZN72_INTERNAL_1e203569_36_flash_fwd_hdimall_fp16_split_sm90_cu_ee213261_39684cuda3std3__45__cpo6cbeginE
	.align		8
        /*0178*/ 	.dword	_ZN72_INTERNAL_1e203569_36_flash_fwd_hdimall_fp16_split_sm90_cu_ee213261_39684cuda3std3__45__cpo4cendE
	.align		8
        /*0180*/ 	.dword	_ZN72_INTERNAL_1e203569_36_flash_fwd_hdimall_fp16_split_sm90_cu_ee213261_39684cuda3std3__474_GLOBAL__N__1e203569_36_flash_fwd_hdimall_fp16_split_sm90_cu_ee213261_39686ignoreE
	.align		8
        /*0188*/ 	.dword	_ZN72_INTERNAL_1e203569_36_flash_fwd_hdimall_fp16_split_sm90_cu_ee213261_39684cuda3std3__419piecewise_constructE
	.align		8
        /*0190*/ 	.dword	_ZN72_INTERNAL_1e203569_36_flash_fwd_hdimall_fp16_split_sm90_cu_ee213261_39684cuda3std3__48in_placeE
	.align		8
        /*0198*/ 	.dword	_ZN72_INTERNAL_1e203569_36_flash_fwd_hdimall_fp16_split_sm90_cu_ee213261_39684cuda3std6ranges3__45__cpo4swapE
	.align		8
        /*01a0*/ 	.dword	_ZN72_INTERNAL_1e203569_36_flash_fwd_hdimall_fp16_split_sm90_cu_ee213261_39684cuda3std6ranges3__45__cpo9iter_moveE
	.align		8
        /*01a8*/ 	.dword	_ZN72_INTERNAL_1e203569_36_flash_fwd_hdimall_fp16_split_sm90_cu_ee213261_39684cute7productE
	.align		8
        /*01b0*/ 	.dword	_ZN72_INTERNAL_1e203569_36_flash_fwd_hdimall_fp16_split_sm90_cu_ee213261_39684cute1_E
	.align		8
        /*01b8*/ 	.dword	$str$20
	.align		8
        /*01c0*/ 	.dword	$str$21


//--------------------- .text._ZN7cutlass13device_kernelIN5flash11enable_sm90INS1_16FlashAttnFwdSm90INS1_25CollectiveMainloopFwdSm90ILi2EN4cute5tupleIJNS5_1CILi1EEES8_S8_EEENS6_IJNS7_ILi128EEENS7_ILi80EEENS7_ILi256EEEEEELi256ENS_6half_tEfNS_4arch4Sm90ELb0ELb0ELb0ELb0ELb0ELb0ELb0ELb1ELb1ELb1ELb1ELb0EEENS1_21CollectiveEpilogueFwdINS6_IJSA_SC_SB_EEES9_SE_SG_Li256ELb0ELb1ELb1ELb0EEENS1_19SingleTileSchedulerILb0ELb1ELb1ELi128EEEEEEEEEvNT_6ParamsE --------------------------
	.section	.text._ZN7cutlass13device_kernelIN5flash11enable_sm90INS1_16FlashAttnFwdSm90INS1_25CollectiveMainloopFwdSm90ILi2EN4cute5tupleIJNS5_1CILi1EEES8_S8_EEENS6_IJNS7_ILi128EEENS7_ILi80EEENS7_ILi256EEEEEELi256ENS_6half_tEfNS_4arch4Sm90ELb0ELb0ELb0ELb0ELb0ELb0ELb0ELb1ELb1ELb1ELb1ELb0EEENS1_21CollectiveEpilogueFwdINS6_IJSA_SC_SB_EEES9_SE_SG_Li256ELb0ELb1ELb1ELb0EEENS1_19SingleTileSchedulerILb0ELb1ELb1ELi128EEEEEEEEEvNT_6ParamsE,"ax",@progbits
	.align	128
.text._ZN7cutlass13device_kernelIN5flash11enable_sm90INS1_16FlashAttnFwdSm90INS1_25CollectiveMainloopFwdSm90ILi2EN4cute5tupleIJNS5_1CILi1EEES8_S8_EEENS6_IJNS7_ILi128EEENS7_ILi80EEENS7_ILi256EEEEEELi256ENS_6half_tEfNS_4arch4Sm90ELb0ELb0ELb0ELb0ELb0ELb0ELb0ELb1ELb1ELb1ELb1ELb0EEENS1_21CollectiveEpilogueFwdINS6_IJSA_SC_SB_EEES9_SE_SG_Li256ELb0ELb1ELb1ELb0EEENS1_19SingleTileSchedulerILb0ELb1ELb1ELi128EEEEEEEEEvNT_6ParamsE:
        .type           _ZN7cutlass13device_kernelIN5flash11enable_sm90INS1_16FlashAttnFwdSm90INS1_25CollectiveMainloopFwdSm90ILi2EN4cute5tupleIJNS5_1CILi1EEES8_S8_EEENS6_IJNS7_ILi128EEENS7_ILi80EEENS7_ILi256EEEEEELi256ENS_6half_tEfNS_4arch4Sm90ELb0ELb0ELb0ELb0ELb0ELb0ELb0ELb1ELb1ELb1ELb1ELb0EEENS1_21CollectiveEpilogueFwdINS6_IJSA_SC_SB_EEES9_SE_SG_Li256ELb0ELb1ELb1ELb0EEENS1_19SingleTileSchedulerILb0ELb1ELb1ELi128EEEEEEEEEvNT_6ParamsE,@function
        .size           _ZN7cutlass13device_kernelIN5flash11enable_sm90INS1_16FlashAttnFwdSm90INS1_25CollectiveMainloopFwdSm90ILi2EN4cute5tupleIJNS5_1CILi1EEES8_S8_EEENS6_IJNS7_ILi128EEENS7_ILi80EEENS7_ILi256EEEEEELi256ENS_6half_tEfNS_4arch4Sm90ELb0ELb0ELb0ELb0ELb0ELb0ELb0ELb1ELb1ELb1ELb1ELb0EEENS1_21CollectiveEpilogueFwdINS6_IJSA_SC_SB_EEES9_SE_SG_Li256ELb0ELb1ELb1ELb0EEENS1_19SingleTileSchedulerILb0ELb1ELb1ELi128EEEEEEEEEvNT_6ParamsE,(.L_x_14839 - _ZN7cutlass13device_kernelIN5flash11enable_sm90INS1_16FlashAttnFwdSm90INS1_25CollectiveMainloopFwdSm90ILi2EN4cute5tupleIJNS5_1CILi1EEES8_S8_EEENS6_IJNS7_ILi128EEENS7_ILi80EEENS7_ILi256EEEEEELi256ENS_6half_tEfNS_4arch4Sm90ELb0ELb0ELb0ELb0ELb0ELb0ELb0ELb1ELb1ELb1ELb1ELb0EEENS1_21CollectiveEpilogueFwdINS6_IJSA_SC_SB_EEES9_SE_SG_Li256ELb0ELb1ELb1ELb0EEENS1_19SingleTileSchedulerILb0ELb1ELb1ELi128EEEEEEEEEvNT_6ParamsE)
        .other          _ZN7cutlass13device_kernelIN5flash11enable_sm90INS1_16FlashAttnFwdSm90INS1_25CollectiveMainloopFwdSm90ILi2EN4cute5tupleIJNS5_1CILi1EEES8_S8_EEENS6_IJNS7_ILi128EEENS7_ILi80EEENS7_ILi256EEEEEELi256ENS_6half_tEfNS_4arch4Sm90ELb0ELb0ELb0ELb0ELb0ELb0ELb0ELb1ELb1ELb1ELb1ELb0EEENS1_21CollectiveEpilogueFwdINS6_IJSA_SC_SB_EEES9_SE_SG_Li256ELb0ELb1ELb1ELb0EEENS1_19SingleTileSchedulerILb0ELb1ELb1ELi128EEEEEEEEEvNT_6ParamsE,@"STO_CUDA_ENTRY STV_DEFAULT"
_ZN7cutlass13device_kernelIN5flash11enable_sm90INS1_16FlashAttnFwdSm90INS1_25CollectiveMainloopFwdSm90ILi2EN4cute5tupleIJNS5_1CILi1EEES8_S8_EEENS6_IJNS7_ILi128EEENS7_ILi80EEENS7_ILi256EEEEEELi256ENS_6half_tEfNS_4arch4Sm90ELb0ELb0ELb0ELb0ELb0ELb0ELb0ELb1ELb1ELb1ELb1ELb0EEENS1_21CollectiveEpilogueFwdINS6_IJSA_SC_SB_EEES9_SE_SG_Li256ELb0ELb1ELb1ELb0EEENS1_19SingleTileSchedulerILb0ELb1ELb1ELi128EEEEEEEEEvNT_6ParamsE:
[----:B------:R-:W0:Y:S02]  /*0000*/  LDC R1, c[0x0][0x28] ;  /* 0x00000a00ff017b82 */ /* 0x000e240000000800 */
[----:B0-----:R-:W-:Y:S01]  /*0010*/  VIADD R1, R1, 0xffffffe8 ;  /* 0xffffffe801017836 */ /* 0x001fe20000000000 */
[----:B------:R-:W0:Y:S01]  /*0020*/  S2R R3, SR_TID.X ;  /* 0x0000000000037919 */ /* 0x000e220000002100 */
[----:B------:R-:W-:Y:S01]  /*0030*/  ELECT P0, URZ, PT ;  /* 0x00000000003f782f */ /* 0x000fe20003800000 */
[----:B------:R-:W-:Y:S01]  /*0040*/  BSSY B0, `(.L_x_0) ;  /* 0x000000d000007945 */ /* 0x000fe20003800000 */
[----:B0-----:R-:W-:-:S05]  /*0050*/  SHF.R.U32.HI R0, RZ, 0x5, R3 ;  /* 0x00000005ff007819 */ /* 0x001fca0000011603 */
[----:B------:R-:W0:Y:S02]  /*0060*/  SHFL.IDX PT, R2, R0, RZ, 0x1f ;  /* 0x00001fff00027589 */ /* 0x000e2400000e0000 */
[----:B0-----:R-:W-:-:S13]  /*0070*/  ISETP.EQ.AND P0, PT, R2, RZ, P0 ;  /* 0x000000ff0200720c */ /* 0x001fda0000702270 */
[----:B------:R-:W-:Y:S05]  /*0080*/  @!P0 BRA `(.L_x_1) ;  /* 0x0000000000208947 */ /* 0x000fea0003800000 */
[----:B------:R-:W-:Y:S02]  /*0090*/  ULDC.64 UR4, c[0x0][0x198] ;  /* 0x0000660000047ab9 */ /* 0x000fe40000000a00 */
[----:B------:R-:W-:Y:S02]  /*00a0*/  UIADD3 UR6, UP0, UR4, 0x370, URZ ;  /* 0x0000037004067890 */ /* 0x000fe4000ff1e03f */
[----:B------:R-:W-:Y:S02]  /*00b0*/  UIADD3 UR4, UP1, UR4, 0x470, URZ ;  /* 0x0000047004047890 */ /* 0x000fe4000ff3e03f */
[----:B------:R-:W-:Y:S02]  /*00c0*/  UIADD3.X UR7, URZ, UR5, URZ, UP0, !UPT ;  /* 0x000000053f077290 */ /* 0x000fe400087fe43f */
[----:B------:R-:W-:-:S07]  /*00d0*/  UIADD3.X UR5, URZ, UR5, URZ, UP1, !UPT ;  /* 0x000000053f057290 */ /* 0x000fce0008ffe43f */
[----:B------:R0:W-:Y:S02]  /*00e0*/  UTMACCTL.PF [UR6] ;  /* 0x00000000060079b9 */ /* 0x0001e40008040000 */
[----:B------:R0:W-:Y:S02]  /*00f0*/  UTMACCTL.PF [UR4] ;  /* 0x00000000040079b9 */ /* 0x0001e40008040000 */
[----:B0-----:R-:W-:Y:S01]  /*0100*/  NOP ;  /* 0x0000000000007918 */ /* 0x001fe20000000000 */
.L_x_1:
[----:B------:R-:W-:Y:S05]  /*0110*/  BSYNC B0 ;  /* 0x0000000000007941 */ /* 0x000fea0003800000 */
.L_x_0:
[----:B------:R-:W-:Y:S01]  /*0120*/  VOTEU.ANY UP0, P0 ;  /* 0x00000000003f7886 */ /* 0x000fe20000000100 */
[----:B------:R-:W0:Y:S01]  /*0130*/  SHFL.IDX PT, R2, R0, RZ, 0x1f ;  /* 0x00001fff00027589 */ /* 0x000e2200000e0000 */
[----:B------:R-:W-:Y:S01]  /*0140*/  UMOV UR4, 0x80 ;  /* 0x0000008000047882 */ /* 0x000fe20000000000 */
[----:B------:R-:W-:Y:S01]  /*0150*/  UMOV UR7, 0x100 ;  /* 0x0000010000077882 */ /* 0x000fe20000000000 */
[----:B------:R-:W-:Y:S01]  /*0160*/  VOTEU.ANY UP1, P0 ;  /* 0x00000000003f7886 */ /* 0x000fe20000020100 */
[----:B------:R-:W1:Y:S01]  /*0170*/  @UP0 S2UR UR8, SR_CgaCtaId ;  /* 0x00000000000809c3 */ /* 0x000e620000008800 */
[----:B------:R-:W-:Y:S01]  /*0180*/  @UP0 UMOV UR6, 0x400 ;  /* 0x0000040000060882 */ /* 0x000fe20000000000 */
[----:B------:R-:W-:-:S04]  /*0190*/  @UP0 UIADD3 UR4, -UR4, 0x100000, URZ ;  /* 0x0010000004040890 */ /* 0x000fc8000fffe13f */
[----:B------:R-:W-:Y:S02]  /*01a0*/  @UP0 USHF.L.U32 UR5, UR4, 0xb, URZ ;  /* 0x0000000b04050899 */ /* 0x000fe4000800063f */
[----:B------:R-:W-:Y:S01]  /*01b0*/  @UP0 USHF.L.U32 UR4, UR4, 0x1, URZ ;  /* 0x0000000104040899 */ /* 0x000fe2000800063f */
[----:B0-----:R-:W-:Y:S02]  /*01c0*/  ISETP.NE.AND P1, PT, R2, RZ, PT ;  /* 0x000000ff0200720c */ /* 0x001fe40003f25270 */
[----:B------:R-:W-:Y:S01]  /*01d0*/  SHF.R.U32.HI R2, RZ, 0x7, R3 ;  /* 0x00000007ff027819 */ /* 0x000fe20000011603 */
[----:B-1----:R-:W-:Y:S02]  /*01e0*/  @UP0 ULEA UR8, UR8, UR6, 0x18 ;  /* 0x0000000608080291 */ /* 0x002fe4000f8ec03f */
[----:B------:R-:W-:-:S04]  /*01f0*/  @UP0 UIADD3 UR6, -UR7, 0x100000, URZ ;  /* 0x0010000007060890 */ /* 0x000fc8000fffe13f */
[----:B------:R-:W-:Y:S02]  /*0200*/  @UP0 USHF.L.U32 UR7, UR6, 0xb, URZ ;  /* 0x0000000b06070899 */ /* 0x000fe4000800063f */
[----:B------:R-:W-:Y:S01]  /*0210*/  @UP0 USHF.L.U32 UR6, UR6, 0x1, URZ ;  /* 0x0000000106060899 */ /* 0x000fe2000800063f */
[----:B------:R-:W-:Y:S01]  /*0220*/  VOTEU.ANY UP0, P0 ;  /* 0x00000000003f7886 */ /* 0x000fe20000000100 */
[----:B------:R-:W0:Y:S04]  /*0230*/  SHFL.IDX PT, R2, R2, RZ, 0x1f ;  /* 0x00001fff02027589 */ /* 0x000e2800000e0000 */
[----:B------:R-:W1:Y:S02]  /*0240*/  FENCE.VIEW.ASYNC.S ;  /* 0x00000000000073c6 */ /* 0x000e640000000000 */
[----:B-1----:R1:W2:Y:S04]  /*0250*/  @UP0 SYNCS.EXCH.64 URZ, [UR8+0x38800], UR4 ;  /* 0x03880004083f05b2 */ /* 0x0022a80008000100 */
[----:B------:R1:W3:Y:S01]  /*0260*/  @UP1 SYNCS.EXCH.64 URZ, [UR8+0x38820], UR6 ;  /* 0x03882006083f15b2 */ /* 0x0002e20008000100 */
[----:B------:R-:W-:Y:S05]  /*0270*/  @P1 BRA `(.L_x_2) ;  /* 0x0000000000481947 */ /* 0x000fea0003800000 */
[----:B-1----:R-:W1:Y:S01]  /*0280*/  S2UR UR5, SR_CgaCtaId ;  /* 0x00000000000579c3 */ /* 0x002e620000008800 */
[----:B------:R-:W-:Y:S01]  /*0290*/  UMOV UR4, 0x400 ;  /* 0x0000040000047882 */ /* 0x000fe20000000000 */
[----:B------:R-:W-:Y:S01]  /*02a0*/  UMOV UR6, 0x1 ;  /* 0x0000000100067882 */ /* 0x000fe20000000000 */
[----:B------:R-:W-:Y:S01]  /*02b0*/  UMOV UR7, 0x2 ;  /* 0x0000000200077882 */ /* 0x000fe20000000000 */
[----:B------:R-:W-:Y:S01]  /*02c0*/  ELECT P0, URZ, PT ;  /* 0x00000000003f782f */ /* 0x000fe20003800000 */
[----:B-1----:R-:W-:Y:S02]  /*02d0*/  ULEA UR8, UR5, UR4, 0x18 ;  /* 0x0000000405087291 */ /* 0x002fe4000f8ec03f */
[----:B------:R-:W-:-:S04]  /*02e0*/  UIADD3 UR4, -UR6, 0x100000, URZ ;  /* 0x0010000006047890 */ /* 0x000fc8000fffe13f */
[----:B------:R-:W-:Y:S02]  /*02f0*/  USHF.L.U32 UR5, UR4, 0xb, URZ ;  /* 0x0000000b04057899 */ /* 0x000fe4000800063f */
[----:B------:R-:W-:Y:S02]  /*0300*/  USHF.L.U32 UR4, UR4, 0x1, URZ ;  /* 0x0000000104047899 */ /* 0x000fe4000800063f */
[----:B------:R-:W-:-:S04]  /*0310*/  UIADD3 UR6, -UR7, 0x100000, URZ ;  /* 0x0010000007067890 */ /* 0x000fc8000fffe13f */
[----:B------:R-:W-:Y:S02]  /*0320*/  USHF.L.U32 UR7, UR6, 0xb, URZ ;  /* 0x0000000b06077899 */ /* 0x000fe4000800063f */
[----:B------:R-:W-:Y:S01]  /*0330*/  USHF.L.U32 UR6, UR6, 0x1, URZ ;  /* 0x0000000106067899 */ /* 0x000fe2000800063f */
[----:B------:R-:W1:Y:S03]  /*0340*/  FENCE.VIEW.ASYNC.S ;  /* 0x00000000000073c6 */ /* 0x000e660000000000 */
[----:B-1----:R4:W1:Y:S08]  /*0350*/  SYNCS.EXCH.64 URZ, [UR8+0x38830], UR4 ;  /* 0x03883004083f75b2 */ /* 0x0028700008000100 */
[----:B------:R4:W0:Y:S01]  /*0360*/  SYNCS.EXCH.64 URZ, [UR8+0x38840], UR6 ;  /* 0x03884006083f75b2 */ /* 0x0008220008000100 */
[----:B------:R4:W0:Y:S01]  /*0370*/  SYNCS.EXCH.64 URZ, [UR8+0x38838], UR4 ;  /* 0x03883804083f75b2 */ /* 0x0008220008000100 */
[----:B------:R4:W0:Y:S02]  /*0380*/  SYNCS.EXCH.64 URZ, [UR8+0x38848], UR6 ;  /* 0x03884806083f75b2 */ /* 0x0008240008000100 */
[----:B----4-:R-:W-:Y:S01]  /*0390*/  NOP ;  /* 0x0000000000007918 */ /* 0x010fe20000000000 */
.L_x_2:
[----:B------:R-:W4:Y:S01]  /*03a0*/  SHFL.IDX PT, R3, R0, RZ, 0x1f ;  /* 0x00001fff00037589 */ /* 0x000f2200000e0000 */
[----:B------:R-:W-:Y:S01]  /*03b0*/  NOP ;  /* 0x0000000000007918 */ /* 0x000fe20000000000 */
[----:B----4-:R-:W-:-:S13]  /*03c0*/  ISETP.NE.AND P0, PT, R3, RZ, PT ;  /* 0x000000ff0300720c */ /* 0x010fda0003f05270 */
        /* <DEDUP_REMOVED lines=19> */
.L_x_3:
[----:B------:R-:W4:Y:S01]  /*0500*/  SHFL.IDX PT, R3, R0, RZ, 0x1f ;  /* 0x00001fff00037589 */ /* 0x000f2200000e0000 */
[----:B------:R-:W-:Y:S01]  /*0510*/  NOP ;  /* 0x0000000000007918 */ /* 0x000fe20000000000 */
[----:B----4-:R-:W-:-:S13]  /*0520*/  ISETP.NE.AND P0, PT, R3, RZ, PT ;  /* 0x000000ff0300720c */ /* 0x010fda0003f05270 */
[----:B------:R-:W-:Y:S05]  /*0530*/  @P0 BRA `(.L_x_4) ;  /* 0x0000000000380947 */ /* 0x000fea0003800000 */
[----:B-1----:R-:W1:Y:S01]  /*0540*/  S2UR UR5, SR_CgaCtaId ;  /* 0x00000000000579c3 */ /* 0x002e620000008800 */
[----:B------:R-:W-:Y:S01]  /*0550*/  UMOV UR4, 0x400 ;  /* 0x0000040000047882 */ /* 0x000fe20000000000 */
[----:B------:R-:W-:Y:S01]  /*0560*/  UMOV UR7, 0x1 ;  /* 0x0000000100077882 */ /* 0x000fe20000000000 */
[----:B------:R-:W-:Y:S01]  /*0570*/  ELECT P0, URZ, PT ;  /* 0x00000000003f782f */ /* 0x000fe20003800000 */
[----:B-1----:R-:W-:Y:S02]  /*0580*/  ULEA UR6, UR5, UR4, 0x18 ;  /* 0x0000000405067291 */ /* 0x002fe4000f8ec03f */
[----:B------:R-:W-:-:S04]  /*0590*/  UIADD3 UR4, -UR7, 0x100000, URZ ;  /* 0x0010000007047890 */ /* 0x000fc8000fffe13f */
[----:B------:R-:W-:Y:S02]  /*05a0*/  USHF.L.U32 UR5, UR4, 0xb, URZ ;  /* 0x0000000b04057899 */ /* 0x000fe4000800063f */
[----:B------:R-:W-:Y:S01]  /*05b0*/  USHF.L.U32 UR4, UR4, 0x1, URZ ;  /* 0x0000000104047899 */ /* 0x000fe2000800063f */
[----:B------:R-:W1:Y:S11]  /*05c0*/  FENCE.VIEW.ASYNC.S ;  /* 0x00000000000073c6 */ /* 0x000e760000000000 */
[----:B-1----:R4:W1:Y:S01]  /*05d0*/  SYNCS.EXCH.64 URZ, [UR6+0x38870], UR4 ;  /* 0x03887004063f75b2 */ /* 0x0028620008000100 */
[----:B------:R4:W0:Y:S01]  /*05e0*/  SYNCS.EXCH.64 URZ, [UR6+0x38880], UR4 ;  /* 0x03888004063f75b2 */ /* 0x0008220008000100 */
[----:B------:R4:W0:Y:S01]  /*05f0*/  SYNCS.EXCH.64 URZ, [UR6+0x38878], UR4 ;  /* 0x03887804063f75b2 */ /* 0x0008220008000100 */
[----:B------:R4:W0:Y:S02]  /*0600*/  SYNCS.EXCH.64 URZ, [UR6+0x38888], UR4 ;  /* 0x03888804063f75b2 */ /* 0x0008240008000100 */
[----:B----4-:R-:W-:Y:S01]  /*0610*/  NOP ;  /* 0x0000000000007918 */ /* 0x010fe20000000000 */
.L_x_4:
        /* <DEDUP_REMOVED lines=22> */
.L_x_5:
        /* <DEDUP_REMOVED lines=22> */
.L_x_6:
[----:B0-----:R-:W-:Y:S01]  /*08e0*/  ISETP.NE.AND P0, PT, R2, RZ, PT ;  /* 0x000000ff0200720c */ /* 0x001fe20003f05270 */
[----:B------:R-:W-:Y:S01]  /*08f0*/  IMAD.MOV.U32 R2, RZ, RZ, 0x1 ;  /* 0x00000001ff027424 */ /* 0x000fe200078e00ff */
[----:B------:R-:W-:Y:S01]  /*0900*/  NOP ;  /* 0x0000000000007918 */ /* 0x000fe20000000000 */
[----:B------:R-:W-:Y:S03]  /*0910*/  BSSY B6, `(.L_x_7) ;  /* 0x000104d000067945 */ /* 0x000fe60003800000 */
[----:B------:R-:W-:-:S05]  /*0920*/  SEL R2, R2, 0x2, !P0 ;  /* 0x0000000202027807 */ /* 0x000fca0004000000 */
[----:B------:R0:W-:Y:S01]  /*0930*/  STL [R1+0x14], R2 ;  /* 0x0000140201007387 */ /* 0x0001e20000100800 */
[----:B-123--:R-:W-:Y:S06]  /*0940*/  BAR.SYNC.DEFER_BLOCKING 0x0 ;  /* 0x0000000000007b1d */ /* 0x00efec0000010000 */
[----:B------:R-:W-:Y:S05]  /*0950*/  @!P0 BRA `(.L_x_8) ;  /* 0x000000bc00308947 */ /* 0x000fea0003800000 */
.L_x_9:
[----:B------:R-:W-:-:S08]  /*0960*/  NOP ;  /* 0x0000000000007918 */ /* 0x000fd00000000000 */
[----:B------:R-:W1:Y:S02]  /*0970*/  USETMAXREG.TRY_ALLOC.CTAPOOL UP0, 0xf0 ;  /* 0x000000f0000079c8 */ /* 0x000e640008000600 */
[----:B-1----:R-:W-:-:S13]  /*0980*/  PLOP3.LUT P0, PT, PT, PT, UP0, 0x80, 0x0 ;  /* 0x000000000000781c */ /* 0x002fda0003f0f008 */
[----:B------:R-:W-:Y:S05]  /*0990*/  @!P0 BRA `(.L_x_9) ;  /* 0xfffffffc00f08947 */ /* 0x000fea000383ffff */
[----:B0-----:R-:W0:Y:S08]  /*09a0*/  LDC R2, c[0x0][0xc50] ;  /* 0x00031400ff027b82 */ /* 0x001e300000000800 */
[----:B------:R-:W1:Y:S08]  /*09b0*/  S2UR UR4, SR_CTAID.Y ;  /* 0x00000000000479c3 */ /* 0x000e700000002600 */
[----:B------:R-:W2:Y:S08]  /*09c0*/  S2UR UR5, SR_CTAID.Z ;  /* 0x00000000000579c3 */ /* 0x000eb00000002700 */
[----:B------:R-:W-:Y:S06]  /*09d0*/  BAR.ARV 0x8, 0x180 ;  /* 0x0206000000007b1d */ /* 0x000fec0000002000 */
[----:B0-----:R-:W-:Y:S01]  /*09e0*/  ISETP.NE.AND P0, PT, R2, 0x1, PT ;  /* 0x000000010200780c */ /* 0x001fe20003f05270 */
[----:B-1----:R-:W-:-:S12]  /*09f0*/  IMAD.U32 R18, RZ, RZ, UR4 ;  /* 0x00000004ff127e24 */ /* 0x002fd8000f8e00ff */
[----:B------:R-:W0:Y:S08]  /*0a00*/  @P0 LDC R0, c[0x0][0xc54] ;  /* 0x00031500ff000b82 */ /* 0x000e300000000800 */
[----:B------:R-:W1:Y:S01]  /*0a10*/  @P0 LDC R3, c[0x0][0xc58] ;  /* 0x00031600ff030b82 */ /* 0x000e620000000800 */
[----:B0-----:R-:W-:-:S05]  /*0a20*/  @P0 IMAD.HI.U32 R0, R0, UR4, RZ ;  /* 0x0000000400000c27 */ /* 0x001fca000f8e00ff */
[----:B-1----:R-:W-:Y:S02]  /*0a30*/  @P0 SHF.R.U32.HI R18, RZ, R3, R0 ;  /* 0x00000003ff120219 */ /* 0x002fe40000011600 */
[----:B--2---:R-:W-:-:S03]  /*0a40*/  ISETP.LE.AND P0, PT, RZ, UR5, PT ;  /* 0x00000005ff007c0c */ /* 0x004fc6000bf03270 */
[----:B------:R-:W-:-:S04]  /*0a50*/  IMAD.MOV R3, RZ, RZ, -R18 ;  /* 0x000000ffff037224 */ /* 0x000fc800078e0a12 */
[----:B------:R-:W-:-:S06]  /*0a60*/  IMAD R2, R2, R3, UR4 ;  /* 0x0000000402027e24 */ /* 0x000fcc000f8e0203 */
[----:B------:R-:W-:Y:S05]  /*0a70*/  @!P0 BRA `(.L_x_10) ;  /* 0x0000010000d88947 */ /* 0x000fea0003800000 */
[----:B------:R-:W0:Y:S01]  /*0a80*/  LDC.64 R4, c[0x0][0x418] ;  /* 0x00010600ff047b82 */ /* 0x000e220000000a00 */
[----:B------:R-:W-:Y:S01]  /*0a90*/  LOP3.LUT R17, R2, 0xffff, RZ, 0xc0, !PT ;  /* 0x0000ffff02117812 */ /* 0x000fe200078ec0ff */
[----:B------:R-:W-:-:S06]  /*0aa0*/  IMAD.MOV.U32 R22, RZ, RZ, RZ ;  /* 0x000000ffff167224 */ /* 0x000fcc00078e00ff */
[----:B------:R-:W1:Y:S08]  /*0ab0*/  LDC R19, c[0x0][0x424] ;  /* 0x00010900ff137b82 */ /* 0x000e700000000800 */
[----:B------:R-:W2:Y:S01]  /*0ac0*/  LDC R0, c[0x0][0x2f0] ;  /* 0x0000bc00ff007b82 */ /* 0x000ea20000000800 */
[----:B0-----:R-:W-:-:S04]  /*0ad0*/  ISETP.NE.U32.AND P0, PT, R4, RZ, PT ;  /* 0x000000ff0400720c */ /* 0x001fc80003f05070 */
[----:B------:R-:W-:-:S04]  /*0ae0*/  ISETP.NE.AND.EX P0, PT, R5, RZ, PT, P0 ;  /* 0x000000ff0500720c */ /* 0x000fc80003f05300 */
[----:B-1----:R-:W-:-:S05]  /*0af0*/  SEL R19, R19, 0x1, P0 ;  /* 0x0000000113137807 */ /* 0x002fca0000000000 */
[----:B--2---:R-:W-:-:S04]  /*0b00*/  IMAD R19, R19, R0, RZ ;  /* 0x0000000013137224 */ /* 0x004fc800078e02ff */
[C---:B------:R-:W-:Y:S01]  /*0b10*/  VIADD R0, R19.reuse, 0x4f ;  /* 0x0000004f13007836 */ /* 0x040fe20000000000 */
[----:B------:R-:W-:-:S03]  /*0b20*/  ISETP.GE.AND P0, PT, R19, 0x1, PT ;  /* 0x000000011300780c */ /* 0x000fc60003f06270 */
[----:B------:R-:W-:-:S05]  /*0b30*/  IMAD.HI R0, R0, 0x66666667, RZ ;  /* 0x6666666700007827 */ /* 0x000fca00078e02ff */
[----:B------:R-:W-:-:S04]  /*0b40*/  SHF.R.U32.HI R3, RZ, 0x1f, R0 ;  /* 0x0000001fff037819 */ /* 0x000fc80000011600 */
[----:B------:R-:W-:Y:S01]  /*0b50*/  LEA.HI.SX32 R0, R0, R3, 0x1b ;  /* 0x0000000300007211 */ /* 0x000fe200078fdaff */
[----:B------:R-:W-:Y:S06]  /*0b60*/  @!P0 BRA `(.L_x_11) ;  /* 0x0000000000788947 */ /* 0x000fec0003800000 */
[----:B------:R-:W-:-:S04]  /*0b70*/  SHF.R.U32.HI R5, RZ, 0x10, R2 ;  /* 0x00000010ff057819 */ /* 0x000fc80000011602 */
[----:B------:R-:W-:-:S13]  /*0b80*/  ISETP.NE.AND P0, PT, R5, RZ, PT ;  /* 0x000000ff0500720c */ /* 0x000fda0003f05270 */
[----:B------:R-:W0:Y:S02]  /*0b90*/  @!P0 LDC R5, c[0x0][0x9f0] ;  /* 0x00027c00ff058b82 */ /* 0x000e240000000800 */
[-C--:B0-----:R-:W-:Y:S02]  /*0ba0*/  IABS R7, R5.reuse ;  /* 0x0000000500077213 */ /* 0x081fe40000000000 */
[----:B------:R-:W-:Y:S02]  /*0bb0*/  IADD3 R4, R0, -0x1, R5 ;  /* 0xffffffff00047810 */ /* 0x000fe40007ffe005 */
[----:B------:R-:W0:Y:S01]  /*0bc0*/  I2F.RP R6, R7 ;  /* 0x0000000700067306 */ /* 0x000e220000209400 */
[----:B------:R-:W-:-:S05]  /*0bd0*/  IABS R10, R5 ;  /* 0x00000005000a7213 */ /* 0x000fca0000000000 */
[----:B------:R-:W-:Y:S02]  /*0be0*/  IMAD.MOV R10, RZ, RZ, -R10 ;  /* 0x000000ffff0a7224 */ /* 0x000fe400078e0a0a */
[----:B0-----:R-:W0:Y:S02]  /*0bf0*/  MUFU.RCP R6, R6 ;  /* 0x0000000600067308 */ /* 0x001e240000001000 */
[----:B0-----:R-:W-:Y:S02]  /*0c00*/  IADD3 R2, R6, 0xffffffe, RZ ;  /* 0x0ffffffe06027810 */ /* 0x001fe40007ffe0ff */
[----:B------:R-:W-:-:S04]  /*0c10*/  IABS R6, R4 ;  /* 0x0000000400067213 */ /* 0x000fc80000000000 */
[----:B------:R0:W1:Y:S01]  /*0c20*/  F2I.FTZ.U32.TRUNC.NTZ R3, R2 ;  /* 0x0000000200037305 */ /* 0x000062000021f000 */
[----:B------:R-:W-:-:S04]  /*0c30*/  LOP3.LUT R4, R4, R5, RZ, 0x3c, !PT ;  /* 0x0000000504047212 */ /* 0x000fc800078e3cff */
[----:B------:R-:W-:Y:S01]  /*0c40*/  ISETP.GE.AND P2, PT, R4, RZ, PT ;  /* 0x000000ff0400720c */ /* 0x000fe20003f46270 */
[----:B0-----:R-:W-:Y:S02]  /*0c50*/  IMAD.MOV.U32 R2, RZ, RZ, RZ ;  /* 0x000000ffff027224 */ /* 0x001fe400078e00ff */
[----:B-1----:R-:W-:-:S04]  /*0c60*/  IMAD.MOV R8, RZ, RZ, -R3 ;  /* 0x000000ffff087224 */ /* 0x002fc800078e0a03 */
[----:B------:R-:W-:-:S04]  /*0c70*/  IMAD R9, R8, R7, RZ ;  /* 0x0000000708097224 */ /* 0x000fc800078e02ff */
[----:B------:R-:W-:-:S04]  /*0c80*/  IMAD.HI.U32 R3, R3, R9, R2 ;  /* 0x0000000903037227 */ /* 0x000fc800078e0002 */
[----:B------:R-:W-:Y:S02]  /*0c90*/  IMAD.MOV.U32 R2, RZ, RZ, R10 ;  /* 0x000000ffff027224 */ /* 0x000fe400078e000a */
[----:B------:R-:W-:-:S04]  /*0ca0*/  IMAD.HI.U32 R3, R3, R6, RZ ;  /* 0x0000000603037227 */ /* 0x000fc800078e00ff */
[----:B------:R-:W-:-:S05]  /*0cb0*/  IMAD R2, R3, R2, R6 ;  /* 0x0000000203027224 */ /* 0x000fca00078e0206 */
[----:B------:R-:W-:-:S13]  /*0cc0*/  ISETP.GT.U32.AND P1, PT, R7, R2, PT ;  /* 0x000000020700720c */ /* 0x000fda0003f24070 */
[----:B------:R-:W-:Y:S02]  /*0cd0*/  @!P1 IMAD.IADD R2, R2, 0x1, -R7 ;  /* 0x0000000102029824 */ /* 0x000fe400078e0a07 */
[----:B------:R-:W-:Y:S01]  /*0ce0*/  @!P1 VIADD R3, R3, 0x1 ;  /* 0x0000000103039836 */ /* 0x000fe20000000000 */
[----:B------:R-:W-:Y:S02]  /*0cf0*/  ISETP.NE.AND P1, PT, R5, RZ, PT ;  /* 0x000000ff0500720c */ /* 0x000fe40003f25270 */
[----:B------:R-:W-:-:S13]  /*0d00*/  ISETP.GE.U32.AND P0, PT, R2, R7, PT ;  /* 0x000000070200720c */ /* 0x000fda0003f06070 */
[----:B------:R-:W-:-:S05]  /*0d10*/  @P0 IADD3 R3, R3, 0x1, RZ ;  /* 0x0000000103030810 */ /* 0x000fca0007ffe0ff */
[----:B------:R-:W-:Y:S01]  /*0d20*/  @!P2 IMAD.MOV R3, RZ, RZ, -R3 ;  /* 0x000000ffff03a224 */ /* 0x000fe200078e0a03 */
[----:B------:R-:W-:-:S05]  /*0d30*/  @!P1 LOP3.LUT R3, RZ, R5, RZ, 0x33, !PT ;  /* 0x00000005ff039212 */ /* 0x000fca00078e33ff */
[----:B------:R-:W-:-:S07]  /*0d40*/  IMAD.MOV.U32 R22, RZ, RZ, R3 ;  /* 0x000000ffff167224 */ /* 0x000fce00078e0003 */
.L_x_11:
[----:B------:R-:W0:Y:S01]  /*0d50*/  S2R R2, SR_TID.X ;  /* 0x0000000000027919 */ /* 0x000e220000002100 */
[-C--:B------:R-:W-:Y:S01]  /*0d60*/  IMAD R17, R17, R22.reuse, RZ ;  /* 0x0000001611117224 */ /* 0x080fe200078e02ff */
[----:B------:R-:W-:Y:S01]  /*0d70*/  PLOP3.LUT P0, PT, PT, PT, PT, 0x80, 0x0 ;  /* 0x000000000000781c */ /* 0x000fe20003f0f070 */
[----:B------:R-:W-:Y:S01]  /*0d80*/  IMAD.MOV.U32 R3, RZ, RZ, RZ ;  /* 0x000000ffff037224 */ /* 0x000fe200078e00ff */
[----:B------:R-:W-:Y:S02]  /*0d90*/  CS2R R150, SRZ ;  /* 0x0000000000967805 */ /* 0x000fe4000001ff00 */
[----:B------:R-:W-:Y:S02]  /*0da0*/  CS2R R148, SRZ ;  /* 0x0000000000947805 */ /* 0x000fe4000001ff00 */
[----:B------:R-:W-:Y:S01]  /*0db0*/  VIADDMNMX R22, R17, R22, R0, PT ;  /* 0x0000001611167246 */ /* 0x000fe20003800100 */
[----:B------:R-:W-:Y:S01]  /*0dc0*/  IMAD.MOV.U32 R0, RZ, RZ, RZ ;  /* 0x000000ffff007224 */ /* 0x000fe200078e00ff */
[----:B------:R-:W-:-:S02]  /*0dd0*/  CS2R R146, SRZ ;  /* 0x0000000000927805 */ /* 0x000fc4000001ff00 */
[----:B------:R-:W-:Y:S02]  /*0de0*/  CS2R R144, SRZ ;  /* 0x0000000000907805 */ /* 0x000fe4000001ff00 */
[----:B------:R-:W-:Y:S02]  /*0df0*/  ISETP.GT.AND P1, PT, R22, R17, PT ;  /* 0x000000111600720c */ /* 0x000fe40003f24270 */
[----:B------:R-:W-:Y:S02]  /*0e00*/  CS2R R142, SRZ ;  /* 0x00000000008e7805 */ /* 0x000fe4000001ff00 */
[----:B------:R-:W-:Y:S02]  /*0e10*/  CS2R R140, SRZ ;  /* 0x00000000008c7805 */ /* 0x000fe4000001ff00 */
[----:B------:R-:W-:Y:S02]  /*0e20*/  CS2R R138, SRZ ;  /* 0x00000000008a7805 */ /* 0x000fe4000001ff00 */
[----:B------:R-:W-:-:S02]  /*0e30*/  CS2R R136, SRZ ;  /* 0x0000000000887805 */ /* 0x000fc4000001ff00 */
[----:B------:R-:W-:Y:S02]  /*0e40*/  CS2R R134, SRZ ;  /* 0x0000000000867805 */ /* 0x000fe4000001ff00 */
[----:B------:R-:W-:Y:S02]  /*0e50*/  CS2R R132, SRZ ;  /* 0x0000000000847805 */ /* 0x000fe4000001ff00 */
        /* <DEDUP_REMOVED lines=14> */
[----:B------:R-:W-:Y:S01]  /*0f40*/  CS2R R102, SRZ ;  /* 0x0000000000667805 */ /* 0x000fe2000001ff00 */
[----:B0-----:R-:W-:Y:S01]  /*0f50*/  VIADD R23, R2, 0xffffff80 ;  /* 0xffffff8002177836 */ /* 0x001fe20000000000 */
        /* <DEDUP_REMOVED lines=38> */
[----:B------:R-:W-:Y:S01]  /*11c0*/  CS2R R24, SRZ ;  /* 0x0000000000187805 */ /* 0x000fe2000001ff00 */
[----:B------:R-:W-:Y:S06]  /*11d0*/  @!P1 BRA `(.L_x_12) ;  /* 0x0000008c00e09947 */ /* 0x000fec0003800000 */
[----:B------:R-:W-:Y:S01]  /*11e0*/  SHF.R.S32.HI R0, RZ, 0x1f, R23 ;  /* 0x0000001fff007819 */ /* 0x000fe20000011417 */
[----:B------:R-:W0:Y:S01]  /*11f0*/  S2UR UR7, SR_CgaCtaId ;  /* 0x00000000000779c3 */ /* 0x000e220000008800 */
[----:B------:R-:W-:Y:S02]  /*1200*/  UMOV UR6, 0x400 ;  /* 0x0000040000067882 */ /* 0x000fe40000000000 */
[----:B------:R-:W-:-:S04]  /*1210*/  LEA.HI R64, R0, R23, RZ, 0x7 ;  /* 0x0000001700407211 */ /* 0x000fc800078f38ff */
[----:B------:R-:W-:-:S06]  /*1220*/  SHF.R.S32.HI R0, RZ, 0x7, R64 ;  /* 0x00000007ff007819 */ /* 0x000fcc0000011440 */
[----:B------:R-:W1:Y:S01]  /*1230*/  SHFL.IDX PT, R0, R0, RZ, 0x1f ;  /* 0x00001fff00007589 */ /* 0x000e6200000e0000 */
[----:B0-----:R-:W-:-:S04]  /*1240*/  ULEA UR8, UR7, UR6, 0x18 ;  /* 0x0000000607087291 */ /* 0x001fc8000f8ec03f */
[----:B------:R-:W-:Y:S02]  /*1250*/  UIADD3 UR6, UR8, 0x14400, URZ ;  /* 0x0001440008067890 */ /* 0x000fe4000fffe03f */
[----:B------:R-:W-:Y:S02]  /*1260*/  IMAD.U32 R16, RZ, RZ, UR8 ;  /* 0x00000008ff107e24 */ /* 0x000fe4000f8e00ff */
[----:B------:R-:W-:Y:S01]  /*1270*/  ULOP3.LUT UP0, URZ, UR6, 0x9f, URZ, 0xc0, !UPT ;  /* 0x0000009f063f7892 */ /* 0x000fe2000f80c03f */
[----:B-1----:R-:W-:-:S05]  /*1280*/  R2UR UR4, R0 ;  /* 0x00000000000472ca */ /* 0x002fca00000e0000 */
[----:B------:R-:W-:-:S08]  /*1290*/  PLOP3.LUT P0, PT, PT, PT, UP0, 0x80, 0x0 ;  /* 0x000000000000781c */ /* 0x000fd00003f0f008 */
[----:B------:R-:W-:-:S04]  /*12a0*/  ULEA.HI UR5, UR4, UR4, URZ, 0x1 ;  /* 0x0000000404057291 */ /* 0x000fc8000f8f083f */
[----:B------:R-:W-:-:S04]  /*12b0*/  ULOP3.LUT UR5, UR5, 0x1e, URZ, 0xc0, !UPT ;  /* 0x0000001e05057892 */ /* 0x000fc8000f8ec03f */
[----:B------:R-:W-:-:S04]  /*12c0*/  UIADD3 UR5, UR4, -UR5, URZ ;  /* 0x8000000504057290 */ /* 0x000fc8000fffe03f */
[----:B------:R-:W-:-:S04]  /*12d0*/  ULEA UR5, UR5, UR6, 0xd ;  /* 0x0000000605057291 */ /* 0x000fc8000f8e683f */
[----:B------:R-:W-:-:S04]  /*12e0*/  USHF.R.U32.HI UR5, URZ, 0x4, UR5 ;  /* 0x000000043f057899 */ /* 0x000fc80008011605 */
[----:B------:R-:W-:Y:S01]  /*12f0*/  ULOP3.LUT UR36, UR5, 0x3fff, URZ, 0xc0, !UPT ;  /* 0x00003fff05247892 */ /* 0x000fe2000f8ec03f */
[----:B------:R-:W-:Y:S11]  /*1300*/  @!P0 BRA `(.L_x_13) ;  /* 0x0000000000408947 */ /* 0x000ff60003800000 */
[----:B------:R-:W-:Y:S01]  /*1310*/  MOV R0, 0x0 ;  /* 0x0000000000007802 */ /* 0x000fe20000000f00 */
[----:B------:R-:W-:Y:S01]  /*1320*/  ULDC.64 UR4, c[0x4][0x1b8] ;  /* 0x01006e0000047ab9 */ /* 0x000fe20000000a00 */
[----:B------:R-:W-:Y:S01]  /*1330*/  ULDC.64 UR6, c[0x4][0x138] ;  /* 0x01004e0000067ab9 */ /* 0x000fe20000000a00 */
[----:B------:R-:W-:Y:S01]  /*1340*/  MOV R4, UR4 ;  /* 0x0000000400047c02 */ /* 0x000fe20008000f00 */
[----:B------:R0:W1:Y:S01]  /*1350*/  LDC.64 R2, c[0x4][R0] ;  /* 0x0100000000027b82 */ /* 0x0000620000000a00 */
[----:B------:R-:W-:Y:S01]  /*1360*/  IMAD.U32 R5, RZ, RZ, UR5 ;  /* 0x00000005ff057e24 */ /* 0x000fe2000f8e00ff */
[----:B------:R-:W-:Y:S01]  /*1370*/  ULDC.64 UR4, c[0x4][0x1c0] ;  /* 0x0100700000047ab9 */ /* 0x000fe20000000a00 */
[----:B------:R-:W-:Y:S01]  /*1380*/  IMAD.U32 R10, RZ, RZ, UR6 ;  /* 0x00000006ff0a7e24 */ /* 0x000fe2000f8e00ff */
[----:B------:R-:W-:Y:S01]  /*1390*/  MOV R12, 0x1 ;  /* 0x00000001000c7802 */ /* 0x000fe20000000f00 */
[----:B------:R-:W-:Y:S02]  /*13a0*/  IMAD.U32 R6, RZ, RZ, UR4 ;  /* 0x00000004ff067e24 */ /* 0x000fe4000f8e00ff */
[----:B------:R-:W-:-:S02]  /*13b0*/  IMAD.U32 R7, RZ, RZ, UR5 ;  /* 0x00000005ff077e24 */ /* 0x000fc4000f8e00ff */
[----:B------:R-:W-:Y:S02]  /*13c0*/  IMAD.U32 R11, RZ, RZ, UR7 ;  /* 0x00000007ff0b7e24 */ /* 0x000fe4000f8e00ff */
[----:B------:R-:W-:Y:S02]  /*13d0*/  IMAD.MOV.U32 R8, RZ, RZ, 0x70 ;  /* 0x00000070ff087424 */ /* 0x000fe400078e00ff */
[----:B0-----:R-:W-:-:S07]  /*13e0*/  IMAD.MOV.U32 R13, RZ, RZ, RZ ;  /* 0x000000ffff0d7224 */ /* 0x001fce00078e00ff */
[----:B------:R-:W-:-:S07]  /*13f0*/  LEPC R20, `(.L_x_13) ;  /* 0x000000001014794e */ /* 0x000fce0000000000 */
[----:B-1----:R-:W-:Y:S05]  /*1400*/  CALL.ABS.NOINC R2 ;  /* 0x0000000002007343 */ /* 0x002fea0003c00000 */
.L_x_13:
[----:B------:R-:W2:Y:S01]  /*1410*/  LDL.LU R20, [R1+0x14] ;  /* 0x0000140001147983 */ /* 0x000ea20000300800 */
[----:B------:R-:W-:Y:S02]  /*1420*/  R2UR UR4, R16 ;  /* 0x00000000100472ca */ /* 0x000fe400000e0000 */
[----:B------:R-:W-:-:S11]  /*1430*/  SHF.L.U32 R2, RZ, 0x1f, RZ ;  /* 0x0000001fff027819 */ /* 0x000fd600000006ff */
[----:B------:R-:W0:Y:S01]  /*1440*/  SYNCS.PHASECHK.TRANS64.TRYWAIT P1, [UR4+0x38800], R2 ;  /* 0x03880002ff0075a7 */ /* 0x000e220008020144 */
[----:B--2---:R-:W-:-:S04]  /*1450*/  LOP3.LUT R0, R20, 0x1, RZ, 0xfc, !PT ;  /* 0x0000000114007812 */ /* 0x004fc800078efcff */
[----:B------:R-:W-:Y:S01]  /*1460*/  ISETP.NE.AND P0, PT, R0, 0x3, PT ;  /* 0x000000030000780c */ /* 0x000fe20003f05270 */
[----:B0-----:R-:W-:-:S12]  /*1470*/  @!P1 BRA `(.L_x_14) ;  /* 0x000000f800609947 */ /* 0x001fd80003800000 */
.L_x_132:
[----:B------:R-:W-:Y:S05]  /*1480*/  @!P0 BRA `(.L_x_15) ;  /* 0x0000000000048947 */ /* 0x000fea0003800000 */
[----:B------:R-:W-:Y:S01]  /*1490*/  BPT.TRAP 0x1 ;  /* 0x000000040000795c */ /* 0x000fe20000300000 */
.L_x_15:
[----:B------:R-:W-:-:S13]  /*14a0*/  R2UR UR4, R16 ;  /* 0x00000000100472ca */ /* 0x000fda00000e0000 */
[----:B------:R1:W2:Y:S01]  /*14b0*/  SYNCS.PHASECHK.TRANS64.TRYWAIT P2, [UR4+0x38830], R2 ;  /* 0x03883002ff0075a7 */ /* 0x0002a20008040144 */
[----:B------:R-:W-:Y:S05]  /*14c0*/  @!P0 BRA `(.L_x_16) ;  /* 0x0000000000048947 */ /* 0x000fea0003800000 */
[----:B------:R-:W-:Y:S01]  /*14d0*/  BPT.TRAP 0x1 ;  /* 0x000000040000795c */ /* 0x000fe20000300000 */
.L_x_16:
[----:B------:R-:W3:Y:S01]  /*14e0*/  S2R R0, SR_TID.X ;  /* 0x0000000000007919 */ /* 0x000ee20000002100 */
[----:B------:R-:W-:Y:S01]  /*14f0*/  IMAD.U32 R4, RZ, RZ, UR36 ;  /* 0x00000024ff047e24 */ /* 0x000fe2000f8e00ff */
[----:B---3--:R-:W-:-:S04]  /*1500*/  LOP3.LUT R0, R0, 0x7f, RZ, 0xc0, !PT ;  /* 0x0000007f00007812 */ /* 0x008fc800078ec0ff */
[----:B------:R-:W-:Y:S01]  /*1510*/  ISETP.NE.AND P1, PT, R0, RZ, PT ;  /* 0x000000ff0000720c */ /* 0x000fe20003f25270 */
[----:B--2---:R-:W-:-:S12]  /*1520*/  @P2 BRA `(.L_x_17) ;  /* 0x00000000000c2947 */ /* 0x004fd80003800000 */
[----:B------:R-:W-:-:S13]  /*1530*/  R2UR UR4, R16 ;  /* 0x00000000100472ca */ /* 0x000fda00000e0000 */
[----:B------:R-:W2:Y:S02]  /*1540*/  SYNCS.PHASECHK.TRANS64.TRYWAIT P2, [UR4+0x38830], R2 ;  /* 0x03883002ff0075a7 */ /* 0x000ea40008040144 */
[----:B--2---:R-:W-:Y:S05]  /*1550*/  @!P2 BRA `(.L_x_18) ;  /* 0x000000f80044a947 */ /* 0x004fea0003800000 */
.L_x_17:
[----:B------:R-:W-:Y:S05]  /*1560*/  WARPSYNC.ALL ;  /* 0x0000000000007948 */ /* 0x000fea0003800000 */
[----:B------:R-:W-:Y:S01]  /*1570*/  IMAD.MOV.U32 R9, RZ, RZ, RZ ;  /* 0x000000ffff097224 */ /* 0x000fe200078e00ff */
[----:B------:R-:W-:Y:S01]  /*1580*/  LOP3.LUT R4, R4, 0x10000, RZ, 0xfc, !PT ;  /* 0x0001000004047812 */ /* 0x000fe200078efcff */
[----:B------:R-:W-:Y:S02]  /*1590*/  IMAD.MOV.U32 R151, RZ, RZ, RZ ;  /* 0x000000ffff977224 */ /* 0x000fe400078e00ff */
[----:B------:R-:W-:Y:S01]  /*15a0*/  IMAD.MOV.U32 R5, RZ, RZ, 0x40000040 ;  /* 0x40000040ff057424 */ /* 0x000fe200078e00ff */
[----:B------:R-:W-:Y:S01]  /*15b0*/  R2UR UR60, R16 ;  /* 0x00000000103c72ca */ /* 0x000fe200000e0000 */
[----:B------:R-:W-:Y:S01]  /*15c0*/  WARPGROUP.ARRIVE ;  /* 0x00000000000079c5 */ /* 0x000fe20000000000 */
[C---:B------:R-:W-:Y:S01]  /*15d0*/  R2UR UR8, R4.reuse ;  /* 0x00000000040872ca */ /* 0x040fe200000e0000 */
[----:B------:R-:W-:Y:S01]  /*15e0*/  UMOV UR11, 0x40000040 ;  /* 0x40000040000b7882 */ /* 0x000fe20000000000 */
        /* <DEDUP_REMOVED lines=8> */
[----:B------:R-:W-:Y:S01]  /*1670*/  R2UR UR17, R5 ;  /* 0x00000000051172ca */ /* 0x000fe200000e0000 */
[----:B------:R-:W-:Y:S01]  /*1680*/  UIADD3 UR4, UR60, 0x24400, URZ ;  /* 0x000244003c047890 */ /* 0x000fe2000fffe03f */
[----:B------:R-:W-:Y:S01]  /*1690*/  R2UR UR6, R4 ;  /* 0x00000000040672ca */ /* 0x000fe200000e0000 */
[----:B------:R-:W-:Y:S01]  /*16a0*/  UMOV UR25, 0x40000040 ;  /* 0x4000004000197882 */ /* 0x000fe20000000000 */
[----:B------:R-:W-:Y:S01]  /*16b0*/  MOV R13, UR21 ;  /* 0x00000015000d7c02 */ /* 0x000fe20008000f00 */
[----:B------:R-:W-:Y:S01]  /*16c0*/  USHF.R.U32.HI UR4, URZ, 0x4, UR4 ;  /* 0x000000043f047899 */ /* 0x000fe20008011604 */
[----:B------:R-:W-:Y:S01]  /*16d0*/  LOP3.LUT R64, R64, 0xffffff80, RZ, 0xc0, !PT ;  /* 0xffffff8040407812 */ /* 0x000fe200078ec0ff */
[----:B------:R-:W-:Y:S01]  /*16e0*/  UMOV UR27, 0x40000040 ;  /* 0x40000040001b7882 */ /* 0x000fe20000000000 */
[----:B------:R-:W-:Y:S01]  /*16f0*/  UMOV UR29, 0x40000040 ;  /* 0x40000040001d7882 */ /* 0x000fe20000000000 */
[----:B------:R-:W-:Y:S01]  /*1700*/  ULOP3.LUT UR4, UR4, 0x3fff, URZ, 0xc0, !UPT ;  /* 0x00003fff04047892 */ /* 0x000fe2000f8ec03f */
[----:B------:R-:W-:Y:S01]  /*1710*/  IMAD.MOV.U32 R0, RZ, RZ, -0x2 ;  /* 0xfffffffeff007424 */ /* 0x000fe200078e00ff */
[----:B------:R-:W-:Y:S01]  /*1720*/  UMOV UR31, 0x40000040 ;  /* 0x40000040001f7882 */ /* 0x000fe20000000000 */
[----:B------:R-:W-:Y:S01]  /*1730*/  UMOV UR33, 0x40000040 ;  /* 0x4000004000217882 */ /* 0x000fe20000000000 */
[----:B------:R-:W-:Y:S01]  /*1740*/  ULOP3.LUT UR61, UR4, 0x10000, URZ, 0xfc, !UPT ;  /* 0x00010000043d7892 */ /* 0x000fe2000f8efc3f */
[----:B------:R-:W-:Y:S01]  /*1750*/  IMAD.IADD R64, R23, 0x1, -R64 ;  /* 0x0000000117407824 */ /* 0x000fe200078e0a40 */
[----:B------:R-:W-:Y:S01]  /*1760*/  UIADD3 UR5, UR6, 0x2, URZ ;  /* 0x0000000206057890 */ /* 0x000fe2000fffe03f */
[----:B------:R-:W-:Y:S01]  /*1770*/  P2R R20, PR, RZ, 0x1 ;  /* 0x00000001ff147803 */ /* 0x000fe20000000000 */
[----:B------:R-:W-:Y:S01]  /*1780*/  UIADD3 UR4, UR61, 0x80, URZ ;  /* 0x000000803d047890 */ /* 0x000fe2000fffe03f */
[----:B------:R-:W-:Y:S01]  /*1790*/  MOV R150, R151 ;  /* 0x0000009700967202 */ /* 0x000fe20000000f00 */
[----:B------:R-:W-:Y:S01]  /*17a0*/  UIADD3 UR7, UR6, 0x4, URZ ;  /* 0x0000000406077890 */ /* 0x000fe2000fffe03f */
[----:B0-----:R-:W-:Y:S01]  /*17b0*/  SHF.R.S32.HI R3, RZ, 0x1f, R64 ;  /* 0x0000001fff037819 */ /* 0x001fe20000011440 */
[----:B------:R-:W-:Y:S01]  /*17c0*/  UMOV UR10, UR61 ;  /* 0x0000003d000a7c82 */ /* 0x000fe20008000000 */
[----:B------:R-:W-:Y:S01]  /*17d0*/  UMOV UR20, UR5 ;  /* 0x0000000500147c82 */ /* 0x000fe20008000000 */
[----:B------:R-:W-:Y:S01]  /*17e0*/  HGMMA.64x16x16.F32 R56, gdesc[UR8], RZ, !UPT, gsb0 ;  /* 0x00200000083879f0 */ /* 0x000fe2000c0008ff */
[----:B------:R-:W-:Y:S01]  /*17f0*/  UMOV UR14, UR4 ;  /* 0x00000004000e7c82 */ /* 0x000fe20008000000 */
[----:B------:R-:W-:Y:S01]  /*1800*/  R2UR UR8, R4 ;  /* 0x00000000040872ca */ /* 0x000fe200000e0000 */
[----:B------:R-:W-:Y:S01]  /*1810*/  UIADD3 UR4, UR61, 0x100, URZ ;  /* 0x000001003d047890 */ /* 0x000fe2000fffe03f */
[----:B------:R-:W-:Y:S01]  /*1820*/  R2UR UR9, R5 ;  /* 0x00000000050972ca */ /* 0x000fe200000e0000 */
[----:B------:R-:W-:Y:S01]  /*1830*/  UMOV UR11, 0x40000040 ;  /* 0x40000040000b7882 */ /* 0x000fe20000000000 */
[----:B------:R-:W-:Y:S01]  /*1840*/  UMOV UR5, 0x40000040 ;  /* 0x4000004000057882 */ /* 0x000fe20000000000 */
[----:B------:R-:W-:Y:S01]  /*1850*/  IMAD.U32 R12, RZ, RZ, UR20 ;  /* 0x00000014ff0c7e24 */ /* 0x000fe2000f8e00ff */
[----:B------:R-:W-:Y:S01]  /*1860*/  UIADD3 UR22, UR61, 0x284, URZ ;  /* 0x000002843d167890 */ /* 0x000fe2000fffe03f */
[----:B------:R-:W-:Y:S01]  /*1870*/  LEA.HI R3, R3, R64, RZ, 0x2 ;  /* 0x0000004003037211 */ /* 0x000fe200078f10ff */
[----:B------:R-:W-:Y:S01]  /*1880*/  UMOV UR10, UR4 ;  /* 0x00000004000a7c82 */ /* 0x000fe20008000000 */
[----:B------:R-:W-:Y:S01]  /*1890*/  UIADD3 UR4, UR61, 0x180, URZ ;  /* 0x000001803d047890 */ /* 0x000fe2000fffe03f */
[--C-:B------:R-:W-:Y:S01]  /*18a0*/  IMAD.MOV.U32 R149, RZ, RZ, R151.reuse ;  /* 0x000000ffff957224 */ /* 0x100fe200078e0097 */
[----:B------:R-:W-:Y:S01]  /*18b0*/  UIADD3 UR24, UR6, 0x406, URZ ;  /* 0x0000040606187890 */ /* 0x000fe2000fffe03f */
[----:B------:R-:W-:Y:S01]  /*18c0*/  LOP3.LUT R3, R3, 0x7ffffffc, RZ, 0xc0, !PT ;  /* 0x7ffffffc03037812 */ /* 0x000fe200078ec0ff */
[----:B------:R-:W-:Y:S01]  /*18d0*/  UIADD3 UR26, UR61, 0x286, URZ ;  /* 0x000002863d1a7890 */ /* 0x000fe2000fffe03f */
[--C-:B------:R-:W-:Y:S01]  /*18e0*/  IMAD.MOV.U32 R148, RZ, RZ, R151.reuse ;  /* 0x000000ffff947224 */ /* 0x100fe200078e0097 */
[----:B------:R-:W-:Y:S01]  /*18f0*/  UIADD3 UR28, UR6, 0x800, URZ ;  /* 0x00000800061c7890 */ /* 0x000fe2000fffe03f */
[----:B------:R-:W-:Y:S01]  /*1900*/  IMAD.MOV.U32 R147, RZ, RZ, R151 ;  /* 0x000000ffff937224 */ /* 0x000fe200078e0097 */
[----:B------:R-:W-:Y:S01]  /*1910*/  UIADD3 UR30, UR61, 0x500, URZ ;  /* 0x000005003d1e7890 */ /* 0x000fe2000fffe03f */
[----:B------:R-:W-:Y:S01]  /*1920*/  IMAD.IADD R3, R64, 0x1, -R3 ;  /* 0x0000000140037824 */ /* 0x000fe200078e0a03 */
[----:B------:R-:W-:Y:S01]  /*1930*/  UIADD3 UR32, UR6, 0x802, URZ ;  /* 0x0000080206207890 */ /* 0x000fe2000fffe03f */
[--C-:B------:R-:W-:Y:S01]  /*1940*/  IMAD.MOV.U32 R146, RZ, RZ, R151.reuse ;  /* 0x000000ffff927224 */ /* 0x100fe200078e0097 */
[----:B------:R-:W-:Y:S01]  /*1950*/  UIADD3 UR34, UR61, 0x502, URZ ;  /* 0x000005023d227890 */ /* 0x000fe2000fffe03f */
[----:B------:R-:W-:Y:S01]  /*1960*/  IMAD R0, R3, R0, 0x50 ;  /* 0x0000005003007424 */ /* 0x000fe200078e0200 */
[----:B------:R-:W-:Y:S01]  /*1970*/  UMOV UR35, 0x40000040 ;  /* 0x4000004000237882 */ /* 0x000fe20000000000 */
[----:B------:R-:W-:Y:S01]  /*1980*/  UIADD3 UR36, UR6, 0x804, URZ ;  /* 0x0000080406247890 */ /* 0x000fe2000fffe03f */
[----:B------:R-:W-:Y:S01]  /*1990*/  IMAD.MOV.U32 R145, RZ, RZ, R151 ;  /* 0x000000ffff917224 */ /* 0x000fe200078e0097 */
[----:B------:R-:W-:Y:S01]  /*19a0*/  UIADD3 UR38, UR61, 0x504, URZ ;  /* 0x000005043d267890 */ /* 0x000fe2000fffe03f */
[----:B------:R-:W-:Y:S01]  /*19b0*/  IMAD.IADD R19, R19, 0x1, R0 ;  /* 0x0000000113137824 */ /* 0x000fe200078e0200 */
[----:B------:R-:W-:Y:S01]  /*19c0*/  UMOV UR37, 0x40000040 ;  /* 0x4000004000257882 */ /* 0x000fe20000000000 */
[----:B------:R-:W-:Y:S01]  /*19d0*/  UMOV UR39, 0x40000040 ;  /* 0x4000004000277882 */ /* 0x000fe20000000000 */
[----:B------:R-:W-:Y:S01]  /*19e0*/  UIADD3 UR40, UR6, 0x806, URZ ;  /* 0x0000080606287890 */ /* 0x000fe2000fffe03f */
[----:B------:R-:W-:Y:S01]  /*19f0*/  IMAD R19, R22, -0x50, R19 ;  /* 0xffffffb016137824 */ /* 0x000fe200078e0213 */
[----:B------:R-:W-:Y:S01]  /*1a00*/  UIADD3 UR42, UR61, 0x506, URZ ;  /* 0x000005063d2a7890 */ /* 0x000fe2000fffe03f */
[----:B------:R-:W-:Y:S01]  /*1a10*/  IMAD.MOV.U32 R144, RZ, RZ, R151 ;  /* 0x000000ffff907224 */ /* 0x000fe200078e0097 */
[----:B------:R-:W-:Y:S01]  /*1a20*/  UMOV UR41, 0x40000040 ;  /* 0x4000004000297882 */ /* 0x000fe20000000000 */
[----:B------:R-:W-:Y:S01]  /*1a30*/  UMOV UR43, 0x40000040 ;  /* 0x40000040002b7882 */ /* 0x000fe20000000000 */
[----:B------:R-:W-:Y:S01]  /*1a40*/  UIADD3 UR44, UR6, 0xc00, URZ ;  /* 0x00000c00062c7890 */ /* 0x000fe2000fffe03f */
[C---:B------:R-:W-:Y:S01]  /*1a50*/  ISETP.GT.AND P6, PT, R19.reuse, RZ, PT ;  /* 0x000000ff1300720c */ /* 0x040fe20003fc4270 */
[----:B------:R-:W-:Y:S01]  /*1a60*/  UIADD3 UR46, UR61, 0x780, URZ ;  /* 0x000007803d2e7890 */ /* 0x000fe2000fffe03f */
[C---:B------:R-:W-:Y:S01]  /*1a70*/  ISETP.GT.AND P5, PT, R19.reuse, 0x1, PT ;  /* 0x000000011300780c */ /* 0x040fe20003fa4270 */
[----:B------:R-:W-:Y:S01]  /*1a80*/  UMOV UR45, 0x40000040 ;  /* 0x40000040002d7882 */ /* 0x000fe20000000000 */
[----:B------:R-:W-:Y:S01]  /*1a90*/  UMOV UR47, 0x40000040 ;  /* 0x40000040002f7882 */ /* 0x000fe20000000000 */
[----:B------:R-:W-:Y:S01]  /*1aa0*/  UIADD3 UR48, UR6, 0xc02, URZ ;  /* 0x00000c0206307890 */ /* 0x000fe2000fffe03f */
[C---:B------:R-:W-:Y:S01]  /*1ab0*/  ISETP.GT.AND P4, PT, R19.reuse, 0x8, PT ;  /* 0x000000081300780c */ /* 0x040fe20003f84270 */
[----:B------:R-:W-:Y:S01]  /*1ac0*/  UIADD3 UR50, UR61, 0x782, URZ ;  /* 0x000007823d327890 */ /* 0x000fe2000fffe03f */
[C---:B------:R-:W-:Y:S01]  /*1ad0*/  ISETP.GT.AND P3, PT, R19.reuse, 0x9, PT ;  /* 0x000000091300780c */ /* 0x040fe20003f64270 */
[----:B------:R-:W-:Y:S01]  /*1ae0*/  UMOV UR49, 0x40000040 ;  /* 0x4000004000317882 */ /* 0x000fe20000000000 */
[----:B------:R-:W-:Y:S01]  /*1af0*/  UMOV UR51, 0x40000040 ;  /* 0x4000004000337882 */ /* 0x000fe20000000000 */
[----:B------:R-:W-:Y:S01]  /*1b00*/  UIADD3 UR52, UR6, 0xc04, URZ ;  /* 0x00000c0406347890 */ /* 0x000fe2000fffe03f */
[----:B------:R-:W-:Y:S01]  /*1b10*/  ISETP.GT.AND P2, PT, R19, 0x10, PT ;  /* 0x000000101300780c */ /* 0x000fe20003f44270 */
[----:B------:R-:W-:-:S02]  /*1b20*/  WARPGROUP.DEPBAR.LE gsb0, 0x0 ;  /* 0x00008000000079c5 */ /* 0x000fc40000010000 */
[----:B------:R-:W-:Y:S01]  /*1b30*/  WARPGROUP.ARRIVE ;  /* 0x00000000000079c5 */ /* 0x000fe20000000000 */
[----:B------:R-:W-:Y:S01]  /*1b40*/  UIADD3 UR54, UR61, 0x784, URZ ;  /* 0x000007843d367890 */ /* 0x000fe2000fffe03f */
[-C--:B------:R-:W-:Y:S01]  /*1b50*/  MOV R143, R151.reuse ;  /* 0x00000097008f7202 */ /* 0x080fe20000000f00 */
[----:B------:R-:W-:Y:S01]  /*1b60*/  UMOV UR53, 0x40000040 ;  /* 0x4000004000357882 */ /* 0x000fe20000000000 */
[----:B------:R-:W-:Y:S01]  /*1b70*/  UMOV UR55, 0x40000040 ;  /* 0x4000004000377882 */ /* 0x000fe20000000000 */
[----:B------:R-:W-:Y:S01]  /*1b80*/  UIADD3 UR58, UR61, 0x786, URZ ;  /* 0x000007863d3a7890 */ /* 0x000fe2000fffe03f */
[----:B------:R-:W-:Y:S01]  /*1b90*/  HGMMA.64x16x16.F32 R48, gdesc[UR12], RZ, !UPT, gsb0 ;  /* 0x002000000c3079f0 */ /* 0x000fe2000c0008ff */
[----:B------:R-:W-:Y:S01]  /*1ba0*/  R2UR UR12, R4 ;  /* 0x00000000040c72ca */ /* 0x000fe200000e0000 */
[----:B------:R-:W-:Y:S01]  /*1bb0*/  UMOV UR14, UR4 ;  /* 0x00000004000e7c82 */ /* 0x000fe20008000000 */
[----:B------:R-:W-:Y:S01]  /*1bc0*/  R2UR UR13, R5 ;  /* 0x00000000050d72ca */ /* 0x000fe200000e0000 */
[----:B------:R-:W-:Y:S01]  /*1bd0*/  UMOV UR15, 0x40000040 ;  /* 0x40000040000f7882 */ /* 0x000fe20000000000 */
[----:B------:R-:W-:Y:S01]  /*1be0*/  UIADD3 UR4, UR61, 0x202, URZ ;  /* 0x000002023d047890 */ /* 0x000fe2000fffe03f */
[--C-:B------:R-:W-:Y:S01]  /*1bf0*/  IMAD.MOV.U32 R142, RZ, RZ, R151.reuse ;  /* 0x000000ffff8e7224 */ /* 0x100fe200078e0097 */
[----:B------:R-:W-:Y:S01]  /*1c00*/  UMOV UR59, 0x40000040 ;  /* 0x40000040003b7882 */ /* 0x000fe20000000000 */
[--C-:B------:R-:W-:Y:S01]  /*1c10*/  IMAD.MOV.U32 R141, RZ, RZ, R151.reuse ;  /* 0x000000ffff8d7224 */ /* 0x100fe200078e0097 */
[-C--:B------:R-:W-:Y:S01]  /*1c20*/  MOV R136, R151.reuse ;  /* 0x0000009700887202 */ /* 0x080fe20000000f00 */
        /* <DEDUP_REMOVED lines=15> */
[----:B------:R-:W-:Y:S01]  /*1d20*/  MOV R66, R151 ;  /* 0x0000009700427202 */ /* 0x000fe20000000f00 */
[----:B------:R-:W-:-:S02]  /*1d30*/  IMAD.MOV.U32 R131, RZ, RZ, R151 ;  /* 0x000000ffff837224 */ /* 0x000fc400078e0097 */
[--C-:B------:R-:W-:Y:S02]  /*1d40*/  IMAD.MOV.U32 R130, RZ, RZ, R151.reuse ;  /* 0x000000ffff827224 */ /* 0x100fe400078e0097 */
[--C-:B------:R-:W-:Y:S02]  /*1d50*/  IMAD.MOV.U32 R128, RZ, RZ, R151.reuse ;  /* 0x000000ffff807224 */ /* 0x100fe400078e0097 */
[--C-:B------:R-:W-:Y:S02]  /*1d60*/  IMAD.MOV.U32 R127, RZ, RZ, R151.reuse ;  /* 0x000000ffff7f7224 */ /* 0x100fe400078e0097 */
[--C-:B------:R-:W-:Y:S02]  /*1d70*/  IMAD.MOV.U32 R126, RZ, RZ, R151.reuse ;  /* 0x000000ffff7e7224 */ /* 0x100fe400078e0097 */
[--C-:B------:R-:W-:Y:S02]  /*1d80*/  IMAD.MOV.U32 R125, RZ, RZ, R151.reuse ;  /* 0x000000ffff7d7224 */ /* 0x100fe400078e0097 */
[----:B------:R-:W-:-:S02]  /*1d90*/  IMAD.MOV.U32 R124, RZ, RZ, R151 ;  /* 0x000000ffff7c7224 */ /* 0x000fc400078e0097 */
[--C-:B------:R-:W-:Y:S02]  /*1da0*/  IMAD.MOV.U32 R123, RZ, RZ, R151.reuse ;  /* 0x000000ffff7b7224 */ /* 0x100fe400078e0097 */
[--C-:B------:R-:W-:Y:S02]  /*1db0*/  IMAD.MOV.U32 R121, RZ, RZ, R151.reuse ;  /* 0x000000ffff797224 */ /* 0x100fe400078e0097 */
[--C-:B------:R-:W-:Y:S02]  /*1dc0*/  IMAD.MOV.U32 R120, RZ, RZ, R151.reuse ;  /* 0x000000ffff787224 */ /* 0x100fe400078e0097 */
[--C-:B------:R-:W-:Y:S02]  /*1dd0*/  IMAD.MOV.U32 R119, RZ, RZ, R151.reuse ;  /* 0x000000ffff777224 */ /* 0x100fe400078e0097 */
[--C-:B------:R-:W-:Y:S02]  /*1de0*/  IMAD.MOV.U32 R118, RZ, RZ, R151.reuse ;  /* 0x000000ffff767224 */ /* 0x100fe400078e0097 */
[----:B------:R-:W-:Y:S01]  /*1df0*/  IMAD.MOV.U32 R117, RZ, RZ, R151 ;  /* 0x000000ffff757224 */ /* 0x000fe200078e0097 */
[----:B------:R-:W-:-:S02]  /*1e00*/  WARPGROUP.DEPBAR.LE gsb0, 0x0 ;  /* 0x00008000000079c5 */ /* 0x000fc40000010000 */
[----:B------:R-:W-:Y:S01]  /*1e10*/  WARPGROUP.ARRIVE ;  /* 0x00000000000079c5 */ /* 0x000fe20000000000 */
[--C-:B------:R-:W-:Y:S02]  /*1e20*/  IMAD.MOV.U32 R116, RZ, RZ, R151.reuse ;  /* 0x000000ffff747224 */ /* 0x100fe400078e0097 */
[--C-:B------:R-:W-:Y:S02]  /*1e30*/  IMAD.MOV.U32 R114, RZ, RZ, R151.reuse ;  /* 0x000000ffff727224 */ /* 0x100fe400078e0097 */
[--C-:B------:R-:W-:Y:S01]  /*1e40*/  IMAD.MOV.U32 R113, RZ, RZ, R151.reuse ;  /* 0x000000ffff717224 */ /* 0x100fe200078e0097 */
[----:B------:R-:W-:Y:S01]  /*1e50*/  HGMMA.64x16x16.F32 R40, gdesc[UR8], RZ, !UPT, gsb0 ;  /* 0x00200000082879f0 */ /* 0x000fe2000c0008ff */
[----:B------:R-:W-:Y:S01]  /*1e60*/  UIADD3 UR8, UR61, 0x200, URZ ;  /* 0x000002003d087890 */ /* 0x000fe2000fffe03f */
[--C-:B------:R-:W-:Y:S01]  /*1e70*/  IMAD.MOV.U32 R112, RZ, RZ, R151.reuse ;  /* 0x000000ffff707224 */ /* 0x100fe200078e0097 */
[----:B------:R-:W-:Y:S01]  /*1e80*/  UIADD3 UR10, UR61, 0x2, URZ ;  /* 0x000000023d0a7890 */ /* 0x000fe2000fffe03f */
[--C-:B------:R-:W-:Y:S01]  /*1e90*/  IMAD.MOV.U32 R111, RZ, RZ, R151.reuse ;  /* 0x000000ffff6f7224 */ /* 0x100fe200078e0097 */
[----:B------:R-:W-:Y:S01]  /*1ea0*/  UMOV UR9, UR21 ;  /* 0x0000001500097c82 */ /* 0x000fe20008000000 */
[----:B------:R-:W-:Y:S01]  /*1eb0*/  UMOV UR11, 0x40000040 ;  /* 0x40000040000b7882 */ /* 0x000fe20000000000 */
[--C-:B------:R-:W-:Y:S01]  /*1ec0*/  IMAD.MOV.U32 R110, RZ, RZ, R151.reuse ;  /* 0x000000ffff6e7224 */ /* 0x100fe200078e0097 */
[----:B------:R-:W-:Y:S01]  /*1ed0*/  UMOV UR18, UR8 ;  /* 0x0000000800127c82 */ /* 0x000fe20008000000 */
[----:B------:R-:W-:Y:S01]  /*1ee0*/  UMOV UR8, UR20 ;  /* 0x0000001400087c82 */ /* 0x000fe20008000000 */
        /* <DEDUP_REMOVED lines=20> */
[--C-:B------:R-:W-:Y:S01]  /*2030*/  IMAD.MOV.U32 R82, RZ, RZ, R151.reuse ;  /* 0x000000ffff527224 */ /* 0x100fe200078e0097 */
[----:B------:R-:W-:Y:S02]  /*2040*/  WARPGROUP.DEPBAR.LE gsb0, 0x0 ;  /* 0x00008000000079c5 */ /* 0x000fe40000010000 */
        /* <DEDUP_REMOVED lines=9> */
[----:B------:R-:W-:Y:S01]  /*20e0*/  UIADD3 UR14, UR61, 0x280, URZ ;  /* 0x000002803d0e7890 */ /* 0x000fe2000fffe03f */
[--C-:B------:R-:W-:Y:S01]  /*20f0*/  IMAD.MOV.U32 R68, RZ, RZ, R151.reuse ;  /* 0x000000ffff447224 */ /* 0x100fe200078e0097 */
[----:B------:R-:W-:Y:S01]  /*2100*/  UMOV UR15, 0x40000040 ;  /* 0x40000040000f7882 */ /* 0x000fe20000000000 */
[----:B------:R-:W-:Y:S01]  /*2110*/  IMAD.MOV.U32 R64, RZ, RZ, R151 ;  /* 0x000000ffff407224 */ /* 0x000fe200078e0097 */
[----:B------:R-:W-:-:S02]  /*2120*/  WARPGROUP.DEPBAR.LE gsb0, 0x0 ;  /* 0x00008000000079c5 */ /* 0x000fc40000010000 */
[----:B------:R-:W-:-:S06]  /*2130*/  WARPGROUP.ARRIVE ;  /* 0x00000000000079c5 */ /* 0x000fcc0000000000 */
[----:B------:R-:W-:Y:S01]  /*2140*/  HGMMA.64x16x16.F32 R24, gdesc[UR16], RZ, !UPT, gsb0 ;  /* 0x00200000101879f0 */ /* 0x000fe2000c0008ff */
[----:B------:R-:W-:Y:S02]  /*2150*/  UIADD3 UR16, UR6, 0x402, URZ ;  /* 0x0000040206107890 */ /* 0x000fe4000fffe03f */
[----:B------:R-:W-:Y:S01]  /*2160*/  UIADD3 UR18, UR61, 0x282, URZ ;  /* 0x000002823d127890 */ /* 0x000fe2000fffe03f */
[----:B------:R-:W-:Y:S01]  /*2170*/  UMOV UR17, 0x40000040 ;  /* 0x4000004000117882 */ /* 0x000fe20000000000 */
[----:B------:R-:W-:Y:S01]  /*2180*/  UMOV UR19, 0x40000040 ;  /* 0x4000004000137882 */ /* 0x000fe20000000000 */
[----:B------:R-:W-:Y:S02]  /*2190*/  WARPGROUP.DEPBAR.LE gsb0, 0x0 ;  /* 0x00008000000079c5 */ /* 0x000fe40000010000 */
[----:B------:R-:W-:-:S06]  /*21a0*/  WARPGROUP.ARRIVE ;  /* 0x00000000000079c5 */ /* 0x000fcc0000000000 */
[----:B------:R-:W-:Y:S01]  /*21b0*/  HGMMA.64x16x16.F32 R56, gdesc[UR8], R56, gsb0 ;  /* 0x00200000083879f0 */ /* 0x000fe20008000838 */
[----:B------:R-:W-:Y:S01]  /*21c0*/  UIADD3 UR10, UR61, 0x82, URZ ;  /* 0x000000823d0a7890 */ /* 0x000fe2000fffe03f */
[----:B------:R-:W-:Y:S01]  /*21d0*/  UMOV UR8, UR20 ;  /* 0x0000001400087c82 */ /* 0x000fe20008000000 */
[----:B------:R-:W-:Y:S01]  /*21e0*/  UMOV UR9, UR21 ;  /* 0x0000001500097c82 */ /* 0x000fe20008000000 */
        /* <DEDUP_REMOVED lines=18> */
[----:B------:R-:W-:Y:S01]  /*2310*/  UMOV UR8, UR20 ;  /* 0x0000001400087c82 */ /* 0x000fe20008000000 */
[----:B------:R-:W-:Y:S01]  /*2320*/  UMOV UR9, UR21 ;  /* 0x0000001500097c82 */ /* 0x000fe20008000000 */
[----:B------:R-:W-:Y:S01]  /*2330*/  UMOV UR10, UR4 ;  /* 0x00000004000a7c82 */ /* 0x000fe20008000000 */
[----:B------:R-:W-:Y:S01]  /*2340*/  UMOV UR11, 0x40000040 ;  /* 0x40000040000b7882 */ /* 0x000fe20000000000 */
[----:B------:R-:W-:Y:S01]  /*2350*/  UMOV UR4, UR7 ;  /* 0x0000000700047c82 */ /* 0x000fe20008000000 */
[----:B------:R-:W-:Y:S02]  /*2360*/  UIADD3 UR7, UR61, 0x204, URZ ;  /* 0x000002043d077890 */ /* 0x000fe4000fffe03f */
[----:B------:R-:W-:Y:S01]  /*2370*/  UIADD3 UR20, UR6, 0x404, URZ ;  /* 0x0000040406147890 */ /* 0x000fe2000fffe03f */
[----:B------:R-:W-:Y:S01]  /*2380*/  UMOV UR21, 0x40000040 ;  /* 0x4000004000157882 */ /* 0x000fe20000000000 */
[----:B------:R-:W-:-:S02]  /*2390*/  WARPGROUP.DEPBAR.LE gsb0, 0x0 ;  /* 0x00008000000079c5 */ /* 0x000fc40000010000 */
[----:B------:R-:W-:-:S06]  /*23a0*/  WARPGROUP.ARRIVE ;  /* 0x00000000000079c5 */ /* 0x000fcc0000000000 */
[----:B------:R-:W-:Y:S01]  /*23b0*/  HGMMA.64x16x16.F32 R24, gdesc[UR8], R24, gsb0 ;  /* 0x00200000081879f0 */ /* 0x000fe20008000818 */
[----:B------:R-:W-:Y:S01]  /*23c0*/  UMOV UR8, UR4 ;  /* 0x0000000400087c82 */ /* 0x000fe20008000000 */
[----:B------:R-:W-:Y:S01]  /*23d0*/  UMOV UR9, UR5 ;  /* 0x0000000500097c82 */ /* 0x000fe20008000000 */
[----:B------:R-:W-:Y:S01]  /*23e0*/  UMOV UR10, UR12 ;  /* 0x0000000c000a7c82 */ /* 0x000fe20008000000 */
[----:B------:R-:W-:Y:S01]  /*23f0*/  UMOV UR11, 0x40000040 ;  /* 0x40000040000b7882 */ /* 0x000fe20000000000 */
[----:B------:R-:W-:Y:S01]  /*2400*/  UIADD3 UR12, UR6, 0x6, URZ ;  /* 0x00000006060c7890 */ /* 0x000fe2000fffe03f */
        /* <DEDUP_REMOVED lines=32> */
[----:B------:R-:W-:Y:S01]  /*2610*/  UMOV UR8, UR12 ;  /* 0x0000000c00087c82 */ /* 0x000fe20008000000 */
[----:B------:R-:W-:Y:S01]  /*2620*/  UMOV UR9, 0x40000040 ;  /* 0x4000004000097882 */ /* 0x000fe20000000000 */
[----:B------:R-:W-:Y:S01]  /*2630*/  UMOV UR10, UR13 ;  /* 0x0000000d000a7c82 */ /* 0x000fe20008000000 */
[----:B------:R-:W-:Y:S01]  /*2640*/  UMOV UR11, 0x40000040 ;  /* 0x40000040000b7882 */ /* 0x000fe20000000000 */
[----:B------:R-:W-:Y:S01]  /*2650*/  UIADD3 UR12, UR6, 0x400, URZ ;  /* 0x00000400060c7890 */ /* 0x000fe2000fffe03f */
[----:B------:R-:W-:Y:S01]  /*2660*/  UMOV UR13, 0x40000040 ;  /* 0x40000040000d7882 */ /* 0x000fe20000000000 */
[----:B------:R-:W-:Y:S02]  /*2670*/  WARPGROUP.DEPBAR.LE gsb0, 0x0 ;  /* 0x00008000000079c5 */ /* 0x000fe40000010000 */
[----:B------:R-:W-:-:S06]  /*2680*/  WARPGROUP.ARRIVE ;  /* 0x00000000000079c5 */ /* 0x000fcc0000000000 */
[----:B------:R-:W-:Y:S01]  /*2690*/  HGMMA.64x16x16.F32 R56, gdesc[UR8], R56, gsb0 ;  /* 0x00200000083879f0 */ /* 0x000fe20008000838 */
        /* <DEDUP_REMOVED lines=15> */
[----:B------:R-:W-:Y:S01]  /*2790*/  UMOV UR10, UR7 ;  /* 0x00000007000a7c82 */ /* 0x000fe20008000000 */
[----:B------:R-:W-:Y:S01]  /*27a0*/  UMOV UR11, 0x40000040 ;  /* 0x40000040000b7882 */ /* 0x000fe20000000000 */
[----:B------:R-:W-:Y:S01]  /*27b0*/  UIADD3 UR7, UR61, 0x480, URZ ;  /* 0x000004803d077890 */ /* 0x000fe2000fffe03f */
[----:B------:R-:W-:Y:S02]  /*27c0*/  WARPGROUP.DEPBAR.LE gsb0, 0x0 ;  /* 0x00008000000079c5 */ /* 0x000fe40000010000 */
[----:B------:R-:W-:-:S06]  /*27d0*/  WARPGROUP.ARRIVE ;  /* 0x00000000000079c5 */ /* 0x000fcc0000000000 */
[----:B------:R-:W-:Y:S01]  /*27e0*/  HGMMA.64x16x16.F32 R24, gdesc[UR8], R24, gsb0 ;  /* 0x00200000081879f0 */ /* 0x000fe20008000818 */
[----:B------:R-:W-:Y:S02]  /*27f0*/  UMOV UR11, 0x40000040 ;  /* 0x40000040000b7882 */ /* 0x000fe40000000000 */
[----:B------:R-:W-:Y:S01]  /*2800*/  UMOV UR57, UR11 ;  /* 0x0000000b00397c82 */ /* 0x000fe20008000000 */
[----:B------:R-:W-:Y:S01]  /*2810*/  IMAD.U32 R11, RZ, RZ, UR11 ;  /* 0x0000000bff0b7e24 */ /* 0x000fe2000f8e00ff */
        /* <DEDUP_REMOVED lines=23> */
[----:B------:R-:W-:Y:S03]  /*2990*/  HGMMA.64x16x16.F32 R24, gdesc[UR12], R24, gsb0 ;  /* 0x002000000c1879f0 */ /* 0x000fe60008000818 */
        /* <DEDUP_REMOVED lines=212> */
[----:B------:R-:W-:Y:S02]  /*36e0*/  UIADD3 UR7, UR6, 0xc06, URZ ;  /* 0x00000c0606077890 */ /* 0x000fe4000fffe03f */
[----:B------:R-:W-:-:S05]  /*36f0*/  UIADD3 UR6, UR61, 0x984, URZ ;  /* 0x000009843d067890 */ /* 0x000fca000fffe03f */
[----:B------:R-:W-:Y:S02]  /*3700*/  UMOV UR10, UR7 ;  /* 0x00000007000a7c82 */ /* 0x000fe40008000000 */
[----:B------:R-:W-:Y:S01]  /*3710*/  UMOV UR56, UR10 ;  /* 0x0000000a00387c82 */ /* 0x000fe20008000000 */
[----:B------:R-:W-:Y:S01]  /*3720*/  IMAD.U32 R10, RZ, RZ, UR10 ;  /* 0x0000000aff0a7e24 */ /* 0x000fe2000f8e00ff */
        /* <DEDUP_REMOVED lines=23> */
[----:B------:R-:W-:Y:S02]  /*38a0*/  ULDC UR6, c[0x0][0x988] ;  /* 0x0002620000067ab9 */ /* 0x000fe40000000800 */
[----:B-1----:R-:W-:Y:S01]  /*38b0*/  MOV R2, UR6 ;  /* 0x0000000600027c02 */ /* 0x002fe20008000f00 */
[----:B------:R-:W-:Y:S02]  /*38c0*/  WARPGROUP.DEPBAR.LE gsb0, 0x0 ;  /* 0x00008000000079c5 */ /* 0x000fe40000010000 */
[----:B------:R-:W-:-:S06]  /*38d0*/  WARPGROUP.ARRIVE ;  /* 0x00000000000079c5 */ /* 0x000fcc0000000000 */
[----:B------:R-:W-:Y:S03]  /*38e0*/  HGMMA.64x16x16.F32 R24, gdesc[UR52], R24, gsb0 ;  /* 0x00200000341879f0 */ /* 0x000fe60008000818 */
        /* <DEDUP_REMOVED lines=8> */
[----:B------:R-:W-:Y:S01]  /*3970*/  WARPGROUP.ARRIVE ;  /* 0x00000000000079c5 */ /* 0x000fe20000000000 */
[----:B------:R-:W-:Y:S01]  /*3980*/  FSEL R7, R58, -INF , P6 ;  /* 0xff8000003a077808 */ /* 0x000fe20003000000 */
[----:B------:R-:W-:Y:S01]  /*3990*/  IMAD.MOV.U32 R58, RZ, RZ, R151 ;  /* 0x000000ffff3a7224 */ /* 0x000fe200078e0097 */
[----:B------:R-:W-:-:S02]  /*39a0*/  FSEL R59, R59, -INF , P5 ;  /* 0xff8000003b3b7808 */ /* 0x000fc40002800000 */
[----:B------:R-:W-:Y:S01]  /*39b0*/  FSEL R21, R62, -INF , P4 ;  /* 0xff8000003e157808 */ /* 0x000fe20002000000 */
[----:B------:R-:W-:Y:S01]  /*39c0*/  HGMMA.64x16x16.F32 R48, gdesc[UR56], R48, gsb0 ;  /* 0x00200000383079f0 */ /* 0x000fe20008000830 */
[----:B------:R-:W-:Y:S01]  /*39d0*/  UIADD3 UR58, UR61, 0x886, URZ ;  /* 0x000008863d3a7890 */ /* 0x000fe2000fffe03f */
[----:B------:R-:W-:Y:S01]  /*39e0*/  FMNMX.FTZ R0, R7, R59, !PT ;  /* 0x0000003b07007209 */ /* 0x000fe20007810000 */
[----:B------:R-:W-:Y:S01]  /*39f0*/  UMOV UR56, UR10 ;  /* 0x0000000a00387c82 */ /* 0x000fe20008000000 */
[----:B------:R-:W-:Y:S01]  /*3a00*/  UMOV UR57, UR11 ;  /* 0x0000000b00397c82 */ /* 0x000fe20008000000 */
[----:B------:R-:W-:Y:S01]  /*3a10*/  UMOV UR59, 0x40000040 ;  /* 0x40000040003b7882 */ /* 0x000fe20000000000 */
[----:B------:R-:W-:Y:S01]  /*3a20*/  FSEL R63, R63, -INF , P3 ;  /* 0xff8000003f3f7808 */ /* 0x000fe20001800000 */
[--C-:B------:R-:W-:Y:S01]  /*3a30*/  IMAD.MOV.U32 R62, RZ, RZ, R151.reuse ;  /* 0x000000ffff3e7224 */ /* 0x100fe200078e0097 */
[----:B------:R-:W-:Y:S02]  /*3a40*/  FMNMX.FTZ R0, R21, R0, !PT ;  /* 0x0000000015007209 */ /* 0x000fe40007810000 */
[----:B------:R-:W-:Y:S01]  /*3a50*/  FSEL R3, R56, -INF , P6 ;  /* 0xff80000038037808 */ /* 0x000fe20003000000 */
[----:B------:R-:W-:Y:S01]  /*3a60*/  IMAD.MOV.U32 R56, RZ, RZ, R151 ;  /* 0x000000ffff387224 */ /* 0x000fe200078e0097 */
[----:B------:R-:W-:-:S02]  /*3a70*/  ISETP.GT.AND P6, PT, R19, 0x11, PT ;  /* 0x000000111300780c */ /* 0x000fc40003fc4270 */
[----:B------:R-:W-:Y:S02]  /*3a80*/  FMNMX.FTZ R0, R63, R0, !PT ;  /* 0x000000003f007209 */ /* 0x000fe40007810000 */
[----:B------:R-:W-:Y:S02]  /*3a90*/  FSEL R57, R57, -INF , P5 ;  /* 0xff80000039397808 */ /* 0x000fe40002800000 */
[C---:B------:R-:W-:Y:S02]  /*3aa0*/  ISETP.GT.AND P5, PT, R19.reuse, 0x18, PT ;  /* 0x000000181300780c */ /* 0x040fe40003fa4270 */
[----:B------:R-:W-:Y:S01]  /*3ab0*/  FSEL R15, R60, -INF , P4 ;  /* 0xff8000003c0f7808 */ /* 0x000fe20002000000 */
[----:B------:R-:W-:Y:S01]  /*3ac0*/  IMAD.MOV.U32 R60, RZ, RZ, R151 ;  /* 0x000000ffff3c7224 */ /* 0x000fe200078e0097 */
[----:B------:R-:W-:Y:S02]  /*3ad0*/  ISETP.GT.AND P4, PT, R19, 0x19, PT ;  /* 0x000000191300780c */ /* 0x000fe40003f84270 */
[----:B------:R-:W-:-:S02]  /*3ae0*/  FSEL R61, R61, -INF , P3 ;  /* 0xff8000003d3d7808 */ /* 0x000fc40001800000 */
[----:B------:R-:W-:Y:S01]  /*3af0*/  ISETP.GT.AND P3, PT, R19, 0x20, PT ;  /* 0x000000201300780c */ /* 0x000fe20003f64270 */
[----:B------:R-:W-:Y:S02]  /*3b00*/  WARPGROUP.DEPBAR.LE gsb0, 0x0 ;  /* 0x00008000000079c5 */ /* 0x000fe40000010000 */
[----:B------:R-:W-:Y:S01]  /*3b10*/  WARPGROUP.ARRIVE ;  /* 0x00000000000079c5 */ /* 0x000fe20000000000 */
[----:B------:R-:W-:Y:S01]  /*3b20*/  FSEL R65, R50, -INF , P2 ;  /* 0xff80000032417808 */ /* 0x000fe20001000000 */
[--C-:B------:R-:W-:Y:S01]  /*3b30*/  IMAD.MOV.U32 R50, RZ, RZ, R151.reuse ;  /* 0x000000ffff327224 */ /* 0x100fe200078e0097 */
[----:B------:R-:W-:Y:S02]  /*3b40*/  FSEL R51, R51, -INF , P6 ;  /* 0xff80000033337808 */ /* 0x000fe40003000000 */
[----:B------:R-:W-:Y:S01]  /*3b50*/  FMNMX.FTZ R0, R65, R0, !PT ;  /* 0x0000000041007209 */ /* 0x000fe20007810000 */
[----:B------:R-:W-:Y:S01]  /*3b60*/  HGMMA.64x16x16.F32 R40, gdesc[UR56], R40, gsb0 ;  /* 0x00200000382879f0 */ /* 0x000fe20008000828 */
[----:B------:R-:W-:Y:S01]  /*3b70*/  UIADD3 UR58, UR61, 0x906, URZ ;  /* 0x000009063d3a7890 */ /* 0x000fe2000fffe03f */
[----:B------:R-:W-:Y:S01]  /*3b80*/  FSEL R67, R54, -INF , P5 ;  /* 0xff80000036437808 */ /* 0x000fe20002800000 */
[----:B------:R-:W-:Y:S01]  /*3b90*/  UMOV UR56, UR10 ;  /* 0x0000000a00387c82 */ /* 0x000fe20008000000 */
[----:B------:R-:W-:Y:S01]  /*3ba0*/  UMOV UR57, UR11 ;  /* 0x0000000b00397c82 */ /* 0x000fe20008000000 */
[----:B------:R-:W-:Y:S01]  /*3bb0*/  UMOV UR59, 0x40000040 ;  /* 0x40000040003b7882 */ /* 0x000fe20000000000 */
[----:B------:R-:W-:Y:S01]  /*3bc0*/  FMNMX.FTZ R0, R51, R0, !PT ;  /* 0x0000000033007209 */ /* 0x000fe20007810000 */
[----:B------:R-:W-:Y:S01]  /*3bd0*/  IMAD.MOV.U32 R54, RZ, RZ, R151 ;  /* 0x000000ffff367224 */ /* 0x000fe200078e0097 */
[----:B------:R-:W-:-:S02]  /*3be0*/  FSEL R55, R55, -INF , P4 ;  /* 0xff80000037377808 */ /* 0x000fc40002000000 */
[----:B------:R-:W-:Y:S02]  /*3bf0*/  FMNMX.FTZ R0, R67, R0, !PT ;  /* 0x0000000043007209 */ /* 0x000fe40007810000 */
[----:B------:R-:W-:Y:S01]  /*3c00*/  FSEL R23, R48, -INF , P2 ;  /* 0xff80000030177808 */ /* 0x000fe20001000000 */
[----:B------:R-:W-:Y:S01]  /*3c10*/  IMAD.MOV.U32 R48, RZ, RZ, R151 ;  /* 0x000000ffff307224 */ /* 0x000fe200078e0097 */
[----:B------:R-:W-:Y:S02]  /*3c20*/  ISETP.GT.AND P2, PT, R19, 0x21, PT ;  /* 0x000000211300780c */ /* 0x000fe40003f44270 */
[----:B------:R-:W-:Y:S02]  /*3c30*/  FMNMX.FTZ R0, R55, R0, !PT ;  /* 0x0000000037007209 */ /* 0x000fe40007810000 */
[----:B------:R-:W-:Y:S02]  /*3c40*/  FSEL R49, R49, -INF , P6 ;  /* 0xff80000031317808 */ /* 0x000fe40003000000 */
[----:B------:R-:W-:-:S02]  /*3c50*/  ISETP.GT.AND P6, PT, R19, 0x28, PT ;  /* 0x000000281300780c */ /* 0x000fc40003fc4270 */
[----:B------:R-:W-:Y:S02]  /*3c60*/  FSEL R53, R53, -INF , P4 ;  /* 0xff80000035357808 */ /* 0x000fe40002000000 */
[----:B------:R-:W-:Y:S01]  /*3c70*/  ISETP.GT.AND P4, PT, R19, 0x30, PT ;  /* 0x000000301300780c */ /* 0x000fe20003f84270 */
[----:B------:R-:W-:Y:S02]  /*3c80*/  WARPGROUP.DEPBAR.LE gsb0, 0x0 ;  /* 0x00008000000079c5 */ /* 0x000fe40000010000 */
[----:B------:R-:W-:Y:S01]  /*3c90*/  WARPGROUP.ARRIVE ;  /* 0x00000000000079c5 */ /* 0x000fe20000000000 */
[----:B------:R-:W-:Y:S01]  /*3ca0*/  FSEL R69, R42, -INF , P3 ;  /* 0xff8000002a457808 */ /* 0x000fe20001800000 */
[----:B------:R-:W-:Y:S01]  /*3cb0*/  IMAD.U32 R42, RZ, RZ, UR60 ;  /* 0x0000003cff2a7e24 */ /* 0x000fe2000f8e00ff */
        /* <DEDUP_REMOVED lines=8> */
[----:B------:R-:W-:-:S02]  /*3d40*/  ISETP.GT.AND P5, PT, R19, 0x29, PT ;  /* 0x000000291300780c */ /* 0x000fc40003fa4270 */
[----:B------:R-:W-:Y:S01]  /*3d50*/  FSEL R73, R46, -INF , P6 ;  /* 0xff8000002e497808 */ /* 0x000fe20003000000 */
[----:B------:R-:W-:Y:S01]  /*3d60*/  IMAD.MOV.U32 R46, RZ, RZ, R151 ;  /* 0x000000ffff2e7224 */ /* 0x000fe200078e0097 */
[----:B------:R-:W-:Y:S02]  /*3d70*/  FMNMX.FTZ R0, R71, R0, !PT ;  /* 0x0000000047007209 */ /* 0x000fe40007810000 */
[----:B------:R-:W-:Y:S02]  /*3d80*/  FSEL R75, R47, -INF , P5 ;  /* 0xff8000002f4b7808 */ /* 0x000fe40002800000 */
[----:B------:R-:W-:Y:S02]  /*3d90*/  FMNMX.FTZ R0, R73, R0, !PT ;  /* 0x0000000049007209 */ /* 0x000fe40007810000 */
[----:B------:R-:W-:Y:S02]  /*3da0*/  FSEL R47, R40, -INF , P3 ;  /* 0xff800000282f7808 */ /* 0x000fe40001800000 */
[----:B------:R-:W-:-:S02]  /*3db0*/  ISETP.GT.AND P3, PT, R19, 0x31, PT ;  /* 0x000000311300780c */ /* 0x000fc40003f64270 */
[----:B------:R-:W-:Y:S02]  /*3dc0*/  FMNMX.FTZ R0, R75, R0, !PT ;  /* 0x000000004b007209 */ /* 0x000fe40007810000 */
[----:B------:R-:W-:Y:S02]  /*3dd0*/  FSEL R41, R41, -INF , P2 ;  /* 0xff80000029297808 */ /* 0x000fe40001000000 */
[----:B------:R-:W-:Y:S02]  /*3de0*/  ISETP.GT.AND P2, PT, R19, 0x38, PT ;  /* 0x000000381300780c */ /* 0x000fe40003f44270 */
[----:B------:R-:W-:Y:S02]  /*3df0*/  FSEL R45, R45, -INF , P5 ;  /* 0xff8000002d2d7808 */ /* 0x000fe40002800000 */
[----:B------:R-:W-:Y:S02]  /*3e00*/  ISETP.GT.AND P5, PT, R19, 0x40, PT ;  /* 0x000000401300780c */ /* 0x000fe40003fa4270 */
[----:B------:R-:W-:Y:S01]  /*3e10*/  MOV R52, R151 ;  /* 0x0000009700347202 */ /* 0x000fe20000000f00 */
[----:B------:R-:W-:-:S02]  /*3e20*/  WARPGROUP.DEPBAR.LE gsb0, 0x0 ;  /* 0x00008000000079c5 */ /* 0x000fc40000010000 */
[----:B------:R-:W-:Y:S01]  /*3e30*/  WARPGROUP.ARRIVE ;  /* 0x00000000000079c5 */ /* 0x000fe20000000000 */
[----:B------:R-:W-:Y:S02]  /*3e40*/  FSEL R77, R34, -INF , P4 ;  /* 0xff800000224d7808 */ /* 0x000fe40002000000 */
[----:B------:R-:W-:Y:S02]  /*3e50*/  FSEL R79, R35, -INF , P3 ;  /* 0xff800000234f7808 */ /* 0x000fe40001800000 */
[----:B------:R-:W-:Y:S01]  /*3e60*/  FMNMX.FTZ R0, R77, R0, !PT ;  /* 0x000000004d007209 */ /* 0x000fe20007810000 */
[----:B------:R-:W-:Y:S01]  /*3e70*/  HGMMA.64x16x16.F32 R24, gdesc[UR56], R24, gsb0 ;  /* 0x00200000381879f0 */ /* 0x000fe20008000818 */
[----:B------:R-:W-:Y:S01]  /*3e80*/  FSEL R35, R44, -INF , P6 ;  /* 0xff8000002c237808 */ /* 0x000fe20003000000 */
[----:B------:R-:W-:Y:S01]  /*3e90*/  IMAD.MOV.U32 R44, RZ, RZ, R151 ;  /* 0x000000ffff2c7224 */ /* 0x000fe200078e0097 */
[----:B------:R-:W-:Y:S02]  /*3ea0*/  ISETP.GT.AND P6, PT, R19, 0x39, PT ;  /* 0x000000391300780c */ /* 0x000fe40003fc4270 */
[----:B------:R-:W-:-:S02]  /*3eb0*/  FSEL R81, R38, -INF , P2 ;  /* 0xff80000026517808 */ /* 0x000fc40001000000 */
[----:B------:R-:W-:Y:S02]  /*3ec0*/  FMNMX.FTZ R0, R79, R0, !PT ;  /* 0x000000004f007209 */ /* 0x000fe40007810000 */
[----:B------:R-:W-:Y:S02]  /*3ed0*/  FSEL R83, R39, -INF , P6 ;  /* 0xff80000027537808 */ /* 0x000fe40003000000 */
[----:B------:R-:W-:Y:S02]  /*3ee0*/  FMNMX.FTZ R0, R81, R0, !PT ;  /* 0x0000000051007209 */ /* 0x000fe40007810000 */
[----:B------:R-:W-:Y:S02]  /*3ef0*/  FSEL R39, R32, -INF , P4 ;  /* 0xff80000020277808 */ /* 0x000fe40002000000 */
[----:B------:R-:W-:Y:S02]  /*3f00*/  ISETP.GT.AND P4, PT, R19, 0x41, PT ;  /* 0x000000411300780c */ /* 0x000fe40003f84270 */
[----:B------:R-:W-:-:S02]  /*3f10*/  FMNMX.FTZ R0, R83, R0, !PT ;  /* 0x0000000053007209 */ /* 0x000fc40007810000 */
[----:B------:R-:W-:Y:S02]  /*3f20*/  FSEL R33, R33, -INF , P3 ;  /* 0xff80000021217808 */ /* 0x000fe40001800000 */
[----:B------:R-:W-:Y:S02]  /*3f30*/  ISETP.GT.AND P3, PT, R19, 0x48, PT ;  /* 0x000000481300780c */ /* 0x000fe40003f64270 */
[----:B------:R-:W-:Y:S01]  /*3f40*/  FSEL R37, R37, -INF , P6 ;  /* 0xff80000025257808 */ /* 0x000fe20003000000 */
[----:B------:R-:W-:Y:S02]  /*3f50*/  WARPGROUP.DEPBAR.LE gsb0, 0x0 ;  /* 0x00008000000079c5 */ /* 0x000fe40000010000 */
[----:B------:R-:W-:Y:S02]  /*3f60*/  FSEL R85, R26, -INF , P5 ;  /* 0xff8000001a557808 */ /* 0x000fe40002800000 */
[----:B------:R-:W-:Y:S02]  /*3f70*/  FSEL R87, R27, -INF , P4 ;  /* 0xff8000001b577808 */ /* 0x000fe40002000000 */
[----:B------:R-:W-:-:S02]  /*3f80*/  FMNMX.FTZ R0, R85, R0, !PT ;  /* 0x0000000055007209 */ /* 0x000fc40007810000 */
[----:B------:R-:W-:Y:S02]  /*3f90*/  FSEL R27, R36, -INF , P2 ;  /* 0xff800000241b7808 */ /* 0x000fe40001000000 */
[----:B------:R-:W-:Y:S02]  /*3fa0*/  ISETP.GT.AND P2, PT, R19, 0x49, PT ;  /* 0x000000491300780c */ /* 0x000fe40003f44270 */
[----:B------:R-:W-:Y:S02]  /*3fb0*/  FSEL R89, R30, -INF , P3 ;  /* 0xff8000001e597808 */ /* 0x000fe40001800000 */
[----:B------:R-:W-:Y:S02]  /*3fc0*/  FMNMX.FTZ R0, R87, R0, !PT ;  /* 0x0000000057007209 */ /* 0x000fe40007810000 */
[----:B------:R-:W-:Y:S02]  /*3fd0*/  FSEL R31, R31, -INF , P2 ;  /* 0xff8000001f1f7808 */ /* 0x000fe40001000000 */
[----:B------:R-:W-:-:S02]  /*3fe0*/  FMNMX.FTZ R0, R89, R0, !PT ;  /* 0x0000000059007209 */ /* 0x000fc40007810000 */
[----:B------:R-:W-:Y:S02]  /*3ff0*/  FSEL R25, R25, -INF , P4 ;  /* 0xff80000019197808 */ /* 0x000fe40002000000 */
[----:B------:R-:W-:Y:S02]  /*4000*/  FMNMX.FTZ R8, R31, R0, !PT ;  /* 0x000000001f087209 */ /* 0x000fe40007810000 */
[----:B------:R-:W-:-:S03]  /*4010*/  FSEL R29, R29, -INF , P2 ;  /* 0xff8000001d1d7808 */ /* 0x000fc60001000000 */
[----:B------:R-:W0:Y:S02]  /*4020*/  SHFL.BFLY PT, R19, R8, 0x2, 0x1f ;  /* 0x0c401f0008137f89 */ /* 0x000e2400000e0000 */
[----:B0-----:R-:W-:-:S05]  /*4030*/  FMNMX.FTZ R19, R8, R19, !PT ;  /* 0x0000001308137209 */ /* 0x001fca0007810000 */
[----:B------:R-:W0:Y:S02]  /*4040*/  SHFL.BFLY PT, R6, R19, 0x1, 0x1f ;  /* 0x0c201f0013067f89 */ /* 0x000e2400000e0000 */
[----:B0-----:R-:W-:Y:S02]  /*4050*/  FMNMX.FTZ R6, R19, R6, !PT ;  /* 0x0000000613067209 */ /* 0x001fe40007810000 */
[----:B------:R-:W-:Y:S02]  /*4060*/  FSEL R19, R24, -INF , P5 ;  /* 0xff80000018137808 */ /* 0x000fe40002800000 */
[C---:B------:R-:W-:Y:S01]  /*4070*/  FSETP.NEU.FTZ.AND P0, PT, R6.reuse, -INF , PT ;  /* 0xff8000000600780b */ /* 0x040fe20003f1d000 */
[----:B------:R-:W-:-:S05]  /*4080*/  FMUL.FTZ R0, R6, R2 ;  /* 0x0000000206007220 */ /* 0x000fca0000410000 */
[----:B------:R-:W-:Y:S02]  /*4090*/  FSEL R14, R0, RZ, P0 ;  /* 0x000000ff000e7208 */ /* 0x000fe40000000000 */
[----:B------:R-:W-:Y:S02]  /*40a0*/  FMNMX.FTZ R0, R3, R57, !PT ;  /* 0x0000003903007209 */ /* 0x000fe40007810000 */
[----:B------:R-:W-:Y:S01]  /*40b0*/  ISETP.NE.AND P0, PT, R20, RZ, PT ;  /* 0x000000ff1400720c */ /* 0x000fe20003f05270 */
[--C-:B------:R-:W-:Y:S01]  /*40c0*/  FFMA.FTZ R21, R21, R2, -R14.reuse ;  /* 0x0000000215157223 */ /* 0x100fe2000001080e */
[----:B------:R-:W-:Y:S01]  /*40d0*/  FMNMX.FTZ R0, R15, R0, !PT ;  /* 0x000000000f007209 */ /* 0x000fe20007810000 */
[-CC-:B------:R-:W-:Y:S01]  /*40e0*/  FFMA.FTZ R7, R7, R2.reuse, -R14.reuse ;  /* 0x0000000207077223 */ /* 0x180fe2000001080e */
[--C-:B------:R-:W-:Y:S01]  /*40f0*/  FFMA.FTZ R59, R59, R2, -R14.reuse ;  /* 0x000000023b3b7223 */ /* 0x100fe2000001080e */
[----:B------:R0:W-:Y:S01]  /*4100*/  MUFU.EX2 R211, R21 ;  /* 0x0000001500d37308 */ /* 0x0001e20000000800 */
[----:B------:R-:W-:Y:S01]  /*4110*/  FMNMX.FTZ R0, R61, R0, !PT ;  /* 0x000000003d007209 */ /* 0x000fe20007810000 */
[-CC-:B------:R-:W-:Y:S01]  /*4120*/  FFMA.FTZ R63, R63, R2.reuse, -R14.reuse ;  /* 0x000000023f3f7223 */ /* 0x180fe2000001080e */
[-CC-:B------:R-:W-:Y:S01]  /*4130*/  FFMA.FTZ R65, R65, R2.reuse, -R14.reuse ;  /* 0x0000000241417223 */ /* 0x180fe2000001080e */
[--C-:B------:R-:W-:Y:S01]  /*4140*/  FFMA.FTZ R51, R51, R2, -R14.reuse ;  /* 0x0000000233337223 */ /* 0x100fe2000001080e */
[----:B------:R-:W-:Y:S01]  /*4150*/  FMNMX.FTZ R0, R23, R0, !PT ;  /* 0x0000000017007209 */ /* 0x000fe20007810000 */
[-CC-:B------:R-:W-:Y:S01]  /*4160*/  FFMA.FTZ R67, R67, R2.reuse, -R14.reuse ;  /* 0x0000000243437223 */ /* 0x180fe2000001080e */
[--C-:B------:R-:W-:Y:S01]  /*4170*/  FFMA.FTZ R55, R55, R2, -R14.reuse ;  /* 0x0000000237377223 */ /* 0x100fe2000001080e */
[----:B------:R-:W-:Y:S01]  /*4180*/  MUFU.EX2 R209, R7 ;  /* 0x0000000700d17308 */ /* 0x000fe20000000800 */
[----:B------:R-:W-:Y:S01]  /*4190*/  FMNMX.FTZ R0, R49, R0, !PT ;  /* 0x0000000031007209 */ /* 0x000fe20007810000 */
[-CC-:B------:R-:W-:Y:S01]  /*41a0*/  FFMA.FTZ R69, R69, R2.reuse, -R14.reuse ;  /* 0x0000000245457223 */ /* 0x180fe2000001080e */
[----:B0-----:R-:W-:Y:S01]  /*41b0*/  FSEL R21, R28, -INF , P3 ;  /* 0xff8000001c157808 */ /* 0x001fe20001800000 */
        /* <DEDUP_REMOVED lines=16> */
[----:B------:R-:W-:Y:S01]  /*42c0*/  FFMA.FTZ R14, R31, R2, -R14 ;  /* 0x000000021f0e7223 */ /* 0x000fe2000001080e */
[----:B------:R-:W-:-:S02]  /*42d0*/  FMNMX.FTZ R0, R35, R0, !PT ;  /* 0x0000000023007209 */ /* 0x000fc40007810000 */
[----:B0-----:R-:W-:Y:S01]  /*42e0*/  MOV R59, R151 ;  /* 0x00000097003b7202 */ /* 0x001fe20000000f00 */
[----:B------:R-:W-:Y:S01]  /*42f0*/  MUFU.EX2 R65, R65 ;  /* 0x0000004100417308 */ /* 0x000fe20000000800 */
[----:B------:R-:W-:Y:S01]  /*4300*/  FMNMX.FTZ R0, R45, R0, !PT ;  /* 0x000000002d007209 */ /* 0x000fe20007810000 */
[----:B-1----:R-:W-:-:S03]  /*4310*/  IMAD.MOV.U32 R63, RZ, RZ, R151 ;  /* 0x000000ffff3f7224 */ /* 0x002fc600078e0097 */
[----:B------:R-:W-:-:S03]  /*4320*/  FMNMX.FTZ R0, R39, R0, !PT ;  /* 0x0000000027007209 */ /* 0x000fc60007810000 */
[----:B------:R0:W1:Y:S01]  /*4330*/  MUFU.EX2 R24, R51 ;  /* 0x0000003300187308 */ /* 0x0000620000000800 */
[----:B------:R-:W-:-:S04]  /*4340*/  FMNMX.FTZ R0, R33, R0, !PT ;  /* 0x0000000021007209 */ /* 0x000fc80007810000 */
[----:B------:R-:W-:-:S03]  /*4350*/  FMNMX.FTZ R0, R27, R0, !PT ;  /* 0x000000001b007209 */ /* 0x000fc60007810000 */
[----:B------:R-:W-:Y:S01]  /*4360*/  MUFU.EX2 R67, R67 ;  /* 0x0000004300437308 */ /* 0x000fe20000000800 */
[----:B------:R-:W-:Y:S01]  /*4370*/  FMNMX.FTZ R0, R37, R0, !PT ;  /* 0x0000000025007209 */ /* 0x000fe20007810000 */
[----:B0-----:R-:W-:-:S03]  /*4380*/  IMAD.MOV.U32 R51, RZ, RZ, R151 ;  /* 0x000000ffff337224 */ /* 0x001fc600078e0097 */
[----:B------:R-:W-:-:S03]  /*4390*/  FMNMX.FTZ R0, R19, R0, !PT ;  /* 0x0000000013007209 */ /* 0x000fc60007810000 */
[----:B------:R0:W2:Y:S01]  /*43a0*/  MUFU.EX2 R28, R55 ;  /* 0x00000037001c7308 */ /* 0x0000a20000000800 */
[----:B------:R-:W-:Y:S02]  /*43b0*/  FMNMX.FTZ R0, R25, R0, !PT ;  /* 0x0000000019007209 */ /* 0x000fe40007810000 */
[----:B-1----:R-:W-:Y:S02]  /*43c0*/  F2FP.F16.F32.PACK_AB R205, R24, R65 ;  /* 0x0000004118cd723e */ /* 0x002fe400000000ff */
[----:B------:R-:W-:-:S03]  /*43d0*/  FMNMX.FTZ R0, R21, R0, !PT ;  /* 0x0000000015007209 */ /* 0x000fc60007810000 */
[----:B------:R-:W-:Y:S01]  /*43e0*/  MUFU.EX2 R69, R69 ;  /* 0x0000004500457308 */ /* 0x000fe20000000800 */
[----:B------:R-:W-:Y:S01]  /*43f0*/  FMNMX.FTZ R0, R29, R0, !PT ;  /* 0x000000001d007209 */ /* 0x000fe20007810000 */
[----:B0-----:R-:W-:-:S04]  /*4400*/  IMAD.MOV.U32 R55, RZ, RZ, R151 ;  /* 0x000000ffff377224 */ /* 0x001fc800078e0097 */
[----:B------:R-:W0:Y:S02]  /*4410*/  SHFL.BFLY PT, R7, R0, 0x2, 0x1f ;  /* 0x0c401f0000077f89 */ /* 0x000e2400000e0000 */
[----:B------:R-:W-:Y:S01]  /*4420*/  MUFU.EX2 R40, R14 ;  /* 0x0000000e00287308 */ /* 0x000fe20000000800 */
[----:B--2---:R-:W-:-:S07]  /*4430*/  F2FP.F16.F32.PACK_AB R207, R28, R67 ;  /* 0x000000431ccf723e */ /* 0x004fce00000000ff */
[----:B------:R1:W2:Y:S08]  /*4440*/  MUFU.EX2 R30, R71 ;  /* 0x00000047001e7308 */ /* 0x0002b00000000800 */
[----:B------:R-:W-:Y:S01]  /*4450*/  MUFU.EX2 R73, R73 ;  /* 0x0000004900497308 */ /* 0x000fe20000000800 */
[----:B-1----:R-:W-:Y:S01]  /*4460*/  IMAD.MOV.U32 R71, RZ, RZ, R151 ;  /* 0x000000ffff477224 */ /* 0x002fe200078e0097 */
[----:B0-----:R-:W-:-:S06]  /*4470*/  FMNMX.FTZ R8, R0, R7, !PT ;  /* 0x0000000700087209 */ /* 0x001fcc0007810000 */
[----:B------:R0:W1:Y:S01]  /*4480*/  MUFU.EX2 R32, R75 ;  /* 0x0000004b00207308 */ /* 0x0000620000000800 */
[----:B--2---:R-:W-:Y:S01]  /*4490*/  F2FP.F16.F32.PACK_AB R201, R30, R69 ;  /* 0x000000451ec9723e */ /* 0x004fe200000000ff */
[----:B------:R-:W2:Y:S06]  /*44a0*/  SHFL.BFLY PT, R7, R8, 0x1, 0x1f ;  /* 0x0c201f0008077f89 */ /* 0x000eac00000e0000 */
[----:B------:R-:W-:Y:S01]  /*44b0*/  MUFU.EX2 R77, R77 ;  /* 0x0000004d004d7308 */ /* 0x000fe20000000800 */
[----:B0-----:R-:W-:-:S07]  /*44c0*/  IMAD.MOV.U32 R75, RZ, RZ, R151 ;  /* 0x000000ffff4b7224 */ /* 0x001fce00078e0097 */
[----:B------:R0:W3:Y:S01]  /*44d0*/  MUFU.EX2 R34, R79 ;  /* 0x0000004f00227308 */ /* 0x0000e20000000800 */
[----:B-1----:R-:W-:-:S07]  /*44e0*/  F2FP.F16.F32.PACK_AB R203, R32, R73 ;  /* 0x0000004920cb723e */ /* 0x002fce00000000ff */
[----:B------:R-:W-:Y:S01]  /*44f0*/  MUFU.EX2 R81, R81 ;  /* 0x0000005100517308 */ /* 0x000fe20000000800 */
[----:B0-----:R-:W-:Y:S01]  /*4500*/  IMAD.MOV.U32 R79, RZ, RZ, R151 ;  /* 0x000000ffff4f7224 */ /* 0x001fe200078e0097 */
[----:B--2---:R-:W-:-:S04]  /*4510*/  FMNMX.FTZ R7, R8, R7, !PT ;  /* 0x0000000708077209 */ /* 0x004fc80007810000 */
[C---:B------:R-:W-:Y:S01]  /*4520*/  FSETP.NEU.FTZ.AND P2, PT, R7.reuse, -INF , PT ;  /* 0xff8000000700780b */ /* 0x040fe20003f5d000 */
[----:B------:R-:W-:Y:S01]  /*4530*/  FMUL.FTZ R0, R7, R2 ;  /* 0x0000000207007220 */ /* 0x000fe20000410000 */
[----:B------:R0:W-:Y:S01]  /*4540*/  MUFU.EX2 R36, R83 ;  /* 0x0000005300247308 */ /* 0x0001e20000000800 */
[----:B---3--:R-:W-:-:S03]  /*4550*/  F2FP.F16.F32.PACK_AB R197, R34, R77 ;  /* 0x0000004d22c5723e */ /* 0x008fc600000000ff */
[----:B------:R-:W-:Y:S01]  /*4560*/  FSEL R8, R0, RZ, P2 ;  /* 0x000000ff00087208 */ /* 0x000fe20001000000 */
[----:B------:R-:W-:Y:S01]  /*4570*/  FADD.FTZ R0, R209, R20 ;  /* 0x00000014d1007221 */ /* 0x000fe20000010000 */
[----:B------:R-:W-:Y:S01]  /*4580*/  F2FP.F16.F32.PACK_AB R209, R20, R209 ;  /* 0x000000d114d1723e */ /* 0x000fe200000000ff */
[----:B------:R-:W-:Y:S01]  /*4590*/  VIADD R20, R22, 0xfffffffe ;  /* 0xfffffffe16147836 */ /* 0x000fe20000000000 */
[----:B------:R-:W-:Y:S01]  /*45a0*/  MUFU.EX2 R85, R85 ;  /* 0x0000005500557308 */ /* 0x000fe20000000800 */
[-CC-:B------:R-:W-:Y:S01]  /*45b0*/  FFMA.FTZ R3, R3, R2.reuse, -R8.reuse ;  /* 0x0000000203037223 */ /* 0x180fe20000010808 */
[-CC-:B------:R-:W-:Y:S01]  /*45c0*/  FFMA.FTZ R57, R57, R2.reuse, -R8.reuse ;  /* 0x0000000239397223 */ /* 0x180fe20000010808 */
[-CC-:B------:R-:W-:Y:S01]  /*45d0*/  FFMA.FTZ R15, R15, R2.reuse, -R8.reuse ;  /* 0x000000020f0f7223 */ /* 0x180fe20000010808 */
[-CC-:B------:R-:W-:Y:S01]  /*45e0*/  FFMA.FTZ R61, R61, R2.reuse, -R8.reuse ;  /* 0x000000023d3d7223 */ /* 0x180fe20000010808 */
[-C--:B------:R-:W-:Y:S01]  /*45f0*/  FFMA.FTZ R23, R23, R2.reuse, -R8 ;  /* 0x0000000217177223 */ /* 0x080fe20000010808 */
[----:B------:R-:W-:Y:S01]  /*4600*/  FADD.FTZ R31, R211, R0 ;  /* 0x00000000d31f7221 */ /* 0x000fe20000010000 */
[-CC-:B------:R-:W-:Y:S01]  /*4610*/  FFMA.FTZ R49, R49, R2.reuse, -R8.reuse ;  /* 0x0000000231317223 */ /* 0x180fe20000010808 */
[----:B------:R-:W-:Y:S01]  /*4620*/  MUFU.EX2 R3, R3 ;  /* 0x0000000300037308 */ /* 0x000fe20000000800 */
[-CC-:B------:R-:W-:Y:S01]  /*4630*/  FFMA.FTZ R43, R43, R2.reuse, -R8.reuse ;  /* 0x000000022b2b7223 */ /* 0x180fe20000010808 */
[----:B------:R-:W-:Y:S01]  /*4640*/  FADD.FTZ R0, R26, R31 ;  /* 0x0000001f1a007221 */ /* 0x000fe20000010000 */
[-CC-:B------:R-:W-:Y:S01]  /*4650*/  FFMA.FTZ R41, R41, R2.reuse, -R8.reuse ;  /* 0x0000000229297223 */ /* 0x180fe20000010808 */
[-CC-:B------:R-:W-:Y:S01]  /*4660*/  FFMA.FTZ R53, R53, R2.reuse, -R8.reuse ;  /* 0x0000000235357223 */ /* 0x180fe20000010808 */
[-C--:B------:R-:W-:Y:S01]  /*4670*/  FFMA.FTZ R47, R47, R2.reuse, -R8 ;  /* 0x000000022f2f7223 */ /* 0x080fe20000010808 */
[----:B------:R-:W-:Y:S01]  /*4680*/  FADD.FTZ R31, R65, R0 ;  /* 0x00000000411f7221 */ /* 0x000fe20000010000 */
[-CC-:B------:R-:W-:Y:S01]  /*4690*/  FFMA.FTZ R35, R35, R2.reuse, -R8.reuse ;  /* 0x0000000223237223 */ /* 0x180fe20000010808 */
[----:B------:R-:W1:Y:S01]  /*46a0*/  MUFU.EX2 R208, R57 ;  /* 0x0000003900d07308 */ /* 0x000e620000000800 */
[-CC-:B------:R-:W-:Y:S01]  /*46b0*/  FFMA.FTZ R45, R45, R2.reuse, -R8.reuse ;  /* 0x000000022d2d7223 */ /* 0x180fe20000010808 */
[----:B------:R-:W-:Y:S01]  /*46c0*/  FADD.FTZ R14, R24, R31 ;  /* 0x0000001f180e7221 */ /* 0x000fe20000010000 */
[-CC-:B------:R-:W-:Y:S01]  /*46d0*/  FFMA.FTZ R39, R39, R2.reuse, -R8.reuse ;  /* 0x0000000227277223 */ /* 0x180fe20000010808 */
[-CC-:B------:R-:W-:Y:S01]  /*46e0*/  FFMA.FTZ R33, R33, R2.reuse, -R8.reuse ;  /* 0x0000000221217223 */ /* 0x180fe20000010808 */
[-CC-:B------:R-:W-:Y:S01]  /*46f0*/  FFMA.FTZ R27, R27, R2.reuse, -R8.reuse ;  /* 0x000000021b1b7223 */ /* 0x180fe20000010808 */
[-CC-:B------:R-:W-:Y:S01]  /*4700*/  FFMA.FTZ R37, R37, R2.reuse, -R8.reuse ;  /* 0x0000000225257223 */ /* 0x180fe20000010808 */
[-CC-:B------:R-:W-:Y:S01]  /*4710*/  FFMA.FTZ R19, R19, R2.reuse, -R8.reuse ;  /* 0x0000000213137223 */ /* 0x180fe20000010808 */
[----:B------:R-:W2:Y:S01]  /*4720*/  MUFU.EX2 R15, R15 ;  /* 0x0000000f000f7308 */ /* 0x000ea20000000800 */
[-CC-:B------:R-:W-:Y:S01]  /*4730*/  FFMA.FTZ R25, R25, R2.reuse, -R8.reuse ;  /* 0x0000000219197223 */ /* 0x180fe20000010808 */
[-CC-:B------:R-:W-:Y:S01]  /*4740*/  FFMA.FTZ R21, R21, R2.reuse, -R8.reuse ;  /* 0x0000000215157223 */ /* 0x180fe20000010808 */
[----:B------:R-:W-:Y:S01]  /*4750*/  FFMA.FTZ R8, R29, R2, -R8 ;  /* 0x000000021d087223 */ /* 0x000fe20000010808 */
[----:B------:R-:W-:Y:S01]  /*4760*/  ISETP.GE.AND P2, PT, R20, R17, PT ;  /* 0x000000111400720c */ /* 0x000fe20003f46270 */
[--C-:B0-----:R-:W-:Y:S01]  /*4770*/  IMAD.MOV.U32 R83, RZ, RZ, R151.reuse ;  /* 0x000000ffff537224 */ /* 0x101fe200078e0097 */
[----:B------:R-:W-:Y:S01]  /*4780*/  F2FP.F16.F32.PACK_AB R211, R26, R211 ;  /* 0x000000d31ad3723e */ /* 0x000fe200000000ff */
[--C-:B------:R-:W-:Y:S01]  /*4790*/  IMAD.MOV.U32 R65, RZ, RZ, R151.reuse ;  /* 0x000000ffff417224 */ /* 0x100fe200078e0097 */
[----:B------:R0:W3:Y:S01]  /*47a0*/  MUFU.EX2 R210, R61 ;  /* 0x0000003d00d27308 */ /* 0x0000e20000000800 */
[----:B-1----:R-:W-:Y:S01]  /*47b0*/  FADD.FTZ R0, R3, R208 ;  /* 0x000000d003007221 */ /* 0x002fe20000010000 */
[----:B------:R-:W-:Y:S01]  /*47c0*/  F2FP.F16.F32.PACK_AB R199, R36, R81 ;  /* 0x0000005124c7723e */ /* 0x000fe200000000ff */
[--C-:B------:R-:W-:Y:S01]  /*47d0*/  IMAD.MOV.U32 R57, RZ, RZ, R151.reuse ;  /* 0x000000ffff397224 */ /* 0x100fe200078e0097 */
[----:B------:R-:W-:Y:S01]  /*47e0*/  F2FP.F16.F32.PACK_AB R208, R208, R3 ;  /* 0x00000003d0d0723e */ /* 0x000fe200000000ff */
[----:B------:R-:W-:Y:S01]  /*47f0*/  IMAD.MOV.U32 R3, RZ, RZ, 0x3f800000 ;  /* 0x3f800000ff037424 */ /* 0x000fe200078e00ff */
[----:B------:R-:W-:Y:S01]  /*4800*/  MOV R24, R151 ;  /* 0x0000009700187202 */ /* 0x000fe20000000f00 */
[--C-:B------:R-:W-:Y:S01]  /*4810*/  IMAD.MOV.U32 R26, RZ, RZ, R151.reuse ;  /* 0x000000ffff1a7224 */ /* 0x100fe200078e0097 */
[----:B------:R-:W1:Y:S01]  /*4820*/  MUFU.EX2 R23, R23 ;  /* 0x0000001700177308 */ /* 0x000e620000000800 */
[----:B--2---:R-:W-:Y:S01]  /*4830*/  FADD.FTZ R31, R15, R0 ;  /* 0x000000000f1f7221 */ /* 0x004fe20000010000 */
[----:B0-----:R-:W-:-:S06]  /*4840*/  IMAD.MOV.U32 R61, RZ, RZ, R151 ;  /* 0x000000ffff3d7224 */ /* 0x001fcc00078e0097 */
[----:B------:R0:W2:Y:S01]  /*4850*/  MUFU.EX2 R204, R49 ;  /* 0x0000003100cc7308 */ /* 0x0000a20000000800 */
[C---:B---3--:R-:W-:Y:S01]  /*4860*/  FADD.FTZ R0, R210.reuse, R31 ;  /* 0x0000001fd2007221 */ /* 0x048fe20000010000 */
[----:B------:R-:W-:-:S06]  /*4870*/  F2FP.F16.F32.PACK_AB R210, R210, R15 ;  /* 0x0000000fd2d2723e */ /* 0x000fcc00000000ff */
[----:B------:R-:W3:Y:S01]  /*4880*/  MUFU.EX2 R43, R43 ;  /* 0x0000002b002b7308 */ /* 0x000ee20000000800 */
[----:B-1----:R-:W-:Y:S01]  /*4890*/  FADD.FTZ R31, R23, R0 ;  /* 0x00000000171f7221 */ /* 0x002fe20000010000 */
[----:B------:R-:W-:Y:S02]  /*48a0*/  @!P1 VIADD R0, R42, 0x38840 ;  /* 0x000388402a009836 */ /* 0x000fe40000000000 */
[----:B0-----:R-:W-:-:S03]  /*48b0*/  IMAD.MOV.U32 R49, RZ, RZ, R151 ;  /* 0x000000ffff317224 */ /* 0x001fc600078e0097 */
[----:B------:R-:W-:Y:S01]  /*48c0*/  @!P1 PRMT R0, RZ, 0x654, R0 ;  /* 0x00000654ff009816 */ /* 0x000fe20000000000 */
[----:B------:R0:W-:Y:S03]  /*48d0*/  MUFU.EX2 R200, R41 ;  /* 0x0000002900c87308 */ /* 0x0001e60000000800 */
[----:B------:R1:W-:Y:S05]  /*48e0*/  @!P1 SYNCS.ARRIVE.TRANS64.RED.A1T0 RZ, [R0+URZ], RZ ;  /* 0x000000ff00ff99a7 */ /* 0x0003ea000810043f */
[----:B------:R4:W1:Y:S01]  /*48f0*/  MUFU.EX2 R206, R53 ;  /* 0x0000003500ce7308 */ /* 0x0008620000000800 */
[----:B0-----:R-:W-:Y:S01]  /*4900*/  FADD.FTZ R41, R67, R14 ;  /* 0x0000000e43297221 */ /* 0x001fe20000010000 */
[----:B------:R-:W-:-:S03]  /*4910*/  IMAD.MOV.U32 R67, RZ, RZ, R151 ;  /* 0x000000ffff437224 */ /* 0x000fc600078e0097 */
[----:B------:R-:W-:Y:S01]  /*4920*/  FADD.FTZ R14, R28, R41 ;  /* 0x000000291c0e7221 */ /* 0x000fe20000010000 */
[----:B------:R-:W-:Y:S02]  /*4930*/  IMAD.MOV.U32 R28, RZ, RZ, R151 ;  /* 0x000000ffff1c7224 */ /* 0x000fe400078e0097 */
[----:B------:R-:W0:Y:S01]  /*4940*/  MUFU.EX2 R47, R47 ;  /* 0x0000002f002f7308 */ /* 0x000e220000000800 */
[----:B------:R-:W-:Y:S01]  /*4950*/  FADD.FTZ R41, R69, R14 ;  /* 0x0000000e45297221 */ /* 0x000fe20000010000 */
[C---:B--2---:R-:W-:Y:S01]  /*4960*/  FADD.FTZ R14, R204.reuse, R31 ;  /* 0x0000001fcc0e7221 */ /* 0x044fe20000010000 */
[----:B------:R-:W-:Y:S01]  /*4970*/  F2FP.F16.F32.PACK_AB R204, R204, R23 ;  /* 0x00000017cccc723e */ /* 0x000fe200000000ff */
[----:B------:R-:W-:Y:S02]  /*4980*/  IMAD.MOV.U32 R69, RZ, RZ, R151 ;  /* 0x000000ffff457224 */ /* 0x000fe400078e0097 */
[----:B------:R-:W-:Y:S01]  /*4990*/  FADD.FTZ R42, R30, R41 ;  /* 0x000000291e2a7221 */ /* 0x000fe20000010000 */
[----:B---3--:R-:W-:Y:S01]  /*49a0*/  FADD.FTZ R31, R43, R14 ;  /* 0x0000000e2b1f7221 */ /* 0x008fe20000010000 */
[--C-:B----4-:R-:W-:Y:S01]  /*49b0*/  IMAD.MOV.U32 R53, RZ, RZ, R151.reuse ;  /* 0x000000ffff357224 */ /* 0x110fe200078e0097 */
[----:B------:R-:W2:Y:S01]  /*49c0*/  MUFU.EX2 R35, R35 ;  /* 0x0000002300237308 */ /* 0x000ea20000000800 */
[----:B------:R-:W-:-:S02]  /*49d0*/  IMAD.MOV.U32 R41, RZ, RZ, R151 ;  /* 0x000000ffff297224 */ /* 0x000fc400078e0097 */
[C---:B-1----:R-:W-:Y:S01]  /*49e0*/  FADD.FTZ R0, R206.reuse, R31 ;  /* 0x0000001fce007221 */ /* 0x042fe20000010000 */
[----:B------:R-:W-:Y:S01]  /*49f0*/  F2FP.F16.F32.PACK_AB R206, R206, R43 ;  /* 0x0000002bcece723e */ /* 0x000fe200000000ff */
[--C-:B------:R-:W-:Y:S02]  /*4a00*/  IMAD.MOV.U32 R43, RZ, RZ, R151.reuse ;  /* 0x000000ffff2b7224 */ /* 0x100fe400078e0097 */
[----:B------:R-:W-:Y:S01]  /*4a10*/  IMAD.MOV.U32 R30, RZ, RZ, R151 ;  /* 0x000000ffff1e7224 */ /* 0x000fe200078e0097 */
[----:B------:R1:W3:Y:S01]  /*4a20*/  MUFU.EX2 R202, R45 ;  /* 0x0000002d00ca7308 */ /* 0x0002e20000000800 */
[----:B0-----:R-:W-:-:S04]  /*4a30*/  FADD.FTZ R31, R47, R0 ;  /* 0x000000002f1f7221 */ /* 0x001fc80000010000 */
[C---:B------:R-:W-:Y:S01]  /*4a40*/  FADD.FTZ R0, R200.reuse, R31 ;  /* 0x0000001fc8007221 */ /* 0x040fe20000010000 */
[----:B------:R-:W-:Y:S01]  /*4a50*/  F2FP.F16.F32.PACK_AB R200, R200, R47 ;  /* 0x0000002fc8c8723e */ /* 0x000fe200000000ff */
[----:B------:R-:W-:Y:S01]  /*4a60*/  IMAD.MOV.U32 R47, RZ, RZ, R151 ;  /* 0x000000ffff2f7224 */ /* 0x000fe200078e0097 */
[----:B------:R-:W0:Y:S01]  /*4a70*/  MUFU.EX2 R39, R39 ;  /* 0x0000002700277308 */ /* 0x000e220000000800 */
[----:B--2---:R-:W-:Y:S01]  /*4a80*/  FADD.FTZ R29, R35, R0 ;  /* 0x00000000231d7221 */ /* 0x004fe20000010000 */
[----:B-1----:R-:W-:-:S06]  /*4a90*/  MOV R45, R151 ;  /* 0x00000097002d7202 */ /* 0x002fcc0000000f00 */
[----:B------:R1:W2:Y:S01]  /*4aa0*/  MUFU.EX2 R196, R33 ;  /* 0x0000002100c47308 */ /* 0x0002a20000000800 */
[C---:B---3--:R-:W-:Y:S01]  /*4ab0*/  FADD.FTZ R0, R202.reuse, R29 ;  /* 0x0000001dca007221 */ /* 0x048fe20000010000 */
[----:B------:R-:W-:Y:S01]  /*4ac0*/  F2FP.F16.F32.PACK_AB R202, R202, R35 ;  /* 0x00000023caca723e */ /* 0x000fe200000000ff */
[----:B------:R-:W-:-:S05]  /*4ad0*/  IMAD.MOV.U32 R35, RZ, RZ, R151 ;  /* 0x000000ffff237224 */ /* 0x000fca00078e0097 */
[----:B------:R-:W3:Y:S01]  /*4ae0*/  MUFU.EX2 R27, R27 ;  /* 0x0000001b001b7308 */ /* 0x000ee20000000800 */
[----:B-1----:R-:W-:Y:S01]  /*4af0*/  FADD.FTZ R33, R73, R42 ;  /* 0x0000002a49217221 */ /* 0x002fe20000010000 */
[----:B0-----:R-:W-:Y:S01]  /*4b00*/  FADD.FTZ R29, R39, R0 ;  /* 0x00000000271d7221 */ /* 0x001fe20000010000 */
[----:B------:R-:W-:Y:S01]  /*4b10*/  MOV R73, R151 ;  /* 0x0000009700497202 */ /* 0x000fe20000000f00 */
[----:B------:R-:W-:Y:S02]  /*4b20*/  IMAD.MOV.U32 R42, RZ, RZ, R151 ;  /* 0x000000ffff2a7224 */ /* 0x000fe400078e0097 */
[----:B------:R-:W-:Y:S01]  /*4b30*/  FADD.FTZ R14, R32, R33 ;  /* 0x00000021200e7221 */ /* 0x000fe20000010000 */
[----:B------:R-:W-:Y:S01]  /*4b40*/  IMAD.MOV.U32 R32, RZ, RZ, R151 ;  /* 0x000000ffff207224 */ /* 0x000fe200078e0097 */
[----:B------:R0:W-:Y:S02]  /*4b50*/  MUFU.EX2 R198, R37 ;  /* 0x0000002500c67308 */ /* 0x0001e40000000800 */
[----:B------:R-:W-:Y:S01]  /*4b60*/  FADD.FTZ R33, R77, R14 ;  /* 0x0000000e4d217221 */ /* 0x000fe20000010000 */
[C---:B--2---:R-:W-:Y:S01]  /*4b70*/  FADD.FTZ R0, R196.reuse, R29 ;  /* 0x0000001dc4007221 */ /* 0x044fe20000010000 */
[----:B------:R-:W-:Y:S01]  /*4b80*/  F2FP.F16.F32.PACK_AB R196, R196, R39 ;  /* 0x00000027c4c4723e */ /* 0x000fe200000000ff */
[----:B------:R-:W-:-:S02]  /*4b90*/  IMAD.MOV.U32 R77, RZ, RZ, R151 ;  /* 0x000000ffff4d7224 */ /* 0x000fc400078e0097 */
[----:B------:R-:W-:Y:S01]  /*4ba0*/  FADD.FTZ R14, R34, R33 ;  /* 0x00000021220e7221 */ /* 0x000fe20000010000 */
[--C-:B------:R-:W-:Y:S01]  /*4bb0*/  IMAD.MOV.U32 R39, RZ, RZ, R151.reuse ;  /* 0x000000ffff277224 */ /* 0x100fe200078e0097 */
[----:B------:R-:W-:Y:S02]  /*4bc0*/  MUFU.EX2 R19, R19 ;  /* 0x0000001300137308 */ /* 0x000fe40000000800 */
[----:B------:R-:W-:Y:S01]  /*4bd0*/  FADD.FTZ R31, R81, R14 ;  /* 0x0000000e511f7221 */ /* 0x000fe20000010000 */
[--C-:B------:R-:W-:Y:S02]  /*4be0*/  IMAD.MOV.U32 R81, RZ, RZ, R151.reuse ;  /* 0x000000ffff517224 */ /* 0x100fe400078e0097 */
[----:B0-----:R-:W-:Y:S02]  /*4bf0*/  IMAD.MOV.U32 R37, RZ, RZ, R151 ;  /* 0x000000ffff257224 */ /* 0x001fe400078e0097 */
[----:B------:R-:W-:Y:S01]  /*4c00*/  FADD.FTZ R14, R36, R31 ;  /* 0x0000001f240e7221 */ /* 0x000fe20000010000 */
[--C-:B------:R-:W-:Y:S01]  /*4c10*/  IMAD.MOV.U32 R36, RZ, RZ, R151.reuse ;  /* 0x000000ffff247224 */ /* 0x100fe200078e0097 */
[----:B------:R0:W1:Y:S02]  /*4c20*/  MUFU.EX2 R38, R87 ;  /* 0x0000005700267308 */ /* 0x0000640000000800 */
[----:B------:R-:W-:Y:S01]  /*4c30*/  FADD.FTZ R31, R85, R14 ;  /* 0x0000000e551f7221 */ /* 0x000fe20000010000 */
[----:B------:R-:W-:-:S02]  /*4c40*/  IMAD.MOV.U32 R34, RZ, RZ, R151 ;  /* 0x000000ffff227224 */ /* 0x000fc400078e0097 */
[----:B------:R-:W-:-:S03]  /*4c50*/  IMAD.MOV.U32 R33, RZ, RZ, R151 ;  /* 0x000000ffff217224 */ /* 0x000fc600078e0097 */
[----:B------:R3:W2:Y:S01]  /*4c60*/  MUFU.EX2 R192, R25 ;  /* 0x0000001900c07308 */ /* 0x0006a20000000800 */
[----:B0-----:R-:W-:-:S07]  /*4c70*/  MOV R87, R151 ;  /* 0x0000009700577202 */ /* 0x001fce0000000f00 */
[----:B------:R-:W0:Y:S01]  /*4c80*/  MUFU.EX2 R89, R89 ;  /* 0x0000005900597308 */ /* 0x000e220000000800 */
[----:B---3--:R-:W-:Y:S01]  /*4c90*/  FADD.FTZ R25, R27, R0 ;  /* 0x000000001b197221 */ /* 0x008fe20000010000 */
[C---:B-1----:R-:W-:Y:S01]  /*4ca0*/  FADD.FTZ R14, R38.reuse, R31 ;  /* 0x0000001f260e7221 */ /* 0x042fe20000010000 */
[----:B------:R-:W-:Y:S01]  /*4cb0*/  F2FP.F16.F32.PACK_AB R193, R38, R85 ;  /* 0x0000005526c1723e */ /* 0x000fe200000000ff */
[----:B------:R-:W-:Y:S02]  /*4cc0*/  IMAD.MOV.U32 R85, RZ, RZ, R151 ;  /* 0x000000ffff557224 */ /* 0x000fe400078e0097 */
[C---:B------:R-:W-:Y:S01]  /*4cd0*/  FADD.FTZ R0, R198.reuse, R25 ;  /* 0x00000019c6007221 */ /* 0x040fe20000010000 */
[----:B------:R-:W-:Y:S01]  /*4ce0*/  F2FP.F16.F32.PACK_AB R198, R198, R27 ;  /* 0x0000001bc6c6723e */ /* 0x000fe200000000ff */
[----:B------:R-:W-:Y:S01]  /*4cf0*/  IMAD.MOV.U32 R27, RZ, RZ, R151 ;  /* 0x000000ffff1b7224 */ /* 0x000fe200078e0097 */
[----:B------:R-:W1:Y:S01]  /*4d00*/  MUFU.EX2 R21, R21 ;  /* 0x0000001500157308 */ /* 0x000e620000000800 */
[----:B------:R-:W-:Y:S01]  /*4d10*/  FADD.FTZ R25, R19, R0 ;  /* 0x0000000013197221 */ /* 0x000fe20000010000 */
[----:B------:R-:W-:-:S02]  /*4d20*/  MOV R38, R151 ;  /* 0x0000009700267202 */ /* 0x000fc40000000f00 */
[----:B------:R-:W-:Y:S01]  /*4d30*/  MOV R31, R151 ;  /* 0x00000097001f7202 */ /* 0x000fe20000000f00 */
[C---:B--2---:R-:W-:Y:S01]  /*4d40*/  FADD.FTZ R0, R192.reuse, R25 ;  /* 0x00000019c0007221 */ /* 0x044fe20000010000 */
[----:B------:R-:W-:Y:S01]  /*4d50*/  F2FP.F16.F32.PACK_AB R192, R192, R19 ;  /* 0x00000013c0c0723e */ /* 0x000fe200000000ff */
[--C-:B------:R-:W-:Y:S01]  /*4d60*/  IMAD.MOV.U32 R25, RZ, RZ, R151.reuse ;  /* 0x000000ffff197224 */ /* 0x100fe200078e0097 */
[----:B------:R-:W2:Y:S01]  /*4d70*/  MUFU.EX2 R8, R8 ;  /* 0x0000000800087308 */ /* 0x000ea20000000800 */
[----:B0-----:R-:W-:Y:S01]  /*4d80*/  FADD.FTZ R29, R89, R14 ;  /* 0x0000000e591d7221 */ /* 0x001fe20000010000 */
[C---:B------:R-:W-:Y:S01]  /*4d90*/  F2FP.F16.F32.PACK_AB R195, R40.reuse, R89 ;  /* 0x0000005928c3723e */ /* 0x040fe200000000ff */
[----:B------:R-:W-:Y:S02]  /*4da0*/  IMAD.MOV.U32 R89, RZ, RZ, R151 ;  /* 0x000000ffff597224 */ /* 0x000fe400078e0097 */
[----:B------:R-:W-:Y:S01]  /*4db0*/  FADD.FTZ R14, R40, R29 ;  /* 0x0000001d280e7221 */ /* 0x000fe20000010000 */
[----:B------:R-:W-:-:S02]  /*4dc0*/  IMAD.MOV.U32 R40, RZ, RZ, R151 ;  /* 0x000000ffff287224 */ /* 0x000fc400078e0097 */
[----:B------:R-:W-:Y:S02]  /*4dd0*/  IMAD.MOV.U32 R29, RZ, RZ, R151 ;  /* 0x000000ffff1d7224 */ /* 0x000fe400078e0097 */
[----:B-1----:R-:W-:Y:S01]  /*4de0*/  FADD.FTZ R15, R21, R0 ;  /* 0x00000000150f7221 */ /* 0x002fe20000010000 */
[----:B------:R-:W-:-:S03]  /*4df0*/  IMAD.MOV.U32 R0, RZ, RZ, 0x3f800000 ;  /* 0x3f800000ff007424 */ /* 0x000fc600078e00ff */
[C---:B--2---:R-:W-:Y:S01]  /*4e00*/  FADD.FTZ R15, R8.reuse, R15 ;  /* 0x0000000f080f7221 */ /* 0x044fe20000010000 */
[----:B------:R-:W-:Y:S01]  /*4e10*/  F2FP.F16.F32.PACK_AB R194, R8, R21 ;  /* 0x0000001508c2723e */ /* 0x000fe200000000ff */
[----:B------:R-:W-:Y:S01]  /*4e20*/  IMAD.MOV.U32 R8, RZ, RZ, RZ ;  /* 0x000000ffff087224 */ /* 0x000fe200078e00ff */
[----:B------:R-:W-:Y:S06]  /*4e30*/  @!P2 BRA `(.L_x_19) ;  /* 0x0000003c009ca947 */ /* 0x000fec0003800000 */
[----:B------:R-:W-:Y:S01]  /*4e40*/  UMOV UR6, URZ ;  /* 0x0000003f00067c82 */ /* 0x000fe20008000000 */
[----:B------:R-:W-:Y:S01]  /*4e50*/  IMAD.MOV.U32 R19, RZ, RZ, R6 ;  /* 0x000000ffff137224 */ /* 0x000fe200078e0006 */
[----:B------:R-:W-:Y:S01]  /*4e60*/  CS2R R150, SRZ ;  /* 0x0000000000967805 */ /* 0x000fe2000001ff00 */
[----:B------:R-:W-:Y:S01]  /*4e70*/  IMAD.MOV.U32 R21, RZ, RZ, R7 ;  /* 0x000000ffff157224 */ /* 0x000fe200078e0007 */
[----:B------:R-:W-:Y:S01]  /*4e80*/  CS2R R146, SRZ ;  /* 0x0000000000927805 */ /* 0x000fe2000001ff00 */
[----:B------:R-:W-:Y:S01]  /*4e90*/  IMAD.MOV.U32 R22, RZ, RZ, RZ ;  /* 0x000000ffff167224 */ /* 0x000fe200078e00ff */
[----:B------:R-:W-:Y:S01]  /*4ea0*/  CS2R R142, SRZ ;  /* 0x00000000008e7805 */ /* 0x000fe2000001ff00 */
[----:B------:R-:W-:Y:S01]  /*4eb0*/  IMAD.MOV.U32 R0, RZ, RZ, 0x3f800000 ;  /* 0x3f800000ff007424 */ /* 0x000fe200078e00ff */
[----:B------:R-:W-:Y:S01]  /*4ec0*/  CS2R R138, SRZ ;  /* 0x00000000008a7805 */ /* 0x000fe2000001ff00 */
[----:B------:R-:W-:Y:S01]  /*4ed0*/  IMAD.MOV.U32 R3, RZ, RZ, 0x3f800000 ;  /* 0x3f800000ff037424 */ /* 0x000fe200078e00ff */
        /* <DEDUP_REMOVED lines=60> */
[----:B------:R-:W-:-:S07]  /*52a0*/  IMAD.U32 R214, RZ, RZ, UR6 ;  /* 0x00000006ffd67e24 */ /* 0x000fce000f8e00ff */
.L_x_28:
[----:B------:R-:W-:-:S13]  /*52b0*/  R2UR UR6, R214 ;  /* 0x00000000d60672ca */ /* 0x000fda00000e0000 */
[----:B------:R-:W-:-:S04]  /*52c0*/  UIADD3 UR6, UR6, 0x1, URZ ;  /* 0x0000000106067890 */ /* 0x000fc8000fffe03f */
[----:B------:R-:W-:-:S04]  /*52d0*/  UISETP.NE.AND UP0, UPT, UR6, 0x2, UPT ;  /* 0x000000020600788c */ /* 0x000fc8000bf05270 */
[----:B------:R-:W-:Y:S02]  /*52e0*/  USEL UR7, URZ, 0x1, UP0 ;  /* 0x000000013f077887 */ /* 0x000fe40008000000 */
[----:B------:R-:W-:-:S04]  /*52f0*/  USEL UR6, UR6, URZ, UP0 ;  /* 0x0000003f06067287 */ /* 0x000fc80008000000 */
[----:B------:R-:W-:Y:S02]  /*5300*/  LOP3.LUT R8, R22, UR7, RZ, 0x3c, !PT ;  /* 0x0000000716087c12 */ /* 0x000fe4000f8e3cff */
[----:B------:R-:W-:Y:S01]  /*5310*/  MOV R9, UR6 ;  /* 0x0000000600097c02 */ /* 0x000fe20008000f00 */
[----:B------:R-:W-:Y:S06]  /*5320*/  @!P0 BRA `(.L_x_20) ;  /* 0x0000000000048947 */ /* 0x000fec0003800000 */
[----:B------:R-:W-:Y:S01]  /*5330*/  BPT.TRAP 0x1 ;  /* 0x000000040000795c */ /* 0x000fe20000300000 */
.L_x_20:
[----:B------:R-:W-:Y:S02]  /*5340*/  R2UR UR7, R16 ;  /* 0x00000000100772ca */ /* 0x000fe400000e0000 */
[----:B------:R-:W-:-:S11]  /*5350*/  SHF.L.U32 R2, R8, 0x1f, RZ ;  /* 0x0000001f08027819 */ /* 0x000fd600000006ff */
[----:B------:R-:W-:-:S06]  /*5360*/  ULEA UR6, UR6, UR7, 0x3 ;  /* 0x0000000706067291 */ /* 0x000fcc000f8e183f */
[----:B------:R-:W-:-:S03]  /*5370*/  IMAD.U32 R215, RZ, RZ, UR6 ;  /* 0x00000006ffd77e24 */ /* 0x000fc6000f8e00ff */
[----:B------:R0:W1:Y:S01]  /*5380*/  SYNCS.PHASECHK.TRANS64.TRYWAIT P2, [UR6+0x38830], R2 ;  /* 0x03883002ff0075a7 */ /* 0x0000620008040146 */
[----:B------:R-:W-:Y:S05]  /*5390*/  @!P0 BRA `(.L_x_21) ;  /* 0x0000000000048947 */ /* 0x000fea0003800000 */
[----:B------:R-:W-:Y:S01]  /*53a0*/  BPT.TRAP 0x1 ;  /* 0x000000040000795c */ /* 0x000fe20000300000 */
.L_x_21:
[----:B-1----:R-:W-:Y:S05]  /*53b0*/  @P2 BRA `(.L_x_22) ;  /* 0x00000000000c2947 */ /* 0x002fea0003800000 */
[----:B------:R-:W-:-:S13]  /*53c0*/  R2UR UR6, R215 ;  /* 0x00000000d70672ca */ /* 0x000fda00000e0000 */
[----:B------:R-:W1:Y:S02]  /*53d0*/  SYNCS.PHASECHK.TRANS64.TRYWAIT P2, [UR6+0x38830], R2 ;  /* 0x03883002ff0075a7 */ /* 0x000e640008040146 */
[----:B-1----:R-:W-:Y:S05]  /*53e0*/  @!P2 BRA `(.L_x_23) ;  /* 0x000000b800bca947 */ /* 0x002fea0003800000 */
.L_x_22:
[----:B------:R-:W-:Y:S01]  /*53f0*/  R2UR UR60, R9 ;  /* 0x00000000093c72ca */ /* 0x000fe200000e0000 */
[----:B------:R-:W-:Y:S01]  /*5400*/  WARPGROUP.ARRIVE ;  /* 0x00000000000079c5 */ /* 0x000fe20000000000 */
[C---:B------:R-:W-:Y:S01]  /*5410*/  R2UR UR56, R4.reuse ;  /* 0x00000000043872ca */ /* 0x040fe200000e0000 */
[----:B------:R-:W-:Y:S01]  /*5420*/  UMOV UR59, 0x40000040 ;  /* 0x40000040003b7882 */ /* 0x000fe20000000000 */
[C---:B------:R-:W-:Y:S01]  /*5430*/  R2UR UR57, R5.reuse ;  /* 0x00000000053972ca */ /* 0x040fe200000e0000 */
[----:B------:R-:W-:Y:S01]  /*5440*/  UMOV UR43, 0x40000040 ;  /* 0x40000040002b7882 */ /* 0x000fe20000000000 */
[----:B01----:R-:W-:Y:S01]  /*5450*/  MOV R2, UR41 ;  /* 0x0000002900027c02 */ /* 0x003fe20008000f00 */
[----:B------:R-:W-:Y:S01]  /*5460*/  UMOV UR47, 0x40000040 ;  /* 0x40000040002f7882 */ /* 0x000fe20000000000 */
[----:B------:R-:W-:Y:S01]  /*5470*/  MOV R6, UR40 ;  /* 0x0000002800067c02 */ /* 0x000fe20008000f00 */
[----:B------:R-:W-:Y:S01]  /*5480*/  UMOV UR51, 0x40000040 ;  /* 0x4000004000337882 */ /* 0x000fe20000000000 */
[C---:B------:R-:W-:Y:S01]  /*5490*/  R2UR UR40, R4.reuse ;  /* 0x00000000042872ca */ /* 0x040fe200000e0000 */
[----:B------:R-:W-:Y:S01]  /*54a0*/  UMOV UR55, 0x40000040 ;  /* 0x4000004000377882 */ /* 0x000fe20000000000 */
[C---:B------:R-:W-:Y:S01]  /*54b0*/  R2UR UR41, R5.reuse ;  /* 0x00000000052972ca */ /* 0x040fe200000e0000 */
[----:B------:R-:W-:Y:S01]  /*54c0*/  UIMAD UR60, UR60, 0xa00, UR61 ;  /* 0x00000a003c3c78a4 */ /* 0x000fe2000f8e023d */
[----:B------:R-:W-:Y:S01]  /*54d0*/  MOV R7, UR45 ;  /* 0x0000002d00077c02 */ /* 0x000fe20008000f00 */
[----:B------:R-:W-:Y:S01]  /*54e0*/  UMOV UR15, 0x40000040 ;  /* 0x40000040000f7882 */ /* 0x000fe20000000000 */
[----:B------:R-:W-:Y:S01]  /*54f0*/  MOV R23, UR44 ;  /* 0x0000002c00177c02 */ /* 0x000fe20008000f00 */
[----:B------:R-:W-:Y:S01]  /*5500*/  UIADD3 UR6, UR60, 0x80, URZ ;  /* 0x000000803c067890 */ /* 0x000fe2000fffe03f */
[C---:B------:R-:W-:Y:S01]  /*5510*/  R2UR UR44, R4.reuse ;  /* 0x00000000042c72ca */ /* 0x040fe200000e0000 */
[----:B------:R-:W-:Y:S01]  /*5520*/  UIADD3 UR7, UR60, 0x100, URZ ;  /* 0x000001003c077890 */ /* 0x000fe2000fffe03f */
[C---:B------:R-:W-:Y:S01]  /*5530*/  R2UR UR45, R5.reuse ;  /* 0x00000000052d72ca */ /* 0x040fe200000e0000 */
[----:B------:R-:W-:Y:S01]  /*5540*/  UMOV UR58, UR60 ;  /* 0x0000003c003a7c82 */ /* 0x000fe20008000000 */
[----:B------:R-:W-:Y:S01]  /*5550*/  MOV R152, UR49 ;  /* 0x0000003100987c02 */ /* 0x000fe20008000f00 */
[----:B------:R-:W-:Y:S01]  /*5560*/  HGMMA.64x16x16.F32 R184, gdesc[UR56], RZ, !UPT, gsb0 ;  /* 0x0020000038b879f0 */ /* 0x000fe2000c0008ff */
[----:B------:R-:W-:Y:S01]  /*5570*/  UMOV UR42, UR6 ;  /* 0x00000006002a7c82 */ /* 0x000fe20008000000 */
[----:B------:R-:W-:Y:S01]  /*5580*/  MOV R153, UR48 ;  /* 0x0000003000997c02 */ /* 0x000fe20008000f00 */
[----:B------:R-:W-:Y:S01]  /*5590*/  UMOV UR46, UR7 ;  /* 0x00000007002e7c82 */ /* 0x000fe20008000000 */
[C---:B------:R-:W-:Y:S01]  /*55a0*/  R2UR UR48, R4.reuse ;  /* 0x00000000043072ca */ /* 0x040fe200000e0000 */
[----:B------:R-:W-:Y:S01]  /*55b0*/  UIADD3 UR6, UR60, 0x180, URZ ;  /* 0x000001803c067890 */ /* 0x000fe2000fffe03f */
[C---:B------:R-:W-:Y:S01]  /*55c0*/  R2UR UR49, R5.reuse ;  /* 0x00000000053172ca */ /* 0x040fe200000e0000 */
[----:B------:R-:W-:Y:S01]  /*55d0*/  UIADD3 UR58, UR60, 0x200, URZ ;  /* 0x000002003c3a7890 */ /* 0x000fe2000fffe03f */
[----:B------:R-:W-:Y:S01]  /*55e0*/  R2UR UR56, R4 ;  /* 0x00000000043872ca */ /* 0x000fe200000e0000 */
[----:B------:R-:W-:Y:S01]  /*55f0*/  UMOV UR59, 0x40000040 ;  /* 0x40000040003b7882 */ /* 0x000fe20000000000 */
[----:B------:R-:W-:Y:S01]  /*5600*/  R2UR UR57, R5 ;  /* 0x00000000053972ca */ /* 0x000fe200000e0000 */
[----:B------:R-:W-:Y:S01]  /*5610*/  UIADD3 UR7, UR60, 0x182, URZ ;  /* 0x000001823c077890 */ /* 0x000fe2000fffe03f */
[----:B------:R-:W-:Y:S01]  /*5620*/  MOV R212, UR53 ;  /* 0x0000003500d47c02 */ /* 0x000fe20008000f00 */
[----:B------:R-:W-:Y:S01]  /*5630*/  UMOV UR50, UR6 ;  /* 0x0000000600327c82 */ /* 0x000fe20008000000 */
[----:B------:R-:W-:Y:S01]  /*5640*/  MOV R213, UR52 ;  /* 0x0000003400d57c02 */ /* 0x000fe20008000f00 */
[----:B------:R-:W-:Y:S01]  /*5650*/  UIADD3 UR6, UR60, 0x2, URZ ;  /* 0x000000023c067890 */ /* 0x000fe2000fffe03f */
[----:B------:R-:W-:Y:S01]  /*5660*/  R2UR UR52, R12 ;  /* 0x000000000c3472ca */ /* 0x000fe200000e0000 */
[----:B------:R-:W-:Y:S01]  /*5670*/  UIADD3 UR14, UR60, 0x280, URZ ;  /* 0x000002803c0e7890 */ /* 0x000fe2000fffe03f */
[----:B------:R-:W-:Y:S01]  /*5680*/  R2UR UR53, R13 ;  /* 0x000000000d3572ca */ /* 0x000fe200000e0000 */
[----:B------:R-:W-:Y:S01]  /*5690*/  UIADD3 UR18, UR60, 0x282, URZ ;  /* 0x000002823c127890 */ /* 0x000fe2000fffe03f */
[-C--:B------:R-:W-:Y:S01]  /*56a0*/  FMUL.FTZ R24, R24, R3.reuse ;  /* 0x0000000318187220 */ /* 0x080fe20000410000 */
[----:B------:R-:W-:Y:S01]  /*56b0*/  UMOV UR19, 0x40000040 ;  /* 0x4000004000137882 */ /* 0x000fe20000000000 */
[----:B------:R-:W-:Y:S01]  /*56c0*/  UMOV UR54, UR6 ;  /* 0x0000000600367c82 */ /* 0x000fe20008000000 */
[----:B------:R-:W-:Y:S01]  /*56d0*/  UIADD3 UR6, UR60, 0x102, URZ ;  /* 0x000001023c067890 */ /* 0x000fe2000fffe03f */
[-C--:B------:R-:W-:Y:S01]  /*56e0*/  FMUL.FTZ R25, R25, R3.reuse ;  /* 0x0000000319197220 */ /* 0x080fe20000410000 */
[----:B------:R-:W-:Y:S01]  /*56f0*/  UIADD3 UR22, UR60, 0x284, URZ ;  /* 0x000002843c167890 */ /* 0x000fe2000fffe03f */
[-C--:B------:R-:W-:Y:S01]  /*5700*/  FMUL.FTZ R28, R28, R3.reuse ;  /* 0x000000031c1c7220 */ /* 0x080fe20000410000 */
[----:B------:R-:W-:Y:S01]  /*5710*/  UMOV UR23, 0x40000040 ;  /* 0x4000004000177882 */ /* 0x000fe20000000000 */
[----:B------:R-:W-:Y:S01]  /*5720*/  UIADD3 UR26, UR60, 0x286, URZ ;  /* 0x000002863c1a7890 */ /* 0x000fe2000fffe03f */
[-C--:B------:R-:W-:Y:S01]  /*5730*/  FMUL.FTZ R29, R29, R3.reuse ;  /* 0x000000031d1d7220 */ /* 0x080fe20000410000 */
[----:B------:R-:W-:Y:S01]  /*5740*/  UMOV UR10, UR52 ;  /* 0x00000034000a7c82 */ /* 0x000fe20008000000 */
[----:B------:R-:W-:Y:S01]  /*5750*/  UMOV UR11, UR53 ;  /* 0x00000035000b7c82 */ /* 0x000fe20008000000 */
[----:B------:R-:W-:Y:S01]  /*5760*/  UMOV UR27, 0x40000040 ;  /* 0x40000040001b7882 */ /* 0x000fe20000000000 */
[----:B------:R-:W-:Y:S01]  /*5770*/  UIADD3 UR30, UR60, 0x500, URZ ;  /* 0x000005003c1e7890 */ /* 0x000fe2000fffe03f */
[-C--:B------:R-:W-:Y:S01]  /*5780*/  FMUL.FTZ R32, R32, R3.reuse ;  /* 0x0000000320207220 */ /* 0x080fe20000410000 */
[----:B------:R-:W-:Y:S01]  /*5790*/  UMOV UR31, 0x40000040 ;  /* 0x40000040001f7882 */ /* 0x000fe20000000000 */
[----:B------:R-:W-:Y:S01]  /*57a0*/  UIADD3 UR34, UR60, 0x502, URZ ;  /* 0x000005023c227890 */ /* 0x000fe2000fffe03f */
[-C--:B------:R-:W-:Y:S01]  /*57b0*/  FMUL.FTZ R33, R33, R3.reuse ;  /* 0x0000000321217220 */ /* 0x080fe20000410000 */
[----:B------:R-:W-:Y:S01]  /*57c0*/  UMOV UR35, 0x40000040 ;  /* 0x4000004000237882 */ /* 0x000fe20000000000 */
[----:B------:R-:W-:Y:S01]  /*57d0*/  UIADD3 UR38, UR60, 0x504, URZ ;  /* 0x000005043c267890 */ /* 0x000fe2000fffe03f */
[-C--:B------:R-:W-:Y:S01]  /*57e0*/  FMUL.FTZ R36, R36, R3.reuse ;  /* 0x0000000324247220 */ /* 0x080fe20000410000 */
[----:B------:R-:W-:Y:S01]  /*57f0*/  UMOV UR39, 0x40000040 ;  /* 0x4000004000277882 */ /* 0x000fe20000000000 */
[-C--:B------:R-:W-:Y:S01]  /*5800*/  FMUL.FTZ R37, R37, R3.reuse ;  /* 0x0000000325257220 */ /* 0x080fe20000410000 */
        /* <DEDUP_REMOVED lines=8> */
[----:B------:R-:W-:Y:S01]  /*5890*/  FMUL.FTZ R56, R56, R3 ;  /* 0x0000000338387220 */ /* 0x000fe20000410000 */
[----:B------:R-:W-:-:S02]  /*58a0*/  WARPGROUP.DEPBAR.LE gsb0, 0x0 ;  /* 0x00008000000079c5 */ /* 0x000fc40000010000 */
[----:B------:R-:W-:Y:S01]  /*58b0*/  WARPGROUP.ARRIVE ;  /* 0x00000000000079c5 */ /* 0x000fe20000000000 */
[-C--:B------:R-:W-:Y:S01]  /*58c0*/  FMUL.FTZ R57, R57, R3.reuse ;  /* 0x0000000339397220 */ /* 0x080fe20000410000 */
[-C--:B------:R-:W-:Y:S01]  /*58d0*/  FMUL.FTZ R60, R60, R3.reuse ;  /* 0x000000033c3c7220 */ /* 0x080fe20000410000 */
[-C--:B------:R-:W-:Y:S01]  /*58e0*/  FMUL.FTZ R61, R61, R3.reuse ;  /* 0x000000033d3d7220 */ /* 0x080fe20000410000 */
[-C--:B------:R-:W-:Y:S01]  /*58f0*/  FMUL.FTZ R64, R64, R3.reuse ;  /* 0x0000000340407220 */ /* 0x080fe20000410000 */
[-C--:B------:R-:W-:Y:S01]  /*5900*/  FMUL.FTZ R65, R65, R3.reuse ;  /* 0x0000000341417220 */ /* 0x080fe20000410000 */
[----:B------:R-:W-:Y:S01]  /*5910*/  HGMMA.64x16x16.F32 R176, gdesc[UR40], RZ, !UPT, gsb0 ;  /* 0x0020000028b079f0 */ /* 0x000fe2000c0008ff */
[----:B------:R-:W-:Y:S01]  /*5920*/  R2UR UR41, R2 ;  /* 0x00000000022972ca */ /* 0x000fe200000e0000 */
[----:B------:R-:W-:Y:S01]  /*5930*/  UIADD3 UR42, UR60, 0x506, URZ ;  /* 0x000005063c2a7890 */ /* 0x000fe2000fffe03f */
[----:B------:R-:W-:Y:S01]  /*5940*/  R2UR UR40, R6 ;  /* 0x00000000062872ca */ /* 0x000fe200000e0000 */
[----:B------:R-:W-:Y:S01]  /*5950*/  UMOV UR43, 0x40000040 ;  /* 0x40000040002b7882 */ /* 0x000fe20000000000 */
[----:B------:R-:W-:Y:S01]  /*5960*/  MOV R2, UR9 ;  /* 0x0000000900027c02 */ /* 0x000fe20008000f00 */
[-C--:B------:R-:W-:Y:S01]  /*5970*/  FMUL.FTZ R68, R68, R3.reuse ;  /* 0x0000000344447220 */ /* 0x080fe20000410000 */
[----:B------:R-:W-:Y:S01]  /*5980*/  MOV R6, UR8 ;  /* 0x0000000800067c02 */ /* 0x000fe20008000f00 */
        /* <DEDUP_REMOVED lines=118> */
[----:B------:R-:W-:Y:S01]  /*60f0*/  FMUL.FTZ R151, R151, R0 ;  /* 0x0000000097977220 */ /* 0x000fe20000410000 */
[----:B------:R-:W-:-:S02]  /*6100*/  WARPGROUP.DEPBAR.LE gsb0, 0x0 ;  /* 0x00008000000079c5 */ /* 0x000fc40000010000 */
[----:B------:R-:W-:-:S06]  /*6110*/  WARPGROUP.ARRIVE ;  /* 0x00000000000079c5 */ /* 0x000fcc0000000000 */
[----:B------:R-:W-:Y:S01]  /*6120*/  HGMMA.64x16x16.F32 R152, gdesc[UR56], RZ, !UPT, gsb0 ;  /* 0x00200000389879f0 */ /* 0x000fe2000c0008ff */
[----:B------:R-:W-:Y:S01]  /*6130*/  UIADD3 UR58, UR60, 0x82, URZ ;  /* 0x000000823c3a7890 */ /* 0x000fe2000fffe03f */
[----:B------:R-:W-:Y:S01]  /*6140*/  UMOV UR56, UR10 ;  /* 0x0000000a00387c82 */ /* 0x000fe20008000000 */
[----:B------:R-:W-:Y:S01]  /*6150*/  UMOV UR57, UR11 ;  /* 0x0000000b00397c82 */ /* 0x000fe20008000000 */
[----:B------:R-:W-:Y:S01]  /*6160*/  UMOV UR59, 0x40000040 ;  /* 0x40000040003b7882 */ /* 0x000fe20000000000 */
[----:B------:R-:W-:Y:S02]  /*6170*/  WARPGROUP.DEPBAR.LE gsb0, 0x0 ;  /* 0x00008000000079c5 */ /* 0x000fe40000010000 */
[----:B------:R-:W-:-:S06]  /*6180*/  WARPGROUP.ARRIVE ;  /* 0x00000000000079c5 */ /* 0x000fcc0000000000 */
[----:B------:R-:W-:Y:S01]  /*6190*/  HGMMA.64x16x16.F32 R184, gdesc[UR52], R184, gsb0 ;  /* 0x0020000034b879f0 */ /* 0x000fe200080008b8 */
[----:B------:R-:W-:Y:S01]  /*61a0*/  R2UR UR53, R212 ;  /* 0x00000000d43572ca */ /* 0x000fe200000e0000 */
[----:B------:R-:W-:Y:S01]  /*61b0*/  UIADD3 UR54, UR60, 0x784, URZ ;  /* 0x000007843c367890 */ /* 0x000fe2000fffe03f */
[----:B------:R-:W-:Y:S01]  /*61c0*/  R2UR UR52, R213 ;  /* 0x00000000d53472ca */ /* 0x000fe200000e0000 */
        /* <DEDUP_REMOVED lines=13> */
[----:B------:R-:W-:Y:S01]  /*62a0*/  UMOV UR57, UR11 ;  /* 0x0000000b00397c82 */ /* 0x000fe20008000000 */
[----:B------:R-:W-:Y:S01]  /*62b0*/  UMOV UR58, UR7 ;  /* 0x00000007003a7c82 */ /* 0x000fe20008000000 */
[----:B------:R-:W-:Y:S01]  /*62c0*/  UMOV UR59, 0x40000040 ;  /* 0x40000040003b7882 */ /* 0x000fe20000000000 */
        /* <DEDUP_REMOVED lines=8> */
[----:B------:R-:W-:Y:S02]  /*6350*/  UIADD3 UR6, UR60, 0x4, URZ ;  /* 0x000000043c067890 */ /* 0x000fe4000fffe03f */
[----:B------:R-:W-:Y:S02]  /*6360*/  UIADD3 UR10, UR60, 0x84, URZ ;  /* 0x000000843c0a7890 */ /* 0x000fe4000fffe03f */
[----:B------:R-:W-:Y:S01]  /*6370*/  UIADD3 UR11, UR60, 0x104, URZ ;  /* 0x000001043c0b7890 */ /* 0x000fe2000fffe03f */
[----:B------:R-:W-:-:S02]  /*6380*/  WARPGROUP.DEPBAR.LE gsb0, 0x0 ;  /* 0x00008000000079c5 */ /* 0x000fc40000010000 */
        /* <DEDUP_REMOVED lines=27> */
[----:B------:R-:W-:Y:S01]  /*6540*/  UMOV UR11, 0x40000040 ;  /* 0x40000040000b7882 */ /* 0x000fe20000000000 */
[----:B------:R-:W-:Y:S02]  /*6550*/  WARPGROUP.DEPBAR.LE gsb0, 0x0 ;  /* 0x00008000000079c5 */ /* 0x000fe40000010000 */
[----:B------:R-:W-:-:S06]  /*6560*/  WARPGROUP.ARRIVE ;  /* 0x00000000000079c5 */ /* 0x000fcc0000000000 */
[----:B------:R-:W-:Y:S01]  /*6570*/  HGMMA.64x16x16.F32 R152, gdesc[UR4], R152, gsb0 ;  /* 0x00200000049879f0 */ /* 0x000fe20008000898 */
[----:B------:R-:W-:Y:S02]  /*6580*/  UIADD3 UR6, UR60, 0x86, URZ ;  /* 0x000000863c067890 */ /* 0x000fe4000fffe03f */
        /* <DEDUP_REMOVED lines=28> */
[----:B------:R-:W-:Y:S01]  /*6750*/  R2UR UR8, R10 ;  /* 0x000000000a0872ca */ /* 0x000fe200000e0000 */
[----:B------:R-:W-:Y:S01]  /*6760*/  UMOV UR11, 0x40000040 ;  /* 0x40000040000b7882 */ /* 0x000fe20000000000 */
[----:B------:R-:W-:Y:S01]  /*6770*/  R2UR UR9, R11 ;  /* 0x000000000b0972ca */ /* 0x000fe200000e0000 */
        /* <DEDUP_REMOVED lines=287> */
[----:B------:R-:W-:-:S07]  /*7970*/  UIADD3 UR6, UR60, 0x786, URZ ;  /* 0x000007863c067890 */ /* 0x000fce000fffe03f */
[----:B------:R-:W-:Y:S01]  /*7980*/  UMOV UR10, UR6 ;  /* 0x00000006000a7c82 */ /* 0x000fe20008000000 */
[----:B------:R-:W-:Y:S01]  /*7990*/  UIADD3 UR6, UR60, 0x886, URZ ;  /* 0x000008863c067890 */ /* 0x000fe2000fffe03f */
[----:B------:R-:W-:Y:S02]  /*79a0*/  WARPGROUP.DEPBAR.LE gsb0, 0x0 ;  /* 0x00008000000079c5 */ /* 0x000fe40000010000 */
[----:B------:R-:W-:-:S06]  /*79b0*/  WARPGROUP.ARRIVE ;  /* 0x00000000000079c5 */ /* 0x000fcc0000000000 */
[----:B------:R-:W-:Y:S01]  /*79c0*/  HGMMA.64x16x16.F32 R160, gdesc[UR52], R160, gsb0 ;  /* 0x0020000034a079f0 */ /* 0x000fe200080008a0 */
[----:B------:R-:W-:Y:S01]  /*79d0*/  UMOV UR54, UR7 ;  /* 0x0000000700367c82 */ /* 0x000fe20008000000 */
[----:B------:R-:W-:Y:S01]  /*79e0*/  UMOV UR55, 0x40000040 ;  /* 0x4000004000377882 */ /* 0x000fe20000000000 */
[----:B------:R-:W-:Y:S02]  /*79f0*/  UIADD3 UR7, UR60, 0x906, URZ ;  /* 0x000009063c077890 */ /* 0x000fe4000fffe03f */
        /* <DEDUP_REMOVED lines=8> */
[----:B------:R-:W-:Y:S01]  /*7a80*/  UMOV UR11, UR9 ;  /* 0x00000009000b7c82 */ /* 0x000fe20008000000 */
[----:B------:R-:W-:Y:S01]  /*7a90*/  UMOV UR56, UR10 ;  /* 0x0000000a00387c82 */ /* 0x000fe20008000000 */
[----:B------:R-:W-:Y:S01]  /*7aa0*/  UMOV UR57, UR11 ;  /* 0x0000000b00397c82 */ /* 0x000fe20008000000 */
[----:B------:R-:W-:Y:S02]  /*7ab0*/  R2UR UR9, R2 ;  /* 0x00000000020972ca */ /* 0x000fe400000e0000 */
[----:B------:R-:W-:Y:S01]  /*7ac0*/  R2UR UR8, R6 ;  /* 0x00000000060872ca */ /* 0x000fe200000e0000 */
[----:B------:R-:W-:Y:S02]  /*7ad0*/  WARPGROUP.DEPBAR.LE gsb0, 0x0 ;  /* 0x00008000000079c5 */ /* 0x000fe40000010000 */
[----:B------:R-:W-:-:S06]  /*7ae0*/  WARPGROUP.ARRIVE ;  /* 0x00000000000079c5 */ /* 0x000fcc0000000000 */
[----:B------:R-:W-:Y:S01]  /*7af0*/  HGMMA.64x16x16.F32 R176, gdesc[UR56], R176, gsb0 ;  /* 0x0020000038b079f0 */ /* 0x000fe200080008b0 */
[----:B------:R-:W-:Y:S01]  /*7b00*/  UMOV UR56, UR10 ;  /* 0x0000000a00387c82 */ /* 0x000fe20008000000 */
        /* <DEDUP_REMOVED lines=19> */
[----:B------:R-:W-:Y:S03]  /*7c40*/  HGMMA.64x16x16.F32 R152, gdesc[UR56], R152, gsb0 ;  /* 0x00200000389879f0 */ /* 0x000fe60008000898 */
[----:B------:R-:W-:Y:S02]  /*7c50*/  WARPGROUP.DEPBAR.LE gsb0, 0x0 ;  /* 0x00008000000079c5 */ /* 0x000fe40000010000 */
[----:B------:R-:W-:Y:S05]  /*7c60*/  @!P0 BRA `(.L_x_24) ;  /* 0x0000000000048947 */ /* 0x000fea0003800000 */
[----:B------:R-:W-:Y:S01]  /*7c70*/  BPT.TRAP 0x1 ;  /* 0x000000040000795c */ /* 0x000fe20000300000 */
.L_x_24:
[----:B------:R-:W-:Y:S02]  /*7c80*/  R2UR UR7, R16 ;  /* 0x00000000100772ca */ /* 0x000fe400000e0000 */
[----:B------:R-:W-:Y:S02]  /*7c90*/  R2UR UR6, R214 ;  /* 0x00000000d60672ca */ /* 0x000fe400000e0000 */
[----:B------:R-:W-:-:S11]  /*7ca0*/  SHF.L.U32 R0, R22, 0x1f, RZ ;  /* 0x0000001f16007819 */ /* 0x000fd600000006ff */
[----:B------:R-:W-:-:S09]  /*7cb0*/  ULEA UR7, UR6, UR7, 0x3 ;  /* 0x0000000706077291 */ /* 0x000fd2000f8e183f */
[----:B------:R0:W1:Y:S01]  /*7cc0*/  SYNCS.PHASECHK.TRANS64.TRYWAIT P2, [UR7+0x38850], R0 ;  /* 0x03885000ff0075a7 */ /* 0x0000620008040147 */
[----:B------:R-:W-:Y:S05]  /*7cd0*/  @!P0 BRA `(.L_x_25) ;  /* 0x0000000000048947 */ /* 0x000fea0003800000 */
[----:B------:R-:W-:Y:S01]  /*7ce0*/  BPT.TRAP 0x1 ;  /* 0x000000040000795c */ /* 0x000fe20000300000 */
.L_x_25:
[----:B-1----:R-:W-:Y:S05]  /*7cf0*/  @P2 BRA `(.L_x_26) ;  /* 0x0000000000082947 */ /* 0x002fea0003800000 */
[----:B------:R-:W1:Y:S02]  /*7d00*/  SYNCS.PHASECHK.TRANS64.TRYWAIT P2, [UR7+0x38850], R0 ;  /* 0x03885000ff0075a7 */ /* 0x000e640008040147 */
[----:B-1----:R-:W-:Y:S05]  /*7d10*/  @!P2 BRA `(.L_x_27) ;  /* 0x00000090008ca947 */ /* 0x002fea0003800000 */
.L_x_26:
[----:B------:R-:W-:Y:S01]  /*7d20*/  R2UR UR6, R16 ;  /* 0x00000000100672ca */ /* 0x000fe200000e0000 */
[----:B------:R-:W-:Y:S01]  /*7d30*/  WARPGROUP.ARRIVE ;  /* 0x00000000000079c5 */ /* 0x000fe20000000000 */
[----:B------:R-:W-:Y:S01]  /*7d40*/  R2UR UR10, R214 ;  /* 0x00000000d60a72ca */ /* 0x000fe200000e0000 */
[----:B------:R-:W-:Y:S01]  /*7d50*/  UMOV UR11, 0x40000040 ;  /* 0x40000040000b7882 */ /* 0x000fe20000000000 */
[----:B01----:R-:W-:Y:S01]  /*7d60*/  FMNMX.FTZ R0, R184, R21, !PT ;  /* 0x00000015b8007209 */ /* 0x003fe20007810000 */
[----:B------:R-:W0:Y:S01]  /*7d70*/  LDC R2, c[0x0][0x988] ;  /* 0x00026200ff027b82 */ /* 0x000e220000000800 */
[----:B------:R-:W-:Y:S02]  /*7d80*/  R2UR UR14, R215 ;  /* 0x00000000d70e72ca */ /* 0x000fe400000e0000 */
[----:B------:R-:W-:Y:S02]  /*7d90*/  FMNMX.FTZ R3, R185, R0, !PT ;  /* 0x00000000b9037209 */ /* 0x000fe40007810000 */
[C---:B------:R-:W-:Y:S01]  /*7da0*/  ISETP.GT.AND P2, PT, R20.reuse, R17, PT ;  /* 0x000000111400720c */ /* 0x040fe20003f44270 */
[----:B------:R-:W-:Y:S01]  /*7db0*/  VIADD R20, R20, 0xffffffff ;  /* 0xffffffff14147836 */ /* 0x000fe20000000000 */
[----:B------:R-:W-:Y:S01]  /*7dc0*/  FMNMX.FTZ R0, R188, R3, !PT ;  /* 0x00000003bc007209 */ /* 0x000fe20007810000 */
[----:B------:R-:W-:-:S03]  /*7dd0*/  UIADD3 UR6, UR6, 0x400, URZ ;  /* 0x0000040006067890 */ /* 0x000fc6000fffe03f */
[----:B------:R-:W-:Y:S01]  /*7de0*/  FMNMX.FTZ R3, R189, R0, !PT ;  /* 0x00000000bd037209 */ /* 0x000fe20007810000 */
[----:B------:R-:W-:-:S03]  /*7df0*/  USHF.R.U32.HI UR6, URZ, 0x4, UR6 ;  /* 0x000000043f067899 */ /* 0x000fc60008011606 */
[----:B------:R-:W-:Y:S01]  /*7e00*/  FMNMX.FTZ R0, R176, R3, !PT ;  /* 0x00000003b0007209 */ /* 0x000fe20007810000 */
[----:B------:R-:W-:-:S03]  /*7e10*/  ULOP3.LUT UR6, UR6, 0x3fff, URZ, 0xc0, !UPT ;  /* 0x00003fff06067892 */ /* 0x000fc6000f8ec03f */
[----:B------:R-:W-:Y:S01]  /*7e20*/  FMNMX.FTZ R3, R177, R0, !PT ;  /* 0x00000000b1037209 */ /* 0x000fe20007810000 */
[----:B------:R-:W-:-:S03]  /*7e30*/  ULOP3.LUT UR6, UR6, 0x2800000, URZ, 0xfc, !UPT ;  /* 0x0280000006067892 */ /* 0x000fc6000f8efc3f */
[----:B------:R-:W-:Y:S01]  /*7e40*/  FMNMX.FTZ R0, R180, R3, !PT ;  /* 0x00000003b4007209 */ /* 0x000fe20007810000 */
[----:B------:R-:W-:-:S03]  /*7e50*/  UIMAD UR6, UR10, 0xa00, UR6 ;  /* 0x00000a000a0678a4 */ /* 0x000fc6000f8e0206 */
[----:B------:R-:W-:-:S04]  /*7e60*/  FMNMX.FTZ R3, R181, R0, !PT ;  /* 0x00000000b5037209 */ /* 0x000fc80007810000 */
[----:B------:R-:W-:Y:S01]  /*7e70*/  UMOV UR10, UR6 ;  /* 0x00000006000a7c82 */ /* 0x000fe20008000000 */
[----:B------:R-:W-:Y:S01]  /*7e80*/  FMNMX.FTZ R0, R168, R3, !PT ;  /* 0x00000003a8007209 */ /* 0x000fe20007810000 */
[----:B------:R-:W-:Y:S01]  /*7e90*/  HGMMA.64x256x16.F32 R24, R208, gdesc[UR8].tnspB, R24, gsb0 ;  /* 0x43e00008d0187df0 */ /* 0x000fe20008000818 */
[----:B------:R-:W-:Y:S01]  /*7ea0*/  UIADD3 UR10, UR6, 0x80, URZ ;  /* 0x00000080060a7890 */ /* 0x000fe2000fffe03f */
[----:B------:R-:W-:Y:S01]  /*7eb0*/  UMOV UR11, 0x40000040 ;  /* 0x40000040000b7882 */ /* 0x000fe20000000000 */
[----:B------:R-:W-:-:S04]  /*7ec0*/  FMNMX.FTZ R3, R169, R0, !PT ;  /* 0x00000000a9037209 */ /* 0x000fc80007810000 */
        /* <DEDUP_REMOVED lines=9> */
[----:B------:R-:W-:Y:S02]  /*7f60*/  FMNMX.FTZ R6, R157, R0, !PT ;  /* 0x000000009d067209 */ /* 0x000fe40007810000 */
[----:B------:R-:W-:-:S03]  /*7f70*/  FMNMX.FTZ R0, R186, R19, !PT ;  /* 0x00000013ba007209 */ /* 0x000fc60007810000 */
[----:B------:R-:W1:Y:S02]  /*7f80*/  SHFL.BFLY PT, R3, R6, 0x2, 0x1f ;  /* 0x0c401f0006037f89 */ /* 0x000e6400000e0000 */
[----:B-1----:R-:W-:Y:S02]  /*7f90*/  FMNMX.FTZ R22, R6, R3, !PT ;  /* 0x0000000306167209 */ /* 0x002fe40007810000 */
[----:B------:R-:W-:-:S03]  /*7fa0*/  FMNMX.FTZ R3, R187, R0, !PT ;  /* 0x00000000bb037209 */ /* 0x000fc60007810000 */
[----:B------:R-:W1:Y:S01]  /*7fb0*/  SHFL.BFLY PT, R7, R22, 0x1, 0x1f ;  /* 0x0c201f0016077f89 */ /* 0x000e6200000e0000 */
[----:B------:R-:W-:Y:S02]  /*7fc0*/  FMNMX.FTZ R0, R190, R3, !PT ;  /* 0x00000003be007209 */ /* 0x000fe40007810000 */
[----:B-1----:R-:W-:-:S05]  /*7fd0*/  FMNMX.FTZ R7, R22, R7, !PT ;  /* 0x0000000716077209 */ /* 0x002fca0007810000 */
[----:B------:R-:W-:-:S04]  /*7fe0*/  FADD.FTZ R21, -R7, R21 ;  /* 0x0000001507157221 */ /* 0x000fc80000010100 */
[----:B0-----:R-:W-:Y:S01]  /*7ff0*/  FMUL.FTZ R6, R21, R2 ;  /* 0x0000000215067220 */ /* 0x001fe20000410000 */
[----:B------:R-:W-:-:S03]  /*8000*/  FMNMX.FTZ R21, R191, R0, !PT ;  /* 0x00000000bf157209 */ /* 0x000fc60007810000 */
[----:B------:R-:W-:Y:S01]  /*8010*/  MUFU.EX2 R3, R6 ;  /* 0x0000000600037308 */ /* 0x000fe20000000800 */
[----:B------:R-:W-:-:S04]  /*8020*/  FMNMX.FTZ R0, R178, R21, !PT ;  /* 0x00000015b2007209 */ /* 0x000fc80007810000 */
[----:B------:R-:W-:-:S04]  /*8030*/  FMNMX.FTZ R21, R179, R0, !PT ;  /* 0x00000000b3157209 */ /* 0x000fc80007810000 */
[----:B------:R-:W-:-:S04]  /*8040*/  FMNMX.FTZ R0, R182, R21, !PT ;  /* 0x00000015b6007209 */ /* 0x000fc80007810000 */
[----:B------:R-:W-:-:S04]  /*8050*/  FMNMX.FTZ R23, R183, R0, !PT ;  /* 0x00000000b7177209 */ /* 0x000fc80007810000 */
[----:B------:R-:W-:-:S04]  /*8060*/  FMNMX.FTZ R0, R170, R23, !PT ;  /* 0x00000017aa007209 */ /* 0x000fc80007810000 */
[----:B------:R-:W-:-:S04]  /*8070*/  FMNMX.FTZ R23, R171, R0, !PT ;  /* 0x00000000ab177209 */ /* 0x000fc80007810000 */
[----:B------:R-:W-:Y:S01]  /*8080*/  FMNMX.FTZ R0, R174, R23, !PT ;  /* 0x00000017ae007209 */ /* 0x000fe20007810000 */
[----:B------:R-:W-:Y:S02]  /*8090*/  WARPGROUP.DEPBAR.LE gsb0, 0x0 ;  /* 0x00008000000079c5 */ /* 0x000fe40000010000 */
[----:B------:R-:W-:-:S06]  /*80a0*/  WARPGROUP.ARRIVE ;  /* 0x00000000000079c5 */ /* 0x000fcc0000000000 */
[----:B------:R-:W-:Y:S01]  /*80b0*/  HGMMA.64x256x16.F32 R24, R204, gdesc[UR8].tnspB, R24, gsb0 ;  /* 0x43e00008cc187df0 */ /* 0x000fe20008000818 */
[----:B------:R-:W-:Y:S01]  /*80c0*/  UIADD3 UR10, UR6, 0x100, URZ ;  /* 0x00000100060a7890 */ /* 0x000fe2000fffe03f */
[----:B------:R-:W-:Y:S01]  /*80d0*/  UMOV UR11, 0x40000040 ;  /* 0x40000040000b7882 */ /* 0x000fe20000000000 */
[----:B------:R-:W-:Y:S02]  /*80e0*/  WARPGROUP.DEPBAR.LE gsb0, 0x0 ;  /* 0x00008000000079c5 */ /* 0x000fe40000010000 */
[----:B------:R-:W-:-:S15]  /*80f0*/  WARPGROUP.ARRIVE ;  /* 0x00000000000079c5 */ /* 0x000fde0000000000 */
[----:B------:R-:W-:-:S08]  /*8100*/  NOP ;  /* 0x0000000000007918 */ /* 0x000fd00000000000 */
[----:B------:R-:W-:Y:S01]  /*8110*/  HGMMA.64x256x16.F32 R24, R200, gdesc[UR8].tnspB, R24, gsb0 ;  /* 0x43e00008c8187df0 */ /* 0x000fe20008000818 */
[----:B------:R-:W-:Y:S01]  /*8120*/  UIADD3 UR10, UR6, 0x180, URZ ;  /* 0x00000180060a7890 */ /* 0x000fe2000fffe03f */
[----:B------:R-:W-:Y:S01]  /*8130*/  UMOV UR11, 0x40000040 ;  /* 0x40000040000b7882 */ /* 0x000fe20000000000 */
[----:B------:R-:W-:Y:S01]  /*8140*/  UIADD3 UR6, UR6, 0x200, URZ ;  /* 0x0000020006067890 */ /* 0x000fe2000fffe03f */
[----:B------:R-:W-:Y:S02]  /*8150*/  WARPGROUP.DEPBAR.LE gsb0, 0x0 ;  /* 0x00008000000079c5 */ /* 0x000fe40000010000 */
[----:B------:R-:W-:-:S15]  /*8160*/  WARPGROUP.ARRIVE ;  /* 0x00000000000079c5 */ /* 0x000fde0000000000 */
[----:B------:R-:W-:-:S07]  /*8170*/  NOP ;  /* 0x0000000000007918 */ /* 0x000fce0000000000 */
[----:B------:R-:W-:Y:S01]  /*8180*/  HGMMA.64x256x16.F32 R24, R196, gdesc[UR8].tnspB, R24, gsb0 ;  /* 0x43e00008c4187df0 */ /* 0x000fe20008000818 */
[----:B------:R-:W-:Y:S01]  /*8190*/  UMOV UR10, UR6 ;  /* 0x00000006000a7c82 */ /* 0x000fe20008000000 */
[----:B------:R-:W-:Y:S01]  /*81a0*/  UMOV UR11, 0x40000040 ;  /* 0x40000040000b7882 */ /* 0x000fe20000000000 */
[----:B------:R-:W-:-:S13]  /*81b0*/  R2UR UR6, R9 ;  /* 0x00000000090672ca */ /* 0x000fda00000e0000 */
[----:B------:R-:W-:Y:S01]  /*81c0*/  MOV R214, UR6 ;  /* 0x0000000600d67c02 */ /* 0x000fe20008000f00 */
[----:B------:R-:W-:Y:S02]  /*81d0*/  WARPGROUP.DEPBAR.LE gsb0, 0x0 ;  /* 0x00008000000079c5 */ /* 0x000fe40000010000 */
[----:B------:R-:W-:Y:S01]  /*81e0*/  WARPGROUP.ARRIVE ;  /* 0x00000000000079c5 */ /* 0x000fe20000000000 */
[----:B------:R-:W-:-:S04]  /*81f0*/  FMUL.FTZ R197, R7, R2 ;  /* 0x0000000207c57220 */ /* 0x000fc80000410000 */
[----:B------:R-:W-:-:S04]  /*8200*/  FFMA.FTZ R22, R185, R2, -R197 ;  /* 0x00000002b9167223 */ /* 0x000fc800000108c5 */
[----:B------:R-:W-:Y:S01]  /*8210*/  HGMMA.64x256x16.F32 R24, R192, gdesc[UR8].tnspB, R24, gsb0 ;  /* 0x43e00008c0187df0 */ /* 0x000fe20008000818 */
[----:B------:R-:W-:Y:S01]  /*8220*/  FMNMX.FTZ R185, R175, R0, !PT ;  /* 0x00000000afb97209 */ /* 0x000fe20007810000 */
[-CC-:B------:R-:W-:Y:S01]  /*8230*/  FFMA.FTZ R208, R184, R2.reuse, -R197.reuse ;  /* 0x00000002b8d07223 */ /* 0x180fe200000108c5 */
[----:B------:R0:W-:Y:S01]  /*8240*/  MUFU.EX2 R21, R22 ;  /* 0x0000001600157308 */ /* 0x0001e20000000800 */
[-CC-:B------:R-:W-:Y:S01]  /*8250*/  FFMA.FTZ R210, R188, R2.reuse, -R197.reuse ;  /* 0x00000002bcd27223 */ /* 0x180fe200000108c5 */
[----:B------:R-:W-:Y:S01]  /*8260*/  FMNMX.FTZ R0, R162, R185, !PT ;  /* 0x000000b9a2007209 */ /* 0x000fe20007810000 */
[-CC-:B------:R-:W-:Y:S01]  /*8270*/  FFMA.FTZ R189, R189, R2.reuse, -R197.reuse ;  /* 0x00000002bdbd7223 */ /* 0x180fe200000108c5 */
[-CC-:B------:R-:W-:Y:S01]  /*8280*/  FFMA.FTZ R204, R176, R2.reuse, -R197.reuse ;  /* 0x00000002b0cc7223 */ /* 0x180fe200000108c5 */
[--C-:B------:R-:W-:Y:S01]  /*8290*/  FFMA.FTZ R177, R177, R2, -R197.reuse ;  /* 0x00000002b1b17223 */ /* 0x100fe200000108c5 */
[----:B------:R-:W-:Y:S01]  /*82a0*/  FMNMX.FTZ R185, R163, R0, !PT ;  /* 0x00000000a3b97209 */ /* 0x000fe20007810000 */
[-CC-:B------:R-:W-:Y:S01]  /*82b0*/  FFMA.FTZ R206, R180, R2.reuse, -R197.reuse ;  /* 0x00000002b4ce7223 */ /* 0x180fe200000108c5 */
[-CC-:B------:R-:W-:Y:S01]  /*82c0*/  FFMA.FTZ R181, R181, R2.reuse, -R197.reuse ;  /* 0x00000002b5b57223 */ /* 0x180fe200000108c5 */
[-CC-:B0-----:R-:W-:Y:S01]  /*82d0*/  FFMA.FTZ R22, R152, R2.reuse, -R197.reuse ;  /* 0x0000000298167223 */ /* 0x181fe200000108c5 */
[----:B------:R-:W-:Y:S01]  /*82e0*/  FMNMX.FTZ R0, R166, R185, !PT ;  /* 0x000000b9a6007209 */ /* 0x000fe20007810000 */
[-CC-:B------:R-:W-:Y:S01]  /*82f0*/  FFMA.FTZ R200, R168, R2.reuse, -R197.reuse ;  /* 0x00000002a8c87223 */ /* 0x180fe200000108c5 */
[-CC-:B------:R-:W-:Y:S01]  /*8300*/  FFMA.FTZ R169, R169, R2.reuse, -R197.reuse ;  /* 0x00000002a9a97223 */ /* 0x180fe200000108c5 */
[--C-:B------:R-:W-:Y:S01]  /*8310*/  FFMA.FTZ R202, R172, R2, -R197.reuse ;  /* 0x00000002acca7223 */ /* 0x100fe200000108c5 */
[----:B------:R-:W-:Y:S01]  /*8320*/  FMNMX.FTZ R185, R167, R0, !PT ;  /* 0x00000000a7b97209 */ /* 0x000fe20007810000 */
[-CC-:B------:R-:W-:Y:S01]  /*8330*/  FFMA.FTZ R173, R173, R2.reuse, -R197.reuse ;  /* 0x00000002adad7223 */ /* 0x180fe200000108c5 */
[-CC-:B------:R-:W-:Y:S01]  /*8340*/  FFMA.FTZ R196, R160, R2.reuse, -R197.reuse ;  /* 0x00000002a0c47223 */ /* 0x180fe200000108c5 */
[-CC-:B------:R-:W-:Y:S01]  /*8350*/  FFMA.FTZ R161, R161, R2.reuse, -R197.reuse ;  /* 0x00000002a1a17223 */ /* 0x180fe200000108c5 */
[----:B------:R-:W-:Y:S01]  /*8360*/  FMNMX.FTZ R0, R154, R185, !PT ;  /* 0x000000b99a007209 */ /* 0x000fe20007810000 */
[-CC-:B------:R-:W-:Y:S01]  /*8370*/  FFMA.FTZ R198, R164, R2.reuse, -R197.reuse ;  /* 0x00000002a4c67223 */ /* 0x180fe200000108c5 */
[-CC-:B------:R-:W-:Y:S01]  /*8380*/  FFMA.FTZ R165, R165, R2.reuse, -R197.reuse ;  /* 0x00000002a5a57223 */ /* 0x180fe200000108c5 */
[--C-:B------:R-:W-:Y:S01]  /*8390*/  FFMA.FTZ R153, R153, R2, -R197.reuse ;  /* 0x0000000299997223 */ /* 0x100fe200000108c5 */
[----:B------:R-:W-:Y:S01]  /*83a0*/  FMNMX.FTZ R185, R155, R0, !PT ;  /* 0x000000009bb97209 */ /* 0x000fe20007810000 */
[-CC-:B------:R-:W-:Y:S01]  /*83b0*/  FFMA.FTZ R152, R156, R2.reuse, -R197.reuse ;  /* 0x000000029c987223 */ /* 0x180fe200000108c5 */
[----:B------:R-:W-:Y:S01]  /*83c0*/  FFMA.FTZ R197, R157, R2, -R197 ;  /* 0x000000029dc57223 */ /* 0x000fe200000108c5 */
[----:B------:R-:W0:Y:S01]  /*83d0*/  MUFU.EX2 R208, R208 ;  /* 0x000000d000d07308 */ /* 0x000e220000000800 */
[----:B------:R-:W-:-:S04]  /*83e0*/  FMNMX.FTZ R0, R158, R185, !PT ;  /* 0x000000b99e007209 */ /* 0x000fc80007810000 */
[----:B------:R-:W-:-:S03]  /*83f0*/  FMNMX.FTZ R0, R159, R0, !PT ;  /* 0x000000009f007209 */ /* 0x000fc60007810000 */
[----:B------:R-:W-:Y:S02]  /*8400*/  MUFU.EX2 R210, R210 ;  /* 0x000000d200d27308 */ /* 0x000fe40000000800 */
[----:B------:R-:W1:Y:S06]  /*8410*/  SHFL.BFLY PT, R185, R0, 0x2, 0x1f ;  /* 0x0c401f0000b97f89 */ /* 0x000e6c00000e0000 */
[----:B------:R-:W-:Y:S08]  /*8420*/  MUFU.EX2 R23, R189 ;  /* 0x000000bd00177308 */ /* 0x000ff00000000800 */
[----:B------:R-:W-:Y:S08]  /*8430*/  MUFU.EX2 R204, R204 ;  /* 0x000000cc00cc7308 */ /* 0x000ff00000000800 */
[----:B------:R-:W-:Y:S01]  /*8440*/  MUFU.EX2 R177, R177 ;  /* 0x000000b100b17308 */ /* 0x000fe20000000800 */
[----:B-1----:R-:W-:-:S05]  /*8450*/  FMNMX.FTZ R185, R0, R185, !PT ;  /* 0x000000b900b97209 */ /* 0x002fca0007810000 */
[----:B------:R-:W1:Y:S02]  /*8460*/  SHFL.BFLY PT, R6, R185, 0x1, 0x1f ;  /* 0x0c201f00b9067f89 */ /* 0x000e6400000e0000 */
[----:B------:R-:W-:Y:S08]  /*8470*/  MUFU.EX2 R206, R206 ;  /* 0x000000ce00ce7308 */ /* 0x000ff00000000800 */
[----:B------:R-:W-:Y:S08]  /*8480*/  MUFU.EX2 R181, R181 ;  /* 0x000000b500b57308 */ /* 0x000ff00000000800 */
[----:B------:R-:W-:Y:S01]  /*8490*/  MUFU.EX2 R200, R200 ;  /* 0x000000c800c87308 */ /* 0x000fe20000000800 */
[----:B-1----:R-:W-:-:S07]  /*84a0*/  FMNMX.FTZ R6, R185, R6, !PT ;  /* 0x00000006b9067209 */ /* 0x002fce0007810000 */
[----:B------:R-:W-:Y:S01]  /*84b0*/  MUFU.EX2 R169, R169 ;  /* 0x000000a900a97308 */ /* 0x000fe20000000800 */
[----:B------:R-:W-:-:S04]  /*84c0*/  FADD.FTZ R157, -R6, R19 ;  /* 0x00000013069d7221 */ /* 0x000fc80000010100 */
[-C--:B------:R-:W-:Y:S01]  /*84d0*/  FMUL.FTZ R0, R157, R2.reuse ;  /* 0x000000029d007220 */ /* 0x080fe20000410000 */
[-C--:B------:R-:W-:Y:S02]  /*84e0*/  FMUL.FTZ R157, R6, R2.reuse ;  /* 0x00000002069d7220 */ /* 0x080fe40000410000 */
[----:B------:R1:W-:Y:S02]  /*84f0*/  MUFU.EX2 R19, R197 ;  /* 0x000000c500137308 */ /* 0x0003e40000000800 */
[-CC-:B------:R-:W-:Y:S01]  /*8500*/  FFMA.FTZ R209, R186, R2.reuse, -R157.reuse ;  /* 0x00000002bad17223 */ /* 0x180fe2000001089d */
[-CC-:B------:R-:W-:Y:S01]  /*8510*/  FFMA.FTZ R156, R187, R2.reuse, -R157.reuse ;  /* 0x00000002bb9c7223 */ /* 0x180fe2000001089d */
[-CC-:B------:R-:W-:Y:S01]  /*8520*/  FFMA.FTZ R211, R190, R2.reuse, -R157.reuse ;  /* 0x00000002bed37223 */ /* 0x180fe2000001089d */
[-CC-:B------:R-:W-:Y:S01]  /*8530*/  FFMA.FTZ R201, R170, R2.reuse, -R157.reuse ;  /* 0x00000002aac97223 */ /* 0x180fe2000001089d */
[-CC-:B------:R-:W-:Y:S02]  /*8540*/  FFMA.FTZ R170, R171, R2.reuse, -R157.reuse ;  /* 0x00000002abaa7223 */ /* 0x180fe4000001089d */
[----:B------:R-:W-:Y:S01]  /*8550*/  MUFU.EX2 R0, R0 ;  /* 0x0000000000007308 */ /* 0x000fe20000000800 */
[----:B------:R-:W-:Y:S01]  /*8560*/  FFMA.FTZ R160, R191, R2, -R157 ;  /* 0x00000002bfa07223 */ /* 0x000fe2000001089d */
[----:B------:R-:W-:-:S02]  /*8570*/  IMAD.U32 R171, RZ, RZ, UR14 ;  /* 0x0000000effab7e24 */ /* 0x000fc4000f8e00ff */
[-CC-:B------:R-:W-:Y:S01]  /*8580*/  FFMA.FTZ R205, R178, R2.reuse, -R157.reuse ;  /* 0x00000002b2cd7223 */ /* 0x180fe2000001089d */
[-CC-:B------:R-:W-:Y:S01]  /*8590*/  FFMA.FTZ R164, R179, R2.reuse, -R157.reuse ;  /* 0x00000002b3a47223 */ /* 0x180fe2000001089d */
[-CC-:B------:R-:W-:Y:S01]  /*85a0*/  FFMA.FTZ R203, R174, R2.reuse, -R157.reuse ;  /* 0x00000002aecb7223 */ /* 0x180fe2000001089d */
[----:B------:R-:W-:Y:S02]  /*85b0*/  @!P1 VIADD R171, R171, 0x38840 ;  /* 0x00038840abab9836 */ /* 0x000fe40000000000 */
[----:B0-----:R-:W-:Y:S01]  /*85c0*/  FFMA.FTZ R174, R3, R15, R208 ;  /* 0x0000000f03ae7223 */ /* 0x001fe200000100d0 */
[----:B------:R-:W0:Y:S01]  /*85d0*/  MUFU.EX2 R209, R209 ;  /* 0x000000d100d17308 */ /* 0x000e220000000800 */
[-CC-:B------:R-:W-:Y:S01]  /*85e0*/  FFMA.FTZ R207, R182, R2.reuse, -R157.reuse ;  /* 0x00000002b6cf7223 */ /* 0x180fe2000001089d */
[-C--:B------:R-:W-:Y:S01]  /*85f0*/  FFMA.FTZ R168, R183, R2.reuse, -R157 ;  /* 0x00000002b7a87223 */ /* 0x080fe2000001089d */
[----:B------:R-:W-:Y:S01]  /*8600*/  @!P1 PRMT R171, RZ, 0x654, R171 ;  /* 0x00000654ffab9816 */ /* 0x000fe200000000ab */
[-CC-:B-1----:R-:W-:Y:S01]  /*8610*/  FFMA.FTZ R197, R162, R2.reuse, -R157.reuse ;  /* 0x00000002a2c57223 */ /* 0x182fe2000001089d */
[-CC-:B------:R-:W-:Y:S01]  /*8620*/  FFMA.FTZ R172, R175, R2.reuse, -R157.reuse ;  /* 0x00000002afac7223 */ /* 0x180fe2000001089d */
[--C-:B------:R-:W-:Y:S01]  /*8630*/  FFMA.FTZ R163, R163, R2, -R157.reuse ;  /* 0x00000002a3a37223 */ /* 0x100fe2000001089d */
[----:B------:R-:W-:Y:S01]  /*8640*/  F2FP.F16.F32.PACK_AB R208, R21, R208 ;  /* 0x000000d015d0723e */ /* 0x000fe200000000ff */
[----:B------:R-:W1:Y:S01]  /*8650*/  MUFU.EX2 R156, R156 ;  /* 0x0000009c009c7308 */ /* 0x000e620000000800 */
[-CC-:B------:R-:W-:Y:S01]  /*8660*/  FFMA.FTZ R166, R166, R2.reuse, -R157.reuse ;  /* 0x00000002a6a67223 */ /* 0x180fe2000001089d */
[-CC-:B------:R-:W-:Y:S01]  /*8670*/  FFMA.FTZ R167, R167, R2.reuse, -R157.reuse ;  /* 0x00000002a7a77223 */ /* 0x180fe2000001089d */
[-CC-:B------:R-:W-:Y:S01]  /*8680*/  FFMA.FTZ R154, R154, R2.reuse, -R157.reuse ;  /* 0x000000029a9a7223 */ /* 0x180fe2000001089d */
[-CC-:B------:R-:W-:Y:S01]  /*8690*/  FFMA.FTZ R155, R155, R2.reuse, -R157.reuse ;  /* 0x000000029b9b7223 */ /* 0x180fe2000001089d */
[-CC-:B------:R-:W-:Y:S01]  /*86a0*/  FFMA.FTZ R158, R158, R2.reuse, -R157.reuse ;  /* 0x000000029e9e7223 */ /* 0x180fe2000001089d */
[----:B------:R-:W-:Y:S01]  /*86b0*/  FFMA.FTZ R157, R159, R2, -R157 ;  /* 0x000000029f9d7223 */ /* 0x000fe2000001089d */
[----:B------:R-:W-:Y:S01]  /*86c0*/  IMAD.U32 R175, RZ, RZ, UR7 ;  /* 0x00000007ffaf7e24 */ /* 0x000fe2000f8e00ff */
[----:B------:R-:W2:Y:S01]  /*86d0*/  MUFU.EX2 R211, R211 ;  /* 0x000000d300d37308 */ /* 0x000ea20000000800 */
[----:B0-----:R-:W-:-:S02]  /*86e0*/  FFMA.FTZ R15, R0, R14, R209 ;  /* 0x0000000e000f7223 */ /* 0x001fc400000100d1 */
[----:B------:R-:W-:-:S05]  /*86f0*/  @!P1 VIADD R175, R175, 0x38860 ;  /* 0x00038860afaf9836 */ /* 0x000fca0000000000 */
[----:B------:R-:W0:Y:S01]  /*8700*/  MUFU.EX2 R160, R160 ;  /* 0x000000a000a07308 */ /* 0x000e220000000800 */
[C---:B-1----:R-:W-:Y:S01]  /*8710*/  FADD.FTZ R14, R156.reuse, R15 ;  /* 0x0000000f9c0e7221 */ /* 0x042fe20000010000 */
[----:B------:R-:W-:Y:S02]  /*8720*/  F2FP.F16.F32.PACK_AB R209, R156, R209 ;  /* 0x000000d19cd1723e */ /* 0x000fe400000000ff */
[----:B------:R-:W-:-:S04]  /*8730*/  @!P1 PRMT R175, RZ, 0x654, R175 ;  /* 0x00000654ffaf9816 */ /* 0x000fc800000000af */
[----:B------:R-:W1:Y:S01]  /*8740*/  MUFU.EX2 R205, R205 ;  /* 0x000000cd00cd7308 */ /* 0x000e620000000800 */
[----:B--2---:R-:W-:-:S07]  /*8750*/  FADD.FTZ R15, R211, R14 ;  /* 0x0000000ed30f7221 */ /* 0x004fce0000010000 */
[----:B------:R-:W2:Y:S01]  /*8760*/  MUFU.EX2 R164, R164 ;  /* 0x000000a400a47308 */ /* 0x000ea20000000800 */
[C---:B0-----:R-:W-:Y:S01]  /*8770*/  FADD.FTZ R14, R160.reuse, R15 ;  /* 0x0000000fa00e7221 */ /* 0x041fe20000010000 */
[----:B------:R-:W-:-:S06]  /*8780*/  F2FP.F16.F32.PACK_AB R211, R160, R211 ;  /* 0x000000d3a0d3723e */ /* 0x000fcc00000000ff */
[----:B------:R-:W0:Y:S01]  /*8790*/  MUFU.EX2 R207, R207 ;  /* 0x000000cf00cf7308 */ /* 0x000e220000000800 */
[----:B-1----:R-:W-:-:S07]  /*87a0*/  FADD.FTZ R15, R205, R14 ;  /* 0x0000000ecd0f7221 */ /* 0x002fce0000010000 */
[----:B------:R-:W1:Y:S01]  /*87b0*/  MUFU.EX2 R168, R168 ;  /* 0x000000a800a87308 */ /* 0x000e620000000800 */
[C---:B--2---:R-:W-:Y:S01]  /*87c0*/  FADD.FTZ R14, R164.reuse, R15 ;  /* 0x0000000fa40e7221 */ /* 0x044fe20000010000 */
[----:B------:R-:W-:-:S06]  /*87d0*/  F2FP.F16.F32.PACK_AB R205, R164, R205 ;  /* 0x000000cda4cd723e */ /* 0x000fcc00000000ff */
[----:B------:R-:W2:Y:S01]  /*87e0*/  MUFU.EX2 R201, R201 ;  /* 0x000000c900c97308 */ /* 0x000ea20000000800 */
[----:B0-----:R-:W-:-:S07]  /*87f0*/  FADD.FTZ R15, R207, R14 ;  /* 0x0000000ecf0f7221 */ /* 0x001fce0000010000 */
[----:B------:R-:W0:Y:S01]  /*8800*/  MUFU.EX2 R170, R170 ;  /* 0x000000aa00aa7308 */ /* 0x000e220000000800 */
[C---:B-1----:R-:W-:Y:S01]  /*8810*/  FADD.FTZ R14, R168.reuse, R15 ;  /* 0x0000000fa80e7221 */ /* 0x042fe20000010000 */
[----:B------:R-:W-:-:S06]  /*8820*/  F2FP.F16.F32.PACK_AB R207, R168, R207 ;  /* 0x000000cfa8cf723e */ /* 0x000fcc00000000ff */
[----:B------:R-:W-:Y:S01]  /*8830*/  MUFU.EX2 R202, R202 ;  /* 0x000000ca00ca7308 */ /* 0x000fe20000000800 */
[----:B--2---:R-:W-:-:S07]  /*8840*/  FADD.FTZ R15, R201, R14 ;  /* 0x0000000ec90f7221 */ /* 0x004fce0000010000 */
[----:B------:R-:W1:Y:S01]  /*8850*/  MUFU.EX2 R203, R203 ;  /* 0x000000cb00cb7308 */ /* 0x000e620000000800 */
[C---:B0-----:R-:W-:Y:S01]  /*8860*/  FADD.FTZ R14, R170.reuse, R15 ;  /* 0x0000000faa0e7221 */ /* 0x041fe20000010000 */
[----:B------:R-:W-:-:S06]  /*8870*/  F2FP.F16.F32.PACK_AB R201, R170, R201 ;  /* 0x000000c9aac9723e */ /* 0x000fcc00000000ff */
[----:B------:R-:W-:Y:S08]  /*8880*/  MUFU.EX2 R173, R173 ;  /* 0x000000ad00ad7308 */ /* 0x000ff00000000800 */
[----:B------:R-:W0:Y:S01]  /*8890*/  MUFU.EX2 R172, R172 ;  /* 0x000000ac00ac7308 */ /* 0x000e220000000800 */
[----:B-1----:R-:W-:-:S07]  /*88a0*/  FADD.FTZ R15, R203, R14 ;  /* 0x0000000ecb0f7221 */ /* 0x002fce0000010000 */
[----:B------:R-:W-:Y:S08]  /*88b0*/  MUFU.EX2 R196, R196 ;  /* 0x000000c400c47308 */ /* 0x000ff00000000800 */
[----:B------:R-:W1:Y:S01]  /*88c0*/  MUFU.EX2 R197, R197 ;  /* 0x000000c500c57308 */ /* 0x000e620000000800 */
[C---:B0-----:R-:W-:Y:S01]  /*88d0*/  FADD.FTZ R14, R172.reuse, R15 ;  /* 0x0000000fac0e7221 */ /* 0x041fe20000010000 */
[----:B------:R-:W-:-:S06]  /*88e0*/  F2FP.F16.F32.PACK_AB R203, R172, R203 ;  /* 0x000000cbaccb723e */ /* 0x000fcc00000000ff */
[----:B------:R-:W-:Y:S08]  /*88f0*/  MUFU.EX2 R161, R161 ;  /* 0x000000a100a17308 */ /* 0x000ff00000000800 */
[----:B------:R-:W-:Y:S01]  /*8900*/  MUFU.EX2 R198, R198 ;  /* 0x000000c600c67308 */ /* 0x000fe20000000800 */
[----:B-1----:R-:W-:-:S07]  /*8910*/  FADD.FTZ R14, R197, R14 ;  /* 0x0000000ec50e7221 */ /* 0x002fce0000010000 */
[----:B------:R-:W-:Y:S01]  /*8920*/  MUFU.EX2 R199, R166 ;  /* 0x000000a600c77308 */ /* 0x000fe20000000800 */
[----:B------:R-:W-:Y:S02]  /*8930*/  WARPGROUP.DEPBAR.LE gsb0, 0x0 ;  /* 0x00008000000079c5 */ /* 0x000fe40000010000 */
[----:B------:R0:W-:Y:S05]  /*8940*/  @!P1 SYNCS.ARRIVE.TRANS64.RED.A1T0 RZ, [R171+URZ], RZ ;  /* 0x000000ffabff99a7 */ /* 0x0001ea000810043f */
[----:B------:R-:W-:Y:S01]  /*8950*/  MUFU.EX2 R165, R165 ;  /* 0x000000a500a57308 */ /* 0x000fe20000000800 */
[----:B0-----:R-:W-:-:S07]  /*8960*/  FADD.FTZ R171, R21, R174 ;  /* 0x000000ae15ab7221 */ /* 0x001fce0000010000 */
[----:B------:R-:W-:Y:S01]  /*8970*/  MUFU.EX2 R167, R167 ;  /* 0x000000a700a77308 */ /* 0x000fe20000000800 */
[----:B------:R0:W-:Y:S01]  /*8980*/  @!P1 SYNCS.ARRIVE.TRANS64.RED.A1T0 RZ, [R175+URZ], RZ ;  /* 0x000000ffafff99a7 */ /* 0x0001e2000810043f */
[----:B------:R-:W-:Y:S01]  /*8990*/  FADD.FTZ R162, R210, R171 ;  /* 0x000000abd2a27221 */ /* 0x000fe20000010000 */
[----:B------:R-:W-:-:S03]  /*89a0*/  F2FP.F16.F32.PACK_AB R210, R23, R210 ;  /* 0x000000d217d2723e */ /* 0x000fc600000000ff */
[----:B------:R-:W-:Y:S02]  /*89b0*/  FADD.FTZ R171, R23, R162 ;  /* 0x000000a217ab7221 */ /* 0x000fe40000010000 */
[----:B------:R1:W2:Y:S02]  /*89c0*/  MUFU.EX2 R174, R163 ;  /* 0x000000a300ae7308 */ /* 0x0002a40000000800 */
[----:B------:R-:W-:Y:S01]  /*89d0*/  FADD.FTZ R162, R204, R171 ;  /* 0x000000abcca27221 */ /* 0x000fe20000010000 */
[----:B------:R-:W-:-:S03]  /*89e0*/  F2FP.F16.F32.PACK_AB R204, R177, R204 ;  /* 0x000000ccb1cc723e */ /* 0x000fc600000000ff */
[----:B------:R-:W-:Y:S02]  /*89f0*/  FADD.FTZ R171, R177, R162 ;  /* 0x000000a2b1ab7221 */ /* 0x000fe40000010000 */
[----:B------:R-:W-:Y:S02]  /*8a00*/  MUFU.EX2 R22, R22 ;  /* 0x0000001600167308 */ /* 0x000fe40000000800 */
[----:B------:R-:W-:Y:S01]  /*8a10*/  FADD.FTZ R162, R206, R171 ;  /* 0x000000abcea27221 */ /* 0x000fe20000010000 */
[----:B------:R-:W-:-:S03]  /*8a20*/  F2FP.F16.F32.PACK_AB R206, R181, R206 ;  /* 0x000000ceb5ce723e */ /* 0x000fc600000000ff */
[----:B-1----:R-:W-:Y:S02]  /*8a30*/  FADD.FTZ R163, R181, R162 ;  /* 0x000000a2b5a37221 */ /* 0x002fe40000010000 */
[----:B------:R-:W1:Y:S01]  /*8a40*/  MUFU.EX2 R193, R154 ;  /* 0x0000009a00c17308 */ /* 0x000e620000000800 */
[C---:B--2---:R-:W-:Y:S01]  /*8a50*/  FADD.FTZ R14, R174.reuse, R14 ;  /* 0x0000000eae0e7221 */ /* 0x044fe20000010000 */
[----:B------:R-:W-:Y:S01]  /*8a60*/  F2FP.F16.F32.PACK_AB R197, R174, R197 ;  /* 0x000000c5aec5723e */ /* 0x000fe200000000ff */
[----:B------:R-:W-:Y:S01]  /*8a70*/  FADD.FTZ R162, R200, R163 ;  /* 0x000000a3c8a27221 */ /* 0x000fe20000010000 */
[----:B------:R-:W-:Y:S01]  /*8a80*/  F2FP.F16.F32.PACK_AB R200, R169, R200 ;  /* 0x000000c8a9c8723e */ /* 0x000fe200000000ff */
[----:B------:R-:W-:Y:S01]  /*8a90*/  FADD.FTZ R14, R199, R14 ;  /* 0x0000000ec70e7221 */ /* 0x000fe20000010000 */
[----:B------:R-:W-:Y:S01]  /*8aa0*/  F2FP.F16.F32.PACK_AB R199, R167, R199 ;  /* 0x000000c7a7c7723e */ /* 0x000fe200000000ff */
[----:B------:R-:W-:Y:S01]  /*8ab0*/  FADD.FTZ R21, R169, R162 ;  /* 0x000000a2a9157221 */ /* 0x000fe20000010000 */
[----:B------:R-:W2:Y:S01]  /*8ac0*/  MUFU.EX2 R153, R153 ;  /* 0x0000009900997308 */ /* 0x000ea20000000800 */
[----:B------:R-:W-:-:S02]  /*8ad0*/  FADD.FTZ R14, R167, R14 ;  /* 0x0000000ea70e7221 */ /* 0x000fc40000010000 */
[----:B------:R-:W-:Y:S01]  /*8ae0*/  FADD.FTZ R156, R202, R21 ;  /* 0x00000015ca9c7221 */ /* 0x000fe20000010000 */
[----:B------:R-:W-:-:S03]  /*8af0*/  F2FP.F16.F32.PACK_AB R202, R173, R202 ;  /* 0x000000caadca723e */ /* 0x000fc600000000ff */
[----:B------:R-:W-:Y:S01]  /*8b00*/  FADD.FTZ R21, R173, R156 ;  /* 0x0000009cad157221 */ /* 0x000fe20000010000 */
[----:B------:R-:W3:Y:S01]  /*8b10*/  MUFU.EX2 R155, R155 ;  /* 0x0000009b009b7308 */ /* 0x000ee20000000800 */
[----:B-1----:R-:W-:Y:S02]  /*8b20*/  FADD.FTZ R14, R193, R14 ;  /* 0x0000000ec10e7221 */ /* 0x002fe40000010000 */
[----:B------:R-:W-:Y:S01]  /*8b30*/  FADD.FTZ R156, R196, R21 ;  /* 0x00000015c49c7221 */ /* 0x000fe20000010000 */
[C---:B------:R-:W-:Y:S01]  /*8b40*/  F2FP.F16.F32.PACK_AB R196, R161.reuse, R196 ;  /* 0x000000c4a1c4723e */ /* 0x040fe200000000ff */
[----:B------:R-:W-:Y:S02]  /*8b50*/  IMAD.MOV.U32 R21, RZ, RZ, R7 ;  /* 0x000000ffff157224 */ /* 0x000fe400078e0007 */
[----:B------:R-:W-:Y:S01]  /*8b60*/  FADD.FTZ R15, R161, R156 ;  /* 0x0000009ca10f7221 */ /* 0x000fe20000010000 */
[----:B------:R-:W1:Y:S01]  /*8b70*/  MUFU.EX2 R152, R152 ;  /* 0x0000009800987308 */ /* 0x000e620000000800 */
[----:B--2---:R-:W-:-:S02]  /*8b80*/  F2FP.F16.F32.PACK_AB R192, R153, R22 ;  /* 0x0000001699c0723e */ /* 0x004fc400000000ff */
[----:B------:R-:W-:Y:S01]  /*8b90*/  FADD.FTZ R154, R198, R15 ;  /* 0x0000000fc69a7221 */ /* 0x000fe20000010000 */
[----:B------:R-:W-:-:S03]  /*8ba0*/  F2FP.F16.F32.PACK_AB R198, R165, R198 ;  /* 0x000000c6a5c6723e */ /* 0x000fc600000000ff */
[----:B------:R-:W-:Y:S01]  /*8bb0*/  FADD.FTZ R15, R165, R154 ;  /* 0x0000009aa50f7221 */ /* 0x000fe20000010000 */
[----:B------:R-:W2:Y:S01]  /*8bc0*/  MUFU.EX2 R195, R158 ;  /* 0x0000009e00c37308 */ /* 0x000ea20000000800 */
[C---:B---3--:R-:W-:Y:S01]  /*8bd0*/  FADD.FTZ R14, R155.reuse, R14 ;  /* 0x0000000e9b0e7221 */ /* 0x048fe20000010000 */
[----:B------:R-:W-:Y:S01]  /*8be0*/  F2FP.F16.F32.PACK_AB R193, R155, R193 ;  /* 0x000000c19bc1723e */ /* 0x000fe200000000ff */
[----:B------:R-:W-:Y:S01]  /*8bf0*/  FADD.FTZ R154, R22, R15 ;  /* 0x0000000f169a7221 */ /* 0x000fe20000010000 */
[----:B------:R-:W-:-:S03]  /*8c00*/  IMAD.MOV.U32 R22, RZ, RZ, R8 ;  /* 0x000000ffff167224 */ /* 0x000fc600078e0008 */
[----:B------:R-:W-:Y:S01]  /*8c10*/  FADD.FTZ R15, R153, R154 ;  /* 0x0000009a990f7221 */ /* 0x000fe20000010000 */
[----:B------:R-:W3:Y:S01]  /*8c20*/  MUFU.EX2 R157, R157 ;  /* 0x0000009d009d7308 */ /* 0x000ee20000000800 */
[----:B-1----:R-:W-:Y:S02]  /*8c30*/  F2FP.F16.F32.PACK_AB R194, R19, R152 ;  /* 0x0000009813c2723e */ /* 0x002fe400000000ff */
[----:B------:R-:W-:-:S04]  /*8c40*/  FADD.FTZ R154, R152, R15 ;  /* 0x0000000f989a7221 */ /* 0x000fc80000010000 */
[----:B------:R-:W-:Y:S01]  /*8c50*/  FADD.FTZ R15, R19, R154 ;  /* 0x0000009a130f7221 */ /* 0x000fe20000010000 */
[----:B------:R-:W-:Y:S02]  /*8c60*/  IMAD.MOV.U32 R19, RZ, RZ, R6 ;  /* 0x000000ffff137224 */ /* 0x000fe400078e0006 */
[----:B--2---:R-:W-:-:S04]  /*8c70*/  FADD.FTZ R14, R195, R14 ;  /* 0x0000000ec30e7221 */ /* 0x004fc80000010000 */
[C---:B---3--:R-:W-:Y:S01]  /*8c80*/  FADD.FTZ R14, R157.reuse, R14 ;  /* 0x0000000e9d0e7221 */ /* 0x048fe20000010000 */
[----:B------:R-:W-:Y:S01]  /*8c90*/  F2FP.F16.F32.PACK_AB R195, R157, R195 ;  /* 0x000000c39dc3723e */ /* 0x000fe200000000ff */
[----:B0-----:R-:W-:Y:S06]  /*8ca0*/  @P2 BRA `(.L_x_28) ;  /* 0xffffffc400802947 */ /* 0x001fec000383ffff */
.L_x_19:
[----:B------:R-:W-:Y:S06]  /*8cb0*/  BAR.ARV 0x8, 0x180 ;  /* 0x0206000000007b1d */ /* 0x000fec0000002000 */
        /* <DEDUP_REMOVED lines=128> */
[----:B------:R-:W-:Y:S06]  /*94c0*/  @!P0 BRA `(.L_x_29) ;  /* 0x0000000000048947 */ /* 0x000fec0003800000 */
[----:B------:R-:W-:Y:S01]  /*94d0*/  BPT.TRAP 0x1 ;  /* 0x000000040000795c */ /* 0x000fe20000300000 */
.L_x_29:
[----:B------:R-:W-:Y:S02]  /*94e0*/  R2UR UR4, R16 ;  /* 0x00000000100472ca */ /* 0x000fe400000e0000 */
[----:B------:R-:W-:-:S11]  /*94f0*/  SHF.L.U32 R8, R8, 0x1f, RZ ;  /* 0x0000001f08087819 */ /* 0x000fd600000006ff */
[----:B------:R-:W-:-:S04]  /*9500*/  LEA R11, R9, UR4, 0x3 ;  /* 0x00000004090b7c11 */ /* 0x000fc8000f8e18ff */
[----:B------:R0:W1:Y:S01]  /*9510*/  SYNCS.PHASECHK.TRANS64.TRYWAIT P2, [R11+URZ+0x38850], R8 ;  /* 0x038850080b0075a7 */ /* 0x000062000804017f */
[----:B------:R-:W-:Y:S05]  /*9520*/  @!P0 BRA `(.L_x_30) ;  /* 0x0000000000048947 */ /* 0x000fea0003800000 */
[----:B------:R-:W-:Y:S01]  /*9530*/  BPT.TRAP 0x1 ;  /* 0x000000040000795c */ /* 0x000fe20000300000 */
.L_x_30:
[----:B-1----:R-:W-:Y:S05]  /*9540*/  @P2 BRA `(.L_x_31) ;  /* 0x0000000000082947 */ /* 0x002fea0003800000 */
[----:B------:R-:W1:Y:S02]  /*9550*/  SYNCS.PHASECHK.TRANS64.TRYWAIT P0, [R11+URZ+0x38850], R8 ;  /* 0x038850080b0075a7 */ /* 0x000e64000800017f */
[----:B-1----:R-:W-:Y:S05]  /*9560*/  @!P0 BRA `(.L_x_32) ;  /* 0x0000007800908947 */ /* 0x002fea0003800000 */
.L_x_31:
[----:B------:R-:W-:Y:S01]  /*9570*/  R2UR UR4, R16 ;  /* 0x00000000100472ca */ /* 0x000fe200000e0000 */
[----:B------:R-:W-:Y:S01]  /*9580*/  WARPGROUP.ARRIVE ;  /* 0x00000000000079c5 */ /* 0x000fe20000000000 */
[----:B------:R-:W-:Y:S01]  /*9590*/  R2UR UR5, R9 ;  /* 0x00000000090572ca */ /* 0x000fe200000e0000 */
[----:B------:R-:W-:Y:S01]  /*95a0*/  UMOV UR7, 0x40000040 ;  /* 0x4000004000077882 */ /* 0x000fe20000000000 */
[----:B------:R-:W2:Y:S01]  /*95b0*/  SHFL.BFLY PT, R0, R15, 0x2, 0x1f ;  /* 0x0c401f000f007f89 */ /* 0x000ea200000e0000 */
[----:B------:R-:W-:-:S03]  /*95c0*/  @!P1 VIADD R12, R11, 0x38860 ;  /* 0x000388600b0c9836 */ /* 0x000fc60000000000 */
[----:B------:R-:W3:Y:S02]  /*95d0*/  SHFL.BFLY PT, R3, R14, 0x2, 0x1f ;  /* 0x0c401f000e037f89 */ /* 0x000ee400000e0000 */
[----:B------:R-:W-:-:S03]  /*95e0*/  @!P1 PRMT R12, RZ, 0x654, R12 ;  /* 0x00000654ff0c9816 */ /* 0x000fc6000000000c */
[----:B------:R-:W-:-:S04]  /*95f0*/  UIADD3 UR4, UR4, 0x400, URZ ;  /* 0x0000040004047890 */ /* 0x000fc8000fffe03f */
[----:B------:R-:W-:-:S04]  /*9600*/  USHF.R.U32.HI UR4, URZ, 0x4, UR4 ;  /* 0x000000043f047899 */ /* 0x000fc80008011604 */
[----:B------:R-:W-:-:S04]  /*9610*/  ULOP3.LUT UR4, UR4, 0x3fff, URZ, 0xc0, !UPT ;  /* 0x00003fff04047892 */ /* 0x000fc8000f8ec03f */
[----:B------:R-:W-:Y:S01]  /*9620*/  ULOP3.LUT UR4, UR4, 0x2800000, URZ, 0xfc, !UPT ;  /* 0x0280000004047892 */ /* 0x000fe2000f8efc3f */
[----:B--2---:R-:W-:-:S03]  /*9630*/  FADD.FTZ R0, R0, R15 ;  /* 0x0000000f00007221 */ /* 0x004fc60000010000 */
[----:B------:R-:W-:Y:S01]  /*9640*/  UIMAD UR4, UR5, 0xa00, UR4 ;  /* 0x00000a00050478a4 */ /* 0x000fe2000f8e0204 */
[----:B---3--:R-:W-:Y:S02]  /*9650*/  FADD.FTZ R4, R3, R14 ;  /* 0x0000000e03047221 */ /* 0x008fe40000010000 */
[----:B------:R-:W2:Y:S04]  /*9660*/  SHFL.BFLY PT, R3, R0, 0x1, 0x1f ;  /* 0x0c201f0000037f89 */ /* 0x000ea800000e0000 */
[----:B------:R-:W-:Y:S02]  /*9670*/  UMOV UR6, UR4 ;  /* 0x0000000400067c82 */ /* 0x000fe40008000000 */
[----:B------:R-:W-:Y:S01]  /*9680*/  HGMMA.64x256x16.F32 R24, R208, gdesc[UR4].tnspB, R24, gsb0 ;  /* 0x43e00004d0187df0 */ /* 0x000fe20008000818 */
[----:B------:R-:W-:Y:S01]  /*9690*/  UIADD3 UR6, UR4, 0x80, URZ ;  /* 0x0000008004067890 */ /* 0x000fe2000fffe03f */
[----:B------:R-:W3:Y:S01]  /*96a0*/  SHFL.BFLY PT, R5, R4, 0x1, 0x1f ;  /* 0x0c201f0004057f89 */ /* 0x000ee200000e0000 */
[----:B------:R-:W-:Y:S01]  /*96b0*/  UMOV UR7, 0x40000040 ;  /* 0x4000004000077882 */ /* 0x000fe20000000000 */
[----:B--2---:R-:W-:Y:S01]  /*96c0*/  FADD.FTZ R13, R0, R3 ;  /* 0x00000003000d7221 */ /* 0x004fe20000010000 */
[----:B------:R-:W-:-:S02]  /*96d0*/  IMAD.MOV.U32 R0, RZ, RZ, -0x800000 ;  /* 0xff800000ff007424 */ /* 0x000fc400078e00ff */
[----:B------:R-:W-:Y:S02]  /*96e0*/  IMAD.MOV.U32 R3, RZ, RZ, -0x800000 ;  /* 0xff800000ff037424 */ /* 0x000fe400078e00ff */
[----:B------:R-:W-:Y:S01]  /*96f0*/  FSETP.NE.FTZ.AND P0, PT, R13, RZ, PT ;  /* 0x000000ff0d00720b */ /* 0x000fe20003f15000 */
[----:B---3--:R-:W-:Y:S01]  /*9700*/  FADD.FTZ R16, R4, R5 ;  /* 0x0000000504107221 */ /* 0x008fe20000010000 */
[----:B------:R-:W-:-:S04]  /*9710*/  CS2R R4, SRZ ;  /* 0x0000000000047805 */ /* 0x000fc8000001ff00 */
[----:B------:R-:W-:-:S07]  /*9720*/  FSETP.NE.FTZ.AND P2, PT, R16, RZ, PT ;  /* 0x000000ff1000720b */ /* 0x000fce0003f55000 */
[----:B------:R-:W2:Y:S01]  /*9730*/  @P0 MUFU.LG2 R9, R13 ;  /* 0x0000000d00090308 */ /* 0x000ea20000000c00 */
[----:B01----:R-:W-:-:S05]  /*9740*/  @P0 FMUL.FTZ R8, R2, 0.69314718246459960938 ;  /* 0x3f31721802080820 */ /* 0x003fca0000410000 */
[----:B------:R-:W-:Y:S02]  /*9750*/  @P2 FMUL.FTZ R2, R2, 0.69314718246459960938 ;  /* 0x3f31721802022820 */ /* 0x000fe40000410000 */
[----:B------:R-:W0:Y:S08]  /*9760*/  @P2 MUFU.LG2 R10, R16 ;  /* 0x00000010000a2308 */ /* 0x000e300000000c00 */
[----:B------:R-:W1:Y:S01]  /*9770*/  @P0 MUFU.RCP R5, R13 ;  /* 0x0000000d00050308 */ /* 0x000e620000001000 */
[----:B--2---:R-:W-:-:S04]  /*9780*/  @P0 FMUL.FTZ R9, R9, 0.69314718246459960938 ;  /* 0x3f31721809090820 */ /* 0x004fc80000410000 */
[----:B------:R-:W-:Y:S01]  /*9790*/  @P0 FFMA.FTZ R0, R8, R7, R9 ;  /* 0x0000000708000223 */ /* 0x000fe20000010009 */
[----:B------:R-:W-:Y:S02]  /*97a0*/  PLOP3.LUT P0, PT, PT, PT, PT, 0x8, 0x0 ;  /* 0x000000000000781c */ /* 0x000fe40003f0e170 */
[----:B------:R-:W2:Y:S01]  /*97b0*/  @P2 MUFU.RCP R4, R16 ;  /* 0x0000001000042308 */ /* 0x000ea20000001000 */
[----:B0-----:R-:W-:-:S04]  /*97c0*/  @P2 FMUL.FTZ R11, R10, 0.69314718246459960938 ;  /* 0x3f3172180a0b2820 */ /* 0x001fc80000410000 */
[----:B------:R-:W-:Y:S01]  /*97d0*/  @P2 FFMA.FTZ R3, R2, R6, R11 ;  /* 0x0000000602032223 */ /* 0x000fe2000001000b */
        /* <DEDUP_REMOVED lines=18> */
[----:B------:R-:W-:Y:S02]  /*9900*/  WARPGROUP.DEPBAR.LE gsb0, 0x0 ;  /* 0x00008000000079c5 */ /* 0x000fe40000010000 */
[----:B------:R-:W-:-:S15]  /*9910*/  WARPGROUP.ARRIVE ;  /* 0x00000000000079c5 */ /* 0x000fde0000000000 */
[----:B------:R-:W-:-:S08]  /*9920*/  NOP ;  /* 0x0000000000007918 */ /* 0x000fd00000000000 */
[----:B------:R-:W-:Y:S03]  /*9930*/  HGMMA.64x256x16.F32 R24, R192, gdesc[UR4].tnspB, R24, gsb0 ;  /* 0x43e00004c0187df0 */ /* 0x000fe60008000818 */
[----:B------:R-:W-:Y:S02]  /*9940*/  WARPGROUP.DEPBAR.LE gsb0, 0x0 ;  /* 0x00008000000079c5 */ /* 0x000fe40000010000 */
[----:B------:R0:W-:Y:S01]  /*9950*/  @!P1 SYNCS.ARRIVE.TRANS64.RED.A1T0 RZ, [R12+URZ], RZ ;  /* 0x000000ff0cff99a7 */ /* 0x0001e2000810043f */
[-C--:B-1----:R-:W-:Y:S01]  /*9960*/  FMUL.FTZ R24, R24, R5.reuse ;  /* 0x0000000518187220 */ /* 0x082fe20000410000 */
        /* <DEDUP_REMOVED lines=63> */
[-C--:B--2---:R-:W-:Y:S01]  /*9d60*/  FMUL.FTZ R26, R26, R4.reuse ;  /* 0x000000041a1a7220 */ /* 0x084fe20000410000 */
        /* <DEDUP_REMOVED lines=62> */
[----:B0-----:R-:W-:-:S07]  /*a150*/  FMUL.FTZ R151, R151, R4 ;  /* 0x0000000497977220 */ /* 0x001fce0000410000 */
.L_x_12:
[----:B------:R-:W-:Y:S05]  /*a160*/  @P0 BRA `(.L_x_33) ;  /* 0x0000002000440947 */ /* 0x000fea0003800000 */
[----:B------:R-:W0:Y:S01]  /*a170*/  S2R R2, SR_TID.X ;  /* 0x0000000000027919 */ /* 0x000e220000002100 */
[----:B------:R-:W1:Y:S01]  /*a180*/  LDC R8, c[0x0][0xbe8] ;  /* 0x0002fa00ff087b82 */ /* 0x000e620000000800 */
[----:B------:R-:W-:Y:S01]  /*a190*/  SHF.R.S32.HI R15, RZ, 0x1f, R18 ;  /* 0x0000001fff0f7819 */ /* 0x000fe20000011412 */
[----:B------:R-:W-:Y:S01]  /*a1a0*/  ULDC.64 UR4, c[0x0][0xbd0] ;  /* 0x0002f40000047ab9 */ /* 0x000fe20000000a00 */
[----:B------:R-:W-:Y:S01]  /*a1b0*/  ULDC.64 UR6, c[0x0][0xb38] ;  /* 0x0002ce0000067ab9 */ /* 0x000fe20000000a00 */
[----:B------:R-:W-:Y:S01]  /*a1c0*/  ULDC.64 UR10, c[0x0][0x208] ;  /* 0x00008200000a7ab9 */ /* 0x000fe20000000a00 */
[----:B------:R-:W-:Y:S03]  /*a1d0*/  BSSY B0, `(.L_x_34) ;  /* 0x0000144000007945 */ /* 0x000fe60003800000 */
[----:B------:R-:W2:Y:S08]  /*a1e0*/  S2UR UR9, SR_CTAID.Z ;  /* 0x00000000000979c3 */ /* 0x000eb00000002700 */
[----:B------:R-:W3:Y:S08]  /*a1f0*/  LDC.64 R22, c[0x0][0xbd8] ;  /* 0x0002f600ff167b82 */ /* 0x000ef00000000a00 */
[----:B------:R-:W-:Y:S01]  /*a200*/  BAR.SYNC.DEFER_BLOCKING 0x1, 0x100 ;  /* 0x0044000000007b1d */ /* 0x000fe20000010000 */
[----:B-1----:R-:W-:-:S07]  /*a210*/  ISETP.NE.AND P0, PT, R8, 0x1, PT ;  /* 0x000000010800780c */ /* 0x002fce0003f05270 */
[----:B------:R-:W1:Y:S01]  /*a220*/  S2UR UR8, SR_CTAID.Y ;  /* 0x00000000000879c3 */ /* 0x000e620000002600 */
[----:B0-----:R-:W-:-:S07]  /*a230*/  IADD3 R7, R2, -0x80, RZ ;  /* 0xffffff8002077810 */ /* 0x001fce0007ffe0ff */
[----:B------:R-:W1:Y:S01]  /*a240*/  LDC R19, c[0x0][0xc50] ;  /* 0x00031400ff137b82 */ /* 0x000e620000000800 */
[----:B------:R-:W-:-:S04]  /*a250*/  SHF.R.S32.HI R6, RZ, 0x1f, R7 ;  /* 0x0000001fff067819 */ /* 0x000fc80000011407 */
[CC--:B------:R-:W-:Y:S02]  /*a260*/  LEA.HI R9, R6.reuse, R7.reuse, RZ, 0x7 ;  /* 0x0000000706097211 */ /* 0x0c0fe400078f38ff */
[----:B------:R-:W-:Y:S01]  /*a270*/  LEA.HI R6, R6, R7, RZ, 0x2 ;  /* 0x0000000706067211 */ /* 0x000fe200078f10ff */
[----:B------:R-:W0:Y:S01]  /*a280*/  @P0 LDC R20, c[0x0][0xbec] ;  /* 0x0002fb00ff140b82 */ /* 0x000e220000000800 */
[----:B------:R-:W-:Y:S02]  /*a290*/  LOP3.LUT R2, R9, 0xffffff80, RZ, 0xc0, !PT ;  /* 0xffffff8009027812 */ /* 0x000fe400078ec0ff */
[----:B------:R-:W-:Y:S02]  /*a2a0*/  LOP3.LUT R6, R6, 0xfffffffc, RZ, 0xc0, !PT ;  /* 0xfffffffc06067812 */ /* 0x000fe400078ec0ff */
[----:B------:R-:W-:Y:S01]  /*a2b0*/  SHF.R.S32.HI R12, RZ, 0x7, R9 ;  /* 0x00000007ff0c7819 */ /* 0x000fe20000011409 */
[C---:B------:R-:W-:Y:S02]  /*a2c0*/  IMAD.IADD R2, R7.reuse, 0x1, -R2 ;  /* 0x0000000107027824 */ /* 0x040fe400078e0a02 */
[----:B------:R-:W-:Y:S01]  /*a2d0*/  IMAD.IADD R7, R7, 0x1, -R6 ;  /* 0x0000000107077824 */ /* 0x000fe200078e0a06 */
[----:B------:R-:W4:Y:S02]  /*a2e0*/  LDC.64 R152, c[0x0][0xb40] ;  /* 0x0002d000ff987b82 */ /* 0x000f240000000a00 */
[----:B------:R-:W-:-:S04]  /*a2f0*/  SHF.R.S32.HI R11, RZ, 0x1f, R2 ;  /* 0x0000001fff0b7819 */ /* 0x000fc80000011402 */
[----:B------:R-:W-:Y:S02]  /*a300*/  LEA.HI R10, R11, R2, RZ, 0x2 ;  /* 0x000000020b0a7211 */ /* 0x000fe400078f10ff */
[----:B------:R-:W5:Y:S02]  /*a310*/  @P0 LDC R17, c[0x0][0xbf0] ;  /* 0x0002fc00ff110b82 */ /* 0x000f640000000800 */
[--C-:B------:R-:W-:Y:S02]  /*a320*/  SHF.R.S32.HI R4, RZ, 0x2, R10.reuse ;  /* 0x00000002ff047819 */ /* 0x100fe4000001140a */
[----:B------:R-:W-:-:S04]  /*a330*/  SHF.R.S32.HI R5, RZ, 0x1f, R10 ;  /* 0x0000001fff057819 */ /* 0x000fc8000001140a */
[----:B------:R-:W-:Y:S01]  /*a340*/  LEA.HI R5, R5, R4, RZ, 0x3 ;  /* 0x0000000405057211 */ /* 0x000fe200078f18ff */
[----:B------:R-:W5:Y:S03]  /*a350*/  @P0 LDC R154, c[0x0][0xbec] ;  /* 0x0002fb00ff9a0b82 */ /* 0x000f660000000800 */
[----:B------:R-:W-:-:S05]  /*a360*/  LOP3.LUT R5, R5, 0xfffffff8, RZ, 0xc0, !PT ;  /* 0xfffffff805057812 */ /* 0x000fca00078ec0ff */
[----:B------:R-:W-:Y:S01]  /*a370*/  IMAD.IADD R6, R4, 0x1, -R5 ;  /* 0x0000000104067824 */ /* 0x000fe200078e0a05 */
[----:B------:R-:W-:Y:S01]  /*a380*/  LEA.HI R4, R9, R12, RZ, 0x1 ;  /* 0x0000000c09047211 */ /* 0x000fe200078f08ff */
[----:B------:R-:W5:Y:S01]  /*a390*/  @P0 LDC R155, c[0x0][0xbf0] ;  /* 0x0002fc00ff9b0b82 */ /* 0x000f620000000800 */
[----:B------:R-:W3:Y:S01]  /*a3a0*/  S2R R9, SR_CTAID.X ;  /* 0x0000000000097919 */ /* 0x000ee20000002500 */
[----:B------:R-:W-:Y:S02]  /*a3b0*/  LEA.HI R5, R11, R2, RZ, 0x5 ;  /* 0x000000020b057211 */ /* 0x000fe400078f28ff */
[----:B------:R-:W-:Y:S02]  /*a3c0*/  LOP3.LUT R4, R4, 0x3fffffe, RZ, 0xc0, !PT ;  /* 0x03fffffe04047812 */ /* 0x000fe400078ec0ff */
[----:B------:R-:W-:Y:S02]  /*a3d0*/  SHF.R.S32.HI R5, RZ, 0x5, R5 ;  /* 0x00000005ff057819 */ /* 0x000fe40000011405 */
[----:B------:R-:W-:Y:S01]  /*a3e0*/  LEA.HI R11, R7, R7, RZ, 0x1 ;  /* 0x00000007070b7211 */ /* 0x000fe200078f08ff */
[----:B------:R-:W-:-:S02]  /*a3f0*/  IMAD.IADD R4, R12, 0x1, -R4 ;  /* 0x000000010c047824 */ /* 0x000fc400078e0a04 */
[----:B------:R-:W-:Y:S01]  /*a400*/  IMAD R5, R5, 0x10, R6 ;  /* 0x0000001005057824 */ /* 0x000fe200078e0206 */
[----:B------:R-:W-:-:S04]  /*a410*/  LOP3.LUT R12, R11, 0x1ffffffe, RZ, 0xc0, !PT ;  /* 0x1ffffffe0b0c7812 */ /* 0x000fc800078ec0ff */
[----:B------:R-:W-:Y:S01]  /*a420*/  LEA R16, R4, R5, 0x6 ;  /* 0x0000000504107211 */ /* 0x000fe200078e30ff */
[----:B------:R-:W-:Y:S02]  /*a430*/  IMAD.IADD R11, R7, 0x1, -R12 ;  /* 0x00000001070b7824 */ /* 0x000fe400078e0a0c */
[----:B------:R-:W-:Y:S02]  /*a440*/  IMAD R7, R15, UR4, RZ ;  /* 0x000000040f077c24 */ /* 0x000fe4000f8e02ff */
[----:B------:R-:W-:Y:S01]  /*a450*/  IMAD.WIDE.U32 R4, R18, UR4, RZ ;  /* 0x0000000412047c25 */ /* 0x000fe2000f8e00ff */
[----:B--2---:R-:W-:-:S03]  /*a460*/  USHF.R.S32.HI UR4, URZ, 0x1f, UR9 ;  /* 0x0000001f3f047899 */ /* 0x004fc60008011409 */
[C---:B------:R-:W-:Y:S02]  /*a470*/  IMAD R13, R18.reuse, UR5, R7 ;  /* 0x00000005120d7c24 */ /* 0x040fe4000f8e0207 */
[----:B------:R-:W-:Y:S02]  /*a480*/  IMAD R12, R11, 0x8, R16 ;  /* 0x000000080b0c7824 */ /* 0x000fe400078e0210 */
[----:B------:R-:W-:Y:S02]  /*a490*/  IMAD R15, R15, UR6, RZ ;  /* 0x000000060f0f7c24 */ /* 0x000fe4000f8e02ff */
[----:B------:R-:W-:Y:S02]  /*a4a0*/  IMAD.IADD R5, R5, 0x1, R13 ;  /* 0x0000000105057824 */ /* 0x000fe400078e020d */
[----:B---3--:R-:W-:Y:S02]  /*a4b0*/  IMAD R11, R9, 0x80, R12 ;  /* 0x00000080090b7824 */ /* 0x008fe400078e020c */
[----:B------:R-:W-:-:S04]  /*a4c0*/  IMAD.WIDE.U32 R6, R18, UR6, RZ ;  /* 0x0000000612067c25 */ /* 0x000fc8000f8e00ff */
[----:B------:R-:W-:Y:S01]  /*a4d0*/  IMAD R13, R18, UR7, R15 ;  /* 0x00000007120d7c24 */ /* 0x000fe2000f8e020f */
[----:B------:R-:W-:Y:S01]  /*a4e0*/  ULDC.64 UR6, c[0x0][0xb48] ;  /* 0x0002d20000067ab9 */ /* 0x000fe20000000a00 */
[----:B------:R-:W-:Y:S02]  /*a4f0*/  IMAD R14, R22, UR4, RZ ;  /* 0x00000004160e7c24 */ /* 0x000fe4000f8e02ff */
[----:B------:R-:W-:Y:S02]  /*a500*/  IMAD.MOV R18, RZ, RZ, -R18 ;  /* 0x000000ffff127224 */ /* 0x000fe400078e0a12 */
[----:B0-----:R-:W-:-:S04]  /*a510*/  @P0 IMAD.HI.U32 R12, R11, R20, RZ ;  /* 0x000000140b0c0227 */ /* 0x001fc800078e00ff */
[----:B------:R-:W-:Y:S02]  /*a520*/  IMAD R15, R23, UR9, R14 ;  /* 0x00000009170f7c24 */ /* 0x000fe4000f8e020e */
[----:B------:R-:W-:-:S04]  /*a530*/  IMAD.WIDE.U32 R4, R22, UR9, R4 ;  /* 0x0000000916047c25 */ /* 0x000fc8000f8e0004 */
[C---:B----4-:R-:W-:Y:S01]  /*a540*/  IMAD R14, R152.reuse, UR4, RZ ;  /* 0x00000004980e7c24 */ /* 0x050fe2000f8e02ff */
[----:B------:R-:W-:Y:S01]  /*a550*/  IADD3 R5, R5, R15, RZ ;  /* 0x0000000f05057210 */ /* 0x000fe20007ffe0ff */
[----:B-1----:R-:W-:Y:S01]  /*a560*/  IMAD R21, R19, R18, UR8 ;  /* 0x0000000813157e24 */ /* 0x002fe2000f8e0212 */
[----:B------:R-:W-:Y:S01]  /*a570*/  ULDC.64 UR4, c[0x0][0xbe0] ;  /* 0x0002f80000047ab9 */ /* 0x000fe20000000a00 */
[----:B------:R-:W-:Y:S02]  /*a580*/  IMAD.IADD R7, R7, 0x1, R13 ;  /* 0x0000000107077824 */ /* 0x000fe400078e020d */
[----:B------:R-:W-:Y:S01]  /*a590*/  IMAD.MOV.U32 R13, RZ, RZ, R11 ;  /* 0x000000ffff0d7224 */ /* 0x000fe200078e000b */
[----:B-----5:R-:W-:Y:S01]  /*a5a0*/  @P0 SHF.R.U32.HI R13, RZ, R17, R12 ;  /* 0x00000011ff0d0219 */ /* 0x020fe2000001160c */
[----:B------:R-:W-:Y:S01]  /*a5b0*/  IMAD R17, R153, UR9, R14 ;  /* 0x0000000999117c24 */ /* 0x000fe2000f8e020e */
[----:B------:R-:W-:Y:S01]  /*a5c0*/  SHF.R.S32.HI R14, RZ, 0x1f, R21 ;  /* 0x0000001fff0e7819 */ /* 0x000fe20000011415 */
[----:B------:R-:W-:Y:S01]  /*a5d0*/  IMAD.WIDE.U32 R6, R152, UR9, R6 ;  /* 0x0000000998067c25 */ /* 0x000fe2000f8e0006 */
[----:B------:R-:W-:-:S03]  /*a5e0*/  ULDC.64 UR8, c[0x0][0xb28] ;  /* 0x0002ca0000087ab9 */ /* 0x000fc60000000a00 */
[----:B------:R-:W-:-:S04]  /*a5f0*/  @P0 IMAD.HI.U32 R154, R11, R154, RZ ;  /* 0x0000009a0b9a0227 */ /* 0x000fc800078e00ff */
[----:B------:R-:W-:Y:S02]  /*a600*/  IMAD.IADD R7, R7, 0x1, R17 ;  /* 0x0000000107077824 */ /* 0x000fe400078e0211 */
[----:B------:R-:W-:Y:S01]  /*a610*/  IMAD.MOV.U32 R15, RZ, RZ, R11 ;  /* 0x000000ffff0f7224 */ /* 0x000fe200078e000b */
[----:B------:R-:W-:Y:S01]  /*a620*/  @P0 SHF.R.U32.HI R15, RZ, R155, R154 ;  /* 0x0000009bff0f0219 */ /* 0x000fe2000001169a */
[C---:B------:R-:W-:Y:S02]  /*a630*/  IMAD R12, R14.reuse, UR4, RZ ;  /* 0x000000040e0c7c24 */ /* 0x040fe4000f8e02ff */
[----:B------:R-:W-:Y:S02]  /*a640*/  IMAD R17, R14, UR6, RZ ;  /* 0x000000060e117c24 */ /* 0x000fe4000f8e02ff */
[----:B------:R-:W-:-:S04]  /*a650*/  IMAD.WIDE.U32 R4, R21, UR4, R4 ;  /* 0x0000000415047c25 */ /* 0x000fc8000f8e0004 */
[----:B------:R-:W-:Y:S01]  /*a660*/  IMAD R14, R21, UR5, R12 ;  /* 0x00000005150e7c24 */ /* 0x000fe2000f8e020c */
[----:B------:R-:W-:Y:S01]  /*a670*/  IADD3 R4, P0, R13, R4, RZ ;  /* 0x000000040d047210 */ /* 0x000fe20007f1e0ff */
[----:B------:R-:W-:Y:S01]  /*a680*/  IMAD R19, R21, UR7, R17 ;  /* 0x0000000715137c24 */ /* 0x000fe2000f8e0211 */
[--C-:B------:R-:W-:Y:S01]  /*a690*/  SHF.R.S32.HI R17, RZ, 0x1f, R13.reuse ;  /* 0x0000001fff117819 */ /* 0x100fe2000001140d */
[----:B------:R-:W-:Y:S01]  /*a6a0*/  IMAD.MOV R13, RZ, RZ, -R13 ;  /* 0x000000ffff0d7224 */ /* 0x000fe200078e0a0d */
[--C-:B------:R-:W-:Y:S01]  /*a6b0*/  SHF.R.S32.HI R12, RZ, 0x1f, R15.reuse ;  /* 0x0000001fff0c7819 */ /* 0x100fe2000001140f */
[----:B------:R-:W-:Y:S01]  /*a6c0*/  ULDC.64 UR4, c[0x0][0xb30] ;  /* 0x0002cc0000047ab9 */ /* 0x000fe20000000a00 */
[----:B------:R-:W-:Y:S01]  /*a6d0*/  IMAD.MOV R18, RZ, RZ, -R15 ;  /* 0x000000ffff127224 */ /* 0x000fe200078e0a0f */
[----:B------:R-:W-:Y:S01]  /*a6e0*/  IADD3.X R5, R17, R5, R14, P0, !PT ;  /* 0x0000000511057210 */ /* 0x000fe200007fe40e */
[----:B------:R-:W-:Y:S02]  /*a6f0*/  IMAD R13, R8, R13, R11 ;  /* 0x0000000d080d7224 */ /* 0x000fe400078e020b */
[----:B------:R-:W-:-:S02]  /*a700*/  IMAD R12, R12, UR4, RZ ;  /* 0x000000040c0c7c24 */ /* 0x000fc4000f8e02ff */
[----:B------:R-:W-:Y:S01]  /*a710*/  IMAD.WIDE.U32 R6, R21, UR6, R6 ;  /* 0x0000000615067c25 */ /* 0x000fe2000f8e0006 */
[----:B------:R-:W-:-:S03]  /*a720*/  ULDC.64 UR6, c[0x0][0xbc8] ;  /* 0x0002f20000067ab9 */ /* 0x000fc60000000a00 */
[----:B------:R-:W-:Y:S02]  /*a730*/  IMAD R11, R8, R18, R11 ;  /* 0x00000012080b7224 */ /* 0x000fe400078e020b */
[----:B------:R-:W-:Y:S01]  /*a740*/  IMAD R17, R15, UR5, R12 ;  /* 0x000000050f117c24 */ /* 0x000fe2000f8e020c */
[----:B------:R-:W-:Y:S01]  /*a750*/  SHF.R.S32.HI R12, RZ, 0x1f, R13 ;  /* 0x0000001fff0c7819 */ /* 0x000fe2000001140d */
[----:B------:R-:W-:Y:S01]  /*a760*/  IMAD.IADD R7, R7, 0x1, R19 ;  /* 0x0000000107077824 */ /* 0x000fe200078e0213 */
[----:B------:R-:W-:Y:S01]  /*a770*/  SHF.R.S32.HI R14, RZ, 0x1f, R11 ;  /* 0x0000001fff0e7819 */ /* 0x000fe2000001140b */
[----:B------:R-:W0:Y:S01]  /*a780*/  S2UR UR5, SR_CgaCtaId ;  /* 0x00000000000579c3 */ /* 0x000e220000008800 */
[----:B------:R-:W-:-:S04]  /*a790*/  IMAD.WIDE.U32 R4, R13, UR6, R4 ;  /* 0x000000060d047c25 */ /* 0x000fc8000f8e0004 */
[----:B------:R-:W-:Y:S01]  /*a7a0*/  IMAD.WIDE.U32 R6, R15, UR4, R6 ;  /* 0x000000040f067c25 */ /* 0x000fe2000f8e0006 */
[----:B------:R-:W-:-:S03]  /*a7b0*/  UMOV UR4, 0x400 ;  /* 0x0000040000047882 */ /* 0x000fc60000000000 */
[----:B------:R-:W-:Y:S02]  /*a7c0*/  IMAD R12, R12, UR6, RZ ;  /* 0x000000060c0c7c24 */ /* 0x000fe4000f8e02ff */
[----:B------:R-:W-:Y:S02]  /*a7d0*/  IMAD.IADD R7, R7, 0x1, R17 ;  /* 0x0000000107077824 */ /* 0x000fe400078e0211 */
[----:B------:R-:W-:Y:S02]  /*a7e0*/  IMAD R14, R14, UR8, RZ ;  /* 0x000000080e0e7c24 */ /* 0x000fe4000f8e02ff */
[----:B------:R-:W-:Y:S01]  /*a7f0*/  IMAD R15, R13, UR7, R12 ;  /* 0x000000070d0f7c24 */ /* 0x000fe2000f8e020c */
[----:B------:R-:W-:Y:S01]  /*a800*/  ULDC.64 UR6, c[0x0][0xba8] ;  /* 0x0002ea0000067ab9 */ /* 0x000fe20000000a00 */
[C---:B------:R-:W-:Y:S01]  /*a810*/  IMAD R17, R11.reuse, UR9, R14 ;  /* 0x000000090b117c24 */ /* 0x040fe2000f8e020e */
[----:B------:R-:W-:Y:S01]  /*a820*/  LEA R18, P0, R4, UR6, 0x2 ;  /* 0x0000000604127c11 */ /* 0x000fe2000f8010ff */
[----:B------:R-:W-:Y:S01]  /*a830*/  IMAD.WIDE.U32 R12, R11, UR8, R6 ;  /* 0x000000080b0c7c25 */ /* 0x000fe2000f8e0006 */
[----:B------:R-:W-:Y:S01]  /*a840*/  IADD3 R5, R5, R15, RZ ;  /* 0x0000000f05057210 */ /* 0x000fe20007ffe0ff */
[----:B------:R-:W-:Y:S01]  /*a850*/  ULDC.64 UR8, c[0x0][0xb00] ;  /* 0x0002c00000087ab9 */ /* 0x000fe20000000a00 */
[----:B------:R-:W-:Y:S01]  /*a860*/  ULDC UR6, c[0x0][0xa88] ;  /* 0x0002a20000067ab9 */ /* 0x000fe20000000800 */
[----:B------:R-:W-:Y:S01]  /*a870*/  IMAD.IADD R7, R13, 0x1, R17 ;  /* 0x000000010d077824 */ /* 0x000fe200078e0211 */
[----:B------:R-:W-:Y:S01]  /*a880*/  LEA R6, P1, R12, UR8, 0x2 ;  /* 0x000000080c067c11 */ /* 0x000fe2000f8210ff */
[----:B------:R-:W-:Y:S01]  /*a890*/  SHFL.IDX PT, R14, R18, 0x1, 0x1c1f ;  /* 0x003c1f00120e7f89 */ /* 0x000fe200000e0000 */
[----:B------:R-:W-:Y:S01]  /*a8a0*/  LEA.HI.X R17, R4, UR7, R5, 0x2, P0 ;  /* 0x0000000704117c11 */ /* 0x000fe200080f1405 */
[----:B------:R-:W-:Y:S01]  /*a8b0*/  IMAD R11, R9, 0x80, R16 ;  /* 0x00000080090b7824 */ /* 0x000fe200078e0210 */
[----:B------:R-:W-:Y:S01]  /*a8c0*/  LEA.HI.X R7, R12, UR9, R7, 0x2, P1 ;  /* 0x000000090c077c11 */ /* 0x000fe200088f1407 */
[----:B0-----:R-:W-:Y:S01]  /*a8d0*/  ULEA UR4, UR5, UR4, 0x18 ;  /* 0x0000000405047291 */ /* 0x001fe2000f8ec03f */
[----:B------:R-:W-:Y:S01]  /*a8e0*/  SHFL.IDX PT, R12, R18, RZ, 0x1c1f ;  /* 0x001c1fff120c7589 */ /* 0x000fe200000e0000 */
[----:B------:R-:W-:Y:S01]  /*a8f0*/  IMAD R8, R8, UR6, RZ ;  /* 0x0000000608087c24 */ /* 0x000fe2000f8e02ff */
[----:B------:R-:W-:Y:S01]  /*a900*/  LOP3.LUT P0, RZ, R2, 0x3, RZ, 0xc0, !PT ;  /* 0x0000000302ff7812 */ /* 0x000fe2000780c0ff */
[C---:B------:R-:W-:Y:S01]  /*a910*/  VIADD R9, R11.reuse, 0x8 ;  /* 0x000000080b097836 */ /* 0x040fe20000000000 */
[----:B------:R-:W0:Y:S01]  /*a920*/  SHFL.IDX PT, R13, R17, RZ, 0x1c1f ;  /* 0x001c1fff110d7589 */ /* 0x000e2200000e0000 */
[----:B------:R-:W-:Y:S01]  /*a930*/  UIADD3 UR4, UR4, 0x38820, URZ ;  /* 0x0003882004047890 */ /* 0x000fe2000fffe03f */
[----:B------:R-:W-:-:S02]  /*a940*/  ISETP.GE.OR P1, PT, R11, R8, P0 ;  /* 0x000000080b00720c */ /* 0x000fc40000726670 */
[----:B------:R1:W2:Y:S01]  /*a950*/  SHFL.IDX PT, R15, R17, 0x1, 0x1c1f ;  /* 0x003c1f00110f7f89 */ /* 0x0002a200000e0000 */
[-C--:B------:R-:W-:Y:S01]  /*a960*/  ISETP.GE.OR P0, PT, R9, R8.reuse, P0 ;  /* 0x000000080900720c */ /* 0x080fe20000706670 */
[----:B------:R-:W-:Y:S01]  /*a970*/  UPRMT UR4, URZ, 0x654, UR4 ;  /* 0x000006543f047896 */ /* 0x000fe20008000004 */
[----:B------:R-:W-:Y:S01]  /*a980*/  ISETP.GE.AND P2, PT, R11, R8, PT ;  /* 0x000000080b00720c */ /* 0x000fe20003f46270 */
[----:B------:R3:W4:Y:S01]  /*a990*/  SHFL.IDX PT, R4, R6, RZ, 0x1c1f ;  /* 0x001c1fff06047589 */ /* 0x00072200000e0000 */
[----:B-1----:R-:W-:-:S03]  /*a9a0*/  LOP3.LUT R17, R10, 0x7ffffffc, RZ, 0xc0, !PT ;  /* 0x7ffffffc0a117812 */ /* 0x002fc600078ec0ff */
[----:B------:R3:W1:Y:S03]  /*a9b0*/  SHFL.IDX PT, R5, R7, RZ, 0x1c1f ;  /* 0x001c1fff07057589 */ /* 0x00066600000e0000 */
[----:B------:R-:W-:Y:S01]  /*a9c0*/  SYNCS.ARRIVE.TRANS64.RED.A1T0 RZ, [UR4], RZ ;  /* 0x000000ffffff79a7 */ /* 0x000fe20008100404 */
[----:B------:R-:W-:-:S04]  /*a9d0*/  IMAD.IADD R2, R2, 0x1, -R17 ;  /* 0x0000000102027824 */ /* 0x000fc800078e0a11 */
[----:B------:R-:W-:Y:S01]  /*a9e0*/  IMAD.SHL.U32 R2, R2, 0x2, RZ ;  /* 0x0000000202027824 */ /* 0x000fe200078e00ff */
[----:B0-----:R3:W-:Y:S04]  /*a9f0*/  @!P1 ST.E desc[UR10][R12.64], R0 ;  /* 0x000000000c009985 */ /* 0x0017e8000c10190a */
[----:B--2---:R3:W-:Y:S01]  /*aa00*/  @!P0 ST.E desc[UR10][R14.64], R3 ;  /* 0x000000030e008985 */ /* 0x0047e2000c10190a */
[----:B------:R-:W-:Y:S05]  /*aa10*/  @P2 BRA `(.L_x_35) ;  /* 0x0000000800fc2947 */ /* 0x000fea0003800000 */
[C---:B---3--:R-:W-:Y:S01]  /*aa20*/  VIADD R0, R2.reuse, 0x8 ;  /* 0x0000000802007836 */ /* 0x048fe20000000000 */
[C---:B------:R-:W-:Y:S01]  /*aa30*/  IADD3 R3, R2.reuse, 0x10, RZ ;  /* 0x0000001002037810 */ /* 0x040fe20007ffe0ff */
[C---:B------:R-:W-:Y:S01]  /*aa40*/  VIADD R10, R2.reuse, 0x18 ;  /* 0x00000018020a7836 */ /* 0x040fe20000000000 */
[----:B------:R-:W-:Y:S01]  /*aa50*/  ULDC UR4, c[0x0][0xac8] ;  /* 0x0002b20000047ab9 */ /* 0x000fe20000000800 */
[----:B------:R-:W-:Y:S01]  /*aa60*/  VIADD R18, R2, 0x20 ;  /* 0x0000002002127836 */ /* 0x000fe20000000000 */
[----:B------:R-:W-:Y:S01]  /*aa70*/  ISETP.GE.AND P3, PT, R0, UR4, PT ;  /* 0x0000000400007c0c */ /* 0x000fe2000bf66270 */
[----:B------:R-:W-:Y:S01]  /*aa80*/  VIADD R19, R2, 0x28 ;  /* 0x0000002802137836 */ /* 0x000fe20000000000 */
[----:B------:R-:W-:Y:S01]  /*aa90*/  ISETP.GE.AND P4, PT, R3, UR4, PT ;  /* 0x0000000403007c0c */ /* 0x000fe2000bf86270 */
[----:B------:R-:W-:Y:S01]  /*aaa0*/  ULDC.64 UR6, c[0x0][0x208] ;  /* 0x0000820000067ab9 */ /* 0x000fe20000000a00 */
[----:B------:R-:W-:Y:S01]  /*aab0*/  ISETP.GE.AND P5, PT, R10, UR4, PT ;  /* 0x000000040a007c0c */ /* 0x000fe2000bfa6270 */
[C---:B------:R-:W-:Y:S01]  /*aac0*/  VIADD R20, R2.reuse, 0x40 ;  /* 0x0000004002147836 */ /* 0x040fe20000000000 */
[C---:B------:R-:W-:Y:S01]  /*aad0*/  ISETP.GE.AND P2, PT, R2.reuse, UR4, PT ;  /* 0x0000000402007c0c */ /* 0x040fe2000bf46270 */
[----:B------:R-:W-:Y:S01]  /*aae0*/  VIADD R22, R2, 0x50 ;  /* 0x0000005002167836 */ /* 0x000fe20000000000 */
[----:B------:R-:W-:Y:S01]  /*aaf0*/  ISETP.GE.AND P0, PT, R18, UR4, PT ;  /* 0x0000000412007c0c */ /* 0x000fe2000bf06270 */
[----:B------:R-:W-:Y:S01]  /*ab00*/  VIADD R23, R2, 0x58 ;  /* 0x0000005802177836 */ /* 0x000fe20000000000 */
[----:B------:R-:W-:-:S02]  /*ab10*/  ISETP.GE.AND P1, PT, R19, UR4, PT ;  /* 0x0000000413007c0c */ /* 0x000fc4000bf26270 */
[----:B------:R-:W-:Y:S02]  /*ab20*/  IADD3 R21, R2, 0x48, RZ ;  /* 0x0000004802157810 */ /* 0x000fe40007ffe0ff */
[----:B------:R-:W-:Y:S02]  /*ab30*/  @!P3 LEA.HI R0, R0, R0, RZ, 0x1 ;  /* 0x000000000000b211 */ /* 0x000fe400078f08ff */
[----:B------:R-:W-:Y:S02]  /*ab40*/  @!P4 LEA.HI R3, R3, R3, RZ, 0x1 ;  /* 0x000000030303c211 */ /* 0x000fe400078f08ff */
[----:B------:R-:W-:Y:S02]  /*ab50*/  @!P5 LEA.HI R10, R10, R10, RZ, 0x1 ;  /* 0x0000000a0a0ad211 */ /* 0x000fe400078f08ff */
[----:B------:R-:W-:Y:S01]  /*ab60*/  @!P3 LOP3.LUT R13, R0, 0xfffffffe, RZ, 0xc0, !PT ;  /* 0xfffffffe000db812 */ /* 0x000fe200078ec0ff */
[----:B------:R-:W-:Y:S01]  /*ab70*/  VIADD R0, R2, 0x30 ;  /* 0x0000003002007836 */ /* 0x000fe20000000000 */
[----:B------:R-:W-:-:S02]  /*ab80*/  @!P4 LOP3.LUT R3, R3, 0xfffffffe, RZ, 0xc0, !PT ;  /* 0xfffffffe0303c812 */ /* 0x000fc400078ec0ff */
[----:B------:R-:W-:Y:S01]  /*ab90*/  @!P5 LOP3.LUT R17, R10, 0xfffffffe, RZ, 0xc0, !PT ;  /* 0xfffffffe0a11d812 */ /* 0x000fe200078ec0ff */
[--C-:B-1--4-:R-:W-:Y:S01]  /*aba0*/  @!P2 IMAD.WIDE R10, R2, 0x4, R4.reuse ;  /* 0x00000004020aa825 */ /* 0x112fe200078e0204 */
[----:B------:R-:W-:Y:S02]  /*abb0*/  ISETP.GE.AND P6, PT, R22, UR4, PT ;  /* 0x0000000416007c0c */ /* 0x000fe4000bfc6270 */
[----:B------:R-:W-:Y:S01]  /*abc0*/  @!P0 LEA.HI R18, R18, R18, RZ, 0x1 ;  /* 0x0000001212128211 */ /* 0x000fe200078f08ff */
[--C-:B------:R-:W-:Y:S01]  /*abd0*/  @!P3 IMAD.WIDE R12, R13, 0x4, R4.reuse ;  /* 0x000000040d0cb825 */ /* 0x100fe200078e0204 */
[----:B------:R0:W-:Y:S01]  /*abe0*/  @!P2 ST.E.64 desc[UR6][R10.64], R24 ;  /* 0x000000180a00a985 */ /* 0x0001e2000c101b06 */
[----:B------:R-:W-:Y:S02]  /*abf0*/  ISETP.GE.AND P2, PT, R0, UR4, PT ;  /* 0x0000000400007c0c */ /* 0x000fe4000bf46270 */
[----:B------:R-:W-:Y:S01]  /*ac00*/  @!P4 IMAD.WIDE R14, R3, 0x4, R4 ;  /* 0x00000004030ec825 */ /* 0x000fe200078e0204 */
[----:B------:R1:W-:Y:S01]  /*ac10*/  @!P3 ST.E.64 desc[UR6][R12.64], R28 ;  /* 0x0000001c0c00b985 */ /* 0x0003e2000c101b06 */
[----:B------:R-:W-:-:S02]  /*ac20*/  @!P1 LEA.HI R19, R19, R19, RZ, 0x1 ;  /* 0x0000001313139211 */ /* 0x000fc400078f08ff */
[----:B------:R-:W-:Y:S01]  /*ac30*/  VIADD R3, R2, 0x38 ;  /* 0x0000003802037836 */ /* 0x000fe20000000000 */
[----:B------:R2:W-:Y:S01]  /*ac40*/  @!P4 ST.E.64 desc[UR6][R14.64], R32 ;  /* 0x000000200e00c985 */ /* 0x0005e2000c101b06 */
[----:B------:R-:W-:Y:S01]  /*ac50*/  @!P5 IMAD.WIDE R16, R17, 0x4, R4 ;  /* 0x000000041110d825 */ /* 0x000fe200078e0204 */
[----:B------:R-:W-:Y:S02]  /*ac60*/  ISETP.GE.AND P4, PT, R20, UR4, PT ;  /* 0x0000000414007c0c */ /* 0x000fe4000bf86270 */
[----:B------:R-:W-:Y:S02]  /*ac70*/  ISETP.GE.AND P3, PT, R3, UR4, PT ;  /* 0x0000000403007c0c */ /* 0x000fe4000bf66270 */
[----:B------:R3:W-:Y:S01]  /*ac80*/  @!P5 ST.E.64 desc[UR6][R16.64], R36 ;  /* 0x000000241000d985 */ /* 0x0007e2000c101b06 */
[----:B------:R-:W-:Y:S01]  /*ac90*/  ISETP.GE.AND P5, PT, R21, UR4, PT ;  /* 0x0000000415007c0c */ /* 0x000fe2000bfa6270 */
[----:B0-----:R-:W-:Y:S01]  /*aca0*/  VIADD R24, R2, 0x60 ;  /* 0x0000006002187836 */ /* 0x001fe20000000000 */
[----:B------:R-:W-:-:S02]  /*acb0*/  @!P0 LOP3.LUT R11, R18, 0xfffffffe, RZ, 0xc0, !PT ;  /* 0xfffffffe120b8812 */ /* 0x000fc400078ec0ff */
[----:B-1----:R-:W-:Y:S02]  /*acc0*/  @!P1 LOP3.LUT R13, R19, 0xfffffffe, RZ, 0xc0, !PT ;  /* 0xfffffffe130d9812 */ /* 0x002fe400078ec0ff */
[----:B------:R-:W-:Y:S01]  /*acd0*/  @!P2 LEA.HI R0, R0, R0, RZ, 0x1 ;  /* 0x000000000000a211 */ /* 0x000fe200078f08ff */
[--C-:B------:R-:W-:Y:S01]  /*ace0*/  @!P0 IMAD.WIDE R10, R11, 0x4, R4.reuse ;  /* 0x000000040b0a8825 */ /* 0x100fe200078e0204 */
[----:B------:R-:W-:Y:S02]  /*acf0*/  @!P4 LEA.HI R20, R20, R20, RZ, 0x1 ;  /* 0x000000141414c211 */ /* 0x000fe400078f08ff */
[----:B--2---:R-:W-:Y:S01]  /*ad00*/  @!P3 LEA.HI R14, R3, R3, RZ, 0x1 ;  /* 0x00000003030eb211 */ /* 0x004fe200078f08ff */
[----:B------:R-:W-:Y:S01]  /*ad10*/  @!P1 IMAD.WIDE R12, R13, 0x4, R4 ;  /* 0x000000040d0c9825 */ /* 0x000fe200078e0204 */
[----:B------:R-:W-:Y:S01]  /*ad20*/  @!P6 LEA.HI R22, R22, R22, RZ, 0x1 ;  /* 0x000000161616e211 */ /* 0x000fe200078f08ff */
[----:B------:R0:W-:Y:S01]  /*ad30*/  @!P0 ST.E.64 desc[UR6][R10.64], R40 ;  /* 0x000000280a008985 */ /* 0x0001e2000c101b06 */
[----:B------:R-:W-:-:S02]  /*ad40*/  @!P5 LEA.HI R21, R21, R21, RZ, 0x1 ;  /* 0x000000151515d211 */ /* 0x000fc400078f08ff */
[----:B------:R-:W-:Y:S01]  /*ad50*/  @!P2 LOP3.LUT R3, R0, 0xfffffffe, RZ, 0xc0, !PT ;  /* 0xfffffffe0003a812 */ /* 0x000fe200078ec0ff */
[----:B------:R1:W-:Y:S01]  /*ad60*/  @!P1 ST.E.64 desc[UR6][R12.64], R44 ;  /* 0x0000002c0c009985 */ /* 0x0003e2000c101b06 */
[----:B------:R-:W-:Y:S01]  /*ad70*/  @!P3 LOP3.LUT R15, R14, 0xfffffffe, RZ, 0xc0, !PT ;  /* 0xfffffffe0e0fb812 */ /* 0x000fe200078ec0ff */
[----:B------:R-:W-:Y:S01]  /*ad80*/  VIADD R0, R2, 0x68 ;  /* 0x0000006802007836 */ /* 0x000fe20000000000 */
[----:B---3--:R-:W-:Y:S01]  /*ad90*/  @!P4 LOP3.LUT R17, R20, 0xfffffffe, RZ, 0xc0, !PT ;  /* 0xfffffffe1411c812 */ /* 0x008fe200078ec0ff */
[----:B------:R-:W-:Y:S01]  /*ada0*/  VIADD R20, R2, 0x78 ;  /* 0x0000007802147836 */ /* 0x000fe20000000000 */
[----:B------:R-:W-:Y:S02]  /*adb0*/  @!P5 LOP3.LUT R21, R21, 0xfffffffe, RZ, 0xc0, !PT ;  /* 0xfffffffe1515d812 */ /* 0x000fe400078ec0ff */
[----:B------:R-:W-:Y:S01]  /*adc0*/  @!P6 LOP3.LUT R19, R22, 0xfffffffe, RZ, 0xc0, !PT ;  /* 0xfffffffe1613e812 */ /* 0x000fe200078ec0ff */
[----:B------:R-:W-:Y:S01]  /*add0*/  VIADD R22, R2, 0x88 ;  /* 0x0000008802167836 */ /* 0x000fe20000000000 */
[----:B------:R-:W-:Y:S01]  /*ade0*/  ISETP.GE.AND P1, PT, R23, UR4, PT ;  /* 0x0000000417007c0c */ /* 0x000fe2000bf26270 */
[----:B0-----:R-:W-:Y:S01]  /*adf0*/  @!P2 IMAD.WIDE R10, R3, 0x4, R4 ;  /* 0x00000004030aa825 */ /* 0x001fe200078e0204 */
[----:B------:R-:W-:-:S03]  /*ae00*/  ISETP.GE.AND P0, PT, R24, UR4, PT ;  /* 0x0000000418007c0c */ /* 0x000fc6000bf06270 */
[--C-:B-1----:R-:W-:Y:S01]  /*ae10*/  @!P3 IMAD.WIDE R12, R15, 0x4, R4.reuse ;  /* 0x000000040f0cb825 */ /* 0x102fe200078e0204 */
[----:B------:R0:W-:Y:S01]  /*ae20*/  @!P2 ST.E.64 desc[UR6][R10.64], R48 ;  /* 0x000000300a00a985 */ /* 0x0001e2000c101b06 */
[----:B------:R-:W-:Y:S02]  /*ae30*/  ISETP.GE.AND P2, PT, R0, UR4, PT ;  /* 0x0000000400007c0c */ /* 0x000fe4000bf46270 */
[--C-:B------:R-:W-:Y:S01]  /*ae40*/  @!P4 IMAD.WIDE R14, R17, 0x4, R4.reuse ;  /* 0x00000004110ec825 */ /* 0x100fe200078e0204 */
[----:B------:R1:W-:Y:S01]  /*ae50*/  @!P3 ST.E.64 desc[UR6][R12.64], R52 ;  /* 0x000000340c00b985 */ /* 0x0003e2000c101b06 */
[----:B------:R-:W-:Y:S02]  /*ae60*/  ISETP.GE.AND P3, PT, R22, UR4, PT ;  /* 0x0000000416007c0c */ /* 0x000fe4000bf66270 */
[----:B------:R-:W-:Y:S01]  /*ae70*/  @!P5 IMAD.WIDE R16, R21, 0x4, R4 ;  /* 0x000000041510d825 */ /* 0x000fe200078e0204 */
[----:B------:R2:W-:Y:S01]  /*ae80*/  @!P4 ST.E.64 desc[UR6][R14.64], R56 ;  /* 0x000000380e00c985 */ /* 0x0005e2000c101b06 */
[----:B------:R-:W-:-:S02]  /*ae90*/  IADD3 R21, R2, 0x80, RZ ;  /* 0x0000008002157810 */ /* 0x000fc40007ffe0ff */
[----:B------:R-:W-:Y:S01]  /*aea0*/  @!P6 IMAD.WIDE R18, R19, 0x4, R4 ;  /* 0x000000041312e825 */ /* 0x000fe200078e0204 */
[----:B------:R3:W-:Y:S01]  /*aeb0*/  @!P5 ST.E.64 desc[UR6][R16.64], R60 ;  /* 0x0000003c1000d985 */ /* 0x0007e2000c101b06 */
[----:B------:R-:W-:Y:S02]  /*aec0*/  ISETP.GE.AND P5, PT, R20, UR4, PT ;  /* 0x0000000414007c0c */ /* 0x000fe4000bfa6270 */
[----:B------:R-:W-:Y:S01]  /*aed0*/  VIADD R3, R2, 0x70 ;  /* 0x0000007002037836 */ /* 0x000fe20000000000 */
[----:B------:R4:W-:Y:S01]  /*aee0*/  @!P6 ST.E.64 desc[UR6][R18.64], R64 ;  /* 0x000000401200e985 */ /* 0x0009e2000c101b06 */
[----:B------:R-:W-:Y:S02]  /*aef0*/  ISETP.GE.AND P4, PT, R21, UR4, PT ;  /* 0x0000000415007c0c */ /* 0x000fe4000bf86270 */
[----:B------:R-:W-:Y:S02]  /*af00*/  @!P1 LEA.HI R23, R23, R23, RZ, 0x1 ;  /* 0x0000001717179211 */ /* 0x000fe400078f08ff */
[----:B------:R-:W-:-:S02]  /*af10*/  ISETP.GE.AND P6, PT, R3, UR4, PT ;  /* 0x0000000403007c0c */ /* 0x000fc4000bfc6270 */
[----:B------:R-:W-:Y:S02]  /*af20*/  @!P0 LEA.HI R24, R24, R24, RZ, 0x1 ;  /* 0x0000001818188211 */ /* 0x000fe400078f08ff */
[----:B0-----:R-:W-:Y:S01]  /*af30*/  @!P1 LOP3.LUT R11, R23, 0xfffffffe, RZ, 0xc0, !PT ;  /* 0xfffffffe170b9812 */ /* 0x001fe200078ec0ff */
[----:B------:R-:W-:Y:S01]  /*af40*/  VIADD R23, R2, 0x90 ;  /* 0x0000009002177836 */ /* 0x000fe20000000000 */
[----:B-1----:R-:W-:Y:S01]  /*af50*/  @!P0 LOP3.LUT R13, R24, 0xfffffffe, RZ, 0xc0, !PT ;  /* 0xfffffffe180d8812 */ /* 0x002fe200078ec0ff */
[----:B------:R-:W-:Y:S01]  /*af60*/  VIADD R24, R2, 0x98 ;  /* 0x0000009802187836 */ /* 0x000fe20000000000 */
[----:B------:R-:W-:Y:S01]  /*af70*/  @!P2 LEA.HI R0, R0, R0, RZ, 0x1 ;  /* 0x000000000000a211 */ /* 0x000fe200078f08ff */
[--C-:B------:R-:W-:Y:S01]  /*af80*/  @!P1 IMAD.WIDE R10, R11, 0x4, R4.reuse ;  /* 0x000000040b0a9825 */ /* 0x100fe200078e0204 */
[----:B------:R-:W-:Y:S02]  /*af90*/  @!P5 LEA.HI R20, R20, R20, RZ, 0x1 ;  /* 0x000000141414d211 */ /* 0x000fe400078f08ff */
[----:B------:R-:W-:Y:S01]  /*afa0*/  @!P4 LEA.HI R21, R21, R21, RZ, 0x1 ;  /* 0x000000151515c211 */ /* 0x000fe200078f08ff */
[----:B------:R-:W-:Y:S01]  /*afb0*/  @!P0 IMAD.WIDE R12, R13, 0x4, R4 ;  /* 0x000000040d0c8825 */ /* 0x000fe200078e0204 */
[----:B--2---:R-:W-:Y:S01]  /*afc0*/  @!P6 LEA.HI R14, R3, R3, RZ, 0x1 ;  /* 0x00000003030ee211 */ /* 0x004fe200078f08ff */
        /* <DEDUP_REMOVED lines=9> */
[----:B----4-:R-:W-:Y:S01]  /*b060*/  @!P3 LOP3.LUT R19, R22, 0xfffffffe, RZ, 0xc0, !PT ;  /* 0xfffffffe1613b812 */ /* 0x010fe200078ec0ff */
        /* <DEDUP_REMOVED lines=22> */
[----:B0-----:R-:W-:Y:S02]  /*b1d0*/  @!P0 LOP3.LUT R11, R23, 0xfffffffe, RZ, 0xc0, !PT ;  /* 0xfffffffe170b8812 */ /* 0x001fe400078ec0ff */
[----:B------:R-:W-:Y:S02]  /*b1e0*/  @!P2 LEA.HI R0, R0, R0, RZ, 0x1 ;  /* 0x000000000000a211 */ /* 0x000fe400078f08ff */
[----:B-1----:R-:W-:Y:S01]  /*b1f0*/  @!P1 LOP3.LUT R13, R24, 0xfffffffe, RZ, 0xc0, !PT ;  /* 0xfffffffe180d9812 */ /* 0x002fe200078ec0ff */
[--C-:B------:R-:W-:Y:S01]  /*b200*/  @!P0 IMAD.WIDE R10, R11, 0x4, R4.reuse ;  /* 0x000000040b0a8825 */ /* 0x100fe200078e0204 */
[----:B------:R-:W-:Y:S02]  /*b210*/  @!P4 LEA.HI R20, R20, R20, RZ, 0x1 ;  /* 0x000000141414c211 */ /* 0x000fe400078f08ff */
[----:B--2---:R-:W-:Y:S01]  /*b220*/  @!P2 LOP3.LUT R15, R0, 0xfffffffe, RZ, 0xc0, !PT ;  /* 0xfffffffe000fa812 */ /* 0x004fe200078ec0ff */
[--C-:B------:R-:W-:Y:S01]  /*b230*/  @!P1 IMAD.WIDE R12, R13, 0x4, R4.reuse ;  /* 0x000000040d0c9825 */ /* 0x100fe200078e0204 */
[----:B------:R-:W-:Y:S01]  /*b240*/  @!P3 LEA.HI R3, R3, R3, RZ, 0x1 ;  /* 0x000000030303b211 */ /* 0x000fe200078f08ff */
[----:B------:R0:W-:Y:S01]  /*b250*/  @!P0 ST.E.64 desc[UR6][R10.64], R96 ;  /* 0x000000600a008985 */ /* 0x0001e2000c101b06 */
[----:B------:R-:W-:Y:S01]  /*b260*/  @!P5 LEA.HI R21, R21, R21, RZ, 0x1 ;  /* 0x000000151515d211 */ /* 0x000fe200078f08ff */
[----:B------:R-:W-:Y:S01]  /*b270*/  @!P2 IMAD.WIDE R14, R15, 0x4, R4 ;  /* 0x000000040f0ea825 */ /* 0x000fe200078e0204 */
[----:B------:R-:W-:Y:S01]  /*b280*/  @!P3 LOP3.LUT R3, R3, 0xfffffffe, RZ, 0xc0, !PT ;  /* 0xfffffffe0303b812 */ /* 0x000fe200078ec0ff */
[----:B------:R1:W-:Y:S01]  /*b290*/  @!P1 ST.E.64 desc[UR6][R12.64], R100 ;  /* 0x000000640c009985 */ /* 0x0003e2000c101b06 */
[----:B------:R-:W-:Y:S01]  /*b2a0*/  @!P6 LEA.HI R22, R22, R22, RZ, 0x1 ;  /* 0x000000161616e211 */ /* 0x000fe200078f08ff */
[----:B------:R-:W-:Y:S01]  /*b2b0*/  VIADD R0, R2, 0xc8 ;  /* 0x000000c802007836 */ /* 0x000fe20000000000 */
[----:B---3--:R-:W-:Y:S01]  /*b2c0*/  @!P4 LOP3.LUT R17, R20, 0xfffffffe, RZ, 0xc0, !PT ;  /* 0xfffffffe1411c812 */ /* 0x008fe200078ec0ff */
[----:B------:R2:W-:Y:S01]  /*b2d0*/  @!P2 ST.E.64 desc[UR6][R14.64], R104 ;  /* 0x000000680e00a985 */ /* 0x0005e2000c101b06 */
[----:B------:R-:W-:Y:S01]  /*b2e0*/  @!P5 LOP3.LUT R21, R21, 0xfffffffe, RZ, 0xc0, !PT ;  /* 0xfffffffe1515d812 */ /* 0x000fe200078ec0ff */
[----:B------:R-:W-:Y:S01]  /*b2f0*/  VIADD R20, R2, 0xd8 ;  /* 0x000000d802147836 */ /* 0x000fe20000000000 */
[----:B----4-:R-:W-:-:S02]  /*b300*/  @!P6 LOP3.LUT R19, R22, 0xfffffffe, RZ, 0xc0, !PT ;  /* 0xfffffffe1613e812 */ /* 0x010fc400078ec0ff */
[----:B------:R-:W-:Y:S01]  /*b310*/  ISETP.GE.AND P0, PT, R0, UR4, PT ;  /* 0x0000000400007c0c */ /* 0x000fe2000bf06270 */
[----:B0-----:R-:W-:Y:S01]  /*b320*/  @!P3 IMAD.WIDE R10, R3, 0x4, R4 ;  /* 0x00000004030ab825 */ /* 0x001fe200078e0204 */
[----:B------:R-:W-:-:S03]  /*b330*/  ISETP.GE.AND P2, PT, R20, UR4, PT ;  /* 0x0000000414007c0c */ /* 0x000fc6000bf46270 */
[--C-:B-1----:R-:W-:Y:S01]  /*b340*/  @!P4 IMAD.WIDE R12, R17, 0x4, R4.reuse ;  /* 0x00000004110cc825 */ /* 0x102fe200078e0204 */
[----:B------:R0:W-:Y:S03]  /*b350*/  @!P3 ST.E.64 desc[UR6][R10.64], R108 ;  /* 0x0000006c0a00b985 */ /* 0x0001e6000c101b06 */
[--C-:B------:R-:W-:Y:S01]  /*b360*/  @!P5 IMAD.WIDE R16, R21, 0x4, R4.reuse ;  /* 0x000000041510d825 */ /* 0x100fe200078e0204 */
[----:B------:R1:W-:Y:S01]  /*b370*/  @!P4 ST.E.64 desc[UR6][R12.64], R112 ;  /* 0x000000700c00c985 */ /* 0x0003e2000c101b06 */
[C---:B--2---:R-:W-:Y:S02]  /*b380*/  IADD3 R15, R2.reuse, 0xf0, RZ ;  /* 0x000000f0020f7810 */ /* 0x044fe40007ffe0ff */
[----:B------:R-:W-:Y:S01]  /*b390*/  VIADD R3, R2, 0xd0 ;  /* 0x000000d002037836 */ /* 0x000fe20000000000 */
[----:B------:R2:W-:Y:S01]  /*b3a0*/  @!P5 ST.E.64 desc[UR6][R16.64], R116 ;  /* 0x000000741000d985 */ /* 0x0005e2000c101b06 */
[----:B------:R-:W-:Y:S01]  /*b3b0*/  @!P6 IMAD.WIDE R18, R19, 0x4, R4 ;  /* 0x000000041312e825 */ /* 0x000fe200078e0204 */
[----:B------:R-:W-:-:S02]  /*b3c0*/  ISETP.GE.AND P5, PT, R15, UR4, PT ;  /* 0x000000040f007c0c */ /* 0x000fc4000bfa6270 */
[----:B------:R-:W-:Y:S01]  /*b3d0*/  ISETP.GE.AND P1, PT, R3, UR4, PT ;  /* 0x0000000403007c0c */ /* 0x000fe2000bf26270 */
[C---:B------:R-:W-:Y:S01]  /*b3e0*/  VIADD R21, R2.reuse, 0xe0 ;  /* 0x000000e002157836 */ /* 0x040fe20000000000 */
[----:B------:R3:W-:Y:S01]  /*b3f0*/  @!P6 ST.E.64 desc[UR6][R18.64], R120 ;  /* 0x000000781200e985 */ /* 0x0007e2000c101b06 */
[----:B0-----:R-:W-:Y:S01]  /*b400*/  VIADD R11, R2, 0xf8 ;  /* 0x000000f8020b7836 */ /* 0x001fe20000000000 */
[----:B------:R-:W-:Y:S01]  /*b410*/  @!P0 LEA.HI R0, R0, R0, RZ, 0x1 ;  /* 0x0000000000008211 */ /* 0x000fe200078f08ff */
[----:B------:R-:W-:Y:S01]  /*b420*/  VIADD R14, R2, 0xe8 ;  /* 0x000000e8020e7836 */ /* 0x000fe20000000000 */
[----:B------:R-:W-:Y:S02]  /*b430*/  ISETP.GE.AND P3, PT, R21, UR4, PT ;  /* 0x0000000415007c0c */ /* 0x000fe4000bf66270 */
[----:B------:R-:W-:Y:S02]  /*b440*/  ISETP.GE.AND P6, PT, R11, UR4, PT ;  /* 0x000000040b007c0c */ /* 0x000fe4000bfc6270 */
[----:B------:R-:W-:-:S02]  /*b450*/  ISETP.GE.AND P4, PT, R14, UR4, PT ;  /* 0x000000040e007c0c */ /* 0x000fc4000bf86270 */
[----:B------:R-:W-:Y:S02]  /*b460*/  @!P2 LEA.HI R20, R20, R20, RZ, 0x1 ;  /* 0x000000141414a211 */ /* 0x000fe400078f08ff */
[----:B------:R-:W-:Y:S02]  /*b470*/  @!P1 LEA.HI R3, R3, R3, RZ, 0x1 ;  /* 0x0000000303039211 */ /* 0x000fe400078f08ff */
[----:B------:R-:W-:Y:S02]  /*b480*/  @!P5 LEA.HI R10, R15, R15, RZ, 0x1 ;  /* 0x0000000f0f0ad211 */ /* 0x000fe400078f08ff */
[----:B------:R-:W-:Y:S02]  /*b490*/  @!P1 LOP3.LUT R3, R3, 0xfffffffe, RZ, 0xc0, !PT ;  /* 0xfffffffe03039812 */ /* 0x000fe400078ec0ff */
[----:B------:R-:W-:Y:S02]  /*b4a0*/  @!P3 LEA.HI R21, R21, R21, RZ, 0x1 ;  /* 0x000000151515b211 */ /* 0x000fe400078f08ff */
[----:B-1----:R-:W-:-:S02]  /*b4b0*/  @!P6 LEA.HI R12, R11, R11, RZ, 0x1 ;  /* 0x0000000b0b0ce211 */ /* 0x002fc400078f08ff */
[----:B------:R-:W-:Y:S02]  /*b4c0*/  @!P4 LEA.HI R14, R14, R14, RZ, 0x1 ;  /* 0x0000000e0e0ec211 */ /* 0x000fe400078f08ff */
[----:B------:R-:W-:Y:S02]  /*b4d0*/  @!P0 LOP3.LUT R11, R0, 0xfffffffe, RZ, 0xc0, !PT ;  /* 0xfffffffe000b8812 */ /* 0x000fe400078ec0ff */
[----:B------:R-:W-:Y:S02]  /*b4e0*/  @!P2 LOP3.LUT R15, R20, 0xfffffffe, RZ, 0xc0, !PT ;  /* 0xfffffffe140fa812 */ /* 0x000fe400078ec0ff */
[----:B--2---:R-:W-:Y:S02]  /*b4f0*/  @!P3 LOP3.LUT R17, R21, 0xfffffffe, RZ, 0xc0, !PT ;  /* 0xfffffffe1511b812 */ /* 0x004fe400078ec0ff */
[----:B---3--:R-:W-:Y:S01]  /*b500*/  @!P4 LOP3.LUT R19, R14, 0xfffffffe, RZ, 0xc0, !PT ;  /* 0xfffffffe0e13c812 */ /* 0x008fe200078ec0ff */
[----:B------:R-:W-:Y:S01]  /*b510*/  @!P2 IMAD.WIDE R14, R15, 0x4, R4 ;  /* 0x000000040f0ea825 */ /* 0x000fe200078e0204 */
[----:B------:R-:W-:-:S02]  /*b520*/  @!P5 LOP3.LUT R21, R10, 0xfffffffe, RZ, 0xc0, !PT ;  /* 0xfffffffe0a15d812 */ /* 0x000fc400078ec0ff */
[----:B------:R-:W-:Y:S01]  /*b530*/  @!P6 LOP3.LUT R23, R12, 0xfffffffe, RZ, 0xc0, !PT ;  /* 0xfffffffe0c17e812 */ /* 0x000fe200078ec0ff */
[----:B------:R-:W-:-:S04]  /*b540*/  @!P0 IMAD.WIDE R10, R11, 0x4, R4 ;  /* 0x000000040b0a8825 */ /* 0x000fc800078e0204 */
[--C-:B------:R-:W-:Y:S01]  /*b550*/  @!P1 IMAD.WIDE R12, R3, 0x4, R4.reuse ;  /* 0x00000004030c9825 */ /* 0x100fe200078e0204 */
[----:B------:R0:W-:Y:S03]  /*b560*/  @!P0 ST.E.64 desc[UR6][R10.64], R124 ;  /* 0x0000007c0a008985 */ /* 0x0001e6000c101b06 */
[--C-:B------:R-:W-:Y:S01]  /*b570*/  @!P3 IMAD.WIDE R16, R17, 0x4, R4.reuse ;  /* 0x000000041110b825 */ /* 0x100fe200078e0204 */
[----:B------:R0:W-:Y:S03]  /*b580*/  @!P1 ST.E.64 desc[UR6][R12.64], R128 ;  /* 0x000000800c009985 */ /* 0x0001e6000c101b06 */
[--C-:B------:R-:W-:Y:S01]  /*b590*/  @!P4 IMAD.WIDE R18, R19, 0x4, R4.reuse ;  /* 0x000000041312c825 */ /* 0x100fe200078e0204 */
[----:B------:R0:W-:Y:S03]  /*b5a0*/  @!P2 ST.E.64 desc[UR6][R14.64], R132 ;  /* 0x000000840e00a985 */ /* 0x0001e6000c101b06 */
[--C-:B------:R-:W-:Y:S01]  /*b5b0*/  @!P5 IMAD.WIDE R20, R21, 0x4, R4.reuse ;  /* 0x000000041514d825 */ /* 0x100fe200078e0204 */
[----:B------:R0:W-:Y:S03]  /*b5c0*/  @!P3 ST.E.64 desc[UR6][R16.64], R136 ;  /* 0x000000881000b985 */ /* 0x0001e6000c101b06 */
[----:B------:R-:W-:Y:S01]  /*b5d0*/  @!P6 IMAD.WIDE R4, R23, 0x4, R4 ;  /* 0x000000041704e825 */ /* 0x000fe200078e0204 */
[----:B------:R0:W-:Y:S04]  /*b5e0*/  @!P4 ST.E.64 desc[UR6][R18.64], R140 ;  /* 0x0000008c1200c985 */ /* 0x0001e8000c101b06 */
[----:B------:R0:W-:Y:S04]  /*b5f0*/  @!P5 ST.E.64 desc[UR6][R20.64], R144 ;  /* 0x000000901400d985 */ /* 0x0001e8000c101b06 */
[----:B------:R0:W-:Y:S02]  /*b600*/  @!P6 ST.E.64 desc[UR6][R4.64], R148 ;  /* 0x000000940400e985 */ /* 0x0001e4000c101b06 */
.L_x_35:
[----:B------:R-:W-:Y:S05]  /*b610*/  BSYNC B0 ;  /* 0x0000000000007941 */ /* 0x000fea0003800000 */
.L_x_34:
[----:B------:R-:W-:Y:S01]  /*b620*/  ISETP.GE.AND P0, PT, R9, R8, PT ;  /* 0x000000080900720c */ /* 0x000fe20003f06270 */
[----:B01----:R0:W1:Y:S04]  /*b630*/  SHFL.IDX PT, R5, R7, 0x1, 0x1c1f ;  /* 0x003c1f0007057f89 */ /* 0x00306800000e0000 */
[----:B----4-:R0:W2:Y:S08]  /*b640*/  SHFL.IDX PT, R4, R6, 0x1, 0x1c1f ;  /* 0x003c1f0006047f89 */ /* 0x0100b000000e0000 */
[----:B0-----:R-:W-:Y:S05]  /*b650*/  @P0 BRA `(.L_x_10) ;  /* 0x0000005400e00947 */ /* 0x001fea0003800000 */
[C---:B---3--:R-:W-:Y:S01]  /*b660*/  VIADD R0, R2.reuse, 0x8 ;  /* 0x0000000802007836 */ /* 0x048fe20000000000 */
[----:B------:R-:W-:Y:S01]  /*b670*/  ULDC UR4, c[0x0][0xac8] ;  /* 0x0002b20000047ab9 */ /* 0x000fe20000000800 */
[C---:B------:R-:W-:Y:S01]  /*b680*/  VIADD R3, R2.reuse, 0x10 ;  /* 0x0000001002037836 */ /* 0x040fe20000000000 */
[C---:B------:R-:W-:Y:S01]  /*b690*/  ISETP.GE.AND P0, PT, R2.reuse, UR4, PT ;  /* 0x0000000402007c0c */ /* 0x040fe2000bf06270 */
[----:B------:R-:W-:Y:S01]  /*b6a0*/  VIADD R12, R2, 0x18 ;  /* 0x00000018020c7836 */ /* 0x000fe20000000000 */
[----:B------:R-:W-:Y:S01]  /*b6b0*/  ISETP.GE.AND P1, PT, R0, UR4, PT ;  /* 0x0000000400007c0c */ /* 0x000fe2000bf26270 */
[----:B------:R-:W-:Y:S01]  /*b6c0*/  VIADD R13, R2, 0x20 ;  /* 0x00000020020d7836 */ /* 0x000fe20000000000 */
[----:B------:R-:W-:Y:S01]  /*b6d0*/  ISETP.GE.AND P2, PT, R3, UR4, PT ;  /* 0x0000000403007c0c */ /* 0x000fe2000bf46270 */
[----:B------:R-:W-:Y:S01]  /*b6e0*/  ULDC.64 UR6, c[0x0][0x208] ;  /* 0x0000820000067ab9 */ /* 0x000fe20000000a00 */
[----:B------:R-:W-:Y:S01]  /*b6f0*/  ISETP.GE.AND P5, PT, R12, UR4, PT ;  /* 0x000000040c007c0c */ /* 0x000fe2000bfa6270 */
[C---:B------:R-:W-:Y:S01]  /*b700*/  VIADD R14, R2.reuse, 0x38 ;  /* 0x00000038020e7836 */ /* 0x040fe20000000000 */
[----:B------:R-:W-:Y:S01]  /*b710*/  ISETP.GE.AND P6, PT, R13, UR4, PT ;  /* 0x000000040d007c0c */ /* 0x000fe2000bfc6270 */
[----:B------:R-:W-:-:S02]  /*b720*/  VIADD R15, R2, 0x40 ;  /* 0x00000040020f7836 */ /* 0x000fc40000000000 */
[C---:B------:R-:W-:Y:S02]  /*b730*/  VIADD R16, R2.reuse, 0x48 ;  /* 0x0000004802107836 */ /* 0x040fe40000000000 */
[--C-:B-12---:R-:W-:Y:S01]  /*b740*/  @!P0 IMAD.WIDE R6, R2, 0x4, R4.reuse ;  /* 0x0000000402068825 */ /* 0x106fe200078e0204 */
[----:B------:R-:W-:Y:S02]  /*b750*/  ISETP.GE.AND P3, PT, R15, UR4, PT ;  /* 0x000000040f007c0c */ /* 0x000fe4000bf66270 */
[----:B------:R-:W-:Y:S01]  /*b760*/  @!P1 LEA.HI R0, R0, R0, RZ, 0x1 ;  /* 0x0000000000009211 */ /* 0x000fe200078f08ff */
[----:B------:R-:W-:Y:S01]  /*b770*/  VIADD R18, R2, 0x50 ;  /* 0x0000005002127836 */ /* 0x000fe20000000000 */
[----:B------:R-:W-:Y:S01]  /*b780*/  @!P2 LEA.HI R3, R3, R3, RZ, 0x1 ;  /* 0x000000030303a211 */ /* 0x000fe200078f08ff */
[----:B------:R0:W-:Y:S01]  /*b790*/  @!P0 ST.E.64 desc[UR6][R6.64], R26 ;  /* 0x0000001a06008985 */ /* 0x0001e2000c101b06 */
[----:B------:R-:W-:Y:S01]  /*b7a0*/  @!P1 LOP3.LUT R9, R0, 0xfffffffe, RZ, 0xc0, !PT ;  /* 0xfffffffe00099812 */ /* 0x000fe200078ec0ff */
[C---:B------:R-:W-:Y:S01]  /*b7b0*/  VIADD R0, R2.reuse, 0x28 ;  /* 0x0000002802007836 */ /* 0x040fe20000000000 */
[----:B------:R-:W-:Y:S01]  /*b7c0*/  @!P2 LOP3.LUT R3, R3, 0xfffffffe, RZ, 0xc0, !PT ;  /* 0xfffffffe0303a812 */ /* 0x000fe200078ec0ff */
[----:B------:R-:W-:Y:S01]  /*b7d0*/  VIADD R19, R2, 0x58 ;  /* 0x0000005802137836 */ /* 0x000fe20000000000 */
[----:B------:R-:W-:Y:S01]  /*b7e0*/  ISETP.GE.AND P4, PT, R16, UR4, PT ;  /* 0x0000000410007c0c */ /* 0x000fe2000bf86270 */
[----:B------:R-:W-:Y:S01]  /*b7f0*/  @!P1 IMAD.WIDE R8, R9, 0x4, R4 ;  /* 0x0000000409089825 */ /* 0x000fe200078e0204 */
[----:B------:R-:W-:-:S02]  /*b800*/  ISETP.GE.AND P0, PT, R0, UR4, PT ;  /* 0x0000000400007c0c */ /* 0x000fc4000bf06270 */
[----:B------:R-:W-:Y:S01]  /*b810*/  @!P5 LEA.HI R12, R12, R12, RZ, 0x1 ;  /* 0x0000000c0c0cd211 */ /* 0x000fe200078f08ff */
[----:B------:R-:W-:Y:S01]  /*b820*/  @!P2 IMAD.WIDE R10, R3, 0x4, R4 ;  /* 0x00000004030aa825 */ /* 0x000fe200078e0204 */
[C---:B------:R-:W-:Y:S01]  /*b830*/  IADD3 R3, R2.reuse, 0x30, RZ ;  /* 0x0000003002037810 */ /* 0x040fe20007ffe0ff */
[----:B------:R1:W-:Y:S01]  /*b840*/  @!P1 ST.E.64 desc[UR6][R8.64], R30 ;  /* 0x0000001e08009985 */ /* 0x0003e2000c101b06 */
[----:B------:R-:W-:Y:S01]  /*b850*/  @!P6 LEA.HI R13, R13, R13, RZ, 0x1 ;  /* 0x0000000d0d0de211 */ /* 0x000fe200078f08ff */
[----:B------:R-:W-:Y:S01]  /*b860*/  VIADD R20, R2, 0x80 ;  /* 0x0000008002147836 */ /* 0x000fe20000000000 */
[----:B------:R-:W-:Y:S01]  /*b870*/  ISETP.GE.AND P1, PT, R3, UR4, PT ;  /* 0x0000000403007c0c */ /* 0x000fe2000bf26270 */
[----:B------:R2:W-:Y:S01]  /*b880*/  @!P2 ST.E.64 desc[UR6][R10.64], R34 ;  /* 0x000000220a00a985 */ /* 0x0005e2000c101b06 */
[----:B------:R-:W-:Y:S02]  /*b890*/  ISETP.GE.AND P2, PT, R14, UR4, PT ;  /* 0x000000040e007c0c */ /* 0x000fe4000bf46270 */
[----:B0-----:R-:W-:-:S02]  /*b8a0*/  @!P5 LOP3.LUT R7, R12, 0xfffffffe, RZ, 0xc0, !PT ;  /* 0xfffffffe0c07d812 */ /* 0x001fc400078ec0ff */
[----:B------:R-:W-:Y:S02]  /*b8b0*/  @!P0 LEA.HI R0, R0, R0, RZ, 0x1 ;  /* 0x0000000000008211 */ /* 0x000fe400078f08ff */
[----:B------:R-:W-:Y:S01]  /*b8c0*/  @!P3 LEA.HI R15, R15, R15, RZ, 0x1 ;  /* 0x0000000f0f0fb211 */ /* 0x000fe200078f08ff */
[--C-:B------:R-:W-:Y:S01]  /*b8d0*/  @!P5 IMAD.WIDE R6, R7, 0x4, R4.reuse ;  /* 0x000000040706d825 */ /* 0x100fe200078e0204 */
[----:B------:R-:W-:Y:S02]  /*b8e0*/  @!P4 LEA.HI R16, R16, R16, RZ, 0x1 ;  /* 0x000000101010c211 */ /* 0x000fe400078f08ff */
[----:B-1----:R-:W-:Y:S02]  /*b8f0*/  @!P6 LOP3.LUT R9, R13, 0xfffffffe, RZ, 0xc0, !PT ;  /* 0xfffffffe0d09e812 */ /* 0x002fe400078ec0ff */
[----:B------:R-:W-:Y:S01]  /*b900*/  @!P3 LOP3.LUT R15, R15, 0xfffffffe, RZ, 0xc0, !PT ;  /* 0xfffffffe0f0fb812 */ /* 0x000fe200078ec0ff */
[----:B------:R0:W-:Y:S01]  /*b910*/  @!P5 ST.E.64 desc[UR6][R6.64], R38 ;  /* 0x000000260600d985 */ /* 0x0001e2000c101b06 */
[----:B--2---:R-:W-:Y:S01]  /*b920*/  @!P1 LEA.HI R10, R3, R3, RZ, 0x1 ;  /* 0x00000003030a9211 */ /* 0x004fe200078f08ff */
[----:B------:R-:W-:Y:S01]  /*b930*/  @!P6 IMAD.WIDE R8, R9, 0x4, R4 ;  /* 0x000000040908e825 */ /* 0x000fe200078e0204 */
[----:B------:R-:W-:-:S02]  /*b940*/  @!P2 LEA.HI R14, R14, R14, RZ, 0x1 ;  /* 0x0000000e0e0ea211 */ /* 0x000fc400078f08ff */
[----:B------:R-:W-:Y:S01]  /*b950*/  @!P0 LOP3.LUT R3, R0, 0xfffffffe, RZ, 0xc0, !PT ;  /* 0xfffffffe00038812 */ /* 0x000fe200078ec0ff */
[----:B------:R-:W-:Y:S01]  /*b960*/  VIADD R0, R2, 0x60 ;  /* 0x0000006002007836 */ /* 0x000fe20000000000 */
[----:B------:R-:W-:Y:S01]  /*b970*/  @!P1 LOP3.LUT R11, R10, 0xfffffffe, RZ, 0xc0, !PT ;  /* 0xfffffffe0a0b9812 */ /* 0x000fe200078ec0ff */
[----:B------:R1:W-:Y:S01]  /*b980*/  @!P6 ST.E.64 desc[UR6][R8.64], R42 ;  /* 0x0000002a0800e985 */ /* 0x0003e2000c101b06 */
[----:B------:R-:W-:Y:S02]  /*b990*/  @!P2 LOP3.LUT R13, R14, 0xfffffffe, RZ, 0xc0, !PT ;  /* 0xfffffffe0e0da812 */ /* 0x000fe400078ec0ff */
[----:B------:R-:W-:Y:S01]  /*b9a0*/  @!P4 LOP3.LUT R17, R16, 0xfffffffe, RZ, 0xc0, !PT ;  /* 0xfffffffe1011c812 */ /* 0x000fe200078ec0ff */
[----:B------:R-:W-:Y:S01]  /*b9b0*/  VIADD R16, R2, 0x70 ;  /* 0x0000007002107836 */ /* 0x000fe20000000000 */
[----:B------:R-:W-:Y:S01]  /*b9c0*/  ISETP.GE.AND P5, PT, R18, UR4, PT ;  /* 0x0000000412007c0c */ /* 0x000fe2000bfa6270 */
[----:B0-----:R-:W-:Y:S01]  /*b9d0*/  @!P0 IMAD.WIDE R6, R3, 0x4, R4 ;  /* 0x0000000403068825 */ /* 0x001fe200078e0204 */
[----:B------:R-:W-:-:S02]  /*b9e0*/  ISETP.GE.AND P6, PT, R19, UR4, PT ;  /* 0x0000000413007c0c */ /* 0x000fc4000bfc6270 */
[----:B------:R-:W-:Y:S02]  /*b9f0*/  IADD3 R3, R2, 0x68, RZ ;  /* 0x0000006802037810 */ /* 0x000fe40007ffe0ff */
[----:B------:R0:W-:Y:S01]  /*ba00*/  @!P0 ST.E.64 desc[UR6][R6.64], R46 ;  /* 0x0000002e06008985 */ /* 0x0001e2000c101b06 */
[----:B------:R-:W-:Y:S01]  /*ba10*/  ISETP.GE.AND P0, PT, R20, UR4, PT ;  /* 0x0000000414007c0c */ /* 0x000fe2000bf06270 */
[----:B-1----:R-:W-:-:S04]  /*ba20*/  @!P1 IMAD.WIDE R8, R11, 0x4, R4 ;  /* 0x000000040b089825 */ /* 0x002fc800078e0204 */
[--C-:B------:R-:W-:Y:S01]  /*ba30*/  @!P2 IMAD.WIDE R10, R13, 0x4, R4.reuse ;  /* 0x000000040d0aa825 */ /* 0x100fe200078e0204 */
[----:B------:R1:W-:Y:S01]  /*ba40*/  @!P1 ST.E.64 desc[UR6][R8.64], R50 ;  /* 0x0000003208009985 */ /* 0x0003e2000c101b06 */
[----:B------:R-:W-:Y:S02]  /*ba50*/  @!P5 LEA.HI R18, R18, R18, RZ, 0x1 ;  /* 0x000000121212d211 */ /* 0x000fe400078f08ff */
[--C-:B------:R-:W-:Y:S01]  /*ba60*/  @!P3 IMAD.WIDE R12, R15, 0x4, R4.reuse ;  /* 0x000000040f0cb825 */ /* 0x100fe200078e0204 */
[----:B------:R2:W-:Y:S01]  /*ba70*/  @!P2 ST.E.64 desc[UR6][R10.64], R54 ;  /* 0x000000360a00a985 */ /* 0x0005e2000c101b06 */
[----:B------:R-:W-:Y:S02]  /*ba80*/  ISETP.GE.AND P2, PT, R16, UR4, PT ;  /* 0x0000000410007c0c */ /* 0x000fe4000bf46270 */
[----:B------:R-:W-:Y:S01]  /*ba90*/  @!P4 IMAD.WIDE R14, R17, 0x4, R4 ;  /* 0x00000004110ec825 */ /* 0x000fe200078e0204 */
[----:B------:R3:W-:Y:S01]  /*baa0*/  @!P3 ST.E.64 desc[UR6][R12.64], R58 ;  /* 0x0000003a0c00b985 */ /* 0x0007e2000c101b06 */
[----:B------:R-:W-:-:S02]  /*bab0*/  ISETP.GE.AND P3, PT, R3, UR4, PT ;  /* 0x0000000403007c0c */ /* 0x000fc4000bf66270 */
[----:B------:R-:W-:Y:S01]  /*bac0*/  VIADD R17, R2, 0x78 ;  /* 0x0000007802117836 */ /* 0x000fe20000000000 */
[----:B------:R4:W-:Y:S01]  /*bad0*/  @!P4 ST.E.64 desc[UR6][R14.64], R62 ;  /* 0x0000003e0e00c985 */ /* 0x0009e2000c101b06 */
[----:B------:R-:W-:Y:S02]  /*bae0*/  ISETP.GE.AND P4, PT, R0, UR4, PT ;  /* 0x0000000400007c0c */ /* 0x000fe4000bf86270 */
[----:B------:R-:W-:Y:S02]  /*baf0*/  @!P6 LEA.HI R19, R19, R19, RZ, 0x1 ;  /* 0x000000131313e211 */ /* 0x000fe400078f08ff */
[----:B------:R-:W-:Y:S02]  /*bb00*/  ISETP.GE.AND P1, PT, R17, UR4, PT ;  /* 0x0000000411007c0c */ /* 0x000fe4000bf26270 */
[----:B0-----:R-:W-:Y:S01]  /*bb10*/  @!P5 LOP3.LUT R7, R18, 0xfffffffe, RZ, 0xc0, !PT ;  /* 0xfffffffe1207d812 */ /* 0x001fe200078ec0ff */
[C---:B------:R-:W-:Y:S01]  /*bb20*/  VIADD R18, R2.reuse, 0x88 ;  /* 0x0000008802127836 */ /* 0x040fe20000000000 */
[----:B-1----:R-:W-:Y:S01]  /*bb30*/  @!P6 LOP3.LUT R9, R19, 0xfffffffe, RZ, 0xc0, !PT ;  /* 0xfffffffe1309e812 */ /* 0x002fe200078ec0ff */
[----:B------:R-:W-:Y:S01]  /*bb40*/  VIADD R19, R2, 0x90 ;  /* 0x0000009002137836 */ /* 0x000fe20000000000 */
[----:B--2---:R-:W-:Y:S01]  /*bb50*/  @!P3 LEA.HI R10, R3, R3, RZ, 0x1 ;  /* 0x00000003030ab211 */ /* 0x004fe200078f08ff */
[----:B------:R-:W-:Y:S01]  /*bb60*/  @!P5 IMAD.WIDE R6, R7, 0x4, R4 ;  /* 0x000000040706d825 */ /* 0x000fe200078e0204 */
[----:B------:R-:W-:-:S02]  /*bb70*/  @!P2 LEA.HI R16, R16, R16, RZ, 0x1 ;  /* 0x000000101010a211 */ /* 0x000fc400078f08ff */
[----:B------:R-:W-:Y:S01]  /*bb80*/  @!P4 LEA.HI R0, R0, R0, RZ, 0x1 ;  /* 0x000000000000c211 */ /* 0x000fe200078f08ff */
[----:B------:R-:W-:Y:S01]  /*bb90*/  @!P6 IMAD.WIDE R8, R9, 0x4, R4 ;  /* 0x000000040908e825 */ /* 0x000fe200078e0204 */
[----:B------:R-:W-:Y:S01]  /*bba0*/  @!P0 LEA.HI R20, R20, R20, RZ, 0x1 ;  /* 0x0000001414148211 */ /* 0x000fe200078f08ff */
[----:B------:R0:W-:Y:S01]  /*bbb0*/  @!P5 ST.E.64 desc[UR6][R6.64], R66 ;  /* 0x000000420600d985 */ /* 0x0001e2000c101b06 */
[----:B------:R-:W-:Y:S02]  /*bbc0*/  @!P1 LEA.HI R17, R17, R17, RZ, 0x1 ;  /* 0x0000001111119211 */ /* 0x000fe400078f08ff */
[----:B------:R-:W-:Y:S01]  /*bbd0*/  @!P4 LOP3.LUT R3, R0, 0xfffffffe, RZ, 0xc0, !PT ;  /* 0xfffffffe0003c812 */ /* 0x000fe200078ec0ff */
[----:B------:R1:W-:Y:S01]  /*bbe0*/  @!P6 ST.E.64 desc[UR6][R8.64], R70 ;  /* 0x000000460800e985 */ /* 0x0003e2000c101b06 */
[----:B------:R-:W-:Y:S01]  /*bbf0*/  @!P3 LOP3.LUT R11, R10, 0xfffffffe, RZ, 0xc0, !PT ;  /* 0xfffffffe0a0bb812 */ /* 0x000fe200078ec0ff */
[----:B------:R-:W-:Y:S01]  /*bc00*/  VIADD R0, R2, 0x98 ;  /* 0x0000009802007836 */ /* 0x000fe20000000000 */
[----:B---3--:R-:W-:Y:S01]  /*bc10*/  @!P2 LOP3.LUT R13, R16, 0xfffffffe, RZ, 0xc0, !PT ;  /* 0xfffffffe100da812 */ /* 0x008fe200078ec0ff */
[----:B------:R-:W-:Y:S01]  /*bc20*/  VIADD R16, R2, 0xa8 ;  /* 0x000000a802107836 */ /* 0x000fe20000000000 */
[----:B------:R-:W-:-:S02]  /*bc30*/  @!P1 LOP3.LUT R17, R17, 0xfffffffe, RZ, 0xc0, !PT ;  /* 0xfffffffe11119812 */ /* 0x000fc400078ec0ff */
[----:B----4-:R-:W-:Y:S01]  /*bc40*/  @!P0 LOP3.LUT R15, R20, 0xfffffffe, RZ, 0xc0, !PT ;  /* 0xfffffffe140f8812 */ /* 0x010fe200078ec0ff */
[----:B------:R-:W-:Y:S01]  /*bc50*/  VIADD R20, R2, 0xb8 ;  /* 0x000000b802147836 */ /* 0x000fe20000000000 */
[----:B------:R-:W-:Y:S01]  /*bc60*/  ISETP.GE.AND P6, PT, R18, UR4, PT ;  /* 0x0000000412007c0c */ /* 0x000fe2000bfc6270 */
[--C-:B0-----:R-:W-:Y:S01]  /*bc70*/  @!P4 IMAD.WIDE R6, R3, 0x4, R4.reuse ;  /* 0x000000040306c825 */ /* 0x101fe200078e0204 */
[----:B------:R-:W-:Y:S02]  /*bc80*/  ISETP.GE.AND P5, PT, R19, UR4, PT ;  /* 0x0000000413007c0c */ /* 0x000fe4000bfa6270 */
[----:B------:R-:W-:Y:S01]  /*bc90*/  IADD3 R3, R2, 0xa0, RZ ;  /* 0x000000a002037810 */ /* 0x000fe20007ffe0ff */
[--C-:B-1----:R-:W-:Y:S01]  /*bca0*/  @!P3 IMAD.WIDE R8, R11, 0x4, R4.reuse ;  /* 0x000000040b08b825 */ /* 0x102fe200078e0204 */
[----:B------:R0:W-:Y:S02]  /*bcb0*/  @!P4 ST.E.64 desc[UR6][R6.64], R74 ;  /* 0x0000004a0600c985 */ /* 0x0001e4000c101b06 */
[----:B------:R-:W-:Y:S01]  /*bcc0*/  ISETP.GE.AND P4, PT, R3, UR4, PT ;  /* 0x0000000403007c0c */ /* 0x000fe2000bf86270 */
[----:B------:R-:W-:Y:S01]  /*bcd0*/  @!P2 IMAD.WIDE R10, R13, 0x4, R4 ;  /* 0x000000040d0aa825 */ /* 0x000fe200078e0204 */
[----:B------:R1:W-:Y:S01]  /*bce0*/  @!P3 ST.E.64 desc[UR6][R8.64], R78 ;  /* 0x0000004e0800b985 */ /* 0x0003e2000c101b06 */
[----:B------:R-:W-:-:S02]  /*bcf0*/  ISETP.GE.AND P3, PT, R16, UR4, PT ;  /* 0x0000000410007c0c */ /* 0x000fc4000bf66270 */
[--C-:B------:R-:W-:Y:S01]  /*bd00*/  @!P1 IMAD.WIDE R12, R17, 0x4, R4.reuse ;  /* 0x00000004110c9825 */ /* 0x100fe200078e0204 */
[----:B------:R2:W-:Y:S01]  /*bd10*/  @!P2 ST.E.64 desc[UR6][R10.64], R82 ;  /* 0x000000520a00a985 */ /* 0x0005e2000c101b06 */
[----:B------:R-:W-:Y:S02]  /*bd20*/  @!P6 LEA.HI R18, R18, R18, RZ, 0x1 ;  /* 0x000000121212e211 */ /* 0x000fe400078f08ff */
[----:B------:R-:W-:Y:S01]  /*bd30*/  @!P0 IMAD.WIDE R14, R15, 0x4, R4 ;  /* 0x000000040f0e8825 */ /* 0x000fe200078e0204 */
[----:B------:R3:W-:Y:S01]  /*bd40*/  @!P1 ST.E.64 desc[UR6][R12.64], R86 ;  /* 0x000000560c009985 */ /* 0x0007e2000c101b06 */
[----:B------:R-:W-:Y:S02]  /*bd50*/  ISETP.GE.AND P1, PT, R20, UR4, PT ;  /* 0x0000000414007c0c */ /* 0x000fe4000bf26270 */
[----:B------:R-:W-:Y:S01]  /*bd60*/  VIADD R17, R2, 0xb0 ;  /* 0x000000b002117836 */ /* 0x000fe20000000000 */
[----:B------:R4:W-:Y:S01]  /*bd70*/  @!P0 ST.E.64 desc[UR6][R14.64], R90 ;  /* 0x0000005a0e008985 */ /* 0x0009e2000c101b06 */
[----:B------:R-:W-:-:S02]  /*bd80*/  ISETP.GE.AND P0, PT, R0, UR4, PT ;  /* 0x0000000400007c0c */ /* 0x000fc4000bf06270 */
        /* <DEDUP_REMOVED lines=28> */
[----:B------:R0:W-:Y:S01]  /*bf50*/  @!P0 ST.E.64 desc[UR6][R6.64], R102 ;  /* 0x0000006606008985 */ /* 0x0001e2000c101b06 */
[----:B------:R-:W-:Y:S02]  /*bf60*/  ISETP.GE.AND P0, PT, R0, UR4, PT ;  /* 0x0000000400007c0c */ /* 0x000fe4000bf06270 */
[----:B------:R-:W-:Y:S01]  /*bf70*/  @!P3 IMAD.WIDE R10, R13, 0x4, R4 ;  /* 0x000000040d0ab825 */ /* 0x000fe200078e0204 */
[----:B------:R1:W-:Y:S01]  /*bf80*/  @!P4 ST.E.64 desc[UR6][R8.64], R106 ;  /* 0x0000006a0800c985 */ /* 0x0003e2000c101b06 */
[----:B------:R-:W-:-:S02]  /*bf90*/  ISETP.GE.AND P4, PT, R20, UR4, PT ;  /* 0x0000000414007c0c */ /* 0x000fc4000bf86270 */
[--C-:B------:R-:W-:Y:S01]  /*bfa0*/  @!P2 IMAD.WIDE R12, R17, 0x4, R4.reuse ;  /* 0x00000004110ca825 */ /* 0x100fe200078e0204 */
[----:B------:R2:W-:Y:S01]  /*bfb0*/  @!P3 ST.E.64 desc[UR6][R10.64], R110 ;  /* 0x0000006e0a00b985 */ /* 0x0005e2000c101b06 */
[----:B------:R-:W-:Y:S02]  /*bfc0*/  @!P5 LEA.HI R18, R18, R18, RZ, 0x1 ;  /* 0x000000121212d211 */ /* 0x000fe400078f08ff */
[----:B------:R-:W-:Y:S01]  /*bfd0*/  @!P1 IMAD.WIDE R14, R15, 0x4, R4 ;  /* 0x000000040f0e9825 */ /* 0x000fe200078e0204 */
[----:B------:R-:W-:Y:S01]  /*bfe0*/  @!P2 ST.E.64 desc[UR6][R12.64], R114 ;  /* 0x000000720c00a985 */ /* 0x000fe2000c101b06 */
[----:B------:R-:W-:Y:S02]  /*bff0*/  ISETP.GE.AND P2, PT, R16, UR4, PT ;  /* 0x0000000410007c0c */ /* 0x000fe4000bf46270 */
[C---:B------:R-:W-:Y:S01]  /*c000*/  VIADD R17, R2.reuse, 0xe8 ;  /* 0x000000e802117836 */ /* 0x040fe20000000000 */
[----:B------:R-:W-:Y:S01]  /*c010*/  @!P1 ST.E.64 desc[UR6][R14.64], R118 ;  /* 0x000000760e009985 */ /* 0x000fe2000c101b06 */
[----:B------:R-:W-:Y:S01]  /*c020*/  ISETP.GE.AND P1, PT, R3, UR4, PT ;  /* 0x0000000403007c0c */ /* 0x000fe2000bf26270 */
[----:B------:R-:W-:Y:S01]  /*c030*/  VIADD R2, R2, 0xf8 ;  /* 0x000000f802027836 */ /* 0x000fe20000000000 */
[----:B0-----:R-:W-:-:S02]  /*c040*/  @!P5 LOP3.LUT R7, R18, 0xfffffffe, RZ, 0xc0, !PT ;  /* 0xfffffffe1207d812 */ /* 0x001fc400078ec0ff */
[----:B------:R-:W-:Y:S02]  /*c050*/  @!P6 LEA.HI R19, R19, R19, RZ, 0x1 ;  /* 0x000000131313e211 */ /* 0x000fe400078f08ff */
[----:B------:R-:W-:Y:S01]  /*c060*/  ISETP.GE.AND P3, PT, R17, UR4, PT ;  /* 0x0000000411007c0c */ /* 0x000fe2000bf66270 */
[--C-:B------:R-:W-:Y:S01]  /*c070*/  @!P5 IMAD.WIDE R6, R7, 0x4, R4.reuse ;  /* 0x000000040706d825 */ /* 0x100fe200078e0204 */
[----:B------:R-:W-:Y:S02]  /*c080*/  @!P0 LEA.HI R0, R0, R0, RZ, 0x1 ;  /* 0x0000000000008211 */ /* 0x000fe400078f08ff */
[----:B-1----:R-:W-:Y:S02]  /*c090*/  @!P6 LOP3.LUT R9, R19, 0xfffffffe, RZ, 0xc0, !PT ;  /* 0xfffffffe1309e812 */ /* 0x002fe400078ec0ff */
[----:B------:R0:W-:Y:S01]  /*c0a0*/  @!P5 ST.E.64 desc[UR6][R6.64], R122 ;  /* 0x0000007a0600d985 */ /* 0x0001e2000c101b06 */
[----:B--2---:R-:W-:Y:S02]  /*c0b0*/  @!P1 LEA.HI R10, R3, R3, RZ, 0x1 ;  /* 0x00000003030a9211 */ /* 0x004fe400078f08ff */
[----:B------:R-:W-:Y:S01]  /*c0c0*/  @!P0 LOP3.LUT R3, R0, 0xfffffffe, RZ, 0xc0, !PT ;  /* 0xfffffffe00038812 */ /* 0x000fe200078ec0ff */
[----:B------:R-:W-:Y:S01]  /*c0d0*/  @!P6 IMAD.WIDE R8, R9, 0x4, R4 ;  /* 0x000000040908e825 */ /* 0x000fe200078e0204 */
[----:B------:R-:W-:-:S02]  /*c0e0*/  @!P2 LEA.HI R16, R16, R16, RZ, 0x1 ;  /* 0x000000101010a211 */ /* 0x000fc400078f08ff */
[----:B------:R-:W-:Y:S02]  /*c0f0*/  @!P3 LEA.HI R17, R17, R17, RZ, 0x1 ;  /* 0x000000111111b211 */ /* 0x000fe400078f08ff */
[----:B------:R1:W-:Y:S01]  /*c100*/  @!P6 ST.E.64 desc[UR6][R8.64], R126 ;  /* 0x0000007e0800e985 */ /* 0x0003e2000c101b06 */
[----:B------:R-:W-:Y:S02]  /*c110*/  @!P4 LEA.HI R20, R20, R20, RZ, 0x1 ;  /* 0x000000141414c211 */ /* 0x000fe400078f08ff */
[----:B------:R-:W-:Y:S01]  /*c120*/  @!P1 LOP3.LUT R11, R10, 0xfffffffe, RZ, 0xc0, !PT ;  /* 0xfffffffe0a0b9812 */ /* 0x000fe200078ec0ff */
[----:B0-----:R-:W-:Y:S01]  /*c130*/  @!P0 IMAD.WIDE R6, R3, 0x4, R4 ;  /* 0x0000000403068825 */ /* 0x001fe200078e0204 */
[----:B------:R-:W-:Y:S02]  /*c140*/  @!P2 LOP3.LUT R13, R16, 0xfffffffe, RZ, 0xc0, !PT ;  /* 0xfffffffe100da812 */ /* 0x000fe400078ec0ff */
[----:B------:R-:W-:Y:S02]  /*c150*/  @!P3 LOP3.LUT R17, R17, 0xfffffffe, RZ, 0xc0, !PT ;  /* 0xfffffffe1111b812 */ /* 0x000fe400078ec0ff */
[----:B------:R0:W-:Y:S01]  /*c160*/  @!P0 ST.E.64 desc[UR6][R6.64], R130 ;  /* 0x0000008206008985 */ /* 0x0001e2000c101b06 */
[----:B------:R-:W-:-:S02]  /*c170*/  ISETP.GE.AND P0, PT, R2, UR4, PT ;  /* 0x0000000402007c0c */ /* 0x000fc4000bf06270 */
[----:B------:R-:W-:Y:S01]  /*c180*/  @!P4 LOP3.LUT R15, R20, 0xfffffffe, RZ, 0xc0, !PT ;  /* 0xfffffffe140fc812 */ /* 0x000fe200078ec0ff */
[----:B-1----:R-:W-:-:S04]  /*c190*/  @!P1 IMAD.WIDE R8, R11, 0x4, R4 ;  /* 0x000000040b089825 */ /* 0x002fc800078e0204 */
[--C-:B------:R-:W-:Y:S01]  /*c1a0*/  @!P2 IMAD.WIDE R10, R13, 0x4, R4.reuse ;  /* 0x000000040d0aa825 */ /* 0x100fe200078e0204 */
[----:B------:R0:W-:Y:S03]  /*c1b0*/  @!P1 ST.E.64 desc[UR6][R8.64], R134 ;  /* 0x0000008608009985 */ /* 0x0001e6000c101b06 */
[--C-:B------:R-:W-:Y:S01]  /*c1c0*/  @!P3 IMAD.WIDE R12, R17, 0x4, R4.reuse ;  /* 0x00000004110cb825 */ /* 0x100fe200078e0204 */
[----:B------:R0:W-:Y:S03]  /*c1d0*/  @!P2 ST.E.64 desc[UR6][R10.64], R138 ;  /* 0x0000008a0a00a985 */ /* 0x0001e6000c101b06 */
[----:B------:R-:W-:Y:S01]  /*c1e0*/  @!P4 IMAD.WIDE R14, R15, 0x4, R4 ;  /* 0x000000040f0ec825 */ /* 0x000fe200078e0204 */
[----:B------:R0:W-:Y:S04]  /*c1f0*/  @!P3 ST.E.64 desc[UR6][R12.64], R142 ;  /* 0x0000008e0c00b985 */ /* 0x0001e8000c101b06 */
[----:B------:R0:W-:Y:S01]  /*c200*/  @!P4 ST.E.64 desc[UR6][R14.64], R146 ;  /* 0x000000920e00c985 */ /* 0x0001e2000c101b06 */
[----:B------:R-:W-:Y:S05]  /*c210*/  @P0 BRA `(.L_x_10) ;  /* 0x0000004800f00947 */ /* 0x000fea0003800000 */
[----:B------:R-:W-:Y:S01]  /*c220*/  LEA.HI R2, R2, R2, RZ, 0x1 ;  /* 0x0000000202027211 */ /* 0x000fe200078f08ff */
[----:B------:R-:W-:-:S03]  /*c230*/  ULDC.64 UR4, c[0x0][0x208] ;  /* 0x0000820000047ab9 */ /* 0x000fc60000000a00 */
[----:B------:R-:W-:-:S05]  /*c240*/  LOP3.LUT R3, R2, 0xfffffffe, RZ, 0xc0, !PT ;  /* 0xfffffffe02037812 */ /* 0x000fca00078ec0ff */
[----:B------:R-:W-:-:S05]  /*c250*/  IMAD.WIDE R4, R3, 0x4, R4 ;  /* 0x0000000403047825 */ /* 0x000fca00078e0204 */
[----:B------:R1:W-:Y:S01]  /*c260*/  ST.E.64 desc[UR4][R4.64], R150 ;  /* 0x0000009604007985 */ /* 0x0003e2000c101b04 */
[----:B------:R-:W-:Y:S05]  /*c270*/  BRA `(.L_x_10) ;  /* 0x0000004800d87947 */ /* 0x000fea0003800000 */
.L_x_33:
[----:B------:R-:W0:Y:S02]  /*c280*/  S2R R0, SR_TID.X ;  /* 0x0000000000007919 */ /* 0x000e240000002100 */
[----:B0-----:R-:W-:-:S05]  /*c290*/  VIADD R2, R0, 0xffffff80 ;  /* 0xffffff8000027836 */ /* 0x001fca0000000000 */
[----:B------:R-:W-:-:S13]  /*c2a0*/  ISETP.GT.AND P0, PT, R2, 0x7f, PT ;  /* 0x0000007f0200780c */ /* 0x000fda0003f04270 */
[----:B------:R-:W-:Y:S05]  /*c2b0*/  @P0 BRA `(.L_x_10) ;  /* 0x0000004800c80947 */ /* 0x000fea0003800000 */
[----:B------:R-:W0:Y:S01]  /*c2c0*/  S2R R3, SR_CTAID.X ;  /* 0x0000000000037919 */ /* 0x000e220000002500 */
[----:B------:R-:W1:Y:S01]  /*c2d0*/  LDC R6, c[0x0][0xbe8] ;  /* 0x0002fa00ff067b82 */ /* 0x000e620000000800 */
[----:B------:R-:W-:Y:S01]  /*c2e0*/  ULDC UR4, c[0x0][0xa88] ;  /* 0x0002a20000047ab9 */ /* 0x000fe20000000800 */
[----:B0-----:R-:W-:Y:S02]  /*c2f0*/  IMAD R0, R3, 0x80, R0 ;  /* 0x0000008003007824 */ /* 0x001fe400078e0200 */
[----:B-1----:R-:W-:-:S03]  /*c300*/  IMAD R3, R6, UR4, RZ ;  /* 0x0000000406037c24 */ /* 0x002fc6000f8e02ff */
[----:B------:R-:W-:-:S04]  /*c310*/  IADD3 R0, R0, -0x80, RZ ;  /* 0xffffff8000007810 */ /* 0x000fc80007ffe0ff */
[----:B------:R-:W-:-:S13]  /*c320*/  ISETP.GE.AND P0, PT, R0, R3, PT ;  /* 0x000000030000720c */ /* 0x000fda0003f06270 */
[----:B------:R-:W-:Y:S05]  /*c330*/  @P0 BRA `(.L_x_10) ;  /* 0x0000004800a80947 */ /* 0x000fea0003800000 */
[----:B------:R-:W-:Y:S01]  /*c340*/  ISETP.NE.AND P0, PT, R6, 0x1, PT ;  /* 0x000000010600780c */ /* 0x000fe20003f05270 */
[----:B------:R-:W0:Y:S01]  /*c350*/  S2UR UR4, SR_CTAID.Z ;  /* 0x00000000000479c3 */ /* 0x000e220000002700 */
[----:B------:R-:W-:Y:S01]  /*c360*/  SHF.R.S32.HI R5, RZ, 0x1f, R18 ;  /* 0x0000001fff057819 */ /* 0x000fe20000011412 */
[----:B------:R-:W-:Y:S01]  /*c370*/  ULDC.64 UR6, c[0x0][0xbd0] ;  /* 0x0002f40000067ab9 */ /* 0x000fe20000000a00 */
[----:B------:R-:W-:Y:S01]  /*c380*/  ULDC.64 UR10, c[0x0][0x208] ;  /* 0x00008200000a7ab9 */ /* 0x000fe20000000a00 */
[----:B------:R-:W-:-:S04]  /*c390*/  IMAD.WIDE.U32 R2, R18, UR6, RZ ;  /* 0x0000000612027c25 */ /* 0x000fc8000f8e00ff */
[----:B------:R-:W1:Y:S01]  /*c3a0*/  LDC.64 R12, c[0x0][0xbd8] ;  /* 0x0002f600ff0c7b82 */ /* 0x000e620000000a00 */
[----:B------:R-:W-:-:S04]  /*c3b0*/  IMAD R5, R5, UR6, RZ ;  /* 0x0000000605057c24 */ /* 0x000fc8000f8e02ff */
[----:B------:R-:W-:Y:S02]  /*c3c0*/  IMAD R5, R18, UR7, R5 ;  /* 0x0000000712057c24 */ /* 0x000fe4000f8e0205 */
[----:B------:R-:W-:Y:S01]  /*c3d0*/  IMAD.MOV R18, RZ, RZ, -R18 ;  /* 0x000000ffff127224 */ /* 0x000fe200078e0a12 */
[----:B------:R-:W2:Y:S01]  /*c3e0*/  @P0 LDC R9, c[0x0][0xbec] ;  /* 0x0002fb00ff090b82 */ /* 0x000ea20000000800 */
[----:B------:R-:W-:Y:S02]  /*c3f0*/  IMAD.IADD R3, R3, 0x1, R5 ;  /* 0x0000000103037824 */ /* 0x000fe400078e0205 */
[----:B------:R-:W-:-:S05]  /*c400*/  IMAD.MOV.U32 R5, RZ, RZ, R0 ;  /* 0x000000ffff057224 */ /* 0x000fca00078e0000 */
[----:B------:R-:W3:Y:S01]  /*c410*/  S2UR UR8, SR_CTAID.Y ;  /* 0x00000000000879c3 */ /* 0x000ee20000002600 */
[----:B0-----:R-:W-:-:S07]  /*c420*/  USHF.R.S32.HI UR5, URZ, 0x1f, UR4 ;  /* 0x0000001f3f057899 */ /* 0x001fce0008011404 */
[----:B------:R-:W3:Y:S01]  /*c430*/  LDC R7, c[0x0][0xc50] ;  /* 0x00031400ff077b82 */ /* 0x000ee20000000800 */
[C---:B-1----:R-:W-:Y:S02]  /*c440*/  IMAD R8, R12.reuse, UR5, RZ ;  /* 0x000000050c087c24 */ /* 0x042fe4000f8e02ff */
[----:B------:R-:W-:-:S04]  /*c450*/  IMAD.WIDE.U32 R2, R12, UR4, R2 ;  /* 0x000000040c027c25 */ /* 0x000fc8000f8e0002 */
[----:B------:R-:W-:Y:S01]  /*c460*/  IMAD R13, R13, UR4, R8 ;  /* 0x000000040d0d7c24 */ /* 0x000fe2000f8e0208 */
[----:B------:R-:W0:Y:S01]  /*c470*/  @P0 LDC R11, c[0x0][0xbf0] ;  /* 0x0002fc00ff0b0b82 */ /* 0x000e220000000800 */
[----:B--2---:R-:W-:Y:S01]  /*c480*/  @P0 IMAD.HI.U32 R4, R0, R9, RZ ;  /* 0x0000000900040227 */ /* 0x004fe200078e00ff */
[----:B------:R-:W-:-:S03]  /*c490*/  ULDC.64 UR4, c[0x0][0xbe0] ;  /* 0x0002f80000047ab9 */ /* 0x000fc60000000a00 */
[----:B------:R-:W-:Y:S02]  /*c4a0*/  IMAD.IADD R3, R13, 0x1, R3 ;  /* 0x000000010d037824 */ /* 0x000fe400078e0203 */
[----:B---3--:R-:W-:-:S04]  /*c4b0*/  IMAD R9, R7, R18, UR8 ;  /* 0x0000000807097e24 */ /* 0x008fc8000f8e0212 */
[----:B------:R-:W-:Y:S01]  /*c4c0*/  IMAD.WIDE.U32 R2, R9, UR4, R2 ;  /* 0x0000000409027c25 */ /* 0x000fe2000f8e0002 */
[----:B0-----:R-:W-:Y:S02]  /*c4d0*/  @P0 SHF.R.U32.HI R5, RZ, R11, R4 ;  /* 0x0000000bff050219 */ /* 0x001fe40000011604 */
[----:B------:R-:W-:Y:S02]  /*c4e0*/  SHF.R.S32.HI R4, RZ, 0x1f, R9 ;  /* 0x0000001fff047819 */ /* 0x000fe40000011409 */
[----:B------:R-:W-:Y:S01]  /*c4f0*/  IADD3 R2, P0, R5, R2, RZ ;  /* 0x0000000205027210 */ /* 0x000fe20007f1e0ff */
[----:B------:R-:W-:Y:S02]  /*c500*/  IMAD.MOV R7, RZ, RZ, -R5 ;  /* 0x000000ffff077224 */ /* 0x000fe400078e0a05 */
[----:B------:R-:W-:Y:S02]  /*c510*/  IMAD R4, R4, UR4, RZ ;  /* 0x0000000404047c24 */ /* 0x000fe4000f8e02ff */
[----:B------:R-:W-:-:S02]  /*c520*/  IMAD R7, R6, R7, R0 ;  /* 0x0000000706077224 */ /* 0x000fc400078e0200 */
[----:B------:R-:W-:Y:S01]  /*c530*/  IMAD R4, R9, UR5, R4 ;  /* 0x0000000509047c24 */ /* 0x000fe2000f8e0204 */
[----:B------:R-:W-:Y:S01]  /*c540*/  SHF.R.S32.HI R9, RZ, 0x1f, R5 ;  /* 0x0000001fff097819 */ /* 0x000fe20000011405 */
[----:B------:R-:W-:Y:S01]  /*c550*/  ULDC.64 UR4, c[0x0][0xbc8] ;  /* 0x0002f20000047ab9 */ /* 0x000fe20000000a00 */
[----:B------:R-:W-:Y:S02]  /*c560*/  SHF.R.S32.HI R0, RZ, 0x1f, R7 ;  /* 0x0000001fff007819 */ /* 0x000fe40000011407 */
[----:B------:R-:W-:-:S03]  /*c570*/  IADD3.X R3, R9, R3, R4, P0, !PT ;  /* 0x0000000309037210 */ /* 0x000fc600007fe404 */
[----:B------:R-:W-:Y:S02]  /*c580*/  IMAD R0, R0, UR4, RZ ;  /* 0x0000000400007c24 */ /* 0x000fe4000f8e02ff */
[----:B------:R-:W-:-:S04]  /*c590*/  IMAD.WIDE.U32 R2, R7, UR4, R2 ;  /* 0x0000000407027c25 */ /* 0x000fc8000f8e0002 */
[----:B------:R-:W-:Y:S01]  /*c5a0*/  IMAD R5, R7, UR5, R0 ;  /* 0x0000000507057c24 */ /* 0x000fe2000f8e0200 */
[----:B------:R-:W-:Y:S02]  /*c5b0*/  ULDC.64 UR4, c[0x0][0xba8] ;  /* 0x0002ea0000047ab9 */ /* 0x000fe40000000a00 */
[----:B------:R-:W-:Y:S01]  /*c5c0*/  LEA R4, P0, R2, UR4, 0x2 ;  /* 0x0000000402047c11 */ /* 0x000fe2000f8010ff */
[----:B------:R-:W-:-:S05]  /*c5d0*/  IMAD.IADD R3, R3, 0x1, R5 ;  /* 0x0000000103037824 */ /* 0x000fca00078e0205 */
[----:B------:R-:W-:Y:S02]  /*c5e0*/  LEA.HI.X R5, R2, UR5, R3, 0x2, P0 ;  /* 0x0000000502057c11 */ /* 0x000fe400080f1403 */
[----:B------:R-:W-:-:S05]  /*c5f0*/  MOV R3, 0xff800000 ;  /* 0xff80000000037802 */ /* 0x000fca0000000f00 */
[----:B------:R4:W-:Y:S01]  /*c600*/  STG.E desc[UR10][R4.64], R3 ;  /* 0x0000000304007986 */ /* 0x0009e2000c10190a */
[----:B------:R-:W-:Y:S05]  /*c610*/  BRA `(.L_x_10) ;  /* 0x0000004400f07947 */ /* 0x000fea0003800000 */
.L_x_8:
[----:B------:R-:W-:-:S08]  /*c620*/  NOP ;  /* 0x0000000000007918 */ /* 0x000fd00000000000 */
[----:B0-----:R-:W0:-:S00]  /*c630*/  USETMAXREG.DEALLOC.CTAPOOL 0x18 ;  /* 0x00000018000079c8 */ /* 0x001e0000080e0500 */
[----:B0-----:R-:W-:Y:S01]  /*c640*/  LOP3.LUT R0, R0, 0x3, RZ, 0xc0, !PT ;  /* 0x0000000300007812 */ /* 0x001fe200078ec0ff */
[----:B------:R-:W0:Y:S05]  /*c650*/  S2R R18, SR_CTAID.Z ;  /* 0x0000000000127919 */ /* 0x000e2a0000002700 */
[----:B------:R-:W1:Y:S01]  /*c660*/  S2UR UR6, SR_CTAID.Y ;  /* 0x00000000000679c3 */ /* 0x000e620000002600 */
[----:B------:R-:W2:Y:S02]  /*c670*/  SHFL.IDX PT, R0, R0, RZ, 0x1f ;  /* 0x00001fff00007589 */ /* 0x000ea400000e0000 */
[----:B--2---:R-:W-:-:S13]  /*c680*/  ISETP.NE.AND P0, PT, R0, RZ, PT ;  /* 0x000000ff0000720c */ /* 0x004fda0003f05270 */
[----:B01----:R-:W-:Y:S05]  /*c690*/  @!P0 BRA `(.L_x_36) ;  /* 0x0000000000288947 */ /* 0x003fea0003800000 */
[----:B------:R-:W-:Y:S01]  /*c6a0*/  ULDC UR7, c[0x0][0xc50] ;  /* 0x0003140000077ab9 */ /* 0x000fe20000000800 */
[----:B------:R-:W-:Y:S01]  /*c6b0*/  UMOV UR36, UR6 ;  /* 0x0000000600247c82 */ /* 0x000fe20008000000 */
[----:B------:R-:W-:-:S06]  /*c6c0*/  UISETP.NE.AND UP0, UPT, UR7, 0x1, UPT ;  /* 0x000000010700788c */ /* 0x000fcc000bf05270 */
[----:B------:R-:W-:-:S13]  /*c6d0*/  PLOP3.LUT P0, PT, PT, PT, UP0, 0x80, 0x0 ;  /* 0x000000000000781c */ /* 0x000fda0003f0f008 */
[----:B------:R-:W-:Y:S05]  /*c6e0*/  @!P0 BRA `(.L_x_37) ;  /* 0x0000000000308947 */ /* 0x000fea0003800000 */
[----:B------:R-:W-:Y:S01]  /*c6f0*/  ULDC UR4, c[0x0][0xc54] ;  /* 0x0003150000047ab9 */ /* 0x000fe20000000800 */
[----:B------:R-:W-:Y:S01]  /*c700*/  ULDC UR36, c[0x0][0xc58] ;  /* 0x0003160000247ab9 */ /* 0x000fe20000000800 */
[----:B------:R-:W-:-:S04]  /*c710*/  UIMAD.WIDE.U32 UR4, UR6, UR4, URZ ;  /* 0x00000004060472a5 */ /* 0x000fc8000f8e003f */
[----:B------:R-:W-:Y:S01]  /*c720*/  USHF.R.U32.HI UR36, URZ, UR36, UR5 ;  /* 0x000000243f247299 */ /* 0x000fe20008011605 */
[----:B------:R-:W-:Y:S11]  /*c730*/  BRA `(.L_x_37) ;  /* 0x00000000001c7947 */ /* 0x000ff60003800000 */
.L_x_36:
[----:B------:R-:W-:Y:S01]  /*c740*/  ULDC UR7, c[0x0][0xc50] ;  /* 0x0003140000077ab9 */ /* 0x000fe20000000800 */
[----:B------:R-:W-:Y:S01]  /*c750*/  UMOV UR36, UR6 ;  /* 0x0000000600247c82 */ /* 0x000fe20008000000 */
[----:B------:R-:W-:-:S11]  /*c760*/  UISETP.NE.AND UP0, UPT, UR7, 0x1, UPT ;  /* 0x000000010700788c */ /* 0x000fd6000bf05270 */
[----:B------:R-:W-:Y:S01]  /*c770*/  @UP0 ULDC UR4, c[0x0][0xc54] ;  /* 0x0003150000040ab9 */ /* 0x000fe20000000800 */
[----:B------:R-:W-:Y:S01]  /*c780*/  @UP0 ULDC UR8, c[0x0][0xc58] ;  /* 0x0003160000080ab9 */ /* 0x000fe20000000800 */
[----:B------:R-:W-:-:S04]  /*c790*/  UIMAD.WIDE.U32 UR4, UR6, UR4, URZ ;  /* 0x00000004060472a5 */ /* 0x000fc8000f8e003f */
[----:B------:R-:W-:-:S12]  /*c7a0*/  @UP0 USHF.R.U32.HI UR36, URZ, UR8, UR5 ;  /* 0x000000083f240299 */ /* 0x000fd80008011605 */
.L_x_37:
[----:B------:R-:W-:Y:S01]  /*c7b0*/  ISETP.GE.AND P0, PT, R18, RZ, PT ;  /* 0x000000ff1200720c */ /* 0x000fe20003f06270 */
[----:B------:R-:W-:Y:S01]  /*c7c0*/  UIADD3 UR4, -UR36, URZ, URZ ;  /* 0x0000003f24047290 */ /* 0x000fe2000fffe13f */
[----:B------:R-:W-:Y:S02]  /*c7d0*/  IMAD.MOV.U32 R9, RZ, RZ, 0x1 ;  /* 0x00000001ff097424 */ /* 0x000fe400078e00ff */
[----:B------:R-:W-:Y:S01]  /*c7e0*/  IMAD.MOV.U32 R0, RZ, RZ, RZ ;  /* 0x000000ffff007224 */ /* 0x000fe200078e00ff */
[----:B------:R-:W-:Y:S01]  /*c7f0*/  UIMAD UR6, UR7, UR4, UR6 ;  /* 0x00000004070672a4 */ /* 0x000fe2000f8e0206 */
[----:B------:R-:W-:-:S07]  /*c800*/  IMAD.MOV.U32 R3, RZ, RZ, 0x1 ;  /* 0x00000001ff037424 */ /* 0x000fce00078e00ff */
[----:B------:R-:W-:Y:S05]  /*c810*/  @!P0 BRA `(.L_x_38) ;  /* 0x0000004000b08947 */ /* 0x000fea0003800000 */
[----:B------:R-:W-:Y:S01]  /*c820*/  ULDC.64 UR4, c[0x0][0x418] ;  /* 0x0001060000047ab9 */ /* 0x000fe20000000a00 */
[----:B------:R0:W-:Y:S01]  /*c830*/  STL [R1+0xc], RZ ;  /* 0x00000cff01007387 */ /* 0x0001e20000100800 */
[----:B------:R-:W-:Y:S02]  /*c840*/  UISETP.NE.U32.AND UP0, UPT, UR4, URZ, UPT ;  /* 0x0000003f0400728c */ /* 0x000fe4000bf05070 */
[----:B------:R-:W-:Y:S02]  /*c850*/  ULOP3.LUT UR40, UR6, 0xffff, URZ, 0xc0, !UPT ;  /* 0x0000ffff06287892 */ /* 0x000fe4000f8ec03f */
[----:B------:R-:W-:Y:S01]  /*c860*/  UISETP.NE.AND.EX UP0, UPT, UR5, URZ, UPT, UP0 ;  /* 0x0000003f0500728c */ /* 0x000fe2000bf05300 */
[----:B------:R-:W-:Y:S02]  /*c870*/  ULDC UR4, c[0x0][0x424] ;  /* 0x0001090000047ab9 */ /* 0x000fe40000000800 */
[----:B------:R-:W-:Y:S01]  /*c880*/  ULDC UR5, c[0x0][0x2f0] ;  /* 0x0000bc0000057ab9 */ /* 0x000fe20000000800 */
[----:B------:R-:W-:-:S04]  /*c890*/  USEL UR4, UR4, 0x1, UP0 ;  /* 0x0000000104047887 */ /* 0x000fc80008000000 */
[----:B------:R-:W-:-:S04]  /*c8a0*/  UIMAD UR4, UR4, UR5, URZ ;  /* 0x00000005040472a4 */ /* 0x000fc8000f8e023f */
[----:B------:R-:W-:Y:S02]  /*c8b0*/  UISETP.GE.AND UP0, UPT, UR4, 0x1, UPT ;  /* 0x000000010400788c */ /* 0x000fe4000bf06270 */
[----:B------:R-:W-:-:S04]  /*c8c0*/  UIADD3 UR5, UR4, 0x4f, URZ ;  /* 0x0000004f04057890 */ /* 0x000fc8000fffe03f */
[----:B------:R-:W-:Y:S01]  /*c8d0*/  PLOP3.LUT P0, PT, PT, PT, UP0, 0x80, 0x0 ;  /* 0x000000000000781c */ /* 0x000fe20003f0f008 */
[----:B------:R-:W-:-:S04]  /*c8e0*/  UIMAD.WIDE UR4, UR5, 0x66666667, URZ ;  /* 0x66666667050478a5 */ /* 0x000fc8000f8e023f */
[----:B------:R-:W-:-:S04]  /*c8f0*/  USHF.R.U32.HI UR39, URZ, 0x1f, UR5 ;  /* 0x0000001f3f277899 */ /* 0x000fc80008011605 */
[----:B------:R-:W-:-:S04]  /*c900*/  ULEA.HI.SX32 UR39, UR5, UR39, 0x1b ;  /* 0x0000002705277291 */ /* 0x000fc8000f8fda3f */
[----:B0-----:R-:W-:Y:S08]  /*c910*/  @!P0 BRA `(.L_x_39) ;  /* 0x00000000007c8947 */ /* 0x001ff00003800000 */
[----:B------:R-:W-:-:S04]  /*c920*/  USHF.R.U32.HI UR4, URZ, 0x10, UR6 ;  /* 0x000000103f047899 */ /* 0x000fc80008011606 */
[----:B------:R-:W-:-:S11]  /*c930*/  UISETP.NE.AND UP0, UPT, UR4, URZ, UPT ;  /* 0x0000003f0400728c */ /* 0x000fd6000bf05270 */
[----:B------:R-:W-:Y:S02]  /*c940*/  @!UP0 ULDC UR4, c[0x0][0x9f0] ;  /* 0x00027c0000048ab9 */ /* 0x000fe40000000800 */
[----:B------:R-:W-:Y:S01]  /*c950*/  IMAD.U32 R6, RZ, RZ, UR4 ;  /* 0x00000004ff067e24 */ /* 0x000fe2000f8e00ff */
[----:B------:R-:W-:-:S04]  /*c960*/  UIADD3 UR5, UR39, -0x1, UR4 ;  /* 0xffffffff27057890 */ /* 0x000fc8000fffe004 */
[-C--:B------:R-:W-:Y:S02]  /*c970*/  IABS R0, R6.reuse ;  /* 0x0000000600007213 */ /* 0x080fe40000000000 */
[----:B------:R-:W-:Y:S02]  /*c980*/  IABS R6, R6 ;  /* 0x0000000600067213 */ /* 0x000fe40000000000 */
[----:B------:R-:W0:Y:S08]  /*c990*/  I2F.RP R4, R0 ;  /* 0x0000000000047306 */ /* 0x000e300000209400 */
[----:B0-----:R-:W0:Y:S02]  /*c9a0*/  MUFU.RCP R4, R4 ;  /* 0x0000000400047308 */ /* 0x001e240000001000 */
[----:B0-----:R-:W-:-:S06]  /*c9b0*/  VIADD R2, R4, 0xffffffe ;  /* 0x0ffffffe04027836 */ /* 0x001fcc0000000000 */
[----:B------:R0:W1:Y:S02]  /*c9c0*/  F2I.FTZ.U32.TRUNC.NTZ R3, R2 ;  /* 0x0000000200037305 */ /* 0x000064000021f000 */
[----:B0-----:R-:W-:Y:S01]  /*c9d0*/  MOV R2, RZ ;  /* 0x000000ff00027202 */ /* 0x001fe20000000f00 */
[----:B-1----:R-:W-:-:S04]  /*c9e0*/  IMAD.MOV R5, RZ, RZ, -R3 ;  /* 0x000000ffff057224 */ /* 0x002fc800078e0a03 */
[----:B------:R-:W-:-:S04]  /*c9f0*/  IMAD R5, R5, R0, RZ ;  /* 0x0000000005057224 */ /* 0x000fc800078e02ff */
[----:B------:R-:W-:-:S04]  /*ca00*/  IMAD.HI.U32 R3, R3, R5, R2 ;  /* 0x0000000503037227 */ /* 0x000fc800078e0002 */
[----:B------:R-:W-:Y:S01]  /*ca10*/  IMAD.U32 R5, RZ, RZ, UR5 ;  /* 0x00000005ff057e24 */ /* 0x000fe2000f8e00ff */
[----:B------:R-:W-:-:S04]  /*ca20*/  ULOP3.LUT UR5, UR5, UR4, URZ, 0x3c, !UPT ;  /* 0x0000000405057292 */ /* 0x000fc8000f8e3c3f */
[----:B------:R-:W-:Y:S01]  /*ca30*/  IABS R2, R5 ;  /* 0x0000000500027213 */ /* 0x000fe20000000000 */
[----:B------:R-:W-:Y:S01]  /*ca40*/  IMAD.MOV R5, RZ, RZ, -R6 ;  /* 0x000000ffff057224 */ /* 0x000fe200078e0a06 */
[----:B------:R-:W-:-:S03]  /*ca50*/  ISETP.LE.AND P2, PT, RZ, UR5, PT ;  /* 0x00000005ff007c0c */ /* 0x000fc6000bf43270 */
[----:B------:R-:W-:-:S04]  /*ca60*/  IMAD.HI.U32 R3, R3, R2, RZ ;  /* 0x0000000203037227 */ /* 0x000fc800078e00ff */
[----:B------:R-:W-:-:S05]  /*ca70*/  IMAD R5, R3, R5, R2 ;  /* 0x0000000503057224 */ /* 0x000fca00078e0202 */
[----:B------:R-:W-:-:S13]  /*ca80*/  ISETP.GT.U32.AND P1, PT, R0, R5, PT ;  /* 0x000000050000720c */ /* 0x000fda0003f24070 */
[----:B------:R-:W-:Y:S02]  /*ca90*/  @!P1 IMAD.IADD R5, R5, 0x1, -R0 ;  /* 0x0000000105059824 */ /* 0x000fe400078e0a00 */
[----:B------:R-:W-:Y:S01]  /*caa0*/  @!P1 VIADD R3, R3, 0x1 ;  /* 0x0000000103039836 */ /* 0x000fe20000000000 */
[----:B------:R-:W-:Y:S02]  /*cab0*/  ISETP.NE.AND P1, PT, RZ, UR4, PT ;  /* 0x00000004ff007c0c */ /* 0x000fe4000bf25270 */
[----:B------:R-:W-:-:S13]  /*cac0*/  ISETP.GE.U32.AND P0, PT, R5, R0, PT ;  /* 0x000000000500720c */ /* 0x000fda0003f06070 */
[----:B------:R-:W-:-:S05]  /*cad0*/  @P0 VIADD R3, R3, 0x1 ;  /* 0x0000000103030836 */ /* 0x000fca0000000000 */
[----:B------:R-:W-:Y:S02]  /*cae0*/  @!P2 IADD3 R3, -R3, RZ, RZ ;  /* 0x000000ff0303a210 */ /* 0x000fe40007ffe1ff */
[----:B------:R-:W-:-:S05]  /*caf0*/  @!P1 LOP3.LUT R3, RZ, UR4, RZ, 0x33, !PT ;  /* 0x00000004ff039c12 */ /* 0x000fca000f8e33ff */
[----:B------:R0:W-:Y:S02]  /*cb00*/  STL [R1+0xc], R3 ;  /* 0x00000c0301007387 */ /* 0x0001e40000100800 */
.L_x_39:
[----:B------:R-:W2:Y:S01]  /*cb10*/  LDL R2, [R1+0xc] ;  /* 0x00000c0001027983 */ /* 0x000ea20000100800 */
[----:B0-----:R-:W-:Y:S02]  /*cb20*/  IMAD.MOV.U32 R3, RZ, RZ, 0x1 ;  /* 0x00000001ff037424 */ /* 0x001fe400078e00ff */
[----:B--2---:R-:W-:-:S05]  /*cb30*/  IMAD R0, R2, UR40, RZ ;  /* 0x0000002802007c24 */ /* 0x004fca000f8e02ff */
[----:B------:R-:W-:Y:S01]  /*cb40*/  VIADDMNMX R17, R0, R2, UR39, PT ;  /* 0x0000002700117e46 */ /* 0x000fe2000b800102 */
[----:B------:R0:W-:Y:S03]  /*cb50*/  STL [R1+0x8], R0 ;  /* 0x0000080001007387 */ /* 0x0001e60000100800 */
[----:B------:R-:W-:Y:S01]  /*cb60*/  ISETP.GT.AND P0, PT, R17, R0, PT ;  /* 0x000000001100720c */ /* 0x000fe20003f04270 */
[----:B------:R1:W-:Y:S01]  /*cb70*/  STL [R1+0x10], R17 ;  /* 0x0000101101007387 */ /* 0x0003e20000100800 */
[----:B0-----:R-:W-:-:S11]  /*cb80*/  IMAD.MOV.U32 R0, RZ, RZ, RZ ;  /* 0x000000ffff007224 */ /* 0x001fd600078e00ff */
[----:B-1----:R-:W-:Y:S05]  /*cb90*/  @!P0 BRA `(.L_x_38) ;  /* 0x0000003c00d08947 */ /* 0x002fea0003800000 */
[----:B------:R-:W0:Y:S01]  /*cba0*/  S2UR UR4, SR_CgaCtaId ;  /* 0x00000000000479c3 */ /* 0x000e220000008800 */
[----:B------:R-:W-:Y:S02]  /*cbb0*/  UMOV UR38, 0x400 ;  /* 0x0000040000267882 */ /* 0x000fe40000000000 */
[----:B0-----:R-:W-:-:S04]  /*cbc0*/  ULEA UR38, UR4, UR38, 0x18 ;  /* 0x0000002604267291 */ /* 0x001fc8000f8ec03f */
[----:B------:R-:W-:-:S04]  /*cbd0*/  UIADD3 UR4, UR38, 0x24400, URZ ;  /* 0x0002440026047890 */ /* 0x000fc8000fffe03f */
[----:B------:R-:W-:-:S06]  /*cbe0*/  ULOP3.LUT UP0, URZ, UR4, 0x3ff, URZ, 0xc0, !UPT ;  /* 0x000003ff043f7892 */ /* 0x000fcc000f80c03f */
[----:B------:R-:W-:-:S13]  /*cbf0*/  PLOP3.LUT P0, PT, PT, PT, UP0, 0x80, 0x0 ;  /* 0x000000000000781c */ /* 0x000fda0003f0f008 */
[----:B------:R-:W-:Y:S05]  /*cc00*/  @!P0 BRA `(.L_x_40) ;  /* 0x0000000000408947 */ /* 0x000fea0003800000 */
[----:B------:R-:W-:Y:S01]  /*cc10*/  MOV R2, 0x0 ;  /* 0x0000000000027802 */ /* 0x000fe20000000f00 */
[----:B------:R-:W-:Y:S01]  /*cc20*/  ULDC.64 UR6, c[0x4][0x1b8] ;  /* 0x01006e0000067ab9 */ /* 0x000fe20000000a00 */
[----:B------:R-:W-:Y:S01]  /*cc30*/  ULDC.64 UR8, c[0x4][0x1c0] ;  /* 0x0100700000087ab9 */ /* 0x000fe20000000a00 */
[----:B------:R-:W-:Y:S01]  /*cc40*/  ULDC.64 UR4, c[0x4][0x118] ;  /* 0x0100460000047ab9 */ /* 0x000fe20000000a00 */
[----:B------:R-:W-:Y:S01]  /*cc50*/  IMAD.U32 R4, RZ, RZ, UR6 ;  /* 0x00000006ff047e24 */ /* 0x000fe2000f8e00ff */
[----:B------:R-:W-:Y:S01]  /*cc60*/  MOV R7, UR9 ;  /* 0x0000000900077c02 */ /* 0x000fe20008000f00 */
[----:B------:R-:W0:Y:S01]  /*cc70*/  LDC.64 R2, c[0x4][R2] ;  /* 0x0100000002027b82 */ /* 0x000e220000000a00 */
[----:B------:R-:W-:Y:S02]  /*cc80*/  IMAD.U32 R5, RZ, RZ, UR7 ;  /* 0x00000007ff057e24 */ /* 0x000fe4000f8e00ff */
[----:B------:R-:W-:Y:S02]  /*cc90*/  IMAD.U32 R6, RZ, RZ, UR8 ;  /* 0x00000008ff067e24 */ /* 0x000fe4000f8e00ff */
[----:B------:R-:W-:-:S02]  /*cca0*/  IMAD.U32 R10, RZ, RZ, UR4 ;  /* 0x00000004ff0a7e24 */ /* 0x000fc4000f8e00ff */
[----:B------:R-:W-:Y:S02]  /*ccb0*/  IMAD.U32 R11, RZ, RZ, UR5 ;  /* 0x00000005ff0b7e24 */ /* 0x000fe4000f8e00ff */
[----:B------:R-:W-:Y:S02]  /*ccc0*/  IMAD.MOV.U32 R8, RZ, RZ, 0x70 ;  /* 0x00000070ff087424 */ /* 0x000fe400078e00ff */
[----:B------:R-:W-:Y:S02]  /*ccd0*/  IMAD.MOV.U32 R12, RZ, RZ, 0x1 ;  /* 0x00000001ff0c7424 */ /* 0x000fe400078e00ff */
[----:B------:R-:W-:-:S07]  /*cce0*/  IMAD.MOV.U32 R13, RZ, RZ, RZ ;  /* 0x000000ffff0d7224 */ /* 0x000fce00078e00ff */
[----:B------:R-:W-:-:S07]  /*ccf0*/  LEPC R20, `(.L_x_40) ;  /* 0x000000001014794e */ /* 0x000fce0000000000 */
[----:B0-----:R-:W-:Y:S05]  /*cd00*/  CALL.ABS.NOINC R2 ;  /* 0x0000000002007343 */ /* 0x001fea0003c00000 */
.L_x_40:
        /* <DEDUP_REMOVED lines=8> */
[----:B------:R0:W1:Y:S01]  /*cd90*/  LDC.64 R2, c[0x4][R16] ;  /* 0x0100000010027b82 */ /* 0x0000620000000a00 */
[----:B------:R-:W-:Y:S01]  /*cda0*/  MOV R4, UR6 ;  /* 0x0000000600047c02 */ /* 0x000fe20008000f00 */
[----:B------:R-:W-:Y:S01]  /*cdb0*/  IMAD.U32 R5, RZ, RZ, UR7 ;  /* 0x00000007ff057e24 */ /* 0x000fe2000f8e00ff */
[----:B------:R-:W-:Y:S01]  /*cdc0*/  MOV R8, 0x70 ;  /* 0x0000007000087802 */ /* 0x000fe20000000f00 */
[----:B------:R-:W-:Y:S02]  /*cdd0*/  IMAD.U32 R6, RZ, RZ, UR8 ;  /* 0x00000008ff067e24 */ /* 0x000fe4000f8e00ff */
[----:B------:R-:W-:-:S02]  /*cde0*/  IMAD.U32 R7, RZ, RZ, UR9 ;  /* 0x00000009ff077e24 */ /* 0x000fc4000f8e00ff */
[----:B------:R-:W-:Y:S02]  /*cdf0*/  IMAD.U32 R10, RZ, RZ, UR4 ;  /* 0x00000004ff0a7e24 */ /* 0x000fe4000f8e00ff */
[----:B------:R-:W-:Y:S02]  /*ce00*/  IMAD.U32 R11, RZ, RZ, UR5 ;  /* 0x00000005ff0b7e24 */ /* 0x000fe4000f8e00ff */
[----:B------:R-:W-:Y:S02]  /*ce10*/  IMAD.MOV.U32 R12, RZ, RZ, 0x1 ;  /* 0x00000001ff0c7424 */ /* 0x000fe400078e00ff */
[----:B0-----:R-:W-:-:S07]  /*ce20*/  IMAD.MOV.U32 R13, RZ, RZ, RZ ;  /* 0x000000ffff0d7224 */ /* 0x001fce00078e00ff */
[----:B------:R-:W-:-:S07]  /*ce30*/  LEPC R20, `(.L_x_42) ;  /* 0x000000001014794e */ /* 0x000fce0000000000 */
[----:B-1----:R-:W-:Y:S05]  /*ce40*/  CALL.ABS.NOINC R2 ;  /* 0x0000000002007343 */ /* 0x002fea0003c00000 */
.L_x_42:
[----:B------:R0:W1:Y:S01]  /*ce50*/  LDC.64 R2, c[0x4][R16] ;  /* 0x0100000010027b82 */ /* 0x0000620000000a00 */
[----:B------:R-:W-:Y:S01]  /*ce60*/  ULDC.64 UR6, c[0x4][0x1b8] ;  /* 0x01006e0000067ab9 */ /* 0x000fe20000000a00 */
[----:B------:R-:W-:Y:S01]  /*ce70*/  ULDC.64 UR8, c[0x4][0x1c0] ;  /* 0x0100700000087ab9 */ /* 0x000fe20000000a00 */
[----:B------:R-:W-:Y:S01]  /*ce80*/  ULDC.64 UR4, c[0x4][0x128] ;  /* 0x01004a0000047ab9 */ /* 0x000fe20000000a00 */
[----:B------:R-:W-:Y:S01]  /*ce90*/  IMAD.U32 R4, RZ, RZ, UR6 ;  /* 0x00000006ff047e24 */ /* 0x000fe2000f8e00ff */
[----:B------:R-:W-:Y:S01]  /*cea0*/  MOV R7, UR9 ;  /* 0x0000000900077c02 */ /* 0x000fe20008000f00 */
[----:B------:R-:W-:Y:S02]  /*ceb0*/  IMAD.U32 R5, RZ, RZ, UR7 ;  /* 0x00000007ff057e24 */ /* 0x000fe4000f8e00ff */
[----:B------:R-:W-:Y:S02]  /*cec0*/  IMAD.U32 R6, RZ, RZ, UR8 ;  /* 0x00000008ff067e24 */ /* 0x000fe4000f8e00ff */
[----:B------:R-:W-:-:S02]  /*ced0*/  IMAD.U32 R10, RZ, RZ, UR4 ;  /* 0x00000004ff0a7e24 */ /* 0x000fc4000f8e00ff */
[----:B------:R-:W-:Y:S02]  /*cee0*/  IMAD.U32 R11, RZ, RZ, UR5 ;  /* 0x00000005ff0b7e24 */ /* 0x000fe4000f8e00ff */
[----:B------:R-:W-:Y:S02]  /*cef0*/  IMAD.MOV.U32 R8, RZ, RZ, 0x70 ;  /* 0x00000070ff087424 */ /* 0x000fe400078e00ff */
[----:B------:R-:W-:Y:S02]  /*cf00*/  IMAD.MOV.U32 R12, RZ, RZ, 0x1 ;  /* 0x00000001ff0c7424 */ /* 0x000fe400078e00ff */
[----:B0-----:R-:W-:-:S07]  /*cf10*/  IMAD.MOV.U32 R13, RZ, RZ, RZ ;  /* 0x000000ffff0d7224 */ /* 0x001fce00078e00ff */
[----:B------:R-:W-:-:S07]  /*cf20*/  LEPC R20, `(.L_x_41) ;  /* 0x000000001014794e */ /* 0x000fce0000000000 */
[----:B-1----:R-:W-:Y:S05]  /*cf30*/  CALL.ABS.NOINC R2 ;  /* 0x0000000002007343 */ /* 0x002fea0003c00000 */
.L_x_41:
[----:B------:R-:W0:Y:S01]  /*cf40*/  LDC.64 R2, c[0x0][0x9f8] ;  /* 0x00027e00ff027b82 */ /* 0x000e220000000a00 */
[----:B------:R-:W-:Y:S01]  /*cf50*/  ULDC.64 UR4, c[0x0][0x208] ;  /* 0x0000820000047ab9 */ /* 0x000fe20000000a00 */
[----:B0-----:R-:W-:-:S04]  /*cf60*/  ISETP.NE.U32.AND P0, PT, R2, RZ, PT ;  /* 0x000000ff0200720c */ /* 0x001fc80003f05070 */
[----:B------:R-:W-:-:S13]  /*cf70*/  ISETP.NE.AND.EX P0, PT, R3, RZ, PT, P0 ;  /* 0x000000ff0300720c */ /* 0x000fda0003f05300 */
[----:B------:R-:W0:Y:S02]  /*cf80*/  @P0 LDC.64 R2, c[0x0][0x9f8] ;  /* 0x00027e00ff020b82 */ /* 0x000e240000000a00 */
[----:B0-----:R-:W-:-:S05]  /*cf90*/  @P0 IMAD.WIDE R2, R18, 0x4, R2 ;  /* 0x0000000412020825 */ /* 0x001fca00078e0202 */
[----:B------:R0:W2:Y:S01]  /*cfa0*/  @P0 LDG.E R18, desc[UR4][R2.64] ;  /* 0x0000000402120981 */ /* 0x0000a2000c1e1900 */
[----:B------:R-:W-:Y:S01]  /*cfb0*/  UMOV UR4, 0xffffffff ;  /* 0xffffffff00047882 */ /* 0x000fe20000000000 */
[----:B------:R-:W-:Y:S01]  /*cfc0*/  IADD3 R17, R17, -0x1, RZ ;  /* 0xffffffff11117810 */ /* 0x000fe20007ffe0ff */
[----:B------:R-:W1:Y:S01]  /*cfd0*/  S2R R16, SR_TID.X ;  /* 0x0000000000107919 */ /* 0x000e620000002100 */
[----:B0-----:R-:W0:Y:S02]  /*cfe0*/  LDC.64 R2, c[0x0][0x418] ;  /* 0x00010600ff027b82 */ /* 0x001e240000000a00 */
[----:B0-----:R-:W-:Y:S02]  /*cff0*/  ISETP.NE.U32.AND P0, PT, R2, RZ, PT ;  /* 0x000000ff0200720c */ /* 0x001fe40003f05070 */
[----:B-1----:R-:W-:Y:S02]  /*d000*/  SHF.R.U32.HI R0, RZ, 0x5, R16 ;  /* 0x00000005ff007819 */ /* 0x002fe40000011610 */
[----:B------:R-:W-:-:S02]  /*d010*/  ISETP.NE.AND.EX P1, PT, R3, RZ, PT, P0 ;  /* 0x000000ff0300720c */ /* 0x000fc40003f25300 */
[----:B------:R-:W-:Y:S02]  /*d020*/  LOP3.LUT R0, R0, 0x3, RZ, 0xc0, !PT ;  /* 0x0000000300007812 */ /* 0x000fe400078ec0ff */
[----:B------:R-:W-:-:S05]  /*d030*/  P2R R4, PR, RZ, 0x2 ;  /* 0x00000002ff047803 */ /* 0x000fca0000000000 */
[----:B------:R0:W-:Y:S01]  /*d040*/  STL [R1+0x4], R4 ;  /* 0x0000040401007387 */ /* 0x0001e20000100800 */
[----:B--2---:R-:W-:Y:S02]  /*d050*/  SHF.R.S32.HI R19, RZ, 0x1f, R18 ;  /* 0x0000001fff137819 */ /* 0x004fe40000011412 */
[----:B------:R-:W-:Y:S01]  /*d060*/  SEL R16, R18, RZ, !P1 ;  /* 0x000000ff12107207 */ /* 0x000fe20004800000 */
[----:B0-----:R-:W-:Y:S06]  /*d070*/  BRA.DIV UR4, `(.L_x_43) ;  /* 0x0000003e04e07947 */ /* 0x001fec000b800000 */
[----:B------:R0:W1:Y:S02]  /*d080*/  SHFL.IDX PT, R14, R0, RZ, 0x1f ;  /* 0x00001fff000e7589 */ /* 0x00006400000e0000 */
.L_x_134:
[----:B------:R-:W-:Y:S02]  /*d090*/  PLOP3.LUT P2, PT, PT, PT, PT, 0x8, 0x0 ;  /* 0x000000000000781c */ /* 0x000fe40003f4e170 */
[----:B-1----:R-:W-:Y:S02]  /*d0a0*/  ISETP.NE.AND P0, PT, R14, RZ, PT ;  /* 0x000000ff0e00720c */ /* 0x002fe40003f05270 */
[----:B0-----:R-:W-:-:S05]  /*d0b0*/  P2R R0, PR, RZ, 0x4 ;  /* 0x00000004ff007803 */ /* 0x001fca0000000000 */
[----:B------:R0:W-:Y:S06]  /*d0c0*/  STL [R1], R0 ;  /* 0x0000000001007387 */ /* 0x0001ec0000100800 */
[----:B------:R-:W-:Y:S05]  /*d0d0*/  @P0 BRA `(.L_x_44) ;  /* 0x00000004002c0947 */ /* 0x000fea0003800000 */
[----:B------:R-:W-:-:S03]  /*d0e0*/  UMOV UR4, 0xffffffff ;  /* 0xffffffff00047882 */ /* 0x000fc60000000000 */
[----:B------:R-:W-:Y:S05]  /*d0f0*/  BRA.DIV UR4, `(.L_x_45) ;  /* 0x0000003e04e07947 */ /* 0x000fea000b800000 */
[----:B------:R-:W-:-:S13]  /*d100*/  ELECT P6, URZ, PT ;  /* 0x00000000003f782f */ /* 0x000fda00038c0000 */
.L_x_137:
[----:B------:R-:W-:Y:S05]  /*d110*/  @!P6 BRA `(.L_x_44) ;  /* 0x00000004001ce947 */ /* 0x000fea0003800000 */
[----:B------:R-:W-:Y:S01]  /*d120*/  IMAD.MOV.U32 R16, RZ, RZ, R18 ;  /* 0x000000ffff107224 */ /* 0x000fe200078e0012 */
[----:B------:R-:W-:Y:S06]  /*d130*/  @!P1 BRA `(.L_x_46) ;  /* 0x0000000000489947 */ /* 0x000fec0003800000 */
[----:B------:R-:W1:Y:S01]  /*d140*/  LDC R6, c[0x0][0x43c] ;  /* 0x00010f00ff067b82 */ /* 0x000e620000000800 */
[----:B------:R-:W-:Y:S01]  /*d150*/  ULDC.64 UR4, c[0x0][0x428] ;  /* 0x00010a0000047ab9 */ /* 0x000fe20000000a00 */
[----:B------:R-:W-:Y:S01]  /*d160*/  ULDC.64 UR6, c[0x0][0x208] ;  /* 0x0000820000067ab9 */ /* 0x000fe20000000a00 */
[----:B------:R-:W-:-:S04]  /*d170*/  IMAD R7, R19, UR4, RZ ;  /* 0x0000000413077c24 */ /* 0x000fc8000f8e02ff */
[----:B------:R-:W-:Y:S01]  /*d180*/  IMAD R7, R18, UR5, R7 ;  /* 0x0000000512077c24 */ /* 0x000fe2000f8e0207 */
[----:B-1----:R-:W-:-:S13]  /*d190*/  ISETP.NE.AND P0, PT, R6, 0x1, PT ;  /* 0x000000010600780c */ /* 0x002fda0003f05270 */
[----:B------:R-:W0:Y:S02]  /*d1a0*/  @P0 LDC.64 R4, c[0x0][0x440] ;  /* 0x00011000ff040b82 */ /* 0x000e240000000a00 */
[----:B0-----:R-:W-:-:S04]  /*d1b0*/  @P0 IMAD.HI.U32 R0, R17, R4, RZ ;  /* 0x0000000411000227 */ /* 0x001fc800078e00ff */
[----:B------:R-:W-:Y:S01]  /*d1c0*/  IMAD.MOV.U32 R4, RZ, RZ, R17 ;  /* 0x000000ffff047224 */ /* 0x000fe200078e0011 */
[----:B------:R-:W-:-:S04]  /*d1d0*/  @P0 SHF.R.U32.HI R4, RZ, R5, R0 ;  /* 0x00000005ff040219 */ /* 0x000fc80000011600 */
[--C-:B------:R-:W-:Y:S01]  /*d1e0*/  SHF.R.S32.HI R5, RZ, 0x1f, R4.reuse ;  /* 0x0000001fff057819 */ /* 0x100fe20000011404 */
[--C-:B------:R-:W-:Y:S02]  /*d1f0*/  IMAD.MOV R0, RZ, RZ, -R4.reuse ;  /* 0x000000ffff007224 */ /* 0x100fe400078e0a04 */
[----:B------:R-:W-:-:S04]  /*d200*/  IMAD.WIDE.U32 R4, R18, UR4, R4 ;  /* 0x0000000412047c25 */ /* 0x000fc8000f8e0004 */
[----:B------:R-:W-:Y:S01]  /*d210*/  IMAD R17, R6, R0, R17 ;  /* 0x0000000006117224 */ /* 0x000fe200078e0211 */
[----:B------:R-:W-:Y:S01]  /*d220*/  LEA R2, P0, R4, R2, 0x2 ;  /* 0x0000000204027211 */ /* 0x000fe200078010ff */
[----:B------:R-:W-:-:S05]  /*d230*/  IMAD.IADD R0, R5, 0x1, R7 ;  /* 0x0000000105007824 */ /* 0x000fca00078e0207 */
[----:B------:R-:W-:-:S05]  /*d240*/  LEA.HI.X R3, R4, R3, R0, 0x2, P0 ;  /* 0x0000000304037211 */ /* 0x000fca00000f1400 */
[----:B------:R1:W5:Y:S02]  /*d250*/  LDG.E R16, desc[UR6][R2.64] ;  /* 0x0000000602107981 */ /* 0x000364000c1e1900 */
.L_x_46:
[----:B0-----:R-:W-:Y:S01]  /*d260*/  IMAD.MOV.U32 R0, RZ, RZ, 0x1 ;  /* 0x00000001ff007424 */ /* 0x001fe200078e00ff */
[----:B------:R-:W1:Y:S04]  /*d270*/  S2R R8, SR_TID.X ;  /* 0x0000000000087919 */ /* 0x000e680000002100 */
[----:B------:R-:W-:-:S04]  /*d280*/  SHF.L.U32 R0, R0, 0x1f, RZ ;  /* 0x0000001f00007819 */ /* 0x000fc800000006ff */
[----:B------:R-:W0:Y:S01]  /*d290*/  SYNCS.PHASECHK.TRANS64.TRYWAIT P0, [UR38+0x38840], R0 ;  /* 0x03884000ff0075a7 */ /* 0x000e220008000166 */
[----:B-1----:R-:W-:-:S04]  /*d2a0*/  LOP3.LUT R2, R8, 0x7f, RZ, 0xc0, !PT ;  /* 0x0000007f08027812 */ /* 0x002fc800078ec0ff */
[----:B------:R-:W-:Y:S01]  /*d2b0*/  ISETP.NE.AND P1, PT, R2, RZ, PT ;  /* 0x000000ff0200720c */ /* 0x000fe20003f25270 */
[----:B0-----:R-:W-:-:S12]  /*d2c0*/  @!P0 BRA `(.L_x_47) ;  /* 0x0000003c008c8947 */ /* 0x001fd80003800000 */
.L_x_138:
[----:B------:R-:W-:Y:S05]  /*d2d0*/  @P1 BRA `(.L_x_48) ;  /* 0x0000000000181947 */ /* 0x000fea0003800000 */
[----:B------:R-:W1:Y:S01]  /*d2e0*/  S2R R2, SR_TID.X ;  /* 0x0000000000027919 */ /* 0x000e620000002100 */
[----:B0-----:R-:W-:-:S04]  /*d2f0*/  MOV R0, 0xa000 ;  /* 0x0000a00000007802 */ /* 0x001fc80000000f00 */
[----:B------:R2:W-:Y:S01]  /*d300*/  SYNCS.ARRIVE.TRANS64 RZ, [UR38+0x38830], R0 ;  /* 0x03883000ffff79a7 */ /* 0x0005e20008000026 */
[----:B-1----:R-:W-:-:S13]  /*d310*/  LOP3.LUT P0, RZ, R2, 0x1f, RZ, 0xc0, !PT ;  /* 0x0000001f02ff7812 */ /* 0x002fda000780c0ff */
[----:B--2---:R-:W-:Y:S05]  /*d320*/  @!P0 BRA `(.L_x_48) ;  /* 0x0000000000048947 */ /* 0x004fea0003800000 */
[----:B------:R-:W-:Y:S01]  /*d330*/  BPT.TRAP 0x1 ;  /* 0x000000040000795c */ /* 0x000fe20000300000 */
.L_x_48:
[----:B------:R-:W-:Y:S01]  /*d340*/  R2UR UR11, R17 ;  /* 0x00000000110b72ca */ /* 0x000fe200000e0000 */
[----:B------:R-:W-:Y:S01]  /*d350*/  ULDC.64 UR4, c[0x0][0x198] ;  /* 0x0000660000047ab9 */ /* 0x000fe20000000a00 */
[----:B-----5:R-:W-:Y:S01]  /*d360*/  R2UR UR13, R16 ;  /* 0x00000000100d72ca */ /* 0x020fe200000e0000 */
[----:B------:R-:W-:Y:S01]  /*d370*/  UIADD3 UR4, UP0, UR4, 0x370, URZ ;  /* 0x0000037004047890 */ /* 0x000fe2000ff1e03f */
[----:B------:R-:W-:Y:S01]  /*d380*/  PLOP3.LUT P0, PT, PT, PT, PT, 0x80, 0x0 ;  /* 0x000000000000781c */ /* 0x000fe20003f0f070 */
[----:B------:R-:W-:Y:S02]  /*d390*/  UIADD3 UR8, UR38, 0x24400, URZ ;  /* 0x0002440026087890 */ /* 0x000fe4000fffe03f */
[----:B------:R-:W-:Y:S01]  /*d3a0*/  UIADD3 UR9, UR38, 0x38830, URZ ;  /* 0x0003883026097890 */ /* 0x000fe2000fffe03f */
[----:B0-----:R-:W-:Y:S01]  /*d3b0*/  P2R R0, PR, RZ, 0x1 ;  /* 0x00000001ff007803 */ /* 0x001fe20000000000 */
[----:B------:R-:W-:Y:S02]  /*d3c0*/  UIADD3.X UR5, URZ, UR5, URZ, UP0, !UPT ;  /* 0x000000053f057290 */ /* 0x000fe400087fe43f */
[----:B------:R-:W-:-:S02]  /*d3d0*/  UIADD3 UR24, UR38, 0x26c00, URZ ;  /* 0x00026c0026187890 */ /* 0x000fc4000fffe03f */
[----:B------:R-:W-:Y:S01]  /*d3e0*/  UIMAD UR11, UR11, 0x50, URZ ;  /* 0x000000500b0b78a4 */ /* 0x000fe2000f8e023f */
[----:B------:R1:W-:Y:S01]  /*d3f0*/  STL [R1], R0 ;  /* 0x0000000001007387 */ /* 0x0003e20000100800 */
[----:B------:R-:W-:Y:S02]  /*d400*/  UIADD3 UR16, UR38, 0x29400, URZ ;  /* 0x0002940026107890 */ /* 0x000fe4000fffe03f */
[----:B------:R-:W-:Y:S01]  /*d410*/  UIADD3 UR32, UR38, 0x2bc00, URZ ;  /* 0x0002bc0026207890 */ /* 0x000fe2000fffe03f */
[----:B------:R-:W-:Y:S01]  /*d420*/  UMOV UR6, 0x0 ;  /* 0x0000000000067882 */ /* 0x000fe20000000000 */
[----:B------:R-:W-:Y:S01]  /*d430*/  UMOV UR7, 0x14f00000 ;  /* 0x14f0000000077882 */ /* 0x000fe20000000000 */
[----:B------:R-:W-:Y:S01]  /*d440*/  UMOV UR10, URZ ;  /* 0x0000003f000a7c82 */ /* 0x000fe20008000000 */
[----:B------:R-:W-:Y:S01]  /*d450*/  UMOV UR12, UR36 ;  /* 0x00000024000c7c82 */ /* 0x000fe20008000000 */
[----:B------:R-:W-:Y:S01]  /*d460*/  UMOV UR26, 0x40 ;  /* 0x00000040001a7882 */ /* 0x000fe20000000000 */
[----:B------:R-:W-:Y:S01]  /*d470*/  UMOV UR28, UR36 ;  /* 0x00000024001c7c82 */ /* 0x000fe20008000000 */
[----:B------:R-:W-:Y:S01]  /*d480*/  UMOV UR25, UR9 ;  /* 0x0000000900197c82 */ /* 0x000fe20008000000 */
[----:B------:R-:W-:Y:S01]  /*d490*/  UMOV UR29, UR13 ;  /* 0x0000000d001d7c82 */ /* 0x000fe20008000000 */
[----:B------:R-:W-:Y:S01]  /*d4a0*/  UMOV UR27, UR11 ;  /* 0x0000000b001b7c82 */ /* 0x000fe20008000000 */
[----:B------:R-:W-:Y:S01]  /*d4b0*/  UMOV UR18, 0x80 ;  /* 0x0000008000127882 */ /* 0x000fe20000000000 */
[----:B------:R-:W-:Y:S01]  /*d4c0*/  UMOV UR20, UR36 ;  /* 0x0000002400147c82 */ /* 0x000fe20008000000 */
[----:B------:R1:W-:Y:S01]  /*d4d0*/  UTMALDG.4D [UR8], [UR4], desc[UR6] ;  /* 0x00000608040075b4 */ /* 0x0003e20008019000 */
[----:B------:R-:W-:Y:S01]  /*d4e0*/  UMOV UR17, UR9 ;  /* 0x0000000900117c82 */ /* 0x000fe20008000000 */
[----:B------:R-:W-:Y:S01]  /*d4f0*/  UMOV UR21, UR13 ;  /* 0x0000000d00157c82 */ /* 0x000fe20008000000 */
[----:B------:R-:W-:Y:S01]  /*d500*/  UMOV UR19, UR11 ;  /* 0x0000000b00137c82 */ /* 0x000fe20008000000 */
[----:B------:R-:W-:Y:S01]  /*d510*/  UMOV UR34, 0xc0 ;  /* 0x000000c000227882 */ /* 0x000fe20000000000 */
[----:B------:R-:W-:Y:S01]  /*d520*/  UMOV UR33, UR9 ;  /* 0x0000000900217c82 */ /* 0x000fe20008000000 */
[----:B------:R-:W-:Y:S01]  /*d530*/  UMOV UR37, UR13 ;  /* 0x0000000d00257c82 */ /* 0x000fe20008000000 */
[----:B------:R-:W-:Y:S01]  /*d540*/  UMOV UR35, UR11 ;  /* 0x0000000b00237c82 */ /* 0x000fe20008000000 */
[----:B------:R1:W-:Y:S01]  /*d550*/  UTMALDG.4D [UR24], [UR4], desc[UR6] ;  /* 0x00000618040075b4 */ /* 0x0003e20008019000 */
[----:B------:R1:W-:Y:S01]  /*d560*/  UTMALDG.4D [UR16], [UR4], desc[UR6] ;  /* 0x00000610040075b4 */ /* 0x0003e20008019000 */
[----:B------:R1:W-:Y:S02]  /*d570*/  UTMALDG.4D [UR32], [UR4], desc[UR6] ;  /* 0x00000620040075b4 */ /* 0x0003e40008019000 */
[----:B-1----:R-:W-:Y:S01]  /*d580*/  NOP ;  /* 0x0000000000007918 */ /* 0x002fe20000000000 */
.L_x_44:
[----:B------:R-:W-:Y:S05]  /*d590*/  WARPSYNC.ALL ;  /* 0x0000000000007948 */ /* 0x000fea0003800000 */
[----:B------:R-:W-:Y:S01]  /*d5a0*/  UIADD3 UR4, UR38, 0x14400, URZ ;  /* 0x0001440026047890 */ /* 0x000fe2000fffe03f */
[----:B------:R-:W-:Y:S03]  /*d5b0*/  BAR.SYNC.DEFER_BLOCKING 0x8, 0x180 ;  /* 0x0206000000007b1d */ /* 0x000fe60000010000 */
        /* <DEDUP_REMOVED lines=9> */
[----:B------:R-:W1:Y:S01]  /*d650*/  LDC.64 R2, c[0x4][R2] ;  /* 0x0100000002027b82 */ /* 0x000e620000000a00 */
        /* <DEDUP_REMOVED lines=8> */
[----:B01----:R-:W-:Y:S05]  /*d6e0*/  CALL.ABS.NOINC R2 ;  /* 0x0000000002007343 */ /* 0x003fea0003c00000 */
.L_x_49:
[----:B------:R-:W1:Y:S01]  /*d6f0*/  S2R R4, SR_CTAID.Z ;  /* 0x0000000000047919 */ /* 0x000e620000002700 */
[----:B------:R-:W2:Y:S01]  /*d700*/  LDC R20, c[0x0][0x448] ;  /* 0x00011200ff147b82 */ /* 0x000ea20000000800 */
[----:B------:R-:W-:Y:S01]  /*d710*/  USHF.R.S32.HI UR4, URZ, 0x1f, UR36 ;  /* 0x0000001f3f047899 */ /* 0x000fe20008011424 */
[----:B------:R-:W3:Y:S01]  /*d720*/  S2R R12, SR_TID.X ;  /* 0x00000000000c7919 */ /* 0x000ee20000002100 */
[----:B------:R-:W-:Y:S02]  /*d730*/  ULDC.64 UR8, c[0x0][0x2d8] ;  /* 0x0000b60000087ab9 */ /* 0x000fe40000000a00 */
[----:B------:R-:W-:Y:S01]  /*d740*/  UIMAD UR6, UR4, UR8, URZ ;  /* 0x00000008040672a4 */ /* 0x000fe2000f8e023f */
[----:B------:R-:W4:Y:S02]  /*d750*/  S2R R11, SR_CTAID.X ;  /* 0x00000000000b7919 */ /* 0x000f240000002500 */
[----:B------:R-:W0:Y:S01]  /*d760*/  LDC.64 R2, c[0x0][0x2e0] ;  /* 0x0000b800ff027b82 */ /* 0x000e220000000a00 */
[----:B------:R-:W-:-:S02]  /*d770*/  UIMAD.WIDE.U32 UR4, UR36, UR8, URZ ;  /* 0x00000008240472a5 */ /* 0x000fc4000f8e003f */
[----:B------:R-:W-:-:S04]  /*d780*/  UIMAD UR6, UR36, UR9, UR6 ;  /* 0x00000009240672a4 */ /* 0x000fc8000f8e0206 */
[----:B------:R-:W-:Y:S01]  /*d790*/  UIADD3 UR5, UR5, UR6, URZ ;  /* 0x0000000605057290 */ /* 0x000fe2000fffe03f */
[----:B--2---:R-:W-:Y:S02]  /*d7a0*/  ISETP.NE.AND P0, PT, R20, 0x1, PT ;  /* 0x000000011400780c */ /* 0x004fe40003f05270 */
[----:B-1----:R-:W-:Y:S02]  /*d7b0*/  SHF.R.S32.HI R5, RZ, 0x1f, R4 ;  /* 0x0000001fff057819 */ /* 0x002fe40000011404 */
[----:B---3--:R-:W-:-:S03]  /*d7c0*/  LOP3.LUT R9, R12, 0x7f, RZ, 0xc0, !PT ;  /* 0x0000007f0c097812 */ /* 0x008fc600078ec0ff */
[----:B0-----:R-:W-:-:S06]  /*d7d0*/  IMAD R0, R5, R2, RZ ;  /* 0x0000000205007224 */ /* 0x001fcc00078e02ff */
[----:B------:R-:W0:Y:S01]  /*d7e0*/  @P0 LDC R6, c[0x0][0x44c] ;  /* 0x00011300ff060b82 */ /* 0x000e220000000800 */
[----:B------:R-:W-:Y:S01]  /*d7f0*/  SHF.R.U32.HI R8, RZ, 0x3, R9 ;  /* 0x00000003ff087819 */ /* 0x000fe20000011609 */
[C---:B------:R-:W-:Y:S01]  /*d800*/  IMAD R5, R4.reuse, R3, R0 ;  /* 0x0000000304057224 */ /* 0x040fe200078e0200 */
[----:B------:R-:W-:Y:S01]  /*d810*/  SHF.L.U32 R9, R9, 0x3, RZ ;  /* 0x0000000309097819 */ /* 0x000fe200000006ff */
[----:B------:R-:W-:Y:S01]  /*d820*/  IMAD.WIDE.U32 R2, R4, R2, UR4 ;  /* 0x0000000404027e25 */ /* 0x000fe2000f8e0002 */
[----:B------:R-:W-:-:S03]  /*d830*/  ULDC.64 UR4, c[0x0][0x2d0] ;  /* 0x0000b40000047ab9 */ /* 0x000fc60000000a00 */
[----:B------:R-:W1:Y:S01]  /*d840*/  @P0 LDC R0, c[0x0][0x450] ;  /* 0x00011400ff000b82 */ /* 0x000e620000000800 */
[----:B------:R-:W-:Y:S02]  /*d850*/  IMAD.IADD R3, R3, 0x1, R5 ;  /* 0x0000000103037824 */ /* 0x000fe400078e0205 */
[----:B------:R-:W-:-:S05]  /*d860*/  IMAD.SHL.U32 R5, R12, 0x10, RZ ;  /* 0x000000100c057824 */ /* 0x000fca00078e00ff */
[----:B------:R-:W-:-:S04]  /*d870*/  LOP3.LUT R5, R8, 0x70, R5, 0xf8, !PT ;  /* 0x0000007008057812 */ /* 0x000fc800078ef805 */
[----:B----4-:R-:W-:-:S05]  /*d880*/  LEA R5, R11, R5, 0x7 ;  /* 0x000000050b057211 */ /* 0x010fca00078e38ff */
[----:B0-----:R-:W-:-:S04]  /*d890*/  @P0 IMAD.HI.U32 R6, R5, R6, RZ ;  /* 0x0000000605060227 */ /* 0x001fc800078e00ff */
[----:B------:R-:W-:Y:S01]  /*d8a0*/  IMAD.MOV.U32 R4, RZ, RZ, R5 ;  /* 0x000000ffff047224 */ /* 0x000fe200078e0005 */
[----:B-1----:R-:W-:-:S05]  /*d8b0*/  @P0 SHF.R.U32.HI R4, RZ, R0, R6 ;  /* 0x00000000ff040219 */ /* 0x002fca0000011606 */
[----:B------:R-:W-:Y:S02]  /*d8c0*/  IMAD.MOV R0, RZ, RZ, -R4 ;  /* 0x000000ffff007224 */ /* 0x000fe400078e0a04 */
[----:B------:R-:W-:-:S04]  /*d8d0*/  IMAD.WIDE.U32 R2, R4, UR4, R2 ;  /* 0x0000000404027c25 */ /* 0x000fc8000f8e0002 */
[----:B------:R-:W-:Y:S01]  /*d8e0*/  IMAD R0, R20, R0, R5 ;  /* 0x0000000014007224 */ /* 0x000fe200078e0205 */
[----:B------:R-:W-:-:S05]  /*d8f0*/  SHF.R.S32.HI R5, RZ, 0x1f, R4 ;  /* 0x0000001fff057819 */ /* 0x000fca0000011404 */
[----:B------:R-:W-:-:S04]  /*d900*/  IMAD R5, R5, UR4, RZ ;  /* 0x0000000405057c24 */ /* 0x000fc8000f8e02ff */
[----:B------:R-:W-:Y:S01]  /*d910*/  IMAD R5, R4, UR5, R5 ;  /* 0x0000000504057c24 */ /* 0x000fe2000f8e0205 */
[----:B------:R-:W-:Y:S01]  /*d920*/  SHF.R.S32.HI R4, RZ, 0x1f, R0 ;  /* 0x0000001fff047819 */ /* 0x000fe20000011400 */
[----:B------:R-:W-:Y:S02]  /*d930*/  ULDC.64 UR4, c[0x0][0x2c8] ;  /* 0x0000b20000047ab9 */ /* 0x000fe40000000a00 */
[----:B------:R-:W-:Y:S02]  /*d940*/  IMAD.IADD R3, R3, 0x1, R5 ;  /* 0x0000000103037824 */ /* 0x000fe400078e0205 */
[----:B------:R-:W-:Y:S02]  /*d950*/  IMAD R5, R4, UR4, RZ ;  /* 0x0000000404057c24 */ /* 0x000fe4000f8e02ff */
[----:B------:R-:W-:-:S04]  /*d960*/  IMAD.WIDE.U32 R2, R0, UR4, R2 ;  /* 0x0000000400027c25 */ /* 0x000fc8000f8e0002 */
[----:B------:R-:W-:Y:S01]  /*d970*/  IMAD R4, R0, UR5, R5 ;  /* 0x0000000500047c24 */ /* 0x000fe2000f8e0205 */
[----:B------:R-:W-:Y:S01]  /*d980*/  ULDC.64 UR4, c[0x0][0x280] ;  /* 0x0000a00000047ab9 */ /* 0x000fe20000000a00 */
[----:B------:R-:W-:Y:S01]  /*d990*/  IMAD.SHL.U32 R0, R12, 0x8, RZ ;  /* 0x000000080c007824 */ /* 0x000fe200078e00ff */
[----:B------:R-:W-:Y:S01]  /*d9a0*/  LEA R7, P0, R2, UR4, 0x1 ;  /* 0x0000000402077c11 */ /* 0x000fe2000f8008ff */
[----:B------:R-:W-:Y:S01]  /*d9b0*/  IMAD.IADD R3, R3, 0x1, R4 ;  /* 0x0000000103037824 */ /* 0x000fe200078e0204 */
[----:B------:R-:W-:Y:S02]  /*d9c0*/  ULDC UR4, c[0x0][0x2b8] ;  /* 0x0000ae0000047ab9 */ /* 0x000fe40000000800 */
[----:B------:R-:W-:Y:S02]  /*d9d0*/  LOP3.LUT R10, R0, 0x38, RZ, 0xc0, !PT ;  /* 0x00000038000a7812 */ /* 0x000fe400078ec0ff */
[----:B------:R-:W-:Y:S02]  /*d9e0*/  LEA.HI.X R6, R2, UR5, R3, 0x1, P0 ;  /* 0x0000000502067c11 */ /* 0x000fe400080f0c03 */
[----:B------:R-:W-:-:S02]  /*d9f0*/  LOP3.LUT R2, R10, 0x40, RZ, 0xfc, !PT ;  /* 0x000000400a027812 */ /* 0x000fc400078efcff */
[----:B------:R-:W-:Y:S02]  /*da00*/  LOP3.LUT R3, R0, 0x1c0, RZ, 0xc0, !PT ;  /* 0x000001c000037812 */ /* 0x000fe400078ec0ff */
[----:B------:R-:W-:Y:S02]  /*da10*/  ISETP.GE.AND P0, PT, R2, UR4, PT ;  /* 0x0000000402007c0c */ /* 0x000fe4000bf06270 */
[----:B------:R-:W-:Y:S02]  /*da20*/  LOP3.LUT R2, R10, 0x80, RZ, 0xfc, !PT ;  /* 0x000000800a027812 */ /* 0x000fe400078efcff */
[----:B------:R-:W-:Y:S02]  /*da30*/  LOP3.LUT R3, R3, 0x38, R0, 0xf8, !PT ;  /* 0x0000003803037812 */ /* 0x000fe400078ef800 */
[----:B------:R-:W-:Y:S02]  /*da40*/  ISETP.GE.AND P1, PT, R2, UR4, PT ;  /* 0x0000000402007c0c */ /* 0x000fe4000bf26270 */
[----:B------:R-:W-:-:S02]  /*da50*/  LOP3.LUT R2, R10, 0xc0, RZ, 0xfc, !PT ;  /* 0x000000c00a027812 */ /* 0x000fc400078efcff */
[----:B------:R-:W-:Y:S02]  /*da60*/  ISETP.GE.AND P3, PT, R10, UR4, PT ;  /* 0x000000040a007c0c */ /* 0x000fe4000bf66270 */
[----:B------:R-:W-:Y:S01]  /*da70*/  ISETP.GE.AND P2, PT, R2, UR4, PT ;  /* 0x0000000402007c0c */ /* 0x000fe2000bf46270 */
[----:B------:R-:W-:Y:S01]  /*da80*/  UMOV UR4, 0xffffffff ;  /* 0xffffffff00047882 */ /* 0x000fe20000000000 */
[----:B------:R-:W-:-:S04]  /*da90*/  LOP3.LUT R0, R3, 0x38, R12, 0x78, !PT ;  /* 0x0000003803007812 */ /* 0x000fc800078e780c */
[----:B------:R-:W-:Y:S01]  /*daa0*/  LOP3.LUT R9, R0, 0x200, R9, 0xf8, !PT ;  /* 0x0000020000097812 */ /* 0x000fe200078ef809 */
[----:B------:R-:W-:Y:S06]  /*dab0*/  BRA.DIV UR4, `(.L_x_50) ;  /* 0x0000003604a87947 */ /* 0x000fec000b800000 */
[----:B------:R-:W0:Y:S01]  /*dac0*/  S2R R2, SR_CTAID.X ;  /* 0x0000000000027919 */ /* 0x000e220000002500 */
[----:B------:R-:W-:Y:S01]  /*dad0*/  ULDC UR4, c[0x0][0x288] ;  /* 0x0000a20000047ab9 */ /* 0x000fe20000000800 */
[----:B------:R-:W-:Y:S01]  /*dae0*/  ULDC.64 UR6, c[0x0][0x208] ;  /* 0x0000820000067ab9 */ /* 0x000fe20000000a00 */
[----:B------:R-:W-:Y:S01]  /*daf0*/  IMAD R0, R20, UR4, RZ ;  /* 0x0000000414007c24 */ /* 0x000fe2000f8e02ff */
[----:B------:R-:W-:Y:S04]  /*db00*/  SHFL.IDX PT, R3, R7, RZ, 0x181f ;  /* 0x00181fff07037589 */ /* 0x000fe800000e0000 */
[----:B------:R-:W-:Y:S04]  /*db10*/  SHFL.IDX PT, R4, R7, 0x1, 0x181f ;  /* 0x00381f0007047f89 */ /* 0x000fe800000e0000 */
[----:B------:R-:W-:Y:S01]  /*db20*/  SHFL.IDX PT, R14, R7, 0x7, 0x181f ;  /* 0x00f81f00070e7f89 */ /* 0x000fe200000e0000 */
[----:B0-----:R-:W-:-:S03]  /*db30*/  IMAD R8, R2, 0x80, R8 ;  /* 0x0000008002087824 */ /* 0x001fc600078e0208 */
[----:B------:R-:W0:Y:S01]  /*db40*/  SHFL.IDX PT, R2, R6, RZ, 0x181f ;  /* 0x00181fff06027589 */ /* 0x000e2200000e0000 */
[C---:B------:R-:W-:Y:S01]  /*db50*/  VIADD R5, R8.reuse, 0x10 ;  /* 0x0000001008057836 */ /* 0x040fe20000000000 */
[----:B------:R-:W-:-:S13]  /*db60*/  ISETP.GE.AND P4, PT, R8, R0, PT ;  /* 0x000000000800720c */ /* 0x000fda0003f86270 */
[----:B------:R-:W-:Y:S02]  /*db70*/  @!P4 LEA R21, R9, UR38, 0x1 ;  /* 0x000000260915cc11 */ /* 0x000fe4000f8e08ff */
[----:B0-----:R-:W-:-:S04]  /*db80*/  LOP3.LUT R3, R3, R2, RZ, 0x3c, !PT ;  /* 0x0000000203037212 */ /* 0x001fc800078e3cff */
[----:B------:R-:W-:-:S04]  /*db90*/  LOP3.LUT R2, R3, R2, RZ, 0x3c, !PT ;  /* 0x0000000203027212 */ /* 0x000fc800078e3cff */
[----:B------:R-:W-:-:S03]  /*dba0*/  LOP3.LUT R3, R3, R2, RZ, 0x3c, !PT ;  /* 0x0000000203037212 */ /* 0x000fc600078e3cff */
[----:B------:R-:W-:-:S05]  /*dbb0*/  @!P4 IMAD.WIDE.U32 R2, R10, 0x2, R2 ;  /* 0x000000020a02c825 */ /* 0x000fca00078e0002 */
[----:B------:R-:W-:Y:S04]  /*dbc0*/  @!P4 LDGSTS.E.BYPASS.LTC128B.128 [R21+0x14400], desc[UR6][R2.64], !P3 ;  /* 0x144000000215cfae */ /* 0x000fe8000d901d46 */
[----:B------:R-:W-:Y:S04]  /*dbd0*/  @!P4 LDGSTS.E.BYPASS.LTC128B.128 [R21+0x18400], desc[UR6][R2.64+0x80], !P0 ;  /* 0x184000800215cfae */ /* 0x000fe8000c101d46 */
[----:B------:R-:W-:Y:S04]  /*dbe0*/  @!P4 LDGSTS.E.BYPASS.LTC128B.128 [R21+0x1c400], desc[UR6][R2.64+0x100], !P1 ;  /* 0x1c4001000215cfae */ /* 0x000fe8000c901d46 */
[----:B------:R0:W-:Y:S01]  /*dbf0*/  @!P4 LDGSTS.E.BYPASS.LTC128B.128 [R21+0x20400], desc[UR6][R2.64+0x180], !P2 ;  /* 0x204001800215cfae */ /* 0x0001e2000d101d46 */
[----:B------:R-:W-:-:S03]  /*dc00*/  ISETP.GE.AND P4, PT, R5, R0, PT ;  /* 0x000000000500720c */ /* 0x000fc60003f86270 */
[----:B------:R-:W1:Y:S01]  /*dc10*/  SHFL.IDX PT, R5, R6, 0x1, 0x181f ;  /* 0x00381f0006057f89 */ /* 0x000e6200000e0000 */
[----:B0-----:R-:W-:-:S03]  /*dc20*/  VIADD R3, R8, 0x20 ;  /* 0x0000002008037836 */ /* 0x001fc60000000000 */
[----:B------:R-:W-:Y:S06]  /*dc30*/  SHFL.IDX PT, R2, R7, 0x2, 0x181f ;  /* 0x00581f0007027f89 */ /* 0x000fec00000e0000 */
[----:B------:R-:W-:Y:S01]  /*dc40*/  @!P4 LEA R20, R9, UR38, 0x1 ;  /* 0x000000260914cc11 */ /* 0x000fe2000f8e08ff */
[----:B-1----:R-:W-:-:S05]  /*dc50*/  @!P4 IMAD.WIDE.U32 R4, R10, 0x2, R4 ;  /* 0x000000020a04c825 */ /* 0x002fca00078e0004 */
        /* <DEDUP_REMOVED lines=26> */
[----:B0-----:R-:W-:-:S03]  /*de00*/  IADD3 R5, R8, 0x50, RZ ;  /* 0x0000005008057810 */ /* 0x001fc60007ffe0ff */
        /* <DEDUP_REMOVED lines=18> */
[----:B------:R-:W1:Y:S04]  /*df30*/  SHFL.IDX PT, R3, R6, 0x6, 0x181f ;  /* 0x00d81f0006037f89 */ /* 0x000e6800000e0000 */
[----:B0-----:R0:W2:Y:S06]  /*df40*/  SHFL.IDX PT, R4, R6, 0x7, 0x181f ;  /* 0x00f81f0006047f89 */ /* 0x0010ac00000e0000 */
[----:B------:R-:W-:Y:S01]  /*df50*/  @!P4 LEA R21, R9, UR38, 0x1 ;  /* 0x000000260915cc11 */ /* 0x000fe2000f8e08ff */
[----:B-1----:R-:W-:-:S05]  /*df60*/  @!P4 IMAD.WIDE.U32 R2, R10, 0x2, R2 ;  /* 0x000000020a02c825 */ /* 0x002fca00078e0002 */
[----:B------:R0:W-:Y:S04]  /*df70*/  @!P4 LDGSTS.E.BYPASS.LTC128B.128 [R21+0x17400], desc[UR6][R2.64], !P3 ;  /* 0x174000000215cfae */ /* 0x0001e8000d901d46 */
[----:B------:R0:W-:Y:S04]  /*df80*/  @!P4 LDGSTS.E.BYPASS.LTC128B.128 [R21+0x1b400], desc[UR6][R2.64+0x80], !P0 ;  /* 0x1b4000800215cfae */ /* 0x0001e8000c101d46 */
[----:B------:R0:W-:Y:S04]  /*df90*/  @!P4 LDGSTS.E.BYPASS.LTC128B.128 [R21+0x1f400], desc[UR6][R2.64+0x100], !P1 ;  /* 0x1f4001000215cfae */ /* 0x0001e8000c901d46 */
[----:B--2---:R0:W-:Y:S02]  /*dfa0*/  @!P4 LDGSTS.E.BYPASS.LTC128B.128 [R21+0x23400], desc[UR6][R2.64+0x180], !P2 ;  /* 0x234001800215cfae */ /* 0x0041e4000d101d46 */
.L_x_155:
[----:B0-----:R-:W-:Y:S01]  /*dfb0*/  VIADD R3, R8, 0x70 ;  /* 0x0000007008037836 */ /* 0x001fe20000000000 */
[----:B------:R-:W-:Y:S01]  /*dfc0*/  BSSY B0, `(.L_x_51) ;  /* 0x000000f000007945 */ /* 0x000fe20003800000 */
[----:B------:R-:W-:-:S03]  /*dfd0*/  IMAD.MOV.U32 R2, RZ, RZ, R14 ;  /* 0x000000ffff027224 */ /* 0x000fc600078e000e */
[----:B------:R-:W-:Y:S01]  /*dfe0*/  ISETP.GE.AND P4, PT, R3, R0, PT ;  /* 0x000000000300720c */ /* 0x000fe20003f86270 */
[----:B------:R-:W-:-:S12]  /*dff0*/  IMAD.MOV.U32 R3, RZ, RZ, R4 ;  /* 0x000000ffff037224 */ /* 0x000fd800078e0004 */
[----:B------:R-:W-:Y:S05]  /*e000*/  @P4 BRA `(.L_x_52) ;  /* 0x0000000000284947 */ /* 0x000fea0003800000 */
[----:B------:R-:W-:Y:S01]  /*e010*/  IMAD.WIDE.U32 R10, R10, 0x2, R2 ;  /* 0x000000020a0a7825 */ /* 0x000fe200078e0002 */
[----:B------:R-:W-:Y:S01]  /*e020*/  LEA R9, R9, UR38, 0x1 ;  /* 0x0000002609097c11 */ /* 0x000fe2000f8e08ff */
[----:B------:R-:W-:-:S04]  /*e030*/  ULDC.64 UR4, c[0x0][0x208] ;  /* 0x0000820000047ab9 */ /* 0x000fc80000000a00 */
[----:B------:R-:W-:Y:S01]  /*e040*/  @!PT LDS RZ, [RZ] ;  /* 0x00000000fffff984 */ /* 0x000fe20000000800 */
[----:B------:R-:W-:Y:S01]  /*e050*/  @!PT LDS RZ, [RZ] ;  /* 0x00000000fffff984 */ /* 0x000fe20000000800 */
[----:B------:R-:W-:Y:S01]  /*e060*/  @!PT LDS RZ, [RZ] ;  /* 0x00000000fffff984 */ /* 0x000fe20000000800 */
[----:B------:R0:W-:Y:S04]  /*e070*/  LDGSTS.E.BYPASS.LTC128B.128 [R9+0x17c00], desc[UR4][R10.64], !P3 ;  /* 0x17c000000a097fae */ /* 0x0001e8000d901d44 */
[----:B------:R0:W-:Y:S04]  /*e080*/  LDGSTS.E.BYPASS.LTC128B.128 [R9+0x1bc00], desc[UR4][R10.64+0x80], !P0 ;  /* 0x1bc000800a097fae */ /* 0x0001e8000c101d44 */
[----:B------:R0:W-:Y:S04]  /*e090*/  LDGSTS.E.BYPASS.LTC128B.128 [R9+0x1fc00], desc[UR4][R10.64+0x100], !P1 ;  /* 0x1fc001000a097fae */ /* 0x0001e8000c901d44 */
[----:B------:R0:W-:Y:S02]  /*e0a0*/  LDGSTS.E.BYPASS.LTC128B.128 [R9+0x23c00], desc[UR4][R10.64+0x180], !P2 ;  /* 0x23c001800a097fae */ /* 0x0001e4000d101d44 */
.L_x_52:
[----:B------:R-:W-:Y:S05]  /*e0b0*/  BSYNC B0 ;  /* 0x0000000000007941 */ /* 0x000fea0003800000 */
.L_x_51:
[----:B------:R-:W-:Y:S01]  /*e0c0*/  NOP ;  /* 0x0000000000007918 */ /* 0x000fe20000000000 */
[----:B------:R-:W-:Y:S01]  /*e0d0*/  SYNCS.ARRIVE.TRANS64.RED.A0T1 RZ, [UR38+0x38800], RZ ;  /* 0x038800ffffff79a7 */ /* 0x000fe20008200426 */
[----:B------:R-:W-:Y:S01]  /*e0e0*/  IMAD.MOV.U32 R2, RZ, RZ, 0x1 ;  /* 0x00000001ff027424 */ /* 0x000fe200078e00ff */
[----:B------:R-:W-:Y:S04]  /*e0f0*/  ARRIVES.LDGSTSBAR.64.TRANSCNT [UR38+0x38800] ;  /* 0x03880000ff0079b0 */ /* 0x000fe80008000aa6 */
[----:B------:R-:W-:Y:S01]  /*e100*/  SHF.L.U32 R2, R2, 0x1f, RZ ;  /* 0x0000001f02027819 */ /* 0x000fe200000006ff */
[----:B------:R-:W-:Y:S01]  /*e110*/  NOP ;  /* 0x0000000000007918 */ /* 0x000fe20000000000 */
[----:B------:R-:W2:Y:S01]  /*e120*/  LDL.LU R4, [R1+0x10] ;  /* 0x0000100001047983 */ /* 0x000ea20000300800 */
[----:B------:R-:W-:Y:S03]  /*e130*/  SYNCS.ARRIVE.TRANS64.A1T0 RZ, [UR38+0x38800], RZ ;  /* 0x038800ffffff79a7 */ /* 0x000fe60008100026 */
[----:B------:R-:W3:Y:S01]  /*e140*/  LDL R3, [R1+0x8] ;  /* 0x0000080001037983 */ /* 0x000ee20000100800 */
[----:B------:R-:W1:Y:S01]  /*e150*/  SYNCS.PHASECHK.TRANS64.TRYWAIT P0, [UR38+0x38820], R2 ;  /* 0x03882002ff0075a7 */ /* 0x000e620008000166 */
[----:B--2---:R-:W-:-:S04]  /*e160*/  IADD3 R0, R4, -0x2, RZ ;  /* 0xfffffffe04007810 */ /* 0x004fc80007ffe0ff */
[----:B---3--:R-:W-:Y:S01]  /*e170*/  ISETP.GE.AND P1, PT, R0, R3, PT ;  /* 0x000000030000720c */ /* 0x008fe20003f26270 */
[----:B-1----:R-:W-:-:S12]  /*e180*/  @!P0 BRA `(.L_x_53) ;  /* 0x0000003800c08947 */ /* 0x002fd80003800000 */
.L_x_156:
[----:B0-----:R-:W-:Y:S02]  /*e190*/  IMAD.MOV.U32 R9, RZ, RZ, 0x1 ;  /* 0x00000001ff097424 */ /* 0x001fe400078e00ff */
[----:B------:R-:W-:Y:S01]  /*e1a0*/  IMAD.MOV.U32 R8, RZ, RZ, RZ ;  /* 0x000000ffff087224 */ /* 0x000fe200078e00ff */
[----:B------:R-:W-:Y:S06]  /*e1b0*/  @!P1 BRA `(.L_x_54) ;  /* 0x0000002000e49947 */ /* 0x000fec0003800000 */
[----:B------:R-:W2:Y:S04]  /*e1c0*/  LDL.LU R4, [R1+0xc] ;  /* 0x00000c0001047983 */ /* 0x000ea80000300800 */
[----:B-1----:R-:W3:Y:S01]  /*e1d0*/  LDL.LU R3, [R1+0x8] ;  /* 0x0000080001037983 */ /* 0x002ee20000300800 */
[----:B------:R-:W-:Y:S01]  /*e1e0*/  UIADD3 UR4, UR40, 0x1, URZ ;  /* 0x0000000128047890 */ /* 0x000fe2000fffe03f */
[----:B------:R-:W-:Y:S01]  /*e1f0*/  MOV R9, 0x1 ;  /* 0x0000000100097802 */ /* 0x000fe20000000f00 */
[----:B------:R-:W0:Y:S02]  /*e200*/  S2R R6, SR_TID.X ;  /* 0x0000000000067919 */ /* 0x000e240000002100 */
[----:B0-----:R-:W-:Y:S02]  /*e210*/  LOP3.LUT R10, R6, 0x1f, RZ, 0xc0, !PT ;  /* 0x0000001f060a7812 */ /* 0x001fe400078ec0ff */
[----:B--2---:R-:W-:Y:S01]  /*e220*/  IMAD R2, R4, UR4, RZ ;  /* 0x0000000404027c24 */ /* 0x004fe2000f8e02ff */
[----:B---3--:R-:W-:-:S04]  /*e230*/  LOP3.LUT R3, RZ, R3, RZ, 0x33, !PT ;  /* 0x00000003ff037212 */ /* 0x008fc800078e33ff */
[----:B------:R-:W-:-:S05]  /*e240*/  VIMNMX R2, R2, UR39, PT ;  /* 0x0000002702027c48 */ /* 0x000fca000bfe0100 */
[----:B------:R-:W-:-:S05]  /*e250*/  IMAD.MOV R4, RZ, RZ, -R2 ;  /* 0x000000ffff047224 */ /* 0x000fca00078e0a02 */
[----:B------:R-:W-:Y:S02]  /*e260*/  VIADDMNMX R5, R4, 0x1, R3, !PT ;  /* 0x0000000104057846 */ /* 0x000fe40007800103 */
[----:B------:R-:W-:-:S03]  /*e270*/  LOP3.LUT R3, RZ, R2, RZ, 0x33, !PT ;  /* 0x00000002ff037212 */ /* 0x000fc600078e33ff */
[----:B------:R-:W-:Y:S02]  /*e280*/  VIADD R4, R5, 0xfffffffe ;  /* 0xfffffffe05047836 */ /* 0x000fe40000000000 */
[----:B------:R-:W-:-:S03]  /*e290*/  IMAD.IADD R5, R2, 0x1, R5 ;  /* 0x0000000102057824 */ /* 0x000fc600078e0205 */
[----:B------:R-:W-:Y:S01]  /*e2a0*/  ISETP.NE.AND P0, PT, R4, R3, PT ;  /* 0x000000030400720c */ /* 0x000fe20003f05270 */
[----:B------:R-:W-:Y:S01]  /*e2b0*/  IMAD.MOV.U32 R4, RZ, RZ, R16 ;  /* 0x000000ffff047224 */ /* 0x000fe200078e0010 */
[----:B------:R-:W-:-:S11]  /*e2c0*/  LOP3.LUT R12, R5, 0x1, RZ, 0xc0, !PT ;  /* 0x00000001050c7812 */ /* 0x000fd600078ec0ff */
[----:B------:R-:W-:Y:S05]  /*e2d0*/  @!P0 BRA `(.L_x_55) ;  /* 0x0000001400c88947 */ /* 0x000fea0003800000 */
[----:B------:R-:W-:Y:S01]  /*e2e0*/  BSSY B0, `(.L_x_55) ;  /* 0x0000171000007945 */ /* 0x000fe20003800000 */
[----:B------:R-:W-:Y:S02]  /*e2f0*/  IMAD.IADD R6, R5, 0x1, -R12 ;  /* 0x0000000105067824 */ /* 0x000fe400078e0a0c */
[----:B------:R-:W-:Y:S02]  /*e300*/  IMAD.MOV.U32 R7, RZ, RZ, 0x1 ;  /* 0x00000001ff077424 */ /* 0x000fe400078e00ff */
[----:B------:R-:W-:-:S07]  /*e310*/  IMAD.MOV.U32 R4, RZ, RZ, R16 ;  /* 0x000000ffff047224 */ /* 0x000fce00078e0010 */
.L_x_94:
[----:B------:R-:W2:Y:S01]  /*e320*/  LDL R2, [R1] ;  /* 0x0000000001027983 */ /* 0x000ea20000100800 */
[----:B------:R-:W-:Y:S01]  /*e330*/  VIADD R6, R6, 0xfffffffe ;  /* 0xfffffffe06067836 */ /* 0x000fe20000000000 */
[----:B------:R-:W-:Y:S04]  /*e340*/  BSSY B1, `(.L_x_56) ;  /* 0x00000b3000017945 */ /* 0x000fe80003800000 */
[----:B------:R-:W-:Y:S02]  /*e350*/  ISETP.NE.AND P2, PT, R6, RZ, PT ;  /* 0x000000ff0600720c */ /* 0x000fe40003f45270 */
[----:B--2---:R-:W-:-:S13]  /*e360*/  ISETP.NE.AND P0, PT, R2, RZ, PT ;  /* 0x000000ff0200720c */ /* 0x004fda0003f05270 */
[----:B------:R-:W-:Y:S05]  /*e370*/  @!P0 BRA `(.L_x_57) ;  /* 0x0000000800bc8947 */ /* 0x000fea0003800000 */
[----:B------:R-:W2:Y:S01]  /*e380*/  LDL R2, [R1+0x4] ;  /* 0x0000040001027983 */ /* 0x000ea20000100800 */
[----:B------:R-:W-:Y:S02]  /*e390*/  MOV R9, R0 ;  /* 0x0000000000097202 */ /* 0x000fe40000000f00 */
[----:B--2---:R-:W-:-:S13]  /*e3a0*/  ISETP.NE.AND P0, PT, R2, RZ, PT ;  /* 0x000000ff0200720c */ /* 0x004fda0003f05270 */
[----:B------:R-:W-:Y:S05]  /*e3b0*/  @!P0 BRA `(.L_x_58) ;  /* 0x00000000004c8947 */ /* 0x000fea0003800000 */
[----:B------:R-:W0:Y:S01]  /*e3c0*/  LDC R9, c[0x0][0x43c] ;  /* 0x00010f00ff097b82 */ /* 0x000e220000000800 */
[----:B------:R-:W-:Y:S01]  /*e3d0*/  ULDC.64 UR4, c[0x0][0x428] ;  /* 0x00010a0000047ab9 */ /* 0x000fe20000000a00 */
[----:B------:R-:W-:Y:S01]  /*e3e0*/  ULDC.64 UR6, c[0x0][0x208] ;  /* 0x0000820000067ab9 */ /* 0x000fe20000000a00 */
[----:B------:R-:W-:Y:S01]  /*e3f0*/  IMAD R5, R19, UR4, RZ ;  /* 0x0000000413057c24 */ /* 0x000fe2000f8e02ff */
[----:B0-----:R-:W-:-:S13]  /*e400*/  ISETP.NE.AND P0, PT, R9, 0x1, PT ;  /* 0x000000010900780c */ /* 0x001fda0003f05270 */
[----:B------:R-:W0:Y:S02]  /*e410*/  @P0 LDC.64 R2, c[0x0][0x440] ;  /* 0x00011000ff020b82 */ /* 0x000e240000000a00 */
[----:B0-----:R-:W-:-:S04]  /*e420*/  @P0 IMAD.HI.U32 R4, R0, R2, RZ ;  /* 0x0000000200040227 */ /* 0x001fc800078e00ff */
[----:B------:R-:W-:Y:S01]  /*e430*/  IMAD.MOV.U32 R2, RZ, RZ, R0 ;  /* 0x000000ffff027224 */ /* 0x000fe200078e0000 */
[----:B------:R-:W-:Y:S01]  /*e440*/  @P0 SHF.R.U32.HI R2, RZ, R3, R4 ;  /* 0x00000003ff020219 */ /* 0x000fe20000011604 */
[----:B------:R-:W-:-:S04]  /*e450*/  IMAD R4, R18, UR5, R5 ;  /* 0x0000000512047c24 */ /* 0x000fc8000f8e0205 */
[----:B------:R-:W-:-:S04]  /*e460*/  IMAD.MOV R3, RZ, RZ, -R2 ;  /* 0x000000ffff037224 */ /* 0x000fc800078e0a02 */
[----:B------:R-:W-:Y:S01]  /*e470*/  IMAD R9, R9, R3, R0 ;  /* 0x0000000309097224 */ /* 0x000fe200078e0200 */
[----:B------:R-:W-:-:S03]  /*e480*/  SHF.R.S32.HI R3, RZ, 0x1f, R2 ;  /* 0x0000001fff037819 */ /* 0x000fc60000011402 */
[----:B------:R-:W-:Y:S01]  /*e490*/  IMAD.WIDE.U32 R2, R18, UR4, R2 ;  /* 0x0000000412027c25 */ /* 0x000fe2000f8e0002 */
[----:B------:R-:W-:-:S03]  /*e4a0*/  ULDC.64 UR4, c[0x0][0x418] ;  /* 0x0001060000047ab9 */ /* 0x000fc60000000a00 */
[----:B------:R-:W-:Y:S01]  /*e4b0*/  IMAD.IADD R3, R4, 0x1, R3 ;  /* 0x0000000104037824 */ /* 0x000fe200078e0203 */
[----:B------:R-:W-:-:S04]  /*e4c0*/  LEA R4, P0, R2, UR4, 0x2 ;  /* 0x0000000402047c11 */ /* 0x000fc8000f8010ff */
[----:B------:R-:W-:-:S05]  /*e4d0*/  LEA.HI.X R5, R2, UR5, R3, 0x2, P0 ;  /* 0x0000000502057c11 */ /* 0x000fca00080f1403 */
[----:B------:R0:W5:Y:S04]  /*e4e0*/  LDG.E R4, desc[UR6][R4.64] ;  /* 0x0000000604047981 */ /* 0x000168000c1e1900 */
.L_x_58:
[----:B------:R-:W1:Y:S01]  /*e4f0*/  S2R R2, SR_TID.X ;  /* 0x0000000000027919 */ /* 0x000e620000002100 */
[----:B------:R-:W-:Y:S01]  /*e500*/  BSSY B2, `(.L_x_59) ;  /* 0x0000006000027945 */ /* 0x000fe20003800000 */
[----:B-1----:R-:W-:Y:S02]  /*e510*/  LOP3.LUT R3, R2, 0x7f, RZ, 0xc0, !PT ;  /* 0x0000007f02037812 */ /* 0x002fe400078ec0ff */
[----:B------:R-:W-:Y:S02]  /*e520*/  SHF.L.U32 R2, R7, 0x1f, RZ ;  /* 0x0000001f07027819 */ /* 0x000fe400000006ff */
[----:B------:R-:W-:Y:S02]  /*e530*/  ISETP.NE.AND P1, PT, R3, RZ, PT ;  /* 0x000000ff0300720c */ /* 0x000fe40003f25270 */
[----:B------:R-:W1:Y:S02]  /*e540*/  SYNCS.PHASECHK.TRANS64.TRYWAIT P0, [UR38+0x38848], R2 ;  /* 0x03884802ff0075a7 */ /* 0x000e640008000166 */
[----:B-1----:R-:W-:Y:S09]  /*e550*/  @!P0 BRA `(.L_x_60) ;  /* 0x0000003400e48947 */ /* 0x002ff20003800000 */
.L_x_157:
[----:B------:R-:W-:Y:S05]  /*e560*/  BSYNC B2 ;  /* 0x0000000000027941 */ /* 0x000fea0003800000 */
.L_x_59:
[----:B------:R-:W-:Y:S04]  /*e570*/  BSSY B2, `(.L_x_61) ;  /* 0x0000007000027945 */ /* 0x000fe80003800000 */
[----:B------:R-:W-:Y:S05]  /*e580*/  @P1 BRA `(.L_x_62) ;  /* 0x0000000000141947 */ /* 0x000fea0003800000 */
[----:B------:R-:W-:Y:S01]  /*e590*/  ISETP.NE.AND P0, PT, R10, RZ, PT ;  /* 0x000000ff0a00720c */ /* 0x000fe20003f05270 */
[----:B-1----:R-:W-:-:S04]  /*e5a0*/  IMAD.MOV.U32 R3, RZ, RZ, 0xa000 ;  /* 0x0000a000ff037424 */ /* 0x002fc800078e00ff */
[----:B------:R2:W-:Y:S08]  /*e5b0*/  SYNCS.ARRIVE.TRANS64 RZ, [UR38+0x38838], R3 ;  /* 0x03883803ffff79a7 */ /* 0x0005f00008000026 */
[----:B--2---:R-:W-:Y:S05]  /*e5c0*/  @!P0 BRA `(.L_x_62) ;  /* 0x0000000000048947 */ /* 0x004fea0003800000 */
[----:B------:R-:W-:Y:S01]  /*e5d0*/  BPT.TRAP 0x1 ;  /* 0x000000040000795c */ /* 0x000fe20000300000 */
.L_x_62:
[----:B------:R-:W-:Y:S05]  /*e5e0*/  BSYNC B2 ;  /* 0x0000000000027941 */ /* 0x000fea0003800000 */
.L_x_61:
[----:B------:R-:W-:Y:S01]  /*e5f0*/  IMAD.MOV.U32 R14, RZ, RZ, RZ ;  /* 0x000000ffff0e7224 */ /* 0x000fe200078e00ff */
[----:B------:R-:W-:Y:S01]  /*e600*/  ULDC.64 UR4, c[0x0][0x198] ;  /* 0x0000660000047ab9 */ /* 0x000fe20000000a00 */
[----:B------:R-:W-:Y:S01]  /*e610*/  PLOP3.LUT P0, PT, PT, PT, PT, 0x80, 0x0 ;  /* 0x000000000000781c */ /* 0x000fe20003f0f070 */
[----:B------:R-:W-:Y:S01]  /*e620*/  UIADD3 UR4, UP0, UR4, 0x370, URZ ;  /* 0x0000037004047890 */ /* 0x000fe2000ff1e03f */
[----:B-1----:R-:W-:Y:S01]  /*e630*/  IMAD R3, R9, 0x50, RZ ;  /* 0x0000005009037824 */ /* 0x002fe200078e02ff */
[----:B------:R-:W-:Y:S01]  /*e640*/  R2UR UR34, R14 ;  /* 0x000000000e2272ca */ /* 0x000fe200000e0000 */
[----:B------:R-:W-:Y:S02]  /*e650*/  UIADD3 UR32, UR38, 0x2e400, URZ ;  /* 0x0002e40026207890 */ /* 0x000fe4000fffe03f */
[----:B------:R-:W-:Y:S02]  /*e660*/  UIADD3 UR33, UR38, 0x38838, URZ ;  /* 0x0003883826217890 */ /* 0x000fe4000fffe03f */
[----:B------:R-:W-:Y:S01]  /*e670*/  UIADD3.X UR5, URZ, UR5, URZ, UP0, !UPT ;  /* 0x000000053f057290 */ /* 0x000fe200087fe43f */
[----:B------:R-:W-:Y:S01]  /*e680*/  UMOV UR6, 0x0 ;  /* 0x0000000000067882 */ /* 0x000fe20000000000 */
[----:B------:R-:W-:-:S10]  /*e690*/  UMOV UR7, 0x14f00000 ;  /* 0x14f0000000077882 */ /* 0x000fd40000000000 */
.L_x_63:
[----:B------:R-:W-:-:S13]  /*e6a0*/  @P0 ELECT P3, URZ, PT ;  /* 0x00000000003f082f */ /* 0x000fda0003860000 */
[----:B-----5:R-:W-:Y:S02]  /*e6b0*/  @P3 R2UR UR37, R4 ;  /* 0x00000000042532ca */ /* 0x020fe400000e0000 */
[----:B------:R-:W-:Y:S02]  /*e6c0*/  @P3 R2UR UR35, R3 ;  /* 0x00000000032332ca */ /* 0x000fe400000e0000 */
[----:B------:R-:W-:Y:S02]  /*e6d0*/  @P3 PLOP3.LUT P0, PT, P3, PT, PT, 0x8, 0x0 ;  /* 0x000000000000381c */ /* 0x000fe40001f0e170 */
[----:B------:R-:W-:-:S09]  /*e6e0*/  PLOP3.LUT P3, PT, PT, PT, PT, 0x8, 0x0 ;  /* 0x000000000000781c */ /* 0x000fd20003f6e170 */
[----:B------:R1:W-:Y:S02]  /*e6f0*/  UTMALDG.4D [UR32], [UR4], desc[UR6] ;  /* 0x00000620040075b4 */ /* 0x0003e40008019000 */
[----:B-1----:R-:W-:Y:S05]  /*e700*/  @P0 BRA.U.ANY `(.L_x_63) ;  /* 0xfffffffd00e40947 */ /* 0x002fea000393ffff */
[----:B0-----:R-:W-:Y:S01]  /*e710*/  MOV R5, 0x40 ;  /* 0x0000004000057802 */ /* 0x001fe20000000f00 */
[----:B------:R-:W-:Y:S01]  /*e720*/  UIADD3 UR8, UR38, 0x30c00, URZ ;  /* 0x00030c0026087890 */ /* 0x000fe2000fffe03f */
[----:B------:R-:W-:Y:S01]  /*e730*/  PLOP3.LUT P0, PT, PT, PT, PT, 0x80, 0x0 ;  /* 0x000000000000781c */ /* 0x000fe20003f0f070 */
[----:B------:R-:W-:Y:S01]  /*e740*/  UMOV UR6, 0x0 ;  /* 0x0000000000067882 */ /* 0x000fe20000000000 */
[----:B------:R-:W-:Y:S01]  /*e750*/  R2UR UR10, R5 ;  /* 0x00000000050a72ca */ /* 0x000fe200000e0000 */
[----:B------:R-:W-:-:S14]  /*e760*/  UMOV UR7, 0x14f00000 ;  /* 0x14f0000000077882 */ /* 0x000fdc0000000000 */
.L_x_64:
[----:B------:R-:W-:-:S13]  /*e770*/  @P0 ELECT P3, URZ, PT ;  /* 0x00000000003f082f */ /* 0x000fda0003860000 */
[----:B------:R-:W-:Y:S01]  /*e780*/  @P3 R2UR UR13, R4 ;  /* 0x00000000040d32ca */ /* 0x000fe200000e0000 */
[----:B------:R-:W-:Y:S01]  /*e790*/  UMOV UR9, UR33 ;  /* 0x0000002100097c82 */ /* 0x000fe20008000000 */
[----:B------:R-:W-:Y:S01]  /*e7a0*/  @P3 R2UR UR11, R3 ;  /* 0x00000000030b32ca */ /* 0x000fe200000e0000 */
[----:B------:R-:W-:Y:S01]  /*e7b0*/  UMOV UR12, UR36 ;  /* 0x00000024000c7c82 */ /* 0x000fe20008000000 */
[----:B------:R-:W-:Y:S02]  /*e7c0*/  @P3 PLOP3.LUT P0, PT, P3, PT, PT, 0x8, 0x0 ;  /* 0x000000000000381c */ /* 0x000fe40001f0e170 */
[----:B------:R-:W-:-:S09]  /*e7d0*/  PLOP3.LUT P3, PT, PT, PT, PT, 0x8, 0x0 ;  /* 0x000000000000781c */ /* 0x000fd20003f6e170 */
[----:B------:R0:W-:Y:S02]  /*e7e0*/  UTMALDG.4D [UR8], [UR4], desc[UR6] ;  /* 0x00000608040075b4 */ /* 0x0001e40008019000 */
[----:B0-----:R-:W-:Y:S05]  /*e7f0*/  @P0 BRA.U.ANY `(.L_x_64) ;  /* 0xfffffffd00dc0947 */ /* 0x001fea000393ffff */
[----:B------:R-:W-:Y:S01]  /*e800*/  IMAD.MOV.U32 R11, RZ, RZ, 0x80 ;  /* 0x00000080ff0b7424 */ /* 0x000fe200078e00ff */
[----:B------:R-:W-:Y:S01]  /*e810*/  PLOP3.LUT P0, PT, PT, PT, PT, 0x80, 0x0 ;  /* 0x000000000000781c */ /* 0x000fe20003f0f070 */
[----:B------:R-:W-:Y:S01]  /*e820*/  UIADD3 UR8, UR38, 0x33400, URZ ;  /* 0x0003340026087890 */ /* 0x000fe2000fffe03f */
[----:B------:R-:W-:Y:S02]  /*e830*/  UMOV UR6, 0x0 ;  /* 0x0000000000067882 */ /* 0x000fe40000000000 */
[----:B------:R-:W-:Y:S01]  /*e840*/  R2UR UR10, R11 ;  /* 0x000000000b0a72ca */ /* 0x000fe200000e0000 */
[----:B------:R-:W-:-:S14]  /*e850*/  UMOV UR7, 0x14f00000 ;  /* 0x14f0000000077882 */ /* 0x000fdc0000000000 */
.L_x_65:
        /* <DEDUP_REMOVED lines=15> */
.L_x_66:
        /* <DEDUP_REMOVED lines=9> */
[----:B------:R-:W0:Y:S01]  /*e9e0*/  SYNCS.PHASECHK.TRANS64.TRYWAIT P0, [UR38+0x38860], R2 ;  /* 0x03886002ff0075a7 */ /* 0x000e220008000166 */
[----:B------:R-:W-:Y:S04]  /*e9f0*/  BSSY B2, `(.L_x_67) ;  /* 0x0000002000027945 */ /* 0x000fe80003800000 */
[----:B0-----:R-:W-:Y:S05]  /*ea00*/  @!P0 BRA `(.L_x_68) ;  /* 0x0000003000d08947 */ /* 0x001fea0003800000 */
.L_x_158:
[----:B------:R-:W-:Y:S05]  /*ea10*/  BSYNC B2 ;  /* 0x0000000000027941 */ /* 0x000fea0003800000 */
.L_x_67:
[----:B------:R-:W-:Y:S01]  /*ea20*/  BSSY B2, `(.L_x_69) ;  /* 0x0000009000027945 */ /* 0x000fe20003800000 */
[----:B0-----:R-:W-:Y:S02]  /*ea30*/  IMAD.MOV.U32 R2, RZ, RZ, 0x0 ;  /* 0x00000000ff027424 */ /* 0x001fe400078e00ff */
[----:B------:R-:W-:Y:S01]  /*ea40*/  IMAD.MOV.U32 R3, RZ, RZ, 0x14f00000 ;  /* 0x14f00000ff037424 */ /* 0x000fe200078e00ff */
[----:B------:R-:W-:Y:S06]  /*ea50*/  @P1 BRA `(.L_x_70) ;  /* 0x0000000000141947 */ /* 0x000fec0003800000 */
[----:B------:R-:W-:Y:S01]  /*ea60*/  ISETP.NE.AND P0, PT, R10, RZ, PT ;  /* 0x000000ff0a00720c */ /* 0x000fe20003f05270 */
[----:B------:R-:W-:-:S04]  /*ea70*/  IMAD.MOV.U32 R15, RZ, RZ, 0xa000 ;  /* 0x0000a000ff0f7424 */ /* 0x000fc800078e00ff */
[----:B------:R0:W-:Y:S08]  /*ea80*/  SYNCS.ARRIVE.TRANS64 RZ, [UR38+0x38850], R15 ;  /* 0x0388500fffff79a7 */ /* 0x0001f00008000026 */
[----:B0-----:R-:W-:Y:S05]  /*ea90*/  @!P0 BRA `(.L_x_70) ;  /* 0x0000000000048947 */ /* 0x001fea0003800000 */
[----:B------:R-:W-:Y:S01]  /*eaa0*/  BPT.TRAP 0x1 ;  /* 0x000000040000795c */ /* 0x000fe20000300000 */
.L_x_70:
[----:B------:R-:W-:Y:S05]  /*eab0*/  BSYNC B2 ;  /* 0x0000000000027941 */ /* 0x000fea0003800000 */
.L_x_69:
[----:B------:R-:W-:Y:S01]  /*eac0*/  R2UR UR6, R2 ;  /* 0x00000000020672ca */ /* 0x000fe200000e0000 */
[----:B------:R-:W-:Y:S01]  /*ead0*/  ULDC.64 UR4, c[0x0][0x198] ;  /* 0x0000660000047ab9 */ /* 0x000fe20000000a00 */
[----:B------:R-:W-:Y:S01]  /*eae0*/  R2UR UR7, R3 ;  /* 0x00000000030772ca */ /* 0x000fe200000e0000 */
[----:B------:R-:W-:Y:S01]  /*eaf0*/  UIADD3 UR4, UP0, UR4, 0x470, URZ ;  /* 0x0000047004047890 */ /* 0x000fe2000ff1e03f */
[----:B------:R-:W-:Y:S01]  /*eb00*/  R2UR UR10, R14 ;  /* 0x000000000e0a72ca */ /* 0x000fe200000e0000 */
[----:B------:R-:W-:Y:S01]  /*eb10*/  IMAD R14, R17, 0x50, RZ ;  /* 0x00000050110e7824 */ /* 0x000fe200078e02ff */
[----:B------:R-:W-:Y:S01]  /*eb20*/  PLOP3.LUT P0, PT, PT, PT, PT, 0x80, 0x0 ;  /* 0x000000000000781c */ /* 0x000fe20003f0f070 */
[----:B------:R-:W-:Y:S02]  /*eb30*/  UIADD3 UR8, UR38, 0x400, URZ ;  /* 0x0000040026087890 */ /* 0x000fe4000fffe03f */
[----:B------:R-:W-:Y:S02]  /*eb40*/  UIADD3 UR9, UR38, 0x38850, URZ ;  /* 0x0003885026097890 */ /* 0x000fe4000fffe03f */
[----:B------:R-:W-:-:S12]  /*eb50*/  UIADD3.X UR5, URZ, UR5, URZ, UP0, !UPT ;  /* 0x000000053f057290 */ /* 0x000fd800087fe43f */
.L_x_71:
[----:B------:R-:W-:-:S13]  /*eb60*/  @P0 ELECT P1, URZ, PT ;  /* 0x00000000003f082f */ /* 0x000fda0003820000 */
[----:B------:R-:W-:Y:S01]  /*eb70*/  @P1 R2UR UR13, R16 ;  /* 0x00000000100d12ca */ /* 0x000fe200000e0000 */
[----:B------:R-:W-:Y:S01]  /*eb80*/  UMOV UR12, UR36 ;  /* 0x00000024000c7c82 */ /* 0x000fe20008000000 */
[----:B------:R-:W-:Y:S02]  /*eb90*/  @P1 R2UR UR11, R14 ;  /* 0x000000000e0b12ca */ /* 0x000fe400000e0000 */
[----:B------:R-:W-:Y:S02]  /*eba0*/  @P1 PLOP3.LUT P0, PT, P1, PT, PT, 0x8, 0x0 ;  /* 0x000000000000181c */ /* 0x000fe40000f0e170 */
[----:B------:R-:W-:-:S09]  /*ebb0*/  PLOP3.LUT P1, PT, PT, PT, PT, 0x8, 0x0 ;  /* 0x000000000000781c */ /* 0x000fd20003f2e170 */
[----:B------:R0:W-:Y:S02]  /*ebc0*/  UTMALDG.4D [UR8], [UR4], desc[UR6] ;  /* 0x00000608040075b4 */ /* 0x0001e40008019000 */
[----:B0-----:R-:W-:Y:S05]  /*ebd0*/  @P0 BRA.U.ANY `(.L_x_71) ;  /* 0xfffffffd00e00947 */ /* 0x001fea000393ffff */
[----:B------:R-:W-:Y:S01]  /*ebe0*/  R2UR UR10, R5 ;  /* 0x00000000050a72ca */ /* 0x000fe200000e0000 */
[----:B------:R-:W-:Y:S01]  /*ebf0*/  UIADD3 UR8, UR38, 0x2c00, URZ ;  /* 0x00002c0026087890 */ /* 0x000fe2000fffe03f */
[----:B------:R-:W-:Y:S02]  /*ec00*/  R2UR UR6, R2 ;  /* 0x00000000020672ca */ /* 0x000fe400000e0000 */
[----:B------:R-:W-:Y:S02]  /*ec10*/  R2UR UR7, R3 ;  /* 0x00000000030772ca */ /* 0x000fe400000e0000 */
[----:B------:R-:W-:-:S13]  /*ec20*/  PLOP3.LUT P0, PT, PT, PT, PT, 0x80, 0x0 ;  /* 0x000000000000781c */ /* 0x000fda0003f0f070 */
.L_x_72:
        /* <DEDUP_REMOVED lines=13> */
.L_x_73:
        /* <DEDUP_REMOVED lines=13> */
.L_x_74:
        /* <DEDUP_REMOVED lines=8> */
[----:B------:R-:W-:Y:S01]  /*ee50*/  MOV R17, R9 ;  /* 0x0000000900117202 */ /* 0x000fe20000000f00 */
[----:B------:R-:W-:-:S07]  /*ee60*/  IMAD.MOV.U32 R16, RZ, RZ, R4 ;  /* 0x000000ffff107224 */ /* 0x000fce00078e0004 */
.L_x_57:
[----:B------:R-:W-:Y:S05]  /*ee70*/  BSYNC B1 ;  /* 0x0000000000017941 */ /* 0x000fea0003800000 */
.L_x_56:
[----:B------:R-:W2:Y:S01]  /*ee80*/  LDL R2, [R1] ;  /* 0x0000000001027983 */ /* 0x000ea20000100800 */
[----:B------:R-:W-:Y:S01]  /*ee90*/  BSSY B1, `(.L_x_75) ;  /* 0x00000b2000017945 */ /* 0x000fe20003800000 */
[----:B------:R-:W-:Y:S02]  /*eea0*/  LOP3.LUT R9, R7, 0x1, RZ, 0x3c, !PT ;  /* 0x0000000107097812 */ /* 0x000fe400078e3cff */
[----:B--2---:R-:W-:-:S13]  /*eeb0*/  ISETP.NE.AND P0, PT, R2, RZ, PT ;  /* 0x000000ff0200720c */ /* 0x004fda0003f05270 */
[----:B------:R-:W-:Y:S05]  /*eec0*/  @!P0 BRA `(.L_x_76) ;  /* 0x0000000800b88947 */ /* 0x000fea0003800000 */
[----:B------:R-:W2:Y:S01]  /*eed0*/  LDL R2, [R1+0x4] ;  /* 0x0000040001027983 */ /* 0x000ea20000100800 */
[----:B------:R-:W-:Y:S01]  /*eee0*/  VIADD R11, R0, 0xffffffff ;  /* 0xffffffff000b7836 */ /* 0x000fe20000000000 */
[----:B--2---:R-:W-:-:S13]  /*eef0*/  ISETP.NE.AND P0, PT, R2, RZ, PT ;  /* 0x000000ff0200720c */ /* 0x004fda0003f05270 */
[----:B------:R-:W-:Y:S05]  /*ef00*/  @!P0 BRA `(.L_x_77) ;  /* 0x00000000004c8947 */ /* 0x000fea0003800000 */
[----:B------:R-:W0:Y:S01]  /*ef10*/  LDC R4, c[0x0][0x43c] ;  /* 0x00010f00ff047b82 */ /* 0x000e220000000800 */
[----:B------:R-:W-:Y:S01]  /*ef20*/  ULDC.64 UR4, c[0x0][0x428] ;  /* 0x00010a0000047ab9 */ /* 0x000fe20000000a00 */
[----:B------:R-:W-:Y:S01]  /*ef30*/  ULDC.64 UR6, c[0x0][0x208] ;  /* 0x0000820000067ab9 */ /* 0x000fe20000000a00 */
[----:B0-----:R-:W-:-:S13]  /*ef40*/  ISETP.NE.AND P0, PT, R4, 0x1, PT ;  /* 0x000000010400780c */ /* 0x001fda0003f05270 */
[----:B------:R-:W0:Y:S02]  /*ef50*/  @P0 LDC.64 R2, c[0x0][0x440] ;  /* 0x00011000ff020b82 */ /* 0x000e240000000a00 */
[----:B0-----:R-:W-:-:S04]  /*ef60*/  @P0 IMAD.HI.U32 R5, R11, R2, RZ ;  /* 0x000000020b050227 */ /* 0x001fc800078e00ff */
[----:B------:R-:W-:Y:S01]  /*ef70*/  IMAD.MOV.U32 R2, RZ, RZ, R11 ;  /* 0x000000ffff027224 */ /* 0x000fe200078e000b */
[----:B------:R-:W-:-:S05]  /*ef80*/  @P0 SHF.R.U32.HI R2, RZ, R3, R5 ;  /* 0x00000003ff020219 */ /* 0x000fca0000011605 */
[----:B------:R-:W-:-:S04]  /*ef90*/  IMAD.MOV R3, RZ, RZ, -R2 ;  /* 0x000000ffff037224 */ /* 0x000fc800078e0a02 */
[----:B------:R-:W-:Y:S01]  /*efa0*/  IMAD R11, R4, R3, R11 ;  /* 0x00000003040b7224 */ /* 0x000fe200078e020b */
[----:B------:R-:W-:Y:S01]  /*efb0*/  SHF.R.S32.HI R3, RZ, 0x1f, R2 ;  /* 0x0000001fff037819 */ /* 0x000fe20000011402 */
[----:B------:R-:W-:-:S04]  /*efc0*/  IMAD R4, R19, UR4, RZ ;  /* 0x0000000413047c24 */ /* 0x000fc8000f8e02ff */
[C---:B------:R-:W-:Y:S02]  /*efd0*/  IMAD R4, R18.reuse, UR5, R4 ;  /* 0x0000000512047c24 */ /* 0x040fe4000f8e0204 */
[----:B------:R-:W-:Y:S01]  /*efe0*/  IMAD.WIDE.U32 R2, R18, UR4, R2 ;  /* 0x0000000412027c25 */ /* 0x000fe2000f8e0002 */
[----:B------:R-:W-:-:S03]  /*eff0*/  ULDC.64 UR4, c[0x0][0x418] ;  /* 0x0001060000047ab9 */ /* 0x000fc60000000a00 */
[----:B------:R-:W-:Y:S01]  /*f000*/  IMAD.IADD R3, R4, 0x1, R3 ;  /* 0x0000000104037824 */ /* 0x000fe200078e0203 */
[----:B------:R-:W-:-:S04]  /*f010*/  LEA R4, P0, R2, UR4, 0x2 ;  /* 0x0000000402047c11 */ /* 0x000fc8000f8010ff */
[----:B------:R-:W-:-:S05]  /*f020*/  LEA.HI.X R5, R2, UR5, R3, 0x2, P0 ;  /* 0x0000000502057c11 */ /* 0x000fca00080f1403 */
[----:B------:R0:W5:Y:S04]  /*f030*/  LDG.E R4, desc[UR6][R4.64] ;  /* 0x0000000604047981 */ /* 0x000168000c1e1900 */
.L_x_77:
[----:B------:R-:W1:Y:S01]  /*f040*/  S2R R2, SR_TID.X ;  /* 0x0000000000027919 */ /* 0x000e620000002100 */
[----:B------:R-:W-:Y:S01]  /*f050*/  BSSY B2, `(.L_x_78) ;  /* 0x0000006000027945 */ /* 0x000fe20003800000 */
[----:B-1----:R-:W-:Y:S02]  /*f060*/  LOP3.LUT R3, R2, 0x7f, RZ, 0xc0, !PT ;  /* 0x0000007f02037812 */ /* 0x002fe400078ec0ff */
[----:B------:R-:W-:Y:S02]  /*f070*/  SHF.L.U32 R2, R9, 0x1f, RZ ;  /* 0x0000001f09027819 */ /* 0x000fe400000006ff */
[----:B------:R-:W-:Y:S02]  /*f080*/  ISETP.NE.AND P1, PT, R3, RZ, PT ;  /* 0x000000ff0300720c */ /* 0x000fe40003f25270 */
[----:B------:R-:W1:Y:S02]  /*f090*/  SYNCS.PHASECHK.TRANS64.TRYWAIT P0, [UR38+0x38840], R2 ;  /* 0x03884002ff0075a7 */ /* 0x000e640008000166 */
[----:B-1----:R-:W-:Y:S09]  /*f0a0*/  @!P0 BRA `(.L_x_79) ;  /* 0x0000002c00408947 */ /* 0x002ff20003800000 */
.L_x_159:
[----:B------:R-:W-:Y:S05]  /*f0b0*/  BSYNC B2 ;  /* 0x0000000000027941 */ /* 0x000fea0003800000 */
.L_x_78:
[----:B------:R-:W-:Y:S04]  /*f0c0*/  BSSY B2, `(.L_x_80) ;  /* 0x0000007000027945 */ /* 0x000fe80003800000 */
[----:B------:R-:W-:Y:S05]  /*f0d0*/  @P1 BRA `(.L_x_81) ;  /* 0x0000000000141947 */ /* 0x000fea0003800000 */
[----:B------:R-:W-:Y:S02]  /*f0e0*/  ISETP.NE.AND P0, PT, R10, RZ, PT ;  /* 0x000000ff0a00720c */ /* 0x000fe40003f05270 */
[----:B-1----:R-:W-:-:S04]  /*f0f0*/  MOV R2, 0xa000 ;  /* 0x0000a00000027802 */ /* 0x002fc80000000f00 */
[----:B------:R2:W-:Y:S07]  /*f100*/  SYNCS.ARRIVE.TRANS64 RZ, [UR38+0x38830], R2 ;  /* 0x03883002ffff79a7 */ /* 0x0005ee0008000026 */
[----:B------:R-:W-:Y:S05]  /*f110*/  @!P0 BRA `(.L_x_81) ;  /* 0x0000000000048947 */ /* 0x000fea0003800000 */
[----:B------:R-:W-:Y:S01]  /*f120*/  BPT.TRAP 0x1 ;  /* 0x000000040000795c */ /* 0x000fe20000300000 */
.L_x_81:
[----:B------:R-:W-:Y:S05]  /*f130*/  BSYNC B2 ;  /* 0x0000000000027941 */ /* 0x000fea0003800000 */
.L_x_80:
[----:B------:R-:W-:Y:S01]  /*f140*/  IMAD.MOV.U32 R15, RZ, RZ, RZ ;  /* 0x000000ffff0f7224 */ /* 0x000fe200078e00ff */
[----:B------:R-:W-:Y:S01]  /*f150*/  ULDC.64 UR4, c[0x0][0x198] ;  /* 0x0000660000047ab9 */ /* 0x000fe20000000a00 */
[----:B------:R-:W-:Y:S01]  /*f160*/  PLOP3.LUT P0, PT, PT, PT, PT, 0x80, 0x0 ;  /* 0x000000000000781c */ /* 0x000fe20003f0f070 */
[----:B------:R-:W-:Y:S01]  /*f170*/  UIADD3 UR4, UP0, UR4, 0x370, URZ ;  /* 0x0000037004047890 */ /* 0x000fe2000ff1e03f */
[----:B-12---:R-:W-:Y:S01]  /*f180*/  IMAD R2, R11, 0x50, RZ ;  /* 0x000000500b027824 */ /* 0x006fe200078e02ff */
[----:B------:R-:W-:Y:S01]  /*f190*/  R2UR UR10, R15 ;  /* 0x000000000f0a72ca */ /* 0x000fe200000e0000 */
[----:B------:R-:W-:Y:S02]  /*f1a0*/  UIADD3 UR8, UR38, 0x24400, URZ ;  /* 0x0002440026087890 */ /* 0x000fe4000fffe03f */
[----:B------:R-:W-:Y:S02]  /*f1b0*/  UIADD3 UR9, UR38, 0x38830, URZ ;  /* 0x0003883026097890 */ /* 0x000fe4000fffe03f */
[----:B------:R-:W-:Y:S01]  /*f1c0*/  UIADD3.X UR5, URZ, UR5, URZ, UP0, !UPT ;  /* 0x000000053f057290 */ /* 0x000fe200087fe43f */
[----:B------:R-:W-:Y:S01]  /*f1d0*/  UMOV UR6, 0x0 ;  /* 0x0000000000067882 */ /* 0x000fe20000000000 */
[----:B------:R-:W-:-:S10]  /*f1e0*/  UMOV UR7, 0x14f00000 ;  /* 0x14f0000000077882 */ /* 0x000fd40000000000 */
.L_x_82:
[----:B------:R-:W-:-:S13]  /*f1f0*/  @P0 ELECT P3, URZ, PT ;  /* 0x00000000003f082f */ /* 0x000fda0003860000 */
[----:B-----5:R-:W-:Y:S01]  /*f200*/  @P3 R2UR UR13, R4 ;  /* 0x00000000040d32ca */ /* 0x020fe200000e0000 */
[----:B------:R-:W-:Y:S01]  /*f210*/  UMOV UR12, UR36 ;  /* 0x00000024000c7c82 */ /* 0x000fe20008000000 */
[----:B------:R-:W-:Y:S02]  /*f220*/  @P3 R2UR UR11, R2 ;  /* 0x00000000020b32ca */ /* 0x000fe400000e0000 */
[----:B------:R-:W-:Y:S02]  /*f230*/  @P3 PLOP3.LUT P0, PT, P3, PT, PT, 0x8, 0x0 ;  /* 0x000000000000381c */ /* 0x000fe40001f0e170 */
[----:B------:R-:W-:-:S09]  /*f240*/  PLOP3.LUT P3, PT, PT, PT, PT, 0x8, 0x0 ;  /* 0x000000000000781c */ /* 0x000fd20003f6e170 */
[----:B------:R1:W-:Y:S02]  /*f250*/  UTMALDG.4D [UR8], [UR4], desc[UR6] ;  /* 0x00000608040075b4 */ /* 0x0003e40008019000 */
[----:B-1----:R-:W-:Y:S05]  /*f260*/  @P0 BRA.U.ANY `(.L_x_82) ;  /* 0xfffffffd00e00947 */ /* 0x002fea000393ffff */
[----:B------:R-:W-:Y:S01]  /*f270*/  IMAD.MOV.U32 R14, RZ, RZ, 0x40 ;  /* 0x00000040ff0e7424 */ /* 0x000fe200078e00ff */
[----:B------:R-:W-:Y:S01]  /*f280*/  PLOP3.LUT P0, PT, PT, PT, PT, 0x80, 0x0 ;  /* 0x000000000000781c */ /* 0x000fe20003f0f070 */
[----:B------:R-:W-:Y:S01]  /*f290*/  UIADD3 UR8, UR38, 0x26c00, URZ ;  /* 0x00026c0026087890 */ /* 0x000fe2000fffe03f */
[----:B------:R-:W-:Y:S02]  /*f2a0*/  UMOV UR6, 0x0 ;  /* 0x0000000000067882 */ /* 0x000fe40000000000 */
[----:B------:R-:W-:Y:S01]  /*f2b0*/  R2UR UR10, R14 ;  /* 0x000000000e0a72ca */ /* 0x000fe200000e0000 */
[----:B------:R-:W-:-:S14]  /*f2c0*/  UMOV UR7, 0x14f00000 ;  /* 0x14f0000000077882 */ /* 0x000fdc0000000000 */
.L_x_83:
[----:B------:R-:W-:-:S13]  /*f2d0*/  @P0 ELECT P3, URZ, PT ;  /* 0x00000000003f082f */ /* 0x000fda0003860000 */
[----:B------:R-:W-:Y:S01]  /*f2e0*/  @P3 R2UR UR13, R4 ;  /* 0x00000000040d32ca */ /* 0x000fe200000e0000 */
[----:B------:R-:W-:Y:S01]  /*f2f0*/  UMOV UR12, UR36 ;  /* 0x00000024000c7c82 */ /* 0x000fe20008000000 */
[----:B------:R-:W-:Y:S02]  /*f300*/  @P3 R2UR UR11, R2 ;  /* 0x00000000020b32ca */ /* 0x000fe400000e0000 */
[----:B------:R-:W-:Y:S02]  /*f310*/  @P3 PLOP3.LUT P0, PT, P3, PT, PT, 0x8, 0x0 ;  /* 0x000000000000381c */ /* 0x000fe40001f0e170 */
[----:B------:R-:W-:-:S09]  /*f320*/  PLOP3.LUT P3, PT, PT, PT, PT, 0x8, 0x0 ;  /* 0x000000000000781c */ /* 0x000fd20003f6e170 */
[----:B------:R1:W-:Y:S02]  /*f330*/  UTMALDG.4D [UR8], [UR4], desc[UR6] ;  /* 0x00000608040075b4 */ /* 0x0003e40008019000 */
[----:B-1----:R-:W-:Y:S05]  /*f340*/  @P0 BRA.U.ANY `(.L_x_83) ;  /* 0xfffffffd00e00947 */ /* 0x002fea000393ffff */
[----:B0-----:R-:W-:Y:S01]  /*f350*/  IMAD.MOV.U32 R5, RZ, RZ, 0x80 ;  /* 0x00000080ff057424 */ /* 0x001fe200078e00ff */
[----:B------:R-:W-:Y:S01]  /*f360*/  PLOP3.LUT P0, PT, PT, PT, PT, 0x80, 0x0 ;  /* 0x000000000000781c */ /* 0x000fe20003f0f070 */
[----:B------:R-:W-:Y:S01]  /*f370*/  UIADD3 UR8, UR38, 0x29400, URZ ;  /* 0x0002940026087890 */ /* 0x000fe2000fffe03f */
[----:B------:R-:W-:Y:S02]  /*f380*/  UMOV UR6, 0x0 ;  /* 0x0000000000067882 */ /* 0x000fe40000000000 */
[----:B------:R-:W-:Y:S01]  /*f390*/  R2UR UR10, R5 ;  /* 0x00000000050a72ca */ /* 0x000fe200000e0000 */
[----:B------:R-:W-:-:S14]  /*f3a0*/  UMOV UR7, 0x14f00000 ;  /* 0x14f0000000077882 */ /* 0x000fdc0000000000 */
.L_x_84:
        /* <DEDUP_REMOVED lines=14> */
.L_x_85:
        /* <DEDUP_REMOVED lines=8> */
[----:B------:R-:W-:Y:S01]  /*f510*/  SHF.L.U32 R2, R7, 0x1f, RZ ;  /* 0x0000001f07027819 */ /* 0x000fe200000006ff */
[----:B------:R-:W-:Y:S03]  /*f520*/  BSSY B2, `(.L_x_86) ;  /* 0x0000003000027945 */ /* 0x000fe60003800000 */
[----:B------:R-:W0:Y:S02]  /*f530*/  SYNCS.PHASECHK.TRANS64.TRYWAIT P0, [UR38+0x38868], R2 ;  /* 0x03886802ff0075a7 */ /* 0x000e240008000166 */
[----:B0-----:R-:W-:Y:S05]  /*f540*/  @!P0 BRA `(.L_x_87) ;  /* 0x0000002800308947 */ /* 0x001fea0003800000 */
.L_x_160:
[----:B------:R-:W-:Y:S05]  /*f550*/  BSYNC B2 ;  /* 0x0000000000027941 */ /* 0x000fea0003800000 */
.L_x_86:
[----:B------:R-:W-:Y:S01]  /*f560*/  BSSY B2, `(.L_x_88) ;  /* 0x0000009000027945 */ /* 0x000fe20003800000 */
[----:B0-----:R-:W-:Y:S01]  /*f570*/  IMAD.MOV.U32 R2, RZ, RZ, 0x0 ;  /* 0x00000000ff027424 */ /* 0x001fe200078e00ff */
[----:B------:R-:W-:Y:S02]  /*f580*/  MOV R3, 0x14f00000 ;  /* 0x14f0000000037802 */ /* 0x000fe40000000f00 */
[----:B------:R-:W-:Y:S05]  /*f590*/  @P1 BRA `(.L_x_89) ;  /* 0x0000000000141947 */ /* 0x000fea0003800000 */
[----:B------:R-:W-:Y:S01]  /*f5a0*/  ISETP.NE.AND P0, PT, R10, RZ, PT ;  /* 0x000000ff0a00720c */ /* 0x000fe20003f05270 */
[----:B------:R-:W-:-:S04]  /*f5b0*/  IMAD.MOV.U32 R7, RZ, RZ, 0xa000 ;  /* 0x0000a000ff077424 */ /* 0x000fc800078e00ff */
[----:B------:R0:W-:Y:S08]  /*f5c0*/  SYNCS.ARRIVE.TRANS64 RZ, [UR38+0x38858], R7 ;  /* 0x03885807ffff79a7 */ /* 0x0001f00008000026 */
[----:B0-----:R-:W-:Y:S05]  /*f5d0*/  @!P0 BRA `(.L_x_89) ;  /* 0x0000000000048947 */ /* 0x001fea0003800000 */
[----:B------:R-:W-:Y:S01]  /*f5e0*/  BPT.TRAP 0x1 ;  /* 0x000000040000795c */ /* 0x000fe20000300000 */
.L_x_89:
[----:B------:R-:W-:Y:S05]  /*f5f0*/  BSYNC B2 ;  /* 0x0000000000027941 */ /* 0x000fea0003800000 */
.L_x_88:
        /* <DEDUP_REMOVED lines=10> */
.L_x_90:
        /* <DEDUP_REMOVED lines=13> */
.L_x_91:
        /* <DEDUP_REMOVED lines=13> */
.L_x_92:
        /* <DEDUP_REMOVED lines=13> */
.L_x_93:
        /* <DEDUP_REMOVED lines=8> */
[----:B------:R-:W-:Y:S02]  /*f990*/  IMAD.MOV.U32 R17, RZ, RZ, R11 ;  /* 0x000000ffff117224 */ /* 0x000fe400078e000b */
[----:B------:R-:W-:-:S07]  /*f9a0*/  IMAD.MOV.U32 R16, RZ, RZ, R4 ;  /* 0x000000ffff107224 */ /* 0x000fce00078e0004 */
.L_x_76:
[----:B------:R-:W-:Y:S05]  /*f9b0*/  BSYNC B1 ;  /* 0x0000000000017941 */ /* 0x000fea0003800000 */
.L_x_75:
[----:B------:R-:W-:Y:S02]  /*f9c0*/  VIADD R0, R0, 0xfffffffe ;  /* 0xfffffffe00007836 */ /* 0x000fe40000000000 */
[----:B------:R-:W-:Y:S01]  /*f9d0*/  IMAD.MOV.U32 R7, RZ, RZ, R9 ;  /* 0x000000ffff077224 */ /* 0x000fe200078e0009 */
[----:B------:R-:W-:Y:S06]  /*f9e0*/  @P2 BRA `(.L_x_94) ;  /* 0xffffffe8004c2947 */ /* 0x000fec000383ffff */
[----:B------:R-:W-:Y:S05]  /*f9f0*/  BSYNC B0 ;  /* 0x0000000000007941 */ /* 0x000fea0003800000 */
.L_x_55:
[----:B------:R-:W-:Y:S01]  /*fa00*/  ISETP.NE.AND P0, PT, R12, RZ, PT ;  /* 0x000000ff0c00720c */ /* 0x000fe20003f05270 */
[----:B------:R-:W-:-:S12]  /*fa10*/  BSSY B0, `(.L_x_54) ;  /* 0x00000b3000007945 */ /* 0x000fd80003800000 */
[----:B------:R-:W-:Y:S05]  /*fa20*/  @!P0 BRA `(.L_x_95) ;  /* 0x0000000800c48947 */ /* 0x000fea0003800000 */
[----:B------:R-:W2:Y:S01]  /*fa30*/  LDL R2, [R1] ;  /* 0x0000000001027983 */ /* 0x000ea20000100800 */
[----:B------:R-:W-:Y:S02]  /*fa40*/  MOV R8, 0x1 ;  /* 0x0000000100087802 */ /* 0x000fe40000000f00 */
[----:B--2---:R-:W-:-:S13]  /*fa50*/  ISETP.NE.AND P1, PT, R2, RZ, PT ;  /* 0x000000ff0200720c */ /* 0x004fda0003f25270 */
[----:B------:R-:W-:Y:S05]  /*fa60*/  @!P1 BRA `(.L_x_95) ;  /* 0x0000000800b49947 */ /* 0x000fea0003800000 */
[----:B------:R-:W2:Y:S02]  /*fa70*/  LDL.LU R2, [R1+0x4] ;  /* 0x0000040001027983 */ /* 0x000ea40000300800 */
[----:B--2---:R-:W-:-:S13]  /*fa80*/  ISETP.NE.AND P1, PT, R2, RZ, PT ;  /* 0x000000ff0200720c */ /* 0x004fda0003f25270 */
[----:B------:R-:W-:Y:S05]  /*fa90*/  @!P1 BRA `(.L_x_96) ;  /* 0x0000000000509947 */ /* 0x000fea0003800000 */
[----:B------:R-:W0:Y:S01]  /*faa0*/  LDC R7, c[0x0][0x43c] ;  /* 0x00010f00ff077b82 */ /* 0x000e220000000800 */
[----:B------:R-:W-:Y:S01]  /*fab0*/  IMAD.MOV.U32 R6, RZ, RZ, R0 ;  /* 0x000000ffff067224 */ /* 0x000fe200078e0000 */
[----:B------:R-:W-:Y:S01]  /*fac0*/  ULDC.64 UR4, c[0x0][0x428] ;  /* 0x00010a0000047ab9 */ /* 0x000fe20000000a00 */
[----:B------:R-:W-:Y:S01]  /*fad0*/  ULDC.64 UR6, c[0x0][0x208] ;  /* 0x0000820000067ab9 */ /* 0x000fe20000000a00 */
[----:B------:R-:W-:-:S04]  /*fae0*/  IMAD R19, R19, UR4, RZ ;  /* 0x0000000413137c24 */ /* 0x000fc8000f8e02ff */
[----:B------:R-:W-:Y:S01]  /*faf0*/  IMAD R19, R18, UR5, R19 ;  /* 0x0000000512137c24 */ /* 0x000fe2000f8e0213 */
[----:B0-----:R-:W-:-:S13]  /*fb00*/  ISETP.NE.AND P0, PT, R7, 0x1, PT ;  /* 0x000000010700780c */ /* 0x001fda0003f05270 */
[----:B------:R-:W0:Y:S02]  /*fb10*/  @P0 LDC.64 R2, c[0x0][0x440] ;  /* 0x00011000ff020b82 */ /* 0x000e240000000a00 */
[----:B0-----:R-:W-:-:S05]  /*fb20*/  @P0 IMAD.HI.U32 R2, R0, R2, RZ ;  /* 0x0000000200020227 */ /* 0x001fca00078e00ff */
[----:B------:R-:W-:-:S04]  /*fb30*/  @P0 SHF.R.U32.HI R6, RZ, R3, R2 ;  /* 0x00000003ff060219 */ /* 0x000fc80000011602 */
[--C-:B------:R-:W-:Y:S01]  /*fb40*/  SHF.R.S32.HI R3, RZ, 0x1f, R6.reuse ;  /* 0x0000001fff037819 */ /* 0x100fe20000011406 */
[----:B------:R-:W-:-:S04]  /*fb50*/  IMAD.MOV.U32 R2, RZ, RZ, R6 ;  /* 0x000000ffff027224 */ /* 0x000fc800078e0006 */
[----:B------:R-:W-:Y:S01]  /*fb60*/  IMAD.WIDE.U32 R2, R18, UR4, R2 ;  /* 0x0000000412027c25 */ /* 0x000fe2000f8e0002 */
[----:B------:R-:W-:-:S03]  /*fb70*/  ULDC.64 UR4, c[0x0][0x418] ;  /* 0x0001060000047ab9 */ /* 0x000fc60000000a00 */
[----:B------:R-:W-:Y:S01]  /*fb80*/  IMAD.IADD R3, R19, 0x1, R3 ;  /* 0x0000000113037824 */ /* 0x000fe200078e0203 */
[----:B------:R-:W-:-:S04]  /*fb90*/  LEA R4, P0, R2, UR4, 0x2 ;  /* 0x0000000402047c11 */ /* 0x000fc8000f8010ff */
[----:B------:R-:W-:-:S05]  /*fba0*/  LEA.HI.X R5, R2, UR5, R3, 0x2, P0 ;  /* 0x0000000502057c11 */ /* 0x000fca00080f1403 */
[----:B------:R0:W5:Y:S01]  /*fbb0*/  LDG.E R4, desc[UR6][R4.64] ;  /* 0x0000000604047981 */ /* 0x000162000c1e1900 */
[----:B------:R-:W-:-:S04]  /*fbc0*/  IMAD.MOV R2, RZ, RZ, -R6 ;  /* 0x000000ffff027224 */ /* 0x000fc800078e0a06 */
[----:B------:R-:W-:-:S07]  /*fbd0*/  IMAD R0, R7, R2, R0 ;  /* 0x0000000207007224 */ /* 0x000fce00078e0200 */
.L_x_96:
[----:B------:R-:W1:Y:S01]  /*fbe0*/  S2R R2, SR_TID.X ;  /* 0x0000000000027919 */ /* 0x000e620000002100 */
[----:B------:R-:W-:Y:S01]  /*fbf0*/  BSSY B1, `(.L_x_97) ;  /* 0x0000006000017945 */ /* 0x000fe20003800000 */
[----:B-1----:R-:W-:Y:S02]  /*fc00*/  LOP3.LUT R3, R2, 0x7f, RZ, 0xc0, !PT ;  /* 0x0000007f02037812 */ /* 0x002fe400078ec0ff */
[----:B------:R-:W-:Y:S02]  /*fc10*/  SHF.L.U32 R2, R9, 0x1f, RZ ;  /* 0x0000001f09027819 */ /* 0x000fe400000006ff */
[----:B------:R-:W-:Y:S02]  /*fc20*/  ISETP.NE.AND P1, PT, R3, RZ, PT ;  /* 0x000000ff0300720c */ /* 0x000fe40003f25270 */
[----:B------:R-:W1:Y:S02]  /*fc30*/  SYNCS.PHASECHK.TRANS64.TRYWAIT P0, [UR38+0x38848], R2 ;  /* 0x03884802ff0075a7 */ /* 0x000e640008000166 */
[----:B-1----:R-:W-:Y:S09]  /*fc40*/  @!P0 BRA `(.L_x_98) ;  /* 0x0000002000888947 */ /* 0x002ff20003800000 */
.L_x_161:
[----:B------:R-:W-:Y:S05]  /*fc50*/  BSYNC B1 ;  /* 0x0000000000017941 */ /* 0x000fea0003800000 */
.L_x_97:
[----:B------:R-:W-:Y:S04]  /*fc60*/  BSSY B1, `(.L_x_99) ;  /* 0x0000007000017945 */ /* 0x000fe80003800000 */
[----:B------:R-:W-:Y:S05]  /*fc70*/  @P1 BRA `(.L_x_100) ;  /* 0x0000000000141947 */ /* 0x000fea0003800000 */
[----:B------:R-:W-:Y:S01]  /*fc80*/  ISETP.NE.AND P0, PT, R10, RZ, PT ;  /* 0x000000ff0a00720c */ /* 0x000fe20003f05270 */
[----:B-1----:R-:W-:-:S04]  /*fc90*/  IMAD.MOV.U32 R3, RZ, RZ, 0xa000 ;  /* 0x0000a000ff037424 */ /* 0x002fc800078e00ff */
[----:B------:R2:W-:Y:S08]  /*fca0*/  SYNCS.ARRIVE.TRANS64 RZ, [UR38+0x38838], R3 ;  /* 0x03883803ffff79a7 */ /* 0x0005f00008000026 */
[----:B--2---:R-:W-:Y:S05]  /*fcb0*/  @!P0 BRA `(.L_x_100) ;  /* 0x0000000000048947 */ /* 0x004fea0003800000 */
[----:B------:R-:W-:Y:S01]  /*fcc0*/  BPT.TRAP 0x1 ;  /* 0x000000040000795c */ /* 0x000fe20000300000 */
.L_x_100:
[----:B------:R-:W-:Y:S05]  /*fcd0*/  BSYNC B1 ;  /* 0x0000000000017941 */ /* 0x000fea0003800000 */
.L_x_99:
[----:B0-----:R-:W-:Y:S01]  /*fce0*/  MOV R5, RZ ;  /* 0x000000ff00057202 */ /* 0x001fe20000000f00 */
[----:B------:R-:W-:Y:S01]  /*fcf0*/  ULDC.64 UR4, c[0x0][0x198] ;  /* 0x0000660000047ab9 */ /* 0x000fe20000000a00 */
[----:B------:R-:W-:Y:S01]  /*fd00*/  PLOP3.LUT P0, PT, PT, PT, PT, 0x80, 0x0 ;  /* 0x000000000000781c */ /* 0x000fe20003f0f070 */
[----:B------:R-:W-:Y:S01]  /*fd10*/  UIADD3 UR4, UP0, UR4, 0x370, URZ ;  /* 0x0000037004047890 */ /* 0x000fe2000ff1e03f */
[----:B------:R-:W-:Y:S01]  /*fd20*/  R2UR UR10, R5 ;  /* 0x00000000050a72ca */ /* 0x000fe200000e0000 */
[----:B-1----:R-:W-:Y:S01]  /*fd30*/  IMAD R3, R0, 0x50, RZ ;  /* 0x0000005000037824 */ /* 0x002fe200078e02ff */
[----:B------:R-:W-:Y:S02]  /*fd40*/  UIADD3 UR8, UR38, 0x2e400, URZ ;  /* 0x0002e40026087890 */ /* 0x000fe4000fffe03f */
[----:B------:R-:W-:Y:S02]  /*fd50*/  UIADD3 UR9, UR38, 0x38838, URZ ;  /* 0x0003883826097890 */ /* 0x000fe4000fffe03f */
[----:B------:R-:W-:Y:S01]  /*fd60*/  UIADD3.X UR5, URZ, UR5, URZ, UP0, !UPT ;  /* 0x000000053f057290 */ /* 0x000fe200087fe43f */
[----:B------:R-:W-:Y:S01]  /*fd70*/  UMOV UR6, 0x0 ;  /* 0x0000000000067882 */ /* 0x000fe20000000000 */
[----:B------:R-:W-:-:S10]  /*fd80*/  UMOV UR7, 0x14f00000 ;  /* 0x14f0000000077882 */ /* 0x000fd40000000000 */
.L_x_101:
[----:B------:R-:W-:-:S13]  /*fd90*/  @P0 ELECT P2, URZ, PT ;  /* 0x00000000003f082f */ /* 0x000fda0003840000 */
[----:B-----5:R-:W-:Y:S01]  /*fda0*/  @P2 R2UR UR13, R4 ;  /* 0x00000000040d22ca */ /* 0x020fe200000e0000 */
        /* <DEDUP_REMOVED lines=12> */
.L_x_102:
        /* <DEDUP_REMOVED lines=14> */
.L_x_103:
        /* <DEDUP_REMOVED lines=14> */
.L_x_104:
        /* <DEDUP_REMOVED lines=8> */
[----:B------:R-:W0:Y:S01]  /*100b0*/  SYNCS.PHASECHK.TRANS64.TRYWAIT P0, [UR38+0x38860], R2 ;  /* 0x03886002ff0075a7 */ /* 0x000e220008000166 */
[----:B------:R-:W-:Y:S04]  /*100c0*/  BSSY B1, `(.L_x_105) ;  /* 0x0000002000017945 */ /* 0x000fe80003800000 */
[----:B0-----:R-:W-:Y:S05]  /*100d0*/  @!P0 BRA `(.L_x_106) ;  /* 0x0000001c007c8947 */ /* 0x001fea0003800000 */
.L_x_162:
[----:B------:R-:W-:Y:S05]  /*100e0*/  BSYNC B1 ;  /* 0x0000000000017941 */ /* 0x000fea0003800000 */
.L_x_105:
[----:B------:R-:W-:Y:S01]  /*100f0*/  BSSY B1, `(.L_x_107) ;  /* 0x0000009000017945 */ /* 0x000fe20003800000 */
[----:B0-----:R-:W-:Y:S02]  /*10100*/  IMAD.MOV.U32 R2, RZ, RZ, 0x0 ;  /* 0x00000000ff027424 */ /* 0x001fe400078e00ff */
[----:B------:R-:W-:Y:S01]  /*10110*/  IMAD.MOV.U32 R3, RZ, RZ, 0x14f00000 ;  /* 0x14f00000ff037424 */ /* 0x000fe200078e00ff */
[----:B------:R-:W-:Y:S06]  /*10120*/  @P1 BRA `(.L_x_108) ;  /* 0x0000000000141947 */ /* 0x000fec0003800000 */
[----:B------:R-:W-:Y:S02]  /*10130*/  ISETP.NE.AND P0, PT, R10, RZ, PT ;  /* 0x000000ff0a00720c */ /* 0x000fe40003f05270 */
[----:B------:R-:W-:-:S04]  /*10140*/  MOV R12, 0xa000 ;  /* 0x0000a000000c7802 */ /* 0x000fc80000000f00 */
[----:B------:R0:W-:Y:S07]  /*10150*/  SYNCS.ARRIVE.TRANS64 RZ, [UR38+0x38850], R12 ;  /* 0x0388500cffff79a7 */ /* 0x0001ee0008000026 */
[----:B------:R-:W-:Y:S05]  /*10160*/  @!P0 BRA `(.L_x_108) ;  /* 0x0000000000048947 */ /* 0x000fea0003800000 */
[----:B------:R-:W-:Y:S01]  /*10170*/  BPT.TRAP 0x1 ;  /* 0x000000040000795c */ /* 0x000fe20000300000 */
.L_x_108:
[----:B------:R-:W-:Y:S05]  /*10180*/  BSYNC B1 ;  /* 0x0000000000017941 */ /* 0x000fea0003800000 */
.L_x_107:
        /* <DEDUP_REMOVED lines=10> */
.L_x_109:
        /* <DEDUP_REMOVED lines=8> */
[----:B------:R-:W-:Y:S01]  /*102b0*/  R2UR UR10, R6 ;  /* 0x00000000060a72ca */ /* 0x000fe200000e0000 */
[----:B------:R-:W-:Y:S01]  /*102c0*/  UIADD3 UR8, UR38, 0x2c00, URZ ;  /* 0x00002c0026087890 */ /* 0x000fe2000fffe03f */
[----:B------:R-:W-:Y:S02]  /*102d0*/  R2UR UR6, R2 ;  /* 0x00000000020672ca */ /* 0x000fe400000e0000 */
[----:B------:R-:W-:Y:S02]  /*102e0*/  R2UR UR7, R3 ;  /* 0x00000000030772ca */ /* 0x000fe400000e0000 */
[----:B------:R-:W-:-:S13]  /*102f0*/  PLOP3.LUT P0, PT, PT, PT, PT, 0x80, 0x0 ;  /* 0x000000000000781c */ /* 0x000fda0003f0f070 */
.L_x_110:
        /* <DEDUP_REMOVED lines=13> */
.L_x_111:
        /* <DEDUP_REMOVED lines=13> */
.L_x_112:
        /* <DEDUP_REMOVED lines=8> */
[----:B------:R-:W-:Y:S02]  /*10520*/  IMAD.MOV.U32 R17, RZ, RZ, R0 ;  /* 0x000000ffff117224 */ /* 0x000fe400078e0000 */
[----:B------:R-:W-:-:S07]  /*10530*/  IMAD.MOV.U32 R16, RZ, RZ, R4 ;  /* 0x000000ffff107224 */ /* 0x000fce00078e0004 */
.L_x_95:
[----:B------:R-:W-:Y:S05]  /*10540*/  BSYNC B0 ;  /* 0x0000000000007941 */ /* 0x000fea0003800000 */
.L_x_54:
[----:B------:R-:W2:Y:S01]  /*10550*/  LDL.LU R0, [R1] ;  /* 0x0000000001007983 */ /* 0x000ea20000300800 */
[----:B------:R-:W-:Y:S01]  /*10560*/  BSSY B0, `(.L_x_113) ;  /* 0x0000051000007945 */ /* 0x000fe20003800000 */
[----:B--2---:R-:W-:-:S13]  /*10570*/  ISETP.NE.AND P0, PT, R0, RZ, PT ;  /* 0x000000ff0000720c */ /* 0x004fda0003f05270 */
[----:B------:R-:W-:Y:S05]  /*10580*/  @!P0 BRA `(.L_x_114) ;  /* 0x0000000400388947 */ /* 0x000fea0003800000 */
[----:B------:R-:W2:Y:S01]  /*10590*/  S2R R0, SR_TID.X ;  /* 0x0000000000007919 */ /* 0x000ea20000002100 */
[----:B-1----:R-:W-:Y:S01]  /*105a0*/  LEA R3, R8, UR38, 0x3 ;  /* 0x0000002608037c11 */ /* 0x002fe2000f8e18ff */
[----:B------:R-:W-:Y:S01]  /*105b0*/  BSSY B1, `(.L_x_115) ;  /* 0x0000006000017945 */ /* 0x000fe20003800000 */
[----:B--2---:R-:W-:Y:S02]  /*105c0*/  LOP3.LUT R2, R0, 0x7f, RZ, 0xc0, !PT ;  /* 0x0000007f00027812 */ /* 0x004fe400078ec0ff */
[----:B------:R-:W-:Y:S02]  /*105d0*/  SHF.L.U32 R0, R9, 0x1f, RZ ;  /* 0x0000001f09007819 */ /* 0x000fe400000006ff */
[----:B------:R-:W-:Y:S02]  /*105e0*/  ISETP.NE.AND P1, PT, R2, RZ, PT ;  /* 0x000000ff0200720c */ /* 0x000fe40003f25270 */
[----:B------:R-:W1:Y:S02]  /*105f0*/  SYNCS.PHASECHK.TRANS64.TRYWAIT P0, [R3+URZ+0x38860], R0 ;  /* 0x03886000030075a7 */ /* 0x000e64000800017f */
[----:B-1----:R-:W-:Y:S09]  /*10600*/  @!P0 BRA `(.L_x_116) ;  /* 0x0000001800488947 */ /* 0x002ff20003800000 */
.L_x_163:
[----:B------:R-:W-:Y:S05]  /*10610*/  BSYNC B1 ;  /* 0x0000000000017941 */ /* 0x000fea0003800000 */
.L_x_115:
[----:B------:R-:W-:Y:S04]  /*10620*/  BSSY B1, `(.L_x_117) ;  /* 0x0000008000017945 */ /* 0x000fe80003800000 */
[----:B------:R-:W-:Y:S05]  /*10630*/  @P1 BRA `(.L_x_118) ;  /* 0x0000000000181947 */ /* 0x000fea0003800000 */
[----:B------:R-:W2:Y:S01]  /*10640*/  S2R R2, SR_TID.X ;  /* 0x0000000000027919 */ /* 0x000ea20000002100 */
[----:B-1----:R-:W-:-:S04]  /*10650*/  IMAD.MOV.U32 R0, RZ, RZ, 0xa000 ;  /* 0x0000a000ff007424 */ /* 0x002fc800078e00ff */
[----:B------:R3:W-:Y:S01]  /*10660*/  SYNCS.ARRIVE.TRANS64 RZ, [R3+URZ+0x38850], R0 ;  /* 0x0388500003ff79a7 */ /* 0x0007e2000800003f */
[----:B--2---:R-:W-:-:S13]  /*10670*/  LOP3.LUT P0, RZ, R2, 0x1f, RZ, 0xc0, !PT ;  /* 0x0000001f02ff7812 */ /* 0x004fda000780c0ff */
[----:B---3--:R-:W-:Y:S05]  /*10680*/  @!P0 BRA `(.L_x_118) ;  /* 0x0000000000048947 */ /* 0x008fea0003800000 */
[----:B------:R-:W-:Y:S01]  /*10690*/  BPT.TRAP 0x1 ;  /* 0x000000040000795c */ /* 0x000fe20000300000 */
.L_x_118:
[----:B------:R-:W-:Y:S05]  /*106a0*/  BSYNC B1 ;  /* 0x0000000000017941 */ /* 0x000fea0003800000 */
.L_x_117:
[----:B------:R-:W-:Y:S01]  /*106b0*/  R2UR UR4, R8 ;  /* 0x00000000080472ca */ /* 0x000fe200000e0000 */
[----:B------:R-:W-:Y:S01]  /*106c0*/  ULDC.64 UR6, c[0x0][0x198] ;  /* 0x0000660000067ab9 */ /* 0x000fe20000000a00 */
[----:B------:R-:W-:Y:S01]  /*106d0*/  R2UR UR9, R3 ;  /* 0x00000000030972ca */ /* 0x000fe200000e0000 */
[----:B------:R-:W-:Y:S01]  /*106e0*/  UIADD3 UR6, UP0, UR6, 0x470, URZ ;  /* 0x0000047006067890 */ /* 0x000fe2000ff1e03f */
[----:B------:R-:W-:Y:S01]  /*106f0*/  PLOP3.LUT P0, PT, PT, PT, PT, 0x80, 0x0 ;  /* 0x000000000000781c */ /* 0x000fe20003f0f070 */
[----:B------:R-:W-:Y:S01]  /*10700*/  IMAD R17, R17, 0x50, RZ ;  /* 0x0000005011117824 */ /* 0x000fe200078e02ff */
[----:B------:R-:W-:Y:S01]  /*10710*/  UMOV UR14, 0x0 ;  /* 0x00000000000e7882 */ /* 0x000fe20000000000 */
[----:B------:R-:W-:Y:S01]  /*10720*/  UIADD3.X UR7, URZ, UR7, URZ, UP0, !UPT ;  /* 0x000000073f077290 */ /* 0x000fe200087fe43f */
[----:B------:R-:W-:Y:S01]  /*10730*/  UMOV UR15, 0x14f00000 ;  /* 0x14f00000000f7882 */ /* 0x000fe20000000000 */
[----:B------:R-:W-:-:S04]  /*10740*/  UMOV UR10, URZ ;  /* 0x0000003f000a7c82 */ /* 0x000fc80008000000 */
[----:B------:R-:W-:Y:S02]  /*10750*/  UIMAD UR4, UR4, 0xa000, UR38 ;  /* 0x0000a000040478a4 */ /* 0x000fe4000f8e0226 */
[----:B------:R-:W-:Y:S02]  /*10760*/  UIADD3 UR9, UR9, 0x38850, URZ ;  /* 0x0003885009097890 */ /* 0x000fe4000fffe03f */
[----:B------:R-:W-:-:S12]  /*10770*/  UIADD3 UR8, UR4, 0x400, URZ ;  /* 0x0000040004087890 */ /* 0x000fd8000fffe03f */
.L_x_119:
[----:B------:R-:W-:-:S13]  /*10780*/  @P0 ELECT P1, URZ, PT ;  /* 0x00000000003f082f */ /* 0x000fda0003820000 */
[----:B------:R-:W-:Y:S01]  /*10790*/  @P1 R2UR UR13, R16 ;  /* 0x00000000100d12ca */ /* 0x000fe200000e0000 */
[----:B------:R-:W-:Y:S01]  /*107a0*/  UMOV UR12, UR36 ;  /* 0x00000024000c7c82 */ /* 0x000fe20008000000 */
[----:B------:R-:W-:Y:S02]  /*107b0*/  @P1 R2UR UR11, R17 ;  /* 0x00000000110b12ca */ /* 0x000fe400000e0000 */
[----:B------:R-:W-:Y:S02]  /*107c0*/  @P1 PLOP3.LUT P0, PT, P1, PT, PT, 0x8, 0x0 ;  /* 0x000000000000181c */ /* 0x000fe40000f0e170 */
[----:B------:R-:W-:-:S09]  /*107d0*/  PLOP3.LUT P1, PT, PT, PT, PT, 0x8, 0x0 ;  /* 0x000000000000781c */ /* 0x000fd20003f2e170 */
[----:B------:R2:W-:Y:S02]  /*107e0*/  UTMALDG.4D [UR8], [UR6], desc[UR14] ;  /* 0x00000e08060075b4 */ /* 0x0005e40008019000 */
[----:B--2---:R-:W-:Y:S05]  /*107f0*/  @P0 BRA.U.ANY `(.L_x_119) ;  /* 0xfffffffd00e00947 */ /* 0x004fea000393ffff */
[----:B------:R-:W-:Y:S01]  /*10800*/  PLOP3.LUT P0, PT, PT, PT, PT, 0x80, 0x0 ;  /* 0x000000000000781c */ /* 0x000fe20003f0f070 */
[----:B------:R-:W-:Y:S01]  /*10810*/  UIADD3 UR8, UR4, 0x2c00, URZ ;  /* 0x00002c0004087890 */ /* 0x000fe2000fffe03f */
[----:B------:R-:W-:Y:S01]  /*10820*/  UMOV UR14, 0x0 ;  /* 0x00000000000e7882 */ /* 0x000fe20000000000 */
[----:B------:R-:W-:Y:S01]  /*10830*/  UMOV UR15, 0x14f00000 ;  /* 0x14f00000000f7882 */ /* 0x000fe20000000000 */
[----:B------:R-:W-:-:S09]  /*10840*/  UMOV UR10, 0x40 ;  /* 0x00000040000a7882 */ /* 0x000fd20000000000 */
.L_x_120:
        /* <DEDUP_REMOVED lines=13> */
.L_x_121:
        /* <DEDUP_REMOVED lines=10> */
[----:B------:R-:W-:Y:S02]  /*109c0*/  UMOV UR5, 0x14f00000 ;  /* 0x14f0000000057882 */ /* 0x000fe40000000000 */
[----:B------:R-:W-:Y:S01]  /*109d0*/  UMOV UR4, 0x0 ;  /* 0x0000000000047882 */ /* 0x000fe20000000000 */
[----:B------:R-:W-:-:S08]  /*109e0*/  UMOV UR10, 0xc0 ;  /* 0x000000c0000a7882 */ /* 0x000fd00000000000 */
.L_x_122:
        /* <DEDUP_REMOVED lines=8> */
.L_x_114:
[----:B------:R-:W-:Y:S05]  /*10a70*/  BSYNC B0 ;  /* 0x0000000000007941 */ /* 0x000fea0003800000 */
.L_x_113:
[----:B-1----:R-:W-:Y:S02]  /*10a80*/  VIADD R0, R8, 0x1 ;  /* 0x0000000108007836 */ /* 0x002fe40000000000 */
[----:B------:R-:W-:-:S03]  /*10a90*/  IMAD.MOV.U32 R3, RZ, RZ, RZ ;  /* 0x000000ffff037224 */ /* 0x000fc600078e00ff */
[----:B------:R-:W-:-:S04]  /*10aa0*/  ISETP.NE.AND P0, PT, R0, 0x2, PT ;  /* 0x000000020000780c */ /* 0x000fc80003f05270 */
[----:B------:R-:W-:Y:S02]  /*10ab0*/  SEL R2, RZ, 0x1, P0 ;  /* 0x00000001ff027807 */ /* 0x000fe40000000000 */
[----:B------:R-:W-:Y:S02]  /*10ac0*/  SEL R0, R0, RZ, P0 ;  /* 0x000000ff00007207 */ /* 0x000fe40000000000 */
[----:B------:R-:W-:-:S07]  /*10ad0*/  LOP3.LUT R9, R9, R2, RZ, 0x3c, !PT ;  /* 0x0000000209097212 */ /* 0x000fce00078e3cff */
.L_x_38:
[----:B------:R-:W1:Y:S01]  /*10ae0*/  S2R R5, SR_CgaCtaId ;  /* 0x0000000000057919 */ /* 0x000e620000008800 */
[----:B------:R-:W-:Y:S02]  /*10af0*/  MOV R2, 0x400 ;  /* 0x0000040000027802 */ /* 0x000fe40000000f00 */
[----:B------:R-:W-:Y:S02]  /*10b00*/  SHF.L.U32 R3, R3, 0x1f, RZ ;  /* 0x0000001f03037819 */ /* 0x000fe400000006ff */
[----:B-1----:R-:W-:-:S04]  /*10b10*/  LEA R2, R5, R2, 0x18 ;  /* 0x0000000205027211 */ /* 0x002fc800078ec0ff */
[----:B------:R-:W1:Y:S02]  /*10b20*/  SYNCS.PHASECHK.TRANS64.TRYWAIT P0, [R2+URZ+0x38820], R3 ;  /* 0x03882003020075a7 */ /* 0x000e64000800017f */
[----:B-1----:R-:W-:Y:S05]  /*10b30*/  @!P0 BRA `(.L_x_123) ;  /* 0x0000001400108947 */ /* 0x002fea0003800000 */
.L_x_164:
[----:B------:R-:W-:-:S03]  /*10b40*/  UMOV UR4, 0xffffffff ;  /* 0xffffffff00047882 */ /* 0x000fc60000000000 */
[----:B------:R-:W-:Y:S05]  /*10b50*/  BRA.DIV UR4, `(.L_x_124) ;  /* 0x00000016041c7947 */ /* 0x000fea000b800000 */
[----:B-1----:R-:W1:Y:S02]  /*10b60*/  S2R R3, SR_TID.X ;  /* 0x0000000000037919 */ /* 0x002e640000002100 */
[----:B-1----:R-:W-:-:S04]  /*10b70*/  SHF.R.U32.HI R3, RZ, 0x5, R3 ;  /* 0x00000005ff037819 */ /* 0x002fc80000011603 */
[----:B------:R-:W-:-:S05]  /*10b80*/  LOP3.LUT R3, R3, 0x3, RZ, 0xc0, !PT ;  /* 0x0000000303037812 */ /* 0x000fca00078ec0ff */
[----:B------:R1:W2:Y:S02]  /*10b90*/  SHFL.IDX PT, R14, R3, RZ, 0x1f ;  /* 0x00001fff030e7589 */ /* 0x0002a400000e0000 */
.L_x_167:
[----:B--2---:R-:W-:-:S13]  /*10ba0*/  ISETP.NE.AND P0, PT, R14, RZ, PT ;  /* 0x000000ff0e00720c */ /* 0x004fda0003f05270 */
[----:B------:R-:W-:Y:S05]  /*10bb0*/  @P0 BRA `(.L_x_10) ;  /* 0x0000000000880947 */ /* 0x000fea0003800000 */
[----:B------:R-:W-:-:S03]  /*10bc0*/  UMOV UR4, 0xffffffff ;  /* 0xffffffff00047882 */ /* 0x000fc60000000000 */
[----:B------:R-:W-:Y:S05]  /*10bd0*/  BRA.DIV UR4, `(.L_x_125) ;  /* 0x0000001604307947 */ /* 0x000fea000b800000 */
[----:B------:R-:W-:-:S13]  /*10be0*/  ELECT P6, URZ, PT ;  /* 0x00000000003f782f */ /* 0x000fda00038c0000 */
.L_x_170:
[----:B------:R-:W-:Y:S05]  /*10bf0*/  @!P6 BRA `(.L_x_10) ;  /* 0x000000000078e947 */ /* 0x000fea0003800000 */
[----:B-1----:R-:W2:Y:S02]  /*10c00*/  LDL.LU R3, [R1+0x14] ;  /* 0x0000140001037983 */ /* 0x002ea40000300800 */
[----:B--2---:R-:W-:-:S04]  /*10c10*/  LOP3.LUT R3, R3, 0x2, RZ, 0xfc, !PT ;  /* 0x0000000203037812 */ /* 0x004fc800078efcff */
[----:B------:R-:W-:-:S13]  /*10c20*/  ISETP.NE.AND P2, PT, R3, 0x3, PT ;  /* 0x000000030300780c */ /* 0x000fda0003f45270 */
[----:B------:R-:W-:Y:S05]  /*10c30*/  @!P2 BRA `(.L_x_126) ;  /* 0x000000000004a947 */ /* 0x000fea0003800000 */
[----:B------:R-:W-:Y:S01]  /*10c40*/  BPT.TRAP 0x1 ;  /* 0x000000040000795c */ /* 0x000fe20000300000 */
.L_x_126:
[----:B------:R-:W-:Y:S01]  /*10c50*/  IADD3 R7, R2, 0x38840, RZ ;  /* 0x0003884002077810 */ /* 0x000fe20007ffe0ff */
[----:B------:R-:W-:Y:S01]  /*10c60*/  VIADD R3, R0, 0x1 ;  /* 0x0000000100037836 */ /* 0x000fe20000000000 */
[----:B------:R-:W-:-:S03]  /*10c70*/  SHF.L.U32 R5, R9, 0x1f, RZ ;  /* 0x0000001f09057819 */ /* 0x000fc600000006ff */
[----:B------:R-:W-:Y:S01]  /*10c80*/  IMAD R6, R0, 0x8, R7 ;  /* 0x0000000800067824 */ /* 0x000fe200078e0207 */
[----:B------:R-:W-:-:S03]  /*10c90*/  ISETP.NE.AND P1, PT, R3, 0x2, PT ;  /* 0x000000020300780c */ /* 0x000fc60003f25270 */
[----:B------:R-:W1:Y:S01]  /*10ca0*/  SYNCS.PHASECHK.TRANS64.TRYWAIT P0, [R6+URZ], R5 ;  /* 0x00000005060075a7 */ /* 0x000e62000800017f */
[----:B------:R-:W-:Y:S02]  /*10cb0*/  SEL R4, RZ, 0x1, P1 ;  /* 0x00000001ff047807 */ /* 0x000fe40000800000 */
[----:B------:R-:W-:Y:S02]  /*10cc0*/  SEL R8, R3, RZ, P1 ;  /* 0x000000ff03087207 */ /* 0x000fe40000800000 */
[----:B------:R-:W-:-:S03]  /*10cd0*/  LOP3.LUT R4, R9, R4, RZ, 0x3c, !PT ;  /* 0x0000000409047212 */ /* 0x000fc600078e3cff */
[----:B------:R-:W-:Y:S01]  /*10ce0*/  IMAD R3, R8, 0x8, R7 ;  /* 0x0000000808037824 */ /* 0x000fe200078e0207 */
[----:B------:R-:W-:Y:S01]  /*10cf0*/  SHF.L.U32 R4, R4, 0x1f, RZ ;  /* 0x0000001f04047819 */ /* 0x000fe200000006ff */
[----:B-1----:R-:W-:Y:S06]  /*10d00*/  @!P0 BRA `(.L_x_127) ;  /* 0x0000001400048947 */ /* 0x002fec0003800000 */
.L_x_171:
[----:B------:R-:W2:Y:S02]  /*10d10*/  SYNCS.PHASECHK.TRANS64.TRYWAIT P0, [R3+URZ], R4 ;  /* 0x00000004030075a7 */ /* 0x000ea4000800017f */
[----:B--2---:R-:W-:Y:S05]  /*10d20*/  @!P0 BRA `(.L_x_128) ;  /* 0x0000001400108947 */ /* 0x004fea0003800000 */
.L_x_172:
[----:B------:R-:W-:Y:S05]  /*10d30*/  @!P2 BRA `(.L_x_129) ;  /* 0x000000000004a947 */ /* 0x000fea0003800000 */
[----:B------:R-:W-:Y:S01]  /*10d40*/  BPT.TRAP 0x1 ;  /* 0x000000040000795c */ /* 0x000fe20000300000 */
.L_x_129:
[----:B--2---:R-:W-:-:S04]  /*10d50*/  VIADD R3, R2, 0x38860 ;  /* 0x0003886002037836 */ /* 0x004fc80000000000 */
[----:B------:R-:W-:-:S04]  /*10d60*/  IMAD R0, R0, 0x8, R3 ;  /* 0x0000000800007824 */ /* 0x000fc800078e0203 */
[----:B------:R-:W2:Y:S02]  /*10d70*/  SYNCS.PHASECHK.TRANS64.TRYWAIT P0, [R0+URZ], R5 ;  /* 0x00000005000075a7 */ /* 0x000ea4000800017f */
[----:B--2---:R-:W-:Y:S05]  /*10d80*/  @!P0 BRA `(.L_x_130) ;  /* 0x00000014000c8947 */ /* 0x004fea0003800000 */
.L_x_173:
[----:B------:R-:W-:-:S07]  /*10d90*/  LEA R3, R8, R3, 0x3 ;  /* 0x0000000308037211 */ /* 0x000fce00078e18ff */
.L_x_131:
[----:B---3--:R3:W4:Y:S02]  /*10da0*/  SYNCS.PHASECHK.TRANS64.TRYWAIT P0, [R3+URZ], R4 ;  /* 0x00000004030075a7 */ /* 0x008724000800017f */
[----:B----4-:R-:W-:Y:S05]  /*10db0*/  @!P0 NANOSLEEP.SYNCS 0x989680 ;  /* 0x009896800000895d */ /* 0x010fea0003900000 */
[----:B------:R-:W4:Y:S02]  /*10dc0*/  @!P0 SYNCS.PHASECHK.TRANS64 P0, [R3+URZ], R4 ;  /* 0x00000004030085a7 */ /* 0x000f24000800007f */
[----:B----4-:R-:W-:Y:S05]  /*10dd0*/  @!P0 BRA `(.L_x_131) ;  /* 0xfffffffc00f08947 */ /* 0x010fea000383ffff */
.L_x_10:
[----:B------:R-:W-:Y:S05]  /*10de0*/  BSYNC B6 ;  /* 0x0000000000067941 */ /* 0x000fea0003800000 */
.L_x_7:
[----:B------:R-:W-:Y:S05]  /*10df0*/  EXIT ;  /* 0x000000000000794d */ /* 0x000fea0003800000 */
.L_x_14:
[----:B------:R-:W-:-:S13]  /*10e00*/  R2UR UR4, R16 ;  /* 0x00000000100472ca */ /* 0x000fda00000e0000 */
[----:B0-----:R-:W-:-:S04]  /*10e10*/  IMAD.U32 R3, RZ, RZ, UR4 ;  /* 0x00000004ff037e24 */ /* 0x001fc8000f8e00ff */
[----:B------:R0:W1:Y:S03]  /*10e20*/  SYNCS.PHASECHK.TRANS64.TRYWAIT P1, [R3+URZ+0x38800], R2 ;  /* 0x03880002030075a7 */ /* 0x000066000802017f */
[----:B-1----:R-:W-:Y:S05]  /*10e30*/  @!P1 NANOSLEEP.SYNCS 0x989680 ;  /* 0x009896800000995d */ /* 0x002fea0003900000 */
[----:B------:R-:W1:Y:S02]  /*10e40*/  @!P1 SYNCS.PHASECHK.TRANS64 P1, [R3+URZ+0x38800], R2 ;  /* 0x03880002030095a7 */ /* 0x000e64000802007f */
[----:B-1----:R-:W-:Y:S05]  /*10e50*/  @!P1 BRA `(.L_x_14) ;  /* 0xfffffffc00e89947 */ /* 0x002fea000383ffff */
[----:B------:R-:W-:Y:S05]  /*10e60*/  BRA `(.L_x_132) ;  /* 0xffffff0400847947 */ /* 0x000fea000383ffff */
.L_x_18:
[----:B------:R-:W-:-:S13]  /*10e70*/  R2UR UR4, R16 ;  /* 0x00000000100472ca */ /* 0x000fda00000e0000 */
[----:B0-----:R-:W-:-:S04]  /*10e80*/  IMAD.U32 R3, RZ, RZ, UR4 ;  /* 0x00000004ff037e24 */ /* 0x001fc8000f8e00ff */
[----:B------:R0:W2:Y:S03]  /*10e90*/  SYNCS.PHASECHK.TRANS64.TRYWAIT P2, [R3+URZ+0x38830], R2 ;  /* 0x03883002030075a7 */ /* 0x0000a6000804017f */
[----:B--2---:R-:W-:Y:S05]  /*10ea0*/  @!P2 NANOSLEEP.SYNCS 0x989680 ;  /* 0x009896800000a95d */ /* 0x004fea0003900000 */
[----:B------:R-:W2:Y:S02]  /*10eb0*/  @!P2 SYNCS.PHASECHK.TRANS64 P2, [R3+URZ+0x38830], R2 ;  /* 0x038830020300a5a7 */ /* 0x000ea4000804007f */
[----:B--2---:R-:W-:Y:S05]  /*10ec0*/  @!P2 BRA `(.L_x_18) ;  /* 0xfffffffc00e8a947 */ /* 0x004fea000383ffff */
[----:B------:R-:W-:Y:S05]  /*10ed0*/  BRA `(.L_x_17) ;  /* 0xffffff0400a07947 */ /* 0x000fea000383ffff */
.L_x_23:
[----:B------:R-:W-:-:S13]  /*10ee0*/  R2UR UR6, R215 ;  /* 0x00000000d70672ca */ /* 0x000fda00000e0000 */
[----:B-1----:R-:W-:-:S04]  /*10ef0*/  IMAD.U32 R7, RZ, RZ, UR6 ;  /* 0x00000006ff077e24 */ /* 0x002fc8000f8e00ff */
[----:B------:R1:W2:Y:S03]  /*10f00*/  SYNCS.PHASECHK.TRANS64.TRYWAIT P2, [R7+URZ+0x38830], R2 ;  /* 0x03883002070075a7 */ /* 0x0002a6000804017f */
[----:B--2---:R-:W-:Y:S05]  /*10f10*/  @!P2 NANOSLEEP.SYNCS 0x989680 ;  /* 0x009896800000a95d */ /* 0x004fea0003900000 */
[----:B------:R-:W2:Y:S02]  /*10f20*/  @!P2 SYNCS.PHASECHK.TRANS64 P2, [R7+URZ+0x38830], R2 ;  /* 0x038830020700a5a7 */ /* 0x000ea4000804007f */
[----:B--2---:R-:W-:Y:S05]  /*10f30*/  @!P2 BRA `(.L_x_23) ;  /* 0xfffffffc00e8a947 */ /* 0x004fea000383ffff */
[----:B------:R-:W-:Y:S05]  /*10f40*/  BRA `(.L_x_22) ;  /* 0xffffff4400287947 */ /* 0x000fea000383ffff */
.L_x_27:
[----:B-1----:R-:W-:-:S04]  /*10f50*/  IMAD.U32 R3, RZ, RZ, UR7 ;  /* 0x00000007ff037e24 */ /* 0x002fc8000f8e00ff */
[----:B------:R1:W2:Y:S03]  /*10f60*/  SYNCS.PHASECHK.TRANS64.TRYWAIT P2, [R3+URZ+0x38850], R0 ;  /* 0x03885000030075a7 */ /* 0x0002a6000804017f */
[----:B--2---:R-:W-:Y:S05]  /*10f70*/  @!P2 NANOSLEEP.SYNCS 0x989680 ;  /* 0x009896800000a95d */ /* 0x004fea0003900000 */
[----:B------:R-:W2:Y:S02]  /*10f80*/  @!P2 SYNCS.PHASECHK.TRANS64 P2, [R3+URZ+0x38850], R0 ;  /* 0x038850000300a5a7 */ /* 0x000ea4000804007f */
[----:B--2---:R-:W-:Y:S05]  /*10f90*/  @!P2 BRA `(.L_x_27) ;  /* 0xfffffffc00eca947 */ /* 0x004fea000383ffff */
[----:B------:R-:W-:Y:S05]  /*10fa0*/  BRA `(.L_x_26) ;  /* 0xffffff6c005c7947 */ /* 0x000fea000383ffff */
.L_x_32:
[----:B-1----:R1:W2:Y:S02]  /*10fb0*/  SYNCS.PHASECHK.TRANS64.TRYWAIT P0, [R11+URZ+0x38850], R8 ;  /* 0x038850080b0075a7 */ /* 0x0022a4000800017f */
[----:B--2---:R-:W-:Y:S05]  /*10fc0*/  @!P0 NANOSLEEP.SYNCS 0x989680 ;  /* 0x009896800000895d */ /* 0x004fea0003900000 */
[----:B------:R-:W2:Y:S02]  /*10fd0*/  @!P0 SYNCS.PHASECHK.TRANS64 P0, [R11+URZ+0x38850], R8 ;  /* 0x038850080b0085a7 */ /* 0x000ea4000800007f */
[----:B--2---:R-:W-:Y:S05]  /*10fe0*/  @!P0 BRA `(.L_x_32) ;  /* 0xfffffffc00f08947 */ /* 0x004fea000383ffff */
[----:B------:R-:W-:Y:S05]  /*10ff0*/  BRA `(.L_x_31) ;  /* 0xffffff84005c7947 */ /* 0x000fea000383ffff */
.L_x_43:
[----:B------:R-:W-:Y:S01]  /*11000*/  IMAD.MOV.U32 R13, RZ, RZ, R0 ;  /* 0x000000ffff0d7224 */ /* 0x000fe200078e0000 */
[----:B------:R-:W-:Y:S01]  /*11010*/  MOV R12, RZ ;  /* 0x000000ff000c7202 */ /* 0x000fe20000000f00 */
[----:B------:R-:W-:Y:S02]  /*11020*/  IMAD.MOV.U32 R11, RZ, RZ, 0x1f ;  /* 0x0000001fff0b7424 */ /* 0x000fe400078e00ff */
[----:B------:R-:W-:-:S07]  /*11030*/  IMAD.MOV.U32 R15, RZ, RZ, -0x1 ;  /* 0xffffffffff0f7424 */ /* 0x000fce00078e00ff */
[----:B------:R-:W-:Y:S05]  /*11040*/  WARPSYNC.COLLECTIVE R15, `(.L_x_133) ;  /* 0x000000000f087348 */ /* 0x000fea0003c00000 */
[----:B------:R0:W1:Y:S02]  /*11050*/  SHFL.IDX P6, R14, R13, R12, R11 ;  /* 0x0000000c0d0e7389 */ /* 0x00006400000c000b */
[----:B01----:R-:W-:Y:S01]  /*11060*/  ENDCOLLECTIVE ;  /* 0x000000000000791b */ /* 0x003fe20003800000 */
.L_x_133:
[----:B------:R-:W-:Y:S05]  /*11070*/  BRA `(.L_x_134) ;  /* 0xffffffc000047947 */ /* 0x000fea000383ffff */
.L_x_45:
[----:B------:R-:W-:Y:S01]  /*11080*/  BSSY B0, `(.L_x_135) ;  /* 0x0000006000007945 */ /* 0x000fe20003800000 */
[----:B------:R-:W-:-:S07]  /*11090*/  IMAD.MOV.U32 R15, RZ, RZ, -0x1 ;  /* 0xffffffffff0f7424 */ /* 0x000fce00078e00ff */
[----:B0-----:R-:W-:Y:S05]  /*110a0*/  WARPSYNC.COLLECTIVE R15, `(.L_x_136) ;  /* 0x000000000f0c7348 */ /* 0x001fea0003c00000 */
[----:B------:R-:W-:Y:S02]  /*110b0*/  ELECT P6, UR62, PT ;  /* 0x00000000003e782f */ /* 0x000fe400038c0000 */
[----:B------:R-:W-:Y:S01]  /*110c0*/  MOV R14, UR62 ;  /* 0x0000003e000e7c02 */ /* 0x000fe20008000f00 */
[----:B0-----:R-:W-:Y:S10]  /*110d0*/  ENDCOLLECTIVE ;  /* 0x000000000000791b */ /* 0x001ff40003800000 */
.L_x_136:
[----:B------:R-:W-:Y:S05]  /*110e0*/  BSYNC B0 ;  /* 0x0000000000007941 */ /* 0x000fea0003800000 */
.L_x_135:
[----:B------:R-:W-:Y:S05]  /*110f0*/  BRA `(.L_x_137) ;  /* 0xffffffc000047947 */ /* 0x000fea000383ffff */
.L_x_47:
[----:B0-----:R-:W-:-:S04]  /*11100*/  IMAD.U32 R3, RZ, RZ, UR38 ;  /* 0x00000026ff037e24 */ /* 0x001fc8000f8e00ff */
[----:B------:R0:W1:Y:S03]  /*11110*/  SYNCS.PHASECHK.TRANS64.TRYWAIT P0, [R3+URZ+0x38840], R0 ;  /* 0x03884000030075a7 */ /* 0x000066000800017f */
[----:B-1----:R-:W-:Y:S05]  /*11120*/  @!P0 NANOSLEEP.SYNCS 0x989680 ;  /* 0x009896800000895d */ /* 0x002fea0003900000 */
[----:B------:R-:W1:Y:S02]  /*11130*/  @!P0 SYNCS.PHASECHK.TRANS64 P0, [R3+URZ+0x38840], R0 ;  /* 0x03884000030085a7 */ /* 0x000e64000800007f */
[----:B-1----:R-:W-:Y:S05]  /*11140*/  @!P0 BRA `(.L_x_47) ;  /* 0xfffffffc00ec8947 */ /* 0x002fea000383ffff */
[----:B------:R-:W-:Y:S05]  /*11150*/  BRA `(.L_x_138) ;  /* 0xffffffc0005c7947 */ /* 0x000fea000383ffff */
.L_x_50:
[----:B------:R-:W-:Y:S01]  /*11160*/  IMAD R8, R11, 0x80, R8 ;  /* 0x000000800b087824 */ /* 0x000fe200078e0208 */
[----:B------:R-:W-:Y:S01]  /*11170*/  MOV R13, R6 ;  /* 0x00000006000d7202 */ /* 0x000fe20000000f00 */
[----:B------:R-:W-:Y:S02]  /*11180*/  IMAD.MOV.U32 R12, RZ, RZ, RZ ;  /* 0x000000ffff0c7224 */ /* 0x000fe400078e00ff */
[----:B------:R-:W-:Y:S02]  /*11190*/  IMAD.MOV.U32 R11, RZ, RZ, 0x181f ;  /* 0x0000181fff0b7424 */ /* 0x000fe400078e00ff */
[----:B------:R-:W-:Y:S02]  /*111a0*/  IMAD.MOV.U32 R15, RZ, RZ, -0x1 ;  /* 0xffffffffff0f7424 */ /* 0x000fe400078e00ff */
[----:B------:R-:W-:-:S07]  /*111b0*/  VIADD R5, R8, 0x10 ;  /* 0x0000001008057836 */ /* 0x000fce0000000000 */
[----:B------:R-:W-:Y:S05]  /*111c0*/  WARPSYNC.COLLECTIVE R15, `(.L_x_139) ;  /* 0x000000000f087348 */ /* 0x000fea0003c00000 */
[----:B------:R0:W1:Y:S02]  /*111d0*/  SHFL.IDX P6, R14, R13, R12, R11 ;  /* 0x0000000c0d0e7389 */ /* 0x00006400000c000b */
[----:B01----:R-:W-:Y:S01]  /*111e0*/  ENDCOLLECTIVE ;  /* 0x000000000000791b */ /* 0x003fe20003800000 */
.L_x_139:
[----:B------:R-:W-:Y:S02]  /*111f0*/  IMAD.MOV.U32 R13, RZ, RZ, R7 ;  /* 0x000000ffff0d7224 */ /* 0x000fe400078e0007 */
[----:B------:R-:W-:-:S07]  /*11200*/  IMAD.MOV.U32 R2, RZ, RZ, R14 ;  /* 0x000000ffff027224 */ /* 0x000fce00078e000e */
[----:B------:R-:W-:Y:S05]  /*11210*/  WARPSYNC.COLLECTIVE R15, `(.L_x_140) ;  /* 0x000000000f087348 */ /* 0x000fea0003c00000 */
[----:B------:R0:W1:Y:S02]  /*11220*/  SHFL.IDX P6, R14, R13, R12, R11 ;  /* 0x0000000c0d0e7389 */ /* 0x00006400000c000b */
[----:B01----:R-:W-:Y:S01]  /*11230*/  ENDCOLLECTIVE ;  /* 0x000000000000791b */ /* 0x003fe20003800000 */
.L_x_140:
[----:B------:R-:W-:Y:S01]  /*11240*/  ULDC UR4, c[0x0][0x288] ;  /* 0x0000a20000047ab9 */ /* 0x000fe20000000800 */
[----:B------:R-:W-:Y:S01]  /*11250*/  ULDC.64 UR6, c[0x0][0x208] ;  /* 0x0000820000067ab9 */ /* 0x000fe20000000a00 */
[----:B------:R-:W-:-:S05]  /*11260*/  IMAD R0, R20, UR4, RZ ;  /* 0x0000000414007c24 */ /* 0x000fca000f8e02ff */
[----:B------:R-:W-:Y:S01]  /*11270*/  ISETP.GE.AND P4, PT, R8, R0, PT ;  /* 0x000000000800720c */ /* 0x000fe20003f86270 */
[----:B------:R-:W-:Y:S02]  /*11280*/  IMAD.MOV.U32 R13, RZ, RZ, R6 ;  /* 0x000000ffff0d7224 */ /* 0x000fe400078e0006 */
[----:B------:R-:W-:-:S10]  /*11290*/  IMAD.MOV.U32 R12, RZ, RZ, 0x1 ;  /* 0x00000001ff0c7424 */ /* 0x000fd400078e00ff */
[----:B------:R-:W-:Y:S02]  /*112a0*/  @!P4 LEA R21, R9, UR38, 0x1 ;  /* 0x000000260915cc11 */ /* 0x000fe4000f8e08ff */
[----:B------:R-:W-:-:S04]  /*112b0*/  MOV R3, R14 ;  /* 0x0000000e00037202 */ /* 0x000fc80000000f00 */
[----:B------:R-:W-:-:S04]  /*112c0*/  LOP3.LUT R3, R3, R2, RZ, 0x3c, !PT ;  /* 0x0000000203037212 */ /* 0x000fc800078e3cff */
[----:B------:R-:W-:-:S04]  /*112d0*/  LOP3.LUT R2, R3, R2, RZ, 0x3c, !PT ;  /* 0x0000000203027212 */ /* 0x000fc800078e3cff */
[----:B------:R-:W-:-:S03]  /*112e0*/  LOP3.LUT R3, R3, R2, RZ, 0x3c, !PT ;  /* 0x0000000203037212 */ /* 0x000fc600078e3cff */
[----:B------:R-:W-:-:S05]  /*112f0*/  @!P4 IMAD.WIDE.U32 R2, R10, 0x2, R2 ;  /* 0x000000020a02c825 */ /* 0x000fca00078e0002 */
[----:B------:R-:W-:Y:S01]  /*11300*/  @!PT LDS RZ, [RZ] ;  /* 0x00000000fffff984 */ /* 0x000fe20000000800 */
[----:B------:R-:W-:Y:S01]  /*11310*/  @!PT LDS RZ, [RZ] ;  /* 0x00000000fffff984 */ /* 0x000fe20000000800 */
[----:B------:R-:W-:Y:S01]  /*11320*/  @!PT LDS RZ, [RZ] ;  /* 0x00000000fffff984 */ /* 0x000fe20000000800 */
[----:B------:R0:W-:Y:S04]  /*11330*/  @!P4 LDGSTS.E.BYPASS.LTC128B.128 [R21+0x14400], desc[UR6][R2.64], !P3 ;  /* 0x144000000215cfae */ /* 0x0001e8000d901d46 */
[----:B------:R0:W-:Y:S04]  /*11340*/  @!P4 LDGSTS.E.BYPASS.LTC128B.128 [R21+0x18400], desc[UR6][R2.64+0x80], !P0 ;  /* 0x184000800215cfae */ /* 0x0001e8000c101d46 */
[----:B------:R0:W-:Y:S04]  /*11350*/  @!P4 LDGSTS.E.BYPASS.LTC128B.128 [R21+0x1c400], desc[UR6][R2.64+0x100], !P1 ;  /* 0x1c4001000215cfae */ /* 0x0001e8000c901d46 */
[----:B------:R0:W-:Y:S01]  /*11360*/  @!P4 LDGSTS.E.BYPASS.LTC128B.128 [R21+0x20400], desc[UR6][R2.64+0x180], !P2 ;  /* 0x204001800215cfae */ /* 0x0001e2000d101d46 */
[----:B------:R-:W-:-:S13]  /*11370*/  ISETP.GE.AND P4, PT, R5, R0, PT ;  /* 0x000000000500720c */ /* 0x000fda0003f86270 */
[----:B0-----:R-:W-:Y:S05]  /*11380*/  WARPSYNC.COLLECTIVE R15, `(.L_x_141) ;  /* 0x000000000f087348 */ /* 0x001fea0003c00000 */
[----:B------:R1:W2:Y:S02]  /*11390*/  SHFL.IDX P6, R14, R13, R12, R11 ;  /* 0x0000000c0d0e7389 */ /* 0x0002a400000c000b */
[----:B012---:R-:W-:Y:S01]  /*113a0*/  ENDCOLLECTIVE ;  /* 0x000000000000791b */ /* 0x007fe20003800000 */
.L_x_141:
[----:B------:R-:W-:Y:S01]  /*113b0*/  VIADD R3, R8, 0x20 ;  /* 0x0000002008037836 */ /* 0x000fe20000000000 */
[----:B------:R-:W-:Y:S01]  /*113c0*/  @!P4 LEA R20, R9, UR38, 0x1 ;  /* 0x000000260914cc11 */ /* 0x000fe2000f8e08ff */
[----:B------:R-:W-:Y:S02]  /*113d0*/  IMAD.MOV.U32 R13, RZ, RZ, R7 ;  /* 0x000000ffff0d7224 */ /* 0x000fe400078e0007 */
[----:B------:R-:W-:-:S07]  /*113e0*/  IMAD.MOV.U32 R5, RZ, RZ, R14 ;  /* 0x000000ffff057224 */ /* 0x000fce00078e000e */
[----:B------:R-:W-:Y:S05]  /*113f0*/  WARPSYNC.COLLECTIVE R15, `(.L_x_142) ;  /* 0x000000000f087348 */ /* 0x000fea0003c00000 */
[----:B------:R0:W1:Y:S02]  /*11400*/  SHFL.IDX P6, R14, R13, R12, R11 ;  /* 0x0000000c0d0e7389 */ /* 0x00006400000c000b */
[----:B01----:R-:W-:Y:S01]  /*11410*/  ENDCOLLECTIVE ;  /* 0x000000000000791b */ /* 0x003fe20003800000 */
.L_x_142:
[----:B------:R-:W-:Y:S01]  /*11420*/  ULDC.64 UR4, c[0x0][0x208] ;  /* 0x0000820000047ab9 */ /* 0x000fe20000000a00 */
[----:B------:R-:W-:Y:S02]  /*11430*/  IMAD.MOV.U32 R13, RZ, RZ, R6 ;  /* 0x000000ffff0d7224 */ /* 0x000fe400078e0006 */
[----:B------:R-:W-:Y:S01]  /*11440*/  IMAD.MOV.U32 R12, RZ, RZ, 0x2 ;  /* 0x00000002ff0c7424 */ /* 0x000fe200078e00ff */
[----:B------:R-:W-:-:S05]  /*11450*/  MOV R4, R14 ;  /* 0x0000000e00047202 */ /* 0x000fca0000000f00 */
        /* <DEDUP_REMOVED lines=12> */
.L_x_143:
[----:B------:R-:W-:Y:S01]  /*11520*/  VIADD R5, R8, 0x30 ;  /* 0x0000003008057836 */ /* 0x000fe20000000000 */
[----:B------:R-:W-:Y:S01]  /*11530*/  @!P4 LEA R21, R9, UR38, 0x1 ;  /* 0x000000260915cc11 */ /* 0x000fe2000f8e08ff */
[----:B------:R-:W-:Y:S02]  /*11540*/  IMAD.MOV.U32 R13, RZ, RZ, R7 ;  /* 0x000000ffff0d7224 */ /* 0x000fe400078e0007 */
[----:B------:R-:W-:-:S07]  /*11550*/  IMAD.MOV.U32 R3, RZ, RZ, R14 ;  /* 0x000000ffff037224 */ /* 0x000fce00078e000e */
[----:B------:R-:W-:Y:S05]  /*11560*/  WARPSYNC.COLLECTIVE R15, `(.L_x_144) ;  /* 0x000000000f087348 */ /* 0x000fea0003c00000 */
[----:B------:R0:W1:Y:S02]  /*11570*/  SHFL.IDX P6, R14, R13, R12, R11 ;  /* 0x0000000c0d0e7389 */ /* 0x00006400000c000b */
[----:B01----:R-:W-:Y:S01]  /*11580*/  ENDCOLLECTIVE ;  /* 0x000000000000791b */ /* 0x003fe20003800000 */
.L_x_144:
        /* <DEDUP_REMOVED lines=16> */
.L_x_145:
[----:B------:R-:W-:Y:S01]  /*11690*/  VIADD R3, R8, 0x40 ;  /* 0x0000004008037836 */ /* 0x000fe20000000000 */
[----:B------:R-:W-:Y:S01]  /*116a0*/  @!P4 LEA R20, R9, UR38, 0x1 ;  /* 0x000000260914cc11 */ /* 0x000fe2000f8e08ff */
[----:B------:R-:W-:Y:S02]  /*116b0*/  IMAD.MOV.U32 R13, RZ, RZ, R7 ;  /* 0x000000ffff0d7224 */ /* 0x000fe400078e0007 */
[----:B------:R-:W-:-:S07]  /*116c0*/  IMAD.MOV.U32 R5, RZ, RZ, R14 ;  /* 0x000000ffff057224 */ /* 0x000fce00078e000e */
[----:B------:R-:W-:Y:S05]  /*116d0*/  WARPSYNC.COLLECTIVE R15, `(.L_x_146) ;  /* 0x000000000f087348 */ /* 0x000fea0003c00000 */
[----:B------:R0:W1:Y:S02]  /*116e0*/  SHFL.IDX P6, R14, R13, R12, R11 ;  /* 0x0000000c0d0e7389 */ /* 0x00006400000c000b */
[----:B01----:R-:W-:Y:S01]  /*116f0*/  ENDCOLLECTIVE ;  /* 0x000000000000791b */ /* 0x003fe20003800000 */
.L_x_146:
        /* <DEDUP_REMOVED lines=16> */
.L_x_147:
[----:B------:R-:W-:Y:S01]  /*11800*/  VIADD R5, R8, 0x50 ;  /* 0x0000005008057836 */ /* 0x000fe20000000000 */
[----:B------:R-:W-:Y:S01]  /*11810*/  @!P4 LEA R21, R9, UR38, 0x1 ;  /* 0x000000260915cc11 */ /* 0x000fe2000f8e08ff */
[----:B------:R-:W-:Y:S02]  /*11820*/  IMAD.MOV.U32 R13, RZ, RZ, R7 ;  /* 0x000000ffff0d7224 */ /* 0x000fe400078e0007 */
[----:B------:R-:W-:-:S07]  /*11830*/  IMAD.MOV.U32 R3, RZ, RZ, R14 ;  /* 0x000000ffff037224 */ /* 0x000fce00078e000e */
[----:B------:R-:W-:Y:S05]  /*11840*/  WARPSYNC.COLLECTIVE R15, `(.L_x_148) ;  /* 0x000000000f087348 */ /* 0x000fea0003c00000 */
[----:B------:R0:W1:Y:S02]  /*11850*/  SHFL.IDX P6, R14, R13, R12, R11 ;  /* 0x0000000c0d0e7389 */ /* 0x00006400000c000b */
[----:B01----:R-:W-:Y:S01]  /*11860*/  ENDCOLLECTIVE ;  /* 0x000000000000791b */ /* 0x003fe20003800000 */
.L_x_148:
        /* <DEDUP_REMOVED lines=16> */
.L_x_149:
[----:B------:R-:W-:Y:S01]  /*11970*/  VIADD R3, R8, 0x60 ;  /* 0x0000006008037836 */ /* 0x000fe20000000000 */
[----:B------:R-:W-:Y:S01]  /*11980*/  @!P4 LEA R20, R9, UR38, 0x1 ;  /* 0x000000260914cc11 */ /* 0x000fe2000f8e08ff */
[----:B------:R-:W-:Y:S02]  /*11990*/  IMAD.MOV.U32 R13, RZ, RZ, R7 ;  /* 0x000000ffff0d7224 */ /* 0x000fe400078e0007 */
[----:B------:R-:W-:-:S07]  /*119a0*/  IMAD.MOV.U32 R5, RZ, RZ, R14 ;  /* 0x000000ffff057224 */ /* 0x000fce00078e000e */
[----:B------:R-:W-:Y:S05]  /*119b0*/  WARPSYNC.COLLECTIVE R15, `(.L_x_150) ;  /* 0x000000000f087348 */ /* 0x000fea0003c00000 */
[----:B------:R0:W1:Y:S02]  /*119c0*/  SHFL.IDX P6, R14, R13, R12, R11 ;  /* 0x0000000c0d0e7389 */ /* 0x00006400000c000b */
[----:B01----:R-:W-:Y:S01]  /*119d0*/  ENDCOLLECTIVE ;  /* 0x000000000000791b */ /* 0x003fe20003800000 */
.L_x_150:
        /* <DEDUP_REMOVED lines=16> */
.L_x_151:
[----:B------:R-:W-:Y:S01]  /*11ae0*/  @!P4 LEA R21, R9, UR38, 0x1 ;  /* 0x000000260915cc11 */ /* 0x000fe2000f8e08ff */
[----:B------:R-:W-:Y:S02]  /*11af0*/  IMAD.MOV.U32 R13, RZ, RZ, R7 ;  /* 0x000000ffff0d7224 */ /* 0x000fe400078e0007 */
[----:B------:R-:W-:-:S07]  /*11b00*/  IMAD.MOV.U32 R3, RZ, RZ, R14 ;  /* 0x000000ffff037224 */ /* 0x000fce00078e000e */
[----:B------:R-:W-:Y:S05]  /*11b10*/  WARPSYNC.COLLECTIVE R15, `(.L_x_152) ;  /* 0x000000000f087348 */ /* 0x000fea0003c00000 */
[----:B------:R0:W1:Y:S02]  /*11b20*/  SHFL.IDX P6, R14, R13, R12, R11 ;  /* 0x0000000c0d0e7389 */ /* 0x00006400000c000b */
[----:B01----:R-:W-:Y:S01]  /*11b30*/  ENDCOLLECTIVE ;  /* 0x000000000000791b */ /* 0x003fe20003800000 */
.L_x_152:
        /* <DEDUP_REMOVED lines=11> */
[----:B------:R0:W-:Y:S02]  /*11bf0*/  @!P4 LDGSTS.E.BYPASS.LTC128B.128 [R21+0x23400], desc[UR4][R2.64+0x180], !P2 ;  /* 0x234001800215cfae */ /* 0x0001e4000d101d44 */
[----:B0-----:R-:W-:Y:S05]  /*11c00*/  WARPSYNC.COLLECTIVE R15, `(.L_x_153) ;  /* 0x000000000f087348 */ /* 0x001fea0003c00000 */
[----:B------:R1:W2:Y:S02]  /*11c10*/  SHFL.IDX P6, R14, R13, R12, R11 ;  /* 0x0000000c0d0e7389 */ /* 0x0002a400000c000b */
[----:B012---:R-:W-:Y:S01]  /*11c20*/  ENDCOLLECTIVE ;  /* 0x000000000000791b */ /* 0x007fe20003800000 */
.L_x_153:
[----:B------:R-:W-:Y:S02]  /*11c30*/  IMAD.MOV.U32 R13, RZ, RZ, R7 ;  /* 0x000000ffff0d7224 */ /* 0x000fe400078e0007 */
[----:B------:R-:W-:-:S07]  /*11c40*/  IMAD.MOV.U32 R4, RZ, RZ, R14 ;  /* 0x000000ffff047224 */ /* 0x000fce00078e000e */
[----:B------:R-:W-:Y:S05]  /*11c50*/  WARPSYNC.COLLECTIVE R15, `(.L_x_154) ;  /* 0x000000000f087348 */ /* 0x000fea0003c00000 */
[----:B------:R0:W1:Y:S02]  /*11c60*/  SHFL.IDX P6, R14, R13, R12, R11 ;  /* 0x0000000c0d0e7389 */ /* 0x00006400000c000b */
[----:B01----:R-:W-:Y:S01]  /*11c70*/  ENDCOLLECTIVE ;  /* 0x000000000000791b */ /* 0x003fe20003800000 */
.L_x_154:
[----:B------:R-:W-:Y:S05]  /*11c80*/  BRA `(.L_x_155) ;  /* 0xffffffc000c87947 */ /* 0x000fea000383ffff */
.L_x_53:
[----:B-1----:R-:W-:-:S04]  /*11c90*/  IMAD.U32 R3, RZ, RZ, UR38 ;  /* 0x00000026ff037e24 */ /* 0x002fc8000f8e00ff */
[----:B------:R1:W2:Y:S03]  /*11ca0*/  SYNCS.PHASECHK.TRANS64.TRYWAIT P0, [R3+URZ+0x38820], R2 ;  /* 0x03882002030075a7 */ /* 0x0002a6000800017f */
[----:B--2---:R-:W-:Y:S05]  /*11cb0*/  @!P0 NANOSLEEP.SYNCS 0x989680 ;  /* 0x009896800000895d */ /* 0x004fea0003900000 */
[----:B------:R-:W2:Y:S02]  /*11cc0*/  @!P0 SYNCS.PHASECHK.TRANS64 P0, [R3+URZ+0x38820], R2 ;  /* 0x03882002030085a7 */ /* 0x000ea4000800007f */
[----:B--2---:R-:W-:Y:S05]  /*11cd0*/  @!P0 BRA `(.L_x_53) ;  /* 0xfffffffc00ec8947 */ /* 0x004fea000383ffff */
[----:B------:R-:W-:Y:S05]  /*11ce0*/  BRA `(.L_x_156) ;  /* 0xffffffc400287947 */ /* 0x000fea000383ffff */
.L_x_60:
[----:B-1----:R-:W-:-:S04]  /*11cf0*/  MOV R3, UR38 ;  /* 0x0000002600037c02 */ /* 0x002fc80008000f00 */
[----:B------:R1:W2:Y:S03]  /*11d00*/  SYNCS.PHASECHK.TRANS64.TRYWAIT P0, [R3+URZ+0x38848], R2 ;  /* 0x03884802030075a7 */ /* 0x0002a6000800017f */
[----:B--2---:R-:W-:Y:S05]  /*11d10*/  @!P0 NANOSLEEP.SYNCS 0x989680 ;  /* 0x009896800000895d */ /* 0x004fea0003900000 */
[----:B------:R-:W2:Y:S02]  /*11d20*/  @!P0 SYNCS.PHASECHK.TRANS64 P0, [R3+URZ+0x38848], R2 ;  /* 0x03884802030085a7 */ /* 0x000ea4000800007f */
[----:B--2---:R-:W-:Y:S05]  /*11d30*/  @!P0 BRA `(.L_x_60) ;  /* 0xfffffffc00ec8947 */ /* 0x004fea000383ffff */
[----:B------:R-:W-:Y:S05]  /*11d40*/  BRA `(.L_x_157) ;  /* 0xffffffc800047947 */ /* 0x000fea000383ffff */
.L_x_68:
[----:B0-----:R-:W-:-:S04]  /*11d50*/  IMAD.U32 R3, RZ, RZ, UR38 ;  /* 0x00000026ff037e24 */ /* 0x001fc8000f8e00ff */
[----:B------:R0:W1:Y:S03]  /*11d60*/  SYNCS.PHASECHK.TRANS64.TRYWAIT P0, [R3+URZ+0x38860], R2 ;  /* 0x03886002030075a7 */ /* 0x000066000800017f */
[----:B-1----:R-:W-:Y:S05]  /*11d70*/  @!P0 NANOSLEEP.SYNCS 0x989680 ;  /* 0x009896800000895d */ /* 0x002fea0003900000 */
[----:B------:R-:W1:Y:S02]  /*11d80*/  @!P0 SYNCS.PHASECHK.TRANS64 P0, [R3+URZ+0x38860], R2 ;  /* 0x03886002030085a7 */ /* 0x000e64000800007f */
[----:B-1----:R-:W-:Y:S05]  /*11d90*/  @!P0 BRA `(.L_x_68) ;  /* 0xfffffffc00ec8947 */ /* 0x002fea000383ffff */
[----:B------:R-:W-:Y:S05]  /*11da0*/  BRA `(.L_x_158) ;  /* 0xffffffcc00187947 */ /* 0x000fea000383ffff */
.L_x_79:
[----:B-1----:R-:W-:-:S04]  /*11db0*/  IMAD.U32 R3, RZ, RZ, UR38 ;  /* 0x00000026ff037e24 */ /* 0x002fc8000f8e00ff */
[----:B------:R1:W2:Y:S03]  /*11dc0*/  SYNCS.PHASECHK.TRANS64.TRYWAIT P0, [R3+URZ+0x38840], R2 ;  /* 0x03884002030075a7 */ /* 0x0002a6000800017f */
[----:B--2---:R-:W-:Y:S05]  /*11dd0*/  @!P0 NANOSLEEP.SYNCS 0x989680 ;  /* 0x009896800000895d */ /* 0x004fea0003900000 */
[----:B------:R-:W2:Y:S02]  /*11de0*/  @!P0 SYNCS.PHASECHK.TRANS64 P0, [R3+URZ+0x38840], R2 ;  /* 0x03884002030085a7 */ /* 0x000ea4000800007f */
[----:B--2---:R-:W-:Y:S05]  /*11df0*/  @!P0 BRA `(.L_x_79) ;  /* 0xfffffffc00ec8947 */ /* 0x004fea000383ffff */
[----:B------:R-:W-:Y:S05]  /*11e00*/  BRA `(.L_x_159) ;  /* 0xffffffd000a87947 */ /* 0x000fea000383ffff */
.L_x_87:
[----:B0-----:R-:W-:-:S04]  /*11e10*/  IMAD.U32 R3, RZ, RZ, UR38 ;  /* 0x00000026ff037e24 */ /* 0x001fc8000f8e00ff */
[----:B------:R0:W1:Y:S03]  /*11e20*/  SYNCS.PHASECHK.TRANS64.TRYWAIT P0, [R3+URZ+0x38868], R2 ;  /* 0x03886802030075a7 */ /* 0x000066000800017f */
[----:B-1----:R-:W-:Y:S05]  /*11e30*/  @!P0 NANOSLEEP.SYNCS 0x989680 ;  /* 0x009896800000895d */ /* 0x002fea0003900000 */
[----:B------:R-:W1:Y:S02]  /*11e40*/  @!P0 SYNCS.PHASECHK.TRANS64 P0, [R3+URZ+0x38868], R2 ;  /* 0x03886802030085a7 */ /* 0x000e64000800007f */
[----:B-1----:R-:W-:Y:S05]  /*11e50*/  @!P0 BRA `(.L_x_87) ;  /* 0xfffffffc00ec8947 */ /* 0x002fea000383ffff */
[----:B------:R-:W-:Y:S05]  /*11e60*/  BRA `(.L_x_160) ;  /* 0xffffffd400b87947 */ /* 0x000fea000383ffff */
.L_x_98:
[----:B-1----:R-:W-:-:S04]  /*11e70*/  IMAD.U32 R3, RZ, RZ, UR38 ;  /* 0x00000026ff037e24 */ /* 0x002fc8000f8e00ff */
[----:B------:R1:W2:Y:S03]  /*11e80*/  SYNCS.PHASECHK.TRANS64.TRYWAIT P0, [R3+URZ+0x38848], R2 ;  /* 0x03884802030075a7 */ /* 0x0002a6000800017f */
[----:B--2---:R-:W-:Y:S05]  /*11e90*/  @!P0 NANOSLEEP.SYNCS 0x989680 ;  /* 0x009896800000895d */ /* 0x004fea0003900000 */
[----:B------:R-:W2:Y:S02]  /*11ea0*/  @!P0 SYNCS.PHASECHK.TRANS64 P0, [R3+URZ+0x38848], R2 ;  /* 0x03884802030085a7 */ /* 0x000ea4000800007f */
[----:B--2---:R-:W-:Y:S05]  /*11eb0*/  @!P0 BRA `(.L_x_98) ;  /* 0xfffffffc00ec8947 */ /* 0x004fea000383ffff */
[----:B------:R-:W-:Y:S05]  /*11ec0*/  BRA `(.L_x_161) ;  /* 0xffffffdc00607947 */ /* 0x000fea000383ffff */
.L_x_106:
[----:B0-----:R-:W-:-:S04]  /*11ed0*/  IMAD.U32 R3, RZ, RZ, UR38 ;  /* 0x00000026ff037e24 */ /* 0x001fc8000f8e00ff */
[----:B------:R0:W1:Y:S03]  /*11ee0*/  SYNCS.PHASECHK.TRANS64.TRYWAIT P0, [R3+URZ+0x38860], R2 ;  /* 0x03886002030075a7 */ /* 0x000066000800017f */
[----:B-1----:R-:W-:Y:S05]  /*11ef0*/  @!P0 NANOSLEEP.SYNCS 0x989680 ;  /* 0x009896800000895d */ /* 0x002fea0003900000 */
[----:B------:R-:W1:Y:S02]  /*11f00*/  @!P0 SYNCS.PHASECHK.TRANS64 P0, [R3+URZ+0x38860], R2 ;  /* 0x03886002030085a7 */ /* 0x000e64000800007f */
[----:B-1----:R-:W-:Y:S05]  /*11f10*/  @!P0 BRA `(.L_x_106) ;  /* 0xfffffffc00ec8947 */ /* 0x002fea000383ffff */
[----:B------:R-:W-:Y:S05]  /*11f20*/  BRA `(.L_x_162) ;  /* 0xffffffe0006c7947 */ /* 0x000fea000383ffff */
.L_x_116:
[----:B-1----:R1:W2:Y:S02]  /*11f30*/  SYNCS.PHASECHK.TRANS64.TRYWAIT P0, [R3+URZ+0x38860], R0 ;  /* 0x03886000030075a7 */ /* 0x0022a4000800017f */
[----:B--2---:R-:W-:Y:S05]  /*11f40*/  @!P0 NANOSLEEP.SYNCS 0x989680 ;  /* 0x009896800000895d */ /* 0x004fea0003900000 */
[----:B------:R-:W2:Y:S02]  /*11f50*/  @!P0 SYNCS.PHASECHK.TRANS64 P0, [R3+URZ+0x38860], R0 ;  /* 0x03886000030085a7 */ /* 0x000ea4000800007f */
[----:B--2---:R-:W-:Y:S05]  /*11f60*/  @!P0 BRA `(.L_x_116) ;  /* 0xfffffffc00f08947 */ /* 0x004fea000383ffff */
[----:B------:R-:W-:Y:S05]  /*11f70*/  BRA `(.L_x_163) ;  /* 0xffffffe400a47947 */ /* 0x000fea000383ffff */
.L_x_123:
[----:B-1----:R1:W2:Y:S02]  /*11f80*/  SYNCS.PHASECHK.TRANS64.TRYWAIT P0, [R2+URZ+0x38820], R3 ;  /* 0x03882003020075a7 */ /* 0x0022a4000800017f */
[----:B--2---:R-:W-:Y:S05]  /*11f90*/  @!P0 NANOSLEEP.SYNCS 0x989680 ;  /* 0x009896800000895d */ /* 0x004fea0003900000 */
[----:B------:R-:W2:Y:S02]  /*11fa0*/  @!P0 SYNCS.PHASECHK.TRANS64 P0, [R2+URZ+0x38820], R3 ;  /* 0x03882003020085a7 */ /* 0x000ea4000800007f */
[----:B--2---:R-:W-:Y:S05]  /*11fb0*/  @!P0 BRA `(.L_x_123) ;  /* 0xfffffffc00f08947 */ /* 0x004fea000383ffff */
[----:B------:R-:W-:Y:S05]  /*11fc0*/  BRA `(.L_x_164) ;  /* 0xffffffe800dc7947 */ /* 0x000fea000383ffff */
.L_x_124:
[----:B------:R-:W2:Y:S01]  /*11fd0*/  S2R R4, SR_TID.X ;  /* 0x0000000000047919 */ /* 0x000ea20000002100 */
[----:B------:R-:W-:Y:S01]  /*11fe0*/  BSSY B0, `(.L_x_165) ;  /* 0x000000a000007945 */ /* 0x000fe20003800000 */
[----:B0-----:R-:W-:Y:S02]  /*11ff0*/  IMAD.MOV.U32 R12, RZ, RZ, RZ ;  /* 0x000000ffff0c7224 */ /* 0x001fe400078e00ff */
[----:B------:R-:W-:Y:S02]  /*12000*/  IMAD.MOV.U32 R11, RZ, RZ, 0x1f ;  /* 0x0000001fff0b7424 */ /* 0x000fe400078e00ff */
[----:B------:R-:W-:Y:S01]  /*12010*/  IMAD.MOV.U32 R15, RZ, RZ, -0x1 ;  /* 0xffffffffff0f7424 */ /* 0x000fe200078e00ff */
[----:B--2---:R-:W-:-:S04]  /*12020*/  SHF.R.U32.HI R4, RZ, 0x5, R4 ;  /* 0x00000005ff047819 */ /* 0x004fc80000011604 */
[----:B------:R-:W-:-:S04]  /*12030*/  LOP3.LUT R4, R4, 0x3, RZ, 0xc0, !PT ;  /* 0x0000000304047812 */ /* 0x000fc800078ec0ff */
[----:B------:R-:W-:-:S07]  /*12040*/  MOV R13, R4 ;  /* 0x00000004000d7202 */ /* 0x000fce0000000f00 */
[----:B-1----:R-:W-:Y:S05]  /*12050*/  WARPSYNC.COLLECTIVE R15, `(.L_x_166) ;  /* 0x000000000f087348 */ /* 0x002fea0003c00000 */
[----:B------:R0:W2:Y:S02]  /*12060*/  SHFL.IDX P6, R14, R13, R12, R11 ;  /* 0x0000000c0d0e7389 */ /* 0x0000a400000c000b */
[----:B012---:R-:W-:Y:S01]  /*12070*/  ENDCOLLECTIVE ;  /* 0x000000000000791b */ /* 0x007fe20003800000 */
.L_x_166:
[----:B------:R-:W-:Y:S05]  /*12080*/  BSYNC B0 ;  /* 0x0000000000007941 */ /* 0x000fea0003800000 */
.L_x_165:
[----:B------:R-:W-:Y:S05]  /*12090*/  BRA `(.L_x_167) ;  /* 0xffffffe800c07947 */ /* 0x000fea000383ffff */
.L_x_125:
[----:B------:R-:W-:Y:S01]  /*120a0*/  BSSY B0, `(.L_x_168) ;  /* 0x0000006000007945 */ /* 0x000fe20003800000 */
[----:B------:R-:W-:-:S07]  /*120b0*/  IMAD.MOV.U32 R15, RZ, RZ, -0x1 ;  /* 0xffffffffff0f7424 */ /* 0x000fce00078e00ff */
[----:B01----:R-:W-:Y:S05]  /*120c0*/  WARPSYNC.COLLECTIVE R15, `(.L_x_169) ;  /* 0x000000000f0c7348 */ /* 0x003fea0003c00000 */
[----:B------:R-:W-:Y:S02]  /*120d0*/  ELECT P6, UR62, PT ;  /* 0x00000000003e782f */ /* 0x000fe400038c0000 */
[----:B------:R-:W-:Y:S01]  /*120e0*/  MOV R14, UR62 ;  /* 0x0000003e000e7c02 */ /* 0x000fe20008000f00 */
[----:B01----:R-:W-:Y:S10]  /*120f0*/  ENDCOLLECTIVE ;  /* 0x000000000000791b */ /* 0x003ff40003800000 */
.L_x_169:
[----:B------:R-:W-:Y:S05]  /*12100*/  BSYNC B0 ;  /* 0x0000000000007941 */ /* 0x000fea0003800000 */
.L_x_168:
[----:B------:R-:W-:Y:S05]  /*12110*/  BRA `(.L_x_170) ;  /* 0xffffffe800b47947 */ /* 0x000fea000383ffff */
.L_x_127:
[----:B-1----:R1:W2:Y:S02]  /*12120*/  SYNCS.PHASECHK.TRANS64.TRYWAIT P0, [R6+URZ], R5 ;  /* 0x00000005060075a7 */ /* 0x0022a4000800017f */
[----:B--2---:R-:W-:Y:S05]  /*12130*/  @!P0 NANOSLEEP.SYNCS 0x989680 ;  /* 0x009896800000895d */ /* 0x004fea0003900000 */
[----:B------:R-:W2:Y:S02]  /*12140*/  @!P0 SYNCS.PHASECHK.TRANS64 P0, [R6+URZ], R5 ;  /* 0x00000005060085a7 */ /* 0x000ea4000800007f */
[----:B--2---:R-:W-:Y:S05]  /*12150*/  @!P0 BRA `(.L_x_127) ;  /* 0xfffffffc00f08947 */ /* 0x004fea000383ffff */
[----:B------:R-:W-:Y:S05]  /*12160*/  BRA `(.L_x_171) ;  /* 0xffffffe800e87947 */ /* 0x000fea000383ffff */
.L_x_128:
[----:B--2---:R2:W3:Y:S02]  /*12170*/  SYNCS.PHASECHK.TRANS64.TRYWAIT P0, [R3+URZ], R4 ;  /* 0x00000004030075a7 */ /* 0x0044e4000800017f */
[----:B---3--:R-:W-:Y:S05]  /*12180*/  @!P0 NANOSLEEP.SYNCS 0x989680 ;  /* 0x009896800000895d */ /* 0x008fea0003900000 */
[----:B------:R-:W3:Y:S02]  /*12190*/  @!P0 SYNCS.PHASECHK.TRANS64 P0, [R3+URZ], R4 ;  /* 0x00000004030085a7 */ /* 0x000ee4000800007f */
[----:B---3--:R-:W-:Y:S05]  /*121a0*/  @!P0 BRA `(.L_x_128) ;  /* 0xfffffffc00f08947 */ /* 0x008fea000383ffff */
[----:B------:R-:W-:Y:S05]  /*121b0*/  BRA `(.L_x_172) ;  /* 0xffffffe800dc7947 */ /* 0x000fea000383ffff */
.L_x_130:
[----:B--2---:R2:W3:Y:S02]  /*121c0*/  SYNCS.PHASECHK.TRANS64.TRYWAIT P0, [R0+URZ], R5 ;  /* 0x00000005000075a7 */ /* 0x0044e4000800017f */
[----:B---3--:R-:W-:Y:S05]  /*121d0*/  @!P0 NANOSLEEP.SYNCS 0x989680 ;  /* 0x009896800000895d */ /* 0x008fea0003900000 */
[----:B------:R-:W3:Y:S02]  /*121e0*/  @!P0 SYNCS.PHASECHK.TRANS64 P0, [R0+URZ], R5 ;  /* 0x00000005000085a7 */ /* 0x000ee4000800007f */
[----:B---3--:R-:W-:Y:S05]  /*121f0*/  @!P0 BRA `(.L_x_130) ;  /* 0xfffffffc00f08947 */ /* 0x008fea000383ffff */
[----:B------:R-:W-:Y:S05]  /*12200*/  BRA `(.L_x_173) ;  /* 0xffffffe800e07947 */ /* 0x000fea000383ffff */
.L_x_174:
[----:B------:R-:W-:-:S00]  /*12210*/  BRA `(.L_x_174) ;  /* 0xfffffffc00fc7947 */ /* 0x000fc0000383ffff */
[----:B------:R-:W-:-:S00]  /*12220*/  NOP ;  /* 0x0000000000007918 */ /* 0x000fc00000000000 */
        /* <DEDUP_REMOVED lines=13> */
.L_x_14839:


//--------------------- .text._ZN7cutlass13device_kernelIN5flash11enable_sm90INS1_16FlashAttnFwdSm90INS1_25CollectiveMainloopFwdSm90ILi2EN4cute5tupleIJNS5_1CILi1EEES8_S8_EEENS6_IJNS7_ILi128EEENS7_ILi80EEENS7_ILi256EEEEEELi256ENS_6half_tEfNS_4arch4Sm90ELb0ELb0ELb0ELb1ELb0ELb0ELb0ELb1ELb1ELb1ELb1ELb0EEENS1_21CollectiveEpilogueFwdINS6_IJSA_SC_SB_EEES9_SE_SG_Li256ELb1ELb1ELb1ELb0EEENS1_36VarlenDynamicPersistentTileSchedulerILi128ELi80ELi256ELi128ELb1ELb1ELb1ELb0ELb1ELb1EEEEEEEEEvNT_6ParamsE --------------------------
	.section	.text._ZN7cutlass13device_kernelIN5flash11enable_sm90INS1_16FlashAttnFwdSm90INS1_25CollectiveMainloopFwdSm90ILi2EN4cute5tupleIJNS5_1CILi1EEES8_S8_EEENS6_IJNS7_ILi128EEENS7_ILi80EEENS7_ILi256EEEEEELi256ENS_6half_tEfNS_4arch4Sm90ELb0ELb0ELb0ELb1ELb0ELb0ELb0ELb1ELb1ELb1ELb1ELb0EEENS1_21CollectiveEpilogueFwdINS6_IJSA_SC_SB_EEES9_SE_SG_Li256ELb1ELb1ELb1ELb0EEENS1_36VarlenDynamicPersistentTileSchedulerILi128ELi80ELi256ELi128ELb1ELb1ELb1ELb0ELb1ELb1EEEEEEEEEvNT_6ParamsE,"ax",@progbits
	.align	128
.text._ZN7cutlass13device_kernelIN5flash11enable_sm90INS1_16FlashAttnFwdSm90INS1_25CollectiveMainloopFwdSm90ILi2EN4cute5tupleIJNS5_1CILi1EEES8_S8_EEENS6_IJNS7_ILi128EEENS7_ILi80EEENS7_ILi256EEEEEELi256ENS_6half_tEfNS_4arch4Sm90ELb0ELb0ELb0ELb1ELb0ELb0ELb0ELb1ELb1ELb1ELb1ELb0EEENS1_21CollectiveEpilogueFwdINS6_IJSA_SC_SB_EEES9_SE_SG_Li256ELb1ELb1ELb1ELb0EEENS1_36VarlenDynamicPersistentTileSchedulerILi128ELi80ELi256ELi128ELb1ELb1ELb1ELb0ELb1ELb1EEEEEEEEEvNT_6ParamsE:
        .type           _ZN7cutlass13device_kernelIN5flash11enable_sm90INS1_16FlashAttnFwdSm90INS1_25CollectiveMainloopFwdSm90ILi2EN4cute5tupleIJNS5_1CILi1EEES8_S8_EEENS6_IJNS7_ILi128EEENS7_ILi80EEENS7_ILi256EEEEEELi256ENS_6half_tEfNS_4arch4Sm90ELb0ELb0ELb0ELb1ELb0ELb0ELb0ELb1ELb1ELb1ELb1ELb0EEENS1_21CollectiveEpilogueFwdINS6_IJSA_SC_SB_EEES9_SE_SG_Li256ELb1ELb1ELb1ELb0EEENS1_36VarlenDynamicPersistentTileSchedulerILi128ELi80ELi256ELi128ELb1ELb1ELb1ELb0ELb1ELb1EEEEEEEEEvNT_6ParamsE,@function
        .size           _ZN7cutlass13device_kernelIN5flash11enable_sm90INS1_16FlashAttnFwdSm90INS1_25CollectiveMainloopFwdSm90ILi2EN4cute5tupleIJNS5_1CILi1EEES8_S8_EEENS6_IJNS7_ILi128EEENS7_ILi80EEENS7_ILi256EEEEEELi256ENS_6half_tEfNS_4arch4Sm90ELb0ELb0ELb0ELb1ELb0ELb0ELb0ELb1ELb1ELb1ELb1ELb0EEENS1_21CollectiveEpilogueFwdINS6_IJSA_SC_SB_EEES9_SE_SG_Li256ELb1ELb1ELb1ELb0EEENS1_36VarlenDynamicPersistentTileSchedulerILi128ELi80ELi256ELi128ELb1ELb1ELb1ELb0ELb1ELb1EEEEEEEEEvNT_6ParamsE,(.L_x_14840 - _ZN7cutlass13device_kernelIN5flash11enable_sm90INS1_16FlashAttnFwdSm90INS1_25CollectiveMainloopFwdSm90ILi2EN4cute5tupleIJNS5_1CILi1EEES8_S8_EEENS6_IJNS7_ILi128EEENS7_ILi80EEENS7_ILi256EEEEEELi256ENS_6half_tEfNS_4arch4Sm90ELb0ELb0ELb0ELb1ELb0ELb0ELb0ELb1ELb1ELb1ELb1ELb0EEENS1_21CollectiveEpilogueFwdINS6_IJSA_SC_SB_EEES9_SE_SG_Li256ELb1ELb1ELb1ELb0EEENS1_36VarlenDynamicPersistentTileSchedulerILi128ELi80ELi256ELi128ELb1ELb1ELb1ELb0ELb1ELb1EEEEEEEEEvNT_6ParamsE)
        .other          _ZN7cutlass13device_kernelIN5flash11enable_sm90INS1_16FlashAttnFwdSm90INS1_25CollectiveMainloopFwdSm90ILi2EN4cute5tupleIJNS5_1CILi1EEES8_S8_EEENS6_IJNS7_ILi128EEENS7_ILi80EEENS7_ILi256EEEEEELi256ENS_6half_tEfNS_4arch4Sm90ELb0ELb0ELb0ELb1ELb0ELb0ELb0ELb1ELb1ELb1ELb1ELb0EEENS1_21CollectiveEpilogueFwdINS6_IJSA_SC_SB_EEES9_SE_SG_Li256ELb1ELb1ELb1ELb0EEENS1_36VarlenDynamicPersistentTileSchedulerILi128ELi80ELi256ELi128ELb1ELb1ELb1ELb0ELb1ELb1EEEEEEEEEvNT_6ParamsE,@"STO_CUDA_ENTRY STV_DEFAULT"
_ZN7cutlass13device_kernelIN5flash11enable_sm90INS1_16FlashAttnFwdSm90INS1_25CollectiveMainloopFwdSm90ILi2EN4cute5tupleIJNS5_1CILi1EEES8_S8_EEENS6_IJNS7_ILi128EEENS7_ILi80EEENS7_ILi256EEEEEELi256ENS_6half_tEfNS_4arch4Sm90ELb0ELb0ELb0ELb1ELb0ELb0ELb0ELb1ELb1ELb1ELb1ELb0EEENS1_21CollectiveEpilogueFwdINS6_IJSA_SC_SB_EEES9_SE_SG_Li256ELb1ELb1ELb1ELb0EEENS1_36VarlenDynamicPersistentTileSchedulerILi128ELi80ELi256ELi128ELb1ELb1ELb1ELb0ELb1ELb1EEEEEEEEEvNT_6ParamsE:
[----:B------:R-:W0:Y:S02]  /*0000*/  LDC R1, c[0x0][0x28] ;  /* 0x00000a00ff017b82 */ /* 0x000e240000000800 */
[----:B0-----:R-:W-:Y:S01]  /*0010*/  VIADD R1, R1, 0xffffff88 ;  /* 0xffffff8801017836 */ /* 0x001fe20000000000 */
[----:B------:R-:W0:Y:S01]  /*0020*/  S2R R6, SR_TID.X ;  /* 0x0000000000067919 */ /* 0x000e220000002100 */
[----:B------:R-:W-:Y:S01]  /*0030*/  ELECT P0, URZ, PT ;  /* 0x00000000003f782f */ /* 0x000fe20003800000 */
[----:B------:R-:W-:Y:S01]  /*0040*/  BSSY B0, `(.L_x_175) ;  /* 0x000000e000007945 */ /* 0x000fe20003800000 */
[----:B0-----:R-:W-:-:S05]  /*0050*/  SHF.R.U32.HI R0, RZ, 0x5, R6 ;  /* 0x00000005ff007819 */ /* 0x001fca0000011606 */
[----:B------:R-:W0:Y:S02]  /*0060*/  SHFL.IDX PT, R2, R0, RZ, 0x1f ;  /* 0x00001fff00027589 */ /* 0x000e2400000e0000 */
[----:B0-----:R-:W-:Y:S02]  /*0070*/  ISETP.EQ.AND P0, PT, R2, RZ, P0 ;  /* 0x000000ff0200720c */ /* 0x001fe40000702270 */
[----:B------:R-:W-:-:S11]  /*0080*/  SHF.R.U32.HI R2, RZ, 0x7, R6 ;  /* 0x00000007ff027819 */ /* 0x000fd60000011606 */
        /* <DEDUP_REMOVED lines=9> */
.L_x_176:
[----:B------:R-:W-:Y:S05]  /*0120*/  BSYNC B0 ;  /* 0x0000000000007941 */ /* 0x000fea0003800000 */
.L_x_175:
[----:B------:R-:W-:Y:S01]  /*0130*/  VOTEU.ANY UP0, P0 ;  /* 0x00000000003f7886 */ /* 0x000fe20000000100 */
[----:B------:R-:W0:Y:S01]  /*0140*/  SHFL.IDX PT, R2, R2, RZ, 0x1f ;  /* 0x00001fff02027589 */ /* 0x000e2200000e0000 */
[----:B------:R-:W-:Y:S01]  /*0150*/  UMOV UR4, 0x80 ;  /* 0x0000008000047882 */ /* 0x000fe20000000000 */
[----:B------:R-:W-:Y:S01]  /*0160*/  UMOV UR7, 0x100 ;  /* 0x0000010000077882 */ /* 0x000fe20000000000 */
[----:B------:R-:W-:Y:S01]  /*0170*/  VOTEU.ANY UP1, P0 ;  /* 0x00000000003f7886 */ /* 0x000fe20000020100 */
[----:B------:R-:W1:Y:S01]  /*0180*/  @UP0 S2UR UR8, SR_CgaCtaId ;  /* 0x00000000000809c3 */ /* 0x000e620000008800 */
[----:B------:R-:W2:Y:S01]  /*0190*/  SHFL.IDX PT, R3, R0, RZ, 0x1f ;  /* 0x00001fff00037589 */ /* 0x000ea200000e0000 */
[----:B------:R-:W-:Y:S01]  /*01a0*/  @UP0 UMOV UR6, 0x400 ;  /* 0x0000040000060882 */ /* 0x000fe20000000000 */
[----:B------:R-:W-:-:S04]  /*01b0*/  @UP0 UIADD3 UR4, -UR4, 0x100000, URZ ;  /* 0x0010000004040890 */ /* 0x000fc8000fffe13f */
[----:B------:R-:W-:Y:S02]  /*01c0*/  @UP0 USHF.L.U32 UR5, UR4, 0xb, URZ ;  /* 0x0000000b04050899 */ /* 0x000fe4000800063f */
[----:B------:R-:W-:Y:S01]  /*01d0*/  @UP0 USHF.L.U32 UR4, UR4, 0x1, URZ ;  /* 0x0000000104040899 */ /* 0x000fe2000800063f */
[----:B------:R-:W-:Y:S01]  /*01e0*/  VOTEU.ANY UP2, P0 ;  /* 0x00000000003f7886 */ /* 0x000fe20000040100 */
[----:B0-----:R-:W-:Y:S01]  /*01f0*/  R2UR UR9, R2 ;  /* 0x00000000020972ca */ /* 0x001fe200000e0000 */
[----:B-1----:R-:W-:Y:S01]  /*0200*/  @UP0 ULEA UR8, UR8, UR6, 0x18 ;  /* 0x0000000608080291 */ /* 0x002fe2000f8ec03f */
[----:B--2---:R-:W-:Y:S01]  /*0210*/  ISETP.NE.AND P1, PT, R3, RZ, PT ;  /* 0x000000ff0300720c */ /* 0x004fe20003f25270 */
[----:B------:R-:W-:-:S04]  /*0220*/  @UP0 UIADD3 UR6, -UR7, 0x100000, URZ ;  /* 0x0010000007060890 */ /* 0x000fc8000fffe13f */
[----:B------:R-:W-:Y:S02]  /*0230*/  @UP0 USHF.L.U32 UR7, UR6, 0xb, URZ ;  /* 0x0000000b06070899 */ /* 0x000fe4000800063f */
[----:B------:R-:W-:-:S04]  /*0240*/  @UP0 USHF.L.U32 UR6, UR6, 0x1, URZ ;  /* 0x0000000106060899 */ /* 0x000fc8000800063f */
[----:B------:R-:W-:Y:S01]  /*0250*/  UISETP.NE.AND UP0, UPT, UR9, URZ, UPT ;  /* 0x0000003f0900728c */ /* 0x000fe2000bf05270 */
[----:B------:R-:W0:Y:S02]  /*0260*/  FENCE.VIEW.ASYNC.S ;  /* 0x00000000000073c6 */ /* 0x000e240000000000 */
[----:B0-----:R0:W1:Y:S05]  /*0270*/  @UP1 SYNCS.EXCH.64 URZ, [UR8+0x38800], UR4 ;  /* 0x03880004083f15b2 */ /* 0x00106a0008000100 */
[----:B------:R0:W2:Y:S01]  /*0280*/  @UP2 SYNCS.EXCH.64 URZ, [UR8+0x38820], UR6 ;  /* 0x03882006083f25b2 */ /* 0x0000a20008000100 */
[----:B------:R-:W-:Y:S05]  /*0290*/  @P1 BRA `(.L_x_177) ;  /* 0x0000000000481947 */ /* 0x000fea0003800000 */
[----:B0-----:R-:W0:Y:S01]  /*02a0*/  S2UR UR5, SR_CgaCtaId ;  /* 0x00000000000579c3 */ /* 0x001e220000008800 */
[----:B------:R-:W-:Y:S01]  /*02b0*/  UMOV UR4, 0x400 ;  /* 0x0000040000047882 */ /* 0x000fe20000000000 */
[----:B------:R-:W-:Y:S01]  /*02c0*/  UMOV UR6, 0x1 ;  /* 0x0000000100067882 */ /* 0x000fe20000000000 */
[----:B------:R-:W-:Y:S01]  /*02d0*/  UMOV UR7, 0x2 ;  /* 0x0000000200077882 */ /* 0x000fe20000000000 */
[----:B------:R-:W-:Y:S01]  /*02e0*/  ELECT P0, URZ, PT ;  /* 0x00000000003f782f */ /* 0x000fe20003800000 */
[----:B0-----:R-:W-:Y:S02]  /*02f0*/  ULEA UR8, UR5, UR4, 0x18 ;  /* 0x0000000405087291 */ /* 0x001fe4000f8ec03f */
[----:B------:R-:W-:-:S04]  /*0300*/  UIADD3 UR4, -UR6, 0x100000, URZ ;  /* 0x0010000006047890 */ /* 0x000fc8000fffe13f */
[----:B------:R-:W-:Y:S02]  /*0310*/  USHF.L.U32 UR5, UR4, 0xb, URZ ;  /* 0x0000000b04057899 */ /* 0x000fe4000800063f */
[----:B------:R-:W-:Y:S02]  /*0320*/  USHF.L.U32 UR4, UR4, 0x1, URZ ;  /* 0x0000000104047899 */ /* 0x000fe4000800063f */
[----:B------:R-:W-:-:S04]  /*0330*/  UIADD3 UR6, -UR7, 0x100000, URZ ;  /* 0x0010000007067890 */ /* 0x000fc8000fffe13f */
[----:B------:R-:W-:Y:S02]  /*0340*/  USHF.L.U32 UR7, UR6, 0xb, URZ ;  /* 0x0000000b06077899 */ /* 0x000fe4000800063f */
[----:B------:R-:W-:Y:S01]  /*0350*/  USHF.L.U32 UR6, UR6, 0x1, URZ ;  /* 0x0000000106067899 */ /* 0x000fe2000800063f */
[----:B------:R-:W0:Y:S03]  /*0360*/  FENCE.VIEW.ASYNC.S ;  /* 0x00000000000073c6 */ /* 0x000e260000000000 */
[----:B0-----:R3:W4:Y:S08]  /*0370*/  SYNCS.EXCH.64 URZ, [UR8+0x38830], UR4 ;  /* 0x03883004083f75b2 */ /* 0x0017300008000100 */
[----:B------:R3:W0:Y:S01]  /*0380*/  SYNCS.EXCH.64 URZ, [UR8+0x38840], UR6 ;  /* 0x03884006083f75b2 */ /* 0x0006220008000100 */
[----:B------:R3:W0:Y:S01]  /*0390*/  SYNCS.EXCH.64 URZ, [UR8+0x38838], UR4 ;  /* 0x03883804083f75b2 */ /* 0x0006220008000100 */
[----:B------:R3:W0:Y:S02]  /*03a0*/  SYNCS.EXCH.64 URZ, [UR8+0x38848], UR6 ;  /* 0x03884806083f75b2 */ /* 0x0006240008000100 */
[----:B---3--:R-:W-:Y:S01]  /*03b0*/  NOP ;  /* 0x0000000000007918 */ /* 0x008fe20000000000 */
.L_x_177:
[----:B------:R-:W3:Y:S01]  /*03c0*/  SHFL.IDX PT, R2, R0, RZ, 0x1f ;  /* 0x00001fff00027589 */ /* 0x000ee200000e0000 */
[----:B------:R-:W-:Y:S01]  /*03d0*/  NOP ;  /* 0x0000000000007918 */ /* 0x000fe20000000000 */
[----:B---3--:R-:W-:-:S13]  /*03e0*/  ISETP.NE.AND P0, PT, R2, RZ, PT ;  /* 0x000000ff0200720c */ /* 0x008fda0003f05270 */
        /* <DEDUP_REMOVED lines=14> */
[----:B0-----:R3:W0:Y:S08]  /*04d0*/  SYNCS.EXCH.64 URZ, [UR8+0x38850], UR4 ;  /* 0x03885004083f75b2 */ /* 0x0016300008000100 */
[----:B------:R3:W0:Y:S01]  /*04e0*/  SYNCS.EXCH.64 URZ, [UR8+0x38860], UR6 ;  /* 0x03886006083f75b2 */ /* 0x0006220008000100 */
[----:B------:R3:W0:Y:S01]  /*04f0*/  SYNCS.EXCH.64 URZ, [UR8+0x38858], UR4 ;  /* 0x03885804083f75b2 */ /* 0x0006220008000100 */
[----:B------:R3:W0:Y:S02]  /*0500*/  SYNCS.EXCH.64 URZ, [UR8+0x38868], UR6 ;  /* 0x03886806083f75b2 */ /* 0x0006240008000100 */
[----:B---3--:R-:W-:Y:S01]  /*0510*/  NOP ;  /* 0x0000000000007918 */ /* 0x008fe20000000000 */
.L_x_178:
[----:B------:R-:W3:Y:S01]  /*0520*/  SHFL.IDX PT, R2, R0, RZ, 0x1f ;  /* 0x00001fff00027589 */ /* 0x000ee200000e0000 */
[----:B------:R-:W-:Y:S01]  /*0530*/  NOP ;  /* 0x0000000000007918 */ /* 0x000fe20000000000 */
[----:B---3--:R-:W-:-:S13]  /*0540*/  ISETP.NE.AND P0, PT, R2, RZ, PT ;  /* 0x000000ff0200720c */ /* 0x008fda0003f05270 */
[----:B------:R-:W-:Y:S05]  /*0550*/  @P0 BRA `(.L_x_179) ;  /* 0x0000000000380947 */ /* 0x000fea0003800000 */
[----:B0-----:R-:W0:Y:S01]  /*0560*/  S2UR UR5, SR_CgaCtaId ;  /* 0x00000000000579c3 */ /* 0x001e220000008800 */
[----:B------:R-:W-:Y:S01]  /*0570*/  UMOV UR4, 0x400 ;  /* 0x0000040000047882 */ /* 0x000fe20000000000 */
[----:B------:R-:W-:Y:S01]  /*0580*/  UMOV UR7, 0x1 ;  /* 0x0000000100077882 */ /* 0x000fe20000000000 */
[----:B------:R-:W-:Y:S01]  /*0590*/  ELECT P0, URZ, PT ;  /* 0x00000000003f782f */ /* 0x000fe20003800000 */
[----:B0-----:R-:W-:Y:S02]  /*05a0*/  ULEA UR6, UR5, UR4, 0x18 ;  /* 0x0000000405067291 */ /* 0x001fe4000f8ec03f */
[----:B------:R-:W-:-:S04]  /*05b0*/  UIADD3 UR4, -UR7, 0x100000, URZ ;  /* 0x0010000007047890 */ /* 0x000fc8000fffe13f */
[----:B------:R-:W-:Y:S02]  /*05c0*/  USHF.L.U32 UR5, UR4, 0xb, URZ ;  /* 0x0000000b04057899 */ /* 0x000fe4000800063f */
[----:B------:R-:W-:Y:S01]  /*05d0*/  USHF.L.U32 UR4, UR4, 0x1, URZ ;  /* 0x0000000104047899 */ /* 0x000fe2000800063f */
[----:B------:R-:W0:Y:S11]  /*05e0*/  FENCE.VIEW.ASYNC.S ;  /* 0x00000000000073c6 */ /* 0x000e360000000000 */
[----:B0-----:R3:W0:Y:S01]  /*05f0*/  SYNCS.EXCH.64 URZ, [UR6+0x38870], UR4 ;  /* 0x03887004063f75b2 */ /* 0x0016220008000100 */
[----:B------:R3:W0:Y:S01]  /*0600*/  SYNCS.EXCH.64 URZ, [UR6+0x38880], UR4 ;  /* 0x03888004063f75b2 */ /* 0x0006220008000100 */
[----:B------:R3:W0:Y:S01]  /*0610*/  SYNCS.EXCH.64 URZ, [UR6+0x38878], UR4 ;  /* 0x03887804063f75b2 */ /* 0x0006220008000100 */
[----:B------:R3:W0:Y:S02]  /*0620*/  SYNCS.EXCH.64 URZ, [UR6+0x38888], UR4 ;  /* 0x03888804063f75b2 */ /* 0x0006240008000100 */
[----:B---3--:R-:W-:Y:S01]  /*0630*/  NOP ;  /* 0x0000000000007918 */ /* 0x008fe20000000000 */
.L_x_179:
        /* <DEDUP_REMOVED lines=22> */
.L_x_180:
        /* <DEDUP_REMOVED lines=22> */
.L_x_181:
[----:B0-----:R-:W-:Y:S01]  /*0900*/  UMOV UR4, 0x1 ;  /* 0x0000000100047882 */ /* 0x001fe20000000000 */
[----:B------:R-:W-:Y:S01]  /*0910*/  PLOP3.LUT P0, PT, PT, PT, UP0, 0x80, 0x0 ;  /* 0x000000000000781c */ /* 0x000fe20003f0f008 */
[----:B------:R-:W-:Y:S01]  /*0920*/  USEL UR4, UR4, 0x2, !UP0 ;  /* 0x0000000204047887 */ /* 0x000fe2000c000000 */
[----:B------:R-:W-:-:S05]  /*0930*/  NOP ;  /* 0x0000000000007918 */ /* 0x000fca0000000000 */
[----:B------:R-:W-:-:S05]  /*0940*/  IMAD.U32 R2, RZ, RZ, UR4 ;  /* 0x00000004ff027e24 */ /* 0x000fca000f8e00ff */
[----:B------:R0:W-:Y:S01]  /*0950*/  STL [R1+0x70], R2 ;  /* 0x0000700201007387 */ /* 0x0001e20000100800 */
[----:B-12-4-:R-:W-:Y:S06]  /*0960*/  BAR.SYNC.DEFER_BLOCKING 0x0 ;  /* 0x0000000000007b1d */ /* 0x016fec0000010000 */
[----:B------:R-:W-:Y:S05]  /*0970*/  @!P0 BRA `(.L_x_182) ;  /* 0x000000f000448947 */ /* 0x000fea0003800000 */
.L_x_183:
[----:B------:R-:W-:-:S08]  /*0980*/  NOP ;  /* 0x0000000000007918 */ /* 0x000fd00000000000 */
[----:B------:R-:W1:Y:S02]  /*0990*/  USETMAXREG.TRY_ALLOC.CTAPOOL UP0, 0xf0 ;  /* 0x000000f0000079c8 */ /* 0x000e640008000600 */
[----:B-1----:R-:W-:-:S13]  /*09a0*/  PLOP3.LUT P0, PT, PT, PT, UP0, 0x80, 0x0 ;  /* 0x000000000000781c */ /* 0x002fda0003f0f008 */
[----:B------:R-:W-:Y:S05]  /*09b0*/  @!P0 BRA `(.L_x_183) ;  /* 0xfffffffc00f08947 */ /* 0x000fea000383ffff */
[----:B------:R-:W1:Y:S08]  /*09c0*/  S2UR UR5, SR_CgaCtaId ;  /* 0x00000000000579c3 */ /* 0x000e700000008800 */
[----:B------:R-:W-:Y:S06]  /*09d0*/  BAR.ARV 0x8, 0x180 ;  /* 0x0206000000007b1d */ /* 0x000fec0000002000 */
[----:B------:R-:W-:-:S02]  /*09e0*/  UMOV UR4, 0x400 ;  /* 0x0000040000047882 */ /* 0x000fc40000000000 */
[----:B------:R-:W-:Y:S01]  /*09f0*/  BAR.SYNC.DEFER_BLOCKING 0x5, 0x180 ;  /* 0x0146000000007b1d */ /* 0x000fe20000010000 */
[----:B-1----:R-:W-:-:S09]  /*0a00*/  ULEA UR4, UR5, UR4, 0x18 ;  /* 0x0000000405047291 */ /* 0x002fd2000f8ec03f */
[----:B------:R-:W1:Y:S01]  /*0a10*/  LDS.128 R8, [UR4+0x388d0] ;  /* 0x0388d004ff087984 */ /* 0x000e620008000c00 */
[----:B------:R-:W-:Y:S01]  /*0a20*/  ULDC UR4, c[0x0][0xc3c] ;  /* 0x00030f0000047ab9 */ /* 0x000fe20000000800 */
[----:B------:R-:W-:Y:S06]  /*0a30*/  BAR.ARV 0x4, 0x180 ;  /* 0x0106000000007b1d */ /* 0x000fec0000002000 */
[----:B-1----:R-:W-:-:S13]  /*0a40*/  ISETP.GE.AND P0, PT, R11, UR4, PT ;  /* 0x000000040b007c0c */ /* 0x002fda000bf06270 */
[----:B------:R-:W-:Y:S05]  /*0a50*/  @P0 EXIT ;  /* 0x000000000000094d */ /* 0x000fea0003800000 */
[----:B------:R-:W2:Y:S01]  /*0a60*/  LDL R0, [R1+0x70] ;  /* 0x0000700001007983 */ /* 0x000ea20000100800 */
[----:B------:R-:W-:Y:S01]  /*0a70*/  VIADD R6, R6, 0xffffff80 ;  /* 0xffffff8006067836 */ /* 0x000fe20000000000 */
[----:B------:R-:W-:Y:S02]  /*0a80*/  R2UR UR6, R9 ;  /* 0x00000000090672ca */ /* 0x000fe400000e0000 */
[----:B------:R-:W-:Y:S02]  /*0a90*/  CS2R R16, SRZ ;  /* 0x0000000000107805 */ /* 0x000fe4000001ff00 */
[----:B------:R-:W-:Y:S02]  /*0aa0*/  R2UR UR5, R10 ;  /* 0x000000000a0572ca */ /* 0x000fe400000e0000 */
[----:B------:R-:W-:Y:S02]  /*0ab0*/  SHF.R.S32.HI R3, RZ, 0x1f, R6 ;  /* 0x0000001fff037819 */ /* 0x000fe40000011406 */
[----:B------:R-:W-:-:S02]  /*0ac0*/  R2UR UR7, R11 ;  /* 0x000000000b0772ca */ /* 0x000fc400000e0000 */
[CC--:B0-----:R-:W-:Y:S02]  /*0ad0*/  LEA.HI R2, R3.reuse, R6.reuse, RZ, 0x4 ;  /* 0x0000000603027211 */ /* 0x0c1fe400078f20ff */
[----:B------:R-:W-:-:S04]  /*0ae0*/  LEA.HI R4, R3, R6, RZ, 0x2 ;  /* 0x0000000603047211 */ /* 0x000fc800078f10ff */
[----:B------:R-:W-:-:S05]  /*0af0*/  LOP3.LUT R7, R4, 0xfffffffc, RZ, 0xc0, !PT ;  /* 0xfffffffc04077812 */ /* 0x000fca00078ec0ff */
[----:B------:R-:W-:Y:S01]  /*0b00*/  IMAD.IADD R10, R6, 0x1, -R7 ;  /* 0x00000001060a7824 */ /* 0x000fe200078e0a07 */
[----:B------:R-:W-:Y:S02]  /*0b10*/  SHF.R.S32.HI R7, RZ, 0x4, R2 ;  /* 0x00000004ff077819 */ /* 0x000fe40000011402 */
[----:B--2---:R-:W-:Y:S02]  /*0b20*/  R2UR UR4, R0 ;  /* 0x00000000000472ca */ /* 0x004fe400000e0000 */
[CC--:B------:R-:W-:Y:S02]  /*0b30*/  LEA.HI R0, R3.reuse, R6.reuse, RZ, 0x7 ;  /* 0x0000000603007211 */ /* 0x0c0fe400078f38ff */
[----:B------:R-:W-:Y:S02]  /*0b40*/  LEA.HI R3, R3, R6, RZ, 0x5 ;  /* 0x0000000603037211 */ /* 0x000fe400078f28ff */
[----:B------:R-:W-:-:S03]  /*0b50*/  LOP3.LUT R5, R0, 0xffffff80, RZ, 0xc0, !PT ;  /* 0xffffff8000057812 */ /* 0x000fc600078ec0ff */
[----:B------:R-:W-:Y:S02]  /*0b60*/  IMAD.SHL.U32 R3, R3, 0x20, RZ ;  /* 0x0000002003037824 */ /* 0x000fe400078e00ff */
[----:B------:R-:W-:Y:S01]  /*0b70*/  IMAD.IADD R12, R6, 0x1, -R5 ;  /* 0x00000001060c7824 */ /* 0x000fe200078e0a05 */
[----:B------:R-:W-:Y:S01]  /*0b80*/  LOP3.LUT R5, R2, 0x3fffff0, RZ, 0xc0, !PT ;  /* 0x03fffff002057812 */ /* 0x000fe200078ec0ff */
[----:B------:R-:W-:Y:S01]  /*0b90*/  ULOP3.LUT UR4, UR4, 0x1, URZ, 0xfc, !UPT ;  /* 0x0000000104047892 */ /* 0x000fe2000f8efc3f */
[----:B------:R-:W-:Y:S02]  /*0ba0*/  LOP3.LUT R4, R3, 0xfffffc00, RZ, 0xc0, !PT ;  /* 0xfffffc0003047812 */ /* 0x000fe400078ec0ff */
[----:B------:R-:W-:Y:S01]  /*0bb0*/  SHF.R.S32.HI R8, RZ, 0x1f, R12 ;  /* 0x0000001fff087819 */ /* 0x000fe2000001140c */
[----:B------:R-:W-:Y:S01]  /*0bc0*/  IMAD.IADD R5, R6, 0x1, -R5 ;  /* 0x0000000106057824 */ /* 0x000fe200078e0a05 */
[----:B------:R-:W-:Y:S01]  /*0bd0*/  SHF.R.S32.HI R3, RZ, 0x7, R0 ;  /* 0x00000007ff037819 */ /* 0x000fe20000011400 */
[----:B------:R-:W-:Y:S01]  /*0be0*/  STL [R1+0x1c], R12 ;  /* 0x00001c0c01007387 */ /* 0x000fe20000100800 */
[----:B------:R-:W-:Y:S01]  /*0bf0*/  LEA.HI R9, R8, R12, RZ, 0x2 ;  /* 0x0000000c08097211 */ /* 0x000fe200078f10ff */
[----:B------:R-:W-:Y:S01]  /*0c00*/  IMAD R5, R5, 0x40, R4 ;  /* 0x0000004005057824 */ /* 0x000fe200078e0204 */
[----:B------:R-:W-:-:S02]  /*0c10*/  LEA.HI R2, R2, R7, RZ, 0x1 ;  /* 0x0000000702027211 */ /* 0x000fc400078f08ff */
[--C-:B------:R-:W-:Y:S02]  /*0c20*/  SHF.R.S32.HI R6, RZ, 0x2, R9.reuse ;  /* 0x00000002ff067819 */ /* 0x100fe40000011409 */
[----:B------:R-:W-:Y:S02]  /*0c30*/  SHF.R.S32.HI R11, RZ, 0x1f, R9 ;  /* 0x0000001fff0b7819 */ /* 0x000fe40000011409 */
[----:B------:R-:W-:Y:S02]  /*0c40*/  LEA.HI R0, R0, R3, RZ, 0x1 ;  /* 0x0000000300007211 */ /* 0x000fe400078f08ff */
[----:B------:R-:W-:Y:S02]  /*0c50*/  LEA.HI R11, R11, R6, RZ, 0x3 ;  /* 0x000000060b0b7211 */ /* 0x000fe400078f18ff */
[----:B------:R-:W-:Y:S02]  /*0c60*/  LEA.HI R8, R8, R12, RZ, 0x5 ;  /* 0x0000000c08087211 */ /* 0x000fe400078f28ff */
[----:B------:R-:W-:-:S02]  /*0c70*/  LOP3.LUT R11, R11, 0xfffffff8, RZ, 0xc0, !PT ;  /* 0xfffffff80b0b7812 */ /* 0x000fc400078ec0ff */
[----:B------:R-:W-:Y:S02]  /*0c80*/  LOP3.LUT R2, R2, 0x1ffffffe, RZ, 0xc0, !PT ;  /* 0x1ffffffe02027812 */ /* 0x000fe400078ec0ff */
[----:B------:R-:W-:Y:S01]  /*0c90*/  LOP3.LUT R0, R0, 0x3fffffe, RZ, 0xc0, !PT ;  /* 0x03fffffe00007812 */ /* 0x000fe200078ec0ff */
[----:B------:R-:W-:Y:S01]  /*0ca0*/  IMAD.IADD R11, R6, 0x1, -R11 ;  /* 0x00000001060b7824 */ /* 0x000fe200078e0a0b */
[----:B------:R-:W-:Y:S01]  /*0cb0*/  SHF.R.S32.HI R8, RZ, 0x5, R8 ;  /* 0x00000005ff087819 */ /* 0x000fe20000011408 */
[----:B------:R-:W-:Y:S01]  /*0cc0*/  IMAD.IADD R2, R7, 0x1, -R2 ;  /* 0x0000000107027824 */ /* 0x000fe200078e0a02 */
[----:B------:R-:W-:Y:S01]  /*0cd0*/  LEA.HI R4, R10, R10, RZ, 0x1 ;  /* 0x0000000a0a047211 */ /* 0x000fe200078f08ff */
[----:B------:R-:W-:Y:S01]  /*0ce0*/  IMAD.IADD R0, R3, 0x1, -R0 ;  /* 0x0000000103007824 */ /* 0x000fe200078e0a00 */
[----:B------:R-:W-:Y:S01]  /*0cf0*/  LOP3.LUT R9, R9, 0x7ffffffc, RZ, 0xc0, !PT ;  /* 0x7ffffffc09097812 */ /* 0x000fe200078ec0ff */
[----:B------:R-:W-:Y:S01]  /*0d00*/  IMAD R11, R8, 0x10, R11 ;  /* 0x00000010080b7824 */ /* 0x000fe200078e020b */
[----:B------:R-:W-:Y:S01]  /*0d10*/  LOP3.LUT R3, R4, 0x1ffffffe, RZ, 0xc0, !PT ;  /* 0x1ffffffe04037812 */ /* 0x000fe200078ec0ff */
[----:B------:R-:W-:-:S02]  /*0d20*/  IMAD R2, R2, 0x8, R5 ;  /* 0x0000000802027824 */ /* 0x000fc400078e0205 */
[----:B------:R-:W-:Y:S02]  /*0d30*/  IMAD R0, R0, 0x40, R11 ;  /* 0x0000004000007824 */ /* 0x000fe400078e020b */
[----:B------:R-:W-:Y:S01]  /*0d40*/  IMAD.IADD R3, R10, 0x1, -R3 ;  /* 0x000000010a037824 */ /* 0x000fe200078e0a03 */
[----:B------:R0:W-:Y:S01]  /*0d50*/  STL [R1+0x68], R2 ;  /* 0x0000680201007387 */ /* 0x0001e20000100800 */
[----:B------:R-:W-:-:S03]  /*0d60*/  IMAD.IADD R9, R12, 0x1, -R9 ;  /* 0x000000010c097824 */ /* 0x000fc600078e0a09 */
[----:B------:R-:W-:Y:S01]  /*0d70*/  STL [R1+0x18], RZ ;  /* 0x000018ff01007387 */ /* 0x000fe20000100800 */
[----:B------:R-:W-:-:S03]  /*0d80*/  IMAD.SHL.U32 R19, R9, 0x2, RZ ;  /* 0x0000000209137824 */ /* 0x000fc600078e00ff */
[----:B------:R1:W-:Y:S01]  /*0d90*/  STL [R1+0x60], R0 ;  /* 0x0000600001007387 */ /* 0x0003e20000100800 */
[C---:B------:R-:W-:Y:S02]  /*0da0*/  VIADD R5, R19.reuse, 0x8 ;  /* 0x0000000813057836 */ /* 0x040fe40000000000 */
[----:B0-----:R-:W-:Y:S02]  /*0db0*/  IMAD.U32 R2, RZ, RZ, UR4 ;  /* 0x00000004ff027e24 */ /* 0x001fe4000f8e00ff */
[C---:B------:R-:W-:Y:S01]  /*0dc0*/  VIADD R4, R19.reuse, 0x10 ;  /* 0x0000001013047836 */ /* 0x040fe20000000000 */
[----:B------:R-:W-:Y:S01]  /*0dd0*/  SHF.R.S32.HI R5, RZ, 0x1f, R5 ;  /* 0x0000001fff057819 */ /* 0x000fe20000011405 */
[C---:B------:R-:W-:Y:S01]  /*0de0*/  VIADD R237, R19.reuse, 0x20 ;  /* 0x0000002013ed7836 */ /* 0x040fe20000000000 */
[----:B------:R0:W-:Y:S01]  /*0df0*/  STL [R1+0x6c], R2 ;  /* 0x00006c0201007387 */ /* 0x0001e20000100800 */
[----:B------:R-:W-:Y:S01]  /*0e00*/  VIADD R236, R19, 0x28 ;  /* 0x0000002813ec7836 */ /* 0x000fe20000000000 */
[----:B------:R-:W-:Y:S01]  /*0e10*/  SHF.R.S32.HI R4, RZ, 0x1f, R4 ;  /* 0x0000001fff047819 */ /* 0x000fe20000011404 */
[----:B-1----:R-:W-:Y:S01]  /*0e20*/  IMAD R0, R3, 0x8, R0 ;  /* 0x0000000803007824 */ /* 0x002fe200078e0200 */
[----:B------:R-:W-:Y:S01]  /*0e30*/  SHF.R.S32.HI R5, RZ, 0x1f, R237 ;  /* 0x0000001fff057819 */ /* 0x000fe200000114ed */
[C---:B------:R-:W-:Y:S01]  /*0e40*/  VIADD R235, R19.reuse, 0x30 ;  /* 0x0000003013eb7836 */ /* 0x040fe20000000000 */
[----:B------:R-:W-:Y:S01]  /*0e50*/  SHF.R.S32.HI R4, RZ, 0x1f, R236 ;  /* 0x0000001fff047819 */ /* 0x000fe200000114ec */
[C---:B------:R-:W-:Y:S01]  /*0e60*/  VIADD R234, R19.reuse, 0x38 ;  /* 0x0000003813ea7836 */ /* 0x040fe20000000000 */
[----:B------:R1:W-:Y:S01]  /*0e70*/  STL [R1+0x64], R0 ;  /* 0x0000640001007387 */ /* 0x0003e20000100800 */
[----:B------:R-:W-:-:S02]  /*0e80*/  VIADD R233, R19, 0x40 ;  /* 0x0000004013e97836 */ /* 0x000fc40000000000 */
[C---:B0-----:R-:W-:Y:S01]  /*0e90*/  VIADD R2, R19.reuse, 0x18 ;  /* 0x0000001813027836 */ /* 0x041fe20000000000 */
[----:B------:R-:W-:Y:S01]  /*0ea0*/  SHF.R.S32.HI R5, RZ, 0x1f, R234 ;  /* 0x0000001fff057819 */ /* 0x000fe200000114ea */
[C---:B------:R-:W-:Y:S01]  /*0eb0*/  VIADD R232, R19.reuse, 0x48 ;  /* 0x0000004813e87836 */ /* 0x040fe20000000000 */
        /* <DEDUP_REMOVED lines=37> */
[----:B------:R-:W-:Y:S01]  /*1110*/  VIADD R23, R19, 0xe0 ;  /* 0x000000e013177836 */ /* 0x000fe20000000000 */
[----:B------:R-:W-:-:S02]  /*1120*/  SHF.R.S32.HI R5, RZ, 0x1f, R216 ;  /* 0x0000001fff057819 */ /* 0x000fc400000114d8 */
[----:B------:R-:W-:Y:S02]  /*1130*/  SHF.R.S32.HI R4, RZ, 0x1f, R215 ;  /* 0x0000001fff047819 */ /* 0x000fe400000114d7 */
[----:B-1----:R-:W-:-:S07]  /*1140*/  SHF.R.S32.HI R2, RZ, 0x1f, R214 ;  /* 0x0000001fff027819 */ /* 0x002fce00000114d6 */
.L_x_230:
[----:B------:R-:W-:Y:S01]  /*1150*/  ULDC.64 UR8, c[0x0][0xc88] ;  /* 0x0003220000087ab9 */ /* 0x000fe20000000a00 */
[----:B------:R-:W-:Y:S01]  /*1160*/  ULDC.64 UR12, c[0x0][0x208] ;  /* 0x00008200000c7ab9 */ /* 0x000fe20000000a00 */
[----:B------:R-:W-:Y:S01]  /*1170*/  UIMAD.WIDE UR8, UR7, 0x4, UR8 ;  /* 0x00000004070878a5 */ /* 0x000fe2000f8e0208 */
[----:B------:R-:W-:Y:S02]  /*1180*/  ULDC.64 UR10, c[0x0][0xa20] ;  /* 0x00028800000a7ab9 */ /* 0x000fe40000000a00 */
[----:B------:R-:W-:-:S03]  /*1190*/  ULDC UR7, c[0x0][0x2f0] ;  /* 0x0000bc0000077ab9 */ /* 0x000fc60000000800 */
[----:B0-23--:R-:W-:Y:S02]  /*11a0*/  IMAD.U32 R2, RZ, RZ, UR8 ;  /* 0x00000008ff027e24 */ /* 0x00dfe4000f8e00ff */
[----:B-1----:R-:W-:Y:S01]  /*11b0*/  IMAD.U32 R3, RZ, RZ, UR9 ;  /* 0x00000009ff037e24 */ /* 0x002fe2000f8e00ff */
[----:B------:R-:W-:-:S04]  /*11c0*/  ULDC.64 UR8, c[0x0][0xa28] ;  /* 0x00028a0000087ab9 */ /* 0x000fc80000000a00 */
[----:B------:R-:W2:Y:S01]  /*11d0*/  LDG.E R2, desc[UR12][R2.64] ;  /* 0x0000000c02027981 */ /* 0x000ea2000c1e1900 */
[----:B------:R-:W-:Y:S02]  /*11e0*/  UISETP.NE.U32.AND UP0, UPT, UR8, URZ, UPT ;  /* 0x0000003f0800728c */ /* 0x000fe4000bf05070 */
[----:B------:R-:W-:Y:S02]  /*11f0*/  UISETP.NE.U32.AND UP1, UPT, UR10, URZ, UPT ;  /* 0x0000003f0a00728c */ /* 0x000fe4000bf25070 */
[----:B------:R-:W-:Y:S02]  /*1200*/  UISETP.NE.AND.EX UP0, UPT, UR9, URZ, UPT, UP0 ;  /* 0x0000003f0900728c */ /* 0x000fe4000bf05300 */
[----:B------:R-:W-:-:S04]  /*1210*/  UISETP.NE.AND.EX UP1, UPT, UR11, URZ, UPT, UP1 ;  /* 0x0000003f0b00728c */ /* 0x000fc8000bf25310 */
[----:B------:R-:W-:Y:S02]  /*1220*/  PLOP3.LUT P0, PT, PT, PT, UP0, 0x80, 0x0 ;  /* 0x000000000000781c */ /* 0x000fe40003f0f008 */
[----:B------:R-:W-:Y:S02]  /*1230*/  PLOP3.LUT P1, PT, PT, PT, UP1, 0x80, 0x0 ;  /* 0x000000000000781c */ /* 0x000fe40003f2f018 */
[----:B--2---:R-:W-:-:S13]  /*1240*/  R2UR UR4, R2 ;  /* 0x00000000020472ca */ /* 0x004fda00000e0000 */
[----:B------:R-:W-:Y:S02]  /*1250*/  USHF.R.S32.HI UR14, URZ, 0x1f, UR4 ;  /* 0x0000001f3f0e7899 */ /* 0x000fe40008011404 */
[----:B-----5:R-:W-:Y:S01]  /*1260*/  IMAD.U32 R0, RZ, RZ, UR4 ;  /* 0x00000004ff007e24 */ /* 0x020fe2000f8e00ff */
[----:B------:R-:W-:-:S04]  /*1270*/  @UP0 ULEA UR8, UP2, UR4, UR8, 0x2 ;  /* 0x0000000804080291 */ /* 0x000fc8000f84103f */
[----:B------:R-:W-:Y:S02]  /*1280*/  @UP0 ULEA.HI.X UR9, UR4, UR9, UR14, 0x2, UP2 ;  /* 0x0000000904090291 */ /* 0x000fe400090f140e */
[----:B------:R-:W-:Y:S01]  /*1290*/  IMAD.U32 R2, RZ, RZ, UR14 ;  /* 0x0000000eff027e24 */ /* 0x000fe2000f8e00ff */
[----:B------:R-:W-:Y:S01]  /*12a0*/  @UP1 ULEA UR10, UP0, UR4, UR10, 0x2 ;  /* 0x0000000a040a1291 */ /* 0x000fe2000f80103f */
[----:B------:R-:W-:Y:S03]  /*12b0*/  STL [R1+0x10], R0 ;  /* 0x0000100001007387 */ /* 0x000fe60000100800 */
[----:B------:R-:W-:Y:S01]  /*12c0*/  @UP1 ULEA.HI.X UR11, UR4, UR11, UR14, 0x2, UP0 ;  /* 0x0000000b040b1291 */ /* 0x000fe200080f140e */
[----:B------:R0:W-:Y:S01]  /*12d0*/  STL [R1+0x14], R2 ;  /* 0x0000140201007387 */ /* 0x0001e20000100800 */
[----:B------:R-:W-:Y:S01]  /*12e0*/  IMAD.U32 R4, RZ, RZ, UR10 ;  /* 0x0000000aff047e24 */ /* 0x000fe2000f8e00ff */
[----:B------:R-:W-:Y:S01]  /*12f0*/  ULDC UR4, c[0x0][0x424] ;  /* 0x0001090000047ab9 */ /* 0x000fe20000000800 */
[----:B------:R-:W-:-:S02]  /*1300*/  IMAD.U32 R3, RZ, RZ, UR9 ;  /* 0x00000009ff037e24 */ /* 0x000fc4000f8e00ff */
[----:B------:R-:W-:Y:S02]  /*1310*/  IMAD.U32 R5, RZ, RZ, UR11 ;  /* 0x0000000bff057e24 */ /* 0x000fe4000f8e00ff */
[----:B0-----:R-:W-:-:S03]  /*1320*/  IMAD.U32 R2, RZ, RZ, UR8 ;  /* 0x00000008ff027e24 */ /* 0x001fc6000f8e00ff */
[----:B------:R-:W2:Y:S01]  /*1330*/  @P1 LDG.E R4, desc[UR12][R4.64] ;  /* 0x0000000c04041981 */ /* 0x000ea2000c1e1900 */
[----:B------:R-:W-:-:S03]  /*1340*/  ULDC.64 UR8, c[0x0][0x418] ;  /* 0x0001060000087ab9 */ /* 0x000fc60000000a00 */
[----:B------:R0:W3:Y:S01]  /*1350*/  @P0 LDG.E R2, desc[UR12][R2.64] ;  /* 0x0000000c02020981 */ /* 0x0000e2000c1e1900 */
[----:B------:R-:W-:Y:S01]  /*1360*/  UISETP.NE.U32.AND UP0, UPT, UR8, URZ, UPT ;  /* 0x0000003f0800728c */ /* 0x000fe2000bf05070 */
[----:B0-----:R-:W-:-:S03]  /*1370*/  IMAD.U32 R3, RZ, RZ, UR6 ;  /* 0x00000006ff037e24 */ /* 0x001fc6000f8e00ff */
[----:B------:R-:W-:Y:S02]  /*1380*/  UISETP.NE.AND.EX UP0, UPT, UR9, URZ, UPT, UP0 ;  /* 0x0000003f0900728c */ /* 0x000fe4000bf05300 */
[----:B------:R0:W-:Y:S02]  /*1390*/  STL [R1+0xc], R3 ;  /* 0x00000c0301007387 */ /* 0x0001e40000100800 */
[----:B------:R-:W-:Y:S02]  /*13a0*/  USEL UR4, UR4, 0x1, UP0 ;  /* 0x0000000104047887 */ /* 0x000fe40008000000 */
[----:B------:R-:W-:Y:S02]  /*13b0*/  ULOP3.LUT UR6, UR5, 0xffff, URZ, 0xc0, !UPT ;  /* 0x0000ffff05067892 */ /* 0x000fe4000f8ec03f */
[----:B------:R-:W-:Y:S01]  /*13c0*/  UIMAD UR4, UR4, UR7, URZ ;  /* 0x00000007040472a4 */ /* 0x000fe2000f8e023f */
[----:B------:R-:W-:Y:S01]  /*13d0*/  UMOV UR54, URZ ;  /* 0x0000003f00367c82 */ /* 0x000fe20008000000 */
[----:B------:R-:W-:-:S02]  /*13e0*/  ULOP3.LUT UR7, UR5, 0xff000000, URZ, 0xc0, !UPT ;  /* 0xff00000005077892 */ /* 0x000fc4000f8ec03f */
[----:B------:R-:W-:Y:S01]  /*13f0*/  IMAD.U32 R213, RZ, RZ, UR6 ;  /* 0x00000006ffd57e24 */ /* 0x000fe2000f8e00ff */
[----:B------:R-:W-:Y:S02]  /*1400*/  ULOP3.LUT UR6, UR5, 0xff0000, URZ, 0xc0, !UPT ;  /* 0x00ff000005067892 */ /* 0x000fe4000f8ec03f */
[----:B--2---:R-:W-:Y:S02]  /*1410*/  @P1 R2UR UR4, R4 ;  /* 0x00000000040412ca */ /* 0x004fe400000e0000 */
[----:B---3--:R-:W-:Y:S01]  /*1420*/  @P0 R2UR UR54, R2 ;  /* 0x00000000023602ca */ /* 0x008fe200000e0000 */
[----:B0---4-:R-:W-:-:S14]  /*1430*/  @P1 BRA `(.L_x_184) ;  /* 0x00000000003c1947 */ /* 0x011fdc0003800000 */
[----:B------:R-:W-:Y:S02]  /*1440*/  ULDC.64 UR8, c[0x0][0xa08] ;  /* 0x0002820000087ab9 */ /* 0x000fe40000000a00 */
[----:B------:R-:W-:-:S04]  /*1450*/  ISETP.NE.U32.AND P0, PT, RZ, UR8, PT ;  /* 0x00000008ff007c0c */ /* 0x000fc8000bf05070 */
[----:B------:R-:W-:-:S13]  /*1460*/  ISETP.NE.AND.EX P0, PT, RZ, UR9, PT, P0 ;  /* 0x00000009ff007c0c */ /* 0x000fda000bf05300 */
[----:B------:R-:W-:Y:S05]  /*1470*/  @!P0 BRA `(.L_x_184) ;  /* 0x00000000002c8947 */ /* 0x000fea0003800000 */
[----:B------:R-:W-:Y:S01]  /*1480*/  R2UR UR10, R0 ;  /* 0x00000000000a72ca */ /* 0x000fe200000e0000 */
[----:B------:R-:W-:Y:S01]  /*1490*/  ULDC.64 UR4, c[0x0][0xa08] ;  /* 0x0002820000047ab9 */ /* 0x000fe20000000a00 */
[----:B------:R-:W-:-:S11]  /*14a0*/  ULDC.64 UR8, c[0x0][0x208] ;  /* 0x0000820000087ab9 */ /* 0x000fd60000000a00 */
[----:B------:R-:W-:-:S06]  /*14b0*/  UIMAD.WIDE UR4, UR10, 0x4, UR4 ;  /* 0x000000040a0478a5 */ /* 0x000fcc000f8e0204 */
[----:B------:R-:W-:Y:S02]  /*14c0*/  IMAD.U32 R2, RZ, RZ, UR4 ;  /* 0x00000004ff027e24 */ /* 0x000fe4000f8e00ff */
[----:B------:R-:W-:-:S05]  /*14d0*/  IMAD.U32 R3, RZ, RZ, UR5 ;  /* 0x00000005ff037e24 */ /* 0x000fca000f8e00ff */
[----:B------:R-:W2:Y:S04]  /*14e0*/  LDG.E R4, desc[UR8][R2.64] ;  /* 0x0000000802047981 */ /* 0x000ea8000c1e1900 */
[----:B------:R-:W3:Y:S01]  /*14f0*/  LDG.E R0, desc[UR8][R2.64+0x4] ;  /* 0x0000040802007981 */ /* 0x000ee2000c1e1900 */
[----:B--2---:R-:W-:Y:S02]  /*1500*/  R2UR UR4, R4 ;  /* 0x00000000040472ca */ /* 0x004fe400000e0000 */
[----:B---3--:R-:W-:-:S13]  /*1510*/  R2UR UR5, R0 ;  /* 0x00000000000572ca */ /* 0x008fda00000e0000 */
[----:B------:R-:W-:-:S12]  /*1520*/  UIADD3 UR4, -UR4, UR5, URZ ;  /* 0x0000000504047290 */ /* 0x000fd8000fffe13f */
.L_x_184:
[----:B------:R-:W-:Y:S02]  /*1530*/  UIADD3 UR54, -UR54, UR4, URZ ;  /* 0x0000000436367290 */ /* 0x000fe4000fffe13f */
[----:B------:R-:W-:Y:S02]  /*1540*/  USHF.R.U32.HI UR7, URZ, 0x8, UR7 ;  /* 0x000000083f077899 */ /* 0x000fe40008011607 */
[----:B------:R-:W-:Y:S02]  /*1550*/  UISETP.GE.AND UP0, UPT, UR54, 0x1, UPT ;  /* 0x000000013600788c */ /* 0x000fe4000bf06270 */
[----:B------:R-:W-:Y:S02]  /*1560*/  UIADD3 UR4, UR54, 0x4f, URZ ;  /* 0x0000004f36047890 */ /* 0x000fe4000fffe03f */
[----:B------:R-:W-:Y:S02]  /*1570*/  ULEA.HI UR7, UR6, UR7, URZ, 0x10 ;  /* 0x0000000706077291 */ /* 0x000fe4000f8f803f */
[----:B------:R-:W-:Y:S01]  /*1580*/  PLOP3.LUT P0, PT, PT, PT, UP0, 0x80, 0x0 ;  /* 0x000000000000781c */ /* 0x000fe20003f0f008 */
[----:B------:R-:W-:-:S02]  /*1590*/  UIMAD.WIDE UR4, UR4, 0x66666667, URZ ;  /* 0x66666667040478a5 */ /* 0x000fc4000f8e023f */
[----:B------:R-:W-:Y:S02]  /*15a0*/  ULOP3.LUT UR8, UR7, 0xff, URZ, 0xc0, !UPT ;  /* 0x000000ff07087892 */ /* 0x000fe4000f8ec03f */
[----:B------:R-:W-:Y:S02]  /*15b0*/  USHF.R.U32.HI UR7, URZ, 0x10, UR7 ;  /* 0x000000103f077899 */ /* 0x000fe40008011607 */
[----:B------:R-:W-:Y:S02]  /*15c0*/  USHF.R.U32.HI UR6, URZ, 0x1f, UR5 ;  /* 0x0000001f3f067899 */ /* 0x000fe40008011605 */
[----:B------:R-:W-:Y:S01]  /*15d0*/  IMAD.U32 R212, RZ, RZ, UR8 ;  /* 0x00000008ffd47e24 */ /* 0x000fe2000f8e00ff */
[----:B------:R-:W-:Y:S01]  /*15e0*/  UMOV UR4, URZ ;  /* 0x0000003f00047c82 */ /* 0x000fe20008000000 */
[----:B------:R-:W-:Y:S01]  /*15f0*/  ULEA.HI.SX32 UR9, UR5, UR6, 0x1b ;  /* 0x0000000605097291 */ /* 0x000fe2000f8fda3f */
[----:B------:R-:W-:Y:S01]  /*1600*/  IMAD.U32 R22, RZ, RZ, UR7 ;  /* 0x00000007ff167e24 */ /* 0x000fe2000f8e00ff */
[----:B------:R-:W-:Y:S10]  /*1610*/  @!P0 BRA `(.L_x_185) ;  /* 0x0000000000948947 */ /* 0x000ff40003800000 */
[----:B------:R-:W-:Y:S01]  /*1620*/  R2UR UR5, R22 ;  /* 0x00000000160572ca */ /* 0x000fe200000e0000 */
[----:B------:R-:W-:-:S12]  /*1630*/  ULDC UR4, c[0x0][0x9f0] ;  /* 0x00027c0000047ab9 */ /* 0x000fd80000000800 */
[----:B------:R-:W-:-:S04]  /*1640*/  UISETP.NE.AND UP0, UPT, UR5, URZ, UPT ;  /* 0x0000003f0500728c */ /* 0x000fc8000bf05270 */
[----:B------:R-:W-:-:S03]  /*1650*/  USEL UR10, UR5, UR4, UP0 ;  /* 0x00000004050a7287 */ /* 0x000fc60008000000 */
[----:B------:R-:W-:Y:S01]  /*1660*/  UMOV UR4, URZ ;  /* 0x0000003f00047c82 */ /* 0x000fe20008000000 */
[----:B------:R-:W-:Y:S02]  /*1670*/  UIADD3 UR6, UR9, -0x1, UR10 ;  /* 0xffffffff09067890 */ /* 0x000fe4000fffe00a */
[----:B------:R-:W-:-:S04]  /*1680*/  IMAD.U32 R3, RZ, RZ, UR10 ;  /* 0x0000000aff037e24 */ /* 0x000fc8000f8e00ff */
[----:B------:R-:W-:Y:S01]  /*1690*/  IMAD.U32 R4, RZ, RZ, UR6 ;  /* 0x00000006ff047e24 */ /* 0x000fe2000f8e00ff */
[-C--:B------:R-:W-:Y:S01]  /*16a0*/  IABS R0, R3.reuse ;  /* 0x0000000300007213 */ /* 0x080fe20000000000 */
[----:B------:R-:W-:Y:S01]  /*16b0*/  ULOP3.LUT UR6, UR6, UR10, URZ, 0x3c, !UPT ;  /* 0x0000000a06067292 */ /* 0x000fe2000f8e3c3f */
[----:B------:R-:W-:Y:S02]  /*16c0*/  IABS R5, R3 ;  /* 0x0000000300057213 */ /* 0x000fe40000000000 */
[----:B------:R-:W-:Y:S02]  /*16d0*/  R2UR UR11, R0 ;  /* 0x00000000000b72ca */ /* 0x000fe400000e0000 */
[----:B------:R-:W-:-:S05]  /*16e0*/  IABS R4, R4 ;  /* 0x0000000400047213 */ /* 0x000fca0000000000 */
[----:B------:R-:W-:-:S05]  /*16f0*/  IMAD.MOV.U32 R3, RZ, RZ, R4 ;  /* 0x000000ffff037224 */ /* 0x000fca00078e0004 */
[----:B------:R-:W-:Y:S01]  /*1700*/  R2UR UR8, R3 ;  /* 0x00000000030872ca */ /* 0x000fe200000e0000 */
[----:B------:R-:W0:Y:S08]  /*1710*/  I2F.RP R0, UR11 ;  /* 0x0000000b00007d06 */ /* 0x000e300008209400 */
[----:B0-----:R-:W0:Y:S02]  /*1720*/  MUFU.RCP R0, R0 ;  /* 0x0000000000007308 */ /* 0x001e240000001000 */
[----:B0-----:R-:W-:-:S02]  /*1730*/  VIADD R2, R0, 0xffffffe ;  /* 0x0ffffffe00027836 */ /* 0x001fc40000000000 */
[----:B------:R-:W-:-:S04]  /*1740*/  IMAD.MOV R0, RZ, RZ, -R5 ;  /* 0x000000ffff007224 */ /* 0x000fc800078e0a05 */
[----:B------:R-:W0:Y:S02]  /*1750*/  F2I.FTZ.U32.TRUNC.NTZ R2, R2 ;  /* 0x0000000200027305 */ /* 0x000e24000021f000 */
[----:B0-----:R-:W-:-:S13]  /*1760*/  R2UR UR5, R2 ;  /* 0x00000000020572ca */ /* 0x001fda00000e0000 */
[----:B------:R-:W-:-:S04]  /*1770*/  UIADD3 UR7, URZ, -UR5, URZ ;  /* 0x800000053f077290 */ /* 0x000fc8000fffe03f */
[----:B------:R-:W-:-:S04]  /*1780*/  UIMAD UR7, UR7, UR11, URZ ;  /* 0x0000000b070772a4 */ /* 0x000fc8000f8e023f */
[----:B------:R-:W-:-:S03]  /*1790*/  UIMAD.WIDE.U32 UR4, UR5, UR7, UR4 ;  /* 0x00000007050472a5 */ /* 0x000fc6000f8e0004 */
[----:B------:R-:W-:Y:S01]  /*17a0*/  R2UR UR7, R0 ;  /* 0x00000000000772ca */ /* 0x000fe200000e0000 */
[----:B------:R-:W-:-:S12]  /*17b0*/  UIMAD.WIDE.U32 UR4, UR5, UR8, URZ ;  /* 0x00000008050472a5 */ /* 0x000fd8000f8e003f */
[----:B------:R-:W-:-:S04]  /*17c0*/  UIMAD UR4, UR5, UR7, UR8 ;  /* 0x00000007050472a4 */ /* 0x000fc8000f8e0208 */
[----:B------:R-:W-:-:S11]  /*17d0*/  UISETP.GT.U32.AND UP1, UPT, UR11, UR4, UPT ;  /* 0x000000040b00728c */ /* 0x000fd6000bf24070 */
[----:B------:R-:W-:Y:S02]  /*17e0*/  @!UP1 UIADD3 UR4, UR4, -UR11, URZ ;  /* 0x8000000b04049290 */ /* 0x000fe4000fffe03f */
[----:B------:R-:W-:Y:S02]  /*17f0*/  @!UP1 UIADD3 UR5, UR5, 0x1, URZ ;  /* 0x0000000105059890 */ /* 0x000fe4000fffe03f */
[----:B------:R-:W-:Y:S02]  /*1800*/  UISETP.GE.U32.AND UP0, UPT, UR4, UR11, UPT ;  /* 0x0000000b0400728c */ /* 0x000fe4000bf06070 */
[----:B------:R-:W-:-:S09]  /*1810*/  UISETP.GE.AND UP1, UPT, UR6, URZ, UPT ;  /* 0x0000003f0600728c */ /* 0x000fd2000bf26270 */
[----:B------:R-:W-:Y:S02]  /*1820*/  @UP0 UIADD3 UR5, UR5, 0x1, URZ ;  /* 0x0000000105050890 */ /* 0x000fe4000fffe03f */
[----:B------:R-:W-:-:S05]  /*1830*/  UISETP.NE.AND UP0, UPT, UR10, URZ, UPT ;  /* 0x0000003f0a00728c */ /* 0x000fca000bf05270 */
[----:B------:R-:W-:Y:S02]  /*1840*/  UMOV UR4, UR5 ;  /* 0x0000000500047c82 */ /* 0x000fe40008000000 */
[----:B------:R-:W-:-:S04]  /*1850*/  @!UP1 UIADD3 UR4, -UR4, URZ, URZ ;  /* 0x0000003f04049290 */ /* 0x000fc8000fffe13f */
[----:B------:R-:W-:-:S12]  /*1860*/  @!UP0 ULOP3.LUT UR4, URZ, UR10, URZ, 0x33, !UPT ;  /* 0x0000000a3f048292 */ /* 0x000fd8000f8e333f */
.L_x_185:
[----:B------:R-:W-:Y:S01]  /*1870*/  R2UR UR5, R212 ;  /* 0x00000000d40572ca */ /* 0x000fe200000e0000 */
[----:B------:R-:W-:Y:S01]  /*1880*/  IMAD.U32 R0, RZ, RZ, UR9 ;  /* 0x00000009ff007e24 */ /* 0x000fe2000f8e00ff */
[----:B------:R-:W-:Y:S01]  /*1890*/  PLOP3.LUT P0, PT, PT, PT, PT, 0x80, 0x0 ;  /* 0x000000000000781c */ /* 0x000fe20003f0f070 */
[----:B------:R-:W-:Y:S01]  /*18a0*/  IMAD.U32 R3, RZ, RZ, UR4 ;  /* 0x00000004ff037e24 */ /* 0x000fe2000f8e00ff */
[----:B------:R-:W-:Y:S01]  /*18b0*/  CS2R R150, SRZ ;  /* 0x0000000000967805 */ /* 0x000fe2000001ff00 */
[----:B------:R-:W-:Y:S01]  /*18c0*/  IMAD.MOV.U32 R2, RZ, RZ, RZ ;  /* 0x000000ffff027224 */ /* 0x000fe200078e00ff */
[----:B------:R-:W-:Y:S02]  /*18d0*/  CS2R R148, SRZ ;  /* 0x0000000000947805 */ /* 0x000fe4000001ff00 */
[----:B------:R-:W-:Y:S02]  /*18e0*/  CS2R R146, SRZ ;  /* 0x0000000000927805 */ /* 0x000fe4000001ff00 */
[----:B------:R-:W-:-:S02]  /*18f0*/  CS2R R144, SRZ ;  /* 0x0000000000907805 */ /* 0x000fc4000001ff00 */
[----:B------:R-:W-:Y:S02]  /*1900*/  CS2R R142, SRZ ;  /* 0x00000000008e7805 */ /* 0x000fe4000001ff00 */
[----:B------:R-:W-:Y:S02]  /*1910*/  CS2R R140, SRZ ;  /* 0x00000000008c7805 */ /* 0x000fe4000001ff00 */
[----:B------:R-:W-:Y:S02]  /*1920*/  CS2R R138, SRZ ;  /* 0x00000000008a7805 */ /* 0x000fe4000001ff00 */
[----:B------:R-:W-:Y:S01]  /*1930*/  CS2R R136, SRZ ;  /* 0x0000000000887805 */ /* 0x000fe2000001ff00 */
[----:B------:R-:W-:Y:S01]  /*1940*/  UIMAD UR5, UR5, UR4, URZ ;  /* 0x00000004050572a4 */ /* 0x000fe2000f8e023f */
[----:B------:R-:W-:Y:S02]  /*1950*/  CS2R R134, SRZ ;  /* 0x0000000000867805 */ /* 0x000fe4000001ff00 */
[----:B------:R-:W-:-:S02]  /*1960*/  CS2R R132, SRZ ;  /* 0x0000000000847805 */ /* 0x000fc4000001ff00 */
[----:B------:R-:W-:Y:S02]  /*1970*/  CS2R R130, SRZ ;  /* 0x0000000000827805 */ /* 0x000fe4000001ff00 */
[----:B------:R-:W-:Y:S02]  /*1980*/  CS2R R128, SRZ ;  /* 0x0000000000807805 */ /* 0x000fe4000001ff00 */
[----:B------:R-:W-:Y:S02]  /*1990*/  CS2R R126, SRZ ;  /* 0x00000000007e7805 */ /* 0x000fe4000001ff00 */
[----:B------:R-:W-:Y:S01]  /*19a0*/  VIADDMNMX R3, R3, UR5, R0, PT ;  /* 0x0000000503037c46 */ /* 0x000fe2000b800100 */
[----:B------:R-:W-:Y:S01]  /*19b0*/  IMAD.U32 R18, RZ, RZ, UR5 ;  /* 0x00000005ff127e24 */ /* 0x000fe2000f8e00ff */
[----:B------:R-:W-:Y:S01]  /*19c0*/  CS2R R124, SRZ ;  /* 0x00000000007c7805 */ /* 0x000fe2000001ff00 */
[----:B------:R-:W-:Y:S01]  /*19d0*/  IMAD.MOV.U32 R0, RZ, RZ, RZ ;  /* 0x000000ffff007224 */ /* 0x000fe200078e00ff */
[----:B------:R-:W-:-:S02]  /*19e0*/  R2UR UR60, R3 ;  /* 0x00000000033c72ca */ /* 0x000fc400000e0000 */
        /* <DEDUP_REMOVED lines=11> */
[----:B------:R-:W-:Y:S01]  /*1aa0*/  CS2R R100, SRZ ;  /* 0x0000000000647805 */ /* 0x000fe2000001ff00 */
[----:B------:R-:W-:Y:S01]  /*1ab0*/  UISETP.GT.AND UP0, UPT, UR60, UR5, UPT ;  /* 0x000000053c00728c */ /* 0x000fe2000bf04270 */
[----:B------:R-:W-:-:S02]  /*1ac0*/  CS2R R98, SRZ ;  /* 0x0000000000627805 */ /* 0x000fc4000001ff00 */
[----:B------:R-:W-:Y:S02]  /*1ad0*/  CS2R R96, SRZ ;  /* 0x0000000000607805 */ /* 0x000fe4000001ff00 */
[----:B------:R-:W-:Y:S02]  /*1ae0*/  CS2R R94, SRZ ;  /* 0x00000000005e7805 */ /* 0x000fe4000001ff00 */
[----:B------:R-:W-:Y:S02]  /*1af0*/  CS2R R92, SRZ ;  /* 0x00000000005c7805 */ /* 0x000fe4000001ff00 */
[----:B------:R-:W-:Y:S02]  /*1b00*/  CS2R R90, SRZ ;  /* 0x00000000005a7805 */ /* 0x000fe4000001ff00 */
[----:B------:R-:W-:Y:S02]  /*1b10*/  PLOP3.LUT P1, PT, PT, PT, UP0, 0x80, 0x0 ;  /* 0x000000000000781c */ /* 0x000fe40003f2f008 */
        /* <DEDUP_REMOVED lines=34> */
[----:B------:R-:W0:Y:S01]  /*1d40*/  S2R R0, SR_TID.X ;  /* 0x0000000000007919 */ /* 0x000e220000002100 */
[----:B------:R-:W1:Y:S01]  /*1d50*/  S2UR UR7, SR_CgaCtaId ;  /* 0x00000000000779c3 */ /* 0x000e620000008800 */
[----:B------:R-:W-:Y:S02]  /*1d60*/  UMOV UR6, 0x400 ;  /* 0x0000040000067882 */ /* 0x000fe40000000000 */
[----:B-1----:R-:W-:-:S04]  /*1d70*/  ULEA UR6, UR7, UR6, 0x18 ;  /* 0x0000000607067291 */ /* 0x002fc8000f8ec03f */
[----:B------:R-:W-:Y:S01]  /*1d80*/  UIADD3 UR6, UR6, 0x14400, URZ ;  /* 0x0001440006067890 */ /* 0x000fe2000fffe03f */
[----:B0-----:R-:W-:-:S03]  /*1d90*/  VIADD R0, R0, 0xffffff80 ;  /* 0xffffff8000007836 */ /* 0x001fc60000000000 */
[----:B------:R-:W-:Y:S02]  /*1da0*/  ULOP3.LUT UP0, URZ, UR6, 0x9f, URZ, 0xc0, !UPT ;  /* 0x0000009f063f7892 */ /* 0x000fe4000f80c03f */
[----:B------:R-:W-:-:S04]  /*1db0*/  SHF.R.S32.HI R3, RZ, 0x1f, R0 ;  /* 0x0000001fff037819 */ /* 0x000fc80000011400 */
[----:B------:R-:W-:Y:S02]  /*1dc0*/  PLOP3.LUT P0, PT, PT, PT, UP0, 0x80, 0x0 ;  /* 0x000000000000781c */ /* 0x000fe40003f0f008 */
[----:B------:R-:W-:-:S04]  /*1dd0*/  LEA.HI R3, R3, R0, RZ, 0x7 ;  /* 0x0000000003037211 */ /* 0x000fc800078f38ff */
[----:B------:R-:W-:-:S06]  /*1de0*/  SHF.R.S32.HI R3, RZ, 0x7, R3 ;  /* 0x00000007ff037819 */ /* 0x000fcc0000011403 */
[----:B------:R-:W0:Y:S02]  /*1df0*/  SHFL.IDX PT, R3, R3, RZ, 0x1f ;  /* 0x00001fff03037589 */ /* 0x000e2400000e0000 */
[----:B0-----:R-:W-:-:S13]  /*1e00*/  R2UR UR4, R3 ;  /* 0x00000000030472ca */ /* 0x001fda00000e0000 */
        /* <DEDUP_REMOVED lines=10> */
[----:B------:R-:W-:Y:S01]  /*1eb0*/  IMAD.U32 R4, RZ, RZ, UR4 ;  /* 0x00000004ff047e24 */ /* 0x000fe2000f8e00ff */
[----:B------:R0:W1:Y:S01]  /*1ec0*/  LDC.64 R2, c[0x4][R0] ;  /* 0x0100000000027b82 */ /* 0x0000620000000a00 */
[----:B------:R-:W-:Y:S01]  /*1ed0*/  IMAD.U32 R5, RZ, RZ, UR5 ;  /* 0x00000005ff057e24 */ /* 0x000fe2000f8e00ff */
[----:B------:R-:W-:Y:S01]  /*1ee0*/  ULDC.64 UR4, c[0x4][0x1c0] ;  /* 0x0100700000047ab9 */ /* 0x000fe20000000a00 */
        /* <DEDUP_REMOVED lines=9> */
.L_x_187:
[----:B------:R-:W2:Y:S04]  /*1f80*/  LDL R2, [R1+0x18] ;  /* 0x0000180001027983 */ /* 0x000ea80000100800 */
[----:B------:R-:W3:Y:S01]  /*1f90*/  LDL R20, [R1+0x6c] ;  /* 0x00006c0001147983 */ /* 0x000ee20000100800 */
[----:B------:R-:W0:Y:S01]  /*1fa0*/  S2UR UR5, SR_CgaCtaId ;  /* 0x00000000000579c3 */ /* 0x000e220000008800 */
[----:B------:R-:W-:Y:S02]  /*1fb0*/  UMOV UR4, 0x400 ;  /* 0x0000040000047882 */ /* 0x000fe40000000000 */
[----:B0-----:R-:W-:-:S06]  /*1fc0*/  ULEA UR4, UR5, UR4, 0x18 ;  /* 0x0000000405047291 */ /* 0x001fcc000f8ec03f */
[----:B------:R-:W-:Y:S01]  /*1fd0*/  IMAD.U32 R5, RZ, RZ, UR4 ;  /* 0x00000004ff057e24 */ /* 0x000fe2000f8e00ff */
[----:B------:R-:W-:Y:S01]  /*1fe0*/  BSSY B0, `(.L_x_188) ;  /* 0x000000a000007945 */ /* 0x000fe20003800000 */
[----:B--2---:R-:W-:-:S04]  /*1ff0*/  LEA.HI R0, R2, R2, RZ, 0x1 ;  /* 0x0000000202007211 */ /* 0x004fc800078f08ff */
[----:B------:R-:W-:-:S05]  /*2000*/  LOP3.LUT R0, R0, 0xfffffffe, RZ, 0xc0, !PT ;  /* 0xfffffffe00007812 */ /* 0x000fca00078ec0ff */
[----:B------:R-:W-:-:S05]  /*2010*/  IMAD.IADD R0, R2, 0x1, -R0 ;  /* 0x0000000102007824 */ /* 0x000fca00078e0a00 */
[----:B------:R-:W-:-:S04]  /*2020*/  SHF.L.U32 R0, R0, 0x1f, RZ ;  /* 0x0000001f00007819 */ /* 0x000fc800000006ff */
[----:B------:R-:W0:Y:S01]  /*2030*/  SYNCS.PHASECHK.TRANS64.TRYWAIT P1, [R5+URZ+0x38800], R0 ;  /* 0x03880000050075a7 */ /* 0x000e22000802017f */
[----:B---3--:R-:W-:-:S13]  /*2040*/  R2UR UR6, R20 ;  /* 0x00000000140672ca */ /* 0x008fda00000e0000 */
[----:B------:R-:W-:-:S05]  /*2050*/  IMAD.U32 R2, RZ, RZ, UR6 ;  /* 0x00000006ff027e24 */ /* 0x000fca000f8e00ff */
[----:B------:R-:W-:Y:S01]  /*2060*/  ISETP.NE.AND P0, PT, R2, 0x3, PT ;  /* 0x000000030200780c */ /* 0x000fe20003f05270 */
[----:B0-----:R-:W-:-:S12]  /*2070*/  @!P1 BRA `(.L_x_189) ;  /* 0x0000014c009c9947 */ /* 0x001fd80003800000 */
.L_x_364:
[----:B------:R-:W-:Y:S05]  /*2080*/  BSYNC B0 ;  /* 0x0000000000007941 */ /* 0x000fea0003800000 */
.L_x_188:
[----:B------:R-:W-:Y:S05]  /*2090*/  @!P0 BRA `(.L_x_190) ;  /* 0x0000000000048947 */ /* 0x000fea0003800000 */
[----:B------:R-:W-:Y:S01]  /*20a0*/  BPT.TRAP 0x1 ;  /* 0x000000040000795c */ /* 0x000fe20000300000 */
.L_x_190:
[----:B0-----:R-:W-:Y:S01]  /*20b0*/  IMAD R0, R16, 0x8, R5 ;  /* 0x0000000810007824 */ /* 0x001fe200078e0205 */
[----:B------:R-:W-:-:S04]  /*20c0*/  SHF.L.U32 R3, R17, 0x1f, RZ ;  /* 0x0000001f11037819 */ /* 0x000fc800000006ff */
[----:B------:R0:W1:Y:S01]  /*20d0*/  SYNCS.PHASECHK.TRANS64.TRYWAIT P2, [R0+URZ+0x38830], R3 ;  /* 0x03883003000075a7 */ /* 0x000062000804017f */
[----:B------:R-:W-:Y:S05]  /*20e0*/  @!P0 BRA `(.L_x_191) ;  /* 0x0000000000048947 */ /* 0x000fea0003800000 */
[----:B------:R-:W-:Y:S01]  /*20f0*/  BPT.TRAP 0x1 ;  /* 0x000000040000795c */ /* 0x000fe20000300000 */
.L_x_191:
[----:B------:R-:W2:Y:S01]  /*2100*/  S2R R2, SR_TID.X ;  /* 0x0000000000027919 */ /* 0x000ea20000002100 */
[----:B------:R-:W-:Y:S01]  /*2110*/  IMAD.MOV.U32 R151, RZ, RZ, RZ ;  /* 0x000000ffff977224 */ /* 0x000fe200078e00ff */
[----:B--2---:R-:W-:-:S04]  /*2120*/  LOP3.LUT R2, R2, 0x7f, RZ, 0xc0, !PT ;  /* 0x0000007f02027812 */ /* 0x004fc800078ec0ff */
[----:B------:R-:W-:Y:S01]  /*2130*/  ISETP.NE.AND P1, PT, R2, RZ, PT ;  /* 0x000000ff0200720c */ /* 0x000fe20003f25270 */
[----:B-1----:R-:W-:-:S12]  /*2140*/  @P2 BRA `(.L_x_192) ;  /* 0x0000000000082947 */ /* 0x002fd80003800000 */
[----:B------:R-:W1:Y:S02]  /*2150*/  SYNCS.PHASECHK.TRANS64.TRYWAIT P2, [R0+URZ+0x38830], R3 ;  /* 0x03883003000075a7 */ /* 0x000e64000804017f */
[----:B-1----:R-:W-:Y:S05]  /*2160*/  @!P2 BRA `(.L_x_193) ;  /* 0x0000014c0074a947 */ /* 0x002fea0003800000 */
.L_x_192:
[----:B------:R-:W-:Y:S05]  /*2170*/  WARPSYNC.ALL ;  /* 0x0000000000007948 */ /* 0x000fea0003800000 */
[----:B------:R-:W-:Y:S01]  /*2180*/  R2UR UR4, R5 ;  /* 0x00000000050472ca */ /* 0x000fe200000e0000 */
[----:B------:R-:W-:Y:S01]  /*2190*/  ULOP3.LUT UR53, UR53, 0x10000, URZ, 0xfc, !UPT ;  /* 0x0001000035357892 */ /* 0x000fe2000f8efc3f */
[----:B------:R-:W-:Y:S01]  /*21a0*/  R2UR UR52, R16 ;  /* 0x00000000103472ca */ /* 0x000fe200000e0000 */
[----:B------:R-:W-:Y:S01]  /*21b0*/  WARPGROUP.ARRIVE ;  /* 0x00000000000079c5 */ /* 0x000fe20000000000 */
[----:B------:R-:W-:Y:S01]  /*21c0*/  UMOV UR57, 0x40000040 ;  /* 0x4000004000397882 */ /* 0x000fe20000000000 */
[----:B------:R-:W-:Y:S01]  /*21d0*/  UMOV UR59, 0x40000040 ;  /* 0x40000040003b7882 */ /* 0x000fe20000000000 */
[----:B------:R-:W-:Y:S01]  /*21e0*/  UMOV UR7, 0x40000040 ;  /* 0x4000004000077882 */ /* 0x000fe20000000000 */
[----:B------:R-:W-:Y:S01]  /*21f0*/  UIADD3 UR9, UR53, 0x2, URZ ;  /* 0x0000000235097890 */ /* 0x000fe2000fffe03f */
[----:B------:R-:W-:Y:S01]  /*2200*/  MOV R4, UR57 ;  /* 0x0000003900047c02 */ /* 0x000fe20008000f00 */
[----:B------:R-:W-:Y:S01]  /*2210*/  UMOV UR56, UR53 ;  /* 0x0000003500387c82 */ /* 0x000fe20008000000 */
[----:B------:R-:W-:Y:S01]  /*2220*/  UMOV UR13, 0x40000040 ;  /* 0x40000040000d7882 */ /* 0x000fe20000000000 */
[----:B------:R-:W-:Y:S01]  /*2230*/  UMOV UR15, 0x40000040 ;  /* 0x40000040000f7882 */ /* 0x000fe20000000000 */
[----:B------:R-:W-:Y:S01]  /*2240*/  IMAD.U32 R11, RZ, RZ, UR13 ;  /* 0x0000000dff0b7e24 */ /* 0x000fe2000f8e00ff */
[----:B------:R-:W-:Y:S01]  /*2250*/  UIADD3 UR4, UR4, 0x24400, URZ ;  /* 0x0002440004047890 */ /* 0x000fe2000fffe03f */
[----:B------:R-:W-:Y:S01]  /*2260*/  MOV R12, UR56 ;  /* 0x00000038000c7c02 */ /* 0x000fe20008000f00 */
[----:B------:R-:W-:Y:S01]  /*2270*/  UMOV UR12, UR9 ;  /* 0x00000009000c7c82 */ /* 0x000fe20008000000 */
[----:B------:R-:W-:Y:S01]  /*2280*/  UIADD3 UR9, UR53, 0x4, URZ ;  /* 0x0000000435097890 */ /* 0x000fe2000fffe03f */
[----:B------:R-:W-:Y:S01]  /*2290*/  IMAD.U32 R10, RZ, RZ, UR12 ;  /* 0x0000000cff0a7e24 */ /* 0x000fe2000f8e00ff */
[----:B------:R-:W-:Y:S01]  /*22a0*/  USHF.R.U32.HI UR4, URZ, 0x4, UR4 ;  /* 0x000000043f047899 */ /* 0x000fe20008011604 */
[----:B------:R-:W-:Y:S01]  /*22b0*/  IMAD.U32 R2, RZ, RZ, UR54 ;  /* 0x00000036ff027e24 */ /* 0x000fe2000f8e00ff */
[----:B------:R-:W-:Y:S01]  /*22c0*/  UMOV UR11, 0x40000040 ;  /* 0x40000040000b7882 */ /* 0x000fe20000000000 */
[----:B------:R-:W-:Y:S01]  /*22d0*/  UIADD3 UR16, UR53, 0x404, URZ ;  /* 0x0000040435107890 */ /* 0x000fe2000fffe03f */
[----:B01----:R-:W-:Y:S01]  /*22e0*/  IMAD.U32 R3, RZ, RZ, UR60 ;  /* 0x0000003cff037e24 */ /* 0x003fe2000f8e00ff */
[----:B------:R-:W-:Y:S01]  /*22f0*/  ULOP3.LUT UR4, UR4, 0x3fff, URZ, 0xc0, !UPT ;  /* 0x00003fff04047892 */ /* 0x000fe2000f8ec03f */
[----:B------:R-:W-:Y:S01]  /*2300*/  IADD3 R2, R2, 0x50, -R19 ;  /* 0x0000005002027810 */ /* 0x000fe20007ffe813 */
[----:B------:R-:W-:Y:S01]  /*2310*/  UMOV UR17, 0x40000040 ;  /* 0x4000004000117882 */ /* 0x000fe20000000000 */
[----:B------:R-:W-:Y:S01]  /*2320*/  UMOV UR19, 0x40000040 ;  /* 0x4000004000137882 */ /* 0x000fe20000000000 */
[----:B------:R-:W-:Y:S01]  /*2330*/  ULOP3.LUT UR5, UR4, 0x10000, URZ, 0xfc, !UPT ;  /* 0x0001000004057892 */ /* 0x000fe2000f8efc3f */
[----:B------:R-:W-:Y:S01]  /*2340*/  P2R R20, PR, RZ, 0x1 ;  /* 0x00000001ff147803 */ /* 0x000fe20000000000 */
[----:B------:R-:W-:Y:S01]  /*2350*/  UIADD3 UR20, UR53, 0x406, URZ ;  /* 0x0000040635147890 */ /* 0x000fe2000fffe03f */
[----:B------:R-:W-:Y:S01]  /*2360*/  IMAD R2, R3, -0x50, R2 ;  /* 0xffffffb003027824 */ /* 0x000fe200078e0202 */
[----:B------:R-:W-:Y:S01]  /*2370*/  UIMAD UR52, UR52, 0xa00, UR5 ;  /* 0x00000a00343478a4 */ /* 0x000fe2000f8e0205 */
[----:B------:R-:W-:Y:S01]  /*2380*/  @!P1 VIADD R0, R0, 0x38840 ;  /* 0x0003884000009836 */ /* 0x000fe20000000000 */
[----:B------:R-:W-:Y:S01]  /*2390*/  UMOV UR4, UR56 ;  /* 0x0000003800047c82 */ /* 0x000fe20008000000 */
[----:B------:R-:W-:Y:S01]  /*23a0*/  IMAD.U32 R14, RZ, RZ, UR5 ;  /* 0x00000005ff0e7e24 */ /* 0x000fe2000f8e00ff */
[----:B------:R-:W-:Y:S01]  /*23b0*/  UIADD3 UR6, UR52, 0x80, URZ ;  /* 0x0000008034067890 */ /* 0x000fe2000fffe03f */
[C---:B------:R-:W-:Y:S01]  /*23c0*/  ISETP.GT.AND P6, PT, R2.reuse, RZ, PT ;  /* 0x000000ff0200720c */ /* 0x040fe20003fc4270 */
[----:B------:R-:W-:Y:S01]  /*23d0*/  UMOV UR5, UR57 ;  /* 0x0000003900057c82 */ /* 0x000fe20008000000 */
[----:B------:R-:W-:Y:S01]  /*23e0*/  UMOV UR58, UR52 ;  /* 0x00000034003a7c82 */ /* 0x000fe20008000000 */
[----:B------:R-:W-:Y:S01]  /*23f0*/  UIADD3 UR8, UR52, 0x200, URZ ;  /* 0x0000020034087890 */ /* 0x000fe2000fffe03f */
[----:B------:R-:W-:Y:S01]  /*2400*/  HGMMA.64x16x16.F32 R56, gdesc[UR56], RZ, !UPT, gsb0 ;  /* 0x00200000383879f0 */ /* 0x000fe2000c0008ff */
[----:B------:R-:W-:Y:S01]  /*2410*/  UIADD3 UR10, UR52, 0x2, URZ ;  /* 0x00000002340a7890 */ /* 0x000fe2000fffe03f */
[C---:B------:R-:W-:Y:S01]  /*2420*/  ISETP.GT.AND P5, PT, R2.reuse, 0x1, PT ;  /* 0x000000010200780c */ /* 0x040fe20003fa4270 */
[----:B------:R-:W-:Y:S01]  /*2430*/  UIADD3 UR18, UR52, 0x284, URZ ;  /* 0x0000028434127890 */ /* 0x000fe2000fffe03f */
[C---:B------:R-:W-:Y:S01]  /*2440*/  ISETP.GT.AND P4, PT, R2.reuse, 0x8, PT ;  /* 0x000000080200780c */ /* 0x040fe20003f84270 */
[----:B------:R-:W-:Y:S01]  /*2450*/  UIADD3 UR22, UR52, 0x286, URZ ;  /* 0x0000028634167890 */ /* 0x000fe2000fffe03f */
[C---:B------:R-:W-:Y:S01]  /*2460*/  ISETP.GT.AND P3, PT, R2.reuse, 0x9, PT ;  /* 0x000000090200780c */ /* 0x040fe20003f64270 */
[----:B------:R-:W-:Y:S01]  /*2470*/  UMOV UR21, 0x40000040 ;  /* 0x4000004000157882 */ /* 0x000fe20000000000 */
[----:B------:R-:W-:Y:S01]  /*2480*/  UMOV UR14, UR10 ;  /* 0x0000000a000e7c82 */ /* 0x000fe20008000000 */
[----:B------:R-:W-:Y:S01]  /*2490*/  UIADD3 UR10, UR52, 0x4, URZ ;  /* 0x00000004340a7890 */ /* 0x000fe2000fffe03f */
[----:B------:R-:W-:Y:S01]  /*24a0*/  ISETP.GT.AND P2, PT, R2, 0x10, PT ;  /* 0x000000100200780c */ /* 0x000fe20003f44270 */
[----:B------:R-:W-:Y:S01]  /*24b0*/  UMOV UR23, 0x40000040 ;  /* 0x4000004000177882 */ /* 0x000fe20000000000 */
[----:B------:R-:W-:Y:S01]  /*24c0*/  UIADD3 UR24, UR53, 0x800, URZ ;  /* 0x0000080035187890 */ /* 0x000fe2000fffe03f */
[----:B------:R-:W-:Y:S01]  /*24d0*/  @!P1 PRMT R0, RZ, 0x654, R0 ;  /* 0x00000654ff009816 */ /* 0x000fe20000000000 */
[----:B------:R-:W-:Y:S01]  /*24e0*/  UIADD3 UR26, UR52, 0x500, URZ ;  /* 0x00000500341a7890 */ /* 0x000fe2000fffe03f */
[--C-:B------:R-:W-:Y:S01]  /*24f0*/  IMAD.MOV.U32 R150, RZ, RZ, R151.reuse ;  /* 0x000000ffff967224 */ /* 0x100fe200078e0097 */
[----:B------:R-:W-:Y:S01]  /*2500*/  UMOV UR25, 0x40000040 ;  /* 0x4000004000197882 */ /* 0x000fe20000000000 */
[----:B------:R-:W-:Y:S01]  /*2510*/  UMOV UR27, 0x40000040 ;  /* 0x40000040001b7882 */ /* 0x000fe20000000000 */
[----:B------:R-:W-:Y:S01]  /*2520*/  UIADD3 UR28, UR53, 0x802, URZ ;  /* 0x00000802351c7890 */ /* 0x000fe2000fffe03f */
[--C-:B------:R-:W-:Y:S01]  /*2530*/  IMAD.MOV.U32 R149, RZ, RZ, R151.reuse ;  /* 0x000000ffff957224 */ /* 0x100fe200078e0097 */
        /* <DEDUP_REMOVED lines=31> */
[----:B------:R-:W-:Y:S01]  /*2730*/  IMAD.MOV.U32 R138, RZ, RZ, R151 ;  /* 0x000000ffff8a7224 */ /* 0x000fe200078e0097 */
[----:B------:R-:W-:-:S02]  /*2740*/  WARPGROUP.DEPBAR.LE gsb0, 0x0 ;  /* 0x00008000000079c5 */ /* 0x000fc40000010000 */
[----:B------:R-:W-:Y:S01]  /*2750*/  WARPGROUP.ARRIVE ;  /* 0x00000000000079c5 */ /* 0x000fe20000000000 */
[----:B------:R-:W-:Y:S01]  /*2760*/  UMOV UR49, 0x40000040 ;  /* 0x4000004000317882 */ /* 0x000fe20000000000 */
[----:B------:R-:W-:Y:S01]  /*2770*/  UMOV UR51, 0x40000040 ;  /* 0x4000004000337882 */ /* 0x000fe20000000000 */
[----:B------:R-:W-:Y:S01]  /*2780*/  UMOV UR59, 0x40000040 ;  /* 0x40000040003b7882 */ /* 0x000fe20000000000 */
[----:B------:R-:W-:Y:S01]  /*2790*/  UIADD3 UR54, UR52, 0x986, URZ ;  /* 0x0000098634367890 */ /* 0x000fe2000fffe03f */
[--C-:B------:R-:W-:Y:S01]  /*27a0*/  IMAD.MOV.U32 R137, RZ, RZ, R151.reuse ;  /* 0x000000ffff897224 */ /* 0x100fe200078e0097 */
[----:B------:R-:W-:Y:S01]  /*27b0*/  HGMMA.64x16x16.F32 R48, gdesc[UR4], RZ, !UPT, gsb0 ;  /* 0x00200000043079f0 */ /* 0x000fe2000c0008ff */
[----:B------:R-:W-:Y:S01]  /*27c0*/  UIADD3 UR6, UR52, 0x100, URZ ;  /* 0x0000010034067890 */ /* 0x000fe2000fffe03f */
[--C-:B------:R-:W-:Y:S01]  /*27d0*/  IMAD.MOV.U32 R136, RZ, RZ, R151.reuse ;  /* 0x000000ffff887224 */ /* 0x100fe200078e0097 */
[----:B------:R-:W-:Y:S01]  /*27e0*/  UMOV UR4, UR56 ;  /* 0x0000003800047c82 */ /* 0x000fe20008000000 */
[----:B------:R-:W-:Y:S01]  /*27f0*/  UMOV UR5, UR57 ;  /* 0x0000003900057c82 */ /* 0x000fe20008000000 */
[----:B------:R-:W-:Y:S01]  /*2800*/  UMOV UR7, 0x40000040 ;  /* 0x4000004000077882 */ /* 0x000fe20000000000 */
[----:B------:R-:W-:Y:S01]  /*2810*/  UMOV UR55, 0x40000040 ;  /* 0x4000004000377882 */ /* 0x000fe20000000000 */
[----:B------:R-:W-:Y:S01]  /*2820*/  UIADD3 UR61, UR60, -0x2, URZ ;  /* 0xfffffffe3c3d7890 */ /* 0x000fe2000fffe03f */
        /* <DEDUP_REMOVED lines=21> */
[--C-:B------:R-:W-:Y:S01]  /*2980*/  IMAD.MOV.U32 R114, RZ, RZ, R151.reuse ;  /* 0x000000ffff727224 */ /* 0x100fe200078e0097 */
[----:B------:R-:W-:Y:S02]  /*2990*/  WARPGROUP.DEPBAR.LE gsb0, 0x0 ;  /* 0x00008000000079c5 */ /* 0x000fe40000010000 */
[----:B------:R-:W-:Y:S01]  /*29a0*/  WARPGROUP.ARRIVE ;  /* 0x00000000000079c5 */ /* 0x000fe20000000000 */
[--C-:B------:R-:W-:Y:S02]  /*29b0*/  IMAD.MOV.U32 R113, RZ, RZ, R151.reuse ;  /* 0x000000ffff717224 */ /* 0x100fe400078e0097 */
[----:B------:R-:W-:-:S02]  /*29c0*/  IMAD.MOV.U32 R112, RZ, RZ, R151 ;  /* 0x000000ffff707224 */ /* 0x000fc400078e0097 */
[--C-:B------:R-:W-:Y:S01]  /*29d0*/  IMAD.MOV.U32 R111, RZ, RZ, R151.reuse ;  /* 0x000000ffff6f7224 */ /* 0x100fe200078e0097 */
[----:B------:R-:W-:Y:S01]  /*29e0*/  HGMMA.64x16x16.F32 R40, gdesc[UR4], RZ, !UPT, gsb0 ;  /* 0x00200000042879f0 */ /* 0x000fe2000c0008ff */
[----:B------:R-:W-:Y:S01]  /*29f0*/  UIADD3 UR6, UR52, 0x180, URZ ;  /* 0x0000018034067890 */ /* 0x000fe2000fffe03f */
[--C-:B------:R-:W-:Y:S01]  /*2a00*/  IMAD.MOV.U32 R110, RZ, RZ, R151.reuse ;  /* 0x000000ffff6e7224 */ /* 0x100fe200078e0097 */
[----:B------:R-:W-:Y:S01]  /*2a10*/  UMOV UR4, UR56 ;  /* 0x0000003800047c82 */ /* 0x000fe20008000000 */
[----:B------:R-:W-:Y:S01]  /*2a20*/  UMOV UR5, UR57 ;  /* 0x0000003900057c82 */ /* 0x000fe20008000000 */
[----:B------:R-:W-:Y:S01]  /*2a30*/  UMOV UR7, 0x40000040 ;  /* 0x4000004000077882 */ /* 0x000fe20000000000 */
        /* <DEDUP_REMOVED lines=29> */
[----:B------:R-:W-:Y:S01]  /*2c10*/  UMOV UR4, UR56 ;  /* 0x0000003800047c82 */ /* 0x000fe20008000000 */
[----:B------:R-:W-:Y:S01]  /*2c20*/  UMOV UR5, UR57 ;  /* 0x0000003900057c82 */ /* 0x000fe20008000000 */
[----:B------:R-:W-:Y:S01]  /*2c30*/  UMOV UR6, UR8 ;  /* 0x0000000800067c82 */ /* 0x000fe20008000000 */
[----:B------:R-:W-:Y:S01]  /*2c40*/  UMOV UR7, 0x40000040 ;  /* 0x4000004000077882 */ /* 0x000fe20000000000 */
[----:B------:R-:W-:Y:S01]  /*2c50*/  UIADD3 UR8, UR52, 0x202, URZ ;  /* 0x0000020234087890 */ /* 0x000fe2000fffe03f */
[--C-:B------:R-:W-:Y:S01]  /*2c60*/  IMAD.MOV.U32 R83, RZ, RZ, R151.reuse ;  /* 0x000000ffff537224 */ /* 0x100fe200078e0097 */
[----:B------:R-:W-:Y:S01]  /*2c70*/  UMOV UR57, 0x40000040 ;  /* 0x4000004000397882 */ /* 0x000fe20000000000 */
[----:B------:R-:W-:-:S02]  /*2c80*/  IMAD.MOV.U32 R82, RZ, RZ, R151 ;  /* 0x000000ffff527224 */ /* 0x000fc400078e0097 */
[----:B------:R-:W-:Y:S02]  /*2c90*/  IMAD.U32 R7, RZ, RZ, UR57 ;  /* 0x00000039ff077e24 */ /* 0x000fe4000f8e00ff */
        /* <DEDUP_REMOVED lines=17> */
[----:B------:R-:W-:Y:S01]  /*2db0*/  IMAD.MOV.U32 R64, RZ, RZ, R151 ;  /* 0x000000ffff407224 */ /* 0x000fe200078e0097 */
[----:B------:R-:W-:Y:S02]  /*2dc0*/  WARPGROUP.DEPBAR.LE gsb0, 0x0 ;  /* 0x00008000000079c5 */ /* 0x000fe40000010000 */
        /* <DEDUP_REMOVED lines=34> */
[----:B------:R-:W-:Y:S01]  /*2ff0*/  UMOV UR13, 0x40000040 ;  /* 0x40000040000d7882 */ /* 0x000fe20000000000 */
[----:B------:R-:W-:Y:S01]  /*3000*/  UIADD3 UR8, UR52, 0x204, URZ ;  /* 0x0000020434087890 */ /* 0x000fe2000fffe03f */
[----:B------:R-:W-:Y:S01]  /*3010*/  IMAD.U32 R8, RZ, RZ, UR12 ;  /* 0x0000000cff087e24 */ /* 0x000fe2000f8e00ff */
[----:B------:R-:W-:Y:S01]  /*3020*/  UIADD3 UR9, UR53, 0x6, URZ ;  /* 0x0000000635097890 */ /* 0x000fe2000fffe03f */
[----:B------:R-:W-:Y:S01]  /*3030*/  IMAD.U32 R9, RZ, RZ, UR13 ;  /* 0x0000000dff097e24 */ /* 0x000fe2000f8e00ff */
[----:B------:R-:W-:-:S02]  /*3040*/  WARPGROUP.DEPBAR.LE gsb0, 0x0 ;  /* 0x00008000000079c5 */ /* 0x000fc40000010000 */
        /* <DEDUP_REMOVED lines=33> */
[----:B------:R-:W-:Y:S01]  /*3260*/  UIADD3 UR12, UR52, 0x280, URZ ;  /* 0x00000280340c7890 */ /* 0x000fe2000fffe03f */
[----:B------:R-:W-:Y:S01]  /*3270*/  UMOV UR13, 0x40000040 ;  /* 0x40000040000d7882 */ /* 0x000fe20000000000 */
        /* <DEDUP_REMOVED lines=30> */
[----:B------:R-:W-:Y:S01]  /*3460*/  UMOV UR10, UR12 ;  /* 0x0000000c000a7c82 */ /* 0x000fe20008000000 */
[----:B------:R-:W-:Y:S01]  /*3470*/  UIADD3 UR12, UR53, 0x402, URZ ;  /* 0x00000402350c7890 */ /* 0x000fe2000fffe03f */
[----:B------:R-:W-:Y:S02]  /*3480*/  WARPGROUP.DEPBAR.LE gsb0, 0x0 ;  /* 0x00008000000079c5 */ /* 0x000fe40000010000 */
[----:B------:R-:W-:-:S06]  /*3490*/  WARPGROUP.ARRIVE ;  /* 0x00000000000079c5 */ /* 0x000fcc0000000000 */
[----:B------:R-:W-:Y:S01]  /*34a0*/  HGMMA.64x16x16.F32 R24, gdesc[UR4], R24, gsb0 ;  /* 0x00200000041879f0 */ /* 0x000fe20008000818 */
[----:B------:R-:W-:Y:S02]  /*34b0*/  UIADD3 UR6, UR52, 0x480, URZ ;  /* 0x0000048034067890 */ /* 0x000fe4000fffe03f */
[----:B------:R-:W-:-:S07]  /*34c0*/  UIADD3 UR7, UR53, 0xc06, URZ ;  /* 0x00000c0635077890 */ /* 0x000fce000fffe03f */
[----:B------:R-:W-:Y:S01]  /*34d0*/  UMOV UR56, UR7 ;  /* 0x0000000700387c82 */ /* 0x000fe20008000000 */
[----:B------:R-:W-:Y:S01]  /*34e0*/  R2UR UR7, R18 ;  /* 0x00000000120772ca */ /* 0x000fe200000e0000 */
[----:B------:R-:W-:-:S12]  /*34f0*/  IMAD.U32 R6, RZ, RZ, UR56 ;  /* 0x00000038ff067e24 */ /* 0x000fd8000f8e00ff */
[----:B------:R-:W-:Y:S01]  /*3500*/  UISETP.GE.AND UP0, UPT, UR61, UR7, UPT ;  /* 0x000000073d00728c */ /* 0x000fe2000bf06270 */
        /* <DEDUP_REMOVED lines=25> */
[----:B------:R-:W-:Y:S02]  /*36a0*/  UMOV UR11, UR57 ;  /* 0x00000039000b7c82 */ /* 0x000fe40008000000 */
[----:B------:R-:W-:-:S04]  /*36b0*/  UMOV UR53, UR11 ;  /* 0x0000000b00357c82 */ /* 0x000fc80008000000 */
[----:B------:R-:W-:Y:S01]  /*36c0*/  UMOV UR58, UR10 ;  /* 0x0000000a003a7c82 */ /* 0x000fe20008000000 */
[----:B------:R-:W-:Y:S01]  /*36d0*/  UMOV UR10, UR56 ;  /* 0x00000038000a7c82 */ /* 0x000fe20008000000 */
        /* <DEDUP_REMOVED lines=249> */
[----:B------:R-:W-:Y:S01]  /*4670*/  WARPGROUP.ARRIVE ;  /* 0x00000000000079c5 */ /* 0x000fe20000000000 */
[----:B------:R-:W-:Y:S02]  /*4680*/  FSEL R56, R56, -INF , P6 ;  /* 0xff80000038387808 */ /* 0x000fe40003000000 */
[----:B------:R-:W-:-:S02]  /*4690*/  FSEL R57, R57, -INF , P5 ;  /* 0xff80000039397808 */ /* 0x000fc40002800000 */
[----:B------:R-:W-:Y:S01]  /*46a0*/  FSEL R60, R60, -INF , P4 ;  /* 0xff8000003c3c7808 */ /* 0x000fe20002000000 */
[----:B------:R-:W-:Y:S01]  /*46b0*/  HGMMA.64x16x16.F32 R48, gdesc[UR56], R48, gsb0 ;  /* 0x00200000383079f0 */ /* 0x000fe20008000830 */
[----:B------:R-:W-:Y:S01]  /*46c0*/  UMOV UR56, UR10 ;  /* 0x0000000a00387c82 */ /* 0x000fe20008000000 */
[----:B------:R-:W-:Y:S01]  /*46d0*/  UMOV UR57, UR11 ;  /* 0x0000000b00397c82 */ /* 0x000fe20008000000 */
[----:B------:R-:W-:Y:S01]  /*46e0*/  UMOV UR58, UR6 ;  /* 0x00000006003a7c82 */ /* 0x000fe20008000000 */
[----:B------:R-:W-:Y:S01]  /*46f0*/  UMOV UR59, 0x40000040 ;  /* 0x40000040003b7882 */ /* 0x000fe20000000000 */
[----:B------:R-:W-:Y:S01]  /*4700*/  UIADD3 UR6, UR52, 0x906, URZ ;  /* 0x0000090634067890 */ /* 0x000fe2000fffe03f */
[----:B------:R-:W-:Y:S02]  /*4710*/  FMNMX.FTZ R3, R56, R57, !PT ;  /* 0x0000003938037209 */ /* 0x000fe40007810000 */
[----:B------:R-:W-:Y:S01]  /*4720*/  UMOV UR52, UR10 ;  /* 0x0000000a00347c82 */ /* 0x000fe20008000000 */
[----:B------:R-:W-:-:S02]  /*4730*/  FSEL R61, R61, -INF , P3 ;  /* 0xff8000003d3d7808 */ /* 0x000fc40001800000 */
[----:B------:R-:W-:Y:S02]  /*4740*/  FSEL R58, R58, -INF , P6 ;  /* 0xff8000003a3a7808 */ /* 0x000fe40003000000 */
[C---:B------:R-:W-:Y:S02]  /*4750*/  ISETP.GT.AND P6, PT, R2.reuse, 0x11, PT ;  /* 0x000000110200780c */ /* 0x040fe40003fc4270 */
[----:B------:R-:W-:Y:S02]  /*4760*/  FSEL R59, R59, -INF , P5 ;  /* 0xff8000003b3b7808 */ /* 0x000fe40002800000 */
[----:B------:R-:W-:Y:S02]  /*4770*/  ISETP.GT.AND P5, PT, R2, 0x18, PT ;  /* 0x000000180200780c */ /* 0x000fe40003fa4270 */
[----:B------:R-:W-:Y:S02]  /*4780*/  FSEL R62, R62, -INF , P4 ;  /* 0xff8000003e3e7808 */ /* 0x000fe40002000000 */
[----:B------:R-:W-:-:S02]  /*4790*/  ISETP.GT.AND P4, PT, R2, 0x19, PT ;  /* 0x000000190200780c */ /* 0x000fc40003f84270 */
[----:B------:R-:W-:Y:S02]  /*47a0*/  FSEL R63, R63, -INF , P3 ;  /* 0xff8000003f3f7808 */ /* 0x000fe40001800000 */
[----:B------:R-:W-:Y:S01]  /*47b0*/  ISETP.GT.AND P3, PT, R2, 0x20, PT ;  /* 0x000000200200780c */ /* 0x000fe20003f64270 */
[----:B------:R-:W-:Y:S02]  /*47c0*/  WARPGROUP.DEPBAR.LE gsb0, 0x0 ;  /* 0x00008000000079c5 */ /* 0x000fe40000010000 */
[----:B------:R-:W-:Y:S01]  /*47d0*/  WARPGROUP.ARRIVE ;  /* 0x00000000000079c5 */ /* 0x000fe20000000000 */
[----:B------:R-:W-:Y:S02]  /*47e0*/  FSEL R48, R48, -INF , P2 ;  /* 0xff80000030307808 */ /* 0x000fe40001000000 */
[----:B------:R-:W-:Y:S02]  /*47f0*/  FSEL R49, R49, -INF , P6 ;  /* 0xff80000031317808 */ /* 0x000fe40003000000 */
[----:B------:R-:W-:Y:S01]  /*4800*/  FSEL R52, R52, -INF , P5 ;  /* 0xff80000034347808 */ /* 0x000fe20002800000 */
[----:B------:R-:W-:Y:S01]  /*4810*/  HGMMA.64x16x16.F32 R40, gdesc[UR56], R40, gsb0 ;  /* 0x00200000382879f0 */ /* 0x000fe20008000828 */
[----:B------:R-:W-:Y:S01]  /*4820*/  UMOV UR56, UR10 ;  /* 0x0000000a00387c82 */ /* 0x000fe20008000000 */
[----:B------:R-:W-:Y:S01]  /*4830*/  UMOV UR57, UR11 ;  /* 0x0000000b00397c82 */ /* 0x000fe20008000000 */
[----:B------:R-:W-:Y:S01]  /*4840*/  UMOV UR58, UR6 ;  /* 0x00000006003a7c82 */ /* 0x000fe20008000000 */
[----:B------:R-:W-:Y:S01]  /*4850*/  UMOV UR59, 0x40000040 ;  /* 0x40000040003b7882 */ /* 0x000fe20000000000 */
[----:B------:R-:W-:Y:S01]  /*4860*/  FSEL R53, R53, -INF , P4 ;  /* 0xff80000035357808 */ /* 0x000fe20002000000 */
[----:B------:R-:W-:Y:S01]  /*4870*/  ULDC UR6, c[0x0][0x988] ;  /* 0x0002620000067ab9 */ /* 0x000fe20000000800 */
[----:B------:R-:W-:-:S02]  /*4880*/  FSEL R50, R50, -INF , P2 ;  /* 0xff80000032327808 */ /* 0x000fc40001000000 */
[C---:B------:R-:W-:Y:S02]  /*4890*/  ISETP.GT.AND P2, PT, R2.reuse, 0x21, PT ;  /* 0x000000210200780c */ /* 0x040fe40003f44270 */
[----:B------:R-:W-:Y:S02]  /*48a0*/  FSEL R51, R51, -INF , P6 ;  /* 0xff80000033337808 */ /* 0x000fe40003000000 */
[----:B------:R-:W-:Y:S02]  /*48b0*/  ISETP.GT.AND P6, PT, R2, 0x28, PT ;  /* 0x000000280200780c */ /* 0x000fe40003fc4270 */
[----:B------:R-:W-:Y:S02]  /*48c0*/  FSEL R54, R54, -INF , P5 ;  /* 0xff80000036367808 */ /* 0x000fe40002800000 */
[----:B------:R-:W-:Y:S02]  /*48d0*/  ISETP.GT.AND P5, PT, R2, 0x29, PT ;  /* 0x000000290200780c */ /* 0x000fe40003fa4270 */
[----:B------:R-:W-:-:S02]  /*48e0*/  FSEL R55, R55, -INF , P4 ;  /* 0xff80000037377808 */ /* 0x000fc40002000000 */
[----:B------:R-:W-:Y:S01]  /*48f0*/  ISETP.GT.AND P4, PT, R2, 0x30, PT ;  /* 0x000000300200780c */ /* 0x000fe20003f84270 */
[----:B------:R-:W-:Y:S02]  /*4900*/  WARPGROUP.DEPBAR.LE gsb0, 0x0 ;  /* 0x00008000000079c5 */ /* 0x000fe40000010000 */
[----:B------:R-:W-:Y:S01]  /*4910*/  WARPGROUP.ARRIVE ;  /* 0x00000000000079c5 */ /* 0x000fe20000000000 */
[----:B------:R-:W-:Y:S02]  /*4920*/  FSEL R40, R40, -INF , P3 ;  /* 0xff80000028287808 */ /* 0x000fe40001800000 */
[----:B------:R-:W-:Y:S02]  /*4930*/  FSEL R41, R41, -INF , P2 ;  /* 0xff80000029297808 */ /* 0x000fe40001000000 */
[----:B------:R-:W-:Y:S01]  /*4940*/  FSEL R44, R44, -INF , P6 ;  /* 0xff8000002c2c7808 */ /* 0x000fe20003000000 */
[----:B------:R-:W-:Y:S01]  /*4950*/  HGMMA.64x16x16.F32 R32, gdesc[UR56], R32, gsb0 ;  /* 0x00200000382079f0 */ /* 0x000fe20008000820 */
[----:B------:R-:W-:-:S02]  /*4960*/  R2UR UR57, R4 ;  /* 0x00000000043972ca */ /* 0x000fc400000e0000 */
[----:B------:R-:W-:Y:S02]  /*4970*/  FMNMX.FTZ R4, R60, R3, !PT ;  /* 0x000000033c047209 */ /* 0x000fe40007810000 */
[----:B------:R-:W-:Y:S02]  /*4980*/  FSEL R45, R45, -INF , P5 ;  /* 0xff8000002d2d7808 */ /* 0x000fe40002800000 */
[----:B------:R-:W-:Y:S02]  /*4990*/  FMNMX.FTZ R3, R61, R4, !PT ;  /* 0x000000043d037209 */ /* 0x000fe40007810000 */
[----:B------:R-:W-:Y:S02]  /*49a0*/  FSEL R42, R42, -INF , P3 ;  /* 0xff8000002a2a7808 */ /* 0x000fe40001800000 */
[----:B------:R-:W-:Y:S02]  /*49b0*/  FMNMX.FTZ R4, R48, R3, !PT ;  /* 0x0000000330047209 */ /* 0x000fe40007810000 */
[----:B------:R-:W-:-:S02]  /*49c0*/  ISETP.GT.AND P3, PT, R2, 0x31, PT ;  /* 0x000000310200780c */ /* 0x000fc40003f64270 */
[----:B------:R-:W-:Y:S02]  /*49d0*/  FMNMX.FTZ R3, R49, R4, !PT ;  /* 0x0000000431037209 */ /* 0x000fe40007810000 */
[----:B------:R-:W-:Y:S02]  /*49e0*/  FSEL R43, R43, -INF , P2 ;  /* 0xff8000002b2b7808 */ /* 0x000fe40001000000 */
[----:B------:R-:W-:Y:S02]  /*49f0*/  FMNMX.FTZ R4, R52, R3, !PT ;  /* 0x0000000334047209 */ /* 0x000fe40007810000 */
[----:B------:R-:W-:Y:S02]  /*4a00*/  ISETP.GT.AND P2, PT, R2, 0x38, PT ;  /* 0x000000380200780c */ /* 0x000fe40003f44270 */
[----:B------:R-:W-:Y:S02]  /*4a10*/  FMNMX.FTZ R3, R53, R4, !PT ;  /* 0x0000000435037209 */ /* 0x000fe40007810000 */
[----:B------:R-:W-:-:S02]  /*4a20*/  FSEL R46, R46, -INF , P6 ;  /* 0xff8000002e2e7808 */ /* 0x000fc40003000000 */
[----:B------:R-:W-:Y:S02]  /*4a30*/  FMNMX.FTZ R4, R40, R3, !PT ;  /* 0x0000000328047209 */ /* 0x000fe40007810000 */
[----:B------:R-:W-:Y:S02]  /*4a40*/  ISETP.GT.AND P6, PT, R2, 0x39, PT ;  /* 0x000000390200780c */ /* 0x000fe40003fc4270 */
[----:B------:R-:W-:Y:S02]  /*4a50*/  FMNMX.FTZ R3, R41, R4, !PT ;  /* 0x0000000429037209 */ /* 0x000fe40007810000 */
[----:B------:R-:W-:Y:S02]  /*4a60*/  FSEL R47, R47, -INF , P5 ;  /* 0xff8000002f2f7808 */ /* 0x000fe40002800000 */
[----:B------:R-:W-:Y:S02]  /*4a70*/  FMNMX.FTZ R4, R44, R3, !PT ;  /* 0x000000032c047209 */ /* 0x000fe40007810000 */
[----:B------:R-:W-:-:S02]  /*4a80*/  ISETP.GT.AND P5, PT, R2, 0x40, PT ;  /* 0x000000400200780c */ /* 0x000fc40003fa4270 */
[----:B------:R-:W-:Y:S02]  /*4a90*/  FMNMX.FTZ R3, R45, R4, !PT ;  /* 0x000000042d037209 */ /* 0x000fe40007810000 */
[----:B------:R-:W-:Y:S01]  /*4aa0*/  R2UR UR56, R12 ;  /* 0x000000000c3872ca */ /* 0x000fe200000e0000 */
[----:B------:R-:W-:Y:S02]  /*4ab0*/  WARPGROUP.DEPBAR.LE gsb0, 0x0 ;  /* 0x00008000000079c5 */ /* 0x000fe40000010000 */
[----:B------:R-:W-:Y:S01]  /*4ac0*/  WARPGROUP.ARRIVE ;  /* 0x00000000000079c5 */ /* 0x000fe20000000000 */
[----:B------:R-:W-:Y:S02]  /*4ad0*/  FSEL R32, R32, -INF , P4 ;  /* 0xff80000020207808 */ /* 0x000fe40002000000 */
[----:B------:R-:W-:Y:S02]  /*4ae0*/  FSEL R33, R33, -INF , P3 ;  /* 0xff80000021217808 */ /* 0x000fe40001800000 */
[----:B------:R-:W-:Y:S01]  /*4af0*/  FMNMX.FTZ R4, R32, R3, !PT ;  /* 0x0000000320047209 */ /* 0x000fe20007810000 */
[----:B------:R-:W-:Y:S01]  /*4b00*/  HGMMA.64x16x16.F32 R24, gdesc[UR52], R24, gsb0 ;  /* 0x00200000341879f0 */ /* 0x000fe20008000818 */
        /* <DEDUP_REMOVED lines=9> */
[----:B------:R-:W-:Y:S02]  /*4ba0*/  FSEL R38, R38, -INF , P2 ;  /* 0xff80000026267808 */ /* 0x000fe40001000000 */
[----:B------:R-:W-:Y:S02]  /*4bb0*/  ISETP.GT.AND P2, PT, R2, 0x49, PT ;  /* 0x000000490200780c */ /* 0x000fe40003f44270 */
[----:B------:R-:W-:Y:S01]  /*4bc0*/  FSEL R39, R39, -INF , P6 ;  /* 0xff80000027277808 */ /* 0x000fe20003000000 */
[----:B------:R-:W-:Y:S02]  /*4bd0*/  WARPGROUP.DEPBAR.LE gsb0, 0x0 ;  /* 0x00008000000079c5 */ /* 0x000fe40000010000 */
[----:B------:R-:W-:Y:S01]  /*4be0*/  FSEL R24, R24, -INF , P5 ;  /* 0xff80000018187808 */ /* 0x000fe20002800000 */
[----:B------:R0:W-:Y:S01]  /*4bf0*/  @!P1 SYNCS.ARRIVE.TRANS64.RED.A1T0 RZ, [R0+URZ], RZ ;  /* 0x000000ff00ff99a7 */ /* 0x0001e2000810043f */
[----:B------:R-:W-:-:S02]  /*4c00*/  FSEL R25, R25, -INF , P4 ;  /* 0xff80000019197808 */ /* 0x000fc40002000000 */
[----:B------:R-:W-:Y:S02]  /*4c10*/  FMNMX.FTZ R4, R24, R3, !PT ;  /* 0x0000000318047209 */ /* 0x000fe40007810000 */
[----:B------:R-:W-:Y:S02]  /*4c20*/  FSEL R28, R28, -INF , P3 ;  /* 0xff8000001c1c7808 */ /* 0x000fe40001800000 */
[----:B------:R-:W-:Y:S02]  /*4c30*/  FMNMX.FTZ R3, R25, R4, !PT ;  /* 0x0000000419037209 */ /* 0x000fe40007810000 */
[----:B------:R-:W-:Y:S02]  /*4c40*/  FSEL R29, R29, -INF , P2 ;  /* 0xff8000001d1d7808 */ /* 0x000fe40001000000 */
[----:B------:R-:W-:Y:S02]  /*4c50*/  FMNMX.FTZ R2, R28, R3, !PT ;  /* 0x000000031c027209 */ /* 0x000fe40007810000 */
[----:B------:R-:W-:-:S02]  /*4c60*/  FSEL R26, R26, -INF , P5 ;  /* 0xff8000001a1a7808 */ /* 0x000fc40002800000 */
[----:B------:R-:W-:Y:S02]  /*4c70*/  FMNMX.FTZ R12, R29, R2, !PT ;  /* 0x000000021d0c7209 */ /* 0x000fe40007810000 */
[----:B------:R-:W-:Y:S02]  /*4c80*/  FSEL R27, R27, -INF , P4 ;  /* 0xff8000001b1b7808 */ /* 0x000fe40002000000 */
[----:B------:R-:W-:Y:S01]  /*4c90*/  FSEL R30, R30, -INF , P3 ;  /* 0xff8000001e1e7808 */ /* 0x000fe20001800000 */
[----:B------:R-:W1:Y:S01]  /*4ca0*/  SHFL.BFLY PT, R3, R12, 0x2, 0x1f ;  /* 0x0c401f000c037f89 */ /* 0x000e6200000e0000 */
[----:B------:R-:W-:Y:S02]  /*4cb0*/  FSEL R31, R31, -INF , P2 ;  /* 0xff8000001f1f7808 */ /* 0x000fe40001000000 */
[----:B-1----:R-:W-:Y:S02]  /*4cc0*/  FMNMX.FTZ R13, R12, R3, !PT ;  /* 0x000000030c0d7209 */ /* 0x002fe40007810000 */
[----:B------:R-:W-:-:S03]  /*4cd0*/  FMNMX.FTZ R3, R58, R59, !PT ;  /* 0x0000003b3a037209 */ /* 0x000fc60007810000 */
[----:B------:R-:W1:Y:S02]  /*4ce0*/  SHFL.BFLY PT, R4, R13, 0x1, 0x1f ;  /* 0x0c201f000d047f89 */ /* 0x000e6400000e0000 */
[----:B-1----:R-:W-:-:S04]  /*4cf0*/  FMNMX.FTZ R4, R13, R4, !PT ;  /* 0x000000040d047209 */ /* 0x002fc80007810000 */
[C---:B------:R-:W-:Y:S01]  /*4d00*/  FSETP.NEU.FTZ.AND P0, PT, R4.reuse, -INF , PT ;  /* 0xff8000000400780b */ /* 0x040fe20003f1d000 */
[----:B------:R-:W-:-:S05]  /*4d10*/  FMUL.FTZ R2, R4, UR6 ;  /* 0x0000000604027c20 */ /* 0x000fca0008410000 */
[----:B------:R-:W-:Y:S02]  /*4d20*/  FSEL R15, R2, RZ, P0 ;  /* 0x000000ff020f7208 */ /* 0x000fe40000000000 */
[----:B------:R-:W-:Y:S02]  /*4d30*/  FMNMX.FTZ R2, R62, R3, !PT ;  /* 0x000000033e027209 */ /* 0x000fe40007810000 */
[----:B------:R-:W-:Y:S01]  /*4d40*/  ISETP.NE.AND P0, PT, R20, RZ, PT ;  /* 0x000000ff1400720c */ /* 0x000fe20003f05270 */
[--C-:B------:R-:W-:Y:S01]  /*4d50*/  FFMA.FTZ R208, R56, UR6, -R15.reuse ;  /* 0x0000000638d07c23 */ /* 0x100fe2000801080f */
[----:B------:R-:W-:Y:S01]  /*4d60*/  FMNMX.FTZ R3, R63, R2, !PT ;  /* 0x000000023f037209 */ /* 0x000fe20007810000 */
[--C-:B------:R-:W-:Y:S01]  /*4d70*/  FFMA.FTZ R13, R57, UR6, -R15.reuse ;  /* 0x00000006390d7c23 */ /* 0x100fe2000801080f */
[--C-:B------:R-:W-:Y:S01]  /*4d80*/  FFMA.FTZ R210, R60, UR6, -R15.reuse ;  /* 0x000000063cd27c23 */ /* 0x100fe2000801080f */
[--C-:B------:R-:W-:Y:S01]  /*4d90*/  FFMA.FTZ R61, R61, UR6, -R15.reuse ;  /* 0x000000063d3d7c23 */ /* 0x100fe2000801080f */
[----:B------:R-:W-:Y:S01]  /*4da0*/  FMNMX.FTZ R2, R50, R3, !PT ;  /* 0x0000000332027209 */ /* 0x000fe20007810000 */
[----:B------:R-:W-:Y:S01]  /*4db0*/  MUFU.EX2 R208, R208 ;  /* 0x000000d000d07308 */ /* 0x000fe20000000800 */
[--C-:B------:R-:W-:Y:S01]  /*4dc0*/  FFMA.FTZ R48, R48, UR6, -R15.reuse ;  /* 0x0000000630307c23 */ /* 0x100fe2000801080f */
[--C-:B------:R-:W-:Y:S01]  /*4dd0*/  FFMA.FTZ R49, R49, UR6, -R15.reuse ;  /* 0x0000000631317c23 */ /* 0x100fe2000801080f */
[----:B------:R-:W-:Y:S01]  /*4de0*/  FMNMX.FTZ R3, R51, R2, !PT ;  /* 0x0000000233037209 */ /* 0x000fe20007810000 */
[--C-:B------:R-:W-:Y:S01]  /*4df0*/  FFMA.FTZ R52, R52, UR6, -R15.reuse ;  /* 0x0000000634347c23 */ /* 0x100fe2000801080f */
[--C-:B------:R-:W-:Y:S01]  /*4e00*/  FFMA.FTZ R53, R53, UR6, -R15.reuse ;  /* 0x0000000635357c23 */ /* 0x100fe2000801080f */
[--C-:B------:R-:W-:Y:S01]  /*4e10*/  FFMA.FTZ R40, R40, UR6, -R15.reuse ;  /* 0x0000000628287c23 */ /* 0x100fe2000801080f */
[----:B------:R-:W-:Y:S01]  /*4e20*/  FMNMX.FTZ R2, R54, R3, !PT ;  /* 0x0000000336027209 */ /* 0x000fe20007810000 */
[----:B------:R-:W1:Y:S01]  /*4e30*/  MUFU.EX2 R13, R13 ;  /* 0x0000000d000d7308 */ /* 0x000e620000000800 */
[--C-:B------:R-:W-:Y:S01]  /*4e40*/  FFMA.FTZ R41, R41, UR6, -R15.reuse ;  /* 0x0000000629297c23 */ /* 0x100fe2000801080f */
        /* <DEDUP_REMOVED lines=12> */
[----:B------:R-:W-:Y:S01]  /*4f10*/  FFMA.FTZ R28, R28, UR6, -R15 ;  /* 0x000000061c1c7c23 */ /* 0x000fe2000801080f */
[----:B------:R-:W-:Y:S01]  /*4f20*/  FMNMX.FTZ R2, R46, R3, !PT ;  /* 0x000000032e027209 */ /* 0x000fe20007810000 */
[----:B------:R-:W-:Y:S01]  /*4f30*/  MUFU.EX2 R61, R61 ;  /* 0x0000003d003d7308 */ /* 0x000fe20000000800 */
[----:B-1----:R-:W-:Y:S01]  /*4f40*/  FADD.FTZ R21, R208, R13 ;  /* 0x0000000dd0157221 */ /* 0x002fe20000010000 */
[----:B------:R-:W-:Y:S01]  /*4f50*/  FFMA.FTZ R15, R29, UR6, -R15 ;  /* 0x000000061d0f7c23 */ /* 0x000fe2000801080f */
[----:B------:R-:W-:Y:S01]  /*4f60*/  FMNMX.FTZ R3, R47, R2, !PT ;  /* 0x000000022f037209 */ /* 0x000fe20007810000 */
[--C-:B------:R-:W-:Y:S01]  /*4f70*/  IMAD.MOV.U32 R60, RZ, RZ, R151.reuse ;  /* 0x000000ffff3c7224 */ /* 0x100fe200078e0097 */
[----:B------:R-:W-:Y:S01]  /*4f80*/  F2FP.F16.F32.PACK_AB R208, R13, R208 ;  /* 0x000000d00dd0723e */ /* 0x000fe200000000ff */
[--C-:B------:R-:W-:Y:S01]  /*4f90*/  IMAD.MOV.U32 R57, RZ, RZ, R151.reuse ;  /* 0x000000ffff397224 */ /* 0x100fe200078e0097 */
[----:B------:R-:W-:Y:S01]  /*4fa0*/  FMNMX.FTZ R2, R34, R3, !PT ;  /* 0x0000000322027209 */ /* 0x000fe20007810000 */
[----:B------:R-:W-:Y:S01]  /*4fb0*/  MUFU.EX2 R48, R48 ;  /* 0x0000003000307308 */ /* 0x000fe20000000800 */
[----:B------:R-:W-:-:S02]  /*4fc0*/  IMAD.MOV.U32 R56, RZ, RZ, R151 ;  /* 0x000000ffff387224 */ /* 0x000fc400078e0097 */
[----:B------:R-:W-:-:S04]  /*4fd0*/  FMNMX.FTZ R3, R35, R2, !PT ;  /* 0x0000000223037209 */ /* 0x000fc80007810000 */
[----:B------:R-:W-:Y:S01]  /*4fe0*/  FMNMX.FTZ R2, R38, R3, !PT ;  /* 0x0000000326027209 */ /* 0x000fe20007810000 */
[----:B------:R-:W1:Y:S03]  /*4ff0*/  MUFU.EX2 R49, R49 ;  /* 0x0000003100317308 */ /* 0x000e660000000800 */
[----:B------:R-:W-:-:S04]  /*5000*/  FMNMX.FTZ R3, R39, R2, !PT ;  /* 0x0000000227037209 */ /* 0x000fc80007810000 */
[----:B------:R-:W-:Y:S01]  /*5010*/  FMNMX.FTZ R2, R26, R3, !PT ;  /* 0x000000031a027209 */ /* 0x000fe20007810000 */
[----:B------:R-:W-:Y:S03]  /*5020*/  MUFU.EX2 R52, R52 ;  /* 0x0000003400347308 */ /* 0x000fe60000000800 */
[----:B------:R-:W-:-:S04]  /*5030*/  FMNMX.FTZ R3, R27, R2, !PT ;  /* 0x000000021b037209 */ /* 0x000fc80007810000 */
[----:B------:R-:W-:Y:S01]  /*5040*/  FMNMX.FTZ R2, R30, R3, !PT ;  /* 0x000000031e027209 */ /* 0x000fe20007810000 */
[----:B------:R-:W2:Y:S01]  /*5050*/  MUFU.EX2 R53, R53 ;  /* 0x0000003500357308 */ /* 0x000ea20000000800 */
[----:B-1----:R-:W-:Y:S02]  /*5060*/  F2FP.F16.F32.PACK_AB R204, R49, R48 ;  /* 0x0000003031cc723e */ /* 0x002fe400000000ff */
[----:B------:R-:W-:-:S05]  /*5070*/  FMNMX.FTZ R2, R31, R2, !PT ;  /* 0x000000021f027209 */ /* 0x000fca0007810000 */
[----:B------:R-:W1:Y:S01]  /*5080*/  SHFL.BFLY PT, R3, R2, 0x2, 0x1f ;  /* 0x0c401f0002037f89 */ /* 0x000e6200000e0000 */
[----:B------:R-:W-:Y:S08]  /*5090*/  MUFU.EX2 R40, R40 ;  /* 0x0000002800287308 */ /* 0x000ff00000000800 */
[----:B------:R-:W3:Y:S01]  /*50a0*/  MUFU.EX2 R41, R41 ;  /* 0x0000002900297308 */ /* 0x000ee20000000800 */
[----:B--2---:R-:W-:-:S07]  /*50b0*/  F2FP.F16.F32.PACK_AB R206, R53, R52 ;  /* 0x0000003435ce723e */ /* 0x004fce00000000ff */
[----:B------:R-:W-:Y:S01]  /*50c0*/  MUFU.EX2 R44, R44 ;  /* 0x0000002c002c7308 */ /* 0x000fe20000000800 */
[----:B-1----:R-:W-:-:S07]  /*50d0*/  FMNMX.FTZ R12, R2, R3, !PT ;  /* 0x00000003020c7209 */ /* 0x002fce0007810000 */
[----:B------:R-:W1:Y:S01]  /*50e0*/  MUFU.EX2 R45, R45 ;  /* 0x0000002d002d7308 */ /* 0x000e620000000800 */
[----:B---3--:R-:W-:Y:S01]  /*50f0*/  F2FP.F16.F32.PACK_AB R200, R41, R40 ;  /* 0x0000002829c8723e */ /* 0x008fe200000000ff */
[----:B------:R-:W2:Y:S06]  /*5100*/  SHFL.BFLY PT, R3, R12, 0x1, 0x1f ;  /* 0x0c201f000c037f89 */ /* 0x000eac00000e0000 */
[----:B------:R-:W-:Y:S08]  /*5110*/  MUFU.EX2 R32, R32 ;  /* 0x0000002000207308 */ /* 0x000ff00000000800 */
[----:B------:R-:W3:Y:S01]  /*5120*/  MUFU.EX2 R33, R33 ;  /* 0x0000002100217308 */ /* 0x000ee20000000800 */
[----:B-1----:R-:W-:-:S07]  /*5130*/  F2FP.F16.F32.PACK_AB R202, R45, R44 ;  /* 0x0000002c2dca723e */ /* 0x002fce00000000ff */
[----:B------:R-:W-:Y:S01]  /*5140*/  MUFU.EX2 R36, R36 ;  /* 0x0000002400247308 */ /* 0x000fe20000000800 */
[----:B--2---:R-:W-:Y:S01]  /*5150*/  FMNMX.FTZ R3, R12, R3, !PT ;  /* 0x000000030c037209 */ /* 0x004fe20007810000 */
[----:B------:R-:W-:Y:S01]  /*5160*/  FADD.FTZ R12, R210, R21 ;  /* 0x00000015d20c7221 */ /* 0x000fe20000010000 */
[----:B------:R-:W-:Y:S02]  /*5170*/  F2FP.F16.F32.PACK_AB R210, R61, R210 ;  /* 0x000000d23dd2723e */ /* 0x000fe400000000ff */
[C---:B------:R-:W-:Y:S01]  /*5180*/  FSETP.NEU.FTZ.AND P2, PT, R3.reuse, -INF , PT ;  /* 0xff8000000300780b */ /* 0x040fe20003f5d000 */
[----:B------:R-:W-:Y:S01]  /*5190*/  FMUL.FTZ R2, R3, UR6 ;  /* 0x0000000603027c20 */ /* 0x000fe20008410000 */
[----:B------:R-:W-:Y:S01]  /*51a0*/  FADD.FTZ R21, R61, R12 ;  /* 0x0000000c3d157221 */ /* 0x000fe20000010000 */
[----:B------:R-:W1:Y:S01]  /*51b0*/  MUFU.EX2 R37, R37 ;  /* 0x0000002500257308 */ /* 0x000e620000000800 */
[----:B---3--:R-:W-:Y:S01]  /*51c0*/  F2FP.F16.F32.PACK_AB R196, R33, R32 ;  /* 0x0000002021c4723e */ /* 0x008fe200000000ff */
[----:B------:R-:W-:Y:S01]  /*51d0*/  IMAD.MOV.U32 R61, RZ, RZ, R151 ;  /* 0x000000ffff3d7224 */ /* 0x000fe200078e0097 */
[----:B------:R-:W-:Y:S01]  /*51e0*/  FSEL R2, R2, RZ, P2 ;  /* 0x000000ff02027208 */ /* 0x000fe20001000000 */
[----:B------:R-:W-:Y:S01]  /*51f0*/  FADD.FTZ R12, R48, R21 ;  /* 0x00000015300c7221 */ /* 0x000fe20000010000 */
[----:B------:R-:W-:Y:S01]  /*5200*/  PLOP3.LUT P2, PT, PT, PT, UP0, 0x80, 0x0 ;  /* 0x000000000000781c */ /* 0x000fe20003f4f008 */
[----:B------:R-:W-:-:S02]  /*5210*/  IMAD.MOV.U32 R48, RZ, RZ, R151 ;  /* 0x000000ffff307224 */ /* 0x000fc400078e0097 */
[--C-:B------:R-:W-:Y:S01]  /*5220*/  FFMA.FTZ R58, R58, UR6, -R2.reuse ;  /* 0x000000063a3a7c23 */ /* 0x100fe20008010802 */
[--C-:B------:R-:W-:Y:S01]  /*5230*/  FFMA.FTZ R59, R59, UR6, -R2.reuse ;  /* 0x000000063b3b7c23 */ /* 0x100fe20008010802 */
[--C-:B------:R-:W-:Y:S01]  /*5240*/  FFMA.FTZ R62, R62, UR6, -R2.reuse ;  /* 0x000000063e3e7c23 */ /* 0x100fe20008010802 */
[--C-:B------:R-:W-:Y:S01]  /*5250*/  FFMA.FTZ R63, R63, UR6, -R2.reuse ;  /* 0x000000063f3f7c23 */ /* 0x100fe20008010802 */
[--C-:B------:R-:W-:Y:S01]  /*5260*/  FFMA.FTZ R50, R50, UR6, -R2.reuse ;  /* 0x0000000632327c23 */ /* 0x100fe20008010802 */
[--C-:B------:R-:W-:Y:S01]  /*5270*/  FFMA.FTZ R51, R51, UR6, -R2.reuse ;  /* 0x0000000633337c23 */ /* 0x100fe20008010802 */
[----:B------:R-:W-:Y:S01]  /*5280*/  MUFU.EX2 R58, R58 ;  /* 0x0000003a003a7308 */ /* 0x000fe20000000800 */
[--C-:B------:R-:W-:Y:S01]  /*5290*/  FFMA.FTZ R54, R54, UR6, -R2.reuse ;  /* 0x0000000636367c23 */ /* 0x100fe20008010802 */
[----:B------:R-:W-:Y:S01]  /*52a0*/  FFMA.FTZ R55, R55, UR6, -R2 ;  /* 0x0000000637377c23 */ /* 0x000fe20008010802 */
[----:B------:R-:W-:Y:S01]  /*52b0*/  FADD.FTZ R29, R49, R12 ;  /* 0x0000000c311d7221 */ /* 0x000fe20000010000 */
[--C-:B------:R-:W-:Y:S01]  /*52c0*/  FFMA.FTZ R42, R42, UR6, -R2.reuse ;  /* 0x000000062a2a7c23 */ /* 0x100fe20008010802 */
[--C-:B------:R-:W-:Y:S01]  /*52d0*/  FFMA.FTZ R43, R43, UR6, -R2.reuse ;  /* 0x000000062b2b7c23 */ /* 0x100fe20008010802 */
[--C-:B------:R-:W-:Y:S01]  /*52e0*/  FFMA.FTZ R46, R46, UR6, -R2.reuse ;  /* 0x000000062e2e7c23 */ /* 0x100fe20008010802 */
[----:B------:R-:W-:Y:S01]  /*52f0*/  FADD.FTZ R20, R52, R29 ;  /* 0x0000001d34147221 */ /* 0x000fe20000010000 */
[----:B------:R-:W2:Y:S01]  /*5300*/  MUFU.EX2 R59, R59 ;  /* 0x0000003b003b7308 */ /* 0x000ea20000000800 */
[--C-:B------:R-:W-:Y:S01]  /*5310*/  FFMA.FTZ R47, R47, UR6, -R2.reuse ;  /* 0x000000062f2f7c23 */ /* 0x100fe20008010802 */
[----:B------:R-:W-:Y:S01]  /*5320*/  FFMA.FTZ R34, R34, UR6, -R2 ;  /* 0x0000000622227c23 */ /* 0x000fe20008010802 */
[----:B------:R-:W-:Y:S01]  /*5330*/  FADD.FTZ R29, R53, R20 ;  /* 0x00000014351d7221 */ /* 0x000fe20000010000 */
[--C-:B------:R-:W-:Y:S01]  /*5340*/  FFMA.FTZ R35, R35, UR6, -R2.reuse ;  /* 0x0000000623237c23 */ /* 0x100fe20008010802 */
[--C-:B------:R-:W-:Y:S01]  /*5350*/  FFMA.FTZ R38, R38, UR6, -R2.reuse ;  /* 0x0000000626267c23 */ /* 0x100fe20008010802 */
[--C-:B------:R-:W-:Y:S01]  /*5360*/  FFMA.FTZ R39, R39, UR6, -R2.reuse ;  /* 0x0000000627277c23 */ /* 0x100fe20008010802 */
[----:B------:R-:W-:Y:S01]  /*5370*/  FADD.FTZ R20, R40, R29 ;  /* 0x0000001d28147221 */ /* 0x000fe20000010000 */
[----:B------:R-:W3:Y:S01]  /*5380*/  MUFU.EX2 R62, R62 ;  /* 0x0000003e003e7308 */ /* 0x000ee20000000800 */
[--C-:B------:R-:W-:Y:S01]  /*5390*/  FFMA.FTZ R26, R26, UR6, -R2.reuse ;  /* 0x000000061a1a7c23 */ /* 0x100fe20008010802 */
[----:B------:R-:W-:Y:S01]  /*53a0*/  FFMA.FTZ R27, R27, UR6, -R2 ;  /* 0x000000061b1b7c23 */ /* 0x000fe20008010802 */
[----:B------:R-:W-:Y:S01]  /*53b0*/  FADD.FTZ R29, R41, R20 ;  /* 0x00000014291d7221 */ /* 0x000fe20000010000 */
[--C-:B------:R-:W-:Y:S01]  /*53c0*/  FFMA.FTZ R30, R30, UR6, -R2.reuse ;  /* 0x000000061e1e7c23 */ /* 0x100fe20008010802 */
[----:B------:R-:W-:Y:S01]  /*53d0*/  FFMA.FTZ R2, R31, UR6, -R2 ;  /* 0x000000061f027c23 */ /* 0x000fe20008010802 */
[----:B-1----:R-:W-:Y:S01]  /*53e0*/  F2FP.F16.F32.PACK_AB R198, R37, R36 ;  /* 0x0000002425c6723e */ /* 0x002fe200000000ff */
[----:B0-----:R-:W-:Y:S01]  /*53f0*/  FADD.FTZ R0, R44, R29 ;  /* 0x0000001d2c007221 */ /* 0x001fe20000010000 */
[----:B------:R-:W0:Y:S01]  /*5400*/  MUFU.EX2 R63, R63 ;  /* 0x0000003f003f7308 */ /* 0x000e220000000800 */
[----:B--2---:R-:W-:Y:S01]  /*5410*/  FADD.FTZ R21, R58, R59 ;  /* 0x0000003b3a157221 */ /* 0x004fe20000010000 */
[----:B------:R-:W-:Y:S01]  /*5420*/  F2FP.F16.F32.PACK_AB R209, R59, R58 ;  /* 0x0000003a3bd1723e */ /* 0x000fe200000000ff */
[----:B------:R-:W-:Y:S01]  /*5430*/  FADD.FTZ R29, R45, R0 ;  /* 0x000000002d1d7221 */ /* 0x000fe20000010000 */
[----:B------:R-:W-:-:S02]  /*5440*/  IMAD.MOV.U32 R59, RZ, RZ, R151 ;  /* 0x000000ffff3b7224 */ /* 0x000fc400078e0097 */
[----:B------:R-:W-:Y:S02]  /*5450*/  IMAD.MOV.U32 R58, RZ, RZ, R151 ;  /* 0x000000ffff3a7224 */ /* 0x000fe400078e0097 */
[----:B------:R-:W1:Y:S01]  /*5460*/  MUFU.EX2 R50, R50 ;  /* 0x0000003200327308 */ /* 0x000e620000000800 */
[----:B---3--:R-:W-:Y:S01]  /*5470*/  FADD.FTZ R12, R62, R21 ;  /* 0x000000153e0c7221 */ /* 0x008fe20000010000 */
[--C-:B------:R-:W-:Y:S02]  /*5480*/  IMAD.MOV.U32 R53, RZ, RZ, R151.reuse ;  /* 0x000000ffff357224 */ /* 0x100fe400078e0097 */
[--C-:B------:R-:W-:Y:S02]  /*5490*/  IMAD.MOV.U32 R52, RZ, RZ, R151.reuse ;  /* 0x000000ffff347224 */ /* 0x100fe400078e0097 */
[--C-:B------:R-:W-:Y:S02]  /*54a0*/  IMAD.MOV.U32 R49, RZ, RZ, R151.reuse ;  /* 0x000000ffff317224 */ /* 0x100fe400078e0097 */
[----:B------:R-:W2:Y:S01]  /*54b0*/  MUFU.EX2 R51, R51 ;  /* 0x0000003300337308 */ /* 0x000ea20000000800 */
[C---:B0-----:R-:W-:Y:S01]  /*54c0*/  FADD.FTZ R21, R63.reuse, R12 ;  /* 0x0000000c3f157221 */ /* 0x041fe20000010000 */
[----:B------:R-:W-:Y:S01]  /*54d0*/  F2FP.F16.F32.PACK_AB R211, R63, R62 ;  /* 0x0000003e3fd3723e */ /* 0x000fe200000000ff */
[----:B------:R-:W-:-:S02]  /*54e0*/  IMAD.MOV.U32 R63, RZ, RZ, R151 ;  /* 0x000000ffff3f7224 */ /* 0x000fc400078e0097 */
[--C-:B------:R-:W-:Y:S02]  /*54f0*/  IMAD.MOV.U32 R62, RZ, RZ, R151.reuse ;  /* 0x000000ffff3e7224 */ /* 0x100fe400078e0097 */
[----:B------:R-:W-:Y:S01]  /*5500*/  IMAD.MOV.U32 R45, RZ, RZ, R151 ;  /* 0x000000ffff2d7224 */ /* 0x000fe200078e0097 */
[----:B------:R-:W0:Y:S01]  /*5510*/  MUFU.EX2 R54, R54 ;  /* 0x0000003600367308 */ /* 0x000e220000000800 */
[----:B-1----:R-:W-:Y:S01]  /*5520*/  FADD.FTZ R12, R50, R21 ;  /* 0x00000015320c7221 */ /* 0x002fe20000010000 */
[--C-:B------:R-:W-:Y:S02]  /*5530*/  IMAD.MOV.U32 R44, RZ, RZ, R151.reuse ;  /* 0x000000ffff2c7224 */ /* 0x100fe400078e0097 */
[--C-:B------:R-:W-:Y:S02]  /*5540*/  IMAD.MOV.U32 R41, RZ, RZ, R151.reuse ;  /* 0x000000ffff297224 */ /* 0x100fe400078e0097 */
[--C-:B------:R-:W-:Y:S02]  /*5550*/  IMAD.MOV.U32 R40, RZ, RZ, R151.reuse ;  /* 0x000000ffff287224 */ /* 0x100fe400078e0097 */
[----:B------:R-:W1:Y:S01]  /*5560*/  MUFU.EX2 R55, R55 ;  /* 0x0000003700377308 */ /* 0x000e620000000800 */
[C---:B--2---:R-:W-:Y:S01]  /*5570*/  FADD.FTZ R21, R51.reuse, R12 ;  /* 0x0000000c33157221 */ /* 0x044fe20000010000 */
[----:B------:R-:W-:Y:S01]  /*5580*/  F2FP.F16.F32.PACK_AB R205, R51, R50 ;  /* 0x0000003233cd723e */ /* 0x000fe200000000ff */
[----:B------:R-:W-:-:S02]  /*5590*/  IMAD.MOV.U32 R51, RZ, RZ, R151 ;  /* 0x000000ffff337224 */ /* 0x000fc400078e0097 */
[--C-:B------:R-:W-:Y:S02]  /*55a0*/  IMAD.MOV.U32 R50, RZ, RZ, R151.reuse ;  /* 0x000000ffff327224 */ /* 0x100fe400078e0097 */
[----:B------:R-:W-:Y:S01]  /*55b0*/  IMAD.MOV.U32 R31, RZ, RZ, R151 ;  /* 0x000000ffff1f7224 */ /* 0x000fe200078e0097 */
[----:B------:R-:W2:Y:S01]  /*55c0*/  MUFU.EX2 R42, R42 ;  /* 0x0000002a002a7308 */ /* 0x000ea20000000800 */
[----:B0-----:R-:W-:-:S07]  /*55d0*/  FADD.FTZ R12, R54, R21 ;  /* 0x00000015360c7221 */ /* 0x001fce0000010000 */
[----:B------:R-:W0:Y:S01]  /*55e0*/  MUFU.EX2 R43, R43 ;  /* 0x0000002b002b7308 */ /* 0x000e220000000800 */
[C---:B-1----:R-:W-:Y:S01]  /*55f0*/  FADD.FTZ R21, R55.reuse, R12 ;  /* 0x0000000c37157221 */ /* 0x042fe20000010000 */
[----:B------:R-:W-:Y:S01]  /*5600*/  FADD.FTZ R12, R32, R29 ;  /* 0x0000001d200c7221 */ /* 0x000fe20000010000 */
[----:B------:R-:W-:Y:S01]  /*5610*/  F2FP.F16.F32.PACK_AB R207, R55, R54 ;  /* 0x0000003637cf723e */ /* 0x000fe200000000ff */
[--C-:B------:R-:W-:Y:S02]  /*5620*/  IMAD.MOV.U32 R55, RZ, RZ, R151.reuse ;  /* 0x000000ffff377224 */ /* 0x100fe400078e0097 */
[----:B------:R-:W-:Y:S01]  /*5630*/  FADD.FTZ R29, R33, R12 ;  /* 0x0000000c211d7221 */ /* 0x000fe20000010000 */
[----:B------:R-:W-:Y:S01]  /*5640*/  IMAD.MOV.U32 R54, RZ, RZ, R151 ;  /* 0x000000ffff367224 */ /* 0x000fe200078e0097 */
[----:B------:R-:W1:Y:S01]  /*5650*/  MUFU.EX2 R46, R46 ;  /* 0x0000002e002e7308 */ /* 0x000e620000000800 */
[----:B--2---:R-:W-:Y:S01]  /*5660*/  FADD.FTZ R0, R42, R21 ;  /* 0x000000152a007221 */ /* 0x004fe20000010000 */
[----:B------:R-:W-:Y:S01]  /*5670*/  FADD.FTZ R12, R36, R29 ;  /* 0x0000001d240c7221 */ /* 0x000fe20000010000 */
[----:B------:R-:W-:-:S02]  /*5680*/  IMAD.MOV.U32 R36, RZ, RZ, R151 ;  /* 0x000000ffff247224 */ /* 0x000fc400078e0097 */
[--C-:B------:R-:W-:Y:S02]  /*5690*/  IMAD.MOV.U32 R33, RZ, RZ, R151.reuse ;  /* 0x000000ffff217224 */ /* 0x100fe400078e0097 */
[--C-:B------:R-:W-:Y:S01]  /*56a0*/  IMAD.MOV.U32 R32, RZ, RZ, R151.reuse ;  /* 0x000000ffff207224 */ /* 0x100fe200078e0097 */
[----:B------:R-:W2:Y:S01]  /*56b0*/  MUFU.EX2 R47, R47 ;  /* 0x0000002f002f7308 */ /* 0x000ea20000000800 */
[C---:B0-----:R-:W-:Y:S01]  /*56c0*/  FADD.FTZ R21, R43.reuse, R0 ;  /* 0x000000002b157221 */ /* 0x041fe20000010000 */
[----:B------:R-:W-:Y:S01]  /*56d0*/  F2FP.F16.F32.PACK_AB R201, R43, R42 ;  /* 0x0000002a2bc9723e */ /* 0x000fe200000000ff */
[--C-:B------:R-:W-:Y:S02]  /*56e0*/  IMAD.MOV.U32 R43, RZ, RZ, R151.reuse ;  /* 0x000000ffff2b7224 */ /* 0x100fe400078e0097 */
[--C-:B------:R-:W-:Y:S02]  /*56f0*/  IMAD.MOV.U32 R42, RZ, RZ, R151.reuse ;  /* 0x000000ffff2a7224 */ /* 0x100fe400078e0097 */
[----:B------:R-:W-:Y:S01]  /*5700*/  IMAD.MOV.U32 R29, RZ, RZ, R151 ;  /* 0x000000ffff1d7224 */ /* 0x000fe200078e0097 */
[----:B------:R-:W0:Y:S01]  /*5710*/  MUFU.EX2 R34, R34 ;  /* 0x0000002200227308 */ /* 0x000e220000000800 */
[----:B-1----:R-:W-:Y:S01]  /*5720*/  FADD.FTZ R0, R46, R21 ;  /* 0x000000152e007221 */ /* 0x002fe20000010000 */
[----:B------:R-:W-:Y:S01]  /*5730*/  FADD.FTZ R21, R37, R12 ;  /* 0x0000000c25157221 */ /* 0x000fe20000010000 */
[----:B------:R-:W-:-:S05]  /*5740*/  IMAD.MOV.U32 R37, RZ, RZ, R151 ;  /* 0x000000ffff257224 */ /* 0x000fca00078e0097 */
[----:B------:R-:W1:Y:S01]  /*5750*/  MUFU.EX2 R24, R24 ;  /* 0x0000001800187308 */ /* 0x000e620000000800 */
[C---:B--2---:R-:W-:Y:S01]  /*5760*/  FADD.FTZ R13, R47.reuse, R0 ;  /* 0x000000002f0d7221 */ /* 0x044fe20000010000 */
[----:B------:R-:W-:Y:S01]  /*5770*/  F2FP.F16.F32.PACK_AB R203, R47, R46 ;  /* 0x0000002e2fcb723e */ /* 0x000fe200000000ff */
[--C-:B------:R-:W-:Y:S02]  /*5780*/  IMAD.MOV.U32 R47, RZ, RZ, R151.reuse ;  /* 0x000000ffff2f7224 */ /* 0x100fe400078e0097 */
[----:B------:R-:W-:-:S03]  /*5790*/  IMAD.MOV.U32 R46, RZ, RZ, R151 ;  /* 0x000000ffff2e7224 */ /* 0x000fc600078e0097 */
[----:B------:R-:W2:Y:S01]  /*57a0*/  MUFU.EX2 R35, R35 ;  /* 0x0000002300237308 */ /* 0x000ea20000000800 */
[----:B0-----:R-:W-:-:S07]  /*57b0*/  FADD.FTZ R0, R34, R13 ;  /* 0x0000000d22007221 */ /* 0x001fce0000010000 */
[----:B------:R-:W0:Y:S01]  /*57c0*/  MUFU.EX2 R25, R25 ;  /* 0x0000001900197308 */ /* 0x000e220000000800 */
[----:B-1----:R-:W-:-:S07]  /*57d0*/  FADD.FTZ R12, R24, R21 ;  /* 0x00000015180c7221 */ /* 0x002fce0000010000 */
[----:B------:R-:W1:Y:S01]  /*57e0*/  MUFU.EX2 R38, R38 ;  /* 0x0000002600267308 */ /* 0x000e620000000800 */
[C---:B--2---:R-:W-:Y:S01]  /*57f0*/  FADD.FTZ R13, R35.reuse, R0 ;  /* 0x00000000230d7221 */ /* 0x044fe20000010000 */
[----:B------:R-:W-:Y:S01]  /*5800*/  F2FP.F16.F32.PACK_AB R197, R35, R34 ;  /* 0x0000002223c5723e */ /* 0x000fe200000000ff */
[--C-:B------:R-:W-:Y:S02]  /*5810*/  IMAD.MOV.U32 R35, RZ, RZ, R151.reuse ;  /* 0x000000ffff237224 */ /* 0x100fe400078e0097 */
[----:B------:R-:W-:-:S03]  /*5820*/  IMAD.MOV.U32 R34, RZ, RZ, R151 ;  /* 0x000000ffff227224 */ /* 0x000fc600078e0097 */
[----:B------:R-:W2:Y:S01]  /*5830*/  MUFU.EX2 R28, R28 ;  /* 0x0000001c001c7308 */ /* 0x000ea20000000800 */
[C---:B0-----:R-:W-:Y:S01]  /*5840*/  FADD.FTZ R21, R25.reuse, R12 ;  /* 0x0000000c19157221 */ /* 0x041fe20000010000 */
[----:B------:R-:W-:Y:S01]  /*5850*/  F2FP.F16.F32.PACK_AB R192, R25, R24 ;  /* 0x0000001819c0723e */ /* 0x000fe200000000ff */
[--C-:B------:R-:W-:Y:S02]  /*5860*/  IMAD.MOV.U32 R25, RZ, RZ, R151.reuse ;  /* 0x000000ffff197224 */ /* 0x100fe400078e0097 */
[----:B------:R-:W-:-:S03]  /*5870*/  IMAD.MOV.U32 R24, RZ, RZ, R151 ;  /* 0x000000ffff187224 */ /* 0x000fc600078e0097 */
[----:B------:R-:W0:Y:S01]  /*5880*/  MUFU.EX2 R39, R39 ;  /* 0x0000002700277308 */ /* 0x000e220000000800 */
[----:B-1----:R-:W-:-:S07]  /*5890*/  FADD.FTZ R0, R38, R13 ;  /* 0x0000000d26007221 */ /* 0x002fce0000010000 */
[----:B------:R-:W1:Y:S01]  /*58a0*/  MUFU.EX2 R26, R26 ;  /* 0x0000001a001a7308 */ /* 0x000e620000000800 */
[----:B--2---:R-:W-:-:S07]  /*58b0*/  FADD.FTZ R12, R28, R21 ;  /* 0x000000151c0c7221 */ /* 0x004fce0000010000 */
        /* <DEDUP_REMOVED lines=8> */
[C---:B--2---:R-:W-:Y:S01]  /*5940*/  FADD.FTZ R13, R15.reuse, R12 ;  /* 0x0000000c0f0d7221 */ /* 0x044fe20000010000 */
[----:B------:R-:W-:Y:S01]  /*5950*/  F2FP.F16.F32.PACK_AB R194, R15, R28 ;  /* 0x0000001c0fc2723e */ /* 0x000fe200000000ff */
[----:B------:R-:W-:-:S05]  /*5960*/  IMAD.MOV.U32 R28, RZ, RZ, R151 ;  /* 0x000000ffff1c7224 */ /* 0x000fca00078e0097 */
[----:B------:R2:W3:Y:S01]  /*5970*/  MUFU.EX2 R195, R2 ;  /* 0x0000000200c37308 */ /* 0x0004e20000000800 */
[C---:B0-----:R-:W-:Y:S01]  /*5980*/  FADD.FTZ R15, R27.reuse, R0 ;  /* 0x000000001b0f7221 */ /* 0x041fe20000010000 */
[----:B------:R-:W-:Y:S01]  /*5990*/  F2FP.F16.F32.PACK_AB R193, R27, R26 ;  /* 0x0000001a1bc1723e */ /* 0x000fe200000000ff */
[----:B------:R-:W-:Y:S02]  /*59a0*/  IMAD.MOV.U32 R0, RZ, RZ, 0x3f800000 ;  /* 0x3f800000ff007424 */ /* 0x000fe400078e00ff */
[--C-:B------:R-:W-:Y:S02]  /*59b0*/  IMAD.MOV.U32 R27, RZ, RZ, R151.reuse ;  /* 0x000000ffff1b7224 */ /* 0x100fe400078e0097 */
[----:B------:R-:W-:Y:S02]  /*59c0*/  IMAD.MOV.U32 R26, RZ, RZ, R151 ;  /* 0x000000ffff1a7224 */ /* 0x000fe400078e0097 */
[----:B-1----:R-:W-:Y:S01]  /*59d0*/  FADD.FTZ R12, R30, R15 ;  /* 0x0000000f1e0c7221 */ /* 0x002fe20000010000 */
[----:B--2---:R-:W-:-:S03]  /*59e0*/  IMAD.MOV.U32 R2, RZ, RZ, 0x3f800000 ;  /* 0x3f800000ff027424 */ /* 0x004fc600078e00ff */
[C---:B---3--:R-:W-:Y:S01]  /*59f0*/  FADD.FTZ R12, R195.reuse, R12 ;  /* 0x0000000cc30c7221 */ /* 0x048fe20000010000 */
[----:B------:R-:W-:Y:S01]  /*5a00*/  F2FP.F16.F32.PACK_AB R195, R195, R30 ;  /* 0x0000001ec3c3723e */ /* 0x000fe200000000ff */
[----:B------:R-:W-:Y:S01]  /*5a10*/  IMAD.MOV.U32 R30, RZ, RZ, R151 ;  /* 0x000000ffff1e7224 */ /* 0x000fe200078e0097 */
[----:B------:R-:W-:Y:S06]  /*5a20*/  @!P2 BRA `(.L_x_194) ;  /* 0x0000003c0098a947 */ /* 0x000fec0003800000 */
[----:B------:R-:W-:Y:S01]  /*5a30*/  R2UR UR7, R16 ;  /* 0x00000000100772ca */ /* 0x000fe200000e0000 */
[----:B------:R-:W-:Y:S01]  /*5a40*/  IMAD.MOV.U32 R20, RZ, RZ, R3 ;  /* 0x000000ffff147224 */ /* 0x000fe200078e0003 */
[----:B------:R-:W-:Y:S01]  /*5a50*/  CS2R R150, SRZ ;  /* 0x0000000000967805 */ /* 0x000fe2000001ff00 */
[----:B------:R-:W-:Y:S01]  /*5a60*/  IMAD.MOV.U32 R15, RZ, RZ, R4 ;  /* 0x000000ffff0f7224 */ /* 0x000fe200078e0004 */
[----:B------:R-:W-:Y:S01]  /*5a70*/  CS2R R146, SRZ ;  /* 0x0000000000927805 */ /* 0x000fe2000001ff00 */
[----:B------:R-:W-:Y:S01]  /*5a80*/  IMAD.MOV.U32 R21, RZ, RZ, R17 ;  /* 0x000000ffff157224 */ /* 0x000fe200078e0011 */
[----:B------:R-:W-:Y:S01]  /*5a90*/  CS2R R142, SRZ ;  /* 0x00000000008e7805 */ /* 0x000fe2000001ff00 */
[----:B------:R-:W-:Y:S01]  /*5aa0*/  IMAD.MOV.U32 R0, RZ, RZ, 0x3f800000 ;  /* 0x3f800000ff007424 */ /* 0x000fe200078e00ff */
        /* <DEDUP_REMOVED lines=60> */
[----:B------:R-:W-:-:S07]  /*5e70*/  CS2R R24, SRZ ;  /* 0x0000000000187805 */ /* 0x000fce000001ff00 */
.L_x_203:
[----:B------:R-:W-:-:S04]  /*5e80*/  UIADD3 UR6, UR7, 0x1, URZ ;  /* 0x0000000107067890 */ /* 0x000fc8000fffe03f */
[----:B------:R-:W-:-:S04]  /*5e90*/  UISETP.NE.AND UP0, UPT, UR6, 0x2, UPT ;  /* 0x000000020600788c */ /* 0x000fc8000bf05270 */
[----:B------:R-:W-:Y:S02]  /*5ea0*/  USEL UR10, URZ, 0x1, UP0 ;  /* 0x000000013f0a7887 */ /* 0x000fe40008000000 */
[----:B------:R-:W-:-:S04]  /*5eb0*/  USEL UR6, UR6, URZ, UP0 ;  /* 0x0000003f06067287 */ /* 0x000fc80008000000 */
[----:B------:R-:W-:Y:S02]  /*5ec0*/  LOP3.LUT R17, R21, UR10, RZ, 0x3c, !PT ;  /* 0x0000000a15117c12 */ /* 0x000fe4000f8e3cff */
[----:B------:R-:W-:Y:S01]  /*5ed0*/  IMAD.U32 R16, RZ, RZ, UR6 ;  /* 0x00000006ff107e24 */ /* 0x000fe2000f8e00ff */
[----:B------:R-:W-:Y:S06]  /*5ee0*/  @!P0 BRA `(.L_x_195) ;  /* 0x0000000000048947 */ /* 0x000fec0003800000 */
[----:B------:R-:W-:Y:S01]  /*5ef0*/  BPT.TRAP 0x1 ;  /* 0x000000040000795c */ /* 0x000fe20000300000 */
.L_x_195:
[----:B------:R-:W0:Y:S01]  /*5f00*/  S2UR UR11, SR_CgaCtaId ;  /* 0x00000000000b79c3 */ /* 0x000e220000008800 */
[----:B------:R-:W-:Y:S01]  /*5f10*/  UMOV UR10, 0x400 ;  /* 0x00000400000a7882 */ /* 0x000fe20000000000 */
[----:B------:R-:W-:Y:S01]  /*5f20*/  SHF.L.U32 R3, R17, 0x1f, RZ ;  /* 0x0000001f11037819 */ /* 0x000fe200000006ff */
[----:B0-----:R-:W-:-:S06]  /*5f30*/  ULEA UR10, UR11, UR10, 0x18 ;  /* 0x0000000a0b0a7291 */ /* 0x001fcc000f8ec03f */
[----:B------:R-:W-:-:S05]  /*5f40*/  IMAD.U32 R5, RZ, RZ, UR10 ;  /* 0x0000000aff057e24 */ /* 0x000fca000f8e00ff */
[----:B------:R-:W-:-:S13]  /*5f50*/  R2UR UR60, R5 ;  /* 0x00000000053c72ca */ /* 0x000fda00000e0000 */
[----:B------:R-:W-:-:S09]  /*5f60*/  ULEA UR60, UR6, UR60, 0x3 ;  /* 0x0000003c063c7291 */ /* 0x000fd2000f8e183f */
[----:B------:R0:W1:Y:S01]  /*5f70*/  SYNCS.PHASECHK.TRANS64.TRYWAIT P2, [UR60+0x38830], R3 ;  /* 0x03883003ff0075a7 */ /* 0x000062000804017c */
[----:B------:R-:W-:Y:S05]  /*5f80*/  @!P0 BRA `(.L_x_196) ;  /* 0x0000000000048947 */ /* 0x000fea0003800000 */
[----:B------:R-:W-:Y:S01]  /*5f90*/  BPT.TRAP 0x1 ;  /* 0x000000040000795c */ /* 0x000fe20000300000 */
.L_x_196:
[----:B-1----:R-:W-:Y:S05]  /*5fa0*/  @P2 BRA `(.L_x_197) ;  /* 0x0000000000082947 */ /* 0x002fea0003800000 */
[----:B------:R-:W1:Y:S02]  /*5fb0*/  SYNCS.PHASECHK.TRANS64.TRYWAIT P2, [UR60+0x38830], R3 ;  /* 0x03883003ff0075a7 */ /* 0x000e64000804017c */
[----:B-1----:R-:W-:Y:S05]  /*5fc0*/  @!P2 BRA `(.L_x_198) ;  /* 0x0000010c00f0a947 */ /* 0x002fea0003800000 */
.L_x_197:
[----:B------:R-:W-:Y:S01]  /*5fd0*/  R2UR UR10, R14 ;  /* 0x000000000e0a72ca */ /* 0x000fe200000e0000 */
[----:B------:R-:W-:Y:S01]  /*5fe0*/  WARPGROUP.ARRIVE ;  /* 0x00000000000079c5 */ /* 0x000fe20000000000 */
[----:B------:R-:W-:Y:S01]  /*5ff0*/  R2UR UR6, R16 ;  /* 0x00000000100672ca */ /* 0x000fe200000e0000 */
[----:B------:R-:W-:Y:S01]  /*6000*/  UMOV UR51, 0x40000040 ;  /* 0x4000004000337882 */ /* 0x000fe20000000000 */
[----:B01----:R-:W-:Y:S01]  /*6010*/  MOV R3, UR49 ;  /* 0x0000003100037c02 */ /* 0x003fe20008000f00 */
[----:B------:R-:W-:Y:S01]  /*6020*/  UMOV UR49, UR57 ;  /* 0x0000003900317c82 */ /* 0x000fe20008000000 */
[----:B------:R-:W-:Y:S01]  /*6030*/  MOV R4, UR48 ;  /* 0x0000003000047c02 */ /* 0x000fe20008000f00 */
[----:B------:R-:W-:Y:S01]  /*6040*/  UMOV UR48, UR56 ;  /* 0x0000003800307c82 */ /* 0x000fe20008000000 */
[----:B------:R-:W-:Y:S01]  /*6050*/  UMOV UR52, UR56 ;  /* 0x0000003800347c82 */ /* 0x000fe20008000000 */
[----:B------:R-:W-:Y:S01]  /*6060*/  UMOV UR53, UR57 ;  /* 0x0000003900357c82 */ /* 0x000fe20008000000 */
[----:B------:R-:W-:Y:S01]  /*6070*/  UMOV UR55, 0x40000040 ;  /* 0x4000004000377882 */ /* 0x000fe20000000000 */
[----:B------:R-:W-:Y:S01]  /*6080*/  UMOV UR59, 0x40000040 ;  /* 0x40000040003b7882 */ /* 0x000fe20000000000 */
[----:B------:R-:W-:Y:S01]  /*6090*/  R2UR UR18, R10 ;  /* 0x000000000a1272ca */ /* 0x000fe200000e0000 */
[----:B------:R-:W-:Y:S01]  /*60a0*/  UMOV UR23, 0x40000040 ;  /* 0x4000004000177882 */ /* 0x000fe20000000000 */
[----:B------:R-:W-:Y:S01]  /*60b0*/  R2UR UR19, R11 ;  /* 0x000000000b1372ca */ /* 0x000fe200000e0000 */
[----:B------:R-:W-:Y:S01]  /*60c0*/  UIMAD UR6, UR6, 0xa00, UR10 ;  /* 0x00000a00060678a4 */ /* 0x000fe2000f8e020a */
[----:B------:R-:W-:Y:S01]  /*60d0*/  R2UR UR14, R8 ;  /* 0x00000000080e72ca */ /* 0x000fe200000e0000 */
[----:B------:R-:W-:Y:S01]  /*60e0*/  UMOV UR27, 0x40000040 ;  /* 0x40000040001b7882 */ /* 0x000fe20000000000 */
[----:B------:R-:W-:Y:S01]  /*60f0*/  R2UR UR15, R9 ;  /* 0x00000000090f72ca */ /* 0x000fe200000e0000 */
[----:B------:R-:W-:Y:S01]  /*6100*/  UIADD3 UR54, UR6, 0x80, URZ ;  /* 0x0000008006367890 */ /* 0x000fe2000fffe03f */
[-C--:B------:R-:W-:Y:S01]  /*6110*/  FMUL.FTZ R24, R24, R2.reuse ;  /* 0x0000000218187220 */ /* 0x080fe20000410000 */
[----:B------:R-:W-:Y:S01]  /*6120*/  UIADD3 UR58, UR6, 0x100, URZ ;  /* 0x00000100063a7890 */ /* 0x000fe2000fffe03f */
[-C--:B------:R-:W-:Y:S01]  /*6130*/  FMUL.FTZ R25, R25, R2.reuse ;  /* 0x0000000219197220 */ /* 0x080fe20000410000 */
[----:B------:R-:W-:Y:S01]  /*6140*/  UMOV UR50, UR6 ;  /* 0x0000000600327c82 */ /* 0x000fe20008000000 */
[----:B------:R-:W-:Y:S01]  /*6150*/  UIADD3 UR10, UR6, 0x180, URZ ;  /* 0x00000180060a7890 */ /* 0x000fe2000fffe03f */
[----:B------:R-:W-:Y:S01]  /*6160*/  HGMMA.64x16x16.F32 R184, gdesc[UR48], RZ, !UPT, gsb0 ;  /* 0x0020000030b879f0 */ /* 0x000fe2000c0008ff */
[----:B------:R-:W-:Y:S01]  /*6170*/  UIADD3 UR11, UR6, 0x200, URZ ;  /* 0x00000200060b7890 */ /* 0x000fe2000fffe03f */
[----:B------:R-:W-:Y:S01]  /*6180*/  R2UR UR49, R3 ;  /* 0x00000000033172ca */ /* 0x000fe200000e0000 */
[----:B------:R-:W-:Y:S01]  /*6190*/  UIADD3 UR22, UR6, 0x286, URZ ;  /* 0x0000028606167890 */ /* 0x000fe2000fffe03f */
[----:B------:R-:W-:Y:S01]  /*61a0*/  R2UR UR48, R4 ;  /* 0x00000000043072ca */ /* 0x000fe200000e0000 */
[----:B------:R-:W-:Y:S01]  /*61b0*/  UIADD3 UR26, UR6, 0x500, URZ ;  /* 0x00000500061a7890 */ /* 0x000fe2000fffe03f */
[-C--:B------:R-:W-:Y:S01]  /*61c0*/  FMUL.FTZ R28, R28, R2.reuse ;  /* 0x000000021c1c7220 */ /* 0x080fe20000410000 */
        /* <DEDUP_REMOVED lines=53> */
[----:B------:R-:W-:Y:S01]  /*6520*/  UMOV UR52, UR56 ;  /* 0x0000003800347c82 */ /* 0x000fe20008000000 */
[----:B------:R-:W-:Y:S01]  /*6530*/  UMOV UR53, UR57 ;  /* 0x0000003900357c82 */ /* 0x000fe20008000000 */
[----:B------:R-:W-:Y:S01]  /*6540*/  UMOV UR54, UR10 ;  /* 0x0000000a00367c82 */ /* 0x000fe20008000000 */
[----:B------:R-:W-:Y:S01]  /*6550*/  UMOV UR55, 0x40000040 ;  /* 0x4000004000377882 */ /* 0x000fe20000000000 */
[----:B------:R-:W-:Y:S01]  /*6560*/  UIADD3 UR10, UR6, 0x82, URZ ;  /* 0x00000082060a7890 */ /* 0x000fe2000fffe03f */
        /* <DEDUP_REMOVED lines=102> */
[----:B------:R-:W-:Y:S01]  /*6bd0*/  HGMMA.64x16x16.F32 R152, gdesc[UR56], RZ, !UPT, gsb0 ;  /* 0x00200000389879f0 */ /* 0x000fe2000c0008ff */
        /* <DEDUP_REMOVED lines=458> */
.L_x_199:
[----:B------:R-:W-:Y:S01]  /*8880*/  IMAD.U32 R2, RZ, RZ, UR7 ;  /* 0x00000007ff027e24 */ /* 0x000fe2000f8e00ff */
[----:B------:R-:W-:-:S03]  /*8890*/  SHF.L.U32 R0, R21, 0x1f, RZ ;  /* 0x0000001f15007819 */ /* 0x000fc600000006ff */
[----:B------:R-:W-:-:S04]  /*88a0*/  IMAD R21, R2, 0x8, R5 ;  /* 0x0000000802157824 */ /* 0x000fc800078e0205 */
[----:B------:R0:W1:Y:S01]  /*88b0*/  SYNCS.PHASECHK.TRANS64.TRYWAIT P2, [R21+URZ+0x38850], R0 ;  /* 0x03885000150075a7 */ /* 0x000062000804017f */
[----:B------:R-:W-:Y:S05]  /*88c0*/  @!P0 BRA `(.L_x_200) ;  /* 0x0000000000048947 */ /* 0x000fea0003800000 */
[----:B------:R-:W-:Y:S01]  /*88d0*/  BPT.TRAP 0x1 ;  /* 0x000000040000795c */ /* 0x000fe20000300000 */
.L_x_200:
[----:B-1----:R-:W-:Y:S05]  /*88e0*/  @P2 BRA `(.L_x_201) ;  /* 0x0000000000082947 */ /* 0x002fea0003800000 */
[----:B------:R-:W1:Y:S02]  /*88f0*/  SYNCS.PHASECHK.TRANS64.TRYWAIT P2, [R21+URZ+0x38850], R0 ;  /* 0x03885000150075a7 */ /* 0x000e64000804017f */
[----:B-1----:R-:W-:Y:S05]  /*8900*/  @!P2 BRA `(.L_x_202) ;  /* 0x000000e400b8a947 */ /* 0x002fea0003800000 */
.L_x_201:
[----:B------:R-:W-:Y:S01]  /*8910*/  R2UR UR6, R5 ;  /* 0x00000000050672ca */ /* 0x000fe200000e0000 */
[----:B------:R-:W-:Y:S01]  /*8920*/  WARPGROUP.ARRIVE ;  /* 0x00000000000079c5 */ /* 0x000fe20000000000 */
[----:B01----:R-:W-:Y:S01]  /*8930*/  FMNMX.FTZ R0, R184, R15, !PT ;  /* 0x0000000fb8007209 */ /* 0x003fe20007810000 */
[----:B------:R-:W-:Y:S01]  /*8940*/  ULDC UR11, c[0x0][0x988] ;  /* 0x00026200000b7ab9 */ /* 0x000fe20000000800 */
[----:B------:R-:W-:Y:S01]  /*8950*/  @!P1 VIADD R21, R21, 0x38860 ;  /* 0x0003886015159836 */ /* 0x000fe20000000000 */
[----:B------:R-:W-:Y:S01]  /*8960*/  VOTEU.ALL UP0, P1 ;  /* 0x00000000003f7886 */ /* 0x000fe20000800000 */
[----:B------:R-:W-:-:S04]  /*8970*/  FMNMX.FTZ R0, R185, R0, !PT ;  /* 0x00000000b9007209 */ /* 0x000fc80007810000 */
[----:B------:R-:W-:Y:S01]  /*8980*/  FMNMX.FTZ R0, R188, R0, !PT ;  /* 0x00000000bc007209 */ /* 0x000fe20007810000 */
[----:B------:R-:W-:Y:S02]  /*8990*/  @!UP0 UIADD3 UR60, UR60, 0x38840, URZ ;  /* 0x000388403c3c8890 */ /* 0x000fe4000fffe03f */
[----:B------:R-:W-:Y:S01]  /*89a0*/  UIADD3 UR6, UR6, 0x400, URZ ;  /* 0x0000040006067890 */ /* 0x000fe2000fffe03f */
[----:B------:R-:W-:Y:S01]  /*89b0*/  FMNMX.FTZ R0, R189, R0, !PT ;  /* 0x00000000bd007209 */ /* 0x000fe20007810000 */
[----:B------:R-:W-:Y:S02]  /*89c0*/  @!UP0 UPRMT UR60, URZ, 0x654, UR60 ;  /* 0x000006543f3c8896 */ /* 0x000fe4000800003c */
[----:B------:R-:W-:Y:S01]  /*89d0*/  USHF.R.U32.HI UR6, URZ, 0x4, UR6 ;  /* 0x000000043f067899 */ /* 0x000fe20008011606 */
[----:B------:R-:W-:-:S03]  /*89e0*/  FMNMX.FTZ R0, R176, R0, !PT ;  /* 0x00000000b0007209 */ /* 0x000fc60007810000 */
[----:B------:R-:W-:Y:S01]  /*89f0*/  ULOP3.LUT UR6, UR6, 0x3fff, URZ, 0xc0, !UPT ;  /* 0x00003fff06067892 */ /* 0x000fe2000f8ec03f */
[----:B------:R-:W-:-:S03]  /*8a00*/  FMNMX.FTZ R0, R177, R0, !PT ;  /* 0x00000000b1007209 */ /* 0x000fc60007810000 */
[----:B------:R-:W-:Y:S01]  /*8a10*/  ULOP3.LUT UR6, UR6, 0x2800000, URZ, 0xfc, !UPT ;  /* 0x0280000006067892 */ /* 0x000fe2000f8efc3f */
[----:B------:R-:W-:-:S03]  /*8a20*/  FMNMX.FTZ R0, R180, R0, !PT ;  /* 0x00000000b4007209 */ /* 0x000fc60007810000 */
[----:B------:R-:W-:Y:S01]  /*8a30*/  UIMAD UR10, UR7, 0xa00, UR6 ;  /* 0x00000a00070a78a4 */ /* 0x000fe2000f8e0206 */
[----:B------:R-:W-:Y:S02]  /*8a40*/  FMNMX.FTZ R0, R181, R0, !PT ;  /* 0x00000000b5007209 */ /* 0x000fe40007810000 */
[----:B------:R-:W-:Y:S02]  /*8a50*/  UMOV UR7, 0x40000040 ;  /* 0x4000004000077882 */ /* 0x000fe40000000000 */
[----:B------:R-:W-:Y:S02]  /*8a60*/  FMNMX.FTZ R0, R168, R0, !PT ;  /* 0x00000000a8007209 */ /* 0x000fe40007810000 */
[----:B------:R-:W-:Y:S02]  /*8a70*/  UMOV UR6, UR10 ;  /* 0x0000000a00067c82 */ /* 0x000fe40008000000 */
[----:B------:R-:W-:Y:S01]  /*8a80*/  HGMMA.64x256x16.F32 R24, R208, gdesc[UR4].tnspB, R24, gsb0 ;  /* 0x43e00004d0187df0 */ /* 0x000fe20008000818 */
[----:B------:R-:W-:Y:S01]  /*8a90*/  UIADD3 UR6, UR10, 0x80, URZ ;  /* 0x000000800a067890 */ /* 0x000fe2000fffe03f */
[----:B------:R-:W-:Y:S01]  /*8aa0*/  FMNMX.FTZ R0, R169, R0, !PT ;  /* 0x00000000a9007209 */ /* 0x000fe20007810000 */
[----:B------:R-:W-:-:S03]  /*8ab0*/  UMOV UR7, 0x40000040 ;  /* 0x4000004000077882 */ /* 0x000fc60000000000 */
        /* <DEDUP_REMOVED lines=9> */
[----:B------:R-:W-:-:S05]  /*8b50*/  FMNMX.FTZ R0, R157, R0, !PT ;  /* 0x000000009d007209 */ /* 0x000fca0007810000 */
[----:B------:R-:W0:Y:S02]  /*8b60*/  SHFL.BFLY PT, R2, R0, 0x2, 0x1f ;  /* 0x0c401f0000027f89 */ /* 0x000e2400000e0000 */
[----:B0-----:R-:W-:Y:S02]  /*8b70*/  FMNMX.FTZ R2, R0, R2, !PT ;  /* 0x0000000200027209 */ /* 0x001fe40007810000 */
[----:B------:R-:W-:-:S03]  /*8b80*/  FMNMX.FTZ R0, R186, R20, !PT ;  /* 0x00000014ba007209 */ /* 0x000fc60007810000 */
[----:B------:R-:W0:Y:S01]  /*8b90*/  SHFL.BFLY PT, R4, R2, 0x1, 0x1f ;  /* 0x0c201f0002047f89 */ /* 0x000e2200000e0000 */
[----:B------:R-:W-:-:S04]  /*8ba0*/  FMNMX.FTZ R0, R187, R0, !PT ;  /* 0x00000000bb007209 */ /* 0x000fc80007810000 */
[----:B------:R-:W-:-:S04]  /*8bb0*/  FMNMX.FTZ R0, R190, R0, !PT ;  /* 0x00000000be007209 */ /* 0x000fc80007810000 */
[----:B------:R-:W-:-:S04]  /*8bc0*/  FMNMX.FTZ R3, R191, R0, !PT ;  /* 0x00000000bf037209 */ /* 0x000fc80007810000 */
[----:B------:R-:W-:-:S04]  /*8bd0*/  FMNMX.FTZ R3, R178, R3, !PT ;  /* 0x00000003b2037209 */ /* 0x000fc80007810000 */
[----:B------:R-:W-:-:S04]  /*8be0*/  FMNMX.FTZ R3, R179, R3, !PT ;  /* 0x00000003b3037209 */ /* 0x000fc80007810000 */
[----:B------:R-:W-:Y:S02]  /*8bf0*/  FMNMX.FTZ R3, R182, R3, !PT ;  /* 0x00000003b6037209 */ /* 0x000fe40007810000 */
[----:B0-----:R-:W-:Y:S02]  /*8c00*/  FMNMX.FTZ R4, R2, R4, !PT ;  /* 0x0000000402047209 */ /* 0x001fe40007810000 */
[----:B------:R-:W-:-:S03]  /*8c10*/  FMNMX.FTZ R3, R183, R3, !PT ;  /* 0x00000003b7037209 */ /* 0x000fc60007810000 */
[----:B------:R-:W-:Y:S01]  /*8c20*/  FADD.FTZ R2, -R4, R15 ;  /* 0x0000000f04027221 */ /* 0x000fe20000010100 */
        /* <DEDUP_REMOVED lines=33> */
[----:B------:R-:W-:Y:S01]  /*8e40*/  UMOV UR6, UR11 ;  /* 0x0000000b00067c82 */ /* 0x000fe20008000000 */
[----:B------:R-:W-:Y:S01]  /*8e50*/  R2UR UR7, R18 ;  /* 0x00000000120772ca */ /* 0x000fe200000e0000 */
[----:B------:R-:W-:Y:S01]  /*8e60*/  FMUL.FTZ R0, R4, UR6 ;  /* 0x0000000604007c20 */ /* 0x000fe20008410000 */
[----:B------:R-:W-:-:S03]  /*8e70*/  FMUL.FTZ R2, R2, UR6 ;  /* 0x0000000602027c20 */ /* 0x000fc60008410000 */
[--C-:B------:R-:W-:Y:S01]  /*8e80*/  FFMA.FTZ R206, R180, UR6, -R0.reuse ;  /* 0x00000006b4ce7c23 */ /* 0x100fe20008010800 */
[--C-:B------:R-:W-:Y:S01]  /*8e90*/  FFMA.FTZ R202, R172, UR6, -R0.reuse ;  /* 0x00000006acca7c23 */ /* 0x100fe20008010800 */
[----:B------:R-:W0:Y:S01]  /*8ea0*/  SHFL.BFLY PT, R180, R3, 0x2, 0x1f ;  /* 0x0c401f0003b47f89 */ /* 0x000e2200000e0000 */
[--C-:B------:R-:W-:Y:S01]  /*8eb0*/  FFMA.FTZ R204, R176, UR6, -R0.reuse ;  /* 0x00000006b0cc7c23 */ /* 0x100fe20008010800 */
        /* <DEDUP_REMOVED lines=12> */
[----:B------:R-:W-:Y:S01]  /*8f80*/  FFMA.FTZ R161, R165, UR6, -R0 ;  /* 0x00000006a5a17c23 */ /* 0x000fe20008010800 */
[----:B------:R-:W-:Y:S01]  /*8f90*/  MUFU.EX2 R2, R2 ;  /* 0x0000000200027308 */ /* 0x000fe20000000800 */
[----:B------:R-:W-:Y:S01]  /*8fa0*/  UISETP.GT.AND UP0, UPT, UR61, UR7, UPT ;  /* 0x000000073d00728c */ /* 0x000fe2000bf04270 */
[----:B------:R-:W-:Y:S01]  /*8fb0*/  R2UR UR7, R16 ;  /* 0x00000000100772ca */ /* 0x000fe200000e0000 */
[----:B------:R-:W-:-:S04]  /*8fc0*/  UIADD3 UR61, UR61, -0x1, URZ ;  /* 0xffffffff3d3d7890 */ /* 0x000fc8000fffe03f */
[----:B------:R-:W-:Y:S01]  /*8fd0*/  PLOP3.LUT P2, PT, PT, PT, UP0, 0x80, 0x0 ;  /* 0x000000000000781c */ /* 0x000fe20003f4f008 */
[----:B------:R-:W1:Y:S01]  /*8fe0*/  MUFU.EX2 R208, R208 ;  /* 0x000000d000d07308 */ /* 0x000e620000000800 */
[----:B0-----:R-:W-:-:S05]  /*8ff0*/  FMNMX.FTZ R3, R3, R180, !PT ;  /* 0x000000b403037209 */ /* 0x001fca0007810000 */
[----:B------:R-:W0:Y:S02]  /*9000*/  SHFL.BFLY PT, R172, R3, 0x1, 0x1f ;  /* 0x0c201f0003ac7f89 */ /* 0x000e2400000e0000 */
[----:B------:R-:W2:Y:S08]  /*9010*/  MUFU.EX2 R15, R15 ;  /* 0x0000000f000f7308 */ /* 0x000eb00000000800 */
[----:B------:R-:W-:Y:S01]  /*9020*/  MUFU.EX2 R210, R210 ;  /* 0x000000d200d27308 */ /* 0x000fe20000000800 */
[----:B-1----:R-:W-:-:S07]  /*9030*/  FFMA.FTZ R13, R2, R13, R208 ;  /* 0x0000000d020d7223 */ /* 0x002fce00000100d0 */
[----:B------:R-:W-:Y:S01]  /*9040*/  MUFU.EX2 R184, R184 ;  /* 0x000000b800b87308 */ /* 0x000fe20000000800 */
[C---:B--2---:R-:W-:Y:S01]  /*9050*/  FADD.FTZ R13, R15.reuse, R13 ;  /* 0x0000000d0f0d7221 */ /* 0x044fe20000010000 */
[----:B------:R-:W-:Y:S01]  /*9060*/  F2FP.F16.F32.PACK_AB R208, R15, R208 ;  /* 0x000000d00fd0723e */ /* 0x000fe200000000ff */
[----:B------:R-:W-:Y:S01]  /*9070*/  IMAD.MOV.U32 R15, RZ, RZ, R4 ;  /* 0x000000ffff0f7224 */ /* 0x000fe200078e0004 */
[----:B0-----:R-:W-:-:S04]  /*9080*/  FMNMX.FTZ R3, R3, R172, !PT ;  /* 0x000000ac03037209 */ /* 0x001fc80007810000 */
[----:B------:R-:W-:Y:S08]  /*9090*/  MUFU.EX2 R204, R204 ;  /* 0x000000cc00cc7308 */ /* 0x000ff00000000800 */
        /* <DEDUP_REMOVED lines=10> */
[----:B------:R-:W-:Y:S01]  /*9140*/  MUFU.EX2 R161, R161 ;  /* 0x000000a100a17308 */ /* 0x000fe20000000800 */
[----:B------:R-:W-:-:S02]  /*9150*/  WARPGROUP.DEPBAR.LE gsb0, 0x0 ;  /* 0x00008000000079c5 */ /* 0x000fc40000010000 */
[--C-:B------:R-:W-:Y:S01]  /*9160*/  FFMA.FTZ R192, R152, UR6, -R0.reuse ;  /* 0x0000000698c07c23 */ /* 0x100fe20008010800 */
[----:B------:R-:W-:Y:S01]  /*9170*/  FFMA.FTZ R152, R153, UR6, -R0 ;  /* 0x0000000699987c23 */ /* 0x000fe20008010800 */
[----:B------:R-:W-:Y:S01]  /*9180*/  FADD.FTZ R153, -R3, R20 ;  /* 0x0000001403997221 */ /* 0x000fe20000010100 */
[--C-:B------:R-:W-:Y:S01]  /*9190*/  FFMA.FTZ R194, R156, UR6, -R0.reuse ;  /* 0x000000069cc27c23 */ /* 0x100fe20008010800 */
[----:B------:R-:W-:Y:S01]  /*91a0*/  FFMA.FTZ R0, R157, UR6, -R0 ;  /* 0x000000069d007c23 */ /* 0x000fe20008010800 */
[----:B------:R-:W-:Y:S01]  /*91b0*/  @!P1 SYNCS.ARRIVE.TRANS64.RED.A1T0 RZ, [UR60], RZ ;  /* 0x000000ffffff99a7 */ /* 0x000fe2000810043c */
[----:B------:R-:W-:Y:S01]  /*91c0*/  FMUL.FTZ R153, R153, UR6 ;  /* 0x0000000699997c20 */ /* 0x000fe20008410000 */
[----:B------:R-:W-:Y:S08]  /*91d0*/  MUFU.EX2 R192, R192 ;  /* 0x000000c000c07308 */ /* 0x000ff00000000800 */
[----:B------:R-:W-:Y:S08]  /*91e0*/  MUFU.EX2 R20, R0 ;  /* 0x0000000000147308 */ /* 0x000ff00000000800 */
[----:B------:R0:W-:Y:S08]  /*91f0*/  MUFU.EX2 R0, R153 ;  /* 0x0000009900007308 */ /* 0x0001f00000000800 */
[----:B------:R-:W-:Y:S01]  /*9200*/  MUFU.EX2 R152, R152 ;  /* 0x0000009800987308 */ /* 0x000fe20000000800 */
[----:B0-----:R-:W-:-:S04]  /*9210*/  FMUL.FTZ R153, R3, UR6 ;  /* 0x0000000603997c20 */ /* 0x001fc80008410000 */
[--C-:B------:R-:W-:Y:S01]  /*9220*/  FFMA.FTZ R209, R186, UR6, -R153.reuse ;  /* 0x00000006bad17c23 */ /* 0x100fe20008010899 */
[--C-:B------:R-:W-:Y:S01]  /*9230*/  FFMA.FTZ R156, R187, UR6, -R153.reuse ;  /* 0x00000006bb9c7c23 */ /* 0x100fe20008010899 */
[--C-:B------:R-:W-:Y:S01]  /*9240*/  FFMA.FTZ R211, R190, UR6, -R153.reuse ;  /* 0x00000006bed37c23 */ /* 0x100fe20008010899 */
[--C-:B------:R-:W-:Y:S01]  /*9250*/  FFMA.FTZ R164, R191, UR6, -R153.reuse ;  /* 0x00000006bfa47c23 */ /* 0x100fe20008010899 */
[--C-:B------:R-:W-:Y:S01]  /*9260*/  FFMA.FTZ R205, R178, UR6, -R153.reuse ;  /* 0x00000006b2cd7c23 */ /* 0x100fe20008010899 */
[--C-:B------:R-:W-:Y:S01]  /*9270*/  FFMA.FTZ R157, R179, UR6, -R153.reuse ;  /* 0x00000006b39d7c23 */ /* 0x100fe20008010899 */
[----:B------:R-:W0:Y:S01]  /*9280*/  MUFU.EX2 R209, R209 ;  /* 0x000000d100d17308 */ /* 0x000e220000000800 */
[--C-:B------:R-:W-:Y:S01]  /*9290*/  FFMA.FTZ R207, R182, UR6, -R153.reuse ;  /* 0x00000006b6cf7c23 */ /* 0x100fe20008010899 */
[--C-:B------:R-:W-:Y:S01]  /*92a0*/  FFMA.FTZ R197, R162, UR6, -R153.reuse ;  /* 0x00000006a2c57c23 */ /* 0x100fe20008010899 */
[--C-:B------:R-:W-:Y:S01]  /*92b0*/  FFMA.FTZ R165, R183, UR6, -R153.reuse ;  /* 0x00000006b7a57c23 */ /* 0x100fe20008010899 */
[--C-:B------:R-:W-:Y:S01]  /*92c0*/  FFMA.FTZ R201, R170, UR6, -R153.reuse ;  /* 0x00000006aac97c23 */ /* 0x100fe20008010899 */
[--C-:B------:R-:W-:Y:S01]  /*92d0*/  FFMA.FTZ R171, R171, UR6, -R153.reuse ;  /* 0x00000006abab7c23 */ /* 0x100fe20008010899 */
[--C-:B------:R-:W-:Y:S01]  /*92e0*/  FFMA.FTZ R203, R174, UR6, -R153.reuse ;  /* 0x00000006aecb7c23 */ /* 0x100fe20008010899 */
[--C-:B------:R-:W-:Y:S01]  /*92f0*/  FFMA.FTZ R175, R175, UR6, -R153.reuse ;  /* 0x00000006afaf7c23 */ /* 0x100fe20008010899 */
[----:B------:R-:W1:Y:S01]  /*9300*/  MUFU.EX2 R156, R156 ;  /* 0x0000009c009c7308 */ /* 0x000e620000000800 */
[--C-:B------:R-:W-:Y:S01]  /*9310*/  FFMA.FTZ R163, R163, UR6, -R153.reuse ;  /* 0x00000006a3a37c23 */ /* 0x100fe20008010899 */
[--C-:B------:R-:W-:Y:S01]  /*9320*/  FFMA.FTZ R199, R166, UR6, -R153.reuse ;  /* 0x00000006a6c77c23 */ /* 0x100fe20008010899 */
[--C-:B------:R-:W-:Y:S01]  /*9330*/  FFMA.FTZ R167, R167, UR6, -R153.reuse ;  /* 0x00000006a7a77c23 */ /* 0x100fe20008010899 */
[--C-:B------:R-:W-:Y:S01]  /*9340*/  FFMA.FTZ R162, R154, UR6, -R153.reuse ;  /* 0x000000069aa27c23 */ /* 0x100fe20008010899 */
[--C-:B------:R-:W-:Y:S01]  /*9350*/  FFMA.FTZ R155, R155, UR6, -R153.reuse ;  /* 0x000000069b9b7c23 */ /* 0x100fe20008010899 */
[--C-:B------:R-:W-:Y:S01]  /*9360*/  FFMA.FTZ R158, R158, UR6, -R153.reuse ;  /* 0x000000069e9e7c23 */ /* 0x100fe20008010899 */
[----:B------:R-:W-:Y:S01]  /*9370*/  FFMA.FTZ R153, R159, UR6, -R153 ;  /* 0x000000069f997c23 */ /* 0x000fe20008010899 */
[----:B------:R-:W2:Y:S01]  /*9380*/  MUFU.EX2 R211, R211 ;  /* 0x000000d300d37308 */ /* 0x000ea20000000800 */
[----:B0-----:R-:W-:Y:S01]  /*9390*/  FFMA.FTZ R12, R0, R12, R209 ;  /* 0x0000000c000c7223 */ /* 0x001fe200000100d1 */
[----:B------:R-:W-:Y:S01]  /*93a0*/  FADD.FTZ R159, R210, R13 ;  /* 0x0000000dd29f7221 */ /* 0x000fe20000010000 */
[----:B------:R-:W-:-:S02]  /*93b0*/  @!P1 PRMT R170, RZ, 0x654, R21 ;  /* 0x00000654ffaa9816 */ /* 0x000fc40000000015 */
[C---:B------:R-:W-:Y:S01]  /*93c0*/  F2FP.F16.F32.PACK_AB R210, R184.reuse, R210 ;  /* 0x000000d2b8d2723e */ /* 0x040fe200000000ff */
[----:B------:R-:W-:Y:S01]  /*93d0*/  FADD.FTZ R159, R184, R159 ;  /* 0x0000009fb89f7221 */ /* 0x000fe20000010000 */
[----:B------:R0:W-:Y:S01]  /*93e0*/  @!P1 SYNCS.ARRIVE.TRANS64.RED.A1T0 RZ, [R170+URZ], RZ ;  /* 0x000000ffaaff99a7 */ /* 0x0001e2000810043f */
[----:B------:R-:W3:Y:S01]  /*93f0*/  MUFU.EX2 R164, R164 ;  /* 0x000000a400a47308 */ /* 0x000ee20000000800 */
[----:B-1----:R-:W-:Y:S01]  /*9400*/  FADD.FTZ R12, R156, R12 ;  /* 0x0000000c9c0c7221 */ /* 0x002fe20000010000 */
[----:B------:R-:W-:Y:S01]  /*9410*/  FADD.FTZ R159, R204, R159 ;  /* 0x0000009fcc9f7221 */ /* 0x000fe20000010000 */
[----:B------:R-:W-:Y:S02]  /*9420*/  F2FP.F16.F32.PACK_AB R209, R156, R209 ;  /* 0x000000d19cd1723e */ /* 0x000fe400000000ff */
[C---:B------:R-:W-:Y:S01]  /*9430*/  F2FP.F16.F32.PACK_AB R204, R176.reuse, R204 ;  /* 0x000000ccb0cc723e */ /* 0x040fe200000000ff */
[----:B------:R-:W-:Y:S02]  /*9440*/  FADD.FTZ R159, R176, R159 ;  /* 0x0000009fb09f7221 */ /* 0x000fe40000010000 */
[----:B------:R-:W1:Y:S01]  /*9450*/  MUFU.EX2 R205, R205 ;  /* 0x000000cd00cd7308 */ /* 0x000e620000000800 */
[----:B--2---:R-:W-:Y:S01]  /*9460*/  FADD.FTZ R13, R211, R12 ;  /* 0x0000000cd30d7221 */ /* 0x004fe20000010000 */
[----:B------:R-:W-:Y:S01]  /*9470*/  FADD.FTZ R159, R206, R159 ;  /* 0x0000009fce9f7221 */ /* 0x000fe20000010000 */
[----:B------:R-:W-:-:S03]  /*9480*/  F2FP.F16.F32.PACK_AB R206, R177, R206 ;  /* 0x000000ceb1ce723e */ /* 0x000fc600000000ff */
[----:B------:R-:W-:Y:S02]  /*9490*/  FADD.FTZ R159, R177, R159 ;  /* 0x0000009fb19f7221 */ /* 0x000fe40000010000 */
[----:B------:R-:W2:Y:S01]  /*94a0*/  MUFU.EX2 R157, R157 ;  /* 0x0000009d009d7308 */ /* 0x000ea20000000800 */
[----:B---3--:R-:W-:Y:S01]  /*94b0*/  FADD.FTZ R13, R164, R13 ;  /* 0x0000000da40d7221 */ /* 0x008fe20000010000 */
[----:B------:R-:W-:Y:S01]  /*94c0*/  FADD.FTZ R159, R200, R159 ;  /* 0x0000009fc89f7221 */ /* 0x000fe20000010000 */
[----:B------:R-:W-:Y:S02]  /*94d0*/  F2FP.F16.F32.PACK_AB R211, R164, R211 ;  /* 0x000000d3a4d3723e */ /* 0x000fe400000000ff */
[C---:B------:R-:W-:Y:S01]  /*94e0*/  F2FP.F16.F32.PACK_AB R200, R168.reuse, R200 ;  /* 0x000000c8a8c8723e */ /* 0x040fe200000000ff */
[----:B------:R-:W-:Y:S02]  /*94f0*/  FADD.FTZ R159, R168, R159 ;  /* 0x0000009fa89f7221 */ /* 0x000fe40000010000 */
[----:B------:R-:W3:Y:S01]  /*9500*/  MUFU.EX2 R207, R207 ;  /* 0x000000cf00cf7308 */ /* 0x000ee20000000800 */
[----:B-1----:R-:W-:Y:S01]  /*9510*/  FADD.FTZ R13, R205, R13 ;  /* 0x0000000dcd0d7221 */ /* 0x002fe20000010000 */
[----:B------:R-:W-:Y:S01]  /*9520*/  FADD.FTZ R159, R202, R159 ;  /* 0x0000009fca9f7221 */ /* 0x000fe20000010000 */
[----:B------:R-:W-:-:S03]  /*9530*/  F2FP.F16.F32.PACK_AB R202, R169, R202 ;  /* 0x000000caa9ca723e */ /* 0x000fc600000000ff */
[----:B------:R-:W-:Y:S02]  /*9540*/  FADD.FTZ R159, R169, R159 ;  /* 0x0000009fa99f7221 */ /* 0x000fe40000010000 */
[----:B------:R-:W1:Y:S01]  /*9550*/  MUFU.EX2 R165, R165 ;  /* 0x000000a500a57308 */ /* 0x000e620000000800 */
[C---:B--2---:R-:W-:Y:S01]  /*9560*/  FADD.FTZ R13, R157.reuse, R13 ;  /* 0x0000000d9d0d7221 */ /* 0x044fe20000010000 */
[----:B------:R-:W-:Y:S01]  /*9570*/  FADD.FTZ R159, R196, R159 ;  /* 0x0000009fc49f7221 */ /* 0x000fe20000010000 */
[----:B------:R-:W-:Y:S02]  /*9580*/  F2FP.F16.F32.PACK_AB R205, R157, R205 ;  /* 0x000000cd9dcd723e */ /* 0x000fe400000000ff */
[C---:B------:R-:W-:Y:S01]  /*9590*/  F2FP.F16.F32.PACK_AB R196, R160.reuse, R196 ;  /* 0x000000c4a0c4723e */ /* 0x040fe200000000ff */
[----:B------:R-:W-:Y:S02]  /*95a0*/  FADD.FTZ R159, R160, R159 ;  /* 0x0000009fa09f7221 */ /* 0x000fe40000010000 */
[----:B------:R-:W2:Y:S01]  /*95b0*/  MUFU.EX2 R201, R201 ;  /* 0x000000c900c97308 */ /* 0x000ea20000000800 */
[----:B---3--:R-:W-:Y:S01]  /*95c0*/  FADD.FTZ R13, R207, R13 ;  /* 0x0000000dcf0d7221 */ /* 0x008fe20000010000 */
[----:B------:R-:W-:Y:S01]  /*95d0*/  FADD.FTZ R159, R198, R159 ;  /* 0x0000009fc69f7221 */ /* 0x000fe20000010000 */
[----:B------:R-:W-:-:S03]  /*95e0*/  F2FP.F16.F32.PACK_AB R198, R161, R198 ;  /* 0x000000c6a1c6723e */ /* 0x000fc600000000ff */
[----:B------:R-:W-:Y:S02]  /*95f0*/  FADD.FTZ R159, R161, R159 ;  /* 0x0000009fa19f7221 */ /* 0x000fe40000010000 */
[----:B------:R-:W3:Y:S01]  /*9600*/  MUFU.EX2 R21, R171 ;  /* 0x000000ab00157308 */ /* 0x000ee20000000800 */
[C---:B-1----:R-:W-:Y:S01]  /*9610*/  FADD.FTZ R13, R165.reuse, R13 ;  /* 0x0000000da50d7221 */ /* 0x042fe20000010000 */
[----:B------:R-:W-:Y:S01]  /*9620*/  FADD.FTZ R159, R192, R159 ;  /* 0x0000009fc09f7221 */ /* 0x000fe20000010000 */
[----:B------:R-:W-:Y:S02]  /*9630*/  F2FP.F16.F32.PACK_AB R207, R165, R207 ;  /* 0x000000cfa5cf723e */ /* 0x000fe400000000ff */
[C---:B------:R-:W-:Y:S01]  /*9640*/  F2FP.F16.F32.PACK_AB R192, R152.reuse, R192 ;  /* 0x000000c098c0723e */ /* 0x040fe200000000ff */
[----:B------:R-:W-:Y:S02]  /*9650*/  FADD.FTZ R159, R152, R159 ;  /* 0x0000009f989f7221 */ /* 0x000fe40000010000 */
[----:B------:R-:W1:Y:S01]  /*9660*/  MUFU.EX2 R203, R203 ;  /* 0x000000cb00cb7308 */ /* 0x000e620000000800 */
[----:B--2---:R-:W-:-:S07]  /*9670*/  FADD.FTZ R13, R201, R13 ;  /* 0x0000000dc90d7221 */ /* 0x004fce0000010000 */
[----:B------:R-:W2:Y:S01]  /*9680*/  MUFU.EX2 R154, R175 ;  /* 0x000000af009a7308 */ /* 0x000ea20000000800 */
[C---:B---3--:R-:W-:Y:S01]  /*9690*/  FADD.FTZ R13, R21.reuse, R13 ;  /* 0x0000000d150d7221 */ /* 0x048fe20000010000 */
[----:B------:R-:W-:Y:S01]  /*96a0*/  F2FP.F16.F32.PACK_AB R201, R21, R201 ;  /* 0x000000c915c9723e */ /* 0x000fe200000000ff */
[----:B------:R-:W-:-:S05]  /*96b0*/  IMAD.MOV.U32 R21, RZ, RZ, R17 ;  /* 0x000000ffff157224 */ /* 0x000fca00078e0011 */
[----:B------:R-:W3:Y:S01]  /*96c0*/  MUFU.EX2 R197, R197 ;  /* 0x000000c500c57308 */ /* 0x000ee20000000800 */
[----:B-1----:R-:W-:-:S07]  /*96d0*/  FADD.FTZ R13, R203, R13 ;  /* 0x0000000dcb0d7221 */ /* 0x002fce0000010000 */
[----:B------:R-:W1:Y:S01]  /*96e0*/  MUFU.EX2 R12, R163 ;  /* 0x000000a3000c7308 */ /* 0x000e620000000800 */
[C---:B--2---:R-:W-:Y:S01]  /*96f0*/  FADD.FTZ R13, R154.reuse, R13 ;  /* 0x0000000d9a0d7221 */ /* 0x044fe20000010000 */
[----:B------:R-:W-:-:S06]  /*9700*/  F2FP.F16.F32.PACK_AB R203, R154, R203 ;  /* 0x000000cb9acb723e */ /* 0x000fcc00000000ff */
[----:B------:R-:W2:Y:S01]  /*9710*/  MUFU.EX2 R199, R199 ;  /* 0x000000c700c77308 */ /* 0x000ea20000000800 */
[----:B---3--:R-:W-:-:S07]  /*9720*/  FADD.FTZ R13, R197, R13 ;  /* 0x0000000dc50d7221 */ /* 0x008fce0000010000 */
[----:B------:R-:W3:Y:S01]  /*9730*/  MUFU.EX2 R167, R167 ;  /* 0x000000a700a77308 */ /* 0x000ee20000000800 */
[C---:B-1----:R-:W-:Y:S01]  /*9740*/  FADD.FTZ R13, R12.reuse, R13 ;  /* 0x0000000d0c0d7221 */ /* 0x042fe20000010000 */
[----:B------:R-:W-:-:S06]  /*9750*/  F2FP.F16.F32.PACK_AB R197, R12, R197 ;  /* 0x000000c50cc5723e */ /* 0x000fcc00000000ff */
[----:B------:R-:W1:Y:S01]  /*9760*/  MUFU.EX2 R162, R162 ;  /* 0x000000a200a27308 */ /* 0x000e620000000800 */
[----:B--2---:R-:W-:-:S07]  /*9770*/  FADD.FTZ R13, R199, R13 ;  /* 0x0000000dc70d7221 */ /* 0x004fce0000010000 */
[----:B------:R-:W2:Y:S01]  /*9780*/  MUFU.EX2 R155, R155 ;  /* 0x0000009b009b7308 */ /* 0x000ea20000000800 */
[C---:B---3--:R-:W-:Y:S01]  /*9790*/  FADD.FTZ R13, R167.reuse, R13 ;  /* 0x0000000da70d7221 */ /* 0x048fe20000010000 */
[----:B------:R-:W-:-:S06]  /*97a0*/  F2FP.F16.F32.PACK_AB R199, R167, R199 ;  /* 0x000000c7a7c7723e */ /* 0x000fcc00000000ff */
[----:B------:R-:W3:Y:S01]  /*97b0*/  MUFU.EX2 R194, R194 ;  /* 0x000000c200c27308 */ /* 0x000ee20000000800 */
[----:B-1----:R-:W-:-:S07]  /*97c0*/  FADD.FTZ R13, R162, R13 ;  /* 0x0000000da20d7221 */ /* 0x002fce0000010000 */
[----:B------:R-:W1:Y:S01]  /*97d0*/  MUFU.EX2 R158, R158 ;  /* 0x0000009e009e7308 */ /* 0x000e620000000800 */
[C---:B--2---:R-:W-:Y:S01]  /*97e0*/  FADD.FTZ R13, R155.reuse, R13 ;  /* 0x0000000d9b0d7221 */ /* 0x044fe20000010000 */
[----:B------:R-:W-:-:S06]  /*97f0*/  F2FP.F16.F32.PACK_AB R193, R155, R162 ;  /* 0x000000a29bc1723e */ /* 0x000fcc00000000ff */
[----:B------:R-:W2:Y:S01]  /*9800*/  MUFU.EX2 R153, R153 ;  /* 0x0000009900997308 */ /* 0x000ea20000000800 */
[----:B---3--:R-:W-:Y:S01]  /*9810*/  FADD.FTZ R159, R194, R159 ;  /* 0x0000009fc29f7221 */ /* 0x008fe20000010000 */
[----:B------:R-:W-:Y:S01]  /*9820*/  F2FP.F16.F32.PACK_AB R194, R20, R194 ;  /* 0x000000c214c2723e */ /* 0x000fe200000000ff */
[----:B-1----:R-:W-:Y:S02]  /*9830*/  FADD.FTZ R12, R158, R13 ;  /* 0x0000000d9e0c7221 */ /* 0x002fe40000010000 */
[----:B------:R-:W-:Y:S01]  /*9840*/  FADD.FTZ R13, R20, R159 ;  /* 0x0000009f140d7221 */ /* 0x000fe20000010000 */
[----:B------:R-:W-:Y:S02]  /*9850*/  IMAD.MOV.U32 R20, RZ, RZ, R3 ;  /* 0x000000ffff147224 */ /* 0x000fe400078e0003 */
[C---:B--2---:R-:W-:Y:S01]  /*9860*/  FADD.FTZ R12, R153.reuse, R12 ;  /* 0x0000000c990c7221 */ /* 0x044fe20000010000 */
[----:B------:R-:W-:Y:S01]  /*9870*/  F2FP.F16.F32.PACK_AB R195, R153, R158 ;  /* 0x0000009e99c3723e */ /* 0x000fe200000000ff */
[----:B0-----:R-:W-:Y:S06]  /*9880*/  @P2 BRA `(.L_x_203) ;  /* 0xffffffc4007c2947 */ /* 0x001fec000383ffff */
.L_x_194:
        /* <DEDUP_REMOVED lines=131> */
.L_x_204:
[----:B------:R-:W-:Y:S01]  /*a0c0*/  IMAD R0, R16, 0x8, R5 ;  /* 0x0000000810007824 */ /* 0x000fe200078e0205 */
[----:B------:R-:W-:-:S04]  /*a0d0*/  SHF.L.U32 R7, R17, 0x1f, RZ ;  /* 0x0000001f11077819 */ /* 0x000fc800000006ff */
[----:B------:R0:W1:Y:S01]  /*a0e0*/  SYNCS.PHASECHK.TRANS64.TRYWAIT P2, [R0+URZ+0x38850], R7 ;  /* 0x03885007000075a7 */ /* 0x000062000804017f */
[----:B------:R-:W-:Y:S05]  /*a0f0*/  @!P0 BRA `(.L_x_205) ;  /* 0x0000000000048947 */ /* 0x000fea0003800000 */
[----:B------:R-:W-:Y:S01]  /*a100*/  BPT.TRAP 0x1 ;  /* 0x000000040000795c */ /* 0x000fe20000300000 */
.L_x_205:
[----:B-1----:R-:W-:Y:S05]  /*a110*/  @P2 BRA `(.L_x_206) ;  /* 0x0000000000082947 */ /* 0x002fea0003800000 */
[----:B------:R-:W1:Y:S02]  /*a120*/  SYNCS.PHASECHK.TRANS64.TRYWAIT P0, [R0+URZ+0x38850], R7 ;  /* 0x03885007000075a7 */ /* 0x000e64000800017f */
[----:B-1----:R-:W-:Y:S05]  /*a130*/  @!P0 BRA `(.L_x_207) ;  /* 0x000000cc00c08947 */ /* 0x002fea0003800000 */
.L_x_206:
[----:B------:R-:W-:Y:S05]  /*a140*/  WARPSYNC.ALL ;  /* 0x0000000000007948 */ /* 0x000fea0003800000 */
[----:B------:R-:W-:Y:S01]  /*a150*/  VIADD R5, R5, 0x400 ;  /* 0x0000040005057836 */ /* 0x000fe20000000000 */
[----:B------:R-:W2:Y:S01]  /*a160*/  LDL.LU R15, [R1+0x18] ;  /* 0x00001800010f7983 */ /* 0x000ea20000300800 */
[----:B01----:R-:W-:Y:S01]  /*a170*/  IMAD.MOV.U32 R7, RZ, RZ, 0x40000040 ;  /* 0x40000040ff077424 */ /* 0x003fe200078e00ff */
[----:B------:R-:W-:Y:S01]  /*a180*/  WARPGROUP.ARRIVE ;  /* 0x00000000000079c5 */ /* 0x000fe20000000000 */
[----:B------:R-:W-:Y:S01]  /*a190*/  IMAD.MOV.U32 R9, RZ, RZ, 0x40000040 ;  /* 0x40000040ff097424 */ /* 0x000fe200078e00ff */
[----:B------:R-:W-:Y:S01]  /*a1a0*/  SHF.R.U32.HI R5, RZ, 0x4, R5 ;  /* 0x00000004ff057819 */ /* 0x000fe20000011605 */
[----:B------:R-:W0:Y:S01]  /*a1b0*/  SHFL.BFLY PT, R2, R13, 0x2, 0x1f ;  /* 0x0c401f000d027f89 */ /* 0x000e2200000e0000 */
[----:B------:R-:W-:Y:S01]  /*a1c0*/  R2UR UR11, R7 ;  /* 0x00000000070b72ca */ /* 0x000fe200000e0000 */
[----:B------:R-:W-:Y:S01]  /*a1d0*/  IMAD.MOV.U32 R7, RZ, RZ, 0x40000040 ;  /* 0x40000040ff077424 */ /* 0x000fe200078e00ff */
[----:B------:R-:W-:Y:S01]  /*a1e0*/  LOP3.LUT R5, R5, 0x3fff, RZ, 0xc0, !PT ;  /* 0x00003fff05057812 */ /* 0x000fe200078ec0ff */
[----:B------:R-:W-:-:S02]  /*a1f0*/  @!P1 VIADD R11, R0, 0x38860 ;  /* 0x00038860000b9836 */ /* 0x000fc40000000000 */
[----:B------:R-:W-:Y:S01]  /*a200*/  IMAD.MOV.U32 R0, RZ, RZ, -0x800000 ;  /* 0xff800000ff007424 */ /* 0x000fe200078e00ff */
[----:B------:R-:W-:Y:S02]  /*a210*/  LOP3.LUT R5, R5, 0x2800000, RZ, 0xfc, !PT ;  /* 0x0280000005057812 */ /* 0x000fe400078efcff */
[----:B------:R-:W-:-:S03]  /*a220*/  @!P1 PRMT R11, RZ, 0x654, R11 ;  /* 0x00000654ff0b9816 */ /* 0x000fc6000000000b */
[C---:B------:R-:W-:Y:S02]  /*a230*/  IMAD R6, R16.reuse, 0xa00, R5 ;  /* 0x00000a0010067824 */ /* 0x040fe400078e0205 */
[----:B------:R-:W1:Y:S01]  /*a240*/  SHFL.BFLY PT, R5, R12, 0x2, 0x1f ;  /* 0x0c401f000c057f89 */ /* 0x000e6200000e0000 */
[----:B------:R-:W-:Y:S02]  /*a250*/  VIADD R16, R16, 0x1 ;  /* 0x0000000110107836 */ /* 0x000fe40000000000 */
[C---:B------:R-:W-:Y:S01]  /*a260*/  R2UR UR10, R6.reuse ;  /* 0x00000000060a72ca */ /* 0x040fe200000e0000 */
[----:B------:R-:W-:Y:S02]  /*a270*/  VIADD R8, R6, 0x80 ;  /* 0x0000008006087836 */ /* 0x000fe40000000000 */
[----:B------:R-:W-:Y:S01]  /*a280*/  ISETP.NE.AND P2, PT, R16, 0x2, PT ;  /* 0x000000021000780c */ /* 0x000fe20003f45270 */
[----:B0-----:R-:W-:Y:S01]  /*a290*/  FADD.FTZ R2, R2, R13 ;  /* 0x0000000d02027221 */ /* 0x001fe20000010000 */
[----:B------:R-:W-:-:S02]  /*a2a0*/  IMAD.U32 R13, RZ, RZ, UR6 ;  /* 0x00000006ff0d7e24 */ /* 0x000fc4000f8e00ff */
[----:B------:R-:W-:-:S06]  /*a2b0*/  SEL R16, R16, RZ, P2 ;  /* 0x000000ff10107207 */ /* 0x000fcc0001000000 */
[----:B------:R-:W-:Y:S01]  /*a2c0*/  HGMMA.64x256x16.F32 R24, R208, gdesc[UR8].tnspB, R24, gsb0 ;  /* 0x43e00008d0187df0 */ /* 0x000fe20008000818 */
[----:B------:R-:W-:Y:S01]  /*a2d0*/  R2UR UR10, R8 ;  /* 0x00000000080a72ca */ /* 0x000fe200000e0000 */
[----:B------:R-:W-:Y:S01]  /*a2e0*/  VIADD R8, R6, 0x100 ;  /* 0x0000010006087836 */ /* 0x000fe20000000000 */
[----:B------:R-:W-:Y:S01]  /*a2f0*/  R2UR UR11, R9 ;  /* 0x00000000090b72ca */ /* 0x000fe200000e0000 */
[----:B------:R-:W-:Y:S02]  /*a300*/  IMAD.MOV.U32 R9, RZ, RZ, 0x40000040 ;  /* 0x40000040ff097424 */ /* 0x000fe400078e00ff */
[----:B--2---:R-:W-:Y:S01]  /*a310*/  VIADD R15, R15, 0x1 ;  /* 0x000000010f0f7836 */ /* 0x004fe20000000000 */
[----:B------:R-:W-:Y:S02]  /*a320*/  WARPGROUP.DEPBAR.LE gsb0, 0x0 ;  /* 0x00008000000079c5 */ /* 0x000fe40000010000 */
[----:B------:R-:W-:Y:S02]  /*a330*/  WARPGROUP.ARRIVE ;  /* 0x00000000000079c5 */ /* 0x000fe40000000000 */
[----:B------:R-:W-:-:S15]  /*a340*/  STL [R1+0x18], R15 ;  /* 0x0000180f01007387 */ /* 0x000fde0000100800 */
[----:B------:R-:W-:-:S02]  /*a350*/  NOP ;  /* 0x0000000000007918 */ /* 0x000fc40000000000 */
[----:B------:R-:W-:Y:S01]  /*a360*/  HGMMA.64x256x16.F32 R24, R204, gdesc[UR8].tnspB, R24, gsb0 ;  /* 0x43e00008cc187df0 */ /* 0x000fe20008000818 */
[----:B------:R-:W-:Y:S01]  /*a370*/  R2UR UR10, R8 ;  /* 0x00000000080a72ca */ /* 0x000fe200000e0000 */
[C---:B------:R-:W-:Y:S01]  /*a380*/  VIADD R8, R6.reuse, 0x180 ;  /* 0x0000018006087836 */ /* 0x040fe20000000000 */
[----:B------:R-:W-:Y:S01]  /*a390*/  R2UR UR11, R9 ;  /* 0x00000000090b72ca */ /* 0x000fe200000e0000 */
[----:B------:R-:W-:Y:S02]  /*a3a0*/  IMAD.MOV.U32 R9, RZ, RZ, 0x40000040 ;  /* 0x40000040ff097424 */ /* 0x000fe400078e00ff */
[----:B------:R-:W-:Y:S01]  /*a3b0*/  VIADD R6, R6, 0x200 ;  /* 0x0000020006067836 */ /* 0x000fe20000000000 */
[----:B------:R-:W-:Y:S02]  /*a3c0*/  WARPGROUP.DEPBAR.LE gsb0, 0x0 ;  /* 0x00008000000079c5 */ /* 0x000fe40000010000 */
[----:B------:R-:W-:-:S15]  /*a3d0*/  WARPGROUP.ARRIVE ;  /* 0x00000000000079c5 */ /* 0x000fde0000000000 */
[----:B------:R-:W-:-:S04]  /*a3e0*/  NOP ;  /* 0x0000000000007918 */ /* 0x000fc80000000000 */
[----:B------:R-:W-:Y:S01]  /*a3f0*/  HGMMA.64x256x16.F32 R24, R200, gdesc[UR8].tnspB, R24, gsb0 ;  /* 0x43e00008c8187df0 */ /* 0x000fe20008000818 */
[----:B------:R-:W-:Y:S02]  /*a400*/  R2UR UR10, R8 ;  /* 0x00000000080a72ca */ /* 0x000fe400000e0000 */
[----:B------:R-:W-:Y:S01]  /*a410*/  R2UR UR11, R9 ;  /* 0x00000000090b72ca */ /* 0x000fe200000e0000 */
[----:B------:R-:W-:Y:S02]  /*a420*/  WARPGROUP.DEPBAR.LE gsb0, 0x0 ;  /* 0x00008000000079c5 */ /* 0x000fe40000010000 */
[----:B------:R-:W-:-:S15]  /*a430*/  WARPGROUP.ARRIVE ;  /* 0x00000000000079c5 */ /* 0x000fde0000000000 */
[----:B------:R-:W-:-:S07]  /*a440*/  NOP ;  /* 0x0000000000007918 */ /* 0x000fce0000000000 */
[----:B------:R-:W-:Y:S01]  /*a450*/  HGMMA.64x256x16.F32 R24, R196, gdesc[UR8].tnspB, R24, gsb0 ;  /* 0x43e00008c4187df0 */ /* 0x000fe20008000818 */
[----:B------:R-:W-:Y:S02]  /*a460*/  R2UR UR10, R6 ;  /* 0x00000000060a72ca */ /* 0x000fe400000e0000 */
[----:B------:R-:W-:Y:S01]  /*a470*/  R2UR UR11, R7 ;  /* 0x00000000070b72ca */ /* 0x000fe200000e0000 */
[----:B-1----:R-:W-:Y:S02]  /*a480*/  FADD.FTZ R7, R5, R12 ;  /* 0x0000000c05077221 */ /* 0x002fe40000010000 */
[----:B------:R-:W0:Y:S04]  /*a490*/  SHFL.BFLY PT, R5, R2, 0x1, 0x1f ;  /* 0x0c201f0002057f89 */ /* 0x000e2800000e0000 */
[----:B------:R-:W1:Y:S01]  /*a4a0*/  SHFL.BFLY PT, R6, R7, 0x1, 0x1f ;  /* 0x0c201f0007067f89 */ /* 0x000e6200000e0000 */
[----:B0-----:R-:W-:Y:S01]  /*a4b0*/  FADD.FTZ R10, R2, R5 ;  /* 0x00000005020a7221 */ /* 0x001fe20000010000 */
[----:B------:R-:W-:Y:S01]  /*a4c0*/  IMAD.MOV.U32 R5, RZ, RZ, RZ ;  /* 0x000000ffff057224 */ /* 0x000fe200078e00ff */
[----:B------:R-:W-:Y:S01]  /*a4d0*/  SEL R2, RZ, 0x1, P2 ;  /* 0x00000001ff027807 */ /* 0x000fe20001000000 */
[----:B-1----:R-:W-:-:S02]  /*a4e0*/  FADD.FTZ R14, R7, R6 ;  /* 0x00000006070e7221 */ /* 0x002fc40000010000 */
[----:B------:R-:W-:Y:S01]  /*a4f0*/  FSETP.NE.FTZ.AND P0, PT, R10, RZ, PT ;  /* 0x000000ff0a00720b */ /* 0x000fe20003f15000 */
[----:B------:R-:W-:Y:S01]  /*a500*/  IMAD.MOV.U32 R6, RZ, RZ, RZ ;  /* 0x000000ffff067224 */ /* 0x000fe200078e00ff */
[----:B------:R-:W-:Y:S01]  /*a510*/  LOP3.LUT R17, R17, R2, RZ, 0x3c, !PT ;  /* 0x0000000211117212 */ /* 0x000fe200078e3cff */
[----:B------:R-:W-:Y:S01]  /*a520*/  IMAD.U32 R7, RZ, RZ, UR6 ;  /* 0x00000006ff077e24 */ /* 0x000fe2000f8e00ff */
[----:B------:R-:W-:Y:S01]  /*a530*/  FSETP.NE.FTZ.AND P3, PT, R14, RZ, PT ;  /* 0x000000ff0e00720b */ /* 0x000fe20003f75000 */
[----:B------:R-:W-:-:S08]  /*a540*/  IMAD.MOV.U32 R2, RZ, RZ, -0x800000 ;  /* 0xff800000ff027424 */ /* 0x000fd000078e00ff */
[----:B------:R-:W0:Y:S01]  /*a550*/  @P0 MUFU.LG2 R8, R10 ;  /* 0x0000000a00080308 */ /* 0x000e220000000c00 */
[----:B------:R-:W-:-:S03]  /*a560*/  @P0 FMUL.FTZ R7, R7, 0.69314718246459960938 ;  /* 0x3f31721807070820 */ /* 0x000fc60000410000 */
[----:B------:R-:W-:-:S04]  /*a570*/  @P3 FMUL.FTZ R13, R13, 0.69314718246459960938 ;  /* 0x3f3172180d0d3820 */ /* 0x000fc80000410000 */
[----:B------:R-:W1:Y:S08]  /*a580*/  @P3 MUFU.LG2 R9, R14 ;  /* 0x0000000e00093308 */ /* 0x000e700000000c00 */
[----:B------:R1:W2:Y:S01]  /*a590*/  @P0 MUFU.RCP R6, R10 ;  /* 0x0000000a00060308 */ /* 0x0002a20000001000 */
[----:B0-----:R-:W-:-:S04]  /*a5a0*/  @P0 FMUL.FTZ R8, R8, 0.69314718246459960938 ;  /* 0x3f31721808080820 */ /* 0x001fc80000410000 */
[----:B------:R-:W-:Y:S01]  /*a5b0*/  @P0 FFMA.FTZ R2, R7, R4, R8 ;  /* 0x0000000407020223 */ /* 0x000fe20000010008 */
[----:B------:R-:W-:Y:S02]  /*a5c0*/  PLOP3.LUT P0, PT, PT, PT, PT, 0x8, 0x0 ;  /* 0x000000000000781c */ /* 0x000fe40003f0e170 */
[----:B------:R-:W0:Y:S01]  /*a5d0*/  @P3 MUFU.RCP R5, R14 ;  /* 0x0000000e00053308 */ /* 0x000e220000001000 */
[----:B-1----:R-:W-:-:S04]  /*a5e0*/  @P3 FMUL.FTZ R10, R9, 0.69314718246459960938 ;  /* 0x3f317218090a3820 */ /* 0x002fc80000410000 */
[----:B------:R-:W-:Y:S01]  /*a5f0*/  @P3 FFMA.FTZ R0, R13, R3, R10 ;  /* 0x000000030d003223 */ /* 0x000fe2000001000a */
[----:B------:R-:W-:Y:S02]  /*a600*/  WARPGROUP.DEPBAR.LE gsb0, 0x0 ;  /* 0x00008000000079c5 */ /* 0x000fe40000010000 */
[----:B------:R-:W-:-:S06]  /*a610*/  WARPGROUP.ARRIVE ;  /* 0x00000000000079c5 */ /* 0x000fcc0000000000 */
[----:B------:R-:W-:Y:S03]  /*a620*/  HGMMA.64x256x16.F32 R24, R192, gdesc[UR8].tnspB, R24, gsb0 ;  /* 0x43e00008c0187df0 */ /* 0x000fe60008000818 */
[----:B------:R-:W-:Y:S02]  /*a630*/  WARPGROUP.DEPBAR.LE gsb0, 0x0 ;  /* 0x00008000000079c5 */ /* 0x000fe40000010000 */
[----:B------:R1:W-:Y:S01]  /*a640*/  @!P1 SYNCS.ARRIVE.TRANS64.RED.A1T0 RZ, [R11+URZ], RZ ;  /* 0x000000ff0bff99a7 */ /* 0x0003e2000810043f */
        /* <DEDUP_REMOVED lines=64> */
[-C--:B0-----:R-:W-:Y:S01]  /*aa50*/  FMUL.FTZ R26, R26, R5.reuse ;  /* 0x000000051a1a7220 */ /* 0x081fe20000410000 */
        /* <DEDUP_REMOVED lines=62> */
[----:B-1----:R-:W-:-:S07]  /*ae40*/  FMUL.FTZ R151, R151, R5 ;  /* 0x0000000597977220 */ /* 0x002fce0000410000 */
.L_x_186:
[----:B------:R-:W0:Y:S08]  /*ae50*/  S2UR UR4, SR_CgaCtaId ;  /* 0x00000000000479c3 */ /* 0x000e300000008800 */
[----:B------:R-:W-:Y:S06]  /*ae60*/  BAR.SYNC.DEFER_BLOCKING 0x5, 0x180 ;  /* 0x0146000000007b1d */ /* 0x000fec0000010000 */
[----:B------:R-:W-:Y:S01]  /*ae70*/  UMOV UR8, 0x400 ;  /* 0x0000040000087882 */ /* 0x000fe20000000000 */
[----:B------:R-:W-:Y:S01]  /*ae80*/  BSSY B0, `(.L_x_208) ;  /* 0x00004bb000007945 */ /* 0x000fe20003800000 */
[----:B0-----:R-:W-:-:S09]  /*ae90*/  ULEA UR8, UR4, UR8, 0x18 ;  /* 0x0000000804087291 */ /* 0x001fd2000f8ec03f */
[----:B------:R-:W0:Y:S02]  /*aea0*/  LDS.128 R4, [UR8+0x388d0] ;  /* 0x0388d008ff047984 */ /* 0x000e240008000c00 */
[----:B0-----:R-:W-:Y:S02]  /*aeb0*/  R2UR UR6, R5 ;  /* 0x00000000050672ca */ /* 0x001fe400000e0000 */
[----:B------:R-:W-:Y:S02]  /*aec0*/  R2UR UR5, R6 ;  /* 0x00000000060572ca */ /* 0x000fe400000e0000 */
[----:B------:R-:W-:Y:S01]  /*aed0*/  R2UR UR7, R7 ;  /* 0x00000000070772ca */ /* 0x000fe200000e0000 */
[----:B------:R-:W-:Y:S06]  /*aee0*/  BAR.ARV 0x4, 0x180 ;  /* 0x0106000000007b1d */ /* 0x000fec0000002000 */
[----:B------:R-:W-:Y:S08]  /*aef0*/  @P0 BRA `(.L_x_209) ;  /* 0x0000003800900947 */ /* 0x000ff00003800000 */
[----:B------:R-:W2:Y:S01]  /*af00*/  LDL.LU R9, [R1+0x10] ;  /* 0x0000100001097983 */ /* 0x000ea20000300800 */
[----:B------:R-:W0:Y:S01]  /*af10*/  S2UR UR4, SR_SWINHI ;  /* 0x00000000000479c3 */ /* 0x000e220000002f00 */
[----:B------:R-:W-:Y:S01]  /*af20*/  IMAD.MOV.U32 R12, RZ, RZ, 0x2 ;  /* 0x00000002ff0c7424 */ /* 0x000fe200078e00ff */
[----:B------:R-:W-:Y:S01]  /*af30*/  F2FP.F16.F32.PACK_AB R6, R29, R28 ;  /* 0x0000001c1d06723e */ /* 0x000fe200000000ff */
[----:B------:R-:W3:Y:S01]  /*af40*/  LDL.LU R8, [R1+0x14] ;  /* 0x0000140001087983 */ /* 0x000ee20000300800 */
[----:B------:R-:W-:Y:S01]  /*af50*/  F2FP.F16.F32.PACK_AB R7, R31, R30 ;  /* 0x0000001e1f07723e */ /* 0x000fe200000000ff */
[----:B------:R-:W-:Y:S01]  /*af60*/  ULDC.64 UR14, c[0x0][0xc00] ;  /* 0x00030000000e7ab9 */ /* 0x000fe20000000a00 */
[----:B------:R-:W-:Y:S01]  /*af70*/  R2UR UR22, R22 ;  /* 0x00000000161672ca */ /* 0x000fe200000e0000 */
[----:B------:R-:W4:Y:S01]  /*af80*/  LDL R3, [R1+0x68] ;  /* 0x0000680001037983 */ /* 0x000f220000100800 */
[----:B------:R-:W-:Y:S01]  /*af90*/  ULDC.64 UR26, c[0x0][0x208] ;  /* 0x00008200001a7ab9 */ /* 0x000fe20000000a00 */
[----:B------:R-:W-:-:S02]  /*afa0*/  ULDC UR20, c[0x0][0xbe8] ;  /* 0x0002fa0000147ab9 */ /* 0x000fc40000000800 */
[----:B------:R-:W5:Y:S01]  /*afb0*/  LDL R174, [R1+0xc] ;  /* 0x00000c0001ae7983 */ /* 0x000f620000100800 */
[----:B------:R-:W-:Y:S02]  /*afc0*/  R2UR UR21, R212 ;  /* 0x00000000d41572ca */ /* 0x000fe400000e0000 */
[----:B------:R-:W-:Y:S01]  /*afd0*/  R2UR UR24, R213 ;  /* 0x00000000d51872ca */ /* 0x000fe200000e0000 */
[----:B------:R-:W5:Y:S01]  /*afe0*/  LDL R175, [R1+0x64] ;  /* 0x0000640001af7983 */ /* 0x000f620000100800 */
[----:B------:R-:W-:Y:S01]  /*aff0*/  UMOV UR10, UR8 ;  /* 0x00000008000a7c82 */ /* 0x000fe20008000000 */
[----:B0-----:R-:W-:Y:S01]  /*b000*/  UMOV UR11, UR4 ;  /* 0x00000004000b7c82 */ /* 0x001fe20008000000 */
[----:B------:R-:W-:Y:S01]  /*b010*/  BAR.SYNC.DEFER_BLOCKING 0x1, 0x100 ;  /* 0x0044000000007b1d */ /* 0x000fe20000010000 */
[----:B--2---:R-:W-:Y:S02]  /*b020*/  R2UR UR19, R9 ;  /* 0x00000000091372ca */ /* 0x004fe400000e0000 */
[----:B---3--:R-:W-:Y:S01]  /*b030*/  R2UR UR17, R8 ;  /* 0x00000000081172ca */ /* 0x008fe200000e0000 */
[----:B----4-:R-:W-:Y:S01]  /*b040*/  IMAD.WIDE R12, R3, R12, UR10 ;  /* 0x0000000a030c7e25 */ /* 0x010fe2000f8e020c */
[----:B-----5:R-:W-:-:S02]  /*b050*/  R2UR UR18, R174 ;  /* 0x00000000ae1272ca */ /* 0x020fc400000e0000 */
[----:B------:R-:W-:-:S04]  /*b060*/  IADD3 R15, P1, R12, 0x20, RZ ;  /* 0x000000200c0f7810 */ /* 0x000fc80007f3e0ff */
[----:B------:R-:W-:-:S04]  /*b070*/  LOP3.LUT R14, R15, 0x380, RZ, 0xc0, !PT ;  /* 0x000003800f0e7812 */ /* 0x000fc800078ec0ff */
[----:B------:R-:W-:Y:S02]  /*b080*/  SHF.R.U64 R14, R14, 0x3, RZ ;  /* 0x000000030e0e7819 */ /* 0x000fe400000012ff */
[----:B------:R-:W-:Y:S02]  /*b090*/  IADD3 R157, P0, R12, 0x40, RZ ;  /* 0x000000400c9d7810 */ /* 0x000fe40007f1e0ff */
[----:B------:R-:W-:Y:S01]  /*b0a0*/  LOP3.LUT R14, R14, R15, RZ, 0x3c, !PT ;  /* 0x0000000f0e0e7212 */ /* 0x000fe200078e3cff */
[----:B------:R-:W-:Y:S01]  /*b0b0*/  IMAD.X R15, RZ, RZ, R13, P1 ;  /* 0x000000ffff0f7224 */ /* 0x000fe200008e060d */
[C---:B------:R-:W-:Y:S02]  /*b0c0*/  IADD3 R159, P4, R12.reuse, 0x60, RZ ;  /* 0x000000600c9f7810 */ /* 0x040fe40007f9e0ff */
[C---:B------:R-:W-:Y:S02]  /*b0d0*/  IADD3 R161, P3, R12.reuse, 0x4000, RZ ;  /* 0x000040000ca17810 */ /* 0x040fe40007f7e0ff */
[----:B------:R-:W-:-:S02]  /*b0e0*/  IADD3 R163, P6, R12, 0x4020, RZ ;  /* 0x000040200ca37810 */ /* 0x000fc40007fde0ff */
[C---:B------:R-:W-:Y:S02]  /*b0f0*/  IADD3 R165, P5, R12.reuse, 0x4040, RZ ;  /* 0x000040400ca57810 */ /* 0x040fe40007fbe0ff */
[C---:B------:R-:W-:Y:S02]  /*b100*/  IADD3 R167, P2, R12.reuse, 0x4060, RZ ;  /* 0x000040600ca77810 */ /* 0x040fe40007f5e0ff */
[C---:B------:R-:W-:Y:S02]  /*b110*/  IADD3 R169, P1, R12.reuse, 0x8000, RZ ;  /* 0x000080000ca97810 */ /* 0x040fe40007f3e0ff */
[----:B------:R-:W-:Y:S02]  /*b120*/  LOP3.LUT R5, R12, 0x380, RZ, 0xc0, !PT ;  /* 0x000003800c057812 */ /* 0x000fe400078ec0ff */
[----:B------:R-:W-:Y:S02]  /*b130*/  LOP3.LUT R156, R157, 0x380, RZ, 0xc0, !PT ;  /* 0x000003809d9c7812 */ /* 0x000fe400078ec0ff */
[----:B------:R-:W-:-:S02]  /*b140*/  LOP3.LUT R158, R159, 0x380, RZ, 0xc0, !PT ;  /* 0x000003809f9e7812 */ /* 0x000fc400078ec0ff */
[----:B------:R-:W-:Y:S02]  /*b150*/  LOP3.LUT R160, R161, 0x380, RZ, 0xc0, !PT ;  /* 0x00000380a1a07812 */ /* 0x000fe400078ec0ff */
[----:B------:R-:W-:Y:S02]  /*b160*/  LOP3.LUT R162, R163, 0x380, RZ, 0xc0, !PT ;  /* 0x00000380a3a27812 */ /* 0x000fe400078ec0ff */
[----:B------:R-:W-:Y:S02]  /*b170*/  LOP3.LUT R164, R165, 0x380, RZ, 0xc0, !PT ;  /* 0x00000380a5a47812 */ /* 0x000fe400078ec0ff */
[----:B------:R-:W-:Y:S02]  /*b180*/  LOP3.LUT R166, R167, 0x380, RZ, 0xc0, !PT ;  /* 0x00000380a7a67812 */ /* 0x000fe400078ec0ff */
[----:B------:R-:W-:Y:S02]  /*b190*/  LOP3.LUT R168, R169, 0x380, RZ, 0xc0, !PT ;  /* 0x00000380a9a87812 */ /* 0x000fe400078ec0ff */
[----:B------:R-:W-:-:S02]  /*b1a0*/  SHF.R.U64 R5, R5, 0x3, RZ ;  /* 0x0000000305057819 */ /* 0x000fc400000012ff */
[----:B------:R-:W-:Y:S02]  /*b1b0*/  SHF.R.U64 R156, R156, 0x3, RZ ;  /* 0x000000039c9c7819 */ /* 0x000fe400000012ff */
[----:B------:R-:W-:Y:S02]  /*b1c0*/  SHF.R.U64 R158, R158, 0x3, RZ ;  /* 0x000000039e9e7819 */ /* 0x000fe400000012ff */
[----:B------:R-:W-:Y:S02]  /*b1d0*/  SHF.R.U64 R160, R160, 0x3, RZ ;  /* 0x00000003a0a07819 */ /* 0x000fe400000012ff */
[----:B------:R-:W-:Y:S02]  /*b1e0*/  SHF.R.U64 R162, R162, 0x3, RZ ;  /* 0x00000003a2a27819 */ /* 0x000fe400000012ff */
[----:B------:R-:W-:Y:S02]  /*b1f0*/  SHF.R.U64 R164, R164, 0x3, RZ ;  /* 0x00000003a4a47819 */ /* 0x000fe400000012ff */
[----:B------:R-:W-:-:S02]  /*b200*/  SHF.R.U64 R166, R166, 0x3, RZ ;  /* 0x00000003a6a67819 */ /* 0x000fc400000012ff */
[----:B------:R-:W-:Y:S02]  /*b210*/  SHF.R.U64 R168, R168, 0x3, RZ ;  /* 0x00000003a8a87819 */ /* 0x000fe400000012ff */
[----:B------:R-:W-:Y:S01]  /*b220*/  LOP3.LUT R4, R5, R12, RZ, 0x3c, !PT ;  /* 0x0000000c05047212 */ /* 0x000fe200078e3cff */
[--C-:B------:R-:W-:Y:S01]  /*b230*/  IMAD.MOV.U32 R5, RZ, RZ, R13.reuse ;  /* 0x000000ffff057224 */ /* 0x100fe200078e000d */
[----:B------:R-:W-:Y:S01]  /*b240*/  LOP3.LUT R156, R156, R157, RZ, 0x3c, !PT ;  /* 0x0000009d9c9c7212 */ /* 0x000fe200078e3cff */
[--C-:B------:R-:W-:Y:S01]  /*b250*/  IMAD.X R157, RZ, RZ, R13.reuse, P0 ;  /* 0x000000ffff9d7224 */ /* 0x100fe200000e060d */
        /* <DEDUP_REMOVED lines=11> */
[----:B------:R-:W-:Y:S01]  /*b310*/  IMAD.X R169, RZ, RZ, R13, P1 ;  /* 0x000000ffffa97224 */ /* 0x000fe200008e060d */
[----:B------:R-:W-:-:S02]  /*b320*/  IADD3 R171, P0, R12, 0x8020, RZ ;  /* 0x000080200cab7810 */ /* 0x000fc40007f1e0ff */
[C---:B------:R-:W-:Y:S02]  /*b330*/  IADD3 R173, P4, R12.reuse, 0x8040, RZ ;  /* 0x000080400cad7810 */ /* 0x040fe40007f9e0ff */
[C---:B------:R-:W-:Y:S02]  /*b340*/  IADD3 R9, P3, R12.reuse, 0x8060, RZ ;  /* 0x000080600c097810 */ /* 0x040fe40007f7e0ff */
[C---:B------:R-:W-:Y:S02]  /*b350*/  IADD3 R11, P6, R12.reuse, 0xc000, RZ ;  /* 0x0000c0000c0b7810 */ /* 0x040fe40007fde0ff */
[C---:B------:R-:W-:Y:S02]  /*b360*/  IADD3 R153, P5, R12.reuse, 0xc020, RZ ;  /* 0x0000c0200c997810 */ /* 0x040fe40007fbe0ff */
[C---:B------:R-:W-:Y:S02]  /*b370*/  IADD3 R155, P2, R12.reuse, 0xc040, RZ ;  /* 0x0000c0400c9b7810 */ /* 0x040fe40007f5e0ff */
[----:B------:R-:W-:-:S02]  /*b380*/  IADD3 R21, P1, R12, 0xc060, RZ ;  /* 0x0000c0600c157810 */ /* 0x000fc40007f3e0ff */
[----:B------:R-:W-:Y:S02]  /*b390*/  MOV R3, R4 ;  /* 0x0000000400037202 */ /* 0x000fe40000000f00 */
[----:B------:R-:W-:Y:S02]  /*b3a0*/  F2FP.F16.F32.PACK_AB R4, R25, R24 ;  /* 0x000000181904723e */ /* 0x000fe400000000ff */
[----:B------:R-:W-:Y:S02]  /*b3b0*/  F2FP.F16.F32.PACK_AB R5, R27, R26 ;  /* 0x0000001a1b05723e */ /* 0x000fe400000000ff */
[----:B------:R-:W-:Y:S02]  /*b3c0*/  LOP3.LUT R170, R171, 0x380, RZ, 0xc0, !PT ;  /* 0x00000380abaa7812 */ /* 0x000fe400078ec0ff */
[----:B------:R-:W-:Y:S02]  /*b3d0*/  LOP3.LUT R172, R173, 0x380, RZ, 0xc0, !PT ;  /* 0x00000380adac7812 */ /* 0x000fe400078ec0ff */
[----:B------:R-:W-:-:S02]  /*b3e0*/  LOP3.LUT R8, R9, 0x380, RZ, 0xc0, !PT ;  /* 0x0000038009087812 */ /* 0x000fc400078ec0ff */
[----:B------:R-:W-:Y:S02]  /*b3f0*/  LOP3.LUT R10, R11, 0x380, RZ, 0xc0, !PT ;  /* 0x000003800b0a7812 */ /* 0x000fe400078ec0ff */
[----:B------:R-:W-:Y:S02]  /*b400*/  LOP3.LUT R152, R153, 0x380, RZ, 0xc0, !PT ;  /* 0x0000038099987812 */ /* 0x000fe400078ec0ff */
[----:B------:R-:W-:Y:S02]  /*b410*/  LOP3.LUT R154, R155, 0x380, RZ, 0xc0, !PT ;  /* 0x000003809b9a7812 */ /* 0x000fe400078ec0ff */
[----:B------:R-:W-:Y:S01]  /*b420*/  LOP3.LUT R20, R21, 0x380, RZ, 0xc0, !PT ;  /* 0x0000038015147812 */ /* 0x000fe200078ec0ff */
[----:B------:R0:W-:Y:S01]  /*b430*/  STSM.16.M88.4 [R3], R4 ;  /* 0x0000000403007844 */ /* 0x0001e20000000200 */
[----:B------:R-:W-:Y:S02]  /*b440*/  SHF.R.U64 R170, R170, 0x3, RZ ;  /* 0x00000003aaaa7819 */ /* 0x000fe400000012ff */
[----:B------:R-:W-:-:S02]  /*b450*/  SHF.R.U64 R172, R172, 0x3, RZ ;  /* 0x00000003acac7819 */ /* 0x000fc400000012ff */
[----:B------:R-:W-:Y:S02]  /*b460*/  SHF.R.U64 R8, R8, 0x3, RZ ;  /* 0x0000000308087819 */ /* 0x000fe400000012ff */
[----:B------:R-:W-:Y:S02]  /*b470*/  SHF.R.U64 R10, R10, 0x3, RZ ;  /* 0x000000030a0a7819 */ /* 0x000fe400000012ff */
[----:B------:R-:W-:Y:S02]  /*b480*/  SHF.R.U64 R152, R152, 0x3, RZ ;  /* 0x0000000398987819 */ /* 0x000fe400000012ff */
[----:B------:R-:W-:Y:S02]  /*b490*/  SHF.R.U64 R154, R154, 0x3, RZ ;  /* 0x000000039a9a7819 */ /* 0x000fe400000012ff */
[----:B------:R-:W-:Y:S02]  /*b4a0*/  SHF.R.U64 R20, R20, 0x3, RZ ;  /* 0x0000000314147819 */ /* 0x000fe400000012ff */
[----:B------:R-:W-:-:S02]  /*b4b0*/  MOV R14, R14 ;  /* 0x0000000e000e7202 */ /* 0x000fc40000000f00 */
[----:B0-----:R-:W-:Y:S02]  /*b4c0*/  F2FP.F16.F32.PACK_AB R4, R33, R32 ;  /* 0x000000202104723e */ /* 0x001fe400000000ff */
[----:B------:R-:W-:Y:S02]  /*b4d0*/  F2FP.F16.F32.PACK_AB R5, R35, R34 ;  /* 0x000000222305723e */ /* 0x000fe400000000ff */
[----:B------:R-:W-:Y:S02]  /*b4e0*/  F2FP.F16.F32.PACK_AB R6, R37, R36 ;  /* 0x000000242506723e */ /* 0x000fe400000000ff */
[----:B------:R-:W-:Y:S02]  /*b4f0*/  F2FP.F16.F32.PACK_AB R7, R39, R38 ;  /* 0x000000262707723e */ /* 0x000fe400000000ff */
        /* <DEDUP_REMOVED lines=14> */
[----:B------:R0:W-:Y:S01]  /*b5e0*/  STSM.16.M88.4 [R14], R4 ;  /* 0x000000040e007844 */ /* 0x0001e20000000200 */
[----:B------:R-:W-:-:S02]  /*b5f0*/  MOV R156, R156 ;  /* 0x0000009c009c7202 */ /* 0x000fc40000000f00 */
[----:B------:R-:W-:Y:S02]  /*b600*/  F2FP.F16.F32.PACK_AB R12, R41, R40 ;  /* 0x00000028290c723e */ /* 0x000fe400000000ff */
[----:B------:R-:W-:Y:S02]  /*b610*/  F2FP.F16.F32.PACK_AB R13, R43, R42 ;  /* 0x0000002a2b0d723e */ /* 0x000fe400000000ff */
[----:B------:R-:W-:Y:S02]  /*b620*/  F2FP.F16.F32.PACK_AB R15, R47, R46 ;  /* 0x0000002e2f0f723e */ /* 0x000fe400000000ff */
[----:B------:R-:W-:Y:S02]  /*b630*/  MOV R158, R158 ;  /* 0x0000009e009e7202 */ /* 0x000fe40000000f00 */
[----:B------:R-:W-:Y:S02]  /*b640*/  MOV R161, R160 ;  /* 0x000000a000a17202 */ /* 0x000fe40000000f00 */
[----:B0-----:R-:W-:-:S02]  /*b650*/  F2FP.F16.F32.PACK_AB R14, R45, R44 ;  /* 0x0000002c2d0e723e */ /* 0x001fc400000000ff */
[----:B------:R-:W-:Y:S02]  /*b660*/  F2FP.F16.F32.PACK_AB R4, R49, R48 ;  /* 0x000000303104723e */ /* 0x000fe400000000ff */
[----:B------:R-:W-:Y:S02]  /*b670*/  F2FP.F16.F32.PACK_AB R5, R51, R50 ;  /* 0x000000323305723e */ /* 0x000fe400000000ff */
[----:B------:R-:W-:Y:S02]  /*b680*/  F2FP.F16.F32.PACK_AB R6, R53, R52 ;  /* 0x000000343506723e */ /* 0x000fe400000000ff */
[----:B------:R-:W-:Y:S01]  /*b690*/  F2FP.F16.F32.PACK_AB R7, R55, R54 ;  /* 0x000000363707723e */ /* 0x000fe200000000ff */
[----:B------:R0:W-:Y:S01]  /*b6a0*/  STSM.16.M88.4 [R156], R12 ;  /* 0x0000000c9c007844 */ /* 0x0001e20000000200 */
[----:B------:R-:W-:Y:S02]  /*b6b0*/  MOV R160, R8 ;  /* 0x0000000800a07202 */ /* 0x000fe40000000f00 */
[----:B------:R-:W-:-:S02]  /*b6c0*/  MOV R3, R10 ;  /* 0x0000000a00037202 */ /* 0x000fc40000000f00 */
[----:B------:R-:W-:Y:S02]  /*b6d0*/  F2FP.F16.F32.PACK_AB R8, R57, R56 ;  /* 0x000000383908723e */ /* 0x000fe400000000ff */
[----:B------:R-:W-:Y:S02]  /*b6e0*/  F2FP.F16.F32.PACK_AB R9, R59, R58 ;  /* 0x0000003a3b09723e */ /* 0x000fe400000000ff */
[----:B------:R-:W-:Y:S02]  /*b6f0*/  F2FP.F16.F32.PACK_AB R10, R61, R60 ;  /* 0x0000003c3d0a723e */ /* 0x000fe400000000ff */
[----:B------:R-:W-:Y:S02]  /*b700*/  F2FP.F16.F32.PACK_AB R11, R63, R62 ;  /* 0x0000003e3f0b723e */ /* 0x000fe400000000ff */
[----:B------:R-:W-:Y:S01]  /*b710*/  MOV R162, R162 ;  /* 0x000000a200a27202 */ /* 0x000fe20000000f00 */
[----:B------:R1:W-:Y:S01]  /*b720*/  STSM.16.M88.4 [R158], R4 ;  /* 0x000000049e007844 */ /* 0x0003e20000000200 */
[----:B------:R-:W-:-:S02]  /*b730*/  MOV R18, R152 ;  /* 0x0000009800127202 */ /* 0x000fc40000000f00 */
[----:B0-----:R-:W-:Y:S02]  /*b740*/  F2FP.F16.F32.PACK_AB R12, R65, R64 ;  /* 0x00000040410c723e */ /* 0x001fe400000000ff */
[----:B------:R-:W-:Y:S02]  /*b750*/  F2FP.F16.F32.PACK_AB R13, R67, R66 ;  /* 0x00000042430d723e */ /* 0x000fe400000000ff */
[----:B------:R-:W-:Y:S02]  /*b760*/  F2FP.F16.F32.PACK_AB R14, R69, R68 ;  /* 0x00000044450e723e */ /* 0x000fe400000000ff */
[----:B------:R-:W-:Y:S02]  /*b770*/  F2FP.F16.F32.PACK_AB R15, R71, R70 ;  /* 0x00000046470f723e */ /* 0x000fe400000000ff */
[----:B------:R-:W-:Y:S02]  /*b780*/  MOV R22, R154 ;  /* 0x0000009a00167202 */ /* 0x000fe40000000f00 */
[----:B------:R-:W-:-:S02]  /*b790*/  MOV R164, R164 ;  /* 0x000000a400a47202 */ /* 0x000fc40000000f00 */
[----:B------:R-:W-:Y:S02]  /*b7a0*/  F2FP.F16.F32.PACK_AB R152, R73, R72 ;  /* 0x000000484998723e */ /* 0x000fe400000000ff */
[----:B------:R-:W-:Y:S02]  /*b7b0*/  F2FP.F16.F32.PACK_AB R153, R75, R74 ;  /* 0x0000004a4b99723e */ /* 0x000fe400000000ff */
[----:B------:R-:W-:Y:S02]  /*b7c0*/  F2FP.F16.F32.PACK_AB R154, R77, R76 ;  /* 0x0000004c4d9a723e */ /* 0x000fe400000000ff */
[----:B------:R-:W-:Y:S01]  /*b7d0*/  F2FP.F16.F32.PACK_AB R155, R79, R78 ;  /* 0x0000004e4f9b723e */ /* 0x000fe200000000ff */
[----:B------:R0:W-:Y:S01]  /*b7e0*/  STSM.16.M88.4 [R161], R8 ;  /* 0x00000008a1007844 */ /* 0x0001e20000000200 */
[----:B------:R-:W-:Y:S02]  /*b7f0*/  MOV R166, R166 ;  /* 0x000000a600a67202 */ /* 0x000fe40000000f00 */
[----:B------:R-:W-:-:S02]  /*b800*/  F2FP.F16.F32.PACK_AB R156, R81, R80 ;  /* 0x00000050519c723e */ /* 0x000fc400000000ff */
[----:B------:R-:W-:Y:S02]  /*b810*/  F2FP.F16.F32.PACK_AB R157, R83, R82 ;  /* 0x00000052539d723e */ /* 0x000fe400000000ff */
[----:B-1----:R-:W-:Y:S02]  /*b820*/  F2FP.F16.F32.PACK_AB R158, R85, R84 ;  /* 0x00000054559e723e */ /* 0x002fe400000000ff */
[----:B------:R-:W-:Y:S01]  /*b830*/  F2FP.F16.F32.PACK_AB R159, R87, R86 ;  /* 0x00000056579f723e */ /* 0x000fe200000000ff */
[----:B------:R1:W-:Y:S01]  /*b840*/  STSM.16.M88.4 [R162], R12 ;  /* 0x0000000ca2007844 */ /* 0x0003e20000000200 */
[----:B------:R-:W-:Y:S02]  /*b850*/  MOV R168, R168 ;  /* 0x000000a800a87202 */ /* 0x000fe40000000f00 */
[----:B------:R-:W-:Y:S02]  /*b860*/  F2FP.F16.F32.PACK_AB R4, R89, R88 ;  /* 0x000000585904723e */ /* 0x000fe400000000ff */
[----:B------:R-:W-:-:S02]  /*b870*/  F2FP.F16.F32.PACK_AB R5, R91, R90 ;  /* 0x0000005a5b05723e */ /* 0x000fc400000000ff */
[----:B------:R-:W-:Y:S02]  /*b880*/  F2FP.F16.F32.PACK_AB R6, R93, R92 ;  /* 0x0000005c5d06723e */ /* 0x000fe400000000ff */
[----:B------:R-:W-:Y:S02]  /*b890*/  F2FP.F16.F32.PACK_AB R7, R95, R94 ;  /* 0x0000005e5f07723e */ /* 0x000fe400000000ff */
[----:B------:R-:W-:Y:S02]  /*b8a0*/  MOV R170, R170 ;  /* 0x000000aa00aa7202 */ /* 0x000fe40000000f00 */
[----:B0-----:R-:W-:Y:S02]  /*b8b0*/  F2FP.F16.F32.PACK_AB R8, R97, R96 ;  /* 0x000000606108723e */ /* 0x001fe400000000ff */
[----:B------:R-:W-:Y:S02]  /*b8c0*/  F2FP.F16.F32.PACK_AB R9, R99, R98 ;  /* 0x000000626309723e */ /* 0x000fe400000000ff */
[----:B------:R-:W-:-:S02]  /*b8d0*/  F2FP.F16.F32.PACK_AB R10, R101, R100 ;  /* 0x00000064650a723e */ /* 0x000fc400000000ff */
[----:B------:R-:W-:Y:S01]  /*b8e0*/  F2FP.F16.F32.PACK_AB R11, R103, R102 ;  /* 0x00000066670b723e */ /* 0x000fe200000000ff */
[----:B------:R0:W-:Y:S01]  /*b8f0*/  STSM.16.M88.4 [R164], R152 ;  /* 0x00000098a4007844 */ /* 0x0001e20000000200 */
[----:B------:R-:W-:Y:S02]  /*b900*/  MOV R172, R172 ;  /* 0x000000ac00ac7202 */ /* 0x000fe40000000f00 */
[----:B-1----:R-:W-:Y:S02]  /*b910*/  F2FP.F16.F32.PACK_AB R12, R105, R104 ;  /* 0x00000068690c723e */ /* 0x002fe400000000ff */
[----:B------:R-:W-:Y:S02]  /*b920*/  F2FP.F16.F32.PACK_AB R13, R107, R106 ;  /* 0x0000006a6b0d723e */ /* 0x000fe400000000ff */
[----:B------:R-:W-:Y:S02]  /*b930*/  F2FP.F16.F32.PACK_AB R14, R109, R108 ;  /* 0x0000006c6d0e723e */ /* 0x000fe400000000ff */
[----:B------:R-:W-:Y:S01]  /*b940*/  F2FP.F16.F32.PACK_AB R15, R111, R110 ;  /* 0x0000006e6f0f723e */ /* 0x000fe200000000ff */
[----:B------:R1:W-:Y:S01]  /*b950*/  STSM.16.M88.4 [R166], R156 ;  /* 0x0000009ca6007844 */ /* 0x0003e20000000200 */
[----:B------:R-:W-:-:S03]  /*b960*/  MOV R161, R20 ;  /* 0x0000001400a17202 */ /* 0x000fc60000000f00 */
[----:B------:R2:W-:Y:S01]  /*b970*/  STSM.16.M88.4 [R168], R4 ;  /* 0x00000004a8007844 */ /* 0x0005e20000000200 */
[----:B0-----:R-:W-:Y:S02]  /*b980*/  F2FP.F16.F32.PACK_AB R152, R113, R112 ;  /* 0x000000707198723e */ /* 0x001fe400000000ff */
[----:B------:R-:W-:Y:S02]  /*b990*/  F2FP.F16.F32.PACK_AB R153, R115, R114 ;  /* 0x000000727399723e */ /* 0x000fe400000000ff */
[----:B------:R-:W-:Y:S02]  /*b9a0*/  F2FP.F16.F32.PACK_AB R154, R117, R116 ;  /* 0x00000074759a723e */ /* 0x000fe400000000ff */
[----:B------:R-:W-:Y:S01]  /*b9b0*/  F2FP.F16.F32.PACK_AB R155, R119, R118 ;  /* 0x00000076779b723e */ /* 0x000fe200000000ff */
[----:B------:R0:W-:Y:S01]  /*b9c0*/  STSM.16.M88.4 [R170], R8 ;  /* 0x00000008aa007844 */ /* 0x0001e20000000200 */
[----:B-1----:R-:W-:Y:S02]  /*b9d0*/  F2FP.F16.F32.PACK_AB R156, R121, R120 ;  /* 0x00000078799c723e */ /* 0x002fe400000000ff */
[----:B------:R-:W-:-:S02]  /*b9e0*/  F2FP.F16.F32.PACK_AB R157, R123, R122 ;  /* 0x0000007a7b9d723e */ /* 0x000fc400000000ff */
[----:B------:R-:W-:Y:S02]  /*b9f0*/  F2FP.F16.F32.PACK_AB R158, R125, R124 ;  /* 0x0000007c7d9e723e */ /* 0x000fe400000000ff */
[----:B------:R-:W-:Y:S01]  /*ba00*/  F2FP.F16.F32.PACK_AB R159, R127, R126 ;  /* 0x0000007e7f9f723e */ /* 0x000fe200000000ff */
[----:B------:R1:W-:Y:S01]  /*ba10*/  STSM.16.M88.4 [R172], R12 ;  /* 0x0000000cac007844 */ /* 0x0003e20000000200 */
[----:B--2---:R-:W-:Y:S02]  /*ba20*/  F2FP.F16.F32.PACK_AB R4, R129, R128 ;  /* 0x000000808104723e */ /* 0x004fe400000000ff */
[----:B------:R-:W-:Y:S02]  /*ba30*/  F2FP.F16.F32.PACK_AB R5, R131, R130 ;  /* 0x000000828305723e */ /* 0x000fe400000000ff */
[----:B------:R-:W-:Y:S02]  /*ba40*/  F2FP.F16.F32.PACK_AB R6, R133, R132 ;  /* 0x000000848506723e */ /* 0x000fe400000000ff */
[----:B------:R-:W-:-:S02]  /*ba50*/  F2FP.F16.F32.PACK_AB R7, R135, R134 ;  /* 0x000000868707723e */ /* 0x000fc400000000ff */
        /* <DEDUP_REMOVED lines=9> */
[----:B------:R-:W-:Y:S04]  /*baf0*/  STSM.16.M88.4 [R3], R156 ;  /* 0x0000009c03007844 */ /* 0x000fe80000000200 */
[----:B------:R1:W-:Y:S04]  /*bb00*/  STSM.16.M88.4 [R18], R4 ;  /* 0x0000000412007844 */ /* 0x0003e80000000200 */
[----:B------:R2:W-:Y:S04]  /*bb10*/  STSM.16.M88.4 [R22], R8 ;  /* 0x0000000816007844 */ /* 0x0005e80000000200 */
[----:B------:R3:W-:Y:S01]  /*bb20*/  STSM.16.M88.4 [R161], R12 ;  /* 0x0000000ca1007844 */ /* 0x0007e20000000200 */
[----:B------:R-:W-:Y:S01]  /*bb30*/  USHF.L.U32 UR4, UR19, 0x2, URZ ;  /* 0x0000000213047899 */ /* 0x000fe2000800063f */
[----:B------:R-:W-:Y:S01]  /*bb40*/  BAR.SYNC.DEFER_BLOCKING 0x1, 0x100 ;  /* 0x0044000000007b1d */ /* 0x000fe20000010000 */
[----:B------:R-:W-:Y:S01]  /*bb50*/  ISETP.NE.U32.AND P0, PT, RZ, UR14, PT ;  /* 0x0000000eff007c0c */ /* 0x000fe2000bf05070 */
[----:B------:R-:W-:-:S02]  /*bb60*/  USHF.L.U64.HI UR16, UR19, 0x2, UR17 ;  /* 0x0000000213107899 */ /* 0x000fc40008010211 */
[----:B------:R-:W-:Y:S01]  /*bb70*/  UIADD3 UR9, UP0, UR4, UR14, URZ ;  /* 0x0000000e04097290 */ /* 0x000fe2000ff1e03f */
[----:B------:R-:W-:-:S03]  /*bb80*/  ISETP.NE.AND.EX P0, PT, RZ, UR15, PT, P0 ;  /* 0x0000000fff007c0c */ /* 0x000fc6000bf05300 */
[----:B------:R-:W-:Y:S02]  /*bb90*/  UIADD3.X UR12, UR16, UR15, URZ, UP0, !UPT ;  /* 0x0000000f100c7290 */ /* 0x000fe400087fe43f */
[----:B------:R-:W-:-:S04]  /*bba0*/  IMAD.U32 R20, RZ, RZ, UR9 ;  /* 0x00000009ff147e24 */ /* 0x000fc8000f8e00ff */
[----:B------:R-:W-:Y:S01]  /*bbb0*/  IMAD.U32 R21, RZ, RZ, UR12 ;  /* 0x0000000cff157e24 */ /* 0x000fe2000f8e00ff */
[----:B------:R-:W-:-:S04]  /*bbc0*/  ULDC.64 UR12, c[0x0][0xc08] ;  /* 0x00030200000c7ab9 */ /* 0x000fc80000000a00 */
[----:B0-----:R-:W4:Y:S01]  /*bbd0*/  @P0 LDG.E R152, desc[UR26][R20.64] ;  /* 0x0000001a14980981 */ /* 0x001f22000c1e1900 */
[----:B------:R-:W-:-:S04]  /*bbe0*/  UISETP.NE.U32.AND UP0, UPT, UR12, URZ, UPT ;  /* 0x0000003f0c00728c */ /* 0x000fc8000bf05070 */
[----:B------:R-:W-:-:S06]  /*bbf0*/  UISETP.NE.AND.EX UP0, UPT, UR13, URZ, UPT, UP0 ;  /* 0x0000003f0d00728c */ /* 0x000fcc000bf05300 */
[----:B------:R-:W-:-:S05]  /*bc00*/  PLOP3.LUT P4, PT, PT, PT, UP0, 0x80, 0x0 ;  /* 0x000000000000781c */ /* 0x000fca0003f8f008 */
[----:B------:R-:W-:-:S03]  /*bc10*/  @UP0 UIADD3 UR12, UP1, UR4, UR12, URZ ;  /* 0x0000000c040c0290 */ /* 0x000fc6000ff3e03f */
[----:B------:R-:W-:Y:S01]  /*bc20*/  ULDC UR4, c[0x0][0xad4] ;  /* 0x0002b50000047ab9 */ /* 0x000fe20000000800 */
[----:B------:R-:W-:Y:S02]  /*bc30*/  @UP0 UIADD3.X UR13, UR16, UR13, URZ, UP1, !UPT ;  /* 0x0000000d100d0290 */ /* 0x000fe40008ffe43f */
[----:B-1----:R-:W-:-:S04]  /*bc40*/  IMAD.U32 R4, RZ, RZ, UR12 ;  /* 0x0000000cff047e24 */ /* 0x002fc8000f8e00ff */
[----:B------:R-:W-:-:S05]  /*bc50*/  IMAD.U32 R5, RZ, RZ, UR13 ;  /* 0x0000000dff057e24 */ /* 0x000fca000f8e00ff */
[----:B------:R0:W5:Y:S01]  /*bc60*/  @P4 LDG.E R3, desc[UR26][R4.64] ;  /* 0x0000001a04034981 */ /* 0x000162000c1e1900 */
[----:B------:R-:W-:Y:S02]  /*bc70*/  UISETP.NE.AND UP0, UPT, UR22, URZ, UPT ;  /* 0x0000003f1600728c */ /* 0x000fe4000bf05270 */
[----:B------:R-:W-:Y:S02]  /*bc80*/  UISETP.NE.AND UP1, UPT, UR20, 0x1, UPT ;  /* 0x000000011400788c */ /* 0x000fe4000bf25270 */
[----:B------:R-:W-:Y:S01]  /*bc90*/  USEL UR4, UR22, UR4, UP0 ;  /* 0x0000000416047287 */ /* 0x000fe20008000000 */
[----:B------:R-:W-:-:S03]  /*bca0*/  UMOV UR23, 0x9b8 ;  /* 0x000009b800177882 */ /* 0x000fc60000000000 */
[----:B------:R-:W-:Y:S01]  /*bcb0*/  UISETP.GT.AND UP2, UPT, UR4, 0x1, UPT ;  /* 0x000000010400788c */ /* 0x000fe2000bf44270 */
[----:B------:R-:W-:Y:S01]  /*bcc0*/  PLOP3.LUT P1, PT, PT, PT, UP1, 0x80, 0x0 ;  /* 0x000000000000781c */ /* 0x000fe20003f2f018 */
[----:B------:R-:W-:Y:S02]  /*bcd0*/  UISETP.NE.U32.AND UP0, UPT, UR14, URZ, UPT ;  /* 0x0000003f0e00728c */ /* 0x000fe4000bf05070 */
[----:B------:R-:W-:Y:S01]  /*bce0*/  USEL UR23, UR23, 0x978, UP2 ;  /* 0x0000097817177887 */ /* 0x000fe20009000000 */
[----:B--2---:R-:W-:Y:S01]  /*bcf0*/  IMAD.U32 R8, RZ, RZ, UR18 ;  /* 0x00000012ff087e24 */ /* 0x004fe2000f8e00ff */
[----:B------:R-:W-:Y:S01]  /*bd00*/  UISETP.NE.AND.EX UP0, UPT, UR15, URZ, UPT, UP0 ;  /* 0x0000003f0f00728c */ /* 0x000fe2000bf05300 */
[----:B------:R-:W-:Y:S02]  /*bd10*/  UMOV UR4, URZ ;  /* 0x0000003f00047c82 */ /* 0x000fe40008000000 */
[----:B------:R-:W-:Y:S01]  /*bd20*/  IMAD R8, R8, 0x80, R175 ;  /* 0x0000008008087824 */ /* 0x000fe200078e02af */
[----:B------:R-:W-:Y:S01]  /*bd30*/  USEL UR9, UR19, URZ, !UP0 ;  /* 0x0000003f13097287 */ /* 0x000fe2000c000000 */
[----:B------:R-:W-:Y:S01]  /*bd40*/  @UP1 ULDC UR25, c[0x0][0xbec] ;  /* 0x0002fb0000191ab9 */ /* 0x000fe20000000800 */
[----:B------:R-:W-:-:S02]  /*bd50*/  USEL UR22, UR17, URZ, !UP0 ;  /* 0x0000003f11167287 */ /* 0x000fc4000c000000 */
[----:B0-----:R-:W-:Y:S01]  /*bd60*/  @P1 IMAD.HI.U32 R4, R8, UR25, RZ ;  /* 0x0000001908041c27 */ /* 0x001fe2000f8e00ff */
[----:B------:R-:W-:Y:S01]  /*bd70*/  USEL UR21, UR21, URZ, UP2 ;  /* 0x0000003f15157287 */ /* 0x000fe20009000000 */
[----:B------:R-:W-:Y:S01]  /*bd80*/  ULDC.64 UR16, c[0x0][UR23+0x220] ;  /* 0x0000880017107abb */ /* 0x000fe20008000a00 */
[----:B------:R-:W-:Y:S01]  /*bd90*/  ULDC.64 UR14, c[0x0][UR23+0x218] ;  /* 0x00008600170e7abb */ /* 0x000fe20008000a00 */
[----:B------:R-:W-:Y:S01]  /*bda0*/  ULDC.64 UR18, c[0x0][UR23+0x228] ;  /* 0x00008a0017127abb */ /* 0x000fe20008000a00 */
[----:B------:R-:W-:Y:S02]  /*bdb0*/  UIMAD UR17, UR17, UR9, URZ ;  /* 0x00000009111172a4 */ /* 0x000fe4000f8e023f */
[----:B------:R-:W-:Y:S01]  /*bdc0*/  UIMAD.WIDE.U32 UR12, UR14, UR24, URZ ;  /* 0x000000180e0c72a5 */ /* 0x000fe2000f8e003f */
[----:B------:R-:W-:Y:S01]  /*bdd0*/  IMAD.MOV.U32 R5, RZ, RZ, R8 ;  /* 0x000000ffff057224 */ /* 0x000fe200078e0008 */
[----:B------:R-:W-:Y:S01]  /*bde0*/  @UP1 ULDC UR28, c[0x0][0xbf0] ;  /* 0x0002fc00001c1ab9 */ /* 0x000fe20000000800 */
[----:B------:R-:W-:-:S02]  /*bdf0*/  UIMAD UR24, UR15, UR24, URZ ;  /* 0x000000180f1872a4 */ /* 0x000fc4000f8e023f */
[----:B------:R-:W-:Y:S01]  /*be00*/  UIMAD.WIDE.U32 UR26, UR18, UR21, URZ ;  /* 0x00000015121a72a5 */ /* 0x000fe2000f8e003f */
[----:B------:R-:W-:Y:S01]  /*be10*/  @P1 SHF.R.U32.HI R5, RZ, UR28, R4 ;  /* 0x0000001cff051c19 */ /* 0x000fe20008011604 */
[----:B------:R-:W-:Y:S02]  /*be20*/  UIMAD.WIDE.U32 UR14, UR16, UR9, URZ ;  /* 0x00000009100e72a5 */ /* 0x000fe4000f8e003f */
[----:B------:R-:W-:Y:S02]  /*be30*/  UIMAD UR18, UR19, UR21, URZ ;  /* 0x00000015131272a4 */ /* 0x000fe4000f8e023f */
[----:B------:R-:W-:Y:S01]  /*be40*/  UIMAD UR17, UR16, UR22, UR17 ;  /* 0x00000016101172a4 */ /* 0x000fe2000f8e0211 */
[----:B------:R-:W-:Y:S01]  /*be50*/  IMAD.U32 R4, RZ, RZ, UR26 ;  /* 0x0000001aff047e24 */ /* 0x000fe2000f8e00ff */
[----:B------:R-:W-:Y:S01]  /*be60*/  UIADD3 UR18, UR27, UR18, URZ ;  /* 0x000000121b127290 */ /* 0x000fe2000fffe03f */
[----:B------:R-:W-:Y:S01]  /*be70*/  IMAD.MOV R7, RZ, RZ, -R5 ;  /* 0x000000ffff077224 */ /* 0x000fe200078e0a05 */
[----:B------:R-:W-:-:S02]  /*be80*/  UIADD3 UR24, UR13, UR24, URZ ;  /* 0x000000180d187290 */ /* 0x000fc4000fffe03f */
[----:B------:R-:W-:Y:S01]  /*be90*/  UIADD3 UR17, UR15, UR17, URZ ;  /* 0x000000110f117290 */ /* 0x000fe2000fffe03f */
[----:B------:R-:W-:Y:S02]  /*bea0*/  IMAD R7, R7, UR20, R8 ;  /* 0x0000001407077c24 */ /* 0x000fe4000f8e0208 */
[----:B------:R-:W-:-:S03]  /*beb0*/  IMAD.U32 R10, RZ, RZ, UR18 ;  /* 0x00000012ff0a7e24 */ /* 0x000fc6000f8e00ff */
[----:B------:R-:W-:Y:S02]  /*bec0*/  SHF.R.S32.HI R6, RZ, 0x1f, R7 ;  /* 0x0000001fff067819 */ /* 0x000fe40000011407 */
[----:B----4-:R-:W-:-:S13]  /*bed0*/  @P0 R2UR UR4, R152 ;  /* 0x00000000980402ca */ /* 0x010fda00000e0000 */
[----:B------:R-:W-:Y:S02]  /*bee0*/  UIADD3 UR12, UP0, UP3, UR14, UR12, UR4 ;  /* 0x0000000c0e0c7290 */ /* 0x000fe4000fb1e004 */
[----:B------:R-:W-:-:S04]  /*bef0*/  USHF.R.S32.HI UR16, URZ, 0x1f, UR4 ;  /* 0x0000001f3f107899 */ /* 0x000fc80008011404 */
[----:B------:R-:W-:Y:S01]  /*bf00*/  UIADD3.X UR14, UR17, UR24, UR16, UP0, UP3 ;  /* 0x00000018110e7290 */ /* 0x000fe200087e6410 */
[----:B------:R-:W-:Y:S02]  /*bf10*/  IADD3 R4, P2, P3, R5, UR12, R4 ;  /* 0x0000000c05047c10 */ /* 0x000fe4000fb5e004 */
[----:B------:R-:W-:Y:S01]  /*bf20*/  SHF.R.S32.HI R5, RZ, 0x1f, R5 ;  /* 0x0000001fff057819 */ /* 0x000fe20000011405 */
[----:B------:R-:W-:Y:S02]  /*bf30*/  ULDC.64 UR12, c[0x0][UR23+0x210] ;  /* 0x00008400170c7abb */ /* 0x000fe40008000a00 */
[----:B------:R-:W-:Y:S01]  /*bf40*/  IMAD R9, R7, UR13, RZ ;  /* 0x0000000d07097c24 */ /* 0x000fe2000f8e02ff */
[----:B------:R-:W-:Y:S01]  /*bf50*/  IADD3.X R5, R5, UR14, R10, P2, P3 ;  /* 0x0000000e05057c10 */ /* 0x000fe200097e640a */
[----:B------:R-:W-:Y:S01]  /*bf60*/  ULDC.64 UR14, c[0x0][0xba8] ;  /* 0x0002ea00000e7ab9 */ /* 0x000fe20000000a00 */
[----:B------:R-:W-:Y:S01]  /*bf70*/  @!UP2 ULDC UR14, c[0x0][0xb50] ;  /* 0x0002d400000eaab9 */ /* 0x000fe20000000800 */
[----:B------:R-:W-:Y:S01]  /*bf80*/  IMAD R9, R6, UR12, R9 ;  /* 0x0000000c06097c24 */ /* 0x000fe2000f8e0209 */
[----:B------:R-:W-:Y:S01]  /*bf90*/  @!UP2 ULDC UR15, c[0x0][0xb54] ;  /* 0x0002d500000faab9 */ /* 0x000fe20000000800 */
[----:B------:R-:W-:-:S04]  /*bfa0*/  IMAD.WIDE.U32 R4, R7, UR12, R4 ;  /* 0x0000000c07047c25 */ /* 0x000fc8000f8e0004 */
[----:B------:R-:W-:Y:S01]  /*bfb0*/  IMAD.IADD R5, R5, 0x1, R9 ;  /* 0x0000000105057824 */ /* 0x000fe200078e0209 */
[C---:B------:R-:W-:Y:S01]  /*bfc0*/  LEA R9, P2, R4.reuse, UR14, 0x2 ;  /* 0x0000000e04097c11 */ /* 0x040fe2000f8410ff */
[----:B------:R-:W-:Y:S01]  /*bfd0*/  ULDC UR12, c[0x0][0xa88] ;  /* 0x0002a200000c7ab9 */ /* 0x000fe20000000800 */
[----:B-----5:R-:W-:Y:S02]  /*bfe0*/  @P4 R2UR UR12, R3 ;  /* 0x00000000030c42ca */ /* 0x020fe400000e0000 */
[----:B------:R-:W-:Y:S01]  /*bff0*/  LEA.HI.X R11, R4, UR15, R5, 0x2, P2 ;  /* 0x0000000f040b7c11 */ /* 0x000fe200090f1405 */
[----:B---3--:R-:W-:-:S12]  /*c000*/  @P4 BRA `(.L_x_210) ;  /* 0x00000000001c4947 */ /* 0x008fd80003800000 */
[----:B------:R-:W-:Y:S05]  /*c010*/  @!P0 BRA `(.L_x_210) ;  /* 0x0000000000188947 */ /* 0x000fea0003800000 */
[----:B------:R-:W-:Y:S02]  /*c020*/  ULDC.64 UR12, c[0x0][0x208] ;  /* 0x00008200000c7ab9 */ /* 0x000fe40000000a00 */
[----:B------:R-:W2:Y:S04]  /*c030*/  LDG.E R4, desc[UR12][R20.64] ;  /* 0x0000000c14047981 */ /* 0x000ea8000c1e1900 */
[----:B------:R-:W3:Y:S01]  /*c040*/  LDG.E R3, desc[UR12][R20.64+0x4] ;  /* 0x0000040c14037981 */ /* 0x000ee2000c1e1900 */
[----:B--2---:R-:W-:Y:S02]  /*c050*/  R2UR UR13, R4 ;  /* 0x00000000040d72ca */ /* 0x004fe400000e0000 */
[----:B---3--:R-:W-:-:S13]  /*c060*/  R2UR UR12, R3 ;  /* 0x00000000030c72ca */ /* 0x008fda00000e0000 */
[----:B------:R-:W-:-:S12]  /*c070*/  UIADD3 UR12, -UR13, UR12, URZ ;  /* 0x0000000c0d0c7290 */ /* 0x000fd8000fffe13f */
.L_x_210:
[----:B------:R-:W2:Y:S04]  /*c080*/  LDL R10, [R1+0x60] ;  /* 0x00006000010a7983 */ /* 0x000ea80000100800 */
[----:B------:R-:W3:Y:S01]  /*c090*/  LDL R3, [R1+0x1c] ;  /* 0x00001c0001037983 */ /* 0x000ee20000100800 */
[----:B------:R-:W-:Y:S01]  /*c0a0*/  R2UR UR13, R174 ;  /* 0x00000000ae0d72ca */ /* 0x000fe200000e0000 */
[----:B------:R-:W-:Y:S02]  /*c0b0*/  UIMAD UR12, UR12, UR20, URZ ;  /* 0x000000140c0c72a4 */ /* 0x000fe4000f8e023f */
[----:B------:R-:W-:Y:S01]  /*c0c0*/  SHFL.IDX PT, R4, R9, RZ, 0x1c1f ;  /* 0x001c1fff09047589 */ /* 0x000fe200000e0000 */
[----:B------:R-:W-:-:S03]  /*c0d0*/  ULDC.64 UR14, c[0x0][0x208] ;  /* 0x00008200000e7ab9 */ /* 0x000fc60000000a00 */
[----:B------:R-:W0:Y:S04]  /*c0e0*/  SHFL.IDX PT, R5, R11, RZ, 0x1c1f ;  /* 0x001c1fff0b057589 */ /* 0x000e2800000e0000 */
[----:B------:R-:W-:Y:S02]  /*c0f0*/  SHFL.IDX PT, R6, R9, 0x1, 0x1c1f ;  /* 0x003c1f0009067f89 */ /* 0x000fe400000e0000 */
[----:B------:R-:W-:Y:S02]  /*c100*/  IMAD.U32 R12, RZ, RZ, UR13 ;  /* 0x0000000dff0c7e24 */ /* 0x000fe4000f8e00ff */
[----:B------:R-:W1:Y:S02]  /*c110*/  SHFL.IDX PT, R7, R11, 0x1, 0x1c1f ;  /* 0x003c1f000b077f89 */ /* 0x000e6400000e0000 */
[----:B--2---:R-:W-:Y:S01]  /*c120*/  IMAD R12, R12, 0x80, R10 ;  /* 0x000000800c0c7824 */ /* 0x004fe200078e020a */
[----:B---3--:R-:W-:-:S03]  /*c130*/  LOP3.LUT P0, RZ, R3, 0x3, RZ, 0xc0, !PT ;  /* 0x0000000303ff7812 */ /* 0x008fc6000780c0ff */
[C---:B------:R-:W-:Y:S01]  /*c140*/  VIADD R10, R12.reuse, 0x8 ;  /* 0x000000080c0a7836 */ /* 0x040fe20000000000 */
[----:B------:R-:W-:-:S04]  /*c150*/  ISETP.GE.OR P2, PT, R12, UR12, P0 ;  /* 0x0000000c0c007c0c */ /* 0x000fc80008746670 */
[----:B------:R-:W-:-:S09]  /*c160*/  ISETP.GE.OR P0, PT, R10, UR12, P0 ;  /* 0x0000000c0a007c0c */ /* 0x000fd20008706670 */
[----:B0-----:R0:W-:Y:S04]  /*c170*/  @!P2 ST.E desc[UR14][R4.64], R2 ;  /* 0x000000020400a985 */ /* 0x0011e8000c10190e */
[----:B-1----:R0:W-:Y:S01]  /*c180*/  @!P0 ST.E desc[UR14][R6.64], R0 ;  /* 0x0000000006008985 */ /* 0x0021e2000c10190e */
[----:B------:R-:W-:-:S13]  /*c190*/  PLOP3.LUT P0, PT, PT, PT, UP2, 0x80, 0x0 ;  /* 0x000000000000781c */ /* 0x000fda0003f0f028 */
[----:B0-----:R-:W-:Y:S05]  /*c1a0*/  @P0 BRA `(.L_x_211) ;  /* 0x0000001000300947 */ /* 0x001fea0003800000 */
[----:B------:R-:W0:Y:S01]  /*c1b0*/  S2R R0, SR_TID.X ;  /* 0x0000000000007919 */ /* 0x000e220000002100 */
[----:B------:R-:W-:Y:S01]  /*c1c0*/  ULDC.64 UR14, c[0x0][0x208] ;  /* 0x00008200000e7ab9 */ /* 0x000fe20000000a00 */
[----:B------:R-:W-:Y:S02]  /*c1d0*/  R2UR UR18, R213 ;  /* 0x00000000d51272ca */ /* 0x000fe400000e0000 */
[----:B------:R-:W-:Y:S01]  /*c1e0*/  R2UR UR17, R174 ;  /* 0x00000000ae1172ca */ /* 0x000fe200000e0000 */
[----:B0-----:R-:W-:-:S05]  /*c1f0*/  VIADD R0, R0, 0xffffff80 ;  /* 0xffffff8000007836 */ /* 0x001fca0000000000 */
[----:B------:R-:W-:-:S04]  /*c200*/  SHF.R.S32.HI R3, RZ, 0x1f, R0 ;  /* 0x0000001fff037819 */ /* 0x000fc80000011400 */
[----:B------:R-:W-:-:S04]  /*c210*/  LEA.HI R3, R3, R0, RZ, 0x3 ;  /* 0x0000000003037211 */ /* 0x000fc800078f18ff */
[----:B------:R-:W-:Y:S02]  /*c220*/  LOP3.LUT R5, R3, 0xfffffff8, RZ, 0xc0, !PT ;  /* 0xfffffff803057812 */ /* 0x000fe400078ec0ff */
[----:B------:R-:W-:Y:S01]  /*c230*/  SHF.R.S32.HI R79, RZ, 0x3, R3 ;  /* 0x00000003ff4f7819 */ /* 0x000fe20000011403 */
[----:B------:R-:W-:Y:S02]  /*c240*/  IMAD.MOV.U32 R3, RZ, RZ, 0x2 ;  /* 0x00000002ff037424 */ /* 0x000fe400078e00ff */
[----:B------:R-:W-:-:S04]  /*c250*/  IMAD.IADD R18, R0, 0x1, -R5 ;  /* 0x0000000100127824 */ /* 0x000fc800078e0a05 */
[----:B------:R-:W-:-:S04]  /*c260*/  IMAD.SHL.U32 R0, R18, 0x8, RZ ;  /* 0x0000000812007824 */ /* 0x000fc800078e00ff */
[----:B------:R-:W-:-:S04]  /*c270*/  IMAD R2, R79, 0x40, R0 ;  /* 0x000000404f027824 */ /* 0x000fc800078e0200 */
[----:B------:R-:W-:-:S03]  /*c280*/  IMAD.WIDE R2, R2, R3, UR10 ;  /* 0x0000000a02027e25 */ /* 0x000fc6000f8e0203 */
[C---:B------:R-:W-:Y:S02]  /*c290*/  IADD3 R9, P4, R2.reuse, 0x1000, RZ ;  /* 0x0000100002097810 */ /* 0x040fe40007f9e0ff */
[C---:B------:R-:W-:Y:S02]  /*c2a0*/  IADD3 R13, P3, R2.reuse, 0x2000, RZ ;  /* 0x00002000020d7810 */ /* 0x040fe40007f7e0ff */
[----:B------:R-:W-:Y:S02]  /*c2b0*/  IADD3 R25, P2, R2, 0x3000, RZ ;  /* 0x0000300002197810 */ /* 0x000fe40007f5e0ff */
[----:B------:R-:W-:Y:S02]  /*c2c0*/  LOP3.LUT R8, R9, 0x380, RZ, 0xc0, !PT ;  /* 0x0000038009087812 */ /* 0x000fe400078ec0ff */
[----:B------:R-:W-:Y:S02]  /*c2d0*/  LOP3.LUT R12, R13, 0x380, RZ, 0xc0, !PT ;  /* 0x000003800d0c7812 */ /* 0x000fe400078ec0ff */
[----:B------:R-:W-:-:S02]  /*c2e0*/  LOP3.LUT R24, R25, 0x380, RZ, 0xc0, !PT ;  /* 0x0000038019187812 */ /* 0x000fc400078ec0ff */
[----:B------:R-:W-:Y:S02]  /*c2f0*/  SHF.R.U64 R8, R8, 0x3, RZ ;  /* 0x0000000308087819 */ /* 0x000fe400000012ff */
[----:B------:R-:W-:Y:S02]  /*c300*/  SHF.R.U64 R12, R12, 0x3, RZ ;  /* 0x000000030c0c7819 */ /* 0x000fe400000012ff */
[----:B------:R-:W-:Y:S02]  /*c310*/  SHF.R.U64 R24, R24, 0x3, RZ ;  /* 0x0000000318187819 */ /* 0x000fe400000012ff */
[----:B------:R-:W-:Y:S01]  /*c320*/  LOP3.LUT R8, R8, R9, RZ, 0x3c, !PT ;  /* 0x0000000908087212 */ /* 0x000fe200078e3cff */
[--C-:B------:R-:W-:Y:S01]  /*c330*/  IMAD.X R9, RZ, RZ, R3.reuse, P4 ;  /* 0x000000ffff097224 */ /* 0x100fe200020e0603 */
[----:B------:R-:W-:Y:S01]  /*c340*/  LOP3.LUT R12, R12, R13, RZ, 0x3c, !PT ;  /* 0x0000000d0c0c7212 */ /* 0x000fe200078e3cff */
[--C-:B------:R-:W-:Y:S01]  /*c350*/  IMAD.X R13, RZ, RZ, R3.reuse, P3 ;  /* 0x000000ffff0d7224 */ /* 0x100fe200018e0603 */
[----:B------:R-:W-:Y:S01]  /*c360*/  LOP3.LUT R24, R24, R25, RZ, 0x3c, !PT ;  /* 0x0000001918187212 */ /* 0x000fe200078e3cff */
[----:B------:R-:W-:Y:S01]  /*c370*/  IMAD.X R25, RZ, RZ, R3, P2 ;  /* 0x000000ffff197224 */ /* 0x000fe200010e0603 */
[C---:B------:R-:W-:Y:S01]  /*c380*/  IADD3 R29, P0, R2.reuse, 0x4000, RZ ;  /* 0x00004000021d7810 */ /* 0x040fe20007f1e0ff */
[----:B------:R-:W5:Y:S01]  /*c390*/  LD.E.128 R8, desc[UR14][R8.64] ;  /* 0x0000000e08087980 */ /* 0x000f62000c101d00 */
[----:B------:R-:W-:-:S02]  /*c3a0*/  IADD3 R33, P6, R2, 0x5000, RZ ;  /* 0x0000500002217810 */ /* 0x000fc40007fde0ff */
[C---:B------:R-:W-:Y:S01]  /*c3b0*/  IADD3 R37, P5, R2.reuse, 0x6000, RZ ;  /* 0x0000600002257810 */ /* 0x040fe20007fbe0ff */
[----:B------:R-:W5:Y:S01]  /*c3c0*/  LD.E.128 R12, desc[UR14][R12.64] ;  /* 0x0000000e0c0c7980 */ /* 0x000f62000c101d00 */
[C---:B------:R-:W-:Y:S02]  /*c3d0*/  IADD3 R41, P4, R2.reuse, 0x7000, RZ ;  /* 0x0000700002297810 */ /* 0x040fe40007f9e0ff */
[C---:B------:R-:W-:Y:S01]  /*c3e0*/  IADD3 R45, P3, R2.reuse, 0x8000, RZ ;  /* 0x00008000022d7810 */ /* 0x040fe20007f7e0ff */
[----:B------:R-:W5:Y:S01]  /*c3f0*/  LD.E.128 R24, desc[UR14][R24.64] ;  /* 0x0000000e18187980 */ /* 0x000f62000c101d00 */
[----:B------:R-:W-:Y:S02]  /*c400*/  IADD3 R49, P2, R2, 0x9000, RZ ;  /* 0x0000900002317810 */ /* 0x000fe40007f5e0ff */
[----:B------:R-:W-:Y:S02]  /*c410*/  LOP3.LUT R28, R29, 0x380, RZ, 0xc0, !PT ;  /* 0x000003801d1c7812 */ /* 0x000fe400078ec0ff */
[----:B------:R-:W-:-:S02]  /*c420*/  LOP3.LUT R32, R33, 0x380, RZ, 0xc0, !PT ;  /* 0x0000038021207812 */ /* 0x000fc400078ec0ff */
[----:B------:R-:W-:Y:S02]  /*c430*/  LOP3.LUT R36, R37, 0x380, RZ, 0xc0, !PT ;  /* 0x0000038025247812 */ /* 0x000fe400078ec0ff */
[----:B------:R-:W-:Y:S02]  /*c440*/  LOP3.LUT R40, R41, 0x380, RZ, 0xc0, !PT ;  /* 0x0000038029287812 */ /* 0x000fe400078ec0ff */
[----:B------:R-:W-:Y:S02]  /*c450*/  LOP3.LUT R44, R45, 0x380, RZ, 0xc0, !PT ;  /* 0x000003802d2c7812 */ /* 0x000fe400078ec0ff */
[----:B------:R-:W-:Y:S02]  /*c460*/  LOP3.LUT R48, R49, 0x380, RZ, 0xc0, !PT ;  /* 0x0000038031307812 */ /* 0x000fe400078ec0ff */
[----:B------:R-:W-:Y:S02]  /*c470*/  SHF.R.U64 R28, R28, 0x3, RZ ;  /* 0x000000031c1c7819 */ /* 0x000fe400000012ff */
[----:B------:R-:W-:-:S02]  /*c480*/  SHF.R.U64 R32, R32, 0x3, RZ ;  /* 0x0000000320207819 */ /* 0x000fc400000012ff */
[----:B------:R-:W-:Y:S02]  /*c490*/  SHF.R.U64 R36, R36, 0x3, RZ ;  /* 0x0000000324247819 */ /* 0x000fe400000012ff */
        /* <DEDUP_REMOVED lines=24> */
[----:B------:R-:W-:Y:S01]  /*c620*/  LOP3.LUT R52, R53, 0x380, RZ, 0xc0, !PT ;  /* 0x0000038035347812 */ /* 0x000fe200078ec0ff */
[----:B------:R-:W5:Y:S01]  /*c630*/  LD.E.128 R40, desc[UR14][R40.64] ;  /* 0x0000000e28287980 */ /* 0x000f62000c101d00 */
[----:B------:R-:W-:Y:S01]  /*c640*/  LOP3.LUT R56, R57, 0x380, RZ, 0xc0, !PT ;  /* 0x0000038039387812 */ /* 0x000fe200078ec0ff */
[----:B------:R-:W-:Y:S01]  /*c650*/  IMAD.X R73, RZ, RZ, R3, P2 ;  /* 0x000000ffff497224 */ /* 0x000fe200010e0603 */
[----:B------:R-:W-:Y:S01]  /*c660*/  LOP3.LUT R60, R61, 0x380, RZ, 0xc0, !PT ;  /* 0x000003803d3c7812 */ /* 0x000fe200078ec0ff */
[----:B------:R-:W5:Y:S01]  /*c670*/  LD.E.128 R44, desc[UR14][R44.64] ;  /* 0x0000000e2c2c7980 */ /* 0x000f62000c101d00 */
[----:B------:R-:W-:-:S02]  /*c680*/  LOP3.LUT R64, R65, 0x380, RZ, 0xc0, !PT ;  /* 0x0000038041407812 */ /* 0x000fc400078ec0ff */
[----:B------:R-:W-:Y:S01]  /*c690*/  LOP3.LUT R68, R69, 0x380, RZ, 0xc0, !PT ;  /* 0x0000038045447812 */ /* 0x000fe200078ec0ff */
[----:B------:R-:W5:Y:S01]  /*c6a0*/  LD.E.128 R48, desc[UR14][R48.64] ;  /* 0x0000000e30307980 */ /* 0x000f62000c101d00 */
[----:B------:R-:W-:Y:S02]  /*c6b0*/  LOP3.LUT R4, R5, 0x380, RZ, 0xc0, !PT ;  /* 0x0000038005047812 */ /* 0x000fe400078ec0ff */
[----:B------:R-:W-:Y:S02]  /*c6c0*/  LOP3.LUT R7, R2, 0x380, RZ, 0xc0, !PT ;  /* 0x0000038002077812 */ /* 0x000fe400078ec0ff */
[----:B------:R-:W-:Y:S02]  /*c6d0*/  SHF.R.U64 R52, R52, 0x3, RZ ;  /* 0x0000000334347819 */ /* 0x000fe400000012ff */
        /* <DEDUP_REMOVED lines=16> */
[----:B------:R-:W-:Y:S01]  /*c7e0*/  LOP3.LUT R72, R4, R5, RZ, 0x3c, !PT ;  /* 0x0000000504487212 */ /* 0x000fe200078e3cff */
[----:B------:R-:W5:Y:S01]  /*c7f0*/  LD.E.128 R52, desc[UR14][R52.64] ;  /* 0x0000000e34347980 */ /* 0x000f62000c101d00 */
[----:B------:R-:W-:-:S03]  /*c800*/  LOP3.LUT R2, R7, R2, RZ, 0x3c, !PT ;  /* 0x0000000207027212 */ /* 0x000fc600078e3cff */
[----:B------:R-:W5:Y:S04]  /*c810*/  LD.E.128 R56, desc[UR14][R56.64] ;  /* 0x0000000e38387980 */ /* 0x000f68000c101d00 */
[----:B------:R0:W5:Y:S04]  /*c820*/  LD.E.128 R4, desc[UR14][R2.64] ;  /* 0x0000000e02047980 */ /* 0x000168000c101d00 */
[----:B------:R-:W5:Y:S04]  /*c830*/  LD.E.128 R60, desc[UR14][R60.64] ;  /* 0x0000000e3c3c7980 */ /* 0x000f68000c101d00 */
[----:B------:R-:W5:Y:S04]  /*c840*/  LD.E.128 R64, desc[UR14][R64.64] ;  /* 0x0000000e40407980 */ /* 0x000f68000c101d00 */
[----:B------:R-:W5:Y:S04]  /*c850*/  LD.E.128 R68, desc[UR14][R68.64] ;  /* 0x0000000e44447980 */ /* 0x000f68000c101d00 */
[----:B------:R-:W5:Y:S01]  /*c860*/  LD.E.128 R72, desc[UR14][R72.64] ;  /* 0x0000000e48487980 */ /* 0x000f62000c101d00 */
[----:B------:R-:W-:-:S02]  /*c870*/  ULDC.64 UR14, c[0x0][0xaa0] ;  /* 0x0002a800000e7ab9 */ /* 0x000fc40000000a00 */
[----:B------:R-:W-:Y:S01]  /*c880*/  UIMAD UR13, UR16, UR14, URZ ;  /* 0x0000000e100d72a4 */ /* 0x000fe2000f8e023f */
[----:B0-----:R-:W-:Y:S01]  /*c890*/  IMAD.U32 R3, RZ, RZ, UR17 ;  /* 0x00000011ff037e24 */ /* 0x001fe2000f8e00ff */
[----:B------:R-:W-:Y:S01]  /*c8a0*/  UIMAD.WIDE.U32 UR10, UR4, UR14, URZ ;  /* 0x0000000e040a72a5 */ /* 0x000fe2000f8e003f */
[----:B------:R-:W-:Y:S01]  /*c8b0*/  IMAD R2, R18, 0x20, R79 ;  /* 0x0000002012027824 */ /* 0x000fe200078e024f */
[----:B------:R-:W-:Y:S01]  /*c8c0*/  UIMAD UR13, UR4, UR15, UR13 ;  /* 0x0000000f040d72a4 */ /* 0x000fe2000f8e020d */
[----:B------:R-:W-:Y:S01]  /*c8d0*/  IMAD.U32 R80, RZ, RZ, UR17 ;  /* 0x00000011ff507e24 */ /* 0x000fe2000f8e00ff */
[----:B------:R-:W-:Y:S01]  /*c8e0*/  @!PT LDS RZ, [RZ] ;  /* 0x00000000fffff984 */ /* 0x000fe20000000800 */
[----:B------:R-:W-:Y:S01]  /*c8f0*/  @!PT LDS RZ, [RZ] ;  /* 0x00000000fffff984 */ /* 0x000fe20000000800 */
[----:B------:R-:W-:Y:S01]  /*c900*/  @!PT LDS RZ, [RZ] ;  /* 0x00000000fffff984 */ /* 0x000fe20000000800 */
[----:B------:R-:W-:Y:S01]  /*c910*/  @!PT LDS RZ, [RZ] ;  /* 0x00000000fffff984 */ /* 0x000fe20000000800 */
[----:B------:R0:W-:Y:S06]  /*c920*/  MEMBAR.ALL.CTA ;  /* 0x0000000000007992 */ /* 0x0001ec0000008000 */
[----:B0-----:R-:W0:Y:S01]  /*c930*/  FENCE.VIEW.ASYNC.S ;  /* 0x00000000000073c6 */ /* 0x001e220000000000 */
[----:B------:R-:W-:Y:S01]  /*c940*/  ULDC.64 UR14, c[0x0][0xae8] ;  /* 0x0002ba00000e7ab9 */ /* 0x000fe20000000a00 */
[----:B------:R-:W-:-:S02]  /*c950*/  UIADD3 UR11, UR11, UR13, URZ ;  /* 0x0000000d0b0b7290 */ /* 0x000fc4000fffe03f */
[----:B------:R-:W-:Y:S02]  /*c960*/  USHF.R.S32.HI UR4, URZ, 0x1f, UR9 ;  /* 0x0000001f3f047899 */ /* 0x000fe40008011409 */
[----:B------:R-:W-:Y:S01]  /*c970*/  UIMAD.WIDE.U32 UR10, UR18, UR14, UR10 ;  /* 0x0000000e120a72a5 */ /* 0x000fe2000f8e000a */
[----:B------:R-:W-:Y:S01]  /*c980*/  IMAD R20, R3, 0x80, R2 ;  /* 0x0000008003147824 */ /* 0x000fe200078e0202 */
[----:B------:R-:W-:Y:S02]  /*c990*/  @UP1 ULDC UR13, c[0x0][0xbec] ;  /* 0x0002fb00000d1ab9 */ /* 0x000fe40000000800 */
[----:B------:R-:W-:-:S03]  /*c9a0*/  UIMAD UR11, UR18, UR15, UR11 ;  /* 0x0000000f120b72a4 */ /* 0x000fc6000f8e020b */
[----:B------:R-:W-:Y:S02]  /*c9b0*/  ULDC.64 UR14, c[0x0][0xaf0] ;  /* 0x0002bc00000e7ab9 */ /* 0x000fe40000000a00 */
[----:B------:R-:W-:Y:S01]  /*c9c0*/  UIMAD UR4, UR4, UR14, URZ ;  /* 0x0000000e040472a4 */ /* 0x000fe2000f8e023f */
[----:B------:R-:W-:Y:S01]  /*c9d0*/  @P1 IMAD.HI.U32 R2, R20, UR13, RZ ;  /* 0x0000000d14021c27 */ /* 0x000fe2000f8e00ff */
[----:B------:R-:W-:Y:S02]  /*c9e0*/  UIMAD.WIDE.U32 UR10, UR9, UR14, UR10 ;  /* 0x0000000e090a72a5 */ /* 0x000fe4000f8e000a */
[----:B------:R-:W-:Y:S01]  /*c9f0*/  UIMAD UR4, UR9, UR15, UR4 ;  /* 0x0000000f090472a4 */ /* 0x000fe2000f8e0204 */
[----:B------:R-:W-:Y:S02]  /*ca00*/  IMAD.MOV.U32 R21, RZ, RZ, R20 ;  /* 0x000000ffff157224 */ /* 0x000fe400078e0014 */
[----:B------:R-:W-:Y:S02]  /*ca10*/  @UP1 ULDC UR9, c[0x0][0xbf0] ;  /* 0x0002fc0000091ab9 */ /* 0x000fe40000000800 */
[----:B------:R-:W-:Y:S01]  /*ca20*/  @P1 SHF.R.U32.HI R21, RZ, UR9, R2 ;  /* 0x00000009ff151c19 */ /* 0x000fe20008011602 */
[----:B------:R-:W-:Y:S01]  /*ca30*/  UIADD3 UR4, UR11, UR4, URZ ;  /* 0x000000040b047290 */ /* 0x000fe2000fffe03f */
[----:B------:R-:W-:-:S02]  /*ca40*/  IMAD.U32 R2, RZ, RZ, UR10 ;  /* 0x0000000aff027e24 */ /* 0x000fc4000f8e00ff */
[--C-:B------:R-:W-:Y:S01]  /*ca50*/  SHF.R.S32.HI R18, RZ, 0x1f, R21.reuse ;  /* 0x0000001fff127819 */ /* 0x100fe20000011415 */
[----:B------:R-:W-:Y:S02]  /*ca60*/  IMAD.MOV R77, RZ, RZ, -R21 ;  /* 0x000000ffff4d7224 */ /* 0x000fe400078e0a15 */
[----:B------:R-:W-:Y:S01]  /*ca70*/  IMAD.U32 R3, RZ, RZ, UR11 ;  /* 0x0000000bff037e24 */ /* 0x000fe2000f8e00ff */
[----:B------:R-:W-:Y:S01]  /*ca80*/  ULDC.64 UR10, c[0x0][0xae0] ;  /* 0x0002b800000a7ab9 */ /* 0x000fe20000000a00 */
[----:B------:R-:W-:Y:S02]  /*ca90*/  IMAD.U32 R3, RZ, RZ, UR4 ;  /* 0x00000004ff037e24 */ /* 0x000fe4000f8e00ff */
[----:B------:R-:W-:Y:S02]  /*caa0*/  IMAD R18, R18, UR10, RZ ;  /* 0x0000000a12127c24 */ /* 0x000fe4000f8e02ff */
[----:B------:R-:W-:Y:S02]  /*cab0*/  IMAD R77, R77, UR20, R20 ;  /* 0x000000144d4d7c24 */ /* 0x000fe4000f8e0214 */
[----:B------:R-:W-:-:S04]  /*cac0*/  IMAD.WIDE.U32 R2, R21, UR10, R2 ;  /* 0x0000000a15027c25 */ /* 0x000fc8000f8e0002 */
[----:B------:R-:W-:Y:S01]  /*cad0*/  IMAD R21, R21, UR11, R18 ;  /* 0x0000000b15157c24 */ /* 0x000fe2000f8e0212 */
[----:B------:R-:W-:Y:S01]  /*cae0*/  SHF.R.S32.HI R18, RZ, 0x1f, R77 ;  /* 0x0000001fff127819 */ /* 0x000fe2000001144d */
[----:B------:R-:W-:Y:S02]  /*caf0*/  ULDC.64 UR10, c[0x0][0xad8] ;  /* 0x0002b600000a7ab9 */ /* 0x000fe40000000a00 */
[----:B------:R-:W-:Y:S02]  /*cb00*/  IMAD.IADD R3, R3, 0x1, R21 ;  /* 0x0000000103037824 */ /* 0x000fe400078e0215 */
[----:B------:R-:W-:Y:S02]  /*cb10*/  IMAD R18, R18, UR10, RZ ;  /* 0x0000000a12127c24 */ /* 0x000fe4000f8e02ff */
[----:B------:R-:W-:Y:S02]  /*cb20*/  IMAD R80, R80, 0x80, R79 ;  /* 0x0000008050507824 */ /* 0x000fe400078e024f */
[----:B------:R-:W-:-:S02]  /*cb30*/  IMAD R21, R77, UR11, R18 ;  /* 0x0000000b4d157c24 */ /* 0x000fc4000f8e0212 */
[----:B------:R-:W-:Y:S01]  /*cb40*/  IMAD.WIDE.U32 R2, R77, UR10, R2 ;  /* 0x0000000a4d027c25 */ /* 0x000fe2000f8e0002 */
[----:B------:R-:W-:-:S03]  /*cb50*/  ULDC.64 UR10, c[0x0][0xa80] ;  /* 0x0002a000000a7ab9 */ /* 0x000fc60000000a00 */
[----:B------:R-:W-:Y:S01]  /*cb60*/  VIADD R22, R80, 0x40 ;  /* 0x0000004050167836 */ /* 0x000fe20000000000 */
[----:B------:R-:W-:Y:S01]  /*cb70*/  LEA R18, P2, R2, UR10, 0x1 ;  /* 0x0000000a02127c11 */ /* 0x000fe2000f8408ff */
[----:B------:R-:W-:Y:S01]  /*cb80*/  IMAD.IADD R3, R3, 0x1, R21 ;  /* 0x0000000103037824 */ /* 0x000fe200078e0215 */
[----:B------:R-:W-:Y:S02]  /*cb90*/  UIADD3 UR8, UR8, 0x38820, URZ ;  /* 0x0003882008087890 */ /* 0x000fe4000fffe03f */
[----:B------:R-:W-:Y:S02]  /*cba0*/  ISETP.GE.AND P0, PT, R22, UR12, PT ;  /* 0x0000000c16007c0c */ /* 0x000fe4000bf06270 */
[----:B------:R-:W-:Y:S02]  /*cbb0*/  LEA.HI.X R22, R2, UR11, R3, 0x1, P2 ;  /* 0x0000000b02167c11 */ /* 0x000fe400090f0c03 */
[C---:B------:R-:W-:Y:S01]  /*cbc0*/  ISETP.GE.AND P2, PT, R80.reuse, UR12, PT ;  /* 0x0000000c50007c0c */ /* 0x040fe2000bf46270 */
[----:B------:R-:W-:Y:S01]  /*cbd0*/  UPRMT UR8, URZ, 0x654, UR8 ;  /* 0x000006543f087896 */ /* 0x000fe20008000008 */
[----:B------:R-:W-:-:S02]  /*cbe0*/  VIADD R20, R80, 0x20 ;  /* 0x0000002050147836 */ /* 0x000fc40000000000 */
[C---:B------:R-:W-:Y:S02]  /*cbf0*/  VIADD R82, R0.reuse, 0x40 ;  /* 0x0000004000527836 */ /* 0x040fe40000000000 */
[C---:B------:R-:W-:Y:S02]  /*cc00*/  VIADD R84, R0.reuse, 0x80 ;  /* 0x0000008000547836 */ /* 0x040fe40000000000 */
[----:B------:R-:W-:Y:S01]  /*cc10*/  VIADD R86, R0, 0xc0 ;  /* 0x000000c000567836 */ /* 0x000fe20000000000 */
[----:B0-----:R0:W1:Y:S01]  /*cc20*/  SHFL.IDX PT, R81, R18, RZ, 0x181f ;  /* 0x00181fff12517589 */ /* 0x00106200000e0000 */
[----:B------:R-:W-:Y:S01]  /*cc30*/  SYNCS.ARRIVE.TRANS64.RED.A1T0 RZ, [UR8], RZ ;  /* 0x000000ffffff79a7 */ /* 0x000fe20008100408 */
[----:B------:R-:W-:Y:S02]  /*cc40*/  BSSY B1, `(.L_x_212) ;  /* 0x000001a000017945 */ /* 0x000fe40003800000 */
[----:B------:R0:W2:Y:S01]  /*cc50*/  SHFL.IDX PT, R79, R22, RZ, 0x181f ;  /* 0x00181fff164f7589 */ /* 0x0000a200000e0000 */
[----:B------:R-:W-:-:S02]  /*cc60*/  ISETP.GE.AND P1, PT, R20, UR12, PT ;  /* 0x0000000c14007c0c */ /* 0x000fc4000bf26270 */
[----:B------:R-:W-:Y:S02]  /*cc70*/  SHF.R.S32.HI R88, RZ, 0x1f, R0 ;  /* 0x0000001fff587819 */ /* 0x000fe40000011400 */
[----:B------:R-:W-:Y:S02]  /*cc80*/  SHF.R.S32.HI R83, RZ, 0x1f, R82 ;  /* 0x0000001fff537819 */ /* 0x000fe40000011452 */
[----:B------:R-:W-:Y:S02]  /*cc90*/  SHF.R.S32.HI R85, RZ, 0x1f, R84 ;  /* 0x0000001fff557819 */ /* 0x000fe40000011454 */
[----:B------:R-:W-:Y:S01]  /*cca0*/  SHF.R.S32.HI R87, RZ, 0x1f, R86 ;  /* 0x0000001fff577819 */ /* 0x000fe20000011456 */
[----:B0-----:R-:W-:Y:S06]  /*ccb0*/  @P2 BRA `(.L_x_213) ;  /* 0x0000000000482947 */ /* 0x001fec0003800000 */
[----:B------:R-:W-:Y:S01]  /*ccc0*/  ULDC UR4, c[0x0][0xac8] ;  /* 0x0002b20000047ab9 */ /* 0x000fe20000000800 */
[----:B------:R-:W-:Y:S01]  /*ccd0*/  ULDC.64 UR8, c[0x0][0x208] ;  /* 0x0000820000087ab9 */ /* 0x000fe20000000a00 */
[----:B------:R-:W-:Y:S02]  /*cce0*/  ISETP.GE.AND P5, PT, R0, UR4, PT ;  /* 0x0000000400007c0c */ /* 0x000fe4000bfa6270 */
[----:B------:R-:W-:Y:S02]  /*ccf0*/  ISETP.GE.AND P4, PT, R82, UR4, PT ;  /* 0x0000000452007c0c */ /* 0x000fe4000bf86270 */
[----:B------:R-:W-:Y:S02]  /*cd00*/  ISETP.GE.AND P3, PT, R84, UR4, PT ;  /* 0x0000000454007c0c */ /* 0x000fe4000bf66270 */
[----:B------:R-:W-:-:S07]  /*cd10*/  ISETP.GE.AND P2, PT, R86, UR4, PT ;  /* 0x0000000456007c0c */ /* 0x000fce000bf46270 */
[----:B-1----:R-:W-:-:S04]  /*cd20*/  @!P5 LEA R2, P6, R0, R81, 0x1 ;  /* 0x000000510002d211 */ /* 0x002fc800078c08ff */
[----:B--2---:R-:W-:Y:S02]  /*cd30*/  @!P5 LEA.HI.X R3, R0, R79, R88, 0x1, P6 ;  /* 0x0000004f0003d211 */ /* 0x004fe400030f0c58 */
[----:B------:R-:W-:-:S03]  /*cd40*/  @!P4 LEA R20, P6, R82, R81, 0x1 ;  /* 0x000000515214c211 */ /* 0x000fc600078c08ff */
[----:B-----5:R0:W-:Y:S01]  /*cd50*/  @!P5 ST.E.128 desc[UR8][R2.64], R4 ;  /* 0x000000040200d985 */ /* 0x0201e2000c101d08 */
[----:B------:R-:W-:Y:S02]  /*cd60*/  @!P4 LEA.HI.X R21, R82, R79, R83, 0x1, P6 ;  /* 0x0000004f5215c211 */ /* 0x000fe400030f0c53 */
[----:B------:R-:W-:-:S03]  /*cd70*/  @!P3 LEA R76, P6, R84, R81, 0x1 ;  /* 0x00000051544cb211 */ /* 0x000fc600078c08ff */
[----:B------:R0:W-:Y:S01]  /*cd80*/  @!P4 ST.E.128 desc[UR8][R20.64], R28 ;  /* 0x0000001c1400c985 */ /* 0x0001e2000c101d08 */
[----:B------:R-:W-:Y:S02]  /*cd90*/  @!P3 LEA.HI.X R77, R84, R79, R85, 0x1, P6 ;  /* 0x0000004f544db211 */ /* 0x000fe400030f0c55 */
[----:B------:R-:W-:-:S03]  /*cda0*/  @!P2 LEA R78, P6, R86, R81, 0x1 ;  /* 0x00000051564ea211 */ /* 0x000fc600078c08ff */
[----:B------:R0:W-:Y:S01]  /*cdb0*/  @!P3 ST.E.128 desc[UR8][R76.64], R44 ;  /* 0x0000002c4c00b985 */ /* 0x0001e2000c101d08 */
[----:B------:R-:W-:-:S05]  /*cdc0*/  @!P2 LEA.HI.X R79, R86, R79, R87, 0x1, P6 ;  /* 0x0000004f564fa211 */ /* 0x000fca00030f0c57 */
[----:B------:R0:W-:Y:S04]  /*cdd0*/  @!P2 ST.E.128 desc[UR8][R78.64], R60 ;  /* 0x0000003c4e00a985 */ /* 0x0001e8000c101d08 */
.L_x_213:
[----:B------:R-:W-:Y:S05]  /*cde0*/  BSYNC B1 ;  /* 0x0000000000017941 */ /* 0x000fea0003800000 */
.L_x_212:
[----:B0-----:R0:W3:Y:S01]  /*cdf0*/  SHFL.IDX PT, R21, R22, 0x1, 0x181f ;  /* 0x00381f0016157f89 */ /* 0x0010e200000e0000 */
[----:B------:R-:W-:Y:S03]  /*ce00*/  BSSY B1, `(.L_x_214) ;  /* 0x0000015000017945 */ /* 0x000fe60003800000 */
[----:B-----5:R0:W4:Y:S01]  /*ce10*/  SHFL.IDX PT, R7, R18, 0x1, 0x181f ;  /* 0x00381f0012077f89 */ /* 0x02012200000e0000 */
[----:B------:R-:W-:Y:S05]  /*ce20*/  @P1 BRA `(.L_x_215) ;  /* 0x0000000000481947 */ /* 0x000fea0003800000 */
[----:B------:R-:W-:Y:S01]  /*ce30*/  ULDC UR4, c[0x0][0xac8] ;  /* 0x0002b20000047ab9 */ /* 0x000fe20000000800 */
[----:B------:R-:W-:Y:S01]  /*ce40*/  ULDC.64 UR8, c[0x0][0x208] ;  /* 0x0000820000087ab9 */ /* 0x000fe20000000a00 */
[----:B------:R-:W-:Y:S02]  /*ce50*/  ISETP.GE.AND P4, PT, R0, UR4, PT ;  /* 0x0000000400007c0c */ /* 0x000fe4000bf86270 */
[----:B------:R-:W-:Y:S02]  /*ce60*/  ISETP.GE.AND P3, PT, R82, UR4, PT ;  /* 0x0000000452007c0c */ /* 0x000fe4000bf66270 */
[----:B------:R-:W-:Y:S02]  /*ce70*/  ISETP.GE.AND P2, PT, R84, UR4, PT ;  /* 0x0000000454007c0c */ /* 0x000fe4000bf46270 */
[----:B------:R-:W-:-:S07]  /*ce80*/  ISETP.GE.AND P1, PT, R86, UR4, PT ;  /* 0x0000000456007c0c */ /* 0x000fce000bf26270 */
[-C--:B----4-:R-:W-:Y:S02]  /*ce90*/  @!P4 LEA R2, P6, R0, R7.reuse, 0x1 ;  /* 0x000000070002c211 */ /* 0x090fe400078c08ff */
[----:B------:R-:W-:Y:S02]  /*cea0*/  @!P3 LEA R4, P5, R82, R7, 0x1 ;  /* 0x000000075204b211 */ /* 0x000fe400078a08ff */
[----:B---3--:R-:W-:Y:S02]  /*ceb0*/  @!P4 LEA.HI.X R3, R0, R21, R88, 0x1, P6 ;  /* 0x000000150003c211 */ /* 0x008fe400030f0c58 */
[----:B------:R-:W-:Y:S02]  /*cec0*/  @!P2 LEA R6, P6, R84, R7, 0x1 ;  /* 0x000000075406a211 */ /* 0x000fe400078c08ff */
[----:B------:R-:W-:Y:S01]  /*ced0*/  @!P3 LEA.HI.X R5, R82, R21, R83, 0x1, P5 ;  /* 0x000000155205b211 */ /* 0x000fe200028f0c53 */
[----:B------:R3:W-:Y:S01]  /*cee0*/  @!P4 ST.E.128 desc[UR8][R2.64], R8 ;  /* 0x000000080200c985 */ /* 0x0007e2000c101d08 */
[----:B------:R-:W-:-:S02]  /*cef0*/  @!P1 LEA R20, P5, R86, R7, 0x1 ;  /* 0x0000000756149211 */ /* 0x000fc400078a08ff */
[-C--:B------:R-:W-:Y:S01]  /*cf00*/  @!P2 LEA.HI.X R7, R84, R21.reuse, R85, 0x1, P6 ;  /* 0x000000155407a211 */ /* 0x080fe200030f0c55 */
[----:B------:R3:W-:Y:S01]  /*cf10*/  @!P3 ST.E.128 desc[UR8][R4.64], R32 ;  /* 0x000000200400b985 */ /* 0x0007e2000c101d08 */
[----:B------:R-:W-:-:S03]  /*cf20*/  @!P1 LEA.HI.X R21, R86, R21, R87, 0x1, P5 ;  /* 0x0000001556159211 */ /* 0x000fc600028f0c57 */
[----:B------:R3:W-:Y:S04]  /*cf30*/  @!P2 ST.E.128 desc[UR8][R6.64], R48 ;  /* 0x000000300600a985 */ /* 0x0007e8000c101d08 */
[----:B------:R3:W-:Y:S02]  /*cf40*/  @!P1 ST.E.128 desc[UR8][R20.64], R64 ;  /* 0x0000004014009985 */ /* 0x0007e4000c101d08 */
.L_x_215:
[----:B------:R-:W-:Y:S05]  /*cf50*/  BSYNC B1 ;  /* 0x0000000000017941 */ /* 0x000fea0003800000 */
.L_x_214:
[----:B---3--:R3:W0:Y:S01]  /*cf60*/  SHFL.IDX PT, R9, R22, 0x2, 0x181f ;  /* 0x00581f0016097f89 */ /* 0x00862200000e0000 */
[----:B------:R-:W-:Y:S03]  /*cf70*/  BSSY B1, `(.L_x_216) ;  /* 0x0000015000017945 */ /* 0x000fe60003800000 */
[----:B------:R3:W0:Y:S01]  /*cf80*/  SHFL.IDX PT, R5, R18, 0x2, 0x181f ;  /* 0x00581f0012057f89 */ /* 0x00062200000e0000 */
[----:B------:R-:W-:Y:S05]  /*cf90*/  @P0 BRA `(.L_x_217) ;  /* 0x0000000000480947 */ /* 0x000fea0003800000 */
[----:B------:R-:W-:Y:S01]  /*cfa0*/  ULDC UR4, c[0x0][0xac8] ;  /* 0x0002b20000047ab9 */ /* 0x000fe20000000800 */
[----:B------:R-:W-:Y:S01]  /*cfb0*/  ULDC.64 UR8, c[0x0][0x208] ;  /* 0x0000820000087ab9 */ /* 0x000fe20000000a00 */
[----:B------:R-:W-:Y:S02]  /*cfc0*/  ISETP.GE.AND P3, PT, R0, UR4, PT ;  /* 0x0000000400007c0c */ /* 0x000fe4000bf66270 */
[----:B------:R-:W-:Y:S02]  /*cfd0*/  ISETP.GE.AND P2, PT, R82, UR4, PT ;  /* 0x0000000452007c0c */ /* 0x000fe4000bf46270 */
[----:B------:R-:W-:Y:S02]  /*cfe0*/  ISETP.GE.AND P1, PT, R84, UR4, PT ;  /* 0x0000000454007c0c */ /* 0x000fe4000bf26270 */
[----:B------:R-:W-:-:S07]  /*cff0*/  ISETP.GE.AND P0, PT, R86, UR4, PT ;  /* 0x0000000456007c0c */ /* 0x000fce000bf06270 */
[-C--:B0-----:R-:W-:Y:S02]  /*d000*/  @!P3 LEA R2, P6, R0, R5.reuse, 0x1 ;  /* 0x000000050002b211 */ /* 0x081fe400078c08ff */
[-C--:B------:R-:W-:Y:S02]  /*d010*/  @!P2 LEA R4, P5, R82, R5.reuse, 0x1 ;  /* 0x000000055204a211 */ /* 0x080fe400078a08ff */
[----:B------:R-:W-:Y:S02]  /*d020*/  @!P1 LEA R6, P4, R84, R5, 0x1 ;  /* 0x0000000554069211 */ /* 0x000fe400078808ff */
[----:B------:R-:W-:Y:S02]  /*d030*/  @!P3 LEA.HI.X R3, R0, R9, R88, 0x1, P6 ;  /* 0x000000090003b211 */ /* 0x000fe400030f0c58 */
[----:B------:R-:W-:Y:S02]  /*d040*/  @!P0 LEA R8, P6, R86, R5, 0x1 ;  /* 0x0000000556088211 */ /* 0x000fe400078c08ff */
[-C--:B------:R-:W-:Y:S01]  /*d050*/  @!P2 LEA.HI.X R5, R82, R9.reuse, R83, 0x1, P5 ;  /* 0x000000095205a211 */ /* 0x080fe200028f0c53 */
[----:B------:R0:W-:Y:S01]  /*d060*/  @!P3 ST.E.128 desc[UR8][R2.64], R12 ;  /* 0x0000000c0200b985 */ /* 0x0001e2000c101d08 */
[----:B----4-:R-:W-:-:S02]  /*d070*/  @!P1 LEA.HI.X R7, R84, R9, R85, 0x1, P4 ;  /* 0x0000000954079211 */ /* 0x010fc400020f0c55 */
[----:B------:R-:W-:Y:S01]  /*d080*/  @!P0 LEA.HI.X R9, R86, R9, R87, 0x1, P6 ;  /* 0x0000000956098211 */ /* 0x000fe200030f0c57 */
[----:B------:R0:W-:Y:S04]  /*d090*/  @!P2 ST.E.128 desc[UR8][R4.64], R36 ;  /* 0x000000240400a985 */ /* 0x0001e8000c101d08 */
[----:B------:R0:W-:Y:S04]  /*d0a0*/  @!P1 ST.E.128 desc[UR8][R6.64], R52 ;  /* 0x0000003406009985 */ /* 0x0001e8000c101d08 */
[----:B------:R0:W-:Y:S02]  /*d0b0*/  @!P0 ST.E.128 desc[UR8][R8.64], R68 ;  /* 0x0000004408008985 */ /* 0x0001e4000c101d08 */
.L_x_217:
[----:B------:R-:W-:Y:S05]  /*d0c0*/  BSYNC B1 ;  /* 0x0000000000017941 */ /* 0x000fea0003800000 */
.L_x_216:
[----:B0-----:R-:W-:Y:S01]  /*d0d0*/  VIADD R2, R80, 0x60 ;  /* 0x0000006050027836 */ /* 0x001fe20000000000 */
[----:B------:R0:W0:Y:S04]  /*d0e0*/  SHFL.IDX PT, R9, R22, 0x3, 0x181f ;  /* 0x00781f0016097f89 */ /* 0x00002800000e0000 */
[----:B------:R-:W-:Y:S01]  /*d0f0*/  ISETP.GE.AND P0, PT, R2, UR12, PT ;  /* 0x0000000c02007c0c */ /* 0x000fe2000bf06270 */
[----:B------:R0:W0:-:S12]  /*d100*/  SHFL.IDX PT, R11, R18, 0x3, 0x181f ;  /* 0x00781f00120b7f89 */ /* 0x00001800000e0000 */
[----:B------:R-:W-:Y:S05]  /*d110*/  @P0 BRA `(.L_x_218) ;  /* 0x0000002800440947 */ /* 0x000fea0003800000 */
[----:B------:R-:W-:Y:S01]  /*d120*/  ULDC UR4, c[0x0][0xac8] ;  /* 0x0002b20000047ab9 */ /* 0x000fe20000000800 */
[----:B------:R-:W-:Y:S01]  /*d130*/  ULDC.64 UR8, c[0x0][0x208] ;  /* 0x0000820000087ab9 */ /* 0x000fe20000000a00 */
[----:B------:R-:W-:Y:S02]  /*d140*/  ISETP.GE.AND P3, PT, R0, UR4, PT ;  /* 0x0000000400007c0c */ /* 0x000fe4000bf66270 */
[----:B------:R-:W-:Y:S02]  /*d150*/  ISETP.GE.AND P4, PT, R82, UR4, PT ;  /* 0x0000000452007c0c */ /* 0x000fe4000bf86270 */
[----:B------:R-:W-:-:S09]  /*d160*/  ISETP.GE.AND P5, PT, R84, UR4, PT ;  /* 0x0000000454007c0c */ /* 0x000fd2000bfa6270 */
[-C--:B0-----:R-:W-:Y:S02]  /*d170*/  @!P3 LEA R2, P0, R0, R11.reuse, 0x1 ;  /* 0x0000000b0002b211 */ /* 0x081fe400078008ff */
[----:B------:R-:W-:Y:S02]  /*d180*/  @!P4 LEA R4, P1, R82, R11, 0x1 ;  /* 0x0000000b5204c211 */ /* 0x000fe400078208ff */
[----:B------:R-:W-:Y:S02]  /*d190*/  @!P3 LEA.HI.X R3, R0, R9, R88, 0x1, P0 ;  /* 0x000000090003b211 */ /* 0x000fe400000f0c58 */
[----:B------:R-:W-:Y:S02]  /*d1a0*/  ISETP.GE.AND P0, PT, R86, UR4, PT ;  /* 0x0000000456007c0c */ /* 0x000fe4000bf06270 */
[----:B------:R-:W-:Y:S01]  /*d1b0*/  @!P5 LEA R6, P2, R84, R11, 0x1 ;  /* 0x0000000b5406d211 */ /* 0x000fe200078408ff */
[----:B------:R0:W-:Y:S01]  /*d1c0*/  @!P3 ST.E.128 desc[UR8][R2.64], R24 ;  /* 0x000000180200b985 */ /* 0x0001e2000c101d08 */
[----:B------:R-:W-:-:S02]  /*d1d0*/  @!P4 LEA.HI.X R5, R82, R9, R83, 0x1, P1 ;  /* 0x000000095205c211 */ /* 0x000fc400008f0c53 */
[----:B----4-:R-:W-:-:S03]  /*d1e0*/  @!P5 LEA.HI.X R7, R84, R9, R85, 0x1, P2 ;  /* 0x000000095407d211 */ /* 0x010fc600010f0c55 */
[----:B------:R0:W-:Y:S04]  /*d1f0*/  @!P4 ST.E.128 desc[UR8][R4.64], R40 ;  /* 0x000000280400c985 */ /* 0x0001e8000c101d08 */
[----:B------:R0:W-:Y:S01]  /*d200*/  @!P5 ST.E.128 desc[UR8][R6.64], R56 ;  /* 0x000000380600d985 */ /* 0x0001e2000c101d08 */
[----:B------:R-:W-:Y:S05]  /*d210*/  @P0 BRA `(.L_x_218) ;  /* 0x0000002800040947 */ /* 0x000fea0003800000 */
[----:B0-----:R-:W-:Y:S01]  /*d220*/  LEA R2, P0, R86, R11, 0x1 ;  /* 0x0000000b56027211 */ /* 0x001fe200078008ff */
[----:B------:R-:W-:-:S03]  /*d230*/  ULDC.64 UR8, c[0x0][0x208] ;  /* 0x0000820000087ab9 */ /* 0x000fc60000000a00 */
[----:B------:R-:W-:-:S05]  /*d240*/  LEA.HI.X R3, R86, R9, R87, 0x1, P0 ;  /* 0x0000000956037211 */ /* 0x000fca00000f0c57 */
[----:B------:R0:W-:Y:S01]  /*d250*/  ST.E.128 desc[UR8][R2.64], R72 ;  /* 0x0000004802007985 */ /* 0x0001e2000c101d08 */
[----:B------:R-:W-:Y:S05]  /*d260*/  BRA `(.L_x_218) ;  /* 0x0000002400f07947 */ /* 0x000fea0003800000 */
.L_x_211:
[----:B------:R-:W-:Y:S01]  /*d270*/  ULDC.64 UR14, c[0x0][0xb08] ;  /* 0x0002c200000e7ab9 */ /* 0x000fe20000000a00 */
[----:B------:R-:W-:Y:S01]  /*d280*/  R2UR UR19, R213 ;  /* 0x00000000d51372ca */ /* 0x000fe200000e0000 */
[----:B------:R-:W-:Y:S01]  /*d290*/  UIMAD UR13, UR16, UR14, URZ ;  /* 0x0000000e100d72a4 */ /* 0x000fe2000f8e023f */
[----:B------:R-:W-:Y:S01]  /*d2a0*/  R2UR UR18, R212 ;  /* 0x00000000d41272ca */ /* 0x000fe200000e0000 */
[----:B------:R-:W-:Y:S01]  /*d2b0*/  UIMAD.WIDE.U32 UR10, UR4, UR14, URZ ;  /* 0x0000000e040a72a5 */ /* 0x000fe2000f8e003f */
[----:B------:R-:W-:Y:S01]  /*d2c0*/  IMAD.MOV.U32 R5, RZ, RZ, R8 ;  /* 0x000000ffff057224 */ /* 0x000fe200078e0008 */
[----:B------:R-:W-:Y:S01]  /*d2d0*/  UIMAD UR13, UR4, UR15, UR13 ;  /* 0x0000000f040d72a4 */ /* 0x000fe2000f8e020d */
[----:B------:R-:W-:Y:S01]  /*d2e0*/  ISETP.GE.AND P0, PT, R12, UR12, PT ;  /* 0x0000000c0c007c0c */ /* 0x000fe2000bf06270 */
[----:B------:R-:W-:Y:S01]  /*d2f0*/  USHF.R.S32.HI UR4, URZ, 0x1f, UR9 ;  /* 0x0000001f3f047899 */ /* 0x000fe20008011409 */
[C---:B------:R-:W-:Y:S01]  /*d300*/  VIADD R176, R19.reuse, 0x18 ;  /* 0x0000001813b07836 */ /* 0x040fe20000000000 */
[----:B------:R-:W-:Y:S01]  /*d310*/  UIADD3 UR11, UR11, UR13, URZ ;  /* 0x0000000d0b0b7290 */ /* 0x000fe2000fffe03f */
[C---:B------:R-:W-:Y:S01]  /*d320*/  VIADD R178, R19.reuse, 0x10 ;  /* 0x0000001013b27836 */ /* 0x040fe20000000000 */
[----:B------:R-:W-:Y:S01]  /*d330*/  ULDC.64 UR14, c[0x0][0xb38] ;  /* 0x0002ce00000e7ab9 */ /* 0x000fe20000000a00 */
[----:B------:R-:W-:Y:S01]  /*d340*/  ULDC.64 UR16, c[0x0][0xb40] ;  /* 0x0002d00000107ab9 */ /* 0x000fe20000000a00 */
[----:B------:R-:W-:Y:S01]  /*d350*/  UIMAD.WIDE.U32 UR10, UR19, UR14, UR10 ;  /* 0x0000000e130a72a5 */ /* 0x000fe2000f8e000a */
[----:B------:R-:W-:Y:S01]  /*d360*/  VIADD R180, R19, 0x8 ;  /* 0x0000000813b47836 */ /* 0x000fe20000000000 */
[----:B------:R-:W-:Y:S01]  /*d370*/  UIMAD UR4, UR4, UR16, URZ ;  /* 0x00000010040472a4 */ /* 0x000fe2000f8e023f */
[----:B------:R-:W-:Y:S01]  /*d380*/  BSSY B1, `(.L_x_219) ;  /* 0x00000cc000017945 */ /* 0x000fe20003800000 */
[----:B------:R-:W-:Y:S01]  /*d390*/  UIMAD UR11, UR19, UR15, UR11 ;  /* 0x0000000f130b72a4 */ /* 0x000fe2000f8e020b */
[----:B------:R-:W-:Y:S01]  /*d3a0*/  SHF.R.S32.HI R22, RZ, 0x1f, R214 ;  /* 0x0000001fff167819 */ /* 0x000fe200000114d6 */
[----:B------:R-:W-:Y:S01]  /*d3b0*/  UIMAD UR4, UR9, UR17, UR4 ;  /* 0x00000011090472a4 */ /* 0x000fe2000f8e0204 */
[----:B------:R-:W-:Y:S01]  /*d3c0*/  SHF.R.S32.HI R152, RZ, 0x1f, R215 ;  /* 0x0000001fff987819 */ /* 0x000fe200000114d7 */
[----:B------:R-:W-:Y:S01]  /*d3d0*/  UIMAD.WIDE.U32 UR10, UR9, UR16, UR10 ;  /* 0x00000010090a72a5 */ /* 0x000fe2000f8e000a */
[----:B------:R-:W-:Y:S01]  /*d3e0*/  SHF.R.S32.HI R153, RZ, 0x1f, R216 ;  /* 0x0000001fff997819 */ /* 0x000fe200000114d8 */
[----:B------:R-:W-:Y:S01]  /*d3f0*/  ULDC.64 UR14, c[0x0][0xb48] ;  /* 0x0002d200000e7ab9 */ /* 0x000fe20000000a00 */
[----:B------:R-:W-:Y:S01]  /*d400*/  @UP1 ULDC UR9, c[0x0][0xbec] ;  /* 0x0002fb0000091ab9 */ /* 0x000fe20000000800 */
[----:B------:R-:W-:Y:S01]  /*d410*/  UIADD3 UR11, UR11, UR4, URZ ;  /* 0x000000040b0b7290 */ /* 0x000fe2000fffe03f */
[----:B------:R-:W-:Y:S01]  /*d420*/  @P1 IMAD.HI.U32 R0, R8, UR9, RZ ;  /* 0x0000000908001c27 */ /* 0x000fe2000f8e00ff */
[----:B------:R-:W-:Y:S01]  /*d430*/  UIADD3 UR8, UR8, 0x38820, URZ ;  /* 0x0003882008087890 */ /* 0x000fe2000fffe03f */
[----:B------:R-:W-:Y:S01]  /*d440*/  SHF.R.S32.HI R154, RZ, 0x1f, R217 ;  /* 0x0000001fff9a7819 */ /* 0x000fe200000114d9 */
[----:B------:R-:W-:Y:S01]  /*d450*/  @UP1 ULDC UR4, c[0x0][0xbf0] ;  /* 0x0002fc0000041ab9 */ /* 0x000fe20000000800 */
[----:B------:R-:W-:Y:S01]  /*d460*/  UIMAD.WIDE.U32 UR10, UR18, UR14, UR10 ;  /* 0x0000000e120a72a5 */ /* 0x000fe2000f8e000a */
[----:B------:R-:W-:Y:S01]  /*d470*/  @P1 SHF.R.U32.HI R5, RZ, UR4, R0 ;  /* 0x00000004ff051c19 */ /* 0x000fe20008011600 */
[----:B------:R-:W-:Y:S01]  /*d480*/  UPRMT UR8, URZ, 0x654, UR8 ;  /* 0x000006543f087896 */ /* 0x000fe20008000008 */
[----:B------:R-:W-:Y:S01]  /*d490*/  SHF.R.S32.HI R155, RZ, 0x1f, R218 ;  /* 0x0000001fff9b7819 */ /* 0x000fe200000114da */
[----:B------:R-:W-:Y:S01]  /*d4a0*/  UIMAD UR4, UR18, UR15, UR11 ;  /* 0x0000000f120472a4 */ /* 0x000fe2000f8e020b */
[--C-:B------:R-:W-:Y:S01]  /*d4b0*/  SHF.R.S32.HI R0, RZ, 0x1f, R5.reuse ;  /* 0x0000001fff007819 */ /* 0x100fe20000011405 */
[----:B------:R-:W-:Y:S01]  /*d4c0*/  IMAD.MOV R7, RZ, RZ, -R5 ;  /* 0x000000ffff077224 */ /* 0x000fe200078e0a05 */
[----:B------:R-:W-:Y:S01]  /*d4d0*/  ULDC.64 UR14, c[0x0][0xb30] ;  /* 0x0002cc00000e7ab9 */ /* 0x000fe20000000a00 */
[----:B------:R-:W-:Y:S01]  /*d4e0*/  IMAD.U32 R3, RZ, RZ, UR11 ;  /* 0x0000000bff037e24 */ /* 0x000fe2000f8e00ff */
[----:B------:R-:W-:Y:S01]  /*d4f0*/  SHF.R.S32.HI R156, RZ, 0x1f, R219 ;  /* 0x0000001fff9c7819 */ /* 0x000fe200000114db */
[----:B------:R-:W-:Y:S01]  /*d500*/  IMAD R7, R7, UR20, R8 ;  /* 0x0000001407077c24 */ /* 0x000fe2000f8e0208 */
[----:B------:R-:W-:Y:S01]  /*d510*/  SYNCS.ARRIVE.TRANS64.RED.A1T0 RZ, [UR8], RZ ;  /* 0x000000ffffff79a7 */ /* 0x000fe20008100408 */
[----:B------:R-:W-:Y:S01]  /*d520*/  IMAD R0, R0, UR14, RZ ;  /* 0x0000000e00007c24 */ /* 0x000fe2000f8e02ff */
[----:B------:R-:W-:Y:S01]  /*d530*/  SHF.R.S32.HI R157, RZ, 0x1f, R220 ;  /* 0x0000001fff9d7819 */ /* 0x000fe200000114dc */
[----:B------:R-:W-:Y:S01]  /*d540*/  IMAD.U32 R2, RZ, RZ, UR10 ;  /* 0x0000000aff027e24 */ /* 0x000fe2000f8e00ff */
[----:B------:R-:W-:Y:S01]  /*d550*/  ULDC.64 UR10, c[0x0][0xb28] ;  /* 0x0002ca00000a7ab9 */ /* 0x000fe20000000a00 */
[----:B------:R-:W-:Y:S01]  /*d560*/  IMAD.U32 R3, RZ, RZ, UR4 ;  /* 0x00000004ff037e24 */ /* 0x000fe2000f8e00ff */
[----:B------:R-:W-:Y:S01]  /*d570*/  SHF.R.S32.HI R158, RZ, 0x1f, R221 ;  /* 0x0000001fff9e7819 */ /* 0x000fe200000114dd */
[C---:B------:R-:W-:Y:S01]  /*d580*/  IMAD R9, R5.reuse, UR15, R0 ;  /* 0x0000000f05097c24 */ /* 0x040fe2000f8e0200 */
[----:B------:R-:W-:Y:S01]  /*d590*/  SHF.R.S32.HI R0, RZ, 0x1f, R7 ;  /* 0x0000001fff007819 */ /* 0x000fe20000011407 */
[----:B------:R-:W-:Y:S01]  /*d5a0*/  IMAD.WIDE.U32 R2, R5, UR14, R2 ;  /* 0x0000000e05027c25 */ /* 0x000fe2000f8e0002 */
[----:B------:R-:W-:-:S02]  /*d5b0*/  SHF.R.S32.HI R159, RZ, 0x1f, R222 ;  /* 0x0000001fff9f7819 */ /* 0x000fc400000114de */
[----:B------:R-:W-:Y:S01]  /*d5c0*/  SHF.R.S32.HI R160, RZ, 0x1f, R223 ;  /* 0x0000001fffa07819 */ /* 0x000fe200000114df */
[----:B------:R-:W-:Y:S01]  /*d5d0*/  IMAD R0, R0, UR10, RZ ;  /* 0x0000000a00007c24 */ /* 0x000fe2000f8e02ff */
[----:B------:R-:W-:Y:S01]  /*d5e0*/  SHF.R.S32.HI R161, RZ, 0x1f, R224 ;  /* 0x0000001fffa17819 */ /* 0x000fe200000114e0 */
[----:B------:R-:W-:Y:S01]  /*d5f0*/  IMAD.IADD R3, R3, 0x1, R9 ;  /* 0x0000000103037824 */ /* 0x000fe200078e0209 */
[----:B------:R-:W-:Y:S01]  /*d600*/  SHF.R.S32.HI R162, RZ, 0x1f, R225 ;  /* 0x0000001fffa27819 */ /* 0x000fe200000114e1 */
[C---:B------:R-:W-:Y:S01]  /*d610*/  IMAD R11, R7.reuse, UR11, R0 ;  /* 0x0000000b070b7c24 */ /* 0x040fe2000f8e0200 */
[----:B------:R-:W-:Y:S01]  /*d620*/  SHF.R.S32.HI R163, RZ, 0x1f, R226 ;  /* 0x0000001fffa37819 */ /* 0x000fe200000114e2 */
[----:B------:R-:W-:Y:S01]  /*d630*/  IMAD.WIDE.U32 R2, R7, UR10, R2 ;  /* 0x0000000a07027c25 */ /* 0x000fe2000f8e0002 */
[----:B------:R-:W-:Y:S01]  /*d640*/  ULDC.64 UR10, c[0x0][0xb00] ;  /* 0x0002c000000a7ab9 */ /* 0x000fe20000000a00 */
[----:B------:R-:W-:Y:S02]  /*d650*/  SHF.R.S32.HI R164, RZ, 0x1f, R227 ;  /* 0x0000001fffa47819 */ /* 0x000fe400000114e3 */
[----:B------:R-:W-:Y:S01]  /*d660*/  IMAD.IADD R11, R3, 0x1, R11 ;  /* 0x00000001030b7824 */ /* 0x000fe200078e020b */
[C---:B------:R-:W-:Y:S01]  /*d670*/  LEA R0, P1, R2.reuse, UR10, 0x2 ;  /* 0x0000000a02007c11 */ /* 0x040fe2000f8210ff */
[C---:B------:R-:W-:Y:S01]  /*d680*/  VIADD R175, R19.reuse, 0x18 ;  /* 0x0000001813af7836 */ /* 0x040fe20000000000 */
[----:B------:R-:W-:Y:S01]  /*d690*/  SHF.R.S32.HI R165, RZ, 0x1f, R228 ;  /* 0x0000001fffa57819 */ /* 0x000fe200000114e4 */
[C---:B------:R-:W-:Y:S01]  /*d6a0*/  VIADD R177, R19.reuse, 0x10 ;  /* 0x0000001013b17836 */ /* 0x040fe20000000000 */
[----:B------:R-:W-:Y:S01]  /*d6b0*/  LEA.HI.X R11, R2, UR11, R11, 0x2, P1 ;  /* 0x0000000b020b7c11 */ /* 0x000fe200088f140b */
[----:B------:R-:W-:Y:S01]  /*d6c0*/  VIADD R179, R19, 0x8 ;  /* 0x0000000813b37836 */ /* 0x000fe20000000000 */
[----:B------:R0:W1:Y:S01]  /*d6d0*/  SHFL.IDX PT, R2, R0, RZ, 0x1c1f ;  /* 0x001c1fff00027589 */ /* 0x00006200000e0000 */
[----:B------:R-:W-:-:S02]  /*d6e0*/  SHF.R.S32.HI R166, RZ, 0x1f, R229 ;  /* 0x0000001fffa67819 */ /* 0x000fc400000114e5 */
[----:B------:R-:W-:Y:S01]  /*d6f0*/  SHF.R.S32.HI R167, RZ, 0x1f, R230 ;  /* 0x0000001fffa77819 */ /* 0x000fe200000114e6 */
[----:B------:R0:W2:Y:S01]  /*d700*/  SHFL.IDX PT, R3, R11, RZ, 0x1c1f ;  /* 0x001c1fff0b037589 */ /* 0x0000a200000e0000 */
[----:B------:R-:W-:Y:S02]  /*d710*/  SHF.R.S32.HI R168, RZ, 0x1f, R231 ;  /* 0x0000001fffa87819 */ /* 0x000fe400000114e7 */
[----:B------:R-:W-:Y:S02]  /*d720*/  SHF.R.S32.HI R169, RZ, 0x1f, R232 ;  /* 0x0000001fffa97819 */ /* 0x000fe400000114e8 */
[----:B------:R-:W-:Y:S02]  /*d730*/  SHF.R.S32.HI R170, RZ, 0x1f, R233 ;  /* 0x0000001fffaa7819 */ /* 0x000fe400000114e9 */
[----:B------:R-:W-:Y:S02]  /*d740*/  SHF.R.S32.HI R171, RZ, 0x1f, R234 ;  /* 0x0000001fffab7819 */ /* 0x000fe400000114ea */
[----:B------:R-:W-:-:S02]  /*d750*/  SHF.R.S32.HI R172, RZ, 0x1f, R235 ;  /* 0x0000001fffac7819 */ /* 0x000fc400000114eb */
[----:B------:R-:W-:Y:S02]  /*d760*/  SHF.R.S32.HI R173, RZ, 0x1f, R236 ;  /* 0x0000001fffad7819 */ /* 0x000fe400000114ec */
[----:B------:R-:W-:Y:S02]  /*d770*/  SHF.R.S32.HI R174, RZ, 0x1f, R237 ;  /* 0x0000001fffae7819 */ /* 0x000fe400000114ed */
[----:B------:R-:W-:Y:S02]  /*d780*/  SHF.R.S32.HI R176, RZ, 0x1f, R176 ;  /* 0x0000001fffb07819 */ /* 0x000fe400000114b0 */
[----:B------:R-:W-:Y:S02]  /*d790*/  SHF.R.S32.HI R178, RZ, 0x1f, R178 ;  /* 0x0000001fffb27819 */ /* 0x000fe400000114b2 */
[----:B------:R-:W-:Y:S01]  /*d7a0*/  SHF.R.S32.HI R180, RZ, 0x1f, R180 ;  /* 0x0000001fffb47819 */ /* 0x000fe200000114b4 */
[----:B01----:R-:W-:Y:S06]  /*d7b0*/  @P0 BRA `(.L_x_220) ;  /* 0x0000000800200947 */ /* 0x003fec0003800000 */
[----:B------:R-:W-:Y:S01]  /*d7c0*/  ULDC UR4, c[0x0][0xac8] ;  /* 0x0002b20000047ab9 */ /* 0x000fe20000000800 */
[----:B------:R-:W-:Y:S01]  /*d7d0*/  ULDC.64 UR8, c[0x0][0x208] ;  /* 0x0000820000087ab9 */ /* 0x000fe20000000a00 */
[----:B------:R-:W-:Y:S02]  /*d7e0*/  ISETP.GE.AND P4, PT, R179, UR4, PT ;  /* 0x00000004b3007c0c */ /* 0x000fe4000bf86270 */
[----:B------:R-:W-:Y:S02]  /*d7f0*/  ISETP.GE.AND P3, PT, R177, UR4, PT ;  /* 0x00000004b1007c0c */ /* 0x000fe4000bf66270 */
[----:B------:R-:W-:Y:S02]  /*d800*/  ISETP.GE.AND P5, PT, R19, UR4, PT ;  /* 0x0000000413007c0c */ /* 0x000fe4000bfa6270 */
[----:B------:R-:W-:Y:S02]  /*d810*/  ISETP.GE.AND P1, PT, R237, UR4, PT ;  /* 0x00000004ed007c0c */ /* 0x000fe4000bf26270 */
[----:B------:R-:W-:-:S05]  /*d820*/  ISETP.GE.AND P0, PT, R175, UR4, PT ;  /* 0x00000004af007c0c */ /* 0x000fca000bf06270 */
[-C--:B------:R-:W-:Y:S02]  /*d830*/  @!P4 LEA R4, P2, R179, R2.reuse, 0x2 ;  /* 0x00000002b304c211 */ /* 0x080fe400078410ff */
[----:B------:R-:W-:Y:S02]  /*d840*/  @!P3 LEA R6, P6, R177, R2, 0x2 ;  /* 0x00000002b106b211 */ /* 0x000fe400078c10ff */
[----:B--2---:R-:W-:Y:S01]  /*d850*/  @!P5 IMAD.WIDE R8, R19, 0x4, R2 ;  /* 0x000000041308d825 */ /* 0x004fe200078e0202 */
[-C--:B------:R-:W-:Y:S02]  /*d860*/  @!P4 LEA.HI.X R5, R179, R3.reuse, R180, 0x2, P2 ;  /* 0x00000003b305c211 */ /* 0x080fe400010f14b4 */
[----:B------:R-:W-:Y:S02]  /*d870*/  ISETP.GE.AND P2, PT, R236, UR4, PT ;  /* 0x00000004ec007c0c */ /* 0x000fe4000bf46270 */
[----:B------:R-:W-:Y:S01]  /*d880*/  @!P3 LEA.HI.X R7, R177, R3, R178, 0x2, P6 ;  /* 0x00000003b107b211 */ /* 0x000fe200030f14b2 */
[----:B------:R-:W-:Y:S04]  /*d890*/  @!P5 ST.E.64 desc[UR8][R8.64], R24 ;  /* 0x000000180800d985 */ /* 0x000fe8000c101b08 */
[----:B------:R0:W-:Y:S01]  /*d8a0*/  @!P4 ST.E.64 desc[UR8][R4.64], R28 ;  /* 0x0000001c0400c985 */ /* 0x0001e2000c101b08 */
[----:B------:R-:W-:-:S03]  /*d8b0*/  ISETP.GE.AND P4, PT, R234, UR4, PT ;  /* 0x00000004ea007c0c */ /* 0x000fc6000bf86270 */
[----:B------:R1:W-:Y:S01]  /*d8c0*/  @!P3 ST.E.64 desc[UR8][R6.64], R32 ;  /* 0x000000200600b985 */ /* 0x0003e2000c101b08 */
[----:B------:R-:W-:Y:S02]  /*d8d0*/  ISETP.GE.AND P3, PT, R235, UR4, PT ;  /* 0x00000004eb007c0c */ /* 0x000fe4000bf66270 */
[-C--:B0-----:R-:W-:Y:S02]  /*d8e0*/  @!P0 LEA R4, P6, R175, R2.reuse, 0x2 ;  /* 0x00000002af048211 */ /* 0x081fe400078c10ff */
[-C--:B-1----:R-:W-:Y:S01]  /*d8f0*/  @!P1 LEA R6, P5, R237, R2.reuse, 0x2 ;  /* 0x00000002ed069211 */ /* 0x082fe200078a10ff */
[----:B------:R-:W-:Y:S01]  /*d900*/  VIADD R33, R19, 0xe8 ;  /* 0x000000e813217836 */ /* 0x000fe20000000000 */
[-C--:B------:R-:W-:Y:S02]  /*d910*/  @!P0 LEA.HI.X R5, R175, R3.reuse, R176, 0x2, P6 ;  /* 0x00000003af058211 */ /* 0x080fe400030f14b0 */
[----:B------:R-:W-:Y:S02]  /*d920*/  @!P1 LEA.HI.X R7, R237, R3, R174, 0x2, P5 ;  /* 0x00000003ed079211 */ /* 0x000fe400028f14ae */
[----:B------:R-:W-:Y:S01]  /*d930*/  ISETP.GE.AND P5, PT, R233, UR4, PT ;  /* 0x00000004e9007c0c */ /* 0x000fe2000bfa6270 */
[----:B------:R0:W-:Y:S01]  /*d940*/  @!P0 ST.E.64 desc[UR8][R4.64], R36 ;  /* 0x0000002404008985 */ /* 0x0001e2000c101b08 */
[----:B------:R-:W-:-:S02]  /*d950*/  @!P2 LEA R8, P6, R236, R2, 0x2 ;  /* 0x00000002ec08a211 */ /* 0x000fc400078c10ff */
[----:B------:R-:W-:Y:S01]  /*d960*/  ISETP.GE.AND P0, PT, R232, UR4, PT ;  /* 0x00000004e8007c0c */ /* 0x000fe2000bf06270 */
[----:B------:R1:W-:Y:S01]  /*d970*/  @!P1 ST.E.64 desc[UR8][R6.64], R40 ;  /* 0x0000002806009985 */ /* 0x0003e2000c101b08 */
[----:B------:R-:W-:Y:S02]  /*d980*/  @!P2 LEA.HI.X R9, R236, R3, R173, 0x2, P6 ;  /* 0x00000003ec09a211 */ /* 0x000fe400030f14ad */
[----:B------:R-:W-:-:S03]  /*d990*/  ISETP.GE.AND P1, PT, R231, UR4, PT ;  /* 0x00000004e7007c0c */ /* 0x000fc6000bf26270 */
[----:B------:R2:W-:Y:S01]  /*d9a0*/  @!P2 ST.E.64 desc[UR8][R8.64], R44 ;  /* 0x0000002c0800a985 */ /* 0x0005e2000c101b08 */
[CC--:B0-----:R-:W-:Y:S02]  /*d9b0*/  @!P3 LEA R4, P6, R235.reuse, R2.reuse, 0x2 ;  /* 0x00000002eb04b211 */ /* 0x0c1fe400078c10ff */
[CC--:B-1----:R-:W-:Y:S02]  /*d9c0*/  @!P4 LEA R6, P2, R234.reuse, R2.reuse, 0x2 ;  /* 0x00000002ea06c211 */ /* 0x0c2fe400078410ff */
[-C--:B------:R-:W-:Y:S02]  /*d9d0*/  @!P3 LEA.HI.X R5, R235, R3.reuse, R172, 0x2, P6 ;  /* 0x00000003eb05b211 */ /* 0x080fe400030f14ac */
[----:B------:R-:W-:Y:S02]  /*d9e0*/  @!P4 LEA.HI.X R7, R234, R3, R171, 0x2, P2 ;  /* 0x00000003ea07c211 */ /* 0x000fe400010f14ab */
[----:B--2---:R-:W-:Y:S01]  /*d9f0*/  @!P5 LEA R8, P6, R233, R2, 0x2 ;  /* 0x00000002e908d211 */ /* 0x004fe200078c10ff */
[----:B------:R0:W-:Y:S01]  /*da00*/  @!P3 ST.E.64 desc[UR8][R4.64], R48 ;  /* 0x000000300400b985 */ /* 0x0001e2000c101b08 */
[----:B------:R-:W-:-:S02]  /*da10*/  ISETP.GE.AND P2, PT, R230, UR4, PT ;  /* 0x00000004e6007c0c */ /* 0x000fc4000bf46270 */
[----:B------:R-:W-:Y:S01]  /*da20*/  @!P5 LEA.HI.X R9, R233, R3, R170, 0x2, P6 ;  /* 0x00000003e909d211 */ /* 0x000fe200030f14aa */
[----:B------:R1:W-:Y:S01]  /*da30*/  @!P4 ST.E.64 desc[UR8][R6.64], R52 ;  /* 0x000000340600c985 */ /* 0x0003e2000c101b08 */
[----:B------:R-:W-:-:S03]  /*da40*/  ISETP.GE.AND P3, PT, R229, UR4, PT ;  /* 0x00000004e5007c0c */ /* 0x000fc6000bf66270 */
[----:B------:R2:W-:Y:S01]  /*da50*/  @!P5 ST.E.64 desc[UR8][R8.64], R56 ;  /* 0x000000380800d985 */ /* 0x0005e2000c101b08 */
[CC--:B0-----:R-:W-:Y:S02]  /*da60*/  @!P0 LEA R4, P4, R232.reuse, R2.reuse, 0x2 ;  /* 0x00000002e8048211 */ /* 0x0c1fe400078810ff */
[C---:B-1----:R-:W-:Y:S02]  /*da70*/  @!P1 LEA R6, P5, R231.reuse, R2, 0x2 ;  /* 0x00000002e7069211 */ /* 0x042fe400078a10ff */
[-C--:B------:R-:W-:Y:S02]  /*da80*/  @!P0 LEA.HI.X R5, R232, R3.reuse, R169, 0x2, P4 ;  /* 0x00000003e8058211 */ /* 0x080fe400020f14a9 */
[----:B------:R-:W-:Y:S02]  /*da90*/  ISETP.GE.AND P4, PT, R228, UR4, PT ;  /* 0x00000004e4007c0c */ /* 0x000fe4000bf86270 */
[----:B------:R-:W-:Y:S01]  /*daa0*/  @!P1 LEA.HI.X R7, R231, R3, R168, 0x2, P5 ;  /* 0x00000003e7079211 */ /* 0x000fe200028f14a8 */
[----:B------:R0:W-:Y:S01]  /*dab0*/  @!P0 ST.E.64 desc[UR8][R4.64], R60 ;  /* 0x0000003c04008985 */ /* 0x0001e2000c101b08 */
[----:B------:R-:W-:-:S02]  /*dac0*/  ISETP.GE.AND P5, PT, R227, UR4, PT ;  /* 0x00000004e3007c0c */ /* 0x000fc4000bfa6270 */
[C---:B--2---:R-:W-:Y:S01]  /*dad0*/  @!P2 LEA R8, P6, R230.reuse, R2, 0x2 ;  /* 0x00000002e608a211 */ /* 0x044fe200078c10ff */
[----:B------:R1:W-:Y:S01]  /*dae0*/  @!P1 ST.E.64 desc[UR8][R6.64], R64 ;  /* 0x0000004006009985 */ /* 0x0003e2000c101b08 */
[----:B------:R-:W-:Y:S02]  /*daf0*/  ISETP.GE.AND P1, PT, R225, UR4, PT ;  /* 0x00000004e1007c0c */ /* 0x000fe4000bf26270 */
[----:B------:R-:W-:Y:S02]  /*db00*/  @!P2 LEA.HI.X R9, R230, R3, R167, 0x2, P6 ;  /* 0x00000003e609a211 */ /* 0x000fe400030f14a7 */
[----:B------:R-:W-:-:S03]  /*db10*/  ISETP.GE.AND P0, PT, R226, UR4, PT ;  /* 0x00000004e2007c0c */ /* 0x000fc6000bf06270 */
[----:B------:R2:W-:Y:S01]  /*db20*/  @!P2 ST.E.64 desc[UR8][R8.64], R68 ;  /* 0x000000440800a985 */ /* 0x0005e2000c101b08 */
[CC--:B0-----:R-:W-:Y:S02]  /*db30*/  @!P3 LEA R4, P6, R229.reuse, R2.reuse, 0x2 ;  /* 0x00000002e504b211 */ /* 0x0c1fe400078c10ff */
[CC--:B-1----:R-:W-:Y:S02]  /*db40*/  @!P4 LEA R6, P2, R228.reuse, R2.reuse, 0x2 ;  /* 0x00000002e406c211 */ /* 0x0c2fe400078410ff */
[-C--:B------:R-:W-:Y:S02]  /*db50*/  @!P3 LEA.HI.X R5, R229, R3.reuse, R166, 0x2, P6 ;  /* 0x00000003e505b211 */ /* 0x080fe400030f14a6 */
[----:B------:R-:W-:Y:S02]  /*db60*/  @!P4 LEA.HI.X R7, R228, R3, R165, 0x2, P2 ;  /* 0x00000003e407c211 */ /* 0x000fe400010f14a5 */
[----:B------:R-:W-:Y:S01]  /*db70*/  ISETP.GE.AND P2, PT, R224, UR4, PT ;  /* 0x00000004e0007c0c */ /* 0x000fe2000bf46270 */
[----:B------:R0:W-:Y:S01]  /*db80*/  @!P3 ST.E.64 desc[UR8][R4.64], R72 ;  /* 0x000000480400b985 */ /* 0x0001e2000c101b08 */
[----:B--2---:R-:W-:-:S03]  /*db90*/  @!P5 LEA R8, P6, R227, R2, 0x2 ;  /* 0x00000002e308d211 */ /* 0x004fc600078c10ff */
[----:B------:R1:W-:Y:S01]  /*dba0*/  @!P4 ST.E.64 desc[UR8][R6.64], R76 ;  /* 0x0000004c0600c985 */ /* 0x0003e2000c101b08 */
[----:B------:R-:W-:Y:S02]  /*dbb0*/  @!P5 LEA.HI.X R9, R227, R3, R164, 0x2, P6 ;  /* 0x00000003e309d211 */ /* 0x000fe400030f14a4 */
[----:B------:R-:W-:-:S03]  /*dbc0*/  ISETP.GE.AND P4, PT, R222, UR4, PT ;  /* 0x00000004de007c0c */ /* 0x000fc6000bf86270 */
[----:B------:R2:W-:Y:S01]  /*dbd0*/  @!P5 ST.E.64 desc[UR8][R8.64], R80 ;  /* 0x000000500800d985 */ /* 0x0005e2000c101b08 */
[----:B------:R-:W-:Y:S02]  /*dbe0*/  ISETP.GE.AND P5, PT, R223, UR4, PT ;  /* 0x00000004df007c0c */ /* 0x000fe4000bfa6270 */
        /* <DEDUP_REMOVED lines=8> */
[----:B------:R-:W-:-:S05]  /*dc70*/  @!P2 LEA.HI.X R9, R224, R3, R161, 0x2, P6 ;  /* 0x00000003e009a211 */ /* 0x000fca00030f14a1 */
[----:B------:R2:W-:Y:S01]  /*dc80*/  @!P2 ST.E.64 desc[UR8][R8.64], R92 ;  /* 0x0000005c0800a985 */ /* 0x0005e2000c101b08 */
[----:B------:R-:W-:Y:S02]  /*dc90*/  ISETP.GE.AND P2, PT, R220, UR4, PT ;  /* 0x00000004dc007c0c */ /* 0x000fe4000bf46270 */
[CC--:B0-----:R-:W-:Y:S02]  /*dca0*/  @!P5 LEA R4, P1, R223.reuse, R2.reuse, 0x2 ;  /* 0x00000002df04d211 */ /* 0x0c1fe400078210ff */
[CC--:B-1----:R-:W-:Y:S02]  /*dcb0*/  @!P4 LEA R6, P0, R222.reuse, R2.reuse, 0x2 ;  /* 0x00000002de06c211 */ /* 0x0c2fe400078010ff */
[-C--:B------:R-:W-:Y:S02]  /*dcc0*/  @!P5 LEA.HI.X R5, R223, R3.reuse, R160, 0x2, P1 ;  /* 0x00000003df05d211 */ /* 0x080fe400008f14a0 */
[----:B------:R-:W-:Y:S02]  /*dcd0*/  ISETP.GE.AND P1, PT, R219, UR4, PT ;  /* 0x00000004db007c0c */ /* 0x000fe4000bf26270 */
[----:B--2---:R-:W-:Y:S01]  /*dce0*/  @!P3 LEA R8, P6, R221, R2, 0x2 ;  /* 0x00000002dd08b211 */ /* 0x004fe200078c10ff */
[----:B------:R0:W-:Y:S01]  /*dcf0*/  @!P5 ST.E.64 desc[UR8][R4.64], R96 ;  /* 0x000000600400d985 */ /* 0x0001e2000c101b08 */
[----:B------:R-:W-:-:S02]  /*dd00*/  @!P4 LEA.HI.X R7, R222, R3, R159, 0x2, P0 ;  /* 0x00000003de07c211 */ /* 0x000fc400000f149f */
[----:B------:R-:W-:Y:S02]  /*dd10*/  @!P3 LEA.HI.X R9, R221, R3, R158, 0x2, P6 ;  /* 0x00000003dd09b211 */ /* 0x000fe400030f149e */
[----:B------:R-:W-:Y:S01]  /*dd20*/  ISETP.GE.AND P0, PT, R218, UR4, PT ;  /* 0x00000004da007c0c */ /* 0x000fe2000bf06270 */
[----:B------:R-:W-:Y:S01]  /*dd30*/  @!P4 ST.E.64 desc[UR8][R6.64], R100 ;  /* 0x000000640600c985 */ /* 0x000fe2000c101b08 */
[-C--:B------:R-:W-:Y:S02]  /*dd40*/  @!P2 LEA R12, P6, R220, R2.reuse, 0x2 ;  /* 0x00000002dc0ca211 */ /* 0x080fe400078c10ff */
[----:B------:R-:W-:Y:S01]  /*dd50*/  ISETP.GE.AND P4, PT, R216, UR4, PT ;  /* 0x00000004d8007c0c */ /* 0x000fe2000bf86270 */
[----:B------:R-:W-:Y:S01]  /*dd60*/  @!P3 ST.E.64 desc[UR8][R8.64], R104 ;  /* 0x000000680800b985 */ /* 0x000fe2000c101b08 */
[----:B------:R-:W-:Y:S02]  /*dd70*/  ISETP.GE.AND P3, PT, R217, UR4, PT ;  /* 0x00000004d9007c0c */ /* 0x000fe4000bf66270 */
[----:B------:R-:W-:-:S02]  /*dd80*/  @!P1 LEA R14, P5, R219, R2, 0x2 ;  /* 0x00000002db0e9211 */ /* 0x000fc400078a10ff */
[-C--:B------:R-:W-:Y:S02]  /*dd90*/  @!P2 LEA.HI.X R13, R220, R3.reuse, R157, 0x2, P6 ;  /* 0x00000003dc0da211 */ /* 0x080fe400030f149d */
[-C--:B------:R-:W-:Y:S02]  /*dda0*/  @!P1 LEA.HI.X R15, R219, R3.reuse, R156, 0x2, P5 ;  /* 0x00000003db0f9211 */ /* 0x080fe400028f149c */
[CC--:B------:R-:W-:Y:S01]  /*ddb0*/  @!P0 LEA R20, P6, R218.reuse, R2.reuse, 0x2 ;  /* 0x00000002da148211 */ /* 0x0c0fe200078c10ff */
[----:B------:R-:W-:Y:S01]  /*ddc0*/  @!P2 ST.E.64 desc[UR8][R12.64], R108 ;  /* 0x0000006c0c00a985 */ /* 0x000fe2000c101b08 */
[----:B------:R-:W-:Y:S02]  /*ddd0*/  ISETP.GE.AND P2, PT, R215, UR4, PT ;  /* 0x00000004d7007c0c */ /* 0x000fe4000bf46270 */
[----:B------:R-:W-:Y:S01]  /*dde0*/  @!P0 LEA.HI.X R21, R218, R3, R155, 0x2, P6 ;  /* 0x00000003da158211 */ /* 0x000fe200030f149b */
[----:B------:R1:W-:Y:S01]  /*ddf0*/  @!P1 ST.E.64 desc[UR8][R14.64], R112 ;  /* 0x000000700e009985 */ /* 0x0003e2000c101b08 */
[----:B------:R-:W-:-:S02]  /*de00*/  @!P3 LEA R24, P1, R217, R2, 0x2 ;  /* 0x00000002d918b211 */ /* 0x000fc400078210ff */
[-C--:B------:R-:W-:Y:S01]  /*de10*/  @!P4 LEA R28, P5, R216, R2.reuse, 0x2 ;  /* 0x00000002d81cc211 */ /* 0x080fe200078a10ff */
[----:B------:R2:W-:Y:S01]  /*de20*/  @!P0 ST.E.64 desc[UR8][R20.64], R116 ;  /* 0x0000007414008985 */ /* 0x0005e2000c101b08 */
[-C--:B------:R-:W-:Y:S02]  /*de30*/  @!P3 LEA.HI.X R25, R217, R3.reuse, R154, 0x2, P1 ;  /* 0x00000003d919b211 */ /* 0x080fe400008f149a */
[----:B------:R-:W-:Y:S02]  /*de40*/  ISETP.GE.AND P1, PT, R214, UR4, PT ;  /* 0x00000004d6007c0c */ /* 0x000fe4000bf26270 */
[-C--:B------:R-:W-:Y:S01]  /*de50*/  @!P4 LEA.HI.X R29, R216, R3.reuse, R153, 0x2, P5 ;  /* 0x00000003d81dc211 */ /* 0x080fe200028f1499 */
[----:B------:R3:W-:Y:S01]  /*de60*/  @!P3 ST.E.64 desc[UR8][R24.64], R120 ;  /* 0x000000781800b985 */ /* 0x0007e2000c101b08 */
[----:B------:R-:W-:Y:S02]  /*de70*/  ISETP.GE.AND P0, PT, R23, UR4, PT ;  /* 0x0000000417007c0c */ /* 0x000fe4000bf06270 */
[----:B0-----:R-:W-:Y:S01]  /*de80*/  @!P2 LEA R4, P5, R215, R2, 0x2 ;  /* 0x00000002d704a211 */ /* 0x001fe200078a10ff */
[----:B------:R3:W-:Y:S01]  /*de90*/  @!P4 ST.E.64 desc[UR8][R28.64], R124 ;  /* 0x0000007c1c00c985 */ /* 0x0007e2000c101b08 */
[----:B------:R-:W-:Y:S01]  /*dea0*/  ISETP.GE.AND P4, PT, R33, UR4, PT ;  /* 0x0000000421007c0c */ /* 0x000fe2000bf86270 */
[----:B-1----:R-:W-:Y:S01]  /*deb0*/  VIADD R15, R19, 0xf0 ;  /* 0x000000f0130f7836 */ /* 0x002fe20000000000 */
[----:B------:R-:W-:Y:S01]  /*dec0*/  @!P2 LEA.HI.X R5, R215, R3, R152, 0x2, P5 ;  /* 0x00000003d705a211 */ /* 0x000fe200028f1498 */
[----:B--2---:R-:W-:Y:S01]  /*ded0*/  VIADD R21, R19, 0xf8 ;  /* 0x000000f813157836 */ /* 0x004fe20000000000 */
[----:B------:R-:W-:-:S02]  /*dee0*/  SHF.R.S32.HI R9, RZ, 0x1f, R23 ;  /* 0x0000001fff097819 */ /* 0x000fc40000011417 */
[CC--:B------:R-:W-:Y:S01]  /*def0*/  @!P1 LEA R6, P6, R214.reuse, R2.reuse, 0x2 ;  /* 0x00000002d6069211 */ /* 0x0c0fe200078c10ff */
[----:B------:R3:W-:Y:S01]  /*df00*/  @!P2 ST.E.64 desc[UR8][R4.64], R128 ;  /* 0x000000800400a985 */ /* 0x0007e2000c101b08 */
[----:B------:R-:W-:Y:S02]  /*df10*/  ISETP.GE.AND P3, PT, R15, UR4, PT ;  /* 0x000000040f007c0c */ /* 0x000fe4000bf66270 */
[----:B------:R-:W-:Y:S02]  /*df20*/  @!P0 LEA R8, P5, R23, R2, 0x2 ;  /* 0x0000000217088211 */ /* 0x000fe400078a10ff */
[-C--:B------:R-:W-:Y:S02]  /*df30*/  @!P1 LEA.HI.X R7, R214, R3.reuse, R22, 0x2, P6 ;  /* 0x00000003d6079211 */ /* 0x080fe400030f1416 */
[----:B------:R-:W-:Y:S02]  /*df40*/  ISETP.GE.AND P6, PT, R21, UR4, PT ;  /* 0x0000000415007c0c */ /* 0x000fe4000bfc6270 */
[----:B------:R-:W-:Y:S01]  /*df50*/  @!P0 LEA.HI.X R9, R23, R3, R9, 0x2, P5 ;  /* 0x0000000317098211 */ /* 0x000fe200028f1409 */
[----:B------:R3:W-:Y:S01]  /*df60*/  @!P1 ST.E.64 desc[UR8][R6.64], R132 ;  /* 0x0000008406009985 */ /* 0x0007e2000c101b08 */
[----:B------:R-:W-:-:S02]  /*df70*/  SHF.R.S32.HI R13, RZ, 0x1f, R33 ;  /* 0x0000001fff0d7819 */ /* 0x000fc40000011421 */
[CC--:B------:R-:W-:Y:S01]  /*df80*/  @!P4 LEA R12, P5, R33.reuse, R2.reuse, 0x2 ;  /* 0x00000002210cc211 */ /* 0x0c0fe200078a10ff */
[----:B------:R3:W-:Y:S01]  /*df90*/  @!P0 ST.E.64 desc[UR8][R8.64], R136 ;  /* 0x0000008808008985 */ /* 0x0007e2000c101b08 */
[----:B------:R-:W-:Y:S02]  /*dfa0*/  SHF.R.S32.HI R18, RZ, 0x1f, R15 ;  /* 0x0000001fff127819 */ /* 0x000fe4000001140f */
[----:B------:R-:W-:Y:S02]  /*dfb0*/  @!P4 LEA.HI.X R13, R33, R3, R13, 0x2, P5 ;  /* 0x00000003210dc211 */ /* 0x000fe400028f140d */
[----:B------:R-:W-:-:S03]  /*dfc0*/  @!P3 LEA R14, P5, R15, R2, 0x2 ;  /* 0x000000020f0eb211 */ /* 0x000fc600078a10ff */
[----:B------:R3:W-:Y:S01]  /*dfd0*/  @!P4 ST.E.64 desc[UR8][R12.64], R140 ;  /* 0x0000008c0c00c985 */ /* 0x0007e2000c101b08 */
[-C--:B------:R-:W-:Y:S02]  /*dfe0*/  @!P3 LEA.HI.X R15, R15, R3.reuse, R18, 0x2, P5 ;  /* 0x000000030f0fb211 */ /* 0x080fe400028f1412 */
[----:B------:R-:W-:Y:S02]  /*dff0*/  SHF.R.S32.HI R18, RZ, 0x1f, R21 ;  /* 0x0000001fff127819 */ /* 0x000fe40000011415 */
[C---:B------:R-:W-:Y:S01]  /*e000*/  @!P6 LEA R2, P5, R21.reuse, R2, 0x2 ;  /* 0x000000021502e211 */ /* 0x040fe200078a10ff */
[----:B------:R3:W-:Y:S03]  /*e010*/  @!P3 ST.E.64 desc[UR8][R14.64], R144 ;  /* 0x000000900e00b985 */ /* 0x0007e6000c101b08 */
[----:B------:R-:W-:-:S05]  /*e020*/  @!P6 LEA.HI.X R3, R21, R3, R18, 0x2, P5 ;  /* 0x000000031503e211 */ /* 0x000fca00028f1412 */
[----:B------:R3:W-:Y:S04]  /*e030*/  @!P6 ST.E.64 desc[UR8][R2.64], R148 ;  /* 0x000000940200e985 */ /* 0x0007e8000c101b08 */
.L_x_220:
[----:B------:R-:W-:Y:S05]  /*e040*/  BSYNC B1 ;  /* 0x0000000000017941 */ /* 0x000fea0003800000 */
.L_x_219:
[----:B------:R-:W-:Y:S01]  /*e050*/  ISETP.GE.AND P0, PT, R10, UR12, PT ;  /* 0x0000000c0a007c0c */ /* 0x000fe2000bf06270 */
[----:B--23--:R0:W1:Y:S04]  /*e060*/  SHFL.IDX PT, R3, R11, 0x1, 0x1c1f ;  /* 0x003c1f000b037f89 */ /* 0x00c06800000e0000 */
[----:B------:R0:W2:Y:S08]  /*e070*/  SHFL.IDX PT, R2, R0, 0x1, 0x1c1f ;  /* 0x003c1f0000027f89 */ /* 0x0000b000000e0000 */
[----:B0-----:R-:W-:Y:S05]  /*e080*/  @P0 BRA `(.L_x_218) ;  /* 0x0000001800680947 */ /* 0x001fea0003800000 */
[----:B------:R-:W-:Y:S01]  /*e090*/  ULDC UR4, c[0x0][0xac8] ;  /* 0x0002b20000047ab9 */ /* 0x000fe20000000800 */
[----:B------:R-:W-:Y:S01]  /*e0a0*/  ULDC.64 UR8, c[0x0][0x208] ;  /* 0x0000820000087ab9 */ /* 0x000fe20000000a00 */
[----:B------:R-:W-:Y:S01]  /*e0b0*/  ISETP.GE.AND P5, PT, R179, UR4, PT ;  /* 0x00000004b3007c0c */ /* 0x000fe2000bfa6270 */
[C---:B------:R-:W-:Y:S01]  /*e0c0*/  VIADD R21, R19.reuse, 0xe8 ;  /* 0x000000e813157836 */ /* 0x040fe20000000000 */
[C---:B------:R-:W-:Y:S01]  /*e0d0*/  ISETP.GE.AND P4, PT, R19.reuse, UR4, PT ;  /* 0x0000000413007c0c */ /* 0x040fe2000bf86270 */
[----:B------:R-:W-:Y:S01]  /*e0e0*/  VIADD R25, R19, 0xf0 ;  /* 0x000000f013197836 */ /* 0x000fe20000000000 */
[----:B------:R-:W-:Y:S02]  /*e0f0*/  ISETP.GE.AND P2, PT, R177, UR4, PT ;  /* 0x00000004b1007c0c */ /* 0x000fe4000bf46270 */
[----:B------:R-:W-:Y:S02]  /*e100*/  ISETP.GE.AND P1, PT, R175, UR4, PT ;  /* 0x00000004af007c0c */ /* 0x000fe4000bf26270 */
[----:B------:R-:W-:-:S02]  /*e110*/  ISETP.GE.AND P0, PT, R237, UR4, PT ;  /* 0x00000004ed007c0c */ /* 0x000fc4000bf06270 */
[----:B------:R-:W-:Y:S02]  /*e120*/  SHF.R.S32.HI R0, RZ, 0x1f, R21 ;  /* 0x0000001fff007819 */ /* 0x000fe40000011415 */
[----:B------:R-:W-:Y:S02]  /*e130*/  SHF.R.S32.HI R18, RZ, 0x1f, R23 ;  /* 0x0000001fff127819 */ /* 0x000fe40000011417 */
[-C--:B--2---:R-:W-:Y:S01]  /*e140*/  @!P5 LEA R6, P3, R179, R2.reuse, 0x2 ;  /* 0x00000002b306d211 */ /* 0x084fe200078610ff */
[----:B-1----:R-:W-:Y:S02]  /*e150*/  @!P4 IMAD.WIDE R4, R19, 0x4, R2 ;  /* 0x000000041304c825 */ /* 0x002fe400078e0202 */
[----:B------:R-:W-:Y:S02]  /*e160*/  @!P2 LEA R8, P6, R177, R2, 0x2 ;  /* 0x00000002b108a211 */ /* 0x000fe400078c10ff */
[----:B------:R-:W-:Y:S01]  /*e170*/  @!P5 LEA.HI.X R7, R179, R3, R180, 0x2, P3 ;  /* 0x00000003b307d211 */ /* 0x000fe200018f14b4 */
[----:B------:R0:W-:Y:S01]  /*e180*/  @!P4 ST.E.64 desc[UR8][R4.64], R26 ;  /* 0x0000001a0400c985 */ /* 0x0001e2000c101b08 */
[----:B------:R-:W-:-:S02]  /*e190*/  ISETP.GE.AND P3, PT, R236, UR4, PT ;  /* 0x00000004ec007c0c */ /* 0x000fc4000bf66270 */
[-C--:B------:R-:W-:Y:S01]  /*e1a0*/  @!P2 LEA.HI.X R9, R177, R3.reuse, R178, 0x2, P6 ;  /* 0x00000003b109a211 */ /* 0x080fe200030f14b2 */
[----:B------:R1:W-:Y:S01]  /*e1b0*/  @!P5 ST.E.64 desc[UR8][R6.64], R30 ;  /* 0x0000001e0600d985 */ /* 0x0003e2000c101b08 */
[-C--:B------:R-:W-:Y:S02]  /*e1c0*/  @!P1 LEA R10, P5, R175, R2.reuse, 0x2 ;  /* 0x00000002af0a9211 */ /* 0x080fe400078a10ff */
[----:B------:R-:W-:Y:S01]  /*e1d0*/  ISETP.GE.AND P4, PT, R235, UR4, PT ;  /* 0x00000004eb007c0c */ /* 0x000fe2000bf86270 */
[----:B------:R2:W-:Y:S01]  /*e1e0*/  @!P2 ST.E.64 desc[UR8][R8.64], R34 ;  /* 0x000000220800a985 */ /* 0x0005e2000c101b08 */
[----:B------:R-:W-:Y:S02]  /*e1f0*/  @!P0 LEA R12, P6, R237, R2, 0x2 ;  /* 0x00000002ed0c8211 */ /* 0x000fe400078c10ff */
[----:B------:R-:W-:Y:S02]  /*e200*/  @!P1 LEA.HI.X R11, R175, R3, R176, 0x2, P5 ;  /* 0x00000003af0b9211 */ /* 0x000fe400028f14b0 */
[----:B------:R-:W-:-:S02]  /*e210*/  ISETP.GE.AND P5, PT, R234, UR4, PT ;  /* 0x00000004ea007c0c */ /* 0x000fc4000bfa6270 */
[-C--:B------:R-:W-:Y:S01]  /*e220*/  @!P0 LEA.HI.X R13, R237, R3.reuse, R174, 0x2, P6 ;  /* 0x00000003ed0d8211 */ /* 0x080fe200030f14ae */
[----:B------:R3:W-:Y:S01]  /*e230*/  @!P1 ST.E.64 desc[UR8][R10.64], R38 ;  /* 0x000000260a009985 */ /* 0x0007e2000c101b08 */
[-C--:B0-----:R-:W-:Y:S02]  /*e240*/  @!P3 LEA R4, P6, R236, R2.reuse, 0x2 ;  /* 0x00000002ec04b211 */ /* 0x081fe400078c10ff */
[----:B------:R-:W-:Y:S01]  /*e250*/  ISETP.GE.AND P1, PT, R232, UR4, PT ;  /* 0x00000004e8007c0c */ /* 0x000fe2000bf26270 */
[----:B------:R0:W-:Y:S01]  /*e260*/  @!P0 ST.E.64 desc[UR8][R12.64], R42 ;  /* 0x0000002a0c008985 */ /* 0x0001e2000c101b08 */
[----:B------:R-:W-:Y:S02]  /*e270*/  ISETP.GE.AND P0, PT, R233, UR4, PT ;  /* 0x00000004e9007c0c */ /* 0x000fe4000bf06270 */
[----:B-1----:R-:W-:Y:S02]  /*e280*/  @!P4 LEA R6, P2, R235, R2, 0x2 ;  /* 0x00000002eb06c211 */ /* 0x002fe400078410ff */
[----:B------:R-:W-:-:S02]  /*e290*/  @!P3 LEA.HI.X R5, R236, R3, R173, 0x2, P6 ;  /* 0x00000003ec05b211 */ /* 0x000fc400030f14ad */
[CC--:B------:R-:W-:Y:S02]  /*e2a0*/  @!P5 LEA R14, P6, R234.reuse, R2.reuse, 0x2 ;  /* 0x00000002ea0ed211 */ /* 0x0c0fe400078c10ff */
[-C--:B------:R-:W-:Y:S01]  /*e2b0*/  @!P4 LEA.HI.X R7, R235, R3.reuse, R172, 0x2, P2 ;  /* 0x00000003eb07c211 */ /* 0x080fe200010f14ac */
[----:B------:R1:W-:Y:S01]  /*e2c0*/  @!P3 ST.E.64 desc[UR8][R4.64], R46 ;  /* 0x0000002e0400b985 */ /* 0x0003e2000c101b08 */
[----:B------:R-:W-:Y:S02]  /*e2d0*/  ISETP.GE.AND P2, PT, R231, UR4, PT ;  /* 0x00000004e7007c0c */ /* 0x000fe4000bf46270 */
[----:B------:R-:W-:Y:S01]  /*e2e0*/  @!P5 LEA.HI.X R15, R234, R3, R171, 0x2, P6 ;  /* 0x00000003ea0fd211 */ /* 0x000fe200030f14ab */
[----:B------:R4:W-:Y:S01]  /*e2f0*/  @!P4 ST.E.64 desc[UR8][R6.64], R50 ;  /* 0x000000320600c985 */ /* 0x0009e2000c101b08 */
[-C--:B--2---:R-:W-:Y:S02]  /*e300*/  @!P0 LEA R8, P4, R233, R2.reuse, 0x2 ;  /* 0x00000002e9088211 */ /* 0x084fe400078810ff */
[----:B------:R-:W-:Y:S01]  /*e310*/  ISETP.GE.AND P3, PT, R230, UR4, PT ;  /* 0x00000004e6007c0c */ /* 0x000fe2000bf66270 */
[----:B------:R2:W-:Y:S01]  /*e320*/  @!P5 ST.E.64 desc[UR8][R14.64], R54 ;  /* 0x000000360e00d985 */ /* 0x0005e2000c101b08 */
[----:B---3--:R-:W-:-:S02]  /*e330*/  @!P1 LEA R10, P5, R232, R2, 0x2 ;  /* 0x00000002e80a9211 */ /* 0x008fc400078a10ff */
[-C--:B------:R-:W-:Y:S02]  /*e340*/  @!P0 LEA.HI.X R9, R233, R3.reuse, R170, 0x2, P4 ;  /* 0x00000003e9098211 */ /* 0x080fe400020f14aa */
[----:B------:R-:W-:Y:S02]  /*e350*/  ISETP.GE.AND P4, PT, R229, UR4, PT ;  /* 0x00000004e5007c0c */ /* 0x000fe4000bf86270 */
[CC--:B0-----:R-:W-:Y:S01]  /*e360*/  @!P2 LEA R12, P6, R231.reuse, R2.reuse, 0x2 ;  /* 0x00000002e70ca211 */ /* 0x0c1fe200078c10ff */
[----:B------:R0:W-:Y:S01]  /*e370*/  @!P0 ST.E.64 desc[UR8][R8.64], R58 ;  /* 0x0000003a08008985 */ /* 0x0001e2000c101b08 */
[-C--:B------:R-:W-:Y:S02]  /*e380*/  @!P1 LEA.HI.X R11, R232, R3.reuse, R169, 0x2, P5 ;  /* 0x00000003e80b9211 */ /* 0x080fe400028f14a9 */
[----:B------:R-:W-:Y:S02]  /*e390*/  ISETP.GE.AND P5, PT, R228, UR4, PT ;  /* 0x00000004e4007c0c */ /* 0x000fe4000bfa6270 */
[----:B------:R-:W-:Y:S01]  /*e3a0*/  @!P2 LEA.HI.X R13, R231, R3, R168, 0x2, P6 ;  /* 0x00000003e70da211 */ /* 0x000fe200030f14a8 */
[----:B------:R3:W-:Y:S01]  /*e3b0*/  @!P1 ST.E.64 desc[UR8][R10.64], R62 ;  /* 0x0000003e0a009985 */ /* 0x0007e2000c101b08 */
[----:B-1----:R-:W-:-:S02]  /*e3c0*/  @!P3 LEA R4, P6, R230, R2, 0x2 ;  /* 0x00000002e604b211 */ /* 0x002fc400078c10ff */
[----:B------:R-:W-:Y:S01]  /*e3d0*/  ISETP.GE.AND P1, PT, R226, UR4, PT ;  /* 0x00000004e2007c0c */ /* 0x000fe2000bf26270 */
[----:B------:R1:W-:Y:S01]  /*e3e0*/  @!P2 ST.E.64 desc[UR8][R12.64], R66 ;  /* 0x000000420c00a985 */ /* 0x0003e2000c101b08 */
[----:B------:R-:W-:Y:S02]  /*e3f0*/  ISETP.GE.AND P2, PT, R227, UR4, PT ;  /* 0x00000004e3007c0c */ /* 0x000fe4000bf46270 */
[CC--:B----4-:R-:W-:Y:S02]  /*e400*/  @!P4 LEA R6, P0, R229.reuse, R2.reuse, 0x2 ;  /* 0x00000002e506c211 */ /* 0x0d0fe400078010ff */
[-C--:B------:R-:W-:Y:S02]  /*e410*/  @!P3 LEA.HI.X R5, R230, R3.reuse, R167, 0x2, P6 ;  /* 0x00000003e605b211 */ /* 0x080fe400030f14a7 */
[----:B--2---:R-:W-:Y:S02]  /*e420*/  @!P5 LEA R14, P6, R228, R2, 0x2 ;  /* 0x00000002e40ed211 */ /* 0x004fe400078c10ff */
[----:B------:R-:W-:Y:S01]  /*e430*/  @!P4 LEA.HI.X R7, R229, R3, R166, 0x2, P0 ;  /* 0x00000003e507c211 */ /* 0x000fe200000f14a6 */
[----:B------:R2:W-:Y:S01]  /*e440*/  @!P3 ST.E.64 desc[UR8][R4.64], R70 ;  /* 0x000000460400b985 */ /* 0x0005e2000c101b08 */
[----:B------:R-:W-:-:S02]  /*e450*/  ISETP.GE.AND P0, PT, R225, UR4, PT ;  /* 0x00000004e1007c0c */ /* 0x000fc4000bf06270 */
[-C--:B------:R-:W-:Y:S01]  /*e460*/  @!P5 LEA.HI.X R15, R228, R3.reuse, R165, 0x2, P6 ;  /* 0x00000003e40fd211 */ /* 0x080fe200030f14a5 */
[----:B------:R4:W-:Y:S01]  /*e470*/  @!P4 ST.E.64 desc[UR8][R6.64], R74 ;  /* 0x0000004a0600c985 */ /* 0x0009e2000c101b08 */
[-C--:B0-----:R-:W-:Y:S02]  /*e480*/  @!P2 LEA R8, P6, R227, R2.reuse, 0x2 ;  /* 0x00000002e308a211 */ /* 0x081fe400078c10ff */
[----:B------:R-:W-:Y:S01]  /*e490*/  ISETP.GE.AND P4, PT, R223, UR4, PT ;  /* 0x00000004df007c0c */ /* 0x000fe2000bf86270 */
[----:B------:R0:W-:Y:S01]  /*e4a0*/  @!P5 ST.E.64 desc[UR8][R14.64], R78 ;  /* 0x0000004e0e00d985 */ /* 0x0001e2000c101b08 */
[----:B------:R-:W-:Y:S02]  /*e4b0*/  ISETP.GE.AND P5, PT, R224, UR4, PT ;  /* 0x00000004e0007c0c */ /* 0x000fe4000bfa6270 */
[----:B---3--:R-:W-:Y:S02]  /*e4c0*/  @!P1 LEA R10, P3, R226, R2, 0x2 ;  /* 0x00000002e20a9211 */ /* 0x008fe400078610ff */
[----:B------:R-:W-:-:S02]  /*e4d0*/  @!P2 LEA.HI.X R9, R227, R3, R164, 0x2, P6 ;  /* 0x00000003e309a211 */ /* 0x000fc400030f14a4 */
[CC--:B-1----:R-:W-:Y:S02]  /*e4e0*/  @!P0 LEA R12, P6, R225.reuse, R2.reuse, 0x2 ;  /* 0x00000002e10c8211 */ /* 0x0c2fe400078c10ff */
[-C--:B------:R-:W-:Y:S01]  /*e4f0*/  @!P1 LEA.HI.X R11, R226, R3.reuse, R163, 0x2, P3 ;  /* 0x00000003e20b9211 */ /* 0x080fe200018f14a3 */
[----:B------:R1:W-:Y:S01]  /*e500*/  @!P2 ST.E.64 desc[UR8][R8.64], R82 ;  /* 0x000000520800a985 */ /* 0x0003e2000c101b08 */
[----:B------:R-:W-:Y:S02]  /*e510*/  @!P0 LEA.HI.X R13, R225, R3, R162, 0x2, P6 ;  /* 0x00000003e10d8211 */ /* 0x000fe400030f14a2 */
[----:B------:R-:W-:Y:S01]  /*e520*/  ISETP.GE.AND P3, PT, R222, UR4, PT ;  /* 0x00000004de007c0c */ /* 0x000fe2000bf66270 */
[----:B------:R3:W-:Y:S01]  /*e530*/  @!P1 ST.E.64 desc[UR8][R10.64], R86 ;  /* 0x000000560a009985 */ /* 0x0007e2000c101b08 */
[-C--:B--2---:R-:W-:Y:S02]  /*e540*/  @!P5 LEA R4, P2, R224, R2.reuse, 0x2 ;  /* 0x00000002e004d211 */ /* 0x084fe400078410ff */
[----:B----4-:R-:W-:Y:S01]  /*e550*/  @!P4 LEA R6, P1, R223, R2, 0x2 ;  /* 0x00000002df06c211 */ /* 0x010fe200078210ff */
[----:B------:R2:W-:Y:S01]  /*e560*/  @!P0 ST.E.64 desc[UR8][R12.64], R90 ;  /* 0x0000005a0c008985 */ /* 0x0005e2000c101b08 */
[----:B------:R-:W-:-:S02]  /*e570*/  ISETP.GE.AND P0, PT, R221, UR4, PT ;  /* 0x00000004dd007c0c */ /* 0x000fc4000bf06270 */
[-C--:B------:R-:W-:Y:S02]  /*e580*/  @!P5 LEA.HI.X R5, R224, R3.reuse, R161, 0x2, P2 ;  /* 0x00000003e005d211 */ /* 0x080fe400010f14a1 */
[----:B------:R-:W-:Y:S02]  /*e590*/  @!P4 LEA.HI.X R7, R223, R3, R160, 0x2, P1 ;  /* 0x00000003df07c211 */ /* 0x000fe400008f14a0 */
[----:B------:R-:W-:Y:S01]  /*e5a0*/  ISETP.GE.AND P2, PT, R220, UR4, PT ;  /* 0x00000004dc007c0c */ /* 0x000fe2000bf46270 */
[----:B------:R4:W-:Y:S01]  /*e5b0*/  @!P5 ST.E.64 desc[UR8][R4.64], R94 ;  /* 0x0000005e0400d985 */ /* 0x0009e2000c101b08 */
[----:B0-----:R-:W-:Y:S02]  /*e5c0*/  @!P3 LEA R14, P6, R222, R2, 0x2 ;  /* 0x00000002de0eb211 */ /* 0x001fe400078c10ff */
[----:B------:R-:W-:Y:S01]  /*e5d0*/  ISETP.GE.AND P1, PT, R219, UR4, PT ;  /* 0x00000004db007c0c */ /* 0x000fe2000bf26270 */
[----:B------:R0:W-:Y:S01]  /*e5e0*/  @!P4 ST.E.64 desc[UR8][R6.64], R98 ;  /* 0x000000620600c985 */ /* 0x0001e2000c101b08 */
[----:B------:R-:W-:-:S02]  /*e5f0*/  ISETP.GE.AND P4, PT, R218, UR4, PT ;  /* 0x00000004da007c0c */ /* 0x000fc4000bf86270 */
[-C--:B------:R-:W-:Y:S02]  /*e600*/  @!P3 LEA.HI.X R15, R222, R3.reuse, R159, 0x2, P6 ;  /* 0x00000003de0fb211 */ /* 0x080fe400030f149f */
[-C--:B-1----:R-:W-:Y:S02]  /*e610*/  @!P0 LEA R8, P6, R221, R2.reuse, 0x2 ;  /* 0x00000002dd088211 */ /* 0x082fe400078c10ff */
[----:B------:R-:W-:Y:S01]  /*e620*/  ISETP.GE.AND P5, PT, R217, UR4, PT ;  /* 0x00000004d9007c0c */ /* 0x000fe2000bfa6270 */
[----:B------:R1:W-:Y:S01]  /*e630*/  @!P3 ST.E.64 desc[UR8][R14.64], R102 ;  /* 0x000000660e00b985 */ /* 0x0003e2000c101b08 */
[-C--:B------:R-:W-:Y:S02]  /*e640*/  @!P0 LEA.HI.X R9, R221, R3.reuse, R158, 0x2, P6 ;  /* 0x00000003dd098211 */ /* 0x080fe400030f149e */
[CC--:B---3--:R-:W-:Y:S02]  /*e650*/  @!P2 LEA R10, P3, R220.reuse, R2.reuse, 0x2 ;  /* 0x00000002dc0aa211 */ /* 0x0c8fe400078610ff */
[----:B--2---:R-:W-:Y:S01]  /*e660*/  @!P1 LEA R12, P6, R219, R2, 0x2 ;  /* 0x00000002db0c9211 */ /* 0x004fe200078c10ff */
[----:B------:R2:W-:Y:S01]  /*e670*/  @!P0 ST.E.64 desc[UR8][R8.64], R106 ;  /* 0x0000006a08008985 */ /* 0x0005e2000c101b08 */
[----:B------:R-:W-:-:S02]  /*e680*/  @!P2 LEA.HI.X R11, R220, R3, R157, 0x2, P3 ;  /* 0x00000003dc0ba211 */ /* 0x000fc400018f149d */
[----:B------:R-:W-:Y:S02]  /*e690*/  ISETP.GE.AND P3, PT, R216, UR4, PT ;  /* 0x00000004d8007c0c */ /* 0x000fe4000bf66270 */
[CC--:B----4-:R-:W-:Y:S01]  /*e6a0*/  @!P4 LEA R4, P0, R218.reuse, R2.reuse, 0x2 ;  /* 0x00000002da04c211 */ /* 0x0d0fe200078010ff */
[----:B------:R3:W-:Y:S01]  /*e6b0*/  @!P2 ST.E.64 desc[UR8][R10.64], R110 ;  /* 0x0000006e0a00a985 */ /* 0x0007e2000c101b08 */
[-C--:B------:R-:W-:Y:S02]  /*e6c0*/  @!P1 LEA.HI.X R13, R219, R3.reuse, R156, 0x2, P6 ;  /* 0x00000003db0d9211 */ /* 0x080fe400030f149c */
[----:B------:R-:W-:Y:S02]  /*e6d0*/  @!P4 LEA.HI.X R5, R218, R3, R155, 0x2, P0 ;  /* 0x00000003da05c211 */ /* 0x000fe400000f149b */
[----:B------:R-:W-:Y:S01]  /*e6e0*/  ISETP.GE.AND P0, PT, R215, UR4, PT ;  /* 0x00000004d7007c0c */ /* 0x000fe2000bf06270 */
[----:B------:R-:W-:Y:S01]  /*e6f0*/  @!P1 ST.E.64 desc[UR8][R12.64], R114 ;  /* 0x000000720c009985 */ /* 0x000fe2000c101b08 */
[----:B0-----:R-:W-:-:S02]  /*e700*/  @!P5 LEA R6, P6, R217, R2, 0x2 ;  /* 0x00000002d906d211 */ /* 0x001fc400078c10ff */
[----:B------:R-:W-:Y:S01]  /*e710*/  ISETP.GE.AND P1, PT, R21, UR4, PT ;  /* 0x0000000415007c0c */ /* 0x000fe2000bf26270 */
[----:B------:R0:W-:Y:S01]  /*e720*/  @!P4 ST.E.64 desc[UR8][R4.64], R118 ;  /* 0x000000760400c985 */ /* 0x0001e2000c101b08 */
[-C--:B------:R-:W-:Y:S02]  /*e730*/  @!P5 LEA.HI.X R7, R217, R3.reuse, R154, 0x2, P6 ;  /* 0x00000003d907d211 */ /* 0x080fe400030f149a */
[----:B-1----:R-:W-:Y:S02]  /*e740*/  @!P3 LEA R14, P2, R216, R2, 0x2 ;  /* 0x00000002d80eb211 */ /* 0x002fe400078410ff */
[----:B------:R-:W-:Y:S01]  /*e750*/  ISETP.GE.AND P4, PT, R214, UR4, PT ;  /* 0x00000004d6007c0c */ /* 0x000fe2000bf86270 */
[----:B------:R1:W-:Y:S01]  /*e760*/  @!P5 ST.E.64 desc[UR8][R6.64], R122 ;  /* 0x0000007a0600d985 */ /* 0x0003e2000c101b08 */
[----:B------:R-:W-:Y:S02]  /*e770*/  ISETP.GE.AND P5, PT, R23, UR4, PT ;  /* 0x0000000417007c0c */ /* 0x000fe4000bfa6270 */
[----:B------:R-:W-:-:S02]  /*e780*/  @!P3 LEA.HI.X R15, R216, R3, R153, 0x2, P2 ;  /* 0x00000003d80fb211 */ /* 0x000fc400010f1499 */
[----:B------:R-:W-:Y:S02]  /*e790*/  ISETP.GE.AND P2, PT, R25, UR4, PT ;  /* 0x0000000419007c0c */ /* 0x000fe4000bf46270 */
[-C--:B--2---:R-:W-:Y:S01]  /*e7a0*/  @!P0 LEA R8, P6, R215, R2.reuse, 0x2 ;  /* 0x00000002d7088211 */ /* 0x084fe200078c10ff */
[----:B------:R2:W-:Y:S01]  /*e7b0*/  @!P3 ST.E.64 desc[UR8][R14.64], R126 ;  /* 0x0000007e0e00b985 */ /* 0x0005e2000c101b08 */
[-C--:B---3--:R-:W-:Y:S02]  /*e7c0*/  @!P1 LEA R10, P3, R21, R2.reuse, 0x2 ;  /* 0x00000002150a9211 */ /* 0x088fe400078610ff */
[-C--:B------:R-:W-:Y:S02]  /*e7d0*/  @!P0 LEA.HI.X R9, R215, R3.reuse, R152, 0x2, P6 ;  /* 0x00000003d7098211 */ /* 0x080fe400030f1498 */
[-C--:B0-----:R-:W-:Y:S02]  /*e7e0*/  @!P4 LEA R4, P6, R214, R2.reuse, 0x2 ;  /* 0x00000002d604c211 */ /* 0x081fe400078c10ff */
[----:B------:R-:W-:Y:S01]  /*e7f0*/  @!P1 LEA.HI.X R11, R21, R3, R0, 0x2, P3 ;  /* 0x00000003150b9211 */ /* 0x000fe200018f1400 */
[----:B------:R0:W-:Y:S01]  /*e800*/  @!P0 ST.E.64 desc[UR8][R8.64], R130 ;  /* 0x0000008208008985 */ /* 0x0001e2000c101b08 */
[----:B-1----:R-:W-:-:S02]  /*e810*/  @!P5 LEA R6, P3, R23, R2, 0x2 ;  /* 0x000000021706d211 */ /* 0x002fc400078610ff */
[-C--:B------:R-:W-:Y:S02]  /*e820*/  @!P4 LEA.HI.X R5, R214, R3.reuse, R22, 0x2, P6 ;  /* 0x00000003d605c211 */ /* 0x080fe400030f1416 */
[----:B------:R-:W-:Y:S01]  /*e830*/  SHF.R.S32.HI R0, RZ, 0x1f, R25 ;  /* 0x0000001fff007819 */ /* 0x000fe20000011419 */
[----:B--2---:R-:W-:Y:S01]  /*e840*/  VIADD R15, R19, 0xf8 ;  /* 0x000000f8130f7836 */ /* 0x004fe20000000000 */
[----:B------:R-:W-:Y:S01]  /*e850*/  @!P2 LEA R12, P6, R25, R2, 0x2 ;  /* 0x00000002190ca211 */ /* 0x000fe200078c10ff */
[----:B------:R0:W-:Y:S01]  /*e860*/  @!P4 ST.E.64 desc[UR8][R4.64], R134 ;  /* 0x000000860400c985 */ /* 0x0001e2000c101b08 */
[-C--:B------:R-:W-:Y:S02]  /*e870*/  @!P5 LEA.HI.X R7, R23, R3.reuse, R18, 0x2, P3 ;  /* 0x000000031707d211 */ /* 0x080fe400018f1412 */
[----:B------:R-:W-:Y:S02]  /*e880*/  ISETP.GE.AND P0, PT, R15, UR4, PT ;  /* 0x000000040f007c0c */ /* 0x000fe4000bf06270 */
[----:B------:R-:W-:Y:S01]  /*e890*/  @!P2 LEA.HI.X R13, R25, R3, R0, 0x2, P6 ;  /* 0x00000003190da211 */ /* 0x000fe200030f1400 */
[----:B------:R0:W-:Y:S04]  /*e8a0*/  @!P5 ST.E.64 desc[UR8][R6.64], R138 ;  /* 0x0000008a0600d985 */ /* 0x0001e8000c101b08 */
[----:B------:R0:W-:Y:S04]  /*e8b0*/  @!P1 ST.E.64 desc[UR8][R10.64], R142 ;  /* 0x0000008e0a009985 */ /* 0x0001e8000c101b08 */
[----:B------:R0:W-:Y:S02]  /*e8c0*/  @!P2 ST.E.64 desc[UR8][R12.64], R146 ;  /* 0x000000920c00a985 */ /* 0x0001e4000c101b08 */
[----:B------:R-:W-:Y:S05]  /*e8d0*/  @P0 BRA `(.L_x_218) ;  /* 0x0000001000540947 */ /* 0x000fea0003800000 */
[----:B------:R-:W-:Y:S01]  /*e8e0*/  LEA R2, P0, R15, R2, 0x2 ;  /* 0x000000020f027211 */ /* 0x000fe200078010ff */
[----:B------:R-:W-:Y:S01]  /*e8f0*/  ULDC.64 UR8, c[0x0][0x208] ;  /* 0x0000820000087ab9 */ /* 0x000fe20000000a00 */
[----:B------:R-:W-:-:S04]  /*e900*/  SHF.R.S32.HI R0, RZ, 0x1f, R15 ;  /* 0x0000001fff007819 */ /* 0x000fc8000001140f */
[----:B------:R-:W-:-:S05]  /*e910*/  LEA.HI.X R3, R15, R3, R0, 0x2, P0 ;  /* 0x000000030f037211 */ /* 0x000fca00000f1400 */
[----:B------:R3:W-:Y:S01]  /*e920*/  ST.E.64 desc[UR8][R2.64], R150 ;  /* 0x0000009602007985 */ /* 0x0007e2000c101b08 */
[----:B------:R-:W-:Y:S05]  /*e930*/  BRA `(.L_x_218) ;  /* 0x00000010003c7947 */ /* 0x000fea0003800000 */
.L_x_209:
[----:B------:R-:W2:Y:S01]  /*e940*/  LDL R9, [R1+0x10] ;  /* 0x0000100001097983 */ /* 0x000ea20000100800 */
[----:B------:R-:W-:Y:S02]  /*e950*/  ULDC.64 UR8, c[0x0][0xc00] ;  /* 0x0003000000087ab9 */ /* 0x000fe40000000a00 */
[----:B------:R-:W-:Y:S01]  /*e960*/  UISETP.NE.U32.AND UP0, UPT, UR8, URZ, UPT ;  /* 0x0000003f0800728c */ /* 0x000fe2000bf05070 */
[----:B------:R-:W3:Y:S01]  /*e970*/  LDL R8, [R1+0x14] ;  /* 0x0000140001087983 */ /* 0x000ee20000100800 */
[----:B------:R-:W-:Y:S01]  /*e980*/  ULDC.64 UR12, c[0x0][0x208] ;  /* 0x00008200000c7ab9 */ /* 0x000fe20000000a00 */
[----:B------:R-:W-:Y:S01]  /*e990*/  R2UR UR10, R22 ;  /* 0x00000000160a72ca */ /* 0x000fe200000e0000 */
[----:B------:R-:W-:-:S03]  /*e9a0*/  UISETP.NE.AND.EX UP0, UPT, UR9, URZ, UPT, UP0 ;  /* 0x0000003f0900728c */ /* 0x000fc6000bf05300 */
[----:B------:R-:W-:-:S03]  /*e9b0*/  ULDC.64 UR8, c[0x0][0xc00] ;  /* 0x0003000000087ab9 */ /* 0x000fc60000000a00 */
[----:B------:R-:W-:Y:S02]  /*e9c0*/  PLOP3.LUT P1, PT, PT, PT, UP0, 0x80, 0x0 ;  /* 0x000000000000781c */ /* 0x000fe40003f2f008 */
[----:B--2---:R-:W-:Y:S01]  /*e9d0*/  R2UR UR4, R9 ;  /* 0x00000000090472ca */ /* 0x004fe200000e0000 */
[----:B------:R-:W0:Y:S01]  /*e9e0*/  S2R R6, SR_TID.X ;  /* 0x0000000000067919 */ /* 0x000e220000002100 */
[----:B---3--:R-:W-:-:S11]  /*e9f0*/  R2UR UR11, R8 ;  /* 0x00000000080b72ca */ /* 0x008fd600000e0000 */
[----:B------:R-:W-:-:S06]  /*ea00*/  UIMAD.WIDE UR8, UR4, 0x4, UR8 ;  /* 0x00000004040878a5 */ /* 0x000fcc000f8e0208 */
[----:B------:R-:W-:Y:S02]  /*ea10*/  IMAD.U32 R2, RZ, RZ, UR8 ;  /* 0x00000008ff027e24 */ /* 0x000fe4000f8e00ff */
[----:B------:R-:W-:Y:S01]  /*ea20*/  IMAD.U32 R3, RZ, RZ, UR9 ;  /* 0x00000009ff037e24 */ /* 0x000fe2000f8e00ff */
[----:B------:R-:W-:-:S04]  /*ea30*/  ULDC.64 UR8, c[0x0][0xc08] ;  /* 0x0003020000087ab9 */ /* 0x000fc80000000a00 */
[----:B------:R-:W2:Y:S01]  /*ea40*/  @P1 LDG.E R7, desc[UR12][R2.64] ;  /* 0x0000000c02071981 */ /* 0x000ea2000c1e1900 */
[----:B------:R-:W-:-:S04]  /*ea50*/  UISETP.NE.U32.AND UP1, UPT, UR8, URZ, UPT ;  /* 0x0000003f0800728c */ /* 0x000fc8000bf25070 */
[----:B------:R-:W-:-:S06]  /*ea60*/  UISETP.NE.AND.EX UP1, UPT, UR9, URZ, UPT, UP1 ;  /* 0x0000003f0900728c */ /* 0x000fcc000bf25310 */
[----:B------:R-:W-:-:S05]  /*ea70*/  PLOP3.LUT P2, PT, PT, PT, UP1, 0x80, 0x0 ;  /* 0x000000000000781c */ /* 0x000fca0003f4f018 */
[----:B------:R-:W-:-:S04]  /*ea80*/  @UP1 ULEA UR8, UP2, UR4, UR8, 0x2 ;  /* 0x0000000804081291 */ /* 0x000fc8000f84103f */
[----:B------:R-:W-:Y:S02]  /*ea90*/  @UP1 ULEA.HI.X UR9, UR4, UR9, UR11, 0x2, UP2 ;  /* 0x0000000904091291 */ /* 0x000fe400090f140b */
[----:B------:R-:W-:Y:S01]  /*eaa0*/  IMAD.U32 R4, RZ, RZ, UR8 ;  /* 0x00000008ff047e24 */ /* 0x000fe2000f8e00ff */
[----:B------:R-:W-:Y:S02]  /*eab0*/  ULDC UR4, c[0x0][0xa88] ;  /* 0x0002a20000047ab9 */ /* 0x000fe40000000800 */
[----:B------:R-:W-:Y:S01]  /*eac0*/  IMAD.U32 R0, RZ, RZ, UR4 ;  /* 0x00000004ff007e24 */ /* 0x000fe2000f8e00ff */
[----:B------:R-:W-:Y:S01]  /*ead0*/  UMOV UR4, URZ ;  /* 0x0000003f00047c82 */ /* 0x000fe20008000000 */
[----:B------:R-:W-:Y:S01]  /*eae0*/  UISETP.NE.AND UP1, UPT, UR10, URZ, UPT ;  /* 0x0000003f0a00728c */ /* 0x000fe2000bf25270 */
[----:B------:R-:W-:Y:S02]  /*eaf0*/  IMAD.U32 R5, RZ, RZ, UR9 ;  /* 0x00000009ff057e24 */ /* 0x000fe4000f8e00ff */
[----:B0-----:R-:W-:-:S03]  /*eb00*/  VIADD R6, R6, 0xffffff80 ;  /* 0xffffff8006067836 */ /* 0x001fc60000000000 */
[----:B------:R0:W5:Y:S02]  /*eb10*/  @P2 LDG.E R0, desc[UR12][R4.64] ;  /* 0x0000000c04002981 */ /* 0x000164000c1e1900 */
[----:B------:R-:W-:-:S03]  /*eb20*/  ISETP.GT.AND P0, PT, R6, 0x7f, PT ;  /* 0x0000007f0600780c */ /* 0x000fc60003f04270 */
[----:B------:R-:W-:Y:S02]  /*eb30*/  @!UP1 ULDC UR10, c[0x0][0xad4] ;  /* 0x0002b500000a9ab9 */ /* 0x000fe40000000800 */
[----:B------:R-:W-:Y:S01]  /*eb40*/  IMAD.U32 R22, RZ, RZ, UR10 ;  /* 0x0000000aff167e24 */ /* 0x000fe2000f8e00ff */
[----:B--2---:R-:W-:-:S13]  /*eb50*/  @P1 R2UR UR4, R7 ;  /* 0x00000000070412ca */ /* 0x004fda00000e0000 */
[----:B------:R-:W-:Y:S01]  /*eb60*/  USHF.R.S32.HI UR21, URZ, 0x1f, UR4 ;  /* 0x0000001f3f157899 */ /* 0x000fe20008011404 */
[----:B0-----:R-:W-:Y:S11]  /*eb70*/  @P2 BRA `(.L_x_221) ;  /* 0x0000000000142947 */ /* 0x001ff60003800000 */
[----:B------:R-:W-:Y:S05]  /*eb80*/  @!P1 BRA `(.L_x_221) ;  /* 0x0000000000109947 */ /* 0x000fea0003800000 */
[----:B------:R-:W-:Y:S02]  /*eb90*/  ULDC.64 UR8, c[0x0][0x208] ;  /* 0x0000820000087ab9 */ /* 0x000fe40000000a00 */
[----:B------:R-:W2:Y:S04]  /*eba0*/  LDG.E R5, desc[UR8][R2.64] ;  /* 0x0000000802057981 */ /* 0x000ea8000c1e1900 */
[----:B-----5:R-:W2:Y:S02]  /*ebb0*/  LDG.E R0, desc[UR8][R2.64+0x4] ;  /* 0x0000040802007981 */ /* 0x020ea4000c1e1900 */
[----:B--2---:R-:W-:-:S07]  /*ebc0*/  IMAD.IADD R0, R0, 0x1, -R5 ;  /* 0x0000000100007824 */ /* 0x004fce00078e0a05 */
.L_x_221:
[----:B------:R-:W-:Y:S01]  /*ebd0*/  R2UR UR8, R9 ;  /* 0x00000000090872ca */ /* 0x000fe200000e0000 */
[----:B------:R-:W-:Y:S01]  /*ebe0*/  BSSY B1, `(.L_x_222) ;  /* 0x0000041000017945 */ /* 0x000fe20003800000 */
[----:B------:R-:W-:-:S11]  /*ebf0*/  R2UR UR9, R8 ;  /* 0x00000000080972ca */ /* 0x000fd600000e0000 */
[----:B------:R-:W-:Y:S02]  /*ec00*/  USEL UR8, UR8, URZ, !UP0 ;  /* 0x0000003f08087287 */ /* 0x000fe4000c000000 */
[----:B------:R-:W-:Y:S01]  /*ec10*/  USEL UR9, UR9, URZ, !UP0 ;  /* 0x0000003f09097287 */ /* 0x000fe2000c000000 */
[----:B------:R-:W-:Y:S11]  /*ec20*/  @P0 BRA `(.L_x_223) ;  /* 0x0000000000f00947 */ /* 0x000ff60003800000 */
[----:B------:R-:W2:Y:S01]  /*ec30*/  LDL R2, [R1+0xc] ;  /* 0x00000c0001027983 */ /* 0x000ea20000100800 */
[----:B------:R-:W0:Y:S01]  /*ec40*/  LDC R9, c[0x0][0xbe8] ;  /* 0x0002fa00ff097b82 */ /* 0x000e220000000800 */
[----:B--2---:R-:W-:Y:S02]  /*ec50*/  R2UR UR10, R2 ;  /* 0x00000000020a72ca */ /* 0x004fe400000e0000 */
[----:B------:R-:W1:Y:S11]  /*ec60*/  S2R R2, SR_TID.X ;  /* 0x0000000000027919 */ /* 0x000e760000002100 */
[----:B------:R-:W-:-:S04]  /*ec70*/  IMAD.U32 R3, RZ, RZ, UR10 ;  /* 0x0000000aff037e24 */ /* 0x000fc8000f8e00ff */
[----:B-1----:R-:W-:Y:S02]  /*ec80*/  IMAD R2, R3, 0x80, R2 ;  /* 0x0000008003027824 */ /* 0x002fe400078e0202 */
[----:B0----5:R-:W-:Y:S02]  /*ec90*/  IMAD R3, R0, R9, RZ ;  /* 0x0000000900037224 */ /* 0x021fe400078e02ff */
[----:B------:R-:W-:-:S05]  /*eca0*/  VIADD R4, R2, 0xffffff80 ;  /* 0xffffff8002047836 */ /* 0x000fca0000000000 */
[----:B------:R-:W-:-:S13]  /*ecb0*/  ISETP.GE.AND P0, PT, R4, R3, PT ;  /* 0x000000030400720c */ /* 0x000fda0003f06270 */
[----:B------:R-:W-:Y:S05]  /*ecc0*/  @P0 BRA `(.L_x_223) ;  /* 0x0000000000c80947 */ /* 0x000fea0003800000 */
[----:B------:R-:W-:Y:S01]  /*ecd0*/  ISETP.NE.AND P0, PT, R9, 0x1, PT ;  /* 0x000000010900780c */ /* 0x000fe20003f05270 */
[----:B------:R-:W-:Y:S01]  /*ece0*/  UMOV UR19, 0x9b8 ;  /* 0x000009b800137882 */ /* 0x000fe20000000000 */
[----:B------:R-:W-:Y:S01]  /*ecf0*/  R2UR UR11, R22 ;  /* 0x00000000160b72ca */ /* 0x000fe200000e0000 */
[----:B------:R-:W-:Y:S01]  /*ed00*/  IMAD.MOV.U32 R5, RZ, RZ, R4 ;  /* 0x000000ffff057224 */ /* 0x000fe200078e0004 */
[----:B------:R-:W-:Y:S01]  /*ed10*/  R2UR UR10, R212 ;  /* 0x00000000d40a72ca */ /* 0x000fe200000e0000 */
[----:B------:R-:W-:Y:S01]  /*ed20*/  ULDC.64 UR24, c[0x0][0x208] ;  /* 0x0000820000187ab9 */ /* 0x000fe20000000a00 */
[----:B------:R-:W-:-:S07]  /*ed30*/  R2UR UR20, R213 ;  /* 0x00000000d51472ca */ /* 0x000fce00000e0000 */
[----:B------:R-:W0:Y:S02]  /*ed40*/  @P0 LDC R3, c[0x0][0xbec] ;  /* 0x0002fb00ff030b82 */ /* 0x000e240000000800 */
[----:B------:R-:W-:-:S04]  /*ed50*/  UISETP.GT.AND UP0, UPT, UR11, 0x1, UPT ;  /* 0x000000010b00788c */ /* 0x000fc8000bf04270 */
[----:B------:R-:W-:Y:S02]  /*ed60*/  USEL UR19, UR19, 0x978, UP0 ;  /* 0x0000097813137887 */ /* 0x000fe40008000000 */
[----:B------:R-:W1:Y:S01]  /*ed70*/  @P0 LDC R7, c[0x0][0xbf0] ;  /* 0x0002fc00ff070b82 */ /* 0x000e620000000800 */
[----:B------:R-:W-:-:S09]  /*ed80*/  USEL UR18, UR10, URZ, UP0 ;  /* 0x0000003f0a127287 */ /* 0x000fd20008000000 */
[----:B------:R-:W-:Y:S01]  /*ed90*/  ULDC.64 UR12, c[0x0][UR19+0x220] ;  /* 0x00008800130c7abb */ /* 0x000fe20008000a00 */
[----:B------:R-:W-:Y:S01]  /*eda0*/  ULDC.64 UR10, c[0x0][UR19+0x218] ;  /* 0x00008600130a7abb */ /* 0x000fe20008000a00 */
[----:B------:R-:W-:Y:S01]  /*edb0*/  ULDC.64 UR14, c[0x0][UR19+0x228] ;  /* 0x00008a00130e7abb */ /* 0x000fe20008000a00 */
[----:B------:R-:W-:Y:S02]  /*edc0*/  UIMAD UR13, UR13, UR8, URZ ;  /* 0x000000080d0d72a4 */ /* 0x000fe4000f8e023f */
[----:B------:R-:W-:Y:S01]  /*edd0*/  UIMAD.WIDE.U32 UR16, UR10, UR20, URZ ;  /* 0x000000140a1072a5 */ /* 0x000fe2000f8e003f */
[----:B0-----:R-:W-:Y:S01]  /*ede0*/  @P0 IMAD.HI.U32 R2, R4, R3, RZ ;  /* 0x0000000304020227 */ /* 0x001fe200078e00ff */
[----:B------:R-:W-:Y:S02]  /*edf0*/  UIMAD UR20, UR11, UR20, URZ ;  /* 0x000000140b1472a4 */ /* 0x000fe4000f8e023f */
[----:B------:R-:W-:Y:S02]  /*ee00*/  UIMAD.WIDE.U32 UR22, UR14, UR18, URZ ;  /* 0x000000120e1672a5 */ /* 0x000fe4000f8e003f */
[----:B------:R-:W-:-:S02]  /*ee10*/  UIMAD.WIDE.U32 UR10, UR12, UR8, URZ ;  /* 0x000000080c0a72a5 */ /* 0x000fc4000f8e003f */
[----:B------:R-:W-:Y:S01]  /*ee20*/  UIMAD UR14, UR15, UR18, URZ ;  /* 0x000000120f0e72a4 */ /* 0x000fe2000f8e023f */
[----:B-1----:R-:W-:Y:S01]  /*ee30*/  @P0 SHF.R.U32.HI R5, RZ, R7, R2 ;  /* 0x00000007ff050219 */ /* 0x002fe20000011602 */
[----:B------:R-:W-:Y:S01]  /*ee40*/  UIMAD UR13, UR12, UR9, UR13 ;  /* 0x000000090c0d72a4 */ /* 0x000fe2000f8e020d */
[----:B------:R-:W-:Y:S01]  /*ee50*/  IMAD.U32 R2, RZ, RZ, UR22 ;  /* 0x00000016ff027e24 */ /* 0x000fe2000f8e00ff */
[----:B------:R-:W-:Y:S01]  /*ee60*/  UIADD3 UR16, UP1, UP2, UR10, UR16, UR4 ;  /* 0x000000100a107290 */ /* 0x000fe2000fa3e004 */
[----:B------:R-:W-:Y:S01]  /*ee70*/  IMAD.U32 R3, RZ, RZ, UR23 ;  /* 0x00000017ff037e24 */ /* 0x000fe2000f8e00ff */
[----:B------:R-:W-:Y:S01]  /*ee80*/  UIADD3 UR14, UR23, UR14, URZ ;  /* 0x0000000e170e7290 */ /* 0x000fe2000fffe03f */
[--C-:B------:R-:W-:Y:S01]  /*ee90*/  IMAD.MOV R7, RZ, RZ, -R5.reuse ;  /* 0x000000ffff077224 */ /* 0x100fe200078e0a05 */
[----:B------:R-:W-:Y:S02]  /*eea0*/  UIADD3 UR20, UR17, UR20, URZ ;  /* 0x0000001411147290 */ /* 0x000fe4000fffe03f */
[----:B------:R-:W-:Y:S01]  /*eeb0*/  UIADD3 UR12, UR11, UR13, URZ ;  /* 0x0000000d0b0c7290 */ /* 0x000fe2000fffe03f */
[----:B------:R-:W-:Y:S01]  /*eec0*/  IMAD R7, R9, R7, R4 ;  /* 0x0000000709077224 */ /* 0x000fe200078e0204 */
[----:B------:R-:W-:Y:S01]  /*eed0*/  IADD3 R2, P0, P1, R5, UR16, R2 ;  /* 0x0000001005027c10 */ /* 0x000fe2000f91e002 */
[----:B------:R-:W-:Y:S01]  /*eee0*/  IMAD.U32 R8, RZ, RZ, UR14 ;  /* 0x0000000eff087e24 */ /* 0x000fe2000f8e00ff */
[----:B------:R-:W-:Y:S01]  /*eef0*/  UIADD3.X UR12, UR12, UR20, UR21, UP1, UP2 ;  /* 0x000000140c0c7290 */ /* 0x000fe20008fe4415 */
[----:B------:R-:W-:Y:S01]  /*ef00*/  SHF.R.S32.HI R5, RZ, 0x1f, R5 ;  /* 0x0000001fff057819 */ /* 0x000fe20000011405 */
[----:B------:R-:W-:Y:S01]  /*ef10*/  ULDC.64 UR10, c[0x0][UR19+0x210] ;  /* 0x00008400130a7abb */ /* 0x000fe20008000a00 */
[----:B------:R-:W-:Y:S01]  /*ef20*/  SHF.R.S32.HI R4, RZ, 0x1f, R7 ;  /* 0x0000001fff047819 */ /* 0x000fe20000011407 */
[----:B------:R-:W-:-:S02]  /*ef30*/  IMAD R9, R7, UR11, RZ ;  /* 0x0000000b07097c24 */ /* 0x000fc4000f8e02ff */
[----:B------:R-:W-:Y:S01]  /*ef40*/  IADD3.X R3, R5, UR12, R8, P0, P1 ;  /* 0x0000000c05037c10 */ /* 0x000fe200087e2408 */
[----:B------:R-:W-:Y:S01]  /*ef50*/  ULDC.64 UR12, c[0x0][0xba8] ;  /* 0x0002ea00000c7ab9 */ /* 0x000fe20000000a00 */
[----:B------:R-:W-:Y:S01]  /*ef60*/  IMAD R9, R4, UR10, R9 ;  /* 0x0000000a04097c24 */ /* 0x000fe2000f8e0209 */
[----:B------:R-:W-:Y:S01]  /*ef70*/  @!UP0 ULDC UR12, c[0x0][0xb50] ;  /* 0x0002d400000c8ab9 */ /* 0x000fe20000000800 */
[----:B------:R-:W-:Y:S01]  /*ef80*/  @!UP0 ULDC UR13, c[0x0][0xb54] ;  /* 0x0002d500000d8ab9 */ /* 0x000fe20000000800 */
[----:B------:R-:W-:-:S04]  /*ef90*/  IMAD.WIDE.U32 R2, R7, UR10, R2 ;  /* 0x0000000a07027c25 */ /* 0x000fc8000f8e0002 */
[----:B------:R-:W-:Y:S01]  /*efa0*/  IMAD.IADD R3, R3, 0x1, R9 ;  /* 0x0000000103037824 */ /* 0x000fe200078e0209 */
[----:B------:R-:W-:-:S04]  /*efb0*/  LEA R4, P0, R2, UR12, 0x2 ;  /* 0x0000000c02047c11 */ /* 0x000fc8000f8010ff */
[----:B------:R-:W-:Y:S01]  /*efc0*/  LEA.HI.X R5, R2, UR13, R3, 0x2, P0 ;  /* 0x0000000d02057c11 */ /* 0x000fe200080f1403 */
[----:B------:R-:W-:-:S05]  /*efd0*/  IMAD.MOV.U32 R3, RZ, RZ, -0x800000 ;  /* 0xff800000ff037424 */ /* 0x000fca00078e00ff */
[----:B------:R0:W-:Y:S03]  /*efe0*/  STG.E desc[UR24][R4.64], R3 ;  /* 0x0000000304007986 */ /* 0x0001e6000c101918 */
.L_x_223:
[----:B------:R-:W-:Y:S05]  /*eff0*/  BSYNC B1 ;  /* 0x0000000000017941 */ /* 0x000fea0003800000 */
.L_x_222:
[----:B------:R-:W-:-:S13]  /*f000*/  R2UR UR10, R22 ;  /* 0x00000000160a72ca */ /* 0x000fda00000e0000 */
[----:B------:R-:W-:-:S06]  /*f010*/  UISETP.GT.AND UP0, UPT, UR10, 0x1, UPT ;  /* 0x000000010a00788c */ /* 0x000fcc000bf04270 */
[----:B------:R-:W-:-:S13]  /*f020*/  PLOP3.LUT P0, PT, PT, PT, UP0, 0x80, 0x0 ;  /* 0x000000000000781c */ /* 0x000fda0003f0f008 */
[----:B------:R-:W-:Y:S05]  /*f030*/  @P0 BRA `(.L_x_218) ;  /* 0x00000008007c0947 */ /* 0x000fea0003800000 */
[----:B------:R-:W2:Y:S01]  /*f040*/  LDL.LU R2, [R1+0xc] ;  /* 0x00000c0001027983 */ /* 0x000ea20000300800 */
[----:B------:R-:W1:Y:S01]  /*f050*/  LDC R11, c[0x0][0xbe8] ;  /* 0x0002fa00ff0b7b82 */ /* 0x000e620000000800 */
[----:B0-----:R-:W-:Y:S01]  /*f060*/  SHF.R.S32.HI R3, RZ, 0x1f, R6 ;  /* 0x0000001fff037819 */ /* 0x001fe20000011406 */
[----:B------:R-:W-:Y:S01]  /*f070*/  ULDC.64 UR12, c[0x0][0xaa0] ;  /* 0x0002a800000c7ab9 */ /* 0x000fe20000000a00 */
[----:B------:R-:W-:Y:S01]  /*f080*/  R2UR UR15, R213 ;  /* 0x00000000d50f72ca */ /* 0x000fe200000e0000 */
[----:B------:R-:W-:Y:S01]  /*f090*/  UIMAD.WIDE.U32 UR10, UR4, UR12, URZ ;  /* 0x0000000c040a72a5 */ /* 0x000fe2000f8e003f */
[----:B------:R-:W-:Y:S01]  /*f0a0*/  BSSY B1, `(.L_x_224) ;  /* 0x0000053000017945 */ /* 0x000fe20003800000 */
[----:B------:R-:W-:-:S04]  /*f0b0*/  UIMAD UR12, UR21, UR12, URZ ;  /* 0x0000000c150c72a4 */ /* 0x000fc8000f8e023f */
[----:B------:R-:W-:-:S04]  /*f0c0*/  UIMAD UR12, UR4, UR13, UR12 ;  /* 0x0000000d040c72a4 */ /* 0x000fc8000f8e020c */
[----:B------:R-:W-:-:S03]  /*f0d0*/  UIADD3 UR11, UR11, UR12, URZ ;  /* 0x0000000c0b0b7290 */ /* 0x000fc6000fffe03f */
[----:B------:R-:W-:Y:S02]  /*f0e0*/  ULDC.64 UR12, c[0x0][0xae8] ;  /* 0x0002ba00000c7ab9 */ /* 0x000fe40000000a00 */
[----:B------:R-:W-:-:S04]  /*f0f0*/  UIMAD.WIDE.U32 UR10, UR15, UR12, UR10 ;  /* 0x0000000c0f0a72a5 */ /* 0x000fc8000f8e000a */
[----:B------:R-:W-:Y:S01]  /*f100*/  UIMAD UR11, UR15, UR13, UR11 ;  /* 0x0000000d0f0b72a4 */ /* 0x000fe2000f8e020b */
[----:B-1----:R-:W-:Y:S02]  /*f110*/  ISETP.NE.AND P0, PT, R11, 0x1, PT ;  /* 0x000000010b00780c */ /* 0x002fe40003f05270 */
[----:B------:R-:W-:Y:S02]  /*f120*/  ULDC.64 UR12, c[0x0][0xaf0] ;  /* 0x0002bc00000c7ab9 */ /* 0x000fe40000000a00 */
[----:B------:R-:W-:-:S04]  /*f130*/  UIMAD UR9, UR9, UR12, URZ ;  /* 0x0000000c090972a4 */ /* 0x000fc8000f8e023f */
[----:B------:R-:W-:Y:S02]  /*f140*/  UIMAD UR4, UR8, UR13, UR9 ;  /* 0x0000000d080472a4 */ /* 0x000fe4000f8e0209 */
[----:B------:R-:W-:-:S03]  /*f150*/  UIMAD.WIDE.U32 UR8, UR8, UR12, UR10 ;  /* 0x0000000c080872a5 */ /* 0x000fc6000f8e000a */
[----:B------:R-:W0:Y:S01]  /*f160*/  @P0 LDC R7, c[0x0][0xbf0] ;  /* 0x0002fc00ff070b82 */ /* 0x000e220000000800 */
[----:B------:R-:W-:Y:S01]  /*f170*/  UIADD3 UR4, UR9, UR4, URZ ;  /* 0x0000000409047290 */ /* 0x000fe2000fffe03f */
[----:B------:R-:W-:Y:S01]  /*f180*/  ULDC.64 UR10, c[0x0][0xae0] ;  /* 0x0002b800000a7ab9 */ /* 0x000fe20000000a00 */
[----:B--2---:R-:W-:Y:S02]  /*f190*/  R2UR UR14, R2 ;  /* 0x00000000020e72ca */ /* 0x004fe400000e0000 */
[----:B------:R-:W-:-:S03]  /*f1a0*/  LEA.HI R2, R3, R6, RZ, 0x3 ;  /* 0x0000000603027211 */ /* 0x000fc600078f18ff */
[----:B------:R-:W1:Y:S01]  /*f1b0*/  @P0 LDC R3, c[0x0][0xbec] ;  /* 0x0002fb00ff030b82 */ /* 0x000e620000000800 */
[----:B------:R-:W-:Y:S02]  /*f1c0*/  LOP3.LUT R5, R2, 0xfffffff8, RZ, 0xc0, !PT ;  /* 0xfffffff802057812 */ /* 0x000fe400078ec0ff */
[----:B------:R-:W-:-:S03]  /*f1d0*/  SHF.R.S32.HI R13, RZ, 0x3, R2 ;  /* 0x00000003ff0d7819 */ /* 0x000fc60000011402 */
[----:B------:R-:W-:Y:S02]  /*f1e0*/  IMAD.IADD R8, R6, 0x1, -R5 ;  /* 0x0000000106087824 */ /* 0x000fe400078e0a05 */
[----:B------:R-:W-:Y:S02]  /*f1f0*/  IMAD.U32 R5, RZ, RZ, UR14 ;  /* 0x0000000eff057e24 */ /* 0x000fe4000f8e00ff */
[----:B------:R-:W-:-:S04]  /*f200*/  IMAD R2, R8, 0x20, R13 ;  /* 0x0000002008027824 */ /* 0x000fc800078e020d */
[----:B------:R-:W-:-:S04]  /*f210*/  IMAD R6, R5, 0x80, R2 ;  /* 0x0000008005067824 */ /* 0x000fc800078e0202 */
[----:B------:R-:W-:Y:S02]  /*f220*/  IMAD.MOV.U32 R5, RZ, RZ, R6 ;  /* 0x000000ffff057224 */ /* 0x000fe400078e0006 */
[----:B-1----:R-:W-:-:S04]  /*f230*/  @P0 IMAD.HI.U32 R2, R6, R3, RZ ;  /* 0x0000000306020227 */ /* 0x002fc800078e00ff */
[----:B------:R-:W-:Y:S01]  /*f240*/  IMAD.U32 R3, RZ, RZ, UR9 ;  /* 0x00000009ff037e24 */ /* 0x000fe2000f8e00ff */
[----:B0-----:R-:W-:Y:S01]  /*f250*/  @P0 SHF.R.U32.HI R5, RZ, R7, R2 ;  /* 0x00000007ff050219 */ /* 0x001fe20000011602 */
[----:B------:R-:W-:Y:S01]  /*f260*/  IMAD.U32 R2, RZ, RZ, UR8 ;  /* 0x00000008ff027e24 */ /* 0x000fe2000f8e00ff */
[----:B------:R-:W-:Y:S01]  /*f270*/  ULDC.64 UR8, c[0x0][0xad8] ;  /* 0x0002b60000087ab9 */ /* 0x000fe20000000a00 */
[----:B------:R-:W-:Y:S01]  /*f280*/  IMAD.U32 R3, RZ, RZ, UR4 ;  /* 0x00000004ff037e24 */ /* 0x000fe2000f8e00ff */
[--C-:B------:R-:W-:Y:S01]  /*f290*/  SHF.R.S32.HI R4, RZ, 0x1f, R5.reuse ;  /* 0x0000001fff047819 */ /* 0x100fe20000011405 */
[----:B------:R-:W-:Y:S02]  /*f2a0*/  IMAD.MOV R7, RZ, RZ, -R5 ;  /* 0x000000ffff077224 */ /* 0x000fe400078e0a05 */
[----:B------:R-:W-:-:S04]  /*f2b0*/  IMAD.WIDE.U32 R2, R5, UR10, R2 ;  /* 0x0000000a05027c25 */ /* 0x000fc8000f8e0002 */
[----:B------:R-:W-:Y:S02]  /*f2c0*/  IMAD R7, R11, R7, R6 ;  /* 0x000000070b077224 */ /* 0x000fe400078e0206 */
[----:B------:R-:W-:Y:S02]  /*f2d0*/  IMAD R4, R4, UR10, RZ ;  /* 0x0000000a04047c24 */ /* 0x000fe4000f8e02ff */
[----:B------:R-:W-:Y:S02]  /*f2e0*/  IMAD.U32 R6, RZ, RZ, UR14 ;  /* 0x0000000eff067e24 */ /* 0x000fe4000f8e00ff */
[----:B------:R-:W-:Y:S01]  /*f2f0*/  IMAD R9, R5, UR11, R4 ;  /* 0x0000000b05097c24 */ /* 0x000fe2000f8e0204 */
[----:B------:R-:W-:Y:S01]  /*f300*/  SHF.R.S32.HI R4, RZ, 0x1f, R7 ;  /* 0x0000001fff047819 */ /* 0x000fe20000011407 */
[----:B------:R-:W-:Y:S02]  /*f310*/  IMAD R6, R6, 0x80, R13 ;  /* 0x0000008006067824 */ /* 0x000fe400078e020d */
[----:B------:R-:W-:-:S02]  /*f320*/  IMAD.IADD R3, R3, 0x1, R9 ;  /* 0x0000000103037824 */ /* 0x000fc400078e0209 */
[----:B------:R-:W-:Y:S02]  /*f330*/  IMAD R4, R4, UR8, RZ ;  /* 0x0000000804047c24 */ /* 0x000fe4000f8e02ff */
[----:B------:R-:W-:-:S04]  /*f340*/  IMAD.WIDE.U32 R2, R7, UR8, R2 ;  /* 0x0000000807027c25 */ /* 0x000fc8000f8e0002 */
[----:B------:R-:W-:Y:S01]  /*f350*/  IMAD R5, R7, UR9, R4 ;  /* 0x0000000907057c24 */ /* 0x000fe2000f8e0204 */
[----:B------:R-:W-:Y:S01]  /*f360*/  ULDC.64 UR8, c[0x0][0xa80] ;  /* 0x0002a00000087ab9 */ /* 0x000fe20000000a00 */
[----:B-----5:R-:W-:Y:S02]  /*f370*/  IMAD R11, R0, R11, RZ ;  /* 0x0000000b000b7224 */ /* 0x020fe400078e02ff */
[----:B------:R-:W-:Y:S02]  /*f380*/  VIADD R4, R6, 0x40 ;  /* 0x0000004006047836 */ /* 0x000fe40000000000 */
[----:B------:R-:W-:Y:S01]  /*f390*/  IMAD.IADD R3, R3, 0x1, R5 ;  /* 0x0000000103037824 */ /* 0x000fe200078e0205 */
[----:B------:R-:W-:Y:S01]  /*f3a0*/  LEA R5, P2, R2, UR8, 0x1 ;  /* 0x0000000802057c11 */ /* 0x000fe2000f8408ff */
[----:B------:R-:W-:Y:S01]  /*f3b0*/  VIADD R0, R6, 0x20 ;  /* 0x0000002006007836 */ /* 0x000fe20000000000 */
[----:B------:R-:W-:Y:S01]  /*f3c0*/  ISETP.GE.AND P0, PT, R4, R11, PT ;  /* 0x0000000b0400720c */ /* 0x000fe20003f06270 */
[----:B------:R-:W-:Y:S01]  /*f3d0*/  IMAD.SHL.U32 R7, R8, 0x8, RZ ;  /* 0x0000000808077824 */ /* 0x000fe200078e00ff */
[----:B------:R-:W-:-:S02]  /*f3e0*/  LEA.HI.X R4, R2, UR9, R3, 0x1, P2 ;  /* 0x0000000902047c11 */ /* 0x000fc400090f0c03 */
[-C--:B------:R-:W-:Y:S01]  /*f3f0*/  ISETP.GE.AND P2, PT, R6, R11.reuse, PT ;  /* 0x0000000b0600720c */ /* 0x080fe20003f46270 */
[C---:B------:R-:W-:Y:S01]  /*f400*/  VIADD R13, R7.reuse, 0x80 ;  /* 0x00000080070d7836 */ /* 0x040fe20000000000 */
[----:B------:R-:W-:Y:S01]  /*f410*/  ISETP.GE.AND P1, PT, R0, R11, PT ;  /* 0x0000000b0000720c */ /* 0x000fe20003f26270 */
[C---:B------:R-:W-:Y:S01]  /*f420*/  VIADD R9, R7.reuse, 0x40 ;  /* 0x0000004007097836 */ /* 0x040fe20000000000 */
[----:B------:R0:W1:Y:S01]  /*f430*/  SHFL.IDX PT, R2, R5, RZ, 0x181f ;  /* 0x00181fff05027589 */ /* 0x00006200000e0000 */
[----:B------:R-:W-:Y:S01]  /*f440*/  VIADD R15, R7, 0xc0 ;  /* 0x000000c0070f7836 */ /* 0x000fe20000000000 */
[----:B------:R-:W-:Y:S02]  /*f450*/  SHF.R.S32.HI R14, RZ, 0x1f, R7 ;  /* 0x0000001fff0e7819 */ /* 0x000fe40000011407 */
[----:B------:R0:W2:Y:S01]  /*f460*/  SHFL.IDX PT, R0, R4, RZ, 0x181f ;  /* 0x00181fff04007589 */ /* 0x0000a200000e0000 */
[----:B------:R-:W-:Y:S02]  /*f470*/  SHF.R.S32.HI R8, RZ, 0x1f, R13 ;  /* 0x0000001fff087819 */ /* 0x000fe4000001140d */
[----:B------:R-:W-:-:S02]  /*f480*/  SHF.R.S32.HI R10, RZ, 0x1f, R9 ;  /* 0x0000001fff0a7819 */ /* 0x000fc40000011409 */
[----:B------:R-:W-:Y:S01]  /*f490*/  SHF.R.S32.HI R12, RZ, 0x1f, R15 ;  /* 0x0000001fff0c7819 */ /* 0x000fe2000001140f */
[----:B------:R-:W-:Y:S06]  /*f4a0*/  @P2 BRA `(.L_x_225) ;  /* 0x0000000000482947 */ /* 0x000fec0003800000 */
        /* <DEDUP_REMOVED lines=9> */
[----:B------:R3:W-:Y:S01]  /*f540*/  @!P5 ST.E.128 desc[UR8][R20.64], RZ ;  /* 0x000000ff1400d985 */ /* 0x0007e2000c101d08 */
[----:B------:R-:W-:Y:S02]  /*f550*/  @!P4 LEA.HI.X R25, R9, R0, R10, 0x1, P6 ;  /* 0x000000000919c211 */ /* 0x000fe400030f0c0a */
[----:B------:R-:W-:-:S03]  /*f560*/  @!P3 LEA R26, P6, R13, R2, 0x1 ;  /* 0x000000020d1ab211 */ /* 0x000fc600078c08ff */
[----:B------:R3:W-:Y:S01]  /*f570*/  @!P4 ST.E.128 desc[UR8][R24.64], RZ ;  /* 0x000000ff1800c985 */ /* 0x0007e2000c101d08 */
[----:B------:R-:W-:Y:S02]  /*f580*/  @!P3 LEA.HI.X R27, R13, R0, R8, 0x1, P6 ;  /* 0x000000000d1bb211 */ /* 0x000fe400030f0c08 */
[----:B------:R-:W-:-:S03]  /*f590*/  @!P2 LEA R2, P6, R15, R2, 0x1 ;  /* 0x000000020f02a211 */ /* 0x000fc600078c08ff */
[----:B------:R3:W-:Y:S01]  /*f5a0*/  @!P3 ST.E.128 desc[UR8][R26.64], RZ ;  /* 0x000000ff1a00b985 */ /* 0x0007e2000c101d08 */
[----:B------:R-:W-:-:S05]  /*f5b0*/  @!P2 LEA.HI.X R3, R15, R0, R12, 0x1, P6 ;  /* 0x000000000f03a211 */ /* 0x000fca00030f0c0c */
[----:B------:R3:W-:Y:S04]  /*f5c0*/  @!P2 ST.E.128 desc[UR8][R2.64], RZ ;  /* 0x000000ff0200a985 */ /* 0x0007e8000c101d08 */
.L_x_225:
[----:B------:R-:W-:Y:S05]  /*f5d0*/  BSYNC B1 ;  /* 0x0000000000017941 */ /* 0x000fea0003800000 */
.L_x_224:
[----:B--2---:R2:W4:Y:S01]  /*f5e0*/  SHFL.IDX PT, R0, R4, 0x1, 0x181f ;  /* 0x00381f0004007f89 */ /* 0x00452200000e0000 */
[----:B------:R-:W-:Y:S03]  /*f5f0*/  BSSY B1, `(.L_x_226) ;  /* 0x0000015000017945 */ /* 0x000fe60003800000 */
[----:B-1-3--:R2:W1:Y:S01]  /*f600*/  SHFL.IDX PT, R2, R5, 0x1, 0x181f ;  /* 0x00381f0005027f89 */ /* 0x00a46200000e0000 */
[----:B------:R-:W-:Y:S05]  /*f610*/  @P1 BRA `(.L_x_227) ;  /* 0x0000000000481947 */ /* 0x000fea0003800000 */
[----:B------:R-:W-:Y:S01]  /*f620*/  ULDC UR4, c[0x0][0xac8] ;  /* 0x0002b20000047ab9 */ /* 0x000fe20000000800 */
[----:B------:R-:W-:Y:S01]  /*f630*/  ULDC.64 UR8, c[0x0][0x208] ;  /* 0x0000820000087ab9 */ /* 0x000fe20000000a00 */
[----:B------:R-:W-:Y:S02]  /*f640*/  ISETP.GE.AND P4, PT, R7, UR4, PT ;  /* 0x0000000407007c0c */ /* 0x000fe4000bf86270 */
[----:B------:R-:W-:Y:S02]  /*f650*/  ISETP.GE.AND P3, PT, R9, UR4, PT ;  /* 0x0000000409007c0c */ /* 0x000fe4000bf66270 */
[----:B------:R-:W-:Y:S02]  /*f660*/  ISETP.GE.AND P2, PT, R13, UR4, PT ;  /* 0x000000040d007c0c */ /* 0x000fe4000bf46270 */
[----:B------:R-:W-:-:S07]  /*f670*/  ISETP.GE.AND P1, PT, R15, UR4, PT ;  /* 0x000000040f007c0c */ /* 0x000fce000bf26270 */
[-C--:B-1----:R-:W-:Y:S02]  /*f680*/  @!P4 LEA R20, P6, R7, R2.reuse, 0x1 ;  /* 0x000000020714c211 */ /* 0x082fe400078c08ff */
[----:B------:R-:W-:Y:S02]  /*f690*/  @!P3 LEA R24, P5, R9, R2, 0x1 ;  /* 0x000000020918b211 */ /* 0x000fe400078a08ff */
[----:B----4-:R-:W-:Y:S02]  /*f6a0*/  @!P4 LEA.HI.X R21, R7, R0, R14, 0x1, P6 ;  /* 0x000000000715c211 */ /* 0x010fe400030f0c0e */
[----:B------:R-:W-:Y:S02]  /*f6b0*/  @!P2 LEA R26, P6, R13, R2, 0x1 ;  /* 0x000000020d1aa211 */ /* 0x000fe400078c08ff */
[----:B------:R-:W-:Y:S01]  /*f6c0*/  @!P3 LEA.HI.X R25, R9, R0, R10, 0x1, P5 ;  /* 0x000000000919b211 */ /* 0x000fe200028f0c0a */
[----:B------:R3:W-:Y:S01]  /*f6d0*/  @!P4 ST.E.128 desc[UR8][R20.64], RZ ;  /* 0x000000ff1400c985 */ /* 0x0007e2000c101d08 */
[----:B------:R-:W-:-:S02]  /*f6e0*/  @!P1 LEA R2, P5, R15, R2, 0x1 ;  /* 0x000000020f029211 */ /* 0x000fc400078a08ff */
[-C--:B------:R-:W-:Y:S01]  /*f6f0*/  @!P2 LEA.HI.X R27, R13, R0.reuse, R8, 0x1, P6 ;  /* 0x000000000d1ba211 */ /* 0x080fe200030f0c08 */
[----:B------:R3:W-:Y:S01]  /*f700*/  @!P3 ST.E.128 desc[UR8][R24.64], RZ ;  /* 0x000000ff1800b985 */ /* 0x0007e2000c101d08 */
[----:B------:R-:W-:-:S03]  /*f710*/  @!P1 LEA.HI.X R3, R15, R0, R12, 0x1, P5 ;  /* 0x000000000f039211 */ /* 0x000fc600028f0c0c */
[----:B------:R3:W-:Y:S04]  /*f720*/  @!P2 ST.E.128 desc[UR8][R26.64], RZ ;  /* 0x000000ff1a00a985 */ /* 0x0007e8000c101d08 */
[----:B------:R3:W-:Y:S02]  /*f730*/  @!P1 ST.E.128 desc[UR8][R2.64], RZ ;  /* 0x000000ff02009985 */ /* 0x0007e4000c101d08 */
.L_x_227:
[----:B------:R-:W-:Y:S05]  /*f740*/  BSYNC B1 ;  /* 0x0000000000017941 */ /* 0x000fea0003800000 */
.L_x_226:
[----:B----4-:R4:W0:Y:S01]  /*f750*/  SHFL.IDX PT, R0, R4, 0x2, 0x181f ;  /* 0x00581f0004007f89 */ /* 0x01082200000e0000 */
        /* <DEDUP_REMOVED lines=10> */
[-C--:B------:R-:W-:Y:S02]  /*f800*/  @!P2 LEA R24, P5, R9, R2.reuse, 0x1 ;  /* 0x000000020918a211 */ /* 0x080fe400078a08ff */
[----:B------:R-:W-:Y:S02]  /*f810*/  @!P1 LEA R26, P4, R13, R2, 0x1 ;  /* 0x000000020d1a9211 */ /* 0x000fe400078808ff */
[----:B0-----:R-:W-:Y:S02]  /*f820*/  @!P3 LEA.HI.X R21, R7, R0, R14, 0x1, P6 ;  /* 0x000000000715b211 */ /* 0x001fe400030f0c0e */
[----:B------:R-:W-:Y:S02]  /*f830*/  @!P0 LEA R2, P6, R15, R2, 0x1 ;  /* 0x000000020f028211 */ /* 0x000fe400078c08ff */
[-C--:B------:R-:W-:Y:S01]  /*f840*/  @!P2 LEA.HI.X R25, R9, R0.reuse, R10, 0x1, P5 ;  /* 0x000000000919a211 */ /* 0x080fe200028f0c0a */
[----:B------:R3:W-:Y:S01]  /*f850*/  @!P3 ST.E.128 desc[UR8][R20.64], RZ ;  /* 0x000000ff1400b985 */ /* 0x0007e2000c101d08 */
[----:B------:R-:W-:-:S02]  /*f860*/  @!P1 LEA.HI.X R27, R13, R0, R8, 0x1, P4 ;  /* 0x000000000d1b9211 */ /* 0x000fc400020f0c08 */
[----:B------:R-:W-:Y:S01]  /*f870*/  @!P0 LEA.HI.X R3, R15, R0, R12, 0x1, P6 ;  /* 0x000000000f038211 */ /* 0x000fe200030f0c0c */
[----:B------:R3:W-:Y:S04]  /*f880*/  @!P2 ST.E.128 desc[UR8][R24.64], RZ ;  /* 0x000000ff1800a985 */ /* 0x0007e8000c101d08 */
[----:B------:R3:W-:Y:S04]  /*f890*/  @!P1 ST.E.128 desc[UR8][R26.64], RZ ;  /* 0x000000ff1a009985 */ /* 0x0007e8000c101d08 */
[----:B------:R3:W-:Y:S02]  /*f8a0*/  @!P0 ST.E.128 desc[UR8][R2.64], RZ ;  /* 0x000000ff02008985 */ /* 0x0007e4000c101d08 */
.L_x_229:
[----:B------:R-:W-:Y:S05]  /*f8b0*/  BSYNC B1 ;  /* 0x0000000000017941 */ /* 0x000fea0003800000 */
.L_x_228:
[----:B0-----:R-:W-:Y:S01]  /*f8c0*/  VIADD R0, R6, 0x60 ;  /* 0x0000006006007836 */ /* 0x001fe20000000000 */
[----:B--2-4-:R-:W0:Y:S04]  /*f8d0*/  SHFL.IDX PT, R4, R4, 0x3, 0x181f ;  /* 0x00781f0004047f89 */ /* 0x014e2800000e0000 */
[----:B------:R-:W-:Y:S01]  /*f8e0*/  ISETP.GE.AND P0, PT, R0, R11, PT ;  /* 0x0000000b0000720c */ /* 0x000fe20003f06270 */
[----:B-1-3--:R1:W2:-:S12]  /*f8f0*/  SHFL.IDX PT, R2, R5, 0x3, 0x181f ;  /* 0x00781f0005027f89 */ /* 0x00a29800000e0000 */
[----:B-1----:R-:W-:Y:S05]  /*f900*/  @P0 BRA `(.L_x_218) ;  /* 0x0000000000480947 */ /* 0x002fea0003800000 */
[----:B------:R-:W-:Y:S01]  /*f910*/  ULDC UR4, c[0x0][0xac8] ;  /* 0x0002b20000047ab9 */ /* 0x000fe20000000800 */
[----:B------:R-:W-:Y:S01]  /*f920*/  ULDC.64 UR8, c[0x0][0x208] ;  /* 0x0000820000087ab9 */ /* 0x000fe20000000a00 */
[----:B------:R-:W-:Y:S02]  /*f930*/  ISETP.GE.AND P3, PT, R7, UR4, PT ;  /* 0x0000000407007c0c */ /* 0x000fe4000bf66270 */
[----:B------:R-:W-:Y:S02]  /*f940*/  ISETP.GE.AND P2, PT, R9, UR4, PT ;  /* 0x0000000409007c0c */ /* 0x000fe4000bf46270 */
[----:B------:R-:W-:Y:S02]  /*f950*/  ISETP.GE.AND P1, PT, R13, UR4, PT ;  /* 0x000000040d007c0c */ /* 0x000fe4000bf26270 */
[----:B------:R-:W-:-:S07]  /*f960*/  ISETP.GE.AND P0, PT, R15, UR4, PT ;  /* 0x000000040f007c0c */ /* 0x000fce000bf06270 */
[----:B--2---:R-:W-:-:S04]  /*f970*/  @!P3 LEA R6, P4, R7, R2, 0x1 ;  /* 0x000000020706b211 */ /* 0x004fc800078808ff */
[----:B0-----:R-:W-:Y:S02]  /*f980*/  @!P3 LEA.HI.X R7, R7, R4, R14, 0x1, P4 ;  /* 0x000000040707b211 */ /* 0x001fe400020f0c0e */
[-C--:B------:R-:W-:Y:S02]  /*f990*/  @!P2 LEA R20, P4, R9, R2.reuse, 0x1 ;  /* 0x000000020914a211 */ /* 0x080fe400078808ff */
[-C--:B------:R-:W-:Y:S01]  /*f9a0*/  @!P1 LEA R24, P5, R13, R2.reuse, 0x1 ;  /* 0x000000020d189211 */ /* 0x080fe200078a08ff */
[----:B------:R0:W-:Y:S01]  /*f9b0*/  @!P3 ST.E.128 desc[UR8][R6.64], RZ ;  /* 0x000000ff0600b985 */ /* 0x0001e2000c101d08 */
[----:B------:R-:W-:Y:S02]  /*f9c0*/  @!P0 LEA R2, P6, R15, R2, 0x1 ;  /* 0x000000020f028211 */ /* 0x000fe400078c08ff */
[-C--:B------:R-:W-:Y:S02]  /*f9d0*/  @!P2 LEA.HI.X R21, R9, R4.reuse, R10, 0x1, P4 ;  /* 0x000000040915a211 */ /* 0x080fe400020f0c0a */
[----:B------:R-:W-:-:S02]  /*f9e0*/  @!P1 LEA.HI.X R25, R13, R4, R8, 0x1, P5 ;  /* 0x000000040d199211 */ /* 0x000fc400028f0c08 */
[----:B------:R-:W-:Y:S01]  /*f9f0*/  @!P0 LEA.HI.X R3, R15, R4, R12, 0x1, P6 ;  /* 0x000000040f038211 */ /* 0x000fe200030f0c0c */
[----:B------:R0:W-:Y:S04]  /*fa00*/  @!P2 ST.E.128 desc[UR8][R20.64], RZ ;  /* 0x000000ff1400a985 */ /* 0x0001e8000c101d08 */
[----:B------:R0:W-:Y:S04]  /*fa10*/  @!P1 ST.E.128 desc[UR8][R24.64], RZ ;  /* 0x000000ff18009985 */ /* 0x0001e8000c101d08 */
[----:B------:R0:W-:Y:S02]  /*fa20*/  @!P0 ST.E.128 desc[UR8][R2.64], RZ ;  /* 0x000000ff02008985 */ /* 0x0001e4000c101d08 */
.L_x_218:
[----:B------:R-:W-:Y:S05]  /*fa30*/  BSYNC B0 ;  /* 0x0000000000007941 */ /* 0x000fea0003800000 */
.L_x_208:
[----:B------:R-:W-:Y:S02]  /*fa40*/  ULDC UR4, c[0x0][0xc3c] ;  /* 0x00030f0000047ab9 */ /* 0x000fe40000000800 */
[----:B------:R-:W-:-:S06]  /*fa50*/  UISETP.GE.AND UP0, UPT, UR7, UR4, UPT ;  /* 0x000000040700728c */ /* 0x000fcc000bf06270 */
[----:B------:R-:W-:-:S13]  /*fa60*/  PLOP3.LUT P0, PT, PT, PT, UP0, 0x80, 0x0 ;  /* 0x000000000000781c */ /* 0x000fda0003f0f008 */
[----:B------:R-:W-:Y:S05]  /*fa70*/  @!P0 BRA `(.L_x_230) ;  /* 0xffffff1400b48947 */ /* 0x000fea000383ffff */
[----:B------:R-:W-:Y:S05]  /*fa80*/  EXIT ;  /* 0x000000000000794d */ /* 0x000fea0003800000 */
.L_x_182:
[----:B------:R-:W-:-:S08]  /*fa90*/  NOP ;  /* 0x0000000000007918 */ /* 0x000fd00000000000 */
[----:B0-----:R-:W0:-:S00]  /*faa0*/  USETMAXREG.DEALLOC.CTAPOOL 0x18 ;  /* 0x00000018000079c8 */ /* 0x001e0000080e0500 */
[----:B0-----:R-:W-:Y:S01]  /*fab0*/  LOP3.LUT R0, R0, 0x3, RZ, 0xc0, !PT ;  /* 0x0000000300007812 */ /* 0x001fe200078ec0ff */
[----:B------:R-:W-:-:S05]  /*fac0*/  IMAD.MOV.U32 R7, RZ, RZ, RZ ;  /* 0x000000ffff077224 */ /* 0x000fca00078e00ff */
[----:B------:R-:W0:Y:S02]  /*fad0*/  SHFL.IDX PT, R0, R0, RZ, 0x1f ;  /* 0x00001fff00007589 */ /* 0x000e2400000e0000 */
[----:B0-----:R-:W-:-:S04]  /*fae0*/  ISETP.NE.AND P0, PT, R0, RZ, PT ;  /* 0x000000ff0000720c */ /* 0x001fc80003f05270 */
[----:B------:R-:W-:-:S05]  /*faf0*/  P2R R0, PR, RZ, 0x1 ;  /* 0x00000001ff007803 */ /* 0x000fca0000000000 */
[----:B------:R0:W-:Y:S04]  /*fb00*/  STL [R1+0x5c], R0 ;  /* 0x00005c0001007387 */ /* 0x0001e80000100800 */
[----:B------:R-:W-:Y:S05]  /*fb10*/  @!P0 BRA `(.L_x_231) ;  /* 0x0000000000248947 */ /* 0x000fea0003800000 */
[----:B------:R-:W1:Y:S08]  /*fb20*/  S2UR UR5, SR_CgaCtaId ;  /* 0x00000000000579c3 */ /* 0x000e700000008800 */
[----:B------:R-:W-:Y:S06]  /*fb30*/  BAR.SYNC.DEFER_BLOCKING 0x5, 0x180 ;  /* 0x0146000000007b1d */ /* 0x000fec0000010000 */
[----:B------:R-:W-:-:S02]  /*fb40*/  UMOV UR4, 0x400 ;  /* 0x0000040000047882 */ /* 0x000fc40000000000 */
[----:B-1----:R-:W-:-:S09]  /*fb50*/  ULEA UR4, UR5, UR4, 0x18 ;  /* 0x0000000405047291 */ /* 0x002fd2000f8ec03f */
[----:B------:R-:W1:Y:S04]  /*fb60*/  LDS.128 R8, [UR4+0x388d0] ;  /* 0x0388d004ff087984 */ /* 0x000e680008000c00 */
[----:B-1----:R2:W-:Y:S04]  /*fb70*/  STL.64 [R1], R8 ;  /* 0x0000000801007387 */ /* 0x0025e80000100a00 */
[----:B------:R2:W-:Y:S01]  /*fb80*/  STL.64 [R1+0x8], R10 ;  /* 0x0000080a01007387 */ /* 0x0005e20000100a00 */
[----:B------:R-:W-:Y:S06]  /*fb90*/  BAR.ARV 0x4, 0x180 ;  /* 0x0106000000007b1d */ /* 0x000fec0000002000 */
[----:B------:R-:W-:Y:S05]  /*fba0*/  BRA `(.L_x_232) ;  /* 0x0000000800ac7947 */ /* 0x000fea0003800000 */
.L_x_231:
[----:B0-----:R-:W-:Y:S01]  /*fbb0*/  LOP3.LUT R0, R6, 0x1f, RZ, 0xc0, !PT ;  /* 0x0000001f06007812 */ /* 0x001fe200078ec0ff */
[----:B------:R-:W-:Y:S01]  /*fbc0*/  ULDC UR4, c[0x0][0xc3c] ;  /* 0x00030f0000047ab9 */ /* 0x000fe20000000800 */
[----:B------:R-:W-:Y:S01]  /*fbd0*/  ULDC.64 UR6, c[0x0][0x208] ;  /* 0x0000820000067ab9 */ /* 0x000fe20000000a00 */
[----:B------:R-:W-:Y:S01]  /*fbe0*/  IMAD.MOV.U32 R10, RZ, RZ, RZ ;  /* 0x000000ffff0a7224 */ /* 0x000fe200078e00ff */
[----:B------:R-:W-:Y:S01]  /*fbf0*/  ISETP.NE.AND P0, PT, R0, 0x1f, PT ;  /* 0x0000001f0000780c */ /* 0x000fe20003f05270 */
[----:B------:R-:W-:-:S03]  /*fc00*/  ULDC UR5, c[0x0][0xc38] ;  /* 0x00030e0000057ab9 */ /* 0x000fc60000000800 */
[----:B------:R-:W-:-:S13]  /*fc10*/  ISETP.GE.OR P1, PT, R0, UR4, !P0 ;  /* 0x0000000400007c0c */ /* 0x000fda000c726670 */
[----:B------:R-:W0:Y:S08]  /*fc20*/  @!P1 LDC.64 R2, c[0x0][0xc80] ;  /* 0x00032000ff029b82 */ /* 0x000e300000000a00 */
[----:B------:R-:W1:Y:S01]  /*fc30*/  @!P1 LDC.64 R4, c[0x0][0xc78] ;  /* 0x00031e00ff049b82 */ /* 0x000e620000000a00 */
[----:B0-----:R-:W-:-:S05]  /*fc40*/  @!P1 IMAD.WIDE.U32 R2, R0, 0x4, R2 ;  /* 0x0000000400029825 */ /* 0x001fca00078e0002 */
[----:B------:R1:W2:Y:S02]  /*fc50*/  @!P1 LDG.E R7, desc[UR6][R2.64] ;  /* 0x0000000602079981 */ /* 0x0002a4000c1e1900 */
[----:B-1----:R-:W-:-:S05]  /*fc60*/  @!P1 IMAD.WIDE.U32 R2, R0, 0x4, R4 ;  /* 0x0000000400029825 */ /* 0x002fca00078e0004 */
[----:B------:R-:W2:Y:S01]  /*fc70*/  @!P1 LDG.E R10, desc[UR6][R2.64] ;  /* 0x00000006020a9981 */ /* 0x000ea2000c1e1900 */
[C---:B------:R-:W-:Y:S01]  /*fc80*/  ISETP.NE.AND P1, PT, R0.reuse, RZ, PT ;  /* 0x000000ff0000720c */ /* 0x040fe20003f25270 */
[----:B------:R-:W0:Y:S01]  /*fc90*/  S2UR UR6, SR_CTAID.X ;  /* 0x00000000000679c3 */ /* 0x000e220000002500 */
[C---:B------:R-:W-:Y:S01]  /*fca0*/  ISETP.GE.U32.AND P2, PT, R0.reuse, 0x2, PT ;  /* 0x000000020000780c */ /* 0x040fe20003f46070 */
[----:B------:R-:W-:Y:S01]  /*fcb0*/  UMOV UR4, URZ ;  /* 0x0000003f00047c82 */ /* 0x000fe20008000000 */
[C---:B------:R-:W-:Y:S02]  /*fcc0*/  ISETP.GE.U32.AND P3, PT, R0.reuse, 0x4, PT ;  /* 0x000000040000780c */ /* 0x040fe40003f66070 */
[C---:B------:R-:W-:Y:S02]  /*fcd0*/  ISETP.GE.U32.AND P4, PT, R0.reuse, 0x8, PT ;  /* 0x000000080000780c */ /* 0x040fe40003f86070 */
[----:B------:R-:W-:Y:S01]  /*fce0*/  ISETP.GE.U32.AND P5, PT, R0, 0x10, PT ;  /* 0x000000100000780c */ /* 0x000fe20003fa6070 */
[----:B--2---:R-:W-:-:S05]  /*fcf0*/  IMAD R4, R7, R10, RZ ;  /* 0x0000000a07047224 */ /* 0x004fca00078e02ff */
[----:B------:R-:W1:Y:S02]  /*fd00*/  SHFL.UP PT, R5, R4, 0x1, RZ ;  /* 0x0420000004057989 */ /* 0x000e6400000e00ff */
[----:B-1----:R-:W-:-:S05]  /*fd10*/  SEL R5, R5, RZ, P1 ;  /* 0x000000ff05057207 */ /* 0x002fca0000800000 */
[----:B------:R-:W-:-:S05]  /*fd20*/  IMAD.IADD R5, R4, 0x1, R5 ;  /* 0x0000000104057824 */ /* 0x000fca00078e0205 */
        /* <DEDUP_REMOVED lines=12> */
[----:B------:R-:W1:Y:S02]  /*fdf0*/  SHFL.IDX PT, R8, R2, 0x1f, 0x1f ;  /* 0x03e01f0002087f89 */ /* 0x000e6400000e0000 */
[----:B-1----:R-:W-:-:S04]  /*fe00*/  IMAD R8, R8, UR5, RZ ;  /* 0x0000000508087c24 */ /* 0x002fc8000f8e02ff */
[----:B------:R-:W-:Y:S01]  /*fe10*/  IMAD.MOV.U32 R11, RZ, RZ, R8 ;  /* 0x000000ffff0b7224 */ /* 0x000fe200078e0008 */
[----:B0-----:R-:W-:-:S13]  /*fe20*/  ISETP.GT.AND P6, PT, R8, UR6, PT ;  /* 0x0000000608007c0c */ /* 0x001fda000bfc4270 */
[----:B------:R-:W-:Y:S05]  /*fe30*/  @P6 BRA `(.L_x_233) ;  /* 0x0000000000a86947 */ /* 0x000fea0003800000 */
[----:B------:R-:W-:Y:S01]  /*fe40*/  IMAD.MOV.U32 R8, RZ, RZ, R11 ;  /* 0x000000ffff087224 */ /* 0x000fe200078e000b */
[----:B------:R-:W-:Y:S01]  /*fe50*/  UMOV UR4, URZ ;  /* 0x0000003f00047c82 */ /* 0x000fe20008000000 */
[----:B------:R-:W-:-:S05]  /*fe60*/  ULDC UR5, c[0x0][0xc38] ;  /* 0x00030e0000057ab9 */ /* 0x000fca0000000800 */
.L_x_235:
[----:B------:R-:W0:Y:S01]  /*fe70*/  LDC R2, c[0x0][0xc3c] ;  /* 0x00030f00ff027b82 */ /* 0x000e220000000800 */
[----:B------:R-:W-:Y:S01]  /*fe80*/  ULDC UR7, c[0x0][0xc3c] ;  /* 0x00030f0000077ab9 */ /* 0x000fe20000000800 */
[----:B------:R-:W-:Y:S01]  /*fe90*/  UIADD3 UR4, UR4, 0x1f, URZ ;  /* 0x0000001f04047890 */ /* 0x000fe2000fffe03f */
[----:B------:R-:W-:-:S05]  /*fea0*/  IMAD.U32 R3, RZ, RZ, UR7 ;  /* 0x00000007ff037e24 */ /* 0x000fca000f8e00ff */
[----:B------:R1:W-:Y:S01]  /*feb0*/  STL [R1+0xc], R3 ;  /* 0x00000c0301007387 */ /* 0x0003e20000100800 */
[----:B0-----:R-:W-:-:S13]  /*fec0*/  ISETP.LE.AND P6, PT, R2, UR4, PT ;  /* 0x0000000402007c0c */ /* 0x001fda000bfc3270 */
[----:B-1----:R-:W-:Y:S05]  /*fed0*/  @P6 BRA `(.L_x_234) ;  /* 0x0000000400a86947 */ /* 0x002fea0003800000 */
[----:B------:R-:W-:Y:S01]  /*fee0*/  VIADD R9, R0, UR4 ;  /* 0x0000000400097c36 */ /* 0x000fe20008000000 */
[----:B------:R-:W-:Y:S01]  /*fef0*/  ULDC.64 UR8, c[0x0][0x208] ;  /* 0x0000820000087ab9 */ /* 0x000fe20000000a00 */
[----:B------:R-:W-:-:S03]  /*ff00*/  IMAD.MOV.U32 R7, RZ, RZ, RZ ;  /* 0x000000ffff077224 */ /* 0x000fc600078e00ff */
[----:B------:R-:W-:-:S13]  /*ff10*/  ISETP.GE.OR P6, PT, R9, R2, !P0 ;  /* 0x000000020900720c */ /* 0x000fda00047c6670 */
[----:B------:R-:W0:Y:S08]  /*ff20*/  @!P6 LDC.64 R2, c[0x0][0xc80] ;  /* 0x00032000ff02eb82 */ /* 0x000e300000000a00 */
[----:B------:R-:W1:Y:S01]  /*ff30*/  @!P6 LDC.64 R4, c[0x0][0xc78] ;  /* 0x00031e00ff04eb82 */ /* 0x000e620000000a00 */
[----:B------:R-:W-:Y:S02]  /*ff40*/  IMAD.MOV.U32 R10, RZ, RZ, RZ ;  /* 0x000000ffff0a7224 */ /* 0x000fe400078e00ff */
[----:B0-----:R-:W-:-:S05]  /*ff50*/  @!P6 IMAD.WIDE R2, R9, 0x4, R2 ;  /* 0x000000040902e825 */ /* 0x001fca00078e0202 */
[----:B------:R1:W2:Y:S02]  /*ff60*/  @!P6 LDG.E R7, desc[UR8][R2.64] ;  /* 0x000000080207e981 */ /* 0x0002a4000c1e1900 */
[----:B-1----:R-:W-:-:S05]  /*ff70*/  @!P6 IMAD.WIDE R2, R9, 0x4, R4 ;  /* 0x000000040902e825 */ /* 0x002fca00078e0204 */
[----:B------:R-:W2:Y:S02]  /*ff80*/  @!P6 LDG.E R10, desc[UR8][R2.64] ;  /* 0x00000008020ae981 */ /* 0x000ea4000c1e1900 */
[----:B--2---:R-:W-:-:S05]  /*ff90*/  IMAD R11, R7, R10, RZ ;  /* 0x0000000a070b7224 */ /* 0x004fca00078e02ff */
[----:B------:R-:W0:Y:S02]  /*ffa0*/  SHFL.UP PT, R4, R11, 0x1, RZ ;  /* 0x042000000b047989 */ /* 0x000e2400000e00ff */
[----:B0-----:R-:W-:-:S05]  /*ffb0*/  SEL R4, R4, RZ, P1 ;  /* 0x000000ff04047207 */ /* 0x001fca0000800000 */
[----:B------:R-:W-:-:S05]  /*ffc0*/  IMAD.IADD R4, R11, 0x1, R4 ;  /* 0x000000010b047824 */ /* 0x000fca00078e0204 */
        /* <DEDUP_REMOVED lines=12> */
[----:B------:R-:W0:Y:S02]  /*10090*/  SHFL.IDX PT, R4, R2, 0x1f, 0x1f ;  /* 0x03e01f0002047f89 */ /* 0x000e2400000e0000 */
[----:B0-----:R-:W-:-:S04]  /*100a0*/  IMAD R11, R4, UR5, RZ ;  /* 0x00000005040b7c24 */ /* 0x001fc8000f8e02ff */
[----:B------:R-:W-:-:S05]  /*100b0*/  IMAD.IADD R8, R11, 0x1, R8 ;  /* 0x000000010b087824 */ /* 0x000fca00078e0208 */
[----:B------:R-:W-:-:S13]  /*100c0*/  ISETP.GT.AND P6, PT, R8, UR6, PT ;  /* 0x0000000608007c0c */ /* 0x000fda000bfc4270 */
[----:B------:R-:W-:Y:S05]  /*100d0*/  @!P6 BRA `(.L_x_235) ;  /* 0xfffffffc0064e947 */ /* 0x000fea000383ffff */
.L_x_233:
[----:B------:R-:W-:Y:S02]  /*100e0*/  IMAD.IADD R11, R8, 0x1, -R11 ;  /* 0x00000001080b7824 */ /* 0x000fe400078e0a0b */
[----:B------:R-:W-:Y:S02]  /*100f0*/  IMAD.MOV.U32 R14, RZ, RZ, RZ ;  /* 0x000000ffff0e7224 */ /* 0x000fe400078e00ff */
[----:B------:R-:W-:-:S05]  /*10100*/  IMAD R3, R2, UR5, R11 ;  /* 0x0000000502037c24 */ /* 0x000fca000f8e020b */
[----:B------:R-:W-:-:S13]  /*10110*/  ISETP.GT.AND P0, PT, R3, UR6, PT ;  /* 0x0000000603007c0c */ /* 0x000fda000bf04270 */
[----:B------:R-:W-:-:S04]  /*10120*/  VOTE.ANY R12, PT, !P0 ;  /* 0x00000000000c7806 */ /* 0x000fc800040e0100 */
[----:B------:R-:W0:Y:S01]  /*10130*/  POPC R4, R12 ;  /* 0x0000000c00047309 */ /* 0x000e220000000000 */
[----:B------:R-:W-:Y:S01]  /*10140*/  ISETP.NE.AND P0, PT, R12, RZ, PT ;  /* 0x000000ff0c00720c */ /* 0x000fe20003f05270 */
[----:B0-----:R-:W0:Y:S04]  /*10150*/  SHFL.IDX PT, R7, R7, R4, 0x1f ;  /* 0x00001f0407077589 */ /* 0x001e2800000e0000 */
[----:B------:R-:W1:Y:S01]  /*10160*/  SHFL.IDX PT, R9, R10, R4, 0x1f ;  /* 0x00001f040a097589 */ /* 0x000e6200000e0000 */
[----:B0-----:R-:W-:-:S04]  /*10170*/  IABS R5, R7 ;  /* 0x0000000700057213 */ /* 0x001fc80000000000 */
[----:B------:R-:W0:Y:S01]  /*10180*/  I2F.RP R13, R5 ;  /* 0x00000005000d7306 */ /* 0x000e220000209400 */
[----:B-1----:R-:W-:-:S07]  /*10190*/  IABS R8, R9 ;  /* 0x0000000900087213 */ /* 0x002fce0000000000 */
[----:B------:R-:W-:Y:S08]  /*101a0*/  I2F.RP R12, R8 ;  /* 0x00000008000c7306 */ /* 0x000ff00000209400 */
[----:B0-----:R-:W0:Y:S02]  /*101b0*/  MUFU.RCP R13, R13 ;  /* 0x0000000d000d7308 */ /* 0x001e240000001000 */
[----:B0-----:R-:W-:-:S06]  /*101c0*/  VIADD R3, R13, 0xffffffe ;  /* 0x0ffffffe0d037836 */ /* 0x001fcc0000000000 */
[----:B------:R-:W0:Y:S02]  /*101d0*/  F2I.FTZ.U32.TRUNC.NTZ R3, R3 ;  /* 0x0000000300037305 */ /* 0x000e24000021f000 */
[----:B0-----:R-:W-:Y:S01]  /*101e0*/  IMAD.MOV R16, RZ, RZ, -R3 ;  /* 0x000000ffff107224 */ /* 0x001fe200078e0a03 */
[----:B------:R-:W-:Y:S06]  /*101f0*/  @!P0 BRA `(.L_x_236) ;  /* 0x0000000000088947 */ /* 0x000fec0003800000 */
[----:B------:R-:W-:-:S05]  /*10200*/  VIADD R13, R4, 0xffffffff ;  /* 0xffffffff040d7836 */ /* 0x000fca0000000000 */
[----:B------:R0:W1:Y:S02]  /*10210*/  SHFL.IDX PT, R14, R2, R13, 0x1f ;  /* 0x00001f0d020e7589 */ /* 0x00006400000e0000 */
.L_x_236:
[----:B-1----:R-:W-:Y:S01]  /*10220*/  IMAD R10, R14, UR5, R11 ;  /* 0x000000050e0a7c24 */ /* 0x002fe2000f8e020b */
[----:B------:R-:W1:Y:S01]  /*10230*/  MUFU.RCP R12, R12 ;  /* 0x0000000c000c7308 */ /* 0x000e620000001000 */
[----:B------:R-:W-:Y:S02]  /*10240*/  IMAD R11, R16, R5, RZ ;  /* 0x00000005100b7224 */ /* 0x000fe400078e02ff */
[----:B0-----:R-:W-:Y:S01]  /*10250*/  IMAD.MOV.U32 R2, RZ, RZ, RZ ;  /* 0x000000ffff027224 */ /* 0x001fe200078e00ff */
[----:B------:R0:W-:Y:S03]  /*10260*/  STL [R1], R10 ;  /* 0x0000000a01007387 */ /* 0x0001e60000100800 */
[----:B------:R-:W-:Y:S01]  /*10270*/  IMAD.HI.U32 R2, R3, R11, R2 ;  /* 0x0000000b03027227 */ /* 0x000fe200078e0002 */
[----:B------:R-:W-:-:S05]  /*10280*/  IABS R11, R7 ;  /* 0x00000007000b7213 */ /* 0x000fca0000000000 */
[----:B------:R-:W-:Y:S01]  /*10290*/  IMAD.MOV R14, RZ, RZ, -R11 ;  /* 0x000000ffff0e7224 */ /* 0x000fe200078e0a0b */
[----:B0-----:R-:W-:-:S04]  /*102a0*/  IADD3 R10, -R10, UR6, RZ ;  /* 0x000000060a0a7c10 */ /* 0x001fc8000fffe1ff */
[----:B------:R-:W-:-:S05]  /*102b0*/  IABS R3, R10 ;  /* 0x0000000a00037213 */ /* 0x000fca0000000000 */
[----:B------:R-:W-:-:S04]  /*102c0*/  IMAD.HI.U32 R11, R2, R3, RZ ;  /* 0x00000003020b7227 */ /* 0x000fc800078e00ff */
[----:B------:R-:W-:Y:S02]  /*102d0*/  IMAD R2, R11, R14, R3 ;  /* 0x0000000e0b027224 */ /* 0x000fe400078e0203 */
[----:B-1----:R-:W-:-:S03]  /*102e0*/  VIADD R3, R12, 0xffffffe ;  /* 0x0ffffffe0c037836 */ /* 0x002fc60000000000 */
[----:B------:R-:W-:-:S03]  /*102f0*/  ISETP.GT.U32.AND P1, PT, R5, R2, PT ;  /* 0x000000020500720c */ /* 0x000fc60003f24070 */
[----:B------:R-:W0:Y:S10]  /*10300*/  F2I.FTZ.U32.TRUNC.NTZ R3, R3 ;  /* 0x0000000300037305 */ /* 0x000e34000021f000 */
[----:B------:R-:W-:-:S02]  /*10310*/  @!P1 IMAD.IADD R2, R2, 0x1, -R5 ;  /* 0x0000000102029824 */ /* 0x000fc400078e0a05 */
[----:B------:R-:W-:Y:S01]  /*10320*/  @!P1 VIADD R11, R11, 0x1 ;  /* 0x000000010b0b9836 */ /* 0x000fe20000000000 */
[----:B------:R-:W-:Y:S02]  /*10330*/  ISETP.NE.AND P1, PT, R7, RZ, PT ;  /* 0x000000ff0700720c */ /* 0x000fe40003f25270 */
[----:B------:R-:W-:Y:S01]  /*10340*/  ISETP.GE.U32.AND P0, PT, R2, R5, PT ;  /* 0x000000050200720c */ /* 0x000fe20003f06070 */
[----:B0-----:R-:W-:Y:S02]  /*10350*/  IMAD.MOV R5, RZ, RZ, -R3 ;  /* 0x000000ffff057224 */ /* 0x001fe400078e0a03 */
[----:B------:R-:W-:Y:S02]  /*10360*/  IMAD.MOV.U32 R2, RZ, RZ, RZ ;  /* 0x000000ffff027224 */ /* 0x000fe400078e00ff */
[----:B------:R-:W-:-:S04]  /*10370*/  IMAD R5, R5, R8, RZ ;  /* 0x0000000805057224 */ /* 0x000fc800078e02ff */
[----:B------:R-:W-:Y:S01]  /*10380*/  IMAD.HI.U32 R5, R3, R5, R2 ;  /* 0x0000000503057227 */ /* 0x000fe200078e0002 */
[----:B------:R-:W-:Y:S02]  /*10390*/  LOP3.LUT R2, R10, R7, RZ, 0x3c, !PT ;  /* 0x000000070a027212 */ /* 0x000fe400078e3cff */
[----:B------:R-:W-:Y:S01]  /*103a0*/  IABS R3, R9 ;  /* 0x0000000900037213 */ /* 0x000fe20000000000 */
[----:B------:R-:W-:Y:S01]  /*103b0*/  @P0 VIADD R11, R11, 0x1 ;  /* 0x000000010b0b0836 */ /* 0x000fe20000000000 */
[----:B------:R-:W-:-:S03]  /*103c0*/  ISETP.GE.AND P2, PT, R2, RZ, PT ;  /* 0x000000ff0200720c */ /* 0x000fc60003f46270 */
[----:B------:R-:W-:-:S10]  /*103d0*/  IMAD.MOV R3, RZ, RZ, -R3 ;  /* 0x000000ffff037224 */ /* 0x000fd400078e0a03 */
[----:B------:R-:W-:Y:S01]  /*103e0*/  @!P2 IMAD.MOV R11, RZ, RZ, -R11 ;  /* 0x000000ffff0ba224 */ /* 0x000fe200078e0a0b */
[----:B------:R-:W-:-:S04]  /*103f0*/  @!P1 LOP3.LUT R11, RZ, R7, RZ, 0x33, !PT ;  /* 0x00000007ff0b9212 */ /* 0x000fc800078e33ff */
[-C--:B------:R-:W-:Y:S01]  /*10400*/  IABS R2, R11.reuse ;  /* 0x0000000b00027213 */ /* 0x080fe20000000000 */
[----:B------:R-:W-:-:S04]  /*10410*/  IMAD R7, R7, R11, RZ ;  /* 0x0000000b07077224 */ /* 0x000fc800078e02ff */
[----:B------:R-:W-:-:S04]  /*10420*/  IMAD.HI.U32 R5, R5, R2, RZ ;  /* 0x0000000205057227 */ /* 0x000fc800078e00ff */
[----:B------:R-:W-:Y:S01]  /*10430*/  IMAD R3, R5, R3, R2 ;  /* 0x0000000305037224 */ /* 0x000fe200078e0202 */
[----:B------:R-:W-:-:S04]  /*10440*/  LOP3.LUT R2, R11, R9, RZ, 0x3c, !PT ;  /* 0x000000090b027212 */ /* 0x000fc800078e3cff */
[----:B------:R-:W-:Y:S02]  /*10450*/  ISETP.GT.U32.AND P1, PT, R8, R3, PT ;  /* 0x000000030800720c */ /* 0x000fe40003f24070 */
[----:B------:R-:W-:-:S11]  /*10460*/  ISETP.GE.AND P2, PT, R2, RZ, PT ;  /* 0x000000ff0200720c */ /* 0x000fd60003f46270 */
[----:B------:R-:W-:Y:S02]  /*10470*/  @!P1 IMAD.IADD R3, R3, 0x1, -R8 ;  /* 0x0000000103039824 */ /* 0x000fe400078e0a08 */
[----:B------:R-:W-:Y:S01]  /*10480*/  @!P1 VIADD R5, R5, 0x1 ;  /* 0x0000000105059836 */ /* 0x000fe20000000000 */
[----:B------:R-:W-:Y:S02]  /*10490*/  ISETP.NE.AND P1, PT, R9, RZ, PT ;  /* 0x000000ff0900720c */ /* 0x000fe40003f25270 */
[----:B------:R-:W-:-:S13]  /*104a0*/  ISETP.GE.U32.AND P0, PT, R3, R8, PT ;  /* 0x000000080300720c */ /* 0x000fda0003f06070 */
[----:B------:R-:W-:-:S04]  /*104b0*/  @P0 VIADD R5, R5, 0x1 ;  /* 0x0000000105050836 */ /* 0x000fc80000000000 */
[----:B------:R-:W-:Y:S01]  /*104c0*/  @!P2 IMAD.MOV R5, RZ, RZ, -R5 ;  /* 0x000000ffff05a224 */ /* 0x000fe200078e0a05 */
[----:B------:R-:W-:-:S05]  /*104d0*/  @!P1 LOP3.LUT R5, RZ, R9, RZ, 0x33, !PT ;  /* 0x00000009ff059212 */ /* 0x000fca00078e33ff */
[----:B------:R-:W-:-:S04]  /*104e0*/  IMAD.MOV R2, RZ, RZ, -R5 ;  /* 0x000000ffff027224 */ /* 0x000fc800078e0a05 */
[C---:B------:R-:W-:Y:S02]  /*104f0*/  IMAD R11, R9.reuse, R2, R11 ;  /* 0x00000002090b7224 */ /* 0x040fe400078e020b */
[----:B------:R-:W-:Y:S02]  /*10500*/  IMAD R2, R9, 0x1000000, R5 ;  /* 0x0100000009027824 */ /* 0x000fe400078e0205 */
[----:B------:R-:W-:Y:S02]  /*10510*/  IMAD.IADD R5, R10, 0x1, -R7 ;  /* 0x000000010a057824 */ /* 0x000fe400078e0a07 */
[----:B------:R-:W-:Y:S02]  /*10520*/  IMAD R3, R11, 0x10000, R2 ;  /* 0x000100000b037824 */ /* 0x000fe400078e0202 */
[----:B------:R-:W-:Y:S01]  /*10530*/  VIADD R2, R4, UR4 ;  /* 0x0000000404027c36 */ /* 0x000fe20008000000 */
[----:B------:R1:W-:Y:S04]  /*10540*/  STL [R1+0x4], R5 ;  /* 0x0000040501007387 */ /* 0x0003e80000100800 */
[----:B------:R1:W-:Y:S04]  /*10550*/  STL [R1+0xc], R2 ;  /* 0x00000c0201007387 */ /* 0x0003e80000100800 */
[----:B------:R1:W-:Y:S01]  /*10560*/  STL [R1+0x8], R3 ;  /* 0x0000080301007387 */ /* 0x0003e20000100800 */
[----:B------:R-:W-:Y:S05]  /*10570*/  BRA `(.L_x_237) ;  /* 0x0000000000107947 */ /* 0x000fea0003800000 */
.L_x_234:
[----:B------:R-:W-:Y:S01]  /*10580*/  IMAD.U32 R2, RZ, RZ, UR6 ;  /* 0x00000006ff027e24 */ /* 0x000fe2000f8e00ff */
[----:B------:R0:W-:Y:S04]  /*10590*/  STL [R1+0x4], RZ ;  /* 0x000004ff01007387 */ /* 0x0001e80000100800 */
[----:B------:R0:W-:Y:S04]  /*105a0*/  STL [R1+0x8], RZ ;  /* 0x000008ff01007387 */ /* 0x0001e80000100800 */
[----:B------:R0:W-:Y:S02]  /*105b0*/  STL [R1], R2 ;  /* 0x0000000201007387 */ /* 0x0001e40000100800 */
.L_x_237:
[----:B------:R-:W2:Y:S04]  /*105c0*/  LDL R8, [R1] ;  /* 0x0000000001087983 */ /* 0x000ea80000100800 */
[----:B------:R-:W2:Y:S04]  /*105d0*/  LDL R9, [R1+0x4] ;  /* 0x0000040001097983 */ /* 0x000ea80000100800 */
[----:B------:R-:W2:Y:S04]  /*105e0*/  LDL R10, [R1+0x8] ;  /* 0x00000800010a7983 */ /* 0x000ea80000100800 */
[----:B------:R-:W2:Y:S01]  /*105f0*/  LDL R11, [R1+0xc] ;  /* 0x00000c00010b7983 */ /* 0x000ea20000100800 */
[----:B------:R-:W-:-:S13]  /*10600*/  ISETP.NE.AND P0, PT, R0, RZ, PT ;  /* 0x000000ff0000720c */ /* 0x000fda0003f05270 */
[----:B-1----:R-:W1:Y:S01]  /*10610*/  @!P0 S2R R3, SR_CgaCtaId ;  /* 0x0000000000038919 */ /* 0x002e620000008800 */
[----:B------:R-:W-:-:S04]  /*10620*/  @!P0 MOV R0, 0x400 ;  /* 0x0000040000008802 */ /* 0x000fc80000000f00 */
[----:B-1----:R-:W-:-:S05]  /*10630*/  @!P0 LEA R0, R3, R0, 0x18 ;  /* 0x0000000003008211 */ /* 0x002fca00078ec0ff */
[----:B--2---:R1:W-:Y:S01]  /*10640*/  @!P0 STS.128 [R0+0x388d0], R8 ;  /* 0x0388d00800008388 */ /* 0x0043e20000000c00 */
[----:B------:R-:W-:Y:S06]  /*10650*/  BAR.ARV 0x5, 0x180 ;  /* 0x0146000000007b1d */ /* 0x000fec0000002000 */
.L_x_232:
[----:B01----:R-:W3:Y:S01]  /*10660*/  LDL R0, [R1+0xc] ;  /* 0x00000c0001007983 */ /* 0x003ee20000100800 */
[----:B------:R-:W-:Y:S01]  /*10670*/  ULDC UR4, c[0x0][0xc3c] ;  /* 0x00030f0000047ab9 */ /* 0x000fe20000000800 */
[----:B------:R-:W-:Y:S02]  /*10680*/  IMAD.MOV.U32 R19, RZ, RZ, RZ ;  /* 0x000000ffff137224 */ /* 0x000fe400078e00ff */
[----:B------:R0:W-:Y:S01]  /*10690*/  STL [R1+0x48], RZ ;  /* 0x000048ff01007387 */ /* 0x0001e20000100800 */
[----:B---3--:R-:W-:Y:S01]  /*106a0*/  ISETP.GE.AND P0, PT, R0, UR4, PT ;  /* 0x0000000400007c0c */ /* 0x008fe2000bf06270 */
[----:B------:R-:W-:-:S05]  /*106b0*/  IMAD.MOV.U32 R0, RZ, RZ, 0x1 ;  /* 0x00000001ff007424 */ /* 0x000fca00078e00ff */
[----:B------:R0:W-:Y:S07]  /*106c0*/  STL [R1+0x14], R0 ;  /* 0x0000140001007387 */ /* 0x0001ee0000100800 */
[----:B------:R-:W-:Y:S05]  /*106d0*/  @P0 BRA `(.L_x_238) ;  /* 0x0000006400100947 */ /* 0x000fea0003800000 */
[----:B------:R-:W1:Y:S01]  /*106e0*/  S2UR UR5, SR_CgaCtaId ;  /* 0x00000000000579c3 */ /* 0x000e620000008800 */
[C---:B0-----:R-:W-:Y:S01]  /*106f0*/  IMAD.SHL.U32 R0, R6.reuse, 0x8, RZ ;  /* 0x0000000806007824 */ /* 0x041fe200078e00ff */
[----:B------:R-:W-:Y:S01]  /*10700*/  LOP3.LUT R4, R6, 0x7f, RZ, 0xc0, !PT ;  /* 0x0000007f06047812 */ /* 0x000fe200078ec0ff */
[----:B------:R-:W-:Y:S01]  /*10710*/  UMOV UR4, 0x400 ;  /* 0x0000040000047882 */ /* 0x000fe20000000000 */
[----:B------:R-:W-:Y:S01]  /*10720*/  BSSY B8, `(.L_x_238) ;  /* 0x000063f000087945 */ /* 0x000fe20003800000 */
[----:B------:R-:W-:Y:S01]  /*10730*/  IMAD.MOV.U32 R19, RZ, RZ, RZ ;  /* 0x000000ffff137224 */ /* 0x000fe200078e00ff */
[----:B------:R-:W-:Y:S01]  /*10740*/  LOP3.LUT R3, R0, 0x1f8, RZ, 0xc0, !PT ;  /* 0x000001f800037812 */ /* 0x000fe200078ec0ff */
[----:B------:R-:W-:Y:S01]  /*10750*/  IMAD.SHL.U32 R2, R4, 0x8, RZ ;  /* 0x0000000804027824 */ /* 0x000fe200078e00ff */
[----:B------:R-:W-:Y:S01]  /*10760*/  LOP3.LUT R0, R0, 0x38, RZ, 0xc0, !PT ;  /* 0x0000003800007812 */ /* 0x000fe200078ec0ff */
[----:B------:R-:W-:Y:S01]  /*10770*/  ULDC UR38, c[0x0][0xc] ;  /* 0x0000030000267ab9 */ /* 0x000fe20000000800 */
[----:B------:R-:W-:Y:S01]  /*10780*/  LOP3.LUT R3, R3, 0x38, R6, 0x78, !PT ;  /* 0x0000003803037812 */ /* 0x000fe200078e7806 */
[----:B------:R-:W-:Y:S01]  /*10790*/  IMAD.SHL.U32 R6, R6, 0x10, RZ ;  /* 0x0000001006067824 */ /* 0x000fe200078e00ff */
[----:B------:R-:W-:-:S02]  /*107a0*/  ULDC.64 UR36, c[0x0][0x198] ;  /* 0x0000660000247ab9 */ /* 0x000fc40000000a00 */
[----:B------:R-:W-:Y:S02]  /*107b0*/  LOP3.LUT R3, R3, 0x200, R2, 0xf8, !PT ;  /* 0x0000020003037812 */ /* 0x000fe400078ef802 */
[----:B------:R-:W-:-:S04]  /*107c0*/  SHF.R.U32.HI R2, RZ, 0x3, R4 ;  /* 0x00000003ff027819 */ /* 0x000fc80000011604 */
[----:B------:R-:W-:Y:S01]  /*107d0*/  LOP3.LUT R4, R2, 0x70, R6, 0xf8, !PT ;  /* 0x0000007002047812 */ /* 0x000fe200078ef806 */
[----:B------:R-:W-:Y:S01]  /*107e0*/  IMAD.MOV.U32 R2, RZ, RZ, 0x1 ;  /* 0x00000001ff027424 */ /* 0x000fe200078e00ff */
[----:B-1----:R-:W-:-:S06]  /*107f0*/  ULEA UR4, UR5, UR4, 0x18 ;  /* 0x0000000405047291 */ /* 0x002fcc000f8ec03f */
[----:B------:R-:W-:-:S04]  /*10800*/  IMAD.U32 R18, RZ, RZ, UR4 ;  /* 0x00000004ff127e24 */ /* 0x000fc8000f8e00ff */
[----:B------:R-:W-:-:S05]  /*10810*/  IMAD R3, R3, 0x2, R18 ;  /* 0x0000000203037824 */ /* 0x000fca00078e0212 */
[----:B------:R0:W-:Y:S04]  /*10820*/  STL [R1+0x24], R3 ;  /* 0x0000240301007387 */ /* 0x0001e80000100800 */
[----:B------:R1:W-:Y:S04]  /*10830*/  STL [R1+0x14], R2 ;  /* 0x0000140201007387 */ /* 0x0003e80000100800 */
[----:B------:R3:W-:Y:S01]  /*10840*/  STL [R1+0x48], RZ ;  /* 0x000048ff01007387 */ /* 0x0007e20000100800 */
[C---:B0-----:R-:W-:Y:S02]  /*10850*/  LOP3.LUT R3, R0.reuse, 0x40, RZ, 0xfc, !PT ;  /* 0x0000004000037812 */ /* 0x041fe400078efcff */
[----:B-1----:R-:W-:-:S02]  /*10860*/  LOP3.LUT R2, R0, 0x80, RZ, 0xfc, !PT ;  /* 0x0000008000027812 */ /* 0x002fc400078efcff */
[----:B---3--:R-:W-:-:S07]  /*10870*/  LOP3.LUT R0, R0, 0xc0, RZ, 0xfc, !PT ;  /* 0x000000c000007812 */ /* 0x008fce00078efcff */
.L_x_351:
[----:B------:R-:W3:Y:S01]  /*10880*/  LDL R0, [R1+0xc] ;  /* 0x00000c0001007983 */ /* 0x000ee20000100800 */
[----:B------:R-:W3:Y:S01]  /*10890*/  LDC.64 R2, c[0x0][0xc88] ;  /* 0x00032200ff027b82 */ /* 0x000ee20000000a00 */
[----:B------:R-:W-:Y:S01]  /*108a0*/  ULDC.64 UR4, c[0x0][0x208] ;  /* 0x0000820000047ab9 */ /* 0x000fe20000000a00 */
[----:B---3--:R-:W-:-:S05]  /*108b0*/  IMAD.WIDE R2, R0, 0x4, R2 ;  /* 0x0000000400027825 */ /* 0x008fca00078e0202 */
[----:B--2---:R-:W2:Y:S01]  /*108c0*/  LDG.E R10, desc[UR4][R2.64] ;  /* 0x00000004020a7981 */ /* 0x004ea2000c1e1900 */
[----:B------:R-:W-:Y:S05]  /*108d0*/  YIELD ;  /* 0x0000000000007946 */ /* 0x000fea0003800000 */
[----:B------:R-:W-:Y:S01]  /*108e0*/  ULDC.64 UR4, c[0x0][0xa28] ;  /* 0x00028a0000047ab9 */ /* 0x000fe20000000a00 */
[----:B------:R-:W-:Y:S01]  /*108f0*/  IMAD.MOV.U32 R0, RZ, RZ, RZ ;  /* 0x000000ffff007224 */ /* 0x000fe200078e00ff */
[----:B------:R-:W-:Y:S01]  /*10900*/  ISETP.NE.U32.AND P0, PT, RZ, UR4, PT ;  /* 0x00000004ff007c0c */ /* 0x000fe2000bf05070 */
[----:B------:R-:W-:Y:S01]  /*10910*/  ULDC.64 UR10, c[0x0][0x208] ;  /* 0x00008200000a7ab9 */ /* 0x000fe20000000a00 */
[----:B-1----:R-:W-:Y:S01]  /*10920*/  IMAD.MOV.U32 R6, RZ, RZ, RZ ;  /* 0x000000ffff067224 */ /* 0x002fe200078e00ff */
[----:B------:R-:W-:Y:S01]  /*10930*/  ULDC.64 UR6, c[0x0][0xa18] ;  /* 0x0002860000067ab9 */ /* 0x000fe20000000a00 */
[----:B------:R-:W-:Y:S01]  /*10940*/  ISETP.NE.AND.EX P0, PT, RZ, UR5, PT, P0 ;  /* 0x00000005ff007c0c */ /* 0x000fe2000bf05300 */
[----:B------:R-:W-:Y:S01]  /*10950*/  ULDC.64 UR8, c[0x0][0xa08] ;  /* 0x0002820000087ab9 */ /* 0x000fe20000000a00 */
[----:B--2---:R-:W-:Y:S01]  /*10960*/  SHF.R.S32.HI R4, RZ, 0x1f, R10 ;  /* 0x0000001fff047819 */ /* 0x004fe2000001140a */
[----:B------:R-:W-:-:S10]  /*10970*/  IMAD.SHL.U32 R17, R10, 0x4, RZ ;  /* 0x000000040a117824 */ /* 0x000fd400078e00ff */
[C---:B------:R-:W-:Y:S01]  /*10980*/  @P0 LEA R2, P1, R10.reuse, UR4, 0x2 ;  /* 0x000000040a020c11 */ /* 0x040fe2000f8210ff */
[----:B------:R-:W-:Y:S03]  /*10990*/  STL [R1+0x2c], R10 ;  /* 0x00002c0a01007387 */ /* 0x000fe60000100800 */
[C-C-:B------:R-:W-:Y:S01]  /*109a0*/  @P0 LEA.HI.X R3, R10.reuse, UR5, R4.reuse, 0x2, P1 ;  /* 0x000000050a030c11 */ /* 0x140fe200088f1404 */
[----:B------:R-:W-:Y:S01]  /*109b0*/  ULDC.64 UR4, c[0x0][0xa00] ;  /* 0x0002800000047ab9 */ /* 0x000fe20000000a00 */
[----:B------:R-:W-:Y:S01]  /*109c0*/  SHF.L.U64.HI R9, R10, 0x2, R4 ;  /* 0x000000020a097819 */ /* 0x000fe20000010204 */
[----:B0-----:R0:W-:Y:S01]  /*109d0*/  STL [R1+0x3c], R4 ;  /* 0x00003c0401007387 */ /* 0x0011e20000100800 */
[----:B------:R-:W-:-:S03]  /*109e0*/  ISETP.NE.U32.AND P1, PT, RZ, UR4, PT ;  /* 0x00000004ff007c0c */ /* 0x000fc6000bf25070 */
[----:B------:R1:W5:Y:S01]  /*109f0*/  @P0 LDG.E R0, desc[UR10][R2.64] ;  /* 0x0000000a02000981 */ /* 0x000362000c1e1900 */
[----:B------:R-:W-:Y:S01]  /*10a00*/  ISETP.NE.AND.EX P1, PT, RZ, UR5, PT, P1 ;  /* 0x00000005ff007c0c */ /* 0x000fe2000bf25310 */
[----:B------:R-:W-:Y:S01]  /*10a10*/  IMAD.MOV.U32 R8, RZ, RZ, RZ ;  /* 0x000000ffff087224 */ /* 0x000fe200078e00ff */
[----:B------:R-:W-:Y:S01]  /*10a20*/  ISETP.NE.U32.AND P2, PT, RZ, UR6, PT ;  /* 0x00000006ff007c0c */ /* 0x000fe2000bf45070 */
[----:B------:R-:W-:Y:S01]  /*10a30*/  STL [R1+0x1c], R9 ;  /* 0x00001c0901007387 */ /* 0x000fe20000100800 */
[----:B------:R-:W-:Y:S02]  /*10a40*/  ISETP.NE.U32.AND P0, PT, RZ, UR8, PT ;  /* 0x00000008ff007c0c */ /* 0x000fe4000bf05070 */
[C---:B0-----:R-:W-:Y:S02]  /*10a50*/  IADD3 R4, P4, R17.reuse, UR8, RZ ;  /* 0x0000000811047c10 */ /* 0x041fe4000ff9e0ff */
[----:B-1----:R-:W-:Y:S02]  /*10a60*/  IADD3 R2, P3, R17, UR4, RZ ;  /* 0x0000000411027c10 */ /* 0x002fe4000ff7e0ff */
[----:B------:R-:W-:-:S02]  /*10a70*/  ISETP.NE.AND.EX P2, PT, RZ, UR7, PT, P2 ;  /* 0x00000007ff007c0c */ /* 0x000fc4000bf45320 */
[C---:B------:R-:W-:Y:S02]  /*10a80*/  IADD3.X R3, R9.reuse, UR5, RZ, P3, !PT ;  /* 0x0000000509037c10 */ /* 0x040fe40009ffe4ff */
[----:B------:R-:W-:Y:S02]  /*10a90*/  ISETP.NE.AND.EX P0, PT, RZ, UR9, PT, P0 ;  /* 0x00000009ff007c0c */ /* 0x000fe4000bf05300 */
[----:B------:R-:W-:Y:S01]  /*10aa0*/  IADD3.X R5, R9, UR9, RZ, P4, !PT ;  /* 0x0000000909057c10 */ /* 0x000fe2000a7fe4ff */
[----:B------:R-:W2:Y:S01]  /*10ab0*/  @P1 LDG.E R6, desc[UR10][R2.64] ;  /* 0x0000000a02061981 */ /* 0x000ea2000c1e1900 */
[----:B------:R-:W-:Y:S02]  /*10ac0*/  ULDC UR4, c[0x0][0x288] ;  /* 0x0000a20000047ab9 */ /* 0x000fe40000000800 */
[----:B------:R-:W-:Y:S01]  /*10ad0*/  IMAD.U32 R11, RZ, RZ, UR4 ;  /* 0x00000004ff0b7e24 */ /* 0x000fe2000f8e00ff */
[----:B------:R-:W-:-:S06]  /*10ae0*/  ULDC.64 UR4, c[0x0][0x418] ;  /* 0x0001060000047ab9 */ /* 0x000fcc0000000a00 */
[----:B------:R-:W5:Y:S04]  /*10af0*/  @P0 LDG.E R8, desc[UR10][R4.64] ;  /* 0x0000000a04080981 */ /* 0x000f68000c1e1900 */
[----:B--2---:R0:W-:Y:S02]  /*10b00*/  STL [R1+0x30], R6 ;  /* 0x0000300601007387 */ /* 0x0041e40000100800 */
[----:B0-----:R-:W-:-:S04]  /*10b10*/  @P2 IADD3 R6, P3, R17, UR6, RZ ;  /* 0x0000000611062c10 */ /* 0x001fc8000ff7e0ff */
[----:B------:R-:W-:-:S05]  /*10b20*/  @P2 IADD3.X R7, R9, UR7, RZ, P3, !PT ;  /* 0x0000000709072c10 */ /* 0x000fca0009ffe4ff */
[----:B------:R0:W2:Y:S01]  /*10b30*/  @P2 LDG.E R11, desc[UR10][R6.64] ;  /* 0x0000000a060b2981 */ /* 0x0000a2000c1e1900 */
[----:B------:R-:W-:-:S03]  /*10b40*/  UISETP.NE.U32.AND UP0, UPT, UR4, URZ, UPT ;  /* 0x0000003f0400728c */ /* 0x000fc6000bf05070 */
[----:B------:R-:W-:Y:S01]  /*10b50*/  ULDC UR4, c[0x0][0x424] ;  /* 0x0001090000047ab9 */ /* 0x000fe20000000800 */
[----:B------:R-:W-:-:S03]  /*10b60*/  UISETP.NE.AND.EX UP0, UPT, UR5, URZ, UPT, UP0 ;  /* 0x0000003f0500728c */ /* 0x000fc6000bf05300 */
[----:B------:R-:W-:Y:S01]  /*10b70*/  ULDC UR5, c[0x0][0x2f0] ;  /* 0x0000bc0000057ab9 */ /* 0x000fe20000000800 */
[----:B------:R-:W-:-:S04]  /*10b80*/  USEL UR4, UR4, 0x1, UP0 ;  /* 0x0000000104047887 */ /* 0x000fc80008000000 */
[----:B------:R-:W-:-:S06]  /*10b90*/  UIMAD UR4, UR4, UR5, URZ ;  /* 0x00000005040472a4 */ /* 0x000fcc000f8e023f */
[----:B0-----:R-:W-:Y:S01]  /*10ba0*/  IMAD.U32 R6, RZ, RZ, UR4 ;  /* 0x00000004ff067e24 */ /* 0x001fe2000f8e00ff */
[----:B--2---:R0:W-:Y:S01]  /*10bb0*/  STL [R1+0x40], R11 ;  /* 0x0000400b01007387 */ /* 0x0041e20000100800 */
[----:B------:R-:W-:Y:S05]  /*10bc0*/  @P2 BRA `(.L_x_239) ;  /* 0x0000000000182947 */ /* 0x000fea0003800000 */
[----:B------:R-:W-:Y:S05]  /*10bd0*/  @!P1 BRA `(.L_x_239) ;  /* 0x0000000000149947 */ /* 0x000fea0003800000 */
[----:B------:R-:W-:Y:S02]  /*10be0*/  ULDC.64 UR4, c[0x0][0x208] ;  /* 0x0000820000047ab9 */ /* 0x000fe40000000a00 */
[----:B------:R-:W2:Y:S04]  /*10bf0*/  LDG.E R7, desc[UR4][R2.64] ;  /* 0x0000000402077981 */ /* 0x000ea8000c1e1900 */
[----:B------:R-:W2:Y:S02]  /*10c00*/  LDG.E R2, desc[UR4][R2.64+0x4] ;  /* 0x0000040402027981 */ /* 0x000ea4000c1e1900 */
[----:B--2---:R-:W-:-:S05]  /*10c10*/  IMAD.IADD R2, R2, 0x1, -R7 ;  /* 0x0000000102027824 */ /* 0x004fca00078e0a07 */
[----:B------:R1:W-:Y:S02]  /*10c20*/  STL [R1+0x40], R2 ;  /* 0x0000400201007387 */ /* 0x0003e40000100800 */
.L_x_239:
[----:B------:R-:W1:Y:S01]  /*10c30*/  LDL.LU R7, [R1+0x8] ;  /* 0x0000080001077983 */ /* 0x000e620000300800 */
[----:B------:R-:W-:Y:S02]  /*10c40*/  ULDC.64 UR4, c[0x0][0xa20] ;  /* 0x0002880000047ab9 */ /* 0x000fe40000000a00 */
[----:B------:R-:W-:-:S04]  /*10c50*/  ISETP.NE.U32.AND P1, PT, RZ, UR4, PT ;  /* 0x00000004ff007c0c */ /* 0x000fc8000bf25070 */
[----:B------:R-:W-:Y:S02]  /*10c60*/  ISETP.NE.AND.EX P1, PT, RZ, UR5, PT, P1 ;  /* 0x00000005ff007c0c */ /* 0x000fe4000bf25310 */
[C---:B-1----:R-:W-:Y:S02]  /*10c70*/  LOP3.LUT R2, R7.reuse, 0xff000000, RZ, 0xc0, !PT ;  /* 0xff00000007027812 */ /* 0x042fe400078ec0ff */
[C---:B------:R-:W-:Y:S02]  /*10c80*/  LOP3.LUT R3, R7.reuse, 0xff0000, RZ, 0xc0, !PT ;  /* 0x00ff000007037812 */ /* 0x040fe400078ec0ff */
[----:B------:R-:W-:Y:S02]  /*10c90*/  SHF.R.U32.HI R2, RZ, 0x8, R2 ;  /* 0x00000008ff027819 */ /* 0x000fe40000011602 */
[----:B------:R-:W-:Y:S01]  /*10ca0*/  LOP3.LUT R16, R7, 0xffff, RZ, 0xc0, !PT ;  /* 0x0000ffff07107812 */ /* 0x000fe200078ec0ff */
[----:B-----5:R-:W-:Y:S01]  /*10cb0*/  IMAD.IADD R7, R8, 0x1, R0 ;  /* 0x0000000108077824 */ /* 0x020fe200078e0200 */
[----:B------:R-:W-:Y:S01]  /*10cc0*/  LEA.HI R2, R3, R2, RZ, 0x10 ;  /* 0x0000000203027211 */ /* 0x000fe200078f80ff */
[----:B------:R-:W-:-:S05]  /*10cd0*/  IMAD.MOV.U32 R3, RZ, RZ, R10 ;  /* 0x000000ffff037224 */ /* 0x000fca00078e000a */
[----:B------:R1:W-:Y:S04]  /*10ce0*/  STL [R1+0x10], R3 ;  /* 0x0000100301007387 */ /* 0x0003e80000100800 */
[----:B------:R1:W-:Y:S01]  /*10cf0*/  STL [R1+0x18], R7 ;  /* 0x0000180701007387 */ /* 0x0003e20000100800 */
[----:B------:R-:W-:Y:S05]  /*10d00*/  @!P1 BRA `(.L_x_240) ;  /* 0x0000000000149947 */ /* 0x000fea0003800000 */
[----:B------:R-:W-:Y:S01]  /*10d10*/  IADD3 R6, P0, R17, UR4, RZ ;  /* 0x0000000411067c10 */ /* 0x000fe2000ff1e0ff */
[----:B------:R-:W-:-:S03]  /*10d20*/  ULDC.64 UR6, c[0x0][0x208] ;  /* 0x0000820000067ab9 */ /* 0x000fc60000000a00 */
[----:B-1----:R-:W-:-:S05]  /*10d30*/  IADD3.X R7, R9, UR5, RZ, P0, !PT ;  /* 0x0000000509077c10 */ /* 0x002fca00087fe4ff */
[----:B------:R2:W5:Y:S01]  /*10d40*/  LDG.E R6, desc[UR6][R6.64] ;  /* 0x0000000606067981 */ /* 0x000562000c1e1900 */
[----:B------:R-:W-:Y:S05]  /*10d50*/  BRA `(.L_x_241) ;  /* 0x0000000000147947 */ /* 0x000fea0003800000 */
.L_x_240:
[----:B------:R-:W-:Y:S05]  /*10d60*/  @!P0 BRA `(.L_x_241) ;  /* 0x0000000000108947 */ /* 0x000fea0003800000 */
[----:B------:R-:W-:Y:S02]  /*10d70*/  ULDC.64 UR4, c[0x0][0x208] ;  /* 0x0000820000047ab9 */ /* 0x000fe40000000a00 */
[----:B------:R-:W2:Y:S04]  /*10d80*/  LDG.E R6, desc[UR4][R4.64] ;  /* 0x0000000404067981 */ /* 0x000ea8000c1e1900 */
[----:B------:R-:W2:Y:S02]  /*10d90*/  LDG.E R4, desc[UR4][R4.64+0x4] ;  /* 0x0000040404047981 */ /* 0x000ea4000c1e1900 */
[----:B--2---:R-:W-:-:S07]  /*10da0*/  IMAD.IADD R6, R4, 0x1, -R6 ;  /* 0x0000000104067824 */ /* 0x004fce00078e0a06 */
.L_x_241:
[----:B-----5:R-:W-:Y:S01]  /*10db0*/  IMAD.IADD R6, R6, 0x1, -R0 ;  /* 0x0000000106067824 */ /* 0x020fe200078e0a00 */
[----:B------:R-:W-:Y:S01]  /*10dc0*/  LOP3.LUT R9, R2, 0xff, RZ, 0xc0, !PT ;  /* 0x000000ff02097812 */ /* 0x000fe200078ec0ff */
[----:B------:R-:W-:Y:S01]  /*10dd0*/  IMAD.MOV.U32 R4, RZ, RZ, RZ ;  /* 0x000000ffff047224 */ /* 0x000fe200078e00ff */
[----:B------:R-:W-:Y:S01]  /*10de0*/  BSSY B0, `(.L_x_242) ;  /* 0x000002a000007945 */ /* 0x000fe20003800000 */
[C---:B------:R-:W-:Y:S01]  /*10df0*/  VIADD R0, R6.reuse, 0x4f ;  /* 0x0000004f06007836 */ /* 0x040fe20000000000 */
[----:B------:R-:W-:Y:S01]  /*10e00*/  ISETP.GE.AND P0, PT, R6, 0x1, PT ;  /* 0x000000010600780c */ /* 0x000fe20003f06270 */
[----:B------:R-:W-:Y:S01]  /*10e10*/  IMAD.MOV.U32 R10, RZ, RZ, R4 ;  /* 0x000000ffff0a7224 */ /* 0x000fe200078e0004 */
[----:B------:R3:W-:Y:S01]  /*10e20*/  STL [R1+0x34], R4 ;  /* 0x0000340401007387 */ /* 0x0007e20000100800 */
[----:B------:R-:W-:-:S05]  /*10e30*/  IMAD.HI R0, R0, 0x66666667, RZ ;  /* 0x6666666700007827 */ /* 0x000fca00078e02ff */
[----:B-1----:R-:W-:-:S04]  /*10e40*/  SHF.R.U32.HI R3, RZ, 0x1f, R0 ;  /* 0x0000001fff037819 */ /* 0x002fc80000011600 */
[----:B------:R-:W-:-:S05]  /*10e50*/  LEA.HI.SX32 R8, R0, R3, 0x1b ;  /* 0x0000000300087211 */ /* 0x000fca00078fdaff */
[----:B------:R3:W-:Y:S04]  /*10e60*/  STL [R1+0x44], R8 ;  /* 0x0000440801007387 */ /* 0x0007e80000100800 */
[----:B------:R3:W-:Y:S01]  /*10e70*/  STL [R1+0x58], R9 ;  /* 0x0000580901007387 */ /* 0x0007e20000100800 */
[----:B------:R-:W-:Y:S05]  /*10e80*/  @!P0 BRA `(.L_x_243) ;  /* 0x00000000007c8947 */ /* 0x000fea0003800000 */
[----:B------:R-:W-:-:S04]  /*10e90*/  SHF.R.U32.HI R0, RZ, 0x10, R2 ;  /* 0x00000010ff007819 */ /* 0x000fc80000011602 */
[----:B------:R-:W-:-:S13]  /*10ea0*/  ISETP.NE.AND P0, PT, R0, RZ, PT ;  /* 0x000000ff0000720c */ /* 0x000fda0003f05270 */
[----:B------:R-:W3:Y:S02]  /*10eb0*/  @!P0 LDC R0, c[0x0][0x9f0] ;  /* 0x00027c00ff008b82 */ /* 0x000ee40000000800 */
[----:B---3--:R-:W-:-:S04]  /*10ec0*/  IABS R4, R0 ;  /* 0x0000000000047213 */ /* 0x008fc80000000000 */
[----:B------:R-:W1:Y:S08]  /*10ed0*/  I2F.RP R2, R4 ;  /* 0x0000000400027306 */ /* 0x000e700000209400 */
[----:B-1----:R-:W1:Y:S02]  /*10ee0*/  MUFU.RCP R2, R2 ;  /* 0x0000000200027308 */ /* 0x002e640000001000 */
[----:B-1----:R-:W-:-:S06]  /*10ef0*/  VIADD R2, R2, 0xffffffe ;  /* 0x0ffffffe02027836 */ /* 0x002fcc0000000000 */
[----:B------:R-:W1:Y:S02]  /*10f00*/  F2I.FTZ.U32.TRUNC.NTZ R3, R2 ;  /* 0x0000000200037305 */ /* 0x000e64000021f000 */
[----:B-1----:R-:W-:-:S04]  /*10f10*/  IMAD.MOV R2, RZ, RZ, -R3 ;  /* 0x000000ffff027224 */ /* 0x002fc800078e0a03 */
[----:B------:R-:W-:Y:S02]  /*10f20*/  IMAD R5, R2, R4, RZ ;  /* 0x0000000402057224 */ /* 0x000fe400078e02ff */
[----:B------:R-:W-:-:S04]  /*10f30*/  IMAD.MOV.U32 R2, RZ, RZ, RZ ;  /* 0x000000ffff027224 */ /* 0x000fc800078e00ff */
[----:B--2---:R-:W-:Y:S01]  /*10f40*/  IMAD.HI.U32 R7, R3, R5, R2 ;  /* 0x0000000503077227 */ /* 0x004fe200078e0002 */
[----:B------:R-:W-:Y:S02]  /*10f50*/  IABS R2, R0 ;  /* 0x0000000000027213 */ /* 0x000fe40000000000 */
[----:B------:R-:W-:-:S03]  /*10f60*/  IADD3 R5, R0, -0x1, R8 ;  /* 0xffffffff00057810 */ /* 0x000fc60007ffe008 */
[----:B------:R-:W-:Y:S01]  /*10f70*/  IMAD.MOV R2, RZ, RZ, -R2 ;  /* 0x000000ffff027224 */ /* 0x000fe200078e0a02 */
[----:B------:R-:W-:Y:S02]  /*10f80*/  IABS R3, R5 ;  /* 0x0000000500037213 */ /* 0x000fe40000000000 */
[----:B------:R-:W-:Y:S01]  /*10f90*/  LOP3.LUT R5, R5, R0, RZ, 0x3c, !PT ;  /* 0x0000000005057212 */ /* 0x000fe200078e3cff */
[----:B------:R-:W-:Y:S02]  /*10fa0*/  IMAD.MOV.U32 R6, RZ, RZ, R2 ;  /* 0x000000ffff067224 */ /* 0x000fe400078e0002 */
[----:B------:R-:W-:Y:S01]  /*10fb0*/  IMAD.HI.U32 R2, R7, R3, RZ ;  /* 0x0000000307027227 */ /* 0x000fe200078e00ff */
[----:B------:R-:W-:-:S03]  /*10fc0*/  ISETP.GE.AND P2, PT, R5, RZ, PT ;  /* 0x000000ff0500720c */ /* 0x000fc60003f46270 */
[----:B------:R-:W-:-:S05]  /*10fd0*/  IMAD R3, R2, R6, R3 ;  /* 0x0000000602037224 */ /* 0x000fca00078e0203 */
[----:B------:R-:W-:-:S13]  /*10fe0*/  ISETP.GT.U32.AND P1, PT, R4, R3, PT ;  /* 0x000000030400720c */ /* 0x000fda0003f24070 */
[----:B------:R-:W-:Y:S02]  /*10ff0*/  @!P1 IMAD.IADD R3, R3, 0x1, -R4 ;  /* 0x0000000103039824 */ /* 0x000fe400078e0a04 */
[----:B------:R-:W-:Y:S01]  /*11000*/  @!P1 VIADD R2, R2, 0x1 ;  /* 0x0000000102029836 */ /* 0x000fe20000000000 */
[----:B------:R-:W-:Y:S02]  /*11010*/  ISETP.NE.AND P1, PT, R0, RZ, PT ;  /* 0x000000ff0000720c */ /* 0x000fe40003f25270 */
[----:B------:R-:W-:-:S13]  /*11020*/  ISETP.GE.U32.AND P0, PT, R3, R4, PT ;  /* 0x000000040300720c */ /* 0x000fda0003f06070 */
[----:B------:R-:W-:-:S04]  /*11030*/  @P0 VIADD R2, R2, 0x1 ;  /* 0x0000000102020836 */ /* 0x000fc80000000000 */
[----:B------:R-:W-:Y:S01]  /*11040*/  @!P2 IMAD.MOV R2, RZ, RZ, -R2 ;  /* 0x000000ffff02a224 */ /* 0x000fe200078e0a02 */
[----:B------:R-:W-:-:S05]  /*11050*/  @!P1 LOP3.LUT R2, RZ, R0, RZ, 0x33, !PT ;  /* 0x00000000ff029212 */ /* 0x000fca00078e33ff */
[----:B------:R-:W-:-:S05]  /*11060*/  IMAD.MOV.U32 R10, RZ, RZ, R2 ;  /* 0x000000ffff0a7224 */ /* 0x000fca00078e0002 */
[----:B------:R1:W-:Y:S02]  /*11070*/  STL [R1+0x34], R10 ;  /* 0x0000340a01007387 */ /* 0x0003e40000100800 */
.L_x_243:
[----:B------:R-:W-:Y:S05]  /*11080*/  BSYNC B0 ;  /* 0x0000000000007941 */ /* 0x000fea0003800000 */
.L_x_242:
[----:B------:R-:W-:Y:S01]  /*11090*/  IMAD.MOV.U32 R0, RZ, RZ, R10 ;  /* 0x000000ffff007224 */ /* 0x000fe200078e000a */
[----:B------:R-:W-:Y:S03]  /*110a0*/  BSSY B7, `(.L_x_244) ;  /* 0x00004ca000077945 */ /* 0x000fe60003800000 */
[----:B------:R-:W-:-:S05]  /*110b0*/  IMAD R2, R9, R0, RZ ;  /* 0x0000000009027224 */ /* 0x000fca00078e02ff */
[----:B------:R-:W-:Y:S01]  /*110c0*/  VIADDMNMX R0, R2, R0, R8, PT ;  /* 0x0000000002007246 */ /* 0x000fe20003800108 */
[----:B------:R4:W-:Y:S03]  /*110d0*/  STL [R1+0x28], R2 ;  /* 0x0000280201007387 */ /* 0x0009e60000100800 */
[----:B------:R-:W-:Y:S01]  /*110e0*/  ISETP.GT.AND P0, PT, R0, R2, PT ;  /* 0x000000020000720c */ /* 0x000fe20003f04270 */
[----:B------:R4:W-:-:S12]  /*110f0*/  STL [R1+0x38], R0 ;  /* 0x0000380001007387 */ /* 0x0009d80000100800 */
[----:B----4-:R-:W-:Y:S05]  /*11100*/  @P0 BRA `(.L_x_245) ;  /* 0x00000000004c0947 */ /* 0x010fea0003800000 */
[----:B------:R-:W4:Y:S02]  /*11110*/  S2R R0, SR_TID.X ;  /* 0x0000000000007919 */ /* 0x000f240000002100 */
[----:B----4-:R-:W-:-:S04]  /*11120*/  LOP3.LUT R0, R0, 0x7f, RZ, 0xc0, !PT ;  /* 0x0000007f00007812 */ /* 0x010fc800078ec0ff */
[----:B------:R-:W-:-:S13]  /*11130*/  ISETP.NE.AND P0, PT, R0, RZ, PT ;  /* 0x000000ff0000720c */ /* 0x000fda0003f05270 */
[----:B------:R-:W-:Y:S05]  /*11140*/  @P0 BRA `(.L_x_246) ;  /* 0x0000004800fc0947 */ /* 0x000fea0003800000 */
[----:B------:R-:W4:Y:S01]  /*11150*/  S2R R3, SR_LANEID ;  /* 0x0000000000037919 */ /* 0x000f220000000000 */
[----:B------:R-:W-:Y:S01]  /*11160*/  VOTEU.ANY UR4, UPT, PT ;  /* 0x0000000000047886 */ /* 0x000fe200038e0100 */
[----:B------:R-:W-:Y:S01]  /*11170*/  ULDC.64 UR6, c[0x0][0x208] ;  /* 0x0000820000067ab9 */ /* 0x000fe20000000a00 */
[----:B------:R-:W4:Y:S08]  /*11180*/  FLO.U32 R0, UR4 ;  /* 0x0000000400007d00 */ /* 0x000f3000080e0000 */
[----:B------:R-:W5:Y:S01]  /*11190*/  POPC R5, UR4 ;  /* 0x0000000400057d09 */ /* 0x000f620008000000 */
[----:B----4-:R-:W-:-:S02]  /*111a0*/  ISETP.EQ.U32.AND P0, PT, R0, R3, PT ;  /* 0x000000030000720c */ /* 0x010fc40003f02070 */
[----:B------:R-:W5:Y:S11]  /*111b0*/  LDC.64 R2, c[0x0][0xc60] ;  /* 0x00031800ff027b82 */ /* 0x000f760000000a00 */
[----:B-----5:R-:W4:Y:S01]  /*111c0*/  @P0 ATOMG.E.ADD.STRONG.GPU PT, R3, desc[UR6][R2.64], R5 ;  /* 0x00000005020309a8 */ /* 0x020f2200081ee1c6 */
[----:B---3--:R-:W3:Y:S02]  /*111d0*/  S2R R4, SR_LTMASK ;  /* 0x0000000000047919 */ /* 0x008ee40000003900 */
[----:B---3--:R-:W-:-:S04]  /*111e0*/  LOP3.LUT R4, R4, UR4, RZ, 0xc0, !PT ;  /* 0x0000000404047c12 */ /* 0x008fc8000f8ec0ff */
[----:B--2---:R-:W2:Y:S01]  /*111f0*/  POPC R7, R4 ;  /* 0x0000000400077309 */ /* 0x004ea20000000000 */
[----:B----4-:R-:W2:Y:S02]  /*11200*/  SHFL.IDX PT, R0, R3, R0, 0x1f ;  /* 0x00001f0003007589 */ /* 0x010ea400000e0000 */
[----:B--2---:R-:W-:-:S05]  /*11210*/  IADD3 R0, R0, UR38, R7 ;  /* 0x0000002600007c10 */ /* 0x004fca000fffe007 */
[----:B------:R4:W-:Y:S01]  /*11220*/  STL [R1], R0 ;  /* 0x0000000001007387 */ /* 0x0009e20000100800 */
[----:B------:R-:W-:Y:S05]  /*11230*/  BRA `(.L_x_246) ;  /* 0x0000004800c07947 */ /* 0x000fea0003800000 */
.L_x_245:
[----:B------:R-:W-:Y:S01]  /*11240*/  VIADD R0, R18, 0x24400 ;  /* 0x0002440012007836 */ /* 0x000fe20000000000 */
[----:B------:R-:W-:Y:S04]  /*11250*/  BSSY B6, `(.L_x_247) ;  /* 0x0000013000067945 */ /* 0x000fe80003800000 */
[----:B------:R-:W-:-:S13]  /*11260*/  LOP3.LUT P0, RZ, R0, 0x3ff, RZ, 0xc0, !PT ;  /* 0x000003ff00ff7812 */ /* 0x000fda000780c0ff */
[----:B------:R-:W-:Y:S05]  /*11270*/  @!P0 BRA `(.L_x_248) ;  /* 0x0000000000408947 */ /* 0x000fea0003800000 */
[----:B------:R-:W-:Y:S01]  /*11280*/  MOV R2, 0x0 ;  /* 0x0000000000027802 */ /* 0x000fe20000000f00 */
[----:B------:R-:W-:Y:S01]  /*11290*/  ULDC.64 UR6, c[0x4][0x1b8] ;  /* 0x01006e0000067ab9 */ /* 0x000fe20000000a00 */
[----:B------:R-:W-:Y:S01]  /*112a0*/  ULDC.64 UR8, c[0x4][0x1c0] ;  /* 0x0100700000087ab9 */ /* 0x000fe20000000a00 */
[----:B------:R-:W-:Y:S01]  /*112b0*/  ULDC.64 UR4, c[0x4][0x118] ;  /* 0x0100460000047ab9 */ /* 0x000fe20000000a00 */
[----:B---3--:R-:W-:Y:S02]  /*112c0*/  IMAD.U32 R4, RZ, RZ, UR6 ;  /* 0x00000006ff047e24 */ /* 0x008fe4000f8e00ff */
[----:B------:R-:W3:Y:S01]  /*112d0*/  LDC.64 R2, c[0x4][R2] ;  /* 0x0100000002027b82 */ /* 0x000ee20000000a00 */
[----:B------:R-:W-:Y:S02]  /*112e0*/  IMAD.U32 R5, RZ, RZ, UR7 ;  /* 0x00000007ff057e24 */ /* 0x000fe4000f8e00ff */
[----:B------:R-:W-:Y:S02]  /*112f0*/  IMAD.U32 R6, RZ, RZ, UR8 ;  /* 0x00000008ff067e24 */ /* 0x000fe4000f8e00ff */
[----:B--2---:R-:W-:-:S02]  /*11300*/  IMAD.U32 R7, RZ, RZ, UR9 ;  /* 0x00000009ff077e24 */ /* 0x004fc4000f8e00ff */
[----:B-1----:R-:W-:Y:S02]  /*11310*/  IMAD.U32 R10, RZ, RZ, UR4 ;  /* 0x00000004ff0a7e24 */ /* 0x002fe4000f8e00ff */
[----:B0-----:R-:W-:Y:S02]  /*11320*/  IMAD.U32 R11, RZ, RZ, UR5 ;  /* 0x00000005ff0b7e24 */ /* 0x001fe4000f8e00ff */
[----:B------:R-:W-:Y:S02]  /*11330*/  IMAD.MOV.U32 R8, RZ, RZ, 0x70 ;  /* 0x00000070ff087424 */ /* 0x000fe400078e00ff */
[----:B------:R-:W-:Y:S02]  /*11340*/  IMAD.MOV.U32 R12, RZ, RZ, 0x1 ;  /* 0x00000001ff0c7424 */ /* 0x000fe400078e00ff */
[----:B------:R-:W-:-:S07]  /*11350*/  IMAD.MOV.U32 R13, RZ, RZ, RZ ;  /* 0x000000ffff0d7224 */ /* 0x000fce00078e00ff */
[----:B------:R-:W-:-:S07]  /*11360*/  LEPC R20, `(.L_x_248) ;  /* 0x000000001014794e */ /* 0x000fce0000000000 */
[----:B---3--:R-:W-:Y:S05]  /*11370*/  CALL.ABS.NOINC R2 ;  /* 0x0000000002007343 */ /* 0x008fea0003c00000 */
.L_x_248:
[----:B------:R-:W-:Y:S05]  /*11380*/  BSYNC B6 ;  /* 0x0000000000067941 */ /* 0x000fea0003800000 */
.L_x_247:
        /* <DEDUP_REMOVED lines=8> */
[----:B------:R4:W4:Y:S01]  /*11410*/  LDC.64 R2, c[0x4][R0] ;  /* 0x0100000000027b82 */ /* 0x0009220000000a00 */
[----:B---3--:R-:W-:Y:S02]  /*11420*/  IMAD.U32 R4, RZ, RZ, UR6 ;  /* 0x00000006ff047e24 */ /* 0x008fe4000f8e00ff */
        /* <DEDUP_REMOVED lines=9> */
[----:B----4-:R-:W-:Y:S05]  /*114c0*/  CALL.ABS.NOINC R2 ;  /* 0x0000000002007343 */ /* 0x010fea0003c00000 */
.L_x_251:
[----:B------:R-:W-:Y:S01]  /*114d0*/  MOV R2, 0x0 ;  /* 0x0000000000027802 */ /* 0x000fe20000000f00 */
[----:B------:R-:W-:Y:S01]  /*114e0*/  ULDC.64 UR6, c[0x4][0x1b8] ;  /* 0x01006e0000067ab9 */ /* 0x000fe20000000a00 */
[----:B------:R-:W-:Y:S01]  /*114f0*/  ULDC.64 UR8, c[0x4][0x1c0] ;  /* 0x0100700000087ab9 */ /* 0x000fe20000000a00 */
[----:B------:R-:W-:Y:S01]  /*11500*/  ULDC.64 UR4, c[0x4][0x128] ;  /* 0x01004a0000047ab9 */ /* 0x000fe20000000a00 */
[----:B------:R-:W-:Y:S02]  /*11510*/  IMAD.U32 R4, RZ, RZ, UR6 ;  /* 0x00000006ff047e24 */ /* 0x000fe4000f8e00ff */
[----:B------:R-:W0:Y:S01]  /*11520*/  LDC.64 R2, c[0x4][R2] ;  /* 0x0100000002027b82 */ /* 0x000e220000000a00 */
[----:B------:R-:W-:Y:S02]  /*11530*/  IMAD.U32 R5, RZ, RZ, UR7 ;  /* 0x00000007ff057e24 */ /* 0x000fe4000f8e00ff */
[----:B------:R-:W-:Y:S02]  /*11540*/  IMAD.U32 R6, RZ, RZ, UR8 ;  /* 0x00000008ff067e24 */ /* 0x000fe4000f8e00ff */
[----:B------:R-:W-:-:S02]  /*11550*/  IMAD.U32 R7, RZ, RZ, UR9 ;  /* 0x00000009ff077e24 */ /* 0x000fc4000f8e00ff */
[----:B------:R-:W-:Y:S02]  /*11560*/  IMAD.U32 R10, RZ, RZ, UR4 ;  /* 0x00000004ff0a7e24 */ /* 0x000fe4000f8e00ff */
[----:B------:R-:W-:Y:S02]  /*11570*/  IMAD.U32 R11, RZ, RZ, UR5 ;  /* 0x00000005ff0b7e24 */ /* 0x000fe4000f8e00ff */
[----:B------:R-:W-:Y:S02]  /*11580*/  IMAD.MOV.U32 R8, RZ, RZ, 0x70 ;  /* 0x00000070ff087424 */ /* 0x000fe400078e00ff */
[----:B------:R-:W-:Y:S02]  /*11590*/  IMAD.MOV.U32 R12, RZ, RZ, 0x1 ;  /* 0x00000001ff0c7424 */ /* 0x000fe400078e00ff */
[----:B------:R-:W-:-:S07]  /*115a0*/  IMAD.MOV.U32 R13, RZ, RZ, RZ ;  /* 0x000000ffff0d7224 */ /* 0x000fce00078e00ff */
[----:B------:R-:W-:-:S07]  /*115b0*/  LEPC R20, `(.L_x_250) ;  /* 0x000000001014794e */ /* 0x000fce0000000000 */
[----:B0-----:R-:W-:Y:S05]  /*115c0*/  CALL.ABS.NOINC R2 ;  /* 0x0000000002007343 */ /* 0x001fea0003c00000 */
.L_x_250:
[----:B------:R-:W-:Y:S05]  /*115d0*/  BSYNC B6 ;  /* 0x0000000000067941 */ /* 0x000fea0003800000 */
.L_x_249:
[----:B---3--:R-:W3:Y:S01]  /*115e0*/  LDL.LU R4, [R1+0x1c] ;  /* 0x00001c0001047983 */ /* 0x008ee20000300800 */
[----:B------:R-:W-:-:S03]  /*115f0*/  ULDC.64 UR4, c[0x0][0x9f8] ;  /* 0x00027e0000047ab9 */ /* 0x000fc60000000a00 */
[----:B--2---:R-:W2:Y:S01]  /*11600*/  LDL R7, [R1+0x10] ;  /* 0x0000100001077983 */ /* 0x004ea20000100800 */
[----:B------:R-:W-:Y:S01]  /*11610*/  ISETP.NE.U32.AND P0, PT, RZ, UR4, PT ;  /* 0x00000004ff007c0c */ /* 0x000fe2000bf05070 */
[----:B------:R-:W-:Y:S02]  /*11620*/  ULDC.64 UR6, c[0x0][0x208] ;  /* 0x0000820000067ab9 */ /* 0x000fe40000000a00 */
[----:B------:R-:W4:Y:S01]  /*11630*/  LDL R0, [R1+0x38] ;  /* 0x0000380001007983 */ /* 0x000f220000100800 */
[----:B------:R-:W-:-:S13]  /*11640*/  ISETP.NE.AND.EX P0, PT, RZ, UR5, PT, P0 ;  /* 0x00000005ff007c0c */ /* 0x000fda000bf05300 */
[----:B------:R-:W-:-:S04]  /*11650*/  @P0 IADD3 R2, P1, R17, UR4, RZ ;  /* 0x0000000411020c10 */ /* 0x000fc8000ff3e0ff */
[----:B---3--:R-:W-:Y:S01]  /*11660*/  @P0 IADD3.X R3, R4, UR5, RZ, P1, !PT ;  /* 0x0000000504030c10 */ /* 0x008fe20008ffe4ff */
[----:B------:R-:W-:-:S04]  /*11670*/  ULDC.64 UR4, c[0x0][0xa08] ;  /* 0x0002820000047ab9 */ /* 0x000fc80000000a00 */
[----:B--2---:R2:W3:Y:S02]  /*11680*/  @P0 LDG.E R7, desc[UR6][R2.64] ;  /* 0x0000000602070981 */ /* 0x0044e4000c1e1900 */
[----:B--2---:R-:W2:Y:S01]  /*11690*/  LDC.64 R2, c[0x0][0x418] ;  /* 0x00010600ff027b82 */ /* 0x004ea20000000a00 */
[----:B----4-:R-:W-:Y:S01]  /*116a0*/  VIADD R0, R0, 0xffffffff ;  /* 0xffffffff00007836 */ /* 0x010fe20000000000 */
[----:B---3--:R-:W-:Y:S01]  /*116b0*/  SHF.R.S32.HI R8, RZ, 0x1f, R7 ;  /* 0x0000001fff087819 */ /* 0x008fe20000011407 */
[----:B------:R3:W-:Y:S04]  /*116c0*/  @P0 STL [R1+0x10], R7 ;  /* 0x0000100701000387 */ /* 0x0007e80000100800 */
[----:B------:R3:W-:Y:S01]  /*116d0*/  STL [R1+0x1c], R8 ;  /* 0x00001c0801007387 */ /* 0x0007e20000100800 */
[----:B--2---:R-:W-:Y:S01]  /*116e0*/  LOP3.LUT P0, RZ, R2, UR4, RZ, 0xfc, !PT ;  /* 0x0000000402ff7c12 */ /* 0x004fe2000f80fcff */
[----:B------:R-:W-:-:S03]  /*116f0*/  UMOV UR4, 0xffffffff ;  /* 0xffffffff00047882 */ /* 0x000fc60000000000 */
[----:B------:R-:W-:-:S04]  /*11700*/  LOP3.LUT P0, RZ, R3, UR5, RZ, 0xfc, P0 ;  /* 0x0000000503ff7c12 */ /* 0x000fc8000800fcff */
[----:B------:R-:W-:Y:S01]  /*11710*/  SEL R17, R7, RZ, !P0 ;  /* 0x000000ff07117207 */ /* 0x000fe20004000000 */
[----:B---3--:R-:W-:Y:S08]  /*11720*/  BRA.DIV UR4, `(.L_x_252) ;  /* 0x0000005a04587947 */ /* 0x008ff0000b800000 */
[----:B------:R-:W2:Y:S02]  /*11730*/  S2R R4, SR_TID.X ;  /* 0x0000000000047919 */ /* 0x000ea40000002100 */
[----:B--2---:R-:W-:-:S04]  /*11740*/  SHF.R.U32.HI R4, RZ, 0x5, R4 ;  /* 0x00000005ff047819 */ /* 0x004fc80000011604 */
[----:B------:R-:W-:-:S05]  /*11750*/  LOP3.LUT R4, R4, 0x3, RZ, 0xc0, !PT ;  /* 0x0000000304047812 */ /* 0x000fca00078ec0ff */
[----:B------:R2:W3:Y:S02]  /*11760*/  SHFL.IDX PT, R14, R4, RZ, 0x1f ;  /* 0x00001fff040e7589 */ /* 0x0004e400000e0000 */
.L_x_367:
[----:B------:R-:W-:Y:S01]  /*11770*/  PLOP3.LUT P1, PT, PT, PT, PT, 0x8, 0x0 ;  /* 0x000000000000781c */ /* 0x000fe20003f2e170 */
[----:B------:R4:W-:Y:S01]  /*11780*/  STL [R1+0x8], R0 ;  /* 0x0000080001007387 */ /* 0x0009e20000100800 */
[----:B---3--:R-:W-:Y:S02]  /*11790*/  ISETP.NE.AND P0, PT, R14, RZ, PT ;  /* 0x000000ff0e00720c */ /* 0x008fe40003f05270 */
[----:B--2---:R-:W-:-:S05]  /*117a0*/  P2R R4, PR, RZ, 0x2 ;  /* 0x00000002ff047803 */ /* 0x004fca0000000000 */
[----:B------:R4:W-:Y:S06]  /*117b0*/  STL [R1+0x20], R4 ;  /* 0x0000200401007387 */ /* 0x0009ec0000100800 */
[----:B------:R-:W-:Y:S05]  /*117c0*/  @P0 BRA `(.L_x_253) ;  /* 0x0000000400440947 */ /* 0x000fea0003800000 */
[----:B------:R-:W-:-:S03]  /*117d0*/  UMOV UR4, 0xffffffff ;  /* 0xffffffff00047882 */ /* 0x000fc60000000000 */
[----:B------:R-:W-:Y:S05]  /*117e0*/  BRA.DIV UR4, `(.L_x_254) ;  /* 0x0000005a045c7947 */ /* 0x000fea000b800000 */
[----:B------:R-:W-:-:S13]  /*117f0*/  ELECT P6, URZ, PT ;  /* 0x00000000003f782f */ /* 0x000fda00038c0000 */
.L_x_370:
[----:B------:R-:W-:Y:S05]  /*11800*/  @!P6 BRA `(.L_x_253) ;  /* 0x000000040034e947 */ /* 0x000fea0003800000 */
[----:B------:R-:W-:-:S04]  /*11810*/  ISETP.NE.U32.AND P0, PT, R2, RZ, PT ;  /* 0x000000ff0200720c */ /* 0x000fc80003f05070 */
[----:B------:R-:W-:-:S13]  /*11820*/  ISETP.NE.AND.EX P0, PT, R3, RZ, PT, P0 ;  /* 0x000000ff0300720c */ /* 0x000fda0003f05300 */
[----:B------:R-:W-:Y:S05]  /*11830*/  @!P0 BRA `(.L_x_255) ;  /* 0x0000000000548947 */ /* 0x000fea0003800000 */
[----:B------:R-:W2:Y:S01]  /*11840*/  LDC R6, c[0x0][0x43c] ;  /* 0x00010f00ff067b82 */ /* 0x000ea20000000800 */
[----:B------:R-:W-:Y:S01]  /*11850*/  IMAD.MOV.U32 R9, RZ, RZ, R0 ;  /* 0x000000ffff097224 */ /* 0x000fe200078e0000 */
[----:B------:R-:W-:Y:S01]  /*11860*/  ULDC.64 UR4, c[0x0][0x428] ;  /* 0x00010a0000047ab9 */ /* 0x000fe20000000a00 */
[----:B------:R-:W-:Y:S02]  /*11870*/  ULDC.64 UR6, c[0x0][0x208] ;  /* 0x0000820000067ab9 */ /* 0x000fe40000000a00 */
[----:B----4-:R-:W-:Y:S01]  /*11880*/  IMAD.MOV.U32 R0, RZ, RZ, R9 ;  /* 0x000000ffff007224 */ /* 0x010fe200078e0009 */
[----:B--2---:R-:W-:-:S13]  /*11890*/  ISETP.NE.AND P0, PT, R6, 0x1, PT ;  /* 0x000000010600780c */ /* 0x004fda0003f05270 */
[----:B------:R-:W2:Y:S02]  /*118a0*/  @P0 LDC.64 R4, c[0x0][0x440] ;  /* 0x00011000ff040b82 */ /* 0x000ea40000000a00 */
[----:B--2---:R-:W-:-:S05]  /*118b0*/  @P0 IMAD.HI.U32 R4, R9, R4, RZ ;  /* 0x0000000409040227 */ /* 0x004fca00078e00ff */
[----:B------:R-:W-:-:S04]  /*118c0*/  @P0 SHF.R.U32.HI R0, RZ, R5, R4 ;  /* 0x00000005ff000219 */ /* 0x000fc80000011604 */
[--C-:B------:R-:W-:Y:S01]  /*118d0*/  SHF.R.S32.HI R5, RZ, 0x1f, R0.reuse ;  /* 0x0000001fff057819 */ /* 0x100fe20000011400 */
[----:B------:R-:W-:-:S04]  /*118e0*/  IMAD.MOV R4, RZ, RZ, -R0 ;  /* 0x000000ffff047224 */ /* 0x000fc800078e0a00 */
[----:B------:R-:W-:Y:S02]  /*118f0*/  IMAD R9, R6, R4, R9 ;  /* 0x0000000406097224 */ /* 0x000fe400078e0209 */
[----:B------:R-:W-:Y:S02]  /*11900*/  IMAD R6, R8, UR4, RZ ;  /* 0x0000000408067c24 */ /* 0x000fe4000f8e02ff */
[----:B------:R-:W-:Y:S01]  /*11910*/  IMAD.MOV.U32 R4, RZ, RZ, R0 ;  /* 0x000000ffff047224 */ /* 0x000fe200078e0000 */
[----:B------:R2:W-:Y:S01]  /*11920*/  STL [R1+0x8], R9 ;  /* 0x0000080901007387 */ /* 0x0005e20000100800 */
[C---:B------:R-:W-:Y:S02]  /*11930*/  IMAD R0, R7.reuse, UR5, R6 ;  /* 0x0000000507007c24 */ /* 0x040fe4000f8e0206 */
[----:B------:R-:W-:-:S04]  /*11940*/  IMAD.WIDE.U32 R4, R7, UR4, R4 ;  /* 0x0000000407047c25 */ /* 0x000fc8000f8e0004 */
[----:B------:R-:W-:Y:S01]  /*11950*/  IMAD.IADD R0, R5, 0x1, R0 ;  /* 0x0000000105007824 */ /* 0x000fe200078e0200 */
[----:B------:R-:W-:-:S04]  /*11960*/  LEA R2, P0, R4, R2, 0x2 ;  /* 0x0000000204027211 */ /* 0x000fc800078010ff */
[----:B------:R-:W-:-:S05]  /*11970*/  LEA.HI.X R3, R4, R3, R0, 0x2, P0 ;  /* 0x0000000304037211 */ /* 0x000fca00000f1400 */
[----:B------:R2:W5:Y:S04]  /*11980*/  LDG.E R17, desc[UR6][R2.64] ;  /* 0x0000000602117981 */ /* 0x000568000c1e1900 */
.L_x_255:
[----:B--2---:R-:W2:Y:S01]  /*11990*/  LDL R2, [R1+0x14] ;  /* 0x0000140001027983 */ /* 0x004ea20000100800 */
[----:B----4-:R-:W-:Y:S01]  /*119a0*/  IMAD R0, R19, 0x8, R18 ;  /* 0x0000000813007824 */ /* 0x010fe200078e0212 */
[----:B--2---:R-:W-:-:S04]  /*119b0*/  SHF.L.U32 R2, R2, 0x1f, RZ ;  /* 0x0000001f02027819 */ /* 0x004fc800000006ff */
[----:B------:R-:W2:Y:S02]  /*119c0*/  SYNCS.PHASECHK.TRANS64.TRYWAIT P0, [R0+URZ+0x38840], R2 ;  /* 0x03884002000075a7 */ /* 0x000ea4000800017f */
[----:B--2---:R-:W-:Y:S05]  /*119d0*/  @!P0 BRA `(.L_x_256) ;  /* 0x0000005800008947 */ /* 0x004fea0003800000 */
.L_x_371:
[----:B------:R-:W3:Y:S02]  /*119e0*/  S2R R3, SR_TID.X ;  /* 0x0000000000037919 */ /* 0x000ee40000002100 */
[----:B---3--:R-:W-:-:S04]  /*119f0*/  LOP3.LUT R3, R3, 0x7f, RZ, 0xc0, !PT ;  /* 0x0000007f03037812 */ /* 0x008fc800078ec0ff */
[----:B------:R-:W-:-:S13]  /*11a00*/  ISETP.NE.AND P0, PT, R3, RZ, PT ;  /* 0x000000ff0300720c */ /* 0x000fda0003f05270 */
[----:B------:R-:W-:Y:S05]  /*11a10*/  @P0 BRA `(.L_x_257) ;  /* 0x00000000001c0947 */ /* 0x000fea0003800000 */
[----:B------:R-:W3:Y:S01]  /*11a20*/  S2R R3, SR_TID.X ;  /* 0x0000000000037919 */ /* 0x000ee20000002100 */
[----:B--2---:R-:W-:-:S04]  /*11a30*/  IMAD.MOV.U32 R2, RZ, RZ, 0xa000 ;  /* 0x0000a000ff027424 */ /* 0x004fc800078e00ff */
[----:B------:R4:W-:Y:S01]  /*11a40*/  SYNCS.ARRIVE.TRANS64 RZ, [R0+URZ+0x38830], R2 ;  /* 0x0388300200ff79a7 */ /* 0x0009e2000800003f */
[----:B---3--:R-:W-:-:S04]  /*11a50*/  LOP3.LUT R3, R3, 0x1f, RZ, 0xc0, !PT ;  /* 0x0000001f03037812 */ /* 0x008fc800078ec0ff */
[----:B------:R-:W-:-:S13]  /*11a60*/  ISETP.NE.AND P0, PT, R3, RZ, PT ;  /* 0x000000ff0300720c */ /* 0x000fda0003f05270 */
[----:B----4-:R-:W-:Y:S05]  /*11a70*/  @!P0 BRA `(.L_x_257) ;  /* 0x0000000000048947 */ /* 0x010fea0003800000 */
[----:B------:R-:W-:Y:S01]  /*11a80*/  BPT.TRAP 0x1 ;  /* 0x000000040000795c */ /* 0x000fe20000300000 */
.L_x_257:
[----:B------:R-:W3:Y:S04]  /*11a90*/  LDL R3, [R1+0x8] ;  /* 0x0000080001037983 */ /* 0x000ee80000100800 */
[----:B--2---:R-:W2:Y:S01]  /*11aa0*/  LDL R2, [R1+0x18] ;  /* 0x0000180001027983 */ /* 0x004ea20000100800 */
[----:B------:R-:W-:Y:S01]  /*11ab0*/  R2UR UR9, R0 ;  /* 0x00000000000972ca */ /* 0x000fe200000e0000 */
[----:B------:R-:W-:Y:S01]  /*11ac0*/  IMAD R0, R19, 0xa000, R18 ;  /* 0x0000a00013007824 */ /* 0x000fe200078e0212 */
[----:B------:R-:W-:Y:S01]  /*11ad0*/  UIADD3 UR4, UP0, UR36, 0x370, URZ ;  /* 0x0000037024047890 */ /* 0x000fe2000ff1e03f */
[----:B------:R-:W-:Y:S01]  /*11ae0*/  R2UR UR12, R16 ;  /* 0x00000000100c72ca */ /* 0x000fe200000e0000 */
[----:B------:R-:W-:Y:S01]  /*11af0*/  UMOV UR10, URZ ;  /* 0x0000003f000a7c82 */ /* 0x000fe20008000000 */
[----:B-----5:R-:W-:Y:S01]  /*11b00*/  R2UR UR13, R17 ;  /* 0x00000000110d72ca */ /* 0x020fe200000e0000 */
[----:B------:R-:W-:Y:S01]  /*11b10*/  UMOV UR6, 0x0 ;  /* 0x0000000000067882 */ /* 0x000fe20000000000 */
[----:B------:R-:W-:Y:S01]  /*11b20*/  R2UR UR14, R0 ;  /* 0x00000000000e72ca */ /* 0x000fe200000e0000 */
[----:B------:R-:W-:Y:S01]  /*11b30*/  UMOV UR7, 0x14f00000 ;  /* 0x14f0000000077882 */ /* 0x000fe20000000000 */
[----:B------:R-:W-:Y:S01]  /*11b40*/  UMOV UR16, 0x40 ;  /* 0x0000004000107882 */ /* 0x000fe20000000000 */
[----:B------:R-:W-:-:S03]  /*11b50*/  PLOP3.LUT P0, PT, PT, PT, PT, 0x80, 0x0 ;  /* 0x000000000000781c */ /* 0x000fc60003f0f070 */
[----:B------:R-:W-:Y:S01]  /*11b60*/  UIADD3 UR9, UR9, 0x38830, URZ ;  /* 0x0003883009097890 */ /* 0x000fe2000fffe03f */
[----:B------:R-:W-:-:S05]  /*11b70*/  P2R R0, PR, RZ, 0x1 ;  /* 0x00000001ff007803 */ /* 0x000fca0000000000 */
[----:B------:R4:W-:Y:S01]  /*11b80*/  STL [R1+0x20], R0 ;  /* 0x0000200001007387 */ /* 0x0009e20000100800 */
[----:B------:R-:W-:Y:S02]  /*11b90*/  UIADD3 UR8, UR14, 0x24400, URZ ;  /* 0x000244000e087890 */ /* 0x000fe4000fffe03f */
[----:B------:R-:W-:Y:S02]  /*11ba0*/  UIADD3 UR15, UR14, 0x26c00, URZ ;  /* 0x00026c000e0f7890 */ /* 0x000fe4000fffe03f */
[----:B------:R-:W-:Y:S02]  /*11bb0*/  UIADD3 UR17, UR14, 0x29400, URZ ;  /* 0x000294000e117890 */ /* 0x000fe4000fffe03f */
[----:B------:R-:W-:-:S03]  /*11bc0*/  UIADD3 UR18, UR14, 0x2bc00, URZ ;  /* 0x0002bc000e127890 */ /* 0x000fc6000fffe03f */
[----:B------:R-:W-:Y:S01]  /*11bd0*/  UMOV UR14, 0x80 ;  /* 0x00000080000e7882 */ /* 0x000fe20000000000 */
[----:B---3--:R-:W-:Y:S02]  /*11be0*/  R2UR UR11, R3 ;  /* 0x00000000030b72ca */ /* 0x008fe400000e0000 */
[----:B--2---:R-:W-:-:S13]  /*11bf0*/  R2UR UR5, R2 ;  /* 0x00000000020572ca */ /* 0x004fda00000e0000 */
[----:B------:R-:W-:Y:S02]  /*11c00*/  UIMAD UR11, UR11, 0x50, UR5 ;  /* 0x000000500b0b78a4 */ /* 0x000fe4000f8e0205 */
[----:B------:R-:W-:-:S09]  /*11c10*/  UIADD3.X UR5, URZ, UR37, URZ, UP0, !UPT ;  /* 0x000000253f057290 */ /* 0x000fd200087fe43f */
[----:B------:R2:W-:Y:S02]  /*11c20*/  UTMALDG.4D [UR8], [UR4], desc[UR6] ;  /* 0x00000608040075b4 */ /* 0x0005e40008019000 */
[----:B--2---:R-:W-:Y:S01]  /*11c30*/  UMOV UR8, UR15 ;  /* 0x0000000f00087c82 */ /* 0x004fe20008000000 */
[----:B------:R-:W-:Y:S02]  /*11c40*/  UMOV UR10, UR16 ;  /* 0x00000010000a7c82 */ /* 0x000fe40008000000 */
[----:B------:R2:W-:Y:S02]  /*11c50*/  UTMALDG.4D [UR8], [UR4], desc[UR6] ;  /* 0x00000608040075b4 */ /* 0x0005e40008019000 */
[----:B--2---:R-:W-:Y:S01]  /*11c60*/  UMOV UR8, UR17 ;  /* 0x0000001100087c82 */ /* 0x004fe20008000000 */
[----:B------:R-:W-:Y:S01]  /*11c70*/  UMOV UR10, UR14 ;  /* 0x0000000e000a7c82 */ /* 0x000fe20008000000 */
[----:B------:R-:W-:Y:S01]  /*11c80*/  UMOV UR14, 0xc0 ;  /* 0x000000c0000e7882 */ /* 0x000fe20000000000 */
[----:B------:R2:W-:Y:S02]  /*11c90*/  UTMALDG.4D [UR8], [UR4], desc[UR6] ;  /* 0x00000608040075b4 */ /* 0x0005e40008019000 */
[----:B--2---:R-:W-:Y:S01]  /*11ca0*/  UMOV UR8, UR18 ;  /* 0x0000001200087c82 */ /* 0x004fe20008000000 */
[----:B------:R-:W-:-:S02]  /*11cb0*/  UMOV UR10, UR14 ;  /* 0x0000000e000a7c82 */ /* 0x000fc40008000000 */
[----:B------:R4:W-:Y:S02]  /*11cc0*/  UTMALDG.4D [UR8], [UR4], desc[UR6] ;  /* 0x00000608040075b4 */ /* 0x0009e40008019000 */
[----:B----4-:R-:W-:Y:S01]  /*11cd0*/  NOP ;  /* 0x0000000000007918 */ /* 0x010fe20000000000 */
.L_x_253:
[----:B------:R-:W2:Y:S04]  /*11ce0*/  LDL.LU R3, [R1+0x30] ;  /* 0x0000300001037983 */ /* 0x000ea80000300800 */
[----:B------:R-:W3:Y:S04]  /*11cf0*/  LDL.LU R5, [R1+0x2c] ;  /* 0x00002c0001057983 */ /* 0x000ee80000300800 */
[----:B----4-:R-:W4:Y:S01]  /*11d00*/  LDL.LU R4, [R1+0x3c] ;  /* 0x00003c0001047983 */ /* 0x010f220000300800 */
[----:B------:R-:W-:Y:S05]  /*11d10*/  WARPSYNC.ALL ;  /* 0x0000000000007948 */ /* 0x000fea0003800000 */
[----:B------:R-:W-:Y:S01]  /*11d20*/  ULDC.64 UR6, c[0x0][0xa00] ;  /* 0x0002800000067ab9 */ /* 0x000fe20000000a00 */
[----:B------:R-:W-:Y:S01]  /*11d30*/  ULDC.64 UR4, c[0x0][0x298] ;  /* 0x0000a60000047ab9 */ /* 0x000fe20000000a00 */
[----:B------:R-:W-:Y:S01]  /*11d40*/  BAR.SYNC.DEFER_BLOCKING 0x8, 0x180 ;  /* 0x0206000000007b1d */ /* 0x000fe20000010000 */
[----:B------:R-:W-:Y:S01]  /*11d50*/  ISETP.NE.U32.AND P0, PT, RZ, UR6, PT ;  /* 0x00000006ff007c0c */ /* 0x000fe2000bf05070 */
[----:B------:R-:W-:-:S03]  /*11d60*/  VIADD R2, R18, 0x14400 ;  /* 0x0001440012027836 */ /* 0x000fc60000000000 */
[----:B------:R-:W-:Y:S01]  /*11d70*/  ISETP.NE.AND.EX P0, PT, RZ, UR7, PT, P0 ;  /* 0x00000007ff007c0c */ /* 0x000fe2000bf05300 */
[----:B------:R-:W-:Y:S01]  /*11d80*/  BSSY B6, `(.L_x_258) ;  /* 0x000001e000067945 */ /* 0x000fe20003800000 */
[----:B------:R-:W-:Y:S02]  /*11d90*/  LOP3.LUT P1, RZ, R2, 0x3ff, RZ, 0xc0, !PT ;  /* 0x000003ff02ff7812 */ /* 0x000fe4000782c0ff */
[----:B--2---:R-:W-:Y:S02]  /*11da0*/  SHF.R.S32.HI R0, RZ, 0x1f, R3 ;  /* 0x0000001fff007819 */ /* 0x004fe40000011403 */
[----:B---3--:R-:W-:-:S03]  /*11db0*/  SEL R5, R5, RZ, !P0 ;  /* 0x000000ff05057207 */ /* 0x008fc60004000000 */
[----:B------:R-:W-:Y:S01]  /*11dc0*/  IMAD R0, R0, UR4, RZ ;  /* 0x0000000400007c24 */ /* 0x000fe2000f8e02ff */
[----:B----4-:R-:W-:-:S03]  /*11dd0*/  SEL R4, R4, RZ, !P0 ;  /* 0x000000ff04047207 */ /* 0x010fc60004000000 */
[C---:B------:R-:W-:Y:S02]  /*11de0*/  IMAD R0, R3.reuse, UR5, R0 ;  /* 0x0000000503007c24 */ /* 0x040fe4000f8e0200 */
[----:B------:R-:W-:-:S04]  /*11df0*/  IMAD.WIDE.U32 R2, R3, UR4, RZ ;  /* 0x0000000403027c25 */ /* 0x000fc8000f8e00ff */
[----:B------:R-:W-:Y:S01]  /*11e00*/  IMAD.IADD R0, R3, 0x1, R0 ;  /* 0x0000000103007824 */ /* 0x000fe200078e0200 */
[----:B------:R2:W-:Y:S04]  /*11e10*/  STL.64 [R1+0x50], R2 ;  /* 0x0000500201007387 */ /* 0x0005e80000100a00 */
[----:B------:R2:W-:Y:S04]  /*11e20*/  STL [R1+0x2c], R5 ;  /* 0x00002c0501007387 */ /* 0x0005e80000100800 */
[----:B------:R2:W-:Y:S04]  /*11e30*/  STL [R1+0x3c], R4 ;  /* 0x00003c0401007387 */ /* 0x0005e80000100800 */
[----:B------:R2:W-:Y:S01]  /*11e40*/  STL [R1+0x30], R0 ;  /* 0x0000300001007387 */ /* 0x0005e20000100800 */
[----:B------:R-:W-:Y:S05]  /*11e50*/  @!P1 BRA `(.L_x_259) ;  /* 0x0000000000409947 */ /* 0x000fea0003800000 */
[----:B--2---:R-:W-:Y:S01]  /*11e60*/  MOV R2, 0x0 ;  /* 0x0000000000027802 */ /* 0x004fe20000000f00 */
[----:B------:R-:W-:Y:S01]  /*11e70*/  ULDC.64 UR6, c[0x4][0x1b8] ;  /* 0x01006e0000067ab9 */ /* 0x000fe20000000a00 */
[----:B------:R-:W-:Y:S01]  /*11e80*/  ULDC.64 UR8, c[0x4][0x1c0] ;  /* 0x0100700000087ab9 */ /* 0x000fe20000000a00 */
[----:B------:R-:W-:Y:S01]  /*11e90*/  ULDC.64 UR4, c[0x4][0x130] ;  /* 0x01004c0000047ab9 */ /* 0x000fe20000000a00 */
[----:B------:R-:W-:Y:S02]  /*11ea0*/  IMAD.U32 R4, RZ, RZ, UR6 ;  /* 0x00000006ff047e24 */ /* 0x000fe4000f8e00ff */
[----:B------:R-:W2:Y:S01]  /*11eb0*/  LDC.64 R2, c[0x4][R2] ;  /* 0x0100000002027b82 */ /* 0x000ea20000000a00 */
[----:B------:R-:W-:Y:S02]  /*11ec0*/  IMAD.U32 R5, RZ, RZ, UR7 ;  /* 0x00000007ff057e24 */ /* 0x000fe4000f8e00ff */
[----:B------:R-:W-:Y:S02]  /*11ed0*/  IMAD.U32 R6, RZ, RZ, UR8 ;  /* 0x00000008ff067e24 */ /* 0x000fe4000f8e00ff */
[----:B------:R-:W-:-:S02]  /*11ee0*/  IMAD.U32 R7, RZ, RZ, UR9 ;  /* 0x00000009ff077e24 */ /* 0x000fc4000f8e00ff */
[----:B-1----:R-:W-:Y:S02]  /*11ef0*/  IMAD.U32 R10, RZ, RZ, UR4 ;  /* 0x00000004ff0a7e24 */ /* 0x002fe4000f8e00ff */
[----:B0-----:R-:W-:Y:S02]  /*11f00*/  IMAD.U32 R11, RZ, RZ, UR5 ;  /* 0x00000005ff0b7e24 */ /* 0x001fe4000f8e00ff */
[----:B------:R-:W-:Y:S02]  /*11f10*/  IMAD.MOV.U32 R8, RZ, RZ, 0x70 ;  /* 0x00000070ff087424 */ /* 0x000fe400078e00ff */
[----:B------:R-:W-:Y:S02]  /*11f20*/  IMAD.MOV.U32 R12, RZ, RZ, 0x1 ;  /* 0x00000001ff0c7424 */ /* 0x000fe400078e00ff */
[----:B------:R-:W-:-:S07]  /*11f30*/  IMAD.MOV.U32 R13, RZ, RZ, RZ ;  /* 0x000000ffff0d7224 */ /* 0x000fce00078e00ff */
[----:B------:R-:W-:-:S07]  /*11f40*/  LEPC R20, `(.L_x_259) ;  /* 0x000000001014794e */ /* 0x000fce0000000000 */
[----:B--2---:R-:W-:Y:S05]  /*11f50*/  CALL.ABS.NOINC R2 ;  /* 0x0000000002007343 */ /* 0x004fea0003c00000 */
.L_x_259:
[----:B------:R-:W-:Y:S05]  /*11f60*/  BSYNC B6 ;  /* 0x0000000000067941 */ /* 0x000fea0003800000 */
.L_x_258:
[----:B--2---:R-:W2:Y:S01]  /*11f70*/  LDL.LU R0, [R1+0x3c] ;  /* 0x00003c0001007983 */ /* 0x004ea20000300800 */
[----:B------:R-:W-:Y:S01]  /*11f80*/  ULDC.64 UR4, c[0x0][0x2d8] ;  /* 0x0000b60000047ab9 */ /* 0x000fe20000000a00 */
[----:B------:R-:W3:Y:S01]  /*11f90*/  LDC R8, c[0x0][0x448] ;  /* 0x00011200ff087b82 */ /* 0x000ee20000000800 */
[----:B------:R-:W-:Y:S01]  /*11fa0*/  ULDC.64 UR6, c[0x0][0x280] ;  /* 0x0000a00000067ab9 */ /* 0x000fe20000000a00 */
[----:B------:R-:W4:Y:S04]  /*11fb0*/  LDL.LU R5, [R1+0x30] ;  /* 0x0000300001057983 */ /* 0x000f280000300800 */
[----:B------:R-:W4:Y:S04]  /*11fc0*/  LDL.LU.64 R2, [R1+0x50] ;  /* 0x0000500001027983 */ /* 0x000f280000300a00 */
[----:B------:R-:W2:Y:S01]  /*11fd0*/  LDL.LU R4, [R1+0x2c] ;  /* 0x00002c0001047983 */ /* 0x000ea20000300800 */
[----:B---3--:R-:W-:Y:S01]  /*11fe0*/  ISETP.NE.AND P0, PT, R8, 0x1, PT ;  /* 0x000000010800780c */ /* 0x008fe20003f05270 */
[----:B------:R-:W3:-:S12]  /*11ff0*/  S2R R9, SR_TID.X ;  /* 0x0000000000097919 */ /* 0x000ed80000002100 */
[----:B------:R-:W0:Y:S01]  /*12000*/  @P0 LDC R7, c[0x0][0x450] ;  /* 0x00011400ff070b82 */ /* 0x000e220000000800 */
[----:B----4-:R-:W-:Y:S02]  /*12010*/  IMAD.MOV.U32 R3, RZ, RZ, R5 ;  /* 0x000000ffff037224 */ /* 0x010fe400078e0005 */
[----:B------:R-:W4:Y:S01]  /*12020*/  LDL.LU R5, [R1+0x4] ;  /* 0x0000040001057983 */ /* 0x000f220000300800 */
[----:B---3--:R-:W-:Y:S02]  /*12030*/  IMAD.SHL.U32 R9, R9, 0x8, RZ ;  /* 0x0000000809097824 */ /* 0x008fe400078e00ff */
[C---:B------:R-:W-:Y:S01]  /*12040*/  IMAD.WIDE.U32 R2, R16.reuse, UR4, R2 ;  /* 0x0000000410027c25 */ /* 0x040fe2000f8e0002 */
[----:B-1----:R-:W1:Y:S02]  /*12050*/  S2R R10, SR_TID.X ;  /* 0x00000000000a7919 */ /* 0x002e640000002100 */
[----:B------:R-:W-:Y:S01]  /*12060*/  LOP3.LUT R9, R9, 0x38, RZ, 0xc0, !PT ;  /* 0x0000003809097812 */ /* 0x000fe200078ec0ff */
[----:B------:R-:W-:Y:S01]  /*12070*/  IMAD R3, R16, UR5, R3 ;  /* 0x0000000510037c24 */ /* 0x000fe2000f8e0203 */
[----:B------:R-:W-:-:S02]  /*12080*/  ULDC.64 UR4, c[0x0][0x2e0] ;  /* 0x0000b80000047ab9 */ /* 0x000fc40000000a00 */
[----:B--2---:R-:W-:Y:S01]  /*12090*/  IMAD R0, R0, UR4, RZ ;  /* 0x0000000400007c24 */ /* 0x004fe2000f8e02ff */
[C---:B------:R-:W-:Y:S01]  /*120a0*/  LOP3.LUT R12, R9.reuse, 0x40, RZ, 0xfc, !PT ;  /* 0x00000040090c7812 */ /* 0x040fe200078efcff */
[C---:B------:R-:W-:Y:S01]  /*120b0*/  IMAD.WIDE.U32 R2, R4.reuse, UR4, R2 ;  /* 0x0000000404027c25 */ /* 0x040fe2000f8e0002 */
[C---:B0-----:R-:W-:Y:S02]  /*120c0*/  LOP3.LUT R11, R9.reuse, 0x80, RZ, 0xfc, !PT ;  /* 0x00000080090b7812 */ /* 0x041fe400078efcff */
[----:B------:R-:W-:Y:S01]  /*120d0*/  LOP3.LUT R9, R9, 0xc0, RZ, 0xfc, !PT ;  /* 0x000000c009097812 */ /* 0x000fe200078efcff */
[----:B------:R-:W-:Y:S01]  /*120e0*/  IMAD R0, R4, UR5, R0 ;  /* 0x0000000504007c24 */ /* 0x000fe2000f8e0200 */
[----:B------:R-:W-:Y:S01]  /*120f0*/  ULDC.64 UR4, c[0x0][0x2d0] ;  /* 0x0000b40000047ab9 */ /* 0x000fe20000000a00 */
[----:B------:R-:W0:Y:S02]  /*12100*/  S2R R4, SR_TID.X ;  /* 0x0000000000047919 */ /* 0x000e240000002100 */
[----:B------:R-:W-:-:S02]  /*12110*/  IMAD.IADD R3, R3, 0x1, R0 ;  /* 0x0000000103037824 */ /* 0x000fc400078e0200 */
[----:B-1----:R-:W-:-:S05]  /*12120*/  IMAD.SHL.U32 R10, R10, 0x8, RZ ;  /* 0x000000080a0a7824 */ /* 0x002fca00078e00ff */
[----:B------:R-:W-:Y:S02]  /*12130*/  LOP3.LUT R10, R10, 0x38, RZ, 0xc0, !PT ;  /* 0x000000380a0a7812 */ /* 0x000fe400078ec0ff */
[----:B0-----:R-:W-:-:S04]  /*12140*/  LOP3.LUT R4, R4, 0x7f, RZ, 0xc0, !PT ;  /* 0x0000007f04047812 */ /* 0x001fc800078ec0ff */
[----:B------:R-:W-:Y:S02]  /*12150*/  SHF.R.U32.HI R6, RZ, 0x3, R4 ;  /* 0x00000003ff067819 */ /* 0x000fe40000011604 */
[----:B------:R-:W0:Y:S02]  /*12160*/  S2R R4, SR_TID.X ;  /* 0x0000000000047919 */ /* 0x000e240000002100 */
[----:B0-----:R-:W-:-:S05]  /*12170*/  IMAD.SHL.U32 R4, R4, 0x10, RZ ;  /* 0x0000001004047824 */ /* 0x001fca00078e00ff */
[----:B------:R-:W-:Y:S02]  /*12180*/  LOP3.LUT R4, R6, 0x70, R4, 0xf8, !PT ;  /* 0x0000007006047812 */ /* 0x000fe400078ef804 */
[----:B------:R-:W0:Y:S01]  /*12190*/  @P0 LDC R6, c[0x0][0x44c] ;  /* 0x00011300ff060b82 */ /* 0x000e220000000800 */
[----:B----4-:R-:W-:-:S05]  /*121a0*/  IMAD.SHL.U32 R5, R5, 0x80, RZ ;  /* 0x0000008005057824 */ /* 0x010fca00078e00ff */
[----:B------:R-:W-:-:S05]  /*121b0*/  LOP3.LUT R0, R4, R5, RZ, 0xfc, !PT ;  /* 0x0000000504007212 */ /* 0x000fca00078efcff */
[----:B0-----:R-:W-:-:S04]  /*121c0*/  @P0 IMAD.HI.U32 R6, R0, R6, RZ ;  /* 0x0000000600060227 */ /* 0x001fc800078e00ff */
[----:B------:R-:W-:Y:S01]  /*121d0*/  IMAD.MOV.U32 R4, RZ, RZ, R0 ;  /* 0x000000ffff047224 */ /* 0x000fe200078e0000 */
[----:B------:R-:W-:-:S05]  /*121e0*/  @P0 SHF.R.U32.HI R4, RZ, R7, R6 ;  /* 0x00000007ff040219 */ /* 0x000fca0000011606 */
[----:B------:R-:W-:Y:S02]  /*121f0*/  IMAD.MOV R6, RZ, RZ, -R4 ;  /* 0x000000ffff067224 */ /* 0x000fe400078e0a04 */
[----:B------:R-:W-:-:S04]  /*12200*/  IMAD.WIDE.U32 R2, R4, UR4, R2 ;  /* 0x0000000404027c25 */ /* 0x000fc8000f8e0002 */
[----:B------:R-:W-:Y:S01]  /*12210*/  IMAD R0, R8, R6, R0 ;  /* 0x0000000608007224 */ /* 0x000fe200078e0200 */
[----:B------:R-:W-:-:S05]  /*12220*/  SHF.R.S32.HI R6, RZ, 0x1f, R4 ;  /* 0x0000001fff067819 */ /* 0x000fca0000011404 */
[----:B------:R-:W-:-:S04]  /*12230*/  IMAD R6, R6, UR4, RZ ;  /* 0x0000000406067c24 */ /* 0x000fc8000f8e02ff */
[----:B------:R-:W-:Y:S01]  /*12240*/  IMAD R4, R4, UR5, R6 ;  /* 0x0000000504047c24 */ /* 0x000fe2000f8e0206 */
[----:B------:R-:W-:-:S03]  /*12250*/  ULDC.64 UR4, c[0x0][0x2c8] ;  /* 0x0000b20000047ab9 */ /* 0x000fc60000000a00 */
[----:B------:R-:W-:Y:S01]  /*12260*/  IMAD.IADD R3, R3, 0x1, R4 ;  /* 0x0000000103037824 */ /* 0x000fe200078e0204 */
[----:B------:R-:W-:Y:S01]  /*12270*/  SHF.R.S32.HI R4, RZ, 0x1f, R0 ;  /* 0x0000001fff047819 */ /* 0x000fe20000011400 */
[----:B------:R-:W-:-:S04]  /*12280*/  IMAD.WIDE.U32 R2, R0, UR4, R2 ;  /* 0x0000000400027c25 */ /* 0x000fc8000f8e0002 */
[----:B------:R-:W-:Y:S01]  /*12290*/  IMAD R4, R4, UR4, RZ ;  /* 0x0000000404047c24 */ /* 0x000fe2000f8e02ff */
[----:B------:R-:W-:Y:S02]  /*122a0*/  ULDC UR4, c[0x0][0x2b8] ;  /* 0x0000ae0000047ab9 */ /* 0x000fe40000000800 */
[----:B------:R-:W-:Y:S01]  /*122b0*/  ISETP.GE.AND P3, PT, R9, UR4, PT ;  /* 0x0000000409007c0c */ /* 0x000fe2000bf66270 */
[----:B------:R-:W-:Y:S01]  /*122c0*/  IMAD R0, R0, UR5, R4 ;  /* 0x0000000500007c24 */ /* 0x000fe2000f8e0204 */
[----:B------:R0:W5:Y:S01]  /*122d0*/  LDL R9, [R1+0x24] ;  /* 0x0000240001097983 */ /* 0x0001620000100800 */
[----:B------:R-:W-:Y:S02]  /*122e0*/  LEA R4, P4, R2, UR6, 0x1 ;  /* 0x0000000602047c11 */ /* 0x000fe4000f8808ff */
[----:B------:R-:W-:Y:S01]  /*122f0*/  IMAD.IADD R0, R3, 0x1, R0 ;  /* 0x0000000103007824 */ /* 0x000fe200078e0200 */
[----:B------:R-:W-:Y:S02]  /*12300*/  ISETP.GE.AND P0, PT, R10, UR4, PT ;  /* 0x000000040a007c0c */ /* 0x000fe4000bf06270 */
[----:B------:R-:W-:-:S02]  /*12310*/  ISETP.GE.AND P1, PT, R12, UR4, PT ;  /* 0x000000040c007c0c */ /* 0x000fc4000bf26270 */
[----:B------:R-:W-:Y:S01]  /*12320*/  ISETP.GE.AND P2, PT, R11, UR4, PT ;  /* 0x000000040b007c0c */ /* 0x000fe2000bf46270 */
[----:B------:R-:W-:Y:S01]  /*12330*/  UMOV UR4, 0xffffffff ;  /* 0xffffffff00047882 */ /* 0x000fe20000000000 */
[----:B------:R-:W-:Y:S02]  /*12340*/  LEA.HI.X R3, R2, UR7, R0, 0x1, P4 ;  /* 0x0000000702037c11 */ /* 0x000fe4000a0f0c00 */
[----:B0-----:R-:W-:Y:S09]  /*12350*/  BRA.DIV UR4, `(.L_x_260) ;  /* 0x0000004e04b47947 */ /* 0x001ff2000b800000 */
[----:B------:R-:W2:Y:S01]  /*12360*/  LDL.LU R6, [R1+0x40] ;  /* 0x0000400001067983 */ /* 0x000ea20000300800 */
[----:B------:R-:W0:Y:S02]  /*12370*/  S2R R7, SR_TID.X ;  /* 0x0000000000077919 */ /* 0x000e240000002100 */
[----:B0-----:R-:W-:-:S04]  /*12380*/  LOP3.LUT R7, R7, 0x7f, RZ, 0xc0, !PT ;  /* 0x0000007f07077812 */ /* 0x001fc800078ec0ff */
[----:B------:R-:W-:Y:S02]  /*12390*/  SHF.R.U32.HI R11, RZ, 0x3, R7 ;  /* 0x00000003ff0b7819 */ /* 0x000fe40000011607 */
[----:B------:R-:W0:Y:S03]  /*123a0*/  SHFL.IDX PT, R7, R4, RZ, 0x181f ;  /* 0x00181fff04077589 */ /* 0x000e2600000e0000 */
[----:B------:R-:W-:Y:S01]  /*123b0*/  IMAD.IADD R0, R11, 0x1, R5 ;  /* 0x000000010b007824 */ /* 0x000fe200078e0205 */
[----:B------:R-:W-:-:S03]  /*123c0*/  ULDC.64 UR4, c[0x0][0x208] ;  /* 0x0000820000047ab9 */ /* 0x000fc60000000a00 */
[----:B------:R-:W-:Y:S02]  /*123d0*/  VIADD R5, R0, 0x10 ;  /* 0x0000001000057836 */ /* 0x000fe40000000000 */
[----:B--2---:R-:W-:Y:S02]  /*123e0*/  IMAD R2, R6, R8, RZ ;  /* 0x0000000806027224 */ /* 0x004fe400078e02ff */
[----:B------:R-:W1:Y:S03]  /*123f0*/  SHFL.IDX PT, R6, R3, RZ, 0x181f ;  /* 0x00181fff03067589 */ /* 0x000e6600000e0000 */
[----:B------:R-:W-:-:S13]  /*12400*/  ISETP.GE.AND P5, PT, R0, R2, PT ;  /* 0x000000020000720c */ /* 0x000fda0003fa6270 */
[----:B0-----:R-:W-:-:S05]  /*12410*/  @!P5 LEA R7, P4, R10, R7, 0x1 ;  /* 0x000000070a07d211 */ /* 0x001fca00078808ff */
[----:B-1----:R-:W-:-:S05]  /*12420*/  @!P5 IMAD.X R6, RZ, RZ, R6, P4 ;  /* 0x000000ffff06d224 */ /* 0x002fca00020e0606 */
[----:B------:R-:W-:-:S04]  /*12430*/  @!P5 LOP3.LUT R7, R7, R6, RZ, 0x3c, !PT ;  /* 0x000000060707d212 */ /* 0x000fc800078e3cff */
[----:B------:R-:W-:-:S04]  /*12440*/  @!P5 LOP3.LUT R6, R7, R6, RZ, 0x3c, !PT ;  /* 0x000000060706d212 */ /* 0x000fc800078e3cff */
[----:B------:R-:W-:-:S05]  /*12450*/  @!P5 LOP3.LUT R7, R7, R6, RZ, 0x3c, !PT ;  /* 0x000000060707d212 */ /* 0x000fca00078e3cff */
[----:B------:R-:W-:Y:S01]  /*12460*/  @!PT LDS RZ, [RZ] ;  /* 0x00000000fffff984 */ /* 0x000fe20000000800 */
[----:B-----5:R-:W-:Y:S04]  /*12470*/  @!P5 LDGSTS.E.BYPASS.LTC128B.128 [R9+0x14400], desc[UR4][R6.64], !P0 ;  /* 0x144000000609dfae */ /* 0x020fe8000c101d44 */
[----:B------:R-:W-:Y:S04]  /*12480*/  @!P5 LDGSTS.E.BYPASS.LTC128B.128 [R9+0x18400], desc[UR4][R6.64+0x80], !P1 ;  /* 0x184000800609dfae */ /* 0x000fe8000c901d44 */
[----:B------:R-:W-:Y:S04]  /*12490*/  @!P5 LDGSTS.E.BYPASS.LTC128B.128 [R9+0x1c400], desc[UR4][R6.64+0x100], !P2 ;  /* 0x1c4001000609dfae */ /* 0x000fe8000d101d44 */
[----:B------:R0:W-:Y:S01]  /*124a0*/  @!P5 LDGSTS.E.BYPASS.LTC128B.128 [R9+0x20400], desc[UR4][R6.64+0x180], !P3 ;  /* 0x204001800609dfae */ /* 0x0001e2000d901d44 */
[----:B------:R-:W-:-:S03]  /*124b0*/  ISETP.GE.AND P5, PT, R5, R2, PT ;  /* 0x000000020500720c */ /* 0x000fc60003fa6270 */
[----:B------:R-:W1:Y:S04]  /*124c0*/  SHFL.IDX PT, R5, R4, 0x1, 0x181f ;  /* 0x00381f0004057f89 */ /* 0x000e6800000e0000 */
[----:B0-----:R-:W0:Y:S06]  /*124d0*/  SHFL.IDX PT, R6, R3, 0x1, 0x181f ;  /* 0x00381f0003067f89 */ /* 0x001e2c00000e0000 */
[----:B-1----:R-:W-:-:S05]  /*124e0*/  @!P5 LEA R5, P4, R10, R5, 0x1 ;  /* 0x000000050a05d211 */ /* 0x002fca00078808ff */
[----:B0-----:R-:W-:-:S04]  /*124f0*/  @!P5 IMAD.X R6, RZ, RZ, R6, P4 ;  /* 0x000000ffff06d224 */ /* 0x001fc800020e0606 */
[----:B------:R-:W-:Y:S02]  /*12500*/  @!P5 IMAD.MOV.U32 R7, RZ, RZ, R6 ;  /* 0x000000ffff07d224 */ /* 0x000fe400078e0006 */
[----:B------:R-:W-:Y:S02]  /*12510*/  @!P5 IMAD.MOV.U32 R6, RZ, RZ, R5 ;  /* 0x000000ffff06d224 */ /* 0x000fe400078e0005 */
[----:B------:R-:W-:-:S03]  /*12520*/  VIADD R5, R0, 0x20 ;  /* 0x0000002000057836 */ /* 0x000fc60000000000 */
[----:B------:R-:W-:Y:S04]  /*12530*/  @!P5 LDGSTS.E.BYPASS.LTC128B.128 [R9+0x14c00], desc[UR4][R6.64], !P0 ;  /* 0x14c000000609dfae */ /* 0x000fe8000c101d44 */
        /* <DEDUP_REMOVED lines=53> */
[----:B------:R-:W0:Y:S06]  /*12890*/  SHFL.IDX PT, R8, R3, 0x6, 0x181f ;  /* 0x00d81f0003087f89 */ /* 0x000e2c00000e0000 */
[----:B-1----:R-:W-:-:S05]  /*128a0*/  @!P5 LEA R5, P4, R10, R5, 0x1 ;  /* 0x000000050a05d211 */ /* 0x002fca00078808ff */
[----:B0-----:R-:W-:-:S04]  /*128b0*/  @!P5 IMAD.X R6, RZ, RZ, R8, P4 ;  /* 0x000000ffff06d224 */ /* 0x001fc800020e0608 */
[----:B------:R-:W-:Y:S02]  /*128c0*/  @!P5 IMAD.MOV.U32 R7, RZ, RZ, R6 ;  /* 0x000000ffff07d224 */ /* 0x000fe400078e0006 */
[----:B------:R-:W-:Y:S02]  /*128d0*/  @!P5 IMAD.MOV.U32 R6, RZ, RZ, R5 ;  /* 0x000000ffff06d224 */ /* 0x000fe400078e0005 */
[----:B------:R0:W1:Y:S04]  /*128e0*/  SHFL.IDX PT, R5, R3, 0x7, 0x181f ;  /* 0x00f81f0003057f89 */ /* 0x00006800000e0000 */
[----:B------:R0:W-:Y:S04]  /*128f0*/  @!P5 LDGSTS.E.BYPASS.LTC128B.128 [R9+0x17400], desc[UR4][R6.64], !P0 ;  /* 0x174000000609dfae */ /* 0x0001e8000c101d44 */
[----:B------:R0:W-:Y:S04]  /*12900*/  @!P5 LDGSTS.E.BYPASS.LTC128B.128 [R9+0x1b400], desc[UR4][R6.64+0x80], !P1 ;  /* 0x1b4000800609dfae */ /* 0x0001e8000c901d44 */
[----:B------:R0:W-:Y:S04]  /*12910*/  @!P5 LDGSTS.E.BYPASS.LTC128B.128 [R9+0x1f400], desc[UR4][R6.64+0x100], !P2 ;  /* 0x1f4001000609dfae */ /* 0x0001e8000d101d44 */
[----:B------:R0:W-:Y:S04]  /*12920*/  @!P5 LDGSTS.E.BYPASS.LTC128B.128 [R9+0x23400], desc[UR4][R6.64+0x180], !P3 ;  /* 0x234001800609dfae */ /* 0x0001e8000d901d44 */
[----:B------:R0:W2:Y:S02]  /*12930*/  SHFL.IDX PT, R3, R4, 0x7, 0x181f ;  /* 0x00f81f0004037f89 */ /* 0x0000a400000e0000 */
.L_x_388:
[----:B------:R-:W-:Y:S01]  /*12940*/  VIADD R0, R0, 0x70 ;  /* 0x0000007000007836 */ /* 0x000fe20000000000 */
[----:B------:R-:W-:Y:S04]  /*12950*/  BSSY B0, `(.L_x_261) ;  /* 0x000000d000007945 */ /* 0x000fe80003800000 */
[----:B------:R-:W-:-:S13]  /*12960*/  ISETP.GE.AND P4, PT, R0, R2, PT ;  /* 0x000000020000720c */ /* 0x000fda0003f86270 */
[----:B------:R-:W-:Y:S05]  /*12970*/  @P4 BRA `(.L_x_262) ;  /* 0x0000000000284947 */ /* 0x000fea0003800000 */
[----:B--2---:R-:W-:Y:S01]  /*12980*/  LEA R2, P4, R10, R3, 0x1 ;  /* 0x000000030a027211 */ /* 0x004fe200078808ff */
[----:B------:R-:W-:-:S04]  /*12990*/  ULDC.64 UR4, c[0x0][0x208] ;  /* 0x0000820000047ab9 */ /* 0x000fc80000000a00 */
[----:B01----:R-:W-:-:S05]  /*129a0*/  IMAD.X R3, RZ, RZ, R5, P4 ;  /* 0x000000ffff037224 */ /* 0x003fca00020e0605 */
[----:B------:R-:W-:Y:S01]  /*129b0*/  @!PT LDS RZ, [RZ] ;  /* 0x00000000fffff984 */ /* 0x000fe20000000800 */
[----:B------:R-:W-:Y:S01]  /*129c0*/  @!PT LDS RZ, [RZ] ;  /* 0x00000000fffff984 */ /* 0x000fe20000000800 */
[----:B------:R-:W-:Y:S01]  /*129d0*/  @!PT LDS RZ, [RZ] ;  /* 0x00000000fffff984 */ /* 0x000fe20000000800 */
[----:B------:R3:W-:Y:S04]  /*129e0*/  LDGSTS.E.BYPASS.LTC128B.128 [R9+0x17c00], desc[UR4][R2.64], !P0 ;  /* 0x17c0000002097fae */ /* 0x0007e8000c101d44 */
[----:B------:R3:W-:Y:S04]  /*129f0*/  LDGSTS.E.BYPASS.LTC128B.128 [R9+0x1bc00], desc[UR4][R2.64+0x80], !P1 ;  /* 0x1bc0008002097fae */ /* 0x0007e8000c901d44 */
[----:B------:R3:W-:Y:S04]  /*12a00*/  LDGSTS.E.BYPASS.LTC128B.128 [R9+0x1fc00], desc[UR4][R2.64+0x100], !P2 ;  /* 0x1fc0010002097fae */ /* 0x0007e8000d101d44 */
[----:B------:R3:W-:Y:S02]  /*12a10*/  LDGSTS.E.BYPASS.LTC128B.128 [R9+0x23c00], desc[UR4][R2.64+0x180], !P3 ;  /* 0x23c0018002097fae */ /* 0x0007e4000d901d44 */
.L_x_262:
[----:B------:R-:W-:Y:S05]  /*12a20*/  BSYNC B0 ;  /* 0x0000000000007941 */ /* 0x000fea0003800000 */
.L_x_261:
[----:B------:R-:W-:Y:S01]  /*12a30*/  NOP ;  /* 0x0000000000007918 */ /* 0x000fe20000000000 */
[----:B------:R-:W-:Y:S01]  /*12a40*/  PLOP3.LUT P0, PT, PT, PT, PT, 0x80, 0x0 ;  /* 0x000000000000781c */ /* 0x000fe20003f0f070 */
[----:B0-----:R-:W-:-:S12]  /*12a50*/  VIADD R6, R18, 0x38800 ;  /* 0x0003880012067836 */ /* 0x001fd80000000000 */
.L_x_263:
[----:B------:R-:W-:Y:S02]  /*12a60*/  PLOP3.LUT P1, PT, P1, P0, PT, 0xa2, 0x0 ;  /* 0x000000000000781c */ /* 0x000fe40000f21472 */
[----:B------:R-:W-:-:S08]  /*12a70*/  @P0 R2UR P1, UR4, R18 ;  /* 0x00000000120402ca */ /* 0x000fd00000020000 */
[----:B------:R-:W-:-:S05]  /*12a80*/  @P0 PLOP3.LUT P0, PT, P1, PT, PT, 0x80, 0x0 ;  /* 0x000000000000081c */ /* 0x000fca0000f0f070 */
[----:B------:R-:W-:Y:S01]  /*12a90*/  @!P1 SYNCS.ARRIVE.TRANS64.RED.A0T1 RZ, [UR4+0x38800], RZ ;  /* 0x038800ffffff99a7 */ /* 0x000fe20008200404 */
[----:B------:R-:W-:Y:S07]  /*12aa0*/  @!P1 ARRIVES.LDGSTSBAR.64.TRANSCNT [UR4+0x38800] ;  /* 0x03880000ff0099b0 */ /* 0x000fee0008000a84 */
[----:B------:R-:W-:Y:S05]  /*12ab0*/  @P0 BRA.U.ANY `(.L_x_263) ;  /* 0xfffffffd00e80947 */ /* 0x000fea000393ffff */
[----:B---3--:R-:W3:Y:S02]  /*12ac0*/  LDL.LU R2, [R1+0x48] ;  /* 0x0000480001027983 */ /* 0x008ee40000300800 */
[----:B---3--:R-:W-:-:S05]  /*12ad0*/  VIADD R2, R2, 0x1 ;  /* 0x0000000102027836 */ /* 0x008fca0000000000 */
[----:B------:R0:W-:Y:S01]  /*12ae0*/  STL [R1+0x48], R2 ;  /* 0x0000480201007387 */ /* 0x0001e20000100800 */
[----:B------:R-:W-:-:S04]  /*12af0*/  LEA.HI R0, R2, R2, RZ, 0x1 ;  /* 0x0000000202007211 */ /* 0x000fc800078f08ff */
[----:B------:R-:W-:-:S05]  /*12b00*/  LOP3.LUT R0, R0, 0xfffffffe, RZ, 0xc0, !PT ;  /* 0xfffffffe00007812 */ /* 0x000fca00078ec0ff */
[----:B------:R-:W-:-:S05]  /*12b10*/  IMAD.IADD R0, R2, 0x1, -R0 ;  /* 0x0000000102007824 */ /* 0x000fca00078e0a00 */
[----:B------:R-:W-:Y:S01]  /*12b20*/  SHF.L.U32 R0, R0, 0x1f, RZ ;  /* 0x0000001f00007819 */ /* 0x000fe200000006ff */
[----:B------:R-:W-:Y:S01]  /*12b30*/  NOP ;  /* 0x0000000000007918 */ /* 0x000fe20000000000 */
[----:B------:R0:W-:Y:S01]  /*12b40*/  SYNCS.ARRIVE.TRANS64.A1T0 RZ, [R18+URZ+0x38800], RZ ;  /* 0x038800ff12ff79a7 */ /* 0x0001e2000810003f */
[----:B------:R-:W-:Y:S01]  /*12b50*/  BSSY B0, `(.L_x_264) ;  /* 0x0000003000007945 */ /* 0x000fe20003800000 */
[----:B------:R-:W3:Y:S03]  /*12b60*/  SYNCS.PHASECHK.TRANS64.TRYWAIT P0, [R18+URZ+0x38820], R0 ;  /* 0x03882000120075a7 */ /* 0x000ee6000800017f */
[----:B0--3--:R-:W-:Y:S05]  /*12b70*/  @!P0 BRA `(.L_x_265) ;  /* 0x0000005000b88947 */ /* 0x009fea0003800000 */
.L_x_389:
[----:B------:R-:W-:Y:S05]  /*12b80*/  BSYNC B0 ;  /* 0x0000000000007941 */ /* 0x000fea0003800000 */
.L_x_264:
[----:B------:R-:W0:Y:S04]  /*12b90*/  LDL R2, [R1+0x38] ;  /* 0x0000380001027983 */ /* 0x000e280000100800 */
[----:B--2---:R-:W2:Y:S01]  /*12ba0*/  LDL R3, [R1+0x28] ;  /* 0x0000280001037983 */ /* 0x004ea20000100800 */
[----:B------:R-:W-:Y:S01]  /*12bb0*/  BSSY B0, `(.L_x_266) ;  /* 0x00002a3000007945 */ /* 0x000fe20003800000 */
[----:B0-----:R-:W-:-:S05]  /*12bc0*/  VIADD R0, R2, 0xfffffffe ;  /* 0xfffffffe02007836 */ /* 0x001fca0000000000 */
[----:B--2---:R-:W-:-:S13]  /*12bd0*/  ISETP.GE.AND P0, PT, R0, R3, PT ;  /* 0x000000030000720c */ /* 0x004fda0003f06270 */
[----:B------:R-:W-:Y:S05]  /*12be0*/  @!P0 BRA `(.L_x_267) ;  /* 0x00000028007c8947 */ /* 0x000fea0003800000 */
[----:B------:R-:W2:Y:S04]  /*12bf0*/  LDL.LU R2, [R1+0x58] ;  /* 0x0000580001027983 */ /* 0x000ea80000300800 */
[----:B-1----:R-:W3:Y:S04]  /*12c00*/  LDL.LU R5, [R1+0x34] ;  /* 0x0000340001057983 */ /* 0x002ee80000300800 */
[----:B------:R-:W4:Y:S01]  /*12c10*/  LDL.LU R4, [R1+0x44] ;  /* 0x0000440001047983 */ /* 0x000f220000300800 */
[----:B------:R-:W-:Y:S01]  /*12c20*/  LOP3.LUT R10, RZ, R3, RZ, 0x33, !PT ;  /* 0x00000003ff0a7212 */ /* 0x000fe200078e33ff */
[----:B------:R-:W-:Y:S01]  /*12c30*/  BSSY B2, `(.L_x_268) ;  /* 0x00000e5000027945 */ /* 0x000fe20003800000 */
[----:B--2---:R-:W-:-:S04]  /*12c40*/  VIADD R2, R2, 0x1 ;  /* 0x0000000102027836 */ /* 0x004fc80000000000 */
[----:B---3--:R-:W-:-:S05]  /*12c50*/  IMAD R2, R2, R5, RZ ;  /* 0x0000000502027224 */ /* 0x008fca00078e02ff */
[----:B----4-:R-:W-:-:S05]  /*12c60*/  VIMNMX R8, R4, R2, PT ;  /* 0x0000000204087248 */ /* 0x010fca0003fe0100 */
[----:B------:R-:W-:-:S05]  /*12c70*/  IMAD.MOV R2, RZ, RZ, -R8 ;  /* 0x000000ffff027224 */ /* 0x000fca00078e0a08 */
[----:B------:R-:W-:-:S05]  /*12c80*/  VIADDMNMX R10, R2, 0x1, R10, !PT ;  /* 0x00000001020a7846 */ /* 0x000fca000780010a */
[----:B------:R-:W-:-:S05]  /*12c90*/  IMAD.IADD R2, R8, 0x1, R10 ;  /* 0x0000000108027824 */ /* 0x000fca00078e020a */
[----:B------:R-:W-:-:S04]  /*12ca0*/  LOP3.LUT R2, R2, 0x1, RZ, 0xc0, !PT ;  /* 0x0000000102027812 */ /* 0x000fc800078ec0ff */
[----:B------:R-:W-:-:S13]  /*12cb0*/  ISETP.NE.U32.AND P0, PT, R2, 0x1, PT ;  /* 0x000000010200780c */ /* 0x000fda0003f05070 */
[----:B------:R-:W-:Y:S05]  /*12cc0*/  @P0 BRA `(.L_x_269) ;  /* 0x0000000c006c0947 */ /* 0x000fea0003800000 */
[----:B------:R-:W2:Y:S04]  /*12cd0*/  LDL R4, [R1+0x20] ;  /* 0x0000200001047983 */ /* 0x000ea80000100800 */
[----:B------:R-:W3:Y:S01]  /*12ce0*/  LDL R3, [R1+0x14] ;  /* 0x0000140001037983 */ /* 0x000ee20000100800 */
[----:B------:R-:W-:Y:S01]  /*12cf0*/  VIADD R9, R19, 0x1 ;  /* 0x0000000113097836 */ /* 0x000fe20000000000 */
[----:B------:R-:W-:Y:S04]  /*12d00*/  BSSY B1, `(.L_x_270) ;  /* 0x00000d3000017945 */ /* 0x000fe80003800000 */
[----:B------:R-:W-:-:S04]  /*12d10*/  ISETP.NE.AND P0, PT, R9, 0x2, PT ;  /* 0x000000020900780c */ /* 0x000fc80003f05270 */
[----:B------:R-:W-:Y:S02]  /*12d20*/  SEL R11, RZ, 0x1, P0 ;  /* 0x00000001ff0b7807 */ /* 0x000fe40000000000 */
[----:B------:R-:W-:Y:S02]  /*12d30*/  SEL R9, R9, RZ, P0 ;  /* 0x000000ff09097207 */ /* 0x000fe40000000000 */
[----:B--2---:R-:W-:Y:S02]  /*12d40*/  ISETP.NE.AND P1, PT, R4, RZ, PT ;  /* 0x000000ff0400720c */ /* 0x004fe40003f25270 */
[----:B---3--:R-:W-:-:S11]  /*12d50*/  LOP3.LUT R11, R3, R11, RZ, 0x3c, !PT ;  /* 0x0000000b030b7212 */ /* 0x008fd600078e3cff */
[----:B------:R-:W-:Y:S05]  /*12d60*/  @!P1 BRA `(.L_x_271) ;  /* 0x0000000c00309947 */ /* 0x000fea0003800000 */
[----:B------:R-:W-:Y:S01]  /*12d70*/  ULDC.64 UR4, c[0x0][0x418] ;  /* 0x0001060000047ab9 */ /* 0x000fe20000000a00 */
[----:B------:R-:W-:Y:S01]  /*12d80*/  IMAD.MOV.U32 R5, RZ, RZ, R17 ;  /* 0x000000ffff057224 */ /* 0x000fe200078e0011 */
[----:B------:R-:W-:-:S04]  /*12d90*/  ISETP.NE.U32.AND P0, PT, RZ, UR4, PT ;  /* 0x00000004ff007c0c */ /* 0x000fc8000bf05070 */
[----:B------:R-:W-:-:S13]  /*12da0*/  ISETP.NE.AND.EX P0, PT, RZ, UR5, PT, P0 ;  /* 0x00000005ff007c0c */ /* 0x000fda000bf05300 */
[----:B------:R-:W-:Y:S05]  /*12db0*/  @!P0 BRA `(.L_x_272) ;  /* 0x0000000000508947 */ /* 0x000fea0003800000 */
[----:B------:R-:W2:Y:S01]  /*12dc0*/  LDL R12, [R1+0x1c] ;  /* 0x00001c00010c7983 */ /* 0x000ea20000100800 */
[----:B------:R-:W0:Y:S01]  /*12dd0*/  LDC R5, c[0x0][0x43c] ;  /* 0x00010f00ff057b82 */ /* 0x000e220000000800 */
[----:B------:R-:W-:Y:S02]  /*12de0*/  ULDC.64 UR6, c[0x0][0x428] ;  /* 0x00010a0000067ab9 */ /* 0x000fe40000000a00 */
[----:B------:R-:W3:Y:S01]  /*12df0*/  LDL R7, [R1+0x10] ;  /* 0x0000100001077983 */ /* 0x000ee20000100800 */
        /* <DEDUP_REMOVED lines=9> */
[----:B--2---:R-:W-:-:S04]  /*12e90*/  IMAD R4, R12, UR6, RZ ;  /* 0x000000060c047c24 */ /* 0x004fc8000f8e02ff */
[C---:B---3--:R-:W-:Y:S02]  /*12ea0*/  IMAD R4, R7.reuse, UR7, R4 ;  /* 0x0000000707047c24 */ /* 0x048fe4000f8e0204 */
[----:B------:R-:W-:-:S04]  /*12eb0*/  IMAD.WIDE.U32 R2, R7, UR6, R2 ;  /* 0x0000000607027c25 */ /* 0x000fc8000f8e0002 */
[----:B------:R-:W-:Y:S01]  /*12ec0*/  IMAD.IADD R3, R4, 0x1, R3 ;  /* 0x0000000104037824 */ /* 0x000fe200078e0203 */
[----:B------:R-:W-:-:S04]  /*12ed0*/  LEA R4, P0, R2, UR4, 0x2 ;  /* 0x0000000402047c11 */ /* 0x000fc8000f8010ff */
[----:B------:R-:W-:-:S06]  /*12ee0*/  LEA.HI.X R5, R2, UR5, R3, 0x2, P0 ;  /* 0x0000000502057c11 */ /* 0x000fcc00080f1403 */
[----:B------:R0:W5:Y:S03]  /*12ef0*/  LDG.E R5, desc[UR8][R4.64] ;  /* 0x0000000804057981 */ /* 0x000166000c1e1900 */
.L_x_272:
[----:B------:R-:W-:Y:S01]  /*12f00*/  IMAD R3, R9, 0x8, R18 ;  /* 0x0000000809037824 */ /* 0x000fe200078e0212 */
[----:B------:R-:W-:Y:S01]  /*12f10*/  SHF.L.U32 R2, R11, 0x1f, RZ ;  /* 0x0000001f0b027819 */ /* 0x000fe200000006ff */
[----:B------:R-:W-:Y:S03]  /*12f20*/  BSSY B3, `(.L_x_273) ;  /* 0x0000003000037945 */ /* 0x000fe60003800000 */
[----:B------:R-:W1:Y:S02]  /*12f30*/  SYNCS.PHASECHK.TRANS64.TRYWAIT P0, [R3+URZ+0x38840], R2 ;  /* 0x03884002030075a7 */ /* 0x000e64000800017f */
[----:B-1----:R-:W-:Y:S05]  /*12f40*/  @!P0 BRA `(.L_x_274) ;  /* 0x0000004c00d88947 */ /* 0x002fea0003800000 */
.L_x_390:
[----:B------:R-:W-:Y:S05]  /*12f50*/  BSYNC B3 ;  /* 0x0000000000037941 */ /* 0x000fea0003800000 */
.L_x_273:
[----:B0-----:R-:W0:Y:S01]  /*12f60*/  S2R R4, SR_TID.X ;  /* 0x0000000000047919 */ /* 0x001e220000002100 */
[----:B------:R-:W-:Y:S01]  /*12f70*/  BSSY B3, `(.L_x_275) ;  /* 0x000000b000037945 */ /* 0x000fe20003800000 */
[----:B0-----:R-:W-:-:S04]  /*12f80*/  LOP3.LUT R4, R4, 0x7f, RZ, 0xc0, !PT ;  /* 0x0000007f04047812 */ /* 0x001fc800078ec0ff */
[----:B------:R-:W-:-:S13]  /*12f90*/  ISETP.NE.AND P1, PT, R4, RZ, PT ;  /* 0x000000ff0400720c */ /* 0x000fda0003f25270 */
[----:B------:R-:W-:Y:S05]  /*12fa0*/  @P1 BRA `(.L_x_276) ;  /* 0x00000000001c1947 */ /* 0x000fea0003800000 */
[----:B------:R-:W0:Y:S01]  /*12fb0*/  S2R R4, SR_TID.X ;  /* 0x0000000000047919 */ /* 0x000e220000002100 */
[----:B-1----:R-:W-:-:S04]  /*12fc0*/  IMAD.MOV.U32 R2, RZ, RZ, 0xa000 ;  /* 0x0000a000ff027424 */ /* 0x002fc800078e00ff */
[----:B------:R2:W-:Y:S01]  /*12fd0*/  SYNCS.ARRIVE.TRANS64 RZ, [R3+URZ+0x38830], R2 ;  /* 0x0388300203ff79a7 */ /* 0x0005e2000800003f */
[----:B0-----:R-:W-:-:S04]  /*12fe0*/  LOP3.LUT R4, R4, 0x1f, RZ, 0xc0, !PT ;  /* 0x0000001f04047812 */ /* 0x001fc800078ec0ff */
[----:B------:R-:W-:-:S13]  /*12ff0*/  ISETP.NE.AND P0, PT, R4, RZ, PT ;  /* 0x000000ff0400720c */ /* 0x000fda0003f05270 */
[----:B--2---:R-:W-:Y:S05]  /*13000*/  @!P0 BRA `(.L_x_276) ;  /* 0x0000000000048947 */ /* 0x004fea0003800000 */
[----:B------:R-:W-:Y:S01]  /*13010*/  BPT.TRAP 0x1 ;  /* 0x000000040000795c */ /* 0x000fe20000300000 */
.L_x_276:
[----:B------:R-:W-:Y:S05]  /*13020*/  BSYNC B3 ;  /* 0x0000000000037941 */ /* 0x000fea0003800000 */
.L_x_275:
[----:B-1----:R-:W2:Y:S01]  /*13030*/  LDL R2, [R1+0x18] ;  /* 0x0000180001027983 */ /* 0x002ea20000100800 */
[----:B------:R-:W-:Y:S01]  /*13040*/  IMAD.MOV.U32 R14, RZ, RZ, RZ ;  /* 0x000000ffff0e7224 */ /* 0x000fe200078e00ff */
[----:B------:R-:W-:Y:S01]  /*13050*/  UIADD3 UR4, UP0, UR36, 0x370, URZ ;  /* 0x0000037024047890 */ /* 0x000fe2000ff1e03f */
[----:B------:R-:W-:Y:S01]  /*13060*/  IMAD R4, R9, 0xa000, R18 ;  /* 0x0000a00009047824 */ /* 0x000fe200078e0212 */
[----:B------:R-:W-:Y:S01]  /*13070*/  PLOP3.LUT P0, PT, PT, PT, PT, 0x80, 0x0 ;  /* 0x000000000000781c */ /* 0x000fe20003f0f070 */
[----:B------:R-:W-:Y:S01]  /*13080*/  VIADD R3, R3, 0x38830 ;  /* 0x0003883003037836 */ /* 0x000fe20000000000 */
[----:B------:R-:W-:Y:S01]  /*13090*/  R2UR UR10, R14 ;  /* 0x000000000e0a72ca */ /* 0x000fe200000e0000 */
[----:B------:R-:W-:Y:S01]  /*130a0*/  VIADD R7, R4, 0x24400 ;  /* 0x0002440004077836 */ /* 0x000fe20000000000 */
[----:B------:R-:W-:Y:S01]  /*130b0*/  UIADD3.X UR5, URZ, UR37, URZ, UP0, !UPT ;  /* 0x000000253f057290 */ /* 0x000fe200087fe43f */
[----:B------:R-:W-:Y:S01]  /*130c0*/  UMOV UR6, 0x0 ;  /* 0x0000000000067882 */ /* 0x000fe20000000000 */
[----:B------:R-:W-:Y:S01]  /*130d0*/  UMOV UR7, 0x14f00000 ;  /* 0x14f0000000077882 */ /* 0x000fe20000000000 */
[----:B--2---:R-:W-:-:S10]  /*130e0*/  IMAD R2, R0, 0x50, R2 ;  /* 0x0000005000027824 */ /* 0x004fd400078e0202 */
.L_x_277:
[----:B------:R-:W-:-:S13]  /*130f0*/  @P0 ELECT P2, URZ, PT ;  /* 0x00000000003f082f */ /* 0x000fda0003840000 */
[----:B-----5:R-:W-:Y:S02]  /*13100*/  @P2 R2UR UR13, R5 ;  /* 0x00000000050d22ca */ /* 0x020fe400000e0000 */
[----:B------:R-:W-:Y:S02]  /*13110*/  @P2 R2UR UR12, R16 ;  /* 0x00000000100c22ca */ /* 0x000fe400000e0000 */
[----:B------:R-:W-:Y:S02]  /*13120*/  @P2 R2UR UR11, R2 ;  /* 0x00000000020b22ca */ /* 0x000fe400000e0000 */
[----:B------:R-:W-:Y:S02]  /*13130*/  @P2 R2UR UR9, R3 ;  /* 0x00000000030922ca */ /* 0x000fe400000e0000 */
[----:B------:R-:W-:Y:S02]  /*13140*/  @P2 R2UR UR8, R7 ;  /* 0x00000000070822ca */ /* 0x000fe400000e0000 */
[----:B------:R-:W-:-:S02]  /*13150*/  @P2 PLOP3.LUT P0, PT, P2, PT, PT, 0x8, 0x0 ;  /* 0x000000000000281c */ /* 0x000fc4000170e170 */
[----:B------:R-:W-:-:S09]  /*13160*/  PLOP3.LUT P2, PT, PT, PT, PT, 0x8, 0x0 ;  /* 0x000000000000781c */ /* 0x000fd20003f4e170 */
[----:B------:R0:W-:Y:S02]  /*13170*/  UTMALDG.4D [UR8], [UR4], desc[UR6] ;  /* 0x00000608040075b4 */ /* 0x0001e40008019000 */
[----:B0-----:R-:W-:Y:S05]  /*13180*/  @P0 BRA.U.ANY `(.L_x_277) ;  /* 0xfffffffd00d80947 */ /* 0x001fea000393ffff */
[----:B------:R-:W-:Y:S01]  /*13190*/  IMAD.MOV.U32 R21, RZ, RZ, 0x40 ;  /* 0x00000040ff157424 */ /* 0x000fe200078e00ff */
[----:B------:R-:W-:Y:S01]  /*131a0*/  PLOP3.LUT P0, PT, PT, PT, PT, 0x80, 0x0 ;  /* 0x000000000000781c */ /* 0x000fe20003f0f070 */
[----:B------:R-:W-:Y:S01]  /*131b0*/  VIADD R7, R4, 0x26c00 ;  /* 0x00026c0004077836 */ /* 0x000fe20000000000 */
[----:B------:R-:W-:Y:S01]  /*131c0*/  UMOV UR6, 0x0 ;  /* 0x0000000000067882 */ /* 0x000fe20000000000 */
[----:B------:R-:W-:Y:S01]  /*131d0*/  UMOV UR7, 0x14f00000 ;  /* 0x14f0000000077882 */ /* 0x000fe20000000000 */
[----:B------:R-:W-:-:S15]  /*131e0*/  R2UR UR10, R21 ;  /* 0x00000000150a72ca */ /* 0x000fde00000e0000 */
.L_x_278:
[----:B------:R-:W-:-:S13]  /*131f0*/  @P0 ELECT P2, URZ, PT ;  /* 0x00000000003f082f */ /* 0x000fda0003840000 */
[----:B------:R-:W-:Y:S02]  /*13200*/  @P2 R2UR UR13, R5 ;  /* 0x00000000050d22ca */ /* 0x000fe400000e0000 */
        /* <DEDUP_REMOVED lines=14> */
.L_x_279:
        /* <DEDUP_REMOVED lines=16> */
.L_x_280:
        /* <DEDUP_REMOVED lines=10> */
[----:B------:R-:W2:Y:S01]  /*13490*/  LDL.LU R7, [R1+0x14] ;  /* 0x0000140001077983 */ /* 0x000ea20000300800 */
[----:B------:R-:W-:Y:S01]  /*134a0*/  IMAD R3, R19, 0x8, R6 ;  /* 0x0000000813037824 */ /* 0x000fe200078e0206 */
[----:B------:R-:W-:Y:S01]  /*134b0*/  BSSY B3, `(.L_x_281) ;  /* 0x0000004000037945 */ /* 0x000fe20003800000 */
[----:B--2---:R-:W-:-:S04]  /*134c0*/  SHF.L.U32 R2, R7, 0x1f, RZ ;  /* 0x0000001f07027819 */ /* 0x004fc800000006ff */
[----:B------:R-:W0:Y:S02]  /*134d0*/  SYNCS.PHASECHK.TRANS64.TRYWAIT P0, [R3+URZ+0x60], R2 ;  /* 0x00006002030075a7 */ /* 0x000e24000800017f */
[----:B0-----:R-:W-:Y:S05]  /*134e0*/  @!P0 BRA `(.L_x_282) ;  /* 0x0000004800848947 */ /* 0x001fea0003800000 */
.L_x_391:
[----:B------:R-:W-:Y:S05]  /*134f0*/  BSYNC B3 ;  /* 0x0000000000037941 */ /* 0x000fea0003800000 */
.L_x_281:
[----:B------:R-:W-:Y:S01]  /*13500*/  BSSY B3, `(.L_x_283) ;  /* 0x000000c000037945 */ /* 0x000fe20003800000 */
[----:B------:R-:W-:Y:S02]  /*13510*/  IMAD.MOV.U32 R12, RZ, RZ, 0x0 ;  /* 0x00000000ff0c7424 */ /* 0x000fe400078e00ff */
[----:B------:R-:W-:Y:S01]  /*13520*/  IMAD.MOV.U32 R13, RZ, RZ, 0x14f00000 ;  /* 0x14f00000ff0d7424 */ /* 0x000fe200078e00ff */
[----:B------:R-:W-:Y:S06]  /*13530*/  @P1 BRA `(.L_x_284) ;  /* 0x0000000000201947 */ /* 0x000fec0003800000 */
[----:B------:R-:W1:Y:S01]  /*13540*/  S2R R4, SR_TID.X ;  /* 0x0000000000047919 */ /* 0x000e620000002100 */
[----:B0-----:R-:W-:Y:S02]  /*13550*/  IMAD R2, R19, 0x8, R18 ;  /* 0x0000000813027824 */ /* 0x001fe400078e0212 */
[----:B------:R-:W-:-:S04]  /*13560*/  IMAD.MOV.U32 R3, RZ, RZ, 0xa000 ;  /* 0x0000a000ff037424 */ /* 0x000fc800078e00ff */
[----:B------:R2:W-:Y:S01]  /*13570*/  SYNCS.ARRIVE.TRANS64 RZ, [R2+URZ+0x38850], R3 ;  /* 0x0388500302ff79a7 */ /* 0x0005e2000800003f */
[----:B-1----:R-:W-:-:S04]  /*13580*/  LOP3.LUT R4, R4, 0x1f, RZ, 0xc0, !PT ;  /* 0x0000001f04047812 */ /* 0x002fc800078ec0ff */
[----:B------:R-:W-:-:S13]  /*13590*/  ISETP.NE.AND P0, PT, R4, RZ, PT ;  /* 0x000000ff0400720c */ /* 0x000fda0003f05270 */
[----:B--2---:R-:W-:Y:S05]  /*135a0*/  @!P0 BRA `(.L_x_284) ;  /* 0x0000000000048947 */ /* 0x004fea0003800000 */
[----:B------:R-:W-:Y:S01]  /*135b0*/  BPT.TRAP 0x1 ;  /* 0x000000040000795c */ /* 0x000fe20000300000 */
.L_x_284:
[----:B------:R-:W-:Y:S05]  /*135c0*/  BSYNC B3 ;  /* 0x0000000000037941 */ /* 0x000fea0003800000 */
.L_x_283:
[----:B------:R-:W2:Y:S04]  /*135d0*/  LDL R7, [R1+0x18] ;  /* 0x0000180001077983 */ /* 0x000ea80000100800 */
[----:B------:R-:W2:Y:S01]  /*135e0*/  LDL.LU R4, [R1+0x8] ;  /* 0x0000080001047983 */ /* 0x000ea20000300800 */
[----:B------:R-:W-:Y:S01]  /*135f0*/  R2UR UR10, R14 ;  /* 0x000000000e0a72ca */ /* 0x000fe200000e0000 */
[C-C-:B0-----:R-:W-:Y:S01]  /*13600*/  IMAD R3, R19.reuse, 0x8, R18.reuse ;  /* 0x0000000813037824 */ /* 0x141fe200078e0212 */
[----:B------:R-:W-:Y:S01]  /*13610*/  R2UR UR6, R12 ;  /* 0x000000000c0672ca */ /* 0x000fe200000e0000 */
[----:B------:R-:W-:Y:S01]  /*13620*/  IMAD R2, R19, 0xa000, R18 ;  /* 0x0000a00013027824 */ /* 0x000fe200078e0212 */
[----:B------:R-:W-:Y:S01]  /*13630*/  R2UR UR7, R13 ;  /* 0x000000000d0772ca */ /* 0x000fe200000e0000 */
[----:B------:R-:W-:Y:S01]  /*13640*/  UIADD3 UR4, UP0, UR36, 0x470, URZ ;  /* 0x0000047024047890 */ /* 0x000fe2000ff1e03f */
[----:B------:R-:W-:Y:S01]  /*13650*/  PLOP3.LUT P0, PT, PT, PT, PT, 0x80, 0x0 ;  /* 0x000000000000781c */ /* 0x000fe20003f0f070 */
[----:B------:R-:W-:-:S02]  /*13660*/  VIADD R3, R3, 0x38850 ;  /* 0x0003885003037836 */ /* 0x000fc40000000000 */
[----:B------:R-:W-:Y:S01]  /*13670*/  UIADD3.X UR5, URZ, UR37, URZ, UP0, !UPT ;  /* 0x000000253f057290 */ /* 0x000fe200087fe43f */
[----:B--2---:R-:W-:Y:S02]  /*13680*/  IMAD R4, R4, 0x50, R7 ;  /* 0x0000005004047824 */ /* 0x004fe400078e0207 */
[----:B------:R-:W-:-:S09]  /*13690*/  VIADD R7, R2, 0x400 ;  /* 0x0000040002077836 */ /* 0x000fd20000000000 */
.L_x_285:
        /* <DEDUP_REMOVED lines=10> */
[----:B------:R-:W-:Y:S01]  /*13740*/  R2UR UR10, R21 ;  /* 0x00000000150a72ca */ /* 0x000fe200000e0000 */
[----:B------:R-:W-:Y:S01]  /*13750*/  VIADD R7, R2, 0x2c00 ;  /* 0x00002c0002077836 */ /* 0x000fe20000000000 */
[----:B------:R-:W-:Y:S02]  /*13760*/  R2UR UR6, R12 ;  /* 0x000000000c0672ca */ /* 0x000fe400000e0000 */
[----:B------:R-:W-:Y:S02]  /*13770*/  R2UR UR7, R13 ;  /* 0x000000000d0772ca */ /* 0x000fe400000e0000 */
[----:B------:R-:W-:-:S13]  /*13780*/  PLOP3.LUT P0, PT, PT, PT, PT, 0x80, 0x0 ;  /* 0x000000000000781c */ /* 0x000fda0003f0f070 */
.L_x_286:
        /* <DEDUP_REMOVED lines=15> */
.L_x_287:
        /* <DEDUP_REMOVED lines=15> */
.L_x_288:
        /* <DEDUP_REMOVED lines=10> */
[----:B------:R0:W-:Y:S01]  /*13a10*/  STL [R1+0x8], R0 ;  /* 0x0000080001007387 */ /* 0x0001e20000100800 */
[----:B------:R-:W-:-:S07]  /*13a20*/  IMAD.MOV.U32 R17, RZ, RZ, R5 ;  /* 0x000000ffff117224 */ /* 0x000fce00078e0005 */
.L_x_271:
[----:B------:R-:W-:Y:S05]  /*13a30*/  BSYNC B1 ;  /* 0x0000000000017941 */ /* 0x000fea0003800000 */
.L_x_270:
[----:B0-----:R-:W2:Y:S01]  /*13a40*/  LDL.LU R0, [R1+0x38] ;  /* 0x0000380001007983 */ /* 0x001ea20000300800 */
[----:B------:R-:W-:-:S03]  /*13a50*/  IMAD.MOV.U32 R19, RZ, RZ, R9 ;  /* 0x000000ffff137224 */ /* 0x000fc600078e0009 */
[----:B------:R0:W-:Y:S02]  /*13a60*/  STL [R1+0x14], R11 ;  /* 0x0000140b01007387 */ /* 0x0001e40000100800 */
[----:B0-2---:R-:W-:-:S07]  /*13a70*/  VIADD R0, R0, 0xfffffffd ;  /* 0xfffffffd00007836 */ /* 0x005fce0000000000 */
.L_x_269:
[----:B------:R-:W-:Y:S05]  /*13a80*/  BSYNC B2 ;  /* 0x0000000000027941 */ /* 0x000fea0003800000 */
.L_x_268:
[----:B------:R-:W-:Y:S01]  /*13a90*/  VIADD R10, R10, 0xfffffffe ;  /* 0xfffffffe0a0a7836 */ /* 0x000fe20000000000 */
[----:B------:R-:W-:-:S04]  /*13aa0*/  LOP3.LUT R8, RZ, R8, RZ, 0x33, !PT ;  /* 0x00000008ff087212 */ /* 0x000fc800078e33ff */
[----:B------:R-:W-:-:S13]  /*13ab0*/  ISETP.NE.AND P0, PT, R10, R8, PT ;  /* 0x000000080a00720c */ /* 0x000fda0003f05270 */
[----:B------:R-:W-:Y:S05]  /*13ac0*/  @!P0 BRA `(.L_x_267) ;  /* 0x0000001800c48947 */ /* 0x000fea0003800000 */
[----:B------:R-:W-:-:S07]  /*13ad0*/  IMAD.MOV.U32 R9, RZ, RZ, R17 ;  /* 0x000000ffff097224 */ /* 0x000fce00078e0011 */
.L_x_327:
[----:B------:R-:W2:Y:S04]  /*13ae0*/  LDL R3, [R1+0x20] ;  /* 0x0000200001037983 */ /* 0x000ea80000100800 */
[----:B------:R-:W3:Y:S01]  /*13af0*/  LDL R2, [R1+0x14] ;  /* 0x0000140001027983 */ /* 0x000ee20000100800 */
[----:B------:R-:W-:Y:S01]  /*13b00*/  VIADD R4, R19, 0x1 ;  /* 0x0000000113047836 */ /* 0x000fe20000000000 */
[----:B------:R-:W-:Y:S05]  /*13b10*/  YIELD ;  /* 0x0000000000007946 */ /* 0x000fea0003800000 */
[----:B------:R-:W-:Y:S01]  /*13b20*/  ISETP.NE.AND P0, PT, R4, 0x2, PT ;  /* 0x000000020400780c */ /* 0x000fe20003f05270 */
[----:B------:R-:W-:Y:S03]  /*13b30*/  BSSY B1, `(.L_x_289) ;  /* 0x00000d0000017945 */ /* 0x000fe60003800000 */
[----:B------:R-:W-:-:S02]  /*13b40*/  SEL R5, RZ, 0x1, P0 ;  /* 0x00000001ff057807 */ /* 0x000fc40000000000 */
[----:B------:R-:W-:Y:S02]  /*13b50*/  SEL R4, R4, RZ, P0 ;  /* 0x000000ff04047207 */ /* 0x000fe40000000000 */
[----:B--2---:R-:W-:Y:S02]  /*13b60*/  ISETP.NE.AND P1, PT, R3, RZ, PT ;  /* 0x000000ff0300720c */ /* 0x004fe40003f25270 */
[----:B---3--:R-:W-:-:S11]  /*13b70*/  LOP3.LUT R5, R2, R5, RZ, 0x3c, !PT ;  /* 0x0000000502057212 */ /* 0x008fd600078e3cff */
[----:B01----:R-:W-:Y:S05]  /*13b80*/  @!P1 BRA `(.L_x_290) ;  /* 0x0000000c00289947 */ /* 0x003fea0003800000 */
        /* <DEDUP_REMOVED lines=14> */
[----:B------:R-:W-:-:S04]  /*13c70*/  @P0 SHF.R.U32.HI R2, RZ, R3, R7 ;  /* 0x00000003ff020219 */ /* 0x000fc80000011607 */
[--C-:B------:R-:W-:Y:S01]  /*13c80*/  SHF.R.S32.HI R3, RZ, 0x1f, R2.reuse ;  /* 0x0000001fff037819 */ /* 0x100fe20000011402 */
[----:B------:R-:W-:-:S04]  /*13c90*/  IMAD.MOV R7, RZ, RZ, -R2 ;  /* 0x000000ffff077224 */ /* 0x000fc800078e0a02 */
[----:B------:R-:W-:Y:S02]  /*13ca0*/  IMAD R7, R8, R7, R0 ;  /* 0x0000000708077224 */ /* 0x000fe400078e0200 */
[----:B--2---:R-:W-:-:S04]  /*13cb0*/  IMAD R8, R11, UR6, RZ ;  /* 0x000000060b087c24 */ /* 0x004fc8000f8e02ff */
[C---:B---3--:R-:W-:Y:S02]  /*13cc0*/  IMAD R8, R10.reuse, UR7, R8 ;  /* 0x000000070a087c24 */ /* 0x048fe4000f8e0208 */
[----:B------:R-:W-:-:S04]  /*13cd0*/  IMAD.WIDE.U32 R2, R10, UR6, R2 ;  /* 0x000000060a027c25 */ /* 0x000fc8000f8e0002 */
[----:B------:R-:W-:Y:S01]  /*13ce0*/  IMAD.IADD R3, R8, 0x1, R3 ;  /* 0x0000000108037824 */ /* 0x000fe200078e0203 */
[----:B------:R-:W-:-:S04]  /*13cf0*/  LEA R8, P0, R2, UR4, 0x2 ;  /* 0x0000000402087c11 */ /* 0x000fc8000f8010ff */
[----:B------:R-:W-:-:S06]  /*13d00*/  LEA.HI.X R9, R2, UR5, R3, 0x2, P0 ;  /* 0x0000000502097c11 */ /* 0x000fcc00080f1403 */
[----:B------:R0:W5:Y:S03]  /*13d10*/  LDG.E R9, desc[UR8][R8.64] ;  /* 0x0000000808097981 */ /* 0x000166000c1e1900 */
.L_x_291:
[----:B------:R-:W-:Y:S01]  /*13d20*/  IMAD R3, R4, 0x8, R18 ;  /* 0x0000000804037824 */ /* 0x000fe200078e0212 */
[----:B------:R-:W-:Y:S01]  /*13d30*/  SHF.L.U32 R2, R5, 0x1f, RZ ;  /* 0x0000001f05027819 */ /* 0x000fe200000006ff */
[----:B------:R-:W-:Y:S03]  /*13d40*/  BSSY B2, `(.L_x_292) ;  /* 0x0000003000027945 */ /* 0x000fe60003800000 */
[----:B------:R-:W1:Y:S02]  /*13d50*/  SYNCS.PHASECHK.TRANS64.TRYWAIT P0, [R3+URZ+0x38840], R2 ;  /* 0x03884002030075a7 */ /* 0x000e64000800017f */
[----:B-1----:R-:W-:Y:S05]  /*13d60*/  @!P0 BRA `(.L_x_293) ;  /* 0x0000004000788947 */ /* 0x002fea0003800000 */
.L_x_392:
[----:B------:R-:W-:Y:S05]  /*13d70*/  BSYNC B2 ;  /* 0x0000000000027941 */ /* 0x000fea0003800000 */
.L_x_292:
        /* <DEDUP_REMOVED lines=12> */
.L_x_295:
[----:B------:R-:W-:Y:S05]  /*13e40*/  BSYNC B2 ;  /* 0x0000000000027941 */ /* 0x000fea0003800000 */
.L_x_294:
        /* <DEDUP_REMOVED lines=12> */
.L_x_296:
        /* <DEDUP_REMOVED lines=16> */
.L_x_297:
        /* <DEDUP_REMOVED lines=16> */
.L_x_298:
        /* <DEDUP_REMOVED lines=16> */
.L_x_299:
        /* <DEDUP_REMOVED lines=16> */
.L_x_393:
[----:B------:R-:W-:Y:S05]  /*14310*/  BSYNC B2 ;  /* 0x0000000000027941 */ /* 0x000fea0003800000 */
.L_x_300:
[----:B------:R-:W-:Y:S01]  /*14320*/  BSSY B2, `(.L_x_302) ;  /* 0x000000b000027945 */ /* 0x000fe20003800000 */
[----:B------:R-:W-:Y:S02]  /*14330*/  IMAD.MOV.U32 R10, RZ, RZ, 0x0 ;  /* 0x00000000ff0a7424 */ /* 0x000fe400078e00ff */
[----:B------:R-:W-:Y:S01]  /*14340*/  IMAD.MOV.U32 R11, RZ, RZ, 0x14f00000 ;  /* 0x14f00000ff0b7424 */ /* 0x000fe200078e00ff */
[----:B------:R-:W-:Y:S06]  /*14350*/  @P1 BRA `(.L_x_303) ;  /* 0x00000000001c1947 */ /* 0x000fec0003800000 */
[----:B------:R-:W1:Y:S01]  /*14360*/  S2R R8, SR_TID.X ;  /* 0x0000000000087919 */ /* 0x000e620000002100 */
[----:B0-----:R-:W-:-:S04]  /*14370*/  IMAD.MOV.U32 R3, RZ, RZ, 0xa000 ;  /* 0x0000a000ff037424 */ /* 0x001fc800078e00ff */
[----:B------:R2:W-:Y:S01]  /*14380*/  SYNCS.ARRIVE.TRANS64 RZ, [R2+URZ+0x50], R3 ;  /* 0x0000500302ff79a7 */ /* 0x0005e2000800003f */
[----:B-1----:R-:W-:-:S04]  /*14390*/  LOP3.LUT R8, R8, 0x1f, RZ, 0xc0, !PT ;  /* 0x0000001f08087812 */ /* 0x002fc800078ec0ff */
[----:B------:R-:W-:-:S13]  /*143a0*/  ISETP.NE.AND P0, PT, R8, RZ, PT ;  /* 0x000000ff0800720c */ /* 0x000fda0003f05270 */
[----:B--2---:R-:W-:Y:S05]  /*143b0*/  @!P0 BRA `(.L_x_303) ;  /* 0x0000000000048947 */ /* 0x004fea0003800000 */
[----:B------:R-:W-:Y:S01]  /*143c0*/  BPT.TRAP 0x1 ;  /* 0x000000040000795c */ /* 0x000fe20000300000 */
.L_x_303:
[----:B------:R-:W-:Y:S05]  /*143d0*/  BSYNC B2 ;  /* 0x0000000000027941 */ /* 0x000fea0003800000 */
.L_x_302:
[----:B------:R-:W2:Y:S04]  /*143e0*/  LDL R8, [R1+0x18] ;  /* 0x0000180001087983 */ /* 0x000ea80000100800 */
[----:B0-----:R-:W2:Y:S01]  /*143f0*/  LDL.LU R3, [R1+0x8] ;  /* 0x0000080001037983 */ /* 0x001ea20000300800 */
[----:B------:R-:W-:Y:S01]  /*14400*/  R2UR UR10, R12 ;  /* 0x000000000c0a72ca */ /* 0x000fe200000e0000 */
[----:B------:R-:W-:Y:S01]  /*14410*/  IMAD R19, R19, 0xa000, R18 ;  /* 0x0000a00013137824 */ /* 0x000fe200078e0212 */
[----:B------:R-:W-:Y:S01]  /*14420*/  R2UR UR6, R10 ;  /* 0x000000000a0672ca */ /* 0x000fe200000e0000 */
[----:B------:R-:W-:Y:S01]  /*14430*/  UIADD3 UR4, UP0, UR36, 0x470, URZ ;  /* 0x0000047024047890 */ /* 0x000fe2000ff1e03f */
[----:B------:R-:W-:Y:S01]  /*14440*/  R2UR UR7, R11 ;  /* 0x000000000b0772ca */ /* 0x000fe200000e0000 */
[----:B------:R-:W-:Y:S01]  /*14450*/  VIADD R2, R2, 0x50 ;  /* 0x0000005002027836 */ /* 0x000fe20000000000 */
[----:B------:R-:W-:Y:S01]  /*14460*/  PLOP3.LUT P0, PT, PT, PT, PT, 0x80, 0x0 ;  /* 0x000000000000781c */ /* 0x000fe20003f0f070 */
[----:B------:R-:W-:Y:S01]  /*14470*/  UIADD3.X UR5, URZ, UR37, URZ, UP0, !UPT ;  /* 0x000000253f057290 */ /* 0x000fe200087fe43f */
[----:B--2---:R-:W-:-:S02]  /*14480*/  IMAD R3, R3, 0x50, R8 ;  /* 0x0000005003037824 */ /* 0x004fc400078e0208 */
[----:B------:R-:W-:-:S09]  /*14490*/  VIADD R8, R19, 0x400 ;  /* 0x0000040013087836 */ /* 0x000fd20000000000 */
.L_x_304:
        /* <DEDUP_REMOVED lines=15> */
.L_x_305:
        /* <DEDUP_REMOVED lines=15> */
.L_x_306:
        /* <DEDUP_REMOVED lines=15> */
.L_x_307:
        /* <DEDUP_REMOVED lines=12> */
.L_x_290:
[----:B------:R-:W-:Y:S05]  /*14830*/  BSYNC B1 ;  /* 0x0000000000017941 */ /* 0x000fea0003800000 */
.L_x_289:
[----:B------:R-:W2:Y:S01]  /*14840*/  LDL R2, [R1+0x20] ;  /* 0x0000200001027983 */ /* 0x000ea20000100800 */
[----:B------:R-:W-:Y:S01]  /*14850*/  VIADD R19, R4, 0x1 ;  /* 0x0000000104137836 */ /* 0x000fe20000000000 */
[----:B------:R-:W-:Y:S01]  /*14860*/  BSSY B1, `(.L_x_308) ;  /* 0x00000d3000017945 */ /* 0x000fe20003800000 */
[----:B0-----:R-:W-:-:S03]  /*14870*/  VIADD R7, R0, 0xffffffff ;  /* 0xffffffff00077836 */ /* 0x001fc60000000000 */
[----:B------:R-:W-:-:S04]  /*14880*/  ISETP.NE.AND P0, PT, R19, 0x2, PT ;  /* 0x000000021300780c */ /* 0x000fc80003f05270 */
[----:B------:R-:W-:Y:S02]  /*14890*/  SEL R19, R19, RZ, P0 ;  /* 0x000000ff13137207 */ /* 0x000fe40000000000 */
[----:B--2---:R-:W-:Y:S02]  /*148a0*/  ISETP.NE.AND P1, PT, R2, RZ, PT ;  /* 0x000000ff0200720c */ /* 0x004fe40003f25270 */
[----:B------:R-:W-:-:S04]  /*148b0*/  SEL R2, RZ, 0x1, P0 ;  /* 0x00000001ff027807 */ /* 0x000fc80000000000 */
[----:B------:R-:W-:-:S05]  /*148c0*/  LOP3.LUT R12, R5, R2, RZ, 0x3c, !PT ;  /* 0x00000002050c7212 */ /* 0x000fca00078e3cff */
[----:B------:R0:W-:Y:S02]  /*148d0*/  STL [R1+0x14], R12 ;  /* 0x0000140c01007387 */ /* 0x0001e40000100800 */
[----:B------:R-:W-:Y:S05]  /*148e0*/  @!P1 BRA `(.L_x_309) ;  /* 0x0000000c00289947 */ /* 0x000fea0003800000 */
[----:B------:R-:W-:Y:S01]  /*148f0*/  ULDC.64 UR4, c[0x0][0x418] ;  /* 0x0001060000047ab9 */ /* 0x000fe20000000a00 */
[----:B------:R-:W-:Y:S01]  /*14900*/  IMAD.MOV.U32 R8, RZ, RZ, R7 ;  /* 0x000000ffff087224 */ /* 0x000fe200078e0007 */
[----:B------:R-:W-:-:S04]  /*14910*/  ISETP.NE.U32.AND P0, PT, RZ, UR4, PT ;  /* 0x00000004ff007c0c */ /* 0x000fc8000bf05070 */
[----:B------:R-:W-:-:S13]  /*14920*/  ISETP.NE.AND.EX P0, PT, RZ, UR5, PT, P0 ;  /* 0x00000005ff007c0c */ /* 0x000fda000bf05300 */
[----:B------:R-:W-:Y:S05]  /*14930*/  @!P0 BRA `(.L_x_310) ;  /* 0x0000000000508947 */ /* 0x000fea0003800000 */
[----:B------:R-:W2:Y:S01]  /*14940*/  LDL R11, [R1+0x1c] ;  /* 0x00001c00010b7983 */ /* 0x000ea20000100800 */
[----:B------:R-:W1:Y:S01]  /*14950*/  LDC R9, c[0x0][0x43c] ;  /* 0x00010f00ff097b82 */ /* 0x000e620000000800 */
[----:B------:R-:W-:Y:S02]  /*14960*/  ULDC.64 UR6, c[0x0][0x428] ;  /* 0x00010a0000067ab9 */ /* 0x000fe40000000a00 */
[----:B------:R-:W3:Y:S01]  /*14970*/  LDL R10, [R1+0x10] ;  /* 0x00001000010a7983 */ /* 0x000ee20000100800 */
[----:B------:R-:W-:Y:S01]  /*14980*/  ULDC.64 UR8, c[0x0][0x208] ;  /* 0x0000820000087ab9 */ /* 0x000fe20000000a00 */
[----:B-1----:R-:W-:-:S13]  /*14990*/  ISETP.NE.AND P0, PT, R9, 0x1, PT ;  /* 0x000000010900780c */ /* 0x002fda0003f05270 */
[----:B------:R-:W1:Y:S02]  /*149a0*/  @P0 LDC.64 R2, c[0x0][0x440] ;  /* 0x00011000ff020b82 */ /* 0x000e640000000a00 */
[----:B-1----:R-:W-:-:S04]  /*149b0*/  @P0 IMAD.HI.U32 R8, R7, R2, RZ ;  /* 0x0000000207080227 */ /* 0x002fc800078e00ff */
        /* <DEDUP_REMOVED lines=10> */
[----:B------:R-:W-:-:S05]  /*14a60*/  LEA.HI.X R11, R2, UR5, R9, 0x2, P0 ;  /* 0x00000005020b7c11 */ /* 0x000fca00080f1409 */
[----:B------:R1:W5:Y:S04]  /*14a70*/  LDG.E R9, desc[UR8][R10.64] ;  /* 0x000000080a097981 */ /* 0x000368000c1e1900 */
.L_x_310:
[----:B------:R-:W-:Y:S01]  /*14a80*/  IMAD R2, R19, 0x8, R18 ;  /* 0x0000000813027824 */ /* 0x000fe200078e0212 */
[----:B------:R-:W-:Y:S01]  /*14a90*/  SHF.L.U32 R3, R12, 0x1f, RZ ;  /* 0x0000001f0c037819 */ /* 0x000fe200000006ff */
[----:B------:R-:W-:Y:S03]  /*14aa0*/  BSSY B2, `(.L_x_311) ;  /* 0x0000003000027945 */ /* 0x000fe60003800000 */
[----:B------:R-:W2:Y:S02]  /*14ab0*/  SYNCS.PHASECHK.TRANS64.TRYWAIT P0, [R2+URZ+0x38840], R3 ;  /* 0x03884003020075a7 */ /* 0x000ea4000800017f */
[----:B--2---:R-:W-:Y:S05]  /*14ac0*/  @!P0 BRA `(.L_x_312) ;  /* 0x0000003400488947 */ /* 0x004fea0003800000 */
.L_x_394:
[----:B------:R-:W-:Y:S05]  /*14ad0*/  BSYNC B2 ;  /* 0x0000000000027941 */ /* 0x000fea0003800000 */
.L_x_311:
[----:B-1----:R-:W1:Y:S01]  /*14ae0*/  S2R R10, SR_TID.X ;  /* 0x00000000000a7919 */ /* 0x002e620000002100 */
[----:B------:R-:W-:Y:S01]  /*14af0*/  BSSY B2, `(.L_x_313) ;  /* 0x000000b000027945 */ /* 0x000fe20003800000 */
[----:B-1----:R-:W-:-:S04]  /*14b00*/  LOP3.LUT R10, R10, 0x7f, RZ, 0xc0, !PT ;  /* 0x0000007f0a0a7812 */ /* 0x002fc800078ec0ff */
[----:B------:R-:W-:-:S13]  /*14b10*/  ISETP.NE.AND P1, PT, R10, RZ, PT ;  /* 0x000000ff0a00720c */ /* 0x000fda0003f25270 */
[----:B------:R-:W-:Y:S05]  /*14b20*/  @P1 BRA `(.L_x_314) ;  /* 0x00000000001c1947 */ /* 0x000fea0003800000 */
[----:B------:R-:W1:Y:S01]  /*14b30*/  S2R R10, SR_TID.X ;  /* 0x00000000000a7919 */ /* 0x000e620000002100 */
[----:B--2---:R-:W-:-:S04]  /*14b40*/  IMAD.MOV.U32 R3, RZ, RZ, 0xa000 ;  /* 0x0000a000ff037424 */ /* 0x004fc800078e00ff */
[----:B------:R3:W-:Y:S01]  /*14b50*/  SYNCS.ARRIVE.TRANS64 RZ, [R2+URZ+0x38830], R3 ;  /* 0x0388300302ff79a7 */ /* 0x0007e2000800003f */
[----:B-1----:R-:W-:-:S04]  /*14b60*/  LOP3.LUT R10, R10, 0x1f, RZ, 0xc0, !PT ;  /* 0x0000001f0a0a7812 */ /* 0x002fc800078ec0ff */
[----:B------:R-:W-:-:S13]  /*14b70*/  ISETP.NE.AND P0, PT, R10, RZ, PT ;  /* 0x000000ff0a00720c */ /* 0x000fda0003f05270 */
[----:B---3--:R-:W-:Y:S05]  /*14b80*/  @!P0 BRA `(.L_x_314) ;  /* 0x0000000000048947 */ /* 0x008fea0003800000 */
[----:B------:R-:W-:Y:S01]  /*14b90*/  BPT.TRAP 0x1 ;  /* 0x000000040000795c */ /* 0x000fe20000300000 */
.L_x_314:
[----:B------:R-:W-:Y:S05]  /*14ba0*/  BSYNC B2 ;  /* 0x0000000000027941 */ /* 0x000fea0003800000 */
.L_x_313:
[----:B--2---:R-:W2:Y:S01]  /*14bb0*/  LDL R2, [R1+0x18] ;  /* 0x0000180001027983 */ /* 0x004ea20000100800 */
[----:B0-----:R-:W-:Y:S01]  /*14bc0*/  IMAD.MOV.U32 R12, RZ, RZ, RZ ;  /* 0x000000ffff0c7224 */ /* 0x001fe200078e00ff */
[----:B------:R-:W-:Y:S01]  /*14bd0*/  UIADD3 UR4, UP0, UR36, 0x370, URZ ;  /* 0x0000037024047890 */ /* 0x000fe2000ff1e03f */
[C---:B------:R-:W-:Y:S01]  /*14be0*/  IMAD R3, R19.reuse, 0x8, R6 ;  /* 0x0000000813037824 */ /* 0x040fe200078e0206 */
[----:B------:R-:W-:Y:S01]  /*14bf0*/  PLOP3.LUT P0, PT, PT, PT, PT, 0x80, 0x0 ;  /* 0x000000000000781c */ /* 0x000fe20003f0f070 */
[----:B------:R-:W-:Y:S01]  /*14c00*/  IMAD R10, R19, 0xa000, R18 ;  /* 0x0000a000130a7824 */ /* 0x000fe200078e0212 */
[----:B------:R-:W-:Y:S01]  /*14c10*/  R2UR UR10, R12 ;  /* 0x000000000c0a72ca */ /* 0x000fe200000e0000 */
[----:B------:R-:W-:Y:S01]  /*14c20*/  VIADD R3, R3, 0x30 ;  /* 0x0000003003037836 */ /* 0x000fe20000000000 */
[----:B------:R-:W-:Y:S01]  /*14c30*/  UIADD3.X UR5, URZ, UR37, URZ, UP0, !UPT ;  /* 0x000000253f057290 */ /* 0x000fe200087fe43f */
[----:B------:R-:W-:Y:S01]  /*14c40*/  VIADD R11, R10, 0x24400 ;  /* 0x000244000a0b7836 */ /* 0x000fe20000000000 */
[----:B------:R-:W-:Y:S01]  /*14c50*/  UMOV UR6, 0x0 ;  /* 0x0000000000067882 */ /* 0x000fe20000000000 */
[----:B------:R-:W-:Y:S01]  /*14c60*/  UMOV UR7, 0x14f00000 ;  /* 0x14f0000000077882 */ /* 0x000fe20000000000 */
[----:B--2---:R-:W-:-:S09]  /*14c70*/  IMAD R2, R8, 0x50, R2 ;  /* 0x0000005008027824 */ /* 0x004fd200078e0202 */
.L_x_315:
        /* <DEDUP_REMOVED lines=16> */
.L_x_316:
        /* <DEDUP_REMOVED lines=16> */
.L_x_317:
        /* <DEDUP_REMOVED lines=16> */
.L_x_318:
        /* <DEDUP_REMOVED lines=10> */
[----:B------:R-:W-:Y:S01]  /*15020*/  SHF.L.U32 R5, R5, 0x1f, RZ ;  /* 0x0000001f05057819 */ /* 0x000fe200000006ff */
[----:B------:R-:W-:Y:S01]  /*15030*/  IMAD R2, R4, 0x8, R6 ;  /* 0x0000000804027824 */ /* 0x000fe200078e0206 */
[----:B------:R-:W-:Y:S03]  /*15040*/  BSSY B2, `(.L_x_319) ;  /* 0x0000003000027945 */ /* 0x000fe60003800000 */
[----:B------:R-:W0:Y:S02]  /*15050*/  SYNCS.PHASECHK.TRANS64.TRYWAIT P0, [R2+URZ+0x60], R5 ;  /* 0x00006005020075a7 */ /* 0x000e24000800017f */
[----:B0-----:R-:W-:Y:S05]  /*15060*/  @!P0 BRA `(.L_x_320) ;  /* 0x0000002c00f48947 */ /* 0x001fea0003800000 */
.L_x_395:
[----:B------:R-:W-:Y:S05]  /*15070*/  BSYNC B2 ;  /* 0x0000000000027941 */ /* 0x000fea0003800000 */
.L_x_319:
[----:B------:R-:W-:Y:S01]  /*15080*/  BSSY B2, `(.L_x_321) ;  /* 0x000000b000027945 */ /* 0x000fe20003800000 */
[----:B------:R-:W-:Y:S02]  /*15090*/  IMAD.MOV.U32 R10, RZ, RZ, 0x0 ;  /* 0x00000000ff0a7424 */ /* 0x000fe400078e00ff */
[----:B------:R-:W-:Y:S01]  /*150a0*/  IMAD.MOV.U32 R11, RZ, RZ, 0x14f00000 ;  /* 0x14f00000ff0b7424 */ /* 0x000fe200078e00ff */
[----:B------:R-:W-:Y:S06]  /*150b0*/  @P1 BRA `(.L_x_322) ;  /* 0x00000000001c1947 */ /* 0x000fec0003800000 */
[----:B0-----:R-:W0:Y:S01]  /*150c0*/  S2R R5, SR_TID.X ;  /* 0x0000000000057919 */ /* 0x001e220000002100 */
[----:B------:R-:W-:-:S04]  /*150d0*/  IMAD.MOV.U32 R3, RZ, RZ, 0xa000 ;  /* 0x0000a000ff037424 */ /* 0x000fc800078e00ff */
[----:B------:R1:W-:Y:S01]  /*150e0*/  SYNCS.ARRIVE.TRANS64 RZ, [R2+URZ+0x50], R3 ;  /* 0x0000500302ff79a7 */ /* 0x0003e2000800003f */
[----:B0-----:R-:W-:-:S04]  /*150f0*/  LOP3.LUT R5, R5, 0x1f, RZ, 0xc0, !PT ;  /* 0x0000001f05057812 */ /* 0x001fc800078ec0ff */
[----:B------:R-:W-:-:S13]  /*15100*/  ISETP.NE.AND P0, PT, R5, RZ, PT ;  /* 0x000000ff0500720c */ /* 0x000fda0003f05270 */
[----:B-1----:R-:W-:Y:S05]  /*15110*/  @!P0 BRA `(.L_x_322) ;  /* 0x0000000000048947 */ /* 0x002fea0003800000 */
[----:B------:R-:W-:Y:S01]  /*15120*/  BPT.TRAP 0x1 ;  /* 0x000000040000795c */ /* 0x000fe20000300000 */
.L_x_322:
[----:B------:R-:W-:Y:S05]  /*15130*/  BSYNC B2 ;  /* 0x0000000000027941 */ /* 0x000fea0003800000 */
.L_x_321:
[----:B0-----:R-:W2:Y:S04]  /*15140*/  LDL R5, [R1+0x18] ;  /* 0x0000180001057983 */ /* 0x001ea80000100800 */
[----:B------:R-:W2:Y:S01]  /*15150*/  LDL.LU R3, [R1+0x8] ;  /* 0x0000080001037983 */ /* 0x000ea20000300800 */
        /* <DEDUP_REMOVED lines=10> */
.L_x_323:
        /* <DEDUP_REMOVED lines=15> */
.L_x_324:
        /* <DEDUP_REMOVED lines=15> */
.L_x_325:
        /* <DEDUP_REMOVED lines=15> */
.L_x_326:
        /* <DEDUP_REMOVED lines=12> */
.L_x_309:
[----:B------:R-:W-:Y:S05]  /*15590*/  BSYNC B1 ;  /* 0x0000000000017941 */ /* 0x000fea0003800000 */
.L_x_308:
[----:B------:R-:W2:Y:S01]  /*155a0*/  LDL R2, [R1+0x28] ;  /* 0x0000280001027983 */ /* 0x000ea20000100800 */
[----:B------:R-:W-:Y:S01]  /*155b0*/  VIADD R0, R0, 0xfffffffe ;  /* 0xfffffffe00007836 */ /* 0x000fe20000000000 */
[----:B--2---:R-:W-:-:S13]  /*155c0*/  ISETP.GT.AND P0, PT, R7, R2, PT ;  /* 0x000000020700720c */ /* 0x004fda0003f04270 */
[----:B------:R-:W-:Y:S05]  /*155d0*/  @P0 BRA `(.L_x_327) ;  /* 0xffffffe400400947 */ /* 0x000fea000383ffff */
.L_x_267:
[----:B------:R-:W-:Y:S05]  /*155e0*/  BSYNC B0 ;  /* 0x0000000000007941 */ /* 0x000fea0003800000 */
.L_x_266:
[----:B------:R-:W2:Y:S01]  /*155f0*/  S2R R3, SR_TID.X ;  /* 0x0000000000037919 */ /* 0x000ea20000002100 */
[----:B------:R-:W-:Y:S01]  /*15600*/  BSSY B0, `(.L_x_328) ;  /* 0x0000012000007945 */ /* 0x000fe20003800000 */
[----:B--2---:R-:W-:-:S04]  /*15610*/  LOP3.LUT R3, R3, 0x7f, RZ, 0xc0, !PT ;  /* 0x0000007f03037812 */ /* 0x004fc800078ec0ff */
[----:B------:R-:W-:-:S13]  /*15620*/  ISETP.NE.AND P0, PT, R3, RZ, PT ;  /* 0x000000ff0300720c */ /* 0x000fda0003f05270 */
[----:B------:R-:W-:Y:S05]  /*15630*/  @P0 BRA `(.L_x_329) ;  /* 0x0000000000380947 */ /* 0x000fea0003800000 */
[----:B------:R-:W2:Y:S01]  /*15640*/  S2R R2, SR_LANEID ;  /* 0x0000000000027919 */ /* 0x000ea20000000000 */
[----:B------:R-:W-:Y:S01]  /*15650*/  VOTEU.ANY UR4, UPT, PT ;  /* 0x0000000000047886 */ /* 0x000fe200038e0100 */
[----:B-1----:R-:W1:Y:S01]  /*15660*/  LDC.64 R4, c[0x0][0xc60] ;  /* 0x00031800ff047b82 */ /* 0x002e620000000a00 */
[----:B------:R-:W2:Y:S01]  /*15670*/  FLO.U32 R0, UR4 ;  /* 0x0000000400007d00 */ /* 0x000ea200080e0000 */
[----:B------:R-:W-:Y:S01]  /*15680*/  ULDC.64 UR6, c[0x0][0x208] ;  /* 0x0000820000067ab9 */ /* 0x000fe20000000a00 */
[----:B--2---:R-:W-:-:S06]  /*15690*/  ISETP.EQ.U32.AND P0, PT, R0, R2, PT ;  /* 0x000000020000720c */ /* 0x004fcc0003f02070 */
[----:B------:R-:W1:Y:S07]  /*156a0*/  POPC R2, UR4 ;  /* 0x0000000400027d09 */ /* 0x000e6e0008000000 */
[----:B-1----:R-:W2:Y:S04]  /*156b0*/  @P0 ATOMG.E.ADD.STRONG.GPU PT, R2, desc[UR6][R4.64], R2 ;  /* 0x00000002040209a8 */ /* 0x002ea800081ee1c6 */
[----:B--2---:R1:W2:Y:S02]  /*156c0*/  SHFL.IDX PT, R2, R2, R0, 0x1f ;  /* 0x00001f0002027589 */ /* 0x0042a400000e0000 */
[----:B-1----:R-:W1:Y:S02]  /*156d0*/  S2R R0, SR_LTMASK ;  /* 0x0000000000007919 */ /* 0x002e640000003900 */
[----:B-1----:R-:W-:-:S06]  /*156e0*/  LOP3.LUT R0, R0, UR4, RZ, 0xc0, !PT ;  /* 0x0000000400007c12 */ /* 0x002fcc000f8ec0ff */
[----:B------:R-:W2:Y:S02]  /*156f0*/  POPC R0, R0 ;  /* 0x0000000000007309 */ /* 0x000ea40000000000 */
[----:B--2---:R-:W-:-:S05]  /*15700*/  IADD3 R0, R2, UR38, R0 ;  /* 0x0000002602007c10 */ /* 0x004fca000fffe000 */
[----:B------:R2:W-:Y:S02]  /*15710*/  STL [R1], R0 ;  /* 0x0000000001007387 */ /* 0x0005e40000100800 */
.L_x_329:
[----:B------:R-:W-:Y:S05]  /*15720*/  BSYNC B0 ;  /* 0x0000000000007941 */ /* 0x000fea0003800000 */
.L_x_328:
[----:B--2---:R-:W2:Y:S01]  /*15730*/  LDL.LU R0, [R1+0x20] ;  /* 0x0000200001007983 */ /* 0x004ea20000300800 */
[----:B------:R-:W-:Y:S01]  /*15740*/  BSSY B0, `(.L_x_330) ;  /* 0x0000058000007945 */ /* 0x000fe20003800000 */
[----:B--2---:R-:W-:-:S13]  /*15750*/  ISETP.NE.AND P0, PT, R0, RZ, PT ;  /* 0x000000ff0000720c */ /* 0x004fda0003f05270 */
[----:B------:R-:W-:Y:S05]  /*15760*/  @!P0 BRA `(.L_x_331) ;  /* 0x0000000400548947 */ /* 0x000fea0003800000 */
[----:B------:R-:W2:Y:S01]  /*15770*/  LDL R2, [R1+0x14] ;  /* 0x0000140001027983 */ /* 0x000ea20000100800 */
[----:B------:R-:W-:Y:S01]  /*15780*/  IMAD R0, R19, 0x8, R18 ;  /* 0x0000000813007824 */ /* 0x000fe200078e0212 */
[----:B------:R-:W-:Y:S01]  /*15790*/  BSSY B1, `(.L_x_332) ;  /* 0x0000005000017945 */ /* 0x000fe20003800000 */
[----:B------:R-:W-:Y:S02]  /*157a0*/  ISETP.NE.AND P1, PT, R3, RZ, PT ;  /* 0x000000ff0300720c */ /* 0x000fe40003f25270 */
[----:B--2---:R-:W-:-:S04]  /*157b0*/  SHF.L.U32 R2, R2, 0x1f, RZ ;  /* 0x0000001f02027819 */ /* 0x004fc800000006ff */
[----:B------:R-:W2:Y:S02]  /*157c0*/  SYNCS.PHASECHK.TRANS64.TRYWAIT P0, [R0+URZ+0x38860], R2 ;  /* 0x03886002000075a7 */ /* 0x000ea4000800017f */
[----:B--2---:R-:W-:Y:S05]  /*157d0*/  @!P0 BRA `(.L_x_333) ;  /* 0x00000028002c8947 */ /* 0x004fea0003800000 */
.L_x_396:
[----:B------:R-:W-:Y:S05]  /*157e0*/  BSYNC B1 ;  /* 0x0000000000017941 */ /* 0x000fea0003800000 */
.L_x_332:
[----:B------:R-:W-:Y:S04]  /*157f0*/  BSSY B1, `(.L_x_334) ;  /* 0x0000009000017945 */ /* 0x000fe80003800000 */
        /* <DEDUP_REMOVED lines=8> */
.L_x_335:
[----:B------:R-:W-:Y:S05]  /*15880*/  BSYNC B1 ;  /* 0x0000000000017941 */ /* 0x000fea0003800000 */
.L_x_334:
[----:B------:R-:W3:Y:S04]  /*15890*/  LDL.LU R3, [R1+0x18] ;  /* 0x0000180001037983 */ /* 0x000ee80000300800 */
[----:B--2---:R-:W3:Y:S01]  /*158a0*/  LDL.LU R2, [R1+0x8] ;  /* 0x0000080001027983 */ /* 0x004ee20000300800 */
[----:B------:R-:W-:Y:S01]  /*158b0*/  UIADD3 UR4, UP0, UR36, 0x470, URZ ;  /* 0x0000047024047890 */ /* 0x000fe2000ff1e03f */
[----:B------:R-:W-:Y:S01]  /*158c0*/  PLOP3.LUT P0, PT, PT, PT, PT, 0x80, 0x0 ;  /* 0x000000000000781c */ /* 0x000fe20003f0f070 */
[----:B------:R-:W-:Y:S01]  /*158d0*/  VIADD R0, R0, 0x38850 ;  /* 0x0003885000007836 */ /* 0x000fe20000000000 */
[----:B------:R-:W-:Y:S01]  /*158e0*/  UMOV UR6, 0x0 ;  /* 0x0000000000067882 */ /* 0x000fe20000000000 */
[----:B------:R-:W-:Y:S01]  /*158f0*/  UIADD3.X UR5, URZ, UR37, URZ, UP0, !UPT ;  /* 0x000000253f057290 */ /* 0x000fe200087fe43f */
[----:B------:R-:W-:Y:S01]  /*15900*/  UMOV UR7, 0x14f00000 ;  /* 0x14f0000000077882 */ /* 0x000fe20000000000 */
[----:B------:R-:W-:Y:S01]  /*15910*/  UMOV UR10, URZ ;  /* 0x0000003f000a7c82 */ /* 0x000fe20008000000 */
[----:B---3--:R-:W-:-:S02]  /*15920*/  IMAD R3, R2, 0x50, R3 ;  /* 0x0000005002037824 */ /* 0x008fc400078e0203 */
[----:B------:R-:W-:-:S04]  /*15930*/  IMAD R2, R19, 0xa000, R18 ;  /* 0x0000a00013027824 */ /* 0x000fc800078e0212 */
[----:B------:R-:W-:-:S07]  /*15940*/  VIADD R4, R2, 0x400 ;  /* 0x0000040002047836 */ /* 0x000fce0000000000 */
.L_x_336:
        /* <DEDUP_REMOVED lines=9> */
[----:B--2---:R-:W-:Y:S05]  /*159e0*/  @P0 BRA.U.ANY `(.L_x_336) ;  /* 0xfffffffd00d80947 */ /* 0x004fea000393ffff */
[----:B------:R-:W-:Y:S01]  /*159f0*/  PLOP3.LUT P0, PT, PT, PT, PT, 0x80, 0x0 ;  /* 0x000000000000781c */ /* 0x000fe20003f0f070 */
[----:B------:R-:W-:Y:S01]  /*15a00*/  VIADD R4, R2, 0x2c00 ;  /* 0x00002c0002047836 */ /* 0x000fe20000000000 */
[----:B------:R-:W-:Y:S01]  /*15a10*/  UMOV UR6, 0x0 ;  /* 0x0000000000067882 */ /* 0x000fe20000000000 */
[----:B------:R-:W-:Y:S01]  /*15a20*/  UMOV UR7, 0x14f00000 ;  /* 0x14f0000000077882 */ /* 0x000fe20000000000 */
[----:B------:R-:W-:-:S09]  /*15a30*/  UMOV UR10, 0x40 ;  /* 0x00000040000a7882 */ /* 0x000fd20000000000 */
.L_x_337:
        /* <DEDUP_REMOVED lines=15> */
.L_x_338:
        /* <DEDUP_REMOVED lines=15> */
.L_x_339:
        /* <DEDUP_REMOVED lines=10> */
.L_x_331:
[----:B------:R-:W-:Y:S05]  /*15cc0*/  BSYNC B0 ;  /* 0x0000000000007941 */ /* 0x000fea0003800000 */
.L_x_330:
[----:B------:R-:W2:Y:S01]  /*15cd0*/  LDL.LU R4, [R1+0x14] ;  /* 0x0000140001047983 */ /* 0x000ea20000300800 */
[----:B------:R-:W-:-:S05]  /*15ce0*/  VIADD R19, R19, 0x1 ;  /* 0x0000000113137836 */ /* 0x000fca0000000000 */
[----:B------:R-:W-:-:S04]  /*15cf0*/  ISETP.NE.AND P0, PT, R19, 0x2, PT ;  /* 0x000000021300780c */ /* 0x000fc80003f05270 */
[----:B------:R-:W-:Y:S02]  /*15d00*/  SEL R0, RZ, 0x1, P0 ;  /* 0x00000001ff007807 */ /* 0x000fe40000000000 */
[----:B------:R-:W-:Y:S02]  /*15d10*/  SEL R19, R19, RZ, P0 ;  /* 0x000000ff13137207 */ /* 0x000fe40000000000 */
[----:B--2---:R-:W-:-:S05]  /*15d20*/  LOP3.LUT R4, R4, R0, RZ, 0x3c, !PT ;  /* 0x0000000004047212 */ /* 0x004fca00078e3cff */
[----:B------:R2:W-:Y:S02]  /*15d30*/  STL [R1+0x14], R4 ;  /* 0x0000140401007387 */ /* 0x0005e40000100800 */
.L_x_246:
[----:B------:R-:W-:Y:S05]  /*15d40*/  BSYNC B7 ;  /* 0x0000000000077941 */ /* 0x000fea0003800000 */
.L_x_244:
[----:B----4-:R-:W4:Y:S02]  /*15d50*/  LDL R0, [R1+0x5c] ;  /* 0x00005c0001007983 */ /* 0x010f240000100800 */
[----:B----4-:R-:W-:-:S13]  /*15d60*/  ISETP.NE.AND P0, PT, R0, RZ, PT ;  /* 0x000000ff0000720c */ /* 0x010fda0003f05270 */
[----:B------:R-:W-:Y:S05]  /*15d70*/  @!P0 BRA `(.L_x_340) ;  /* 0x00000000002c8947 */ /* 0x000fea0003800000 */
[----:B------:R-:W-:Y:S05]  /*15d80*/  WARPSYNC.ALL ;  /* 0x0000000000007948 */ /* 0x000fea0003800000 */
[----:B------:R-:W4:Y:S08]  /*15d90*/  S2UR UR5, SR_CgaCtaId ;  /* 0x00000000000579c3 */ /* 0x000f300000008800 */
[----:B------:R-:W-:Y:S06]  /*15da0*/  BAR.SYNC.DEFER_BLOCKING 0x5, 0x180 ;  /* 0x0146000000007b1d */ /* 0x000fec0000010000 */
[----:B------:R-:W-:-:S02]  /*15db0*/  UMOV UR4, 0x400 ;  /* 0x0000040000047882 */ /* 0x000fc40000000000 */
[----:B----4-:R-:W-:-:S06]  /*15dc0*/  ULEA UR4, UR5, UR4, 0x18 ;  /* 0x0000000405047291 */ /* 0x010fcc000f8ec03f */
[----:B------:R-:W-:-:S05]  /*15dd0*/  IMAD.U32 R18, RZ, RZ, UR4 ;  /* 0x00000004ff127e24 */ /* 0x000fca000f8e00ff */
[----:B-123--:R-:W1:Y:S04]  /*15de0*/  LDS.128 R4, [R18+0x388d0] ;  /* 0x0388d00012047984 */ /* 0x00ee680000000c00 */
[----:B-1----:R1:W-:Y:S04]  /*15df0*/  STL.64 [R1], R4 ;  /* 0x0000000401007387 */ /* 0x0023e80000100a00 */
[----:B------:R1:W-:Y:S01]  /*15e00*/  STL.64 [R1+0x8], R6 ;  /* 0x0000080601007387 */ /* 0x0003e20000100a00 */
[----:B------:R-:W-:Y:S06]  /*15e10*/  BAR.ARV 0x4, 0x180 ;  /* 0x0106000000007b1d */ /* 0x000fec0000002000 */
[----:B------:R-:W-:Y:S05]  /*15e20*/  BRA `(.L_x_341) ;  /* 0x0000000c00287947 */ /* 0x000fea0003800000 */
.L_x_340:
[----:B------:R-:W4:Y:S01]  /*15e30*/  S2R R16, SR_TID.X ;  /* 0x0000000000107919 */ /* 0x000f220000002100 */
[----:B------:R-:W-:Y:S01]  /*15e40*/  UMOV UR4, 0xffffffff ;  /* 0xffffffff00047882 */ /* 0x000fe20000000000 */
[----:B----4-:R-:W-:-:S04]  /*15e50*/  LOP3.LUT R16, R16, 0x1f, RZ, 0xc0, !PT ;  /* 0x0000001f10107812 */ /* 0x010fc800078ec0ff */
[----:B------:R-:W-:Y:S01]  /*15e60*/  ISETP.NE.AND P0, PT, R16, 0x1f, PT ;  /* 0x0000001f1000780c */ /* 0x000fe20003f05270 */
[----:B------:R-:W-:-:S12]  /*15e70*/  BRA.DIV UR4, `(.L_x_342) ;  /* 0x0000002204987947 */ /* 0x000fd8000b800000 */
[----:B------:R-:W4:Y:S01]  /*15e80*/  LDL.LU R3, [R1] ;  /* 0x0000000001037983 */ /* 0x000f220000300800 */
[----:B------:R-:W-:-:S03]  /*15e90*/  ULDC UR4, c[0x0][0xc3c] ;  /* 0x00030f0000047ab9 */ /* 0x000fc60000000800 */
[----:B-1----:R-:W5:Y:S01]  /*15ea0*/  LDL R5, [R1+0xc] ;  /* 0x00000c0001057983 */ /* 0x002f620000100800 */
[----:B------:R-:W-:Y:S01]  /*15eb0*/  ULDC.64 UR6, c[0x0][0x208] ;  /* 0x0000820000067ab9 */ /* 0x000fe20000000a00 */
[----:B----4-:R-:W-:Y:S02]  /*15ec0*/  IMAD.MOV.U32 R10, RZ, RZ, R3 ;  /* 0x000000ffff0a7224 */ /* 0x010fe400078e0003 */
[----:B-----5:R-:W-:-:S05]  /*15ed0*/  IMAD.IADD R0, R5, 0x1, R16 ;  /* 0x0000000105007824 */ /* 0x020fca00078e0210 */
[----:B------:R-:W-:-:S13]  /*15ee0*/  ISETP.GE.OR P1, PT, R0, UR4, !P0 ;  /* 0x0000000400007c0c */ /* 0x000fda000c726670 */
[----:B------:R-:W1:Y:S08]  /*15ef0*/  @!P1 LDC.64 R2, c[0x0][0xc80] ;  /* 0x00032000ff029b82 */ /* 0x000e700000000a00 */
[----:B--23--:R-:W2:Y:S01]  /*15f00*/  @!P1 LDC.64 R4, c[0x0][0xc78] ;  /* 0x00031e00ff049b82 */ /* 0x00cea20000000a00 */
[----:B-1----:R-:W-:-:S05]  /*15f10*/  @!P1 IMAD.WIDE R2, R0, 0x4, R2 ;  /* 0x0000000400029825 */ /* 0x002fca00078e0202 */
[----:B------:R2:W3:Y:S02]  /*15f20*/  @!P1 LDG.E R7, desc[UR6][R2.64] ;  /* 0x0000000602079981 */ /* 0x0004e4000c1e1900 */
[----:B--2---:R-:W-:-:S06]  /*15f30*/  @!P1 IMAD.WIDE R2, R0, 0x4, R4 ;  /* 0x0000000400029825 */ /* 0x004fcc00078e0204 */
[----:B------:R-:W2:Y:S01]  /*15f40*/  @!P1 LDG.E R2, desc[UR6][R2.64] ;  /* 0x0000000602029981 */ /* 0x000ea2000c1e1900 */
[----:B------:R-:W-:Y:S01]  /*15f50*/  IMAD.MOV.U32 R6, RZ, RZ, RZ ;  /* 0x000000ffff067224 */ /* 0x000fe200078e00ff */
[C---:B------:R-:W-:Y:S01]  /*15f60*/  ISETP.GE.U32.AND P2, PT, R16.reuse, 0x2, PT ;  /* 0x000000021000780c */ /* 0x040fe20003f46070 */
[----:B------:R-:W-:Y:S01]  /*15f70*/  IMAD.MOV.U32 R4, RZ, RZ, RZ ;  /* 0x000000ffff047224 */ /* 0x000fe200078e00ff */
[C---:B------:R-:W-:Y:S01]  /*15f80*/  ISETP.GE.U32.AND P3, PT, R16.reuse, 0x4, PT ;  /* 0x000000041000780c */ /* 0x040fe20003f66070 */
[----:B------:R-:W-:Y:S01]  /*15f90*/  SHFL.IDX PT, R0, R10, RZ, 0x1f ;  /* 0x00001fff0a007589 */ /* 0x000fe200000e0000 */
[C---:B------:R-:W-:Y:S02]  /*15fa0*/  ISETP.GE.U32.AND P4, PT, R16.reuse, 0x8, PT ;  /* 0x000000081000780c */ /* 0x040fe40003f86070 */
[----:B------:R-:W-:Y:S01]  /*15fb0*/  ISETP.GE.U32.AND P5, PT, R16, 0x10, PT ;  /* 0x000000101000780c */ /* 0x000fe20003fa6070 */
[----:B------:R-:W-:Y:S01]  /*15fc0*/  SHFL.IDX PT, R8, R10, 0x1, 0x1f ;  /* 0x00201f000a087f89 */ /* 0x000fe200000e0000 */
[----:B---3--:R-:W-:-:S02]  /*15fd0*/  @!P1 IMAD.MOV.U32 R6, RZ, RZ, R7 ;  /* 0x000000ffff069224 */ /* 0x008fc400078e0007 */
[----:B------:R-:W-:Y:S02]  /*15fe0*/  IMAD.MOV.U32 R7, RZ, RZ, RZ ;  /* 0x000000ffff077224 */ /* 0x000fe400078e00ff */
[----:B--2---:R-:W-:Y:S01]  /*15ff0*/  @!P1 IMAD.MOV.U32 R7, RZ, RZ, R2 ;  /* 0x000000ffff079224 */ /* 0x004fe200078e0002 */
[----:B------:R-:W-:-:S03]  /*16000*/  ISETP.NE.AND P1, PT, R16, RZ, PT ;  /* 0x000000ff1000720c */ /* 0x000fc60003f25270 */
[----:B------:R-:W-:-:S05]  /*16010*/  IMAD R2, R7, R6, RZ ;  /* 0x0000000607027224 */ /* 0x000fca00078e02ff */
        /* <DEDUP_REMOVED lines=15> */
[----:B------:R1:W2:Y:S02]  /*16110*/  SHFL.IDX PT, R9, R2, 0x1f, 0x1f ;  /* 0x03e01f0002097f89 */ /* 0x0002a400000e0000 */
.L_x_406:
[----:B------:R-:W-:Y:S02]  /*16120*/  ULDC UR4, c[0x0][0xc38] ;  /* 0x00030e0000047ab9 */ /* 0x000fe40000000800 */
[----:B------:R-:W-:-:S04]  /*16130*/  IMAD.U32 R3, RZ, RZ, UR4 ;  /* 0x00000004ff037e24 */ /* 0x000fc8000f8e00ff */
[----:B--2---:R-:W-:-:S04]  /*16140*/  IMAD R9, R9, R3, RZ ;  /* 0x0000000309097224 */ /* 0x004fc800078e02ff */
[----:B------:R-:W-:-:S05]  /*16150*/  IMAD.IADD R5, R8, 0x1, R9 ;  /* 0x0000000108057824 */ /* 0x000fca00078e0209 */
[----:B------:R-:W-:-:S13]  /*16160*/  ISETP.GT.AND P6, PT, R5, R0, PT ;  /* 0x000000000500720c */ /* 0x000fda0003fc4270 */
[----:B------:R-:W-:Y:S05]  /*16170*/  @P6 BRA `(.L_x_343) ;  /* 0x0000000000b06947 */ /* 0x000fea0003800000 */
.L_x_346:
[----:B------:R-:W2:Y:S01]  /*16180*/  LDL.LU R3, [R1+0xc] ;  /* 0x00000c0001037983 */ /* 0x000ea20000300800 */
[----:B-1----:R-:W1:Y:S01]  /*16190*/  LDC R2, c[0x0][0xc3c] ;  /* 0x00030f00ff027b82 */ /* 0x002e620000000800 */
[----:B--2---:R-:W-:-:S05]  /*161a0*/  VIADD R3, R3, 0x1f ;  /* 0x0000001f03037836 */ /* 0x004fca0000000000 */
[----:B-1----:R-:W-:-:S13]  /*161b0*/  ISETP.GE.AND P6, PT, R3, R2, PT ;  /* 0x000000020300720c */ /* 0x002fda0003fc6270 */
[----:B------:R-:W-:Y:S05]  /*161c0*/  @P6 BRA `(.L_x_344) ;  /* 0x0000000400d86947 */ /* 0x000fea0003800000 */
[----:B------:R-:W1:Y:S01]  /*161d0*/  S2R R6, SR_TID.X ;  /* 0x0000000000067919 */ /* 0x000e620000002100 */
[----:B------:R-:W-:Y:S01]  /*161e0*/  ULDC.64 UR4, c[0x0][0x208] ;  /* 0x0000820000047ab9 */ /* 0x000fe20000000a00 */
[----:B------:R2:W-:Y:S01]  /*161f0*/  STL [R1+0xc], R3 ;  /* 0x00000c0301007387 */ /* 0x0005e20000100800 */
[----:B-1----:R-:W-:-:S05]  /*16200*/  LOP3.LUT R6, R6, 0x1f, RZ, 0xc0, !PT ;  /* 0x0000001f06067812 */ /* 0x002fca00078ec0ff */
[----:B------:R-:W-:Y:S02]  /*16210*/  IMAD.IADD R7, R3, 0x1, R6 ;  /* 0x0000000103077824 */ /* 0x000fe400078e0206 */
[----:B------:R-:W-:-:S03]  /*16220*/  IMAD.MOV.U32 R6, RZ, RZ, RZ ;  /* 0x000000ffff067224 */ /* 0x000fc600078e00ff */
[----:B------:R-:W-:-:S13]  /*16230*/  ISETP.GE.OR P6, PT, R7, R2, !P0 ;  /* 0x000000020700720c */ /* 0x000fda00047c6670 */
[----:B--2---:R-:W1:Y:S02]  /*16240*/  @!P6 LDC.64 R2, c[0x0][0xc80] ;  /* 0x00032000ff02eb82 */ /* 0x004e640000000a00 */
[----:B-1----:R-:W-:-:S05]  /*16250*/  @!P6 IMAD.WIDE R2, R7, 0x4, R2 ;  /* 0x000000040702e825 */ /* 0x002fca00078e0202 */
[----:B------:R1:W2:Y:S02]  /*16260*/  @!P6 LDG.E R6, desc[UR4][R2.64] ;  /* 0x000000040206e981 */ /* 0x0002a4000c1e1900 */
[----:B-1----:R-:W1:Y:S02]  /*16270*/  @!P6 LDC.64 R2, c[0x0][0xc78] ;  /* 0x00031e00ff02eb82 */ /* 0x002e640000000a00 */
[----:B-1----:R-:W-:-:S04]  /*16280*/  @!P6 IMAD.WIDE R2, R7, 0x4, R2 ;  /* 0x000000040702e825 */ /* 0x002fc800078e0202 */
[----:B------:R-:W-:-:S06]  /*16290*/  IMAD.MOV.U32 R7, RZ, RZ, RZ ;  /* 0x000000ffff077224 */ /* 0x000fcc00078e00ff */
[----:B------:R-:W2:Y:S01]  /*162a0*/  @!P6 LDG.E R7, desc[UR4][R2.64] ;  /* 0x000000040207e981 */ /* 0x000ea2000c1e1900 */
[----:B------:R-:W-:Y:S01]  /*162b0*/  UMOV UR4, 0xffffffff ;  /* 0xffffffff00047882 */ /* 0x000fe20000000000 */
[----:B--2---:R-:W-:Y:S02]  /*162c0*/  IMAD R2, R7, R6, RZ ;  /* 0x0000000607027224 */ /* 0x004fe400078e02ff */
[----:B------:R-:W-:Y:S05]  /*162d0*/  BRA.DIV UR4, `(.L_x_345) ;  /* 0x0000002204e47947 */ /* 0x000fea000b800000 */
        /* <DEDUP_REMOVED lines=16> */
.L_x_414:
[----:B------:R-:W-:Y:S02]  /*163e0*/  ULDC UR4, c[0x0][0xc38] ;  /* 0x00030e0000047ab9 */ /* 0x000fe40000000800 */
[----:B------:R-:W-:-:S04]  /*163f0*/  IMAD.U32 R3, RZ, RZ, UR4 ;  /* 0x00000004ff037e24 */ /* 0x000fc8000f8e00ff */
[----:B--2---:R-:W-:-:S04]  /*16400*/  IMAD R9, R9, R3, RZ ;  /* 0x0000000309097224 */ /* 0x004fc800078e02ff */
[----:B------:R-:W-:-:S05]  /*16410*/  IMAD.IADD R5, R9, 0x1, R5 ;  /* 0x0000000109057824 */ /* 0x000fca00078e0205 */
[----:B------:R-:W-:-:S13]  /*16420*/  ISETP.GT.AND P6, PT, R5, R0, PT ;  /* 0x000000000500720c */ /* 0x000fda0003fc4270 */
[----:B------:R-:W-:Y:S05]  /*16430*/  @!P6 BRA `(.L_x_346) ;  /* 0xfffffffc0050e947 */ /* 0x000fea000383ffff */
.L_x_343:
[----:B------:R-:W-:Y:S01]  /*16440*/  IMAD.IADD R9, R5, 0x1, -R9 ;  /* 0x0000000105097824 */ /* 0x000fe200078e0a09 */
[----:B------:R-:W-:-:S03]  /*16450*/  UMOV UR4, 0xffffffff ;  /* 0xffffffff00047882 */ /* 0x000fc60000000000 */
[----:B------:R-:W-:-:S05]  /*16460*/  IMAD R5, R2, R3, R9 ;  /* 0x0000000302057224 */ /* 0x000fca00078e0209 */
[----:B------:R-:W-:Y:S01]  /*16470*/  ISETP.GT.AND P6, PT, R5, R0, PT ;  /* 0x000000000500720c */ /* 0x000fe20003fc4270 */
[----:B------:R-:W-:-:S12]  /*16480*/  BRA.DIV UR4, `(.L_x_347) ;  /* 0x0000002604507947 */ /* 0x000fd8000b800000 */
[----:B------:R-:W-:-:S04]  /*16490*/  VOTE.ANY R8, PT, !P6 ;  /* 0x0000000000087806 */ /* 0x000fc800070e0100 */
[----:B------:R-:W2:Y:S02]  /*164a0*/  POPC R5, R8 ;  /* 0x0000000800057309 */ /* 0x000ea40000000000 */
[----:B--2---:R2:W3:Y:S04]  /*164b0*/  SHFL.IDX PT, R6, R6, R5, 0x1f ;  /* 0x00001f0506067589 */ /* 0x0044e800000e0000 */
[----:B------:R2:W4:Y:S02]  /*164c0*/  SHFL.IDX PT, R7, R7, R5, 0x1f ;  /* 0x00001f0507077589 */ /* 0x00052400000e0000 */
.L_x_419:
[----:B------:R-:W-:-:S13]  /*164d0*/  ISETP.NE.AND P0, PT, R8, RZ, PT ;  /* 0x000000ff0800720c */ /* 0x000fda0003f05270 */
[----:B------:R-:W-:Y:S05]  /*164e0*/  @!P0 BRA `(.L_x_348) ;  /* 0x0000000000148947 */ /* 0x000fea0003800000 */
[----:B------:R-:W-:Y:S01]  /*164f0*/  UMOV UR4, 0xffffffff ;  /* 0xffffffff00047882 */ /* 0x000fe20000000000 */
[----:B0-----:R-:W-:Y:S02]  /*16500*/  VIADD R12, R5, 0xffffffff ;  /* 0xffffffff050c7836 */ /* 0x001fe40000000000 */
[----:B------:R-:W-:Y:S05]  /*16510*/  BRA.DIV UR4, `(.L_x_349) ;  /* 0x0000002604887947 */ /* 0x000fea000b800000 */
[----:B-1----:R0:W1:Y:S02]  /*16520*/  SHFL.IDX PT, R2, R2, R12, 0x1f ;  /* 0x00001f0c02027589 */ /* 0x00206400000e0000 */
.L_x_422:
[----:B-1----:R-:W-:-:S07]  /*16530*/  IMAD.MOV.U32 R4, RZ, RZ, R2 ;  /* 0x000000ffff047224 */ /* 0x002fce00078e0002 */
.L_x_348:
[----:B------:R-:W5:Y:S01]  /*16540*/  LDL.LU R10, [R1+0xc] ;  /* 0x00000c00010a7983 */ /* 0x000f620000300800 */
[----:B------:R-:W-:Y:S01]  /*16550*/  IMAD R9, R4, R3, R9 ;  /* 0x0000000304097224 */ /* 0x000fe200078e0209 */
[----:B---3--:R-:W-:-:S03]  /*16560*/  IABS R4, R6 ;  /* 0x0000000600047213 */ /* 0x008fc60000000000 */
[----:B------:R-:W-:Y:S01]  /*16570*/  IMAD.IADD R0, R0, 0x1, -R9 ;  /* 0x0000000100007824 */ /* 0x000fe200078e0a09 */
[----:B-1----:R-:W1:Y:S01]  /*16580*/  I2F.RP R2, R4 ;  /* 0x0000000400027306 */ /* 0x002e620000209400 */
[----:B------:R3:W-:Y:S02]  /*16590*/  STL [R1], R9 ;  /* 0x0000000901007387 */ /* 0x0007e40000100800 */
[----:B---3--:R-:W-:-:S05]  /*165a0*/  IABS R9, R6 ;  /* 0x0000000600097213 */ /* 0x008fca0000000000 */
[----:B-1----:R-:W1:Y:S01]  /*165b0*/  MUFU.RCP R2, R2 ;  /* 0x0000000200027308 */ /* 0x002e620000001000 */
[----:B------:R-:W-:Y:S02]  /*165c0*/  IMAD.MOV R9, RZ, RZ, -R9 ;  /* 0x000000ffff097224 */ /* 0x000fe400078e0a09 */
[----:B-1----:R-:W-:-:S05]  /*165d0*/  VIADD R2, R2, 0xffffffe ;  /* 0x0ffffffe02027836 */ /* 0x002fca0000000000 */
[----:B------:R-:W1:Y:S02]  /*165e0*/  F2I.FTZ.U32.TRUNC.NTZ R3, R2 ;  /* 0x0000000200037305 */ /* 0x000e64000021f000 */
[----:B-1----:R-:W-:-:S04]  /*165f0*/  IMAD.MOV R2, RZ, RZ, -R3 ;  /* 0x000000ffff027224 */ /* 0x002fc800078e0a03 */
[----:B------:R-:W-:Y:S02]  /*16600*/  IMAD R8, R2, R4, RZ ;  /* 0x0000000402087224 */ /* 0x000fe400078e02ff */
[----:B------:R-:W-:-:S04]  /*16610*/  IMAD.MOV.U32 R2, RZ, RZ, RZ ;  /* 0x000000ffff027224 */ /* 0x000fc800078e00ff */
[----:B------:R-:W-:Y:S01]  /*16620*/  IMAD.HI.U32 R2, R3, R8, R2 ;  /* 0x0000000803027227 */ /* 0x000fe200078e0002 */
[----:B------:R-:W-:-:S05]  /*16630*/  IABS R3, R0 ;  /* 0x0000000000037213 */ /* 0x000fca0000000000 */
[----:B------:R-:W-:-:S04]  /*16640*/  IMAD.HI.U32 R8, R2, R3, RZ ;  /* 0x0000000302087227 */ /* 0x000fc800078e00ff */
[----:B------:R-:W-:-:S05]  /*16650*/  IMAD R3, R8, R9, R3 ;  /* 0x0000000908037224 */ /* 0x000fca00078e0203 */
[----:B------:R-:W-:-:S13]  /*16660*/  ISETP.GT.U32.AND P1, PT, R4, R3, PT ;  /* 0x000000030400720c */ /* 0x000fda0003f24070 */
[----:B------:R-:W-:Y:S02]  /*16670*/  @!P1 IMAD.IADD R3, R3, 0x1, -R4 ;  /* 0x0000000103039824 */ /* 0x000fe400078e0a04 */
[----:B------:R-:W-:Y:S01]  /*16680*/  @!P1 VIADD R8, R8, 0x1 ;  /* 0x0000000108089836 */ /* 0x000fe20000000000 */
[----:B------:R-:W-:Y:S02]  /*16690*/  ISETP.NE.AND P1, PT, R6, RZ, PT ;  /* 0x000000ff0600720c */ /* 0x000fe40003f25270 */
[----:B------:R-:W-:Y:S02]  /*166a0*/  ISETP.GE.U32.AND P0, PT, R3, R4, PT ;  /* 0x000000040300720c */ /* 0x000fe40003f06070 */
[----:B----4-:R-:W-:-:S04]  /*166b0*/  IABS R4, R7 ;  /* 0x0000000700047213 */ /* 0x010fc80000000000 */
[----:B------:R-:W1:Y:S07]  /*166c0*/  I2F.RP R2, R4 ;  /* 0x0000000400027306 */ /* 0x000e6e0000209400 */
[----:B------:R-:W-:Y:S01]  /*166d0*/  @P0 VIADD R8, R8, 0x1 ;  /* 0x0000000108080836 */ /* 0x000fe20000000000 */
[----:B-1----:R-:W1:Y:S02]  /*166e0*/  MUFU.RCP R2, R2 ;  /* 0x0000000200027308 */ /* 0x002e640000001000 */
[----:B-1----:R-:W-:-:S06]  /*166f0*/  VIADD R2, R2, 0xffffffe ;  /* 0x0ffffffe02027836 */ /* 0x002fcc0000000000 */
[----:B------:R-:W1:Y:S02]  /*16700*/  F2I.FTZ.U32.TRUNC.NTZ R3, R2 ;  /* 0x0000000200037305 */ /* 0x000e64000021f000 */
[----:B-1----:R-:W-:-:S04]  /*16710*/  IMAD.MOV R2, RZ, RZ, -R3 ;  /* 0x000000ffff027224 */ /* 0x002fc800078e0a03 */
[----:B------:R-:W-:Y:S02]  /*16720*/  IMAD R9, R2, R4, RZ ;  /* 0x0000000402097224 */ /* 0x000fe400078e02ff */
[----:B------:R-:W-:-:S04]  /*16730*/  IMAD.MOV.U32 R2, RZ, RZ, RZ ;  /* 0x000000ffff027224 */ /* 0x000fc800078e00ff */
[----:B------:R-:W-:Y:S01]  /*16740*/  IMAD.HI.U32 R2, R3, R9, R2 ;  /* 0x0000000903027227 */ /* 0x000fe200078e0002 */
[----:B------:R-:W-:Y:S02]  /*16750*/  LOP3.LUT R3, R0, R6, RZ, 0x3c, !PT ;  /* 0x0000000600037212 */ /* 0x000fe400078e3cff */
[----:B------:R-:W-:Y:S02]  /*16760*/  IABS R9, R7 ;  /* 0x0000000700097213 */ /* 0x000fe40000000000 */
[----:B------:R-:W-:-:S03]  /*16770*/  ISETP.GE.AND P2, PT, R3, RZ, PT ;  /* 0x000000ff0300720c */ /* 0x000fc60003f46270 */
[----:B------:R-:W-:-:S10]  /*16780*/  IMAD.MOV R9, RZ, RZ, -R9 ;  /* 0x000000ffff097224 */ /* 0x000fd400078e0a09 */
[----:B------:R-:W-:Y:S01]  /*16790*/  @!P2 IMAD.MOV R8, RZ, RZ, -R8 ;  /* 0x000000ffff08a224 */ /* 0x000fe200078e0a08 */
[----:B------:R-:W-:-:S04]  /*167a0*/  @!P1 LOP3.LUT R8, RZ, R6, RZ, 0x33, !PT ;  /* 0x00000006ff089212 */ /* 0x000fc800078e33ff */
[-C--:B------:R-:W-:Y:S01]  /*167b0*/  IABS R3, R8.reuse ;  /* 0x0000000800037213 */ /* 0x080fe20000000000 */
[----:B------:R-:W-:-:S04]  /*167c0*/  IMAD R6, R6, R8, RZ ;  /* 0x0000000806067224 */ /* 0x000fc800078e02ff */
[----:B------:R-:W-:-:S04]  /*167d0*/  IMAD.HI.U32 R2, R2, R3, RZ ;  /* 0x0000000302027227 */ /* 0x000fc800078e00ff */
[----:B------:R-:W-:-:S05]  /*167e0*/  IMAD R3, R2, R9, R3 ;  /* 0x0000000902037224 */ /* 0x000fca00078e0203 */
[----:B------:R-:W-:-:S13]  /*167f0*/  ISETP.GT.U32.AND P1, PT, R4, R3, PT ;  /* 0x000000030400720c */ /* 0x000fda0003f24070 */
[----:B------:R-:W-:Y:S02]  /*16800*/  @!P1 IMAD.IADD R3, R3, 0x1, -R4 ;  /* 0x0000000103039824 */ /* 0x000fe400078e0a04 */
[----:B------:R-:W-:Y:S01]  /*16810*/  @!P1 VIADD R2, R2, 0x1 ;  /* 0x0000000102029836 */ /* 0x000fe20000000000 */
[----:B------:R-:W-:Y:S02]  /*16820*/  ISETP.NE.AND P1, PT, R7, RZ, PT ;  /* 0x000000ff0700720c */ /* 0x000fe40003f25270 */
[----:B------:R-:W-:Y:S01]  /*16830*/  ISETP.GE.U32.AND P0, PT, R3, R4, PT ;  /* 0x000000040300720c */ /* 0x000fe20003f06070 */
[----:B------:R-:W-:Y:S01]  /*16840*/  IMAD.IADD R4, R0, 0x1, -R6 ;  /* 0x0000000100047824 */ /* 0x000fe200078e0a06 */
[----:B------:R-:W-:-:S04]  /*16850*/  LOP3.LUT R3, R8, R7, RZ, 0x3c, !PT ;  /* 0x0000000708037212 */ /* 0x000fc800078e3cff */
[----:B------:R-:W-:-:S07]  /*16860*/  ISETP.GE.AND P2, PT, R3, RZ, PT ;  /* 0x000000ff0300720c */ /* 0x000fce0003f46270 */
[----:B------:R-:W-:-:S06]  /*16870*/  @P0 VIADD R2, R2, 0x1 ;  /* 0x0000000102020836 */ /* 0x000fcc0000000000 */
[----:B------:R-:W-:Y:S01]  /*16880*/  @!P2 IMAD.MOV R2, RZ, RZ, -R2 ;  /* 0x000000ffff02a224 */ /* 0x000fe200078e0a02 */
[----:B------:R-:W-:-:S05]  /*16890*/  @!P1 LOP3.LUT R2, RZ, R7, RZ, 0x33, !PT ;  /* 0x00000007ff029212 */ /* 0x000fca00078e33ff */
[--C-:B------:R-:W-:Y:S02]  /*168a0*/  IMAD.MOV R3, RZ, RZ, -R2.reuse ;  /* 0x000000ffff037224 */ /* 0x100fe400078e0a02 */
[C---:B------:R-:W-:Y:S02]  /*168b0*/  IMAD R2, R7.reuse, 0x1000000, R2 ;  /* 0x0100000007027824 */ /* 0x040fe400078e0202 */
[----:B------:R-:W-:-:S04]  /*168c0*/  IMAD R3, R7, R3, R8 ;  /* 0x0000000307037224 */ /* 0x000fc800078e0208 */
[----:B------:R-:W-:-:S05]  /*168d0*/  IMAD R0, R3, 0x10000, R2 ;  /* 0x0001000003007824 */ /* 0x000fca00078e0202 */
[----:B------:R1:W-:Y:S01]  /*168e0*/  STL [R1+0x8], R0 ;  /* 0x0000080001007387 */ /* 0x0003e20000100800 */
[----:B-----5:R-:W-:-:S05]  /*168f0*/  IMAD.IADD R10, R5, 0x1, R10 ;  /* 0x00000001050a7824 */ /* 0x020fca00078e020a */
[----:B------:R1:W-:Y:S04]  /*16900*/  STL [R1+0xc], R10 ;  /* 0x00000c0a01007387 */ /* 0x0003e80000100800 */
[----:B------:R1:W-:Y:S01]  /*16910*/  STL [R1+0x4], R4 ;  /* 0x0000040401007387 */ /* 0x0003e20000100800 */
[----:B------:R-:W-:Y:S05]  /*16920*/  BRA `(.L_x_350) ;  /* 0x0000000000287947 */ /* 0x000fea0003800000 */
.L_x_344:
[----:B------:R-:W-:Y:S01]  /*16930*/  UMOV UR4, URZ ;  /* 0x0000003f00047c82 */ /* 0x000fe20008000000 */
[----:B------:R-:W-:Y:S01]  /*16940*/  ULDC UR6, c[0x0][0xc3c] ;  /* 0x00030f0000067ab9 */ /* 0x000fe20000000800 */
[----:B------:R-:W-:Y:S01]  /*16950*/  UMOV UR5, URZ ;  /* 0x0000003f00057c82 */ /* 0x000fe20008000000 */
[----:B------:R1:W-:Y:S01]  /*16960*/  STL [R1], R0 ;  /* 0x0000000001007387 */ /* 0x0003e20000100800 */
[----:B------:R-:W-:Y:S02]  /*16970*/  IMAD.U32 R3, RZ, RZ, UR4 ;  /* 0x00000004ff037e24 */ /* 0x000fe4000f8e00ff */
[----:B------:R-:W-:-:S03]  /*16980*/  IMAD.U32 R2, RZ, RZ, UR5 ;  /* 0x00000005ff027e24 */ /* 0x000fc6000f8e00ff */
[----:B------:R2:W-:Y:S01]  /*16990*/  STL [R1+0x4], R3 ;  /* 0x0000040301007387 */ /* 0x0005e20000100800 */
[----:B-1----:R-:W-:-:S05]  /*169a0*/  IMAD.U32 R0, RZ, RZ, UR6 ;  /* 0x00000006ff007e24 */ /* 0x002fca000f8e00ff */
[----:B------:R2:W-:Y:S04]  /*169b0*/  STL [R1+0xc], R0 ;  /* 0x00000c0001007387 */ /* 0x0005e80000100800 */
[----:B------:R2:W-:Y:S02]  /*169c0*/  STL [R1+0x8], R2 ;  /* 0x0000080201007387 */ /* 0x0005e40000100800 */
.L_x_350:
[----:B--2---:R-:W2:Y:S04]  /*169d0*/  LDL R2, [R1+0xc] ;  /* 0x00000c0001027983 */ /* 0x004ea80000100800 */
[----:B------:R-:W3:Y:S04]  /*169e0*/  LDL R3, [R1+0x8] ;  /* 0x0000080001037983 */ /* 0x000ee80000100800 */
[----:B------:R-:W4:Y:S04]  /*169f0*/  LDL R5, [R1+0x4] ;  /* 0x0000040001057983 */ /* 0x000f280000100800 */
[----:B-1----:R-:W4:Y:S01]  /*16a00*/  LDL R4, [R1] ;  /* 0x0000000001047983 */ /* 0x002f220000100800 */
[----:B------:R-:W1:Y:S01]  /*16a10*/  S2R R0, SR_TID.X ;  /* 0x0000000000007919 */ /* 0x000e620000002100 */
[----:B------:R-:W-:Y:S05]  /*16a20*/  WARPSYNC.ALL ;  /* 0x0000000000007948 */ /* 0x000fea0003800000 */
[----:B-1----:R-:W-:Y:S01]  /*16a30*/  LOP3.LUT R0, R0, 0x1f, RZ, 0xc0, !PT ;  /* 0x0000001f00007812 */ /* 0x002fe200078ec0ff */
[----:B------:R-:W-:Y:S03]  /*16a40*/  BAR.SYNC.DEFER_BLOCKING 0x4, 0x180 ;  /* 0x0106000000007b1d */ /* 0x000fe60000010000 */
[----:B------:R-:W-:-:S13]  /*16a50*/  ISETP.NE.AND P0, PT, R0, RZ, PT ;  /* 0x000000ff0000720c */ /* 0x000fda0003f05270 */
[----:B------:R-:W1:Y:S01]  /*16a60*/  @!P0 S2R R0, SR_CgaCtaId ;  /* 0x0000000000008919 */ /* 0x000e620000008800 */
[----:B--2---:R-:W-:Y:S01]  /*16a70*/  IMAD.MOV.U32 R7, RZ, RZ, R2 ;  /* 0x000000ffff077224 */ /* 0x004fe200078e0002 */
[----:B------:R-:W-:Y:S01]  /*16a80*/  @!P0 MOV R2, 0x400 ;  /* 0x0000040000028802 */ /* 0x000fe20000000f00 */
[----:B---3--:R-:W-:-:S03]  /*16a90*/  IMAD.MOV.U32 R6, RZ, RZ, R3 ;  /* 0x000000ffff067224 */ /* 0x008fc600078e0003 */
[----:B-1----:R-:W-:-:S05]  /*16aa0*/  @!P0 LEA R18, R0, R2, 0x18 ;  /* 0x0000000200128211 */ /* 0x002fca00078ec0ff */
[----:B----4-:R2:W-:Y:S01]  /*16ab0*/  @!P0 STS.128 [R18+0x388d0], R4 ;  /* 0x0388d00412008388 */ /* 0x0105e20000000c00 */
[----:B------:R-:W-:Y:S06]  /*16ac0*/  BAR.ARV 0x5, 0x180 ;  /* 0x0146000000007b1d */ /* 0x000fec0000002000 */
.L_x_341:
[----:B------:R-:W3:Y:S01]  /*16ad0*/  LDL R0, [R1+0xc] ;  /* 0x00000c0001007983 */ /* 0x000ee20000100800 */
[----:B------:R-:W-:Y:S02]  /*16ae0*/  ULDC UR4, c[0x0][0xc3c] ;  /* 0x00030f0000047ab9 */ /* 0x000fe40000000800 */
[----:B---3--:R-:W-:-:S13]  /*16af0*/  ISETP.GE.AND P0, PT, R0, UR4, PT ;  /* 0x0000000400007c0c */ /* 0x008fda000bf06270 */
[----:B------:R-:W-:Y:S05]  /*16b00*/  @!P0 BRA `(.L_x_351) ;  /* 0xffffff9c005c8947 */ /* 0x000fea000383ffff */
[----:B------:R-:W-:Y:S05]  /*16b10*/  BSYNC B8 ;  /* 0x0000000000087941 */ /* 0x000fea0003800000 */
.L_x_238:
[----:B0-----:R-:W3:Y:S01]  /*16b20*/  LDL.LU R0, [R1+0x48] ;  /* 0x0000480001007983 */ /* 0x001ee20000300800 */
[----:B------:R-:W-:Y:S01]  /*16b30*/  BSSY B0, `(.L_x_352) ;  /* 0x000000b000007945 */ /* 0x000fe20003800000 */
[----:B-12---:R-:W0:Y:S01]  /*16b40*/  S2R R5, SR_CgaCtaId ;  /* 0x0000000000057919 */ /* 0x006e220000008800 */
[----:B---3--:R-:W-:-:S05]  /*16b50*/  VIADD R0, R0, 0x1 ;  /* 0x0000000100007836 */ /* 0x008fca0000000000 */
[----:B------:R-:W-:-:S04]  /*16b60*/  LEA.HI R2, R0, R0, RZ, 0x1 ;  /* 0x0000000000027211 */ /* 0x000fc800078f08ff */
[----:B------:R-:W-:-:S05]  /*16b70*/  LOP3.LUT R3, R2, 0xfffffffe, RZ, 0xc0, !PT ;  /* 0xfffffffe02037812 */ /* 0x000fca00078ec0ff */
[----:B------:R-:W-:Y:S01]  /*16b80*/  IMAD.IADD R3, R0, 0x1, -R3 ;  /* 0x0000000100037824 */ /* 0x000fe200078e0a03 */
[----:B------:R-:W-:-:S04]  /*16b90*/  MOV R0, 0x400 ;  /* 0x0000040000007802 */ /* 0x000fc80000000f00 */
[----:B0-----:R-:W-:Y:S02]  /*16ba0*/  LEA R0, R5, R0, 0x18 ;  /* 0x0000000005007211 */ /* 0x001fe400078ec0ff */
[----:B------:R-:W-:-:S04]  /*16bb0*/  SHF.L.U32 R3, R3, 0x1f, RZ ;  /* 0x0000001f03037819 */ /* 0x000fc800000006ff */
[----:B------:R-:W0:Y:S02]  /*16bc0*/  SYNCS.PHASECHK.TRANS64.TRYWAIT P0, [R0+URZ+0x38820], R3 ;  /* 0x03882003000075a7 */ /* 0x000e24000800017f */
[----:B0-----:R-:W-:Y:S05]  /*16bd0*/  @!P0 BRA `(.L_x_353) ;  /* 0x0000002000008947 */ /* 0x001fea0003800000 */
.L_x_423:
[----:B------:R-:W-:Y:S05]  /*16be0*/  BSYNC B0 ;  /* 0x0000000000007941 */ /* 0x000fea0003800000 */
.L_x_352:
[----:B------:R-:W-:-:S03]  /*16bf0*/  UMOV UR4, 0xffffffff ;  /* 0xffffffff00047882 */ /* 0x000fc60000000000 */
[----:B------:R-:W-:Y:S05]  /*16c00*/  BRA.DIV UR4, `(.L_x_354) ;  /* 0x0000002204087947 */ /* 0x000fea000b800000 */
[----:B------:R-:W1:Y:S02]  /*16c10*/  S2R R2, SR_TID.X ;  /* 0x0000000000027919 */ /* 0x000e640000002100 */
[----:B-1----:R-:W-:-:S04]  /*16c20*/  SHF.R.U32.HI R2, RZ, 0x5, R2 ;  /* 0x00000005ff027819 */ /* 0x002fc80000011602 */
[----:B------:R-:W-:-:S05]  /*16c30*/  LOP3.LUT R2, R2, 0x3, RZ, 0xc0, !PT ;  /* 0x0000000302027812 */ /* 0x000fca00078ec0ff */
[----:B------:R1:W2:Y:S02]  /*16c40*/  SHFL.IDX PT, R14, R2, RZ, 0x1f ;  /* 0x00001fff020e7589 */ /* 0x0002a400000e0000 */
.L_x_426:
[----:B--2---:R-:W-:Y:S01]  /*16c50*/  ISETP.NE.AND P0, PT, R14, RZ, PT ;  /* 0x000000ff0e00720c */ /* 0x004fe20003f05270 */
[----:B------:R-:W-:-:S12]  /*16c60*/  BSSY B0, `(.L_x_355) ;  /* 0x0000027000007945 */ /* 0x000fd80003800000 */
[----:B------:R-:W-:Y:S05]  /*16c70*/  @P0 BRA `(.L_x_356) ;  /* 0x0000000000940947 */ /* 0x000fea0003800000 */
[----:B------:R-:W-:-:S03]  /*16c80*/  UMOV UR4, 0xffffffff ;  /* 0xffffffff00047882 */ /* 0x000fc60000000000 */
[----:B------:R-:W-:Y:S05]  /*16c90*/  BRA.DIV UR4, `(.L_x_357) ;  /* 0x0000002204187947 */ /* 0x000fea000b800000 */
[----:B------:R-:W-:-:S13]  /*16ca0*/  ELECT P6, URZ, PT ;  /* 0x00000000003f782f */ /* 0x000fda00038c0000 */
.L_x_429:
[----:B------:R-:W-:Y:S05]  /*16cb0*/  @!P6 BRA `(.L_x_356) ;  /* 0x000000000084e947 */ /* 0x000fea0003800000 */
[----:B-1----:R-:W2:Y:S02]  /*16cc0*/  LDL R2, [R1+0x70] ;  /* 0x0000700001027983 */ /* 0x002ea40000100800 */
[----:B--2---:R-:W-:-:S13]  /*16cd0*/  R2UR UR4, R2 ;  /* 0x00000000020472ca */ /* 0x004fda00000e0000 */
[----:B------:R-:W-:-:S06]  /*16ce0*/  ULOP3.LUT UR4, UR4, 0x2, URZ, 0xfc, !UPT ;  /* 0x0000000204047892 */ /* 0x000fcc000f8efc3f */
[----:B------:R-:W-:-:S05]  /*16cf0*/  IMAD.U32 R2, RZ, RZ, UR4 ;  /* 0x00000004ff027e24 */ /* 0x000fca000f8e00ff */
[----:B------:R-:W-:-:S13]  /*16d00*/  ISETP.NE.AND P2, PT, R2, 0x3, PT ;  /* 0x000000030200780c */ /* 0x000fda0003f45270 */
[----:B------:R-:W-:Y:S05]  /*16d10*/  @!P2 BRA `(.L_x_358) ;  /* 0x000000000004a947 */ /* 0x000fea0003800000 */
[----:B------:R-:W-:Y:S01]  /*16d20*/  BPT.TRAP 0x1 ;  /* 0x000000040000795c */ /* 0x000fe20000300000 */
.L_x_358:
[----:B------:R-:W2:Y:S01]  /*16d30*/  LDL.LU R7, [R1+0x14] ;  /* 0x0000140001077983 */ /* 0x000ea20000300800 */
[----:B------:R-:W-:Y:S02]  /*16d40*/  VIADD R2, R0, 0x38840 ;  /* 0x0003884000027836 */ /* 0x000fe40000000000 */
[C---:B0-----:R-:W-:Y:S02]  /*16d50*/  VIADD R3, R19.reuse, 0x1 ;  /* 0x0000000113037836 */ /* 0x041fe40000000000 */
[----:B------:R-:W-:-:S03]  /*16d60*/  IMAD R6, R19, 0x8, R2 ;  /* 0x0000000813067824 */ /* 0x000fc600078e0202 */
[----:B------:R-:W-:-:S04]  /*16d70*/  ISETP.NE.AND P1, PT, R3, 0x2, PT ;  /* 0x000000020300780c */ /* 0x000fc80003f25270 */
[----:B------:R-:W-:Y:S02]  /*16d80*/  SEL R4, RZ, 0x1, P1 ;  /* 0x00000001ff047807 */ /* 0x000fe40000800000 */
[----:B------:R-:W-:Y:S02]  /*16d90*/  SEL R3, R3, RZ, P1 ;  /* 0x000000ff03037207 */ /* 0x000fe40000800000 */
[C---:B--2---:R-:W-:Y:S02]  /*16da0*/  SHF.L.U32 R5, R7.reuse, 0x1f, RZ ;  /* 0x0000001f07057819 */ /* 0x044fe400000006ff */
[----:B------:R-:W-:Y:S01]  /*16db0*/  LOP3.LUT R4, R7, R4, RZ, 0x3c, !PT ;  /* 0x0000000407047212 */ /* 0x000fe200078e3cff */
[----:B------:R-:W-:Y:S01]  /*16dc0*/  IMAD R7, R3, 0x8, R2 ;  /* 0x0000000803077824 */ /* 0x000fe200078e0202 */
[----:B------:R-:W0:Y:S02]  /*16dd0*/  SYNCS.PHASECHK.TRANS64.TRYWAIT P0, [R6+URZ], R5 ;  /* 0x00000005060075a7 */ /* 0x000e24000800017f */
[----:B------:R-:W-:Y:S01]  /*16de0*/  SHF.L.U32 R2, R4, 0x1f, RZ ;  /* 0x0000001f04027819 */ /* 0x000fe200000006ff */
[----:B0-----:R-:W-:Y:S06]  /*16df0*/  @!P0 BRA `(.L_x_359) ;  /* 0x0000001c00e08947 */ /* 0x001fec0003800000 */
.L_x_430:
[----:B------:R-:W1:Y:S02]  /*16e00*/  SYNCS.PHASECHK.TRANS64.TRYWAIT P0, [R7+URZ], R2 ;  /* 0x00000002070075a7 */ /* 0x000e64000800017f */
[----:B-1----:R-:W-:Y:S05]  /*16e10*/  @!P0 BRA `(.L_x_360) ;  /* 0x0000001c00ec8947 */ /* 0x002fea0003800000 */
.L_x_431:
[----:B------:R-:W-:Y:S05]  /*16e20*/  @!P2 BRA `(.L_x_361) ;  /* 0x000000000004a947 */ /* 0x000fea0003800000 */
[----:B------:R-:W-:Y:S01]  /*16e30*/  BPT.TRAP 0x1 ;  /* 0x000000040000795c */ /* 0x000fe20000300000 */
.L_x_361:
[----:B------:R-:W-:-:S04]  /*16e40*/  VIADD R0, R0, 0x38860 ;  /* 0x0003886000007836 */ /* 0x000fc80000000000 */
[----:B------:R-:W-:-:S04]  /*16e50*/  IMAD R4, R19, 0x8, R0 ;  /* 0x0000000813047824 */ /* 0x000fc800078e0200 */
[----:B------:R-:W2:Y:S02]  /*16e60*/  SYNCS.PHASECHK.TRANS64.TRYWAIT P0, [R4+URZ], R5 ;  /* 0x00000005040075a7 */ /* 0x000ea4000800017f */
[----:B--2---:R-:W-:Y:S05]  /*16e70*/  @!P0 BRA `(.L_x_362) ;  /* 0x0000001c00e88947 */ /* 0x004fea0003800000 */
.L_x_432:
[----:B------:R-:W-:-:S07]  /*16e80*/  IMAD R3, R3, 0x8, R0 ;  /* 0x0000000803037824 */ /* 0x000fce00078e0200 */
.L_x_363:
[----:B---3--:R3:W4:Y:S02]  /*16e90*/  SYNCS.PHASECHK.TRANS64.TRYWAIT P0, [R3+URZ], R2 ;  /* 0x00000002030075a7 */ /* 0x008724000800017f */
[----:B----4-:R-:W-:Y:S05]  /*16ea0*/  @!P0 NANOSLEEP.SYNCS 0x989680 ;  /* 0x009896800000895d */ /* 0x010fea0003900000 */
[----:B------:R-:W4:Y:S02]  /*16eb0*/  @!P0 SYNCS.PHASECHK.TRANS64 P0, [R3+URZ], R2 ;  /* 0x00000002030085a7 */ /* 0x000f24000800007f */
[----:B----4-:R-:W-:Y:S05]  /*16ec0*/  @!P0 BRA `(.L_x_363) ;  /* 0xfffffffc00f08947 */ /* 0x010fea000383ffff */
.L_x_356:
[----:B------:R-:W-:Y:S05]  /*16ed0*/  BSYNC B0 ;  /* 0x0000000000007941 */ /* 0x000fea0003800000 */
.L_x_355:
[----:B------:R-:W-:Y:S05]  /*16ee0*/  EXIT ;  /* 0x000000000000794d */ /* 0x000fea0003800000 */
.L_x_189:
[----:B0-----:R0:W1:Y:S02]  /*16ef0*/  SYNCS.PHASECHK.TRANS64.TRYWAIT P1, [R5+URZ+0x38800], R0 ;  /* 0x03880000050075a7 */ /* 0x001064000802017f */
[----:B-1----:R-:W-:Y:S05]  /*16f00*/  @!P1 NANOSLEEP.SYNCS 0x989680 ;  /* 0x009896800000995d */ /* 0x002fea0003900000 */
[----:B------:R-:W1:Y:S02]  /*16f10*/  @!P1 SYNCS.PHASECHK.TRANS64 P1, [R5+URZ+0x38800], R0 ;  /* 0x03880000050095a7 */ /* 0x000e64000802007f */
[----:B-1----:R-:W-:Y:S05]  /*16f20*/  @!P1 BRA `(.L_x_189) ;  /* 0xfffffffc00f09947 */ /* 0x002fea000383ffff */
[----:B------:R-:W-:Y:S05]  /*16f30*/  BRA `(.L_x_364) ;  /* 0xfffffeb000507947 */ /* 0x000fea000383ffff */
.L_x_193:
[----:B-1----:R1:W2:Y:S02]  /*16f40*/  SYNCS.PHASECHK.TRANS64.TRYWAIT P2, [R0+URZ+0x38830], R3 ;  /* 0x03883003000075a7 */ /* 0x0022a4000804017f */
[----:B--2---:R-:W-:Y:S05]  /*16f50*/  @!P2 NANOSLEEP.SYNCS 0x989680 ;  /* 0x009896800000a95d */ /* 0x004fea0003900000 */
[----:B------:R-:W2:Y:S02]  /*16f60*/  @!P2 SYNCS.PHASECHK.TRANS64 P2, [R0+URZ+0x38830], R3 ;  /* 0x038830030000a5a7 */ /* 0x000ea4000804007f */
[----:B--2---:R-:W-:Y:S05]  /*16f70*/  @!P2 BRA `(.L_x_193) ;  /* 0xfffffffc00f0a947 */ /* 0x004fea000383ffff */
[----:B------:R-:W-:Y:S05]  /*16f80*/  BRA `(.L_x_192) ;  /* 0xfffffeb000787947 */ /* 0x000fea000383ffff */
.L_x_198:
[----:B-1----:R-:W-:-:S04]  /*16f90*/  IMAD.U32 R4, RZ, RZ, UR60 ;  /* 0x0000003cff047e24 */ /* 0x002fc8000f8e00ff */
[----:B------:R1:W2:Y:S03]  /*16fa0*/  SYNCS.PHASECHK.TRANS64.TRYWAIT P2, [R4+URZ+0x38830], R3 ;  /* 0x03883003040075a7 */ /* 0x0002a6000804017f */
[----:B--2---:R-:W-:Y:S05]  /*16fb0*/  @!P2 NANOSLEEP.SYNCS 0x989680 ;  /* 0x009896800000a95d */ /* 0x004fea0003900000 */
[----:B------:R-:W2:Y:S02]  /*16fc0*/  @!P2 SYNCS.PHASECHK.TRANS64 P2, [R4+URZ+0x38830], R3 ;  /* 0x038830030400a5a7 */ /* 0x000ea4000804007f */
[----:B--2---:R-:W-:Y:S05]  /*16fd0*/  @!P2 BRA `(.L_x_198) ;  /* 0xfffffffc00eca947 */ /* 0x004fea000383ffff */
[----:B------:R-:W-:Y:S05]  /*16fe0*/  BRA `(.L_x_197) ;  /* 0xfffffeec00f87947 */ /* 0x000fea000383ffff */
.L_x_202:
[----:B-1----:R1:W2:Y:S02]  /*16ff0*/  SYNCS.PHASECHK.TRANS64.TRYWAIT P2, [R21+URZ+0x38850], R0 ;  /* 0x03885000150075a7 */ /* 0x0022a4000804017f */
[----:B--2---:R-:W-:Y:S05]  /*17000*/  @!P2 NANOSLEEP.SYNCS 0x989680 ;  /* 0x009896800000a95d */ /* 0x004fea0003900000 */
[----:B------:R-:W2:Y:S02]  /*17010*/  @!P2 SYNCS.PHASECHK.TRANS64 P2, [R21+URZ+0x38850], R0 ;  /* 0x038850001500a5a7 */ /* 0x000ea4000804007f */
[----:B--2---:R-:W-:Y:S05]  /*17020*/  @!P2 BRA `(.L_x_202) ;  /* 0xfffffffc00f0a947 */ /* 0x004fea000383ffff */
[----:B------:R-:W-:Y:S05]  /*17030*/  BRA `(.L_x_201) ;  /* 0xffffff1800347947 */ /* 0x000fea000383ffff */
.L_x_207:
[----:B-1----:R1:W2:Y:S02]  /*17040*/  SYNCS.PHASECHK.TRANS64.TRYWAIT P0, [R0+URZ+0x38850], R7 ;  /* 0x03885007000075a7 */ /* 0x0022a4000800017f */
[----:B--2---:R-:W-:Y:S05]  /*17050*/  @!P0 NANOSLEEP.SYNCS 0x989680 ;  /* 0x009896800000895d */ /* 0x004fea0003900000 */
[----:B------:R-:W2:Y:S02]  /*17060*/  @!P0 SYNCS.PHASECHK.TRANS64 P0, [R0+URZ+0x38850], R7 ;  /* 0x03885007000085a7 */ /* 0x000ea4000800007f */
[----:B--2---:R-:W-:Y:S05]  /*17070*/  @!P0 BRA `(.L_x_207) ;  /* 0xfffffffc00f08947 */ /* 0x004fea000383ffff */
[----:B------:R-:W-:Y:S05]  /*17080*/  BRA `(.L_x_206) ;  /* 0xffffff30002c7947 */ /* 0x000fea000383ffff */
.L_x_252:
[----:B------:R-:W2:Y:S01]  /*17090*/  S2R R4, SR_TID.X ;  /* 0x0000000000047919 */ /* 0x000ea20000002100 */
[----:B------:R-:W-:Y:S01]  /*170a0*/  BSSY B0, `(.L_x_365) ;  /* 0x000000a000007945 */ /* 0x000fe20003800000 */
[----:B------:R-:W-:Y:S02]  /*170b0*/  IMAD.MOV.U32 R12, RZ, RZ, RZ ;  /* 0x000000ffff0c7224 */ /* 0x000fe400078e00ff */
[----:B0-----:R-:W-:Y:S02]  /*170c0*/  IMAD.MOV.U32 R11, RZ, RZ, 0x1f ;  /* 0x0000001fff0b7424 */ /* 0x001fe400078e00ff */
[----:B------:R-:W-:Y:S01]  /*170d0*/  IMAD.MOV.U32 R15, RZ, RZ, -0x1 ;  /* 0xffffffffff0f7424 */ /* 0x000fe200078e00ff */
[----:B--2---:R-:W-:-:S04]  /*170e0*/  SHF.R.U32.HI R4, RZ, 0x5, R4 ;  /* 0x00000005ff047819 */ /* 0x004fc80000011604 */
[----:B------:R-:W-:-:S05]  /*170f0*/  LOP3.LUT R4, R4, 0x3, RZ, 0xc0, !PT ;  /* 0x0000000304047812 */ /* 0x000fca00078ec0ff */
[----:B------:R-:W-:-:S07]  /*17100*/  IMAD.MOV.U32 R13, RZ, RZ, R4 ;  /* 0x000000ffff0d7224 */ /* 0x000fce00078e0004 */
[----:B-1----:R-:W-:Y:S05]  /*17110*/  WARPSYNC.COLLECTIVE R15, `(.L_x_366) ;  /* 0x000000000f087348 */ /* 0x002fea0003c00000 */
[----:B------:R0:W2:Y:S02]  /*17120*/  SHFL.IDX P6, R14, R13, R12, R11 ;  /* 0x0000000c0d0e7389 */ /* 0x0000a400000c000b */
[----:B012---:R-:W-:Y:S01]  /*17130*/  ENDCOLLECTIVE ;  /* 0x000000000000791b */ /* 0x007fe20003800000 */
.L_x_366:
[----:B------:R-:W-:Y:S05]  /*17140*/  BSYNC B0 ;  /* 0x0000000000007941 */ /* 0x000fea0003800000 */
.L_x_365:
[----:B------:R-:W-:Y:S05]  /*17150*/  BRA `(.L_x_367) ;  /* 0xffffffa400847947 */ /* 0x000fea000383ffff */
.L_x_254:
[----:B------:R-:W-:Y:S01]  /*17160*/  BSSY B0, `(.L_x_368) ;  /* 0x0000006000007945 */ /* 0x000fe20003800000 */
[----:B------:R-:W-:-:S07]  /*17170*/  IMAD.MOV.U32 R15, RZ, RZ, -0x1 ;  /* 0xffffffffff0f7424 */ /* 0x000fce00078e00ff */
[----:B01--4-:R-:W-:Y:S05]  /*17180*/  WARPSYNC.COLLECTIVE R15, `(.L_x_369) ;  /* 0x000000000f0c7348 */ /* 0x013fea0003c00000 */
[----:B------:R-:W-:Y:S02]  /*17190*/  ELECT P6, UR62, PT ;  /* 0x00000000003e782f */ /* 0x000fe400038c0000 */
[----:B------:R-:W-:Y:S01]  /*171a0*/  MOV R14, UR62 ;  /* 0x0000003e000e7c02 */ /* 0x000fe20008000f00 */
[----:B01--4-:R-:W-:Y:S10]  /*171b0*/  ENDCOLLECTIVE ;  /* 0x000000000000791b */ /* 0x013ff40003800000 */
.L_x_369:
[----:B------:R-:W-:Y:S05]  /*171c0*/  BSYNC B0 ;  /* 0x0000000000007941 */ /* 0x000fea0003800000 */
.L_x_368:
[----:B------:R-:W-:Y:S05]  /*171d0*/  BRA `(.L_x_370) ;  /* 0xffffffa400887947 */ /* 0x000fea000383ffff */
.L_x_256:
[----:B--2---:R2:W3:Y:S02]  /*171e0*/  SYNCS.PHASECHK.TRANS64.TRYWAIT P0, [R0+URZ+0x38840], R2 ;  /* 0x03884002000075a7 */ /* 0x0044e4000800017f */
[----:B---3--:R-:W-:Y:S05]  /*171f0*/  @!P0 NANOSLEEP.SYNCS 0x989680 ;  /* 0x009896800000895d */ /* 0x008fea0003900000 */
[----:B------:R-:W3:Y:S02]  /*17200*/  @!P0 SYNCS.PHASECHK.TRANS64 P0, [R0+URZ+0x38840], R2 ;  /* 0x03884002000085a7 */ /* 0x000ee4000800007f */
[----:B---3--:R-:W-:Y:S05]  /*17210*/  @!P0 BRA `(.L_x_256) ;  /* 0xfffffffc00f08947 */ /* 0x008fea000383ffff */
[----:B------:R-:W-:Y:S05]  /*17220*/  BRA `(.L_x_371) ;  /* 0xffffffa400ec7947 */ /* 0x000fea000383ffff */
.L_x_260:
[----:B------:R-:W2:Y:S01]  /*17230*/  LDL.LU R11, [R1+0x40] ;  /* 0x00004000010b7983 */ /* 0x000ea20000300800 */
[----:B------:R-:W-:Y:S02]  /*17240*/  IMAD.MOV.U32 R13, RZ, RZ, R3 ;  /* 0x000000ffff0d7224 */ /* 0x000fe400078e0003 */
[----:B------:R-:W-:Y:S01]  /*17250*/  IMAD.MOV.U32 R12, RZ, RZ, RZ ;  /* 0x000000ffff0c7224 */ /* 0x000fe200078e00ff */
[----:B------:R-:W0:Y:S01]  /*17260*/  S2R R7, SR_TID.X ;  /* 0x0000000000077919 */ /* 0x000e220000002100 */
[----:B------:R-:W-:Y:S01]  /*17270*/  IMAD.MOV.U32 R15, RZ, RZ, -0x1 ;  /* 0xffffffffff0f7424 */ /* 0x000fe200078e00ff */
[----:B0-----:R-:W-:-:S04]  /*17280*/  LOP3.LUT R7, R7, 0x7f, RZ, 0xc0, !PT ;  /* 0x0000007f07077812 */ /* 0x001fc800078ec0ff */
[----:B------:R-:W-:-:S05]  /*17290*/  SHF.R.U32.HI R0, RZ, 0x3, R7 ;  /* 0x00000003ff007819 */ /* 0x000fca0000011607 */
[----:B------:R-:W-:-:S04]  /*172a0*/  IMAD.IADD R0, R0, 0x1, R5 ;  /* 0x0000000100007824 */ /* 0x000fc800078e0205 */
[----:B------:R-:W-:Y:S02]  /*172b0*/  VIADD R5, R0, 0x10 ;  /* 0x0000001000057836 */ /* 0x000fe40000000000 */
[----:B--2---:R-:W-:Y:S02]  /*172c0*/  IMAD R2, R11, R8, RZ ;  /* 0x000000080b027224 */ /* 0x004fe400078e02ff */
[----:B------:R-:W-:-:S03]  /*172d0*/  IMAD.MOV.U32 R11, RZ, RZ, 0x181f ;  /* 0x0000181fff0b7424 */ /* 0x000fc600078e00ff */
[----:B------:R-:W-:-:S13]  /*172e0*/  ISETP.GE.AND P5, PT, R0, R2, PT ;  /* 0x000000020000720c */ /* 0x000fda0003fa6270 */
[----:B-----5:R-:W-:Y:S05]  /*172f0*/  WARPSYNC.COLLECTIVE R15, `(.L_x_372) ;  /* 0x000000000f087348 */ /* 0x020fea0003c00000 */
[----:B------:R0:W1:Y:S02]  /*17300*/  SHFL.IDX P6, R14, R13, R12, R11 ;  /* 0x0000000c0d0e7389 */ /* 0x00006400000c000b */
[----:B01---5:R-:W-:Y:S01]  /*17310*/  ENDCOLLECTIVE ;  /* 0x000000000000791b */ /* 0x023fe20003800000 */
.L_x_372:
[----:B------:R-:W-:Y:S02]  /*17320*/  IMAD.MOV.U32 R13, RZ, RZ, R4 ;  /* 0x000000ffff0d7224 */ /* 0x000fe400078e0004 */
[----:B------:R-:W-:-:S07]  /*17330*/  IMAD.MOV.U32 R6, RZ, RZ, R14 ;  /* 0x000000ffff067224 */ /* 0x000fce00078e000e */
[----:B------:R-:W-:Y:S05]  /*17340*/  WARPSYNC.COLLECTIVE R15, `(.L_x_373) ;  /* 0x000000000f087348 */ /* 0x000fea0003c00000 */
[----:B------:R0:W1:Y:S02]  /*17350*/  SHFL.IDX P6, R14, R13, R12, R11 ;  /* 0x0000000c0d0e7389 */ /* 0x00006400000c000b */
[----:B01----:R-:W-:Y:S01]  /*17360*/  ENDCOLLECTIVE ;  /* 0x000000000000791b */ /* 0x003fe20003800000 */
.L_x_373:
[----:B------:R-:W-:Y:S01]  /*17370*/  ULDC.64 UR4, c[0x0][0x208] ;  /* 0x0000820000047ab9 */ /* 0x000fe20000000a00 */
[----:B------:R-:W-:Y:S02]  /*17380*/  IMAD.MOV.U32 R13, RZ, RZ, R3 ;  /* 0x000000ffff0d7224 */ /* 0x000fe400078e0003 */
[----:B------:R-:W-:Y:S02]  /*17390*/  IMAD.MOV.U32 R12, RZ, RZ, 0x1 ;  /* 0x00000001ff0c7424 */ /* 0x000fe400078e00ff */
[----:B------:R-:W-:-:S05]  /*173a0*/  IMAD.MOV.U32 R7, RZ, RZ, R14 ;  /* 0x000000ffff077224 */ /* 0x000fca00078e000e */
[----:B------:R-:W-:-:S05]  /*173b0*/  @!P5 LEA R7, P4, R10, R7, 0x1 ;  /* 0x000000070a07d211 */ /* 0x000fca00078808ff */
[----:B------:R-:W-:-:S05]  /*173c0*/  @!P5 IMAD.X R6, RZ, RZ, R6, P4 ;  /* 0x000000ffff06d224 */ /* 0x000fca00020e0606 */
[----:B------:R-:W-:-:S04]  /*173d0*/  @!P5 LOP3.LUT R7, R7, R6, RZ, 0x3c, !PT ;  /* 0x000000060707d212 */ /* 0x000fc800078e3cff */
[----:B------:R-:W-:-:S04]  /*173e0*/  @!P5 LOP3.LUT R6, R7, R6, RZ, 0x3c, !PT ;  /* 0x000000060706d212 */ /* 0x000fc800078e3cff */
[----:B------:R-:W-:-:S05]  /*173f0*/  @!P5 LOP3.LUT R7, R7, R6, RZ, 0x3c, !PT ;  /* 0x000000060707d212 */ /* 0x000fca00078e3cff */
        /* <DEDUP_REMOVED lines=11> */
.L_x_374:
[----:B------:R-:W-:Y:S02]  /*174b0*/  IMAD.MOV.U32 R13, RZ, RZ, R4 ;  /* 0x000000ffff0d7224 */ /* 0x000fe400078e0004 */
[----:B------:R-:W-:-:S07]  /*174c0*/  IMAD.MOV.U32 R6, RZ, RZ, R14 ;  /* 0x000000ffff067224 */ /* 0x000fce00078e000e */
[----:B------:R-:W-:Y:S05]  /*174d0*/  WARPSYNC.COLLECTIVE R15, `(.L_x_375) ;  /* 0x000000000f087348 */ /* 0x000fea0003c00000 */
[----:B------:R0:W1:Y:S02]  /*174e0*/  SHFL.IDX P6, R14, R13, R12, R11 ;  /* 0x0000000c0d0e7389 */ /* 0x00006400000c000b */
[----:B01----:R-:W-:Y:S01]  /*174f0*/  ENDCOLLECTIVE ;  /* 0x000000000000791b */ /* 0x003fe20003800000 */
.L_x_375:
[----:B------:R-:W-:Y:S01]  /*17500*/  ULDC.64 UR4, c[0x0][0x208] ;  /* 0x0000820000047ab9 */ /* 0x000fe20000000a00 */
[----:B------:R-:W-:Y:S02]  /*17510*/  IMAD.MOV.U32 R13, RZ, RZ, R3 ;  /* 0x000000ffff0d7224 */ /* 0x000fe400078e0003 */
[----:B------:R-:W-:Y:S02]  /*17520*/  IMAD.MOV.U32 R12, RZ, RZ, 0x2 ;  /* 0x00000002ff0c7424 */ /* 0x000fe400078e00ff */
[----:B------:R-:W-:-:S05]  /*17530*/  IMAD.MOV.U32 R5, RZ, RZ, R14 ;  /* 0x000000ffff057224 */ /* 0x000fca00078e000e */
[----:B------:R-:W-:-:S05]  /*17540*/  @!P5 LEA R5, P4, R10, R5, 0x1 ;  /* 0x000000050a05d211 */ /* 0x000fca00078808ff */
[----:B------:R-:W-:-:S04]  /*17550*/  @!P5 IMAD.X R6, RZ, RZ, R6, P4 ;  /* 0x000000ffff06d224 */ /* 0x000fc800020e0606 */
[----:B------:R-:W-:Y:S02]  /*17560*/  @!P5 IMAD.MOV.U32 R7, RZ, RZ, R6 ;  /* 0x000000ffff07d224 */ /* 0x000fe400078e0006 */
[----:B------:R-:W-:Y:S02]  /*17570*/  @!P5 IMAD.MOV.U32 R6, RZ, RZ, R5 ;  /* 0x000000ffff06d224 */ /* 0x000fe400078e0005 */
[----:B------:R-:W-:-:S03]  /*17580*/  VIADD R5, R0, 0x20 ;  /* 0x0000002000057836 */ /* 0x000fc60000000000 */
        /* <DEDUP_REMOVED lines=11> */
.L_x_376:
[----:B------:R-:W-:Y:S02]  /*17640*/  IMAD.MOV.U32 R13, RZ, RZ, R4 ;  /* 0x000000ffff0d7224 */ /* 0x000fe400078e0004 */
[----:B------:R-:W-:-:S07]  /*17650*/  IMAD.MOV.U32 R6, RZ, RZ, R14 ;  /* 0x000000ffff067224 */ /* 0x000fce00078e000e */
[----:B------:R-:W-:Y:S05]  /*17660*/  WARPSYNC.COLLECTIVE R15, `(.L_x_377) ;  /* 0x000000000f087348 */ /* 0x000fea0003c00000 */
[----:B------:R0:W1:Y:S02]  /*17670*/  SHFL.IDX P6, R14, R13, R12, R11 ;  /* 0x0000000c0d0e7389 */ /* 0x00006400000c000b */
[----:B01----:R-:W-:Y:S01]  /*17680*/  ENDCOLLECTIVE ;  /* 0x000000000000791b */ /* 0x003fe20003800000 */
.L_x_377:
        /* <DEDUP_REMOVED lines=20> */
.L_x_378:
[----:B------:R-:W-:Y:S02]  /*177d0*/  IMAD.MOV.U32 R13, RZ, RZ, R4 ;  /* 0x000000ffff0d7224 */ /* 0x000fe400078e0004 */
[----:B------:R-:W-:-:S07]  /*177e0*/  IMAD.MOV.U32 R6, RZ, RZ, R14 ;  /* 0x000000ffff067224 */ /* 0x000fce00078e000e */
[----:B------:R-:W-:Y:S05]  /*177f0*/  WARPSYNC.COLLECTIVE R15, `(.L_x_379) ;  /* 0x000000000f087348 */ /* 0x000fea0003c00000 */
[----:B------:R0:W1:Y:S02]  /*17800*/  SHFL.IDX P6, R14, R13, R12, R11 ;  /* 0x0000000c0d0e7389 */ /* 0x00006400000c000b */
[----:B01----:R-:W-:Y:S01]  /*17810*/  ENDCOLLECTIVE ;  /* 0x000000000000791b */ /* 0x003fe20003800000 */
.L_x_379:
        /* <DEDUP_REMOVED lines=20> */
.L_x_380:
[----:B------:R-:W-:Y:S02]  /*17960*/  IMAD.MOV.U32 R13, RZ, RZ, R4 ;  /* 0x000000ffff0d7224 */ /* 0x000fe400078e0004 */
[----:B------:R-:W-:-:S07]  /*17970*/  IMAD.MOV.U32 R6, RZ, RZ, R14 ;  /* 0x000000ffff067224 */ /* 0x000fce00078e000e */
[----:B------:R-:W-:Y:S05]  /*17980*/  WARPSYNC.COLLECTIVE R15, `(.L_x_381) ;  /* 0x000000000f087348 */ /* 0x000fea0003c00000 */
[----:B------:R0:W1:Y:S02]  /*17990*/  SHFL.IDX P6, R14, R13, R12, R11 ;  /* 0x0000000c0d0e7389 */ /* 0x00006400000c000b */
[----:B01----:R-:W-:Y:S01]  /*179a0*/  ENDCOLLECTIVE ;  /* 0x000000000000791b */ /* 0x003fe20003800000 */
.L_x_381:
        /* <DEDUP_REMOVED lines=20> */
.L_x_382:
[----:B------:R-:W-:Y:S02]  /*17af0*/  IMAD.MOV.U32 R13, RZ, RZ, R4 ;  /* 0x000000ffff0d7224 */ /* 0x000fe400078e0004 */
[----:B------:R-:W-:-:S07]  /*17b00*/  IMAD.MOV.U32 R6, RZ, RZ, R14 ;  /* 0x000000ffff067224 */ /* 0x000fce00078e000e */
[----:B------:R-:W-:Y:S05]  /*17b10*/  WARPSYNC.COLLECTIVE R15, `(.L_x_383) ;  /* 0x000000000f087348 */ /* 0x000fea0003c00000 */
[----:B------:R0:W1:Y:S02]  /*17b20*/  SHFL.IDX P6, R14, R13, R12, R11 ;  /* 0x0000000c0d0e7389 */ /* 0x00006400000c000b */
[----:B01----:R-:W-:Y:S01]  /*17b30*/  ENDCOLLECTIVE ;  /* 0x000000000000791b */ /* 0x003fe20003800000 */
.L_x_383:
[----:B------:R-:W-:Y:S01]  /*17b40*/  ULDC.64 UR4, c[0x0][0x208] ;  /* 0x0000820000047ab9 */ /* 0x000fe20000000a00 */
[----:B------:R-:W-:Y:S02]  /*17b50*/  IMAD.MOV.U32 R13, RZ, RZ, R3 ;  /* 0x000000ffff0d7224 */ /* 0x000fe400078e0003 */
[----:B------:R-:W-:Y:S02]  /*17b60*/  IMAD.MOV.U32 R12, RZ, RZ, 0x6 ;  /* 0x00000006ff0c7424 */ /* 0x000fe400078e00ff */
[----:B------:R-:W-:-:S05]  /*17b70*/  IMAD.MOV.U32 R5, RZ, RZ, R14 ;  /* 0x000000ffff057224 */ /* 0x000fca00078e000e */
[----:B------:R-:W-:-:S05]  /*17b80*/  @!P5 LEA R5, P4, R10, R5, 0x1 ;  /* 0x000000050a05d211 */ /* 0x000fca00078808ff */
[----:B------:R-:W-:-:S04]  /*17b90*/  @!P5 IMAD.X R6, RZ, RZ, R6, P4 ;  /* 0x000000ffff06d224 */ /* 0x000fc800020e0606 */
[----:B------:R-:W-:Y:S02]  /*17ba0*/  @!P5 IMAD.MOV.U32 R7, RZ, RZ, R6 ;  /* 0x000000ffff07d224 */ /* 0x000fe400078e0006 */
[----:B------:R-:W-:-:S05]  /*17bb0*/  @!P5 IMAD.MOV.U32 R6, RZ, RZ, R5 ;  /* 0x000000ffff06d224 */ /* 0x000fca00078e0005 */
        /* <DEDUP_REMOVED lines=10> */
.L_x_384:
[----:B------:R-:W-:-:S05]  /*17c60*/  VIADD R7, R0, 0x60 ;  /* 0x0000006000077836 */ /* 0x000fca0000000000 */
[----:B------:R-:W-:Y:S01]  /*17c70*/  ISETP.GE.AND P5, PT, R7, R2, PT ;  /* 0x000000020700720c */ /* 0x000fe20003fa6270 */
[----:B------:R-:W-:Y:S02]  /*17c80*/  IMAD.MOV.U32 R13, RZ, RZ, R4 ;  /* 0x000000ffff0d7224 */ /* 0x000fe400078e0004 */
[----:B------:R-:W-:-:S10]  /*17c90*/  IMAD.MOV.U32 R8, RZ, RZ, R14 ;  /* 0x000000ffff087224 */ /* 0x000fd400078e000e */
[----:B------:R-:W-:Y:S05]  /*17ca0*/  WARPSYNC.COLLECTIVE R15, `(.L_x_385) ;  /* 0x000000000f087348 */ /* 0x000fea0003c00000 */
[----:B------:R0:W1:Y:S02]  /*17cb0*/  SHFL.IDX P6, R14, R13, R12, R11 ;  /* 0x0000000c0d0e7389 */ /* 0x00006400000c000b */
[----:B01----:R-:W-:Y:S01]  /*17cc0*/  ENDCOLLECTIVE ;  /* 0x000000000000791b */ /* 0x003fe20003800000 */
.L_x_385:
        /* <DEDUP_REMOVED lines=18> */
.L_x_386:
[----:B------:R-:W-:Y:S02]  /*17df0*/  IMAD.MOV.U32 R13, RZ, RZ, R4 ;  /* 0x000000ffff0d7224 */ /* 0x000fe400078e0004 */
[----:B------:R-:W-:-:S07]  /*17e00*/  IMAD.MOV.U32 R5, RZ, RZ, R14 ;  /* 0x000000ffff057224 */ /* 0x000fce00078e000e */
[----:B------:R-:W-:Y:S05]  /*17e10*/  WARPSYNC.COLLECTIVE R15, `(.L_x_387) ;  /* 0x000000000f087348 */ /* 0x000fea0003c00000 */
[----:B------:R0:W1:Y:S02]  /*17e20*/  SHFL.IDX P6, R14, R13, R12, R11 ;  /* 0x0000000c0d0e7389 */ /* 0x00006400000c000b */
[----:B01----:R-:W-:Y:S01]  /*17e30*/  ENDCOLLECTIVE ;  /* 0x000000000000791b */ /* 0x003fe20003800000 */
.L_x_387:
[----:B------:R-:W-:Y:S01]  /*17e40*/  IMAD.MOV.U32 R3, RZ, RZ, R14 ;  /* 0x000000ffff037224 */ /* 0x000fe200078e000e */
[----:B------:R-:W-:Y:S06]  /*17e50*/  BRA `(.L_x_388) ;  /* 0xffffffa800b87947 */ /* 0x000fec000383ffff */
.L_x_265:
[----:B0-----:R0:W3:Y:S02]  /*17e60*/  SYNCS.PHASECHK.TRANS64.TRYWAIT P0, [R18+URZ+0x38820], R0 ;  /* 0x03882000120075a7 */ /* 0x0010e4000800017f */
[----:B---3--:R-:W-:Y:S05]  /*17e70*/  @!P0 NANOSLEEP.SYNCS 0x989680 ;  /* 0x009896800000895d */ /* 0x008fea0003900000 */
[----:B------:R-:W3:Y:S02]  /*17e80*/  @!P0 SYNCS.PHASECHK.TRANS64 P0, [R18+URZ+0x38820], R0 ;  /* 0x03882000120085a7 */ /* 0x000ee4000800007f */
[----:B---3--:R-:W-:Y:S05]  /*17e90*/  @!P0 BRA `(.L_x_265) ;  /* 0xfffffffc00f08947 */ /* 0x008fea000383ffff */
[----:B------:R-:W-:Y:S05]  /*17ea0*/  BRA `(.L_x_389) ;  /* 0xffffffac00347947 */ /* 0x000fea000383ffff */
.L_x_274:
[----:B-1----:R1:W2:Y:S02]  /*17eb0*/  SYNCS.PHASECHK.TRANS64.TRYWAIT P0, [R3+URZ+0x38840], R2 ;  /* 0x03884002030075a7 */ /* 0x0022a4000800017f */
[----:B--2---:R-:W-:Y:S05]  /*17ec0*/  @!P0 NANOSLEEP.SYNCS 0x989680 ;  /* 0x009896800000895d */ /* 0x004fea0003900000 */
[----:B------:R-:W2:Y:S02]  /*17ed0*/  @!P0 SYNCS.PHASECHK.TRANS64 P0, [R3+URZ+0x38840], R2 ;  /* 0x03884002030085a7 */ /* 0x000ea4000800007f */
[----:B--2---:R-:W-:Y:S05]  /*17ee0*/  @!P0 BRA `(.L_x_274) ;  /* 0xfffffffc00f08947 */ /* 0x004fea000383ffff */
[----:B------:R-:W-:Y:S05]  /*17ef0*/  BRA `(.L_x_390) ;  /* 0xffffffb000147947 */ /* 0x000fea000383ffff */
.L_x_282:
[----:B0-----:R0:W1:Y:S02]  /*17f00*/  SYNCS.PHASECHK.TRANS64.TRYWAIT P0, [R3+URZ+0x60], R2 ;  /* 0x00006002030075a7 */ /* 0x001064000800017f */
[----:B-1----:R-:W-:Y:S05]  /*17f10*/  @!P0 NANOSLEEP.SYNCS 0x989680 ;  /* 0x009896800000895d */ /* 0x002fea0003900000 */
[----:B------:R-:W1:Y:S02]  /*17f20*/  @!P0 SYNCS.PHASECHK.TRANS64 P0, [R3+URZ+0x60], R2 ;  /* 0x00006002030085a7 */ /* 0x000e64000800007f */
[----:B-1----:R-:W-:Y:S05]  /*17f30*/  @!P0 BRA `(.L_x_282) ;  /* 0xfffffffc00f08947 */ /* 0x002fea000383ffff */
[----:B------:R-:W-:Y:S05]  /*17f40*/  BRA `(.L_x_391) ;  /* 0xffffffb400687947 */ /* 0x000fea000383ffff */
.L_x_293:
[----:B-1----:R1:W2:Y:S02]  /*17f50*/  SYNCS.PHASECHK.TRANS64.TRYWAIT P0, [R3+URZ+0x38840], R2 ;  /* 0x03884002030075a7 */ /* 0x0022a4000800017f */
[----:B--2---:R-:W-:Y:S05]  /*17f60*/  @!P0 NANOSLEEP.SYNCS 0x989680 ;  /* 0x009896800000895d */ /* 0x004fea0003900000 */
[----:B------:R-:W2:Y:S02]  /*17f70*/  @!P0 SYNCS.PHASECHK.TRANS64 P0, [R3+URZ+0x38840], R2 ;  /* 0x03884002030085a7 */ /* 0x000ea4000800007f */
[----:B--2---:R-:W-:Y:S05]  /*17f80*/  @!P0 BRA `(.L_x_293) ;  /* 0xfffffffc00f08947 */ /* 0x004fea000383ffff */
[----:B------:R-:W-:Y:S05]  /*17f90*/  BRA `(.L_x_392) ;  /* 0xffffffbc00747947 */ /* 0x000fea000383ffff */
.L_x_301:
[----:B0-----:R0:W1:Y:S02]  /*17fa0*/  SYNCS.PHASECHK.TRANS64.TRYWAIT P0, [R2+URZ+0x60], R3 ;  /* 0x00006003020075a7 */ /* 0x001064000800017f */
[----:B-1----:R-:W-:Y:S05]  /*17fb0*/  @!P0 NANOSLEEP.SYNCS 0x989680 ;  /* 0x009896800000895d */ /* 0x002fea0003900000 */
[----:B------:R-:W1:Y:S02]  /*17fc0*/  @!P0 SYNCS.PHASECHK.TRANS64 P0, [R2+URZ+0x60], R3 ;  /* 0x00006003020085a7 */ /* 0x000e64000800007f */
[----:B-1----:R-:W-:Y:S05]  /*17fd0*/  @!P0 BRA `(.L_x_301) ;  /* 0xfffffffc00f08947 */ /* 0x002fea000383ffff */
[----:B------:R-:W-:Y:S05]  /*17fe0*/  BRA `(.L_x_393) ;  /* 0xffffffc000c87947 */ /* 0x000fea000383ffff */
.L_x_312:
[----:B--2---:R2:W3:Y:S02]  /*17ff0*/  SYNCS.PHASECHK.TRANS64.TRYWAIT P0, [R2+URZ+0x38840], R3 ;  /* 0x03884003020075a7 */ /* 0x0044e4000800017f */
[----:B---3--:R-:W-:Y:S05]  /*18000*/  @!P0 NANOSLEEP.SYNCS 0x989680 ;  /* 0x009896800000895d */ /* 0x008fea0003900000 */
[----:B------:R-:W3:Y:S02]  /*18010*/  @!P0 SYNCS.PHASECHK.TRANS64 P0, [R2+URZ+0x38840], R3 ;  /* 0x03884003020085a7 */ /* 0x000ee4000800007f */
[----:B---3--:R-:W-:Y:S05]  /*18020*/  @!P0 BRA `(.L_x_312) ;  /* 0xfffffffc00f08947 */ /* 0x008fea000383ffff */
[----:B------:R-:W-:Y:S05]  /*18030*/  BRA `(.L_x_394) ;  /* 0xffffffc800a47947 */ /* 0x000fea000383ffff */
.L_x_320:
[----:B0-----:R0:W1:Y:S02]  /*18040*/  SYNCS.PHASECHK.TRANS64.TRYWAIT P0, [R2+URZ+0x60], R5 ;  /* 0x00006005020075a7 */ /* 0x001064000800017f */
[----:B-1----:R-:W-:Y:S05]  /*18050*/  @!P0 NANOSLEEP.SYNCS 0x989680 ;  /* 0x009896800000895d */ /* 0x002fea0003900000 */
[----:B------:R-:W1:Y:S02]  /*18060*/  @!P0 SYNCS.PHASECHK.TRANS64 P0, [R2+URZ+0x60], R5 ;  /* 0x00006005020085a7 */ /* 0x000e64000800007f */
[----:B-1----:R-:W-:Y:S05]  /*18070*/  @!P0 BRA `(.L_x_320) ;  /* 0xfffffffc00f08947 */ /* 0x002fea000383ffff */
[----:B------:R-:W-:Y:S05]  /*18080*/  BRA `(.L_x_395) ;  /* 0xffffffcc00f87947 */ /* 0x000fea000383ffff */
.L_x_333:
[----:B--2---:R2:W3:Y:S02]  /*18090*/  SYNCS.PHASECHK.TRANS64.TRYWAIT P0, [R0+URZ+0x38860], R2 ;  /* 0x03886002000075a7 */ /* 0x0044e4000800017f */
[----:B---3--:R-:W-:Y:S05]  /*180a0*/  @!P0 NANOSLEEP.SYNCS 0x989680 ;  /* 0x009896800000895d */ /* 0x008fea0003900000 */
[----:B------:R-:W3:Y:S02]  /*180b0*/  @!P0 SYNCS.PHASECHK.TRANS64 P0, [R0+URZ+0x38860], R2 ;  /* 0x03886002000085a7 */ /* 0x000ee4000800007f */
[----:B---3--:R-:W-:Y:S05]  /*180c0*/  @!P0 BRA `(.L_x_333) ;  /* 0xfffffffc00f08947 */ /* 0x008fea000383ffff */
[----:B------:R-:W-:Y:S05]  /*180d0*/  BRA `(.L_x_396) ;  /* 0xffffffd400c07947 */ /* 0x000fea000383ffff */
.L_x_342:
[----:B------:R-:W4:Y:S01]  /*180e0*/  LDL R3, [R1] ;  /* 0x0000000001037983 */ /* 0x000f220000100800 */
[----:B------:R-:W-:Y:S01]  /*180f0*/  BSSY B0, `(.L_x_397) ;  /* 0x0000008000007945 */ /* 0x000fe20003800000 */
[----:B0-----:R-:W-:Y:S02]  /*18100*/  IMAD.MOV.U32 R12, RZ, RZ, RZ ;  /* 0x000000ffff0c7224 */ /* 0x001fe400078e00ff */
[----:B------:R-:W-:Y:S02]  /*18110*/  IMAD.MOV.U32 R11, RZ, RZ, 0x1f ;  /* 0x0000001fff0b7424 */ /* 0x000fe400078e00ff */
[----:B------:R-:W-:Y:S02]  /*18120*/  IMAD.MOV.U32 R15, RZ, RZ, -0x1 ;  /* 0xffffffffff0f7424 */ /* 0x000fe400078e00ff */
[----:B----4-:R-:W-:-:S07]  /*18130*/  IMAD.MOV.U32 R13, RZ, RZ, R3 ;  /* 0x000000ffff0d7224 */ /* 0x010fce00078e0003 */
[----:B-123--:R-:W-:Y:S05]  /*18140*/  WARPSYNC.COLLECTIVE R15, `(.L_x_398) ;  /* 0x000000000f087348 */ /* 0x00efea0003c00000 */
[----:B------:R0:W4:Y:S02]  /*18150*/  SHFL.IDX P6, R14, R13, R12, R11 ;  /* 0x0000000c0d0e7389 */ /* 0x00012400000c000b */
[----:B01234-:R-:W-:Y:S01]  /*18160*/  ENDCOLLECTIVE ;  /* 0x000000000000791b */ /* 0x01ffe20003800000 */
.L_x_398:
[----:B------:R-:W-:Y:S05]  /*18170*/  BSYNC B0 ;  /* 0x0000000000007941 */ /* 0x000fea0003800000 */
.L_x_397:
[----:B------:R0:W5:Y:S01]  /*18180*/  LDL R2, [R1+0xc] ;  /* 0x00000c0001027983 */ /* 0x0001620000100800 */
[----:B------:R-:W-:Y:S02]  /*18190*/  IMAD.MOV.U32 R13, RZ, RZ, R3 ;  /* 0x000000ffff0d7224 */ /* 0x000fe400078e0003 */
[----:B------:R-:W-:Y:S02]  /*181a0*/  IMAD.MOV.U32 R12, RZ, RZ, 0x1 ;  /* 0x00000001ff0c7424 */ /* 0x000fe400078e00ff */
[----:B------:R-:W-:Y:S02]  /*181b0*/  IMAD.MOV.U32 R11, RZ, RZ, 0x1f ;  /* 0x0000001fff0b7424 */ /* 0x000fe400078e00ff */
[----:B------:R-:W-:Y:S02]  /*181c0*/  IMAD.MOV.U32 R15, RZ, RZ, -0x1 ;  /* 0xffffffffff0f7424 */ /* 0x000fe400078e00ff */
[----:B0-----:R-:W-:-:S07]  /*181d0*/  IMAD.MOV.U32 R0, RZ, RZ, R14 ;  /* 0x000000ffff007224 */ /* 0x001fce00078e000e */
[----:B-----5:R-:W-:Y:S05]  /*181e0*/  WARPSYNC.COLLECTIVE R15, `(.L_x_399) ;  /* 0x000000000f087348 */ /* 0x020fea0003c00000 */
[----:B------:R0:W1:Y:S02]  /*181f0*/  SHFL.IDX P6, R14, R13, R12, R11 ;  /* 0x0000000c0d0e7389 */ /* 0x00006400000c000b */
[----:B01---5:R-:W-:Y:S01]  /*18200*/  ENDCOLLECTIVE ;  /* 0x000000000000791b */ /* 0x023fe20003800000 */
.L_x_399:
[----:B------:R-:W-:Y:S01]  /*18210*/  ULDC UR4, c[0x0][0xc3c] ;  /* 0x00030f0000047ab9 */ /* 0x000fe20000000800 */
[----:B------:R-:W-:Y:S01]  /*18220*/  ULDC.64 UR6, c[0x0][0x208] ;  /* 0x0000820000067ab9 */ /* 0x000fe20000000a00 */
[----:B------:R-:W-:Y:S02]  /*18230*/  IMAD.IADD R6, R2, 0x1, R16 ;  /* 0x0000000102067824 */ /* 0x000fe400078e0210 */
[----:B------:R-:W-:Y:S02]  /*18240*/  IMAD.MOV.U32 R11, RZ, RZ, RZ ;  /* 0x000000ffff0b7224 */ /* 0x000fe400078e00ff */
[----:B------:R-:W-:Y:S01]  /*18250*/  IMAD.MOV.U32 R8, RZ, RZ, R14 ;  /* 0x000000ffff087224 */ /* 0x000fe200078e000e */
[----:B------:R-:W-:-:S13]  /*18260*/  ISETP.GE.OR P1, PT, R6, UR4, !P0 ;  /* 0x0000000406007c0c */ /* 0x000fda000c726670 */
[----:B------:R-:W0:Y:S08]  /*18270*/  @!P1 LDC.64 R2, c[0x0][0xc80] ;  /* 0x00032000ff029b82 */ /* 0x000e300000000a00 */
[----:B------:R-:W1:Y:S01]  /*18280*/  @!P1 LDC.64 R4, c[0x0][0xc78] ;  /* 0x00031e00ff049b82 */ /* 0x000e620000000a00 */
[----:B0-----:R-:W-:-:S05]  /*18290*/  @!P1 IMAD.WIDE R2, R6, 0x4, R2 ;  /* 0x0000000406029825 */ /* 0x001fca00078e0202 */
[----:B------:R1:W2:Y:S02]  /*182a0*/  @!P1 LDG.E R7, desc[UR6][R2.64] ;  /* 0x0000000602079981 */ /* 0x0002a4000c1e1900 */
[----:B-1----:R-:W-:-:S06]  /*182b0*/  @!P1 IMAD.WIDE R2, R6, 0x4, R4 ;  /* 0x0000000406029825 */ /* 0x002fcc00078e0204 */
[----:B------:R-:W3:Y:S01]  /*182c0*/  @!P1 LDG.E R2, desc[UR6][R2.64] ;  /* 0x0000000602029981 */ /* 0x000ee2000c1e1900 */
[----:B------:R-:W-:Y:S01]  /*182d0*/  IMAD.MOV.U32 R6, RZ, RZ, RZ ;  /* 0x000000ffff067224 */ /* 0x000fe200078e00ff */
[C---:B------:R-:W-:Y:S01]  /*182e0*/  ISETP.GE.U32.AND P2, PT, R16.reuse, 0x2, PT ;  /* 0x000000021000780c */ /* 0x040fe20003f46070 */
[----:B------:R-:W-:Y:S01]  /*182f0*/  IMAD.MOV.U32 R4, RZ, RZ, RZ ;  /* 0x000000ffff047224 */ /* 0x000fe200078e00ff */
[C---:B------:R-:W-:Y:S02]  /*18300*/  ISETP.GE.U32.AND P3, PT, R16.reuse, 0x4, PT ;  /* 0x000000041000780c */ /* 0x040fe40003f66070 */
[C---:B------:R-:W-:Y:S02]  /*18310*/  ISETP.GE.U32.AND P4, PT, R16.reuse, 0x8, PT ;  /* 0x000000081000780c */ /* 0x040fe40003f86070 */
[----:B------:R-:W-:Y:S01]  /*18320*/  ISETP.GE.U32.AND P5, PT, R16, 0x10, PT ;  /* 0x000000101000780c */ /* 0x000fe20003fa6070 */
[----:B--2---:R-:W-:Y:S02]  /*18330*/  @!P1 IMAD.MOV.U32 R6, RZ, RZ, R7 ;  /* 0x000000ffff069224 */ /* 0x004fe400078e0007 */
[----:B------:R-:W-:-:S02]  /*18340*/  IMAD.MOV.U32 R7, RZ, RZ, RZ ;  /* 0x000000ffff077224 */ /* 0x000fc400078e00ff */
[----:B---3--:R-:W-:Y:S01]  /*18350*/  @!P1 IMAD.MOV.U32 R7, RZ, RZ, R2 ;  /* 0x000000ffff079224 */ /* 0x008fe200078e0002 */
[----:B------:R-:W-:-:S03]  /*18360*/  ISETP.NE.AND P1, PT, R16, RZ, PT ;  /* 0x000000ff1000720c */ /* 0x000fc60003f25270 */
[----:B------:R-:W-:-:S04]  /*18370*/  IMAD R2, R7, R6, RZ ;  /* 0x0000000607027224 */ /* 0x000fc800078e02ff */
[----:B------:R-:W-:-:S07]  /*18380*/  IMAD.MOV.U32 R13, RZ, RZ, R2 ;  /* 0x000000ffff0d7224 */ /* 0x000fce00078e0002 */
[----:B------:R-:W-:Y:S05]  /*18390*/  WARPSYNC.COLLECTIVE R15, `(.L_x_400) ;  /* 0x000000000f087348 */ /* 0x000fea0003c00000 */
[----:B------:R0:W1:Y:S02]  /*183a0*/  SHFL.UP P6, R14, R13, R12, R11 ;  /* 0x0400000c0d0e7389 */ /* 0x00006400000c000b */
[----:B01----:R-:W-:Y:S01]  /*183b0*/  ENDCOLLECTIVE ;  /* 0x000000000000791b */ /* 0x003fe20003800000 */
.L_x_400:
[----:B------:R-:W-:Y:S02]  /*183c0*/  IMAD.MOV.U32 R12, RZ, RZ, 0x2 ;  /* 0x00000002ff0c7424 */ /* 0x000fe400078e00ff */
[----:B------:R-:W-:-:S05]  /*183d0*/  IMAD.MOV.U32 R3, RZ, RZ, R14 ;  /* 0x000000ffff037224 */ /* 0x000fca00078e000e */
[----:B------:R-:W-:-:S05]  /*183e0*/  SEL R3, R3, RZ, P1 ;  /* 0x000000ff03037207 */ /* 0x000fca0000800000 */
[----:B------:R-:W-:-:S04]  /*183f0*/  IMAD.IADD R2, R2, 0x1, R3 ;  /* 0x0000000102027824 */ /* 0x000fc800078e0203 */
[----:B------:R-:W-:-:S07]  /*18400*/  IMAD.MOV.U32 R13, RZ, RZ, R2 ;  /* 0x000000ffff0d7224 */ /* 0x000fce00078e0002 */
[----:B------:R-:W-:Y:S05]  /*18410*/  WARPSYNC.COLLECTIVE R15, `(.L_x_401) ;  /* 0x000000000f087348 */ /* 0x000fea0003c00000 */
[----:B------:R0:W1:Y:S02]  /*18420*/  SHFL.UP P6, R14, R13, R12, R11 ;  /* 0x0400000c0d0e7389 */ /* 0x00006400000c000b */
[----:B01----:R-:W-:Y:S01]  /*18430*/  ENDCOLLECTIVE ;  /* 0x000000000000791b */ /* 0x003fe20003800000 */
.L_x_401:
        /* <DEDUP_REMOVED lines=8> */
.L_x_402:
        /* <DEDUP_REMOVED lines=8> */
.L_x_403:
        /* <DEDUP_REMOVED lines=8> */
.L_x_404:
[----:B------:R-:W-:Y:S02]  /*185c0*/  IMAD.MOV.U32 R12, RZ, RZ, 0x1f ;  /* 0x0000001fff0c7424 */ /* 0x000fe400078e00ff */
[----:B------:R-:W-:Y:S02]  /*185d0*/  IMAD.MOV.U32 R11, RZ, RZ, 0x1f ;  /* 0x0000001fff0b7424 */ /* 0x000fe400078e00ff */
[----:B------:R-:W-:-:S05]  /*185e0*/  IMAD.MOV.U32 R3, RZ, RZ, R14 ;  /* 0x000000ffff037224 */ /* 0x000fca00078e000e */
[----:B------:R-:W-:-:S05]  /*185f0*/  SEL R3, R3, RZ, P5 ;  /* 0x000000ff03037207 */ /* 0x000fca0002800000 */
[----:B------:R-:W-:-:S04]  /*18600*/  IMAD.IADD R2, R2, 0x1, R3 ;  /* 0x0000000102027824 */ /* 0x000fc800078e0203 */
[----:B------:R-:W-:-:S07]  /*18610*/  IMAD.MOV.U32 R13, RZ, RZ, R2 ;  /* 0x000000ffff0d7224 */ /* 0x000fce00078e0002 */
[----:B------:R-:W-:Y:S05]  /*18620*/  WARPSYNC.COLLECTIVE R15, `(.L_x_405) ;  /* 0x000000000f087348 */ /* 0x000fea0003c00000 */
[----:B------:R0:W1:Y:S02]  /*18630*/  SHFL.IDX P6, R14, R13, R12, R11 ;  /* 0x0000000c0d0e7389 */ /* 0x00006400000c000b */
[----:B01----:R-:W-:Y:S01]  /*18640*/  ENDCOLLECTIVE ;  /* 0x000000000000791b */ /* 0x003fe20003800000 */
.L_x_405:
[----:B------:R-:W-:Y:S01]  /*18650*/  IMAD.MOV.U32 R9, RZ, RZ, R14 ;  /* 0x000000ffff097224 */ /* 0x000fe200078e000e */
[----:B------:R-:W-:Y:S06]  /*18660*/  BRA `(.L_x_406) ;  /* 0xffffffd800ac7947 */ /* 0x000fec000383ffff */
.L_x_345:
[----:B------:R-:W-:Y:S01]  /*18670*/  BSSY B0, `(.L_x_407) ;  /* 0x0000008000007945 */ /* 0x000fe20003800000 */
[----:B------:R-:W-:Y:S02]  /*18680*/  IMAD.MOV.U32 R13, RZ, RZ, R2 ;  /* 0x000000ffff0d7224 */ /* 0x000fe400078e0002 */
[----:B0-----:R-:W-:Y:S02]  /*18690*/  IMAD.MOV.U32 R12, RZ, RZ, 0x1 ;  /* 0x00000001ff0c7424 */ /* 0x001fe400078e00ff */
[----:B------:R-:W-:Y:S02]  /*186a0*/  IMAD.MOV.U32 R11, RZ, RZ, RZ ;  /* 0x000000ffff0b7224 */ /* 0x000fe400078e00ff */
[----:B------:R-:W-:-:S07]  /*186b0*/  IMAD.MOV.U32 R15, RZ, RZ, -0x1 ;  /* 0xffffffffff0f7424 */ /* 0x000fce00078e00ff */
[----:B------:R-:W-:Y:S05]  /*186c0*/  WARPSYNC.COLLECTIVE R15, `(.L_x_408) ;  /* 0x000000000f087348 */ /* 0x000fea0003c00000 */
[----:B------:R0:W1:Y:S02]  /*186d0*/  SHFL.UP P6, R14, R13, R12, R11 ;  /* 0x0400000c0d0e7389 */ /* 0x00006400000c000b */
[----:B01----:R-:W-:Y:S01]  /*186e0*/  ENDCOLLECTIVE ;  /* 0x000000000000791b */ /* 0x003fe20003800000 */
.L_x_408:
[----:B------:R-:W-:Y:S05]  /*186f0*/  BSYNC B0 ;  /* 0x0000000000007941 */ /* 0x000fea0003800000 */
.L_x_407:
[----:B------:R-:W-:Y:S02]  /*18700*/  IMAD.MOV.U32 R3, RZ, RZ, R14 ;  /* 0x000000ffff037224 */ /* 0x000fe400078e000e */
[----:B------:R-:W-:Y:S02]  /*18710*/  IMAD.MOV.U32 R12, RZ, RZ, 0x2 ;  /* 0x00000002ff0c7424 */ /* 0x000fe400078e00ff */
[----:B------:R-:W-:Y:S01]  /*18720*/  IMAD.MOV.U32 R11, RZ, RZ, RZ ;  /* 0x000000ffff0b7224 */ /* 0x000fe200078e00ff */
[----:B------:R-:W-:Y:S01]  /*18730*/  SEL R3, R3, RZ, P1 ;  /* 0x000000ff03037207 */ /* 0x000fe20000800000 */
[----:B------:R-:W-:-:S04]  /*18740*/  IMAD.MOV.U32 R15, RZ, RZ, -0x1 ;  /* 0xffffffffff0f7424 */ /* 0x000fc800078e00ff */
[----:B------:R-:W-:-:S04]  /*18750*/  IMAD.IADD R2, R2, 0x1, R3 ;  /* 0x0000000102027824 */ /* 0x000fc800078e0203 */
[----:B------:R-:W-:-:S07]  /*18760*/  IMAD.MOV.U32 R13, RZ, RZ, R2 ;  /* 0x000000ffff0d7224 */ /* 0x000fce00078e0002 */
[----:B------:R-:W-:Y:S05]  /*18770*/  WARPSYNC.COLLECTIVE R15, `(.L_x_409) ;  /* 0x000000000f087348 */ /* 0x000fea0003c00000 */
[----:B------:R0:W1:Y:S02]  /*18780*/  SHFL.UP P6, R14, R13, R12, R11 ;  /* 0x0400000c0d0e7389 */ /* 0x00006400000c000b */
[----:B01----:R-:W-:Y:S01]  /*18790*/  ENDCOLLECTIVE ;  /* 0x000000000000791b */ /* 0x003fe20003800000 */
.L_x_409:
        /* <DEDUP_REMOVED lines=8> */
.L_x_410:
        /* <DEDUP_REMOVED lines=8> */
.L_x_411:
        /* <DEDUP_REMOVED lines=8> */
.L_x_412:
        /* <DEDUP_REMOVED lines=9> */
.L_x_413:
[----:B------:R-:W-:Y:S01]  /*189b0*/  IMAD.MOV.U32 R9, RZ, RZ, R14 ;  /* 0x000000ffff097224 */ /* 0x000fe200078e000e */
[----:B------:R-:W-:Y:S06]  /*189c0*/  BRA `(.L_x_414) ;  /* 0xffffffd800847947 */ /* 0x000fec000383ffff */
.L_x_347:
[----:B------:R-:W-:Y:S01]  /*189d0*/  BSSY B0, `(.L_x_415) ;  /* 0x0000006000007945 */ /* 0x000fe20003800000 */
[----:B------:R-:W-:Y:S01]  /*189e0*/  PLOP3.LUT P6, PT, P6, PT, PT, 0x8, 0x0 ;  /* 0x000000000000781c */ /* 0x000fe200037ce170 */
[----:B------:R-:W-:-:S12]  /*189f0*/  IMAD.MOV.U32 R15, RZ, RZ, -0x1 ;  /* 0xffffffffff0f7424 */ /* 0x000fd800078e00ff */
[----:B01----:R-:W-:Y:S05]  /*18a00*/  WARPSYNC.COLLECTIVE R15, `(.L_x_416) ;  /* 0x000000000f087348 */ /* 0x003fea0003c00000 */
[----:B------:R-:W-:Y:S01]  /*18a10*/  VOTE.ANY R14, PT, P6 ;  /* 0x00000000000e7806 */ /* 0x000fe200030e0100 */
[----:B01----:R-:W-:Y:S06]  /*18a20*/  ENDCOLLECTIVE ;  /* 0x000000000000791b */ /* 0x003fec0003800000 */
.L_x_416:
[----:B------:R-:W-:Y:S05]  /*18a30*/  BSYNC B0 ;  /* 0x0000000000007941 */ /* 0x000fea0003800000 */
.L_x_415:
[----:B------:R-:W-:Y:S02]  /*18a40*/  IMAD.MOV.U32 R8, RZ, RZ, R14 ;  /* 0x000000ffff087224 */ /* 0x000fe400078e000e */
[----:B------:R-:W-:Y:S02]  /*18a50*/  IMAD.MOV.U32 R13, RZ, RZ, R6 ;  /* 0x000000ffff0d7224 */ /* 0x000fe400078e0006 */
[----:B------:R-:W0:Y:S01]  /*18a60*/  POPC R5, R8 ;  /* 0x0000000800057309 */ /* 0x000e220000000000 */
[----:B------:R-:W-:Y:S02]  /*18a70*/  IMAD.MOV.U32 R11, RZ, RZ, 0x1f ;  /* 0x0000001fff0b7424 */ /* 0x000fe400078e00ff */
[----:B------:R-:W-:Y:S02]  /*18a80*/  IMAD.MOV.U32 R15, RZ, RZ, -0x1 ;  /* 0xffffffffff0f7424 */ /* 0x000fe400078e00ff */
[----:B0-----:R-:W-:-:S07]  /*18a90*/  IMAD.MOV.U32 R12, RZ, RZ, R5 ;  /* 0x000000ffff0c7224 */ /* 0x001fce00078e0005 */
[----:B------:R-:W-:Y:S05]  /*18aa0*/  WARPSYNC.COLLECTIVE R15, `(.L_x_417) ;  /* 0x000000000f087348 */ /* 0x000fea0003c00000 */
[----:B------:R0:W1:Y:S02]  /*18ab0*/  SHFL.IDX P6, R14, R13, R12, R11 ;  /* 0x0000000c0d0e7389 */ /* 0x00006400000c000b */
[----:B01----:R-:W-:Y:S01]  /*18ac0*/  ENDCOLLECTIVE ;  /* 0x000000000000791b */ /* 0x003fe20003800000 */
.L_x_417:
[----:B------:R-:W-:Y:S02]  /*18ad0*/  IMAD.MOV.U32 R13, RZ, RZ, R7 ;  /* 0x000000ffff0d7224 */ /* 0x000fe400078e0007 */
[----:B------:R-:W-:-:S07]  /*18ae0*/  IMAD.MOV.U32 R6, RZ, RZ, R14 ;  /* 0x000000ffff067224 */ /* 0x000fce00078e000e */
[----:B------:R-:W-:Y:S05]  /*18af0*/  WARPSYNC.COLLECTIVE R15, `(.L_x_418) ;  /* 0x000000000f087348 */ /* 0x000fea0003c00000 */
[----:B------:R0:W1:Y:S02]  /*18b00*/  SHFL.IDX P6, R14, R13, R12, R11 ;  /* 0x0000000c0d0e7389 */ /* 0x00006400000c000b */
[----:B01----:R-:W-:Y:S01]  /*18b10*/  ENDCOLLECTIVE ;  /* 0x000000000000791b */ /* 0x003fe20003800000 */
.L_x_418:
[----:B------:R-:W-:Y:S01]  /*18b20*/  IMAD.MOV.U32 R7, RZ, RZ, R14 ;  /* 0x000000ffff077224 */ /* 0x000fe200078e000e */
[----:B------:R-:W-:Y:S06]  /*18b30*/  BRA `(.L_x_419) ;  /* 0xffffffd800647947 */ /* 0x000fec000383ffff */
.L_x_349:
[----:B------:R-:W-:Y:S01]  /*18b40*/  BSSY B0, `(.L_x_420) ;  /* 0x0000007000007945 */ /* 0x000fe20003800000 */
[----:B------:R-:W-:Y:S02]  /*18b50*/  IMAD.MOV.U32 R13, RZ, RZ, R2 ;  /* 0x000000ffff0d7224 */ /* 0x000fe400078e0002 */
[----:B------:R-:W-:Y:S02]  /*18b60*/  IMAD.MOV.U32 R11, RZ, RZ, 0x1f ;  /* 0x0000001fff0b7424 */ /* 0x000fe400078e00ff */
[----:B------:R-:W-:-:S07]  /*18b70*/  IMAD.MOV.U32 R15, RZ, RZ, -0x1 ;  /* 0xffffffffff0f7424 */ /* 0x000fce00078e00ff */
[----:B-1234-:R-:W-:Y:S05]  /*18b80*/  WARPSYNC.COLLECTIVE R15, `(.L_x_421) ;  /* 0x000000000f087348 */ /* 0x01efea0003c00000 */
[----:B------:R0:W0:Y:S02]  /*18b90*/  SHFL.IDX P6, R14, R13, R12, R11 ;  /* 0x0000000c0d0e7389 */ /* 0x00002400000c000b */
[----:B01234-:R-:W-:Y:S01]  /*18ba0*/  ENDCOLLECTIVE ;  /* 0x000000000000791b */ /* 0x01ffe20003800000 */
.L_x_421:
[----:B------:R-:W-:Y:S05]  /*18bb0*/  BSYNC B0 ;  /* 0x0000000000007941 */ /* 0x000fea0003800000 */
.L_x_420:
[----:B------:R-:W-:Y:S01]  /*18bc0*/  IMAD.MOV.U32 R2, RZ, RZ, R14 ;  /* 0x000000ffff027224 */ /* 0x000fe200078e000e */
[----:B------:R-:W-:Y:S06]  /*18bd0*/  BRA `(.L_x_422) ;  /* 0xffffffd800547947 */ /* 0x000fec000383ffff */
.L_x_353:
[----:B0-----:R0:W1:Y:S02]  /*18be0*/  SYNCS.PHASECHK.TRANS64.TRYWAIT P0, [R0+URZ+0x38820], R3 ;  /* 0x03882003000075a7 */ /* 0x001064000800017f */
[----:B-1----:R-:W-:Y:S05]  /*18bf0*/  @!P0 NANOSLEEP.SYNCS 0x989680 ;  /* 0x009896800000895d */ /* 0x002fea0003900000 */
[----:B------:R-:W1:Y:S02]  /*18c00*/  @!P0 SYNCS.PHASECHK.TRANS64 P0, [R0+URZ+0x38820], R3 ;  /* 0x03882003000085a7 */ /* 0x000e64000800007f */
[----:B-1----:R-:W-:Y:S05]  /*18c10*/  @!P0 BRA `(.L_x_353) ;  /* 0xfffffffc00f08947 */ /* 0x002fea000383ffff */
[----:B------:R-:W-:Y:S05]  /*18c20*/  BRA `(.L_x_423) ;  /* 0xffffffdc00ec7947 */ /* 0x000fea000383ffff */
.L_x_354:
[----:B------:R-:W1:Y:S01]  /*18c30*/  S2R R2, SR_TID.X ;  /* 0x0000000000027919 */ /* 0x000e620000002100 */
[----:B------:R-:W-:Y:S01]  /*18c40*/  BSSY B0, `(.L_x_424) ;  /* 0x000000a000007945 */ /* 0x000fe20003800000 */
[----:B------:R-:W-:Y:S02]  /*18c50*/  IMAD.MOV.U32 R12, RZ, RZ, RZ ;  /* 0x000000ffff0c7224 */ /* 0x000fe400078e00ff */
[----:B------:R-:W-:Y:S02]  /*18c60*/  IMAD.MOV.U32 R11, RZ, RZ, 0x1f ;  /* 0x0000001fff0b7424 */ /* 0x000fe400078e00ff */
[----:B------:R-:W-:Y:S01]  /*18c70*/  IMAD.MOV.U32 R15, RZ, RZ, -0x1 ;  /* 0xffffffffff0f7424 */ /* 0x000fe200078e00ff */
[----:B-1----:R-:W-:-:S04]  /*18c80*/  SHF.R.U32.HI R2, RZ, 0x5, R2 ;  /* 0x00000005ff027819 */ /* 0x002fc80000011602 */
[----:B------:R-:W-:-:S05]  /*18c90*/  LOP3.LUT R2, R2, 0x3, RZ, 0xc0, !PT ;  /* 0x0000000302027812 */ /* 0x000fca00078ec0ff */
[----:B------:R-:W-:-:S07]  /*18ca0*/  IMAD.MOV.U32 R13, RZ, RZ, R2 ;  /* 0x000000ffff0d7224 */ /* 0x000fce00078e0002 */
[----:B0-----:R-:W-:Y:S05]  /*18cb0*/  WARPSYNC.COLLECTIVE R15, `(.L_x_425) ;  /* 0x000000000f087348 */ /* 0x001fea0003c00000 */
[----:B------:R1:W2:Y:S02]  /*18cc0*/  SHFL.IDX P6, R14, R13, R12, R11 ;  /* 0x0000000c0d0e7389 */ /* 0x0002a400000c000b */
[----:B012---:R-:W-:Y:S01]  /*18cd0*/  ENDCOLLECTIVE ;  /* 0x000000000000791b */ /* 0x007fe20003800000 */
.L_x_425:
[----:B------:R-:W-:Y:S05]  /*18ce0*/  BSYNC B0 ;  /* 0x0000000000007941 */ /* 0x000fea0003800000 */
.L_x_424:
[----:B------:R-:W-:Y:S05]  /*18cf0*/  BRA `(.L_x_426) ;  /* 0xffffffdc00d47947 */ /* 0x000fea000383ffff */
.L_x_357:
[----:B------:R-:W-:Y:S01]  /*18d00*/  BSSY B1, `(.L_x_427) ;  /* 0x0000006000017945 */ /* 0x000fe20003800000 */
[----:B------:R-:W-:-:S07]  /*18d10*/  IMAD.MOV.U32 R15, RZ, RZ, -0x1 ;  /* 0xffffffffff0f7424 */ /* 0x000fce00078e00ff */
[----:B01----:R-:W-:Y:S05]  /*18d20*/  WARPSYNC.COLLECTIVE R15, `(.L_x_428) ;  /* 0x000000000f0c7348 */ /* 0x003fea0003c00000 */
[----:B------:R-:W-:Y:S02]  /*18d30*/  ELECT P6, UR62, PT ;  /* 0x00000000003e782f */ /* 0x000fe400038c0000 */
[----:B------:R-:W-:Y:S01]  /*18d40*/  MOV R14, UR62 ;  /* 0x0000003e000e7c02 */ /* 0x000fe20008000f00 */
[----:B01----:R-:W-:Y:S10]  /*18d50*/  ENDCOLLECTIVE ;  /* 0x000000000000791b */ /* 0x003ff40003800000 */
.L_x_428:
[----:B------:R-:W-:Y:S05]  /*18d60*/  BSYNC B1 ;  /* 0x0000000000017941 */ /* 0x000fea0003800000 */
.L_x_427:
[----:B------:R-:W-:Y:S05]  /*18d70*/  BRA `(.L_x_429) ;  /* 0xffffffdc00cc7947 */ /* 0x000fea000383ffff */
.L_x_359:
[----:B0-----:R0:W1:Y:S02]  /*18d80*/  SYNCS.PHASECHK.TRANS64.TRYWAIT P0, [R6+URZ], R5 ;  /* 0x00000005060075a7 */ /* 0x001064000800017f */
[----:B-1----:R-:W-:Y:S05]  /*18d90*/  @!P0 NANOSLEEP.SYNCS 0x989680 ;  /* 0x009896800000895d */ /* 0x002fea0003900000 */
[----:B------:R-:W1:Y:S02]  /*18da0*/  @!P0 SYNCS.PHASECHK.TRANS64 P0, [R6+URZ], R5 ;  /* 0x00000005060085a7 */ /* 0x000e64000800007f */
[----:B-1----:R-:W-:Y:S05]  /*18db0*/  @!P0 BRA `(.L_x_359) ;  /* 0xfffffffc00f08947 */ /* 0x002fea000383ffff */
[----:B------:R-:W-:Y:S05]  /*18dc0*/  BRA `(.L_x_430) ;  /* 0xffffffe0000c7947 */ /* 0x000fea000383ffff */
.L_x_360:
[----:B-1----:R1:W2:Y:S02]  /*18dd0*/  SYNCS.PHASECHK.TRANS64.TRYWAIT P0, [R7+URZ], R2 ;  /* 0x00000002070075a7 */ /* 0x0022a4000800017f */
[----:B--2---:R-:W-:Y:S05]  /*18de0*/  @!P0 NANOSLEEP.SYNCS 0x989680 ;  /* 0x009896800000895d */ /* 0x004fea0003900000 */
[----:B------:R-:W2:Y:S02]  /*18df0*/  @!P0 SYNCS.PHASECHK.TRANS64 P0, [R7+URZ], R2 ;  /* 0x00000002070085a7 */ /* 0x000ea4000800007f */
[----:B--2---:R-:W-:Y:S05]  /*18e00*/  @!P0 BRA `(.L_x_360) ;  /* 0xfffffffc00f08947 */ /* 0x004fea000383ffff */
[----:B------:R-:W-:Y:S05]  /*18e10*/  BRA `(.L_x_431) ;  /* 0xffffffe000007947 */ /* 0x000fea000383ffff */
.L_x_362:
[----:B--2---:R2:W3:Y:S02]  /*18e20*/  SYNCS.PHASECHK.TRANS64.TRYWAIT P0, [R4+URZ], R5 ;  /* 0x00000005040075a7 */ /* 0x0044e4000800017f */
[----:B---3--:R-:W-:Y:S05]  /*18e30*/  @!P0 NANOSLEEP.SYNCS 0x989680 ;  /* 0x009896800000895d */ /* 0x008fea0003900000 */
[----:B------:R-:W3:Y:S02]  /*18e40*/  @!P0 SYNCS.PHASECHK.TRANS64 P0, [R4+URZ], R5 ;  /* 0x00000005040085a7 */ /* 0x000ee4000800007f */
[----:B---3--:R-:W-:Y:S05]  /*18e50*/  @!P0 BRA `(.L_x_362) ;  /* 0xfffffffc00f08947 */ /* 0x008fea000383ffff */
[----:B------:R-:W-:Y:S05]  /*18e60*/  BRA `(.L_x_432) ;  /* 0xffffffe000047947 */ /* 0x000fea000383ffff */
.L_x_433:
        /* <DEDUP_REMOVED lines=9> */
.L_x_14840:


//--------------------- .text._ZN7cutlass13device_kernelIN5flash11enable_sm90INS1_16FlashAttnFwdSm90INS1_25CollectiveMainloopFwdSm90ILi2EN4cute5tupleIJNS5_1CILi1EEES8_S8_EEENS6_IJNS7_ILi128EEENS7_ILi80EEENS7_ILi256EEEEEELi256ENS_6half_tEfNS_4arch4Sm90ELb0ELb0ELb0ELb1ELb0ELb1ELb0ELb1ELb1ELb1ELb1ELb0EEENS1_21CollectiveEpilogueFwdINS6_IJSA_SC_SB_EEES9_SE_SG_Li256ELb1ELb1ELb1ELb0EEENS1_36VarlenDynamicPersistentTileSchedulerILi128ELi80ELi256ELi128ELb1ELb1ELb1ELb0ELb1ELb1EEEEEEEEEvNT_6ParamsE --------------------------
	.section	.text._ZN7cutlass13device_kernelIN5flash11enable_sm90INS1_16FlashAttnFwdSm90INS1_25CollectiveMainloopFwdSm90ILi2EN4cute5tupleIJNS5_1CILi1EEES8_S8_EEENS6_IJNS7_ILi128EEENS7_ILi80EEENS7_ILi256EEEEEELi256ENS_6half_tEfNS_4arch4Sm90ELb0ELb0ELb0ELb1ELb0ELb1ELb0ELb1ELb1ELb1ELb1ELb0EEENS1_21CollectiveEpilogueFwdINS6_IJSA_SC_SB_EEES9_SE_SG_Li256ELb1ELb1ELb1ELb0EEENS1_36VarlenDynamicPersistentTileSchedulerILi128ELi80ELi256ELi128ELb1ELb1ELb1ELb0ELb1ELb1EEEEEEEEEvNT_6ParamsE,"ax",@progbits
	.align	128
.text._ZN7cutlass13device_kernelIN5flash11enable_sm90INS1_16FlashAttnFwdSm90INS1_25CollectiveMainloopFwdSm90ILi2EN4cute5tupleIJNS5_1CILi1EEES8_S8_EEENS6_IJNS7_ILi128EEENS7_ILi80EEENS7_ILi256EEEEEELi256ENS_6half_tEfNS_4arch4Sm90ELb0ELb0ELb0ELb1ELb0ELb1ELb0ELb1ELb1ELb1ELb1ELb0EEENS1_21CollectiveEpilogueFwdINS6_IJSA_SC_SB_EEES9_SE_SG_Li256ELb1ELb1ELb1ELb0EEENS1_36VarlenDynamicPersistentTileSchedulerILi128ELi80ELi256ELi128ELb1ELb1ELb1ELb0ELb1ELb1EEEEEEEEEvNT_6ParamsE:
        .type           _ZN7cutlass13device_kernelIN5flash11enable_sm90INS1_16FlashAttnFwdSm90INS1_25CollectiveMainloopFwdSm90ILi2EN4cute5tupleIJNS5_1CILi1EEES8_S8_EEENS6_IJNS7_ILi128EEENS7_ILi80EEENS7_ILi256EEEEEELi256ENS_6half_tEfNS_4arch4Sm90ELb0ELb0ELb0ELb1ELb0ELb1ELb0ELb1ELb1ELb1ELb1ELb0EEENS1_21CollectiveEpilogueFwdINS6_IJSA_SC_SB_EEES9_SE_SG_Li256ELb1ELb1ELb1ELb0EEENS1_36VarlenDynamicPersistentTileSchedulerILi128ELi80ELi256ELi128ELb1ELb1ELb1ELb0ELb1ELb1EEEEEEEEEvNT_6ParamsE,@function
        .size           _ZN7cutlass13device_kernelIN5flash11enable_sm90INS1_16FlashAttnFwdSm90INS1_25CollectiveMainloopFwdSm90ILi2EN4cute5tupleIJNS5_1CILi1EEES8_S8_EEENS6_IJNS7_ILi128EEENS7_ILi80EEENS7_ILi256EEEEEELi256ENS_6half_tEfNS_4arch4Sm90ELb0ELb0ELb0ELb1ELb0ELb1ELb0ELb1ELb1ELb1ELb1ELb0EEENS1_21CollectiveEpilogueFwdINS6_IJSA_SC_SB_EEES9_SE_SG_Li256ELb1ELb1ELb1ELb0EEENS1_36VarlenDynamicPersistentTileSchedulerILi128ELi80ELi256ELi128ELb1ELb1ELb1ELb0ELb1ELb1EEEEEEEEEvNT_6ParamsE,(.L_x_14841 - _ZN7cutlass13device_kernelIN5flash11enable_sm90INS1_16FlashAttnFwdSm90INS1_25CollectiveMainloopFwdSm90ILi2EN4cute5tupleIJNS5_1CILi1EEES8_S8_EEENS6_IJNS7_ILi128EEENS7_ILi80EEENS7_ILi256EEEEEELi256ENS_6half_tEfNS_4arch4Sm90ELb0ELb0ELb0ELb1ELb0ELb1ELb0ELb1ELb1ELb1ELb1ELb0EEENS1_21CollectiveEpilogueFwdINS6_IJSA_SC_SB_EEES9_SE_SG_Li256ELb1ELb1ELb1ELb0EEENS1_36VarlenDynamicPersistentTileSchedulerILi128ELi80ELi256ELi128ELb1ELb1ELb1ELb0ELb1ELb1EEEEEEEEEvNT_6ParamsE)
        .other          _ZN7cutlass13device_kernelIN5flash11enable_sm90INS1_16FlashAttnFwdSm90INS1_25CollectiveMainloopFwdSm90ILi2EN4cute5tupleIJNS5_1CILi1EEES8_S8_EEENS6_IJNS7_ILi128EEENS7_ILi80EEENS7_ILi256EEEEEELi256ENS_6half_tEfNS_4arch4Sm90ELb0ELb0ELb0ELb1ELb0ELb1ELb0ELb1ELb1ELb1ELb1ELb0EEENS1_21CollectiveEpilogueFwdINS6_IJSA_SC_SB_EEES9_SE_SG_Li256ELb1ELb1ELb1ELb0EEENS1_36VarlenDynamicPersistentTileSchedulerILi128ELi80ELi256ELi128ELb1ELb1ELb1ELb0ELb1ELb1EEEEEEEEEvNT_6ParamsE,@"STO_CUDA_ENTRY STV_DEFAULT"
_ZN7cutlass13device_kernelIN5flash11enable_sm90INS1_16FlashAttnFwdSm90INS1_25CollectiveMainloopFwdSm90ILi2EN4cute5tupleIJNS5_1CILi1EEES8_S8_EEENS6_IJNS7_ILi128EEENS7_ILi80EEENS7_ILi256EEEEEELi256ENS_6half_tEfNS_4arch4Sm90ELb0ELb0ELb0ELb1ELb0ELb1ELb0ELb1ELb1ELb1ELb1ELb0EEENS1_21CollectiveEpilogueFwdINS6_IJSA_SC_SB_EEES9_SE_SG_Li256ELb1ELb1ELb1ELb0EEENS1_36VarlenDynamicPersistentTileSchedulerILi128ELi80ELi256ELi128ELb1ELb1ELb1ELb0ELb1ELb1EEEEEEEEEvNT_6ParamsE:
        /* <DEDUP_REMOVED lines=13> */
[----:B------:R-:W-:Y:S02]  /*00d0*/  UIADD3 UR10, UP2, UR4, 0x570, URZ ;  /* 0x00000570040a7890 */ /* 0x000fe4000ff5e03f */
[----:B------:R-:W-:Y:S02]  /*00e0*/  UIADD3 UR4, UP3, UR4, 0x670, URZ ;  /* 0x0000067004047890 */ /* 0x000fe4000ff7e03f */
[----:B------:R-:W-:-:S02]  /*00f0*/  UIADD3.X UR7, URZ, UR5, URZ, UP0, !UPT ;  /* 0x000000053f077290 */ /* 0x000fc400087fe43f */
[----:B------:R-:W-:Y:S02]  /*0100*/  UIADD3.X UR9, URZ, UR5, URZ, UP1, !UPT ;  /* 0x000000053f097290 */ /* 0x000fe40008ffe43f */
[----:B------:R-:W-:Y:S02]  /*0110*/  UIADD3.X UR11, URZ, UR5, URZ, UP2, !UPT ;  /* 0x000000053f0b7290 */ /* 0x000fe400097fe43f */
[----:B------:R-:W-:-:S03]  /*0120*/  UIADD3.X UR5, URZ, UR5, URZ, UP3, !UPT ;  /* 0x000000053f057290 */ /* 0x000fc60009ffe43f */
[----:B------:R0:W-:Y:S02]  /*0130*/  UTMACCTL.PF [UR6] ;  /* 0x00000000060079b9 */ /* 0x0001e40008040000 */
[----:B------:R0:W-:Y:S02]  /*0140*/  UTMACCTL.PF [UR8] ;  /* 0x00000000080079b9 */ /* 0x0001e40008040000 */
[----:B------:R0:W-:Y:S02]  /*0150*/  UTMACCTL.PF [UR10] ;  /* 0x000000000a0079b9 */ /* 0x0001e40008040000 */
[----:B------:R0:W-:Y:S02]  /*0160*/  UTMACCTL.PF [UR4] ;  /* 0x00000000040079b9 */ /* 0x0001e40008040000 */
[----:B0-----:R-:W-:Y:S01]  /*0170*/  NOP ;  /* 0x0000000000007918 */ /* 0x001fe20000000000 */
.L_x_435:
[----:B------:R-:W-:Y:S05]  /*0180*/  BSYNC B0 ;  /* 0x0000000000007941 */ /* 0x000fea0003800000 */
.L_x_434:
        /* <DEDUP_REMOVED lines=41> */
.L_x_436:
        /* <DEDUP_REMOVED lines=22> */
.L_x_437:
        /* <DEDUP_REMOVED lines=18> */
.L_x_438:
        /* <DEDUP_REMOVED lines=22> */
.L_x_439:
        /* <DEDUP_REMOVED lines=22> */
.L_x_440:
[----:B------:R-:W-:Y:S01]  /*0960*/  PLOP3.LUT P0, PT, PT, PT, UP0, 0x80, 0x0 ;  /* 0x000000000000781c */ /* 0x000fe20003f0f008 */
[----:B------:R-:W-:Y:S01]  /*0970*/  UMOV UR60, 0x1 ;  /* 0x00000001003c7882 */ /* 0x000fe20000000000 */
[----:B------:R-:W-:Y:S01]  /*0980*/  NOP ;  /* 0x0000000000007918 */ /* 0x000fe20000000000 */
[----:B------:R-:W-:Y:S01]  /*0990*/  USEL UR60, UR60, 0x2, !UP0 ;  /* 0x000000023c3c7887 */ /* 0x000fe2000c000000 */
[----:B------:R-:W-:Y:S01]  /*09a0*/  BSSY B9, `(.L_x_441) ;  /* 0x0002ab2000097945 */ /* 0x000fe20003800000 */
[----:B012-4-:R-:W-:Y:S08]  /*09b0*/  BAR.SYNC.DEFER_BLOCKING 0x0 ;  /* 0x0000000000007b1d */ /* 0x017ff00000010000 */
[----:B------:R-:W-:Y:S05]  /*09c0*/  @!P0 BRA `(.L_x_442) ;  /* 0x0000021800008947 */ /* 0x000fea0003800000 */
.L_x_443:
[----:B------:R-:W-:-:S08]  /*09d0*/  NOP ;  /* 0x0000000000007918 */ /* 0x000fd00000000000 */
[----:B------:R-:W0:Y:S02]  /*09e0*/  USETMAXREG.TRY_ALLOC.CTAPOOL UP0, 0xf0 ;  /* 0x000000f0000079c8 */ /* 0x000e240008000600 */
[----:B0-----:R-:W-:-:S13]  /*09f0*/  PLOP3.LUT P0, PT, PT, PT, UP0, 0x80, 0x0 ;  /* 0x000000000000781c */ /* 0x001fda0003f0f008 */
[----:B------:R-:W-:Y:S05]  /*0a00*/  @!P0 BRA `(.L_x_443) ;  /* 0xfffffffc00f08947 */ /* 0x000fea000383ffff */
[----:B------:R-:W0:Y:S08]  /*0a10*/  S2UR UR5, SR_CgaCtaId ;  /* 0x00000000000579c3 */ /* 0x000e300000008800 */
[----:B------:R-:W-:Y:S06]  /*0a20*/  BAR.ARV 0x8, 0x180 ;  /* 0x0206000000007b1d */ /* 0x000fec0000002000 */
[----:B------:R-:W-:-:S02]  /*0a30*/  UMOV UR4, 0x400 ;  /* 0x0000040000047882 */ /* 0x000fc40000000000 */
[----:B------:R-:W-:Y:S01]  /*0a40*/  BAR.SYNC.DEFER_BLOCKING 0x5, 0x180 ;  /* 0x0146000000007b1d */ /* 0x000fe20000010000 */
[----:B0-----:R-:W-:-:S06]  /*0a50*/  ULEA UR4, UR5, UR4, 0x18 ;  /* 0x0000000405047291 */ /* 0x001fcc000f8ec03f */
[----:B------:R-:W-:Y:S01]  /*0a60*/  IMAD.U32 R18, RZ, RZ, UR4 ;  /* 0x00000004ff127e24 */ /* 0x000fe2000f8e00ff */
[----:B------:R-:W-:-:S04]  /*0a70*/  ULDC UR4, c[0x0][0xc3c] ;  /* 0x00030f0000047ab9 */ /* 0x000fc80000000800 */
[----:B------:R-:W0:Y:S01]  /*0a80*/  LDS.128 R140, [R18+0x388d0] ;  /* 0x0388d000128c7984 */ /* 0x000e220000000c00 */
[----:B------:R-:W-:Y:S06]  /*0a90*/  BAR.ARV 0x4, 0x180 ;  /* 0x0106000000007b1d */ /* 0x000fec0000002000 */
[----:B0-----:R-:W-:-:S13]  /*0aa0*/  ISETP.GE.AND P0, PT, R143, UR4, PT ;  /* 0x000000048f007c0c */ /* 0x001fda000bf06270 */
[----:B------:R-:W-:Y:S05]  /*0ab0*/  @P0 BRA `(.L_x_444) ;  /* 0x000002a800800947 */ /* 0x000fea0003800000 */
[----:B------:R-:W-:Y:S01]  /*0ac0*/  VIADD R6, R6, 0xffffff80 ;  /* 0xffffff8006067836 */ /* 0x000fe20000000000 */
[----:B------:R-:W-:Y:S01]  /*0ad0*/  R2UR UR4, R18 ;  /* 0x00000000120472ca */ /* 0x000fe200000e0000 */
[----:B------:R-:W-:Y:S01]  /*0ae0*/  ULOP3.LUT UR5, UR60, 0x1, URZ, 0xfc, !UPT ;  /* 0x000000013c057892 */ /* 0x000fe2000f8efc3f */
[----:B------:R-:W-:Y:S01]  /*0af0*/  MOV R19, RZ ;  /* 0x000000ff00137202 */ /* 0x000fe20000000f00 */
[----:B------:R-:W-:Y:S01]  /*0b00*/  IMAD.MOV.U32 R217, RZ, RZ, RZ ;  /* 0x000000ffffd97224 */ /* 0x000fe200078e00ff */
[----:B------:R-:W-:Y:S02]  /*0b10*/  SHF.R.S32.HI R3, RZ, 0x1f, R6 ;  /* 0x0000001fff037819 */ /* 0x000fe40000011406 */
[----:B------:R-:W-:Y:S02]  /*0b20*/  CS2R R220, SRZ ;  /* 0x0000000000dc7805 */ /* 0x000fe4000001ff00 */
[CC--:B------:R-:W-:Y:S02]  /*0b30*/  LEA.HI R0, R3.reuse, R6.reuse, RZ, 0x7 ;  /* 0x0000000603007211 */ /* 0x0c0fe400078f38ff */
[----:B------:R-:W-:-:S02]  /*0b40*/  LEA.HI R212, R3, R6, RZ, 0x3 ;  /* 0x0000000603d47211 */ /* 0x000fc400078f18ff */
[----:B------:R-:W-:Y:S01]  /*0b50*/  LOP3.LUT R5, R0, 0xffffff80, RZ, 0xc0, !PT ;  /* 0xffffff8000057812 */ /* 0x000fe200078ec0ff */
[----:B------:R-:W-:Y:S01]  /*0b60*/  UIADD3 UR4, UR4, 0x14400, URZ ;  /* 0x0001440004047890 */ /* 0x000fe2000fffe03f */
[CC--:B------:R-:W-:Y:S02]  /*0b70*/  LEA.HI R4, R3.reuse, R6.reuse, RZ, 0x5 ;  /* 0x0000000603047211 */ /* 0x0c0fe400078f28ff */
[CC--:B------:R-:W-:Y:S02]  /*0b80*/  LEA.HI R2, R3.reuse, R6.reuse, RZ, 0x4 ;  /* 0x0000000603027211 */ /* 0x0c0fe400078f20ff */
[CC--:B------:R-:W-:Y:S01]  /*0b90*/  LEA.HI R7, R3.reuse, R6.reuse, RZ, 0x2 ;  /* 0x0000000603077211 */ /* 0x0c0fe200078f10ff */
[----:B------:R-:W-:Y:S01]  /*0ba0*/  IMAD.SHL.U32 R4, R4, 0x20, RZ ;  /* 0x0000002004047824 */ /* 0x000fe200078e00ff */
[----:B------:R-:W-:Y:S02]  /*0bb0*/  LEA.HI R8, R3, R6, RZ, 0x6 ;  /* 0x0000000603087211 */ /* 0x000fe400078f30ff */
[----:B------:R-:W-:-:S02]  /*0bc0*/  IADD3 R14, R6, -R5, RZ ;  /* 0x80000005060e7210 */ /* 0x000fc40007ffe0ff */
[----:B------:R-:W-:Y:S01]  /*0bd0*/  LOP3.LUT R233, R212, 0xfffffff8, RZ, 0xc0, !PT ;  /* 0xfffffff8d4e97812 */ /* 0x000fe200078ec0ff */
[----:B------:R-:W-:Y:S01]  /*0be0*/  IMAD.SHL.U32 R8, R8, 0x8, RZ ;  /* 0x0000000808087824 */ /* 0x000fe200078e00ff */
[----:B------:R-:W-:Y:S01]  /*0bf0*/  LOP3.LUT R3, R2, 0x3fffff0, RZ, 0xc0, !PT ;  /* 0x03fffff002037812 */ /* 0x000fe200078ec0ff */
[----:B------:R-:W-:Y:S01]  /*0c00*/  STL [R1+0x10c], R14 ;  /* 0x00010c0e01007387 */ /* 0x000fe20000100800 */
[----:B------:R-:W-:Y:S01]  /*0c10*/  SHF.R.S32.HI R212, RZ, 0x3, R212 ;  /* 0x00000003ffd47819 */ /* 0x000fe200000114d4 */
[C---:B------:R-:W-:Y:S01]  /*0c20*/  IMAD.IADD R233, R6.reuse, 0x1, -R233 ;  /* 0x0000000106e97824 */ /* 0x040fe200078e0ae9 */
[----:B------:R-:W-:Y:S01]  /*0c30*/  LOP3.LUT R7, R7, 0xfffffffc, RZ, 0xc0, !PT ;  /* 0xfffffffc07077812 */ /* 0x000fe200078ec0ff */
[----:B------:R-:W-:Y:S01]  /*0c40*/  IMAD.IADD R3, R6, 0x1, -R3 ;  /* 0x0000000106037824 */ /* 0x000fe200078e0a03 */
[----:B------:R-:W-:Y:S01]  /*0c50*/  SHF.R.S32.HI R9, RZ, 0x1f, R14 ;  /* 0x0000001fff097819 */ /* 0x000fe2000001140e */
[----:B------:R-:W-:Y:S01]  /*0c60*/  VIADD R12, R212, 0x60 ;  /* 0x00000060d40c7836 */ /* 0x000fe20000000000 */
[----:B------:R-:W-:Y:S01]  /*0c70*/  SHF.R.S32.HI R5, RZ, 0x4, R2 ;  /* 0x00000004ff057819 */ /* 0x000fe20000011402 */
[----:B------:R-:W-:Y:S01]  /*0c80*/  IMAD.IADD R10, R6, 0x1, -R7 ;  /* 0x00000001060a7824 */ /* 0x000fe200078e0a07 */
[----:B------:R-:W-:Y:S01]  /*0c90*/  LOP3.LUT R4, R4, 0xfffffc00, RZ, 0xc0, !PT ;  /* 0xfffffc0004047812 */ /* 0x000fe200078ec0ff */
[----:B------:R-:W-:Y:S01]  /*0ca0*/  IMAD.SHL.U32 R16, R233, 0x8, RZ ;  /* 0x00000008e9107824 */ /* 0x000fe200078e00ff */
[----:B------:R-:W-:-:S02]  /*0cb0*/  LEA.HI R6, R9, R14, RZ, 0x2 ;  /* 0x0000000e09067211 */ /* 0x000fc400078f10ff */
[----:B------:R-:W-:Y:S01]  /*0cc0*/  LEA.HI R2, R2, R5, RZ, 0x1 ;  /* 0x0000000502027211 */ /* 0x000fe200078f08ff */
[C---:B------:R-:W-:Y:S01]  /*0cd0*/  VIADD R218, R16.reuse, 0x80 ;  /* 0x0000008010da7836 */ /* 0x040fe20000000000 */
[----:B------:R-:W-:Y:S01]  /*0ce0*/  LEA R7, R3, R4, 0x6 ;  /* 0x0000000403077211 */ /* 0x000fe200078e30ff */
[----:B------:R-:W-:Y:S01]  /*0cf0*/  VIADD R219, R16, 0xc0 ;  /* 0x000000c010db7836 */ /* 0x000fe20000000000 */
[----:B------:R-:W-:Y:S02]  /*0d00*/  SHF.R.S32.HI R13, RZ, 0x1f, R12 ;  /* 0x0000001fff0d7819 */ /* 0x000fe4000001140c */
[--C-:B------:R-:W-:Y:S02]  /*0d10*/  SHF.R.S32.HI R4, RZ, 0x2, R6.reuse ;  /* 0x00000002ff047819 */ /* 0x100fe40000011406 */
[----:B------:R-:W-:Y:S02]  /*0d20*/  SHF.R.S32.HI R11, RZ, 0x1f, R6 ;  /* 0x0000001fff0b7819 */ /* 0x000fe40000011406 */
[----:B------:R-:W-:-:S02]  /*0d30*/  LOP3.LUT R2, R2, 0x1ffffffe, RZ, 0xc0, !PT ;  /* 0x1ffffffe02027812 */ /* 0x000fc400078ec0ff */
[----:B------:R-:W-:Y:S01]  /*0d40*/  LEA.HI R13, R13, R12, RZ, 0x3 ;  /* 0x0000000c0d0d7211 */ /* 0x000fe200078f18ff */
[----:B------:R-:W-:Y:S01]  /*0d50*/  IMAD.SHL.U32 R12, R12, 0x40, RZ ;  /* 0x000000400c0c7824 */ /* 0x000fe200078e00ff */
[----:B------:R-:W-:Y:S01]  /*0d60*/  LEA.HI R11, R11, R4, RZ, 0x3 ;  /* 0x000000040b0b7211 */ /* 0x000fe200078f18ff */
[----:B------:R-:W-:Y:S01]  /*0d70*/  IMAD.IADD R2, R5, 0x1, -R2 ;  /* 0x0000000105027824 */ /* 0x000fe200078e0a02 */
[----:B------:R-:W-:Y:S01]  /*0d80*/  SHF.R.S32.HI R3, RZ, 0x7, R0 ;  /* 0x00000007ff037819 */ /* 0x000fe20000011400 */
[----:B------:R-:W-:Y:S01]  /*0d90*/  IMAD.SHL.U32 R13, R13, 0x40, RZ ;  /* 0x000000400d0d7824 */ /* 0x000fe200078e00ff */
[----:B------:R-:W-:Y:S02]  /*0da0*/  LOP3.LUT R11, R11, 0xfffffff8, RZ, 0xc0, !PT ;  /* 0xfffffff80b0b7812 */ /* 0x000fe400078ec0ff */
[----:B------:R-:W-:Y:S02]  /*0db0*/  LEA.HI R0, R0, R3, RZ, 0x1 ;  /* 0x0000000300007211 */ /* 0x000fe400078f08ff */
[----:B------:R-:W-:-:S02]  /*0dc0*/  LEA.HI R9, R9, R14, RZ, 0x5 ;  /* 0x0000000e09097211 */ /* 0x000fc400078f28ff */
[----:B------:R-:W-:Y:S02]  /*0dd0*/  LOP3.LUT R15, R12, 0x1c0, RZ, 0xc0, !PT ;  /* 0x000001c00c0f7812 */ /* 0x000fe400078ec0ff */
[----:B------:R-:W-:Y:S02]  /*0de0*/  IADD3 R4, R4, -R11, RZ ;  /* 0x8000000b04047210 */ /* 0x000fe40007ffe0ff */
[----:B------:R-:W-:Y:S01]  /*0df0*/  LEA R2, R2, R7, 0x3 ;  /* 0x0000000702027211 */ /* 0x000fe200078e18ff */
[----:B------:R-:W-:Y:S01]  /*0e00*/  IMAD.SHL.U32 R7, R212, 0x40, RZ ;  /* 0x00000040d4077824 */ /* 0x000fe200078e00ff */
[----:B------:R-:W-:Y:S02]  /*0e10*/  LOP3.LUT R0, R0, 0x3fffffe, RZ, 0xc0, !PT ;  /* 0x03fffffe00007812 */ /* 0x000fe400078ec0ff */
[----:B------:R-:W-:Y:S01]  /*0e20*/  SHF.R.S32.HI R9, RZ, 0x5, R9 ;  /* 0x00000005ff097819 */ /* 0x000fe20000011409 */
[----:B------:R0:W-:Y:S01]  /*0e30*/  STL [R1+0x1ac], R2 ;  /* 0x0001ac0201007387 */ /* 0x0001e20000100800 */
[----:B------:R-:W-:Y:S01]  /*0e40*/  LOP3.LUT R11, R13, 0xfffffe00, RZ, 0xc0, !PT ;  /* 0xfffffe000d0b7812 */ /* 0x000fe200078ec0ff */
[----:B------:R-:W-:Y:S01]  /*0e50*/  IMAD.IADD R0, R3, 0x1, -R0 ;  /* 0x0000000103007824 */ /* 0x000fe200078e0a00 */
[----:B------:R-:W-:Y:S01]  /*0e60*/  SHF.R.U32.HI R5, RZ, 0x3, R15 ;  /* 0x00000003ff057819 */ /* 0x000fe2000001160f */
[----:B------:R-:W-:Y:S01]  /*0e70*/  IMAD R9, R9, 0x10, R4 ;  /* 0x0000001009097824 */ /* 0x000fe200078e0204 */
[----:B------:R-:W-:Y:S01]  /*0e80*/  LOP3.LUT R12, R15, 0x38, R16, 0xf8, !PT ;  /* 0x000000380f0c7812 */ /* 0x000fe200078ef810 */
[----:B------:R1:W-:Y:S01]  /*0e90*/  STL [R1+0x104], R11 ;  /* 0x0001040b01007387 */ /* 0x0003e20000100800 */
[----:B------:R-:W-:Y:S01]  /*0ea0*/  SHF.L.U32 R22, R233, 0x2, RZ ;  /* 0x00000002e9167819 */ /* 0x000fe200000006ff */
[----:B------:R-:W-:Y:S01]  /*0eb0*/  VIADD R4, R212, 0x40 ;  /* 0x00000040d4047836 */ /* 0x000fe20000000000 */
[----:B------:R-:W-:-:S02]  /*0ec0*/  LOP3.LUT R12, R11, R12, R5, 0xf6, !PT ;  /* 0x0000000c0b0c7212 */ /* 0x000fc400078ef605 */
[----:B------:R-:W-:Y:S01]  /*0ed0*/  LEA R9, R0, R9, 0x6 ;  /* 0x0000000900097211 */ /* 0x000fe200078e30ff */
[----:B------:R-:W-:Y:S01]  /*0ee0*/  VIADD R214, R22, 0x40 ;  /* 0x0000004016d67836 */ /* 0x000fe20000000000 */
[----:B0-----:R-:W-:Y:S01]  /*0ef0*/  SHF.R.S32.HI R2, RZ, 0x1f, R4 ;  /* 0x0000001fff027819 */ /* 0x001fe20000011404 */
[----:B------:R-:W-:Y:S01]  /*0f00*/  IMAD.SHL.U32 R222, R4, 0x40, RZ ;  /* 0x0000004004de7824 */ /* 0x000fe200078e00ff */
[----:B------:R-:W-:Y:S01]  /*0f10*/  LEA.HI R3, R10, R10, RZ, 0x1 ;  /* 0x0000000a0a037211 */ /* 0x000fe200078f08ff */
[----:B-1----:R-:W-:Y:S01]  /*0f20*/  VIADD R11, R212, 0x20 ;  /* 0x00000020d40b7836 */ /* 0x002fe20000000000 */
[----:B------:R-:W-:Y:S01]  /*0f30*/  IADD3 R213, R22, R214, RZ ;  /* 0x000000d616d57210 */ /* 0x000fe20007ffe0ff */
[----:B------:R-:W-:Y:S01]  /*0f40*/  STL [R1+0x1a4], R9 ;  /* 0x0001a40901007387 */ /* 0x000fe20000100800 */
[----:B------:R-:W-:Y:S01]  /*0f50*/  LEA.HI R2, R2, R4, RZ, 0x3 ;  /* 0x0000000402027211 */ /* 0x000fe200078f18ff */
[----:B------:R-:W-:Y:S01]  /*0f60*/  IMAD.SHL.U32 R223, R11, 0x40, RZ ;  /* 0x000000400bdf7824 */ /* 0x000fe200078e00ff */
[----:B------:R-:W-:Y:S01]  /*0f70*/  SHF.R.S32.HI R0, RZ, 0x1f, R11 ;  /* 0x0000001fff007819 */ /* 0x000fe2000001140b */
[----:B------:R-:W-:Y:S01]  /*0f80*/  STL [R1+0x60], RZ ;  /* 0x000060ff01007387 */ /* 0x000fe20000100800 */
[----:B------:R-:W-:Y:S01]  /*0f90*/  SHF.R.S32.HI R4, RZ, 0x1f, R213 ;  /* 0x0000001fff047819 */ /* 0x000fe200000114d5 */
[----:B------:R-:W-:Y:S01]  /*0fa0*/  IMAD.SHL.U32 R2, R2, 0x40, RZ ;  /* 0x0000004002027824 */ /* 0x000fe200078e00ff */
[----:B------:R-:W-:Y:S01]  /*0fb0*/  LEA.HI R0, R0, R11, RZ, 0x3 ;  /* 0x0000000b00007211 */ /* 0x000fe200078f18ff */
[----:B------:R-:W-:Y:S01]  /*0fc0*/  VIADD R216, R22, 0x60 ;  /* 0x0000006016d87836 */ /* 0x000fe20000000000 */
[----:B------:R-:W-:-:S02]  /*0fd0*/  LEA.HI R5, R4, R213, RZ, 0x3 ;  /* 0x000000d504057211 */ /* 0x000fc400078f18ff */
[----:B------:R-:W-:Y:S01]  /*0fe0*/  LEA.HI R4, R4, R213, RZ, 0x6 ;  /* 0x000000d504047211 */ /* 0x000fe200078f30ff */
[----:B------:R-:W-:Y:S01]  /*0ff0*/  IMAD.SHL.U32 R0, R0, 0x40, RZ ;  /* 0x0000004000007824 */ /* 0x000fe200078e00ff */
[----:B------:R-:W-:Y:S02]  /*1000*/  LOP3.LUT R3, R3, 0x1ffffffe, RZ, 0xc0, !PT ;  /* 0x1ffffffe03037812 */ /* 0x000fe400078ec0ff */
[----:B------:R-:W-:Y:S01]  /*1010*/  LOP3.LUT R223, R223, 0x1c0, RZ, 0xc0, !PT ;  /* 0x000001c0dfdf7812 */ /* 0x000fe200078ec0ff */
[----:B------:R-:W-:Y:S01]  /*1020*/  IMAD.SHL.U32 R4, R4, 0x80, RZ ;  /* 0x0000008004047824 */ /* 0x000fe200078e00ff */
[----:B------:R-:W-:Y:S01]  /*1030*/  LOP3.LUT R227, R0, 0xfffffe00, RZ, 0xc0, !PT ;  /* 0xfffffe0000e37812 */ /* 0x000fe200078ec0ff */
[----:B------:R-:W-:Y:S01]  /*1040*/  IMAD.IADD R10, R10, 0x1, -R3 ;  /* 0x000000010a0a7824 */ /* 0x000fe200078e0a03 */
[----:B------:R-:W-:Y:S02]  /*1050*/  LOP3.LUT R226, R2, 0xfffffe00, RZ, 0xc0, !PT ;  /* 0xfffffe0002e27812 */ /* 0x000fe400078ec0ff */
[----:B------:R-:W-:-:S02]  /*1060*/  LOP3.LUT R0, R5, 0x38, RZ, 0xc0, !PT ;  /* 0x0000003805007812 */ /* 0x000fc400078ec0ff */
[----:B------:R-:W-:Y:S02]  /*1070*/  SHF.R.U32.HI R13, RZ, 0x3, R223 ;  /* 0x00000003ff0d7819 */ /* 0x000fe400000116df */
[----:B------:R-:W-:Y:S02]  /*1080*/  LOP3.LUT R2, R223, 0x38, R5, 0xf8, !PT ;  /* 0x00000038df027812 */ /* 0x000fe400078ef805 */
[----:B------:R-:W-:Y:S02]  /*1090*/  LOP3.LUT R3, R7, 0x1c0, RZ, 0xc0, !PT ;  /* 0x000001c007037812 */ /* 0x000fe400078ec0ff */
[----:B------:R-:W-:Y:S02]  /*10a0*/  LOP3.LUT R222, R222, 0x1c0, RZ, 0xc0, !PT ;  /* 0x000001c0dede7812 */ /* 0x000fe400078ec0ff */
[----:B------:R-:W-:Y:S02]  /*10b0*/  LOP3.LUT R0, R0, 0x1c0, R7, 0xf8, !PT ;  /* 0x000001c000007812 */ /* 0x000fe400078ef807 */
[----:B------:R-:W-:-:S02]  /*10c0*/  LOP3.LUT R7, R4, 0xffffe000, RZ, 0xc0, !PT ;  /* 0xffffe00004077812 */ /* 0x000fc400078ec0ff */
[----:B------:R-:W-:Y:S02]  /*10d0*/  LOP3.LUT R2, R2, R13, RZ, 0x3c, !PT ;  /* 0x0000000d02027212 */ /* 0x000fe400078e3cff */
[----:B------:R-:W-:Y:S02]  /*10e0*/  LOP3.LUT R228, R8, 0xfffffe00, RZ, 0xc0, !PT ;  /* 0xfffffe0008e47812 */ /* 0x000fe400078ec0ff */
[----:B------:R-:W-:Y:S02]  /*10f0*/  SHF.R.U32.HI R229, RZ, 0x3, R3 ;  /* 0x00000003ffe57819 */ /* 0x000fe40000011603 */
[----:B------:R-:W-:Y:S02]  /*1100*/  SHF.R.U32.HI R11, RZ, 0x3, R222 ;  /* 0x00000003ff0b7819 */ /* 0x000fe400000116de */
[----:B------:R-:W-:Y:S02]  /*1110*/  LOP3.LUT R8, R222, 0x38, R5, 0xf8, !PT ;  /* 0x00000038de087812 */ /* 0x000fe400078ef805 */
[----:B------:R-:W-:-:S02]  /*1120*/  LOP3.LUT R6, R6, 0x7ffffffc, RZ, 0xc0, !PT ;  /* 0x7ffffffc06067812 */ /* 0x000fc400078ec0ff */
[----:B------:R-:W-:Y:S01]  /*1130*/  IADD3 R4, R2, R7, R227 ;  /* 0x0000000702047210 */ /* 0x000fe20007ffe0e3 */
[----:B------:R-:W-:Y:S01]  /*1140*/  IMAD.U32 R2, RZ, RZ, UR5 ;  /* 0x00000005ff027e24 */ /* 0x000fe2000f8e00ff */
[----:B------:R-:W-:Y:S02]  /*1150*/  LOP3.LUT R8, R8, R11, RZ, 0x3c, !PT ;  /* 0x0000000b08087212 */ /* 0x000fe400078e3cff */
[----:B------:R-:W-:Y:S02]  /*1160*/  LOP3.LUT R0, R0, R229, RZ, 0x3c, !PT ;  /* 0x000000e500007212 */ /* 0x000fe400078e3cff */
[----:B------:R-:W-:Y:S01]  /*1170*/  SHF.R.S32.HI R2, RZ, 0x1f, R212 ;  /* 0x0000001fff027819 */ /* 0x000fe200000114d4 */
[----:B------:R-:W-:Y:S01]  /*1180*/  IMAD.U32 R2, RZ, RZ, UR4 ;  /* 0x00000004ff027e24 */ /* 0x000fe2000f8e00ff */
[----:B------:R-:W-:Y:S02]  /*1190*/  IADD3 R6, R14, -R6, RZ ;  /* 0x800000060e067210 */ /* 0x000fe40007ffe0ff */
[----:B------:R-:W-:-:S02]  /*11a0*/  IADD3 R8, R8, R7, R226 ;  /* 0x0000000708087210 */ /* 0x000fc40007ffe0e2 */
[----:B------:R-:W-:Y:S01]  /*11b0*/  IADD3 R0, R0, R7, R228 ;  /* 0x0000000700007210 */ /* 0x000fe20007ffe0e4 */
[----:B------:R0:W-:Y:S01]  /*11c0*/  STL [R1+0x108], R2 ;  /* 0x0001080201007387 */ /* 0x0001e20000100800 */
[----:B------:R-:W-:Y:S01]  /*11d0*/  SHF.R.S32.HI R14, RZ, 0x1f, R218 ;  /* 0x0000001fff0e7819 */ /* 0x000fe200000114da */
[----:B------:R-:W-:Y:S01]  /*11e0*/  IMAD.SHL.U32 R45, R6, 0x2, RZ ;  /* 0x00000002062d7824 */ /* 0x000fe200078e00ff */
[----:B------:R-:W-:Y:S02]  /*11f0*/  SHF.R.S32.HI R7, RZ, 0x1f, R219 ;  /* 0x0000001fff077819 */ /* 0x000fe400000114db */
[--C-:B------:R-:W-:Y:S01]  /*1200*/  LOP3.LUT R231, R3, 0x38, R16.reuse, 0xf8, !PT ;  /* 0x0000003803e77812 */ /* 0x100fe200078ef810 */
[----:B------:R-:W-:Y:S01]  /*1210*/  STL [R1+0x70], R14 ;  /* 0x0000700e01007387 */ /* 0x000fe20000100800 */
[----:B------:R-:W-:Y:S01]  /*1220*/  SHF.R.S32.HI R6, RZ, 0x3, R5 ;  /* 0x00000003ff067819 */ /* 0x000fe20000011405 */
[----:B------:R-:W-:Y:S01]  /*1230*/  VIADD R44, R45, 0x8 ;  /* 0x000000082d2c7836 */ /* 0x000fe20000000000 */
[--C-:B------:R-:W-:Y:S01]  /*1240*/  LOP3.LUT R3, R222, 0x38, R16.reuse, 0xf8, !PT ;  /* 0x00000038de037812 */ /* 0x100fe200078ef810 */
[----:B------:R-:W-:Y:S01]  /*1250*/  STL [R1+0x6c], R7 ;  /* 0x00006c0701007387 */ /* 0x000fe20000100800 */
[----:B0-----:R-:W-:Y:S01]  /*1260*/  LOP3.LUT R2, R223, 0x38, R16, 0xf8, !PT ;  /* 0x00000038df027812 */ /* 0x001fe200078ef810 */
[----:B------:R-:W-:Y:S01]  /*1270*/  VIADD R42, R45, 0x10 ;  /* 0x000000102d2a7836 */ /* 0x000fe20000000000 */
[----:B------:R-:W-:Y:S01]  /*1280*/  LOP3.LUT R3, R226, R3, R11, 0xf6, !PT ;  /* 0x00000003e2037212 */ /* 0x000fe200078ef60b */
[----:B------:R-:W-:Y:S01]  /*1290*/  STL [R1+0x7c], R45 ;  /* 0x00007c2d01007387 */ /* 0x000fe20000100800 */
[----:B------:R-:W-:Y:S01]  /*12a0*/  LOP3.LUT R2, R227, R2, R13, 0xf6, !PT ;  /* 0x00000002e3027212 */ /* 0x000fe200078ef60d */
[----:B------:R-:W-:Y:S01]  /*12b0*/  VIADD R40, R45, 0x20 ;  /* 0x000000202d287836 */ /* 0x000fe20000000000 */
[----:B------:R-:W-:Y:S01]  /*12c0*/  LOP3.LUT R43, R5, 0xfffffff8, RZ, 0xc0, !PT ;  /* 0xfffffff8052b7812 */ /* 0x000fe200078ec0ff */
[----:B------:R0:W-:Y:S01]  /*12d0*/  STL [R1+0x14], R6 ;  /* 0x0000140601007387 */ /* 0x0001e20000100800 */
[----:B------:R-:W-:Y:S01]  /*12e0*/  LEA R5, R2, UR4, 0x1 ;  /* 0x0000000402057c11 */ /* 0x000fe2000f8e08ff */
[----:B------:R-:W-:Y:S01]  /*12f0*/  VIADD R39, R45, 0x28 ;  /* 0x000000282d277836 */ /* 0x000fe20000000000 */
[----:B------:R-:W-:Y:S01]  /*1300*/  LEA R2, R3, UR4, 0x1 ;  /* 0x0000000403027c11 */ /* 0x000fe2000f8e08ff */
[C---:B------:R-:W-:Y:S01]  /*1310*/  VIADD R38, R45.reuse, 0x30 ;  /* 0x000000302d267836 */ /* 0x040fe20000000000 */
[C---:B------:R-:W-:Y:S01]  /*1320*/  IADD3 R41, R45.reuse, 0x18, RZ ;  /* 0x000000182d297810 */ /* 0x040fe20007ffe0ff */
[C---:B------:R-:W-:Y:S01]  /*1330*/  VIADD R36, R45.reuse, 0x40 ;  /* 0x000000402d247836 */ /* 0x040fe20000000000 */
[C---:B------:R-:W-:Y:S01]  /*1340*/  IADD3 R37, R45.reuse, 0x38, RZ ;  /* 0x000000382d257810 */ /* 0x040fe20007ffe0ff */
[C---:B------:R-:W-:Y:S01]  /*1350*/  VIADD R35, R45.reuse, 0x48 ;  /* 0x000000482d237836 */ /* 0x040fe20000000000 */
[C---:B------:R-:W-:Y:S01]  /*1360*/  IADD3 R33, R45.reuse, 0x58, RZ ;  /* 0x000000582d217810 */ /* 0x040fe20007ffe0ff */
[C---:B------:R-:W-:Y:S01]  /*1370*/  VIADD R34, R45.reuse, 0x50 ;  /* 0x000000502d227836 */ /* 0x040fe20000000000 */
[----:B0-----:R-:W-:Y:S01]  /*1380*/  LEA R6, R12, UR4, 0x1 ;  /* 0x000000040c067c11 */ /* 0x001fe2000f8e08ff */
[C---:B------:R-:W-:Y:S01]  /*1390*/  VIADD R32, R45.reuse, 0x60 ;  /* 0x000000602d207836 */ /* 0x040fe20000000000 */
[C---:B------:R-:W-:Y:S01]  /*13a0*/  IADD3 R29, R45.reuse, 0x78, RZ ;  /* 0x000000782d1d7810 */ /* 0x040fe20007ffe0ff */
[C---:B------:R-:W-:Y:S01]  /*13b0*/  VIADD R31, R45.reuse, 0x68 ;  /* 0x000000682d1f7836 */ /* 0x040fe20000000000 */
[C---:B------:R-:W-:Y:S01]  /*13c0*/  IADD3 R25, R45.reuse, 0x98, RZ ;  /* 0x000000982d197810 */ /* 0x040fe20007ffe0ff */
[----:B------:R-:W-:Y:S01]  /*13d0*/  STL [R1+0x18c], R6 ;  /* 0x00018c0601007387 */ /* 0x000fe20000100800 */
[C---:B------:R-:W-:Y:S01]  /*13e0*/  VIADD R30, R45.reuse, 0x70 ;  /* 0x000000702d1e7836 */ /* 0x040fe20000000000 */
[C---:B------:R-:W-:Y:S01]  /*13f0*/  IADD3 R15, R45.reuse, 0xb8, RZ ;  /* 0x000000b82d0f7810 */ /* 0x040fe20007ffe0ff */
[C---:B------:R-:W-:Y:S01]  /*1400*/  VIADD R28, R45.reuse, 0x80 ;  /* 0x000000802d1c7836 */ /* 0x040fe20000000000 */
[----:B------:R-:W-:Y:S01]  /*1410*/  STL [R1+0x68], R43 ;  /* 0x0000682b01007387 */ /* 0x000fe20000100800 */
[C---:B------:R-:W-:Y:S01]  /*1420*/  VIADD R27, R45.reuse, 0x88 ;  /* 0x000000882d1b7836 */ /* 0x040fe20000000000 */
[C---:B------:R-:W-:Y:S01]  /*1430*/  IADD3 R11, R45.reuse, 0xd8, RZ ;  /* 0x000000d82d0b7810 */ /* 0x040fe20007ffe0ff */
[C---:B------:R-:W-:Y:S01]  /*1440*/  VIADD R26, R45.reuse, 0x90 ;  /* 0x000000902d1a7836 */ /* 0x040fe20000000000 */
[----:B------:R-:W-:Y:S01]  /*1450*/  STL [R1+0x19c], R5 ;  /* 0x00019c0501007387 */ /* 0x000fe20000100800 */
[C---:B------:R-:W-:Y:S01]  /*1460*/  VIADD R24, R45.reuse, 0xa0 ;  /* 0x000000a02d187836 */ /* 0x040fe20000000000 */
[----:B------:R-:W-:Y:S01]  /*1470*/  SHF.R.S32.HI R3, RZ, 0x1f, R43 ;  /* 0x0000001fff037819 */ /* 0x000fe2000001142b */
[C---:B------:R-:W-:Y:S01]  /*1480*/  VIADD R21, R45.reuse, 0xa8 ;  /* 0x000000a82d157836 */ /* 0x040fe20000000000 */
[----:B------:R0:W-:Y:S01]  /*1490*/  STL [R1+0x194], R2 ;  /* 0x0001940201007387 */ /* 0x0001e20000100800 */
[C---:B------:R-:W-:Y:S01]  /*14a0*/  VIADD R20, R45.reuse, 0xb0 ;  /* 0x000000b02d147836 */ /* 0x040fe20000000000 */
[----:B------:R-:W-:Y:S01]  /*14b0*/  LEA R0, R0, UR4, 0x1 ;  /* 0x0000000400007c11 */ /* 0x000fe2000f8e08ff */
[C---:B------:R-:W-:Y:S01]  /*14c0*/  VIADD R14, R45.reuse, 0xc0 ;  /* 0x000000c02d0e7836 */ /* 0x040fe20000000000 */
[----:B------:R1:W-:Y:S01]  /*14d0*/  STL [R1+0xf8], R44 ;  /* 0x0000f82c01007387 */ /* 0x0003e20000100800 */
[C---:B------:R-:W-:Y:S01]  /*14e0*/  VIADD R13, R45.reuse, 0xc8 ;  /* 0x000000c82d0d7836 */ /* 0x040fe20000000000 */
[----:B------:R-:W-:Y:S01]  /*14f0*/  LOP3.LUT R231, R228, R231, R229, 0xf6, !PT ;  /* 0x000000e7e4e77212 */ /* 0x000fe200078ef6e5 */
[C---:B------:R-:W-:Y:S01]  /*1500*/  VIADD R12, R45.reuse, 0xd0 ;  /* 0x000000d02d0c7836 */ /* 0x040fe20000000000 */
[----:B------:R2:W-:Y:S01]  /*1510*/  STL [R1+0xf4], R42 ;  /* 0x0000f42a01007387 */ /* 0x0005e20000100800 */
[C---:B------:R-:W-:Y:S01]  /*1520*/  VIADD R7, R45.reuse, 0xe0 ;  /* 0x000000e02d077836 */ /* 0x040fe20000000000 */
[C---:B0-----:R-:W-:Y:S01]  /*1530*/  IADD3 R2, R45.reuse, 0xf8, RZ ;  /* 0x000000f82d027810 */ /* 0x041fe20007ffe0ff */
[C---:B------:R-:W-:Y:S01]  /*1540*/  VIADD R6, R45.reuse, 0xe8 ;  /* 0x000000e82d067836 */ /* 0x040fe20000000000 */
[----:B------:R-:W-:Y:S01]  /*1550*/  STL [R1+0xf0], R41 ;  /* 0x0000f02901007387 */ /* 0x000fe20000100800 */
[----:B------:R-:W-:Y:S01]  /*1560*/  VIADD R5, R45, 0xf0 ;  /* 0x000000f02d057836 */ /* 0x000fe20000000000 */
[----:B-1----:R-:W-:-:S02]  /*1570*/  SHF.R.S32.HI R44, RZ, 0x1f, R44 ;  /* 0x0000001fff2c7819 */ /* 0x002fc4000001142c */
[----:B------:R0:W-:Y:S01]  /*1580*/  STL [R1+0xec], R40 ;  /* 0x0000ec2801007387 */ /* 0x0001e20000100800 */
[----:B------:R-:W-:Y:S02]  /*1590*/  SHF.R.S32.HI R17, RZ, 0x1f, R16 ;  /* 0x0000001fff117819 */ /* 0x000fe40000011410 */
[----:B--2---:R-:W-:Y:S01]  /*15a0*/  SHF.R.S32.HI R42, RZ, 0x1f, R42 ;  /* 0x0000001fff2a7819 */ /* 0x004fe2000001142a */
[----:B------:R1:W-:Y:S01]  /*15b0*/  STL [R1+0xe8], R39 ;  /* 0x0000e82701007387 */ /* 0x0003e20000100800 */
[----:B------:R-:W-:Y:S02]  /*15c0*/  IADD3 R215, R22, 0x20, RZ ;  /* 0x0000002016d77810 */ /* 0x000fe40007ffe0ff */
[----:B------:R-:W-:Y:S01]  /*15d0*/  LEA R230, R231, UR4, 0x1 ;  /* 0x00000004e7e67c11 */ /* 0x000fe2000f8e08ff */
[----:B------:R-:W-:Y:S01]  /*15e0*/  STL [R1+0xe4], R38 ;  /* 0x0000e42601007387 */ /* 0x000fe20000100800 */
[----:B0-----:R-:W-:-:S03]  /*15f0*/  SHF.R.S32.HI R40, RZ, 0x1f, R40 ;  /* 0x0000001fff287819 */ /* 0x001fc60000011428 */
[----:B------:R0:W-:Y:S01]  /*1600*/  STL [R1+0xe0], R37 ;  /* 0x0000e02501007387 */ /* 0x0001e20000100800 */
[----:B-1----:R-:W-:-:S03]  /*1610*/  SHF.R.S32.HI R39, RZ, 0x1f, R39 ;  /* 0x0000001fff277819 */ /* 0x002fc60000011427 */
[----:B------:R1:W-:Y:S04]  /*1620*/  STL [R1+0xdc], R36 ;  /* 0x0000dc2401007387 */ /* 0x0003e80000100800 */
        /* <DEDUP_REMOVED lines=37> */
[----:B------:R-:W-:Y:S01]  /*1880*/  STL [R1+0x84], R5 ;  /* 0x0000840501007387 */ /* 0x000fe20000100800 */
[----:B-1----:R-:W-:-:S03]  /*1890*/  SHF.R.S32.HI R6, RZ, 0x1f, R6 ;  /* 0x0000001fff067819 */ /* 0x002fc60000011406 */
[----:B------:R0:W-:Y:S04]  /*18a0*/  STL [R1+0x100], R3 ;  /* 0x0001000301007387 */ /* 0x0001e80000100800 */
[----:B------:R1:W-:Y:S04]  /*18b0*/  STL [R1+0x80], R2 ;  /* 0x0000800201007387 */ /* 0x0003e80000100800 */
[----:B------:R-:W-:Y:S01]  /*18c0*/  STL [R1+0x184], R42 ;  /* 0x0001842a01007387 */ /* 0x000fe20000100800 */
[----:B0-----:R-:W-:Y:S02]  /*18d0*/  SHF.R.S32.HI R3, RZ, 0x1f, R41 ;  /* 0x0000001fff037819 */ /* 0x001fe40000011429 */
[----:B-1----:R-:W-:-:S03]  /*18e0*/  SHF.R.S32.HI R2, RZ, 0x1f, R2 ;  /* 0x0000001fff027819 */ /* 0x002fc60000011402 */
[----:B------:R0:W-:Y:S04]  /*18f0*/  STL [R1+0x180], R3 ;  /* 0x0001800301007387 */ /* 0x0001e80000100800 */
[----:B------:R-:W-:Y:S04]  /*1900*/  STL [R1+0x17c], R40 ;  /* 0x00017c2801007387 */ /* 0x000fe80000100800 */
[----:B------:R-:W-:Y:S01]  /*1910*/  STL [R1+0x178], R39 ;  /* 0x0001782701007387 */ /* 0x000fe20000100800 */
[----:B0-----:R-:W-:-:S05]  /*1920*/  SHF.R.S32.HI R3, RZ, 0x1f, R38 ;  /* 0x0000001fff037819 */ /* 0x001fca0000011426 */
        /* <DEDUP_REMOVED lines=31> */
[----:B0-----:R-:W-:Y:S01]  /*1b20*/  SHF.R.S32.HI R3, RZ, 0x1f, R5 ;  /* 0x0000001fff037819 */ /* 0x001fe20000011405 */
[----:B------:R-:W-:-:S04]  /*1b30*/  IMAD R5, R10, 0x8, R9 ;  /* 0x000000080a057824 */ /* 0x000fc800078e0209 */
[----:B------:R0:W-:Y:S04]  /*1b40*/  STL [R1+0x114], R3 ;  /* 0x0001140301007387 */ /* 0x0001e80000100800 */
[----:B------:R1:W-:Y:S04]  /*1b50*/  STL [R1+0x110], R2 ;  /* 0x0001100201007387 */ /* 0x0003e80000100800 */
[----:B------:R2:W-:Y:S01]  /*1b60*/  STL [R1+0x1a8], R5 ;  /* 0x0001a80501007387 */ /* 0x0005e20000100800 */
[----:B0-----:R-:W-:Y:S02]  /*1b70*/  LEA R3, R4, UR4, 0x1 ;  /* 0x0000000404037c11 */ /* 0x001fe4000f8e08ff */
[----:B-1----:R-:W-:-:S03]  /*1b80*/  LEA R2, R8, UR4, 0x1 ;  /* 0x0000000408027c11 */ /* 0x002fc6000f8e08ff */
[----:B------:R2:W-:Y:S04]  /*1b90*/  STL [R1+0x198], R3 ;  /* 0x0001980301007387 */ /* 0x0005e80000100800 */
[----:B------:R2:W-:Y:S04]  /*1ba0*/  STL [R1+0x1a0], R0 ;  /* 0x0001a00001007387 */ /* 0x0005e80000100800 */
[----:B------:R2:W-:Y:S02]  /*1bb0*/  STL [R1+0x190], R2 ;  /* 0x0001900201007387 */ /* 0x0005e40000100800 */
.L_x_676:
[----:B0-234-:R-:W0:Y:S01]  /*1bc0*/  LDC.64 R2, c[0x0][0xc88] ;  /* 0x00032200ff027b82 */ /* 0x01de220000000a00 */
[----:B------:R-:W-:Y:S01]  /*1bd0*/  ULDC.64 UR10, c[0x0][0x208] ;  /* 0x00008200000a7ab9 */ /* 0x000fe20000000a00 */
[----:B------:R-:W-:Y:S01]  /*1be0*/  ULDC.64 UR4, c[0x0][0xa28] ;  /* 0x00028a0000047ab9 */ /* 0x000fe20000000a00 */
[----:B------:R-:W-:Y:S01]  /*1bf0*/  ULDC.64 UR8, c[0x0][0xa18] ;  /* 0x0002860000087ab9 */ /* 0x000fe20000000a00 */
[----:B------:R-:W-:Y:S01]  /*1c00*/  ULDC.64 UR6, c[0x0][0xa08] ;  /* 0x0002820000067ab9 */ /* 0x000fe20000000a00 */
[----:B0-----:R-:W-:-:S05]  /*1c10*/  IMAD.WIDE R2, R143, 0x4, R2 ;  /* 0x000000048f027825 */ /* 0x001fca00078e0202 */
[----:B------:R-:W2:Y:S01]  /*1c20*/  LDG.E R235, desc[UR10][R2.64] ;  /* 0x0000000a02eb7981 */ /* 0x000ea2000c1e1900 */
[----:B------:R-:W-:Y:S01]  /*1c30*/  ISETP.NE.U32.AND P2, PT, RZ, UR4, PT ;  /* 0x00000004ff007c0c */ /* 0x000fe2000bf45070 */
[----:B------:R-:W-:Y:S01]  /*1c40*/  IMAD.MOV.U32 R7, RZ, RZ, RZ ;  /* 0x000000ffff077224 */ /* 0x000fe200078e00ff */
[----:B------:R-:W-:Y:S02]  /*1c50*/  ISETP.NE.U32.AND P1, PT, RZ, UR8, PT ;  /* 0x00000008ff007c0c */ /* 0x000fe4000bf25070 */
[----:B------:R-:W-:Y:S02]  /*1c60*/  ISETP.NE.AND.EX P2, PT, RZ, UR5, PT, P2 ;  /* 0x00000005ff007c0c */ /* 0x000fe4000bf45320 */
[----:B------:R-:W-:Y:S02]  /*1c70*/  ISETP.NE.AND.EX P1, PT, RZ, UR9, PT, P1 ;  /* 0x00000009ff007c0c */ /* 0x000fe4000bf25310 */
[----:B------:R-:W-:Y:S02]  /*1c80*/  ISETP.NE.U32.AND P0, PT, RZ, UR6, PT ;  /* 0x00000006ff007c0c */ /* 0x000fe4000bf05070 */
[----:B------:R-:W-:-:S02]  /*1c90*/  MOV R113, RZ ;  /* 0x000000ff00717202 */ /* 0x000fc40000000f00 */
[----:B------:R-:W-:Y:S02]  /*1ca0*/  ISETP.NE.AND.EX P0, PT, RZ, UR7, PT, P0 ;  /* 0x00000007ff007c0c */ /* 0x000fe4000bf05300 */
[C---:B------:R-:W-:Y:S02]  /*1cb0*/  LOP3.LUT R6, R142.reuse, 0xff000000, RZ, 0xc0, !PT ;  /* 0xff0000008e067812 */ /* 0x040fe400078ec0ff */
[----:B------:R-:W-:Y:S02]  /*1cc0*/  LOP3.LUT R232, R142, 0xffff, RZ, 0xc0, !PT ;  /* 0x0000ffff8ee87812 */ /* 0x000fe400078ec0ff */
[----:B--2---:R-:W-:Y:S01]  /*1cd0*/  SHF.R.S32.HI R0, RZ, 0x1f, R235 ;  /* 0x0000001fff007819 */ /* 0x004fe200000114eb */
[C---:B------:R-:W-:Y:S01]  /*1ce0*/  IMAD.SHL.U32 R236, R235.reuse, 0x4, RZ ;  /* 0x00000004ebec7824 */ /* 0x040fe200078e00ff */
[C---:B------:R-:W-:Y:S01]  /*1cf0*/  @P2 LEA R4, P3, R235.reuse, UR4, 0x2 ;  /* 0x00000004eb042c11 */ /* 0x040fe2000f8610ff */
[----:B------:R-:W-:Y:S01]  /*1d00*/  ULDC UR4, c[0x0][0x288] ;  /* 0x0000a20000047ab9 */ /* 0x000fe20000000800 */
[C-C-:B------:R-:W-:Y:S01]  /*1d10*/  SHF.L.U64.HI R237, R235.reuse, 0x2, R0.reuse ;  /* 0x00000002ebed7819 */ /* 0x140fe20000010200 */
[----:B------:R0:W-:Y:S01]  /*1d20*/  STL [R1+0xfc], R0 ;  /* 0x0000fc0001007387 */ /* 0x0001e20000100800 */
[----:B------:R-:W-:Y:S01]  /*1d30*/  @P2 LEA.HI.X R5, R235, UR5, R0, 0x2, P3 ;  /* 0x00000005eb052c11 */ /* 0x000fe200098f1400 */
[----:B-----5:R-:W-:Y:S01]  /*1d40*/  IMAD.U32 R146, RZ, RZ, UR4 ;  /* 0x00000004ff927e24 */ /* 0x020fe2000f8e00ff */
[----:B------:R-:W-:Y:S01]  /*1d50*/  ULDC.64 UR4, c[0x0][0x418] ;  /* 0x0001060000047ab9 */ /* 0x000fe20000000a00 */
[----:B------:R1:W-:Y:S01]  /*1d60*/  STL [R1+0x74], R141 ;  /* 0x0000748d01007387 */ /* 0x0003e20000100800 */
[----:B------:R-:W-:Y:S01]  /*1d70*/  UISETP.NE.U32.AND UP0, UPT, UR4, URZ, UPT ;  /* 0x0000003f0400728c */ /* 0x000fe2000bf05070 */
[----:B------:R-:W-:-:S02]  /*1d80*/  IADD3 R2, P4, R236, UR6, RZ ;  /* 0x00000006ec027c10 */ /* 0x000fc4000ff9e0ff */
[----:B------:R2:W5:Y:S01]  /*1d90*/  @P2 LDG.E R7, desc[UR10][R4.64] ;  /* 0x0000000a04072981 */ /* 0x000562000c1e1900 */
[----:B------:R-:W-:Y:S01]  /*1da0*/  UISETP.NE.AND.EX UP0, UPT, UR5, URZ, UPT, UP0 ;  /* 0x0000003f0500728c */ /* 0x000fe2000bf05300 */
[C---:B------:R-:W-:Y:S01]  /*1db0*/  IADD3.X R3, R237.reuse, UR7, RZ, P4, !PT ;  /* 0x00000007ed037c10 */ /* 0x040fe2000a7fe4ff */
[----:B------:R-:W-:Y:S01]  /*1dc0*/  ULDC UR4, c[0x0][0x424] ;  /* 0x0001090000047ab9 */ /* 0x000fe20000000800 */
[----:B------:R-:W-:Y:S01]  /*1dd0*/  ULDC.64 UR6, c[0x0][0xa20] ;  /* 0x0002880000067ab9 */ /* 0x000fe20000000a00 */
[----:B--2---:R-:W-:Y:S01]  /*1de0*/  @P1 IADD3 R4, P2, R236, UR8, RZ ;  /* 0x00000008ec041c10 */ /* 0x004fe2000ff5e0ff */
[----:B------:R-:W-:Y:S01]  /*1df0*/  USEL UR4, UR4, 0x1, UP0 ;  /* 0x0000000104047887 */ /* 0x000fe20008000000 */
[----:B0-----:R-:W-:Y:S01]  /*1e00*/  LOP3.LUT R0, R142, 0xff0000, RZ, 0xc0, !PT ;  /* 0x00ff00008e007812 */ /* 0x001fe200078ec0ff */
[----:B------:R-:W-:Y:S01]  /*1e10*/  ULDC UR5, c[0x0][0x2f0] ;  /* 0x0000bc0000057ab9 */ /* 0x000fe20000000800 */
[----:B------:R-:W-:Y:S01]  /*1e20*/  @P1 IADD3.X R5, R237, UR9, RZ, P2, !PT ;  /* 0x00000009ed051c10 */ /* 0x000fe200097fe4ff */
[----:B------:R-:W5:Y:S01]  /*1e30*/  @P0 LDG.E R113, desc[UR10][R2.64] ;  /* 0x0000000a02710981 */ /* 0x000f62000c1e1900 */
[----:B------:R-:W-:Y:S01]  /*1e40*/  ISETP.NE.U32.AND P2, PT, RZ, UR6, PT ;  /* 0x00000006ff007c0c */ /* 0x000fe2000bf45070 */
[----:B------:R-:W-:-:S02]  /*1e50*/  UIMAD UR4, UR4, UR5, URZ ;  /* 0x00000005040472a4 */ /* 0x000fc4000f8e023f */
[----:B------:R0:W5:Y:S01]  /*1e60*/  @P1 LDG.E R146, desc[UR10][R4.64] ;  /* 0x0000000a04921981 */ /* 0x000162000c1e1900 */
[----:B------:R-:W-:Y:S01]  /*1e70*/  ISETP.NE.AND.EX P2, PT, RZ, UR7, PT, P2 ;  /* 0x00000007ff007c0c */ /* 0x000fe2000bf45320 */
[----:B------:R-:W-:Y:S01]  /*1e80*/  ULDC UR5, c[0x0][0x348] ;  /* 0x0000d20000057ab9 */ /* 0x000fe20000000800 */
[----:B0-----:R-:W-:-:S04]  /*1e90*/  SHF.R.U32.HI R5, RZ, 0x8, R6 ;  /* 0x00000008ff057819 */ /* 0x001fc80000011606 */
[----:B------:R-:W-:Y:S01]  /*1ea0*/  LEA.HI R234, R0, R5, RZ, 0x10 ;  /* 0x0000000500ea7211 */ /* 0x000fe200078f80ff */
[----:B-1----:R-:W-:Y:S06]  /*1eb0*/  @P1 BRA `(.L_x_445) ;  /* 0x0000000000281947 */ /* 0x002fec0003800000 */
[----:B------:R-:W-:Y:S02]  /*1ec0*/  ULDC.64 UR8, c[0x0][0xa00] ;  /* 0x0002800000087ab9 */ /* 0x000fe40000000a00 */
[----:B------:R-:W-:-:S04]  /*1ed0*/  ISETP.NE.U32.AND P1, PT, RZ, UR8, PT ;  /* 0x00000008ff007c0c */ /* 0x000fc8000bf25070 */
[----:B------:R-:W-:-:S13]  /*1ee0*/  ISETP.NE.AND.EX P1, PT, RZ, UR9, PT, P1 ;  /* 0x00000009ff007c0c */ /* 0x000fda000bf25310 */
[----:B------:R-:W-:Y:S05]  /*1ef0*/  @!P1 BRA `(.L_x_445) ;  /* 0x0000000000189947 */ /* 0x000fea0003800000 */
[----:B------:R-:W0:Y:S01]  /*1f00*/  LDC.64 R4, c[0x0][0xa00] ;  /* 0x00028000ff047b82 */ /* 0x000e220000000a00 */
[----:B------:R-:W-:Y:S01]  /*1f10*/  ULDC.64 UR8, c[0x0][0x208] ;  /* 0x0000820000087ab9 */ /* 0x000fe20000000a00 */
[----:B0-----:R-:W-:-:S05]  /*1f20*/  IMAD.WIDE R4, R235, 0x4, R4 ;  /* 0x00000004eb047825 */ /* 0x001fca00078e0204 */
[----:B-----5:R-:W2:Y:S04]  /*1f30*/  LDG.E R146, desc[UR8][R4.64] ;  /* 0x0000000804927981 */ /* 0x020ea8000c1e1900 */
[----:B------:R-:W2:Y:S02]  /*1f40*/  LDG.E R9, desc[UR8][R4.64+0x4] ;  /* 0x0000040804097981 */ /* 0x000ea4000c1e1900 */
[----:B--2---:R-:W-:-:S07]  /*1f50*/  IMAD.IADD R146, R9, 0x1, -R146 ;  /* 0x0000000109927824 */ /* 0x004fce00078e0a92 */
.L_x_445:
[----:B------:R-:W-:Y:S01]  /*1f60*/  IMAD.U32 R24, RZ, RZ, UR5 ;  /* 0x00000005ff187e24 */ /* 0x000fe2000f8e00ff */
[----:B------:R-:W-:Y:S01]  /*1f70*/  MOV R26, UR4 ;  /* 0x00000004001a7c02 */ /* 0x000fe20008000f00 */
[----:B------:R-:W-:Y:S06]  /*1f80*/  @!P2 BRA `(.L_x_446) ;  /* 0x000000000014a947 */ /* 0x000fec0003800000 */
[----:B------:R-:W-:Y:S01]  /*1f90*/  IADD3 R2, P0, R236, UR6, RZ ;  /* 0x00000006ec027c10 */ /* 0x000fe2000ff1e0ff */
[----:B------:R-:W-:-:S03]  /*1fa0*/  ULDC.64 UR4, c[0x0][0x208] ;  /* 0x0000820000047ab9 */ /* 0x000fc60000000a00 */
[----:B------:R-:W-:-:S05]  /*1fb0*/  IADD3.X R3, R237, UR7, RZ, P0, !PT ;  /* 0x00000007ed037c10 */ /* 0x000fca00087fe4ff */
[----:B------:R0:W5:Y:S01]  /*1fc0*/  LDG.E R26, desc[UR4][R2.64] ;  /* 0x00000004021a7981 */ /* 0x000162000c1e1900 */
[----:B------:R-:W-:Y:S05]  /*1fd0*/  BRA `(.L_x_447) ;  /* 0x0000000000147947 */ /* 0x000fea0003800000 */
.L_x_446:
[----:B------:R-:W-:Y:S05]  /*1fe0*/  @!P0 BRA `(.L_x_447) ;  /* 0x0000000000108947 */ /* 0x000fea0003800000 */
[----:B------:R-:W-:Y:S02]  /*1ff0*/  ULDC.64 UR4, c[0x0][0x208] ;  /* 0x0000820000047ab9 */ /* 0x000fe40000000a00 */
[----:B------:R-:W2:Y:S04]  /*2000*/  LDG.E R5, desc[UR4][R2.64] ;  /* 0x0000000402057981 */ /* 0x000ea8000c1e1900 */
[----:B------:R-:W2:Y:S02]  /*2010*/  LDG.E R26, desc[UR4][R2.64+0x4] ;  /* 0x00000404021a7981 */ /* 0x000ea4000c1e1900 */
[----:B--2---:R-:W-:-:S07]  /*2020*/  IMAD.IADD R26, R26, 0x1, -R5 ;  /* 0x000000011a1a7824 */ /* 0x004fce00078e0a05 */
.L_x_447:
[----:B------:R-:W-:Y:S01]  /*2030*/  ULDC.64 UR4, c[0x0][0xa10] ;  /* 0x0002840000047ab9 */ /* 0x000fe20000000a00 */
[----:B------:R-:W2:Y:S01]  /*2040*/  LDL.LU R4, [R1+0x10] ;  /* 0x0000100001047983 */ /* 0x000ea20000300800 */
[----:B------:R-:W-:Y:S01]  /*2050*/  ISETP.NE.U32.AND P0, PT, RZ, UR4, PT ;  /* 0x00000004ff007c0c */ /* 0x000fe2000bf05070 */
[----:B------:R-:W-:-:S03]  /*2060*/  ULDC.64 UR6, c[0x0][0x208] ;  /* 0x0000820000067ab9 */ /* 0x000fc60000000a00 */
[----:B------:R-:W-:Y:S01]  /*2070*/  ISETP.NE.AND.EX P0, PT, RZ, UR5, PT, P0 ;  /* 0x00000005ff007c0c */ /* 0x000fe2000bf05300 */
[----:B-----5:R-:W-:Y:S01]  /*2080*/  IMAD.IADD R9, R26, 0x1, -R7 ;  /* 0x000000011a097824 */ /* 0x020fe200078e0a07 */
[----:B------:R-:W-:-:S11]  /*2090*/  ULDC.64 UR4, c[0x0][0xa30] ;  /* 0x00028c0000047ab9 */ /* 0x000fd60000000a00 */
[----:B0-----:R-:W0:Y:S02]  /*20a0*/  @P0 LDC.64 R2, c[0x0][0xa10] ;  /* 0x00028400ff020b82 */ /* 0x001e240000000a00 */
[----:B0-----:R-:W-:-:S05]  /*20b0*/  @P0 IMAD.WIDE R2, R235, 0x4, R2 ;  /* 0x00000004eb020825 */ /* 0x001fca00078e0202 */
[----:B------:R-:W3:Y:S04]  /*20c0*/  @P0 LDG.E R0, desc[UR6][R2.64] ;  /* 0x0000000602000981 */ /* 0x000ee8000c1e1900 */
[----:B------:R0:W3:Y:S01]  /*20d0*/  @P0 LDG.E R5, desc[UR6][R2.64+0x4] ;  /* 0x0000040602050981 */ /* 0x0000e2000c1e1900 */
[----:B------:R-:W-:Y:S01]  /*20e0*/  ISETP.NE.U32.AND P1, PT, RZ, UR4, PT ;  /* 0x00000004ff007c0c */ /* 0x000fe2000bf25070 */
[----:B------:R-:W-:Y:S01]  /*20f0*/  IMAD.MOV.U32 R139, RZ, RZ, R26 ;  /* 0x000000ffff8b7224 */ /* 0x000fe200078e001a */
[----:B------:R-:W-:Y:S02]  /*2100*/  LOP3.LUT R10, R234, 0xff, RZ, 0xc0, !PT ;  /* 0x000000ffea0a7812 */ /* 0x000fe400078ec0ff */
[----:B------:R-:W-:-:S03]  /*2110*/  ISETP.NE.AND.EX P1, PT, RZ, UR5, PT, P1 ;  /* 0x00000005ff007c0c */ /* 0x000fc6000bf25310 */
[----:B------:R1:W-:Y:S01]  /*2120*/  STL [R1+0x78], R10 ;  /* 0x0000780a01007387 */ /* 0x0003e20000100800 */
[----:B------:R-:W-:Y:S09]  /*2130*/  BSSY B0, `(.L_x_448) ;  /* 0x000002e000007945 */ /* 0x000ff20003800000 */
[----:B0-----:R-:W-:-:S04]  /*2140*/  @P1 IADD3 R2, P2, R236, UR4, RZ ;  /* 0x00000004ec021c10 */ /* 0x001fc8000ff5e0ff */
[----:B------:R-:W-:Y:S02]  /*2150*/  @P1 IADD3.X R3, R237, UR5, RZ, P2, !PT ;  /* 0x00000005ed031c10 */ /* 0x000fe400097fe4ff */
[----:B------:R-:W-:-:S03]  /*2160*/  SHF.R.U32.HI R234, RZ, 0x10, R234 ;  /* 0x00000010ffea7819 */ /* 0x000fc600000116ea */
[----:B------:R0:W5:Y:S02]  /*2170*/  @P1 LDG.E R139, desc[UR6][R2.64] ;  /* 0x00000006028b1981 */ /* 0x000164000c1e1900 */
[----:B0-----:R-:W-:Y:S01]  /*2180*/  IMAD.MOV.U32 R3, RZ, RZ, RZ ;  /* 0x000000ffff037224 */ /* 0x001fe200078e00ff */
[----:B--2---:R-:W-:Y:S02]  /*2190*/  LOP3.LUT R4, R4, 0xfffffffb, RZ, 0xc0, !PT ;  /* 0xfffffffb04047812 */ /* 0x004fe400078ec0ff */
[----:B---3--:R-:W-:-:S05]  /*21a0*/  @P0 IADD3 R24, -R0, R5, RZ ;  /* 0x0000000500180210 */ /* 0x008fca0007ffe1ff */
[----:B------:R-:W-:-:S04]  /*21b0*/  IMAD.IADD R147, R9, 0x1, R24 ;  /* 0x0000000109937824 */ /* 0x000fc800078e0218 */
[C---:B------:R-:W-:Y:S01]  /*21c0*/  VIADD R0, R147.reuse, 0x4f ;  /* 0x0000004f93007836 */ /* 0x040fe20000000000 */
[----:B------:R-:W-:-:S03]  /*21d0*/  ISETP.GE.AND P3, PT, R147, 0x1, PT ;  /* 0x000000019300780c */ /* 0x000fc60003f66270 */
[----:B------:R-:W-:-:S05]  /*21e0*/  IMAD.HI R0, R0, 0x66666667, RZ ;  /* 0x6666666700007827 */ /* 0x000fca00078e02ff */
[----:B------:R-:W-:-:S04]  /*21f0*/  SHF.R.U32.HI R5, RZ, 0x1f, R0 ;  /* 0x0000001fff057819 */ /* 0x000fc80000011600 */
[----:B------:R-:W-:Y:S02]  /*2200*/  LEA.HI.SX32 R144, R0, R5, 0x1b ;  /* 0x0000000500907211 */ /* 0x000fe400078fdaff */
[----:B------:R-:W-:-:S05]  /*2210*/  @P3 LOP3.LUT R4, R4, 0x4, RZ, 0xfc, !PT ;  /* 0x0000000404043812 */ /* 0x000fca00078efcff */
[----:B------:R1:W-:Y:S01]  /*2220*/  STL [R1+0x10], R4 ;  /* 0x0000100401007387 */ /* 0x0003e20000100800 */
[----:B------:R-:W-:Y:S05]  /*2230*/  @!P3 BRA `(.L_x_449) ;  /* 0x000000000074b947 */ /* 0x000fea0003800000 */
[----:B------:R-:W-:Y:S01]  /*2240*/  ISETP.NE.AND P0, PT, R234, RZ, PT ;  /* 0x000000ffea00720c */ /* 0x000fe20003f05270 */
[----:B------:R-:W-:-:S03]  /*2250*/  ULDC UR4, c[0x0][0x9f0] ;  /* 0x00027c0000047ab9 */ /* 0x000fc60000000800 */
[----:B------:R-:W-:-:S04]  /*2260*/  SEL R11, R234, UR4, P0 ;  /* 0x00000004ea0b7c07 */ /* 0x000fc80008000000 */
[-C--:B------:R-:W-:Y:S02]  /*2270*/  IABS R5, R11.reuse ;  /* 0x0000000b00057213 */ /* 0x080fe40000000000 */
[----:B------:R-:W-:Y:S02]  /*2280*/  IABS R8, R11 ;  /* 0x0000000b00087213 */ /* 0x000fe40000000000 */
[----:B-1----:R-:W0:Y:S01]  /*2290*/  I2F.RP R4, R5 ;  /* 0x0000000500047306 */ /* 0x002e220000209400 */
[----:B------:R-:W-:Y:S02]  /*22a0*/  IADD3 R0, R144, -0x1, R11 ;  /* 0xffffffff90007810 */ /* 0x000fe40007ffe00b */
[----:B------:R-:W-:-:S05]  /*22b0*/  IMAD.MOV R8, RZ, RZ, -R8 ;  /* 0x000000ffff087224 */ /* 0x000fca00078e0a08 */
        /* <DEDUP_REMOVED lines=9> */
[----:B------:R-:W-:Y:S01]  /*2350*/  IMAD.HI.U32 R3, R3, R7, R2 ;  /* 0x0000000703037227 */ /* 0x000fe200078e0002 */
[----:B------:R-:W-:-:S05]  /*2360*/  MOV R2, R8 ;  /* 0x0000000800027202 */ /* 0x000fca0000000f00 */
[----:B------:R-:W-:-:S04]  /*2370*/  IMAD.HI.U32 R3, R3, R4, RZ ;  /* 0x0000000403037227 */ /* 0x000fc800078e00ff */
[----:B------:R-:W-:-:S05]  /*2380*/  IMAD R2, R3, R2, R4 ;  /* 0x0000000203027224 */ /* 0x000fca00078e0204 */
[----:B------:R-:W-:-:S13]  /*2390*/  ISETP.GT.U32.AND P1, PT, R5, R2, PT ;  /* 0x000000020500720c */ /* 0x000fda0003f24070 */
[----:B------:R-:W-:Y:S02]  /*23a0*/  @!P1 IMAD.IADD R2, R2, 0x1, -R5 ;  /* 0x0000000102029824 */ /* 0x000fe400078e0a05 */
[----:B------:R-:W-:Y:S01]  /*23b0*/  @!P1 VIADD R3, R3, 0x1 ;  /* 0x0000000103039836 */ /* 0x000fe20000000000 */
[----:B------:R-:W-:Y:S02]  /*23c0*/  ISETP.NE.AND P1, PT, R11, RZ, PT ;  /* 0x000000ff0b00720c */ /* 0x000fe40003f25270 */
[----:B------:R-:W-:-:S13]  /*23d0*/  ISETP.GE.U32.AND P0, PT, R2, R5, PT ;  /* 0x000000050200720c */ /* 0x000fda0003f06070 */
[----:B------:R-:W-:-:S05]  /*23e0*/  @P0 VIADD R3, R3, 0x1 ;  /* 0x0000000103030836 */ /* 0x000fca0000000000 */
[----:B------:R-:W-:Y:S02]  /*23f0*/  @!P2 IADD3 R3, -R3, RZ, RZ ;  /* 0x000000ff0303a210 */ /* 0x000fe40007ffe1ff */
[----:B------:R-:W-:-:S07]  /*2400*/  @!P1 LOP3.LUT R3, RZ, R11, RZ, 0x33, !PT ;  /* 0x0000000bff039212 */ /* 0x000fce00078e33ff */
.L_x_449:
[----:B------:R-:W-:Y:S05]  /*2410*/  BSYNC B0 ;  /* 0x0000000000007941 */ /* 0x000fea0003800000 */
.L_x_448:
[----:B------:R-:W-:Y:S01]  /*2420*/  IMAD R0, R10, R3, RZ ;  /* 0x000000030a007224 */ /* 0x000fe200078e02ff */
[----:B------:R-:W-:-:S04]  /*2430*/  PLOP3.LUT P2, PT, PT, PT, PT, 0x80, 0x0 ;  /* 0x000000000000781c */ /* 0x000fc80003f4f070 */
[C---:B------:R-:W-:Y:S01]  /*2440*/  VIADDMNMX R3, R0.reuse, R3, R144, PT ;  /* 0x0000000300037246 */ /* 0x040fe20003800190 */
[----:B------:R-:W-:-:S04]  /*2450*/  IMAD R0, R0, 0x50, -R9 ;  /* 0x0000005000007824 */ /* 0x000fc800078e0a09 */
[----:B------:R-:W-:Y:S01]  /*2460*/  IMAD R3, R3, 0x50, -R9 ;  /* 0x0000005003037824 */ /* 0x000fe200078e0a09 */
[----:B------:R-:W-:-:S04]  /*2470*/  VIMNMX R0, RZ, R0, !PT ;  /* 0x00000000ff007248 */ /* 0x000fc80007fe0100 */
[----:B------:R-:W-:Y:S01]  /*2480*/  VIMNMX R3, R3, R24, PT ;  /* 0x0000001803037248 */ /* 0x000fe20003fe0100 */
[----:B------:R-:W-:-:S03]  /*2490*/  IMAD.WIDE.U32 R118, R0, -0x33333333, RZ ;  /* 0xcccccccd00767825 */ /* 0x000fc600078e00ff */
[----:B------:R-:W-:Y:S02]  /*24a0*/  ISETP.GT.AND P0, PT, R3, R0, PT ;  /* 0x000000000300720c */ /* 0x000fe40003f04270 */
[----:B------:R-:W-:-:S05]  /*24b0*/  SHF.R.U32.HI R118, RZ, 0x6, R119 ;  /* 0x00000006ff767819 */ /* 0x000fca0000011677 */
[----:B------:R-:W-:-:S06]  /*24c0*/  IMAD.MOV.U32 R2, RZ, RZ, R118 ;  /* 0x000000ffff027224 */ /* 0x000fcc00078e0076 */
[----:B------:R-:W-:-:S04]  /*24d0*/  @P0 VIADD R0, R3, 0x4f ;  /* 0x0000004f03000836 */ /* 0x000fc80000000000 */
[----:B------:R-:W-:-:S05]  /*24e0*/  @P0 IMAD.HI R0, R0, 0x66666667, RZ ;  /* 0x6666666700000827 */ /* 0x000fca00078e02ff */
[----:B------:R-:W-:-:S04]  /*24f0*/  @P0 SHF.R.U32.HI R3, RZ, 0x1f, R0 ;  /* 0x0000001fff030819 */ /* 0x000fc80000011600 */
[----:B------:R-:W-:-:S04]  /*2500*/  @P0 LEA.HI.SX32 R2, R0, R3, 0x1b ;  /* 0x0000000300020211 */ /* 0x000fc800078fdaff */
[----:B------:R-:W-:-:S13]  /*2510*/  ISETP.GT.AND P0, PT, R2, R118, PT ;  /* 0x000000760200720c */ /* 0x000fda0003f04270 */
[----:B------:R-:W-:Y:S05]  /*2520*/  @!P0 BRA `(.L_x_450) ;  /* 0x0000009000608947 */ /* 0x000fea0003800000 */
[----:B------:R-:W-:Y:S01]  /*2530*/  VIADD R0, R18, 0x24400 ;  /* 0x0002440012007836 */ /* 0x000fe20000000000 */
[----:B------:R-:W-:Y:S04]  /*2540*/  BSSY B6, `(.L_x_451) ;  /* 0x0000013000067945 */ /* 0x000fe80003800000 */
[----:B------:R-:W-:-:S13]  /*2550*/  LOP3.LUT P0, RZ, R0, 0x3ff, RZ, 0xc0, !PT ;  /* 0x000003ff00ff7812 */ /* 0x000fda000780c0ff */
[----:B------:R-:W-:Y:S05]  /*2560*/  @!P0 BRA `(.L_x_452) ;  /* 0x0000000000408947 */ /* 0x000fea0003800000 */
[----:B------:R-:W-:Y:S01]  /*2570*/  MOV R14, 0x0 ;  /* 0x00000000000e7802 */ /* 0x000fe20000000f00 */
[----:B------:R-:W-:Y:S01]  /*2580*/  ULDC.64 UR4, c[0x4][0x1b8] ;  /* 0x01006e0000047ab9 */ /* 0x000fe20000000a00 */
[----:B------:R-:W-:Y:S01]  /*2590*/  ULDC.64 UR6, c[0x4][0x128] ;  /* 0x01004a0000067ab9 */ /* 0x000fe20000000a00 */
[----:B-1----:R-:W-:Y:S01]  /*25a0*/  MOV R4, UR4 ;  /* 0x0000000400047c02 */ /* 0x002fe20008000f00 */
[----:B------:R-:W-:Y:S01]  /*25b0*/  IMAD.U32 R5, RZ, RZ, UR5 ;  /* 0x00000005ff057e24 */ /* 0x000fe2000f8e00ff */
[----:B------:R-:W-:Y:S01]  /*25c0*/  ULDC.64 UR4, c[0x4][0x1c0] ;  /* 0x0100700000047ab9 */ /* 0x000fe20000000a00 */
[----:B------:R-:W0:Y:S01]  /*25d0*/  LDC.64 R14, c[0x4][R14] ;  /* 0x010000000e0e7b82 */ /* 0x000e220000000a00 */
[----:B------:R-:W-:Y:S01]  /*25e0*/  IMAD.U32 R6, RZ, RZ, UR4 ;  /* 0x00000004ff067e24 */ /* 0x000fe2000f8e00ff */
[----:B------:R-:W-:Y:S01]  /*25f0*/  MOV R10, UR6 ;  /* 0x00000006000a7c02 */ /* 0x000fe20008000f00 */
[----:B------:R-:W-:Y:S01]  /*2600*/  IMAD.U32 R7, RZ, RZ, UR5 ;  /* 0x00000005ff077e24 */ /* 0x000fe2000f8e00ff */
[----:B------:R-:W-:Y:S01]  /*2610*/  MOV R13, RZ ;  /* 0x000000ff000d7202 */ /* 0x000fe20000000f00 */
[----:B------:R-:W-:-:S02]  /*2620*/  IMAD.U32 R11, RZ, RZ, UR7 ;  /* 0x00000007ff0b7e24 */ /* 0x000fc4000f8e00ff */
[----:B------:R-:W-:Y:S02]  /*2630*/  IMAD.MOV.U32 R8, RZ, RZ, 0x70 ;  /* 0x00000070ff087424 */ /* 0x000fe400078e00ff */
[----:B------:R-:W-:-:S07]  /*2640*/  IMAD.MOV.U32 R12, RZ, RZ, 0x1 ;  /* 0x00000001ff0c7424 */ /* 0x000fce00078e00ff */
[----:B------:R-:W-:-:S07]  /*2650*/  LEPC R20, `(.L_x_452) ;  /* 0x000000001014794e */ /* 0x000fce0000000000 */
[----:B0----5:R-:W-:Y:S05]  /*2660*/  CALL.ABS.NOINC R14 ;  /* 0x000000000e007343 */ /* 0x021fea0003c00000 */
.L_x_452:
[----:B------:R-:W-:Y:S05]  /*2670*/  BSYNC B6 ;  /* 0x0000000000067941 */ /* 0x000fea0003800000 */
.L_x_451:
[----:B------:R-:W-:Y:S01]  /*2680*/  VIADD R0, R18, 0x400 ;  /* 0x0000040012007836 */ /* 0x000fe20000000000 */
[----:B------:R-:W-:Y:S04]  /*2690*/  BSSY B6, `(.L_x_453) ;  /* 0x0000013000067945 */ /* 0x000fe80003800000 */
[----:B------:R-:W-:-:S13]  /*26a0*/  LOP3.LUT P0, RZ, R0, 0x3ff, RZ, 0xc0, !PT ;  /* 0x000003ff00ff7812 */ /* 0x000fda000780c0ff */
[----:B------:R-:W-:Y:S05]  /*26b0*/  @!P0 BRA `(.L_x_454) ;  /* 0x0000000000408947 */ /* 0x000fea0003800000 */
[----:B------:R-:W-:Y:S01]  /*26c0*/  MOV R14, 0x0 ;  /* 0x00000000000e7802 */ /* 0x000fe20000000f00 */
[----:B------:R-:W-:Y:S01]  /*26d0*/  ULDC.64 UR4, c[0x4][0x1b8] ;  /* 0x01006e0000047ab9 */ /* 0x000fe20000000a00 */
[----:B------:R-:W-:Y:S01]  /*26e0*/  ULDC.64 UR6, c[0x4][0x128] ;  /* 0x01004a0000067ab9 */ /* 0x000fe20000000a00 */
[----:B-1----:R-:W-:Y:S01]  /*26f0*/  IMAD.U32 R4, RZ, RZ, UR4 ;  /* 0x00000004ff047e24 */ /* 0x002fe2000f8e00ff */
[----:B------:R-:W-:Y:S01]  /*2700*/  MOV R8, 0x70 ;  /* 0x0000007000087802 */ /* 0x000fe20000000f00 */
[----:B------:R-:W-:Y:S01]  /*2710*/  IMAD.U32 R5, RZ, RZ, UR5 ;  /* 0x00000005ff057e24 */ /* 0x000fe2000f8e00ff */
[----:B------:R-:W0:Y:S01]  /*2720*/  LDC.64 R14, c[0x4][R14] ;  /* 0x010000000e0e7b82 */ /* 0x000e220000000a00 */
[----:B------:R-:W-:Y:S01]  /*2730*/  ULDC.64 UR4, c[0x4][0x1c0] ;  /* 0x0100700000047ab9 */ /* 0x000fe20000000a00 */
[----:B------:R-:W-:Y:S01]  /*2740*/  IMAD.U32 R10, RZ, RZ, UR6 ;  /* 0x00000006ff0a7e24 */ /* 0x000fe2000f8e00ff */
[----:B------:R-:W-:Y:S01]  /*2750*/  MOV R6, UR4 ;  /* 0x0000000400067c02 */ /* 0x000fe20008000f00 */
[----:B------:R-:W-:-:S02]  /*2760*/  IMAD.U32 R7, RZ, RZ, UR5 ;  /* 0x00000005ff077e24 */ /* 0x000fc4000f8e00ff */
[----:B------:R-:W-:Y:S02]  /*2770*/  IMAD.U32 R11, RZ, RZ, UR7 ;  /* 0x00000007ff0b7e24 */ /* 0x000fe4000f8e00ff */
[----:B------:R-:W-:Y:S02]  /*2780*/  IMAD.MOV.U32 R12, RZ, RZ, 0x1 ;  /* 0x00000001ff0c7424 */ /* 0x000fe400078e00ff */
[----:B------:R-:W-:-:S07]  /*2790*/  IMAD.MOV.U32 R13, RZ, RZ, RZ ;  /* 0x000000ffff0d7224 */ /* 0x000fce00078e00ff */
[----:B------:R-:W-:-:S07]  /*27a0*/  LEPC R20, `(.L_x_454) ;  /* 0x000000001014794e */ /* 0x000fce0000000000 */
[----:B0----5:R-:W-:Y:S05]  /*27b0*/  CALL.ABS.NOINC R14 ;  /* 0x000000000e007343 */ /* 0x021fea0003c00000 */
.L_x_454:
[----:B------:R-:W-:Y:S05]  /*27c0*/  BSYNC B6 ;  /* 0x0000000000067941 */ /* 0x000fea0003800000 */
.L_x_453:
[----:B------:R-:W-:Y:S01]  /*27d0*/  ULDC.64 UR4, c[0x0][0x9f8] ;  /* 0x00027e0000047ab9 */ /* 0x000fe20000000a00 */
[----:B------:R-:W-:Y:S01]  /*27e0*/  IMAD.MOV.U32 R0, RZ, RZ, R235 ;  /* 0x000000ffff007224 */ /* 0x000fe200078e00eb */
[----:B------:R-:W-:Y:S01]  /*27f0*/  ISETP.NE.U32.AND P0, PT, RZ, UR4, PT ;  /* 0x00000004ff007c0c */ /* 0x000fe2000bf05070 */
[----:B------:R-:W-:Y:S01]  /*2800*/  ULDC.64 UR6, c[0x0][0x208] ;  /* 0x0000820000067ab9 */ /* 0x000fe20000000a00 */
[----:B------:R-:W0:Y:S01]  /*2810*/  LDC.64 R98, c[0x0][0x300] ;  /* 0x0000c000ff627b82 */ /* 0x000e220000000a00 */
[----:B------:R-:W-:Y:S01]  /*2820*/  IADD3 R113, R113, R26, RZ ;  /* 0x0000001a71717210 */ /* 0x000fe20007ffe0ff */
[----:B------:R-:W-:Y:S01]  /*2830*/  ULDC.64 UR8, c[0x0][0xa08] ;  /* 0x0002820000087ab9 */ /* 0x000fe20000000a00 */
[----:B------:R-:W-:-:S05]  /*2840*/  ISETP.NE.AND.EX P0, PT, RZ, UR5, PT, P0 ;  /* 0x00000005ff007c0c */ /* 0x000fca000bf05300 */
[----:B------:R-:W2:Y:S08]  /*2850*/  LDC R115, c[0x0][0x3f4] ;  /* 0x0000fd00ff737b82 */ /* 0x000eb00000000800 */
[----:B-1----:R-:W-:Y:S01]  /*2860*/  @P0 IADD3 R4, P1, R236, UR4, RZ ;  /* 0x00000004ec040c10 */ /* 0x002fe2000ff3e0ff */
[----:B------:R-:W1:Y:S03]  /*2870*/  LDC.64 R104, c[0x0][0x3f8] ;  /* 0x0000fe00ff687b82 */ /* 0x000e660000000a00 */
[----:B------:R-:W-:Y:S01]  /*2880*/  @P0 IADD3.X R5, R237, UR5, RZ, P1, !PT ;  /* 0x00000005ed050c10 */ /* 0x000fe20008ffe4ff */
[----:B------:R-:W-:-:S04]  /*2890*/  ULDC.64 UR4, c[0x0][0x330] ;  /* 0x0000cc0000047ab9 */ /* 0x000fc80000000a00 */
[----:B------:R3:W4:Y:S01]  /*28a0*/  @P0 LDG.E R0, desc[UR6][R4.64] ;  /* 0x0000000604000981 */ /* 0x000722000c1e1900 */
[----:B------:R-:W-:Y:S01]  /*28b0*/  ULDC UR6, c[0x0][0x2f4] ;  /* 0x0000bd0000067ab9 */ /* 0x000fe20000000800 */
[----:B------:R-:W-:Y:S01]  /*28c0*/  SHF.R.S32.HI R3, RZ, 0x1f, R113 ;  /* 0x0000001fff037819 */ /* 0x000fe20000011471 */
[-C--:B0-----:R-:W-:Y:S01]  /*28d0*/  IMAD.WIDE.U32 R96, R113, R98.reuse, RZ ;  /* 0x0000006271607225 */ /* 0x081fe200078e00ff */
[----:B------:R-:W-:Y:S01]  /*28e0*/  ISETP.GE.AND P1, PT, R213, UR6, PT ;  /* 0x00000006d5007c0c */ /* 0x000fe2000bf26270 */
[----:B------:R-:W0:Y:S01]  /*28f0*/  LDC.64 R110, c[0x0][0x408] ;  /* 0x00010200ff6e7b82 */ /* 0x000e220000000a00 */
[----:B------:R-:W-:Y:S01]  /*2900*/  ISETP.GE.AND P0, PT, R16, UR6, PT ;  /* 0x0000000610007c0c */ /* 0x000fe2000bf06270 */
[-C--:B------:R-:W-:Y:S01]  /*2910*/  IMAD R6, R3, R98.reuse, RZ ;  /* 0x0000006203067224 */ /* 0x080fe200078e02ff */
[----:B------:R-:W-:Y:S01]  /*2920*/  SHF.R.S32.HI R20, RZ, 0x1f, R212 ;  /* 0x0000001fff147819 */ /* 0x000fe200000114d4 */
[----:B------:R-:W-:Y:S01]  /*2930*/  IMAD.WIDE.U32 R94, R232, UR4, R16 ;  /* 0x00000004e85e7c25 */ /* 0x000fe2000f8e0010 */
[----:B---3--:R-:W-:Y:S01]  /*2940*/  SEL R5, RZ, 0xffffffff, P1 ;  /* 0xffffffffff057807 */ /* 0x008fe20000800000 */
[----:B------:R-:W3:Y:S01]  /*2950*/  S2R R174, SR_TID.X ;  /* 0x0000000000ae7919 */ /* 0x000ee20000002100 */
[----:B------:R-:W-:Y:S01]  /*2960*/  SEL R4, RZ, 0x1, P0 ;  /* 0x00000001ff047807 */ /* 0x000fe20000000000 */
[----:B------:R-:W-:Y:S01]  /*2970*/  IMAD R7, R113, R99, R6 ;  /* 0x0000006371077224 */ /* 0x000fe200078e0206 */
[----:B------:R-:W-:Y:S01]  /*2980*/  ISETP.GE.AND P1, PT, R218, UR6, PT ;  /* 0x00000006da007c0c */ /* 0x000fe2000bf26270 */
[----:B------:R-:W-:Y:S01]  /*2990*/  IMAD.SHL.U32 R5, R5, 0x2, RZ ;  /* 0x0000000205057824 */ /* 0x000fe200078e00ff */
[----:B------:R-:W-:Y:S01]  /*29a0*/  ISETP.NE.U32.AND P0, PT, RZ, UR8, PT ;  /* 0x00000008ff007c0c */ /* 0x000fe2000bf05070 */
[----:B------:R-:W-:Y:S01]  /*29b0*/  IMAD.IADD R97, R97, 0x1, R7 ;  /* 0x0000000161617824 */ /* 0x000fe200078e0207 */
[----:B------:R-:W-:Y:S01]  /*29c0*/  SEL R27, RZ, 0x4, P1 ;  /* 0x00000004ff1b7807 */ /* 0x000fe20000800000 */
[C---:B------:R-:W-:Y:S01]  /*29d0*/  IMAD R95, R232.reuse, UR5, R95 ;  /* 0x00000005e85f7c24 */ /* 0x040fe2000f8e025f */
[----:B------:R-:W-:Y:S01]  /*29e0*/  LOP3.LUT R4, R5, 0x2, R4, 0xe2, !PT ;  /* 0x0000000205047812 */ /* 0x000fe200078ee204 */
[----:B------:R-:W-:Y:S01]  /*29f0*/  ULDC.64 UR4, c[0x0][0x308] ;  /* 0x0000c20000047ab9 */ /* 0x000fe20000000a00 */
[----:B------:R-:W-:Y:S01]  /*2a00*/  ISETP.NE.AND.EX P0, PT, RZ, UR9, PT, P0 ;  /* 0x00000009ff007c0c */ /* 0x000fe2000bf05300 */
[----:B------:R-:W-:Y:S01]  /*2a10*/  IMAD.WIDE.U32 R96, R232, UR4, R96 ;  /* 0x00000004e8607c25 */ /* 0x000fe2000f8e0060 */
[----:B------:R-:W-:Y:S01]  /*2a20*/  LOP3.LUT R27, R4, R27, RZ, 0xfc, !PT ;  /* 0x0000001b041b7212 */ /* 0x000fe200078efcff */
[----:B------:R-:W-:Y:S01]  /*2a30*/  ULDC.64 UR8, c[0x0][0x338] ;  /* 0x0000ce0000087ab9 */ /* 0x000fe20000000a00 */
[--C-:B------:R-:W-:Y:S01]  /*2a40*/  SHF.R.S32.HI R23, RZ, 0x1f, R22.reuse ;  /* 0x0000001fff177819 */ /* 0x100fe20000011416 */
[----:B------:R-:W-:Y:S01]  /*2a50*/  IMAD R97, R232, UR5, R97 ;  /* 0x00000005e8617c24 */ /* 0x000fe2000f8e0261 */
[----:B------:R-:W-:Y:S01]  /*2a60*/  ULDC.64 UR4, c[0x0][0x310] ;  /* 0x0000c40000047ab9 */ /* 0x000fe20000000a00 */
[----:B------:R-:W-:Y:S01]  /*2a70*/  IMAD R7, R20, R98, RZ ;  /* 0x0000006214077224 */ /* 0x000fe200078e02ff */
[----:B------:R-:W-:Y:S01]  /*2a80*/  SHF.R.U32.HI R25, RZ, 0x3, R223 ;  /* 0x00000003ff197819 */ /* 0x000fe200000116df */
[C---:B-1----:R-:W-:Y:S01]  /*2a90*/  IMAD.WIDE.U32 R100, R212.reuse, R104, R22 ;  /* 0x00000068d4647225 */ /* 0x042fe200078e0016 */
[----:B------:R-:W-:-:S02]  /*2aa0*/  SHF.L.U32 R28, R212, 0x6, RZ ;  /* 0x00000006d41c7819 */ /* 0x000fc400000006ff */
[----:B------:R-:W-:Y:S01]  /*2ab0*/  SHF.R.U32.HI R21, RZ, 0x3, R222 ;  /* 0x00000003ff157819 */ /* 0x000fe200000116de */
[C---:B------:R-:W-:Y:S01]  /*2ac0*/  IMAD R92, R212.reuse, R99, R7 ;  /* 0x00000063d45c7224 */ /* 0x040fe200078e0207 */
[----:B------:R-:W-:Y:S01]  /*2ad0*/  ISETP.GE.AND P2, PT, R219, UR6, PT ;  /* 0x00000006db007c0c */ /* 0x000fe2000bf46270 */
[C---:B------:R-:W-:Y:S01]  /*2ae0*/  IMAD.WIDE.U32 R102, R212.reuse, R104, R16 ;  /* 0x00000068d4667225 */ /* 0x040fe200078e0010 */
[----:B------:R-:W-:Y:S02]  /*2af0*/  IADD3 R112, P3, R212, R113, RZ ;  /* 0x00000071d4707210 */ /* 0x000fe40007f7e0ff */
[----:B------:R-:W-:Y:S01]  /*2b00*/  SHF.L.U64.HI R35, R104, 0x5, R105 ;  /* 0x0000000568237819 */ /* 0x000fe20000010269 */
[-C--:B0-----:R-:W-:Y:S01]  /*2b10*/  IMAD.WIDE.U32 R108, R212, R110.reuse, R16 ;  /* 0x0000006ed46c7225 */ /* 0x081fe200078e0010 */
[C---:B------:R-:W-:Y:S02]  /*2b20*/  SHF.L.U64.HI R34, R104.reuse, 0x6, R105 ;  /* 0x0000000668227819 */ /* 0x040fe40000010269 */
[----:B------:R-:W-:Y:S01]  /*2b30*/  SHF.L.U32 R32, R104, 0x6, RZ ;  /* 0x0000000668207819 */ /* 0x000fe200000006ff */
[----:B------:R-:W-:Y:S01]  /*2b40*/  IMAD.WIDE.U32 R106, R212, R110, R22 ;  /* 0x0000006ed46a7225 */ /* 0x000fe200078e0016 */
[----:B------:R-:W-:-:S02]  /*2b50*/  SHF.L.U64.HI R127, R98, 0x5, R99 ;  /* 0x00000005627f7819 */ /* 0x000fc40000010263 */
[----:B------:R-:W-:Y:S01]  /*2b60*/  SHF.L.U64.HI R129, R98, 0x6, R99 ;  /* 0x0000000662817819 */ /* 0x000fe20000010263 */
[----:B------:R-:W-:Y:S01]  /*2b70*/  VIADD R13, R212, 0x20 ;  /* 0x00000020d40d7836 */ /* 0x000fe20000000000 */
[C-C-:B------:R-:W-:Y:S01]  /*2b80*/  SHF.L.U64.HI R31, R110.reuse, 0x5, R111.reuse ;  /* 0x000000056e1f7819 */ /* 0x140fe2000001026f */
[----:B------:R-:W-:Y:S01]  /*2b90*/  IMAD R121, R105, 0x50, RZ ;  /* 0x0000005069797824 */ /* 0x000fe200078e02ff */
[----:B------:R-:W-:Y:S01]  /*2ba0*/  SHF.L.U64.HI R30, R110, 0x6, R111 ;  /* 0x000000066e1e7819 */ /* 0x000fe2000001026f */
[----:B------:R-:W-:Y:S01]  /*2bb0*/  IMAD.SHL.U32 R33, R104, 0x20, RZ ;  /* 0x0000002068217824 */ /* 0x000fe200078e00ff */
[----:B------:R-:W-:Y:S01]  /*2bc0*/  SHF.R.S32.HI R142, RZ, 0x1f, R13 ;  /* 0x0000001fff8e7819 */ /* 0x000fe2000001140d */
[----:B------:R-:W-:Y:S01]  /*2bd0*/  IMAD R119, R99, 0x50, RZ ;  /* 0x0000005063777824 */ /* 0x000fe200078e02ff */
[----:B---3--:R-:W-:Y:S01]  /*2be0*/  LEA.HI R174, R174, 0x8, RZ, 0x19 ;  /* 0x00000008aeae7811 */ /* 0x008fe200078fc8ff */
[C---:B------:R-:W-:Y:S02]  /*2bf0*/  IMAD.SHL.U32 R128, R98.reuse, 0x20, RZ ;  /* 0x0000002062807824 */ /* 0x040fe400078e00ff */
[----:B------:R-:W-:-:S02]  /*2c00*/  IMAD.SHL.U32 R130, R98, 0x40, RZ ;  /* 0x0000004062827824 */ /* 0x000fc400078e00ff */
[----:B------:R-:W-:Y:S02]  /*2c10*/  IMAD.SHL.U32 R29, R110, 0x20, RZ ;  /* 0x000000206e1d7824 */ /* 0x000fe400078e00ff */
[----:B------:R-:W-:Y:S01]  /*2c20*/  IMAD.X R113, R20, 0x1, R3, P3 ;  /* 0x0000000114717824 */ /* 0x000fe200018e0603 */
[----:B----4-:R-:W-:-:S04]  /*2c30*/  SHF.R.S32.HI R5, RZ, 0x1f, R0 ;  /* 0x0000001fff057819 */ /* 0x010fc80000011400 */
[----:B------:R-:W-:Y:S02]  /*2c40*/  SEL R4, R5, RZ, !P0 ;  /* 0x000000ff05047207 */ /* 0x000fe40004000000 */
[----:B------:R-:W-:Y:S01]  /*2c50*/  SEL R5, R0, RZ, !P0 ;  /* 0x000000ff00057207 */ /* 0x000fe20004000000 */
[----:B------:R-:W-:Y:S01]  /*2c60*/  IMAD R0, R20, R104, RZ ;  /* 0x0000006814007224 */ /* 0x000fe200078e02ff */
[----:B--2---:R-:W-:Y:S01]  /*2c70*/  ISETP.GE.AND P0, PT, R16, R115, PT ;  /* 0x000000731000720c */ /* 0x004fe20003f06270 */
[C---:B------:R-:W-:Y:S02]  /*2c80*/  IMAD R6, R4.reuse, UR8, RZ ;  /* 0x0000000804067c24 */ /* 0x040fe4000f8e02ff */
[----:B------:R-:W-:Y:S02]  /*2c90*/  IMAD R4, R4, UR4, RZ ;  /* 0x0000000404047c24 */ /* 0x000fe4000f8e02ff */
[----:B------:R-:W-:-:S04]  /*2ca0*/  IMAD.WIDE.U32 R94, R5, UR8, R94 ;  /* 0x00000008055e7c25 */ /* 0x000fc8000f8e005e */
[C---:B------:R-:W-:Y:S02]  /*2cb0*/  IMAD R6, R5.reuse, UR9, R6 ;  /* 0x0000000905067c24 */ /* 0x040fe4000f8e0206 */
[C---:B------:R-:W-:Y:S02]  /*2cc0*/  IMAD R93, R5.reuse, UR5, R4 ;  /* 0x00000005055d7c24 */ /* 0x040fe4000f8e0204 */
[----:B------:R-:W-:-:S04]  /*2cd0*/  IMAD.WIDE.U32 R96, R5, UR4, R96 ;  /* 0x0000000405607c25 */ /* 0x000fc8000f8e0060 */
[----:B------:R-:W-:-:S04]  /*2ce0*/  IMAD.WIDE.U32 R4, R212, R98, R16 ;  /* 0x00000062d4047225 */ /* 0x000fc800078e0010 */
[----:B------:R-:W-:Y:S01]  /*2cf0*/  IMAD.IADD R93, R97, 0x1, R93 ;  /* 0x00000001615d7824 */ /* 0x000fe200078e025d */
[----:B------:R-:W-:Y:S01]  /*2d00*/  IADD3 R114, P1, R96, R4, RZ ;  /* 0x0000000460727210 */ /* 0x000fe20007f3e0ff */
[----:B------:R-:W-:Y:S02]  /*2d10*/  IMAD R7, R212, R105, R0 ;  /* 0x00000069d4077224 */ /* 0x000fe400078e0200 */
[----:B------:R-:W-:Y:S01]  /*2d20*/  IMAD R0, R20, R110, RZ ;  /* 0x0000006e14007224 */ /* 0x000fe200078e02ff */
[----:B------:R-:W-:Y:S01]  /*2d30*/  IADD3.X R92, R93, R5, R92, P1, !PT ;  /* 0x000000055d5c7210 */ /* 0x000fe20000ffe45c */
[----:B------:R-:W-:Y:S01]  /*2d40*/  IMAD.IADD R103, R7, 0x1, R103 ;  /* 0x0000000107677824 */ /* 0x000fe200078e0267 */
[----:B------:R-:W-:Y:S01]  /*2d50*/  SEL R5, R115, RZ, P0 ;  /* 0x000000ff73057207 */ /* 0x000fe20000000000 */
[----:B------:R-:W-:Y:S01]  /*2d60*/  IMAD.WIDE.U32 R98, R98, 0x50, RZ ;  /* 0x0000005062627825 */ /* 0x000fe200078e00ff */
[----:B------:R-:W-:Y:S02]  /*2d70*/  ISETP.GE.AND P1, PT, R213, R115, PT ;  /* 0x00000073d500720c */ /* 0x000fe40003f26270 */
[----:B------:R-:W-:Y:S01]  /*2d80*/  IADD3 R101, R101, R7, RZ ;  /* 0x0000000765657210 */ /* 0x000fe20007ffe0ff */
[----:B------:R-:W-:Y:S01]  /*2d90*/  IMAD.IADD R5, R16, 0x1, R5 ;  /* 0x0000000110057824 */ /* 0x000fe200078e0205 */
[----:B------:R-:W-:Y:S01]  /*2da0*/  SEL R4, R115, RZ, P1 ;  /* 0x000000ff73047207 */ /* 0x000fe20000800000 */
[----:B------:R-:W-:-:S02]  /*2db0*/  IMAD R7, R212, R111, R0 ;  /* 0x0000006fd4077224 */ /* 0x000fc400078e0200 */
[-C--:B-----5:R-:W-:Y:S01]  /*2dc0*/  IMAD.WIDE.U32 R100, R139, R104.reuse, R100 ;  /* 0x000000688b647225 */ /* 0x0a0fe200078e0064 */
[----:B------:R-:W-:Y:S02]  /*2dd0*/  SHF.R.S32.HI R0, RZ, 0x1f, R5 ;  /* 0x0000001fff007819 */ /* 0x000fe40000011405 */
[----:B------:R-:W-:Y:S01]  /*2de0*/  IADD3 R109, R7, R109, RZ ;  /* 0x0000006d076d7210 */ /* 0x000fe20007ffe0ff */
[----:B------:R-:W-:Y:S01]  /*2df0*/  IMAD.IADD R4, R213, 0x1, R4 ;  /* 0x00000001d5047824 */ /* 0x000fe200078e0204 */
[CC--:B------:R-:W-:Y:S01]  /*2e00*/  LEA.HI R14, R0.reuse, R5.reuse, RZ, 0x3 ;  /* 0x00000005000e7211 */ /* 0x0c0fe200078f18ff */
[----:B------:R-:W-:Y:S01]  /*2e10*/  IMAD.IADD R107, R107, 0x1, R7 ;  /* 0x000000016b6b7824 */ /* 0x000fe200078e0207 */
[----:B------:R-:W-:Y:S01]  /*2e20*/  LEA.HI R0, R0, R5, RZ, 0x6 ;  /* 0x0000000500007211 */ /* 0x000fe200078f30ff */
[C---:B------:R-:W-:Y:S01]  /*2e30*/  IMAD.WIDE.U32 R102, R139.reuse, R104, R102 ;  /* 0x000000688b667225 */ /* 0x040fe200078e0066 */
[----:B------:R-:W-:Y:S02]  /*2e40*/  SHF.R.S32.HI R7, RZ, 0x1f, R4 ;  /* 0x0000001fff077819 */ /* 0x000fe40000011404 */
[----:B------:R-:W-:Y:S01]  /*2e50*/  SHF.R.S32.HI R5, RZ, 0x6, R0 ;  /* 0x00000006ff057819 */ /* 0x000fe20000011400 */
[----:B------:R-:W-:Y:S01]  /*2e60*/  IMAD.WIDE.U32 R106, R139, R110, R106 ;  /* 0x0000006e8b6a7225 */ /* 0x000fe200078e006a */
[----:B------:R-:W-:-:S02]  /*2e70*/  LOP3.LUT R0, R223, 0x38, R14, 0xf8, !PT ;  /* 0x00000038df007812 */ /* 0x000fc400078ef80e */
[-C--:B------:R-:W-:Y:S01]  /*2e80*/  LEA.HI R12, R7, R4.reuse, RZ, 0x3 ;  /* 0x00000004070c7211 */ /* 0x080fe200078f18ff */
[C---:B------:R-:W-:Y:S01]  /*2e90*/  IMAD R136, R5.reuse, 0x1400, R227 ;  /* 0x0000140005887824 */ /* 0x040fe200078e02e3 */
[----:B------:R-:W-:Y:S01]  /*2ea0*/  LOP3.LUT R9, R0, R25, RZ, 0x3c, !PT ;  /* 0x0000001900097212 */ /* 0x000fe200078e3cff */
[----:B------:R-:W-:Y:S01]  /*2eb0*/  IMAD R132, R5, 0x1400, R226 ;  /* 0x0000140005847824 */ /* 0x000fe200078e02e2 */
[----:B------:R-:W-:Y:S01]  /*2ec0*/  LEA.HI R0, R7, R4, RZ, 0x6 ;  /* 0x0000000407007211 */ /* 0x000fe200078f30ff */
[----:B------:R-:W-:Y:S01]  /*2ed0*/  IMAD R138, R5, 0x1400, R228 ;  /* 0x00001400058a7824 */ /* 0x000fe200078e02e4 */
[----:B------:R-:W-:Y:S01]  /*2ee0*/  LOP3.LUT R8, R222, 0x38, R14, 0xf8, !PT ;  /* 0x00000038de087812 */ /* 0x000fe200078ef80e */
[----:B------:R-:W-:Y:S01]  /*2ef0*/  IMAD.IADD R136, R136, 0x1, R9 ;  /* 0x0000000188887824 */ /* 0x000fe200078e0209 */
[----:B------:R-:W-:Y:S01]  /*2f00*/  SHF.R.S32.HI R7, RZ, 0x6, R0 ;  /* 0x00000006ff077819 */ /* 0x000fe20000011400 */
[----:B------:R-:W-:Y:S01]  /*2f10*/  IMAD.WIDE.U32 R108, R139, R110, R108 ;  /* 0x0000006e8b6c7225 */ /* 0x000fe200078e006c */
[----:B------:R-:W-:-:S02]  /*2f20*/  LOP3.LUT R0, R14, 0x38, RZ, 0xc0, !PT ;  /* 0x000000380e007812 */ /* 0x000fc400078ec0ff */
[----:B------:R-:W-:Y:S01]  /*2f30*/  LOP3.LUT R11, R8, R21, RZ, 0x3c, !PT ;  /* 0x00000015080b7212 */ /* 0x000fe200078e3cff */
[C---:B------:R-:W-:Y:S01]  /*2f40*/  IMAD R137, R7.reuse, 0x1400, R228 ;  /* 0x0000140007897824 */ /* 0x040fe200078e02e4 */
[----:B------:R-:W-:Y:S01]  /*2f50*/  LOP3.LUT R0, R0, 0x1c0, R28, 0xf8, !PT ;  /* 0x000001c000007812 */ /* 0x000fe200078ef81c */
[----:B------:R-:W-:Y:S01]  /*2f60*/  IMAD R133, R7, 0x1400, R227 ;  /* 0x0000140007857824 */ /* 0x000fe200078e02e3 */
[----:B------:R-:W-:Y:S01]  /*2f70*/  LOP3.LUT R8, R223, 0x38, R12, 0xf8, !PT ;  /* 0x00000038df087812 */ /* 0x000fe200078ef80c */
[----:B------:R-:W-:Y:S01]  /*2f80*/  IMAD R131, R7, 0x1400, R226 ;  /* 0x0000140007837824 */ /* 0x000fe200078e02e2 */
[----:B------:R-:W-:Y:S01]  /*2f90*/  LOP3.LUT R5, R0, R229, RZ, 0x3c, !PT ;  /* 0x000000e500057212 */ /* 0x000fe200078e3cff */
[----:B------:R-:W-:Y:S01]  /*2fa0*/  IMAD.IADD R132, R132, 0x1, R11 ;  /* 0x0000000184847824 */ /* 0x000fe200078e020b */
[----:B------:R-:W-:Y:S01]  /*2fb0*/  LOP3.LUT R8, R8, R25, RZ, 0x3c, !PT ;  /* 0x0000001908087212 */ /* 0x000fe200078e3cff */
[----:B------:R-:W-:Y:S01]  /*2fc0*/  IMAD.SHL.U32 R115, R115, 0x2, RZ ;  /* 0x0000000273737824 */ /* 0x000fe200078e00ff */
[----:B------:R-:W-:Y:S01]  /*2fd0*/  LOP3.LUT R4, R12, 0x38, RZ, 0xc0, !PT ;  /* 0x000000380c047812 */ /* 0x000fe200078ec0ff */
[----:B------:R-:W-:Y:S01]  /*2fe0*/  IMAD.IADD R138, R138, 0x1, R5 ;  /* 0x000000018a8a7824 */ /* 0x000fe200078e0205 */
[----:B------:R-:W-:Y:S01]  /*2ff0*/  SHF.R.S32.HI R5, RZ, 0x1f, R139 ;  /* 0x0000001fff057819 */ /* 0x000fe2000001148b */
[----:B------:R-:W-:Y:S01]  /*3000*/  IMAD.IADD R133, R133, 0x1, R8 ;  /* 0x0000000185857824 */ /* 0x000fe200078e0208 */
[----:B------:R-:W-:Y:S01]  /*3010*/  LOP3.LUT R9, R222, 0x38, R12, 0xf8, !PT ;  /* 0x00000038de097812 */ /* 0x000fe200078ef80c */
[----:B------:R-:W-:Y:S01]  /*3020*/  IMAD.IADD R119, R99, 0x1, R119 ;  /* 0x0000000163777824 */ /* 0x000fe200078e0277 */
[----:B------:R-:W-:Y:S01]  /*3030*/  LOP3.LUT R4, R4, 0x1c0, R28, 0xf8, !PT ;  /* 0x000001c004047812 */ /* 0x000fe200078ef81c */
[----:B------:R-:W-:Y:S01]  /*3040*/  IMAD R0, R5, R104, RZ ;  /* 0x0000006805007224 */ /* 0x000fe200078e02ff */
[----:B------:R-:W-:Y:S01]  /*3050*/  LOP3.LUT R10, R9, R21, RZ, 0x3c, !PT ;  /* 0x00000015090a7212 */ /* 0x000fe200078e3cff */
[----:B------:R-:W-:Y:S01]  /*3060*/  IMAD.SHL.U32 R28, R110, 0x40, RZ ;  /* 0x000000406e1c7824 */ /* 0x000fe200078e00ff */
[----:B------:R-:W-:Y:S01]  /*3070*/  IADD3 R11, R212, 0x40, RZ ;  /* 0x00000040d40b7810 */ /* 0x000fe20007ffe0ff */
[----:B------:R-:W-:Y:S01]  /*3080*/  IMAD R25, R139, R105, R0 ;  /* 0x000000698b197224 */ /* 0x000fe200078e0200 */
[----:B------:R-:W-:Y:S01]  /*3090*/  SHF.R.S32.HI R15, RZ, 0x3, R14 ;  /* 0x00000003ff0f7819 */ /* 0x000fe2000001140e */
[----:B------:R-:W-:Y:S01]  /*30a0*/  IMAD R0, R5, R110, RZ ;  /* 0x0000006e05007224 */ /* 0x000fe200078e02ff */
[----:B------:R-:W-:Y:S01]  /*30b0*/  SHF.R.S32.HI R13, RZ, 0x3, R12 ;  /* 0x00000003ff0d7819 */ /* 0x000fe2000001140c */
[----:B------:R-:W-:Y:S01]  /*30c0*/  IMAD.WIDE.U32 R104, R104, 0x50, RZ ;  /* 0x0000005068687825 */ /* 0x000fe200078e00ff */
[----:B------:R-:W-:-:S02]  /*30d0*/  LOP3.LUT R4, R4, R229, RZ, 0x3c, !PT ;  /* 0x000000e504047212 */ /* 0x000fc400078e3cff */
[----:B------:R-:W-:Y:S01]  /*30e0*/  LOP3.LUT R14, R14, 0xfffffff8, RZ, 0xc0, !PT ;  /* 0xfffffff80e0e7812 */ /* 0x000fe200078ec0ff */
[----:B------:R-:W-:Y:S01]  /*30f0*/  IMAD R7, R139, R111, R0 ;  /* 0x0000006f8b077224 */ /* 0x000fe200078e0200 */
[----:B------:R-:W-:Y:S01]  /*3100*/  SEL R0, RZ, 0x8, P2 ;  /* 0x00000008ff007807 */ /* 0x000fe20001000000 */
[----:B------:R-:W-:Y:S01]  /*3110*/  IMAD R5, R111, 0x50, RZ ;  /* 0x000000506f057824 */ /* 0x000fe200078e02ff */
[----:B------:R-:W-:Y:S01]  /*3120*/  LOP3.LUT R12, R12, 0xfffffff8, RZ, 0xc0, !PT ;  /* 0xfffffff80c0c7812 */ /* 0x000fe200078ec0ff */
[----:B------:R-:W-:Y:S01]  /*3130*/  IMAD.WIDE.U32 R110, R110, 0x50, RZ ;  /* 0x000000506e6e7825 */ /* 0x000fe200078e00ff */
[----:B------:R-:W-:Y:S02]  /*3140*/  LOP3.LUT R0, R27, R0, RZ, 0xfc, !PT ;  /* 0x000000001b007212 */ /* 0x000fe400078efcff */
[----:B------:R-:W-:Y:S01]  /*3150*/  SHF.R.S32.HI R140, RZ, 0x1f, R11 ;  /* 0x0000001fff8c7819 */ /* 0x000fe2000001140b */
[----:B------:R-:W-:Y:S01]  /*3160*/  IMAD.IADD R131, R131, 0x1, R10 ;  /* 0x0000000183837824 */ /* 0x000fe200078e020a */
[----:B------:R-:W-:Y:S01]  /*3170*/  IADD3 R21, R107, R7, RZ ;  /* 0x000000076b157210 */ /* 0x000fe20007ffe0ff */
[----:B------:R-:W-:Y:S01]  /*3180*/  IMAD.IADD R26, R101, 0x1, R25 ;  /* 0x00000001651a7824 */ /* 0x000fe200078e0219 */
[----:B------:R-:W-:Y:S01]  /*3190*/  IADD3 R137, R137, R4, RZ ;  /* 0x0000000489897210 */ /* 0x000fe20007ffe0ff */
[----:B------:R-:W-:Y:S01]  /*31a0*/  IMAD.IADD R20, R7, 0x1, R109 ;  /* 0x0000000107147824 */ /* 0x000fe200078e026d */
[----:B------:R-:W-:Y:S01]  /*31b0*/  IADD3 R121, R105, R121, RZ ;  /* 0x0000007969797210 */ /* 0x000fe20007ffe0ff */
[----:B------:R-:W-:Y:S01]  /*31c0*/  IMAD.IADD R126, R111, 0x1, R5 ;  /* 0x000000016f7e7824 */ /* 0x000fe200078e0205 */
[----:B------:R-:W-:Y:S01]  /*31d0*/  LOP3.LUT R27, R27, 0x1, RZ, 0xc0, !PT ;  /* 0x000000011b1b7812 */ /* 0x000fe200078ec0ff */
[----:B------:R-:W-:Y:S01]  /*31e0*/  IMAD.IADD R25, R25, 0x1, R103 ;  /* 0x0000000119197824 */ /* 0x000fe200078e0267 */
[C---:B------:R-:W-:Y:S01]  /*31f0*/  LOP3.LUT R11, R0.reuse, 0x2, RZ, 0xc0, !PT ;  /* 0x00000002000b7812 */ /* 0x040fe200078ec0ff */
[----:B------:R-:W-:Y:S01]  /*3200*/  IMAD.IADD R6, R95, 0x1, R6 ;  /* 0x000000015f067824 */ /* 0x000fe200078e0206 */
[----:B------:R-:W-:-:S02]  /*3210*/  LOP3.LUT R10, R0, 0x4, RZ, 0xc0, !PT ;  /* 0x00000004000a7812 */ /* 0x000fc400078ec0ff */
[----:B------:R-:W-:Y:S02]  /*3220*/  LOP3.LUT R9, R0, 0x8, RZ, 0xc0, !PT ;  /* 0x0000000800097812 */ /* 0x000fe400078ec0ff */
[----:B------:R-:W-:Y:S02]  /*3230*/  SHF.R.S32.HI R8, RZ, 0x1f, R14 ;  /* 0x0000001fff087819 */ /* 0x000fe4000001140e */
[----:B------:R-:W-:-:S07]  /*3240*/  SHF.R.S32.HI R7, RZ, 0x1f, R12 ;  /* 0x0000001fff077819 */ /* 0x000fce000001140c */
.L_x_562:
[----:B--234-:R-:W2:Y:S01]  /*3250*/  LDL.LU R39, [R1+0x10] ;  /* 0x0000100001277983 */ /* 0x01cea20000300800 */
[----:B------:R-:W-:Y:S01]  /*3260*/  VIADD R2, R2, 0xffffffff ;  /* 0xffffffff02027836 */ /* 0x000fe20000000000 */
[----:B0-----:R-:W0:Y:S01]  /*3270*/  LDC.64 R116, c[0x0][0x2e8] ;  /* 0x0000ba00ff747b82 */ /* 0x001e220000000a00 */
[----:B------:R-:W-:Y:S05]  /*3280*/  YIELD ;  /* 0x0000000000007946 */ /* 0x000fea0003800000 */
[----:B------:R-:W-:Y:S01]  /*3290*/  SHF.R.S32.HI R3, RZ, 0x1f, R2 ;  /* 0x0000001fff037819 */ /* 0x000fe20000011402 */
[-C--:B------:R-:W-:Y:S01]  /*32a0*/  IMAD R0, R119, R2.reuse, RZ ;  /* 0x0000000277007224 */ /* 0x080fe200078e02ff */
[----:B------:R-:W1:Y:S01]  /*32b0*/  LDC R120, c[0x0][0x3f4] ;  /* 0x0000fd00ff787b82 */ /* 0x000e620000000800 */
[----:B------:R-:W-:Y:S01]  /*32c0*/  IMAD.WIDE.U32 R122, R98, R2, RZ ;  /* 0x00000002627a7225 */ /* 0x000fe200078e00ff */
[----:B------:R-:W-:Y:S03]  /*32d0*/  BSSY B0, `(.L_x_455) ;  /* 0x00007bf000007945 */ /* 0x000fe60003800000 */
[----:B------:R-:W-:Y:S01]  /*32e0*/  IMAD R37, R3, R98, R0 ;  /* 0x0000006203257224 */ /* 0x000fe200078e0200 */
[----:B------:R-:W-:-:S04]  /*32f0*/  IADD3 R5, P2, P3, R114, R122, R128 ;  /* 0x0000007a72057210 */ /* 0x000fc80007b5e080 */
[----:B------:R-:W-:Y:S02]  /*3300*/  IADD3 R88, R123, R37, RZ ;  /* 0x000000257b587210 */ /* 0x000fe40007ffe0ff */
[----:B------:R-:W-:Y:S02]  /*3310*/  IADD3 R37, P5, R114, R122, RZ ;  /* 0x0000007a72257210 */ /* 0x000fe40007fbe0ff */
[----:B------:R-:W-:Y:S02]  /*3320*/  IADD3.X R36, R92, R88, R127, P2, P3 ;  /* 0x000000585c247210 */ /* 0x000fe400017e647f */
[----:B------:R-:W-:Y:S01]  /*3330*/  IADD3 R0, P3, P4, R114, R122, R130 ;  /* 0x0000007a72007210 */ /* 0x000fe20007c7e082 */
[----:B------:R-:W-:Y:S01]  /*3340*/  IMAD.X R38, R88, 0x1, R92, P5 ;  /* 0x0000000158267824 */ /* 0x000fe200028e065c */
[----:B0-----:R-:W-:Y:S02]  /*3350*/  LEA R60, P2, R37, R116, 0x1 ;  /* 0x00000074253c7211 */ /* 0x001fe400078408ff */
[----:B------:R-:W-:-:S02]  /*3360*/  IADD3.X R4, R92, R88, R129, P3, P4 ;  /* 0x000000585c047210 */ /* 0x000fc40001fe8481 */
[C---:B------:R-:W-:Y:S02]  /*3370*/  LEA R44, P3, R0.reuse, R116, 0x1 ;  /* 0x00000074002c7211 */ /* 0x040fe400078608ff */
[-C--:B------:R-:W-:Y:S02]  /*3380*/  LEA.HI.X R61, R37, R117.reuse, R38, 0x1, P2 ;  /* 0x00000075253d7211 */ /* 0x080fe400010f0c26 */
[----:B------:R-:W-:Y:S02]  /*3390*/  LEA.HI.X R45, R0, R117, R4, 0x1, P3 ;  /* 0x00000075002d7211 */ /* 0x000fe400018f0c04 */
[----:B------:R-:W-:Y:S02]  /*33a0*/  ISETP.GT.AND P3, PT, R2, R118, PT ;  /* 0x000000760200720c */ /* 0x000fe40003f64270 */
[----:B-1----:R-:W-:Y:S02]  /*33b0*/  ISETP.GE.AND P2, PT, R120, 0x1, PT ;  /* 0x000000017800780c */ /* 0x002fe40003f46270 */
[----:B------:R-:W-:-:S04]  /*33c0*/  LEA R46, P5, R5, R116, 0x1 ;  /* 0x00000074052e7211 */ /* 0x000fc800078a08ff */
[----:B------:R-:W-:Y:S01]  /*33d0*/  LEA.HI.X R47, R5, R117, R36, 0x1, P5 ;  /* 0x00000075052f7211 */ /* 0x000fe200028f0c24 */
[----:B------:R-:W-:-:S04]  /*33e0*/  IMAD R5, R19, 0x5000, R231 ;  /* 0x0000500013057824 */ /* 0x000fc800078e02e7 */
[----:B------:R-:W-:Y:S01]  /*33f0*/  IMAD R5, R5, 0x2, R18 ;  /* 0x0000000205057824 */ /* 0x000fe200078e0212 */
[----:B--2---:R-:W-:-:S04]  /*3400*/  LOP3.LUT R39, R39, 0xfffffffd, RZ, 0xc0, !PT ;  /* 0xfffffffd27277812 */ /* 0x004fc800078ec0ff */
[----:B------:R-:W-:-:S05]  /*3410*/  @P3 LOP3.LUT R39, R39, 0x2, RZ, 0xfc, !PT ;  /* 0x0000000227273812 */ /* 0x000fca00078efcff */
[----:B------:R0:W-:Y:S01]  /*3420*/  STL [R1+0x10], R39 ;  /* 0x0000102701007387 */ /* 0x0001e20000100800 */
[----:B------:R-:W-:Y:S05]  /*3430*/  @!P2 BRA `(.L_x_456) ;  /* 0x0000007400a0a947 */ /* 0x000fea0003800000 */
[----:B------:R-:W-:Y:S01]  /*3440*/  ULDC.U8 UR4, c[0x0][0x410] ;  /* 0x0001040000047ab9 */ /* 0x000fe20000000000 */
[-C--:B------:R-:W-:Y:S01]  /*3450*/  IMAD R37, R121, R2.reuse, RZ ;  /* 0x0000000279257224 */ /* 0x080fe200078e02ff */
[----:B------:R-:W-:Y:S01]  /*3460*/  ISETP.NE.AND P2, PT, RZ, UR4, PT ;  /* 0x00000004ff007c0c */ /* 0x000fe2000bf45270 */
[----:B------:R-:W-:Y:S02]  /*3470*/  IMAD R0, R126, R2, RZ ;  /* 0x000000027e007224 */ /* 0x000fe400078e02ff */
[C---:B------:R-:W-:Y:S02]  /*3480*/  IMAD R37, R3.reuse, R104, R37 ;  /* 0x0000006803257224 */ /* 0x040fe400078e0225 */
[----:B------:R-:W-:Y:S02]  /*3490*/  IMAD R3, R3, R110, R0 ;  /* 0x0000006e03037224 */ /* 0x000fe400078e0200 */
[----:B------:R-:W-:Y:S02]  /*34a0*/  IMAD R4, R2, -0x50, R24 ;  /* 0xffffffb002047824 */ /* 0x000fe400078e0218 */
[----:B------:R-:W-:-:S03]  /*34b0*/  IMAD.WIDE.U32 R84, R110, R2, RZ ;  /* 0x000000026e547225 */ /* 0x000fc600078e00ff */
[----:B------:R-:W-:Y:S01]  /*34c0*/  VIMNMX R4, R4, 0x50, PT ;  /* 0x0000005004047848 */ /* 0x000fe20003fe0100 */
[----:B------:R-:W-:Y:S01]  /*34d0*/  IMAD.WIDE.U32 R86, R104, R2, RZ ;  /* 0x0000000268567225 */ /* 0x000fe200078e00ff */
[----:B------:R-:W-:-:S03]  /*34e0*/  IADD3 R3, R85, R3, RZ ;  /* 0x0000000355037210 */ /* 0x000fc60007ffe0ff */
[----:B------:R-:W-:Y:S01]  /*34f0*/  IMAD.IADD R0, R87, 0x1, R37 ;  /* 0x0000000157007824 */ /* 0x000fe200078e0225 */
[----:B------:R-:W-:Y:S06]  /*3500*/  @!P2 BRA `(.L_x_457) ;  /* 0x0000003400b4a947 */ /* 0x000fec0003800000 */
[----:B------:R-:W-:Y:S01]  /*3510*/  ISETP.GE.AND P3, PT, R212, R4, PT ;  /* 0x00000004d400720c */ /* 0x000fe20003f66270 */
[----:B------:R-:W-:Y:S01]  /*3520*/  BSSY B1, `(.L_x_458) ;  /* 0x000002a000017945 */ /* 0x000fe20003800000 */
        /* <DEDUP_REMOVED lines=8> */
[----:B------:R-:W-:Y:S01]  /*35b0*/  CS2R R124, SRZ ;  /* 0x00000000007c7805 */ /* 0x000fe2000001ff00 */
[----:B------:R-:W-:Y:S06]  /*35c0*/  @P3 BRA `(.L_x_459) ;  /* 0x00000000007c3947 */ /* 0x000fec0003800000 */
[----:B------:R-:W-:Y:S01]  /*35d0*/  IADD3 R36, P4, R100, R86, RZ ;  /* 0x0000005664247210 */ /* 0x000fe20007f9e0ff */
[----:B------:R-:W-:Y:S01]  /*35e0*/  ULDC.64 UR4, c[0x0][0x3e8] ;  /* 0x0000fa0000047ab9 */ /* 0x000fe20000000a00 */
[----:B------:R-:W-:Y:S01]  /*35f0*/  IADD3 R37, P2, R106, R84, RZ ;  /* 0x000000546a257210 */ /* 0x000fe20007f5e0ff */
[----:B------:R-:W-:Y:S01]  /*3600*/  ULDC.64 UR6, c[0x0][0x400] ;  /* 0x0001000000067ab9 */ /* 0x000fe20000000a00 */
[----:B------:R-:W-:Y:S01]  /*3610*/  CS2R R122, SRZ ;  /* 0x00000000007a7805 */ /* 0x000fe2000001ff00 */
[----:B0-----:R-:W-:Y:S01]  /*3620*/  IMAD.X R39, R0, 0x1, R26, P4 ;  /* 0x0000000100277824 */ /* 0x001fe200020e061a */
[----:B------:R-:W-:Y:S01]  /*3630*/  LEA R38, P4, R36, UR4, 0x1 ;  /* 0x0000000424267c11 */ /* 0x000fe2000f8808ff */
[----:B------:R-:W-:Y:S01]  /*3640*/  IMAD.X R40, R3, 0x1, R21, P2 ;  /* 0x0000000103287824 */ /* 0x000fe200010e0615 */
[----:B------:R-:W-:Y:S02]  /*3650*/  CS2R R90, SRZ ;  /* 0x00000000005a7805 */ /* 0x000fe4000001ff00 */
[----:B------:R-:W-:-:S02]  /*3660*/  CS2R R124, SRZ ;  /* 0x00000000007c7805 */ /* 0x000fc4000001ff00 */
[----:B------:R-:W-:Y:S02]  /*3670*/  LEA.HI.X R39, R36, UR5, R39, 0x1, P4 ;  /* 0x0000000524277c11 */ /* 0x000fe4000a0f0c27 */
[----:B------:R-:W-:Y:S02]  /*3680*/  CS2R R116, SRZ ;  /* 0x0000000000747805 */ /* 0x000fe4000001ff00 */
[C---:B------:R-:W-:Y:S01]  /*3690*/  LEA R36, P2, R37.reuse, UR6, 0x1 ;  /* 0x0000000625247c11 */ /* 0x040fe2000f8408ff */
[----:B------:R-:W-:Y:S01]  /*36a0*/  ULDC.64 UR8, c[0x0][0x208] ;  /* 0x0000820000087ab9 */ /* 0x000fe20000000a00 */
[-C--:B------:R-:W-:Y:S02]  /*36b0*/  ISETP.GE.AND P4, PT, R22, R120.reuse, PT ;  /* 0x000000781600720c */ /* 0x080fe40003f86270 */
[----:B------:R-:W-:Y:S02]  /*36c0*/  LEA.HI.X R37, R37, UR7, R40, 0x1, P2 ;  /* 0x0000000725257c11 */ /* 0x000fe400090f0c28 */
[----:B------:R-:W-:-:S02]  /*36d0*/  ISETP.GE.AND P2, PT, R215, R120, PT ;  /* 0x00000078d700720c */ /* 0x000fc40003f46270 */
[----:B------:R-:W-:-:S07]  /*36e0*/  CS2R R82, SRZ ;  /* 0x0000000000527805 */ /* 0x000fce000001ff00 */
[----:B------:R1:W5:Y:S04]  /*36f0*/  @!P4 LDG.E.64 R122, desc[UR8][R38.64] ;  /* 0x00000008267ac981 */ /* 0x000368000c1e1b00 */
[----:B------:R1:W5:Y:S01]  /*3700*/  @!P4 LDG.E.64 R124, desc[UR8][R36.64] ;  /* 0x00000008247cc981 */ /* 0x000362000c1e1b00 */
[----:B------:R-:W-:-:S03]  /*3710*/  ISETP.GE.AND P4, PT, R214, R120, PT ;  /* 0x00000078d600720c */ /* 0x000fc60003f86270 */
[----:B------:R1:W5:Y:S04]  /*3720*/  @!P2 LDG.E.64 R90, desc[UR8][R38.64+0x40] ;  /* 0x00004008265aa981 */ /* 0x000368000c1e1b00 */
[----:B------:R1:W5:Y:S01]  /*3730*/  @!P2 LDG.E.64 R116, desc[UR8][R36.64+0x40] ;  /* 0x000040082474a981 */ /* 0x000362000c1e1b00 */
[----:B------:R-:W-:Y:S02]  /*3740*/  ISETP.GE.AND P2, PT, R216, R120, PT ;  /* 0x00000078d800720c */ /* 0x000fe40003f46270 */
[----:B------:R-:W-:Y:S02]  /*3750*/  CS2R R78, SRZ ;  /* 0x00000000004e7805 */ /* 0x000fe4000001ff00 */
[----:B------:R-:W-:Y:S02]  /*3760*/  CS2R R88, SRZ ;  /* 0x0000000000587805 */ /* 0x000fe4000001ff00 */
[----:B------:R-:W-:Y:S01]  /*3770*/  CS2R R80, SRZ ;  /* 0x0000000000507805 */ /* 0x000fe2000001ff00 */
[----:B------:R1:W5:Y:S04]  /*3780*/  @!P4 LDG.E.64 R82, desc[UR8][R38.64+0x80] ;  /* 0x000080082652c981 */ /* 0x000368000c1e1b00 */
[----:B------:R1:W5:Y:S04]  /*3790*/  @!P4 LDG.E.64 R88, desc[UR8][R36.64+0x80] ;  /* 0x000080082458c981 */ /* 0x000368000c1e1b00 */
[----:B------:R1:W5:Y:S04]  /*37a0*/  @!P2 LDG.E.64 R78, desc[UR8][R38.64+0xc0] ;  /* 0x0000c008264ea981 */ /* 0x000368000c1e1b00 */
[----:B------:R1:W5:Y:S02]  /*37b0*/  @!P2 LDG.E.64 R80, desc[UR8][R36.64+0xc0] ;  /* 0x0000c0082450a981 */ /* 0x000364000c1e1b00 */
.L_x_459:
[----:B------:R-:W-:Y:S05]  /*37c0*/  BSYNC B1 ;  /* 0x0000000000017941 */ /* 0x000fea0003800000 */
.L_x_458:
[----:B-1---5:R-:W-:Y:S01]  /*37d0*/  IMAD.MOV.U32 R37, RZ, RZ, R78 ;  /* 0x000000ffff257224 */ /* 0x022fe200078e004e */
[----:B------:R-:W-:Y:S01]  /*37e0*/  MOV R36, R79 ;  /* 0x0000004f00247202 */ /* 0x000fe20000000f00 */
[----:B------:R-:W-:Y:S01]  /*37f0*/  VIADD R40, R212, 0x20 ;  /* 0x00000020d4287836 */ /* 0x000fe20000000000 */
[----:B------:R-:W-:Y:S01]  /*3800*/  BSSY B1, `(.L_x_460) ;  /* 0x0000042000017945 */ /* 0x000fe20003800000 */
[----:B0-----:R-:W-:Y:S01]  /*3810*/  IMAD.MOV.U32 R39, RZ, RZ, R82 ;  /* 0x000000ffff277224 */ /* 0x001fe200078e0052 */
[----:B------:R-:W-:Y:S01]  /*3820*/  PRMT R160, R36, 0x7610, R160 ;  /* 0x0000761024a07816 */ /* 0x000fe200000000a0 */
[----:B------:R-:W-:Y:S01]  /*3830*/  IMAD.MOV.U32 R38, RZ, RZ, R83 ;  /* 0x000000ffff267224 */ /* 0x000fe200078e0053 */
[----:B------:R-:W-:Y:S01]  /*3840*/  PRMT R161, R37, 0x7610, R161 ;  /* 0x0000761025a17816 */ /* 0x000fe200000000a1 */
[----:B------:R-:W-:Y:S01]  /*3850*/  IMAD.MOV.U32 R36, RZ, RZ, R90 ;  /* 0x000000ffff247224 */ /* 0x000fe200078e005a */
[----:B------:R-:W-:Y:S02]  /*3860*/  MOV R37, R91 ;  /* 0x0000005b00257202 */ /* 0x000fe40000000f00 */
[----:B------:R-:W-:-:S02]  /*3870*/  CS2R R66, SRZ ;  /* 0x0000000000427805 */ /* 0x000fc4000001ff00 */
[----:B------:R-:W-:Y:S02]  /*3880*/  ISETP.GE.AND P4, PT, R40, R4, PT ;  /* 0x000000042800720c */ /* 0x000fe40003f86270 */
[----:B------:R-:W-:Y:S02]  /*3890*/  CS2R R70, SRZ ;  /* 0x0000000000467805 */ /* 0x000fe4000001ff00 */
[----:B------:R-:W-:Y:S01]  /*38a0*/  PRMT R163, R39, 0x7610, R163 ;  /* 0x0000761027a37816 */ /* 0x000fe200000000a3 */
[----:B------:R-:W-:Y:S01]  /*38b0*/  IMAD.MOV.U32 R39, RZ, RZ, R80 ;  /* 0x000000ffff277224 */ /* 0x000fe200078e0050 */
[----:B------:R-:W-:Y:S01]  /*38c0*/  PRMT R162, R38, 0x7610, R162 ;  /* 0x0000761026a27816 */ /* 0x000fe200000000a2 */
[----:B------:R-:W-:Y:S01]  /*38d0*/  IMAD.MOV.U32 R38, RZ, RZ, R123 ;  /* 0x000000ffff267224 */ /* 0x000fe200078e007b */
[----:B------:R-:W-:Y:S01]  /*38e0*/  PRMT R164, R36, 0x5410, R37 ;  /* 0x0000541024a47816 */ /* 0x000fe20000000025 */
[----:B------:R-:W-:Y:S01]  /*38f0*/  IMAD.MOV.U32 R37, RZ, RZ, R122 ;  /* 0x000000ffff257224 */ /* 0x000fe200078e007a */
[----:B------:R-:W-:-:S02]  /*3900*/  MOV R36, R81 ;  /* 0x0000005100247202 */ /* 0x000fc40000000f00 */
[----:B------:R-:W-:Y:S02]  /*3910*/  CS2R R74, SRZ ;  /* 0x00000000004a7805 */ /* 0x000fe4000001ff00 */
[----:B------:R-:W-:Y:S01]  /*3920*/  PRMT R161, R161, 0x5410, R39 ;  /* 0x00005410a1a17816 */ /* 0x000fe20000000027 */
[----:B------:R-:W-:Y:S01]  /*3930*/  IMAD.MOV.U32 R39, RZ, RZ, R88 ;  /* 0x000000ffff277224 */ /* 0x000fe200078e0058 */
[----:B------:R-:W-:Y:S01]  /*3940*/  PRMT R165, R37, 0x5410, R38 ;  /* 0x0000541025a57816 */ /* 0x000fe20000000026 */
[----:B------:R-:W-:Y:S01]  /*3950*/  IMAD.MOV.U32 R38, RZ, RZ, R89 ;  /* 0x000000ffff267224 */ /* 0x000fe200078e0059 */
[----:B------:R-:W-:Y:S01]  /*3960*/  PRMT R160, R160, 0x5410, R36 ;  /* 0x00005410a0a07816 */ /* 0x000fe20000000024 */
[----:B------:R-:W-:Y:S01]  /*3970*/  IMAD.MOV.U32 R36, RZ, RZ, R116 ;  /* 0x000000ffff247224 */ /* 0x000fe200078e0074 */
[----:B------:R-:W-:Y:S02]  /*3980*/  MOV R37, R117 ;  /* 0x0000007500257202 */ /* 0x000fe40000000f00 */
[----:B------:R-:W-:-:S02]  /*3990*/  CS2R R64, SRZ ;  /* 0x0000000000407805 */ /* 0x000fc4000001ff00 */
[----:B------:R-:W-:Y:S02]  /*39a0*/  PRMT R163, R163, 0x5410, R39 ;  /* 0x00005410a3a37816 */ /* 0x000fe40000000027 */
[----:B------:R-:W-:Y:S02]  /*39b0*/  CS2R R68, SRZ ;  /* 0x0000000000447805 */ /* 0x000fe4000001ff00 */
[----:B------:R-:W-:Y:S02]  /*39c0*/  PRMT R162, R162, 0x5410, R38 ;  /* 0x00005410a2a27816 */ /* 0x000fe40000000026 */
[----:B------:R-:W-:Y:S02]  /*39d0*/  CS2R R72, SRZ ;  /* 0x0000000000487805 */ /* 0x000fe4000001ff00 */
[----:B------:R-:W-:Y:S01]  /*39e0*/  PRMT R166, R36, 0x5410, R37 ;  /* 0x0000541024a67816 */ /* 0x000fe20000000025 */
[----:B------:R-:W-:Y:S01]  /*39f0*/  IMAD.MOV.U32 R40, RZ, RZ, R124 ;  /* 0x000000ffff287224 */ /* 0x000fe200078e007c */
[----:B------:R-:W-:Y:S01]  /*3a00*/  CS2R R76, SRZ ;  /* 0x00000000004c7805 */ /* 0x000fe2000001ff00 */
[----:B------:R-:W-:Y:S01]  /*3a10*/  IMAD.MOV.U32 R41, RZ, RZ, R125 ;  /* 0x000000ffff297224 */ /* 0x000fe200078e007d */
[----:B------:R-:W-:Y:S06]  /*3a20*/  @P4 BRA `(.L_x_461) ;  /* 0x00000000007c4947 */ /* 0x000fec0003800000 */
[----:B------:R-:W-:Y:S01]  /*3a30*/  IADD3 R36, P2, P5, R100, R86, R33 ;  /* 0x0000005664247210 */ /* 0x000fe20007d5e021 */
[----:B------:R-:W-:Y:S01]  /*3a40*/  ULDC.64 UR4, c[0x0][0x3e8] ;  /* 0x0000fa0000047ab9 */ /* 0x000fe20000000a00 */
[----:B------:R-:W-:Y:S01]  /*3a50*/  ULDC.64 UR6, c[0x0][0x400] ;  /* 0x0001000000067ab9 */ /* 0x000fe20000000a00 */
[----:B------:R-:W-:Y:S02]  /*3a60*/  CS2R R74, SRZ ;  /* 0x00000000004a7805 */ /* 0x000fe4000001ff00 */
[----:B------:R-:W-:Y:S02]  /*3a70*/  IADD3.X R39, R26, R0, R35, P2, P5 ;  /* 0x000000001a277210 */ /* 0x000fe400017ea423 */
[----:B------:R-:W-:Y:S02]  /*3a80*/  CS2R R76, SRZ ;  /* 0x00000000004c7805 */ /* 0x000fe4000001ff00 */
[----:B------:R-:W-:Y:S01]  /*3a90*/  IADD3 R37, P2, P5, R106, R84, R29 ;  /* 0x000000546a257210 */ /* 0x000fe20007d5e01d */
[----:B------:R-:W-:-:S03]  /*3aa0*/  ULDC.64 UR8, c[0x0][0x208] ;  /* 0x0000820000087ab9 */ /* 0x000fc60000000a00 */
[----:B------:R-:W-:Y:S02]  /*3ab0*/  IADD3.X R42, R21, R3, R31, P2, P5 ;  /* 0x00000003152a7210 */ /* 0x000fe400017ea41f */
[----:B------:R-:W-:-:S04]  /*3ac0*/  LEA R38, P2, R36, UR4, 0x1 ;  /* 0x0000000424267c11 */ /* 0x000fc8000f8408ff */
[----:B------:R-:W-:Y:S02]  /*3ad0*/  LEA.HI.X R39, R36, UR5, R39, 0x1, P2 ;  /* 0x0000000524277c11 */ /* 0x000fe400090f0c27 */
[----:B------:R-:W-:-:S04]  /*3ae0*/  LEA R36, P2, R37, UR6, 0x1 ;  /* 0x0000000625247c11 */ /* 0x000fc8000f8408ff */
[----:B------:R-:W-:Y:S02]  /*3af0*/  LEA.HI.X R37, R37, UR7, R42, 0x1, P2 ;  /* 0x0000000725257c11 */ /* 0x000fe400090f0c2a */
[----:B------:R-:W-:Y:S02]  /*3b00*/  ISETP.GE.AND P2, PT, R22, R120, PT ;  /* 0x000000781600720c */ /* 0x000fe40003f46270 */
[----:B------:R-:W-:Y:S02]  /*3b10*/  CS2R R70, SRZ ;  /* 0x0000000000467805 */ /* 0x000fe4000001ff00 */
[----:B------:R-:W-:-:S09]  /*3b20*/  CS2R R72, SRZ ;  /* 0x0000000000487805 */ /* 0x000fd2000001ff00 */
[----:B------:R0:W5:Y:S04]  /*3b30*/  @!P2 LDG.E.64 R74, desc[UR8][R38.64] ;  /* 0x00000008264aa981 */ /* 0x000168000c1e1b00 */
[----:B------:R0:W5:Y:S01]  /*3b40*/  @!P2 LDG.E.64 R76, desc[UR8][R36.64] ;  /* 0x00000008244ca981 */ /* 0x000162000c1e1b00 */
        /* <DEDUP_REMOVED lines=10> */
[----:B------:R-:W-:-:S13]  /*3bf0*/  ISETP.GE.AND P2, PT, R216, R120, PT ;  /* 0x00000078d800720c */ /* 0x000fda0003f46270 */
[----:B------:R0:W5:Y:S04]  /*3c00*/  @!P2 LDG.E.64 R62, desc[UR8][R38.64+0xc0] ;  /* 0x0000c008263ea981 */ /* 0x000168000c1e1b00 */
[----:B------:R0:W5:Y:S02]  /*3c10*/  @!P2 LDG.E.64 R64, desc[UR8][R36.64+0xc0] ;  /* 0x0000c0082440a981 */ /* 0x000164000c1e1b00 */
.L_x_461:
[----:B------:R-:W-:Y:S05]  /*3c20*/  BSYNC B1 ;  /* 0x0000000000017941 */ /* 0x000fea0003800000 */
.L_x_460:
[----:B0----5:R-:W-:Y:S01]  /*3c30*/  IMAD.MOV.U32 R36, RZ, RZ, R63 ;  /* 0x000000ffff247224 */ /* 0x021fe200078e003f */
[----:B------:R-:W-:Y:S01]  /*3c40*/  MOV R37, R62 ;  /* 0x0000003e00257202 */ /* 0x000fe20000000f00 */
[----:B------:R-:W-:Y:S01]  /*3c50*/  VIADD R42, R212, 0x40 ;  /* 0x00000040d42a7836 */ /* 0x000fe20000000000 */
[----:B------:R-:W-:Y:S01]  /*3c60*/  BSSY B1, `(.L_x_462) ;  /* 0x0000043000017945 */ /* 0x000fe20003800000 */
[----:B------:R-:W-:Y:S01]  /*3c70*/  IMAD.MOV.U32 R39, RZ, RZ, R66 ;  /* 0x000000ffff277224 */ /* 0x000fe200078e0042 */
[----:B------:R-:W-:Y:S01]  /*3c80*/  PRMT R148, R36, 0x5410, R37 ;  /* 0x0000541024947816 */ /* 0x000fe20000000025 */
[----:B------:R-:W-:Y:S01]  /*3c90*/  IMAD.MOV.U32 R36, RZ, RZ, R71 ;  /* 0x000000ffff247224 */ /* 0x000fe200078e0047 */
[----:B------:R-:W-:Y:S01]  /*3ca0*/  MOV R37, R70 ;  /* 0x0000004600257202 */ /* 0x000fe20000000f00 */
[----:B------:R-:W-:Y:S01]  /*3cb0*/  IMAD.MOV.U32 R38, RZ, RZ, R67 ;  /* 0x000000ffff267224 */ /* 0x000fe200078e0043 */
[----:B------:R-:W-:Y:S02]  /*3cc0*/  ISETP.GE.AND P5, PT, R42, R4, PT ;  /* 0x000000042a00720c */ /* 0x000fe40003fa6270 */
[----:B------:R-:W-:-:S02]  /*3cd0*/  CS2R R42, SRZ ;  /* 0x00000000002a7805 */ /* 0x000fc4000001ff00 */
[----:B------:R-:W-:Y:S01]  /*3ce0*/  PRMT R154, R36, 0x7610, R154 ;  /* 0x00007610249a7816 */ /* 0x000fe2000000009a */
[----:B------:R-:W-:Y:S01]  /*3cf0*/  IMAD.MOV.U32 R36, RZ, RZ, R65 ;  /* 0x000000ffff247224 */ /* 0x000fe200078e0041 */
[----:B------:R-:W-:Y:S02]  /*3d00*/  PRMT R153, R153, 0x5410, R37 ;  /* 0x0000541099997816 */ /* 0x000fe40000000025 */
[----:B------:R-:W-:Y:S02]  /*3d10*/  CS2R R48, SRZ ;  /* 0x0000000000307805 */ /* 0x000fe4000001ff00 */
[----:B------:R-:W-:Y:S02]  /*3d20*/  MOV R37, R64 ;  /* 0x0000004000257202 */ /* 0x000fe40000000f00 */
[----:B------:R-:W-:Y:S02]  /*3d30*/  CS2R R54, SRZ ;  /* 0x0000000000367805 */ /* 0x000fe4000001ff00 */
[----:B------:R-:W-:Y:S01]  /*3d40*/  PRMT R151, R39, 0x5410, R38 ;  /* 0x0000541027977816 */ /* 0x000fe20000000026 */
[----:B------:R-:W-:Y:S01]  /*3d50*/  IMAD.MOV.U32 R39, RZ, RZ, R74 ;  /* 0x000000ffff277224 */ /* 0x000fe200078e004a */
[----:B------:R-:W-:Y:S01]  /*3d60*/  PRMT R149, R37, 0x5410, R36 ;  /* 0x0000541025957816 */ /* 0x000fe20000000024 */
[----:B------:R-:W-:Y:S01]  /*3d70*/  IMAD.MOV.U32 R37, RZ, RZ, R68 ;  /* 0x000000ffff257224 */ /* 0x000fe200078e0044 */
[----:B------:R-:W-:Y:S01]  /*3d80*/  PRMT R167, R40, 0x5410, R41 ;  /* 0x0000541028a77816 */ /* 0x000fe20000000029 */
[----:B------:R-:W-:Y:S01]  /*3d90*/  IMAD.MOV.U32 R36, RZ, RZ, R69 ;  /* 0x000000ffff247224 */ /* 0x000fe200078e0045 */
[----:B------:R-:W-:Y:S01]  /*3da0*/  CS2R R56, SRZ ;  /* 0x0000000000387805 */ /* 0x000fe2000001ff00 */
[----:B------:R-:W-:Y:S01]  /*3db0*/  IMAD.MOV.U32 R38, RZ, RZ, R75 ;  /* 0x000000ffff267224 */ /* 0x000fe200078e004b */
[----:B------:R-:W-:-:S02]  /*3dc0*/  CS2R R40, SRZ ;  /* 0x0000000000287805 */ /* 0x000fc4000001ff00 */
[----:B------:R-:W-:Y:S02]  /*3dd0*/  CS2R R50, SRZ ;  /* 0x0000000000327805 */ /* 0x000fe4000001ff00 */
[----:B------:R-:W-:Y:S01]  /*3de0*/  PRMT R152, R37, 0x5410, R36 ;  /* 0x0000541025987816 */ /* 0x000fe20000000024 */
[----:B------:R-:W-:Y:S01]  /*3df0*/  IMAD.MOV.U32 R36, RZ, RZ, R73 ;  /* 0x000000ffff247224 */ /* 0x000fe200078e0049 */
[----:B------:R-:W-:Y:S02]  /*3e00*/  MOV R37, R72 ;  /* 0x0000004800257202 */ /* 0x000fe40000000f00 */
[----:B------:R-:W-:Y:S02]  /*3e10*/  CS2R R52, SRZ ;  /* 0x0000000000347805 */ /* 0x000fe4000001ff00 */
[----:B------:R-:W-:Y:S02]  /*3e20*/  PRMT R158, R38, 0x5410, R39 ;  /* 0x00005410269e7816 */ /* 0x000fe40000000027 */
[----:B------:R-:W-:-:S02]  /*3e30*/  CS2R R58, SRZ ;  /* 0x00000000003a7805 */ /* 0x000fc4000001ff00 */
[----:B------:R-:W-:Y:S01]  /*3e40*/  PRMT R154, R154, 0x5410, R37 ;  /* 0x000054109a9a7816 */ /* 0x000fe20000000025 */
[----:B------:R-:W-:Y:S01]  /*3e50*/  IMAD.MOV.U32 R37, RZ, RZ, R76 ;  /* 0x000000ffff257224 */ /* 0x000fe200078e004c */
[----:B------:R-:W-:Y:S02]  /*3e60*/  PRMT R155, R36, 0x7610, R155 ;  /* 0x00007610249b7816 */ /* 0x000fe4000000009b */
[----:B------:R-:W-:-:S04]  /*3e70*/  MOV R36, R77 ;  /* 0x0000004d00247202 */ /* 0x000fc80000000f00 */
[----:B------:R-:W-:Y:S01]  /*3e80*/  PRMT R157, R36, 0x5410, R37 ;  /* 0x00005410249d7816 */ /* 0x000fe20000000025 */
[----:B------:R-:W-:Y:S06]  /*3e90*/  @P5 BRA `(.L_x_463) ;  /* 0x00000000007c5947 */ /* 0x000fec0003800000 */
[----:B------:R-:W-:Y:S01]  /*3ea0*/  IADD3 R86, P2, P6, R100, R32, R86 ;  /* 0x0000002064567210 */ /* 0x000fe20007e5e056 */
[----:B------:R-:W-:Y:S01]  /*3eb0*/  ULDC.64 UR4, c[0x0][0x3e8] ;  /* 0x0000fa0000047ab9 */ /* 0x000fe20000000a00 */
[----:B------:R-:W-:Y:S02]  /*3ec0*/  CS2R R56, SRZ ;  /* 0x0000000000387805 */ /* 0x000fe4000001ff00 */
[----:B------:R-:W-:Y:S02]  /*3ed0*/  CS2R R58, SRZ ;  /* 0x00000000003a7805 */ /* 0x000fe4000001ff00 */
[----:B------:R-:W-:Y:S01]  /*3ee0*/  IADD3.X R0, R26, R34, R0, P2, P6 ;  /* 0x000000221a007210 */ /* 0x000fe200017ec400 */
[----:B------:R-:W-:Y:S01]  /*3ef0*/  ULDC.64 UR6, c[0x0][0x208] ;  /* 0x0000820000067ab9 */ /* 0x000fe20000000a00 */
[----:B------:R-:W-:-:S04]  /*3f00*/  IADD3 R84, P2, P6, R106, R28, R84 ;  /* 0x0000001c6a547210 */ /* 0x000fc80007e5e054 */
[----:B------:R-:W-:Y:S02]  /*3f10*/  IADD3.X R3, R21, R30, R3, P2, P6 ;  /* 0x0000001e15037210 */ /* 0x000fe400017ec403 */
[----:B------:R-:W-:-:S04]  /*3f20*/  LEA R38, P2, R86, UR4, 0x1 ;  /* 0x0000000456267c11 */ /* 0x000fc8000f8408ff */
[----:B------:R-:W-:Y:S01]  /*3f30*/  LEA.HI.X R39, R86, UR5, R0, 0x1, P2 ;  /* 0x0000000556277c11 */ /* 0x000fe200090f0c00 */
[----:B------:R-:W-:Y:S02]  /*3f40*/  ULDC.64 UR4, c[0x0][0x400] ;  /* 0x0001000000047ab9 */ /* 0x000fe40000000a00 */
        /* <DEDUP_REMOVED lines=20> */
.L_x_463:
[----:B------:R-:W-:Y:S05]  /*4090*/  BSYNC B1 ;  /* 0x0000000000017941 */ /* 0x000fea0003800000 */
.L_x_462:
[----:B-----5:R-:W-:Y:S01]  /*40a0*/  IMAD.MOV.U32 R3, RZ, RZ, R42 ;  /* 0x000000ffff037224 */ /* 0x020fe200078e002a */
[----:B------:R-:W-:Y:S01]  /*40b0*/  ULOP3.LUT UR4, UR60, 0x1, URZ, 0xfc, !UPT ;  /* 0x000000013c047892 */ /* 0x000fe2000f8efc3f */
[----:B------:R-:W-:-:S03]  /*40c0*/  IMAD.MOV.U32 R0, RZ, RZ, R43 ;  /* 0x000000ffff007224 */ /* 0x000fc600078e002b */
[----:B------:R-:W-:Y:S02]  /*40d0*/  UISETP.NE.AND UP0, UPT, UR4, 0x3, UPT ;  /* 0x000000030400788c */ /* 0x000fe4000bf05270 */
[----:B------:R-:W-:Y:S01]  /*40e0*/  PRMT R134, R3, 0x5410, R0 ;  /* 0x0000541003867816 */ /* 0x000fe20000000000 */
[----:B------:R-:W-:Y:S01]  /*40f0*/  IMAD.MOV.U32 R3, RZ, RZ, R48 ;  /* 0x000000ffff037224 */ /* 0x000fe200078e0030 */
[----:B------:R-:W-:Y:S02]  /*4100*/  MOV R0, R49 ;  /* 0x0000003100007202 */ /* 0x000fe40000000f00 */
[----:B------:R-:W-:Y:S02]  /*4110*/  PLOP3.LUT P2, PT, PT, PT, UP0, 0x80, 0x0 ;  /* 0x000000000000781c */ /* 0x000fe40003f4f008 */
[----:B------:R-:W-:Y:S01]  /*4120*/  PRMT R143, R3, 0x5410, R0 ;  /* 0x00005410038f7816 */ /* 0x000fe20000000000 */
[----:B------:R-:W-:Y:S02]  /*4130*/  IMAD.MOV.U32 R3, RZ, RZ, R54 ;  /* 0x000000ffff037224 */ /* 0x000fe400078e0036 */
[----:B------:R-:W-:-:S05]  /*4140*/  IMAD.MOV.U32 R0, RZ, RZ, R55 ;  /* 0x000000ffff007224 */ /* 0x000fca00078e0037 */
[----:B------:R-:W-:Y:S01]  /*4150*/  PRMT R150, R3, 0x5410, R0 ;  /* 0x0000541003967816 */ /* 0x000fe20000000000 */
[----:B------:R-:W-:Y:S01]  /*4160*/  IMAD.MOV.U32 R3, RZ, RZ, R56 ;  /* 0x000000ffff037224 */ /* 0x000fe200078e0038 */
[----:B------:R-:W-:-:S04]  /*4170*/  MOV R0, R57 ;  /* 0x0000003900007202 */ /* 0x000fc80000000f00 */
[----:B------:R-:W-:Y:S01]  /*4180*/  PRMT R153, R3, 0x7610, R153 ;  /* 0x0000761003997816 */ /* 0x000fe20000000099 */
[----:B------:R-:W-:Y:S01]  /*4190*/  IMAD.MOV.U32 R3, RZ, RZ, R40 ;  /* 0x000000ffff037224 */ /* 0x000fe200078e0028 */
[----:B------:R-:W-:Y:S01]  /*41a0*/  PRMT R155, R155, 0x5410, R0 ;  /* 0x000054109b9b7816 */ /* 0x000fe20000000000 */
[----:B------:R-:W-:-:S05]  /*41b0*/  IMAD.MOV.U32 R0, RZ, RZ, R41 ;  /* 0x000000ffff007224 */ /* 0x000fca00078e0029 */
[----:B------:R-:W-:Y:S01]  /*41c0*/  PRMT R135, R3, 0x5410, R0 ;  /* 0x0000541003877816 */ /* 0x000fe20000000000 */
[----:B------:R-:W-:-:S05]  /*41d0*/  IMAD.MOV.U32 R0, RZ, RZ, R50 ;  /* 0x000000ffff007224 */ /* 0x000fca00078e0032 */
[----:B------:R-:W-:Y:S02]  /*41e0*/  PRMT R145, R0, 0x7610, R145 ;  /* 0x0000761000917816 */ /* 0x000fe40000000091 */
[----:B------:R-:W-:-:S04]  /*41f0*/  MOV R0, R51 ;  /* 0x0000003300007202 */ /* 0x000fc80000000f00 */
[----:B------:R-:W-:Y:S01]  /*4200*/  PRMT R145, R145, 0x5410, R0 ;  /* 0x0000541091917816 */ /* 0x000fe20000000000 */
[----:B------:R-:W-:-:S05]  /*4210*/  IMAD.MOV.U32 R0, RZ, RZ, R52 ;  /* 0x000000ffff007224 */ /* 0x000fca00078e0034 */
[----:B------:R-:W-:Y:S01]  /*4220*/  PRMT R156, R0, 0x7610, R156 ;  /* 0x00007610009c7816 */ /* 0x000fe2000000009c */
[----:B------:R-:W-:-:S05]  /*4230*/  IMAD.MOV.U32 R0, RZ, RZ, R53 ;  /* 0x000000ffff007224 */ /* 0x000fca00078e0035 */
[----:B------:R-:W-:Y:S01]  /*4240*/  PRMT R156, R156, 0x5410, R0 ;  /* 0x000054109c9c7816 */ /* 0x000fe20000000000 */
[----:B------:R-:W-:-:S05]  /*4250*/  IMAD.MOV.U32 R0, RZ, RZ, R58 ;  /* 0x000000ffff007224 */ /* 0x000fca00078e003a */
[----:B------:R-:W-:Y:S02]  /*4260*/  PRMT R159, R0, 0x7610, R159 ;  /* 0x00007610009f7816 */ /* 0x000fe4000000009f */
[----:B------:R-:W-:-:S04]  /*4270*/  MOV R0, R59 ;  /* 0x0000003b00007202 */ /* 0x000fc80000000f00 */
[----:B------:R-:W-:Y:S01]  /*4280*/  PRMT R159, R159, 0x5410, R0 ;  /* 0x000054109f9f7816 */ /* 0x000fe20000000000 */
[----:B------:R-:W-:Y:S06]  /*4290*/  @!P2 BRA `(.L_x_464) ;  /* 0x000000000004a947 */ /* 0x000fec0003800000 */
[----:B------:R-:W-:Y:S01]  /*42a0*/  BPT.TRAP 0x1 ;  /* 0x000000040000795c */ /* 0x000fe20000300000 */
.L_x_464:
[----:B------:R-:W-:Y:S01]  /*42b0*/  IMAD R3, R19, 0x8, R18 ;  /* 0x0000000813037824 */ /* 0x000fe200078e0212 */
[----:B------:R-:W-:Y:S01]  /*42c0*/  SHF.L.U32 R0, R217, 0x1f, RZ ;  /* 0x0000001fd9007819 */ /* 0x000fe200000006ff */
[----:B------:R-:W-:Y:S03]  /*42d0*/  BSSY B1, `(.L_x_465) ;  /* 0x0000003000017945 */ /* 0x000fe60003800000 */
[----:B------:R-:W1:Y:S02]  /*42e0*/  SYNCS.PHASECHK.TRANS64.TRYWAIT P6, [R3+URZ+0x38890], R0 ;  /* 0x03889000030075a7 */ /* 0x000e6400080c017f */
[----:B-1----:R-:W-:Y:S05]  /*42f0*/  @!P6 BRA `(.L_x_466) ;  /* 0x000002700078e947 */ /* 0x002fea0003800000 */
.L_x_858:
[----:B------:R-:W-:Y:S05]  /*4300*/  BSYNC B1 ;  /* 0x0000000000017941 */ /* 0x000fea0003800000 */
.L_x_465:
[----:B------:R-:W-:Y:S04]  /*4310*/  BSSY B1, `(.L_x_467) ;  /* 0x00000d4000017945 */ /* 0x000fe80003800000 */
[----:B------:R-:W-:Y:S05]  /*4320*/  @P3 BRA `(.L_x_468) ;  /* 0x0000000c00483947 */ /* 0x000fea0003800000 */
[----:B------:R-:W-:Y:S01]  /*4330*/  ISETP.NE.AND P3, PT, R27, RZ, PT ;  /* 0x000000ff1b00720c */ /* 0x000fe20003f65270 */
[----:B------:R-:W-:-:S12]  /*4340*/  BSSY B2, `(.L_x_469) ;  /* 0x0000033000027945 */ /* 0x000fd80003800000 */
[----:B------:R-:W-:Y:S05]  /*4350*/  @!P3 BRA `(.L_x_470) ;  /* 0x0000000000c4b947 */ /* 0x000fea0003800000 */
[----:B0-----:R0:W2:Y:S01]  /*4360*/  LDS.128 R36, [R5+0x24400] ;  /* 0x0244000005247984 */ /* 0x0010a20000000c00 */
[----:B------:R-:W-:Y:S01]  /*4370*/  ISETP.GE.AND P3, PT, R22, R120, PT ;  /* 0x000000781600720c */ /* 0x000fe20003f66270 */
[----:B------:R-:W-:-:S12]  /*4380*/  BSSY B3, `(.L_x_471) ;  /* 0x000002c000037945 */ /* 0x000fd80003800000 */
[----:B0-----:R-:W-:Y:S05]  /*4390*/  @P3 BRA `(.L_x_472) ;  /* 0x0000000000a83947 */ /* 0x001fea0003800000 */
[----:B------:R-:W-:Y:S01]  /*43a0*/  SHF.R.U64 R85, R124, 0x10, R125 ;  /* 0x000000107c557819 */ /* 0x000fe2000000127d */
[--C-:B--2---:R-:W-:Y:S01]  /*43b0*/  HADD2.F32 R86, -RZ, R37.reuse.H1_H1 ;  /* 0x30000025ff567230 */ /* 0x104fe20000004100 */
[----:B------:R-:W-:Y:S01]  /*43c0*/  SHF.R.U64 R84, R122, 0x10, R123 ;  /* 0x000000107a547819 */ /* 0x000fe2000000127b */
[----:B------:R-:W-:Y:S01]  /*43d0*/  HADD2.F32 R87, -RZ, R37.H0_H0 ;  /* 0x20000025ff577230 */ /* 0x000fe20000004100 */
[----:B------:R-:W-:Y:S01]  /*43e0*/  SHF.R.U32.HI R124, RZ, 0x10, R125 ;  /* 0x00000010ff7c7819 */ /* 0x000fe2000001167d */
[----:B------:R-:W-:Y:S01]  /*43f0*/  HADD2.F32 R85, -RZ, R85.H0_H0 ;  /* 0x20000055ff557230 */ /* 0x000fe20000004100 */
[----:B------:R-:W-:Y:S01]  /*4400*/  SHF.R.U32.HI R122, RZ, 0x10, R123 ;  /* 0x00000010ff7a7819 */ /* 0x000fe2000001167b */
[----:B------:R-:W-:Y:S02]  /*4410*/  HADD2.F32 R84, -RZ, R84.H0_H0 ;  /* 0x20000054ff547230 */ /* 0x000fe40000004100 */
[----:B------:R-:W-:Y:S02]  /*4420*/  HADD2.F32 R124, -RZ, R124.H0_H0 ;  /* 0x2000007cff7c7230 */ /* 0x000fe40000004100 */
[-C--:B------:R-:W-:Y:S01]  /*4430*/  FMUL.FTZ R37, R86, R85.reuse ;  /* 0x0000005556257220 */ /* 0x080fe20000410000 */
[----:B------:R-:W-:Y:S01]  /*4440*/  FMUL.FTZ R85, R87, R85 ;  /* 0x0000005557557220 */ /* 0x000fe20000410000 */
[----:B------:R-:W-:-:S02]  /*4450*/  HADD2.F32 R122, -RZ, R122.H0_H0 ;  /* 0x2000007aff7a7230 */ /* 0x000fc40000004100 */
[-C--:B------:R-:W-:Y:S01]  /*4460*/  FFMA.FTZ R37, R87, R84.reuse, -R37 ;  /* 0x0000005457257223 */ /* 0x080fe20000010825 */
[----:B------:R-:W-:Y:S01]  /*4470*/  FFMA.FTZ R84, R86, R84, R85 ;  /* 0x0000005456547223 */ /* 0x000fe20000010055 */
[--C-:B------:R-:W-:Y:S02]  /*4480*/  HADD2.F32 R85, -RZ, R39.reuse.H1_H1 ;  /* 0x30000027ff557230 */ /* 0x100fe40000004100 */
[----:B------:R-:W-:Y:S02]  /*4490*/  HADD2.F32 R86, -RZ, R39.H0_H0 ;  /* 0x20000027ff567230 */ /* 0x000fe40000004100 */
[----:B------:R-:W-:Y:S02]  /*44a0*/  HADD2.F32 R87, -RZ, R165.H0_H0 ;  /* 0x200000a5ff577230 */ /* 0x000fe40000004100 */
[----:B------:R-:W-:Y:S01]  /*44b0*/  FMUL.FTZ R39, R85, R124 ;  /* 0x0000007c55277220 */ /* 0x000fe20000410000 */
[----:B------:R-:W-:Y:S01]  /*44c0*/  HADD2.F32 R123, -RZ, R36.H0_H0 ;  /* 0x20000024ff7b7230 */ /* 0x000fe20000004100 */
[----:B------:R-:W-:-:S02]  /*44d0*/  F2FP.F16.F32.PACK_AB R37, R84, R37 ;  /* 0x000000255425723e */ /* 0x000fc400000000ff */
[C---:B------:R-:W-:Y:S01]  /*44e0*/  FFMA.FTZ R39, R86.reuse, R122, -R39 ;  /* 0x0000007a56277223 */ /* 0x040fe20000010827 */
[----:B------:R-:W-:-:S04]  /*44f0*/  FMUL.FTZ R86, R86, R124 ;  /* 0x0000007c56567220 */ /* 0x000fc80000410000 */
[----:B------:R-:W-:Y:S01]  /*4500*/  FFMA.FTZ R85, R85, R122, R86 ;  /* 0x0000007a55557223 */ /* 0x000fe20000010056 */
[----:B------:R-:W-:Y:S02]  /*4510*/  HADD2.F32 R122, -RZ, R167.H0_H0 ;  /* 0x200000a7ff7a7230 */ /* 0x000fe40000004100 */
[----:B------:R-:W-:Y:S02]  /*4520*/  HADD2.F32 R86, -RZ, R36.H1_H1 ;  /* 0x30000024ff567230 */ /* 0x000fe40000004100 */
[----:B------:R-:W-:-:S03]  /*4530*/  F2FP.F16.F32.PACK_AB R39, R85, R39 ;  /* 0x000000275527723e */ /* 0x000fc600000000ff */
[----:B------:R-:W-:-:S04]  /*4540*/  FMUL.FTZ R36, R86, R122 ;  /* 0x0000007a56247220 */ /* 0x000fc80000410000 */
[C---:B------:R-:W-:Y:S01]  /*4550*/  FFMA.FTZ R36, R123.reuse, R87, -R36 ;  /* 0x000000577b247223 */ /* 0x040fe20000010824 */
[----:B------:R-:W-:Y:S01]  /*4560*/  FMUL.FTZ R123, R123, R122 ;  /* 0x0000007a7b7b7220 */ /* 0x000fe20000410000 */
[----:B------:R-:W-:-:S03]  /*4570*/  IMAD.MOV.U32 R122, RZ, RZ, R38 ;  /* 0x000000ffff7a7224 */ /* 0x000fc600078e0026 */
[----:B------:R-:W-:Y:S01]  /*4580*/  FFMA.FTZ R86, R86, R87, R123 ;  /* 0x0000005756567223 */ /* 0x000fe2000001007b */
[----:B------:R-:W-:Y:S02]  /*4590*/  HADD2.F32 R123, -RZ, R167.H1_H1 ;  /* 0x300000a7ff7b7230 */ /* 0x000fe40000004100 */
[--C-:B------:R-:W-:Y:S02]  /*45a0*/  HADD2.F32 R38, -RZ, R122.reuse.H1_H1 ;  /* 0x3000007aff267230 */ /* 0x100fe40000004100 */
[----:B------:R-:W-:Y:S01]  /*45b0*/  HADD2.F32 R124, -RZ, R122.H0_H0 ;  /* 0x2000007aff7c7230 */ /* 0x000fe20000004100 */
[----:B------:R-:W-:Y:S01]  /*45c0*/  F2FP.F16.F32.PACK_AB R36, R86, R36 ;  /* 0x000000245624723e */ /* 0x000fe200000000ff */
[----:B------:R-:W-:Y:S02]  /*45d0*/  HADD2.F32 R87, -RZ, R165.H1_H1 ;  /* 0x300000a5ff577230 */ /* 0x000fe40000004100 */
[-C--:B------:R-:W-:Y:S01]  /*45e0*/  FMUL.FTZ R122, R38, R123.reuse ;  /* 0x0000007b267a7220 */ /* 0x080fe20000410000 */
[----:B------:R-:W-:-:S03]  /*45f0*/  FMUL.FTZ R123, R124, R123 ;  /* 0x0000007b7c7b7220 */ /* 0x000fc60000410000 */
[-C--:B------:R-:W-:Y:S01]  /*4600*/  FFMA.FTZ R122, R124, R87.reuse, -R122 ;  /* 0x000000577c7a7223 */ /* 0x080fe2000001087a */
[----:B------:R-:W-:-:S05]  /*4610*/  FFMA.FTZ R123, R38, R87, R123 ;  /* 0x00000057267b7223 */ /* 0x000fca000001007b */
[----:B------:R-:W-:-:S05]  /*4620*/  F2FP.F16.F32.PACK_AB R122, R123, R122 ;  /* 0x0000007a7b7a723e */ /* 0x000fca00000000ff */
[----:B------:R-:W-:-:S07]  /*4630*/  IMAD.MOV.U32 R38, RZ, RZ, R122 ;  /* 0x000000ffff267224 */ /* 0x000fce00078e007a */
.L_x_472:
[----:B------:R-:W-:Y:S05]  /*4640*/  BSYNC B3 ;  /* 0x0000000000037941 */ /* 0x000fea0003800000 */
.L_x_471:
[----:B------:R-:W-:Y:S02]  /*4650*/  ULDC.64 UR4, c[0x0][0x208] ;  /* 0x0000820000047ab9 */ /* 0x000fe40000000a00 */
[----:B--2---:R2:W-:Y:S03]  /*4660*/  STG.E.128 desc[UR4][R60.64], R36 ;  /* 0x000000243c007986 */ /* 0x0045e6000c101d04 */
.L_x_470:
[----:B------:R-:W-:Y:S05]  /*4670*/  BSYNC B2 ;  /* 0x0000000000027941 */ /* 0x000fea0003800000 */
.L_x_469:
[----:B------:R-:W-:Y:S01]  /*4680*/  ISETP.NE.AND P3, PT, R11, RZ, PT ;  /* 0x000000ff0b00720c */ /* 0x000fe20003f65270 */
[----:B------:R-:W-:-:S12]  /*4690*/  BSSY B2, `(.L_x_473) ;  /* 0x0000031000027945 */ /* 0x000fd80003800000 */
[----:B------:R-:W-:Y:S05]  /*46a0*/  @!P3 BRA `(.L_x_474) ;  /* 0x0000000000bcb947 */ /* 0x000fea0003800000 */
[----:B0-2---:R0:W2:Y:S01]  /*46b0*/  LDS.128 R36, [R5+0x26c00] ;  /* 0x026c000005247984 */ /* 0x0050a20000000c00 */
        /* <DEDUP_REMOVED lines=29> */
[-C--:B------:R-:W-:Y:S01]  /*4890*/  FMUL.FTZ R36, R86, R90.reuse ;  /* 0x0000005a56247220 */ /* 0x080fe20000410000 */
[----:B------:R-:W-:-:S03]  /*48a0*/  FMUL.FTZ R90, R91, R90 ;  /* 0x0000005a5b5a7220 */ /* 0x000fc60000410000 */
[-C--:B------:R-:W-:Y:S01]  /*48b0*/  FFMA.FTZ R36, R91, R87.reuse, -R36 ;  /* 0x000000575b247223 */ /* 0x080fe20000010824 */
[----:B------:R-:W-:Y:S01]  /*48c0*/  FFMA.FTZ R86, R86, R87, R90 ;  /* 0x0000005756567223 */ /* 0x000fe2000001005a */
[----:B------:R-:W-:Y:S02]  /*48d0*/  HADD2.F32 R87, -RZ, R166.H1_H1 ;  /* 0x300000a6ff577230 */ /* 0x000fe40000004100 */
[----:B------:R-:W-:Y:S02]  /*48e0*/  HADD2.F32 R90, -RZ, R38.H1_H1 ;  /* 0x30000026ff5a7230 */ /* 0x000fe40000004100 */
[----:B------:R-:W-:Y:S01]  /*48f0*/  HADD2.F32 R91, -RZ, R164.H1_H1 ;  /* 0x300000a4ff5b7230 */ /* 0x000fe20000004100 */
[----:B------:R-:W-:Y:S01]  /*4900*/  F2FP.F16.F32.PACK_AB R36, R86, R36 ;  /* 0x000000245624723e */ /* 0x000fe200000000ff */
[----:B------:R-:W-:Y:S02]  /*4910*/  HADD2.F32 R38, -RZ, R38.H0_H0 ;  /* 0x20000026ff267230 */ /* 0x000fe40000004100 */
[----:B------:R-:W-:-:S04]  /*4920*/  FMUL.FTZ R116, R90, R87 ;  /* 0x000000575a747220 */ /* 0x000fc80000410000 */
[C---:B------:R-:W-:Y:S01]  /*4930*/  FFMA.FTZ R116, R38.reuse, R91, -R116 ;  /* 0x0000005b26747223 */ /* 0x040fe20000010874 */
[----:B------:R-:W-:-:S04]  /*4940*/  FMUL.FTZ R38, R38, R87 ;  /* 0x0000005726267220 */ /* 0x000fc80000410000 */
[----:B------:R-:W-:-:S05]  /*4950*/  FFMA.FTZ R38, R90, R91, R38 ;  /* 0x0000005b5a267223 */ /* 0x000fca0000010026 */
[----:B------:R-:W-:-:S07]  /*4960*/  F2FP.F16.F32.PACK_AB R38, R38, R116 ;  /* 0x000000742626723e */ /* 0x000fce00000000ff */
.L_x_476:
[----:B------:R-:W-:Y:S05]  /*4970*/  BSYNC B3 ;  /* 0x0000000000037941 */ /* 0x000fea0003800000 */
.L_x_475:
[----:B------:R-:W-:Y:S02]  /*4980*/  ULDC.64 UR4, c[0x0][0x208] ;  /* 0x0000820000047ab9 */ /* 0x000fe40000000a00 */
[----:B--2---:R3:W-:Y:S03]  /*4990*/  STG.E.128 desc[UR4][R60.64+0x80], R36 ;  /* 0x000080243c007986 */ /* 0x0047e6000c101d04 */
.L_x_474:
[----:B------:R-:W-:Y:S05]  /*49a0*/  BSYNC B2 ;  /* 0x0000000000027941 */ /* 0x000fea0003800000 */
.L_x_473:
[----:B------:R-:W-:Y:S01]  /*49b0*/  ISETP.NE.AND P3, PT, R10, RZ, PT ;  /* 0x000000ff0a00720c */ /* 0x000fe20003f65270 */
[----:B------:R-:W-:-:S12]  /*49c0*/  BSSY B2, `(.L_x_477) ;  /* 0x0000034000027945 */ /* 0x000fd80003800000 */
[----:B------:R-:W-:Y:S05]  /*49d0*/  @!P3 BRA `(.L_x_478) ;  /* 0x0000000000c8b947 */ /* 0x000fea0003800000 */
[----:B0-23--:R0:W2:Y:S01]  /*49e0*/  LDS.128 R36, [R5+0x29400] ;  /* 0x0294000005247984 */ /* 0x00d0a20000000c00 */
[----:B------:R-:W-:Y:S01]  /*49f0*/  ISETP.GE.AND P3, PT, R214, R120, PT ;  /* 0x00000078d600720c */ /* 0x000fe20003f66270 */
[----:B------:R-:W-:-:S12]  /*4a00*/  BSSY B3, `(.L_x_479) ;  /* 0x000002d000037945 */ /* 0x000fd80003800000 */
[----:B0-----:R-:W-:Y:S05]  /*4a10*/  @P3 BRA `(.L_x_480) ;  /* 0x0000000000ac3947 */ /* 0x001fea0003800000 */
[--C-:B------:R-:W-:Y:S01]  /*4a20*/  SHF.R.U64 R84, R82, 0x10, R83.reuse ;  /* 0x0000001052547819 */ /* 0x100fe20000001253 */
[----:B--2---:R-:W-:Y:S01]  /*4a30*/  IMAD.MOV.U32 R87, RZ, RZ, R36 ;  /* 0x000000ffff577224 */ /* 0x004fe200078e0024 */
[----:B------:R-:W-:Y:S02]  /*4a40*/  SHF.R.U32.HI R82, RZ, 0x10, R83 ;  /* 0x00000010ff527819 */ /* 0x000fe40000011653 */
[--C-:B------:R-:W-:Y:S01]  /*4a50*/  SHF.R.U64 R85, R88, 0x10, R89.reuse ;  /* 0x0000001058557819 */ /* 0x100fe20000001259 */
[----:B------:R-:W-:Y:S01]  /*4a60*/  HADD2.F32 R84, -RZ, R84.H0_H0 ;  /* 0x20000054ff547230 */ /* 0x000fe20000004100 */
[----:B------:R-:W-:Y:S01]  /*4a70*/  MOV R83, R37 ;  /* 0x0000002500537202 */ /* 0x000fe20000000f00 */
[----:B------:R-:W-:Y:S01]  /*4a80*/  HADD2.F32 R36, -RZ, R87.H1_H1 ;  /* 0x30000057ff247230 */ /* 0x000fe20000004100 */
[----:B------:R-:W-:Y:S01]  /*4a90*/  SHF.R.U32.HI R88, RZ, 0x10, R89 ;  /* 0x00000010ff587819 */ /* 0x000fe20000011659 */
[----:B------:R-:W-:Y:S02]  /*4aa0*/  HADD2.F32 R37, -RZ, R85.H0_H0 ;  /* 0x20000055ff257230 */ /* 0x000fe40000004100 */
[----:B------:R-:W-:-:S02]  /*4ab0*/  HADD2.F32 R85, -RZ, R83.H1_H1 ;  /* 0x30000053ff557230 */ /* 0x000fc40000004100 */
[----:B------:R-:W-:Y:S02]  /*4ac0*/  HADD2.F32 R86, -RZ, R83.H0_H0 ;  /* 0x20000053ff567230 */ /* 0x000fe40000004100 */
[----:B------:R-:W-:Y:S02]  /*4ad0*/  HADD2.F32 R88, -RZ, R88.H0_H0 ;  /* 0x20000058ff587230 */ /* 0x000fe40000004100 */
[CC--:B------:R-:W-:Y:S01]  /*4ae0*/  FMUL.FTZ R83, R85.reuse, R37.reuse ;  /* 0x0000002555537220 */ /* 0x0c0fe20000410000 */
[----:B------:R-:W-:Y:S02]  /*4af0*/  HADD2.F32 R87, -RZ, R87.H0_H0 ;  /* 0x20000057ff577230 */ /* 0x000fe40000004100 */
[C---:B------:R-:W-:Y:S01]  /*4b00*/  FMUL.FTZ R37, R86.reuse, R37 ;  /* 0x0000002556257220 */ /* 0x040fe20000410000 */
[-C--:B------:R-:W-:Y:S01]  /*4b10*/  FFMA.FTZ R83, R86, R84.reuse, -R83 ;  /* 0x0000005456537223 */ /* 0x080fe20000010853 */
[----:B------:R-:W-:Y:S02]  /*4b20*/  HADD2.F32 R86, -RZ, R163.H1_H1 ;  /* 0x300000a3ff567230 */ /* 0x000fe40000004100 */
[----:B------:R-:W-:Y:S01]  /*4b30*/  FFMA.FTZ R37, R85, R84, R37 ;  /* 0x0000005455257223 */ /* 0x000fe20000010025 */
[----:B------:R-:W-:-:S02]  /*4b40*/  IMAD.MOV.U32 R84, RZ, RZ, R39 ;  /* 0x000000ffff547224 */ /* 0x000fc400078e0027 */
[----:B------:R-:W-:Y:S02]  /*4b50*/  HADD2.F32 R85, -RZ, R82.H0_H0 ;  /* 0x20000052ff557230 */ /* 0x000fe40000004100 */
[----:B------:R-:W-:Y:S01]  /*4b60*/  F2FP.F16.F32.PACK_AB R37, R37, R83 ;  /* 0x000000532525723e */ /* 0x000fe200000000ff */
[--C-:B------:R-:W-:Y:S02]  /*4b70*/  HADD2.F32 R39, -RZ, R84.reuse.H1_H1 ;  /* 0x30000054ff277230 */ /* 0x100fe40000004100 */
[----:B------:R-:W-:-:S03]  /*4b80*/  HADD2.F32 R84, -RZ, R84.H0_H0 ;  /* 0x20000054ff547230 */ /* 0x000fc60000004100 */
[----:B------:R-:W-:-:S04]  /*4b90*/  FMUL.FTZ R82, R39, R88 ;  /* 0x0000005827527220 */ /* 0x000fc80000410000 */
[C---:B------:R-:W-:Y:S01]  /*4ba0*/  FFMA.FTZ R82, R84.reuse, R85, -R82 ;  /* 0x0000005554527223 */ /* 0x040fe20000010852 */
[----:B------:R-:W-:-:S04]  /*4bb0*/  FMUL.FTZ R84, R84, R88 ;  /* 0x0000005854547220 */ /* 0x000fc80000410000 */
[----:B------:R-:W-:Y:S01]  /*4bc0*/  FFMA.FTZ R39, R39, R85, R84 ;  /* 0x0000005527277223 */ /* 0x000fe20000010054 */
[----:B------:R-:W-:Y:S02]  /*4bd0*/  HADD2.F32 R84, -RZ, R163.H0_H0 ;  /* 0x200000a3ff547230 */ /* 0x000fe40000004100 */
[CC--:B------:R-:W-:Y:S01]  /*4be0*/  FMUL.FTZ R85, R36.reuse, R86.reuse ;  /* 0x0000005624557220 */ /* 0x0c0fe20000410000 */
[----:B------:R-:W-:Y:S01]  /*4bf0*/  FMUL.FTZ R86, R87, R86 ;  /* 0x0000005657567220 */ /* 0x000fe20000410000 */
[----:B------:R-:W-:Y:S02]  /*4c00*/  F2FP.F16.F32.PACK_AB R39, R39, R82 ;  /* 0x000000522727723e */ /* 0x000fe400000000ff */
[-C--:B------:R-:W-:Y:S01]  /*4c10*/  FFMA.FTZ R85, R87, R84.reuse, -R85 ;  /* 0x0000005457557223 */ /* 0x080fe20000010855 */
[----:B------:R-:W-:Y:S01]  /*4c20*/  FFMA.FTZ R36, R36, R84, R86 ;  /* 0x0000005424247223 */ /* 0x000fe20000010056 */
[----:B------:R-:W-:Y:S02]  /*4c30*/  HADD2.F32 R84, -RZ, R162.H1_H1 ;  /* 0x300000a2ff547230 */ /* 0x000fe40000004100 */
[----:B------:R-:W-:-:S02]  /*4c40*/  HADD2.F32 R86, -RZ, R38.H1_H1 ;  /* 0x30000026ff567230 */ /* 0x000fc40000004100 */
[----:B------:R-:W-:Y:S01]  /*4c50*/  HADD2.F32 R87, -RZ, R162.H0_H0 ;  /* 0x200000a2ff577230 */ /* 0x000fe20000004100 */
[----:B------:R-:W-:Y:S01]  /*4c60*/  F2FP.F16.F32.PACK_AB R36, R36, R85 ;  /* 0x000000552424723e */ /* 0x000fe200000000ff */
[----:B------:R-:W-:Y:S02]  /*4c70*/  HADD2.F32 R38, -RZ, R38.H0_H0 ;  /* 0x20000026ff267230 */ /* 0x000fe40000004100 */
[----:B------:R-:W-:-:S04]  /*4c80*/  FMUL.FTZ R88, R86, R84 ;  /* 0x0000005456587220 */ /* 0x000fc80000410000 */
[C---:B------:R-:W-:Y:S01]  /*4c90*/  FFMA.FTZ R88, R38.reuse, R87, -R88 ;  /* 0x0000005726587223 */ /* 0x040fe20000010858 */
[----:B------:R-:W-:-:S04]  /*4ca0*/  FMUL.FTZ R38, R38, R84 ;  /* 0x0000005426267220 */ /* 0x000fc80000410000 */
[----:B------:R-:W-:-:S05]  /*4cb0*/  FFMA.FTZ R38, R86, R87, R38 ;  /* 0x0000005756267223 */ /* 0x000fca0000010026 */
[----:B------:R-:W-:-:S07]  /*4cc0*/  F2FP.F16.F32.PACK_AB R38, R38, R88 ;  /* 0x000000582626723e */ /* 0x000fce00000000ff */
.L_x_480:
[----:B------:R-:W-:Y:S05]  /*4cd0*/  BSYNC B3 ;  /* 0x0000000000037941 */ /* 0x000fea0003800000 */
.L_x_479:
[----:B------:R-:W-:Y:S02]  /*4ce0*/  ULDC.64 UR4, c[0x0][0x208] ;  /* 0x0000820000047ab9 */ /* 0x000fe40000000a00 */
[----:B--2---:R4:W-:Y:S03]  /*4cf0*/  STG.E.128 desc[UR4][R60.64+0x100], R36 ;  /* 0x000100243c007986 */ /* 0x0049e6000c101d04 */
.L_x_478:
[----:B------:R-:W-:Y:S05]  /*4d00*/  BSYNC B2 ;  /* 0x0000000000027941 */ /* 0x000fea0003800000 */
.L_x_477:
[----:B------:R-:W-:-:S13]  /*4d10*/  ISETP.NE.AND P3, PT, R9, RZ, PT ;  /* 0x000000ff0900720c */ /* 0x000fda0003f65270 */
[----:B------:R-:W-:Y:S05]  /*4d20*/  @!P3 BRA `(.L_x_468) ;  /* 0x0000000000c8b947 */ /* 0x000fea0003800000 */
[----:B0-234-:R0:W2:Y:S01]  /*4d30*/  LDS.128 R36, [R5+0x2bc00] ;  /* 0x02bc000005247984 */ /* 0x01d0a20000000c00 */
[----:B------:R-:W-:Y:S01]  /*4d40*/  ISETP.GE.AND P3, PT, R216, R120, PT ;  /* 0x00000078d800720c */ /* 0x000fe20003f66270 */
[----:B------:R-:W-:-:S12]  /*4d50*/  BSSY B2, `(.L_x_481) ;  /* 0x000002d000027945 */ /* 0x000fd80003800000 */
[----:B0-----:R-:W-:Y:S05]  /*4d60*/  @P3 BRA `(.L_x_482) ;  /* 0x0000000000ac3947 */ /* 0x001fea0003800000 */
[--C-:B------:R-:W-:Y:S02]  /*4d70*/  SHF.R.U64 R82, R78, 0x10, R79.reuse ;  /* 0x000000104e527819 */ /* 0x100fe4000000124f */
[----:B------:R-:W-:Y:S01]  /*4d80*/  SHF.R.U32.HI R78, RZ, 0x10, R79 ;  /* 0x00000010ff4e7819 */ /* 0x000fe2000001164f */
[----:B--2---:R-:W-:Y:S01]  /*4d90*/  IMAD.MOV.U32 R79, RZ, RZ, R37 ;  /* 0x000000ffff4f7224 */ /* 0x004fe200078e0025 */
[--C-:B------:R-:W-:Y:S01]  /*4da0*/  SHF.R.U64 R83, R80, 0x10, R81.reuse ;  /* 0x0000001050537819 */ /* 0x100fe20000001251 */
[----:B------:R-:W-:Y:S01]  /*4db0*/  HADD2.F32 R82, -RZ, R82.H0_H0 ;  /* 0x20000052ff527230 */ /* 0x000fe20000004100 */
[----:B------:R-:W-:Y:S02]  /*4dc0*/  SHF.R.U32.HI R80, RZ, 0x10, R81 ;  /* 0x00000010ff507819 */ /* 0x000fe40000011651 */
[----:B------:R-:W-:Y:S02]  /*4dd0*/  HADD2.F32 R81, -RZ, R79.H1_H1 ;  /* 0x3000004fff517230 */ /* 0x000fe40000004100 */
[----:B------:R-:W-:-:S02]  /*4de0*/  HADD2.F32 R37, -RZ, R83.H0_H0 ;  /* 0x20000053ff257230 */ /* 0x000fc40000004100 */
[----:B------:R-:W-:Y:S02]  /*4df0*/  HADD2.F32 R83, -RZ, R79.H0_H0 ;  /* 0x2000004fff537230 */ /* 0x000fe40000004100 */
[----:B------:R-:W-:Y:S02]  /*4e00*/  HADD2.F32 R80, -RZ, R80.H0_H0 ;  /* 0x20000050ff507230 */ /* 0x000fe40000004100 */
[-C--:B------:R-:W-:Y:S01]  /*4e10*/  FMUL.FTZ R79, R81, R37.reuse ;  /* 0x00000025514f7220 */ /* 0x080fe20000410000 */
[----:B------:R-:W-:-:S03]  /*4e20*/  FMUL.FTZ R37, R83, R37 ;  /* 0x0000002553257220 */ /* 0x000fc60000410000 */
[-C--:B------:R-:W-:Y:S01]  /*4e30*/  FFMA.FTZ R79, R83, R82.reuse, -R79 ;  /* 0x00000052534f7223 */ /* 0x080fe2000001084f */
[----:B------:R-:W-:Y:S02]  /*4e40*/  IMAD.MOV.U32 R83, RZ, RZ, R36 ;  /* 0x000000ffff537224 */ /* 0x000fe400078e0024 */
[----:B------:R-:W-:Y:S01]  /*4e50*/  FFMA.FTZ R37, R81, R82, R37 ;  /* 0x0000005251257223 */ /* 0x000fe20000010025 */
[----:B------:R-:W-:Y:S01]  /*4e60*/  MOV R81, R39 ;  /* 0x0000002700517202 */ /* 0x000fe20000000f00 */
[----:B------:R-:W-:Y:S02]  /*4e70*/  HADD2.F32 R82, -RZ, R78.H0_H0 ;  /* 0x2000004eff527230 */ /* 0x000fe40000004100 */
[----:B------:R-:W-:Y:S01]  /*4e80*/  HADD2.F32 R36, -RZ, R83.H1_H1 ;  /* 0x30000053ff247230 */ /* 0x000fe20000004100 */
[----:B------:R-:W-:Y:S01]  /*4e90*/  F2FP.F16.F32.PACK_AB R37, R37, R79 ;  /* 0x0000004f2525723e */ /* 0x000fe200000000ff */
[--C-:B------:R-:W-:Y:S02]  /*4ea0*/  HADD2.F32 R39, -RZ, R81.reuse.H1_H1 ;  /* 0x30000051ff277230 */ /* 0x100fe40000004100 */
[----:B------:R-:W-:-:S02]  /*4eb0*/  HADD2.F32 R81, -RZ, R81.H0_H0 ;  /* 0x20000051ff517230 */ /* 0x000fc40000004100 */
[----:B------:R-:W-:Y:S02]  /*4ec0*/  HADD2.F32 R83, -RZ, R83.H0_H0 ;  /* 0x20000053ff537230 */ /* 0x000fe40000004100 */
[-C--:B------:R-:W-:Y:S01]  /*4ed0*/  FMUL.FTZ R78, R39, R80.reuse ;  /* 0x00000050274e7220 */ /* 0x080fe20000410000 */
[----:B------:R-:W-:-:S03]  /*4ee0*/  FMUL.FTZ R80, R81, R80 ;  /* 0x0000005051507220 */ /* 0x000fc60000410000 */
[-C--:B------:R-:W-:Y:S01]  /*4ef0*/  FFMA.FTZ R78, R81, R82.reuse, -R78 ;  /* 0x00000052514e7223 */ /* 0x080fe2000001084e */
[----:B------:R-:W-:Y:S01]  /*4f00*/  FFMA.FTZ R39, R39, R82, R80 ;  /* 0x0000005227277223 */ /* 0x000fe20000010050 */
[--C-:B------:R-:W-:Y:S02]  /*4f10*/  HADD2.F32 R82, -RZ, R161.reuse.H1_H1 ;  /* 0x300000a1ff527230 */ /* 0x100fe40000004100 */
[----:B------:R-:W-:Y:S02]  /*4f20*/  HADD2.F32 R80, -RZ, R161.H0_H0 ;  /* 0x200000a1ff507230 */ /* 0x000fe40000004100 */
[----:B------:R-:W-:Y:S01]  /*4f30*/  F2FP.F16.F32.PACK_AB R39, R39, R78 ;  /* 0x0000004e2727723e */ /* 0x000fe200000000ff */
[-C--:B------:R-:W-:Y:S01]  /*4f40*/  FMUL.FTZ R81, R36, R82.reuse ;  /* 0x0000005224517220 */ /* 0x080fe20000410000 */
[----:B------:R-:W-:-:S03]  /*4f50*/  FMUL.FTZ R82, R83, R82 ;  /* 0x0000005253527220 */ /* 0x000fc60000410000 */
[-C--:B------:R-:W-:Y:S01]  /*4f60*/  FFMA.FTZ R81, R83, R80.reuse, -R81 ;  /* 0x0000005053517223 */ /* 0x080fe20000010851 */
[----:B------:R-:W-:Y:S01]  /*4f70*/  FFMA.FTZ R36, R36, R80, R82 ;  /* 0x0000005024247223 */ /* 0x000fe20000010052 */
[----:B------:R-:W-:Y:S02]  /*4f80*/  HADD2.F32 R80, -RZ, R160.H1_H1 ;  /* 0x300000a0ff507230 */ /* 0x000fe40000004100 */
[----:B------:R-:W-:Y:S02]  /*4f90*/  HADD2.F32 R82, -RZ, R38.H1_H1 ;  /* 0x30000026ff527230 */ /* 0x000fe40000004100 */
        /* <DEDUP_REMOVED lines=8> */
.L_x_482:
[----:B------:R-:W-:Y:S05]  /*5020*/  BSYNC B2 ;  /* 0x0000000000027941 */ /* 0x000fea0003800000 */
.L_x_481:
[----:B------:R-:W-:Y:S02]  /*5030*/  ULDC.64 UR4, c[0x0][0x208] ;  /* 0x0000820000047ab9 */ /* 0x000fe40000000a00 */
[----:B--2---:R0:W-:Y:S03]  /*5040*/  STG.E.128 desc[UR4][R60.64+0x180], R36 ;  /* 0x000180243c007986 */ /* 0x0041e6000c101d04 */
.L_x_468:
[----:B------:R-:W-:Y:S05]  /*5050*/  BSYNC B1 ;  /* 0x0000000000017941 */ /* 0x000fea0003800000 */
.L_x_467:
[----:B------:R-:W-:Y:S04]  /*5060*/  BSSY B1, `(.L_x_483) ;  /* 0x00000dc000017945 */ /* 0x000fe80003800000 */
[----:B------:R-:W-:Y:S05]  /*5070*/  @P4 BRA `(.L_x_484) ;  /* 0x0000000c00684947 */ /* 0x000fea0003800000 */
[----:B------:R-:W-:Y:S01]  /*5080*/  ISETP.NE.AND P3, PT, R27, RZ, PT ;  /* 0x000000ff1b00720c */ /* 0x000fe20003f65270 */
[----:B------:R-:W-:-:S12]  /*5090*/  BSSY B2, `(.L_x_485) ;  /* 0x0000035000027945 */ /* 0x000fd80003800000 */
        /* <DEDUP_REMOVED lines=10> */
[----:B------:R-:W-:Y:S01]  /*5140*/  SHF.R.U32.HI R76, RZ, 0x10, R77 ;  /* 0x00000010ff4c7819 */ /* 0x000fe2000001164d */
[----:B------:R-:W-:Y:S02]  /*5150*/  HADD2.F32 R74, -RZ, R74.H0_H0 ;  /* 0x2000004aff4a7230 */ /* 0x000fe40000004100 */
[----:B------:R-:W-:Y:S02]  /*5160*/  HADD2.F32 R37, -RZ, R61.H0_H0 ;  /* 0x2000003dff257230 */ /* 0x000fe40000004100 */
[----:B------:R-:W-:-:S02]  /*5170*/  HADD2.F32 R61, -RZ, R75.H1_H1 ;  /* 0x3000004bff3d7230 */ /* 0x000fc40000004100 */
[----:B------:R-:W-:Y:S02]  /*5180*/  HADD2.F32 R75, -RZ, R75.H0_H0 ;  /* 0x2000004bff4b7230 */ /* 0x000fe40000004100 */
[----:B------:R-:W-:Y:S02]  /*5190*/  HADD2.F32 R76, -RZ, R76.H0_H0 ;  /* 0x2000004cff4c7230 */ /* 0x000fe40000004100 */
[-C--:B------:R-:W-:Y:S01]  /*51a0*/  FMUL.FTZ R77, R61, R37.reuse ;  /* 0x000000253d4d7220 */ /* 0x080fe20000410000 */
[----:B------:R-:W-:-:S03]  /*51b0*/  FMUL.FTZ R37, R75, R37 ;  /* 0x000000254b257220 */ /* 0x000fc60000410000 */
[-C--:B------:R-:W-:Y:S01]  /*51c0*/  FFMA.FTZ R77, R75, R60.reuse, -R77 ;  /* 0x0000003c4b4d7223 */ /* 0x080fe2000001084d */
[--C-:B------:R-:W-:Y:S02]  /*51d0*/  HADD2.F32 R75, -RZ, R158.reuse.H1_H1 ;  /* 0x3000009eff4b7230 */ /* 0x100fe40000004100 */
[----:B------:R-:W-:Y:S01]  /*51e0*/  FFMA.FTZ R60, R61, R60, R37 ;  /* 0x0000003c3d3c7223 */ /* 0x000fe20000010025 */
[----:B------:R-:W-:Y:S02]  /*51f0*/  IMAD.MOV.U32 R37, RZ, RZ, R39 ;  /* 0x000000ffff257224 */ /* 0x000fe400078e0027 */
        /* <DEDUP_REMOVED lines=8> */
[--C-:B------:R-:W-:Y:S02]  /*5280*/  HADD2.F32 R39, -RZ, R157.reuse.H1_H1 ;  /* 0x3000009dff277230 */ /* 0x100fe40000004100 */
[--C-:B------:R-:W-:Y:S02]  /*5290*/  HADD2.F32 R74, -RZ, R36.reuse.H1_H1 ;  /* 0x30000024ff4a7230 */ /* 0x100fe40000004100 */
[----:B------:R-:W-:Y:S01]  /*52a0*/  HADD2.F32 R36, -RZ, R36.H0_H0 ;  /* 0x20000024ff247230 */ /* 0x000fe20000004100 */
[----:B------:R-:W-:Y:S01]  /*52b0*/  F2FP.F16.F32.PACK_AB R61, R37, R61 ;  /* 0x0000003d253d723e */ /* 0x000fe200000000ff */
[----:B------:R-:W-:Y:S02]  /*52c0*/  HADD2.F32 R157, -RZ, R157.H0_H0 ;  /* 0x2000009dff9d7230 */ /* 0x000fe40000004100 */
[----:B------:R-:W-:Y:S01]  /*52d0*/  FMUL.FTZ R76, R74, R39 ;  /* 0x000000274a4c7220 */ /* 0x000fe20000410000 */
[----:B------:R-:W-:-:S03]  /*52e0*/  MOV R37, R60 ;  /* 0x0000003c00257202 */ /* 0x000fc60000000f00 */
[C---:B------:R-:W-:Y:S01]  /*52f0*/  FFMA.FTZ R76, R36.reuse, R75, -R76 ;  /* 0x0000004b244c7223 */ /* 0x040fe2000001084c */
[----:B------:R-:W-:Y:S01]  /*5300*/  FMUL.FTZ R36, R36, R39 ;  /* 0x0000002724247220 */ /* 0x000fe20000410000 */
[--C-:B------:R-:W-:Y:S02]  /*5310*/  HADD2.F32 R39, -RZ, R38.reuse.H1_H1 ;  /* 0x30000026ff277230 */ /* 0x100fe40000004100 */
[----:B------:R-:W-:Y:S02]  /*5320*/  HADD2.F32 R38, -RZ, R38.H0_H0 ;  /* 0x20000026ff267230 */ /* 0x000fe40000004100 */
[----:B------:R-:W-:Y:S01]  /*5330*/  FFMA.FTZ R36, R74, R75, R36 ;  /* 0x0000004b4a247223 */ /* 0x000fe20000010024 */
[----:B------:R-:W-:-:S04]  /*5340*/  FMUL.FTZ R74, R39, R157 ;  /* 0x0000009d274a7220 */ /* 0x000fc80000410000 */
[----:B------:R-:W-:Y:S01]  /*5350*/  F2FP.F16.F32.PACK_AB R36, R36, R76 ;  /* 0x0000004c2424723e */ /* 0x000fe200000000ff */
[C---:B------:R-:W-:Y:S01]  /*5360*/  FFMA.FTZ R74, R38.reuse, R158, -R74 ;  /* 0x0000009e264a7223 */ /* 0x040fe2000001084a */
[----:B------:R-:W-:-:S04]  /*5370*/  FMUL.FTZ R38, R38, R157 ;  /* 0x0000009d26267220 */ /* 0x000fc80000410000 */
[----:B------:R-:W-:Y:S01]  /*5380*/  FFMA.FTZ R38, R39, R158, R38 ;  /* 0x0000009e27267223 */ /* 0x000fe20000010026 */
[----:B------:R-:W-:-:S04]  /*5390*/  IMAD.MOV.U32 R39, RZ, RZ, R61 ;  /* 0x000000ffff277224 */ /* 0x000fc800078e003d */
[----:B------:R-:W-:-:S07]  /*53a0*/  F2FP.F16.F32.PACK_AB R38, R38, R74 ;  /* 0x0000004a2626723e */ /* 0x000fce00000000ff */
.L_x_488:
[----:B------:R-:W-:Y:S05]  /*53b0*/  BSYNC B3 ;  /* 0x0000000000037941 */ /* 0x000fea0003800000 */
.L_x_487:
[----:B------:R-:W-:Y:S02]  /*53c0*/  ULDC.64 UR4, c[0x0][0x208] ;  /* 0x0000820000047ab9 */ /* 0x000fe40000000a00 */
[----:B--2---:R0:W-:Y:S03]  /*53d0*/  STG.E.128 desc[UR4][R46.64], R36 ;  /* 0x000000242e007986 */ /* 0x0041e6000c101d04 */
.L_x_486:
[----:B------:R-:W-:Y:S05]  /*53e0*/  BSYNC B2 ;  /* 0x0000000000027941 */ /* 0x000fea0003800000 */
.L_x_485:
        /* <DEDUP_REMOVED lines=21> */
[----:B------:R-:W-:Y:S02]  /*5540*/  HADD2.F32 R71, -RZ, R153.H1_H1 ;  /* 0x30000099ff477230 */ /* 0x000fe40000004100 */
[----:B------:R-:W-:Y:S01]  /*5550*/  FFMA.FTZ R60, R61, R60, R37 ;  /* 0x0000003c3d3c7223 */ /* 0x000fe20000010025 */
[----:B------:R-:W-:-:S04]  /*5560*/  IMAD.MOV.U32 R37, RZ, RZ, R39 ;  /* 0x000000ffff257224 */ /* 0x000fc800078e0027 */
[----:B------:R-:W-:Y:S01]  /*5570*/  F2FP.F16.F32.PACK_AB R60, R60, R73 ;  /* 0x000000493c3c723e */ /* 0x000fe200000000ff */
[--C-:B------:R-:W-:Y:S02]  /*5580*/  HADD2.F32 R39, -RZ, R37.reuse.H1_H1 ;  /* 0x30000025ff277230 */ /* 0x100fe40000004100 */
[----:B------:R-:W-:-:S03]  /*5590*/  HADD2.F32 R37, -RZ, R37.H0_H0 ;  /* 0x20000025ff257230 */ /* 0x000fc60000004100 */
[----:B------:R-:W-:-:S04]  /*55a0*/  FMUL.FTZ R61, R39, R72 ;  /* 0x00000048273d7220 */ /* 0x000fc80000410000 */
[C---:B------:R-:W-:Y:S01]  /*55b0*/  FFMA.FTZ R61, R37.reuse, R70, -R61 ;  /* 0x00000046253d7223 */ /* 0x040fe2000001083d */
[----:B------:R-:W-:-:S04]  /*55c0*/  FMUL.FTZ R37, R37, R72 ;  /* 0x0000004825257220 */ /* 0x000fc80000410000 */
[----:B------:R-:W-:Y:S01]  /*55d0*/  FFMA.FTZ R37, R39, R70, R37 ;  /* 0x0000004627257223 */ /* 0x000fe20000010025 */
[----:B------:R-:W-:Y:S02]  /*55e0*/  HADD2.F32 R39, -RZ, R154.H1_H1 ;  /* 0x3000009aff277230 */ /* 0x000fe40000004100 */
        /* <DEDUP_REMOVED lines=8> */
[----:B------:R-:W-:-:S03]  /*5670*/  HADD2.F32 R39, -RZ, R155.H0_H0 ;  /* 0x2000009bff277230 */ /* 0x000fc60000004100 */
[----:B------:R-:W-:Y:S01]  /*5680*/  FFMA.FTZ R36, R70, R71, R36 ;  /* 0x0000004746247223 */ /* 0x000fe20000010024 */
[--C-:B------:R-:W-:Y:S02]  /*5690*/  HADD2.F32 R70, -RZ, R38.reuse.H1_H1 ;  /* 0x30000026ff467230 */ /* 0x100fe40000004100 */
[----:B------:R-:W-:Y:S02]  /*56a0*/  HADD2.F32 R38, -RZ, R38.H0_H0 ;  /* 0x20000026ff267230 */ /* 0x000fe40000004100 */
[----:B------:R-:W-:Y:S01]  /*56b0*/  F2FP.F16.F32.PACK_AB R36, R36, R72 ;  /* 0x000000482424723e */ /* 0x000fe200000000ff */
[----:B------:R-:W-:-:S04]  /*56c0*/  FMUL.FTZ R71, R70, R39 ;  /* 0x0000002746477220 */ /* 0x000fc80000410000 */
[C---:B------:R-:W-:Y:S01]  /*56d0*/  FFMA.FTZ R71, R38.reuse, R154, -R71 ;  /* 0x0000009a26477223 */ /* 0x040fe20000010847 */
[----:B------:R-:W-:Y:S01]  /*56e0*/  FMUL.FTZ R38, R38, R39 ;  /* 0x0000002726267220 */ /* 0x000fe20000410000 */
[----:B------:R-:W-:-:S03]  /*56f0*/  IMAD.MOV.U32 R39, RZ, RZ, R61 ;  /* 0x000000ffff277224 */ /* 0x000fc600078e003d */
[----:B------:R-:W-:-:S05]  /*5700*/  FFMA.FTZ R38, R70, R154, R38 ;  /* 0x0000009a46267223 */ /* 0x000fca0000010026 */
[----:B------:R-:W-:-:S07]  /*5710*/  F2FP.F16.F32.PACK_AB R38, R38, R71 ;  /* 0x000000472626723e */ /* 0x000fce00000000ff */
.L_x_492:
[----:B------:R-:W-:Y:S05]  /*5720*/  BSYNC B3 ;  /* 0x0000000000037941 */ /* 0x000fea0003800000 */
.L_x_491:
[----:B------:R-:W-:Y:S02]  /*5730*/  ULDC.64 UR4, c[0x0][0x208] ;  /* 0x0000820000047ab9 */ /* 0x000fe40000000a00 */
[----:B--2---:R0:W-:Y:S03]  /*5740*/  STG.E.128 desc[UR4][R46.64+0x80], R36 ;  /* 0x000080242e007986 */ /* 0x0041e6000c101d04 */
.L_x_490:
[----:B------:R-:W-:Y:S05]  /*5750*/  BSYNC B2 ;  /* 0x0000000000027941 */ /* 0x000fea0003800000 */
.L_x_489:
        /* <DEDUP_REMOVED lines=21> */
[--C-:B------:R-:W-:Y:S02]  /*58b0*/  HADD2.F32 R67, -RZ, R151.reuse.H0_H0 ;  /* 0x20000097ff437230 */ /* 0x100fe40000004100 */
[----:B------:R-:W-:Y:S01]  /*58c0*/  FFMA.FTZ R60, R61, R60, R37 ;  /* 0x0000003c3d3c7223 */ /* 0x000fe20000010025 */
[----:B------:R-:W-:Y:S02]  /*58d0*/  IMAD.MOV.U32 R37, RZ, RZ, R39 ;  /* 0x000000ffff257224 */ /* 0x000fe400078e0027 */
[----:B------:R-:W-:Y:S02]  /*58e0*/  HADD2.F32 R151, -RZ, R151.H1_H1 ;  /* 0x30000097ff977230 */ /* 0x000fe40000004100 */
        /* <DEDUP_REMOVED lines=8> */
[--C-:B------:R-:W-:Y:S02]  /*5970*/  HADD2.F32 R66, -RZ, R36.reuse.H1_H1 ;  /* 0x30000024ff427230 */ /* 0x100fe40000004100 */
[----:B------:R-:W-:Y:S01]  /*5980*/  HADD2.F32 R36, -RZ, R36.H0_H0 ;  /* 0x20000024ff247230 */ /* 0x000fe20000004100 */
[----:B------:R-:W-:Y:S01]  /*5990*/  F2FP.F16.F32.PACK_AB R61, R37, R61 ;  /* 0x0000003d253d723e */ /* 0x000fe200000000ff */
[----:B------:R-:W-:Y:S02]  /*59a0*/  HADD2.F32 R152, -RZ, R152.H1_H1 ;  /* 0x30000098ff987230 */ /* 0x000fe40000004100 */
        /* <DEDUP_REMOVED lines=14> */
.L_x_496:
[----:B------:R-:W-:Y:S05]  /*5a90*/  BSYNC B3 ;  /* 0x0000000000037941 */ /* 0x000fea0003800000 */
.L_x_495:
[----:B------:R-:W-:Y:S02]  /*5aa0*/  ULDC.64 UR4, c[0x0][0x208] ;  /* 0x0000820000047ab9 */ /* 0x000fe40000000a00 */
[----:B--2---:R0:W-:Y:S03]  /*5ab0*/  STG.E.128 desc[UR4][R46.64+0x100], R36 ;  /* 0x000100242e007986 */ /* 0x0041e6000c101d04 */
.L_x_494:
[----:B------:R-:W-:Y:S05]  /*5ac0*/  BSYNC B2 ;  /* 0x0000000000027941 */ /* 0x000fea0003800000 */
.L_x_493:
        /* <DEDUP_REMOVED lines=31> */
[--C-:B------:R-:W-:Y:S02]  /*5cc0*/  HADD2.F32 R39, -RZ, R149.reuse.H0_H0 ;  /* 0x20000095ff277230 */ /* 0x100fe40000004100 */
        /* <DEDUP_REMOVED lines=18> */
.L_x_498:
[----:B------:R-:W-:Y:S05]  /*5df0*/  BSYNC B2 ;  /* 0x0000000000027941 */ /* 0x000fea0003800000 */
.L_x_497:
[----:B------:R-:W-:Y:S02]  /*5e00*/  ULDC.64 UR4, c[0x0][0x208] ;  /* 0x0000820000047ab9 */ /* 0x000fe40000000a00 */
[----:B--2---:R0:W-:Y:S03]  /*5e10*/  STG.E.128 desc[UR4][R46.64+0x180], R36 ;  /* 0x000180242e007986 */ /* 0x0041e6000c101d04 */
.L_x_484:
[----:B------:R-:W-:Y:S05]  /*5e20*/  BSYNC B1 ;  /* 0x0000000000017941 */ /* 0x000fea0003800000 */
.L_x_483:
        /* <DEDUP_REMOVED lines=8> */
[----:B------:R-:W-:Y:S01]  /*5eb0*/  SHF.R.U64 R58, R58, 0x10, R59 ;  /* 0x000000103a3a7819 */ /* 0x000fe2000000123b */
[----:B--2---:R-:W-:Y:S01]  /*5ec0*/  IMAD.MOV.U32 R47, RZ, RZ, R37 ;  /* 0x000000ffff2f7224 */ /* 0x004fe200078e0025 */
[--C-:B------:R-:W-:Y:S01]  /*5ed0*/  SHF.R.U64 R46, R56, 0x10, R57.reuse ;  /* 0x00000010382e7819 */ /* 0x100fe20000001239 */
[----:B------:R-:W-:Y:S01]  /*5ee0*/  HADD2.F32 R153, -RZ, R153.H0_H0 ;  /* 0x20000099ff997230 */ /* 0x000fe20000004100 */
[----:B------:R-:W-:Y:S01]  /*5ef0*/  SHF.R.U32.HI R57, RZ, 0x10, R57 ;  /* 0x00000010ff397819 */ /* 0x000fe20000011639 */
[----:B------:R-:W-:Y:S02]  /*5f00*/  HADD2.F32 R58, -RZ, R58.H0_H0 ;  /* 0x2000003aff3a7230 */ /* 0x000fe40000004100 */
[--C-:B------:R-:W-:Y:S02]  /*5f10*/  HADD2.F32 R37, -RZ, R47.reuse.H1_H1 ;  /* 0x3000002fff257230 */ /* 0x100fe40000004100 */
[----:B------:R-:W-:Y:S02]  /*5f20*/  HADD2.F32 R47, -RZ, R47.H0_H0 ;  /* 0x2000002fff2f7230 */ /* 0x000fe40000004100 */
[----:B------:R-:W-:-:S02]  /*5f30*/  HADD2.F32 R46, -RZ, R46.H0_H0 ;  /* 0x2000002eff2e7230 */ /* 0x000fc40000004100 */
[-C--:B------:R-:W-:Y:S01]  /*5f40*/  FMUL.FTZ R56, R37, R58.reuse ;  /* 0x0000003a25387220 */ /* 0x080fe20000410000 */
[----:B------:R-:W-:Y:S02]  /*5f50*/  HADD2.F32 R57, -RZ, R57.H0_H0 ;  /* 0x20000039ff397230 */ /* 0x000fe40000004100 */
[C---:B------:R-:W-:Y:S01]  /*5f60*/  FMUL.FTZ R58, R47.reuse, R58 ;  /* 0x0000003a2f3a7220 */ /* 0x040fe20000410000 */
[----:B------:R-:W-:Y:S02]  /*5f70*/  HADD2.F32 R155, -RZ, R155.H1_H1 ;  /* 0x3000009bff9b7230 */ /* 0x000fe40000004100 */
[-C--:B------:R-:W-:Y:S01]  /*5f80*/  FFMA.FTZ R56, R47, R46.reuse, -R56 ;  /* 0x0000002e2f387223 */ /* 0x080fe20000010838 */
[----:B------:R-:W-:Y:S01]  /*5f90*/  FFMA.FTZ R58, R37, R46, R58 ;  /* 0x0000002e253a7223 */ /* 0x000fe2000001003a */
[----:B------:R-:W-:Y:S01]  /*5fa0*/  SHF.R.U32.HI R46, RZ, 0x10, R59 ;  /* 0x00000010ff2e7819 */ /* 0x000fe2000001163b */
[--C-:B------:R-:W-:Y:S02]  /*5fb0*/  HADD2.F32 R37, -RZ, R39.reuse.H1_H1 ;  /* 0x30000027ff257230 */ /* 0x100fe40000004100 */
[----:B------:R-:W-:Y:S01]  /*5fc0*/  HADD2.F32 R39, -RZ, R39.H0_H0 ;  /* 0x20000027ff277230 */ /* 0x000fe20000004100 */
[----:B------:R-:W-:Y:S01]  /*5fd0*/  F2FP.F16.F32.PACK_AB R56, R58, R56 ;  /* 0x000000383a38723e */ /* 0x000fe200000000ff */
[----:B------:R-:W-:-:S05]  /*5fe0*/  HADD2.F32 R46, -RZ, R46.H0_H0 ;  /* 0x2000002eff2e7230 */ /* 0x000fca0000004100 */
[-C--:B------:R-:W-:Y:S01]  /*5ff0*/  FMUL.FTZ R47, R37, R46.reuse ;  /* 0x0000002e252f7220 */ /* 0x080fe20000410000 */
[----:B------:R-:W-:-:S03]  /*6000*/  FMUL.FTZ R46, R39, R46 ;  /* 0x0000002e272e7220 */ /* 0x000fc60000410000 */
[-C--:B------:R-:W-:Y:S01]  /*6010*/  FFMA.FTZ R47, R39, R57.reuse, -R47 ;  /* 0x00000039272f7223 */ /* 0x080fe2000001082f */
[----:B------:R-:W-:Y:S01]  /*6020*/  FFMA.FTZ R46, R37, R57, R46 ;  /* 0x00000039252e7223 */ /* 0x000fe2000001002e */
[--C-:B------:R-:W-:Y:S02]  /*6030*/  HADD2.F32 R37, -RZ, R36.reuse.H0_H0 ;  /* 0x20000024ff257230 */ /* 0x100fe40000004100 */
[----:B------:R-:W-:Y:S02]  /*6040*/  HADD2.F32 R36, -RZ, R36.H1_H1 ;  /* 0x30000024ff247230 */ /* 0x000fe40000004100 */
[--C-:B------:R-:W-:Y:S01]  /*6050*/  HADD2.F32 R39, -RZ, R159.reuse.H0_H0 ;  /* 0x2000009fff277230 */ /* 0x100fe20000004100 */
[----:B------:R-:W-:Y:S01]  /*6060*/  F2FP.F16.F32.PACK_AB R46, R46, R47 ;  /* 0x0000002f2e2e723e */ /* 0x000fe200000000ff */
[----:B------:R-:W-:-:S03]  /*6070*/  HADD2.F32 R159, -RZ, R159.H1_H1 ;  /* 0x3000009fff9f7230 */ /* 0x000fc60000004100 */
[-C--:B------:R-:W-:Y:S01]  /*6080*/  FMUL.FTZ R57, R36, R39.reuse ;  /* 0x0000002724397220 */ /* 0x080fe20000410000 */
[----:B------:R-:W-:-:S03]  /*6090*/  FMUL.FTZ R39, R37, R39 ;  /* 0x0000002725277220 */ /* 0x000fc60000410000 */
[-C--:B------:R-:W-:Y:S01]  /*60a0*/  FFMA.FTZ R57, R37, R153.reuse, -R57 ;  /* 0x0000009925397223 */ /* 0x080fe20000010839 */
[----:B------:R-:W-:Y:S01]  /*60b0*/  FFMA.FTZ R39, R36, R153, R39 ;  /* 0x0000009924277223 */ /* 0x000fe20000010027 */
[--C-:B------:R-:W-:Y:S02]  /*60c0*/  HADD2.F32 R36, -RZ, R38.reuse.H0_H0 ;  /* 0x20000026ff247230 */ /* 0x100fe40000004100 */
[----:B------:R-:W-:Y:S02]  /*60d0*/  HADD2.F32 R38, -RZ, R38.H1_H1 ;  /* 0x30000026ff267230 */ /* 0x000fe40000004100 */
[----:B------:R-:W-:-:S03]  /*60e0*/  F2FP.F16.F32.PACK_AB R39, R39, R57 ;  /* 0x000000392727723e */ /* 0x000fc600000000ff */
[-C--:B------:R-:W-:Y:S01]  /*60f0*/  FMUL.FTZ R37, R38, R159.reuse ;  /* 0x0000009f26257220 */ /* 0x080fe20000410000 */
[----:B------:R-:W-:-:S03]  /*6100*/  FMUL.FTZ R159, R36, R159 ;  /* 0x0000009f249f7220 */ /* 0x000fc60000410000 */
[-C--:B------:R-:W-:Y:S01]  /*6110*/  FFMA.FTZ R37, R36, R155.reuse, -R37 ;  /* 0x0000009b24257223 */ /* 0x080fe20000010825 */
[----:B------:R-:W-:Y:S01]  /*6120*/  FFMA.FTZ R159, R38, R155, R159 ;  /* 0x0000009b269f7223 */ /* 0x000fe2000001009f */
[----:B------:R-:W-:Y:S02]  /*6130*/  IMAD.MOV.U32 R36, RZ, RZ, R39 ;  /* 0x000000ffff247224 */ /* 0x000fe400078e0027 */
[----:B------:R-:W-:Y:S02]  /*6140*/  IMAD.MOV.U32 R39, RZ, RZ, R46 ;  /* 0x000000ffff277224 */ /* 0x000fe400078e002e */
[----:B------:R-:W-:Y:S02]  /*6150*/  F2FP.F16.F32.PACK_AB R159, R159, R37 ;  /* 0x000000259f9f723e */ /* 0x000fe400000000ff */
[----:B------:R-:W-:-:S03]  /*6160*/  MOV R37, R56 ;  /* 0x0000003800257202 */ /* 0x000fc60000000f00 */
[----:B------:R-:W-:-:S07]  /*6170*/  IMAD.MOV.U32 R38, RZ, RZ, R159 ;  /* 0x000000ffff267224 */ /* 0x000fce00078e009f */
.L_x_503:
[----:B------:R-:W-:Y:S05]  /*6180*/  BSYNC B2 ;  /* 0x0000000000027941 */ /* 0x000fea0003800000 */
.L_x_502:
[----:B------:R-:W-:Y:S02]  /*6190*/  ULDC.64 UR4, c[0x0][0x208] ;  /* 0x0000820000047ab9 */ /* 0x000fe40000000a00 */
[----:B--2---:R0:W-:Y:S03]  /*61a0*/  STG.E.128 desc[UR4][R44.64], R36 ;  /* 0x000000242c007986 */ /* 0x0041e6000c101d04 */
.L_x_501:
[----:B------:R-:W-:Y:S05]  /*61b0*/  BSYNC B1 ;  /* 0x0000000000017941 */ /* 0x000fea0003800000 */
.L_x_500:
        /* <DEDUP_REMOVED lines=9> */
[--C-:B------:R-:W-:Y:S02]  /*6250*/  SHF.R.U64 R46, R54, 0x10, R55.reuse ;  /* 0x00000010362e7819 */ /* 0x100fe40000001237 */
        /* <DEDUP_REMOVED lines=8> */
[----:B------:R-:W-:-:S03]  /*62e0*/  FFMA.FTZ R52, R47, R46, -R52 ;  /* 0x0000002e2f347223 */ /* 0x000fc60000010834 */
[----:B------:R-:W-:Y:S01]  /*62f0*/  FFMA.FTZ R56, R37, R46, R56 ;  /* 0x0000002e25387223 */ /* 0x000fe20000010038 */
[----:B------:R-:W-:Y:S01]  /*6300*/  SHF.R.U32.HI R46, RZ, 0x10, R53 ;  /* 0x00000010ff2e7819 */ /* 0x000fe20000011635 */
[--C-:B------:R-:W-:Y:S02]  /*6310*/  HADD2.F32 R37, -RZ, R39.reuse.H1_H1 ;  /* 0x30000027ff257230 */ /* 0x100fe40000004100 */
[----:B------:R-:W-:Y:S01]  /*6320*/  HADD2.F32 R39, -RZ, R39.H0_H0 ;  /* 0x20000027ff277230 */ /* 0x000fe20000004100 */
[----:B------:R-:W-:Y:S01]  /*6330*/  F2FP.F16.F32.PACK_AB R52, R56, R52 ;  /* 0x000000343834723e */ /* 0x000fe200000000ff */
[----:B------:R-:W-:Y:S02]  /*6340*/  HADD2.F32 R46, -RZ, R46.H0_H0 ;  /* 0x2000002eff2e7230 */ /* 0x000fe40000004100 */
[--C-:B------:R-:W-:Y:S02]  /*6350*/  HADD2.F32 R53, -RZ, R150.reuse.H0_H0 ;  /* 0x20000096ff357230 */ /* 0x100fe40000004100 */
[----:B------:R-:W-:-:S02]  /*6360*/  HADD2.F32 R150, -RZ, R150.H1_H1 ;  /* 0x30000096ff967230 */ /* 0x000fc40000004100 */
[-C--:B------:R-:W-:Y:S01]  /*6370*/  FMUL.FTZ R47, R37, R46.reuse ;  /* 0x0000002e252f7220 */ /* 0x080fe20000410000 */
[----:B------:R-:W-:-:S03]  /*6380*/  FMUL.FTZ R46, R39, R46 ;  /* 0x0000002e272e7220 */ /* 0x000fc60000410000 */
[-C--:B------:R-:W-:Y:S01]  /*6390*/  FFMA.FTZ R47, R39, R54.reuse, -R47 ;  /* 0x00000036272f7223 */ /* 0x080fe2000001082f */
[----:B------:R-:W-:Y:S01]  /*63a0*/  FFMA.FTZ R46, R37, R54, R46 ;  /* 0x00000036252e7223 */ /* 0x000fe2000001002e */
[----:B------:R-:W-:Y:S02]  /*63b0*/  HADD2.F32 R37, -RZ, R156.H0_H0 ;  /* 0x2000009cff257230 */ /* 0x000fe40000004100 */
[--C-:B------:R-:W-:Y:S02]  /*63c0*/  HADD2.F32 R39, -RZ, R36.reuse.H1_H1 ;  /* 0x30000024ff277230 */ /* 0x100fe40000004100 */
[----:B------:R-:W-:Y:S01]  /*63d0*/  HADD2.F32 R36, -RZ, R36.H0_H0 ;  /* 0x20000024ff247230 */ /* 0x000fe20000004100 */
[----:B------:R-:W-:Y:S01]  /*63e0*/  F2FP.F16.F32.PACK_AB R46, R46, R47 ;  /* 0x0000002f2e2e723e */ /* 0x000fe200000000ff */
[----:B------:R-:W-:Y:S02]  /*63f0*/  HADD2.F32 R156, -RZ, R156.H1_H1 ;  /* 0x3000009cff9c7230 */ /* 0x000fe40000004100 */
[-C--:B------:R-:W-:Y:S01]  /*6400*/  FMUL.FTZ R54, R39, R37.reuse ;  /* 0x0000002527367220 */ /* 0x080fe20000410000 */
[----:B------:R-:W-:-:S03]  /*6410*/  FMUL.FTZ R37, R36, R37 ;  /* 0x0000002524257220 */ /* 0x000fc60000410000 */
[-C--:B------:R-:W-:Y:S01]  /*6420*/  FFMA.FTZ R54, R36, R53.reuse, -R54 ;  /* 0x0000003524367223 */ /* 0x080fe20000010836 */
[--C-:B------:R-:W-:Y:S02]  /*6430*/  HADD2.F32 R36, -RZ, R38.reuse.H1_H1 ;  /* 0x30000026ff247230 */ /* 0x100fe40000004100 */
[----:B------:R-:W-:Y:S01]  /*6440*/  FFMA.FTZ R37, R39, R53, R37 ;  /* 0x0000003527257223 */ /* 0x000fe20000010025 */
[----:B------:R-:W-:Y:S02]  /*6450*/  HADD2.F32 R38, -RZ, R38.H0_H0 ;  /* 0x20000026ff267230 */ /* 0x000fe40000004100 */
[----:B------:R-:W-:Y:S02]  /*6460*/  FMUL.FTZ R39, R36, R156 ;  /* 0x0000009c24277220 */ /* 0x000fe40000410000 */
[----:B------:R-:W-:Y:S01]  /*6470*/  F2FP.F16.F32.PACK_AB R37, R37, R54 ;  /* 0x000000362525723e */ /* 0x000fe200000000ff */
[C---:B------:R-:W-:Y:S01]  /*6480*/  FMUL.FTZ R156, R38.reuse, R156 ;  /* 0x0000009c269c7220 */ /* 0x040fe20000410000 */
[----:B------:R-:W-:-:S03]  /*6490*/  FFMA.FTZ R39, R38, R150, -R39 ;  /* 0x0000009626277223 */ /* 0x000fc60000010827 */
[----:B------:R-:W-:Y:S01]  /*64a0*/  FFMA.FTZ R156, R36, R150, R156 ;  /* 0x00000096249c7223 */ /* 0x000fe2000001009c */
[----:B------:R-:W-:Y:S01]  /*64b0*/  MOV R36, R37 ;  /* 0x0000002500247202 */ /* 0x000fe20000000f00 */
[----:B------:R-:W-:-:S03]  /*64c0*/  IMAD.MOV.U32 R37, RZ, RZ, R52 ;  /* 0x000000ffff257224 */ /* 0x000fc600078e0034 */
[----:B------:R-:W-:-:S05]  /*64d0*/  F2FP.F16.F32.PACK_AB R39, R156, R39 ;  /* 0x000000279c27723e */ /* 0x000fca00000000ff */
[----:B------:R-:W-:Y:S02]  /*64e0*/  IMAD.MOV.U32 R38, RZ, RZ, R39 ;  /* 0x000000ffff267224 */ /* 0x000fe400078e0027 */
[----:B------:R-:W-:-:S07]  /*64f0*/  IMAD.MOV.U32 R39, RZ, RZ, R46 ;  /* 0x000000ffff277224 */ /* 0x000fce00078e002e */
.L_x_507:
[----:B------:R-:W-:Y:S05]  /*6500*/  BSYNC B2 ;  /* 0x0000000000027941 */ /* 0x000fea0003800000 */
.L_x_506:
[----:B------:R-:W-:Y:S02]  /*6510*/  ULDC.64 UR4, c[0x0][0x208] ;  /* 0x0000820000047ab9 */ /* 0x000fe40000000a00 */
[----:B--2---:R0:W-:Y:S03]  /*6520*/  STG.E.128 desc[UR4][R44.64+0x80], R36 ;  /* 0x000080242c007986 */ /* 0x0041e6000c101d04 */
.L_x_505:
[----:B------:R-:W-:Y:S05]  /*6530*/  BSYNC B1 ;  /* 0x0000000000017941 */ /* 0x000fea0003800000 */
.L_x_504:
        /* <DEDUP_REMOVED lines=9> */
[----:B--2---:R-:W-:Y:S01]  /*65d0*/  HADD2.F32 R51, -RZ, R39.H1_H1 ;  /* 0x30000027ff337230 */ /* 0x004fe20000004100 */
[--C-:B------:R-:W-:Y:S01]  /*65e0*/  SHF.R.U64 R46, R48, 0x10, R49.reuse ;  /* 0x00000010302e7819 */ /* 0x100fe20000001231 */
[----:B------:R-:W-:Y:S01]  /*65f0*/  HADD2.F32 R47, -RZ, R47.H0_H0 ;  /* 0x2000002fff2f7230 */ /* 0x000fe20000004100 */
[----:B------:R-:W-:Y:S01]  /*6600*/  SHF.R.U32.HI R48, RZ, 0x10, R49 ;  /* 0x00000010ff307819 */ /* 0x000fe20000011631 */
[--C-:B------:R-:W-:Y:S02]  /*6610*/  HADD2.F32 R49, -RZ, R37.reuse.H1_H1 ;  /* 0x30000025ff317230 */ /* 0x100fe40000004100 */
[----:B------:R-:W-:Y:S02]  /*6620*/  HADD2.F32 R37, -RZ, R37.H0_H0 ;  /* 0x20000025ff257230 */ /* 0x000fe40000004100 */
[----:B------:R-:W-:-:S02]  /*6630*/  HADD2.F32 R50, -RZ, R50.H0_H0 ;  /* 0x20000032ff327230 */ /* 0x000fc40000004100 */
[----:B------:R-:W-:Y:S02]  /*6640*/  HADD2.F32 R46, -RZ, R46.H0_H0 ;  /* 0x2000002eff2e7230 */ /* 0x000fe40000004100 */
[-C--:B------:R-:W-:Y:S01]  /*6650*/  FMUL.FTZ R53, R37, R47.reuse ;  /* 0x0000002f25357220 */ /* 0x080fe20000410000 */
[----:B------:R-:W-:Y:S02]  /*6660*/  HADD2.F32 R52, -RZ, R48.H0_H0 ;  /* 0x20000030ff347230 */ /* 0x000fe40000004100 */
[----:B------:R-:W-:Y:S01]  /*6670*/  FMUL.FTZ R48, R49, R47 ;  /* 0x0000002f31307220 */ /* 0x000fe20000410000 */
[----:B------:R-:W-:Y:S02]  /*6680*/  HADD2.F32 R39, -RZ, R39.H0_H0 ;  /* 0x20000027ff277230 */ /* 0x000fe40000004100 */
[----:B------:R-:W-:Y:S01]  /*6690*/  FMUL.FTZ R47, R51, R50 ;  /* 0x00000032332f7220 */ /* 0x000fe20000410000 */
[-C--:B------:R-:W-:Y:S01]  /*66a0*/  FFMA.FTZ R53, R49, R46.reuse, R53 ;  /* 0x0000002e31357223 */ /* 0x080fe20000010035 */
[----:B------:R-:W-:Y:S01]  /*66b0*/  FFMA.FTZ R48, R37, R46, -R48 ;  /* 0x0000002e25307223 */ /* 0x000fe20000010830 */
[----:B------:R-:W-:-:S02]  /*66c0*/  HADD2.F32 R46, -RZ, R36.H1_H1 ;  /* 0x30000024ff2e7230 */ /* 0x000fc40000004100 */
[C---:B------:R-:W-:Y:S01]  /*66d0*/  FMUL.FTZ R50, R39.reuse, R50 ;  /* 0x0000003227327220 */ /* 0x040fe20000410000 */
[----:B------:R-:W-:Y:S01]  /*66e0*/  FFMA.FTZ R47, R39, R52, -R47 ;  /* 0x00000034272f7223 */ /* 0x000fe2000001082f */
[--C-:B------:R-:W-:Y:S01]  /*66f0*/  HADD2.F32 R39, -RZ, R145.reuse.H0_H0 ;  /* 0x20000091ff277230 */ /* 0x100fe20000004100 */
[----:B------:R-:W-:Y:S01]  /*6700*/  F2FP.F16.F32.PACK_AB R48, R53, R48 ;  /* 0x000000303530723e */ /* 0x000fe200000000ff */
[----:B------:R-:W-:Y:S02]  /*6710*/  HADD2.F32 R36, -RZ, R36.H0_H0 ;  /* 0x20000024ff247230 */ /* 0x000fe40000004100 */
[----:B------:R-:W-:Y:S01]  /*6720*/  FFMA.FTZ R50, R51, R52, R50 ;  /* 0x0000003433327223 */ /* 0x000fe20000010032 */
[----:B------:R-:W-:Y:S02]  /*6730*/  HADD2.F32 R145, -RZ, R145.H1_H1 ;  /* 0x30000091ff917230 */ /* 0x000fe40000004100 */
[----:B------:R-:W-:Y:S01]  /*6740*/  FMUL.FTZ R51, R46, R39 ;  /* 0x000000272e337220 */ /* 0x000fe20000410000 */
[----:B------:R-:W-:-:S02]  /*6750*/  HADD2.F32 R49, -RZ, R38.H1_H1 ;  /* 0x30000026ff317230 */ /* 0x000fc40000004100 */
[----:B------:R-:W-:Y:S01]  /*6760*/  FMUL.FTZ R52, R36, R39 ;  /* 0x0000002724347220 */ /* 0x000fe20000410000 */
[----:B------:R-:W-:Y:S01]  /*6770*/  HADD2.F32 R38, -RZ, R38.H0_H0 ;  /* 0x20000026ff267230 */ /* 0x000fe20000004100 */
[----:B------:R-:W-:Y:S01]  /*6780*/  F2FP.F16.F32.PACK_AB R47, R50, R47 ;  /* 0x0000002f322f723e */ /* 0x000fe200000000ff */
[--C-:B------:R-:W-:Y:S02]  /*6790*/  HADD2.F32 R37, -RZ, R143.reuse.H0_H0 ;  /* 0x2000008fff257230 */ /* 0x100fe40000004100 */
[CC--:B------:R-:W-:Y:S01]  /*67a0*/  FMUL.FTZ R39, R49.reuse, R145.reuse ;  /* 0x0000009131277220 */ /* 0x0c0fe20000410000 */
[----:B------:R-:W-:Y:S02]  /*67b0*/  HADD2.F32 R143, -RZ, R143.H1_H1 ;  /* 0x3000008fff8f7230 */ /* 0x000fe40000004100 */
[----:B------:R-:W-:Y:S01]  /*67c0*/  FMUL.FTZ R145, R38, R145 ;  /* 0x0000009126917220 */ /* 0x000fe20000410000 */
[-C--:B------:R-:W-:Y:S01]  /*67d0*/  FFMA.FTZ R51, R36, R37.reuse, -R51 ;  /* 0x0000002524337223 */ /* 0x080fe20000010833 */
[----:B------:R-:W-:Y:S01]  /*67e0*/  FFMA.FTZ R52, R46, R37, R52 ;  /* 0x000000252e347223 */ /* 0x000fe20000010034 */
[-C--:B------:R-:W-:Y:S01]  /*67f0*/  FFMA.FTZ R39, R38, R143.reuse, -R39 ;  /* 0x0000008f26277223 */ /* 0x080fe20000010827 */
[----:B------:R-:W-:Y:S01]  /*6800*/  FFMA.FTZ R145, R49, R143, R145 ;  /* 0x0000008f31917223 */ /* 0x000fe20000010091 */
[----:B------:R-:W-:-:S02]  /*6810*/  IMAD.MOV.U32 R37, RZ, RZ, R48 ;  /* 0x000000ffff257224 */ /* 0x000fc400078e0030 */
[----:B------:R-:W-:Y:S02]  /*6820*/  F2FP.F16.F32.PACK_AB R51, R52, R51 ;  /* 0x000000333433723e */ /* 0x000fe400000000ff */
[----:B------:R-:W-:Y:S02]  /*6830*/  F2FP.F16.F32.PACK_AB R39, R145, R39 ;  /* 0x000000279127723e */ /* 0x000fe400000000ff */
[----:B------:R-:W-:-:S03]  /*6840*/  MOV R36, R51 ;  /* 0x0000003300247202 */ /* 0x000fc60000000f00 */
[----:B------:R-:W-:Y:S02]  /*6850*/  IMAD.MOV.U32 R38, RZ, RZ, R39 ;  /* 0x000000ffff267224 */ /* 0x000fe400078e0027 */
[----:B------:R-:W-:-:S07]  /*6860*/  IMAD.MOV.U32 R39, RZ, RZ, R47 ;  /* 0x000000ffff277224 */ /* 0x000fce00078e002f */
.L_x_511:
[----:B------:R-:W-:Y:S05]  /*6870*/  BSYNC B2 ;  /* 0x0000000000027941 */ /* 0x000fea0003800000 */
.L_x_510:
[----:B------:R-:W-:Y:S02]  /*6880*/  ULDC.64 UR4, c[0x0][0x208] ;  /* 0x0000820000047ab9 */ /* 0x000fe40000000a00 */
[----:B--2---:R0:W-:Y:S03]  /*6890*/  STG.E.128 desc[UR4][R44.64+0x100], R36 ;  /* 0x000100242c007986 */ /* 0x0041e6000c101d04 */
.L_x_509:
[----:B------:R-:W-:Y:S05]  /*68a0*/  BSYNC B1 ;  /* 0x0000000000017941 */ /* 0x000fea0003800000 */
.L_x_508:
[----:B------:R-:W-:-:S13]  /*68b0*/  ISETP.NE.AND P3, PT, R9, RZ, PT ;  /* 0x000000ff0900720c */ /* 0x000fda0003f65270 */
[----:B------:R-:W-:Y:S05]  /*68c0*/  @!P3 BRA `(.L_x_499) ;  /* 0x00000044007cb947 */ /* 0x000fea0003800000 */
[----:B0-234-:R0:W2:Y:S01]  /*68d0*/  LDS.128 R36, [R5+0x2dc00] ;  /* 0x02dc000005247984 */ /* 0x01d0a20000000c00 */
[----:B------:R-:W-:Y:S01]  /*68e0*/  ISETP.GE.AND P3, PT, R216, R120, PT ;  /* 0x00000078d800720c */ /* 0x000fe20003f66270 */
[----:B------:R-:W-:-:S12]  /*68f0*/  BSSY B1, `(.L_x_512) ;  /* 0x000002b000017945 */ /* 0x000fd80003800000 */
[----:B0-----:R-:W-:Y:S05]  /*6900*/  @P3 BRA `(.L_x_513) ;  /* 0x0000000000a43947 */ /* 0x001fea0003800000 */
[--C-:B------:R-:W-:Y:S01]  /*6910*/  SHF.R.U64 R40, R40, 0x10, R41.reuse ;  /* 0x0000001028287819 */ /* 0x100fe20000001229 */
[--C-:B--2---:R-:W-:Y:S01]  /*6920*/  HADD2.F32 R46, -RZ, R37.reuse.H1_H1 ;  /* 0x30000025ff2e7230 */ /* 0x104fe20000004100 */
[----:B------:R-:W-:Y:S01]  /*6930*/  SHF.R.U32.HI R41, RZ, 0x10, R41 ;  /* 0x00000010ff297819 */ /* 0x000fe20000011629 */
[----:B------:R-:W-:Y:S01]  /*6940*/  HADD2.F32 R37, -RZ, R37.H0_H0 ;  /* 0x20000025ff257230 */ /* 0x000fe20000004100 */
[--C-:B------:R-:W-:Y:S01]  /*6950*/  SHF.R.U64 R42, R42, 0x10, R43.reuse ;  /* 0x000000102a2a7819 */ /* 0x100fe2000000122b */
[----:B------:R-:W-:Y:S01]  /*6960*/  HADD2.F32 R40, -RZ, R40.H0_H0 ;  /* 0x20000028ff287230 */ /* 0x000fe20000004100 */
[----:B------:R-:W-:Y:S01]  /*6970*/  SHF.R.U32.HI R43, RZ, 0x10, R43 ;  /* 0x00000010ff2b7819 */ /* 0x000fe2000001162b */
[----:B------:R-:W-:Y:S02]  /*6980*/  HADD2.F32 R41, -RZ, R41.H0_H0 ;  /* 0x20000029ff297230 */ /* 0x000fe40000004100 */
[--C-:B------:R-:W-:Y:S02]  /*6990*/  HADD2.F32 R47, -RZ, R39.reuse.H1_H1 ;  /* 0x30000027ff2f7230 */ /* 0x100fe40000004100 */
[----:B------:R-:W-:Y:S01]  /*69a0*/  FMUL.FTZ R49, R37, R40 ;  /* 0x0000002825317220 */ /* 0x000fe20000410000 */
[----:B------:R-:W-:-:S02]  /*69b0*/  HADD2.F32 R39, -RZ, R39.H0_H0 ;  /* 0x20000027ff277230 */ /* 0x000fc40000004100 */
[----:B------:R-:W-:Y:S02]  /*69c0*/  HADD2.F32 R42, -RZ, R42.H0_H0 ;  /* 0x2000002aff2a7230 */ /* 0x000fe40000004100 */
[----:B------:R-:W-:Y:S02]  /*69d0*/  HADD2.F32 R48, -RZ, R43.H0_H0 ;  /* 0x2000002bff307230 */ /* 0x000fe40000004100 */
[C---:B------:R-:W-:Y:S01]  /*69e0*/  FMUL.FTZ R43, R46.reuse, R40 ;  /* 0x000000282e2b7220 */ /* 0x040fe20000410000 */
[-C--:B------:R-:W-:Y:S01]  /*69f0*/  FMUL.FTZ R40, R47, R41.reuse ;  /* 0x000000292f287220 */ /* 0x080fe20000410000 */
[----:B------:R-:W-:Y:S02]  /*6a00*/  FMUL.FTZ R41, R39, R41 ;  /* 0x0000002927297220 */ /* 0x000fe40000410000 */
[-C--:B------:R-:W-:Y:S01]  /*6a10*/  FFMA.FTZ R43, R37, R42.reuse, -R43 ;  /* 0x0000002a252b7223 */ /* 0x080fe2000001082b */
[----:B------:R-:W-:Y:S01]  /*6a20*/  FFMA.FTZ R42, R46, R42, R49 ;  /* 0x0000002a2e2a7223 */ /* 0x000fe20000010031 */
[----:B------:R-:W-:Y:S01]  /*6a30*/  FFMA.FTZ R40, R39, R48, -R40 ;  /* 0x0000003027287223 */ /* 0x000fe20000010828 */
[----:B------:R-:W-:-:S02]  /*6a40*/  HADD2.F32 R46, -RZ, R36.H1_H1 ;  /* 0x30000024ff2e7230 */ /* 0x000fc40000004100 */
[----:B------:R-:W-:Y:S01]  /*6a50*/  FFMA.FTZ R41, R47, R48, R41 ;  /* 0x000000302f297223 */ /* 0x000fe20000010029 */
[--C-:B------:R-:W-:Y:S02]  /*6a60*/  HADD2.F32 R39, -RZ, R135.reuse.H0_H0 ;  /* 0x20000087ff277230 */ /* 0x100fe40000004100 */
[----:B------:R-:W-:Y:S02]  /*6a70*/  HADD2.F32 R36, -RZ, R36.H0_H0 ;  /* 0x20000024ff247230 */ /* 0x000fe40000004100 */
[----:B------:R-:W-:Y:S02]  /*6a80*/  HADD2.F32 R135, -RZ, R135.H1_H1 ;  /* 0x30000087ff877230 */ /* 0x000fe40000004100 */
[-C--:B------:R-:W-:Y:S01]  /*6a90*/  FMUL.FTZ R47, R46, R39.reuse ;  /* 0x000000272e2f7220 */ /* 0x080fe20000410000 */
[--C-:B------:R-:W-:Y:S02]  /*6aa0*/  HADD2.F32 R48, -RZ, R38.reuse.H1_H1 ;  /* 0x30000026ff307230 */ /* 0x100fe40000004100 */
[----:B------:R-:W-:Y:S01]  /*6ab0*/  FMUL.FTZ R51, R36, R39 ;  /* 0x0000002724337220 */ /* 0x000fe20000410000 */
[----:B------:R-:W-:Y:S01]  /*6ac0*/  HADD2.F32 R38, -RZ, R38.H0_H0 ;  /* 0x20000026ff267230 */ /* 0x000fe20000004100 */
[----:B------:R-:W-:Y:S01]  /*6ad0*/  F2FP.F16.F32.PACK_AB R40, R41, R40 ;  /* 0x000000282928723e */ /* 0x000fe200000000ff */
[----:B------:R-:W-:-:S02]  /*6ae0*/  HADD2.F32 R49, -RZ, R134.H1_H1 ;  /* 0x30000086ff317230 */ /* 0x000fc40000004100 */
[-C--:B------:R-:W-:Y:S01]  /*6af0*/  FMUL.FTZ R39, R48, R135.reuse ;  /* 0x0000008730277220 */ /* 0x080fe20000410000 */
[----:B------:R-:W-:Y:S02]  /*6b00*/  HADD2.F32 R37, -RZ, R134.H0_H0 ;  /* 0x20000086ff257230 */ /* 0x000fe40000004100 */
[C---:B------:R-:W-:Y:S01]  /*6b10*/  FMUL.FTZ R135, R38.reuse, R135 ;  /* 0x0000008726877220 */ /* 0x040fe20000410000 */
[----:B------:R-:W-:-:S03]  /*6b20*/  FFMA.FTZ R39, R38, R49, -R39 ;  /* 0x0000003126277223 */ /* 0x000fc60000010827 */
[----:B------:R-:W-:Y:S01]  /*6b30*/  FFMA.FTZ R48, R48, R49, R135 ;  /* 0x0000003130307223 */ /* 0x000fe20000010087 */
[-C--:B------:R-:W-:Y:S01]  /*6b40*/  FFMA.FTZ R47, R36, R37.reuse, -R47 ;  /* 0x00000025242f7223 */ /* 0x080fe2000001082f */
[----:B------:R-:W-:Y:S01]  /*6b50*/  FFMA.FTZ R46, R46, R37, R51 ;  /* 0x000000252e2e7223 */ /* 0x000fe20000010033 */
[----:B------:R-:W-:Y:S02]  /*6b60*/  F2FP.F16.F32.PACK_AB R37, R42, R43 ;  /* 0x0000002b2a25723e */ /* 0x000fe400000000ff */
[----:B------:R-:W-:Y:S02]  /*6b70*/  F2FP.F16.F32.PACK_AB R38, R48, R39 ;  /* 0x000000273026723e */ /* 0x000fe400000000ff */
[----:B------:R-:W-:Y:S02]  /*6b80*/  F2FP.F16.F32.PACK_AB R36, R46, R47 ;  /* 0x0000002f2e24723e */ /* 0x000fe400000000ff */
[----:B------:R-:W-:-:S07]  /*6b90*/  MOV R39, R40 ;  /* 0x0000002800277202 */ /* 0x000fce0000000f00 */
.L_x_513:
[----:B------:R-:W-:Y:S05]  /*6ba0*/  BSYNC B1 ;  /* 0x0000000000017941 */ /* 0x000fea0003800000 */
.L_x_512:
[----:B------:R-:W-:Y:S02]  /*6bb0*/  ULDC.64 UR4, c[0x0][0x208] ;  /* 0x0000820000047ab9 */ /* 0x000fe40000000a00 */
[----:B--2---:R0:W-:Y:S01]  /*6bc0*/  STG.E.128 desc[UR4][R44.64+0x180], R36 ;  /* 0x000180242c007986 */ /* 0x0041e2000c101d04 */
[----:B------:R-:W-:Y:S05]  /*6bd0*/  BRA `(.L_x_499) ;  /* 0x0000004000b87947 */ /* 0x000fea0003800000 */
.L_x_457:
[----:B------:R-:W-:Y:S01]  /*6be0*/  ISETP.GE.AND P4, PT, R212, R4, PT ;  /* 0x00000004d400720c */ /* 0x000fe20003f86270 */
[----:B------:R-:W-:Y:S01]  /*6bf0*/  BSSY B1, `(.L_x_514) ;  /* 0x0000024000017945 */ /* 0x000fe20003800000 */
[----:B------:R-:W-:Y:S02]  /*6c00*/  CS2R R54, SRZ ;  /* 0x0000000000367805 */ /* 0x000fe4000001ff00 */
[----:B0-----:R-:W-:Y:S02]  /*6c10*/  CS2R R38, SRZ ;  /* 0x0000000000267805 */ /* 0x001fe4000001ff00 */
        /* <DEDUP_REMOVED lines=13> */
[----:B------:R-:W-:Y:S01]  /*6cf0*/  IMAD.X R39, R0, 0x1, R25, P3 ;  /* 0x0000000100277824 */ /* 0x000fe200018e0619 */
[----:B------:R-:W-:Y:S01]  /*6d00*/  LEA R44, P3, R38, UR4, 0x1 ;  /* 0x00000004262c7c11 */ /* 0x000fe2000f8608ff */
[----:B------:R-:W-:Y:S01]  /*6d10*/  IMAD.X R37, R3, 0x1, R20, P2 ;  /* 0x0000000103257824 */ /* 0x000fe200010e0614 */
[----:B------:R-:W-:Y:S02]  /*6d20*/  ISETP.GE.AND P2, PT, R16, R120, PT ;  /* 0x000000781000720c */ /* 0x000fe40003f46270 */
[----:B------:R-:W-:-:S02]  /*6d30*/  CS2R R40, SRZ ;  /* 0x0000000000287805 */ /* 0x000fc4000001ff00 */
[----:B------:R-:W-:Y:S02]  /*6d40*/  LEA.HI.X R45, R38, UR5, R39, 0x1, P3 ;  /* 0x00000005262d7c11 */ /* 0x000fe400098f0c27 */
[----:B------:R-:W-:Y:S02]  /*6d50*/  CS2R R38, SRZ ;  /* 0x0000000000267805 */ /* 0x000fe4000001ff00 */
[----:B------:R-:W-:Y:S01]  /*6d60*/  LEA R52, P3, R36, UR6, 0x1 ;  /* 0x0000000624347c11 */ /* 0x000fe2000f8608ff */
[----:B------:R-:W-:-:S03]  /*6d70*/  ULDC.64 UR8, c[0x0][0x208] ;  /* 0x0000820000087ab9 */ /* 0x000fc60000000a00 */
[----:B------:R-:W-:Y:S02]  /*6d80*/  LEA.HI.X R53, R36, UR7, R37, 0x1, P3 ;  /* 0x0000000724357c11 */ /* 0x000fe400098f0c25 */
[----:B------:R-:W-:Y:S02]  /*6d90*/  CS2R R36, SRZ ;  /* 0x0000000000247805 */ /* 0x000fe4000001ff00 */
[----:B------:R-:W-:Y:S02]  /*6da0*/  ISETP.GE.AND P3, PT, R213, R120, PT ;  /* 0x00000078d500720c */ /* 0x000fe40003f66270 */
[----:B------:R-:W-:Y:S02]  /*6db0*/  CS2R R50, SRZ ;  /* 0x0000000000327805 */ /* 0x000fe4000001ff00 */
[----:B------:R-:W-:Y:S01]  /*6dc0*/  CS2R R48, SRZ ;  /* 0x0000000000307805 */ /* 0x000fe2000001ff00 */
[----:B------:R-:W5:Y:S01]  /*6dd0*/  @!P2 LDG.E.128 R40, desc[UR8][R44.64] ;  /* 0x000000082c28a981 */ /* 0x000f62000c1e1d00 */
[----:B------:R-:W-:-:S04]  /*6de0*/  CS2R R46, SRZ ;  /* 0x00000000002e7805 */ /* 0x000fc8000001ff00 */
[----:B------:R-:W5:Y:S04]  /*6df0*/  @!P2 LDG.E.128 R48, desc[UR8][R52.64] ;  /* 0x000000083430a981 */ /* 0x000f68000c1e1d00 */
[----:B------:R0:W5:Y:S02]  /*6e00*/  @!P3 LDG.E.128 R36, desc[UR8][R44.64+0x80] ;  /* 0x000080082c24b981 */ /* 0x000164000c1e1d00 */
[----:B0-----:R-:W-:-:S06]  /*6e10*/  CS2R R44, SRZ ;  /* 0x00000000002c7805 */ /* 0x001fcc000001ff00 */
[----:B------:R0:W5:Y:S02]  /*6e20*/  @!P3 LDG.E.128 R44, desc[UR8][R52.64+0x80] ;  /* 0x00008008342cb981 */ /* 0x000164000c1e1d00 */
.L_x_515:
[----:B------:R-:W-:Y:S05]  /*6e30*/  BSYNC B1 ;  /* 0x0000000000017941 */ /* 0x000fea0003800000 */
.L_x_514:
[----:B------:R-:W2:Y:S01]  /*6e40*/  LDL.LU R60, [R1+0x10] ;  /* 0x00001000013c7983 */ /* 0x000ea20000300800 */
[----:B------:R-:W-:Y:S01]  /*6e50*/  VIADD R58, R212, 0x20 ;  /* 0x00000020d43a7836 */ /* 0x000fe20000000000 */
[----:B0----5:R-:W-:Y:S01]  /*6e60*/  MOV R52, R39 ;  /* 0x0000002700347202 */ /* 0x021fe20000000f00 */
[----:B------:R-:W-:Y:S01]  /*6e70*/  IMAD.MOV.U32 R53, RZ, RZ, R38 ;  /* 0x000000ffff357224 */ /* 0x000fe200078e0026 */
[----:B------:R-:W-:Y:S01]  /*6e80*/  BSSY B1, `(.L_x_516) ;  /* 0x0000042000017945 */ /* 0x000fe20003800000 */
[----:B------:R-:W-:Y:S01]  /*6e90*/  IMAD.MOV.U32 R57, RZ, RZ, R36 ;  /* 0x000000ffff397224 */ /* 0x000fe200078e0024 */
[----:B------:R-:W-:Y:S01]  /*6ea0*/  ISETP.GE.AND P2, PT, R58, R4, PT ;  /* 0x000000043a00720c */ /* 0x000fe20003f46270 */
[----:B------:R-:W-:Y:S01]  /*6eb0*/  IMAD.MOV.U32 R56, RZ, RZ, R37 ;  /* 0x000000ffff387224 */ /* 0x000fe200078e0025 */
[----:B------:R-:W-:Y:S01]  /*6ec0*/  PRMT R173, R52, 0x7610, R173 ;  /* 0x0000761034ad7816 */ /* 0x000fe200000000ad */
[----:B------:R-:W-:Y:S01]  /*6ed0*/  IMAD.MOV.U32 R52, RZ, RZ, R42 ;  /* 0x000000ffff347224 */ /* 0x000fe200078e002a */
[----:B------:R-:W-:-:S02]  /*6ee0*/  PRMT R171, R53, 0x7610, R171 ;  /* 0x0000761035ab7816 */ /* 0x000fc400000000ab */
[----:B------:R-:W-:Y:S02]  /*6ef0*/  CS2R R58, SRZ ;  /* 0x00000000003a7805 */ /* 0x000fe4000001ff00 */
[----:B------:R-:W-:Y:S02]  /*6f00*/  MOV R53, R43 ;  /* 0x0000002b00357202 */ /* 0x000fe40000000f00 */
[----:B------:R-:W-:Y:S02]  /*6f10*/  CS2R R62, SRZ ;  /* 0x00000000003e7805 */ /* 0x000fe4000001ff00 */
[----:B------:R-:W-:Y:S01]  /*6f20*/  PRMT R172, R57, 0x7610, R172 ;  /* 0x0000761039ac7816 */ /* 0x000fe200000000ac */
[----:B------:R-:W-:Y:S01]  /*6f30*/  IMAD.MOV.U32 R57, RZ, RZ, R46 ;  /* 0x000000ffff397224 */ /* 0x000fe200078e002e */
[----:B------:R-:W-:Y:S01]  /*6f40*/  PRMT R175, R56, 0x7610, R175 ;  /* 0x0000761038af7816 */ /* 0x000fe200000000af */
[----:B------:R-:W-:Y:S01]  /*6f50*/  IMAD.MOV.U32 R56, RZ, RZ, R41 ;  /* 0x000000ffff387224 */ /* 0x000fe200078e0029 */
[----:B------:R-:W-:-:S02]  /*6f60*/  PRMT R176, R52, 0x7610, R176 ;  /* 0x0000761034b07816 */ /* 0x000fc400000000b0 */
[----:B------:R-:W-:Y:S02]  /*6f70*/  CS2R R66, SRZ ;  /* 0x0000000000427805 */ /* 0x000fe4000001ff00 */
[----:B------:R-:W-:Y:S01]  /*6f80*/  PRMT R177, R53, 0x7610, R177 ;  /* 0x0000761035b17816 */ /* 0x000fe200000000b1 */
[----:B------:R-:W-:Y:S01]  /*6f90*/  IMAD.MOV.U32 R53, RZ, RZ, R40 ;  /* 0x000000ffff357224 */ /* 0x000fe200078e0028 */
[----:B------:R-:W-:Y:S01]  /*6fa0*/  MOV R52, R47 ;  /* 0x0000002f00347202 */ /* 0x000fe20000000f00 */
[----:B------:R-:W-:Y:S01]  /*6fb0*/  IMAD.MOV.U32 R70, RZ, RZ, R48 ;  /* 0x000000ffff467224 */ /* 0x000fe200078e0030 */
[----:B------:R-:W-:Y:S01]  /*6fc0*/  PRMT R152, R56, 0x7610, R152 ;  /* 0x0000761038987816 */ /* 0x000fe20000000098 */
[----:B------:R-:W-:Y:S01]  /*6fd0*/  IMAD.MOV.U32 R56, RZ, RZ, R45 ;  /* 0x000000ffff387224 */ /* 0x000fe200078e002d */
        /* <DEDUP_REMOVED lines=8> */
[----:B------:R-:W-:Y:S02]  /*7060*/  PRMT R172, R172, 0x5410, R57 ;  /* 0x00005410acac7816 */ /* 0x000fe40000000039 */
[----:B------:R-:W-:Y:S02]  /*7070*/  PRMT R175, R175, 0x5410, R56 ;  /* 0x00005410afaf7816 */ /* 0x000fe40000000038 */
[----:B------:R-:W-:Y:S02]  /*7080*/  CS2R R56, SRZ ;  /* 0x0000000000387805 */ /* 0x000fe4000001ff00 */
[----:B------:R-:W-:Y:S02]  /*7090*/  PRMT R176, R176, 0x5410, R52 ;  /* 0x00005410b0b07816 */ /* 0x000fe40000000034 */
[----:B------:R-:W-:-:S02]  /*70a0*/  PRMT R178, R53, 0x7610, R178 ;  /* 0x0000761035b27816 */ /* 0x000fc400000000b2 */
[----:B------:R-:W-:Y:S02]  /*70b0*/  CS2R R52, SRZ ;  /* 0x0000000000347805 */ /* 0x000fe4000001ff00 */
[----:B--2---:R-:W-:-:S04]  /*70c0*/  LOP3.LUT R60, R60, 0xfffffffe, RZ, 0xc0, !PT ;  /* 0xfffffffe3c3c7812 */ /* 0x004fc800078ec0ff */
[----:B------:R-:W-:-:S05]  /*70d0*/  @P2 LOP3.LUT R60, R60, 0x1, RZ, 0xfc, !PT ;  /* 0x000000013c3c2812 */ /* 0x000fca00078efcff */
[----:B------:R0:W-:Y:S02]  /*70e0*/  STL [R1+0x10], R60 ;  /* 0x0000103c01007387 */ /* 0x0001e40000100800 */
[----:B0-----:R-:W-:Y:S01]  /*70f0*/  CS2R R60, SRZ ;  /* 0x00000000003c7805 */ /* 0x001fe2000001ff00 */
[----:B------:R-:W-:Y:S06]  /*7100*/  @P2 BRA `(.L_x_517) ;  /* 0x0000000000642947 */ /* 0x000fec0003800000 */
[----:B------:R-:W-:Y:S01]  /*7110*/  IADD3 R54, P2, P3, R102, R86, R33 ;  /* 0x0000005666367210 */ /* 0x000fe20007b5e021 */
[----:B------:R-:W-:Y:S01]  /*7120*/  ULDC.64 UR4, c[0x0][0x3e8] ;  /* 0x0000fa0000047ab9 */ /* 0x000fe20000000a00 */
[----:B------:R-:W-:Y:S02]  /*7130*/  CS2R R58, SRZ ;  /* 0x00000000003a7805 */ /* 0x000fe4000001ff00 */
[----:B------:R-:W-:Y:S02]  /*7140*/  CS2R R56, SRZ ;  /* 0x0000000000387805 */ /* 0x000fe4000001ff00 */
[----:B------:R-:W-:Y:S02]  /*7150*/  IADD3.X R55, R25, R0, R35, P2, P3 ;  /* 0x0000000019377210 */ /* 0x000fe400017e6423 */
[----:B------:R-:W-:Y:S02]  /*7160*/  CS2R R66, SRZ ;  /* 0x0000000000427805 */ /* 0x000fe4000001ff00 */
[----:B------:R-:W-:-:S02]  /*7170*/  IADD3 R52, P2, P3, R108, R84, R29 ;  /* 0x000000546c347210 */ /* 0x000fc40007b5e01d */
[----:B------:R-:W-:Y:S01]  /*7180*/  CS2R R64, SRZ ;  /* 0x0000000000407805 */ /* 0x000fe2000001ff00 */
[----:B------:R-:W-:Y:S01]  /*7190*/  ULDC.64 UR6, c[0x0][0x208] ;  /* 0x0000820000067ab9 */ /* 0x000fe20000000a00 */
        /* <DEDUP_REMOVED lines=9> */
[----:B------:R-:W5:Y:S04]  /*7230*/  @!P2 LDG.E.128 R56, desc[UR6][R60.64] ;  /* 0x000000063c38a981 */ /* 0x000f68000c1e1d00 */
[----:B------:R-:W5:Y:S01]  /*7240*/  @!P2 LDG.E.128 R64, desc[UR6][R68.64] ;  /* 0x000000064440a981 */ /* 0x000f62000c1e1d00 */
[----:B------:R-:W-:Y:S02]  /*7250*/  ISETP.GE.AND P2, PT, R213, R120, PT ;  /* 0x00000078d500720c */ /* 0x000fe40003f46270 */
[----:B------:R-:W-:-:S11]  /*7260*/  CS2R R62, SRZ ;  /* 0x00000000003e7805 */ /* 0x000fd6000001ff00 */
[----:B------:R0:W5:Y:S02]  /*7270*/  @!P2 LDG.E.128 R52, desc[UR6][R60.64+0x80] ;  /* 0x000080063c34a981 */ /* 0x000164000c1e1d00 */
[----:B0-----:R-:W-:-:S06]  /*7280*/  CS2R R60, SRZ ;  /* 0x00000000003c7805 */ /* 0x001fcc000001ff00 */
[----:B------:R0:W5:Y:S02]  /*7290*/  @!P2 LDG.E.128 R60, desc[UR6][R68.64+0x80] ;  /* 0x00008006443ca981 */ /* 0x000164000c1e1d00 */
.L_x_517:
[----:B------:R-:W-:Y:S05]  /*72a0*/  BSYNC B1 ;  /* 0x0000000000017941 */ /* 0x000fea0003800000 */
.L_x_516:
[----:B0----5:R-:W-:Y:S01]  /*72b0*/  IMAD.MOV.U32 R68, RZ, RZ, R55 ;  /* 0x000000ffff447224 */ /* 0x021fe200078e0037 */
[----:B------:R-:W-:Y:S01]  /*72c0*/  MOV R69, R54 ;  /* 0x0000003600457202 */ /* 0x000fe20000000f00 */
[----:B------:R-:W-:Y:S01]  /*72d0*/  VIADD R72, R212, 0x40 ;  /* 0x00000040d4487836 */ /* 0x000fe20000000000 */
[----:B------:R-:W-:Y:S01]  /*72e0*/  PRMT R178, R178, 0x5410, R70 ;  /* 0x00005410b2b27816 */ /* 0x000fe20000000046 */
[----:B------:R-:W-:Y:S01]  /*72f0*/  IMAD.MOV.U32 R70, RZ, RZ, R53 ;  /* 0x000000ffff467224 */ /* 0x000fe200078e0035 */
[----:B------:R-:W-:Y:S01]  /*7300*/  PRMT R163, R69, 0x5410, R68 ;  /* 0x0000541045a37816 */ /* 0x000fe20000000044 */
[----:B------:R-:W-:Y:S01]  /*7310*/  IMAD.MOV.U32 R68, RZ, RZ, R59 ;  /* 0x000000ffff447224 */ /* 0x000fe200078e003b */
[----:B------:R-:W-:Y:S01]  /*7320*/  MOV R69, R58 ;  /* 0x0000003a00457202 */ /* 0x000fe20000000f00 */
[----:B------:R-:W-:Y:S01]  /*7330*/  BSSY B1, `(.L_x_518) ;  /* 0x0000033000017945 */ /* 0x000fe20003800000 */
[----:B------:R-:W-:Y:S02]  /*7340*/  ISETP.GE.AND P3, PT, R72, R4, PT ;  /* 0x000000044800720c */ /* 0x000fe40003f66270 */
[----:B------:R-:W-:-:S02]  /*7350*/  CS2R R74, SRZ ;  /* 0x00000000004a7805 */ /* 0x000fc4000001ff00 */
[----:B------:R-:W-:Y:S01]  /*7360*/  PRMT R167, R69, 0x5410, R68 ;  /* 0x0000541045a77816 */ /* 0x000fe20000000044 */
[----:B------:R-:W-:Y:S01]  /*7370*/  IMAD.MOV.U32 R68, RZ, RZ, R63 ;  /* 0x000000ffff447224 */ /* 0x000fe200078e003f */
[----:B------:R-:W-:Y:S02]  /*7380*/  MOV R69, R62 ;  /* 0x0000003e00457202 */ /* 0x000fe40000000f00 */
[----:B------:R-:W-:Y:S02]  /*7390*/  CS2R R72, SRZ ;  /* 0x0000000000487805 */ /* 0x000fe4000001ff00 */
[----:B------:R-:W-:Y:S01]  /*73a0*/  PRMT R153, R71, 0x7610, R153 ;  /* 0x0000761047997816 */ /* 0x000fe20000000099 */
[----:B------:R-:W-:Y:S01]  /*73b0*/  IMAD.MOV.U32 R71, RZ, RZ, R52 ;  /* 0x000000ffff477224 */ /* 0x000fe200078e0034 */
[----:B------:R-:W-:Y:S01]  /*73c0*/  PRMT R165, R69, 0x5410, R68 ;  /* 0x0000541045a57816 */ /* 0x000fe20000000044 */
[----:B------:R-:W-:Y:S01]  /*73d0*/  IMAD.MOV.U32 R69, RZ, RZ, R60 ;  /* 0x000000ffff457224 */ /* 0x000fe200078e003c */
[----:B------:R-:W-:Y:S01]  /*73e0*/  CS2R R78, SRZ ;  /* 0x00000000004e7805 */ /* 0x000fe2000001ff00 */
[----:B------:R-:W-:Y:S01]  /*73f0*/  IMAD.MOV.U32 R68, RZ, RZ, R61 ;  /* 0x000000ffff447224 */ /* 0x000fe200078e003d */
[----:B------:R-:W-:Y:S01]  /*7400*/  PRMT R164, R71, 0x5410, R70 ;  /* 0x0000541047a47816 */ /* 0x000fe20000000046 */
[----:B------:R-:W-:Y:S01]  /*7410*/  IMAD.MOV.U32 R71, RZ, RZ, R56 ;  /* 0x000000ffff477224 */ /* 0x000fe200078e0038 */
[----:B------:R-:W-:Y:S01]  /*7420*/  CS2R R76, SRZ ;  /* 0x00000000004c7805 */ /* 0x000fe2000001ff00 */
[----:B------:R-:W-:Y:S01]  /*7430*/  IMAD.MOV.U32 R70, RZ, RZ, R57 ;  /* 0x000000ffff467224 */ /* 0x000fe200078e0039 */
[----:B------:R-:W-:Y:S01]  /*7440*/  PRMT R166, R69, 0x5410, R68 ;  /* 0x0000541045a67816 */ /* 0x000fe20000000044 */
[----:B------:R-:W-:Y:S01]  /*7450*/  IMAD.MOV.U32 R68, RZ, RZ, R67 ;  /* 0x000000ffff447224 */ /* 0x000fe200078e0043 */
[----:B------:R-:W-:-:S02]  /*7460*/  MOV R69, R66 ;  /* 0x0000004200457202 */ /* 0x000fc40000000f00 */
[----:B------:R-:W-:Y:S02]  /*7470*/  CS2R R82, SRZ ;  /* 0x0000000000527805 */ /* 0x000fe4000001ff00 */
[----:B------:R-:W-:Y:S02]  /*7480*/  PRMT R168, R71, 0x5410, R70 ;  /* 0x0000541047a87816 */ /* 0x000fe40000000046 */
[----:B------:R-:W-:Y:S02]  /*7490*/  CS2R R70, SRZ ;  /* 0x0000000000467805 */ /* 0x000fe4000001ff00 */
[----:B------:R-:W-:Y:S01]  /*74a0*/  PRMT R169, R69, 0x5410, R68 ;  /* 0x0000541045a97816 */ /* 0x000fe20000000044 */
[----:B------:R-:W-:Y:S01]  /*74b0*/  IMAD.MOV.U32 R69, RZ, RZ, R64 ;  /* 0x000000ffff457224 */ /* 0x000fe200078e0040 */
[----:B------:R-:W-:Y:S02]  /*74c0*/  MOV R68, R65 ;  /* 0x0000004100447202 */ /* 0x000fe40000000f00 */
[----:B------:R-:W-:-:S02]  /*74d0*/  CS2R R80, SRZ ;  /* 0x0000000000507805 */ /* 0x000fc4000001ff00 */
[----:B------:R-:W-:Y:S02]  /*74e0*/  PRMT R170, R69, 0x5410, R68 ;  /* 0x0000541045aa7816 */ /* 0x000fe40000000044 */
[----:B------:R-:W-:Y:S01]  /*74f0*/  CS2R R68, SRZ ;  /* 0x0000000000447805 */ /* 0x000fe2000001ff00 */
[----:B------:R-:W-:Y:S06]  /*7500*/  @P3 BRA `(.L_x_519) ;  /* 0x0000000000543947 */ /* 0x000fec0003800000 */
[----:B------:R-:W-:Y:S01]  /*7510*/  IADD3 R86, P2, P5, R102, R32, R86 ;  /* 0x0000002066567210 */ /* 0x000fe20007d5e056 */
[----:B------:R-:W-:Y:S01]  /*7520*/  ULDC.64 UR4, c[0x0][0x3e8] ;  /* 0x0000fa0000047ab9 */ /* 0x000fe20000000a00 */
[----:B------:R-:W-:Y:S02]  /*7530*/  ULDC.64 UR6, c[0x0][0x208] ;  /* 0x0000820000067ab9 */ /* 0x000fe40000000a00 */
[----:B------:R-:W-:Y:S02]  /*7540*/  IADD3.X R0, R25, R34, R0, P2, P5 ;  /* 0x0000002219007210 */ /* 0x000fe400017ea400 */
        /* <DEDUP_REMOVED lines=17> */
.L_x_519:
[----:B------:R-:W-:Y:S05]  /*7660*/  BSYNC B1 ;  /* 0x0000000000017941 */ /* 0x000fea0003800000 */
.L_x_518:
        /* <DEDUP_REMOVED lines=15> */
[----:B------:R-:W-:Y:S02]  /*7760*/  IMAD.MOV.U32 R3, RZ, RZ, R78 ;  /* 0x000000ffff037224 */ /* 0x000fe400078e004e */
        /* <DEDUP_REMOVED lines=16> */
.L_x_520:
[----:B------:R-:W-:Y:S01]  /*7870*/  IMAD R3, R19, 0x8, R18 ;  /* 0x0000000813037824 */ /* 0x000fe200078e0212 */
[----:B------:R-:W-:Y:S01]  /*7880*/  SHF.L.U32 R0, R217, 0x1f, RZ ;  /* 0x0000001fd9007819 */ /* 0x000fe200000006ff */
[----:B------:R-:W1:Y:S01]  /*7890*/  LDC R143, c[0x0][0x2f4] ;  /* 0x0000bd00ff8f7b82 */ /* 0x000e620000000800 */
[----:B------:R-:W-:Y:S01]  /*78a0*/  BSSY B1, `(.L_x_521) ;  /* 0x0000004000017945 */ /* 0x000fe20003800000 */
[----:B------:R-:W-:Y:S01]  /*78b0*/  IMAD.MOV.U32 R123, RZ, RZ, R88 ;  /* 0x000000ffff7b7224 */ /* 0x000fe200078e0058 */
[----:B------:R-:W2:Y:S02]  /*78c0*/  SYNCS.PHASECHK.TRANS64.TRYWAIT P5, [R3+URZ+0x38890], R0 ;  /* 0x03889000030075a7 */ /* 0x000ea400080a017f */
[----:B--2---:R-:W-:Y:S05]  /*78d0*/  @!P5 BRA `(.L_x_522) ;  /* 0x0000023c0014d947 */ /* 0x004fea0003800000 */
.L_x_859:
[----:B------:R-:W-:Y:S05]  /*78e0*/  BSYNC B1 ;  /* 0x0000000000017941 */ /* 0x000fea0003800000 */
.L_x_521:
[----:B------:R-:W3:Y:S01]  /*78f0*/  LDC.64 R124, c[0x0][0x300] ;  /* 0x0000c000ff7c7b82 */ /* 0x000ee20000000a00 */
[----:B------:R-:W-:Y:S01]  /*7900*/  BSSY B1, `(.L_x_523) ;  /* 0x000010c000017945 */ /* 0x000fe20003800000 */
[----:B-1----:R-:W-:-:S03]  /*7910*/  IMAD.IADD R145, R143, 0x1, -R115 ;  /* 0x000000018f917824 */ /* 0x002fc600078e0a73 */
[----:B------:R-:W-:Y:S05]  /*7920*/  @P4 BRA `(.L_x_524) ;  /* 0x0000001000244947 */ /* 0x000fea0003800000 */
[----:B------:R-:W-:Y:S01]  /*7930*/  ISETP.NE.AND P4, PT, R27, RZ, PT ;  /* 0x000000ff1b00720c */ /* 0x000fe20003f85270 */
[-C--:B---3--:R-:W-:Y:S01]  /*7940*/  IMAD.WIDE.U32 R134, R212, R124.reuse, R122 ;  /* 0x0000007cd4867225 */ /* 0x088fe200078e007a */
[----:B0-----:R-:W-:Y:S01]  /*7950*/  SHF.R.S32.HI R84, RZ, 0x1f, R212 ;  /* 0x0000001fff547819 */ /* 0x001fe200000114d4 */
[----:B------:R-:W-:Y:S04]  /*7960*/  BSSY B2, `(.L_x_525) ;  /* 0x0000084000027945 */ /* 0x000fe80003800000 */
[----:B------:R-:W-:-:S04]  /*7970*/  IMAD R148, R84, R124, RZ ;  /* 0x0000007c54947224 */ /* 0x000fc800078e02ff */
[----:B------:R-:W-:-:S05]  /*7980*/  IMAD R148, R212, R125, R148 ;  /* 0x0000007dd4947224 */ /* 0x000fca00078e0294 */
[----:B------:R-:W-:Y:S01]  /*7990*/  IADD3 R148, R148, R135, RZ ;  /* 0x0000008794947210 */ /* 0x000fe20007ffe0ff */
[----:B------:R-:W-:Y:S06]  /*79a0*/  @!P4 BRA `(.L_x_526) ;  /* 0x0000000400fcc947 */ /* 0x000fec0003800000 */
[----:B------:R-:W-:Y:S01]  /*79b0*/  SEL R84, R115, R145, !P0 ;  /* 0x0000009173547207 */ /* 0x000fe20004000000 */
[----:B------:R-:W-:Y:S01]  /*79c0*/  IMAD.SHL.U32 R86, R212, 0x40, RZ ;  /* 0x00000040d4567824 */ /* 0x000fe200078e00ff */
[----:B------:R-:W-:Y:S01]  /*79d0*/  ISETP.GE.AND P4, PT, R16, R120, PT ;  /* 0x000000781000720c */ /* 0x000fe20003f86270 */
[----:B------:R-:W-:Y:S01]  /*79e0*/  BSSY B3, `(.L_x_527) ;  /* 0x000006e000037945 */ /* 0x000fe20003800000 */
[----:B------:R-:W-:-:S04]  /*79f0*/  SHF.R.S32.HI R85, RZ, 0x1f, R84 ;  /* 0x0000001fff557819 */ /* 0x000fc80000011454 */
[----:B------:R-:W-:-:S04]  /*7a00*/  LEA.HI R84, R85, R84, RZ, 0x4 ;  /* 0x0000005455547211 */ /* 0x000fc800078f20ff */
[----:B------:R-:W-:-:S04]  /*7a10*/  LEA.HI.SX32 R84, R84, R15, 0x1c ;  /* 0x0000000f54547211 */ /* 0x000fc800078fe2ff */
[----:B------:R-:W-:Y:S01]  /*7a20*/  SHF.R.S32.HI R85, RZ, 0x1f, R84 ;  /* 0x0000001fff557819 */ /* 0x000fe20000011454 */
[----:B------:R-:W-:-:S03]  /*7a30*/  IMAD.SHL.U32 R149, R84, 0x8, RZ ;  /* 0x0000000854957824 */ /* 0x000fc600078e00ff */
[----:B------:R-:W-:Y:S02]  /*7a40*/  LEA.HI R84, R85, R84, RZ, 0x3 ;  /* 0x0000005455547211 */ /* 0x000fe400078f18ff */
[----:B------:R-:W-:Y:S02]  /*7a50*/  LOP3.LUT R85, R149, 0x38, RZ, 0xc0, !PT ;  /* 0x0000003895557812 */ /* 0x000fe400078ec0ff */
[----:B------:R-:W-:Y:S02]  /*7a60*/  SHF.R.S32.HI R84, RZ, 0x3, R84 ;  /* 0x00000003ff547819 */ /* 0x000fe40000011454 */
[----:B------:R-:W-:-:S03]  /*7a70*/  LOP3.LUT R85, R85, 0x1c0, R86, 0xf8, !PT ;  /* 0x000001c055557812 */ /* 0x000fc600078ef856 */
[----:B------:R-:W-:Y:S01]  /*7a80*/  IMAD R84, R84, 0x1400, R228 ;  /* 0x0000140054547824 */ /* 0x000fe200078e02e4 */
[----:B------:R-:W-:-:S05]  /*7a90*/  LOP3.LUT R85, R85, R229, RZ, 0x3c, !PT ;  /* 0x000000e555557212 */ /* 0x000fca00078e3cff */
[----:B------:R-:W-:-:S04]  /*7aa0*/  IMAD.IADD R84, R84, 0x1, R85 ;  /* 0x0000000154547824 */ /* 0x000fc800078e0255 */
[C---:B------:R-:W-:Y:S02]  /*7ab0*/  IMAD R88, R19.reuse, 0x5000, R84 ;  /* 0x0000500013587824 */ /* 0x040fe400078e0254 */
[----:B------:R-:W-:Y:S02]  /*7ac0*/  IMAD R84, R19, 0x5000, R138 ;  /* 0x0000500013547824 */ /* 0x000fe400078e028a */
[----:B------:R-:W-:-:S03]  /*7ad0*/  IMAD R88, R88, 0x2, R18 ;  /* 0x0000000258587824 */ /* 0x000fc600078e0212 */
[----:B------:R-:W-:-:S03]  /*7ae0*/  LEA R84, R84, R18, 0x1 ;  /* 0x0000001254547211 */ /* 0x000fc600078e08ff */
[----:B------:R-:W0:Y:S04]  /*7af0*/  LDS.128 R88, [R88+0x24400] ;  /* 0x0244000058587984 */ /* 0x000e280000000c00 */
[----:B------:R-:W1:Y:S01]  /*7b00*/  LDS.128 R84, [R84+0x24400] ;  /* 0x0244000054547984 */ /* 0x000e620000000c00 */
[----:B------:R-:W-:Y:S05]  /*7b10*/  @P4 BRA `(.L_x_528) ;  /* 0x0000000400684947 */ /* 0x000fea0003800000 */
[----:B0-----:R-:W-:Y:S01]  /*7b20*/  IMAD.MOV.U32 R151, RZ, RZ, R89 ;  /* 0x000000ffff977224 */ /* 0x001fe200078e0059 */
[----:B------:R-:W-:Y:S01]  /*7b30*/  SHF.R.U64 R40, R40, 0x10, R41 ;  /* 0x0000001028287819 */ /* 0x000fe20000001229 */
[----:B-1----:R-:W-:Y:S01]  /*7b40*/  IMAD.MOV.U32 R150, RZ, RZ, R85 ;  /* 0x000000ffff967224 */ /* 0x002fe200078e0055 */
[----:B------:R-:W-:Y:S01]  /*7b50*/  SHF.R.U32.HI R41, RZ, 0x10, R41 ;  /* 0x00000010ff297819 */ /* 0x000fe20000011629 */
[----:B------:R-:W-:Y:S01]  /*7b60*/  HADD2.F32 R153, -RZ, R153.H0_H0 ;  /* 0x20000099ff997230 */ /* 0x000fe20000004100 */
[----:B------:R-:W-:Y:S01]  /*7b70*/  SHF.R.U64 R48, R48, 0x10, R49 ;  /* 0x0000001030307819 */ /* 0x000fe20000001231 */
[----:B------:R-:W-:Y:S01]  /*7b80*/  HADD2.F32 R85, -RZ, R151.H0_H0 ;  /* 0x20000097ff557230 */ /* 0x000fe20000004100 */
[----:B------:R-:W-:Y:S01]  /*7b90*/  SHF.R.U64 R42, R42, 0x10, R43 ;  /* 0x000000102a2a7819 */ /* 0x000fe2000000122b */
[----:B------:R-:W-:Y:S02]  /*7ba0*/  HADD2.F32 R154, -RZ, R150.H0_H0 ;  /* 0x20000096ff9a7230 */ /* 0x000fe40000004100 */
[----:B------:R-:W-:-:S02]  /*7bb0*/  HADD2.F32 R152, -RZ, R152.H0_H0 ;  /* 0x20000098ff987230 */ /* 0x000fc40000004100 */
[CC--:B------:R-:W-:Y:S01]  /*7bc0*/  FMUL.FTZ R89, R85.reuse, R153.reuse ;  /* 0x0000009955597220 */ /* 0x0c0fe20000410000 */
[----:B------:R-:W-:Y:S02]  /*7bd0*/  HADD2.F32 R150, -RZ, R150.H1_H1 ;  /* 0x30000096ff967230 */ /* 0x000fe40000004100 */
[C---:B------:R-:W-:Y:S01]  /*7be0*/  FMUL.FTZ R153, R154.reuse, R153 ;  /* 0x000000999a997220 */ /* 0x040fe20000410000 */
[----:B------:R-:W-:Y:S02]  /*7bf0*/  HADD2.F32 R48, -RZ, R48.H0_H0 ;  /* 0x20000030ff307230 */ /* 0x000fe40000004100 */
[-C--:B------:R-:W-:Y:S01]  /*7c00*/  FFMA.FTZ R89, R154, R152.reuse, -R89 ;  /* 0x000000989a597223 */ /* 0x080fe20000010859 */
[----:B------:R-:W-:Y:S02]  /*7c10*/  HADD2.F32 R42, -RZ, R42.H0_H0 ;  /* 0x2000002aff2a7230 */ /* 0x000fe40000004100 */
[----:B------:R-:W-:Y:S01]  /*7c20*/  FFMA.FTZ R85, R85, R152, R153 ;  /* 0x0000009855557223 */ /* 0x000fe20000010099 */
[----:B------:R-:W-:Y:S01]  /*7c30*/  SHF.R.U32.HI R152, RZ, 0x10, R49 ;  /* 0x00000010ff987819 */ /* 0x000fe20000011631 */
[----:B------:R-:W-:-:S02]  /*7c40*/  HADD2.F32 R49, -RZ, R151.H1_H1 ;  /* 0x30000097ff317230 */ /* 0x000fc40000004100 */
[----:B------:R-:W-:Y:S02]  /*7c50*/  HADD2.F32 R151, -RZ, R41.H0_H0 ;  /* 0x20000029ff977230 */ /* 0x000fe40000004100 */
[----:B------:R-:W-:Y:S02]  /*7c60*/  HADD2.F32 R152, -RZ, R152.H0_H0 ;  /* 0x20000098ff987230 */ /* 0x000fe40000004100 */
[----:B------:R-:W-:-:S03]  /*7c70*/  HADD2.F32 R153, -RZ, R178.H0_H0 ;  /* 0x200000b2ff997230 */ /* 0x000fc60000004100 */
[-C--:B------:R-:W-:Y:S01]  /*7c80*/  FMUL.FTZ R41, R49, R152.reuse ;  /* 0x0000009831297220 */ /* 0x080fe20000410000 */
[----:B------:R-:W-:-:S03]  /*7c90*/  FMUL.FTZ R152, R150, R152 ;  /* 0x0000009896987220 */ /* 0x000fc60000410000 */
[-C--:B------:R-:W-:Y:S01]  /*7ca0*/  FFMA.FTZ R41, R150, R151.reuse, -R41 ;  /* 0x0000009796297223 */ /* 0x080fe20000010829 */
[----:B------:R-:W-:Y:S01]  /*7cb0*/  FFMA.FTZ R49, R49, R151, R152 ;  /* 0x0000009731317223 */ /* 0x000fe20000010098 */
[----:B------:R-:W-:Y:S01]  /*7cc0*/  MOV R151, R91 ;  /* 0x0000005b00977202 */ /* 0x000fe20000000f00 */
[----:B------:R-:W-:Y:S02]  /*7cd0*/  IMAD.MOV.U32 R150, RZ, RZ, R87 ;  /* 0x000000ffff967224 */ /* 0x000fe400078e0057 */
[----:B------:R-:W-:Y:S01]  /*7ce0*/  HADD2.F32 R152, -RZ, R177.H0_H0 ;  /* 0x200000b1ff987230 */ /* 0x000fe20000004100 */
[----:B------:R-:W-:Y:S01]  /*7cf0*/  F2FP.F16.F32.PACK_AB R41, R41, R89 ;  /* 0x000000592929723e */ /* 0x000fe200000000ff */
[----:B------:R-:W-:Y:S01]  /*7d00*/  HADD2.F32 R91, -RZ, R151.H0_H0 ;  /* 0x20000097ff5b7230 */ /* 0x000fe20000004100 */
[----:B------:R-:W-:Y:S01]  /*7d10*/  F2FP.F16.F32.PACK_AB R49, R49, R85 ;  /* 0x000000553131723e */ /* 0x000fe200000000ff */
[--C-:B------:R-:W-:Y:S02]  /*7d20*/  HADD2.F32 R154, -RZ, R150.reuse.H0_H0 ;  /* 0x20000096ff9a7230 */ /* 0x100fe40000004100 */
[----:B------:R-:W-:-:S02]  /*7d30*/  HADD2.F32 R150, -RZ, R150.H1_H1 ;  /* 0x30000096ff967230 */ /* 0x000fc40000004100 */
[CC--:B------:R-:W-:Y:S01]  /*7d40*/  FMUL.FTZ R87, R91.reuse, R153.reuse ;  /* 0x000000995b577220 */ /* 0x0c0fe20000410000 */
[----:B------:R-:W-:Y:S02]  /*7d50*/  IMAD.MOV.U32 R85, RZ, RZ, R41 ;  /* 0x000000ffff557224 */ /* 0x000fe400078e0029 */
[C---:B------:R-:W-:Y:S01]  /*7d60*/  FMUL.FTZ R153, R154.reuse, R153 ;  /* 0x000000999a997220 */ /* 0x040fe20000410000 */
[----:B------:R-:W-:Y:S02]  /*7d70*/  IMAD.MOV.U32 R89, RZ, RZ, R49 ;  /* 0x000000ffff597224 */ /* 0x000fe400078e0031 */
[-C--:B------:R-:W-:Y:S01]  /*7d80*/  FFMA.FTZ R87, R154, R152.reuse, -R87 ;  /* 0x000000989a577223 */ /* 0x080fe20000010857 */
[----:B------:R-:W-:Y:S02]  /*7d90*/  HADD2.F32 R154, -RZ, R178.H1_H1 ;  /* 0x300000b2ff9a7230 */ /* 0x000fe40000004100 */
[----:B------:R-:W-:Y:S01]  /*7da0*/  FFMA.FTZ R91, R91, R152, R153 ;  /* 0x000000985b5b7223 */ /* 0x000fe20000010099 */
[----:B------:R-:W-:-:S02]  /*7db0*/  SHF.R.U32.HI R152, RZ, 0x10, R43 ;  /* 0x00000010ff987819 */ /* 0x000fc4000001162b */
[--C-:B------:R-:W-:Y:S02]  /*7dc0*/  SHF.R.U64 R43, R50, 0x10, R51.reuse ;  /* 0x00000010322b7819 */ /* 0x100fe40000001233 */
[----:B------:R-:W-:Y:S01]  /*7dd0*/  SHF.R.U32.HI R50, RZ, 0x10, R51 ;  /* 0x00000010ff327819 */ /* 0x000fe20000011633 */
[----:B------:R-:W-:Y:S02]  /*7de0*/  HADD2.F32 R51, -RZ, R151.H1_H1 ;  /* 0x30000097ff337230 */ /* 0x000fe40000004100 */
[----:B------:R-:W-:Y:S02]  /*7df0*/  HADD2.F32 R152, -RZ, R152.H0_H0 ;  /* 0x20000098ff987230 */ /* 0x000fe40000004100 */
[----:B------:R-:W-:Y:S02]  /*7e00*/  HADD2.F32 R151, -RZ, R50.H0_H0 ;  /* 0x20000032ff977230 */ /* 0x000fe40000004100 */
[----:B------:R-:W-:-:S03]  /*7e10*/  HADD2.F32 R43, -RZ, R43.H0_H0 ;  /* 0x2000002bff2b7230 */ /* 0x000fc60000004100 */
[----:B------:R-:W-:-:S04]  /*7e20*/  FMUL.FTZ R50, R51, R151 ;  /* 0x0000009733327220 */ /* 0x000fc80000410000 */
[CC--:B------:R-:W-:Y:S01]  /*7e30*/  FFMA.FTZ R50, R150.reuse, R152.reuse, -R50 ;  /* 0x0000009896327223 */ /* 0x0c0fe20000010832 */
[----:B------:R-:W-:Y:S01]  /*7e40*/  FMUL.FTZ R150, R150, R151 ;  /* 0x0000009796967220 */ /* 0x000fe20000410000 */
[--C-:B------:R-:W-:Y:S02]  /*7e50*/  HADD2.F32 R151, -RZ, R88.reuse.H0_H0 ;  /* 0x20000058ff977230 */ /* 0x100fe40000004100 */
[----:B------:R-:W-:Y:S02]  /*7e60*/  HADD2.F32 R88, -RZ, R88.H1_H1 ;  /* 0x30000058ff587230 */ /* 0x000fe40000004100 */
[----:B------:R-:W-:Y:S01]  /*7e70*/  FFMA.FTZ R51, R51, R152, R150 ;  /* 0x0000009833337223 */ /* 0x000fe20000010096 */
[----:B------:R-:W-:Y:S02]  /*7e80*/  HADD2.F32 R150, -RZ, R84.H0_H0 ;  /* 0x20000054ff967230 */ /* 0x000fe40000004100 */
[-C--:B------:R-:W-:Y:S01]  /*7e90*/  FMUL.FTZ R153, R151, R154.reuse ;  /* 0x0000009a97997220 */ /* 0x080fe20000410000 */
[----:B------:R-:W-:Y:S01]  /*7ea0*/  HADD2.F32 R152, -RZ, R177.H1_H1 ;  /* 0x300000b1ff987230 */ /* 0x000fe20000004100 */
[----:B------:R-:W-:Y:S01]  /*7eb0*/  F2FP.F16.F32.PACK_AB R87, R50, R87 ;  /* 0x000000573257723e */ /* 0x000fe200000000ff */
[----:B------:R-:W-:Y:S01]  /*7ec0*/  FMUL.FTZ R154, R150, R154 ;  /* 0x0000009a969a7220 */ /* 0x000fe20000410000 */
[----:B------:R-:W-:-:S02]  /*7ed0*/  F2FP.F16.F32.PACK_AB R91, R51, R91 ;  /* 0x0000005b335b723e */ /* 0x000fc400000000ff */
[-C--:B------:R-:W-:Y:S01]  /*7ee0*/  FFMA.FTZ R150, R150, R152.reuse, -R153 ;  /* 0x0000009896967223 */ /* 0x080fe20000010899 */
[----:B------:R-:W-:Y:S01]  /*7ef0*/  FFMA.FTZ R151, R151, R152, R154 ;  /* 0x0000009897977223 */ /* 0x000fe2000001009a */
[----:B------:R-:W-:Y:S02]  /*7f00*/  HADD2.F32 R152, -RZ, R84.H1_H1 ;  /* 0x30000054ff987230 */ /* 0x000fe40000004100 */
[----:B------:R-:W-:Y:S02]  /*7f10*/  HADD2.F32 R84, -RZ, R40.H0_H0 ;  /* 0x20000028ff547230 */ /* 0x000fe40000004100 */
[-C--:B------:R-:W-:Y:S01]  /*7f20*/  FMUL.FTZ R40, R88, R48.reuse ;  /* 0x0000003058287220 */ /* 0x080fe20000410000 */
[--C-:B------:R-:W-:Y:S02]  /*7f30*/  HADD2.F32 R154, -RZ, R176.reuse.H1_H1 ;  /* 0x300000b0ff9a7230 */ /* 0x100fe40000004100 */
[C---:B------:R-:W-:Y:S01]  /*7f40*/  FMUL.FTZ R48, R152.reuse, R48 ;  /* 0x0000003098307220 */ /* 0x040fe20000410000 */
[----:B------:R-:W-:Y:S01]  /*7f50*/  FFMA.FTZ R40, R152, R84, -R40 ;  /* 0x0000005498287223 */ /* 0x000fe20000010828 */
[----:B------:R-:W-:-:S02]  /*7f60*/  HADD2.F32 R152, -RZ, R176.H0_H0 ;  /* 0x200000b0ff987230 */ /* 0x000fc40000004100 */
[----:B------:R-:W-:Y:S01]  /*7f70*/  FFMA.FTZ R48, R88, R84, R48 ;  /* 0x0000005458307223 */ /* 0x000fe20000010030 */
[----:B------:R-:W-:Y:S02]  /*7f80*/  HADD2.F32 R84, -RZ, R90.H0_H0 ;  /* 0x2000005aff547230 */ /* 0x000fe40000004100 */
[----:B------:R-:W-:Y:S01]  /*7f90*/  HADD2.F32 R88, -RZ, R86.H0_H0 ;  /* 0x20000056ff587230 */ /* 0x000fe20000004100 */
[----:B------:R-:W-:Y:S01]  /*7fa0*/  F2FP.F16.F32.PACK_AB R40, R40, R150 ;  /* 0x000000962828723e */ /* 0x000fe200000000ff */
[----:B------:R-:W-:Y:S02]  /*7fb0*/  HADD2.F32 R90, -RZ, R90.H1_H1 ;  /* 0x3000005aff5a7230 */ /* 0x000fe40000004100 */
[-C--:B------:R-:W-:Y:S01]  /*7fc0*/  FMUL.FTZ R153, R84, R154.reuse ;  /* 0x0000009a54997220 */ /* 0x080fe20000410000 */
[----:B------:R-:W-:Y:S02]  /*7fd0*/  HADD2.F32 R86, -RZ, R86.H1_H1 ;  /* 0x30000056ff567230 */ /* 0x000fe40000004100 */
[----:B------:R-:W-:Y:S01]  /*7fe0*/  FMUL.FTZ R154, R88, R154 ;  /* 0x0000009a589a7220 */ /* 0x000fe20000410000 */
[----:B------:R-:W-:Y:S01]  /*7ff0*/  F2FP.F16.F32.PACK_AB R48, R48, R151 ;  /* 0x000000973030723e */ /* 0x000fe200000000ff */
[----:B------:R-:W-:-:S02]  /*8000*/  FFMA.FTZ R153, R88, R152, -R153 ;  /* 0x0000009858997223 */ /* 0x000fc40000010899 */
[----:B------:R-:W-:Y:S01]  /*8010*/  FFMA.FTZ R154, R84, R152, R154 ;  /* 0x00000098549a7223 */ /* 0x000fe2000001009a */
[-C--:B------:R-:W-:Y:S01]  /*8020*/  FMUL.FTZ R84, R90, R43.reuse ;  /* 0x0000002b5a547220 */ /* 0x080fe20000410000 */
[C---:B------:R-:W-:Y:S01]  /*8030*/  FMUL.FTZ R43, R86.reuse, R43 ;  /* 0x0000002b562b7220 */ /* 0x040fe20000410000 */
[----:B------:R-:W-:Y:S02]  /*8040*/  MOV R88, R48 ;  /* 0x0000003000587202 */ /* 0x000fe40000000f00 */
[-C--:B------:R-:W-:Y:S01]  /*8050*/  FFMA.FTZ R84, R86, R42.reuse, -R84 ;  /* 0x0000002a56547223 */ /* 0x080fe20000010854 */
[----:B------:R-:W-:-:S04]  /*8060*/  FFMA.FTZ R43, R90, R42, R43 ;  /* 0x0000002a5a2b7223 */ /* 0x000fc8000001002b */
[----:B------:R-:W-:Y:S01]  /*8070*/  F2FP.F16.F32.PACK_AB R153, R84, R153 ;  /* 0x000000995499723e */ /* 0x000fe200000000ff */
[----:B------:R-:W-:Y:S01]  /*8080*/  IMAD.MOV.U32 R84, RZ, RZ, R40 ;  /* 0x000000ffff547224 */ /* 0x000fe200078e0028 */
[----:B------:R-:W-:-:S03]  /*8090*/  F2FP.F16.F32.PACK_AB R43, R43, R154 ;  /* 0x0000009a2b2b723e */ /* 0x000fc600000000ff */
[----:B------:R-:W-:Y:S02]  /*80a0*/  IMAD.MOV.U32 R86, RZ, RZ, R153 ;  /* 0x000000ffff567224 */ /* 0x000fe400078e0099 */
[----:B------:R-:W-:-:S07]  /*80b0*/  IMAD.MOV.U32 R90, RZ, RZ, R43 ;  /* 0x000000ffff5a7224 */ /* 0x000fce00078e002b */
.L_x_528:
[----:B------:R-:W-:Y:S05]  /*80c0*/  BSYNC B3 ;  /* 0x0000000000037941 */ /* 0x000fea0003800000 */
.L_x_527:
[----:B------:R-:W-:Y:S01]  /*80d0*/  ISETP.GE.AND P4, PT, R149, R143, PT ;  /* 0x0000008f9500720c */ /* 0x000fe20003f86270 */
[----:B------:R-:W-:-:S12]  /*80e0*/  ULDC.64 UR4, c[0x0][0x208] ;  /* 0x0000820000047ab9 */ /* 0x000fd80000000a00 */
[--C-:B------:R-:W-:Y:S02]  /*80f0*/  @!P4 SHF.R.S32.HI R43, RZ, 0x1f, R149.reuse ;  /* 0x0000001fff2bc819 */ /* 0x100fe40000011495 */
[----:B------:R-:W-:-:S04]  /*8100*/  @!P4 IADD3 R149, P5, P6, R96, R134, R149 ;  /* 0x000000866095c210 */ /* 0x000fc80007ebe095 */
[----:B------:R-:W-:Y:S02]  /*8110*/  @!P4 IADD3.X R43, R93, R148, R43, P5, P6 ;  /* 0x000000945d2bc210 */ /* 0x000fe40002fec42b */
[----:B------:R-:W-:-:S04]  /*8120*/  IADD3 R41, P5, P6, R96, R134, R14 ;  /* 0x0000008660297210 */ /* 0x000fc80007ebe00e */
[----:B------:R-:W-:Y:S02]  /*8130*/  IADD3.X R42, R93, R148, R8, P5, P6 ;  /* 0x000000945d2a7210 */ /* 0x000fe40002fec408 */
[----:B------:R-:W-:-:S04]  /*8140*/  LEA R40, P5, R41, R116, 0x1 ;  /* 0x0000007429287211 */ /* 0x000fc800078a08ff */
[----:B------:R-:W-:Y:S02]  /*8150*/  LEA.HI.X R41, R41, R117, R42, 0x1, P5 ;  /* 0x0000007529297211 */ /* 0x000fe400028f0c2a */
[----:B------:R-:W-:-:S03]  /*8160*/  @!P4 LEA R42, P5, R149, R116, 0x1 ;  /* 0x00000074952ac211 */ /* 0x000fc600078a08ff */
[----:B-1----:R1:W-:Y:S01]  /*8170*/  STG.E.128 desc[UR4][R40.64], R84 ;  /* 0x0000005428007986 */ /* 0x0023e2000c101d04 */
[----:B------:R-:W-:-:S05]  /*8180*/  @!P4 LEA.HI.X R43, R149, R117, R43, 0x1, P5 ;  /* 0x00000075952bc211 */ /* 0x000fca00028f0c2b */
[----:B0-----:R1:W-:Y:S04]  /*8190*/  @!P4 STG.E.128 desc[UR4][R42.64], R88 ;  /* 0x000000582a00c986 */ /* 0x0013e8000c101d04 */
.L_x_526:
[----:B------:R-:W-:Y:S05]  /*81a0*/  BSYNC B2 ;  /* 0x0000000000027941 */ /* 0x000fea0003800000 */
.L_x_525:
[----:B------:R-:W-:-:S13]  /*81b0*/  ISETP.NE.AND P4, PT, R11, RZ, PT ;  /* 0x000000ff0b00720c */ /* 0x000fda0003f85270 */
[----:B------:R-:W-:Y:S05]  /*81c0*/  @!P4 BRA `(.L_x_524) ;  /* 0x0000000400fcc947 */ /* 0x000fea0003800000 */
[----:B-1----:R-:W-:Y:S01]  /*81d0*/  SEL R40, R115, R145, !P1 ;  /* 0x0000009173287207 */ /* 0x002fe20004800000 */
[----:B------:R-:W-:Y:S01]  /*81e0*/  IMAD.SHL.U32 R42, R212, 0x40, RZ ;  /* 0x00000040d42a7824 */ /* 0x000fe200078e00ff */
[----:B------:R-:W-:Y:S01]  /*81f0*/  ISETP.GE.AND P4, PT, R213, R120, PT ;  /* 0x00000078d500720c */ /* 0x000fe20003f86270 */
[----:B------:R-:W-:Y:S01]  /*8200*/  BSSY B2, `(.L_x_529) ;  /* 0x000006e000027945 */ /* 0x000fe20003800000 */
[----:B------:R-:W-:-:S04]  /*8210*/  SHF.R.S32.HI R41, RZ, 0x1f, R40 ;  /* 0x0000001fff297819 */ /* 0x000fc80000011428 */
[----:B------:R-:W-:-:S04]  /*8220*/  LEA.HI R40, R41, R40, RZ, 0x4 ;  /* 0x0000002829287211 */ /* 0x000fc800078f20ff */
[----:B------:R-:W-:-:S04]  /*8230*/  LEA.HI.SX32 R40, R40, R13, 0x1c ;  /* 0x0000000d28287211 */ /* 0x000fc800078fe2ff */
[----:B------:R-:W-:Y:S02]  /*8240*/  SHF.R.S32.HI R41, RZ, 0x1f, R40 ;  /* 0x0000001fff297819 */ /* 0x000fe40000011428 */
[----:B------:R-:W-:Y:S02]  /*8250*/  SHF.L.U32 R84, R40, 0x3, RZ ;  /* 0x0000000328547819 */ /* 0x000fe400000006ff */
        /* <DEDUP_REMOVED lines=8> */
[----:B------:R-:W-:-:S03]  /*82e0*/  IMAD R40, R19, 0x5000, R137 ;  /* 0x0000500013287824 */ /* 0x000fc600078e0289 */
[----:B------:R-:W-:Y:S01]  /*82f0*/  LEA R48, R48, R18, 0x1 ;  /* 0x0000001230307211 */ /* 0x000fe200078e08ff */
[----:B------:R-:W-:-:S05]  /*8300*/  IMAD R40, R40, 0x2, R18 ;  /* 0x0000000228287824 */ /* 0x000fca00078e0212 */
[----:B------:R-:W0:Y:S04]  /*8310*/  LDS.128 R48, [R48+0x24400] ;  /* 0x0244000030307984 */ /* 0x000e280000000c00 */
[----:B------:R-:W1:Y:S01]  /*8320*/  LDS.128 R40, [R40+0x24400] ;  /* 0x0244000028287984 */ /* 0x000e620000000c00 */
[----:B------:R-:W-:Y:S05]  /*8330*/  @P4 BRA `(.L_x_530) ;  /* 0x0000000400684947 */ /* 0x000fea0003800000 */
[----:B0-----:R-:W-:Y:S01]  /*8340*/  IMAD.MOV.U32 R86, RZ, RZ, R49 ;  /* 0x000000ffff567224 */ /* 0x001fe200078e0031 */
[----:B------:R-:W-:Y:S01]  /*8350*/  SHF.R.U64 R36, R36, 0x10, R37 ;  /* 0x0000001024247819 */ /* 0x000fe20000001225 */
[----:B-1----:R-:W-:Y:S01]  /*8360*/  IMAD.MOV.U32 R85, RZ, RZ, R41 ;  /* 0x000000ffff557224 */ /* 0x002fe200078e0029 */
[----:B------:R-:W-:Y:S01]  /*8370*/  SHF.R.U32.HI R37, RZ, 0x10, R37 ;  /* 0x00000010ff257819 */ /* 0x000fe20000011625 */
[----:B------:R-:W-:Y:S01]  /*8380*/  HADD2.F32 R87, -RZ, R175.H1_H1 ;  /* 0x300000afff577230 */ /* 0x000fe20000004100 */
[----:B------:R-:W-:Y:S01]  /*8390*/  SHF.R.U64 R38, R38, 0x10, R39 ;  /* 0x0000001026267819 */ /* 0x000fe20000001227 */
[----:B------:R-:W-:Y:S02]  /*83a0*/  HADD2.F32 R41, -RZ, R86.H0_H0 ;  /* 0x20000056ff297230 */ /* 0x000fe40000004100 */
[----:B------:R-:W-:Y:S02]  /*83b0*/  HADD2.F32 R89, -RZ, R85.H0_H0 ;  /* 0x20000055ff597230 */ /* 0x000fe40000004100 */
[----:B------:R-:W-:-:S02]  /*83c0*/  HADD2.F32 R88, -RZ, R175.H0_H0 ;  /* 0x200000afff587230 */ /* 0x000fc40000004100 */
[-C--:B------:R-:W-:Y:S01]  /*83d0*/  FMUL.FTZ R49, R41, R87.reuse ;  /* 0x0000005729317220 */ /* 0x080fe20000410000 */
[----:B------:R-:W-:Y:S02]  /*83e0*/  HADD2.F32 R86, -RZ, R86.H1_H1 ;  /* 0x30000056ff567230 */ /* 0x000fe40000004100 */
[C---:B------:R-:W-:Y:S01]  /*83f0*/  FMUL.FTZ R87, R89.reuse, R87 ;  /* 0x0000005759577220 */ /* 0x040fe20000410000 */
[----:B------:R-:W-:Y:S02]  /*8400*/  HADD2.F32 R37, -RZ, R37.H0_H0 ;  /* 0x20000025ff257230 */ /* 0x000fe40000004100 */
[-C--:B------:R-:W-:Y:S01]  /*8410*/  FFMA.FTZ R49, R89, R88.reuse, -R49 ;  /* 0x0000005859317223 */ /* 0x080fe20000010831 */
[----:B------:R-:W-:Y:S02]  /*8420*/  HADD2.F32 R38, -RZ, R38.H0_H0 ;  /* 0x20000026ff267230 */ /* 0x000fe40000004100 */
[----:B------:R-:W-:Y:S01]  /*8430*/  FFMA.FTZ R41, R41, R88, R87 ;  /* 0x0000005829297223 */ /* 0x000fe20000010057 */
[--C-:B------:R-:W-:Y:S01]  /*8440*/  SHF.R.U32.HI R87, RZ, 0x10, R45.reuse ;  /* 0x00000010ff577819 */ /* 0x100fe2000001162d */
[----:B------:R-:W-:Y:S01]  /*8450*/  HADD2.F32 R88, -RZ, R173.H1_H1 ;  /* 0x300000adff587230 */ /* 0x000fe20000004100 */
[----:B------:R-:W-:Y:S01]  /*8460*/  SHF.R.U64 R45, R44, 0x10, R45 ;  /* 0x000000102c2d7819 */ /* 0x000fe2000000122d */
[----:B------:R-:W-:-:S02]  /*8470*/  HADD2.F32 R44, -RZ, R85.H1_H1 ;  /* 0x30000055ff2c7230 */ /* 0x000fc40000004100 */
[----:B------:R-:W-:Y:S02]  /*8480*/  HADD2.F32 R87, -RZ, R87.H0_H0 ;  /* 0x20000057ff577230 */ /* 0x000fe40000004100 */
[----:B------:R-:W-:-:S03]  /*8490*/  HADD2.F32 R45, -RZ, R45.H0_H0 ;  /* 0x2000002dff2d7230 */ /* 0x000fc60000004100 */
[-C--:B------:R-:W-:Y:S01]  /*84a0*/  FMUL.FTZ R85, R86, R87.reuse ;  /* 0x0000005756557220 */ /* 0x080fe20000410000 */
[----:B------:R-:W-:-:S03]  /*84b0*/  FMUL.FTZ R87, R44, R87 ;  /* 0x000000572c577220 */ /* 0x000fc60000410000 */
[-C--:B------:R-:W-:Y:S01]  /*84c0*/  FFMA.FTZ R44, R44, R37.reuse, -R85 ;  /* 0x000000252c2c7223 */ /* 0x080fe20000010855 */
[----:B------:R-:W-:Y:S02]  /*84d0*/  HADD2.F32 R85, -RZ, R51.H0_H0 ;  /* 0x20000033ff557230 */ /* 0x000fe40000004100 */
[----:B------:R-:W-:Y:S01]  /*84e0*/  FFMA.FTZ R37, R86, R37, R87 ;  /* 0x0000002556257223 */ /* 0x000fe20000010057 */
[----:B------:R-:W-:Y:S02]  /*84f0*/  HADD2.F32 R86, -RZ, R173.H0_H0 ;  /* 0x200000adff567230 */ /* 0x000fe40000004100 */
[--C-:B------:R-:W-:Y:S02]  /*8500*/  HADD2.F32 R87, -RZ, R43.reuse.H0_H0 ;  /* 0x2000002bff577230 */ /* 0x100fe40000004100 */
[----:B------:R-:W-:Y:S01]  /*8510*/  FMUL.FTZ R89, R85, R88 ;  /* 0x0000005855597220 */ /* 0x000fe20000410000 */
[----:B------:R-:W-:Y:S01]  /*8520*/  HADD2.F32 R43, -RZ, R43.H1_H1 ;  /* 0x3000002bff2b7230 */ /* 0x000fe20000004100 */
[----:B------:R-:W-:-:S02]  /*8530*/  F2FP.F16.F32.PACK_AB R37, R37, R41 ;  /* 0x000000292525723e */ /* 0x000fc400000000ff */
[C---:B------:R-:W-:Y:S01]  /*8540*/  FFMA.FTZ R89, R87.reuse, R86, -R89 ;  /* 0x0000005657597223 */ /* 0x040fe20000010859 */
[----:B------:R-:W-:Y:S01]  /*8550*/  FMUL.FTZ R87, R87, R88 ;  /* 0x0000005857577220 */ /* 0x000fe20000410000 */
[----:B------:R-:W-:Y:S01]  /*8560*/  HADD2.F32 R88, -RZ, R172.H1_H1 ;  /* 0x300000acff587230 */ /* 0x000fe20000004100 */
[----:B------:R-:W-:Y:S01]  /*8570*/  F2FP.F16.F32.PACK_AB R44, R44, R49 ;  /* 0x000000312c2c723e */ /* 0x000fe200000000ff */
[----:B------:R-:W-:Y:S02]  /*8580*/  IMAD.MOV.U32 R49, RZ, RZ, R37 ;  /* 0x000000ffff317224 */ /* 0x000fe400078e0025 */
[----:B------:R-:W-:Y:S01]  /*8590*/  FFMA.FTZ R87, R85, R86, R87 ;  /* 0x0000005655577223 */ /* 0x000fe20000010057 */
[----:B------:R-:W-:Y:S02]  /*85a0*/  SHF.R.U32.HI R85, RZ, 0x10, R39 ;  /* 0x00000010ff557819 */ /* 0x000fe40000011627 */
[--C-:B------:R-:W-:Y:S01]  /*85b0*/  SHF.R.U64 R39, R46, 0x10, R47.reuse ;  /* 0x000000102e277819 */ /* 0x100fe2000000122f */
[----:B------:R-:W-:Y:S01]  /*85c0*/  HADD2.F32 R46, -RZ, R51.H1_H1 ;  /* 0x30000033ff2e7230 */ /* 0x000fe20000004100 */
[----:B------:R-:W-:Y:S01]  /*85d0*/  SHF.R.U32.HI R47, RZ, 0x10, R47 ;  /* 0x00000010ff2f7819 */ /* 0x000fe2000001162f */
[----:B------:R-:W-:Y:S01]  /*85e0*/  HADD2.F32 R85, -RZ, R85.H0_H0 ;  /* 0x20000055ff557230 */ /* 0x000fe20000004100 */
[----:B------:R-:W-:Y:S01]  /*85f0*/  MOV R41, R44 ;  /* 0x0000002c00297202 */ /* 0x000fe20000000f00 */
[----:B------:R-:W-:-:S02]  /*8600*/  HADD2.F32 R39, -RZ, R39.H0_H0 ;  /* 0x20000027ff277230 */ /* 0x000fc40000004100 */
[----:B------:R-:W-:-:S05]  /*8610*/  HADD2.F32 R47, -RZ, R47.H0_H0 ;  /* 0x2000002fff2f7230 */ /* 0x000fca0000004100 */
[----:B------:R-:W-:-:S04]  /*8620*/  FMUL.FTZ R51, R46, R47 ;  /* 0x0000002f2e337220 */ /* 0x000fc80000410000 */
[C---:B------:R-:W-:Y:S01]  /*8630*/  FFMA.FTZ R51, R43.reuse, R85, -R51 ;  /* 0x000000552b337223 */ /* 0x040fe20000010833 */
[----:B------:R-:W-:Y:S01]  /*8640*/  FMUL.FTZ R43, R43, R47 ;  /* 0x0000002f2b2b7220 */ /* 0x000fe20000410000 */
[----:B------:R-:W-:-:S03]  /*8650*/  HADD2.F32 R47, -RZ, R172.H0_H0 ;  /* 0x200000acff2f7230 */ /* 0x000fc60000004100 */
[----:B------:R-:W-:Y:S01]  /*8660*/  FFMA.FTZ R43, R46, R85, R43 ;  /* 0x000000552e2b7223 */ /* 0x000fe2000001002b */
[----:B------:R-:W-:Y:S01]  /*8670*/  HADD2.F32 R46, -RZ, R48.H0_H0 ;  /* 0x20000030ff2e7230 */ /* 0x000fe20000004100 */
[----:B------:R-:W-:Y:S01]  /*8680*/  F2FP.F16.F32.PACK_AB R51, R51, R89 ;  /* 0x000000593333723e */ /* 0x000fe200000000ff */
[----:B------:R-:W-:Y:S02]  /*8690*/  HADD2.F32 R85, -RZ, R40.H0_H0 ;  /* 0x20000028ff557230 */ /* 0x000fe40000004100 */
[----:B------:R-:W-:Y:S02]  /*86a0*/  HADD2.F32 R48, -RZ, R48.H1_H1 ;  /* 0x30000030ff307230 */ /* 0x000fe40000004100 */
[-C--:B------:R-:W-:Y:S01]  /*86b0*/  FMUL.FTZ R86, R46, R88.reuse ;  /* 0x000000582e567220 */ /* 0x080fe20000410000 */
[----:B------:R-:W-:Y:S01]  /*86c0*/  F2FP.F16.F32.PACK_AB R87, R43, R87 ;  /* 0x000000572b57723e */ /* 0x000fe200000000ff */
[C---:B------:R-:W-:Y:S01]  /*86d0*/  FMUL.FTZ R88, R85.reuse, R88 ;  /* 0x0000005855587220 */ /* 0x040fe20000410000 */
[----:B------:R-:W-:Y:S01]  /*86e0*/  MOV R43, R51 ;  /* 0x00000033002b7202 */ /* 0x000fe20000000f00 */
[----:B------:R-:W-:Y:S01]  /*86f0*/  FFMA.FTZ R86, R85, R47, -R86 ;  /* 0x0000002f55567223 */ /* 0x000fe20000010856 */
[----:B------:R-:W-:-:S02]  /*8700*/  HADD2.F32 R85, -RZ, R171.H1_H1 ;  /* 0x300000abff557230 */ /* 0x000fc40000004100 */
[----:B------:R-:W-:Y:S01]  /*8710*/  FFMA.FTZ R88, R46, R47, R88 ;  /* 0x0000002f2e587223 */ /* 0x000fe20000010058 */
[----:B------:R-:W-:Y:S02]  /*8720*/  HADD2.F32 R46, -RZ, R40.H1_H1 ;  /* 0x30000028ff2e7230 */ /* 0x000fe40000004100 */
[----:B------:R-:W-:Y:S02]  /*8730*/  HADD2.F32 R40, -RZ, R36.H0_H0 ;  /* 0x20000024ff287230 */ /* 0x000fe40000004100 */
[-C--:B------:R-:W-:Y:S01]  /*8740*/  FMUL.FTZ R36, R48, R45.reuse ;  /* 0x0000002d30247220 */ /* 0x080fe20000410000 */
[--C-:B------:R-:W-:Y:S02]  /*8750*/  HADD2.F32 R47, -RZ, R42.reuse.H0_H0 ;  /* 0x2000002aff2f7230 */ /* 0x100fe40000004100 */
[C---:B------:R-:W-:Y:S01]  /*8760*/  FMUL.FTZ R45, R46.reuse, R45 ;  /* 0x0000002d2e2d7220 */ /* 0x040fe20000410000 */
[----:B------:R-:W-:Y:S02]  /*8770*/  HADD2.F32 R42, -RZ, R42.H1_H1 ;  /* 0x3000002aff2a7230 */ /* 0x000fe40000004100 */
[----:B------:R-:W-:Y:S01]  /*8780*/  FFMA.FTZ R36, R46, R40, -R36 ;  /* 0x000000282e247223 */ /* 0x000fe20000010824 */
[----:B------:R-:W-:-:S02]  /*8790*/  HADD2.F32 R46, -RZ, R171.H0_H0 ;  /* 0x200000abff2e7230 */ /* 0x000fc40000004100 */
[----:B------:R-:W-:Y:S01]  /*87a0*/  FFMA.FTZ R40, R48, R40, R45 ;  /* 0x0000002830287223 */ /* 0x000fe2000001002d */
[--C-:B------:R-:W-:Y:S02]  /*87b0*/  HADD2.F32 R45, -RZ, R50.reuse.H0_H0 ;  /* 0x20000032ff2d7230 */ /* 0x100fe40000004100 */
[----:B------:R-:W-:Y:S01]  /*87c0*/  HADD2.F32 R50, -RZ, R50.H1_H1 ;  /* 0x30000032ff327230 */ /* 0x000fe20000004100 */
[----:B------:R-:W-:Y:S01]  /*87d0*/  F2FP.F16.F32.PACK_AB R36, R36, R86 ;  /* 0x000000562424723e */ /* 0x000fe200000000ff */
[----:B------:R-:W-:Y:S02]  /*87e0*/  IMAD.MOV.U32 R51, RZ, RZ, R87 ;  /* 0x000000ffff337224 */ /* 0x000fe400078e0057 */
[-C--:B------:R-:W-:Y:S01]  /*87f0*/  FMUL.FTZ R48, R45, R85.reuse ;  /* 0x000000552d307220 */ /* 0x080fe20000410000 */
[----:B------:R-:W-:Y:S01]  /*8800*/  FMUL.FTZ R85, R47, R85 ;  /* 0x000000552f557220 */ /* 0x000fe20000410000 */
[----:B------:R-:W-:Y:S01]  /*8810*/  F2FP.F16.F32.PACK_AB R88, R40, R88 ;  /* 0x000000582858723e */ /* 0x000fe200000000ff */
[----:B------:R-:W-:-:S02]  /*8820*/  IMAD.MOV.U32 R40, RZ, RZ, R36 ;  /* 0x000000ffff287224 */ /* 0x000fc400078e0024 */
[-C--:B------:R-:W-:Y:S01]  /*8830*/  FFMA.FTZ R48, R47, R46.reuse, -R48 ;  /* 0x0000002e2f307223 */ /* 0x080fe20000010830 */
[----:B------:R-:W-:Y:S01]  /*8840*/  FFMA.FTZ R85, R45, R46, R85 ;  /* 0x0000002e2d557223 */ /* 0x000fe20000010055 */
[-C--:B------:R-:W-:Y:S01]  /*8850*/  FMUL.FTZ R45, R50, R39.reuse ;  /* 0x00000027322d7220 */ /* 0x080fe20000410000 */
[----:B------:R-:W-:-:S03]  /*8860*/  FMUL.FTZ R39, R42, R39 ;  /* 0x000000272a277220 */ /* 0x000fc60000410000 */
[-C--:B------:R-:W-:Y:S01]  /*8870*/  FFMA.FTZ R45, R42, R38.reuse, -R45 ;  /* 0x000000262a2d7223 */ /* 0x080fe2000001082d */
[----:B------:R-:W-:-:S04]  /*8880*/  FFMA.FTZ R39, R50, R38, R39 ;  /* 0x0000002632277223 */ /* 0x000fc80000010027 */
[----:B------:R-:W-:Y:S01]  /*8890*/  F2FP.F16.F32.PACK_AB R45, R45, R48 ;  /* 0x000000302d2d723e */ /* 0x000fe200000000ff */
[----:B------:R-:W-:Y:S01]  /*88a0*/  IMAD.MOV.U32 R48, RZ, RZ, R88 ;  /* 0x000000ffff307224 */ /* 0x000fe200078e0058 */
[----:B------:R-:W-:-:S03]  /*88b0*/  F2FP.F16.F32.PACK_AB R39, R39, R85 ;  /* 0x000000552727723e */ /* 0x000fc600000000ff */
[----:B------:R-:W-:Y:S02]  /*88c0*/  IMAD.MOV.U32 R42, RZ, RZ, R45 ;  /* 0x000000ffff2a7224 */ /* 0x000fe400078e002d */
[----:B------:R-:W-:-:S07]  /*88d0*/  IMAD.MOV.U32 R50, RZ, RZ, R39 ;  /* 0x000000ffff327224 */ /* 0x000fce00078e0027 */
.L_x_530:
[----:B------:R-:W-:Y:S05]  /*88e0*/  BSYNC B2 ;  /* 0x0000000000027941 */ /* 0x000fea0003800000 */
.L_x_529:
        /* <DEDUP_REMOVED lines=13> */
.L_x_524:
[----:B------:R-:W-:Y:S05]  /*89c0*/  BSYNC B1 ;  /* 0x0000000000017941 */ /* 0x000fea0003800000 */
.L_x_523:
[----:B----4-:R-:W4:Y:S01]  /*89d0*/  LDL R36, [R1+0x10] ;  /* 0x0000100001247983 */ /* 0x010f220000100800 */
[----:B------:R-:W-:Y:S01]  /*89e0*/  BSSY B1, `(.L_x_531) ;  /* 0x0000106000017945 */ /* 0x000fe20003800000 */
[----:B----4-:R-:W-:-:S13]  /*89f0*/  LOP3.LUT P4, RZ, R36, 0x1, RZ, 0xc0, !PT ;  /* 0x0000000124ff7812 */ /* 0x010fda000788c0ff */
[----:B------:R-:W-:Y:S05]  /*8a00*/  @P4 BRA `(.L_x_532) ;  /* 0x00000010000c4947 */ /* 0x000fea0003800000 */
[----:B------:R-:W-:Y:S01]  /*8a10*/  ISETP.NE.AND P4, PT, R27, RZ, PT ;  /* 0x000000ff1b00720c */ /* 0x000fe20003f85270 */
[----:B------:R-:W-:Y:S01]  /*8a20*/  VIADD R36, R212, 0x20 ;  /* 0x00000020d4247836 */ /* 0x000fe20000000000 */
[----:B------:R-:W-:Y:S01]  /*8a30*/  BSSY B2, `(.L_x_533) ;  /* 0x0000082000027945 */ /* 0x000fe20003800000 */
[-C--:B---3--:R-:W-:Y:S02]  /*8a40*/  IMAD R50, R142, R124.reuse, RZ ;  /* 0x0000007c8e327224 */ /* 0x088fe400078e02ff */
[----:B------:R-:W-:-:S04]  /*8a50*/  IMAD.WIDE.U32 R44, R36, R124, R122 ;  /* 0x0000007c242c7225 */ /* 0x000fc800078e007a */
[----:B------:R-:W-:-:S05]  /*8a60*/  IMAD R50, R36, R125, R50 ;  /* 0x0000007d24327224 */ /* 0x000fca00078e0232 */
[----:B------:R-:W-:Y:S01]  /*8a70*/  IADD3 R50, R45, R50, RZ ;  /* 0x000000322d327210 */ /* 0x000fe20007ffe0ff */
[----:B------:R-:W-:Y:S06]  /*8a80*/  @!P4 BRA `(.L_x_534) ;  /* 0x0000000400f0c947 */ /* 0x000fec0003800000 */
[----:B------:R-:W-:Y:S01]  /*8a90*/  SEL R36, R115, R145, !P0 ;  /* 0x0000009173247207 */ /* 0x000fe20004000000 */
[----:B------:R-:W-:Y:S01]  /*8aa0*/  BSSY B3, `(.L_x_535) ;  /* 0x000006d000037945 */ /* 0x000fe20003800000 */
[----:B------:R-:W-:Y:S02]  /*8ab0*/  SHF.R.U32.HI R38, RZ, 0x3, R223 ;  /* 0x00000003ff267819 */ /* 0x000fe400000116df */
[----:B------:R-:W-:Y:S02]  /*8ac0*/  SHF.R.S32.HI R37, RZ, 0x1f, R36 ;  /* 0x0000001fff257819 */ /* 0x000fe40000011424 */
[----:B------:R-:W-:Y:S02]  /*8ad0*/  ISETP.GE.AND P4, PT, R16, R120, PT ;  /* 0x000000781000720c */ /* 0x000fe40003f86270 */
[----:B------:R-:W-:-:S04]  /*8ae0*/  LEA.HI R37, R37, R36, RZ, 0x4 ;  /* 0x0000002425257211 */ /* 0x000fc800078f20ff */
[----:B------:R-:W-:-:S04]  /*8af0*/  LEA.HI.SX32 R46, R37, R15, 0x1c ;  /* 0x0000000f252e7211 */ /* 0x000fc800078fe2ff */
[----:B------:R-:W-:-:S04]  /*8b00*/  SHF.R.S32.HI R37, RZ, 0x1f, R46 ;  /* 0x0000001fff257819 */ /* 0x000fc8000001142e */
[----:B------:R-:W-:Y:S01]  /*8b10*/  LEA.HI R37, R37, R46, RZ, 0x3 ;  /* 0x0000002e25257211 */ /* 0x000fe200078f18ff */
[----:B------:R-:W-:-:S03]  /*8b20*/  IMAD.SHL.U32 R46, R46, 0x8, RZ ;  /* 0x000000082e2e7824 */ /* 0x000fc600078e00ff */
[----:B------:R-:W-:Y:S02]  /*8b30*/  SHF.R.S32.HI R37, RZ, 0x3, R37 ;  /* 0x00000003ff257819 */ /* 0x000fe40000011425 */
[----:B------:R-:W-:-:S03]  /*8b40*/  LOP3.LUT R36, R223, 0x38, R46, 0xf8, !PT ;  /* 0x00000038df247812 */ /* 0x000fc600078ef82e */
[----:B------:R-:W-:Y:S01]  /*8b50*/  IMAD R37, R37, 0x1400, R227 ;  /* 0x0000140025257824 */ /* 0x000fe200078e02e3 */
[----:B------:R-:W-:-:S05]  /*8b60*/  LOP3.LUT R36, R36, R38, RZ, 0x3c, !PT ;  /* 0x0000002624247212 */ /* 0x000fca00078e3cff */
[----:B------:R-:W-:-:S04]  /*8b70*/  IMAD.IADD R36, R37, 0x1, R36 ;  /* 0x0000000125247824 */ /* 0x000fc800078e0224 */
[C---:B-1----:R-:W-:Y:S02]  /*8b80*/  IMAD R40, R19.reuse, 0x5000, R36 ;  /* 0x0000500013287824 */ /* 0x042fe400078e0224 */
[----:B------:R-:W-:-:S03]  /*8b90*/  IMAD R36, R19, 0x5000, R136 ;  /* 0x0000500013247824 */ /* 0x000fc600078e0288 */
[----:B------:R-:W-:Y:S01]  /*8ba0*/  LEA R40, R40, R18, 0x1 ;  /* 0x0000001228287211 */ /* 0x000fe200078e08ff */
[----:B------:R-:W-:-:S05]  /*8bb0*/  IMAD R36, R36, 0x2, R18 ;  /* 0x0000000224247824 */ /* 0x000fca00078e0212 */
[----:B------:R-:W1:Y:S04]  /*8bc0*/  LDS.128 R40, [R40+0x24400] ;  /* 0x0244000028287984 */ /* 0x000e680000000c00 */
[----:B------:R-:W3:Y:S01]  /*8bd0*/  LDS.128 R36, [R36+0x24400] ;  /* 0x0244000024247984 */ /* 0x000ee20000000c00 */
[----:B------:R-:W-:Y:S05]  /*8be0*/  @P4 BRA `(.L_x_536) ;  /* 0x0000000400604947 */ /* 0x000fea0003800000 */
[----:B------:R-:W-:Y:S01]  /*8bf0*/  HADD2.F32 R48, -RZ, R170.H1_H1 ;  /* 0x300000aaff307230 */ /* 0x000fe20000004100 */
[----:B------:R-:W-:Y:S01]  /*8c00*/  SHF.R.U64 R64, R64, 0x10, R65 ;  /* 0x0000001040407819 */ /* 0x000fe20000001241 */
[----:B-1----:R-:W-:Y:S02]  /*8c10*/  HADD2.F32 R47, -RZ, R41.H0_H0 ;  /* 0x20000029ff2f7230 */ /* 0x002fe40000004100 */
[----:B---3--:R-:W-:Y:S02]  /*8c20*/  HADD2.F32 R51, -RZ, R37.H0_H0 ;  /* 0x20000025ff337230 */ /* 0x008fe40000004100 */
[----:B------:R-:W-:Y:S02]  /*8c30*/  HADD2.F32 R49, -RZ, R168.H1_H1 ;  /* 0x300000a8ff317230 */ /* 0x000fe40000004100 */
[-C--:B0-----:R-:W-:Y:S01]  /*8c40*/  FMUL.FTZ R84, R47, R48.reuse ;  /* 0x000000302f547220 */ /* 0x081fe20000410000 */
[----:B------:R-:W-:Y:S02]  /*8c50*/  HADD2.F32 R170, -RZ, R170.H0_H0 ;  /* 0x200000aaffaa7230 */ /* 0x000fe40000004100 */
[----:B------:R-:W-:Y:S01]  /*8c60*/  FMUL.FTZ R48, R51, R48 ;  /* 0x0000003033307220 */ /* 0x000fe20000410000 */
[----:B------:R-:W-:-:S02]  /*8c70*/  HADD2.F32 R168, -RZ, R168.H0_H0 ;  /* 0x200000a8ffa87230 */ /* 0x000fc40000004100 */
[-C--:B------:R-:W-:Y:S01]  /*8c80*/  FFMA.FTZ R84, R51, R49.reuse, -R84 ;  /* 0x0000003133547223 */ /* 0x080fe20000010854 */
[----:B------:R-:W-:Y:S02]  /*8c90*/  HADD2.F32 R51, -RZ, R41.H1_H1 ;  /* 0x30000029ff337230 */ /* 0x000fe40000004100 */
[----:B------:R-:W-:Y:S01]  /*8ca0*/  FFMA.FTZ R47, R47, R49, R48 ;  /* 0x000000312f2f7223 */ /* 0x000fe20000010030 */
[----:B------:R-:W-:Y:S01]  /*8cb0*/  SHF.R.U32.HI R49, RZ, 0x10, R65 ;  /* 0x00000010ff317819 */ /* 0x000fe20000011641 */
[----:B------:R-:W-:Y:S01]  /*8cc0*/  HADD2.F32 R41, -RZ, R37.H1_H1 ;  /* 0x30000025ff297230 */ /* 0x000fe20000004100 */
[--C-:B------:R-:W-:Y:S01]  /*8cd0*/  SHF.R.U64 R48, R56, 0x10, R57.reuse ;  /* 0x0000001038307819 */ /* 0x100fe20000001239 */
[----:B------:R-:W-:Y:S01]  /*8ce0*/  HADD2.F32 R64, -RZ, R64.H0_H0 ;  /* 0x20000040ff407230 */ /* 0x000fe20000004100 */
[----:B------:R-:W-:Y:S01]  /*8cf0*/  SHF.R.U32.HI R56, RZ, 0x10, R57 ;  /* 0x00000010ff387819 */ /* 0x000fe20000011639 */
[----:B------:R-:W-:Y:S02]  /*8d00*/  HADD2.F32 R49, -RZ, R49.H0_H0 ;  /* 0x20000031ff317230 */ /* 0x000fe40000004100 */
[----:B------:R-:W-:-:S02]  /*8d10*/  HADD2.F32 R57, -RZ, R39.H0_H0 ;  /* 0x20000027ff397230 */ /* 0x000fc40000004100 */
[----:B------:R-:W-:Y:S02]  /*8d20*/  HADD2.F32 R56, -RZ, R56.H0_H0 ;  /* 0x20000038ff387230 */ /* 0x000fe40000004100 */
[-C--:B------:R-:W-:Y:S01]  /*8d30*/  FMUL.FTZ R37, R51, R49.reuse ;  /* 0x0000003133257220 */ /* 0x080fe20000410000 */
[C---:B------:R-:W-:Y:S01]  /*8d40*/  FMUL.FTZ R49, R41.reuse, R49 ;  /* 0x0000003129317220 */ /* 0x040fe20000410000 */
[----:B------:R-:W-:Y:S02]  /*8d50*/  HADD2.F32 R39, -RZ, R39.H1_H1 ;  /* 0x30000027ff277230 */ /* 0x000fe40000004100 */
[-C--:B------:R-:W-:Y:S01]  /*8d60*/  FFMA.FTZ R41, R41, R56.reuse, -R37 ;  /* 0x0000003829297223 */ /* 0x080fe20000010825 */
[----:B------:R-:W-:Y:S01]  /*8d70*/  FFMA.FTZ R37, R51, R56, R49 ;  /* 0x0000003833257223 */ /* 0x000fe20000010031 */
[----:B------:R-:W-:Y:S02]  /*8d80*/  HADD2.F32 R49, -RZ, R169.H1_H1 ;  /* 0x300000a9ff317230 */ /* 0x000fe40000004100 */
[----:B------:R-:W-:Y:S01]  /*8d90*/  HADD2.F32 R51, -RZ, R43.H0_H0 ;  /* 0x2000002bff337230 */ /* 0x000fe20000004100 */
[----:B------:R-:W-:Y:S01]  /*8da0*/  F2FP.F16.F32.PACK_AB R41, R41, R84 ;  /* 0x000000542929723e */ /* 0x000fe200000000ff */
[----:B------:R-:W-:Y:S01]  /*8db0*/  HADD2.F32 R56, -RZ, R167.H1_H1 ;  /* 0x300000a7ff387230 */ /* 0x000fe20000004100 */
[----:B------:R-:W-:Y:S01]  /*8dc0*/  F2FP.F16.F32.PACK_AB R47, R37, R47 ;  /* 0x0000002f252f723e */ /* 0x000fe200000000ff */
[----:B------:R-:W-:-:S02]  /*8dd0*/  HADD2.F32 R43, -RZ, R43.H1_H1 ;  /* 0x3000002bff2b7230 */ /* 0x000fc40000004100 */
[-C--:B------:R-:W-:Y:S01]  /*8de0*/  FMUL.FTZ R65, R51, R49.reuse ;  /* 0x0000003133417220 */ /* 0x080fe20000410000 */
[C---:B------:R-:W-:Y:S01]  /*8df0*/  FMUL.FTZ R49, R57.reuse, R49 ;  /* 0x0000003139317220 */ /* 0x040fe20000410000 */
[----:B------:R-:W-:Y:S02]  /*8e00*/  HADD2.F32 R48, -RZ, R48.H0_H0 ;  /* 0x20000030ff307230 */ /* 0x000fe40000004100 */
[-C--:B------:R-:W-:Y:S01]  /*8e10*/  FFMA.FTZ R65, R57, R56.reuse, -R65 ;  /* 0x0000003839417223 */ /* 0x080fe20000010841 */
[----:B------:R-:W-:Y:S01]  /*8e20*/  FFMA.FTZ R49, R51, R56, R49 ;  /* 0x0000003833317223 */ /* 0x000fe20000010031 */
[--C-:B------:R-:W-:Y:S01]  /*8e30*/  SHF.R.U64 R56, R66, 0x10, R67.reuse ;  /* 0x0000001042387819 */ /* 0x100fe20000001243 */
[----:B------:R-:W-:Y:S01]  /*8e40*/  HADD2.F32 R169, -RZ, R169.H0_H0 ;  /* 0x200000a9ffa97230 */ /* 0x000fe20000004100 */
[----:B------:R-:W-:Y:S01]  /*8e50*/  SHF.R.U32.HI R66, RZ, 0x10, R67 ;  /* 0x00000010ff427819 */ /* 0x000fe20000011643 */
[----:B------:R-:W-:Y:S01]  /*8e60*/  HADD2.F32 R167, -RZ, R167.H0_H0 ;  /* 0x200000a7ffa77230 */ /* 0x000fe20000004100 */
[--C-:B------:R-:W-:Y:S01]  /*8e70*/  SHF.R.U64 R51, R58, 0x10, R59.reuse ;  /* 0x000000103a337819 */ /* 0x100fe2000000123b */
[----:B------:R-:W-:Y:S01]  /*8e80*/  HADD2.F32 R56, -RZ, R56.H0_H0 ;  /* 0x20000038ff387230 */ /* 0x000fe20000004100 */
[----:B------:R-:W-:Y:S01]  /*8e90*/  SHF.R.U32.HI R58, RZ, 0x10, R59 ;  /* 0x00000010ff3a7819 */ /* 0x000fe2000001163b */
[----:B------:R-:W-:-:S02]  /*8ea0*/  HADD2.F32 R66, -RZ, R66.H0_H0 ;  /* 0x20000042ff427230 */ /* 0x000fc40000004100 */
[----:B------:R-:W-:Y:S02]  /*8eb0*/  HADD2.F32 R51, -RZ, R51.H0_H0 ;  /* 0x20000033ff337230 */ /* 0x000fe40000004100 */
[----:B------:R-:W-:Y:S02]  /*8ec0*/  HADD2.F32 R58, -RZ, R58.H0_H0 ;  /* 0x2000003aff3a7230 */ /* 0x000fe40000004100 */
[----:B------:R-:W-:Y:S01]  /*8ed0*/  FMUL.FTZ R57, R43, R66 ;  /* 0x000000422b397220 */ /* 0x000fe20000410000 */
[----:B------:R-:W-:Y:S01]  /*8ee0*/  IMAD.MOV.U32 R37, RZ, RZ, R41 ;  /* 0x000000ffff257224 */ /* 0x000fe200078e0029 */
[----:B------:R-:W-:Y:S02]  /*8ef0*/  MOV R41, R47 ;  /* 0x0000002f00297202 */ /* 0x000fe40000000f00 */
[C---:B------:R-:W-:Y:S01]  /*8f00*/  FFMA.FTZ R57, R39.reuse, R58, -R57 ;  /* 0x0000003a27397223 */ /* 0x040fe20000010839 */
[----:B------:R-:W-:-:S04]  /*8f10*/  FMUL.FTZ R39, R39, R66 ;  /* 0x0000004227277220 */ /* 0x000fc80000410000 */
[----:B------:R-:W-:Y:S01]  /*8f20*/  FFMA.FTZ R39, R43, R58, R39 ;  /* 0x0000003a2b277223 */ /* 0x000fe20000010027 */
[----:B------:R-:W-:Y:S01]  /*8f30*/  HADD2.F32 R43, -RZ, R40.H0_H0 ;  /* 0x20000028ff2b7230 */ /* 0x000fe20000004100 */
[----:B------:R-:W-:Y:S01]  /*8f40*/  F2FP.F16.F32.PACK_AB R57, R57, R65 ;  /* 0x000000413939723e */ /* 0x000fe200000000ff */
[----:B------:R-:W-:Y:S02]  /*8f50*/  HADD2.F32 R58, -RZ, R36.H0_H0 ;  /* 0x20000024ff3a7230 */ /* 0x000fe40000004100 */
[----:B------:R-:W-:Y:S02]  /*8f60*/  HADD2.F32 R40, -RZ, R40.H1_H1 ;  /* 0x30000028ff287230 */ /* 0x000fe40000004100 */
[-C--:B------:R-:W-:Y:S01]  /*8f70*/  FMUL.FTZ R59, R43, R170.reuse ;  /* 0x000000aa2b3b7220 */ /* 0x080fe20000410000 */
[----:B------:R-:W-:Y:S02]  /*8f80*/  HADD2.F32 R36, -RZ, R36.H1_H1 ;  /* 0x30000024ff247230 */ /* 0x000fe40000004100 */
[C---:B------:R-:W-:Y:S01]  /*8f90*/  FMUL.FTZ R170, R58.reuse, R170 ;  /* 0x000000aa3aaa7220 */ /* 0x040fe20000410000 */
[----:B------:R-:W-:Y:S01]  /*8fa0*/  F2FP.F16.F32.PACK_AB R49, R39, R49 ;  /* 0x000000312731723e */ /* 0x000fe200000000ff */
[----:B------:R-:W-:Y:S01]  /*8fb0*/  FFMA.FTZ R59, R58, R168, -R59 ;  /* 0x000000a83a3b7223 */ /* 0x000fe2000001083b */
[----:B------:R-:W-:-:S02]  /*8fc0*/  IMAD.MOV.U32 R39, RZ, RZ, R57 ;  /* 0x000000ffff277224 */ /* 0x000fc400078e0039 */
[----:B------:R-:W-:Y:S01]  /*8fd0*/  FFMA.FTZ R170, R43, R168, R170 ;  /* 0x000000a82baa7223 */ /* 0x000fe200000100aa */
[-C--:B------:R-:W-:Y:S01]  /*8fe0*/  FMUL.FTZ R43, R40, R64.reuse ;  /* 0x00000040282b7220 */ /* 0x080fe20000410000 */
[----:B------:R-:W-:-:S03]  /*8ff0*/  FMUL.FTZ R64, R36, R64 ;  /* 0x0000004024407220 */ /* 0x000fc60000410000 */
[-C--:B------:R-:W-:Y:S01]  /*9000*/  FFMA.FTZ R43, R36, R48.reuse, -R43 ;  /* 0x00000030242b7223 */ /* 0x080fe2000001082b */
        /* <DEDUP_REMOVED lines=13> */
[----:B------:R-:W-:Y:S02]  /*90e0*/  IMAD.MOV.U32 R40, RZ, RZ, R64 ;  /* 0x000000ffff287224 */ /* 0x000fe400078e0040 */
[-C--:B------:R-:W-:Y:S01]  /*90f0*/  FFMA.FTZ R36, R38, R51.reuse, -R36 ;  /* 0x0000003326247223 */ /* 0x080fe20000010824 */
[----:B------:R-:W-:-:S04]  /*9100*/  FFMA.FTZ R56, R42, R51, R56 ;  /* 0x000000332a387223 */ /* 0x000fc80000010038 */
[----:B------:R-:W-:Y:S01]  /*9110*/  F2FP.F16.F32.PACK_AB R48, R36, R48 ;  /* 0x000000302430723e */ /* 0x000fe200000000ff */
[----:B------:R-:W-:Y:S01]  /*9120*/  IMAD.MOV.U32 R36, RZ, RZ, R43 ;  /* 0x000000ffff247224 */ /* 0x000fe200078e002b */
[----:B------:R-:W-:Y:S02]  /*9130*/  F2FP.F16.F32.PACK_AB R56, R56, R169 ;  /* 0x000000a93838723e */ /* 0x000fe400000000ff */
[----:B------:R-:W-:Y:S01]  /*9140*/  MOV R43, R49 ;  /* 0x00000031002b7202 */ /* 0x000fe20000000f00 */
[----:B------:R-:W-:Y:S02]  /*9150*/  IMAD.MOV.U32 R38, RZ, RZ, R48 ;  /* 0x000000ffff267224 */ /* 0x000fe400078e0030 */
[----:B------:R-:W-:-:S07]  /*9160*/  IMAD.MOV.U32 R42, RZ, RZ, R56 ;  /* 0x000000ffff2a7224 */ /* 0x000fce00078e0038 */
.L_x_536:
[----:B------:R-:W-:Y:S05]  /*9170*/  BSYNC B3 ;  /* 0x0000000000037941 */ /* 0x000fea0003800000 */
.L_x_535:
        /* <DEDUP_REMOVED lines=10> */
[----:B---3--:R3:W-:Y:S01]  /*9220*/  STG.E.128 desc[UR4][R46.64], R36 ;  /* 0x000000242e007986 */ /* 0x0087e2000c101d04 */
[----:B------:R-:W-:-:S05]  /*9230*/  @!P4 LEA.HI.X R49, R51, R117, R49, 0x1, P5 ;  /* 0x000000753331c211 */ /* 0x000fca00028f0c31 */
[----:B-1----:R3:W-:Y:S04]  /*9240*/  @!P4 STG.E.128 desc[UR4][R48.64], R40 ;  /* 0x000000283000c986 */ /* 0x0027e8000c101d04 */
.L_x_534:
[----:B------:R-:W-:Y:S05]  /*9250*/  BSYNC B2 ;  /* 0x0000000000027941 */ /* 0x000fea0003800000 */
.L_x_533:
[----:B------:R-:W-:-:S13]  /*9260*/  ISETP.NE.AND P4, PT, R11, RZ, PT ;  /* 0x000000ff0b00720c */ /* 0x000fda0003f85270 */
[----:B------:R-:W-:Y:S05]  /*9270*/  @!P4 BRA `(.L_x_532) ;  /* 0x0000000400f0c947 */ /* 0x000fea0003800000 */
[----:B---3--:R-:W-:Y:S01]  /*9280*/  SEL R36, R115, R145, !P1 ;  /* 0x0000009173247207 */ /* 0x008fe20004800000 */
        /* <DEDUP_REMOVED lines=26> */
[-C--:B------:R-:W-:Y:S01]  /*9430*/  FMUL.FTZ R56, R47, R48.reuse ;  /* 0x000000302f387220 */ /* 0x080fe20000410000 */
        /* <DEDUP_REMOVED lines=82> */
.L_x_538:
[----:B------:R-:W-:Y:S05]  /*9960*/  BSYNC B2 ;  /* 0x0000000000027941 */ /* 0x000fea0003800000 */
.L_x_537:
        /* <DEDUP_REMOVED lines=13> */
.L_x_532:
[----:B------:R-:W-:Y:S05]  /*9a40*/  BSYNC B1 ;  /* 0x0000000000017941 */ /* 0x000fea0003800000 */
.L_x_531:
[----:B---34-:R-:W-:Y:S02]  /*9a50*/  VIADD R37, R212, 0x40 ;  /* 0x00000040d4257836 */ /* 0x018fe40000000000 */
[-C--:B------:R-:W-:Y:S02]  /*9a60*/  IMAD R36, R140, R124.reuse, RZ ;  /* 0x0000007c8c247224 */ /* 0x080fe400078e02ff */
[----:B------:R-:W-:-:S04]  /*9a70*/  IMAD.WIDE.U32 R122, R37, R124, R122 ;  /* 0x0000007c257a7225 */ /* 0x000fc800078e007a */
[----:B------:R-:W-:Y:S01]  /*9a80*/  IMAD R36, R37, R125, R36 ;  /* 0x0000007d25247224 */ /* 0x000fe200078e0224 */
[----:B------:R-:W-:Y:S06]  /*9a90*/  @P3 BRA `(.L_x_499) ;  /* 0x0000001400083947 */ /* 0x000fec0003800000 */
[----:B------:R-:W-:Y:S01]  /*9aa0*/  ISETP.NE.AND P3, PT, R27, RZ, PT ;  /* 0x000000ff1b00720c */ /* 0x000fe20003f65270 */
[----:B------:R-:W-:Y:S01]  /*9ab0*/  BSSY B1, `(.L_x_539) ;  /* 0x000007f000017945 */ /* 0x000fe20003800000 */
[----:B------:R-:W-:-:S11]  /*9ac0*/  IMAD.IADD R46, R123, 0x1, R36 ;  /* 0x000000017b2e7824 */ /* 0x000fd600078e0224 */
[----:B------:R-:W-:Y:S05]  /*9ad0*/  @!P3 BRA `(.L_x_540) ;  /* 0x0000000400f0b947 */ /* 0x000fea0003800000 */
        /* <DEDUP_REMOVED lines=13> */
[----:B------:R-:W-:-:S04]  /*9bb0*/  LOP3.LUT R36, R36, R38, RZ, 0x3c, !PT ;  /* 0x0000002624247212 */ /* 0x000fc800078e3cff */
[----:B------:R-:W-:-:S05]  /*9bc0*/  IADD3 R36, R37, R36, RZ ;  /* 0x0000002425247210 */ /* 0x000fca0007ffe0ff */
[C---:B-1----:R-:W-:Y:S02]  /*9bd0*/  IMAD R40, R19.reuse, 0x5000, R36 ;  /* 0x0000500013287824 */ /* 0x042fe400078e0224 */
[----:B------:R-:W-:Y:S02]  /*9be0*/  IMAD R36, R19, 0x5000, R132 ;  /* 0x0000500013247824 */ /* 0x000fe400078e0284 */
[--C-:B------:R-:W-:Y:S02]  /*9bf0*/  IMAD R40, R40, 0x2, R18.reuse ;  /* 0x0000000228287824 */ /* 0x100fe400078e0212 */
[----:B------:R-:W-:-:S04]  /*9c00*/  IMAD R36, R36, 0x2, R18 ;  /* 0x0000000224247824 */ /* 0x000fc800078e0212 */
        /* <DEDUP_REMOVED lines=11> */
[----:B------:R-:W-:-:S02]  /*9cc0*/  HADD2.F32 R51, -RZ, R159.H1_H1 ;  /* 0x3000009fff337230 */ /* 0x000fc40000004100 */
[-C--:B------:R-:W-:Y:S01]  /*9cd0*/  FFMA.FTZ R50, R49, R48.reuse, -R50 ;  /* 0x0000003031327223 */ /* 0x080fe20000010832 */
[----:B------:R-:W-:Y:S02]  /*9ce0*/  HADD2.F32 R49, -RZ, R41.H1_H1 ;  /* 0x30000029ff317230 */ /* 0x000fe40000004100 */
[----:B------:R-:W-:Y:S01]  /*9cf0*/  FFMA.FTZ R45, R45, R48, R47 ;  /* 0x000000302d2d7223 */ /* 0x000fe2000001002f */
[----:B------:R-:W-:Y:S01]  /*9d00*/  SHF.R.U32.HI R48, RZ, 0x10, R81 ;  /* 0x00000010ff307819 */ /* 0x000fe20000011651 */
[----:B------:R-:W-:Y:S01]  /*9d10*/  HADD2.F32 R41, -RZ, R37.H1_H1 ;  /* 0x30000025ff297230 */ /* 0x000fe20000004100 */
[--C-:B------:R-:W-:Y:S01]  /*9d20*/  SHF.R.U64 R47, R72, 0x10, R73.reuse ;  /* 0x00000010482f7819 */ /* 0x100fe20000001249 */
[----:B------:R-:W-:Y:S01]  /*9d30*/  HADD2.F32 R39, -RZ, R39.H1_H1 ;  /* 0x30000027ff277230 */ /* 0x000fe20000004100 */
[----:B------:R-:W-:Y:S01]  /*9d40*/  SHF.R.U32.HI R72, RZ, 0x10, R73 ;  /* 0x00000010ff487819 */ /* 0x000fe20000011649 */
[----:B------:R-:W-:Y:S02]  /*9d50*/  HADD2.F32 R48, -RZ, R48.H0_H0 ;  /* 0x20000030ff307230 */ /* 0x000fe40000004100 */
[----:B------:R-:W-:-:S02]  /*9d60*/  HADD2.F32 R162, -RZ, R162.H0_H0 ;  /* 0x200000a2ffa27230 */ /* 0x000fc40000004100 */
[----:B------:R-:W-:Y:S02]  /*9d70*/  HADD2.F32 R72, -RZ, R72.H0_H0 ;  /* 0x20000048ff487230 */ /* 0x000fe40000004100 */
[-C--:B------:R-:W-:Y:S01]  /*9d80*/  FMUL.FTZ R37, R49, R48.reuse ;  /* 0x0000003031257220 */ /* 0x080fe20000410000 */
[C---:B------:R-:W-:Y:S01]  /*9d90*/  FMUL.FTZ R48, R41.reuse, R48 ;  /* 0x0000003029307220 */ /* 0x040fe20000410000 */
[----:B------:R-:W-:Y:S02]  /*9da0*/  HADD2.F32 R54, -RZ, R36.H0_H0 ;  /* 0x20000024ff367230 */ /* 0x000fe40000004100 */
[-C--:B------:R-:W-:Y:S01]  /*9db0*/  FFMA.FTZ R41, R41, R72.reuse, -R37 ;  /* 0x0000004829297223 */ /* 0x080fe20000010825 */
[----:B------:R-:W-:Y:S01]  /*9dc0*/  FFMA.FTZ R37, R49, R72, R48 ;  /* 0x0000004831257223 */ /* 0x000fe20000010030 */
[----:B------:R-:W-:Y:S02]  /*9dd0*/  HADD2.F32 R48, -RZ, R161.H1_H1 ;  /* 0x300000a1ff307230 */ /* 0x000fe40000004100 */
[--C-:B------:R-:W-:Y:S01]  /*9de0*/  HADD2.F32 R49, -RZ, R43.reuse.H0_H0 ;  /* 0x2000002bff317230 */ /* 0x100fe20000004100 */
[----:B------:R-:W-:Y:S01]  /*9df0*/  F2FP.F16.F32.PACK_AB R41, R41, R50 ;  /* 0x000000322929723e */ /* 0x000fe200000000ff */
[----:B------:R-:W-:Y:S01]  /*9e00*/  HADD2.F32 R43, -RZ, R43.H1_H1 ;  /* 0x3000002bff2b7230 */ /* 0x000fe20000004100 */
[----:B------:R-:W-:Y:S01]  /*9e10*/  F2FP.F16.F32.PACK_AB R45, R37, R45 ;  /* 0x0000002d252d723e */ /* 0x000fe200000000ff */
[----:B------:R-:W-:-:S02]  /*9e20*/  HADD2.F32 R160, -RZ, R160.H0_H0 ;  /* 0x200000a0ffa07230 */ /* 0x000fc40000004100 */
[CC--:B------:R-:W-:Y:S01]  /*9e30*/  FMUL.FTZ R53, R49.reuse, R48.reuse ;  /* 0x0000003031357220 */ /* 0x0c0fe20000410000 */
[C---:B------:R-:W-:Y:S01]  /*9e40*/  FMUL.FTZ R48, R52.reuse, R48 ;  /* 0x0000003034307220 */ /* 0x040fe20000410000 */
[----:B------:R-:W-:Y:S01]  /*9e50*/  HADD2.F32 R80, -RZ, R80.H0_H0 ;  /* 0x20000050ff507230 */ /* 0x000fe20000004100 */
[----:B------:R-:W-:Y:S01]  /*9e60*/  MOV R37, R41 ;  /* 0x0000002900257202 */ /* 0x000fe20000000f00 */
[-C--:B------:R-:W-:Y:S01]  /*9e70*/  FFMA.FTZ R53, R52, R51.reuse, -R53 ;  /* 0x0000003334357223 */ /* 0x080fe20000010835 */
[----:B------:R-:W-:Y:S01]  /*9e80*/  FFMA.FTZ R48, R49, R51, R48 ;  /* 0x0000003331307223 */ /* 0x000fe20000010030 */
[--C-:B------:R-:W-:Y:S01]  /*9e90*/  SHF.R.U64 R51, R82, 0x10, R83.reuse ;  /* 0x0000001052337819 */ /* 0x100fe20000001253 */
[----:B------:R-:W-:Y:S01]  /*9ea0*/  HADD2.F32 R36, -RZ, R36.H1_H1 ;  /* 0x30000024ff247230 */ /* 0x000fe20000004100 */
        /* <DEDUP_REMOVED lines=9> */
[----:B------:R-:W-:Y:S02]  /*9f40*/  HADD2.F32 R51, -RZ, R51.H0_H0 ;  /* 0x20000033ff337230 */ /* 0x000fe40000004100 */
[----:B------:R-:W-:Y:S02]  /*9f50*/  HADD2.F32 R49, -RZ, R49.H0_H0 ;  /* 0x20000031ff317230 */ /* 0x000fe40000004100 */
[C---:B------:R-:W-:Y:S01]  /*9f60*/  FFMA.FTZ R52, R39.reuse, R74, -R52 ;  /* 0x0000004a27347223 */ /* 0x040fe20000010834 */
[----:B------:R-:W-:Y:S01]  /*9f70*/  FMUL.FTZ R39, R39, R82 ;  /* 0x0000005227277220 */ /* 0x000fe20000410000 */
[----:B------:R-:W-:-:S03]  /*9f80*/  IMAD.MOV.U32 R41, RZ, RZ, R45 ;  /* 0x000000ffff297224 */ /* 0x000fc600078e002d */
[----:B------:R-:W-:Y:S01]  /*9f90*/  FFMA.FTZ R39, R43, R74, R39 ;  /* 0x0000004a2b277223 */ /* 0x000fe20000010027 */
[--C-:B------:R-:W-:Y:S01]  /*9fa0*/  HADD2.F32 R43, -RZ, R40.reuse.H0_H0 ;  /* 0x20000028ff2b7230 */ /* 0x100fe20000004100 */
[----:B------:R-:W-:Y:S01]  /*9fb0*/  F2FP.F16.F32.PACK_AB R52, R52, R53 ;  /* 0x000000353434723e */ /* 0x000fe200000000ff */
[----:B------:R-:W-:Y:S02]  /*9fc0*/  HADD2.F32 R40, -RZ, R40.H1_H1 ;  /* 0x30000028ff287230 */ /* 0x000fe40000004100 */
[----:B------:R-:W-:Y:S01]  /*9fd0*/  F2FP.F16.F32.PACK_AB R48, R39, R48 ;  /* 0x000000302730723e */ /* 0x000fe200000000ff */
[CC--:B------:R-:W-:Y:S01]  /*9fe0*/  FMUL.FTZ R55, R43.reuse, R162.reuse ;  /* 0x000000a22b377220 */ /* 0x0c0fe20000410000 */
[C---:B------:R-:W-:Y:S01]  /*9ff0*/  FMUL.FTZ R162, R54.reuse, R162 ;  /* 0x000000a236a27220 */ /* 0x040fe20000410000 */
[----:B------:R-:W-:Y:S02]  /*a000*/  MOV R39, R52 ;  /* 0x0000003400277202 */ /* 0x000fe40000000f00 */
[-C--:B------:R-:W-:Y:S01]  /*a010*/  FFMA.FTZ R55, R54, R160.reuse, -R55 ;  /* 0x000000a036377223 */ /* 0x080fe20000010837 */
        /* <DEDUP_REMOVED lines=22> */
[----:B------:R-:W-:Y:S01]  /*a180*/  F2FP.F16.F32.PACK_AB R51, R51, R161 ;  /* 0x000000a13333723e */ /* 0x000fe200000000ff */
[----:B------:R-:W-:Y:S02]  /*a190*/  IMAD.MOV.U32 R43, RZ, RZ, R48 ;  /* 0x000000ffff2b7224 */ /* 0x000fe400078e0030 */
[----:B------:R-:W-:Y:S02]  /*a1a0*/  IMAD.MOV.U32 R38, RZ, RZ, R47 ;  /* 0x000000ffff267224 */ /* 0x000fe400078e002f */
[----:B------:R-:W-:-:S07]  /*a1b0*/  IMAD.MOV.U32 R42, RZ, RZ, R51 ;  /* 0x000000ffff2a7224 */ /* 0x000fce00078e0033 */
.L_x_542:
[----:B------:R-:W-:Y:S05]  /*a1c0*/  BSYNC B2 ;  /* 0x0000000000027941 */ /* 0x000fea0003800000 */
.L_x_541:
        /* <DEDUP_REMOVED lines=8> */
[----:B------:R-:W-:-:S05]  /*a250*/  LEA.HI.X R45, R45, R117, R49, 0x1, P4 ;  /* 0x000000752d2d7211 */ /* 0x000fca00020f0c31 */
[----:B---3--:R3:W-:Y:S02]  /*a260*/  STG.E.128 desc[UR4][R44.64], R36 ;  /* 0x000000242c007986 */ /* 0x0087e4000c101d04 */
[----:B---3--:R-:W-:-:S04]  /*a270*/  @!P3 LEA R36, P4, R48, R116, 0x1 ;  /* 0x000000743024b211 */ /* 0x008fc800078808ff */
[----:B------:R-:W-:-:S05]  /*a280*/  @!P3 LEA.HI.X R37, R48, R117, R47, 0x1, P4 ;  /* 0x000000753025b211 */ /* 0x000fca00020f0c2f */
[----:B-1----:R3:W-:Y:S04]  /*a290*/  @!P3 STG.E.128 desc[UR4][R36.64], R40 ;  /* 0x000000282400b986 */ /* 0x0027e8000c101d04 */
.L_x_540:
[----:B------:R-:W-:Y:S05]  /*a2a0*/  BSYNC B1 ;  /* 0x0000000000017941 */ /* 0x000fea0003800000 */
.L_x_539:
[----:B------:R-:W-:-:S13]  /*a2b0*/  ISETP.NE.AND P3, PT, R11, RZ, PT ;  /* 0x000000ff0b00720c */ /* 0x000fda0003f65270 */
[----:B------:R-:W-:Y:S05]  /*a2c0*/  @!P3 BRA `(.L_x_499) ;  /* 0x0000000800fcb947 */ /* 0x000fea0003800000 */
[----:B------:R-:W-:Y:S01]  /*a2d0*/  SEL R145, R115, R145, !P1 ;  /* 0x0000009173917207 */ /* 0x000fe20004800000 */
[----:B------:R-:W-:Y:S01]  /*a2e0*/  BSSY B1, `(.L_x_543) ;  /* 0x000006d000017945 */ /* 0x000fe20003800000 */
[----:B------:R-:W-:Y:S02]  /*a2f0*/  SHF.R.U32.HI R38, RZ, 0x3, R222 ;  /* 0x00000003ff267819 */ /* 0x000fe400000116de */
[----:B---3--:R-:W-:Y:S02]  /*a300*/  SHF.R.S32.HI R36, RZ, 0x1f, R145 ;  /* 0x0000001fff247819 */ /* 0x008fe40000011491 */
        /* <DEDUP_REMOVED lines=10> */
[----:B------:R-:W-:Y:S01]  /*a3b0*/  IADD3 R37, R37, R36, RZ ;  /* 0x0000002425257210 */ /* 0x000fe20007ffe0ff */
[----:B------:R-:W-:-:S04]  /*a3c0*/  IMAD R36, R19, 0x5000, R131 ;  /* 0x0000500013247824 */ /* 0x000fc800078e0283 */
[----:B-1----:R-:W-:Y:S02]  /*a3d0*/  IMAD R40, R19, 0x5000, R37 ;  /* 0x0000500013287824 */ /* 0x002fe400078e0225 */
[--C-:B------:R-:W-:Y:S02]  /*a3e0*/  IMAD R36, R36, 0x2, R18.reuse ;  /* 0x0000000224247824 */ /* 0x100fe400078e0212 */
[----:B------:R-:W-:-:S04]  /*a3f0*/  IMAD R40, R40, 0x2, R18 ;  /* 0x0000000228287824 */ /* 0x000fc800078e0212 */
[----:B------:R-:W1:Y:S04]  /*a400*/  LDS.128 R36, [R36+0x24400] ;  /* 0x0244000024247984 */ /* 0x000e680000000c00 */
[----:B------:R-:W3:Y:S01]  /*a410*/  LDS.128 R40, [R40+0x24400] ;  /* 0x0244000028287984 */ /* 0x000ee20000000c00 */
[----:B------:R-:W-:Y:S05]  /*a420*/  @P3 BRA `(.L_x_544) ;  /* 0x0000000400603947 */ /* 0x000fea0003800000 */
[----:B------:R-:W-:Y:S01]  /*a430*/  HADD2.F32 R49, -RZ, R158.H1_H1 ;  /* 0x3000009eff317230 */ /* 0x000fe20000004100 */
[----:B------:R-:W-:Y:S01]  /*a440*/  SHF.R.U64 R76, R76, 0x10, R77 ;  /* 0x000000104c4c7819 */ /* 0x000fe2000000124d */
[----:B---3--:R-:W-:Y:S01]  /*a450*/  HADD2.F32 R44, -RZ, R41.H0_H0 ;  /* 0x20000029ff2c7230 */ /* 0x008fe20000004100 */
[----:B------:R-:W-:Y:S01]  /*a460*/  SHF.R.U64 R68, R68, 0x10, R69 ;  /* 0x0000001044447819 */ /* 0x000fe20000001245 */
[----:B-1----:R-:W-:Y:S01]  /*a470*/  HADD2.F32 R45, -RZ, R37.H0_H0 ;  /* 0x20000025ff2d7230 */ /* 0x002fe20000004100 */
[----:B------:R-:W-:Y:S01]  /*a480*/  SHF.R.U64 R78, R78, 0x10, R79 ;  /* 0x000000104e4e7819 */ /* 0x000fe2000000124f */
[----:B------:R-:W-:Y:S02]  /*a490*/  HADD2.F32 R48, -RZ, R156.H1_H1 ;  /* 0x3000009cff307230 */ /* 0x000fe40000004100 */
[-C--:B------:R-:W-:Y:S01]  /*a4a0*/  FMUL.FTZ R50, R44, R49.reuse ;  /* 0x000000312c327220 */ /* 0x080fe20000410000 */
[----:B------:R-:W-:Y:S02]  /*a4b0*/  HADD2.F32 R158, -RZ, R158.H0_H0 ;  /* 0x2000009eff9e7230 */ /* 0x000fe40000004100 */
[----:B------:R-:W-:Y:S01]  /*a4c0*/  FMUL.FTZ R49, R45, R49 ;  /* 0x000000312d317220 */ /* 0x000fe20000410000 */
[----:B------:R-:W-:-:S02]  /*a4d0*/  HADD2.F32 R156, -RZ, R156.H0_H0 ;  /* 0x2000009cff9c7230 */ /* 0x000fc40000004100 */
[-C--:B------:R-:W-:Y:S01]  /*a4e0*/  FFMA.FTZ R45, R45, R48.reuse, -R50 ;  /* 0x000000302d2d7223 */ /* 0x080fe20000010832 */
[----:B------:R-:W-:Y:S01]  /*a4f0*/  SHF.R.U32.HI R50, RZ, 0x10, R69 ;  /* 0x00000010ff327819 */ /* 0x000fe20000011645 */
[----:B------:R-:W-:Y:S01]  /*a500*/  FFMA.FTZ R44, R44, R48, R49 ;  /* 0x000000302c2c7223 */ /* 0x000fe20000010031 */
[----:B------:R-:W-:Y:S01]  /*a510*/  SHF.R.U32.HI R49, RZ, 0x10, R77 ;  /* 0x00000010ff317819 */ /* 0x000fe2000001164d */
[----:B------:R-:W-:Y:S01]  /*a520*/  HADD2.F32 R48, -RZ, R41.H1_H1 ;  /* 0x30000029ff307230 */ /* 0x000fe20000004100 */
[----:B------:R-:W-:Y:S01]  /*a530*/  SHF.R.U64 R70, R70, 0x10, R71 ;  /* 0x0000001046467819 */ /* 0x000fe20000001247 */
[----:B------:R-:W-:Y:S02]  /*a540*/  HADD2.F32 R76, -RZ, R76.H0_H0 ;  /* 0x2000004cff4c7230 */ /* 0x000fe40000004100 */
[----:B------:R-:W-:Y:S02]  /*a550*/  HADD2.F32 R41, -RZ, R49.H0_H0 ;  /* 0x20000031ff297230 */ /* 0x000fe40000004100 */
[----:B------:R-:W-:-:S02]  /*a560*/  HADD2.F32 R49, -RZ, R37.H1_H1 ;  /* 0x30000025ff317230 */ /* 0x000fc40000004100 */
[----:B------:R-:W-:Y:S02]  /*a570*/  HADD2.F32 R37, -RZ, R50.H0_H0 ;  /* 0x20000032ff257230 */ /* 0x000fe40000004100 */
[CC--:B------:R-:W-:Y:S01]  /*a580*/  FMUL.FTZ R50, R48.reuse, R41.reuse ;  /* 0x0000002930327220 */ /* 0x0c0fe20000410000 */
[----:B------:R-:W-:Y:S02]  /*a590*/  HADD2.F32 R68, -RZ, R68.H0_H0 ;  /* 0x20000044ff447230 */ /* 0x000fe40000004100 */
[C---:B------:R-:W-:Y:S01]  /*a5a0*/  FMUL.FTZ R51, R49.reuse, R41 ;  /* 0x0000002931337220 */ /* 0x040fe20000410000 */
[----:B------:R-:W-:Y:S02]  /*a5b0*/  HADD2.F32 R78, -RZ, R78.H0_H0 ;  /* 0x2000004eff4e7230 */ /* 0x000fe40000004100 */
[-C--:B------:R-:W-:Y:S01]  /*a5c0*/  FFMA.FTZ R41, R49, R37.reuse, -R50 ;  /* 0x0000002531297223 */ /* 0x080fe20000010832 */
[----:B------:R-:W-:Y:S02]  /*a5d0*/  HADD2.F32 R50, -RZ, R157.H1_H1 ;  /* 0x3000009dff327230 */ /* 0x000fe40000004100 */
[----:B------:R-:W-:Y:S01]  /*a5e0*/  FFMA.FTZ R37, R48, R37, R51 ;  /* 0x0000002530257223 */ /* 0x000fe20000010033 */
[----:B------:R-:W-:-:S02]  /*a5f0*/  HADD2.F32 R48, -RZ, R43.H0_H0 ;  /* 0x2000002bff307230 */ /* 0x000fc40000004100 */
[----:B------:R-:W-:Y:S01]  /*a600*/  HADD2.F32 R49, -RZ, R39.H0_H0 ;  /* 0x20000027ff317230 */ /* 0x000fe20000004100 */
[----:B------:R-:W-:Y:S01]  /*a610*/  F2FP.F16.F32.PACK_AB R41, R41, R45 ;  /* 0x0000002d2929723e */ /* 0x000fe200000000ff */
[----:B------:R-:W-:Y:S02]  /*a620*/  HADD2.F32 R51, -RZ, R155.H1_H1 ;  /* 0x3000009bff337230 */ /* 0x000fe40000004100 */
[CC--:B------:R-:W-:Y:S01]  /*a630*/  FMUL.FTZ R52, R48.reuse, R50.reuse ;  /* 0x0000003230347220 */ /* 0x0c0fe20000410000 */
[----:B------:R-:W-:Y:S02]  /*a640*/  HADD2.F32 R43, -RZ, R43.H1_H1 ;  /* 0x3000002bff2b7230 */ /* 0x000fe40000004100 */
[C---:B------:R-:W-:Y:S01]  /*a650*/  FMUL.FTZ R50, R49.reuse, R50 ;  /* 0x0000003231327220 */ /* 0x040fe20000410000 */
[----:B------:R-:W-:Y:S02]  /*a660*/  HADD2.F32 R39, -RZ, R39.H1_H1 ;  /* 0x30000027ff277230 */ /* 0x000fe40000004100 */
[-C--:B------:R-:W-:Y:S01]  /*a670*/  FFMA.FTZ R52, R49, R51.reuse, -R52 ;  /* 0x0000003331347223 */ /* 0x080fe20000010834 */
[----:B------:R-:W-:Y:S01]  /*a680*/  SHF.R.U32.HI R49, RZ, 0x10, R71 ;  /* 0x00000010ff317819 */ /* 0x000fe20000011647 */
[----:B------:R-:W-:Y:S01]  /*a690*/  FFMA.FTZ R50, R48, R51, R50 ;  /* 0x0000003330327223 */ /* 0x000fe20000010032 */
[----:B------:R-:W-:Y:S01]  /*a6a0*/  SHF.R.U32.HI R48, RZ, 0x10, R79 ;  /* 0x00000010ff307819 */ /* 0x000fe2000001164f */
[----:B------:R-:W-:Y:S01]  /*a6b0*/  HADD2.F32 R157, -RZ, R157.H0_H0 ;  /* 0x2000009dff9d7230 */ /* 0x000fe20000004100 */
[----:B------:R-:W-:Y:S01]  /*a6c0*/  F2FP.F16.F32.PACK_AB R44, R37, R44 ;  /* 0x0000002c252c723e */ /* 0x000fe200000000ff */
[----:B------:R-:W-:Y:S01]  /*a6d0*/  HADD2.F32 R49, -RZ, R49.H0_H0 ;  /* 0x20000031ff317230 */ /* 0x000fe20000004100 */
[----:B------:R-:W-:Y:S01]  /*a6e0*/  MOV R37, R41 ;  /* 0x0000002900257202 */ /* 0x000fe20000000f00 */
[----:B------:R-:W-:-:S02]  /*a6f0*/  HADD2.F32 R48, -RZ, R48.H0_H0 ;  /* 0x20000030ff307230 */ /* 0x000fc40000004100 */
[----:B------:R-:W-:Y:S02]  /*a700*/  HADD2.F32 R155, -RZ, R155.H0_H0 ;  /* 0x2000009bff9b7230 */ /* 0x000fe40000004100 */
[----:B------:R-:W-:Y:S02]  /*a710*/  HADD2.F32 R70, -RZ, R70.H0_H0 ;  /* 0x20000046ff467230 */ /* 0x000fe40000004100 */
[-C--:B------:R-:W-:Y:S01]  /*a720*/  FMUL.FTZ R51, R43, R48.reuse ;  /* 0x000000302b337220 */ /* 0x080fe20000410000 */
[C---:B------:R-:W-:Y:S01]  /*a730*/  FMUL.FTZ R48, R39.reuse, R48 ;  /* 0x0000003027307220 */ /* 0x040fe20000410000 */
[----:B------:R-:W-:Y:S02]  /*a740*/  IMAD.MOV.U32 R41, RZ, RZ, R44 ;  /* 0x000000ffff297224 */ /* 0x000fe400078e002c */
[-C--:B------:R-:W-:Y:S01]  /*a750*/  FFMA.FTZ R51, R39, R49.reuse, -R51 ;  /* 0x0000003127337223 */ /* 0x080fe20000010833 */
[----:B------:R-:W-:Y:S01]  /*a760*/  FFMA.FTZ R48, R43, R49, R48 ;  /* 0x000000312b307223 */ /* 0x000fe20000010030 */
[----:B------:R-:W-:-:S02]  /*a770*/  HADD2.F32 R39, -RZ, R40.H0_H0 ;  /* 0x20000028ff277230 */ /* 0x000fc40000004100 */
[----:B------:R-:W-:Y:S01]  /*a780*/  HADD2.F32 R43, -RZ, R36.H0_H0 ;  /* 0x20000024ff2b7230 */ /* 0x000fe20000004100 */
[----:B------:R-:W-:Y:S01]  /*a790*/  F2FP.F16.F32.PACK_AB R51, R51, R52 ;  /* 0x000000343333723e */ /* 0x000fe200000000ff */
[----:B------:R-:W-:Y:S02]  /*a7a0*/  HADD2.F32 R40, -RZ, R40.H1_H1 ;  /* 0x30000028ff287230 */ /* 0x000fe40000004100 */
[-C--:B------:R-:W-:Y:S01]  /*a7b0*/  FMUL.FTZ R49, R39, R158.reuse ;  /* 0x0000009e27317220 */ /* 0x080fe20000410000 */
[----:B------:R-:W-:Y:S02]  /*a7c0*/  HADD2.F32 R36, -RZ, R36.H1_H1 ;  /* 0x30000024ff247230 */ /* 0x000fe40000004100 */
[C---:B------:R-:W-:Y:S01]  /*a7d0*/  FMUL.FTZ R158, R43.reuse, R158 ;  /* 0x0000009e2b9e7220 */ /* 0x040fe20000410000 */
[----:B------:R-:W-:Y:S01]  /*a7e0*/  F2FP.F16.F32.PACK_AB R48, R48, R50 ;  /* 0x000000323030723e */ /* 0x000fe200000000ff */
[-C--:B------:R-:W-:Y:S02]  /*a7f0*/  FFMA.FTZ R49, R43, R156.reuse, -R49 ;  /* 0x0000009c2b317223 */ /* 0x080fe40000010831 */
        /* <DEDUP_REMOVED lines=25> */
[----:B------:R-:W-:Y:S02]  /*a990*/  IMAD.MOV.U32 R42, RZ, RZ, R78 ;  /* 0x000000ffff2a7224 */ /* 0x000fe400078e004e */
[----:B------:R-:W-:-:S07]  /*a9a0*/  IMAD.MOV.U32 R43, RZ, RZ, R48 ;  /* 0x000000ffff2b7224 */ /* 0x000fce00078e0030 */
.L_x_544:
[----:B------:R-:W-:Y:S05]  /*a9b0*/  BSYNC B1 ;  /* 0x0000000000017941 */ /* 0x000fea0003800000 */
.L_x_543:
[----:B------:R-:W-:Y:S01]  /*a9c0*/  IADD3 R45, P3, P4, R96, R122, R12 ;  /* 0x0000007a602d7210 */ /* 0x000fe20007c7e00c */
[----:B------:R-:W-:-:S03]  /*a9d0*/  ULDC.64 UR4, c[0x0][0x208] ;  /* 0x0000820000047ab9 */ /* 0x000fc60000000a00 */
[----:B------:R-:W-:Y:S02]  /*a9e0*/  IADD3.X R48, R93, R46, R7, P3, P4 ;  /* 0x0000002e5d307210 */ /* 0x000fe40001fe8407 */
[----:B------:R-:W-:-:S04]  /*a9f0*/  LEA R44, P3, R45, R116, 0x1 ;  /* 0x000000742d2c7211 */ /* 0x000fc800078608ff */
[----:B------:R-:W-:Y:S02]  /*aa00*/  LEA.HI.X R45, R45, R117, R48, 0x1, P3 ;  /* 0x000000752d2d7211 */ /* 0x000fe400018f0c30 */
[----:B------:R-:W-:-:S03]  /*aa10*/  ISETP.GE.AND P3, PT, R47, R143, PT ;  /* 0x0000008f2f00720c */ /* 0x000fc60003f66270 */
[----:B-1----:R4:W-:Y:S10]  /*aa20*/  STG.E.128 desc[UR4][R44.64], R36 ;  /* 0x000000242c007986 */ /* 0x0029f4000c101d04 */
[----:B------:R-:W-:Y:S05]  /*aa30*/  @P3 BRA `(.L_x_499) ;  /* 0x0000000400203947 */ /* 0x000fea0003800000 */
[--C-:B------:R-:W-:Y:S01]  /*aa40*/  IADD3 R122, P3, P4, R96, R122, R47.reuse ;  /* 0x0000007a607a7210 */ /* 0x100fe20007c7e02f */
[----:B------:R-:W-:Y:S01]  /*aa50*/  ULDC.64 UR4, c[0x0][0x208] ;  /* 0x0000820000047ab9 */ /* 0x000fe20000000a00 */
[----:B------:R-:W-:-:S04]  /*aa60*/  SHF.R.S32.HI R47, RZ, 0x1f, R47 ;  /* 0x0000001fff2f7819 */ /* 0x000fc8000001142f */
[----:B------:R-:W-:Y:S02]  /*aa70*/  IADD3.X R46, R93, R46, R47, P3, P4 ;  /* 0x0000002e5d2e7210 */ /* 0x000fe40001fe842f */
[----:B------:R-:W-:-:S04]  /*aa80*/  LEA R116, P3, R122, R116, 0x1 ;  /* 0x000000747a747211 */ /* 0x000fc800078608ff */
[----:B------:R-:W-:-:S05]  /*aa90*/  LEA.HI.X R117, R122, R117, R46, 0x1, P3 ;  /* 0x000000757a757211 */ /* 0x000fca00018f0c2e */
[----:B---3--:R1:W-:Y:S01]  /*aaa0*/  STG.E.128 desc[UR4][R116.64], R40 ;  /* 0x0000002874007986 */ /* 0x0083e2000c101d04 */
[----:B------:R-:W-:Y:S05]  /*aab0*/  BRA `(.L_x_499) ;  /* 0x0000000400007947 */ /* 0x000fea0003800000 */
.L_x_456:
[----:B------:R-:W-:-:S04]  /*aac0*/  ULOP3.LUT UR4, UR60, 0x1, URZ, 0xfc, !UPT ;  /* 0x000000013c047892 */ /* 0x000fc8000f8efc3f */
[----:B------:R-:W-:-:S06]  /*aad0*/  UISETP.NE.AND UP0, UPT, UR4, 0x3, UPT ;  /* 0x000000030400788c */ /* 0x000fcc000bf05270 */
[----:B------:R-:W-:-:S13]  /*aae0*/  PLOP3.LUT P2, PT, PT, PT, UP0, 0x80, 0x0 ;  /* 0x000000000000781c */ /* 0x000fda0003f4f008 */
[----:B------:R-:W-:Y:S05]  /*aaf0*/  @!P2 BRA `(.L_x_545) ;  /* 0x000000000004a947 */ /* 0x000fea0003800000 */
[----:B------:R-:W-:Y:S01]  /*ab00*/  BPT.TRAP 0x1 ;  /* 0x000000040000795c */ /* 0x000fe20000300000 */
.L_x_545:
[----:B------:R-:W-:Y:S01]  /*ab10*/  IMAD R3, R19, 0x8, R18 ;  /* 0x0000000813037824 */ /* 0x000fe200078e0212 */
[----:B------:R-:W-:Y:S01]  /*ab20*/  SHF.L.U32 R0, R217, 0x1f, RZ ;  /* 0x0000001fd9007819 */ /* 0x000fe200000006ff */
[----:B------:R-:W-:Y:S01]  /*ab30*/  IMAD R4, R2, -0x50, R24 ;  /* 0xffffffb002047824 */ /* 0x000fe200078e0218 */
[----:B------:R-:W-:Y:S02]  /*ab40*/  BSSY B1, `(.L_x_546) ;  /* 0x0000005000017945 */ /* 0x000fe40003800000 */
[----:B------:R-:W1:Y:S02]  /*ab50*/  SYNCS.PHASECHK.TRANS64.TRYWAIT P4, [R3+URZ+0x38890], R0 ;  /* 0x03889000030075a7 */ /* 0x000e64000808017f */
[----:B------:R-:W-:-:S04]  /*ab60*/  VIMNMX R4, R4, 0x50, PT ;  /* 0x0000005004047848 */ /* 0x000fc80003fe0100 */
[----:B------:R-:W-:Y:S01]  /*ab70*/  ISETP.GE.AND P3, PT, R212, R4, PT ;  /* 0x00000004d400720c */ /* 0x000fe20003f66270 */
[----:B-1----:R-:W-:-:S12]  /*ab80*/  @!P4 BRA `(.L_x_547) ;  /* 0x00000208007cc947 */ /* 0x002fd80003800000 */
.L_x_860:
[----:B------:R-:W-:Y:S05]  /*ab90*/  BSYNC B1 ;  /* 0x0000000000017941 */ /* 0x000fea0003800000 */
.L_x_546:
[----:B------:R-:W-:Y:S04]  /*aba0*/  BSSY B1, `(.L_x_548) ;  /* 0x000000f000017945 */ /* 0x000fe80003800000 */
[----:B------:R-:W-:Y:S05]  /*abb0*/  @P3 BRA `(.L_x_549) ;  /* 0x0000000000343947 */ /* 0x000fea0003800000 */
[----:B------:R-:W-:Y:S01]  /*abc0*/  ISETP.NE.AND P4, PT, R27, RZ, PT ;  /* 0x000000ff1b00720c */ /* 0x000fe20003f85270 */
[----:B------:R-:W-:Y:S01]  /*abd0*/  ULDC.64 UR4, c[0x0][0x208] ;  /* 0x0000820000047ab9 */ /* 0x000fe20000000a00 */
[----:B------:R-:W-:-:S11]  /*abe0*/  ISETP.NE.AND P3, PT, R11, RZ, PT ;  /* 0x000000ff0b00720c */ /* 0x000fd60003f65270 */
[----:B0-----:R-:W0:Y:S04]  /*abf0*/  @P4 LDS.128 R36, [R5+0x24400] ;  /* 0x0244000005244984 */ /* 0x001e280000000c00 */
[----:B------:R-:W2:Y:S04]  /*ac00*/  @P3 LDS.128 R40, [R5+0x26c00] ;  /* 0x026c000005283984 */ /* 0x000ea80000000c00 */
[----:B0-----:R-:W-:Y:S01]  /*ac10*/  @P4 STG.E.128 desc[UR4][R60.64], R36 ;  /* 0x000000243c004986 */ /* 0x001fe2000c101d04 */
[----:B------:R-:W-:-:S03]  /*ac20*/  ISETP.NE.AND P4, PT, R10, RZ, PT ;  /* 0x000000ff0a00720c */ /* 0x000fc60003f85270 */
[----:B--2---:R-:W-:Y:S01]  /*ac30*/  @P3 STG.E.128 desc[UR4][R60.64+0x80], R40 ;  /* 0x000080283c003986 */ /* 0x004fe2000c101d04 */
[----:B------:R-:W-:-:S09]  /*ac40*/  ISETP.NE.AND P3, PT, R9, RZ, PT ;  /* 0x000000ff0900720c */ /* 0x000fd20003f65270 */
[----:B------:R-:W0:Y:S04]  /*ac50*/  @P4 LDS.128 R36, [R5+0x29400] ;  /* 0x0294000005244984 */ /* 0x000e280000000c00 */
[----:B------:R-:W2:Y:S04]  /*ac60*/  @P3 LDS.128 R40, [R5+0x2bc00] ;  /* 0x02bc000005283984 */ /* 0x000ea80000000c00 */
[----:B0-----:R3:W-:Y:S04]  /*ac70*/  @P4 STG.E.128 desc[UR4][R60.64+0x100], R36 ;  /* 0x000100243c004986 */ /* 0x0017e8000c101d04 */
[----:B--2---:R3:W-:Y:S02]  /*ac80*/  @P3 STG.E.128 desc[UR4][R60.64+0x180], R40 ;  /* 0x000180283c003986 */ /* 0x0047e4000c101d04 */
.L_x_549:
[----:B------:R-:W-:Y:S05]  /*ac90*/  BSYNC B1 ;  /* 0x0000000000017941 */ /* 0x000fea0003800000 */
.L_x_548:
[----:B---3--:R-:W-:Y:S01]  /*aca0*/  IADD3 R36, R212, 0x20, RZ ;  /* 0x00000020d4247810 */ /* 0x008fe20007ffe0ff */
[----:B------:R-:W-:Y:S03]  /*acb0*/  BSSY B1, `(.L_x_550) ;  /* 0x0000010000017945 */ /* 0x000fe60003800000 */
[----:B------:R-:W-:-:S13]  /*acc0*/  ISETP.GE.AND P3, PT, R36, R4, PT ;  /* 0x000000042400720c */ /* 0x000fda0003f66270 */
        /* <DEDUP_REMOVED lines=14> */
.L_x_551:
[----:B------:R-:W-:Y:S05]  /*adb0*/  BSYNC B1 ;  /* 0x0000000000017941 */ /* 0x000fea0003800000 */
.L_x_550:
[----:B---3--:R-:W-:-:S05]  /*adc0*/  VIADD R36, R212, 0x40 ;  /* 0x00000040d4247836 */ /* 0x008fca0000000000 */
        /* <DEDUP_REMOVED lines=15> */
.L_x_499:
[----:B------:R-:W-:Y:S05]  /*aec0*/  BSYNC B0 ;  /* 0x0000000000007941 */ /* 0x000fea0003800000 */
.L_x_455:
[----:B0-234-:R-:W0:Y:S01]  /*aed0*/  S2R R36, SR_TID.X ;  /* 0x0000000000247919 */ /* 0x01de220000002100 */
[----:B------:R-:W-:Y:S01]  /*aee0*/  @!PT LDS RZ, [RZ] ;  /* 0x00000000fffff984 */ /* 0x000fe20000000800 */
[----:B------:R-:W-:Y:S01]  /*aef0*/  @!PT LDS RZ, [RZ] ;  /* 0x00000000fffff984 */ /* 0x000fe20000000800 */
[----:B------:R-:W-:Y:S01]  /*af00*/  @!PT LDS RZ, [RZ] ;  /* 0x00000000fffff984 */ /* 0x000fe20000000800 */
[----:B------:R-:W-:Y:S01]  /*af10*/  @!PT LDS RZ, [RZ] ;  /* 0x00000000fffff984 */ /* 0x000fe20000000800 */
[----:B------:R2:W-:Y:S06]  /*af20*/  MEMBAR.ALL.CTA ;  /* 0x0000000000007992 */ /* 0x0005ec0000008000 */
[----:B--2---:R-:W2:Y:S01]  /*af30*/  FENCE.VIEW.ASYNC.S ;  /* 0x00000000000073c6 */ /* 0x004ea20000000000 */
[----:B------:R-:W-:Y:S05]  /*af40*/  WARPSYNC.ALL ;  /* 0x0000000000007948 */ /* 0x000fea0003800000 */
[----:B------:R-:W-:Y:S01]  /*af50*/  BSSY B0, `(.L_x_552) ;  /* 0x0000009000007945 */ /* 0x000fe20003800000 */
[----:B0-----:R-:W-:Y:S01]  /*af60*/  LOP3.LUT R36, R36, 0x7f, RZ, 0xc0, !PT ;  /* 0x0000007f24247812 */ /* 0x001fe200078ec0ff */
[----:B--2---:R0:W-:Y:S03]  /*af70*/  BAR.SYNC.DEFER_BLOCKING R174, 0x80 ;  /* 0x000200ae0000751d */ /* 0x0041e60000010000 */
[----:B------:R-:W-:-:S13]  /*af80*/  ISETP.NE.AND P3, PT, R36, RZ, PT ;  /* 0x000000ff2400720c */ /* 0x000fda0003f65270 */
[----:B------:R-:W-:-:S05]  /*af90*/  @!P3 VIADD R36, R3, 0x388a0 ;  /* 0x000388a00324b836 */ /* 0x000fca0000000000 */
[----:B------:R-:W-:-:S04]  /*afa0*/  @!P3 PRMT R36, RZ, 0x654, R36 ;  /* 0x00000654ff24b816 */ /* 0x000fc80000000024 */
[----:B------:R0:W-:Y:S01]  /*afb0*/  @!P3 SYNCS.ARRIVE.TRANS64.RED.A1T0 RZ, [R36+URZ], RZ ;  /* 0x000000ff24ffb9a7 */ /* 0x0001e2000810043f */
[----:B------:R-:W-:Y:S05]  /*afc0*/  @!P2 BRA `(.L_x_553) ;  /* 0x000000000004a947 */ /* 0x000fea0003800000 */
[----:B------:R-:W-:Y:S01]  /*afd0*/  BPT.TRAP 0x1 ;  /* 0x000000040000795c */ /* 0x000fe20000300000 */
.L_x_553:
[----:B------:R-:W-:Y:S05]  /*afe0*/  BSYNC B0 ;  /* 0x0000000000007941 */ /* 0x000fea0003800000 */
.L_x_552:
[----:B------:R-:W2:Y:S01]  /*aff0*/  SYNCS.PHASECHK.TRANS64.TRYWAIT P4, [R3+URZ+0x388b0], R0 ;  /* 0x0388b000030075a7 */ /* 0x000ea2000808017f */
[----:B------:R-:W-:Y:S01]  /*b000*/  ULDC UR61, c[0x0][0x2f4] ;  /* 0x0000bd00003d7ab9 */ /* 0x000fe20000000800 */
[----:B------:R-:W-:Y:S01]  /*b010*/  ULDC.64 UR56, c[0x0][0x328] ;  /* 0x0000ca0000387ab9 */ /* 0x000fe20000000a00 */
[----:B------:R-:W-:Y:S01]  /*b020*/  ULDC.64 UR58, c[0x0][0x318] ;  /* 0x0000c600003a7ab9 */ /* 0x000fe20000000a00 */
[----:B------:R-:W-:Y:S01]  /*b030*/  BSSY B0, `(.L_x_554) ;  /* 0x0000004000007945 */ /* 0x000fe20003800000 */
[----:B------:R-:W-:Y:S01]  /*b040*/  ISETP.GE.AND P2, PT, R212, R4, PT ;  /* 0x00000004d400720c */ /* 0x000fe20003f46270 */
[----:B------:R-:W-:Y:S02]  /*b050*/  IMAD.WIDE R44, R2, 0x50, R112 ;  /* 0x00000050022c7825 */ /* 0x000fe400078e0270 */
[----:B--2---:R-:W-:Y:S10]  /*b060*/  @!P4 BRA `(.L_x_555) ;  /* 0x000002040058c947 */ /* 0x004ff40003800000 */
.L_x_861:
[----:B------:R-:W-:Y:S05]  /*b070*/  BSYNC B0 ;  /* 0x0000000000007941 */ /* 0x000fea0003800000 */
.L_x_554:
[----:B------:R-:W-:Y:S04]  /*b080*/  BSSY B0, `(.L_x_556) ;  /* 0x0000017000007945 */ /* 0x000fe80003800000 */
[----:B------:R-:W-:Y:S05]  /*b090*/  @P2 BRA `(.L_x_557) ;  /* 0x0000000000542947 */ /* 0x000fea0003800000 */
[----:B------:R-:W-:Y:S01]  /*b0a0*/  MOV R37, R6 ;  /* 0x0000000600257202 */ /* 0x000fe20000000f00 */
[----:B------:R-:W-:Y:S01]  /*b0b0*/  IMAD R39, R45, UR56, RZ ;  /* 0x000000382d277c24 */ /* 0x000fe2000f8e02ff */
[----:B------:R-:W-:Y:S01]  /*b0c0*/  ISETP.GE.AND P4, PT, R16, UR61, PT ;  /* 0x0000003d10007c0c */ /* 0x000fe2000bf86270 */
[----:B0-----:R-:W-:Y:S01]  /*b0d0*/  IMAD.MOV.U32 R36, RZ, RZ, R94 ;  /* 0x000000ffff247224 */ /* 0x001fe200078e005e */
[----:B------:R-:W-:Y:S01]  /*b0e0*/  ULDC.64 UR4, c[0x0][0x208] ;  /* 0x0000820000047ab9 */ /* 0x000fe20000000a00 */
[C---:B------:R-:W-:Y:S02]  /*b0f0*/  IMAD R39, R44.reuse, UR57, R39 ;  /* 0x000000392c277c24 */ /* 0x040fe4000f8e0227 */
[----:B------:R-:W-:-:S04]  /*b100*/  IMAD.WIDE.U32 R36, R44, UR56, R36 ;  /* 0x000000382c247c25 */ /* 0x000fc8000f8e0024 */
[----:B------:R-:W-:Y:S01]  /*b110*/  IMAD.IADD R37, R37, 0x1, R39 ;  /* 0x0000000125257824 */ /* 0x000fe200078e0227 */
[----:B------:R-:W-:-:S04]  /*b120*/  LEA R46, P2, R36, UR58, 0x1 ;  /* 0x0000003a242e7c11 */ /* 0x000fc8000f8408ff */
[----:B------:R-:W-:Y:S02]  /*b130*/  LEA.HI.X R47, R36, UR59, R37, 0x1, P2 ;  /* 0x0000003b242f7c11 */ /* 0x000fe400090f0c25 */
[----:B------:R-:W-:Y:S01]  /*b140*/  ISETP.GE.AND P2, PT, R213, UR61, PT ;  /* 0x0000003dd5007c0c */ /* 0x000fe2000bf46270 */
[----:B------:R-:W0:-:S12]  /*b150*/  @!P4 LDS.128 R36, [R5+0x400] ;  /* 0x000400000524c984 */ /* 0x000e180000000c00 */
[----:B-1----:R-:W1:Y:S04]  /*b160*/  @!P2 LDS.128 R40, [R5+0x2c00] ;  /* 0x002c00000528a984 */ /* 0x002e680000000c00 */
[----:B0-----:R-:W-:Y:S01]  /*b170*/  @!P4 STG.E.128 desc[UR4][R46.64], R36 ;  /* 0x000000242e00c986 */ /* 0x001fe2000c101d04 */
[----:B------:R-:W-:-:S03]  /*b180*/  ISETP.GE.AND P4, PT, R218, UR61, PT ;  /* 0x0000003dda007c0c */ /* 0x000fc6000bf86270 */
[----:B-1----:R-:W-:Y:S01]  /*b190*/  @!P2 STG.E.128 desc[UR4][R46.64+0x80], R40 ;  /* 0x000080282e00a986 */ /* 0x002fe2000c101d04 */
[----:B------:R-:W-:-:S09]  /*b1a0*/  ISETP.GE.AND P2, PT, R219, UR61, PT ;  /* 0x0000003ddb007c0c */ /* 0x000fd2000bf46270 */
[----:B------:R-:W0:Y:S04]  /*b1b0*/  @!P4 LDS.128 R36, [R5+0x5400] ;  /* 0x005400000524c984 */ /* 0x000e280000000c00 */
[----:B------:R-:W1:Y:S04]  /*b1c0*/  @!P2 LDS.128 R40, [R5+0x7c00] ;  /* 0x007c00000528a984 */ /* 0x000e680000000c00 */
[----:B0-----:R3:W-:Y:S04]  /*b1d0*/  @!P4 STG.E.128 desc[UR4][R46.64+0x100], R36 ;  /* 0x000100242e00c986 */ /* 0x0017e8000c101d04 */
[----:B-1----:R3:W-:Y:S02]  /*b1e0*/  @!P2 STG.E.128 desc[UR4][R46.64+0x180], R40 ;  /* 0x000180282e00a986 */ /* 0x0027e4000c101d04 */
.L_x_557:
[----:B------:R-:W-:Y:S05]  /*b1f0*/  BSYNC B0 ;  /* 0x0000000000007941 */ /* 0x000fea0003800000 */
.L_x_556:
[----:B-12---:R-:W-:Y:S01]  /*b200*/  VIADD R0, R212, 0x20 ;  /* 0x00000020d4007836 */ /* 0x006fe20000000000 */
[----:B------:R-:W-:Y:S04]  /*b210*/  BSSY B0, `(.L_x_558) ;  /* 0x000001a000007945 */ /* 0x000fe80003800000 */
[----:B------:R-:W-:-:S13]  /*b220*/  ISETP.GE.AND P2, PT, R0, R4, PT ;  /* 0x000000040000720c */ /* 0x000fda0003f46270 */
[----:B------:R-:W-:Y:S05]  /*b230*/  @P2 BRA `(.L_x_559) ;  /* 0x00000000005c2947 */ /* 0x000fea0003800000 */
[----:B---3--:R-:W-:Y:S01]  /*b240*/  IADD3 R39, P2, R44, 0x20, RZ ;  /* 0x000000202c277810 */ /* 0x008fe20007f5e0ff */
[----:B------:R-:W-:Y:S01]  /*b250*/  IMAD.MOV.U32 R37, RZ, RZ, R6 ;  /* 0x000000ffff257224 */ /* 0x000fe200078e0006 */
[----:B0-----:R-:W-:Y:S01]  /*b260*/  MOV R36, R94 ;  /* 0x0000005e00247202 */ /* 0x001fe20000000f00 */
[----:B------:R-:W-:Y:S01]  /*b270*/  ULDC.64 UR4, c[0x0][0x208] ;  /* 0x0000820000047ab9 */ /* 0x000fe20000000a00 */
[----:B------:R-:W-:Y:S01]  /*b280*/  ISETP.GE.AND P4, PT, R16, UR61, PT ;  /* 0x0000003d10007c0c */ /* 0x000fe2000bf86270 */
[----:B------:R-:W-:Y:S02]  /*b290*/  IMAD.X R0, RZ, RZ, R45, P2 ;  /* 0x000000ffff007224 */ /* 0x000fe400010e062d */
[----:B------:R-:W-:-:S04]  /*b2a0*/  IMAD.WIDE.U32 R36, R39, UR56, R36 ;  /* 0x0000003827247c25 */ /* 0x000fc8000f8e0024 */
[----:B------:R-:W-:Y:S01]  /*b2b0*/  IMAD R0, R0, UR56, RZ ;  /* 0x0000003800007c24 */ /* 0x000fe2000f8e02ff */
[----:B------:R-:W-:-:S03]  /*b2c0*/  LEA R46, P2, R36, UR58, 0x1 ;  /* 0x0000003a242e7c11 */ /* 0x000fc6000f8408ff */
[----:B------:R-:W-:-:S04]  /*b2d0*/  IMAD R39, R39, UR57, R0 ;  /* 0x0000003927277c24 */ /* 0x000fc8000f8e0200 */
[----:B------:R-:W-:-:S05]  /*b2e0*/  IMAD.IADD R37, R37, 0x1, R39 ;  /* 0x0000000125257824 */ /* 0x000fca00078e0227 */
[----:B------:R-:W-:Y:S02]  /*b2f0*/  LEA.HI.X R47, R36, UR59, R37, 0x1, P2 ;  /* 0x0000003b242f7c11 */ /* 0x000fe400090f0c25 */
[----:B------:R-:W-:Y:S01]  /*b300*/  ISETP.GE.AND P2, PT, R213, UR61, PT ;  /* 0x0000003dd5007c0c */ /* 0x000fe2000bf46270 */
[----:B------:R-:W0:-:S12]  /*b310*/  @!P4 LDS.128 R36, [R5+0x1400] ;  /* 0x001400000524c984 */ /* 0x000e180000000c00 */
[----:B------:R-:W1:Y:S04]  /*b320*/  @!P2 LDS.128 R40, [R5+0x3c00] ;  /* 0x003c00000528a984 */ /* 0x000e680000000c00 */
        /* <DEDUP_REMOVED lines=8> */
.L_x_559:
[----:B------:R-:W-:Y:S05]  /*b3b0*/  BSYNC B0 ;  /* 0x0000000000007941 */ /* 0x000fea0003800000 */
.L_x_558:
[----:B------:R-:W-:Y:S01]  /*b3c0*/  VIADD R0, R212, 0x40 ;  /* 0x00000040d4007836 */ /* 0x000fe20000000000 */
[----:B------:R-:W-:Y:S04]  /*b3d0*/  BSSY B0, `(.L_x_560) ;  /* 0x000001a000007945 */ /* 0x000fe80003800000 */
[----:B------:R-:W-:-:S13]  /*b3e0*/  ISETP.GE.AND P2, PT, R0, R4, PT ;  /* 0x000000040000720c */ /* 0x000fda0003f46270 */
[----:B------:R-:W-:Y:S05]  /*b3f0*/  @P2 BRA `(.L_x_561) ;  /* 0x00000000005c2947 */ /* 0x000fea0003800000 */
[----:B--23--:R-:W-:Y:S01]  /*b400*/  IADD3 R39, P2, R44, 0x40, RZ ;  /* 0x000000402c277810 */ /* 0x00cfe20007f5e0ff */
[----:B0-----:R-:W-:Y:S01]  /*b410*/  IMAD.MOV.U32 R36, RZ, RZ, R94 ;  /* 0x000000ffff247224 */ /* 0x001fe200078e005e */
[----:B------:R-:W-:Y:S01]  /*b420*/  ISETP.GE.AND P4, PT, R16, UR61, PT ;  /* 0x0000003d10007c0c */ /* 0x000fe2000bf86270 */
[----:B------:R-:W-:Y:S01]  /*b430*/  IMAD.MOV.U32 R37, RZ, RZ, R6 ;  /* 0x000000ffff257224 */ /* 0x000fe200078e0006 */
[----:B------:R-:W-:Y:S01]  /*b440*/  IADD3.X R44, RZ, R45, RZ, P2, !PT ;  /* 0x0000002dff2c7210 */ /* 0x000fe200017fe4ff */
[----:B------:R-:W-:Y:S01]  /*b450*/  ULDC.64 UR4, c[0x0][0x208] ;  /* 0x0000820000047ab9 */ /* 0x000fe20000000a00 */
[----:B------:R-:W-:-:S04]  /*b460*/  IMAD.WIDE.U32 R36, R39, UR56, R36 ;  /* 0x0000003827247c25 */ /* 0x000fc8000f8e0024 */
[----:B------:R-:W-:-:S04]  /*b470*/  IMAD R44, R44, UR56, RZ ;  /* 0x000000382c2c7c24 */ /* 0x000fc8000f8e02ff */
[----:B------:R-:W-:Y:S01]  /*b480*/  IMAD R39, R39, UR57, R44 ;  /* 0x0000003927277c24 */ /* 0x000fe2000f8e022c */
[----:B------:R-:W-:-:S03]  /*b490*/  LEA R44, P2, R36, UR58, 0x1 ;  /* 0x0000003a242c7c11 */ /* 0x000fc6000f8408ff */
        /* <DEDUP_REMOVED lines=13> */
.L_x_561:
[----:B------:R-:W-:Y:S05]  /*b570*/  BSYNC B0 ;  /* 0x0000000000007941 */ /* 0x000fea0003800000 */
.L_x_560:
[----:B------:R-:W5:Y:S01]  /*b580*/  LDL R0, [R1+0x10] ;  /* 0x0000100001007983 */ /* 0x000f620000100800 */
[----:B------:R-:W-:Y:S01]  /*b590*/  @!P3 IADD3 R3, R3, 0x388c0, RZ ;  /* 0x000388c00303b810 */ /* 0x000fe20007ffe0ff */
[----:B------:R-:W-:Y:S01]  /*b5a0*/  VIADD R19, R19, 0x1 ;  /* 0x0000000113137836 */ /* 0x000fe20000000000 */
[----:B------:R-:W-:Y:S01]  /*b5b0*/  PLOP3.LUT P2, PT, PT, PT, PT, 0x8, 0x0 ;  /* 0x000000000000781c */ /* 0x000fe20003f4e170 */
[----:B------:R-:W-:Y:S01]  /*b5c0*/  @!PT LDS RZ, [RZ] ;  /* 0x00000000fffff984 */ /* 0x000fe20000000800 */
[----:B------:R-:W-:Y:S01]  /*b5d0*/  @!PT LDS RZ, [RZ] ;  /* 0x00000000fffff984 */ /* 0x000fe20000000800 */
[----:B------:R-:W-:Y:S01]  /*b5e0*/  @!PT LDS RZ, [RZ] ;  /* 0x00000000fffff984 */ /* 0x000fe20000000800 */
[----:B------:R-:W-:Y:S01]  /*b5f0*/  @!PT LDS RZ, [RZ] ;  /* 0x00000000fffff984 */ /* 0x000fe20000000800 */
[----:B------:R1:W-:Y:S06]  /*b600*/  MEMBAR.ALL.CTA ;  /* 0x0000000000007992 */ /* 0x0003ec0000008000 */
[----:B-1----:R-:W1:Y:S01]  /*b610*/  FENCE.VIEW.ASYNC.S ;  /* 0x00000000000073c6 */ /* 0x002e620000000000 */
[----:B------:R-:W-:Y:S01]  /*b620*/  @!P3 PRMT R3, RZ, 0x654, R3 ;  /* 0x00000654ff03b816 */ /* 0x000fe20000000003 */
[----:B-1----:R1:W-:Y:S06]  /*b630*/  BAR.SYNC.DEFER_BLOCKING R174, 0x80 ;  /* 0x000200ae0000751d */ /* 0x0023ec0000010000 */
[----:B------:R1:W-:Y:S01]  /*b640*/  @!P3 SYNCS.ARRIVE.TRANS64.RED.A1T0 RZ, [R3+URZ], RZ ;  /* 0x000000ff03ffb9a7 */ /* 0x0003e2000810043f */
[----:B------:R-:W-:-:S04]  /*b650*/  ISETP.NE.AND P3, PT, R19, 0x2, PT ;  /* 0x000000021300780c */ /* 0x000fc80003f65270 */
[----:B------:R-:W-:Y:S02]  /*b660*/  SEL R19, R19, RZ, P3 ;  /* 0x000000ff13137207 */ /* 0x000fe40001800000 */
[----:B-----5:R-:W-:Y:S02]  /*b670*/  LOP3.LUT P4, RZ, R0, 0x2, RZ, 0xc0, !PT ;  /* 0x0000000200ff7812 */ /* 0x020fe4000788c0ff */
[----:B------:R-:W-:-:S04]  /*b680*/  SEL R0, RZ, 0x1, P3 ;  /* 0x00000001ff007807 */ /* 0x000fc80001800000 */
[----:B------:R-:W-:-:S07]  /*b690*/  LOP3.LUT R217, R217, R0, RZ, 0x3c, !PT ;  /* 0x00000000d9d97212 */ /* 0x000fce00078e3cff */
[----:B-1----:R-:W-:Y:S05]  /*b6a0*/  @P4 BRA `(.L_x_562) ;  /* 0xffffff7800e84947 */ /* 0x002fea000383ffff */
.L_x_450:
[----:B------:R-:W-:Y:S01]  /*b6b0*/  BSSY B0, `(.L_x_563) ;  /* 0x0000005000007945 */ /* 0x000fe20003800000 */
[----:B------:R-:W-:-:S03]  /*b6c0*/  IMAD.MOV.U32 R92, RZ, RZ, RZ ;  /* 0x000000ffff5c7224 */ /* 0x000fc600078e00ff */
[----:B------:R-:W-:Y:S05]  /*b6d0*/  @P2 BRA `(.L_x_564) ;  /* 0x0000000000082947 */ /* 0x000fea0003800000 */
[----:B------:R-:W0:Y:S02]  /*b6e0*/  FENCE.VIEW.ASYNC.G ;  /* 0x00000000000073c6 */ /* 0x000e240000000100 */
[----:B0-----:R-:W-:Y:S06]  /*b6f0*/  BAR.ARV 0xc, 0x180 ;  /* 0x0306000000007b1d */ /* 0x001fec0000002000 */
.L_x_564:
[----:B------:R-:W-:Y:S05]  /*b700*/  BSYNC B0 ;  /* 0x0000000000007941 */ /* 0x000fea0003800000 */
.L_x_563:
[----:B------:R-:W2:Y:S01]  /*b710*/  LDL R0, [R1+0x10] ;  /* 0x0000100001007983 */ /* 0x000ea20000100800 */
[----:B------:R-:W-:Y:S01]  /*b720*/  BSSY B0, `(.L_x_565) ;  /* 0x0000021000007945 */ /* 0x000fe20003800000 */
[----:B--2---:R-:W-:-:S13]  /*b730*/  LOP3.LUT P0, RZ, R0, 0x4, RZ, 0xc0, !PT ;  /* 0x0000000400ff7812 */ /* 0x004fda000780c0ff */
[----:B------:R-:W-:Y:S05]  /*b740*/  @!P0 BRA `(.L_x_566) ;  /* 0x0000000000788947 */ /* 0x000fea0003800000 */
[----:B------:R-:W-:Y:S01]  /*b750*/  ISETP.NE.AND P0, PT, R234, RZ, PT ;  /* 0x000000ffea00720c */ /* 0x000fe20003f05270 */
[----:B------:R-:W-:-:S03]  /*b760*/  ULDC UR4, c[0x0][0x9f0] ;  /* 0x00027c0000047ab9 */ /* 0x000fc60000000800 */
[----:B------:R-:W-:-:S04]  /*b770*/  SEL R9, R234, UR4, P0 ;  /* 0x00000004ea097c07 */ /* 0x000fc80008000000 */
[-C--:B------:R-:W-:Y:S02]  /*b780*/  IABS R5, R9.reuse ;  /* 0x0000000900057213 */ /* 0x080fe40000000000 */
[----:B------:R-:W-:Y:S02]  /*b790*/  IADD3 R0, R144, -0x1, R9 ;  /* 0xffffffff90007810 */ /* 0x000fe40007ffe009 */
[----:B-1----:R-:W1:Y:S01]  /*b7a0*/  I2F.RP R4, R5 ;  /* 0x0000000500047306 */ /* 0x002e620000209400 */
[----:B------:R-:W-:-:S05]  /*b7b0*/  IABS R8, R9 ;  /* 0x0000000900087213 */ /* 0x000fca0000000000 */
[----:B------:R-:W-:Y:S02]  /*b7c0*/  IMAD.MOV R8, RZ, RZ, -R8 ;  /* 0x000000ffff087224 */ /* 0x000fe400078e0a08 */
[----:B-1----:R-:W1:Y:S02]  /*b7d0*/  MUFU.RCP R4, R4 ;  /* 0x0000000400047308 */ /* 0x002e640000001000 */
[----:B-1----:R-:W-:Y:S01]  /*b7e0*/  VIADD R2, R4, 0xffffffe ;  /* 0x0ffffffe04027836 */ /* 0x002fe20000000000 */
[----:B------:R-:W-:Y:S02]  /*b7f0*/  IABS R4, R0 ;  /* 0x0000000000047213 */ /* 0x000fe40000000000 */
[----:B------:R-:W-:-:S03]  /*b800*/  LOP3.LUT R0, R0, R9, RZ, 0x3c, !PT ;  /* 0x0000000900007212 */ /* 0x000fc600078e3cff */
[----:B------:R1:W2:Y:S01]  /*b810*/  F2I.FTZ.U32.TRUNC.NTZ R3, R2 ;  /* 0x0000000200037305 */ /* 0x0002a2000021f000 */
[----:B------:R-:W-:Y:S01]  /*b820*/  ISETP.GE.AND P2, PT, R0, RZ, PT ;  /* 0x000000ff0000720c */ /* 0x000fe20003f46270 */
[----:B-1----:R-:W-:Y:S01]  /*b830*/  IMAD.MOV.U32 R2, RZ, RZ, RZ ;  /* 0x000000ffff027224 */ /* 0x002fe200078e00ff */
[----:B--2---:R-:W-:-:S05]  /*b840*/  IADD3 R6, RZ, -R3, RZ ;  /* 0x80000003ff067210 */ /* 0x004fca0007ffe0ff */
[----:B------:R-:W-:-:S04]  /*b850*/  IMAD R7, R6, R5, RZ ;  /* 0x0000000506077224 */ /* 0x000fc800078e02ff */
[----:B------:R-:W-:-:S04]  /*b860*/  IMAD.HI.U32 R3, R3, R7, R2 ;  /* 0x0000000703037227 */ /* 0x000fc800078e0002 */
[----:B------:R-:W-:Y:S02]  /*b870*/  IMAD.MOV.U32 R2, RZ, RZ, R8 ;  /* 0x000000ffff027224 */ /* 0x000fe400078e0008 */
[----:B------:R-:W-:-:S04]  /*b880*/  IMAD.HI.U32 R3, R3, R4, RZ ;  /* 0x0000000403037227 */ /* 0x000fc800078e00ff */
[----:B------:R-:W-:-:S05]  /*b890*/  IMAD R2, R3, R2, R4 ;  /* 0x0000000203027224 */ /* 0x000fca00078e0204 */
[----:B------:R-:W-:-:S13]  /*b8a0*/  ISETP.GT.U32.AND P1, PT, R5, R2, PT ;  /* 0x000000020500720c */ /* 0x000fda0003f24070 */
[-C--:B------:R-:W-:Y:S01]  /*b8b0*/  @!P1 IADD3 R2, R2, -R5.reuse, RZ ;  /* 0x8000000502029210 */ /* 0x080fe20007ffe0ff */
[----:B------:R-:W-:Y:S01]  /*b8c0*/  @!P1 VIADD R3, R3, 0x1 ;  /* 0x0000000103039836 */ /* 0x000fe20000000000 */
[----:B------:R-:W-:Y:S02]  /*b8d0*/  ISETP.NE.AND P1, PT, R9, RZ, PT ;  /* 0x000000ff0900720c */ /* 0x000fe40003f25270 */
[----:B------:R-:W-:-:S13]  /*b8e0*/  ISETP.GE.U32.AND P0, PT, R2, R5, PT ;  /* 0x000000050200720c */ /* 0x000fda0003f06070 */
[----:B------:R-:W-:-:S04]  /*b8f0*/  @P0 VIADD R3, R3, 0x1 ;  /* 0x0000000103030836 */ /* 0x000fc80000000000 */
[----:B------:R-:W-:Y:S01]  /*b900*/  @!P2 IMAD.MOV R3, RZ, RZ, -R3 ;  /* 0x000000ffff03a224 */ /* 0x000fe200078e0a03 */
[----:B------:R-:W-:-:S04]  /*b910*/  @!P1 LOP3.LUT R3, RZ, R9, RZ, 0x33, !PT ;  /* 0x00000009ff039212 */ /* 0x000fc800078e33ff */
[----:B------:R-:W-:-:S07]  /*b920*/  MOV R92, R3 ;  /* 0x00000003005c7202 */ /* 0x000fce0000000f00 */
.L_x_566:
[----:B------:R-:W-:Y:S05]  /*b930*/  BSYNC B0 ;  /* 0x0000000000007941 */ /* 0x000fea0003800000 */
.L_x_565:
[----:B------:R-:W2:Y:S01]  /*b940*/  LDL R0, [R1+0x78] ;  /* 0x0000780001007983 */ /* 0x000ea20000100800 */
[----:B------:R-:W-:Y:S02]  /*b950*/  PLOP3.LUT P0, PT, PT, PT, PT, 0x80, 0x0 ;  /* 0x000000000000781c */ /* 0x000fe40003f0f070 */
        /* <DEDUP_REMOVED lines=24> */
[----:B----4-:R-:W-:Y:S02]  /*bae0*/  CS2R R44, SRZ ;  /* 0x00000000002c7805 */ /* 0x010fe4000001ff00 */
[----:B------:R-:W-:Y:S02]  /*baf0*/  CS2R R102, SRZ ;  /* 0x0000000000667805 */ /* 0x000fe4000001ff00 */
[----:B---3--:R-:W-:Y:S02]  /*bb00*/  CS2R R40, SRZ ;  /* 0x0000000000287805 */ /* 0x008fe4000001ff00 */
[----:B------:R-:W-:Y:S02]  /*bb10*/  CS2R R104, SRZ ;  /* 0x0000000000687805 */ /* 0x000fe4000001ff00 */
[----:B0-----:R-:W-:-:S02]  /*bb20*/  CS2R R36, SRZ ;  /* 0x0000000000247805 */ /* 0x001fc4000001ff00 */
        /* <DEDUP_REMOVED lines=13> */
[----:B-1----:R-:W-:Y:S02]  /*bc00*/  CS2R R10, SRZ ;  /* 0x00000000000a7805 */ /* 0x002fe4000001ff00 */
        /* <DEDUP_REMOVED lines=22> */
[----:B--2---:R-:W-:-:S05]  /*bd70*/  IMAD R225, R0, R92, RZ ;  /* 0x0000005c00e17224 */ /* 0x004fca00078e02ff */
[----:B------:R-:W-:-:S04]  /*bd80*/  VIADDMNMX R92, R225, R92, R144, PT ;  /* 0x0000005ce15c7246 */ /* 0x000fc80003800190 */
[----:B------:R-:W-:-:S13]  /*bd90*/  ISETP.GT.AND P1, PT, R92, R225, PT ;  /* 0x000000e15c00720c */ /* 0x000fda0003f24270 */
[----:B------:R-:W-:Y:S05]  /*bda0*/  @!P1 BRA `(.L_x_567) ;  /* 0x0000011c00209947 */ /* 0x000fea0003800000 */
[----:B------:R-:W2:Y:S02]  /*bdb0*/  LDL R0, [R1+0x108] ;  /* 0x0001080001007983 */ /* 0x000ea40000100800 */
[----:B--2---:R-:W-:Y:S02]  /*bdc0*/  R2UR UR4, R0 ;  /* 0x00000000000472ca */ /* 0x004fe400000e0000 */
[----:B------:R-:W0:Y:S11]  /*bdd0*/  S2R R0, SR_TID.X ;  /* 0x0000000000007919 */ /* 0x000e360000002100 */
[----:B------:R-:W-:-:S06]  /*bde0*/  ULOP3.LUT UP0, URZ, UR4, 0x9f, URZ, 0xc0, !UPT ;  /* 0x0000009f043f7892 */ /* 0x000fcc000f80c03f */
[----:B------:R-:W-:Y:S01]  /*bdf0*/  PLOP3.LUT P0, PT, PT, PT, UP0, 0x80, 0x0 ;  /* 0x000000000000781c */ /* 0x000fe20003f0f008 */
[----:B0-----:R-:W-:-:S05]  /*be00*/  VIADD R0, R0, 0xffffff80 ;  /* 0xffffff8000007836 */ /* 0x001fca0000000000 */
[----:B------:R-:W-:-:S04]  /*be10*/  SHF.R.S32.HI R3, RZ, 0x1f, R0 ;  /* 0x0000001fff037819 */ /* 0x000fc80000011400 */
[----:B------:R-:W-:-:S04]  /*be20*/  LEA.HI R3, R3, R0, RZ, 0x7 ;  /* 0x0000000003037211 */ /* 0x000fc800078f38ff */
[----:B------:R-:W-:-:S06]  /*be30*/  SHF.R.S32.HI R0, RZ, 0x7, R3 ;  /* 0x00000007ff007819 */ /* 0x000fcc0000011403 */
[----:B------:R-:W0:Y:S02]  /*be40*/  SHFL.IDX PT, R0, R0, RZ, 0x1f ;  /* 0x00001fff00007589 */ /* 0x000e2400000e0000 */
[----:B0-----:R-:W-:-:S04]  /*be50*/  LEA.HI R2, R0, R0, RZ, 0x1 ;  /* 0x0000000000027211 */ /* 0x001fc800078f08ff */
[----:B------:R-:W-:-:S05]  /*be60*/  LOP3.LUT R3, R2, 0x1e, RZ, 0xc0, !PT ;  /* 0x0000001e02037812 */ /* 0x000fca00078ec0ff */
[----:B------:R-:W-:-:S05]  /*be70*/  IMAD.IADD R3, R0, 0x1, -R3 ;  /* 0x0000000100037824 */ /* 0x000fca00078e0a03 */
[----:B------:R-:W-:-:S04]  /*be80*/  LEA R3, R3, UR4, 0xd ;  /* 0x0000000403037c11 */ /* 0x000fc8000f8e68ff */
[----:B------:R-:W-:-:S04]  /*be90*/  SHF.R.U32.HI R2, RZ, 0x4, R3 ;  /* 0x00000004ff027819 */ /* 0x000fc80000011603 */
[----:B------:R-:W-:Y:S01]  /*bea0*/  LOP3.LUT R2, R2, 0x3fff, RZ, 0xc0, !PT ;  /* 0x00003fff02027812 */ /* 0x000fe200078ec0ff */
[----:B------:R-:W-:Y:S06]  /*beb0*/  @!P0 BRA `(.L_x_568) ;  /* 0x0000000000408947 */ /* 0x000fec0003800000 */
[----:B------:R-:W-:Y:S01]  /*bec0*/  MOV R14, 0x0 ;  /* 0x00000000000e7802 */ /* 0x000fe20000000f00 */
[----:B------:R-:W-:Y:S01]  /*bed0*/  ULDC.64 UR4, c[0x4][0x1b8] ;  /* 0x01006e0000047ab9 */ /* 0x000fe20000000a00 */
[----:B------:R-:W-:Y:S01]  /*bee0*/  ULDC.64 UR6, c[0x4][0x1c0] ;  /* 0x0100700000067ab9 */ /* 0x000fe20000000a00 */
[----:B------:R-:W-:Y:S01]  /*bef0*/  IMAD.U32 R4, RZ, RZ, UR4 ;  /* 0x00000004ff047e24 */ /* 0x000fe2000f8e00ff */
[----:B------:R-:W-:Y:S01]  /*bf00*/  MOV R5, UR5 ;  /* 0x0000000500057c02 */ /* 0x000fe20008000f00 */
[----:B------:R-:W-:Y:S01]  /*bf10*/  ULDC.64 UR4, c[0x4][0x138] ;  /* 0x01004e0000047ab9 */ /* 0x000fe20000000a00 */
[----:B------:R-:W0:Y:S01]  /*bf20*/  LDC.64 R14, c[0x4][R14] ;  /* 0x010000000e0e7b82 */ /* 0x000e220000000a00 */
[----:B------:R-:W-:Y:S01]  /*bf30*/  IMAD.U32 R6, RZ, RZ, UR6 ;  /* 0x00000006ff067e24 */ /* 0x000fe2000f8e00ff */
[----:B------:R-:W-:Y:S01]  /*bf40*/  MOV R11, UR5 ;  /* 0x00000005000b7c02 */ /* 0x000fe20008000f00 */
[----:B------:R-:W-:Y:S02]  /*bf50*/  IMAD.U32 R7, RZ, RZ, UR7 ;  /* 0x00000007ff077e24 */ /* 0x000fe4000f8e00ff */
[----:B------:R-:W-:-:S02]  /*bf60*/  IMAD.U32 R10, RZ, RZ, UR4 ;  /* 0x00000004ff0a7e24 */ /* 0x000fc4000f8e00ff */
[----:B------:R-:W-:Y:S02]  /*bf70*/  IMAD.MOV.U32 R8, RZ, RZ, 0x70 ;  /* 0x00000070ff087424 */ /* 0x000fe400078e00ff */
[----:B------:R-:W-:Y:S02]  /*bf80*/  IMAD.MOV.U32 R12, RZ, RZ, 0x1 ;  /* 0x00000001ff0c7424 */ /* 0x000fe400078e00ff */
[----:B------:R-:W-:-:S07]  /*bf90*/  IMAD.MOV.U32 R13, RZ, RZ, RZ ;  /* 0x000000ffff0d7224 */ /* 0x000fce00078e00ff */
[----:B------:R-:W-:-:S07]  /*bfa0*/  LEPC R20, `(.L_x_568) ;  /* 0x000000001014794e */ /* 0x000fce0000000000 */
[----:B0----5:R-:W-:Y:S05]  /*bfb0*/  CALL.ABS.NOINC R14 ;  /* 0x000000000e007343 */ /* 0x021fea0003c00000 */
.L_x_568:
[----:B------:R-:W-:Y:S02]  /*bfc0*/  ULDC UR4, c[0x0][0x3f4] ;  /* 0x0000fd0000047ab9 */ /* 0x000fe40000000800 */
[----:B------:R-:W-:-:S13]  /*bfd0*/  ISETP.LT.AND P0, PT, RZ, UR4, PT ;  /* 0x00000004ff007c0c */ /* 0x000fda000bf01270 */
[----:B------:R-:W-:Y:S05]  /*bfe0*/  @P0 BRA `(.L_x_569) ;  /* 0x0000000000400947 */ /* 0x000fea0003800000 */
[----:B------:R-:W2:Y:S02]  /*bff0*/  LDL R20, [R1+0x60] ;  /* 0x0000600001147983 */ /* 0x000ea40000100800 */
[----:B--2---:R-:W-:-:S04]  /*c000*/  LEA.HI R0, R20, R20, RZ, 0x1 ;  /* 0x0000001414007211 */ /* 0x004fc800078f08ff */
[----:B------:R-:W-:-:S04]  /*c010*/  LOP3.LUT R0, R0, 0xfffffffe, RZ, 0xc0, !PT ;  /* 0xfffffffe00007812 */ /* 0x000fc800078ec0ff */
[----:B------:R-:W-:-:S04]  /*c020*/  IADD3 R0, R20, -R0, RZ ;  /* 0x8000000014007210 */ /* 0x000fc80007ffe0ff */
[----:B------:R-:W-:-:S04]  /*c030*/  SHF.L.U32 R3, R0, 0x1f, RZ ;  /* 0x0000001f00037819 */ /* 0x000fc800000006ff */
[----:B------:R0:W1:Y:S03]  /*c040*/  SYNCS.PHASECHK.TRANS64.TRYWAIT P0, [R18+URZ+0x38800], R3 ;  /* 0x03880003120075a7 */ /* 0x000066000800017f */
[----:B-1----:R-:W-:Y:S05]  /*c050*/  @!P0 NANOSLEEP.SYNCS 0x989680 ;  /* 0x009896800000895d */ /* 0x002fea0003900000 */
[----:B------:R-:W1:Y:S01]  /*c060*/  @!P0 SYNCS.PHASECHK.TRANS64 P0, [R18+URZ+0x38800], R3 ;  /* 0x03880003120085a7 */ /* 0x000e62000800007f */
[----:B------:R-:W-:Y:S04]  /*c070*/  BSSY B0, `(.L_x_570) ;  /* 0x0000006000007945 */ /* 0x000fe80003800000 */
[----:B-1----:R-:W-:Y:S05]  /*c080*/  @P0 BRA `(.L_x_571) ;  /* 0x0000000000100947 */ /* 0x002fea0003800000 */
.L_x_572:
[----:B-1----:R1:W2:Y:S02]  /*c090*/  SYNCS.PHASECHK.TRANS64.TRYWAIT P0, [R18+URZ+0x38800], R3 ;  /* 0x03880003120075a7 */ /* 0x0022a4000800017f */
[----:B--2---:R-:W-:Y:S05]  /*c0a0*/  @!P0 NANOSLEEP.SYNCS 0x989680 ;  /* 0x009896800000895d */ /* 0x004fea0003900000 */
[----:B------:R-:W2:Y:S02]  /*c0b0*/  @!P0 SYNCS.PHASECHK.TRANS64 P0, [R18+URZ+0x38800], R3 ;  /* 0x03880003120085a7 */ /* 0x000ea4000800007f */
[----:B--2---:R-:W-:Y:S05]  /*c0c0*/  @!P0 BRA `(.L_x_572) ;  /* 0xfffffffc00f08947 */ /* 0x004fea000383ffff */
.L_x_571:
[----:B------:R-:W-:Y:S05]  /*c0d0*/  BSYNC B0 ;  /* 0x0000000000007941 */ /* 0x000fea0003800000 */
.L_x_570:
[----:B------:R-:W-:Y:S05]  /*c0e0*/  BRA `(.L_x_573) ;  /* 0x0000006c00347947 */ /* 0x000fea0003800000 */
.L_x_569:
[----:B------:R-:W2:Y:S01]  /*c0f0*/  LDL R0, [R1+0x108] ;  /* 0x0001080001007983 */ /* 0x000ea20000100800 */
[----:B------:R-:W-:Y:S01]  /*c100*/  ULDC.64 UR4, c[0x0][0x3f8] ;  /* 0x0000fe0000047ab9 */ /* 0x000fe20000000a00 */
[----:B------:R-:W-:Y:S01]  /*c110*/  ULDC.64 UR6, c[0x0][0x408] ;  /* 0x0001020000067ab9 */ /* 0x000fe20000000a00 */
[----:B-----5:R-:W-:Y:S01]  /*c120*/  IMAD.WIDE.U32 R4, R139, UR4, RZ ;  /* 0x000000048b047c25 */ /* 0x020fe2000f8e00ff */
[----:B--2---:R-:W-:Y:S02]  /*c130*/  R2UR UR8, R0 ;  /* 0x00000000000872ca */ /* 0x004fe400000e0000 */
[----:B------:R-:W-:-:S05]  /*c140*/  SHF.R.S32.HI R0, RZ, 0x1f, R139 ;  /* 0x0000001fff007819 */ /* 0x000fca000001148b */
[C---:B------:R-:W-:Y:S02]  /*c150*/  IMAD R6, R0.reuse, UR4, RZ ;  /* 0x0000000400067c24 */ /* 0x040fe4000f8e02ff */
[----:B------:R-:W-:Y:S02]  /*c160*/  IMAD R0, R0, UR6, RZ ;  /* 0x0000000600007c24 */ /* 0x000fe4000f8e02ff */
[C---:B------:R-:W-:Y:S01]  /*c170*/  IMAD R25, R139.reuse, UR5, R6 ;  /* 0x000000058b197c24 */ /* 0x040fe2000f8e0206 */
[----:B------:R-:W-:Y:S01]  /*c180*/  ULDC.64 UR4, c[0x0][0x3e8] ;  /* 0x0000fa0000047ab9 */ /* 0x000fe20000000a00 */
[----:B------:R-:W-:Y:S01]  /*c190*/  ULOP3.LUT UP0, URZ, UR8, 0x3ff, URZ, 0xc0, !UPT ;  /* 0x000003ff083f7892 */ /* 0x000fe2000f80c03f */
[C---:B------:R-:W-:Y:S01]  /*c1a0*/  IMAD R29, R139.reuse, UR7, R0 ;  /* 0x000000078b1d7c24 */ /* 0x040fe2000f8e0200 */
[----:B------:R-:W-:Y:S01]  /*c1b0*/  LEA R24, P0, R4, UR4, 0x1 ;  /* 0x0000000404187c11 */ /* 0x000fe2000f8008ff */
[----:B------:R-:W-:Y:S01]  /*c1c0*/  IMAD.WIDE.U32 R6, R139, UR6, RZ ;  /* 0x000000068b067c25 */ /* 0x000fe2000f8e00ff */
[----:B------:R-:W-:-:S02]  /*c1d0*/  ULDC.64 UR6, c[0x0][0x400] ;  /* 0x0001000000067ab9 */ /* 0x000fc40000000a00 */
[----:B------:R-:W-:Y:S01]  /*c1e0*/  PLOP3.LUT P2, PT, PT, PT, UP0, 0x80, 0x0 ;  /* 0x000000000000781c */ /* 0x000fe20003f4f008 */
[----:B------:R-:W-:Y:S01]  /*c1f0*/  IMAD.IADD R25, R25, 0x1, R5 ;  /* 0x0000000119197824 */ /* 0x000fe200078e0205 */
[----:B------:R-:W-:Y:S01]  /*c200*/  LEA R30, P1, R6, UR6, 0x1 ;  /* 0x00000006061e7c11 */ /* 0x000fe2000f8208ff */
[----:B------:R-:W-:-:S03]  /*c210*/  IMAD.IADD R29, R29, 0x1, R7 ;  /* 0x000000011d1d7824 */ /* 0x000fc600078e0207 */
[----:B------:R-:W-:Y:S02]  /*c220*/  LEA.HI.X R25, R4, UR5, R25, 0x1, P0 ;  /* 0x0000000504197c11 */ /* 0x000fe400080f0c19 */
[----:B------:R-:W-:-:S05]  /*c230*/  LEA.HI.X R29, R6, UR7, R29, 0x1, P1 ;  /* 0x00000007061d7c11 */ /* 0x000fca00088f0c1d */
[----:B------:R-:W-:Y:S05]  /*c240*/  @!P2 BRA `(.L_x_574) ;  /* 0x000000000040a947 */ /* 0x000fea0003800000 */
        /* <DEDUP_REMOVED lines=15> */
[----:B0-----:R-:W-:Y:S05]  /*c340*/  CALL.ABS.NOINC R14 ;  /* 0x000000000e007343 */ /* 0x001fea0003c00000 */
.L_x_574:
[----:B------:R-:W-:Y:S01]  /*c350*/  ULDC.U8 UR4, c[0x0][0x410] ;  /* 0x0001040000047ab9 */ /* 0x000fe20000000000 */
[----:B------:R-:W-:Y:S01]  /*c360*/  BSSY B0, `(.L_x_575) ;  /* 0x000069d000007945 */ /* 0x000fe20003800000 */
[----:B------:R-:W-:Y:S02]  /*c370*/  ISETP.NE.AND P0, PT, RZ, UR4, PT ;  /* 0x00000004ff007c0c */ /* 0x000fe4000bf05270 */
[----:B------:R-:W-:-:S11]  /*c380*/  LEA R6, R141, R212, 0x7 ;  /* 0x000000d48d067211 */ /* 0x000fd600078e38ff */
[----:B------:R-:W-:Y:S05]  /*c390*/  @!P0 BRA `(.L_x_576) ;  /* 0x0000003000b88947 */ /* 0x000fea0003800000 */
[----:B------:R-:W-:-:S03]  /*c3a0*/  UMOV UR4, 0xffffffff ;  /* 0xffffffff00047882 */ /* 0x000fc60000000000 */
[----:B------:R-:W-:Y:S05]  /*c3b0*/  BRA.DIV UR4, `(.L_x_577) ;  /* 0x000001f204987947 */ /* 0x000fea000b800000 */
[----:B------:R0:W1:Y:S04]  /*c3c0*/  SHFL.IDX PT, R0, R25, RZ, 0x181f ;  /* 0x00181fff19007589 */ /* 0x00006800000e0000 */
[----:B------:R0:W2:Y:S04]  /*c3d0*/  SHFL.IDX PT, R3, R24, RZ, 0x181f ;  /* 0x00181fff18037589 */ /* 0x0000a800000e0000 */
[----:B------:R-:W3:Y:S04]  /*c3e0*/  SHFL.IDX PT, R29, R29, RZ, 0x181f ;  /* 0x00181fff1d1d7589 */ /* 0x000ee800000e0000 */
[----:B------:R0:W4:Y:S02]  /*c3f0*/  SHFL.IDX PT, R32, R30, RZ, 0x181f ;  /* 0x00181fff1e207589 */ /* 0x00012400000e0000 */
.L_x_867:
[----:B------:R-:W-:Y:S01]  /*c400*/  ULDC UR4, c[0x0][0x448] ;  /* 0x0001120000047ab9 */ /* 0x000fe20000000800 */
[----:B------:R-:W-:Y:S01]  /*c410*/  BSSY B1, `(.L_x_578) ;  /* 0x000003e000017945 */ /* 0x000fe20003800000 */
[----:B------:R-:W-:Y:S01]  /*c420*/  IMAD R33, R146, UR4, RZ ;  /* 0x0000000492217c24 */ /* 0x000fe2000f8e02ff */
[----:B------:R-:W-:Y:S02]  /*c430*/  CS2R R4, SRZ ;  /* 0x0000000000047805 */ /* 0x000fe4000001ff00 */
[----:B------:R-:W-:Y:S02]  /*c440*/  CS2R R10, SRZ ;  /* 0x00000000000a7805 */ /* 0x000fe4000001ff00 */
[----:B------:R-:W-:Y:S02]  /*c450*/  CS2R R12, SRZ ;  /* 0x00000000000c7805 */ /* 0x000fe4000001ff00 */
[----:B------:R-:W-:Y:S02]  /*c460*/  CS2R R20, SRZ ;  /* 0x0000000000147805 */ /* 0x000fe4000001ff00 */
[----:B------:R-:W-:Y:S01]  /*c470*/  ISETP.GE.AND P0, PT, R6, R33, PT ;  /* 0x000000210600720c */ /* 0x000fe20003f06270 */
[----:B------:R-:W-:Y:S01]  /*c480*/  IMAD R33, R141, -0x80, R33 ;  /* 0xffffff808d217824 */ /* 0x000fe200078e0221 */
[----:B0-----:R-:W-:-:S02]  /*c490*/  CS2R R30, SRZ ;  /* 0x00000000001e7805 */ /* 0x001fc4000001ff00 */
[----:B------:R-:W-:Y:S02]  /*c4a0*/  CS2R R6, SRZ ;  /* 0x0000000000067805 */ /* 0x000fe4000001ff00 */
[----:B------:R-:W-:Y:S02]  /*c4b0*/  CS2R R8, SRZ ;  /* 0x0000000000087805 */ /* 0x000fe4000001ff00 */
[----:B------:R-:W-:-:S05]  /*c4c0*/  CS2R R14, SRZ ;  /* 0x00000000000e7805 */ /* 0x000fca000001ff00 */
[----:B------:R-:W-:Y:S05]  /*c4d0*/  @P0 BRA `(.L_x_579) ;  /* 0x0000000000c40947 */ /* 0x000fea0003800000 */
[----:B------:R-:W-:Y:S01]  /*c4e0*/  ULDC UR4, c[0x0][0x3f4] ;  /* 0x0000fd0000047ab9 */ /* 0x000fe20000000800 */
[----:B------:R-:W-:Y:S01]  /*c4f0*/  SHF.R.S32.HI R9, RZ, 0x1f, R214 ;  /* 0x0000001fff097819 */ /* 0x000fe200000114d6 */
[C---:B------:R-:W-:Y:S01]  /*c500*/  IMAD.SHL.U32 R6, R215.reuse, 0x2, RZ ;  /* 0x00000002d7067824 */ /* 0x040fe200078e00ff */
[----:B------:R-:W-:Y:S01]  /*c510*/  ISETP.GE.AND P3, PT, R22, UR4, PT ;  /* 0x0000000416007c0c */ /* 0x000fe2000bf66270 */
[C---:B------:R-:W-:Y:S01]  /*c520*/  IMAD.SHL.U32 R24, R214.reuse, 0x2, RZ ;  /* 0x00000002d6187824 */ /* 0x040fe200078e00ff */
[----:B------:R-:W-:Y:S02]  /*c530*/  ISETP.GE.AND P2, PT, R215, UR4, PT ;  /* 0x00000004d7007c0c */ /* 0x000fe4000bf46270 */
[----:B------:R-:W-:Y:S02]  /*c540*/  CS2R R20, SRZ ;  /* 0x0000000000147805 */ /* 0x000fe4000001ff00 */
[----:B------:R-:W-:Y:S01]  /*c550*/  ISETP.GE.AND P1, PT, R214, UR4, PT ;  /* 0x00000004d6007c0c */ /* 0x000fe2000bf26270 */
[----:B------:R-:W-:Y:S01]  /*c560*/  IMAD.SHL.U32 R28, R216, 0x2, RZ ;  /* 0x00000002d81c7824 */ /* 0x000fe200078e00ff */
[----:B------:R-:W-:Y:S01]  /*c570*/  SHF.R.S32.HI R4, RZ, 0x1f, R215 ;  /* 0x0000001fff047819 */ /* 0x000fe200000114d7 */
[----:B------:R-:W-:Y:S01]  /*c580*/  ULDC.64 UR6, c[0x0][0x208] ;  /* 0x0000820000067ab9 */ /* 0x000fe20000000a00 */
[----:B------:R-:W-:-:S02]  /*c590*/  SHF.L.U64.HI R25, R214, 0x1, R9 ;  /* 0x00000001d6197819 */ /* 0x000fc40000010209 */
[----:B------:R-:W-:Y:S02]  /*c5a0*/  CS2R R14, SRZ ;  /* 0x00000000000e7805 */ /* 0x000fe4000001ff00 */
[----:B------:R-:W-:Y:S02]  /*c5b0*/  ISETP.GE.AND P0, PT, R216, UR4, PT ;  /* 0x00000004d8007c0c */ /* 0x000fe4000bf06270 */
[----:B------:R-:W-:Y:S01]  /*c5c0*/  SHF.L.U64.HI R5, R215, 0x1, R4 ;  /* 0x00000001d7057819 */ /* 0x000fe20000010204 */
[----:B----4-:R-:W-:Y:S01]  /*c5d0*/  @!P3 IMAD.MOV.U32 R12, RZ, RZ, R32 ;  /* 0x000000ffff0cb224 */ /* 0x010fe200078e0020 */
[----:B-1----:R-:W-:Y:S01]  /*c5e0*/  @!P3 MOV R9, R0 ;  /* 0x000000000009b202 */ /* 0x002fe20000000f00 */
[----:B---3--:R-:W-:Y:S01]  /*c5f0*/  @!P3 IMAD.MOV.U32 R13, RZ, RZ, R29 ;  /* 0x000000ffff0db224 */ /* 0x008fe200078e001d */
[----:B--2---:R-:W-:Y:S01]  /*c600*/  @!P2 IADD3 R10, P4, R3, R6, RZ ;  /* 0x00000006030aa210 */ /* 0x004fe20007f9e0ff */
[----:B------:R-:W-:Y:S01]  /*c610*/  @!P3 IMAD.MOV.U32 R8, RZ, RZ, R3 ;  /* 0x000000ffff08b224 */ /* 0x000fe200078e0003 */
[----:B------:R-:W-:Y:S01]  /*c620*/  SHF.R.S32.HI R7, RZ, 0x1f, R216 ;  /* 0x0000001fff077819 */ /* 0x000fe200000114d8 */
[----:B------:R-:W-:Y:S01]  /*c630*/  @!P3 IMAD.WIDE R30, R22, 0x2, R12 ;  /* 0x00000002161eb825 */ /* 0x000fe200078e020c */
[----:B------:R-:W-:-:S02]  /*c640*/  CS2R R12, SRZ ;  /* 0x00000000000c7805 */ /* 0x000fc4000001ff00 */
[----:B------:R-:W-:Y:S01]  /*c650*/  @!P2 IADD3.X R11, R0, R5, RZ, P4, !PT ;  /* 0x00000005000ba210 */ /* 0x000fe200027fe4ff */
[----:B------:R-:W-:Y:S01]  /*c660*/  @!P3 IMAD.WIDE R8, R22, 0x2, R8 ;  /* 0x000000021608b825 */ /* 0x000fe200078e0208 */
[----:B------:R-:W-:Y:S01]  /*c670*/  @!P2 IADD3 R6, P6, R32, R6, RZ ;  /* 0x000000062006a210 */ /* 0x000fe20007fde0ff */
[----:B------:R0:W5:Y:S01]  /*c680*/  @!P3 LD.E.64 R14, desc[UR6][R30.64] ;  /* 0x000000061e0eb980 */ /* 0x000162000c101b00 */
[-C--:B------:R-:W-:Y:S02]  /*c690*/  @!P1 IADD3 R4, P5, R3, R24.reuse, RZ ;  /* 0x0000001803049210 */ /* 0x080fe40007fbe0ff */
[----:B------:R-:W-:Y:S01]  /*c6a0*/  SHF.L.U64.HI R34, R216, 0x1, R7 ;  /* 0x00000001d8227819 */ /* 0x000fe20000010207 */
[----:B------:R1:W5:Y:S01]  /*c6b0*/  @!P3 LD.E.64 R20, desc[UR6][R8.64] ;  /* 0x000000060814b980 */ /* 0x000362000c101b00 */
[----:B------:R-:W-:Y:S01]  /*c6c0*/  @!P2 IMAD.X R7, R29, 0x1, R5, P6 ;  /* 0x000000011d07a824 */ /* 0x000fe200030e0605 */
[----:B------:R-:W-:Y:S01]  /*c6d0*/  @!P1 IADD3 R24, P4, R32, R24, RZ ;  /* 0x0000001820189210 */ /* 0x000fe20007f9e0ff */
[----:B------:R-:W-:Y:S01]  /*c6e0*/  @!P1 IMAD.X R5, R0, 0x1, R25, P5 ;  /* 0x0000000100059824 */ /* 0x000fe200028e0619 */
[----:B------:R2:W5:Y:S01]  /*c6f0*/  @!P2 LD.E.64 R12, desc[UR6][R10.64] ;  /* 0x000000060a0ca980 */ /* 0x000562000c101b00 */
[----:B------:R-:W-:-:S02]  /*c700*/  @!P0 IADD3 R26, P6, R3, R28, RZ ;  /* 0x0000001c031a8210 */ /* 0x000fc40007fde0ff */
[----:B------:R-:W-:Y:S01]  /*c710*/  @!P0 IADD3 R28, P5, R32, R28, RZ ;  /* 0x0000001c201c8210 */ /* 0x000fe20007fbe0ff */
[C---:B------:R-:W-:Y:S01]  /*c720*/  @!P1 IMAD.X R25, R29.reuse, 0x1, R25, P4 ;  /* 0x000000011d199824 */ /* 0x040fe200020e0619 */
[----:B0-----:R-:W-:Y:S02]  /*c730*/  CS2R R30, SRZ ;  /* 0x00000000001e7805 */ /* 0x001fe4000001ff00 */
[----:B-1----:R-:W-:Y:S02]  /*c740*/  CS2R R8, SRZ ;  /* 0x0000000000087805 */ /* 0x002fe4000001ff00 */
[----:B------:R-:W-:Y:S01]  /*c750*/  @!P0 IADD3.X R27, R0, R34, RZ, P6, !PT ;  /* 0x00000022001b8210 */ /* 0x000fe200037fe4ff */
[----:B------:R-:W-:Y:S01]  /*c760*/  @!P0 IMAD.X R29, R29, 0x1, R34, P5 ;  /* 0x000000011d1d8824 */ /* 0x000fe200028e0622 */
[----:B--2---:R-:W-:Y:S02]  /*c770*/  CS2R R10, SRZ ;  /* 0x00000000000a7805 */ /* 0x004fe4000001ff00 */
[----:B------:R0:W5:Y:S04]  /*c780*/  @!P2 LD.E.64 R8, desc[UR6][R6.64] ;  /* 0x000000060608a980 */ /* 0x000168000c101b00 */
[----:B------:R1:W5:Y:S04]  /*c790*/  @!P1 LD.E.64 R10, desc[UR6][R4.64] ;  /* 0x00000006040a9980 */ /* 0x000368000c101b00 */
[----:B------:R2:W5:Y:S01]  /*c7a0*/  @!P0 LD.E.64 R30, desc[UR6][R28.64] ;  /* 0x000000061c1e8980 */ /* 0x000562000c101b00 */
[----:B0-----:R-:W-:-:S02]  /*c7b0*/  CS2R R6, SRZ ;  /* 0x0000000000067805 */ /* 0x001fc4000001ff00 */
[----:B-1----:R-:W-:-:S04]  /*c7c0*/  CS2R R4, SRZ ;  /* 0x0000000000047805 */ /* 0x002fc8000001ff00 */
[----:B------:R2:W5:Y:S04]  /*c7d0*/  @!P1 LD.E.64 R6, desc[UR6][R24.64] ;  /* 0x0000000618069980 */ /* 0x000568000c101b00 */
[----:B------:R2:W5:Y:S02]  /*c7e0*/  @!P0 LD.E.64 R4, desc[UR6][R26.64] ;  /* 0x000000061a048980 */ /* 0x000564000c101b00 */
.L_x_579:
[----:B------:R-:W-:Y:S05]  /*c7f0*/  BSYNC B1 ;  /* 0x0000000000017941 */ /* 0x000fea0003800000 */
.L_x_578:
[----:B--23--:R-:W1:Y:S01]  /*c800*/  LDL R29, [R1+0x60] ;  /* 0x00006000011d7983 */ /* 0x00ce620000100800 */
[----:B-----5:R-:W-:Y:S01]  /*c810*/  IMAD.MOV.U32 R25, RZ, RZ, R20 ;  /* 0x000000ffff197224 */ /* 0x020fe200078e0014 */
[--C-:B------:R-:W-:Y:S01]  /*c820*/  SHF.R.U64 R26, R20, 0x10, R21.reuse ;  /* 0x00000010141a7819 */ /* 0x100fe20000001215 */
[----:B------:R-:W-:Y:S01]  /*c830*/  IMAD.MOV.U32 R24, RZ, RZ, R21 ;  /* 0x000000ffff187224 */ /* 0x000fe200078e0015 */
[----:B------:R-:W-:Y:S01]  /*c840*/  MOV R20, R12 ;  /* 0x0000000c00147202 */ /* 0x000fe20000000f00 */
[----:B------:R-:W-:Y:S01]  /*c850*/  IMAD.MOV.U32 R27, RZ, RZ, R14 ;  /* 0x000000ffff1b7224 */ /* 0x000fe200078e000e */
[----:B------:R-:W-:Y:S01]  /*c860*/  SHF.R.U64 R36, R12, 0x10, R13 ;  /* 0x000000100c247819 */ /* 0x000fe2000000120d */
[----:B------:R-:W-:Y:S01]  /*c870*/  IMAD.MOV.U32 R12, RZ, RZ, R10 ;  /* 0x000000ffff0c7224 */ /* 0x000fe200078e000a */
[----:B------:R-:W-:Y:S01]  /*c880*/  SHF.R.U64 R38, R10, 0x10, R11 ;  /* 0x000000100a267819 */ /* 0x000fe2000000120b */
[--C-:B------:R-:W-:Y:S01]  /*c890*/  IMAD.MOV.U32 R10, RZ, RZ, R5.reuse ;  /* 0x000000ffff0a7224 */ /* 0x100fe200078e0005 */
[----:B------:R-:W-:Y:S01]  /*c8a0*/  SHF.R.U64 R40, R4, 0x10, R5 ;  /* 0x0000001004287819 */ /* 0x000fe20000001205 */
[----:B------:R-:W-:Y:S01]  /*c8b0*/  IMAD.MOV.U32 R28, RZ, RZ, R15 ;  /* 0x000000ffff1c7224 */ /* 0x000fe200078e000f */
[----:B------:R-:W-:Y:S01]  /*c8c0*/  SHF.R.U32.HI R41, RZ, 0x10, R5 ;  /* 0x00000010ff297819 */ /* 0x000fe20000011605 */
[----:B------:R-:W-:Y:S01]  /*c8d0*/  IMAD.MOV.U32 R34, RZ, RZ, R9 ;  /* 0x000000ffff227224 */ /* 0x000fe200078e0009 */
[----:B------:R-:W-:Y:S01]  /*c8e0*/  SHF.R.U32.HI R35, RZ, 0x10, R21 ;  /* 0x00000010ff237819 */ /* 0x000fe20000011615 */
[--C-:B------:R-:W-:Y:S01]  /*c8f0*/  IMAD.MOV.U32 R21, RZ, RZ, R13.reuse ;  /* 0x000000ffff157224 */ /* 0x100fe200078e000d */
[----:B------:R-:W-:Y:S01]  /*c900*/  SHF.R.U32.HI R37, RZ, 0x10, R13 ;  /* 0x00000010ff257819 */ /* 0x000fe2000001160d */
[----:B------:R-:W-:Y:S01]  /*c910*/  IMAD.MOV.U32 R13, RZ, RZ, R11 ;  /* 0x000000ffff0d7224 */ /* 0x000fe200078e000b */
[----:B------:R-:W-:Y:S01]  /*c920*/  SHF.R.U64 R42, R14, 0x10, R15 ;  /* 0x000000100e2a7819 */ /* 0x000fe2000000120f */
[----:B------:R-:W-:Y:S01]  /*c930*/  IMAD.MOV.U32 R14, RZ, RZ, R6 ;  /* 0x000000ffff0e7224 */ /* 0x000fe200078e0006 */
[----:B------:R-:W-:Y:S01]  /*c940*/  MOV R3, R4 ;  /* 0x0000000400037202 */ /* 0x000fe20000000f00 */
[----:B----4-:R-:W-:Y:S01]  /*c950*/  IMAD.MOV.U32 R32, RZ, RZ, R8 ;  /* 0x000000ffff207224 */ /* 0x010fe200078e0008 */
[----:B------:R-:W-:Y:S01]  /*c960*/  SHF.R.U64 R44, R8, 0x10, R9 ;  /* 0x00000010082c7819 */ /* 0x000fe20000001209 */
[----:B------:R-:W-:Y:S01]  /*c970*/  IMAD.MOV.U32 R4, RZ, RZ, R31 ;  /* 0x000000ffff047224 */ /* 0x000fe200078e001f */
[----:B------:R-:W-:Y:S01]  /*c980*/  SHF.R.U32.HI R45, RZ, 0x10, R9 ;  /* 0x00000010ff2d7819 */ /* 0x000fe20000011609 */
[----:B------:R-:W-:Y:S01]  /*c990*/  IMAD.MOV.U32 R9, RZ, RZ, R30 ;  /* 0x000000ffff097224 */ /* 0x000fe200078e001e */
[----:B------:R-:W-:Y:S01]  /*c9a0*/  SHF.R.U64 R6, R6, 0x10, R7 ;  /* 0x0000001006067819 */ /* 0x000fe20000001207 */
[----:B------:R-:W-:Y:S01]  /*c9b0*/  BSSY B1, `(.L_x_580) ;  /* 0x000001e000017945 */ /* 0x000fe20003800000 */
[----:B------:R-:W-:-:S02]  /*c9c0*/  SHF.R.U32.HI R39, RZ, 0x10, R11 ;  /* 0x00000010ff277819 */ /* 0x000fc4000001160b */
[----:B------:R-:W-:Y:S02]  /*c9d0*/  SHF.R.U32.HI R43, RZ, 0x10, R15 ;  /* 0x00000010ff2b7819 */ /* 0x000fe4000001160f */
[----:B------:R-:W-:Y:S02]  /*c9e0*/  PRMT R11, R12, 0x5410, R13 ;  /* 0x000054100c0b7816 */ /* 0x000fe4000000000d */
[----:B------:R-:W-:Y:S02]  /*c9f0*/  SHF.R.U64 R30, R30, 0x10, R31 ;  /* 0x000000101e1e7819 */ /* 0x000fe4000000121f */
[----:B------:R-:W-:Y:S02]  /*ca00*/  PRMT R25, R25, 0x5410, R24 ;  /* 0x0000541019197816 */ /* 0x000fe40000000018 */
[----:B------:R-:W-:Y:S02]  /*ca10*/  PRMT R15, R20, 0x5410, R21 ;  /* 0x00005410140f7816 */ /* 0x000fe40000000015 */
[----:B------:R-:W-:-:S02]  /*ca20*/  PRMT R27, R27, 0x5410, R28 ;  /* 0x000054101b1b7816 */ /* 0x000fc4000000001c */
[----:B------:R-:W-:Y:S02]  /*ca30*/  SHF.R.U32.HI R31, RZ, 0x10, R31 ;  /* 0x00000010ff1f7819 */ /* 0x000fe4000001161f */
[----:B------:R-:W-:Y:S02]  /*ca40*/  PRMT R26, R26, 0x5410, R35 ;  /* 0x000054101a1a7816 */ /* 0x000fe40000000023 */
[----:B------:R-:W-:Y:S02]  /*ca50*/  PRMT R20, R36, 0x5410, R37 ;  /* 0x0000541024147816 */ /* 0x000fe40000000025 */
[----:B------:R-:W-:Y:S02]  /*ca60*/  PRMT R12, R38, 0x5410, R39 ;  /* 0x00005410260c7816 */ /* 0x000fe40000000027 */
[----:B------:R-:W-:Y:S02]  /*ca70*/  PRMT R3, R3, 0x5410, R10 ;  /* 0x0000541003037816 */ /* 0x000fe4000000000a */
[----:B------:R-:W-:-:S02]  /*ca80*/  PRMT R8, R40, 0x5410, R41 ;  /* 0x0000541028087816 */ /* 0x000fc40000000029 */
[----:B------:R-:W-:Y:S02]  /*ca90*/  PRMT R28, R42, 0x5410, R43 ;  /* 0x000054102a1c7816 */ /* 0x000fe4000000002b */
[----:B------:R-:W-:Y:S02]  /*caa0*/  PRMT R21, R32, 0x5410, R34 ;  /* 0x0000541020157816 */ /* 0x000fe40000000022 */
[----:B------:R-:W-:Y:S02]  /*cab0*/  PRMT R24, R44, 0x5410, R45 ;  /* 0x000054102c187816 */ /* 0x000fe4000000002d */
[----:B------:R-:W-:Y:S02]  /*cac0*/  PRMT R9, R9, 0x5410, R4 ;  /* 0x0000541009097816 */ /* 0x000fe40000000004 */
[----:B-1----:R-:W-:-:S04]  /*cad0*/  LEA.HI R0, R29, R29, RZ, 0x1 ;  /* 0x0000001d1d007211 */ /* 0x002fc800078f08ff */
[----:B------:R-:W-:-:S04]  /*cae0*/  LOP3.LUT R0, R0, 0xfffffffe, RZ, 0xc0, !PT ;  /* 0xfffffffe00007812 */ /* 0x000fc800078ec0ff */
[----:B------:R-:W-:Y:S02]  /*caf0*/  IADD3 R0, R29, -R0, RZ ;  /* 0x800000001d007210 */ /* 0x000fe40007ffe0ff */
[----:B------:R-:W-:Y:S02]  /*cb00*/  MOV R29, R7 ;  /* 0x00000007001d7202 */ /* 0x000fe40000000f00 */
[----:B------:R-:W-:Y:S02]  /*cb10*/  SHF.L.U32 R5, R0, 0x1f, RZ ;  /* 0x0000001f00057819 */ /* 0x000fe400000006ff */
[----:B------:R-:W-:Y:S02]  /*cb20*/  SHF.R.U32.HI R7, RZ, 0x10, R7 ;  /* 0x00000010ff077819 */ /* 0x000fe40000011607 */
[----:B------:R-:W0:Y:S01]  /*cb30*/  SYNCS.PHASECHK.TRANS64.TRYWAIT P0, [R18+URZ+0x38800], R5 ;  /* 0x03880005120075a7 */ /* 0x000e22000800017f */
[----:B------:R-:W-:Y:S02]  /*cb40*/  VIMNMX R0, R33, 0x80, PT ;  /* 0x0000008021007848 */ /* 0x000fe40003fe0100 */
[----:B------:R-:W-:-:S02]  /*cb50*/  PRMT R13, R14, 0x5410, R29 ;  /* 0x000054100e0d7816 */ /* 0x000fc4000000001d */
[----:B------:R-:W-:Y:S02]  /*cb60*/  ISETP.GE.AND P1, PT, R212, R0, PT ;  /* 0x00000000d400720c */ /* 0x000fe40003f26270 */
[----:B------:R-:W-:Y:S01]  /*cb70*/  PRMT R14, R6, 0x5410, R7 ;  /* 0x00005410060e7816 */ /* 0x000fe20000000007 */
[----:B0-----:R-:W-:Y:S10]  /*cb80*/  @!P0 BRA `(.L_x_581) ;  /* 0x000001ec00188947 */ /* 0x001ff40003800000 */
.L_x_868:
[----:B------:R-:W-:Y:S05]  /*cb90*/  BSYNC B1 ;  /* 0x0000000000017941 */ /* 0x000fea0003800000 */
.L_x_580:
[----:B------:R-:W-:Y:S01]  /*cba0*/  BSSY B1, `(.L_x_582) ;  /* 0x00000aa000017945 */ /* 0x000fe20003800000 */
[----:B------:R-:W-:-:S03]  /*cbb0*/  PRMT R10, R30, 0x5410, R31 ;  /* 0x000054101e0a7816 */ /* 0x000fc6000000001f */
[----:B------:R-:W-:Y:S05]  /*cbc0*/  @P1 BRA `(.L_x_583) ;  /* 0x00000008009c1947 */ /* 0x000fea0003800000 */
[----:B0-----:R-:W0:Y:S01]  /*cbd0*/  LDC R5, c[0x0][0x3f4] ;  /* 0x0000fd00ff057b82 */ /* 0x001e220000000800 */
[----:B------:R-:W-:Y:S01]  /*cbe0*/  BSSY B2, `(.L_x_584) ;  /* 0x000002c000027945 */ /* 0x000fe20003800000 */
[-C--:B0-----:R-:W-:Y:S02]  /*cbf0*/  ISETP.GE.AND P0, PT, R22, R5.reuse, PT ;  /* 0x000000051600720c */ /* 0x081fe40003f06270 */
[-C--:B------:R-:W-:Y:S02]  /*cc00*/  ISETP.GE.AND P1, PT, R215, R5.reuse, PT ;  /* 0x00000005d700720c */ /* 0x080fe40003f26270 */
[-C--:B------:R-:W-:Y:S02]  /*cc10*/  ISETP.GE.AND P2, PT, R214, R5.reuse, PT ;  /* 0x00000005d600720c */ /* 0x080fe40003f46270 */
[----:B------:R-:W-:-:S07]  /*cc20*/  ISETP.GE.AND P3, PT, R216, R5, PT ;  /* 0x00000005d800720c */ /* 0x000fce0003f66270 */
[----:B------:R-:W-:Y:S06]  /*cc30*/  @P0 BRA `(.L_x_585) ;  /* 0x0000000000980947 */ /* 0x000fec0003800000 */
[----:B------:R-:W0:Y:S01]  /*cc40*/  LDS.128 R4, [R230] ;  /* 0x00000000e6047984 */ /* 0x000e220000000c00 */
[----:B------:R-:W-:Y:S02]  /*cc50*/  HADD2.F32 R35, -RZ, R27.H0_H0 ;  /* 0x2000001bff237230 */ /* 0x000fe40000004100 */
[----:B------:R-:W-:Y:S02]  /*cc60*/  HADD2.F32 R33, -RZ, R25.H0_H0 ;  /* 0x20000019ff217230 */ /* 0x000fe40000004100 */
[----:B------:R-:W-:Y:S02]  /*cc70*/  HADD2.F32 R34, -RZ, R26.H0_H0 ;  /* 0x2000001aff227230 */ /* 0x000fe40000004100 */
[----:B------:R-:W-:Y:S02]  /*cc80*/  HADD2.F32 R36, -RZ, R28.H0_H0 ;  /* 0x2000001cff247230 */ /* 0x000fe40000004100 */
[--C-:B0-----:R-:W-:Y:S02]  /*cc90*/  HADD2.F32 R29, -RZ, R4.reuse.H0_H0 ;  /* 0x20000004ff1d7230 */ /* 0x101fe40000004100 */
[----:B------:R-:W-:-:S02]  /*cca0*/  HADD2.F32 R4, -RZ, R4.H1_H1 ;  /* 0x30000004ff047230 */ /* 0x000fc40000004100 */
[--C-:B------:R-:W-:Y:S02]  /*ccb0*/  HADD2.F32 R30, -RZ, R5.reuse.H0_H0 ;  /* 0x20000005ff1e7230 */ /* 0x100fe40000004100 */
[----:B------:R-:W-:Y:S02]  /*ccc0*/  HADD2.F32 R5, -RZ, R5.H1_H1 ;  /* 0x30000005ff057230 */ /* 0x000fe40000004100 */
[C---:B------:R-:W-:Y:S01]  /*ccd0*/  FMUL.FTZ R38, R4.reuse, R35 ;  /* 0x0000002304267220 */ /* 0x040fe20000410000 */
[-C--:B------:R-:W-:Y:S01]  /*cce0*/  FMUL.FTZ R4, R4, R33.reuse ;  /* 0x0000002104047220 */ /* 0x080fe20000410000 */
[--C-:B------:R-:W-:Y:S02]  /*ccf0*/  HADD2.F32 R31, -RZ, R6.reuse.H0_H0 ;  /* 0x20000006ff1f7230 */ /* 0x100fe40000004100 */
[----:B------:R-:W-:Y:S02]  /*cd00*/  HADD2.F32 R32, -RZ, R7.H0_H0 ;  /* 0x20000007ff207230 */ /* 0x000fe40000004100 */
[----:B------:R-:W-:Y:S01]  /*cd10*/  FMUL.FTZ R37, R5, R36 ;  /* 0x0000002405257220 */ /* 0x000fe20000410000 */
[C---:B------:R-:W-:Y:S01]  /*cd20*/  FFMA.FTZ R38, R29.reuse, R33, -R38 ;  /* 0x000000211d267223 */ /* 0x040fe20000010826 */
[----:B------:R-:W-:Y:S01]  /*cd30*/  FFMA.FTZ R35, R29, R35, R4 ;  /* 0x000000231d237223 */ /* 0x000fe20000010004 */
[----:B------:R-:W-:Y:S01]  /*cd40*/  FMUL.FTZ R39, R5, R34 ;  /* 0x0000002205277220 */ /* 0x000fe20000410000 */
[----:B------:R-:W-:-:S02]  /*cd50*/  HADD2.F32 R6, -RZ, R6.H1_H1 ;  /* 0x30000006ff067230 */ /* 0x000fc40000004100 */
[C---:B------:R-:W-:Y:S01]  /*cd60*/  FFMA.FTZ R37, R30.reuse, R34, -R37 ;  /* 0x000000221e257223 */ /* 0x040fe20000010825 */
[----:B------:R-:W-:Y:S02]  /*cd70*/  HADD2.F32 R7, -RZ, R7.H1_H1 ;  /* 0x30000007ff077230 */ /* 0x000fe40000004100 */
[----:B------:R-:W-:Y:S01]  /*cd80*/  FFMA.FTZ R30, R30, R36, R39 ;  /* 0x000000241e1e7223 */ /* 0x000fe20000010027 */
[----:B------:R-:W-:Y:S02]  /*cd90*/  HADD2.F32 R29, -RZ, R27.H1_H1 ;  /* 0x3000001bff1d7230 */ /* 0x000fe40000004100 */
[----:B------:R-:W-:Y:S02]  /*cda0*/  HADD2.F32 R4, -RZ, R25.H1_H1 ;  /* 0x30000019ff047230 */ /* 0x000fe40000004100 */
[----:B------:R-:W-:Y:S02]  /*cdb0*/  HADD2.F32 R33, -RZ, R28.H1_H1 ;  /* 0x3000001cff217230 */ /* 0x000fe40000004100 */
[----:B------:R-:W-:Y:S01]  /*cdc0*/  FMUL.FTZ R34, R6, R29 ;  /* 0x0000001d06227220 */ /* 0x000fe20000410000 */
[----:B------:R-:W-:-:S02]  /*cdd0*/  HADD2.F32 R5, -RZ, R26.H1_H1 ;  /* 0x3000001aff057230 */ /* 0x000fc40000004100 */
[-C--:B------:R-:W-:Y:S01]  /*cde0*/  FMUL.FTZ R36, R6, R4.reuse ;  /* 0x0000000406247220 */ /* 0x080fe20000410000 */
[----:B------:R-:W-:Y:S01]  /*cdf0*/  FMUL.FTZ R39, R7, R33 ;  /* 0x0000002107277220 */ /* 0x000fe20000410000 */
[----:B------:R-:W-:Y:S01]  /*ce00*/  FFMA.FTZ R6, R31, R4, -R34 ;  /* 0x000000041f067223 */ /* 0x000fe20000010822 */
[----:B------:R-:W-:Y:S01]  /*ce10*/  FMUL.FTZ R40, R7, R5 ;  /* 0x0000000507287220 */ /* 0x000fe20000410000 */
[----:B------:R-:W-:Y:S01]  /*ce20*/  FFMA.FTZ R29, R31, R29, R36 ;  /* 0x0000001d1f1d7223 */ /* 0x000fe20000010024 */
[C---:B------:R-:W-:Y:S01]  /*ce30*/  FFMA.FTZ R7, R32.reuse, R5, -R39 ;  /* 0x0000000520077223 */ /* 0x040fe20000010827 */
[----:B------:R-:W-:Y:S01]  /*ce40*/  F2FP.F16.F32.PACK_AB R4, R35, R38 ;  /* 0x000000262304723e */ /* 0x000fe200000000ff */
[----:B------:R-:W-:Y:S01]  /*ce50*/  FFMA.FTZ R40, R32, R33, R40 ;  /* 0x0000002120287223 */ /* 0x000fe20000010028 */
[----:B------:R-:W-:Y:S02]  /*ce60*/  F2FP.F16.F32.PACK_AB R5, R30, R37 ;  /* 0x000000251e05723e */ /* 0x000fe400000000ff */
[----:B------:R-:W-:-:S02]  /*ce70*/  F2FP.F16.F32.PACK_AB R6, R29, R6 ;  /* 0x000000061d06723e */ /* 0x000fc400000000ff */
[----:B------:R-:W-:-:S05]  /*ce80*/  F2FP.F16.F32.PACK_AB R7, R40, R7 ;  /* 0x000000072807723e */ /* 0x000fca00000000ff */
[----:B------:R0:W-:Y:S02]  /*ce90*/  STS.128 [R230], R4 ;  /* 0x00000004e6007388 */ /* 0x0001e40000000c00 */
.L_x_585:
[----:B------:R-:W-:Y:S05]  /*cea0*/  BSYNC B2 ;  /* 0x0000000000027941 */ /* 0x000fea0003800000 */
.L_x_584:
[----:B------:R-:W-:Y:S04]  /*ceb0*/  BSSY B2, `(.L_x_586) ;  /* 0x0000028000027945 */ /* 0x000fe80003800000 */
[----:B------:R-:W-:Y:S05]  /*cec0*/  @P1 BRA `(.L_x_587) ;  /* 0x0000000000981947 */ /* 0x000fea0003800000 */
[----:B0-----:R-:W0:Y:S01]  /*ced0*/  LDS.128 R4, [R230+0x4000] ;  /* 0x00400000e6047984 */ /* 0x001e220000000c00 */
        /* <DEDUP_REMOVED lines=36> */
[----:B------:R1:W-:Y:S02]  /*d120*/  STS.128 [R230+0x4000], R4 ;  /* 0x00400004e6007388 */ /* 0x0003e40000000c00 */
.L_x_587:
[----:B------:R-:W-:Y:S05]  /*d130*/  BSYNC B2 ;  /* 0x0000000000027941 */ /* 0x000fea0003800000 */
.L_x_586:
[----:B------:R-:W-:Y:S04]  /*d140*/  BSSY B2, `(.L_x_588) ;  /* 0x0000028000027945 */ /* 0x000fe80003800000 */
[----:B------:R-:W-:Y:S05]  /*d150*/  @P2 BRA `(.L_x_589) ;  /* 0x0000000000982947 */ /* 0x000fea0003800000 */
[----:B01----:R-:W0:Y:S01]  /*d160*/  LDS.128 R4, [R230+0x8000] ;  /* 0x00800000e6047984 */ /* 0x003e220000000c00 */
        /* <DEDUP_REMOVED lines=37> */
.L_x_589:
[----:B------:R-:W-:Y:S05]  /*d3c0*/  BSYNC B2 ;  /* 0x0000000000027941 */ /* 0x000fea0003800000 */
.L_x_588:
[----:B------:R-:W-:Y:S05]  /*d3d0*/  @P3 BRA `(.L_x_583) ;  /* 0x0000000000983947 */ /* 0x000fea0003800000 */
[----:B012---:R-:W0:Y:S01]  /*d3e0*/  LDS.128 R4, [R230+0xc000] ;  /* 0x00c00000e6047984 */ /* 0x007e220000000c00 */
        /* <DEDUP_REMOVED lines=37> */
.L_x_583:
[----:B------:R-:W-:Y:S05]  /*d640*/  BSYNC B1 ;  /* 0x0000000000017941 */ /* 0x000fea0003800000 */
.L_x_582:
[----:B0123--:R-:W-:Y:S01]  /*d650*/  VIADD R4, R212, 0x20 ;  /* 0x00000020d4047836 */ /* 0x00ffe20000000000 */
[----:B------:R-:W-:Y:S04]  /*d660*/  BSSY B1, `(.L_x_590) ;  /* 0x00000aa000017945 */ /* 0x000fe80003800000 */
[----:B------:R-:W-:-:S13]  /*d670*/  ISETP.GE.AND P0, PT, R4, R0, PT ;  /* 0x000000000400720c */ /* 0x000fda0003f06270 */
[----:B------:R-:W-:Y:S05]  /*d680*/  @P0 BRA `(.L_x_591) ;  /* 0x00000008009c0947 */ /* 0x000fea0003800000 */
[----:B------:R-:W0:Y:S01]  /*d690*/  LDC R5, c[0x0][0x3f4] ;  /* 0x0000fd00ff057b82 */ /* 0x000e220000000800 */
[----:B------:R-:W-:Y:S01]  /*d6a0*/  BSSY B2, `(.L_x_592) ;  /* 0x000002c000027945 */ /* 0x000fe20003800000 */
[-C--:B0-----:R-:W-:Y:S02]  /*d6b0*/  ISETP.GE.AND P0, PT, R22, R5.reuse, PT ;  /* 0x000000051600720c */ /* 0x081fe40003f06270 */
[-C--:B------:R-:W-:Y:S02]  /*d6c0*/  ISETP.GE.AND P1, PT, R215, R5.reuse, PT ;  /* 0x00000005d700720c */ /* 0x080fe40003f26270 */
[-C--:B------:R-:W-:Y:S02]  /*d6d0*/  ISETP.GE.AND P2, PT, R214, R5.reuse, PT ;  /* 0x00000005d600720c */ /* 0x080fe40003f46270 */
[----:B------:R-:W-:-:S07]  /*d6e0*/  ISETP.GE.AND P3, PT, R216, R5, PT ;  /* 0x00000005d800720c */ /* 0x000fce0003f66270 */
[----:B------:R-:W-:Y:S06]  /*d6f0*/  @P0 BRA `(.L_x_593) ;  /* 0x0000000000980947 */ /* 0x000fec0003800000 */
[----:B------:R-:W0:Y:S01]  /*d700*/  LDS.128 R4, [R230+0x1000] ;  /* 0x00100000e6047984 */ /* 0x000e220000000c00 */
[----:B------:R-:W-:Y:S02]  /*d710*/  HADD2.F32 R37, -RZ, R27.H0_H0 ;  /* 0x2000001bff257230 */ /* 0x000fe40000004100 */
[----:B------:R-:W-:Y:S02]  /*d720*/  HADD2.F32 R35, -RZ, R25.H0_H0 ;  /* 0x20000019ff237230 */ /* 0x000fe40000004100 */
[----:B------:R-:W-:Y:S02]  /*d730*/  HADD2.F32 R40, -RZ, R28.H0_H0 ;  /* 0x2000001cff287230 */ /* 0x000fe40000004100 */
[----:B------:R-:W-:Y:S02]  /*d740*/  HADD2.F32 R38, -RZ, R26.H0_H0 ;  /* 0x2000001aff267230 */ /* 0x000fe40000004100 */
[----:B------:R-:W-:Y:S02]  /*d750*/  HADD2.F32 R39, -RZ, R27.H1_H1 ;  /* 0x3000001bff277230 */ /* 0x000fe40000004100 */
[----:B------:R-:W-:-:S02]  /*d760*/  HADD2.F32 R42, -RZ, R28.H1_H1 ;  /* 0x3000001cff2a7230 */ /* 0x000fc40000004100 */
[--C-:B0-----:R-:W-:Y:S02]  /*d770*/  HADD2.F32 R29, -RZ, R4.reuse.H0_H0 ;  /* 0x20000004ff1d7230 */ /* 0x101fe40000004100 */
[----:B------:R-:W-:Y:S02]  /*d780*/  HADD2.F32 R4, -RZ, R4.H1_H1 ;  /* 0x30000004ff047230 */ /* 0x000fe40000004100 */
[--C-:B------:R-:W-:Y:S02]  /*d790*/  HADD2.F32 R30, -RZ, R5.reuse.H0_H0 ;  /* 0x20000005ff1e7230 */ /* 0x100fe40000004100 */
[----:B------:R-:W-:Y:S02]  /*d7a0*/  HADD2.F32 R5, -RZ, R5.H1_H1 ;  /* 0x30000005ff057230 */ /* 0x000fe40000004100 */
[-C--:B------:R-:W-:Y:S01]  /*d7b0*/  FMUL.FTZ R34, R37, R4.reuse ;  /* 0x0000000425227220 */ /* 0x080fe20000410000 */
[----:B------:R-:W-:Y:S01]  /*d7c0*/  FMUL.FTZ R36, R35, R4 ;  /* 0x0000000423247220 */ /* 0x000fe20000410000 */
[----:B------:R-:W-:-:S02]  /*d7d0*/  HADD2.F32 R31, -RZ, R6.H0_H0 ;  /* 0x20000006ff1f7230 */ /* 0x000fc40000004100 */
[----:B------:R-:W-:Y:S01]  /*d7e0*/  FMUL.FTZ R33, R40, R5 ;  /* 0x0000000528217220 */ /* 0x000fe20000410000 */
[----:B------:R-:W-:Y:S01]  /*d7f0*/  FFMA.FTZ R4, R35, R29, -R34 ;  /* 0x0000001d23047223 */ /* 0x000fe20000010822 */
[--C-:B------:R-:W-:Y:S02]  /*d800*/  HADD2.F32 R32, -RZ, R7.reuse.H0_H0 ;  /* 0x20000007ff207230 */ /* 0x100fe40000004100 */
[C---:B------:R-:W-:Y:S01]  /*d810*/  FMUL.FTZ R35, R38.reuse, R5 ;  /* 0x0000000526237220 */ /* 0x040fe20000410000 */
[----:B------:R-:W-:Y:S02]  /*d820*/  HADD2.F32 R6, -RZ, R6.H1_H1 ;  /* 0x30000006ff067230 */ /* 0x000fe40000004100 */
[----:B------:R-:W-:Y:S01]  /*d830*/  FFMA.FTZ R29, R37, R29, R36 ;  /* 0x0000001d251d7223 */ /* 0x000fe20000010024 */
[----:B------:R-:W-:Y:S02]  /*d840*/  HADD2.F32 R7, -RZ, R7.H1_H1 ;  /* 0x30000007ff077230 */ /* 0x000fe40000004100 */
[----:B------:R-:W-:Y:S01]  /*d850*/  FFMA.FTZ R5, R38, R30, -R33 ;  /* 0x0000001e26057223 */ /* 0x000fe20000010821 */
[----:B------:R-:W-:-:S02]  /*d860*/  HADD2.F32 R37, -RZ, R25.H1_H1 ;  /* 0x30000019ff257230 */ /* 0x000fc40000004100 */
[----:B------:R-:W-:Y:S01]  /*d870*/  FFMA.FTZ R30, R40, R30, R35 ;  /* 0x0000001e281e7223 */ /* 0x000fe20000010023 */
[----:B------:R-:W-:Y:S02]  /*d880*/  HADD2.F32 R38, -RZ, R26.H1_H1 ;  /* 0x3000001aff267230 */ /* 0x000fe40000004100 */
[-C--:B------:R-:W-:Y:S01]  /*d890*/  FMUL.FTZ R34, R39, R6.reuse ;  /* 0x0000000627227220 */ /* 0x080fe20000410000 */
[-C--:B------:R-:W-:Y:S01]  /*d8a0*/  FMUL.FTZ R33, R42, R7.reuse ;  /* 0x000000072a217220 */ /* 0x080fe20000410000 */
[----:B------:R-:W-:Y:S01]  /*d8b0*/  FMUL.FTZ R36, R37, R6 ;  /* 0x0000000625247220 */ /* 0x000fe20000410000 */
[----:B------:R-:W-:Y:S01]  /*d8c0*/  F2FP.F16.F32.PACK_AB R4, R29, R4 ;  /* 0x000000041d04723e */ /* 0x000fe200000000ff */
[C---:B------:R-:W-:Y:S01]  /*d8d0*/  FMUL.FTZ R35, R38.reuse, R7 ;  /* 0x0000000726237220 */ /* 0x040fe20000410000 */
[-C--:B------:R-:W-:Y:S01]  /*d8e0*/  FFMA.FTZ R6, R37, R31.reuse, -R34 ;  /* 0x0000001f25067223 */ /* 0x080fe20000010822 */
[-C--:B------:R-:W-:Y:S01]  /*d8f0*/  FFMA.FTZ R7, R38, R32.reuse, -R33 ;  /* 0x0000002026077223 */ /* 0x080fe20000010821 */
[----:B------:R-:W-:Y:S01]  /*d900*/  FFMA.FTZ R31, R39, R31, R36 ;  /* 0x0000001f271f7223 */ /* 0x000fe20000010024 */
[----:B------:R-:W-:Y:S01]  /*d910*/  FFMA.FTZ R32, R42, R32, R35 ;  /* 0x000000202a207223 */ /* 0x000fe20000010023 */
[----:B------:R-:W-:-:S03]  /*d920*/  F2FP.F16.F32.PACK_AB R5, R30, R5 ;  /* 0x000000051e05723e */ /* 0x000fc600000000ff */
[----:B------:R-:W-:Y:S02]  /*d930*/  F2FP.F16.F32.PACK_AB R6, R31, R6 ;  /* 0x000000061f06723e */ /* 0x000fe400000000ff */
[----:B------:R-:W-:-:S05]  /*d940*/  F2FP.F16.F32.PACK_AB R7, R32, R7 ;  /* 0x000000072007723e */ /* 0x000fca00000000ff */
[----:B------:R0:W-:Y:S02]  /*d950*/  STS.128 [R230+0x1000], R4 ;  /* 0x00100004e6007388 */ /* 0x0001e40000000c00 */
.L_x_593:
[----:B------:R-:W-:Y:S05]  /*d960*/  BSYNC B2 ;  /* 0x0000000000027941 */ /* 0x000fea0003800000 */
.L_x_592:
[----:B------:R-:W-:Y:S04]  /*d970*/  BSSY B2, `(.L_x_594) ;  /* 0x0000028000027945 */ /* 0x000fe80003800000 */
[----:B------:R-:W-:Y:S05]  /*d980*/  @P1 BRA `(.L_x_595) ;  /* 0x0000000000981947 */ /* 0x000fea0003800000 */
[----:B0-----:R-:W0:Y:S01]  /*d990*/  LDS.128 R4, [R230+0x5000] ;  /* 0x00500000e6047984 */ /* 0x001e220000000c00 */
        /* <DEDUP_REMOVED lines=37> */
.L_x_595:
[----:B------:R-:W-:Y:S05]  /*dbf0*/  BSYNC B2 ;  /* 0x0000000000027941 */ /* 0x000fea0003800000 */
.L_x_594:
[----:B------:R-:W-:Y:S04]  /*dc00*/  BSSY B2, `(.L_x_596) ;  /* 0x0000028000027945 */ /* 0x000fe80003800000 */
[----:B------:R-:W-:Y:S05]  /*dc10*/  @P2 BRA `(.L_x_597) ;  /* 0x0000000000982947 */ /* 0x000fea0003800000 */
[----:B01----:R-:W0:Y:S01]  /*dc20*/  LDS.128 R4, [R230+0x9000] ;  /* 0x00900000e6047984 */ /* 0x003e220000000c00 */
        /* <DEDUP_REMOVED lines=37> */
.L_x_597:
[----:B------:R-:W-:Y:S05]  /*de80*/  BSYNC B2 ;  /* 0x0000000000027941 */ /* 0x000fea0003800000 */
.L_x_596:
[----:B------:R-:W-:Y:S05]  /*de90*/  @P3 BRA `(.L_x_591) ;  /* 0x0000000000983947 */ /* 0x000fea0003800000 */
[----:B012---:R-:W0:Y:S01]  /*dea0*/  LDS.128 R4, [R230+0xd000] ;  /* 0x00d00000e6047984 */ /* 0x007e220000000c00 */
        /* <DEDUP_REMOVED lines=37> */
.L_x_591:
[----:B------:R-:W-:Y:S05]  /*e100*/  BSYNC B1 ;  /* 0x0000000000017941 */ /* 0x000fea0003800000 */
.L_x_590:
[----:B0123--:R-:W-:Y:S01]  /*e110*/  IADD3 R4, R212, 0x40, RZ ;  /* 0x00000040d4047810 */ /* 0x00ffe20007ffe0ff */
[----:B------:R-:W-:Y:S03]  /*e120*/  BSSY B1, `(.L_x_598) ;  /* 0x00000aa000017945 */ /* 0x000fe60003800000 */
        /* <DEDUP_REMOVED lines=47> */
.L_x_601:
[----:B------:R-:W-:Y:S05]  /*e420*/  BSYNC B2 ;  /* 0x0000000000027941 */ /* 0x000fea0003800000 */
.L_x_600:
        /* <DEDUP_REMOVED lines=40> */
.L_x_603:
[----:B------:R-:W-:Y:S05]  /*e6b0*/  BSYNC B2 ;  /* 0x0000000000027941 */ /* 0x000fea0003800000 */
.L_x_602:
        /* <DEDUP_REMOVED lines=40> */
.L_x_605:
[----:B------:R-:W-:Y:S05]  /*e940*/  BSYNC B2 ;  /* 0x0000000000027941 */ /* 0x000fea0003800000 */
.L_x_604:
        /* <DEDUP_REMOVED lines=39> */
.L_x_599:
[----:B------:R-:W-:Y:S05]  /*ebc0*/  BSYNC B1 ;  /* 0x0000000000017941 */ /* 0x000fea0003800000 */
.L_x_598:
[----:B0123--:R-:W-:-:S05]  /*ebd0*/  VIADD R5, R212, 0x60 ;  /* 0x00000060d4057836 */ /* 0x00ffca0000000000 */
        /* <DEDUP_REMOVED lines=18> */
[-C--:B------:R-:W-:Y:S01]  /*ed00*/  FMUL.FTZ R33, R36, R4.reuse ;  /* 0x0000000424217220 */ /* 0x080fe20000410000 */
[C---:B------:R-:W-:Y:S01]  /*ed10*/  FMUL.FTZ R35, R34.reuse, R4 ;  /* 0x0000000422237220 */ /* 0x040fe20000410000 */
[----:B------:R-:W-:Y:S02]  /*ed20*/  HADD2.F32 R30, -RZ, R6.H0_H0 ;  /* 0x20000006ff1e7230 */ /* 0x000fe40000004100 */
[-C--:B------:R-:W-:Y:S01]  /*ed30*/  FMUL.FTZ R32, R39, R5.reuse ;  /* 0x0000000527207220 */ /* 0x080fe20000410000 */
[-C--:B------:R-:W-:Y:S01]  /*ed40*/  FFMA.FTZ R4, R34, R0.reuse, -R33 ;  /* 0x0000000022047223 */ /* 0x080fe20000010821 */
[----:B------:R-:W-:Y:S01]  /*ed50*/  FFMA.FTZ R35, R36, R0, R35 ;  /* 0x0000000024237223 */ /* 0x000fe20000010023 */
[----:B------:R-:W-:Y:S01]  /*ed60*/  FMUL.FTZ R0, R37, R5 ;  /* 0x0000000525007220 */ /* 0x000fe20000410000 */
[----:B------:R-:W-:-:S02]  /*ed70*/  HADD2.F32 R31, -RZ, R7.H0_H0 ;  /* 0x20000007ff1f7230 */ /* 0x000fc40000004100 */
[-C--:B------:R-:W-:Y:S01]  /*ed80*/  FFMA.FTZ R5, R37, R29.reuse, -R32 ;  /* 0x0000001d25057223 */ /* 0x080fe20000010820 */
[----:B------:R-:W-:Y:S02]  /*ed90*/  HADD2.F32 R6, -RZ, R6.H1_H1 ;  /* 0x30000006ff067230 */ /* 0x000fe40000004100 */
[----:B------:R-:W-:Y:S01]  /*eda0*/  FFMA.FTZ R0, R39, R29, R0 ;  /* 0x0000001d27007223 */ /* 0x000fe20000010000 */
[----:B------:R-:W-:Y:S01]  /*edb0*/  HADD2.F32 R7, -RZ, R7.H1_H1 ;  /* 0x30000007ff077230 */ /* 0x000fe20000004100 */
[----:B------:R-:W-:Y:S01]  /*edc0*/  F2FP.F16.F32.PACK_AB R4, R35, R4 ;  /* 0x000000042304723e */ /* 0x000fe200000000ff */
[----:B------:R-:W-:Y:S02]  /*edd0*/  HADD2.F32 R34, -RZ, R27.H1_H1 ;  /* 0x3000001bff227230 */ /* 0x000fe40000004100 */
[----:B------:R-:W-:Y:S01]  /*ede0*/  HADD2.F32 R32, -RZ, R25.H1_H1 ;  /* 0x30000019ff207230 */ /* 0x000fe20000004100 */
[----:B------:R-:W-:Y:S01]  /*edf0*/  F2FP.F16.F32.PACK_AB R5, R0, R5 ;  /* 0x000000050005723e */ /* 0x000fe200000000ff */
[----:B------:R-:W-:-:S02]  /*ee00*/  HADD2.F32 R37, -RZ, R28.H1_H1 ;  /* 0x3000001cff257230 */ /* 0x000fc40000004100 */
[-C--:B------:R-:W-:Y:S01]  /*ee10*/  FMUL.FTZ R25, R34, R6.reuse ;  /* 0x0000000622197220 */ /* 0x080fe20000410000 */
[----:B------:R-:W-:Y:S02]  /*ee20*/  HADD2.F32 R33, -RZ, R26.H1_H1 ;  /* 0x3000001aff217230 */ /* 0x000fe40000004100 */
[C---:B------:R-:W-:Y:S01]  /*ee30*/  FMUL.FTZ R27, R32.reuse, R6 ;  /* 0x00000006201b7220 */ /* 0x040fe20000410000 */
[-C--:B------:R-:W-:Y:S01]  /*ee40*/  FMUL.FTZ R26, R37, R7.reuse ;  /* 0x00000007251a7220 */ /* 0x080fe20000410000 */
[-C--:B------:R-:W-:Y:S01]  /*ee50*/  FFMA.FTZ R6, R32, R30.reuse, -R25 ;  /* 0x0000001e20067223 */ /* 0x080fe20000010819 */
[C---:B------:R-:W-:Y:S01]  /*ee60*/  FMUL.FTZ R28, R33.reuse, R7 ;  /* 0x00000007211c7220 */ /* 0x040fe20000410000 */
[----:B------:R-:W-:Y:S01]  /*ee70*/  FFMA.FTZ R27, R34, R30, R27 ;  /* 0x0000001e221b7223 */ /* 0x000fe2000001001b */
[-C--:B------:R-:W-:Y:S02]  /*ee80*/  FFMA.FTZ R7, R33, R31.reuse, -R26 ;  /* 0x0000001f21077223 */ /* 0x080fe4000001081a */
[----:B------:R-:W-:-:S02]  /*ee90*/  FFMA.FTZ R28, R37, R31, R28 ;  /* 0x0000001f251c7223 */ /* 0x000fc4000001001c */
[----:B------:R-:W-:-:S03]  /*eea0*/  F2FP.F16.F32.PACK_AB R6, R27, R6 ;  /* 0x000000061b06723e */ /* 0x000fc600000000ff */
[----:B------:R-:W-:-:S05]  /*eeb0*/  F2FP.F16.F32.PACK_AB R7, R28, R7 ;  /* 0x000000071c07723e */ /* 0x000fca00000000ff */
[----:B------:R0:W-:Y:S02]  /*eec0*/  STS.128 [R230+0x3000], R4 ;  /* 0x00300004e6007388 */ /* 0x0001e40000000c00 */
.L_x_608:
[----:B------:R-:W-:Y:S05]  /*eed0*/  BSYNC B1 ;  /* 0x0000000000017941 */ /* 0x000fea0003800000 */
.L_x_607:
        /* <DEDUP_REMOVED lines=40> */
.L_x_610:
[----:B------:R-:W-:Y:S05]  /*f160*/  BSYNC B1 ;  /* 0x0000000000017941 */ /* 0x000fea0003800000 */
.L_x_609:
        /* <DEDUP_REMOVED lines=40> */
.L_x_612:
[----:B------:R-:W-:Y:S05]  /*f3f0*/  BSYNC B1 ;  /* 0x0000000000017941 */ /* 0x000fea0003800000 */
.L_x_611:
        /* <DEDUP_REMOVED lines=38> */
[----:B------:R3:W-:Y:S01]  /*f660*/  STS.128 [R230+0xf000], R4 ;  /* 0x00f00004e6007388 */ /* 0x0007e20000000c00 */
[----:B------:R-:W-:Y:S05]  /*f670*/  BRA `(.L_x_606) ;  /* 0x0000003400ac7947 */ /* 0x000fea0003800000 */
.L_x_576:
[----:B------:R-:W-:-:S03]  /*f680*/  UMOV UR4, 0xffffffff ;  /* 0xffffffff00047882 */ /* 0x000fc60000000000 */
[----:B------:R-:W-:Y:S05]  /*f690*/  BRA.DIV UR4, `(.L_x_613) ;  /* 0x000001c204687947 */ /* 0x000fea000b800000 */
[----:B------:R0:W1:Y:S04]  /*f6a0*/  SHFL.IDX PT, R0, R25, RZ, 0x181f ;  /* 0x00181fff19007589 */ /* 0x00006800000e0000 */
[----:B------:R0:W2:Y:S04]  /*f6b0*/  SHFL.IDX PT, R3, R24, RZ, 0x181f ;  /* 0x00181fff18037589 */ /* 0x0000a800000e0000 */
[----:B------:R-:W3:Y:S04]  /*f6c0*/  SHFL.IDX PT, R29, R29, RZ, 0x181f ;  /* 0x00181fff1d1d7589 */ /* 0x000ee800000e0000 */
[----:B0-----:R-:W4:Y:S02]  /*f6d0*/  SHFL.IDX PT, R30, R30, RZ, 0x181f ;  /* 0x00181fff1e1e7589 */ /* 0x001f2400000e0000 */
.L_x_874:
        /* <DEDUP_REMOVED lines=9> */
[----:B------:R-:W-:-:S02]  /*f770*/  CS2R R6, SRZ ;  /* 0x0000000000067805 */ /* 0x000fc4000001ff00 */
[----:B------:R-:W-:Y:S02]  /*f780*/  CS2R R14, SRZ ;  /* 0x00000000000e7805 */ /* 0x000fe4000001ff00 */
[----:B------:R-:W-:Y:S02]  /*f790*/  CS2R R24, SRZ ;  /* 0x0000000000187805 */ /* 0x000fe4000001ff00 */
[----:B------:R-:W-:-:S05]  /*f7a0*/  CS2R R26, SRZ ;  /* 0x00000000001a7805 */ /* 0x000fca000001ff00 */
[----:B------:R-:W-:Y:S05]  /*f7b0*/  @P0 BRA `(.L_x_615) ;  /* 0x0000000000780947 */ /* 0x000fea0003800000 */
[----:B------:R-:W3:Y:S01]  /*f7c0*/  LDL R20, [R1+0x14] ;  /* 0x0000140001147983 */ /* 0x000ee20000100800 */
[----:B------:R-:W-:Y:S01]  /*f7d0*/  ULDC UR4, c[0x0][0x3f4] ;  /* 0x0000fd0000047ab9 */ /* 0x000fe20000000800 */
[----:B--2---:R-:W-:Y:S01]  /*f7e0*/  IMAD.MOV.U32 R4, RZ, RZ, R3 ;  /* 0x000000ffff047224 */ /* 0x004fe200078e0003 */
[----:B------:R-:W-:Y:S01]  /*f7f0*/  ISETP.GE.AND P2, PT, R16, UR4, PT ;  /* 0x0000000410007c0c */ /* 0x000fe2000bf46270 */
[----:B-1----:R-:W-:Y:S01]  /*f800*/  IMAD.MOV.U32 R5, RZ, RZ, R0 ;  /* 0x000000ffff057224 */ /* 0x002fe200078e0000 */
[----:B------:R-:W-:Y:S02]  /*f810*/  ISETP.GE.AND P3, PT, R213, UR4, PT ;  /* 0x00000004d5007c0c */ /* 0x000fe4000bf66270 */
[----:B------:R-:W-:Y:S02]  /*f820*/  CS2R R24, SRZ ;  /* 0x0000000000187805 */ /* 0x000fe4000001ff00 */
[----:B------:R-:W-:Y:S01]  /*f830*/  CS2R R26, SRZ ;  /* 0x00000000001a7805 */ /* 0x000fe2000001ff00 */
[----:B----4-:R-:W-:Y:S01]  /*f840*/  IMAD.MOV.U32 R6, RZ, RZ, R30 ;  /* 0x000000ffff067224 */ /* 0x010fe200078e001e */
[----:B------:R-:W-:Y:S01]  /*f850*/  ULDC.64 UR6, c[0x0][0x208] ;  /* 0x0000820000067ab9 */ /* 0x000fe20000000a00 */
[----:B---3--:R-:W-:-:S04]  /*f860*/  IMAD.MOV.U32 R7, RZ, RZ, R29 ;  /* 0x000000ffff077224 */ /* 0x008fc800078e001d */
[C---:B------:R-:W-:Y:S02]  /*f870*/  @!P2 SHF.L.U32 R28, R16.reuse, 0x1, RZ ;  /* 0x00000001101ca819 */ /* 0x040fe400000006ff */
[----:B------:R-:W-:Y:S02]  /*f880*/  @!P2 SHF.L.U64.HI R8, R16, 0x1, R17 ;  /* 0x000000011008a819 */ /* 0x000fe40000010211 */
[----:B------:R-:W-:Y:S02]  /*f890*/  CS2R R10, SRZ ;  /* 0x00000000000a7805 */ /* 0x000fe4000001ff00 */
[----:B------:R-:W-:Y:S02]  /*f8a0*/  CS2R R12, SRZ ;  /* 0x00000000000c7805 */ /* 0x000fe4000001ff00 */
[----:B------:R-:W-:Y:S01]  /*f8b0*/  CS2R R14, SRZ ;  /* 0x00000000000e7805 */ /* 0x000fe2000001ff00 */
[----:B------:R-:W-:Y:S01]  /*f8c0*/  @!P3 IMAD.SHL.U32 R31, R20, 0x8, RZ ;  /* 0x00000008141fb824 */ /* 0x000fe200078e00ff */
[----:B------:R-:W-:-:S02]  /*f8d0*/  @!P2 IADD3 R20, P0, R3, R28, RZ ;  /* 0x0000001c0314a210 */ /* 0x000fc40007f1e0ff */
[----:B------:R-:W-:Y:S01]  /*f8e0*/  @!P2 IADD3 R28, P1, R30, R28, RZ ;  /* 0x0000001c1e1ca210 */ /* 0x000fe20007f3e0ff */
[----:B------:R-:W-:Y:S01]  /*f8f0*/  @!P3 IMAD.WIDE R4, R31, 0x2, R4 ;  /* 0x000000021f04b825 */ /* 0x000fe200078e0204 */
[----:B------:R-:W-:-:S03]  /*f900*/  @!P2 IADD3.X R21, R0, R8, RZ, P0, !PT ;  /* 0x000000080015a210 */ /* 0x000fc600007fe4ff */
[----:B------:R-:W-:Y:S01]  /*f910*/  @!P3 IMAD.WIDE R30, R31, 0x2, R6 ;  /* 0x000000021f1eb825 */ /* 0x000fe200078e0206 */
[----:B------:R0:W5:Y:S01]  /*f920*/  @!P3 LD.E.128 R24, desc[UR6][R4.64] ;  /* 0x000000060418b980 */ /* 0x000162000c101d00 */
[----:B------:R-:W-:Y:S02]  /*f930*/  CS2R R6, SRZ ;  /* 0x0000000000067805 */ /* 0x000fe4000001ff00 */
[----:B------:R-:W-:Y:S01]  /*f940*/  @!P2 IMAD.X R29, R29, 0x1, R8, P1 ;  /* 0x000000011d1da824 */ /* 0x000fe200008e0608 */
[----:B------:R-:W-:Y:S01]  /*f950*/  CS2R R8, SRZ ;  /* 0x0000000000087805 */ /* 0x000fe2000001ff00 */
[----:B------:R1:W5:Y:S01]  /*f960*/  @!P2 LD.E.128 R12, desc[UR6][R20.64] ;  /* 0x00000006140ca980 */ /* 0x000362000c101d00 */
[----:B0-----:R-:W-:-:S04]  /*f970*/  CS2R R4, SRZ ;  /* 0x0000000000047805 */ /* 0x001fc8000001ff00 */
[----:B------:R1:W5:Y:S04]  /*f980*/  @!P3 LD.E.128 R8, desc[UR6][R30.64] ;  /* 0x000000061e08b980 */ /* 0x000368000c101d00 */
[----:B------:R1:W5:Y:S02]  /*f990*/  @!P2 LD.E.128 R4, desc[UR6][R28.64] ;  /* 0x000000061c04a980 */ /* 0x000364000c101d00 */
.L_x_615:
[----:B------:R-:W-:Y:S05]  /*f9a0*/  BSYNC B1 ;  /* 0x0000000000017941 */ /* 0x000fea0003800000 */
.L_x_614:
[----:B-1----:R-:W4:Y:S01]  /*f9b0*/  LDL R21, [R1+0x60] ;  /* 0x0000600001157983 */ /* 0x002f220000100800 */
[--C-:B-----5:R-:W-:Y:S01]  /*f9c0*/  IMAD.MOV.U32 R20, RZ, RZ, R13.reuse ;  /* 0x000000ffff147224 */ /* 0x120fe200078e000d */
[--C-:B------:R-:W-:Y:S01]  /*f9d0*/  SHF.R.U64 R28, R12, 0x10, R13.reuse ;  /* 0x000000100c1c7819 */ /* 0x100fe2000000120d */
[----:B--2---:R-:W-:Y:S01]  /*f9e0*/  IMAD.MOV.U32 R3, RZ, RZ, R12 ;  /* 0x000000ffff037224 */ /* 0x004fe200078e000c */
[----:B------:R-:W-:Y:S01]  /*f9f0*/  SHF.R.U32.HI R34, RZ, 0x10, R13 ;  /* 0x00000010ff227819 */ /* 0x000fe2000001160d */
[--C-:B------:R-:W-:Y:S01]  /*fa00*/  IMAD.MOV.U32 R13, RZ, RZ, R15.reuse ;  /* 0x000000ffff0d7224 */ /* 0x100fe200078e000f */
[--C-:B------:R-:W-:Y:S01]  /*fa10*/  SHF.R.U64 R35, R14, 0x10, R15.reuse ;  /* 0x000000100e237819 */ /* 0x100fe2000000120f */
[----:B---3--:R-:W-:Y:S01]  /*fa20*/  IMAD.MOV.U32 R29, RZ, RZ, R4 ;  /* 0x000000ffff1d7224 */ /* 0x008fe200078e0004 */
[----:B------:R-:W-:Y:S01]  /*fa30*/  SHF.R.U32.HI R36, RZ, 0x10, R15 ;  /* 0x00000010ff247819 */ /* 0x000fe2000001160f */
[--C-:B------:R-:W-:Y:S01]  /*fa40*/  IMAD.MOV.U32 R15, RZ, RZ, R5.reuse ;  /* 0x000000ffff0f7224 */ /* 0x100fe200078e0005 */
[--C-:B------:R-:W-:Y:S01]  /*fa50*/  SHF.R.U64 R41, R4, 0x10, R5.reuse ;  /* 0x0000001004297819 */ /* 0x100fe20000001205 */
[----:B------:R-:W-:Y:S01]  /*fa60*/  IMAD.MOV.U32 R31, RZ, RZ, R6 ;  /* 0x000000ffff1f7224 */ /* 0x000fe200078e0006 */
[----:B------:R-:W-:Y:S01]  /*fa70*/  SHF.R.U32.HI R42, RZ, 0x10, R5 ;  /* 0x00000010ff2a7819 */ /* 0x000fe20000011605 */
[----:B----4-:R-:W-:Y:S01]  /*fa80*/  IMAD.MOV.U32 R30, RZ, RZ, R25 ;  /* 0x000000ffff1e7224 */ /* 0x010fe200078e0019 */
[----:B------:R-:W-:Y:S01]  /*fa90*/  MOV R12, R14 ;  /* 0x0000000e000c7202 */ /* 0x000fe20000000f00 */
[----:B------:R-:W-:Y:S01]  /*faa0*/  IMAD.MOV.U32 R14, RZ, RZ, R24 ;  /* 0x000000ffff0e7224 */ /* 0x000fe200078e0018 */
[--C-:B------:R-:W-:Y:S01]  /*fab0*/  SHF.R.U64 R43, R6, 0x10, R7.reuse ;  /* 0x00000010062b7819 */ /* 0x100fe20000001207 */
[--C-:B------:R-:W-:Y:S01]  /*fac0*/  IMAD.MOV.U32 R4, RZ, RZ, R7.reuse ;  /* 0x000000ffff047224 */ /* 0x100fe200078e0007 */
[----:B------:R-:W-:Y:S01]  /*fad0*/  SHF.R.U32.HI R44, RZ, 0x10, R7 ;  /* 0x00000010ff2c7819 */ /* 0x000fe20000011607 */
[----:B------:R-:W-:Y:S01]  /*fae0*/  IMAD.MOV.U32 R6, RZ, RZ, R8 ;  /* 0x000000ffff067224 */ /* 0x000fe200078e0008 */
[----:B------:R-:W-:Y:S01]  /*faf0*/  SHF.R.U64 R45, R8, 0x10, R9 ;  /* 0x00000010082d7819 */ /* 0x000fe20000001209 */
[----:B------:R-:W-:Y:S01]  /*fb00*/  IMAD.MOV.U32 R33, RZ, RZ, R27 ;  /* 0x000000ffff217224 */ /* 0x000fe200078e001b */
[----:B------:R-:W-:Y:S01]  /*fb10*/  SHF.R.U64 R37, R24, 0x10, R25 ;  /* 0x0000001018257819 */ /* 0x000fe20000001219 */
[----:B------:R-:W-:Y:S01]  /*fb20*/  IMAD.MOV.U32 R8, RZ, RZ, R11 ;  /* 0x000000ffff087224 */ /* 0x000fe200078e000b */
[----:B------:R-:W-:Y:S01]  /*fb30*/  MOV R7, R9 ;  /* 0x0000000900077202 */ /* 0x000fe20000000f00 */
[----:B------:R-:W-:Y:S01]  /*fb40*/  BSSY B1, `(.L_x_616) ;  /* 0x0000020000017945 */ /* 0x000fe20003800000 */
[----:B------:R-:W-:-:S02]  /*fb50*/  SHF.R.U32.HI R38, RZ, 0x10, R25 ;  /* 0x00000010ff267819 */ /* 0x000fc40000011619 */
[----:B------:R-:W-:Y:S02]  /*fb60*/  MOV R24, R26 ;  /* 0x0000001a00187202 */ /* 0x000fe40000000f00 */
[--C-:B------:R-:W-:Y:S02]  /*fb70*/  SHF.R.U64 R39, R26, 0x10, R27.reuse ;  /* 0x000000101a277819 */ /* 0x100fe4000000121b */
[----:B------:R-:W-:Y:S02]  /*fb80*/  SHF.R.U32.HI R40, RZ, 0x10, R27 ;  /* 0x00000010ff287819 */ /* 0x000fe4000001161b */
[----:B------:R-:W-:Y:S02]  /*fb90*/  SHF.R.U32.HI R9, RZ, 0x10, R9 ;  /* 0x00000010ff097819 */ /* 0x000fe40000011609 */
[----:B------:R-:W-:Y:S02]  /*fba0*/  PRMT R25, R3, 0x5410, R20 ;  /* 0x0000541003197816 */ /* 0x000fe40000000014 */
[----:B------:R-:W-:-:S02]  /*fbb0*/  PRMT R26, R28, 0x5410, R34 ;  /* 0x000054101c1a7816 */ /* 0x000fc40000000022 */
[----:B------:R-:W-:Y:S02]  /*fbc0*/  PRMT R27, R12, 0x5410, R13 ;  /* 0x000054100c1b7816 */ /* 0x000fe4000000000d */
        /* <DEDUP_REMOVED lines=9> */
[----:B------:R-:W-:Y:S02]  /*fc60*/  PRMT R20, R45, 0x5410, R9 ;  /* 0x000054102d147816 */ /* 0x000fe40000000009 */
[----:B------:R-:W-:-:S04]  /*fc70*/  LEA.HI R0, R21, R21, RZ, 0x1 ;  /* 0x0000001515007211 */ /* 0x000fc800078f08ff */
[----:B------:R-:W-:-:S04]  /*fc80*/  LOP3.LUT R0, R0, 0xfffffffe, RZ, 0xc0, !PT ;  /* 0xfffffffe00007812 */ /* 0x000fc800078ec0ff */
[----:B------:R-:W-:Y:S01]  /*fc90*/  IADD3 R0, R21, -R0, RZ ;  /* 0x8000000015007210 */ /* 0x000fe20007ffe0ff */
[----:B------:R-:W-:Y:S01]  /*fca0*/  IMAD.MOV.U32 R21, RZ, RZ, R10 ;  /* 0x000000ffff157224 */ /* 0x000fe200078e000a */
[--C-:B------:R-:W-:Y:S02]  /*fcb0*/  SHF.R.U64 R10, R10, 0x10, R11.reuse ;  /* 0x000000100a0a7819 */ /* 0x100fe4000000120b */
[----:B------:R-:W-:Y:S02]  /*fcc0*/  SHF.L.U32 R5, R0, 0x1f, RZ ;  /* 0x0000001f00057819 */ /* 0x000fe400000006ff */
[----:B------:R-:W-:Y:S02]  /*fcd0*/  VIMNMX R0, R32, 0x80, PT ;  /* 0x0000008020007848 */ /* 0x000fe40003fe0100 */
[----:B------:R-:W0:Y:S01]  /*fce0*/  SYNCS.PHASECHK.TRANS64.TRYWAIT P0, [R18+URZ+0x38800], R5 ;  /* 0x03880005120075a7 */ /* 0x000e22000800017f */
[----:B------:R-:W-:Y:S02]  /*fcf0*/  SHF.R.U32.HI R11, RZ, 0x10, R11 ;  /* 0x00000010ff0b7819 */ /* 0x000fe4000001160b */
[----:B------:R-:W-:-:S02]  /*fd00*/  PRMT R32, R43, 0x5410, R44 ;  /* 0x000054102b207816 */ /* 0x000fc4000000002c */
[----:B------:R-:W-:Y:S02]  /*fd10*/  ISETP.GE.AND P1, PT, R212, R0, PT ;  /* 0x00000000d400720c */ /* 0x000fe40003f26270 */
[----:B------:R-:W-:Y:S01]  /*fd20*/  PRMT R21, R21, 0x5410, R8 ;  /* 0x0000541015157816 */ /* 0x000fe20000000008 */
[----:B0-----:R-:W-:Y:S10]  /*fd30*/  @!P0 BRA `(.L_x_617) ;  /* 0x000001bc00348947 */ /* 0x001ff40003800000 */
.L_x_875:
[----:B------:R-:W-:Y:S05]  /*fd40*/  BSYNC B1 ;  /* 0x0000000000017941 */ /* 0x000fea0003800000 */
.L_x_616:
[----:B------:R-:W-:Y:S01]  /*fd50*/  BSSY B1, `(.L_x_618) ;  /* 0x00000bb000017945 */ /* 0x000fe20003800000 */
[----:B------:R-:W-:-:S03]  /*fd60*/  PRMT R24, R10, 0x5410, R11 ;  /* 0x000054100a187816 */ /* 0x000fc6000000000b */
[----:B------:R-:W-:Y:S05]  /*fd70*/  @P1 BRA `(.L_x_619) ;  /* 0x0000000800e01947 */ /* 0x000fea0003800000 */
[----:B------:R-:W1:Y:S01]  /*fd80*/  LDC R34, c[0x0][0x3f4] ;  /* 0x0000fd00ff227b82 */ /* 0x000e620000000800 */
[----:B------:R-:W-:Y:S01]  /*fd90*/  BSSY B2, `(.L_x_620) ;  /* 0x000005c000027945 */ /* 0x000fe20003800000 */
[----:B------:R-:W-:Y:S01]  /*fda0*/  IMAD.SHL.U32 R51, R212, 0x40, RZ ;  /* 0x00000040d4337824 */ /* 0x000fe200078e00ff */
[-C--:B-1----:R-:W-:Y:S02]  /*fdb0*/  ISETP.GE.AND P0, PT, R16, R34.reuse, PT ;  /* 0x000000221000720c */ /* 0x082fe40003f06270 */
[----:B------:R-:W-:-:S11]  /*fdc0*/  ISETP.GE.AND P1, PT, R213, R34, PT ;  /* 0x00000022d500720c */ /* 0x000fd60003f26270 */
[----:B------:R-:W-:Y:S05]  /*fdd0*/  @P0 BRA `(.L_x_621) ;  /* 0x00000004005c0947 */ /* 0x000fea0003800000 */
[----:B------:R-:W-:Y:S01]  /*fde0*/  LEA.HI R4, R34, R233, RZ, 0x1d ;  /* 0x000000e922047211 */ /* 0x000fe200078fe8ff */
[----:B------:R-:W-:Y:S02]  /*fdf0*/  HADD2.F32 R46, -RZ, R29.H0_H0 ;  /* 0x2000001dff2e7230 */ /* 0x000fe40000004100 */
[----:B------:R-:W-:Y:S01]  /*fe00*/  HADD2.F32 R45, -RZ, R25.H0_H0 ;  /* 0x20000019ff2d7230 */ /* 0x000fe20000004100 */
[----:B------:R-:W-:Y:S01]  /*fe10*/  SHF.R.S32.HI R7, RZ, 0x1f, R4 ;  /* 0x0000001fff077819 */ /* 0x000fe20000011404 */
[----:B------:R-:W-:Y:S01]  /*fe20*/  HADD2.F32 R47, -RZ, R30.H0_H0 ;  /* 0x2000001eff2f7230 */ /* 0x000fe20000004100 */
[----:B0-----:R-:W-:Y:S02]  /*fe30*/  SHF.L.U32 R5, R4, 0x3, RZ ;  /* 0x0000000304057819 */ /* 0x001fe400000006ff */
[----:B------:R-:W-:Y:S02]  /*fe40*/  LEA.HI R7, R7, R4, RZ, 0x3 ;  /* 0x0000000407077211 */ /* 0x000fe400078f18ff */
[----:B------:R-:W-:-:S03]  /*fe50*/  LOP3.LUT R5, R5, 0x38, RZ, 0xc0, !PT ;  /* 0x0000003805057812 */ /* 0x000fc600078ec0ff */
[----:B------:R-:W-:Y:S01]  /*fe60*/  IMAD.SHL.U32 R7, R7, 0x400, RZ ;  /* 0x0000040007077824 */ /* 0x000fe200078e00ff */
[----:B------:R-:W-:-:S04]  /*fe70*/  LOP3.LUT R4, R5, 0x1c0, R51, 0xf8, !PT ;  /* 0x000001c005047812 */ /* 0x000fc800078ef833 */
[----:B------:R-:W-:Y:S02]  /*fe80*/  LOP3.LUT R8, R4, R229, RZ, 0x3c, !PT ;  /* 0x000000e504087212 */ /* 0x000fe400078e3cff */
[----:B------:R-:W-:Y:S02]  /*fe90*/  LOP3.LUT R9, R7, 0x7fffe000, RZ, 0xc0, !PT ;  /* 0x7fffe00007097812 */ /* 0x000fe400078ec0ff */
[----:B------:R-:W0:Y:S02]  /*fea0*/  LDS.128 R4, [R230] ;  /* 0x00000000e6047984 */ /* 0x000e240000000c00 */
[----:B------:R-:W-:-:S05]  /*feb0*/  IADD3 R9, R8, R9, R228 ;  /* 0x0000000908097210 */ /* 0x000fca0007ffe0e4 */
[----:B------:R-:W-:-:S05]  /*fec0*/  IMAD R33, R9, 0x2, R18 ;  /* 0x0000000209217824 */ /* 0x000fca00078e0212 */
[----:B------:R-:W1:Y:S01]  /*fed0*/  LDS.128 R8, [R33+0x14400] ;  /* 0x0144000021087984 */ /* 0x000e620000000c00 */
[--C-:B0-----:R-:W-:Y:S02]  /*fee0*/  HADD2.F32 R35, -RZ, R4.reuse.H0_H0 ;  /* 0x20000004ff237230 */ /* 0x101fe40000004100 */
[--C-:B------:R-:W-:Y:S02]  /*fef0*/  HADD2.F32 R38, -RZ, R5.reuse.H0_H0 ;  /* 0x20000005ff267230 */ /* 0x100fe40000004100 */
[----:B------:R-:W-:Y:S02]  /*ff00*/  HADD2.F32 R37, -RZ, R4.H1_H1 ;  /* 0x30000004ff257230 */ /* 0x000fe40000004100 */
[----:B------:R-:W-:Y:S02]  /*ff10*/  HADD2.F32 R39, -RZ, R5.H1_H1 ;  /* 0x30000005ff277230 */ /* 0x000fe40000004100 */
[--C-:B------:R-:W-:Y:S02]  /*ff20*/  HADD2.F32 R5, -RZ, R6.reuse.H0_H0 ;  /* 0x20000006ff057230 */ /* 0x100fe40000004100 */
[----:B------:R-:W-:-:S02]  /*ff30*/  HADD2.F32 R6, -RZ, R6.H1_H1 ;  /* 0x30000006ff067230 */ /* 0x000fc40000004100 */
[----:B-1----:R-:W-:Y:S02]  /*ff40*/  HADD2.F32 R36, -RZ, R8.H0_H0 ;  /* 0x20000008ff247230 */ /* 0x002fe40000004100 */
[--C-:B------:R-:W-:Y:S02]  /*ff50*/  HADD2.F32 R43, -RZ, R10.reuse.H0_H0 ;  /* 0x2000000aff2b7230 */ /* 0x100fe40000004100 */
[----:B------:R-:W-:Y:S02]  /*ff60*/  HADD2.F32 R44, -RZ, R10.H1_H1 ;  /* 0x3000000aff2c7230 */ /* 0x000fe40000004100 */
[C---:B------:R-:W-:Y:S01]  /*ff70*/  FMUL.FTZ R10, R36.reuse, R46 ;  /* 0x0000002e240a7220 */ /* 0x040fe20000410000 */
[--C-:B------:R-:W-:Y:S02]  /*ff80*/  HADD2.F32 R41, -RZ, R9.reuse.H0_H0 ;  /* 0x20000009ff297230 */ /* 0x100fe40000004100 */
[----:B------:R-:W-:Y:S01]  /*ff90*/  FMUL.FTZ R48, R36, R45 ;  /* 0x0000002d24307220 */ /* 0x000fe20000410000 */
[----:B------:R-:W-:-:S02]  /*ffa0*/  HADD2.F32 R42, -RZ, R9.H1_H1 ;  /* 0x30000009ff2a7230 */ /* 0x000fc40000004100 */
[C---:B------:R-:W-:Y:S01]  /*ffb0*/  FFMA.FTZ R9, R35.reuse, R45, -R10 ;  /* 0x0000002d23097223 */ /* 0x040fe2000001080a */
[----:B------:R-:W-:Y:S02]  /*ffc0*/  HADD2.F32 R40, -RZ, R8.H1_H1 ;  /* 0x30000008ff287230 */ /* 0x000fe40000004100 */
[----:B------:R-:W-:Y:S01]  /*ffd0*/  FFMA.FTZ R10, R35, R46, R48 ;  /* 0x0000002e230a7223 */ /* 0x000fe20000010030 */
[----:B------:R-:W-:Y:S02]  /*ffe0*/  HADD2.F32 R36, -RZ, R26.H0_H0 ;  /* 0x2000001aff247230 */ /* 0x000fe40000004100 */
[----:B------:R-:W-:Y:S02]  /*fff0*/  HADD2.F32 R45, -RZ, R29.H1_H1 ;  /* 0x3000001dff2d7230 */ /* 0x000fe40000004100 */
[C---:B------:R-:W-:Y:S01]  /*10000*/  FMUL.FTZ R50, R40.reuse, R47 ;  /* 0x0000002f28327220 */ /* 0x040fe20000410000 */
[----:B------:R-:W-:Y:S02]  /*10010*/  HADD2.F32 R35, -RZ, R25.H1_H1 ;  /* 0x30000019ff237230 */ /* 0x000fe40000004100 */
[----:B------:R-:W-:Y:S01]  /*10020*/  FMUL.FTZ R46, R40, R36 ;  /* 0x00000024282e7220 */ /* 0x000fe20000410000 */
[----:B------:R-:W-:-:S02]  /*10030*/  HADD2.F32 R40, -RZ, R30.H1_H1 ;  /* 0x3000001eff287230 */ /* 0x000fc40000004100 */
[----:B------:R-:W-:Y:S01]  /*10040*/  FMUL.FTZ R49, R41, R45 ;  /* 0x0000002d29317220 */ /* 0x000fe20000410000 */
[----:B------:R-:W-:Y:S01]  /*10050*/  FFMA.FTZ R36, R37, R36, -R50 ;  /* 0x0000002425247223 */ /* 0x000fe20000010832 */
[----:B------:R-:W-:Y:S01]  /*10060*/  FMUL.FTZ R48, R41, R35 ;  /* 0x0000002329307220 */ /* 0x000fe20000410000 */
[----:B------:R-:W-:Y:S01]  /*10070*/  FFMA.FTZ R47, R37, R47, R46 ;  /* 0x0000002f252f7223 */ /* 0x000fe2000001002e */
[----:B------:R-:W-:Y:S01]  /*10080*/  FFMA.FTZ R49, R38, R35, -R49 ;  /* 0x0000002326317223 */ /* 0x000fe20000010831 */
[----:B------:R-:W-:Y:S02]  /*10090*/  HADD2.F32 R35, -RZ, R26.H1_H1 ;  /* 0x3000001aff237230 */ /* 0x000fe40000004100 */
[----:B------:R-:W-:Y:S01]  /*100a0*/  FMUL.FTZ R50, R42, R40 ;  /* 0x000000282a327220 */ /* 0x000fe20000410000 */
[----:B------:R-:W-:Y:S01]  /*100b0*/  FFMA.FTZ R48, R38, R45, R48 ;  /* 0x0000002d26307223 */ /* 0x000fe20000010030 */
[----:B------:R-:W-:Y:S02]  /*100c0*/  HADD2.F32 R46, -RZ, R31.H0_H0 ;  /* 0x2000001fff2e7230 */ /* 0x000fe40000004100 */
[----:B------:R-:W-:-:S02]  /*100d0*/  HADD2.F32 R37, -RZ, R32.H0_H0 ;  /* 0x20000020ff257230 */ /* 0x000fc40000004100 */
[-C--:B------:R-:W-:Y:S01]  /*100e0*/  FMUL.FTZ R42, R42, R35.reuse ;  /* 0x000000232a2a7220 */ /* 0x080fe20000410000 */
[----:B------:R-:W-:Y:S02]  /*100f0*/  HADD2.F32 R38, -RZ, R27.H0_H0 ;  /* 0x2000001bff267230 */ /* 0x000fe40000004100 */
[----:B------:R-:W-:Y:S01]  /*10100*/  FFMA.FTZ R50, R39, R35, -R50 ;  /* 0x0000002327327223 */ /* 0x000fe20000010832 */
[----:B------:R-:W-:Y:S02]  /*10110*/  HADD2.F32 R35, -RZ, R28.H0_H0 ;  /* 0x2000001cff237230 */ /* 0x000fe40000004100 */
[C---:B------:R-:W-:Y:S01]  /*10120*/  FMUL.FTZ R52, R43.reuse, R46 ;  /* 0x0000002e2b347220 */ /* 0x040fe20000410000 */
[C---:B------:R-:W-:Y:S01]  /*10130*/  FMUL.FTZ R41, R44.reuse, R37 ;  /* 0x000000252c297220 */ /* 0x040fe20000410000 */
[----:B------:R-:W-:Y:S01]  /*10140*/  FMUL.FTZ R43, R43, R38 ;  /* 0x000000262b2b7220 */ /* 0x000fe20000410000 */
[--C-:B------:R-:W-:Y:S02]  /*10150*/  HADD2.F32 R8, -RZ, R11.reuse.H0_H0 ;  /* 0x2000000bff087230 */ /* 0x100fe40000004100 */
[----:B------:R-:W-:Y:S01]  /*10160*/  FFMA.FTZ R39, R39, R40, R42 ;  /* 0x0000002827277223 */ /* 0x000fe2000001002a */
[-C--:B------:R-:W-:Y:S01]  /*10170*/  FMUL.FTZ R45, R44, R35.reuse ;  /* 0x000000232c2d7220 */ /* 0x080fe20000410000 */
[----:B------:R-:W-:Y:S01]  /*10180*/  FFMA.FTZ R41, R6, R35, -R41 ;  /* 0x0000002306297223 */ /* 0x000fe20000010829 */
[----:B------:R-:W-:-:S02]  /*10190*/  HADD2.F32 R11, -RZ, R11.H1_H1 ;  /* 0x3000000bff0b7230 */ /* 0x000fc40000004100 */
[C---:B------:R-:W-:Y:S01]  /*101a0*/  FFMA.FTZ R52, R5.reuse, R38, -R52 ;  /* 0x0000002605347223 */ /* 0x040fe20000010834 */
[----:B------:R-:W-:Y:S01]  /*101b0*/  FFMA.FTZ R43, R5, R46, R43 ;  /* 0x0000002e052b7223 */ /* 0x000fe2000001002b */
[----:B------:R-:W-:Y:S02]  /*101c0*/  HADD2.F32 R35, -RZ, R31.H1_H1 ;  /* 0x3000001fff237230 */ /* 0x000fe40000004100 */
[----:B------:R-:W-:Y:S01]  /*101d0*/  FFMA.FTZ R42, R6, R37, R45 ;  /* 0x00000025062a7223 */ /* 0x000fe2000001002d */
[----:B------:R-:W-:Y:S02]  /*101e0*/  HADD2.F32 R40, -RZ, R32.H1_H1 ;  /* 0x30000020ff287230 */ /* 0x000fe40000004100 */
[----:B------:R-:W-:Y:S02]  /*101f0*/  HADD2.F32 R5, -RZ, R27.H1_H1 ;  /* 0x3000001bff057230 */ /* 0x000fe40000004100 */
[----:B------:R-:W-:Y:S01]  /*10200*/  FMUL.FTZ R37, R8, R35 ;  /* 0x0000002308257220 */ /* 0x000fe20000410000 */
[----:B------:R-:W-:-:S02]  /*10210*/  HADD2.F32 R38, -RZ, R28.H1_H1 ;  /* 0x3000001cff267230 */ /* 0x000fc40000004100 */
[C---:B------:R-:W-:Y:S01]  /*10220*/  FMUL.FTZ R6, R11.reuse, R40 ;  /* 0x000000280b067220 */ /* 0x040fe20000410000 */
[--C-:B------:R-:W-:Y:S02]  /*10230*/  HADD2.F32 R4, -RZ, R7.reuse.H0_H0 ;  /* 0x20000007ff047230 */ /* 0x100fe40000004100 */
[-C--:B------:R-:W-:Y:S01]  /*10240*/  FMUL.FTZ R8, R8, R5.reuse ;  /* 0x0000000508087220 */ /* 0x080fe20000410000 */
[----:B------:R-:W-:Y:S02]  /*10250*/  HADD2.F32 R7, -RZ, R7.H1_H1 ;  /* 0x30000007ff077230 */ /* 0x000fe40000004100 */
[-C--:B------:R-:W-:Y:S01]  /*10260*/  FMUL.FTZ R45, R11, R38.reuse ;  /* 0x000000260b2d7220 */ /* 0x080fe20000410000 */
[C---:B------:R-:W-:Y:S01]  /*10270*/  FFMA.FTZ R37, R4.reuse, R5, -R37 ;  /* 0x0000000504257223 */ /* 0x040fe20000010825 */
[----:B------:R-:W-:Y:S01]  /*10280*/  FFMA.FTZ R11, R4, R35, R8 ;  /* 0x00000023040b7223 */ /* 0x000fe20000010008 */
[C---:B------:R-:W-:Y:S01]  /*10290*/  FFMA.FTZ R38, R7.reuse, R38, -R6 ;  /* 0x0000002607267223 */ /* 0x040fe20000010806 */
[----:B------:R-:W-:Y:S01]  /*102a0*/  FFMA.FTZ R40, R7, R40, R45 ;  /* 0x0000002807287223 */ /* 0x000fe2000001002d */
[----:B------:R-:W-:-:S02]  /*102b0*/  F2FP.F16.F32.PACK_AB R4, R36, R9 ;  /* 0x000000092404723e */ /* 0x000fc400000000ff */
[----:B------:R-:W-:Y:S02]  /*102c0*/  F2FP.F16.F32.PACK_AB R8, R47, R10 ;  /* 0x0000000a2f08723e */ /* 0x000fe400000000ff */
[----:B------:R-:W-:Y:S02]  /*102d0*/  F2FP.F16.F32.PACK_AB R5, R50, R49 ;  /* 0x000000313205723e */ /* 0x000fe400000000ff */
[----:B------:R-:W-:Y:S02]  /*102e0*/  F2FP.F16.F32.PACK_AB R6, R41, R52 ;  /* 0x000000342906723e */ /* 0x000fe400000000ff */
[----:B------:R-:W-:Y:S02]  /*102f0*/  F2FP.F16.F32.PACK_AB R7, R38, R37 ;  /* 0x000000252607723e */ /* 0x000fe400000000ff */
[----:B------:R-:W-:Y:S02]  /*10300*/  F2FP.F16.F32.PACK_AB R9, R39, R48 ;  /* 0x000000302709723e */ /* 0x000fe400000000ff */
[----:B------:R-:W-:Y:S01]  /*10310*/  F2FP.F16.F32.PACK_AB R10, R42, R43 ;  /* 0x0000002b2a0a723e */ /* 0x000fe200000000ff */
[----:B------:R1:W-:Y:S01]  /*10320*/  STS.128 [R230], R4 ;  /* 0x00000004e6007388 */ /* 0x0003e20000000c00 */
[----:B------:R-:W-:-:S05]  /*10330*/  F2FP.F16.F32.PACK_AB R11, R40, R11 ;  /* 0x0000000b280b723e */ /* 0x000fca00000000ff */
[----:B------:R1:W-:Y:S02]  /*10340*/  STS.128 [R33+0x14400], R8 ;  /* 0x0144000821007388 */ /* 0x0003e40000000c00 */
.L_x_621:
[----:B------:R-:W-:Y:S05]  /*10350*/  BSYNC B2 ;  /* 0x0000000000027941 */ /* 0x000fea0003800000 */
.L_x_620:
[----:B------:R-:W-:Y:S05]  /*10360*/  @P1 BRA `(.L_x_619) ;  /* 0x0000000400641947 */ /* 0x000fea0003800000 */
[----:B-1----:R-:W2:Y:S04]  /*10370*/  LDL R4, [R1+0x14] ;  /* 0x0000140001047983 */ /* 0x002ea80000100800 */
[----:B------:R-:W3:Y:S01]  /*10380*/  LDL R52, [R1+0x1a0] ;  /* 0x0001a00001347983 */ /* 0x000ee20000100800 */
[----:B------:R-:W-:Y:S02]  /*10390*/  HADD2.F32 R46, -RZ, R15.H0_H0 ;  /* 0x2000000fff2e7230 */ /* 0x000fe40000004100 */
[----:B------:R-:W-:Y:S02]  /*103a0*/  HADD2.F32 R44, -RZ, R3.H0_H0 ;  /* 0x20000003ff2c7230 */ /* 0x000fe40000004100 */
[----:B------:R-:W-:Y:S02]  /*103b0*/  HADD2.F32 R45, -RZ, R20.H0_H0 ;  /* 0x20000014ff2d7230 */ /* 0x000fe40000004100 */
[----:B------:R-:W-:Y:S01]  /*103c0*/  HADD2.F32 R48, -RZ, R15.H1_H1 ;  /* 0x3000000fff307230 */ /* 0x000fe20000004100 */
[----:B--2---:R-:W-:-:S04]  /*103d0*/  LEA.HI R34, R34, R4, RZ, 0x1d ;  /* 0x0000000422227211 */ /* 0x004fc800078fe8ff */
[----:B0-----:R-:W-:Y:S01]  /*103e0*/  SHF.R.S32.HI R5, RZ, 0x1f, R34 ;  /* 0x0000001fff057819 */ /* 0x001fe20000011422 */
[----:B------:R-:W-:-:S03]  /*103f0*/  IMAD.SHL.U32 R4, R34, 0x8, RZ ;  /* 0x0000000822047824 */ /* 0x000fc600078e00ff */
[----:B------:R-:W-:Y:S02]  /*10400*/  LEA.HI R5, R5, R34, RZ, 0x3 ;  /* 0x0000002205057211 */ /* 0x000fe400078f18ff */
[----:B------:R-:W-:Y:S02]  /*10410*/  LOP3.LUT R4, R4, 0x38, RZ, 0xc0, !PT ;  /* 0x0000003804047812 */ /* 0x000fe400078ec0ff */
[----:B------:R-:W-:Y:S02]  /*10420*/  SHF.L.U32 R5, R5, 0xa, RZ ;  /* 0x0000000a05057819 */ /* 0x000fe400000006ff */
[----:B------:R-:W-:Y:S02]  /*10430*/  LOP3.LUT R4, R4, 0x1c0, R51, 0xf8, !PT ;  /* 0x000001c004047812 */ /* 0x000fe400078ef833 */
[----:B------:R-:W-:Y:S02]  /*10440*/  LOP3.LUT R9, R5, 0x7fffe000, RZ, 0xc0, !PT ;  /* 0x7fffe00005097812 */ /* 0x000fe400078ec0ff */
[----:B------:R-:W-:-:S02]  /*10450*/  LOP3.LUT R8, R4, R229, RZ, 0x3c, !PT ;  /* 0x000000e504087212 */ /* 0x000fc400078e3cff */
[----:B---3--:R-:W0:Y:S02]  /*10460*/  LDS.128 R4, [R52] ;  /* 0x0000000034047984 */ /* 0x008e240000000c00 */
[----:B------:R-:W-:-:S05]  /*10470*/  IADD3 R9, R8, R9, R228 ;  /* 0x0000000908097210 */ /* 0x000fca0007ffe0e4 */
[----:B------:R-:W-:-:S05]  /*10480*/  IMAD R33, R9, 0x2, R18 ;  /* 0x0000000209217824 */ /* 0x000fca00078e0212 */
[----:B------:R-:W1:Y:S01]  /*10490*/  LDS.128 R8, [R33+0x14400] ;  /* 0x0144000021087984 */ /* 0x000e620000000c00 */
[--C-:B0-----:R-:W-:Y:S02]  /*104a0*/  HADD2.F32 R35, -RZ, R4.reuse.H0_H0 ;  /* 0x20000004ff237230 */ /* 0x101fe40000004100 */
[----:B------:R-:W-:Y:S02]  /*104b0*/  HADD2.F32 R36, -RZ, R4.H1_H1 ;  /* 0x30000004ff247230 */ /* 0x000fe40000004100 */
[--C-:B------:R-:W-:Y:S02]  /*104c0*/  HADD2.F32 R37, -RZ, R5.reuse.H0_H0 ;  /* 0x20000005ff257230 */ /* 0x100fe40000004100 */
[----:B------:R-:W-:Y:S02]  /*104d0*/  HADD2.F32 R38, -RZ, R5.H1_H1 ;  /* 0x30000005ff267230 */ /* 0x000fe40000004100 */
[--C-:B------:R-:W-:Y:S02]  /*104e0*/  HADD2.F32 R34, -RZ, R6.reuse.H0_H0 ;  /* 0x20000006ff227230 */ /* 0x100fe40000004100 */
[----:B------:R-:W-:-:S02]  /*104f0*/  HADD2.F32 R6, -RZ, R6.H1_H1 ;  /* 0x30000006ff067230 */ /* 0x000fc40000004100 */
[--C-:B-1----:R-:W-:Y:S02]  /*10500*/  HADD2.F32 R39, -RZ, R8.reuse.H0_H0 ;  /* 0x20000008ff277230 */ /* 0x102fe40000004100 */
[----:B------:R-:W-:Y:S02]  /*10510*/  HADD2.F32 R40, -RZ, R8.H1_H1 ;  /* 0x30000008ff287230 */ /* 0x000fe40000004100 */
[----:B------:R-:W-:Y:S02]  /*10520*/  HADD2.F32 R41, -RZ, R9.H0_H0 ;  /* 0x20000009ff297230 */ /* 0x000fe40000004100 */
[C---:B------:R-:W-:Y:S01]  /*10530*/  FMUL.FTZ R8, R39.reuse, R46 ;  /* 0x0000002e27087220 */ /* 0x040fe20000410000 */
[-C--:B------:R-:W-:Y:S01]  /*10540*/  FMUL.FTZ R50, R39, R44.reuse ;  /* 0x0000002c27327220 */ /* 0x080fe20000410000 */
[----:B------:R-:W-:Y:S02]  /*10550*/  HADD2.F32 R39, -RZ, R12.H0_H0 ;  /* 0x2000000cff277230 */ /* 0x000fe40000004100 */
[----:B------:R-:W-:Y:S01]  /*10560*/  FMUL.FTZ R47, R40, R45 ;  /* 0x0000002d282f7220 */ /* 0x000fe20000410000 */
[----:B------:R-:W-:Y:S01]  /*10570*/  FFMA.FTZ R8, R35, R44, -R8 ;  /* 0x0000002c23087223 */ /* 0x000fe20000010808 */
[----:B------:R-:W-:-:S02]  /*10580*/  HADD2.F32 R44, -RZ, R3.H1_H1 ;  /* 0x30000003ff2c7230 */ /* 0x000fc40000004100 */
[----:B------:R-:W-:Y:S02]  /*10590*/  HADD2.F32 R42, -RZ, R9.H1_H1 ;  /* 0x30000009ff2a7230 */ /* 0x000fe40000004100 */
[----:B------:R-:W-:Y:S01]  /*105a0*/  FFMA.FTZ R9, R35, R46, R50 ;  /* 0x0000002e23097223 */ /* 0x000fe20000010032 */
[-C--:B------:R-:W-:Y:S01]  /*105b0*/  FMUL.FTZ R49, R40, R39.reuse ;  /* 0x0000002728317220 */ /* 0x080fe20000410000 */
[----:B------:R-:W-:Y:S01]  /*105c0*/  FFMA.FTZ R35, R36, R39, -R47 ;  /* 0x0000002724237223 */ /* 0x000fe2000001082f */
[C---:B------:R-:W-:Y:S01]  /*105d0*/  FMUL.FTZ R40, R41.reuse, R48 ;  /* 0x0000003029287220 */ /* 0x040fe20000410000 */
[----:B------:R-:W-:Y:S02]  /*105e0*/  HADD2.F32 R47, -RZ, R20.H1_H1 ;  /* 0x30000014ff2f7230 */ /* 0x000fe40000004100 */
[-C--:B------:R-:W-:Y:S01]  /*105f0*/  FMUL.FTZ R41, R41, R44.reuse ;  /* 0x0000002c29297220 */ /* 0x080fe20000410000 */
[----:B------:R-:W-:Y:S02]  /*10600*/  HADD2.F32 R39, -RZ, R12.H1_H1 ;  /* 0x3000000cff277230 */ /* 0x000fe40000004100 */
[----:B------:R-:W-:Y:S01]  /*10610*/  FFMA.FTZ R44, R37, R44, -R40 ;  /* 0x0000002c252c7223 */ /* 0x000fe20000010828 */
[----:B------:R-:W-:-:S02]  /*10620*/  HADD2.F32 R43, -RZ, R10.H0_H0 ;  /* 0x2000000aff2b7230 */ /* 0x000fc40000004100 */
[----:B------:R-:W-:Y:S01]  /*10630*/  FFMA.FTZ R41, R37, R48, R41 ;  /* 0x0000003025297223 */ /* 0x000fe20000010029 */
[----:B------:R-:W-:Y:S01]  /*10640*/  FFMA.FTZ R46, R36, R45, R49 ;  /* 0x0000002d242e7223 */ /* 0x000fe20000010031 */
[C---:B------:R-:W-:Y:S01]  /*10650*/  FMUL.FTZ R37, R42.reuse, R47 ;  /* 0x0000002f2a257220 */ /* 0x040fe20000410000 */
[----:B------:R-:W-:Y:S02]  /*10660*/  HADD2.F32 R40, -RZ, R21.H0_H0 ;  /* 0x20000015ff287230 */ /* 0x000fe40000004100 */
[-C--:B------:R-:W-:Y:S01]  /*10670*/  FMUL.FTZ R49, R42, R39.reuse ;  /* 0x000000272a317220 */ /* 0x080fe20000410000 */
[----:B------:R-:W-:Y:S02]  /*10680*/  HADD2.F32 R36, -RZ, R13.H0_H0 ;  /* 0x2000000dff247230 */ /* 0x000fe40000004100 */
[----:B------:R-:W-:Y:S01]  /*10690*/  FFMA.FTZ R45, R38, R39, -R37 ;  /* 0x00000027262d7223 */ /* 0x000fe20000010825 */
[----:B------:R-:W-:Y:S02]  /*106a0*/  HADD2.F32 R10, -RZ, R10.H1_H1 ;  /* 0x3000000aff0a7230 */ /* 0x000fe40000004100 */
[----:B------:R-:W-:Y:S01]  /*106b0*/  FMUL.FTZ R51, R43, R40 ;  /* 0x000000282b337220 */ /* 0x000fe20000410000 */
[----:B------:R-:W-:-:S02]  /*106c0*/  HADD2.F32 R39, -RZ, R24.H0_H0 ;  /* 0x20000018ff277230 */ /* 0x000fc40000004100 */
[-C--:B------:R-:W-:Y:S01]  /*106d0*/  FMUL.FTZ R43, R43, R36.reuse ;  /* 0x000000242b2b7220 */ /* 0x080fe20000410000 */
[----:B------:R-:W-:Y:S02]  /*106e0*/  HADD2.F32 R37, -RZ, R14.H0_H0 ;  /* 0x2000000eff257230 */ /* 0x000fe40000004100 */
[----:B------:R-:W-:Y:S01]  /*106f0*/  FFMA.FTZ R42, R38, R47, R49 ;  /* 0x0000002f262a7223 */ /* 0x000fe20000010031 */
[--C-:B------:R-:W-:Y:S02]  /*10700*/  HADD2.F32 R5, -RZ, R11.reuse.H0_H0 ;  /* 0x2000000bff057230 */ /* 0x100fe40000004100 */
[----:B------:R-:W-:Y:S01]  /*10710*/  FFMA.FTZ R51, R34, R36, -R51 ;  /* 0x0000002422337223 */ /* 0x000fe20000010833 */
[----:B------:R-:W-:Y:S02]  /*10720*/  HADD2.F32 R11, -RZ, R11.H1_H1 ;  /* 0x3000000bff0b7230 */ /* 0x000fe40000004100 */
[----:B------:R-:W-:Y:S01]  /*10730*/  FMUL.FTZ R47, R10, R39 ;  /* 0x000000270a2f7220 */ /* 0x000fe20000410000 */
[----:B------:R-:W-:Y:S01]  /*10740*/  FFMA.FTZ R43, R34, R40, R43 ;  /* 0x00000028222b7223 */ /* 0x000fe2000001002b */
[----:B------:R-:W-:Y:S01]  /*10750*/  FMUL.FTZ R49, R10, R37 ;  /* 0x000000250a317220 */ /* 0x000fe20000410000 */
[----:B------:R-:W-:-:S02]  /*10760*/  HADD2.F32 R36, -RZ, R21.H1_H1 ;  /* 0x30000015ff247230 */ /* 0x000fc40000004100 */
[C---:B------:R-:W-:Y:S01]  /*10770*/  FFMA.FTZ R40, R6.reuse, R37, -R47 ;  /* 0x0000002506287223 */ /* 0x040fe2000001082f */
[----:B------:R-:W-:Y:S02]  /*10780*/  HADD2.F32 R38, -RZ, R24.H1_H1 ;  /* 0x30000018ff267230 */ /* 0x000fe40000004100 */
[----:B------:R-:W-:Y:S01]  /*10790*/  FFMA.FTZ R48, R6, R39, R49 ;  /* 0x0000002706307223 */ /* 0x000fe20000010031 */
[----:B------:R-:W-:Y:S02]  /*107a0*/  HADD2.F32 R10, -RZ, R13.H1_H1 ;  /* 0x3000000dff0a7230 */ /* 0x000fe40000004100 */
[----:B------:R-:W-:Y:S01]  /*107b0*/  FMUL.FTZ R37, R5, R36 ;  /* 0x0000002405257220 */ /* 0x000fe20000410000 */
[----:B------:R-:W-:Y:S02]  /*107c0*/  HADD2.F32 R34, -RZ, R14.H1_H1 ;  /* 0x3000000eff227230 */ /* 0x000fe40000004100 */
[----:B------:R-:W-:Y:S01]  /*107d0*/  FMUL.FTZ R6, R11, R38 ;  /* 0x000000260b067220 */ /* 0x000fe20000410000 */
[----:B------:R-:W-:-:S02]  /*107e0*/  HADD2.F32 R4, -RZ, R7.H0_H0 ;  /* 0x20000007ff047230 */ /* 0x000fc40000004100 */
[----:B------:R-:W-:Y:S01]  /*107f0*/  FMUL.FTZ R5, R5, R10 ;  /* 0x0000000a05057220 */ /* 0x000fe20000410000 */
[----:B------:R-:W-:Y:S02]  /*10800*/  HADD2.F32 R7, -RZ, R7.H1_H1 ;  /* 0x30000007ff077230 */ /* 0x000fe40000004100 */
[----:B------:R-:W-:Y:S01]  /*10810*/  FMUL.FTZ R39, R11, R34 ;  /* 0x000000220b277220 */ /* 0x000fe20000410000 */
[C---:B------:R-:W-:Y:S01]  /*10820*/  FFMA.FTZ R37, R4.reuse, R10, -R37 ;  /* 0x0000000a04257223 */ /* 0x040fe20000010825 */
[----:B------:R-:W-:Y:S01]  /*10830*/  FFMA.FTZ R11, R4, R36, R5 ;  /* 0x00000024040b7223 */ /* 0x000fe20000010005 */
[C---:B------:R-:W-:Y:S01]  /*10840*/  FFMA.FTZ R34, R7.reuse, R34, -R6 ;  /* 0x0000002207227223 */ /* 0x040fe20000010806 */
[----:B------:R-:W-:Y:S01]  /*10850*/  FFMA.FTZ R38, R7, R38, R39 ;  /* 0x0000002607267223 */ /* 0x000fe20000010027 */
[----:B------:R-:W-:Y:S02]  /*10860*/  F2FP.F16.F32.PACK_AB R4, R35, R8 ;  /* 0x000000082304723e */ /* 0x000fe400000000ff */
[----:B------:R-:W-:-:S02]  /*10870*/  F2FP.F16.F32.PACK_AB R8, R46, R9 ;  /* 0x000000092e08723e */ /* 0x000fc400000000ff */
        /* <DEDUP_REMOVED lines=8> */
.L_x_619:
[----:B------:R-:W-:Y:S05]  /*10900*/  BSYNC B1 ;  /* 0x0000000000017941 */ /* 0x000fea0003800000 */
.L_x_618:
[----:B-12---:R-:W-:Y:S01]  /*10910*/  VIADD R4, R212, 0x20 ;  /* 0x00000020d4047836 */ /* 0x006fe20000000000 */
[----:B------:R-:W-:Y:S04]  /*10920*/  BSSY B1, `(.L_x_622) ;  /* 0x00000ba000017945 */ /* 0x000fe80003800000 */
[----:B------:R-:W-:-:S13]  /*10930*/  ISETP.GE.AND P0, PT, R4, R0, PT ;  /* 0x000000000400720c */ /* 0x000fda0003f06270 */
[----:B------:R-:W-:Y:S05]  /*10940*/  @P0 BRA `(.L_x_623) ;  /* 0x0000000800dc0947 */ /* 0x000fea0003800000 */
[----:B------:R-:W1:Y:S01]  /*10950*/  LDC R34, c[0x0][0x3f4] ;  /* 0x0000fd00ff227b82 */ /* 0x000e620000000800 */
[----:B------:R-:W-:Y:S01]  /*10960*/  BSSY B2, `(.L_x_624) ;  /* 0x000005c000027945 */ /* 0x000fe20003800000 */
[----:B------:R-:W-:Y:S02]  /*10970*/  SHF.R.U32.HI R52, RZ, 0x3, R223 ;  /* 0x00000003ff347819 */ /* 0x000fe400000116df */
[-C--:B-1----:R-:W-:Y:S02]  /*10980*/  ISETP.GE.AND P0, PT, R16, R34.reuse, PT ;  /* 0x000000221000720c */ /* 0x082fe40003f06270 */
[----:B------:R-:W-:-:S11]  /*10990*/  ISETP.GE.AND P1, PT, R213, R34, PT ;  /* 0x00000022d500720c */ /* 0x000fd60003f26270 */
[----:B------:R-:W-:Y:S05]  /*109a0*/  @P0 BRA `(.L_x_625) ;  /* 0x00000004005c0947 */ /* 0x000fea0003800000 */
[----:B------:R-:W2:Y:S01]  /*109b0*/  LDL R54, [R1+0x19c] ;  /* 0x00019c0001367983 */ /* 0x000ea20000100800 */
[----:B------:R-:W-:Y:S01]  /*109c0*/  LEA.HI R4, R34, R233, RZ, 0x1d ;  /* 0x000000e922047211 */ /* 0x000fe200078fe8ff */
[----:B------:R-:W-:Y:S02]  /*109d0*/  HADD2.F32 R48, -RZ, R29.H0_H0 ;  /* 0x2000001dff307230 */ /* 0x000fe40000004100 */
[----:B------:R-:W-:Y:S01]  /*109e0*/  HADD2.F32 R46, -RZ, R25.H0_H0 ;  /* 0x20000019ff2e7230 */ /* 0x000fe20000004100 */
[----:B0-----:R-:W-:Y:S01]  /*109f0*/  SHF.R.S32.HI R5, RZ, 0x1f, R4 ;  /* 0x0000001fff057819 */ /* 0x001fe20000011404 */
[----:B------:R-:W-:Y:S02]  /*10a00*/  IMAD.SHL.U32 R6, R4, 0x8, RZ ;  /* 0x0000000804067824 */ /* 0x000fe400078e00ff */
[--C-:B------:R-:W-:Y:S01]  /*10a10*/  HADD2.F32 R49, -RZ, R30.reuse.H0_H0 ;  /* 0x2000001eff317230 */ /* 0x100fe20000004100 */
[----:B------:R-:W-:Y:S01]  /*10a20*/  LEA.HI R5, R5, R4, RZ, 0x3 ;  /* 0x0000000405057211 */ /* 0x000fe200078f18ff */
[----:B------:R-:W-:Y:S01]  /*10a30*/  HADD2.F32 R51, -RZ, R30.H1_H1 ;  /* 0x3000001eff337230 */ /* 0x000fe20000004100 */
[----:B------:R-:W-:Y:S01]  /*10a40*/  LOP3.LUT R4, R223, 0x38, R6, 0xf8, !PT ;  /* 0x00000038df047812 */ /* 0x000fe200078ef806 */
[--C-:B------:R-:W-:Y:S01]  /*10a50*/  HADD2.F32 R53, -RZ, R31.reuse.H0_H0 ;  /* 0x2000001fff357230 */ /* 0x100fe20000004100 */
[----:B------:R-:W-:Y:S01]  /*10a60*/  SHF.L.U32 R5, R5, 0xa, RZ ;  /* 0x0000000a05057819 */ /* 0x000fe200000006ff */
[----:B------:R-:W-:Y:S01]  /*10a70*/  HADD2.F32 R50, -RZ, R31.H1_H1 ;  /* 0x3000001fff327230 */ /* 0x000fe20000004100 */
[----:B------:R-:W-:-:S02]  /*10a80*/  LOP3.LUT R8, R4, R52, RZ, 0x3c, !PT ;  /* 0x0000003404087212 */ /* 0x000fc400078e3cff */
[----:B------:R-:W-:-:S04]  /*10a90*/  LOP3.LUT R33, R5, 0x7fffe000, RZ, 0xc0, !PT ;  /* 0x7fffe00005217812 */ /* 0x000fc800078ec0ff */
[----:B------:R-:W-:-:S05]  /*10aa0*/  IADD3 R33, R8, R33, R227 ;  /* 0x0000002108217210 */ /* 0x000fca0007ffe0e3 */
[----:B------:R-:W-:-:S05]  /*10ab0*/  IMAD R33, R33, 0x2, R18 ;  /* 0x0000000221217824 */ /* 0x000fca00078e0212 */
[----:B------:R-:W0:Y:S02]  /*10ac0*/  LDS.128 R8, [R33+0x14400] ;  /* 0x0144000021087984 */ /* 0x000e240000000c00 */
[----:B0-----:R-:W-:Y:S02]  /*10ad0*/  HADD2.F32 R40, -RZ, R8.H1_H1 ;  /* 0x30000008ff287230 */ /* 0x001fe40000004100 */
[--C-:B------:R-:W-:Y:S02]  /*10ae0*/  HADD2.F32 R43, -RZ, R10.reuse.H0_H0 ;  /* 0x2000000aff2b7230 */ /* 0x100fe40000004100 */
[----:B------:R-:W-:Y:S02]  /*10af0*/  HADD2.F32 R44, -RZ, R10.H1_H1 ;  /* 0x3000000aff2c7230 */ /* 0x000fe40000004100 */
[----:B------:R-:W-:Y:S01]  /*10b00*/  FMUL.FTZ R10, R49, R40 ;  /* 0x00000028310a7220 */ /* 0x000fe20000410000 */
[--C-:B------:R-:W-:Y:S02]  /*10b10*/  HADD2.F32 R41, -RZ, R9.reuse.H0_H0 ;  /* 0x20000009ff297230 */ /* 0x100fe40000004100 */
[----:B------:R-:W-:-:S02]  /*10b20*/  HADD2.F32 R42, -RZ, R9.H1_H1 ;  /* 0x30000009ff2a7230 */ /* 0x000fc40000004100 */
[--C-:B------:R-:W-:Y:S02]  /*10b30*/  HADD2.F32 R9, -RZ, R11.reuse.H0_H0 ;  /* 0x2000000bff097230 */ /* 0x100fe40000004100 */
[----:B------:R-:W-:Y:S01]  /*10b40*/  HADD2.F32 R11, -RZ, R11.H1_H1 ;  /* 0x3000000bff0b7230 */ /* 0x000fe20000004100 */
[----:B--2---:R-:W0:Y:S02]  /*10b50*/  LDS.128 R4, [R54] ;  /* 0x0000000036047984 */ /* 0x004e240000000c00 */
[--C-:B0-----:R-:W-:Y:S02]  /*10b60*/  HADD2.F32 R38, -RZ, R5.reuse.H0_H0 ;  /* 0x20000005ff267230 */ /* 0x101fe40000004100 */
[----:B------:R-:W-:Y:S02]  /*10b70*/  HADD2.F32 R39, -RZ, R5.H1_H1 ;  /* 0x30000005ff277230 */ /* 0x000fe40000004100 */
[----:B------:R-:W-:Y:S02]  /*10b80*/  HADD2.F32 R5, -RZ, R8.H0_H0 ;  /* 0x20000008ff057230 */ /* 0x000fe40000004100 */
[----:B------:R-:W-:-:S02]  /*10b90*/  HADD2.F32 R36, -RZ, R4.H0_H0 ;  /* 0x20000004ff247230 */ /* 0x000fc40000004100 */
[----:B------:R-:W-:Y:S02]  /*10ba0*/  HADD2.F32 R37, -RZ, R4.H1_H1 ;  /* 0x30000004ff257230 */ /* 0x000fe40000004100 */
[-C--:B------:R-:W-:Y:S01]  /*10bb0*/  FMUL.FTZ R45, R48, R5.reuse ;  /* 0x00000005302d7220 */ /* 0x080fe20000410000 */
[C---:B------:R-:W-:Y:S01]  /*10bc0*/  FMUL.FTZ R47, R46.reuse, R5 ;  /* 0x000000052e2f7220 */ /* 0x040fe20000410000 */
[----:B------:R-:W-:Y:S02]  /*10bd0*/  HADD2.F32 R35, -RZ, R6.H0_H0 ;  /* 0x20000006ff237230 */ /* 0x000fe40000004100 */
[-C--:B------:R-:W-:Y:S01]  /*10be0*/  FFMA.FTZ R5, R46, R36.reuse, -R45 ;  /* 0x000000242e057223 */ /* 0x080fe2000001082d */
[----:B------:R-:W-:Y:S02]  /*10bf0*/  HADD2.F32 R45, -RZ, R26.H0_H0 ;  /* 0x2000001aff2d7230 */ /* 0x000fe40000004100 */
[----:B------:R-:W-:Y:S01]  /*10c00*/  FFMA.FTZ R8, R48, R36, R47 ;  /* 0x0000002430087223 */ /* 0x000fe2000001002f */
[----:B------:R-:W-:-:S02]  /*10c10*/  HADD2.F32 R46, -RZ, R29.H1_H1 ;  /* 0x3000001dff2e7230 */ /* 0x000fc40000004100 */
[----:B------:R-:W-:Y:S02]  /*10c20*/  HADD2.F32 R36, -RZ, R25.H1_H1 ;  /* 0x30000019ff247230 */ /* 0x000fe40000004100 */
[C---:B------:R-:W-:Y:S01]  /*10c30*/  FMUL.FTZ R40, R45.reuse, R40 ;  /* 0x000000282d287220 */ /* 0x040fe20000410000 */
[----:B------:R-:W-:Y:S01]  /*10c40*/  FFMA.FTZ R10, R45, R37, -R10 ;  /* 0x000000252d0a7223 */ /* 0x000fe2000001080a */
[----:B------:R-:W-:Y:S01]  /*10c50*/  FMUL.FTZ R45, R46, R41 ;  /* 0x000000292e2d7220 */ /* 0x000fe20000410000 */
[----:B------:R-:W-:Y:S02]  /*10c60*/  HADD2.F32 R47, -RZ, R26.H1_H1 ;  /* 0x3000001aff2f7230 */ /* 0x000fe40000004100 */
[----:B------:R-:W-:Y:S01]  /*10c70*/  FFMA.FTZ R37, R49, R37, R40 ;  /* 0x0000002531257223 */ /* 0x000fe20000010028 */
[C---:B------:R-:W-:Y:S01]  /*10c80*/  FMUL.FTZ R41, R36.reuse, R41 ;  /* 0x0000002924297220 */ /* 0x040fe20000410000 */
[----:B------:R-:W-:Y:S02]  /*10c90*/  HADD2.F32 R49, -RZ, R27.H0_H0 ;  /* 0x2000001bff317230 */ /* 0x000fe40000004100 */
[----:B------:R-:W-:Y:S01]  /*10ca0*/  FFMA.FTZ R45, R36, R38, -R45 ;  /* 0x00000026242d7223 */ /* 0x000fe2000001082d */
[----:B------:R-:W-:Y:S01]  /*10cb0*/  FMUL.FTZ R36, R51, R42 ;  /* 0x0000002a33247220 */ /* 0x000fe20000410000 */
[----:B------:R-:W-:Y:S01]  /*10cc0*/  FFMA.FTZ R41, R46, R38, R41 ;  /* 0x000000262e297223 */ /* 0x000fe20000010029 */
[----:B------:R-:W-:Y:S01]  /*10cd0*/  FMUL.FTZ R42, R47, R42 ;  /* 0x0000002a2f2a7220 */ /* 0x000fe20000410000 */
[----:B------:R-:W-:-:S02]  /*10ce0*/  HADD2.F32 R48, -RZ, R32.H0_H0 ;  /* 0x20000020ff307230 */ /* 0x000fc40000004100 */
[-C--:B------:R-:W-:Y:S01]  /*10cf0*/  FMUL.FTZ R38, R53, R43.reuse ;  /* 0x0000002b35267220 */ /* 0x080fe20000410000 */
[----:B------:R-:W-:Y:S02]  /*10d00*/  HADD2.F32 R46, -RZ, R28.H0_H0 ;  /* 0x2000001cff2e7230 */ /* 0x000fe40000004100 */
[----:B------:R-:W-:Y:S01]  /*10d10*/  FMUL.FTZ R40, R49, R43 ;  /* 0x0000002b31287220 */ /* 0x000fe20000410000 */
[----:B------:R-:W-:Y:S02]  /*10d20*/  HADD2.F32 R6, -RZ, R6.H1_H1 ;  /* 0x30000006ff067230 */ /* 0x000fe40000004100 */
[-C--:B------:R-:W-:Y:S01]  /*10d30*/  FFMA.FTZ R36, R47, R39.reuse, -R36 ;  /* 0x000000272f247223 */ /* 0x080fe20000010824 */
[----:B------:R-:W-:Y:S01]  /*10d40*/  FFMA.FTZ R42, R51, R39, R42 ;  /* 0x00000027332a7223 */ /* 0x000fe2000001002a */
[-C--:B------:R-:W-:Y:S01]  /*10d50*/  FFMA.FTZ R38, R49, R35.reuse, -R38 ;  /* 0x0000002331267223 */ /* 0x080fe20000010826 */
[----:B------:R-:W-:Y:S01]  /*10d60*/  FFMA.FTZ R40, R53, R35, R40 ;  /* 0x0000002335287223 */ /* 0x000fe20000010028 */
[-C--:B------:R-:W-:Y:S01]  /*10d70*/  FMUL.FTZ R39, R48, R44.reuse ;  /* 0x0000002c30277220 */ /* 0x080fe20000410000 */
[----:B------:R-:W-:Y:S01]  /*10d80*/  FMUL.FTZ R35, R46, R44 ;  /* 0x0000002c2e237220 */ /* 0x000fe20000410000 */
[----:B------:R-:W-:-:S02]  /*10d90*/  HADD2.F32 R49, -RZ, R32.H1_H1 ;  /* 0x30000020ff317230 */ /* 0x000fc40000004100 */
[----:B------:R-:W-:Y:S01]  /*10da0*/  FMUL.FTZ R43, R50, R9 ;  /* 0x00000009322b7220 */ /* 0x000fe20000410000 */
[----:B------:R-:W-:Y:S02]  /*10db0*/  HADD2.F32 R44, -RZ, R27.H1_H1 ;  /* 0x3000001bff2c7230 */ /* 0x000fe40000004100 */
[-C--:B------:R-:W-:Y:S01]  /*10dc0*/  FFMA.FTZ R39, R46, R6.reuse, -R39 ;  /* 0x000000062e277223 */ /* 0x080fe20000010827 */
[----:B------:R-:W-:Y:S02]  /*10dd0*/  HADD2.F32 R47, -RZ, R28.H1_H1 ;  /* 0x3000001cff2f7230 */ /* 0x000fe40000004100 */
[----:B------:R-:W-:Y:S01]  /*10de0*/  FFMA.FTZ R35, R48, R6, R35 ;  /* 0x0000000630237223 */ /* 0x000fe20000010023 */
[--C-:B------:R-:W-:Y:S02]  /*10df0*/  HADD2.F32 R4, -RZ, R7.reuse.H0_H0 ;  /* 0x20000007ff047230 */ /* 0x100fe40000004100 */
[----:B------:R-:W-:Y:S01]  /*10e00*/  FMUL.FTZ R6, R49, R11 ;  /* 0x0000000b31067220 */ /* 0x000fe20000410000 */
[----:B------:R-:W-:-:S02]  /*10e10*/  HADD2.F32 R7, -RZ, R7.H1_H1 ;  /* 0x30000007ff077230 */ /* 0x000fc40000004100 */
[C---:B------:R-:W-:Y:S01]  /*10e20*/  FMUL.FTZ R9, R44.reuse, R9 ;  /* 0x000000092c097220 */ /* 0x040fe20000410000 */
[----:B------:R-:W-:Y:S01]  /*10e30*/  FMUL.FTZ R46, R47, R11 ;  /* 0x0000000b2f2e7220 */ /* 0x000fe20000410000 */
[----:B------:R-:W-:Y:S01]  /*10e40*/  FFMA.FTZ R43, R44, R4, -R43 ;  /* 0x000000042c2b7223 */ /* 0x000fe2000001082b */
[----:B------:R-:W-:Y:S01]  /*10e50*/  F2FP.F16.F32.PACK_AB R8, R37, R8 ;  /* 0x000000082508723e */ /* 0x000fe200000000ff */
[-C--:B------:R-:W-:Y:S01]  /*10e60*/  FFMA.FTZ R44, R47, R7.reuse, -R6 ;  /* 0x000000072f2c7223 */ /* 0x080fe20000010806 */
[----:B------:R-:W-:Y:S01]  /*10e70*/  FFMA.FTZ R11, R50, R4, R9 ;  /* 0x00000004320b7223 */ /* 0x000fe20000010009 */
[----:B------:R-:W-:Y:S01]  /*10e80*/  FFMA.FTZ R46, R49, R7, R46 ;  /* 0x00000007312e7223 */ /* 0x000fe2000001002e */
[----:B------:R-:W-:Y:S02]  /*10e90*/  F2FP.F16.F32.PACK_AB R4, R10, R5 ;  /* 0x000000050a04723e */ /* 0x000fe400000000ff */
[----:B------:R-:W-:Y:S02]  /*10ea0*/  F2FP.F16.F32.PACK_AB R5, R36, R45 ;  /* 0x0000002d2405723e */ /* 0x000fe400000000ff */
[----:B------:R-:W-:-:S02]  /*10eb0*/  F2FP.F16.F32.PACK_AB R6, R39, R38 ;  /* 0x000000262706723e */ /* 0x000fc400000000ff */
[----:B------:R-:W-:Y:S02]  /*10ec0*/  F2FP.F16.F32.PACK_AB R7, R44, R43 ;  /* 0x0000002b2c07723e */ /* 0x000fe400000000ff */
[----:B------:R-:W-:Y:S02]  /*10ed0*/  F2FP.F16.F32.PACK_AB R9, R42, R41 ;  /* 0x000000292a09723e */ /* 0x000fe400000000ff */
[----:B------:R-:W-:Y:S01]  /*10ee0*/  F2FP.F16.F32.PACK_AB R10, R35, R40 ;  /* 0x00000028230a723e */ /* 0x000fe200000000ff */
[----:B------:R1:W-:Y:S01]  /*10ef0*/  STS.128 [R54], R4 ;  /* 0x0000000436007388 */ /* 0x0003e20000000c00 */
[----:B------:R-:W-:-:S05]  /*10f00*/  F2FP.F16.F32.PACK_AB R11, R46, R11 ;  /* 0x0000000b2e0b723e */ /* 0x000fca00000000ff */
[----:B------:R1:W-:Y:S02]  /*10f10*/  STS.128 [R33+0x14400], R8 ;  /* 0x0144000821007388 */ /* 0x0003e40000000c00 */
.L_x_625:
[----:B------:R-:W-:Y:S05]  /*10f20*/  BSYNC B2 ;  /* 0x0000000000027941 */ /* 0x000fea0003800000 */
.L_x_624:
[----:B------:R-:W-:Y:S05]  /*10f30*/  @P1 BRA `(.L_x_623) ;  /* 0x0000000400601947 */ /* 0x000fea0003800000 */
[----:B-1----:R-:W2:Y:S04]  /*10f40*/  LDL R4, [R1+0x14] ;  /* 0x0000140001047983 */ /* 0x002ea80000100800 */
[----:B------:R-:W3:Y:S01]  /*10f50*/  LDL R51, [R1+0x198] ;  /* 0x0001980001337983 */ /* 0x000ee20000100800 */
[----:B------:R-:W-:Y:S02]  /*10f60*/  HADD2.F32 R47, -RZ, R15.H0_H0 ;  /* 0x2000000fff2f7230 */ /* 0x000fe40000004100 */
[----:B------:R-:W-:Y:S02]  /*10f70*/  HADD2.F32 R45, -RZ, R3.H0_H0 ;  /* 0x20000003ff2d7230 */ /* 0x000fe40000004100 */
[----:B------:R-:W-:Y:S02]  /*10f80*/  HADD2.F32 R46, -RZ, R20.H0_H0 ;  /* 0x20000014ff2e7230 */ /* 0x000fe40000004100 */
[----:B------:R-:W-:-:S02]  /*10f90*/  HADD2.F32 R44, -RZ, R12.H0_H0 ;  /* 0x2000000cff2c7230 */ /* 0x000fc40000004100 */
[----:B------:R-:W-:Y:S02]  /*10fa0*/  HADD2.F32 R49, -RZ, R15.H1_H1 ;  /* 0x3000000fff317230 */ /* 0x000fe40000004100 */
[----:B------:R-:W-:Y:S02]  /*10fb0*/  HADD2.F32 R48, -RZ, R20.H1_H1 ;  /* 0x30000014ff307230 */ /* 0x000fe40000004100 */
[----:B------:R-:W-:Y:S01]  /*10fc0*/  HADD2.F32 R50, -RZ, R21.H0_H0 ;  /* 0x20000015ff327230 */ /* 0x000fe20000004100 */
[----:B--2---:R-:W-:-:S04]  /*10fd0*/  LEA.HI R34, R34, R4, RZ, 0x1d ;  /* 0x0000000422227211 */ /* 0x004fc800078fe8ff */
[----:B0-----:R-:W-:Y:S01]  /*10fe0*/  SHF.R.S32.HI R5, RZ, 0x1f, R34 ;  /* 0x0000001fff057819 */ /* 0x001fe20000011422 */
[----:B------:R-:W-:-:S03]  /*10ff0*/  IMAD.SHL.U32 R4, R34, 0x8, RZ ;  /* 0x0000000822047824 */ /* 0x000fc600078e00ff */
[----:B------:R-:W-:Y:S02]  /*11000*/  LEA.HI R5, R5, R34, RZ, 0x3 ;  /* 0x0000002205057211 */ /* 0x000fe400078f18ff */
[----:B------:R-:W-:-:S03]  /*11010*/  LOP3.LUT R4, R223, 0x38, R4, 0xf8, !PT ;  /* 0x00000038df047812 */ /* 0x000fc600078ef804 */
[----:B------:R-:W-:Y:S01]  /*11020*/  IMAD.SHL.U32 R5, R5, 0x400, RZ ;  /* 0x0000040005057824 */ /* 0x000fe200078e00ff */
[----:B------:R-:W-:Y:S01]  /*11030*/  LOP3.LUT R8, R4, R52, RZ, 0x3c, !PT ;  /* 0x0000003404087212 */ /* 0x000fe200078e3cff */
[----:B------:R-:W-:-:S03]  /*11040*/  HADD2.F32 R52, -RZ, R24.H0_H0 ;  /* 0x20000018ff347230 */ /* 0x000fc60000004100 */
[----:B------:R-:W-:Y:S02]  /*11050*/  LOP3.LUT R33, R5, 0x7fffe000, RZ, 0xc0, !PT ;  /* 0x7fffe00005217812 */ /* 0x000fe400078ec0ff */
[----:B---3--:R-:W0:Y:S02]  /*11060*/  LDS.128 R4, [R51] ;  /* 0x0000000033047984 */ /* 0x008e240000000c00 */
[----:B------:R-:W-:-:S04]  /*11070*/  IADD3 R33, R8, R33, R227 ;  /* 0x0000002108217210 */ /* 0x000fc80007ffe0e3 */
[----:B------:R-:W-:-:S05]  /*11080*/  LEA R33, R33, R18, 0x1 ;  /* 0x0000001221217211 */ /* 0x000fca00078e08ff */
        /* <DEDUP_REMOVED lines=9> */
[--C-:B------:R-:W-:Y:S02]  /*11120*/  HADD2.F32 R42, -RZ, R10.reuse.H0_H0 ;  /* 0x2000000aff2a7230 */ /* 0x100fe40000004100 */
[-C--:B------:R-:W-:Y:S01]  /*11130*/  FMUL.FTZ R8, R47, R5.reuse ;  /* 0x000000052f087220 */ /* 0x080fe20000410000 */
[----:B------:R-:W-:Y:S02]  /*11140*/  HADD2.F32 R43, -RZ, R10.H1_H1 ;  /* 0x3000000aff2b7230 */ /* 0x000fe40000004100 */
[----:B------:R-:W-:Y:S01]  /*11150*/  FMUL.FTZ R10, R45, R5 ;  /* 0x000000052d0a7220 */ /* 0x000fe20000410000 */
[----:B------:R-:W-:-:S02]  /*11160*/  HADD2.F32 R40, -RZ, R9.H0_H0 ;  /* 0x20000009ff287230 */ /* 0x000fc40000004100 */
[----:B------:R-:W-:Y:S01]  /*11170*/  FFMA.FTZ R5, R45, R35, -R8 ;  /* 0x000000232d057223 */ /* 0x000fe20000010808 */
[----:B------:R-:W-:Y:S01]  /*11180*/  FMUL.FTZ R45, R46, R39 ;  /* 0x000000272e2d7220 */ /* 0x000fe20000410000 */
[----:B------:R-:W-:Y:S01]  /*11190*/  FFMA.FTZ R8, R47, R35, R10 ;  /* 0x000000232f087223 */ /* 0x000fe2000001000a */
[----:B------:R-:W-:Y:S02]  /*111a0*/  HADD2.F32 R35, -RZ, R3.H1_H1 ;  /* 0x30000003ff237230 */ /* 0x000fe40000004100 */
[C---:B------:R-:W-:Y:S01]  /*111b0*/  FMUL.FTZ R39, R44.reuse, R39 ;  /* 0x000000272c277220 */ /* 0x040fe20000410000 */
[----:B------:R-:W-:Y:S01]  /*111c0*/  FFMA.FTZ R10, R44, R36, -R45 ;  /* 0x000000242c0a7223 */ /* 0x000fe2000001082d */
[----:B------:R-:W-:Y:S02]  /*111d0*/  HADD2.F32 R41, -RZ, R9.H1_H1 ;  /* 0x30000009ff297230 */ /* 0x000fe40000004100 */
[----:B------:R-:W-:Y:S01]  /*111e0*/  FMUL.FTZ R44, R49, R40 ;  /* 0x00000028312c7220 */ /* 0x000fe20000410000 */
[----:B------:R-:W-:Y:S01]  /*111f0*/  FFMA.FTZ R39, R46, R36, R39 ;  /* 0x000000242e277223 */ /* 0x000fe20000010027 */
[----:B------:R-:W-:Y:S01]  /*11200*/  FMUL.FTZ R40, R35, R40 ;  /* 0x0000002823287220 */ /* 0x000fe20000410000 */
[----:B------:R-:W-:-:S02]  /*11210*/  HADD2.F32 R36, -RZ, R12.H1_H1 ;  /* 0x3000000cff247230 */ /* 0x000fc40000004100 */
[----:B------:R-:W-:Y:S01]  /*11220*/  FFMA.FTZ R44, R35, R37, -R44 ;  /* 0x00000025232c7223 */ /* 0x000fe2000001082c */
[----:B------:R-:W-:Y:S01]  /*11230*/  FMUL.FTZ R35, R48, R41 ;  /* 0x0000002930237220 */ /* 0x000fe20000410000 */
[----:B------:R-:W-:Y:S02]  /*11240*/  HADD2.F32 R46, -RZ, R13.H0_H0 ;  /* 0x2000000dff2e7230 */ /* 0x000fe40000004100 */
[----:B------:R-:W-:Y:S01]  /*11250*/  FFMA.FTZ R40, R49, R37, R40 ;  /* 0x0000002531287223 */ /* 0x000fe20000010028 */
[C---:B------:R-:W-:Y:S01]  /*11260*/  FMUL.FTZ R41, R36.reuse, R41 ;  /* 0x0000002924297220 */ /* 0x040fe20000410000 */
[----:B------:R-:W-:Y:S01]  /*11270*/  FFMA.FTZ R35, R36, R38, -R35 ;  /* 0x0000002624237223 */ /* 0x000fe20000010823 */
[----:B------:R-:W-:Y:S02]  /*11280*/  HADD2.F32 R36, -RZ, R14.H0_H0 ;  /* 0x2000000eff247230 */ /* 0x000fe40000004100 */
[-C--:B------:R-:W-:Y:S01]  /*11290*/  FMUL.FTZ R37, R50, R42.reuse ;  /* 0x0000002a32257220 */ /* 0x080fe20000410000 */
[----:B------:R-:W-:Y:S01]  /*112a0*/  FMUL.FTZ R45, R46, R42 ;  /* 0x0000002a2e2d7220 */ /* 0x000fe20000410000 */
[----:B------:R-:W-:Y:S01]  /*112b0*/  FMUL.FTZ R47, R52, R43 ;  /* 0x0000002b342f7220 */ /* 0x000fe20000410000 */
[----:B------:R-:W-:-:S02]  /*112c0*/  HADD2.F32 R9, -RZ, R11.H0_H0 ;  /* 0x2000000bff097230 */ /* 0x000fc40000004100 */
[-C--:B------:R-:W-:Y:S01]  /*112d0*/  FFMA.FTZ R37, R46, R34.reuse, -R37 ;  /* 0x000000222e257223 */ /* 0x080fe20000010825 */
[----:B------:R-:W-:Y:S01]  /*112e0*/  FFMA.FTZ R45, R50, R34, R45 ;  /* 0x00000022322d7223 */ /* 0x000fe2000001002d */
[----:B------:R-:W-:Y:S01]  /*112f0*/  FMUL.FTZ R43, R36, R43 ;  /* 0x0000002b242b7220 */ /* 0x000fe20000410000 */
[----:B------:R-:W-:Y:S02]  /*11300*/  HADD2.F32 R46, -RZ, R21.H1_H1 ;  /* 0x30000015ff2e7230 */ /* 0x000fe40000004100 */
[----:B------:R-:W-:Y:S01]  /*11310*/  FFMA.FTZ R41, R48, R38, R41 ;  /* 0x0000002630297223 */ /* 0x000fe20000010029 */
[----:B------:R-:W-:Y:S02]  /*11320*/  HADD2.F32 R11, -RZ, R11.H1_H1 ;  /* 0x3000000bff0b7230 */ /* 0x000fe40000004100 */
[-C--:B------:R-:W-:Y:S01]  /*11330*/  FFMA.FTZ R34, R36, R6.reuse, -R47 ;  /* 0x0000000624227223 */ /* 0x080fe2000001082f */
[----:B------:R-:W-:Y:S02]  /*11340*/  HADD2.F32 R49, -RZ, R24.H1_H1 ;  /* 0x30000018ff317230 */ /* 0x000fe40000004100 */
[----:B------:R-:W-:Y:S01]  /*11350*/  FFMA.FTZ R36, R52, R6, R43 ;  /* 0x0000000634247223 */ /* 0x000fe2000001002b */
[----:B------:R-:W-:-:S02]  /*11360*/  HADD2.F32 R38, -RZ, R13.H1_H1 ;  /* 0x3000000dff267230 */ /* 0x000fc40000004100 */
[----:B------:R-:W-:Y:S01]  /*11370*/  FMUL.FTZ R43, R46, R9 ;  /* 0x000000092e2b7220 */ /* 0x000fe20000410000 */
[----:B------:R-:W-:Y:S02]  /*11380*/  HADD2.F32 R47, -RZ, R14.H1_H1 ;  /* 0x3000000eff2f7230 */ /* 0x000fe40000004100 */
[----:B------:R-:W-:Y:S01]  /*11390*/  FMUL.FTZ R6, R49, R11 ;  /* 0x0000000b31067220 */ /* 0x000fe20000410000 */
[--C-:B------:R-:W-:Y:S02]  /*113a0*/  HADD2.F32 R4, -RZ, R7.reuse.H0_H0 ;  /* 0x20000007ff047230 */ /* 0x100fe40000004100 */
[C---:B------:R-:W-:Y:S01]  /*113b0*/  FMUL.FTZ R9, R38.reuse, R9 ;  /* 0x0000000926097220 */ /* 0x040fe20000410000 */
[----:B------:R-:W-:Y:S02]  /*113c0*/  HADD2.F32 R7, -RZ, R7.H1_H1 ;  /* 0x30000007ff077230 */ /* 0x000fe40000004100 */
[----:B------:R-:W-:Y:S01]  /*113d0*/  FMUL.FTZ R42, R47, R11 ;  /* 0x0000000b2f2a7220 */ /* 0x000fe20000410000 */
[----:B------:R-:W-:Y:S01]  /*113e0*/  F2FP.F16.F32.PACK_AB R8, R39, R8 ;  /* 0x000000082708723e */ /* 0x000fe200000000ff */
[-C--:B------:R-:W-:Y:S01]  /*113f0*/  FFMA.FTZ R43, R38, R4.reuse, -R43 ;  /* 0x00000004262b7223 */ /* 0x080fe2000001082b */
[----:B------:R-:W-:Y:S01]  /*11400*/  FFMA.FTZ R11, R46, R4, R9 ;  /* 0x000000042e0b7223 */ /* 0x000fe20000010009 */
[-C--:B------:R-:W-:Y:S01]  /*11410*/  FFMA.FTZ R38, R47, R7.reuse, -R6 ;  /* 0x000000072f267223 */ /* 0x080fe20000010806 */
[----:B------:R-:W-:Y:S01]  /*11420*/  FFMA.FTZ R42, R49, R7, R42 ;  /* 0x00000007312a7223 */ /* 0x000fe2000001002a */
        /* <DEDUP_REMOVED lines=9> */
.L_x_623:
[----:B------:R-:W-:Y:S05]  /*114c0*/  BSYNC B1 ;  /* 0x0000000000017941 */ /* 0x000fea0003800000 */
.L_x_622:
        /* <DEDUP_REMOVED lines=14> */
[----:B------:R-:W-:Y:S01]  /*115b0*/  SHF.R.S32.HI R7, RZ, 0x1f, R4 ;  /* 0x0000001fff077819 */ /* 0x000fe20000011404 */
[----:B0-----:R-:W-:Y:S02]  /*115c0*/  IMAD.SHL.U32 R5, R4, 0x8, RZ ;  /* 0x0000000804057824 */ /* 0x001fe400078e00ff */
[--C-:B------:R-:W-:Y:S01]  /*115d0*/  HADD2.F32 R49, -RZ, R30.reuse.H0_H0 ;  /* 0x2000001eff317230 */ /* 0x100fe20000004100 */
[----:B------:R-:W-:Y:S01]  /*115e0*/  LEA.HI R7, R7, R4, RZ, 0x3 ;  /* 0x0000000407077211 */ /* 0x000fe200078f18ff */
[----:B------:R-:W-:Y:S01]  /*115f0*/  HADD2.F32 R51, -RZ, R30.H1_H1 ;  /* 0x3000001eff337230 */ /* 0x000fe20000004100 */
[----:B------:R-:W-:Y:S01]  /*11600*/  LOP3.LUT R4, R222, 0x38, R5, 0xf8, !PT ;  /* 0x00000038de047812 */ /* 0x000fe200078ef805 */
[----:B------:R-:W-:-:S02]  /*11610*/  HADD2.F32 R53, -RZ, R31.H0_H0 ;  /* 0x2000001fff357230 */ /* 0x000fc40000004100 */
[----:B------:R-:W-:Y:S01]  /*11620*/  IMAD.SHL.U32 R7, R7, 0x400, RZ ;  /* 0x0000040007077824 */ /* 0x000fe200078e00ff */
[----:B------:R-:W-:Y:S01]  /*11630*/  LOP3.LUT R9, R4, R52, RZ, 0x3c, !PT ;  /* 0x0000003404097212 */ /* 0x000fe200078e3cff */
[----:B------:R-:W-:-:S03]  /*11640*/  HADD2.F32 R50, -RZ, R31.H1_H1 ;  /* 0x3000001fff327230 */ /* 0x000fc60000004100 */
[----:B------:R-:W-:-:S04]  /*11650*/  LOP3.LUT R8, R7, 0x7fffe000, RZ, 0xc0, !PT ;  /* 0x7fffe00007087812 */ /* 0x000fc800078ec0ff */
[----:B------:R-:W-:-:S04]  /*11660*/  IADD3 R9, R9, R8, R226 ;  /* 0x0000000809097210 */ /* 0x000fc80007ffe0e2 */
[----:B------:R-:W-:-:S05]  /*11670*/  LEA R33, R9, R18, 0x1 ;  /* 0x0000001209217211 */ /* 0x000fca00078e08ff */
        /* <DEDUP_REMOVED lines=70> */
.L_x_629:
[----:B------:R-:W-:Y:S05]  /*11ae0*/  BSYNC B2 ;  /* 0x0000000000027941 */ /* 0x000fea0003800000 */
.L_x_628:
        /* <DEDUP_REMOVED lines=11> */
[----:B------:R-:W-:Y:S01]  /*11ba0*/  SHF.R.S32.HI R7, RZ, 0x1f, R34 ;  /* 0x0000001fff077819 */ /* 0x000fe20000011422 */
[----:B0-----:R-:W-:-:S03]  /*11bb0*/  IMAD.SHL.U32 R5, R34, 0x8, RZ ;  /* 0x0000000822057824 */ /* 0x001fc600078e00ff */
[----:B------:R-:W-:Y:S02]  /*11bc0*/  LEA.HI R7, R7, R34, RZ, 0x3 ;  /* 0x0000002207077211 */ /* 0x000fe400078f18ff */
[----:B------:R-:W-:-:S03]  /*11bd0*/  LOP3.LUT R4, R222, 0x38, R5, 0xf8, !PT ;  /* 0x00000038de047812 */ /* 0x000fc600078ef805 */
[----:B------:R-:W-:Y:S01]  /*11be0*/  IMAD.SHL.U32 R7, R7, 0x400, RZ ;  /* 0x0000040007077824 */ /* 0x000fe200078e00ff */
[----:B------:R-:W-:Y:S01]  /*11bf0*/  LOP3.LUT R9, R4, R52, RZ, 0x3c, !PT ;  /* 0x0000003404097212 */ /* 0x000fe200078e3cff */
[----:B------:R-:W-:-:S03]  /*11c00*/  HADD2.F32 R52, -RZ, R24.H0_H0 ;  /* 0x20000018ff347230 */ /* 0x000fc60000004100 */
[----:B------:R-:W-:Y:S02]  /*11c10*/  LOP3.LUT R8, R7, 0x7fffe000, RZ, 0xc0, !PT ;  /* 0x7fffe00007087812 */ /* 0x000fe400078ec0ff */
        /* <DEDUP_REMOVED lines=70> */
.L_x_627:
[----:B------:R-:W-:Y:S05]  /*12080*/  BSYNC B1 ;  /* 0x0000000000017941 */ /* 0x000fea0003800000 */
.L_x_626:
[----:B012---:R-:W-:-:S04]  /*12090*/  IADD3 R5, R212, 0x60, RZ ;  /* 0x00000060d4057810 */ /* 0x007fc80007ffe0ff */
[----:B------:R-:W-:-:S13]  /*120a0*/  ISETP.GE.AND P0, PT, R5, R0, PT ;  /* 0x000000000500720c */ /* 0x000fda0003f06270 */
[----:B------:R-:W-:Y:S05]  /*120b0*/  @P0 BRA `(.L_x_606) ;  /* 0x0000000c001c0947 */ /* 0x000fea0003800000 */
[----:B------:R0:W5:Y:S01]  /*120c0*/  LDL R47, [R1+0x104] ;  /* 0x00010400012f7983 */ /* 0x0001620000100800 */
[----:B------:R-:W1:Y:S01]  /*120d0*/  LDC R0, c[0x0][0x3f4] ;  /* 0x0000fd00ff007b82 */ /* 0x000e620000000800 */
[----:B------:R-:W-:Y:S01]  /*120e0*/  VIADD R49, R212, 0x60 ;  /* 0x00000060d4317836 */ /* 0x000fe20000000000 */
[----:B------:R-:W-:Y:S03]  /*120f0*/  BSSY B1, `(.L_x_630) ;  /* 0x000005e000017945 */ /* 0x000fe60003800000 */
[----:B------:R-:W-:-:S05]  /*12100*/  IMAD.SHL.U32 R49, R49, 0x40, RZ ;  /* 0x0000004031317824 */ /* 0x000fca00078e00ff */
[----:B------:R-:W-:Y:S02]  /*12110*/  LOP3.LUT R49, R49, 0x1c0, RZ, 0xc0, !PT ;  /* 0x000001c031317812 */ /* 0x000fe400078ec0ff */
[-C--:B-1----:R-:W-:Y:S02]  /*12120*/  ISETP.GE.AND P0, PT, R16, R0.reuse, PT ;  /* 0x000000001000720c */ /* 0x082fe40003f06270 */
[----:B------:R-:W-:-:S11]  /*12130*/  ISETP.GE.AND P1, PT, R213, R0, PT ;  /* 0x00000000d500720c */ /* 0x000fd60003f26270 */
[----:B0-----:R-:W-:Y:S05]  /*12140*/  @P0 BRA `(.L_x_631) ;  /* 0x0000000400600947 */ /* 0x001fea0003800000 */
[----:B------:R-:W2:Y:S01]  /*12150*/  LDL R51, [R1+0x18c] ;  /* 0x00018c0001337983 */ /* 0x000ea20000100800 */
[----:B------:R-:W-:Y:S01]  /*12160*/  LEA.HI R4, R0, R233, RZ, 0x1d ;  /* 0x000000e900047211 */ /* 0x000fe200078fe8ff */
[----:B------:R-:W-:Y:S01]  /*12170*/  HADD2.F32 R45, -RZ, R29.H0_H0 ;  /* 0x2000001dff2d7230 */ /* 0x000fe20000004100 */
[----:B------:R-:W-:Y:S01]  /*12180*/  SHF.R.U32.HI R9, RZ, 0x3, R49 ;  /* 0x00000003ff097819 */ /* 0x000fe20000011631 */
[--C-:B------:R-:W-:Y:S01]  /*12190*/  HADD2.F32 R43, -RZ, R25.reuse.H0_H0 ;  /* 0x20000019ff2b7230 */ /* 0x100fe20000004100 */
[----:B------:R-:W-:Y:S01]  /*121a0*/  SHF.R.S32.HI R7, RZ, 0x1f, R4 ;  /* 0x0000001fff077819 */ /* 0x000fe20000011404 */
[----:B------:R-:W-:Y:S02]  /*121b0*/  IMAD.SHL.U32 R5, R4, 0x8, RZ ;  /* 0x0000000804057824 */ /* 0x000fe400078e00ff */
[--C-:B------:R-:W-:Y:S01]  /*121c0*/  HADD2.F32 R48, -RZ, R30.reuse.H0_H0 ;  /* 0x2000001eff307230 */ /* 0x100fe20000004100 */
[----:B------:R-:W-:Y:S01]  /*121d0*/  LEA.HI R7, R7, R4, RZ, 0x3 ;  /* 0x0000000407077211 */ /* 0x000fe200078f18ff */
[----:B------:R-:W-:Y:S01]  /*121e0*/  HADD2.F32 R25, -RZ, R25.H1_H1 ;  /* 0x30000019ff197230 */ /* 0x000fe20000004100 */
[----:B------:R-:W-:Y:S01]  /*121f0*/  LOP3.LUT R4, R49, 0x38, R5, 0xf8, !PT ;  /* 0x0000003831047812 */ /* 0x000fe200078ef805 */
[----:B------:R-:W-:Y:S01]  /*12200*/  HADD2.F32 R50, -RZ, R30.H1_H1 ;  /* 0x3000001eff327230 */ /* 0x000fe20000004100 */
[----:B------:R-:W-:Y:S01]  /*12210*/  SHF.L.U32 R7, R7, 0xa, RZ ;  /* 0x0000000a07077819 */ /* 0x000fe200000006ff */
[----:B------:R-:W-:Y:S01]  /*12220*/  HADD2.F32 R30, -RZ, R27.H0_H0 ;  /* 0x2000001bff1e7230 */ /* 0x000fe20000004100 */
[----:B------:R-:W-:Y:S01]  /*12230*/  LOP3.LUT R8, R4, R9, RZ, 0x3c, !PT ;  /* 0x0000000904087212 */ /* 0x000fe200078e3cff */
[----:B------:R-:W-:Y:S01]  /*12240*/  HADD2.F32 R52, -RZ, R32.H0_H0 ;  /* 0x20000020ff347230 */ /* 0x000fe20000004100 */
[----:B------:R-:W-:-:S04]  /*12250*/  LOP3.LUT R33, R7, 0x7fffe000, RZ, 0xc0, !PT ;  /* 0x7fffe00007217812 */ /* 0x000fc800078ec0ff */
[----:B-----5:R-:W-:-:S05]  /*12260*/  IADD3 R33, R8, R33, R47 ;  /* 0x0000002108217210 */ /* 0x020fca0007ffe02f */
[----:B------:R-:W-:-:S05]  /*12270*/  IMAD R33, R33, 0x2, R18 ;  /* 0x0000000221217824 */ /* 0x000fca00078e0212 */
[----:B------:R-:W0:Y:S02]  /*12280*/  LDS.128 R8, [R33+0x14400] ;  /* 0x0144000021087984 */ /* 0x000e240000000c00 */
[----:B0-----:R-:W-:Y:S02]  /*12290*/  HADD2.F32 R39, -RZ, R8.H1_H1 ;  /* 0x30000008ff277230 */ /* 0x001fe40000004100 */
[--C-:B------:R-:W-:Y:S02]  /*122a0*/  HADD2.F32 R40, -RZ, R9.reuse.H0_H0 ;  /* 0x20000009ff287230 */ /* 0x100fe40000004100 */
[----:B------:R-:W-:Y:S02]  /*122b0*/  HADD2.F32 R41, -RZ, R9.H1_H1 ;  /* 0x30000009ff297230 */ /* 0x000fe40000004100 */
[--C-:B------:R-:W-:Y:S02]  /*122c0*/  HADD2.F32 R42, -RZ, R10.reuse.H0_H0 ;  /* 0x2000000aff2a7230 */ /* 0x100fe40000004100 */
[----:B------:R-:W-:Y:S01]  /*122d0*/  HADD2.F32 R10, -RZ, R10.H1_H1 ;  /* 0x3000000aff0a7230 */ /* 0x000fe20000004100 */
[----:B--2---:R-:W0:Y:S02]  /*122e0*/  LDS.128 R4, [R51] ;  /* 0x0000000033047984 */ /* 0x004e240000000c00 */
[----:B0-----:R-:W-:-:S02]  /*122f0*/  HADD2.F32 R37, -RZ, R5.H0_H0 ;  /* 0x20000005ff257230 */ /* 0x001fc40000004100 */
[----:B------:R-:W-:Y:S02]  /*12300*/  HADD2.F32 R38, -RZ, R5.H1_H1 ;  /* 0x30000005ff267230 */ /* 0x000fe40000004100 */
[----:B------:R-:W-:Y:S02]  /*12310*/  HADD2.F32 R5, -RZ, R8.H0_H0 ;  /* 0x20000008ff057230 */ /* 0x000fe40000004100 */
[--C-:B------:R-:W-:Y:S02]  /*12320*/  HADD2.F32 R35, -RZ, R4.reuse.H0_H0 ;  /* 0x20000004ff237230 */ /* 0x100fe40000004100 */
[----:B------:R-:W-:Y:S02]  /*12330*/  HADD2.F32 R36, -RZ, R4.H1_H1 ;  /* 0x30000004ff247230 */ /* 0x000fe40000004100 */
[-C--:B------:R-:W-:Y:S01]  /*12340*/  FMUL.FTZ R44, R45, R5.reuse ;  /* 0x000000052d2c7220 */ /* 0x080fe20000410000 */
[----:B------:R-:W-:Y:S01]  /*12350*/  FMUL.FTZ R46, R43, R5 ;  /* 0x000000052b2e7220 */ /* 0x000fe20000410000 */
[----:B------:R-:W-:-:S02]  /*12360*/  HADD2.F32 R34, -RZ, R6.H0_H0 ;  /* 0x20000006ff227230 */ /* 0x000fc40000004100 */
[-C--:B------:R-:W-:Y:S01]  /*12370*/  FFMA.FTZ R5, R43, R35.reuse, -R44 ;  /* 0x000000232b057223 */ /* 0x080fe2000001082c */
[----:B------:R-:W-:Y:S02]  /*12380*/  HADD2.F32 R43, -RZ, R29.H1_H1 ;  /* 0x3000001dff2b7230 */ /* 0x000fe40000004100 */
[----:B------:R-:W-:Y:S01]  /*12390*/  FFMA.FTZ R9, R45, R35, R46 ;  /* 0x000000232d097223 */ /* 0x000fe2000001002e */
[--C-:B------:R-:W-:Y:S02]  /*123a0*/  HADD2.F32 R44, -RZ, R26.reuse.H0_H0 ;  /* 0x2000001aff2c7230 */ /* 0x100fe40000004100 */
[-C--:B------:R-:W-:Y:S01]  /*123b0*/  FMUL.FTZ R29, R48, R39.reuse ;  /* 0x00000027301d7220 */ /* 0x080fe20000410000 */
[----:B------:R-:W-:Y:S02]  /*123c0*/  HADD2.F32 R26, -RZ, R26.H1_H1 ;  /* 0x3000001aff1a7230 */ /* 0x000fe40000004100 */
[-C--:B------:R-:W-:Y:S01]  /*123d0*/  FMUL.FTZ R46, R43, R40.reuse ;  /* 0x000000282b2e7220 */ /* 0x080fe20000410000 */
[C---:B------:R-:W-:Y:S01]  /*123e0*/  FMUL.FTZ R40, R25.reuse, R40 ;  /* 0x0000002819287220 */ /* 0x040fe20000410000 */
[C---:B------:R-:W-:Y:S01]  /*123f0*/  FMUL.FTZ R39, R44.reuse, R39 ;  /* 0x000000272c277220 */ /* 0x040fe20000410000 */
[-C--:B------:R-:W-:Y:S01]  /*12400*/  FFMA.FTZ R44, R44, R36.reuse, -R29 ;  /* 0x000000242c2c7223 */ /* 0x080fe2000001081d */
[----:B------:R-:W-:Y:S01]  /*12410*/  FFMA.FTZ R46, R25, R37, -R46 ;  /* 0x00000025192e7223 */ /* 0x000fe2000001082e */
[----:B------:R-:W-:Y:S01]  /*12420*/  FMUL.FTZ R25, R50, R41 ;  /* 0x0000002932197220 */ /* 0x000fe20000410000 */
[----:B------:R-:W-:Y:S01]  /*12430*/  FFMA.FTZ R36, R48, R36, R39 ;  /* 0x0000002430247223 */ /* 0x000fe20000010027 */
[----:B------:R-:W-:-:S02]  /*12440*/  HADD2.F32 R48, -RZ, R31.H0_H0 ;  /* 0x2000001fff307230 */ /* 0x000fc40000004100 */
[C---:B------:R-:W-:Y:S01]  /*12450*/  FMUL.FTZ R41, R26.reuse, R41 ;  /* 0x000000291a297220 */ /* 0x040fe20000410000 */
[----:B------:R-:W-:Y:S01]  /*12460*/  FFMA.FTZ R25, R26, R38, -R25 ;  /* 0x000000261a197223 */ /* 0x000fe20000010819 */
[----:B------:R-:W-:Y:S02]  /*12470*/  HADD2.F32 R26, -RZ, R28.H0_H0 ;  /* 0x2000001cff1a7230 */ /* 0x000fe40000004100 */
[----:B------:R-:W-:Y:S01]  /*12480*/  FFMA.FTZ R40, R43, R37, R40 ;  /* 0x000000252b287223 */ /* 0x000fe20000010028 */
[----:B------:R-:W-:Y:S02]  /*12490*/  HADD2.F32 R6, -RZ, R6.H1_H1 ;  /* 0x30000006ff067230 */ /* 0x000fe40000004100 */
[-C--:B------:R-:W-:Y:S01]  /*124a0*/  FMUL.FTZ R29, R48, R42.reuse ;  /* 0x0000002a301d7220 */ /* 0x080fe20000410000 */
[----:B------:R-:W-:Y:S01]  /*124b0*/  FMUL.FTZ R35, R30, R42 ;  /* 0x0000002a1e237220 */ /* 0x000fe20000410000 */
[----:B------:R-:W-:Y:S01]  /*124c0*/  FMUL.FTZ R37, R52, R10 ;  /* 0x0000000a34257220 */ /* 0x000fe20000410000 */
[----:B------:R-:W-:-:S02]  /*124d0*/  HADD2.F32 R8, -RZ, R11.H0_H0 ;  /* 0x2000000bff087230 */ /* 0x000fc40000004100 */
[-C--:B------:R-:W-:Y:S01]  /*124e0*/  FFMA.FTZ R29, R30, R34.reuse, -R29 ;  /* 0x000000221e1d7223 */ /* 0x080fe2000001081d */
[----:B------:R-:W-:Y:S01]  /*124f0*/  FFMA.FTZ R35, R48, R34, R35 ;  /* 0x0000002230237223 */ /* 0x000fe20000010023 */
[C---:B------:R-:W-:Y:S01]  /*12500*/  FMUL.FTZ R39, R26.reuse, R10 ;  /* 0x0000000a1a277220 */ /* 0x040fe20000410000 */
[----:B------:R-:W-:Y:S02]  /*12510*/  HADD2.F32 R11, -RZ, R11.H1_H1 ;  /* 0x3000000bff0b7230 */ /* 0x000fe40000004100 */
[-C--:B------:R-:W-:Y:S01]  /*12520*/  FFMA.FTZ R10, R26, R6.reuse, -R37 ;  /* 0x000000061a0a7223 */ /* 0x080fe20000010825 */
[----:B------:R-:W-:Y:S02]  /*12530*/  HADD2.F32 R34, -RZ, R31.H1_H1 ;  /* 0x3000001fff227230 */ /* 0x000fe40000004100 */
[----:B------:R-:W-:Y:S01]  /*12540*/  FFMA.FTZ R26, R52, R6, R39 ;  /* 0x00000006341a7223 */ /* 0x000fe20000010027 */
[----:B------:R-:W-:Y:S02]  /*12550*/  HADD2.F32 R30, -RZ, R27.H1_H1 ;  /* 0x3000001bff1e7230 */ /* 0x000fe40000004100 */
[----:B------:R-:W-:Y:S01]  /*12560*/  FFMA.FTZ R41, R50, R38, R41 ;  /* 0x0000002632297223 */ /* 0x000fe20000010029 */
[----:B------:R-:W-:-:S02]  /*12570*/  HADD2.F32 R43, -RZ, R32.H1_H1 ;  /* 0x30000020ff2b7230 */ /* 0x000fc40000004100 */
[-C--:B------:R-:W-:Y:S01]  /*12580*/  FMUL.FTZ R27, R34, R8.reuse ;  /* 0x00000008221b7220 */ /* 0x080fe20000410000 */
[----:B------:R-:W-:Y:S02]  /*12590*/  HADD2.F32 R37, -RZ, R28.H1_H1 ;  /* 0x3000001cff257230 */ /* 0x000fe40000004100 */
[C---:B------:R-:W-:Y:S01]  /*125a0*/  FMUL.FTZ R31, R30.reuse, R8 ;  /* 0x000000081e1f7220 */ /* 0x040fe20000410000 */
[--C-:B------:R-:W-:Y:S02]  /*125b0*/  HADD2.F32 R4, -RZ, R7.reuse.H0_H0 ;  /* 0x20000007ff047230 */ /* 0x100fe40000004100 */
[-C--:B------:R-:W-:Y:S01]  /*125c0*/  FMUL.FTZ R6, R43, R11.reuse ;  /* 0x0000000b2b067220 */ /* 0x080fe20000410000 */
[----:B------:R-:W-:Y:S02]  /*125d0*/  HADD2.F32 R7, -RZ, R7.H1_H1 ;  /* 0x30000007ff077230 */ /* 0x000fe40000004100 */
[C---:B------:R-:W-:Y:S01]  /*125e0*/  FMUL.FTZ R8, R37.reuse, R11 ;  /* 0x0000000b25087220 */ /* 0x040fe20000410000 */
        /* <DEDUP_REMOVED lines=14> */
.L_x_631:
[----:B------:R-:W-:Y:S05]  /*126d0*/  BSYNC B1 ;  /* 0x0000000000017941 */ /* 0x000fea0003800000 */
.L_x_630:
[----:B------:R-:W-:Y:S05]  /*126e0*/  @P1 BRA `(.L_x_606) ;  /* 0x0000000400901947 */ /* 0x000fea0003800000 */
[----:B0-----:R-:W2:Y:S04]  /*126f0*/  LDL R4, [R1+0x108] ;  /* 0x0001080001047983 */ /* 0x001ea80000100800 */
[----:B------:R-:W3:Y:S01]  /*12700*/  LDL R5, [R1+0x14] ;  /* 0x0000140001057983 */ /* 0x000ee20000100800 */
[----:B------:R-:W-:Y:S01]  /*12710*/  SHF.R.U32.HI R7, RZ, 0x3, R49 ;  /* 0x00000003ff077819 */ /* 0x000fe20000011631 */
[----:B------:R-:W-:Y:S02]  /*12720*/  HADD2.F32 R34, -RZ, R3.H0_H0 ;  /* 0x20000003ff227230 */ /* 0x000fe40000004100 */
[----:B------:R-:W-:Y:S02]  /*12730*/  HADD2.F32 R36, -RZ, R15.H0_H0 ;  /* 0x2000000fff247230 */ /* 0x000fe40000004100 */
[----:B------:R-:W-:-:S02]  /*12740*/  HADD2.F32 R38, -RZ, R20.H0_H0 ;  /* 0x20000014ff267230 */ /* 0x000fc40000004100 */
[----:B------:R-:W-:Y:S02]  /*12750*/  HADD2.F32 R39, -RZ, R3.H1_H1 ;  /* 0x30000003ff277230 */ /* 0x000fe40000004100 */
[----:B------:R-:W-:Y:S02]  /*12760*/  HADD2.F32 R41, -RZ, R15.H1_H1 ;  /* 0x3000000fff297230 */ /* 0x000fe40000004100 */
[----:B------:R-:W-:Y:S01]  /*12770*/  HADD2.F32 R43, -RZ, R20.H1_H1 ;  /* 0x30000014ff2b7230 */ /* 0x000fe20000004100 */
[----:B--2---:R-:W-:Y:S02]  /*12780*/  R2UR UR4, R4 ;  /* 0x00000000040472ca */ /* 0x004fe400000e0000 */
[----:B------:R-:W-:Y:S01]  /*12790*/  SHF.R.S32.HI R4, RZ, 0x1f, R213 ;  /* 0x0000001fff047819 */ /* 0x000fe200000114d5 */
[----:B---3--:R-:W-:-:S03]  /*127a0*/  IMAD.MOV.U32 R6, RZ, RZ, R5 ;  /* 0x000000ffff067224 */ /* 0x008fc600078e0005 */
[CC--:B------:R-:W-:Y:S02]  /*127b0*/  LEA.HI R5, R4.reuse, R213.reuse, RZ, 0x6 ;  /* 0x000000d504057211 */ /* 0x0c0fe400078f30ff */
[----:B------:R-:W-:Y:S02]  /*127c0*/  LEA.HI R4, R4, R213, RZ, 0x3 ;  /* 0x000000d504047211 */ /* 0x000fe400078f18ff */
[----:B------:R-:W-:Y:S01]  /*127d0*/  LEA.HI R0, R0, R6, RZ, 0x1d ;  /* 0x0000000600007211 */ /* 0x000fe200078fe8ff */
[----:B------:R-:W-:Y:S01]  /*127e0*/  IMAD.SHL.U32 R6, R5, 0x80, RZ ;  /* 0x0000008005067824 */ /* 0x000fe200078e00ff */
[----:B------:R-:W-:Y:S02]  /*127f0*/  LOP3.LUT R4, R49, 0x38, R4, 0xf8, !PT ;  /* 0x0000003831047812 */ /* 0x000fe400078ef804 */
[----:B------:R-:W-:Y:S02]  /*12800*/  SHF.R.S32.HI R5, RZ, 0x1f, R0 ;  /* 0x0000001fff057819 */ /* 0x000fe40000011400 */
[----:B------:R-:W-:-:S02]  /*12810*/  LOP3.LUT R9, R4, R7, RZ, 0x3c, !PT ;  /* 0x0000000704097212 */ /* 0x000fc400078e3cff */
[----:B------:R-:W-:Y:S02]  /*12820*/  LEA.HI R5, R5, R0, RZ, 0x3 ;  /* 0x0000000005057211 */ /* 0x000fe400078f18ff */
[----:B------:R-:W-:-:S03]  /*12830*/  SHF.L.U32 R4, R0, 0x3, RZ ;  /* 0x0000000300047819 */ /* 0x000fc600000006ff */
[----:B------:R-:W-:Y:S01]  /*12840*/  IMAD.SHL.U32 R5, R5, 0x400, RZ ;  /* 0x0000040005057824 */ /* 0x000fe200078e00ff */
[----:B------:R-:W-:-:S04]  /*12850*/  LOP3.LUT R4, R49, 0x38, R4, 0xf8, !PT ;  /* 0x0000003831047812 */ /* 0x000fc800078ef804 */
[----:B------:R-:W-:Y:S02]  /*12860*/  LOP3.LUT R8, R4, R7, RZ, 0x3c, !PT ;  /* 0x0000000704087212 */ /* 0x000fe400078e3cff */
[----:B------:R-:W-:-:S04]  /*12870*/  LOP3.LUT R25, R5, 0x7fffe000, RZ, 0xc0, !PT ;  /* 0x7fffe00005197812 */ /* 0x000fc800078ec0ff */
[----:B-----5:R-:W-:Y:S02]  /*12880*/  IADD3 R25, R8, R25, R47 ;  /* 0x0000001908197210 */ /* 0x020fe40007ffe02f */
[----:B------:R-:W-:-:S03]  /*12890*/  LOP3.LUT R6, R6, 0xffffe000, RZ, 0xc0, !PT ;  /* 0xffffe00006067812 */ /* 0x000fc600078ec0ff */
[----:B------:R-:W-:Y:S01]  /*128a0*/  IMAD R25, R25, 0x2, R18 ;  /* 0x0000000219197824 */ /* 0x000fe200078e0212 */
[----:B------:R-:W-:-:S04]  /*128b0*/  IADD3 R0, R9, R6, R47 ;  /* 0x0000000609007210 */ /* 0x000fc80007ffe02f */
[----:B------:R-:W0:Y:S01]  /*128c0*/  LDS.128 R8, [R25+0x14400] ;  /* 0x0144000019087984 */ /* 0x000e220000000c00 */
[----:B------:R-:W-:-:S05]  /*128d0*/  LEA R0, R0, UR4, 0x1 ;  /* 0x0000000400007c11 */ /* 0x000fca000f8e08ff */
[----:B------:R-:W1:Y:S01]  /*128e0*/  LDS.128 R4, [R0] ;  /* 0x0000000000047984 */ /* 0x000e620000000c00 */
[--C-:B0-----:R-:W-:Y:S02]  /*128f0*/  HADD2.F32 R30, -RZ, R8.reuse.H0_H0 ;  /* 0x20000008ff1e7230 */ /* 0x101fe40000004100 */
[----:B------:R-:W-:-:S03]  /*12900*/  HADD2.F32 R8, -RZ, R8.H1_H1 ;  /* 0x30000008ff087230 */ /* 0x000fc60000004100 */
[-C--:B------:R-:W-:Y:S01]  /*12910*/  FMUL.FTZ R35, R36, R30.reuse ;  /* 0x0000001e24237220 */ /* 0x080fe20000410000 */
[----:B------:R-:W-:Y:S01]  /*12920*/  FMUL.FTZ R37, R34, R30 ;  /* 0x0000001e22257220 */ /* 0x000fe20000410000 */
[----:B------:R-:W-:Y:S02]  /*12930*/  HADD2.F32 R30, -RZ, R12.H0_H0 ;  /* 0x2000000cff1e7230 */ /* 0x000fe40000004100 */
[--C-:B-1----:R-:W-:Y:S02]  /*12940*/  HADD2.F32 R26, -RZ, R4.reuse.H0_H0 ;  /* 0x20000004ff1a7230 */ /* 0x102fe40000004100 */
[----:B------:R-:W-:Y:S02]  /*12950*/  HADD2.F32 R4, -RZ, R4.H1_H1 ;  /* 0x30000004ff047230 */ /* 0x000fe40000004100 */
[-C--:B------:R-:W-:Y:S01]  /*12960*/  FMUL.FTZ R3, R30, R8.reuse ;  /* 0x000000081e037220 */ /* 0x080fe20000410000 */
[--C-:B------:R-:W-:Y:S02]  /*12970*/  HADD2.F32 R31, -RZ, R9.reuse.H0_H0 ;  /* 0x20000009ff1f7230 */ /* 0x100fe40000004100 */
[----:B------:R-:W-:Y:S01]  /*12980*/  FMUL.FTZ R15, R38, R8 ;  /* 0x00000008260f7220 */ /* 0x000fe20000410000 */
[----:B------:R-:W-:-:S02]  /*12990*/  HADD2.F32 R9, -RZ, R9.H1_H1 ;  /* 0x30000009ff097230 */ /* 0x000fc40000004100 */
[-C--:B------:R-:W-:Y:S01]  /*129a0*/  FFMA.FTZ R20, R38, R4.reuse, R3 ;  /* 0x0000000426147223 */ /* 0x080fe20000010003 */
[----:B------:R-:W-:Y:S02]  /*129b0*/  HADD2.F32 R3, -RZ, R12.H1_H1 ;  /* 0x3000000cff037230 */ /* 0x000fe40000004100 */
[----:B------:R-:W-:Y:S01]  /*129c0*/  FFMA.FTZ R8, R30, R4, -R15 ;  /* 0x000000041e087223 */ /* 0x000fe2000001080f */
[--C-:B------:R-:W-:Y:S02]  /*129d0*/  HADD2.F32 R27, -RZ, R5.reuse.H0_H0 ;  /* 0x20000005ff1b7230 */ /* 0x100fe40000004100 */
[-C--:B------:R-:W-:Y:S01]  /*129e0*/  FMUL.FTZ R4, R43, R9.reuse ;  /* 0x000000092b047220 */ /* 0x080fe20000410000 */
[----:B------:R-:W-:Y:S02]  /*129f0*/  HADD2.F32 R5, -RZ, R5.H1_H1 ;  /* 0x30000005ff057230 */ /* 0x000fe40000004100 */
[----:B------:R-:W-:Y:S01]  /*12a00*/  FMUL.FTZ R12, R3, R9 ;  /* 0x00000009030c7220 */ /* 0x000fe20000410000 */
[----:B------:R-:W-:-:S02]  /*12a10*/  HADD2.F32 R32, -RZ, R10.H0_H0 ;  /* 0x2000000aff207230 */ /* 0x000fc40000004100 */
[----:B------:R-:W-:Y:S02]  /*12a20*/  HADD2.F32 R10, -RZ, R10.H1_H1 ;  /* 0x3000000aff0a7230 */ /* 0x000fe40000004100 */
[----:B------:R-:W-:Y:S02]  /*12a30*/  HADD2.F32 R38, -RZ, R24.H0_H0 ;  /* 0x20000018ff267230 */ /* 0x000fe40000004100 */
[----:B------:R-:W-:Y:S01]  /*12a40*/  FFMA.FTZ R3, R3, R5, -R4 ;  /* 0x0000000503037223 */ /* 0x000fe20000010804 */
[----:B------:R-:W-:Y:S02]  /*12a50*/  HADD2.F32 R28, -RZ, R6.H0_H0 ;  /* 0x20000006ff1c7230 */ /* 0x000fe40000004100 */
[-C--:B------:R-:W-:Y:S01]  /*12a60*/  FFMA.FTZ R35, R34, R26.reuse, -R35 ;  /* 0x0000001a22237223 */ /* 0x080fe20000010823 */
[----:B------:R-:W-:Y:S01]  /*12a70*/  FFMA.FTZ R37, R36, R26, R37 ;  /* 0x0000001a24257223 */ /* 0x000fe20000010025 */
[----:B------:R-:W-:Y:S02]  /*12a80*/  HADD2.F32 R4, -RZ, R14.H0_H0 ;  /* 0x2000000eff047230 */ /* 0x000fe40000004100 */
[----:B------:R-:W-:Y:S01]  /*12a90*/  FMUL.FTZ R26, R41, R31 ;  /* 0x0000001f291a7220 */ /* 0x000fe20000410000 */
[----:B------:R-:W-:-:S02]  /*12aa0*/  HADD2.F32 R6, -RZ, R6.H1_H1 ;  /* 0x30000006ff067230 */ /* 0x000fc40000004100 */
[----:B------:R-:W-:Y:S01]  /*12ab0*/  FFMA.FTZ R9, R43, R5, R12 ;  /* 0x000000052b097223 */ /* 0x000fe2000001000c */
[-C--:B------:R-:W-:Y:S01]  /*12ac0*/  FMUL.FTZ R5, R38, R10.reuse ;  /* 0x0000000a26057220 */ /* 0x080fe20000410000 */
[C---:B------:R-:W-:Y:S01]  /*12ad0*/  FMUL.FTZ R30, R39.reuse, R31 ;  /* 0x0000001f271e7220 */ /* 0x040fe20000410000 */
[----:B------:R-:W-:Y:S02]  /*12ae0*/  HADD2.F32 R33, -RZ, R11.H0_H0 ;  /* 0x2000000bff217230 */ /* 0x000fe40000004100 */
[----:B------:R-:W-:Y:S01]  /*12af0*/  FFMA.FTZ R26, R39, R27, -R26 ;  /* 0x0000001b271a7223 */ /* 0x000fe2000001081a */
[----:B------:R-:W-:Y:S02]  /*12b00*/  HADD2.F32 R36, -RZ, R21.H0_H0 ;  /* 0x20000015ff247230 */ /* 0x000fe40000004100 */
[C---:B------:R-:W-:Y:S01]  /*12b10*/  FMUL.FTZ R31, R4.reuse, R10 ;  /* 0x0000000a041f7220 */ /* 0x040fe20000410000 */
[----:B------:R-:W-:Y:S02]  /*12b20*/  HADD2.F32 R11, -RZ, R11.H1_H1 ;  /* 0x3000000bff0b7230 */ /* 0x000fe40000004100 */
[----:B------:R-:W-:Y:S01]  /*12b30*/  FFMA.FTZ R10, R4, R6, -R5 ;  /* 0x00000006040a7223 */ /* 0x000fe20000010805 */
[----:B------:R-:W-:-:S02]  /*12b40*/  HADD2.F32 R34, -RZ, R13.H0_H0 ;  /* 0x2000000dff227230 */ /* 0x000fc40000004100 */
[----:B------:R-:W-:Y:S02]  /*12b50*/  HADD2.F32 R21, -RZ, R21.H1_H1 ;  /* 0x30000015ff157230 */ /* 0x000fe40000004100 */
[----:B------:R-:W-:Y:S02]  /*12b60*/  HADD2.F32 R39, -RZ, R24.H1_H1 ;  /* 0x30000018ff277230 */ /* 0x000fe40000004100 */
[----:B------:R-:W-:Y:S02]  /*12b70*/  HADD2.F32 R13, -RZ, R13.H1_H1 ;  /* 0x3000000dff0d7230 */ /* 0x000fe40000004100 */
[----:B------:R-:W-:Y:S02]  /*12b80*/  HADD2.F32 R5, -RZ, R14.H1_H1 ;  /* 0x3000000eff057230 */ /* 0x000fe40000004100 */
[--C-:B------:R-:W-:Y:S02]  /*12b90*/  HADD2.F32 R29, -RZ, R7.reuse.H0_H0 ;  /* 0x20000007ff1d7230 */ /* 0x100fe40000004100 */
[----:B------:R-:W-:Y:S01]  /*12ba0*/  FFMA.FTZ R30, R41, R27, R30 ;  /* 0x0000001b291e7223 */ /* 0x000fe2000001001e */
[----:B------:R-:W-:-:S02]  /*12bb0*/  HADD2.F32 R7, -RZ, R7.H1_H1 ;  /* 0x30000007ff077230 */ /* 0x000fc40000004100 */
[----:B------:R-:W-:Y:S01]  /*12bc0*/  FMUL.FTZ R15, R36, R32 ;  /* 0x00000020240f7220 */ /* 0x000fe20000410000 */
[----:B------:R-:W-:Y:S01]  /*12bd0*/  FFMA.FTZ R12, R38, R6, R31 ;  /* 0x00000006260c7223 */ /* 0x000fe2000001001f */
[----:B------:R-:W-:Y:S01]  /*12be0*/  FMUL.FTZ R4, R21, R33 ;  /* 0x0000002115047220 */ /* 0x000fe20000410000 */
[----:B------:R-:W-:Y:S01]  /*12bf0*/  FMUL.FTZ R14, R39, R11 ;  /* 0x0000000b270e7220 */ /* 0x000fe20000410000 */
[C---:B------:R-:W-:Y:S01]  /*12c00*/  FMUL.FTZ R27, R34.reuse, R32 ;  /* 0x00000020221b7220 */ /* 0x040fe20000410000 */
[----:B------:R-:W-:Y:S01]  /*12c10*/  FMUL.FTZ R6, R13, R33 ;  /* 0x000000210d067220 */ /* 0x000fe20000410000 */
[----:B------:R-:W-:Y:S01]  /*12c20*/  FMUL.FTZ R24, R5, R11 ;  /* 0x0000000b05187220 */ /* 0x000fe20000410000 */
[-C--:B------:R-:W-:Y:S01]  /*12c30*/  FFMA.FTZ R15, R34, R28.reuse, -R15 ;  /* 0x0000001c220f7223 */ /* 0x080fe2000001080f */
[----:B------:R-:W-:Y:S01]  /*12c40*/  FFMA.FTZ R11, R13, R29, -R4 ;  /* 0x0000001d0d0b7223 */ /* 0x000fe20000010804 */
[----:B------:R-:W-:Y:S01]  /*12c50*/  FFMA.FTZ R14, R5, R7, -R14 ;  /* 0x00000007050e7223 */ /* 0x000fe2000001080e */
[----:B------:R-:W-:Y:S01]  /*12c60*/  FFMA.FTZ R27, R36, R28, R27 ;  /* 0x0000001c241b7223 */ /* 0x000fe2000001001b */
[----:B------:R-:W-:Y:S01]  /*12c70*/  FFMA.FTZ R29, R21, R29, R6 ;  /* 0x0000001d151d7223 */ /* 0x000fe20000010006 */
[----:B------:R-:W-:Y:S01]  /*12c80*/  FFMA.FTZ R24, R39, R7, R24 ;  /* 0x0000000727187223 */ /* 0x000fe20000010018 */
[----:B------:R-:W-:-:S02]  /*12c90*/  F2FP.F16.F32.PACK_AB R4, R8, R35 ;  /* 0x000000230804723e */ /* 0x000fc400000000ff */
[----:B------:R-:W-:Y:S02]  /*12ca0*/  F2FP.F16.F32.PACK_AB R5, R3, R26 ;  /* 0x0000001a0305723e */ /* 0x000fe400000000ff */
[----:B------:R-:W-:Y:S02]  /*12cb0*/  F2FP.F16.F32.PACK_AB R6, R10, R15 ;  /* 0x0000000f0a06723e */ /* 0x000fe400000000ff */
[----:B------:R-:W-:Y:S02]  /*12cc0*/  F2FP.F16.F32.PACK_AB R7, R14, R11 ;  /* 0x0000000b0e07723e */ /* 0x000fe400000000ff */
[----:B------:R-:W-:Y:S02]  /*12cd0*/  F2FP.F16.F32.PACK_AB R8, R20, R37 ;  /* 0x000000251408723e */ /* 0x000fe400000000ff */
[----:B------:R-:W-:Y:S02]  /*12ce0*/  F2FP.F16.F32.PACK_AB R9, R9, R30 ;  /* 0x0000001e0909723e */ /* 0x000fe400000000ff */
[----:B------:R-:W-:-:S02]  /*12cf0*/  F2FP.F16.F32.PACK_AB R10, R12, R27 ;  /* 0x0000001b0c0a723e */ /* 0x000fc400000000ff */
[----:B------:R-:W-:Y:S01]  /*12d00*/  F2FP.F16.F32.PACK_AB R11, R24, R29 ;  /* 0x0000001d180b723e */ /* 0x000fe200000000ff */
[----:B------:R1:W-:Y:S04]  /*12d10*/  STS.128 [R0], R4 ;  /* 0x0000000400007388 */ /* 0x0003e80000000c00 */
[----:B------:R1:W-:Y:S02]  /*12d20*/  STS.128 [R25+0x14400], R8 ;  /* 0x0144000819007388 */ /* 0x0003e40000000c00 */
.L_x_606:
[----:B------:R-:W-:Y:S05]  /*12d30*/  BSYNC B0 ;  /* 0x0000000000007941 */ /* 0x000fea0003800000 */
.L_x_575:
[----:B------:R-:W-:Y:S01]  /*12d40*/  @!PT LDS RZ, [RZ] ;  /* 0x00000000fffff984 */ /* 0x000fe20000000800 */
[----:B------:R-:W-:Y:S01]  /*12d50*/  @!PT LDS RZ, [RZ] ;  /* 0x00000000fffff984 */ /* 0x000fe20000000800 */
[----:B------:R-:W-:Y:S01]  /*12d60*/  @!PT LDS RZ, [RZ] ;  /* 0x00000000fffff984 */ /* 0x000fe20000000800 */
[----:B------:R-:W-:Y:S01]  /*12d70*/  @!PT LDS RZ, [RZ] ;  /* 0x00000000fffff984 */ /* 0x000fe20000000800 */
[----:B------:R4:W-:Y:S06]  /*12d80*/  MEMBAR.ALL.CTA ;  /* 0x0000000000007992 */ /* 0x0009ec0000008000 */
[----:B----4-:R-:W4:Y:S01]  /*12d90*/  FENCE.VIEW.ASYNC.S ;  /* 0x00000000000073c6 */ /* 0x010f220000000000 */
[----:B------:R-:W-:Y:S05]  /*12da0*/  WARPSYNC.ALL ;  /* 0x0000000000007948 */ /* 0x000fea0003800000 */
[----:B----4-:R-:W-:Y:S06]  /*12db0*/  BAR.SYNC.DEFER_BLOCKING 0xd, 0x100 ;  /* 0x0344000000007b1d */ /* 0x010fec0000010000 */
.L_x_573:
[----:B------:R-:W-:-:S06]  /*12dc0*/  ULOP3.LUT UR4, UR60, 0x1, URZ, 0xfc, !UPT ;  /* 0x000000013c047892 */ /* 0x000fcc000f8efc3f */
[----:B-1----:R-:W-:-:S05]  /*12dd0*/  IMAD.U32 R0, RZ, RZ, UR4 ;  /* 0x00000004ff007e24 */ /* 0x002fca000f8e00ff */
[----:B------:R-:W-:-:S13]  /*12de0*/  ISETP.NE.AND P0, PT, R0, 0x3, PT ;  /* 0x000000030000780c */ /* 0x000fda0003f05270 */
[----:B------:R-:W-:Y:S05]  /*12df0*/  @!P0 BRA `(.L_x_632) ;  /* 0x0000000000048947 */ /* 0x000fea0003800000 */
[----:B------:R-:W-:Y:S01]  /*12e00*/  BPT.TRAP 0x1 ;  /* 0x000000040000795c */ /* 0x000fe20000300000 */
.L_x_632:
[----:B------:R-:W-:Y:S02]  /*12e10*/  LEA R0, R220, R18, 0x3 ;  /* 0x00000012dc007211 */ /* 0x000fe400078e18ff */
[----:B0-----:R-:W-:-:S04]  /*12e20*/  SHF.L.U32 R3, R221, 0x1f, RZ ;  /* 0x0000001fdd037819 */ /* 0x001fc800000006ff */
[----:B------:R0:W1:Y:S01]  /*12e30*/  SYNCS.PHASECHK.TRANS64.TRYWAIT P2, [R0+URZ+0x38830], R3 ;  /* 0x03883003000075a7 */ /* 0x000062000804017f */
[----:B------:R-:W-:Y:S05]  /*12e40*/  @!P0 BRA `(.L_x_633) ;  /* 0x0000000000048947 */ /* 0x000fea0003800000 */
[----:B------:R-:W-:Y:S01]  /*12e50*/  BPT.TRAP 0x1 ;  /* 0x000000040000795c */ /* 0x000fe20000300000 */
.L_x_633:
[----:B--23--:R-:W2:Y:S01]  /*12e60*/  S2R R4, SR_TID.X ;  /* 0x0000000000047919 */ /* 0x00cea20000002100 */
[----:B------:R-:W-:Y:S01]  /*12e70*/  IMAD.MOV.U32 R151, RZ, RZ, RZ ;  /* 0x000000ffff977224 */ /* 0x000fe200078e00ff */
[----:B--2---:R-:W-:-:S04]  /*12e80*/  LOP3.LUT R4, R4, 0x7f, RZ, 0xc0, !PT ;  /* 0x0000007f04047812 */ /* 0x004fc800078ec0ff */
[----:B------:R-:W-:Y:S01]  /*12e90*/  ISETP.NE.AND P1, PT, R4, RZ, PT ;  /* 0x000000ff0400720c */ /* 0x000fe20003f25270 */
[----:B-1----:R-:W-:-:S12]  /*12ea0*/  @P2 BRA `(.L_x_634) ;  /* 0x0000000000082947 */ /* 0x002fd80003800000 */
[----:B------:R-:W1:Y:S02]  /*12eb0*/  SYNCS.PHASECHK.TRANS64.TRYWAIT P2, [R0+URZ+0x38830], R3 ;  /* 0x03883003000075a7 */ /* 0x000e64000804017f */
[----:B-1----:R-:W-:Y:S05]  /*12ec0*/  @!P2 BRA `(.L_x_635) ;  /* 0x0000018800e4a947 */ /* 0x002fea0003800000 */
.L_x_634:
[----:B------:R-:W-:Y:S05]  /*12ed0*/  WARPSYNC.ALL ;  /* 0x0000000000007948 */ /* 0x000fea0003800000 */
[----:B01----:R-:W-:Y:S01]  /*12ee0*/  VIADD R3, R18, 0x24400 ;  /* 0x0002440012037836 */ /* 0x003fe20000000000 */
[----:B------:R-:W-:Y:S01]  /*12ef0*/  R2UR UR12, R2 ;  /* 0x00000000020c72ca */ /* 0x000fe200000e0000 */
[----:B------:R-:W-:Y:S01]  /*12f00*/  WARPGROUP.ARRIVE ;  /* 0x00000000000079c5 */ /* 0x000fe20000000000 */
[----:B------:R-:W-:Y:S01]  /*12f10*/  UMOV UR9, 0x40000040 ;  /* 0x4000004000097882 */ /* 0x000fe20000000000 */
[----:B------:R-:W-:Y:S01]  /*12f20*/  IMAD.MOV.U32 R5, RZ, RZ, 0x40000040 ;  /* 0x40000040ff057424 */ /* 0x000fe200078e00ff */
[----:B------:R-:W-:Y:S01]  /*12f30*/  SHF.R.U32.HI R3, RZ, 0x4, R3 ;  /* 0x00000004ff037819 */ /* 0x000fe20000011603 */
[----:B------:R-:W-:Y:S01]  /*12f40*/  UMOV UR5, UR9 ;  /* 0x0000000900057c82 */ /* 0x000fe20008000000 */
[----:B------:R-:W-:Y:S01]  /*12f50*/  MOV R7, 0x40000040 ;  /* 0x4000004000077802 */ /* 0x000fe20000000f00 */
[----:B------:R-:W-:Y:S01]  /*12f60*/  UMOV UR17, 0x40000040 ;  /* 0x4000004000117882 */ /* 0x000fe20000000000 */
[----:B------:R-:W-:Y:S01]  /*12f70*/  LOP3.LUT R3, R3, 0x3fff, RZ, 0xc0, !PT ;  /* 0x00003fff03037812 */ /* 0x000fe200078ec0ff */
[----:B------:R-:W-:Y:S01]  /*12f80*/  IMAD.U32 R11, RZ, RZ, UR9 ;  /* 0x00000009ff0b7e24 */ /* 0x000fe2000f8e00ff */
[----:B------:R-:W-:Y:S01]  /*12f90*/  R2UR UR7, R5 ;  /* 0x00000000050772ca */ /* 0x000fe200000e0000 */
[----:B------:R-:W-:Y:S01]  /*12fa0*/  IMAD.MOV.U32 R5, RZ, RZ, 0x40000040 ;  /* 0x40000040ff057424 */ /* 0x000fe200078e00ff */
[----:B------:R-:W-:Y:S01]  /*12fb0*/  LOP3.LUT R224, R3, 0x10000, RZ, 0xfc, !PT ;  /* 0x0001000003e07812 */ /* 0x000fe200078efcff */
[----:B------:R-:W-:Y:S01]  /*12fc0*/  IMAD.MOV.U32 R3, RZ, RZ, 0x40000040 ;  /* 0x40000040ff037424 */ /* 0x000fe200078e00ff */
[----:B------:R-:W-:Y:S01]  /*12fd0*/  ULOP3.LUT UR12, UR12, 0x10000, URZ, 0xfc, !UPT ;  /* 0x000100000c0c7892 */ /* 0x000fe2000f8efc3f */
[----:B------:R-:W-:-:S02]  /*12fe0*/  P2R R8, PR, RZ, 0x1 ;  /* 0x00000001ff087803 */ /* 0x000fc40000000000 */
[----:B------:R-:W-:Y:S01]  /*12ff0*/  IMAD R2, R220, 0xa00, R224 ;  /* 0x00000a00dc027824 */ /* 0x000fe200078e02e0 */
[----:B------:R-:W-:-:S03]  /*13000*/  R2UR UR11, R3 ;  /* 0x00000000030b72ca */ /* 0x000fc600000e0000 */
[----:B------:R-:W-:Y:S01]  /*13010*/  UMOV UR8, UR12 ;  /* 0x0000000c00087c82 */ /* 0x000fe20008000000 */
[C---:B------:R-:W-:Y:S01]  /*13020*/  R2UR UR10, R2.reuse ;  /* 0x00000000020a72ca */ /* 0x040fe200000e0000 */
[----:B------:R-:W-:Y:S01]  /*13030*/  UMOV UR4, UR8 ;  /* 0x0000000800047c82 */ /* 0x000fe20008000000 */
[C---:B------:R-:W-:Y:S01]  /*13040*/  IADD3 R4, R2.reuse, 0x80, RZ ;  /* 0x0000008002047810 */ /* 0x040fe20007ffe0ff */
[----:B------:R-:W-:Y:S02]  /*13050*/  VIADD R6, R2, 0x180 ;  /* 0x0000018002067836 */ /* 0x000fe40000000000 */
[----:B------:R-:W-:Y:S01]  /*13060*/  IMAD.U32 R10, RZ, RZ, UR8 ;  /* 0x00000008ff0a7e24 */ /* 0x000fe2000f8e00ff */
[----:B------:R-:W-:Y:S02]  /*13070*/  R2UR UR6, R4 ;  /* 0x00000000040672ca */ /* 0x000fe400000e0000 */
[----:B------:R-:W-:Y:S02]  /*13080*/  IADD3 R4, R2, 0x100, RZ ;  /* 0x0000010002047810 */ /* 0x000fe40007ffe0ff */
[----:B------:R0:W-:Y:S03]  /*13090*/  STL.64 [R1+0x58], R10 ;  /* 0x0000580a01007387 */ /* 0x0001e60000100a00 */
[----:B------:R-:W-:Y:S01]  /*130a0*/  HGMMA.64x16x16.F32 R56, gdesc[UR8], RZ, !UPT, gsb0 ;  /* 0x00200000083879f0 */ /* 0x000fe2000c0008ff */
[----:B0-----:R-:W-:-:S02]  /*130b0*/  IMAD.U32 R11, RZ, RZ, UR17 ;  /* 0x00000011ff0b7e24 */ /* 0x001fc4000f8e00ff */
[----:B------:R-:W-:Y:S02]  /*130c0*/  WARPGROUP.DEPBAR.LE gsb0, 0x0 ;  /* 0x00008000000079c5 */ /* 0x000fe40000010000 */
[----:B------:R-:W-:-:S06]  /*130d0*/  WARPGROUP.ARRIVE ;  /* 0x00000000000079c5 */ /* 0x000fcc0000000000 */
[----:B------:R-:W-:Y:S01]  /*130e0*/  HGMMA.64x16x16.F32 R48, gdesc[UR4], RZ, !UPT, gsb0 ;  /* 0x00200000043079f0 */ /* 0x000fe2000c0008ff */
[----:B------:R-:W-:Y:S01]  /*130f0*/  R2UR UR6, R4 ;  /* 0x00000000040672ca */ /* 0x000fe200000e0000 */
[----:B------:R-:W-:Y:S01]  /*13100*/  UMOV UR4, UR8 ;  /* 0x0000000800047c82 */ /* 0x000fe20008000000 */
[----:B------:R-:W-:Y:S01]  /*13110*/  R2UR UR7, R5 ;  /* 0x00000000050772ca */ /* 0x000fe200000e0000 */
[----:B------:R-:W-:Y:S01]  /*13120*/  UMOV UR5, UR9 ;  /* 0x0000000900057c82 */ /* 0x000fe20008000000 */
[----:B------:R-:W-:Y:S02]  /*13130*/  VIADD R4, R2, 0x200 ;  /* 0x0000020002047836 */ /* 0x000fe40000000000 */
[----:B------:R-:W-:-:S03]  /*13140*/  IMAD.MOV.U32 R5, RZ, RZ, 0x40000040 ;  /* 0x40000040ff057424 */ /* 0x000fc600078e00ff */
[----:B------:R-:W-:Y:S02]  /*13150*/  R2UR UR10, R4 ;  /* 0x00000000040a72ca */ /* 0x000fe400000e0000 */
[----:B------:R-:W-:Y:S01]  /*13160*/  R2UR UR11, R5 ;  /* 0x00000000050b72ca */ /* 0x000fe200000e0000 */
[----:B------:R-:W-:Y:S01]  /*13170*/  IMAD.MOV.U32 R5, RZ, RZ, 0x40000040 ;  /* 0x40000040ff057424 */ /* 0x000fe200078e00ff */
[----:B------:R-:W-:Y:S01]  /*13180*/  IADD3 R4, R2, 0x82, RZ ;  /* 0x0000008202047810 */ /* 0x000fe20007ffe0ff */
[----:B------:R-:W-:Y:S02]  /*13190*/  WARPGROUP.DEPBAR.LE gsb0, 0x0 ;  /* 0x00008000000079c5 */ /* 0x000fe40000010000 */
[----:B-----5:R-:W-:-:S06]  /*131a0*/  WARPGROUP.ARRIVE ;  /* 0x00000000000079c5 */ /* 0x020fcc0000000000 */
[----:B------:R-:W-:Y:S01]  /*131b0*/  HGMMA.64x16x16.F32 R40, gdesc[UR4], RZ, !UPT, gsb0 ;  /* 0x00200000042879f0 */ /* 0x000fe2000c0008ff */
[----:B------:R-:W-:Y:S01]  /*131c0*/  R2UR UR6, R6 ;  /* 0x00000000060672ca */ /* 0x000fe200000e0000 */
[----:B------:R-:W-:Y:S01]  /*131d0*/  UMOV UR4, UR8 ;  /* 0x0000000800047c82 */ /* 0x000fe20008000000 */
[----:B------:R-:W-:Y:S01]  /*131e0*/  R2UR UR7, R7 ;  /* 0x00000000070772ca */ /* 0x000fe200000e0000 */
[----:B------:R-:W-:Y:S01]  /*131f0*/  UMOV UR5, UR9 ;  /* 0x0000000900057c82 */ /* 0x000fe20008000000 */
[----:B------:R-:W-:Y:S02]  /*13200*/  VIADD R6, R2, 0x2 ;  /* 0x0000000202067836 */ /* 0x000fe40000000000 */
[----:B------:R-:W-:-:S03]  /*13210*/  IMAD.MOV.U32 R7, RZ, RZ, 0x40000040 ;  /* 0x40000040ff077424 */ /* 0x000fc600078e00ff */
[----:B------:R-:W-:Y:S01]  /*13220*/  R2UR UR18, R6 ;  /* 0x00000000061272ca */ /* 0x000fe200000e0000 */
[----:B------:R-:W-:Y:S01]  /*13230*/  VIADD R6, R2, 0x182 ;  /* 0x0000018202067836 */ /* 0x000fe20000000000 */
[----:B------:R-:W-:Y:S02]  /*13240*/  R2UR UR19, R7 ;  /* 0x00000000071372ca */ /* 0x000fe400000e0000 */
[----:B------:R-:W-:Y:S01]  /*13250*/  MOV R7, 0x40000040 ;  /* 0x4000004000077802 */ /* 0x000fe20000000f00 */
[----:B------:R-:W-:Y:S02]  /*13260*/  WARPGROUP.DEPBAR.LE gsb0, 0x0 ;  /* 0x00008000000079c5 */ /* 0x000fe40000010000 */
[----:B------:R-:W-:-:S06]  /*13270*/  WARPGROUP.ARRIVE ;  /* 0x00000000000079c5 */ /* 0x000fcc0000000000 */
[----:B------:R-:W-:Y:S01]  /*13280*/  HGMMA.64x16x16.F32 R32, gdesc[UR4], RZ, !UPT, gsb0 ;  /* 0x00200000042079f0 */ /* 0x000fe2000c0008ff */
[----:B------:R-:W-:Y:S01]  /*13290*/  UIADD3 UR4, UR12, 0x2, URZ ;  /* 0x000000020c047890 */ /* 0x000fe2000fffe03f */
[----:B------:R-:W-:Y:S02]  /*132a0*/  R2UR UR6, R4 ;  /* 0x00000000040672ca */ /* 0x000fe400000e0000 */
[----:B------:R-:W-:Y:S01]  /*132b0*/  R2UR UR7, R5 ;  /* 0x00000000050772ca */ /* 0x000fe200000e0000 */
[----:B------:R-:W-:Y:S01]  /*132c0*/  IMAD.MOV.U32 R5, RZ, RZ, 0x40000040 ;  /* 0x40000040ff057424 */ /* 0x000fe200078e00ff */
[----:B------:R-:W-:Y:S02]  /*132d0*/  IADD3 R4, R2, 0x102, RZ ;  /* 0x0000010202047810 */ /* 0x000fe40007ffe0ff */
[----:B------:R-:W-:Y:S02]  /*132e0*/  UMOV UR16, UR4 ;  /* 0x0000000400107c82 */ /* 0x000fe40008000000 */
[----:B------:R-:W-:-:S05]  /*132f0*/  IMAD.U32 R10, RZ, RZ, UR16 ;  /* 0x00000010ff0a7e24 */ /* 0x000fca000f8e00ff */
[----:B------:R0:W-:Y:S01]  /*13300*/  STL.64 [R1+0x50], R10 ;  /* 0x0000500a01007387 */ /* 0x0001e20000100a00 */
[----:B------:R-:W-:Y:S02]  /*13310*/  WARPGROUP.DEPBAR.LE gsb0, 0x0 ;  /* 0x00008000000079c5 */ /* 0x000fe40000010000 */
[----:B------:R-:W-:-:S06]  /*13320*/  WARPGROUP.ARRIVE ;  /* 0x00000000000079c5 */ /* 0x000fcc0000000000 */
[----:B------:R-:W-:Y:S01]  /*13330*/  HGMMA.64x16x16.F32 R24, gdesc[UR8], RZ, !UPT, gsb0 ;  /* 0x00200000081879f0 */ /* 0x000fe2000c0008ff */
[----:B------:R-:W-:Y:S01]  /*13340*/  UMOV UR8, UR16 ;  /* 0x0000001000087c82 */ /* 0x000fe20008000000 */
[----:B------:R-:W-:Y:S01]  /*13350*/  UMOV UR9, UR17 ;  /* 0x0000001100097c82 */ /* 0x000fe20008000000 */
[----:B------:R-:W-:Y:S01]  /*13360*/  UMOV UR4, UR8 ;  /* 0x0000000800047c82 */ /* 0x000fe20008000000 */
[----:B------:R-:W-:Y:S01]  /*13370*/  UMOV UR5, UR9 ;  /* 0x0000000900057c82 */ /* 0x000fe20008000000 */
[----:B------:R-:W-:Y:S02]  /*13380*/  WARPGROUP.DEPBAR.LE gsb0, 0x0 ;  /* 0x00008000000079c5 */ /* 0x000fe40000010000 */
[----:B------:R-:W-:-:S06]  /*13390*/  WARPGROUP.ARRIVE ;  /* 0x00000000000079c5 */ /* 0x000fcc0000000000 */
[----:B------:R-:W-:Y:S01]  /*133a0*/  HGMMA.64x16x16.F32 R56, gdesc[UR16], R56, gsb0 ;  /* 0x00200000103879f0 */ /* 0x000fe20008000838 */
[----:B------:R-:W-:Y:S02]  /*133b0*/  UMOV UR17, 0x40000040 ;  /* 0x4000004000117882 */ /* 0x000fe40000000000 */
[----:B0-----:R-:W-:Y:S01]  /*133c0*/  IMAD.U32 R11, RZ, RZ, UR17 ;  /* 0x00000011ff0b7e24 */ /* 0x001fe2000f8e00ff */
[----:B------:R-:W-:Y:S02]  /*133d0*/  WARPGROUP.DEPBAR.LE gsb0, 0x0 ;  /* 0x00008000000079c5 */ /* 0x000fe40000010000 */
[----:B------:R-:W-:-:S06]  /*133e0*/  WARPGROUP.ARRIVE ;  /* 0x00000000000079c5 */ /* 0x000fcc0000000000 */
[----:B------:R-:W-:Y:S01]  /*133f0*/  HGMMA.64x16x16.F32 R48, gdesc[UR4], R48, gsb0 ;  /* 0x00200000043079f0 */ /* 0x000fe20008000830 */
        /* <DEDUP_REMOVED lines=25> */
[----:B------:R-:W-:Y:S01]  /*13590*/  HGMMA.64x16x16.F32 R32, gdesc[UR4], R32, gsb0 ;  /* 0x00200000042079f0 */ /* 0x000fe20008000820 */
        /* <DEDUP_REMOVED lines=10> */
[----:B------:R-:W-:Y:S01]  /*13640*/  HGMMA.64x16x16.F32 R24, gdesc[UR8], R24, gsb0 ;  /* 0x00200000081879f0 */ /* 0x000fe20008000818 */
        /* <DEDUP_REMOVED lines=8> */
[----:B------:R-:W-:Y:S01]  /*136d0*/  UMOV UR15, UR17 ;  /* 0x00000011000f7c82 */ /* 0x000fe20008000000 */
        /* <DEDUP_REMOVED lines=31> */
[----:B------:R-:W-:Y:S01]  /*138d0*/  R2UR UR6, R4 ;  /* 0x00000000040672ca */ /* 0x000fe200000e0000 */
[----:B------:R-:W-:Y:S01]  /*138e0*/  UMOV UR5, UR15 ;  /* 0x0000000f00057c82 */ /* 0x000fe20008000000 */
[----:B------:R-:W-:Y:S01]  /*138f0*/  R2UR UR7, R5 ;  /* 0x00000000050772ca */ /* 0x000fe200000e0000 */
[----:B------:R-:W-:Y:S01]  /*13900*/  IMAD.MOV.U32 R5, RZ, RZ, 0x40000040 ;  /* 0x40000040ff057424 */ /* 0x000fe200078e00ff */
[----:B------:R-:W-:Y:S02]  /*13910*/  IADD3 R4, R2, 0x106, RZ ;  /* 0x0000010602047810 */ /* 0x000fe40007ffe0ff */
[----:B------:R-:W-:Y:S02]  /*13920*/  UMOV UR16, UR4 ;  /* 0x0000000400107c82 */ /* 0x000fe40008000000 */
[----:B------:R-:W-:Y:S01]  /*13930*/  UMOV UR14, UR16 ;  /* 0x00000010000e7c82 */ /* 0x000fe20008000000 */
[----:B------:R-:W-:Y:S01]  /*13940*/  IMAD.U32 R10, RZ, RZ, UR16 ;  /* 0x00000010ff0a7e24 */ /* 0x000fe2000f8e00ff */
[----:B------:R-:W-:-:S04]  /*13950*/  UMOV UR4, UR14 ;  /* 0x0000000e00047c82 */ /* 0x000fc80008000000 */
[----:B------:R0:W-:Y:S01]  /*13960*/  STL.64 [R1+0x40], R10 ;  /* 0x0000400a01007387 */ /* 0x0001e20000100a00 */
        /* <DEDUP_REMOVED lines=8> */
[----:B------:R-:W-:Y:S01]  /*139f0*/  IMAD.MOV.U32 R7, RZ, RZ, 0x40000040 ;  /* 0x40000040ff077424 */ /* 0x000fe200078e00ff */
[----:B------:R-:W-:Y:S02]  /*13a00*/  WARPGROUP.DEPBAR.LE gsb0, 0x0 ;  /* 0x00008000000079c5 */ /* 0x000fe40000010000 */
[----:B------:R-:W-:-:S06]  /*13a10*/  WARPGROUP.ARRIVE ;  /* 0x00000000000079c5 */ /* 0x000fcc0000000000 */
[----:B------:R-:W-:Y:S01]  /*13a20*/  HGMMA.64x16x16.F32 R56, gdesc[UR16], R56, gsb0 ;  /* 0x00200000103879f0 */ /* 0x000fe20008000838 */
[----:B------:R-:W-:Y:S01]  /*13a30*/  R2UR UR18, R6 ;  /* 0x00000000061272ca */ /* 0x000fe200000e0000 */
[----:B------:R-:W-:Y:S01]  /*13a40*/  UMOV UR17, 0x40000040 ;  /* 0x4000004000117882 */ /* 0x000fe20000000000 */
[----:B------:R-:W-:Y:S01]  /*13a50*/  R2UR UR19, R7 ;  /* 0x00000000071372ca */ /* 0x000fe200000e0000 */
[----:B------:R-:W-:Y:S01]  /*13a60*/  VIADD R6, R2, 0x400 ;  /* 0x0000040002067836 */ /* 0x000fe20000000000 */
[----:B------:R-:W-:Y:S01]  /*13a70*/  MOV R7, 0x40000040 ;  /* 0x4000004000077802 */ /* 0x000fe20000000f00 */
        /* <DEDUP_REMOVED lines=14> */
[----:B------:R-:W-:Y:S01]  /*13b60*/  UMOV UR4, UR14 ;  /* 0x0000000e00047c82 */ /* 0x000fe20008000000 */
[----:B------:R-:W-:Y:S01]  /*13b70*/  R2UR UR7, R5 ;  /* 0x00000000050772ca */ /* 0x000fe200000e0000 */
[----:B------:R-:W-:Y:S01]  /*13b80*/  UMOV UR5, UR15 ;  /* 0x0000000f00057c82 */ /* 0x000fe20008000000 */
[----:B------:R-:W-:Y:S01]  /*13b90*/  IMAD.MOV.U32 R5, RZ, RZ, 0x40000040 ;  /* 0x40000040ff057424 */ /* 0x000fe200078e00ff */
[----:B------:R-:W-:Y:S01]  /*13ba0*/  IADD3 R4, R2, 0x300, RZ ;  /* 0x0000030002047810 */ /* 0x000fe20007ffe0ff */
[----:B------:R-:W-:Y:S02]  /*13bb0*/  WARPGROUP.DEPBAR.LE gsb0, 0x0 ;  /* 0x00008000000079c5 */ /* 0x000fe40000010000 */
[----:B------:R-:W-:-:S06]  /*13bc0*/  WARPGROUP.ARRIVE ;  /* 0x00000000000079c5 */ /* 0x000fcc0000000000 */
[----:B------:R-:W-:Y:S01]  /*13bd0*/  HGMMA.64x16x16.F32 R32, gdesc[UR8], R32, gsb0 ;  /* 0x00200000082079f0 */ /* 0x000fe20008000820 */
[----:B------:R-:W-:Y:S01]  /*13be0*/  UIADD3 UR8, UR12, 0x400, URZ ;  /* 0x000004000c087890 */ /* 0x000fe2000fffe03f */
[----:B------:R-:W-:-:S06]  /*13bf0*/  UMOV UR9, UR17 ;  /* 0x0000001100097c82 */ /* 0x000fcc0008000000 */
[----:B------:R-:W-:Y:S02]  /*13c00*/  UMOV UR16, UR8 ;  /* 0x0000000800107c82 */ /* 0x000fe40008000000 */
[----:B------:R-:W-:Y:S01]  /*13c10*/  UMOV UR8, UR16 ;  /* 0x0000001000087c82 */ /* 0x000fe20008000000 */
[----:B------:R-:W-:-:S05]  /*13c20*/  IMAD.U32 R10, RZ, RZ, UR16 ;  /* 0x00000010ff0a7e24 */ /* 0x000fca000f8e00ff */
        /* <DEDUP_REMOVED lines=246> */
[----:B------:R-:W-:Y:S01]  /*14b90*/  IMAD.U32 R10, RZ, RZ, UR16 ;  /* 0x00000010ff0a7e24 */ /* 0x000fe2000f8e00ff */
[----:B------:R-:W-:Y:S01]  /*14ba0*/  UIADD3 UR52, UR12, 0x806, URZ ;  /* 0x000008060c347890 */ /* 0x000fe2000fffe03f */
[----:B------:R-:W-:Y:S01]  /*14bb0*/  UMOV UR53, 0x40000040 ;  /* 0x4000004000357882 */ /* 0x000fe20000000000 */
[----:B------:R-:W-:-:S02]  /*14bc0*/  UIADD3 UR48, UR12, 0xc00, URZ ;  /* 0x00000c000c307890 */ /* 0x000fc4000fffe03f */
[----:B------:R0:W-:Y:S01]  /*14bd0*/  STL.64 [R1+0x8], R10 ;  /* 0x0000080a01007387 */ /* 0x0001e20000100a00 */
[----:B------:R-:W-:Y:S01]  /*14be0*/  UMOV UR49, 0x40000040 ;  /* 0x4000004000317882 */ /* 0x000fe20000000000 */
[----:B------:R-:W-:Y:S01]  /*14bf0*/  UIADD3 UR44, UR12, 0xc02, URZ ;  /* 0x00000c020c2c7890 */ /* 0x000fe2000fffe03f */
[----:B------:R-:W-:Y:S01]  /*14c00*/  UMOV UR45, 0x40000040 ;  /* 0x40000040002d7882 */ /* 0x000fe20000000000 */
[----:B------:R-:W-:Y:S01]  /*14c10*/  UIADD3 UR40, UR12, 0xc04, URZ ;  /* 0x00000c040c287890 */ /* 0x000fe2000fffe03f */
[----:B------:R-:W2:Y:S01]  /*14c20*/  LDL R9, [R1+0x7c] ;  /* 0x00007c0001097983 */ /* 0x000ea20000100800 */
        /* <DEDUP_REMOVED lines=11> */
[----:B------:R-:W-:Y:S02]  /*14ce0*/  WARPGROUP.DEPBAR.LE gsb0, 0x0 ;  /* 0x00008000000079c5 */ /* 0x000fe40000010000 */
[----:B------:R-:W-:Y:S01]  /*14cf0*/  WARPGROUP.ARRIVE ;  /* 0x00000000000079c5 */ /* 0x000fe20000000000 */
[----:B------:R-:W-:Y:S01]  /*14d00*/  UMOV UR15, UR17 ;  /* 0x00000011000f7c82 */ /* 0x000fe20008000000 */
[----:B------:R-:W-:Y:S01]  /*14d10*/  UMOV UR41, 0x40000040 ;  /* 0x4000004000297882 */ /* 0x000fe20000000000 */
[----:B------:R-:W-:Y:S01]  /*14d20*/  UIADD3 UR36, UR12, 0xc06, URZ ;  /* 0x00000c060c247890 */ /* 0x000fe2000fffe03f */
[----:B------:R-:W-:Y:S02]  /*14d30*/  UMOV UR37, 0x40000040 ;  /* 0x4000004000257882 */ /* 0x000fe40000000000 */
[----:B------:R-:W-:Y:S01]  /*14d40*/  HGMMA.64x16x16.F32 R48, gdesc[UR4], R48, gsb0 ;  /* 0x00200000043079f0 */ /* 0x000fe20008000830 */
[----:B------:R-:W-:Y:S01]  /*14d50*/  R2UR UR6, R4 ;  /* 0x00000000040672ca */ /* 0x000fe200000e0000 */
[----:B------:R-:W-:Y:S01]  /*14d60*/  UMOV UR4, UR8 ;  /* 0x0000000800047c82 */ /* 0x000fe20008000000 */
[----:B------:R-:W-:Y:S01]  /*14d70*/  R2UR UR7, R5 ;  /* 0x00000000050772ca */ /* 0x000fe200000e0000 */
[----:B------:R-:W-:Y:S01]  /*14d80*/  UMOV UR5, UR9 ;  /* 0x0000000900057c82 */ /* 0x000fe20008000000 */
[----:B------:R-:W-:-:S02]  /*14d90*/  VIADD R4, R2, 0x702 ;  /* 0x0000070202047836 */ /* 0x000fc40000000000 */
[----:B------:R-:W-:Y:S02]  /*14da0*/  IMAD.MOV.U32 R5, RZ, RZ, 0x40000040 ;  /* 0x40000040ff057424 */ /* 0x000fe400078e00ff */
[----:B------:R-:W-:Y:S01]  /*14db0*/  IMAD.MOV.U32 R3, RZ, RZ, 0x40000040 ;  /* 0x40000040ff037424 */ /* 0x000fe200078e00ff */
[----:B------:R-:W-:Y:S01]  /*14dc0*/  R2UR UR10, R4 ;  /* 0x00000000040a72ca */ /* 0x000fe200000e0000 */
[----:B0-----:R-:W-:Y:S01]  /*14dd0*/  IMAD.U32 R11, RZ, RZ, UR17 ;  /* 0x00000011ff0b7e24 */ /* 0x001fe2000f8e00ff */
        /* <DEDUP_REMOVED lines=14> */
[----:B------:R-:W-:Y:S02]  /*14ec0*/  WARPGROUP.DEPBAR.LE gsb0, 0x0 ;  /* 0x00008000000079c5 */ /* 0x000fe40000010000 */
[----:B------:R-:W-:-:S06]  /*14ed0*/  WARPGROUP.ARRIVE ;  /* 0x00000000000079c5 */ /* 0x000fcc0000000000 */
[----:B------:R-:W-:Y:S01]  /*14ee0*/  HGMMA.64x16x16.F32 R32, gdesc[UR4], R32, gsb0 ;  /* 0x00200000042079f0 */ /* 0x000fe20008000820 */
[----:B------:R-:W-:Y:S01]  /*14ef0*/  UIADD3 UR4, UR12, 0x804, URZ ;  /* 0x000008040c047890 */ /* 0x000fe2000fffe03f */
[----:B------:R-:W-:Y:S02]  /*14f00*/  R2UR UR6, R4 ;  /* 0x00000000040672ca */ /* 0x000fe400000e0000 */
[----:B------:R-:W-:-:S04]  /*14f10*/  R2UR UR7, R5 ;  /* 0x00000000050772ca */ /* 0x000fc800000e0000 */
[----:B------:R-:W-:Y:S01]  /*14f20*/  UMOV UR16, UR4 ;  /* 0x0000000400107c82 */ /* 0x000fe20008000000 */
[----:B------:R-:W-:Y:S02]  /*14f30*/  WARPGROUP.DEPBAR.LE gsb0, 0x0 ;  /* 0x00008000000079c5 */ /* 0x000fe40000010000 */
[----:B------:R-:W-:Y:S01]  /*14f40*/  WARPGROUP.ARRIVE ;  /* 0x00000000000079c5 */ /* 0x000fe20000000000 */
[----:B------:R-:W-:Y:S01]  /*14f50*/  UMOV UR14, UR16 ;  /* 0x00000010000e7c82 */ /* 0x000fe20008000000 */
[----:B------:R-:W-:Y:S01]  /*14f60*/  UMOV UR5, UR15 ;  /* 0x0000000f00057c82 */ /* 0x000fe20008000000 */
[----:B------:R-:W-:Y:S01]  /*14f70*/  IMAD.MOV.U32 R5, RZ, RZ, 0x40000040 ;  /* 0x40000040ff057424 */ /* 0x000fe200078e00ff */
[C---:B------:R-:W-:Y:S01]  /*14f80*/  IADD3 R4, R2.reuse, 0x604, RZ ;  /* 0x0000060402047810 */ /* 0x040fe20007ffe0ff */
[----:B------:R-:W-:Y:S01]  /*14f90*/  VIADD R6, R2, 0x684 ;  /* 0x0000068402067836 */ /* 0x000fe20000000000 */
[----:B------:R-:W-:Y:S01]  /*14fa0*/  HGMMA.64x16x16.F32 R24, gdesc[UR8], R24, gsb0 ;  /* 0x00200000081879f0 */ /* 0x000fe20008000818 */
[----:B------:R-:W-:Y:S01]  /*14fb0*/  MOV R7, 0x40000040 ;  /* 0x4000004000077802 */ /* 0x000fe20000000f00 */
[----:B------:R-:W-:Y:S01]  /*14fc0*/  IMAD.U32 R10, RZ, RZ, UR16 ;  /* 0x00000010ff0a7e24 */ /* 0x000fe2000f8e00ff */
[----:B------:R-:W-:-:S02]  /*14fd0*/  WARPGROUP.DEPBAR.LE gsb0, 0x0 ;  /* 0x00008000000079c5 */ /* 0x000fc40000010000 */
[----:B------:R-:W-:-:S06]  /*14fe0*/  WARPGROUP.ARRIVE ;  /* 0x00000000000079c5 */ /* 0x000fcc0000000000 */
[----:B------:R-:W-:Y:S01]  /*14ff0*/  HGMMA.64x16x16.F32 R56, gdesc[UR16], R56, gsb0 ;  /* 0x00200000103879f0 */ /* 0x000fe20008000838 */
[----:B------:R-:W-:Y:S02]  /*15000*/  UMOV UR4, UR14 ;  /* 0x0000000e00047c82 */ /* 0x000fe40008000000 */
[----:B------:R-:W-:Y:S02]  /*15010*/  WARPGROUP.DEPBAR.LE gsb0, 0x0 ;  /* 0x00008000000079c5 */ /* 0x000fe40000010000 */
[----:B------:R-:W-:-:S06]  /*15020*/  WARPGROUP.ARRIVE ;  /* 0x00000000000079c5 */ /* 0x000fcc0000000000 */
[----:B------:R-:W-:Y:S01]  /*15030*/  HGMMA.64x16x16.F32 R48, gdesc[UR4], R48, gsb0 ;  /* 0x00200000043079f0 */ /* 0x000fe20008000830 */
[----:B------:R-:W-:Y:S02]  /*15040*/  R2UR UR6, R4 ;  /* 0x00000000040672ca */ /* 0x000fe400000e0000 */
[----:B------:R-:W-:Y:S01]  /*15050*/  R2UR UR7, R5 ;  /* 0x00000000050772ca */ /* 0x000fe200000e0000 */
[----:B------:R-:W-:Y:S01]  /*15060*/  UMOV UR4, UR14 ;  /* 0x0000000e00047c82 */ /* 0x000fe20008000000 */
[----:B------:R-:W-:Y:S01]  /*15070*/  UMOV UR5, UR15 ;  /* 0x0000000f00057c82 */ /* 0x000fe20008000000 */
[----:B------:R-:W-:Y:S02]  /*15080*/  WARPGROUP.DEPBAR.LE gsb0, 0x0 ;  /* 0x00008000000079c5 */ /* 0x000fe40000010000 */
[----:B------:R-:W-:-:S08]  /*15090*/  WARPGROUP.ARRIVE ;  /* 0x00000000000079c5 */ /* 0x000fd00000000000 */
        /* <DEDUP_REMOVED lines=8> */
[----:B------:R-:W-:Y:S02]  /*15120*/  VIADD R4, R2, 0x704 ;  /* 0x0000070402047836 */ /* 0x000fe40000000000 */
[----:B------:R-:W-:-:S03]  /*15130*/  IMAD.MOV.U32 R5, RZ, RZ, 0x40000040 ;  /* 0x40000040ff057424 */ /* 0x000fc600078e00ff */
        /* <DEDUP_REMOVED lines=11> */
[----:B------:R-:W-:Y:S02]  /*151f0*/  WARPGROUP.DEPBAR.LE gsb0, 0x0 ;  /* 0x00008000000079c5 */ /* 0x000fe40000010000 */
[----:B------:R-:W-:-:S10]  /*15200*/  WARPGROUP.ARRIVE ;  /* 0x00000000000079c5 */ /* 0x000fd40000000000 */
[----:B------:R-:W-:Y:S01]  /*15210*/  HGMMA.64x16x16.F32 R56, gdesc[UR52], R56, gsb0 ;  /* 0x00200000343879f0 */ /* 0x000fe20008000838 */
[----:B------:R-:W-:Y:S01]  /*15220*/  IMAD.MOV.U32 R5, RZ, RZ, 0x40000040 ;  /* 0x40000040ff057424 */ /* 0x000fe200078e00ff */
[----:B------:R-:W-:-:S04]  /*15230*/  IADD3 R4, R2, 0x586, RZ ;  /* 0x0000058602047810 */ /* 0x000fc80007ffe0ff */
        /* <DEDUP_REMOVED lines=25> */
[----:B------:R-:W-:Y:S01]  /*153d0*/  VIADD R4, R2, 0x706 ;  /* 0x0000070602047836 */ /* 0x000fe20000000000 */
[----:B------:R-:W-:-:S04]  /*153e0*/  MOV R5, 0x40000040 ;  /* 0x4000004000057802 */ /* 0x000fc80000000f00 */
        /* <DEDUP_REMOVED lines=144> */
[----:B------:R-:W-:Y:S01]  /*15cf0*/  IADD3 R4, R2, 0x806, RZ ;  /* 0x0000080602047810 */ /* 0x000fe20007ffe0ff */
[----:B------:R-:W-:Y:S01]  /*15d00*/  UMOV UR4, UR36 ;  /* 0x0000002400047c82 */ /* 0x000fe20008000000 */
[----:B------:R-:W-:Y:S01]  /*15d10*/  UMOV UR5, UR37 ;  /* 0x0000002500057c82 */ /* 0x000fe20008000000 */
[----:B--2---:R-:W-:Y:S01]  /*15d20*/  IADD3 R147, R147, 0x50, -R9 ;  /* 0x0000005093937810 */ /* 0x004fe20007ffe809 */
[----:B------:R0:W-:Y:S01]  /*15d30*/  STL.64 [R1], R10 ;  /* 0x0000000a01007387 */ /* 0x0001e20000100a00 */
[----:B------:R-:W-:Y:S01]  /*15d40*/  R2UR UR6, R4 ;  /* 0x00000000040672ca */ /* 0x000fe200000e0000 */
[----:B------:R-:W-:Y:S01]  /*15d50*/  @!P1 VIADD R0, R0, 0x38840 ;  /* 0x0003884000009836 */ /* 0x000fe20000000000 */
[----:B------:R-:W-:Y:S01]  /*15d60*/  R2UR UR7, R5 ;  /* 0x00000000050772ca */ /* 0x000fe200000e0000 */
[----:B------:R-:W-:Y:S01]  /*15d70*/  ULDC UR38, c[0x0][0x988] ;  /* 0x0002620000267ab9 */ /* 0x000fe20000000800 */
[----:B------:R-:W-:-:S02]  /*15d80*/  WARPGROUP.DEPBAR.LE gsb0, 0x0 ;  /* 0x00008000000079c5 */ /* 0x000fc40000010000 */
[----:B------:R-:W-:-:S09]  /*15d90*/  WARPGROUP.ARRIVE ;  /* 0x00000000000079c5 */ /* 0x000fd20000000000 */
        /* <DEDUP_REMOVED lines=20> */
[----:B------:R-:W-:Y:S01]  /*15ee0*/  IMAD R4, R92, -0x50, R147 ;  /* 0xffffffb05c047824 */ /* 0x000fe200078e0293 */
[----:B------:R-:W-:Y:S02]  /*15ef0*/  R2UR UR7, R3 ;  /* 0x00000000030772ca */ /* 0x000fe400000e0000 */
[----:B------:R-:W-:Y:S02]  /*15f00*/  R2UR UR6, R2 ;  /* 0x00000000020672ca */ /* 0x000fe400000e0000 */
[C---:B------:R-:W-:Y:S02]  /*15f10*/  ISETP.GT.AND P6, PT, R4.reuse, RZ, PT ;  /* 0x000000ff0400720c */ /* 0x040fe40003fc4270 */
[----:B------:R-:W-:-:S02]  /*15f20*/  ISETP.GT.AND P5, PT, R4, 0x1, PT ;  /* 0x000000010400780c */ /* 0x000fc40003fa4270 */
[----:B------:R-:W-:Y:S02]  /*15f30*/  ISETP.GT.AND P4, PT, R4, 0x8, PT ;  /* 0x000000080400780c */ /* 0x000fe40003f84270 */
[----:B------:R-:W-:Y:S02]  /*15f40*/  FSEL R56, R56, -INF , P6 ;  /* 0xff80000038387808 */ /* 0x000fe40003000000 */
[----:B------:R-:W-:Y:S02]  /*15f50*/  FSEL R57, R57, -INF , P5 ;  /* 0xff80000039397808 */ /* 0x000fe40002800000 */
[----:B------:R-:W-:Y:S02]  /*15f60*/  ISETP.GT.AND P3, PT, R4, 0x9, PT ;  /* 0x000000090400780c */ /* 0x000fe40003f64270 */
[----:B------:R-:W-:Y:S02]  /*15f70*/  FSEL R67, R60, -INF , P4 ;  /* 0xff8000003c437808 */ /* 0x000fe40002000000 */
[----:B------:R-:W-:Y:S01]  /*15f80*/  FMNMX.FTZ R2, R56, R57, !PT ;  /* 0x0000003938027209 */ /* 0x000fe20007810000 */
[----:B------:R-:W-:Y:S01]  /*15f90*/  UMOV UR4, UR36 ;  /* 0x0000002400047c82 */ /* 0x000fe20008000000 */
[----:B------:R-:W-:Y:S01]  /*15fa0*/  UMOV UR5, UR37 ;  /* 0x0000002500057c82 */ /* 0x000fe20008000000 */
[----:B------:R-:W-:-:S02]  /*15fb0*/  ISETP.GT.AND P2, PT, R4, 0x10, PT ;  /* 0x000000100400780c */ /* 0x000fc40003f44270 */
[----:B------:R-:W-:Y:S02]  /*15fc0*/  FSEL R65, R61, -INF , P3 ;  /* 0xff8000003d417808 */ /* 0x000fe40001800000 */
[----:B------:R-:W-:Y:S02]  /*15fd0*/  FMNMX.FTZ R2, R67, R2, !PT ;  /* 0x0000000243027209 */ /* 0x000fe40007810000 */
[----:B------:R-:W-:Y:S02]  /*15fe0*/  FSEL R3, R58, -INF , P6 ;  /* 0xff8000003a037808 */ /* 0x000fe40003000000 */
[----:B------:R-:W-:Y:S02]  /*15ff0*/  ISETP.GT.AND P6, PT, R4, 0x11, PT ;  /* 0x000000110400780c */ /* 0x000fe40003fc4270 */
[----:B------:R-:W-:Y:S02]  /*16000*/  FSEL R61, R48, -INF , P2 ;  /* 0xff800000303d7808 */ /* 0x000fe40001000000 */
[----:B------:R-:W-:Y:S01]  /*16010*/  FMNMX.FTZ R2, R65, R2, !PT ;  /* 0x0000000241027209 */ /* 0x000fe20007810000 */
[----:B------:R-:W-:-:S02]  /*16020*/  WARPGROUP.DEPBAR.LE gsb0, 0x0 ;  /* 0x00008000000079c5 */ /* 0x000fc40000010000 */
[----:B------:R-:W-:-:S06]  /*16030*/  WARPGROUP.ARRIVE ;  /* 0x00000000000079c5 */ /* 0x000fcc0000000000 */
[----:B------:R-:W-:Y:S01]  /*16040*/  HGMMA.64x16x16.F32 R24, gdesc[UR4], R24, gsb0 ;  /* 0x00200000041879f0 */ /* 0x000fe20008000818 */
[----:B------:R-:W-:Y:S01]  /*16050*/  FSEL R59, R59, -INF , P5 ;  /* 0xff8000003b3b7808 */ /* 0x000fe20002800000 */
[----:B------:R-:W-:Y:S01]  /*16060*/  ULDC UR4, c[0x0][0x988] ;  /* 0x0002620000047ab9 */ /* 0x000fe20000000800 */
[----:B------:R-:W-:Y:S02]  /*16070*/  ISETP.GT.AND P5, PT, R4, 0x18, PT ;  /* 0x000000180400780c */ /* 0x000fe40003fa4270 */
[----:B------:R-:W-:Y:S02]  /*16080*/  FSEL R49, R49, -INF , P6 ;  /* 0xff80000031317808 */ /* 0x000fe40003000000 */
[----:B------:R-:W-:Y:S02]  /*16090*/  FMNMX.FTZ R2, R61, R2, !PT ;  /* 0x000000023d027209 */ /* 0x000fe40007810000 */
[----:B------:R-:W-:Y:S02]  /*160a0*/  FSEL R7, R62, -INF , P4 ;  /* 0xff8000003e077808 */ /* 0x000fe40002000000 */
[----:B------:R-:W-:-:S02]  /*160b0*/  ISETP.GT.AND P4, PT, R4, 0x19, PT ;  /* 0x000000190400780c */ /* 0x000fc40003f84270 */
[----:B------:R-:W-:Y:S02]  /*160c0*/  FSEL R69, R52, -INF , P5 ;  /* 0xff80000034457808 */ /* 0x000fe40002800000 */
[----:B------:R-:W-:Y:S02]  /*160d0*/  FMNMX.FTZ R2, R49, R2, !PT ;  /* 0x0000000231027209 */ /* 0x000fe40007810000 */
[----:B------:R-:W-:Y:S02]  /*160e0*/  FSEL R63, R63, -INF , P3 ;  /* 0xff8000003f3f7808 */ /* 0x000fe40001800000 */
[----:B------:R-:W-:Y:S02]  /*160f0*/  ISETP.GT.AND P3, PT, R4, 0x20, PT ;  /* 0x000000200400780c */ /* 0x000fe40003f64270 */
[----:B------:R-:W-:Y:S02]  /*16100*/  FSEL R53, R53, -INF , P4 ;  /* 0xff80000035357808 */ /* 0x000fe40002000000 */
[----:B------:R-:W-:-:S02]  /*16110*/  FMNMX.FTZ R2, R69, R2, !PT ;  /* 0x0000000245027209 */ /* 0x000fc40007810000 */
[----:B------:R-:W-:Y:S02]  /*16120*/  FSEL R9, R50, -INF , P2 ;  /* 0xff80000032097808 */ /* 0x000fe40001000000 */
[----:B------:R-:W-:Y:S02]  /*16130*/  ISETP.GT.AND P2, PT, R4, 0x21, PT ;  /* 0x000000210400780c */ /* 0x000fe40003f44270 */
[----:B------:R-:W-:Y:S02]  /*16140*/  FSEL R71, R40, -INF , P3 ;  /* 0xff80000028477808 */ /* 0x000fe40001800000 */
[----:B------:R-:W-:Y:S02]  /*16150*/  FMNMX.FTZ R2, R53, R2, !PT ;  /* 0x0000000235027209 */ /* 0x000fe40007810000 */
[----:B------:R-:W-:Y:S02]  /*16160*/  FSEL R51, R51, -INF , P6 ;  /* 0xff80000033337808 */ /* 0x000fe40003000000 */
[----:B------:R-:W-:-:S02]  /*16170*/  ISETP.GT.AND P6, PT, R4, 0x28, PT ;  /* 0x000000280400780c */ /* 0x000fc40003fc4270 */
[----:B------:R-:W-:Y:S02]  /*16180*/  FSEL R41, R41, -INF , P2 ;  /* 0xff80000029297808 */ /* 0x000fe40001000000 */
[----:B------:R-:W-:Y:S02]  /*16190*/  FMNMX.FTZ R2, R71, R2, !PT ;  /* 0x0000000247027209 */ /* 0x000fe40007810000 */
[----:B0-----:R-:W-:Y:S02]  /*161a0*/  FSEL R11, R54, -INF , P5 ;  /* 0xff800000360b7808 */ /* 0x001fe40002800000 */
        /* <DEDUP_REMOVED lines=22> */
[----:B------:R-:W-:Y:S01]  /*16310*/  FMNMX.FTZ R2, R77, R2, !PT ;  /* 0x000000024d027209 */ /* 0x000fe20007810000 */
[----:B------:R-:W-:Y:S02]  /*16320*/  WARPGROUP.DEPBAR.LE gsb0, 0x0 ;  /* 0x00008000000079c5 */ /* 0x000fe40000010000 */
        /* <DEDUP_REMOVED lines=13> */
[----:B------:R-:W-:-:S04]  /*16400*/  FMNMX.FTZ R2, R83, R2, !PT ;  /* 0x0000000253027209 */ /* 0x000fc80007810000 */
[----:B------:R-:W-:-:S05]  /*16410*/  FMNMX.FTZ R10, R85, R2, !PT ;  /* 0x00000002550a7209 */ /* 0x000fca0007810000 */
[----:B------:R-:W0:Y:S01]  /*16420*/  SHFL.BFLY PT, R5, R10, 0x2, 0x1f ;  /* 0x0c401f000a057f89 */ /* 0x000e2200000e0000 */
[----:B------:R-:W-:-:S04]  /*16430*/  FMNMX.FTZ R4, R3, R59, !PT ;  /* 0x0000003b03047209 */ /* 0x000fc80007810000 */
[----:B------:R-:W-:-:S04]  /*16440*/  FMNMX.FTZ R4, R7, R4, !PT ;  /* 0x0000000407047209 */ /* 0x000fc80007810000 */
[----:B------:R-:W-:-:S04]  /*16450*/  FMNMX.FTZ R4, R63, R4, !PT ;  /* 0x000000043f047209 */ /* 0x000fc80007810000 */
[----:B------:R-:W-:Y:S02]  /*16460*/  FMNMX.FTZ R4, R9, R4, !PT ;  /* 0x0000000409047209 */ /* 0x000fe40007810000 */
[----:B0-----:R-:W-:-:S05]  /*16470*/  FMNMX.FTZ R12, R10, R5, !PT ;  /* 0x000000050a0c7209 */ /* 0x001fca0007810000 */
[----:B------:R-:W0:Y:S01]  /*16480*/  SHFL.BFLY PT, R5, R12, 0x1, 0x1f ;  /* 0x0c201f000c057f89 */ /* 0x000e2200000e0000 */
[----:B------:R-:W-:-:S04]  /*16490*/  FMNMX.FTZ R4, R51, R4, !PT ;  /* 0x0000000433047209 */ /* 0x000fc80007810000 */
[----:B------:R-:W-:-:S04]  /*164a0*/  FMNMX.FTZ R4, R11, R4, !PT ;  /* 0x000000040b047209 */ /* 0x000fc80007810000 */
[----:B------:R-:W-:-:S04]  /*164b0*/  FMNMX.FTZ R4, R55, R4, !PT ;  /* 0x0000000437047209 */ /* 0x000fc80007810000 */
[----:B------:R-:W-:-:S04]  /*164c0*/  FMNMX.FTZ R4, R13, R4, !PT ;  /* 0x000000040d047209 */ /* 0x000fc80007810000 */
[----:B------:R-:W-:Y:S02]  /*164d0*/  FMNMX.FTZ R4, R43, R4, !PT ;  /* 0x000000042b047209 */ /* 0x000fe40007810000 */
[----:B------:R-:W-:Y:S02]  /*164e0*/  MOV R2, UR4 ;  /* 0x0000000400027c02 */ /* 0x000fe40008000f00 */
[----:B------:R-:W-:Y:S02]  /*164f0*/  FMNMX.FTZ R4, R15, R4, !PT ;  /* 0x000000040f047209 */ /* 0x000fe40007810000 */
[----:B0-----:R-:W-:Y:S02]  /*16500*/  FMNMX.FTZ R5, R12, R5, !PT ;  /* 0x000000050c057209 */ /* 0x001fe40007810000 */
[----:B------:R-:W-:Y:S02]  /*16510*/  FMNMX.FTZ R4, R47, R4, !PT ;  /* 0x000000042f047209 */ /* 0x000fe40007810000 */
[C---:B------:R-:W-:Y:S01]  /*16520*/  FSETP.NEU.FTZ.AND P0, PT, R5.reuse, -INF , PT ;  /* 0xff8000000500780b */ /* 0x040fe20003f1d000 */
[----:B------:R-:W-:Y:S01]  /*16530*/  FMUL.FTZ R6, R5, R2 ;  /* 0x0000000205067220 */ /* 0x000fe20000410000 */
[----:B------:R-:W-:-:S04]  /*16540*/  FMNMX.FTZ R4, R21, R4, !PT ;  /* 0x0000000415047209 */ /* 0x000fc80007810000 */
[----:B------:R-:W-:Y:S02]  /*16550*/  FSEL R6, R6, RZ, P0 ;  /* 0x000000ff06067208 */ /* 0x000fe40000000000 */
[----:B------:R-:W-:-:S03]  /*16560*/  FMNMX.FTZ R4, R35, R4, !PT ;  /* 0x0000000423047209 */ /* 0x000fc60007810000 */
[--C-:B------:R-:W-:Y:S01]  /*16570*/  FFMA.FTZ R29, R57, R2, -R6.reuse ;  /* 0x00000002391d7223 */ /* 0x100fe20000010806 */
[----:B------:R-:W-:Y:S02]  /*16580*/  FSEL R57, R39, -INF , P6 ;  /* 0xff80000027397808 */ /* 0x000fe40003000000 */
[----:B------:R-:W-:Y:S02]  /*16590*/  FMNMX.FTZ R4, R25, R4, !PT ;  /* 0x0000000419047209 */ /* 0x000fe40007810000 */
[----:B------:R-:W-:Y:S01]  /*165a0*/  ISETP.NE.AND P0, PT, R8, RZ, PT ;  /* 0x000000ff0800720c */ /* 0x000fe20003f05270 */
[----:B------:R-:W-:Y:S01]  /*165b0*/  FFMA.FTZ R8, R65, R2, -R6 ;  /* 0x0000000241087223 */ /* 0x000fe20000010806 */
[----:B------:R-:W-:Y:S02]  /*165c0*/  FSEL R65, R26, -INF , P5 ;  /* 0xff8000001a417808 */ /* 0x000fe40002800000 */
[----:B------:R-:W-:Y:S02]  /*165d0*/  FMNMX.FTZ R4, R57, R4, !PT ;  /* 0x0000000439047209 */ /* 0x000fe40007810000 */
[----:B------:R-:W-:-:S02]  /*165e0*/  FSEL R27, R27, -INF , P4 ;  /* 0xff8000001b1b7808 */ /* 0x000fc40002000000 */
[----:B------:R-:W-:Y:S01]  /*165f0*/  FMNMX.FTZ R4, R65, R4, !PT ;  /* 0x0000000441047209 */ /* 0x000fe20007810000 */
[--C-:B------:R-:W-:Y:S01]  /*16600*/  FFMA.FTZ R204, R61, R2, -R6.reuse ;  /* 0x000000023dcc7223 */ /* 0x100fe20000010806 */
[----:B------:R-:W-:Y:S02]  /*16610*/  FSEL R61, R30, -INF , P3 ;  /* 0xff8000001e3d7808 */ /* 0x000fe40001800000 */
[----:B------:R-:W-:Y:S01]  /*16620*/  FMNMX.FTZ R4, R27, R4, !PT ;  /* 0x000000041b047209 */ /* 0x000fe20007810000 */
[----:B------:R-:W-:Y:S01]  /*16630*/  FFMA.FTZ R10, R49, R2, -R6 ;  /* 0x00000002310a7223 */ /* 0x000fe20000010806 */
[----:B------:R-:W-:Y:S02]  /*16640*/  FSEL R49, R31, -INF , P2 ;  /* 0xff8000001f317808 */ /* 0x000fe40001000000 */
[----:B------:R-:W-:-:S04]  /*16650*/  FMNMX.FTZ R4, R61, R4, !PT ;  /* 0x000000043d047209 */ /* 0x000fc80007810000 */
[----:B------:R-:W-:Y:S01]  /*16660*/  FMNMX.FTZ R4, R49, R4, !PT ;  /* 0x0000000431047209 */ /* 0x000fe20007810000 */
[----:B------:R-:W-:-:S04]  /*16670*/  FFMA.FTZ R210, R67, R2, -R6 ;  /* 0x0000000243d27223 */ /* 0x000fc80000010806 */
[----:B------:R-:W0:Y:S02]  /*16680*/  SHFL.BFLY PT, R67, R4, 0x2, 0x1f ;  /* 0x0c401f0004437f89 */ /* 0x000e2400000e0000 */
[----:B0-----:R-:W-:-:S05]  /*16690*/  FMNMX.FTZ R67, R4, R67, !PT ;  /* 0x0000004304437209 */ /* 0x001fca0007810000 */
[----:B------:R-:W0:Y:S01]  /*166a0*/  SHFL.BFLY PT, R4, R67, 0x1, 0x1f ;  /* 0x0c201f0043047f89 */ /* 0x000e2200000e0000 */
[-CC-:B------:R-:W-:Y:S01]  /*166b0*/  FFMA.FTZ R208, R56, R2.reuse, -R6.reuse ;  /* 0x0000000238d07223 */ /* 0x180fe20000010806 */
[----:B------:R-:W-:Y:S01]  /*166c0*/  MUFU.EX2 R29, R29 ;  /* 0x0000001d001d7308 */ /* 0x000fe20000000800 */
[-CC-:B------:R-:W-:Y:S01]  /*166d0*/  FFMA.FTZ R206, R69, R2.reuse, -R6.reuse ;  /* 0x0000000245ce7223 */ /* 0x180fe20000010806 */
[-CC-:B------:R-:W-:Y:S01]  /*166e0*/  FFMA.FTZ R53, R53, R2.reuse, -R6.reuse ;  /* 0x0000000235357223 */ /* 0x180fe20000010806 */
[-CC-:B------:R-:W-:Y:S01]  /*166f0*/  FFMA.FTZ R200, R71, R2.reuse, -R6.reuse ;  /* 0x0000000247c87223 */ /* 0x180fe20000010806 */
[-CC-:B------:R-:W-:Y:S01]  /*16700*/  FFMA.FTZ R41, R41, R2.reuse, -R6.reuse ;  /* 0x0000000229297223 */ /* 0x180fe20000010806 */
[-CC-:B------:R-:W-:Y:S01]  /*16710*/  FFMA.FTZ R202, R73, R2.reuse, -R6.reuse ;  /* 0x0000000249ca7223 */ /* 0x180fe20000010806 */
[----:B------:R-:W-:Y:S02]  /*16720*/  FFMA.FTZ R45, R45, R2, -R6 ;  /* 0x000000022d2d7223 */ /* 0x000fe40000010806 */
[----:B------:R-:W1:Y:S01]  /*16730*/  MUFU.EX2 R208, R208 ;  /* 0x000000d000d07308 */ /* 0x000e620000000800 */
[----:B0-----:R-:W-:-:S04]  /*16740*/  FMNMX.FTZ R4, R67, R4, !PT ;  /* 0x0000000443047209 */ /* 0x001fc80007810000 */
[C---:B------:R-:W-:Y:S01]  /*16750*/  FSETP.NEU.FTZ.AND P2, PT, R4.reuse, -INF , PT ;  /* 0xff8000000400780b */ /* 0x040fe20003f5d000 */
[-C--:B------:R-:W-:Y:S01]  /*16760*/  FMUL.FTZ R14, R4, R2.reuse ;  /* 0x00000002040e7220 */ /* 0x080fe20000410000 */
[----:B------:R-:W-:-:S04]  /*16770*/  FFMA.FTZ R196, R75, R2, -R6 ;  /* 0x000000024bc47223 */ /* 0x000fc80000010806 */
[----:B------:R-:W-:Y:S01]  /*16780*/  FSEL R14, R14, RZ, P2 ;  /* 0x000000ff0e0e7208 */ /* 0x000fe20001000000 */
[-CC-:B------:R-:W-:Y:S01]  /*16790*/  FFMA.FTZ R33, R33, R2.reuse, -R6.reuse ;  /* 0x0000000221217223 */ /* 0x180fe20000010806 */
[-CC-:B------:R-:W-:Y:S01]  /*167a0*/  FFMA.FTZ R198, R77, R2.reuse, -R6.reuse ;  /* 0x000000024dc67223 */ /* 0x180fe20000010806 */
[-CC-:B------:R-:W-:Y:S01]  /*167b0*/  FFMA.FTZ R37, R37, R2.reuse, -R6.reuse ;  /* 0x0000000225257223 */ /* 0x180fe20000010806 */
[-CC-:B------:R-:W-:Y:S01]  /*167c0*/  FFMA.FTZ R192, R79, R2.reuse, -R6.reuse ;  /* 0x000000024fc07223 */ /* 0x180fe20000010806 */
[-CC-:B------:R-:W-:Y:S01]  /*167d0*/  FFMA.FTZ R81, R81, R2.reuse, -R6.reuse ;  /* 0x0000000251517223 */ /* 0x180fe20000010806 */
[-CC-:B------:R-:W-:Y:S01]  /*167e0*/  FFMA.FTZ R194, R83, R2.reuse, -R6.reuse ;  /* 0x0000000253c27223 */ /* 0x180fe20000010806 */
[-C--:B------:R-:W-:Y:S01]  /*167f0*/  FFMA.FTZ R69, R85, R2.reuse, -R6 ;  /* 0x0000000255457223 */ /* 0x080fe20000010806 */
[-CC-:B------:R-:W-:Y:S01]  /*16800*/  FFMA.FTZ R209, R3, R2.reuse, -R14.reuse ;  /* 0x0000000203d17223 */ /* 0x180fe2000001080e */
[-CC-:B------:R-:W-:Y:S01]  /*16810*/  FFMA.FTZ R6, R59, R2.reuse, -R14.reuse ;  /* 0x000000023b067223 */ /* 0x180fe2000001080e */
[----:B------:R-:W0:Y:S01]  /*16820*/  MUFU.EX2 R210, R210 ;  /* 0x000000d200d27308 */ /* 0x000e220000000800 */
[----:B------:R-:W-:-:S07]  /*16830*/  FFMA.FTZ R211, R7, R2, -R14 ;  /* 0x0000000207d37223 */ /* 0x000fce000001080e */
[----:B------:R2:W3:Y:S01]  /*16840*/  MUFU.EX2 R39, R8 ;  /* 0x0000000800277308 */ /* 0x0004e20000000800 */
[----:B------:R-:W-:-:S07]  /*16850*/  FFMA.FTZ R205, R9, R2, -R14 ;  /* 0x0000000209cd7223 */ /* 0x000fce000001080e */
[----:B------:R-:W-:Y:S01]  /*16860*/  MUFU.EX2 R209, R209 ;  /* 0x000000d100d17308 */ /* 0x000fe20000000800 */
[----:B--2---:R-:W-:-:S07]  /*16870*/  FFMA.FTZ R8, R63, R2, -R14 ;  /* 0x000000023f087223 */ /* 0x004fce000001080e */
[----:B------:R-:W2:Y:S01]  /*16880*/  MUFU.EX2 R6, R6 ;  /* 0x0000000600067308 */ /* 0x000ea20000000800 */
[----:B-1----:R-:W-:-:S07]  /*16890*/  FADD.FTZ R3, R208, R29 ;  /* 0x0000001dd0037221 */ /* 0x002fce0000010000 */
[----:B------:R-:W1:Y:S08]  /*168a0*/  MUFU.EX2 R204, R204 ;  /* 0x000000cc00cc7308 */ /* 0x000e700000000800 */
[----:B------:R-:W4:Y:S01]  /*168b0*/  MUFU.EX2 R211, R211 ;  /* 0x000000d300d37308 */ /* 0x000f220000000800 */
[----:B0-----:R-:W-:-:S07]  /*168c0*/  FADD.FTZ R26, R210, R3 ;  /* 0x00000003d21a7221 */ /* 0x001fce0000010000 */
[----:B------:R0:W4:Y:S01]  /*168d0*/  MUFU.EX2 R31, R10 ;  /* 0x0000000a001f7308 */ /* 0x0001220000000800 */
[----:B------:R-:W-:-:S07]  /*168e0*/  FFMA.FTZ R207, R11, R2, -R14 ;  /* 0x000000020bcf7223 */ /* 0x000fce000001080e */
[----:B------:R-:W4:Y:S01]  /*168f0*/  MUFU.EX2 R8, R8 ;  /* 0x0000000800087308 */ /* 0x000f220000000800 */
[----:B0-----:R-:W-:Y:S01]  /*16900*/  FFMA.FTZ R10, R51, R2, -R14 ;  /* 0x00000002330a7223 */ /* 0x001fe2000001080e */
[----:B---3--:R-:W-:-:S06]  /*16910*/  FADD.FTZ R3, R39, R26 ;  /* 0x0000001a27037221 */ /* 0x008fcc0000010000 */
[----:B------:R-:W0:Y:S01]  /*16920*/  MUFU.EX2 R206, R206 ;  /* 0x000000ce00ce7308 */ /* 0x000e220000000800 */
[----:B--2---:R-:W-:Y:S01]  /*16930*/  FADD.FTZ R28, R209, R6 ;  /* 0x00000006d11c7221 */ /* 0x004fe20000010000 */
[----:B------:R-:W-:-:S06]  /*16940*/  FFMA.FTZ R12, R55, R2, -R14 ;  /* 0x00000002370c7223 */ /* 0x000fcc000001080e */
[----:B------:R-:W2:Y:S01]  /*16950*/  MUFU.EX2 R205, R205 ;  /* 0x000000cd00cd7308 */ /* 0x000ea20000000800 */
[----:B-1----:R-:W-:Y:S01]  /*16960*/  FADD.FTZ R26, R204, R3 ;  /* 0x00000003cc1a7221 */ /* 0x002fe20000010000 */
[----:B----4-:R-:W-:-:S06]  /*16970*/  FADD.FTZ R3, R211, R28 ;  /* 0x0000001cd3037221 */ /* 0x010fcc0000010000 */
[----:B------:R-:W1:Y:S01]  /*16980*/  MUFU.EX2 R53, R53 ;  /* 0x0000003500357308 */ /* 0x000e620000000800 */
[----:B------:R-:W-:-:S07]  /*16990*/  FFMA.FTZ R201, R13, R2, -R14 ;  /* 0x000000020dc97223 */ /* 0x000fce000001080e */
[----:B------:R-:W3:Y:S01]  /*169a0*/  MUFU.EX2 R10, R10 ;  /* 0x0000000a000a7308 */ /* 0x000ee20000000800 */
[----:B------:R-:W-:Y:S01]  /*169b0*/  FADD.FTZ R7, R31, R26 ;  /* 0x0000001a1f077221 */ /* 0x000fe20000010000 */
[----:B------:R-:W-:-:S06]  /*169c0*/  FADD.FTZ R28, R8, R3 ;  /* 0x00000003081c7221 */ /* 0x000fcc0000010000 */
[----:B------:R-:W4:Y:S01]  /*169d0*/  MUFU.EX2 R200, R200 ;  /* 0x000000c800c87308 */ /* 0x000f220000000800 */
[----:B------:R-:W-:-:S07]  /*169e0*/  FFMA.FTZ R20, R43, R2, -R14 ;  /* 0x000000022b147223 */ /* 0x000fce000001080e */
[----:B------:R-:W4:Y:S01]  /*169f0*/  MUFU.EX2 R207, R207 ;  /* 0x000000cf00cf7308 */ /* 0x000f220000000800 */
[----:B0-----:R-:W-:Y:S01]  /*16a00*/  FADD.FTZ R30, R206, R7 ;  /* 0x00000007ce1e7221 */ /* 0x001fe20000010000 */
[----:B--2---:R-:W-:-:S06]  /*16a10*/  FADD.FTZ R3, R205, R28 ;  /* 0x0000001ccd037221 */ /* 0x004fcc0000010000 */
[----:B------:R-:W0:Y:S01]  /*16a20*/  MUFU.EX2 R41, R41 ;  /* 0x0000002900297308 */ /* 0x000e220000000800 */
[----:B------:R-:W-:-:S07]  /*16a30*/  FFMA.FTZ R203, R15, R2, -R14 ;  /* 0x000000020fcb7223 */ /* 0x000fce000001080e */
[----:B------:R-:W2:Y:S01]  /*16a40*/  MUFU.EX2 R12, R12 ;  /* 0x0000000c000c7308 */ /* 0x000ea20000000800 */
[----:B-1----:R-:W-:Y:S01]  /*16a50*/  FADD.FTZ R7, R53, R30 ;  /* 0x0000001e35077221 */ /* 0x002fe20000010000 */
[----:B---3--:R-:W-:-:S06]  /*16a60*/  FADD.FTZ R28, R10, R3 ;  /* 0x000000030a1c7221 */ /* 0x008fcc0000010000 */
[----:B------:R-:W1:Y:S01]  /*16a70*/  MUFU.EX2 R202, R202 ;  /* 0x000000ca00ca7308 */ /* 0x000e620000000800 */
[----:B------:R-:W-:-:S07]  /*16a80*/  FFMA.FTZ R24, R47, R2, -R14 ;  /* 0x000000022f187223 */ /* 0x000fce000001080e */
[----:B------:R-:W3:Y:S01]  /*16a90*/  MUFU.EX2 R201, R201 ;  /* 0x000000c900c97308 */ /* 0x000ee20000000800 */
[----:B----4-:R-:W-:Y:S01]  /*16aa0*/  FADD.FTZ R30, R200, R7 ;  /* 0x00000007c81e7221 */ /* 0x010fe20000010000 */
        /* <DEDUP_REMOVED lines=17> */
[----:B------:R-:W-:-:S07]  /*16bc0*/  @!P1 PRMT R0, RZ, 0x654, R0 ;  /* 0x00000654ff009816 */ /* 0x000fce0000000000 */
[----:B------:R-:W4:Y:S01]  /*16bd0*/  MUFU.EX2 R197, R197 ;  /* 0x000000c500c57308 */ /* 0x000f220000000800 */
[----:B------:R-:W-:Y:S01]  /*16be0*/  FFMA.FTZ R57, R57, R2, -R14 ;  /* 0x0000000239397223 */ /* 0x000fe2000001080e */
[----:B0-----:R-:W-:-:S06]  /*16bf0*/  FADD.FTZ R30, R196, R7 ;  /* 0x00000007c41e7221 */ /* 0x001fcc0000010000 */
[----:B------:R-:W0:Y:S01]  /*16c00*/  MUFU.EX2 R37, R37 ;  /* 0x0000002500257308 */ /* 0x000e220000000800 */
[----:B--2---:R-:W-:Y:S01]  /*16c10*/  FADD.FTZ R3, R203, R28 ;  /* 0x0000001ccb037221 */ /* 0x004fe20000010000 */
[----:B------:R-:W-:Y:S01]  /*16c20*/  FFMA.FTZ R65, R65, R2, -R14 ;  /* 0x0000000241417223 */ /* 0x000fe2000001080e */
[----:B------:R2:W-:Y:S05]  /*16c30*/  @!P1 SYNCS.ARRIVE.TRANS64.RED.A1T0 RZ, [R0+URZ], RZ ;  /* 0x000000ff00ff99a7 */ /* 0x0005ea000810043f */
[----:B------:R-:W0:Y:S01]  /*16c40*/  MUFU.EX2 R26, R26 ;  /* 0x0000001a001a7308 */ /* 0x000e220000000800 */
[----:B-1----:R-:W-:Y:S01]  /*16c50*/  FADD.FTZ R7, R33, R30 ;  /* 0x0000001e21077221 */ /* 0x002fe20000010000 */
[----:B---3--:R-:W-:-:S06]  /*16c60*/  FADD.FTZ R28, R24, R3 ;  /* 0x00000003181c7221 */ /* 0x008fcc0000010000 */
[----:B------:R-:W1:Y:S08]  /*16c70*/  MUFU.EX2 R192, R192 ;  /* 0x000000c000c07308 */ /* 0x000e700000000800 */
[----:B------:R-:W3:Y:S01]  /*16c80*/  MUFU.EX2 R199, R199 ;  /* 0x000000c700c77308 */ /* 0x000ee20000000800 */
[----:B------:R-:W-:Y:S01]  /*16c90*/  FFMA.FTZ R27, R27, R2, -R14 ;  /* 0x000000021b1b7223 */ /* 0x000fe2000001080e */
[----:B----4-:R-:W-:-:S06]  /*16ca0*/  FADD.FTZ R30, R198, R7 ;  /* 0x00000007c61e7221 */ /* 0x010fcc0000010000 */
[----:B------:R-:W4:Y:S01]  /*16cb0*/  MUFU.EX2 R67, R81 ;  /* 0x0000005100437308 */ /* 0x000f220000000800 */
[----:B------:R-:W-:Y:S01]  /*16cc0*/  FADD.FTZ R3, R197, R28 ;  /* 0x0000001cc5037221 */ /* 0x000fe20000010000 */
[----:B------:R-:W-:-:S06]  /*16cd0*/  FFMA.FTZ R61, R61, R2, -R14 ;  /* 0x000000023d3d7223 */ /* 0x000fcc000001080e */
[----:B--2---:R-:W2:Y:S01]  /*16ce0*/  MUFU.EX2 R0, R57 ;  /* 0x0000003900007308 */ /* 0x004ea20000000800 */
[----:B------:R-:W-:Y:S01]  /*16cf0*/  FFMA.FTZ R49, R49, R2, -R14 ;  /* 0x0000000231317223 */ /* 0x000fe2000001080e */
[----:B0-----:R-:W-:Y:S01]  /*16d00*/  FADD.FTZ R7, R37, R30 ;  /* 0x0000001e25077221 */ /* 0x001fe20000010000 */
[----:B------:R-:W-:-:S05]  /*16d10*/  FADD.FTZ R28, R26, R3 ;  /* 0x000000031a1c7221 */ /* 0x000fca0000010000 */
[----:B------:R-:W0:Y:S01]  /*16d20*/  MUFU.EX2 R65, R65 ;  /* 0x0000004100417308 */ /* 0x000e220000000800 */
[----:B-1----:R-:W-:Y:S01]  /*16d30*/  FADD.FTZ R30, R192, R7 ;  /* 0x00000007c01e7221 */ /* 0x002fe20000010000 */
[----:B---3--:R-:W-:-:S06]  /*16d40*/  FADD.FTZ R3, R199, R28 ;  /* 0x0000001cc7037221 */ /* 0x008fcc0000010000 */
[----:B------:R-:W1:Y:S01]  /*16d50*/  MUFU.EX2 R14, R27 ;  /* 0x0000001b000e7308 */ /* 0x000e620000000800 */
[----:B----4-:R-:W-:Y:S01]  /*16d60*/  FADD.FTZ R7, R67, R30 ;  /* 0x0000001e43077221 */ /* 0x010fe20000010000 */
[----:B--2---:R-:W-:-:S06]  /*16d70*/  FADD.FTZ R30, R0, R3 ;  /* 0x00000003001e7221 */ /* 0x004fcc0000010000 */
[----:B------:R-:W2:Y:S01]  /*16d80*/  MUFU.EX2 R61, R61 ;  /* 0x0000003d003d7308 */ /* 0x000ea20000000800 */
[----:B0-----:R-:W-:Y:S01]  /*16d90*/  FADD.FTZ R3, R65, R30 ;  /* 0x0000001e41037221 */ /* 0x001fe20000010000 */
[----:B------:R-:W-:-:S03]  /*16da0*/  F2FP.F16.F32.PACK_AB R209, R6, R209 ;  /* 0x000000d106d1723e */ /* 0x000fc600000000ff */
[----:B-1----:R-:W-:-:S03]  /*16db0*/  FADD.FTZ R6, R14, R3 ;  /* 0x000000030e067221 */ /* 0x002fc60000010000 */
[----:B------:R-:W0:Y:S01]  /*16dc0*/  MUFU.EX2 R194, R194 ;  /* 0x000000c200c27308 */ /* 0x000e220000000800 */
[----:B--2---:R-:W-:Y:S01]  /*16dd0*/  FADD.FTZ R3, R61, R6 ;  /* 0x000000063d037221 */ /* 0x004fe20000010000 */
[----:B------:R-:W-:-:S06]  /*16de0*/  VIADD R6, R92, 0xfffffffe ;  /* 0xfffffffe5c067836 */ /* 0x000fcc0000000000 */
[----:B------:R-:W1:Y:S01]  /*16df0*/  MUFU.EX2 R69, R69 ;  /* 0x0000004500457308 */ /* 0x000e620000000800 */
[----:B------:R-:W-:-:S07]  /*16e00*/  ISETP.GE.AND P2, PT, R6, R225, PT ;  /* 0x000000e10600720c */ /* 0x000fce0003f46270 */
[----:B------:R-:W2:Y:S01]  /*16e10*/  MUFU.EX2 R28, R49 ;  /* 0x00000031001c7308 */ /* 0x000ea20000000800 */
[----:B0-----:R-:W-:Y:S01]  /*16e20*/  FADD.FTZ R32, R194, R7 ;  /* 0x00000007c2207221 */ /* 0x001fe20000010000 */
[----:B------:R-:W-:Y:S01]  /*16e30*/  BSSY B0, `(.L_x_636) ;  /* 0x0000564000007945 */ /* 0x000fe20003800000 */
[----:B------:R-:W-:Y:S01]  /*16e40*/  F2FP.F16.F32.PACK_AB R207, R12, R207 ;  /* 0x000000cf0ccf723e */ /* 0x000fe200000000ff */
[--C-:B------:R-:W-:Y:S01]  /*16e50*/  IMAD.MOV.U32 R150, RZ, RZ, R151.reuse ;  /* 0x000000ffff967224 */ /* 0x100fe200078e0097 */
[----:B------:R-:W-:Y:S01]  /*16e60*/  F2FP.F16.F32.PACK_AB R208, R29, R208 ;  /* 0x000000d01dd0723e */ /* 0x000fe200000000ff */
[--C-:B------:R-:W-:Y:S01]  /*16e70*/  IMAD.MOV.U32 R149, RZ, RZ, R151.reuse ;  /* 0x000000ffff957224 */ /* 0x100fe200078e0097 */
[----:B------:R-:W-:Y:S01]  /*16e80*/  F2FP.F16.F32.PACK_AB R210, R39, R210 ;  /* 0x000000d227d2723e */ /* 0x000fe200000000ff */
[--C-:B------:R-:W-:Y:S01]  /*16e90*/  IMAD.MOV.U32 R148, RZ, RZ, R151.reuse ;  /* 0x000000ffff947224 */ /* 0x100fe200078e0097 */
[----:B------:R-:W-:Y:S01]  /*16ea0*/  F2FP.F16.F32.PACK_AB R204, R31, R204 ;  /* 0x000000cc1fcc723e */ /* 0x000fe200000000ff */
[----:B-1----:R-:W-:Y:S01]  /*16eb0*/  FADD.FTZ R13, R69, R32 ;  /* 0x00000020450d7221 */ /* 0x002fe20000010000 */
[----:B------:R-:W-:Y:S01]  /*16ec0*/  F2FP.F16.F32.PACK_AB R206, R53, R206 ;  /* 0x000000ce35ce723e */ /* 0x000fe200000000ff */
[--C-:B------:R-:W-:Y:S01]  /*16ed0*/  IMAD.MOV.U32 R146, RZ, RZ, R151.reuse ;  /* 0x000000ffff927224 */ /* 0x100fe200078e0097 */
[----:B------:R-:W-:Y:S01]  /*16ee0*/  F2FP.F16.F32.PACK_AB R200, R41, R200 ;  /* 0x000000c829c8723e */ /* 0x000fe200000000ff */
[--C-:B------:R-:W-:Y:S01]  /*16ef0*/  IMAD.MOV.U32 R145, RZ, RZ, R151.reuse ;  /* 0x000000ffff917224 */ /* 0x100fe200078e0097 */
[----:B------:R-:W-:Y:S01]  /*16f00*/  F2FP.F16.F32.PACK_AB R202, R45, R202 ;  /* 0x000000ca2dca723e */ /* 0x000fe200000000ff */
[----:B------:R-:W-:Y:S01]  /*16f10*/  IMAD.MOV.U32 R144, RZ, RZ, R151 ;  /* 0x000000ffff907224 */ /* 0x000fe200078e0097 */
[----:B------:R-:W-:Y:S01]  /*16f20*/  F2FP.F16.F32.PACK_AB R196, R33, R196 ;  /* 0x000000c421c4723e */ /* 0x000fe200000000ff */
[----:B--2---:R-:W-:Y:S01]  /*16f30*/  FADD.FTZ R12, R28, R3 ;  /* 0x000000031c0c7221 */ /* 0x004fe20000010000 */
[----:B------:R-:W-:Y:S01]  /*16f40*/  F2FP.F16.F32.PACK_AB R198, R37, R198 ;  /* 0x000000c625c6723e */ /* 0x000fe200000000ff */
[--C-:B------:R-:W-:Y:S01]  /*16f50*/  IMAD.MOV.U32 R142, RZ, RZ, R151.reuse ;  /* 0x000000ffff8e7224 */ /* 0x100fe200078e0097 */
        /* <DEDUP_REMOVED lines=9> */
[----:B------:R-:W-:Y:S01]  /*16ff0*/  IMAD.MOV.U32 R0, RZ, RZ, 0x3f800000 ;  /* 0x3f800000ff007424 */ /* 0x000fe200078e00ff */
        /* <DEDUP_REMOVED lines=10> */
[----:B------:R-:W-:Y:S01]  /*170a0*/  MOV R3, 0x3f800000 ;  /* 0x3f80000000037802 */ /* 0x000fe20000000f00 */
        /* <DEDUP_REMOVED lines=111> */
[----:B------:R-:W-:Y:S06]  /*177a0*/  @!P2 BRA `(.L_x_637) ;  /* 0x0000004c0030a947 */ /* 0x000fec0003800000 */
[----:B------:R-:W-:Y:S01]  /*177b0*/  MOV R7, R4 ;  /* 0x0000000400077202 */ /* 0x000fe20000000f00 */
[----:B------:R-:W-:Y:S01]  /*177c0*/  IMAD.MOV.U32 R8, RZ, RZ, R5 ;  /* 0x000000ffff087224 */ /* 0x000fe200078e0005 */
[----:B------:R-:W-:Y:S01]  /*177d0*/  MOV R0, 0x3f800000 ;  /* 0x3f80000000007802 */ /* 0x000fe20000000f00 */
[----:B------:R-:W-:Y:S01]  /*177e0*/  IMAD.MOV.U32 R9, RZ, RZ, R221 ;  /* 0x000000ffff097224 */ /* 0x000fe200078e00dd */
[----:B------:R-:W-:Y:S01]  /*177f0*/  CS2R R150, SRZ ;  /* 0x0000000000967805 */ /* 0x000fe2000001ff00 */
[----:B------:R-:W-:Y:S01]  /*17800*/  IMAD.MOV.U32 R10, RZ, RZ, R220 ;  /* 0x000000ffff0a7224 */ /* 0x000fe200078e00dc */
        /* <DEDUP_REMOVED lines=62> */
[----:B------:R-:W-:-:S07]  /*17bf0*/  CS2R R24, SRZ ;  /* 0x0000000000187805 */ /* 0x000fce000001ff00 */
.L_x_648:
[----:B------:R-:W-:-:S05]  /*17c00*/  VIADD R2, R10, 0x1 ;  /* 0x000000010a027836 */ /* 0x000fca0000000000 */
[----:B------:R-:W-:-:S04]  /*17c10*/  ISETP.NE.AND P2, PT, R2, 0x2, PT ;  /* 0x000000020200780c */ /* 0x000fc80003f45270 */
[----:B------:R-:W-:Y:S02]  /*17c20*/  SEL R2, R2, RZ, P2 ;  /* 0x000000ff02027207 */ /* 0x000fe40001000000 */
[----:B------:R-:W-:-:S03]  /*17c30*/  SEL R221, RZ, 0x1, P2 ;  /* 0x00000001ffdd7807 */ /* 0x000fc60001000000 */
[----:B------:R-:W-:Y:S01]  /*17c40*/  IMAD.MOV.U32 R220, RZ, RZ, R2 ;  /* 0x000000ffffdc7224 */ /* 0x000fe200078e0002 */
[----:B------:R-:W-:Y:S01]  /*17c50*/  LOP3.LUT R221, R9, R221, RZ, 0x3c, !PT ;  /* 0x000000dd09dd7212 */ /* 0x000fe200078e3cff */
[----:B------:R-:W-:Y:S06]  /*17c60*/  @!P0 BRA `(.L_x_638) ;  /* 0x0000000000048947 */ /* 0x000fec0003800000 */
[----:B------:R-:W-:Y:S01]  /*17c70*/  BPT.TRAP 0x1 ;  /* 0x000000040000795c */ /* 0x000fe20000300000 */
.L_x_638:
[----:B------:R-:W-:Y:S01]  /*17c80*/  IMAD R11, R2, 0x8, R18 ;  /* 0x00000008020b7824 */ /* 0x000fe200078e0212 */
[----:B------:R-:W-:-:S04]  /*17c90*/  SHF.L.U32 R4, R221, 0x1f, RZ ;  /* 0x0000001fdd047819 */ /* 0x000fc800000006ff */
[----:B------:R0:W1:Y:S01]  /*17ca0*/  SYNCS.PHASECHK.TRANS64.TRYWAIT P2, [R11+URZ+0x38830], R4 ;  /* 0x038830040b0075a7 */ /* 0x000062000804017f */
[----:B------:R-:W-:Y:S05]  /*17cb0*/  @!P0 BRA `(.L_x_639) ;  /* 0x0000000000048947 */ /* 0x000fea0003800000 */
[----:B------:R-:W-:Y:S01]  /*17cc0*/  BPT.TRAP 0x1 ;  /* 0x000000040000795c */ /* 0x000fe20000300000 */
.L_x_639:
[----:B------:R-:W-:Y:S01]  /*17cd0*/  IMAD R2, R220, 0xa00, R224 ;  /* 0x00000a00dc027824 */ /* 0x000fe200078e02e0 */
[----:B------:R-:W-:Y:S03]  /*17ce0*/  BSSY B1, `(.L_x_640) ;  /* 0x0000006000017945 */ /* 0x000fe60003800000 */
[C---:B------:R-:W-:Y:S01]  /*17cf0*/  VIADD R20, R2.reuse, 0x100 ;  /* 0x0000010002147836 */ /* 0x040fe20000000000 */
[----:B------:R-:W-:Y:S01]  /*17d00*/  IADD3 R15, R2, 0x80, RZ ;  /* 0x00000080020f7810 */ /* 0x000fe20007ffe0ff */
[----:B-1----:R-:W-:Y:S06]  /*17d10*/  @P2 BRA `(.L_x_641) ;  /* 0x0000000000082947 */ /* 0x002fec0003800000 */
[----:B------:R-:W1:Y:S02]  /*17d20*/  SYNCS.PHASECHK.TRANS64.TRYWAIT P2, [R11+URZ+0x38830], R4 ;  /* 0x038830040b0075a7 */ /* 0x000e64000804017f */
[----:B-1----:R-:W-:Y:S05]  /*17d30*/  @!P2 BRA `(.L_x_642) ;  /* 0x0000013c005ca947 */ /* 0x002fea0003800000 */
.L_x_641:
[----:B------:R-:W-:Y:S05]  /*17d40*/  BSYNC B1 ;  /* 0x0000000000017941 */ /* 0x000fea0003800000 */
.L_x_640:
[----:B------:R-:W2:Y:S04]  /*17d50*/  LDL.64 R152, [R1+0x50] ;  /* 0x0000500001987983 */ /* 0x000ea80000100a00 */
[----:B------:R-:W3:Y:S01]  /*17d60*/  LDL.64 R154, [R1+0x58] ;  /* 0x00005800019a7983 */ /* 0x000ee20000100a00 */
[----:B01----:R-:W-:Y:S02]  /*17d70*/  IMAD.MOV.U32 R4, RZ, RZ, R2 ;  /* 0x000000ffff047224 */ /* 0x003fe400078e0002 */
[----:B------:R-:W-:-:S03]  /*17d80*/  IMAD.MOV.U32 R5, RZ, RZ, 0x40000040 ;  /* 0x40000040ff057424 */ /* 0x000fc600078e00ff */
[----:B------:R-:W-:Y:S02]  /*17d90*/  R2UR UR14, R4 ;  /* 0x00000000040e72ca */ /* 0x000fe400000e0000 */
[C---:B------:R-:W-:Y:S01]  /*17da0*/  R2UR UR15, R5.reuse ;  /* 0x00000000050f72ca */ /* 0x040fe200000e0000 */
[----:B------:R-:W-:Y:S01]  /*17db0*/  WARPGROUP.ARRIVE ;  /* 0x00000000000079c5 */ /* 0x000fe20000000000 */
[----:B------:R-:W-:Y:S01]  /*17dc0*/  IMAD.MOV.U32 R4, RZ, RZ, R15 ;  /* 0x000000ffff047224 */ /* 0x000fe200078e000f */
[----:B------:R-:W-:-:S04]  /*17dd0*/  R2UR UR11, R5 ;  /* 0x00000000050b72ca */ /* 0x000fc800000e0000 */
[----:B------:R-:W-:Y:S01]  /*17de0*/  R2UR UR10, R4 ;  /* 0x00000000040a72ca */ /* 0x000fe200000e0000 */
[----:B------:R-:W-:Y:S01]  /*17df0*/  IMAD.MOV.U32 R21, RZ, RZ, 0x40000040 ;  /* 0x40000040ff157424 */ /* 0x000fe200078e00ff */
[----:B------:R-:W-:-:S04]  /*17e00*/  R2UR UR6, R20 ;  /* 0x00000000140672ca */ /* 0x000fc800000e0000 */
[----:B------:R-:W-:Y:S02]  /*17e10*/  R2UR UR7, R21 ;  /* 0x00000000150772ca */ /* 0x000fe400000e0000 */
[----:B------:R-:W-:Y:S02]  /*17e20*/  IADD3 R14, R2, 0x180, RZ ;  /* 0x00000180020e7810 */ /* 0x000fe40007ffe0ff */
[----:B------:R-:W-:Y:S02]  /*17e30*/  MOV R15, 0x40000040 ;  /* 0x40000040000f7802 */ /* 0x000fe40000000f00 */
[----:B--2---:R-:W-:Y:S02]  /*17e40*/  R2UR UR30, R152 ;  /* 0x00000000981e72ca */ /* 0x004fe400000e0000 */
[----:B------:R-:W-:Y:S02]  /*17e50*/  R2UR UR31, R153 ;  /* 0x00000000991f72ca */ /* 0x000fe400000e0000 */
[----:B---3--:R-:W-:Y:S01]  /*17e60*/  R2UR UR16, R154 ;  /* 0x000000009a1072ca */ /* 0x008fe200000e0000 */
[----:B------:R-:W2:Y:S01]  /*17e70*/  LDL.64 R152, [R1+0x48] ;  /* 0x0000480001987983 */ /* 0x000ea20000100a00 */
[----:B------:R-:W-:Y:S01]  /*17e80*/  R2UR UR17, R155 ;  /* 0x000000009b1172ca */ /* 0x000fe200000e0000 */
[----:B------:R-:W-:Y:S01]  /*17e90*/  VIADD R4, R2, 0x200 ;  /* 0x0000020002047836 */ /* 0x000fe20000000000 */
[----:B------:R-:W-:Y:S01]  /*17ea0*/  R2UR UR19, R5 ;  /* 0x00000000051372ca */ /* 0x000fe200000e0000 */
[----:B------:R-:W3:Y:S08]  /*17eb0*/  LDL.64 R20, [R1+0x40] ;  /* 0x0000400001147983 */ /* 0x000ef00000100a00 */
[----:B------:R-:W-:-:S02]  /*17ec0*/  UMOV UR12, UR16 ;  /* 0x00000010000c7c82 */ /* 0x000fc40008000000 */
[----:B------:R-:W-:Y:S02]  /*17ed0*/  UMOV UR13, UR17 ;  /* 0x00000011000d7c82 */ /* 0x000fe40008000000 */
[----:B------:R-:W-:Y:S01]  /*17ee0*/  HGMMA.64x16x16.F32 R184, gdesc[UR12], RZ, !UPT, gsb0 ;  /* 0x002000000cb879f0 */ /* 0x000fe2000c0008ff */
[----:B------:R-:W-:Y:S01]  /*17ef0*/  UMOV UR8, UR16 ;  /* 0x0000001000087c82 */ /* 0x000fe20008000000 */
[----:B------:R-:W-:Y:S01]  /*17f00*/  UMOV UR9, UR17 ;  /* 0x0000001100097c82 */ /* 0x000fe20008000000 */
[----:B------:R-:W-:Y:S02]  /*17f10*/  WARPGROUP.DEPBAR.LE gsb0, 0x0 ;  /* 0x00008000000079c5 */ /* 0x000fe40000010000 */
[----:B------:R-:W-:-:S06]  /*17f20*/  WARPGROUP.ARRIVE ;  /* 0x00000000000079c5 */ /* 0x000fcc0000000000 */
[----:B------:R-:W-:Y:S01]  /*17f30*/  HGMMA.64x16x16.F32 R176, gdesc[UR8], RZ, !UPT, gsb0 ;  /* 0x0020000008b079f0 */ /* 0x000fe2000c0008ff */
[----:B------:R-:W-:Y:S01]  /*17f40*/  UMOV UR4, UR16 ;  /* 0x0000001000047c82 */ /* 0x000fe20008000000 */
[----:B------:R-:W-:Y:S01]  /*17f50*/  UMOV UR5, UR17 ;  /* 0x0000001100057c82 */ /* 0x000fe20008000000 */
[----:B------:R-:W-:Y:S02]  /*17f60*/  WARPGROUP.DEPBAR.LE gsb0, 0x0 ;  /* 0x00008000000079c5 */ /* 0x000fe40000010000 */
[----:B------:R-:W-:-:S06]  /*17f70*/  WARPGROUP.ARRIVE ;  /* 0x00000000000079c5 */ /* 0x000fcc0000000000 */
[----:B------:R-:W-:Y:S01]  /*17f80*/  HGMMA.64x16x16.F32 R168, gdesc[UR4], RZ, !UPT, gsb0 ;  /* 0x0020000004a879f0 */ /* 0x000fe2000c0008ff */
[----:B------:R-:W-:Y:S02]  /*17f90*/  R2UR UR22, R14 ;  /* 0x000000000e1672ca */ /* 0x000fe400000e0000 */
[----:B------:R-:W-:Y:S01]  /*17fa0*/  R2UR UR23, R15 ;  /* 0x000000000f1772ca */ /* 0x000fe200000e0000 */
[----:B------:R-:W-:Y:S01]  /*17fb0*/  UMOV UR20, UR16 ;  /* 0x0000001000147c82 */ /* 0x000fe20008000000 */
[----:B------:R-:W-:Y:S01]  /*17fc0*/  UMOV UR21, UR17 ;  /* 0x0000001100157c82 */ /* 0x000fe20008000000 */
[----:B------:R-:W-:Y:S02]  /*17fd0*/  WARPGROUP.DEPBAR.LE gsb0, 0x0 ;  /* 0x00008000000079c5 */ /* 0x000fe40000010000 */
[----:B------:R-:W-:-:S08]  /*17fe0*/  WARPGROUP.ARRIVE ;  /* 0x00000000000079c5 */ /* 0x000fd00000000000 */
[----:B------:R-:W-:Y:S01]  /*17ff0*/  HGMMA.64x16x16.F32 R160, gdesc[UR20], RZ, !UPT, gsb0 ;  /* 0x0020000014a079f0 */ /* 0x000fe2000c0008ff */
[----:B------:R-:W-:Y:S01]  /*18000*/  R2UR UR18, R4 ;  /* 0x00000000041272ca */ /* 0x000fe200000e0000 */
[----:B------:R-:W-:Y:S02]  /*18010*/  VIADD R14, R2, 0x2 ;  /* 0x00000002020e7836 */ /* 0x000fe40000000000 */
[----:B------:R-:W-:Y:S01]  /*18020*/  IMAD.MOV.U32 R15, RZ, RZ, 0x40000040 ;  /* 0x40000040ff0f7424 */ /* 0x000fe200078e00ff */
[----:B------:R-:W-:Y:S02]  /*18030*/  WARPGROUP.DEPBAR.LE gsb0, 0x0 ;  /* 0x00008000000079c5 */ /* 0x000fe40000010000 */
[----:B--2---:R-:W-:Y:S02]  /*18040*/  R2UR UR28, R152 ;  /* 0x00000000981c72ca */ /* 0x004fe400000e0000 */
[----:B------:R-:W-:Y:S02]  /*18050*/  R2UR UR29, R153 ;  /* 0x00000000991d72ca */ /* 0x000fe400000e0000 */
        /* <DEDUP_REMOVED lines=24> */
[----:B------:R-:W-:Y:S01]  /*181e0*/  VIADD R4, R2, 0x182 ;  /* 0x0000018202047836 */ /* 0x000fe20000000000 */
[----:B------:R-:W-:Y:S01]  /*181f0*/  MOV R5, 0x40000040 ;  /* 0x4000004000057802 */ /* 0x000fe20000000f00 */
[----:B------:R-:W-:Y:S01]  /*18200*/  UMOV UR4, UR30 ;  /* 0x0000001e00047c82 */ /* 0x000fe20008000000 */
[----:B------:R-:W-:Y:S01]  /*18210*/  UMOV UR5, UR31 ;  /* 0x0000001f00057c82 */ /* 0x000fe20008000000 */
[----:B------:R-:W-:Y:S01]  /*18220*/  UMOV UR20, UR30 ;  /* 0x0000001e00147c82 */ /* 0x000fe20008000000 */
[----:B------:R-:W-:-:S02]  /*18230*/  WARPGROUP.DEPBAR.LE gsb0, 0x0 ;  /* 0x00008000000079c5 */ /* 0x000fc40000010000 */
[----:B------:R-:W-:Y:S01]  /*18240*/  WARPGROUP.ARRIVE ;  /* 0x00000000000079c5 */ /* 0x000fe20000000000 */
[----:B------:R-:W-:Y:S01]  /*18250*/  UMOV UR21, UR31 ;  /* 0x0000001f00157c82 */ /* 0x000fe20008000000 */
[----:B------:R-:W-:Y:S01]  /*18260*/  UMOV UR16, UR28 ;  /* 0x0000001c00107c82 */ /* 0x000fe20008000000 */
[----:B------:R-:W-:Y:S01]  /*18270*/  UMOV UR17, UR29 ;  /* 0x0000001d00117c82 */ /* 0x000fe20008000000 */
[----:B------:R-:W-:Y:S01]  /*18280*/  UMOV UR12, UR28 ;  /* 0x0000001c000c7c82 */ /* 0x000fe20008000000 */
[----:B------:R-:W-:Y:S01]  /*18290*/  UMOV UR13, UR29 ;  /* 0x0000001d000d7c82 */ /* 0x000fe20008000000 */
[----:B------:R-:W-:Y:S01]  /*182a0*/  HGMMA.64x16x16.F32 R168, gdesc[UR8], R168, gsb0 ;  /* 0x0020000008a879f0 */ /* 0x000fe200080008a8 */
[----:B------:R-:W-:Y:S01]  /*182b0*/  R2UR UR6, R4 ;  /* 0x00000000040672ca */ /* 0x000fe200000e0000 */
[----:B------:R-:W-:Y:S01]  /*182c0*/  UMOV UR24, UR28 ;  /* 0x0000001c00187c82 */ /* 0x000fe20008000000 */
[----:B------:R-:W-:Y:S01]  /*182d0*/  R2UR UR7, R5 ;  /* 0x00000000050772ca */ /* 0x000fe200000e0000 */
[----:B------:R-:W-:Y:S01]  /*182e0*/  VIADD R4, R2, 0x202 ;  /* 0x0000020202047836 */ /* 0x000fe20000000000 */
[----:B------:R-:W-:Y:S01]  /*182f0*/  UMOV UR25, UR29 ;  /* 0x0000001d00197c82 */ /* 0x000fe20008000000 */
[----:B------:R-:W2:Y:S01]  /*18300*/  LDL.64 R14, [R1+0x38] ;  /* 0x00003800010e7983 */ /* 0x000ea20000100a00 */
[----:B------:R-:W-:-:S02]  /*18310*/  WARPGROUP.DEPBAR.LE gsb0, 0x0 ;  /* 0x00008000000079c5 */ /* 0x000fc40000010000 */
[----:B------:R-:W-:-:S07]  /*18320*/  WARPGROUP.ARRIVE ;  /* 0x00000000000079c5 */ /* 0x000fce0000000000 */
[----:B------:R-:W-:Y:S01]  /*18330*/  HGMMA.64x16x16.F32 R160, gdesc[UR4], R160, gsb0 ;  /* 0x0020000004a079f0 */ /* 0x000fe200080008a0 */
[----:B------:R-:W-:Y:S01]  /*18340*/  IMAD.MOV.U32 R5, RZ, RZ, 0x40000040 ;  /* 0x40000040ff057424 */ /* 0x000fe200078e00ff */
[----:B------:R-:W-:-:S04]  /*18350*/  R2UR UR22, R4 ;  /* 0x00000000041672ca */ /* 0x000fc800000e0000 */
[----:B------:R-:W-:Y:S01]  /*18360*/  R2UR UR23, R5 ;  /* 0x00000000051772ca */ /* 0x000fe200000e0000 */
[----:B------:R-:W-:Y:S02]  /*18370*/  WARPGROUP.DEPBAR.LE gsb0, 0x0 ;  /* 0x00008000000079c5 */ /* 0x000fe40000010000 */
[----:B------:R-:W-:-:S10]  /*18380*/  WARPGROUP.ARRIVE ;  /* 0x00000000000079c5 */ /* 0x000fd40000000000 */
[----:B------:R-:W-:Y:S01]  /*18390*/  HGMMA.64x16x16.F32 R152, gdesc[UR20], R152, gsb0 ;  /* 0x00200000149879f0 */ /* 0x000fe20008000898 */
[----:B------:R-:W-:Y:S01]  /*183a0*/  VIADD R4, R2, 0x4 ;  /* 0x0000000402047836 */ /* 0x000fe20000000000 */
[----:B------:R-:W-:-:S04]  /*183b0*/  MOV R5, 0x40000040 ;  /* 0x4000004000057802 */ /* 0x000fc80000000f00 */
        /* <DEDUP_REMOVED lines=38> */
[----:B------:R-:W-:Y:S01]  /*18620*/  IMAD.MOV.U32 R5, RZ, RZ, 0x40000040 ;  /* 0x40000040ff057424 */ /* 0x000fe200078e00ff */
[----:B---3--:R-:W-:Y:S02]  /*18630*/  R2UR UR30, R20 ;  /* 0x00000000141e72ca */ /* 0x008fe400000e0000 */
[----:B------:R-:W-:Y:S02]  /*18640*/  R2UR UR31, R21 ;  /* 0x00000000151f72ca */ /* 0x000fe400000e0000 */
[----:B------:R-:W-:Y:S01]  /*18650*/  R2UR UR22, R4 ;  /* 0x00000000041672ca */ /* 0x000fe200000e0000 */
[----:B------:R-:W3:Y:S01]  /*18660*/  LDL.64 R20, [R1+0x30] ;  /* 0x0000300001147983 */ /* 0x000ee20000100a00 */
[----:B------:R-:W-:-:S07]  /*18670*/  R2UR UR23, R5 ;  /* 0x00000000051772ca */ /* 0x000fce00000e0000 */
[----:B------:R-:W-:Y:S02]  /*18680*/  UMOV UR20, UR30 ;  /* 0x0000001e00147c82 */ /* 0x000fe40008000000 */
[----:B------:R-:W-:Y:S01]  /*18690*/  UMOV UR21, UR31 ;  /* 0x0000001f00157c82 */ /* 0x000fe20008000000 */
[----:B------:R-:W-:Y:S02]  /*186a0*/  WARPGROUP.DEPBAR.LE gsb0, 0x0 ;  /* 0x00008000000079c5 */ /* 0x000fe40000010000 */
[----:B------:R-:W-:-:S06]  /*186b0*/  WARPGROUP.ARRIVE ;  /* 0x00000000000079c5 */ /* 0x000fcc0000000000 */
        /* <DEDUP_REMOVED lines=38> */
[----:B------:R-:W-:Y:S02]  /*18920*/  MOV R5, 0x40000040 ;  /* 0x4000004000057802 */ /* 0x000fe40000000f00 */
[----:B--2---:R-:W-:Y:S02]  /*18930*/  R2UR UR28, R14 ;  /* 0x000000000e1c72ca */ /* 0x004fe400000e0000 */
[----:B------:R-:W-:Y:S02]  /*18940*/  R2UR UR29, R15 ;  /* 0x000000000f1d72ca */ /* 0x000fe400000e0000 */
[----:B------:R-:W-:Y:S01]  /*18950*/  R2UR UR26, R4 ;  /* 0x00000000041a72ca */ /* 0x000fe200000e0000 */
[----:B------:R-:W2:Y:S01]  /*18960*/  LDL.64 R14, [R1+0x28] ;  /* 0x00002800010e7983 */ /* 0x000ea20000100a00 */
[----:B------:R-:W-:-:S07]  /*18970*/  R2UR UR27, R5 ;  /* 0x00000000051b72ca */ /* 0x000fce00000e0000 */
[----:B------:R-:W-:Y:S02]  /*18980*/  UMOV UR24, UR28 ;  /* 0x0000001c00187c82 */ /* 0x000fe40008000000 */
[----:B------:R-:W-:Y:S01]  /*18990*/  UMOV UR25, UR29 ;  /* 0x0000001d00197c82 */ /* 0x000fe20008000000 */
[----:B------:R-:W-:Y:S02]  /*189a0*/  WARPGROUP.DEPBAR.LE gsb0, 0x0 ;  /* 0x00008000000079c5 */ /* 0x000fe40000010000 */
[----:B------:R-:W-:-:S06]  /*189b0*/  WARPGROUP.ARRIVE ;  /* 0x00000000000079c5 */ /* 0x000fcc0000000000 */
        /* <DEDUP_REMOVED lines=186> */
[----:B------:R-:W2:Y:S01]  /*19560*/  LDL.64 R14, [R1] ;  /* 0x00000000010e7983 */ /* 0x000ea20000100a00 */
        /* <DEDUP_REMOVED lines=46> */
[----:B------:R-:W-:Y:S02]  /*19850*/  R2UR UR14, R4 ;  /* 0x00000000040e72ca */ /* 0x000fe400000e0000 */
        /* <DEDUP_REMOVED lines=445> */
.L_x_643:
[----:B------:R-:W-:Y:S01]  /*1b430*/  SHF.L.U32 R0, R9, 0x1f, RZ ;  /* 0x0000001f09007819 */ /* 0x000fe200000006ff */
[----:B------:R-:W-:-:S04]  /*1b440*/  IMAD R9, R10, 0x8, R18 ;  /* 0x000000080a097824 */ /* 0x000fc800078e0212 */
[----:B------:R0:W1:Y:S01]  /*1b450*/  SYNCS.PHASECHK.TRANS64.TRYWAIT P2, [R9+URZ+0x38850], R0 ;  /* 0x03885000090075a7 */ /* 0x000062000804017f */
[----:B------:R-:W-:Y:S05]  /*1b460*/  @!P0 BRA `(.L_x_644) ;  /* 0x0000000000048947 */ /* 0x000fea0003800000 */
[----:B------:R-:W-:Y:S01]  /*1b470*/  BPT.TRAP 0x1 ;  /* 0x000000040000795c */ /* 0x000fe20000300000 */
.L_x_644:
[----:B------:R-:W-:Y:S04]  /*1b480*/  BSSY B1, `(.L_x_645) ;  /* 0x0000004000017945 */ /* 0x000fe80003800000 */
[----:B-1----:R-:W-:Y:S05]  /*1b490*/  @P2 BRA `(.L_x_646) ;  /* 0x0000000000082947 */ /* 0x002fea0003800000 */
[----:B------:R-:W1:Y:S02]  /*1b4a0*/  SYNCS.PHASECHK.TRANS64.TRYWAIT P2, [R9+URZ+0x38850], R0 ;  /* 0x03885000090075a7 */ /* 0x000e64000804017f */
[----:B-1----:R-:W-:Y:S05]  /*1b4b0*/  @!P2 BRA `(.L_x_647) ;  /* 0x000001040090a947 */ /* 0x002fea0003800000 */
.L_x_646:
[----:B------:R-:W-:Y:S05]  /*1b4c0*/  BSYNC B1 ;  /* 0x0000000000017941 */ /* 0x000fea0003800000 */
.L_x_645:
[----:B01----:R-:W-:Y:S01]  /*1b4d0*/  IADD3 R0, R18, 0x400, RZ ;  /* 0x0000040012007810 */ /* 0x003fe20007ffe0ff */
[----:B------:R-:W-:Y:S01]  /*1b4e0*/  IMAD.MOV.U32 R3, RZ, RZ, 0x40000040 ;  /* 0x40000040ff037424 */ /* 0x000fe200078e00ff */
[----:B------:R-:W-:Y:S01]  /*1b4f0*/  WARPGROUP.ARRIVE ;  /* 0x00000000000079c5 */ /* 0x000fe20000000000 */
[----:B------:R-:W-:Y:S01]  /*1b500*/  IMAD.MOV.U32 R5, RZ, RZ, 0x40000040 ;  /* 0x40000040ff057424 */ /* 0x000fe200078e00ff */
[----:B------:R-:W-:Y:S02]  /*1b510*/  SHF.R.U32.HI R0, RZ, 0x4, R0 ;  /* 0x00000004ff007819 */ /* 0x000fe40000011600 */
[----:B------:R-:W-:Y:S01]  /*1b520*/  R2UR UR7, R3 ;  /* 0x00000000030772ca */ /* 0x000fe200000e0000 */
[----:B------:R-:W-:Y:S01]  /*1b530*/  IMAD.MOV.U32 R3, RZ, RZ, 0x40000040 ;  /* 0x40000040ff037424 */ /* 0x000fe200078e00ff */
[----:B------:R-:W-:Y:S02]  /*1b540*/  LOP3.LUT R0, R0, 0x3fff, RZ, 0xc0, !PT ;  /* 0x00003fff00007812 */ /* 0x000fe400078ec0ff */
[----:B------:R-:W-:-:S02]  /*1b550*/  @!P1 IADD3 R9, R9, 0x38860, RZ ;  /* 0x0003886009099810 */ /* 0x000fc40007ffe0ff */
[----:B------:R-:W-:Y:S02]  /*1b560*/  LOP3.LUT R0, R0, 0x2800000, RZ, 0xfc, !PT ;  /* 0x0280000000007812 */ /* 0x000fe400078efcff */
[C---:B------:R-:W-:Y:S01]  /*1b570*/  ISETP.GT.AND P2, PT, R6.reuse, R225, PT ;  /* 0x000000e10600720c */ /* 0x040fe20003f44270 */
[----:B------:R-:W-:Y:S02]  /*1b580*/  VIADD R6, R6, 0xffffffff ;  /* 0xffffffff06067836 */ /* 0x000fe40000000000 */
[----:B------:R-:W-:Y:S01]  /*1b590*/  IMAD R2, R10, 0xa00, R0 ;  /* 0x00000a000a027824 */ /* 0x000fe200078e0200 */
[----:B------:R-:W-:-:S03]  /*1b5a0*/  FMNMX.FTZ R0, R184, R8, !PT ;  /* 0x00000008b8007209 */ /* 0x000fc60007810000 */
[C---:B------:R-:W-:Y:S01]  /*1b5b0*/  VIADD R4, R2.reuse, 0x80 ;  /* 0x0000008002047836 */ /* 0x040fe20000000000 */
[----:B------:R-:W-:Y:S02]  /*1b5c0*/  R2UR UR6, R2 ;  /* 0x00000000020672ca */ /* 0x000fe400000e0000 */
[----:B------:R-:W-:-:S04]  /*1b5d0*/  FMNMX.FTZ R0, R185, R0, !PT ;  /* 0x00000000b9007209 */ /* 0x000fc80007810000 */
[----:B------:R-:W-:-:S04]  /*1b5e0*/  FMNMX.FTZ R0, R188, R0, !PT ;  /* 0x00000000bc007209 */ /* 0x000fc80007810000 */
[----:B------:R-:W-:-:S03]  /*1b5f0*/  FMNMX.FTZ R0, R189, R0, !PT ;  /* 0x00000000bd007209 */ /* 0x000fc60007810000 */
[----:B------:R-:W-:Y:S01]  /*1b600*/  HGMMA.64x256x16.F32 R24, R208, gdesc[UR4].tnspB, R24, gsb0 ;  /* 0x43e00004d0187df0 */ /* 0x000fe20008000818 */
[----:B------:R-:W-:Y:S02]  /*1b610*/  R2UR UR6, R4 ;  /* 0x00000000040672ca */ /* 0x000fe400000e0000 */
[----:B------:R-:W-:Y:S01]  /*1b620*/  R2UR UR7, R5 ;  /* 0x00000000050772ca */ /* 0x000fe200000e0000 */
[----:B------:R-:W-:Y:S01]  /*1b630*/  IMAD.MOV.U32 R5, RZ, RZ, 0x40000040 ;  /* 0x40000040ff057424 */ /* 0x000fe200078e00ff */
[----:B------:R-:W-:Y:S02]  /*1b640*/  IADD3 R4, R2, 0x100, RZ ;  /* 0x0000010002047810 */ /* 0x000fe40007ffe0ff */
        /* <DEDUP_REMOVED lines=18> */
[----:B------:R-:W-:Y:S01]  /*1b770*/  R2UR UR6, R4 ;  /* 0x00000000040672ca */ /* 0x000fe200000e0000 */
[C---:B------:R-:W-:Y:S01]  /*1b780*/  VIADD R4, R2.reuse, 0x180 ;  /* 0x0000018002047836 */ /* 0x040fe20000000000 */
[----:B------:R-:W-:Y:S01]  /*1b790*/  R2UR UR7, R5 ;  /* 0x00000000050772ca */ /* 0x000fe200000e0000 */
[----:B------:R-:W-:Y:S01]  /*1b7a0*/  IMAD.MOV.U32 R5, RZ, RZ, 0x40000040 ;  /* 0x40000040ff057424 */ /* 0x000fe200078e00ff */
[----:B------:R-:W-:Y:S01]  /*1b7b0*/  IADD3 R2, R2, 0x200, RZ ;  /* 0x0000020002027810 */ /* 0x000fe20007ffe0ff */
[----:B------:R-:W-:Y:S02]  /*1b7c0*/  WARPGROUP.DEPBAR.LE gsb0, 0x0 ;  /* 0x00008000000079c5 */ /* 0x000fe40000010000 */
[----:B------:R-:W-:-:S15]  /*1b7d0*/  WARPGROUP.ARRIVE ;  /* 0x00000000000079c5 */ /* 0x000fde0000000000 */
[----:B------:R-:W-:-:S05]  /*1b7e0*/  NOP ;  /* 0x0000000000007918 */ /* 0x000fca0000000000 */
[----:B------:R-:W-:Y:S01]  /*1b7f0*/  HGMMA.64x256x16.F32 R24, R200, gdesc[UR4].tnspB, R24, gsb0 ;  /* 0x43e00004c8187df0 */ /* 0x000fe20008000818 */
[----:B------:R-:W-:Y:S02]  /*1b800*/  R2UR UR6, R4 ;  /* 0x00000000040672ca */ /* 0x000fe400000e0000 */
[----:B------:R-:W-:Y:S02]  /*1b810*/  R2UR UR7, R5 ;  /* 0x00000000050772ca */ /* 0x000fe400000e0000 */
[----:B------:R-:W-:-:S05]  /*1b820*/  FMNMX.FTZ R5, R157, R0, !PT ;  /* 0x000000009d057209 */ /* 0x000fca0007810000 */
[----:B------:R-:W0:Y:S02]  /*1b830*/  SHFL.BFLY PT, R0, R5, 0x2, 0x1f ;  /* 0x0c401f0005007f89 */ /* 0x000e2400000e0000 */
[----:B0-----:R-:W-:-:S05]  /*1b840*/  FMNMX.FTZ R5, R5, R0, !PT ;  /* 0x0000000005057209 */ /* 0x001fca0007810000 */
[----:B------:R-:W0:Y:S02]  /*1b850*/  SHFL.BFLY PT, R0, R5, 0x1, 0x1f ;  /* 0x0c201f0005007f89 */ /* 0x000e2400000e0000 */
[----:B0-----:R-:W-:Y:S02]  /*1b860*/  FMNMX.FTZ R5, R5, R0, !PT ;  /* 0x0000000005057209 */ /* 0x001fe40007810000 */
        /* <DEDUP_REMOVED lines=21> */
[----:B0-----:R-:W-:-:S05]  /*1b9c0*/  FMNMX.FTZ R0, R0, R4, !PT ;  /* 0x0000000400007209 */ /* 0x001fca0007810000 */
[----:B------:R-:W0:Y:S02]  /*1b9d0*/  SHFL.BFLY PT, R4, R0, 0x1, 0x1f ;  /* 0x0c201f0000047f89 */ /* 0x000e2400000e0000 */
[----:B0-----:R-:W-:-:S05]  /*1b9e0*/  FMNMX.FTZ R4, R0, R4, !PT ;  /* 0x0000000400047209 */ /* 0x001fca0007810000 */
[----:B------:R-:W-:Y:S01]  /*1b9f0*/  FADD.FTZ R0, -R4, R7 ;  /* 0x0000000704007221 */ /* 0x000fe20000010100 */
[----:B------:R-:W-:Y:S02]  /*1ba00*/  WARPGROUP.DEPBAR.LE gsb0, 0x0 ;  /* 0x00008000000079c5 */ /* 0x000fe40000010000 */
[----:B------:R-:W-:-:S06]  /*1ba10*/  WARPGROUP.ARRIVE ;  /* 0x00000000000079c5 */ /* 0x000fcc0000000000 */
[----:B------:R-:W-:Y:S01]  /*1ba20*/  HGMMA.64x256x16.F32 R24, R196, gdesc[UR4].tnspB, R24, gsb0 ;  /* 0x43e00004c4187df0 */ /* 0x000fe20008000818 */
[----:B------:R-:W-:Y:S01]  /*1ba30*/  R2UR UR6, R2 ;  /* 0x00000000020672ca */ /* 0x000fe200000e0000 */
[----:B------:R-:W-:Y:S01]  /*1ba40*/  IMAD.U32 R2, RZ, RZ, UR38 ;  /* 0x00000026ff027e24 */ /* 0x000fe2000f8e00ff */
[----:B------:R-:W-:Y:S01]  /*1ba50*/  R2UR UR7, R3 ;  /* 0x00000000030772ca */ /* 0x000fe200000e0000 */
[C---:B------:R-:W-:Y:S02]  /*1ba60*/  FADD.FTZ R3, -R5.reuse, R8 ;  /* 0x0000000805037221 */ /* 0x040fe40000010100 */
[-C--:B------:R-:W-:Y:S01]  /*1ba70*/  FMUL.FTZ R15, R5, R2.reuse ;  /* 0x00000002050f7220 */ /* 0x080fe20000410000 */
[-C--:B------:R-:W-:Y:S01]  /*1ba80*/  FMUL.FTZ R0, R0, R2.reuse ;  /* 0x0000000200007220 */ /* 0x080fe20000410000 */
[-C--:B------:R-:W-:Y:S02]  /*1ba90*/  FMUL.FTZ R3, R3, R2.reuse ;  /* 0x0000000203037220 */ /* 0x080fe40000410000 */
[-CC-:B------:R-:W-:Y:S01]  /*1baa0*/  FFMA.FTZ R208, R184, R2.reuse, -R15.reuse ;  /* 0x00000002b8d07223 */ /* 0x180fe2000001080f */
        /* <DEDUP_REMOVED lines=10> */
[----:B------:R-:W-:Y:S01]  /*1bb50*/  FFMA.FTZ R21, R173, R2, -R15 ;  /* 0x00000002ad157223 */ /* 0x000fe2000001080f */
[----:B------:R-:W-:Y:S08]  /*1bb60*/  MUFU.EX2 R3, R3 ;  /* 0x0000000300037308 */ /* 0x000ff00000000800 */
[----:B------:R-:W0:Y:S08]  /*1bb70*/  MUFU.EX2 R208, R208 ;  /* 0x000000d000d07308 */ /* 0x000e300000000800 */
[----:B------:R-:W-:Y:S08]  /*1bb80*/  MUFU.EX2 R0, R0 ;  /* 0x0000000000007308 */ /* 0x000ff00000000800 */
[----:B------:R-:W1:Y:S01]  /*1bb90*/  MUFU.EX2 R8, R8 ;  /* 0x0000000800087308 */ /* 0x000e620000000800 */
[----:B0-----:R-:W-:-:S07]  /*1bba0*/  FFMA.FTZ R13, R3, R13, R208 ;  /* 0x0000000d030d7223 */ /* 0x001fce00000100d0 */
[----:B------:R-:W0:Y:S08]  /*1bbb0*/  MUFU.EX2 R210, R210 ;  /* 0x000000d200d27308 */ /* 0x000e300000000800 */
[----:B------:R-:W-:Y:S01]  /*1bbc0*/  MUFU.EX2 R184, R184 ;  /* 0x000000b800b87308 */ /* 0x000fe20000000800 */
[C---:B-1----:R-:W-:Y:S01]  /*1bbd0*/  FADD.FTZ R13, R8.reuse, R13 ;  /* 0x0000000d080d7221 */ /* 0x042fe20000010000 */
[----:B------:R-:W-:-:S06]  /*1bbe0*/  F2FP.F16.F32.PACK_AB R208, R8, R208 ;  /* 0x000000d008d0723e */ /* 0x000fcc00000000ff */
        /* <DEDUP_REMOVED lines=9> */
[----:B------:R-:W-:Y:S01]  /*1bc80*/  WARPGROUP.ARRIVE ;  /* 0x00000000000079c5 */ /* 0x000fe20000000000 */
[-CC-:B------:R-:W-:Y:S01]  /*1bc90*/  FFMA.FTZ R196, R160, R2.reuse, -R15.reuse ;  /* 0x00000002a0c47223 */ /* 0x180fe2000001080f */
[-CC-:B------:R-:W-:Y:S01]  /*1bca0*/  FFMA.FTZ R160, R161, R2.reuse, -R15.reuse ;  /* 0x00000002a1a07223 */ /* 0x180fe2000001080f */
[-CC-:B------:R-:W-:Y:S01]  /*1bcb0*/  FFMA.FTZ R198, R164, R2.reuse, -R15.reuse ;  /* 0x00000002a4c67223 */ /* 0x180fe2000001080f */
[----:B------:R-:W-:Y:S01]  /*1bcc0*/  FFMA.FTZ R161, R165, R2, -R15 ;  /* 0x00000002a5a17223 */ /* 0x000fe2000001080f */
[----:B------:R-:W-:Y:S01]  /*1bcd0*/  @!P1 VIADD R164, R11, 0x38840 ;  /* 0x000388400ba49836 */ /* 0x000fe20000000000 */
[----:B------:R-:W-:Y:S01]  /*1bce0*/  HGMMA.64x256x16.F32 R24, R192, gdesc[UR4].tnspB, R24, gsb0 ;  /* 0x43e00004c0187df0 */ /* 0x000fe20008000818 */
[----:B------:R-:W-:Y:S03]  /*1bcf0*/  MUFU.EX2 R196, R196 ;  /* 0x000000c400c47308 */ /* 0x000fe60000000800 */
[----:B------:R-:W-:-:S05]  /*1bd00*/  @!P1 PRMT R164, RZ, 0x654, R164 ;  /* 0x00000654ffa49816 */ /* 0x000fca00000000a4 */
[----:B------:R-:W-:Y:S08]  /*1bd10*/  MUFU.EX2 R160, R160 ;  /* 0x000000a000a07308 */ /* 0x000ff00000000800 */
[----:B------:R-:W-:Y:S08]  /*1bd20*/  MUFU.EX2 R198, R198 ;  /* 0x000000c600c67308 */ /* 0x000ff00000000800 */
[----:B------:R-:W-:Y:S01]  /*1bd30*/  MUFU.EX2 R161, R161 ;  /* 0x000000a100a17308 */ /* 0x000fe20000000800 */
[----:B------:R-:W-:-:S02]  /*1bd40*/  WARPGROUP.DEPBAR.LE gsb0, 0x0 ;  /* 0x00008000000079c5 */ /* 0x000fc40000010000 */
[-CC-:B------:R-:W-:Y:S01]  /*1bd50*/  FFMA.FTZ R192, R152, R2.reuse, -R15.reuse ;  /* 0x0000000298c07223 */ /* 0x180fe2000001080f */
[-CC-:B------:R-:W-:Y:S01]  /*1bd60*/  FFMA.FTZ R152, R153, R2.reuse, -R15.reuse ;  /* 0x0000000299987223 */ /* 0x180fe2000001080f */
[-C--:B------:R-:W-:Y:S01]  /*1bd70*/  FMUL.FTZ R153, R4, R2.reuse ;  /* 0x0000000204997220 */ /* 0x080fe20000410000 */
[-CC-:B------:R-:W-:Y:S01]  /*1bd80*/  FFMA.FTZ R194, R156, R2.reuse, -R15.reuse ;  /* 0x000000029cc27223 */ /* 0x180fe2000001080f */
[-C--:B------:R-:W-:Y:S01]  /*1bd90*/  FFMA.FTZ R15, R157, R2.reuse, -R15 ;  /* 0x000000029d0f7223 */ /* 0x080fe2000001080f */
[----:B------:R1:W-:Y:S01]  /*1bda0*/  @!P1 SYNCS.ARRIVE.TRANS64.RED.A1T0 RZ, [R164+URZ], RZ ;  /* 0x000000ffa4ff99a7 */ /* 0x0003e2000810043f */
[-CC-:B------:R-:W-:Y:S01]  /*1bdb0*/  FFMA.FTZ R209, R186, R2.reuse, -R153.reuse ;  /* 0x00000002bad17223 */ /* 0x180fe20000010899 */
[-CC-:B------:R-:W-:Y:S01]  /*1bdc0*/  FFMA.FTZ R211, R190, R2.reuse, -R153.reuse ;  /* 0x00000002bed37223 */ /* 0x180fe20000010899 */
[----:B------:R2:W-:Y:S01]  /*1bdd0*/  MUFU.EX2 R7, R15 ;  /* 0x0000000f00077308 */ /* 0x0005e20000000800 */
[-CC-:B------:R-:W-:Y:S01]  /*1bde0*/  FFMA.FTZ R156, R191, R2.reuse, -R153.reuse ;  /* 0x00000002bf9c7223 */ /* 0x180fe20000010899 */
[-CC-:B------:R-:W-:Y:S01]  /*1bdf0*/  FFMA.FTZ R205, R178, R2.reuse, -R153.reuse ;  /* 0x00000002b2cd7223 */ /* 0x180fe20000010899 */
[-CC-:B------:R-:W-:Y:S01]  /*1be00*/  FFMA.FTZ R157, R179, R2.reuse, -R153.reuse ;  /* 0x00000002b39d7223 */ /* 0x180fe20000010899 */
[-CC-:B------:R-:W-:Y:S01]  /*1be10*/  FFMA.FTZ R207, R182, R2.reuse, -R153.reuse ;  /* 0x00000002b6cf7223 */ /* 0x180fe20000010899 */
[-CC-:B------:R-:W-:Y:S01]  /*1be20*/  FFMA.FTZ R197, R162, R2.reuse, -R153.reuse ;  /* 0x00000002a2c57223 */ /* 0x180fe20000010899 */
[-CC-:B------:R-:W-:Y:S01]  /*1be30*/  FFMA.FTZ R183, R183, R2.reuse, -R153.reuse ;  /* 0x00000002b7b77223 */ /* 0x180fe20000010899 */
[-CC-:B------:R-:W-:Y:S01]  /*1be40*/  FFMA.FTZ R201, R170, R2.reuse, -R153.reuse ;  /* 0x00000002aac97223 */ /* 0x180fe20000010899 */
[----:B------:R-:W3:Y:S01]  /*1be50*/  MUFU.EX2 R209, R209 ;  /* 0x000000d100d17308 */ /* 0x000ee20000000800 */
[-CC-:B--2---:R-:W-:Y:S01]  /*1be60*/  FFMA.FTZ R15, R187, R2.reuse, -R153.reuse ;  /* 0x00000002bb0f7223 */ /* 0x184fe20000010899 */
[-CC-:B------:R-:W-:Y:S01]  /*1be70*/  FFMA.FTZ R171, R171, R2.reuse, -R153.reuse ;  /* 0x00000002abab7223 */ /* 0x180fe20000010899 */
        /* <DEDUP_REMOVED lines=8> */
[-CC-:B------:R-:W-:Y:S01]  /*1bf00*/  FFMA.FTZ R158, R158, R2.reuse, -R153.reuse ;  /* 0x000000029e9e7223 */ /* 0x180fe20000010899 */
[----:B------:R-:W-:Y:S01]  /*1bf10*/  FFMA.FTZ R153, R159, R2, -R153 ;  /* 0x000000029f997223 */ /* 0x000fe20000010899 */
[----:B0-----:R-:W-:Y:S01]  /*1bf20*/  FADD.FTZ R159, R210, R13 ;  /* 0x0000000dd29f7221 */ /* 0x001fe20000010000 */
[----:B-1----:R-:W-:-:S02]  /*1bf30*/  @!P1 PRMT R164, RZ, 0x654, R9 ;  /* 0x00000654ffa49816 */ /* 0x002fc40000000009 */
[----:B------:R-:W0:Y:S01]  /*1bf40*/  MUFU.EX2 R211, R211 ;  /* 0x000000d300d37308 */ /* 0x000e220000000800 */
[----:B---3--:R-:W-:Y:S01]  /*1bf50*/  FFMA.FTZ R12, R0, R12, R209 ;  /* 0x0000000c000c7223 */ /* 0x008fe200000100d1 */
[C---:B------:R-:W-:Y:S01]  /*1bf60*/  FADD.FTZ R159, R184.reuse, R159 ;  /* 0x0000009fb89f7221 */ /* 0x040fe20000010000 */
[----:B------:R1:W-:Y:S01]  /*1bf70*/  @!P1 SYNCS.ARRIVE.TRANS64.RED.A1T0 RZ, [R164+URZ], RZ ;  /* 0x000000ffa4ff99a7 */ /* 0x0003e2000810043f */
[----:B------:R-:W-:-:S04]  /*1bf80*/  F2FP.F16.F32.PACK_AB R210, R184, R210 ;  /* 0x000000d2b8d2723e */ /* 0x000fc800000000ff */
[----:B------:R-:W3:Y:S01]  /*1bf90*/  MUFU.EX2 R156, R156 ;  /* 0x0000009c009c7308 */ /* 0x000ee20000000800 */
[C---:B--2---:R-:W-:Y:S01]  /*1bfa0*/  FADD.FTZ R12, R15.reuse, R12 ;  /* 0x0000000c0f0c7221 */ /* 0x044fe20000010000 */
[----:B------:R-:W-:-:S06]  /*1bfb0*/  F2FP.F16.F32.PACK_AB R209, R15, R209 ;  /* 0x000000d10fd1723e */ /* 0x000fcc00000000ff */
[----:B------:R-:W2:Y:S01]  /*1bfc0*/  MUFU.EX2 R205, R205 ;  /* 0x000000cd00cd7308 */ /* 0x000ea20000000800 */
[----:B0-----:R-:W-:-:S07]  /*1bfd0*/  FADD.FTZ R13, R211, R12 ;  /* 0x0000000cd30d7221 */ /* 0x001fce0000010000 */
[----:B------:R-:W0:Y:S01]  /*1bfe0*/  MUFU.EX2 R157, R157 ;  /* 0x0000009d009d7308 */ /* 0x000e220000000800 */
[C---:B---3--:R-:W-:Y:S01]  /*1bff0*/  FADD.FTZ R13, R156.reuse, R13 ;  /* 0x0000000d9c0d7221 */ /* 0x048fe20000010000 */
[----:B------:R-:W-:-:S06]  /*1c000*/  F2FP.F16.F32.PACK_AB R211, R156, R211 ;  /* 0x000000d39cd3723e */ /* 0x000fcc00000000ff */
[----:B------:R-:W3:Y:S08]  /*1c010*/  MUFU.EX2 R207, R207 ;  /* 0x000000cf00cf7308 */ /* 0x000ef00000000800 */
[----:B------:R-:W4:Y:S08]  /*1c020*/  MUFU.EX2 R11, R183 ;  /* 0x000000b7000b7308 */ /* 0x000f300000000800 */
[----:B------:R5:W-:Y:S08]  /*1c030*/  MUFU.EX2 R12, R163 ;  /* 0x000000a3000c7308 */ /* 0x000bf00000000800 */
[----:B------:R-:W1:Y:S01]  /*1c040*/  MUFU.EX2 R201, R201 ;  /* 0x000000c900c97308 */ /* 0x000e620000000800 */
[----:B-----5:R-:W-:Y:S01]  /*1c050*/  FADD.FTZ R163, R204, R159 ;  /* 0x0000009fcca37221 */ /* 0x020fe20000010000 */
[----:B--2---:R-:W-:Y:S01]  /*1c060*/  FADD.FTZ R159, R205, R13 ;  /* 0x0000000dcd9f7221 */ /* 0x004fe20000010000 */
[----:B------:R-:W-:-:S02]  /*1c070*/  F2FP.F16.F32.PACK_AB R204, R10, R204 ;  /* 0x000000cc0acc723e */ /* 0x000fc400000000ff */
[----:B------:R-:W-:Y:S01]  /*1c080*/  FADD.FTZ R13, R10, R163 ;  /* 0x000000a30a0d7221 */ /* 0x000fe20000010000 */
[C---:B0-----:R-:W-:Y:S01]  /*1c090*/  FADD.FTZ R159, R157.reuse, R159 ;  /* 0x0000009f9d9f7221 */ /* 0x041fe20000010000 */
[----:B------:R-:W-:Y:S01]  /*1c0a0*/  F2FP.F16.F32.PACK_AB R205, R157, R205 ;  /* 0x000000cd9dcd723e */ /* 0x000fe200000000ff */
[----:B------:R-:W0:Y:S01]  /*1c0b0*/  MUFU.EX2 R9, R171 ;  /* 0x000000ab00097308 */ /* 0x000e220000000800 */
[----:B------:R-:W-:Y:S01]  /*1c0c0*/  FADD.FTZ R13, R206, R13 ;  /* 0x0000000dce0d7221 */ /* 0x000fe20000010000 */
[----:B---3--:R-:W-:Y:S01]  /*1c0d0*/  FADD.FTZ R159, R207, R159 ;  /* 0x0000009fcf9f7221 */ /* 0x008fe20000010000 */
[C---:B------:R-:W-:Y:S01]  /*1c0e0*/  F2FP.F16.F32.PACK_AB R206, R14.reuse, R206 ;  /* 0x000000ce0ece723e */ /* 0x040fe200000000ff */
[----:B------:R-:W-:Y:S02]  /*1c0f0*/  IMAD.MOV.U32 R10, RZ, RZ, R220 ;  /* 0x000000ffff0a7224 */ /* 0x000fe400078e00dc */
[----:B------:R-:W-:Y:S01]  /*1c100*/  FADD.FTZ R13, R14, R13 ;  /* 0x0000000d0e0d7221 */ /* 0x000fe20000010000 */
[C---:B----4-:R-:W-:Y:S01]  /*1c110*/  FADD.FTZ R159, R11.reuse, R159 ;  /* 0x0000009f0b9f7221 */ /* 0x050fe20000010000 */
[----:B------:R-:W-:Y:S01]  /*1c120*/  F2FP.F16.F32.PACK_AB R207, R11, R207 ;  /* 0x000000cf0bcf723e */ /* 0x000fe200000000ff */
[----:B------:R-:W2:Y:S01]  /*1c130*/  MUFU.EX2 R203, R203 ;  /* 0x000000cb00cb7308 */ /* 0x000ea20000000800 */
[----:B------:R-:W-:Y:S01]  /*1c140*/  FADD.FTZ R13, R200, R13 ;  /* 0x0000000dc80d7221 */ /* 0x000fe20000010000 */
[----:B-1----:R-:W-:Y:S01]  /*1c150*/  FADD.FTZ R159, R201, R159 ;  /* 0x0000009fc99f7221 */ /* 0x002fe20000010000 */
[----:B------:R-:W-:-:S02]  /*1c160*/  F2FP.F16.F32.PACK_AB R200, R20, R200 ;  /* 0x000000c814c8723e */ /* 0x000fc400000000ff */
[----:B------:R-:W-:-:S03]  /*1c170*/  FADD.FTZ R13, R20, R13 ;  /* 0x0000000d140d7221 */ /* 0x000fc60000010000 */
[----:B------:R-:W1:Y:S01]  /*1c180*/  MUFU.EX2 R154, R175 ;  /* 0x000000af009a7308 */ /* 0x000e620000000800 */
[C---:B0-----:R-:W-:Y:S01]  /*1c190*/  FADD.FTZ R159, R9.reuse, R159 ;  /* 0x0000009f099f7221 */ /* 0x041fe20000010000 */
[----:B------:R-:W-:Y:S01]  /*1c1a0*/  FADD.FTZ R13, R202, R13 ;  /* 0x0000000dca0d7221 */ /* 0x000fe20000010000 */
[----:B------:R-:W-:Y:S01]  /*1c1b0*/  F2FP.F16.F32.PACK_AB R201, R9, R201 ;  /* 0x000000c909c9723e */ /* 0x000fe200000000ff */
[----:B------:R-:W-:Y:S01]  /*1c1c0*/  IMAD.MOV.U32 R9, RZ, RZ, R221 ;  /* 0x000000ffff097224 */ /* 0x000fe200078e00dd */
[C---:B------:R-:W-:Y:S01]  /*1c1d0*/  F2FP.F16.F32.PACK_AB R202, R21.reuse, R202 ;  /* 0x000000ca15ca723e */ /* 0x040fe200000000ff */
[----:B------:R-:W-:Y:S02]  /*1c1e0*/  FADD.FTZ R13, R21, R13 ;  /* 0x0000000d150d7221 */ /* 0x000fe40000010000 */
[----:B------:R-:W0:Y:S01]  /*1c1f0*/  MUFU.EX2 R197, R197 ;  /* 0x000000c500c57308 */ /* 0x000e220000000800 */
[----:B--2---:R-:W-:Y:S01]  /*1c200*/  FADD.FTZ R159, R203, R159 ;  /* 0x0000009fcb9f7221 */ /* 0x004fe20000010000 */
[----:B------:R-:W-:Y:S01]  /*1c210*/  FADD.FTZ R13, R196, R13 ;  /* 0x0000000dc40d7221 */ /* 0x000fe20000010000 */
[----:B------:R-:W-:-:S03]  /*1c220*/  F2FP.F16.F32.PACK_AB R196, R160, R196 ;  /* 0x000000c4a0c4723e */ /* 0x000fc600000000ff */
[----:B------:R-:W-:Y:S02]  /*1c230*/  FADD.FTZ R13, R160, R13 ;  /* 0x0000000da00d7221 */ /* 0x000fe40000010000 */
[----:B------:R-:W2:Y:S01]  /*1c240*/  MUFU.EX2 R199, R199 ;  /* 0x000000c700c77308 */ /* 0x000ea20000000800 */
[----:B-1----:R-:W-:Y:S01]  /*1c250*/  FADD.FTZ R159, R154, R159 ;  /* 0x0000009f9a9f7221 */ /* 0x002fe20000010000 */
[----:B------:R-:W-:Y:S01]  /*1c260*/  FADD.FTZ R13, R198, R13 ;  /* 0x0000000dc60d7221 */ /* 0x000fe20000010000 */
[----:B------:R-:W-:Y:S02]  /*1c270*/  F2FP.F16.F32.PACK_AB R203, R154, R203 ;  /* 0x000000cb9acb723e */ /* 0x000fe400000000ff */
[C---:B------:R-:W-:Y:S01]  /*1c280*/  F2FP.F16.F32.PACK_AB R198, R161.reuse, R198 ;  /* 0x000000c6a1c6723e */ /* 0x040fe200000000ff */
[----:B------:R-:W-:Y:S02]  /*1c290*/  FADD.FTZ R13, R161, R13 ;  /* 0x0000000da10d7221 */ /* 0x000fe40000010000 */
[----:B------:R-:W1:Y:S01]  /*1c2a0*/  MUFU.EX2 R8, R167 ;  /* 0x000000a700087308 */ /* 0x000e620000000800 */
[----:B0-----:R-:W-:Y:S01]  /*1c2b0*/  FADD.FTZ R159, R197, R159 ;  /* 0x0000009fc59f7221 */ /* 0x001fe20000010000 */
[----:B------:R-:W-:-:S03]  /*1c2c0*/  F2FP.F16.F32.PACK_AB R197, R12, R197 ;  /* 0x000000c50cc5723e */ /* 0x000fc600000000ff */
[----:B------:R-:W-:-:S03]  /*1c2d0*/  FADD.FTZ R159, R12, R159 ;  /* 0x0000009f0c9f7221 */ /* 0x000fc60000010000 */
[----:B------:R-:W0:Y:S01]  /*1c2e0*/  MUFU.EX2 R192, R192 ;  /* 0x000000c000c07308 */ /* 0x000e220000000800 */
[----:B--2---:R-:W-:-:S07]  /*1c2f0*/  FADD.FTZ R159, R199, R159 ;  /* 0x0000009fc79f7221 */ /* 0x004fce0000010000 */
[----:B------:R-:W2:Y:S01]  /*1c300*/  MUFU.EX2 R162, R162 ;  /* 0x000000a200a27308 */ /* 0x000ea20000000800 */
[C---:B-1----:R-:W-:Y:S01]  /*1c310*/  FADD.FTZ R159, R8.reuse, R159 ;  /* 0x0000009f089f7221 */ /* 0x042fe20000010000 */
[----:B------:R-:W-:Y:S01]  /*1c320*/  F2FP.F16.F32.PACK_AB R199, R8, R199 ;  /* 0x000000c708c7723e */ /* 0x000fe200000000ff */
[----:B------:R-:W-:-:S05]  /*1c330*/  IMAD.MOV.U32 R8, RZ, RZ, R5 ;  /* 0x000000ffff087224 */ /* 0x000fca00078e0005 */
[----:B------:R-:W1:Y:S01]  /*1c340*/  MUFU.EX2 R152, R152 ;  /* 0x0000009800987308 */ /* 0x000e620000000800 */
[----:B0-----:R-:W-:-:S07]  /*1c350*/  FADD.FTZ R13, R192, R13 ;  /* 0x0000000dc00d7221 */ /* 0x001fce0000010000 */
[----:B------:R-:W0:Y:S01]  /*1c360*/  MUFU.EX2 R155, R155 ;  /* 0x0000009b009b7308 */ /* 0x000e220000000800 */
[----:B--2---:R-:W-:-:S07]  /*1c370*/  FADD.FTZ R159, R162, R159 ;  /* 0x0000009fa29f7221 */ /* 0x004fce0000010000 */
[----:B------:R-:W2:Y:S01]  /*1c380*/  MUFU.EX2 R194, R194 ;  /* 0x000000c200c27308 */ /* 0x000ea20000000800 */
[C---:B-1----:R-:W-:Y:S01]  /*1c390*/  FADD.FTZ R13, R152.reuse, R13 ;  /* 0x0000000d980d7221 */ /* 0x042fe20000010000 */
[----:B------:R-:W-:-:S06]  /*1c3a0*/  F2FP.F16.F32.PACK_AB R192, R152, R192 ;  /* 0x000000c098c0723e */ /* 0x000fcc00000000ff */
[----:B------:R-:W1:Y:S01]  /*1c3b0*/  MUFU.EX2 R158, R158 ;  /* 0x0000009e009e7308 */ /* 0x000e620000000800 */
[C---:B0-----:R-:W-:Y:S01]  /*1c3c0*/  FADD.FTZ R159, R155.reuse, R159 ;  /* 0x0000009f9b9f7221 */ /* 0x041fe20000010000 */
[----:B------:R-:W-:-:S06]  /*1c3d0*/  F2FP.F16.F32.PACK_AB R193, R155, R162 ;  /* 0x000000a29bc1723e */ /* 0x000fcc00000000ff */
[----:B------:R-:W0:Y:S01]  /*1c3e0*/  MUFU.EX2 R153, R153 ;  /* 0x0000009900997308 */ /* 0x000e220000000800 */
[----:B--2---:R-:W-:Y:S01]  /*1c3f0*/  FADD.FTZ R13, R194, R13 ;  /* 0x0000000dc20d7221 */ /* 0x004fe20000010000 */
[----:B------:R-:W-:-:S03]  /*1c400*/  F2FP.F16.F32.PACK_AB R194, R7, R194 ;  /* 0x000000c207c2723e */ /* 0x000fc600000000ff */
[----:B------:R-:W-:Y:S01]  /*1c410*/  FADD.FTZ R13, R7, R13 ;  /* 0x0000000d070d7221 */ /* 0x000fe20000010000 */
[----:B------:R-:W-:Y:S01]  /*1c420*/  MOV R7, R4 ;  /* 0x0000000400077202 */ /* 0x000fe20000000f00 */
[----:B-1----:R-:W-:-:S04]  /*1c430*/  FADD.FTZ R159, R158, R159 ;  /* 0x0000009f9e9f7221 */ /* 0x002fc80000010000 */
[C---:B0-----:R-:W-:Y:S01]  /*1c440*/  FADD.FTZ R12, R153.reuse, R159 ;  /* 0x0000009f990c7221 */ /* 0x041fe20000010000 */
[----:B------:R-:W-:Y:S01]  /*1c450*/  F2FP.F16.F32.PACK_AB R195, R153, R158 ;  /* 0x0000009e99c3723e */ /* 0x000fe200000000ff */
[----:B------:R-:W-:Y:S06]  /*1c460*/  @P2 BRA `(.L_x_648) ;  /* 0xffffffb400e42947 */ /* 0x000fec000383ffff */
.L_x_637:
[----:B------:R-:W-:Y:S05]  /*1c470*/  BSYNC B0 ;  /* 0x0000000000007941 */ /* 0x000fea0003800000 */
.L_x_636:
        /* <DEDUP_REMOVED lines=131> */
.L_x_649:
[----:B------:R-:W-:Y:S01]  /*1ccb0*/  IMAD R3, R220, 0x8, R18 ;  /* 0x00000008dc037824 */ /* 0x000fe200078e0212 */
[----:B------:R-:W-:-:S04]  /*1ccc0*/  SHF.L.U32 R0, R221, 0x1f, RZ ;  /* 0x0000001fdd007819 */ /* 0x000fc800000006ff */
[----:B------:R0:W1:Y:S01]  /*1ccd0*/  SYNCS.PHASECHK.TRANS64.TRYWAIT P2, [R3+URZ+0x38850], R0 ;  /* 0x03885000030075a7 */ /* 0x000062000804017f */
[----:B------:R-:W-:Y:S05]  /*1cce0*/  @!P0 BRA `(.L_x_650) ;  /* 0x0000000000048947 */ /* 0x000fea0003800000 */
[----:B------:R-:W-:Y:S01]  /*1ccf0*/  BPT.TRAP 0x1 ;  /* 0x000000040000795c */ /* 0x000fe20000300000 */
.L_x_650:
[----:B------:R-:W-:Y:S04]  /*1cd00*/  BSSY B0, `(.L_x_651) ;  /* 0x0000004000007945 */ /* 0x000fe80003800000 */
[----:B-1----:R-:W-:Y:S05]  /*1cd10*/  @P2 BRA `(.L_x_652) ;  /* 0x0000000000082947 */ /* 0x002fea0003800000 */
[----:B------:R-:W1:Y:S02]  /*1cd20*/  SYNCS.PHASECHK.TRANS64.TRYWAIT P0, [R3+URZ+0x38850], R0 ;  /* 0x03885000030075a7 */ /* 0x000e64000800017f */
[----:B-1----:R-:W-:Y:S05]  /*1cd30*/  @!P0 BRA `(.L_x_653) ;  /* 0x000000ec00848947 */ /* 0x002fea0003800000 */
.L_x_652:
[----:B------:R-:W-:Y:S05]  /*1cd40*/  BSYNC B0 ;  /* 0x0000000000007941 */ /* 0x000fea0003800000 */
.L_x_651:
[----:B------:R-:W-:Y:S01]  /*1cd50*/  VIADD R18, R18, 0x400 ;  /* 0x0000040012127836 */ /* 0x000fe20000000000 */
[----:B------:R-:W2:Y:S01]  /*1cd60*/  LDL.LU R168, [R1+0x60] ;  /* 0x0000600001a87983 */ /* 0x000ea20000300800 */
[----:B------:R-:W-:Y:S01]  /*1cd70*/  MOV R7, 0x40000040 ;  /* 0x4000004000077802 */ /* 0x000fe20000000f00 */
[----:B------:R-:W-:Y:S01]  /*1cd80*/  WARPGROUP.ARRIVE ;  /* 0x00000000000079c5 */ /* 0x000fe20000000000 */
[----:B------:R-:W-:Y:S01]  /*1cd90*/  IMAD.MOV.U32 R9, RZ, RZ, 0x40000040 ;  /* 0x40000040ff097424 */ /* 0x000fe200078e00ff */
[----:B------:R-:W-:Y:S01]  /*1cda0*/  SHF.R.U32.HI R18, RZ, 0x4, R18 ;  /* 0x00000004ff127819 */ /* 0x000fe20000011612 */
[----:B01----:R-:W0:Y:S01]  /*1cdb0*/  SHFL.BFLY PT, R0, R13, 0x2, 0x1f ;  /* 0x0c401f000d007f89 */ /* 0x003e2200000e0000 */
[----:B------:R-:W-:Y:S01]  /*1cdc0*/  R2UR UR7, R7 ;  /* 0x00000000070772ca */ /* 0x000fe200000e0000 */
[----:B------:R-:W-:Y:S01]  /*1cdd0*/  IMAD.MOV.U32 R166, RZ, RZ, -0x800000 ;  /* 0xff800000ffa67424 */ /* 0x000fe200078e00ff */
[----:B------:R-:W-:Y:S01]  /*1cde0*/  LOP3.LUT R18, R18, 0x3fff, RZ, 0xc0, !PT ;  /* 0x00003fff12127812 */ /* 0x000fe200078ec0ff */
[----:B------:R-:W-:Y:S01]  /*1cdf0*/  @!P1 VIADD R3, R3, 0x38860 ;  /* 0x0003886003039836 */ /* 0x000fe20000000000 */
[----:B------:R-:W-:Y:S01]  /*1ce00*/  MOV R7, 0x40000040 ;  /* 0x4000004000077802 */ /* 0x000fe20000000f00 */
[----:B------:R-:W-:Y:S01]  /*1ce10*/  IMAD.MOV.U32 R167, RZ, RZ, -0x800000 ;  /* 0xff800000ffa77424 */ /* 0x000fe200078e00ff */
[----:B------:R-:W-:-:S02]  /*1ce20*/  LOP3.LUT R18, R18, 0x2800000, RZ, 0xfc, !PT ;  /* 0x0280000012127812 */ /* 0x000fc400078efcff */
[----:B------:R-:W-:-:S03]  /*1ce30*/  @!P1 PRMT R3, RZ, 0x654, R3 ;  /* 0x00000654ff039816 */ /* 0x000fc60000000003 */
[C---:B------:R-:W-:Y:S01]  /*1ce40*/  IMAD R6, R220.reuse, 0xa00, R18 ;  /* 0x00000a00dc067824 */ /* 0x040fe200078e0212 */
[----:B------:R-:W-:Y:S01]  /*1ce50*/  IADD3 R220, R220, 0x1, RZ ;  /* 0x00000001dcdc7810 */ /* 0x000fe20007ffe0ff */
[----:B------:R-:W-:Y:S02]  /*1ce60*/  IMAD.MOV.U32 R18, RZ, RZ, RZ ;  /* 0x000000ffff127224 */ /* 0x000fe400078e00ff */
[C---:B------:R-:W-:Y:S01]  /*1ce70*/  VIADD R8, R6.reuse, 0x80 ;  /* 0x0000008006087836 */ /* 0x040fe20000000000 */
[----:B------:R-:W-:Y:S02]  /*1ce80*/  R2UR UR6, R6 ;  /* 0x00000000060672ca */ /* 0x000fe400000e0000 */
[----:B------:R-:W-:-:S04]  /*1ce90*/  ISETP.NE.AND P2, PT, R220, 0x2, PT ;  /* 0x00000002dc00780c */ /* 0x000fc80003f45270 */
[----:B------:R-:W-:Y:S01]  /*1cea0*/  SEL R220, R220, RZ, P2 ;  /* 0x000000ffdcdc7207 */ /* 0x000fe20001000000 */
[----:B0-----:R-:W-:-:S06]  /*1ceb0*/  FADD.FTZ R0, R0, R13 ;  /* 0x0000000d00007221 */ /* 0x001fcc0000010000 */
[----:B------:R-:W-:Y:S01]  /*1cec0*/  HGMMA.64x256x16.F32 R24, R208, gdesc[UR4].tnspB, R24, gsb0 ;  /* 0x43e00004d0187df0 */ /* 0x000fe20008000818 */
[----:B------:R-:W-:Y:S01]  /*1ced0*/  R2UR UR6, R8 ;  /* 0x00000000080672ca */ /* 0x000fe200000e0000 */
[----:B------:R-:W-:Y:S01]  /*1cee0*/  VIADD R8, R6, 0x100 ;  /* 0x0000010006087836 */ /* 0x000fe20000000000 */
[----:B------:R-:W-:Y:S02]  /*1cef0*/  R2UR UR7, R9 ;  /* 0x00000000090772ca */ /* 0x000fe400000e0000 */
[----:B------:R-:W-:Y:S01]  /*1cf00*/  MOV R9, 0x40000040 ;  /* 0x4000004000097802 */ /* 0x000fe20000000f00 */
        /* <DEDUP_REMOVED lines=23> */
[----:B------:R-:W0:Y:S04]  /*1d080*/  SHFL.BFLY PT, R6, R12, 0x2, 0x1f ;  /* 0x0c401f000c067f89 */ /* 0x000e2800000e0000 */
[----:B------:R-:W1:Y:S01]  /*1d090*/  SHFL.BFLY PT, R7, R0, 0x1, 0x1f ;  /* 0x0c201f0000077f89 */ /* 0x000e6200000e0000 */
[----:B0-----:R-:W-:Y:S01]  /*1d0a0*/  FADD.FTZ R6, R6, R12 ;  /* 0x0000000c06067221 */ /* 0x001fe20000010000 */
[----:B-1----:R-:W-:-:S04]  /*1d0b0*/  FADD.FTZ R0, R0, R7 ;  /* 0x0000000700007221 */ /* 0x002fc80000010000 */
[----:B------:R-:W0:Y:S01]  /*1d0c0*/  SHFL.BFLY PT, R8, R6, 0x1, 0x1f ;  /* 0x0c201f0006087f89 */ /* 0x000e2200000e0000 */
[----:B------:R-:W-:-:S13]  /*1d0d0*/  FSETP.NE.FTZ.AND P0, PT, R0, RZ, PT ;  /* 0x000000ff0000720b */ /* 0x000fda0003f15000 */
[----:B------:R-:W1:Y:S01]  /*1d0e0*/  @P0 MUFU.LG2 R7, R0 ;  /* 0x0000000000070308 */ /* 0x000e620000000c00 */
[----:B0-----:R-:W-:Y:S01]  /*1d0f0*/  FADD.FTZ R6, R6, R8 ;  /* 0x0000000806067221 */ /* 0x001fe20000010000 */
[----:B------:R-:W-:-:S06]  /*1d100*/  @P0 FMUL.FTZ R8, R2, 0.69314718246459960938 ;  /* 0x3f31721802080820 */ /* 0x000fcc0000410000 */
[----:B------:R0:W-:Y:S01]  /*1d110*/  @P0 MUFU.RCP R18, R0 ;  /* 0x0000000000120308 */ /* 0x0001e20000001000 */
[----:B------:R-:W-:Y:S01]  /*1d120*/  FSETP.NE.FTZ.AND P3, PT, R6, RZ, PT ;  /* 0x000000ff0600720b */ /* 0x000fe20003f75000 */
[----:B-1----:R-:W-:Y:S01]  /*1d130*/  @P0 FMUL.FTZ R7, R7, 0.69314718246459960938 ;  /* 0x3f31721807070820 */ /* 0x002fe20000410000 */
[----:B0-----:R-:W-:-:S03]  /*1d140*/  IMAD.MOV.U32 R0, RZ, RZ, RZ ;  /* 0x000000ffff007224 */ /* 0x001fc600078e00ff */
[----:B------:R-:W-:Y:S01]  /*1d150*/  @P0 FFMA.FTZ R166, R8, R5, R7 ;  /* 0x0000000508a60223 */ /* 0x000fe20000010007 */
[----:B------:R-:W-:-:S07]  /*1d160*/  PLOP3.LUT P0, PT, PT, PT, PT, 0x8, 0x0 ;  /* 0x000000000000781c */ /* 0x000fce0003f0e170 */
[----:B------:R-:W0:Y:S08]  /*1d170*/  @P3 MUFU.LG2 R5, R6 ;  /* 0x0000000600053308 */ /* 0x000e300000000c00 */
[----:B------:R1:W2:Y:S02]  /*1d180*/  @P3 MUFU.RCP R0, R6 ;  /* 0x0000000600003308 */ /* 0x0002a40000001000 */
[----:B-1----:R-:W-:Y:S01]  /*1d190*/  @P3 FMUL.FTZ R6, R2, 0.69314718246459960938 ;  /* 0x3f31721802063820 */ /* 0x002fe20000410000 */
[----:B------:R-:W-:Y:S01]  /*1d1a0*/  SEL R2, RZ, 0x1, P2 ;  /* 0x00000001ff027807 */ /* 0x000fe20001000000 */
[----:B0-----:R-:W-:-:S03]  /*1d1b0*/  @P3 FMUL.FTZ R5, R5, 0.69314718246459960938 ;  /* 0x3f31721805053820 */ /* 0x001fc60000410000 */
[----:B------:R-:W-:Y:S01]  /*1d1c0*/  LOP3.LUT R221, R221, R2, RZ, 0x3c, !PT ;  /* 0x00000002dddd7212 */ /* 0x000fe200078e3cff */
[----:B------:R-:W-:Y:S01]  /*1d1d0*/  @P3 FFMA.FTZ R167, R6, R4, R5 ;  /* 0x0000000406a73223 */ /* 0x000fe20000010005 */
[----:B------:R-:W-:Y:S02]  /*1d1e0*/  WARPGROUP.DEPBAR.LE gsb0, 0x0 ;  /* 0x00008000000079c5 */ /* 0x000fe40000010000 */
[----:B------:R-:W-:-:S06]  /*1d1f0*/  WARPGROUP.ARRIVE ;  /* 0x00000000000079c5 */ /* 0x000fcc0000000000 */
[----:B------:R-:W-:Y:S03]  /*1d200*/  HGMMA.64x256x16.F32 R24, R192, gdesc[UR4].tnspB, R24, gsb0 ;  /* 0x43e00004c0187df0 */ /* 0x000fe60008000818 */
[----:B------:R-:W-:Y:S02]  /*1d210*/  WARPGROUP.DEPBAR.LE gsb0, 0x0 ;  /* 0x00008000000079c5 */ /* 0x000fe40000010000 */
[----:B------:R0:W-:Y:S01]  /*1d220*/  @!P1 SYNCS.ARRIVE.TRANS64.RED.A1T0 RZ, [R3+URZ], RZ ;  /* 0x000000ff03ff99a7 */ /* 0x0001e2000810043f */
[-C--:B------:R-:W-:Y:S01]  /*1d230*/  FMUL.FTZ R152, R48, R18.reuse ;  /* 0x0000001230987220 */ /* 0x080fe20000410000 */
[-C--:B------:R-:W-:Y:S01]  /*1d240*/  FMUL.FTZ R153, R49, R18.reuse ;  /* 0x0000001231997220 */ /* 0x080fe20000410000 */
[-C--:B------:R-:W-:Y:S01]  /*1d250*/  FMUL.FTZ R2, R52, R18.reuse ;  /* 0x0000001234027220 */ /* 0x080fe20000410000 */
[-C--:B------:R-:W-:Y:S01]  /*1d260*/  FMUL.FTZ R4, R56, R18.reuse ;  /* 0x0000001238047220 */ /* 0x080fe20000410000 */
[-C--:B------:R-:W-:Y:S01]  /*1d270*/  FMUL.FTZ R5, R57, R18.reuse ;  /* 0x0000001239057220 */ /* 0x080fe20000410000 */
[-C--:B------:R-:W-:Y:S01]  /*1d280*/  FMUL.FTZ R48, R108, R18.reuse ;  /* 0x000000126c307220 */ /* 0x080fe20000410000 */
[-C--:B------:R-:W-:Y:S01]  /*1d290*/  FMUL.FTZ R49, R109, R18.reuse ;  /* 0x000000126d317220 */ /* 0x080fe20000410000 */
        /* <DEDUP_REMOVED lines=120> */
[----:B------:R-:W-:-:S07]  /*1da20*/  FMUL.FTZ R129, R151, R0 ;  /* 0x0000000097817220 */ /* 0x000fce0000410000 */
.L_x_567:
[----:B------:R-:W0:Y:S08]  /*1da30*/  S2UR UR5, SR_CgaCtaId ;  /* 0x00000000000579c3 */ /* 0x000e300000008800 */
[----:B------:R-:W-:Y:S06]  /*1da40*/  BAR.SYNC.DEFER_BLOCKING 0x5, 0x180 ;  /* 0x0146000000007b1d */ /* 0x000fec0000010000 */
[----:B------:R-:W-:Y:S01]  /*1da50*/  UMOV UR4, 0x400 ;  /* 0x0000040000047882 */ /* 0x000fe20000000000 */
[----:B------:R-:W-:Y:S01]  /*1da60*/  BSSY B0, `(.L_x_654) ;  /* 0x0000472000007945 */ /* 0x000fe20003800000 */
[----:B0-----:R-:W-:-:S06]  /*1da70*/  ULEA UR4, UR5, UR4, 0x18 ;  /* 0x0000000405047291 */ /* 0x001fcc000f8ec03f */
[----:B------:R-:W-:-:S05]  /*1da80*/  MOV R18, UR4 ;  /* 0x0000000400127c02 */ /* 0x000fca0008000f00 */
[----:B------:R0:W1:Y:S01]  /*1da90*/  LDS.128 R140, [R18+0x388d0] ;  /* 0x0388d000128c7984 */ /* 0x0000620000000c00 */
[----:B------:R-:W-:Y:S06]  /*1daa0*/  BAR.ARV 0x4, 0x180 ;  /* 0x0106000000007b1d */ /* 0x000fec0000002000 */
[----:B------:R-:W-:Y:S05]  /*1dab0*/  @P0 BRA `(.L_x_655) ;  /* 0x0000003800180947 */ /* 0x000fea0003800000 */
[----:B------:R-:W2:Y:S01]  /*1dac0*/  LDL R92, [R1+0x1ac] ;  /* 0x0001ac00015c7983 */ /* 0x000ea20000100800 */
[----:B------:R-:W-:Y:S01]  /*1dad0*/  F2FP.F16.F32.PACK_AB R94, R163, R162 ;  /* 0x000000a2a35e723e */ /* 0x000fe200000000ff */
[----:B------:R-:W-:Y:S01]  /*1dae0*/  ULDC.64 UR6, c[0x0][0xc00] ;  /* 0x0003000000067ab9 */ /* 0x000fe20000000a00 */
[----:B------:R-:W-:Y:S01]  /*1daf0*/  F2FP.F16.F32.PACK_AB R95, R31, R30 ;  /* 0x0000001e1f5f723e */ /* 0x000fe200000000ff */
[----:B------:R-:W3:Y:S01]  /*1db00*/  S2R R0, SR_SWINHI ;  /* 0x0000000000007919 */ /* 0x000ee20000002f00 */
[----:B------:R-:W-:Y:S01]  /*1db10*/  F2FP.F16.F32.PACK_AB R96, R161, R160 ;  /* 0x000000a0a160723e */ /* 0x000fe200000000ff */
[----:B------:R-:W-:Y:S01]  /*1db20*/  ULDC.64 UR4, c[0x0][0xc08] ;  /* 0x0003020000047ab9 */ /* 0x000fe20000000a00 */
[----:B------:R-:W-:Y:S01]  /*1db30*/  F2FP.F16.F32.PACK_AB R97, R35, R34 ;  /* 0x000000222361723e */ /* 0x000fe200000000ff */
[----:B------:R-:W-:Y:S01]  /*1db40*/  ULDC.64 UR8, c[0x0][0x208] ;  /* 0x0000820000087ab9 */ /* 0x000fe20000000a00 */
[----:B------:R-:W-:Y:S02]  /*1db50*/  F2FP.F16.F32.PACK_AB R98, R159, R158 ;  /* 0x0000009e9f62723e */ /* 0x000fe400000000ff */
[----:B------:R-:W-:Y:S01]  /*1db60*/  F2FP.F16.F32.PACK_AB R99, R39, R38 ;  /* 0x000000262763723e */ /* 0x000fe200000000ff */
[----:B------:R-:W-:Y:S01]  /*1db70*/  BAR.SYNC.DEFER_BLOCKING 0x1, 0x100 ;  /* 0x0044000000007b1d */ /* 0x000fe20000010000 */
[----:B------:R-:W-:-:S04]  /*1db80*/  ISETP.NE.U32.AND P1, PT, RZ, UR6, PT ;  /* 0x00000006ff007c0c */ /* 0x000fc8000bf25070 */
[----:B------:R-:W-:Y:S02]  /*1db90*/  ISETP.NE.AND.EX P1, PT, RZ, UR7, PT, P1 ;  /* 0x00000007ff007c0c */ /* 0x000fe4000bf25310 */
[----:B------:R-:W-:Y:S02]  /*1dba0*/  MOV R130, R18 ;  /* 0x0000001200827202 */ /* 0x000fe40000000f00 */
[----:B---3--:R-:W-:-:S03]  /*1dbb0*/  MOV R131, R0 ;  /* 0x0000000000837202 */ /* 0x008fc60000000f00 */
[----:B--2---:R-:W-:-:S04]  /*1dbc0*/  IMAD.WIDE R132, R92, 0x2, R130 ;  /* 0x000000025c847825 */ /* 0x004fc800078e0282 */
[----:B------:R-:W-:Y:S01]  /*1dbd0*/  IMAD.MOV.U32 R93, RZ, RZ, R133 ;  /* 0x000000ffff5d7224 */ /* 0x000fe200078e0085 */
[----:B------:R-:W-:-:S04]  /*1dbe0*/  LOP3.LUT R0, R132, 0x380, RZ, 0xc0, !PT ;  /* 0x0000038084007812 */ /* 0x000fc800078ec0ff */
[----:B------:R-:W-:-:S04]  /*1dbf0*/  SHF.R.U64 R0, R0, 0x3, RZ ;  /* 0x0000000300007819 */ /* 0x000fc800000012ff */
[----:B------:R-:W-:-:S04]  /*1dc00*/  LOP3.LUT R92, R0, R132, RZ, 0x3c, !PT ;  /* 0x00000084005c7212 */ /* 0x000fc800078e3cff */
[----:B------:R-:W-:Y:S02]  /*1dc10*/  MOV R0, R92 ;  /* 0x0000005c00007202 */ /* 0x000fe40000000f00 */
[----:B------:R-:W-:Y:S02]  /*1dc20*/  F2FP.F16.F32.PACK_AB R92, R165, R164 ;  /* 0x000000a4a55c723e */ /* 0x000fe400000000ff */
[----:B------:R-:W-:-:S05]  /*1dc30*/  F2FP.F16.F32.PACK_AB R93, R27, R26 ;  /* 0x0000001a1b5d723e */ /* 0x000fca00000000ff */
[----:B------:R2:W-:Y:S02]  /*1dc40*/  STSM.16.M88.4 [R0], R92 ;  /* 0x0000005c00007844 */ /* 0x0005e40000000200 */
[----:B--2---:R-:W-:Y:S02]  /*1dc50*/  IADD3 R92, P0, R132, 0x20, RZ ;  /* 0x00000020845c7810 */ /* 0x004fe40007f1e0ff */
[----:B------:R-:W-:Y:S02]  /*1dc60*/  F2FP.F16.F32.PACK_AB R94, R155, R154 ;  /* 0x0000009a9b5e723e */ /* 0x000fe400000000ff */
[----:B------:R-:W-:Y:S01]  /*1dc70*/  LOP3.LUT R0, R92, 0x380, RZ, 0xc0, !PT ;  /* 0x000003805c007812 */ /* 0x000fe200078ec0ff */
[----:B------:R-:W-:Y:S01]  /*1dc80*/  IMAD.X R93, RZ, RZ, R133, P0 ;  /* 0x000000ffff5d7224 */ /* 0x000fe200000e0685 */
[----:B------:R-:W-:Y:S02]  /*1dc90*/  F2FP.F16.F32.PACK_AB R95, R47, R46 ;  /* 0x0000002e2f5f723e */ /* 0x000fe400000000ff */
[----:B------:R-:W-:-:S04]  /*1dca0*/  SHF.R.U64 R0, R0, 0x3, RZ ;  /* 0x0000000300007819 */ /* 0x000fc800000012ff */
[----:B------:R-:W-:-:S04]  /*1dcb0*/  LOP3.LUT R92, R0, R92, RZ, 0x3c, !PT ;  /* 0x0000005c005c7212 */ /* 0x000fc800078e3cff */
[----:B------:R-:W-:-:S05]  /*1dcc0*/  MOV R92, R92 ;  /* 0x0000005c005c7202 */ /* 0x000fca0000000f00 */
[----:B------:R2:W-:Y:S02]  /*1dcd0*/  STSM.16.M88.4 [R92], R96 ;  /* 0x000000605c007844 */ /* 0x0005e40000000200 */
[----:B--2---:R-:W-:Y:S02]  /*1dce0*/  IADD3 R92, P0, R132, 0x40, RZ ;  /* 0x00000040845c7810 */ /* 0x004fe40007f1e0ff */
[----:B------:R-:W-:Y:S02]  /*1dcf0*/  F2FP.F16.F32.PACK_AB R96, R153, R152 ;  /* 0x000000989960723e */ /* 0x000fe400000000ff */
[----:B------:R-:W-:Y:S01]  /*1dd00*/  LOP3.LUT R0, R92, 0x380, RZ, 0xc0, !PT ;  /* 0x000003805c007812 */ /* 0x000fe200078ec0ff */
[----:B------:R-:W-:Y:S01]  /*1dd10*/  IMAD.X R93, RZ, RZ, R133, P0 ;  /* 0x000000ffff5d7224 */ /* 0x000fe200000e0685 */
[----:B------:R-:W-:Y:S02]  /*1dd20*/  F2FP.F16.F32.PACK_AB R97, R51, R50 ;  /* 0x000000323361723e */ /* 0x000fe400000000ff */
[----:B------:R-:W-:-:S02]  /*1dd30*/  SHF.R.U64 R0, R0, 0x3, RZ ;  /* 0x0000000300007819 */ /* 0x000fc400000012ff */
[----:B------:R-:W-:Y:S02]  /*1dd40*/  F2FP.F16.F32.PACK_AB R98, R3, R2 ;  /* 0x000000020362723e */ /* 0x000fe400000000ff */
[----:B------:R-:W-:Y:S02]  /*1dd50*/  LOP3.LUT R92, R0, R92, RZ, 0x3c, !PT ;  /* 0x0000005c005c7212 */ /* 0x000fe400078e3cff */
[----:B------:R-:W-:Y:S02]  /*1dd60*/  F2FP.F16.F32.PACK_AB R99, R55, R54 ;  /* 0x000000363763723e */ /* 0x000fe400000000ff */
[----:B------:R-:W-:Y:S02]  /*1dd70*/  MOV R0, R92 ;  /* 0x0000005c00007202 */ /* 0x000fe40000000f00 */
[----:B------:R-:W-:Y:S02]  /*1dd80*/  F2FP.F16.F32.PACK_AB R92, R157, R156 ;  /* 0x0000009c9d5c723e */ /* 0x000fe400000000ff */
[----:B------:R-:W-:-:S05]  /*1dd90*/  F2FP.F16.F32.PACK_AB R93, R43, R42 ;  /* 0x0000002a2b5d723e */ /* 0x000fca00000000ff */
[----:B------:R2:W-:Y:S02]  /*1dda0*/  STSM.16.M88.4 [R0], R92 ;  /* 0x0000005c00007844 */ /* 0x0005e40000000200 */
[----:B--2---:R-:W-:Y:S02]  /*1ddb0*/  IADD3 R92, P0, R132, 0x60, RZ ;  /* 0x00000060845c7810 */ /* 0x004fe40007f1e0ff */
[----:B------:R-:W-:Y:S02]  /*1ddc0*/  F2FP.F16.F32.PACK_AB R94, R7, R6 ;  /* 0x00000006075e723e */ /* 0x000fe400000000ff */
[----:B------:R-:W-:Y:S02]  /*1ddd0*/  LOP3.LUT R0, R92, 0x380, RZ, 0xc0, !PT ;  /* 0x000003805c007812 */ /* 0x000fe400078ec0ff */
[----:B------:R-:W-:Y:S02]  /*1dde0*/  IADD3.X R93, RZ, R133, RZ, P0, !PT ;  /* 0x00000085ff5d7210 */ /* 0x000fe400007fe4ff */
[----:B------:R-:W-:-:S02]  /*1ddf0*/  SHF.R.U64 R0, R0, 0x3, RZ ;  /* 0x0000000300007819 */ /* 0x000fc400000012ff */
[----:B------:R-:W-:Y:S02]  /*1de00*/  F2FP.F16.F32.PACK_AB R95, R63, R62 ;  /* 0x0000003e3f5f723e */ /* 0x000fe400000000ff */
        /* <DEDUP_REMOVED lines=126> */
[----:B--2---:R-:W-:-:S04]  /*1e5f0*/  IADD3 R0, P0, R132, 0xc060, RZ ;  /* 0x0000c06084007810 */ /* 0x004fc80007f1e0ff */
[----:B------:R-:W-:Y:S02]  /*1e600*/  LOP3.LUT R92, R0, 0x380, RZ, 0xc0, !PT ;  /* 0x00000380005c7812 */ /* 0x000fe400078ec0ff */
[----:B------:R-:W-:Y:S02]  /*1e610*/  IADD3.X R133, RZ, R133, RZ, P0, !PT ;  /* 0x00000085ff857210 */ /* 0x000fe400007fe4ff */
[----:B------:R-:W-:-:S04]  /*1e620*/  SHF.R.U64 R92, R92, 0x3, RZ ;  /* 0x000000035c5c7819 */ /* 0x000fc800000012ff */
[----:B------:R-:W-:Y:S01]  /*1e630*/  LOP3.LUT R132, R92, R0, RZ, 0x3c, !PT ;  /* 0x000000005c847212 */ /* 0x000fe200078e3cff */
[----:B------:R-:W-:Y:S01]  /*1e640*/  IMAD.MOV.U32 R0, RZ, RZ, RZ ;  /* 0x000000ffff007224 */ /* 0x000fe200078e00ff */
[----:B------:R-:W-:Y:S02]  /*1e650*/  IADD3 R92, P0, R236, UR6, RZ ;  /* 0x00000006ec5c7c10 */ /* 0x000fe4000ff1e0ff */
[----:B------:R-:W-:Y:S02]  /*1e660*/  MOV R132, R132 ;  /* 0x0000008400847202 */ /* 0x000fe40000000f00 */
[----:B------:R-:W-:Y:S02]  /*1e670*/  IADD3.X R93, R237, UR7, RZ, P0, !PT ;  /* 0x00000007ed5d7c10 */ /* 0x000fe400087fe4ff */
[----:B------:R-:W-:Y:S01]  /*1e680*/  ISETP.NE.U32.AND P0, PT, RZ, UR4, PT ;  /* 0x00000004ff007c0c */ /* 0x000fe2000bf05070 */
[----:B------:R2:W-:Y:S01]  /*1e690*/  STSM.16.M88.4 [R132], R96 ;  /* 0x0000006084007844 */ /* 0x0005e20000000200 */
[----:B------:R-:W-:Y:S02]  /*1e6a0*/  BAR.SYNC.DEFER_BLOCKING 0x1, 0x100 ;  /* 0x0044000000007b1d */ /* 0x000fe40000010000 */
[----:B------:R-:W-:-:S13]  /*1e6b0*/  ISETP.NE.AND.EX P0, PT, RZ, UR5, PT, P0 ;  /* 0x00000005ff007c0c */ /* 0x000fda000bf05300 */
[----:B------:R-:W-:Y:S01]  /*1e6c0*/  @P0 IADD3 R236, P2, R236, UR4, RZ ;  /* 0x00000004ecec0c10 */ /* 0x000fe2000ff5e0ff */
[----:B------:R-:W-:-:S03]  /*1e6d0*/  ULDC UR4, c[0x0][0xa88] ;  /* 0x0002a20000047ab9 */ /* 0x000fc60000000800 */
[----:B------:R-:W-:Y:S01]  /*1e6e0*/  @P0 IADD3.X R237, R237, UR5, RZ, P2, !PT ;  /* 0x00000005eded0c10 */ /* 0x000fe200097fe4ff */
[----:B--2---:R-:W-:Y:S01]  /*1e6f0*/  IMAD.U32 R132, RZ, RZ, UR4 ;  /* 0x00000004ff847e24 */ /* 0x004fe2000f8e00ff */
[----:B------:R-:W-:Y:S01]  /*1e700*/  ISETP.NE.AND P2, PT, R234, RZ, PT ;  /* 0x000000ffea00720c */ /* 0x000fe20003f45270 */
[----:B------:R-:W-:-:S03]  /*1e710*/  ULDC UR4, c[0x0][0xad4] ;  /* 0x0002b50000047ab9 */ /* 0x000fc60000000800 */
[----:B------:R-:W-:Y:S01]  /*1e720*/  SEL R234, R234, UR4, P2 ;  /* 0x00000004eaea7c07 */ /* 0x000fe20009000000 */
[----:B------:R-:W-:Y:S01]  /*1e730*/  IMAD.MOV.U32 R98, RZ, RZ, 0x9b8 ;  /* 0x000009b8ff627424 */ /* 0x000fe200078e00ff */
[----:B------:R2:W5:Y:S02]  /*1e740*/  @P1 LDG.E R0, desc[UR8][R92.64] ;  /* 0x000000085c001981 */ /* 0x000564000c1e1900 */
[----:B------:R-:W-:Y:S02]  /*1e750*/  ISETP.GT.AND P2, PT, R234, 0x1, PT ;  /* 0x00000001ea00780c */ /* 0x000fe40003f44270 */
[----:B------:R2:W5:Y:S02]  /*1e760*/  @P0 LDG.E R132, desc[UR8][R236.64] ;  /* 0x00000008ec840981 */ /* 0x000564000c1e1900 */
[----:B------:R-:W-:-:S04]  /*1e770*/  SEL R98, R98, 0x978, P2 ;  /* 0x0000097862627807 */ /* 0x000fc80001000000 */
[----:B------:R2:W3:Y:S08]  /*1e780*/  LDC.64 R96, c[0x0][R98+0x220] ;  /* 0x0000880062607b82 */ /* 0x0004f00000000a00 */
[----:B------:R2:W4:Y:S01]  /*1e790*/  LDC.64 R94, c[0x0][R98+0x218] ;  /* 0x00008600625e7b82 */ /* 0x0005220000000a00 */
[----:B------:R-:W-:Y:S05]  /*1e7a0*/  @P0 BRA `(.L_x_656) ;  /* 0x0000000000140947 */ /* 0x000fea0003800000 */
[----:B------:R-:W-:Y:S05]  /*1e7b0*/  @!P1 BRA `(.L_x_656) ;  /* 0x0000000000109947 */ /* 0x000fea0003800000 */
[----:B------:R-:W-:Y:S02]  /*1e7c0*/  ULDC.64 UR4, c[0x0][0x208] ;  /* 0x0000820000047ab9 */ /* 0x000fe40000000a00 */
[----:B-----5:R-:W3:Y:S04]  /*1e7d0*/  LDG.E R132, desc[UR4][R92.64] ;  /* 0x000000045c847981 */ /* 0x020ee8000c1e1900 */
[----:B--2---:R-:W3:Y:S02]  /*1e7e0*/  LDG.E R92, desc[UR4][R92.64+0x4] ;  /* 0x000004045c5c7981 */ /* 0x004ee4000c1e1900 */
[----:B---3--:R-:W-:-:S07]  /*1e7f0*/  IADD3 R132, -R132, R92, RZ ;  /* 0x0000005c84847210 */ /* 0x008fce0007ffe1ff */
.L_x_656:
[----:B------:R-:W3:Y:S01]  /*1e800*/  LDL.LU R99, [R1+0xfc] ;  /* 0x0000fc0001637983 */ /* 0x000ee20000300800 */
[----:B------:R-:W0:Y:S03]  /*1e810*/  LDC R136, c[0x0][0xbe8] ;  /* 0x0002fa00ff887b82 */ /* 0x000e260000000800 */
[----:B------:R-:W3:Y:S04]  /*1e820*/  LDL R137, [R1+0x78] ;  /* 0x0000780001897983 */ /* 0x000ee80000100800 */
[----:B------:R-:W3:Y:S04]  /*1e830*/  LDL R144, [R1+0x1a8] ;  /* 0x0001a80001907983 */ /* 0x000ee80000100800 */
[----:B------:R-:W3:Y:S04]  /*1e840*/  LDL R138, [R1+0x74] ;  /* 0x00007400018a7983 */ /* 0x000ee80000100800 */
[----:B-1----:R-:W3:Y:S04]  /*1e850*/  LDL R140, [R1+0x1a4] ;  /* 0x0001a400018c7983 */ /* 0x002ee80000100800 */
[----:B-----5:R-:W3:Y:S01]  /*1e860*/  LDL R139, [R1+0x10c] ;  /* 0x00010c00018b7983 */ /* 0x020ee20000100800 */
[----:B--2---:R-:W1:Y:S01]  /*1e870*/  LDC.64 R92, c[0x0][R98+0x228] ;  /* 0x00008a00625c7b82 */ /* 0x004e620000000a00 */
[----:B------:R-:W-:-:S04]  /*1e880*/  ISETP.NE.U32.AND P0, PT, RZ, UR6, PT ;  /* 0x00000006ff007c0c */ /* 0x000fc8000bf05070 */
[----:B------:R-:W-:Y:S02]  /*1e890*/  ISETP.NE.AND.EX P0, PT, RZ, UR7, PT, P0 ;  /* 0x00000007ff007c0c */ /* 0x000fe4000bf05300 */
[----:B0-----:R-:W-:Y:S02]  /*1e8a0*/  ISETP.NE.AND P1, PT, R136, 0x1, PT ;  /* 0x000000018800780c */ /* 0x001fe40003f25270 */
[----:B------:R-:W-:Y:S01]  /*1e8b0*/  SEL R235, R235, RZ, !P0 ;  /* 0x000000ffebeb7207 */ /* 0x000fe20004000000 */
[-C--:B----4-:R-:W-:Y:S02]  /*1e8c0*/  IMAD R134, R95, R232.reuse, RZ ;  /* 0x000000e85f867224 */ /* 0x090fe400078e02ff */
[----:B------:R-:W-:-:S04]  /*1e8d0*/  IMAD.WIDE.U32 R94, R94, R232, RZ ;  /* 0x000000e85e5e7225 */ /* 0x000fc800078e00ff */
[----:B---3--:R-:W-:Y:S02]  /*1e8e0*/  IMAD R97, R97, R235, RZ ;  /* 0x000000eb61617224 */ /* 0x008fe400078e02ff */
[----:B------:R-:W-:Y:S02]  /*1e8f0*/  IMAD.IADD R135, R95, 0x1, R134 ;  /* 0x000000015f877824 */ /* 0x000fe400078e0286 */
[----:B------:R-:W0:Y:S01]  /*1e900*/  @P1 LDC R95, c[0x0][0xbec] ;  /* 0x0002fb00ff5f1b82 */ /* 0x000e220000000800 */
[----:B------:R-:W-:Y:S01]  /*1e910*/  ULDC.64 UR4, c[0x0][0x208] ;  /* 0x0000820000047ab9 */ /* 0x000fe20000000a00 */
[----:B------:R-:W-:-:S05]  /*1e920*/  SEL R133, R99, RZ, !P0 ;  /* 0x000000ff63857207 */ /* 0x000fca0004000000 */
[C---:B------:R-:W-:Y:S02]  /*1e930*/  IMAD R133, R96.reuse, R133, R97 ;  /* 0x0000008560857224 */ /* 0x040fe400078e0261 */
[----:B------:R-:W-:-:S03]  /*1e940*/  IMAD.WIDE.U32 R96, R96, R235, RZ ;  /* 0x000000eb60607225 */ /* 0x000fc600078e00ff */
[----:B------:R-:W-:Y:S02]  /*1e950*/  IADD3 R99, P0, P3, R96, R94, R0 ;  /* 0x0000005e60637210 */ /* 0x000fe40007b1e000 */
[----:B------:R-:W2:Y:S01]  /*1e960*/  @P1 LDC R94, c[0x0][0xbf0] ;  /* 0x0002fc00ff5e1b82 */ /* 0x000ea20000000800 */
[----:B------:R-:W-:Y:S01]  /*1e970*/  SEL R96, R137, RZ, P2 ;  /* 0x000000ff89607207 */ /* 0x000fe20001000000 */
[----:B------:R-:W-:-:S04]  /*1e980*/  IMAD.IADD R133, R97, 0x1, R133 ;  /* 0x0000000161857824 */ /* 0x000fc800078e0285 */
[-C--:B-1----:R-:W-:Y:S01]  /*1e990*/  IMAD R134, R93, R96.reuse, RZ ;  /* 0x000000605d867224 */ /* 0x082fe200078e02ff */
[----:B------:R-:W-:Y:S01]  /*1e9a0*/  SHF.R.S32.HI R93, RZ, 0x1f, R0 ;  /* 0x0000001fff5d7819 */ /* 0x000fe20000011400 */
[----:B------:R-:W-:-:S03]  /*1e9b0*/  IMAD.WIDE.U32 R96, R92, R96, RZ ;  /* 0x000000605c607225 */ /* 0x000fc600078e00ff */
[----:B------:R-:W-:Y:S01]  /*1e9c0*/  IADD3.X R92, R133, R135, R93, P0, P3 ;  /* 0x00000087855c7210 */ /* 0x000fe200007e645d */
[----:B------:R-:W-:-:S04]  /*1e9d0*/  IMAD R133, R138, 0x80, R144 ;  /* 0x000000808a857824 */ /* 0x000fc800078e0290 */
[----:B0-----:R-:W-:Y:S01]  /*1e9e0*/  @P1 IMAD.HI.U32 R95, R133, R95, RZ ;  /* 0x0000005f855f1227 */ /* 0x001fe200078e00ff */
[----:B------:R-:W-:-:S04]  /*1e9f0*/  MOV R135, R133 ;  /* 0x0000008500877202 */ /* 0x000fc80000000f00 */
[----:B--2---:R-:W-:Y:S02]  /*1ea00*/  @P1 SHF.R.U32.HI R135, RZ, R94, R95 ;  /* 0x0000005eff871219 */ /* 0x004fe4000001165f */
[----:B------:R0:W1:Y:S02]  /*1ea10*/  LDC.64 R94, c[0x0][R98+0x210] ;  /* 0x00008400625e7b82 */ /* 0x0000640000000a00 */
[----:B------:R-:W-:-:S06]  /*1ea20*/  IADD3 R96, P0, P3, R135, R99, R96 ;  /* 0x0000006387607210 */ /* 0x000fcc0007b1e060 */
[----:B0-----:R-:W0:Y:S01]  /*1ea30*/  LDC.64 R98, c[0x0][0xba8] ;  /* 0x0002ea00ff627b82 */ /* 0x001e220000000a00 */
[----:B------:R-:W-:Y:S01]  /*1ea40*/  IMAD.IADD R134, R97, 0x1, R134 ;  /* 0x0000000161867824 */ /* 0x000fe200078e0286 */
[----:B------:R-:W-:-:S04]  /*1ea50*/  SHF.R.S32.HI R97, RZ, 0x1f, R135 ;  /* 0x0000001fff617819 */ /* 0x000fc80000011487 */
[----:B------:R-:W-:Y:S01]  /*1ea60*/  IADD3.X R97, R97, R92, R134, P0, P3 ;  /* 0x0000005c61617210 */ /* 0x000fe200007e6486 */
[----:B------:R-:W-:-:S04]  /*1ea70*/  IMAD.MOV R134, RZ, RZ, -R135 ;  /* 0x000000ffff867224 */ /* 0x000fc800078e0a87 */
[----:B------:R-:W-:Y:S01]  /*1ea80*/  IMAD R134, R136, R134, R133 ;  /* 0x0000008688867224 */ /* 0x000fe200078e0285 */
[----:B0-----:R-:W0:Y:S08]  /*1ea90*/  @!P2 LDC R98, c[0x0][0xb50] ;  /* 0x0002d400ff62ab82 */ /* 0x001e300000000800 */
[----:B------:R-:W2:Y:S01]  /*1eaa0*/  @!P2 LDC R99, c[0x0][0xb54] ;  /* 0x0002d500ff63ab82 */ /* 0x000ea20000000800 */
[----:B------:R-:W-:Y:S01]  /*1eab0*/  SHF.R.S32.HI R92, RZ, 0x1f, R134 ;  /* 0x0000001fff5c7819 */ /* 0x000fe20000011486 */
[----:B-1----:R-:W-:-:S02]  /*1eac0*/  IMAD R95, R95, R134, RZ ;  /* 0x000000865f5f7224 */ /* 0x002fc400078e02ff */
[----:B------:R-:W-:-:S04]  /*1ead0*/  IMAD.WIDE.U32 R96, R94, R134, R96 ;  /* 0x000000865e607225 */ /* 0x000fc800078e0060 */
[----:B------:R-:W-:Y:S01]  /*1eae0*/  IMAD R92, R94, R92, R95 ;  /* 0x0000005c5e5c7224 */ /* 0x000fe200078e025f */
[----:B0-----:R-:W-:-:S03]  /*1eaf0*/  LEA R98, P0, R96, R98, 0x2 ;  /* 0x0000006260627211 */ /* 0x001fc600078010ff */
[----:B------:R-:W-:-:S05]  /*1eb00*/  IMAD.IADD R92, R97, 0x1, R92 ;  /* 0x00000001615c7824 */ /* 0x000fca00078e025c */
[----:B--2---:R-:W-:Y:S01]  /*1eb10*/  LEA.HI.X R92, R96, R99, R92, 0x2, P0 ;  /* 0x00000063605c7211 */ /* 0x004fe200000f145c */
[----:B------:R-:W-:Y:S01]  /*1eb20*/  SHFL.IDX PT, R94, R98, RZ, 0x1c1f ;  /* 0x001c1fff625e7589 */ /* 0x000fe200000e0000 */
[----:B------:R-:W-:-:S03]  /*1eb30*/  LEA R99, R138, R140, 0x7 ;  /* 0x0000008c8a637211 */ /* 0x000fc600078e38ff */
[----:B------:R-:W0:Y:S04]  /*1eb40*/  SHFL.IDX PT, R95, R92, RZ, 0x1c1f ;  /* 0x001c1fff5c5f7589 */ /* 0x000e2800000e0000 */
[----:B------:R1:W-:Y:S04]  /*1eb50*/  SHFL.IDX PT, R96, R98, 0x1, 0x1c1f ;  /* 0x003c1f0062607f89 */ /* 0x0003e800000e0000 */
[----:B------:R2:W3:Y:S01]  /*1eb60*/  SHFL.IDX PT, R97, R92, 0x1, 0x1c1f ;  /* 0x003c1f005c617f89 */ /* 0x0004e200000e0000 */
[----:B------:R-:W-:Y:S01]  /*1eb70*/  LOP3.LUT P0, RZ, R139, 0x3, RZ, 0xc0, !PT ;  /* 0x000000038bff7812 */ /* 0x000fe2000780c0ff */
[----:B-1----:R-:W-:-:S02]  /*1eb80*/  VIADD R98, R99, 0x8 ;  /* 0x0000000863627836 */ /* 0x002fc40000000000 */
[----:B--2---:R-:W-:-:S05]  /*1eb90*/  IMAD R92, R132, R136, RZ ;  /* 0x00000088845c7224 */ /* 0x004fca00078e02ff */
[-C--:B------:R-:W-:Y:S02]  /*1eba0*/  ISETP.GE.OR P3, PT, R99, R92.reuse, P0 ;  /* 0x0000005c6300720c */ /* 0x080fe40000766670 */
[----:B------:R-:W-:-:S11]  /*1ebb0*/  ISETP.GE.OR P0, PT, R98, R92, P0 ;  /* 0x0000005c6200720c */ /* 0x000fd60000706670 */
[----:B0-----:R0:W-:Y:S04]  /*1ebc0*/  @!P3 ST.E desc[UR4][R94.64], R166 ;  /* 0x000000a65e00b985 */ /* 0x0011e8000c101904 */
[----:B---3--:R0:W-:Y:S01]  /*1ebd0*/  @!P0 ST.E desc[UR4][R96.64], R167 ;  /* 0x000000a760008985 */ /* 0x0081e2000c101904 */
[----:B------:R-:W-:Y:S05]  /*1ebe0*/  @P2 BRA `(.L_x_657) ;  /* 0x0000000c00ec2947 */ /* 0x000fea0003800000 */
[----:B------:R1:W5:Y:S01]  /*1ebf0*/  LDL R86, [R1+0x100] ;  /* 0x0001000001567983 */ /* 0x0003620000100800 */
[----:B------:R-:W-:Y:S01]  /*1ec00*/  IMAD.SHL.U32 R139, R212, 0x40, RZ ;  /* 0x00000040d48b7824 */ /* 0x000fe200078e00ff */
[----:B------:R-:W2:Y:S01]  /*1ec10*/  @P1 LDC R21, c[0x0][0xbec] ;  /* 0x0002fb00ff151b82 */ /* 0x000ea20000000800 */
[----:B------:R-:W-:Y:S01]  /*1ec20*/  ULDC.64 UR4, c[0x0][0x208] ;  /* 0x0000820000047ab9 */ /* 0x000fe20000000a00 */
[----:B------:R1:W5:Y:S01]  /*1ec30*/  LDL R85, [R1+0x68] ;  /* 0x0000680001557983 */ /* 0x0003620000100800 */
[----:B------:R-:W-:-:S03]  /*1ec40*/  IMAD R3, R233, 0x8, R139 ;  /* 0x00000008e9037824 */ /* 0x000fc600078e028b */
[----:B------:R1:W5:Y:S01]  /*1ec50*/  LDL R84, [R1+0x70] ;  /* 0x0000700001547983 */ /* 0x0003620000100800 */
[----:B------:R-:W-:Y:S01]  /*1ec60*/  IMAD.WIDE R130, R3, 0x2, R130 ;  /* 0x0000000203827825 */ /* 0x000fe200078e0282 */
[----:B------:R-:W3:Y:S02]  /*1ec70*/  @P1 LDC R77, c[0x0][0xbf0] ;  /* 0x0002fc00ff4d1b82 */ /* 0x000ee40000000800 */
[----:B------:R1:W5:Y:S01]  /*1ec80*/  LDL R82, [R1+0x6c] ;  /* 0x00006c0001527983 */ /* 0x0003620000100800 */
[C---:B------:R-:W-:Y:S02]  /*1ec90*/  IADD3 R9, P4, R130.reuse, 0x1000, RZ ;  /* 0x0000100082097810 */ /* 0x040fe40007f9e0ff */
[C---:B------:R-:W-:Y:S02]  /*1eca0*/  IADD3 R13, P3, R130.reuse, 0x2000, RZ ;  /* 0x00002000820d7810 */ /* 0x040fe40007f7e0ff */
[----:B------:R-:W-:Y:S02]  /*1ecb0*/  IADD3 R25, P2, R130, 0x3000, RZ ;  /* 0x0000300082197810 */ /* 0x000fe40007f5e0ff */
[----:B------:R-:W-:-:S02]  /*1ecc0*/  LOP3.LUT R8, R9, 0x380, RZ, 0xc0, !PT ;  /* 0x0000038009087812 */ /* 0x000fc400078ec0ff */
[----:B------:R-:W-:Y:S02]  /*1ecd0*/  LOP3.LUT R12, R13, 0x380, RZ, 0xc0, !PT ;  /* 0x000003800d0c7812 */ /* 0x000fe400078ec0ff */
[----:B------:R-:W-:Y:S02]  /*1ece0*/  LOP3.LUT R24, R25, 0x380, RZ, 0xc0, !PT ;  /* 0x0000038019187812 */ /* 0x000fe400078ec0ff */
[----:B------:R-:W-:Y:S02]  /*1ecf0*/  SHF.R.U64 R8, R8, 0x3, RZ ;  /* 0x0000000308087819 */ /* 0x000fe400000012ff */
[----:B------:R-:W-:Y:S02]  /*1ed00*/  SHF.R.U64 R12, R12, 0x3, RZ ;  /* 0x000000030c0c7819 */ /* 0x000fe400000012ff */
[----:B------:R-:W-:Y:S02]  /*1ed10*/  SHF.R.U64 R24, R24, 0x3, RZ ;  /* 0x0000000318187819 */ /* 0x000fe400000012ff */
[----:B------:R-:W-:-:S02]  /*1ed20*/  LOP3.LUT R8, R8, R9, RZ, 0x3c, !PT ;  /* 0x0000000908087212 */ /* 0x000fc400078e3cff */
[----:B------:R-:W-:Y:S01]  /*1ed30*/  LOP3.LUT R12, R12, R13, RZ, 0x3c, !PT ;  /* 0x0000000d0c0c7212 */ /* 0x000fe200078e3cff */
[--C-:B------:R-:W-:Y:S01]  /*1ed40*/  IMAD.X R13, RZ, RZ, R131.reuse, P3 ;  /* 0x000000ffff0d7224 */ /* 0x100fe200018e0683 */
[----:B------:R-:W-:Y:S01]  /*1ed50*/  LOP3.LUT R24, R24, R25, RZ, 0x3c, !PT ;  /* 0x0000001918187212 */ /* 0x000fe200078e3cff */
[----:B------:R-:W-:Y:S01]  /*1ed60*/  IMAD.X R25, RZ, RZ, R131, P2 ;  /* 0x000000ffff197224 */ /* 0x000fe200010e0683 */
[----:B------:R-:W-:Y:S02]  /*1ed70*/  IADD3.X R9, RZ, R131, RZ, P4, !PT ;  /* 0x00000083ff097210 */ /* 0x000fe400027fe4ff */
[C---:B------:R-:W-:Y:S01]  /*1ed80*/  IADD3 R29, P0, R130.reuse, 0x4000, RZ ;  /* 0x00004000821d7810 */ /* 0x040fe20007f1e0ff */
[----:B------:R-:W5:Y:S01]  /*1ed90*/  LD.E.128 R12, desc[UR4][R12.64] ;  /* 0x000000040c0c7980 */ /* 0x000f62000c101d00 */
[C---:B------:R-:W-:Y:S02]  /*1eda0*/  IADD3 R33, P6, R130.reuse, 0x5000, RZ ;  /* 0x0000500082217810 */ /* 0x040fe40007fde0ff */
[C---:B------:R-:W-:Y:S01]  /*1edb0*/  IADD3 R37, P5, R130.reuse, 0x6000, RZ ;  /* 0x0000600082257810 */ /* 0x040fe20007fbe0ff */
[----:B------:R-:W5:Y:S01]  /*1edc0*/  LD.E.128 R8, desc[UR4][R8.64] ;  /* 0x0000000408087980 */ /* 0x000f62000c101d00 */
[----:B------:R-:W-:-:S02]  /*1edd0*/  IADD3 R41, P4, R130, 0x7000, RZ ;  /* 0x0000700082297810 */ /* 0x000fc40007f9e0ff */
[C---:B------:R-:W-:Y:S01]  /*1ede0*/  IADD3 R45, P3, R130.reuse, 0x8000, RZ ;  /* 0x00008000822d7810 */ /* 0x040fe20007f7e0ff */
[----:B------:R-:W5:Y:S01]  /*1edf0*/  LD.E.128 R24, desc[UR4][R24.64] ;  /* 0x0000000418187980 */ /* 0x000f62000c101d00 */
[----:B------:R-:W-:Y:S02]  /*1ee00*/  IADD3 R49, P2, R130, 0x9000, RZ ;  /* 0x0000900082317810 */ /* 0x000fe40007f5e0ff */
[----:B------:R-:W-:Y:S02]  /*1ee10*/  LOP3.LUT R28, R29, 0x380, RZ, 0xc0, !PT ;  /* 0x000003801d1c7812 */ /* 0x000fe400078ec0ff */
[----:B------:R-:W-:Y:S02]  /*1ee20*/  LOP3.LUT R32, R33, 0x380, RZ, 0xc0, !PT ;  /* 0x0000038021207812 */ /* 0x000fe400078ec0ff */
[----:B------:R-:W-:Y:S02]  /*1ee30*/  LOP3.LUT R36, R37, 0x380, RZ, 0xc0, !PT ;  /* 0x0000038025247812 */ /* 0x000fe400078ec0ff */
[----:B------:R-:W-:-:S02]  /*1ee40*/  LOP3.LUT R40, R41, 0x380, RZ, 0xc0, !PT ;  /* 0x0000038029287812 */ /* 0x000fc400078ec0ff */
[----:B------:R-:W-:Y:S02]  /*1ee50*/  LOP3.LUT R44, R45, 0x380, RZ, 0xc0, !PT ;  /* 0x000003802d2c7812 */ /* 0x000fe400078ec0ff */
[----:B------:R-:W-:Y:S02]  /*1ee60*/  LOP3.LUT R48, R49, 0x380, RZ, 0xc0, !PT ;  /* 0x0000038031307812 */ /* 0x000fe400078ec0ff */
[----:B------:R-:W-:Y:S02]  /*1ee70*/  SHF.R.U64 R28, R28, 0x3, RZ ;  /* 0x000000031c1c7819 */ /* 0x000fe400000012ff */
[----:B------:R-:W-:Y:S02]  /*1ee80*/  SHF.R.U64 R32, R32, 0x3, RZ ;  /* 0x0000000320207819 */ /* 0x000fe400000012ff */
[----:B------:R-:W-:Y:S02]  /*1ee90*/  SHF.R.U64 R36, R36, 0x3, RZ ;  /* 0x0000000324247819 */ /* 0x000fe400000012ff */
[----:B------:R-:W-:-:S02]  /*1eea0*/  SHF.R.U64 R40, R40, 0x3, RZ ;  /* 0x0000000328287819 */ /* 0x000fc400000012ff */
[----:B------:R-:W-:Y:S02]  /*1eeb0*/  SHF.R.U64 R44, R44, 0x3, RZ ;  /* 0x000000032c2c7819 */ /* 0x000fe400000012ff */
[----:B------:R-:W-:Y:S02]  /*1eec0*/  SHF.R.U64 R48, R48, 0x3, RZ ;  /* 0x0000000330307819 */ /* 0x000fe400000012ff */
[----:B------:R-:W-:Y:S01]  /*1eed0*/  LOP3.LUT R28, R28, R29, RZ, 0x3c, !PT ;  /* 0x0000001d1c1c7212 */ /* 0x000fe200078e3cff */
[--C-:B------:R-:W-:Y:S01]  /*1eee0*/  IMAD.X R29, RZ, RZ, R131.reuse, P0 ;  /* 0x000000ffff1d7224 */ /* 0x100fe200000e0683 */
[----:B------:R-:W-:Y:S02]  /*1eef0*/  LOP3.LUT R32, R32, R33, RZ, 0x3c, !PT ;  /* 0x0000002120207212 */ /* 0x000fe400078e3cff */
        /* <DEDUP_REMOVED lines=8> */
[----:B------:R-:W-:-:S02]  /*1ef80*/  IADD3.X R33, RZ, R131, RZ, P6, !PT ;  /* 0x00000083ff217210 */ /* 0x000fc400037fe4ff */
[C---:B------:R-:W-:Y:S01]  /*1ef90*/  IADD3 R53, P0, R130.reuse, 0xa000, RZ ;  /* 0x0000a00082357810 */ /* 0x040fe20007f1e0ff */
[----:B------:R-:W5:Y:S01]  /*1efa0*/  LD.E.128 R36, desc[UR4][R36.64] ;  /* 0x0000000424247980 */ /* 0x000f62000c101d00 */
[C---:B------:R-:W-:Y:S02]  /*1efb0*/  IADD3 R57, P6, R130.reuse, 0xb000, RZ ;  /* 0x0000b00082397810 */ /* 0x040fe40007fde0ff */
[C---:B------:R-:W-:Y:S01]  /*1efc0*/  IADD3 R61, P5, R130.reuse, 0xc000, RZ ;  /* 0x0000c000823d7810 */ /* 0x040fe20007fbe0ff */
[----:B------:R-:W5:Y:S01]  /*1efd0*/  LD.E.128 R32, desc[UR4][R32.64] ;  /* 0x0000000420207980 */ /* 0x000f62000c101d00 */
[C---:B------:R-:W-:Y:S02]  /*1efe0*/  IADD3 R65, P4, R130.reuse, 0xd000, RZ ;  /* 0x0000d00082417810 */ /* 0x040fe40007f9e0ff */
[----:B------:R-:W-:Y:S01]  /*1eff0*/  IADD3 R69, P3, R130, 0xe000, RZ ;  /* 0x0000e00082457810 */ /* 0x000fe20007f7e0ff */
[----:B------:R-:W5:Y:S01]  /*1f000*/  LD.E.128 R40, desc[UR4][R40.64] ;  /* 0x0000000428287980 */ /* 0x000f62000c101d00 */
[----:B------:R-:W-:-:S02]  /*1f010*/  IADD3.X R49, RZ, R131, RZ, P2, !PT ;  /* 0x00000083ff317210 */ /* 0x000fc400017fe4ff */
[----:B------:R-:W-:Y:S01]  /*1f020*/  IADD3 R3, P2, R130, 0xf000, RZ ;  /* 0x0000f00082037810 */ /* 0x000fe20007f5e0ff */
[----:B------:R-:W5:Y:S01]  /*1f030*/  LD.E.128 R44, desc[UR4][R44.64] ;  /* 0x000000042c2c7980 */ /* 0x000f62000c101d00 */
[----:B------:R-:W-:Y:S02]  /*1f040*/  LOP3.LUT R52, R53, 0x380, RZ, 0xc0, !PT ;  /* 0x0000038035347812 */ /* 0x000fe400078ec0ff */
[----:B------:R-:W-:Y:S01]  /*1f050*/  LOP3.LUT R56, R57, 0x380, RZ, 0xc0, !PT ;  /* 0x0000038039387812 */ /* 0x000fe200078ec0ff */
[----:B------:R-:W-:Y:S01]  /*1f060*/  IMAD.X R73, RZ, RZ, R131, P2 ;  /* 0x000000ffff497224 */ /* 0x000fe200010e0683 */
[----:B------:R-:W-:Y:S01]  /*1f070*/  LOP3.LUT R60, R61, 0x380, RZ, 0xc0, !PT ;  /* 0x000003803d3c7812 */ /* 0x000fe200078ec0ff */
[----:B------:R-:W5:Y:S01]  /*1f080*/  LD.E.128 R48, desc[UR4][R48.64] ;  /* 0x0000000430307980 */ /* 0x000f62000c101d00 */
        /* <DEDUP_REMOVED lines=18> */
[----:B------:R-:W5:Y:S01]  /*1f1b0*/  LD.E.128 R52, desc[UR4][R52.64] ;  /* 0x0000000434347980 */ /* 0x000f62000c101d00 */
[----:B------:R-:W-:Y:S01]  /*1f1c0*/  LOP3.LUT R68, R68, R69, RZ, 0x3c, !PT ;  /* 0x0000004544447212 */ /* 0x000fe200078e3cff */
[--C-:B------:R-:W-:Y:S01]  /*1f1d0*/  IMAD.X R69, RZ, RZ, R131.reuse, P3 ;  /* 0x000000ffff457224 */ /* 0x100fe200018e0683 */
[----:B------:R-:W-:Y:S01]  /*1f1e0*/  LOP3.LUT R4, R5, R130, RZ, 0x3c, !PT ;  /* 0x0000008205047212 */ /* 0x000fe200078e3cff */
[----:B------:R-:W-:Y:S01]  /*1f1f0*/  IMAD.MOV.U32 R5, RZ, RZ, R131 ;  /* 0x000000ffff057224 */ /* 0x000fe200078e0083 */
[----:B------:R-:W-:Y:S01]  /*1f200*/  IADD3.X R65, RZ, R131, RZ, P4, !PT ;  /* 0x00000083ff417210 */ /* 0x000fe200027fe4ff */
[----:B------:R-:W5:Y:S01]  /*1f210*/  LD.E.128 R56, desc[UR4][R56.64] ;  /* 0x0000000438387980 */ /* 0x000f62000c101d00 */
[----:B------:R-:W-:-:S03]  /*1f220*/  LOP3.LUT R72, R2, R3, RZ, 0x3c, !PT ;  /* 0x0000000302487212 */ /* 0x000fc600078e3cff */
[----:B------:R-:W5:Y:S04]  /*1f230*/  LD.E.128 R4, desc[UR4][R4.64] ;  /* 0x0000000404047980 */ /* 0x000f68000c101d00 */
[----:B------:R-:W5:Y:S04]  /*1f240*/  LD.E.128 R60, desc[UR4][R60.64] ;  /* 0x000000043c3c7980 */ /* 0x000f68000c101d00 */
[----:B------:R-:W5:Y:S04]  /*1f250*/  LD.E.128 R64, desc[UR4][R64.64] ;  /* 0x0000000440407980 */ /* 0x000f68000c101d00 */
[----:B------:R-:W5:Y:S04]  /*1f260*/  LD.E.128 R68, desc[UR4][R68.64] ;  /* 0x0000000444447980 */ /* 0x000f68000c101d00 */
[----:B------:R-:W5:Y:S01]  /*1f270*/  LD.E.128 R72, desc[UR4][R72.64] ;  /* 0x0000000448487980 */ /* 0x000f62000c101d00 */
[----:B------:R-:W-:-:S02]  /*1f280*/  ULDC.64 UR4, c[0x0][0xaa0] ;  /* 0x0002a80000047ab9 */ /* 0x000fc40000000a00 */
[----:B------:R-:W-:Y:S01]  /*1f290*/  IMAD R93, R93, UR4, RZ ;  /* 0x000000045d5d7c24 */ /* 0x000fe2000f8e02ff */
[----:B------:R-:W-:Y:S01]  /*1f2a0*/  SHF.R.S32.HI R20, RZ, 0x1f, R235 ;  /* 0x0000001fff147819 */ /* 0x000fe200000114eb */
[C---:B------:R-:W-:Y:S01]  /*1f2b0*/  IMAD.WIDE.U32 R2, R0.reuse, UR4, RZ ;  /* 0x0000000400027c25 */ /* 0x040fe2000f8e00ff */
[----:B------:R-:W-:Y:S01]  /*1f2c0*/  @!PT LDS RZ, [RZ] ;  /* 0x00000000fffff984 */ /* 0x000fe20000000800 */
[----:B------:R-:W-:Y:S01]  /*1f2d0*/  @!PT LDS RZ, [RZ] ;  /* 0x00000000fffff984 */ /* 0x000fe20000000800 */
[----:B------:R-:W-:Y:S01]  /*1f2e0*/  @!PT LDS RZ, [RZ] ;  /* 0x00000000fffff984 */ /* 0x000fe20000000800 */
[----:B------:R-:W-:Y:S01]  /*1f2f0*/  @!PT LDS RZ, [RZ] ;  /* 0x00000000fffff984 */ /* 0x000fe20000000800 */
[----:B------:R4:W-:Y:S06]  /*1f300*/  MEMBAR.ALL.CTA ;  /* 0x0000000000007992 */ /* 0x0009ec0000008000 */
[----:B----4-:R-:W4:Y:S01]  /*1f310*/  FENCE.VIEW.ASYNC.S ;  /* 0x00000000000073c6 */ /* 0x010f220000000000 */
[----:B------:R-:W-:Y:S01]  /*1f320*/  IMAD R93, R0, UR5, R93 ;  /* 0x00000005005d7c24 */ /* 0x000fe2000f8e025d */
[----:B------:R-:W-:Y:S01]  /*1f330*/  ULDC.64 UR4, c[0x0][0xae8] ;  /* 0x0002ba0000047ab9 */ /* 0x000fe20000000a00 */
[----:B------:R-:W-:-:S03]  /*1f340*/  IMAD R0, R233, 0x20, R212 ;  /* 0x00000020e9007824 */ /* 0x000fc600078e02d4 */
[----:B------:R-:W-:Y:S01]  /*1f350*/  IADD3 R3, R3, R93, RZ ;  /* 0x0000005d03037210 */ /* 0x000fe20007ffe0ff */
[----:B------:R-:W-:Y:S02]  /*1f360*/  IMAD R76, R138, 0x80, R0 ;  /* 0x000000808a4c7824 */ /* 0x000fe400078e0200 */
[----:B------:R-:W-:-:S04]  /*1f370*/  IMAD.WIDE.U32 R2, R232, UR4, R2 ;  /* 0x00000004e8027c25 */ /* 0x000fc8000f8e0002 */
[----:B--2---:R-:W-:-:S04]  /*1f380*/  @P1 IMAD.HI.U32 R0, R76, R21, RZ ;  /* 0x000000154c001227 */ /* 0x004fc800078e00ff */
[----:B------:R-:W-:Y:S01]  /*1f390*/  IMAD R3, R232, UR5, R3 ;  /* 0x00000005e8037c24 */ /* 0x000fe2000f8e0203 */
[----:B------:R-:W-:Y:S01]  /*1f3a0*/  ULDC.64 UR4, c[0x0][0xaf0] ;  /* 0x0002bc0000047ab9 */ /* 0x000fe20000000a00 */
[----:B------:R-:W-:Y:S01]  /*1f3b0*/  IMAD.MOV.U32 R21, RZ, RZ, R76 ;  /* 0x000000ffff157224 */ /* 0x000fe200078e004c */
[----:B---3--:R-:W-:Y:S01]  /*1f3c0*/  @P1 SHF.R.U32.HI R21, RZ, R77, R0 ;  /* 0x0000004dff151219 */ /* 0x008fe20000011600 */
[----:B------:R-:W-:Y:S02]  /*1f3d0*/  IMAD R20, R20, UR4, RZ ;  /* 0x0000000414147c24 */ /* 0x000fe4000f8e02ff */
[----:B------:R-:W-:Y:S01]  /*1f3e0*/  IMAD.WIDE.U32 R2, R235, UR4, R2 ;  /* 0x00000004eb027c25 */ /* 0x000fe2000f8e0002 */
[----:B------:R-:W-:Y:S02]  /*1f3f0*/  SHF.R.S32.HI R0, RZ, 0x1f, R21 ;  /* 0x0000001fff007819 */ /* 0x000fe40000011415 */
[----:B------:R-:W-:Y:S01]  /*1f400*/  IADD3 R79, -R21, RZ, RZ ;  /* 0x000000ff154f7210 */ /* 0x000fe20007ffe1ff */
[----:B------:R-:W-:Y:S01]  /*1f410*/  IMAD R77, R235, UR5, R20 ;  /* 0x00000005eb4d7c24 */ /* 0x000fe2000f8e0214 */
[----:B------:R-:W-:-:S02]  /*1f420*/  ULDC.64 UR4, c[0x0][0xae0] ;  /* 0x0002b80000047ab9 */ /* 0x000fc40000000a00 */
[----:B------:R-:W-:Y:S02]  /*1f430*/  IMAD R0, R0, UR4, RZ ;  /* 0x0000000400007c24 */ /* 0x000fe4000f8e02ff */
[----:B------:R-:W-:Y:S02]  /*1f440*/  IMAD.IADD R3, R3, 0x1, R77 ;  /* 0x0000000103037824 */ /* 0x000fe400078e024d */
[----:B------:R-:W-:Y:S02]  /*1f450*/  IMAD R77, R136, R79, R76 ;  /* 0x0000004f884d7224 */ /* 0x000fe400078e024c */
[C---:B------:R-:W-:Y:S02]  /*1f460*/  IMAD R79, R21.reuse, UR5, R0 ;  /* 0x00000005154f7c24 */ /* 0x040fe4000f8e0200 */
[----:B------:R-:W-:Y:S01]  /*1f470*/  IMAD.WIDE.U32 R2, R21, UR4, R2 ;  /* 0x0000000415027c25 */ /* 0x000fe2000f8e0002 */
[----:B------:R-:W-:Y:S01]  /*1f480*/  SHF.R.S32.HI R0, RZ, 0x1f, R77 ;  /* 0x0000001fff007819 */ /* 0x000fe2000001144d */
[----:B------:R-:W-:-:S02]  /*1f490*/  ULDC.64 UR4, c[0x0][0xad8] ;  /* 0x0002b60000047ab9 */ /* 0x000fc40000000a00 */
[----:B------:R-:W-:Y:S02]  /*1f4a0*/  IMAD.IADD R3, R3, 0x1, R79 ;  /* 0x0000000103037824 */ /* 0x000fe400078e024f */
[----:B------:R-:W-:Y:S02]  /*1f4b0*/  IMAD R0, R0, UR4, RZ ;  /* 0x0000000400007c24 */ /* 0x000fe4000f8e02ff */
[----:B------:R-:W-:Y:S02]  /*1f4c0*/  IMAD R81, R138, 0x80, R212 ;  /* 0x000000808a517824 */ /* 0x000fe400078e02d4 */
[C---:B------:R-:W-:Y:S02]  /*1f4d0*/  IMAD R79, R77.reuse, UR5, R0 ;  /* 0x000000054d4f7c24 */ /* 0x040fe4000f8e0200 */
[----:B------:R-:W-:Y:S01]  /*1f4e0*/  IMAD.WIDE.U32 R2, R77, UR4, R2 ;  /* 0x000000044d027c25 */ /* 0x000fe2000f8e0002 */
[----:B------:R-:W-:Y:S01]  /*1f4f0*/  ISETP.GE.AND P2, PT, R81, R92, PT ;  /* 0x0000005c5100720c */ /* 0x000fe20003f46270 */
[----:B------:R-:W-:-:S02]  /*1f500*/  ULDC.64 UR4, c[0x0][0xa80] ;  /* 0x0002a00000047ab9 */ /* 0x000fc40000000a00 */
[----:B------:R-:W-:Y:S01]  /*1f510*/  IMAD.IADD R3, R3, 0x1, R79 ;  /* 0x0000000103037824 */ /* 0x000fe200078e024f */
[----:B------:R-:W-:Y:S01]  /*1f520*/  LEA R0, P3, R2, UR4, 0x1 ;  /* 0x0000000402007c11 */ /* 0x000fe2000f8608ff */
[----:B------:R-:W-:Y:S01]  /*1f530*/  VIADD R20, R18, 0x38820 ;  /* 0x0003882012147836 */ /* 0x000fe20000000000 */
[----:B------:R-:W-:Y:S02]  /*1f540*/  IADD3 R21, R81, 0x20, RZ ;  /* 0x0000002051157810 */ /* 0x000fe40007ffe0ff */
[----:B------:R-:W-:Y:S02]  /*1f550*/  LEA.HI.X R80, R2, UR5, R3, 0x1, P3 ;  /* 0x0000000502507c11 */ /* 0x000fe400098f0c03 */
[----:B------:R-:W-:Y:S02]  /*1f560*/  PRMT R20, RZ, 0x654, R20 ;  /* 0x00000654ff147816 */ /* 0x000fe40000000014 */
[-C--:B------:R-:W-:Y:S01]  /*1f570*/  ISETP.GE.AND P1, PT, R21, R92.reuse, PT ;  /* 0x0000005c1500720c */ /* 0x080fe20003f26270 */
[----:B------:R-:W-:Y:S01]  /*1f580*/  VIADD R21, R81, 0x40 ;  /* 0x0000004051157836 */ /* 0x000fe20000000000 */
[----:B----4-:R1:W-:Y:S01]  /*1f590*/  SYNCS.ARRIVE.TRANS64.RED.A1T0 RZ, [R20+URZ], RZ ;  /* 0x000000ff14ff79a7 */ /* 0x0103e2000810043f */
[----:B------:R1:W2:Y:S01]  /*1f5a0*/  SHFL.IDX PT, R83, R0, RZ, 0x181f ;  /* 0x00181fff00537589 */ /* 0x0002a200000e0000 */
[----:B------:R-:W-:Y:S03]  /*1f5b0*/  BSSY B1, `(.L_x_658) ;  /* 0x0000016000017945 */ /* 0x000fe60003800000 */
[----:B------:R1:W3:Y:S01]  /*1f5c0*/  SHFL.IDX PT, R79, R80, RZ, 0x181f ;  /* 0x00181fff504f7589 */ /* 0x0002e200000e0000 */
[----:B------:R-:W-:Y:S01]  /*1f5d0*/  ISETP.GE.AND P0, PT, R21, R92, PT ;  /* 0x0000005c1500720c */ /* 0x000fe20003f06270 */
[----:B------:R-:W-:-:S12]  /*1f5e0*/  @P2 BRA `(.L_x_659) ;  /* 0x0000000000482947 */ /* 0x000fd80003800000 */
[----:B------:R-:W-:Y:S01]  /*1f5f0*/  ULDC UR4, c[0x0][0xac8] ;  /* 0x0002b20000047ab9 */ /* 0x000fe20000000800 */
[----:B------:R-:W-:Y:S01]  /*1f600*/  ULDC.64 UR6, c[0x0][0x208] ;  /* 0x0000820000067ab9 */ /* 0x000fe20000000a00 */
[----:B------:R-:W-:Y:S02]  /*1f610*/  ISETP.GE.AND P5, PT, R16, UR4, PT ;  /* 0x0000000410007c0c */ /* 0x000fe4000bfa6270 */
[----:B------:R-:W-:Y:S02]  /*1f620*/  ISETP.GE.AND P4, PT, R213, UR4, PT ;  /* 0x00000004d5007c0c */ /* 0x000fe4000bf86270 */
[----:B------:R-:W-:Y:S02]  /*1f630*/  ISETP.GE.AND P3, PT, R218, UR4, PT ;  /* 0x00000004da007c0c */ /* 0x000fe4000bf66270 */
[----:B------:R-:W-:-:S07]  /*1f640*/  ISETP.GE.AND P2, PT, R219, UR4, PT ;  /* 0x00000004db007c0c */ /* 0x000fce000bf46270 */
[----:B--2---:R-:W-:-:S04]  /*1f650*/  @!P5 LEA R2, P6, R16, R83, 0x1 ;  /* 0x000000531002d211 */ /* 0x004fc800078c08ff */
[----:B---3--:R-:W-:Y:S02]  /*1f660*/  @!P5 LEA.HI.X R3, R16, R79, R17, 0x1, P6 ;  /* 0x0000004f1003d211 */ /* 0x008fe400030f0c11 */
[----:B-1---5:R-:W-:-:S03]  /*1f670*/  @!P4 LEA R20, P6, R85, R83, 0x1 ;  /* 0x000000535514c211 */ /* 0x022fc600078c08ff */
[----:B------:R4:W-:Y:S01]  /*1f680*/  @!P5 ST.E.128 desc[UR6][R2.64], R4 ;  /* 0x000000040200d985 */ /* 0x0009e2000c101d06 */
        /* <DEDUP_REMOVED lines=8> */
.L_x_659:
[----:B------:R-:W-:Y:S05]  /*1f710*/  BSYNC B1 ;  /* 0x0000000000017941 */ /* 0x000fea0003800000 */
.L_x_658:
[----:B----4-:R4:W0:Y:S01]  /*1f720*/  SHFL.IDX PT, R21, R80, 0x1, 0x181f ;  /* 0x00381f0050157f89 */ /* 0x01082200000e0000 */
[----:B------:R-:W-:Y:S03]  /*1f730*/  BSSY B1, `(.L_x_660) ;  /* 0x0000015000017945 */ /* 0x000fe60003800000 */
[----:B-----5:R4:W0:Y:S01]  /*1f740*/  SHFL.IDX PT, R7, R0, 0x1, 0x181f ;  /* 0x00381f0000077f89 */ /* 0x02082200000e0000 */
[----:B------:R-:W-:Y:S05]  /*1f750*/  @P1 BRA `(.L_x_661) ;  /* 0x0000000000481947 */ /* 0x000fea0003800000 */
[----:B------:R-:W-:Y:S01]  /*1f760*/  ULDC UR4, c[0x0][0xac8] ;  /* 0x0002b20000047ab9 */ /* 0x000fe20000000800 */
[----:B------:R-:W-:Y:S01]  /*1f770*/  ULDC.64 UR6, c[0x0][0x208] ;  /* 0x0000820000067ab9 */ /* 0x000fe20000000a00 */
[----:B------:R-:W-:Y:S02]  /*1f780*/  ISETP.GE.AND P4, PT, R16, UR4, PT ;  /* 0x0000000410007c0c */ /* 0x000fe4000bf86270 */
[----:B------:R-:W-:Y:S02]  /*1f790*/  ISETP.GE.AND P3, PT, R213, UR4, PT ;  /* 0x00000004d5007c0c */ /* 0x000fe4000bf66270 */
[----:B------:R-:W-:Y:S02]  /*1f7a0*/  ISETP.GE.AND P2, PT, R218, UR4, PT ;  /* 0x00000004da007c0c */ /* 0x000fe4000bf46270 */
[----:B------:R-:W-:-:S07]  /*1f7b0*/  ISETP.GE.AND P1, PT, R219, UR4, PT ;  /* 0x00000004db007c0c */ /* 0x000fce000bf26270 */
[CC--:B0-----:R-:W-:Y:S02]  /*1f7c0*/  @!P4 LEA R2, P6, R16.reuse, R7.reuse, 0x1 ;  /* 0x000000071002c211 */ /* 0x0c1fe400078c08ff */
[C---:B------:R-:W-:Y:S02]  /*1f7d0*/  @!P3 LEA R4, P5, R85.reuse, R7, 0x1 ;  /* 0x000000075504b211 */ /* 0x040fe400078a08ff */
[----:B------:R-:W-:Y:S02]  /*1f7e0*/  @!P4 LEA.HI.X R3, R16, R21, R17, 0x1, P6 ;  /* 0x000000151003c211 */ /* 0x000fe400030f0c11 */
[----:B------:R-:W-:Y:S02]  /*1f7f0*/  @!P2 LEA R6, P6, R218, R7, 0x1 ;  /* 0x00000007da06a211 */ /* 0x000fe400078c08ff */
[----:B------:R-:W-:Y:S01]  /*1f800*/  @!P3 LEA.HI.X R5, R85, R21, R86, 0x1, P5 ;  /* 0x000000155505b211 */ /* 0x000fe200028f0c56 */
[----:B------:R0:W-:Y:S01]  /*1f810*/  @!P4 ST.E.128 desc[UR6][R2.64], R8 ;  /* 0x000000080200c985 */ /* 0x0001e2000c101d06 */
[----:B-1----:R-:W-:-:S02]  /*1f820*/  @!P1 LEA R20, P5, R219, R7, 0x1 ;  /* 0x00000007db149211 */ /* 0x002fc400078a08ff */
[-C--:B------:R-:W-:Y:S01]  /*1f830*/  @!P2 LEA.HI.X R7, R218, R21.reuse, R84, 0x1, P6 ;  /* 0x00000015da07a211 */ /* 0x080fe200030f0c54 */
[----:B------:R0:W-:Y:S01]  /*1f840*/  @!P3 ST.E.128 desc[UR6][R4.64], R32 ;  /* 0x000000200400b985 */ /* 0x0001e2000c101d06 */
[----:B------:R-:W-:-:S03]  /*1f850*/  @!P1 LEA.HI.X R21, R219, R21, R82, 0x1, P5 ;  /* 0x00000015db159211 */ /* 0x000fc600028f0c52 */
[----:B------:R0:W-:Y:S04]  /*1f860*/  @!P2 ST.E.128 desc[UR6][R6.64], R48 ;  /* 0x000000300600a985 */ /* 0x0001e8000c101d06 */
[----:B------:R0:W-:Y:S02]  /*1f870*/  @!P1 ST.E.128 desc[UR6][R20.64], R64 ;  /* 0x0000004014009985 */ /* 0x0001e4000c101d06 */
.L_x_661:
[----:B------:R-:W-:Y:S05]  /*1f880*/  BSYNC B1 ;  /* 0x0000000000017941 */ /* 0x000fea0003800000 */
.L_x_660:
[----:B0-----:R0:W0:Y:S01]  /*1f890*/  SHFL.IDX PT, R9, R80, 0x2, 0x181f ;  /* 0x00581f0050097f89 */ /* 0x00102200000e0000 */
        /* <DEDUP_REMOVED lines=16> */
[----:B------:R-:W-:-:S02]  /*1f9a0*/  @!P1 LEA.HI.X R7, R218, R9, R84, 0x1, P4 ;  /* 0x00000009da079211 */ /* 0x000fc400020f0c54 */
[----:B------:R-:W-:Y:S01]  /*1f9b0*/  @!P0 LEA.HI.X R9, R219, R9, R82, 0x1, P6 ;  /* 0x00000009db098211 */ /* 0x000fe200030f0c52 */
[----:B------:R0:W-:Y:S04]  /*1f9c0*/  @!P2 ST.E.128 desc[UR6][R4.64], R36 ;  /* 0x000000240400a985 */ /* 0x0001e8000c101d06 */
[----:B------:R0:W-:Y:S04]  /*1f9d0*/  @!P1 ST.E.128 desc[UR6][R6.64], R52 ;  /* 0x0000003406009985 */ /* 0x0001e8000c101d06 */
[----:B------:R0:W-:Y:S02]  /*1f9e0*/  @!P0 ST.E.128 desc[UR6][R8.64], R68 ;  /* 0x0000004408008985 */ /* 0x0001e4000c101d06 */
.L_x_663:
[----:B------:R-:W-:Y:S05]  /*1f9f0*/  BSYNC B1 ;  /* 0x0000000000017941 */ /* 0x000fea0003800000 */
.L_x_662:
[----:B------:R-:W-:Y:S01]  /*1fa00*/  IADD3 R81, R81, 0x60, RZ ;  /* 0x0000006051517810 */ /* 0x000fe20007ffe0ff */
[----:B0-----:R0:W0:Y:S03]  /*1fa10*/  SHFL.IDX PT, R9, R80, 0x3, 0x181f ;  /* 0x00781f0050097f89 */ /* 0x00102600000e0000 */
[----:B------:R-:W-:Y:S01]  /*1fa20*/  ISETP.GE.AND P0, PT, R81, R92, PT ;  /* 0x0000005c5100720c */ /* 0x000fe20003f06270 */
[----:B------:R0:W0:-:S12]  /*1fa30*/  SHFL.IDX PT, R11, R0, 0x3, 0x181f ;  /* 0x00781f00000b7f89 */ /* 0x00001800000e0000 */
[----:B------:R-:W-:Y:S05]  /*1fa40*/  @P0 BRA `(.L_x_664) ;  /* 0x0000002400cc0947 */ /* 0x000fea0003800000 */
[----:B------:R-:W-:Y:S01]  /*1fa50*/  ULDC UR4, c[0x0][0xac8] ;  /* 0x0002b20000047ab9 */ /* 0x000fe20000000800 */
[----:B------:R-:W-:Y:S01]  /*1fa60*/  ULDC.64 UR6, c[0x0][0x208] ;  /* 0x0000820000067ab9 */ /* 0x000fe20000000a00 */
[----:B------:R-:W-:Y:S02]  /*1fa70*/  ISETP.GE.AND P3, PT, R16, UR4, PT ;  /* 0x0000000410007c0c */ /* 0x000fe4000bf66270 */
[----:B------:R-:W-:Y:S02]  /*1fa80*/  ISETP.GE.AND P4, PT, R213, UR4, PT ;  /* 0x00000004d5007c0c */ /* 0x000fe4000bf86270 */
[----:B------:R-:W-:-:S09]  /*1fa90*/  ISETP.GE.AND P5, PT, R218, UR4, PT ;  /* 0x00000004da007c0c */ /* 0x000fd2000bfa6270 */
[CC--:B0-----:R-:W-:Y:S02]  /*1faa0*/  @!P3 LEA R2, P0, R16.reuse, R11.reuse, 0x1 ;  /* 0x0000000b1002b211 */ /* 0x0c1fe400078008ff */
[----:B------:R-:W-:Y:S02]  /*1fab0*/  @!P4 LEA R4, P1, R85, R11, 0x1 ;  /* 0x0000000b5504c211 */ /* 0x000fe400078208ff */
[----:B------:R-:W-:Y:S02]  /*1fac0*/  @!P3 LEA.HI.X R3, R16, R9, R17, 0x1, P0 ;  /* 0x000000091003b211 */ /* 0x000fe400000f0c11 */
[----:B------:R-:W-:Y:S02]  /*1fad0*/  ISETP.GE.AND P0, PT, R219, UR4, PT ;  /* 0x00000004db007c0c */ /* 0x000fe4000bf06270 */
[----:B------:R-:W-:Y:S01]  /*1fae0*/  @!P5 LEA R6, P2, R218, R11, 0x1 ;  /* 0x0000000bda06d211 */ /* 0x000fe200078408ff */
[----:B------:R0:W-:Y:S01]  /*1faf0*/  @!P3 ST.E.128 desc[UR6][R2.64], R24 ;  /* 0x000000180200b985 */ /* 0x0001e2000c101d06 */
[----:B------:R-:W-:-:S02]  /*1fb00*/  @!P4 LEA.HI.X R5, R85, R9, R86, 0x1, P1 ;  /* 0x000000095505c211 */ /* 0x000fc400008f0c56 */
[----:B------:R-:W-:-:S03]  /*1fb10*/  @!P5 LEA.HI.X R7, R218, R9, R84, 0x1, P2 ;  /* 0x00000009da07d211 */ /* 0x000fc600010f0c54 */
        /* <DEDUP_REMOVED lines=8> */
.L_x_657:
[----:B0-----:R-:W0:Y:S01]  /*1fba0*/  @P1 LDC R95, c[0x0][0xbec] ;  /* 0x0002fb00ff5f1b82 */ /* 0x001e220000000800 */
[----:B------:R-:W-:Y:S01]  /*1fbb0*/  ULDC.64 UR4, c[0x0][0xb08] ;  /* 0x0002c20000047ab9 */ /* 0x000fe20000000a00 */
[----:B------:R-:W-:Y:S01]  /*1fbc0*/  IMAD.MOV.U32 R96, RZ, RZ, R133 ;  /* 0x000000ffff607224 */ /* 0x000fe200078e0085 */
[----:B------:R1:W5:Y:S01]  /*1fbd0*/  LDL R209, [R1+0x7c] ;  /* 0x00007c0001d17983 */ /* 0x0003620000100800 */
[----:B------:R-:W-:-:S03]  /*1fbe0*/  IMAD R93, R93, UR4, RZ ;  /* 0x000000045d5d7c24 */ /* 0x000fc6000f8e02ff */
[----:B------:R1:W5:Y:S01]  /*1fbf0*/  LDL R208, [R1+0x188] ;  /* 0x0001880001d07983 */ /* 0x0003620000100800 */
[----:B------:R-:W2:Y:S01]  /*1fc00*/  @P1 LDC R94, c[0x0][0xbf0] ;  /* 0x0002fc00ff5e1b82 */ /* 0x000ea20000000800 */
[----:B------:R-:W-:Y:S02]  /*1fc10*/  IMAD R93, R0, UR5, R93 ;  /* 0x00000005005d7c24 */ /* 0x000fe4000f8e025d */
[----:B------:R1:W5:Y:S04]  /*1fc20*/  LDL R207, [R1+0xf8] ;  /* 0x0000f80001cf7983 */ /* 0x0003680000100800 */
[----:B------:R1:W5:Y:S04]  /*1fc30*/  LDL R206, [R1+0x184] ;  /* 0x0001840001ce7983 */ /* 0x0003680000100800 */
[----:B------:R1:W5:Y:S04]  /*1fc40*/  LDL R205, [R1+0xf4] ;  /* 0x0000f40001cd7983 */ /* 0x0003680000100800 */
[----:B------:R1:W5:Y:S01]  /*1fc50*/  LDL R204, [R1+0x180] ;  /* 0x0001800001cc7983 */ /* 0x0003620000100800 */
[----:B0-----:R-:W-:-:S03]  /*1fc60*/  @P1 IMAD.HI.U32 R95, R133, R95, RZ ;  /* 0x0000005f855f1227 */ /* 0x001fc600078e00ff */
[----:B------:R1:W5:Y:S04]  /*1fc70*/  LDL R203, [R1+0xf0] ;  /* 0x0000f00001cb7983 */ /* 0x0003680000100800 */
[----:B------:R1:W5:Y:S01]  /*1fc80*/  LDL R202, [R1+0x17c] ;  /* 0x00017c0001ca7983 */ /* 0x0003620000100800 */
[----:B--2---:R-:W-:Y:S01]  /*1fc90*/  @P1 SHF.R.U32.HI R96, RZ, R94, R95 ;  /* 0x0000005eff601219 */ /* 0x004fe2000001165f */
[----:B------:R-:W-:Y:S01]  /*1fca0*/  IMAD.WIDE.U32 R94, R0, UR4, RZ ;  /* 0x00000004005e7c25 */ /* 0x000fe2000f8e00ff */
[----:B------:R-:W-:Y:S01]  /*1fcb0*/  ULDC.64 UR4, c[0x0][0xb38] ;  /* 0x0002ce0000047ab9 */ /* 0x000fe20000000a00 */
[----:B------:R-:W-:Y:S01]  /*1fcc0*/  SHF.R.S32.HI R0, RZ, 0x1f, R235 ;  /* 0x0000001fff007819 */ /* 0x000fe200000114eb */
[----:B------:R1:W5:Y:S01]  /*1fcd0*/  LDL R201, [R1+0xec] ;  /* 0x0000ec0001c97983 */ /* 0x0003620000100800 */
[----:B------:R-:W-:Y:S01]  /*1fce0*/  IMAD.IADD R95, R95, 0x1, R93 ;  /* 0x000000015f5f7824 */ /* 0x000fe200078e025d */
[----:B------:R-:W-:-:S02]  /*1fcf0*/  SHF.R.S32.HI R93, RZ, 0x1f, R96 ;  /* 0x0000001fff5d7819 */ /* 0x000fc40000011460 */
[----:B------:R1:W5:Y:S01]  /*1fd00*/  LDL R200, [R1+0x178] ;  /* 0x0001780001c87983 */ /* 0x0003620000100800 */
[----:B------:R-:W-:-:S03]  /*1fd10*/  IMAD.WIDE.U32 R94, R232, UR4, R94 ;  /* 0x00000004e85e7c25 */ /* 0x000fc6000f8e005e */
[----:B------:R1:W5:Y:S01]  /*1fd20*/  LDL R199, [R1+0xe8] ;  /* 0x0000e80001c77983 */ /* 0x0003620000100800 */
[----:B------:R-:W-:Y:S01]  /*1fd30*/  IMAD R95, R232, UR5, R95 ;  /* 0x00000005e85f7c24 */ /* 0x000fe2000f8e025f */
[----:B------:R-:W-:Y:S02]  /*1fd40*/  ULDC.64 UR4, c[0x0][0xb40] ;  /* 0x0002d00000047ab9 */ /* 0x000fe40000000a00 */
[----:B------:R-:W-:Y:S01]  /*1fd50*/  IMAD R0, R0, UR4, RZ ;  /* 0x0000000400007c24 */ /* 0x000fe2000f8e02ff */
[----:B------:R1:W5:Y:S01]  /*1fd60*/  LDL R198, [R1+0x174] ;  /* 0x0001740001c67983 */ /* 0x0003620000100800 */
[----:B------:R-:W-:-:S03]  /*1fd70*/  IMAD.WIDE.U32 R94, R235, UR4, R94 ;  /* 0x00000004eb5e7c25 */ /* 0x000fc6000f8e005e */
[----:B------:R1:W5:Y:S01]  /*1fd80*/  LDL R197, [R1+0xe4] ;  /* 0x0000e40001c57983 */ /* 0x0003620000100800 */
[----:B------:R-:W-:Y:S01]  /*1fd90*/  IMAD R0, R235, UR5, R0 ;  /* 0x00000005eb007c24 */ /* 0x000fe2000f8e0200 */
[----:B------:R-:W-:Y:S02]  /*1fda0*/  ULDC.64 UR4, c[0x0][0xb48] ;  /* 0x0002d20000047ab9 */ /* 0x000fe40000000a00 */
[----:B------:R1:W5:Y:S01]  /*1fdb0*/  LDL R196, [R1+0x170] ;  /* 0x0001700001c47983 */ /* 0x0003620000100800 */
[----:B------:R-:W-:Y:S01]  /*1fdc0*/  IMAD.IADD R95, R95, 0x1, R0 ;  /* 0x000000015f5f7824 */ /* 0x000fe200078e0200 */
[----:B------:R-:W-:Y:S02]  /*1fdd0*/  IADD3 R0, -R96, RZ, RZ ;  /* 0x000000ff60007210 */ /* 0x000fe40007ffe1ff */
[----:B------:R1:W5:Y:S01]  /*1fde0*/  LDL R195, [R1+0xe0] ;  /* 0x0000e00001c37983 */ /* 0x0003620000100800 */
[----:B------:R-:W-:-:S03]  /*1fdf0*/  IMAD.WIDE.U32 R94, R137, UR4, R94 ;  /* 0x00000004895e7c25 */ /* 0x000fc6000f8e005e */
[----:B------:R1:W5:Y:S01]  /*1fe00*/  LDL R194, [R1+0x16c] ;  /* 0x00016c0001c27983 */ /* 0x0003620000100800 */
[----:B------:R-:W-:Y:S02]  /*1fe10*/  IMAD R0, R136, R0, R133 ;  /* 0x0000000088007224 */ /* 0x000fe400078e0285 */
[----:B------:R-:W-:Y:S01]  /*1fe20*/  IMAD R95, R137, UR5, R95 ;  /* 0x00000005895f7c24 */ /* 0x000fe2000f8e025f */
[----:B------:R1:W5:Y:S01]  /*1fe30*/  LDL R193, [R1+0xdc] ;  /* 0x0000dc0001c17983 */ /* 0x0003620000100800 */
[----:B------:R-:W-:-:S03]  /*1fe40*/  ULDC.64 UR4, c[0x0][0xb30] ;  /* 0x0002cc0000047ab9 */ /* 0x000fc60000000a00 */
[----:B------:R1:W5:Y:S04]  /*1fe50*/  LDL R192, [R1+0x168] ;  /* 0x0001680001c07983 */ /* 0x0003680000100800 */
        /* <DEDUP_REMOVED lines=44> */
[----:B------:R1:W5:Y:S01]  /*20120*/  LDL R130, [R1+0x80] ;  /* 0x0000800001827983 */ /* 0x0003620000100800 */
[----:B------:R-:W-:-:S02]  /*20130*/  IMAD R93, R93, UR4, RZ ;  /* 0x000000045d5d7c24 */ /* 0x000fc4000f8e02ff */
[----:B------:R-:W-:-:S04]  /*20140*/  IMAD.WIDE.U32 R94, R96, UR4, R94 ;  /* 0x00000004605e7c25 */ /* 0x000fc8000f8e005e */
[----:B------:R-:W-:Y:S01]  /*20150*/  IMAD R93, R96, UR5, R93 ;  /* 0x00000005605d7c24 */ /* 0x000fe2000f8e025d */
[----:B------:R-:W-:Y:S01]  /*20160*/  SHF.R.S32.HI R96, RZ, 0x1f, R0 ;  /* 0x0000001fff607819 */ /* 0x000fe20000011400 */
[----:B------:R-:W-:Y:S02]  /*20170*/  ULDC.64 UR4, c[0x0][0xb28] ;  /* 0x0002ca0000047ab9 */ /* 0x000fe40000000a00 */
[----:B------:R-:W-:Y:S02]  /*20180*/  IMAD.IADD R95, R95, 0x1, R93 ;  /* 0x000000015f5f7824 */ /* 0x000fe400078e025d */
[----:B------:R-:W-:Y:S02]  /*20190*/  IMAD R96, R96, UR4, RZ ;  /* 0x0000000460607c24 */ /* 0x000fe4000f8e02ff */
[----:B------:R-:W-:-:S04]  /*201a0*/  IMAD.WIDE.U32 R94, R0, UR4, R94 ;  /* 0x00000004005e7c25 */ /* 0x000fc8000f8e005e */
[----:B------:R-:W-:Y:S01]  /*201b0*/  IMAD R96, R0, UR5, R96 ;  /* 0x0000000500607c24 */ /* 0x000fe2000f8e0260 */
[----:B------:R-:W-:Y:S02]  /*201c0*/  ULDC.64 UR4, c[0x0][0xb00] ;  /* 0x0002c00000047ab9 */ /* 0x000fe40000000a00 */
[----:B------:R-:W-:Y:S01]  /*201d0*/  LEA R0, P0, R94, UR4, 0x2 ;  /* 0x000000045e007c11 */ /* 0x000fe2000f8010ff */
[----:B------:R-:W-:-:S05]  /*201e0*/  IMAD.IADD R93, R95, 0x1, R96 ;  /* 0x000000015f5d7824 */ /* 0x000fca00078e0260 */
[----:B------:R-:W-:Y:S01]  /*201f0*/  LEA.HI.X R93, R94, UR5, R93, 0x2, P0 ;  /* 0x000000055e5d7c11 */ /* 0x000fe200080f145d */
[----:B------:R-:W-:Y:S01]  /*20200*/  VIADD R94, R18, 0x38820 ;  /* 0x00038820125e7836 */ /* 0x000fe20000000000 */
[----:B------:R-:W-:-:S04]  /*20210*/  ISETP.GE.AND P0, PT, R99, R92, PT ;  /* 0x0000005c6300720c */ /* 0x000fc80003f06270 */
[----:B------:R-:W-:Y:S01]  /*20220*/  PRMT R94, RZ, 0x654, R94 ;  /* 0x00000654ff5e7816 */ /* 0x000fe2000000005e */
[----:B------:R1:W0:Y:S01]  /*20230*/  SHFL.IDX PT, R95, R93, RZ, 0x1c1f ;  /* 0x001c1fff5d5f7589 */ /* 0x00022200000e0000 */
[----:B------:R-:W-:Y:S02]  /*20240*/  BSSY B1, `(.L_x_665) ;  /* 0x0000085000017945 */ /* 0x000fe40003800000 */
[----:B------:R2:W-:Y:S02]  /*20250*/  SYNCS.ARRIVE.TRANS64.RED.A1T0 RZ, [R94+URZ], RZ ;  /* 0x000000ff5eff79a7 */ /* 0x0005e4000810043f */
[----:B--2---:R1:W2:Y:S03]  /*20260*/  SHFL.IDX PT, R94, R0, RZ, 0x1c1f ;  /* 0x001c1fff005e7589 */ /* 0x0042a600000e0000 */
[----:B------:R-:W-:Y:S05]  /*20270*/  @P0 BRA `(.L_x_666) ;  /* 0x0000000800040947 */ /* 0x000fea0003800000 */
[----:B------:R-:W-:Y:S01]  /*20280*/  ULDC UR4, c[0x0][0xac8] ;  /* 0x0002b20000047ab9 */ /* 0x000fe20000000800 */
[----:B------:R-:W-:Y:S01]  /*20290*/  ULDC.64 UR6, c[0x0][0x208] ;  /* 0x0000820000067ab9 */ /* 0x000fe20000000a00 */
[----:B-----5:R-:W-:Y:S02]  /*202a0*/  ISETP.GE.AND P0, PT, R209, UR4, PT ;  /* 0x00000004d1007c0c */ /* 0x020fe4000bf06270 */
[----:B------:R-:W-:Y:S02]  /*202b0*/  ISETP.GE.AND P5, PT, R187, UR4, PT ;  /* 0x00000004bb007c0c */ /* 0x000fe4000bfa6270 */
[----:B------:R-:W-:Y:S02]  /*202c0*/  ISETP.GE.AND P4, PT, R185, UR4, PT ;  /* 0x00000004b9007c0c */ /* 0x000fe4000bf86270 */
[----:B------:R-:W-:-:S07]  /*202d0*/  ISETP.GE.AND P3, PT, R183, UR4, PT ;  /* 0x00000004b7007c0c */ /* 0x000fce000bf66270 */
[----:B0-2---:R-:W-:-:S05]  /*202e0*/  @!P0 IMAD.WIDE R96, R209, 0x4, R94 ;  /* 0x00000004d1608825 */ /* 0x005fca00078e025e */
[----:B------:R0:W-:Y:S01]  /*202f0*/  @!P0 ST.E.64 desc[UR6][R96.64], R164 ;  /* 0x000000a460008985 */ /* 0x0001e2000c101b06 */
[----:B------:R-:W-:-:S13]  /*20300*/  ISETP.GE.AND P0, PT, R207, UR4, PT ;  /* 0x00000004cf007c0c */ /* 0x000fda000bf06270 */
[----:B0-----:R-:W-:-:S04]  /*20310*/  @!P0 LEA R96, P1, R207, R94, 0x2 ;  /* 0x0000005ecf608211 */ /* 0x001fc800078210ff */
[----:B------:R-:W-:Y:S02]  /*20320*/  @!P0 LEA.HI.X R97, R207, R95, R208, 0x2, P1 ;  /* 0x0000005fcf618211 */ /* 0x000fe400008f14d0 */
[----:B------:R-:W-:-:S03]  /*20330*/  ISETP.GE.AND P1, PT, R203, UR4, PT ;  /* 0x00000004cb007c0c */ /* 0x000fc6000bf26270 */
[----:B------:R0:W-:Y:S01]  /*20340*/  @!P0 ST.E.64 desc[UR6][R96.64], R162 ;  /* 0x000000a260008985 */ /* 0x0001e2000c101b06 */
[----:B------:R-:W-:-:S13]  /*20350*/  ISETP.GE.AND P0, PT, R205, UR4, PT ;  /* 0x00000004cd007c0c */ /* 0x000fda000bf06270 */
[----:B0-----:R-:W-:-:S04]  /*20360*/  @!P0 LEA R96, P2, R205, R94, 0x2 ;  /* 0x0000005ecd608211 */ /* 0x001fc800078410ff */
[----:B------:R-:W-:-:S05]  /*20370*/  @!P0 LEA.HI.X R97, R205, R95, R206, 0x2, P2 ;  /* 0x0000005fcd618211 */ /* 0x000fca00010f14ce */
[----:B------:R0:W-:Y:S01]  /*20380*/  @!P0 ST.E.64 desc[UR6][R96.64], R160 ;  /* 0x000000a060008985 */ /* 0x0001e2000c101b06 */
[----:B------:R-:W-:Y:S02]  /*20390*/  ISETP.GE.AND P0, PT, R201, UR4, PT ;  /* 0x00000004c9007c0c */ /* 0x000fe4000bf06270 */
        /* <DEDUP_REMOVED lines=25> */
[----:B------:R-:W-:Y:S02]  /*20530*/  @!P1 LEA.HI.X R3, R191, R95, R192, 0x2, P2 ;  /* 0x0000005fbf039211 */ /* 0x000fe400010f14c0 */
[----:B------:R-:W-:-:S03]  /*20540*/  @!P4 LEA R4, P2, R185, R94, 0x2 ;  /* 0x0000005eb904c211 */ /* 0x000fc600078410ff */
[----:B------:R0:W-:Y:S01]  /*20550*/  @!P1 ST.E.64 desc[UR6][R2.64], R6 ;  /* 0x0000000602009985 */ /* 0x0001e2000c101b06 */
[----:B------:R-:W-:Y:S02]  /*20560*/  @!P4 LEA.HI.X R5, R185, R95, R186, 0x2, P2 ;  /* 0x0000005fb905c211 */ /* 0x000fe400010f14ba */
[----:B------:R-:W-:Y:S02]  /*20570*/  ISETP.GE.AND P2, PT, R177, UR4, PT ;  /* 0x00000004b1007c0c */ /* 0x000fe4000bf46270 */
[----:B0-----:R-:W-:-:S04]  /*20580*/  @!P0 LEA R2, P1, R189, R94, 0x2 ;  /* 0x0000005ebd028211 */ /* 0x001fc800078210ff */
[----:B------:R-:W-:Y:S02]  /*20590*/  @!P0 LEA.HI.X R3, R189, R95, R190, 0x2, P1 ;  /* 0x0000005fbd038211 */ /* 0x000fe400008f14be */
[----:B------:R-:W-:-:S03]  /*205a0*/  ISETP.GE.AND P1, PT, R179, UR4, PT ;  /* 0x00000004b3007c0c */ /* 0x000fc6000bf26270 */
[----:B------:R0:W-:Y:S01]  /*205b0*/  @!P0 ST.E.64 desc[UR6][R2.64], R8 ;  /* 0x0000000802008985 */ /* 0x0001e2000c101b06 */
[----:B------:R-:W-:Y:S02]  /*205c0*/  ISETP.GE.AND P0, PT, R181, UR4, PT ;  /* 0x00000004b5007c0c */ /* 0x000fe4000bf06270 */
[----:B0-----:R-:W-:-:S04]  /*205d0*/  @!P5 LEA R2, P6, R187, R94, 0x2 ;  /* 0x0000005ebb02d211 */ /* 0x001fc800078c10ff */
[----:B------:R-:W-:Y:S02]  /*205e0*/  @!P5 LEA.HI.X R3, R187, R95, R188, 0x2, P6 ;  /* 0x0000005fbb03d211 */ /* 0x000fe400030f14bc */
[----:B------:R-:W-:-:S03]  /*205f0*/  @!P3 LEA R6, P6, R183, R94, 0x2 ;  /* 0x0000005eb706b211 */ /* 0x000fc600078c10ff */
[----:B------:R0:W-:Y:S01]  /*20600*/  @!P5 ST.E.64 desc[UR6][R2.64], R10 ;  /* 0x0000000a0200d985 */ /* 0x0001e2000c101b06 */
[----:B------:R-:W-:-:S03]  /*20610*/  @!P3 LEA.HI.X R7, R183, R95, R184, 0x2, P6 ;  /* 0x0000005fb707b211 */ /* 0x000fc600030f14b8 */
[----:B------:R2:W-:Y:S04]  /*20620*/  @!P4 ST.E.64 desc[UR6][R4.64], R12 ;  /* 0x0000000c0400c985 */ /* 0x0005e8000c101b06 */
[----:B------:R3:W-:Y:S01]  /*20630*/  @!P3 ST.E.64 desc[UR6][R6.64], R14 ;  /* 0x0000000e0600b985 */ /* 0x0007e2000c101b06 */
[----:B------:R-:W-:Y:S02]  /*20640*/  ISETP.GE.AND P3, PT, R175, UR4, PT ;  /* 0x00000004af007c0c */ /* 0x000fe4000bf66270 */
[----:B0-----:R-:W-:-:S04]  /*20650*/  @!P0 LEA R2, P4, R181, R94, 0x2 ;  /* 0x0000005eb5028211 */ /* 0x001fc800078810ff */
[-C--:B------:R-:W-:Y:S02]  /*20660*/  @!P0 LEA.HI.X R3, R181, R95.reuse, R182, 0x2, P4 ;  /* 0x0000005fb5038211 */ /* 0x080fe400020f14b6 */
[----:B------:R-:W-:Y:S02]  /*20670*/  ISETP.GE.AND P4, PT, R173, UR4, PT ;  /* 0x00000004ad007c0c */ /* 0x000fe4000bf86270 */
[-C--:B--2---:R-:W-:Y:S01]  /*20680*/  @!P1 LEA R4, P5, R179, R94.reuse, 0x2 ;  /* 0x0000005eb3049211 */ /* 0x084fe200078a10ff */
[----:B------:R0:W-:Y:S01]  /*20690*/  @!P0 ST.E.64 desc[UR6][R2.64], R20 ;  /* 0x0000001402008985 */ /* 0x0001e2000c101b06 */
[----:B---3--:R-:W-:Y:S02]  /*206a0*/  @!P2 LEA R6, P6, R177, R94, 0x2 ;  /* 0x0000005eb106a211 */ /* 0x008fe400078c10ff */
[----:B------:R-:W-:Y:S02]  /*206b0*/  @!P1 LEA.HI.X R5, R179, R95, R180, 0x2, P5 ;  /* 0x0000005fb3059211 */ /* 0x000fe400028f14b4 */
[----:B------:R-:W-:-:S02]  /*206c0*/  ISETP.GE.AND P5, PT, R171, UR4, PT ;  /* 0x00000004ab007c0c */ /* 0x000fc4000bfa6270 */
[----:B------:R-:W-:Y:S01]  /*206d0*/  @!P2 LEA.HI.X R7, R177, R95, R178, 0x2, P6 ;  /* 0x0000005fb107a211 */ /* 0x000fe200030f14b2 */
[----:B------:R2:W-:Y:S01]  /*206e0*/  @!P1 ST.E.64 desc[UR6][R4.64], R24 ;  /* 0x0000001804009985 */ /* 0x0005e2000c101b06 */
[----:B------:R-:W-:-:S03]  /*206f0*/  ISETP.GE.AND P1, PT, R167, UR4, PT ;  /* 0x00000004a7007c0c */ /* 0x000fc6000bf26270 */
[----:B------:R3:W-:Y:S01]  /*20700*/  @!P2 ST.E.64 desc[UR6][R6.64], R28 ;  /* 0x0000001c0600a985 */ /* 0x0007e2000c101b06 */
[----:B------:R-:W-:Y:S02]  /*20710*/  ISETP.GE.AND P2, PT, R169, UR4, PT ;  /* 0x00000004a9007c0c */ /* 0x000fe4000bf46270 */
[----:B0-----:R-:W-:-:S04]  /*20720*/  @!P3 LEA R2, P6, R175, R94, 0x2 ;  /* 0x0000005eaf02b211 */ /* 0x001fc800078c10ff */
[----:B------:R-:W-:Y:S02]  /*20730*/  @!P3 LEA.HI.X R3, R175, R95, R176, 0x2, P6 ;  /* 0x0000005faf03b211 */ /* 0x000fe400030f14b0 */
[----:B--2---:R-:W-:-:S03]  /*20740*/  @!P4 LEA R4, P0, R173, R94, 0x2 ;  /* 0x0000005ead04c211 */ /* 0x004fc600078010ff */
[----:B------:R0:W-:Y:S01]  /*20750*/  @!P3 ST.E.64 desc[UR6][R2.64], R32 ;  /* 0x000000200200b985 */ /* 0x0001e2000c101b06 */
[-C--:B------:R-:W-:Y:S02]  /*20760*/  @!P4 LEA.HI.X R5, R173, R95.reuse, R174, 0x2, P0 ;  /* 0x0000005fad05c211 */ /* 0x080fe400000f14ae */
[----:B------:R-:W-:Y:S02]  /*20770*/  ISETP.GE.AND P0, PT, R151, UR4, PT ;  /* 0x0000000497007c0c */ /* 0x000fe4000bf06270 */
[-C--:B---3--:R-:W-:Y:S01]  /*20780*/  @!P5 LEA R6, P6, R171, R94.reuse, 0x2 ;  /* 0x0000005eab06d211 */ /* 0x088fe200078c10ff */
[----:B------:R2:W-:Y:S01]  /*20790*/  @!P4 ST.E.64 desc[UR6][R4.64], R36 ;  /* 0x000000240400c985 */ /* 0x0005e2000c101b06 */
[----:B------:R-:W-:Y:S02]  /*207a0*/  ISETP.GE.AND P4, PT, R147, UR4, PT ;  /* 0x0000000493007c0c */ /* 0x000fe4000bf86270 */
[----:B------:R-:W-:Y:S02]  /*207b0*/  @!P5 LEA.HI.X R7, R171, R95, R172, 0x2, P6 ;  /* 0x0000005fab07d211 */ /* 0x000fe400030f14ac */
[----:B0-----:R-:W-:-:S03]  /*207c0*/  @!P2 LEA R2, P6, R169, R94, 0x2 ;  /* 0x0000005ea902a211 */ /* 0x001fc600078c10ff */
[----:B------:R0:W-:Y:S01]  /*207d0*/  @!P5 ST.E.64 desc[UR6][R6.64], R40 ;  /* 0x000000280600d985 */ /* 0x0001e2000c101b06 */
[----:B------:R-:W-:Y:S02]  /*207e0*/  ISETP.GE.AND P5, PT, R149, UR4, PT ;  /* 0x0000000495007c0c */ /* 0x000fe4000bfa6270 */
[----:B------:R-:W-:Y:S02]  /*207f0*/  @!P2 LEA.HI.X R3, R169, R95, R170, 0x2, P6 ;  /* 0x0000005fa903a211 */ /* 0x000fe400030f14aa */
[----:B--2---:R-:W-:-:S03]  /*20800*/  @!P1 LEA R4, P3, R167, R94, 0x2 ;  /* 0x0000005ea7049211 */ /* 0x004fc600078610ff */
[----:B------:R2:W-:Y:S01]  /*20810*/  @!P2 ST.E.64 desc[UR6][R2.64], R44 ;  /* 0x0000002c0200a985 */ /* 0x0005e2000c101b06 */
[-C--:B------:R-:W-:Y:S02]  /*20820*/  @!P1 LEA.HI.X R5, R167, R95.reuse, R168, 0x2, P3 ;  /* 0x0000005fa7059211 */ /* 0x080fe400018f14a8 */
[----:B------:R-:W-:Y:S02]  /*20830*/  ISETP.GE.AND P3, PT, R145, UR4, PT ;  /* 0x0000000491007c0c */ /* 0x000fe4000bf66270 */
[CC--:B0-----:R-:W-:Y:S01]  /*20840*/  @!P0 LEA R6, P6, R151.reuse, R94.reuse, 0x2 ;  /* 0x0000005e97068211 */ /* 0x0c1fe200078c10ff */
[----:B------:R0:W-:Y:S03]  /*20850*/  @!P1 ST.E.64 desc[UR6][R4.64], R48 ;  /* 0x0000003004009985 */ /* 0x0001e6000c101b06 */
[----:B------:R-:W-:Y:S02]  /*20860*/  @!P0 LEA.HI.X R7, R151, R95, R166, 0x2, P6 ;  /* 0x0000005f97078211 */ /* 0x000fe400030f14a6 */
[----:B--2---:R-:W-:-:S03]  /*20870*/  @!P5 LEA R2, P1, R149, R94, 0x2 ;  /* 0x0000005e9502d211 */ /* 0x004fc600078210ff */
[----:B------:R2:W-:Y:S01]  /*20880*/  @!P0 ST.E.64 desc[UR6][R6.64], R52 ;  /* 0x0000003406008985 */ /* 0x0005e2000c101b06 */
[----:B------:R-:W-:Y:S02]  /*20890*/  ISETP.GE.AND P0, PT, R140, UR4, PT ;  /* 0x000000048c007c0c */ /* 0x000fe4000bf06270 */
[-C--:B------:R-:W-:Y:S02]  /*208a0*/  @!P5 LEA.HI.X R3, R149, R95.reuse, R150, 0x2, P1 ;  /* 0x0000005f9503d211 */ /* 0x080fe400008f1496 */
[----:B------:R-:W-:Y:S02]  /*208b0*/  ISETP.GE.AND P1, PT, R138, UR4, PT ;  /* 0x000000048a007c0c */ /* 0x000fe4000bf26270 */
[C---:B0-----:R-:W-:Y:S01]  /*208c0*/  @!P4 LEA R4, P2, R147.reuse, R94, 0x2 ;  /* 0x0000005e9304c211 */ /* 0x041fe200078410ff */
[----:B------:R0:W-:Y:S03]  /*208d0*/  @!P5 ST.E.64 desc[UR6][R2.64], R56 ;  /* 0x000000380200d985 */ /* 0x0001e6000c101b06 */
[----:B------:R-:W-:-:S02]  /*208e0*/  @!P4 LEA.HI.X R5, R147, R95, R148, 0x2, P2 ;  /* 0x0000005f9305c211 */ /* 0x000fc400010f1494 */
[----:B------:R-:W-:Y:S02]  /*208f0*/  ISETP.GE.AND P2, PT, R132, UR4, PT ;  /* 0x0000000484007c0c */ /* 0x000fe4000bf46270 */
[CC--:B--2---:R-:W-:Y:S01]  /*20900*/  @!P3 LEA R6, P6, R145.reuse, R94.reuse, 0x2 ;  /* 0x0000005e9106b211 */ /* 0x0c4fe200078c10ff */
[----:B------:R2:W-:Y:S01]  /*20910*/  @!P4 ST.E.64 desc[UR6][R4.64], R60 ;  /* 0x0000003c0400c985 */ /* 0x0005e2000c101b06 */
[----:B------:R-:W-:Y:S02]  /*20920*/  ISETP.GE.AND P4, PT, R136, UR4, PT ;  /* 0x0000000488007c0c */ /* 0x000fe4000bf86270 */
[----:B------:R-:W-:Y:S02]  /*20930*/  @!P3 LEA.HI.X R7, R145, R95, R146, 0x2, P6 ;  /* 0x0000005f9107b211 */ /* 0x000fe400030f1492 */
[----:B0-----:R-:W-:-:S03]  /*20940*/  @!P0 LEA R2, P5, R140, R94, 0x2 ;  /* 0x0000005e8c028211 */ /* 0x001fc600078a10ff */
[----:B------:R0:W-:Y:S01]  /*20950*/  @!P3 ST.E.64 desc[UR6][R6.64], R64 ;  /* 0x000000400600b985 */ /* 0x0001e2000c101b06 */
[----:B------:R-:W-:Y:S02]  /*20960*/  ISETP.GE.AND P3, PT, R134, UR4, PT ;  /* 0x0000000486007c0c */ /* 0x000fe4000bf66270 */
[-C--:B------:R-:W-:Y:S02]  /*20970*/  @!P0 LEA.HI.X R3, R140, R95.reuse, R144, 0x2, P5 ;  /* 0x0000005f8c038211 */ /* 0x080fe400028f1490 */
[----:B------:R-:W-:Y:S02]  /*20980*/  ISETP.GE.AND P5, PT, R130, UR4, PT ;  /* 0x0000000482007c0c */ /* 0x000fe4000bfa6270 */
[C---:B--2---:R-:W-:Y:S01]  /*20990*/  @!P1 LEA R4, P6, R138.reuse, R94, 0x2 ;  /* 0x0000005e8a049211 */ /* 0x044fe200078c10ff */
[----:B------:R2:W-:Y:S03]  /*209a0*/  @!P0 ST.E.64 desc[UR6][R2.64], R68 ;  /* 0x0000004402008985 */ /* 0x0005e6000c101b06 */
[----:B------:R-:W-:-:S03]  /*209b0*/  @!P1 LEA.HI.X R5, R138, R95, R139, 0x2, P6 ;  /* 0x0000005f8a059211 */ /* 0x000fc600030f148b */
[CC--:B0-----:R-:W-:Y:S02]  /*209c0*/  @!P3 LEA R6, P6, R134.reuse, R94.reuse, 0x2 ;  /* 0x0000005e8606b211 */ /* 0x0c1fe400078c10ff */
[----:B------:R0:W-:Y:S02]  /*209d0*/  @!P1 ST.E.64 desc[UR6][R4.64], R72 ;  /* 0x0000004804009985 */ /* 0x0001e4000c101b06 */
[----:B------:R-:W-:Y:S02]  /*209e0*/  @!P3 LEA.HI.X R7, R134, R95, R135, 0x2, P6 ;  /* 0x0000005f8607b211 */ /* 0x000fe400030f1487 */
[----:B--2---:R-:W-:-:S04]  /*209f0*/  @!P4 LEA R2, P0, R136, R94, 0x2 ;  /* 0x0000005e8802c211 */ /* 0x004fc800078010ff */
[-C--:B------:R-:W-:Y:S02]  /*20a00*/  @!P4 LEA.HI.X R3, R136, R95.reuse, R137, 0x2, P0 ;  /* 0x0000005f8803c211 */ /* 0x080fe400000f1489 */
[-C--:B------:R-:W-:Y:S02]  /*20a10*/  @!P5 LEA R8, P0, R130, R94.reuse, 0x2 ;  /* 0x0000005e8208d211 */ /* 0x080fe400078010ff */
[----:B0-----:R-:W-:Y:S01]  /*20a20*/  @!P2 LEA R4, P1, R132, R94, 0x2 ;  /* 0x0000005e8404a211 */ /* 0x001fe200078210ff */
[----:B------:R3:W-:Y:S01]  /*20a30*/  @!P4 ST.E.64 desc[UR6][R2.64], R76 ;  /* 0x0000004c0200c985 */ /* 0x0007e2000c101b06 */
[-C--:B------:R-:W-:Y:S02]  /*20a40*/  @!P5 LEA.HI.X R9, R130, R95.reuse, R131, 0x2, P0 ;  /* 0x0000005f8209d211 */ /* 0x080fe400000f1483 */
[----:B------:R-:W-:Y:S01]  /*20a50*/  @!P2 LEA.HI.X R5, R132, R95, R133, 0x2, P1 ;  /* 0x0000005f8405a211 */ /* 0x000fe200008f1485 */
[----:B------:R3:W-:Y:S04]  /*20a60*/  @!P3 ST.E.64 desc[UR6][R6.64], R80 ;  /* 0x000000500600b985 */ /* 0x0007e8000c101b06 */
[----:B------:R3:W-:Y:S04]  /*20a70*/  @!P2 ST.E.64 desc[UR6][R4.64], R84 ;  /* 0x000000540400a985 */ /* 0x0007e8000c101b06 */
[----:B------:R3:W-:Y:S02]  /*20a80*/  @!P5 ST.E.64 desc[UR6][R8.64], R88 ;  /* 0x000000580800d985 */ /* 0x0007e4000c101b06 */
.L_x_666:
[----:B------:R-:W-:Y:S05]  /*20a90*/  BSYNC B1 ;  /* 0x0000000000017941 */ /* 0x000fea0003800000 */
.L_x_665:
[----:B------:R-:W-:Y:S01]  /*20aa0*/  ISETP.GE.AND P0, PT, R98, R92, PT ;  /* 0x0000005c6200720c */ /* 0x000fe20003f06270 */
[----:B---3--:R3:W4:Y:S04]  /*20ab0*/  SHFL.IDX PT, R3, R93, 0x1, 0x1c1f ;  /* 0x003c1f005d037f89 */ /* 0x00872800000e0000 */
[----:B------:R3:W0:Y:S08]  /*20ac0*/  SHFL.IDX PT, R2, R0, 0x1, 0x1c1f ;  /* 0x003c1f0000027f89 */ /* 0x00063000000e0000 */
[----:B---3--:R-:W-:Y:S05]  /*20ad0*/  @P0 BRA `(.L_x_664) ;  /* 0x0000001400a80947 */ /* 0x008fea0003800000 */
[----:B------:R-:W-:Y:S01]  /*20ae0*/  ULDC UR4, c[0x0][0xac8] ;  /* 0x0002b20000047ab9 */ /* 0x000fe20000000800 */
[----:B------:R-:W-:Y:S01]  /*20af0*/  ULDC.64 UR6, c[0x0][0x208] ;  /* 0x0000820000067ab9 */ /* 0x000fe20000000a00 */
[----:B-----5:R-:W-:Y:S02]  /*20b00*/  ISETP.GE.AND P3, PT, R209, UR4, PT ;  /* 0x00000004d1007c0c */ /* 0x020fe4000bf66270 */
[----:B------:R-:W-:Y:S02]  /*20b10*/  ISETP.GE.AND P2, PT, R207, UR4, PT ;  /* 0x00000004cf007c0c */ /* 0x000fe4000bf46270 */
[----:B------:R-:W-:Y:S02]  /*20b20*/  ISETP.GE.AND P1, PT, R205, UR4, PT ;  /* 0x00000004cd007c0c */ /* 0x000fe4000bf26270 */
[----:B------:R-:W-:Y:S02]  /*20b30*/  ISETP.GE.AND P0, PT, R203, UR4, PT ;  /* 0x00000004cb007c0c */ /* 0x000fe4000bf06270 */
[----:B------:R-:W-:-:S05]  /*20b40*/  ISETP.GE.AND P4, PT, R199, UR4, PT ;  /* 0x00000004c7007c0c */ /* 0x000fca000bf86270 */
[----:B0---4-:R-:W-:-:S04]  /*20b50*/  @!P3 IMAD.WIDE R4, R209, 0x4, R2 ;  /* 0x00000004d104b825 */ /* 0x011fc800078e0202 */
[-C--:B------:R-:W-:Y:S01]  /*20b60*/  @!P1 LEA R6, P5, R205, R2.reuse, 0x2 ;  /* 0x00000002cd069211 */ /* 0x080fe200078a10ff */
[----:B------:R0:W-:Y:S01]  /*20b70*/  @!P3 ST.E.64 desc[UR6][R4.64], R26 ;  /* 0x0000001a0400b985 */ /* 0x0001e2000c101b06 */
[----:B------:R-:W-:Y:S02]  /*20b80*/  ISETP.GE.AND P3, PT, R201, UR4, PT ;  /* 0x00000004c9007c0c */ /* 0x000fe4000bf66270 */
[----:B------:R-:W-:Y:S02]  /*20b90*/  @!P1 LEA.HI.X R7, R205, R3, R206, 0x2, P5 ;  /* 0x00000003cd079211 */ /* 0x000fe400028f14ce */
        /* <DEDUP_REMOVED lines=9> */
[-C--:B0-----:R-:W-:Y:S02]  /*20c30*/  @!P3 LEA R4, P1, R201, R2.reuse, 0x2 ;  /* 0x00000002c904b211 */ /* 0x081fe400078210ff */
[----:B---3--:R-:W-:Y:S02]  /*20c40*/  @!P4 LEA R6, P2, R199, R2, 0x2 ;  /* 0x00000002c706c211 */ /* 0x008fe400078410ff */
[----:B------:R-:W-:-:S02]  /*20c50*/  @!P3 LEA.HI.X R5, R201, R3, R202, 0x2, P1 ;  /* 0x00000003c905b211 */ /* 0x000fc400008f14ca */
[----:B------:R-:W-:Y:S02]  /*20c60*/  ISETP.GE.AND P1, PT, R193, UR4, PT ;  /* 0x00000004c1007c0c */ /* 0x000fe4000bf26270 */
[-C--:B------:R-:W-:Y:S01]  /*20c70*/  @!P4 LEA.HI.X R7, R199, R3.reuse, R200, 0x2, P2 ;  /* 0x00000003c707c211 */ /* 0x080fe200010f14c8 */
[----:B------:R0:W-:Y:S01]  /*20c80*/  @!P3 ST.E.64 desc[UR6][R4.64], R42 ;  /* 0x0000002a0400b985 */ /* 0x0001e2000c101b06 */
[----:B------:R-:W-:Y:S02]  /*20c90*/  ISETP.GE.AND P2, PT, R191, UR4, PT ;  /* 0x00000004bf007c0c */ /* 0x000fe4000bf46270 */
[----:B----4-:R-:W-:Y:S01]  /*20ca0*/  @!P5 LEA R8, P6, R197, R2, 0x2 ;  /* 0x00000002c508d211 */ /* 0x010fe200078c10ff */
[----:B------:R3:W-:Y:S01]  /*20cb0*/  @!P4 ST.E.64 desc[UR6][R6.64], R46 ;  /* 0x0000002e0600c985 */ /* 0x0007e2000c101b06 */
[----:B------:R-:W-:Y:S02]  /*20cc0*/  ISETP.GE.AND P3, PT, R189, UR4, PT ;  /* 0x00000004bd007c0c */ /* 0x000fe4000bf66270 */
[----:B------:R-:W-:-:S02]  /*20cd0*/  @!P5 LEA.HI.X R9, R197, R3, R198, 0x2, P6 ;  /* 0x00000003c509d211 */ /* 0x000fc400030f14c6 */
[----:B------:R-:W-:-:S03]  /*20ce0*/  ISETP.GE.AND P4, PT, R187, UR4, PT ;  /* 0x00000004bb007c0c */ /* 0x000fc6000bf86270 */
[----:B------:R4:W-:Y:S01]  /*20cf0*/  @!P5 ST.E.64 desc[UR6][R8.64], R50 ;  /* 0x000000320800d985 */ /* 0x0009e2000c101b06 */
[-C--:B0-----:R-:W-:Y:S02]  /*20d00*/  @!P0 LEA R4, P6, R195, R2.reuse, 0x2 ;  /* 0x00000002c3048211 */ /* 0x081fe400078c10ff */
[-C--:B---3--:R-:W-:Y:S02]  /*20d10*/  @!P1 LEA R6, P5, R193, R2.reuse, 0x2 ;  /* 0x00000002c1069211 */ /* 0x088fe400078a10ff */
[-C--:B------:R-:W-:Y:S02]  /*20d20*/  @!P0 LEA.HI.X R5, R195, R3.reuse, R196, 0x2, P6 ;  /* 0x00000003c3058211 */ /* 0x080fe400030f14c4 */
[----:B------:R-:W-:Y:S02]  /*20d30*/  @!P1 LEA.HI.X R7, R193, R3, R194, 0x2, P5 ;  /* 0x00000003c1079211 */ /* 0x000fe400028f14c2 */
[----:B------:R-:W-:Y:S01]  /*20d40*/  ISETP.GE.AND P5, PT, R185, UR4, PT ;  /* 0x00000004b9007c0c */ /* 0x000fe2000bfa6270 */
[----:B------:R0:W-:Y:S01]  /*20d50*/  @!P0 ST.E.64 desc[UR6][R4.64], R54 ;  /* 0x0000003604008985 */ /* 0x0001e2000c101b06 */
[----:B----4-:R-:W-:-:S02]  /*20d60*/  @!P2 LEA R8, P6, R191, R2, 0x2 ;  /* 0x00000002bf08a211 */ /* 0x010fc400078c10ff */
[----:B------:R-:W-:Y:S01]  /*20d70*/  ISETP.GE.AND P0, PT, R183, UR4, PT ;  /* 0x00000004b7007c0c */ /* 0x000fe2000bf06270 */
[----:B------:R3:W-:Y:S01]  /*20d80*/  @!P1 ST.E.64 desc[UR6][R6.64], R58 ;  /* 0x0000003a06009985 */ /* 0x0007e2000c101b06 */
[----:B------:R-:W-:Y:S02]  /*20d90*/  @!P2 LEA.HI.X R9, R191, R3, R192, 0x2, P6 ;  /* 0x00000003bf09a211 */ /* 0x000fe400030f14c0 */
        /* <DEDUP_REMOVED lines=8> */
[----:B----4-:R-:W-:-:S03]  /*20e20*/  @!P5 LEA R8, P6, R185, R2, 0x2 ;  /* 0x00000002b908d211 */ /* 0x010fc600078c10ff */
[----:B------:R3:W-:Y:S01]  /*20e30*/  @!P4 ST.E.64 desc[UR6][R6.64], R70 ;  /* 0x000000460600c985 */ /* 0x0007e2000c101b06 */
[----:B------:R-:W-:-:S05]  /*20e40*/  @!P5 LEA.HI.X R9, R185, R3, R186, 0x2, P6 ;  /* 0x00000003b909d211 */ /* 0x000fca00030f14ba */
[----:B------:R4:W-:Y:S01]  /*20e50*/  @!P5 ST.E.64 desc[UR6][R8.64], R74 ;  /* 0x0000004a0800d985 */ /* 0x0009e2000c101b06 */
[----:B------:R-:W-:Y:S02]  /*20e60*/  ISETP.GE.AND P5, PT, R177, UR4, PT ;  /* 0x00000004b1007c0c */ /* 0x000fe4000bfa6270 */
[----:B0-----:R-:W-:-:S04]  /*20e70*/  @!P0 LEA R4, P4, R183, R2, 0x2 ;  /* 0x00000002b7048211 */ /* 0x001fc800078810ff */
[-C--:B------:R-:W-:Y:S02]  /*20e80*/  @!P0 LEA.HI.X R5, R183, R3.reuse, R184, 0x2, P4 ;  /* 0x00000003b7058211 */ /* 0x080fe400020f14b8 */
[----:B------:R-:W-:Y:S02]  /*20e90*/  ISETP.GE.AND P4, PT, R175, UR4, PT ;  /* 0x00000004af007c0c */ /* 0x000fe4000bf86270 */
[-C--:B---3--:R-:W-:Y:S01]  /*20ea0*/  @!P1 LEA R6, P3, R181, R2.reuse, 0x2 ;  /* 0x00000002b5069211 */ /* 0x088fe200078610ff */
[----:B------:R0:W-:Y:S01]  /*20eb0*/  @!P0 ST.E.64 desc[UR6][R4.64], R78 ;  /* 0x0000004e04008985 */ /* 0x0001e2000c101b06 */
[----:B----4-:R-:W-:Y:S02]  /*20ec0*/  @!P2 LEA R8, P6, R179, R2, 0x2 ;  /* 0x00000002b308a211 */ /* 0x010fe400078c10ff */
        /* <DEDUP_REMOVED lines=9> */
[----:B---3--:R-:W-:-:S03]  /*20f60*/  @!P4 LEA R6, P0, R175, R2, 0x2 ;  /* 0x00000002af06c211 */ /* 0x008fc600078010ff */
[----:B------:R0:W-:Y:S01]  /*20f70*/  @!P5 ST.E.64 desc[UR6][R4.64], R90 ;  /* 0x0000005a0400d985 */ /* 0x0001e2000c101b06 */
[----:B------:R-:W-:Y:S02]  /*20f80*/  ISETP.GE.AND P5, PT, R151, UR4, PT ;  /* 0x0000000497007c0c */ /* 0x000fe4000bfa6270 */
[-C--:B------:R-:W-:Y:S02]  /*20f90*/  @!P4 LEA.HI.X R7, R175, R3.reuse, R176, 0x2, P0 ;  /* 0x00000003af07c211 */ /* 0x080fe400000f14b0 */
[----:B------:R-:W-:Y:S02]  /*20fa0*/  ISETP.GE.AND P0, PT, R167, UR4, PT ;  /* 0x00000004a7007c0c */ /* 0x000fe4000bf06270 */
[----:B----4-:R-:W-:Y:S01]  /*20fb0*/  @!P3 LEA R8, P6, R173, R2, 0x2 ;  /* 0x00000002ad08b211 */ /* 0x010fe200078c10ff */
[----:B------:R3:W-:Y:S01]  /*20fc0*/  @!P4 ST.E.64 desc[UR6][R6.64], R100 ;  /* 0x000000640600c985 */ /* 0x0007e2000c101b06 */
[----:B------:R-:W-:Y:S02]  /*20fd0*/  ISETP.GE.AND P4, PT, R149, UR4, PT ;  /* 0x0000000495007c0c */ /* 0x000fe4000bf86270 */
[----:B------:R-:W-:-:S02]  /*20fe0*/  @!P3 LEA.HI.X R9, R173, R3, R174, 0x2, P6 ;  /* 0x00000003ad09b211 */ /* 0x000fc400030f14ae */
[----:B0-----:R-:W-:-:S03]  /*20ff0*/  @!P2 LEA R4, P6, R171, R2, 0x2 ;  /* 0x00000002ab04a211 */ /* 0x001fc600078c10ff */
[----:B------:R0:W-:Y:S01]  /*21000*/  @!P3 ST.E.64 desc[UR6][R8.64], R104 ;  /* 0x000000680800b985 */ /* 0x0001e2000c101b06 */
[----:B------:R-:W-:Y:S02]  /*21010*/  @!P2 LEA.HI.X R5, R171, R3, R172, 0x2, P6 ;  /* 0x00000003ab05a211 */ /* 0x000fe400030f14ac */
[----:B---3--:R-:W-:-:S03]  /*21020*/  @!P1 LEA R6, P3, R169, R2, 0x2 ;  /* 0x00000002a9069211 */ /* 0x008fc600078610ff */
[----:B------:R3:W-:Y:S01]  /*21030*/  @!P2 ST.E.64 desc[UR6][R4.64], R102 ;  /* 0x000000660400a985 */ /* 0x0007e2000c101b06 */
[-C--:B------:R-:W-:Y:S02]  /*21040*/  @!P1 LEA.HI.X R7, R169, R3.reuse, R170, 0x2, P3 ;  /* 0x00000003a9079211 */ /* 0x080fe400018f14aa */
[----:B------:R-:W-:Y:S02]  /*21050*/  ISETP.GE.AND P3, PT, R147, UR4, PT ;  /* 0x0000000493007c0c */ /* 0x000fe4000bf66270 */
[CC--:B0-----:R-:W-:Y:S01]  /*21060*/  @!P0 LEA R8, P6, R167.reuse, R2.reuse, 0x2 ;  /* 0x00000002a7088211 */ /* 0x0c1fe200078c10ff */
[----:B------:R0:W-:Y:S03]  /*21070*/  @!P1 ST.E.64 desc[UR6][R6.64], R106 ;  /* 0x0000006a06009985 */ /* 0x0001e6000c101b06 */
[----:B------:R-:W-:Y:S02]  /*21080*/  @!P0 LEA.HI.X R9, R167, R3, R168, 0x2, P6 ;  /* 0x00000003a7098211 */ /* 0x000fe400030f14a8 */
[----:B---3--:R-:W-:-:S03]  /*21090*/  @!P5 LEA R4, P1, R151, R2, 0x2 ;  /* 0x000000029704d211 */ /* 0x008fc600078210ff */
        /* <DEDUP_REMOVED lines=8> */
[CC--:B---3--:R-:W-:Y:S01]  /*21120*/  @!P3 LEA R8, P6, R147.reuse, R2.reuse, 0x2 ;  /* 0x000000029308b211 */ /* 0x0c8fe200078c10ff */
[----:B------:R3:W-:Y:S01]  /*21130*/  @!P4 ST.E.64 desc[UR6][R6.64], R112 ;  /* 0x000000700600c985 */ /* 0x0007e2000c101b06 */
[----:B------:R-:W-:Y:S02]  /*21140*/  ISETP.GE.AND P4, PT, R138, UR4, PT ;  /* 0x000000048a007c0c */ /* 0x000fe4000bf86270 */
[----:B------:R-:W-:Y:S02]  /*21150*/  @!P3 LEA.HI.X R9, R147, R3, R148, 0x2, P6 ;  /* 0x000000039309b211 */ /* 0x000fe400030f1494 */
[----:B0-----:R-:W-:-:S03]  /*21160*/  @!P1 LEA R4, P6, R140, R2, 0x2 ;  /* 0x000000028c049211 */ /* 0x001fc600078c10ff */
[----:B------:R0:W-:Y:S01]  /*21170*/  @!P3 ST.E.64 desc[UR6][R8.64], R114 ;  /* 0x000000720800b985 */ /* 0x0001e2000c101b06 */
[----:B------:R-:W-:Y:S02]  /*21180*/  ISETP.GE.AND P3, PT, R136, UR4, PT ;  /* 0x0000000488007c0c */ /* 0x000fe4000bf66270 */
[----:B------:R-:W-:Y:S02]  /*21190*/  @!P1 LEA.HI.X R5, R140, R3, R144, 0x2, P6 ;  /* 0x000000038c059211 */ /* 0x000fe400030f1490 */
[----:B---3--:R-:W-:-:S04]  /*211a0*/  @!P0 LEA R6, P5, R145, R2, 0x2 ;  /* 0x0000000291068211 */ /* 0x008fc800078a10ff */
[----:B------:R-:W-:Y:S02]  /*211b0*/  @!P0 LEA.HI.X R7, R145, R3, R146, 0x2, P5 ;  /* 0x0000000391078211 */ /* 0x000fe400028f1492 */
[----:B------:R-:W-:-:S03]  /*211c0*/  ISETP.GE.AND P5, PT, R132, UR4, PT ;  /* 0x0000000484007c0c */ /* 0x000fc6000bfa6270 */
[----:B------:R3:W-:Y:S04]  /*211d0*/  @!P0 ST.E.64 desc[UR6][R6.64], R116 ;  /* 0x0000007406008985 */ /* 0x0007e8000c101b06 */
[----:B------:R4:W-:Y:S01]  /*211e0*/  @!P1 ST.E.64 desc[UR6][R4.64], R118 ;  /* 0x0000007604009985 */ /* 0x0009e2000c101b06 */
[----:B0-----:R-:W-:-:S04]  /*211f0*/  @!P2 LEA R8, P1, R134, R2, 0x2 ;  /* 0x000000028608a211 */ /* 0x001fc800078210ff */
[----:B------:R-:W-:Y:S02]  /*21200*/  @!P2 LEA.HI.X R9, R134, R3, R135, 0x2, P1 ;  /* 0x000000038609a211 */ /* 0x000fe400008f1487 */
[----:B---3--:R-:W-:-:S04]  /*21210*/  @!P4 LEA R6, P0, R138, R2, 0x2 ;  /* 0x000000028a06c211 */ /* 0x008fc800078010ff */
[-C--:B------:R-:W-:Y:S02]  /*21220*/  @!P4 LEA.HI.X R7, R138, R3.reuse, R139, 0x2, P0 ;  /* 0x000000038a07c211 */ /* 0x080fe400000f148b */
[-C--:B------:R-:W-:Y:S02]  /*21230*/  @!P5 LEA R10, P0, R132, R2.reuse, 0x2 ;  /* 0x00000002840ad211 */ /* 0x080fe400078010ff */
[----:B----4-:R-:W-:Y:S01]  /*21240*/  @!P3 LEA R4, P6, R136, R2, 0x2 ;  /* 0x000000028804b211 */ /* 0x010fe200078c10ff */
[----:B------:R0:W-:Y:S01]  /*21250*/  @!P4 ST.E.64 desc[UR6][R6.64], R120 ;  /* 0x000000780600c985 */ /* 0x0001e2000c101b06 */
[-C--:B------:R-:W-:Y:S02]  /*21260*/  @!P5 LEA.HI.X R11, R132, R3.reuse, R133, 0x2, P0 ;  /* 0x00000003840bd211 */ /* 0x080fe400000f1485 */
[----:B------:R-:W-:Y:S02]  /*21270*/  ISETP.GE.AND P0, PT, R130, UR4, PT ;  /* 0x0000000482007c0c */ /* 0x000fe4000bf06270 */
[----:B------:R-:W-:-:S05]  /*21280*/  @!P3 LEA.HI.X R5, R136, R3, R137, 0x2, P6 ;  /* 0x000000038805b211 */ /* 0x000fca00030f1489 */
[----:B------:R0:W-:Y:S04]  /*21290*/  @!P3 ST.E.64 desc[UR6][R4.64], R122 ;  /* 0x0000007a0400b985 */ /* 0x0001e8000c101b06 */
[----:B------:R0:W-:Y:S04]  /*212a0*/  @!P2 ST.E.64 desc[UR6][R8.64], R124 ;  /* 0x0000007c0800a985 */ /* 0x0001e8000c101b06 */
[----:B------:R0:W-:Y:S01]  /*212b0*/  @!P5 ST.E.64 desc[UR6][R10.64], R126 ;  /* 0x0000007e0a00d985 */ /* 0x0001e2000c101b06 */
[----:B------:R-:W-:Y:S05]  /*212c0*/  @P0 BRA `(.L_x_664) ;  /* 0x0000000c00ac0947 */ /* 0x000fea0003800000 */
[----:B------:R-:W-:Y:S01]  /*212d0*/  LEA R2, P0, R130, R2, 0x2 ;  /* 0x0000000282027211 */ /* 0x000fe200078010ff */
[----:B------:R-:W-:-:S03]  /*212e0*/  ULDC.64 UR4, c[0x0][0x208] ;  /* 0x0000820000047ab9 */ /* 0x000fc60000000a00 */
[----:B------:R-:W-:-:S05]  /*212f0*/  LEA.HI.X R3, R130, R3, R131, 0x2, P0 ;  /* 0x0000000382037211 */ /* 0x000fca00000f1483 */
[----:B------:R3:W-:Y:S01]  /*21300*/  ST.E.64 desc[UR4][R2.64], R128 ;  /* 0x0000008002007985 */ /* 0x0007e2000c101b04 */
[----:B------:R-:W-:Y:S05]  /*21310*/  BRA `(.L_x_664) ;  /* 0x0000000c00987947 */ /* 0x000fea0003800000 */
.L_x_655:
[----:B------:R-:W-:Y:S01]  /*21320*/  ULDC.64 UR6, c[0x0][0xc08] ;  /* 0x0003020000067ab9 */ /* 0x000fe20000000a00 */
[----:B------:R-:W-:Y:S01]  /*21330*/  ULDC.64 UR4, c[0x0][0xc00] ;  /* 0x0003000000047ab9 */ /* 0x000fe20000000a00 */
[----:B------:R-:W-:Y:S01]  /*21340*/  ISETP.NE.U32.AND P1, PT, RZ, UR6, PT ;  /* 0x00000006ff007c0c */ /* 0x000fe2000bf25070 */
[----:B------:R-:W-:Y:S01]  /*21350*/  ULDC.64 UR8, c[0x0][0x208] ;  /* 0x0000820000087ab9 */ /* 0x000fe20000000a00 */
[----:B------:R-:W-:Y:S02]  /*21360*/  IADD3 R2, P2, R236, UR4, RZ ;  /* 0x00000004ec027c10 */ /* 0x000fe4000ff5e0ff */
[----:B------:R-:W-:Y:S02]  /*21370*/  ISETP.NE.AND.EX P1, PT, RZ, UR7, PT, P1 ;  /* 0x00000007ff007c0c */ /* 0x000fe4000bf25310 */
[----:B------:R-:W-:Y:S01]  /*21380*/  IADD3.X R3, R237, UR5, RZ, P2, !PT ;  /* 0x00000005ed037c10 */ /* 0x000fe200097fe4ff */
[----:B------:R-:W2:Y:S01]  /*21390*/  S2R R4, SR_TID.X ;  /* 0x0000000000047919 */ /* 0x000ea20000002100 */
[----:B------:R-:W-:-:S02]  /*213a0*/  ISETP.NE.U32.AND P0, PT, RZ, UR4, PT ;  /* 0x00000004ff007c0c */ /* 0x000fc4000bf05070 */
[----:B------:R-:W-:Y:S02]  /*213b0*/  MOV R15, RZ ;  /* 0x000000ff000f7202 */ /* 0x000fe40000000f00 */
[----:B------:R-:W-:-:S05]  /*213c0*/  ISETP.NE.AND.EX P0, PT, RZ, UR5, PT, P0 ;  /* 0x00000005ff007c0c */ /* 0x000fca000bf05300 */
[----:B------:R-:W-:-:S04]  /*213d0*/  @P1 IADD3 R236, P2, R236, UR6, RZ ;  /* 0x00000006ecec1c10 */ /* 0x000fc8000ff5e0ff */
[----:B------:R-:W-:Y:S02]  /*213e0*/  @P1 IADD3.X R237, R237, UR7, RZ, P2, !PT ;  /* 0x00000007eded1c10 */ /* 0x000fe400097fe4ff */
[----:B------:R-:W-:Y:S01]  /*213f0*/  ISETP.NE.AND P2, PT, R234, RZ, PT ;  /* 0x000000ffea00720c */ /* 0x000fe20003f45270 */
[----:B------:R-:W-:Y:S01]  /*21400*/  ULDC UR4, c[0x0][0xa88] ;  /* 0x0002a20000047ab9 */ /* 0x000fe20000000800 */
[----:B------:R3:W5:Y:S01]  /*21410*/  @P0 LDG.E R15, desc[UR8][R2.64] ;  /* 0x00000008020f0981 */ /* 0x000762000c1e1900 */
[----:B------:R-:W-:-:S06]  /*21420*/  IMAD.U32 R0, RZ, RZ, UR4 ;  /* 0x00000004ff007e24 */ /* 0x000fcc000f8e00ff */
[----:B------:R3:W5:Y:S04]  /*21430*/  @P1 LDG.E R0, desc[UR8][R236.64] ;  /* 0x00000008ec001981 */ /* 0x000768000c1e1900 */
[----:B------:R-:W4:Y:S01]  /*21440*/  @!P2 LDC R234, c[0x0][0xad4] ;  /* 0x0002b500ffeaab82 */ /* 0x000f220000000800 */
[----:B--2---:R-:W-:-:S05]  /*21450*/  VIADD R5, R4, 0xffffff80 ;  /* 0xffffff8004057836 */ /* 0x004fca0000000000 */
[----:B------:R-:W-:Y:S02]  /*21460*/  ISETP.GT.AND P3, PT, R5, 0x7f, PT ;  /* 0x0000007f0500780c */ /* 0x000fe40003f64270 */
[----:B----4-:R-:W-:Y:S01]  /*21470*/  ISETP.GT.AND P2, PT, R234, 0x1, PT ;  /* 0x00000001ea00780c */ /* 0x010fe20003f44270 */
[----:B---3--:R-:W-:-:S12]  /*21480*/  @P1 BRA `(.L_x_667) ;  /* 0x0000000000141947 */ /* 0x008fd80003800000 */
[----:B------:R-:W-:Y:S05]  /*21490*/  @!P0 BRA `(.L_x_667) ;  /* 0x0000000000108947 */ /* 0x000fea0003800000 */
[----:B------:R-:W-:Y:S02]  /*214a0*/  ULDC.64 UR4, c[0x0][0x208] ;  /* 0x0000820000047ab9 */ /* 0x000fe40000000a00 */
[----:B------:R-:W2:Y:S04]  /*214b0*/  LDG.E R5, desc[UR4][R2.64] ;  /* 0x0000000402057981 */ /* 0x000ea8000c1e1900 */
[----:B-----5:R-:W2:Y:S02]  /*214c0*/  LDG.E R0, desc[UR4][R2.64+0x4] ;  /* 0x0000040402007981 */ /* 0x020ea4000c1e1900 */
[----:B--2---:R-:W-:-:S07]  /*214d0*/  IMAD.IADD R0, R0, 0x1, -R5 ;  /* 0x0000000100007824 */ /* 0x004fce00078e0a05 */
.L_x_667:
[----:B------:R-:W2:Y:S01]  /*214e0*/  LDL.LU R2, [R1+0xfc] ;  /* 0x0000fc0001027983 */ /* 0x000ea20000300800 */
[----:B------:R-:W-:Y:S01]  /*214f0*/  BSSY B1, `(.L_x_668) ;  /* 0x0000039000017945 */ /* 0x000fe20003800000 */
[----:B------:R-:W-:Y:S02]  /*21500*/  SEL R235, R235, RZ, !P0 ;  /* 0x000000ffebeb7207 */ /* 0x000fe40004000000 */
[----:B-----5:R-:W-:Y:S02]  /*21510*/  SHF.R.S32.HI R24, RZ, 0x1f, R15 ;  /* 0x0000001fff187819 */ /* 0x020fe4000001140f */
[----:B--2---:R-:W-:Y:S01]  /*21520*/  SEL R26, R2, RZ, !P0 ;  /* 0x000000ff021a7207 */ /* 0x004fe20004000000 */
[----:B------:R-:W-:Y:S06]  /*21530*/  @P3 BRA `(.L_x_669) ;  /* 0x0000000000d03947 */ /* 0x000fec0003800000 */
[----:B------:R-:W2:Y:S01]  /*21540*/  LDL R2, [R1+0x74] ;  /* 0x0000740001027983 */ /* 0x000ea20000100800 */
[----:B------:R-:W3:Y:S02]  /*21550*/  LDC R29, c[0x0][0xbe8] ;  /* 0x0002fa00ff1d7b82 */ /* 0x000ee40000000800 */
[----:B---3--:R-:W-:Y:S01]  /*21560*/  IMAD R3, R0, R29, RZ ;  /* 0x0000001d00037224 */ /* 0x008fe200078e02ff */
[----:B--2---:R-:W-:-:S05]  /*21570*/  LEA R2, R2, R4, 0x7 ;  /* 0x0000000402027211 */ /* 0x004fca00078e38ff */
[----:B------:R-:W-:-:S05]  /*21580*/  VIADD R28, R2, 0xffffff80 ;  /* 0xffffff80021c7836 */ /* 0x000fca0000000000 */
[----:B------:R-:W-:-:S13]  /*21590*/  ISETP.GE.AND P0, PT, R28, R3, PT ;  /* 0x000000031c00720c */ /* 0x000fda0003f06270 */
[----:B------:R-:W-:Y:S05]  /*215a0*/  @P0 BRA `(.L_x_669) ;  /* 0x0000000000b40947 */ /* 0x000fea0003800000 */
[----:B------:R-:W2:Y:S01]  /*215b0*/  LDL.LU R30, [R1+0x78] ;  /* 0x00007800011e7983 */ /* 0x000ea20000300800 */
[----:B------:R-:W-:Y:S01]  /*215c0*/  IMAD.MOV.U32 R20, RZ, RZ, 0x9b8 ;  /* 0x000009b8ff147424 */ /* 0x000fe200078e00ff */
[----:B------:R-:W-:Y:S01]  /*215d0*/  ISETP.GT.AND P0, PT, R234, 0x1, PT ;  /* 0x00000001ea00780c */ /* 0x000fe20003f04270 */
[----:B------:R-:W3:Y:S01]  /*215e0*/  LDC.64 R8, c[0x0][0xba8] ;  /* 0x0002ea00ff087b82 */ /* 0x000ee20000000a00 */
[----:B------:R-:W-:Y:S01]  /*215f0*/  ISETP.NE.AND P1, PT, R29, 0x1, PT ;  /* 0x000000011d00780c */ /* 0x000fe20003f25270 */
[----:B------:R-:W-:Y:S01]  /*21600*/  IMAD.MOV.U32 R21, RZ, RZ, R28 ;  /* 0x000000ffff157224 */ /* 0x000fe200078e001c */
[----:B------:R-:W-:Y:S01]  /*21610*/  SEL R20, R20, 0x978, P0 ;  /* 0x0000097814147807 */ /* 0x000fe20000000000 */
[----:B------:R-:W-:-:S04]  /*21620*/  ULDC.64 UR4, c[0x0][0x208] ;  /* 0x0000820000047ab9 */ /* 0x000fc80000000a00 */
[----:B------:R-:W4:Y:S08]  /*21630*/  LDC.64 R2, c[0x0][R20+0x220] ;  /* 0x0000880014027b82 */ /* 0x000f300000000a00 */
[----:B------:R-:W5:Y:S08]  /*21640*/  LDC.64 R10, c[0x0][R20+0x218] ;  /* 0x00008600140a7b82 */ /* 0x000f700000000a00 */
[----:B------:R-:W0:Y:S08]  /*21650*/  LDC.64 R4, c[0x0][R20+0x228] ;  /* 0x00008a0014047b82 */ /* 0x000e300000000a00 */
[----:B------:R-:W1:Y:S08]  /*21660*/  @P1 LDC R13, c[0x0][0xbec] ;  /* 0x0002fb00ff0d1b82 */ /* 0x000e700000000800 */
[----:B------:R-:W0:Y:S08]  /*21670*/  LDC.64 R6, c[0x0][R20+0x210] ;  /* 0x0000840014067b82 */ /* 0x000e300000000a00 */
[----:B------:R-:W0:Y:S01]  /*21680*/  @P1 LDC R27, c[0x0][0xbf0] ;  /* 0x0002fc00ff1b1b82 */ /* 0x000e220000000800 */
[----:B-1----:R-:W-:-:S07]  /*21690*/  @P1 IMAD.HI.U32 R14, R28, R13, RZ ;  /* 0x0000000d1c0e1227 */ /* 0x002fce00078e00ff */
[----:B---3--:R-:W1:Y:S01]  /*216a0*/  @!P0 LDC R8, c[0x0][0xb50] ;  /* 0x0002d400ff088b82 */ /* 0x008e620000000800 */
[-C--:B----4-:R-:W-:Y:S02]  /*216b0*/  IMAD R3, R3, R235.reuse, RZ ;  /* 0x000000eb03037224 */ /* 0x090fe400078e02ff */
[----:B------:R-:W-:-:S05]  /*216c0*/  IMAD.WIDE.U32 R12, R2, R235, RZ ;  /* 0x000000eb020c7225 */ /* 0x000fca00078e00ff */
[----:B------:R-:W3:Y:S01]  /*216d0*/  @!P0 LDC R9, c[0x0][0xb54] ;  /* 0x0002d500ff098b82 */ /* 0x000ee20000000800 */
[-C--:B-----5:R-:W-:Y:S02]  /*216e0*/  IMAD R25, R11, R232.reuse, RZ ;  /* 0x000000e80b197224 */ /* 0x0a0fe400078e02ff */
[----:B------:R-:W-:Y:S01]  /*216f0*/  IMAD.WIDE.U32 R10, R10, R232, RZ ;  /* 0x000000e80a0a7225 */ /* 0x000fe200078e00ff */
[----:B0-----:R-:W-:-:S03]  /*21700*/  @P1 SHF.R.U32.HI R21, RZ, R27, R14 ;  /* 0x0000001bff151219 */ /* 0x001fc6000001160e */
[----:B------:R-:W-:Y:S01]  /*21710*/  IMAD R27, R2, R26, R3 ;  /* 0x0000001a021b7224 */ /* 0x000fe200078e0203 */
[----:B------:R-:W-:Y:S02]  /*21720*/  IADD3 R25, R11, R25, RZ ;  /* 0x000000190b197210 */ /* 0x000fe40007ffe0ff */
[----:B------:R-:W-:Y:S01]  /*21730*/  IADD3 R10, P1, P3, R12, R10, R15 ;  /* 0x0000000a0c0a7210 */ /* 0x000fe20007b3e00f */
[----:B------:R-:W-:Y:S02]  /*21740*/  IMAD.MOV R2, RZ, RZ, -R21 ;  /* 0x000000ffff027224 */ /* 0x000fe400078e0a15 */
[----:B------:R-:W-:Y:S01]  /*21750*/  IMAD.IADD R27, R13, 0x1, R27 ;  /* 0x000000010d1b7824 */ /* 0x000fe200078e021b */
[----:B--2---:R-:W-:-:S05]  /*21760*/  SEL R3, R30, RZ, P0 ;  /* 0x000000ff1e037207 */ /* 0x004fca0000000000 */
[-C--:B------:R-:W-:Y:S02]  /*21770*/  IMAD R11, R5, R3.reuse, RZ ;  /* 0x00000003050b7224 */ /* 0x080fe400078e02ff */
[----:B------:R-:W-:-:S04]  /*21780*/  IMAD.WIDE.U32 R4, R4, R3, RZ ;  /* 0x0000000304047225 */ /* 0x000fc800078e00ff */
[----:B------:R-:W-:Y:S01]  /*21790*/  IMAD R3, R29, R2, R28 ;  /* 0x000000021d037224 */ /* 0x000fe200078e021c */
[----:B------:R-:W-:Y:S01]  /*217a0*/  IADD3.X R2, R27, R25, R24, P1, P3 ;  /* 0x000000191b027210 */ /* 0x000fe20000fe6418 */
[----:B------:R-:W-:Y:S01]  /*217b0*/  IMAD.IADD R11, R5, 0x1, R11 ;  /* 0x00000001050b7824 */ /* 0x000fe200078e020b */
[----:B------:R-:W-:Y:S02]  /*217c0*/  IADD3 R4, P0, P1, R21, R10, R4 ;  /* 0x0000000a15047210 */ /* 0x000fe4000791e004 */
[----:B------:R-:W-:-:S04]  /*217d0*/  SHF.R.S32.HI R21, RZ, 0x1f, R21 ;  /* 0x0000001fff157819 */ /* 0x000fc80000011415 */
[----:B------:R-:W-:Y:S01]  /*217e0*/  IADD3.X R5, R21, R2, R11, P0, P1 ;  /* 0x0000000215057210 */ /* 0x000fe200007e240b */
[-C--:B------:R-:W-:Y:S01]  /*217f0*/  IMAD R2, R7, R3.reuse, RZ ;  /* 0x0000000307027224 */ /* 0x080fe200078e02ff */
[----:B------:R-:W-:Y:S01]  /*21800*/  SHF.R.S32.HI R11, RZ, 0x1f, R3 ;  /* 0x0000001fff0b7819 */ /* 0x000fe20000011403 */
[----:B------:R-:W-:-:S04]  /*21810*/  IMAD.WIDE.U32 R4, R6, R3, R4 ;  /* 0x0000000306047225 */ /* 0x000fc800078e0004 */
[----:B------:R-:W-:Y:S01]  /*21820*/  IMAD R11, R6, R11, R2 ;  /* 0x0000000b060b7224 */ /* 0x000fe200078e0202 */
[----:B-1----:R-:W-:Y:S01]  /*21830*/  LEA R8, P0, R4, R8, 0x2 ;  /* 0x0000000804087211 */ /* 0x002fe200078010ff */
[----:B------:R-:W-:-:S03]  /*21840*/  IMAD.MOV.U32 R3, RZ, RZ, -0x800000 ;  /* 0xff800000ff037424 */ /* 0x000fc600078e00ff */
[----:B------:R-:W-:-:S04]  /*21850*/  IADD3 R2, R5, R11, RZ ;  /* 0x0000000b05027210 */ /* 0x000fc80007ffe0ff */
[----:B---3--:R-:W-:-:S05]  /*21860*/  LEA.HI.X R9, R4, R9, R2, 0x2, P0 ;  /* 0x0000000904097211 */ /* 0x008fca00000f1402 */
[----:B------:R2:W-:Y:S02]  /*21870*/  STG.E desc[UR4][R8.64], R3 ;  /* 0x0000000308007986 */ /* 0x0005e4000c101904 */
.L_x_669:
[----:B------:R-:W-:Y:S05]  /*21880*/  BSYNC B1 ;  /* 0x0000000000017941 */ /* 0x000fea0003800000 */
.L_x_668:
[----:B------:R-:W-:Y:S05]  /*21890*/  @P2 BRA `(.L_x_664) ;  /* 0x0000000800382947 */ /* 0x000fea0003800000 */
[----:B--2---:R-:W2:Y:S01]  /*218a0*/  LDL.LU R8, [R1+0x74] ;  /* 0x0000740001087983 */ /* 0x004ea20000300800 */
[----:B------:R-:W3:Y:S01]  /*218b0*/  LDC R11, c[0x0][0xbe8] ;  /* 0x0002fa00ff0b7b82 */ /* 0x000ee20000000800 */
[----:B------:R-:W-:Y:S01]  /*218c0*/  ULDC.64 UR4, c[0x0][0xaa0] ;  /* 0x0002a80000047ab9 */ /* 0x000fe20000000a00 */
[----:B------:R-:W-:Y:S01]  /*218d0*/  IMAD R4, R233, 0x20, R212 ;  /* 0x00000020e9047824 */ /* 0x000fe200078e02d4 */
[----:B------:R4:W5:Y:S01]  /*218e0*/  LDL R21, [R1+0x14] ;  /* 0x0000140001157983 */ /* 0x0009620000100800 */
[----:B------:R-:W-:-:S03]  /*218f0*/  ULDC.64 UR6, c[0x0][0xaf0] ;  /* 0x0002bc0000067ab9 */ /* 0x000fc60000000a00 */
[----:B------:R4:W5:Y:S01]  /*21900*/  LDL R20, [R1+0x70] ;  /* 0x0000700001147983 */ /* 0x0009620000100800 */
[----:B------:R-:W-:-:S03]  /*21910*/  IMAD R2, R24, UR4, RZ ;  /* 0x0000000418027c24 */ /* 0x000fc6000f8e02ff */
[----:B------:R4:W5:Y:S01]  /*21920*/  LDL R14, [R1+0x6c] ;  /* 0x00006c00010e7983 */ /* 0x0009620000100800 */
[C---:B------:R-:W-:Y:S02]  /*21930*/  IMAD R5, R15.reuse, UR5, R2 ;  /* 0x000000050f057c24 */ /* 0x040fe4000f8e0202 */
[----:B------:R-:W-:Y:S01]  /*21940*/  IMAD.WIDE.U32 R2, R15, UR4, RZ ;  /* 0x000000040f027c25 */ /* 0x000fe2000f8e00ff */
[----:B------:R-:W-:-:S03]  /*21950*/  ULDC.64 UR4, c[0x0][0xae8] ;  /* 0x0002ba0000047ab9 */ /* 0x000fc60000000a00 */
[----:B------:R-:W-:Y:S02]  /*21960*/  IMAD.IADD R3, R3, 0x1, R5 ;  /* 0x0000000103037824 */ /* 0x000fe400078e0205 */
[----:B------:R-:W-:Y:S01]  /*21970*/  IMAD.WIDE.U32 R2, R232, UR4, R2 ;  /* 0x00000004e8027c25 */ /* 0x000fe2000f8e0002 */
[----:B---3--:R-:W-:-:S03]  /*21980*/  ISETP.NE.AND P0, PT, R11, 0x1, PT ;  /* 0x000000010b00780c */ /* 0x008fc60003f05270 */
[----:B------:R-:W-:Y:S01]  /*21990*/  IMAD R3, R232, UR5, R3 ;  /* 0x00000005e8037c24 */ /* 0x000fe2000f8e0203 */
[----:B------:R-:W-:Y:S01]  /*219a0*/  ULDC.64 UR4, c[0x0][0xae0] ;  /* 0x0002b80000047ab9 */ /* 0x000fe20000000a00 */
[----:B------:R-:W-:-:S08]  /*219b0*/  IMAD.WIDE.U32 R2, R235, UR6, R2 ;  /* 0x00000006eb027c25 */ /* 0x000fd0000f8e0002 */
[----:B------:R-:W3:Y:S08]  /*219c0*/  @P0 LDC R6, c[0x0][0xbec] ;  /* 0x0002fb00ff060b82 */ /* 0x000ef00000000800 */
[----:B------:R-:W0:Y:S01]  /*219d0*/  @P0 LDC R7, c[0x0][0xbf0] ;  /* 0x0002fc00ff070b82 */ /* 0x000e220000000800 */
[----:B------:R-:W-:Y:S01]  /*219e0*/  IMAD R13, R0, R11, RZ ;  /* 0x0000000b000d7224 */ /* 0x000fe200078e02ff */
[----:B------:R-:W-:Y:S01]  /*219f0*/  BSSY B1, `(.L_x_670) ;  /* 0x0000033000017945 */ /* 0x000fe20003800000 */
[C---:B--2---:R-:W-:Y:S01]  /*21a00*/  LEA R9, R8.reuse, R4, 0x7 ;  /* 0x0000000408097211 */ /* 0x044fe200078e38ff */
[----:B------:R-:W-:-:S04]  /*21a10*/  IMAD R12, R8, 0x80, R212 ;  /* 0x00000080080c7824 */ /* 0x000fc800078e02d4 */
[----:B---3--:R-:W-:-:S04]  /*21a20*/  @P0 IMAD.HI.U32 R4, R9, R6, RZ ;  /* 0x0000000609040227 */ /* 0x008fc800078e00ff */
[----:B------:R-:W-:Y:S01]  /*21a30*/  IMAD.MOV.U32 R5, RZ, RZ, R9 ;  /* 0x000000ffff057224 */ /* 0x000fe200078e0009 */
[----:B0-----:R-:W-:Y:S01]  /*21a40*/  @P0 SHF.R.U32.HI R5, RZ, R7, R4 ;  /* 0x00000007ff050219 */ /* 0x001fe20000011604 */
[----:B------:R-:W-:-:S03]  /*21a50*/  IMAD R6, R26, UR6, RZ ;  /* 0x000000061a067c24 */ /* 0x000fc6000f8e02ff */
[--C-:B------:R-:W-:Y:S01]  /*21a60*/  SHF.R.S32.HI R4, RZ, 0x1f, R5.reuse ;  /* 0x0000001fff047819 */ /* 0x100fe20000011405 */
[----:B------:R-:W-:Y:S02]  /*21a70*/  IMAD R7, R235, UR7, R6 ;  /* 0x00000007eb077c24 */ /* 0x000fe4000f8e0206 */
[----:B------:R-:W-:Y:S02]  /*21a80*/  IMAD.MOV R6, RZ, RZ, -R5 ;  /* 0x000000ffff067224 */ /* 0x000fe400078e0a05 */
[----:B------:R-:W-:Y:S02]  /*21a90*/  IMAD.IADD R3, R3, 0x1, R7 ;  /* 0x0000000103037824 */ /* 0x000fe400078e0207 */
[----:B------:R-:W-:Y:S02]  /*21aa0*/  IMAD R4, R4, UR4, RZ ;  /* 0x0000000404047c24 */ /* 0x000fe4000f8e02ff */
[----:B------:R-:W-:Y:S02]  /*21ab0*/  IMAD R7, R11, R6, R9 ;  /* 0x000000060b077224 */ /* 0x000fe400078e0209 */
[----:B------:R-:W-:-:S02]  /*21ac0*/  IMAD R9, R5, UR5, R4 ;  /* 0x0000000505097c24 */ /* 0x000fc4000f8e0204 */
[----:B------:R-:W-:Y:S01]  /*21ad0*/  IMAD.WIDE.U32 R2, R5, UR4, R2 ;  /* 0x0000000405027c25 */ /* 0x000fe2000f8e0002 */
[----:B------:R-:W-:Y:S01]  /*21ae0*/  SHF.R.S32.HI R4, RZ, 0x1f, R7 ;  /* 0x0000001fff047819 */ /* 0x000fe20000011407 */
[----:B------:R-:W-:-:S03]  /*21af0*/  ULDC.64 UR4, c[0x0][0xad8] ;  /* 0x0002b60000047ab9 */ /* 0x000fc60000000a00 */
[----:B------:R-:W-:Y:S01]  /*21b00*/  IADD3 R3, R3, R9, RZ ;  /* 0x0000000903037210 */ /* 0x000fe20007ffe0ff */
[----:B------:R-:W-:Y:S01]  /*21b10*/  IMAD R4, R4, UR4, RZ ;  /* 0x0000000404047c24 */ /* 0x000fe2000f8e02ff */
[----:B------:R-:W-:-:S03]  /*21b20*/  ISETP.GE.AND P2, PT, R12, R13, PT ;  /* 0x0000000d0c00720c */ /* 0x000fc60003f46270 */
[C---:B------:R-:W-:Y:S02]  /*21b30*/  IMAD R5, R7.reuse, UR5, R4 ;  /* 0x0000000507057c24 */ /* 0x040fe4000f8e0204 */
[----:B------:R-:W-:Y:S01]  /*21b40*/  IMAD.WIDE.U32 R2, R7, UR4, R2 ;  /* 0x0000000407027c25 */ /* 0x000fe2000f8e0002 */
[----:B------:R-:W-:-:S03]  /*21b50*/  ULDC.64 UR4, c[0x0][0xa80] ;  /* 0x0002a00000047ab9 */ /* 0x000fc60000000a00 */
[----:B------:R-:W-:Y:S01]  /*21b60*/  VIADD R0, R12, 0x20 ;  /* 0x000000200c007836 */ /* 0x000fe20000000000 */
[----:B------:R-:W-:Y:S02]  /*21b70*/  IADD3 R3, R3, R5, RZ ;  /* 0x0000000503037210 */ /* 0x000fe40007ffe0ff */
[----:B------:R-:W-:Y:S02]  /*21b80*/  LEA R10, P3, R2, UR4, 0x1 ;  /* 0x00000004020a7c11 */ /* 0x000fe4000f8608ff */
[-C--:B------:R-:W-:Y:S02]  /*21b90*/  ISETP.GE.AND P1, PT, R0, R13.reuse, PT ;  /* 0x0000000d0000720c */ /* 0x080fe40003f26270 */
[----:B------:R-:W-:Y:S01]  /*21ba0*/  LEA.HI.X R11, R2, UR5, R3, 0x1, P3 ;  /* 0x00000005020b7c11 */ /* 0x000fe200098f0c03 */
[----:B------:R-:W-:Y:S01]  /*21bb0*/  VIADD R0, R12, 0x40 ;  /* 0x000000400c007836 */ /* 0x000fe20000000000 */
[----:B------:R4:W0:Y:S04]  /*21bc0*/  SHFL.IDX PT, R8, R10, RZ, 0x181f ;  /* 0x00181fff0a087589 */ /* 0x00082800000e0000 */
[----:B------:R4:W2:Y:S01]  /*21bd0*/  SHFL.IDX PT, R9, R11, RZ, 0x181f ;  /* 0x00181fff0b097589 */ /* 0x0008a200000e0000 */
        /* <DEDUP_REMOVED lines=8> */
[----:B0-----:R-:W-:-:S04]  /*21c60*/  @!P5 LEA R6, P6, R16, R8, 0x1 ;  /* 0x000000081006d211 */ /* 0x001fc800078c08ff */
[-C--:B--2---:R-:W-:Y:S02]  /*21c70*/  @!P5 LEA.HI.X R7, R16, R9.reuse, R17, 0x1, P6 ;  /* 0x000000091007d211 */ /* 0x084fe400030f0c11 */
[CC--:B------:R-:W-:Y:S01]  /*21c80*/  @!P3 LEA R4, P6, R218.reuse, R8.reuse, 0x1 ;  /* 0x00000008da04b211 */ /* 0x0c0fe200078c08ff */
[----:B-----5:R-:W-:Y:S02]  /*21c90*/  @!P4 IMAD.SHL.U32 R15, R21, 0x8, RZ ;  /* 0x00000008150fc824 */ /* 0x020fe400078e00ff */
[----:B------:R3:W-:Y:S01]  /*21ca0*/  @!P5 ST.E.128 desc[UR6][R6.64], RZ ;  /* 0x000000ff0600d985 */ /* 0x0007e2000c101d06 */
[----:B------:R-:W-:Y:S02]  /*21cb0*/  @!P3 LEA.HI.X R5, R218, R9, R20, 0x1, P6 ;  /* 0x00000009da05b211 */ /* 0x000fe400030f0c14 */
[----:B------:R-:W-:-:S04]  /*21cc0*/  @!P2 LEA R2, P6, R219, R8, 0x1 ;  /* 0x00000008db02a211 */ /* 0x000fc800078c08ff */
[----:B------:R-:W-:Y:S01]  /*21cd0*/  @!P2 LEA.HI.X R3, R219, R9, R14, 0x1, P6 ;  /* 0x00000009db03a211 */ /* 0x000fe200030f0c0e */
[----:B------:R-:W-:-:S05]  /*21ce0*/  @!P4 IMAD.WIDE R8, R15, 0x2, R8 ;  /* 0x000000020f08c825 */ /* 0x000fca00078e0208 */
[----:B------:R3:W-:Y:S04]  /*21cf0*/  @!P4 ST.E.128 desc[UR6][R8.64], RZ ;  /* 0x000000ff0800c985 */ /* 0x0007e8000c101d06 */
[----:B------:R3:W-:Y:S04]  /*21d00*/  @!P3 ST.E.128 desc[UR6][R4.64], RZ ;  /* 0x000000ff0400b985 */ /* 0x0007e8000c101d06 */
[----:B------:R3:W-:Y:S02]  /*21d10*/  @!P2 ST.E.128 desc[UR6][R2.64], RZ ;  /* 0x000000ff0200a985 */ /* 0x0007e4000c101d06 */
.L_x_671:
[----:B------:R-:W-:Y:S05]  /*21d20*/  BSYNC B1 ;  /* 0x0000000000017941 */ /* 0x000fea0003800000 */
.L_x_670:
[----:B--23--:R2:W3:Y:S01]  /*21d30*/  SHFL.IDX PT, R9, R11, 0x1, 0x181f ;  /* 0x00381f000b097f89 */ /* 0x00c4e200000e0000 */
[----:B------:R-:W-:Y:S03]  /*21d40*/  BSSY B1, `(.L_x_672) ;  /* 0x0000015000017945 */ /* 0x000fe60003800000 */
[----:B0-----:R2:W0:Y:S01]  /*21d50*/  SHFL.IDX PT, R8, R10, 0x1, 0x181f ;  /* 0x00381f000a087f89 */ /* 0x00142200000e0000 */
        /* <DEDUP_REMOVED lines=9> */
[-C--:B---3--:R-:W-:Y:S02]  /*21df0*/  @!P4 LEA.HI.X R7, R16, R9.reuse, R17, 0x1, P6 ;  /* 0x000000091007c211 */ /* 0x088fe400030f0c11 */
[----:B------:R-:W-:Y:S01]  /*21e00*/  @!P1 LEA R2, P6, R219, R8, 0x1 ;  /* 0x00000008db029211 */ /* 0x000fe200078c08ff */
[----:B-----5:R-:W-:Y:S01]  /*21e10*/  @!P3 IMAD.SHL.U32 R15, R21, 0x8, RZ ;  /* 0x00000008150fb824 */ /* 0x020fe200078e00ff */
[-C--:B------:R-:W-:Y:S01]  /*21e20*/  @!P2 LEA.HI.X R5, R218, R9.reuse, R20, 0x1, P5 ;  /* 0x00000009da05a211 */ /* 0x080fe200028f0c14 */
[----:B------:R0:W-:Y:S01]  /*21e30*/  @!P4 ST.E.128 desc[UR6][R6.64], RZ ;  /* 0x000000ff0600c985 */ /* 0x0001e2000c101d06 */
[----:B------:R-:W-:Y:S01]  /*21e40*/  @!P1 LEA.HI.X R3, R219, R9, R14, 0x1, P6 ;  /* 0x00000009db039211 */ /* 0x000fe200030f0c0e */
[----:B------:R-:W-:-:S05]  /*21e50*/  @!P3 IMAD.WIDE R8, R15, 0x2, R8 ;  /* 0x000000020f08b825 */ /* 0x000fca00078e0208 */
[----:B------:R0:W-:Y:S04]  /*21e60*/  @!P3 ST.E.128 desc[UR6][R8.64], RZ ;  /* 0x000000ff0800b985 */ /* 0x0001e8000c101d06 */
[----:B------:R0:W-:Y:S04]  /*21e70*/  @!P2 ST.E.128 desc[UR6][R4.64], RZ ;  /* 0x000000ff0400a985 */ /* 0x0001e8000c101d06 */
[----:B------:R0:W-:Y:S02]  /*21e80*/  @!P1 ST.E.128 desc[UR6][R2.64], RZ ;  /* 0x000000ff02009985 */ /* 0x0001e4000c101d06 */
.L_x_673:
[----:B------:R-:W-:Y:S05]  /*21e90*/  BSYNC B1 ;  /* 0x0000000000017941 */ /* 0x000fea0003800000 */
.L_x_672:
[----:B0--3--:R0:W3:Y:S01]  /*21ea0*/  SHFL.IDX PT, R9, R11, 0x2, 0x181f ;  /* 0x00581f000b097f89 */ /* 0x0090e200000e0000 */
        /* <DEDUP_REMOVED lines=12> */
[----:B-----5:R-:W-:Y:S01]  /*21f70*/  @!P4 IMAD.SHL.U32 R15, R21, 0x8, RZ ;  /* 0x00000008150fc824 */ /* 0x020fe200078e00ff */
[-C--:B---3--:R-:W-:Y:S02]  /*21f80*/  @!P3 LEA.HI.X R7, R16, R9.reuse, R17, 0x1, P0 ;  /* 0x000000091007b211 */ /* 0x088fe400000f0c11 */
[-C--:B------:R-:W-:Y:S02]  /*21f90*/  @!P5 LEA.HI.X R5, R218, R9.reuse, R20, 0x1, P1 ;  /* 0x00000009da05d211 */ /* 0x080fe400008f0c14 */
[----:B------:R-:W-:Y:S01]  /*21fa0*/  @!P6 LEA.HI.X R3, R219, R9, R14, 0x1, P2 ;  /* 0x00000009db03e211 */ /* 0x000fe200010f0c0e */
[----:B------:R-:W-:Y:S01]  /*21fb0*/  @!P4 IMAD.WIDE R8, R15, 0x2, R8 ;  /* 0x000000020f08c825 */ /* 0x000fe200078e0208 */
[----:B------:R0:W-:Y:S04]  /*21fc0*/  @!P3 ST.E.128 desc[UR6][R6.64], RZ ;  /* 0x000000ff0600b985 */ /* 0x0001e8000c101d06 */
[----:B------:R0:W-:Y:S04]  /*21fd0*/  @!P4 ST.E.128 desc[UR6][R8.64], RZ ;  /* 0x000000ff0800c985 */ /* 0x0001e8000c101d06 */
[----:B------:R0:W-:Y:S04]  /*21fe0*/  @!P5 ST.E.128 desc[UR6][R4.64], RZ ;  /* 0x000000ff0400d985 */ /* 0x0001e8000c101d06 */
[----:B------:R0:W-:Y:S02]  /*21ff0*/  @!P6 ST.E.128 desc[UR6][R2.64], RZ ;  /* 0x000000ff0200e985 */ /* 0x0001e4000c101d06 */
.L_x_675:
[----:B------:R-:W-:Y:S05]  /*22000*/  BSYNC B1 ;  /* 0x0000000000017941 */ /* 0x000fea0003800000 */
.L_x_674:
[----:B------:R-:W-:Y:S01]  /*22010*/  IADD3 R0, R12, 0x60, RZ ;  /* 0x000000600c007810 */ /* 0x000fe20007ffe0ff */
[----:B0--3--:R3:W0:Y:S03]  /*22020*/  SHFL.IDX PT, R9, R11, 0x3, 0x181f ;  /* 0x00781f000b097f89 */ /* 0x00962600000e0000 */
[----:B------:R-:W-:Y:S01]  /*22030*/  ISETP.GE.AND P0, PT, R0, R13, PT ;  /* 0x0000000d0000720c */ /* 0x000fe20003f06270 */
[----:B------:R3:W0:-:S12]  /*22040*/  SHFL.IDX PT, R8, R10, 0x3, 0x181f ;  /* 0x00781f000a087f89 */ /* 0x00061800000e0000 */
[----:B---3--:R-:W-:Y:S05]  /*22050*/  @P0 BRA `(.L_x_664) ;  /* 0x0000000000480947 */ /* 0x008fea0003800000 */
        /* <DEDUP_REMOVED lines=9> */
[----:B--2-45:R-:W-:Y:S01]  /*220f0*/  @!P4 IMAD.SHL.U32 R11, R21, 0x8, RZ ;  /* 0x00000008150bc824 */ /* 0x034fe200078e00ff */
[-C--:B------:R-:W-:Y:S02]  /*22100*/  @!P3 LEA.HI.X R7, R16, R9.reuse, R17, 0x1, P0 ;  /* 0x000000091007b211 */ /* 0x080fe400000f0c11 */
[-C--:B------:R-:W-:Y:S02]  /*22110*/  @!P5 LEA.HI.X R5, R218, R9.reuse, R20, 0x1, P1 ;  /* 0x00000009da05d211 */ /* 0x080fe400008f0c14 */
[----:B------:R-:W-:Y:S01]  /*22120*/  @!P6 LEA.HI.X R3, R219, R9, R14, 0x1, P2 ;  /* 0x00000009db03e211 */ /* 0x000fe200010f0c0e */
[----:B------:R-:W-:Y:S01]  /*22130*/  @!P4 IMAD.WIDE R8, R11, 0x2, R8 ;  /* 0x000000020b08c825 */ /* 0x000fe200078e0208 */
[----:B------:R3:W-:Y:S04]  /*22140*/  @!P3 ST.E.128 desc[UR6][R6.64], RZ ;  /* 0x000000ff0600b985 */ /* 0x0007e8000c101d06 */
[----:B------:R3:W-:Y:S04]  /*22150*/  @!P4 ST.E.128 desc[UR6][R8.64], RZ ;  /* 0x000000ff0800c985 */ /* 0x0007e8000c101d06 */
[----:B------:R3:W-:Y:S04]  /*22160*/  @!P5 ST.E.128 desc[UR6][R4.64], RZ ;  /* 0x000000ff0400d985 */ /* 0x0007e8000c101d06 */
[----:B------:R3:W-:Y:S02]  /*22170*/  @!P6 ST.E.128 desc[UR6][R2.64], RZ ;  /* 0x000000ff0200e985 */ /* 0x0007e4000c101d06 */
.L_x_664:
[----:B------:R-:W-:Y:S05]  /*22180*/  BSYNC B0 ;  /* 0x0000000000007941 */ /* 0x000fea0003800000 */
.L_x_654:
[----:B------:R-:W-:Y:S02]  /*22190*/  ULDC UR4, c[0x0][0xc3c] ;  /* 0x00030f0000047ab9 */ /* 0x000fe40000000800 */
[----:B-1----:R-:W-:-:S13]  /*221a0*/  ISETP.GE.AND P0, PT, R143, UR4, PT ;  /* 0x000000048f007c0c */ /* 0x002fda000bf06270 */
[----:B------:R-:W-:Y:S05]  /*221b0*/  @!P0 BRA `(.L_x_676) ;  /* 0xfffffdf800808947 */ /* 0x000fea000383ffff */
[----:B------:R-:W-:Y:S05]  /*221c0*/  BRA `(.L_x_444) ;  /* 0x0000009000bc7947 */ /* 0x000fea0003800000 */
.L_x_442:
[----:B------:R-:W-:-:S08]  /*221d0*/  NOP ;  /* 0x0000000000007918 */ /* 0x000fd00000000000 */
[----:B------:R-:W0:-:S00]  /*221e0*/  USETMAXREG.DEALLOC.CTAPOOL 0x18 ;  /* 0x00000018000079c8 */ /* 0x000e0000080e0500 */
[----:B0-----:R-:W2:Y:S01]  /*221f0*/  LDL.LU R2, [R1+0x10] ;  /* 0x0000100001027983 */ /* 0x001ea20000300800 */
[----:B------:R-:W-:Y:S01]  /*22200*/  LOP3.LUT R0, R0, 0x3, RZ, 0xc0, !PT ;  /* 0x0000000300007812 */ /* 0x000fe200078ec0ff */
[----:B------:R-:W-:-:S05]  /*22210*/  IMAD.MOV.U32 R7, RZ, RZ, RZ ;  /* 0x000000ffff077224 */ /* 0x000fca00078e00ff */
[----:B------:R-:W0:Y:S02]  /*22220*/  SHFL.IDX PT, R0, R0, RZ, 0x1f ;  /* 0x00001fff00007589 */ /* 0x000e2400000e0000 */
[----:B0-----:R-:W-:Y:S02]  /*22230*/  ISETP.NE.AND P0, PT, R0, RZ, PT ;  /* 0x000000ff0000720c */ /* 0x001fe40003f05270 */
[----:B--2---:R-:W-:-:S11]  /*22240*/  LOP3.LUT R2, R2, 0xffffffef, RZ, 0xc0, !PT ;  /* 0xffffffef02027812 */ /* 0x004fd600078ec0ff */
[----:B------:R-:W-:-:S05]  /*22250*/  @P0 LOP3.LUT R2, R2, 0x10, RZ, 0xfc, !PT ;  /* 0x0000001002020812 */ /* 0x000fca00078efcff */
[----:B------:R0:W-:Y:S01]  /*22260*/  STL [R1+0x10], R2 ;  /* 0x0000100201007387 */ /* 0x0001e20000100800 */
        /* <DEDUP_REMOVED lines=10> */
.L_x_677:
[----:B------:R-:W-:Y:S01]  /*22310*/  LOP3.LUT R0, R6, 0x1f, RZ, 0xc0, !PT ;  /* 0x0000001f06007812 */ /* 0x000fe200078ec0ff */
[----:B------:R-:W-:Y:S01]  /*22320*/  ULDC UR4, c[0x0][0xc3c] ;  /* 0x00030f0000047ab9 */ /* 0x000fe20000000800 */
[----:B------:R-:W-:Y:S01]  /*22330*/  ULDC.64 UR6, c[0x0][0x208] ;  /* 0x0000820000067ab9 */ /* 0x000fe20000000a00 */
[----:B------:R-:W-:Y:S01]  /*22340*/  IMAD.MOV.U32 R10, RZ, RZ, RZ ;  /* 0x000000ffff0a7224 */ /* 0x000fe200078e00ff */
[----:B------:R-:W-:Y:S01]  /*22350*/  ISETP.NE.AND P0, PT, R0, 0x1f, PT ;  /* 0x0000001f0000780c */ /* 0x000fe20003f05270 */
[----:B------:R-:W-:-:S03]  /*22360*/  ULDC UR5, c[0x0][0xc38] ;  /* 0x00030e0000057ab9 */ /* 0x000fc60000000800 */
[----:B------:R-:W-:-:S13]  /*22370*/  ISETP.GE.OR P1, PT, R0, UR4, !P0 ;  /* 0x0000000400007c0c */ /* 0x000fda000c726670 */
[----:B0-----:R-:W0:Y:S08]  /*22380*/  @!P1 LDC.64 R2, c[0x0][0xc80] ;  /* 0x00032000ff029b82 */ /* 0x001e300000000a00 */
        /* <DEDUP_REMOVED lines=14> */
[----:B-1----:R-:W-:-:S04]  /*22470*/  SEL R5, R5, RZ, P1 ;  /* 0x000000ff05057207 */ /* 0x002fc80000800000 */
[----:B------:R-:W-:-:S05]  /*22480*/  IADD3 R5, R4, R5, RZ ;  /* 0x0000000504057210 */ /* 0x000fca0007ffe0ff */
        /* <DEDUP_REMOVED lines=10> */
[----:B-1----:R-:W-:-:S04]  /*22530*/  SEL R2, R2, RZ, P5 ;  /* 0x000000ff02027207 */ /* 0x002fc80002800000 */
[----:B------:R-:W-:-:S05]  /*22540*/  IADD3 R2, R3, R2, RZ ;  /* 0x0000000203027210 */ /* 0x000fca0007ffe0ff */
        /* <DEDUP_REMOVED lines=8> */
.L_x_681:
[----:B------:R-:W0:Y:S01]  /*225d0*/  LDC R2, c[0x0][0xc3c] ;  /* 0x00030f00ff027b82 */ /* 0x000e220000000800 */
[----:B------:R-:W-:Y:S01]  /*225e0*/  ULDC UR7, c[0x0][0xc3c] ;  /* 0x00030f0000077ab9 */ /* 0x000fe20000000800 */
[----:B------:R-:W-:Y:S01]  /*225f0*/  UIADD3 UR4, UR4, 0x1f, URZ ;  /* 0x0000001f04047890 */ /* 0x000fe2000fffe03f */
[----:B------:R-:W-:-:S05]  /*22600*/  IMAD.U32 R3, RZ, RZ, UR7 ;  /* 0x00000007ff037e24 */ /* 0x000fca000f8e00ff */
[----:B------:R1:W-:Y:S01]  /*22610*/  STL [R1+0xc], R3 ;  /* 0x00000c0301007387 */ /* 0x0003e20000100800 */
[----:B0-----:R-:W-:-:S13]  /*22620*/  ISETP.LE.AND P6, PT, R2, UR4, PT ;  /* 0x0000000402007c0c */ /* 0x001fda000bfc3270 */
[----:B-1----:R-:W-:Y:S05]  /*22630*/  @P6 BRA `(.L_x_680) ;  /* 0x0000000400a86947 */ /* 0x002fea0003800000 */
[----:B------:R-:W-:Y:S01]  /*22640*/  IADD3 R9, R0, UR4, RZ ;  /* 0x0000000400097c10 */ /* 0x000fe2000fffe0ff */
[----:B------:R-:W-:Y:S01]  /*22650*/  IMAD.MOV.U32 R7, RZ, RZ, RZ ;  /* 0x000000ffff077224 */ /* 0x000fe200078e00ff */
[----:B------:R-:W-:Y:S02]  /*22660*/  ULDC.64 UR8, c[0x0][0x208] ;  /* 0x0000820000087ab9 */ /* 0x000fe40000000a00 */
        /* <DEDUP_REMOVED lines=13> */
[----:B0-----:R-:W-:-:S04]  /*22740*/  SEL R5, R5, RZ, P2 ;  /* 0x000000ff05057207 */ /* 0x001fc80001000000 */
[----:B------:R-:W-:-:S05]  /*22750*/  IADD3 R5, R4, R5, RZ ;  /* 0x0000000504057210 */ /* 0x000fca0007ffe0ff */
        /* <DEDUP_REMOVED lines=10> */
[----:B0-----:R-:W-:-:S05]  /*22800*/  IMAD R11, R4, UR5, RZ ;  /* 0x00000005040b7c24 */ /* 0x001fca000f8e02ff */
[----:B------:R-:W-:-:S04]  /*22810*/  IADD3 R8, R11, R8, RZ ;  /* 0x000000080b087210 */ /* 0x000fc80007ffe0ff */
[----:B------:R-:W-:-:S13]  /*22820*/  ISETP.GT.AND P6, PT, R8, UR6, PT ;  /* 0x0000000608007c0c */ /* 0x000fda000bfc4270 */
[----:B------:R-:W-:Y:S05]  /*22830*/  @!P6 BRA `(.L_x_681) ;  /* 0xfffffffc0064e947 */ /* 0x000fea000383ffff */
.L_x_679:
[----:B------:R-:W-:Y:S01]  /*22840*/  IMAD.IADD R11, R8, 0x1, -R11 ;  /* 0x00000001080b7824 */ /* 0x000fe200078e0a0b */
[----:B------:R-:W-:-:S03]  /*22850*/  MOV R14, RZ ;  /* 0x000000ff000e7202 */ /* 0x000fc60000000f00 */
        /* <DEDUP_REMOVED lines=18> */
.L_x_682:
        /* <DEDUP_REMOVED lines=11> */
[----:B------:R-:W-:Y:S01]  /*22a30*/  IMAD R2, R11, R14, R3 ;  /* 0x0000000e0b027224 */ /* 0x000fe200078e0203 */
[----:B-1----:R-:W-:-:S04]  /*22a40*/  IADD3 R3, R12, 0xffffffe, RZ ;  /* 0x0ffffffe0c037810 */ /* 0x002fc80007ffe0ff */
[----:B------:R-:W-:Y:S02]  /*22a50*/  ISETP.GT.U32.AND P1, PT, R5, R2, PT ;  /* 0x000000020500720c */ /* 0x000fe40003f24070 */
[----:B------:R-:W0:Y:S11]  /*22a60*/  F2I.FTZ.U32.TRUNC.NTZ R3, R3 ;  /* 0x0000000300037305 */ /* 0x000e36000021f000 */
[----:B------:R-:W-:Y:S01]  /*22a70*/  @!P1 IMAD.IADD R2, R2, 0x1, -R5 ;  /* 0x0000000102029824 */ /* 0x000fe200078e0a05 */
[----:B------:R-:W-:-:S02]  /*22a80*/  @!P1 IADD3 R11, R11, 0x1, RZ ;  /* 0x000000010b0b9810 */ /* 0x000fc40007ffe0ff */
        /* <DEDUP_REMOVED lines=20> */
[-C--:B------:R-:W-:Y:S01]  /*22bd0*/  @!P1 IADD3 R3, R3, -R8.reuse, RZ ;  /* 0x8000000803039210 */ /* 0x080fe20007ffe0ff */
[----:B------:R-:W-:Y:S01]  /*22be0*/  @!P1 VIADD R5, R5, 0x1 ;  /* 0x0000000105059836 */ /* 0x000fe20000000000 */
[----:B------:R-:W-:Y:S02]  /*22bf0*/  ISETP.NE.AND P1, PT, R9, RZ, PT ;  /* 0x000000ff0900720c */ /* 0x000fe40003f25270 */
[----:B------:R-:W-:-:S13]  /*22c00*/  ISETP.GE.U32.AND P0, PT, R3, R8, PT ;  /* 0x000000080300720c */ /* 0x000fda0003f06070 */
[----:B------:R-:W-:-:S04]  /*22c10*/  @P0 VIADD R5, R5, 0x1 ;  /* 0x0000000105050836 */ /* 0x000fc80000000000 */
[----:B------:R-:W-:Y:S01]  /*22c20*/  @!P2 IMAD.MOV R5, RZ, RZ, -R5 ;  /* 0x000000ffff05a224 */ /* 0x000fe200078e0a05 */
[----:B------:R-:W-:-:S04]  /*22c30*/  @!P1 LOP3.LUT R5, RZ, R9, RZ, 0x33, !PT ;  /* 0x00000009ff059212 */ /* 0x000fc800078e33ff */
[----:B------:R-:W-:-:S05]  /*22c40*/  IADD3 R2, -R5, RZ, RZ ;  /* 0x000000ff05027210 */ /* 0x000fca0007ffe1ff */
[C---:B------:R-:W-:Y:S02]  /*22c50*/  IMAD R11, R9.reuse, R2, R11 ;  /* 0x00000002090b7224 */ /* 0x040fe400078e020b */
[----:B------:R-:W-:Y:S02]  /*22c60*/  IMAD R2, R9, 0x1000000, R5 ;  /* 0x0100000009027824 */ /* 0x000fe400078e0205 */
[----:B------:R-:W-:Y:S02]  /*22c70*/  IMAD.IADD R5, R10, 0x1, -R7 ;  /* 0x000000010a057824 */ /* 0x000fe400078e0a07 */
[----:B------:R-:W-:Y:S01]  /*22c80*/  IMAD R3, R11, 0x10000, R2 ;  /* 0x000100000b037824 */ /* 0x000fe200078e0202 */
[----:B------:R-:W-:Y:S02]  /*22c90*/  IADD3 R2, R4, UR4, RZ ;  /* 0x0000000404027c10 */ /* 0x000fe4000fffe0ff */
[----:B------:R1:W-:Y:S04]  /*22ca0*/  STL [R1+0x4], R5 ;  /* 0x0000040501007387 */ /* 0x0003e80000100800 */
[----:B------:R1:W-:Y:S04]  /*22cb0*/  STL [R1+0xc], R2 ;  /* 0x00000c0201007387 */ /* 0x0003e80000100800 */
[----:B------:R1:W-:Y:S01]  /*22cc0*/  STL [R1+0x8], R3 ;  /* 0x0000080301007387 */ /* 0x0003e20000100800 */
[----:B------:R-:W-:Y:S05]  /*22cd0*/  BRA `(.L_x_683) ;  /* 0x0000000000107947 */ /* 0x000fea0003800000 */
.L_x_680:
[----:B------:R-:W-:Y:S01]  /*22ce0*/  IMAD.U32 R2, RZ, RZ, UR6 ;  /* 0x00000006ff027e24 */ /* 0x000fe2000f8e00ff */
[----:B------:R0:W-:Y:S04]  /*22cf0*/  STL [R1+0x4], RZ ;  /* 0x000004ff01007387 */ /* 0x0001e80000100800 */
[----:B------:R0:W-:Y:S04]  /*22d00*/  STL [R1+0x8], RZ ;  /* 0x000008ff01007387 */ /* 0x0001e80000100800 */
[----:B------:R0:W-:Y:S02]  /*22d10*/  STL [R1], R2 ;  /* 0x0000000201007387 */ /* 0x0001e40000100800 */
.L_x_683:
        /* <DEDUP_REMOVED lines=10> */
.L_x_678:
[----:B-1----:R-:W3:Y:S01]  /*22dc0*/  LDL R0, [R1+0xc] ;  /* 0x00000c0001007983 */ /* 0x002ee20000100800 */
[----:B------:R-:W-:Y:S01]  /*22dd0*/  ULDC UR4, c[0x0][0xc3c] ;  /* 0x00030f0000047ab9 */ /* 0x000fe20000000800 */
[----:B------:R-:W-:Y:S01]  /*22de0*/  IMAD.MOV.U32 R19, RZ, RZ, RZ ;  /* 0x000000ffff137224 */ /* 0x000fe200078e00ff */
[----:B---3--:R-:W-:Y:S01]  /*22df0*/  ISETP.GE.AND P0, PT, R0, UR4, PT ;  /* 0x0000000400007c0c */ /* 0x008fe2000bf06270 */
[----:B------:R-:W-:-:S05]  /*22e00*/  IMAD.MOV.U32 R0, RZ, RZ, 0x1 ;  /* 0x00000001ff007424 */ /* 0x000fca00078e00ff */
[----:B------:R1:W-:Y:S04]  /*22e10*/  STL [R1+0x18], R0 ;  /* 0x0000180001007387 */ /* 0x0003e80000100800 */
[----:B------:R1:W-:Y:S03]  /*22e20*/  STL [R1+0x64], RZ ;  /* 0x000064ff01007387 */ /* 0x0003e60000100800 */
[----:B------:R-:W-:Y:S05]  /*22e30*/  @P0 BRA `(.L_x_684) ;  /* 0x0000008000c00947 */ /* 0x000fea0003800000 */
[----:B------:R-:W3:Y:S01]  /*22e40*/  LDL.LU R4, [R1+0x10] ;  /* 0x0000100001047983 */ /* 0x000ee20000300800 */
[C---:B-1----:R-:W-:Y:S01]  /*22e50*/  SHF.L.U32 R0, R6.reuse, 0x3, RZ ;  /* 0x0000000306007819 */ /* 0x042fe200000006ff */
[----:B------:R-:W1:Y:S01]  /*22e60*/  S2UR UR5, SR_CgaCtaId ;  /* 0x00000000000579c3 */ /* 0x000e620000008800 */
[----:B------:R-:W-:Y:S01]  /*22e70*/  LOP3.LUT R5, R6, 0x7f, RZ, 0xc0, !PT ;  /* 0x0000007f06057812 */ /* 0x000fe200078ec0ff */
[----:B------:R-:W-:Y:S01]  /*22e80*/  UMOV UR4, 0x400 ;  /* 0x0000040000047882 */ /* 0x000fe20000000000 */
[C---:B------:R-:W-:Y:S01]  /*22e90*/  LOP3.LUT R3, R0.reuse, 0x1f8, RZ, 0xc0, !PT ;  /* 0x000001f800037812 */ /* 0x040fe200078ec0ff */
[----:B------:R-:W-:Y:S01]  /*22ea0*/  BSSY B8, `(.L_x_684) ;  /* 0x0000829000087945 */ /* 0x000fe20003800000 */
[C---:B------:R-:W-:Y:S01]  /*22eb0*/  ISETP.NE.AND P1, PT, R5.reuse, RZ, PT ;  /* 0x000000ff0500720c */ /* 0x040fe20003f25270 */
[----:B0-----:R-:W-:Y:S01]  /*22ec0*/  IMAD.SHL.U32 R2, R5, 0x8, RZ ;  /* 0x0000000805027824 */ /* 0x001fe200078e00ff */
[----:B------:R-:W-:Y:S01]  /*22ed0*/  LOP3.LUT R3, R3, 0x38, R6, 0x78, !PT ;  /* 0x0000003803037812 */ /* 0x000fe200078e7806 */
[----:B------:R-:W-:Y:S01]  /*22ee0*/  IMAD.MOV.U32 R19, RZ, RZ, RZ ;  /* 0x000000ffff137224 */ /* 0x000fe200078e00ff */
[----:B------:R-:W-:Y:S01]  /*22ef0*/  LOP3.LUT R0, R0, 0x38, RZ, 0xc0, !PT ;  /* 0x0000003800007812 */ /* 0x000fe200078ec0ff */
[----:B------:R-:W-:Y:S01]  /*22f00*/  ULDC.64 UR38, c[0x0][0x198] ;  /* 0x0000660000267ab9 */ /* 0x000fe20000000a00 */
[----:B------:R-:W-:Y:S01]  /*22f10*/  LOP3.LUT R3, R3, 0x200, R2, 0xf8, !PT ;  /* 0x0000020003037812 */ /* 0x000fe200078ef802 */
[----:B------:R-:W-:Y:S01]  /*22f20*/  ULOP3.LUT UR37, UR60, 0x2, URZ, 0xfc, !UPT ;  /* 0x000000023c257892 */ /* 0x000fe2000f8efc3f */
[C---:B------:R-:W-:Y:S01]  /*22f30*/  LOP3.LUT P0, R2, R6.reuse, 0x1f, RZ, 0xc0, !PT ;  /* 0x0000001f06027812 */ /* 0x040fe2000780c0ff */
[----:B------:R-:W-:Y:S01]  /*22f40*/  IMAD.SHL.U32 R6, R6, 0x10, RZ ;  /* 0x0000001006067824 */ /* 0x000fe200078e00ff */
[----:B------:R-:W-:-:S03]  /*22f50*/  ULDC UR36, c[0x0][0xc] ;  /* 0x0000030000247ab9 */ /* 0x000fc60000000800 */
[----:B------:R0:W-:Y:S01]  /*22f60*/  STL [R1+0x30], R2 ;  /* 0x0000300201007387 */ /* 0x0001e20000100800 */
[----:B-1----:R-:W-:Y:S01]  /*22f70*/  ULEA UR4, UR5, UR4, 0x18 ;  /* 0x0000000405047291 */ /* 0x002fe2000f8ec03f */
[----:B0-----:R-:W-:-:S05]  /*22f80*/  SHF.R.U32.HI R2, RZ, 0x3, R5 ;  /* 0x00000003ff027819 */ /* 0x001fca0000011605 */
[----:B------:R-:W-:Y:S01]  /*22f90*/  IMAD.U32 R18, RZ, RZ, UR4 ;  /* 0x00000004ff127e24 */ /* 0x000fe2000f8e00ff */
[----:B---3--:R-:W-:-:S04]  /*22fa0*/  LOP3.LUT R4, R4, 0xfffffffd, RZ, 0xc0, !PT ;  /* 0xfffffffd04047812 */ /* 0x008fc800078ec0ff */
[----:B------:R-:W-:-:S04]  /*22fb0*/  @P1 LOP3.LUT R4, R4, 0x2, RZ, 0xfc, !PT ;  /* 0x0000000204041812 */ /* 0x000fc800078efcff */
[----:B------:R-:W-:-:S04]  /*22fc0*/  LOP3.LUT R4, R4, 0xfffffffe, RZ, 0xc0, !PT ;  /* 0xfffffffe04047812 */ /* 0x000fc800078ec0ff */
[----:B------:R-:W-:Y:S02]  /*22fd0*/  @P0 LOP3.LUT R4, R4, 0x1, RZ, 0xfc, !PT ;  /* 0x0000000104040812 */ /* 0x000fe400078efcff */
[----:B------:R-:W-:Y:S02]  /*22fe0*/  ISETP.NE.OR P0, PT, R5, RZ, !P0 ;  /* 0x000000ff0500720c */ /* 0x000fe40004705670 */
[----:B------:R-:W-:Y:S02]  /*22ff0*/  LOP3.LUT R4, R4, 0xfffffff7, RZ, 0xc0, !PT ;  /* 0xfffffff704047812 */ /* 0x000fe400078ec0ff */
[----:B------:R-:W-:Y:S02]  /*23000*/  LOP3.LUT R5, R2, 0x70, R6, 0xf8, !PT ;  /* 0x0000007002057812 */ /* 0x000fe400078ef806 */
[----:B------:R-:W-:Y:S02]  /*23010*/  LEA R2, R3, R18, 0x1 ;  /* 0x0000001203027211 */ /* 0x000fe400078e08ff */
[----:B------:R-:W-:-:S03]  /*23020*/  LOP3.LUT R3, R0, 0x40, RZ, 0xfc, !PT ;  /* 0x0000004000037812 */ /* 0x000fc600078efcff */
[----:B------:R0:W-:Y:S02]  /*23030*/  STL [R1+0x2c], R2 ;  /* 0x00002c0201007387 */ /* 0x0001e40000100800 */
[----:B------:R-:W-:Y:S02]  /*23040*/  @P0 LOP3.LUT R4, R4, 0x8, RZ, 0xfc, !PT ;  /* 0x0000000804040812 */ /* 0x000fe400078efcff */
[----:B------:R-:W-:Y:S04]  /*23050*/  STL [R1+0x64], RZ ;  /* 0x000064ff01007387 */ /* 0x000fe80000100800 */
[----:B------:R1:W-:Y:S01]  /*23060*/  STL [R1+0x10], R4 ;  /* 0x0000100401007387 */ /* 0x0003e20000100800 */
[----:B0-----:R-:W-:-:S05]  /*23070*/  IMAD.MOV.U32 R2, RZ, RZ, 0x1 ;  /* 0x00000001ff027424 */ /* 0x001fca00078e00ff */
[----:B------:R0:W-:Y:S01]  /*23080*/  STL [R1+0x24], R2 ;  /* 0x0000240201007387 */ /* 0x0001e20000100800 */
[----:B-1----:R-:W-:-:S03]  /*23090*/  IMAD.MOV.U32 R4, RZ, RZ, 0x1 ;  /* 0x00000001ff047424 */ /* 0x002fc600078e00ff */
[----:B------:R1:W-:Y:S04]  /*230a0*/  STL [R1+0x20], RZ ;  /* 0x000020ff01007387 */ /* 0x0003e80000100800 */
[----:B------:R1:W-:Y:S01]  /*230b0*/  STL [R1+0x18], R4 ;  /* 0x0000180401007387 */ /* 0x0003e20000100800 */
[C---:B0-----:R-:W-:Y:S02]  /*230c0*/  LOP3.LUT R2, R0.reuse, 0x80, RZ, 0xfc, !PT ;  /* 0x0000008000027812 */ /* 0x041fe400078efcff */
[----:B------:R-:W-:-:S07]  /*230d0*/  LOP3.LUT R0, R0, 0xc0, RZ, 0xfc, !PT ;  /* 0x000000c000007812 */ /* 0x000fce00078efcff */
.L_x_847:
[----:B------:R-:W3:Y:S01]  /*230e0*/  LDL R0, [R1+0xc] ;  /* 0x00000c0001007983 */ /* 0x000ee20000100800 */
[----:B------:R-:W3:Y:S01]  /*230f0*/  LDC.64 R2, c[0x0][0xc88] ;  /* 0x00032200ff027b82 */ /* 0x000ee20000000a00 */
[----:B------:R-:W-:Y:S01]  /*23100*/  ULDC.64 UR4, c[0x0][0x208] ;  /* 0x0000820000047ab9 */ /* 0x000fe20000000a00 */
[----:B---3--:R-:W-:-:S05]  /*23110*/  IMAD.WIDE R2, R0, 0x4, R2 ;  /* 0x0000000400027825 */ /* 0x008fca00078e0202 */
[----:B-1----:R-:W1:Y:S01]  /*23120*/  LDG.E R15, desc[UR4][R2.64] ;  /* 0x00000004020f7981 */ /* 0x002e62000c1e1900 */
[----:B------:R-:W-:Y:S05]  /*23130*/  YIELD ;  /* 0x0000000000007946 */ /* 0x000fea0003800000 */
[----:B------:R-:W-:Y:S01]  /*23140*/  ULDC.64 UR4, c[0x0][0xa28] ;  /* 0x00028a0000047ab9 */ /* 0x000fe20000000a00 */
[----:B------:R-:W-:Y:S01]  /*23150*/  ULDC.64 UR10, c[0x0][0xa18] ;  /* 0x00028600000a7ab9 */ /* 0x000fe20000000a00 */
[----:B------:R-:W-:Y:S01]  /*23160*/  ISETP.NE.U32.AND P0, PT, RZ, UR4, PT ;  /* 0x00000004ff007c0c */ /* 0x000fe2000bf05070 */
[----:B------:R-:W-:Y:S01]  /*23170*/  ULDC.64 UR6, c[0x0][0xa08] ;  /* 0x0002820000067ab9 */ /* 0x000fe20000000a00 */
[----:B------:R-:W-:Y:S01]  /*23180*/  ISETP.NE.U32.AND P3, PT, RZ, UR10, PT ;  /* 0x0000000aff007c0c */ /* 0x000fe2000bf65070 */
[----:B------:R-:W-:Y:S01]  /*23190*/  ULDC.64 UR12, c[0x0][0x208] ;  /* 0x00008200000c7ab9 */ /* 0x000fe20000000a00 */
[----:B------:R-:W-:Y:S01]  /*231a0*/  ISETP.NE.AND.EX P0, PT, RZ, UR5, PT, P0 ;  /* 0x00000005ff007c0c */ /* 0x000fe2000bf05300 */
[----:B------:R-:W-:Y:S01]  /*231b0*/  IMAD.MOV.U32 R12, RZ, RZ, RZ ;  /* 0x000000ffff0c7224 */ /* 0x000fe200078e00ff */
[----:B------:R-:W-:Y:S01]  /*231c0*/  ISETP.NE.AND.EX P3, PT, RZ, UR11, PT, P3 ;  /* 0x0000000bff007c0c */ /* 0x000fe2000bf65330 */
[----:B------:R-:W-:Y:S01]  /*231d0*/  ULDC.64 UR8, c[0x0][0xa10] ;  /* 0x0002840000087ab9 */ /* 0x000fe20000000a00 */
[----:B------:R-:W-:-:S02]  /*231e0*/  MOV R0, RZ ;  /* 0x000000ff00007202 */ /* 0x000fc40000000f00 */
[----:B-1----:R-:W-:Y:S01]  /*231f0*/  SHF.R.S32.HI R4, RZ, 0x1f, R15 ;  /* 0x0000001fff047819 */ /* 0x002fe2000001140f */
[----:B------:R-:W-:-:S06]  /*23200*/  IMAD.SHL.U32 R14, R15, 0x4, RZ ;  /* 0x000000040f0e7824 */ /* 0x000fcc00078e00ff */
[C---:B------:R-:W-:Y:S01]  /*23210*/  @P0 LEA R2, P1, R15.reuse, UR4, 0x2 ;  /* 0x000000040f020c11 */ /* 0x040fe2000f8210ff */
[----:B------:R-:W-:Y:S01]  /*23220*/  STL [R1+0x38], R15 ;  /* 0x0000380f01007387 */ /* 0x000fe20000100800 */
[C-C-:B------:R-:W-:Y:S02]  /*23230*/  SHF.L.U64.HI R13, R15.reuse, 0x2, R4.reuse ;  /* 0x000000020f0d7819 */ /* 0x140fe40000010204 */
[----:B------:R-:W-:Y:S01]  /*23240*/  @P0 LEA.HI.X R3, R15, UR5, R4, 0x2, P1 ;  /* 0x000000050f030c11 */ /* 0x000fe200088f1404 */
[----:B------:R-:W-:Y:S01]  /*23250*/  ULDC.64 UR4, c[0x0][0xa00] ;  /* 0x0002800000047ab9 */ /* 0x000fe20000000a00 */
[C---:B--2---:R-:W-:Y:S01]  /*23260*/  @P3 IADD3 R8, P1, R14.reuse, UR10, RZ ;  /* 0x0000000a0e083c10 */ /* 0x044fe2000ff3e0ff */
[----:B------:R0:W-:Y:S03]  /*23270*/  STL [R1+0x58], R4 ;  /* 0x0000580401007387 */ /* 0x0001e60000100800 */
[----:B------:R-:W-:Y:S01]  /*23280*/  @P3 IADD3.X R9, R13, UR11, RZ, P1, !PT ;  /* 0x0000000b0d093c10 */ /* 0x000fe20008ffe4ff */
[----:B------:R1:W5:Y:S01]  /*23290*/  @P0 LDG.E R0, desc[UR12][R2.64] ;  /* 0x0000000c02000981 */ /* 0x000362000c1e1900 */
[----:B------:R-:W-:-:S02]  /*232a0*/  IADD3 R6, P1, R14, UR6, RZ ;  /* 0x000000060e067c10 */ /* 0x000fc4000ff3e0ff */
[----:B------:R-:W-:Y:S02]  /*232b0*/  CS2R R10, SRZ ;  /* 0x00000000000a7805 */ /* 0x000fe4000001ff00 */
[----:B------:R-:W-:Y:S01]  /*232c0*/  ISETP.NE.U32.AND P2, PT, RZ, UR6, PT ;  /* 0x00000006ff007c0c */ /* 0x000fe2000bf45070 */
[----:B------:R-:W-:Y:S01]  /*232d0*/  STL [R1+0x28], R14 ;  /* 0x0000280e01007387 */ /* 0x000fe20000100800 */
[----:B------:R-:W-:Y:S02]  /*232e0*/  IADD3.X R7, R13, UR7, RZ, P1, !PT ;  /* 0x000000070d077c10 */ /* 0x000fe40008ffe4ff */
[----:B------:R-:W-:Y:S01]  /*232f0*/  ISETP.NE.U32.AND P1, PT, RZ, UR4, PT ;  /* 0x00000004ff007c0c */ /* 0x000fe2000bf25070 */
[----:B------:R-:W-:Y:S01]  /*23300*/  STL [R1+0x3c], R13 ;  /* 0x00003c0d01007387 */ /* 0x000fe20000100800 */
[----:B------:R-:W-:Y:S02]  /*23310*/  ISETP.NE.AND.EX P2, PT, RZ, UR7, PT, P2 ;  /* 0x00000007ff007c0c */ /* 0x000fe4000bf45320 */
[----:B------:R-:W-:-:S02]  /*23320*/  ISETP.NE.AND.EX P1, PT, RZ, UR5, PT, P1 ;  /* 0x00000005ff007c0c */ /* 0x000fc4000bf25310 */
[----:B-1----:R-:W-:-:S04]  /*23330*/  IADD3 R2, P0, R14, UR4, RZ ;  /* 0x000000040e027c10 */ /* 0x002fc8000ff1e0ff */
[----:B------:R-:W-:Y:S01]  /*23340*/  IADD3.X R3, R13, UR5, RZ, P0, !PT ;  /* 0x000000050d037c10 */ /* 0x000fe200087fe4ff */
[----:B------:R-:W-:Y:S01]  /*23350*/  ULDC UR4, c[0x0][0x288] ;  /* 0x0000a20000047ab9 */ /* 0x000fe20000000800 */
[----:B0-----:R-:W-:-:S03]  /*23360*/  IADD3 R4, P0, R14, UR8, RZ ;  /* 0x000000080e047c10 */ /* 0x001fc6000ff1e0ff */
[----:B------:R-:W5:Y:S01]  /*23370*/  @P2 LDG.E R11, desc[UR12][R6.64] ;  /* 0x0000000c060b2981 */ /* 0x000f62000c1e1900 */
[----:B------:R-:W-:Y:S02]  /*23380*/  IADD3.X R5, R13, UR9, RZ, P0, !PT ;  /* 0x000000090d057c10 */ /* 0x000fe400087fe4ff */
[----:B------:R-:W-:Y:S01]  /*23390*/  ISETP.NE.U32.AND P0, PT, RZ, UR8, PT ;  /* 0x00000008ff007c0c */ /* 0x000fe2000bf05070 */
[----:B------:R-:W2:Y:S03]  /*233a0*/  @P1 LDG.E R12, desc[UR12][R2.64] ;  /* 0x0000000c020c1981 */ /* 0x000ea6000c1e1900 */
[----:B------:R-:W-:-:S13]  /*233b0*/  ISETP.NE.AND.EX P0, PT, RZ, UR9, PT, P0 ;  /* 0x00000009ff007c0c */ /* 0x000fda000bf05300 */
[----:B------:R-:W5:Y:S04]  /*233c0*/  @P0 LDG.E R10, desc[UR12][R4.64] ;  /* 0x0000000c040a0981 */ /* 0x000f68000c1e1900 */
[----:B--2---:R0:W-:Y:S02]  /*233d0*/  STL [R1+0x4c], R12 ;  /* 0x00004c0c01007387 */ /* 0x0041e40000100800 */
[----:B0-----:R-:W-:Y:S01]  /*233e0*/  IMAD.U32 R12, RZ, RZ, UR4 ;  /* 0x00000004ff0c7e24 */ /* 0x001fe2000f8e00ff */
[----:B------:R-:W-:-:S05]  /*233f0*/  ULDC.64 UR4, c[0x0][0x418] ;  /* 0x0001060000047ab9 */ /* 0x000fca0000000a00 */
[----:B------:R0:W2:Y:S01]  /*23400*/  @P3 LDG.E R12, desc[UR12][R8.64] ;  /* 0x0000000c080c3981 */ /* 0x0000a2000c1e1900 */
[----:B------:R-:W-:-:S03]  /*23410*/  UISETP.NE.U32.AND UP0, UPT, UR4, URZ, UPT ;  /* 0x0000003f0400728c */ /* 0x000fc6000bf05070 */
[----:B------:R-:W-:Y:S01]  /*23420*/  ULDC UR4, c[0x0][0x424] ;  /* 0x0001090000047ab9 */ /* 0x000fe20000000800 */
[----:B------:R-:W-:-:S03]  /*23430*/  UISETP.NE.AND.EX UP0, UPT, UR5, URZ, UPT, UP0 ;  /* 0x0000003f0500728c */ /* 0x000fc6000bf05300 */
[----:B------:R-:W-:Y:S01]  /*23440*/  ULDC UR5, c[0x0][0x2f0] ;  /* 0x0000bc0000057ab9 */ /* 0x000fe20000000800 */
[----:B------:R-:W-:-:S04]  /*23450*/  USEL UR4, UR4, 0x1, UP0 ;  /* 0x0000000104047887 */ /* 0x000fc80008000000 */
[----:B------:R-:W-:-:S03]  /*23460*/  UIMAD UR4, UR4, UR5, URZ ;  /* 0x00000005040472a4 */ /* 0x000fc6000f8e023f */
[----:B------:R-:W-:Y:S02]  /*23470*/  ULDC UR5, c[0x0][0x348] ;  /* 0x0000d20000057ab9 */ /* 0x000fe40000000800 */
[----:B0-----:R-:W-:Y:S01]  /*23480*/  MOV R9, UR5 ;  /* 0x0000000500097c02 */ /* 0x001fe20008000f00 */
[----:B------:R-:W-:Y:S01]  /*23490*/  IMAD.U32 R8, RZ, RZ, UR4 ;  /* 0x00000004ff087e24 */ /* 0x000fe2000f8e00ff */
[----:B--2---:R0:W-:Y:S01]  /*234a0*/  STL [R1+0x5c], R12 ;  /* 0x00005c0c01007387 */ /* 0x0041e20000100800 */
[----:B------:R-:W-:Y:S05]  /*234b0*/  @P3 BRA `(.L_x_685) ;  /* 0x0000000000183947 */ /* 0x000fea0003800000 */
[----:B------:R-:W-:Y:S05]  /*234c0*/  @!P1 BRA `(.L_x_685) ;  /* 0x0000000000149947 */ /* 0x000fea0003800000 */
[----:B------:R-:W-:Y:S02]  /*234d0*/  ULDC.64 UR4, c[0x0][0x208] ;  /* 0x0000820000047ab9 */ /* 0x000fe40000000a00 */
[----:B0-----:R-:W2:Y:S04]  /*234e0*/  LDG.E R12, desc[UR4][R2.64] ;  /* 0x00000004020c7981 */ /* 0x001ea8000c1e1900 */
[----:B------:R-:W2:Y:S02]  /*234f0*/  LDG.E R2, desc[UR4][R2.64+0x4] ;  /* 0x0000040402027981 */ /* 0x000ea4000c1e1900 */
[----:B--2---:R-:W-:-:S05]  /*23500*/  IMAD.IADD R2, R2, 0x1, -R12 ;  /* 0x0000000102027824 */ /* 0x004fca00078e0a0c */
[----:B------:R1:W-:Y:S02]  /*23510*/  STL [R1+0x5c], R2 ;  /* 0x00005c0201007387 */ /* 0x0003e40000100800 */
.L_x_685:
[----:B------:R-:W2:Y:S01]  /*23520*/  LDL.LU R3, [R1+0x8] ;  /* 0x0000080001037983 */ /* 0x000ea20000300800 */
[----:B0-----:R-:W-:Y:S01]  /*23530*/  MOV R12, R15 ;  /* 0x0000000f000c7202 */ /* 0x001fe20000000f00 */
[----:B------:R-:W-:Y:S02]  /*23540*/  ULDC.64 UR4, c[0x0][0xa20] ;  /* 0x0002880000047ab9 */ /* 0x000fe40000000a00 */
[----:B------:R-:W-:Y:S02]  /*23550*/  ISETP.NE.U32.AND P1, PT, RZ, UR4, PT ;  /* 0x00000004ff007c0c */ /* 0x000fe4000bf25070 */
[----:B------:R0:W-:Y:S02]  /*23560*/  STL [R1+0x14], R12 ;  /* 0x0000140c01007387 */ /* 0x0001e40000100800 */
[----:B------:R-:W-:Y:S02]  /*23570*/  ISETP.NE.AND.EX P1, PT, RZ, UR5, PT, P1 ;  /* 0x00000005ff007c0c */ /* 0x000fe4000bf25310 */
[----:B--2---:R-:W-:-:S02]  /*23580*/  LOP3.LUT R17, R3, 0xff000000, RZ, 0xc0, !PT ;  /* 0xff00000003117812 */ /* 0x004fc400078ec0ff */
[C---:B-1----:R-:W-:Y:S02]  /*23590*/  LOP3.LUT R2, R3.reuse, 0xff0000, RZ, 0xc0, !PT ;  /* 0x00ff000003027812 */ /* 0x042fe400078ec0ff */
[----:B------:R-:W-:Y:S02]  /*235a0*/  SHF.R.U32.HI R17, RZ, 0x8, R17 ;  /* 0x00000008ff117819 */ /* 0x000fe40000011611 */
[----:B------:R-:W-:Y:S02]  /*235b0*/  LOP3.LUT R16, R3, 0xffff, RZ, 0xc0, !PT ;  /* 0x0000ffff03107812 */ /* 0x000fe400078ec0ff */
[----:B------:R-:W-:Y:S01]  /*235c0*/  LEA.HI R17, R2, R17, RZ, 0x10 ;  /* 0x0000001102117211 */ /* 0x000fe200078f80ff */
[----:B-----5:R-:W-:-:S05]  /*235d0*/  IMAD.IADD R2, R11, 0x1, R0 ;  /* 0x000000010b027824 */ /* 0x020fca00078e0200 */
[----:B------:R0:W-:Y:S01]  /*235e0*/  STL [R1+0x1c], R2 ;  /* 0x00001c0201007387 */ /* 0x0001e20000100800 */
[----:B------:R-:W-:Y:S05]  /*235f0*/  @!P1 BRA `(.L_x_686) ;  /* 0x0000000000149947 */ /* 0x000fea0003800000 */
[----:B0-----:R-:W-:Y:S01]  /*23600*/  IADD3 R2, P1, R14, UR4, RZ ;  /* 0x000000040e027c10 */ /* 0x001fe2000ff3e0ff */
[----:B------:R-:W-:-:S03]  /*23610*/  ULDC.64 UR6, c[0x0][0x208] ;  /* 0x0000820000067ab9 */ /* 0x000fc60000000a00 */
[----:B------:R-:W-:-:S05]  /*23620*/  IADD3.X R3, R13, UR5, RZ, P1, !PT ;  /* 0x000000050d037c10 */ /* 0x000fca0008ffe4ff */
[----:B------:R1:W5:Y:S01]  /*23630*/  LDG.E R8, desc[UR6][R2.64] ;  /* 0x0000000602087981 */ /* 0x000362000c1e1900 */
[----:B------:R-:W-:Y:S05]  /*23640*/  BRA `(.L_x_687) ;  /* 0x0000000000147947 */ /* 0x000fea0003800000 */
.L_x_686:
[----:B------:R-:W-:Y:S05]  /*23650*/  @!P2 BRA `(.L_x_687) ;  /* 0x000000000010a947 */ /* 0x000fea0003800000 */
[----:B------:R-:W-:Y:S02]  /*23660*/  ULDC.64 UR4, c[0x0][0x208] ;  /* 0x0000820000047ab9 */ /* 0x000fe40000000a00 */
[----:B------:R-:W2:Y:S04]  /*23670*/  LDG.E R8, desc[UR4][R6.64] ;  /* 0x0000000406087981 */ /* 0x000ea8000c1e1900 */
[----:B------:R-:W2:Y:S02]  /*23680*/  LDG.E R6, desc[UR4][R6.64+0x4] ;  /* 0x0000040406067981 */ /* 0x000ea4000c1e1900 */
[----:B--2---:R-:W-:-:S07]  /*23690*/  IMAD.IADD R8, R6, 0x1, -R8 ;  /* 0x0000000106087824 */ /* 0x004fce00078e0a08 */
.L_x_687:
[----:B------:R-:W-:Y:S01]  /*236a0*/  ULDC.64 UR4, c[0x0][0x208] ;  /* 0x0000820000047ab9 */ /* 0x000fe20000000a00 */
[----:B-----5:R-:W-:Y:S01]  /*236b0*/  IMAD.IADD R6, R8, 0x1, -R0 ;  /* 0x0000000108067824 */ /* 0x020fe200078e0a00 */
[----:B-1----:R-:W2:Y:S04]  /*236c0*/  LDL.LU R3, [R1+0x10] ;  /* 0x0000100001037983 */ /* 0x002ea80000300800 */
[----:B------:R-:W3:Y:S04]  /*236d0*/  @P0 LDG.E R0, desc[UR4][R4.64] ;  /* 0x0000000404000981 */ /* 0x000ee8000c1e1900 */
[----:B------:R-:W3:Y:S01]  /*236e0*/  @P0 LDG.E R4, desc[UR4][R4.64+0x4] ;  /* 0x0000040404040981 */ /* 0x000ee2000c1e1900 */
[----:B------:R-:W-:Y:S01]  /*236f0*/  LOP3.LUT R13, R17, 0xff, RZ, 0xc0, !PT ;  /* 0x000000ff110d7812 */ /* 0x000fe200078ec0ff */
[----:B------:R-:W-:Y:S01]  /*23700*/  BSSY B0, `(.L_x_688) ;  /* 0x000002d000007945 */ /* 0x000fe20003800000 */
[----:B------:R-:W-:-:S02]  /*23710*/  SHF.R.U32.HI R17, RZ, 0x10, R17 ;  /* 0x00000010ff117819 */ /* 0x000fc40000011611 */
[----:B--2---:R-:W-:Y:S01]  /*23720*/  LOP3.LUT R3, R3, 0xfffffffb, RZ, 0xc0, !PT ;  /* 0xfffffffb03037812 */ /* 0x004fe200078ec0ff */
[----:B---3--:R-:W-:-:S05]  /*23730*/  @P0 IMAD.IADD R9, R4, 0x1, -R0 ;  /* 0x0000000104090824 */ /* 0x008fca00078e0a00 */
[----:B0-----:R-:W-:-:S04]  /*23740*/  IADD3 R2, R6, R9, RZ ;  /* 0x0000000906027210 */ /* 0x001fc80007ffe0ff */
[C---:B------:R-:W-:Y:S01]  /*23750*/  ISETP.GE.AND P1, PT, R2.reuse, 0x1, PT ;  /* 0x000000010200780c */ /* 0x040fe20003f26270 */
[----:B------:R-:W-:-:S04]  /*23760*/  VIADD R0, R2, 0x4f ;  /* 0x0000004f02007836 */ /* 0x000fc80000000000 */
[----:B------:R-:W-:-:S05]  /*23770*/  IMAD.HI R0, R0, 0x66666667, RZ ;  /* 0x6666666700007827 */ /* 0x000fca00078e02ff */
[----:B------:R-:W-:-:S03]  /*23780*/  SHF.R.U32.HI R2, RZ, 0x1f, R0 ;  /* 0x0000001fff027819 */ /* 0x000fc60000011600 */
[----:B------:R-:W-:Y:S02]  /*23790*/  @P1 LOP3.LUT R3, R3, 0x4, RZ, 0xfc, !PT ;  /* 0x0000000403031812 */ /* 0x000fe400078efcff */
[----:B------:R-:W-:Y:S01]  /*237a0*/  LEA.HI.SX32 R11, R0, R2, 0x1b ;  /* 0x00000002000b7211 */ /* 0x000fe200078fdaff */
[----:B------:R-:W-:-:S04]  /*237b0*/  IMAD.MOV.U32 R0, RZ, RZ, RZ ;  /* 0x000000ffff007224 */ /* 0x000fc800078e00ff */
[----:B------:R0:W-:Y:S04]  /*237c0*/  STL [R1+0x40], R11 ;  /* 0x0000400b01007387 */ /* 0x0001e80000100800 */
[----:B------:R0:W-:Y:S04]  /*237d0*/  STL [R1+0x60], R13 ;  /* 0x0000600d01007387 */ /* 0x0001e80000100800 */
[----:B------:R0:W-:Y:S01]  /*237e0*/  STL [R1+0x10], R3 ;  /* 0x0000100301007387 */ /* 0x0001e20000100800 */
[----:B------:R-:W-:Y:S05]  /*237f0*/  @!P1 BRA `(.L_x_689) ;  /* 0x0000000000749947 */ /* 0x000fea0003800000 */
[----:B------:R-:W-:Y:S01]  /*23800*/  ISETP.NE.AND P1, PT, R17, RZ, PT ;  /* 0x000000ff1100720c */ /* 0x000fe20003f25270 */
[----:B------:R-:W-:-:S03]  /*23810*/  ULDC UR4, c[0x0][0x9f0] ;  /* 0x00027c0000047ab9 */ /* 0x000fc60000000800 */
[----:B------:R-:W-:-:S04]  /*23820*/  SEL R2, R17, UR4, P1 ;  /* 0x0000000411027c07 */ /* 0x000fc80008800000 */
[----:B0-----:R-:W-:-:S04]  /*23830*/  IABS R3, R2 ;  /* 0x0000000200037213 */ /* 0x001fc80000000000 */
[----:B------:R-:W0:Y:S08]  /*23840*/  I2F.RP R4, R3 ;  /* 0x0000000300047306 */ /* 0x000e300000209400 */
[----:B0-----:R-:W0:Y:S02]  /*23850*/  MUFU.RCP R4, R4 ;  /* 0x0000000400047308 */ /* 0x001e240000001000 */
[----:B0-----:R-:W-:-:S06]  /*23860*/  VIADD R4, R4, 0xffffffe ;  /* 0x0ffffffe04047836 */ /* 0x001fcc0000000000 */
[----:B------:R0:W1:Y:S02]  /*23870*/  F2I.FTZ.U32.TRUNC.NTZ R5, R4 ;  /* 0x0000000400057305 */ /* 0x000064000021f000 */
[----:B0-----:R-:W-:Y:S01]  /*23880*/  IMAD.MOV.U32 R4, RZ, RZ, RZ ;  /* 0x000000ffff047224 */ /* 0x001fe200078e00ff */
[----:B-1----:R-:W-:-:S05]  /*23890*/  IADD3 R0, RZ, -R5, RZ ;  /* 0x80000005ff007210 */ /* 0x002fca0007ffe0ff */
[----:B------:R-:W-:-:S04]  /*238a0*/  IMAD R0, R0, R3, RZ ;  /* 0x0000000300007224 */ /* 0x000fc800078e02ff */
[----:B------:R-:W-:Y:S01]  /*238b0*/  IMAD.HI.U32 R8, R5, R0, R4 ;  /* 0x0000000005087227 */ /* 0x000fe200078e0004 */
[----:B------:R-:W-:Y:S02]  /*238c0*/  IABS R0, R2 ;  /* 0x0000000200007213 */ /* 0x000fe40000000000 */
[----:B------:R-:W-:-:S03]  /*238d0*/  IADD3 R5, R2, -0x1, R11 ;  /* 0xffffffff02057810 */ /* 0x000fc60007ffe00b */
[----:B------:R-:W-:Y:S01]  /*238e0*/  IMAD.MOV R0, RZ, RZ, -R0 ;  /* 0x000000ffff007224 */ /* 0x000fe200078e0a00 */
[----:B------:R-:W-:Y:S02]  /*238f0*/  IABS R4, R5 ;  /* 0x0000000500047213 */ /* 0x000fe40000000000 */
[----:B------:R-:W-:Y:S01]  /*23900*/  LOP3.LUT R5, R5, R2, RZ, 0x3c, !PT ;  /* 0x0000000205057212 */ /* 0x000fe200078e3cff */
[----:B------:R-:W-:Y:S02]  /*23910*/  IMAD.MOV.U32 R7, RZ, RZ, R0 ;  /* 0x000000ffff077224 */ /* 0x000fe400078e0000 */
[----:B------:R-:W-:-:S04]  /*23920*/  IMAD.HI.U32 R0, R8, R4, RZ ;  /* 0x0000000408007227 */ /* 0x000fc800078e00ff */
[----:B------:R-:W-:-:S05]  /*23930*/  IMAD R4, R0, R7, R4 ;  /* 0x0000000700047224 */ /* 0x000fca00078e0204 */
[----:B------:R-:W-:-:S13]  /*23940*/  ISETP.GT.U32.AND P1, PT, R3, R4, PT ;  /* 0x000000040300720c */ /* 0x000fda0003f24070 */
[----:B------:R-:W-:Y:S01]  /*23950*/  @!P1 IADD3 R4, R4, -R3, RZ ;  /* 0x8000000304049210 */ /* 0x000fe20007ffe0ff */
[----:B------:R-:W-:-:S03]  /*23960*/  @!P1 VIADD R0, R0, 0x1 ;  /* 0x0000000100009836 */ /* 0x000fc60000000000 */
[----:B------:R-:W-:-:S13]  /*23970*/  ISETP.GE.U32.AND P1, PT, R4, R3, PT ;  /* 0x000000030400720c */ /* 0x000fda0003f26070 */
[----:B------:R-:W-:Y:S01]  /*23980*/  @P1 VIADD R0, R0, 0x1 ;  /* 0x0000000100001836 */ /* 0x000fe20000000000 */
[----:B------:R-:W-:-:S13]  /*23990*/  ISETP.GE.AND P1, PT, R5, RZ, PT ;  /* 0x000000ff0500720c */ /* 0x000fda0003f26270 */
[----:B------:R-:W-:Y:S01]  /*239a0*/  @!P1 IMAD.MOV R0, RZ, RZ, -R0 ;  /* 0x000000ffff009224 */ /* 0x000fe200078e0a00 */
[----:B------:R-:W-:-:S13]  /*239b0*/  ISETP.NE.AND P1, PT, R2, RZ, PT ;  /* 0x000000ff0200720c */ /* 0x000fda0003f25270 */
[----:B------:R-:W-:-:S07]  /*239c0*/  @!P1 LOP3.LUT R0, RZ, R2, RZ, 0x33, !PT ;  /* 0x00000002ff009212 */ /* 0x000fce00078e33ff */
.L_x_689:
[----:B------:R-:W-:Y:S05]  /*239d0*/  BSYNC B0 ;  /* 0x0000000000007941 */ /* 0x000fea0003800000 */
.L_x_688:
[----:B------:R-:W-:Y:S01]  /*239e0*/  IMAD R2, R13, R0, RZ ;  /* 0x000000000d027224 */ /* 0x000fe200078e02ff */
[----:B------:R-:W-:Y:S01]  /*239f0*/  BSSY B0, `(.L_x_690) ;  /* 0x0000199000007945 */ /* 0x000fe20003800000 */
[----:B------:R-:W-:-:S03]  /*23a00*/  PLOP3.LUT P5, PT, PT, PT, PT, 0x80, 0x0 ;  /* 0x000000000000781c */ /* 0x000fc60003faf070 */
[C---:B------:R-:W-:Y:S01]  /*23a10*/  VIADDMNMX R0, R2.reuse, R0, R11, PT ;  /* 0x0000000002007246 */ /* 0x040fe2000380010b */
[----:B------:R-:W-:-:S04]  /*23a20*/  IMAD R2, R2, 0x50, -R6 ;  /* 0x0000005002027824 */ /* 0x000fc800078e0a06 */
[----:B------:R-:W-:Y:S01]  /*23a30*/  IMAD R6, R0, 0x50, -R6 ;  /* 0x0000005000067824 */ /* 0x000fe200078e0a06 */
[----:B------:R-:W-:-:S04]  /*23a40*/  VIMNMX R0, RZ, R2, !PT ;  /* 0x00000002ff007248 */ /* 0x000fc80007fe0100 */
[----:B------:R-:W-:Y:S01]  /*23a50*/  VIMNMX R9, R6, R9, PT ;  /* 0x0000000906097248 */ /* 0x000fe20003fe0100 */
[----:B0-----:R-:W-:-:S03]  /*23a60*/  IMAD.WIDE.U32 R2, R0, -0x33333333, RZ ;  /* 0xcccccccd00027825 */ /* 0x001fc600078e00ff */
[----:B------:R-:W-:-:S13]  /*23a70*/  ISETP.GT.AND P1, PT, R9, R0, PT ;  /* 0x000000000900720c */ /* 0x000fda0003f24270 */
[----:B------:R-:W-:Y:S02]  /*23a80*/  @P1 IADD3 R4, R9, 0x4f, RZ ;  /* 0x0000004f09041810 */ /* 0x000fe40007ffe0ff */
[----:B------:R-:W-:-:S03]  /*23a90*/  SHF.R.U32.HI R9, RZ, 0x6, R3 ;  /* 0x00000006ff097819 */ /* 0x000fc60000011603 */
[----:B------:R-:W-:-:S04]  /*23aa0*/  @P1 IMAD.HI R0, R4, 0x66666667, RZ ;  /* 0x6666666704001827 */ /* 0x000fc800078e02ff */
[----:B------:R-:W-:Y:S01]  /*23ab0*/  IMAD.MOV.U32 R7, RZ, RZ, R9 ;  /* 0x000000ffff077224 */ /* 0x000fe200078e0009 */
[----:B------:R-:W-:-:S04]  /*23ac0*/  @P1 SHF.R.U32.HI R2, RZ, 0x1f, R0 ;  /* 0x0000001fff021819 */ /* 0x000fc80000011600 */
[----:B------:R-:W-:-:S04]  /*23ad0*/  @P1 LEA.HI.SX32 R7, R0, R2, 0x1b ;  /* 0x0000000200071211 */ /* 0x000fc800078fdaff */
[----:B------:R-:W-:-:S13]  /*23ae0*/  ISETP.GT.AND P1, PT, R7, R9, PT ;  /* 0x000000090700720c */ /* 0x000fda0003f24270 */
[----:B------:R-:W-:Y:S05]  /*23af0*/  @!P1 BRA `(.L_x_691) ;  /* 0x0000001800209947 */ /* 0x000fea0003800000 */
[----:B------:R-:W-:Y:S01]  /*23b00*/  UMOV UR4, 0xffffffff ;  /* 0xffffffff00047882 */ /* 0x000fe20000000000 */
[----:B------:R-:W-:Y:S02]  /*23b10*/  SEL R0, R12, RZ, !P0 ;  /* 0x000000ff0c007207 */ /* 0x000fe40004000000 */
[----:B------:R-:W-:Y:S05]  /*23b20*/  BRA.DIV UR4, `(.L_x_692) ;  /* 0x00000082041c7947 */ /* 0x000fea000b800000 */
[----:B------:R-:W0:Y:S02]  /*23b30*/  S2R R2, SR_TID.X ;  /* 0x0000000000027919 */ /* 0x000e240000002100 */
[----:B0-----:R-:W-:-:S04]  /*23b40*/  SHF.R.U32.HI R2, RZ, 0x5, R2 ;  /* 0x00000005ff027819 */ /* 0x001fc80000011602 */
[----:B------:R-:W-:-:S05]  /*23b50*/  LOP3.LUT R2, R2, 0x3, RZ, 0xc0, !PT ;  /* 0x0000000302027812 */ /* 0x000fca00078ec0ff */
[----:B------:R0:W1:Y:S02]  /*23b60*/  SHFL.IDX PT, R14, R2, RZ, 0x1f ;  /* 0x00001fff020e7589 */ /* 0x00006400000e0000 */
.L_x_878:
[----:B-1----:R-:W-:Y:S02]  /*23b70*/  ISETP.NE.AND P0, PT, R14, RZ, PT ;  /* 0x000000ff0e00720c */ /* 0x002fe40003f05270 */
[----:B------:R-:W-:-:S11]  /*23b80*/  PLOP3.LUT P2, PT, PT, PT, PT, 0x8, 0x0 ;  /* 0x000000000000781c */ /* 0x000fd60003f4e170 */
[----:B------:R-:W-:Y:S05]  /*23b90*/  @P0 BRA `(.L_x_693) ;  /* 0x00000000000c0947 */ /* 0x000fea0003800000 */
[----:B------:R-:W-:-:S03]  /*23ba0*/  UMOV UR4, 0xffffffff ;  /* 0xffffffff00047882 */ /* 0x000fc60000000000 */
[----:B------:R-:W-:Y:S05]  /*23bb0*/  BRA.DIV UR4, `(.L_x_694) ;  /* 0x00000082042c7947 */ /* 0x000fea000b800000 */
[----:B------:R-:W-:-:S13]  /*23bc0*/  ELECT P2, URZ, PT ;  /* 0x00000000003f782f */ /* 0x000fda0003840000 */
.L_x_693:
[----:B0-----:R-:W2:Y:S01]  /*23bd0*/  LDL R2, [R1+0x64] ;  /* 0x0000640001027983 */ /* 0x001ea20000100800 */
[----:B------:R-:W-:Y:S01]  /*23be0*/  BSSY B1, `(.L_x_695) ;  /* 0x0000008000017945 */ /* 0x000fe20003800000 */
[----:B--2---:R-:W-:-:S05]  /*23bf0*/  VIADD R2, R2, 0x1 ;  /* 0x0000000102027836 */ /* 0x004fca0000000000 */
[----:B------:R-:W-:-:S04]  /*23c00*/  LEA.HI R3, R2, R2, RZ, 0x1 ;  /* 0x0000000202037211 */ /* 0x000fc800078f08ff */
[----:B------:R-:W-:-:S05]  /*23c10*/  LOP3.LUT R3, R3, 0xfffffffe, RZ, 0xc0, !PT ;  /* 0xfffffffe03037812 */ /* 0x000fca00078ec0ff */
[----:B------:R-:W-:-:S05]  /*23c20*/  IMAD.IADD R2, R2, 0x1, -R3 ;  /* 0x0000000102027824 */ /* 0x000fca00078e0a03 */
[----:B------:R-:W-:-:S04]  /*23c30*/  SHF.L.U32 R2, R2, 0x1f, RZ ;  /* 0x0000001f02027819 */ /* 0x000fc800000006ff */
[----:B------:R-:W0:Y:S02]  /*23c40*/  SYNCS.PHASECHK.TRANS64.TRYWAIT P0, [R18+URZ+0x38820], R2 ;  /* 0x03882002120075a7 */ /* 0x000e24000800017f */
[----:B0-----:R-:W-:Y:S05]  /*23c50*/  @!P0 BRA `(.L_x_696) ;  /* 0x0000008000288947 */ /* 0x001fea0003800000 */
.L_x_881:
[----:B------:R-:W-:Y:S05]  /*23c60*/  BSYNC B1 ;  /* 0x0000000000017941 */ /* 0x000fea0003800000 */
.L_x_695:
[----:B------:R-:W-:Y:S04]  /*23c70*/  BSSY B1, `(.L_x_697) ;  /* 0x00000ab000017945 */ /* 0x000fe80003800000 */
[----:B------:R-:W-:Y:S05]  /*23c80*/  @!P2 BRA `(.L_x_698) ;  /* 0x0000000800a4a947 */ /* 0x000fea0003800000 */
[----:B------:R-:W2:Y:S04]  /*23c90*/  LDL R5, [R1+0x20] ;  /* 0x0000200001057983 */ /* 0x000ea80000100800 */
[----:B------:R-:W3:Y:S01]  /*23ca0*/  LDL R4, [R1+0x24] ;  /* 0x0000240001047983 */ /* 0x000ee20000100800 */
[----:B------:R-:W-:Y:S01]  /*23cb0*/  BSSY B2, `(.L_x_699) ;  /* 0x0000008000027945 */ /* 0x000fe20003800000 */
[----:B------:R-:W1:Y:S02]  /*23cc0*/  S2R R3, SR_TID.X ;  /* 0x0000000000037919 */ /* 0x000e640000002100 */
[----:B-1----:R-:W-:-:S04]  /*23cd0*/  LOP3.LUT R3, R3, 0x7f, RZ, 0xc0, !PT ;  /* 0x0000007f03037812 */ /* 0x002fc800078ec0ff */
[----:B------:R-:W-:Y:S02]  /*23ce0*/  ISETP.NE.AND P4, PT, R3, RZ, PT ;  /* 0x000000ff0300720c */ /* 0x000fe40003f85270 */
[----:B--2---:R-:W-:Y:S02]  /*23cf0*/  LEA R6, R5, R18, 0x3 ;  /* 0x0000001205067211 */ /* 0x004fe400078e18ff */
[----:B---3--:R-:W-:-:S04]  /*23d00*/  SHF.L.U32 R8, R4, 0x1f, RZ ;  /* 0x0000001f04087819 */ /* 0x008fc800000006ff */
[----:B------:R-:W1:Y:S02]  /*23d10*/  SYNCS.PHASECHK.TRANS64.TRYWAIT P0, [R6+URZ+0x388a0], R8 ;  /* 0x0388a008060075a7 */ /* 0x000e64000800017f */
[----:B-1----:R-:W-:Y:S05]  /*23d20*/  @!P0 BRA `(.L_x_700) ;  /* 0x0000008000088947 */ /* 0x002fea0003800000 */
.L_x_882:
[----:B------:R-:W-:Y:S05]  /*23d30*/  BSYNC B2 ;  /* 0x0000000000027941 */ /* 0x000fea0003800000 */
.L_x_699:
[----:B------:R-:W-:Y:S04]  /*23d40*/  BSSY B2, `(.L_x_701) ;  /* 0x0000008000027945 */ /* 0x000fe80003800000 */
[----:B------:R-:W-:Y:S05]  /*23d50*/  @P4 BRA `(.L_x_702) ;  /* 0x0000000000184947 */ /* 0x000fea0003800000 */
[----:B0-----:R-:W2:Y:S02]  /*23d60*/  LDL R2, [R1+0x10] ;  /* 0x0000100001027983 */ /* 0x001ea40000100800 */
[----:B--2---:R-:W-:Y:S01]  /*23d70*/  LOP3.LUT P0, RZ, R2, 0x1, RZ, 0xc0, !PT ;  /* 0x0000000102ff7812 */ /* 0x004fe2000780c0ff */
[----:B------:R-:W-:-:S04]  /*23d80*/  IMAD.MOV.U32 R2, RZ, RZ, 0xa000 ;  /* 0x0000a000ff027424 */ /* 0x000fc800078e00ff */
[----:B------:R2:W-:Y:S08]  /*23d90*/  SYNCS.ARRIVE.TRANS64 RZ, [R6+URZ+0x38890], R2 ;  /* 0x0388900206ff79a7 */ /* 0x0005f0000800003f */
[----:B------:R-:W-:Y:S05]  /*23da0*/  @!P0 BRA `(.L_x_702) ;  /* 0x0000000000048947 */ /* 0x000fea0003800000 */
[----:B------:R-:W-:Y:S01]  /*23db0*/  BPT.TRAP 0x1 ;  /* 0x000000040000795c */ /* 0x000fe20000300000 */
.L_x_702:
[----:B------:R-:W-:Y:S05]  /*23dc0*/  BSYNC B2 ;  /* 0x0000000000027941 */ /* 0x000fea0003800000 */
.L_x_701:
[----:B0-2---:R-:W2:Y:S01]  /*23dd0*/  LDL R2, [R1+0x20] ;  /* 0x0000200001027983 */ /* 0x005ea20000100800 */
[----:B------:R-:W-:Y:S01]  /*23de0*/  IMAD.MOV.U32 R11, RZ, RZ, RZ ;  /* 0x000000ffff0b7224 */ /* 0x000fe200078e00ff */
[----:B------:R-:W-:Y:S01]  /*23df0*/  UIADD3 UR4, UP0, UR38, 0x570, URZ ;  /* 0x0000057026047890 */ /* 0x000fe2000ff1e03f */
[----:B------:R-:W-:Y:S01]  /*23e00*/  IMAD R3, R7, 0x50, R10 ;  /* 0x0000005007037824 */ /* 0x000fe200078e020a */
[----:B------:R-:W-:Y:S01]  /*23e10*/  PLOP3.LUT P0, PT, PT, PT, PT, 0x80, 0x0 ;  /* 0x000000000000781c */ /* 0x000fe20003f0f070 */
[----:B------:R-:W-:Y:S01]  /*23e20*/  UMOV UR6, 0x0 ;  /* 0x0000000000067882 */ /* 0x000fe20000000000 */
[----:B------:R-:W-:Y:S01]  /*23e30*/  R2UR UR10, R11 ;  /* 0x000000000b0a72ca */ /* 0x000fe200000e0000 */
[----:B------:R-:W-:Y:S01]  /*23e40*/  VIADD R3, R3, 0xffffffb0 ;  /* 0xffffffb003037836 */ /* 0x000fe20000000000 */
[----:B------:R-:W-:Y:S01]  /*23e50*/  UMOV UR7, 0x12f00000 ;  /* 0x12f0000000077882 */ /* 0x000fe20000000000 */
[----:B------:R-:W-:Y:S01]  /*23e60*/  UIADD3.X UR5, URZ, UR39, URZ, UP0, !UPT ;  /* 0x000000273f057290 */ /* 0x000fe200087fe43f */
[----:B--2---:R-:W-:Y:S01]  /*23e70*/  IMAD R5, R2, 0xa000, R18 ;  /* 0x0000a00002057824 */ /* 0x004fe200078e0212 */
[----:B------:R-:W-:-:S03]  /*23e80*/  IADD3 R2, R6, 0x38890, RZ ;  /* 0x0003889006027810 */ /* 0x000fc60007ffe0ff */
[----:B------:R-:W-:-:S07]  /*23e90*/  VIADD R4, R5, 0x24400 ;  /* 0x0002440005047836 */ /* 0x000fce0000000000 */
.L_x_703:
        /* <DEDUP_REMOVED lines=16> */
.L_x_704:
        /* <DEDUP_REMOVED lines=10> */
[----:B------:R-:W-:Y:S01]  /*24040*/  MOV R15, 0x80 ;  /* 0x00000080000f7802 */ /* 0x000fe20000000f00 */
[----:B------:R-:W-:Y:S01]  /*24050*/  VIADD R4, R5, 0x29400 ;  /* 0x0002940005047836 */ /* 0x000fe20000000000 */
[----:B------:R-:W-:Y:S01]  /*24060*/  PLOP3.LUT P0, PT, PT, PT, PT, 0x80, 0x0 ;  /* 0x000000000000781c */ /* 0x000fe20003f0f070 */
[----:B------:R-:W-:Y:S01]  /*24070*/  UMOV UR6, 0x0 ;  /* 0x0000000000067882 */ /* 0x000fe20000000000 */
[----:B------:R-:W-:Y:S01]  /*24080*/  R2UR UR10, R15 ;  /* 0x000000000f0a72ca */ /* 0x000fe200000e0000 */
[----:B------:R-:W-:-:S14]  /*24090*/  UMOV UR7, 0x12f00000 ;  /* 0x12f0000000077882 */ /* 0x000fdc0000000000 */
.L_x_705:
        /* <DEDUP_REMOVED lines=16> */
.L_x_706:
        /* <DEDUP_REMOVED lines=10> */
[----:B------:R-:W0:Y:S01]  /*24240*/  SYNCS.PHASECHK.TRANS64.TRYWAIT P0, [R6+URZ+0x388c0], R8 ;  /* 0x0388c008060075a7 */ /* 0x000e22000800017f */
[----:B------:R-:W-:Y:S04]  /*24250*/  BSSY B2, `(.L_x_707) ;  /* 0x0000002000027945 */ /* 0x000fe80003800000 */
[----:B0-----:R-:W-:Y:S05]  /*24260*/  @!P0 BRA `(.L_x_708) ;  /* 0x0000007800cc8947 */ /* 0x001fea0003800000 */
.L_x_883:
[----:B------:R-:W-:Y:S05]  /*24270*/  BSYNC B2 ;  /* 0x0000000000027941 */ /* 0x000fea0003800000 */
.L_x_707:
[----:B------:R-:W-:Y:S01]  /*24280*/  BSSY B2, `(.L_x_709) ;  /* 0x000000a000027945 */ /* 0x000fe20003800000 */
[----:B------:R-:W-:Y:S01]  /*24290*/  MOV R12, 0x0 ;  /* 0x00000000000c7802 */ /* 0x000fe20000000f00 */
[----:B------:R-:W-:Y:S02]  /*242a0*/  IMAD.MOV.U32 R13, RZ, RZ, 0x12f00000 ;  /* 0x12f00000ff0d7424 */ /* 0x000fe400078e00ff */
[----:B------:R-:W-:Y:S05]  /*242b0*/  @P4 BRA `(.L_x_710) ;  /* 0x0000000000184947 */ /* 0x000fea0003800000 */
[----:B------:R-:W2:Y:S02]  /*242c0*/  LDL R2, [R1+0x10] ;  /* 0x0000100001027983 */ /* 0x000ea40000100800 */
[----:B--2---:R-:W-:Y:S01]  /*242d0*/  LOP3.LUT P0, RZ, R2, 0x1, RZ, 0xc0, !PT ;  /* 0x0000000102ff7812 */ /* 0x004fe2000780c0ff */
[----:B------:R-:W-:-:S04]  /*242e0*/  IMAD.MOV.U32 R2, RZ, RZ, 0xa000 ;  /* 0x0000a000ff027424 */ /* 0x000fc800078e00ff */
[----:B------:R2:W-:Y:S08]  /*242f0*/  SYNCS.ARRIVE.TRANS64 RZ, [R6+URZ+0x388b0], R2 ;  /* 0x0388b00206ff79a7 */ /* 0x0005f0000800003f */
[----:B------:R-:W-:Y:S05]  /*24300*/  @!P0 BRA `(.L_x_710) ;  /* 0x0000000000048947 */ /* 0x000fea0003800000 */
[----:B------:R-:W-:Y:S01]  /*24310*/  BPT.TRAP 0x1 ;  /* 0x000000040000795c */ /* 0x000fe20000300000 */
.L_x_710:
[----:B------:R-:W-:Y:S05]  /*24320*/  BSYNC B2 ;  /* 0x0000000000027941 */ /* 0x000fea0003800000 */
.L_x_709:
[----:B------:R-:W-:Y:S01]  /*24330*/  R2UR UR10, R11 ;  /* 0x000000000b0a72ca */ /* 0x000fe200000e0000 */
[----:B------:R-:W-:Y:S01]  /*24340*/  UIADD3 UR4, UP0, UR38, 0x670, URZ ;  /* 0x0000067026047890 */ /* 0x000fe2000ff1e03f */
[----:B------:R-:W-:Y:S01]  /*24350*/  R2UR UR6, R12 ;  /* 0x000000000c0672ca */ /* 0x000fe200000e0000 */
[----:B--2---:R-:W-:Y:S01]  /*24360*/  VIADD R2, R6, 0x388b0 ;  /* 0x000388b006027836 */ /* 0x004fe20000000000 */
[----:B------:R-:W-:Y:S01]  /*24370*/  R2UR UR7, R13 ;  /* 0x000000000d0772ca */ /* 0x000fe200000e0000 */
[----:B------:R-:W-:Y:S01]  /*24380*/  UIADD3.X UR5, URZ, UR39, URZ, UP0, !UPT ;  /* 0x000000273f057290 */ /* 0x000fe200087fe43f */
[----:B------:R-:W-:Y:S02]  /*24390*/  PLOP3.LUT P0, PT, PT, PT, PT, 0x80, 0x0 ;  /* 0x000000000000781c */ /* 0x000fe40003f0f070 */
[----:B------:R-:W-:-:S11]  /*243a0*/  IADD3 R4, R5, 0x400, RZ ;  /* 0x0000040005047810 */ /* 0x000fd60007ffe0ff */
.L_x_711:
        /* <DEDUP_REMOVED lines=10> */
[----:B------:R-:W-:Y:S01]  /*24450*/  R2UR UR10, R20 ;  /* 0x00000000140a72ca */ /* 0x000fe200000e0000 */
[----:B------:R-:W-:Y:S01]  /*24460*/  VIADD R4, R5, 0x2c00 ;  /* 0x00002c0005047836 */ /* 0x000fe20000000000 */
[----:B------:R-:W-:Y:S02]  /*24470*/  R2UR UR6, R12 ;  /* 0x000000000c0672ca */ /* 0x000fe400000e0000 */
[----:B------:R-:W-:Y:S02]  /*24480*/  R2UR UR7, R13 ;  /* 0x000000000d0772ca */ /* 0x000fe400000e0000 */
[----:B------:R-:W-:-:S13]  /*24490*/  PLOP3.LUT P0, PT, PT, PT, PT, 0x80, 0x0 ;  /* 0x000000000000781c */ /* 0x000fda0003f0f070 */
.L_x_712:
        /* <DEDUP_REMOVED lines=15> */
.L_x_713:
        /* <DEDUP_REMOVED lines=15> */
.L_x_714:
        /* <DEDUP_REMOVED lines=10> */
.L_x_698:
[----:B------:R-:W-:Y:S05]  /*24720*/  BSYNC B1 ;  /* 0x0000000000017941 */ /* 0x000fea0003800000 */
.L_x_697:
[----:B01----:R-:W2:Y:S04]  /*24730*/  LDL.LU R6, [R1+0x20] ;  /* 0x0000200001067983 */ /* 0x003ea80000300800 */
[----:B------:R-:W3:Y:S01]  /*24740*/  LDL.LU R4, [R1+0x24] ;  /* 0x0000240001047983 */ /* 0x000ee20000300800 */
[----:B------:R-:W-:Y:S01]  /*24750*/  VIADD R7, R7, 0xfffffffe ;  /* 0xfffffffe07077836 */ /* 0x000fe20000000000 */
[----:B------:R-:W-:Y:S02]  /*24760*/  PLOP3.LUT P5, PT, PT, PT, PT, 0x8, 0x0 ;  /* 0x000000000000781c */ /* 0x000fe40003fae170 */
[----:B--2---:R-:W-:-:S04]  /*24770*/  IADD3 R2, R6, 0x1, RZ ;  /* 0x0000000106027810 */ /* 0x004fc80007ffe0ff */
[----:B------:R-:W-:-:S04]  /*24780*/  ISETP.NE.AND P0, PT, R2, 0x2, PT ;  /* 0x000000020200780c */ /* 0x000fc80003f05270 */
[----:B------:R-:W-:Y:S02]  /*24790*/  SEL R3, RZ, 0x1, P0 ;  /* 0x00000001ff037807 */ /* 0x000fe40000000000 */
[----:B------:R-:W-:Y:S02]  /*247a0*/  SEL R2, R2, RZ, P0 ;  /* 0x000000ff02027207 */ /* 0x000fe40000000000 */
[----:B---3--:R-:W-:Y:S02]  /*247b0*/  LOP3.LUT R4, R4, R3, RZ, 0x3c, !PT ;  /* 0x0000000304047212 */ /* 0x008fe400078e3cff */
[----:B------:R-:W-:-:S03]  /*247c0*/  ISETP.GE.AND P0, PT, R7, R9, PT ;  /* 0x000000090700720c */ /* 0x000fc60003f06270 */
[----:B------:R0:W-:Y:S04]  /*247d0*/  STL [R1+0x24], R4 ;  /* 0x0000240401007387 */ /* 0x0001e80000100800 */
[----:B------:R0:W-:Y:S06]  /*247e0*/  STL [R1+0x20], R2 ;  /* 0x0000200201007387 */ /* 0x0001ec0000100800 */
[----:B------:R-:W-:Y:S05]  /*247f0*/  @!P0 BRA `(.L_x_691) ;  /* 0x0000000800e08947 */ /* 0x000fea0003800000 */
.L_x_733:
[----:B------:R-:W-:Y:S05]  /*24800*/  YIELD ;  /* 0x0000000000007946 */ /* 0x000fea0003800000 */
[----:B------:R-:W-:Y:S04]  /*24810*/  BSSY B1, `(.L_x_715) ;  /* 0x00000aa000017945 */ /* 0x000fe80003800000 */
[----:B-1----:R-:W-:Y:S05]  /*24820*/  @!P2 BRA `(.L_x_716) ;  /* 0x0000000800a0a947 */ /* 0x002fea0003800000 */
[----:B------:R-:W2:Y:S04]  /*24830*/  LDL R3, [R1+0x20] ;  /* 0x0000200001037983 */ /* 0x000ea80000100800 */
[----:B0-----:R-:W3:Y:S01]  /*24840*/  LDL R2, [R1+0x24] ;  /* 0x0000240001027983 */ /* 0x001ee20000100800 */
[----:B------:R-:W-:Y:S01]  /*24850*/  BSSY B2, `(.L_x_717) ;  /* 0x0000005000027945 */ /* 0x000fe20003800000 */
[----:B--2---:R-:W-:Y:S01]  /*24860*/  IMAD R6, R3, 0x8, R18 ;  /* 0x0000000803067824 */ /* 0x004fe200078e0212 */
[----:B---3--:R-:W-:-:S04]  /*24870*/  SHF.L.U32 R5, R2, 0x1f, RZ ;  /* 0x0000001f02057819 */ /* 0x008fc800000006ff */
[----:B------:R-:W0:Y:S02]  /*24880*/  SYNCS.PHASECHK.TRANS64.TRYWAIT P0, [R6+URZ+0x388a0], R5 ;  /* 0x0388a005060075a7 */ /* 0x000e24000800017f */
[----:B0-----:R-:W-:Y:S05]  /*24890*/  @!P0 BRA `(.L_x_718) ;  /* 0x0000007400548947 */ /* 0x001fea0003800000 */
.L_x_884:
[----:B------:R-:W-:Y:S05]  /*248a0*/  BSYNC B2 ;  /* 0x0000000000027941 */ /* 0x000fea0003800000 */
.L_x_717:
[----:B------:R-:W1:Y:S01]  /*248b0*/  S2R R2, SR_TID.X ;  /* 0x0000000000027919 */ /* 0x000e620000002100 */
[----:B------:R-:W-:Y:S01]  /*248c0*/  BSSY B2, `(.L_x_719) ;  /* 0x000000a000027945 */ /* 0x000fe20003800000 */
[----:B-1----:R-:W-:-:S04]  /*248d0*/  LOP3.LUT R2, R2, 0x7f, RZ, 0xc0, !PT ;  /* 0x0000007f02027812 */ /* 0x002fc800078ec0ff */
[----:B------:R-:W-:-:S13]  /*248e0*/  ISETP.NE.AND P1, PT, R2, RZ, PT ;  /* 0x000000ff0200720c */ /* 0x000fda0003f25270 */
[----:B------:R-:W-:Y:S05]  /*248f0*/  @P1 BRA `(.L_x_720) ;  /* 0x0000000000181947 */ /* 0x000fea0003800000 */
[----:B------:R-:W2:Y:S02]  /*24900*/  LDL R2, [R1+0x10] ;  /* 0x0000100001027983 */ /* 0x000ea40000100800 */
[----:B--2---:R-:W-:Y:S01]  /*24910*/  LOP3.LUT P0, RZ, R2, 0x1, RZ, 0xc0, !PT ;  /* 0x0000000102ff7812 */ /* 0x004fe2000780c0ff */
[----:B------:R-:W-:-:S04]  /*24920*/  IMAD.MOV.U32 R2, RZ, RZ, 0xa000 ;  /* 0x0000a000ff027424 */ /* 0x000fc800078e00ff */
[----:B------:R1:W-:Y:S08]  /*24930*/  SYNCS.ARRIVE.TRANS64 RZ, [R6+URZ+0x38890], R2 ;  /* 0x0388900206ff79a7 */ /* 0x0003f0000800003f */
[----:B------:R-:W-:Y:S05]  /*24940*/  @!P0 BRA `(.L_x_720) ;  /* 0x0000000000048947 */ /* 0x000fea0003800000 */
[----:B------:R-:W-:Y:S01]  /*24950*/  BPT.TRAP 0x1 ;  /* 0x000000040000795c */ /* 0x000fe20000300000 */
.L_x_720:
[----:B------:R-:W-:Y:S05]  /*24960*/  BSYNC B2 ;  /* 0x0000000000027941 */ /* 0x000fea0003800000 */
.L_x_719:
[----:B-1----:R-:W2:Y:S01]  /*24970*/  LDL R2, [R1+0x20] ;  /* 0x0000200001027983 */ /* 0x002ea20000100800 */
[----:B------:R-:W-:Y:S01]  /*24980*/  MOV R11, RZ ;  /* 0x000000ff000b7202 */ /* 0x000fe20000000f00 */
[----:B------:R-:W-:Y:S01]  /*24990*/  UIADD3 UR4, UP0, UR38, 0x570, URZ ;  /* 0x0000057026047890 */ /* 0x000fe2000ff1e03f */
[----:B------:R-:W-:Y:S01]  /*249a0*/  IMAD R3, R7, 0x50, R10 ;  /* 0x0000005007037824 */ /* 0x000fe200078e020a */
[----:B------:R-:W-:Y:S01]  /*249b0*/  PLOP3.LUT P0, PT, PT, PT, PT, 0x80, 0x0 ;  /* 0x000000000000781c */ /* 0x000fe20003f0f070 */
[----:B------:R-:W-:Y:S01]  /*249c0*/  UMOV UR6, 0x0 ;  /* 0x0000000000067882 */ /* 0x000fe20000000000 */
[----:B------:R-:W-:Y:S01]  /*249d0*/  R2UR UR10, R11 ;  /* 0x000000000b0a72ca */ /* 0x000fe200000e0000 */
[----:B------:R-:W-:Y:S01]  /*249e0*/  UIADD3.X UR5, URZ, UR39, URZ, UP0, !UPT ;  /* 0x000000273f057290 */ /* 0x000fe200087fe43f */
[----:B------:R-:W-:Y:S01]  /*249f0*/  UMOV UR7, 0x12f00000 ;  /* 0x12f0000000077882 */ /* 0x000fe20000000000 */
[----:B--2---:R-:W-:Y:S02]  /*24a00*/  IMAD R4, R2, 0xa000, R18 ;  /* 0x0000a00002047824 */ /* 0x004fe400078e0212 */
[----:B------:R-:W-:-:S02]  /*24a10*/  VIADD R2, R6, 0x38890 ;  /* 0x0003889006027836 */ /* 0x000fc40000000000 */
[----:B------:R-:W-:-:S08]  /*24a20*/  VIADD R8, R4, 0x24400 ;  /* 0x0002440004087836 */ /* 0x000fd00000000000 */
.L_x_721:
        /* <DEDUP_REMOVED lines=9> */
[----:B-1----:R-:W-:Y:S05]  /*24ac0*/  @P0 BRA.U.ANY `(.L_x_721) ;  /* 0xfffffffd00d80947 */ /* 0x002fea000393ffff */
[----:B------:R-:W-:Y:S01]  /*24ad0*/  IMAD.MOV.U32 R20, RZ, RZ, 0x40 ;  /* 0x00000040ff147424 */ /* 0x000fe200078e00ff */
[----:B------:R-:W-:Y:S01]  /*24ae0*/  IADD3 R8, R4, 0x26c00, RZ ;  /* 0x00026c0004087810 */ /* 0x000fe20007ffe0ff */
[----:B------:R-:W-:Y:S01]  /*24af0*/  UMOV UR6, 0x0 ;  /* 0x0000000000067882 */ /* 0x000fe20000000000 */
[----:B------:R-:W-:Y:S01]  /*24b00*/  PLOP3.LUT P0, PT, PT, PT, PT, 0x80, 0x0 ;  /* 0x000000000000781c */ /* 0x000fe20003f0f070 */
[----:B------:R-:W-:Y:S01]  /*24b10*/  UMOV UR7, 0x12f00000 ;  /* 0x12f0000000077882 */ /* 0x000fe20000000000 */
[----:B------:R-:W-:-:S15]  /*24b20*/  R2UR UR10, R20 ;  /* 0x00000000140a72ca */ /* 0x000fde00000e0000 */
.L_x_722:
        /* <DEDUP_REMOVED lines=11> */
[----:B------:R-:W-:Y:S01]  /*24be0*/  PLOP3.LUT P0, PT, PT, PT, PT, 0x80, 0x0 ;  /* 0x000000000000781c */ /* 0x000fe20003f0f070 */
[----:B------:R-:W-:Y:S01]  /*24bf0*/  VIADD R8, R4, 0x29400 ;  /* 0x0002940004087836 */ /* 0x000fe20000000000 */
[----:B------:R-:W-:Y:S01]  /*24c00*/  UMOV UR6, 0x0 ;  /* 0x0000000000067882 */ /* 0x000fe20000000000 */
[----:B------:R-:W-:Y:S01]  /*24c10*/  UMOV UR7, 0x12f00000 ;  /* 0x12f0000000077882 */ /* 0x000fe20000000000 */
[----:B------:R-:W-:-:S15]  /*24c20*/  R2UR UR10, R15 ;  /* 0x000000000f0a72ca */ /* 0x000fde00000e0000 */
.L_x_723:
        /* <DEDUP_REMOVED lines=16> */
.L_x_724:
        /* <DEDUP_REMOVED lines=10> */
[----:B------:R-:W1:Y:S01]  /*24dd0*/  SYNCS.PHASECHK.TRANS64.TRYWAIT P0, [R6+URZ+0x388c0], R5 ;  /* 0x0388c005060075a7 */ /* 0x000e62000800017f */
[----:B------:R-:W-:Y:S04]  /*24de0*/  BSSY B2, `(.L_x_725) ;  /* 0x0000002000027945 */ /* 0x000fe80003800000 */
[----:B-1----:R-:W-:Y:S05]  /*24df0*/  @!P0 BRA `(.L_x_726) ;  /* 0x0000007000108947 */ /* 0x002fea0003800000 */
.L_x_885:
[----:B------:R-:W-:Y:S05]  /*24e00*/  BSYNC B2 ;  /* 0x0000000000027941 */ /* 0x000fea0003800000 */
.L_x_725:
[----:B------:R-:W-:Y:S01]  /*24e10*/  BSSY B2, `(.L_x_727) ;  /* 0x000000a000027945 */ /* 0x000fe20003800000 */
[----:B------:R-:W-:Y:S02]  /*24e20*/  IMAD.MOV.U32 R12, RZ, RZ, 0x0 ;  /* 0x00000000ff0c7424 */ /* 0x000fe400078e00ff */
[----:B------:R-:W-:Y:S01]  /*24e30*/  IMAD.MOV.U32 R13, RZ, RZ, 0x12f00000 ;  /* 0x12f00000ff0d7424 */ /* 0x000fe200078e00ff */
[----:B------:R-:W-:Y:S06]  /*24e40*/  @P1 BRA `(.L_x_728) ;  /* 0x0000000000181947 */ /* 0x000fec0003800000 */
[----:B------:R-:W2:Y:S02]  /*24e50*/  LDL R2, [R1+0x10] ;  /* 0x0000100001027983 */ /* 0x000ea40000100800 */
[----:B--2---:R-:W-:Y:S01]  /*24e60*/  LOP3.LUT P0, RZ, R2, 0x1, RZ, 0xc0, !PT ;  /* 0x0000000102ff7812 */ /* 0x004fe2000780c0ff */
[----:B------:R-:W-:-:S04]  /*24e70*/  IMAD.MOV.U32 R2, RZ, RZ, 0xa000 ;  /* 0x0000a000ff027424 */ /* 0x000fc800078e00ff */
[----:B------:R2:W-:Y:S08]  /*24e80*/  SYNCS.ARRIVE.TRANS64 RZ, [R6+URZ+0x388b0], R2 ;  /* 0x0388b00206ff79a7 */ /* 0x0005f0000800003f */
[----:B------:R-:W-:Y:S05]  /*24e90*/  @!P0 BRA `(.L_x_728) ;  /* 0x0000000000048947 */ /* 0x000fea0003800000 */
[----:B------:R-:W-:Y:S01]  /*24ea0*/  BPT.TRAP 0x1 ;  /* 0x000000040000795c */ /* 0x000fe20000300000 */
.L_x_728:
[----:B------:R-:W-:Y:S05]  /*24eb0*/  BSYNC B2 ;  /* 0x0000000000027941 */ /* 0x000fea0003800000 */
.L_x_727:
[----:B------:R-:W-:Y:S01]  /*24ec0*/  R2UR UR10, R11 ;  /* 0x000000000b0a72ca */ /* 0x000fe200000e0000 */
[----:B------:R-:W-:Y:S01]  /*24ed0*/  UIADD3 UR4, UP0, UR38, 0x670, URZ ;  /* 0x0000067026047890 */ /* 0x000fe2000ff1e03f */
[----:B------:R-:W-:Y:S01]  /*24ee0*/  R2UR UR6, R12 ;  /* 0x000000000c0672ca */ /* 0x000fe200000e0000 */
[----:B--2---:R-:W-:Y:S01]  /*24ef0*/  VIADD R2, R4, 0x400 ;  /* 0x0000040004027836 */ /* 0x004fe20000000000 */
[----:B------:R-:W-:Y:S01]  /*24f00*/  R2UR UR7, R13 ;  /* 0x000000000d0772ca */ /* 0x000fe200000e0000 */
[----:B------:R-:W-:Y:S01]  /*24f10*/  UIADD3.X UR5, URZ, UR39, URZ, UP0, !UPT ;  /* 0x000000273f057290 */ /* 0x000fe200087fe43f */
[----:B01----:R-:W-:Y:S02]  /*24f20*/  IADD3 R6, R6, 0x388b0, RZ ;  /* 0x000388b006067810 */ /* 0x003fe40007ffe0ff */
[----:B------:R-:W-:-:S13]  /*24f30*/  PLOP3.LUT P0, PT, PT, PT, PT, 0x80, 0x0 ;  /* 0x000000000000781c */ /* 0x000fda0003f0f070 */
.L_x_729:
        /* <DEDUP_REMOVED lines=15> */
.L_x_730:
        /* <DEDUP_REMOVED lines=15> */
.L_x_731:
        /* <DEDUP_REMOVED lines=10> */
[----:B------:R-:W-:Y:S02]  /*251c0*/  R2UR UR10, R14 ;  /* 0x000000000e0a72ca */ /* 0x000fe400000e0000 */
[----:B------:R-:W-:Y:S02]  /*251d0*/  R2UR UR6, R12 ;  /* 0x000000000c0672ca */ /* 0x000fe400000e0000 */
[----:B------:R-:W-:Y:S02]  /*251e0*/  R2UR UR7, R13 ;  /* 0x000000000d0772ca */ /* 0x000fe400000e0000 */
[----:B------:R-:W-:Y:S02]  /*251f0*/  IADD3 R4, R4, 0x7c00, RZ ;  /* 0x00007c0004047810 */ /* 0x000fe40007ffe0ff */
[----:B------:R-:W-:-:S13]  /*25200*/  PLOP3.LUT P0, PT, PT, PT, PT, 0x80, 0x0 ;  /* 0x000000000000781c */ /* 0x000fda0003f0f070 */
.L_x_732:
        /* <DEDUP_REMOVED lines=10> */
.L_x_716:
[----:B------:R-:W-:Y:S05]  /*252b0*/  BSYNC B1 ;  /* 0x0000000000017941 */ /* 0x000fea0003800000 */
.L_x_715:
[----:B0-----:R-:W2:Y:S04]  /*252c0*/  LDL.LU R2, [R1+0x20] ;  /* 0x0000200001027983 */ /* 0x001ea80000300800 */
[----:B------:R-:W3:Y:S01]  /*252d0*/  LDL.LU R5, [R1+0x24] ;  /* 0x0000240001057983 */ /* 0x000ee20000300800 */
[----:B--2---:R-:W-:-:S05]  /*252e0*/  VIADD R2, R2, 0x1 ;  /* 0x0000000102027836 */ /* 0x004fca0000000000 */
[----:B------:R-:W-:-:S04]  /*252f0*/  ISETP.NE.AND P0, PT, R2, 0x2, PT ;  /* 0x000000020200780c */ /* 0x000fc80003f05270 */
[----:B------:R-:W-:Y:S02]  /*25300*/  SEL R3, RZ, 0x1, P0 ;  /* 0x00000001ff037807 */ /* 0x000fe40000000000 */
[----:B------:R-:W-:Y:S02]  /*25310*/  SEL R2, R2, RZ, P0 ;  /* 0x000000ff02027207 */ /* 0x000fe40000000000 */
[----:B---3--:R-:W-:Y:S02]  /*25320*/  LOP3.LUT R5, R5, R3, RZ, 0x3c, !PT ;  /* 0x0000000305057212 */ /* 0x008fe400078e3cff */
[C---:B------:R-:W-:Y:S01]  /*25330*/  ISETP.GT.AND P0, PT, R7.reuse, R9, PT ;  /* 0x000000090700720c */ /* 0x040fe20003f04270 */
[----:B------:R-:W-:Y:S02]  /*25340*/  VIADD R7, R7, 0xffffffff ;  /* 0xffffffff07077836 */ /* 0x000fe40000000000 */
[----:B------:R1:W-:Y:S04]  /*25350*/  STL [R1+0x24], R5 ;  /* 0x0000240501007387 */ /* 0x0003e80000100800 */
[----:B------:R1:W-:Y:S06]  /*25360*/  STL [R1+0x20], R2 ;  /* 0x0000200201007387 */ /* 0x0003ec0000100800 */
[----:B------:R-:W-:Y:S05]  /*25370*/  @P0 BRA `(.L_x_733) ;  /* 0xfffffff400200947 */ /* 0x000fea000383ffff */
.L_x_691:
[----:B------:R-:W-:Y:S05]  /*25380*/  BSYNC B0 ;  /* 0x0000000000007941 */ /* 0x000fea0003800000 */
.L_x_690:
[----:B01----:R-:W2:Y:S04]  /*25390*/  LDL R2, [R1+0x10] ;  /* 0x0000100001027983 */ /* 0x003ea80000100800 */
[----:B------:R0:W5:Y:S01]  /*253a0*/  LDL R8, [R1+0x40] ;  /* 0x0000400001087983 */ /* 0x0001620000100800 */
[----:B------:R-:W-:Y:S05]  /*253b0*/  @!P5 WARPSYNC.ALL ;  /* 0x000000000000d948 */ /* 0x000fea0003800000 */
[----:B------:R0:W-:Y:S01]  /*253c0*/  STL [R1+0x44], RZ ;  /* 0x000044ff01007387 */ /* 0x0001e20000100800 */
[----:B------:R-:W-:Y:S01]  /*253d0*/  BSSY B0, `(.L_x_734) ;  /* 0x0000021000007945 */ /* 0x000fe20003800000 */
[----:B------:R-:W-:Y:S01]  /*253e0*/  @!P5 BAR.SYNC.DEFER_BLOCKING 0xc, 0x180 ;  /* 0x030600000000db1d */ /* 0x000fe20000010000 */
[----:B--2---:R-:W-:-:S13]  /*253f0*/  LOP3.LUT P0, RZ, R2, 0x4, RZ, 0xc0, !PT ;  /* 0x0000000402ff7812 */ /* 0x004fda000780c0ff */
[----:B0-----:R-:W-:Y:S05]  /*25400*/  @!P0 BRA `(.L_x_735) ;  /* 0x0000000000748947 */ /* 0x001fea0003800000 */
[----:B------:R-:W-:-:S13]  /*25410*/  ISETP.NE.AND P0, PT, R17, RZ, PT ;  /* 0x000000ff1100720c */ /* 0x000fda0003f05270 */
[----:B------:R-:W0:Y:S02]  /*25420*/  @!P0 LDC R17, c[0x0][0x9f0] ;  /* 0x00027c00ff118b82 */ /* 0x000e240000000800 */
[----:B0-----:R-:W-:-:S04]  /*25430*/  IABS R0, R17 ;  /* 0x0000001100007213 */ /* 0x001fc80000000000 */
[----:B------:R-:W0:Y:S08]  /*25440*/  I2F.RP R2, R0 ;  /* 0x0000000000027306 */ /* 0x000e300000209400 */
[----:B0-----:R-:W0:Y:S02]  /*25450*/  MUFU.RCP R2, R2 ;  /* 0x0000000200027308 */ /* 0x001e240000001000 */
[----:B0-----:R-:W-:-:S06]  /*25460*/  VIADD R2, R2, 0xffffffe ;  /* 0x0ffffffe02027836 */ /* 0x001fcc0000000000 */
[----:B------:R-:W0:Y:S02]  /*25470*/  F2I.FTZ.U32.TRUNC.NTZ R3, R2 ;  /* 0x0000000200037305 */ /* 0x000e24000021f000 */
[----:B0-----:R-:W-:-:S05]  /*25480*/  IADD3 R2, RZ, -R3, RZ ;  /* 0x80000003ff027210 */ /* 0x001fca0007ffe0ff */
[----:B------:R-:W-:Y:S02]  /*25490*/  IMAD R4, R2, R0, RZ ;  /* 0x0000000002047224 */ /* 0x000fe400078e02ff */
[----:B------:R-:W-:-:S04]  /*254a0*/  IMAD.MOV.U32 R2, RZ, RZ, RZ ;  /* 0x000000ffff027224 */ /* 0x000fc800078e00ff */
[----:B------:R-:W-:Y:S01]  /*254b0*/  IMAD.HI.U32 R6, R3, R4, R2 ;  /* 0x0000000403067227 */ /* 0x000fe200078e0002 */
[----:B------:R-:W-:Y:S02]  /*254c0*/  IABS R2, R17 ;  /* 0x0000001100027213 */ /* 0x000fe40000000000 */
[----:B-----5:R-:W-:-:S03]  /*254d0*/  IADD3 R4, R8, -0x1, R17 ;  /* 0xffffffff08047810 */ /* 0x020fc60007ffe011 */
        /* <DEDUP_REMOVED lines=14> */
[----:B------:R-:W-:-:S05]  /*255c0*/  @!P2 LOP3.LUT R2, RZ, R17, RZ, 0x33, !PT ;  /* 0x00000011ff02a212 */ /* 0x000fca00078e33ff */
[----:B------:R0:W-:Y:S02]  /*255d0*/  STL [R1+0x44], R2 ;  /* 0x0000440201007387 */ /* 0x0001e40000100800 */
.L_x_735:
[----:B------:R-:W-:Y:S05]  /*255e0*/  BSYNC B0 ;  /* 0x0000000000007941 */ /* 0x000fea0003800000 */
.L_x_734:
[----:B------:R-:W2:Y:S04]  /*255f0*/  LDL R0, [R1+0x44] ;  /* 0x0000440001007983 */ /* 0x000ea80000100800 */
[----:B0-----:R-:W2:Y:S01]  /*25600*/  LDL R2, [R1+0x60] ;  /* 0x0000600001027983 */ /* 0x001ea20000100800 */
[----:B------:R-:W-:Y:S01]  /*25610*/  BSSY B7, `(.L_x_736) ;  /* 0x00004d6000077945 */ /* 0x000fe20003800000 */
[----:B--2---:R-:W-:-:S05]  /*25620*/  IMAD R2, R2, R0, RZ ;  /* 0x0000000002027224 */ /* 0x004fca00078e02ff */
[----:B-----5:R-:W-:Y:S01]  /*25630*/  VIADDMNMX R0, R2, R0, R8, PT ;  /* 0x0000000002007246 */ /* 0x020fe20003800108 */
[----:B------:R0:W-:Y:S03]  /*25640*/  STL [R1+0x34], R2 ;  /* 0x0000340201007387 */ /* 0x0001e60000100800 */
[----:B------:R-:W-:Y:S01]  /*25650*/  ISETP.GT.AND P0, PT, R0, R2, PT ;  /* 0x000000020000720c */ /* 0x000fe20003f04270 */
[----:B------:R0:W-:-:S12]  /*25660*/  STL [R1+0x48], R0 ;  /* 0x0000480001007387 */ /* 0x0001d80000100800 */
[----:B0-----:R-:W-:Y:S05]  /*25670*/  @P0 BRA `(.L_x_737) ;  /* 0x00000000004c0947 */ /* 0x001fea0003800000 */
[----:B------:R-:W0:Y:S02]  /*25680*/  S2R R0, SR_TID.X ;  /* 0x0000000000007919 */ /* 0x000e240000002100 */
[----:B0-----:R-:W-:-:S04]  /*25690*/  LOP3.LUT R0, R0, 0x7f, RZ, 0xc0, !PT ;  /* 0x0000007f00007812 */ /* 0x001fc800078ec0ff */
[----:B------:R-:W-:-:S13]  /*256a0*/  ISETP.NE.AND P1, PT, R0, RZ, PT ;  /* 0x000000ff0000720c */ /* 0x000fda0003f25270 */
[----:B------:R-:W-:Y:S05]  /*256b0*/  @P1 BRA `(.L_x_738) ;  /* 0x0000004c002c1947 */ /* 0x000fea0003800000 */
[----:B------:R-:W0:Y:S01]  /*256c0*/  S2R R3, SR_LANEID ;  /* 0x0000000000037919 */ /* 0x000e220000000000 */
[----:B------:R-:W-:Y:S01]  /*256d0*/  VOTEU.ANY UR4, UPT, PT ;  /* 0x0000000000047886 */ /* 0x000fe200038e0100 */
[----:B------:R-:W1:Y:S01]  /*256e0*/  LDC.64 R4, c[0x0][0xc60] ;  /* 0x00031800ff047b82 */ /* 0x000e620000000a00 */
[----:B------:R-:W0:Y:S01]  /*256f0*/  FLO.U32 R0, UR4 ;  /* 0x0000000400007d00 */ /* 0x000e2200080e0000 */
[----:B------:R-:W-:-:S07]  /*25700*/  ULDC.64 UR6, c[0x0][0x208] ;  /* 0x0000820000067ab9 */ /* 0x000fce0000000a00 */
[----:B------:R-:W1:Y:S01]  /*25710*/  POPC R2, UR4 ;  /* 0x0000000400027d09 */ /* 0x000e620008000000 */
[----:B0-----:R-:W-:-:S13]  /*25720*/  ISETP.EQ.U32.AND P0, PT, R0, R3, PT ;  /* 0x000000030000720c */ /* 0x001fda0003f02070 */
[----:B-1----:R-:W2:Y:S01]  /*25730*/  @P0 ATOMG.E.ADD.STRONG.GPU PT, R5, desc[UR6][R4.64], R2 ;  /* 0x00000002040509a8 */ /* 0x002ea200081ee1c6 */
[----:B------:R-:W0:Y:S02]  /*25740*/  S2R R3, SR_LTMASK ;  /* 0x0000000000037919 */ /* 0x000e240000003900 */
[----:B0-----:R-:W-:-:S06]  /*25750*/  LOP3.LUT R3, R3, UR4, RZ, 0xc0, !PT ;  /* 0x0000000403037c12 */ /* 0x001fcc000f8ec0ff */
[----:B------:R-:W0:Y:S01]  /*25760*/  POPC R3, R3 ;  /* 0x0000000300037309 */ /* 0x000e220000000000 */
[----:B--2---:R-:W0:Y:S02]  /*25770*/  SHFL.IDX PT, R0, R5, R0, 0x1f ;  /* 0x00001f0005007589 */ /* 0x004e2400000e0000 */
[----:B0-----:R-:W-:-:S05]  /*25780*/  IADD3 R0, R0, UR36, R3 ;  /* 0x0000002400007c10 */ /* 0x001fca000fffe003 */
[----:B------:R0:W-:Y:S01]  /*25790*/  STL [R1], R0 ;  /* 0x0000000001007387 */ /* 0x0001e20000100800 */
[----:B------:R-:W-:Y:S05]  /*257a0*/  BRA `(.L_x_738) ;  /* 0x0000004800f07947 */ /* 0x000fea0003800000 */
.L_x_737:
[----:B------:R-:W-:Y:S01]  /*257b0*/  IADD3 R0, R18, 0x24400, RZ ;  /* 0x0002440012007810 */ /* 0x000fe20007ffe0ff */
[----:B------:R-:W-:Y:S03]  /*257c0*/  BSSY B6, `(.L_x_739) ;  /* 0x0000013000067945 */ /* 0x000fe60003800000 */
[----:B------:R-:W-:-:S13]  /*257d0*/  LOP3.LUT P0, RZ, R0, 0x3ff, RZ, 0xc0, !PT ;  /* 0x000003ff00ff7812 */ /* 0x000fda000780c0ff */
        /* <DEDUP_REMOVED lines=8> */
[----:B------:R-:W-:Y:S01]  /*25860*/  IMAD.U32 R5, RZ, RZ, UR7 ;  /* 0x00000007ff057e24 */ /* 0x000fe2000f8e00ff */
[----:B------:R-:W-:Y:S01]  /*25870*/  MOV R12, 0x1 ;  /* 0x00000001000c7802 */ /* 0x000fe20000000f00 */
[----:B------:R-:W-:Y:S02]  /*25880*/  IMAD.U32 R6, RZ, RZ, UR8 ;  /* 0x00000008ff067e24 */ /* 0x000fe4000f8e00ff */
[----:B------:R-:W-:-:S02]  /*25890*/  IMAD.U32 R10, RZ, RZ, UR4 ;  /* 0x00000004ff0a7e24 */ /* 0x000fc4000f8e00ff */
[----:B------:R-:W-:Y:S02]  /*258a0*/  IMAD.U32 R11, RZ, RZ, UR5 ;  /* 0x00000005ff0b7e24 */ /* 0x000fe4000f8e00ff */
[----:B------:R-:W-:Y:S02]  /*258b0*/  IMAD.MOV.U32 R8, RZ, RZ, 0x70 ;  /* 0x00000070ff087424 */ /* 0x000fe400078e00ff */
[----:B------:R-:W-:-:S07]  /*258c0*/  IMAD.MOV.U32 R13, RZ, RZ, RZ ;  /* 0x000000ffff0d7224 */ /* 0x000fce00078e00ff */
[----:B------:R-:W-:-:S07]  /*258d0*/  LEPC R20, `(.L_x_740) ;  /* 0x000000001014794e */ /* 0x000fce0000000000 */
[----:B0-----:R-:W-:Y:S05]  /*258e0*/  CALL.ABS.NOINC R2 ;  /* 0x0000000002007343 */ /* 0x001fea0003c00000 */
.L_x_740:
[----:B------:R-:W-:Y:S05]  /*258f0*/  BSYNC B6 ;  /* 0x0000000000067941 */ /* 0x000fea0003800000 */
.L_x_739:
        /* <DEDUP_REMOVED lines=8> */
[----:B------:R0:W1:Y:S01]  /*25980*/  LDC.64 R2, c[0x4][R17] ;  /* 0x0100000011027b82 */ /* 0x0000620000000a00 */
[----:B------:R-:W-:Y:S01]  /*25990*/  IMAD.U32 R4, RZ, RZ, UR6 ;  /* 0x00000006ff047e24 */ /* 0x000fe2000f8e00ff */
[----:B------:R-:W-:Y:S01]  /*259a0*/  MOV R5, UR7 ;  /* 0x0000000700057c02 */ /* 0x000fe20008000f00 */
[----:B------:R-:W-:Y:S01]  /*259b0*/  IMAD.U32 R6, RZ, RZ, UR8 ;  /* 0x00000008ff067e24 */ /* 0x000fe2000f8e00ff */
[----:B------:R-:W-:Y:S01]  /*259c0*/  MOV R11, UR5 ;  /* 0x00000005000b7c02 */ /* 0x000fe20008000f00 */
[----:B------:R-:W-:Y:S02]  /*259d0*/  IMAD.U32 R7, RZ, RZ, UR9 ;  /* 0x00000009ff077e24 */ /* 0x000fe4000f8e00ff */
[----:B------:R-:W-:-:S02]  /*259e0*/  IMAD.U32 R10, RZ, RZ, UR4 ;  /* 0x00000004ff0a7e24 */ /* 0x000fc4000f8e00ff */
[----:B------:R-:W-:Y:S02]  /*259f0*/  IMAD.MOV.U32 R8, RZ, RZ, 0x70 ;  /* 0x00000070ff087424 */ /* 0x000fe400078e00ff */
[----:B------:R-:W-:Y:S02]  /*25a00*/  IMAD.MOV.U32 R12, RZ, RZ, 0x1 ;  /* 0x00000001ff0c7424 */ /* 0x000fe400078e00ff */
[----:B0-----:R-:W-:-:S07]  /*25a10*/  IMAD.MOV.U32 R13, RZ, RZ, RZ ;  /* 0x000000ffff0d7224 */ /* 0x001fce00078e00ff */
[----:B------:R-:W-:-:S07]  /*25a20*/  LEPC R20, `(.L_x_743) ;  /* 0x000000001014794e */ /* 0x000fce0000000000 */
[----:B-1----:R-:W-:Y:S05]  /*25a30*/  CALL.ABS.NOINC R2 ;  /* 0x0000000002007343 */ /* 0x002fea0003c00000 */
.L_x_743:
[----:B------:R0:W1:Y:S01]  /*25a40*/  LDC.64 R2, c[0x4][R17] ;  /* 0x0100000011027b82 */ /* 0x0000620000000a00 */
[----:B------:R-:W-:Y:S01]  /*25a50*/  ULDC.64 UR4, c[0x4][0x1b8] ;  /* 0x01006e0000047ab9 */ /* 0x000fe20000000a00 */
[----:B------:R-:W-:Y:S01]  /*25a60*/  ULDC.64 UR6, c[0x4][0x1c0] ;  /* 0x0100700000067ab9 */ /* 0x000fe20000000a00 */
[----:B------:R-:W-:Y:S01]  /*25a70*/  ULDC.64 UR8, c[0x4][0x128] ;  /* 0x01004a0000087ab9 */ /* 0x000fe20000000a00 */
[----:B------:R-:W-:Y:S01]  /*25a80*/  MOV R4, UR4 ;  /* 0x0000000400047c02 */ /* 0x000fe20008000f00 */
[----:B------:R-:W-:Y:S01]  /*25a90*/  IMAD.U32 R5, RZ, RZ, UR5 ;  /* 0x00000005ff057e24 */ /* 0x000fe2000f8e00ff */
[----:B------:R-:W-:Y:S01]  /*25aa0*/  MOV R10, UR8 ;  /* 0x00000008000a7c02 */ /* 0x000fe20008000f00 */
[----:B------:R-:W-:Y:S01]  /*25ab0*/  IMAD.U32 R6, RZ, RZ, UR6 ;  /* 0x00000006ff067e24 */ /* 0x000fe2000f8e00ff */
[----:B------:R-:W-:Y:S01]  /*25ac0*/  MOV R13, RZ ;  /* 0x000000ff000d7202 */ /* 0x000fe20000000f00 */
[----:B------:R-:W-:Y:S02]  /*25ad0*/  IMAD.U32 R7, RZ, RZ, UR7 ;  /* 0x00000007ff077e24 */ /* 0x000fe4000f8e00ff */
[----:B------:R-:W-:-:S02]  /*25ae0*/  IMAD.U32 R11, RZ, RZ, UR9 ;  /* 0x00000009ff0b7e24 */ /* 0x000fc4000f8e00ff */
[----:B------:R-:W-:Y:S02]  /*25af0*/  IMAD.MOV.U32 R8, RZ, RZ, 0x70 ;  /* 0x00000070ff087424 */ /* 0x000fe400078e00ff */
[----:B0-----:R-:W-:-:S07]  /*25b00*/  IMAD.MOV.U32 R12, RZ, RZ, 0x1 ;  /* 0x00000001ff0c7424 */ /* 0x001fce00078e00ff */
[----:B------:R-:W-:-:S07]  /*25b10*/  LEPC R20, `(.L_x_742) ;  /* 0x000000001014794e */ /* 0x000fce0000000000 */
[----:B-1----:R-:W-:Y:S05]  /*25b20*/  CALL.ABS.NOINC R2 ;  /* 0x0000000002007343 */ /* 0x002fea0003c00000 */
.L_x_742:
[----:B------:R-:W-:Y:S05]  /*25b30*/  BSYNC B6 ;  /* 0x0000000000067941 */ /* 0x000fea0003800000 */
.L_x_741:
[----:B------:R-:W2:Y:S01]  /*25b40*/  LDL.LU R2, [R1+0x28] ;  /* 0x0000280001027983 */ /* 0x000ea20000300800 */
[----:B------:R-:W-:-:S03]  /*25b50*/  ULDC.64 UR4, c[0x0][0x9f8] ;  /* 0x00027e0000047ab9 */ /* 0x000fc60000000a00 */
[----:B------:R-:W3:Y:S04]  /*25b60*/  LDL.LU R0, [R1+0x3c] ;  /* 0x00003c0001007983 */ /* 0x000ee80000300800 */
[----:B------:R-:W4:Y:S01]  /*25b70*/  LDL R7, [R1+0x14] ;  /* 0x0000140001077983 */ /* 0x000f220000100800 */
[----:B------:R-:W-:Y:S01]  /*25b80*/  ISETP.NE.U32.AND P0, PT, RZ, UR4, PT ;  /* 0x00000004ff007c0c */ /* 0x000fe2000bf05070 */
[----:B------:R-:W-:Y:S02]  /*25b90*/  ULDC.64 UR6, c[0x0][0x208] ;  /* 0x0000820000067ab9 */ /* 0x000fe40000000a00 */
[----:B------:R-:W5:Y:S01]  /*25ba0*/  LDL R17, [R1+0x48] ;  /* 0x0000480001117983 */ /* 0x000f620000100800 */
[----:B------:R-:W-:-:S13]  /*25bb0*/  ISETP.NE.AND.EX P0, PT, RZ, UR5, PT, P0 ;  /* 0x00000005ff007c0c */ /* 0x000fda000bf05300 */
[----:B--2---:R-:W-:-:S04]  /*25bc0*/  @P0 IADD3 R2, P1, R2, UR4, RZ ;  /* 0x0000000402020c10 */ /* 0x004fc8000ff3e0ff */
[----:B---3--:R-:W-:Y:S01]  /*25bd0*/  @P0 IADD3.X R3, R0, UR5, RZ, P1, !PT ;  /* 0x0000000500030c10 */ /* 0x008fe20008ffe4ff */
[----:B------:R-:W-:-:S04]  /*25be0*/  ULDC.64 UR4, c[0x0][0xa08] ;  /* 0x0002820000047ab9 */ /* 0x000fc80000000a00 */
[----:B----4-:R0:W2:Y:S02]  /*25bf0*/  @P0 LDG.E R7, desc[UR6][R2.64] ;  /* 0x0000000602070981 */ /* 0x0100a4000c1e1900 */
[----:B0-----:R-:W0:Y:S01]  /*25c00*/  LDC.64 R2, c[0x0][0x418] ;  /* 0x00010600ff027b82 */ /* 0x001e220000000a00 */
[----:B-----5:R-:W-:Y:S01]  /*25c10*/  VIADD R0, R17, 0xffffffff ;  /* 0xffffffff11007836 */ /* 0x020fe20000000000 */
[----:B--2---:R-:W-:Y:S01]  /*25c20*/  SHF.R.S32.HI R8, RZ, 0x1f, R7 ;  /* 0x0000001fff087819 */ /* 0x004fe20000011407 */
[----:B------:R1:W-:Y:S04]  /*25c30*/  @P0 STL [R1+0x14], R7 ;  /* 0x0000140701000387 */ /* 0x0003e80000100800 */
[----:B------:R1:W-:Y:S01]  /*25c40*/  STL [R1+0x28], R8 ;  /* 0x0000280801007387 */ /* 0x0003e20000100800 */
[----:B0-----:R-:W-:Y:S01]  /*25c50*/  LOP3.LUT P0, RZ, R2, UR4, RZ, 0xfc, !PT ;  /* 0x0000000402ff7c12 */ /* 0x001fe2000f80fcff */
[----:B------:R-:W-:-:S03]  /*25c60*/  UMOV UR4, 0xffffffff ;  /* 0xffffffff00047882 */ /* 0x000fc60000000000 */
[----:B------:R-:W-:-:S04]  /*25c70*/  LOP3.LUT P0, RZ, R3, UR5, RZ, 0xfc, P0 ;  /* 0x0000000503ff7c12 */ /* 0x000fc8000800fcff */
[----:B------:R-:W-:Y:S01]  /*25c80*/  SEL R17, R7, RZ, !P0 ;  /* 0x000000ff07117207 */ /* 0x000fe20004000000 */
[----:B-1----:R-:W-:Y:S08]  /*25c90*/  BRA.DIV UR4, `(.L_x_744) ;  /* 0x00000062047c7947 */ /* 0x002ff0000b800000 */
[----:B------:R-:W0:Y:S02]  /*25ca0*/  S2R R4, SR_TID.X ;  /* 0x0000000000047919 */ /* 0x000e240000002100 */
[----:B0-----:R-:W-:-:S04]  /*25cb0*/  SHF.R.U32.HI R4, RZ, 0x5, R4 ;  /* 0x00000005ff047819 */ /* 0x001fc80000011604 */
[----:B------:R-:W-:-:S05]  /*25cc0*/  LOP3.LUT R4, R4, 0x3, RZ, 0xc0, !PT ;  /* 0x0000000304047812 */ /* 0x000fca00078ec0ff */
[----:B------:R0:W1:Y:S02]  /*25cd0*/  SHFL.IDX PT, R14, R4, RZ, 0x1f ;  /* 0x00001fff040e7589 */ /* 0x00006400000e0000 */
.L_x_888:
[----:B0-----:R-:W2:Y:S01]  /*25ce0*/  LDL.LU R4, [R1+0x10] ;  /* 0x0000100001047983 */ /* 0x001ea20000300800 */
[----:B------:R-:W-:Y:S02]  /*25cf0*/  PLOP3.LUT P1, PT, PT, PT, PT, 0x8, 0x0 ;  /* 0x000000000000781c */ /* 0x000fe40003f2e170 */
[----:B-1----:R-:W-:Y:S01]  /*25d00*/  ISETP.NE.AND P0, PT, R14, RZ, PT ;  /* 0x000000ff0e00720c */ /* 0x002fe20003f05270 */
[----:B------:R0:W-:Y:S01]  /*25d10*/  STL [R1+0x8], R0 ;  /* 0x0000080001007387 */ /* 0x0001e20000100800 */
[----:B--2---:R-:W-:-:S09]  /*25d20*/  LOP3.LUT R4, R4, 0xfffffffb, RZ, 0xc0, !PT ;  /* 0xfffffffb04047812 */ /* 0x004fd200078ec0ff */
[----:B------:R-:W-:-:S05]  /*25d30*/  @P1 LOP3.LUT R4, R4, 0x4, RZ, 0xfc, !PT ;  /* 0x0000000404041812 */ /* 0x000fca00078efcff */
[----:B------:R0:W-:Y:S01]  /*25d40*/  STL [R1+0x10], R4 ;  /* 0x0000100401007387 */ /* 0x0001e20000100800 */
[----:B------:R-:W-:Y:S05]  /*25d50*/  @P0 BRA `(.L_x_745) ;  /* 0x0000000400440947 */ /* 0x000fea0003800000 */
[----:B------:R-:W-:-:S03]  /*25d60*/  UMOV UR4, 0xffffffff ;  /* 0xffffffff00047882 */ /* 0x000fc60000000000 */
[----:B------:R-:W-:Y:S05]  /*25d70*/  BRA.DIV UR4, `(.L_x_746) ;  /* 0x0000006204787947 */ /* 0x000fea000b800000 */
[----:B------:R-:W-:-:S13]  /*25d80*/  ELECT P6, URZ, PT ;  /* 0x00000000003f782f */ /* 0x000fda00038c0000 */
.L_x_891:
[----:B------:R-:W-:Y:S05]  /*25d90*/  @!P6 BRA `(.L_x_745) ;  /* 0x000000040034e947 */ /* 0x000fea0003800000 */
[----:B------:R-:W-:-:S04]  /*25da0*/  ISETP.NE.U32.AND P0, PT, R2, RZ, PT ;  /* 0x000000ff0200720c */ /* 0x000fc80003f05070 */
[----:B------:R-:W-:-:S13]  /*25db0*/  ISETP.NE.AND.EX P0, PT, R3, RZ, PT, P0 ;  /* 0x000000ff0300720c */ /* 0x000fda0003f05300 */
[----:B------:R-:W-:Y:S05]  /*25dc0*/  @!P0 BRA `(.L_x_747) ;  /* 0x0000000000548947 */ /* 0x000fea0003800000 */
[----:B------:R-:W1:Y:S01]  /*25dd0*/  LDC R6, c[0x0][0x43c] ;  /* 0x00010f00ff067b82 */ /* 0x000e620000000800 */
[----:B------:R-:W-:Y:S01]  /*25de0*/  IMAD.MOV.U32 R9, RZ, RZ, R0 ;  /* 0x000000ffff097224 */ /* 0x000fe200078e0000 */
[----:B------:R-:W-:Y:S01]  /*25df0*/  ULDC.64 UR4, c[0x0][0x428] ;  /* 0x00010a0000047ab9 */ /* 0x000fe20000000a00 */
[----:B------:R-:W-:Y:S02]  /*25e00*/  ULDC.64 UR6, c[0x0][0x208] ;  /* 0x0000820000067ab9 */ /* 0x000fe40000000a00 */
[----:B0-----:R-:W-:Y:S01]  /*25e10*/  IMAD.MOV.U32 R0, RZ, RZ, R9 ;  /* 0x000000ffff007224 */ /* 0x001fe200078e0009 */
[----:B-1----:R-:W-:-:S13]  /*25e20*/  ISETP.NE.AND P0, PT, R6, 0x1, PT ;  /* 0x000000010600780c */ /* 0x002fda0003f05270 */
[----:B------:R-:W0:Y:S02]  /*25e30*/  @P0 LDC.64 R4, c[0x0][0x440] ;  /* 0x00011000ff040b82 */ /* 0x000e240000000a00 */
[----:B0-----:R-:W-:-:S05]  /*25e40*/  @P0 IMAD.HI.U32 R4, R9, R4, RZ ;  /* 0x0000000409040227 */ /* 0x001fca00078e00ff */
[----:B------:R-:W-:-:S04]  /*25e50*/  @P0 SHF.R.U32.HI R0, RZ, R5, R4 ;  /* 0x00000005ff000219 */ /* 0x000fc80000011604 */
[----:B------:R-:W-:Y:S02]  /*25e60*/  IADD3 R4, -R0, RZ, RZ ;  /* 0x000000ff00047210 */ /* 0x000fe40007ffe1ff */
[----:B------:R-:W-:-:S03]  /*25e70*/  SHF.R.S32.HI R5, RZ, 0x1f, R0 ;  /* 0x0000001fff057819 */ /* 0x000fc60000011400 */
        /* <DEDUP_REMOVED lines=10> */
.L_x_747:
[----:B-1----:R-:W2:Y:S01]  /*25f20*/  LDL R2, [R1+0x18] ;  /* 0x0000180001027983 */ /* 0x002ea20000100800 */
[----:B0-----:R-:W-:Y:S01]  /*25f30*/  IMAD R0, R19, 0x8, R18 ;  /* 0x0000000813007824 */ /* 0x001fe200078e0212 */
[----:B--2---:R-:W-:-:S04]  /*25f40*/  SHF.L.U32 R2, R2, 0x1f, RZ ;  /* 0x0000001f02027819 */ /* 0x004fc800000006ff */
[----:B------:R-:W0:Y:S02]  /*25f50*/  SYNCS.PHASECHK.TRANS64.TRYWAIT P0, [R0+URZ+0x38840], R2 ;  /* 0x03884002000075a7 */ /* 0x000e24000800017f */
[----:B0-----:R-:W-:Y:S05]  /*25f60*/  @!P0 BRA `(.L_x_748) ;  /* 0x00000060001c8947 */ /* 0x001fea0003800000 */
.L_x_892:
[----:B------:R1:W5:Y:S01]  /*25f70*/  LDL R3, [R1+0x10] ;  /* 0x0000100001037983 */ /* 0x0003620000100800 */
[----:B------:R-:W2:Y:S02]  /*25f80*/  S2R R4, SR_TID.X ;  /* 0x0000000000047919 */ /* 0x000ea40000002100 */
[----:B--2---:R-:W-:-:S04]  /*25f90*/  LOP3.LUT R4, R4, 0x7f, RZ, 0xc0, !PT ;  /* 0x0000007f04047812 */ /* 0x004fc800078ec0ff */
[----:B------:R-:W-:-:S13]  /*25fa0*/  ISETP.NE.AND P0, PT, R4, RZ, PT ;  /* 0x000000ff0400720c */ /* 0x000fda0003f05270 */
[----:B-1----:R-:W-:Y:S05]  /*25fb0*/  @P0 BRA `(.L_x_749) ;  /* 0x0000000000140947 */ /* 0x002fea0003800000 */
[----:B-----5:R-:W-:Y:S02]  /*25fc0*/  LOP3.LUT P1, RZ, R3, 0x1, RZ, 0xc0, !PT ;  /* 0x0000000103ff7812 */ /* 0x020fe4000782c0ff */
[----:B0-----:R-:W-:-:S04]  /*25fd0*/  MOV R2, 0xa000 ;  /* 0x0000a00000027802 */ /* 0x001fc80000000f00 */
[----:B------:R1:W-:Y:S07]  /*25fe0*/  SYNCS.ARRIVE.TRANS64 RZ, [R0+URZ+0x38830], R2 ;  /* 0x0388300200ff79a7 */ /* 0x0003ee000800003f */
[----:B------:R-:W-:Y:S05]  /*25ff0*/  @!P1 BRA `(.L_x_749) ;  /* 0x0000000000049947 */ /* 0x000fea0003800000 */
[----:B------:R-:W-:Y:S01]  /*26000*/  BPT.TRAP 0x1 ;  /* 0x000000040000795c */ /* 0x000fe20000300000 */
.L_x_749:
[----:B------:R-:W2:Y:S04]  /*26010*/  LDL R4, [R1+0x8] ;  /* 0x0000080001047983 */ /* 0x000ea80000100800 */
[----:B01----:R-:W3:Y:S01]  /*26020*/  LDL R2, [R1+0x1c] ;  /* 0x00001c0001027983 */ /* 0x003ee20000100800 */
        /* <DEDUP_REMOVED lines=9> */
[----:B------:R-:W-:Y:S01]  /*260c0*/  PLOP3.LUT P0, PT, PT, PT, PT, 0x80, 0x0 ;  /* 0x000000000000781c */ /* 0x000fe20003f0f070 */
[----:B------:R-:W-:Y:S01]  /*260d0*/  UMOV UR17, 0x40 ;  /* 0x0000004000117882 */ /* 0x000fe20000000000 */
[----:B------:R-:W-:-:S02]  /*260e0*/  LOP3.LUT R3, R3, 0xfffffffb, RZ, 0xc0, !PT ;  /* 0xfffffffb03037812 */ /* 0x000fc400078ec0ff */
[----:B------:R-:W-:-:S07]  /*260f0*/  UIADD3 UR9, UR9, 0x38830, URZ ;  /* 0x0003883009097890 */ /* 0x000fce000fffe03f */
[----:B------:R-:W-:Y:S02]  /*26100*/  UIADD3 UR8, UR14, 0x24400, URZ ;  /* 0x000244000e087890 */ /* 0x000fe4000fffe03f */
[----:B------:R-:W-:Y:S01]  /*26110*/  UIADD3 UR15, UR14, 0x26c00, URZ ;  /* 0x00026c000e0f7890 */ /* 0x000fe2000fffe03f */
[----:B------:R-:W-:Y:S01]  /*26120*/  @P0 LOP3.LUT R3, R3, 0x4, RZ, 0xfc, !PT ;  /* 0x0000000403030812 */ /* 0x000fe200078efcff */
[----:B------:R-:W-:Y:S02]  /*26130*/  UIADD3 UR16, UR14, 0x29400, URZ ;  /* 0x000294000e107890 */ /* 0x000fe4000fffe03f */
[----:B------:R-:W-:Y:S02]  /*26140*/  UIADD3 UR14, UR14, 0x2bc00, URZ ;  /* 0x0002bc000e0e7890 */ /* 0x000fe4000fffe03f */
[----:B------:R1:W-:Y:S01]  /*26150*/  STL [R1+0x10], R3 ;  /* 0x0000100301007387 */ /* 0x0003e20000100800 */
[----:B--2---:R-:W-:Y:S02]  /*26160*/  R2UR UR11, R4 ;  /* 0x00000000040b72ca */ /* 0x004fe400000e0000 */
[----:B---3--:R-:W-:-:S13]  /*26170*/  R2UR UR5, R2 ;  /* 0x00000000020572ca */ /* 0x008fda00000e0000 */
[----:B------:R-:W-:Y:S02]  /*26180*/  UIMAD UR11, UR11, 0x50, UR5 ;  /* 0x000000500b0b78a4 */ /* 0x000fe4000f8e0205 */
[----:B------:R-:W-:-:S09]  /*26190*/  UIADD3.X UR5, URZ, UR39, URZ, UP0, !UPT ;  /* 0x000000273f057290 */ /* 0x000fd200087fe43f */
[----:B------:R0:W-:Y:S02]  /*261a0*/  UTMALDG.4D [UR8], [UR4], desc[UR6] ;  /* 0x00000608040075b4 */ /* 0x0001e40008019000 */
[----:B0-----:R-:W-:Y:S01]  /*261b0*/  UMOV UR8, UR15 ;  /* 0x0000000f00087c82 */ /* 0x001fe20008000000 */
[----:B------:R-:W-:Y:S01]  /*261c0*/  UMOV UR10, UR17 ;  /* 0x00000011000a7c82 */ /* 0x000fe20008000000 */
[----:B------:R-:W-:Y:S01]  /*261d0*/  UMOV UR15, 0x80 ;  /* 0x00000080000f7882 */ /* 0x000fe20000000000 */
[----:B------:R0:W-:Y:S02]  /*261e0*/  UTMALDG.4D [UR8], [UR4], desc[UR6] ;  /* 0x00000608040075b4 */ /* 0x0001e40008019000 */
[----:B0-----:R-:W-:Y:S01]  /*261f0*/  UMOV UR8, UR16 ;  /* 0x0000001000087c82 */ /* 0x001fe20008000000 */
[----:B------:R-:W-:Y:S01]  /*26200*/  UMOV UR10, UR15 ;  /* 0x0000000f000a7c82 */ /* 0x000fe20008000000 */
[----:B------:R-:W-:Y:S01]  /*26210*/  UMOV UR15, 0xc0 ;  /* 0x000000c0000f7882 */ /* 0x000fe20000000000 */
[----:B------:R0:W-:Y:S02]  /*26220*/  UTMALDG.4D [UR8], [UR4], desc[UR6] ;  /* 0x00000608040075b4 */ /* 0x0001e40008019000 */
[----:B0-----:R-:W-:Y:S01]  /*26230*/  UMOV UR8, UR14 ;  /* 0x0000000e00087c82 */ /* 0x001fe20008000000 */
[----:B------:R-:W-:-:S02]  /*26240*/  UMOV UR10, UR15 ;  /* 0x0000000f000a7c82 */ /* 0x000fc40008000000 */
[----:B------:R1:W-:Y:S02]  /*26250*/  UTMALDG.4D [UR8], [UR4], desc[UR6] ;  /* 0x00000608040075b4 */ /* 0x0003e40008019000 */
[----:B-1----:R-:W-:Y:S01]  /*26260*/  NOP ;  /* 0x0000000000007918 */ /* 0x002fe20000000000 */
.L_x_745:
[----:B------:R-:W2:Y:S04]  /*26270*/  LDL.LU R3, [R1+0x4c] ;  /* 0x00004c0001037983 */ /* 0x000ea80000300800 */
[----:B------:R-:W3:Y:S04]  /*26280*/  LDL.LU R5, [R1+0x38] ;  /* 0x0000380001057983 */ /* 0x000ee80000300800 */
[----:B0-----:R-:W4:Y:S01]  /*26290*/  LDL.LU R4, [R1+0x58] ;  /* 0x0000580001047983 */ /* 0x001f220000300800 */
        /* <DEDUP_REMOVED lines=21> */
[----:B0-----:R-:W-:Y:S01]  /*263f0*/  MOV R2, 0x0 ;  /* 0x0000000000027802 */ /* 0x001fe20000000f00 */
[----:B------:R-:W-:Y:S01]  /*26400*/  ULDC.64 UR4, c[0x4][0x1b8] ;  /* 0x01006e0000047ab9 */ /* 0x000fe20000000a00 */
[----:B------:R-:W-:Y:S01]  /*26410*/  ULDC.64 UR6, c[0x4][0x1c0] ;  /* 0x0100700000067ab9 */ /* 0x000fe20000000a00 */
[----:B------:R-:W-:Y:S01]  /*26420*/  ULDC.64 UR8, c[0x4][0x130] ;  /* 0x01004c0000087ab9 */ /* 0x000fe20000000a00 */
[----:B------:R-:W-:Y:S01]  /*26430*/  IMAD.U32 R4, RZ, RZ, UR4 ;  /* 0x00000004ff047e24 */ /* 0x000fe2000f8e00ff */
[----:B------:R-:W-:Y:S01]  /*26440*/  MOV R5, UR5 ;  /* 0x0000000500057c02 */ /* 0x000fe20008000f00 */
        /* <DEDUP_REMOVED lines=10> */
.L_x_751:
[----:B------:R-:W-:Y:S05]  /*264f0*/  BSYNC B6 ;  /* 0x0000000000067941 */ /* 0x000fea0003800000 */
.L_x_750:
[----:B0-----:R-:W2:Y:S01]  /*26500*/  LDL.LU R0, [R1+0x4c] ;  /* 0x00004c0001007983 */ /* 0x001ea20000300800 */
[----:B------:R-:W-:Y:S01]  /*26510*/  ULDC.64 UR4, c[0x0][0x2d8] ;  /* 0x0000b60000047ab9 */ /* 0x000fe20000000a00 */
[----:B------:R-:W0:Y:S02]  /*26520*/  LDC R8, c[0x0][0x448] ;  /* 0x00011200ff087b82 */ /* 0x000e240000000800 */
[----:B------:R-:W3:Y:S04]  /*26530*/  LDL.LU R5, [R1+0x3c] ;  /* 0x00003c0001057983 */ /* 0x000ee80000300800 */
[----:B------:R-:W3:Y:S04]  /*26540*/  LDL.LU.64 R2, [R1+0x50] ;  /* 0x0000500001027983 */ /* 0x000ee80000300a00 */
[----:B------:R-:W4:Y:S01]  /*26550*/  LDL.LU R4, [R1+0x38] ;  /* 0x0000380001047983 */ /* 0x000f220000300800 */
[----:B0-----:R-:W-:-:S13]  /*26560*/  ISETP.NE.AND P0, PT, R8, 0x1, PT ;  /* 0x000000010800780c */ /* 0x001fda0003f05270 */
[----:B------:R-:W0:Y:S01]  /*26570*/  @P0 LDC R7, c[0x0][0x450] ;  /* 0x00011400ff070b82 */ /* 0x000e220000000800 */
[----:B---3--:R-:W-:Y:S02]  /*26580*/  MOV R3, R5 ;  /* 0x0000000500037202 */ /* 0x008fe40000000f00 */
[----:B------:R-:W3:Y:S01]  /*26590*/  LDL.LU R5, [R1+0x4] ;  /* 0x0000040001057983 */ /* 0x000ee20000300800 */
[C---:B------:R-:W-:Y:S01]  /*265a0*/  IMAD.WIDE.U32 R2, R16.reuse, UR4, R2 ;  /* 0x0000000410027c25 */ /* 0x040fe2000f8e0002 */
[----:B------:R-:W1:Y:S03]  /*265b0*/  S2R R10, SR_TID.X ;  /* 0x00000000000a7919 */ /* 0x000e660000002100 */
[----:B------:R-:W-:Y:S01]  /*265c0*/  IMAD R3, R16, UR5, R3 ;  /* 0x0000000510037c24 */ /* 0x000fe2000f8e0203 */
[----:B------:R-:W-:Y:S01]  /*265d0*/  ULDC.64 UR4, c[0x0][0x2e0] ;  /* 0x0000b80000047ab9 */ /* 0x000fe20000000a00 */
[----:B------:R-:W5:Y:S01]  /*265e0*/  S2R R9, SR_TID.X ;  /* 0x0000000000097919 */ /* 0x000f620000002100 */
[----:B--2---:R-:W-:-:S02]  /*265f0*/  IMAD R0, R0, UR4, RZ ;  /* 0x0000000400007c24 */ /* 0x004fc4000f8e02ff */
[----:B----4-:R-:W-:-:S04]  /*26600*/  IMAD.WIDE.U32 R2, R4, UR4, R2 ;  /* 0x0000000404027c25 */ /* 0x010fc8000f8e0002 */
[----:B------:R-:W-:Y:S01]  /*26610*/  IMAD R0, R4, UR5, R0 ;  /* 0x0000000504007c24 */ /* 0x000fe2000f8e0200 */
[----:B------:R-:W-:Y:S01]  /*26620*/  ULDC.64 UR4, c[0x0][0x2d0] ;  /* 0x0000b40000047ab9 */ /* 0x000fe20000000a00 */
[----:B------:R-:W2:Y:S02]  /*26630*/  S2R R4, SR_TID.X ;  /* 0x0000000000047919 */ /* 0x000ea40000002100 */
[----:B------:R-:W-:Y:S02]  /*26640*/  IMAD.IADD R3, R3, 0x1, R0 ;  /* 0x0000000103037824 */ /* 0x000fe400078e0200 */
[----:B-1----:R-:W-:-:S05]  /*26650*/  IMAD.SHL.U32 R10, R10, 0x8, RZ ;  /* 0x000000080a0a7824 */ /* 0x002fca00078e00ff */
[----:B------:R-:W-:Y:S02]  /*26660*/  LOP3.LUT R10, R10, 0x38, RZ, 0xc0, !PT ;  /* 0x000000380a0a7812 */ /* 0x000fe400078ec0ff */
[----:B-----5:R-:W-:Y:S02]  /*26670*/  SHF.L.U32 R9, R9, 0x3, RZ ;  /* 0x0000000309097819 */ /* 0x020fe400000006ff */
[C---:B------:R-:W-:Y:S02]  /*26680*/  LOP3.LUT R12, R10.reuse, 0x40, RZ, 0xfc, !PT ;  /* 0x000000400a0c7812 */ /* 0x040fe400078efcff */
[----:B------:R-:W-:Y:S02]  /*26690*/  LOP3.LUT R11, R10, 0x80, RZ, 0xfc, !PT ;  /* 0x000000800a0b7812 */ /* 0x000fe400078efcff */
[----:B------:R-:W-:Y:S02]  /*266a0*/  LOP3.LUT R9, R9, 0x38, RZ, 0xc0, !PT ;  /* 0x0000003809097812 */ /* 0x000fe400078ec0ff */
[----:B--2---:R-:W-:-:S02]  /*266b0*/  LOP3.LUT R4, R4, 0x7f, RZ, 0xc0, !PT ;  /* 0x0000007f04047812 */ /* 0x004fc400078ec0ff */
[----:B------:R-:W-:Y:S02]  /*266c0*/  LOP3.LUT R10, R10, 0xc0, RZ, 0xfc, !PT ;  /* 0x000000c00a0a7812 */ /* 0x000fe400078efcff */
[----:B------:R-:W-:Y:S02]  /*266d0*/  SHF.R.U32.HI R6, RZ, 0x3, R4 ;  /* 0x00000003ff067819 */ /* 0x000fe40000011604 */
[----:B------:R-:W1:Y:S02]  /*266e0*/  S2R R4, SR_TID.X ;  /* 0x0000000000047919 */ /* 0x000e640000002100 */
[----:B-1----:R-:W-:-:S05]  /*266f0*/  IMAD.SHL.U32 R4, R4, 0x10, RZ ;  /* 0x0000001004047824 */ /* 0x002fca00078e00ff */
[----:B------:R-:W-:Y:S02]  /*26700*/  LOP3.LUT R4, R6, 0x70, R4, 0xf8, !PT ;  /* 0x0000007006047812 */ /* 0x000fe400078ef804 */
[----:B------:R-:W1:Y:S01]  /*26710*/  @P0 LDC R6, c[0x0][0x44c] ;  /* 0x00011300ff060b82 */ /* 0x000e620000000800 */
[----:B---3--:R-:W-:-:S05]  /*26720*/  IMAD.SHL.U32 R5, R5, 0x80, RZ ;  /* 0x0000008005057824 */ /* 0x008fca00078e00ff */
[----:B------:R-:W-:-:S04]  /*26730*/  LOP3.LUT R4, R4, R5, RZ, 0xfc, !PT ;  /* 0x0000000504047212 */ /* 0x000fc800078efcff */
[----:B------:R-:W-:Y:S01]  /*26740*/  MOV R0, R4 ;  /* 0x0000000400007202 */ /* 0x000fe20000000f00 */
[----:B-1----:R-:W-:-:S05]  /*26750*/  @P0 IMAD.HI.U32 R6, R4, R6, RZ ;  /* 0x0000000604060227 */ /* 0x002fca00078e00ff */
[----:B0-----:R-:W-:-:S05]  /*26760*/  @P0 SHF.R.U32.HI R0, RZ, R7, R6 ;  /* 0x00000007ff000219 */ /* 0x001fca0000011606 */
        /* <DEDUP_REMOVED lines=10> */
[----:B------:R-:W-:-:S04]  /*26810*/  IMAD R0, R0, UR4, RZ ;  /* 0x0000000400007c24 */ /* 0x000fc8000f8e02ff */
[----:B------:R-:W-:Y:S01]  /*26820*/  IMAD R4, R4, UR5, R0 ;  /* 0x0000000504047c24 */ /* 0x000fe2000f8e0200 */
[----:B------:R-:W-:-:S03]  /*26830*/  ULDC.64 UR4, c[0x0][0x280] ;  /* 0x0000a00000047ab9 */ /* 0x000fc60000000a00 */
[----:B------:R-:W-:Y:S01]  /*26840*/  IMAD.IADD R3, R3, 0x1, R4 ;  /* 0x0000000103037824 */ /* 0x000fe200078e0204 */
[C---:B------:R-:W-:Y:S01]  /*26850*/  LEA R4, P0, R2.reuse, UR4, 0x1 ;  /* 0x0000000402047c11 */ /* 0x040fe2000f8008ff */
[----:B------:R-:W-:Y:S02]  /*26860*/  ULDC UR4, c[0x0][0x2b8] ;  /* 0x0000ae0000047ab9 */ /* 0x000fe40000000800 */
[----:B------:R-:W-:Y:S02]  /*26870*/  ISETP.GE.AND P4, PT, R9, UR4, PT ;  /* 0x0000000409007c0c */ /* 0x000fe4000bf86270 */
[----:B------:R-:W-:Y:S01]  /*26880*/  LEA.HI.X R3, R2, UR5, R3, 0x1, P0 ;  /* 0x0000000502037c11 */ /* 0x000fe200080f0c03 */
[----:B------:R-:W-:Y:S01]  /*26890*/  UMOV UR5, 0xffffffff ;  /* 0xffffffff00057882 */ /* 0x000fe20000000000 */
[----:B------:R-:W-:Y:S02]  /*268a0*/  ISETP.GE.AND P3, PT, R12, UR4, PT ;  /* 0x000000040c007c0c */ /* 0x000fe4000bf66270 */
[----:B------:R-:W-:-:S02]  /*268b0*/  ISETP.GE.AND P0, PT, R11, UR4, PT ;  /* 0x000000040b007c0c */ /* 0x000fc4000bf06270 */
[----:B------:R-:W-:Y:S01]  /*268c0*/  ISETP.GE.AND P1, PT, R10, UR4, PT ;  /* 0x000000040a007c0c */ /* 0x000fe2000bf26270 */
[----:B------:R-:W-:-:S12]  /*268d0*/  BRA.DIV UR5, `(.L_x_752) ;  /* 0x0000005605d47947 */ /* 0x000fd8000b800000 */
[----:B------:R-:W2:Y:S04]  /*268e0*/  LDL.LU R6, [R1+0x5c] ;  /* 0x00005c0001067983 */ /* 0x000ea80000300800 */
[----:B------:R-:W3:Y:S01]  /*268f0*/  LDL R10, [R1+0x2c] ;  /* 0x00002c00010a7983 */ /* 0x000ee20000100800 */
[----:B------:R-:W0:Y:S02]  /*26900*/  S2R R7, SR_TID.X ;  /* 0x0000000000077919 */ /* 0x000e240000002100 */
[----:B0-----:R-:W-:-:S04]  /*26910*/  LOP3.LUT R7, R7, 0x7f, RZ, 0xc0, !PT ;  /* 0x0000007f07077812 */ /* 0x001fc800078ec0ff */
[----:B------:R-:W-:Y:S02]  /*26920*/  SHF.R.U32.HI R11, RZ, 0x3, R7 ;  /* 0x00000003ff0b7819 */ /* 0x000fe40000011607 */
[----:B------:R-:W0:Y:S03]  /*26930*/  SHFL.IDX PT, R7, R4, RZ, 0x181f ;  /* 0x00181fff04077589 */ /* 0x000e2600000e0000 */
[----:B------:R-:W-:Y:S01]  /*26940*/  IMAD.IADD R0, R11, 0x1, R5 ;  /* 0x000000010b007824 */ /* 0x000fe200078e0205 */
[----:B------:R-:W-:Y:S01]  /*26950*/  ULDC.64 UR4, c[0x0][0x208] ;  /* 0x0000820000047ab9 */ /* 0x000fe20000000a00 */
[----:B------:R-:W-:Y:S01]  /*26960*/  SHFL.IDX PT, R5, R4, 0x1, 0x181f ;  /* 0x00381f0004057f89 */ /* 0x000fe200000e0000 */
[----:B--2---:R-:W-:-:S03]  /*26970*/  IMAD R2, R6, R8, RZ ;  /* 0x0000000806027224 */ /* 0x004fc600078e02ff */
[----:B------:R-:W1:Y:S02]  /*26980*/  SHFL.IDX PT, R6, R3, RZ, 0x181f ;  /* 0x00181fff03067589 */ /* 0x000e6400000e0000 */
[----:B------:R-:W-:-:S13]  /*26990*/  ISETP.GE.AND P2, PT, R0, R2, PT ;  /* 0x000000020000720c */ /* 0x000fda0003f46270 */
[----:B0-----:R-:W-:-:S05]  /*269a0*/  @!P2 LEA R7, P5, R9, R7, 0x1 ;  /* 0x000000070907a211 */ /* 0x001fca00078a08ff */
[----:B-1----:R-:W-:-:S05]  /*269b0*/  @!P2 IMAD.X R6, RZ, RZ, R6, P5 ;  /* 0x000000ffff06a224 */ /* 0x002fca00028e0606 */
[----:B------:R-:W-:-:S04]  /*269c0*/  @!P2 LOP3.LUT R7, R7, R6, RZ, 0x3c, !PT ;  /* 0x000000060707a212 */ /* 0x000fc800078e3cff */
[----:B------:R-:W-:-:S04]  /*269d0*/  @!P2 LOP3.LUT R6, R7, R6, RZ, 0x3c, !PT ;  /* 0x000000060706a212 */ /* 0x000fc800078e3cff */
[----:B------:R-:W-:-:S05]  /*269e0*/  @!P2 LOP3.LUT R7, R7, R6, RZ, 0x3c, !PT ;  /* 0x000000060707a212 */ /* 0x000fca00078e3cff */
[----:B---3--:R-:W-:Y:S04]  /*269f0*/  @!P2 LDGSTS.E.BYPASS.LTC128B.128 [R10+0x14400], desc[UR4][R6.64], !P4 ;  /* 0x14400000060aafae */ /* 0x008fe8000e101d44 */
[----:B------:R-:W-:Y:S04]  /*26a00*/  @!P2 LDGSTS.E.BYPASS.LTC128B.128 [R10+0x18400], desc[UR4][R6.64+0x80], !P3 ;  /* 0x18400080060aafae */ /* 0x000fe8000d901d44 */
[----:B------:R-:W-:Y:S04]  /*26a10*/  @!P2 LDGSTS.E.BYPASS.LTC128B.128 [R10+0x1c400], desc[UR4][R6.64+0x100], !P0 ;  /* 0x1c400100060aafae */ /* 0x000fe8000c101d44 */
[----:B------:R0:W-:Y:S04]  /*26a20*/  @!P2 LDGSTS.E.BYPASS.LTC128B.128 [R10+0x20400], desc[UR4][R6.64+0x180], !P1 ;  /* 0x20400180060aafae */ /* 0x0001e8000c901d44 */
[----:B0-----:R-:W0:Y:S01]  /*26a30*/  SHFL.IDX PT, R7, R3, 0x1, 0x181f ;  /* 0x00381f0003077f89 */ /* 0x001e2200000e0000 */
[----:B------:R-:W-:-:S04]  /*26a40*/  IADD3 R6, R0, 0x10, RZ ;  /* 0x0000001000067810 */ /* 0x000fc80007ffe0ff */
[----:B------:R-:W-:-:S13]  /*26a50*/  ISETP.GE.AND P2, PT, R6, R2, PT ;  /* 0x000000020600720c */ /* 0x000fda0003f46270 */
[----:B------:R-:W-:-:S05]  /*26a60*/  @!P2 LEA R5, P5, R9, R5, 0x1 ;  /* 0x000000050905a211 */ /* 0x000fca00078a08ff */
[----:B0-----:R-:W-:-:S04]  /*26a70*/  @!P2 IMAD.X R6, RZ, RZ, R7, P5 ;  /* 0x000000ffff06a224 */ /* 0x001fc800028e0607 */
[----:B------:R-:W-:Y:S02]  /*26a80*/  @!P2 IMAD.MOV.U32 R7, RZ, RZ, R6 ;  /* 0x000000ffff07a224 */ /* 0x000fe400078e0006 */
[----:B------:R-:W-:Y:S02]  /*26a90*/  @!P2 IMAD.MOV.U32 R6, RZ, RZ, R5 ;  /* 0x000000ffff06a224 */ /* 0x000fe400078e0005 */
[----:B------:R-:W0:Y:S04]  /*26aa0*/  SHFL.IDX PT, R5, R4, 0x2, 0x181f ;  /* 0x00581f0004057f89 */ /* 0x000e2800000e0000 */
[----:B------:R-:W-:Y:S04]  /*26ab0*/  @!P2 LDGSTS.E.BYPASS.LTC128B.128 [R10+0x14c00], desc[UR4][R6.64], !P4 ;  /* 0x14c00000060aafae */ /* 0x000fe8000e101d44 */
[----:B------:R-:W-:Y:S04]  /*26ac0*/  @!P2 LDGSTS.E.BYPASS.LTC128B.128 [R10+0x18c00], desc[UR4][R6.64+0x80], !P3 ;  /* 0x18c00080060aafae */ /* 0x000fe8000d901d44 */
[----:B------:R-:W-:Y:S04]  /*26ad0*/  @!P2 LDGSTS.E.BYPASS.LTC128B.128 [R10+0x1cc00], desc[UR4][R6.64+0x100], !P0 ;  /* 0x1cc00100060aafae */ /* 0x000fe8000c101d44 */
[----:B------:R1:W-:Y:S04]  /*26ae0*/  @!P2 LDGSTS.E.BYPASS.LTC128B.128 [R10+0x20c00], desc[UR4][R6.64+0x180], !P1 ;  /* 0x20c00180060aafae */ /* 0x0003e8000c901d44 */
[----:B-1----:R-:W1:Y:S01]  /*26af0*/  SHFL.IDX PT, R7, R3, 0x2, 0x181f ;  /* 0x00581f0003077f89 */ /* 0x002e6200000e0000 */
[----:B------:R-:W-:-:S04]  /*26b00*/  IADD3 R6, R0, 0x20, RZ ;  /* 0x0000002000067810 */ /* 0x000fc80007ffe0ff */
[----:B------:R-:W-:-:S13]  /*26b10*/  ISETP.GE.AND P2, PT, R6, R2, PT ;  /* 0x000000020600720c */ /* 0x000fda0003f46270 */
[----:B0-----:R-:W-:-:S05]  /*26b20*/  @!P2 LEA R5, P5, R9, R5, 0x1 ;  /* 0x000000050905a211 */ /* 0x001fca00078a08ff */
[----:B-1----:R-:W-:-:S04]  /*26b30*/  @!P2 IMAD.X R6, RZ, RZ, R7, P5 ;  /* 0x000000ffff06a224 */ /* 0x002fc800028e0607 */
        /* <DEDUP_REMOVED lines=56> */
.L_x_909:
[----:B------:R-:W-:Y:S01]  /*26ec0*/  IADD3 R0, R0, 0x70, RZ ;  /* 0x0000007000007810 */ /* 0x000fe20007ffe0ff */
[----:B------:R-:W-:Y:S03]  /*26ed0*/  BSSY B0, `(.L_x_753) ;  /* 0x000000e000007945 */ /* 0x000fe60003800000 */
[----:B------:R-:W-:-:S13]  /*26ee0*/  ISETP.GE.AND P2, PT, R0, R2, PT ;  /* 0x000000020000720c */ /* 0x000fda0003f46270 */
[----:B------:R-:W-:Y:S05]  /*26ef0*/  @P2 BRA `(.L_x_754) ;  /* 0x00000000002c2947 */ /* 0x000fea0003800000 */
[----:B0-----:R-:W3:Y:S01]  /*26f00*/  LDL R4, [R1+0x2c] ;  /* 0x00002c0001047983 */ /* 0x001ee20000100800 */
[----:B--2---:R-:W-:Y:S01]  /*26f10*/  LEA R2, P2, R9, R3, 0x1 ;  /* 0x0000000309027211 */ /* 0x004fe200078408ff */
[----:B------:R-:W-:-:S04]  /*26f20*/  ULDC.64 UR4, c[0x0][0x208] ;  /* 0x0000820000047ab9 */ /* 0x000fc80000000a00 */
[----:B-1----:R-:W-:-:S05]  /*26f30*/  IMAD.X R3, RZ, RZ, R5, P2 ;  /* 0x000000ffff037224 */ /* 0x002fca00010e0605 */
[----:B------:R-:W-:Y:S01]  /*26f40*/  @!PT LDS RZ, [RZ] ;  /* 0x00000000fffff984 */ /* 0x000fe20000000800 */
[----:B------:R-:W-:Y:S01]  /*26f50*/  @!PT LDS RZ, [RZ] ;  /* 0x00000000fffff984 */ /* 0x000fe20000000800 */
[----:B------:R-:W-:Y:S01]  /*26f60*/  @!PT LDS RZ, [RZ] ;  /* 0x00000000fffff984 */ /* 0x000fe20000000800 */
[----:B---3--:R3:W-:Y:S04]  /*26f70*/  LDGSTS.E.BYPASS.LTC128B.128 [R4+0x17c00], desc[UR4][R2.64], !P4 ;  /* 0x17c0000002047fae */ /* 0x0087e8000e101d44 */
[----:B------:R3:W-:Y:S04]  /*26f80*/  LDGSTS.E.BYPASS.LTC128B.128 [R4+0x1bc00], desc[UR4][R2.64+0x80], !P3 ;  /* 0x1bc0008002047fae */ /* 0x0007e8000d901d44 */
[----:B------:R3:W-:Y:S04]  /*26f90*/  LDGSTS.E.BYPASS.LTC128B.128 [R4+0x1fc00], desc[UR4][R2.64+0x100], !P0 ;  /* 0x1fc0010002047fae */ /* 0x0007e8000c101d44 */
[----:B------:R3:W-:Y:S02]  /*26fa0*/  LDGSTS.E.BYPASS.LTC128B.128 [R4+0x23c00], desc[UR4][R2.64+0x180], !P1 ;  /* 0x23c0018002047fae */ /* 0x0007e4000c901d44 */
.L_x_754:
[----:B------:R-:W-:Y:S05]  /*26fb0*/  BSYNC B0 ;  /* 0x0000000000007941 */ /* 0x000fea0003800000 */
.L_x_753:
[----:B------:R-:W-:Y:S01]  /*26fc0*/  NOP ;  /* 0x0000000000007918 */ /* 0x000fe20000000000 */
[----:B------:R-:W-:-:S13]  /*26fd0*/  PLOP3.LUT P0, PT, PT, PT, PT, 0x80, 0x0 ;  /* 0x000000000000781c */ /* 0x000fda0003f0f070 */
.L_x_755:
        /* <DEDUP_REMOVED lines=16> */
[----:B------:R-:W4:Y:S03]  /*270e0*/  SYNCS.PHASECHK.TRANS64.TRYWAIT P0, [R18+URZ+0x38820], R0 ;  /* 0x03882000120075a7 */ /* 0x000f26000800017f */
[----:B---34-:R-:W-:Y:S05]  /*270f0*/  @!P0 BRA `(.L_x_757) ;  /* 0x0000005800dc8947 */ /* 0x018fea0003800000 */
.L_x_910:
[----:B------:R-:W-:Y:S05]  /*27100*/  BSYNC B0 ;  /* 0x0000000000007941 */ /* 0x000fea0003800000 */
.L_x_756:
[----:B------:R-:W3:Y:S04]  /*27110*/  LDL R2, [R1+0x48] ;  /* 0x0000480001027983 */ /* 0x000ee80000100800 */
[----:B0-2---:R-:W2:Y:S01]  /*27120*/  LDL R3, [R1+0x34] ;  /* 0x0000340001037983 */ /* 0x005ea20000100800 */
[----:B------:R-:W-:Y:S01]  /*27130*/  BSSY B0, `(.L_x_758) ;  /* 0x00002a9000007945 */ /* 0x000fe20003800000 */
[----:B---3--:R-:W-:-:S04]  /*27140*/  IADD3 R0, R2, -0x2, RZ ;  /* 0xfffffffe02007810 */ /* 0x008fc80007ffe0ff */
[----:B--2---:R-:W-:-:S13]  /*27150*/  ISETP.GE.AND P0, PT, R0, R3, PT ;  /* 0x000000030000720c */ /* 0x004fda0003f06270 */
[----:B------:R-:W-:Y:S05]  /*27160*/  @!P0 BRA `(.L_x_759) ;  /* 0x0000002800948947 */ /* 0x000fea0003800000 */
[----:B------:R-:W2:Y:S04]  /*27170*/  LDL.LU R2, [R1+0x60] ;  /* 0x0000600001027983 */ /* 0x000ea80000300800 */
[----:B-1----:R-:W3:Y:S04]  /*27180*/  LDL.LU R5, [R1+0x44] ;  /* 0x0000440001057983 */ /* 0x002ee80000300800 */
[----:B------:R-:W4:Y:S01]  /*27190*/  LDL.LU R4, [R1+0x40] ;  /* 0x0000400001047983 */ /* 0x000f220000300800 */
[----:B------:R-:W-:Y:S01]  /*271a0*/  BSSY B2, `(.L_x_760) ;  /* 0x00000e7000027945 */ /* 0x000fe20003800000 */
[----:B--2---:R-:W-:-:S04]  /*271b0*/  VIADD R2, R2, 0x1 ;  /* 0x0000000102027836 */ /* 0x004fc80000000000 */
[----:B---3--:R-:W-:-:S05]  /*271c0*/  IMAD R2, R2, R5, RZ ;  /* 0x0000000502027224 */ /* 0x008fca00078e02ff */
[----:B----4-:R-:W-:Y:S02]  /*271d0*/  VIMNMX R7, R4, R2, PT ;  /* 0x0000000204077248 */ /* 0x010fe40003fe0100 */
[----:B------:R-:W-:-:S03]  /*271e0*/  LOP3.LUT R2, RZ, R3, RZ, 0x33, !PT ;  /* 0x00000003ff027212 */ /* 0x000fc600078e33ff */
        /* <DEDUP_REMOVED lines=8> */
[----:B------:R-:W-:Y:S01]  /*27270*/  IADD3 R8, R19, 0x1, RZ ;  /* 0x0000000113087810 */ /* 0x000fe20007ffe0ff */
[----:B------:R-:W-:Y:S03]  /*27280*/  BSSY B1, `(.L_x_762) ;  /* 0x00000d4000017945 */ /* 0x000fe60003800000 */
[----:B------:R-:W-:-:S04]  /*27290*/  ISETP.NE.AND P0, PT, R8, 0x2, PT ;  /* 0x000000020800780c */ /* 0x000fc80003f05270 */
[----:B------:R-:W-:Y:S02]  /*272a0*/  SEL R10, RZ, 0x1, P0 ;  /* 0x00000001ff0a7807 */ /* 0x000fe40000000000 */
[----:B------:R-:W-:Y:S02]  /*272b0*/  SEL R8, R8, RZ, P0 ;  /* 0x000000ff08087207 */ /* 0x000fe40000000000 */
[----:B--2---:R-:W-:Y:S02]  /*272c0*/  LOP3.LUT P1, RZ, R4, 0x4, RZ, 0xc0, !PT ;  /* 0x0000000404ff7812 */ /* 0x004fe4000782c0ff */
        /* <DEDUP_REMOVED lines=22> */
[----:B------:R-:W-:-:S05]  /*27430*/  IMAD.WIDE.U32 R2, R6, UR6, R2 ;  /* 0x0000000606027c25 */ /* 0x000fca000f8e0002 */
[----:B------:R-:W-:Y:S02]  /*27440*/  IADD3 R3, R4, R3, RZ ;  /* 0x0000000304037210 */ /* 0x000fe40007ffe0ff */
[----:B------:R-:W-:-:S04]  /*27450*/  LEA R4, P0, R2, UR4, 0x2 ;  /* 0x0000000402047c11 */ /* 0x000fc8000f8010ff */
[----:B------:R-:W-:-:S05]  /*27460*/  LEA.HI.X R5, R2, UR5, R3, 0x2, P0 ;  /* 0x0000000502057c11 */ /* 0x000fca00080f1403 */
[----:B------:R0:W5:Y:S04]  /*27470*/  LDG.E R4, desc[UR8][R4.64] ;  /* 0x0000000804047981 */ /* 0x000168000c1e1900 */
.L_x_764:
[----:B------:R-:W-:Y:S01]  /*27480*/  IMAD R3, R8, 0x8, R18 ;  /* 0x0000000808037824 */ /* 0x000fe200078e0212 */
[----:B------:R-:W-:Y:S01]  /*27490*/  SHF.L.U32 R2, R10, 0x1f, RZ ;  /* 0x0000001f0a027819 */ /* 0x000fe200000006ff */
[----:B------:R-:W-:Y:S03]  /*274a0*/  BSSY B3, `(.L_x_765) ;  /* 0x0000003000037945 */ /* 0x000fe60003800000 */
[----:B------:R-:W1:Y:S02]  /*274b0*/  SYNCS.PHASECHK.TRANS64.TRYWAIT P0, [R3+URZ+0x38840], R2 ;  /* 0x03884002030075a7 */ /* 0x000e64000800017f */
[----:B-1----:R-:W-:Y:S05]  /*274c0*/  @!P0 BRA `(.L_x_766) ;  /* 0x0000005400fc8947 */ /* 0x002fea0003800000 */
.L_x_911:
[----:B------:R-:W-:Y:S05]  /*274d0*/  BSYNC B3 ;  /* 0x0000000000037941 */ /* 0x000fea0003800000 */
.L_x_765:
[----:B0-----:R-:W0:Y:S01]  /*274e0*/  S2R R5, SR_TID.X ;  /* 0x0000000000057919 */ /* 0x001e220000002100 */
[----:B------:R-:W-:Y:S01]  /*274f0*/  BSSY B3, `(.L_x_767) ;  /* 0x000000a000037945 */ /* 0x000fe20003800000 */
[----:B0-----:R-:W-:-:S04]  /*27500*/  LOP3.LUT R5, R5, 0x7f, RZ, 0xc0, !PT ;  /* 0x0000007f05057812 */ /* 0x001fc800078ec0ff */
[----:B------:R-:W-:-:S13]  /*27510*/  ISETP.NE.AND P0, PT, R5, RZ, PT ;  /* 0x000000ff0500720c */ /* 0x000fda0003f05270 */
[----:B------:R-:W-:Y:S05]  /*27520*/  @P0 BRA `(.L_x_768) ;  /* 0x0000000000180947 */ /* 0x000fea0003800000 */
[----:B------:R-:W2:Y:S01]  /*27530*/  LDL R5, [R1+0x10] ;  /* 0x0000100001057983 */ /* 0x000ea20000100800 */
[----:B-1----:R-:W-:-:S04]  /*27540*/  IMAD.MOV.U32 R2, RZ, RZ, 0xa000 ;  /* 0x0000a000ff027424 */ /* 0x002fc800078e00ff */
[----:B------:R0:W-:Y:S01]  /*27550*/  SYNCS.ARRIVE.TRANS64 RZ, [R3+URZ+0x38830], R2 ;  /* 0x0388300203ff79a7 */ /* 0x0001e2000800003f */
[----:B--2---:R-:W-:-:S13]  /*27560*/  LOP3.LUT P1, RZ, R5, 0x1, RZ, 0xc0, !PT ;  /* 0x0000000105ff7812 */ /* 0x004fda000782c0ff */
[----:B0-----:R-:W-:Y:S05]  /*27570*/  @!P1 BRA `(.L_x_768) ;  /* 0x0000000000049947 */ /* 0x001fea0003800000 */
[----:B------:R-:W-:Y:S01]  /*27580*/  BPT.TRAP 0x1 ;  /* 0x000000040000795c */ /* 0x000fe20000300000 */
.L_x_768:
[----:B------:R-:W-:Y:S05]  /*27590*/  BSYNC B3 ;  /* 0x0000000000037941 */ /* 0x000fea0003800000 */
.L_x_767:
[----:B-1----:R-:W2:Y:S01]  /*275a0*/  LDL R2, [R1+0x1c] ;  /* 0x00001c0001027983 */ /* 0x002ea20000100800 */
[----:B------:R-:W-:Y:S01]  /*275b0*/  IMAD.MOV.U32 R11, RZ, RZ, RZ ;  /* 0x000000ffff0b7224 */ /* 0x000fe200078e00ff */
[----:B------:R-:W-:Y:S01]  /*275c0*/  UIADD3 UR4, UP0, UR38, 0x370, URZ ;  /* 0x0000037026047890 */ /* 0x000fe2000ff1e03f */
[----:B------:R-:W-:Y:S01]  /*275d0*/  IMAD R6, R8, 0xa000, R18 ;  /* 0x0000a00008067824 */ /* 0x000fe200078e0212 */
[----:B------:R-:W-:Y:S01]  /*275e0*/  PLOP3.LUT P0, PT, PT, PT, PT, 0x80, 0x0 ;  /* 0x000000000000781c */ /* 0x000fe20003f0f070 */
[----:B------:R-:W-:Y:S01]  /*275f0*/  UMOV UR6, 0x0 ;  /* 0x0000000000067882 */ /* 0x000fe20000000000 */
[----:B------:R-:W-:Y:S01]  /*27600*/  R2UR UR10, R11 ;  /* 0x000000000b0a72ca */ /* 0x000fe200000e0000 */
[----:B------:R-:W-:Y:S01]  /*27610*/  VIADD R5, R6, 0x24400 ;  /* 0x0002440006057836 */ /* 0x000fe20000000000 */
[----:B------:R-:W-:Y:S01]  /*27620*/  IADD3 R3, R3, 0x38830, RZ ;  /* 0x0003883003037810 */ /* 0x000fe20007ffe0ff */
[----:B------:R-:W-:Y:S01]  /*27630*/  UIADD3.X UR5, URZ, UR39, URZ, UP0, !UPT ;  /* 0x000000273f057290 */ /* 0x000fe200087fe43f */
[----:B------:R-:W-:Y:S01]  /*27640*/  UMOV UR7, 0x14f00000 ;  /* 0x14f0000000077882 */ /* 0x000fe20000000000 */
[----:B--2---:R-:W-:-:S10]  /*27650*/  IMAD R2, R0, 0x50, R2 ;  /* 0x0000005000027824 */ /* 0x004fd400078e0202 */
.L_x_769:
        /* <DEDUP_REMOVED lines=16> */
.L_x_770:
        /* <DEDUP_REMOVED lines=16> */
.L_x_771:
        /* <DEDUP_REMOVED lines=16> */
.L_x_772:
        /* <DEDUP_REMOVED lines=11> */
[----:B------:R-:W-:Y:S01]  /*27a10*/  LEA R2, R19, R18, 0x3 ;  /* 0x0000001213027211 */ /* 0x000fe200078e18ff */
[----:B------:R-:W-:Y:S01]  /*27a20*/  BSSY B3, `(.L_x_773) ;  /* 0x0000004000037945 */ /* 0x000fe20003800000 */
[----:B--2---:R-:W-:-:S04]  /*27a30*/  SHF.L.U32 R3, R6, 0x1f, RZ ;  /* 0x0000001f06037819 */ /* 0x004fc800000006ff */
[----:B------:R-:W0:Y:S02]  /*27a40*/  SYNCS.PHASECHK.TRANS64.TRYWAIT P0, [R2+URZ+0x38860], R3 ;  /* 0x03886003020075a7 */ /* 0x000e24000800017f */
[----:B0-----:R-:W-:Y:S05]  /*27a50*/  @!P0 BRA `(.L_x_774) ;  /* 0x0000005000ac8947 */ /* 0x001fea0003800000 */
.L_x_912:
[----:B------:R-:W-:Y:S05]  /*27a60*/  BSYNC B3 ;  /* 0x0000000000037941 */ /* 0x000fea0003800000 */
.L_x_773:
[----:B------:R-:W1:Y:S01]  /*27a70*/  S2R R5, SR_TID.X ;  /* 0x0000000000057919 */ /* 0x000e620000002100 */
[----:B------:R-:W-:-:S04]  /*27a80*/  UPRMT UR4, UR37, 0x9910, URZ ;  /* 0x0000991025047896 */ /* 0x000fc8000800003f */
[----:B------:R-:W-:Y:S01]  /*27a90*/  UISETP.NE.AND UP0, UPT, UR4, 0x2, UPT ;  /* 0x000000020400788c */ /* 0x000fe2000bf05270 */
[----:B-1----:R-:W-:-:S04]  /*27aa0*/  LOP3.LUT R5, R5, 0x7f, RZ, 0xc0, !PT ;  /* 0x0000007f05057812 */ /* 0x002fc800078ec0ff */
[----:B------:R-:W-:-:S13]  /*27ab0*/  ISETP.NE.AND P0, PT, R5, RZ, PT ;  /* 0x000000ff0500720c */ /* 0x000fda0003f05270 */
[----:B0-----:R-:W-:-:S04]  /*27ac0*/  @!P0 IMAD.MOV.U32 R3, RZ, RZ, 0xa000 ;  /* 0x0000a000ff038424 */ /* 0x001fc800078e00ff */
[----:B------:R0:W-:Y:S01]  /*27ad0*/  @!P0 SYNCS.ARRIVE.TRANS64 RZ, [R2+URZ+0x38850], R3 ;  /* 0x0388500302ff89a7 */ /* 0x0001e2000800003f */
[----:B------:R-:W-:-:S13]  /*27ae0*/  PLOP3.LUT P0, PT, PT, PT, UP0, 0x80, 0x0 ;  /* 0x000000000000781c */ /* 0x000fda0003f0f008 */
[----:B0-----:R-:W-:Y:S05]  /*27af0*/  @P0 BRA `(.L_x_775) ;  /* 0x0000000000040947 */ /* 0x001fea0003800000 */
[----:B------:R-:W-:Y:S01]  /*27b00*/  BPT.TRAP 0x1 ;  /* 0x000000040000795c */ /* 0x000fe20000300000 */
.L_x_775:
[----:B------:R-:W2:Y:S01]  /*27b10*/  LDL R3, [R1+0x10] ;  /* 0x0000100001037983 */ /* 0x000ea20000100800 */
[----:B------:R-:W-:Y:S01]  /*27b20*/  BSSY B3, `(.L_x_776) ;  /* 0x0000004000037945 */ /* 0x000fe20003800000 */
[----:B--2---:R-:W-:-:S13]  /*27b30*/  LOP3.LUT P0, RZ, R3, 0x8, RZ, 0xc0, !PT ;  /* 0x0000000803ff7812 */ /* 0x004fda000780c0ff */
[----:B------:R-:W-:Y:S05]  /*27b40*/  @P0 BRA `(.L_x_777) ;  /* 0x0000000000040947 */ /* 0x000fea0003800000 */
[----:B------:R-:W-:Y:S01]  /*27b50*/  BPT.TRAP 0x1 ;  /* 0x000000040000795c */ /* 0x000fe20000300000 */
.L_x_777:
[----:B------:R-:W-:Y:S05]  /*27b60*/  BSYNC B3 ;  /* 0x0000000000037941 */ /* 0x000fea0003800000 */
.L_x_776:
[----:B------:R-:W2:Y:S04]  /*27b70*/  LDL R6, [R1+0x1c] ;  /* 0x00001c0001067983 */ /* 0x000ea80000100800 */
[----:B------:R-:W2:Y:S01]  /*27b80*/  LDL.LU R5, [R1+0x8] ;  /* 0x0000080001057983 */ /* 0x000ea20000300800 */
[----:B------:R-:W-:Y:S01]  /*27b90*/  R2UR UR10, R11 ;  /* 0x000000000b0a72ca */ /* 0x000fe200000e0000 */
[----:B------:R-:W-:Y:S01]  /*27ba0*/  IMAD R3, R19, 0xa000, R18 ;  /* 0x0000a00013037824 */ /* 0x000fe200078e0212 */
[----:B------:R-:W-:Y:S01]  /*27bb0*/  UIADD3 UR4, UP0, UR38, 0x470, URZ ;  /* 0x0000047026047890 */ /* 0x000fe2000ff1e03f */
[----:B------:R-:W-:Y:S01]  /*27bc0*/  PLOP3.LUT P0, PT, PT, PT, PT, 0x80, 0x0 ;  /* 0x000000000000781c */ /* 0x000fe20003f0f070 */
[----:B------:R-:W-:Y:S01]  /*27bd0*/  VIADD R2, R2, 0x38850 ;  /* 0x0003885002027836 */ /* 0x000fe20000000000 */
[----:B------:R-:W-:Y:S01]  /*27be0*/  UMOV UR6, 0x0 ;  /* 0x0000000000067882 */ /* 0x000fe20000000000 */
[----:B------:R-:W-:Y:S01]  /*27bf0*/  UIADD3.X UR5, URZ, UR39, URZ, UP0, !UPT ;  /* 0x000000273f057290 */ /* 0x000fe200087fe43f */
[----:B------:R-:W-:Y:S01]  /*27c00*/  UMOV UR7, 0x14f00000 ;  /* 0x14f0000000077882 */ /* 0x000fe20000000000 */
[----:B--2---:R-:W-:-:S02]  /*27c10*/  IMAD R5, R5, 0x50, R6 ;  /* 0x0000005005057824 */ /* 0x004fc400078e0206 */
[----:B------:R-:W-:-:S08]  /*27c20*/  VIADD R6, R3, 0x400 ;  /* 0x0000040003067836 */ /* 0x000fd00000000000 */
.L_x_778:
        /* <DEDUP_REMOVED lines=11> */
[----:B------:R-:W-:Y:S01]  /*27ce0*/  UMOV UR6, 0x0 ;  /* 0x0000000000067882 */ /* 0x000fe20000000000 */
[----:B------:R-:W-:Y:S01]  /*27cf0*/  PLOP3.LUT P0, PT, PT, PT, PT, 0x80, 0x0 ;  /* 0x000000000000781c */ /* 0x000fe20003f0f070 */
[----:B------:R-:W-:Y:S01]  /*27d00*/  UMOV UR7, 0x14f00000 ;  /* 0x14f0000000077882 */ /* 0x000fe20000000000 */
[----:B------:R-:W-:-:S11]  /*27d10*/  IADD3 R6, R3, 0x2c00, RZ ;  /* 0x00002c0003067810 */ /* 0x000fd60007ffe0ff */
.L_x_779:
        /* <DEDUP_REMOVED lines=12> */
[----:B------:R-:W-:Y:S01]  /*27de0*/  PLOP3.LUT P0, PT, PT, PT, PT, 0x80, 0x0 ;  /* 0x000000000000781c */ /* 0x000fe20003f0f070 */
[----:B------:R-:W-:Y:S01]  /*27df0*/  UMOV UR6, 0x0 ;  /* 0x0000000000067882 */ /* 0x000fe20000000000 */
[----:B------:R-:W-:-:S11]  /*27e00*/  UMOV UR7, 0x14f00000 ;  /* 0x14f0000000077882 */ /* 0x000fd60000000000 */
.L_x_780:
        /* <DEDUP_REMOVED lines=15> */
.L_x_781:
        /* <DEDUP_REMOVED lines=12> */
.L_x_763:
[----:B------:R-:W-:Y:S05]  /*27fc0*/  BSYNC B1 ;  /* 0x0000000000017941 */ /* 0x000fea0003800000 */
.L_x_762:
[----:B0-----:R-:W2:Y:S01]  /*27fd0*/  LDL.LU R0, [R1+0x48] ;  /* 0x0000480001007983 */ /* 0x001ea20000300800 */
[----:B------:R-:W-:-:S03]  /*27fe0*/  IMAD.MOV.U32 R19, RZ, RZ, R8 ;  /* 0x000000ffff137224 */ /* 0x000fc600078e0008 */
[----:B------:R0:W-:Y:S02]  /*27ff0*/  STL [R1+0x18], R10 ;  /* 0x0000180a01007387 */ /* 0x0001e40000100800 */
[----:B0-2---:R-:W-:-:S07]  /*28000*/  IADD3 R0, R0, -0x3, RZ ;  /* 0xfffffffd00007810 */ /* 0x005fce0007ffe0ff */
.L_x_761:
[----:B------:R-:W-:Y:S05]  /*28010*/  BSYNC B2 ;  /* 0x0000000000027941 */ /* 0x000fea0003800000 */
.L_x_760:
[----:B------:R-:W-:Y:S01]  /*28020*/  VIADD R9, R9, 0xfffffffe ;  /* 0xfffffffe09097836 */ /* 0x000fe20000000000 */
[----:B------:R-:W-:-:S04]  /*28030*/  LOP3.LUT R7, RZ, R7, RZ, 0x33, !PT ;  /* 0x00000007ff077212 */ /* 0x000fc800078e33ff */
[----:B------:R-:W-:-:S13]  /*28040*/  ISETP.NE.AND P0, PT, R9, R7, PT ;  /* 0x000000070900720c */ /* 0x000fda0003f05270 */
[----:B------:R-:W-:Y:S05]  /*28050*/  @!P0 BRA `(.L_x_759) ;  /* 0x0000001800d88947 */ /* 0x000fea0003800000 */
[----:B------:R-:W-:-:S07]  /*28060*/  IMAD.MOV.U32 R9, RZ, RZ, R17 ;  /* 0x000000ffff097224 */ /* 0x000fce00078e0011 */
.L_x_822:
[----:B------:R-:W2:Y:S04]  /*28070*/  LDL R3, [R1+0x10] ;  /* 0x0000100001037983 */ /* 0x000ea80000100800 */
[----:B------:R-:W3:Y:S01]  /*28080*/  LDL R2, [R1+0x18] ;  /* 0x0000180001027983 */ /* 0x000ee20000100800 */
[----:B------:R-:W-:Y:S01]  /*28090*/  IADD3 R4, R19, 0x1, RZ ;  /* 0x0000000113047810 */ /* 0x000fe20007ffe0ff */
[----:B------:R-:W-:Y:S05]  /*280a0*/  YIELD ;  /* 0x0000000000007946 */ /* 0x000fea0003800000 */
[----:B------:R-:W-:Y:S01]  /*280b0*/  ISETP.NE.AND P0, PT, R4, 0x2, PT ;  /* 0x000000020400780c */ /* 0x000fe20003f05270 */
[----:B------:R-:W-:Y:S03]  /*280c0*/  BSSY B1, `(.L_x_782) ;  /* 0x00000d3000017945 */ /* 0x000fe60003800000 */
[----:B------:R-:W-:-:S02]  /*280d0*/  SEL R5, RZ, 0x1, P0 ;  /* 0x00000001ff057807 */ /* 0x000fc40000000000 */
[----:B------:R-:W-:Y:S02]  /*280e0*/  SEL R4, R4, RZ, P0 ;  /* 0x000000ff04047207 */ /* 0x000fe40000000000 */
[----:B--2---:R-:W-:Y:S02]  /*280f0*/  LOP3.LUT P1, RZ, R3, 0x4, RZ, 0xc0, !PT ;  /* 0x0000000403ff7812 */ /* 0x004fe4000782c0ff */
        /* <DEDUP_REMOVED lines=22> */
[----:B------:R-:W-:-:S05]  /*28260*/  IMAD.WIDE.U32 R2, R8, UR6, R2 ;  /* 0x0000000608027c25 */ /* 0x000fca000f8e0002 */
[----:B------:R-:W-:Y:S02]  /*28270*/  IADD3 R3, R7, R3, RZ ;  /* 0x0000000307037210 */ /* 0x000fe40007ffe0ff */
[----:B------:R-:W-:-:S04]  /*28280*/  LEA R8, P0, R2, UR4, 0x2 ;  /* 0x0000000402087c11 */ /* 0x000fc8000f8010ff */
[----:B------:R-:W-:-:S06]  /*28290*/  LEA.HI.X R9, R2, UR5, R3, 0x2, P0 ;  /* 0x0000000502097c11 */ /* 0x000fcc00080f1403 */
[----:B------:R0:W5:Y:S03]  /*282a0*/  LDG.E R9, desc[UR8][R8.64] ;  /* 0x0000000808097981 */ /* 0x000166000c1e1900 */
.L_x_784:
[----:B------:R-:W-:Y:S01]  /*282b0*/  IMAD R3, R4, 0x8, R18 ;  /* 0x0000000804037824 */ /* 0x000fe200078e0212 */
[----:B------:R-:W-:Y:S01]  /*282c0*/  SHF.L.U32 R2, R5, 0x1f, RZ ;  /* 0x0000001f05027819 */ /* 0x000fe200000006ff */
[----:B------:R-:W-:Y:S03]  /*282d0*/  BSSY B2, `(.L_x_785) ;  /* 0x0000003000027945 */ /* 0x000fe60003800000 */
[----:B------:R-:W1:Y:S02]  /*282e0*/  SYNCS.PHASECHK.TRANS64.TRYWAIT P0, [R3+URZ+0x38840], R2 ;  /* 0x03884002030075a7 */ /* 0x000e64000800017f */
[----:B-1----:R-:W-:Y:S05]  /*282f0*/  @!P0 BRA `(.L_x_786) ;  /* 0x0000004800988947 */ /* 0x002fea0003800000 */
.L_x_913:
[----:B------:R-:W-:Y:S05]  /*28300*/  BSYNC B2 ;  /* 0x0000000000027941 */ /* 0x000fea0003800000 */
.L_x_785:
[----:B------:R-:W2:Y:S01]  /*28310*/  S2R R7, SR_TID.X ;  /* 0x0000000000077919 */ /* 0x000ea20000002100 */
[----:B------:R-:W-:Y:S01]  /*28320*/  BSSY B2, `(.L_x_787) ;  /* 0x000000a000027945 */ /* 0x000fe20003800000 */
[----:B--2---:R-:W-:-:S04]  /*28330*/  LOP3.LUT R7, R7, 0x7f, RZ, 0xc0, !PT ;  /* 0x0000007f07077812 */ /* 0x004fc800078ec0ff */
[----:B------:R-:W-:-:S13]  /*28340*/  ISETP.NE.AND P0, PT, R7, RZ, PT ;  /* 0x000000ff0700720c */ /* 0x000fda0003f05270 */
[----:B------:R-:W-:Y:S05]  /*28350*/  @P0 BRA `(.L_x_788) ;  /* 0x0000000000180947 */ /* 0x000fea0003800000 */
[----:B------:R-:W2:Y:S01]  /*28360*/  LDL R7, [R1+0x10] ;  /* 0x0000100001077983 */ /* 0x000ea20000100800 */
[----:B-1----:R-:W-:-:S04]  /*28370*/  IMAD.MOV.U32 R2, RZ, RZ, 0xa000 ;  /* 0x0000a000ff027424 */ /* 0x002fc800078e00ff */
[----:B------:R3:W-:Y:S01]  /*28380*/  SYNCS.ARRIVE.TRANS64 RZ, [R3+URZ+0x38830], R2 ;  /* 0x0388300203ff79a7 */ /* 0x0007e2000800003f */
[----:B--2---:R-:W-:-:S13]  /*28390*/  LOP3.LUT P1, RZ, R7, 0x1, RZ, 0xc0, !PT ;  /* 0x0000000107ff7812 */ /* 0x004fda000782c0ff */
[----:B---3--:R-:W-:Y:S05]  /*283a0*/  @!P1 BRA `(.L_x_788) ;  /* 0x0000000000049947 */ /* 0x008fea0003800000 */
[----:B------:R-:W-:Y:S01]  /*283b0*/  BPT.TRAP 0x1 ;  /* 0x000000040000795c */ /* 0x000fe20000300000 */
.L_x_788:
[----:B------:R-:W-:Y:S05]  /*283c0*/  BSYNC B2 ;  /* 0x0000000000027941 */ /* 0x000fea0003800000 */
.L_x_787:
[----:B-1----:R-:W2:Y:S01]  /*283d0*/  LDL R2, [R1+0x1c] ;  /* 0x00001c0001027983 */ /* 0x002ea20000100800 */
[----:B------:R-:W-:Y:S01]  /*283e0*/  IMAD.MOV.U32 R10, RZ, RZ, RZ ;  /* 0x000000ffff0a7224 */ /* 0x000fe200078e00ff */
[----:B------:R-:W-:Y:S01]  /*283f0*/  UIADD3 UR4, UP0, UR38, 0x370, URZ ;  /* 0x0000037026047890 */ /* 0x000fe2000ff1e03f */
[----:B------:R-:W-:Y:S01]  /*28400*/  IMAD R7, R4, 0xa000, R18 ;  /* 0x0000a00004077824 */ /* 0x000fe200078e0212 */
[----:B------:R-:W-:Y:S01]  /*28410*/  PLOP3.LUT P0, PT, PT, PT, PT, 0x80, 0x0 ;  /* 0x000000000000781c */ /* 0x000fe20003f0f070 */
[----:B------:R-:W-:Y:S01]  /*28420*/  UMOV UR6, 0x0 ;  /* 0x0000000000067882 */ /* 0x000fe20000000000 */
[----:B------:R-:W-:Y:S01]  /*28430*/  R2UR UR10, R10 ;  /* 0x000000000a0a72ca */ /* 0x000fe200000e0000 */
[----:B0-----:R-:W-:Y:S01]  /*28440*/  VIADD R8, R7, 0x24400 ;  /* 0x0002440007087836 */ /* 0x001fe20000000000 */
[----:B------:R-:W-:Y:S01]  /*28450*/  IADD3 R3, R3, 0x38830, RZ ;  /* 0x0003883003037810 */ /* 0x000fe20007ffe0ff */
[----:B------:R-:W-:Y:S01]  /*28460*/  UIADD3.X UR5, URZ, UR39, URZ, UP0, !UPT ;  /* 0x000000273f057290 */ /* 0x000fe200087fe43f */
[----:B------:R-:W-:Y:S01]  /*28470*/  UMOV UR7, 0x14f00000 ;  /* 0x14f0000000077882 */ /* 0x000fe20000000000 */
[----:B--2---:R-:W-:-:S10]  /*28480*/  IMAD R2, R6, 0x50, R2 ;  /* 0x0000005006027824 */ /* 0x004fd400078e0202 */
.L_x_789:
        /* <DEDUP_REMOVED lines=16> */
.L_x_790:
        /* <DEDUP_REMOVED lines=16> */
.L_x_791:
        /* <DEDUP_REMOVED lines=16> */
.L_x_792:
        /* <DEDUP_REMOVED lines=16> */
.L_x_914:
[----:B------:R-:W-:Y:S05]  /*28890*/  BSYNC B2 ;  /* 0x0000000000027941 */ /* 0x000fea0003800000 */
.L_x_793:
        /* <DEDUP_REMOVED lines=10> */
.L_x_795:
[----:B------:R-:W2:Y:S01]  /*28940*/  LDL R3, [R1+0x10] ;  /* 0x0000100001037983 */ /* 0x000ea20000100800 */
[----:B------:R-:W-:Y:S01]  /*28950*/  BSSY B2, `(.L_x_796) ;  /* 0x0000004000027945 */ /* 0x000fe20003800000 */
[----:B--2---:R-:W-:-:S13]  /*28960*/  LOP3.LUT P0, RZ, R3, 0x8, RZ, 0xc0, !PT ;  /* 0x0000000803ff7812 */ /* 0x004fda000780c0ff */
[----:B------:R-:W-:Y:S05]  /*28970*/  @P0 BRA `(.L_x_797) ;  /* 0x0000000000040947 */ /* 0x000fea0003800000 */
[----:B------:R-:W-:Y:S01]  /*28980*/  BPT.TRAP 0x1 ;  /* 0x000000040000795c */ /* 0x000fe20000300000 */
.L_x_797:
[----:B------:R-:W-:Y:S05]  /*28990*/  BSYNC B2 ;  /* 0x0000000000027941 */ /* 0x000fea0003800000 */
.L_x_796:
        /* <DEDUP_REMOVED lines=12> */
.L_x_798:
        /* <DEDUP_REMOVED lines=15> */
.L_x_799:
        /* <DEDUP_REMOVED lines=15> */
.L_x_800:
        /* <DEDUP_REMOVED lines=15> */
.L_x_801:
        /* <DEDUP_REMOVED lines=12> */
.L_x_783:
[----:B------:R-:W-:Y:S05]  /*28df0*/  BSYNC B1 ;  /* 0x0000000000017941 */ /* 0x000fea0003800000 */
.L_x_782:
[----:B------:R-:W2:Y:S01]  /*28e00*/  LDL R2, [R1+0x10] ;  /* 0x0000100001027983 */ /* 0x000ea20000100800 */
[----:B------:R-:W-:Y:S01]  /*28e10*/  IADD3 R19, R4, 0x1, RZ ;  /* 0x0000000104137810 */ /* 0x000fe20007ffe0ff */
[----:B------:R-:W-:Y:S01]  /*28e20*/  BSSY B1, `(.L_x_802) ;  /* 0x00000d5000017945 */ /* 0x000fe20003800000 */
[----:B0-----:R-:W-:Y:S02]  /*28e30*/  VIADD R6, R0, 0xffffffff ;  /* 0xffffffff00067836 */ /* 0x001fe40000000000 */
[----:B------:R-:W-:-:S04]  /*28e40*/  ISETP.NE.AND P0, PT, R19, 0x2, PT ;  /* 0x000000021300780c */ /* 0x000fc80003f05270 */
[----:B------:R-:W-:Y:S02]  /*28e50*/  SEL R19, R19, RZ, P0 ;  /* 0x000000ff13137207 */ /* 0x000fe40000000000 */
[----:B--2---:R-:W-:Y:S02]  /*28e60*/  LOP3.LUT P1, RZ, R2, 0x4, RZ, 0xc0, !PT ;  /* 0x0000000402ff7812 */ /* 0x004fe4000782c0ff */
        /* <DEDUP_REMOVED lines=19> */
[----:B------:R-:W-:Y:S02]  /*28fa0*/  IADD3 R7, -R2, RZ, RZ ;  /* 0x000000ff02077210 */ /* 0x000fe40007ffe1ff */
[----:B------:R-:W-:-:S03]  /*28fb0*/  SHF.R.S32.HI R3, RZ, 0x1f, R2 ;  /* 0x0000001fff037819 */ /* 0x000fc60000011402 */
        /* <DEDUP_REMOVED lines=8> */
.L_x_804:
[----:B------:R-:W-:Y:S01]  /*29040*/  IMAD R3, R19, 0x8, R18 ;  /* 0x0000000813037824 */ /* 0x000fe200078e0212 */
[----:B------:R-:W-:Y:S01]  /*29050*/  SHF.L.U32 R2, R10, 0x1f, RZ ;  /* 0x0000001f0a027819 */ /* 0x000fe200000006ff */
[----:B------:R-:W-:Y:S03]  /*29060*/  BSSY B2, `(.L_x_805) ;  /* 0x0000003000027945 */ /* 0x000fe60003800000 */
[----:B------:R-:W2:Y:S02]  /*29070*/  SYNCS.PHASECHK.TRANS64.TRYWAIT P0, [R3+URZ+0x38840], R2 ;  /* 0x03884002030075a7 */ /* 0x000ea4000800017f */
[----:B--2---:R-:W-:Y:S05]  /*29080*/  @!P0 BRA `(.L_x_806) ;  /* 0x0000003c005c8947 */ /* 0x004fea0003800000 */
.L_x_915:
[----:B------:R-:W-:Y:S05]  /*29090*/  BSYNC B2 ;  /* 0x0000000000027941 */ /* 0x000fea0003800000 */
.L_x_805:
[----:B-1----:R-:W1:Y:S01]  /*290a0*/  S2R R8, SR_TID.X ;  /* 0x0000000000087919 */ /* 0x002e620000002100 */
[----:B------:R-:W-:Y:S01]  /*290b0*/  BSSY B2, `(.L_x_807) ;  /* 0x000000a000027945 */ /* 0x000fe20003800000 */
[----:B-1----:R-:W-:-:S04]  /*290c0*/  LOP3.LUT R8, R8, 0x7f, RZ, 0xc0, !PT ;  /* 0x0000007f08087812 */ /* 0x002fc800078ec0ff */
[----:B------:R-:W-:-:S13]  /*290d0*/  ISETP.NE.AND P0, PT, R8, RZ, PT ;  /* 0x000000ff0800720c */ /* 0x000fda0003f05270 */
[----:B------:R-:W-:Y:S05]  /*290e0*/  @P0 BRA `(.L_x_808) ;  /* 0x0000000000180947 */ /* 0x000fea0003800000 */
[----:B------:R-:W3:Y:S01]  /*290f0*/  LDL R8, [R1+0x10] ;  /* 0x0000100001087983 */ /* 0x000ee20000100800 */
[----:B--2---:R-:W-:-:S04]  /*29100*/  IMAD.MOV.U32 R2, RZ, RZ, 0xa000 ;  /* 0x0000a000ff027424 */ /* 0x004fc800078e00ff */
[----:B------:R1:W-:Y:S01]  /*29110*/  SYNCS.ARRIVE.TRANS64 RZ, [R3+URZ+0x38830], R2 ;  /* 0x0388300203ff79a7 */ /* 0x0003e2000800003f */
[----:B---3--:R-:W-:-:S13]  /*29120*/  LOP3.LUT P1, RZ, R8, 0x1, RZ, 0xc0, !PT ;  /* 0x0000000108ff7812 */ /* 0x008fda000782c0ff */
[----:B-1----:R-:W-:Y:S05]  /*29130*/  @!P1 BRA `(.L_x_808) ;  /* 0x0000000000049947 */ /* 0x002fea0003800000 */
[----:B------:R-:W-:Y:S01]  /*29140*/  BPT.TRAP 0x1 ;  /* 0x000000040000795c */ /* 0x000fe20000300000 */
.L_x_808:
[----:B------:R-:W-:Y:S05]  /*29150*/  BSYNC B2 ;  /* 0x0000000000027941 */ /* 0x000fea0003800000 */
.L_x_807:
[----:B--2---:R-:W2:Y:S01]  /*29160*/  LDL R2, [R1+0x1c] ;  /* 0x00001c0001027983 */ /* 0x004ea20000100800 */
[----:B------:R-:W-:Y:S01]  /*29170*/  MOV R11, RZ ;  /* 0x000000ff000b7202 */ /* 0x000fe20000000f00 */
[----:B------:R-:W-:Y:S01]  /*29180*/  IMAD R8, R19, 0xa000, R18 ;  /* 0x0000a00013087824 */ /* 0x000fe200078e0212 */
[----:B------:R-:W-:Y:S01]  /*29190*/  UIADD3 UR4, UP0, UR38, 0x370, URZ ;  /* 0x0000037026047890 */ /* 0x000fe2000ff1e03f */
[----:B------:R-:W-:Y:S01]  /*291a0*/  PLOP3.LUT P0, PT, PT, PT, PT, 0x80, 0x0 ;  /* 0x000000000000781c */ /* 0x000fe20003f0f070 */
[----:B------:R-:W-:Y:S01]  /*291b0*/  VIADD R3, R3, 0x38830 ;  /* 0x0003883003037836 */ /* 0x000fe20000000000 */
[----:B------:R-:W-:Y:S01]  /*291c0*/  R2UR UR10, R11 ;  /* 0x000000000b0a72ca */ /* 0x000fe200000e0000 */
[----:B0-----:R-:W-:Y:S01]  /*291d0*/  VIADD R10, R8, 0x24400 ;  /* 0x00024400080a7836 */ /* 0x001fe20000000000 */
[----:B------:R-:W-:Y:S01]  /*291e0*/  UIADD3.X UR5, URZ, UR39, URZ, UP0, !UPT ;  /* 0x000000273f057290 */ /* 0x000fe200087fe43f */
[----:B------:R-:W-:Y:S01]  /*291f0*/  UMOV UR6, 0x0 ;  /* 0x0000000000067882 */ /* 0x000fe20000000000 */
[----:B------:R-:W-:Y:S01]  /*29200*/  UMOV UR7, 0x14f00000 ;  /* 0x14f0000000077882 */ /* 0x000fe20000000000 */
[----:B--2---:R-:W-:-:S10]  /*29210*/  IMAD R2, R7, 0x50, R2 ;  /* 0x0000005007027824 */ /* 0x004fd400078e0202 */
.L_x_809:
        /* <DEDUP_REMOVED lines=12> */
[----:B------:R-:W-:Y:S01]  /*292e0*/  UMOV UR6, 0x0 ;  /* 0x0000000000067882 */ /* 0x000fe20000000000 */
[----:B------:R-:W-:Y:S01]  /*292f0*/  IADD3 R10, R8, 0x26c00, RZ ;  /* 0x00026c00080a7810 */ /* 0x000fe20007ffe0ff */
[----:B------:R-:W-:Y:S01]  /*29300*/  UMOV UR7, 0x14f00000 ;  /* 0x14f0000000077882 */ /* 0x000fe20000000000 */
[----:B------:R-:W-:-:S15]  /*29310*/  R2UR UR10, R13 ;  /* 0x000000000d0a72ca */ /* 0x000fde00000e0000 */
.L_x_810:
        /* <DEDUP_REMOVED lines=16> */
.L_x_811:
        /* <DEDUP_REMOVED lines=16> */
.L_x_812:
        /* <DEDUP_REMOVED lines=15> */
.L_x_916:
[----:B------:R-:W-:Y:S05]  /*29610*/  BSYNC B2 ;  /* 0x0000000000027941 */ /* 0x000fea0003800000 */
.L_x_813:
[----:B------:R-:W1:Y:S01]  /*29620*/  S2R R3, SR_TID.X ;  /* 0x0000000000037919 */ /* 0x000e620000002100 */
[----:B------:R-:W-:-:S04]  /*29630*/  UPRMT UR4, UR37, 0x9910, URZ ;  /* 0x0000991025047896 */ /* 0x000fc8000800003f */
[----:B------:R-:W-:Y:S01]  /*29640*/  UISETP.NE.AND UP0, UPT, UR4, 0x2, UPT ;  /* 0x000000020400788c */ /* 0x000fe2000bf05270 */
[----:B-1----:R-:W-:-:S04]  /*29650*/  LOP3.LUT R3, R3, 0x7f, RZ, 0xc0, !PT ;  /* 0x0000007f03037812 */ /* 0x002fc800078ec0ff */
[----:B------:R-:W-:-:S13]  /*29660*/  ISETP.NE.AND P0, PT, R3, RZ, PT ;  /* 0x000000ff0300720c */ /* 0x000fda0003f05270 */
[----:B------:R-:W-:-:S04]  /*29670*/  @!P0 IMAD.MOV.U32 R3, RZ, RZ, 0xa000 ;  /* 0x0000a000ff038424 */ /* 0x000fc800078e00ff */
[----:B------:R1:W-:Y:S01]  /*29680*/  @!P0 SYNCS.ARRIVE.TRANS64 RZ, [R2+URZ+0x38850], R3 ;  /* 0x0388500302ff89a7 */ /* 0x0003e2000800003f */
[----:B------:R-:W-:-:S13]  /*29690*/  PLOP3.LUT P0, PT, PT, PT, UP0, 0x80, 0x0 ;  /* 0x000000000000781c */ /* 0x000fda0003f0f008 */
[----:B-1----:R-:W-:Y:S05]  /*296a0*/  @P0 BRA `(.L_x_815) ;  /* 0x0000000000040947 */ /* 0x002fea0003800000 */
[----:B------:R-:W-:Y:S01]  /*296b0*/  BPT.TRAP 0x1 ;  /* 0x000000040000795c */ /* 0x000fe20000300000 */
.L_x_815:
[----:B------:R-:W2:Y:S01]  /*296c0*/  LDL R3, [R1+0x10] ;  /* 0x0000100001037983 */ /* 0x000ea20000100800 */
[----:B------:R-:W-:Y:S01]  /*296d0*/  BSSY B2, `(.L_x_816) ;  /* 0x0000004000027945 */ /* 0x000fe20003800000 */
[----:B--2---:R-:W-:-:S13]  /*296e0*/  LOP3.LUT P0, RZ, R3, 0x8, RZ, 0xc0, !PT ;  /* 0x0000000803ff7812 */ /* 0x004fda000780c0ff */
[----:B------:R-:W-:Y:S05]  /*296f0*/  @P0 BRA `(.L_x_817) ;  /* 0x0000000000040947 */ /* 0x000fea0003800000 */
[----:B------:R-:W-:Y:S01]  /*29700*/  BPT.TRAP 0x1 ;  /* 0x000000040000795c */ /* 0x000fe20000300000 */
.L_x_817:
[----:B------:R-:W-:Y:S05]  /*29710*/  BSYNC B2 ;  /* 0x0000000000027941 */ /* 0x000fea0003800000 */
.L_x_816:
[----:B0-----:R-:W2:Y:S04]  /*29720*/  LDL R5, [R1+0x1c] ;  /* 0x00001c0001057983 */ /* 0x001ea80000100800 */
        /* <DEDUP_REMOVED lines=9> */
[----:B--2---:R-:W-:Y:S01]  /*297c0*/  IMAD R3, R3, 0x50, R5 ;  /* 0x0000005003037824 */ /* 0x004fe200078e0205 */
[----:B------:R-:W-:-:S09]  /*297d0*/  IADD3 R5, R4, 0x400, RZ ;  /* 0x0000040004057810 */ /* 0x000fd20007ffe0ff */
.L_x_818:
        /* <DEDUP_REMOVED lines=15> */
.L_x_819:
        /* <DEDUP_REMOVED lines=15> */
.L_x_820:
        /* <DEDUP_REMOVED lines=15> */
.L_x_821:
        /* <DEDUP_REMOVED lines=11> */
[----:B------:R-:W-:-:S07]  /*29b60*/  MOV R17, R9 ;  /* 0x0000000900117202 */ /* 0x000fce0000000f00 */
.L_x_803:
[----:B------:R-:W-:Y:S05]  /*29b70*/  BSYNC B1 ;  /* 0x0000000000017941 */ /* 0x000fea0003800000 */
.L_x_802:
[----:B------:R-:W2:Y:S01]  /*29b80*/  LDL R2, [R1+0x34] ;  /* 0x0000340001027983 */ /* 0x000ea20000100800 */
[----:B------:R-:W-:Y:S01]  /*29b90*/  VIADD R0, R0, 0xfffffffe ;  /* 0xfffffffe00007836 */ /* 0x000fe20000000000 */
[----:B--2---:R-:W-:-:S13]  /*29ba0*/  ISETP.GT.AND P0, PT, R6, R2, PT ;  /* 0x000000020600720c */ /* 0x004fda0003f04270 */
[----:B------:R-:W-:Y:S05]  /*29bb0*/  @P0 BRA `(.L_x_822) ;  /* 0xffffffe4002c0947 */ /* 0x000fea000383ffff */
.L_x_759:
[----:B------:R-:W-:Y:S05]  /*29bc0*/  BSYNC B0 ;  /* 0x0000000000007941 */ /* 0x000fea0003800000 */
.L_x_758:
        /* <DEDUP_REMOVED lines=19> */
.L_x_824:
[----:B------:R-:W-:Y:S05]  /*29d00*/  BSYNC B0 ;  /* 0x0000000000007941 */ /* 0x000fea0003800000 */
.L_x_823:
[----:B--2---:R-:W2:Y:S01]  /*29d10*/  LDL R0, [R1+0x10] ;  /* 0x0000100001007983 */ /* 0x004ea20000100800 */
[----:B------:R-:W-:Y:S01]  /*29d20*/  BSSY B0, `(.L_x_825) ;  /* 0x000005d000007945 */ /* 0x000fe20003800000 */
[----:B--2---:R-:W-:-:S13]  /*29d30*/  LOP3.LUT P0, RZ, R0, 0x4, RZ, 0xc0, !PT ;  /* 0x0000000400ff7812 */ /* 0x004fda000780c0ff */
[----:B------:R-:W-:Y:S05]  /*29d40*/  @!P0 BRA `(.L_x_826) ;  /* 0x0000000400688947 */ /* 0x000fea0003800000 */
[----:B------:R-:W2:Y:S01]  /*29d50*/  LDL R2, [R1+0x18] ;  /* 0x0000180001027983 */ /* 0x000ea20000100800 */
[----:B------:R-:W-:Y:S01]  /*29d60*/  IMAD R0, R19, 0x8, R18 ;  /* 0x0000000813007824 */ /* 0x000fe200078e0212 */
[----:B------:R-:W-:Y:S01]  /*29d70*/  BSSY B1, `(.L_x_827) ;  /* 0x0000004000017945 */ /* 0x000fe20003800000 */
[----:B--2---:R-:W-:-:S04]  /*29d80*/  SHF.L.U32 R2, R2, 0x1f, RZ ;  /* 0x0000001f02027819 */ /* 0x004fc800000006ff */
[----:B------:R-:W2:Y:S02]  /*29d90*/  SYNCS.PHASECHK.TRANS64.TRYWAIT P0, [R0+URZ+0x38860], R2 ;  /* 0x03886002000075a7 */ /* 0x000ea4000800017f */
[----:B--2---:R-:W-:Y:S05]  /*29da0*/  @!P0 BRA `(.L_x_828) ;  /* 0x00000030003c8947 */ /* 0x004fea0003800000 */
.L_x_917:
[----:B------:R-:W-:Y:S05]  /*29db0*/  BSYNC B1 ;  /* 0x0000000000017941 */ /* 0x000fea0003800000 */
.L_x_827:
[----:B------:R-:W3:Y:S01]  /*29dc0*/  S2R R3, SR_TID.X ;  /* 0x0000000000037919 */ /* 0x000ee20000002100 */
[----:B------:R-:W-:-:S04]  /*29dd0*/  UPRMT UR4, UR37, 0x9910, URZ ;  /* 0x0000991025047896 */ /* 0x000fc8000800003f */
[----:B------:R-:W-:Y:S01]  /*29de0*/  UISETP.NE.AND UP0, UPT, UR4, 0x2, UPT ;  /* 0x000000020400788c */ /* 0x000fe2000bf05270 */
[----:B---3--:R-:W-:-:S04]  /*29df0*/  LOP3.LUT R3, R3, 0x7f, RZ, 0xc0, !PT ;  /* 0x0000007f03037812 */ /* 0x008fc800078ec0ff */
[----:B------:R-:W-:-:S13]  /*29e00*/  ISETP.NE.AND P0, PT, R3, RZ, PT ;  /* 0x000000ff0300720c */ /* 0x000fda0003f05270 */
[----:B--2---:R-:W-:-:S04]  /*29e10*/  @!P0 IMAD.MOV.U32 R2, RZ, RZ, 0xa000 ;  /* 0x0000a000ff028424 */ /* 0x004fc800078e00ff */
[----:B------:R2:W-:Y:S01]  /*29e20*/  @!P0 SYNCS.ARRIVE.TRANS64 RZ, [R0+URZ+0x38850], R2 ;  /* 0x0388500200ff89a7 */ /* 0x0005e2000800003f */
[----:B------:R-:W-:-:S13]  /*29e30*/  PLOP3.LUT P0, PT, PT, PT, UP0, 0x80, 0x0 ;  /* 0x000000000000781c */ /* 0x000fda0003f0f008 */
[----:B--2---:R-:W-:Y:S05]  /*29e40*/  @P0 BRA `(.L_x_829) ;  /* 0x0000000000040947 */ /* 0x004fea0003800000 */
[----:B------:R-:W-:Y:S01]  /*29e50*/  BPT.TRAP 0x1 ;  /* 0x000000040000795c */ /* 0x000fe20000300000 */
.L_x_829:
[----:B------:R-:W2:Y:S01]  /*29e60*/  LDL R2, [R1+0x10] ;  /* 0x0000100001027983 */ /* 0x000ea20000100800 */
[----:B------:R-:W-:Y:S01]  /*29e70*/  BSSY B1, `(.L_x_830) ;  /* 0x0000004000017945 */ /* 0x000fe20003800000 */
[----:B--2---:R-:W-:-:S13]  /*29e80*/  LOP3.LUT P0, RZ, R2, 0x8, RZ, 0xc0, !PT ;  /* 0x0000000802ff7812 */ /* 0x004fda000780c0ff */
[----:B------:R-:W-:Y:S05]  /*29e90*/  @P0 BRA `(.L_x_831) ;  /* 0x0000000000040947 */ /* 0x000fea0003800000 */
[----:B------:R-:W-:Y:S01]  /*29ea0*/  BPT.TRAP 0x1 ;  /* 0x000000040000795c */ /* 0x000fe20000300000 */
.L_x_831:
[----:B------:R-:W-:Y:S05]  /*29eb0*/  BSYNC B1 ;  /* 0x0000000000017941 */ /* 0x000fea0003800000 */
.L_x_830:
[----:B------:R-:W2:Y:S04]  /*29ec0*/  LDL.LU R3, [R1+0x1c] ;  /* 0x00001c0001037983 */ /* 0x000ea80000300800 */
[----:B------:R-:W2:Y:S01]  /*29ed0*/  LDL.LU R2, [R1+0x8] ;  /* 0x0000080001027983 */ /* 0x000ea20000300800 */
[----:B------:R-:W-:Y:S01]  /*29ee0*/  UIADD3 UR4, UP0, UR38, 0x470, URZ ;  /* 0x0000047026047890 */ /* 0x000fe2000ff1e03f */
[----:B------:R-:W-:Y:S01]  /*29ef0*/  PLOP3.LUT P0, PT, PT, PT, PT, 0x80, 0x0 ;  /* 0x000000000000781c */ /* 0x000fe20003f0f070 */
[----:B------:R-:W-:Y:S01]  /*29f00*/  UMOV UR6, 0x0 ;  /* 0x0000000000067882 */ /* 0x000fe20000000000 */
[----:B------:R-:W-:Y:S01]  /*29f10*/  IADD3 R0, R0, 0x38850, RZ ;  /* 0x0003885000007810 */ /* 0x000fe20007ffe0ff */
[----:B------:R-:W-:Y:S01]  /*29f20*/  UIADD3.X UR5, URZ, UR39, URZ, UP0, !UPT ;  /* 0x000000273f057290 */ /* 0x000fe200087fe43f */
[----:B------:R-:W-:Y:S01]  /*29f30*/  UMOV UR7, 0x14f00000 ;  /* 0x14f0000000077882 */ /* 0x000fe20000000000 */
[----:B------:R-:W-:Y:S01]  /*29f40*/  UMOV UR10, URZ ;  /* 0x0000003f000a7c82 */ /* 0x000fe20008000000 */
[----:B--2---:R-:W-:-:S02]  /*29f50*/  IMAD R3, R2, 0x50, R3 ;  /* 0x0000005002037824 */ /* 0x004fc400078e0203 */
[----:B------:R-:W-:-:S04]  /*29f60*/  IMAD R2, R19, 0xa000, R18 ;  /* 0x0000a00013027824 */ /* 0x000fc800078e0212 */
[----:B------:R-:W-:-:S07]  /*29f70*/  VIADD R4, R2, 0x400 ;  /* 0x0000040002047836 */ /* 0x000fce0000000000 */
.L_x_832:
        /* <DEDUP_REMOVED lines=15> */
.L_x_833:
        /* <DEDUP_REMOVED lines=15> */
.L_x_834:
        /* <DEDUP_REMOVED lines=11> */
[----:B------:R-:W-:Y:S01]  /*2a210*/  UMOV UR6, 0x0 ;  /* 0x0000000000067882 */ /* 0x000fe20000000000 */
[----:B------:R-:W-:Y:S01]  /*2a220*/  IADD3 R2, R2, 0x7c00, RZ ;  /* 0x00007c0002027810 */ /* 0x000fe20007ffe0ff */
[----:B------:R-:W-:Y:S01]  /*2a230*/  UMOV UR7, 0x14f00000 ;  /* 0x14f0000000077882 */ /* 0x000fe20000000000 */
[----:B------:R-:W-:-:S09]  /*2a240*/  UMOV UR10, 0xc0 ;  /* 0x000000c0000a7882 */ /* 0x000fd20000000000 */
.L_x_835:
        /* <DEDUP_REMOVED lines=10> */
.L_x_826:
[----:B------:R-:W-:Y:S05]  /*2a2f0*/  BSYNC B0 ;  /* 0x0000000000007941 */ /* 0x000fea0003800000 */
.L_x_825:
[----:B------:R-:W2:Y:S01]  /*2a300*/  LDL.LU R4, [R1+0x18] ;  /* 0x0000180001047983 */ /* 0x000ea20000300800 */
[----:B------:R-:W-:-:S05]  /*2a310*/  VIADD R19, R19, 0x1 ;  /* 0x0000000113137836 */ /* 0x000fca0000000000 */
[----:B------:R-:W-:-:S04]  /*2a320*/  ISETP.NE.AND P0, PT, R19, 0x2, PT ;  /* 0x000000021300780c */ /* 0x000fc80003f05270 */
[----:B------:R-:W-:Y:S02]  /*2a330*/  SEL R0, RZ, 0x1, P0 ;  /* 0x00000001ff007807 */ /* 0x000fe40000000000 */
[----:B------:R-:W-:Y:S02]  /*2a340*/  SEL R19, R19, RZ, P0 ;  /* 0x000000ff13137207 */ /* 0x000fe40000000000 */
[----:B--2---:R-:W-:-:S05]  /*2a350*/  LOP3.LUT R4, R4, R0, RZ, 0x3c, !PT ;  /* 0x0000000004047212 */ /* 0x004fca00078e3cff */
[----:B------:R2:W-:Y:S02]  /*2a360*/  STL [R1+0x18], R4 ;  /* 0x0000180401007387 */ /* 0x0005e40000100800 */
.L_x_738:
[----:B------:R-:W-:Y:S05]  /*2a370*/  BSYNC B7 ;  /* 0x0000000000077941 */ /* 0x000fea0003800000 */
.L_x_736:
[----:B------:R-:W3:Y:S02]  /*2a380*/  LDL R9, [R1+0x10] ;  /* 0x0000100001097983 */ /* 0x000ee40000100800 */
[----:B---3--:R-:W-:-:S13]  /*2a390*/  LOP3.LUT P0, RZ, R9, 0x10, RZ, 0xc0, !PT ;  /* 0x0000001009ff7812 */ /* 0x008fda000780c0ff */
[----:B------:R-:W-:Y:S05]  /*2a3a0*/  @!P0 BRA `(.L_x_836) ;  /* 0x00000000002c8947 */ /* 0x000fea0003800000 */
[----:B------:R-:W-:Y:S05]  /*2a3b0*/  WARPSYNC.ALL ;  /* 0x0000000000007948 */ /* 0x000fea0003800000 */
[----:B------:R-:W3:Y:S08]  /*2a3c0*/  S2UR UR5, SR_CgaCtaId ;  /* 0x00000000000579c3 */ /* 0x000ef00000008800 */
[----:B------:R-:W-:Y:S06]  /*2a3d0*/  BAR.SYNC.DEFER_BLOCKING 0x5, 0x180 ;  /* 0x0146000000007b1d */ /* 0x000fec0000010000 */
[----:B------:R-:W-:-:S02]  /*2a3e0*/  UMOV UR4, 0x400 ;  /* 0x0000040000047882 */ /* 0x000fc40000000000 */
[----:B---3--:R-:W-:-:S06]  /*2a3f0*/  ULEA UR4, UR5, UR4, 0x18 ;  /* 0x0000000405047291 */ /* 0x008fcc000f8ec03f */
[----:B------:R-:W-:-:S05]  /*2a400*/  IMAD.U32 R18, RZ, RZ, UR4 ;  /* 0x00000004ff127e24 */ /* 0x000fca000f8e00ff */
[----:B-12---:R-:W1:Y:S04]  /*2a410*/  LDS.128 R4, [R18+0x388d0] ;  /* 0x0388d00012047984 */ /* 0x006e680000000c00 */
[----:B-1----:R1:W-:Y:S04]  /*2a420*/  STL.64 [R1], R4 ;  /* 0x0000000401007387 */ /* 0x0023e80000100a00 */
[----:B------:R1:W-:Y:S01]  /*2a430*/  STL.64 [R1+0x8], R6 ;  /* 0x0000080601007387 */ /* 0x0003e20000100a00 */
[----:B------:R-:W-:Y:S06]  /*2a440*/  BAR.ARV 0x4, 0x180 ;  /* 0x0106000000007b1d */ /* 0x000fec0000002000 */
[----:B------:R-:W-:Y:S05]  /*2a450*/  BRA `(.L_x_837) ;  /* 0x0000000c00247947 */ /* 0x000fea0003800000 */
.L_x_836:
[----:B------:R-:W3:Y:S01]  /*2a460*/  LDL R17, [R1+0x30] ;  /* 0x0000300001117983 */ /* 0x000ee20000100800 */
[----:B------:R-:W-:Y:S01]  /*2a470*/  UMOV UR4, 0xffffffff ;  /* 0xffffffff00047882 */ /* 0x000fe20000000000 */
[----:B---3--:R-:W-:Y:S02]  /*2a480*/  ISETP.NE.AND P5, PT, R17, 0x1f, PT ;  /* 0x0000001f1100780c */ /* 0x008fe40003fa5270 */
[----:B------:R-:W-:Y:S11]  /*2a490*/  BRA.DIV UR4, `(.L_x_838) ;  /* 0x0000002a04947947 */ /* 0x000ff6000b800000 */
[----:B------:R-:W0:Y:S01]  /*2a4a0*/  LDL R3, [R1+0xc] ;  /* 0x00000c0001037983 */ /* 0x000e220000100800 */
[----:B------:R-:W-:-:S03]  /*2a4b0*/  ULDC UR4, c[0x0][0xc3c] ;  /* 0x00030f0000047ab9 */ /* 0x000fc60000000800 */
[----:B------:R-:W3:Y:S01]  /*2a4c0*/  LDL.LU R2, [R1] ;  /* 0x0000000001027983 */ /* 0x000ee20000300800 */
[----:B------:R-:W-:Y:S01]  /*2a4d0*/  LOP3.LUT P4, RZ, R9, 0x1, RZ, 0xc0, !PT ;  /* 0x0000000109ff7812 */ /* 0x000fe2000788c0ff */
[----:B------:R-:W-:Y:S01]  /*2a4e0*/  ULDC.64 UR6, c[0x0][0x208] ;  /* 0x0000820000067ab9 */ /* 0x000fe20000000a00 */
[----:B0-----:R-:W-:Y:S01]  /*2a4f0*/  IMAD.IADD R0, R3, 0x1, R17 ;  /* 0x0000000103007824 */ /* 0x001fe200078e0211 */
[----:B---3--:R-:W-:-:S04]  /*2a500*/  MOV R9, R2 ;  /* 0x0000000200097202 */ /* 0x008fc80000000f00 */
[----:B------:R-:W-:-:S13]  /*2a510*/  ISETP.GE.OR P0, PT, R0, UR4, !P5 ;  /* 0x0000000400007c0c */ /* 0x000fda000ef06670 */
[----:B------:R-:W0:Y:S08]  /*2a520*/  @!P0 LDC.64 R2, c[0x0][0xc80] ;  /* 0x00032000ff028b82 */ /* 0x000e300000000a00 */
[----:B-1----:R-:W1:Y:S01]  /*2a530*/  @!P0 LDC.64 R6, c[0x0][0xc78] ;  /* 0x00031e00ff068b82 */ /* 0x002e620000000a00 */
[----:B0-----:R-:W-:-:S05]  /*2a540*/  @!P0 IMAD.WIDE R2, R0, 0x4, R2 ;  /* 0x0000000400028825 */ /* 0x001fca00078e0202 */
[----:B------:R1:W3:Y:S02]  /*2a550*/  @!P0 LDG.E R8, desc[UR6][R2.64] ;  /* 0x0000000602088981 */ /* 0x0002e4000c1e1900 */
[----:B-1----:R-:W-:-:S06]  /*2a560*/  @!P0 IMAD.WIDE R2, R0, 0x4, R6 ;  /* 0x0000000400028825 */ /* 0x002fcc00078e0206 */
[----:B------:R-:W4:Y:S01]  /*2a570*/  @!P0 LDG.E R2, desc[UR6][R2.64] ;  /* 0x0000000602028981 */ /* 0x000f22000c1e1900 */
[----:B------:R-:W-:Y:S01]  /*2a580*/  IMAD.MOV.U32 R6, RZ, RZ, RZ ;  /* 0x000000ffff067224 */ /* 0x000fe200078e00ff */
[C---:B------:R-:W-:Y:S01]  /*2a590*/  ISETP.GE.U32.AND P1, PT, R17.reuse, 0x4, PT ;  /* 0x000000041100780c */ /* 0x040fe20003f26070 */
[----:B--2---:R-:W-:Y:S01]  /*2a5a0*/  IMAD.MOV.U32 R4, RZ, RZ, RZ ;  /* 0x000000ffff047224 */ /* 0x004fe200078e00ff */
[C---:B------:R-:W-:Y:S01]  /*2a5b0*/  ISETP.GE.U32.AND P2, PT, R17.reuse, 0x8, PT ;  /* 0x000000081100780c */ /* 0x040fe20003f46070 */
[----:B------:R-:W-:Y:S01]  /*2a5c0*/  SHFL.IDX PT, R5, R9, RZ, 0x1f ;  /* 0x00001fff09057589 */ /* 0x000fe200000e0000 */
[----:B------:R-:W-:Y:S01]  /*2a5d0*/  ISETP.GE.U32.AND P3, PT, R17, 0x10, PT ;  /* 0x000000101100780c */ /* 0x000fe20003f66070 */
[----:B------:R-:W-:Y:S02]  /*2a5e0*/  IMAD.MOV.U32 R10, RZ, RZ, RZ ;  /* 0x000000ffff0a7224 */ /* 0x000fe400078e00ff */
[----:B------:R-:W-:Y:S01]  /*2a5f0*/  SHFL.IDX PT, R0, R9, 0x1, 0x1f ;  /* 0x00201f0009007f89 */ /* 0x000fe200000e0000 */
[----:B---3--:R-:W-:Y:S01]  /*2a600*/  @!P0 IMAD.MOV.U32 R4, RZ, RZ, R8 ;  /* 0x000000ffff048224 */ /* 0x008fe200078e0008 */
[----:B----4-:R-:W-:-:S02]  /*2a610*/  @!P0 MOV R6, R2 ;  /* 0x0000000200068202 */ /* 0x010fc40000000f00 */
[----:B------:R-:W-:-:S03]  /*2a620*/  ISETP.GE.U32.AND P0, PT, R17, 0x2, PT ;  /* 0x000000021100780c */ /* 0x000fc60003f06070 */
[----:B------:R-:W-:-:S05]  /*2a630*/  IMAD R2, R6, R4, RZ ;  /* 0x0000000406027224 */ /* 0x000fca00078e02ff */
        /* <DEDUP_REMOVED lines=15> */
[----:B------:R0:W1:Y:S02]  /*2a730*/  SHFL.IDX PT, R16, R7, 0x1f, 0x1f ;  /* 0x03e01f0007107f89 */ /* 0x00006400000e0000 */
.L_x_927:
[----:B------:R-:W-:Y:S02]  /*2a740*/  ULDC UR4, c[0x0][0xc38] ;  /* 0x00030e0000047ab9 */ /* 0x000fe40000000800 */
[----:B------:R-:W-:-:S04]  /*2a750*/  IMAD.U32 R2, RZ, RZ, UR4 ;  /* 0x00000004ff027e24 */ /* 0x000fc8000f8e00ff */
[----:B-1----:R-:W-:-:S05]  /*2a760*/  IMAD R16, R16, R2, RZ ;  /* 0x0000000210107224 */ /* 0x002fca00078e02ff */
[----:B------:R-:W-:-:S04]  /*2a770*/  IADD3 R0, R0, R16, RZ ;  /* 0x0000001000007210 */ /* 0x000fc80007ffe0ff */
[----:B------:R-:W-:-:S13]  /*2a780*/  ISETP.GT.AND P4, PT, R0, R5, PT ;  /* 0x000000050000720c */ /* 0x000fda0003f84270 */
[----:B------:R-:W-:Y:S05]  /*2a790*/  @P4 BRA `(.L_x_839) ;  /* 0x0000000000b44947 */ /* 0x000fea0003800000 */
.L_x_842:
[----:B------:R-:W2:Y:S01]  /*2a7a0*/  LDL.LU R3, [R1+0xc] ;  /* 0x00000c0001037983 */ /* 0x000ea20000300800 */
[----:B------:R-:W1:Y:S01]  /*2a7b0*/  LDC R2, c[0x0][0xc3c] ;  /* 0x00030f00ff027b82 */ /* 0x000e620000000800 */
[----:B--2---:R-:W-:-:S05]  /*2a7c0*/  VIADD R3, R3, 0x1f ;  /* 0x0000001f03037836 */ /* 0x004fca0000000000 */
[----:B-1----:R-:W-:-:S13]  /*2a7d0*/  ISETP.GE.AND P4, PT, R3, R2, PT ;  /* 0x000000020300720c */ /* 0x002fda0003f86270 */
[----:B------:R-:W-:Y:S05]  /*2a7e0*/  @P4 BRA `(.L_x_840) ;  /* 0x0000000400dc4947 */ /* 0x000fea0003800000 */
[----:B------:R-:W2:Y:S01]  /*2a7f0*/  LDL R4, [R1+0x30] ;  /* 0x0000300001047983 */ /* 0x000ea20000100800 */
[----:B------:R-:W-:-:S03]  /*2a800*/  ULDC.64 UR4, c[0x0][0x208] ;  /* 0x0000820000047ab9 */ /* 0x000fc60000000a00 */
[----:B------:R1:W-:Y:S01]  /*2a810*/  STL [R1+0xc], R3 ;  /* 0x00000c0301007387 */ /* 0x0003e20000100800 */
[----:B--2---:R-:W-:Y:S02]  /*2a820*/  IMAD.IADD R6, R3, 0x1, R4 ;  /* 0x0000000103067824 */ /* 0x004fe400078e0204 */
[----:B------:R-:W-:-:S03]  /*2a830*/  IMAD.MOV.U32 R4, RZ, RZ, RZ ;  /* 0x000000ffff047224 */ /* 0x000fc600078e00ff */
[----:B------:R-:W-:-:S13]  /*2a840*/  ISETP.GE.OR P4, PT, R6, R2, !P5 ;  /* 0x000000020600720c */ /* 0x000fda0006f86670 */
[----:B-1----:R-:W1:Y:S02]  /*2a850*/  @!P4 LDC.64 R2, c[0x0][0xc80] ;  /* 0x00032000ff02cb82 */ /* 0x002e640000000a00 */
[----:B-1----:R-:W-:-:S05]  /*2a860*/  @!P4 IMAD.WIDE R2, R6, 0x4, R2 ;  /* 0x000000040602c825 */ /* 0x002fca00078e0202 */
[----:B------:R1:W2:Y:S02]  /*2a870*/  @!P4 LDG.E R4, desc[UR4][R2.64] ;  /* 0x000000040204c981 */ /* 0x0002a4000c1e1900 */
[----:B-1----:R-:W1:Y:S02]  /*2a880*/  @!P4 LDC.64 R2, c[0x0][0xc78] ;  /* 0x00031e00ff02cb82 */ /* 0x002e640000000a00 */
[----:B-1----:R-:W-:Y:S01]  /*2a890*/  @!P4 IMAD.WIDE R2, R6, 0x4, R2 ;  /* 0x000000040602c825 */ /* 0x002fe200078e0202 */
[----:B------:R-:W-:-:S06]  /*2a8a0*/  MOV R6, RZ ;  /* 0x000000ff00067202 */ /* 0x000fcc0000000f00 */
[----:B------:R-:W2:Y:S01]  /*2a8b0*/  @!P4 LDG.E R6, desc[UR4][R2.64] ;  /* 0x000000040206c981 */ /* 0x000ea2000c1e1900 */
[----:B------:R-:W-:Y:S01]  /*2a8c0*/  UMOV UR4, 0xffffffff ;  /* 0xffffffff00047882 */ /* 0x000fe20000000000 */
[----:B--2---:R-:W-:Y:S02]  /*2a8d0*/  IMAD R2, R6, R4, RZ ;  /* 0x0000000406027224 */ /* 0x004fe400078e02ff */
[----:B------:R-:W-:Y:S05]  /*2a8e0*/  BRA.DIV UR4, `(.L_x_841) ;  /* 0x0000002a04e07947 */ /* 0x000fea000b800000 */
[----:B------:R-:W2:Y:S02]  /*2a8f0*/  LDL R3, [R1+0x10] ;  /* 0x0000100001037983 */ /* 0x000ea40000100800 */
[----:B--2---:R-:W-:Y:S02]  /*2a900*/  LOP3.LUT P4, RZ, R3, 0x1, RZ, 0xc0, !PT ;  /* 0x0000000103ff7812 */ /* 0x004fe4000788c0ff */
        /* <DEDUP_REMOVED lines=12> */
[----:B------:R-:W1:Y:S02]  /*2a9d0*/  SHFL.UP PT, R3, R2, 0x10, RZ ;  /* 0x0600000002037989 */ /* 0x000e6400000e00ff */
[----:B-1----:R-:W-:-:S05]  /*2a9e0*/  SEL R3, R3, RZ, P3 ;  /* 0x000000ff03037207 */ /* 0x002fca0001800000 */
[----:B0-----:R-:W-:-:S05]  /*2a9f0*/  IMAD.IADD R7, R2, 0x1, R3 ;  /* 0x0000000102077824 */ /* 0x001fca00078e0203 */
[----:B------:R0:W1:Y:S02]  /*2aa00*/  SHFL.IDX PT, R16, R7, 0x1f, 0x1f ;  /* 0x03e01f0007107f89 */ /* 0x00006400000e0000 */
.L_x_935:
[----:B------:R-:W-:Y:S02]  /*2aa10*/  ULDC UR4, c[0x0][0xc38] ;  /* 0x00030e0000047ab9 */ /* 0x000fe40000000800 */
[----:B------:R-:W-:-:S04]  /*2aa20*/  IMAD.U32 R2, RZ, RZ, UR4 ;  /* 0x00000004ff027e24 */ /* 0x000fc8000f8e00ff */
[----:B-1----:R-:W-:-:S04]  /*2aa30*/  IMAD R16, R16, R2, RZ ;  /* 0x0000000210107224 */ /* 0x002fc800078e02ff */
[----:B------:R-:W-:-:S05]  /*2aa40*/  IMAD.IADD R0, R16, 0x1, R0 ;  /* 0x0000000110007824 */ /* 0x000fca00078e0200 */
[----:B------:R-:W-:-:S13]  /*2aa50*/  ISETP.GT.AND P4, PT, R0, R5, PT ;  /* 0x000000050000720c */ /* 0x000fda0003f84270 */
[----:B------:R-:W-:Y:S05]  /*2aa60*/  @!P4 BRA `(.L_x_842) ;  /* 0xfffffffc004cc947 */ /* 0x000fea000383ffff */
.L_x_839:
[----:B------:R-:W-:Y:S01]  /*2aa70*/  IADD3 R16, -R16, R0, RZ ;  /* 0x0000000010107210 */ /* 0x000fe20007ffe1ff */
[----:B------:R-:W-:-:S04]  /*2aa80*/  UMOV UR4, 0xffffffff ;  /* 0xffffffff00047882 */ /* 0x000fc80000000000 */
[----:B------:R-:W-:-:S05]  /*2aa90*/  IMAD R0, R7, R2, R16 ;  /* 0x0000000207007224 */ /* 0x000fca00078e0210 */
[----:B------:R-:W-:Y:S01]  /*2aaa0*/  ISETP.GT.AND P6, PT, R0, R5, PT ;  /* 0x000000050000720c */ /* 0x000fe20003fc4270 */
[----:B------:R-:W-:-:S12]  /*2aab0*/  BRA.DIV UR4, `(.L_x_843) ;  /* 0x0000002e044c7947 */ /* 0x000fd8000b800000 */
[----:B------:R-:W-:-:S04]  /*2aac0*/  VOTE.ANY R3, PT, !P6 ;  /* 0x0000000000037806 */ /* 0x000fc800070e0100 */
[----:B------:R-:W1:Y:S02]  /*2aad0*/  POPC R0, R3 ;  /* 0x0000000300007309 */ /* 0x000e640000000000 */
[----:B-1----:R1:W2:Y:S04]  /*2aae0*/  SHFL.IDX PT, R4, R4, R0, 0x1f ;  /* 0x00001f0004047589 */ /* 0x0022a800000e0000 */
[----:B------:R1:W3:Y:S02]  /*2aaf0*/  SHFL.IDX PT, R6, R6, R0, 0x1f ;  /* 0x00001f0006067589 */ /* 0x0002e400000e0000 */
.L_x_940:
[----:B------:R-:W-:-:S13]  /*2ab00*/  ISETP.NE.AND P0, PT, R3, RZ, PT ;  /* 0x000000ff0300720c */ /* 0x000fda0003f05270 */
[----:B------:R-:W-:Y:S05]  /*2ab10*/  @!P0 BRA `(.L_x_844) ;  /* 0x0000000000148947 */ /* 0x000fea0003800000 */
[----:B------:R-:W-:Y:S01]  /*2ab20*/  UMOV UR4, 0xffffffff ;  /* 0xffffffff00047882 */ /* 0x000fe20000000000 */
[----:B------:R-:W-:Y:S02]  /*2ab30*/  VIADD R12, R0, 0xffffffff ;  /* 0xffffffff000c7836 */ /* 0x000fe40000000000 */
[----:B------:R-:W-:Y:S05]  /*2ab40*/  BRA.DIV UR4, `(.L_x_845) ;  /* 0x0000002e04847947 */ /* 0x000fea000b800000 */
[----:B0-----:R0:W4:Y:S02]  /*2ab50*/  SHFL.IDX PT, R7, R7, R12, 0x1f ;  /* 0x00001f0c07077589 */ /* 0x00112400000e0000 */
.L_x_943:
[----:B----4-:R-:W-:-:S07]  /*2ab60*/  IMAD.MOV.U32 R10, RZ, RZ, R7 ;  /* 0x000000ffff0a7224 */ /* 0x010fce00078e0007 */
.L_x_844:
[----:B------:R-:W4:Y:S01]  /*2ab70*/  LDL.LU R11, [R1+0xc] ;  /* 0x00000c00010b7983 */ /* 0x000f220000300800 */
[----:B--2---:R-:W-:Y:S01]  /*2ab80*/  IABS R3, R4 ;  /* 0x0000000400037213 */ /* 0x004fe20000000000 */
[----:B------:R-:W-:Y:S02]  /*2ab90*/  IMAD R2, R10, R2, R16 ;  /* 0x000000020a027224 */ /* 0x000fe400078e0210 */
[----:B------:R-:W-:Y:S01]  /*2aba0*/  IMAD.MOV.U32 R8, RZ, RZ, RZ ;  /* 0x000000ffff087224 */ /* 0x000fe200078e00ff */
[----:B0-----:R-:W0:Y:S01]  /*2abb0*/  I2F.RP R7, R3 ;  /* 0x0000000300077306 */ /* 0x001e220000209400 */
[----:B------:R-:W-:Y:S01]  /*2abc0*/  IMAD.IADD R5, R5, 0x1, -R2 ;  /* 0x0000000105057824 */ /* 0x000fe200078e0a02 */
[----:B------:R2:W-:Y:S04]  /*2abd0*/  STL [R1], R2 ;  /* 0x0000000201007387 */ /* 0x0005e80000100800 */
[----:B--2---:R-:W-:-:S02]  /*2abe0*/  IABS R2, R5 ;  /* 0x0000000500027213 */ /* 0x004fc40000000000 */
[----:B0-----:R-:W0:Y:S02]  /*2abf0*/  MUFU.RCP R7, R7 ;  /* 0x0000000700077308 */ /* 0x001e240000001000 */
[----:B0-----:R-:W-:-:S06]  /*2ac00*/  VIADD R7, R7, 0xffffffe ;  /* 0x0ffffffe07077836 */ /* 0x001fcc0000000000 */
[----:B------:R-:W0:Y:S02]  /*2ac10*/  F2I.FTZ.U32.TRUNC.NTZ R9, R7 ;  /* 0x0000000700097305 */ /* 0x000e24000021f000 */
[----:B0-----:R-:W-:-:S05]  /*2ac20*/  IADD3 R7, RZ, -R9, RZ ;  /* 0x80000009ff077210 */ /* 0x001fca0007ffe0ff */
[----:B------:R-:W-:-:S04]  /*2ac30*/  IMAD R7, R7, R3, RZ ;  /* 0x0000000307077224 */ /* 0x000fc800078e02ff */
[----:B------:R-:W-:Y:S01]  /*2ac40*/  IMAD.HI.U32 R7, R9, R7, R8 ;  /* 0x0000000709077227 */ /* 0x000fe200078e0008 */
[----:B------:R-:W-:-:S05]  /*2ac50*/  IABS R8, R4 ;  /* 0x0000000400087213 */ /* 0x000fca0000000000 */
[----:B------:R-:W-:Y:S02]  /*2ac60*/  IMAD.MOV R8, RZ, RZ, -R8 ;  /* 0x000000ffff087224 */ /* 0x000fe400078e0a08 */
[----:B------:R-:W-:-:S04]  /*2ac70*/  IMAD.HI.U32 R7, R7, R2, RZ ;  /* 0x0000000207077227 */ /* 0x000fc800078e00ff */
[----:B------:R-:W-:Y:S01]  /*2ac80*/  IMAD R2, R7, R8, R2 ;  /* 0x0000000807027224 */ /* 0x000fe200078e0202 */
[----:B---3--:R-:W-:-:S04]  /*2ac90*/  IABS R8, R6 ;  /* 0x0000000600087213 */ /* 0x008fc80000000000 */
[----:B------:R-:W-:-:S13]  /*2aca0*/  ISETP.GT.U32.AND P2, PT, R3, R2, PT ;  /* 0x000000020300720c */ /* 0x000fda0003f44070 */
[-C--:B------:R-:W-:Y:S02]  /*2acb0*/  @!P2 IADD3 R2, R2, -R3.reuse, RZ ;  /* 0x800000030202a210 */ /* 0x080fe40007ffe0ff */
[----:B------:R-:W-:Y:S02]  /*2acc0*/  @!P2 IADD3 R7, R7, 0x1, RZ ;  /* 0x000000010707a810 */ /* 0x000fe40007ffe0ff */
[----:B------:R-:W-:Y:S02]  /*2acd0*/  ISETP.GE.U32.AND P0, PT, R2, R3, PT ;  /* 0x000000030200720c */ /* 0x000fe40003f06070 */
[----:B------:R-:W0:Y:S01]  /*2ace0*/  I2F.RP R2, R8 ;  /* 0x0000000800027306 */ /* 0x000e220000209400 */
[----:B------:R-:W-:-:S10]  /*2acf0*/  ISETP.NE.AND P2, PT, R4, RZ, PT ;  /* 0x000000ff0400720c */ /* 0x000fd40003f45270 */
[----:B------:R-:W-:Y:S01]  /*2ad00*/  @P0 VIADD R7, R7, 0x1 ;  /* 0x0000000107070836 */ /* 0x000fe20000000000 */
[----:B0-----:R-:W0:Y:S02]  /*2ad10*/  MUFU.RCP R2, R2 ;  /* 0x0000000200027308 */ /* 0x001e240000001000 */
[----:B0-----:R-:W-:-:S06]  /*2ad20*/  VIADD R2, R2, 0xffffffe ;  /* 0x0ffffffe02027836 */ /* 0x001fcc0000000000 */
[----:B------:R-:W0:Y:S02]  /*2ad30*/  F2I.FTZ.U32.TRUNC.NTZ R3, R2 ;  /* 0x0000000200037305 */ /* 0x000e24000021f000 */
[----:B0-----:R-:W-:-:S04]  /*2ad40*/  IMAD.MOV R2, RZ, RZ, -R3 ;  /* 0x000000ffff027224 */ /* 0x001fc800078e0a03 */
        /* <DEDUP_REMOVED lines=12> */
[----:B------:R-:W-:Y:S02]  /*2ae10*/  IMAD R3, R2, R9, R3 ;  /* 0x0000000902037224 */ /* 0x000fe400078e0203 */
[----:B------:R-:W-:-:S03]  /*2ae20*/  IMAD.IADD R4, R5, 0x1, -R4 ;  /* 0x0000000105047824 */ /* 0x000fc600078e0a04 */
[----:B------:R-:W-:-:S13]  /*2ae30*/  ISETP.GT.U32.AND P2, PT, R8, R3, PT ;  /* 0x000000030800720c */ /* 0x000fda0003f44070 */
[-C--:B------:R-:W-:Y:S01]  /*2ae40*/  @!P2 IADD3 R3, R3, -R8.reuse, RZ ;  /* 0x800000080303a210 */ /* 0x080fe20007ffe0ff */
[----:B------:R-:W-:Y:S01]  /*2ae50*/  @!P2 VIADD R2, R2, 0x1 ;  /* 0x000000010202a836 */ /* 0x000fe20000000000 */
[----:B------:R-:W-:Y:S02]  /*2ae60*/  ISETP.NE.AND P2, PT, R6, RZ, PT ;  /* 0x000000ff0600720c */ /* 0x000fe40003f45270 */
[----:B------:R-:W-:Y:S02]  /*2ae70*/  ISETP.GE.U32.AND P0, PT, R3, R8, PT ;  /* 0x000000080300720c */ /* 0x000fe40003f06070 */
[----:B------:R-:W-:-:S04]  /*2ae80*/  LOP3.LUT R3, R7, R6, RZ, 0x3c, !PT ;  /* 0x0000000607037212 */ /* 0x000fc800078e3cff */
[----:B------:R-:W-:-:S07]  /*2ae90*/  ISETP.GE.AND P1, PT, R3, RZ, PT ;  /* 0x000000ff0300720c */ /* 0x000fce0003f26270 */
[----:B------:R-:W-:-:S06]  /*2aea0*/  @P0 VIADD R2, R2, 0x1 ;  /* 0x0000000102020836 */ /* 0x000fcc0000000000 */
[----:B------:R-:W-:Y:S01]  /*2aeb0*/  @!P1 IMAD.MOV R2, RZ, RZ, -R2 ;  /* 0x000000ffff029224 */ /* 0x000fe200078e0a02 */
[----:B------:R-:W-:-:S04]  /*2aec0*/  @!P2 LOP3.LUT R2, RZ, R6, RZ, 0x33, !PT ;  /* 0x00000006ff02a212 */ /* 0x000fc800078e33ff */
[----:B------:R-:W-:Y:S01]  /*2aed0*/  IADD3 R3, -R2, RZ, RZ ;  /* 0x000000ff02037210 */ /* 0x000fe20007ffe1ff */
[----:B------:R-:W-:-:S04]  /*2aee0*/  IMAD R2, R6, 0x1000000, R2 ;  /* 0x0100000006027824 */ /* 0x000fc800078e0202 */
[----:B------:R-:W-:Y:S02]  /*2aef0*/  IMAD R3, R6, R3, R7 ;  /* 0x0000000306037224 */ /* 0x000fe400078e0207 */
[----:B----4-:R-:W-:-:S03]  /*2af00*/  IMAD.IADD R11, R0, 0x1, R11 ;  /* 0x00000001000b7824 */ /* 0x010fc600078e020b */
[----:B-1----:R-:W-:-:S05]  /*2af10*/  LEA R0, R3, R2, 0x10 ;  /* 0x0000000203007211 */ /* 0x002fca00078e80ff */
[----:B------:R2:W-:Y:S04]  /*2af20*/  STL [R1+0x8], R0 ;  /* 0x0000080001007387 */ /* 0x0005e80000100800 */
[----:B------:R2:W-:Y:S04]  /*2af30*/  STL [R1+0xc], R11 ;  /* 0x00000c0b01007387 */ /* 0x0005e80000100800 */
[----:B------:R2:W-:Y:S01]  /*2af40*/  STL [R1+0x4], R4 ;  /* 0x0000040401007387 */ /* 0x0005e20000100800 */
[----:B------:R-:W-:Y:S05]  /*2af50*/  BRA `(.L_x_846) ;  /* 0x0000000000287947 */ /* 0x000fea0003800000 */
.L_x_840:
[----:B------:R-:W-:Y:S01]  /*2af60*/  UMOV UR4, URZ ;  /* 0x0000003f00047c82 */ /* 0x000fe20008000000 */
[----:B------:R-:W-:Y:S01]  /*2af70*/  ULDC UR6, c[0x0][0xc3c] ;  /* 0x00030f0000067ab9 */ /* 0x000fe20000000800 */
[----:B------:R-:W-:Y:S01]  /*2af80*/  UMOV UR5, URZ ;  /* 0x0000003f00057c82 */ /* 0x000fe20008000000 */
[----:B------:R-:W-:Y:S01]  /*2af90*/  IMAD.U32 R3, RZ, RZ, UR4 ;  /* 0x00000004ff037e24 */ /* 0x000fe2000f8e00ff */
[----:B------:R1:W-:Y:S01]  /*2afa0*/  STL [R1], R5 ;  /* 0x0000000501007387 */ /* 0x0003e20000100800 */
[----:B------:R-:W-:Y:S02]  /*2afb0*/  IMAD.U32 R0, RZ, RZ, UR6 ;  /* 0x00000006ff007e24 */ /* 0x000fe4000f8e00ff */
[----:B------:R-:W-:Y:S01]  /*2afc0*/  IMAD.U32 R2, RZ, RZ, UR5 ;  /* 0x00000005ff027e24 */ /* 0x000fe2000f8e00ff */
[----:B------:R1:W-:Y:S04]  /*2afd0*/  STL [R1+0x4], R3 ;  /* 0x0000040301007387 */ /* 0x0003e80000100800 */
[----:B------:R1:W-:Y:S04]  /*2afe0*/  STL [R1+0xc], R0 ;  /* 0x00000c0001007387 */ /* 0x0003e80000100800 */
[----:B------:R1:W-:Y:S02]  /*2aff0*/  STL [R1+0x8], R2 ;  /* 0x0000080201007387 */ /* 0x0003e40000100800 */
.L_x_846:
[----:B-12---:R-:W2:Y:S04]  /*2b000*/  LDL R0, [R1+0x30] ;  /* 0x0000300001007983 */ /* 0x006ea80000100800 */
[----:B------:R-:W0:Y:S04]  /*2b010*/  LDL R2, [R1+0xc] ;  /* 0x00000c0001027983 */ /* 0x000e280000100800 */
[----:B------:R-:W3:Y:S04]  /*2b020*/  LDL R3, [R1+0x8] ;  /* 0x0000080001037983 */ /* 0x000ee80000100800 */
[----:B------:R-:W4:Y:S04]  /*2b030*/  LDL R4, [R1] ;  /* 0x0000000001047983 */ /* 0x000f280000100800 */
[----:B------:R-:W4:Y:S01]  /*2b040*/  LDL R5, [R1+0x4] ;  /* 0x0000040001057983 */ /* 0x000f220000100800 */
[----:B------:R-:W-:Y:S05]  /*2b050*/  WARPSYNC.ALL ;  /* 0x0000000000007948 */ /* 0x000fea0003800000 */
[----:B------:R-:W-:Y:S01]  /*2b060*/  BAR.SYNC.DEFER_BLOCKING 0x4, 0x180 ;  /* 0x0106000000007b1d */ /* 0x000fe20000010000 */
[----:B--2---:R-:W-:-:S13]  /*2b070*/  ISETP.NE.AND P0, PT, R0, RZ, PT ;  /* 0x000000ff0000720c */ /* 0x004fda0003f05270 */
[----:B------:R-:W1:Y:S01]  /*2b080*/  @!P0 S2R R0, SR_CgaCtaId ;  /* 0x0000000000008919 */ /* 0x000e620000008800 */
[----:B0-----:R-:W-:Y:S01]  /*2b090*/  IMAD.MOV.U32 R7, RZ, RZ, R2 ;  /* 0x000000ffff077224 */ /* 0x001fe200078e0002 */
[----:B------:R-:W-:Y:S02]  /*2b0a0*/  @!P0 MOV R2, 0x400 ;  /* 0x0000040000028802 */ /* 0x000fe40000000f00 */
[----:B---3--:R-:W-:Y:S02]  /*2b0b0*/  MOV R6, R3 ;  /* 0x0000000300067202 */ /* 0x008fe40000000f00 */
[----:B-1----:R-:W-:-:S05]  /*2b0c0*/  @!P0 LEA R18, R0, R2, 0x18 ;  /* 0x0000000200128211 */ /* 0x002fca00078ec0ff */
[----:B----4-:R0:W-:Y:S01]  /*2b0d0*/  @!P0 STS.128 [R18+0x388d0], R4 ;  /* 0x0388d00412008388 */ /* 0x0101e20000000c00 */
[----:B------:R-:W-:Y:S06]  /*2b0e0*/  BAR.ARV 0x5, 0x180 ;  /* 0x0146000000007b1d */ /* 0x000fec0000002000 */
.L_x_837:
[----:B0-----:R-:W2:Y:S01]  /*2b0f0*/  LDL R0, [R1+0xc] ;  /* 0x00000c0001007983 */ /* 0x001ea20000100800 */
[----:B------:R-:W-:Y:S02]  /*2b100*/  ULDC UR4, c[0x0][0xc3c] ;  /* 0x00030f0000047ab9 */ /* 0x000fe40000000800 */
[----:B--2---:R-:W-:-:S13]  /*2b110*/  ISETP.GE.AND P0, PT, R0, UR4, PT ;  /* 0x0000000400007c0c */ /* 0x004fda000bf06270 */
[----:B------:R-:W-:Y:S05]  /*2b120*/  @!P0 BRA `(.L_x_847) ;  /* 0xffffff7c00ec8947 */ /* 0x000fea000383ffff */
[----:B------:R-:W-:Y:S05]  /*2b130*/  BSYNC B8 ;  /* 0x0000000000087941 */ /* 0x000fea0003800000 */
.L_x_684:
[----:B-1----:R-:W3:Y:S01]  /*2b140*/  LDL.LU R0, [R1+0x64] ;  /* 0x0000640001007983 */ /* 0x002ee20000300800 */
[----:B------:R-:W-:Y:S01]  /*2b150*/  BSSY B0, `(.L_x_848) ;  /* 0x000000b000007945 */ /* 0x000fe20003800000 */
[----:B------:R-:W1:Y:S01]  /*2b160*/  S2R R5, SR_CgaCtaId ;  /* 0x0000000000057919 */ /* 0x000e620000008800 */
[----:B---3--:R-:W-:-:S05]  /*2b170*/  VIADD R0, R0, 0x1 ;  /* 0x0000000100007836 */ /* 0x008fca0000000000 */
[----:B0-----:R-:W-:-:S04]  /*2b180*/  LEA.HI R2, R0, R0, RZ, 0x1 ;  /* 0x0000000000027211 */ /* 0x001fc800078f08ff */
[----:B------:R-:W-:-:S05]  /*2b190*/  LOP3.LUT R3, R2, 0xfffffffe, RZ, 0xc0, !PT ;  /* 0xfffffffe02037812 */ /* 0x000fca00078ec0ff */
[----:B------:R-:W-:Y:S01]  /*2b1a0*/  IMAD.IADD R3, R0, 0x1, -R3 ;  /* 0x0000000100037824 */ /* 0x000fe200078e0a03 */
[----:B------:R-:W-:-:S04]  /*2b1b0*/  MOV R0, 0x400 ;  /* 0x0000040000007802 */ /* 0x000fc80000000f00 */
[----:B-1----:R-:W-:Y:S02]  /*2b1c0*/  LEA R0, R5, R0, 0x18 ;  /* 0x0000000005007211 */ /* 0x002fe400078ec0ff */
[----:B------:R-:W-:-:S04]  /*2b1d0*/  SHF.L.U32 R3, R3, 0x1f, RZ ;  /* 0x0000001f03037819 */ /* 0x000fc800000006ff */
[----:B------:R-:W0:Y:S02]  /*2b1e0*/  SYNCS.PHASECHK.TRANS64.TRYWAIT P0, [R0+URZ+0x38820], R3 ;  /* 0x03882003000075a7 */ /* 0x000e24000800017f */
[----:B0-----:R-:W-:Y:S05]  /*2b1f0*/  @!P0 BRA `(.L_x_849) ;  /* 0x0000002800008947 */ /* 0x001fea0003800000 */
.L_x_944:
[----:B------:R-:W-:Y:S05]  /*2b200*/  BSYNC B0 ;  /* 0x0000000000007941 */ /* 0x000fea0003800000 */
.L_x_848:
[----:B------:R-:W-:-:S03]  /*2b210*/  UMOV UR4, 0xffffffff ;  /* 0xffffffff00047882 */ /* 0x000fc60000000000 */
[----:B------:R-:W-:Y:S05]  /*2b220*/  BRA.DIV UR4, `(.L_x_850) ;  /* 0x0000002a04087947 */ /* 0x000fea000b800000 */
[----:B------:R-:W1:Y:S02]  /*2b230*/  S2R R2, SR_TID.X ;  /* 0x0000000000027919 */ /* 0x000e640000002100 */
[----:B-1----:R-:W-:-:S04]  /*2b240*/  SHF.R.U32.HI R2, RZ, 0x5, R2 ;  /* 0x00000005ff027819 */ /* 0x002fc80000011602 */
[----:B------:R-:W-:-:S05]  /*2b250*/  LOP3.LUT R2, R2, 0x3, RZ, 0xc0, !PT ;  /* 0x0000000302027812 */ /* 0x000fca00078ec0ff */
[----:B------:R1:W3:Y:S02]  /*2b260*/  SHFL.IDX PT, R14, R2, RZ, 0x1f ;  /* 0x00001fff020e7589 */ /* 0x0002e400000e0000 */
.L_x_947:
[----:B---3--:R-:W-:-:S13]  /*2b270*/  ISETP.NE.AND P0, PT, R14, RZ, PT ;  /* 0x000000ff0e00720c */ /* 0x008fda0003f05270 */
[----:B------:R-:W-:Y:S05]  /*2b280*/  @P0 BRA `(.L_x_444) ;  /* 0x00000000008c0947 */ /* 0x000fea0003800000 */
[----:B------:R-:W-:-:S03]  /*2b290*/  UMOV UR4, 0xffffffff ;  /* 0xffffffff00047882 */ /* 0x000fc60000000000 */
[----:B------:R-:W-:Y:S05]  /*2b2a0*/  BRA.DIV UR4, `(.L_x_851) ;  /* 0x0000002a041c7947 */ /* 0x000fea000b800000 */
[----:B------:R-:W-:-:S13]  /*2b2b0*/  ELECT P6, URZ, PT ;  /* 0x00000000003f782f */ /* 0x000fda00038c0000 */
.L_x_950:
[----:B------:R-:W-:Y:S05]  /*2b2c0*/  @!P6 BRA `(.L_x_444) ;  /* 0x00000000007ce947 */ /* 0x000fea0003800000 */
[----:B------:R-:W-:-:S06]  /*2b2d0*/  ULOP3.LUT UR4, UR60, 0x2, URZ, 0xfc, !UPT ;  /* 0x000000023c047892 */ /* 0x000fcc000f8efc3f */
[----:B-1----:R-:W-:-:S04]  /*2b2e0*/  MOV R2, UR4 ;  /* 0x0000000400027c02 */ /* 0x002fc80008000f00 */
[----:B------:R-:W-:-:S13]  /*2b2f0*/  ISETP.NE.AND P2, PT, R2, 0x3, PT ;  /* 0x000000030200780c */ /* 0x000fda0003f45270 */
[----:B------:R-:W-:Y:S05]  /*2b300*/  @!P2 BRA `(.L_x_852) ;  /* 0x000000000004a947 */ /* 0x000fea0003800000 */
[----:B------:R-:W-:Y:S01]  /*2b310*/  BPT.TRAP 0x1 ;  /* 0x000000040000795c */ /* 0x000fe20000300000 */
.L_x_852:
[----:B------:R-:W3:Y:S01]  /*2b320*/  LDL.LU R7, [R1+0x18] ;  /* 0x0000180001077983 */ /* 0x000ee20000300800 */
[----:B------:R-:W-:Y:S02]  /*2b330*/  VIADD R2, R0, 0x38840 ;  /* 0x0003884000027836 */ /* 0x000fe40000000000 */
[C---:B0-----:R-:W-:Y:S02]  /*2b340*/  VIADD R3, R19.reuse, 0x1 ;  /* 0x0000000113037836 */ /* 0x041fe40000000000 */
[----:B------:R-:W-:-:S03]  /*2b350*/  IMAD R6, R19, 0x8, R2 ;  /* 0x0000000813067824 */ /* 0x000fc600078e0202 */
[----:B------:R-:W-:-:S04]  /*2b360*/  ISETP.NE.AND P1, PT, R3, 0x2, PT ;  /* 0x000000020300780c */ /* 0x000fc80003f25270 */
[----:B------:R-:W-:Y:S02]  /*2b370*/  SEL R4, RZ, 0x1, P1 ;  /* 0x00000001ff047807 */ /* 0x000fe40000800000 */
[----:B------:R-:W-:Y:S02]  /*2b380*/  SEL R3, R3, RZ, P1 ;  /* 0x000000ff03037207 */ /* 0x000fe40000800000 */
[C---:B---3--:R-:W-:Y:S02]  /*2b390*/  SHF.L.U32 R5, R7.reuse, 0x1f, RZ ;  /* 0x0000001f07057819 */ /* 0x048fe400000006ff */
[----:B------:R-:W-:Y:S02]  /*2b3a0*/  LOP3.LUT R4, R7, R4, RZ, 0x3c, !PT ;  /* 0x0000000407047212 */ /* 0x000fe400078e3cff */
[----:B------:R-:W0:Y:S01]  /*2b3b0*/  SYNCS.PHASECHK.TRANS64.TRYWAIT P0, [R6+URZ], R5 ;  /* 0x00000005060075a7 */ /* 0x000e22000800017f */
[----:B------:R-:W-:Y:S02]  /*2b3c0*/  LEA R7, R3, R2, 0x3 ;  /* 0x0000000203077211 */ /* 0x000fe400078e18ff */
[----:B------:R-:W-:Y:S01]  /*2b3d0*/  SHF.L.U32 R2, R4, 0x1f, RZ ;  /* 0x0000001f04027819 */ /* 0x000fe200000006ff */
[----:B0-----:R-:W-:Y:S06]  /*2b3e0*/  @!P0 BRA `(.L_x_853) ;  /* 0x0000002400ec8947 */ /* 0x001fec0003800000 */
.L_x_951:
[----:B------:R-:W1:Y:S02]  /*2b3f0*/  SYNCS.PHASECHK.TRANS64.TRYWAIT P0, [R7+URZ], R2 ;  /* 0x00000002070075a7 */ /* 0x000e64000800017f */
[----:B-1----:R-:W-:Y:S05]  /*2b400*/  @!P0 BRA `(.L_x_854) ;  /* 0x0000002400f88947 */ /* 0x002fea0003800000 */
.L_x_952:
[----:B------:R-:W-:Y:S05]  /*2b410*/  @!P2 BRA `(.L_x_855) ;  /* 0x000000000004a947 */ /* 0x000fea0003800000 */
[----:B------:R-:W-:Y:S01]  /*2b420*/  BPT.TRAP 0x1 ;  /* 0x000000040000795c */ /* 0x000fe20000300000 */
.L_x_855:
[----:B------:R-:W-:-:S04]  /*2b430*/  VIADD R0, R0, 0x38860 ;  /* 0x0003886000007836 */ /* 0x000fc80000000000 */
[----:B------:R-:W-:-:S04]  /*2b440*/  IMAD R4, R19, 0x8, R0 ;  /* 0x0000000813047824 */ /* 0x000fc800078e0200 */
[----:B------:R-:W3:Y:S02]  /*2b450*/  SYNCS.PHASECHK.TRANS64.TRYWAIT P0, [R4+URZ], R5 ;  /* 0x00000005040075a7 */ /* 0x000ee4000800017f */
[----:B---3--:R-:W-:Y:S05]  /*2b460*/  @!P0 BRA `(.L_x_856) ;  /* 0x0000002400f48947 */ /* 0x008fea0003800000 */
.L_x_953:
[----:B------:R-:W-:-:S07]  /*2b470*/  IMAD R3, R3, 0x8, R0 ;  /* 0x0000000803037824 */ /* 0x000fce00078e0200 */
.L_x_857:
[----:B----4-:R4:W0:Y:S02]  /*2b480*/  SYNCS.PHASECHK.TRANS64.TRYWAIT P0, [R3+URZ], R2 ;  /* 0x00000002030075a7 */ /* 0x010824000800017f */
[----:B0-----:R-:W-:Y:S05]  /*2b490*/  @!P0 NANOSLEEP.SYNCS 0x989680 ;  /* 0x009896800000895d */ /* 0x001fea0003900000 */
[----:B------:R-:W0:Y:S02]  /*2b4a0*/  @!P0 SYNCS.PHASECHK.TRANS64 P0, [R3+URZ], R2 ;  /* 0x00000002030085a7 */ /* 0x000e24000800007f */
[----:B0-----:R-:W-:Y:S05]  /*2b4b0*/  @!P0 BRA `(.L_x_857) ;  /* 0xfffffffc00f08947 */ /* 0x001fea000383ffff */
.L_x_444:
[----:B------:R-:W-:Y:S05]  /*2b4c0*/  BSYNC B9 ;  /* 0x0000000000097941 */ /* 0x000fea0003800000 */
.L_x_441:
[----:B------:R-:W-:Y:S05]  /*2b4d0*/  EXIT ;  /* 0x000000000000794d */ /* 0x000fea0003800000 */
.L_x_466:
[----:B-1----:R1:W2:Y:S02]  /*2b4e0*/  SYNCS.PHASECHK.TRANS64.TRYWAIT P6, [R3+URZ+0x38890], R0 ;  /* 0x03889000030075a7 */ /* 0x0022a400080c017f */
[----:B--2---:R-:W-:Y:S05]  /*2b4f0*/  @!P6 NANOSLEEP.SYNCS 0x989680 ;  /* 0x009896800000e95d */ /* 0x004fea0003900000 */
[----:B------:R-:W2:Y:S02]  /*2b500*/  @!P6 SYNCS.PHASECHK.TRANS64 P6, [R3+URZ+0x38890], R0 ;  /* 0x038890000300e5a7 */ /* 0x000ea400080c007f */
[----:B--2---:R-:W-:Y:S05]  /*2b510*/  @!P6 BRA `(.L_x_466) ;  /* 0xfffffffc00f0e947 */ /* 0x004fea000383ffff */
[----:B------:R-:W-:Y:S05]  /*2b520*/  BRA `(.L_x_858) ;  /* 0xfffffd8c00747947 */ /* 0x000fea000383ffff */
.L_x_522:
[----:B--2---:R2:W3:Y:S02]  /*2b530*/  SYNCS.PHASECHK.TRANS64.TRYWAIT P5, [R3+URZ+0x38890], R0 ;  /* 0x03889000030075a7 */ /* 0x0044e400080a017f */
[----:B---3--:R-:W-:Y:S05]  /*2b540*/  @!P5 NANOSLEEP.SYNCS 0x989680 ;  /* 0x009896800000d95d */ /* 0x008fea0003900000 */
[----:B------:R-:W3:Y:S02]  /*2b550*/  @!P5 SYNCS.PHASECHK.TRANS64 P5, [R3+URZ+0x38890], R0 ;  /* 0x038890000300d5a7 */ /* 0x000ee400080a007f */
[----:B---3--:R-:W-:Y:S05]  /*2b560*/  @!P5 BRA `(.L_x_522) ;  /* 0xfffffffc00f0d947 */ /* 0x008fea000383ffff */
[----:B------:R-:W-:Y:S05]  /*2b570*/  BRA `(.L_x_859) ;  /* 0xfffffdc000d87947 */ /* 0x000fea000383ffff */
.L_x_547:
[----:B-1----:R1:W2:Y:S02]  /*2b580*/  SYNCS.PHASECHK.TRANS64.TRYWAIT P4, [R3+URZ+0x38890], R0 ;  /* 0x03889000030075a7 */ /* 0x0022a4000808017f */
[----:B--2---:R-:W-:Y:S05]  /*2b590*/  @!P4 NANOSLEEP.SYNCS 0x989680 ;  /* 0x009896800000c95d */ /* 0x004fea0003900000 */
[----:B------:R-:W2:Y:S02]  /*2b5a0*/  @!P4 SYNCS.PHASECHK.TRANS64 P4, [R3+URZ+0x38890], R0 ;  /* 0x038890000300c5a7 */ /* 0x000ea4000808007f */
[----:B--2---:R-:W-:Y:S05]  /*2b5b0*/  @!P4 BRA `(.L_x_547) ;  /* 0xfffffffc00f0c947 */ /* 0x004fea000383ffff */
[----:B------:R-:W-:Y:S05]  /*2b5c0*/  BRA `(.L_x_860) ;  /* 0xfffffdf400707947 */ /* 0x000fea000383ffff */
.L_x_555:
[----:B--2---:R2:W3:Y:S02]  /*2b5d0*/  SYNCS.PHASECHK.TRANS64.TRYWAIT P4, [R3+URZ+0x388b0], R0 ;  /* 0x0388b000030075a7 */ /* 0x0044e4000808017f */
[----:B---3--:R-:W-:Y:S05]  /*2b5e0*/  @!P4 NANOSLEEP.SYNCS 0x989680 ;  /* 0x009896800000c95d */ /* 0x008fea0003900000 */
[----:B------:R-:W3:Y:S02]  /*2b5f0*/  @!P4 SYNCS.PHASECHK.TRANS64 P4, [R3+URZ+0x388b0], R0 ;  /* 0x0388b0000300c5a7 */ /* 0x000ee4000808007f */
[----:B---3--:R-:W-:Y:S05]  /*2b600*/  @!P4 BRA `(.L_x_555) ;  /* 0xfffffffc00f0c947 */ /* 0x008fea000383ffff */
[----:B------:R-:W-:Y:S05]  /*2b610*/  BRA `(.L_x_861) ;  /* 0xfffffdf800947947 */ /* 0x000fea000383ffff */
.L_x_577:
[----:B------:R-:W-:Y:S01]  /*2b620*/  BSSY B1, `(.L_x_862) ;  /* 0x0000008000017945 */ /* 0x000fe20003800000 */
[----:B------:R-:W-:Y:S01]  /*2b630*/  MOV R13, R25 ;  /* 0x00000019000d7202 */ /* 0x000fe20000000f00 */
[----:B------:R-:W-:Y:S02]  /*2b640*/  IMAD.MOV.U32 R12, RZ, RZ, RZ ;  /* 0x000000ffff0c7224 */ /* 0x000fe400078e00ff */
[----:B------:R-:W-:Y:S02]  /*2b650*/  IMAD.MOV.U32 R11, RZ, RZ, 0x181f ;  /* 0x0000181fff0b7424 */ /* 0x000fe400078e00ff */
[----:B------:R-:W-:-:S07]  /*2b660*/  IMAD.MOV.U32 R15, RZ, RZ, -0x1 ;  /* 0xffffffffff0f7424 */ /* 0x000fce00078e00ff */
[----:B------:R-:W-:Y:S05]  /*2b670*/  WARPSYNC.COLLECTIVE R15, `(.L_x_863) ;  /* 0x000000000f087348 */ /* 0x000fea0003c00000 */
[----:B------:R0:W1:Y:S02]  /*2b680*/  SHFL.IDX P6, R14, R13, R12, R11 ;  /* 0x0000000c0d0e7389 */ /* 0x00006400000c000b */
[----:B01----:R-:W-:Y:S01]  /*2b690*/  ENDCOLLECTIVE ;  /* 0x000000000000791b */ /* 0x003fe20003800000 */
.L_x_863:
[----:B------:R-:W-:Y:S05]  /*2b6a0*/  BSYNC B1 ;  /* 0x0000000000017941 */ /* 0x000fea0003800000 */
.L_x_862:
[----:B------:R-:W-:Y:S01]  /*2b6b0*/  IMAD.MOV.U32 R13, RZ, RZ, R24 ;  /* 0x000000ffff0d7224 */ /* 0x000fe200078e0018 */
[----:B------:R-:W-:Y:S01]  /*2b6c0*/  MOV R15, 0xffffffff ;  /* 0xffffffff000f7802 */ /* 0x000fe20000000f00 */
[----:B------:R-:W-:Y:S01]  /*2b6d0*/  IMAD.MOV.U32 R12, RZ, RZ, RZ ;  /* 0x000000ffff0c7224 */ /* 0x000fe200078e00ff */
[----:B------:R-:W-:Y:S01]  /*2b6e0*/  MOV R0, R14 ;  /* 0x0000000e00007202 */ /* 0x000fe20000000f00 */
[----:B------:R-:W-:-:S07]  /*2b6f0*/  IMAD.MOV.U32 R11, RZ, RZ, 0x181f ;  /* 0x0000181fff0b7424 */ /* 0x000fce00078e00ff */
[----:B------:R-:W-:Y:S05]  /*2b700*/  WARPSYNC.COLLECTIVE R15, `(.L_x_864) ;  /* 0x000000000f087348 */ /* 0x000fea0003c00000 */
[----:B------:R0:W1:Y:S02]  /*2b710*/  SHFL.IDX P6, R14, R13, R12, R11 ;  /* 0x0000000c0d0e7389 */ /* 0x00006400000c000b */
[----:B01----:R-:W-:Y:S01]  /*2b720*/  ENDCOLLECTIVE ;  /* 0x000000000000791b */ /* 0x003fe20003800000 */
.L_x_864:
[----:B------:R-:W-:Y:S02]  /*2b730*/  IMAD.MOV.U32 R13, RZ, RZ, R29 ;  /* 0x000000ffff0d7224 */ /* 0x000fe400078e001d */
[----:B------:R-:W-:-:S07]  /*2b740*/  IMAD.MOV.U32 R3, RZ, RZ, R14 ;  /* 0x000000ffff037224 */ /* 0x000fce00078e000e */
[----:B------:R-:W-:Y:S05]  /*2b750*/  WARPSYNC.COLLECTIVE R15, `(.L_x_865) ;  /* 0x000000000f087348 */ /* 0x000fea0003c00000 */
[----:B------:R0:W1:Y:S02]  /*2b760*/  SHFL.IDX P6, R14, R13, R12, R11 ;  /* 0x0000000c0d0e7389 */ /* 0x00006400000c000b */
[----:B01----:R-:W-:Y:S01]  /*2b770*/  ENDCOLLECTIVE ;  /* 0x000000000000791b */ /* 0x003fe20003800000 */
.L_x_865:
[----:B------:R-:W-:Y:S01]  /*2b780*/  MOV R13, R30 ;  /* 0x0000001e000d7202 */ /* 0x000fe20000000f00 */
[----:B------:R-:W-:-:S07]  /*2b790*/  IMAD.MOV.U32 R29, RZ, RZ, R14 ;  /* 0x000000ffff1d7224 */ /* 0x000fce00078e000e */
[----:B------:R-:W-:Y:S05]  /*2b7a0*/  WARPSYNC.COLLECTIVE R15, `(.L_x_866) ;  /* 0x000000000f087348 */ /* 0x000fea0003c00000 */
[----:B------:R0:W1:Y:S02]  /*2b7b0*/  SHFL.IDX P6, R14, R13, R12, R11 ;  /* 0x0000000c0d0e7389 */ /* 0x00006400000c000b */
[----:B01----:R-:W-:Y:S01]  /*2b7c0*/  ENDCOLLECTIVE ;  /* 0x000000000000791b */ /* 0x003fe20003800000 */
.L_x_866:
[----:B------:R-:W-:Y:S01]  /*2b7d0*/  IMAD.MOV.U32 R32, RZ, RZ, R14 ;  /* 0x000000ffff207224 */ /* 0x000fe200078e000e */
[----:B------:R-:W-:Y:S06]  /*2b7e0*/  BRA `(.L_x_867) ;  /* 0xfffffe0c00047947 */ /* 0x000fec000383ffff */
.L_x_581:
[----:B0-----:R0:W1:Y:S02]  /*2b7f0*/  SYNCS.PHASECHK.TRANS64.TRYWAIT P0, [R18+URZ+0x38800], R5 ;  /* 0x03880005120075a7 */ /* 0x001064000800017f */
[----:B-1----:R-:W-:Y:S05]  /*2b800*/  @!P0 NANOSLEEP.SYNCS 0x989680 ;  /* 0x009896800000895d */ /* 0x002fea0003900000 */
[----:B------:R-:W1:Y:S02]  /*2b810*/  @!P0 SYNCS.PHASECHK.TRANS64 P0, [R18+URZ+0x38800], R5 ;  /* 0x03880005120085a7 */ /* 0x000e64000800007f */
[----:B-1----:R-:W-:Y:S05]  /*2b820*/  @!P0 BRA `(.L_x_581) ;  /* 0xfffffffc00f08947 */ /* 0x002fea000383ffff */
[----:B------:R-:W-:Y:S05]  /*2b830*/  BRA `(.L_x_868) ;  /* 0xfffffe1000d47947 */ /* 0x000fea000383ffff */
.L_x_613:
[----:B------:R-:W-:Y:S01]  /*2b840*/  BSSY B1, `(.L_x_869) ;  /* 0x0000008000017945 */ /* 0x000fe20003800000 */
[----:B------:R-:W-:Y:S01]  /*2b850*/  IMAD.MOV.U32 R13, RZ, RZ, R25 ;  /* 0x000000ffff0d7224 */ /* 0x000fe200078e0019 */
[----:B------:R-:W-:Y:S01]  /*2b860*/  MOV R11, 0x181f ;  /* 0x0000181f000b7802 */ /* 0x000fe20000000f00 */
[----:B------:R-:W-:Y:S02]  /*2b870*/  IMAD.MOV.U32 R12, RZ, RZ, RZ ;  /* 0x000000ffff0c7224 */ /* 0x000fe400078e00ff */
[----:B------:R-:W-:-:S07]  /*2b880*/  IMAD.MOV.U32 R15, RZ, RZ, -0x1 ;  /* 0xffffffffff0f7424 */ /* 0x000fce00078e00ff */
[----:B------:R-:W-:Y:S05]  /*2b890*/  WARPSYNC.COLLECTIVE R15, `(.L_x_870) ;  /* 0x000000000f087348 */ /* 0x000fea0003c00000 */
[----:B------:R0:W1:Y:S02]  /*2b8a0*/  SHFL.IDX P6, R14, R13, R12, R11 ;  /* 0x0000000c0d0e7389 */ /* 0x00006400000c000b */
[----:B01----:R-:W-:Y:S01]  /*2b8b0*/  ENDCOLLECTIVE ;  /* 0x000000000000791b */ /* 0x003fe20003800000 */
.L_x_870:
[----:B------:R-:W-:Y:S05]  /*2b8c0*/  BSYNC B1 ;  /* 0x0000000000017941 */ /* 0x000fea0003800000 */
.L_x_869:
[----:B------:R-:W-:Y:S01]  /*2b8d0*/  IMAD.MOV.U32 R13, RZ, RZ, R24 ;  /* 0x000000ffff0d7224 */ /* 0x000fe200078e0018 */
[----:B------:R-:W-:Y:S01]  /*2b8e0*/  MOV R12, RZ ;  /* 0x000000ff000c7202 */ /* 0x000fe20000000f00 */
[----:B------:R-:W-:Y:S02]  /*2b8f0*/  IMAD.MOV.U32 R11, RZ, RZ, 0x181f ;  /* 0x0000181fff0b7424 */ /* 0x000fe400078e00ff */
[----:B------:R-:W-:Y:S02]  /*2b900*/  IMAD.MOV.U32 R15, RZ, RZ, -0x1 ;  /* 0xffffffffff0f7424 */ /* 0x000fe400078e00ff */
[----:B------:R-:W-:-:S07]  /*2b910*/  IMAD.MOV.U32 R0, RZ, RZ, R14 ;  /* 0x000000ffff007224 */ /* 0x000fce00078e000e */
[----:B------:R-:W-:Y:S05]  /*2b920*/  WARPSYNC.COLLECTIVE R15, `(.L_x_871) ;  /* 0x000000000f087348 */ /* 0x000fea0003c00000 */
[----:B------:R0:W1:Y:S02]  /*2b930*/  SHFL.IDX P6, R14, R13, R12, R11 ;  /* 0x0000000c0d0e7389 */ /* 0x00006400000c000b */
[----:B01----:R-:W-:Y:S01]  /*2b940*/  ENDCOLLECTIVE ;  /* 0x000000000000791b */ /* 0x003fe20003800000 */
.L_x_871:
[----:B------:R-:W-:Y:S01]  /*2b950*/  MOV R13, R29 ;  /* 0x0000001d000d7202 */ /* 0x000fe20000000f00 */
[----:B------:R-:W-:-:S07]  /*2b960*/  IMAD.MOV.U32 R3, RZ, RZ, R14 ;  /* 0x000000ffff037224 */ /* 0x000fce00078e000e */
[----:B------:R-:W-:Y:S05]  /*2b970*/  WARPSYNC.COLLECTIVE R15, `(.L_x_872) ;  /* 0x000000000f087348 */ /* 0x000fea0003c00000 */
[----:B------:R0:W1:Y:S02]  /*2b980*/  SHFL.IDX P6, R14, R13, R12, R11 ;  /* 0x0000000c0d0e7389 */ /* 0x00006400000c000b */
[----:B01----:R-:W-:Y:S01]  /*2b990*/  ENDCOLLECTIVE ;  /* 0x000000000000791b */ /* 0x003fe20003800000 */
.L_x_872:
[----:B------:R-:W-:Y:S02]  /*2b9a0*/  IMAD.MOV.U32 R13, RZ, RZ, R30 ;  /* 0x000000ffff0d7224 */ /* 0x000fe400078e001e */
[----:B------:R-:W-:-:S07]  /*2b9b0*/  IMAD.MOV.U32 R29, RZ, RZ, R14 ;  /* 0x000000ffff1d7224 */ /* 0x000fce00078e000e */
[----:B------:R-:W-:Y:S05]  /*2b9c0*/  WARPSYNC.COLLECTIVE R15, `(.L_x_873) ;  /* 0x000000000f087348 */ /* 0x000fea0003c00000 */
[----:B------:R0:W1:Y:S02]  /*2b9d0*/  SHFL.IDX P6, R14, R13, R12, R11 ;  /* 0x0000000c0d0e7389 */ /* 0x00006400000c000b */
[----:B01----:R-:W-:Y:S01]  /*2b9e0*/  ENDCOLLECTIVE ;  /* 0x000000000000791b */ /* 0x003fe20003800000 */
.L_x_873:
[----:B------:R-:W-:Y:S01]  /*2b9f0*/  IMAD.MOV.U32 R30, RZ, RZ, R14 ;  /* 0x000000ffff1e7224 */ /* 0x000fe200078e000e */
[----:B------:R-:W-:Y:S06]  /*2ba00*/  BRA `(.L_x_874) ;  /* 0xfffffe3c00347947 */ /* 0x000fec000383ffff */
.L_x_617:
[----:B0-----:R0:W1:Y:S02]  /*2ba10*/  SYNCS.PHASECHK.TRANS64.TRYWAIT P0, [R18+URZ+0x38800], R5 ;  /* 0x03880005120075a7 */ /* 0x001064000800017f */
[----:B-1----:R-:W-:Y:S05]  /*2ba20*/  @!P0 NANOSLEEP.SYNCS 0x989680 ;  /* 0x009896800000895d */ /* 0x002fea0003900000 */
[----:B------:R-:W1:Y:S02]  /*2ba30*/  @!P0 SYNCS.PHASECHK.TRANS64 P0, [R18+URZ+0x38800], R5 ;  /* 0x03880005120085a7 */ /* 0x000e64000800007f */
[----:B-1----:R-:W-:Y:S05]  /*2ba40*/  @!P0 BRA `(.L_x_617) ;  /* 0xfffffffc00f08947 */ /* 0x002fea000383ffff */
[----:B------:R-:W-:Y:S05]  /*2ba50*/  BRA `(.L_x_875) ;  /* 0xfffffe4000b87947 */ /* 0x000fea000383ffff */
.L_x_635:
[----:B-1----:R1:W2:Y:S02]  /*2ba60*/  SYNCS.PHASECHK.TRANS64.TRYWAIT P2, [R0+URZ+0x38830], R3 ;  /* 0x03883003000075a7 */ /* 0x0022a4000804017f */
[----:B--2---:R-:W-:Y:S05]  /*2ba70*/  @!P2 NANOSLEEP.SYNCS 0x989680 ;  /* 0x009896800000a95d */ /* 0x004fea0003900000 */
[----:B------:R-:W2:Y:S02]  /*2ba80*/  @!P2 SYNCS.PHASECHK.TRANS64 P2, [R0+URZ+0x38830], R3 ;  /* 0x038830030000a5a7 */ /* 0x000ea4000804007f */
[----:B--2---:R-:W-:Y:S05]  /*2ba90*/  @!P2 BRA `(.L_x_635) ;  /* 0xfffffffc00f0a947 */ /* 0x004fea000383ffff */
[----:B------:R-:W-:Y:S05]  /*2baa0*/  BRA `(.L_x_634) ;  /* 0xfffffe7400087947 */ /* 0x000fea000383ffff */
.L_x_642:
[----:B-1----:R1:W2:Y:S02]  /*2bab0*/  SYNCS.PHASECHK.TRANS64.TRYWAIT P2, [R11+URZ+0x38830], R4 ;  /* 0x038830040b0075a7 */ /* 0x0022a4000804017f */
[----:B--2---:R-:W-:Y:S05]  /*2bac0*/  @!P2 NANOSLEEP.SYNCS 0x989680 ;  /* 0x009896800000a95d */ /* 0x004fea0003900000 */
[----:B------:R-:W2:Y:S02]  /*2bad0*/  @!P2 SYNCS.PHASECHK.TRANS64 P2, [R11+URZ+0x38830], R4 ;  /* 0x038830040b00a5a7 */ /* 0x000ea4000804007f */
[----:B--2---:R-:W-:Y:S05]  /*2bae0*/  @!P2 BRA `(.L_x_642) ;  /* 0xfffffffc00f0a947 */ /* 0x004fea000383ffff */
[----:B------:R-:W-:Y:S05]  /*2baf0*/  BRA `(.L_x_641) ;  /* 0xfffffec000907947 */ /* 0x000fea000383ffff */
.L_x_647:
[----:B-1----:R1:W2:Y:S02]  /*2bb00*/  SYNCS.PHASECHK.TRANS64.TRYWAIT P2, [R9+URZ+0x38850], R0 ;  /* 0x03885000090075a7 */ /* 0x0022a4000804017f */
[----:B--2---:R-:W-:Y:S05]  /*2bb10*/  @!P2 NANOSLEEP.SYNCS 0x989680 ;  /* 0x009896800000a95d */ /* 0x004fea0003900000 */
[----:B------:R-:W2:Y:S02]  /*2bb20*/  @!P2 SYNCS.PHASECHK.TRANS64 P2, [R9+URZ+0x38850], R0 ;  /* 0x038850000900a5a7 */ /* 0x000ea4000804007f */
[----:B--2---:R-:W-:Y:S05]  /*2bb30*/  @!P2 BRA `(.L_x_647) ;  /* 0xfffffffc00f0a947 */ /* 0x004fea000383ffff */
[----:B------:R-:W-:Y:S05]  /*2bb40*/  BRA `(.L_x_646) ;  /* 0xfffffef8005c7947 */ /* 0x000fea000383ffff */
.L_x_653:
[----:B-1----:R1:W2:Y:S02]  /*2bb50*/  SYNCS.PHASECHK.TRANS64.TRYWAIT P0, [R3+URZ+0x38850], R0 ;  /* 0x03885000030075a7 */ /* 0x0022a4000800017f */
[----:B--2---:R-:W-:Y:S05]  /*2bb60*/  @!P0 NANOSLEEP.SYNCS 0x989680 ;  /* 0x009896800000895d */ /* 0x004fea0003900000 */
[----:B------:R-:W2:Y:S02]  /*2bb70*/  @!P0 SYNCS.PHASECHK.TRANS64 P0, [R3+URZ+0x38850], R0 ;  /* 0x03885000030085a7 */ /* 0x000ea4000800007f */
[----:B--2---:R-:W-:Y:S05]  /*2bb80*/  @!P0 BRA `(.L_x_653) ;  /* 0xfffffffc00f08947 */ /* 0x004fea000383ffff */
[----:B------:R-:W-:Y:S05]  /*2bb90*/  BRA `(.L_x_652) ;  /* 0xffffff1000687947 */ /* 0x000fea000383ffff */
.L_x_692:
[----:B------:R-:W0:Y:S01]  /*2bba0*/  S2R R5, SR_TID.X ;  /* 0x0000000000057919 */ /* 0x000e220000002100 */
[----:B------:R-:W-:Y:S01]  /*2bbb0*/  BSSY B1, `(.L_x_876) ;  /* 0x000000a000017945 */ /* 0x000fe20003800000 */
[----:B------:R-:W-:Y:S02]  /*2bbc0*/  IMAD.MOV.U32 R12, RZ, RZ, RZ ;  /* 0x000000ffff0c7224 */ /* 0x000fe400078e00ff */
[----:B------:R-:W-:Y:S02]  /*2bbd0*/  IMAD.MOV.U32 R11, RZ, RZ, 0x1f ;  /* 0x0000001fff0b7424 */ /* 0x000fe400078e00ff */
[----:B------:R-:W-:Y:S01]  /*2bbe0*/  IMAD.MOV.U32 R15, RZ, RZ, -0x1 ;  /* 0xffffffffff0f7424 */ /* 0x000fe200078e00ff */
[----:B0-----:R-:W-:-:S04]  /*2bbf0*/  SHF.R.U32.HI R5, RZ, 0x5, R5 ;  /* 0x00000005ff057819 */ /* 0x001fc80000011605 */
[----:B------:R-:W-:-:S04]  /*2bc00*/  LOP3.LUT R5, R5, 0x3, RZ, 0xc0, !PT ;  /* 0x0000000305057812 */ /* 0x000fc800078ec0ff */
[----:B------:R-:W-:-:S07]  /*2bc10*/  MOV R13, R5 ;  /* 0x00000005000d7202 */ /* 0x000fce0000000f00 */
[----:B------:R-:W-:Y:S05]  /*2bc20*/  WARPSYNC.COLLECTIVE R15, `(.L_x_877) ;  /* 0x000000000f087348 */ /* 0x000fea0003c00000 */
[----:B------:R0:W1:Y:S02]  /*2bc30*/  SHFL.IDX P6, R14, R13, R12, R11 ;  /* 0x0000000c0d0e7389 */ /* 0x00006400000c000b */
[----:B01----:R-:W-:Y:S01]  /*2bc40*/  ENDCOLLECTIVE ;  /* 0x000000000000791b */ /* 0x003fe20003800000 */
.L_x_877:
[----:B------:R-:W-:Y:S05]  /*2bc50*/  BSYNC B1 ;  /* 0x0000000000017941 */ /* 0x000fea0003800000 */
.L_x_876:
[----:B------:R-:W-:Y:S05]  /*2bc60*/  BRA `(.L_x_878) ;  /* 0xffffff7c00c07947 */ /* 0x000fea000383ffff */
.L_x_694:
[----:B------:R-:W-:Y:S01]  /*2bc70*/  BSSY B1, `(.L_x_879) ;  /* 0x0000006000017945 */ /* 0x000fe20003800000 */
[----:B------:R-:W-:-:S07]  /*2bc80*/  MOV R15, 0xffffffff ;  /* 0xffffffff000f7802 */ /* 0x000fce0000000f00 */
[----:B0-----:R-:W-:Y:S05]  /*2bc90*/  WARPSYNC.COLLECTIVE R15, `(.L_x_880) ;  /* 0x000000000f0c7348 */ /* 0x001fea0003c00000 */
[----:B------:R-:W-:Y:S02]  /*2bca0*/  ELECT P6, UR62, PT ;  /* 0x00000000003e782f */ /* 0x000fe400038c0000 */
[----:B------:R-:W-:Y:S01]  /*2bcb0*/  MOV R14, UR62 ;  /* 0x0000003e000e7c02 */ /* 0x000fe20008000f00 */
[----:B0-----:R-:W-:Y:S10]  /*2bcc0*/  ENDCOLLECTIVE ;  /* 0x000000000000791b */ /* 0x001ff40003800000 */
.L_x_880:
[----:B------:R-:W-:Y:S05]  /*2bcd0*/  BSYNC B1 ;  /* 0x0000000000017941 */ /* 0x000fea0003800000 */
.L_x_879:
[----:B------:R-:W-:Y:S01]  /*2bce0*/  PLOP3.LUT P2, PT, P6, PT, PT, 0x80, 0x0 ;  /* 0x000000000000781c */ /* 0x000fe2000374f070 */
[----:B------:R-:W-:-:S12]  /*2bcf0*/  BRA `(.L_x_693) ;  /* 0xffffff7c00b47947 */ /* 0x000fd8000383ffff */
.L_x_696:
[----:B0-----:R0:W1:Y:S02]  /*2bd00*/  SYNCS.PHASECHK.TRANS64.TRYWAIT P0, [R18+URZ+0x38820], R2 ;  /* 0x03882002120075a7 */ /* 0x001064000800017f */
[----:B-1----:R-:W-:Y:S05]  /*2bd10*/  @!P0 NANOSLEEP.SYNCS 0x989680 ;  /* 0x009896800000895d */ /* 0x002fea0003900000 */
[----:B------:R-:W1:Y:S02]  /*2bd20*/  @!P0 SYNCS.PHASECHK.TRANS64 P0, [R18+URZ+0x38820], R2 ;  /* 0x03882002120085a7 */ /* 0x000e64000800007f */
[----:B-1----:R-:W-:Y:S05]  /*2bd30*/  @!P0 BRA `(.L_x_696) ;  /* 0xfffffffc00f08947 */ /* 0x002fea000383ffff */
[----:B------:R-:W-:Y:S05]  /*2bd40*/  BRA `(.L_x_881) ;  /* 0xffffff7c00c47947 */ /* 0x000fea000383ffff */
.L_x_700:
[----:B-1----:R1:W2:Y:S02]  /*2bd50*/  SYNCS.PHASECHK.TRANS64.TRYWAIT P0, [R6+URZ+0x388a0], R8 ;  /* 0x0388a008060075a7 */ /* 0x0022a4000800017f */
[----:B--2---:R-:W-:Y:S05]  /*2bd60*/  @!P0 NANOSLEEP.SYNCS 0x989680 ;  /* 0x009896800000895d */ /* 0x004fea0003900000 */
[----:B------:R-:W2:Y:S02]  /*2bd70*/  @!P0 SYNCS.PHASECHK.TRANS64 P0, [R6+URZ+0x388a0], R8 ;  /* 0x0388a008060085a7 */ /* 0x000ea4000800007f */
[----:B--2---:R-:W-:Y:S05]  /*2bd80*/  @!P0 BRA `(.L_x_700) ;  /* 0xfffffffc00f08947 */ /* 0x004fea000383ffff */
[----:B------:R-:W-:Y:S05]  /*2bd90*/  BRA `(.L_x_882) ;  /* 0xffffff7c00e47947 */ /* 0x000fea000383ffff */
.L_x_708:
[----:B0-----:R0:W2:Y:S02]  /*2bda0*/  SYNCS.PHASECHK.TRANS64.TRYWAIT P0, [R6+URZ+0x388c0], R8 ;  /* 0x0388c008060075a7 */ /* 0x0010a4000800017f */
[----:B--2---:R-:W-:Y:S05]  /*2bdb0*/  @!P0 NANOSLEEP.SYNCS 0x989680 ;  /* 0x009896800000895d */ /* 0x004fea0003900000 */
[----:B------:R-:W2:Y:S02]  /*2bdc0*/  @!P0 SYNCS.PHASECHK.TRANS64 P0, [R6+URZ+0x388c0], R8 ;  /* 0x0388c008060085a7 */ /* 0x000ea4000800007f */
[----:B--2---:R-:W-:Y:S05]  /*2bdd0*/  @!P0 BRA `(.L_x_708) ;  /* 0xfffffffc00f08947 */ /* 0x004fea000383ffff */
[----:B------:R-:W-:Y:S05]  /*2bde0*/  BRA `(.L_x_883) ;  /* 0xffffff8400207947 */ /* 0x000fea000383ffff */
.L_x_718:
[----:B0-----:R0:W1:Y:S02]  /*2bdf0*/  SYNCS.PHASECHK.TRANS64.TRYWAIT P0, [R6+URZ+0x388a0], R5 ;  /* 0x0388a005060075a7 */ /* 0x001064000800017f */
[----:B-1----:R-:W-:Y:S05]  /*2be00*/  @!P0 NANOSLEEP.SYNCS 0x989680 ;  /* 0x009896800000895d */ /* 0x002fea0003900000 */
[----:B------:R-:W1:Y:S02]  /*2be10*/  @!P0 SYNCS.PHASECHK.TRANS64 P0, [R6+URZ+0x388a0], R5 ;  /* 0x0388a005060085a7 */ /* 0x000e64000800007f */
[----:B-1----:R-:W-:Y:S05]  /*2be20*/  @!P0 BRA `(.L_x_718) ;  /* 0xfffffffc00f08947 */ /* 0x002fea000383ffff */
[----:B------:R-:W-:Y:S05]  /*2be30*/  BRA `(.L_x_884) ;  /* 0xffffff8800987947 */ /* 0x000fea000383ffff */
.L_x_726:
[----:B-1----:R1:W2:Y:S02]  /*2be40*/  SYNCS.PHASECHK.TRANS64.TRYWAIT P0, [R6+URZ+0x388c0], R5 ;  /* 0x0388c005060075a7 */ /* 0x0022a4000800017f */
[----:B--2---:R-:W-:Y:S05]  /*2be50*/  @!P0 NANOSLEEP.SYNCS 0x989680 ;  /* 0x009896800000895d */ /* 0x004fea0003900000 */
[----:B------:R-:W2:Y:S02]  /*2be60*/  @!P0 SYNCS.PHASECHK.TRANS64 P0, [R6+URZ+0x388c0], R5 ;  /* 0x0388c005060085a7 */ /* 0x000ea4000800007f */
[----:B--2---:R-:W-:Y:S05]  /*2be70*/  @!P0 BRA `(.L_x_726) ;  /* 0xfffffffc00f08947 */ /* 0x004fea000383ffff */
[----:B------:R-:W-:Y:S05]  /*2be80*/  BRA `(.L_x_885) ;  /* 0xffffff8c00dc7947 */ /* 0x000fea000383ffff */
.L_x_744:
[----:B------:R-:W0:Y:S01]  /*2be90*/  S2R R4, SR_TID.X ;  /* 0x0000000000047919 */ /* 0x000e220000002100 */
[----:B------:R-:W-:Y:S01]  /*2bea0*/  BSSY B0, `(.L_x_886) ;  /* 0x000000a000007945 */ /* 0x000fe20003800000 */
[----:B------:R-:W-:Y:S01]  /*2beb0*/  IMAD.MOV.U32 R12, RZ, RZ, RZ ;  /* 0x000000ffff0c7224 */ /* 0x000fe200078e00ff */
[----:B------:R-:W-:Y:S01]  /*2bec0*/  MOV R15, 0xffffffff ;  /* 0xffffffff000f7802 */ /* 0x000fe20000000f00 */
[----:B------:R-:W-:Y:S01]  /*2bed0*/  IMAD.MOV.U32 R11, RZ, RZ, 0x1f ;  /* 0x0000001fff0b7424 */ /* 0x000fe200078e00ff */
[----:B0-----:R-:W-:-:S04]  /*2bee0*/  SHF.R.U32.HI R4, RZ, 0x5, R4 ;  /* 0x00000005ff047819 */ /* 0x001fc80000011604 */
[----:B------:R-:W-:-:S05]  /*2bef0*/  LOP3.LUT R4, R4, 0x3, RZ, 0xc0, !PT ;  /* 0x0000000304047812 */ /* 0x000fca00078ec0ff */
[----:B------:R-:W-:-:S07]  /*2bf00*/  IMAD.MOV.U32 R13, RZ, RZ, R4 ;  /* 0x000000ffff0d7224 */ /* 0x000fce00078e0004 */
[----:B------:R-:W-:Y:S05]  /*2bf10*/  WARPSYNC.COLLECTIVE R15, `(.L_x_887) ;  /* 0x000000000f087348 */ /* 0x000fea0003c00000 */
[----:B------:R0:W1:Y:S02]  /*2bf20*/  SHFL.IDX P6, R14, R13, R12, R11 ;  /* 0x0000000c0d0e7389 */ /* 0x00006400000c000b */
[----:B01----:R-:W-:Y:S01]  /*2bf30*/  ENDCOLLECTIVE ;  /* 0x000000000000791b */ /* 0x003fe20003800000 */
.L_x_887:
[----:B------:R-:W-:Y:S05]  /*2bf40*/  BSYNC B0 ;  /* 0x0000000000007941 */ /* 0x000fea0003800000 */
.L_x_886:
[----:B------:R-:W-:Y:S05]  /*2bf50*/  BRA `(.L_x_888) ;  /* 0xffffff9c00607947 */ /* 0x000fea000383ffff */
.L_x_746:
[----:B------:R-:W-:Y:S01]  /*2bf60*/  BSSY B0, `(.L_x_889) ;  /* 0x0000006000007945 */ /* 0x000fe20003800000 */
[----:B------:R-:W-:-:S07]  /*2bf70*/  IMAD.MOV.U32 R15, RZ, RZ, -0x1 ;  /* 0xffffffffff0f7424 */ /* 0x000fce00078e00ff */
[----:B0-----:R-:W-:Y:S05]  /*2bf80*/  WARPSYNC.COLLECTIVE R15, `(.L_x_890) ;  /* 0x000000000f0c7348 */ /* 0x001fea0003c00000 */
[----:B------:R-:W-:Y:S02]  /*2bf90*/  ELECT P6, UR62, PT ;  /* 0x00000000003e782f */ /* 0x000fe400038c0000 */
[----:B------:R-:W-:Y:S01]  /*2bfa0*/  MOV R14, UR62 ;  /* 0x0000003e000e7c02 */ /* 0x000fe20008000f00 */
[----:B0-----:R-:W-:Y:S10]  /*2bfb0*/  ENDCOLLECTIVE ;  /* 0x000000000000791b */ /* 0x001ff40003800000 */
.L_x_890:
[----:B------:R-:W-:Y:S05]  /*2bfc0*/  BSYNC B0 ;  /* 0x0000000000007941 */ /* 0x000fea0003800000 */
.L_x_889:
[----:B------:R-:W-:Y:S05]  /*2bfd0*/  BRA `(.L_x_891) ;  /* 0xffffff9c006c7947 */ /* 0x000fea000383ffff */
.L_x_748:
[----:B0-----:R0:W1:Y:S02]  /*2bfe0*/  SYNCS.PHASECHK.TRANS64.TRYWAIT P0, [R0+URZ+0x38840], R2 ;  /* 0x03884002000075a7 */ /* 0x001064000800017f */
[----:B-1----:R-:W-:Y:S05]  /*2bff0*/  @!P0 NANOSLEEP.SYNCS 0x989680 ;  /* 0x009896800000895d */ /* 0x002fea0003900000 */
[----:B------:R-:W1:Y:S02]  /*2c000*/  @!P0 SYNCS.PHASECHK.TRANS64 P0, [R0+URZ+0x38840], R2 ;  /* 0x03884002000085a7 */ /* 0x000e64000800007f */
[----:B-1----:R-:W-:Y:S05]  /*2c010*/  @!P0 BRA `(.L_x_748) ;  /* 0xfffffffc00f08947 */ /* 0x002fea000383ffff */
[----:B------:R-:W-:Y:S05]  /*2c020*/  BRA `(.L_x_892) ;  /* 0xffffff9c00d07947 */ /* 0x000fea000383ffff */
.L_x_752:
[----:B------:R0:W5:Y:S01]  /*2c030*/  LDL.LU R10, [R1+0x5c] ;  /* 0x00005c00010a7983 */ /* 0x0001620000300800 */
[----:B------:R-:W-:Y:S01]  /*2c040*/  IMAD.MOV.U32 R13, RZ, RZ, R3 ;  /* 0x000000ffff0d7224 */ /* 0x000fe200078e0003 */
[----:B------:R-:W-:Y:S01]  /*2c050*/  MOV R11, 0x181f ;  /* 0x0000181f000b7802 */ /* 0x000fe20000000f00 */
[----:B------:R-:W-:Y:S01]  /*2c060*/  IMAD.MOV.U32 R12, RZ, RZ, RZ ;  /* 0x000000ffff0c7224 */ /* 0x000fe200078e00ff */
[----:B------:R-:W1:Y:S01]  /*2c070*/  S2R R7, SR_TID.X ;  /* 0x0000000000077919 */ /* 0x000e620000002100 */
[----:B------:R-:W-:-:S07]  /*2c080*/  IMAD.MOV.U32 R15, RZ, RZ, -0x1 ;  /* 0xffffffffff0f7424 */ /* 0x000fce00078e00ff */
[----:B01---5:R-:W-:Y:S05]  /*2c090*/  WARPSYNC.COLLECTIVE R15, `(.L_x_893) ;  /* 0x000000000f087348 */ /* 0x023fea0003c00000 */
[----:B------:R2:W3:Y:S02]  /*2c0a0*/  SHFL.IDX P6, R14, R13, R12, R11 ;  /* 0x0000000c0d0e7389 */ /* 0x0004e400000c000b */
[----:B0123-5:R-:W-:Y:S01]  /*2c0b0*/  ENDCOLLECTIVE ;  /* 0x000000000000791b */ /* 0x02ffe20003800000 */
.L_x_893:
[----:B------:R-:W-:Y:S02]  /*2c0c0*/  IMAD.MOV.U32 R13, RZ, RZ, R4 ;  /* 0x000000ffff0d7224 */ /* 0x000fe400078e0004 */
[----:B------:R-:W-:-:S07]  /*2c0d0*/  IMAD.MOV.U32 R6, RZ, RZ, R14 ;  /* 0x000000ffff067224 */ /* 0x000fce00078e000e */
[----:B------:R-:W-:Y:S05]  /*2c0e0*/  WARPSYNC.COLLECTIVE R15, `(.L_x_894) ;  /* 0x000000000f087348 */ /* 0x000fea0003c00000 */
[----:B------:R0:W1:Y:S02]  /*2c0f0*/  SHFL.IDX P6, R14, R13, R12, R11 ;  /* 0x0000000c0d0e7389 */ /* 0x00006400000c000b */
[----:B01----:R-:W-:Y:S01]  /*2c100*/  ENDCOLLECTIVE ;  /* 0x000000000000791b */ /* 0x003fe20003800000 */
.L_x_894:
[----:B------:R-:W-:-:S04]  /*2c110*/  LOP3.LUT R7, R7, 0x7f, RZ, 0xc0, !PT ;  /* 0x0000007f07077812 */ /* 0x000fc800078ec0ff */
[----:B------:R-:W-:Y:S01]  /*2c120*/  SHF.R.U32.HI R0, RZ, 0x3, R7 ;  /* 0x00000003ff007819 */ /* 0x000fe20000011607 */
[----:B------:R-:W-:Y:S02]  /*2c130*/  IMAD R2, R10, R8, RZ ;  /* 0x000000080a027224 */ /* 0x000fe400078e02ff */
[----:B------:R-:W2:Y:S02]  /*2c140*/  LDL R10, [R1+0x2c] ;  /* 0x00002c00010a7983 */ /* 0x000ea40000100800 */
[----:B------:R-:W-:Y:S01]  /*2c150*/  IMAD.IADD R0, R0, 0x1, R5 ;  /* 0x0000000100007824 */ /* 0x000fe200078e0205 */
[----:B------:R-:W-:Y:S01]  /*2c160*/  MOV R7, R14 ;  /* 0x0000000e00077202 */ /* 0x000fe20000000f00 */
[----:B------:R-:W-:Y:S01]  /*2c170*/  ULDC.64 UR4, c[0x0][0x208] ;  /* 0x0000820000047ab9 */ /* 0x000fe20000000a00 */
[----:B------:R-:W-:Y:S01]  /*2c180*/  MOV R13, R3 ;  /* 0x00000003000d7202 */ /* 0x000fe20000000f00 */
[----:B------:R-:W-:Y:S01]  /*2c190*/  IMAD.MOV.U32 R12, RZ, RZ, 0x1 ;  /* 0x00000001ff0c7424 */ /* 0x000fe200078e00ff */
[C---:B------:R-:W-:Y:S01]  /*2c1a0*/  ISETP.GE.AND P2, PT, R0.reuse, R2, PT ;  /* 0x000000020000720c */ /* 0x040fe20003f46270 */
[----:B------:R-:W-:-:S12]  /*2c1b0*/  VIADD R5, R0, 0x10 ;  /* 0x0000001000057836 */ /* 0x000fd80000000000 */
        /* <DEDUP_REMOVED lines=8> */
[----:B--2---:R0:W-:Y:S04]  /*2c240*/  @!P2 LDGSTS.E.BYPASS.LTC128B.128 [R10+0x14400], desc[UR4][R6.64], !P4 ;  /* 0x14400000060aafae */ /* 0x0041e8000e101d44 */
[----:B------:R0:W-:Y:S04]  /*2c250*/  @!P2 LDGSTS.E.BYPASS.LTC128B.128 [R10+0x18400], desc[UR4][R6.64+0x80], !P3 ;  /* 0x18400080060aafae */ /* 0x0001e8000d901d44 */
[----:B------:R0:W-:Y:S04]  /*2c260*/  @!P2 LDGSTS.E.BYPASS.LTC128B.128 [R10+0x1c400], desc[UR4][R6.64+0x100], !P0 ;  /* 0x1c400100060aafae */ /* 0x0001e8000c101d44 */
[----:B------:R0:W-:Y:S01]  /*2c270*/  @!P2 LDGSTS.E.BYPASS.LTC128B.128 [R10+0x20400], desc[UR4][R6.64+0x180], !P1 ;  /* 0x20400180060aafae */ /* 0x0001e2000c901d44 */
[----:B------:R-:W-:-:S13]  /*2c280*/  ISETP.GE.AND P2, PT, R5, R2, PT ;  /* 0x000000020500720c */ /* 0x000fda0003f46270 */
[----:B0-----:R-:W-:Y:S05]  /*2c290*/  WARPSYNC.COLLECTIVE R15, `(.L_x_895) ;  /* 0x000000000f087348 */ /* 0x001fea0003c00000 */
[----:B------:R1:W2:Y:S02]  /*2c2a0*/  SHFL.IDX P6, R14, R13, R12, R11 ;  /* 0x0000000c0d0e7389 */ /* 0x0002a400000c000b */
[----:B012---:R-:W-:Y:S01]  /*2c2b0*/  ENDCOLLECTIVE ;  /* 0x000000000000791b */ /* 0x007fe20003800000 */
.L_x_895:
[----:B------:R-:W-:Y:S02]  /*2c2c0*/  IMAD.MOV.U32 R13, RZ, RZ, R4 ;  /* 0x000000ffff0d7224 */ /* 0x000fe400078e0004 */
[----:B------:R-:W-:-:S07]  /*2c2d0*/  IMAD.MOV.U32 R7, RZ, RZ, R14 ;  /* 0x000000ffff077224 */ /* 0x000fce00078e000e */
[----:B------:R-:W-:Y:S05]  /*2c2e0*/  WARPSYNC.COLLECTIVE R15, `(.L_x_896) ;  /* 0x000000000f087348 */ /* 0x000fea0003c00000 */
[----:B------:R0:W1:Y:S02]  /*2c2f0*/  SHFL.IDX P6, R14, R13, R12, R11 ;  /* 0x0000000c0d0e7389 */ /* 0x00006400000c000b */
[----:B01----:R-:W-:Y:S01]  /*2c300*/  ENDCOLLECTIVE ;  /* 0x000000000000791b */ /* 0x003fe20003800000 */
.L_x_896:
[----:B------:R-:W-:Y:S01]  /*2c310*/  ULDC.64 UR4, c[0x0][0x208] ;  /* 0x0000820000047ab9 */ /* 0x000fe20000000a00 */
[----:B------:R-:W-:Y:S02]  /*2c320*/  IMAD.MOV.U32 R13, RZ, RZ, R3 ;  /* 0x000000ffff0d7224 */ /* 0x000fe400078e0003 */
[----:B------:R-:W-:Y:S01]  /*2c330*/  IMAD.MOV.U32 R12, RZ, RZ, 0x2 ;  /* 0x00000002ff0c7424 */ /* 0x000fe200078e00ff */
[----:B------:R-:W-:-:S04]  /*2c340*/  MOV R5, R14 ;  /* 0x0000000e00057202 */ /* 0x000fc80000000f00 */
[----:B------:R-:W-:-:S05]  /*2c350*/  @!P2 LEA R5, P5, R9, R5, 0x1 ;  /* 0x000000050905a211 */ /* 0x000fca00078a08ff */
[----:B------:R-:W-:-:S04]  /*2c360*/  @!P2 IMAD.X R6, RZ, RZ, R7, P5 ;  /* 0x000000ffff06a224 */ /* 0x000fc800028e0607 */
[----:B------:R-:W-:Y:S02]  /*2c370*/  @!P2 IMAD.MOV.U32 R7, RZ, RZ, R6 ;  /* 0x000000ffff07a224 */ /* 0x000fe400078e0006 */
[----:B------:R-:W-:Y:S01]  /*2c380*/  @!P2 IMAD.MOV.U32 R6, RZ, RZ, R5 ;  /* 0x000000ffff06a224 */ /* 0x000fe200078e0005 */
[----:B------:R-:W-:-:S04]  /*2c390*/  IADD3 R5, R0, 0x20, RZ ;  /* 0x0000002000057810 */ /* 0x000fc80007ffe0ff */
        /* <DEDUP_REMOVED lines=11> */
.L_x_897:
[----:B------:R-:W-:Y:S01]  /*2c450*/  MOV R13, R4 ;  /* 0x00000004000d7202 */ /* 0x000fe20000000f00 */
[----:B------:R-:W-:-:S07]  /*2c460*/  IMAD.MOV.U32 R7, RZ, RZ, R14 ;  /* 0x000000ffff077224 */ /* 0x000fce00078e000e */
[----:B------:R-:W-:Y:S05]  /*2c470*/  WARPSYNC.COLLECTIVE R15, `(.L_x_898) ;  /* 0x000000000f087348 */ /* 0x000fea0003c00000 */
[----:B------:R0:W1:Y:S02]  /*2c480*/  SHFL.IDX P6, R14, R13, R12, R11 ;  /* 0x0000000c0d0e7389 */ /* 0x00006400000c000b */
[----:B01----:R-:W-:Y:S01]  /*2c490*/  ENDCOLLECTIVE ;  /* 0x000000000000791b */ /* 0x003fe20003800000 */
.L_x_898:
[----:B------:R-:W-:Y:S01]  /*2c4a0*/  ULDC.64 UR4, c[0x0][0x208] ;  /* 0x0000820000047ab9 */ /* 0x000fe20000000a00 */
[----:B------:R-:W-:Y:S02]  /*2c4b0*/  IMAD.MOV.U32 R13, RZ, RZ, R3 ;  /* 0x000000ffff0d7224 */ /* 0x000fe400078e0003 */
[----:B------:R-:W-:Y:S02]  /*2c4c0*/  IMAD.MOV.U32 R12, RZ, RZ, 0x3 ;  /* 0x00000003ff0c7424 */ /* 0x000fe400078e00ff */
[----:B------:R-:W-:-:S05]  /*2c4d0*/  IMAD.MOV.U32 R5, RZ, RZ, R14 ;  /* 0x000000ffff057224 */ /* 0x000fca00078e000e */
[----:B------:R-:W-:-:S05]  /*2c4e0*/  @!P2 LEA R5, P5, R9, R5, 0x1 ;  /* 0x000000050905a211 */ /* 0x000fca00078a08ff */
[----:B------:R-:W-:-:S04]  /*2c4f0*/  @!P2 IMAD.X R6, RZ, RZ, R7, P5 ;  /* 0x000000ffff06a224 */ /* 0x000fc800028e0607 */
[----:B------:R-:W-:Y:S01]  /*2c500*/  @!P2 IMAD.MOV.U32 R7, RZ, RZ, R6 ;  /* 0x000000ffff07a224 */ /* 0x000fe200078e0006 */
[----:B------:R-:W-:Y:S01]  /*2c510*/  @!P2 MOV R6, R5 ;  /* 0x000000050006a202 */ /* 0x000fe20000000f00 */
[----:B------:R-:W-:-:S04]  /*2c520*/  VIADD R5, R0, 0x30 ;  /* 0x0000003000057836 */ /* 0x000fc80000000000 */
        /* <DEDUP_REMOVED lines=11> */
.L_x_899:
[----:B------:R-:W-:Y:S01]  /*2c5e0*/  IMAD.MOV.U32 R13, RZ, RZ, R4 ;  /* 0x000000ffff0d7224 */ /* 0x000fe200078e0004 */
[----:B------:R-:W-:-:S07]  /*2c5f0*/  MOV R7, R14 ;  /* 0x0000000e00077202 */ /* 0x000fce0000000f00 */
[----:B------:R-:W-:Y:S05]  /*2c600*/  WARPSYNC.COLLECTIVE R15, `(.L_x_900) ;  /* 0x000000000f087348 */ /* 0x000fea0003c00000 */
[----:B------:R0:W1:Y:S02]  /*2c610*/  SHFL.IDX P6, R14, R13, R12, R11 ;  /* 0x0000000c0d0e7389 */ /* 0x00006400000c000b */
[----:B01----:R-:W-:Y:S01]  /*2c620*/  ENDCOLLECTIVE ;  /* 0x000000000000791b */ /* 0x003fe20003800000 */
.L_x_900:
[----:B------:R-:W-:Y:S01]  /*2c630*/  ULDC.64 UR4, c[0x0][0x208] ;  /* 0x0000820000047ab9 */ /* 0x000fe20000000a00 */
[----:B------:R-:W-:Y:S01]  /*2c640*/  IMAD.MOV.U32 R13, RZ, RZ, R3 ;  /* 0x000000ffff0d7224 */ /* 0x000fe200078e0003 */
[----:B------:R-:W-:Y:S01]  /*2c650*/  MOV R12, 0x4 ;  /* 0x00000004000c7802 */ /* 0x000fe20000000f00 */
[----:B------:R-:W-:-:S05]  /*2c660*/  IMAD.MOV.U32 R5, RZ, RZ, R14 ;  /* 0x000000ffff057224 */ /* 0x000fca00078e000e */
[----:B------:R-:W-:-:S05]  /*2c670*/  @!P2 LEA R5, P5, R9, R5, 0x1 ;  /* 0x000000050905a211 */ /* 0x000fca00078a08ff */
[----:B------:R-:W-:-:S05]  /*2c680*/  @!P2 IMAD.X R6, RZ, RZ, R7, P5 ;  /* 0x000000ffff06a224 */ /* 0x000fca00028e0607 */
[----:B------:R-:W-:Y:S01]  /*2c690*/  @!P2 MOV R7, R6 ;  /* 0x000000060007a202 */ /* 0x000fe20000000f00 */
        /* <DEDUP_REMOVED lines=13> */
.L_x_901:
[----:B------:R-:W-:Y:S02]  /*2c770*/  IMAD.MOV.U32 R13, RZ, RZ, R4 ;  /* 0x000000ffff0d7224 */ /* 0x000fe400078e0004 */
[----:B------:R-:W-:-:S07]  /*2c780*/  IMAD.MOV.U32 R7, RZ, RZ, R14 ;  /* 0x000000ffff077224 */ /* 0x000fce00078e000e */
[----:B------:R-:W-:Y:S05]  /*2c790*/  WARPSYNC.COLLECTIVE R15, `(.L_x_902) ;  /* 0x000000000f087348 */ /* 0x000fea0003c00000 */
[----:B------:R0:W1:Y:S02]  /*2c7a0*/  SHFL.IDX P6, R14, R13, R12, R11 ;  /* 0x0000000c0d0e7389 */ /* 0x00006400000c000b */
[----:B01----:R-:W-:Y:S01]  /*2c7b0*/  ENDCOLLECTIVE ;  /* 0x000000000000791b */ /* 0x003fe20003800000 */
.L_x_902:
[----:B------:R-:W-:Y:S01]  /*2c7c0*/  ULDC.64 UR4, c[0x0][0x208] ;  /* 0x0000820000047ab9 */ /* 0x000fe20000000a00 */
[----:B------:R-:W-:Y:S01]  /*2c7d0*/  MOV R13, R3 ;  /* 0x00000003000d7202 */ /* 0x000fe20000000f00 */
[----:B------:R-:W-:Y:S02]  /*2c7e0*/  IMAD.MOV.U32 R12, RZ, RZ, 0x5 ;  /* 0x00000005ff0c7424 */ /* 0x000fe400078e00ff */
[----:B------:R-:W-:-:S05]  /*2c7f0*/  IMAD.MOV.U32 R5, RZ, RZ, R14 ;  /* 0x000000ffff057224 */ /* 0x000fca00078e000e */
[----:B------:R-:W-:-:S04]  /*2c800*/  @!P2 LEA R5, P5, R9, R5, 0x1 ;  /* 0x000000050905a211 */ /* 0x000fc800078a08ff */
[----:B------:R-:W-:-:S05]  /*2c810*/  @!P2 IADD3.X R6, RZ, R7, RZ, P5, !PT ;  /* 0x00000007ff06a210 */ /* 0x000fca0002ffe4ff */
        /* <DEDUP_REMOVED lines=14> */
.L_x_903:
[----:B------:R-:W-:Y:S02]  /*2c900*/  IMAD.MOV.U32 R13, RZ, RZ, R4 ;  /* 0x000000ffff0d7224 */ /* 0x000fe400078e0004 */
[----:B------:R-:W-:-:S07]  /*2c910*/  IMAD.MOV.U32 R7, RZ, RZ, R14 ;  /* 0x000000ffff077224 */ /* 0x000fce00078e000e */
[----:B------:R-:W-:Y:S05]  /*2c920*/  WARPSYNC.COLLECTIVE R15, `(.L_x_904) ;  /* 0x000000000f087348 */ /* 0x000fea0003c00000 */
[----:B------:R0:W1:Y:S02]  /*2c930*/  SHFL.IDX P6, R14, R13, R12, R11 ;  /* 0x0000000c0d0e7389 */ /* 0x00006400000c000b */
[----:B01----:R-:W-:Y:S01]  /*2c940*/  ENDCOLLECTIVE ;  /* 0x000000000000791b */ /* 0x003fe20003800000 */
.L_x_904:
        /* <DEDUP_REMOVED lines=20> */
.L_x_905:
[----:B------:R-:W-:Y:S01]  /*2ca90*/  MOV R13, R4 ;  /* 0x00000004000d7202 */ /* 0x000fe20000000f00 */
[----:B------:R-:W-:-:S07]  /*2caa0*/  IMAD.MOV.U32 R7, RZ, RZ, R14 ;  /* 0x000000ffff077224 */ /* 0x000fce00078e000e */
[----:B------:R-:W-:Y:S05]  /*2cab0*/  WARPSYNC.COLLECTIVE R15, `(.L_x_906) ;  /* 0x000000000f087348 */ /* 0x000fea0003c00000 */
[----:B------:R0:W1:Y:S02]  /*2cac0*/  SHFL.IDX P6, R14, R13, R12, R11 ;  /* 0x0000000c0d0e7389 */ /* 0x00006400000c000b */
[----:B01----:R-:W-:Y:S01]  /*2cad0*/  ENDCOLLECTIVE ;  /* 0x000000000000791b */ /* 0x003fe20003800000 */
.L_x_906:
[----:B------:R-:W-:Y:S01]  /*2cae0*/  ULDC.64 UR4, c[0x0][0x208] ;  /* 0x0000820000047ab9 */ /* 0x000fe20000000a00 */
[----:B------:R-:W-:Y:S02]  /*2caf0*/  IMAD.MOV.U32 R13, RZ, RZ, R3 ;  /* 0x000000ffff0d7224 */ /* 0x000fe400078e0003 */
[----:B------:R-:W-:Y:S02]  /*2cb00*/  IMAD.MOV.U32 R12, RZ, RZ, 0x7 ;  /* 0x00000007ff0c7424 */ /* 0x000fe400078e00ff */
[----:B------:R-:W-:-:S05]  /*2cb10*/  IMAD.MOV.U32 R5, RZ, RZ, R14 ;  /* 0x000000ffff057224 */ /* 0x000fca00078e000e */
[----:B------:R-:W-:-:S05]  /*2cb20*/  @!P2 LEA R5, P5, R9, R5, 0x1 ;  /* 0x000000050905a211 */ /* 0x000fca00078a08ff */
[----:B------:R-:W-:-:S04]  /*2cb30*/  @!P2 IMAD.X R6, RZ, RZ, R7, P5 ;  /* 0x000000ffff06a224 */ /* 0x000fc800028e0607 */
[----:B------:R-:W-:Y:S01]  /*2cb40*/  @!P2 IMAD.MOV.U32 R7, RZ, RZ, R6 ;  /* 0x000000ffff07a224 */ /* 0x000fe200078e0006 */
[----:B------:R-:W-:-:S05]  /*2cb50*/  @!P2 MOV R6, R5 ;  /* 0x000000050006a202 */ /* 0x000fca0000000f00 */
        /* <DEDUP_REMOVED lines=10> */
.L_x_907:
[----:B------:R-:W-:Y:S01]  /*2cc00*/  MOV R13, R4 ;  /* 0x00000004000d7202 */ /* 0x000fe20000000f00 */
[----:B------:R-:W-:-:S07]  /*2cc10*/  IMAD.MOV.U32 R5, RZ, RZ, R14 ;  /* 0x000000ffff057224 */ /* 0x000fce00078e000e */
[----:B------:R-:W-:Y:S05]  /*2cc20*/  WARPSYNC.COLLECTIVE R15, `(.L_x_908) ;  /* 0x000000000f087348 */ /* 0x000fea0003c00000 */
[----:B------:R0:W1:Y:S02]  /*2cc30*/  SHFL.IDX P6, R14, R13, R12, R11 ;  /* 0x0000000c0d0e7389 */ /* 0x00006400000c000b */
[----:B01----:R-:W-:Y:S01]  /*2cc40*/  ENDCOLLECTIVE ;  /* 0x000000000000791b */ /* 0x003fe20003800000 */
.L_x_908:
[----:B------:R-:W-:Y:S01]  /*2cc50*/  IMAD.MOV.U32 R3, RZ, RZ, R14 ;  /* 0x000000ffff037224 */ /* 0x000fe200078e000e */
[----:B------:R-:W-:Y:S06]  /*2cc60*/  BRA `(.L_x_909) ;  /* 0xffffffa000947947 */ /* 0x000fec000383ffff */
.L_x_757:
[----:B---3--:R3:W4:Y:S02]  /*2cc70*/  SYNCS.PHASECHK.TRANS64.TRYWAIT P0, [R18+URZ+0x38820], R0 ;  /* 0x03882000120075a7 */ /* 0x008724000800017f */
[----:B----4-:R-:W-:Y:S05]  /*2cc80*/  @!P0 NANOSLEEP.SYNCS 0x989680 ;  /* 0x009896800000895d */ /* 0x010fea0003900000 */
[----:B------:R-:W4:Y:S02]  /*2cc90*/  @!P0 SYNCS.PHASECHK.TRANS64 P0, [R18+URZ+0x38820], R0 ;  /* 0x03882000120085a7 */ /* 0x000f24000800007f */
[----:B----4-:R-:W-:Y:S05]  /*2cca0*/  @!P0 BRA `(.L_x_757) ;  /* 0xfffffffc00f08947 */ /* 0x010fea000383ffff */
[----:B------:R-:W-:Y:S05]  /*2ccb0*/  BRA `(.L_x_910) ;  /* 0xffffffa400107947 */ /* 0x000fea000383ffff */
.L_x_766:
[----:B-1----:R1:W2:Y:S02]  /*2ccc0*/  SYNCS.PHASECHK.TRANS64.TRYWAIT P0, [R3+URZ+0x38840], R2 ;  /* 0x03884002030075a7 */ /* 0x0022a4000800017f */
[----:B--2---:R-:W-:Y:S05]  /*2ccd0*/  @!P0 NANOSLEEP.SYNCS 0x989680 ;  /* 0x009896800000895d */ /* 0x004fea0003900000 */
[----:B------:R-:W2:Y:S02]  /*2cce0*/  @!P0 SYNCS.PHASECHK.TRANS64 P0, [R3+URZ+0x38840], R2 ;  /* 0x03884002030085a7 */ /* 0x000ea4000800007f */
[----:B--2---:R-:W-:Y:S05]  /*2ccf0*/  @!P0 BRA `(.L_x_766) ;  /* 0xfffffffc00f08947 */ /* 0x004fea000383ffff */
[----:B------:R-:W-:Y:S05]  /*2cd00*/  BRA `(.L_x_911) ;  /* 0xffffffa400f07947 */ /* 0x000fea000383ffff */
.L_x_774:
[----:B0-----:R0:W1:Y:S02]  /*2cd10*/  SYNCS.PHASECHK.TRANS64.TRYWAIT P0, [R2+URZ+0x38860], R3 ;  /* 0x03886003020075a7 */ /* 0x001064000800017f */
[----:B-1----:R-:W-:Y:S05]  /*2cd20*/  @!P0 NANOSLEEP.SYNCS 0x989680 ;  /* 0x009896800000895d */ /* 0x002fea0003900000 */
[----:B------:R-:W1:Y:S02]  /*2cd30*/  @!P0 SYNCS.PHASECHK.TRANS64 P0, [R2+URZ+0x38860], R3 ;  /* 0x03886003020085a7 */ /* 0x000e64000800007f */
[----:B-1----:R-:W-:Y:S05]  /*2cd40*/  @!P0 BRA `(.L_x_774) ;  /* 0xfffffffc00f08947 */ /* 0x002fea000383ffff */
[----:B------:R-:W-:Y:S05]  /*2cd50*/  BRA `(.L_x_912) ;  /* 0xffffffac00407947 */ /* 0x000fea000383ffff */
.L_x_786:
[----:B-1----:R1:W2:Y:S02]  /*2cd60*/  SYNCS.PHASECHK.TRANS64.TRYWAIT P0, [R3+URZ+0x38840], R2 ;  /* 0x03884002030075a7 */ /* 0x0022a4000800017f */
[----:B--2---:R-:W-:Y:S05]  /*2cd70*/  @!P0 NANOSLEEP.SYNCS 0x989680 ;  /* 0x009896800000895d */ /* 0x004fea0003900000 */
[----:B------:R-:W2:Y:S02]  /*2cd80*/  @!P0 SYNCS.PHASECHK.TRANS64 P0, [R3+URZ+0x38840], R2 ;  /* 0x03884002030085a7 */ /* 0x000ea4000800007f */
[----:B--2---:R-:W-:Y:S05]  /*2cd90*/  @!P0 BRA `(.L_x_786) ;  /* 0xfffffffc00f08947 */ /* 0x004fea000383ffff */
[----:B------:R-:W-:Y:S05]  /*2cda0*/  BRA `(.L_x_913) ;  /* 0xffffffb400547947 */ /* 0x000fea000383ffff */
.L_x_794:
[----:B0-----:R0:W1:Y:S02]  /*2cdb0*/  SYNCS.PHASECHK.TRANS64.TRYWAIT P0, [R2+URZ+0x38860], R3 ;  /* 0x03886003020075a7 */ /* 0x001064000800017f */
[----:B-1----:R-:W-:Y:S05]  /*2cdc0*/  @!P0 NANOSLEEP.SYNCS 0x989680 ;  /* 0x009896800000895d */ /* 0x002fea0003900000 */
[----:B------:R-:W1:Y:S02]  /*2cdd0*/  @!P0 SYNCS.PHASECHK.TRANS64 P0, [R2+URZ+0x38860], R3 ;  /* 0x03886003020085a7 */ /* 0x000e64000800007f */
[----:B-1----:R-:W-:Y:S05]  /*2cde0*/  @!P0 BRA `(.L_x_794) ;  /* 0xfffffffc00f08947 */ /* 0x002fea000383ffff */
[----:B------:R-:W-:Y:S05]  /*2cdf0*/  BRA `(.L_x_914) ;  /* 0xffffffb800a47947 */ /* 0x000fea000383ffff */
.L_x_806:
[----:B--2---:R2:W3:Y:S02]  /*2ce00*/  SYNCS.PHASECHK.TRANS64.TRYWAIT P0, [R3+URZ+0x38840], R2 ;  /* 0x03884002030075a7 */ /* 0x0044e4000800017f */
[----:B---3--:R-:W-:Y:S05]  /*2ce10*/  @!P0 NANOSLEEP.SYNCS 0x989680 ;  /* 0x009896800000895d */ /* 0x008fea0003900000 */
[----:B------:R-:W3:Y:S02]  /*2ce20*/  @!P0 SYNCS.PHASECHK.TRANS64 P0, [R3+URZ+0x38840], R2 ;  /* 0x03884002030085a7 */ /* 0x000ee4000800007f */
[----:B---3--:R-:W-:Y:S05]  /*2ce30*/  @!P0 BRA `(.L_x_806) ;  /* 0xfffffffc00f08947 */ /* 0x008fea000383ffff */
[----:B------:R-:W-:Y:S05]  /*2ce40*/  BRA `(.L_x_915) ;  /* 0xffffffc000907947 */ /* 0x000fea000383ffff */
.L_x_814:
[----:B0-----:R0:W1:Y:S02]  /*2ce50*/  SYNCS.PHASECHK.TRANS64.TRYWAIT P0, [R2+URZ+0x38860], R5 ;  /* 0x03886005020075a7 */ /* 0x001064000800017f */
[----:B-1----:R-:W-:Y:S05]  /*2ce60*/  @!P0 NANOSLEEP.SYNCS 0x989680 ;  /* 0x009896800000895d */ /* 0x002fea0003900000 */
[----:B------:R-:W1:Y:S02]  /*2ce70*/  @!P0 SYNCS.PHASECHK.TRANS64 P0, [R2+URZ+0x38860], R5 ;  /* 0x03886005020085a7 */ /* 0x000e64000800007f */
[----:B-1----:R-:W-:Y:S05]  /*2ce80*/  @!P0 BRA `(.L_x_814) ;  /* 0xfffffffc00f08947 */ /* 0x002fea000383ffff */
[----:B------:R-:W-:Y:S05]  /*2ce90*/  BRA `(.L_x_916) ;  /* 0xffffffc400dc7947 */ /* 0x000fea000383ffff */
.L_x_828:
[----:B--2---:R2:W3:Y:S02]  /*2cea0*/  SYNCS.PHASECHK.TRANS64.TRYWAIT P0, [R0+URZ+0x38860], R2 ;  /* 0x03886002000075a7 */ /* 0x0044e4000800017f */
[----:B---3--:R-:W-:Y:S05]  /*2ceb0*/  @!P0 NANOSLEEP.SYNCS 0x989680 ;  /* 0x009896800000895d */ /* 0x008fea0003900000 */
[----:B------:R-:W3:Y:S02]  /*2cec0*/  @!P0 SYNCS.PHASECHK.TRANS64 P0, [R0+URZ+0x38860], R2 ;  /* 0x03886002000085a7 */ /* 0x000ee4000800007f */
[----:B---3--:R-:W-:Y:S05]  /*2ced0*/  @!P0 BRA `(.L_x_828) ;  /* 0xfffffffc00f08947 */ /* 0x008fea000383ffff */
[----:B------:R-:W-:Y:S05]  /*2cee0*/  BRA `(.L_x_917) ;  /* 0xffffffcc00b07947 */ /* 0x000fea000383ffff */
.L_x_838:
[----:B0-----:R-:W3:Y:S01]  /*2cef0*/  LDL R0, [R1] ;  /* 0x0000000001007983 */ /* 0x001ee20000100800 */
[----:B------:R-:W-:Y:S01]  /*2cf00*/  BSSY B0, `(.L_x_918) ;  /* 0x0000008000007945 */ /* 0x000fe20003800000 */
[----:B------:R-:W-:Y:S01]  /*2cf10*/  IMAD.MOV.U32 R12, RZ, RZ, RZ ;  /* 0x000000ffff0c7224 */ /* 0x000fe200078e00ff */
[----:B------:R-:W-:Y:S01]  /*2cf20*/  MOV R11, 0x1f ;  /* 0x0000001f000b7802 */ /* 0x000fe20000000f00 */
[----:B------:R-:W-:Y:S02]  /*2cf30*/  IMAD.MOV.U32 R15, RZ, RZ, -0x1 ;  /* 0xffffffffff0f7424 */ /* 0x000fe400078e00ff */
[----:B---3--:R-:W-:-:S07]  /*2cf40*/  IMAD.MOV.U32 R13, RZ, RZ, R0 ;  /* 0x000000ffff0d7224 */ /* 0x008fce00078e0000 */
[----:B-12---:R-:W-:Y:S05]  /*2cf50*/  WARPSYNC.COLLECTIVE R15, `(.L_x_919) ;  /* 0x000000000f087348 */ /* 0x006fea0003c00000 */
[----:B------:R0:W3:Y:S02]  /*2cf60*/  SHFL.IDX P6, R14, R13, R12, R11 ;  /* 0x0000000c0d0e7389 */ /* 0x0000e400000c000b */
[----:B0123--:R-:W-:Y:S01]  /*2cf70*/  ENDCOLLECTIVE ;  /* 0x000000000000791b */ /* 0x00ffe20003800000 */
.L_x_919:
[----:B------:R-:W-:Y:S05]  /*2cf80*/  BSYNC B0 ;  /* 0x0000000000007941 */ /* 0x000fea0003800000 */
.L_x_918:
[----:B------:R0:W5:Y:S01]  /*2cf90*/  LDL R2, [R1+0xc] ;  /* 0x00000c0001027983 */ /* 0x0001620000100800 */
[----:B------:R-:W-:Y:S01]  /*2cfa0*/  IMAD.MOV.U32 R13, RZ, RZ, R0 ;  /* 0x000000ffff0d7224 */ /* 0x000fe200078e0000 */
[----:B------:R-:W-:Y:S01]  /*2cfb0*/  MOV R12, 0x1 ;  /* 0x00000001000c7802 */ /* 0x000fe20000000f00 */
[----:B------:R-:W-:Y:S01]  /*2cfc0*/  IMAD.MOV.U32 R11, RZ, RZ, 0x1f ;  /* 0x0000001fff0b7424 */ /* 0x000fe200078e00ff */
[----:B------:R-:W-:Y:S01]  /*2cfd0*/  LOP3.LUT P1, RZ, R9, 0x1, RZ, 0xc0, !PT ;  /* 0x0000000109ff7812 */ /* 0x000fe2000782c0ff */
[----:B------:R-:W-:Y:S02]  /*2cfe0*/  IMAD.MOV.U32 R15, RZ, RZ, -0x1 ;  /* 0xffffffffff0f7424 */ /* 0x000fe400078e00ff */
[----:B------:R-:W-:-:S10]  /*2cff0*/  IMAD.MOV.U32 R5, RZ, RZ, R14 ;  /* 0x000000ffff057224 */ /* 0x000fd400078e000e */
[----:B0----5:R-:W-:Y:S05]  /*2d000*/  WARPSYNC.COLLECTIVE R15, `(.L_x_920) ;  /* 0x000000000f087348 */ /* 0x021fea0003c00000 */
[----:B------:R1:W2:Y:S02]  /*2d010*/  SHFL.IDX P6, R14, R13, R12, R11 ;  /* 0x0000000c0d0e7389 */ /* 0x0002a400000c000b */
[----:B012--5:R-:W-:Y:S01]  /*2d020*/  ENDCOLLECTIVE ;  /* 0x000000000000791b */ /* 0x027fe20003800000 */
.L_x_920:
[----:B------:R-:W-:Y:S01]  /*2d030*/  ULDC UR4, c[0x0][0xc3c] ;  /* 0x00030f0000047ab9 */ /* 0x000fe20000000800 */
[----:B------:R-:W-:Y:S01]  /*2d040*/  ULDC.64 UR6, c[0x0][0x208] ;  /* 0x0000820000067ab9 */ /* 0x000fe20000000a00 */
[----:B------:R-:W-:Y:S02]  /*2d050*/  IADD3 R4, R2, R17, RZ ;  /* 0x0000001102047210 */ /* 0x000fe40007ffe0ff */
[----:B------:R-:W-:Y:S01]  /*2d060*/  CS2R R10, SRZ ;  /* 0x00000000000a7805 */ /* 0x000fe2000001ff00 */
        /* <DEDUP_REMOVED lines=11> */
[C---:B------:R-:W-:Y:S01]  /*2d120*/  ISETP.GE.U32.AND P3, PT, R17.reuse, 0x10, PT ;  /* 0x000000101100780c */ /* 0x040fe20003f66070 */
[----:B--2---:R-:W-:Y:S01]  /*2d130*/  @!P0 IMAD.MOV.U32 R4, RZ, RZ, R8 ;  /* 0x000000ffff048224 */ /* 0x004fe200078e0008 */
[----:B---3--:R-:W-:Y:S02]  /*2d140*/  @!P0 MOV R6, R2 ;  /* 0x0000000200068202 */ /* 0x008fe40000000f00 */
[----:B------:R-:W-:-:S03]  /*2d150*/  ISETP.GE.U32.AND P0, PT, R17, 0x2, PT ;  /* 0x000000021100780c */ /* 0x000fc60003f06070 */
[----:B------:R-:W-:-:S04]  /*2d160*/  IMAD R2, R6, R4, RZ ;  /* 0x0000000406027224 */ /* 0x000fc800078e02ff */
[----:B------:R-:W-:-:S07]  /*2d170*/  IMAD.MOV.U32 R13, RZ, RZ, R2 ;  /* 0x000000ffff0d7224 */ /* 0x000fce00078e0002 */
[----:B------:R-:W-:Y:S05]  /*2d180*/  WARPSYNC.COLLECTIVE R15, `(.L_x_921) ;  /* 0x000000000f087348 */ /* 0x000fea0003c00000 */
[----:B------:R0:W1:Y:S02]  /*2d190*/  SHFL.UP P6, R14, R13, R12, R11 ;  /* 0x0400000c0d0e7389 */ /* 0x00006400000c000b */
[----:B01----:R-:W-:Y:S01]  /*2d1a0*/  ENDCOLLECTIVE ;  /* 0x000000000000791b */ /* 0x003fe20003800000 */
.L_x_921:
[----:B------:R-:W-:Y:S02]  /*2d1b0*/  IMAD.MOV.U32 R12, RZ, RZ, 0x2 ;  /* 0x00000002ff0c7424 */ /* 0x000fe400078e00ff */
[----:B------:R-:W-:-:S05]  /*2d1c0*/  IMAD.MOV.U32 R3, RZ, RZ, R14 ;  /* 0x000000ffff037224 */ /* 0x000fca00078e000e */
[----:B------:R-:W-:Y:S02]  /*2d1d0*/  SEL R3, R3, RZ, P1 ;  /* 0x000000ff03037207 */ /* 0x000fe40000800000 */
[----:B------:R-:W-:-:S03]  /*2d1e0*/  ISETP.GE.U32.AND P1, PT, R17, 0x4, PT ;  /* 0x000000041100780c */ /* 0x000fc60003f26070 */
[----:B------:R-:W-:-:S05]  /*2d1f0*/  IMAD.IADD R2, R2, 0x1, R3 ;  /* 0x0000000102027824 */ /* 0x000fca00078e0203 */
[----:B------:R-:W-:-:S07]  /*2d200*/  MOV R13, R2 ;  /* 0x00000002000d7202 */ /* 0x000fce0000000f00 */
[----:B------:R-:W-:Y:S05]  /*2d210*/  WARPSYNC.COLLECTIVE R15, `(.L_x_922) ;  /* 0x000000000f087348 */ /* 0x000fea0003c00000 */
[----:B------:R0:W1:Y:S02]  /*2d220*/  SHFL.UP P6, R14, R13, R12, R11 ;  /* 0x0400000c0d0e7389 */ /* 0x00006400000c000b */
[----:B01----:R-:W-:Y:S01]  /*2d230*/  ENDCOLLECTIVE ;  /* 0x000000000000791b */ /* 0x003fe20003800000 */
.L_x_922:
[----:B------:R-:W-:Y:S02]  /*2d240*/  IMAD.MOV.U32 R12, RZ, RZ, 0x4 ;  /* 0x00000004ff0c7424 */ /* 0x000fe400078e00ff */
[----:B------:R-:W-:-:S05]  /*2d250*/  IMAD.MOV.U32 R3, RZ, RZ, R14 ;  /* 0x000000ffff037224 */ /* 0x000fca00078e000e */
[----:B------:R-:W-:-:S05]  /*2d260*/  SEL R3, R3, RZ, P0 ;  /* 0x000000ff03037207 */ /* 0x000fca0000000000 */
[----:B------:R-:W-:-:S05]  /*2d270*/  IMAD.IADD R2, R2, 0x1, R3 ;  /* 0x0000000102027824 */ /* 0x000fca00078e0203 */
[----:B------:R-:W-:-:S07]  /*2d280*/  MOV R13, R2 ;  /* 0x00000002000d7202 */ /* 0x000fce0000000f00 */
[----:B------:R-:W-:Y:S05]  /*2d290*/  WARPSYNC.COLLECTIVE R15, `(.L_x_923) ;  /* 0x000000000f087348 */ /* 0x000fea0003c00000 */
[----:B------:R0:W1:Y:S02]  /*2d2a0*/  SHFL.UP P6, R14, R13, R12, R11 ;  /* 0x0400000c0d0e7389 */ /* 0x00006400000c000b */
[----:B01----:R-:W-:Y:S01]  /*2d2b0*/  ENDCOLLECTIVE ;  /* 0x000000000000791b */ /* 0x003fe20003800000 */
.L_x_923:
        /* <DEDUP_REMOVED lines=8> */
.L_x_924:
        /* <DEDUP_REMOVED lines=8> */
.L_x_925:
[----:B------:R-:W-:Y:S02]  /*2d3c0*/  IMAD.MOV.U32 R12, RZ, RZ, 0x1f ;  /* 0x0000001fff0c7424 */ /* 0x000fe400078e00ff */
[----:B------:R-:W-:Y:S02]  /*2d3d0*/  IMAD.MOV.U32 R11, RZ, RZ, 0x1f ;  /* 0x0000001fff0b7424 */ /* 0x000fe400078e00ff */
[----:B------:R-:W-:-:S05]  /*2d3e0*/  IMAD.MOV.U32 R3, RZ, RZ, R14 ;  /* 0x000000ffff037224 */ /* 0x000fca00078e000e */
[----:B------:R-:W-:-:S05]  /*2d3f0*/  SEL R3, R3, RZ, P3 ;  /* 0x000000ff03037207 */ /* 0x000fca0001800000 */
[----:B------:R-:W-:-:S05]  /*2d400*/  IMAD.IADD R7, R2, 0x1, R3 ;  /* 0x0000000102077824 */ /* 0x000fca00078e0203 */
[----:B------:R-:W-:-:S07]  /*2d410*/  MOV R13, R7 ;  /* 0x00000007000d7202 */ /* 0x000fce0000000f00 */
[----:B------:R-:W-:Y:S05]  /*2d420*/  WARPSYNC.COLLECTIVE R15, `(.L_x_926) ;  /* 0x000000000f087348 */ /* 0x000fea0003c00000 */
[----:B------:R0:W1:Y:S02]  /*2d430*/  SHFL.IDX P6, R14, R13, R12, R11 ;  /* 0x0000000c0d0e7389 */ /* 0x00006400000c000b */
[----:B01----:R-:W-:Y:S01]  /*2d440*/  ENDCOLLECTIVE ;  /* 0x000000000000791b */ /* 0x003fe20003800000 */
.L_x_926:
[----:B------:R-:W-:Y:S01]  /*2d450*/  IMAD.MOV.U32 R16, RZ, RZ, R14 ;  /* 0x000000ffff107224 */ /* 0x000fe200078e000e */
[----:B------:R-:W-:Y:S06]  /*2d460*/  BRA `(.L_x_927) ;  /* 0xffffffd000b47947 */ /* 0x000fec000383ffff */
.L_x_841:
[----:B------:R-:W-:Y:S01]  /*2d470*/  BSSY B0, `(.L_x_928) ;  /* 0x0000008000007945 */ /* 0x000fe20003800000 */
[----:B------:R-:W-:Y:S01]  /*2d480*/  MOV R13, R2 ;  /* 0x00000002000d7202 */ /* 0x000fe20000000f00 */
[----:B------:R-:W-:Y:S02]  /*2d490*/  IMAD.MOV.U32 R12, RZ, RZ, 0x1 ;  /* 0x00000001ff0c7424 */ /* 0x000fe400078e00ff */
[----:B------:R-:W-:Y:S02]  /*2d4a0*/  IMAD.MOV.U32 R11, RZ, RZ, RZ ;  /* 0x000000ffff0b7224 */ /* 0x000fe400078e00ff */
[----:B------:R-:W-:-:S07]  /*2d4b0*/  IMAD.MOV.U32 R15, RZ, RZ, -0x1 ;  /* 0xffffffffff0f7424 */ /* 0x000fce00078e00ff */
[----:B0-----:R-:W-:Y:S05]  /*2d4c0*/  WARPSYNC.COLLECTIVE R15, `(.L_x_929) ;  /* 0x000000000f087348 */ /* 0x001fea0003c00000 */
[----:B------:R1:W2:Y:S02]  /*2d4d0*/  SHFL.UP P6, R14, R13, R12, R11 ;  /* 0x0400000c0d0e7389 */ /* 0x0002a400000c000b */
[----:B012---:R-:W-:Y:S01]  /*2d4e0*/  ENDCOLLECTIVE ;  /* 0x000000000000791b */ /* 0x007fe20003800000 */
.L_x_929:
[----:B------:R-:W-:Y:S05]  /*2d4f0*/  BSYNC B0 ;  /* 0x0000000000007941 */ /* 0x000fea0003800000 */
.L_x_928:
[----:B------:R-:W2:Y:S01]  /*2d500*/  LDL R7, [R1+0x10] ;  /* 0x0000100001077983 */ /* 0x000ea20000100800 */
[----:B------:R-:W-:Y:S01]  /*2d510*/  MOV R3, R14 ;  /* 0x0000000e00037202 */ /* 0x000fe20000000f00 */
[----:B------:R-:W-:Y:S01]  /*2d520*/  IMAD.MOV.U32 R12, RZ, RZ, 0x2 ;  /* 0x00000002ff0c7424 */ /* 0x000fe200078e00ff */
[----:B------:R-:W-:Y:S01]  /*2d530*/  MOV R11, RZ ;  /* 0x000000ff000b7202 */ /* 0x000fe20000000f00 */
[----:B------:R-:W-:Y:S01]  /*2d540*/  IMAD.MOV.U32 R15, RZ, RZ, -0x1 ;  /* 0xffffffffff0f7424 */ /* 0x000fe200078e00ff */
[----:B--2---:R-:W-:-:S04]  /*2d550*/  LOP3.LUT P4, RZ, R7, 0x1, RZ, 0xc0, !PT ;  /* 0x0000000107ff7812 */ /* 0x004fc8000788c0ff */
[----:B------:R-:W-:-:S05]  /*2d560*/  SEL R3, R3, RZ, P4 ;  /* 0x000000ff03037207 */ /* 0x000fca0002000000 */
[----:B------:R-:W-:-:S04]  /*2d570*/  IMAD.IADD R2, R2, 0x1, R3 ;  /* 0x0000000102027824 */ /* 0x000fc800078e0203 */
[----:B------:R-:W-:-:S07]  /*2d580*/  IMAD.MOV.U32 R13, RZ, RZ, R2 ;  /* 0x000000ffff0d7224 */ /* 0x000fce00078e0002 */
[----:B------:R-:W-:Y:S05]  /*2d590*/  WARPSYNC.COLLECTIVE R15, `(.L_x_930) ;  /* 0x000000000f087348 */ /* 0x000fea0003c00000 */
[----:B------:R0:W1:Y:S02]  /*2d5a0*/  SHFL.UP P6, R14, R13, R12, R11 ;  /* 0x0400000c0d0e7389 */ /* 0x00006400000c000b */
[----:B01----:R-:W-:Y:S01]  /*2d5b0*/  ENDCOLLECTIVE ;  /* 0x000000000000791b */ /* 0x003fe20003800000 */
.L_x_930:
        /* <DEDUP_REMOVED lines=8> */
.L_x_931:
        /* <DEDUP_REMOVED lines=8> */
.L_x_932:
        /* <DEDUP_REMOVED lines=8> */
.L_x_933:
        /* <DEDUP_REMOVED lines=9> */
.L_x_934:
[----:B------:R-:W-:Y:S01]  /*2d7d0*/  IMAD.MOV.U32 R16, RZ, RZ, R14 ;  /* 0x000000ffff107224 */ /* 0x000fe200078e000e */
[----:B------:R-:W-:Y:S06]  /*2d7e0*/  BRA `(.L_x_935) ;  /* 0xffffffd000887947 */ /* 0x000fec000383ffff */
.L_x_843:
[----:B------:R-:W-:Y:S01]  /*2d7f0*/  BSSY B0, `(.L_x_936) ;  /* 0x0000006000007945 */ /* 0x000fe20003800000 */
[----:B------:R-:W-:Y:S02]  /*2d800*/  PLOP3.LUT P6, PT, P6, PT, PT, 0x8, 0x0 ;  /* 0x000000000000781c */ /* 0x000fe400037ce170 */
[----:B------:R-:W-:-:S11]  /*2d810*/  MOV R15, 0xffffffff ;  /* 0xffffffff000f7802 */ /* 0x000fd60000000f00 */
[----:B0-----:R-:W-:Y:S05]  /*2d820*/  WARPSYNC.COLLECTIVE R15, `(.L_x_937) ;  /* 0x000000000f087348 */ /* 0x001fea0003c00000 */
[----:B------:R-:W-:Y:S01]  /*2d830*/  VOTE.ANY R14, PT, P6 ;  /* 0x00000000000e7806 */ /* 0x000fe200030e0100 */
[----:B0-----:R-:W-:Y:S06]  /*2d840*/  ENDCOLLECTIVE ;  /* 0x000000000000791b */ /* 0x001fec0003800000 */
.L_x_937:
[----:B------:R-:W-:Y:S05]  /*2d850*/  BSYNC B0 ;  /* 0x0000000000007941 */ /* 0x000fea0003800000 */
.L_x_936:
[----:B------:R-:W-:Y:S01]  /*2d860*/  IMAD.MOV.U32 R3, RZ, RZ, R14 ;  /* 0x000000ffff037224 */ /* 0x000fe200078e000e */
[----:B------:R-:W-:Y:S01]  /*2d870*/  MOV R11, 0x1f ;  /* 0x0000001f000b7802 */ /* 0x000fe20000000f00 */
[----:B------:R-:W-:Y:S02]  /*2d880*/  IMAD.MOV.U32 R13, RZ, RZ, R4 ;  /* 0x000000ffff0d7224 */ /* 0x000fe400078e0004 */
[----:B------:R-:W0:Y:S01]  /*2d890*/  POPC R0, R3 ;  /* 0x0000000300007309 */ /* 0x000e220000000000 */
[----:B------:R-:W-:Y:S02]  /*2d8a0*/  IMAD.MOV.U32 R15, RZ, RZ, -0x1 ;  /* 0xffffffffff0f7424 */ /* 0x000fe400078e00ff */
[----:B0-----:R-:W-:-:S07]  /*2d8b0*/  IMAD.MOV.U32 R12, RZ, RZ, R0 ;  /* 0x000000ffff0c7224 */ /* 0x001fce00078e0000 */
[----:B------:R-:W-:Y:S05]  /*2d8c0*/  WARPSYNC.COLLECTIVE R15, `(.L_x_938) ;  /* 0x000000000f087348 */ /* 0x000fea0003c00000 */
[----:B------:R0:W1:Y:S02]  /*2d8d0*/  SHFL.IDX P6, R14, R13, R12, R11 ;  /* 0x0000000c0d0e7389 */ /* 0x00006400000c000b */
[----:B01----:R-:W-:Y:S01]  /*2d8e0*/  ENDCOLLECTIVE ;  /* 0x000000000000791b */ /* 0x003fe20003800000 */
.L_x_938:
[----:B------:R-:W-:Y:S02]  /*2d8f0*/  IMAD.MOV.U32 R13, RZ, RZ, R6 ;  /* 0x000000ffff0d7224 */ /* 0x000fe400078e0006 */
[----:B------:R-:W-:-:S07]  /*2d900*/  IMAD.MOV.U32 R4, RZ, RZ, R14 ;  /* 0x000000ffff047224 */ /* 0x000fce00078e000e */
[----:B------:R-:W-:Y:S05]  /*2d910*/  WARPSYNC.COLLECTIVE R15, `(.L_x_939) ;  /* 0x000000000f087348 */ /* 0x000fea0003c00000 */
[----:B------:R0:W1:Y:S02]  /*2d920*/  SHFL.IDX P6, R14, R13, R12, R11 ;  /* 0x0000000c0d0e7389 */ /* 0x00006400000c000b */
[----:B01----:R-:W-:Y:S01]  /*2d930*/  ENDCOLLECTIVE ;  /* 0x000000000000791b */ /* 0x003fe20003800000 */
.L_x_939:
[----:B------:R-:W-:Y:S01]  /*2d940*/  MOV R6, R14 ;  /* 0x0000000e00067202 */ /* 0x000fe20000000f00 */
[----:B------:R-:W-:Y:S06]  /*2d950*/  BRA `(.L_x_940) ;  /* 0xffffffd000687947 */ /* 0x000fec000383ffff */
.L_x_845:
[----:B------:R-:W-:Y:S01]  /*2d960*/  BSSY B0, `(.L_x_941) ;  /* 0x0000007000007945 */ /* 0x000fe20003800000 */
[----:B------:R-:W-:Y:S02]  /*2d970*/  IMAD.MOV.U32 R13, RZ, RZ, R7 ;  /* 0x000000ffff0d7224 */ /* 0x000fe400078e0007 */
[----:B------:R-:W-:Y:S02]  /*2d980*/  IMAD.MOV.U32 R11, RZ, RZ, 0x1f ;  /* 0x0000001fff0b7424 */ /* 0x000fe400078e00ff */
[----:B------:R-:W-:-:S07]  /*2d990*/  IMAD.MOV.U32 R15, RZ, RZ, -0x1 ;  /* 0xffffffffff0f7424 */ /* 0x000fce00078e00ff */
[----:B0123--:R-:W-:Y:S05]  /*2d9a0*/  WARPSYNC.COLLECTIVE R15, `(.L_x_942) ;  /* 0x000000000f087348 */ /* 0x00ffea0003c00000 */
[----:B------:R4:W0:Y:S02]  /*2d9b0*/  SHFL.IDX P6, R14, R13, R12, R11 ;  /* 0x0000000c0d0e7389 */ /* 0x00082400000c000b */
[----:B01234-:R-:W-:Y:S01]  /*2d9c0*/  ENDCOLLECTIVE ;  /* 0x000000000000791b */ /* 0x01ffe20003800000 */
.L_x_942:
[----:B------:R-:W-:Y:S05]  /*2d9d0*/  BSYNC B0 ;  /* 0x0000000000007941 */ /* 0x000fea0003800000 */
.L_x_941:
[----:B------:R-:W-:Y:S01]  /*2d9e0*/  MOV R7, R14 ;  /* 0x0000000e00077202 */ /* 0x000fe20000000f00 */
[----:B------:R-:W-:Y:S06]  /*2d9f0*/  BRA `(.L_x_943) ;  /* 0xffffffd000587947 */ /* 0x000fec000383ffff */
.L_x_849:
[----:B0-----:R0:W1:Y:S02]  /*2da00*/  SYNCS.PHASECHK.TRANS64.TRYWAIT P0, [R0+URZ+0x38820], R3 ;  /* 0x03882003000075a7 */ /* 0x001064000800017f */
[----:B-1----:R-:W-:Y:S05]  /*2da10*/  @!P0 NANOSLEEP.SYNCS 0x989680 ;  /* 0x009896800000895d */ /* 0x002fea0003900000 */
[----:B------:R-:W1:Y:S02]  /*2da20*/  @!P0 SYNCS.PHASECHK.TRANS64 P0, [R0+URZ+0x38820], R3 ;  /* 0x03882003000085a7 */ /* 0x000e64000800007f */
[----:B-1----:R-:W-:Y:S05]  /*2da30*/  @!P0 BRA `(.L_x_849) ;  /* 0xfffffffc00f08947 */ /* 0x002fea000383ffff */
[----:B------:R-:W-:Y:S05]  /*2da40*/  BRA `(.L_x_944) ;  /* 0xffffffd400ec7947 */ /* 0x000fea000383ffff */
.L_x_850:
[----:B------:R-:W1:Y:S01]  /*2da50*/  S2R R2, SR_TID.X ;  /* 0x0000000000027919 */ /* 0x000e620000002100 */
[----:B------:R-:W-:Y:S01]  /*2da60*/  BSSY B0, `(.L_x_945) ;  /* 0x000000a000007945 */ /* 0x000fe20003800000 */
[----:B------:R-:W-:Y:S01]  /*2da70*/  IMAD.MOV.U32 R12, RZ, RZ, RZ ;  /* 0x000000ffff0c7224 */ /* 0x000fe200078e00ff */
[----:B------:R-:W-:Y:S01]  /*2da80*/  MOV R15, 0xffffffff ;  /* 0xffffffff000f7802 */ /* 0x000fe20000000f00 */
[----:B--2---:R-:W-:Y:S01]  /*2da90*/  IMAD.MOV.U32 R11, RZ, RZ, 0x1f ;  /* 0x0000001fff0b7424 */ /* 0x004fe200078e00ff */
[----:B-1----:R-:W-:-:S04]  /*2daa0*/  SHF.R.U32.HI R2, RZ, 0x5, R2 ;  /* 0x00000005ff027819 */ /* 0x002fc80000011602 */
[----:B------:R-:W-:-:S05]  /*2dab0*/  LOP3.LUT R2, R2, 0x3, RZ, 0xc0, !PT ;  /* 0x0000000302027812 */ /* 0x000fca00078ec0ff */
[----:B------:R-:W-:-:S07]  /*2dac0*/  IMAD.MOV.U32 R13, RZ, RZ, R2 ;  /* 0x000000ffff0d7224 */ /* 0x000fce00078e0002 */
[----:B0-----:R-:W-:Y:S05]  /*2dad0*/  WARPSYNC.COLLECTIVE R15, `(.L_x_946) ;  /* 0x000000000f087348 */ /* 0x001fea0003c00000 */
[----:B------:R1:W2:Y:S02]  /*2dae0*/  SHFL.IDX P6, R14, R13, R12, R11 ;  /* 0x0000000c0d0e7389 */ /* 0x0002a400000c000b */
[----:B012---:R-:W-:Y:S01]  /*2daf0*/  ENDCOLLECTIVE ;  /* 0x000000000000791b */ /* 0x007fe20003800000 */
.L_x_946:
[----:B------:R-:W-:Y:S05]  /*2db00*/  BSYNC B0 ;  /* 0x0000000000007941 */ /* 0x000fea0003800000 */
.L_x_945:
[----:B------:R-:W-:Y:S05]  /*2db10*/  BRA `(.L_x_947) ;  /* 0xffffffd400d47947 */ /* 0x000fea000383ffff */
.L_x_851:
[----:B------:R-:W-:Y:S01]  /*2db20*/  BSSY B0, `(.L_x_948) ;  /* 0x0000006000007945 */ /* 0x000fe20003800000 */
[----:B------:R-:W-:-:S07]  /*2db30*/  IMAD.MOV.U32 R15, RZ, RZ, -0x1 ;  /* 0xffffffffff0f7424 */ /* 0x000fce00078e00ff */
[----:B012---:R-:W-:Y:S05]  /*2db40*/  WARPSYNC.COLLECTIVE R15, `(.L_x_949) ;  /* 0x000000000f0c7348 */ /* 0x007fea0003c00000 */
[----:B------:R-:W-:Y:S02]  /*2db50*/  ELECT P6, UR62, PT ;  /* 0x00000000003e782f */ /* 0x000fe400038c0000 */
[----:B------:R-:W-:Y:S01]  /*2db60*/  MOV R14, UR62 ;  /* 0x0000003e000e7c02 */ /* 0x000fe20008000f00 */
[----:B012---:R-:W-:Y:S10]  /*2db70*/  ENDCOLLECTIVE ;  /* 0x000000000000791b */ /* 0x007ff40003800000 */
.L_x_949:
[----:B------:R-:W-:Y:S05]  /*2db80*/  BSYNC B0 ;  /* 0x0000000000007941 */ /* 0x000fea0003800000 */
.L_x_948:
[----:B------:R-:W-:Y:S05]  /*2db90*/  BRA `(.L_x_950) ;  /* 0xffffffd400c87947 */ /* 0x000fea000383ffff */
.L_x_853:
[----:B0-----:R0:W1:Y:S02]  /*2dba0*/  SYNCS.PHASECHK.TRANS64.TRYWAIT P0, [R6+URZ], R5 ;  /* 0x00000005060075a7 */ /* 0x001064000800017f */
[----:B-1----:R-:W-:Y:S05]  /*2dbb0*/  @!P0 NANOSLEEP.SYNCS 0x989680 ;  /* 0x009896800000895d */ /* 0x002fea0003900000 */
[----:B------:R-:W1:Y:S02]  /*2dbc0*/  @!P0 SYNCS.PHASECHK.TRANS64 P0, [R6+URZ], R5 ;  /* 0x00000005060085a7 */ /* 0x000e64000800007f */
[----:B-1----:R-:W-:Y:S05]  /*2dbd0*/  @!P0 BRA `(.L_x_853) ;  /* 0xfffffffc00f08947 */ /* 0x002fea000383ffff */
[----:B------:R-:W-:Y:S05]  /*2dbe0*/  BRA `(.L_x_951) ;  /* 0xffffffd800007947 */ /* 0x000fea000383ffff */
.L_x_854:
[----:B-1----:R1:W3:Y:S02]  /*2dbf0*/  SYNCS.PHASECHK.TRANS64.TRYWAIT P0, [R7+URZ], R2 ;  /* 0x00000002070075a7 */ /* 0x0022e4000800017f */
[----:B---3--:R-:W-:Y:S05]  /*2dc00*/  @!P0 NANOSLEEP.SYNCS 0x989680 ;  /* 0x009896800000895d */ /* 0x008fea0003900000 */
[----:B------:R-:W3:Y:S02]  /*2dc10*/  @!P0 SYNCS.PHASECHK.TRANS64 P0, [R7+URZ], R2 ;  /* 0x00000002070085a7 */ /* 0x000ee4000800007f */
[----:B---3--:R-:W-:Y:S05]  /*2dc20*/  @!P0 BRA `(.L_x_854) ;  /* 0xfffffffc00f08947 */ /* 0x008fea000383ffff */
[----:B------:R-:W-:Y:S05]  /*2dc30*/  BRA `(.L_x_952) ;  /* 0xffffffd400f47947 */ /* 0x000fea000383ffff */
.L_x_856:
[----:B---3--:R3:W4:Y:S02]  /*2dc40*/  SYNCS.PHASECHK.TRANS64.TRYWAIT P0, [R4+URZ], R5 ;  /* 0x00000005040075a7 */ /* 0x008724000800017f */
[----:B----4-:R-:W-:Y:S05]  /*2dc50*/  @!P0 NANOSLEEP.SYNCS 0x989680 ;  /* 0x009896800000895d */ /* 0x010fea0003900000 */
[----:B------:R-:W4:Y:S02]  /*2dc60*/  @!P0 SYNCS.PHASECHK.TRANS64 P0, [R4+URZ], R5 ;  /* 0x00000005040085a7 */ /* 0x000f24000800007f */
[----:B----4-:R-:W-:Y:S05]  /*2dc70*/  @!P0 BRA `(.L_x_856) ;  /* 0xfffffffc00f08947 */ /* 0x010fea000383ffff */
[----:B------:R-:W-:Y:S05]  /*2dc80*/  BRA `(.L_x_953) ;  /* 0xffffffd400f87947 */ /* 0x000fea000383ffff */
.L_x_954:
        /* <DEDUP_REMOVED lines=15> */
.L_x_14841:


//--------------------- .text._ZN7cutlass13device_kernelIN5flash11enable_sm90INS1_16FlashAttnFwdSm90INS1_25CollectiveMainloopFwdSm90ILi2EN4cute5tupleIJNS5_1CILi1EEES8_S8_EEENS6_IJNS7_ILi128EEENS7_ILi64EEENS7_ILi256EEEEEELi256ENS_6half_tEfNS_4arch4Sm90ELb0ELb1ELb0ELb0ELb0ELb0ELb0ELb1ELb1ELb1ELb1ELb0EEENS1_21CollectiveEpilogueFwdINS6_IJSA_SC_SB_EEES9_SE_SG_Li256ELb0ELb1ELb1ELb0EEENS1_19SingleTileSchedulerILb0ELb1ELb1ELi128EEEEEEEEEvNT_6ParamsE --------------------------
	.section	.text._ZN7cutlass13device_kernelIN5flash11enable_sm90INS1_16FlashAttnFwdSm90INS1_25CollectiveMainloopFwdSm90ILi2EN4cute5tupleIJNS5_1CILi1EEES8_S8_EEENS6_IJNS7_ILi128EEENS7_ILi64EEENS7_ILi256EEEEEELi256ENS_6half_tEfNS_4arch4Sm90ELb0ELb1ELb0ELb0ELb0ELb0ELb0ELb1ELb1ELb1ELb1ELb0EEENS1_21CollectiveEpilogueFwdINS6_IJSA_SC_SB_EEES9_SE_SG_Li256ELb0ELb1ELb1ELb0EEENS1_19SingleTileSchedulerILb0ELb1ELb1ELi128EEEEEEEEEvNT_6ParamsE,"ax",@progbits
	.align	128
.text._ZN7cutlass13device_kernelIN5flash11enable_sm90INS1_16FlashAttnFwdSm90INS1_25CollectiveMainloopFwdSm90ILi2EN4cute5tupleIJNS5_1CILi1EEES8_S8_EEENS6_IJNS7_ILi128EEENS7_ILi64EEENS7_ILi256EEEEEELi256ENS_6half_tEfNS_4arch4Sm90ELb0ELb1ELb0ELb0ELb0ELb0ELb0ELb1ELb1ELb1ELb1ELb0EEENS1_21CollectiveEpilogueFwdINS6_IJSA_SC_SB_EEES9_SE_SG_Li256ELb0ELb1ELb1ELb0EEENS1_19SingleTileSchedulerILb0ELb1ELb1ELi128EEEEEEEEEvNT_6ParamsE:
        .type           _ZN7cutlass13device_kernelIN5flash11enable_sm90INS1_16FlashAttnFwdSm90INS1_25CollectiveMainloopFwdSm90ILi2EN4cute5tupleIJNS5_1CILi1EEES8_S8_EEENS6_IJNS7_ILi128EEENS7_ILi64EEENS7_ILi256EEEEEELi256ENS_6half_tEfNS_4arch4Sm90ELb0ELb1ELb0ELb0ELb0ELb0ELb0ELb1ELb1ELb1ELb1ELb0EEENS1_21CollectiveEpilogueFwdINS6_IJSA_SC_SB_EEES9_SE_SG_Li256ELb0ELb1ELb1ELb0EEENS1_19SingleTileSchedulerILb0ELb1ELb1ELi128EEEEEEEEEvNT_6ParamsE,@function
        .size           _ZN7cutlass13device_kernelIN5flash11enable_sm90INS1_16FlashAttnFwdSm90INS1_25CollectiveMainloopFwdSm90ILi2EN4cute5tupleIJNS5_1CILi1EEES8_S8_EEENS6_IJNS7_ILi128EEENS7_ILi64EEENS7_ILi256EEEEEELi256ENS_6half_tEfNS_4arch4Sm90ELb0ELb1ELb0ELb0ELb0ELb0ELb0ELb1ELb1ELb1ELb1ELb0EEENS1_21CollectiveEpilogueFwdINS6_IJSA_SC_SB_EEES9_SE_SG_Li256ELb0ELb1ELb1ELb0EEENS1_19SingleTileSchedulerILb0ELb1ELb1ELi128EEEEEEEEEvNT_6ParamsE,(.L_x_14842 - _ZN7cutlass13device_kernelIN5flash11enable_sm90INS1_16FlashAttnFwdSm90INS1_25CollectiveMainloopFwdSm90ILi2EN4cute5tupleIJNS5_1CILi1EEES8_S8_EEENS6_IJNS7_ILi128EEENS7_ILi64EEENS7_ILi256EEEEEELi256ENS_6half_tEfNS_4arch4Sm90ELb0ELb1ELb0ELb0ELb0ELb0ELb0ELb1ELb1ELb1ELb1ELb0EEENS1_21CollectiveEpilogueFwdINS6_IJSA_SC_SB_EEES9_SE_SG_Li256ELb0ELb1ELb1ELb0EEENS1_19SingleTileSchedulerILb0ELb1ELb1ELi128EEEEEEEEEvNT_6ParamsE)
        .other          _ZN7cutlass13device_kernelIN5flash11enable_sm90INS1_16FlashAttnFwdSm90INS1_25CollectiveMainloopFwdSm90ILi2EN4cute5tupleIJNS5_1CILi1EEES8_S8_EEENS6_IJNS7_ILi128EEENS7_ILi64EEENS7_ILi256EEEEEELi256ENS_6half_tEfNS_4arch4Sm90ELb0ELb1ELb0ELb0ELb0ELb0ELb0ELb1ELb1ELb1ELb1ELb0EEENS1_21CollectiveEpilogueFwdINS6_IJSA_SC_SB_EEES9_SE_SG_Li256ELb0ELb1ELb1ELb0EEENS1_19SingleTileSchedulerILb0ELb1ELb1ELi128EEEEEEEEEvNT_6ParamsE,@"STO_CUDA_ENTRY STV_DEFAULT"
_ZN7cutlass13device_kernelIN5flash11enable_sm90INS1_16FlashAttnFwdSm90INS1_25CollectiveMainloopFwdSm90ILi2EN4cute5tupleIJNS5_1CILi1EEES8_S8_EEENS6_IJNS7_ILi128EEENS7_ILi64EEENS7_ILi256EEEEEELi256ENS_6half_tEfNS_4arch4Sm90ELb0ELb1ELb0ELb0ELb0ELb0ELb0ELb1ELb1ELb1ELb1ELb0EEENS1_21CollectiveEpilogueFwdINS6_IJSA_SC_SB_EEES9_SE_SG_Li256ELb0ELb1ELb1ELb0EEENS1_19SingleTileSchedulerILb0ELb1ELb1ELi128EEEEEEEEEvNT_6ParamsE:
        /* <DEDUP_REMOVED lines=18> */
.L_x_956:
[----:B------:R-:W-:Y:S05]  /*0120*/  BSYNC B0 ;  /* 0x0000000000007941 */ /* 0x000fea0003800000 */
.L_x_955:
        /* <DEDUP_REMOVED lines=41> */
.L_x_957:
        /* <DEDUP_REMOVED lines=22> */
.L_x_958:
        /* <DEDUP_REMOVED lines=18> */
.L_x_959:
        /* <DEDUP_REMOVED lines=22> */
.L_x_960:
        /* <DEDUP_REMOVED lines=22> */
.L_x_961:
[----:B0-----:R-:W-:Y:S01]  /*0900*/  UMOV UR4, 0x1 ;  /* 0x0000000100047882 */ /* 0x001fe20000000000 */
[----:B------:R-:W-:Y:S01]  /*0910*/  PLOP3.LUT P0, PT, PT, PT, UP0, 0x80, 0x0 ;  /* 0x000000000000781c */ /* 0x000fe20003f0f008 */
[----:B------:R-:W-:Y:S01]  /*0920*/  USEL UR4, UR4, 0x2, !UP0 ;  /* 0x0000000204047887 */ /* 0x000fe2000c000000 */
[----:B------:R-:W-:Y:S01]  /*0930*/  NOP ;  /* 0x0000000000007918 */ /* 0x000fe20000000000 */
[----:B------:R-:W-:Y:S04]  /*0940*/  BSSY B6, `(.L_x_962) ;  /* 0x0001366000067945 */ /* 0x000fe80003800000 */
[----:B------:R-:W-:-:S05]  /*0950*/  IMAD.U32 R2, RZ, RZ, UR4 ;  /* 0x00000004ff027e24 */ /* 0x000fca000f8e00ff */
[----:B------:R0:W-:Y:S01]  /*0960*/  STL [R1+0xc], R2 ;  /* 0x00000c0201007387 */ /* 0x0001e20000100800 */
[----:B-12-4-:R-:W-:Y:S06]  /*0970*/  BAR.SYNC.DEFER_BLOCKING 0x0 ;  /* 0x0000000000007b1d */ /* 0x016fec0000010000 */
[----:B------:R-:W-:Y:S05]  /*0980*/  @!P0 BRA `(.L_x_963) ;  /* 0x000000e800588947 */ /* 0x000fea0003800000 */
.L_x_964:
[----:B------:R-:W-:-:S08]  /*0990*/  NOP ;  /* 0x0000000000007918 */ /* 0x000fd00000000000 */
[----:B------:R-:W1:Y:S02]  /*09a0*/  USETMAXREG.TRY_ALLOC.CTAPOOL UP0, 0xf0 ;  /* 0x000000f0000079c8 */ /* 0x000e640008000600 */
[----:B-1----:R-:W-:-:S13]  /*09b0*/  PLOP3.LUT P0, PT, PT, PT, UP0, 0x80, 0x0 ;  /* 0x000000000000781c */ /* 0x002fda0003f0f008 */
[----:B------:R-:W-:Y:S05]  /*09c0*/  @!P0 BRA `(.L_x_964) ;  /* 0xfffffffc00f08947 */ /* 0x000fea000383ffff */
[----:B------:R-:W1:Y:S01]  /*09d0*/  S2UR UR6, SR_CTAID.Y ;  /* 0x00000000000679c3 */ /* 0x000e620000002600 */
[----:B------:R-:W-:Y:S02]  /*09e0*/  ULDC UR7, c[0x0][0xc50] ;  /* 0x0003140000077ab9 */ /* 0x000fe40000000800 */
[----:B------:R-:W-:-:S05]  /*09f0*/  UISETP.NE.AND UP0, UPT, UR7, 0x1, UPT ;  /* 0x000000010700788c */ /* 0x000fca000bf05270 */
[----:B------:R-:W2:Y:S06]  /*0a00*/  S2UR UR8, SR_CTAID.Z ;  /* 0x00000000000879c3 */ /* 0x000eac0000002700 */
[----:B------:R-:W-:Y:S01]  /*0a10*/  @UP0 ULDC UR4, c[0x0][0xc54] ;  /* 0x0003150000040ab9 */ /* 0x000fe20000000800 */
[----:B------:R-:W-:Y:S01]  /*0a20*/  @UP0 ULDC UR9, c[0x0][0xc58] ;  /* 0x0003160000090ab9 */ /* 0x000fe20000000800 */
[----:B-1----:R-:W-:Y:S02]  /*0a30*/  UIMAD.WIDE.U32 UR4, UR6, UR4, URZ ;  /* 0x00000004060472a5 */ /* 0x002fe4000f8e003f */
[----:B------:R-:W-:-:S02]  /*0a40*/  UMOV UR10, UR6 ;  /* 0x00000006000a7c82 */ /* 0x000fc40008000000 */
[----:B------:R-:W-:Y:S01]  /*0a50*/  @UP0 USHF.R.U32.HI UR10, URZ, UR9, UR5 ;  /* 0x000000093f0a0299 */ /* 0x000fe20008011605 */
[----:B------:R-:W-:Y:S06]  /*0a60*/  BAR.ARV 0x8, 0x180 ;  /* 0x0206000000007b1d */ /* 0x000fec0000002000 */
[----:B------:R-:W-:Y:S01]  /*0a70*/  IMAD.U32 R0, RZ, RZ, UR10 ;  /* 0x0000000aff007e24 */ /* 0x000fe2000f8e00ff */
[----:B--2---:R-:W-:Y:S01]  /*0a80*/  ISETP.LE.AND P0, PT, RZ, UR8, PT ;  /* 0x00000008ff007c0c */ /* 0x004fe2000bf03270 */
[----:B------:R-:W-:-:S03]  /*0a90*/  UIADD3 UR4, -UR10, URZ, URZ ;  /* 0x0000003f0a047290 */ /* 0x000fc6000fffe13f */
[----:B------:R3:W-:Y:S01]  /*0aa0*/  STL [R1], R0 ;  /* 0x0000000001007387 */ /* 0x0007e20000100800 */
[----:B------:R-:W-:-:S08]  /*0ab0*/  UIMAD UR6, UR7, UR4, UR6 ;  /* 0x00000004070672a4 */ /* 0x000fd0000f8e0206 */
[----:B------:R-:W-:Y:S05]  /*0ac0*/  @!P0 BRA `(.L_x_965) ;  /* 0x0000013400348947 */ /* 0x000fea0003800000 */
[----:B------:R-:W1:Y:S01]  /*0ad0*/  S2UR UR38, SR_CTAID.X ;  /* 0x00000000002679c3 */ /* 0x000e620000002500 */
[----:B------:R-:W-:Y:S01]  /*0ae0*/  ULDC UR7, c[0x0][0x448] ;  /* 0x0001120000077ab9 */ /* 0x000fe20000000800 */
[----:B------:R-:W-:Y:S01]  /*0af0*/  ULDC.64 UR4, c[0x0][0x418] ;  /* 0x0001060000047ab9 */ /* 0x000fe20000000a00 */
[----:B---3--:R-:W2:Y:S01]  /*0b00*/  S2R R0, SR_TID.X ;  /* 0x0000000000007919 */ /* 0x008ea20000002100 */
[----:B------:R-:W-:Y:S02]  /*0b10*/  UISETP.NE.AND UP1, UPT, UR7, 0x1, UPT ;  /* 0x000000010700788c */ /* 0x000fe4000bf25270 */
[----:B------:R-:W-:Y:S01]  /*0b20*/  UISETP.NE.U32.AND UP0, UPT, UR4, URZ, UPT ;  /* 0x0000003f0400728c */ /* 0x000fe2000bf05070 */
[----:B------:R-:W-:Y:S01]  /*0b30*/  ULDC UR7, c[0x0][0x424] ;  /* 0x0001090000077ab9 */ /* 0x000fe20000000800 */
[----:B------:R-:W-:Y:S02]  /*0b40*/  ULDC UR42, c[0x0][0x288] ;  /* 0x0000a200002a7ab9 */ /* 0x000fe40000000800 */
[----:B------:R-:W-:-:S02]  /*0b50*/  UISETP.NE.AND.EX UP0, UPT, UR5, URZ, UPT, UP0 ;  /* 0x0000003f0500728c */ /* 0x000fc4000bf05300 */
[----:B------:R-:W-:Y:S01]  /*0b60*/  UIADD3 UR10, -UR42, 0x1, URZ ;  /* 0x000000012a0a7890 */ /* 0x000fe2000fffe13f */
[----:B------:R-:W-:Y:S01]  /*0b70*/  ULDC.64 UR4, c[0x0][0x9e0] ;  /* 0x0002780000047ab9 */ /* 0x000fe20000000a00 */
[----:B------:R-:W-:Y:S02]  /*0b80*/  USEL UR12, UR7, 0x1, UP0 ;  /* 0x00000001070c7887 */ /* 0x000fe40008000000 */
[----:B------:R-:W-:Y:S01]  /*0b90*/  UISETP.GE.AND UP0, UPT, UR5, 0x1, UPT ;  /* 0x000000010500788c */ /* 0x000fe2000bf06270 */
[----:B------:R-:W-:Y:S01]  /*0ba0*/  @UP1 ULDC UR9, c[0x0][0x44c] ;  /* 0x0001130000091ab9 */ /* 0x000fe20000000800 */
[----:B------:R-:W-:Y:S01]  /*0bb0*/  ULDC UR13, c[0x0][0x2f0] ;  /* 0x0000bc00000d7ab9 */ /* 0x000fe20000000800 */
[----:B------:R-:W-:Y:S01]  /*0bc0*/  @UP1 ULDC UR11, c[0x0][0x450] ;  /* 0x00011400000b1ab9 */ /* 0x000fe20000000800 */
[----:B------:R-:W-:Y:S02]  /*0bd0*/  UIMAD UR10, UR12, UR13, UR10 ;  /* 0x0000000d0c0a72a4 */ /* 0x000fe4000f8e020a */
[----:B------:R-:W-:Y:S01]  /*0be0*/  PLOP3.LUT P1, PT, PT, PT, UP0, 0x80, 0x0 ;  /* 0x000000000000781c */ /* 0x000fe20003f2f008 */
[----:B-1----:R-:W-:Y:S01]  /*0bf0*/  USHF.L.U32 UR38, UR38, 0x7, URZ ;  /* 0x0000000726267899 */ /* 0x002fe2000800063f */
[----:B------:R-:W-:-:S03]  /*0c00*/  IMAD.U32 R17, RZ, RZ, UR12 ;  /* 0x0000000cff117e24 */ /* 0x000fc6000f8e00ff */
[----:B------:R-:W-:Y:S02]  /*0c10*/  @UP1 UIADD3 UR8, UR38, 0x7f, URZ ;  /* 0x0000007f26081890 */ /* 0x000fe4000fffe03f */
[----:B------:R-:W-:Y:S02]  /*0c20*/  UIADD3 UR7, UR38, 0x7f, URZ ;  /* 0x0000007f26077890 */ /* 0x000fe4000fffe03f */
[----:B------:R-:W-:Y:S01]  /*0c30*/  UIMAD.WIDE.U32 UR8, UR8, UR9, URZ ;  /* 0x00000009080872a5 */ /* 0x000fe2000f8e003f */
[----:B--2---:R-:W-:-:S03]  /*0c40*/  VIADD R18, R0, 0xffffff80 ;  /* 0xffffff8000127836 */ /* 0x004fc60000000000 */
[----:B------:R-:W-:-:S04]  /*0c50*/  @UP1 USHF.R.U32.HI UR7, URZ, UR11, UR9 ;  /* 0x0000000b3f071299 */ /* 0x000fc80008011609 */
[----:B------:R-:W-:-:S04]  /*0c60*/  UIADD3 UR10, UR10, UR7, URZ ;  /* 0x000000070a0a7290 */ /* 0x000fc8000fffe03f */
[----:B------:R-:W-:Y:S01]  /*0c70*/  UIADD3 UR4, UR10, UR4, URZ ;  /* 0x000000040a047290 */ /* 0x000fe2000fffe03f */
[----:B------:R-:W-:Y:S11]  /*0c80*/  @!P1 BRA `(.L_x_966) ;  /* 0x0000000000449947 */ /* 0x000ff60003800000 */
[----:B------:R-:W-:Y:S01]  /*0c90*/  ISETP.LT.AND P0, PT, RZ, UR10, PT ;  /* 0x0000000aff007c0c */ /* 0x000fe2000bf01270 */
[----:B------:R-:W-:-:S12]  /*0ca0*/  UIADD3 UR7, UR10, -0x1, URZ ;  /* 0xffffffff0a077890 */ /* 0x000fd8000fffe03f */
[----:B------:R-:W-:Y:S05]  /*0cb0*/  @P0 BRA `(.L_x_967) ;  /* 0x00000000001c0947 */ /* 0x000fea0003800000 */
[----:B------:R-:W-:Y:S02]  /*0cc0*/  UISETP.NE.AND UP0, UPT, UR5, 0x1, UPT ;  /* 0x000000010500788c */ /* 0x000fe4000bf05270 */
[----:B------:R-:W-:-:S09]  /*0cd0*/  UIADD3 UR7, -UR10, URZ, URZ ;  /* 0x0000003f0a077290 */ /* 0x000fd2000fffe13f */
[----:B------:R-:W-:Y:S02]  /*0ce0*/  @UP0 ULDC.64 UR10, c[0x0][0x9e8] ;  /* 0x00027a00000a0ab9 */ /* 0x000fe40000000a00 */
[----:B------:R-:W-:-:S04]  /*0cf0*/  UIMAD.WIDE.U32 UR8, UR7, UR10, URZ ;  /* 0x0000000a070872a5 */ /* 0x000fc8000f8e003f */
[----:B------:R-:W-:-:S04]  /*0d00*/  @UP0 USHF.R.U32.HI UR7, URZ, UR11, UR9 ;  /* 0x0000000b3f070299 */ /* 0x000fc80008011609 */
[----:B------:R-:W-:Y:S01]  /*0d10*/  ULOP3.LUT UR7, URZ, UR7, URZ, 0x33, !UPT ;  /* 0x000000073f077292 */ /* 0x000fe2000f8e333f */
[----:B------:R-:W-:Y:S11]  /*0d20*/  BRA `(.L_x_968) ;  /* 0x0000000000107947 */ /* 0x000ff60003800000 */
.L_x_967:
[----:B------:R-:W-:-:S11]  /*0d30*/  UISETP.NE.AND UP0, UPT, UR5, 0x1, UPT ;  /* 0x000000010500788c */ /* 0x000fd6000bf05270 */
[----:B------:R-:W-:Y:S02]  /*0d40*/  @UP0 ULDC.64 UR10, c[0x0][0x9e8] ;  /* 0x00027a00000a0ab9 */ /* 0x000fe40000000a00 */
[----:B------:R-:W-:-:S04]  /*0d50*/  UIMAD.WIDE.U32 UR8, UR7, UR10, URZ ;  /* 0x0000000a070872a5 */ /* 0x000fc8000f8e003f */
[----:B------:R-:W-:-:S12]  /*0d60*/  @UP0 USHF.R.U32.HI UR7, URZ, UR11, UR9 ;  /* 0x0000000b3f070299 */ /* 0x000fd80008011609 */
.L_x_968:
[----:B------:R-:W-:-:S04]  /*0d70*/  UIMAD UR7, UR7, UR5, UR5 ;  /* 0x00000005070772a4 */ /* 0x000fc8000f8e0205 */
[----:B------:R-:W-:-:S04]  /*0d80*/  UISETP.LT.AND UP0, UPT, UR4, UR7, UPT ;  /* 0x000000070400728c */ /* 0x000fc8000bf01270 */
[----:B------:R-:W-:-:S12]  /*0d90*/  USEL UR4, UR4, UR7, UP0 ;  /* 0x0000000704047287 */ /* 0x000fd80008000000 */
.L_x_966:
[----:B------:R-:W-:Y:S01]  /*0da0*/  R2UR UR15, R17 ;  /* 0x00000000110f72ca */ /* 0x000fe200000e0000 */
[----:B------:R-:W-:Y:S01]  /*0db0*/  UIADD3 UR10, UR4, 0x3f, URZ ;  /* 0x0000003f040a7890 */ /* 0x000fe2000fffe03f */
[----:B------:R-:W-:Y:S01]  /*0dc0*/  @UP1 ULDC UR8, c[0x0][0x44c] ;  /* 0x0001130000081ab9 */ /* 0x000fe20000000800 */
[----:B------:R-:W-:Y:S02]  /*0dd0*/  @UP1 ULDC UR14, c[0x0][0x450] ;  /* 0x00011400000e1ab9 */ /* 0x000fe40000000800 */
[----:B------:R-:W-:Y:S02]  /*0de0*/  USHF.R.S32.HI UR11, URZ, 0x1f, UR10 ;  /* 0x0000001f3f0b7899 */ /* 0x000fe4000801140a */
[----:B------:R-:W-:Y:S02]  /*0df0*/  UIMAD.WIDE.U32 UR8, UR38, UR8, URZ ;  /* 0x00000008260872a5 */ /* 0x000fe4000f8e003f */
[----:B------:R-:W-:Y:S01]  /*0e00*/  ULEA.HI UR11, UR11, UR10, URZ, 0x6 ;  /* 0x0000000a0b0b7291 */ /* 0x000fe2000f8f303f */
[----:B------:R-:W-:Y:S01]  /*0e10*/  UMOV UR12, UR38 ;  /* 0x00000026000c7c82 */ /* 0x000fe20008000000 */
[----:B------:R-:W-:-:S02]  /*0e20*/  @UP1 USHF.R.U32.HI UR12, URZ, UR14, UR9 ;  /* 0x0000000e3f0c1299 */ /* 0x000fc40008011609 */
[----:B------:R-:W-:Y:S02]  /*0e30*/  UIMAD UR7, UR15, UR13, 0x3f ;  /* 0x0000003f0f0774a4 */ /* 0x000fe4000f8e020d */
[----:B------:R-:W-:Y:S02]  /*0e40*/  USHF.R.S32.HI UR11, URZ, 0x6, UR11 ;  /* 0x000000063f0b7899 */ /* 0x000fe4000801140b */
[----:B------:R-:W-:Y:S02]  /*0e50*/  USHF.R.S32.HI UR4, URZ, 0x1f, UR7 ;  /* 0x0000001f3f047899 */ /* 0x000fe40008011407 */
[----:B------:R-:W-:Y:S02]  /*0e60*/  UIMAD UR42, UR15, UR13, -UR42 ;  /* 0x0000000d0f2a72a4 */ /* 0x000fe4000f8e0a2a */
[----:B------:R-:W-:Y:S02]  /*0e70*/  ULEA.HI UR4, UR4, UR7, URZ, 0x6 ;  /* 0x0000000704047291 */ /* 0x000fe4000f8f303f */
[----:B------:R-:W-:-:S02]  /*0e80*/  UIADD3 UR7, UR42, UR12, URZ ;  /* 0x0000000c2a077290 */ /* 0x000fc4000fffe03f */
[----:B------:R-:W-:Y:S01]  /*0e90*/  USHF.R.S32.HI UR4, URZ, 0x6, UR4 ;  /* 0x000000063f047899 */ /* 0x000fe20008011404 */
[----:B------:R-:W-:-:S03]  /*0ea0*/  ULDC UR8, c[0x0][0x9dc] ;  /* 0x0002770000087ab9 */ /* 0x000fc60000000800 */
[----:B------:R-:W-:-:S04]  /*0eb0*/  UISETP.LT.AND UP0, UPT, UR4, UR11, UPT ;  /* 0x0000000b0400728c */ /* 0x000fc8000bf01270 */
[----:B------:R-:W-:Y:S02]  /*0ec0*/  USEL UR11, UR4, UR11, UP0 ;  /* 0x0000000b040b7287 */ /* 0x000fe40008000000 */
[----:B------:R-:W-:Y:S01]  /*0ed0*/  UIADD3 UR4, UR7, -UR8, URZ ;  /* 0x8000000807047290 */ /* 0x000fe2000fffe03f */
[----:B------:R-:W-:Y:S11]  /*0ee0*/  @!P1 BRA `(.L_x_969) ;  /* 0x0000000000449947 */ /* 0x000ff60003800000 */
[----:B------:R-:W-:-:S06]  /*0ef0*/  UISETP.GT.AND UP0, UPT, UR7, -0x1, UPT ;  /* 0xffffffff0700788c */ /* 0x000fcc000bf04270 */
[----:B------:R-:W-:-:S13]  /*0f00*/  PLOP3.LUT P0, PT, PT, PT, UP0, 0x80, 0x0 ;  /* 0x000000000000781c */ /* 0x000fda0003f0f008 */
[----:B------:R-:W-:Y:S05]  /*0f10*/  @P0 BRA `(.L_x_970) ;  /* 0x00000000001c0947 */ /* 0x000fea0003800000 */
[----:B------:R-:W-:Y:S02]  /*0f20*/  UISETP.NE.AND UP0, UPT, UR5, 0x1, UPT ;  /* 0x000000010500788c */ /* 0x000fe4000bf05270 */
[----:B------:R-:W-:-:S09]  /*0f30*/  ULOP3.LUT UR7, URZ, UR7, URZ, 0x33, !UPT ;  /* 0x000000073f077292 */ /* 0x000fd2000f8e333f */
[----:B------:R-:W-:Y:S02]  /*0f40*/  @UP0 ULDC.64 UR12, c[0x0][0x9e8] ;  /* 0x00027a00000c0ab9 */ /* 0x000fe40000000a00 */
[----:B------:R-:W-:-:S04]  /*0f50*/  UIMAD.WIDE.U32 UR8, UR7, UR12, URZ ;  /* 0x0000000c070872a5 */ /* 0x000fc8000f8e003f */
[----:B------:R-:W-:-:S04]  /*0f60*/  @UP0 USHF.R.U32.HI UR7, URZ, UR13, UR9 ;  /* 0x0000000d3f070299 */ /* 0x000fc80008011609 */
[----:B------:R-:W-:Y:S01]  /*0f70*/  ULOP3.LUT UR7, URZ, UR7, URZ, 0x33, !UPT ;  /* 0x000000073f077292 */ /* 0x000fe2000f8e333f */
[----:B------:R-:W-:Y:S11]  /*0f80*/  BRA `(.L_x_971) ;  /* 0x0000000000107947 */ /* 0x000ff60003800000 */
.L_x_970:
[----:B------:R-:W-:-:S11]  /*0f90*/  UISETP.NE.AND UP0, UPT, UR5, 0x1, UPT ;  /* 0x000000010500788c */ /* 0x000fd6000bf05270 */
[----:B------:R-:W-:Y:S02]  /*0fa0*/  @UP0 ULDC.64 UR12, c[0x0][0x9e8] ;  /* 0x00027a00000c0ab9 */ /* 0x000fe40000000a00 */
[----:B------:R-:W-:-:S04]  /*0fb0*/  UIMAD.WIDE.U32 UR8, UR7, UR12, URZ ;  /* 0x0000000c070872a5 */ /* 0x000fc8000f8e003f */
[----:B------:R-:W-:-:S12]  /*0fc0*/  @UP0 USHF.R.U32.HI UR7, URZ, UR13, UR9 ;  /* 0x0000000d3f070299 */ /* 0x000fd80008011609 */
.L_x_971:
[----:B------:R-:W-:-:S04]  /*0fd0*/  UIMAD UR5, UR7, UR5, URZ ;  /* 0x00000005070572a4 */ /* 0x000fc8000f8e023f */
[----:B------:R-:W-:-:S04]  /*0fe0*/  UISETP.LT.AND UP0, UPT, UR4, UR5, UPT ;  /* 0x000000050400728c */ /* 0x000fc8000bf01270 */
[----:B------:R-:W-:-:S12]  /*0ff0*/  USEL UR4, UR4, UR5, !UP0 ;  /* 0x0000000504047287 */ /* 0x000fd8000c000000 */
.L_x_969:
[----:B------:R-:W-:Y:S02]  /*1000*/  USHF.R.S32.HI UR5, URZ, 0x1f, UR4 ;  /* 0x0000001f3f057899 */ /* 0x000fe40008011404 */
[----:B------:R-:W-:Y:S02]  /*1010*/  USHF.R.U32.HI UR12, URZ, 0x10, UR6 ;  /* 0x000000103f0c7899 */ /* 0x000fe40008011606 */
[----:B------:R-:W-:Y:S02]  /*1020*/  ULEA.HI UR5, UR5, UR4, URZ, 0x6 ;  /* 0x0000000405057291 */ /* 0x000fe4000f8f303f */
[----:B------:R-:W-:Y:S02]  /*1030*/  ULOP3.LUT UR7, UR6, 0xffff, URZ, 0xc0, !UPT ;  /* 0x0000ffff06077892 */ /* 0x000fe4000f8ec03f */
[----:B------:R-:W-:Y:S01]  /*1040*/  USHF.R.S32.HI UR5, URZ, 0x6, UR5 ;  /* 0x000000063f057899 */ /* 0x000fe20008011405 */
[----:B------:R-:W-:-:S03]  /*1050*/  UMOV UR4, URZ ;  /* 0x0000003f00047c82 */ /* 0x000fc60008000000 */
[----:B------:R-:W-:-:S04]  /*1060*/  UISETP.LT.AND UP0, UPT, URZ, UR5, UPT ;  /* 0x000000053f00728c */ /* 0x000fc8000bf01270 */
[----:B------:R-:W-:Y:S02]  /*1070*/  USEL UR10, URZ, UR5, !UP0 ;  /* 0x000000053f0a7287 */ /* 0x000fe4000c000000 */
[----:B------:R-:W-:Y:S02]  /*1080*/  UISETP.NE.AND UP0, UPT, UR12, URZ, UPT ;  /* 0x0000003f0c00728c */ /* 0x000fe4000bf05270 */
[----:B------:R-:W-:-:S06]  /*1090*/  UISETP.GT.AND UP1, UPT, UR11, UR10, UPT ;  /* 0x0000000a0b00728c */ /* 0x000fcc000bf24270 */
[----:B------:R-:W-:-:S03]  /*10a0*/  PLOP3.LUT P0, PT, PT, PT, UP1, 0x80, 0x0 ;  /* 0x000000000000781c */ /* 0x000fc60003f0f018 */
[----:B------:R-:W-:-:S10]  /*10b0*/  @!UP0 ULDC UR12, c[0x0][0x9f0] ;  /* 0x00027c00000c8ab9 */ /* 0x000fd40000000800 */
[----:B------:R-:W-:Y:S05]  /*10c0*/  @!P0 BRA `(.L_x_972) ;  /* 0x0000000000888947 */ /* 0x000fea0003800000 */
[----:B------:R-:W-:Y:S01]  /*10d0*/  IMAD.U32 R3, RZ, RZ, UR12 ;  /* 0x0000000cff037e24 */ /* 0x000fe2000f8e00ff */
[----:B------:R-:W-:-:S04]  /*10e0*/  UIADD3 UR4, UR12, -0x1, UR11 ;  /* 0xffffffff0c047890 */ /* 0x000fc8000fffe00b */
[-C--:B------:R-:W-:Y:S01]  /*10f0*/  IABS R0, R3.reuse ;  /* 0x0000000300007213 */ /* 0x080fe20000000000 */
[----:B------:R-:W-:Y:S01]  /*1100*/  UIADD3 UR6, -UR10, UR4, URZ ;  /* 0x000000040a067290 */ /* 0x000fe2000fffe13f */
[----:B------:R-:W-:Y:S02]  /*1110*/  IABS R5, R3 ;  /* 0x0000000300057213 */ /* 0x000fe40000000000 */
[----:B------:R-:W-:Y:S01]  /*1120*/  R2UR UR13, R0 ;  /* 0x00000000000d72ca */ /* 0x000fe200000e0000 */
[----:B------:R-:W-:Y:S02]  /*1130*/  UMOV UR4, URZ ;  /* 0x0000003f00047c82 */ /* 0x000fe40008000000 */
[----:B------:R-:W-:Y:S01]  /*1140*/  IMAD.U32 R4, RZ, RZ, UR6 ;  /* 0x00000006ff047e24 */ /* 0x000fe2000f8e00ff */
[----:B------:R-:W-:-:S04]  /*1150*/  ULOP3.LUT UR6, UR6, UR12, URZ, 0x3c, !UPT ;  /* 0x0000000c06067292 */ /* 0x000fc8000f8e3c3f */
[----:B------:R-:W-:-:S05]  /*1160*/  IABS R4, R4 ;  /* 0x0000000400047213 */ /* 0x000fca0000000000 */
[----:B------:R-:W1:Y:S01]  /*1170*/  I2F.RP R0, UR13 ;  /* 0x0000000d00007d06 */ /* 0x000e620008209400 */
[----:B------:R-:W-:-:S05]  /*1180*/  IMAD.MOV.U32 R3, RZ, RZ, R4 ;  /* 0x000000ffff037224 */ /* 0x000fca00078e0004 */
[----:B------:R-:W-:Y:S02]  /*1190*/  R2UR UR9, R3 ;  /* 0x00000000030972ca */ /* 0x000fe400000e0000 */
[----:B-1----:R-:W0:Y:S02]  /*11a0*/  MUFU.RCP R0, R0 ;  /* 0x0000000000007308 */ /* 0x002e240000001000 */
[----:B0-----:R-:W-:Y:S02]  /*11b0*/  VIADD R2, R0, 0xffffffe ;  /* 0x0ffffffe00027836 */ /* 0x001fe40000000000 */
        /* <DEDUP_REMOVED lines=19> */
.L_x_972:
[----:B------:R-:W-:Y:S01]  /*12f0*/  UIMAD UR5, UR7, UR4, UR10 ;  /* 0x00000004070572a4 */ /* 0x000fe2000f8e020a */
[----:B------:R-:W-:Y:S01]  /*1300*/  IMAD.U32 R0, RZ, RZ, UR11 ;  /* 0x0000000bff007e24 */ /* 0x000fe2000f8e00ff */
[----:B------:R-:W-:Y:S01]  /*1310*/  PLOP3.LUT P0, PT, PT, PT, PT, 0x80, 0x0 ;  /* 0x000000000000781c */ /* 0x000fe20003f0f070 */
[----:B------:R-:W-:Y:S01]  /*1320*/  IMAD.U32 R3, RZ, RZ, UR4 ;  /* 0x00000004ff037e24 */ /* 0x000fe2000f8e00ff */
[----:B------:R-:W-:Y:S01]  /*1330*/  CS2R R150, SRZ ;  /* 0x0000000000967805 */ /* 0x000fe2000001ff00 */
[----:B0-----:R-:W-:Y:S01]  /*1340*/  IMAD.MOV.U32 R2, RZ, RZ, RZ ;  /* 0x000000ffff027224 */ /* 0x001fe200078e00ff */
[----:B------:R-:W-:Y:S01]  /*1350*/  CS2R R148, SRZ ;  /* 0x0000000000947805 */ /* 0x000fe2000001ff00 */
[----:B------:R-:W-:Y:S01]  /*1360*/  IMAD.U32 R22, RZ, RZ, UR5 ;  /* 0x00000005ff167e24 */ /* 0x000fe2000f8e00ff */
[----:B------:R-:W-:Y:S02]  /*1370*/  VIADDMNMX R0, R3, UR5, R0, PT ;  /* 0x0000000503007c46 */ /* 0x000fe4000b800100 */
[----:B------:R-:W-:-:S02]  /*1380*/  CS2R R146, SRZ ;  /* 0x0000000000927805 */ /* 0x000fc4000001ff00 */
[----:B------:R-:W-:Y:S02]  /*1390*/  CS2R R144, SRZ ;  /* 0x0000000000907805 */ /* 0x000fe4000001ff00 */
[----:B------:R-:W-:Y:S02]  /*13a0*/  CS2R R142, SRZ ;  /* 0x00000000008e7805 */ /* 0x000fe4000001ff00 */
[----:B------:R-:W-:Y:S01]  /*13b0*/  R2UR UR39, R0 ;  /* 0x00000000002772ca */ /* 0x000fe200000e0000 */
[----:B------:R-:W-:Y:S01]  /*13c0*/  IMAD.MOV.U32 R0, RZ, RZ, RZ ;  /* 0x000000ffff007224 */ /* 0x000fe200078e00ff */
        /* <DEDUP_REMOVED lines=11> */
[----:B------:R-:W-:Y:S01]  /*1480*/  UISETP.GT.AND UP0, UPT, UR39, UR5, UPT ;  /* 0x000000052700728c */ /* 0x000fe2000bf04270 */
[----:B------:R-:W-:Y:S02]  /*1490*/  CS2R R118, SRZ ;  /* 0x0000000000767805 */ /* 0x000fe4000001ff00 */
[----:B------:R-:W-:Y:S02]  /*14a0*/  CS2R R116, SRZ ;  /* 0x0000000000747805 */ /* 0x000fe4000001ff00 */
[----:B------:R-:W-:Y:S02]  /*14b0*/  CS2R R114, SRZ ;  /* 0x0000000000727805 */ /* 0x000fe4000001ff00 */
[----:B------:R-:W-:-:S02]  /*14c0*/  CS2R R112, SRZ ;  /* 0x0000000000707805 */ /* 0x000fc4000001ff00 */
[----:B------:R-:W-:Y:S02]  /*14d0*/  CS2R R110, SRZ ;  /* 0x00000000006e7805 */ /* 0x000fe4000001ff00 */
[----:B------:R-:W-:Y:S02]  /*14e0*/  PLOP3.LUT P1, PT, PT, PT, UP0, 0x80, 0x0 ;  /* 0x000000000000781c */ /* 0x000fe40003f2f008 */
        /* <DEDUP_REMOVED lines=42> */
[----:B------:R-:W-:Y:S01]  /*1790*/  CS2R R24, SRZ ;  /* 0x0000000000187805 */ /* 0x000fe2000001ff00 */
[----:B------:R-:W-:Y:S06]  /*17a0*/  @!P1 BRA `(.L_x_973) ;  /* 0x000000b4006c9947 */ /* 0x000fec0003800000 */
[----:B------:R-:W-:Y:S01]  /*17b0*/  SHF.R.S32.HI R23, RZ, 0x1f, R18 ;  /* 0x0000001fff177819 */ /* 0x000fe20000011412 */
[----:B------:R-:W0:Y:S01]  /*17c0*/  S2UR UR7, SR_CgaCtaId ;  /* 0x00000000000779c3 */ /* 0x000e220000008800 */
[----:B------:R-:W-:Y:S02]  /*17d0*/  UMOV UR6, 0x400 ;  /* 0x0000040000067882 */ /* 0x000fe40000000000 */
[----:B------:R-:W-:-:S04]  /*17e0*/  LEA.HI R56, R23, R18, RZ, 0x7 ;  /* 0x0000001217387211 */ /* 0x000fc800078f38ff */
[----:B------:R-:W-:-:S05]  /*17f0*/  SHF.R.S32.HI R57, RZ, 0x7, R56 ;  /* 0x00000007ff397819 */ /* 0x000fca0000011438 */
        /* <DEDUP_REMOVED lines=30> */
.L_x_974:
[----:B------:R-:W-:Y:S02]  /*19e0*/  R2UR UR4, R16 ;  /* 0x00000000100472ca */ /* 0x000fe400000e0000 */
[----:B------:R-:W-:-:S11]  /*19f0*/  SHF.L.U32 R0, RZ, 0x1f, RZ ;  /* 0x0000001fff007819 */ /* 0x000fd600000006ff */
[----:B------:R-:W0:Y:S02]  /*1a00*/  SYNCS.PHASECHK.TRANS64.TRYWAIT P0, [UR4+0x30800], R0 ;  /* 0x03080000ff0075a7 */ /* 0x000e240008000144 */
[----:B0-----:R-:W-:Y:S05]  /*1a10*/  @!P0 BRA `(.L_x_975) ;  /* 0x0000012400688947 */ /* 0x001fea0003800000 */
.L_x_1149:
[----:B------:R-:W2:Y:S02]  /*1a20*/  LDL R2, [R1+0xc] ;  /* 0x00000c0001027983 */ /* 0x000ea40000100800 */
[----:B--2---:R-:W-:-:S13]  /*1a30*/  R2UR UR4, R2 ;  /* 0x00000000020472ca */ /* 0x004fda00000e0000 */
[----:B------:R-:W-:-:S06]  /*1a40*/  ULOP3.LUT UR4, UR4, 0x1, URZ, 0xfc, !UPT ;  /* 0x0000000104047892 */ /* 0x000fcc000f8efc3f */
[----:B------:R-:W-:-:S05]  /*1a50*/  IMAD.U32 R2, RZ, RZ, UR4 ;  /* 0x00000004ff027e24 */ /* 0x000fca000f8e00ff */
[----:B------:R-:W-:-:S13]  /*1a60*/  ISETP.NE.AND P4, PT, R2, 0x3, PT ;  /* 0x000000030200780c */ /* 0x000fda0003f85270 */
[----:B------:R-:W-:Y:S05]  /*1a70*/  @!P4 BRA `(.L_x_976) ;  /* 0x000000000004c947 */ /* 0x000fea0003800000 */
[----:B------:R-:W-:Y:S01]  /*1a80*/  BPT.TRAP 0x1 ;  /* 0x000000040000795c */ /* 0x000fe20000300000 */
.L_x_976:
[----:B------:R-:W-:-:S13]  /*1a90*/  R2UR UR4, R16 ;  /* 0x00000000100472ca */ /* 0x000fda00000e0000 */
[----:B------:R1:W2:Y:S01]  /*1aa0*/  SYNCS.PHASECHK.TRANS64.TRYWAIT P0, [UR4+0x30830], R0 ;  /* 0x03083000ff0075a7 */ /* 0x0002a20008000144 */
[----:B------:R-:W-:Y:S05]  /*1ab0*/  @!P4 BRA `(.L_x_977) ;  /* 0x000000000004c947 */ /* 0x000fea0003800000 */
[----:B------:R-:W-:Y:S01]  /*1ac0*/  BPT.TRAP 0x1 ;  /* 0x000000040000795c */ /* 0x000fe20000300000 */
.L_x_977:
[----:B------:R-:W3:Y:S01]  /*1ad0*/  S2R R2, SR_TID.X ;  /* 0x0000000000027919 */ /* 0x000ee20000002100 */
[----:B------:R-:W-:-:S05]  /*1ae0*/  IMAD.U32 R6, RZ, RZ, UR36 ;  /* 0x00000024ff067e24 */ /* 0x000fca000f8e00ff */
[----:B------:R-:W-:Y:S02]  /*1af0*/  LOP3.LUT R6, R6, 0x10000, RZ, 0xfc, !PT ;  /* 0x0001000006067812 */ /* 0x000fe400078efcff */
[----:B---3--:R-:W-:-:S04]  /*1b00*/  LOP3.LUT R2, R2, 0x7f, RZ, 0xc0, !PT ;  /* 0x0000007f02027812 */ /* 0x008fc800078ec0ff */
[----:B------:R-:W-:Y:S01]  /*1b10*/  ISETP.NE.AND P5, PT, R2, RZ, PT ;  /* 0x000000ff0200720c */ /* 0x000fe20003fa5270 */
[----:B--2---:R-:W-:-:S12]  /*1b20*/  @P0 BRA `(.L_x_978) ;  /* 0x00000000000c0947 */ /* 0x004fd80003800000 */
[----:B------:R-:W-:-:S13]  /*1b30*/  R2UR UR4, R16 ;  /* 0x00000000100472ca */ /* 0x000fda00000e0000 */
[----:B------:R-:W2:Y:S02]  /*1b40*/  SYNCS.PHASECHK.TRANS64.TRYWAIT P0, [UR4+0x30830], R0 ;  /* 0x03083000ff0075a7 */ /* 0x000ea40008000144 */
[----:B--2---:R-:W-:Y:S05]  /*1b50*/  @!P0 BRA `(.L_x_979) ;  /* 0x0000012400348947 */ /* 0x004fea0003800000 */
.L_x_978:
[----:B------:R-:W-:Y:S05]  /*1b60*/  WARPSYNC.ALL ;  /* 0x0000000000007948 */ /* 0x000fea0003800000 */
[----:B------:R-:W-:Y:S01]  /*1b70*/  IMAD.MOV.U32 R7, RZ, RZ, 0x40000040 ;  /* 0x40000040ff077424 */ /* 0x000fe200078e00ff */
[----:B------:R-:W-:Y:S01]  /*1b80*/  R2UR UR14, R16 ;  /* 0x00000000100e72ca */ /* 0x000fe200000e0000 */
[----:B------:R-:W-:Y:S01]  /*1b90*/  WARPGROUP.ARRIVE ;  /* 0x00000000000079c5 */ /* 0x000fe20000000000 */
[----:B------:R-:W-:Y:S01]  /*1ba0*/  R2UR UR8, R6 ;  /* 0x00000000060872ca */ /* 0x000fe200000e0000 */
[----:B------:R-:W-:Y:S01]  /*1bb0*/  UMOV UR11, 0x40000040 ;  /* 0x40000040000b7882 */ /* 0x000fe20000000000 */
[----:B------:R-:W-:Y:S01]  /*1bc0*/  R2UR UR9, R7 ;  /* 0x00000000070972ca */ /* 0x000fe200000e0000 */
[----:B------:R-:W-:Y:S01]  /*1bd0*/  UMOV UR13, 0x40000040 ;  /* 0x40000040000d7882 */ /* 0x000fe20000000000 */
[----:B------:R-:W-:Y:S01]  /*1be0*/  UMOV UR7, 0x40000040 ;  /* 0x4000004000077882 */ /* 0x000fe20000000000 */
[----:B------:R-:W-:Y:S01]  /*1bf0*/  UMOV UR5, UR13 ;  /* 0x0000000d00057c82 */ /* 0x000fe20008000000 */
[----:B------:R-:W-:Y:S01]  /*1c00*/  IMAD.U32 R9, RZ, RZ, UR13 ;  /* 0x0000000dff097e24 */ /* 0x000fe2000f8e00ff */
[----:B------:R-:W-:Y:S01]  /*1c10*/  UMOV UR13, 0x40000040 ;  /* 0x40000040000d7882 */ /* 0x000fe20000000000 */
[----:B------:R-:W-:Y:S01]  /*1c20*/  UMOV UR17, 0x40000040 ;  /* 0x4000004000117882 */ /* 0x000fe20000000000 */
[----:B------:R-:W-:Y:S01]  /*1c30*/  UMOV UR21, 0x40000040 ;  /* 0x4000004000157882 */ /* 0x000fe20000000000 */
[----:B------:R-:W-:Y:S01]  /*1c40*/  UMOV UR25, 0x40000040 ;  /* 0x4000004000197882 */ /* 0x000fe20000000000 */
[----:B------:R-:W-:Y:S01]  /*1c50*/  UIADD3 UR4, UR14, 0x20400, URZ ;  /* 0x000204000e047890 */ /* 0x000fe2000fffe03f */
[----:B0-----:R-:W-:Y:S01]  /*1c60*/  LOP3.LUT R3, R56, 0xffffff80, RZ, 0xc0, !PT ;  /* 0xffffff8038037812 */ /* 0x001fe200078ec0ff */
[----:B------:R-:W-:Y:S01]  /*1c70*/  UMOV UR29, 0x40000040 ;  /* 0x40000040001d7882 */ /* 0x000fe20000000000 */
[----:B------:R-:W-:Y:S01]  /*1c80*/  UMOV UR33, 0x40000040 ;  /* 0x4000004000217882 */ /* 0x000fe20000000000 */
[----:B------:R-:W-:Y:S01]  /*1c90*/  USHF.R.U32.HI UR4, URZ, 0x4, UR4 ;  /* 0x000000043f047899 */ /* 0x000fe20008011604 */
[----:B------:R-:W-:Y:S01]  /*1ca0*/  LEA.HI R23, R23, R18, RZ, 0x2 ;  /* 0x0000001217177211 */ /* 0x000fe200078f10ff */
[----:B------:R-:W-:Y:S01]  /*1cb0*/  UMOV UR37, 0x40000040 ;  /* 0x4000004000257882 */ /* 0x000fe20000000000 */
[----:B------:R-:W-:Y:S01]  /*1cc0*/  UMOV UR41, 0x40000040 ;  /* 0x4000004000297882 */ /* 0x000fe20000000000 */
[----:B------:R-:W-:Y:S01]  /*1cd0*/  ULOP3.LUT UR4, UR4, 0x3fff, URZ, 0xc0, !UPT ;  /* 0x00003fff04047892 */ /* 0x000fe2000f8ec03f */
[C---:B------:R-:W-:Y:S01]  /*1ce0*/  IMAD.IADD R3, R18.reuse, 0x1, -R3 ;  /* 0x0000000112037824 */ /* 0x040fe200078e0a03 */
[----:B------:R-:W-:Y:S01]  /*1cf0*/  UMOV UR45, 0x40000040 ;  /* 0x40000040002d7882 */ /* 0x000fe20000000000 */
[----:B------:R-:W-:Y:S01]  /*1d00*/  UMOV UR49, 0x40000040 ;  /* 0x4000004000317882 */ /* 0x000fe20000000000 */
[----:B------:R-:W-:Y:S01]  /*1d10*/  ULOP3.LUT UR15, UR4, 0x10000, URZ, 0xfc, !UPT ;  /* 0x00010000040f7892 */ /* 0x000fe2000f8efc3f */
[----:B------:R-:W-:Y:S01]  /*1d20*/  LOP3.LUT R23, R23, 0xfffffffc, RZ, 0xc0, !PT ;  /* 0xfffffffc17177812 */ /* 0x000fe200078ec0ff */
[----:B------:R-:W-:Y:S01]  /*1d30*/  UMOV UR53, 0x40000040 ;  /* 0x4000004000357882 */ /* 0x000fe20000000000 */
[----:B-1----:R-:W-:Y:S01]  /*1d40*/  SHF.R.S32.HI R0, RZ, 0x1f, R3 ;  /* 0x0000001fff007819 */ /* 0x002fe20000011403 */
[----:B------:R-:W-:Y:S01]  /*1d50*/  UIADD3 UR6, UR15, 0x2, URZ ;  /* 0x000000020f067890 */ /* 0x000fe2000fffe03f */
[----:B------:R-:W-:Y:S01]  /*1d60*/  LEA.HI R14, R57, R57, RZ, 0x1 ;  /* 0x00000039390e7211 */ /* 0x000fe200078f08ff */
[----:B------:R-:W-:Y:S01]  /*1d70*/  IMAD.IADD R23, R18, 0x1, -R23 ;  /* 0x0000000112177824 */ /* 0x000fe200078e0a17 */
[----:B------:R-:W-:Y:S01]  /*1d80*/  UMOV UR10, UR15 ;  /* 0x0000000f000a7c82 */ /* 0x000fe20008000000 */
[-C--:B------:R-:W-:Y:S01]  /*1d90*/  LEA.HI R2, R0, R3.reuse, RZ, 0x2 ;  /* 0x0000000300027211 */ /* 0x080fe200078f10ff */
[----:B------:R-:W-:Y:S01]  /*1da0*/  HGMMA.64x64x16.F32 R24, gdesc[UR8], RZ, !UPT, gsb0 ;  /* 0x00e00000081879f0 */ /* 0x000fe2000c0008ff */
[----:B------:R-:W-:Y:S01]  /*1db0*/  R2UR UR10, R6 ;  /* 0x00000000060a72ca */ /* 0x000fe200000e0000 */
[----:B------:R-:W-:Y:S01]  /*1dc0*/  UMOV UR9, 0x40000040 ;  /* 0x4000004000097882 */ /* 0x000fe20000000000 */
[----:B------:R-:W-:Y:S01]  /*1dd0*/  LEA.HI R4, R0, R3, RZ, 0x5 ;  /* 0x0000000300047211 */ /* 0x000fe200078f28ff */
[----:B------:R-:W-:Y:S01]  /*1de0*/  IMAD.U32 R13, RZ, RZ, UR9 ;  /* 0x00000009ff0d7e24 */ /* 0x000fe2000f8e00ff */
[--C-:B------:R-:W-:Y:S01]  /*1df0*/  SHF.R.S32.HI R0, RZ, 0x2, R2.reuse ;  /* 0x00000002ff007819 */ /* 0x100fe20000011402 */
[----:B------:R-:W-:Y:S01]  /*1e00*/  IMAD.U32 R19, RZ, RZ, UR15 ;  /* 0x0000000fff137e24 */ /* 0x000fe2000f8e00ff */
[----:B------:R-:W-:Y:S01]  /*1e10*/  SHF.R.S32.HI R5, RZ, 0x1f, R2 ;  /* 0x0000001fff057819 */ /* 0x000fe20000011402 */
[----:B------:R-:W-:Y:S01]  /*1e20*/  ULEA UR27, UR39, 0xffffffc0, 0x6 ;  /* 0xffffffc0271b7891 */ /* 0x000fe2000f8e303f */
[----:B------:R-:W-:-:S02]  /*1e30*/  SHF.R.S32.HI R4, RZ, 0x5, R4 ;  /* 0x00000005ff047819 */ /* 0x000fc40000011404 */
[-C--:B------:R-:W-:Y:S02]  /*1e40*/  LEA.HI R5, R5, R0.reuse, RZ, 0x3 ;  /* 0x0000000005057211 */ /* 0x080fe400078f18ff */
[----:B------:R-:W-:Y:S01]  /*1e50*/  LOP3.LUT R14, R14, 0x3fffffe, RZ, 0xc0, !PT ;  /* 0x03fffffe0e0e7812 */ /* 0x000fe200078ec0ff */
[----:B------:R-:W-:Y:S01]  /*1e60*/  UIADD3 UR4, UR10, 0x2, URZ ;  /* 0x000000020a047890 */ /* 0x000fe2000fffe03f */
[----:B------:R-:W-:Y:S01]  /*1e70*/  LEA.HI R15, R23, R23, RZ, 0x1 ;  /* 0x00000017170f7211 */ /* 0x000fe200078f08ff */
[----:B------:R-:W-:Y:S01]  /*1e80*/  UIADD3 UR16, UR10, 0x402, URZ ;  /* 0x000004020a107890 */ /* 0x000fe2000fffe03f */
[----:B------:R-:W-:Y:S01]  /*1e90*/  LEA R18, R4, UR38, 0x4 ;  /* 0x0000002604127c11 */ /* 0x000fe2000f8e20ff */
[----:B------:R-:W-:Y:S01]  /*1ea0*/  UIADD3 UR20, UR10, 0x404, URZ ;  /* 0x000004040a147890 */ /* 0x000fe2000fffe03f */
[----:B------:R-:W-:Y:S01]  /*1eb0*/  LOP3.LUT R5, R5, 0xfffffff8, RZ, 0xc0, !PT ;  /* 0xfffffff805057812 */ /* 0x000fe200078ec0ff */
[----:B------:R-:W-:Y:S01]  /*1ec0*/  UIADD3 UR24, UR10, 0x406, URZ ;  /* 0x000004060a187890 */ /* 0x000fe2000fffe03f */
[----:B------:R-:W-:Y:S01]  /*1ed0*/  LOP3.LUT R4, R15, 0x1ffffffe, RZ, 0xc0, !PT ;  /* 0x1ffffffe0f047812 */ /* 0x000fe200078ec0ff */
[----:B------:R-:W-:Y:S01]  /*1ee0*/  UMOV UR12, UR4 ;  /* 0x00000004000c7c82 */ /* 0x000fe20008000000 */
[----:B------:R-:W-:Y:S01]  /*1ef0*/  UIADD3 UR28, UR10, 0x800, URZ ;  /* 0x000008000a1c7890 */ /* 0x000fe2000fffe03f */
[----:B------:R-:W-:Y:S01]  /*1f00*/  IMAD.U32 R8, RZ, RZ, UR12 ;  /* 0x0000000cff087e24 */ /* 0x000fe2000f8e00ff */
[----:B------:R-:W-:Y:S01]  /*1f10*/  UMOV UR4, UR12 ;  /* 0x0000000c00047c82 */ /* 0x000fe20008000000 */
[----:B------:R-:W-:Y:S01]  /*1f20*/  UIADD3 UR12, UR10, 0x400, URZ ;  /* 0x000004000a0c7890 */ /* 0x000fe2000fffe03f */
[----:B------:R-:W-:Y:S01]  /*1f30*/  IADD3 R5, R18, R0, -R5 ;  /* 0x0000000012057210 */ /* 0x000fe20007ffe805 */
[----:B------:R-:W-:Y:S01]  /*1f40*/  UIADD3 UR32, UR10, 0x802, URZ ;  /* 0x000008020a207890 */ /* 0x000fe2000fffe03f */
[----:B------:R-:W-:Y:S01]  /*1f50*/  IMAD.IADD R14, R57, 0x1, -R14 ;  /* 0x00000001390e7824 */ /* 0x000fe200078e0a0e */
[----:B------:R-:W-:Y:S01]  /*1f60*/  UIADD3 UR36, UR10, 0x804, URZ ;  /* 0x000008040a247890 */ /* 0x000fe2000fffe03f */
[----:B------:R-:W-:Y:S01]  /*1f70*/  IADD3 R4, R23, -R4, RZ ;  /* 0x8000000417047210 */ /* 0x000fe20007ffe0ff */
[----:B------:R-:W-:Y:S01]  /*1f80*/  UIADD3 UR40, UR10, 0x806, URZ ;  /* 0x000008060a287890 */ /* 0x000fe2000fffe03f */
[----:B------:R-:W-:Y:S01]  /*1f90*/  IMAD R5, R14, 0x40, R5 ;  /* 0x000000400e057824 */ /* 0x000fe200078e0205 */
[----:B------:R-:W-:Y:S01]  /*1fa0*/  UIADD3 UR44, UR10, 0xc00, URZ ;  /* 0x00000c000a2c7890 */ /* 0x000fe2000fffe03f */
[----:B------:R-:W0:Y:S01]  /*1fb0*/  LDC.64 R56, c[0x0][0x9e0] ;  /* 0x00027800ff387b82 */ /* 0x000e220000000a00 */
[----:B------:R-:W-:Y:S01]  /*1fc0*/  UIADD3 UR48, UR10, 0xc02, URZ ;  /* 0x00000c020a307890 */ /* 0x000fe2000fffe03f */
[----:B------:R-:W-:Y:S01]  /*1fd0*/  IMAD R18, R4, 0x8, R5 ;  /* 0x0000000804127824 */ /* 0x000fe200078e0205 */
[----:B------:R-:W-:Y:S01]  /*1fe0*/  UIADD3 UR52, UR10, 0xc04, URZ ;  /* 0x00000c040a347890 */ /* 0x000fe2000fffe03f */
[----:B------:R-:W-:Y:S01]  /*1ff0*/  R2UR UR11, R17 ;  /* 0x00000000110b72ca */ /* 0x000fe200000e0000 */
[----:B------:R-:W-:Y:S01]  /*2000*/  IMAD.U32 R0, RZ, RZ, UR14 ;  /* 0x0000000eff007e24 */ /* 0x000fe2000f8e00ff */
[----:B------:R-:W-:Y:S01]  /*2010*/  LOP3.LUT R2, R2, 0x7ffffffc, RZ, 0xc0, !PT ;  /* 0x7ffffffc02027812 */ /* 0x000fe200078ec0ff */
[----:B------:R-:W-:-:S02]  /*2020*/  IMAD.MOV.U32 R4, RZ, RZ, R18 ;  /* 0x000000ffff047224 */ /* 0x000fc400078e0012 */
[----:B------:R-:W-:-:S05]  /*2030*/  @!P5 VIADD R0, R0, 0x30840 ;  /* 0x000308400000d836 */ /* 0x000fca0000000000 */
[----:B------:R-:W-:Y:S02]  /*2040*/  @!P5 PRMT R0, RZ, 0x654, R0 ;  /* 0x00000654ff00d816 */ /* 0x000fe40000000000 */
[----:B0-----:R-:W-:Y:S01]  /*2050*/  ISETP.GE.AND P6, PT, R57, 0x1, PT ;  /* 0x000000013900780c */ /* 0x001fe20003fc6270 */
[----:B------:R-:W-:Y:S02]  /*2060*/  WARPGROUP.DEPBAR.LE gsb0, 0x0 ;  /* 0x00008000000079c5 */ /* 0x000fe40000010000 */
[----:B------:R-:W-:-:S06]  /*2070*/  WARPGROUP.ARRIVE ;  /* 0x00000000000079c5 */ /* 0x000fcc0000000000 */
[----:B------:R-:W-:Y:S01]  /*2080*/  HGMMA.64x64x16.F32 R24, gdesc[UR4], R24, gsb0 ;  /* 0x00e00000041879f0 */ /* 0x000fe20008000818 */
[----:B------:R-:W-:Y:S02]  /*2090*/  UIADD3 UR4, UR10, 0x4, URZ ;  /* 0x000000040a047890 */ /* 0x000fe4000fffe03f */
[----:B------:R-:W-:Y:S01]  /*20a0*/  UIADD3 UR6, UR15, 0x4, URZ ;  /* 0x000000040f067890 */ /* 0x000fe2000fffe03f */
[----:B------:R-:W-:Y:S01]  /*20b0*/  UMOV UR5, UR9 ;  /* 0x0000000900057c82 */ /* 0x000fe20008000000 */
[----:B------:R-:W-:Y:S01]  /*20c0*/  UMOV UR7, 0x40000040 ;  /* 0x4000004000077882 */ /* 0x000fe20000000000 */
[----:B------:R-:W-:Y:S02]  /*20d0*/  UMOV UR9, 0x40000040 ;  /* 0x4000004000097882 */ /* 0x000fe40000000000 */
[----:B------:R-:W-:Y:S02]  /*20e0*/  UMOV UR8, UR4 ;  /* 0x0000000400087c82 */ /* 0x000fe40008000000 */
[----:B------:R-:W-:Y:S01]  /*20f0*/  UMOV UR4, UR8 ;  /* 0x0000000800047c82 */ /* 0x000fe20008000000 */
[----:B------:R-:W-:Y:S01]  /*2100*/  IMAD.U32 R12, RZ, RZ, UR8 ;  /* 0x00000008ff0c7e24 */ /* 0x000fe2000f8e00ff */
[----:B------:R-:W-:-:S02]  /*2110*/  UIADD3 UR8, UR10, 0x6, URZ ;  /* 0x000000060a087890 */ /* 0x000fc4000fffe03f */
[----:B------:R-:W-:Y:S01]  /*2120*/  UIADD3 UR10, UR10, 0xc06, URZ ;  /* 0x00000c060a0a7890 */ /* 0x000fe2000fffe03f */
[----:B------:R-:W-:Y:S02]  /*2130*/  WARPGROUP.DEPBAR.LE gsb0, 0x0 ;  /* 0x00008000000079c5 */ /* 0x000fe40000010000 */
[----:B------:R-:W-:-:S06]  /*2140*/  WARPGROUP.ARRIVE ;  /* 0x00000000000079c5 */ /* 0x000fcc0000000000 */
[----:B------:R-:W-:Y:S01]  /*2150*/  HGMMA.64x64x16.F32 R24, gdesc[UR4], R24, gsb0 ;  /* 0x00e00000041879f0 */ /* 0x000fe20008000818 */
[----:B------:R-:W-:Y:S01]  /*2160*/  UIADD3 UR6, UR15, 0x6, URZ ;  /* 0x000000060f067890 */ /* 0x000fe2000fffe03f */
[----:B------:R-:W-:Y:S01]  /*2170*/  UMOV UR4, UR8 ;  /* 0x0000000800047c82 */ /* 0x000fe20008000000 */
[----:B------:R-:W-:Y:S01]  /*2180*/  UMOV UR5, UR9 ;  /* 0x0000000900057c82 */ /* 0x000fe20008000000 */
[----:B------:R-:W-:Y:S01]  /*2190*/  UMOV UR7, 0x40000040 ;  /* 0x4000004000077882 */ /* 0x000fe20000000000 */
        /* <DEDUP_REMOVED lines=82> */
[----:B------:R-:W-:Y:S01]  /*26c0*/  UMOV UR5, 0x40000040 ;  /* 0x4000004000057882 */ /* 0x000fe20000000000 */
[----:B------:R-:W-:Y:S01]  /*26d0*/  UMOV UR7, 0x40000040 ;  /* 0x4000004000077882 */ /* 0x000fe20000000000 */
[----:B------:R-:W-:Y:S01]  /*26e0*/  IMAD.U32 R10, RZ, RZ, UR4 ;  /* 0x00000004ff0a7e24 */ /* 0x000fe2000f8e00ff */
[----:B------:R-:W-:Y:S01]  /*26f0*/  ULDC UR10, c[0x0][0x2f0] ;  /* 0x0000bc00000a7ab9 */ /* 0x000fe20000000800 */
[----:B------:R-:W-:Y:S01]  /*2700*/  IMAD.U32 R11, RZ, RZ, UR5 ;  /* 0x00000005ff0b7e24 */ /* 0x000fe2000f8e00ff */
[----:B------:R-:W-:Y:S02]  /*2710*/  WARPGROUP.DEPBAR.LE gsb0, 0x0 ;  /* 0x00008000000079c5 */ /* 0x000fe40000010000 */
[----:B------:R-:W-:-:S06]  /*2720*/  WARPGROUP.ARRIVE ;  /* 0x00000000000079c5 */ /* 0x000fcc0000000000 */
[----:B------:R-:W-:Y:S01]  /*2730*/  HGMMA.64x64x16.F32 R24, gdesc[UR4], R24, gsb0 ;  /* 0x00e00000041879f0 */ /* 0x000fe20008000818 */
[----:B------:R-:W-:Y:S02]  /*2740*/  ULDC UR4, c[0x0][0x448] ;  /* 0x0001120000047ab9 */ /* 0x000fe40000000800 */
[----:B------:R-:W-:-:S03]  /*2750*/  UISETP.NE.AND UP0, UPT, UR4, 0x1, UPT ;  /* 0x000000010400788c */ /* 0x000fc6000bf05270 */
[----:B------:R-:W-:Y:S02]  /*2760*/  UMOV UR4, 0xffffffc0 ;  /* 0xffffffc000047882 */ /* 0x000fe40000000000 */
[----:B------:R-:W-:Y:S01]  /*2770*/  UIMAD UR4, UR39, UR4, 0x40 ;  /* 0x00000040270474a4 */ /* 0x000fe2000f8e0204 */
[----:B------:R-:W-:Y:S02]  /*2780*/  PLOP3.LUT P0, PT, PT, PT, UP0, 0x80, 0x0 ;  /* 0x000000000000781c */ /* 0x000fe40003f0f008 */
[----:B------:R-:W-:-:S03]  /*2790*/  PLOP3.LUT P1, PT, PT, PT, UP0, 0x80, 0x0 ;  /* 0x000000000000781c */ /* 0x000fc60003f2f008 */
[----:B------:R-:W-:Y:S01]  /*27a0*/  @UP0 ULDC UR5, c[0x0][0x44c] ;  /* 0x0001130000050ab9 */ /* 0x000fe20000000800 */
[----:B------:R-:W-:-:S07]  /*27b0*/  @UP0 ULDC UR6, c[0x0][0x450] ;  /* 0x0001140000060ab9 */ /* 0x000fce0000000800 */
[----:B------:R-:W-:Y:S01]  /*27c0*/  @P0 IMAD.HI.U32 R5, R18, UR5, RZ ;  /* 0x0000000512050c27 */ /* 0x000fe2000f8e00ff */
[----:B------:R-:W-:-:S04]  /*27d0*/  UIADD3 UR5, UR4, 0x1, URZ ;  /* 0x0000000104057890 */ /* 0x000fc8000fffe03f */
[----:B------:R-:W-:Y:S01]  /*27e0*/  @P1 SHF.R.U32.HI R4, RZ, UR6, R5 ;  /* 0x00000006ff041c19 */ /* 0x000fe20008011605 */
[----:B------:R-:W-:Y:S01]  /*27f0*/  IMAD.IADD R5, R3, 0x1, -R2 ;  /* 0x0000000103057824 */ /* 0x000fe200078e0a02 */
[----:B------:R-:W-:Y:S01]  /*2800*/  UIMAD UR6, UR11, UR10, UR4 ;  /* 0x0000000a0b0672a4 */ /* 0x000fe2000f8e0204 */
[----:B------:R-:W-:Y:S01]  /*2810*/  IMAD.U32 R2, RZ, RZ, UR5 ;  /* 0x00000005ff027e24 */ /* 0x000fe2000f8e00ff */
[----:B------:R-:W-:Y:S01]  /*2820*/  ULDC UR5, c[0x0][0x9dc] ;  /* 0x0002770000057ab9 */ /* 0x000fe20000000800 */
[----:B------:R-:W0:Y:S01]  /*2830*/  SHFL.IDX PT, R14, R4, RZ, 0x1c1f ;  /* 0x001c1fff040e7589 */ /* 0x000e2200000e0000 */
[----:B------:R-:W-:Y:S01]  /*2840*/  IMAD.U32 R3, RZ, RZ, UR10 ;  /* 0x0000000aff037e24 */ /* 0x000fe2000f8e00ff */
[----:B------:R-:W-:Y:S01]  /*2850*/  ULOP3.LUT UR7, URZ, UR5, URZ, 0x33, !UPT ;  /* 0x000000053f077292 */ /* 0x000fe2000f8e333f */
[----:B------:R-:W-:-:S04]  /*2860*/  IMAD R2, R5, -0x2, R2 ;  /* 0xfffffffe05027824 */ /* 0x000fc800078e0202 */
[----:B------:R-:W-:Y:S01]  /*2870*/  IMAD R2, R3, UR11, R2 ;  /* 0x0000000b03027c24 */ /* 0x000fe2000f8e0202 */
[----:B------:R-:W-:Y:S01]  /*2880*/  ULDC UR11, c[0x0][0x288] ;  /* 0x0000a200000b7ab9 */ /* 0x000fe20000000800 */
[----:B------:R-:W-:Y:S02]  /*2890*/  IMAD.U32 R20, RZ, RZ, UR7 ;  /* 0x00000007ff147e24 */ /* 0x000fe4000f8e00ff */
[----:B------:R-:W-:-:S04]  /*28a0*/  VIADD R3, R2, -UR11 ;  /* 0x8000000b02037c36 */ /* 0x000fc80008000000 */
[C---:B------:R-:W-:Y:S02]  /*28b0*/  IMAD.IADD R58, R3.reuse, 0x1, R56 ;  /* 0x00000001033a7824 */ /* 0x040fe400078e0238 */
[----:B------:R-:W-:-:S04]  /*28c0*/  VIADD R21, R3, UR7 ;  /* 0x0000000703157c36 */ /* 0x000fc80008000000 */
[----:B0-----:R-:W-:Y:S01]  /*28d0*/  IMAD.IADD R2, R21, 0x1, R14 ;  /* 0x0000000115027824 */ /* 0x001fe200078e020e */
[----:B------:R-:W-:Y:S02]  /*28e0*/  WARPGROUP.DEPBAR.LE gsb0, 0x0 ;  /* 0x00008000000079c5 */ /* 0x000fe40000010000 */
[----:B------:R0:W-:Y:S02]  /*28f0*/  @!P5 SYNCS.ARRIVE.TRANS64.RED.A1T0 RZ, [R0+URZ], RZ ;  /* 0x000000ff00ffd9a7 */ /* 0x0001e4000810043f */
[----:B0-----:R-:W-:-:S04]  /*2900*/  IMAD.U32 R0, RZ, RZ, UR6 ;  /* 0x00000006ff007e24 */ /* 0x001fc8000f8e00ff */
[----:B------:R-:W-:-:S05]  /*2910*/  IMAD R15, R5, -0x2, R0 ;  /* 0xfffffffe050f7824 */ /* 0x000fca00078e0200 */
[----:B------:R-:W-:Y:S01]  /*2920*/  VIADDMNMX R0, R14, R58, R15, PT ;  /* 0x0000003a0e007246 */ /* 0x000fe2000380010f */
[----:B------:R-:W-:Y:S06]  /*2930*/  @!P6 BRA `(.L_x_980) ;  /* 0x00000000005ce947 */ /* 0x000fec0003800000 */
[----:B------:R-:W-:Y:S01]  /*2940*/  R2UR UR5, R17 ;  /* 0x00000000110572ca */ /* 0x000fe200000e0000 */
[----:B------:R-:W-:Y:S01]  /*2950*/  IMAD.U32 R3, RZ, RZ, UR10 ;  /* 0x0000000aff037e24 */ /* 0x000fe2000f8e00ff */
[----:B------:R-:W-:Y:S11]  /*2960*/  BSSY B0, `(.L_x_981) ;  /* 0x0000010000007945 */ /* 0x000ff60003800000 */
[----:B------:R-:W-:-:S04]  /*2970*/  IMAD R3, R3, UR5, R14 ;  /* 0x0000000503037c24 */ /* 0x000fc8000f8e020e */
[----:B------:R-:W-:-:S05]  /*2980*/  VIADD R3, R3, -UR11 ;  /* 0x8000000b03037c36 */ /* 0x000fca0008000000 */
[----:B------:R-:W-:-:S13]  /*2990*/  ISETP.GT.AND P0, PT, R3, -0x1, PT ;  /* 0xffffffff0300780c */ /* 0x000fda0003f04270 */
[----:B------:R-:W-:Y:S05]  /*29a0*/  @P0 BRA `(.L_x_982) ;  /* 0x00000000001c0947 */ /* 0x000fea0003800000 */
[----:B------:R-:W-:Y:S02]  /*29b0*/  ISETP.NE.AND P0, PT, R57, 0x1, PT ;  /* 0x000000013900780c */ /* 0x000fe40003f05270 */
[----:B------:R-:W-:-:S11]  /*29c0*/  LOP3.LUT R3, RZ, R3, RZ, 0x33, !PT ;  /* 0x00000003ff037212 */ /* 0x000fd600078e33ff */
[----:B------:R-:W0:Y:S02]  /*29d0*/  @P0 LDC.64 R60, c[0x0][0x9e8] ;  /* 0x00027a00ff3c0b82 */ /* 0x000e240000000a00 */
[----:B0-----:R-:W-:-:S05]  /*29e0*/  @P0 IMAD.HI.U32 R14, R3, R60, RZ ;  /* 0x0000003c030e0227 */ /* 0x001fca00078e00ff */
[----:B------:R-:W-:-:S04]  /*29f0*/  @P0 SHF.R.U32.HI R3, RZ, R61, R14 ;  /* 0x0000003dff030219 */ /* 0x000fc8000001160e */
[----:B------:R-:W-:Y:S01]  /*2a00*/  LOP3.LUT R3, RZ, R3, RZ, 0x33, !PT ;  /* 0x00000003ff037212 */ /* 0x000fe200078e33ff */
[----:B------:R-:W-:Y:S06]  /*2a10*/  BRA `(.L_x_983) ;  /* 0x0000000000107947 */ /* 0x000fec0003800000 */
.L_x_982:
[----:B------:R-:W-:-:S13]  /*2a20*/  ISETP.NE.AND P0, PT, R57, 0x1, PT ;  /* 0x000000013900780c */ /* 0x000fda0003f05270 */
[----:B------:R-:W0:Y:S02]  /*2a30*/  @P0 LDC.64 R60, c[0x0][0x9e8] ;  /* 0x00027a00ff3c0b82 */ /* 0x000e240000000a00 */
[----:B0-----:R-:W-:-:S05]  /*2a40*/  @P0 IMAD.HI.U32 R14, R3, R60, RZ ;  /* 0x0000003c030e0227 */ /* 0x001fca00078e00ff */
[----:B------:R-:W-:-:S07]  /*2a50*/  @P0 SHF.R.U32.HI R3, RZ, R61, R14 ;  /* 0x0000003dff030219 */ /* 0x000fce000001160e */
.L_x_983:
[----:B------:R-:W-:Y:S05]  /*2a60*/  BSYNC B0 ;  /* 0x0000000000007941 */ /* 0x000fea0003800000 */
.L_x_981:
[----:B------:R-:W-:-:S04]  /*2a70*/  IMAD R14, R3, R57, -UR27 ;  /* 0x8000001b030e7e24 */ /* 0x000fc8000f8e0239 */
[----:B------:R-:W-:-:S05]  /*2a80*/  IMAD R3, R5, -0x2, R14 ;  /* 0xfffffffe05037824 */ /* 0x000fca00078e020e */
[----:B------:R-:W-:Y:S02]  /*2a90*/  VIMNMX R2, R2, R3, !PT ;  /* 0x0000000302027248 */ /* 0x000fe40007fe0100 */
[----:B------:R-:W-:-:S07]  /*2aa0*/  VIADDMNMX R0, R3, R57, R0, PT ;  /* 0x0000003903007246 */ /* 0x000fce0003800100 */
.L_x_980:
[----:B------:R-:W-:Y:S01]  /*2ab0*/  UISETP.GE.AND UP1, UPT, UR4, 0x2, UPT ;  /* 0x000000020400788c */ /* 0x000fe2000bf26270 */
[----:B------:R-:W0:Y:S01]  /*2ac0*/  SHFL.IDX PT, R4, R4, 0x1, 0x1c1f ;  /* 0x003c1f0004047f89 */ /* 0x000e2200000e0000 */
[----:B------:R-:W-:Y:S02]  /*2ad0*/  UISETP.GE.AND UP4, UPT, UR4, 0x9, UPT ;  /* 0x000000090400788c */ /* 0x000fe4000bf86270 */
[----:B------:R-:W-:Y:S02]  /*2ae0*/  UISETP.GE.AND UP2, UPT, UR4, 0x1, UPT ;  /* 0x000000010400788c */ /* 0x000fe4000bf46270 */
[----:B------:R-:W-:Y:S01]  /*2af0*/  PLOP3.LUT P1, PT, PT, PT, UP1, 0x40, 0x0 ;  /* 0x000000000000781c */ /* 0x000fe20003f2e818 */
[----:B------:R-:W-:Y:S01]  /*2b00*/  UP2UR UR26, UPR, URZ, 0x2 ;  /* 0x000000023f1a7883 */ /* 0x000fe20008000000 */
[----:B------:R-:W-:Y:S01]  /*2b10*/  PLOP3.LUT P0, PT, PT, PT, UP4, 0x40, 0x0 ;  /* 0x000000000000781c */ /* 0x000fe20003f0e848 */
[----:B------:R-:W-:Y:S01]  /*2b20*/  UISETP.GE.AND UP1, UPT, UR4, 0x12, UPT ;  /* 0x000000120400788c */ /* 0x000fe2000bf26270 */
[----:B------:R-:W-:Y:S01]  /*2b30*/  ISETP.GT.AND P1, PT, R2, 0x1, P1 ;  /* 0x000000010200780c */ /* 0x000fe20000f24270 */
[----:B------:R-:W-:Y:S01]  /*2b40*/  UISETP.GE.AND UP3, UPT, UR4, 0xa, UPT ;  /* 0x0000000a0400788c */ /* 0x000fe2000bf66270 */
[----:B------:R-:W-:Y:S01]  /*2b50*/  PLOP3.LUT P2, PT, PT, PT, UP2, 0x40, 0x0 ;  /* 0x000000000000781c */ /* 0x000fe20003f4e828 */
[----:B------:R-:W-:Y:S01]  /*2b60*/  UP2UR UR18, UPR, URZ, 0x2 ;  /* 0x000000023f127883 */ /* 0x000fe20008000000 */
[----:B------:R-:W-:Y:S01]  /*2b70*/  ISETP.LT.OR P1, PT, R0, 0x2, P1 ;  /* 0x000000020000780c */ /* 0x000fe20000f21670 */
[----:B------:R-:W-:Y:S01]  /*2b80*/  UP2UR UR23, UPR, URZ, 0x4 ;  /* 0x000000043f177883 */ /* 0x000fe20008000000 */
[C---:B------:R-:W-:Y:S01]  /*2b90*/  ISETP.GT.AND P0, PT, R2.reuse, 0x8, P0 ;  /* 0x000000080200780c */ /* 0x040fe20000704270 */
[----:B------:R-:W-:Y:S01]  /*2ba0*/  UISETP.GE.AND UP2, UPT, UR4, 0x11, UPT ;  /* 0x000000110400788c */ /* 0x000fe2000bf46270 */
[----:B------:R-:W-:Y:S01]  /*2bb0*/  ISETP.GT.AND P2, PT, R2, RZ, P2 ;  /* 0x000000ff0200720c */ /* 0x000fe20001744270 */
[----:B------:R-:W-:Y:S01]  /*2bc0*/  UP2UR UR22, UPR, URZ, 0x10 ;  /* 0x000000103f167883 */ /* 0x000fe20008000000 */
[----:B------:R-:W-:Y:S01]  /*2bd0*/  FSEL R60, R25, -INF , !P1 ;  /* 0xff800000193c7808 */ /* 0x000fe20004800000 */
[----:B------:R-:W-:Y:S01]  /*2be0*/  UP2UR UR15, UPR, URZ, 0x4 ;  /* 0x000000043f0f7883 */ /* 0x000fe20008000000 */
[----:B------:R-:W-:Y:S01]  /*2bf0*/  PLOP3.LUT P1, PT, PT, PT, UP1, 0x40, 0x0 ;  /* 0x000000000000781c */ /* 0x000fe20003f2e818 */
[----:B------:R-:W-:Y:S01]  /*2c00*/  UISETP.GE.AND UP1, UPT, UR4, 0x19, UPT ;  /* 0x000000190400788c */ /* 0x000fe2000bf26270 */
[----:B------:R-:W-:Y:S01]  /*2c10*/  PLOP3.LUT P3, PT, PT, PT, UP3, 0x40, 0x0 ;  /* 0x000000000000781c */ /* 0x000fe20003f6e838 */
[----:B------:R-:W-:Y:S01]  /*2c20*/  UP2UR UR5, UPR, URZ, 0x8 ;  /* 0x000000083f057883 */ /* 0x000fe20008000000 */
[C---:B------:R-:W-:Y:S01]  /*2c30*/  ISETP.LT.OR P0, PT, R0.reuse, 0x9, P0 ;  /* 0x000000090000780c */ /* 0x040fe20000701670 */
[----:B------:R-:W-:Y:S01]  /*2c40*/  UP2UR UR19, UPR, URZ, 0x2 ;  /* 0x000000023f137883 */ /* 0x000fe20008000000 */
[----:B------:R-:W-:Y:S01]  /*2c50*/  ISETP.LT.OR P2, PT, R0, 0x1, P2 ;  /* 0x000000010000780c */ /* 0x000fe20001741670 */
[----:B------:R-:W-:Y:S01]  /*2c60*/  UISETP.GE.AND UP3, UPT, UR4, 0x31, UPT ;  /* 0x000000310400788c */ /* 0x000fe2000bf66270 */
[----:B------:R-:W-:Y:S01]  /*2c70*/  ISETP.GT.AND P3, PT, R2, 0x9, P3 ;  /* 0x000000090200780c */ /* 0x000fe20001f64270 */
[----:B------:R-:W-:Y:S01]  /*2c80*/  UISETP.GE.AND UP4, UPT, UR4, 0x32, UPT ;  /* 0x000000320400788c */ /* 0x000fe2000bf86270 */
[----:B------:R-:W-:Y:S01]  /*2c90*/  FSEL R28, R28, -INF , !P0 ;  /* 0xff8000001c1c7808 */ /* 0x000fe20004000000 */
[----:B------:R-:W-:Y:S01]  /*2ca0*/  UISETP.GE.AND UP5, UPT, UR4, 0x39, UPT ;  /* 0x000000390400788c */ /* 0x000fe2000bfa6270 */
[----:B------:R-:W-:Y:S01]  /*2cb0*/  FSEL R24, R24, -INF , !P2 ;  /* 0xff80000018187808 */ /* 0x000fe20005000000 */
[----:B------:R-:W-:Y:S01]  /*2cc0*/  UISETP.GE.AND UP6, UPT, UR4, 0x3a, UPT ;  /* 0x0000003a0400788c */ /* 0x000fe2000bfc6270 */
[----:B------:R-:W-:Y:S01]  /*2cd0*/  PLOP3.LUT P0, PT, PT, PT, UP1, 0x40, 0x0 ;  /* 0x000000000000781c */ /* 0x000fe20003f0e818 */
[----:B------:R-:W-:Y:S01]  /*2ce0*/  UISETP.GE.AND UP1, UPT, UR4, 0x1a, UPT ;  /* 0x0000001a0400788c */ /* 0x000fe2000bf26270 */
[----:B------:R-:W-:Y:S01]  /*2cf0*/  PLOP3.LUT P2, PT, PT, PT, UP2, 0x40, 0x0 ;  /* 0x000000000000781c */ /* 0x000fe20003f4e828 */
[----:B------:R-:W-:Y:S01]  /*2d00*/  UISETP.GE.AND UP2, UPT, UR4, 0x2a, UPT ;  /* 0x0000002a0400788c */ /* 0x000fe2000bf46270 */
[----:B------:R-:W-:Y:S01]  /*2d10*/  ISETP.LT.OR P3, PT, R0, 0xa, P3 ;  /* 0x0000000a0000780c */ /* 0x000fe20001f61670 */
[----:B------:R-:W-:Y:S01]  /*2d20*/  UP2UR UR6, UPR, URZ, 0x2 ;  /* 0x000000023f067883 */ /* 0x000fe20008000000 */
[----:B------:R-:W-:-:S02]  /*2d30*/  ISETP.GT.AND P2, PT, R2, 0x10, P2 ;  /* 0x000000100200780c */ /* 0x000fc40001744270 */
[----:B------:R-:W-:Y:S02]  /*2d40*/  FSEL R62, R29, -INF , !P3 ;  /* 0xff8000001d3e7808 */ /* 0x000fe40005800000 */
[----:B------:R-:W-:Y:S01]  /*2d50*/  PLOP3.LUT P3, PT, PT, PT, UP1, 0x40, 0x0 ;  /* 0x000000000000781c */ /* 0x000fe20003f6e818 */
[----:B------:R-:W-:Y:S01]  /*2d60*/  UISETP.GE.AND UP1, UPT, UR4, 0x21, UPT ;  /* 0x000000210400788c */ /* 0x000fe2000bf26270 */
[----:B------:R-:W-:Y:S02]  /*2d70*/  ISETP.LT.OR P2, PT, R0, 0x11, P2 ;  /* 0x000000110000780c */ /* 0x000fe40001741670 */
[----:B------:R-:W-:Y:S01]  /*2d80*/  ISETP.GT.AND P1, PT, R2, 0x11, P1 ;  /* 0x000000110200780c */ /* 0x000fe20000f24270 */
[----:B------:R-:W-:Y:S01]  /*2d90*/  UP2UR UR14, UPR, URZ, 0x2 ;  /* 0x000000023f0e7883 */ /* 0x000fe20008000000 */
[----:B------:R-:W-:Y:S02]  /*2da0*/  FSEL R32, R32, -INF , !P2 ;  /* 0xff80000020207808 */ /* 0x000fe40005000000 */
[----:B------:R-:W-:Y:S01]  /*2db0*/  PLOP3.LUT P2, PT, PT, PT, UP1, 0x40, 0x0 ;  /* 0x000000000000781c */ /* 0x000fe20003f4e818 */
[----:B------:R-:W-:Y:S01]  /*2dc0*/  UISETP.GE.AND UP1, UPT, UR4, 0x22, UPT ;  /* 0x000000220400788c */ /* 0x000fe2000bf26270 */
[----:B------:R-:W-:-:S02]  /*2dd0*/  ISETP.LT.OR P1, PT, R0, 0x12, P1 ;  /* 0x000000120000780c */ /* 0x000fc40000f21670 */
[C---:B------:R-:W-:Y:S01]  /*2de0*/  ISETP.GT.AND P0, PT, R2.reuse, 0x18, P0 ;  /* 0x000000180200780c */ /* 0x040fe20000704270 */
[----:B------:R-:W-:Y:S01]  /*2df0*/  UP2UR UR7, UPR, URZ, 0x2 ;  /* 0x000000023f077883 */ /* 0x000fe20008000000 */
[----:B------:R-:W-:Y:S02]  /*2e00*/  ISETP.GT.AND P3, PT, R2, 0x19, P3 ;  /* 0x000000190200780c */ /* 0x000fe40001f64270 */
[----:B------:R-:W-:Y:S02]  /*2e10*/  FSEL R64, R33, -INF , !P1 ;  /* 0xff80000021407808 */ /* 0x000fe40004800000 */
[----:B------:R-:W-:Y:S01]  /*2e20*/  PLOP3.LUT P1, PT, PT, PT, UP1, 0x40, 0x0 ;  /* 0x000000000000781c */ /* 0x000fe20003f2e818 */
[----:B------:R-:W-:Y:S01]  /*2e30*/  UISETP.GE.AND UP1, UPT, UR4, 0x29, UPT ;  /* 0x000000290400788c */ /* 0x000fe2000bf26270 */
[C---:B------:R-:W-:Y:S02]  /*2e40*/  ISETP.LT.OR P0, PT, R0.reuse, 0x19, P0 ;  /* 0x000000190000780c */ /* 0x040fe40000701670 */
[----:B------:R-:W-:-:S02]  /*2e50*/  ISETP.LT.OR P3, PT, R0, 0x1a, P3 ;  /* 0x0000001a0000780c */ /* 0x000fc40001f61670 */
[----:B------:R-:W-:Y:S02]  /*2e60*/  FSEL R36, R36, -INF , !P0 ;  /* 0xff80000024247808 */ /* 0x000fe40004000000 */
[----:B------:R-:W-:Y:S02]  /*2e70*/  FSEL R66, R37, -INF , !P3 ;  /* 0xff80000025427808 */ /* 0x000fe40005800000 */
[----:B------:R-:W-:Y:S02]  /*2e80*/  PLOP3.LUT P0, PT, PT, PT, UP1, 0x40, 0x0 ;  /* 0x000000000000781c */ /* 0x000fe40003f0e818 */
[----:B------:R-:W-:Y:S02]  /*2e90*/  PLOP3.LUT P3, PT, PT, PT, UP2, 0x40, 0x0 ;  /* 0x000000000000781c */ /* 0x000fe40003f6e828 */
[C---:B------:R-:W-:Y:S02]  /*2ea0*/  ISETP.GT.AND P2, PT, R2.reuse, 0x20, P2 ;  /* 0x000000200200780c */ /* 0x040fe40001744270 */
[----:B------:R-:W-:-:S02]  /*2eb0*/  ISETP.GT.AND P1, PT, R2, 0x21, P1 ;  /* 0x000000210200780c */ /* 0x000fc40000f24270 */
[C---:B------:R-:W-:Y:S02]  /*2ec0*/  ISETP.GT.AND P0, PT, R2.reuse, 0x28, P0 ;  /* 0x000000280200780c */ /* 0x040fe40000704270 */
[----:B------:R-:W-:Y:S02]  /*2ed0*/  ISETP.GT.AND P3, PT, R2, 0x29, P3 ;  /* 0x000000290200780c */ /* 0x000fe40001f64270 */
[C---:B------:R-:W-:Y:S02]  /*2ee0*/  ISETP.LT.OR P2, PT, R0.reuse, 0x21, P2 ;  /* 0x000000210000780c */ /* 0x040fe40001741670 */
[C---:B------:R-:W-:Y:S02]  /*2ef0*/  ISETP.LT.OR P1, PT, R0.reuse, 0x22, P1 ;  /* 0x000000220000780c */ /* 0x040fe40000f21670 */
[C---:B------:R-:W-:Y:S02]  /*2f00*/  ISETP.LT.OR P0, PT, R0.reuse, 0x29, P0 ;  /* 0x000000290000780c */ /* 0x040fe40000701670 */
[----:B------:R-:W-:-:S02]  /*2f10*/  ISETP.LT.OR P3, PT, R0, 0x2a, P3 ;  /* 0x0000002a0000780c */ /* 0x000fc40001f61670 */
[----:B------:R-:W-:Y:S02]  /*2f20*/  FSEL R40, R40, -INF , !P2 ;  /* 0xff80000028287808 */ /* 0x000fe40005000000 */
[----:B------:R-:W-:Y:S02]  /*2f30*/  FSEL R68, R41, -INF , !P1 ;  /* 0xff80000029447808 */ /* 0x000fe40004800000 */
[----:B------:R-:W-:Y:S02]  /*2f40*/  FSEL R44, R44, -INF , !P0 ;  /* 0xff8000002c2c7808 */ /* 0x000fe40004000000 */
[----:B------:R-:W-:Y:S02]  /*2f50*/  FSEL R70, R45, -INF , !P3 ;  /* 0xff8000002d467808 */ /* 0x000fe40005800000 */
[----:B------:R-:W-:Y:S02]  /*2f60*/  PLOP3.LUT P2, PT, PT, PT, UP3, 0x40, 0x0 ;  /* 0x000000000000781c */ /* 0x000fe40003f4e838 */
[----:B------:R-:W-:-:S02]  /*2f70*/  PLOP3.LUT P1, PT, PT, PT, UP4, 0x40, 0x0 ;  /* 0x000000000000781c */ /* 0x000fc40003f2e848 */
[----:B------:R-:W-:Y:S02]  /*2f80*/  PLOP3.LUT P0, PT, PT, PT, UP5, 0x40, 0x0 ;  /* 0x000000000000781c */ /* 0x000fe40003f0e858 */
[----:B------:R-:W-:Y:S02]  /*2f90*/  PLOP3.LUT P3, PT, PT, PT, UP6, 0x40, 0x0 ;  /* 0x000000000000781c */ /* 0x000fe40003f6e868 */
[C---:B------:R-:W-:Y:S02]  /*2fa0*/  ISETP.GT.AND P2, PT, R2.reuse, 0x30, P2 ;  /* 0x000000300200780c */ /* 0x040fe40001744270 */
[C---:B------:R-:W-:Y:S02]  /*2fb0*/  ISETP.GT.AND P1, PT, R2.reuse, 0x31, P1 ;  /* 0x000000310200780c */ /* 0x040fe40000f24270 */
[C---:B------:R-:W-:Y:S02]  /*2fc0*/  ISETP.GT.AND P0, PT, R2.reuse, 0x38, P0 ;  /* 0x000000380200780c */ /* 0x040fe40000704270 */
[----:B------:R-:W-:Y:S01]  /*2fd0*/  ISETP.GT.AND P3, PT, R2, 0x39, P3 ;  /* 0x000000390200780c */ /* 0x000fe20001f64270 */
[----:B0-----:R-:W-:Y:S01]  /*2fe0*/  IMAD.IADD R2, R21, 0x1, R4 ;  /* 0x0000000115027824 */ /* 0x001fe200078e0204 */
[----:B------:R-:W-:-:S02]  /*2ff0*/  ISETP.LT.OR P2, PT, R0, 0x31, P2 ;  /* 0x000000310000780c */ /* 0x000fc40001741670 */
[C---:B------:R-:W-:Y:S02]  /*3000*/  ISETP.LT.OR P1, PT, R0.reuse, 0x32, P1 ;  /* 0x000000320000780c */ /* 0x040fe40000f21670 */
[C---:B------:R-:W-:Y:S02]  /*3010*/  ISETP.LT.OR P0, PT, R0.reuse, 0x39, P0 ;  /* 0x000000390000780c */ /* 0x040fe40000701670 */
[----:B------:R-:W-:Y:S02]  /*3020*/  ISETP.LT.OR P3, PT, R0, 0x3a, P3 ;  /* 0x0000003a0000780c */ /* 0x000fe40001f61670 */
[----:B------:R-:W-:Y:S02]  /*3030*/  VIADDMNMX R0, R4, R58, R15, PT ;  /* 0x0000003a04007246 */ /* 0x000fe4000380010f */
[----:B------:R-:W-:Y:S02]  /*3040*/  FSEL R48, R48, -INF , !P2 ;  /* 0xff80000030307808 */ /* 0x000fe40005000000 */
[----:B------:R-:W-:-:S02]  /*3050*/  FSEL R58, R49, -INF , !P1 ;  /* 0xff800000313a7808 */ /* 0x000fc40004800000 */
[----:B------:R-:W-:Y:S02]  /*3060*/  FSEL R52, R52, -INF , !P0 ;  /* 0xff80000034347808 */ /* 0x000fe40004000000 */
[----:B------:R-:W-:Y:S01]  /*3070*/  FSEL R72, R53, -INF , !P3 ;  /* 0xff80000035487808 */ /* 0x000fe20005800000 */
[----:B------:R-:W-:Y:S06]  /*3080*/  @!P6 BRA `(.L_x_984) ;  /* 0x00000000005ce947 */ /* 0x000fec0003800000 */
[----:B------:R-:W-:Y:S01]  /*3090*/  R2UR UR4, R17 ;  /* 0x00000000110472ca */ /* 0x000fe200000e0000 */
[----:B------:R-:W-:Y:S01]  /*30a0*/  IMAD.U32 R3, RZ, RZ, UR10 ;  /* 0x0000000aff037e24 */ /* 0x000fe2000f8e00ff */
[----:B------:R-:W-:Y:S11]  /*30b0*/  BSSY B0, `(.L_x_985) ;  /* 0x0000010000007945 */ /* 0x000ff60003800000 */
[----:B------:R-:W-:-:S05]  /*30c0*/  IMAD R3, R3, UR4, R4 ;  /* 0x0000000403037c24 */ /* 0x000fca000f8e0204 */
[----:B------:R-:W-:-:S04]  /*30d0*/  IADD3 R3, R3, -UR11, RZ ;  /* 0x8000000b03037c10 */ /* 0x000fc8000fffe0ff */
        /* <DEDUP_REMOVED lines=9> */
.L_x_986:
[----:B------:R-:W-:-:S13]  /*3170*/  ISETP.NE.AND P0, PT, R57, 0x1, PT ;  /* 0x000000013900780c */ /* 0x000fda0003f05270 */
[----:B------:R-:W0:Y:S02]  /*3180*/  @P0 LDC.64 R14, c[0x0][0x9e8] ;  /* 0x00027a00ff0e0b82 */ /* 0x000e240000000a00 */
[----:B0-----:R-:W-:-:S05]  /*3190*/  @P0 IMAD.HI.U32 R4, R3, R14, RZ ;  /* 0x0000000e03040227 */ /* 0x001fca00078e00ff */
[----:B------:R-:W-:-:S07]  /*31a0*/  @P0 SHF.R.U32.HI R3, RZ, R15, R4 ;  /* 0x0000000fff030219 */ /* 0x000fce0000011604 */
.L_x_987:
[----:B------:R-:W-:Y:S05]  /*31b0*/  BSYNC B0 ;  /* 0x0000000000007941 */ /* 0x000fea0003800000 */
.L_x_985:
[----:B------:R-:W-:-:S04]  /*31c0*/  IMAD R4, R3, R57, -UR27 ;  /* 0x8000001b03047e24 */ /* 0x000fc8000f8e0239 */
[----:B------:R-:W-:-:S05]  /*31d0*/  IMAD R3, R5, -0x2, R4 ;  /* 0xfffffffe05037824 */ /* 0x000fca00078e0204 */
[----:B------:R-:W-:Y:S02]  /*31e0*/  VIMNMX R2, R2, R3, !PT ;  /* 0x0000000302027248 */ /* 0x000fe40007fe0100 */
[----:B------:R-:W-:-:S07]  /*31f0*/  VIADDMNMX R0, R3, R57, R0, PT ;  /* 0x0000003903007246 */ /* 0x000fce0003800100 */
.L_x_984:
[----:B------:R-:W-:Y:S01]  /*3200*/  FMNMX.FTZ R3, R24, R60, !PT ;  /* 0x0000003c18037209 */ /* 0x000fe20007810000 */
[----:B------:R-:W-:Y:S02]  /*3210*/  UP2UR UR4, UPR, URZ, 0x8 ;  /* 0x000000083f047883 */ /* 0x000fe40008000000 */
[----:B------:R-:W-:Y:S01]  /*3220*/  UISETP.NE.AND UP3, UPT, UR22, URZ, UPT ;  /* 0x0000003f1600728c */ /* 0x000fe2000bf65270 */
[----:B------:R-:W-:Y:S01]  /*3230*/  FMNMX.FTZ R3, R28, R3, !PT ;  /* 0x000000031c037209 */ /* 0x000fe20007810000 */
[----:B------:R-:W-:Y:S02]  /*3240*/  UP2UR UR22, UPR, URZ, 0x10 ;  /* 0x000000103f167883 */ /* 0x000fe40008000000 */
[----:B------:R-:W-:Y:S01]  /*3250*/  UISETP.NE.AND UP4, UPT, UR26, URZ, UPT ;  /* 0x0000003f1a00728c */ /* 0x000fe2000bf85270 */
[----:B------:R-:W-:Y:S01]  /*3260*/  FMNMX.FTZ R3, R62, R3, !PT ;  /* 0x000000033e037209 */ /* 0x000fe20007810000 */
[----:B------:R-:W-:Y:S01]  /*3270*/  UP2UR UR26, UPR, URZ, 0x20 ;  /* 0x000000203f1a7883 */ /* 0x000fe20008000000 */
[----:B------:R-:W-:Y:S01]  /*3280*/  PLOP3.LUT P2, PT, PT, PT, UP3, 0x40, 0x0 ;  /* 0x000000000000781c */ /* 0x000fe20003f4e838 */
[----:B------:R-:W-:Y:S01]  /*3290*/  UISETP.NE.AND UP5, UPT, UR23, URZ, UPT ;  /* 0x0000003f1700728c */ /* 0x000fe2000bfa5270 */
[----:B------:R-:W-:Y:S01]  /*32a0*/  FMNMX.FTZ R3, R32, R3, !PT ;  /* 0x0000000320037209 */ /* 0x000fe20007810000 */
[----:B------:R-:W-:Y:S01]  /*32b0*/  UP2UR UR27, UPR, URZ, 0x1 ;  /* 0x000000013f1b7883 */ /* 0x000fe20008000000 */
[----:B------:R-:W-:Y:S01]  /*32c0*/  PLOP3.LUT P1, PT, PT, PT, UP4, 0x40, 0x0 ;  /* 0x000000000000781c */ /* 0x000fe20003f2e848 */
[----:B------:R-:W-:Y:S01]  /*32d0*/  UISETP.NE.AND UP0, UPT, UR15, URZ, UPT ;  /* 0x0000003f0f00728c */ /* 0x000fe2000bf05270 */
[----:B------:R-:W-:Y:S01]  /*32e0*/  FMNMX.FTZ R3, R64, R3, !PT ;  /* 0x0000000340037209 */ /* 0x000fe20007810000 */
[----:B------:R-:W-:Y:S01]  /*32f0*/  UISETP.NE.AND UP3, UPT, UR18, URZ, UPT ;  /* 0x0000003f1200728c */ /* 0x000fe2000bf65270 */
[----:B------:R-:W-:Y:S01]  /*3300*/  PLOP3.LUT P3, PT, PT, PT, UP5, 0x40, 0x0 ;  /* 0x000000000000781c */ /* 0x000fe20003f6e858 */
[----:B------:R-:W-:Y:S01]  /*3310*/  UISETP.NE.AND UP5, UPT, UR5, URZ, UPT ;  /* 0x0000003f0500728c */ /* 0x000fe2000bfa5270 */
[----:B------:R-:W-:Y:S01]  /*3320*/  FMNMX.FTZ R3, R36, R3, !PT ;  /* 0x0000000324037209 */ /* 0x000fe20007810000 */
[----:B------:R-:W-:Y:S01]  /*3330*/  UISETP.NE.AND UP4, UPT, UR19, URZ, UPT ;  /* 0x0000003f1300728c */ /* 0x000fe2000bf85270 */
[----:B------:R-:W-:Y:S01]  /*3340*/  ISETP.GT.AND P3, PT, R2, RZ, P3 ;  /* 0x000000ff0200720c */ /* 0x000fe20001f64270 */
[----:B------:R-:W-:Y:S01]  /*3350*/  ULDC UR5, c[0x0][0x988] ;  /* 0x0002620000057ab9 */ /* 0x000fe20000000800 */
[----:B------:R-:W-:Y:S01]  /*3360*/  FMNMX.FTZ R3, R66, R3, !PT ;  /* 0x0000000342037209 */ /* 0x000fe20007810000 */
[----:B------:R-:W-:Y:S01]  /*3370*/  UP2UR UR23, UPR, URZ, 0x40 ;  /* 0x000000403f177883 */ /* 0x000fe20008000000 */
[----:B------:R-:W-:Y:S01]  /*3380*/  ISETP.GT.AND P1, PT, R2, 0x1, P1 ;  /* 0x000000010200780c */ /* 0x000fe20000f24270 */
[----:B------:R-:W-:Y:S01]  /*3390*/  UISETP.NE.AND UP6, UPT, UR14, URZ, UPT ;  /* 0x0000003f0e00728c */ /* 0x000fe2000bfc5270 */
[----:B------:R-:W-:-:S02]  /*33a0*/  FMNMX.FTZ R3, R40, R3, !PT ;  /* 0x0000000328037209 */ /* 0x000fc40007810000 */
[----:B------:R-:W-:Y:S02]  /*33b0*/  ISETP.LT.OR P3, PT, R0, 0x1, P3 ;  /* 0x000000010000780c */ /* 0x000fe40001f61670 */
[----:B------:R-:W-:Y:S02]  /*33c0*/  FMNMX.FTZ R3, R68, R3, !PT ;  /* 0x0000000344037209 */ /* 0x000fe40007810000 */
[----:B------:R-:W-:Y:S02]  /*33d0*/  ISETP.LT.OR P1, PT, R0, 0x2, P1 ;  /* 0x000000020000780c */ /* 0x000fe40000f21670 */
[----:B------:R-:W-:Y:S02]  /*33e0*/  FMNMX.FTZ R3, R44, R3, !PT ;  /* 0x000000032c037209 */ /* 0x000fe40007810000 */
[----:B------:R-:W-:Y:S02]  /*33f0*/  ISETP.GT.AND P2, PT, R2, 0x8, P2 ;  /* 0x000000080200780c */ /* 0x000fe40001744270 */
[----:B------:R-:W-:-:S02]  /*3400*/  FMNMX.FTZ R3, R70, R3, !PT ;  /* 0x0000000346037209 */ /* 0x000fc40007810000 */
[----:B------:R-:W-:Y:S02]  /*3410*/  FSEL R26, R26, -INF , !P3 ;  /* 0xff8000001a1a7808 */ /* 0x000fe40005800000 */
[----:B------:R-:W-:Y:S02]  /*3420*/  FMNMX.FTZ R3, R48, R3, !PT ;  /* 0x0000000330037209 */ /* 0x000fe40007810000 */
[----:B------:R-:W-:Y:S01]  /*3430*/  PLOP3.LUT P3, PT, PT, PT, UP0, 0x40, 0x0 ;  /* 0x000000000000781c */ /* 0x000fe20003f6e808 */
[----:B------:R-:W-:Y:S01]  /*3440*/  UISETP.NE.AND UP0, UPT, UR7, URZ, UPT ;  /* 0x0000003f0700728c */ /* 0x000fe2000bf05270 */
[----:B------:R-:W-:Y:S02]  /*3450*/  FMNMX.FTZ R3, R58, R3, !PT ;  /* 0x000000033a037209 */ /* 0x000fe40007810000 */
[----:B------:R-:W-:Y:S02]  /*3460*/  FSEL R27, R27, -INF , !P1 ;  /* 0xff8000001b1b7808 */ /* 0x000fe40004800000 */
[----:B------:R-:W-:-:S02]  /*3470*/  FMNMX.FTZ R3, R52, R3, !PT ;  /* 0x0000000334037209 */ /* 0x000fc40007810000 */
[----:B------:R-:W-:Y:S02]  /*3480*/  ISETP.LT.OR P2, PT, R0, 0x9, P2 ;  /* 0x000000090000780c */ /* 0x000fe40001741670 */
[----:B------:R-:W-:Y:S02]  /*3490*/  FMNMX.FTZ R3, R72, R3, !PT ;  /* 0x0000000348037209 */ /* 0x000fe40007810000 */
[----:B------:R-:W-:Y:S01]  /*34a0*/  PLOP3.LUT P1, PT, PT, PT, UP3, 0x40, 0x0 ;  /* 0x000000000000781c */ /* 0x000fe20003f2e838 */
[----:B------:R-:W-:Y:S01]  /*34b0*/  UISETP.NE.AND UP3, UPT, UR4, URZ, UPT ;  /* 0x0000003f0400728c */ /* 0x000fe2000bf65270 */
[----:B------:R-:W-:Y:S01]  /*34c0*/  FSEL R30, R30, -INF , !P2 ;  /* 0xff8000001e1e7808 */ /* 0x000fe20005000000 */
[----:B------:R-:W0:Y:S01]  /*34d0*/  SHFL.BFLY PT, R4, R3, 0x2, 0x1f ;  /* 0x0c401f0003047f89 */ /* 0x000e2200000e0000 */
[----:B------:R-:W-:Y:S02]  /*34e0*/  ISETP.GT.AND P3, PT, R2, 0x10, P3 ;  /* 0x000000100200780c */ /* 0x000fe40001f64270 */
[----:B------:R-:W-:Y:S01]  /*34f0*/  PLOP3.LUT P2, PT, PT, PT, UP4, 0x40, 0x0 ;  /* 0x000000000000781c */ /* 0x000fe20003f4e848 */
[----:B------:R-:W-:Y:S01]  /*3500*/  UISETP.NE.AND UP4, UPT, UR22, URZ, UPT ;  /* 0x0000003f1600728c */ /* 0x000fe2000bf85270 */
[----:B------:R-:W-:-:S02]  /*3510*/  ISETP.LT.OR P3, PT, R0, 0x11, P3 ;  /* 0x000000110000780c */ /* 0x000fc40001f61670 */
[----:B------:R-:W-:Y:S02]  /*3520*/  ISETP.GT.AND P1, PT, R2, 0x11, P1 ;  /* 0x000000110200780c */ /* 0x000fe40000f24270 */
[----:B------:R-:W-:Y:S02]  /*3530*/  FSEL R34, R34, -INF , !P3 ;  /* 0xff80000022227808 */ /* 0x000fe40005800000 */
[----:B------:R-:W-:Y:S02]  /*3540*/  ISETP.LT.OR P1, PT, R0, 0x12, P1 ;  /* 0x000000120000780c */ /* 0x000fe40000f21670 */
[----:B------:R-:W-:Y:S02]  /*3550*/  ISETP.GT.AND P2, PT, R2, 0x18, P2 ;  /* 0x000000180200780c */ /* 0x000fe40001744270 */
[----:B------:R-:W-:Y:S01]  /*3560*/  PLOP3.LUT P3, PT, PT, PT, UP6, 0x40, 0x0 ;  /* 0x000000000000781c */ /* 0x000fe20003f6e868 */
[----:B------:R-:W-:Y:S01]  /*3570*/  UISETP.NE.AND UP6, UPT, UR23, URZ, UPT ;  /* 0x0000003f1700728c */ /* 0x000fe2000bfc5270 */
[----:B------:R-:W-:-:S02]  /*3580*/  FSEL R35, R35, -INF , !P1 ;  /* 0xff80000023237808 */ /* 0x000fc40004800000 */
[----:B------:R-:W-:Y:S02]  /*3590*/  ISETP.LT.OR P2, PT, R0, 0x19, P2 ;  /* 0x000000190000780c */ /* 0x000fe40001741670 */
[----:B------:R-:W-:Y:S01]  /*35a0*/  PLOP3.LUT P1, PT, PT, PT, UP0, 0x40, 0x0 ;  /* 0x000000000000781c */ /* 0x000fe20003f2e808 */
[----:B------:R-:W-:Y:S01]  /*35b0*/  UISETP.NE.AND UP0, UPT, UR27, URZ, UPT ;  /* 0x0000003f1b00728c */ /* 0x000fe2000bf05270 */
[----:B------:R-:W-:Y:S02]  /*35c0*/  ISETP.GT.AND P3, PT, R2, 0x20, P3 ;  /* 0x000000200200780c */ /* 0x000fe40001f64270 */
[----:B0-----:R-:W-:Y:S02]  /*35d0*/  FMNMX.FTZ R14, R3, R4, !PT ;  /* 0x00000004030e7209 */ /* 0x001fe40007810000 */
[----:B------:R-:W-:Y:S02]  /*35e0*/  FMNMX.FTZ R3, R26, R27, !PT ;  /* 0x0000001b1a037209 */ /* 0x000fe40007810000 */
[----:B------:R-:W-:Y:S01]  /*35f0*/  FSEL R38, R38, -INF , !P2 ;  /* 0xff80000026267808 */ /* 0x000fe20005000000 */
[----:B------:R-:W0:Y:S01]  /*3600*/  SHFL.BFLY PT, R15, R14, 0x1, 0x1f ;  /* 0x0c201f000e0f7f89 */ /* 0x000e2200000e0000 */
[----:B------:R-:W-:-:S02]  /*3610*/  PLOP3.LUT P2, PT, PT, PT, UP1, 0x40, 0x0 ;  /* 0x000000000000781c */ /* 0x000fc40003f4e818 */
[----:B------:R-:W-:Y:S01]  /*3620*/  ISETP.LT.OR P3, PT, R0, 0x21, P3 ;  /* 0x000000210000780c */ /* 0x000fe20001f61670 */
[----:B------:R-:W-:Y:S01]  /*3630*/  @UP0 ULDC UR4, c[0x0][0x450] ;  /* 0x0001140000040ab9 */ /* 0x000fe20000000800 */
[C---:B------:R-:W-:Y:S02]  /*3640*/  ISETP.GT.AND P1, PT, R2.reuse, 0x21, P1 ;  /* 0x000000210200780c */ /* 0x040fe40000f24270 */
[----:B------:R-:W-:Y:S02]  /*3650*/  ISETP.GT.AND P2, PT, R2, 0x28, P2 ;  /* 0x000000280200780c */ /* 0x000fe40001744270 */
[----:B------:R-:W-:Y:S02]  /*3660*/  FSEL R42, R42, -INF , !P3 ;  /* 0xff8000002a2a7808 */ /* 0x000fe40005800000 */
[C---:B------:R-:W-:Y:S02]  /*3670*/  ISETP.LT.OR P1, PT, R0.reuse, 0x22, P1 ;  /* 0x000000220000780c */ /* 0x040fe40000f21670 */
[----:B------:R-:W-:-:S02]  /*3680*/  ISETP.LT.OR P2, PT, R0, 0x29, P2 ;  /* 0x000000290000780c */ /* 0x000fc40001741670 */
[----:B------:R-:W-:Y:S02]  /*3690*/  PLOP3.LUT P3, PT, PT, PT, UP3, 0x40, 0x0 ;  /* 0x000000000000781c */ /* 0x000fe40003f6e838 */
[----:B------:R-:W-:Y:S02]  /*36a0*/  FSEL R43, R43, -INF , !P1 ;  /* 0xff8000002b2b7808 */ /* 0x000fe40004800000 */
[----:B------:R-:W-:Y:S02]  /*36b0*/  FSEL R46, R46, -INF , !P2 ;  /* 0xff8000002e2e7808 */ /* 0x000fe40005000000 */
[----:B------:R-:W-:Y:S02]  /*36c0*/  PLOP3.LUT P1, PT, PT, PT, UP4, 0x40, 0x0 ;  /* 0x000000000000781c */ /* 0x000fe40003f2e848 */
[----:B------:R-:W-:Y:S02]  /*36d0*/  ISETP.GT.AND P3, PT, R2, 0x30, P3 ;  /* 0x000000300200780c */ /* 0x000fe40001f64270 */
[----:B0-----:R-:W-:-:S02]  /*36e0*/  FMNMX.FTZ R4, R14, R15, !PT ;  /* 0x0000000f0e047209 */ /* 0x001fc40007810000 */
[----:B------:R-:W-:Y:S02]  /*36f0*/  FMNMX.FTZ R14, R30, R3, !PT ;  /* 0x000000031e0e7209 */ /* 0x000fe40007810000 */
[C---:B------:R-:W-:Y:S01]  /*3700*/  FSETP.NEU.FTZ.AND P0, PT, R4.reuse, -INF , PT ;  /* 0xff8000000400780b */ /* 0x040fe20003f1d000 */
[----:B------:R-:W-:Y:S01]  /*3710*/  FMUL.FTZ R15, R4, UR5 ;  /* 0x00000005040f7c20 */ /* 0x000fe20008410000 */
[----:B------:R-:W-:Y:S02]  /*3720*/  ISETP.GT.AND P1, PT, R2, 0x31, P1 ;  /* 0x000000310200780c */ /* 0x000fe40000f24270 */
[C---:B------:R-:W-:Y:S02]  /*3730*/  ISETP.LT.OR P3, PT, R0.reuse, 0x31, P3 ;  /* 0x000000310000780c */ /* 0x040fe40001f61670 */
[----:B------:R-:W-:Y:S02]  /*3740*/  FSEL R15, R15, RZ, P0 ;  /* 0x000000ff0f0f7208 */ /* 0x000fe40000000000 */
[----:B------:R-:W-:Y:S01]  /*3750*/  PLOP3.LUT P0, PT, PT, PT, UP5, 0x40, 0x0 ;  /* 0x000000000000781c */ /* 0x000fe20003f0e858 */
[----:B------:R-:W-:Y:S01]  /*3760*/  UISETP.NE.AND UP5, UPT, UR6, URZ, UPT ;  /* 0x0000003f0600728c */ /* 0x000fe2000bfa5270 */
[----:B------:R-:W-:Y:S01]  /*3770*/  ISETP.LT.OR P1, PT, R0, 0x32, P1 ;  /* 0x000000320000780c */ /* 0x000fe20000f21670 */
[--C-:B------:R-:W-:Y:S01]  /*3780*/  FFMA.FTZ R21, R60, UR5, -R15.reuse ;  /* 0x000000053c157c23 */ /* 0x100fe2000801080f */
[----:B------:R-:W-:Y:S01]  /*3790*/  ISETP.GT.AND P0, PT, R2, 0x9, P0 ;  /* 0x000000090200780c */ /* 0x000fe20000704270 */
[--C-:B------:R-:W-:Y:S01]  /*37a0*/  FFMA.FTZ R23, R62, UR5, -R15.reuse ;  /* 0x000000053e177c23 */ /* 0x100fe2000801080f */
[----:B------:R-:W-:Y:S01]  /*37b0*/  FSEL R50, R50, -INF , !P3 ;  /* 0xff80000032327808 */ /* 0x000fe20005800000 */
[--C-:B------:R-:W-:Y:S01]  /*37c0*/  FFMA.FTZ R25, R64, UR5, -R15.reuse ;  /* 0x0000000540197c23 */ /* 0x100fe2000801080f */
[----:B------:R-:W-:Y:S01]  /*37d0*/  ISETP.LT.OR P0, PT, R0, 0xa, P0 ;  /* 0x0000000a0000780c */ /* 0x000fe20000701670 */
[----:B------:R-:W-:Y:S01]  /*37e0*/  MUFU.EX2 R21, R21 ;  /* 0x0000001500157308 */ /* 0x000fe20000000800 */
[----:B------:R-:W-:Y:S01]  /*37f0*/  FSEL R51, R51, -INF , !P1 ;  /* 0xff80000033337808 */ /* 0x000fe20004800000 */
[--C-:B------:R-:W-:Y:S01]  /*3800*/  FFMA.FTZ R29, R66, UR5, -R15.reuse ;  /* 0x00000005421d7c23 */ /* 0x100fe2000801080f */
[----:B------:R-:W-:Y:S01]  /*3810*/  FSEL R31, R31, -INF , !P0 ;  /* 0xff8000001f1f7808 */ /* 0x000fe20004000000 */
[--C-:B------:R-:W-:Y:S01]  /*3820*/  FFMA.FTZ R37, R70, UR5, -R15.reuse ;  /* 0x0000000546257c23 */ /* 0x100fe2000801080f */
[----:B------:R-:W-:Y:S01]  /*3830*/  PLOP3.LUT P0, PT, PT, PT, UP5, 0x40, 0x0 ;  /* 0x000000000000781c */ /* 0x000fe20003f0e858 */
[----:B------:R-:W-:Y:S01]  /*3840*/  UISETP.NE.AND UP5, UPT, UR26, URZ, UPT ;  /* 0x0000003f1a00728c */ /* 0x000fe2000bfa5270 */
[----:B------:R-:W-:Y:S01]  /*3850*/  FMNMX.FTZ R3, R31, R14, !PT ;  /* 0x0000000e1f037209 */ /* 0x000fe20007810000 */
[----:B------:R-:W-:Y:S01]  /*3860*/  MUFU.EX2 R23, R23 ;  /* 0x0000001700177308 */ /* 0x000fe20000000800 */
[----:B------:R-:W-:Y:S01]  /*3870*/  ISETP.GT.AND P0, PT, R2, 0x19, P0 ;  /* 0x000000190200780c */ /* 0x000fe20000704270 */
[----:B------:R-:W-:Y:S01]  /*3880*/  FFMA.FTZ R41, R58, UR5, -R15 ;  /* 0x000000053a297c23 */ /* 0x000fe2000801080f */
[----:B------:R-:W-:Y:S01]  /*3890*/  FMNMX.FTZ R14, R34, R3, !PT ;  /* 0x00000003220e7209 */ /* 0x000fe20007810000 */
[----:B------:R-:W-:Y:S01]  /*38a0*/  @UP0 ULDC UR6, c[0x0][0x44c] ;  /* 0x0001130000060ab9 */ /* 0x000fe20000000800 */
[----:B------:R-:W-:Y:S01]  /*38b0*/  ISETP.LT.OR P0, PT, R0, 0x1a, P0 ;  /* 0x0000001a0000780c */ /* 0x000fe20000701670 */
[----:B------:R-:W-:Y:S01]  /*38c0*/  UIMAD.WIDE.U32 UR6, UR38, UR6, URZ ;  /* 0x00000006260672a5 */ /* 0x000fe2000f8e003f */
[----:B------:R-:W-:Y:S01]  /*38d0*/  FMNMX.FTZ R3, R35, R14, !PT ;  /* 0x0000000e23037209 */ /* 0x000fe20007810000 */
[----:B------:R-:W-:Y:S01]  /*38e0*/  MUFU.EX2 R25, R25 ;  /* 0x0000001900197308 */ /* 0x000fe20000000800 */
[----:B------:R-:W-:Y:S01]  /*38f0*/  FSEL R39, R39, -INF , !P0 ;  /* 0xff80000027277808 */ /* 0x000fe20004000000 */
[----:B------:R-:W-:Y:S01]  /*3900*/  @UP0 USHF.R.U32.HI UR38, URZ, UR4, UR7 ;  /* 0x000000043f260299 */ /* 0x000fe20008011607 */
[----:B------:R-:W-:Y:S01]  /*3910*/  PLOP3.LUT P0, PT, PT, PT, UP2, 0x40, 0x0 ;  /* 0x000000000000781c */ /* 0x000fe20003f0e828 */
[----:B------:R-:W-:Y:S01]  /*3920*/  UIADD3 UR6, UR39, -0x2, URZ ;  /* 0xfffffffe27067890 */ /* 0x000fe2000fffe03f */
[----:B------:R-:W-:Y:S01]  /*3930*/  FMNMX.FTZ R14, R38, R3, !PT ;  /* 0x00000003260e7209 */ /* 0x000fe20007810000 */
[----:B------:R-:W-:Y:S01]  /*3940*/  UIADD3 UR38, UR42, UR38, URZ ;  /* 0x000000262a267290 */ /* 0x000fe2000fffe03f */
[----:B------:R-:W-:Y:S01]  /*3950*/  ISETP.GT.AND P0, PT, R2, 0x29, P0 ;  /* 0x000000290200780c */ /* 0x000fe20000704270 */
[----:B------:R-:W-:Y:S01]  /*3960*/  MUFU.EX2 R29, R29 ;  /* 0x0000001d001d7308 */ /* 0x000fe20000000800 */
[----:B------:R-:W-:-:S02]  /*3970*/  FMNMX.FTZ R3, R39, R14, !PT ;  /* 0x0000000e27037209 */ /* 0x000fc40007810000 */
[----:B------:R-:W-:Y:S01]  /*3980*/  ISETP.LT.OR P0, PT, R0, 0x2a, P0 ;  /* 0x0000002a0000780c */ /* 0x000fe20000701670 */
[----:B------:R-:W-:Y:S01]  /*3990*/  VIADD R56, R56, UR38 ;  /* 0x0000002638387c36 */ /* 0x000fe20008000000 */
[----:B------:R-:W-:Y:S02]  /*39a0*/  FMNMX.FTZ R14, R42, R3, !PT ;  /* 0x000000032a0e7209 */ /* 0x000fe40007810000 */
[----:B------:R-:W-:Y:S01]  /*39b0*/  FSEL R47, R47, -INF , !P0 ;  /* 0xff8000002f2f7808 */ /* 0x000fe20004000000 */
[----:B------:R-:W-:Y:S01]  /*39c0*/  MUFU.EX2 R37, R37 ;  /* 0x0000002500257308 */ /* 0x000fe20000000800 */
[----:B------:R-:W-:Y:S02]  /*39d0*/  PLOP3.LUT P2, PT, PT, PT, UP5, 0x40, 0x0 ;  /* 0x000000000000781c */ /* 0x000fe40003f4e858 */
[----:B------:R-:W-:Y:S02]  /*39e0*/  PLOP3.LUT P0, PT, PT, PT, UP6, 0x40, 0x0 ;  /* 0x000000000000781c */ /* 0x000fe40003f0e868 */
[----:B------:R-:W-:Y:S01]  /*39f0*/  FMNMX.FTZ R3, R43, R14, !PT ;  /* 0x0000000e2b037209 */ /* 0x000fe20007810000 */
[--C-:B------:R-:W-:Y:S01]  /*3a00*/  FFMA.FTZ R14, R24, UR5, -R15.reuse ;  /* 0x00000005180e7c23 */ /* 0x100fe2000801080f */
[----:B------:R-:W-:Y:S01]  /*3a10*/  ISETP.GT.AND P2, PT, R2, 0x38, P2 ;  /* 0x000000380200780c */ /* 0x000fe20001744270 */
[--C-:B------:R-:W-:Y:S01]  /*3a20*/  FFMA.FTZ R24, R32, UR5, -R15.reuse ;  /* 0x0000000520187c23 */ /* 0x100fe2000801080f */
[----:B------:R-:W-:Y:S01]  /*3a30*/  ISETP.GT.AND P0, PT, R2, 0x39, P0 ;  /* 0x000000390200780c */ /* 0x000fe20000704270 */
[--C-:B------:R-:W-:Y:S01]  /*3a40*/  FFMA.FTZ R32, R40, UR5, -R15.reuse ;  /* 0x0000000528207c23 */ /* 0x100fe2000801080f */
[----:B------:R-:W-:Y:S01]  /*3a50*/  FMNMX.FTZ R2, R46, R3, !PT ;  /* 0x000000032e027209 */ /* 0x000fe20007810000 */
[----:B------:R-:W0:Y:S01]  /*3a60*/  MUFU.EX2 R14, R14 ;  /* 0x0000000e000e7308 */ /* 0x000e220000000800 */
[----:B------:R-:W-:Y:S01]  /*3a70*/  ISETP.LT.OR P2, PT, R0, 0x39, P2 ;  /* 0x000000390000780c */ /* 0x000fe20001741670 */
[----:B------:R-:W-:Y:S01]  /*3a80*/  FFMA.FTZ R40, R48, UR5, -R15 ;  /* 0x0000000530287c23 */ /* 0x000fe2000801080f */
[----:B------:R-:W-:-:S02]  /*3a90*/  FMNMX.FTZ R3, R47, R2, !PT ;  /* 0x000000022f037209 */ /* 0x000fc40007810000 */
[----:B------:R-:W-:Y:S02]  /*3aa0*/  ISETP.LT.OR P0, PT, R0, 0x3a, P0 ;  /* 0x0000003a0000780c */ /* 0x000fe40000701670 */
[----:B------:R-:W-:Y:S01]  /*3ab0*/  FMNMX.FTZ R2, R50, R3, !PT ;  /* 0x0000000332027209 */ /* 0x000fe20007810000 */
[----:B------:R-:W1:Y:S01]  /*3ac0*/  MUFU.EX2 R24, R24 ;  /* 0x0000001800187308 */ /* 0x000e620000000800 */
[----:B------:R-:W-:Y:S02]  /*3ad0*/  FSEL R54, R54, -INF , !P2 ;  /* 0xff80000036367808 */ /* 0x000fe40005000000 */
[----:B------:R-:W-:Y:S01]  /*3ae0*/  FMNMX.FTZ R3, R51, R2, !PT ;  /* 0x0000000233037209 */ /* 0x000fe20007810000 */
[--C-:B------:R-:W-:Y:S01]  /*3af0*/  FFMA.FTZ R2, R28, UR5, -R15.reuse ;  /* 0x000000051c027c23 */ /* 0x100fe2000801080f */
[----:B------:R-:W-:Y:S01]  /*3b00*/  FSEL R55, R55, -INF , !P0 ;  /* 0xff80000037377808 */ /* 0x000fe20004000000 */
[--C-:B------:R-:W-:Y:S01]  /*3b10*/  FFMA.FTZ R28, R36, UR5, -R15.reuse ;  /* 0x00000005241c7c23 */ /* 0x100fe2000801080f */
[----:B------:R-:W-:Y:S01]  /*3b20*/  FMNMX.FTZ R0, R54, R3, !PT ;  /* 0x0000000336007209 */ /* 0x000fe20007810000 */
[----:B------:R-:W-:Y:S01]  /*3b30*/  MUFU.EX2 R198, R2 ;  /* 0x0000000200c67308 */ /* 0x000fe20000000800 */
[----:B------:R-:W-:Y:S01]  /*3b40*/  FFMA.FTZ R36, R44, UR5, -R15 ;  /* 0x000000052c247c23 */ /* 0x000fe2000801080f */
[----:B0-----:R-:W-:-:S02]  /*3b50*/  F2FP.F16.F32.PACK_AB R196, R21, R14 ;  /* 0x0000000e15c4723e */ /* 0x001fc400000000ff */
[----:B------:R-:W-:-:S04]  /*3b60*/  FMNMX.FTZ R0, R55, R0, !PT ;  /* 0x0000000037007209 */ /* 0x000fc80007810000 */
[----:B------:R-:W0:Y:S01]  /*3b70*/  MUFU.EX2 R28, R28 ;  /* 0x0000001c001c7308 */ /* 0x000e220000000800 */
[----:B------:R-:W2:Y:S01]  /*3b80*/  SHFL.BFLY PT, R3, R0, 0x2, 0x1f ;  /* 0x0c401f0000037f89 */ /* 0x000ea200000e0000 */
[----:B-1----:R-:W-:-:S06]  /*3b90*/  F2FP.F16.F32.PACK_AB R192, R25, R24 ;  /* 0x0000001819c0723e */ /* 0x002fcc00000000ff */
[----:B------:R-:W-:Y:S08]  /*3ba0*/  MUFU.EX2 R32, R32 ;  /* 0x0000002000207308 */ /* 0x000ff00000000800 */
[----:B------:R-:W1:Y:S01]  /*3bb0*/  MUFU.EX2 R36, R36 ;  /* 0x0000002400247308 */ /* 0x000e620000000800 */
[----:B0-----:R-:W-:-:S07]  /*3bc0*/  F2FP.F16.F32.PACK_AB R194, R29, R28 ;  /* 0x0000001c1dc2723e */ /* 0x001fce00000000ff */
[----:B------:R-:W-:Y:S01]  /*3bd0*/  MUFU.EX2 R40, R40 ;  /* 0x0000002800287308 */ /* 0x000fe20000000800 */
[----:B--2---:R-:W-:Y:S01]  /*3be0*/  FMNMX.FTZ R2, R0, R3, !PT ;  /* 0x0000000300027209 */ /* 0x004fe20007810000 */
[----:B------:R-:W-:-:S04]  /*3bf0*/  FFMA.FTZ R0, R68, UR5, -R15 ;  /* 0x0000000544007c23 */ /* 0x000fc8000801080f */
[----:B------:R-:W0:Y:S02]  /*3c00*/  SHFL.BFLY PT, R3, R2, 0x1, 0x1f ;  /* 0x0c201f0002037f89 */ /* 0x000e2400000e0000 */
[----:B------:R-:W2:Y:S01]  /*3c10*/  MUFU.EX2 R33, R0 ;  /* 0x0000000000217308 */ /* 0x000ea20000000800 */
[----:B-1----:R-:W-:-:S07]  /*3c20*/  F2FP.F16.F32.PACK_AB R190, R37, R36 ;  /* 0x0000002425be723e */ /* 0x002fce00000000ff */
[----:B------:R-:W1:Y:S01]  /*3c30*/  MUFU.EX2 R41, R41 ;  /* 0x0000002900297308 */ /* 0x000e620000000800 */
[----:B--2---:R-:W-:Y:S02]  /*3c40*/  F2FP.F16.F32.PACK_AB R188, R33, R32 ;  /* 0x0000002021bc723e */ /* 0x004fe400000000ff */
[----:B0-----:R-:W-:Y:S01]  /*3c50*/  FMNMX.FTZ R3, R2, R3, !PT ;  /* 0x0000000302037209 */ /* 0x001fe20007810000 */
[--C-:B------:R-:W-:Y:S01]  /*3c60*/  FFMA.FTZ R2, R52, UR5, -R15.reuse ;  /* 0x0000000534027c23 */ /* 0x100fe2000801080f */
[----:B------:R-:W-:Y:S01]  /*3c70*/  FFMA.FTZ R15, R72, UR5, -R15 ;  /* 0x00000005480f7c23 */ /* 0x000fe2000801080f */
[----:B-1----:R-:W-:Y:S02]  /*3c80*/  F2FP.F16.F32.PACK_AB R184, R41, R40 ;  /* 0x0000002829b8723e */ /* 0x002fe400000000ff */
[C---:B------:R-:W-:Y:S01]  /*3c90*/  FMUL.FTZ R0, R3.reuse, UR5 ;  /* 0x0000000503007c20 */ /* 0x040fe20008410000 */
[----:B------:R-:W-:Y:S01]  /*3ca0*/  FSETP.NEU.FTZ.AND P0, PT, R3, -INF , PT ;  /* 0xff8000000300780b */ /* 0x000fe20003f1d000 */
[----:B------:R0:W-:Y:S03]  /*3cb0*/  MUFU.EX2 R45, R15 ;  /* 0x0000000f002d7308 */ /* 0x0001e60000000800 */
[----:B------:R-:W-:-:S05]  /*3cc0*/  FSEL R0, R0, RZ, P0 ;  /* 0x000000ff00007208 */ /* 0x000fca0000000000 */
[--C-:B------:R-:W-:Y:S01]  /*3cd0*/  FFMA.FTZ R26, R26, UR5, -R0.reuse ;  /* 0x000000051a1a7c23 */ /* 0x100fe20008010800 */
[--C-:B------:R-:W-:Y:S01]  /*3ce0*/  FFMA.FTZ R27, R27, UR5, -R0.reuse ;  /* 0x000000051b1b7c23 */ /* 0x100fe20008010800 */
[--C-:B------:R-:W-:Y:S01]  /*3cf0*/  FFMA.FTZ R30, R30, UR5, -R0.reuse ;  /* 0x000000051e1e7c23 */ /* 0x100fe20008010800 */
[--C-:B------:R-:W-:Y:S01]  /*3d00*/  FFMA.FTZ R31, R31, UR5, -R0.reuse ;  /* 0x000000051f1f7c23 */ /* 0x100fe20008010800 */
[----:B0-----:R-:W-:Y:S01]  /*3d10*/  FADD.FTZ R15, R14, R21 ;  /* 0x000000150e0f7221 */ /* 0x001fe20000010000 */
[--C-:B------:R-:W-:Y:S01]  /*3d20*/  FFMA.FTZ R34, R34, UR5, -R0.reuse ;  /* 0x0000000522227c23 */ /* 0x100fe20008010800 */
[----:B------:R-:W-:Y:S01]  /*3d30*/  MUFU.EX2 R26, R26 ;  /* 0x0000001a001a7308 */ /* 0x000fe20000000800 */
[--C-:B------:R-:W-:Y:S01]  /*3d40*/  FFMA.FTZ R35, R35, UR5, -R0.reuse ;  /* 0x0000000523237c23 */ /* 0x100fe20008010800 */
[----:B------:R-:W-:Y:S01]  /*3d50*/  FADD.FTZ R44, R198, R15 ;  /* 0x0000000fc62c7221 */ /* 0x000fe20000010000 */
[--C-:B------:R-:W-:Y:S01]  /*3d60*/  FFMA.FTZ R38, R38, UR5, -R0.reuse ;  /* 0x0000000526267c23 */ /* 0x100fe20008010800 */
[--C-:B------:R-:W-:Y:S01]  /*3d70*/  FFMA.FTZ R39, R39, UR5, -R0.reuse ;  /* 0x0000000527277c23 */ /* 0x100fe20008010800 */
[----:B------:R-:W-:Y:S01]  /*3d80*/  FFMA.FTZ R42, R42, UR5, -R0 ;  /* 0x000000052a2a7c23 */ /* 0x000fe20008010800 */
[----:B------:R-:W-:Y:S01]  /*3d90*/  FADD.FTZ R15, R23, R44 ;  /* 0x0000002c170f7221 */ /* 0x000fe20000010000 */
[--C-:B------:R-:W-:Y:S01]  /*3da0*/  FFMA.FTZ R43, R43, UR5, -R0.reuse ;  /* 0x000000052b2b7c23 */ /* 0x100fe20008010800 */
[----:B------:R-:W0:Y:S01]  /*3db0*/  MUFU.EX2 R27, R27 ;  /* 0x0000001b001b7308 */ /* 0x000e220000000800 */
[--C-:B------:R-:W-:Y:S01]  /*3dc0*/  FFMA.FTZ R46, R46, UR5, -R0.reuse ;  /* 0x000000052e2e7c23 */ /* 0x100fe20008010800 */
[----:B------:R-:W-:Y:S01]  /*3dd0*/  FADD.FTZ R44, R24, R15 ;  /* 0x0000000f182c7221 */ /* 0x000fe20000010000 */
[--C-:B------:R-:W-:Y:S01]  /*3de0*/  FFMA.FTZ R47, R47, UR5, -R0.reuse ;  /* 0x000000052f2f7c23 */ /* 0x100fe20008010800 */
[--C-:B------:R-:W-:Y:S01]  /*3df0*/  FFMA.FTZ R50, R50, UR5, -R0.reuse ;  /* 0x0000000532327c23 */ /* 0x100fe20008010800 */
[----:B------:R-:W-:Y:S01]  /*3e00*/  FFMA.FTZ R51, R51, UR5, -R0 ;  /* 0x0000000533337c23 */ /* 0x000fe20008010800 */
[----:B------:R-:W-:Y:S01]  /*3e10*/  FADD.FTZ R49, R25, R44 ;  /* 0x0000002c19317221 */ /* 0x000fe20000010000 */
[--C-:B------:R-:W-:Y:S01]  /*3e20*/  FFMA.FTZ R54, R54, UR5, -R0.reuse ;  /* 0x0000000536367c23 */ /* 0x100fe20008010800 */
[----:B------:R-:W1:Y:S01]  /*3e30*/  MUFU.EX2 R30, R30 ;  /* 0x0000001e001e7308 */ /* 0x000e620000000800 */
[----:B------:R-:W-:Y:S01]  /*3e40*/  FFMA.FTZ R0, R55, UR5, -R0 ;  /* 0x0000000537007c23 */ /* 0x000fe20008010800 */
[----:B------:R-:W-:Y:S01]  /*3e50*/  FADD.FTZ R48, R28, R49 ;  /* 0x000000311c307221 */ /* 0x000fe20000010000 */
[----:B------:R-:W-:-:S03]  /*3e60*/  F2FP.F16.F32.PACK_AB R198, R23, R198 ;  /* 0x000000c617c6723e */ /* 0x000fc600000000ff */
[----:B------:R-:W-:Y:S02]  /*3e70*/  FADD.FTZ R49, R29, R48 ;  /* 0x000000301d317221 */ /* 0x000fe40000010000 */
[----:B------:R-:W2:Y:S01]  /*3e80*/  MUFU.EX2 R31, R31 ;  /* 0x0000001f001f7308 */ /* 0x000ea20000000800 */
[----:B0-----:R-:W-:Y:S01]  /*3e90*/  FADD.FTZ R15, R26, R27 ;  /* 0x0000001b1a0f7221 */ /* 0x001fe20000010000 */
[----:B------:R-:W-:Y:S01]  /*3ea0*/  FADD.FTZ R48, R32, R49 ;  /* 0x0000003120307221 */ /* 0x000fe20000010000 */
[----:B------:R-:W-:-:S03]  /*3eb0*/  F2FP.F16.F32.PACK_AB R197, R27, R26 ;  /* 0x0000001a1bc5723e */ /* 0x000fc600000000ff */
[----:B------:R-:W-:Y:S02]  /*3ec0*/  FADD.FTZ R49, R33, R48 ;  /* 0x0000003021317221 */ /* 0x000fe40000010000 */
        /* <DEDUP_REMOVED lines=9> */
[----:B------:R-:W-:Y:S01]  /*3f60*/  FADD.FTZ R44, R36, R49 ;  /* 0x00000031242c7221 */ /* 0x000fe20000010000 */
[----:B------:R-:W-:-:S03]  /*3f70*/  F2FP.F16.F32.PACK_AB R193, R35, R34 ;  /* 0x0000002223c1723e */ /* 0x000fc600000000ff */
[----:B------:R-:W-:Y:S02]  /*3f80*/  FADD.FTZ R21, R37, R44 ;  /* 0x0000002c25157221 */ /* 0x000fe40000010000 */
[----:B------:R-:W1:Y:S01]  /*3f90*/  MUFU.EX2 R42, R42 ;  /* 0x0000002a002a7308 */ /* 0x000e620000000800 */
[----:B--2---:R-:W-:Y:S01]  /*3fa0*/  FADD.FTZ R14, R38, R15 ;  /* 0x0000000f260e7221 */ /* 0x004fe20000010000 */
[----:B------:R-:W-:-:S04]  /*3fb0*/  FADD.FTZ R24, R40, R21 ;  /* 0x0000001528187221 */ /* 0x000fc80000010000 */
[----:B------:R-:W-:Y:S02]  /*3fc0*/  FADD.FTZ R21, R41, R24 ;  /* 0x0000001829157221 */ /* 0x000fe40000010000 */
        /* <DEDUP_REMOVED lines=11> */
[----:B-1----:R-:W-:Y:S01]  /*4080*/  FADD.FTZ R24, R2, R21 ;  /* 0x0000001502187221 */ /* 0x002fe20000010000 */
[----:B------:R-:W-:-:S03]  /*4090*/  F2FP.F16.F32.PACK_AB R186, R45, R2 ;  /* 0x000000022dba723e */ /* 0x000fc600000000ff */
[----:B------:R-:W-:-:S03]  /*40a0*/  FADD.FTZ R15, R45, R24 ;  /* 0x000000182d0f7221 */ /* 0x000fc60000010000 */
[----:B------:R-:W1:Y:S01]  /*40b0*/  MUFU.EX2 R51, R51 ;  /* 0x0000003300337308 */ /* 0x000e620000000800 */
[C---:B--2---:R-:W-:Y:S01]  /*40c0*/  FADD.FTZ R21, R47.reuse, R14 ;  /* 0x0000000e2f157221 */ /* 0x044fe20000010000 */
[----:B------:R-:W-:-:S06]  /*40d0*/  F2FP.F16.F32.PACK_AB R191, R47, R46 ;  /* 0x0000002e2fbf723e */ /* 0x000fcc00000000ff */
[----:B------:R-:W2:Y:S01]  /*40e0*/  MUFU.EX2 R54, R54 ;  /* 0x0000003600367308 */ /* 0x000ea20000000800 */
[----:B0-----:R-:W-:-:S07]  /*40f0*/  FADD.FTZ R2, R50, R21 ;  /* 0x0000001532027221 */ /* 0x001fce0000010000 */
[----:B------:R-:W0:Y:S01]  /*4100*/  MUFU.EX2 R187, R0 ;  /* 0x0000000000bb7308 */ /* 0x000e220000000800 */
[C---:B-1----:R-:W-:Y:S01]  /*4110*/  FADD.FTZ R21, R51.reuse, R2 ;  /* 0x0000000233157221 */ /* 0x042fe20000010000 */
[----:B------:R-:W-:-:S03]  /*4120*/  F2FP.F16.F32.PACK_AB R185, R51, R50 ;  /* 0x0000003233b9723e */ /* 0x000fc600000000ff */
[----:B--2---:R-:W-:-:S04]  /*4130*/  FADD.FTZ R14, R54, R21 ;  /* 0x00000015360e7221 */ /* 0x004fc80000010000 */
[C---:B0-----:R-:W-:Y:S01]  /*4140*/  FADD.FTZ R14, R187.reuse, R14 ;  /* 0x0000000ebb0e7221 */ /* 0x041fe20000010000 */
[----:B------:R-:W-:Y:S01]  /*4150*/  F2FP.F16.F32.PACK_AB R187, R187, R54 ;  /* 0x00000036bbbb723e */ /* 0x000fe200000000ff */
[----:B------:R-:W-:Y:S06]  /*4160*/  @!P6 BRA `(.L_x_988) ;  /* 0x000000000044e947 */ /* 0x000fec0003800000 */
[----:B------:R-:W-:Y:S01]  /*4170*/  ISETP.LT.AND P0, PT, RZ, UR38, PT ;  /* 0x00000026ff007c0c */ /* 0x000fe2000bf01270 */
[----:B------:R-:W-:-:S06]  /*4180*/  UIADD3 UR4, UR38, -0x1, URZ ;  /* 0xffffffff26047890 */ /* 0x000fcc000fffe03f */
[----:B------:R-:W-:-:S06]  /*4190*/  IMAD.U32 R0, RZ, RZ, UR4 ;  /* 0x00000004ff007e24 */ /* 0x000fcc000f8e00ff */
[----:B------:R-:W-:Y:S05]  /*41a0*/  @P0 BRA `(.L_x_989) ;  /* 0x00000000001c0947 */ /* 0x000fea0003800000 */
[----:B------:R-:W-:Y:S01]  /*41b0*/  ISETP.NE.AND P0, PT, R57, 0x1, PT ;  /* 0x000000013900780c */ /* 0x000fe20003f05270 */
[----:B------:R-:W-:-:S12]  /*41c0*/  IMAD R21, RZ, RZ, -UR38 ;  /* 0x80000026ff157e24 */ /* 0x000fd8000f8e02ff */
[----:B------:R-:W0:Y:S02]  /*41d0*/  @P0 LDC.64 R24, c[0x0][0x9e8] ;  /* 0x00027a00ff180b82 */ /* 0x000e240000000a00 */
[----:B0-----:R-:W-:-:S05]  /*41e0*/  @P0 IMAD.HI.U32 R0, R21, R24, RZ ;  /* 0x0000001815000227 */ /* 0x001fca00078e00ff */
[----:B------:R-:W-:-:S04]  /*41f0*/  @P0 SHF.R.U32.HI R21, RZ, R25, R0 ;  /* 0x00000019ff150219 */ /* 0x000fc80000011600 */
[----:B------:R-:W-:Y:S01]  /*4200*/  LOP3.LUT R0, RZ, R21, RZ, 0x33, !PT ;  /* 0x00000015ff007212 */ /* 0x000fe200078e33ff */
[----:B------:R-:W-:Y:S06]  /*4210*/  BRA `(.L_x_990) ;  /* 0x0000000000107947 */ /* 0x000fec0003800000 */
.L_x_989:
[----:B------:R-:W-:-:S13]  /*4220*/  ISETP.NE.AND P0, PT, R57, 0x1, PT ;  /* 0x000000013900780c */ /* 0x000fda0003f05270 */
[----:B------:R-:W0:Y:S02]  /*4230*/  @P0 LDC.64 R24, c[0x0][0x9e8] ;  /* 0x00027a00ff180b82 */ /* 0x000e240000000a00 */
[----:B0-----:R-:W-:-:S05]  /*4240*/  @P0 IMAD.HI.U32 R2, R0, R24, RZ ;  /* 0x0000001800020227 */ /* 0x001fca00078e00ff */
[----:B------:R-:W-:-:S07]  /*4250*/  @P0 SHF.R.U32.HI R0, RZ, R25, R2 ;  /* 0x00000019ff000219 */ /* 0x000fce0000011602 */
.L_x_990:
[----:B------:R-:W-:-:S05]  /*4260*/  IMAD R57, R0, R57, R57 ;  /* 0x0000003900397224 */ /* 0x000fca00078e0239 */
[----:B------:R-:W-:-:S07]  /*4270*/  VIMNMX R56, R56, R57, PT ;  /* 0x0000003938387248 */ /* 0x000fce0003fe0100 */
.L_x_988:
[----:B------:R-:W-:Y:S01]  /*4280*/  R2UR UR4, R22 ;  /* 0x00000000160472ca */ /* 0x000fe200000e0000 */
[----:B------:R-:W-:Y:S01]  /*4290*/  UMOV UR61, URZ ;  /* 0x0000003f003d7c82 */ /* 0x000fe20008000000 */
[----:B------:R-:W-:Y:S01]  /*42a0*/  SHF.R.S32.HI R21, RZ, 0x1f, R56 ;  /* 0x0000001fff157819 */ /* 0x000fe20000011438 */
[----:B------:R-:W-:Y:S01]  /*42b0*/  IMAD.MOV.U32 R0, RZ, RZ, 0x3f800000 ;  /* 0x3f800000ff007424 */ /* 0x000fe200078e00ff */
[----:B------:R-:W-:Y:S01]  /*42c0*/  CS2R R150, SRZ ;  /* 0x0000000000967805 */ /* 0x000fe2000001ff00 */
[----:B------:R-:W-:Y:S01]  /*42d0*/  IMAD.MOV.U32 R2, RZ, RZ, 0x3f800000 ;  /* 0x3f800000ff027424 */ /* 0x000fe200078e00ff */
[----:B------:R-:W-:Y:S02]  /*42e0*/  LEA.HI R21, R21, R56, RZ, 0x6 ;  /* 0x0000003815157211 */ /* 0x000fe400078f30ff */
[----:B------:R-:W-:Y:S02]  /*42f0*/  CS2R R148, SRZ ;  /* 0x0000000000947805 */ /* 0x000fe4000001ff00 */
[----:B------:R-:W-:-:S02]  /*4300*/  CS2R R146, SRZ ;  /* 0x0000000000927805 */ /* 0x000fc4000001ff00 */
[----:B------:R-:W-:Y:S02]  /*4310*/  CS2R R144, SRZ ;  /* 0x0000000000907805 */ /* 0x000fe4000001ff00 */
[----:B------:R-:W-:Y:S02]  /*4320*/  SHF.R.S32.HI R21, RZ, 0x6, R21 ;  /* 0x00000006ff157819 */ /* 0x000fe40000011415 */
[----:B------:R-:W-:Y:S02]  /*4330*/  CS2R R142, SRZ ;  /* 0x00000000008e7805 */ /* 0x000fe4000001ff00 */
[----:B------:R-:W-:Y:S02]  /*4340*/  CS2R R140, SRZ ;  /* 0x00000000008c7805 */ /* 0x000fe4000001ff00 */
[----:B------:R-:W-:Y:S02]  /*4350*/  CS2R R138, SRZ ;  /* 0x00000000008a7805 */ /* 0x000fe4000001ff00 */
[----:B------:R-:W-:Y:S01]  /*4360*/  VIMNMX R21, R21, UR4, !PT ;  /* 0x0000000415157c48 */ /* 0x000fe2000ffe0100 */
[----:B------:R-:W-:Y:S01]  /*4370*/  UMOV UR4, URZ ;  /* 0x0000003f00047c82 */ /* 0x000fe20008000000 */
[----:B------:R-:W-:-:S02]  /*4380*/  CS2R R136, SRZ ;  /* 0x0000000000887805 */ /* 0x000fc4000001ff00 */
[----:B------:R-:W-:Y:S02]  /*4390*/  CS2R R134, SRZ ;  /* 0x0000000000867805 */ /* 0x000fe4000001ff00 */
[----:B------:R-:W-:Y:S02]  /*43a0*/  ISETP.LE.AND P0, PT, R21, UR6, PT ;  /* 0x0000000615007c0c */ /* 0x000fe4000bf03270 */
        /* <DEDUP_REMOVED lines=56> */
[----:B------:R-:W-:Y:S01]  /*4730*/  UMOV UR4, URZ ;  /* 0x0000003f00047c82 */ /* 0x000fe20008000000 */
[----:B------:R-:W-:Y:S01]  /*4740*/  IMAD.MOV.U32 R2, RZ, RZ, 0x3f800000 ;  /* 0x3f800000ff027424 */ /* 0x000fe200078e00ff */
[----:B------:R-:W-:Y:S01]  /*4750*/  UMOV UR7, URZ ;  /* 0x0000003f00077c82 */ /* 0x000fe20008000000 */
[----:B------:R-:W-:Y:S02]  /*4760*/  IMAD.U32 R201, RZ, RZ, UR4 ;  /* 0x00000004ffc97e24 */ /* 0x000fe4000f8e00ff */
[----:B------:R-:W-:Y:S02]  /*4770*/  IMAD.MOV.U32 R0, RZ, RZ, 0x3f800000 ;  /* 0x3f800000ff007424 */ /* 0x000fe400078e00ff */
[----:B------:R-:W-:-:S07]  /*4780*/  IMAD.MOV.U32 R151, RZ, RZ, RZ ;  /* 0x000000ffff977224 */ /* 0x000fce00078e00ff */
.L_x_1008:
[----:B------:R-:W-:Y:S01]  /*4790*/  R2UR UR5, R201 ;  /* 0x00000000c90572ca */ /* 0x000fe200000e0000 */
[----:B------:R-:W-:-:S04]  /*47a0*/  UIADD3 UR4, UR7, 0x1, URZ ;  /* 0x0000000107047890 */ /* 0x000fc8000fffe03f */
[----:B------:R-:W-:-:S04]  /*47b0*/  UISETP.NE.AND UP1, UPT, UR4, 0x2, UPT ;  /* 0x000000020400788c */ /* 0x000fc8000bf25270 */
[----:B------:R-:W-:Y:S02]  /*47c0*/  USEL UR61, URZ, 0x1, UP1 ;  /* 0x000000013f3d7887 */ /* 0x000fe40008800000 */
[----:B------:R-:W-:Y:S02]  /*47d0*/  USEL UR4, UR4, URZ, UP1 ;  /* 0x0000003f04047287 */ /* 0x000fe40008800000 */
[----:B------:R-:W-:Y:S01]  /*47e0*/  ULOP3.LUT UR61, UR5, UR61, URZ, 0x3c, !UPT ;  /* 0x0000003d053d7292 */ /* 0x000fe2000f8e3c3f */
[----:B------:R-:W-:Y:S11]  /*47f0*/  @!P4 BRA `(.L_x_992) ;  /* 0x000000000004c947 */ /* 0x000ff60003800000 */
[----:B------:R-:W-:Y:S01]  /*4800*/  BPT.TRAP 0x1 ;  /* 0x000000040000795c */ /* 0x000fe20000300000 */
.L_x_992:
[----:B------:R-:W-:Y:S01]  /*4810*/  R2UR UR5, R16 ;  /* 0x00000000100572ca */ /* 0x000fe200000e0000 */
[----:B------:R-:W-:-:S05]  /*4820*/  IMAD.U32 R23, RZ, RZ, UR61 ;  /* 0x0000003dff177e24 */ /* 0x000fca000f8e00ff */
[----:B------:R-:W-:-:S07]  /*4830*/  SHF.L.U32 R23, R23, 0x1f, RZ ;  /* 0x0000001f17177819 */ /* 0x000fce00000006ff */
[----:B------:R-:W-:-:S09]  /*4840*/  ULEA UR60, UR4, UR5, 0x3 ;  /* 0x00000005043c7291 */ /* 0x000fd2000f8e183f */
[----:B------:R0:W1:Y:S01]  /*4850*/  SYNCS.PHASECHK.TRANS64.TRYWAIT P0, [UR60+0x30830], R23 ;  /* 0x03083017ff0075a7 */ /* 0x000062000800017c */
[----:B------:R-:W-:Y:S05]  /*4860*/  @!P4 BRA `(.L_x_993) ;  /* 0x000000000004c947 */ /* 0x000fea0003800000 */
[----:B------:R-:W-:Y:S01]  /*4870*/  BPT.TRAP 0x1 ;  /* 0x000000040000795c */ /* 0x000fe20000300000 */
.L_x_993:
[----:B-1----:R-:W-:Y:S05]  /*4880*/  @P0 BRA `(.L_x_994) ;  /* 0x0000000000080947 */ /* 0x002fea0003800000 */
[----:B------:R-:W1:Y:S02]  /*4890*/  SYNCS.PHASECHK.TRANS64.TRYWAIT P0, [UR60+0x30830], R23 ;  /* 0x03083017ff0075a7 */ /* 0x000e64000800017c */
[----:B-1----:R-:W-:Y:S05]  /*48a0*/  @!P0 BRA `(.L_x_995) ;  /* 0x000000f400fc8947 */ /* 0x002fea0003800000 */
.L_x_994:
[----:B------:R-:W-:Y:S01]  /*48b0*/  R2UR UR5, R19 ;  /* 0x00000000130572ca */ /* 0x000fe200000e0000 */
[----:B-1----:R-:W-:Y:S01]  /*48c0*/  WARPGROUP.ARRIVE ;  /* 0x00000000000079c5 */ /* 0x002fe20000000000 */
[----:B------:R-:W-:Y:S01]  /*48d0*/  R2UR UR56, R6 ;  /* 0x00000000063872ca */ /* 0x000fe200000e0000 */
[----:B------:R-:W-:Y:S01]  /*48e0*/  UMOV UR59, 0x40000040 ;  /* 0x40000040003b7882 */ /* 0x000fe20000000000 */
[----:B------:R-:W-:Y:S01]  /*48f0*/  R2UR UR57, R7 ;  /* 0x00000000073972ca */ /* 0x000fe200000e0000 */
[----:B------:R-:W-:Y:S01]  /*4900*/  UMOV UR55, 0x40000040 ;  /* 0x4000004000377882 */ /* 0x000fe20000000000 */
[----:B0-----:R-:W-:Y:S01]  /*4910*/  MOV R23, UR53 ;  /* 0x0000003500177c02 */ /* 0x001fe20008000f00 */
[----:B------:R-:W-:Y:S01]  /*4920*/  UMOV UR11, 0x40000040 ;  /* 0x40000040000b7882 */ /* 0x000fe20000000000 */
[----:B------:R-:W-:Y:S01]  /*4930*/  MOV R200, UR52 ;  /* 0x0000003400c87c02 */ /* 0x000fe20008000f00 */
[----:B------:R-:W-:Y:S01]  /*4940*/  UMOV UR15, 0x40000040 ;  /* 0x40000040000f7882 */ /* 0x000fe20000000000 */
[----:B------:R-:W-:Y:S01]  /*4950*/  R2UR UR52, R8 ;  /* 0x00000000083472ca */ /* 0x000fe200000e0000 */
[----:B------:R-:W-:Y:S01]  /*4960*/  UMOV UR19, 0x40000040 ;  /* 0x4000004000137882 */ /* 0x000fe20000000000 */
[----:B------:R-:W-:Y:S01]  /*4970*/  R2UR UR53, R9 ;  /* 0x00000000093572ca */ /* 0x000fe200000e0000 */
[----:B------:R-:W-:Y:S01]  /*4980*/  ULEA UR5, UR4, UR5, 0xb ;  /* 0x0000000504057291 */ /* 0x000fe2000f8e583f */
[-C--:B------:R-:W-:Y:S01]  /*4990*/  FMUL.FTZ R24, R24, R0.reuse ;  /* 0x0000000018187220 */ /* 0x080fe20000410000 */
[----:B------:R-:W-:Y:S01]  /*49a0*/  UMOV UR23, 0x40000040 ;  /* 0x4000004000177882 */ /* 0x000fe20000000000 */
[----:B------:R-:W-:Y:S01]  /*49b0*/  UMOV UR27, 0x40000040 ;  /* 0x40000040001b7882 */ /* 0x000fe20000000000 */
[----:B------:R-:W-:Y:S01]  /*49c0*/  UIADD3 UR10, UR5, 0x2, URZ ;  /* 0x00000002050a7890 */ /* 0x000fe2000fffe03f */
[-C--:B------:R-:W-:Y:S01]  /*49d0*/  FMUL.FTZ R25, R25, R0.reuse ;  /* 0x0000000019197220 */ /* 0x080fe20000410000 */
[----:B------:R-:W-:Y:S01]  /*49e0*/  UIADD3 UR14, UR5, 0x200, URZ ;  /* 0x00000200050e7890 */ /* 0x000fe2000fffe03f */
[-C--:B------:R-:W-:Y:S01]  /*49f0*/  FMUL.FTZ R28, R28, R0.reuse ;  /* 0x000000001c1c7220 */ /* 0x080fe20000410000 */
[----:B------:R-:W-:Y:S01]  /*4a00*/  UMOV UR58, UR5 ;  /* 0x00000005003a7c82 */ /* 0x000fe20008000000 */
[----:B------:R-:W-:Y:S01]  /*4a10*/  UIADD3 UR18, UR5, 0x202, URZ ;  /* 0x0000020205127890 */ /* 0x000fe2000fffe03f */
[----:B------:R-:W-:Y:S01]  /*4a20*/  HGMMA.64x64x16.F32 R152, gdesc[UR56], RZ, !UPT, gsb0 ;  /* 0x00e00000389879f0 */ /* 0x000fe2000c0008ff */
[----:B------:R-:W-:Y:S01]  /*4a30*/  UMOV UR54, UR10 ;  /* 0x0000000a00367c82 */ /* 0x000fe20008000000 */
[----:B------:R-:W-:Y:S01]  /*4a40*/  R2UR UR56, R12 ;  /* 0x000000000c3872ca */ /* 0x000fe200000e0000 */
[----:B------:R-:W-:Y:S01]  /*4a50*/  UIADD3 UR10, UR5, 0x4, URZ ;  /* 0x00000004050a7890 */ /* 0x000fe2000fffe03f */
[----:B------:R-:W-:Y:S01]  /*4a60*/  R2UR UR57, R13 ;  /* 0x000000000d3972ca */ /* 0x000fe200000e0000 */
[----:B------:R-:W-:Y:S01]  /*4a70*/  UMOV UR59, 0x40000040 ;  /* 0x40000040003b7882 */ /* 0x000fe20000000000 */
[----:B------:R-:W-:Y:S01]  /*4a80*/  UIADD3 UR22, UR5, 0x204, URZ ;  /* 0x0000020405167890 */ /* 0x000fe2000fffe03f */
[-C--:B------:R-:W-:Y:S01]  /*4a90*/  FMUL.FTZ R29, R29, R0.reuse ;  /* 0x000000001d1d7220 */ /* 0x080fe20000410000 */
[----:B------:R-:W-:Y:S01]  /*4aa0*/  UIADD3 UR26, UR5, 0x206, URZ ;  /* 0x00000206051a7890 */ /* 0x000fe2000fffe03f */
[-C--:B------:R-:W-:Y:S01]  /*4ab0*/  FMUL.FTZ R32, R32, R0.reuse ;  /* 0x0000000020207220 */ /* 0x080fe20000410000 */
        /* <DEDUP_REMOVED lines=73> */
[----:B------:R-:W-:Y:S01]  /*4f50*/  HGMMA.64x64x16.F32 R152, gdesc[UR52], R152, gsb0 ;  /* 0x00e00000349879f0 */ /* 0x000fe20008000898 */
[----:B------:R-:W-:Y:S01]  /*4f60*/  R2UR UR53, R23 ;  /* 0x00000000173572ca */ /* 0x000fe200000e0000 */
[----:B------:R-:W-:Y:S01]  /*4f70*/  UIADD3 UR54, UR5, 0x604, URZ ;  /* 0x0000060405367890 */ /* 0x000fe2000fffe03f */
[----:B------:R-:W-:Y:S01]  /*4f80*/  R2UR UR52, R200 ;  /* 0x00000000c83472ca */ /* 0x000fe200000e0000 */
[----:B------:R-:W-:Y:S01]  /*4f90*/  UMOV UR55, 0x40000040 ;  /* 0x4000004000377882 */ /* 0x000fe20000000000 */
[----:B------:R-:W-:Y:S01]  /*4fa0*/  UIADD3 UR5, UR5, 0x606, URZ ;  /* 0x0000060605057890 */ /* 0x000fe2000fffe03f */
        /* <DEDUP_REMOVED lines=68> */
[----:B------:R-:W-:Y:S01]  /*53f0*/  HGMMA.64x64x16.F32 R152, gdesc[UR56], R152, gsb0 ;  /* 0x00e00000389879f0 */ /* 0x000fe20008000898 */
[----:B------:R-:W-:Y:S01]  /*5400*/  R2UR UR56, R10 ;  /* 0x000000000a3872ca */ /* 0x000fe200000e0000 */
[----:B------:R-:W-:Y:S01]  /*5410*/  UMOV UR58, UR5 ;  /* 0x00000005003a7c82 */ /* 0x000fe20008000000 */
[----:B------:R-:W-:Y:S01]  /*5420*/  R2UR UR57, R11 ;  /* 0x000000000b3972ca */ /* 0x000fe200000e0000 */
[----:B------:R-:W-:Y:S01]  /*5430*/  UMOV UR59, 0x40000040 ;  /* 0x40000040003b7882 */ /* 0x000fe20000000000 */
[----:B------:R-:W-:Y:S02]  /*5440*/  WARPGROUP.DEPBAR.LE gsb0, 0x0 ;  /* 0x00008000000079c5 */ /* 0x000fe40000010000 */
[----:B------:R-:W-:-:S06]  /*5450*/  WARPGROUP.ARRIVE ;  /* 0x00000000000079c5 */ /* 0x000fcc0000000000 */
[----:B------:R-:W-:Y:S03]  /*5460*/  HGMMA.64x64x16.F32 R152, gdesc[UR8], R152, gsb0 ;  /* 0x00e00000089879f0 */ /* 0x000fe60008000898 */
        /* <DEDUP_REMOVED lines=37> */
[----:B------:R-:W-:Y:S05]  /*56c0*/  @!P4 BRA `(.L_x_996) ;  /* 0x000000000004c947 */ /* 0x000fea0003800000 */
[----:B------:R-:W-:Y:S01]  /*56d0*/  BPT.TRAP 0x1 ;  /* 0x000000040000795c */ /* 0x000fe20000300000 */
.L_x_996:
[----:B------:R-:W-:Y:S02]  /*56e0*/  R2UR UR10, R16 ;  /* 0x00000000100a72ca */ /* 0x000fe400000e0000 */
[----:B------:R-:W-:-:S11]  /*56f0*/  R2UR UR5, R201 ;  /* 0x00000000c90572ca */ /* 0x000fd600000e0000 */
[----:B------:R-:W-:Y:S02]  /*5700*/  ULEA UR14, UR7, UR10, 0x3 ;  /* 0x0000000a070e7291 */ /* 0x000fe4000f8e183f */
[----:B------:R-:W-:-:S05]  /*5710*/  IMAD.U32 R0, RZ, RZ, UR5 ;  /* 0x00000005ff007e24 */ /* 0x000fca000f8e00ff */
[----:B------:R-:W-:-:S04]  /*5720*/  SHF.L.U32 R0, R0, 0x1f, RZ ;  /* 0x0000001f00007819 */ /* 0x000fc800000006ff */
[----:B------:R0:W1:Y:S01]  /*5730*/  SYNCS.PHASECHK.TRANS64.TRYWAIT P0, [UR14+0x30850], R0 ;  /* 0x03085000ff0075a7 */ /* 0x000062000800014e */
[----:B------:R-:W-:Y:S05]  /*5740*/  @!P4 BRA `(.L_x_997) ;  /* 0x000000000004c947 */ /* 0x000fea0003800000 */
[----:B------:R-:W-:Y:S01]  /*5750*/  BPT.TRAP 0x1 ;  /* 0x000000040000795c */ /* 0x000fe20000300000 */
.L_x_997:
[----:B-1----:R-:W-:Y:S05]  /*5760*/  @P0 BRA `(.L_x_998) ;  /* 0x0000000000080947 */ /* 0x002fea0003800000 */
[----:B------:R-:W1:Y:S02]  /*5770*/  SYNCS.PHASECHK.TRANS64.TRYWAIT P0, [UR14+0x30850], R0 ;  /* 0x03085000ff0075a7 */ /* 0x000e64000800014e */
[----:B-1----:R-:W-:Y:S05]  /*5780*/  @!P0 BRA `(.L_x_999) ;  /* 0x000000e8005c8947 */ /* 0x002fea0003800000 */
.L_x_998:
[----:B------:R-:W-:Y:S01]  /*5790*/  R2UR UR5, R16 ;  /* 0x00000000100572ca */ /* 0x000fe200000e0000 */
[----:B------:R-:W-:Y:S01]  /*57a0*/  WARPGROUP.ARRIVE ;  /* 0x00000000000079c5 */ /* 0x000fe20000000000 */
[----:B------:R-:W-:Y:S01]  /*57b0*/  UMOV UR11, 0x40000040 ;  /* 0x40000040000b7882 */ /* 0x000fe20000000000 */
[----:B------:R-:W-:Y:S01]  /*57c0*/  PLOP3.LUT P0, PT, PT, PT, UP0, 0x80, 0x0 ;  /* 0x000000000000781c */ /* 0x000fe20003f0f008 */
[----:B------:R-:W-:Y:S01]  /*57d0*/  IMAD.MOV.U32 R2, RZ, RZ, R18 ;  /* 0x000000ffff027224 */ /* 0x000fe200078e0012 */
[----:B------:R-:W-:Y:S01]  /*57e0*/  PLOP3.LUT P1, PT, PT, PT, UP0, 0x80, 0x0 ;  /* 0x000000000000781c */ /* 0x000fe20003f2f008 */
[----:B------:R-:W-:Y:S01]  /*57f0*/  ULDC UR18, c[0x0][0x2f0] ;  /* 0x0000bc0000127ab9 */ /* 0x000fe20000000800 */
[----:B------:R-:W-:Y:S01]  /*5800*/  R2UR UR22, R17 ;  /* 0x00000000111672ca */ /* 0x000fe200000e0000 */
[----:B------:R-:W-:Y:S01]  /*5810*/  ULDC UR19, c[0x0][0x288] ;  /* 0x0000a20000137ab9 */ /* 0x000fe20000000800 */
[----:B------:R-:W-:-:S04]  /*5820*/  R2UR UR15, R20 ;  /* 0x00000000140f72ca */ /* 0x000fc800000e0000 */
[----:B------:R-:W-:-:S04]  /*5830*/  UIADD3 UR5, UR5, 0x400, URZ ;  /* 0x0000040005057890 */ /* 0x000fc8000fffe03f */
[----:B------:R-:W-:-:S04]  /*5840*/  USHF.R.U32.HI UR5, URZ, 0x4, UR5 ;  /* 0x000000043f057899 */ /* 0x000fc80008011605 */
[----:B------:R-:W-:-:S04]  /*5850*/  ULOP3.LUT UR5, UR5, 0x3fff, URZ, 0xc0, !UPT ;  /* 0x00003fff05057892 */ /* 0x000fc8000f8ec03f */
[----:B------:R-:W-:-:S04]  /*5860*/  ULOP3.LUT UR5, UR5, 0x2000000, URZ, 0xfc, !UPT ;  /* 0x0200000005057892 */ /* 0x000fc8000f8efc3f */
[----:B------:R-:W-:Y:S02]  /*5870*/  ULEA UR5, UR7, UR5, 0xb ;  /* 0x0000000507057291 */ /* 0x000fe4000f8e583f */
[----:B------:R-:W-:-:S05]  /*5880*/  USHF.L.U32 UR7, UR6, 0x6, URZ ;  /* 0x0000000606077899 */ /* 0x000fca000800063f */
[----:B------:R-:W-:Y:S02]  /*5890*/  UMOV UR10, UR5 ;  /* 0x00000005000a7c82 */ /* 0x000fe40008000000 */
        /* <DEDUP_REMOVED lines=14> */
[----:B------:R-:W-:Y:S02]  /*5980*/  UMOV UR11, 0x40000040 ;  /* 0x40000040000b7882 */ /* 0x000fe40000000000 */
[----:B------:R-:W-:Y:S02]  /*5990*/  @UP0 ULDC UR5, c[0x0][0x44c] ;  /* 0x0001130000050ab9 */ /* 0x000fe40000000800 */
[----:B01----:R-:W-:Y:S01]  /*59a0*/  @P0 IMAD.HI.U32 R0, R18, UR5, RZ ;  /* 0x0000000512000c27 */ /* 0x003fe2000f8e00ff */
[----:B------:R-:W-:-:S04]  /*59b0*/  @UP0 ULDC UR5, c[0x0][0x450] ;  /* 0x0001140000050ab9 */ /* 0x000fc80000000800 */
[----:B------:R-:W-:Y:S01]  /*59c0*/  @P1 SHF.R.U32.HI R2, RZ, UR5, R0 ;  /* 0x00000005ff021c19 */ /* 0x000fe20008011600 */
[----:B------:R-:W-:Y:S01]  /*59d0*/  UIADD3 UR5, -UR7, 0x1, URZ ;  /* 0x0000000107057890 */ /* 0x000fe2000fffe13f */
[----:B------:R-:W-:-:S04]  /*59e0*/  IMAD.U32 R0, RZ, RZ, UR60 ;  /* 0x0000003cff007e24 */ /* 0x000fc8000f8e00ff */
[----:B------:R-:W-:-:S05]  /*59f0*/  @!P5 VIADD R0, R0, 0x30840 ;  /* 0x000308400000d836 */ /* 0x000fca0000000000 */
[----:B------:R-:W-:Y:S01]  /*5a00*/  @!P5 PRMT R0, RZ, 0x654, R0 ;  /* 0x00000654ff00d816 */ /* 0x000fe20000000000 */
[----:B------:R-:W-:Y:S02]  /*5a10*/  WARPGROUP.DEPBAR.LE gsb0, 0x0 ;  /* 0x00008000000079c5 */ /* 0x000fe40000010000 */
[----:B------:R-:W-:-:S06]  /*5a20*/  WARPGROUP.ARRIVE ;  /* 0x00000000000079c5 */ /* 0x000fcc0000000000 */
[----:B------:R-:W-:Y:S01]  /*5a30*/  HGMMA.64x256x16.F32 R24, R184, gdesc[UR8].tnspB, R24, gsb0 ;  /* 0x43e00008b8187df0 */ /* 0x000fe20008000818 */
[----:B------:R-:W-:Y:S01]  /*5a40*/  UMOV UR10, UR18 ;  /* 0x00000012000a7c82 */ /* 0x000fe20008000000 */
[----:B------:R-:W-:Y:S01]  /*5a50*/  UMOV UR11, UR19 ;  /* 0x00000013000b7c82 */ /* 0x000fe20008000000 */
[----:B------:R-:W-:Y:S01]  /*5a60*/  IMAD.U32 R188, RZ, RZ, UR10 ;  /* 0x0000000affbc7e24 */ /* 0x000fe2000f8e00ff */
[----:B------:R-:W-:Y:S01]  /*5a70*/  ULDC UR18, c[0x0][0x9e0] ;  /* 0x0002780000127ab9 */ /* 0x000fe20000000800 */
[----:B------:R-:W-:Y:S02]  /*5a80*/  WARPGROUP.DEPBAR.LE gsb0, 0x0 ;  /* 0x00008000000079c5 */ /* 0x000fe40000010000 */
[----:B------:R-:W0:Y:S01]  /*5a90*/  SHFL.IDX PT, R184, R2, RZ, 0x1c1f ;  /* 0x001c1fff02b87589 */ /* 0x000e2200000e0000 */
[----:B------:R-:W-:Y:S01]  /*5aa0*/  IMAD.U32 R186, RZ, RZ, UR5 ;  /* 0x00000005ffba7e24 */ /* 0x000fe2000f8e00ff */
[----:B------:R0:W-:Y:S03]  /*5ab0*/  @!P5 SYNCS.ARRIVE.TRANS64.RED.A1T0 RZ, [R0+URZ], RZ ;  /* 0x000000ff00ffd9a7 */ /* 0x0001e6000810043f */
[----:B------:R-:W-:-:S04]  /*5ac0*/  IMAD R23, R5, -0x2, R186 ;  /* 0xfffffffe05177824 */ /* 0x000fc800078e02ba */
[----:B------:R-:W-:-:S04]  /*5ad0*/  IMAD R23, R188, UR22, R23 ;  /* 0x00000016bc177c24 */ /* 0x000fc8000f8e0217 */
[----:B------:R-:W-:-:S04]  /*5ae0*/  VIADD R23, R23, -UR11 ;  /* 0x8000000b17177c36 */ /* 0x000fc80008000000 */
[C---:B------:R-:W-:Y:S01]  /*5af0*/  VIADD R186, R23.reuse, UR18 ;  /* 0x0000001217ba7c36 */ /* 0x040fe20008000000 */
[----:B------:R-:W-:-:S03]  /*5b00*/  IADD3 R187, R23, UR15, RZ ;  /* 0x0000000f17bb7c10 */ /* 0x000fc6000fffe0ff */
[--C-:B0-----:R-:W-:Y:S02]  /*5b10*/  IMAD.IADD R0, R186, 0x1, R184.reuse ;  /* 0x00000001ba007824 */ /* 0x101fe400078e02b8 */
[----:B------:R-:W-:Y:S01]  /*5b20*/  IMAD.IADD R23, R187, 0x1, R184 ;  /* 0x00000001bb177824 */ /* 0x000fe200078e02b8 */
        /* <DEDUP_REMOVED lines=8> */
[----:B------:R-:W-:Y:S01]  /*5bb0*/  ULDC UR5, c[0x0][0x9e4] ;  /* 0x0002790000057ab9 */ /* 0x000fe20000000800 */
[----:B------:R-:W-:Y:S01]  /*5bc0*/  LOP3.LUT R185, RZ, R185, RZ, 0x33, !PT ;  /* 0x000000b9ffb97212 */ /* 0x000fe200078e33ff */
[----:B------:R-:W-:-:S05]  /*5bd0*/  IMAD.U32 R189, RZ, RZ, UR5 ;  /* 0x00000005ffbd7e24 */ /* 0x000fca000f8e00ff */
[----:B------:R-:W-:-:S13]  /*5be0*/  ISETP.NE.AND P0, PT, R189, 0x1, PT ;  /* 0x00000001bd00780c */ /* 0x000fda0003f05270 */
[----:B------:R-:W0:Y:S02]  /*5bf0*/  @P0 LDC.64 R190, c[0x0][0x9e8] ;  /* 0x00027a00ffbe0b82 */ /* 0x000e240000000a00 */
[----:B0-----:R-:W-:-:S05]  /*5c00*/  @P0 IMAD.HI.U32 R184, R185, R190, RZ ;  /* 0x000000beb9b80227 */ /* 0x001fca00078e00ff */
[----:B------:R-:W-:-:S04]  /*5c10*/  @P0 SHF.R.U32.HI R185, RZ, R191, R184 ;  /* 0x000000bfffb90219 */ /* 0x000fc800000116b8 */
[----:B------:R-:W-:Y:S01]  /*5c20*/  LOP3.LUT R185, RZ, R185, RZ, 0x33, !PT ;  /* 0x000000b9ffb97212 */ /* 0x000fe200078e33ff */
[----:B------:R-:W-:Y:S06]  /*5c30*/  BRA `(.L_x_1003) ;  /* 0x0000000000187947 */ /* 0x000fec0003800000 */
.L_x_1002:
[----:B------:R-:W-:Y:S02]  /*5c40*/  ULDC UR5, c[0x0][0x9e4] ;  /* 0x0002790000057ab9 */ /* 0x000fe40000000800 */
[----:B------:R-:W-:-:S05]  /*5c50*/  IMAD.U32 R189, RZ, RZ, UR5 ;  /* 0x00000005ffbd7e24 */ /* 0x000fca000f8e00ff */
[----:B------:R-:W-:-:S13]  /*5c60*/  ISETP.NE.AND P0, PT, R189, 0x1, PT ;  /* 0x00000001bd00780c */ /* 0x000fda0003f05270 */
[----:B------:R-:W0:Y:S02]  /*5c70*/  @P0 LDC.64 R190, c[0x0][0x9e8] ;  /* 0x00027a00ffbe0b82 */ /* 0x000e240000000a00 */
[----:B0-----:R-:W-:-:S05]  /*5c80*/  @P0 IMAD.HI.U32 R184, R185, R190, RZ ;  /* 0x000000beb9b80227 */ /* 0x001fca00078e00ff */
[----:B------:R-:W-:-:S07]  /*5c90*/  @P0 SHF.R.U32.HI R185, RZ, R191, R184 ;  /* 0x000000bfffb90219 */ /* 0x000fce00000116b8 */
.L_x_1003:
[----:B------:R-:W-:Y:S05]  /*5ca0*/  BSYNC B0 ;  /* 0x0000000000007941 */ /* 0x000fea0003800000 */
.L_x_1001:
[----:B------:R-:W-:-:S04]  /*5cb0*/  IMAD R184, R185, R189, -UR7 ;  /* 0x80000007b9b87e24 */ /* 0x000fc8000f8e02bd */
[----:B------:R-:W-:-:S05]  /*5cc0*/  IMAD R184, R5, -0x2, R184 ;  /* 0xfffffffe05b87824 */ /* 0x000fca00078e02b8 */
[----:B------:R-:W-:Y:S02]  /*5cd0*/  VIADDMNMX R0, R184, R189, R0, PT ;  /* 0x000000bdb8007246 */ /* 0x000fe40003800100 */
[----:B------:R-:W-:-:S07]  /*5ce0*/  VIMNMX R23, R23, R184, !PT ;  /* 0x000000b817177248 */ /* 0x000fce0007fe0100 */
.L_x_1000:
[----:B------:R-:W-:-:S06]  /*5cf0*/  UISETP.GT.AND UP1, UPT, UR6, -0x1, UPT ;  /* 0xffffffff0600788c */ /* 0x000fcc000bf24270 */
[----:B------:R-:W-:-:S04]  /*5d00*/  PLOP3.LUT P0, PT, PT, PT, UP1, 0x80, 0x0 ;  /* 0x000000000000781c */ /* 0x000fc80003f0f018 */
[C---:B------:R-:W-:Y:S02]  /*5d10*/  ISETP.GT.AND P1, PT, R23.reuse, RZ, P0 ;  /* 0x000000ff1700720c */ /* 0x040fe40000724270 */
[C---:B------:R-:W-:Y:S02]  /*5d20*/  ISETP.GT.AND P3, PT, R23.reuse, 0x1, P0 ;  /* 0x000000011700780c */ /* 0x040fe40000764270 */
[----:B------:R-:W-:Y:S02]  /*5d30*/  ISETP.LT.OR P2, PT, R0, 0x1, P1 ;  /* 0x000000010000780c */ /* 0x000fe40000f41670 */
[C---:B------:R-:W-:Y:S02]  /*5d40*/  ISETP.GT.AND P1, PT, R23.reuse, 0x8, P0 ;  /* 0x000000081700780c */ /* 0x040fe40000724270 */
[----:B------:R-:W-:Y:S02]  /*5d50*/  FSEL R185, R152, -INF , !P2 ;  /* 0xff80000098b97808 */ /* 0x000fe40005000000 */
[----:B------:R-:W-:Y:S01]  /*5d60*/  ISETP.GT.AND P2, PT, R23, 0x9, P0 ;  /* 0x000000091700780c */ /* 0x000fe20000744270 */
[----:B------:R-:W0:Y:S01]  /*5d70*/  SHFL.IDX PT, R152, R2, 0x1, 0x1c1f ;  /* 0x003c1f0002987f89 */ /* 0x000e2200000e0000 */
[----:B------:R-:W-:-:S02]  /*5d80*/  ISETP.LT.OR P3, PT, R0, 0x2, P3 ;  /* 0x000000020000780c */ /* 0x000fc40001f61670 */
[C---:B------:R-:W-:Y:S02]  /*5d90*/  ISETP.LT.OR P1, PT, R0.reuse, 0x9, P1 ;  /* 0x000000090000780c */ /* 0x040fe40000f21670 */
[----:B------:R-:W-:Y:S02]  /*5da0*/  ISETP.LT.OR P2, PT, R0, 0xa, P2 ;  /* 0x0000000a0000780c */ /* 0x000fe40001741670 */
[----:B------:R-:W-:Y:S02]  /*5db0*/  FSEL R153, R153, -INF , !P3 ;  /* 0xff80000099997808 */ /* 0x000fe40005800000 */
[----:B------:R-:W-:Y:S02]  /*5dc0*/  FSEL R156, R156, -INF , !P1 ;  /* 0xff8000009c9c7808 */ /* 0x000fe40004800000 */
[----:B------:R-:W-:Y:S02]  /*5dd0*/  FSEL R157, R157, -INF , !P2 ;  /* 0xff8000009d9d7808 */ /* 0x000fe40005000000 */
[----:B------:R-:W-:-:S02]  /*5de0*/  ISETP.GT.AND P3, PT, R23, 0x10, P0 ;  /* 0x000000101700780c */ /* 0x000fc40000764270 */
[C---:B------:R-:W-:Y:S02]  /*5df0*/  ISETP.GT.AND P1, PT, R23.reuse, 0x11, P0 ;  /* 0x000000111700780c */ /* 0x040fe40000724270 */
[----:B------:R-:W-:Y:S02]  /*5e00*/  ISETP.GT.AND P2, PT, R23, 0x18, P0 ;  /* 0x000000181700780c */ /* 0x000fe40000744270 */
[C---:B------:R-:W-:Y:S02]  /*5e10*/  ISETP.LT.OR P3, PT, R0.reuse, 0x11, P3 ;  /* 0x000000110000780c */ /* 0x040fe40001f61670 */
[C---:B------:R-:W-:Y:S02]  /*5e20*/  ISETP.LT.OR P1, PT, R0.reuse, 0x12, P1 ;  /* 0x000000120000780c */ /* 0x040fe40000f21670 */
[----:B------:R-:W-:Y:S01]  /*5e30*/  ISETP.LT.OR P2, PT, R0, 0x19, P2 ;  /* 0x000000190000780c */ /* 0x000fe20001741670 */
[----:B0-----:R-:W-:Y:S01]  /*5e40*/  IMAD.IADD R2, R187, 0x1, R152 ;  /* 0x00000001bb027824 */ /* 0x001fe200078e0298 */
[----:B------:R-:W-:-:S02]  /*5e50*/  FSEL R160, R160, -INF , !P3 ;  /* 0xff800000a0a07808 */ /* 0x000fc40005800000 */
[----:B------:R-:W-:Y:S02]  /*5e60*/  FSEL R161, R161, -INF , !P1 ;  /* 0xff800000a1a17808 */ /* 0x000fe40004800000 */
[----:B------:R-:W-:Y:S02]  /*5e70*/  FSEL R164, R164, -INF , !P2 ;  /* 0xff800000a4a47808 */ /* 0x000fe40005000000 */
[C---:B------:R-:W-:Y:S02]  /*5e80*/  ISETP.GT.AND P3, PT, R23.reuse, 0x19, P0 ;  /* 0x000000191700780c */ /* 0x040fe40000764270 */
[C---:B------:R-:W-:Y:S02]  /*5e90*/  ISETP.GT.AND P1, PT, R23.reuse, 0x20, P0 ;  /* 0x000000201700780c */ /* 0x040fe40000724270 */
[----:B------:R-:W-:Y:S02]  /*5ea0*/  ISETP.GT.AND P2, PT, R23, 0x21, P0 ;  /* 0x000000211700780c */ /* 0x000fe40000744270 */
        /* <DEDUP_REMOVED lines=11> */
[----:B------:R-:W-:Y:S02]  /*5f60*/  ISETP.LT.OR P2, PT, R0, 0x31, P2 ;  /* 0x000000310000780c */ /* 0x000fe40001741670 */
        /* <DEDUP_REMOVED lines=8> */
[----:B------:R-:W-:Y:S01]  /*5ff0*/  ISETP.LT.OR P2, PT, R0, 0x3a, P2 ;  /* 0x0000003a0000780c */ /* 0x000fe20001741670 */
[----:B------:R-:W-:Y:S01]  /*6000*/  IMAD.IADD R0, R186, 0x1, R152 ;  /* 0x00000001ba007824 */ /* 0x000fe200078e0298 */
[----:B------:R-:W-:Y:S02]  /*6010*/  FSEL R177, R177, -INF , !P3 ;  /* 0xff800000b1b17808 */ /* 0x000fe40005800000 */
[----:B------:R-:W-:Y:S02]  /*6020*/  FSEL R180, R180, -INF , !P1 ;  /* 0xff800000b4b47808 */ /* 0x000fe40004800000 */
[----:B------:R-:W-:Y:S01]  /*6030*/  FSEL R181, R181, -INF , !P2 ;  /* 0xff800000b5b57808 */ /* 0x000fe20005000000 */
        /* <DEDUP_REMOVED lines=17> */
.L_x_1006:
[----:B------:R-:W-:Y:S02]  /*6150*/  ULDC UR5, c[0x0][0x9e4] ;  /* 0x0002790000057ab9 */ /* 0x000fe40000000800 */
[----:B------:R-:W-:-:S05]  /*6160*/  IMAD.U32 R184, RZ, RZ, UR5 ;  /* 0x00000005ffb87e24 */ /* 0x000fca000f8e00ff */
[----:B------:R-:W-:-:S13]  /*6170*/  ISETP.NE.AND P1, PT, R184, 0x1, PT ;  /* 0x00000001b800780c */ /* 0x000fda0003f25270 */
[----:B------:R-:W0:Y:S02]  /*6180*/  @P1 LDC.64 R186, c[0x0][0x9e8] ;  /* 0x00027a00ffba1b82 */ /* 0x000e240000000a00 */
[----:B0-----:R-:W-:-:S05]  /*6190*/  @P1 IMAD.HI.U32 R152, R23, R186, RZ ;  /* 0x000000ba17981227 */ /* 0x001fca00078e00ff */
[----:B------:R-:W-:-:S07]  /*61a0*/  @P1 SHF.R.U32.HI R23, RZ, R187, R152 ;  /* 0x000000bbff171219 */ /* 0x000fce0000011698 */
.L_x_1007:
[----:B------:R-:W-:Y:S05]  /*61b0*/  BSYNC B0 ;  /* 0x0000000000007941 */ /* 0x000fea0003800000 */
.L_x_1005:
[----:B------:R-:W-:-:S04]  /*61c0*/  IMAD R152, R23, R184, -UR7 ;  /* 0x8000000717987e24 */ /* 0x000fc8000f8e02b8 */
[----:B------:R-:W-:-:S05]  /*61d0*/  IMAD R23, R5, -0x2, R152 ;  /* 0xfffffffe05177824 */ /* 0x000fca00078e0298 */
[----:B------:R-:W-:Y:S02]  /*61e0*/  VIADDMNMX R0, R23, R184, R0, PT ;  /* 0x000000b817007246 */ /* 0x000fe40003800100 */
[----:B------:R-:W-:-:S07]  /*61f0*/  VIMNMX R2, R2, R23, !PT ;  /* 0x0000001702027248 */ /* 0x000fce0007fe0100 */
.L_x_1004:
[----:B------:R-:W-:Y:S01]  /*6200*/  FMNMX.FTZ R152, R185, R4, !PT ;  /* 0x00000004b9987209 */ /* 0x000fe20007810000 */
[----:B------:R-:W-:Y:S01]  /*6210*/  ULDC UR5, c[0x0][0x988] ;  /* 0x0002620000057ab9 */ /* 0x000fe20000000800 */
[----:B------:R-:W-:Y:S01]  /*6220*/  ISETP.GT.AND P1, PT, R2, 0x1, P0 ;  /* 0x000000010200780c */ /* 0x000fe20000724270 */
[----:B------:R-:W-:Y:S01]  /*6230*/  UMOV UR7, UR4 ;  /* 0x0000000400077c82 */ /* 0x000fe20008000000 */
[----:B------:R-:W-:Y:S01]  /*6240*/  FMNMX.FTZ R23, R153, R152, !PT ;  /* 0x0000009899177209 */ /* 0x000fe20007810000 */
[----:B------:R-:W-:Y:S01]  /*6250*/  IMAD.U32 R201, RZ, RZ, UR61 ;  /* 0x0000003dffc97e24 */ /* 0x000fe2000f8e00ff */
[----:B------:R-:W-:Y:S02]  /*6260*/  ISETP.LT.OR P1, PT, R0, 0x2, P1 ;  /* 0x000000020000780c */ /* 0x000fe40000f21670 */
[----:B------:R-:W-:Y:S02]  /*6270*/  FMNMX.FTZ R152, R156, R23, !PT ;  /* 0x000000179c987209 */ /* 0x000fe40007810000 */
[----:B------:R-:W-:-:S02]  /*6280*/  FSEL R155, R155, -INF , !P1 ;  /* 0xff8000009b9b7808 */ /* 0x000fc40004800000 */
[----:B------:R-:W-:Y:S02]  /*6290*/  FMNMX.FTZ R23, R157, R152, !PT ;  /* 0x000000989d177209 */ /* 0x000fe40007810000 */
[----:B------:R-:W-:Y:S02]  /*62a0*/  ISETP.GT.AND P1, PT, R2, RZ, P0 ;  /* 0x000000ff0200720c */ /* 0x000fe40000724270 */
[----:B------:R-:W-:Y:S02]  /*62b0*/  FMNMX.FTZ R152, R160, R23, !PT ;  /* 0x00000017a0987209 */ /* 0x000fe40007810000 */
[----:B------:R-:W-:Y:S02]  /*62c0*/  ISETP.LT.OR P1, PT, R0, 0x1, P1 ;  /* 0x000000010000780c */ /* 0x000fe40000f21670 */
[----:B------:R-:W-:Y:S02]  /*62d0*/  FMNMX.FTZ R23, R161, R152, !PT ;  /* 0x00000098a1177209 */ /* 0x000fe40007810000 */
[----:B------:R-:W-:-:S02]  /*62e0*/  ISETP.GT.AND P2, PT, R2, 0x8, P0 ;  /* 0x000000080200780c */ /* 0x000fc40000744270 */
[----:B------:R-:W-:Y:S02]  /*62f0*/  FMNMX.FTZ R152, R164, R23, !PT ;  /* 0x00000017a4987209 */ /* 0x000fe40007810000 */
[----:B------:R-:W-:Y:S02]  /*6300*/  FSEL R154, R154, -INF , !P1 ;  /* 0xff8000009a9a7808 */ /* 0x000fe40004800000 */
        /* <DEDUP_REMOVED lines=18> */
[----:B------:R-:W-:Y:S01]  /*6430*/  ISETP.GT.AND P1, PT, R2, 0x18, P0 ;  /* 0x000000180200780c */ /* 0x000fe20000724270 */
[----:B------:R-:W0:Y:S01]  /*6440*/  SHFL.BFLY PT, R23, R152, 0x2, 0x1f ;  /* 0x0c401f0098177f89 */ /* 0x000e2200000e0000 */
[----:B------:R-:W-:Y:S02]  /*6450*/  ISETP.LT.OR P3, PT, R0, 0x12, P3 ;  /* 0x000000120000780c */ /* 0x000fe40001f61670 */
[----:B------:R-:W-:Y:S02]  /*6460*/  ISETP.GT.AND P2, PT, R2, 0x19, P0 ;  /* 0x000000190200780c */ /* 0x000fe40000744270 */
[----:B------:R-:W-:-:S02]  /*6470*/  ISETP.LT.OR P1, PT, R0, 0x19, P1 ;  /* 0x000000190000780c */ /* 0x000fc40000f21670 */
[----:B------:R-:W-:Y:S02]  /*6480*/  FSEL R163, R163, -INF , !P3 ;  /* 0xff800000a3a37808 */ /* 0x000fe40005800000 */
[----:B------:R-:W-:Y:S02]  /*6490*/  ISETP.GT.AND P3, PT, R2, 0x20, P0 ;  /* 0x000000200200780c */ /* 0x000fe40000764270 */
[----:B------:R-:W-:Y:S02]  /*64a0*/  ISETP.LT.OR P2, PT, R0, 0x1a, P2 ;  /* 0x0000001a0000780c */ /* 0x000fe40001741670 */
[----:B------:R-:W-:Y:S02]  /*64b0*/  FSEL R166, R166, -INF , !P1 ;  /* 0xff800000a6a67808 */ /* 0x000fe40004800000 */
[----:B------:R-:W-:Y:S02]  /*64c0*/  ISETP.LT.OR P3, PT, R0, 0x21, P3 ;  /* 0x000000210000780c */ /* 0x000fe40001f61670 */
[----:B------:R-:W-:-:S02]  /*64d0*/  ISETP.GT.AND P1, PT, R2, 0x21, P0 ;  /* 0x000000210200780c */ /* 0x000fc40000724270 */
[----:B------:R-:W-:Y:S02]  /*64e0*/  FSEL R167, R167, -INF , !P2 ;  /* 0xff800000a7a77808 */ /* 0x000fe40005000000 */
[----:B------:R-:W-:Y:S02]  /*64f0*/  FSEL R170, R170, -INF , !P3 ;  /* 0xff800000aaaa7808 */ /* 0x000fe40005800000 */
[----:B------:R-:W-:Y:S02]  /*6500*/  ISETP.GT.AND P2, PT, R2, 0x28, P0 ;  /* 0x000000280200780c */ /* 0x000fe40000744270 */
[----:B0-----:R-:W-:Y:S02]  /*6510*/  FMNMX.FTZ R184, R152, R23, !PT ;  /* 0x0000001798b87209 */ /* 0x001fe40007810000 */
[----:B------:R-:W-:Y:S02]  /*6520*/  FMNMX.FTZ R152, R154, R3, !PT ;  /* 0x000000039a987209 */ /* 0x000fe40007810000 */
[----:B------:R-:W-:Y:S01]  /*6530*/  ISETP.LT.OR P1, PT, R0, 0x22, P1 ;  /* 0x000000220000780c */ /* 0x000fe20000f21670 */
[----:B------:R-:W0:Y:S01]  /*6540*/  SHFL.BFLY PT, R23, R184, 0x1, 0x1f ;  /* 0x0c201f00b8177f89 */ /* 0x000e2200000e0000 */
[----:B------:R-:W-:-:S02]  /*6550*/  FMNMX.FTZ R187, R155, R152, !PT ;  /* 0x000000989bbb7209 */ /* 0x000fc40007810000 */
[----:B------:R-:W-:Y:S02]  /*6560*/  ISETP.LT.OR P2, PT, R0, 0x29, P2 ;  /* 0x000000290000780c */ /* 0x000fe40001741670 */
[----:B------:R-:W-:Y:S02]  /*6570*/  FMNMX.FTZ R152, R158, R187, !PT ;  /* 0x000000bb9e987209 */ /* 0x000fe40007810000 */
[----:B------:R-:W-:Y:S02]  /*6580*/  FSEL R171, R171, -INF , !P1 ;  /* 0xff800000abab7808 */ /* 0x000fe40004800000 */
[----:B------:R-:W-:Y:S02]  /*6590*/  FMNMX.FTZ R187, R159, R152, !PT ;  /* 0x000000989fbb7209 */ /* 0x000fe40007810000 */
[----:B------:R-:W-:Y:S02]  /*65a0*/  ISETP.GT.AND P1, PT, R2, 0x29, P0 ;  /* 0x000000290200780c */ /* 0x000fe40000724270 */
[----:B------:R-:W-:-:S02]  /*65b0*/  FMNMX.FTZ R152, R162, R187, !PT ;  /* 0x000000bba2987209 */ /* 0x000fc40007810000 */
[----:B------:R-:W-:Y:S02]  /*65c0*/  FSEL R174, R174, -INF , !P2 ;  /* 0xff800000aeae7808 */ /* 0x000fe40005000000 */
[----:B------:R-:W-:Y:S02]  /*65d0*/  FMNMX.FTZ R187, R163, R152, !PT ;  /* 0x00000098a3bb7209 */ /* 0x000fe40007810000 */
[----:B------:R-:W-:Y:S02]  /*65e0*/  ISETP.GT.AND P2, PT, R2, 0x30, P0 ;  /* 0x000000300200780c */ /* 0x000fe40000744270 */
[----:B------:R-:W-:Y:S02]  /*65f0*/  FMNMX.FTZ R152, R166, R187, !PT ;  /* 0x000000bba6987209 */ /* 0x000fe40007810000 */
[----:B------:R-:W-:Y:S02]  /*6600*/  ISETP.LT.OR P1, PT, R0, 0x2a, P1 ;  /* 0x0000002a0000780c */ /* 0x000fe40000f21670 */
[----:B0-----:R-:W-:-:S02]  /*6610*/  FMNMX.FTZ R23, R184, R23, !PT ;  /* 0x00000017b8177209 */ /* 0x001fc40007810000 */
[----:B------:R-:W-:Y:S02]  /*6620*/  FMNMX.FTZ R187, R167, R152, !PT ;  /* 0x00000098a7bb7209 */ /* 0x000fe40007810000 */
[C---:B------:R-:W-:Y:S01]  /*6630*/  FSETP.NEU.FTZ.AND P3, PT, R23.reuse, -INF , PT ;  /* 0xff8000001700780b */ /* 0x040fe20003f7d000 */
[----:B------:R-:W-:Y:S01]  /*6640*/  FMUL.FTZ R184, R23, UR5 ;  /* 0x0000000517b87c20 */ /* 0x000fe20008410000 */
[----:B------:R-:W-:Y:S02]  /*6650*/  FMNMX.FTZ R152, R170, R187, !PT ;  /* 0x000000bbaa987209 */ /* 0x000fe40007810000 */
[----:B------:R-:W-:Y:S02]  /*6660*/  ISETP.LT.OR P2, PT, R0, 0x31, P2 ;  /* 0x000000310000780c */ /* 0x000fe40001741670 */
[----:B------:R-:W-:Y:S02]  /*6670*/  FSEL R200, R184, RZ, P3 ;  /* 0x000000ffb8c87208 */ /* 0x000fe40001800000 */
[----:B------:R-:W-:-:S02]  /*6680*/  FSEL R175, R175, -INF , !P1 ;  /* 0xff800000afaf7808 */ /* 0x000fc40004800000 */
[----:B------:R-:W-:Y:S01]  /*6690*/  ISETP.GT.AND P1, PT, R2, 0x31, P0 ;  /* 0x000000310200780c */ /* 0x000fe20000724270 */
[--C-:B------:R-:W-:Y:S01]  /*66a0*/  FFMA.FTZ R196, R153, UR5, -R200.reuse ;  /* 0x0000000599c47c23 */ /* 0x100fe200080108c8 */
[----:B------:R-:W-:Y:S01]  /*66b0*/  FMNMX.FTZ R153, R171, R152, !PT ;  /* 0x00000098ab997209 */ /* 0x000fe20007810000 */
[--C-:B------:R-:W-:Y:S01]  /*66c0*/  FFMA.FTZ R194, R164, UR5, -R200.reuse ;  /* 0x00000005a4c27c23 */ /* 0x100fe200080108c8 */
[----:B------:R-:W-:Y:S01]  /*66d0*/  FSEL R178, R178, -INF , !P2 ;  /* 0xff800000b2b27808 */ /* 0x000fe20005000000 */
[--C-:B------:R-:W-:Y:S01]  /*66e0*/  FFMA.FTZ R185, R185, UR5, -R200.reuse ;  /* 0x00000005b9b97c23 */ /* 0x100fe200080108c8 */
[----:B------:R-:W-:Y:S01]  /*66f0*/  FMNMX.FTZ R152, R174, R153, !PT ;  /* 0x00000099ae987209 */ /* 0x000fe20007810000 */
[--C-:B------:R-:W-:Y:S01]  /*6700*/  FFMA.FTZ R198, R156, UR5, -R200.reuse ;  /* 0x000000059cc67c23 */ /* 0x100fe200080108c8 */
[----:B------:R-:W-:Y:S01]  /*6710*/  ISETP.GT.AND P2, PT, R2, 0x38, P0 ;  /* 0x000000380200780c */ /* 0x000fe20000744270 */
[----:B------:R-:W-:Y:S01]  /*6720*/  MUFU.EX2 R196, R196 ;  /* 0x000000c400c47308 */ /* 0x000fe20000000800 */
[----:B------:R-:W-:Y:S01]  /*6730*/  ISETP.LT.OR P1, PT, R0, 0x32, P1 ;  /* 0x000000320000780c */ /* 0x000fe20000f21670 */
[--C-:B------:R-:W-:Y:S01]  /*6740*/  FFMA.FTZ R192, R160, UR5, -R200.reuse ;  /* 0x00000005a0c07c23 */ /* 0x100fe200080108c8 */
[----:B------:R-:W-:Y:S01]  /*6750*/  FMNMX.FTZ R153, R175, R152, !PT ;  /* 0x00000098af997209 */ /* 0x000fe20007810000 */
[--C-:B------:R-:W-:Y:S01]  /*6760*/  FFMA.FTZ R188, R168, UR5, -R200.reuse ;  /* 0x00000005a8bc7c23 */ /* 0x100fe200080108c8 */
[----:B------:R-:W-:Y:S01]  /*6770*/  ISETP.GT.AND P0, PT, R2, 0x39, P0 ;  /* 0x000000390200780c */ /* 0x000fe20000704270 */
[--C-:B------:R-:W-:Y:S01]  /*6780*/  FFMA.FTZ R190, R172, UR5, -R200.reuse ;  /* 0x00000005acbe7c23 */ /* 0x100fe200080108c8 */
[----:B------:R-:W-:Y:S01]  /*6790*/  ISETP.LT.OR P2, PT, R0, 0x39, P2 ;  /* 0x000000390000780c */ /* 0x000fe20001741670 */
[----:B------:R-:W-:Y:S01]  /*67a0*/  MUFU.EX2 R185, R185 ;  /* 0x000000b900b97308 */ /* 0x000fe20000000800 */
[----:B------:R-:W-:Y:S01]  /*67b0*/  FSEL R179, R179, -INF , !P1 ;  /* 0xff800000b3b37808 */ /* 0x000fe20004800000 */
[--C-:B------:R-:W-:Y:S01]  /*67c0*/  FFMA.FTZ R184, R176, UR5, -R200.reuse ;  /* 0x00000005b0b87c23 */ /* 0x100fe200080108c8 */
[----:B------:R-:W-:Y:S01]  /*67d0*/  FMNMX.FTZ R2, R178, R153, !PT ;  /* 0x00000099b2027209 */ /* 0x000fe20007810000 */
[--C-:B------:R-:W-:Y:S01]  /*67e0*/  FFMA.FTZ R153, R157, UR5, -R200.reuse ;  /* 0x000000059d997c23 */ /* 0x100fe200080108c8 */
[----:B------:R-:W-:Y:S01]  /*67f0*/  ISETP.LT.OR P0, PT, R0, 0x3a, P0 ;  /* 0x0000003a0000780c */ /* 0x000fe20000701670 */
[--C-:B------:R-:W-:Y:S01]  /*6800*/  FFMA.FTZ R186, R180, UR5, -R200.reuse ;  /* 0x00000005b4ba7c23 */ /* 0x100fe200080108c8 */
[----:B------:R-:W-:Y:S01]  /*6810*/  FSEL R182, R182, -INF , !P2 ;  /* 0xff800000b6b67808 */ /* 0x000fe20005000000 */
[----:B------:R-:W-:Y:S01]  /*6820*/  MUFU.EX2 R198, R198 ;  /* 0x000000c600c67308 */ /* 0x000fe20000000800 */
[----:B------:R-:W-:Y:S01]  /*6830*/  FMNMX.FTZ R157, R179, R2, !PT ;  /* 0x00000002b39d7209 */ /* 0x000fe20007810000 */
[----:B------:R-:W-:Y:S01]  /*6840*/  FFMA.FTZ R181, R181, UR5, -R200 ;  /* 0x00000005b5b57c23 */ /* 0x000fe200080108c8 */
[----:B------:R-:W-:-:S02]  /*6850*/  FSEL R183, R183, -INF , !P0 ;  /* 0xff800000b7b77808 */ /* 0x000fc40004000000 */
[----:B------:R-:W-:Y:S01]  /*6860*/  FMNMX.FTZ R0, R182, R157, !PT ;  /* 0x0000009db6007209 */ /* 0x000fe20007810000 */
[--C-:B------:R-:W-:Y:S01]  /*6870*/  FFMA.FTZ R157, R161, UR5, -R200.reuse ;  /* 0x00000005a19d7c23 */ /* 0x100fe200080108c8 */
[--C-:B------:R-:W-:Y:S01]  /*6880*/  FFMA.FTZ R161, R165, UR5, -R200.reuse ;  /* 0x00000005a5a17c23 */ /* 0x100fe200080108c8 */
[--C-:B------:R-:W-:Y:S01]  /*6890*/  FFMA.FTZ R165, R169, UR5, -R200.reuse ;  /* 0x00000005a9a57c23 */ /* 0x100fe200080108c8 */
[----:B------:R-:W-:Y:S01]  /*68a0*/  FMNMX.FTZ R0, R183, R0, !PT ;  /* 0x00000000b7007209 */ /* 0x000fe20007810000 */
[--C-:B------:R-:W-:Y:S01]  /*68b0*/  FFMA.FTZ R169, R173, UR5, -R200.reuse ;  /* 0x00000005ada97c23 */ /* 0x100fe200080108c8 */
[----:B------:R-:W-:Y:S01]  /*68c0*/  FFMA.FTZ R173, R177, UR5, -R200 ;  /* 0x00000005b1ad7c23 */ /* 0x000fe200080108c8 */
[----:B------:R-:W-:Y:S01]  /*68d0*/  FSEL R177, R23, RZ, P3 ;  /* 0x000000ff17b17208 */ /* 0x000fe20001800000 */
[----:B------:R-:W-:Y:S01]  /*68e0*/  MUFU.EX2 R153, R153 ;  /* 0x0000009900997308 */ /* 0x000fe20000000800 */
[----:B------:R-:W0:Y:S07]  /*68f0*/  SHFL.BFLY PT, R187, R0, 0x2, 0x1f ;  /* 0x0c401f0000bb7f89 */ /* 0x000e2e00000e0000 */
[----:B------:R-:W-:Y:S08]  /*6900*/  MUFU.EX2 R192, R192 ;  /* 0x000000c000c07308 */ /* 0x000ff00000000800 */
[----:B------:R-:W-:Y:S08]  /*6910*/  MUFU.EX2 R157, R157 ;  /* 0x0000009d009d7308 */ /* 0x000ff00000000800 */
[----:B------:R-:W-:Y:S01]  /*6920*/  MUFU.EX2 R194, R194 ;  /* 0x000000c200c27308 */ /* 0x000fe20000000800 */
[----:B0-----:R-:W-:Y:S01]  /*6930*/  FMNMX.FTZ R187, R0, R187, !PT ;  /* 0x000000bb00bb7209 */ /* 0x001fe20007810000 */
[----:B------:R-:W-:-:S04]  /*6940*/  FADD.FTZ R0, -R177, R4 ;  /* 0x00000004b1007221 */ /* 0x000fc80000010100 */
[----:B------:R-:W0:Y:S01]  /*6950*/  SHFL.BFLY PT, R152, R187, 0x1, 0x1f ;  /* 0x0c201f00bb987f89 */ /* 0x000e2200000e0000 */
[----:B------:R-:W-:Y:S01]  /*6960*/  FMUL.FTZ R0, R0, UR5 ;  /* 0x0000000500007c20 */ /* 0x000fe20008410000 */
[----:B------:R-:W-:Y:S08]  /*6970*/  MUFU.EX2 R161, R161 ;  /* 0x000000a100a17308 */ /* 0x000ff00000000800 */
[----:B------:R-:W1:Y:S08]  /*6980*/  MUFU.EX2 R0, R0 ;  /* 0x0000000000007308 */ /* 0x000e700000000800 */
[----:B------:R-:W-:Y:S01]  /*6990*/  MUFU.EX2 R188, R188 ;  /* 0x000000bc00bc7308 */ /* 0x000fe20000000800 */
[----:B0-----:R-:W-:-:S07]  /*69a0*/  FMNMX.FTZ R152, R187, R152, !PT ;  /* 0x00000098bb987209 */ /* 0x001fce0007810000 */
[----:B------:R-:W-:Y:S01]  /*69b0*/  MUFU.EX2 R165, R165 ;  /* 0x000000a500a57308 */ /* 0x000fe20000000800 */
[----:B-1----:R-:W-:Y:S01]  /*69c0*/  FFMA.FTZ R15, R0, R15, R185 ;  /* 0x0000000f000f7223 */ /* 0x002fe200000100b9 */
[C---:B------:R-:W-:Y:S01]  /*69d0*/  FSETP.NEU.FTZ.AND P0, PT, R152.reuse, -INF , PT ;  /* 0xff8000009800780b */ /* 0x040fe20003f1d000 */
[----:B------:R-:W-:Y:S02]  /*69e0*/  FMUL.FTZ R164, R152, UR5 ;  /* 0x0000000598a47c20 */ /* 0x000fe40008410000 */
[----:B------:R-:W-:Y:S01]  /*69f0*/  FADD.FTZ R15, R196, R15 ;  /* 0x0000000fc40f7221 */ /* 0x000fe20000010000 */
[----:B------:R-:W-:Y:S02]  /*6a00*/  FSEL R2, R152, RZ, P0 ;  /* 0x000000ff98027208 */ /* 0x000fe40000000000 */
[----:B------:R-:W-:Y:S01]  /*6a10*/  FSEL R164, R164, RZ, P0 ;  /* 0x000000ffa4a47208 */ /* 0x000fe20000000000 */
[----:B------:R-:W-:Y:S01]  /*6a20*/  MUFU.EX2 R190, R190 ;  /* 0x000000be00be7308 */ /* 0x000fe20000000800 */
[----:B------:R-:W-:Y:S01]  /*6a30*/  ISETP.LT.AND P0, PT, R21, UR6, PT ;  /* 0x0000000615007c0c */ /* 0x000fe2000bf01270 */
[----:B------:R-:W-:Y:S01]  /*6a40*/  FADD.FTZ R2, -R2, R3 ;  /* 0x0000000302027221 */ /* 0x000fe20000010100 */
[----:B------:R-:W-:Y:S01]  /*6a50*/  UIADD3 UR6, UR6, -0x1, URZ ;  /* 0xffffffff06067890 */ /* 0x000fe2000fffe03f */
[--C-:B------:R-:W-:Y:S01]  /*6a60*/  FFMA.FTZ R197, R154, UR5, -R164.reuse ;  /* 0x000000059ac57c23 */ /* 0x100fe200080108a4 */
[--C-:B------:R-:W-:Y:S01]  /*6a70*/  FFMA.FTZ R4, R155, UR5, -R164.reuse ;  /* 0x000000059b047c23 */ /* 0x100fe200080108a4 */
[----:B------:R-:W-:Y:S01]  /*6a80*/  FMUL.FTZ R2, R2, UR5 ;  /* 0x0000000502027c20 */ /* 0x000fe20008410000 */
[--C-:B------:R-:W-:Y:S01]  /*6a90*/  FFMA.FTZ R199, R158, UR5, -R164.reuse ;  /* 0x000000059ec77c23 */ /* 0x100fe200080108a4 */
[--C-:B------:R-:W-:Y:S01]  /*6aa0*/  FFMA.FTZ R154, R159, UR5, -R164.reuse ;  /* 0x000000059f9a7c23 */ /* 0x100fe200080108a4 */
[--C-:B------:R-:W-:Y:S01]  /*6ab0*/  FFMA.FTZ R193, R162, UR5, -R164.reuse ;  /* 0x00000005a2c17c23 */ /* 0x100fe200080108a4 */
[----:B------:R-:W-:Y:S01]  /*6ac0*/  MUFU.EX2 R197, R197 ;  /* 0x000000c500c57308 */ /* 0x000fe20000000800 */
[--C-:B------:R-:W-:Y:S01]  /*6ad0*/  FFMA.FTZ R156, R163, UR5, -R164.reuse ;  /* 0x00000005a39c7c23 */ /* 0x100fe200080108a4 */
[--C-:B------:R-:W-:Y:S01]  /*6ae0*/  FFMA.FTZ R195, R166, UR5, -R164.reuse ;  /* 0x00000005a6c37c23 */ /* 0x100fe200080108a4 */
[--C-:B------:R-:W-:Y:S01]  /*6af0*/  FFMA.FTZ R158, R167, UR5, -R164.reuse ;  /* 0x00000005a79e7c23 */ /* 0x100fe200080108a4 */
[----:B------:R-:W-:Y:S01]  /*6b00*/  FADD.FTZ R162, R198, R15 ;  /* 0x0000000fc6a27221 */ /* 0x000fe20000010000 */
[--C-:B------:R-:W-:Y:S01]  /*6b10*/  FFMA.FTZ R189, R170, UR5, -R164.reuse ;  /* 0x00000005aabd7c23 */ /* 0x100fe200080108a4 */
[--C-:B------:R-:W-:Y:S01]  /*6b20*/  FFMA.FTZ R160, R171, UR5, -R164.reuse ;  /* 0x00000005aba07c23 */ /* 0x100fe200080108a4 */
[----:B------:R-:W-:Y:S01]  /*6b30*/  FFMA.FTZ R174, R174, UR5, -R164 ;  /* 0x00000005aeae7c23 */ /* 0x000fe200080108a4 */
[----:B------:R-:W0:Y:S01]  /*6b40*/  MUFU.EX2 R2, R2 ;  /* 0x0000000200027308 */ /* 0x000e220000000800 */
[----:B------:R-:W-:Y:S01]  /*6b50*/  FADD.FTZ R15, R153, R162 ;  /* 0x000000a2990f7221 */ /* 0x000fe20000010000 */
[--C-:B------:R-:W-:Y:S01]  /*6b60*/  FFMA.FTZ R175, R175, UR5, -R164.reuse ;  /* 0x00000005afaf7c23 */ /* 0x100fe200080108a4 */
[--C-:B------:R-:W-:Y:S01]  /*6b70*/  FFMA.FTZ R178, R178, UR5, -R164.reuse ;  /* 0x00000005b2b27c23 */ /* 0x100fe200080108a4 */
[--C-:B------:R-:W-:Y:S01]  /*6b80*/  FFMA.FTZ R179, R179, UR5, -R164.reuse ;  /* 0x00000005b3b37c23 */ /* 0x100fe200080108a4 */
[----:B------:R-:W-:Y:S01]  /*6b90*/  FADD.FTZ R162, R192, R15 ;  /* 0x0000000fc0a27221 */ /* 0x000fe20000010000 */
[--C-:B------:R-:W-:Y:S01]  /*6ba0*/  FFMA.FTZ R182, R182, UR5, -R164.reuse ;  /* 0x00000005b6b67c23 */ /* 0x100fe200080108a4 */
[----:B------:R-:W-:Y:S01]  /*6bb0*/  FFMA.FTZ R164, R183, UR5, -R164 ;  /* 0x00000005b7a47c23 */ /* 0x000fe200080108a4 */
[----:B------:R-:W1:Y:S01]  /*6bc0*/  MUFU.EX2 R4, R4 ;  /* 0x0000000400047308 */ /* 0x000e620000000800 */
[----:B------:R-:W-:Y:S01]  /*6bd0*/  FADD.FTZ R15, R157, R162 ;  /* 0x000000a29d0f7221 */ /* 0x000fe20000010000 */
[----:B------:R-:W-:Y:S01]  /*6be0*/  IMAD.U32 R155, RZ, RZ, UR14 ;  /* 0x0000000eff9b7e24 */ /* 0x000fe2000f8e00ff */
[----:B------:R-:W-:-:S02]  /*6bf0*/  F2FP.F16.F32.PACK_AB R196, R196, R185 ;  /* 0x000000b9c4c4723e */ /* 0x000fc400000000ff */
[----:B------:R-:W-:Y:S01]  /*6c00*/  FADD.FTZ R162, R194, R15 ;  /* 0x0000000fc2a27221 */ /* 0x000fe20000010000 */
[----:B------:R-:W-:Y:S01]  /*6c10*/  @!P5 VIADD R155, R155, 0x30860 ;  /* 0x000308609b9bd836 */ /* 0x000fe20000000000 */
[----:B------:R-:W-:Y:S01]  /*6c20*/  F2FP.F16.F32.PACK_AB R198, R153, R198 ;  /* 0x000000c699c6723e */ /* 0x000fe200000000ff */
[----:B------:R-:W2:Y:S01]  /*6c30*/  MUFU.EX2 R199, R199 ;  /* 0x000000c700c77308 */ /* 0x000ea20000000800 */
[----:B0-----:R-:W-:Y:S01]  /*6c40*/  FFMA.FTZ R3, R2, R14, R197 ;  /* 0x0000000e02037223 */ /* 0x001fe200000100c5 */
[----:B------:R-:W-:Y:S01]  /*6c50*/  FADD.FTZ R15, R161, R162 ;  /* 0x000000a2a10f7221 */ /* 0x000fe20000010000 */
[----:B------:R-:W-:Y:S02]  /*6c60*/  @!P5 PRMT R155, RZ, 0x654, R155 ;  /* 0x00000654ff9bd816 */ /* 0x000fe4000000009b */
[----:B------:R-:W-:Y:S01]  /*6c70*/  F2FP.F16.F32.PACK_AB R192, R157, R192 ;  /* 0x000000c09dc0723e */ /* 0x000fe200000000ff */
[----:B------:R-:W-:Y:S01]  /*6c80*/  FADD.FTZ R162, R188, R15 ;  /* 0x0000000fbca27221 */ /* 0x000fe20000010000 */
[----:B------:R0:W-:Y:S01]  /*6c90*/  @!P5 SYNCS.ARRIVE.TRANS64.RED.A1T0 RZ, [R155+URZ], RZ ;  /* 0x000000ff9bffd9a7 */ /* 0x0001e2000810043f */
[----:B------:R-:W3:Y:S01]  /*6ca0*/  MUFU.EX2 R154, R154 ;  /* 0x0000009a009a7308 */ /* 0x000ee20000000800 */
[C---:B-1----:R-:W-:Y:S01]  /*6cb0*/  FADD.FTZ R14, R4.reuse, R3 ;  /* 0x00000003040e7221 */ /* 0x042fe20000010000 */
[----:B------:R-:W-:Y:S01]  /*6cc0*/  FADD.FTZ R15, R165, R162 ;  /* 0x000000a2a50f7221 */ /* 0x000fe20000010000 */
[----:B------:R-:W-:Y:S01]  /*6cd0*/  F2FP.F16.F32.PACK_AB R197, R4, R197 ;  /* 0x000000c504c5723e */ /* 0x000fe200000000ff */
[----:B------:R-:W-:Y:S01]  /*6ce0*/  IMAD.MOV.U32 R4, RZ, RZ, R23 ;  /* 0x000000ffff047224 */ /* 0x000fe200078e0017 */
[----:B------:R-:W-:Y:S01]  /*6cf0*/  F2FP.F16.F32.PACK_AB R194, R161, R194 ;  /* 0x000000c2a1c2723e */ /* 0x000fe200000000ff */
[----:B------:R-:W-:Y:S01]  /*6d00*/  FADD.FTZ R162, R190, R15 ;  /* 0x0000000fbea27221 */ /* 0x000fe20000010000 */
[----:B------:R-:W-:Y:S01]  /*6d10*/  F2FP.F16.F32.PACK_AB R188, R165, R188 ;  /* 0x000000bca5bc723e */ /* 0x000fe200000000ff */
        /* <DEDUP_REMOVED lines=26> */
[C---:B---3--:R-:W-:Y:S01]  /*6ec0*/  FADD.FTZ R3, R175.reuse, R3 ;  /* 0x00000003af037221 */ /* 0x048fe20000010000 */
[----:B------:R-:W-:-:S06]  /*6ed0*/  F2FP.F16.F32.PACK_AB R191, R175, R174 ;  /* 0x000000aeafbf723e */ /* 0x000fcc00000000ff */
[----:B------:R-:W3:Y:S01]  /*6ee0*/  MUFU.EX2 R173, R173 ;  /* 0x000000ad00ad7308 */ /* 0x000ee20000000800 */
[----:B-1----:R-:W-:-:S07]  /*6ef0*/  FADD.FTZ R14, R184, R15 ;  /* 0x0000000fb80e7221 */ /* 0x002fce0000010000 */
[----:B------:R-:W1:Y:S01]  /*6f00*/  MUFU.EX2 R179, R179 ;  /* 0x000000b300b37308 */ /* 0x000e620000000800 */
[----:B--2---:R-:W-:-:S07]  /*6f10*/  FADD.FTZ R3, R178, R3 ;  /* 0x00000003b2037221 */ /* 0x004fce0000010000 */
[----:B------:R-:W2:Y:S01]  /*6f20*/  MUFU.EX2 R186, R186 ;  /* 0x000000ba00ba7308 */ /* 0x000ea20000000800 */
[C---:B---3--:R-:W-:Y:S01]  /*6f30*/  FADD.FTZ R15, R173.reuse, R14 ;  /* 0x0000000ead0f7221 */ /* 0x048fe20000010000 */
[----:B------:R-:W-:-:S06]  /*6f40*/  F2FP.F16.F32.PACK_AB R184, R173, R184 ;  /* 0x000000b8adb8723e */ /* 0x000fcc00000000ff */
[----:B------:R-:W3:Y:S01]  /*6f50*/  MUFU.EX2 R182, R182 ;  /* 0x000000b600b67308 */ /* 0x000ee20000000800 */
[C---:B-1----:R-:W-:Y:S01]  /*6f60*/  FADD.FTZ R3, R179.reuse, R3 ;  /* 0x00000003b3037221 */ /* 0x042fe20000010000 */
[----:B------:R-:W-:-:S06]  /*6f70*/  F2FP.F16.F32.PACK_AB R185, R179, R178 ;  /* 0x000000b2b3b9723e */ /* 0x000fcc00000000ff */
[----:B------:R-:W1:Y:S01]  /*6f80*/  MUFU.EX2 R177, R181 ;  /* 0x000000b500b17308 */ /* 0x000e620000000800 */
[----:B--2---:R-:W-:-:S07]  /*6f90*/  FADD.FTZ R14, R186, R15 ;  /* 0x0000000fba0e7221 */ /* 0x004fce0000010000 */
[----:B------:R-:W2:Y:S01]  /*6fa0*/  MUFU.EX2 R164, R164 ;  /* 0x000000a400a47308 */ /* 0x000ea20000000800 */
[----:B---3--:R-:W-:Y:S01]  /*6fb0*/  FADD.FTZ R3, R182, R3 ;  /* 0x00000003b6037221 */ /* 0x008fe20000010000 */
[C---:B-1----:R-:W-:Y:S01]  /*6fc0*/  FADD.FTZ R15, R177.reuse, R14 ;  /* 0x0000000eb10f7221 */ /* 0x042fe20000010000 */
[----:B------:R-:W-:Y:S02]  /*6fd0*/  F2FP.F16.F32.PACK_AB R186, R177, R186 ;  /* 0x000000bab1ba723e */ /* 0x000fe400000000ff */
[C---:B--2---:R-:W-:Y:S01]  /*6fe0*/  FADD.FTZ R14, R164.reuse, R3 ;  /* 0x00000003a40e7221 */ /* 0x044fe20000010000 */
[----:B------:R-:W-:Y:S01]  /*6ff0*/  F2FP.F16.F32.PACK_AB R187, R164, R182 ;  /* 0x000000b6a4bb723e */ /* 0x000fe200000000ff */
[----:B------:R-:W-:Y:S01]  /*7000*/  IMAD.MOV.U32 R3, RZ, RZ, R152 ;  /* 0x000000ffff037224 */ /* 0x000fe200078e0098 */
[----:B0-----:R-:W-:Y:S06]  /*7010*/  @P0 BRA `(.L_x_1008) ;  /* 0xffffffd400dc0947 */ /* 0x001fec000383ffff */
[----:B------:R-:W-:Y:S01]  /*7020*/  IMAD.MOV.U32 R3, RZ, RZ, R152 ;  /* 0x000000ffff037224 */ /* 0x000fe200078e0098 */
[----:B------:R-:W-:-:S07]  /*7030*/  MOV R4, R23 ;  /* 0x0000001700047202 */ /* 0x000fce0000000f00 */
.L_x_991:
[----:B------:R-:W0:Y:S01]  /*7040*/  S2UR UR7, SR_CTAID.X ;  /* 0x00000000000779c3 */ /* 0x000e220000002500 */
[----:B------:R-:W-:Y:S01]  /*7050*/  ULDC UR14, c[0x0][0x448] ;  /* 0x00011200000e7ab9 */ /* 0x000fe20000000800 */
[----:B------:R-:W-:Y:S01]  /*7060*/  R2UR UR19, R17 ;  /* 0x00000000111372ca */ /* 0x000fe200000e0000 */
[----:B------:R-:W-:Y:S02]  /*7070*/  UISETP.NE.AND UP0, UPT, UR14, 0x1, UPT ;  /* 0x000000010e00788c */ /* 0x000fe4000bf05270 */
[----:B------:R-:W-:-:S09]  /*7080*/  UIADD3 UR11, -UR11, 0x1, URZ ;  /* 0x000000010b0b7890 */ /* 0x000fd2000fffe13f */
[----:B------:R-:W-:Y:S01]  /*7090*/  @UP0 ULDC UR14, c[0x0][0x44c] ;  /* 0x00011300000e0ab9 */ /* 0x000fe20000000800 */
[----:B------:R-:W-:Y:S02]  /*70a0*/  UIMAD UR11, UR19, UR10, UR11 ;  /* 0x0000000a130b72a4 */ /* 0x000fe4000f8e020b */
[----:B0-----:R-:W-:-:S03]  /*70b0*/  ULEA UR18, UR7, 0x7f, 0x7 ;  /* 0x0000007f07127891 */ /* 0x001fc6000f8e383f */
[----:B------:R-:W-:Y:S01]  /*70c0*/  ULDC UR7, c[0x0][0x9e4] ;  /* 0x0002790000077ab9 */ /* 0x000fe20000000800 */
[----:B------:R-:W-:Y:S02]  /*70d0*/  UIMAD.WIDE.U32 UR14, UR18, UR14, URZ ;  /* 0x0000000e120e72a5 */ /* 0x000fe4000f8e003f */
[----:B------:R-:W-:Y:S01]  /*70e0*/  UISETP.GE.AND UP1, UPT, UR7, 0x1, UPT ;  /* 0x000000010700788c */ /* 0x000fe2000bf26270 */
[----:B------:R-:W-:Y:S01]  /*70f0*/  UMOV UR10, UR18 ;  /* 0x00000012000a7c82 */ /* 0x000fe20008000000 */
[----:B------:R-:W-:Y:S02]  /*7100*/  @UP0 ULDC UR18, c[0x0][0x450] ;  /* 0x0001140000120ab9 */ /* 0x000fe40000000800 */
[----:B------:R-:W-:Y:S02]  /*7110*/  @UP0 USHF.R.U32.HI UR10, URZ, UR18, UR15 ;  /* 0x000000123f0a0299 */ /* 0x000fe4000801160f */
[----:B------:R-:W-:Y:S01]  /*7120*/  PLOP3.LUT P6, PT, PT, PT, UP1, 0x80, 0x0 ;  /* 0x000000000000781c */ /* 0x000fe20003fcf018 */
[----:B------:R-:W-:Y:S01]  /*7130*/  ULDC UR18, c[0x0][0x9dc] ;  /* 0x0002770000127ab9 */ /* 0x000fe20000000800 */
[----:B------:R-:W-:-:S04]  /*7140*/  UIADD3 UR10, UR11, UR10, URZ ;  /* 0x0000000a0b0a7290 */ /* 0x000fc8000fffe03f */
[----:B------:R-:W-:-:S07]  /*7150*/  UIADD3 UR18, UR10, -UR18, URZ ;  /* 0x800000120a127290 */ /* 0x000fce000fffe03f */
[----:B------:R-:W-:Y:S05]  /*7160*/  @!P6 BRA `(.L_x_1009) ;  /* 0x000000000048e947 */ /* 0x000fea0003800000 */
[----:B------:R-:W-:Y:S02]  /*7170*/  UMOV UR19, UR10 ;  /* 0x0000000a00137c82 */ /* 0x000fe40008000000 */
        /* <DEDUP_REMOVED lines=10> */
.L_x_1010:
[----:B------:R-:W-:-:S11]  /*7220*/  UISETP.NE.AND UP1, UPT, UR7, 0x1, UPT ;  /* 0x000000010700788c */ /* 0x000fd6000bf25270 */
[----:B------:R-:W-:Y:S02]  /*7230*/  @UP1 ULDC.64 UR10, c[0x0][0x9e8] ;  /* 0x00027a00000a1ab9 */ /* 0x000fe40000000a00 */
[----:B------:R-:W-:-:S04]  /*7240*/  UIMAD.WIDE.U32 UR14, UR19, UR10, URZ ;  /* 0x0000000a130e72a5 */ /* 0x000fc8000f8e003f */
[----:B------:R-:W-:-:S12]  /*7250*/  @UP1 USHF.R.U32.HI UR19, URZ, UR11, UR15 ;  /* 0x0000000b3f131299 */ /* 0x000fd8000801160f */
.L_x_1011:
[----:B------:R-:W-:-:S04]  /*7260*/  UIMAD UR7, UR19, UR7, URZ ;  /* 0x00000007130772a4 */ /* 0x000fc8000f8e023f */
[----:B------:R-:W-:-:S04]  /*7270*/  UISETP.LT.AND UP1, UPT, UR18, UR7, UPT ;  /* 0x000000071200728c */ /* 0x000fc8000bf21270 */
[----:B------:R-:W-:-:S12]  /*7280*/  USEL UR18, UR18, UR7, !UP1 ;  /* 0x0000000712127287 */ /* 0x000fd8000c800000 */
.L_x_1009:
[----:B------:R-:W-:Y:S01]  /*7290*/  UIADD3 UR18, UR18, 0x3f, URZ ;  /* 0x0000003f12127890 */ /* 0x000fe2000fffe03f */
[----:B------:R-:W-:-:S03]  /*72a0*/  R2UR UR10, R22 ;  /* 0x00000000160a72ca */ /* 0x000fc600000e0000 */
[----:B------:R-:W-:-:S04]  /*72b0*/  USHF.R.S32.HI UR7, URZ, 0x1f, UR18 ;  /* 0x0000001f3f077899 */ /* 0x000fc80008011412 */
[----:B------:R-:W-:-:S04]  /*72c0*/  ULEA.HI UR7, UR7, UR18, URZ, 0x6 ;  /* 0x0000001207077291 */ /* 0x000fc8000f8f303f */
[----:B------:R-:W-:-:S04]  /*72d0*/  USHF.R.S32.HI UR7, URZ, 0x6, UR7 ;  /* 0x000000063f077899 */ /* 0x000fc80008011407 */
[----:B------:R-:W-:-:S04]  /*72e0*/  UISETP.LT.AND UP1, UPT, UR10, UR7, UPT ;  /* 0x000000070a00728c */ /* 0x000fc8000bf21270 */
[----:B------:R-:W-:-:S04]  /*72f0*/  USEL UR10, UR10, UR7, !UP1 ;  /* 0x000000070a0a7287 */ /* 0x000fc8000c800000 */
[----:B------:R-:W-:Y:S02]  /*7300*/  UISETP.GE.AND UP1, UPT, UR6, UR10, UPT ;  /* 0x0000000a0600728c */ /* 0x000fe4000bf26270 */
[----:B------:R-:W-:-:S04]  /*7310*/  IMAD.U32 R200, RZ, RZ, UR10 ;  /* 0x0000000affc87e24 */ /* 0x000fc8000f8e00ff */
[----:B------:R-:W-:-:S13]  /*7320*/  PLOP3.LUT P0, PT, PT, PT, UP1, 0x80, 0x0 ;  /* 0x000000000000781c */ /* 0x000fda0003f0f018 */
[----:B------:R-:W-:Y:S05]  /*7330*/  @!P0 BRA `(.L_x_1012) ;  /* 0x0000001c00388947 */ /* 0x000fea0003800000 */
[----:B------:R-:W-:Y:S01]  /*7340*/  IMAD.MOV.U32 R21, RZ, RZ, R3 ;  /* 0x000000ffff157224 */ /* 0x000fe200078e0003 */
[----:B------:R-:W-:Y:S01]  /*7350*/  UMOV UR60, UR61 ;  /* 0x0000003d003c7c82 */ /* 0x000fe20008000000 */
[----:B------:R-:W-:Y:S02]  /*7360*/  IMAD.MOV.U32 R23, RZ, RZ, R4 ;  /* 0x000000ffff177224 */ /* 0x000fe400078e0004 */
[----:B------:R-:W-:Y:S01]  /*7370*/  IMAD.U32 R201, RZ, RZ, UR6 ;  /* 0x00000006ffc97e24 */ /* 0x000fe2000f8e00ff */
[----:B------:R-:W-:-:S06]  /*7380*/  UMOV UR6, UR4 ;  /* 0x0000000400067c82 */ /* 0x000fcc0008000000 */
.L_x_1021:
[----:B------:R-:W-:-:S04]  /*7390*/  UIADD3 UR4, UR6, 0x1, URZ ;  /* 0x0000000106047890 */ /* 0x000fc8000fffe03f */
[----:B------:R-:W-:-:S04]  /*73a0*/  UISETP.NE.AND UP1, UPT, UR4, 0x2, UPT ;  /* 0x000000020400788c */ /* 0x000fc8000bf25270 */
[----:B------:R-:W-:Y:S02]  /*73b0*/  USEL UR61, URZ, 0x1, UP1 ;  /* 0x000000013f3d7887 */ /* 0x000fe40008800000 */
[----:B------:R-:W-:Y:S02]  /*73c0*/  USEL UR4, UR4, URZ, UP1 ;  /* 0x0000003f04047287 */ /* 0x000fe40008800000 */
[----:B------:R-:W-:Y:S01]  /*73d0*/  ULOP3.LUT UR61, UR60, UR61, URZ, 0x3c, !UPT ;  /* 0x0000003d3c3d7292 */ /* 0x000fe2000f8e3c3f */
[----:B------:R-:W-:Y:S11]  /*73e0*/  @!P4 BRA `(.L_x_1013) ;  /* 0x000000000004c947 */ /* 0x000ff60003800000 */
[----:B------:R-:W-:Y:S01]  /*73f0*/  BPT.TRAP 0x1 ;  /* 0x000000040000795c */ /* 0x000fe20000300000 */
.L_x_1013:
[----:B------:R-:W-:Y:S01]  /*7400*/  R2UR UR5, R16 ;  /* 0x00000000100572ca */ /* 0x000fe200000e0000 */
[----:B------:R-:W-:-:S05]  /*7410*/  IMAD.U32 R3, RZ, RZ, UR61 ;  /* 0x0000003dff037e24 */ /* 0x000fca000f8e00ff */
[----:B------:R-:W-:-:S07]  /*7420*/  SHF.L.U32 R3, R3, 0x1f, RZ ;  /* 0x0000001f03037819 */ /* 0x000fce00000006ff */
[----:B------:R-:W-:-:S09]  /*7430*/  ULEA UR7, UR4, UR5, 0x3 ;  /* 0x0000000504077291 */ /* 0x000fd2000f8e183f */
[----:B------:R0:W1:Y:S01]  /*7440*/  SYNCS.PHASECHK.TRANS64.TRYWAIT P0, [UR7+0x30830], R3 ;  /* 0x03083003ff0075a7 */ /* 0x0000620008000147 */
[----:B------:R-:W-:Y:S05]  /*7450*/  @!P4 BRA `(.L_x_1014) ;  /* 0x000000000004c947 */ /* 0x000fea0003800000 */
[----:B------:R-:W-:Y:S01]  /*7460*/  BPT.TRAP 0x1 ;  /* 0x000000040000795c */ /* 0x000fe20000300000 */
.L_x_1014:
[----:B-1----:R-:W-:Y:S05]  /*7470*/  @P0 BRA `(.L_x_1015) ;  /* 0x0000000000080947 */ /* 0x002fea0003800000 */
[----:B------:R-:W1:Y:S02]  /*7480*/  SYNCS.PHASECHK.TRANS64.TRYWAIT P0, [UR7+0x30830], R3 ;  /* 0x03083003ff0075a7 */ /* 0x000e640008000147 */
[----:B-1----:R-:W-:Y:S05]  /*7490*/  @!P0 BRA `(.L_x_1016) ;  /* 0x000000cc00308947 */ /* 0x002fea0003800000 */
.L_x_1015:
[----:B------:R-:W-:Y:S01]  /*74a0*/  R2UR UR5, R19 ;  /* 0x00000000130572ca */ /* 0x000fe200000e0000 */
[----:B------:R-:W-:Y:S01]  /*74b0*/  WARPGROUP.ARRIVE ;  /* 0x00000000000079c5 */ /* 0x000fe20000000000 */
[----:B------:R-:W-:Y:S01]  /*74c0*/  R2UR UR56, R6 ;  /* 0x00000000063872ca */ /* 0x000fe200000e0000 */
[----:B------:R-:W-:Y:S01]  /*74d0*/  UMOV UR59, 0x40000040 ;  /* 0x40000040003b7882 */ /* 0x000fe20000000000 */
[----:B------:R-:W-:Y:S01]  /*74e0*/  R2UR UR57, R7 ;  /* 0x00000000073972ca */ /* 0x000fe200000e0000 */
[----:B------:R-:W-:Y:S01]  /*74f0*/  UMOV UR11, 0x40000040 ;  /* 0x40000040000b7882 */ /* 0x000fe20000000000 */
[----:B------:R-:W-:Y:S01]  /*7500*/  UMOV UR15, 0x40000040 ;  /* 0x40000040000f7882 */ /* 0x000fe20000000000 */
[----:B------:R-:W-:Y:S01]  /*7510*/  UMOV UR19, 0x40000040 ;  /* 0x4000004000137882 */ /* 0x000fe20000000000 */
[----:B------:R-:W-:Y:S01]  /*7520*/  UMOV UR23, 0x40000040 ;  /* 0x4000004000177882 */ /* 0x000fe20000000000 */
[----:B------:R-:W-:Y:S01]  /*7530*/  UMOV UR27, 0x40000040 ;  /* 0x40000040001b7882 */ /* 0x000fe20000000000 */
[----:B------:R-:W-:Y:S01]  /*7540*/  UMOV UR31, 0x40000040 ;  /* 0x40000040001f7882 */ /* 0x000fe20000000000 */
[----:B------:R-:W-:Y:S01]  /*7550*/  UMOV UR35, 0x40000040 ;  /* 0x4000004000237882 */ /* 0x000fe20000000000 */
[----:B------:R-:W-:Y:S01]  /*7560*/  UMOV UR39, 0x40000040 ;  /* 0x4000004000277882 */ /* 0x000fe20000000000 */
        /* <DEDUP_REMOVED lines=88> */
[----:B------:R-:W-:Y:S01]  /*7af0*/  FMUL.FTZ R149, R149, R0 ;  /* 0x0000000095957220 */ /* 0x000fe20000410000 */
        /* <DEDUP_REMOVED lines=73> */
[----:B------:R-:W-:Y:S01]  /*7f90*/  UIADD3 UR58, UR5, 0x606, URZ ;  /* 0x00000606053a7890 */ /* 0x000fe2000fffe03f */
        /* <DEDUP_REMOVED lines=44> */
.L_x_1017:
[----:B------:R-:W-:Y:S01]  /*8260*/  R2UR UR5, R16 ;  /* 0x00000000100572ca */ /* 0x000fe200000e0000 */
[----:B------:R-:W-:-:S05]  /*8270*/  IMAD.U32 R0, RZ, RZ, UR60 ;  /* 0x0000003cff007e24 */ /* 0x000fca000f8e00ff */
[----:B------:R-:W-:-:S07]  /*8280*/  SHF.L.U32 R0, R0, 0x1f, RZ ;  /* 0x0000001f00007819 */ /* 0x000fce00000006ff */
[----:B------:R-:W-:-:S09]  /*8290*/  ULEA UR14, UR6, UR5, 0x3 ;  /* 0x00000005060e7291 */ /* 0x000fd2000f8e183f */
[----:B------:R2:W3:Y:S01]  /*82a0*/  SYNCS.PHASECHK.TRANS64.TRYWAIT P0, [UR14+0x30850], R0 ;  /* 0x03085000ff0075a7 */ /* 0x0004e2000800014e */
[----:B------:R-:W-:Y:S05]  /*82b0*/  @!P4 BRA `(.L_x_1018) ;  /* 0x000000000004c947 */ /* 0x000fea0003800000 */
[----:B------:R-:W-:Y:S01]  /*82c0*/  BPT.TRAP 0x1 ;  /* 0x000000040000795c */ /* 0x000fe20000300000 */
.L_x_1018:
[----:B---3--:R-:W-:Y:S05]  /*82d0*/  @P0 BRA `(.L_x_1019) ;  /* 0x0000000000080947 */ /* 0x008fea0003800000 */
[----:B------:R-:W3:Y:S02]  /*82e0*/  SYNCS.PHASECHK.TRANS64.TRYWAIT P0, [UR14+0x30850], R0 ;  /* 0x03085000ff0075a7 */ /* 0x000ee4000800014e */
[----:B---3--:R-:W-:Y:S05]  /*82f0*/  @!P0 BRA `(.L_x_1020) ;  /* 0x000000bc00b08947 */ /* 0x008fea0003800000 */
.L_x_1019:
[----:B------:R-:W-:Y:S01]  /*8300*/  R2UR UR5, R16 ;  /* 0x00000000100572ca */ /* 0x000fe200000e0000 */
[----:B------:R-:W-:Y:S01]  /*8310*/  WARPGROUP.ARRIVE ;  /* 0x00000000000079c5 */ /* 0x000fe20000000000 */
[----:B------:R-:W-:Y:S01]  /*8320*/  UMOV UR11, 0x40000040 ;  /* 0x40000040000b7882 */ /* 0x000fe20000000000 */
[----:B0-2---:R-:W-:Y:S01]  /*8330*/  FMNMX.FTZ R0, R152, R23, !PT ;  /* 0x0000001798007209 */ /* 0x005fe20007810000 */
[----:B------:R-:W-:Y:S01]  /*8340*/  ULDC UR15, c[0x0][0x988] ;  /* 0x00026200000f7ab9 */ /* 0x000fe20000000800 */
[----:B------:R-:W-:Y:S01]  /*8350*/  R2UR UR18, R200 ;  /* 0x00000000c81272ca */ /* 0x000fe200000e0000 */
[----:B------:R-:W-:Y:S01]  /*8360*/  UMOV UR60, UR61 ;  /* 0x0000003d003c7c82 */ /* 0x000fe20008000000 */
[----:B-1----:R-:W-:-:S04]  /*8370*/  FMNMX.FTZ R3, R153, R0, !PT ;  /* 0x0000000099037209 */ /* 0x002fc80007810000 */
[----:B------:R-:W-:Y:S02]  /*8380*/  FMNMX.FTZ R0, R156, R3, !PT ;  /* 0x000000039c007209 */ /* 0x000fe40007810000 */
[----:B------:R-:W-:Y:S02]  /*8390*/  UIADD3 UR5, UR5, 0x400, URZ ;  /* 0x0000040005057890 */ /* 0x000fe4000fffe03f */
[----:B------:R-:W-:Y:S02]  /*83a0*/  FMNMX.FTZ R3, R157, R0, !PT ;  /* 0x000000009d037209 */ /* 0x000fe40007810000 */
[----:B------:R-:W-:Y:S02]  /*83b0*/  USHF.R.U32.HI UR5, URZ, 0x4, UR5 ;  /* 0x000000043f057899 */ /* 0x000fe40008011605 */
[----:B------:R-:W-:Y:S02]  /*83c0*/  FMNMX.FTZ R0, R160, R3, !PT ;  /* 0x00000003a0007209 */ /* 0x000fe40007810000 */
[----:B------:R-:W-:-:S02]  /*83d0*/  ULOP3.LUT UR5, UR5, 0x3fff, URZ, 0xc0, !UPT ;  /* 0x00003fff05057892 */ /* 0x000fc4000f8ec03f */
[----:B------:R-:W-:Y:S02]  /*83e0*/  FMNMX.FTZ R3, R161, R0, !PT ;  /* 0x00000000a1037209 */ /* 0x000fe40007810000 */
[----:B------:R-:W-:Y:S02]  /*83f0*/  ULOP3.LUT UR5, UR5, 0x2000000, URZ, 0xfc, !UPT ;  /* 0x0200000005057892 */ /* 0x000fe4000f8efc3f */
[----:B------:R-:W-:Y:S02]  /*8400*/  FMNMX.FTZ R0, R164, R3, !PT ;  /* 0x00000003a4007209 */ /* 0x000fe40007810000 */
[----:B------:R-:W-:Y:S02]  /*8410*/  ULEA UR6, UR6, UR5, 0xb ;  /* 0x0000000506067291 */ /* 0x000fe4000f8e583f */
[----:B------:R-:W-:Y:S01]  /*8420*/  FMNMX.FTZ R3, R165, R0, !PT ;  /* 0x00000000a5037209 */ /* 0x000fe20007810000 */
[----:B------:R-:W-:Y:S01]  /*8430*/  UMOV UR5, UR15 ;  /* 0x0000000f00057c82 */ /* 0x000fe20008000000 */
[----:B------:R-:W-:-:S02]  /*8440*/  R2UR UR15, R201 ;  /* 0x00000000c90f72ca */ /* 0x000fc400000e0000 */
[----:B------:R-:W-:Y:S01]  /*8450*/  FMNMX.FTZ R0, R168, R3, !PT ;  /* 0x00000003a8007209 */ /* 0x000fe20007810000 */
[----:B------:R-:W-:Y:S02]  /*8460*/  UMOV UR10, UR6 ;  /* 0x00000006000a7c82 */ /* 0x000fe40008000000 */
[----:B------:R-:W-:Y:S01]  /*8470*/  HGMMA.64x256x16.F32 R24, R196, gdesc[UR8].tnspB, R24, gsb0 ;  /* 0x43e00008c4187df0 */ /* 0x000fe20008000818 */
[----:B------:R-:W-:Y:S01]  /*8480*/  UIADD3 UR10, UR6, 0x80, URZ ;  /* 0x00000080060a7890 */ /* 0x000fe2000fffe03f */
[----:B------:R-:W-:Y:S01]  /*8490*/  FMNMX.FTZ R3, R169, R0, !PT ;  /* 0x00000000a9037209 */ /* 0x000fe20007810000 */
[----:B------:R-:W-:-:S03]  /*84a0*/  UMOV UR11, 0x40000040 ;  /* 0x40000040000b7882 */ /* 0x000fc60000000000 */
[----:B------:R-:W-:Y:S02]  /*84b0*/  FMNMX.FTZ R0, R172, R3, !PT ;  /* 0x00000003ac007209 */ /* 0x000fe40007810000 */
[----:B------:R-:W-:Y:S02]  /*84c0*/  UISETP.GT.AND UP1, UPT, UR15, UR18, UPT ;  /* 0x000000120f00728c */ /* 0x000fe4000bf24270 */
[----:B------:R-:W-:-:S04]  /*84d0*/  FMNMX.FTZ R3, R173, R0, !PT ;  /* 0x00000000ad037209 */ /* 0x000fc80007810000 */
[----:B------:R-:W-:Y:S02]  /*84e0*/  FMNMX.FTZ R0, R176, R3, !PT ;  /* 0x00000003b0007209 */ /* 0x000fe40007810000 */
[----:B------:R-:W-:Y:S02]  /*84f0*/  PLOP3.LUT P0, PT, PT, PT, UP1, 0x80, 0x0 ;  /* 0x000000000000781c */ /* 0x000fe40003f0f018 */
[----:B------:R-:W-:-:S04]  /*8500*/  FMNMX.FTZ R3, R177, R0, !PT ;  /* 0x00000000b1037209 */ /* 0x000fc80007810000 */
[----:B------:R-:W-:-:S04]  /*8510*/  FMNMX.FTZ R0, R180, R3, !PT ;  /* 0x00000003b4007209 */ /* 0x000fc80007810000 */
[----:B------:R-:W-:Y:S02]  /*8520*/  FMNMX.FTZ R2, R181, R0, !PT ;  /* 0x00000000b5027209 */ /* 0x000fe40007810000 */
[----:B------:R-:W-:-:S03]  /*8530*/  FMNMX.FTZ R0, R154, R21, !PT ;  /* 0x000000159a007209 */ /* 0x000fc60007810000 */
[----:B------:R-:W0:Y:S01]  /*8540*/  SHFL.BFLY PT, R3, R2, 0x2, 0x1f ;  /* 0x0c401f0002037f89 */ /* 0x000e2200000e0000 */
        /* <DEDUP_REMOVED lines=11> */
[----:B------:R-:W-:Y:S01]  /*8600*/  UMOV UR6, UR4 ;  /* 0x0000000400067c82 */ /* 0x000fe20008000000 */
[----:B------:R-:W-:Y:S02]  /*8610*/  WARPGROUP.DEPBAR.LE gsb0, 0x0 ;  /* 0x00008000000079c5 */ /* 0x000fe40000010000 */
[----:B------:R-:W-:Y:S01]  /*8620*/  WARPGROUP.ARRIVE ;  /* 0x00000000000079c5 */ /* 0x000fe20000000000 */
[----:B0-----:R-:W-:Y:S02]  /*8630*/  FMNMX.FTZ R188, R2, R3, !PT ;  /* 0x0000000302bc7209 */ /* 0x001fe40007810000 */
[----:B------:R-:W-:-:S15]  /*8640*/  FMNMX.FTZ R3, R155, R0, !PT ;  /* 0x000000009b037209 */ /* 0x000fde0007810000 */
[----:B------:R-:W-:-:S03]  /*8650*/  NOP ;  /* 0x0000000000007918 */ /* 0x000fc60000000000 */
[----:B------:R-:W-:Y:S01]  /*8660*/  HGMMA.64x256x16.F32 R24, R184, gdesc[UR8].tnspB, R24, gsb0 ;  /* 0x43e00008b8187df0 */ /* 0x000fe20008000818 */
[----:B------:R-:W-:Y:S01]  /*8670*/  FMNMX.FTZ R0, R158, R3, !PT ;  /* 0x000000039e007209 */ /* 0x000fe20007810000 */
[----:B------:R-:W0:Y:S03]  /*8680*/  SHFL.BFLY PT, R189, R188, 0x1, 0x1f ;  /* 0x0c201f00bcbd7f89 */ /* 0x000e2600000e0000 */
        /* <DEDUP_REMOVED lines=8> */
[----:B------:R-:W-:Y:S01]  /*8710*/  FMUL.FTZ R189, R4, UR5 ;  /* 0x0000000504bd7c20 */ /* 0x000fe20008410000 */
[----:B------:R-:W-:Y:S01]  /*8720*/  FMNMX.FTZ R2, R174, R3, !PT ;  /* 0x00000003ae027209 */ /* 0x000fe20007810000 */
[----:B------:R-:W-:Y:S02]  /*8730*/  FADD.FTZ R23, -R4, R23 ;  /* 0x0000001704177221 */ /* 0x000fe40000010100 */
[--C-:B------:R-:W-:Y:S01]  /*8740*/  FFMA.FTZ R198, R156, UR5, -R189.reuse ;  /* 0x000000059cc67c23 */ /* 0x100fe200080108bd */
[----:B------:R-:W-:Y:S01]  /*8750*/  FMNMX.FTZ R3, R175, R2, !PT ;  /* 0x00000002af037209 */ /* 0x000fe20007810000 */
[----:B------:R-:W-:Y:S01]  /*8760*/  FMUL.FTZ R188, R23, UR5 ;  /* 0x0000000517bc7c20 */ /* 0x000fe20008410000 */
[--C-:B------:R-:W-:Y:S01]  /*8770*/  FFMA.FTZ R23, R152, UR5, -R189.reuse ;  /* 0x0000000598177c23 */ /* 0x100fe200080108bd */
[--C-:B------:R-:W-:Y:S01]  /*8780*/  FFMA.FTZ R196, R153, UR5, -R189.reuse ;  /* 0x0000000599c47c23 */ /* 0x100fe200080108bd */
[----:B------:R-:W-:Y:S01]  /*8790*/  FMNMX.FTZ R2, R178, R3, !PT ;  /* 0x00000003b2027209 */ /* 0x000fe20007810000 */
[----:B------:R0:W-:Y:S01]  /*87a0*/  MUFU.EX2 R0, R188 ;  /* 0x000000bc00007308 */ /* 0x0001e20000000800 */
[--C-:B------:R-:W-:Y:S01]  /*87b0*/  FFMA.FTZ R153, R157, UR5, -R189.reuse ;  /* 0x000000059d997c23 */ /* 0x100fe200080108bd */
[----:B------:R-:W-:Y:S01]  /*87c0*/  FFMA.FTZ R192, R160, UR5, -R189 ;  /* 0x00000005a0c07c23 */ /* 0x000fe200080108bd */
[----:B------:R-:W-:Y:S01]  /*87d0*/  FMNMX.FTZ R3, R179, R2, !PT ;  /* 0x00000002b3037209 */ /* 0x000fe20007810000 */
[----:B------:R-:W-:-:S02]  /*87e0*/  IMAD.U32 R152, RZ, RZ, UR7 ;  /* 0x00000007ff987e24 */ /* 0x000fc4000f8e00ff */
[--C-:B------:R-:W-:Y:S01]  /*87f0*/  FFMA.FTZ R157, R161, UR5, -R189.reuse ;  /* 0x00000005a19d7c23 */ /* 0x100fe200080108bd */
[--C-:B------:R-:W-:Y:S01]  /*8800*/  FFMA.FTZ R194, R164, UR5, -R189.reuse ;  /* 0x00000005a4c27c23 */ /* 0x100fe200080108bd */
[----:B------:R-:W-:Y:S01]  /*8810*/  FMNMX.FTZ R2, R182, R3, !PT ;  /* 0x00000003b6027209 */ /* 0x000fe20007810000 */
[----:B------:R-:W1:Y:S01]  /*8820*/  MUFU.EX2 R23, R23 ;  /* 0x0000001700177308 */ /* 0x000e620000000800 */
[----:B------:R-:W-:Y:S02]  /*8830*/  @!P5 VIADD R152, R152, 0x30840 ;  /* 0x000308409898d836 */ /* 0x000fe40000000000 */
[--C-:B------:R-:W-:Y:S01]  /*8840*/  FFMA.FTZ R161, R165, UR5, -R189.reuse ;  /* 0x00000005a5a17c23 */ /* 0x100fe200080108bd */
[----:B------:R-:W-:Y:S01]  /*8850*/  FMNMX.FTZ R2, R183, R2, !PT ;  /* 0x00000002b7027209 */ /* 0x000fe20007810000 */
[--C-:B0-----:R-:W-:Y:S01]  /*8860*/  FFMA.FTZ R188, R168, UR5, -R189.reuse ;  /* 0x00000005a8bc7c23 */ /* 0x101fe200080108bd */
[--C-:B------:R-:W-:Y:S01]  /*8870*/  FFMA.FTZ R165, R169, UR5, -R189.reuse ;  /* 0x00000005a9a57c23 */ /* 0x100fe200080108bd */
[----:B------:R-:W-:Y:S01]  /*8880*/  @!P5 PRMT R152, RZ, 0x654, R152 ;  /* 0x00000654ff98d816 */ /* 0x000fe20000000098 */
[--C-:B------:R-:W-:Y:S01]  /*8890*/  FFMA.FTZ R169, R173, UR5, -R189.reuse ;  /* 0x00000005ada97c23 */ /* 0x100fe200080108bd */
[----:B------:R-:W0:Y:S01]  /*88a0*/  SHFL.BFLY PT, R3, R2, 0x2, 0x1f ;  /* 0x0c401f0002037f89 */ /* 0x000e2200000e0000 */
[----:B------:R-:W2:Y:S01]  /*88b0*/  MUFU.EX2 R196, R196 ;  /* 0x000000c400c47308 */ /* 0x000ea20000000800 */
[--C-:B------:R-:W-:Y:S01]  /*88c0*/  FFMA.FTZ R190, R172, UR5, -R189.reuse ;  /* 0x00000005acbe7c23 */ /* 0x100fe200080108bd */
[--C-:B------:R-:W-:Y:S01]  /*88d0*/  FFMA.FTZ R173, R177, UR5, -R189.reuse ;  /* 0x00000005b1ad7c23 */ /* 0x100fe200080108bd */
[----:B------:R-:W-:Y:S01]  /*88e0*/  FFMA.FTZ R181, R181, UR5, -R189 ;  /* 0x00000005b5b57c23 */ /* 0x000fe200080108bd */
[----:B------:R-:W-:-:S04]  /*88f0*/  UIADD3 UR7, UR15, -0x1, URZ ;  /* 0xffffffff0f077890 */ /* 0x000fc8000fffe03f */
[----:B------:R-:W-:Y:S01]  /*8900*/  MUFU.EX2 R198, R198 ;  /* 0x000000c600c67308 */ /* 0x000fe20000000800 */
[----:B-1----:R-:W-:Y:S01]  /*8910*/  FFMA.FTZ R15, R0, R15, R23 ;  /* 0x0000000f000f7223 */ /* 0x002fe20000010017 */
[----:B------:R-:W-:-:S06]  /*8920*/  IMAD.U32 R201, RZ, RZ, UR7 ;  /* 0x00000007ffc97e24 */ /* 0x000fcc000f8e00ff */
[----:B------:R-:W-:Y:S01]  /*8930*/  MUFU.EX2 R153, R153 ;  /* 0x0000009900997308 */ /* 0x000fe20000000800 */
[C---:B--2---:R-:W-:Y:S01]  /*8940*/  FADD.FTZ R15, R196.reuse, R15 ;  /* 0x0000000fc40f7221 */ /* 0x044fe20000010000 */
[----:B------:R-:W-:Y:S01]  /*8950*/  F2FP.F16.F32.PACK_AB R196, R196, R23 ;  /* 0x00000017c4c4723e */ /* 0x000fe200000000ff */
[----:B------:R-:W-:Y:S01]  /*8960*/  IMAD.MOV.U32 R23, RZ, RZ, R4 ;  /* 0x000000ffff177224 */ /* 0x000fe200078e0004 */
[----:B0-----:R-:W-:-:S04]  /*8970*/  FMNMX.FTZ R3, R2, R3, !PT ;  /* 0x0000000302037209 */ /* 0x001fc80007810000 */
[----:B------:R-:W-:Y:S01]  /*8980*/  MUFU.EX2 R192, R192 ;  /* 0x000000c000c07308 */ /* 0x000fe20000000800 */
[----:B------:R-:W0:Y:S07]  /*8990*/  SHFL.BFLY PT, R2, R3, 0x1, 0x1f ;  /* 0x0c201f0003027f89 */ /* 0x000e2e00000e0000 */
[----:B------:R-:W-:Y:S08]  /*89a0*/  MUFU.EX2 R157, R157 ;  /* 0x0000009d009d7308 */ /* 0x000ff00000000800 */
[----:B------:R-:W-:Y:S08]  /*89b0*/  MUFU.EX2 R194, R194 ;  /* 0x000000c200c27308 */ /* 0x000ff00000000800 */
[----:B------:R-:W-:Y:S01]  /*89c0*/  MUFU.EX2 R161, R161 ;  /* 0x000000a100a17308 */ /* 0x000fe20000000800 */
[----:B0-----:R-:W-:-:S07]  /*89d0*/  FMNMX.FTZ R3, R3, R2, !PT ;  /* 0x0000000203037209 */ /* 0x001fce0007810000 */
[----:B------:R-:W-:Y:S01]  /*89e0*/  MUFU.EX2 R188, R188 ;  /* 0x000000bc00bc7308 */ /* 0x000fe20000000800 */
[C---:B------:R-:W-:Y:S01]  /*89f0*/  FADD.FTZ R2, -R3.reuse, R21 ;  /* 0x0000001503027221 */ /* 0x040fe20000010100 */
[----:B------:R-:W-:-:S03]  /*8a00*/  FMUL.FTZ R156, R3, UR5 ;  /* 0x00000005039c7c20 */ /* 0x000fc60008410000 */
[----:B------:R-:W-:Y:S01]  /*8a10*/  FMUL.FTZ R2, R2, UR5 ;  /* 0x0000000502027c20 */ /* 0x000fe20008410000 */
[--C-:B------:R-:W-:Y:S01]  /*8a20*/  FFMA.FTZ R154, R154, UR5, -R156.reuse ;  /* 0x000000059a9a7c23 */ /* 0x100fe2000801089c */
[--C-:B------:R-:W-:Y:S01]  /*8a30*/  FFMA.FTZ R155, R155, UR5, -R156.reuse ;  /* 0x000000059b9b7c23 */ /* 0x100fe2000801089c */
[--C-:B------:R-:W-:Y:S01]  /*8a40*/  FFMA.FTZ R158, R158, UR5, -R156.reuse ;  /* 0x000000059e9e7c23 */ /* 0x100fe2000801089c */
[--C-:B------:R-:W-:Y:S01]  /*8a50*/  FFMA.FTZ R159, R159, UR5, -R156.reuse ;  /* 0x000000059f9f7c23 */ /* 0x100fe2000801089c */
[----:B------:R0:W-:Y:S01]  /*8a60*/  MUFU.EX2 R197, R154 ;  /* 0x0000009a00c57308 */ /* 0x0001e20000000800 */
        /* <DEDUP_REMOVED lines=12> */
[----:B------:R-:W-:Y:S01]  /*8b30*/  FFMA.FTZ R156, R183, UR5, -R156 ;  /* 0x00000005b79c7c23 */ /* 0x000fe2000801089c */
[----:B0-----:R-:W-:-:S02]  /*8b40*/  IMAD.U32 R154, RZ, RZ, UR14 ;  /* 0x0000000eff9a7e24 */ /* 0x001fc4000f8e00ff */
[----:B------:R-:W0:Y:S02]  /*8b50*/  MUFU.EX2 R155, R155 ;  /* 0x0000009b009b7308 */ /* 0x000e240000000800 */
[----:B------:R-:W-:-:S05]  /*8b60*/  @!P5 VIADD R154, R154, 0x30860 ;  /* 0x000308609a9ad836 */ /* 0x000fca0000000000 */
[----:B------:R-:W-:Y:S01]  /*8b70*/  @!P5 PRMT R154, RZ, 0x654, R154 ;  /* 0x00000654ff9ad816 */ /* 0x000fe2000000009a */
[----:B------:R-:W2:Y:S01]  /*8b80*/  MUFU.EX2 R199, R158 ;  /* 0x0000009e00c77308 */ /* 0x000ea20000000800 */
[----:B-1----:R-:W-:-:S07]  /*8b90*/  FFMA.FTZ R14, R2, R14, R197 ;  /* 0x0000000e020e7223 */ /* 0x002fce00000100c5 */
[----:B------:R-:W1:Y:S01]  /*8ba0*/  MUFU.EX2 R159, R159 ;  /* 0x0000009f009f7308 */ /* 0x000e620000000800 */
[C---:B0-----:R-:W-:Y:S01]  /*8bb0*/  FADD.FTZ R14, R155.reuse, R14 ;  /* 0x0000000e9b0e7221 */ /* 0x041fe20000010000 */
[----:B------:R-:W-:-:S06]  /*8bc0*/  F2FP.F16.F32.PACK_AB R197, R155, R197 ;  /* 0x000000c59bc5723e */ /* 0x000fcc00000000ff */
[----:B------:R-:W0:Y:S01]  /*8bd0*/  MUFU.EX2 R193, R162 ;  /* 0x000000a200c17308 */ /* 0x000e220000000800 */
[----:B--2---:R-:W-:-:S07]  /*8be0*/  FADD.FTZ R14, R199, R14 ;  /* 0x0000000ec70e7221 */ /* 0x004fce0000010000 */
[----:B------:R-:W2:Y:S01]  /*8bf0*/  MUFU.EX2 R163, R163 ;  /* 0x000000a300a37308 */ /* 0x000ea20000000800 */
[C---:B-1----:R-:W-:Y:S01]  /*8c00*/  FADD.FTZ R14, R159.reuse, R14 ;  /* 0x0000000e9f0e7221 */ /* 0x042fe20000010000 */
[----:B------:R-:W-:-:S06]  /*8c10*/  F2FP.F16.F32.PACK_AB R199, R159, R199 ;  /* 0x000000c79fc7723e */ /* 0x000fcc00000000ff */
[----:B------:R-:W1:Y:S01]  /*8c20*/  MUFU.EX2 R195, R166 ;  /* 0x000000a600c37308 */ /* 0x000e620000000800 */
[----:B0-----:R-:W-:-:S07]  /*8c30*/  FADD.FTZ R14, R193, R14 ;  /* 0x0000000ec10e7221 */ /* 0x001fce0000010000 */
[----:B------:R-:W0:Y:S01]  /*8c40*/  MUFU.EX2 R167, R167 ;  /* 0x000000a700a77308 */ /* 0x000e220000000800 */
[C---:B--2---:R-:W-:Y:S01]  /*8c50*/  FADD.FTZ R14, R163.reuse, R14 ;  /* 0x0000000ea30e7221 */ /* 0x044fe20000010000 */
[----:B------:R-:W-:-:S06]  /*8c60*/  F2FP.F16.F32.PACK_AB R193, R163, R193 ;  /* 0x000000c1a3c1723e */ /* 0x000fcc00000000ff */
[----:B------:R-:W-:Y:S01]  /*8c70*/  MUFU.EX2 R165, R165 ;  /* 0x000000a500a57308 */ /* 0x000fe20000000800 */
[----:B-1----:R-:W-:-:S07]  /*8c80*/  FADD.FTZ R14, R195, R14 ;  /* 0x0000000ec30e7221 */ /* 0x002fce0000010000 */
[----:B------:R-:W-:Y:S01]  /*8c90*/  MUFU.EX2 R171, R171 ;  /* 0x000000ab00ab7308 */ /* 0x000fe20000000800 */
[C---:B0-----:R-:W-:Y:S01]  /*8ca0*/  FADD.FTZ R14, R167.reuse, R14 ;  /* 0x0000000ea70e7221 */ /* 0x041fe20000010000 */
        /* <DEDUP_REMOVED lines=10> */
[----:B------:R0:W-:Y:S01]  /*8d50*/  @!P5 SYNCS.ARRIVE.TRANS64.RED.A1T0 RZ, [R152+URZ], RZ ;  /* 0x000000ff98ffd9a7 */ /* 0x0001e2000810043f */
[--C-:B------:R-:W-:Y:S01]  /*8d60*/  FFMA.FTZ R184, R176, UR5, -R189.reuse ;  /* 0x00000005b0b87c23 */ /* 0x100fe200080108bd */
[----:B------:R-:W-:-:S03]  /*8d70*/  FFMA.FTZ R186, R180, UR5, -R189 ;  /* 0x00000005b4ba7c23 */ /* 0x000fc600080108bd */
[----:B------:R-:W1:Y:S01]  /*8d80*/  MUFU.EX2 R189, R170 ;  /* 0x000000aa00bd7308 */ /* 0x000e620000000800 */
[----:B0-----:R-:W-:Y:S01]  /*8d90*/  FADD.FTZ R152, R198, R15 ;  /* 0x0000000fc6987221 */ /* 0x001fe20000010000 */
[----:B------:R0:W-:Y:S01]  /*8da0*/  @!P5 SYNCS.ARRIVE.TRANS64.RED.A1T0 RZ, [R154+URZ], RZ ;  /* 0x000000ff9affd9a7 */ /* 0x0001e2000810043f */
[C---:B------:R-:W-:Y:S02]  /*8db0*/  F2FP.F16.F32.PACK_AB R198, R153.reuse, R198 ;  /* 0x000000c699c6723e */ /* 0x040fe400000000ff */
[----:B------:R-:W-:-:S03]  /*8dc0*/  FADD.FTZ R15, R153, R152 ;  /* 0x00000098990f7221 */ /* 0x000fc60000010000 */
[----:B------:R-:W-:Y:S01]  /*8dd0*/  MUFU.EX2 R184, R184 ;  /* 0x000000b800b87308 */ /* 0x000fe20000000800 */
[----:B------:R-:W-:Y:S01]  /*8de0*/  FADD.FTZ R152, R192, R15 ;  /* 0x0000000fc0987221 */ /* 0x000fe20000010000 */
[----:B------:R-:W-:-:S03]  /*8df0*/  F2FP.F16.F32.PACK_AB R192, R157, R192 ;  /* 0x000000c09dc0723e */ /* 0x000fc600000000ff */
[----:B------:R-:W-:-:S03]  /*8e00*/  FADD.FTZ R15, R157, R152 ;  /* 0x000000989d0f7221 */ /* 0x000fc60000010000 */
[----:B------:R-:W2:Y:S01]  /*8e10*/  MUFU.EX2 R185, R178 ;  /* 0x000000b200b97308 */ /* 0x000ea20000000800 */
[----:B-1----:R-:W-:Y:S01]  /*8e20*/  FADD.FTZ R14, R189, R14 ;  /* 0x0000000ebd0e7221 */ /* 0x002fe20000010000 */
[----:B------:R-:W-:Y:S01]  /*8e30*/  F2FP.F16.F32.PACK_AB R189, R171, R189 ;  /* 0x000000bdabbd723e */ /* 0x000fe200000000ff */
[----:B------:R-:W-:Y:S01]  /*8e40*/  FADD.FTZ R152, R194, R15 ;  /* 0x0000000fc2987221 */ /* 0x000fe20000010000 */
[----:B------:R-:W-:Y:S01]  /*8e50*/  F2FP.F16.F32.PACK_AB R194, R161, R194 ;  /* 0x000000c2a1c2723e */ /* 0x000fe200000000ff */
[----:B------:R-:W-:Y:S02]  /*8e60*/  FADD.FTZ R14, R171, R14 ;  /* 0x0000000eab0e7221 */ /* 0x000fe40000010000 */
[----:B------:R-:W-:Y:S01]  /*8e70*/  FADD.FTZ R15, R161, R152 ;  /* 0x00000098a10f7221 */ /* 0x000fe20000010000 */
[----:B------:R-:W-:Y:S01]  /*8e80*/  MUFU.EX2 R186, R186 ;  /* 0x000000ba00ba7308 */ /* 0x000fe20000000800 */
[----:B------:R-:W-:Y:S01]  /*8e90*/  FADD.FTZ R14, R191, R14 ;  /* 0x0000000ebf0e7221 */ /* 0x000fe20000010000 */
[----:B------:R-:W-:Y:S01]  /*8ea0*/  F2FP.F16.F32.PACK_AB R191, R175, R191 ;  /* 0x000000bfafbf723e */ /* 0x000fe200000000ff */
[----:B------:R-:W-:Y:S01]  /*8eb0*/  FADD.FTZ R152, R188, R15 ;  /* 0x0000000fbc987221 */ /* 0x000fe20000010000 */
[----:B------:R-:W-:Y:S01]  /*8ec0*/  F2FP.F16.F32.PACK_AB R188, R165, R188 ;  /* 0x000000bca5bc723e */ /* 0x000fe200000000ff */
[----:B------:R-:W-:-:S02]  /*8ed0*/  FADD.FTZ R14, R175, R14 ;  /* 0x0000000eaf0e7221 */ /* 0x000fc40000010000 */
[----:B------:R-:W-:Y:S01]  /*8ee0*/  FADD.FTZ R15, R165, R152 ;  /* 0x00000098a50f7221 */ /* 0x000fe20000010000 */
[----:B------:R-:W1:Y:S01]  /*8ef0*/  MUFU.EX2 R187, R182 ;  /* 0x000000b600bb7308 */ /* 0x000e620000000800 */
[----:B--2---:R-:W-:Y:S01]  /*8f00*/  FADD.FTZ R14, R185, R14 ;  /* 0x0000000eb90e7221 */ /* 0x004fe20000010000 */
[----:B------:R-:W-:Y:S01]  /*8f10*/  F2FP.F16.F32.PACK_AB R185, R179, R185 ;  /* 0x000000b9b3b9723e */ /* 0x000fe200000000ff */
[----:B------:R-:W-:Y:S01]  /*8f20*/  FADD.FTZ R152, R190, R15 ;  /* 0x0000000fbe987221 */ /* 0x000fe20000010000 */
[----:B------:R-:W-:Y:S01]  /*8f30*/  F2FP.F16.F32.PACK_AB R190, R169, R190 ;  /* 0x000000bea9be723e */ /* 0x000fe200000000ff */
[----:B------:R-:W-:Y:S02]  /*8f40*/  FADD.FTZ R14, R179, R14 ;  /* 0x0000000eb30e7221 */ /* 0x000fe40000010000 */
[----:B------:R-:W-:-:S04]  /*8f50*/  FADD.FTZ R15, R169, R152 ;  /* 0x00000098a90f7221 */ /* 0x000fc80000010000 */
[----:B------:R-:W-:Y:S01]  /*8f60*/  FADD.FTZ R152, R184, R15 ;  /* 0x0000000fb8987221 */ /* 0x000fe20000010000 */
[----:B------:R-:W-:-:S03]  /*8f70*/  F2FP.F16.F32.PACK_AB R184, R173, R184 ;  /* 0x000000b8adb8723e */ /* 0x000fc600000000ff */
[----:B------:R-:W-:Y:S01]  /*8f80*/  FADD.FTZ R15, R173, R152 ;  /* 0x00000098ad0f7221 */ /* 0x000fe20000010000 */
[----:B-1----:R-:W-:Y:S01]  /*8f90*/  FADD.FTZ R14, R187, R14 ;  /* 0x0000000ebb0e7221 */ /* 0x002fe20000010000 */
[----:B------:R-:W-:Y:S02]  /*8fa0*/  F2FP.F16.F32.PACK_AB R187, R156, R187 ;  /* 0x000000bb9cbb723e */ /* 0x000fe400000000ff */
[----:B------:R-:W-:Y:S01]  /*8fb0*/  FADD.FTZ R152, R186, R15 ;  /* 0x0000000fba987221 */ /* 0x000fe20000010000 */
[C---:B------:R-:W-:Y:S01]  /*8fc0*/  F2FP.F16.F32.PACK_AB R186, R21.reuse, R186 ;  /* 0x000000ba15ba723e */ /* 0x040fe200000000ff */
[----:B------:R-:W-:Y:S02]  /*8fd0*/  FADD.FTZ R14, R156, R14 ;  /* 0x0000000e9c0e7221 */ /* 0x000fe40000010000 */
[----:B------:R-:W-:Y:S01]  /*8fe0*/  FADD.FTZ R15, R21, R152 ;  /* 0x00000098150f7221 */ /* 0x000fe20000010000 */
[----:B------:R-:W-:Y:S01]  /*8ff0*/  IMAD.MOV.U32 R21, RZ, RZ, R3 ;  /* 0x000000ffff157224 */ /* 0x000fe200078e0003 */
[----:B0-----:R-:W-:Y:S06]  /*9000*/  @P0 BRA `(.L_x_1021) ;  /* 0xffffffe000e00947 */ /* 0x001fec000383ffff */
[----:B------:R-:W-:-:S05]  /*9010*/  UMOV UR6, UR7 ;  /* 0x0000000700067c82 */ /* 0x000fca0008000000 */
.L_x_1012:
[----:B------:R-:W-:-:S13]  /*9020*/  R2UR UR7, R22 ;  /* 0x00000000160772ca */ /* 0x000fda00000e0000 */
[----:B------:R-:W-:-:S06]  /*9030*/  UISETP.GE.AND UP1, UPT, UR6, UR7, UPT ;  /* 0x000000070600728c */ /* 0x000fcc000bf26270 */
[----:B------:R-:W-:-:S13]  /*9040*/  PLOP3.LUT P0, PT, PT, PT, UP1, 0x80, 0x0 ;  /* 0x000000000000781c */ /* 0x000fda0003f0f018 */
[----:B------:R-:W-:Y:S05]  /*9050*/  @!P0 BRA `(.L_x_1022) ;  /* 0x0000002800148947 */ /* 0x000fea0003800000 */
[----:B------:R-:W-:Y:S01]  /*9060*/  IMAD.MOV.U32 R23, RZ, RZ, R3 ;  /* 0x000000ffff177224 */ /* 0x000fe200078e0003 */
[----:B------:R-:W-:Y:S01]  /*9070*/  UMOV UR7, UR4 ;  /* 0x0000000400077c82 */ /* 0x000fe20008000000 */
[----:B------:R-:W-:Y:S02]  /*9080*/  IMAD.MOV.U32 R21, RZ, RZ, R4 ;  /* 0x000000ffff157224 */ /* 0x000fe400078e0004 */
[----:B------:R-:W-:-:S07]  /*9090*/  IMAD.U32 R200, RZ, RZ, UR61 ;  /* 0x0000003dffc87e24 */ /* 0x000fce000f8e00ff */
.L_x_1039:
        /* <DEDUP_REMOVED lines=8> */
.L_x_1023:
[----:B------:R-:W-:Y:S01]  /*9120*/  R2UR UR5, R16 ;  /* 0x00000000100572ca */ /* 0x000fe200000e0000 */
[----:B------:R-:W-:-:S05]  /*9130*/  IMAD.U32 R3, RZ, RZ, UR61 ;  /* 0x0000003dff037e24 */ /* 0x000fca000f8e00ff */
[----:B------:R-:W-:-:S07]  /*9140*/  SHF.L.U32 R3, R3, 0x1f, RZ ;  /* 0x0000001f03037819 */ /* 0x000fce00000006ff */
[----:B------:R-:W-:-:S09]  /*9150*/  ULEA UR60, UR4, UR5, 0x3 ;  /* 0x00000005043c7291 */ /* 0x000fd2000f8e183f */
[----:B------:R0:W1:Y:S01]  /*9160*/  SYNCS.PHASECHK.TRANS64.TRYWAIT P0, [UR60+0x30830], R3 ;  /* 0x03083003ff0075a7 */ /* 0x000062000800017c */
[----:B------:R-:W-:Y:S05]  /*9170*/  @!P4 BRA `(.L_x_1024) ;  /* 0x000000000004c947 */ /* 0x000fea0003800000 */
[----:B------:R-:W-:Y:S01]  /*9180*/  BPT.TRAP 0x1 ;  /* 0x000000040000795c */ /* 0x000fe20000300000 */
.L_x_1024:
[----:B-1----:R-:W-:Y:S05]  /*9190*/  @P0 BRA `(.L_x_1025) ;  /* 0x0000000000080947 */ /* 0x002fea0003800000 */
[----:B------:R-:W1:Y:S02]  /*91a0*/  SYNCS.PHASECHK.TRANS64.TRYWAIT P0, [UR60+0x30830], R3 ;  /* 0x03083003ff0075a7 */ /* 0x000e64000800017c */
[----:B-1----:R-:W-:Y:S05]  /*91b0*/  @!P0 BRA `(.L_x_1026) ;  /* 0x000000b000188947 */ /* 0x002fea0003800000 */
.L_x_1025:
        /* <DEDUP_REMOVED lines=220> */
.L_x_1027:
[----:B------:R-:W-:Y:S02]  /*9f80*/  R2UR UR10, R16 ;  /* 0x00000000100a72ca */ /* 0x000fe400000e0000 */
[----:B------:R-:W-:-:S11]  /*9f90*/  R2UR UR5, R200 ;  /* 0x00000000c80572ca */ /* 0x000fd600000e0000 */
[----:B------:R-:W-:Y:S02]  /*9fa0*/  ULEA UR14, UR7, UR10, 0x3 ;  /* 0x0000000a070e7291 */ /* 0x000fe4000f8e183f */
[----:B------:R-:W-:-:S05]  /*9fb0*/  IMAD.U32 R0, RZ, RZ, UR5 ;  /* 0x00000005ff007e24 */ /* 0x000fca000f8e00ff */
[----:B------:R-:W-:-:S04]  /*9fc0*/  SHF.L.U32 R0, R0, 0x1f, RZ ;  /* 0x0000001f00007819 */ /* 0x000fc800000006ff */
[----:B------:R2:W3:Y:S01]  /*9fd0*/  SYNCS.PHASECHK.TRANS64.TRYWAIT P0, [UR14+0x30850], R0 ;  /* 0x03085000ff0075a7 */ /* 0x0004e2000800014e */
[----:B------:R-:W-:Y:S05]  /*9fe0*/  @!P4 BRA `(.L_x_1028) ;  /* 0x000000000004c947 */ /* 0x000fea0003800000 */
[----:B------:R-:W-:Y:S01]  /*9ff0*/  BPT.TRAP 0x1 ;  /* 0x000000040000795c */ /* 0x000fe20000300000 */
.L_x_1028:
[----:B---3--:R-:W-:Y:S05]  /*a000*/  @P0 BRA `(.L_x_1029) ;  /* 0x0000000000080947 */ /* 0x008fea0003800000 */
[----:B------:R-:W3:Y:S02]  /*a010*/  SYNCS.PHASECHK.TRANS64.TRYWAIT P0, [UR14+0x30850], R0 ;  /* 0x03085000ff0075a7 */ /* 0x000ee4000800014e */
[----:B---3--:R-:W-:Y:S05]  /*a020*/  @!P0 BRA `(.L_x_1030) ;  /* 0x000000a000948947 */ /* 0x008fea0003800000 */
.L_x_1029:
[----:B------:R-:W-:Y:S01]  /*a030*/  R2UR UR5, R16 ;  /* 0x00000000100572ca */ /* 0x000fe200000e0000 */
[----:B------:R-:W-:Y:S01]  /*a040*/  WARPGROUP.ARRIVE ;  /* 0x00000000000079c5 */ /* 0x000fe20000000000 */
[----:B------:R-:W-:Y:S01]  /*a050*/  UMOV UR11, 0x40000040 ;  /* 0x40000040000b7882 */ /* 0x000fe20000000000 */
[----:B------:R-:W-:Y:S01]  /*a060*/  PLOP3.LUT P0, PT, PT, PT, UP0, 0x80, 0x0 ;  /* 0x000000000000781c */ /* 0x000fe20003f0f008 */
[----:B------:R-:W-:Y:S01]  /*a070*/  ULDC UR18, c[0x0][0x2f0] ;  /* 0x0000bc0000127ab9 */ /* 0x000fe20000000800 */
[----:B------:R-:W-:Y:S01]  /*a080*/  MOV R2, R18 ;  /* 0x0000001200027202 */ /* 0x000fe20000000f00 */
[----:B------:R-:W-:Y:S01]  /*a090*/  ULDC UR19, c[0x0][0x288] ;  /* 0x0000a20000137ab9 */ /* 0x000fe20000000800 */
[----:B------:R-:W-:Y:S02]  /*a0a0*/  R2UR UR22, R17 ;  /* 0x00000000111672ca */ /* 0x000fe400000e0000 */
        /* <DEDUP_REMOVED lines=24> */
[----:B0-2---:R-:W-:Y:S01]  /*a230*/  @P0 IMAD.HI.U32 R0, R18, UR5, RZ ;  /* 0x0000000512000c27 */ /* 0x005fe2000f8e00ff */
[----:B------:R-:W-:-:S04]  /*a240*/  @UP0 ULDC UR5, c[0x0][0x450] ;  /* 0x0001140000050ab9 */ /* 0x000fc80000000800 */
[----:B------:R-:W-:Y:S01]  /*a250*/  @P0 SHF.R.U32.HI R2, RZ, UR5, R0 ;  /* 0x00000005ff020c19 */ /* 0x000fe20008011600 */
[----:B------:R-:W-:Y:S01]  /*a260*/  UIADD3 UR5, -UR7, 0x1, URZ ;  /* 0x0000000107057890 */ /* 0x000fe2000fffe13f */
[----:B------:R-:W-:-:S04]  /*a270*/  IMAD.U32 R0, RZ, RZ, UR60 ;  /* 0x0000003cff007e24 */ /* 0x000fc8000f8e00ff */
[----:B------:R-:W-:Y:S02]  /*a280*/  @!P5 VIADD R0, R0, 0x30840 ;  /* 0x000308400000d836 */ /* 0x000fe40000000000 */
[----:B-1----:R-:W-:-:S03]  /*a290*/  IMAD.U32 R4, RZ, RZ, UR5 ;  /* 0x00000005ff047e24 */ /* 0x002fc6000f8e00ff */
[----:B------:R-:W-:Y:S01]  /*a2a0*/  @!P5 PRMT R0, RZ, 0x654, R0 ;  /* 0x00000654ff00d816 */ /* 0x000fe20000000000 */
[----:B------:R-:W-:Y:S01]  /*a2b0*/  IMAD R3, R5, -0x2, R4 ;  /* 0xfffffffe05037824 */ /* 0x000fe200078e0204 */
[----:B------:R-:W-:Y:S02]  /*a2c0*/  WARPGROUP.DEPBAR.LE gsb0, 0x0 ;  /* 0x00008000000079c5 */ /* 0x000fe40000010000 */
[----:B------:R-:W-:Y:S01]  /*a2d0*/  WARPGROUP.ARRIVE ;  /* 0x00000000000079c5 */ /* 0x000fe20000000000 */
[----:B------:R-:W-:Y:S01]  /*a2e0*/  IMAD.U32 R190, RZ, RZ, UR18 ;  /* 0x00000012ffbe7e24 */ /* 0x000fe2000f8e00ff */
[----:B------:R-:W-:-:S03]  /*a2f0*/  ULDC UR18, c[0x0][0x9e0] ;  /* 0x0002780000127ab9 */ /* 0x000fc60000000800 */
[----:B------:R-:W-:Y:S01]  /*a300*/  IMAD R3, R190, UR22, R3 ;  /* 0x00000016be037c24 */ /* 0x000fe2000f8e0203 */
[----:B------:R-:W-:Y:S03]  /*a310*/  HGMMA.64x256x16.F32 R24, R184, gdesc[UR8].tnspB, R24, gsb0 ;  /* 0x43e00008b8187df0 */ /* 0x000fe60008000818 */
[----:B------:R-:W-:Y:S01]  /*a320*/  VIADD R3, R3, -UR19 ;  /* 0x8000001303037c36 */ /* 0x000fe20008000000 */
[----:B------:R-:W-:Y:S02]  /*a330*/  WARPGROUP.DEPBAR.LE gsb0, 0x0 ;  /* 0x00008000000079c5 */ /* 0x000fe40000010000 */
[----:B------:R-:W0:Y:S01]  /*a340*/  SHFL.IDX PT, R185, R2, RZ, 0x1c1f ;  /* 0x001c1fff02b97589 */ /* 0x000e2200000e0000 */
[C---:B------:R-:W-:Y:S01]  /*a350*/  VIADD R184, R3.reuse, UR18 ;  /* 0x0000001203b87c36 */ /* 0x040fe20008000000 */
[----:B------:R0:W-:Y:S01]  /*a360*/  @!P5 SYNCS.ARRIVE.TRANS64.RED.A1T0 RZ, [R0+URZ], RZ ;  /* 0x000000ff00ffd9a7 */ /* 0x0001e2000810043f */
[----:B------:R-:W-:-:S02]  /*a370*/  VIADD R186, R3, UR15 ;  /* 0x0000000f03ba7c36 */ /* 0x000fc40008000000 */
[--C-:B0-----:R-:W-:Y:S02]  /*a380*/  IMAD.IADD R0, R184, 0x1, R185.reuse ;  /* 0x00000001b8007824 */ /* 0x101fe400078e02b9 */
[----:B------:R-:W-:Y:S01]  /*a390*/  IMAD.IADD R3, R186, 0x1, R185 ;  /* 0x00000001ba037824 */ /* 0x000fe200078e02b9 */
[----:B------:R-:W-:Y:S06]  /*a3a0*/  @!P6 BRA `(.L_x_1031) ;  /* 0x00000000006ce947 */ /* 0x000fec0003800000 */
[----:B------:R-:W-:Y:S01]  /*a3b0*/  R2UR UR10, R17 ;  /* 0x00000000110a72ca */ /* 0x000fe200000e0000 */
[----:B------:R-:W-:Y:S01]  /*a3c0*/  ULDC UR5, c[0x0][0x288] ;  /* 0x0000a20000057ab9 */ /* 0x000fe20000000800 */
        /* <DEDUP_REMOVED lines=14> */
.L_x_1033:
[----:B------:R-:W-:Y:S02]  /*a4b0*/  ULDC UR5, c[0x0][0x9e4] ;  /* 0x0002790000057ab9 */ /* 0x000fe40000000800 */
[----:B------:R-:W-:-:S05]  /*a4c0*/  IMAD.U32 R187, RZ, RZ, UR5 ;  /* 0x00000005ffbb7e24 */ /* 0x000fca000f8e00ff */
[----:B------:R-:W-:-:S13]  /*a4d0*/  ISETP.NE.AND P0, PT, R187, 0x1, PT ;  /* 0x00000001bb00780c */ /* 0x000fda0003f05270 */
[----:B------:R-:W0:Y:S02]  /*a4e0*/  @P0 LDC.64 R188, c[0x0][0x9e8] ;  /* 0x00027a00ffbc0b82 */ /* 0x000e240000000a00 */
[----:B0-----:R-:W-:-:S05]  /*a4f0*/  @P0 IMAD.HI.U32 R4, R185, R188, RZ ;  /* 0x000000bcb9040227 */ /* 0x001fca00078e00ff */
[----:B------:R-:W-:-:S07]  /*a500*/  @P0 SHF.R.U32.HI R185, RZ, R189, R4 ;  /* 0x000000bdffb90219 */ /* 0x000fce0000011604 */
.L_x_1034:
[----:B------:R-:W-:Y:S05]  /*a510*/  BSYNC B0 ;  /* 0x0000000000007941 */ /* 0x000fea0003800000 */
.L_x_1032:
[----:B------:R-:W-:-:S04]  /*a520*/  IMAD R4, R185, R187, -UR7 ;  /* 0x80000007b9047e24 */ /* 0x000fc8000f8e02bb */
[----:B------:R-:W-:-:S05]  /*a530*/  IMAD R4, R5, -0x2, R4 ;  /* 0xfffffffe05047824 */ /* 0x000fca00078e0204 */
[----:B------:R-:W-:Y:S02]  /*a540*/  VIADDMNMX R0, R4, R187, R0, PT ;  /* 0x000000bb04007246 */ /* 0x000fe40003800100 */
[----:B------:R-:W-:-:S07]  /*a550*/  VIMNMX R3, R3, R4, !PT ;  /* 0x0000000403037248 */ /* 0x000fce0007fe0100 */
.L_x_1031:
[----:B------:R-:W-:Y:S01]  /*a560*/  UISETP.GT.AND UP1, UPT, UR6, -0x1, UPT ;  /* 0xffffffff0600788c */ /* 0x000fe2000bf24270 */
[----:B------:R-:W0:Y:S05]  /*a570*/  SHFL.IDX PT, R185, R2, 0x1, 0x1c1f ;  /* 0x003c1f0002b97f89 */ /* 0x000e2a00000e0000 */
[----:B------:R-:W-:-:S04]  /*a580*/  PLOP3.LUT P0, PT, PT, PT, UP1, 0x80, 0x0 ;  /* 0x000000000000781c */ /* 0x000fc80003f0f018 */
[C---:B------:R-:W-:Y:S02]  /*a590*/  ISETP.GT.AND P1, PT, R3.reuse, RZ, P0 ;  /* 0x000000ff0300720c */ /* 0x040fe40000724270 */
[C---:B------:R-:W-:Y:S02]  /*a5a0*/  ISETP.GT.AND P3, PT, R3.reuse, 0x1, P0 ;  /* 0x000000010300780c */ /* 0x040fe40000764270 */
[----:B------:R-:W-:Y:S02]  /*a5b0*/  ISETP.LT.OR P2, PT, R0, 0x1, P1 ;  /* 0x000000010000780c */ /* 0x000fe40000f41670 */
[C---:B------:R-:W-:Y:S02]  /*a5c0*/  ISETP.GT.AND P1, PT, R3.reuse, 0x8, P0 ;  /* 0x000000080300780c */ /* 0x040fe40000724270 */
[----:B------:R-:W-:Y:S02]  /*a5d0*/  FSEL R152, R152, -INF , !P2 ;  /* 0xff80000098987808 */ /* 0x000fe40005000000 */
[----:B------:R-:W-:-:S02]  /*a5e0*/  ISETP.GT.AND P2, PT, R3, 0x9, P0 ;  /* 0x000000090300780c */ /* 0x000fc40000744270 */
[C---:B------:R-:W-:Y:S02]  /*a5f0*/  ISETP.LT.OR P3, PT, R0.reuse, 0x2, P3 ;  /* 0x000000020000780c */ /* 0x040fe40001f61670 */
[----:B------:R-:W-:Y:S01]  /*a600*/  ISETP.LT.OR P1, PT, R0, 0x9, P1 ;  /* 0x000000090000780c */ /* 0x000fe20000f21670 */
[----:B0-----:R-:W-:Y:S01]  /*a610*/  IMAD.IADD R2, R186, 0x1, R185 ;  /* 0x00000001ba027824 */ /* 0x001fe200078e02b9 */
[----:B------:R-:W-:Y:S02]  /*a620*/  ISETP.LT.OR P2, PT, R0, 0xa, P2 ;  /* 0x0000000a0000780c */ /* 0x000fe40001741670 */
[----:B------:R-:W-:Y:S02]  /*a630*/  FSEL R153, R153, -INF , !P3 ;  /* 0xff80000099997808 */ /* 0x000fe40005800000 */
[----:B------:R-:W-:Y:S02]  /*a640*/  FSEL R156, R156, -INF , !P1 ;  /* 0xff8000009c9c7808 */ /* 0x000fe40004800000 */
[----:B------:R-:W-:-:S02]  /*a650*/  FSEL R157, R157, -INF , !P2 ;  /* 0xff8000009d9d7808 */ /* 0x000fc40005000000 */
[C---:B------:R-:W-:Y:S02]  /*a660*/  ISETP.GT.AND P3, PT, R3.reuse, 0x10, P0 ;  /* 0x000000100300780c */ /* 0x040fe40000764270 */
[C---:B------:R-:W-:Y:S02]  /*a670*/  ISETP.GT.AND P1, PT, R3.reuse, 0x11, P0 ;  /* 0x000000110300780c */ /* 0x040fe40000724270 */
[----:B------:R-:W-:Y:S02]  /*a680*/  ISETP.GT.AND P2, PT, R3, 0x18, P0 ;  /* 0x000000180300780c */ /* 0x000fe40000744270 */
[C---:B------:R-:W-:Y:S02]  /*a690*/  ISETP.LT.OR P3, PT, R0.reuse, 0x11, P3 ;  /* 0x000000110000780c */ /* 0x040fe40001f61670 */
[C---:B------:R-:W-:Y:S02]  /*a6a0*/  ISETP.LT.OR P1, PT, R0.reuse, 0x12, P1 ;  /* 0x000000120000780c */ /* 0x040fe40000f21670 */
[----:B------:R-:W-:-:S02]  /*a6b0*/  ISETP.LT.OR P2, PT, R0, 0x19, P2 ;  /* 0x000000190000780c */ /* 0x000fc40001741670 */
[----:B------:R-:W-:Y:S02]  /*a6c0*/  FSEL R160, R160, -INF , !P3 ;  /* 0xff800000a0a07808 */ /* 0x000fe40005800000 */
[----:B------:R-:W-:Y:S02]  /*a6d0*/  FSEL R161, R161, -INF , !P1 ;  /* 0xff800000a1a17808 */ /* 0x000fe40004800000 */
[----:B------:R-:W-:Y:S02]  /*a6e0*/  FSEL R164, R164, -INF , !P2 ;  /* 0xff800000a4a47808 */ /* 0x000fe40005000000 */
[C---:B------:R-:W-:Y:S02]  /*a6f0*/  ISETP.GT.AND P3, PT, R3.reuse, 0x19, P0 ;  /* 0x000000190300780c */ /* 0x040fe40000764270 */
[C---:B------:R-:W-:Y:S02]  /*a700*/  ISETP.GT.AND P1, PT, R3.reuse, 0x20, P0 ;  /* 0x000000200300780c */ /* 0x040fe40000724270 */
[----:B------:R-:W-:-:S02]  /*a710*/  ISETP.GT.AND P2, PT, R3, 0x21, P0 ;  /* 0x000000210300780c */ /* 0x000fc40000744270 */
[C---:B------:R-:W-:Y:S02]  /*a720*/  ISETP.LT.OR P3, PT, R0.reuse, 0x1a, P3 ;  /* 0x0000001a0000780c */ /* 0x040fe40001f61670 */
[C---:B------:R-:W-:Y:S02]  /*a730*/  ISETP.LT.OR P1, PT, R0.reuse, 0x21, P1 ;  /* 0x000000210000780c */ /* 0x040fe40000f21670 */
        /* <DEDUP_REMOVED lines=40> */
.L_x_1037:
[----:B------:R-:W-:Y:S02]  /*a9c0*/  ULDC UR5, c[0x0][0x9e4] ;  /* 0x0002790000057ab9 */ /* 0x000fe40000000800 */
[----:B------:R-:W-:-:S05]  /*a9d0*/  IMAD.U32 R184, RZ, RZ, UR5 ;  /* 0x00000005ffb87e24 */ /* 0x000fca000f8e00ff */
[----:B------:R-:W-:-:S13]  /*a9e0*/  ISETP.NE.AND P1, PT, R184, 0x1, PT ;  /* 0x00000001b800780c */ /* 0x000fda0003f25270 */
[----:B------:R-:W0:Y:S02]  /*a9f0*/  @P1 LDC.64 R186, c[0x0][0x9e8] ;  /* 0x00027a00ffba1b82 */ /* 0x000e240000000a00 */
[----:B0-----:R-:W-:-:S05]  /*aa00*/  @P1 IMAD.HI.U32 R4, R3, R186, RZ ;  /* 0x000000ba03041227 */ /* 0x001fca00078e00ff */
[----:B------:R-:W-:-:S07]  /*aa10*/  @P1 SHF.R.U32.HI R3, RZ, R187, R4 ;  /* 0x000000bbff031219 */ /* 0x000fce0000011604 */
.L_x_1038:
[----:B------:R-:W-:Y:S05]  /*aa20*/  BSYNC B0 ;  /* 0x0000000000007941 */ /* 0x000fea0003800000 */
.L_x_1036:
[----:B------:R-:W-:-:S04]  /*aa30*/  IMAD R4, R3, R184, -UR7 ;  /* 0x8000000703047e24 */ /* 0x000fc8000f8e02b8 */
[----:B------:R-:W-:-:S05]  /*aa40*/  IMAD R3, R5, -0x2, R4 ;  /* 0xfffffffe05037824 */ /* 0x000fca00078e0204 */
[----:B------:R-:W-:Y:S02]  /*aa50*/  VIADDMNMX R0, R3, R184, R0, PT ;  /* 0x000000b803007246 */ /* 0x000fe40003800100 */
[----:B------:R-:W-:-:S07]  /*aa60*/  VIMNMX R2, R2, R3, !PT ;  /* 0x0000000302027248 */ /* 0x000fce0007fe0100 */
.L_x_1035:
[----:B------:R-:W-:Y:S01]  /*aa70*/  FMNMX.FTZ R4, R152, R21, !PT ;  /* 0x0000001598047209 */ /* 0x000fe20007810000 */
[----:B------:R-:W-:Y:S01]  /*aa80*/  ULDC UR5, c[0x0][0x988] ;  /* 0x0002620000057ab9 */ /* 0x000fe20000000800 */
[----:B------:R-:W-:Y:S01]  /*aa90*/  ISETP.GT.AND P1, PT, R2, 0x1, P0 ;  /* 0x000000010200780c */ /* 0x000fe20000724270 */
[----:B------:R-:W-:Y:S01]  /*aaa0*/  IMAD.U32 R200, RZ, RZ, UR61 ;  /* 0x0000003dffc87e24 */ /* 0x000fe2000f8e00ff */
[----:B------:R-:W-:Y:S02]  /*aab0*/  FMNMX.FTZ R3, R153, R4, !PT ;  /* 0x0000000499037209 */ /* 0x000fe40007810000 */
        /* <DEDUP_REMOVED lines=10> */
[----:B------:R-:W-:Y:S02]  /*ab60*/  ISETP.GT.AND P3, PT, R2, 0x9, P0 ;  /* 0x000000090200780c */ /* 0x000fe40000764270 */
[----:B------:R-:W-:Y:S02]  /*ab70*/  FMNMX.FTZ R3, R165, R4, !PT ;  /* 0x00000004a5037209 */ /* 0x000fe40007810000 */
[----:B------:R-:W-:Y:S02]  /*ab80*/  FSEL R154, R154, -INF , !P1 ;  /* 0xff8000009a9a7808 */ /* 0x000fe40004800000 */
[----:B------:R-:W-:Y:S02]  /*ab90*/  FMNMX.FTZ R4, R168, R3, !PT ;  /* 0x00000003a8047209 */ /* 0x000fe40007810000 */
[----:B------:R-:W-:-:S02]  /*aba0*/  ISETP.LT.OR P2, PT, R0, 0x9, P2 ;  /* 0x000000090000780c */ /* 0x000fc40001741670 */
[----:B------:R-:W-:Y:S02]  /*abb0*/  FMNMX.FTZ R3, R169, R4, !PT ;  /* 0x00000004a9037209 */ /* 0x000fe40007810000 */
[----:B------:R-:W-:Y:S02]  /*abc0*/  ISETP.LT.OR P3, PT, R0, 0xa, P3 ;  /* 0x0000000a0000780c */ /* 0x000fe40001f61670 */
[----:B------:R-:W-:Y:S02]  /*abd0*/  FMNMX.FTZ R4, R172, R3, !PT ;  /* 0x00000003ac047209 */ /* 0x000fe40007810000 */
[----:B------:R-:W-:Y:S02]  /*abe0*/  FSEL R158, R158, -INF , !P2 ;  /* 0xff8000009e9e7808 */ /* 0x000fe40005000000 */
[----:B------:R-:W-:Y:S02]  /*abf0*/  FMNMX.FTZ R3, R173, R4, !PT ;  /* 0x00000004ad037209 */ /* 0x000fe40007810000 */
[----:B------:R-:W-:-:S02]  /*ac00*/  FSEL R159, R159, -INF , !P3 ;  /* 0xff8000009f9f7808 */ /* 0x000fc40005800000 */
[----:B------:R-:W-:Y:S02]  /*ac10*/  FMNMX.FTZ R4, R176, R3, !PT ;  /* 0x00000003b0047209 */ /* 0x000fe40007810000 */
[C---:B------:R-:W-:Y:S02]  /*ac20*/  ISETP.GT.AND P2, PT, R2.reuse, 0x10, P0 ;  /* 0x000000100200780c */ /* 0x040fe40000744270 */
[----:B------:R-:W-:Y:S02]  /*ac30*/  FMNMX.FTZ R3, R177, R4, !PT ;  /* 0x00000004b1037209 */ /* 0x000fe40007810000 */
[----:B------:R-:W-:Y:S02]  /*ac40*/  ISETP.GT.AND P3, PT, R2, 0x11, P0 ;  /* 0x000000110200780c */ /* 0x000fe40000764270 */
[----:B------:R-:W-:Y:S02]  /*ac50*/  FMNMX.FTZ R4, R180, R3, !PT ;  /* 0x00000003b4047209 */ /* 0x000fe40007810000 */
[----:B------:R-:W-:-:S02]  /*ac60*/  ISETP.LT.OR P2, PT, R0, 0x11, P2 ;  /* 0x000000110000780c */ /* 0x000fc40001741670 */
[----:B------:R-:W-:Y:S02]  /*ac70*/  FMNMX.FTZ R3, R181, R4, !PT ;  /* 0x00000004b5037209 */ /* 0x000fe40007810000 */
[----:B------:R-:W-:Y:S02]  /*ac80*/  ISETP.LT.OR P3, PT, R0, 0x12, P3 ;  /* 0x000000120000780c */ /* 0x000fe40001f61670 */
[----:B------:R-:W-:Y:S01]  /*ac90*/  FSEL R162, R162, -INF , !P2 ;  /* 0xff800000a2a27808 */ /* 0x000fe20005000000 */
[----:B------:R-:W0:Y:S01]  /*aca0*/  SHFL.BFLY PT, R4, R3, 0x2, 0x1f ;  /* 0x0c401f0003047f89 */ /* 0x000e2200000e0000 */
[C---:B------:R-:W-:Y:S02]  /*acb0*/  ISETP.GT.AND P1, PT, R2.reuse, 0x18, P0 ;  /* 0x000000180200780c */ /* 0x040fe40000724270 */
[----:B------:R-:W-:Y:S02]  /*acc0*/  FSEL R163, R163, -INF , !P3 ;  /* 0xff800000a3a37808 */ /* 0x000fe40005800000 */
[----:B------:R-:W-:-:S02]  /*acd0*/  ISETP.GT.AND P3, PT, R2, 0x20, P0 ;  /* 0x000000200200780c */ /* 0x000fc40000764270 */
[----:B------:R-:W-:Y:S02]  /*ace0*/  ISETP.GT.AND P2, PT, R2, 0x19, P0 ;  /* 0x000000190200780c */ /* 0x000fe40000744270 */
[C---:B------:R-:W-:Y:S02]  /*acf0*/  ISETP.LT.OR P1, PT, R0.reuse, 0x19, P1 ;  /* 0x000000190000780c */ /* 0x040fe40000f21670 */
[C---:B------:R-:W-:Y:S02]  /*ad00*/  ISETP.LT.OR P3, PT, R0.reuse, 0x21, P3 ;  /* 0x000000210000780c */ /* 0x040fe40001f61670 */
[----:B------:R-:W-:Y:S02]  /*ad10*/  ISETP.LT.OR P2, PT, R0, 0x1a, P2 ;  /* 0x0000001a0000780c */ /* 0x000fe40001741670 */
[----:B------:R-:W-:Y:S02]  /*ad20*/  FSEL R166, R166, -INF , !P1 ;  /* 0xff800000a6a67808 */ /* 0x000fe40004800000 */
[----:B------:R-:W-:-:S02]  /*ad30*/  FSEL R170, R170, -INF , !P3 ;  /* 0xff800000aaaa7808 */ /* 0x000fc40005800000 */
[C---:B------:R-:W-:Y:S02]  /*ad40*/  ISETP.GT.AND P1, PT, R2.reuse, 0x21, P0 ;  /* 0x000000210200780c */ /* 0x040fe40000724270 */
[----:B------:R-:W-:Y:S02]  /*ad50*/  FSEL R167, R167, -INF , !P2 ;  /* 0xff800000a7a77808 */ /* 0x000fe40005000000 */
[----:B------:R-:W-:Y:S02]  /*ad60*/  ISETP.GT.AND P2, PT, R2, 0x28, P0 ;  /* 0x000000280200780c */ /* 0x000fe40000744270 */
[----:B0-----:R-:W-:Y:S02]  /*ad70*/  FMNMX.FTZ R184, R3, R4, !PT ;  /* 0x0000000403b87209 */ /* 0x001fe40007810000 */
[C---:B------:R-:W-:Y:S02]  /*ad80*/  ISETP.LT.OR P1, PT, R0.reuse, 0x22, P1 ;  /* 0x000000220000780c */ /* 0x040fe40000f21670 */
[----:B------:R-:W-:Y:S01]  /*ad90*/  ISETP.LT.OR P2, PT, R0, 0x29, P2 ;  /* 0x000000290000780c */ /* 0x000fe20001741670 */
[----:B------:R-:W0:Y:S01]  /*ada0*/  SHFL.BFLY PT, R185, R184, 0x1, 0x1f ;  /* 0x0c201f00b8b97f89 */ /* 0x000e2200000e0000 */
[----:B------:R-:W-:-:S02]  /*adb0*/  FSEL R171, R171, -INF , !P1 ;  /* 0xff800000abab7808 */ /* 0x000fc40004800000 */
[----:B------:R-:W-:Y:S02]  /*adc0*/  ISETP.GT.AND P1, PT, R2, 0x29, P0 ;  /* 0x000000290200780c */ /* 0x000fe40000724270 */
[----:B------:R-:W-:Y:S02]  /*add0*/  FSEL R174, R174, -INF , !P2 ;  /* 0xff800000aeae7808 */ /* 0x000fe40005000000 */
[----:B------:R-:W-:Y:S02]  /*ade0*/  ISETP.GT.AND P2, PT, R2, 0x30, P0 ;  /* 0x000000300200780c */ /* 0x000fe40000744270 */
[C---:B------:R-:W-:Y:S02]  /*adf0*/  ISETP.LT.OR P1, PT, R0.reuse, 0x2a, P1 ;  /* 0x0000002a0000780c */ /* 0x040fe40000f21670 */
[----:B------:R-:W-:Y:S02]  /*ae00*/  ISETP.LT.OR P2, PT, R0, 0x31, P2 ;  /* 0x000000310000780c */ /* 0x000fe40001741670 */
[----:B------:R-:W-:-:S02]  /*ae10*/  FSEL R175, R175, -INF , !P1 ;  /* 0xff800000afaf7808 */ /* 0x000fc40004800000 */
[----:B------:R-:W-:Y:S02]  /*ae20*/  ISETP.GT.AND P1, PT, R2, 0x31, P0 ;  /* 0x000000310200780c */ /* 0x000fe40000724270 */
[----:B------:R-:W-:Y:S02]  /*ae30*/  FSEL R178, R178, -INF , !P2 ;  /* 0xff800000b2b27808 */ /* 0x000fe40005000000 */
[----:B------:R-:W-:Y:S02]  /*ae40*/  ISETP.GT.AND P2, PT, R2, 0x38, P0 ;  /* 0x000000380200780c */ /* 0x000fe40000744270 */
[----:B------:R-:W-:Y:S02]  /*ae50*/  ISETP.LT.OR P1, PT, R0, 0x32, P1 ;  /* 0x000000320000780c */ /* 0x000fe40000f21670 */
[----:B------:R-:W-:Y:S02]  /*ae60*/  ISETP.GT.AND P0, PT, R2, 0x39, P0 ;  /* 0x000000390200780c */ /* 0x000fe40000704270 */
[----:B0-----:R-:W-:-:S02]  /*ae70*/  FMNMX.FTZ R4, R184, R185, !PT ;  /* 0x000000b9b8047209 */ /* 0x001fc40007810000 */
[----:B------:R-:W-:Y:S02]  /*ae80*/  FMNMX.FTZ R184, R154, R23, !PT ;  /* 0x000000179ab87209 */ /* 0x000fe40007810000 */
[C---:B------:R-:W-:Y:S01]  /*ae90*/  FSETP.NEU.FTZ.AND P3, PT, R4.reuse, -INF , PT ;  /* 0xff8000000400780b */ /* 0x040fe20003f7d000 */
[----:B------:R-:W-:Y:S01]  /*aea0*/  FMUL.FTZ R185, R4, UR5 ;  /* 0x0000000504b97c20 */ /* 0x000fe20008410000 */
[----:B------:R-:W-:Y:S02]  /*aeb0*/  FMNMX.FTZ R3, R155, R184, !PT ;  /* 0x000000b89b037209 */ /* 0x000fe40007810000 */
[----:B------:R-:W-:Y:S02]  /*aec0*/  ISETP.LT.OR P2, PT, R0, 0x39, P2 ;  /* 0x000000390000780c */ /* 0x000fe40001741670 */
[----:B------:R-:W-:Y:S02]  /*aed0*/  FMNMX.FTZ R184, R158, R3, !PT ;  /* 0x000000039eb87209 */ /* 0x000fe40007810000 */
[----:B------:R-:W-:-:S02]  /*aee0*/  FSEL R187, R185, RZ, P3 ;  /* 0x000000ffb9bb7208 */ /* 0x000fc40001800000 */
[----:B------:R-:W-:Y:S02]  /*aef0*/  FMNMX.FTZ R3, R159, R184, !PT ;  /* 0x000000b89f037209 */ /* 0x000fe40007810000 */
[----:B------:R-:W-:Y:S01]  /*af00*/  FSEL R179, R179, -INF , !P1 ;  /* 0xff800000b3b37808 */ /* 0x000fe20004800000 */
[--C-:B------:R-:W-:Y:S01]  /*af10*/  FFMA.FTZ R185, R152, UR5, -R187.reuse ;  /* 0x0000000598b97c23 */ /* 0x100fe200080108bb */
[----:B------:R-:W-:Y:S01]  /*af20*/  FMNMX.FTZ R184, R162, R3, !PT ;  /* 0x00000003a2b87209 */ /* 0x000fe20007810000 */
[--C-:B------:R-:W-:Y:S01]  /*af30*/  FFMA.FTZ R194, R164, UR5, -R187.reuse ;  /* 0x00000005a4c27c23 */ /* 0x100fe200080108bb */
[----:B------:R-:W-:Y:S01]  /*af40*/  ISETP.LT.OR P0, PT, R0, 0x3a, P0 ;  /* 0x0000003a0000780c */ /* 0x000fe20000701670 */
[--C-:B------:R-:W-:Y:S01]  /*af50*/  FFMA.FTZ R196, R153, UR5, -R187.reuse ;  /* 0x0000000599c47c23 */ /* 0x100fe200080108bb */
[----:B------:R-:W-:Y:S01]  /*af60*/  FMNMX.FTZ R3, R163, R184, !PT ;  /* 0x000000b8a3037209 */ /* 0x000fe20007810000 */
[----:B------:R-:W-:Y:S01]  /*af70*/  MUFU.EX2 R185, R185 ;  /* 0x000000b900b97308 */ /* 0x000fe20000000800 */
[----:B------:R-:W-:Y:S01]  /*af80*/  FSEL R182, R182, -INF , !P2 ;  /* 0xff800000b6b67808 */ /* 0x000fe20005000000 */
[--C-:B------:R-:W-:Y:S01]  /*af90*/  FFMA.FTZ R198, R156, UR5, -R187.reuse ;  /* 0x000000059cc67c23 */ /* 0x100fe200080108bb */
[----:B------:R-:W-:Y:S01]  /*afa0*/  FMNMX.FTZ R184, R166, R3, !PT ;  /* 0x00000003a6b87209 */ /* 0x000fe20007810000 */
[--C-:B------:R-:W-:Y:S01]  /*afb0*/  FFMA.FTZ R153, R157, UR5, -R187.reuse ;  /* 0x000000059d997c23 */ /* 0x100fe200080108bb */
[----:B------:R-:W-:Y:S01]  /*afc0*/  FSEL R183, R183, -INF , !P0 ;  /* 0xff800000b7b77808 */ /* 0x000fe20004000000 */
        /* <DEDUP_REMOVED lines=15> */
[----:B------:R-:W-:Y:S01]  /*b0c0*/  R2UR UR7, R22 ;  /* 0x00000000160772ca */ /* 0x000fe200000e0000 */
[--C-:B------:R-:W-:Y:S01]  /*b0d0*/  FFMA.FTZ R186, R180, UR5, -R187.reuse ;  /* 0x00000005b4ba7c23 */ /* 0x100fe200080108bb */
[----:B------:R-:W-:Y:S01]  /*b0e0*/  FMNMX.FTZ R3, R175, R152, !PT ;  /* 0x00000098af037209 */ /* 0x000fe20007810000 */
[----:B------:R-:W-:Y:S01]  /*b0f0*/  MUFU.EX2 R153, R153 ;  /* 0x0000009900997308 */ /* 0x000fe20000000800 */
[----:B------:R-:W-:-:S02]  /*b100*/  FFMA.FTZ R181, R181, UR5, -R187 ;  /* 0x00000005b5b57c23 */ /* 0x000fc400080108bb */
[----:B------:R-:W-:-:S04]  /*b110*/  FMNMX.FTZ R2, R178, R3, !PT ;  /* 0x00000003b2027209 */ /* 0x000fc80007810000 */
[----:B------:R-:W-:Y:S01]  /*b120*/  FMNMX.FTZ R3, R179, R2, !PT ;  /* 0x00000002b3037209 */ /* 0x000fe20007810000 */
[----:B------:R-:W-:Y:S01]  /*b130*/  MUFU.EX2 R192, R192 ;  /* 0x000000c000c07308 */ /* 0x000fe20000000800 */
[----:B------:R-:W-:Y:S01]  /*b140*/  FSEL R2, R4, RZ, P3 ;  /* 0x000000ff04027208 */ /* 0x000fe20001800000 */
[----:B------:R-:W-:Y:S01]  /*b150*/  UISETP.GT.AND UP1, UPT, UR6, UR7, UPT ;  /* 0x000000070600728c */ /* 0x000fe2000bf24270 */
[----:B------:R-:W-:Y:S01]  /*b160*/  FMNMX.FTZ R0, R182, R3, !PT ;  /* 0x00000003b6007209 */ /* 0x000fe20007810000 */
[----:B------:R-:W-:Y:S02]  /*b170*/  UIADD3 UR6, UR6, -0x1, URZ ;  /* 0xffffffff06067890 */ /* 0x000fe4000fffe03f */
[----:B------:R-:W-:Y:S01]  /*b180*/  FADD.FTZ R2, -R2, R21 ;  /* 0x0000001502027221 */ /* 0x000fe20000010100 */
[----:B------:R-:W-:Y:S01]  /*b190*/  FMNMX.FTZ R0, R183, R0, !PT ;  /* 0x00000000b7007209 */ /* 0x000fe20007810000 */
[----:B------:R-:W-:Y:S01]  /*b1a0*/  MUFU.EX2 R157, R157 ;  /* 0x0000009d009d7308 */ /* 0x000fe20000000800 */
[----:B------:R-:W-:Y:S01]  /*b1b0*/  UMOV UR7, UR4 ;  /* 0x0000000400077c82 */ /* 0x000fe20008000000 */
[----:B------:R-:W-:-:S02]  /*b1c0*/  FMUL.FTZ R2, R2, UR5 ;  /* 0x0000000502027c20 */ /* 0x000fc40008410000 */
[----:B------:R-:W0:Y:S04]  /*b1d0*/  SHFL.BFLY PT, R3, R0, 0x2, 0x1f ;  /* 0x0c401f0000037f89 */ /* 0x000e2800000e0000 */
[----:B------:R-:W-:Y:S08]  /*b1e0*/  MUFU.EX2 R194, R194 ;  /* 0x000000c200c27308 */ /* 0x000ff00000000800 */
[----:B------:R-:W-:Y:S08]  /*b1f0*/  MUFU.EX2 R161, R161 ;  /* 0x000000a100a17308 */ /* 0x000ff00000000800 */
[----:B------:R-:W-:Y:S01]  /*b200*/  MUFU.EX2 R188, R188 ;  /* 0x000000bc00bc7308 */ /* 0x000fe20000000800 */
[----:B0-----:R-:W-:-:S07]  /*b210*/  FMNMX.FTZ R3, R0, R3, !PT ;  /* 0x0000000300037209 */ /* 0x001fce0007810000 */
[----:B------:R-:W-:Y:S01]  /*b220*/  MUFU.EX2 R165, R165 ;  /* 0x000000a500a57308 */ /* 0x000fe20000000800 */
[----:B------:R-:W0:Y:S07]  /*b230*/  SHFL.BFLY PT, R0, R3, 0x1, 0x1f ;  /* 0x0c201f0003007f89 */ /* 0x000e2e00000e0000 */
[----:B------:R-:W-:Y:S08]  /*b240*/  MUFU.EX2 R190, R190 ;  /* 0x000000be00be7308 */ /* 0x000ff00000000800 */
[----:B------:R-:W-:Y:S08]  /*b250*/  MUFU.EX2 R169, R169 ;  /* 0x000000a900a97308 */ /* 0x000ff00000000800 */
[----:B------:R-:W-:Y:S01]  /*b260*/  MUFU.EX2 R184, R184 ;  /* 0x000000b800b87308 */ /* 0x000fe20000000800 */
[----:B0-----:R-:W-:-:S04]  /*b270*/  FMNMX.FTZ R3, R3, R0, !PT ;  /* 0x0000000003037209 */ /* 0x001fc80007810000 */
[C---:B------:R-:W-:Y:S01]  /*b280*/  FSETP.NEU.FTZ.AND P0, PT, R3.reuse, -INF , PT ;  /* 0xff8000000300780b */ /* 0x040fe20003f1d000 */
[----:B------:R-:W-:Y:S02]  /*b290*/  FMUL.FTZ R0, R3, UR5 ;  /* 0x0000000503007c20 */ /* 0x000fe40008410000 */
[----:B------:R-:W-:Y:S03]  /*b2a0*/  MUFU.EX2 R173, R173 ;  /* 0x000000ad00ad7308 */ /* 0x000fe60000000800 */
[----:B------:R-:W-:-:S05]  /*b2b0*/  FSEL R164, R0, RZ, P0 ;  /* 0x000000ff00a47208 */ /* 0x000fca0000000000 */
[----:B------:R0:W1:Y:S01]  /*b2c0*/  MUFU.EX2 R0, R2 ;  /* 0x0000000200007308 */ /* 0x0000620000000800 */
[--C-:B------:R-:W-:Y:S01]  /*b2d0*/  FFMA.FTZ R197, R154, UR5, -R164.reuse ;  /* 0x000000059ac57c23 */ /* 0x100fe200080108a4 */
[--C-:B------:R-:W-:Y:S01]  /*b2e0*/  FFMA.FTZ R152, R155, UR5, -R164.reuse ;  /* 0x000000059b987c23 */ /* 0x100fe200080108a4 */
[--C-:B------:R-:W-:Y:S01]  /*b2f0*/  FFMA.FTZ R199, R158, UR5, -R164.reuse ;  /* 0x000000059ec77c23 */ /* 0x100fe200080108a4 */
[--C-:B------:R-:W-:Y:S01]  /*b300*/  FFMA.FTZ R154, R159, UR5, -R164.reuse ;  /* 0x000000059f9a7c23 */ /* 0x100fe200080108a4 */
[--C-:B------:R-:W-:Y:S01]  /*b310*/  FFMA.FTZ R193, R162, UR5, -R164.reuse ;  /* 0x00000005a2c17c23 */ /* 0x100fe200080108a4 */
[--C-:B------:R-:W-:Y:S01]  /*b320*/  FFMA.FTZ R156, R163, UR5, -R164.reuse ;  /* 0x00000005a39c7c23 */ /* 0x100fe200080108a4 */
[--C-:B------:R-:W-:Y:S01]  /*b330*/  FFMA.FTZ R195, R166, UR5, -R164.reuse ;  /* 0x00000005a6c37c23 */ /* 0x100fe200080108a4 */
[----:B------:R-:W-:Y:S01]  /*b340*/  MUFU.EX2 R197, R197 ;  /* 0x000000c500c57308 */ /* 0x000fe20000000800 */
[----:B0-----:R-:W-:Y:S01]  /*b350*/  FSEL R2, R3, RZ, P0 ;  /* 0x000000ff03027208 */ /* 0x001fe20000000000 */
[--C-:B------:R-:W-:Y:S01]  /*b360*/  FFMA.FTZ R158, R167, UR5, -R164.reuse ;  /* 0x00000005a79e7c23 */ /* 0x100fe200080108a4 */
[--C-:B------:R-:W-:Y:S01]  /*b370*/  FFMA.FTZ R189, R170, UR5, -R164.reuse ;  /* 0x00000005aabd7c23 */ /* 0x100fe200080108a4 */
[----:B------:R-:W-:Y:S01]  /*b380*/  FFMA.FTZ R160, R171, UR5, -R164 ;  /* 0x00000005aba07c23 */ /* 0x000fe200080108a4 */
[----:B------:R-:W-:-:S02]  /*b390*/  IMAD.U32 R155, RZ, RZ, UR14 ;  /* 0x0000000eff9b7e24 */ /* 0x000fc4000f8e00ff */
[----:B------:R-:W-:Y:S01]  /*b3a0*/  FADD.FTZ R2, -R2, R23 ;  /* 0x0000001702027221 */ /* 0x000fe20000010100 */
[--C-:B------:R-:W-:Y:S01]  /*b3b0*/  FFMA.FTZ R174, R174, UR5, -R164.reuse ;  /* 0x00000005aeae7c23 */ /* 0x100fe200080108a4 */
[----:B------:R-:W-:Y:S01]  /*b3c0*/  MUFU.EX2 R152, R152 ;  /* 0x0000009800987308 */ /* 0x000fe20000000800 */
[----:B-1----:R-:W-:Y:S01]  /*b3d0*/  FFMA.FTZ R15, R0, R15, R185 ;  /* 0x0000000f000f7223 */ /* 0x002fe200000100b9 */
[----:B------:R-:W-:Y:S01]  /*b3e0*/  FMUL.FTZ R2, R2, UR5 ;  /* 0x0000000502027c20 */ /* 0x000fe20008410000 */
[----:B------:R-:W-:Y:S01]  /*b3f0*/  @!P5 IADD3 R155, R155, 0x30860, RZ ;  /* 0x000308609b9bd810 */ /* 0x000fe20007ffe0ff */
[--C-:B------:R-:W-:Y:S01]  /*b400*/  FFMA.FTZ R175, R175, UR5, -R164.reuse ;  /* 0x00000005afaf7c23 */ /* 0x100fe200080108a4 */
[----:B------:R-:W-:Y:S01]  /*b410*/  FADD.FTZ R15, R196, R15 ;  /* 0x0000000fc40f7221 */ /* 0x000fe20000010000 */
[--C-:B------:R-:W-:Y:S01]  /*b420*/  FFMA.FTZ R178, R178, UR5, -R164.reuse ;  /* 0x00000005b2b27c23 */ /* 0x100fe200080108a4 */
[----:B------:R-:W-:Y:S01]  /*b430*/  @!P5 PRMT R155, RZ, 0x654, R155 ;  /* 0x00000654ff9bd816 */ /* 0x000fe2000000009b */
[----:B------:R-:W0:Y:S01]  /*b440*/  MUFU.EX2 R2, R2 ;  /* 0x0000000200027308 */ /* 0x000e220000000800 */
[----:B------:R-:W-:Y:S01]  /*b450*/  FADD.FTZ R162, R198, R15 ;  /* 0x0000000fc6a27221 */ /* 0x000fe20000010000 */
[--C-:B------:R-:W-:Y:S01]  /*b460*/  FFMA.FTZ R179, R179, UR5, -R164.reuse ;  /* 0x00000005b3b37c23 */ /* 0x100fe200080108a4 */
[----:B------:R1:W-:Y:S01]  /*b470*/  @!P5 SYNCS.ARRIVE.TRANS64.RED.A1T0 RZ, [R155+URZ], RZ ;  /* 0x000000ff9bffd9a7 */ /* 0x0003e2000810043f */
[----:B------:R-:W-:Y:S01]  /*b480*/  FFMA.FTZ R182, R182, UR5, -R164 ;  /* 0x00000005b6b67c23 */ /* 0x000fe200080108a4 */
[----:B------:R-:W-:Y:S01]  /*b490*/  FADD.FTZ R23, R153, R162 ;  /* 0x000000a299177221 */ /* 0x000fe20000010000 */
[----:B------:R-:W-:Y:S01]  /*b4a0*/  FFMA.FTZ R164, R183, UR5, -R164 ;  /* 0x00000005b7a47c23 */ /* 0x000fe200080108a4 */
[----:B------:R-:W-:Y:S01]  /*b4b0*/  PLOP3.LUT P0, PT, PT, PT, UP1, 0x80, 0x0 ;  /* 0x000000000000781c */ /* 0x000fe20003f0f018 */
[----:B------:R-:W2:Y:S01]  /*b4c0*/  MUFU.EX2 R199, R199 ;  /* 0x000000c700c77308 */ /* 0x000ea20000000800 */
[----:B------:R-:W-:Y:S01]  /*b4d0*/  FADD.FTZ R162, R192, R23 ;  /* 0x00000017c0a27221 */ /* 0x000fe20000010000 */
[----:B------:R-:W-:-:S02]  /*b4e0*/  F2FP.F16.F32.PACK_AB R196, R196, R185 ;  /* 0x000000b9c4c4723e */ /* 0x000fc400000000ff */
[----:B------:R-:W-:Y:S01]  /*b4f0*/  F2FP.F16.F32.PACK_AB R198, R153, R198 ;  /* 0x000000c699c6723e */ /* 0x000fe200000000ff */
[C---:B------:R-:W-:Y:S01]  /*b500*/  FADD.FTZ R23, R157.reuse, R162 ;  /* 0x000000a29d177221 */ /* 0x040fe20000010000 */
[----:B------:R-:W-:Y:S02]  /*b510*/  F2FP.F16.F32.PACK_AB R192, R157, R192 ;  /* 0x000000c09dc0723e */ /* 0x000fe400000000ff */
[----:B------:R-:W3:Y:S01]  /*b520*/  MUFU.EX2 R154, R154 ;  /* 0x0000009a009a7308 */ /* 0x000ee20000000800 */
[----:B0-----:R-:W-:Y:S01]  /*b530*/  FFMA.FTZ R15, R2, R14, R197 ;  /* 0x0000000e020f7223 */ /* 0x001fe200000100c5 */
[----:B------:R-:W-:Y:S01]  /*b540*/  FADD.FTZ R162, R194, R23 ;  /* 0x00000017c2a27221 */ /* 0x000fe20000010000 */
[C---:B------:R-:W-:Y:S02]  /*b550*/  F2FP.F16.F32.PACK_AB R194, R161.reuse, R194 ;  /* 0x000000c2a1c2723e */ /* 0x040fe400000000ff */
[C---:B------:R-:W-:Y:S01]  /*b560*/  FADD.FTZ R14, R152.reuse, R15 ;  /* 0x0000000f980e7221 */ /* 0x040fe20000010000 */
[----:B------:R-:W-:Y:S01]  /*b570*/  FADD.FTZ R23, R161, R162 ;  /* 0x000000a2a1177221 */ /* 0x000fe20000010000 */
[----:B------:R-:W-:Y:S01]  /*b580*/  F2FP.F16.F32.PACK_AB R197, R152, R197 ;  /* 0x000000c598c5723e */ /* 0x000fe200000000ff */
[----:B------:R-:W0:Y:S01]  /*b590*/  MUFU.EX2 R193, R193 ;  /* 0x000000c100c17308 */ /* 0x000e220000000800 */
[----:B--2---:R-:W-:Y:S01]  /*b5a0*/  FADD.FTZ R15, R199, R14 ;  /* 0x0000000ec70f7221 */ /* 0x004fe20000010000 */
[----:B------:R-:W-:Y:S01]  /*b5b0*/  FADD.FTZ R162, R188, R23 ;  /* 0x00000017bca27221 */ /* 0x000fe20000010000 */
[----:B------:R-:W-:-:S03]  /*b5c0*/  F2FP.F16.F32.PACK_AB R188, R165, R188 ;  /* 0x000000bca5bc723e */ /* 0x000fc600000000ff */
[----:B------:R-:W-:Y:S02]  /*b5d0*/  FADD.FTZ R23, R165, R162 ;  /* 0x000000a2a5177221 */ /* 0x000fe40000010000 */
[----:B------:R-:W2:Y:S01]  /*b5e0*/  MUFU.EX2 R156, R156 ;  /* 0x0000009c009c7308 */ /* 0x000ea20000000800 */
[----:B---3--:R-:W-:Y:S01]  /*b5f0*/  FADD.FTZ R14, R154, R15 ;  /* 0x0000000f9a0e7221 */ /* 0x008fe20000010000 */
[----:B------:R-:W-:Y:S01]  /*b600*/  FADD.FTZ R162, R190, R23 ;  /* 0x00000017bea27221 */ /* 0x000fe20000010000 */
[C---:B------:R-:W-:Y:S02]  /*b610*/  F2FP.F16.F32.PACK_AB R190, R169.reuse, R190 ;  /* 0x000000bea9be723e */ /* 0x040fe400000000ff */
[----:B------:R-:W-:Y:S01]  /*b620*/  F2FP.F16.F32.PACK_AB R199, R154, R199 ;  /* 0x000000c79ac7723e */ /* 0x000fe200000000ff */
[----:B------:R-:W-:Y:S02]  /*b630*/  FADD.FTZ R23, R169, R162 ;  /* 0x000000a2a9177221 */ /* 0x000fe40000010000 */
[----:B------:R-:W3:Y:S01]  /*b640*/  MUFU.EX2 R195, R195 ;  /* 0x000000c300c37308 */ /* 0x000ee20000000800 */
[----:B0-----:R-:W-:-:S07]  /*b650*/  FADD.FTZ R15, R193, R14 ;  /* 0x0000000ec10f7221 */ /* 0x001fce0000010000 */
[----:B------:R-:W0:Y:S01]  /*b660*/  MUFU.EX2 R158, R158 ;  /* 0x0000009e009e7308 */ /* 0x000e220000000800 */
[C---:B--2---:R-:W-:Y:S01]  /*b670*/  FADD.FTZ R14, R156.reuse, R15 ;  /* 0x0000000f9c0e7221 */ /* 0x044fe20000010000 */
[----:B------:R-:W-:-:S06]  /*b680*/  F2FP.F16.F32.PACK_AB R193, R156, R193 ;  /* 0x000000c19cc1723e */ /* 0x000fcc00000000ff */
[----:B------:R-:W2:Y:S01]  /*b690*/  MUFU.EX2 R189, R189 ;  /* 0x000000bd00bd7308 */ /* 0x000ea20000000800 */
[----:B---3--:R-:W-:-:S07]  /*b6a0*/  FADD.FTZ R15, R195, R14 ;  /* 0x0000000ec30f7221 */ /* 0x008fce0000010000 */
[----:B------:R-:W3:Y:S01]  /*b6b0*/  MUFU.EX2 R160, R160 ;  /* 0x000000a000a07308 */ /* 0x000ee20000000800 */
[C---:B0-----:R-:W-:Y:S01]  /*b6c0*/  FADD.FTZ R14, R158.reuse, R15 ;  /* 0x0000000f9e0e7221 */ /* 0x041fe20000010000 */
[----:B------:R-:W-:-:S06]  /*b6d0*/  F2FP.F16.F32.PACK_AB R195, R158, R195 ;  /* 0x000000c39ec3723e */ /* 0x000fcc00000000ff */
[----:B------:R-:W0:Y:S01]  /*b6e0*/  MUFU.EX2 R174, R174 ;  /* 0x000000ae00ae7308 */ /* 0x000e220000000800 */
[----:B--2---:R-:W-:Y:S01]  /*b6f0*/  FADD.FTZ R15, R189, R14 ;  /* 0x0000000ebd0f7221 */ /* 0x004fe20000010000 */
[----:B------:R-:W-:Y:S01]  /*b700*/  FADD.FTZ R14, R184, R23 ;  /* 0x00000017b80e7221 */ /* 0x000fe20000010000 */
[----:B------:R-:W-:-:S03]  /*b710*/  F2FP.F16.F32.PACK_AB R184, R173, R184 ;  /* 0x000000b8adb8723e */ /* 0x000fc600000000ff */
[----:B------:R-:W-:Y:S02]  /*b720*/  FADD.FTZ R23, R173, R14 ;  /* 0x0000000ead177221 */ /* 0x000fe40000010000 */
[----:B------:R-:W2:Y:S01]  /*b730*/  MUFU.EX2 R175, R175 ;  /* 0x000000af00af7308 */ /* 0x000ea20000000800 */
[C---:B---3--:R-:W-:Y:S01]  /*b740*/  FADD.FTZ R15, R160.reuse, R15 ;  /* 0x0000000fa00f7221 */ /* 0x048fe20000010000 */
[----:B------:R-:W-:-:S06]  /*b750*/  F2FP.F16.F32.PACK_AB R189, R160, R189 ;  /* 0x000000bda0bd723e */ /* 0x000fcc00000000ff */
[----:B-1----:R-:W1:Y:S01]  /*b760*/  MUFU.EX2 R155, R178 ;  /* 0x000000b2009b7308 */ /* 0x002e620000000800 */
[----:B0-----:R-:W-:-:S07]  /*b770*/  FADD.FTZ R15, R174, R15 ;  /* 0x0000000fae0f7221 */ /* 0x001fce0000010000 */
[----:B------:R-:W0:Y:S01]  /*b780*/  MUFU.EX2 R179, R179 ;  /* 0x000000b300b37308 */ /* 0x000e220000000800 */
[C---:B--2---:R-:W-:Y:S01]  /*b790*/  FADD.FTZ R14, R175.reuse, R15 ;  /* 0x0000000faf0e7221 */ /* 0x044fe20000010000 */
[----:B------:R-:W-:-:S06]  /*b7a0*/  F2FP.F16.F32.PACK_AB R191, R175, R174 ;  /* 0x000000aeafbf723e */ /* 0x000fcc00000000ff */
[----:B------:R-:W2:Y:S01]  /*b7b0*/  MUFU.EX2 R186, R186 ;  /* 0x000000ba00ba7308 */ /* 0x000ea20000000800 */
[----:B-1----:R-:W-:-:S07]  /*b7c0*/  FADD.FTZ R14, R155, R14 ;  /* 0x0000000e9b0e7221 */ /* 0x002fce0000010000 */
[----:B------:R-:W1:Y:S01]  /*b7d0*/  MUFU.EX2 R187, R182 ;  /* 0x000000b600bb7308 */ /* 0x000e620000000800 */
[C---:B0-----:R-:W-:Y:S01]  /*b7e0*/  FADD.FTZ R14, R179.reuse, R14 ;  /* 0x0000000eb30e7221 */ /* 0x041fe20000010000 */
[----:B------:R-:W-:-:S06]  /*b7f0*/  F2FP.F16.F32.PACK_AB R185, R179, R155 ;  /* 0x0000009bb3b9723e */ /* 0x000fcc00000000ff */
[----:B------:R-:W0:Y:S01]  /*b800*/  MUFU.EX2 R21, R181 ;  /* 0x000000b500157308 */ /* 0x000e220000000800 */
[----:B--2---:R-:W-:Y:S01]  /*b810*/  FADD.FTZ R162, R186, R23 ;  /* 0x00000017baa27221 */ /* 0x004fe20000010000 */
[----:B------:R-:W-:-:S06]  /*b820*/  IMAD.MOV.U32 R23, RZ, RZ, R3 ;  /* 0x000000ffff177224 */ /* 0x000fcc00078e0003 */
[----:B------:R-:W2:Y:S01]  /*b830*/  MUFU.EX2 R164, R164 ;  /* 0x000000a400a47308 */ /* 0x000ea20000000800 */
[----:B-1----:R-:W-:Y:S01]  /*b840*/  FADD.FTZ R14, R187, R14 ;  /* 0x0000000ebb0e7221 */ /* 0x002fe20000010000 */
[C---:B0-----:R-:W-:Y:S01]  /*b850*/  FADD.FTZ R15, R21.reuse, R162 ;  /* 0x000000a2150f7221 */ /* 0x041fe20000010000 */
[----:B------:R-:W-:Y:S01]  /*b860*/  F2FP.F16.F32.PACK_AB R186, R21, R186 ;  /* 0x000000ba15ba723e */ /* 0x000fe200000000ff */
[----:B------:R-:W-:Y:S02]  /*b870*/  IMAD.MOV.U32 R21, RZ, RZ, R4 ;  /* 0x000000ffff157224 */ /* 0x000fe400078e0004 */
[C---:B--2---:R-:W-:Y:S01]  /*b880*/  FADD.FTZ R14, R164.reuse, R14 ;  /* 0x0000000ea40e7221 */ /* 0x044fe20000010000 */
[----:B------:R-:W-:Y:S01]  /*b890*/  F2FP.F16.F32.PACK_AB R187, R164, R187 ;  /* 0x000000bba4bb723e */ /* 0x000fe200000000ff */
[----:B------:R-:W-:Y:S06]  /*b8a0*/  @P0 BRA `(.L_x_1039) ;  /* 0xffffffd400fc0947 */ /* 0x000fec000383ffff */
.L_x_1022:
        /* <DEDUP_REMOVED lines=131> */
.L_x_1040:
[----:B------:R-:W-:Y:S01]  /*c0e0*/  R2UR UR6, R16 ;  /* 0x00000000100672ca */ /* 0x000fe200000e0000 */
[----:B------:R-:W-:-:S05]  /*c0f0*/  IMAD.U32 R0, RZ, RZ, UR61 ;  /* 0x0000003dff007e24 */ /* 0x000fca000f8e00ff */
[----:B------:R-:W-:-:S07]  /*c100*/  SHF.L.U32 R0, R0, 0x1f, RZ ;  /* 0x0000001f00007819 */ /* 0x000fce00000006ff */
[----:B------:R-:W-:-:S09]  /*c110*/  ULEA UR7, UR4, UR6, 0x3 ;  /* 0x0000000604077291 */ /* 0x000fd2000f8e183f */
[----:B------:R0:W1:Y:S01]  /*c120*/  SYNCS.PHASECHK.TRANS64.TRYWAIT P0, [UR7+0x30850], R0 ;  /* 0x03085000ff0075a7 */ /* 0x0000620008000147 */
[----:B------:R-:W-:Y:S05]  /*c130*/  @!P4 BRA `(.L_x_1041) ;  /* 0x000000000004c947 */ /* 0x000fea0003800000 */
[----:B------:R-:W-:Y:S01]  /*c140*/  BPT.TRAP 0x1 ;  /* 0x000000040000795c */ /* 0x000fe20000300000 */
.L_x_1041:
[----:B-1----:R-:W-:Y:S05]  /*c150*/  @P0 BRA `(.L_x_1042) ;  /* 0x0000000000080947 */ /* 0x002fea0003800000 */
[----:B------:R-:W1:Y:S02]  /*c160*/  SYNCS.PHASECHK.TRANS64.TRYWAIT P0, [UR7+0x30850], R0 ;  /* 0x03085000ff0075a7 */ /* 0x000e640008000147 */
[----:B-1----:R-:W-:Y:S05]  /*c170*/  @!P0 BRA `(.L_x_1043) ;  /* 0x0000008000588947 */ /* 0x002fea0003800000 */
.L_x_1042:
[----:B------:R-:W-:Y:S01]  /*c180*/  R2UR UR6, R16 ;  /* 0x00000000100672ca */ /* 0x000fe200000e0000 */
[----:B------:R-:W-:Y:S01]  /*c190*/  WARPGROUP.ARRIVE ;  /* 0x00000000000079c5 */ /* 0x000fe20000000000 */
[----:B------:R-:W-:Y:S01]  /*c1a0*/  UMOV UR11, 0x40000040 ;  /* 0x40000040000b7882 */ /* 0x000fe20000000000 */
[----:B01----:R-:W0:Y:S01]  /*c1b0*/  SHFL.BFLY PT, R0, R15, 0x2, 0x1f ;  /* 0x0c401f000f007f89 */ /* 0x003e2200000e0000 */
[----:B------:R-:W-:Y:S02]  /*c1c0*/  IMAD.U32 R11, RZ, RZ, UR7 ;  /* 0x00000007ff0b7e24 */ /* 0x000fe4000f8e00ff */
[----:B------:R-:W-:Y:S01]  /*c1d0*/  IMAD.MOV.U32 R6, RZ, RZ, RZ ;  /* 0x000000ffff067224 */ /* 0x000fe200078e00ff */
[----:B------:R-:W1:Y:S01]  /*c1e0*/  SHFL.BFLY PT, R5, R14, 0x2, 0x1f ;  /* 0x0c401f000e057f89 */ /* 0x000e6200000e0000 */
[----:B------:R-:W-:Y:S02]  /*c1f0*/  @!P5 VIADD R11, R11, 0x30860 ;  /* 0x000308600b0bd836 */ /* 0x000fe40000000000 */
[----:B------:R-:W-:-:S03]  /*c200*/  IMAD.U32 R13, RZ, RZ, UR5 ;  /* 0x00000005ff0d7e24 */ /* 0x000fc6000f8e00ff */
[----:B------:R-:W-:Y:S01]  /*c210*/  UIADD3 UR6, UR6, 0x400, URZ ;  /* 0x0000040006067890 */ /* 0x000fe2000fffe03f */
[----:B------:R-:W-:-:S03]  /*c220*/  @!P5 PRMT R11, RZ, 0x654, R11 ;  /* 0x00000654ff0bd816 */ /* 0x000fc6000000000b */
[----:B------:R-:W-:-:S04]  /*c230*/  USHF.R.U32.HI UR6, URZ, 0x4, UR6 ;  /* 0x000000043f067899 */ /* 0x000fc80008011606 */
[----:B------:R-:W-:-:S04]  /*c240*/  ULOP3.LUT UR6, UR6, 0x3fff, URZ, 0xc0, !UPT ;  /* 0x00003fff06067892 */ /* 0x000fc8000f8ec03f */
[----:B------:R-:W-:Y:S01]  /*c250*/  ULOP3.LUT UR6, UR6, 0x2000000, URZ, 0xfc, !UPT ;  /* 0x0200000006067892 */ /* 0x000fe2000f8efc3f */
[----:B0-----:R-:W-:-:S03]  /*c260*/  FADD.FTZ R0, R0, R15 ;  /* 0x0000000f00007221 */ /* 0x001fc60000010000 */
[----:B------:R-:W-:Y:S01]  /*c270*/  ULEA UR4, UR4, UR6, 0xb ;  /* 0x0000000604047291 */ /* 0x000fe2000f8e583f */
[----:B-1----:R-:W-:-:S03]  /*c280*/  FADD.FTZ R2, R5, R14 ;  /* 0x0000000e05027221 */ /* 0x002fc60000010000 */
[----:B------:R-:W-:Y:S01]  /*c290*/  UIADD3 UR6, UR4, 0x80, URZ ;  /* 0x0000008004067890 */ /* 0x000fe2000fffe03f */
[----:B------:R-:W0:Y:S02]  /*c2a0*/  SHFL.BFLY PT, R5, R0, 0x1, 0x1f ;  /* 0x0c201f0000057f89 */ /* 0x000e2400000e0000 */
[----:B------:R-:W-:Y:S02]  /*c2b0*/  UMOV UR10, UR4 ;  /* 0x00000004000a7c82 */ /* 0x000fe40008000000 */
[----:B------:R-:W-:Y:S01]  /*c2c0*/  HGMMA.64x256x16.F32 R24, R196, gdesc[UR8].tnspB, R24, gsb0 ;  /* 0x43e00008c4187df0 */ /* 0x000fe20008000818 */
[----:B------:R-:W-:Y:S01]  /*c2d0*/  UMOV UR11, 0x40000040 ;  /* 0x40000040000b7882 */ /* 0x000fe20000000000 */
[----:B------:R-:W-:Y:S01]  /*c2e0*/  UMOV UR10, UR6 ;  /* 0x00000006000a7c82 */ /* 0x000fe20008000000 */
[----:B------:R-:W-:Y:S01]  /*c2f0*/  UIADD3 UR6, UR4, 0x100, URZ ;  /* 0x0000010004067890 */ /* 0x000fe2000fffe03f */
[----:B------:R-:W1:Y:S01]  /*c300*/  SHFL.BFLY PT, R7, R2, 0x1, 0x1f ;  /* 0x0c201f0002077f89 */ /* 0x000e6200000e0000 */
[----:B------:R-:W-:Y:S01]  /*c310*/  UIADD3 UR4, UR4, 0x180, URZ ;  /* 0x0000018004047890 */ /* 0x000fe2000fffe03f */
[----:B0-----:R-:W-:Y:S01]  /*c320*/  FADD.FTZ R10, R0, R5 ;  /* 0x00000005000a7221 */ /* 0x001fe20000010000 */
[----:B------:R-:W-:-:S02]  /*c330*/  IMAD.MOV.U32 R5, RZ, RZ, RZ ;  /* 0x000000ffff057224 */ /* 0x000fc400078e00ff */
[----:B------:R-:W-:Y:S02]  /*c340*/  IMAD.MOV.U32 R0, RZ, RZ, -0x800000 ;  /* 0xff800000ff007424 */ /* 0x000fe400078e00ff */
[----:B------:R-:W-:Y:S01]  /*c350*/  FSETP.NE.FTZ.AND P0, PT, R10, RZ, PT ;  /* 0x000000ff0a00720b */ /* 0x000fe20003f15000 */
[----:B-1----:R-:W-:Y:S01]  /*c360*/  FADD.FTZ R12, R2, R7 ;  /* 0x00000007020c7221 */ /* 0x002fe20000010000 */
[----:B------:R-:W-:Y:S02]  /*c370*/  IMAD.U32 R7, RZ, RZ, UR5 ;  /* 0x00000005ff077e24 */ /* 0x000fe4000f8e00ff */
[----:B------:R-:W-:Y:S02]  /*c380*/  IMAD.MOV.U32 R2, RZ, RZ, -0x800000 ;  /* 0xff800000ff027424 */ /* 0x000fe400078e00ff */
[----:B------:R-:W-:-:S07]  /*c390*/  FSETP.NE.FTZ.AND P1, PT, R12, RZ, PT ;  /* 0x000000ff0c00720b */ /* 0x000fce0003f35000 */
[----:B------:R-:W0:Y:S01]  /*c3a0*/  @P0 MUFU.LG2 R8, R10 ;  /* 0x0000000a00080308 */ /* 0x000e220000000c00 */
[----:B------:R-:W-:-:S07]  /*c3b0*/  @P0 FMUL.FTZ R7, R7, 0.69314718246459960938 ;  /* 0x3f31721807070820 */ /* 0x000fce0000410000 */
[----:B------:R-:W1:Y:S01]  /*c3c0*/  @P1 MUFU.LG2 R9, R12 ;  /* 0x0000000c00091308 */ /* 0x000e620000000c00 */
[----:B------:R-:W-:-:S07]  /*c3d0*/  @P1 FMUL.FTZ R13, R13, 0.69314718246459960938 ;  /* 0x3f3172180d0d1820 */ /* 0x000fce0000410000 */
        /* <DEDUP_REMOVED lines=9> */
[----:B------:R-:W-:Y:S01]  /*c470*/  HGMMA.64x256x16.F32 R24, R192, gdesc[UR8].tnspB, R24, gsb0 ;  /* 0x43e00008c0187df0 */ /* 0x000fe20008000818 */
[----:B------:R-:W-:Y:S01]  /*c480*/  UMOV UR10, UR6 ;  /* 0x00000006000a7c82 */ /* 0x000fe20008000000 */
[----:B------:R-:W-:Y:S01]  /*c490*/  UMOV UR11, 0x40000040 ;  /* 0x40000040000b7882 */ /* 0x000fe20000000000 */
[----:B------:R-:W-:Y:S02]  /*c4a0*/  WARPGROUP.DEPBAR.LE gsb0, 0x0 ;  /* 0x00008000000079c5 */ /* 0x000fe40000010000 */
[----:B------:R-:W-:-:S15]  /*c4b0*/  WARPGROUP.ARRIVE ;  /* 0x00000000000079c5 */ /* 0x000fde0000000000 */
[----:B------:R-:W-:-:S08]  /*c4c0*/  NOP ;  /* 0x0000000000007918 */ /* 0x000fd00000000000 */
        /* <DEDUP_REMOVED lines=137> */
.L_x_973:
[----:B------:R-:W-:Y:S05]  /*cd60*/  @P0 BRA `(.L_x_1044) ;  /* 0x0000002000640947 */ /* 0x000fea0003800000 */
[----:B------:R-:W2:Y:S01]  /*cd70*/  LDL R3, [R1] ;  /* 0x0000000001037983 */ /* 0x000ea20000100800 */
[----:B------:R-:W0:Y:S01]  /*cd80*/  S2UR UR12, SR_CTAID.Z ;  /* 0x00000000000c79c3 */ /* 0x000e220000002700 */
[----:B------:R-:W-:Y:S01]  /*cd90*/  ULDC.64 UR8, c[0x0][0xbd0] ;  /* 0x0002f40000087ab9 */ /* 0x000fe20000000a00 */
[----:B------:R-:W-:Y:S01]  /*cda0*/  ULDC.64 UR14, c[0x0][0x208] ;  /* 0x00008200000e7ab9 */ /* 0x000fe20000000a00 */
[----:B------:R-:W1:Y:S01]  /*cdb0*/  S2R R22, SR_CTAID.X ;  /* 0x0000000000167919 */ /* 0x000e620000002500 */
[----:B------:R-:W-:Y:S04]  /*cdc0*/  BSSY B0, `(.L_x_1045) ;  /* 0x000014d000007945 */ /* 0x000fe80003800000 */
[----:B------:R-:W3:Y:S08]  /*cdd0*/  LDC.64 R18, c[0x0][0xbd8] ;  /* 0x0002f600ff127b82 */ /* 0x000ef00000000a00 */
[----:B------:R-:W4:Y:S08]  /*cde0*/  S2UR UR11, SR_CTAID.Y ;  /* 0x00000000000b79c3 */ /* 0x000f300000002600 */
[----:B------:R-:W4:Y:S01]  /*cdf0*/  LDC R23, c[0x0][0xc50] ;  /* 0x00031400ff177b82 */ /* 0x000f220000000800 */
[----:B0-----:R-:W-:-:S07]  /*ce00*/  USHF.R.S32.HI UR10, URZ, 0x1f, UR12 ;  /* 0x0000001f3f0a7899 */ /* 0x001fce000801140c */
[----:B------:R-:W0:Y:S08]  /*ce10*/  LDC.64 R20, c[0x0][0xb40] ;  /* 0x0002d000ff147b82 */ /* 0x000e300000000a00 */
[----:B------:R-:W-:Y:S01]  /*ce20*/  BAR.SYNC.DEFER_BLOCKING 0x1, 0x100 ;  /* 0x0044000000007b1d */ /* 0x000fe20000010000 */
[----:B--2---:R-:W-:-:S05]  /*ce30*/  R2UR UR13, R3 ;  /* 0x00000000030d72ca */ /* 0x004fca00000e0000 */
[----:B------:R-:W2:Y:S08]  /*ce40*/  S2R R3, SR_TID.X ;  /* 0x0000000000037919 */ /* 0x000eb00000002100 */
[----:B------:R-:W-:Y:S02]  /*ce50*/  USHF.R.S32.HI UR7, URZ, 0x1f, UR13 ;  /* 0x0000001f3f077899 */ /* 0x000fe4000801140d */
[----:B------:R-:W-:-:S02]  /*ce60*/  UIMAD.WIDE.U32 UR4, UR13, UR8, URZ ;  /* 0x000000080d0472a5 */ /* 0x000fc4000f8e003f */
[----:B------:R-:W-:-:S04]  /*ce70*/  UIMAD UR6, UR7, UR8, URZ ;  /* 0x00000008070672a4 */ /* 0x000fc8000f8e023f */
[----:B------:R-:W-:-:S03]  /*ce80*/  UIMAD UR6, UR13, UR9, UR6 ;  /* 0x000000090d0672a4 */ /* 0x000fc6000f8e0206 */
[----:B------:R-:W-:Y:S01]  /*ce90*/  ULDC.64 UR8, c[0x0][0xb38] ;  /* 0x0002ce0000087ab9 */ /* 0x000fe20000000a00 */
[----:B------:R-:W-:Y:S02]  /*cea0*/  UIADD3 UR6, UR5, UR6, URZ ;  /* 0x0000000605067290 */ /* 0x000fe4000fffe03f */
[----:B------:R-:W-:Y:S01]  /*ceb0*/  UIMAD UR7, UR7, UR8, URZ ;  /* 0x00000008070772a4 */ /* 0x000fe2000f8e023f */
[----:B--2---:R-:W-:-:S05]  /*cec0*/  VIADD R5, R3, 0xffffff80 ;  /* 0xffffff8003057836 */ /* 0x004fca0000000000 */
[----:B------:R-:W-:-:S04]  /*ced0*/  SHF.R.S32.HI R4, RZ, 0x1f, R5 ;  /* 0x0000001fff047819 */ /* 0x000fc80000011405 */
[CC--:B------:R-:W-:Y:S02]  /*cee0*/  LEA.HI R6, R4.reuse, R5.reuse, RZ, 0x7 ;  /* 0x0000000504067211 */ /* 0x0c0fe400078f38ff */
[----:B------:R-:W-:Y:S02]  /*cef0*/  LEA.HI R11, R4, R5, RZ, 0x2 ;  /* 0x00000005040b7211 */ /* 0x000fe400078f10ff */
[----:B------:R-:W-:Y:S02]  /*cf00*/  LOP3.LUT R8, R6, 0xffffff80, RZ, 0xc0, !PT ;  /* 0xffffff8006087812 */ /* 0x000fe400078ec0ff */
[----:B------:R-:W-:-:S03]  /*cf10*/  SHF.R.S32.HI R7, RZ, 0x7, R6 ;  /* 0x00000007ff077819 */ /* 0x000fc60000011406 */
[----:B------:R-:W-:Y:S01]  /*cf20*/  IMAD.IADD R3, R5, 0x1, -R8 ;  /* 0x0000000105037824 */ /* 0x000fe200078e0a08 */
[----:B------:R-:W-:Y:S01]  /*cf30*/  LEA.HI R4, R6, R7, RZ, 0x1 ;  /* 0x0000000706047211 */ /* 0x000fe200078f08ff */
[----:B------:R-:W2:Y:S01]  /*cf40*/  LDC R8, c[0x0][0xbe8] ;  /* 0x0002fa00ff087b82 */ /* 0x000ea20000000800 */
[----:B------:R-:W-:Y:S02]  /*cf50*/  LOP3.LUT R6, R11, 0xfffffffc, RZ, 0xc0, !PT ;  /* 0xfffffffc0b067812 */ /* 0x000fe400078ec0ff */
[----:B------:R-:W-:Y:S02]  /*cf60*/  SHF.R.S32.HI R12, RZ, 0x1f, R3 ;  /* 0x0000001fff0c7819 */ /* 0x000fe40000011403 */
[----:B------:R-:W-:Y:S01]  /*cf70*/  LOP3.LUT R4, R4, 0x3fffffe, RZ, 0xc0, !PT ;  /* 0x03fffffe04047812 */ /* 0x000fe200078ec0ff */
[----:B------:R-:W-:Y:S01]  /*cf80*/  IMAD.IADD R5, R5, 0x1, -R6 ;  /* 0x0000000105057824 */ /* 0x000fe200078e0a06 */
[CC--:B------:R-:W-:Y:S02]  /*cf90*/  LEA.HI R10, R12.reuse, R3.reuse, RZ, 0x2 ;  /* 0x000000030c0a7211 */ /* 0x0c0fe400078f10ff */
[----:B------:R-:W-:Y:S01]  /*cfa0*/  LEA.HI R12, R12, R3, RZ, 0x5 ;  /* 0x000000030c0c7211 */ /* 0x000fe200078f28ff */
[----:B------:R-:W-:Y:S01]  /*cfb0*/  IMAD.IADD R6, R7, 0x1, -R4 ;  /* 0x0000000107067824 */ /* 0x000fe200078e0a04 */
[----:B------:R-:W-:-:S02]  /*cfc0*/  SHF.R.S32.HI R9, RZ, 0x2, R10 ;  /* 0x00000002ff097819 */ /* 0x000fc4000001140a */
[----:B------:R-:W-:Y:S02]  /*cfd0*/  SHF.R.S32.HI R14, RZ, 0x1f, R10 ;  /* 0x0000001fff0e7819 */ /* 0x000fe4000001140a */
[----:B------:R-:W-:Y:S02]  /*cfe0*/  LEA.HI R7, R5, R5, RZ, 0x1 ;  /* 0x0000000505077211 */ /* 0x000fe400078f08ff */
[----:B------:R-:W-:Y:S02]  /*cff0*/  LEA.HI R14, R14, R9, RZ, 0x3 ;  /* 0x000000090e0e7211 */ /* 0x000fe400078f18ff */
[----:B------:R-:W-:Y:S02]  /*d000*/  LOP3.LUT R10, R10, 0x7ffffffc, RZ, 0xc0, !PT ;  /* 0x7ffffffc0a0a7812 */ /* 0x000fe400078ec0ff */
[----:B------:R-:W-:Y:S02]  /*d010*/  LOP3.LUT R14, R14, 0xfffffff8, RZ, 0xc0, !PT ;  /* 0xfffffff80e0e7812 */ /* 0x000fe400078ec0ff */
[----:B--2---:R-:W-:-:S03]  /*d020*/  ISETP.NE.AND P0, PT, R8, 0x1, PT ;  /* 0x000000010800780c */ /* 0x004fc60003f05270 */
[----:B------:R-:W-:Y:S01]  /*d030*/  IMAD.IADD R4, R9, 0x1, -R14 ;  /* 0x0000000109047824 */ /* 0x000fe200078e0a0e */
[----:B------:R-:W-:Y:S02]  /*d040*/  LOP3.LUT R14, R7, 0x1ffffffe, RZ, 0xc0, !PT ;  /* 0x1ffffffe070e7812 */ /* 0x000fe400078ec0ff */
[----:B------:R-:W-:Y:S01]  /*d050*/  SHF.R.S32.HI R7, RZ, 0x5, R12 ;  /* 0x00000005ff077819 */ /* 0x000fe2000001140c */
[----:B---3--:R-:W-:Y:S02]  /*d060*/  IMAD R12, R18, UR10, RZ ;  /* 0x0000000a120c7c24 */ /* 0x008fe4000f8e02ff */
[----:B------:R-:W-:Y:S01]  /*d070*/  IMAD.IADD R16, R5, 0x1, -R14 ;  /* 0x0000000105107824 */ /* 0x000fe200078e0a0e */
[----:B------:R-:W-:Y:S01]  /*d080*/  LEA R7, R7, R4, 0x4 ;  /* 0x0000000407077211 */ /* 0x000fe200078e20ff */
[----:B------:R-:W-:Y:S02]  /*d090*/  IMAD.U32 R5, RZ, RZ, UR5 ;  /* 0x00000005ff057e24 */ /* 0x000fe4000f8e00ff */
[----:B------:R-:W-:Y:S01]  /*d0a0*/  IMAD.U32 R4, RZ, RZ, UR4 ;  /* 0x00000004ff047e24 */ /* 0x000fe2000f8e00ff */
[----:B------:R-:W2:Y:S01]  /*d0b0*/  @P0 LDC R14, c[0x0][0xbec] ;  /* 0x0002fb00ff0e0b82 */ /* 0x000ea20000000800 */
[----:B------:R-:W-:Y:S01]  /*d0c0*/  IMAD R9, R6, 0x40, R7 ;  /* 0x0000004006097824 */ /* 0x000fe200078e0207 */
[----:B------:R-:W-:Y:S01]  /*d0d0*/  UIMAD.WIDE.U32 UR4, UR13, UR8, URZ ;  /* 0x000000080d0472a5 */ /* 0x000fe2000f8e003f */
[----:B------:R-:W-:Y:S01]  /*d0e0*/  IMAD.U32 R5, RZ, RZ, UR6 ;  /* 0x00000006ff057e24 */ /* 0x000fe2000f8e00ff */
[----:B------:R-:W-:Y:S01]  /*d0f0*/  UIMAD UR6, UR13, UR9, UR7 ;  /* 0x000000090d0672a4 */ /* 0x000fe2000f8e0207 */
[----:B------:R-:W-:-:S02]  /*d100*/  IMAD R6, R16, 0x8, R9 ;  /* 0x0000000810067824 */ /* 0x000fc400078e0209 */
[----:B------:R-:W-:Y:S01]  /*d110*/  IMAD R16, RZ, RZ, -UR13 ;  /* 0x8000000dff107e24 */ /* 0x000fe2000f8e02ff */
[----:B------:R-:W3:Y:S01]  /*d120*/  @P0 LDC R152, c[0x0][0xbec] ;  /* 0x0002fb00ff980b82 */ /* 0x000ee20000000800 */
[----:B------:R-:W-:Y:S01]  /*d130*/  UIADD3 UR6, UR5, UR6, URZ ;  /* 0x0000000605067290 */ /* 0x000fe2000fffe03f */
[----:B-1----:R-:W-:Y:S01]  /*d140*/  IMAD R11, R22, 0x80, R6 ;  /* 0x00000080160b7824 */ /* 0x002fe200078e0206 */
[----:B------:R-:W-:Y:S01]  /*d150*/  ULDC.64 UR8, c[0x0][0xb28] ;  /* 0x0002ca0000087ab9 */ /* 0x000fe20000000a00 */
[----:B----4-:R-:W-:Y:S02]  /*d160*/  IMAD R23, R23, R16, UR11 ;  /* 0x0000000b17177e24 */ /* 0x010fe4000f8e0210 */
[----:B------:R-:W-:Y:S02]  /*d170*/  IMAD R15, R19, UR12, R12 ;  /* 0x0000000c130f7c24 */ /* 0x000fe4000f8e020c */
[----:B------:R-:W1:Y:S01]  /*d180*/  @P0 LDC R17, c[0x0][0xbf0] ;  /* 0x0002fc00ff110b82 */ /* 0x000e620000000800 */
[----:B------:R-:W-:Y:S01]  /*d190*/  IMAD.WIDE.U32 R4, R18, UR12, R4 ;  /* 0x0000000c12047c25 */ /* 0x000fe2000f8e0004 */
[----:B------:R-:W-:-:S03]  /*d1a0*/  SHF.R.S32.HI R16, RZ, 0x1f, R23 ;  /* 0x0000001fff107819 */ /* 0x000fc60000011417 */
[----:B------:R-:W-:Y:S02]  /*d1b0*/  IMAD.U32 R7, RZ, RZ, UR5 ;  /* 0x00000005ff077e24 */ /* 0x000fe4000f8e00ff */
[----:B------:R-:W-:Y:S01]  /*d1c0*/  IMAD.U32 R6, RZ, RZ, UR4 ;  /* 0x00000004ff067e24 */ /* 0x000fe2000f8e00ff */
[----:B------:R-:W4:Y:S01]  /*d1d0*/  @P0 LDC R153, c[0x0][0xbf0] ;  /* 0x0002fc00ff990b82 */ /* 0x000f220000000800 */
[----:B--2---:R-:W-:Y:S01]  /*d1e0*/  @P0 IMAD.HI.U32 R12, R11, R14, RZ ;  /* 0x0000000e0b0c0227 */ /* 0x004fe200078e00ff */
[----:B------:R-:W-:-:S03]  /*d1f0*/  ULDC.64 UR4, c[0x0][0xbe0] ;  /* 0x0002f80000047ab9 */ /* 0x000fc60000000a00 */
[----:B------:R-:W-:Y:S01]  /*d200*/  IMAD.U32 R7, RZ, RZ, UR6 ;  /* 0x00000006ff077e24 */ /* 0x000fe2000f8e00ff */
[----:B------:R-:W-:Y:S01]  /*d210*/  ULDC.64 UR6, c[0x0][0xb48] ;  /* 0x0002d20000067ab9 */ /* 0x000fe20000000a00 */
[----:B------:R-:W-:Y:S02]  /*d220*/  IMAD.IADD R5, R5, 0x1, R15 ;  /* 0x0000000105057824 */ /* 0x000fe400078e020f */
[----:B0-----:R-:W-:Y:S02]  /*d230*/  IMAD R14, R20, UR10, RZ ;  /* 0x0000000a140e7c24 */ /* 0x001fe4000f8e02ff */
[----:B---3--:R-:W-:-:S04]  /*d240*/  @P0 IMAD.HI.U32 R152, R11, R152, RZ ;  /* 0x000000980b980227 */ /* 0x008fc800078e00ff */
[----:B------:R-:W-:Y:S01]  /*d250*/  IMAD.MOV.U32 R13, RZ, RZ, R11 ;  /* 0x000000ffff0d7224 */ /* 0x000fe200078e000b */
[----:B-1----:R-:W-:Y:S01]  /*d260*/  @P0 SHF.R.U32.HI R13, RZ, R17, R12 ;  /* 0x00000011ff0d0219 */ /* 0x002fe2000001160c */
[----:B------:R-:W-:Y:S02]  /*d270*/  IMAD R17, R21, UR12, R14 ;  /* 0x0000000c15117c24 */ /* 0x000fe4000f8e020e */
[----:B------:R-:W-:-:S04]  /*d280*/  IMAD.WIDE.U32 R6, R20, UR12, R6 ;  /* 0x0000000c14067c25 */ /* 0x000fc8000f8e0006 */
[----:B------:R-:W-:Y:S01]  /*d290*/  IMAD.MOV.U32 R15, RZ, RZ, R11 ;  /* 0x000000ffff0f7224 */ /* 0x000fe200078e000b */
[----:B----4-:R-:W-:Y:S01]  /*d2a0*/  @P0 SHF.R.U32.HI R15, RZ, R153, R152 ;  /* 0x00000099ff0f0219 */ /* 0x010fe20000011698 */
[----:B------:R-:W-:Y:S02]  /*d2b0*/  IMAD R12, R16, UR4, RZ ;  /* 0x00000004100c7c24 */ /* 0x000fe4000f8e02ff */
[----:B------:R-:W-:-:S04]  /*d2c0*/  IMAD.WIDE.U32 R4, R23, UR4, R4 ;  /* 0x0000000417047c25 */ /* 0x000fc8000f8e0004 */
[----:B------:R-:W-:Y:S01]  /*d2d0*/  IMAD.IADD R7, R7, 0x1, R17 ;  /* 0x0000000107077824 */ /* 0x000fe200078e0211 */
[----:B------:R-:W-:Y:S01]  /*d2e0*/  SHF.R.S32.HI R17, RZ, 0x1f, R13 ;  /* 0x0000001fff117819 */ /* 0x000fe2000001140d */
[----:B------:R-:W-:Y:S01]  /*d2f0*/  IMAD R14, R23, UR5, R12 ;  /* 0x00000005170e7c24 */ /* 0x000fe2000f8e020c */
[----:B------:R-:W-:Y:S01]  /*d300*/  IADD3 R4, P0, R13, R4, RZ ;  /* 0x000000040d047210 */ /* 0x000fe20007f1e0ff */
[----:B------:R-:W-:Y:S01]  /*d310*/  IMAD R16, R16, UR6, RZ ;  /* 0x0000000610107c24 */ /* 0x000fe2000f8e02ff */
[----:B------:R-:W-:Y:S01]  /*d320*/  SHF.R.S32.HI R12, RZ, 0x1f, R15 ;  /* 0x0000001fff0c7819 */ /* 0x000fe2000001140f */
[----:B------:R-:W-:Y:S01]  /*d330*/  IMAD.MOV R13, RZ, RZ, -R13 ;  /* 0x000000ffff0d7224 */ /* 0x000fe200078e0a0d */
[----:B------:R-:W-:Y:S01]  /*d340*/  ULDC.64 UR4, c[0x0][0xb30] ;  /* 0x0002cc0000047ab9 */ /* 0x000fe20000000a00 */
[----:B------:R-:W-:Y:S01]  /*d350*/  IMAD R19, R23, UR7, R16 ;  /* 0x0000000717137c24 */ /* 0x000fe2000f8e0210 */
[----:B------:R-:W-:Y:S01]  /*d360*/  IADD3.X R5, R17, R5, R14, P0, !PT ;  /* 0x0000000511057210 */ /* 0x000fe200007fe40e */
[----:B------:R-:W-:-:S02]  /*d370*/  IMAD.MOV R16, RZ, RZ, -R15 ;  /* 0x000000ffff107224 */ /* 0x000fc400078e0a0f */
[----:B------:R-:W-:Y:S02]  /*d380*/  IMAD R12, R12, UR4, RZ ;  /* 0x000000040c0c7c24 */ /* 0x000fe4000f8e02ff */
[----:B------:R-:W-:Y:S02]  /*d390*/  IMAD R13, R8, R13, R11 ;  /* 0x0000000d080d7224 */ /* 0x000fe400078e020b */
        /* <DEDUP_REMOVED lines=35> */
[-C--:B------:R-:W-:Y:S01]  /*d5d0*/  ISETP.GE.OR P1, PT, R11, R8.reuse, P0 ;  /* 0x000000080b00720c */ /* 0x080fe20000726670 */
[----:B------:R-:W-:Y:S01]  /*d5e0*/  IMAD.IADD R3, R3, 0x1, -R10 ;  /* 0x0000000103037824 */ /* 0x000fe200078e0a0a */
[----:B------:R-:W1:Y:S01]  /*d5f0*/  SHFL.IDX PT, R15, R17, 0x1, 0x1c1f ;  /* 0x003c1f00110f7f89 */ /* 0x000e6200000e0000 */
[-C--:B------:R-:W-:Y:S01]  /*d600*/  ISETP.GE.OR P0, PT, R9, R8.reuse, P0 ;  /* 0x000000080900720c */ /* 0x080fe20000706670 */
[----:B------:R-:W-:Y:S01]  /*d610*/  UPRMT UR4, URZ, 0x654, UR4 ;  /* 0x000006543f047896 */ /* 0x000fe20008000004 */
[----:B------:R-:W-:Y:S01]  /*d620*/  ISETP.GE.AND P2, PT, R11, R8, PT ;  /* 0x000000080b00720c */ /* 0x000fe20003f46270 */
[----:B------:R2:W3:Y:S01]  /*d630*/  SHFL.IDX PT, R4, R6, RZ, 0x1c1f ;  /* 0x001c1fff06047589 */ /* 0x0004e200000e0000 */
[----:B------:R-:W-:-:S03]  /*d640*/  IMAD.SHL.U32 R3, R3, 0x2, RZ ;  /* 0x0000000203037824 */ /* 0x000fc600078e00ff */
[----:B------:R2:W4:Y:S03]  /*d650*/  SHFL.IDX PT, R5, R7, RZ, 0x1c1f ;  /* 0x001c1fff07057589 */ /* 0x00052600000e0000 */
[----:B------:R-:W-:Y:S01]  /*d660*/  SYNCS.ARRIVE.TRANS64.RED.A1T0 RZ, [UR4], RZ ;  /* 0x000000ffffff79a7 */ /* 0x000fe20008100404 */
[----:B0-----:R2:W-:Y:S04]  /*d670*/  @!P1 ST.E desc[UR14][R12.64], R0 ;  /* 0x000000000c009985 */ /* 0x0015e8000c10190e */
[----:B-1----:R2:W-:Y:S01]  /*d680*/  @!P0 ST.E desc[UR14][R14.64], R2 ;  /* 0x000000020e008985 */ /* 0x0025e2000c10190e */
[----:B------:R-:W-:Y:S05]  /*d690*/  @P2 BRA `(.L_x_1046) ;  /* 0x0000000800fc2947 */ /* 0x000fea0003800000 */
[C---:B--2---:R-:W-:Y:S01]  /*d6a0*/  VIADD R0, R3.reuse, 0x8 ;  /* 0x0000000803007836 */ /* 0x044fe20000000000 */
[----:B------:R-:W-:Y:S01]  /*d6b0*/  ULDC UR4, c[0x0][0xac8] ;  /* 0x0002b20000047ab9 */ /* 0x000fe20000000800 */
[C---:B------:R-:W-:Y:S01]  /*d6c0*/  VIADD R2, R3.reuse, 0x10 ;  /* 0x0000001003027836 */ /* 0x040fe20000000000 */
[C---:B------:R-:W-:Y:S01]  /*d6d0*/  ISETP.GE.AND P2, PT, R3.reuse, UR4, PT ;  /* 0x0000000403007c0c */ /* 0x040fe2000bf46270 */
[C---:B------:R-:W-:Y:S01]  /*d6e0*/  VIADD R10, R3.reuse, 0x18 ;  /* 0x00000018030a7836 */ /* 0x040fe20000000000 */
[----:B------:R-:W-:Y:S01]  /*d6f0*/  ISETP.GE.AND P3, PT, R0, UR4, PT ;  /* 0x0000000400007c0c */ /* 0x000fe2000bf66270 */
[C---:B------:R-:W-:Y:S01]  /*d700*/  VIADD R18, R3.reuse, 0x20 ;  /* 0x0000002003127836 */ /* 0x040fe20000000000 */
[----:B------:R-:W-:Y:S01]  /*d710*/  ISETP.GE.AND P4, PT, R2, UR4, PT ;  /* 0x0000000402007c0c */ /* 0x000fe2000bf86270 */
[C---:B------:R-:W-:Y:S01]  /*d720*/  VIADD R19, R3.reuse, 0x28 ;  /* 0x0000002803137836 */ /* 0x040fe20000000000 */
[----:B------:R-:W-:Y:S01]  /*d730*/  ISETP.GE.AND P5, PT, R10, UR4, PT ;  /* 0x000000040a007c0c */ /* 0x000fe2000bfa6270 */
[----:B------:R-:W-:Y:S01]  /*d740*/  ULDC.64 UR6, c[0x0][0x208] ;  /* 0x0000820000067ab9 */ /* 0x000fe20000000a00 */
[----:B------:R-:W-:Y:S01]  /*d750*/  ISETP.GE.AND P0, PT, R18, UR4, PT ;  /* 0x0000000412007c0c */ /* 0x000fe2000bf06270 */
[----:B------:R-:W-:Y:S01]  /*d760*/  VIADD R20, R3, 0x40 ;  /* 0x0000004003147836 */ /* 0x000fe20000000000 */
[----:B------:R-:W-:Y:S01]  /*d770*/  ISETP.GE.AND P1, PT, R19, UR4, PT ;  /* 0x0000000413007c0c */ /* 0x000fe2000bf26270 */
[----:B------:R-:W-:-:S02]  /*d780*/  VIADD R21, R3, 0x48 ;  /* 0x0000004803157836 */ /* 0x000fc40000000000 */
[C---:B------:R-:W-:Y:S02]  /*d790*/  VIADD R22, R3.reuse, 0x50 ;  /* 0x0000005003167836 */ /* 0x040fe40000000000 */
[----:B------:R-:W-:Y:S02]  /*d7a0*/  @!P3 LEA.HI R0, R0, R0, RZ, 0x1 ;  /* 0x000000000000b211 */ /* 0x000fe400078f08ff */
[----:B------:R-:W-:Y:S02]  /*d7b0*/  @!P4 LEA.HI R2, R2, R2, RZ, 0x1 ;  /* 0x000000020202c211 */ /* 0x000fe400078f08ff */
[----:B------:R-:W-:Y:S02]  /*d7c0*/  @!P5 LEA.HI R10, R10, R10, RZ, 0x1 ;  /* 0x0000000a0a0ad211 */ /* 0x000fe400078f08ff */
[----:B------:R-:W-:Y:S01]  /*d7d0*/  @!P3 LOP3.LUT R13, R0, 0xfffffffe, RZ, 0xc0, !PT ;  /* 0xfffffffe000db812 */ /* 0x000fe200078ec0ff */
[C---:B------:R-:W-:Y:S01]  /*d7e0*/  VIADD R0, R3.reuse, 0x30 ;  /* 0x0000003003007836 */ /* 0x040fe20000000000 */
[----:B------:R-:W-:Y:S01]  /*d7f0*/  @!P4 LOP3.LUT R15, R2, 0xfffffffe, RZ, 0xc0, !PT ;  /* 0xfffffffe020fc812 */ /* 0x000fe200078ec0ff */
[C---:B------:R-:W-:Y:S01]  /*d800*/  VIADD R2, R3.reuse, 0x38 ;  /* 0x0000003803027836 */ /* 0x040fe20000000000 */
[----:B------:R-:W-:Y:S01]  /*d810*/  @!P5 LOP3.LUT R17, R10, 0xfffffffe, RZ, 0xc0, !PT ;  /* 0xfffffffe0a11d812 */ /* 0x000fe200078ec0ff */
[----:B---34-:R-:W-:Y:S01]  /*d820*/  @!P2 IMAD.WIDE R10, R3, 0x4, R4 ;  /* 0x00000004030aa825 */ /* 0x018fe200078e0204 */
[----:B------:R-:W-:-:S02]  /*d830*/  ISETP.GE.AND P6, PT, R22, UR4, PT ;  /* 0x0000000416007c0c */ /* 0x000fc4000bfc6270 */
[----:B------:R-:W-:Y:S01]  /*d840*/  @!P0 LEA.HI R18, R18, R18, RZ, 0x1 ;  /* 0x0000001212128211 */ /* 0x000fe200078f08ff */
[--C-:B------:R-:W-:Y:S01]  /*d850*/  @!P3 IMAD.WIDE R12, R13, 0x4, R4.reuse ;  /* 0x000000040d0cb825 */ /* 0x100fe200078e0204 */
[----:B------:R0:W-:Y:S01]  /*d860*/  @!P2 ST.E.64 desc[UR6][R10.64], R24 ;  /* 0x000000180a00a985 */ /* 0x0001e2000c101b06 */
[----:B------:R-:W-:Y:S02]  /*d870*/  ISETP.GE.AND P2, PT, R0, UR4, PT ;  /* 0x0000000400007c0c */ /* 0x000fe4000bf46270 */
[--C-:B------:R-:W-:Y:S01]  /*d880*/  @!P4 IMAD.WIDE R14, R15, 0x4, R4.reuse ;  /* 0x000000040f0ec825 */ /* 0x100fe200078e0204 */
[----:B------:R1:W-:Y:S01]  /*d890*/  @!P3 ST.E.64 desc[UR6][R12.64], R28 ;  /* 0x0000001c0c00b985 */ /* 0x0003e2000c101b06 */
[----:B------:R-:W-:Y:S02]  /*d8a0*/  ISETP.GE.AND P3, PT, R2, UR4, PT ;  /* 0x0000000402007c0c */ /* 0x000fe4000bf66270 */
[----:B------:R-:W-:Y:S01]  /*d8b0*/  @!P5 IMAD.WIDE R16, R17, 0x4, R4 ;  /* 0x000000041110d825 */ /* 0x000fe200078e0204 */
[----:B------:R2:W-:Y:S01]  /*d8c0*/  @!P4 ST.E.64 desc[UR6][R14.64], R32 ;  /* 0x000000200e00c985 */ /* 0x0005e2000c101b06 */
[----:B------:R-:W-:-:S02]  /*d8d0*/  ISETP.GE.AND P4, PT, R20, UR4, PT ;  /* 0x0000000414007c0c */ /* 0x000fc4000bf86270 */
[----:B------:R-:W-:Y:S01]  /*d8e0*/  @!P1 LEA.HI R19, R19, R19, RZ, 0x1 ;  /* 0x0000001313139211 */ /* 0x000fe200078f08ff */
[----:B------:R3:W-:Y:S01]  /*d8f0*/  @!P5 ST.E.64 desc[UR6][R16.64], R36 ;  /* 0x000000241000d985 */ /* 0x0007e2000c101b06 */
[----:B------:R-:W-:Y:S01]  /*d900*/  ISETP.GE.AND P5, PT, R21, UR4, PT ;  /* 0x0000000415007c0c */ /* 0x000fe2000bfa6270 */
[C---:B0-----:R-:W-:Y:S01]  /*d910*/  VIADD R24, R3.reuse, 0x58 ;  /* 0x0000005803187836 */ /* 0x041fe20000000000 */
[----:B------:R-:W-:Y:S01]  /*d920*/  @!P0 LOP3.LUT R11, R18, 0xfffffffe, RZ, 0xc0, !PT ;  /* 0xfffffffe120b8812 */ /* 0x000fe200078ec0ff */
[----:B------:R-:W-:Y:S01]  /*d930*/  VIADD R25, R3, 0x60 ;  /* 0x0000006003197836 */ /* 0x000fe20000000000 */
[----:B------:R-:W-:Y:S02]  /*d940*/  @!P2 LEA.HI R0, R0, R0, RZ, 0x1 ;  /* 0x000000000000a211 */ /* 0x000fe400078f08ff */
[----:B-1----:R-:W-:Y:S01]  /*d950*/  @!P1 LOP3.LUT R13, R19, 0xfffffffe, RZ, 0xc0, !PT ;  /* 0xfffffffe130d9812 */ /* 0x002fe200078ec0ff */
[----:B------:R-:W-:Y:S01]  /*d960*/  @!P0 IMAD.WIDE R10, R11, 0x4, R4 ;  /* 0x000000040b0a8825 */ /* 0x000fe200078e0204 */
[----:B------:R-:W-:-:S02]  /*d970*/  @!P3 LEA.HI R2, R2, R2, RZ, 0x1 ;  /* 0x000000020202b211 */ /* 0x000fc400078f08ff */
[----:B------:R-:W-:Y:S01]  /*d980*/  @!P4 LEA.HI R20, R20, R20, RZ, 0x1 ;  /* 0x000000141414c211 */ /* 0x000fe200078f08ff */
[----:B------:R-:W-:Y:S01]  /*d990*/  @!P1 IMAD.WIDE R12, R13, 0x4, R4 ;  /* 0x000000040d0c9825 */ /* 0x000fe200078e0204 */
[----:B------:R-:W-:Y:S01]  /*d9a0*/  @!P6 LEA.HI R22, R22, R22, RZ, 0x1 ;  /* 0x000000161616e211 */ /* 0x000fe200078f08ff */
[----:B------:R0:W-:Y:S01]  /*d9b0*/  @!P0 ST.E.64 desc[UR6][R10.64], R40 ;  /* 0x000000280a008985 */ /* 0x0001e2000c101b06 */
[----:B------:R-:W-:Y:S02]  /*d9c0*/  @!P5 LEA.HI R21, R21, R21, RZ, 0x1 ;  /* 0x000000151515d211 */ /* 0x000fe400078f08ff */
[----:B--2---:R-:W-:Y:S01]  /*d9d0*/  @!P2 LOP3.LUT R15, R0, 0xfffffffe, RZ, 0xc0, !PT ;  /* 0xfffffffe000fa812 */ /* 0x004fe200078ec0ff */
[----:B------:R1:W-:Y:S01]  /*d9e0*/  @!P1 ST.E.64 desc[UR6][R12.64], R44 ;  /* 0x0000002c0c009985 */ /* 0x0003e2000c101b06 */
[----:B---3--:R-:W-:Y:S01]  /*d9f0*/  @!P3 LOP3.LUT R17, R2, 0xfffffffe, RZ, 0xc0, !PT ;  /* 0xfffffffe0211b812 */ /* 0x008fe200078ec0ff */
[C---:B------:R-:W-:Y:S01]  /*da00*/  VIADD R0, R3.reuse, 0x68 ;  /* 0x0000006803007836 */ /* 0x040fe20000000000 */
[----:B------:R-:W-:Y:S01]  /*da10*/  @!P4 LOP3.LUT R19, R20, 0xfffffffe, RZ, 0xc0, !PT ;  /* 0xfffffffe1413c812 */ /* 0x000fe200078ec0ff */
[----:B------:R-:W-:Y:S01]  /*da20*/  VIADD R20, R3, 0x78 ;  /* 0x0000007803147836 */ /* 0x000fe20000000000 */
[----:B------:R-:W-:-:S02]  /*da30*/  @!P5 LOP3.LUT R21, R21, 0xfffffffe, RZ, 0xc0, !PT ;  /* 0xfffffffe1515d812 */ /* 0x000fc400078ec0ff */
[----:B------:R-:W-:Y:S01]  /*da40*/  @!P6 LOP3.LUT R23, R22, 0xfffffffe, RZ, 0xc0, !PT ;  /* 0xfffffffe1617e812 */ /* 0x000fe200078ec0ff */
        /* <DEDUP_REMOVED lines=23> */
[----:B------:R-:W-:Y:S01]  /*dbc0*/  VIADD R24, R3, 0x90 ;  /* 0x0000009003187836 */ /* 0x000fe20000000000 */
[----:B-1----:R-:W-:Y:S01]  /*dbd0*/  @!P0 LOP3.LUT R13, R25, 0xfffffffe, RZ, 0xc0, !PT ;  /* 0xfffffffe190d8812 */ /* 0x002fe200078ec0ff */
[----:B------:R-:W-:Y:S01]  /*dbe0*/  VIADD R25, R3, 0x98 ;  /* 0x0000009803197836 */ /* 0x000fe20000000000 */
[----:B------:R-:W-:Y:S01]  /*dbf0*/  @!P2 LEA.HI R0, R0, R0, RZ, 0x1 ;  /* 0x000000000000a211 */ /* 0x000fe200078f08ff */
[----:B------:R-:W-:Y:S01]  /*dc00*/  @!P1 IMAD.WIDE R10, R11, 0x4, R4 ;  /* 0x000000040b0a9825 */ /* 0x000fe200078e0204 */
[----:B------:R-:W-:-:S02]  /*dc10*/  @!P5 LEA.HI R20, R20, R20, RZ, 0x1 ;  /* 0x000000141414d211 */ /* 0x000fc400078f08ff */
[----:B------:R-:W-:Y:S01]  /*dc20*/  @!P6 LEA.HI R2, R2, R2, RZ, 0x1 ;  /* 0x000000020202e211 */ /* 0x000fe200078f08ff */
[--C-:B------:R-:W-:Y:S01]  /*dc30*/  @!P0 IMAD.WIDE R12, R13, 0x4, R4.reuse ;  /* 0x000000040d0c8825 */ /* 0x100fe200078e0204 */
[----:B------:R-:W-:Y:S01]  /*dc40*/  @!P3 LEA.HI R22, R22, R22, RZ, 0x1 ;  /* 0x000000161616b211 */ /* 0x000fe200078f08ff */
[----:B------:R0:W-:Y:S01]  /*dc50*/  @!P1 ST.E.64 desc[UR6][R10.64], R68 ;  /* 0x000000440a009985 */ /* 0x0001e2000c101b06 */
[----:B------:R-:W-:Y:S02]  /*dc60*/  @!P4 LEA.HI R21, R21, R21, RZ, 0x1 ;  /* 0x000000151515c211 */ /* 0x000fe400078f08ff */
[----:B--2---:R-:W-:Y:S01]  /*dc70*/  @!P2 LOP3.LUT R15, R0, 0xfffffffe, RZ, 0xc0, !PT ;  /* 0xfffffffe000fa812 */ /* 0x004fe200078ec0ff */
[----:B------:R1:W-:Y:S01]  /*dc80*/  @!P0 ST.E.64 desc[UR6][R12.64], R72 ;  /* 0x000000480c008985 */ /* 0x0003e2000c101b06 */
[----:B---3--:R-:W-:Y:S01]  /*dc90*/  @!P6 LOP3.LUT R17, R2, 0xfffffffe, RZ, 0xc0, !PT ;  /* 0xfffffffe0211e812 */ /* 0x008fe200078ec0ff */
[C---:B------:R-:W-:Y:S01]  /*dca0*/  VIADD R0, R3.reuse, 0xa0 ;  /* 0x000000a003007836 */ /* 0x040fe20000000000 */
[----:B----4-:R-:W-:Y:S01]  /*dcb0*/  @!P5 LOP3.LUT R19, R20, 0xfffffffe, RZ, 0xc0, !PT ;  /* 0xfffffffe1413d812 */ /* 0x010fe200078ec0ff */
[----:B------:R-:W-:Y:S01]  /*dcc0*/  VIADD R2, R3, 0xa8 ;  /* 0x000000a803027836 */ /* 0x000fe20000000000 */
[----:B------:R-:W-:Y:S01]  /*dcd0*/  @!P4 LOP3.LUT R21, R21, 0xfffffffe, RZ, 0xc0, !PT ;  /* 0xfffffffe1515c812 */ /* 0x000fe200078ec0ff */
[C---:B------:R-:W-:Y:S01]  /*dce0*/  VIADD R20, R3.reuse, 0xb0 ;  /* 0x000000b003147836 */ /* 0x040fe20000000000 */
        /* <DEDUP_REMOVED lines=13> */
[----:B------:R-:W-:-:S02]  /*ddc0*/  @!P0 LEA.HI R24, R24, R24, RZ, 0x1 ;  /* 0x0000001818188211 */ /* 0x000fc400078f08ff */
        /* <DEDUP_REMOVED lines=8> */
[----:B0-----:R-:W-:Y:S02]  /*de50*/  @!P0 LOP3.LUT R11, R24, 0xfffffffe, RZ, 0xc0, !PT ;  /* 0xfffffffe180b8812 */ /* 0x001fe400078ec0ff */
[----:B------:R-:W-:Y:S02]  /*de60*/  @!P2 LEA.HI R0, R0, R0, RZ, 0x1 ;  /* 0x000000000000a211 */ /* 0x000fe400078f08ff */
[----:B-1----:R-:W-:Y:S01]  /*de70*/  @!P1 LOP3.LUT R13, R25, 0xfffffffe, RZ, 0xc0, !PT ;  /* 0xfffffffe190d9812 */ /* 0x002fe200078ec0ff */
[--C-:B------:R-:W-:Y:S01]  /*de80*/  @!P0 IMAD.WIDE R10, R11, 0x4, R4.reuse ;  /* 0x000000040b0a8825 */ /* 0x100fe200078e0204 */
[----:B------:R-:W-:Y:S02]  /*de90*/  @!P4 LEA.HI R20, R20, R20, RZ, 0x1 ;  /* 0x000000141414c211 */ /* 0x000fe400078f08ff */
[----:B------:R-:W-:Y:S01]  /*dea0*/  @!P3 LEA.HI R2, R2, R2, RZ, 0x1 ;  /* 0x000000020202b211 */ /* 0x000fe200078f08ff */
[--C-:B------:R-:W-:Y:S01]  /*deb0*/  @!P1 IMAD.WIDE R12, R13, 0x4, R4.reuse ;  /* 0x000000040d0c9825 */ /* 0x100fe200078e0204 */
[----:B--2---:R-:W-:Y:S01]  /*dec0*/  @!P2 LOP3.LUT R15, R0, 0xfffffffe, RZ, 0xc0, !PT ;  /* 0xfffffffe000fa812 */ /* 0x004fe200078ec0ff */
[----:B------:R0:W-:Y:S01]  /*ded0*/  @!P0 ST.E.64 desc[UR6][R10.64], R96 ;  /* 0x000000600a008985 */ /* 0x0001e2000c101b06 */
[----:B------:R-:W-:Y:S01]  /*dee0*/  @!P5 LEA.HI R21, R21, R21, RZ, 0x1 ;  /* 0x000000151515d211 */ /* 0x000fe200078f08ff */
[----:B------:R-:W-:Y:S01]  /*def0*/  VIADD R0, R3, 0xc8 ;  /* 0x000000c803007836 */ /* 0x000fe20000000000 */
[----:B---3--:R-:W-:Y:S01]  /*df00*/  @!P3 LOP3.LUT R17, R2, 0xfffffffe, RZ, 0xc0, !PT ;  /* 0xfffffffe0211b812 */ /* 0x008fe200078ec0ff */
[--C-:B------:R-:W-:Y:S01]  /*df10*/  @!P2 IMAD.WIDE R14, R15, 0x4, R4.reuse ;  /* 0x000000040f0ea825 */ /* 0x100fe200078e0204 */
[----:B------:R-:W-:Y:S01]  /*df20*/  @!P6 LEA.HI R22, R22, R22, RZ, 0x1 ;  /* 0x000000161616e211 */ /* 0x000fe200078f08ff */
[----:B------:R1:W-:Y:S01]  /*df30*/  @!P1 ST.E.64 desc[UR6][R12.64], R100 ;  /* 0x000000640c009985 */ /* 0x0003e2000c101b06 */
[----:B----4-:R-:W-:Y:S01]  /*df40*/  @!P4 LOP3.LUT R19, R20, 0xfffffffe, RZ, 0xc0, !PT ;  /* 0xfffffffe1413c812 */ /* 0x010fe200078ec0ff */
[----:B------:R-:W-:Y:S01]  /*df50*/  VIADD R2, R3, 0xd0 ;  /* 0x000000d003027836 */ /* 0x000fe20000000000 */
[----:B------:R-:W-:Y:S01]  /*df60*/  @!P5 LOP3.LUT R21, R21, 0xfffffffe, RZ, 0xc0, !PT ;  /* 0xfffffffe1515d812 */ /* 0x000fe200078ec0ff */
[----:B------:R2:W-:Y:S01]  /*df70*/  @!P2 ST.E.64 desc[UR6][R14.64], R104 ;  /* 0x000000680e00a985 */ /* 0x0005e2000c101b06 */
[----:B------:R-:W-:Y:S01]  /*df80*/  @!P6 LOP3.LUT R23, R22, 0xfffffffe, RZ, 0xc0, !PT ;  /* 0xfffffffe1617e812 */ /* 0x000fe200078ec0ff */
[----:B------:R-:W-:Y:S01]  /*df90*/  VIADD R20, R3, 0xd8 ;  /* 0x000000d803147836 */ /* 0x000fe20000000000 */
[----:B------:R-:W-:Y:S01]  /*dfa0*/  ISETP.GE.AND P0, PT, R0, UR4, PT ;  /* 0x0000000400007c0c */ /* 0x000fe2000bf06270 */
[----:B0-----:R-:W-:Y:S01]  /*dfb0*/  @!P3 IMAD.WIDE R10, R17, 0x4, R4 ;  /* 0x00000004110ab825 */ /* 0x001fe200078e0204 */
[----:B------:R-:W-:-:S02]  /*dfc0*/  ISETP.GE.AND P1, PT, R2, UR4, PT ;  /* 0x0000000402007c0c */ /* 0x000fc4000bf26270 */
[----:B------:R-:W-:Y:S01]  /*dfd0*/  ISETP.GE.AND P2, PT, R20, UR4, PT ;  /* 0x0000000414007c0c */ /* 0x000fe2000bf46270 */
[--C-:B------:R-:W-:Y:S01]  /*dfe0*/  @!P5 IMAD.WIDE R16, R21, 0x4, R4.reuse ;  /* 0x000000041510d825 */ /* 0x100fe200078e0204 */
[----:B------:R0:W-:Y:S03]  /*dff0*/  @!P3 ST.E.64 desc[UR6][R10.64], R108 ;  /* 0x0000006c0a00b985 */ /* 0x0001e6000c101b06 */
[----:B-1----:R-:W-:-:S04]  /*e000*/  @!P4 IMAD.WIDE R12, R19, 0x4, R4 ;  /* 0x00000004130cc825 */ /* 0x002fc800078e0204 */
[----:B------:R-:W-:Y:S01]  /*e010*/  @!P6 IMAD.WIDE R18, R23, 0x4, R4 ;  /* 0x000000041712e825 */ /* 0x000fe200078e0204 */
[----:B------:R1:W-:Y:S01]  /*e020*/  @!P4 ST.E.64 desc[UR6][R12.64], R112 ;  /* 0x000000700c00c985 */ /* 0x0003e2000c101b06 */
[----:B------:R-:W-:Y:S02]  /*e030*/  @!P0 LEA.HI R0, R0, R0, RZ, 0x1 ;  /* 0x0000000000008211 */ /* 0x000fe400078f08ff */
[C---:B------:R-:W-:Y:S01]  /*e040*/  VIADD R21, R3.reuse, 0xe0 ;  /* 0x000000e003157836 */ /* 0x040fe20000000000 */
[----:B------:R3:W-:Y:S01]  /*e050*/  @!P5 ST.E.64 desc[UR6][R16.64], R116 ;  /* 0x000000741000d985 */ /* 0x0007e2000c101b06 */
[C---:B--2---:R-:W-:Y:S01]  /*e060*/  VIADD R14, R3.reuse, 0xe8 ;  /* 0x000000e8030e7836 */ /* 0x044fe20000000000 */
[----:B------:R-:W-:Y:S01]  /*e070*/  @!P1 LEA.HI R2, R2, R2, RZ, 0x1 ;  /* 0x0000000202029211 */ /* 0x000fe200078f08ff */
[C---:B0-----:R-:W-:Y:S01]  /*e080*/  VIADD R11, R3.reuse, 0xf8 ;  /* 0x000000f8030b7836 */ /* 0x041fe20000000000 */
[----:B------:R0:W-:Y:S01]  /*e090*/  @!P6 ST.E.64 desc[UR6][R18.64], R120 ;  /* 0x000000781200e985 */ /* 0x0001e2000c101b06 */
[----:B------:R-:W-:Y:S01]  /*e0a0*/  VIADD R15, R3, 0xf0 ;  /* 0x000000f0030f7836 */ /* 0x000fe20000000000 */
[----:B------:R-:W-:-:S02]  /*e0b0*/  ISETP.GE.AND P3, PT, R21, UR4, PT ;  /* 0x0000000415007c0c */ /* 0x000fc4000bf66270 */
[----:B------:R-:W-:Y:S02]  /*e0c0*/  ISETP.GE.AND P6, PT, R11, UR4, PT ;  /* 0x000000040b007c0c */ /* 0x000fe4000bfc6270 */
[----:B------:R-:W-:Y:S02]  /*e0d0*/  ISETP.GE.AND P4, PT, R14, UR4, PT ;  /* 0x000000040e007c0c */ /* 0x000fe4000bf86270 */
[----:B------:R-:W-:Y:S02]  /*e0e0*/  ISETP.GE.AND P5, PT, R15, UR4, PT ;  /* 0x000000040f007c0c */ /* 0x000fe4000bfa6270 */
[----:B------:R-:W-:Y:S02]  /*e0f0*/  @!P2 LEA.HI R20, R20, R20, RZ, 0x1 ;  /* 0x000000141414a211 */ /* 0x000fe400078f08ff */
[----:B-1----:R-:W-:-:S03]  /*e100*/  @!P1 LOP3.LUT R13, R2, 0xfffffffe, RZ, 0xc0, !PT ;  /* 0xfffffffe020d9812 */ /* 0x002fc600078ec0ff */
[----:B------:R-:W-:Y:S02]  /*e110*/  @!P3 LEA.HI R21, R21, R21, RZ, 0x1 ;  /* 0x000000151515b211 */ /* 0x000fe400078f08ff */
[----:B------:R-:W-:Y:S02]  /*e120*/  @!P6 LEA.HI R12, R11, R11, RZ, 0x1 ;  /* 0x0000000b0b0ce211 */ /* 0x000fe400078f08ff */
[----:B------:R-:W-:Y:S02]  /*e130*/  @!P4 LEA.HI R14, R14, R14, RZ, 0x1 ;  /* 0x0000000e0e0ec211 */ /* 0x000fe400078f08ff */
[----:B------:R-:W-:Y:S02]  /*e140*/  @!P5 LEA.HI R10, R15, R15, RZ, 0x1 ;  /* 0x0000000f0f0ad211 */ /* 0x000fe400078f08ff */
[----:B------:R-:W-:Y:S02]  /*e150*/  @!P0 LOP3.LUT R11, R0, 0xfffffffe, RZ, 0xc0, !PT ;  /* 0xfffffffe000b8812 */ /* 0x000fe400078ec0ff */
[----:B------:R-:W-:-:S02]  /*e160*/  @!P2 LOP3.LUT R15, R20, 0xfffffffe, RZ, 0xc0, !PT ;  /* 0xfffffffe140fa812 */ /* 0x000fc400078ec0ff */
[----:B---3--:R-:W-:Y:S02]  /*e170*/  @!P3 LOP3.LUT R17, R21, 0xfffffffe, RZ, 0xc0, !PT ;  /* 0xfffffffe1511b812 */ /* 0x008fe400078ec0ff */
[----:B0-----:R-:W-:Y:S01]  /*e180*/  @!P4 LOP3.LUT R19, R14, 0xfffffffe, RZ, 0xc0, !PT ;  /* 0xfffffffe0e13c812 */ /* 0x001fe200078ec0ff */
[--C-:B------:R-:W-:Y:S01]  /*e190*/  @!P2 IMAD.WIDE R14, R15, 0x4, R4.reuse ;  /* 0x000000040f0ea825 */ /* 0x100fe200078e0204 */
[----:B------:R-:W-:Y:S02]  /*e1a0*/  @!P5 LOP3.LUT R21, R10, 0xfffffffe, RZ, 0xc0, !PT ;  /* 0xfffffffe0a15d812 */ /* 0x000fe400078ec0ff */
        /* <DEDUP_REMOVED lines=14> */
.L_x_1046:
[----:B------:R-:W-:Y:S05]  /*e290*/  BSYNC B0 ;  /* 0x0000000000007941 */ /* 0x000fea0003800000 */
.L_x_1045:
[----:B------:R-:W-:Y:S01]  /*e2a0*/  ISETP.GE.AND P0, PT, R9, R8, PT ;  /* 0x000000080900720c */ /* 0x000fe20003f06270 */
[----:B0---4-:R0:W1:Y:S04]  /*e2b0*/  SHFL.IDX PT, R5, R7, 0x1, 0x1c1f ;  /* 0x003c1f0007057f89 */ /* 0x01106800000e0000 */
[----:B---3--:R0:W3:Y:S08]  /*e2c0*/  SHFL.IDX PT, R4, R6, 0x1, 0x1c1f ;  /* 0x003c1f0006047f89 */ /* 0x0080f000000e0000 */
[----:B0-----:R-:W-:Y:S05]  /*e2d0*/  @P0 BRA `(.L_x_965) ;  /* 0x0000005c00300947 */ /* 0x001fea0003800000 */
[C---:B--2---:R-:W-:Y:S01]  /*e2e0*/  VIADD R0, R3.reuse, 0x8 ;  /* 0x0000000803007836 */ /* 0x044fe20000000000 */
[C---:B------:R-:W-:Y:S01]  /*e2f0*/  IADD3 R2, R3.reuse, 0x10, RZ ;  /* 0x0000001003027810 */ /* 0x040fe20007ffe0ff */
[----:B------:R-:W-:Y:S01]  /*e300*/  ULDC UR4, c[0x0][0xac8] ;  /* 0x0002b20000047ab9 */ /* 0x000fe20000000800 */
[C---:B------:R-:W-:Y:S01]  /*e310*/  VIADD R12, R3.reuse, 0x18 ;  /* 0x00000018030c7836 */ /* 0x040fe20000000000 */
[C---:B------:R-:W-:Y:S01]  /*e320*/  ISETP.GE.AND P0, PT, R3.reuse, UR4, PT ;  /* 0x0000000403007c0c */ /* 0x040fe2000bf06270 */
[C---:B------:R-:W-:Y:S01]  /*e330*/  VIADD R13, R3.reuse, 0x20 ;  /* 0x00000020030d7836 */ /* 0x040fe20000000000 */
[----:B------:R-:W-:Y:S01]  /*e340*/  ISETP.GE.AND P1, PT, R0, UR4, PT ;  /* 0x0000000400007c0c */ /* 0x000fe2000bf26270 */
[----:B------:R-:W-:Y:S01]  /*e350*/  ULDC.64 UR6, c[0x0][0x208] ;  /* 0x0000820000067ab9 */ /* 0x000fe20000000a00 */
[----:B------:R-:W-:Y:S01]  /*e360*/  ISETP.GE.AND P2, PT, R2, UR4, PT ;  /* 0x0000000402007c0c */ /* 0x000fe2000bf46270 */
[C---:B------:R-:W-:Y:S01]  /*e370*/  VIADD R14, R3.reuse, 0x38 ;  /* 0x00000038030e7836 */ /* 0x040fe20000000000 */
[----:B------:R-:W-:Y:S01]  /*e380*/  ISETP.GE.AND P5, PT, R12, UR4, PT ;  /* 0x000000040c007c0c */ /* 0x000fe2000bfa6270 */
[----:B------:R-:W-:Y:S01]  /*e390*/  VIADD R15, R3, 0x40 ;  /* 0x00000040030f7836 */ /* 0x000fe20000000000 */
[----:B------:R-:W-:Y:S01]  /*e3a0*/  ISETP.GE.AND P6, PT, R13, UR4, PT ;  /* 0x000000040d007c0c */ /* 0x000fe2000bfc6270 */
[----:B------:R-:W-:-:S02]  /*e3b0*/  VIADD R16, R3, 0x48 ;  /* 0x0000004803107836 */ /* 0x000fc40000000000 */
[----:B------:R-:W-:Y:S01]  /*e3c0*/  VIADD R18, R3, 0x50 ;  /* 0x0000005003127836 */ /* 0x000fe20000000000 */
[----:B------:R-:W-:Y:S01]  /*e3d0*/  ISETP.GE.AND P3, PT, R15, UR4, PT ;  /* 0x000000040f007c0c */ /* 0x000fe2000bf66270 */
[C-C-:B-1-3--:R-:W-:Y:S01]  /*e3e0*/  @!P0 IMAD.WIDE R6, R3.reuse, 0x4, R4.reuse ;  /* 0x0000000403068825 */ /* 0x14afe200078e0204 */
[----:B------:R-:W-:Y:S02]  /*e3f0*/  ISETP.GE.AND P4, PT, R16, UR4, PT ;  /* 0x0000000410007c0c */ /* 0x000fe4000bf86270 */
[----:B------:R-:W-:Y:S01]  /*e400*/  @!P1 LEA.HI R0, R0, R0, RZ, 0x1 ;  /* 0x0000000000009211 */ /* 0x000fe200078f08ff */
[C---:B------:R-:W-:Y:S01]  /*e410*/  VIADD R20, R3.reuse, 0x58 ;  /* 0x0000005803147836 */ /* 0x040fe20000000000 */
[----:B------:R-:W-:Y:S01]  /*e420*/  @!P2 LEA.HI R2, R2, R2, RZ, 0x1 ;  /* 0x000000020202a211 */ /* 0x000fe200078f08ff */
[----:B------:R0:W-:Y:S01]  /*e430*/  @!P0 ST.E.64 desc[UR6][R6.64], R26 ;  /* 0x0000001a06008985 */ /* 0x0001e2000c101b06 */
[----:B------:R-:W-:Y:S01]  /*e440*/  @!P1 LOP3.LUT R9, R0, 0xfffffffe, RZ, 0xc0, !PT ;  /* 0xfffffffe00099812 */ /* 0x000fe200078ec0ff */
[C---:B------:R-:W-:Y:S01]  /*e450*/  VIADD R0, R3.reuse, 0x28 ;  /* 0x0000002803007836 */ /* 0x040fe20000000000 */
[----:B------:R-:W-:Y:S01]  /*e460*/  @!P2 LOP3.LUT R11, R2, 0xfffffffe, RZ, 0xc0, !PT ;  /* 0xfffffffe020ba812 */ /* 0x000fe200078ec0ff */
[----:B------:R-:W-:Y:S01]  /*e470*/  VIADD R2, R3, 0x30 ;  /* 0x0000003003027836 */ /* 0x000fe20000000000 */
[----:B------:R-:W-:Y:S01]  /*e480*/  @!P5 LEA.HI R12, R12, R12, RZ, 0x1 ;  /* 0x0000000c0c0cd211 */ /* 0x000fe200078f08ff */
[----:B------:R-:W-:Y:S01]  /*e490*/  @!P1 IMAD.WIDE R8, R9, 0x4, R4 ;  /* 0x0000000409089825 */ /* 0x000fe200078e0204 */
[----:B------:R-:W-:-:S02]  /*e4a0*/  ISETP.GE.AND P0, PT, R0, UR4, PT ;  /* 0x0000000400007c0c */ /* 0x000fc4000bf06270 */
[----:B------:R-:W-:Y:S01]  /*e4b0*/  @!P6 LEA.HI R13, R13, R13, RZ, 0x1 ;  /* 0x0000000d0d0de211 */ /* 0x000fe200078f08ff */
[--C-:B------:R-:W-:Y:S01]  /*e4c0*/  @!P2 IMAD.WIDE R10, R11, 0x4, R4.reuse ;  /* 0x000000040b0aa825 */ /* 0x100fe200078e0204 */
[----:B------:R1:W-:Y:S01]  /*e4d0*/  @!P1 ST.E.64 desc[UR6][R8.64], R30 ;  /* 0x0000001e08009985 */ /* 0x0003e2000c101b06 */
[----:B------:R-:W-:Y:S02]  /*e4e0*/  ISETP.GE.AND P1, PT, R2, UR4, PT ;  /* 0x0000000402007c0c */ /* 0x000fe4000bf26270 */
[----:B0-----:R-:W-:Y:S01]  /*e4f0*/  @!P5 LOP3.LUT R7, R12, 0xfffffffe, RZ, 0xc0, !PT ;  /* 0xfffffffe0c07d812 */ /* 0x001fe200078ec0ff */
[----:B------:R0:W-:Y:S01]  /*e500*/  @!P2 ST.E.64 desc[UR6][R10.64], R34 ;  /* 0x000000220a00a985 */ /* 0x0001e2000c101b06 */
[----:B------:R-:W-:Y:S02]  /*e510*/  ISETP.GE.AND P2, PT, R14, UR4, PT ;  /* 0x000000040e007c0c */ /* 0x000fe4000bf46270 */
[----:B------:R-:W-:Y:S01]  /*e520*/  @!P4 LEA.HI R16, R16, R16, RZ, 0x1 ;  /* 0x000000101010c211 */ /* 0x000fe200078f08ff */
[----:B------:R-:W-:Y:S01]  /*e530*/  @!P5 IMAD.WIDE R6, R7, 0x4, R4 ;  /* 0x000000040706d825 */ /* 0x000fe200078e0204 */
[----:B------:R-:W-:-:S02]  /*e540*/  @!P0 LEA.HI R0, R0, R0, RZ, 0x1 ;  /* 0x0000000000008211 */ /* 0x000fc400078f08ff */
[----:B------:R-:W-:Y:S01]  /*e550*/  @!P4 LOP3.LUT R19, R16, 0xfffffffe, RZ, 0xc0, !PT ;  /* 0xfffffffe1013c812 */ /* 0x000fe200078ec0ff */
[----:B------:R-:W-:Y:S01]  /*e560*/  VIADD R16, R3, 0x70 ;  /* 0x0000007003107836 */ /* 0x000fe20000000000 */
[----:B------:R2:W-:Y:S01]  /*e570*/  @!P5 ST.E.64 desc[UR6][R6.64], R38 ;  /* 0x000000260600d985 */ /* 0x0005e2000c101b06 */
[----:B-1----:R-:W-:Y:S02]  /*e580*/  @!P6 LOP3.LUT R9, R13, 0xfffffffe, RZ, 0xc0, !PT ;  /* 0xfffffffe0d09e812 */ /* 0x002fe400078ec0ff */
[----:B------:R-:W-:Y:S02]  /*e590*/  @!P1 LEA.HI R2, R2, R2, RZ, 0x1 ;  /* 0x0000000202029211 */ /* 0x000fe400078f08ff */
[----:B------:R-:W-:Y:S01]  /*e5a0*/  @!P2 LEA.HI R14, R14, R14, RZ, 0x1 ;  /* 0x0000000e0e0ea211 */ /* 0x000fe200078f08ff */
[--C-:B------:R-:W-:Y:S01]  /*e5b0*/  @!P6 IMAD.WIDE R8, R9, 0x4, R4.reuse ;  /* 0x000000040908e825 */ /* 0x100fe200078e0204 */
[----:B0-----:R-:W-:Y:S02]  /*e5c0*/  @!P3 LEA.HI R10, R15, R15, RZ, 0x1 ;  /* 0x0000000f0f0ab211 */ /* 0x001fe400078f08ff */
[----:B------:R-:W-:Y:S01]  /*e5d0*/  @!P0 LOP3.LUT R11, R0, 0xfffffffe, RZ, 0xc0, !PT ;  /* 0xfffffffe000b8812 */ /* 0x000fe200078ec0ff */
[----:B------:R-:W-:Y:S01]  /*e5e0*/  VIADD R0, R3, 0x60 ;  /* 0x0000006003007836 */ /* 0x000fe20000000000 */
[----:B------:R-:W-:Y:S01]  /*e5f0*/  @!P1 LOP3.LUT R13, R2, 0xfffffffe, RZ, 0xc0, !PT ;  /* 0xfffffffe020d9812 */ /* 0x000fe200078ec0ff */
[----:B------:R0:W-:Y:S01]  /*e600*/  @!P6 ST.E.64 desc[UR6][R8.64], R42 ;  /* 0x0000002a0800e985 */ /* 0x0001e2000c101b06 */
[----:B------:R-:W-:Y:S01]  /*e610*/  @!P2 LOP3.LUT R15, R14, 0xfffffffe, RZ, 0xc0, !PT ;  /* 0xfffffffe0e0fa812 */ /* 0x000fe200078ec0ff */
[----:B--2---:R-:W-:Y:S01]  /*e620*/  @!P0 IMAD.WIDE R6, R11, 0x4, R4 ;  /* 0x000000040b068825 */ /* 0x004fe200078e0204 */
[----:B------:R-:W-:-:S02]  /*e630*/  @!P3 LOP3.LUT R17, R10, 0xfffffffe, RZ, 0xc0, !PT ;  /* 0xfffffffe0a11b812 */ /* 0x000fc400078ec0ff */
[----:B------:R-:W-:Y:S01]  /*e640*/  ISETP.GE.AND P5, PT, R18, UR4, PT ;  /* 0x0000000412007c0c */ /* 0x000fe2000bfa6270 */
[--C-:B------:R-:W-:Y:S01]  /*e650*/  @!P2 IMAD.WIDE R10, R15, 0x4, R4.reuse ;  /* 0x000000040f0aa825 */ /* 0x100fe200078e0204 */
[----:B------:R-:W-:Y:S01]  /*e660*/  ISETP.GE.AND P6, PT, R20, UR4, PT ;  /* 0x0000000414007c0c */ /* 0x000fe2000bfc6270 */
[----:B------:R1:W-:Y:S02]  /*e670*/  @!P0 ST.E.64 desc[UR6][R6.64], R46 ;  /* 0x0000002e06008985 */ /* 0x0003e4000c101b06 */
[----:B------:R-:W-:-:S04]  /*e680*/  @!P4 IMAD.WIDE R14, R19, 0x4, R4 ;  /* 0x00000004130ec825 */ /* 0x000fc800078e0204 */
[----:B0-----:R-:W-:-:S04]  /*e690*/  @!P1 IMAD.WIDE R8, R13, 0x4, R4 ;  /* 0x000000040d089825 */ /* 0x001fc800078e0204 */
[----:B------:R-:W-:Y:S01]  /*e6a0*/  @!P3 IMAD.WIDE R12, R17, 0x4, R4 ;  /* 0x00000004110cb825 */ /* 0x000fe200078e0204 */
[----:B------:R0:W-:Y:S01]  /*e6b0*/  @!P1 ST.E.64 desc[UR6][R8.64], R50 ;  /* 0x0000003208009985 */ /* 0x0001e2000c101b06 */
[----:B------:R-:W-:Y:S02]  /*e6c0*/  @!P5 LEA.HI R18, R18, R18, RZ, 0x1 ;  /* 0x000000121212d211 */ /* 0x000fe400078f08ff */
[C---:B------:R-:W-:Y:S01]  /*e6d0*/  VIADD R2, R3.reuse, 0x68 ;  /* 0x0000006803027836 */ /* 0x040fe20000000000 */
[----:B------:R2:W-:Y:S01]  /*e6e0*/  @!P2 ST.E.64 desc[UR6][R10.64], R54 ;  /* 0x000000360a00a985 */ /* 0x0005e2000c101b06 */
[C---:B------:R-:W-:Y:S01]  /*e6f0*/  VIADD R17, R3.reuse, 0x78 ;  /* 0x0000007803117836 */ /* 0x040fe20000000000 */
[----:B------:R-:W-:Y:S01]  /*e700*/  ISETP.GE.AND P2, PT, R16, UR4, PT ;  /* 0x0000000410007c0c */ /* 0x000fe2000bf46270 */
[----:B------:R-:W-:Y:S01]  /*e710*/  VIADD R19, R3, 0x80 ;  /* 0x0000008003137836 */ /* 0x000fe20000000000 */
[----:B------:R3:W-:Y:S01]  /*e720*/  @!P3 ST.E.64 desc[UR6][R12.64], R58 ;  /* 0x0000003a0c00b985 */ /* 0x0007e2000c101b06 */
[----:B------:R-:W-:-:S02]  /*e730*/  ISETP.GE.AND P3, PT, R2, UR4, PT ;  /* 0x0000000402007c0c */ /* 0x000fc4000bf66270 */
[----:B------:R-:W-:Y:S01]  /*e740*/  ISETP.GE.AND P1, PT, R17, UR4, PT ;  /* 0x0000000411007c0c */ /* 0x000fe2000bf26270 */
[----:B------:R4:W-:Y:S01]  /*e750*/  @!P4 ST.E.64 desc[UR6][R14.64], R62 ;  /* 0x0000003e0e00c985 */ /* 0x0009e2000c101b06 */
[----:B------:R-:W-:Y:S02]  /*e760*/  ISETP.GE.AND P4, PT, R0, UR4, PT ;  /* 0x0000000400007c0c */ /* 0x000fe4000bf86270 */
[----:B------:R-:W-:Y:S02]  /*e770*/  ISETP.GE.AND P0, PT, R19, UR4, PT ;  /* 0x0000000413007c0c */ /* 0x000fe4000bf06270 */
[----:B------:R-:W-:Y:S02]  /*e780*/  @!P6 LEA.HI R20, R20, R20, RZ, 0x1 ;  /* 0x000000141414e211 */ /* 0x000fe400078f08ff */
[----:B-1----:R-:W-:Y:S01]  /*e790*/  @!P5 LOP3.LUT R7, R18, 0xfffffffe, RZ, 0xc0, !PT ;  /* 0xfffffffe1207d812 */ /* 0x002fe200078ec0ff */
[C---:B------:R-:W-:Y:S01]  /*e7a0*/  VIADD R18, R3.reuse, 0x88 ;  /* 0x0000008803127836 */ /* 0x040fe20000000000 */
[----:B0-----:R-:W-:Y:S01]  /*e7b0*/  @!P6 LOP3.LUT R9, R20, 0xfffffffe, RZ, 0xc0, !PT ;  /* 0xfffffffe1409e812 */ /* 0x001fe200078ec0ff */
[----:B------:R-:W-:Y:S01]  /*e7c0*/  VIADD R20, R3, 0x90 ;  /* 0x0000009003147836 */ /* 0x000fe20000000000 */
[----:B------:R-:W-:Y:S01]  /*e7d0*/  @!P3 LEA.HI R2, R2, R2, RZ, 0x1 ;  /* 0x000000020202b211 */ /* 0x000fe200078f08ff */
        /* <DEDUP_REMOVED lines=13> */
[----:B------:R-:W-:-:S02]  /*e8b0*/  @!P1 LOP3.LUT R17, R17, 0xfffffffe, RZ, 0xc0, !PT ;  /* 0xfffffffe11119812 */ /* 0x000fc400078ec0ff */
[----:B------:R-:W-:Y:S02]  /*e8c0*/  @!P0 LOP3.LUT R19, R19, 0xfffffffe, RZ, 0xc0, !PT ;  /* 0xfffffffe13138812 */ /* 0x000fe400078ec0ff */
        /* <DEDUP_REMOVED lines=15> */
[----:B------:R-:W-:Y:S02]  /*e9c0*/  @!P5 LEA.HI R20, R20, R20, RZ, 0x1 ;  /* 0x000000141414d211 */ /* 0x000fe400078f08ff */
[C---:B------:R-:W-:Y:S01]  /*e9d0*/  VIADD R17, R3.reuse, 0xb0 ;  /* 0x000000b003117836 */ /* 0x040fe20000000000 */
[----:B------:R-:W-:Y:S01]  /*e9e0*/  @!P0 ST.E.64 desc[UR6][R14.64], R90 ;  /* 0x0000005a0e008985 */ /* 0x000fe2000c101b06 */
[----:B------:R-:W-:Y:S01]  /*e9f0*/  ISETP.GE.AND P0, PT, R0, UR4, PT ;  /* 0x0000000400007c0c */ /* 0x000fe2000bf06270 */
[C---:B------:R-:W-:Y:S01]  /*ea00*/  VIADD R19, R3.reuse, 0xb8 ;  /* 0x000000b803137836 */ /* 0x040fe20000000000 */
[----:B0-----:R-:W-:Y:S01]  /*ea10*/  @!P6 LOP3.LUT R7, R18, 0xfffffffe, RZ, 0xc0, !PT ;  /* 0xfffffffe1207e812 */ /* 0x001fe200078ec0ff */
[----:B------:R-:W-:Y:S01]  /*ea20*/  VIADD R18, R3, 0xc0 ;  /* 0x000000c003127836 */ /* 0x000fe20000000000 */
[----:B------:R-:W-:-:S02]  /*ea30*/  ISETP.GE.AND P2, PT, R17, UR4, PT ;  /* 0x0000000411007c0c */ /* 0x000fc4000bf46270 */
[----:B------:R-:W-:Y:S01]  /*ea40*/  ISETP.GE.AND P1, PT, R19, UR4, PT ;  /* 0x0000000413007c0c */ /* 0x000fe2000bf26270 */
[--C-:B------:R-:W-:Y:S01]  /*ea50*/  @!P6 IMAD.WIDE R6, R7, 0x4, R4.reuse ;  /* 0x000000040706e825 */ /* 0x100fe200078e0204 */
[----:B-1----:R-:W-:Y:S02]  /*ea60*/  @!P5 LOP3.LUT R9, R20, 0xfffffffe, RZ, 0xc0, !PT ;  /* 0xfffffffe1409d812 */ /* 0x002fe400078ec0ff */
[----:B------:R-:W-:Y:S01]  /*ea70*/  @!P4 LEA.HI R2, R2, R2, RZ, 0x1 ;  /* 0x000000020202c211 */ /* 0x000fe200078f08ff */
[----:B------:R-:W-:Y:S01]  /*ea80*/  VIADD R20, R3, 0xc8 ;  /* 0x000000c803147836 */ /* 0x000fe20000000000 */
[----:B------:R0:W-:Y:S01]  /*ea90*/  @!P6 ST.E.64 desc[UR6][R6.64], R94 ;  /* 0x0000005e0600e985 */ /* 0x0001e2000c101b06 */
[----:B------:R-:W-:Y:S01]  /*eaa0*/  @!P0 LEA.HI R0, R0, R0, RZ, 0x1 ;  /* 0x0000000000008211 */ /* 0x000fe200078f08ff */
[----:B------:R-:W-:Y:S01]  /*eab0*/  @!P5 IMAD.WIDE R8, R9, 0x4, R4 ;  /* 0x000000040908d825 */ /* 0x000fe200078e0204 */
[----:B------:R-:W-:Y:S02]  /*eac0*/  @!P3 LEA.HI R16, R16, R16, RZ, 0x1 ;  /* 0x000000101010b211 */ /* 0x000fe400078f08ff */
[----:B--2---:R-:W-:Y:S01]  /*ead0*/  @!P0 LOP3.LUT R11, R0, 0xfffffffe, RZ, 0xc0, !PT ;  /* 0xfffffffe000b8812 */ /* 0x004fe200078ec0ff */
[----:B------:R-:W-:Y:S01]  /*eae0*/  VIADD R0, R3, 0xd0 ;  /* 0x000000d003007836 */ /* 0x000fe20000000000 */
[----:B------:R1:W-:Y:S01]  /*eaf0*/  @!P5 ST.E.64 desc[UR6][R8.64], R98 ;  /* 0x000000620800d985 */ /* 0x0003e2000c101b06 */
[----:B------:R-:W-:-:S02]  /*eb00*/  ISETP.GE.AND P5, PT, R18, UR4, PT ;  /* 0x0000000412007c0c */ /* 0x000fc4000bfa6270 */
[----:B------:R-:W-:Y:S02]  /*eb10*/  @!P2 LEA.HI R17, R17, R17, RZ, 0x1 ;  /* 0x000000111111a211 */ /* 0x000fe400078f08ff */
[----:B------:R-:W-:Y:S01]  /*eb20*/  @!P1 LEA.HI R19, R19, R19, RZ, 0x1 ;  /* 0x0000001313139211 */ /* 0x000fe200078f08ff */
[--C-:B0-----:R-:W-:Y:S01]  /*eb30*/  @!P0 IMAD.WIDE R6, R11, 0x4, R4.reuse ;  /* 0x000000040b068825 */ /* 0x101fe200078e0204 */
[----:B------:R-:W-:Y:S02]  /*eb40*/  @!P4 LOP3.LUT R13, R2, 0xfffffffe, RZ, 0xc0, !PT ;  /* 0xfffffffe020dc812 */ /* 0x000fe400078ec0ff */
[----:B------:R-:W-:Y:S01]  /*eb50*/  @!P3 LOP3.LUT R15, R16, 0xfffffffe, RZ, 0xc0, !PT ;  /* 0xfffffffe100fb812 */ /* 0x000fe200078ec0ff */
[----:B------:R-:W-:Y:S01]  /*eb60*/  VIADD R2, R3, 0xd8 ;  /* 0x000000d803027836 */ /* 0x000fe20000000000 */
[----:B------:R-:W-:Y:S01]  /*eb70*/  @!P2 LOP3.LUT R17, R17, 0xfffffffe, RZ, 0xc0, !PT ;  /* 0xfffffffe1111a812 */ /* 0x000fe200078ec0ff */
[----:B------:R0:W-:Y:S01]  /*eb80*/  @!P0 ST.E.64 desc[UR6][R6.64], R102 ;  /* 0x0000006606008985 */ /* 0x0001e2000c101b06 */
[----:B------:R-:W-:Y:S01]  /*eb90*/  ISETP.GE.AND P6, PT, R20, UR4, PT ;  /* 0x0000000414007c0c */ /* 0x000fe2000bfc6270 */
[----:B-1----:R-:W-:Y:S01]  /*eba0*/  @!P4 IMAD.WIDE R8, R13, 0x4, R4 ;  /* 0x000000040d08c825 */ /* 0x002fe200078e0204 */
[----:B------:R-:W-:-:S02]  /*ebb0*/  @!P1 LOP3.LUT R19, R19, 0xfffffffe, RZ, 0xc0, !PT ;  /* 0xfffffffe13139812 */ /* 0x000fc400078ec0ff */
[----:B------:R-:W-:Y:S01]  /*ebc0*/  ISETP.GE.AND P0, PT, R0, UR4, PT ;  /* 0x0000000400007c0c */ /* 0x000fe2000bf06270 */
[--C-:B------:R-:W-:Y:S01]  /*ebd0*/  @!P3 IMAD.WIDE R10, R15, 0x4, R4.reuse ;  /* 0x000000040f0ab825 */ /* 0x100fe200078e0204 */
[----:B------:R1:W-:Y:S01]  /*ebe0*/  @!P4 ST.E.64 desc[UR6][R8.64], R106 ;  /* 0x0000006a0800c985 */ /* 0x0003e2000c101b06 */
[----:B------:R-:W-:Y:S02]  /*ebf0*/  @!P5 LEA.HI R18, R18, R18, RZ, 0x1 ;  /* 0x000000121212d211 */ /* 0x000fe400078f08ff */
[--C-:B------:R-:W-:Y:S01]  /*ec00*/  @!P2 IMAD.WIDE R12, R17, 0x4, R4.reuse ;  /* 0x00000004110ca825 */ /* 0x100fe200078e0204 */
[----:B------:R2:W-:Y:S03]  /*ec10*/  @!P3 ST.E.64 desc[UR6][R10.64], R110 ;  /* 0x0000006e0a00b985 */ /* 0x0005e6000c101b06 */
[----:B------:R-:W-:Y:S01]  /*ec20*/  @!P1 IMAD.WIDE R14, R19, 0x4, R4 ;  /* 0x00000004130e9825 */ /* 0x000fe200078e0204 */
[----:B------:R-:W-:Y:S01]  /*ec30*/  @!P2 ST.E.64 desc[UR6][R12.64], R114 ;  /* 0x000000720c00a985 */ /* 0x000fe2000c101b06 */
[----:B0-----:R-:W-:-:S02]  /*ec40*/  @!P5 LOP3.LUT R7, R18, 0xfffffffe, RZ, 0xc0, !PT ;  /* 0xfffffffe1207d812 */ /* 0x001fc400078ec0ff */
[C---:B------:R-:W-:Y:S01]  /*ec50*/  VIADD R16, R3.reuse, 0xe0 ;  /* 0x000000e003107836 */ /* 0x040fe20000000000 */
[----:B------:R-:W-:Y:S01]  /*ec60*/  @!P1 ST.E.64 desc[UR6][R14.64], R118 ;  /* 0x000000760e009985 */ /* 0x000fe2000c101b06 */
[C---:B------:R-:W-:Y:S01]  /*ec70*/  VIADD R17, R3.reuse, 0xe8 ;  /* 0x000000e803117836 */ /* 0x040fe20000000000 */
[----:B------:R-:W-:Y:S01]  /*ec80*/  ISETP.GE.AND P1, PT, R2, UR4, PT ;  /* 0x0000000402007c0c */ /* 0x000fe2000bf26270 */
[----:B------:R-:W-:Y:S01]  /*ec90*/  VIADD R19, R3, 0xf0 ;  /* 0x000000f003137836 */ /* 0x000fe20000000000 */
[----:B------:R-:W-:Y:S01]  /*eca0*/  ISETP.GE.AND P2, PT, R16, UR4, PT ;  /* 0x0000000410007c0c */ /* 0x000fe2000bf46270 */
[----:B------:R-:W-:Y:S01]  /*ecb0*/  @!P5 IMAD.WIDE R6, R7, 0x4, R4 ;  /* 0x000000040706d825 */ /* 0x000fe200078e0204 */
[----:B------:R-:W-:Y:S02]  /*ecc0*/  @!P6 LEA.HI R20, R20, R20, RZ, 0x1 ;  /* 0x000000141414e211 */ /* 0x000fe400078f08ff */
[----:B------:R-:W-:Y:S01]  /*ecd0*/  ISETP.GE.AND P3, PT, R17, UR4, PT ;  /* 0x0000000411007c0c */ /* 0x000fe2000bf66270 */
[----:B------:R-:W-:Y:S01]  /*ece0*/  VIADD R3, R3, 0xf8 ;  /* 0x000000f803037836 */ /* 0x000fe20000000000 */
[----:B------:R-:W-:Y:S01]  /*ecf0*/  ISETP.GE.AND P4, PT, R19, UR4, PT ;  /* 0x0000000413007c0c */ /* 0x000fe2000bf86270 */
[----:B------:R0:W-:Y:S01]  /*ed00*/  @!P5 ST.E.64 desc[UR6][R6.64], R122 ;  /* 0x0000007a0600d985 */ /* 0x0001e2000c101b06 */
[----:B------:R-:W-:-:S02]  /*ed10*/  @!P0 LEA.HI R0, R0, R0, RZ, 0x1 ;  /* 0x0000000000008211 */ /* 0x000fc400078f08ff */
[----:B-1----:R-:W-:Y:S02]  /*ed20*/  @!P6 LOP3.LUT R9, R20, 0xfffffffe, RZ, 0xc0, !PT ;  /* 0xfffffffe1409e812 */ /* 0x002fe400078ec0ff */
[----:B--2---:R-:W-:Y:S02]  /*ed30*/  @!P0 LOP3.LUT R11, R0, 0xfffffffe, RZ, 0xc0, !PT ;  /* 0xfffffffe000b8812 */ /* 0x004fe400078ec0ff */
[----:B------:R-:W-:Y:S01]  /*ed40*/  @!P1 LEA.HI R2, R2, R2, RZ, 0x1 ;  /* 0x0000000202029211 */ /* 0x000fe200078f08ff */
[--C-:B------:R-:W-:Y:S01]  /*ed50*/  @!P6 IMAD.WIDE R8, R9, 0x4, R4.reuse ;  /* 0x000000040908e825 */ /* 0x100fe200078e0204 */
[----:B------:R-:W-:Y:S02]  /*ed60*/  @!P2 LEA.HI R16, R16, R16, RZ, 0x1 ;  /* 0x000000101010a211 */ /* 0x000fe400078f08ff */
[----:B------:R-:W-:Y:S02]  /*ed70*/  @!P3 LEA.HI R17, R17, R17, RZ, 0x1 ;  /* 0x000000111111b211 */ /* 0x000fe400078f08ff */
[----:B------:R1:W-:Y:S01]  /*ed80*/  @!P6 ST.E.64 desc[UR6][R8.64], R126 ;  /* 0x0000007e0800e985 */ /* 0x0003e2000c101b06 */
[----:B0-----:R-:W-:Y:S01]  /*ed90*/  @!P0 IMAD.WIDE R6, R11, 0x4, R4 ;  /* 0x000000040b068825 */ /* 0x001fe200078e0204 */
[----:B------:R-:W-:-:S02]  /*eda0*/  @!P4 LEA.HI R19, R19, R19, RZ, 0x1 ;  /* 0x000000131313c211 */ /* 0x000fc400078f08ff */
[----:B------:R-:W-:Y:S02]  /*edb0*/  @!P1 LOP3.LUT R13, R2, 0xfffffffe, RZ, 0xc0, !PT ;  /* 0xfffffffe020d9812 */ /* 0x000fe400078ec0ff */
[----:B------:R0:W-:Y:S01]  /*edc0*/  @!P0 ST.E.64 desc[UR6][R6.64], R130 ;  /* 0x0000008206008985 */ /* 0x0001e2000c101b06 */
[----:B------:R-:W-:Y:S02]  /*edd0*/  @!P2 LOP3.LUT R15, R16, 0xfffffffe, RZ, 0xc0, !PT ;  /* 0xfffffffe100fa812 */ /* 0x000fe400078ec0ff */
[----:B------:R-:W-:Y:S02]  /*ede0*/  ISETP.GE.AND P0, PT, R3, UR4, PT ;  /* 0x0000000403007c0c */ /* 0x000fe4000bf06270 */
[----:B------:R-:W-:Y:S01]  /*edf0*/  @!P3 LOP3.LUT R17, R17, 0xfffffffe, RZ, 0xc0, !PT ;  /* 0xfffffffe1111b812 */ /* 0x000fe200078ec0ff */
[----:B------:R-:W-:Y:S01]  /*ee00*/  @!P2 IMAD.WIDE R10, R15, 0x4, R4 ;  /* 0x000000040f0aa825 */ /* 0x000fe200078e0204 */
[----:B------:R-:W-:-:S03]  /*ee10*/  @!P4 LOP3.LUT R19, R19, 0xfffffffe, RZ, 0xc0, !PT ;  /* 0xfffffffe1313c812 */ /* 0x000fc600078ec0ff */
[----:B-1----:R-:W-:-:S04]  /*ee20*/  @!P1 IMAD.WIDE R8, R13, 0x4, R4 ;  /* 0x000000040d089825 */ /* 0x002fc800078e0204 */
[--C-:B------:R-:W-:Y:S01]  /*ee30*/  @!P3 IMAD.WIDE R12, R17, 0x4, R4.reuse ;  /* 0x00000004110cb825 */ /* 0x100fe200078e0204 */
[----:B------:R0:W-:Y:S03]  /*ee40*/  @!P1 ST.E.64 desc[UR6][R8.64], R134 ;  /* 0x0000008608009985 */ /* 0x0001e6000c101b06 */
[----:B------:R-:W-:Y:S01]  /*ee50*/  @!P4 IMAD.WIDE R14, R19, 0x4, R4 ;  /* 0x00000004130ec825 */ /* 0x000fe200078e0204 */
[----:B------:R0:W-:Y:S04]  /*ee60*/  @!P2 ST.E.64 desc[UR6][R10.64], R138 ;  /* 0x0000008a0a00a985 */ /* 0x0001e8000c101b06 */
        /* <DEDUP_REMOVED lines=9> */
.L_x_1044:
        /* <DEDUP_REMOVED lines=8> */
[----:B-1----:R-:W-:Y:S02]  /*ef80*/  IMAD R3, R6, UR4, RZ ;  /* 0x0000000406037c24 */ /* 0x002fe4000f8e02ff */
[----:B------:R-:W-:-:S05]  /*ef90*/  VIADD R0, R0, 0xffffff80 ;  /* 0xffffff8000007836 */ /* 0x000fca0000000000 */
[----:B------:R-:W-:-:S13]  /*efa0*/  ISETP.GE.AND P0, PT, R0, R3, PT ;  /* 0x000000030000720c */ /* 0x000fda0003f06270 */
[----:B------:R-:W-:Y:S05]  /*efb0*/  @P0 BRA `(.L_x_965) ;  /* 0x0000004c00f80947 */ /* 0x000fea0003800000 */
[----:B------:R-:W2:Y:S01]  /*efc0*/  LDL R4, [R1] ;  /* 0x0000000001047983 */ /* 0x000ea20000100800 */
[----:B------:R-:W-:Y:S01]  /*efd0*/  ISETP.NE.AND P0, PT, R6, 0x1, PT ;  /* 0x000000010600780c */ /* 0x000fe20003f05270 */
[----:B------:R-:W-:Y:S01]  /*efe0*/  S2UR UR7, SR_CTAID.Z ;  /* 0x00000000000779c3 */ /* 0x000fe20000002700 */
[----:B------:R-:W-:Y:S01]  /*eff0*/  ULDC.64 UR8, c[0x0][0xbd0] ;  /* 0x0002f40000087ab9 */ /* 0x000fe20000000a00 */
[----:B------:R-:W-:Y:S01]  /*f000*/  IMAD.MOV.U32 R5, RZ, RZ, R0 ;  /* 0x000000ffff057224 */ /* 0x000fe200078e0000 */
[----:B------:R-:W-:-:S05]  /*f010*/  ULDC.64 UR12, c[0x0][0x208] ;  /* 0x00008200000c7ab9 */ /* 0x000fca0000000a00 */
[----:B------:R-:W0:Y:S08]  /*f020*/  LDC.64 R10, c[0x0][0xbd8] ;  /* 0x0002f600ff0a7b82 */ /* 0x000e300000000a00 */
[----:B------:R-:W1:Y:S08]  /*f030*/  @P0 LDC R7, c[0x0][0xbec] ;  /* 0x0002fb00ff070b82 */ /* 0x000e700000000800 */
[----:B------:R-:W3:Y:S08]  /*f040*/  @P0 LDC R9, c[0x0][0xbf0] ;  /* 0x0002fc00ff090b82 */ /* 0x000ef00000000800 */
[----:B------:R-:W4:Y:S08]  /*f050*/  S2UR UR10, SR_CTAID.Y ;  /* 0x00000000000a79c3 */ /* 0x000f300000002600 */
[----:B------:R-:W4:Y:S01]  /*f060*/  LDC R8, c[0x0][0xc50] ;  /* 0x00031400ff087b82 */ /* 0x000f220000000800 */
[----:B--2---:R-:W-:Y:S01]  /*f070*/  R2UR UR11, R4 ;  /* 0x00000000040b72ca */ /* 0x004fe200000e0000 */
[----:B-1----:R-:W-:-:S05]  /*f080*/  @P0 IMAD.HI.U32 R4, R0, R7, RZ ;  /* 0x0000000700040227 */ /* 0x002fca00078e00ff */
[----:B---3--:R-:W-:-:S07]  /*f090*/  @P0 SHF.R.U32.HI R5, RZ, R9, R4 ;  /* 0x00000009ff050219 */ /* 0x008fce0000011604 */
[----:B------:R-:W-:Y:S02]  /*f0a0*/  USHF.R.S32.HI UR6, URZ, 0x1f, UR11 ;  /* 0x0000001f3f067899 */ /* 0x000fe4000801140b */
[----:B------:R-:W-:Y:S01]  /*f0b0*/  IMAD R7, RZ, RZ, -UR11 ;  /* 0x8000000bff077e24 */ /* 0x000fe2000f8e02ff */
[----:B------:R-:W-:Y:S02]  /*f0c0*/  UIMAD.WIDE.U32 UR4, UR11, UR8, URZ ;  /* 0x000000080b0472a5 */ /* 0x000fe4000f8e003f */
[----:B------:R-:W-:Y:S01]  /*f0d0*/  UIMAD UR6, UR6, UR8, URZ ;  /* 0x00000008060672a4 */ /* 0x000fe2000f8e023f */
[----:B----4-:R-:W-:Y:S01]  /*f0e0*/  IMAD R9, R8, R7, UR10 ;  /* 0x0000000a08097e24 */ /* 0x010fe2000f8e0207 */
[----:B------:R-:W-:Y:S01]  /*f0f0*/  USHF.R.S32.HI UR8, URZ, 0x1f, UR7 ;  /* 0x0000001f3f087899 */ /* 0x000fe20008011407 */
[----:B------:R-:W-:Y:S01]  /*f100*/  IADD3 R7, -R5, RZ, RZ ;  /* 0x000000ff05077210 */ /* 0x000fe20007ffe1ff */
[----:B------:R-:W-:Y:S01]  /*f110*/  UIMAD UR6, UR11, UR9, UR6 ;  /* 0x000000090b0672a4 */ /* 0x000fe2000f8e0206 */
[----:B------:R-:W-:Y:S01]  /*f120*/  IMAD.U32 R3, RZ, RZ, UR5 ;  /* 0x00000005ff037e24 */ /* 0x000fe2000f8e00ff */
[----:B------:R-:W-:Y:S01]  /*f130*/  SHF.R.S32.HI R4, RZ, 0x1f, R9 ;  /* 0x0000001fff047819 */ /* 0x000fe20000011409 */
[----:B------:R-:W-:Y:S01]  /*f140*/  IMAD.U32 R2, RZ, RZ, UR4 ;  /* 0x00000004ff027e24 */ /* 0x000fe2000f8e00ff */
[----:B------:R-:W-:Y:S01]  /*f150*/  UIADD3 UR6, UR5, UR6, URZ ;  /* 0x0000000605067290 */ /* 0x000fe2000fffe03f */
[----:B0-----:R-:W-:-:S02]  /*f160*/  IMAD R12, R10, UR8, RZ ;  /* 0x000000080a0c7c24 */ /* 0x001fc4000f8e02ff */
[----:B------:R-:W-:Y:S01]  /*f170*/  ULDC.64 UR4, c[0x0][0xbe0] ;  /* 0x0002f80000047ab9 */ /* 0x000fe20000000a00 */
[----:B------:R-:W-:Y:S02]  /*f180*/  IMAD R7, R6, R7, R0 ;  /* 0x0000000706077224 */ /* 0x000fe400078e0200 */
[----:B------:R-:W-:Y:S02]  /*f190*/  IMAD.U32 R3, RZ, RZ, UR6 ;  /* 0x00000006ff037e24 */ /* 0x000fe4000f8e00ff */
[----:B------:R-:W-:Y:S01]  /*f1a0*/  IMAD R11, R11, UR7, R12 ;  /* 0x000000070b0b7c24 */ /* 0x000fe2000f8e020c */
[----:B------:R-:W-:Y:S01]  /*f1b0*/  SHF.R.S32.HI R0, RZ, 0x1f, R7 ;  /* 0x0000001fff007819 */ /* 0x000fe20000011407 */
[----:B------:R-:W-:-:S04]  /*f1c0*/  IMAD.WIDE.U32 R2, R10, UR7, R2 ;  /* 0x000000070a027c25 */ /* 0x000fc8000f8e0002 */
[----:B------:R-:W-:Y:S02]  /*f1d0*/  IMAD.IADD R3, R11, 0x1, R3 ;  /* 0x000000010b037824 */ /* 0x000fe400078e0203 */
[----:B------:R-:W-:Y:S02]  /*f1e0*/  IMAD R4, R4, UR4, RZ ;  /* 0x0000000404047c24 */ /* 0x000fe4000f8e02ff */
[----:B------:R-:W-:-:S04]  /*f1f0*/  IMAD.WIDE.U32 R2, R9, UR4, R2 ;  /* 0x0000000409027c25 */ /* 0x000fc8000f8e0002 */
[----:B------:R-:W-:Y:S01]  /*f200*/  IMAD R4, R9, UR5, R4 ;  /* 0x0000000509047c24 */ /* 0x000fe2000f8e0204 */
[----:B------:R-:W-:Y:S01]  /*f210*/  SHF.R.S32.HI R9, RZ, 0x1f, R5 ;  /* 0x0000001fff097819 */ /* 0x000fe20000011405 */
[----:B------:R-:W-:Y:S01]  /*f220*/  ULDC.64 UR4, c[0x0][0xbc8] ;  /* 0x0002f20000047ab9 */ /* 0x000fe20000000a00 */
[----:B------:R-:W-:Y:S01]  /*f230*/  IADD3 R2, P0, R5, R2, RZ ;  /* 0x0000000205027210 */ /* 0x000fe20007f1e0ff */
[----:B------:R-:W-:-:S03]  /*f240*/  IMAD R0, R0, UR4, RZ ;  /* 0x0000000400007c24 */ /* 0x000fc6000f8e02ff */
[----:B------:R-:W-:Y:S01]  /*f250*/  IADD3.X R3, R9, R3, R4, P0, !PT ;  /* 0x0000000309037210 */ /* 0x000fe200007fe404 */
[C---:B------:R-:W-:Y:S02]  /*f260*/  IMAD R5, R7.reuse, UR5, R0 ;  /* 0x0000000507057c24 */ /* 0x040fe4000f8e0200 */
[----:B------:R-:W-:Y:S01]  /*f270*/  IMAD.WIDE.U32 R2, R7, UR4, R2 ;  /* 0x0000000407027c25 */ /* 0x000fe2000f8e0002 */
[----:B------:R-:W-:-:S03]  /*f280*/  ULDC.64 UR4, c[0x0][0xba8] ;  /* 0x0002ea0000047ab9 */ /* 0x000fc60000000a00 */
[----:B------:R-:W-:Y:S01]  /*f290*/  IMAD.IADD R3, R3, 0x1, R5 ;  /* 0x0000000103037824 */ /* 0x000fe200078e0205 */
[----:B------:R-:W-:-:S04]  /*f2a0*/  LEA R4, P0, R2, UR4, 0x2 ;  /* 0x0000000402047c11 */ /* 0x000fc8000f8010ff */
[----:B------:R-:W-:Y:S01]  /*f2b0*/  LEA.HI.X R5, R2, UR5, R3, 0x2, P0 ;  /* 0x0000000502057c11 */ /* 0x000fe200080f1403 */
[----:B------:R-:W-:-:S05]  /*f2c0*/  IMAD.MOV.U32 R3, RZ, RZ, -0x800000 ;  /* 0xff800000ff037424 */ /* 0x000fca00078e00ff */
[----:B------:R4:W-:Y:S01]  /*f2d0*/  STG.E desc[UR12][R4.64], R3 ;  /* 0x0000000304007986 */ /* 0x0009e2000c10190c */
[----:B------:R-:W-:Y:S05]  /*f2e0*/  BRA `(.L_x_965) ;  /* 0x0000004c002c7947 */ /* 0x000fea0003800000 */
.L_x_963:
        /* <DEDUP_REMOVED lines=18> */
.L_x_1047:
[----:B------:R-:W-:Y:S01]  /*f410*/  ULDC UR7, c[0x0][0xc50] ;  /* 0x0003140000077ab9 */ /* 0x000fe20000000800 */
[----:B------:R-:W-:Y:S01]  /*f420*/  UMOV UR36, UR6 ;  /* 0x0000000600247c82 */ /* 0x000fe20008000000 */
[----:B------:R-:W-:-:S11]  /*f430*/  UISETP.NE.AND UP0, UPT, UR7, 0x1, UPT ;  /* 0x000000010700788c */ /* 0x000fd6000bf05270 */
[----:B------:R-:W-:Y:S01]  /*f440*/  @UP0 ULDC UR4, c[0x0][0xc54] ;  /* 0x0003150000040ab9 */ /* 0x000fe20000000800 */
[----:B------:R-:W-:Y:S01]  /*f450*/  @UP0 ULDC UR8, c[0x0][0xc58] ;  /* 0x0003160000080ab9 */ /* 0x000fe20000000800 */
[----:B------:R-:W-:-:S04]  /*f460*/  UIMAD.WIDE.U32 UR4, UR6, UR4, URZ ;  /* 0x00000004060472a5 */ /* 0x000fc8000f8e003f */
[----:B------:R-:W-:-:S12]  /*f470*/  @UP0 USHF.R.U32.HI UR36, URZ, UR8, UR5 ;  /* 0x000000083f240299 */ /* 0x000fd80008011605 */
.L_x_1048:
[----:B------:R-:W-:Y:S01]  /*f480*/  ISETP.GE.AND P0, PT, R18, RZ, PT ;  /* 0x000000ff1200720c */ /* 0x000fe20003f06270 */
[----:B------:R-:W-:Y:S01]  /*f490*/  UIADD3 UR44, -UR36, URZ, URZ ;  /* 0x0000003f242c7290 */ /* 0x000fe2000fffe13f */
[----:B------:R-:W-:Y:S02]  /*f4a0*/  IMAD.MOV.U32 R9, RZ, RZ, 0x1 ;  /* 0x00000001ff097424 */ /* 0x000fe400078e00ff */
[----:B------:R-:W-:Y:S01]  /*f4b0*/  IMAD.MOV.U32 R0, RZ, RZ, RZ ;  /* 0x000000ffff007224 */ /* 0x000fe200078e00ff */
[----:B------:R-:W-:Y:S01]  /*f4c0*/  UIMAD UR44, UR7, UR44, UR6 ;  /* 0x0000002c072c72a4 */ /* 0x000fe2000f8e0206 */
[----:B------:R-:W-:-:S07]  /*f4d0*/  IMAD.MOV.U32 R3, RZ, RZ, 0x1 ;  /* 0x00000001ff037424 */ /* 0x000fce00078e00ff */
[----:B------:R-:W-:Y:S05]  /*f4e0*/  @!P0 BRA `(.L_x_1049) ;  /* 0x0000004400e48947 */ /* 0x000fea0003800000 */
[----:B------:R-:W0:Y:S01]  /*f4f0*/  S2UR UR45, SR_CTAID.X ;  /* 0x00000000002d79c3 */ /* 0x000e220000002500 */
[----:B------:R-:W-:Y:S01]  /*f500*/  ULDC.64 UR4, c[0x0][0x418] ;  /* 0x0001060000047ab9 */ /* 0x000fe20000000a00 */
[----:B------:R-:W-:Y:S01]  /*f510*/  ULDC UR6, c[0x0][0x448] ;  /* 0x0001120000067ab9 */ /* 0x000fe20000000800 */
[----:B------:R-:W-:Y:S02]  /*f520*/  UISETP.NE.U32.AND UP0, UPT, UR4, URZ, UPT ;  /* 0x0000003f0400728c */ /* 0x000fe4000bf05070 */
[----:B------:R-:W-:Y:S02]  /*f530*/  UISETP.NE.AND UP1, UPT, UR6, 0x1, UPT ;  /* 0x000000010600788c */ /* 0x000fe4000bf25270 */
[----:B------:R-:W-:Y:S01]  /*f540*/  UISETP.NE.AND.EX UP0, UPT, UR5, URZ, UPT, UP0 ;  /* 0x0000003f0500728c */ /* 0x000fe2000bf05300 */
[----:B------:R-:W-:Y:S02]  /*f550*/  ULDC UR6, c[0x0][0x424] ;  /* 0x0001090000067ab9 */ /* 0x000fe40000000800 */
[----:B------:R-:W-:Y:S01]  /*f560*/  ULDC.64 UR4, c[0x0][0x9e0] ;  /* 0x0002780000047ab9 */ /* 0x000fe20000000a00 */
[----:B------:R-:W-:-:S02]  /*f570*/  USEL UR9, UR6, 0x1, UP0 ;  /* 0x0000000106097887 */ /* 0x000fc40008000000 */
[----:B------:R-:W-:Y:S01]  /*f580*/  UISETP.GE.AND UP0, UPT, UR5, 0x1, UPT ;  /* 0x000000010500788c */ /* 0x000fe2000bf06270 */
[----:B------:R-:W-:Y:S02]  /*f590*/  ULDC UR10, c[0x0][0x288] ;  /* 0x0000a200000a7ab9 */ /* 0x000fe40000000800 */
[----:B------:R-:W-:Y:S01]  /*f5a0*/  @UP1 ULDC UR7, c[0x0][0x44c] ;  /* 0x0001130000071ab9 */ /* 0x000fe20000000800 */
[----:B------:R-:W-:Y:S01]  /*f5b0*/  ULDC UR12, c[0x0][0x2f0] ;  /* 0x0000bc00000c7ab9 */ /* 0x000fe20000000800 */
[----:B------:R-:W-:Y:S01]  /*f5c0*/  UIADD3 UR11, -UR10, 0x1, URZ ;  /* 0x000000010a0b7890 */ /* 0x000fe2000fffe13f */
[----:B------:R-:W-:Y:S01]  /*f5d0*/  PLOP3.LUT P1, PT, PT, PT, UP0, 0x80, 0x0 ;  /* 0x000000000000781c */ /* 0x000fe20003f2f008 */
[----:B------:R-:W-:Y:S01]  /*f5e0*/  UIMAD UR13, UR9, UR12, 0x3f ;  /* 0x0000003f090d74a4 */ /* 0x000fe2000f8e020c */
[----:B------:R-:W-:Y:S01]  /*f5f0*/  @UP1 ULDC UR14, c[0x0][0x450] ;  /* 0x00011400000e1ab9 */ /* 0x000fe20000000800 */
[----:B------:R-:W-:Y:S02]  /*f600*/  UIMAD UR11, UR9, UR12, UR11 ;  /* 0x0000000c090b72a4 */ /* 0x000fe4000f8e020b */
[----:B0-----:R-:W-:-:S04]  /*f610*/  USHF.L.U32 UR45, UR45, 0x7, URZ ;  /* 0x000000072d2d7899 */ /* 0x001fc8000800063f */
[----:B------:R-:W-:-:S04]  /*f620*/  UIADD3 UR8, UR45, 0x7f, URZ ;  /* 0x0000007f2d087890 */ /* 0x000fc8000fffe03f */
[----:B------:R-:W-:-:S04]  /*f630*/  UIMAD.WIDE.U32 UR6, UR8, UR7, URZ ;  /* 0x00000007080672a5 */ /* 0x000fc8000f8e003f */
[----:B------:R-:W-:Y:S02]  /*f640*/  @UP1 USHF.R.U32.HI UR8, URZ, UR14, UR7 ;  /* 0x0000000e3f081299 */ /* 0x000fe40008011607 */
[----:B------:R-:W-:Y:S02]  /*f650*/  USHF.R.S32.HI UR7, URZ, 0x1f, UR13 ;  /* 0x0000001f3f077899 */ /* 0x000fe4000801140d */
[----:B------:R-:W-:Y:S02]  /*f660*/  UIADD3 UR6, UR11, UR8, URZ ;  /* 0x000000080b067290 */ /* 0x000fe4000fffe03f */
[----:B------:R-:W-:Y:S02]  /*f670*/  ULEA.HI UR7, UR7, UR13, URZ, 0x6 ;  /* 0x0000000d07077291 */ /* 0x000fe4000f8f303f */
[----:B------:R-:W-:Y:S02]  /*f680*/  UIADD3 UR4, UR6, UR4, URZ ;  /* 0x0000000406047290 */ /* 0x000fe4000fffe03f */
[----:B------:R-:W-:Y:S01]  /*f690*/  USHF.R.S32.HI UR43, URZ, 0x6, UR7 ;  /* 0x000000063f2b7899 */ /* 0x000fe20008011407 */
        /* <DEDUP_REMOVED lines=11> */
.L_x_1051:
[----:B------:R-:W-:-:S11]  /*f750*/  UISETP.NE.AND UP0, UPT, UR5, 0x1, UPT ;  /* 0x000000010500788c */ /* 0x000fd6000bf05270 */
[----:B------:R-:W-:Y:S02]  /*f760*/  @UP0 ULDC.64 UR14, c[0x0][0x9e8] ;  /* 0x00027a00000e0ab9 */ /* 0x000fe40000000a00 */
[----:B------:R-:W-:-:S04]  /*f770*/  UIMAD.WIDE.U32 UR6, UR8, UR14, URZ ;  /* 0x0000000e080672a5 */ /* 0x000fc8000f8e003f */
[----:B------:R-:W-:-:S12]  /*f780*/  @UP0 USHF.R.U32.HI UR8, URZ, UR15, UR7 ;  /* 0x0000000f3f080299 */ /* 0x000fd80008011607 */
.L_x_1052:
[----:B------:R-:W-:-:S04]  /*f790*/  UIMAD UR8, UR8, UR5, UR5 ;  /* 0x00000005080872a4 */ /* 0x000fc8000f8e0205 */
[----:B------:R-:W-:-:S04]  /*f7a0*/  UISETP.LT.AND UP0, UPT, UR4, UR8, UPT ;  /* 0x000000080400728c */ /* 0x000fc8000bf01270 */
[----:B------:R-:W-:-:S12]  /*f7b0*/  USEL UR4, UR4, UR8, UP0 ;  /* 0x0000000804047287 */ /* 0x000fd80008000000 */
.L_x_1050:
[----:B------:R-:W-:Y:S01]  /*f7c0*/  UIADD3 UR4, UR4, 0x3f, URZ ;  /* 0x0000003f04047890 */ /* 0x000fe2000fffe03f */
[----:B------:R-:W-:Y:S01]  /*f7d0*/  @UP1 ULDC UR6, c[0x0][0x44c] ;  /* 0x0001130000061ab9 */ /* 0x000fe20000000800 */
[----:B------:R-:W-:Y:S02]  /*f7e0*/  @UP1 ULDC UR11, c[0x0][0x450] ;  /* 0x00011400000b1ab9 */ /* 0x000fe40000000800 */
[----:B------:R-:W-:Y:S02]  /*f7f0*/  USHF.R.S32.HI UR8, URZ, 0x1f, UR4 ;  /* 0x0000001f3f087899 */ /* 0x000fe40008011404 */
[----:B------:R-:W-:Y:S02]  /*f800*/  UIMAD.WIDE.U32 UR6, UR45, UR6, URZ ;  /* 0x000000062d0672a5 */ /* 0x000fe4000f8e003f */
[----:B------:R-:W-:Y:S02]  /*f810*/  ULEA.HI UR8, UR8, UR4, URZ, 0x6 ;  /* 0x0000000408087291 */ /* 0x000fe4000f8f303f */
[----:B------:R-:W-:Y:S01]  /*f820*/  UIMAD UR9, UR9, UR12, -UR10 ;  /* 0x0000000c090972a4 */ /* 0x000fe2000f8e0a0a */
[----:B------:R-:W-:Y:S01]  /*f830*/  UMOV UR4, UR45 ;  /* 0x0000002d00047c82 */ /* 0x000fe20008000000 */
[----:B------:R-:W-:-:S02]  /*f840*/  USHF.R.S32.HI UR42, URZ, 0x6, UR8 ;  /* 0x000000063f2a7899 */ /* 0x000fc40008011408 */
[----:B------:R-:W-:Y:S02]  /*f850*/  @UP1 USHF.R.U32.HI UR4, URZ, UR11, UR7 ;  /* 0x0000000b3f041299 */ /* 0x000fe40008011607 */
[----:B------:R-:W-:Y:S02]  /*f860*/  UISETP.LT.AND UP0, UPT, UR43, UR42, UPT ;  /* 0x0000002a2b00728c */ /* 0x000fe4000bf01270 */
[----:B------:R-:W-:Y:S01]  /*f870*/  UIADD3 UR4, UR9, UR4, URZ ;  /* 0x0000000409047290 */ /* 0x000fe2000fffe03f */
[----:B------:R-:W-:Y:S01]  /*f880*/  ULDC UR8, c[0x0][0x9dc] ;  /* 0x0002770000087ab9 */ /* 0x000fe20000000800 */
        /* <DEDUP_REMOVED lines=13> */
.L_x_1054:
[----:B------:R-:W-:-:S11]  /*f960*/  UISETP.NE.AND UP0, UPT, UR5, 0x1, UPT ;  /* 0x000000010500788c */ /* 0x000fd6000bf05270 */
[----:B------:R-:W-:Y:S02]  /*f970*/  @UP0 ULDC.64 UR10, c[0x0][0x9e8] ;  /* 0x00027a00000a0ab9 */ /* 0x000fe40000000a00 */
[----:B------:R-:W-:-:S04]  /*f980*/  UIMAD.WIDE.U32 UR6, UR4, UR10, URZ ;  /* 0x0000000a040672a5 */ /* 0x000fc8000f8e003f */
[----:B------:R-:W-:-:S12]  /*f990*/  @UP0 USHF.R.U32.HI UR4, URZ, UR11, UR7 ;  /* 0x0000000b3f040299 */ /* 0x000fd80008011607 */
.L_x_1055:
[----:B------:R-:W-:-:S04]  /*f9a0*/  UIMAD UR4, UR4, UR5, URZ ;  /* 0x00000005040472a4 */ /* 0x000fc8000f8e023f */
[----:B------:R-:W-:-:S04]  /*f9b0*/  UISETP.LT.AND UP0, UPT, UR8, UR4, UPT ;  /* 0x000000040800728c */ /* 0x000fc8000bf01270 */
[----:B------:R-:W-:-:S12]  /*f9c0*/  USEL UR8, UR8, UR4, !UP0 ;  /* 0x0000000408087287 */ /* 0x000fd8000c000000 */
.L_x_1053:
        /* <DEDUP_REMOVED lines=20> */
[----:B------:R-:W-:-:S05]  /*fb10*/  IMAD.MOV R3, RZ, RZ, -R3 ;  /* 0x000000ffff037224 */ /* 0x000fca00078e0a03 */
[----:B------:R-:W-:-:S05]  /*fb20*/  R2UR UR9, R3 ;  /* 0x00000000030972ca */ /* 0x000fca00000e0000 */
[----:B------:R-:W0:Y:S08]  /*fb30*/  I2F.RP R0, UR11 ;  /* 0x0000000b00007d06 */ /* 0x000e300008209400 */
[----:B0-----:R-:W0:Y:S02]  /*fb40*/  MUFU.RCP R0, R0 ;  /* 0x0000000000007308 */ /* 0x001e240000001000 */
[----:B0-----:R-:W-:Y:S01]  /*fb50*/  VIADD R2, R0, 0xffffffe ;  /* 0x0ffffffe00027836 */ /* 0x001fe20000000000 */
[----:B------:R-:W-:Y:S01]  /*fb60*/  IABS R0, UR6 ;  /* 0x0000000600007c13 */ /* 0x000fe20008000000 */
[----:B------:R-:W-:-:S03]  /*fb70*/  ULOP3.LUT UR6, UR6, UR10, URZ, 0x3c, !UPT ;  /* 0x0000000a06067292 */ /* 0x000fc6000f8e3c3f */
[----:B------:R-:W-:Y:S01]  /*fb80*/  R2UR UR8, R0 ;  /* 0x00000000000872ca */ /* 0x000fe200000e0000 */
[----:B------:R-:W0:Y:S02]  /*fb90*/  F2I.FTZ.U32.TRUNC.NTZ R2, R2 ;  /* 0x0000000200027305 */ /* 0x000e24000021f000 */
[----:B0-----:R-:W-:-:S13]  /*fba0*/  R2UR UR5, R2 ;  /* 0x00000000020572ca */ /* 0x001fda00000e0000 */
[----:B------:R-:W-:-:S04]  /*fbb0*/  UIADD3 UR7, URZ, -UR5, URZ ;  /* 0x800000053f077290 */ /* 0x000fc8000fffe03f */
[----:B------:R-:W-:-:S04]  /*fbc0*/  UIMAD UR7, UR7, UR11, URZ ;  /* 0x0000000b070772a4 */ /* 0x000fc8000f8e023f */
[----:B------:R-:W-:-:S04]  /*fbd0*/  UIMAD.WIDE.U32 UR4, UR5, UR7, UR4 ;  /* 0x00000007050472a5 */ /* 0x000fc8000f8e0004 */
[----:B------:R-:W-:-:S04]  /*fbe0*/  UIMAD.WIDE.U32 UR4, UR5, UR8, URZ ;  /* 0x00000008050472a5 */ /* 0x000fc8000f8e003f */
[----:B------:R-:W-:-:S04]  /*fbf0*/  UIMAD UR4, UR5, UR9, UR8 ;  /* 0x00000009050472a4 */ /* 0x000fc8000f8e0208 */
[----:B------:R-:W-:-:S11]  /*fc00*/  UISETP.GT.U32.AND UP1, UPT, UR11, UR4, UPT ;  /* 0x000000040b00728c */ /* 0x000fd6000bf24070 */
[----:B------:R-:W-:Y:S02]  /*fc10*/  @!UP1 UIADD3 UR4, UR4, -UR11, URZ ;  /* 0x8000000b04049290 */ /* 0x000fe4000fffe03f */
[----:B------:R-:W-:Y:S02]  /*fc20*/  @!UP1 UIADD3 UR5, UR5, 0x1, URZ ;  /* 0x0000000105059890 */ /* 0x000fe4000fffe03f */
[----:B------:R-:W-:Y:S02]  /*fc30*/  UISETP.GE.U32.AND UP0, UPT, UR4, UR11, UPT ;  /* 0x0000000b0400728c */ /* 0x000fe4000bf06070 */
[----:B------:R-:W-:-:S09]  /*fc40*/  UISETP.GE.AND UP1, UPT, UR6, URZ, UPT ;  /* 0x0000003f0600728c */ /* 0x000fd2000bf26270 */
[----:B------:R-:W-:Y:S02]  /*fc50*/  @UP0 UIADD3 UR5, UR5, 0x1, URZ ;  /* 0x0000000105050890 */ /* 0x000fe4000fffe03f */
[----:B------:R-:W-:Y:S02]  /*fc60*/  UISETP.NE.AND UP0, UPT, UR10, URZ, UPT ;  /* 0x0000003f0a00728c */ /* 0x000fe4000bf05270 */
[----:B------:R-:W-:-:S09]  /*fc70*/  @!UP1 UIADD3 UR5, -UR5, URZ, URZ ;  /* 0x0000003f05059290 */ /* 0x000fd2000fffe13f */
[----:B------:R-:W-:-:S07]  /*fc80*/  @!UP0 ULOP3.LUT UR5, URZ, UR10, URZ, 0x33, !UPT ;  /* 0x0000000a3f058292 */ /* 0x000fce000f8e333f */
[----:B------:R-:W-:-:S05]  /*fc90*/  UMOV UR41, UR5 ;  /* 0x0000000500297c82 */ /* 0x000fca0008000000 */
.L_x_1056:
[----:B------:R-:W-:Y:S01]  /*fca0*/  UIMAD UR39, UR44, UR41, UR40 ;  /* 0x000000292c2772a4 */ /* 0x000fe2000f8e0228 */
[----:B------:R-:W-:Y:S02]  /*fcb0*/  IMAD.U32 R0, RZ, RZ, UR12 ;  /* 0x0000000cff007e24 */ /* 0x000fe4000f8e00ff */
[----:B------:R-:W-:-:S03]  /*fcc0*/  IMAD.MOV.U32 R9, RZ, RZ, 0x1 ;  /* 0x00000001ff097424 */ /* 0x000fc600078e00ff */
[----:B------:R-:W-:-:S05]  /*fcd0*/  IMAD.U32 R3, RZ, RZ, UR39 ;  /* 0x00000027ff037e24 */ /* 0x000fca000f8e00ff */
[----:B------:R-:W-:Y:S01]  /*fce0*/  VIADDMNMX R17, R3, UR41, R0, PT ;  /* 0x0000002903117c46 */ /* 0x000fe2000b800100 */
[----:B------:R-:W-:Y:S02]  /*fcf0*/  IMAD.MOV.U32 R0, RZ, RZ, RZ ;  /* 0x000000ffff007224 */ /* 0x000fe400078e00ff */
[----:B------:R-:W-:Y:S01]  /*fd00*/  IMAD.MOV.U32 R3, RZ, RZ, 0x1 ;  /* 0x00000001ff037424 */ /* 0x000fe200078e00ff */
[----:B------:R-:W-:Y:S01]  /*fd10*/  ISETP.GT.AND P0, PT, R17, UR39, PT ;  /* 0x0000002711007c0c */ /* 0x000fe2000bf04270 */
[----:B------:R0:W-:-:S12]  /*fd20*/  STL [R1+0x8], R17 ;  /* 0x0000081101007387 */ /* 0x0001d80000100800 */
[----:B0-----:R-:W-:Y:S05]  /*fd30*/  @!P0 BRA `(.L_x_1049) ;  /* 0x0000003c00d08947 */ /* 0x001fea0003800000 */
        /* <DEDUP_REMOVED lines=23> */
.L_x_1057:
        /* <DEDUP_REMOVED lines=9> */
[----:B------:R-:W-:Y:S02]  /*ff40*/  IMAD.U32 R4, RZ, RZ, UR6 ;  /* 0x00000006ff047e24 */ /* 0x000fe4000f8e00ff */
[----:B------:R-:W-:Y:S02]  /*ff50*/  IMAD.U32 R5, RZ, RZ, UR7 ;  /* 0x00000007ff057e24 */ /* 0x000fe4000f8e00ff */
[----:B------:R-:W-:Y:S02]  /*ff60*/  IMAD.U32 R6, RZ, RZ, UR8 ;  /* 0x00000008ff067e24 */ /* 0x000fe4000f8e00ff */
[----:B------:R-:W-:-:S02]  /*ff70*/  IMAD.U32 R7, RZ, RZ, UR9 ;  /* 0x00000009ff077e24 */ /* 0x000fc4000f8e00ff */
[----:B------:R-:W-:Y:S02]  /*ff80*/  IMAD.U32 R10, RZ, RZ, UR4 ;  /* 0x00000004ff0a7e24 */ /* 0x000fe4000f8e00ff */
[----:B------:R-:W-:Y:S02]  /*ff90*/  IMAD.U32 R11, RZ, RZ, UR5 ;  /* 0x00000005ff0b7e24 */ /* 0x000fe4000f8e00ff */
[----:B------:R-:W-:Y:S02]  /*ffa0*/  IMAD.MOV.U32 R8, RZ, RZ, 0x70 ;  /* 0x00000070ff087424 */ /* 0x000fe400078e00ff */
[----:B------:R-:W-:Y:S02]  /*ffb0*/  IMAD.MOV.U32 R12, RZ, RZ, 0x1 ;  /* 0x00000001ff0c7424 */ /* 0x000fe400078e00ff */
[----:B0-----:R-:W-:-:S07]  /*ffc0*/  IMAD.MOV.U32 R13, RZ, RZ, RZ ;  /* 0x000000ffff0d7224 */ /* 0x001fce00078e00ff */
[----:B------:R-:W-:-:S07]  /*ffd0*/  LEPC R20, `(.L_x_1059) ;  /* 0x000000001014794e */ /* 0x000fce0000000000 */
[----:B-1----:R-:W-:Y:S05]  /*ffe0*/  CALL.ABS.NOINC R2 ;  /* 0x0000000002007343 */ /* 0x002fea0003c00000 */
.L_x_1059:
        /* <DEDUP_REMOVED lines=15> */
.L_x_1058:
        /* <DEDUP_REMOVED lines=8> */
[----:B------:R-:W-:Y:S01]  /*10160*/  VIADD R17, R17, 0xffffffff ;  /* 0xffffffff11117836 */ /* 0x000fe20000000000 */
        /* <DEDUP_REMOVED lines=12> */
.L_x_1151:
        /* <DEDUP_REMOVED lines=8> */
.L_x_1154:
[----:B------:R-:W-:Y:S05]  /*102b0*/  @!P6 BRA `(.L_x_1061) ;  /* 0x000000040020e947 */ /* 0x000fea0003800000 */
[----:B------:R-:W-:Y:S01]  /*102c0*/  IMAD.MOV.U32 R16, RZ, RZ, R18 ;  /* 0x000000ffff107224 */ /* 0x000fe200078e0012 */
[----:B------:R-:W-:Y:S06]  /*102d0*/  @!P1 BRA `(.L_x_1063) ;  /* 0x00000000004c9947 */ /* 0x000fec0003800000 */
[----:B------:R-:W1:Y:S01]  /*102e0*/  LDC R6, c[0x0][0x43c] ;  /* 0x00010f00ff067b82 */ /* 0x000e620000000800 */
[----:B0-----:R-:W-:Y:S01]  /*102f0*/  IMAD.MOV.U32 R0, RZ, RZ, R17 ;  /* 0x000000ffff007224 */ /* 0x001fe200078e0011 */
[----:B------:R-:W-:Y:S01]  /*10300*/  ULDC.64 UR4, c[0x0][0x428] ;  /* 0x00010a0000047ab9 */ /* 0x000fe20000000a00 */
[----:B------:R-:W-:Y:S01]  /*10310*/  ULDC.64 UR6, c[0x0][0x208] ;  /* 0x0000820000067ab9 */ /* 0x000fe20000000a00 */
[----:B------:R-:W-:-:S04]  /*10320*/  IMAD R7, R19, UR4, RZ ;  /* 0x0000000413077c24 */ /* 0x000fc8000f8e02ff */
[----:B------:R-:W-:Y:S01]  /*10330*/  IMAD R7, R18, UR5, R7 ;  /* 0x0000000512077c24 */ /* 0x000fe2000f8e0207 */
[----:B-1----:R-:W-:-:S13]  /*10340*/  ISETP.NE.AND P0, PT, R6, 0x1, PT ;  /* 0x000000010600780c */ /* 0x002fda0003f05270 */
[----:B------:R-:W0:Y:S02]  /*10350*/  @P0 LDC.64 R4, c[0x0][0x440] ;  /* 0x00011000ff040b82 */ /* 0x000e240000000a00 */
[----:B0-----:R-:W-:-:S05]  /*10360*/  @P0 IMAD.HI.U32 R4, R17, R4, RZ ;  /* 0x0000000411040227 */ /* 0x001fca00078e00ff */
[----:B------:R-:W-:-:S04]  /*10370*/  @P0 SHF.R.U32.HI R0, RZ, R5, R4 ;  /* 0x00000005ff000219 */ /* 0x000fc80000011604 */
[--C-:B------:R-:W-:Y:S01]  /*10380*/  SHF.R.S32.HI R5, RZ, 0x1f, R0.reuse ;  /* 0x0000001fff057819 */ /* 0x100fe20000011400 */
[----:B------:R-:W-:-:S04]  /*10390*/  IMAD.MOV.U32 R4, RZ, RZ, R0 ;  /* 0x000000ffff047224 */ /* 0x000fc800078e0000 */
[----:B------:R-:W-:-:S04]  /*103a0*/  IMAD.WIDE.U32 R4, R18, UR4, R4 ;  /* 0x0000000412047c25 */ /* 0x000fc8000f8e0004 */
[----:B------:R-:W-:Y:S01]  /*103b0*/  IMAD.IADD R5, R5, 0x1, R7 ;  /* 0x0000000105057824 */ /* 0x000fe200078e0207 */
[----:B------:R-:W-:-:S04]  /*103c0*/  LEA R2, P0, R4, R2, 0x2 ;  /* 0x0000000204027211 */ /* 0x000fc800078010ff */
[----:B------:R-:W-:-:S05]  /*103d0*/  LEA.HI.X R3, R4, R3, R5, 0x2, P0 ;  /* 0x0000000304037211 */ /* 0x000fca00000f1405 */
[----:B------:R1:W5:Y:S01]  /*103e0*/  LDG.E R16, desc[UR6][R2.64] ;  /* 0x0000000602107981 */ /* 0x000362000c1e1900 */
[----:B------:R-:W-:-:S04]  /*103f0*/  IMAD.MOV R0, RZ, RZ, -R0 ;  /* 0x000000ffff007224 */ /* 0x000fc800078e0a00 */
[----:B------:R-:W-:-:S07]  /*10400*/  IMAD R17, R6, R0, R17 ;  /* 0x0000000006117224 */ /* 0x000fce00078e0211 */
.L_x_1063:
[----:B0-----:R-:W-:Y:S01]  /*10410*/  IMAD.MOV.U32 R0, RZ, RZ, 0x1 ;  /* 0x00000001ff007424 */ /* 0x001fe200078e00ff */
[----:B------:R-:W1:Y:S04]  /*10420*/  S2R R8, SR_TID.X ;  /* 0x0000000000087919 */ /* 0x000e680000002100 */
[----:B------:R-:W-:-:S04]  /*10430*/  SHF.L.U32 R0, R0, 0x1f, RZ ;  /* 0x0000001f00007819 */ /* 0x000fc800000006ff */
[----:B------:R-:W0:Y:S01]  /*10440*/  SYNCS.PHASECHK.TRANS64.TRYWAIT P0, [UR38+0x30840], R0 ;  /* 0x03084000ff0075a7 */ /* 0x000e220008000166 */
[----:B-1----:R-:W-:-:S04]  /*10450*/  LOP3.LUT R2, R8, 0x7f, RZ, 0xc0, !PT ;  /* 0x0000007f08027812 */ /* 0x002fc800078ec0ff */
[----:B------:R-:W-:Y:S01]  /*10460*/  ISETP.NE.AND P1, PT, R2, RZ, PT ;  /* 0x000000ff0200720c */ /* 0x000fe20003f25270 */
[----:B0-----:R-:W-:-:S12]  /*10470*/  @!P0 BRA `(.L_x_1064) ;  /* 0x0000003c00f08947 */ /* 0x001fd80003800000 */
.L_x_1155:
[----:B------:R-:W-:Y:S05]  /*10480*/  @P1 BRA `(.L_x_1065) ;  /* 0x0000000000181947 */ /* 0x000fea0003800000 */
[----:B------:R-:W1:Y:S01]  /*10490*/  S2R R2, SR_TID.X ;  /* 0x0000000000027919 */ /* 0x000e620000002100 */
[----:B0-----:R-:W-:-:S04]  /*104a0*/  IMAD.MOV.U32 R0, RZ, RZ, 0x8000 ;  /* 0x00008000ff007424 */ /* 0x001fc800078e00ff */
[----:B------:R2:W-:Y:S01]  /*104b0*/  SYNCS.ARRIVE.TRANS64 RZ, [UR38+0x30830], R0 ;  /* 0x03083000ffff79a7 */ /* 0x0005e20008000026 */
[----:B-1----:R-:W-:-:S13]  /*104c0*/  LOP3.LUT P0, RZ, R2, 0x1f, RZ, 0xc0, !PT ;  /* 0x0000001f02ff7812 */ /* 0x002fda000780c0ff */
[----:B--2---:R-:W-:Y:S05]  /*104d0*/  @!P0 BRA `(.L_x_1065) ;  /* 0x0000000000048947 */ /* 0x004fea0003800000 */
[----:B------:R-:W-:Y:S01]  /*104e0*/  BPT.TRAP 0x1 ;  /* 0x000000040000795c */ /* 0x000fe20000300000 */
.L_x_1065:
        /* <DEDUP_REMOVED lines=10> */
[----:B------:R-:W-:Y:S01]  /*10590*/  USHF.L.U32 UR11, UR11, 0x6, URZ ;  /* 0x000000060b0b7899 */ /* 0x000fe2000800063f */
        /* <DEDUP_REMOVED lines=26> */
.L_x_1061:
        /* <DEDUP_REMOVED lines=22> */
.L_x_1066:
[----:B------:R-:W1:Y:S01]  /*108a0*/  LDC R6, c[0x0][0x448] ;  /* 0x00011200ff067b82 */ /* 0x000e620000000800 */
[----:B------:R-:W2:Y:S01]  /*108b0*/  S2R R11, SR_TID.X ;  /* 0x00000000000b7919 */ /* 0x000ea20000002100 */
[----:B------:R-:W-:Y:S01]  /*108c0*/  USHF.R.S32.HI UR4, URZ, 0x1f, UR36 ;  /* 0x0000001f3f047899 */ /* 0x000fe20008011424 */
[----:B------:R-:W-:Y:S01]  /*108d0*/  ULDC.64 UR8, c[0x0][0x2d8] ;  /* 0x0000b60000087ab9 */ /* 0x000fe20000000a00 */
[----:B------:R-:W3:Y:S02]  /*108e0*/  S2R R10, SR_CTAID.Z ;  /* 0x00000000000a7919 */ /* 0x000ee40000002700 */
[----:B------:R-:W-:Y:S02]  /*108f0*/  UIMAD UR6, UR4, UR8, URZ ;  /* 0x00000008040672a4 */ /* 0x000fe4000f8e023f */
[----:B------:R-:W-:Y:S02]  /*10900*/  UIMAD.WIDE.U32 UR4, UR36, UR8, URZ ;  /* 0x00000008240472a5 */ /* 0x000fe4000f8e003f */
[----:B------:R-:W-:-:S04]  /*10910*/  UIMAD UR6, UR36, UR9, UR6 ;  /* 0x00000009240672a4 */ /* 0x000fc8000f8e0206 */
[----:B------:R-:W-:Y:S01]  /*10920*/  UIADD3 UR5, UR5, UR6, URZ ;  /* 0x0000000605057290 */ /* 0x000fe2000fffe03f */
[----:B-1----:R-:W-:Y:S02]  /*10930*/  ISETP.NE.AND P0, PT, R6, 0x1, PT ;  /* 0x000000010600780c */ /* 0x002fe40003f05270 */
[C---:B--2---:R-:W-:Y:S01]  /*10940*/  LOP3.LUT R9, R11.reuse, 0x7f, RZ, 0xc0, !PT ;  /* 0x0000007f0b097812 */ /* 0x044fe200078ec0ff */
[----:B------:R-:W-:-:S10]  /*10950*/  IMAD.SHL.U32 R3, R11, 0x10, RZ ;  /* 0x000000100b037824 */ /* 0x000fd400078e00ff */
[----:B------:R-:W1:Y:S01]  /*10960*/  @P0 LDC R5, c[0x0][0x44c] ;  /* 0x00011300ff050b82 */ /* 0x000e620000000800 */
[----:B0-----:R-:W-:Y:S01]  /*10970*/  SHF.R.U32.HI R0, RZ, 0x3, R9 ;  /* 0x00000003ff007819 */ /* 0x001fe20000011609 */
[----:B------:R-:W-:-:S03]  /*10980*/  IMAD.SHL.U32 R9, R9, 0x8, RZ ;  /* 0x0000000809097824 */ /* 0x000fc600078e00ff */
[----:B------:R-:W-:-:S03]  /*10990*/  LOP3.LUT R3, R0, 0x70, R3, 0xf8, !PT ;  /* 0x0000007000037812 */ /* 0x000fc600078ef803 */
[----:B------:R-:W0:Y:S02]  /*109a0*/  @P0 LDC R7, c[0x0][0x450] ;  /* 0x00011400ff070b82 */ /* 0x000e240000000800 */
[----:B------:R-:W-:-:S06]  /*109b0*/  VIADD R4, R3, UR45 ;  /* 0x0000002d03047c36 */ /* 0x000fcc0008000000 */
[----:B------:R-:W2:Y:S01]  /*109c0*/  LDC.64 R2, c[0x0][0x2e0] ;  /* 0x0000b800ff027b82 */ /* 0x000ea20000000a00 */
[----:B-1----:R-:W-:-:S04]  /*109d0*/  @P0 IMAD.HI.U32 R8, R4, R5, RZ ;  /* 0x0000000504080227 */ /* 0x002fc800078e00ff */
[----:B------:R-:W-:Y:S01]  /*109e0*/  IMAD.MOV.U32 R5, RZ, RZ, R4 ;  /* 0x000000ffff057224 */ /* 0x000fe200078e0004 */
[----:B0-----:R-:W-:Y:S02]  /*109f0*/  @P0 SHF.R.U32.HI R5, RZ, R7, R8 ;  /* 0x00000007ff050219 */ /* 0x001fe40000011608 */
[----:B---3--:R-:W-:-:S05]  /*10a00*/  SHF.R.S32.HI R7, RZ, 0x1f, R10 ;  /* 0x0000001fff077819 */ /* 0x008fca000001140a */
[----:B--2---:R-:W-:-:S04]  /*10a10*/  IMAD R8, R7, R2, RZ ;  /* 0x0000000207087224 */ /* 0x004fc800078e02ff */
[C---:B------:R-:W-:Y:S01]  /*10a20*/  IMAD R7, R10.reuse, R3, R8 ;  /* 0x000000030a077224 */ /* 0x040fe200078e0208 */
[----:B------:R-:W-:Y:S01]  /*10a30*/  SHF.R.S32.HI R8, RZ, 0x1f, R5 ;  /* 0x0000001fff087819 */ /* 0x000fe20000011405 */
[----:B------:R-:W-:Y:S01]  /*10a40*/  IMAD.WIDE.U32 R2, R10, R2, UR4 ;  /* 0x000000040a027e25 */ /* 0x000fe2000f8e0002 */
[----:B------:R-:W-:-:S03]  /*10a50*/  ULDC.64 UR4, c[0x0][0x2d0] ;  /* 0x0000b40000047ab9 */ /* 0x000fc60000000a00 */
[----:B------:R-:W-:Y:S02]  /*10a60*/  IMAD.IADD R3, R3, 0x1, R7 ;  /* 0x0000000103037824 */ /* 0x000fe400078e0207 */
[----:B------:R-:W-:Y:S02]  /*10a70*/  IMAD.MOV R7, RZ, RZ, -R5 ;  /* 0x000000ffff077224 */ /* 0x000fe400078e0a05 */
[----:B------:R-:W-:Y:S02]  /*10a80*/  IMAD R8, R8, UR4, RZ ;  /* 0x0000000408087c24 */ /* 0x000fe4000f8e02ff */
[----:B------:R-:W-:Y:S02]  /*10a90*/  IMAD R4, R6, R7, R4 ;  /* 0x0000000706047224 */ /* 0x000fe400078e0204 */
[C---:B------:R-:W-:Y:S02]  /*10aa0*/  IMAD R7, R5.reuse, UR5, R8 ;  /* 0x0000000505077c24 */ /* 0x040fe4000f8e0208 */
[----:B------:R-:W-:Y:S01]  /*10ab0*/  IMAD.WIDE.U32 R2, R5, UR4, R2 ;  /* 0x0000000405027c25 */ /* 0x000fe2000f8e0002 */
[----:B------:R-:W-:Y:S01]  /*10ac0*/  SHF.R.S32.HI R5, RZ, 0x1f, R4 ;  /* 0x0000001fff057819 */ /* 0x000fe20000011404 */
[----:B------:R-:W-:-:S02]  /*10ad0*/  ULDC.64 UR4, c[0x0][0x2c8] ;  /* 0x0000b20000047ab9 */ /* 0x000fc40000000a00 */
[----:B------:R-:W-:Y:S02]  /*10ae0*/  IMAD.IADD R3, R3, 0x1, R7 ;  /* 0x0000000103037824 */ /* 0x000fe400078e0207 */
[----:B------:R-:W-:Y:S02]  /*10af0*/  IMAD R5, R5, UR4, RZ ;  /* 0x0000000405057c24 */ /* 0x000fe4000f8e02ff */
[----:B------:R-:W-:-:S04]  /*10b00*/  IMAD.WIDE.U32 R2, R4, UR4, R2 ;  /* 0x0000000404027c25 */ /* 0x000fc8000f8e0002 */
[----:B------:R-:W-:Y:S01]  /*10b10*/  IMAD R5, R4, UR5, R5 ;  /* 0x0000000504057c24 */ /* 0x000fe2000f8e0205 */
[----:B------:R-:W-:Y:S02]  /*10b20*/  ULDC.64 UR4, c[0x0][0x280] ;  /* 0x0000a00000047ab9 */ /* 0x000fe40000000a00 */
[----:B------:R-:W-:Y:S01]  /*10b30*/  LEA R8, P0, R2, UR4, 0x1 ;  /* 0x0000000402087c11 */ /* 0x000fe2000f8008ff */
[----:B------:R-:W-:Y:S01]  /*10b40*/  IMAD.IADD R7, R3, 0x1, R5 ;  /* 0x0000000103077824 */ /* 0x000fe200078e0205 */
[----:B------:R-:W-:-:S04]  /*10b50*/  ULDC UR4, c[0x0][0x2b8] ;  /* 0x0000ae0000047ab9 */ /* 0x000fc80000000800 */
[----:B------:R-:W-:Y:S01]  /*10b60*/  LEA.HI.X R7, R2, UR5, R7, 0x1, P0 ;  /* 0x0000000502077c11 */ /* 0x000fe200080f0c07 */
[----:B------:R-:W-:-:S05]  /*10b70*/  IMAD.SHL.U32 R2, R11, 0x8, RZ ;  /* 0x000000080b027824 */ /* 0x000fca00078e00ff */
[C---:B------:R-:W-:Y:S02]  /*10b80*/  LOP3.LUT R3, R2.reuse, 0x1c0, RZ, 0xc0, !PT ;  /* 0x000001c002037812 */ /* 0x040fe400078ec0ff */
[----:B------:R-:W-:Y:S02]  /*10b90*/  LOP3.LUT R10, R2, 0x38, RZ, 0xc0, !PT ;  /* 0x00000038020a7812 */ /* 0x000fe400078ec0ff */
[----:B------:R-:W-:Y:S02]  /*10ba0*/  LOP3.LUT R3, R3, 0x38, R2, 0xf8, !PT ;  /* 0x0000003803037812 */ /* 0x000fe400078ef802 */
[C---:B------:R-:W-:Y:S02]  /*10bb0*/  LOP3.LUT R2, R10.reuse, 0x40, RZ, 0xfc, !PT ;  /* 0x000000400a027812 */ /* 0x040fe400078efcff */
[----:B------:R-:W-:Y:S02]  /*10bc0*/  ISETP.GE.AND P4, PT, R10, UR4, PT ;  /* 0x000000040a007c0c */ /* 0x000fe4000bf86270 */
[----:B------:R-:W-:-:S02]  /*10bd0*/  ISETP.GE.AND P2, PT, R2, UR4, PT ;  /* 0x0000000402007c0c */ /* 0x000fc4000bf46270 */
[----:B------:R-:W-:-:S04]  /*10be0*/  LOP3.LUT R2, R10, 0x80, RZ, 0xfc, !PT ;  /* 0x000000800a027812 */ /* 0x000fc800078efcff */
[----:B------:R-:W-:Y:S02]  /*10bf0*/  ISETP.GE.AND P1, PT, R2, UR4, PT ;  /* 0x0000000402007c0c */ /* 0x000fe4000bf26270 */
[----:B------:R-:W-:-:S04]  /*10c00*/  LOP3.LUT R2, R10, 0xc0, RZ, 0xfc, !PT ;  /* 0x000000c00a027812 */ /* 0x000fc800078efcff */
[----:B------:R-:W-:Y:S01]  /*10c10*/  ISETP.GE.AND P0, PT, R2, UR4, PT ;  /* 0x0000000402007c0c */ /* 0x000fe2000bf06270 */
[----:B------:R-:W-:Y:S01]  /*10c20*/  UMOV UR4, 0xffffffff ;  /* 0xffffffff00047882 */ /* 0x000fe20000000000 */
[----:B------:R-:W-:-:S04]  /*10c30*/  LOP3.LUT R2, R3, 0x38, R11, 0x78, !PT ;  /* 0x0000003803027812 */ /* 0x000fc800078e780b */
[----:B------:R-:W-:Y:S01]  /*10c40*/  LOP3.LUT R9, R2, 0x200, R9, 0xf8, !PT ;  /* 0x0000020002097812 */ /* 0x000fe200078ef809 */
[----:B------:R-:W-:Y:S06]  /*10c50*/  BRA.DIV UR4, `(.L_x_1067) ;  /* 0x0000003a04107947 */ /* 0x000fec000b800000 */
[----:B------:R-:W0:Y:S01]  /*10c60*/  SHFL.IDX PT, R2, R7, RZ, 0x181f ;  /* 0x00181fff07027589 */ /* 0x000e2200000e0000 */
[----:B------:R-:W-:Y:S01]  /*10c70*/  ULDC UR4, c[0x0][0x288] ;  /* 0x0000a20000047ab9 */ /* 0x000fe20000000800 */
[----:B------:R-:W-:Y:S01]  /*10c80*/  VIADD R0, R0, UR45 ;  /* 0x0000002d00007c36 */ /* 0x000fe20008000000 */
[----:B------:R-:W-:Y:S01]  /*10c90*/  ULDC.64 UR6, c[0x0][0x208] ;  /* 0x0000820000067ab9 */ /* 0x000fe20000000a00 */
[----:B------:R-:W1:Y:S01]  /*10ca0*/  SHFL.IDX PT, R14, R8, RZ, 0x181f ;  /* 0x00181fff080e7589 */ /* 0x000e6200000e0000 */
[----:B------:R-:W-:Y:S02]  /*10cb0*/  IMAD R6, R6, UR4, RZ ;  /* 0x0000000406067c24 */ /* 0x000fe4000f8e02ff */
[C---:B------:R-:W-:Y:S01]  /*10cc0*/  VIADD R11, R0.reuse, 0x10 ;  /* 0x00000010000b7836 */ /* 0x040fe20000000000 */
[----:B------:R-:W-:Y:S02]  /*10cd0*/  SHFL.IDX PT, R5, R7, 0x1, 0x181f ;  /* 0x00381f0007057f89 */ /* 0x000fe400000e0000 */
[----:B------:R-:W-:-:S02]  /*10ce0*/  ISETP.GE.AND P3, PT, R0, R6, PT ;  /* 0x000000060000720c */ /* 0x000fc40003f66270 */
[----:B------:R-:W2:Y:S11]  /*10cf0*/  SHFL.IDX PT, R4, R8, 0x1, 0x181f ;  /* 0x00381f0008047f89 */ /* 0x000eb600000e0000 */
[----:B------:R-:W-:Y:S01]  /*10d00*/  @!P3 LEA R21, R9, UR38, 0x1 ;  /* 0x000000260915bc11 */ /* 0x000fe2000f8e08ff */
[----:B0-----:R-:W-:-:S02]  /*10d10*/  IMAD.MOV.U32 R3, RZ, RZ, R2 ;  /* 0x000000ffff037224 */ /* 0x001fc400078e0002 */
[----:B-1----:R-:W-:Y:S02]  /*10d20*/  IMAD.MOV.U32 R2, RZ, RZ, R14 ;  /* 0x000000ffff027224 */ /* 0x002fe400078e000e */
[----:B------:R-:W-:Y:S02]  /*10d30*/  SHFL.IDX PT, R14, R8, 0x7, 0x181f ;  /* 0x00f81f00080e7f89 */ /* 0x000fe400000e0000 */
[----:B------:R-:W-:-:S05]  /*10d40*/  @!P3 IMAD.WIDE.U32 R2, R10, 0x2, R2 ;  /* 0x000000020a02b825 */ /* 0x000fca00078e0002 */
[----:B------:R-:W-:Y:S04]  /*10d50*/  @!P3 LDGSTS.E.BYPASS.LTC128B.128 [R21+0x10400], desc[UR6][R2.64], !P4 ;  /* 0x104000000215bfae */ /* 0x000fe8000e101d46 */
[----:B------:R-:W-:Y:S04]  /*10d60*/  @!P3 LDGSTS.E.BYPASS.LTC128B.128 [R21+0x14400], desc[UR6][R2.64+0x80], !P2 ;  /* 0x144000800215bfae */ /* 0x000fe8000d101d46 */
[----:B------:R-:W-:Y:S04]  /*10d70*/  @!P3 LDGSTS.E.BYPASS.LTC128B.128 [R21+0x18400], desc[UR6][R2.64+0x100], !P1 ;  /* 0x184001000215bfae */ /* 0x000fe8000c901d46 */
[----:B------:R0:W-:Y:S01]  /*10d80*/  @!P3 LDGSTS.E.BYPASS.LTC128B.128 [R21+0x1c400], desc[UR6][R2.64+0x180], !P0 ;  /* 0x1c4001800215bfae */ /* 0x0001e2000c101d46 */
[----:B------:R-:W-:-:S02]  /*10d90*/  ISETP.GE.AND P3, PT, R11, R6, PT ;  /* 0x000000060b00720c */ /* 0x000fc40003f66270 */
[----:B------:R-:W-:Y:S01]  /*10da0*/  IADD3 R11, R0, 0x20, RZ ;  /* 0x00000020000b7810 */ /* 0x000fe20007ffe0ff */
[----:B0-----:R-:W-:Y:S10]  /*10db0*/  SHFL.IDX PT, R3, R7, 0x2, 0x181f ;  /* 0x00581f0007037f89 */ /* 0x001ff400000e0000 */
[----:B--2---:R-:W-:Y:S01]  /*10dc0*/  @!P3 IMAD.WIDE.U32 R4, R10, 0x2, R4 ;  /* 0x000000020a04b825 */ /* 0x004fe200078e0004 */
[----:B------:R-:W-:Y:S01]  /*10dd0*/  @!P3 LEA R20, R9, UR38, 0x1 ;  /* 0x000000260914bc11 */ /* 0x000fe2000f8e08ff */
[----:B------:R-:W0:Y:S04]  /*10de0*/  SHFL.IDX PT, R2, R8, 0x2, 0x181f ;  /* 0x00581f0008027f89 */ /* 0x000e2800000e0000 */
[----:B------:R-:W-:Y:S04]  /*10df0*/  @!P3 LDGSTS.E.BYPASS.LTC128B.128 [R20+0x10c00], desc[UR6][R4.64], !P4 ;  /* 0x10c000000414bfae */ /* 0x000fe8000e101d46 */
[----:B------:R-:W-:Y:S04]  /*10e00*/  @!P3 LDGSTS.E.BYPASS.LTC128B.128 [R20+0x14c00], desc[UR6][R4.64+0x80], !P2 ;  /* 0x14c000800414bfae */ /* 0x000fe8000d101d46 */
[----:B------:R-:W-:Y:S04]  /*10e10*/  @!P3 LDGSTS.E.BYPASS.LTC128B.128 [R20+0x18c00], desc[UR6][R4.64+0x100], !P1 ;  /* 0x18c001000414bfae */ /* 0x000fe8000c901d46 */
[----:B------:R1:W-:Y:S01]  /*10e20*/  @!P3 LDGSTS.E.BYPASS.LTC128B.128 [R20+0x1cc00], desc[UR6][R4.64+0x180], !P0 ;  /* 0x1cc001800414bfae */ /* 0x0003e2000c101d46 */
[----:B------:R-:W-:Y:S01]  /*10e30*/  ISETP.GE.AND P3, PT, R11, R6, PT ;  /* 0x000000060b00720c */ /* 0x000fe20003f66270 */
[----:B------:R-:W-:-:S02]  /*10e40*/  VIADD R11, R0, 0x30 ;  /* 0x00000030000b7836 */ /* 0x000fc40000000000 */
[----:B-1----:R-:W-:Y:S10]  /*10e50*/  SHFL.IDX PT, R5, R7, 0x3, 0x181f ;  /* 0x00781f0007057f89 */ /* 0x002ff400000e0000 */
[----:B0-----:R-:W-:Y:S01]  /*10e60*/  @!P3 IMAD.WIDE.U32 R2, R10, 0x2, R2 ;  /* 0x000000020a02b825 */ /* 0x001fe200078e0002 */
        /* <DEDUP_REMOVED lines=32> */
[----:B------:R1:W-:Y:S04]  /*11070*/  @!P3 LDGSTS.E.BYPASS.LTC128B.128 [R20+0x12c00], desc[UR6][R4.64], !P4 ;  /* 0x12c000000414bfae */ /* 0x0003e8000e101d46 */
[----:B------:R1:W-:Y:S04]  /*11080*/  @!P3 LDGSTS.E.BYPASS.LTC128B.128 [R20+0x16c00], desc[UR6][R4.64+0x80], !P2 ;  /* 0x16c000800414bfae */ /* 0x0003e8000d101d46 */
[----:B------:R1:W-:Y:S04]  /*11090*/  @!P3 LDGSTS.E.BYPASS.LTC128B.128 [R20+0x1ac00], desc[UR6][R4.64+0x100], !P1 ;  /* 0x1ac001000414bfae */ /* 0x0003e8000c901d46 */
[----:B------:R1:W-:Y:S01]  /*110a0*/  @!P3 LDGSTS.E.BYPASS.LTC128B.128 [R20+0x1ec00], desc[UR6][R4.64+0x180], !P0 ;  /* 0x1ec001800414bfae */ /* 0x0003e2000c101d46 */
[----:B------:R-:W-:-:S03]  /*110b0*/  ISETP.GE.AND P3, PT, R11, R6, PT ;  /* 0x000000060b00720c */ /* 0x000fc60003f66270 */
[----:B------:R-:W2:Y:S10]  /*110c0*/  SHFL.IDX PT, R7, R7, 0x7, 0x181f ;  /* 0x00f81f0007077f89 */ /* 0x000eb400000e0000 */
[----:B0-----:R-:W-:Y:S01]  /*110d0*/  @!P3 IMAD.WIDE.U32 R2, R10, 0x2, R2 ;  /* 0x000000020a02b825 */ /* 0x001fe200078e0002 */
[----:B------:R-:W-:-:S05]  /*110e0*/  @!P3 LEA R21, R9, UR38, 0x1 ;  /* 0x000000260915bc11 */ /* 0x000fca000f8e08ff */
[----:B------:R1:W-:Y:S04]  /*110f0*/  @!P3 LDGSTS.E.BYPASS.LTC128B.128 [R21+0x13400], desc[UR6][R2.64], !P4 ;  /* 0x134000000215bfae */ /* 0x0003e8000e101d46 */
[----:B------:R1:W-:Y:S04]  /*11100*/  @!P3 LDGSTS.E.BYPASS.LTC128B.128 [R21+0x17400], desc[UR6][R2.64+0x80], !P2 ;  /* 0x174000800215bfae */ /* 0x0003e8000d101d46 */
[----:B------:R1:W-:Y:S04]  /*11110*/  @!P3 LDGSTS.E.BYPASS.LTC128B.128 [R21+0x1b400], desc[UR6][R2.64+0x100], !P1 ;  /* 0x1b4001000215bfae */ /* 0x0003e8000c901d46 */
[----:B--2---:R1:W-:Y:S02]  /*11120*/  @!P3 LDGSTS.E.BYPASS.LTC128B.128 [R21+0x1f400], desc[UR6][R2.64+0x180], !P0 ;  /* 0x1f4001800215bfae */ /* 0x0043e4000c101d46 */
.L_x_1172:
[----:B-1----:R-:W-:Y:S01]  /*11130*/  VIADD R3, R0, 0x70 ;  /* 0x0000007000037836 */ /* 0x002fe20000000000 */
        /* <DEDUP_REMOVED lines=15> */
.L_x_1069:
[----:B------:R-:W-:Y:S05]  /*11230*/  BSYNC B0 ;  /* 0x0000000000007941 */ /* 0x000fea0003800000 */
.L_x_1068:
[----:B------:R-:W-:Y:S01]  /*11240*/  NOP ;  /* 0x0000000000007918 */ /* 0x000fe20000000000 */
[----:B------:R-:W-:Y:S01]  /*11250*/  SYNCS.ARRIVE.TRANS64.RED.A0T1 RZ, [UR38+0x30800], RZ ;  /* 0x030800ffffff79a7 */ /* 0x000fe20008200426 */
[----:B------:R-:W-:Y:S01]  /*11260*/  IMAD.MOV.U32 R2, RZ, RZ, 0x1 ;  /* 0x00000001ff027424 */ /* 0x000fe200078e00ff */
[----:B------:R-:W-:Y:S04]  /*11270*/  ARRIVES.LDGSTSBAR.64.TRANSCNT [UR38+0x30800] ;  /* 0x03080000ff0079b0 */ /* 0x000fe80008000aa6 */
[----:B------:R-:W-:Y:S01]  /*11280*/  SHF.L.U32 R2, R2, 0x1f, RZ ;  /* 0x0000001f02027819 */ /* 0x000fe200000006ff */
[----:B------:R-:W-:Y:S01]  /*11290*/  NOP ;  /* 0x0000000000007918 */ /* 0x000fe20000000000 */
[----:B------:R-:W2:Y:S01]  /*112a0*/  LDL.LU R3, [R1+0x8] ;  /* 0x0000080001037983 */ /* 0x000ea20000300800 */
[----:B------:R-:W-:Y:S01]  /*112b0*/  SYNCS.ARRIVE.TRANS64.A1T0 RZ, [UR38+0x30800], RZ ;  /* 0x030800ffffff79a7 */ /* 0x000fe20008100026 */
[----:B------:R-:W1:Y:S01]  /*112c0*/  SYNCS.PHASECHK.TRANS64.TRYWAIT P0, [UR38+0x30820], R2 ;  /* 0x03082002ff0075a7 */ /* 0x000e620008000166 */
[----:B--2---:R-:W-:-:S05]  /*112d0*/  VIADD R0, R3, 0xfffffffe ;  /* 0xfffffffe03007836 */ /* 0x004fca0000000000 */
[----:B------:R-:W-:Y:S01]  /*112e0*/  ISETP.GE.AND P1, PT, R0, UR39, PT ;  /* 0x0000002700007c0c */ /* 0x000fe2000bf26270 */
[----:B-1----:R-:W-:-:S12]  /*112f0*/  @!P0 BRA `(.L_x_1070) ;  /* 0x0000003c002c8947 */ /* 0x002fd80003800000 */
.L_x_1173:
[----:B0-----:R-:W-:Y:S02]  /*11300*/  IMAD.MOV.U32 R9, RZ, RZ, 0x1 ;  /* 0x00000001ff097424 */ /* 0x001fe400078e00ff */
[----:B------:R-:W-:Y:S01]  /*11310*/  IMAD.MOV.U32 R8, RZ, RZ, RZ ;  /* 0x000000ffff087224 */ /* 0x000fe200078e00ff */
[----:B------:R-:W-:Y:S06]  /*11320*/  @!P1 BRA `(.L_x_1071) ;  /* 0x0000002000f09947 */ /* 0x000fec0003800000 */
[----:B------:R-:W-:Y:S01]  /*11330*/  UIADD3 UR4, UR44, 0x1, URZ ;  /* 0x000000012c047890 */ /* 0x000fe2000fffe03f */
[----:B------:R-:W0:Y:S01]  /*11340*/  S2R R4, SR_TID.X ;  /* 0x0000000000047919 */ /* 0x000e220000002100 */
[----:B------:R-:W-:Y:S01]  /*11350*/  ULOP3.LUT UR5, URZ, UR42, URZ, 0x33, !UPT ;  /* 0x0000002a3f057292 */ /* 0x000fe2000f8e333f */
[----:B------:R-:W-:Y:S01]  /*11360*/  IMAD.MOV.U32 R9, RZ, RZ, 0x1 ;  /* 0x00000001ff097424 */ /* 0x000fe200078e00ff */
[----:B------:R-:W-:-:S04]  /*11370*/  UIMAD UR4, UR4, UR41, URZ ;  /* 0x00000029040472a4 */ /* 0x000fc8000f8e023f */
[----:B-1----:R-:W-:Y:S01]  /*11380*/  IMAD.U32 R3, RZ, RZ, UR5 ;  /* 0x00000005ff037e24 */ /* 0x002fe2000f8e00ff */
[----:B------:R-:W-:Y:S01]  /*11390*/  ULOP3.LUT UR5, URZ, UR39, URZ, 0x33, !UPT ;  /* 0x000000273f057292 */ /* 0x000fe2000f8e333f */
[----:B------:R-:W-:Y:S01]  /*113a0*/  LOP3.LUT R2, RZ, UR4, RZ, 0x33, !PT ;  /* 0x00000004ff027c12 */ /* 0x000fe2000f8e33ff */
[----:B------:R-:W-:-:S03]  /*113b0*/  ULOP3.LUT UR4, URZ, UR43, URZ, 0x33, !UPT ;  /* 0x0000002b3f047292 */ /* 0x000fc6000f8e333f */
[----:B------:R-:W-:Y:S01]  /*113c0*/  VIADDMNMX R2, R2, -UR40, R3, !PT ;  /* 0x8000002802027c46 */ /* 0x000fe2000f800103 */
[----:B------:R-:W-:-:S03]  /*113d0*/  IMAD.MOV.U32 R3, RZ, RZ, 0x2 ;  /* 0x00000002ff037424 */ /* 0x000fc600078e00ff */
[----:B------:R-:W-:-:S04]  /*113e0*/  VIMNMX R2, R2, UR4, !PT ;  /* 0x0000000402027c48 */ /* 0x000fc8000ffe0100 */
[----:B------:R-:W-:-:S05]  /*113f0*/  VIADDMNMX R3, R2, R3, UR5, !PT ;  /* 0x0000000502037e46 */ /* 0x000fca000f800103 */
[----:B------:R-:W-:-:S05]  /*11400*/  VIADD R5, R3, 0xfffffffe ;  /* 0xfffffffe03057836 */ /* 0x000fca0000000000 */
[-C--:B------:R-:W-:Y:S02]  /*11410*/  ISETP.NE.AND P0, PT, R5, R2.reuse, PT ;  /* 0x000000020500720c */ /* 0x080fe40003f05270 */
[----:B------:R-:W-:Y:S02]  /*11420*/  LOP3.LUT R2, RZ, R2, RZ, 0x33, !PT ;  /* 0x00000002ff027212 */ /* 0x000fe400078e33ff */
[----:B0-----:R-:W-:Y:S01]  /*11430*/  LOP3.LUT R10, R4, 0x1f, RZ, 0xc0, !PT ;  /* 0x0000001f040a7812 */ /* 0x001fe200078ec0ff */
[----:B------:R-:W-:Y:S02]  /*11440*/  IMAD.MOV.U32 R4, RZ, RZ, R16 ;  /* 0x000000ffff047224 */ /* 0x000fe400078e0010 */
[----:B------:R-:W-:-:S05]  /*11450*/  IMAD.IADD R3, R3, 0x1, R2 ;  /* 0x0000000103037824 */ /* 0x000fca00078e0202 */
[----:B------:R-:W-:Y:S01]  /*11460*/  LOP3.LUT R12, R3, 0x1, RZ, 0xc0, !PT ;  /* 0x00000001030c7812 */ /* 0x000fe200078ec0ff */
[----:B------:R-:W-:Y:S06]  /*11470*/  @!P0 BRA `(.L_x_1072) ;  /* 0x0000001400c88947 */ /* 0x000fec0003800000 */
[----:B------:R-:W-:Y:S01]  /*11480*/  BSSY B0, `(.L_x_1072) ;  /* 0x0000171000007945 */ /* 0x000fe20003800000 */
[----:B------:R-:W-:Y:S01]  /*11490*/  IADD3 R6, R3, -R12, RZ ;  /* 0x8000000c03067210 */ /* 0x000fe20007ffe0ff */
[----:B------:R-:W-:Y:S02]  /*114a0*/  IMAD.MOV.U32 R7, RZ, RZ, 0x1 ;  /* 0x00000001ff077424 */ /* 0x000fe400078e00ff */
[----:B------:R-:W-:-:S07]  /*114b0*/  IMAD.MOV.U32 R4, RZ, RZ, R16 ;  /* 0x000000ffff047224 */ /* 0x000fce00078e0010 */
.L_x_1111:
[----:B------:R-:W2:Y:S01]  /*114c0*/  LDL R2, [R1] ;  /* 0x0000000001027983 */ /* 0x000ea20000100800 */
[----:B------:R-:W-:Y:S01]  /*114d0*/  VIADD R6, R6, 0xfffffffe ;  /* 0xfffffffe06067836 */ /* 0x000fe20000000000 */
[----:B------:R-:W-:Y:S04]  /*114e0*/  BSSY B1, `(.L_x_1073) ;  /* 0x00000b3000017945 */ /* 0x000fe80003800000 */
[----:B------:R-:W-:Y:S02]  /*114f0*/  ISETP.NE.AND P2, PT, R6, RZ, PT ;  /* 0x000000ff0600720c */ /* 0x000fe40003f45270 */
[----:B--2---:R-:W-:-:S13]  /*11500*/  ISETP.NE.AND P0, PT, R2, RZ, PT ;  /* 0x000000ff0200720c */ /* 0x004fda0003f05270 */
[----:B------:R-:W-:Y:S05]  /*11510*/  @!P0 BRA `(.L_x_1074) ;  /* 0x0000000800bc8947 */ /* 0x000fea0003800000 */
[----:B------:R-:W2:Y:S01]  /*11520*/  LDL R2, [R1+0x4] ;  /* 0x0000040001027983 */ /* 0x000ea20000100800 */
[----:B------:R-:W-:Y:S01]  /*11530*/  IMAD.MOV.U32 R9, RZ, RZ, R0 ;  /* 0x000000ffff097224 */ /* 0x000fe200078e0000 */
        /* <DEDUP_REMOVED lines=11> */
[----:B------:R-:W-:-:S03]  /*115f0*/  IMAD R4, R18, UR5, R5 ;  /* 0x0000000512047c24 */ /* 0x000fc6000f8e0205 */
[--C-:B------:R-:W-:Y:S01]  /*11600*/  SHF.R.S32.HI R3, RZ, 0x1f, R2.reuse ;  /* 0x0000001fff037819 */ /* 0x100fe20000011402 */
[--C-:B------:R-:W-:Y:S02]  /*11610*/  IMAD.MOV R5, RZ, RZ, -R2.reuse ;  /* 0x000000ffff057224 */ /* 0x100fe400078e0a02 */
[----:B------:R-:W-:Y:S01]  /*11620*/  IMAD.WIDE.U32 R2, R18, UR4, R2 ;  /* 0x0000000412027c25 */ /* 0x000fe2000f8e0002 */
[----:B------:R-:W-:-:S03]  /*11630*/  ULDC.64 UR4, c[0x0][0x418] ;  /* 0x0001060000047ab9 */ /* 0x000fc60000000a00 */
[----:B------:R-:W-:Y:S01]  /*11640*/  IMAD.IADD R3, R4, 0x1, R3 ;  /* 0x0000000104037824 */ /* 0x000fe200078e0203 */
[----:B------:R-:W-:Y:S01]  /*11650*/  LEA R4, P0, R2, UR4, 0x2 ;  /* 0x0000000402047c11 */ /* 0x000fe2000f8010ff */
[----:B------:R-:W-:-:S03]  /*11660*/  IMAD R9, R9, R5, R0 ;  /* 0x0000000509097224 */ /* 0x000fc600078e0200 */
[----:B------:R-:W-:-:S05]  /*11670*/  LEA.HI.X R5, R2, UR5, R3, 0x2, P0 ;  /* 0x0000000502057c11 */ /* 0x000fca00080f1403 */
[----:B------:R0:W5:Y:S04]  /*11680*/  LDG.E R4, desc[UR6][R4.64] ;  /* 0x0000000604047981 */ /* 0x000168000c1e1900 */
.L_x_1075:
[----:B------:R-:W1:Y:S01]  /*11690*/  S2R R2, SR_TID.X ;  /* 0x0000000000027919 */ /* 0x000e620000002100 */
[----:B------:R-:W-:Y:S01]  /*116a0*/  BSSY B2, `(.L_x_1076) ;  /* 0x0000006000027945 */ /* 0x000fe20003800000 */
[----:B-1----:R-:W-:Y:S02]  /*116b0*/  LOP3.LUT R3, R2, 0x7f, RZ, 0xc0, !PT ;  /* 0x0000007f02037812 */ /* 0x002fe400078ec0ff */
[----:B------:R-:W-:Y:S02]  /*116c0*/  SHF.L.U32 R2, R7, 0x1f, RZ ;  /* 0x0000001f07027819 */ /* 0x000fe400000006ff */
[----:B------:R-:W-:Y:S02]  /*116d0*/  ISETP.NE.AND P1, PT, R3, RZ, PT ;  /* 0x000000ff0300720c */ /* 0x000fe40003f25270 */
[----:B------:R-:W1:Y:S02]  /*116e0*/  SYNCS.PHASECHK.TRANS64.TRYWAIT P0, [UR38+0x30848], R2 ;  /* 0x03084802ff0075a7 */ /* 0x000e640008000166 */
[----:B-1----:R-:W-:Y:S09]  /*116f0*/  @!P0 BRA `(.L_x_1077) ;  /* 0x0000003800448947 */ /* 0x002ff20003800000 */
.L_x_1174:
[----:B------:R-:W-:Y:S05]  /*11700*/  BSYNC B2 ;  /* 0x0000000000027941 */ /* 0x000fea0003800000 */
.L_x_1076:
[----:B------:R-:W-:Y:S04]  /*11710*/  BSSY B2, `(.L_x_1078) ;  /* 0x0000007000027945 */ /* 0x000fe80003800000 */
[----:B------:R-:W-:Y:S05]  /*11720*/  @P1 BRA `(.L_x_1079) ;  /* 0x0000000000141947 */ /* 0x000fea0003800000 */
[----:B------:R-:W-:Y:S01]  /*11730*/  ISETP.NE.AND P0, PT, R10, RZ, PT ;  /* 0x000000ff0a00720c */ /* 0x000fe20003f05270 */
[----:B-1----:R-:W-:-:S04]  /*11740*/  IMAD.MOV.U32 R3, RZ, RZ, 0x8000 ;  /* 0x00008000ff037424 */ /* 0x002fc800078e00ff */
[----:B------:R2:W-:Y:S08]  /*11750*/  SYNCS.ARRIVE.TRANS64 RZ, [UR38+0x30838], R3 ;  /* 0x03083803ffff79a7 */ /* 0x0005f00008000026 */
[----:B--2---:R-:W-:Y:S05]  /*11760*/  @!P0 BRA `(.L_x_1079) ;  /* 0x0000000000048947 */ /* 0x004fea0003800000 */
[----:B------:R-:W-:Y:S01]  /*11770*/  BPT.TRAP 0x1 ;  /* 0x000000040000795c */ /* 0x000fe20000300000 */
.L_x_1079:
[----:B------:R-:W-:Y:S05]  /*11780*/  BSYNC B2 ;  /* 0x0000000000027941 */ /* 0x000fea0003800000 */
.L_x_1078:
[----:B------:R-:W-:Y:S01]  /*11790*/  IMAD.MOV.U32 R14, RZ, RZ, RZ ;  /* 0x000000ffff0e7224 */ /* 0x000fe200078e00ff */
[----:B------:R-:W-:Y:S01]  /*117a0*/  ULDC.64 UR4, c[0x0][0x198] ;  /* 0x0000660000047ab9 */ /* 0x000fe20000000a00 */
[----:B------:R-:W-:Y:S01]  /*117b0*/  PLOP3.LUT P0, PT, PT, PT, PT, 0x80, 0x0 ;  /* 0x000000000000781c */ /* 0x000fe20003f0f070 */
[----:B------:R-:W-:Y:S01]  /*117c0*/  UIADD3 UR4, UP0, UR4, 0x370, URZ ;  /* 0x0000037004047890 */ /* 0x000fe2000ff1e03f */
[----:B-1----:R-:W-:Y:S01]  /*117d0*/  IMAD.SHL.U32 R3, R9, 0x40, RZ ;  /* 0x0000004009037824 */ /* 0x002fe200078e00ff */
[----:B------:R-:W-:Y:S01]  /*117e0*/  R2UR UR34, R14 ;  /* 0x000000000e2272ca */ /* 0x000fe200000e0000 */
[----:B------:R-:W-:Y:S02]  /*117f0*/  UIADD3 UR32, UR38, 0x28400, URZ ;  /* 0x0002840026207890 */ /* 0x000fe4000fffe03f */
[----:B------:R-:W-:Y:S02]  /*11800*/  UIADD3 UR33, UR38, 0x30838, URZ ;  /* 0x0003083826217890 */ /* 0x000fe4000fffe03f */
[----:B------:R-:W-:Y:S01]  /*11810*/  UIADD3.X UR5, URZ, UR5, URZ, UP0, !UPT ;  /* 0x000000053f057290 */ /* 0x000fe200087fe43f */
[----:B------:R-:W-:Y:S01]  /*11820*/  UMOV UR6, 0x0 ;  /* 0x0000000000067882 */ /* 0x000fe20000000000 */
[----:B------:R-:W-:-:S10]  /*11830*/  UMOV UR7, 0x14f00000 ;  /* 0x14f0000000077882 */ /* 0x000fd40000000000 */
.L_x_1080:
[----:B------:R-:W-:-:S13]  /*11840*/  @P0 ELECT P3, URZ, PT ;  /* 0x00000000003f082f */ /* 0x000fda0003860000 */
[----:B-----5:R-:W-:Y:S02]  /*11850*/  @P3 R2UR UR37, R4 ;  /* 0x00000000042532ca */ /* 0x020fe400000e0000 */
        /* <DEDUP_REMOVED lines=11> */
.L_x_1081:
        /* <DEDUP_REMOVED lines=15> */
.L_x_1082:
        /* <DEDUP_REMOVED lines=15> */
.L_x_1083:
        /* <DEDUP_REMOVED lines=12> */
.L_x_1175:
[----:B------:R-:W-:Y:S05]  /*11bb0*/  BSYNC B2 ;  /* 0x0000000000027941 */ /* 0x000fea0003800000 */
.L_x_1084:
        /* <DEDUP_REMOVED lines=9> */
.L_x_1087:
[----:B------:R-:W-:Y:S05]  /*11c50*/  BSYNC B2 ;  /* 0x0000000000027941 */ /* 0x000fea0003800000 */
.L_x_1086:
[----:B------:R-:W-:Y:S01]  /*11c60*/  R2UR UR6, R2 ;  /* 0x00000000020672ca */ /* 0x000fe200000e0000 */
[----:B------:R-:W-:Y:S01]  /*11c70*/  ULDC.64 UR4, c[0x0][0x198] ;  /* 0x0000660000047ab9 */ /* 0x000fe20000000a00 */
[----:B------:R-:W-:Y:S01]  /*11c80*/  R2UR UR7, R3 ;  /* 0x00000000030772ca */ /* 0x000fe200000e0000 */
[----:B------:R-:W-:Y:S01]  /*11c90*/  UIADD3 UR4, UP0, UR4, 0x470, URZ ;  /* 0x0000047004047890 */ /* 0x000fe2000ff1e03f */
[----:B------:R-:W-:Y:S01]  /*11ca0*/  R2UR UR10, R14 ;  /* 0x000000000e0a72ca */ /* 0x000fe200000e0000 */
[----:B------:R-:W-:Y:S01]  /*11cb0*/  IMAD.SHL.U32 R14, R17, 0x40, RZ ;  /* 0x00000040110e7824 */ /* 0x000fe200078e00ff */
[----:B------:R-:W-:Y:S01]  /*11cc0*/  PLOP3.LUT P0, PT, PT, PT, PT, 0x80, 0x0 ;  /* 0x000000000000781c */ /* 0x000fe20003f0f070 */
[----:B------:R-:W-:Y:S02]  /*11cd0*/  UIADD3 UR8, UR38, 0x400, URZ ;  /* 0x0000040026087890 */ /* 0x000fe4000fffe03f */
[----:B------:R-:W-:Y:S02]  /*11ce0*/  UIADD3 UR9, UR38, 0x30850, URZ ;  /* 0x0003085026097890 */ /* 0x000fe4000fffe03f */
[----:B------:R-:W-:-:S12]  /*11cf0*/  UIADD3.X UR5, URZ, UR5, URZ, UP0, !UPT ;  /* 0x000000053f057290 */ /* 0x000fd800087fe43f */
.L_x_1088:
        /* <DEDUP_REMOVED lines=13> */
.L_x_1089:
        /* <DEDUP_REMOVED lines=13> */
.L_x_1090:
        /* <DEDUP_REMOVED lines=13> */
.L_x_1091:
        /* <DEDUP_REMOVED lines=10> */
.L_x_1074:
[----:B------:R-:W-:Y:S05]  /*12010*/  BSYNC B1 ;  /* 0x0000000000017941 */ /* 0x000fea0003800000 */
.L_x_1073:
        /* <DEDUP_REMOVED lines=28> */
.L_x_1094:
[----:B------:R-:W1:Y:S01]  /*121e0*/  S2R R2, SR_TID.X ;  /* 0x0000000000027919 */ /* 0x000e620000002100 */
[----:B------:R-:W-:Y:S01]  /*121f0*/  BSSY B2, `(.L_x_1095) ;  /* 0x0000006000027945 */ /* 0x000fe20003800000 */
[----:B-1----:R-:W-:Y:S02]  /*12200*/  LOP3.LUT R3, R2, 0x7f, RZ, 0xc0, !PT ;  /* 0x0000007f02037812 */ /* 0x002fe400078ec0ff */
[----:B------:R-:W-:Y:S02]  /*12210*/  SHF.L.U32 R2, R9, 0x1f, RZ ;  /* 0x0000001f09027819 */ /* 0x000fe400000006ff */
[----:B------:R-:W-:Y:S02]  /*12220*/  ISETP.NE.AND P1, PT, R3, RZ, PT ;  /* 0x000000ff0300720c */ /* 0x000fe40003f25270 */
[----:B------:R-:W1:Y:S02]  /*12230*/  SYNCS.PHASECHK.TRANS64.TRYWAIT P0, [UR38+0x30840], R2 ;  /* 0x03084002ff0075a7 */ /* 0x000e640008000166 */
[----:B-1----:R-:W-:Y:S09]  /*12240*/  @!P0 BRA `(.L_x_1096) ;  /* 0x0000002c00a08947 */ /* 0x002ff20003800000 */
.L_x_1176:
[----:B------:R-:W-:Y:S05]  /*12250*/  BSYNC B2 ;  /* 0x0000000000027941 */ /* 0x000fea0003800000 */
.L_x_1095:
[----:B------:R-:W-:Y:S04]  /*12260*/  BSSY B2, `(.L_x_1097) ;  /* 0x0000007000027945 */ /* 0x000fe80003800000 */
[----:B------:R-:W-:Y:S05]  /*12270*/  @P1 BRA `(.L_x_1098) ;  /* 0x0000000000141947 */ /* 0x000fea0003800000 */
[----:B------:R-:W-:Y:S01]  /*12280*/  ISETP.NE.AND P0, PT, R10, RZ, PT ;  /* 0x000000ff0a00720c */ /* 0x000fe20003f05270 */
[----:B-1----:R-:W-:-:S04]  /*12290*/  IMAD.MOV.U32 R2, RZ, RZ, 0x8000 ;  /* 0x00008000ff027424 */ /* 0x002fc800078e00ff */
[----:B------:R2:W-:Y:S08]  /*122a0*/  SYNCS.ARRIVE.TRANS64 RZ, [UR38+0x30830], R2 ;  /* 0x03083002ffff79a7 */ /* 0x0005f00008000026 */
[----:B--2---:R-:W-:Y:S05]  /*122b0*/  @!P0 BRA `(.L_x_1098) ;  /* 0x0000000000048947 */ /* 0x004fea0003800000 */
[----:B------:R-:W-:Y:S01]  /*122c0*/  BPT.TRAP 0x1 ;  /* 0x000000040000795c */ /* 0x000fe20000300000 */
.L_x_1098:
[----:B------:R-:W-:Y:S05]  /*122d0*/  BSYNC B2 ;  /* 0x0000000000027941 */ /* 0x000fea0003800000 */
.L_x_1097:
        /* <DEDUP_REMOVED lines=11> */
.L_x_1099:
        /* <DEDUP_REMOVED lines=14> */
.L_x_1100:
        /* <DEDUP_REMOVED lines=14> */
.L_x_1101:
        /* <DEDUP_REMOVED lines=14> */
.L_x_1102:
        /* <DEDUP_REMOVED lines=12> */
.L_x_1177:
[----:B------:R-:W-:Y:S05]  /*126f0*/  BSYNC B2 ;  /* 0x0000000000027941 */ /* 0x000fea0003800000 */
.L_x_1103:
        /* <DEDUP_REMOVED lines=9> */
.L_x_1106:
[----:B------:R-:W-:Y:S05]  /*12790*/  BSYNC B2 ;  /* 0x0000000000027941 */ /* 0x000fea0003800000 */
.L_x_1105:
        /* <DEDUP_REMOVED lines=10> */
.L_x_1107:
        /* <DEDUP_REMOVED lines=13> */
.L_x_1108:
        /* <DEDUP_REMOVED lines=13> */
.L_x_1109:
        /* <DEDUP_REMOVED lines=13> */
.L_x_1110:
        /* <DEDUP_REMOVED lines=10> */
.L_x_1093:
[----:B------:R-:W-:Y:S05]  /*12b50*/  BSYNC B1 ;  /* 0x0000000000017941 */ /* 0x000fea0003800000 */
.L_x_1092:
[----:B------:R-:W-:Y:S01]  /*12b60*/  IADD3 R0, R0, -0x2, RZ ;  /* 0xfffffffe00007810 */ /* 0x000fe20007ffe0ff */
[----:B------:R-:W-:Y:S01]  /*12b70*/  IMAD.MOV.U32 R7, RZ, RZ, R9 ;  /* 0x000000ffff077224 */ /* 0x000fe200078e0009 */
[----:B------:R-:W-:Y:S06]  /*12b80*/  @P2 BRA `(.L_x_1111) ;  /* 0xffffffe8004c2947 */ /* 0x000fec000383ffff */
[----:B------:R-:W-:Y:S05]  /*12b90*/  BSYNC B0 ;  /* 0x0000000000007941 */ /* 0x000fea0003800000 */
.L_x_1072:
[----:B------:R-:W-:Y:S01]  /*12ba0*/  ISETP.NE.AND P0, PT, R12, RZ, PT ;  /* 0x000000ff0c00720c */ /* 0x000fe20003f05270 */
[----:B------:R-:W-:-:S12]  /*12bb0*/  BSSY B0, `(.L_x_1071) ;  /* 0x00000b3000007945 */ /* 0x000fd80003800000 */
[----:B------:R-:W-:Y:S05]  /*12bc0*/  @!P0 BRA `(.L_x_1112) ;  /* 0x0000000800c48947 */ /* 0x000fea0003800000 */
[----:B------:R-:W2:Y:S01]  /*12bd0*/  LDL R2, [R1] ;  /* 0x0000000001027983 */ /* 0x000ea20000100800 */
[----:B------:R-:W-:Y:S01]  /*12be0*/  IMAD.MOV.U32 R8, RZ, RZ, 0x1 ;  /* 0x00000001ff087424 */ /* 0x000fe200078e00ff */
        /* <DEDUP_REMOVED lines=25> */
.L_x_1113:
[----:B------:R-:W1:Y:S01]  /*12d80*/  S2R R2, SR_TID.X ;  /* 0x0000000000027919 */ /* 0x000e620000002100 */
[----:B------:R-:W-:Y:S01]  /*12d90*/  BSSY B1, `(.L_x_1114) ;  /* 0x0000006000017945 */ /* 0x000fe20003800000 */
[----:B-1----:R-:W-:Y:S02]  /*12da0*/  LOP3.LUT R3, R2, 0x7f, RZ, 0xc0, !PT ;  /* 0x0000007f02037812 */ /* 0x002fe400078ec0ff */
[----:B------:R-:W-:Y:S02]  /*12db0*/  SHF.L.U32 R2, R9, 0x1f, RZ ;  /* 0x0000001f09027819 */ /* 0x000fe400000006ff */
[----:B------:R-:W-:Y:S02]  /*12dc0*/  ISETP.NE.AND P1, PT, R3, RZ, PT ;  /* 0x000000ff0300720c */ /* 0x000fe40003f25270 */
[----:B------:R-:W1:Y:S02]  /*12dd0*/  SYNCS.PHASECHK.TRANS64.TRYWAIT P0, [UR38+0x30848], R2 ;  /* 0x03084802ff0075a7 */ /* 0x000e640008000166 */
[----:B-1----:R-:W-:Y:S09]  /*12de0*/  @!P0 BRA `(.L_x_1115) ;  /* 0x0000002000e88947 */ /* 0x002ff20003800000 */
.L_x_1178:
[----:B------:R-:W-:Y:S05]  /*12df0*/  BSYNC B1 ;  /* 0x0000000000017941 */ /* 0x000fea0003800000 */
.L_x_1114:
[----:B------:R-:W-:Y:S04]  /*12e00*/  BSSY B1, `(.L_x_1116) ;  /* 0x0000007000017945 */ /* 0x000fe80003800000 */
[----:B------:R-:W-:Y:S05]  /*12e10*/  @P1 BRA `(.L_x_1117) ;  /* 0x0000000000141947 */ /* 0x000fea0003800000 */
[----:B------:R-:W-:Y:S01]  /*12e20*/  ISETP.NE.AND P0, PT, R10, RZ, PT ;  /* 0x000000ff0a00720c */ /* 0x000fe20003f05270 */
[----:B-1----:R-:W-:-:S04]  /*12e30*/  IMAD.MOV.U32 R3, RZ, RZ, 0x8000 ;  /* 0x00008000ff037424 */ /* 0x002fc800078e00ff */
[----:B------:R2:W-:Y:S08]  /*12e40*/  SYNCS.ARRIVE.TRANS64 RZ, [UR38+0x30838], R3 ;  /* 0x03083803ffff79a7 */ /* 0x0005f00008000026 */
[----:B--2---:R-:W-:Y:S05]  /*12e50*/  @!P0 BRA `(.L_x_1117) ;  /* 0x0000000000048947 */ /* 0x004fea0003800000 */
[----:B------:R-:W-:Y:S01]  /*12e60*/  BPT.TRAP 0x1 ;  /* 0x000000040000795c */ /* 0x000fe20000300000 */
.L_x_1117:
[----:B------:R-:W-:Y:S05]  /*12e70*/  BSYNC B1 ;  /* 0x0000000000017941 */ /* 0x000fea0003800000 */
.L_x_1116:
[----:B0-----:R-:W-:Y:S01]  /*12e80*/  IMAD.MOV.U32 R5, RZ, RZ, RZ ;  /* 0x000000ffff057224 */ /* 0x001fe200078e00ff */
        /* <DEDUP_REMOVED lines=10> */
.L_x_1118:
        /* <DEDUP_REMOVED lines=14> */
.L_x_1119:
        /* <DEDUP_REMOVED lines=14> */
.L_x_1120:
        /* <DEDUP_REMOVED lines=14> */
.L_x_1121:
        /* <DEDUP_REMOVED lines=11> */
.L_x_1179:
[----:B------:R-:W-:Y:S05]  /*13280*/  BSYNC B1 ;  /* 0x0000000000017941 */ /* 0x000fea0003800000 */
.L_x_1122:
        /* <DEDUP_REMOVED lines=9> */
.L_x_1125:
[----:B------:R-:W-:Y:S05]  /*13320*/  BSYNC B1 ;  /* 0x0000000000017941 */ /* 0x000fea0003800000 */
.L_x_1124:
        /* <DEDUP_REMOVED lines=10> */
.L_x_1126:
        /* <DEDUP_REMOVED lines=13> */
.L_x_1127:
        /* <DEDUP_REMOVED lines=13> */
.L_x_1128:
        /* <DEDUP_REMOVED lines=13> */
.L_x_1129:
        /* <DEDUP_REMOVED lines=8> */
[----:B------:R-:W-:Y:S01]  /*136c0*/  IMAD.MOV.U32 R17, RZ, RZ, R0 ;  /* 0x000000ffff117224 */ /* 0x000fe200078e0000 */
[----:B------:R-:W-:-:S07]  /*136d0*/  MOV R16, R4 ;  /* 0x0000000400107202 */ /* 0x000fce0000000f00 */
.L_x_1112:
[----:B------:R-:W-:Y:S05]  /*136e0*/  BSYNC B0 ;  /* 0x0000000000007941 */ /* 0x000fea0003800000 */
.L_x_1071:
[----:B------:R-:W2:Y:S01]  /*136f0*/  LDL.LU R0, [R1] ;  /* 0x0000000001007983 */ /* 0x000ea20000300800 */
[----:B------:R-:W-:Y:S01]  /*13700*/  BSSY B0, `(.L_x_1130) ;  /* 0x0000051000007945 */ /* 0x000fe20003800000 */
[----:B--2---:R-:W-:-:S13]  /*13710*/  ISETP.NE.AND P0, PT, R0, RZ, PT ;  /* 0x000000ff0000720c */ /* 0x004fda0003f05270 */
[----:B------:R-:W-:Y:S05]  /*13720*/  @!P0 BRA `(.L_x_1131) ;  /* 0x0000000400388947 */ /* 0x000fea0003800000 */
[----:B------:R-:W0:Y:S01]  /*13730*/  S2R R0, SR_TID.X ;  /* 0x0000000000007919 */ /* 0x000e220000002100 */
[----:B-1----:R-:W-:Y:S01]  /*13740*/  LEA R3, R8, UR38, 0x3 ;  /* 0x0000002608037c11 */ /* 0x002fe2000f8e18ff */
[----:B------:R-:W-:Y:S01]  /*13750*/  BSSY B1, `(.L_x_1132) ;  /* 0x0000006000017945 */ /* 0x000fe20003800000 */
[----:B0-----:R-:W-:Y:S02]  /*13760*/  LOP3.LUT R2, R0, 0x7f, RZ, 0xc0, !PT ;  /* 0x0000007f00027812 */ /* 0x001fe400078ec0ff */
[----:B------:R-:W-:Y:S02]  /*13770*/  SHF.L.U32 R0, R9, 0x1f, RZ ;  /* 0x0000001f09007819 */ /* 0x000fe400000006ff */
[----:B------:R-:W-:Y:S02]  /*13780*/  ISETP.NE.AND P1, PT, R2, RZ, PT ;  /* 0x000000ff0200720c */ /* 0x000fe40003f25270 */
[----:B------:R-:W0:Y:S02]  /*13790*/  SYNCS.PHASECHK.TRANS64.TRYWAIT P0, [R3+URZ+0x30860], R0 ;  /* 0x03086000030075a7 */ /* 0x000e24000800017f */
[----:B0-----:R-:W-:Y:S09]  /*137a0*/  @!P0 BRA `(.L_x_1133) ;  /* 0x0000001800a88947 */ /* 0x001ff20003800000 */
.L_x_1180:
[----:B------:R-:W-:Y:S05]  /*137b0*/  BSYNC B1 ;  /* 0x0000000000017941 */ /* 0x000fea0003800000 */
.L_x_1132:
[----:B------:R-:W-:Y:S04]  /*137c0*/  BSSY B1, `(.L_x_1134) ;  /* 0x0000008000017945 */ /* 0x000fe80003800000 */
[----:B------:R-:W-:Y:S05]  /*137d0*/  @P1 BRA `(.L_x_1135) ;  /* 0x0000000000181947 */ /* 0x000fea0003800000 */
[----:B------:R-:W1:Y:S01]  /*137e0*/  S2R R2, SR_TID.X ;  /* 0x0000000000027919 */ /* 0x000e620000002100 */
[----:B0-----:R-:W-:-:S04]  /*137f0*/  IMAD.MOV.U32 R0, RZ, RZ, 0x8000 ;  /* 0x00008000ff007424 */ /* 0x001fc800078e00ff */
[----:B------:R2:W-:Y:S01]  /*13800*/  SYNCS.ARRIVE.TRANS64 RZ, [R3+URZ+0x30850], R0 ;  /* 0x0308500003ff79a7 */ /* 0x0005e2000800003f */
[----:B-1----:R-:W-:-:S13]  /*13810*/  LOP3.LUT P0, RZ, R2, 0x1f, RZ, 0xc0, !PT ;  /* 0x0000001f02ff7812 */ /* 0x002fda000780c0ff */
[----:B--2---:R-:W-:Y:S05]  /*13820*/  @!P0 BRA `(.L_x_1135) ;  /* 0x0000000000048947 */ /* 0x004fea0003800000 */
[----:B------:R-:W-:Y:S01]  /*13830*/  BPT.TRAP 0x1 ;  /* 0x000000040000795c */ /* 0x000fe20000300000 */
.L_x_1135:
[----:B------:R-:W-:Y:S05]  /*13840*/  BSYNC B1 ;  /* 0x0000000000017941 */ /* 0x000fea0003800000 */
.L_x_1134:
[----:B------:R-:W-:Y:S01]  /*13850*/  R2UR UR4, R8 ;  /* 0x00000000080472ca */ /* 0x000fe200000e0000 */
[----:B------:R-:W-:Y:S01]  /*13860*/  ULDC.64 UR6, c[0x0][0x198] ;  /* 0x0000660000067ab9 */ /* 0x000fe20000000a00 */
[----:B------:R-:W-:Y:S01]  /*13870*/  R2UR UR9, R3 ;  /* 0x00000000030972ca */ /* 0x000fe200000e0000 */
[----:B------:R-:W-:Y:S01]  /*13880*/  UIADD3 UR6, UP0, UR6, 0x470, URZ ;  /* 0x0000047006067890 */ /* 0x000fe2000ff1e03f */
[----:B------:R-:W-:Y:S01]  /*13890*/  PLOP3.LUT P0, PT, PT, PT, PT, 0x80, 0x0 ;  /* 0x000000000000781c */ /* 0x000fe20003f0f070 */
[----:B------:R-:W-:Y:S01]  /*138a0*/  IMAD.SHL.U32 R17, R17, 0x40, RZ ;  /* 0x0000004011117824 */ /* 0x000fe200078e00ff */
[----:B------:R-:W-:Y:S01]  /*138b0*/  UMOV UR14, 0x0 ;  /* 0x00000000000e7882 */ /* 0x000fe20000000000 */
[----:B------:R-:W-:Y:S01]  /*138c0*/  UIADD3.X UR7, URZ, UR7, URZ, UP0, !UPT ;  /* 0x000000073f077290 */ /* 0x000fe200087fe43f */
[----:B------:R-:W-:Y:S01]  /*138d0*/  UMOV UR15, 0x14f00000 ;  /* 0x14f00000000f7882 */ /* 0x000fe20000000000 */
[----:B------:R-:W-:-:S04]  /*138e0*/  UMOV UR10, URZ ;  /* 0x0000003f000a7c82 */ /* 0x000fc80008000000 */
[----:B------:R-:W-:Y:S02]  /*138f0*/  ULEA UR4, UR4, UR38, 0xf ;  /* 0x0000002604047291 */ /* 0x000fe4000f8e783f */
[----:B------:R-:W-:Y:S02]  /*13900*/  UIADD3 UR9, UR9, 0x30850, URZ ;  /* 0x0003085009097890 */ /* 0x000fe4000fffe03f */
[----:B------:R-:W-:-:S12]  /*13910*/  UIADD3 UR8, UR4, 0x400, URZ ;  /* 0x0000040004087890 */ /* 0x000fd8000fffe03f */
.L_x_1136:
        /* <DEDUP_REMOVED lines=8> */
[----:B------:R-:W-:Y:S01]  /*139a0*/  PLOP3.LUT P0, PT, PT, PT, PT, 0x80, 0x0 ;  /* 0x000000000000781c */ /* 0x000fe20003f0f070 */
[----:B------:R-:W-:Y:S01]  /*139b0*/  UIADD3 UR8, UR4, 0x2400, URZ ;  /* 0x0000240004087890 */ /* 0x000fe2000fffe03f */
[----:B------:R-:W-:Y:S01]  /*139c0*/  UMOV UR14, 0x0 ;  /* 0x00000000000e7882 */ /* 0x000fe20000000000 */
[----:B------:R-:W-:Y:S01]  /*139d0*/  UMOV UR15, 0x14f00000 ;  /* 0x14f00000000f7882 */ /* 0x000fe20000000000 */
[----:B------:R-:W-:-:S09]  /*139e0*/  UMOV UR10, 0x40 ;  /* 0x00000040000a7882 */ /* 0x000fd20000000000 */
.L_x_1137:
        /* <DEDUP_REMOVED lines=13> */
.L_x_1138:
        /* <DEDUP_REMOVED lines=10> */
[----:B------:R-:W-:Y:S02]  /*13b60*/  UMOV UR5, 0x14f00000 ;  /* 0x14f0000000057882 */ /* 0x000fe40000000000 */
[----:B------:R-:W-:Y:S01]  /*13b70*/  UMOV UR4, 0x0 ;  /* 0x0000000000047882 */ /* 0x000fe20000000000 */
[----:B------:R-:W-:-:S08]  /*13b80*/  UMOV UR10, 0xc0 ;  /* 0x000000c0000a7882 */ /* 0x000fd00000000000 */
.L_x_1139:
        /* <DEDUP_REMOVED lines=8> */
.L_x_1131:
[----:B------:R-:W-:Y:S05]  /*13c10*/  BSYNC B0 ;  /* 0x0000000000007941 */ /* 0x000fea0003800000 */
.L_x_1130:
[----:B0-----:R-:W-:Y:S02]  /*13c20*/  VIADD R0, R8, 0x1 ;  /* 0x0000000108007836 */ /* 0x001fe40000000000 */
[----:B-1----:R-:W-:-:S03]  /*13c30*/  IMAD.MOV.U32 R3, RZ, RZ, RZ ;  /* 0x000000ffff037224 */ /* 0x002fc600078e00ff */
[----:B------:R-:W-:-:S04]  /*13c40*/  ISETP.NE.AND P0, PT, R0, 0x2, PT ;  /* 0x000000020000780c */ /* 0x000fc80003f05270 */
[----:B------:R-:W-:Y:S02]  /*13c50*/  SEL R2, RZ, 0x1, P0 ;  /* 0x00000001ff027807 */ /* 0x000fe40000000000 */
[----:B------:R-:W-:Y:S02]  /*13c60*/  SEL R0, R0, RZ, P0 ;  /* 0x000000ff00007207 */ /* 0x000fe40000000000 */
[----:B------:R-:W-:-:S07]  /*13c70*/  LOP3.LUT R9, R9, R2, RZ, 0x3c, !PT ;  /* 0x0000000209097212 */ /* 0x000fce00078e3cff */
.L_x_1049:
[----:B------:R-:W0:Y:S01]  /*13c80*/  S2R R5, SR_CgaCtaId ;  /* 0x0000000000057919 */ /* 0x000e220000008800 */
[----:B------:R-:W-:Y:S02]  /*13c90*/  MOV R2, 0x400 ;  /* 0x0000040000027802 */ /* 0x000fe40000000f00 */
[----:B------:R-:W-:Y:S02]  /*13ca0*/  SHF.L.U32 R3, R3, 0x1f, RZ ;  /* 0x0000001f03037819 */ /* 0x000fe400000006ff */
[----:B0-----:R-:W-:-:S04]  /*13cb0*/  LEA R2, R5, R2, 0x18 ;  /* 0x0000000205027211 */ /* 0x001fc800078ec0ff */
[----:B------:R-:W0:Y:S02]  /*13cc0*/  SYNCS.PHASECHK.TRANS64.TRYWAIT P0, [R2+URZ+0x30820], R3 ;  /* 0x03082003020075a7 */ /* 0x000e24000800017f */
[----:B0-----:R-:W-:Y:S05]  /*13cd0*/  @!P0 BRA `(.L_x_1140) ;  /* 0x0000001400708947 */ /* 0x001fea0003800000 */
.L_x_1181:
[----:B------:R-:W-:-:S03]  /*13ce0*/  UMOV UR4, 0xffffffff ;  /* 0xffffffff00047882 */ /* 0x000fc60000000000 */
[----:B------:R-:W-:Y:S05]  /*13cf0*/  BRA.DIV UR4, `(.L_x_1141) ;  /* 0x00000016047c7947 */ /* 0x000fea000b800000 */
[----:B0-----:R-:W0:Y:S02]  /*13d00*/  S2R R3, SR_TID.X ;  /* 0x0000000000037919 */ /* 0x001e240000002100 */
[----:B0-----:R-:W-:-:S04]  /*13d10*/  SHF.R.U32.HI R3, RZ, 0x5, R3 ;  /* 0x00000005ff037819 */ /* 0x001fc80000011603 */
[----:B------:R-:W-:-:S05]  /*13d20*/  LOP3.LUT R3, R3, 0x3, RZ, 0xc0, !PT ;  /* 0x0000000303037812 */ /* 0x000fca00078ec0ff */
[----:B------:R0:W1:Y:S02]  /*13d30*/  SHFL.IDX PT, R14, R3, RZ, 0x1f ;  /* 0x00001fff030e7589 */ /* 0x00006400000e0000 */
.L_x_1184:
[----:B-1----:R-:W-:-:S13]  /*13d40*/  ISETP.NE.AND P0, PT, R14, RZ, PT ;  /* 0x000000ff0e00720c */ /* 0x002fda0003f05270 */
[----:B------:R-:W-:Y:S05]  /*13d50*/  @P0 BRA `(.L_x_965) ;  /* 0x0000000000900947 */ /* 0x000fea0003800000 */
[----:B------:R-:W-:-:S03]  /*13d60*/  UMOV UR4, 0xffffffff ;  /* 0xffffffff00047882 */ /* 0x000fc60000000000 */
[----:B------:R-:W-:Y:S05]  /*13d70*/  BRA.DIV UR4, `(.L_x_1142) ;  /* 0x0000001604907947 */ /* 0x000fea000b800000 */
[----:B------:R-:W-:-:S13]  /*13d80*/  ELECT P6, URZ, PT ;  /* 0x00000000003f782f */ /* 0x000fda00038c0000 */
.L_x_1187:
[----:B------:R-:W-:Y:S05]  /*13d90*/  @!P6 BRA `(.L_x_965) ;  /* 0x000000000080e947 */ /* 0x000fea0003800000 */
[----:B0-----:R-:W2:Y:S02]  /*13da0*/  LDL R3, [R1+0xc] ;  /* 0x00000c0001037983 */ /* 0x001ea40000100800 */
[----:B--2---:R-:W-:-:S13]  /*13db0*/  R2UR UR4, R3 ;  /* 0x00000000030472ca */ /* 0x004fda00000e0000 */
[----:B------:R-:W-:-:S06]  /*13dc0*/  ULOP3.LUT UR4, UR4, 0x2, URZ, 0xfc, !UPT ;  /* 0x0000000204047892 */ /* 0x000fcc000f8efc3f */
[----:B------:R-:W-:-:S05]  /*13dd0*/  IMAD.U32 R3, RZ, RZ, UR4 ;  /* 0x00000004ff037e24 */ /* 0x000fca000f8e00ff */
[----:B------:R-:W-:-:S13]  /*13de0*/  ISETP.NE.AND P2, PT, R3, 0x3, PT ;  /* 0x000000030300780c */ /* 0x000fda0003f45270 */
[----:B------:R-:W-:Y:S05]  /*13df0*/  @!P2 BRA `(.L_x_1143) ;  /* 0x000000000004a947 */ /* 0x000fea0003800000 */
[----:B------:R-:W-:Y:S01]  /*13e00*/  BPT.TRAP 0x1 ;  /* 0x000000040000795c */ /* 0x000fe20000300000 */
.L_x_1143:
[----:B------:R-:W-:Y:S01]  /*13e10*/  VIADD R7, R2, 0x30840 ;  /* 0x0003084002077836 */ /* 0x000fe20000000000 */
[----:B------:R-:W-:Y:S01]  /*13e20*/  SHF.L.U32 R5, R9, 0x1f, RZ ;  /* 0x0000001f09057819 */ /* 0x000fe200000006ff */
[C---:B------:R-:W-:Y:S02]  /*13e30*/  VIADD R3, R0.reuse, 0x1 ;  /* 0x0000000100037836 */ /* 0x040fe40000000000 */
[----:B------:R-:W-:-:S03]  /*13e40*/  IMAD R6, R0, 0x8, R7 ;  /* 0x0000000800067824 */ /* 0x000fc600078e0207 */
[C---:B------:R-:W-:Y:S01]  /*13e50*/  ISETP.NE.AND P1, PT, R3.reuse, 0x2, PT ;  /* 0x000000020300780c */ /* 0x040fe20003f25270 */
[----:B------:R-:W0:Y:S03]  /*13e60*/  SYNCS.PHASECHK.TRANS64.TRYWAIT P0, [R6+URZ], R5 ;  /* 0x00000005060075a7 */ /* 0x000e26000800017f */
[----:B------:R-:W-:Y:S02]  /*13e70*/  SEL R4, RZ, 0x1, P1 ;  /* 0x00000001ff047807 */ /* 0x000fe40000800000 */
[----:B------:R-:W-:Y:S02]  /*13e80*/  SEL R8, R3, RZ, P1 ;  /* 0x000000ff03087207 */ /* 0x000fe40000800000 */
[----:B------:R-:W-:-:S03]  /*13e90*/  LOP3.LUT R4, R9, R4, RZ, 0x3c, !PT ;  /* 0x0000000409047212 */ /* 0x000fc600078e3cff */
[----:B------:R-:W-:Y:S01]  /*13ea0*/  IMAD R3, R8, 0x8, R7 ;  /* 0x0000000808037824 */ /* 0x000fe200078e0207 */
[----:B------:R-:W-:Y:S01]  /*13eb0*/  SHF.L.U32 R4, R4, 0x1f, RZ ;  /* 0x0000001f04047819 */ /* 0x000fe200000006ff */
[----:B0-----:R-:W-:Y:S06]  /*13ec0*/  @!P0 BRA `(.L_x_1144) ;  /* 0x00000014005c8947 */ /* 0x001fec0003800000 */
.L_x_1188:
[----:B------:R-:W1:Y:S02]  /*13ed0*/  SYNCS.PHASECHK.TRANS64.TRYWAIT P0, [R3+URZ], R4 ;  /* 0x00000004030075a7 */ /* 0x000e64000800017f */
[----:B-1----:R-:W-:Y:S05]  /*13ee0*/  @!P0 BRA `(.L_x_1145) ;  /* 0x0000001400688947 */ /* 0x002fea0003800000 */
.L_x_1189:
[----:B------:R-:W-:Y:S05]  /*13ef0*/  @!P2 BRA `(.L_x_1146) ;  /* 0x000000000004a947 */ /* 0x000fea0003800000 */
[----:B------:R-:W-:Y:S01]  /*13f00*/  BPT.TRAP 0x1 ;  /* 0x000000040000795c */ /* 0x000fe20000300000 */
.L_x_1146:
[----:B-1----:R-:W-:-:S04]  /*13f10*/  VIADD R3, R2, 0x30860 ;  /* 0x0003086002037836 */ /* 0x002fc80000000000 */
[----:B------:R-:W-:-:S04]  /*13f20*/  IMAD R0, R0, 0x8, R3 ;  /* 0x0000000800007824 */ /* 0x000fc800078e0203 */
[----:B------:R-:W1:Y:S02]  /*13f30*/  SYNCS.PHASECHK.TRANS64.TRYWAIT P0, [R0+URZ], R5 ;  /* 0x00000005000075a7 */ /* 0x000e64000800017f */
[----:B-1----:R-:W-:Y:S05]  /*13f40*/  @!P0 BRA `(.L_x_1147) ;  /* 0x0000001400648947 */ /* 0x002fea0003800000 */
.L_x_1190:
[----:B------:R-:W-:-:S07]  /*13f50*/  IMAD R3, R8, 0x8, R3 ;  /* 0x0000000808037824 */ /* 0x000fce00078e0203 */
.L_x_1148:
[----:B--2---:R2:W3:Y:S02]  /*13f60*/  SYNCS.PHASECHK.TRANS64.TRYWAIT P0, [R3+URZ], R4 ;  /* 0x00000004030075a7 */ /* 0x0044e4000800017f */
[----:B---3--:R-:W-:Y:S05]  /*13f70*/  @!P0 NANOSLEEP.SYNCS 0x989680 ;  /* 0x009896800000895d */ /* 0x008fea0003900000 */
[----:B------:R-:W3:Y:S02]  /*13f80*/  @!P0 SYNCS.PHASECHK.TRANS64 P0, [R3+URZ], R4 ;  /* 0x00000004030085a7 */ /* 0x000ee4000800007f */
[----:B---3--:R-:W-:Y:S05]  /*13f90*/  @!P0 BRA `(.L_x_1148) ;  /* 0xfffffffc00f08947 */ /* 0x008fea000383ffff */
.L_x_965:
[----:B------:R-:W-:Y:S05]  /*13fa0*/  BSYNC B6 ;  /* 0x0000000000067941 */ /* 0x000fea0003800000 */
.L_x_962:
[----:B------:R-:W-:Y:S05]  /*13fb0*/  EXIT ;  /* 0x000000000000794d */ /* 0x000fea0003800000 */
.L_x_975:
[----:B------:R-:W-:-:S13]  /*13fc0*/  R2UR UR4, R16 ;  /* 0x00000000100472ca */ /* 0x000fda00000e0000 */
[----:B0-----:R-:W-:-:S04]  /*13fd0*/  IMAD.U32 R3, RZ, RZ, UR4 ;  /* 0x00000004ff037e24 */ /* 0x001fc8000f8e00ff */
[----:B------:R0:W1:Y:S03]  /*13fe0*/  SYNCS.PHASECHK.TRANS64.TRYWAIT P0, [R3+URZ+0x30800], R0 ;  /* 0x03080000030075a7 */ /* 0x000066000800017f */
[----:B-1----:R-:W-:Y:S05]  /*13ff0*/  @!P0 NANOSLEEP.SYNCS 0x989680 ;  /* 0x009896800000895d */ /* 0x002fea0003900000 */
[----:B------:R-:W1:Y:S02]  /*14000*/  @!P0 SYNCS.PHASECHK.TRANS64 P0, [R3+URZ+0x30800], R0 ;  /* 0x03080000030085a7 */ /* 0x000e64000800007f */
[----:B-1----:R-:W-:Y:S05]  /*14010*/  @!P0 BRA `(.L_x_975) ;  /* 0xfffffffc00e88947 */ /* 0x002fea000383ffff */
[----:B------:R-:W-:Y:S05]  /*14020*/  BRA `(.L_x_1149) ;  /* 0xfffffed8007c7947 */ /* 0x000fea000383ffff */
.L_x_979:
[----:B------:R-:W-:-:S13]  /*14030*/  R2UR UR4, R16 ;  /* 0x00000000100472ca */ /* 0x000fda00000e0000 */
[----:B0-----:R-:W-:-:S04]  /*14040*/  IMAD.U32 R3, RZ, RZ, UR4 ;  /* 0x00000004ff037e24 */ /* 0x001fc8000f8e00ff */
[----:B------:R0:W2:Y:S03]  /*14050*/  SYNCS.PHASECHK.TRANS64.TRYWAIT P0, [R3+URZ+0x30830], R0 ;  /* 0x03083000030075a7 */ /* 0x0000a6000800017f */
[----:B--2---:R-:W-:Y:S05]  /*14060*/  @!P0 NANOSLEEP.SYNCS 0x989680 ;  /* 0x009896800000895d */ /* 0x004fea0003900000 */
[----:B------:R-:W2:Y:S02]  /*14070*/  @!P0 SYNCS.PHASECHK.TRANS64 P0, [R3+URZ+0x30830], R0 ;  /* 0x03083000030085a7 */ /* 0x000ea4000800007f */
[----:B--2---:R-:W-:Y:S05]  /*14080*/  @!P0 BRA `(.L_x_979) ;  /* 0xfffffffc00e88947 */ /* 0x004fea000383ffff */
[----:B------:R-:W-:Y:S05]  /*14090*/  BRA `(.L_x_978) ;  /* 0xfffffed800b07947 */ /* 0x000fea000383ffff */
.L_x_995:
[----:B-1----:R-:W-:-:S04]  /*140a0*/  IMAD.U32 R152, RZ, RZ, UR60 ;  /* 0x0000003cff987e24 */ /* 0x002fc8000f8e00ff */
[----:B------:R1:W2:Y:S03]  /*140b0*/  SYNCS.PHASECHK.TRANS64.TRYWAIT P0, [R152+URZ+0x30830], R23 ;  /* 0x03083017980075a7 */ /* 0x0002a6000800017f */
[----:B--2---:R-:W-:Y:S05]  /*140c0*/  @!P0 NANOSLEEP.SYNCS 0x989680 ;  /* 0x009896800000895d */ /* 0x004fea0003900000 */
[----:B------:R-:W2:Y:S02]  /*140d0*/  @!P0 SYNCS.PHASECHK.TRANS64 P0, [R152+URZ+0x30830], R23 ;  /* 0x03083017980085a7 */ /* 0x000ea4000800007f */
[----:B--2---:R-:W-:Y:S05]  /*140e0*/  @!P0 BRA `(.L_x_995) ;  /* 0xfffffffc00ec8947 */ /* 0x004fea000383ffff */
[----:B------:R-:W-:Y:S05]  /*140f0*/  BRA `(.L_x_994) ;  /* 0xffffff0400ec7947 */ /* 0x000fea000383ffff */
.L_x_999:
[----:B-1----:R-:W-:-:S04]  /*14100*/  IMAD.U32 R23, RZ, RZ, UR14 ;  /* 0x0000000eff177e24 */ /* 0x002fc8000f8e00ff */
[----:B------:R1:W2:Y:S03]  /*14110*/  SYNCS.PHASECHK.TRANS64.TRYWAIT P0, [R23+URZ+0x30850], R0 ;  /* 0x03085000170075a7 */ /* 0x0002a6000800017f */
[----:B--2---:R-:W-:Y:S05]  /*14120*/  @!P0 NANOSLEEP.SYNCS 0x989680 ;  /* 0x009896800000895d */ /* 0x004fea0003900000 */
[----:B------:R-:W2:Y:S02]  /*14130*/  @!P0 SYNCS.PHASECHK.TRANS64 P0, [R23+URZ+0x30850], R0 ;  /* 0x03085000170085a7 */ /* 0x000ea4000800007f */
[----:B--2---:R-:W-:Y:S05]  /*14140*/  @!P0 BRA `(.L_x_999) ;  /* 0xfffffffc00ec8947 */ /* 0x004fea000383ffff */
[----:B------:R-:W-:Y:S05]  /*14150*/  BRA `(.L_x_998) ;  /* 0xffffff14008c7947 */ /* 0x000fea000383ffff */
.L_x_1016:
[----:B-1----:R-:W-:-:S04]  /*14160*/  IMAD.U32 R4, RZ, RZ, UR7 ;  /* 0x00000007ff047e24 */ /* 0x002fc8000f8e00ff */
[----:B------:R1:W2:Y:S03]  /*14170*/  SYNCS.PHASECHK.TRANS64.TRYWAIT P0, [R4+URZ+0x30830], R3 ;  /* 0x03083003040075a7 */ /* 0x0002a6000800017f */
[----:B--2---:R-:W-:Y:S05]  /*14180*/  @!P0 NANOSLEEP.SYNCS 0x989680 ;  /* 0x009896800000895d */ /* 0x004fea0003900000 */
[----:B------:R-:W2:Y:S02]  /*14190*/  @!P0 SYNCS.PHASECHK.TRANS64 P0, [R4+URZ+0x30830], R3 ;  /* 0x03083003040085a7 */ /* 0x000ea4000800007f */
[----:B--2---:R-:W-:Y:S05]  /*141a0*/  @!P0 BRA `(.L_x_1016) ;  /* 0xfffffffc00ec8947 */ /* 0x004fea000383ffff */
[----:B------:R-:W-:Y:S05]  /*141b0*/  BRA `(.L_x_1015) ;  /* 0xffffff3000b87947 */ /* 0x000fea000383ffff */
.L_x_1020:
[----:B01----:R-:W-:-:S04]  /*141c0*/  MOV R3, UR14 ;  /* 0x0000000e00037c02 */ /* 0x003fc80008000f00 */
[----:B------:R0:W1:Y:S03]  /*141d0*/  SYNCS.PHASECHK.TRANS64.TRYWAIT P0, [R3+URZ+0x30850], R0 ;  /* 0x03085000030075a7 */ /* 0x000066000800017f */
[----:B-1----:R-:W-:Y:S05]  /*141e0*/  @!P0 NANOSLEEP.SYNCS 0x989680 ;  /* 0x009896800000895d */ /* 0x002fea0003900000 */
[----:B------:R-:W1:Y:S02]  /*141f0*/  @!P0 SYNCS.PHASECHK.TRANS64 P0, [R3+URZ+0x30850], R0 ;  /* 0x03085000030085a7 */ /* 0x000e64000800007f */
[----:B-1----:R-:W-:Y:S05]  /*14200*/  @!P0 BRA `(.L_x_1020) ;  /* 0xfffffffc00ec8947 */ /* 0x002fea000383ffff */
[----:B------:R-:W-:Y:S05]  /*14210*/  BRA `(.L_x_1019) ;  /* 0xffffff4000387947 */ /* 0x000fea000383ffff */
.L_x_1026:
[----:B-1----:R-:W-:-:S04]  /*14220*/  IMAD.U32 R4, RZ, RZ, UR60 ;  /* 0x0000003cff047e24 */ /* 0x002fc8000f8e00ff */
[----:B------:R1:W2:Y:S03]  /*14230*/  SYNCS.PHASECHK.TRANS64.TRYWAIT P0, [R4+URZ+0x30830], R3 ;  /* 0x03083003040075a7 */ /* 0x0002a6000800017f */
[----:B--2---:R-:W-:Y:S05]  /*14240*/  @!P0 NANOSLEEP.SYNCS 0x989680 ;  /* 0x009896800000895d */ /* 0x004fea0003900000 */
[----:B------:R-:W2:Y:S02]  /*14250*/  @!P0 SYNCS.PHASECHK.TRANS64 P0, [R4+URZ+0x30830], R3 ;  /* 0x03083003040085a7 */ /* 0x000ea4000800007f */
[----:B--2---:R-:W-:Y:S05]  /*14260*/  @!P0 BRA `(.L_x_1026) ;  /* 0xfffffffc00ec8947 */ /* 0x004fea000383ffff */
[----:B------:R-:W-:Y:S05]  /*14270*/  BRA `(.L_x_1025) ;  /* 0xffffff4c00d07947 */ /* 0x000fea000383ffff */
.L_x_1030:
[----:B01----:R-:W-:-:S04]  /*14280*/  IMAD.U32 R3, RZ, RZ, UR14 ;  /* 0x0000000eff037e24 */ /* 0x003fc8000f8e00ff */
[----:B------:R0:W1:Y:S03]  /*14290*/  SYNCS.PHASECHK.TRANS64.TRYWAIT P0, [R3+URZ+0x30850], R0 ;  /* 0x03085000030075a7 */ /* 0x000066000800017f */
[----:B-1----:R-:W-:Y:S05]  /*142a0*/  @!P0 NANOSLEEP.SYNCS 0x989680 ;  /* 0x009896800000895d */ /* 0x002fea0003900000 */
[----:B------:R-:W1:Y:S02]  /*142b0*/  @!P0 SYNCS.PHASECHK.TRANS64 P0, [R3+URZ+0x30850], R0 ;  /* 0x03085000030085a7 */ /* 0x000e64000800007f */
[----:B-1----:R-:W-:Y:S05]  /*142c0*/  @!P0 BRA `(.L_x_1030) ;  /* 0xfffffffc00ec8947 */ /* 0x002fea000383ffff */
[----:B------:R-:W-:Y:S05]  /*142d0*/  BRA `(.L_x_1029) ;  /* 0xffffff5c00547947 */ /* 0x000fea000383ffff */
.L_x_1043:
[----:B-1----:R-:W-:-:S04]  /*142e0*/  IMAD.U32 R5, RZ, RZ, UR7 ;  /* 0x00000007ff057e24 */ /* 0x002fc8000f8e00ff */
[----:B------:R1:W2:Y:S03]  /*142f0*/  SYNCS.PHASECHK.TRANS64.TRYWAIT P0, [R5+URZ+0x30850], R0 ;  /* 0x03085000050075a7 */ /* 0x0002a6000800017f */
[----:B--2---:R-:W-:Y:S05]  /*14300*/  @!P0 NANOSLEEP.SYNCS 0x989680 ;  /* 0x009896800000895d */ /* 0x004fea0003900000 */
[----:B------:R-:W2:Y:S02]  /*14310*/  @!P0 SYNCS.PHASECHK.TRANS64 P0, [R5+URZ+0x30850], R0 ;  /* 0x03085000050085a7 */ /* 0x000ea4000800007f */
[----:B--2---:R-:W-:Y:S05]  /*14320*/  @!P0 BRA `(.L_x_1043) ;  /* 0xfffffffc00ec8947 */ /* 0x004fea000383ffff */
[----:B------:R-:W-:Y:S05]  /*14330*/  BRA `(.L_x_1042) ;  /* 0xffffff7c00907947 */ /* 0x000fea000383ffff */
.L_x_1060:
[----:B------:R-:W-:Y:S02]  /*14340*/  IMAD.MOV.U32 R13, RZ, RZ, R0 ;  /* 0x000000ffff0d7224 */ /* 0x000fe400078e0000 */
[----:B------:R-:W-:Y:S02]  /*14350*/  IMAD.MOV.U32 R12, RZ, RZ, RZ ;  /* 0x000000ffff0c7224 */ /* 0x000fe400078e00ff */
[----:B------:R-:W-:Y:S02]  /*14360*/  IMAD.MOV.U32 R11, RZ, RZ, 0x1f ;  /* 0x0000001fff0b7424 */ /* 0x000fe400078e00ff */
[----:B------:R-:W-:-:S07]  /*14370*/  IMAD.MOV.U32 R15, RZ, RZ, -0x1 ;  /* 0xffffffffff0f7424 */ /* 0x000fce00078e00ff */
[----:B------:R-:W-:Y:S05]  /*14380*/  WARPSYNC.COLLECTIVE R15, `(.L_x_1150) ;  /* 0x000000000f087348 */ /* 0x000fea0003c00000 */
[----:B------:R0:W1:Y:S02]  /*14390*/  SHFL.IDX P6, R14, R13, R12, R11 ;  /* 0x0000000c0d0e7389 */ /* 0x00006400000c000b */
[----:B01----:R-:W-:Y:S01]  /*143a0*/  ENDCOLLECTIVE ;  /* 0x000000000000791b */ /* 0x003fe20003800000 */
.L_x_1150:
[----:B------:R-:W-:Y:S05]  /*143b0*/  BRA `(.L_x_1151) ;  /* 0xffffffbc009c7947 */ /* 0x000fea000383ffff */
.L_x_1062:
[----:B------:R-:W-:Y:S01]  /*143c0*/  BSSY B0, `(.L_x_1152) ;  /* 0x0000006000007945 */ /* 0x000fe20003800000 */
[----:B------:R-:W-:-:S07]  /*143d0*/  IMAD.MOV.U32 R15, RZ, RZ, -0x1 ;  /* 0xffffffffff0f7424 */ /* 0x000fce00078e00ff */
[----:B0-----:R-:W-:Y:S05]  /*143e0*/  WARPSYNC.COLLECTIVE R15, `(.L_x_1153) ;  /* 0x000000000f0c7348 */ /* 0x001fea0003c00000 */
[----:B------:R-:W-:Y:S02]  /*143f0*/  ELECT P6, UR62, PT ;  /* 0x00000000003e782f */ /* 0x000fe400038c0000 */
[----:B------:R-:W-:Y:S01]  /*14400*/  MOV R14, UR62 ;  /* 0x0000003e000e7c02 */ /* 0x000fe20008000f00 */
[----:B0-----:R-:W-:Y:S10]  /*14410*/  ENDCOLLECTIVE ;  /* 0x000000000000791b */ /* 0x001ff40003800000 */
.L_x_1153:
[----:B------:R-:W-:Y:S05]  /*14420*/  BSYNC B0 ;  /* 0x0000000000007941 */ /* 0x000fea0003800000 */
.L_x_1152:
[----:B------:R-:W-:Y:S05]  /*14430*/  BRA `(.L_x_1154) ;  /* 0xffffffbc009c7947 */ /* 0x000fea000383ffff */
.L_x_1064:
[----:B0-----:R-:W-:-:S04]  /*14440*/  IMAD.U32 R3, RZ, RZ, UR38 ;  /* 0x00000026ff037e24 */ /* 0x001fc8000f8e00ff */
[----:B------:R0:W1:Y:S03]  /*14450*/  SYNCS.PHASECHK.TRANS64.TRYWAIT P0, [R3+URZ+0x30840], R0 ;  /* 0x03084000030075a7 */ /* 0x000066000800017f */
[----:B-1----:R-:W-:Y:S05]  /*14460*/  @!P0 NANOSLEEP.SYNCS 0x989680 ;  /* 0x009896800000895d */ /* 0x002fea0003900000 */
[----:B------:R-:W1:Y:S02]  /*14470*/  @!P0 SYNCS.PHASECHK.TRANS64 P0, [R3+URZ+0x30840], R0 ;  /* 0x03084000030085a7 */ /* 0x000e64000800007f */
[----:B-1----:R-:W-:Y:S05]  /*14480*/  @!P0 BRA `(.L_x_1064) ;  /* 0xfffffffc00ec8947 */ /* 0x002fea000383ffff */
[----:B------:R-:W-:Y:S05]  /*14490*/  BRA `(.L_x_1155) ;  /* 0xffffffbc00f87947 */ /* 0x000fea000383ffff */
.L_x_1067:
[----:B------:R-:W-:Y:S02]  /*144a0*/  IMAD.MOV.U32 R13, RZ, RZ, R7 ;  /* 0x000000ffff0d7224 */ /* 0x000fe400078e0007 */
[----:B------:R-:W-:Y:S02]  /*144b0*/  IMAD.MOV.U32 R12, RZ, RZ, RZ ;  /* 0x000000ffff0c7224 */ /* 0x000fe400078e00ff */
[----:B------:R-:W-:Y:S02]  /*144c0*/  IMAD.MOV.U32 R11, RZ, RZ, 0x181f ;  /* 0x0000181fff0b7424 */ /* 0x000fe400078e00ff */
[----:B------:R-:W-:Y:S02]  /*144d0*/  IMAD.MOV.U32 R15, RZ, RZ, -0x1 ;  /* 0xffffffffff0f7424 */ /* 0x000fe400078e00ff */
[----:B------:R-:W-:-:S07]  /*144e0*/  VIADD R0, R0, UR45 ;  /* 0x0000002d00007c36 */ /* 0x000fce0008000000 */
[----:B------:R-:W-:Y:S05]  /*144f0*/  WARPSYNC.COLLECTIVE R15, `(.L_x_1156) ;  /* 0x000000000f087348 */ /* 0x000fea0003c00000 */
[----:B------:R0:W1:Y:S02]  /*14500*/  SHFL.IDX P6, R14, R13, R12, R11 ;  /* 0x0000000c0d0e7389 */ /* 0x00006400000c000b */
[----:B01----:R-:W-:Y:S01]  /*14510*/  ENDCOLLECTIVE ;  /* 0x000000000000791b */ /* 0x003fe20003800000 */
.L_x_1156:
[----:B------:R-:W-:Y:S02]  /*14520*/  VIADD R5, R0, 0x10 ;  /* 0x0000001000057836 */ /* 0x000fe40000000000 */
[----:B------:R-:W-:Y:S02]  /*14530*/  IMAD.MOV.U32 R13, RZ, RZ, R8 ;  /* 0x000000ffff0d7224 */ /* 0x000fe400078e0008 */
[----:B------:R-:W-:-:S07]  /*14540*/  IMAD.MOV.U32 R2, RZ, RZ, R14 ;  /* 0x000000ffff027224 */ /* 0x000fce00078e000e */
[----:B------:R-:W-:Y:S05]  /*14550*/  WARPSYNC.COLLECTIVE R15, `(.L_x_1157) ;  /* 0x000000000f087348 */ /* 0x000fea0003c00000 */
[----:B------:R0:W1:Y:S02]  /*14560*/  SHFL.IDX P6, R14, R13, R12, R11 ;  /* 0x0000000c0d0e7389 */ /* 0x00006400000c000b */
[----:B01----:R-:W-:Y:S01]  /*14570*/  ENDCOLLECTIVE ;  /* 0x000000000000791b */ /* 0x003fe20003800000 */
.L_x_1157:
[----:B------:R-:W-:Y:S01]  /*14580*/  ULDC UR4, c[0x0][0x288] ;  /* 0x0000a20000047ab9 */ /* 0x000fe20000000800 */
[----:B------:R-:W-:Y:S01]  /*14590*/  IMAD.MOV.U32 R3, RZ, RZ, R2 ;  /* 0x000000ffff037224 */ /* 0x000fe200078e0002 */
[----:B------:R-:W-:Y:S01]  /*145a0*/  ULDC.64 UR6, c[0x0][0x208] ;  /* 0x0000820000067ab9 */ /* 0x000fe20000000a00 */
[----:B------:R-:W-:-:S05]  /*145b0*/  IMAD R6, R6, UR4, RZ ;  /* 0x0000000406067c24 */ /* 0x000fca000f8e02ff */
[----:B------:R-:W-:Y:S01]  /*145c0*/  ISETP.GE.AND P3, PT, R0, R6, PT ;  /* 0x000000060000720c */ /* 0x000fe20003f66270 */
[----:B------:R-:W-:Y:S02]  /*145d0*/  IMAD.MOV.U32 R13, RZ, RZ, R7 ;  /* 0x000000ffff0d7224 */ /* 0x000fe400078e0007 */
[----:B------:R-:W-:-:S10]  /*145e0*/  IMAD.MOV.U32 R12, RZ, RZ, 0x1 ;  /* 0x00000001ff0c7424 */ /* 0x000fd400078e00ff */
[----:B------:R-:W-:Y:S02]  /*145f0*/  @!P3 LEA R21, R9, UR38, 0x1 ;  /* 0x000000260915bc11 */ /* 0x000fe4000f8e08ff */
        /* <DEDUP_REMOVED lines=13> */
.L_x_1158:
[----:B------:R-:W-:Y:S01]  /*146d0*/  VIADD R3, R0, 0x20 ;  /* 0x0000002000037836 */ /* 0x000fe20000000000 */
[----:B------:R-:W-:Y:S01]  /*146e0*/  @!P3 LEA R20, R9, UR38, 0x1 ;  /* 0x000000260914bc11 */ /* 0x000fe2000f8e08ff */
[----:B------:R-:W-:Y:S02]  /*146f0*/  IMAD.MOV.U32 R13, RZ, RZ, R8 ;  /* 0x000000ffff0d7224 */ /* 0x000fe400078e0008 */
[----:B------:R-:W-:-:S07]  /*14700*/  IMAD.MOV.U32 R5, RZ, RZ, R14 ;  /* 0x000000ffff057224 */ /* 0x000fce00078e000e */
[----:B------:R-:W-:Y:S05]  /*14710*/  WARPSYNC.COLLECTIVE R15, `(.L_x_1159) ;  /* 0x000000000f087348 */ /* 0x000fea0003c00000 */
[----:B------:R0:W1:Y:S02]  /*14720*/  SHFL.IDX P6, R14, R13, R12, R11 ;  /* 0x0000000c0d0e7389 */ /* 0x00006400000c000b */
[----:B01----:R-:W-:Y:S01]  /*14730*/  ENDCOLLECTIVE ;  /* 0x000000000000791b */ /* 0x003fe20003800000 */
.L_x_1159:
[----:B------:R-:W-:Y:S01]  /*14740*/  ULDC.64 UR4, c[0x0][0x208] ;  /* 0x0000820000047ab9 */ /* 0x000fe20000000a00 */
[----:B------:R-:W-:Y:S02]  /*14750*/  IMAD.MOV.U32 R13, RZ, RZ, R7 ;  /* 0x000000ffff0d7224 */ /* 0x000fe400078e0007 */
[----:B------:R-:W-:Y:S02]  /*14760*/  IMAD.MOV.U32 R12, RZ, RZ, 0x2 ;  /* 0x00000002ff0c7424 */ /* 0x000fe400078e00ff */
[----:B------:R-:W-:-:S04]  /*14770*/  IMAD.MOV.U32 R4, RZ, RZ, R14 ;  /* 0x000000ffff047224 */ /* 0x000fc800078e000e */
        /* <DEDUP_REMOVED lines=12> */
.L_x_1160:
[----:B------:R-:W-:Y:S01]  /*14840*/  VIADD R5, R0, 0x30 ;  /* 0x0000003000057836 */ /* 0x000fe20000000000 */
[----:B------:R-:W-:Y:S01]  /*14850*/  @!P3 LEA R21, R9, UR38, 0x1 ;  /* 0x000000260915bc11 */ /* 0x000fe2000f8e08ff */
[----:B------:R-:W-:Y:S02]  /*14860*/  IMAD.MOV.U32 R13, RZ, RZ, R8 ;  /* 0x000000ffff0d7224 */ /* 0x000fe400078e0008 */
[----:B------:R-:W-:-:S07]  /*14870*/  IMAD.MOV.U32 R3, RZ, RZ, R14 ;  /* 0x000000ffff037224 */ /* 0x000fce00078e000e */
[----:B------:R-:W-:Y:S05]  /*14880*/  WARPSYNC.COLLECTIVE R15, `(.L_x_1161) ;  /* 0x000000000f087348 */ /* 0x000fea0003c00000 */
[----:B------:R0:W1:Y:S02]  /*14890*/  SHFL.IDX P6, R14, R13, R12, R11 ;  /* 0x0000000c0d0e7389 */ /* 0x00006400000c000b */
[----:B01----:R-:W-:Y:S01]  /*148a0*/  ENDCOLLECTIVE ;  /* 0x000000000000791b */ /* 0x003fe20003800000 */
.L_x_1161:
        /* <DEDUP_REMOVED lines=16> */
.L_x_1162:
[----:B------:R-:W-:Y:S01]  /*149b0*/  VIADD R3, R0, 0x40 ;  /* 0x0000004000037836 */ /* 0x000fe20000000000 */
[----:B------:R-:W-:Y:S01]  /*149c0*/  @!P3 LEA R20, R9, UR38, 0x1 ;  /* 0x000000260914bc11 */ /* 0x000fe2000f8e08ff */
[----:B------:R-:W-:Y:S02]  /*149d0*/  IMAD.MOV.U32 R13, RZ, RZ, R8 ;  /* 0x000000ffff0d7224 */ /* 0x000fe400078e0008 */
[----:B------:R-:W-:-:S07]  /*149e0*/  IMAD.MOV.U32 R5, RZ, RZ, R14 ;  /* 0x000000ffff057224 */ /* 0x000fce00078e000e */
[----:B------:R-:W-:Y:S05]  /*149f0*/  WARPSYNC.COLLECTIVE R15, `(.L_x_1163) ;  /* 0x000000000f087348 */ /* 0x000fea0003c00000 */
[----:B------:R0:W1:Y:S02]  /*14a00*/  SHFL.IDX P6, R14, R13, R12, R11 ;  /* 0x0000000c0d0e7389 */ /* 0x00006400000c000b */
[----:B01----:R-:W-:Y:S01]  /*14a10*/  ENDCOLLECTIVE ;  /* 0x000000000000791b */ /* 0x003fe20003800000 */
.L_x_1163:
        /* <DEDUP_REMOVED lines=16> */
.L_x_1164:
[----:B------:R-:W-:Y:S01]  /*14b20*/  VIADD R5, R0, 0x50 ;  /* 0x0000005000057836 */ /* 0x000fe20000000000 */
[----:B------:R-:W-:Y:S01]  /*14b30*/  @!P3 LEA R21, R9, UR38, 0x1 ;  /* 0x000000260915bc11 */ /* 0x000fe2000f8e08ff */
[----:B------:R-:W-:Y:S02]  /*14b40*/  IMAD.MOV.U32 R13, RZ, RZ, R8 ;  /* 0x000000ffff0d7224 */ /* 0x000fe400078e0008 */
[----:B------:R-:W-:-:S07]  /*14b50*/  IMAD.MOV.U32 R3, RZ, RZ, R14 ;  /* 0x000000ffff037224 */ /* 0x000fce00078e000e */
[----:B------:R-:W-:Y:S05]  /*14b60*/  WARPSYNC.COLLECTIVE R15, `(.L_x_1165) ;  /* 0x000000000f087348 */ /* 0x000fea0003c00000 */
[----:B------:R0:W1:Y:S02]  /*14b70*/  SHFL.IDX P6, R14, R13, R12, R11 ;  /* 0x0000000c0d0e7389 */ /* 0x00006400000c000b */
[----:B01----:R-:W-:Y:S01]  /*14b80*/  ENDCOLLECTIVE ;  /* 0x000000000000791b */ /* 0x003fe20003800000 */
.L_x_1165:
        /* <DEDUP_REMOVED lines=16> */
.L_x_1166:
[----:B------:R-:W-:Y:S01]  /*14c90*/  VIADD R3, R0, 0x60 ;  /* 0x0000006000037836 */ /* 0x000fe20000000000 */
[----:B------:R-:W-:Y:S01]  /*14ca0*/  @!P3 LEA R20, R9, UR38, 0x1 ;  /* 0x000000260914bc11 */ /* 0x000fe2000f8e08ff */
[----:B------:R-:W-:Y:S02]  /*14cb0*/  IMAD.MOV.U32 R13, RZ, RZ, R8 ;  /* 0x000000ffff0d7224 */ /* 0x000fe400078e0008 */
[----:B------:R-:W-:-:S07]  /*14cc0*/  IMAD.MOV.U32 R5, RZ, RZ, R14 ;  /* 0x000000ffff057224 */ /* 0x000fce00078e000e */
[----:B------:R-:W-:Y:S05]  /*14cd0*/  WARPSYNC.COLLECTIVE R15, `(.L_x_1167) ;  /* 0x000000000f087348 */ /* 0x000fea0003c00000 */
[----:B------:R0:W1:Y:S02]  /*14ce0*/  SHFL.IDX P6, R14, R13, R12, R11 ;  /* 0x0000000c0d0e7389 */ /* 0x00006400000c000b */
[----:B01----:R-:W-:Y:S01]  /*14cf0*/  ENDCOLLECTIVE ;  /* 0x000000000000791b */ /* 0x003fe20003800000 */
.L_x_1167:
        /* <DEDUP_REMOVED lines=16> */
.L_x_1168:
[----:B------:R-:W-:Y:S01]  /*14e00*/  @!P3 LEA R21, R9, UR38, 0x1 ;  /* 0x000000260915bc11 */ /* 0x000fe2000f8e08ff */
[----:B------:R-:W-:Y:S02]  /*14e10*/  IMAD.MOV.U32 R13, RZ, RZ, R8 ;  /* 0x000000ffff0d7224 */ /* 0x000fe400078e0008 */
[----:B------:R-:W-:-:S07]  /*14e20*/  IMAD.MOV.U32 R3, RZ, RZ, R14 ;  /* 0x000000ffff037224 */ /* 0x000fce00078e000e */
[----:B------:R-:W-:Y:S05]  /*14e30*/  WARPSYNC.COLLECTIVE R15, `(.L_x_1169) ;  /* 0x000000000f087348 */ /* 0x000fea0003c00000 */
[----:B------:R0:W1:Y:S02]  /*14e40*/  SHFL.IDX P6, R14, R13, R12, R11 ;  /* 0x0000000c0d0e7389 */ /* 0x00006400000c000b */
[----:B01----:R-:W-:Y:S01]  /*14e50*/  ENDCOLLECTIVE ;  /* 0x000000000000791b */ /* 0x003fe20003800000 */
.L_x_1169:
        /* <DEDUP_REMOVED lines=15> */
.L_x_1170:
[----:B------:R-:W-:Y:S02]  /*14f50*/  IMAD.MOV.U32 R13, RZ, RZ, R8 ;  /* 0x000000ffff0d7224 */ /* 0x000fe400078e0008 */
[----:B------:R-:W-:-:S07]  /*14f60*/  IMAD.MOV.U32 R7, RZ, RZ, R14 ;  /* 0x000000ffff077224 */ /* 0x000fce00078e000e */
[----:B------:R-:W-:Y:S05]  /*14f70*/  WARPSYNC.COLLECTIVE R15, `(.L_x_1171) ;  /* 0x000000000f087348 */ /* 0x000fea0003c00000 */
[----:B------:R0:W1:Y:S02]  /*14f80*/  SHFL.IDX P6, R14, R13, R12, R11 ;  /* 0x0000000c0d0e7389 */ /* 0x00006400000c000b */
[----:B01----:R-:W-:Y:S01]  /*14f90*/  ENDCOLLECTIVE ;  /* 0x000000000000791b */ /* 0x003fe20003800000 */
.L_x_1171:
[----:B------:R-:W-:Y:S05]  /*14fa0*/  BRA `(.L_x_1172) ;  /* 0xffffffc000607947 */ /* 0x000fea000383ffff */
.L_x_1070:
[----:B-1----:R-:W-:-:S04]  /*14fb0*/  IMAD.U32 R3, RZ, RZ, UR38 ;  /* 0x00000026ff037e24 */ /* 0x002fc8000f8e00ff */
[----:B------:R1:W2:Y:S03]  /*14fc0*/  SYNCS.PHASECHK.TRANS64.TRYWAIT P0, [R3+URZ+0x30820], R2 ;  /* 0x03082002030075a7 */ /* 0x0002a6000800017f */
[----:B--2---:R-:W-:Y:S05]  /*14fd0*/  @!P0 NANOSLEEP.SYNCS 0x989680 ;  /* 0x009896800000895d */ /* 0x004fea0003900000 */
[----:B------:R-:W2:Y:S02]  /*14fe0*/  @!P0 SYNCS.PHASECHK.TRANS64 P0, [R3+URZ+0x30820], R2 ;  /* 0x03082002030085a7 */ /* 0x000ea4000800007f */
[----:B--2---:R-:W-:Y:S05]  /*14ff0*/  @!P0 BRA `(.L_x_1070) ;  /* 0xfffffffc00ec8947 */ /* 0x004fea000383ffff */
[----:B------:R-:W-:Y:S05]  /*15000*/  BRA `(.L_x_1173) ;  /* 0xffffffc000bc7947 */ /* 0x000fea000383ffff */
.L_x_1077:
[----:B-1----:R-:W-:-:S04]  /*15010*/  IMAD.U32 R3, RZ, RZ, UR38 ;  /* 0x00000026ff037e24 */ /* 0x002fc8000f8e00ff */
[----:B------:R1:W2:Y:S03]  /*15020*/  SYNCS.PHASECHK.TRANS64.TRYWAIT P0, [R3+URZ+0x30848], R2 ;  /* 0x03084802030075a7 */ /* 0x0002a6000800017f */
[----:B--2---:R-:W-:Y:S05]  /*15030*/  @!P0 NANOSLEEP.SYNCS 0x989680 ;  /* 0x009896800000895d */ /* 0x004fea0003900000 */
[----:B------:R-:W2:Y:S02]  /*15040*/  @!P0 SYNCS.PHASECHK.TRANS64 P0, [R3+URZ+0x30848], R2 ;  /* 0x03084802030085a7 */ /* 0x000ea4000800007f */
[----:B--2---:R-:W-:Y:S05]  /*15050*/  @!P0 BRA `(.L_x_1077) ;  /* 0xfffffffc00ec8947 */ /* 0x004fea000383ffff */
[----:B------:R-:W-:Y:S05]  /*15060*/  BRA `(.L_x_1174) ;  /* 0xffffffc400a47947 */ /* 0x000fea000383ffff */
.L_x_1085:
[----:B0-----:R-:W-:-:S04]  /*15070*/  IMAD.U32 R3, RZ, RZ, UR38 ;  /* 0x00000026ff037e24 */ /* 0x001fc8000f8e00ff */
[----:B------:R0:W1:Y:S03]  /*15080*/  SYNCS.PHASECHK.TRANS64.TRYWAIT P0, [R3+URZ+0x30860], R2 ;  /* 0x03086002030075a7 */ /* 0x000066000800017f */
[----:B-1----:R-:W-:Y:S05]  /*15090*/  @!P0 NANOSLEEP.SYNCS 0x989680 ;  /* 0x009896800000895d */ /* 0x002fea0003900000 */
[----:B------:R-:W1:Y:S02]  /*150a0*/  @!P0 SYNCS.PHASECHK.TRANS64 P0, [R3+URZ+0x30860], R2 ;  /* 0x03086002030085a7 */ /* 0x000e64000800007f */
[----:B-1----:R-:W-:Y:S05]  /*150b0*/  @!P0 BRA `(.L_x_1085) ;  /* 0xfffffffc00ec8947 */ /* 0x002fea000383ffff */
[----:B------:R-:W-:Y:S05]  /*150c0*/  BRA `(.L_x_1175) ;  /* 0xffffffc800b87947 */ /* 0x000fea000383ffff */
.L_x_1096:
[----:B-1----:R-:W-:-:S04]  /*150d0*/  IMAD.U32 R3, RZ, RZ, UR38 ;  /* 0x00000026ff037e24 */ /* 0x002fc8000f8e00ff */
[----:B------:R1:W2:Y:S03]  /*150e0*/  SYNCS.PHASECHK.TRANS64.TRYWAIT P0, [R3+URZ+0x30840], R2 ;  /* 0x03084002030075a7 */ /* 0x0002a6000800017f */
[----:B--2---:R-:W-:Y:S05]  /*150f0*/  @!P0 NANOSLEEP.SYNCS 0x989680 ;  /* 0x009896800000895d */ /* 0x004fea0003900000 */
[----:B------:R-:W2:Y:S02]  /*15100*/  @!P0 SYNCS.PHASECHK.TRANS64 P0, [R3+URZ+0x30840], R2 ;  /* 0x03084002030085a7 */ /* 0x000ea4000800007f */
[----:B--2---:R-:W-:Y:S05]  /*15110*/  @!P0 BRA `(.L_x_1096) ;  /* 0xfffffffc00ec8947 */ /* 0x004fea000383ffff */
[----:B------:R-:W-:Y:S05]  /*15120*/  BRA `(.L_x_1176) ;  /* 0xffffffd000487947 */ /* 0x000fea000383ffff */
.L_x_1104:
[----:B0-----:R-:W-:-:S04]  /*15130*/  IMAD.U32 R3, RZ, RZ, UR38 ;  /* 0x00000026ff037e24 */ /* 0x001fc8000f8e00ff */
[----:B------:R0:W1:Y:S03]  /*15140*/  SYNCS.PHASECHK.TRANS64.TRYWAIT P0, [R3+URZ+0x30868], R2 ;  /* 0x03086802030075a7 */ /* 0x000066000800017f */
[----:B-1----:R-:W-:Y:S05]  /*15150*/  @!P0 NANOSLEEP.SYNCS 0x989680 ;  /* 0x009896800000895d */ /* 0x002fea0003900000 */
[----:B------:R-:W1:Y:S02]  /*15160*/  @!P0 SYNCS.PHASECHK.TRANS64 P0, [R3+URZ+0x30868], R2 ;  /* 0x03086802030085a7 */ /* 0x000e64000800007f */
[----:B-1----:R-:W-:Y:S05]  /*15170*/  @!P0 BRA `(.L_x_1104) ;  /* 0xfffffffc00ec8947 */ /* 0x002fea000383ffff */
[----:B------:R-:W-:Y:S05]  /*15180*/  BRA `(.L_x_1177) ;  /* 0xffffffd400587947 */ /* 0x000fea000383ffff */
.L_x_1115:
[----:B-1----:R-:W-:-:S04]  /*15190*/  IMAD.U32 R3, RZ, RZ, UR38 ;  /* 0x00000026ff037e24 */ /* 0x002fc8000f8e00ff */
[----:B------:R1:W2:Y:S03]  /*151a0*/  SYNCS.PHASECHK.TRANS64.TRYWAIT P0, [R3+URZ+0x30848], R2 ;  /* 0x03084802030075a7 */ /* 0x0002a6000800017f */
[----:B--2---:R-:W-:Y:S05]  /*151b0*/  @!P0 NANOSLEEP.SYNCS 0x989680 ;  /* 0x009896800000895d */ /* 0x004fea0003900000 */
[----:B------:R-:W2:Y:S02]  /*151c0*/  @!P0 SYNCS.PHASECHK.TRANS64 P0, [R3+URZ+0x30848], R2 ;  /* 0x03084802030085a7 */ /* 0x000ea4000800007f */
[----:B--2---:R-:W-:Y:S05]  /*151d0*/  @!P0 BRA `(.L_x_1115) ;  /* 0xfffffffc00ec8947 */ /* 0x004fea000383ffff */
[----:B------:R-:W-:Y:S05]  /*151e0*/  BRA `(.L_x_1178) ;  /* 0xffffffdc00007947 */ /* 0x000fea000383ffff */
.L_x_1123:
[----:B0-----:R-:W-:-:S04]  /*151f0*/  IMAD.U32 R3, RZ, RZ, UR38 ;  /* 0x00000026ff037e24 */ /* 0x001fc8000f8e00ff */
[----:B------:R0:W1:Y:S03]  /*15200*/  SYNCS.PHASECHK.TRANS64.TRYWAIT P0, [R3+URZ+0x30860], R2 ;  /* 0x03086002030075a7 */ /* 0x000066000800017f */
[----:B-1----:R-:W-:Y:S05]  /*15210*/  @!P0 NANOSLEEP.SYNCS 0x989680 ;  /* 0x009896800000895d */ /* 0x002fea0003900000 */
[----:B------:R-:W1:Y:S02]  /*15220*/  @!P0 SYNCS.PHASECHK.TRANS64 P0, [R3+URZ+0x30860], R2 ;  /* 0x03086002030085a7 */ /* 0x000e64000800007f */
[----:B-1----:R-:W-:Y:S05]  /*15230*/  @!P0 BRA `(.L_x_1123) ;  /* 0xfffffffc00ec8947 */ /* 0x002fea000383ffff */
[----:B------:R-:W-:Y:S05]  /*15240*/  BRA `(.L_x_1179) ;  /* 0xffffffe0000c7947 */ /* 0x000fea000383ffff */
.L_x_1133:
[----:B0-----:R0:W1:Y:S02]  /*15250*/  SYNCS.PHASECHK.TRANS64.TRYWAIT P0, [R3+URZ+0x30860], R0 ;  /* 0x03086000030075a7 */ /* 0x001064000800017f */
[----:B-1----:R-:W-:Y:S05]  /*15260*/  @!P0 NANOSLEEP.SYNCS 0x989680 ;  /* 0x009896800000895d */ /* 0x002fea0003900000 */
[----:B------:R-:W1:Y:S02]  /*15270*/  @!P0 SYNCS.PHASECHK.TRANS64 P0, [R3+URZ+0x30860], R0 ;  /* 0x03086000030085a7 */ /* 0x000e64000800007f */
[----:B-1----:R-:W-:Y:S05]  /*15280*/  @!P0 BRA `(.L_x_1133) ;  /* 0xfffffffc00f08947 */ /* 0x002fea000383ffff */
[----:B------:R-:W-:Y:S05]  /*15290*/  BRA `(.L_x_1180) ;  /* 0xffffffe400447947 */ /* 0x000fea000383ffff */
.L_x_1140:
[----:B0-----:R0:W1:Y:S02]  /*152a0*/  SYNCS.PHASECHK.TRANS64.TRYWAIT P0, [R2+URZ+0x30820], R3 ;  /* 0x03082003020075a7 */ /* 0x001064000800017f */
[----:B-1----:R-:W-:Y:S05]  /*152b0*/  @!P0 NANOSLEEP.SYNCS 0x989680 ;  /* 0x009896800000895d */ /* 0x002fea0003900000 */
[----:B------:R-:W1:Y:S02]  /*152c0*/  @!P0 SYNCS.PHASECHK.TRANS64 P0, [R2+URZ+0x30820], R3 ;  /* 0x03082003020085a7 */ /* 0x000e64000800007f */
[----:B-1----:R-:W-:Y:S05]  /*152d0*/  @!P0 BRA `(.L_x_1140) ;  /* 0xfffffffc00f08947 */ /* 0x002fea000383ffff */
[----:B------:R-:W-:Y:S05]  /*152e0*/  BRA `(.L_x_1181) ;  /* 0xffffffe8007c7947 */ /* 0x000fea000383ffff */
.L_x_1141:
        /* <DEDUP_REMOVED lines=11> */
.L_x_1183:
[----:B------:R-:W-:Y:S05]  /*153a0*/  BSYNC B0 ;  /* 0x0000000000007941 */ /* 0x000fea0003800000 */
.L_x_1182:
[----:B------:R-:W-:Y:S05]  /*153b0*/  BRA `(.L_x_1184) ;  /* 0xffffffe800607947 */ /* 0x000fea000383ffff */
.L_x_1142:
[----:B------:R-:W-:Y:S01]  /*153c0*/  BSSY B0, `(.L_x_1185) ;  /* 0x0000006000007945 */ /* 0x000fe20003800000 */
[----:B------:R-:W-:-:S07]  /*153d0*/  IMAD.MOV.U32 R15, RZ, RZ, -0x1 ;  /* 0xffffffffff0f7424 */ /* 0x000fce00078e00ff */
[----:B0-----:R-:W-:Y:S05]  /*153e0*/  WARPSYNC.COLLECTIVE R15, `(.L_x_1186) ;  /* 0x000000000f0c7348 */ /* 0x001fea0003c00000 */
[----:B------:R-:W-:Y:S02]  /*153f0*/  ELECT P6, UR62, PT ;  /* 0x00000000003e782f */ /* 0x000fe400038c0000 */
[----:B------:R-:W-:Y:S01]  /*15400*/  MOV R14, UR62 ;  /* 0x0000003e000e7c02 */ /* 0x000fe20008000f00 */
[----:B0-----:R-:W-:Y:S10]  /*15410*/  ENDCOLLECTIVE ;  /* 0x000000000000791b */ /* 0x001ff40003800000 */
.L_x_1186:
[----:B------:R-:W-:Y:S05]  /*15420*/  BSYNC B0 ;  /* 0x0000000000007941 */ /* 0x000fea0003800000 */
.L_x_1185:
[----:B------:R-:W-:Y:S05]  /*15430*/  BRA `(.L_x_1187) ;  /* 0xffffffe800547947 */ /* 0x000fea000383ffff */
.L_x_1144:
[----:B0-----:R0:W1:Y:S02]  /*15440*/  SYNCS.PHASECHK.TRANS64.TRYWAIT P0, [R6+URZ], R5 ;  /* 0x00000005060075a7 */ /* 0x001064000800017f */
[----:B-1----:R-:W-:Y:S05]  /*15450*/  @!P0 NANOSLEEP.SYNCS 0x989680 ;  /* 0x009896800000895d */ /* 0x002fea0003900000 */
[----:B------:R-:W1:Y:S02]  /*15460*/  @!P0 SYNCS.PHASECHK.TRANS64 P0, [R6+URZ], R5 ;  /* 0x00000005060085a7 */ /* 0x000e64000800007f */
[----:B-1----:R-:W-:Y:S05]  /*15470*/  @!P0 BRA `(.L_x_1144) ;  /* 0xfffffffc00f08947 */ /* 0x002fea000383ffff */
[----:B------:R-:W-:Y:S05]  /*15480*/  BRA `(.L_x_1188) ;  /* 0xffffffe800907947 */ /* 0x000fea000383ffff */
.L_x_1145:
[----:B-1----:R1:W2:Y:S02]  /*15490*/  SYNCS.PHASECHK.TRANS64.TRYWAIT P0, [R3+URZ], R4 ;  /* 0x00000004030075a7 */ /* 0x0022a4000800017f */
[----:B--2---:R-:W-:Y:S05]  /*154a0*/  @!P0 NANOSLEEP.SYNCS 0x989680 ;  /* 0x009896800000895d */ /* 0x004fea0003900000 */
[----:B------:R-:W2:Y:S02]  /*154b0*/  @!P0 SYNCS.PHASECHK.TRANS64 P0, [R3+URZ], R4 ;  /* 0x00000004030085a7 */ /* 0x000ea4000800007f */
[----:B--2---:R-:W-:Y:S05]  /*154c0*/  @!P0 BRA `(.L_x_1145) ;  /* 0xfffffffc00f08947 */ /* 0x004fea000383ffff */
[----:B------:R-:W-:Y:S05]  /*154d0*/  BRA `(.L_x_1189) ;  /* 0xffffffe800847947 */ /* 0x000fea000383ffff */
.L_x_1147:
[----:B-1----:R1:W2:Y:S02]  /*154e0*/  SYNCS.PHASECHK.TRANS64.TRYWAIT P0, [R0+URZ], R5 ;  /* 0x00000005000075a7 */ /* 0x0022a4000800017f */
[----:B--2---:R-:W-:Y:S05]  /*154f0*/  @!P0 NANOSLEEP.SYNCS 0x989680 ;  /* 0x009896800000895d */ /* 0x004fea0003900000 */
[----:B------:R-:W2:Y:S02]  /*15500*/  @!P0 SYNCS.PHASECHK.TRANS64 P0, [R0+URZ], R5 ;  /* 0x00000005000085a7 */ /* 0x000ea4000800007f */
[----:B--2---:R-:W-:Y:S05]  /*15510*/  @!P0 BRA `(.L_x_1147) ;  /* 0xfffffffc00f08947 */ /* 0x004fea000383ffff */
[----:B------:R-:W-:Y:S05]  /*15520*/  BRA `(.L_x_1190) ;  /* 0xffffffe800887947 */ /* 0x000fea000383ffff */
.L_x_1191:
        /* <DEDUP_REMOVED lines=13> */
.L_x_14842:


//--------------------- .text._ZN7cutlass13device_kernelIN5flash11enable_sm90INS1_16FlashAttnFwdSm90INS1_25CollectiveMainloopFwdSm90ILi2EN4cute5tupleIJNS5_1CILi1EEES8_S8_EEENS6_IJNS7_ILi128EEENS7_ILi64EEENS7_ILi256EEEEEELi256ENS_6half_tEfNS_4arch4Sm90ELb0ELb1ELb0ELb1ELb0ELb0ELb0ELb1ELb1ELb1ELb1ELb0EEENS1_21CollectiveEpilogueFwdINS6_IJSA_SC_SB_EEES9_SE_SG_Li256ELb1ELb1ELb1ELb0EEENS1_36VarlenDynamicPersistentTileSchedulerILi128ELi64ELi256ELi128ELb1ELb1ELb1ELb1ELb0ELb1EEEEEEEEEvNT_6ParamsE --------------------------
	.section	.text._ZN7cutlass13device_kernelIN5flash11enable_sm90INS1_16FlashAttnFwdSm90INS1_25CollectiveMainloopFwdSm90ILi2EN4cute5tupleIJNS5_1CILi1EEES8_S8_EEENS6_IJNS7_ILi128EEENS7_ILi64EEENS7_ILi256EEEEEELi256ENS_6half_tEfNS_4arch4Sm90ELb0ELb1ELb0ELb1ELb0ELb0ELb0ELb1ELb1ELb1ELb1ELb0EEENS1_21CollectiveEpilogueFwdINS6_IJSA_SC_SB_EEES9_SE_SG_Li256ELb1ELb1ELb1ELb0EEENS1_36VarlenDynamicPersistentTileSchedulerILi128ELi64ELi256ELi128ELb1ELb1ELb1ELb1ELb0ELb1EEEEEEEEEvNT_6ParamsE,"ax",@progbits
	.align	128
.text._ZN7cutlass13device_kernelIN5flash11enable_sm90INS1_16FlashAttnFwdSm90INS1_25CollectiveMainloopFwdSm90ILi2EN4cute5tupleIJNS5_1CILi1EEES8_S8_EEENS6_IJNS7_ILi128EEENS7_ILi64EEENS7_ILi256EEEEEELi256ENS_6half_tEfNS_4arch4Sm90ELb0ELb1ELb0ELb1ELb0ELb0ELb0ELb1ELb1ELb1ELb1ELb0EEENS1_21CollectiveEpilogueFwdINS6_IJSA_SC_SB_EEES9_SE_SG_Li256ELb1ELb1ELb1ELb0EEENS1_36VarlenDynamicPersistentTileSchedulerILi128ELi64ELi256ELi128ELb1ELb1ELb1ELb1ELb0ELb1EEEEEEEEEvNT_6ParamsE:
        .type           _ZN7cutlass13device_kernelIN5flash11enable_sm90INS1_16FlashAttnFwdSm90INS1_25CollectiveMainloopFwdSm90ILi2EN4cute5tupleIJNS5_1CILi1EEES8_S8_EEENS6_IJNS7_ILi128EEENS7_ILi64EEENS7_ILi256EEEEEELi256ENS_6half_tEfNS_4arch4Sm90ELb0ELb1ELb0ELb1ELb0ELb0ELb0ELb1ELb1ELb1ELb1ELb0EEENS1_21CollectiveEpilogueFwdINS6_IJSA_SC_SB_EEES9_SE_SG_Li256ELb1ELb1ELb1ELb0EEENS1_36VarlenDynamicPersistentTileSchedulerILi128ELi64ELi256ELi128ELb1ELb1ELb1ELb1ELb0ELb1EEEEEEEEEvNT_6ParamsE,@function
        .size           _ZN7cutlass13device_kernelIN5flash11enable_sm90INS1_16FlashAttnFwdSm90INS1_25CollectiveMainloopFwdSm90ILi2EN4cute5tupleIJNS5_1CILi1EEES8_S8_EEENS6_IJNS7_ILi128EEENS7_ILi64EEENS7_ILi256EEEEEELi256ENS_6half_tEfNS_4arch4Sm90ELb0ELb1ELb0ELb1ELb0ELb0ELb0ELb1ELb1ELb1ELb1ELb0EEENS1_21CollectiveEpilogueFwdINS6_IJSA_SC_SB_EEES9_SE_SG_Li256ELb1ELb1ELb1ELb0EEENS1_36VarlenDynamicPersistentTileSchedulerILi128ELi64ELi256ELi128ELb1ELb1ELb1ELb1ELb0ELb1EEEEEEEEEvNT_6ParamsE,(.L_x_14843 - _ZN7cutlass13device_kernelIN5flash11enable_sm90INS1_16FlashAttnFwdSm90INS1_25CollectiveMainloopFwdSm90ILi2EN4cute5tupleIJNS5_1CILi1EEES8_S8_EEENS6_IJNS7_ILi128EEENS7_ILi64EEENS7_ILi256EEEEEELi256ENS_6half_tEfNS_4arch4Sm90ELb0ELb1ELb0ELb1ELb0ELb0ELb0ELb1ELb1ELb1ELb1ELb0EEENS1_21CollectiveEpilogueFwdINS6_IJSA_SC_SB_EEES9_SE_SG_Li256ELb1ELb1ELb1ELb0EEENS1_36VarlenDynamicPersistentTileSchedulerILi128ELi64ELi256ELi128ELb1ELb1ELb1ELb1ELb0ELb1EEEEEEEEEvNT_6ParamsE)
        .other          _ZN7cutlass13device_kernelIN5flash11enable_sm90INS1_16FlashAttnFwdSm90INS1_25CollectiveMainloopFwdSm90ILi2EN4cute5tupleIJNS5_1CILi1EEES8_S8_EEENS6_IJNS7_ILi128EEENS7_ILi64EEENS7_ILi256EEEEEELi256ENS_6half_tEfNS_4arch4Sm90ELb0ELb1ELb0ELb1ELb0ELb0ELb0ELb1ELb1ELb1ELb1ELb0EEENS1_21CollectiveEpilogueFwdINS6_IJSA_SC_SB_EEES9_SE_SG_Li256ELb1ELb1ELb1ELb0EEENS1_36VarlenDynamicPersistentTileSchedulerILi128ELi64ELi256ELi128ELb1ELb1ELb1ELb1ELb0ELb1EEEEEEEEEvNT_6ParamsE,@"STO_CUDA_ENTRY STV_DEFAULT"
_ZN7cutlass13device_kernelIN5flash11enable_sm90INS1_16FlashAttnFwdSm90INS1_25CollectiveMainloopFwdSm90ILi2EN4cute5tupleIJNS5_1CILi1EEES8_S8_EEENS6_IJNS7_ILi128EEENS7_ILi64EEENS7_ILi256EEEEEELi256ENS_6half_tEfNS_4arch4Sm90ELb0ELb1ELb0ELb1ELb0ELb0ELb0ELb1ELb1ELb1ELb1ELb0EEENS1_21CollectiveEpilogueFwdINS6_IJSA_SC_SB_EEES9_SE_SG_Li256ELb1ELb1ELb1ELb0EEENS1_36VarlenDynamicPersistentTileSchedulerILi128ELi64ELi256ELi128ELb1ELb1ELb1ELb1ELb0ELb1EEEEEEEEEvNT_6ParamsE:
        /* <DEDUP_REMOVED lines=18> */
.L_x_1193:
[----:B------:R-:W-:Y:S05]  /*0120*/  BSYNC B0 ;  /* 0x0000000000007941 */ /* 0x000fea0003800000 */
.L_x_1192:
        /* <DEDUP_REMOVED lines=41> */
.L_x_1194:
        /* <DEDUP_REMOVED lines=22> */
.L_x_1195:
        /* <DEDUP_REMOVED lines=18> */
.L_x_1196:
        /* <DEDUP_REMOVED lines=22> */
.L_x_1197:
        /* <DEDUP_REMOVED lines=22> */
.L_x_1198:
        /* <DEDUP_REMOVED lines=8> */
.L_x_1200:
        /* <DEDUP_REMOVED lines=16> */
[----:B------:R-:W-:Y:S01]  /*0a80*/  R2UR UR5, R9 ;  /* 0x00000000090572ca */ /* 0x000fe200000e0000 */
[----:B------:R-:W-:Y:S01]  /*0a90*/  UMOV UR38, URZ ;  /* 0x0000003f00267c82 */ /* 0x000fe20008000000 */
[----:B------:R-:W-:Y:S01]  /*0aa0*/  R2UR UR7, R10 ;  /* 0x000000000a0772ca */ /* 0x000fe200000e0000 */
[----:B------:R-:W-:Y:S01]  /*0ab0*/  UMOV UR36, URZ ;  /* 0x0000003f00247c82 */ /* 0x000fe20008000000 */
[----:B------:R-:W-:Y:S02]  /*0ac0*/  SHF.R.S32.HI R3, RZ, 0x1f, R6 ;  /* 0x0000001fff037819 */ /* 0x000fe40000011406 */
[----:B------:R-:W-:Y:S02]  /*0ad0*/  R2UR UR6, R11 ;  /* 0x000000000b0672ca */ /* 0x000fe400000e0000 */
[----:B0-----:R-:W-:-:S02]  /*0ae0*/  LEA.HI R2, R3, R6, RZ, 0x5 ;  /* 0x0000000603027211 */ /* 0x001fc400078f28ff */
[----:B------:R-:W-:-:S03]  /*0af0*/  LEA.HI R4, R3, R6, RZ, 0x2 ;  /* 0x0000000603047211 */ /* 0x000fc600078f10ff */
[----:B------:R-:W-:Y:S01]  /*0b00*/  IMAD.SHL.U32 R7, R2, 0x20, RZ ;  /* 0x0000002002077824 */ /* 0x000fe200078e00ff */
[----:B------:R-:W-:-:S05]  /*0b10*/  LOP3.LUT R13, R4, 0xfffffffc, RZ, 0xc0, !PT ;  /* 0xfffffffc040d7812 */ /* 0x000fca00078ec0ff */
[----:B------:R-:W-:Y:S01]  /*0b20*/  IMAD.IADD R13, R6, 0x1, -R13 ;  /* 0x00000001060d7824 */ /* 0x000fe200078e0a0d */
[----:B--2---:R-:W-:Y:S02]  /*0b30*/  R2UR UR4, R0 ;  /* 0x00000000000472ca */ /* 0x004fe400000e0000 */
[CC--:B------:R-:W-:Y:S02]  /*0b40*/  LEA.HI R0, R3.reuse, R6.reuse, RZ, 0x7 ;  /* 0x0000000603007211 */ /* 0x0c0fe400078f38ff */
[----:B------:R-:W-:Y:S02]  /*0b50*/  LEA.HI R3, R3, R6, RZ, 0x4 ;  /* 0x0000000603037211 */ /* 0x000fe400078f20ff */
[----:B------:R-:W-:Y:S02]  /*0b60*/  LOP3.LUT R233, R0, 0xffffff80, RZ, 0xc0, !PT ;  /* 0xffffff8000e97812 */ /* 0x000fe400078ec0ff */
[----:B------:R-:W-:Y:S02]  /*0b70*/  SHF.R.S32.HI R2, RZ, 0x4, R3 ;  /* 0x00000004ff027819 */ /* 0x000fe40000011403 */
[C---:B------:R-:W-:Y:S01]  /*0b80*/  LOP3.LUT R5, R3.reuse, 0x3fffff0, RZ, 0xc0, !PT ;  /* 0x03fffff003057812 */ /* 0x040fe200078ec0ff */
[C---:B------:R-:W-:Y:S01]  /*0b90*/  IMAD.IADD R233, R6.reuse, 0x1, -R233 ;  /* 0x0000000106e97824 */ /* 0x040fe200078e0ae9 */
[----:B------:R-:W-:Y:S01]  /*0ba0*/  LEA.HI R4, R3, R2, RZ, 0x1 ;  /* 0x0000000203047211 */ /* 0x000fe200078f08ff */
[----:B------:R-:W-:Y:S01]  /*0bb0*/  ULOP3.LUT UR8, UR4, 0x1, URZ, 0xfc, !UPT ;  /* 0x0000000104087892 */ /* 0x000fe2000f8efc3f */
[----:B------:R-:W-:Y:S01]  /*0bc0*/  SHF.R.S32.HI R3, RZ, 0x7, R0 ;  /* 0x00000007ff037819 */ /* 0x000fe20000011400 */
[----:B------:R-:W-:Y:S01]  /*0bd0*/  IMAD.IADD R5, R6, 0x1, -R5 ;  /* 0x0000000106057824 */ /* 0x000fe200078e0a05 */
[----:B------:R-:W-:Y:S01]  /*0be0*/  SHF.R.S32.HI R8, RZ, 0x1f, R233 ;  /* 0x0000001fff087819 */ /* 0x000fe200000114e9 */
[----:B------:R-:W-:Y:S01]  /*0bf0*/  UMOV UR4, URZ ;  /* 0x0000003f00047c82 */ /* 0x000fe20008000000 */
[----:B------:R-:W-:Y:S01]  /*0c00*/  LOP3.LUT R6, R7, 0xfffffc00, RZ, 0xc0, !PT ;  /* 0xfffffc0007067812 */ /* 0x000fe200078ec0ff */
[----:B------:R-:W-:Y:S01]  /*0c10*/  IMAD.U32 R232, RZ, RZ, UR4 ;  /* 0x00000004ffe87e24 */ /* 0x000fe2000f8e00ff */
[----:B------:R-:W-:-:S02]  /*0c20*/  LEA.HI R9, R8, R233, RZ, 0x2 ;  /* 0x000000e908097211 */ /* 0x000fc400078f10ff */
[----:B------:R-:W-:Y:S01]  /*0c30*/  LEA.HI R0, R0, R3, RZ, 0x1 ;  /* 0x0000000300007211 */ /* 0x000fe200078f08ff */
[----:B------:R-:W-:Y:S01]  /*0c40*/  IMAD R6, R5, 0x40, R6 ;  /* 0x0000004005067824 */ /* 0x000fe200078e0206 */
[--C-:B------:R-:W-:Y:S02]  /*0c50*/  SHF.R.S32.HI R10, RZ, 0x2, R9.reuse ;  /* 0x00000002ff0a7819 */ /* 0x100fe40000011409 */
[----:B------:R-:W-:Y:S02]  /*0c60*/  SHF.R.S32.HI R11, RZ, 0x1f, R9 ;  /* 0x0000001fff0b7819 */ /* 0x000fe40000011409 */
[----:B------:R-:W-:Y:S02]  /*0c70*/  LOP3.LUT R7, R4, 0x1ffffffe, RZ, 0xc0, !PT ;  /* 0x1ffffffe04077812 */ /* 0x000fe400078ec0ff */
[----:B------:R-:W-:Y:S02]  /*0c80*/  LEA.HI R11, R11, R10, RZ, 0x3 ;  /* 0x0000000a0b0b7211 */ /* 0x000fe400078f18ff */
[----:B------:R-:W-:Y:S01]  /*0c90*/  LEA.HI R8, R8, R233, RZ, 0x5 ;  /* 0x000000e908087211 */ /* 0x000fe200078f28ff */
[----:B------:R-:W-:Y:S01]  /*0ca0*/  IMAD.IADD R7, R2, 0x1, -R7 ;  /* 0x0000000102077824 */ /* 0x000fe200078e0a07 */
[----:B------:R-:W-:-:S02]  /*0cb0*/  LOP3.LUT R11, R11, 0xfffffff8, RZ, 0xc0, !PT ;  /* 0xfffffff80b0b7812 */ /* 0x000fc400078ec0ff */
[----:B------:R-:W-:Y:S02]  /*0cc0*/  LOP3.LUT R0, R0, 0x3fffffe, RZ, 0xc0, !PT ;  /* 0x03fffffe00007812 */ /* 0x000fe400078ec0ff */
[----:B------:R-:W-:Y:S01]  /*0cd0*/  LOP3.LUT R4, R9, 0x7ffffffc, RZ, 0xc0, !PT ;  /* 0x7ffffffc09047812 */ /* 0x000fe200078ec0ff */
[----:B------:R-:W-:Y:S01]  /*0ce0*/  IMAD.IADD R11, R10, 0x1, -R11 ;  /* 0x000000010a0b7824 */ /* 0x000fe200078e0a0b */
[----:B------:R-:W-:Y:S01]  /*0cf0*/  SHF.R.S32.HI R8, RZ, 0x5, R8 ;  /* 0x00000005ff087819 */ /* 0x000fe20000011408 */
[----:B------:R-:W-:Y:S01]  /*0d00*/  IMAD.IADD R0, R3, 0x1, -R0 ;  /* 0x0000000103007824 */ /* 0x000fe200078e0a00 */
[----:B------:R-:W-:Y:S01]  /*0d10*/  LEA.HI R2, R13, R13, RZ, 0x1 ;  /* 0x0000000d0d027211 */ /* 0x000fe200078f08ff */
[----:B------:R-:W-:Y:S02]  /*0d20*/  IMAD.IADD R4, R233, 0x1, -R4 ;  /* 0x00000001e9047824 */ /* 0x000fe400078e0a04 */
[----:B------:R-:W-:Y:S01]  /*0d30*/  IMAD R3, R7, 0x8, R6 ;  /* 0x0000000807037824 */ /* 0x000fe200078e0206 */
[----:B------:R-:W-:Y:S01]  /*0d40*/  LOP3.LUT R2, R2, 0x1ffffffe, RZ, 0xc0, !PT ;  /* 0x1ffffffe02027812 */ /* 0x000fe200078ec0ff */
[----:B------:R-:W-:-:S02]  /*0d50*/  IMAD R11, R8, 0x10, R11 ;  /* 0x00000010080b7824 */ /* 0x000fc400078e020b */
[----:B------:R-:W-:Y:S01]  /*0d60*/  IMAD.SHL.U32 R16, R4, 0x2, RZ ;  /* 0x0000000204107824 */ /* 0x000fe200078e00ff */
[----:B------:R0:W-:Y:S01]  /*0d70*/  STL [R1+0x60], R3 ;  /* 0x0000600301007387 */ /* 0x0001e20000100800 */
[----:B------:R-:W-:Y:S02]  /*0d80*/  IMAD R0, R0, 0x40, R11 ;  /* 0x0000004000007824 */ /* 0x000fe400078e020b */
[C---:B------:R-:W-:Y:S01]  /*0d90*/  VIADD R229, R16.reuse, 0x8 ;  /* 0x0000000810e57836 */ /* 0x040fe20000000000 */
[----:B------:R-:W-:Y:S01]  /*0da0*/  SHF.R.S32.HI R4, RZ, 0x1f, R16 ;  /* 0x0000001fff047819 */ /* 0x000fe20000011410 */
[C---:B------:R-:W-:Y:S01]  /*0db0*/  VIADD R228, R16.reuse, 0x10 ;  /* 0x0000001010e47836 */ /* 0x040fe20000000000 */
[----:B------:R-:W-:Y:S01]  /*0dc0*/  STL [R1+0x5c], R0 ;  /* 0x00005c0001007387 */ /* 0x000fe20000100800 */
[C---:B------:R-:W-:Y:S01]  /*0dd0*/  VIADD R227, R16.reuse, 0x18 ;  /* 0x0000001810e37836 */ /* 0x040fe20000000000 */
[----:B------:R-:W-:Y:S01]  /*0de0*/  SHF.R.S32.HI R4, RZ, 0x1f, R229 ;  /* 0x0000001fff047819 */ /* 0x000fe200000114e5 */
[----:B------:R-:W-:-:S02]  /*0df0*/  VIADD R226, R16, 0x20 ;  /* 0x0000002010e27836 */ /* 0x000fc40000000000 */
[----:B0-----:R-:W-:Y:S01]  /*0e00*/  IMAD.U32 R3, RZ, RZ, UR8 ;  /* 0x00000008ff037e24 */ /* 0x001fe2000f8e00ff */
[----:B------:R-:W-:Y:S01]  /*0e10*/  SHF.R.S32.HI R5, RZ, 0x1f, R227 ;  /* 0x0000001fff057819 */ /* 0x000fe200000114e3 */
[C---:B------:R-:W-:Y:S01]  /*0e20*/  VIADD R225, R16.reuse, 0x28 ;  /* 0x0000002810e17836 */ /* 0x040fe20000000000 */
[----:B------:R-:W-:Y:S01]  /*0e30*/  SHF.R.S32.HI R4, RZ, 0x1f, R226 ;  /* 0x0000001fff047819 */ /* 0x000fe200000114e2 */
[C---:B------:R-:W-:Y:S01]  /*0e40*/  VIADD R224, R16.reuse, 0x30 ;  /* 0x0000003010e07836 */ /* 0x040fe20000000000 */
[----:B------:R0:W-:Y:S01]  /*0e50*/  STL [R1+0x64], R3 ;  /* 0x0000640301007387 */ /* 0x0001e20000100800 */
[C---:B------:R-:W-:Y:S02]  /*0e60*/  VIADD R223, R16.reuse, 0x38 ;  /* 0x0000003810df7836 */ /* 0x040fe40000000000 */
[C---:B------:R-:W-:Y:S01]  /*0e70*/  VIADD R222, R16.reuse, 0x40 ;  /* 0x0000004010de7836 */ /* 0x040fe20000000000 */
[----:B------:R-:W-:Y:S01]  /*0e80*/  SHF.R.S32.HI R5, RZ, 0x1f, R224 ;  /* 0x0000001fff057819 */ /* 0x000fe200000114e0 */
[C---:B------:R-:W-:Y:S01]  /*0e90*/  VIADD R221, R16.reuse, 0x48 ;  /* 0x0000004810dd7836 */ /* 0x040fe20000000000 */
[----:B------:R-:W-:Y:S01]  /*0ea0*/  SHF.R.S32.HI R4, RZ, 0x1f, R223 ;  /* 0x0000001fff047819 */ /* 0x000fe200000114df */
[----:B------:R-:W-:-:S02]  /*0eb0*/  VIADD R220, R16, 0x50 ;  /* 0x0000005010dc7836 */ /* 0x000fc40000000000 */
[C---:B------:R-:W-:Y:S01]  /*0ec0*/  VIADD R219, R16.reuse, 0x58 ;  /* 0x0000005810db7836 */ /* 0x040fe20000000000 */
[----:B0-----:R-:W-:Y:S01]  /*0ed0*/  SHF.R.S32.HI R3, RZ, 0x1f, R228 ;  /* 0x0000001fff037819 */ /* 0x001fe200000114e4 */
        /* <DEDUP_REMOVED lines=32> */
[----:B------:R-:W-:Y:S01]  /*10e0*/  IMAD.IADD R2, R13, 0x1, -R2 ;  /* 0x000000010d027824 */ /* 0x000fe200078e0a02 */
[----:B------:R-:W-:Y:S01]  /*10f0*/  SHF.R.S32.HI R3, RZ, 0x1f, R207 ;  /* 0x0000001fff037819 */ /* 0x000fe200000114cf */
[----:B------:R-:W-:Y:S01]  /*1100*/  VIADD R200, R16, 0xe0 ;  /* 0x000000e010c87836 */ /* 0x000fe20000000000 */
[----:B------:R-:W-:Y:S01]  /*1110*/  SHF.R.S32.HI R237, RZ, 0x1f, R206 ;  /* 0x0000001fffed7819 */ /* 0x000fe200000114ce */
[----:B------:R-:W-:Y:S01]  /*1120*/  IMAD R19, R2, 0x8, R0 ;  /* 0x0000000802137824 */ /* 0x000fe200078e0200 */
[----:B------:R-:W-:-:S02]  /*1130*/  SHF.R.S32.HI R236, RZ, 0x1f, R205 ;  /* 0x0000001fffec7819 */ /* 0x000fc400000114cd */
[----:B------:R-:W-:Y:S02]  /*1140*/  SHF.R.S32.HI R235, RZ, 0x1f, R204 ;  /* 0x0000001fffeb7819 */ /* 0x000fe400000114cc */
[----:B------:R-:W-:-:S07]  /*1150*/  SHF.R.S32.HI R234, RZ, 0x1f, R203 ;  /* 0x0000001fffea7819 */ /* 0x000fce00000114cb */
.L_x_1304:
[----:B------:R-:W-:Y:S01]  /*1160*/  ULDC.64 UR8, c[0x0][0xa28] ;  /* 0x00028a0000087ab9 */ /* 0x000fe20000000a00 */
[----:B------:R-:W-:Y:S01]  /*1170*/  ULDC.64 UR12, c[0x0][0x208] ;  /* 0x00008200000c7ab9 */ /* 0x000fe20000000a00 */
[----:B------:R-:W-:-:S04]  /*1180*/  UISETP.NE.U32.AND UP0, UPT, UR8, URZ, UPT ;  /* 0x0000003f0800728c */ /* 0x000fc8000bf05070 */
[----:B------:R-:W-:-:S03]  /*1190*/  UISETP.NE.AND.EX UP0, UPT, UR9, URZ, UPT, UP0 ;  /* 0x0000003f0900728c */ /* 0x000fc6000bf05300 */
[----:B------:R-:W-:Y:S02]  /*11a0*/  ULDC.64 UR8, c[0x0][0xa18] ;  /* 0x0002860000087ab9 */ /* 0x000fe40000000a00 */
[----:B------:R-:W-:Y:S01]  /*11b0*/  UISETP.NE.U32.AND UP1, UPT, UR8, URZ, UPT ;  /* 0x0000003f0800728c */ /* 0x000fe2000bf25070 */
[----:B------:R-:W-:-:S03]  /*11c0*/  PLOP3.LUT P0, PT, PT, PT, UP0, 0x80, 0x0 ;  /* 0x000000000000781c */ /* 0x000fc60003f0f008 */
[----:B------:R-:W-:-:S03]  /*11d0*/  UISETP.NE.AND.EX UP1, UPT, UR9, URZ, UPT, UP1 ;  /* 0x0000003f0900728c */ /* 0x000fc6000bf25310 */
[----:B------:R-:W-:Y:S02]  /*11e0*/  @UP0 ULDC.64 UR8, c[0x0][0xa28] ;  /* 0x00028a0000080ab9 */ /* 0x000fe40000000a00 */
[----:B------:R-:W-:Y:S01]  /*11f0*/  @UP0 UIMAD.WIDE UR8, UR6, 0x4, UR8 ;  /* 0x00000004060808a5 */ /* 0x000fe2000f8e0208 */
[----:B------:R-:W-:-:S05]  /*1200*/  PLOP3.LUT P2, PT, PT, PT, UP1, 0x80, 0x0 ;  /* 0x000000000000781c */ /* 0x000fca0003f4f018 */
[----:B------:R-:W-:Y:S01]  /*1210*/  @UP1 ULDC.64 UR10, c[0x0][0xa18] ;  /* 0x00028600000a1ab9 */ /* 0x000fe20000000a00 */
[----:B01-3--:R-:W-:Y:S02]  /*1220*/  IMAD.U32 R2, RZ, RZ, UR8 ;  /* 0x00000008ff027e24 */ /* 0x00bfe4000f8e00ff */
[----:B------:R-:W-:Y:S01]  /*1230*/  IMAD.U32 R3, RZ, RZ, UR9 ;  /* 0x00000009ff037e24 */ /* 0x000fe2000f8e00ff */
[----:B------:R-:W-:Y:S02]  /*1240*/  @UP1 UIMAD.WIDE UR8, UR6, 0x4, UR10 ;  /* 0x00000004060818a5 */ /* 0x000fe4000f8e020a */
[----:B------:R-:W-:Y:S02]  /*1250*/  ULOP3.LUT UR4, UR7, 0xff0000, URZ, 0xc0, !UPT ;  /* 0x00ff000007047892 */ /* 0x000fe4000f8ec03f */
[----:B--2---:R-:W2:Y:S01]  /*1260*/  @P0 LDG.E R2, desc[UR12][R2.64] ;  /* 0x0000000c02020981 */ /* 0x004ea2000c1e1900 */
[----:B------:R-:W-:Y:S01]  /*1270*/  ULDC UR10, c[0x0][0x2f0] ;  /* 0x0000bc00000a7ab9 */ /* 0x000fe20000000800 */
[----:B------:R-:W-:-:S02]  /*1280*/  IMAD.U32 R4, RZ, RZ, UR8 ;  /* 0x00000008ff047e24 */ /* 0x000fc4000f8e00ff */
[----:B------:R-:W-:Y:S01]  /*1290*/  IMAD.U32 R5, RZ, RZ, UR9 ;  /* 0x00000009ff057e24 */ /* 0x000fe2000f8e00ff */
[----:B------:R-:W-:-:S04]  /*12a0*/  ULDC.64 UR8, c[0x0][0x418] ;  /* 0x0001060000087ab9 */ /* 0x000fc80000000a00 */
[----:B------:R-:W3:Y:S01]  /*12b0*/  @P2 LDG.E R4, desc[UR12][R4.64] ;  /* 0x0000000c04042981 */ /* 0x000ee2000c1e1900 */
[----:B------:R-:W-:Y:S02]  /*12c0*/  UISETP.NE.U32.AND UP0, UPT, UR8, URZ, UPT ;  /* 0x0000003f0800728c */ /* 0x000fe4000bf05070 */
[----:B------:R-:W-:Y:S02]  /*12d0*/  ULOP3.LUT UR8, UR7, 0xff000000, URZ, 0xc0, !UPT ;  /* 0xff00000007087892 */ /* 0x000fe4000f8ec03f */
[----:B------:R-:W-:Y:S01]  /*12e0*/  UISETP.NE.AND.EX UP0, UPT, UR9, URZ, UPT, UP0 ;  /* 0x0000003f0900728c */ /* 0x000fe2000bf05300 */
[----:B------:R-:W-:Y:S02]  /*12f0*/  ULDC.64 UR12, c[0x0][0xa20] ;  /* 0x00028800000c7ab9 */ /* 0x000fe40000000a00 */
[----:B------:R-:W-:Y:S01]  /*1300*/  ULDC UR9, c[0x0][0x424] ;  /* 0x0001090000097ab9 */ /* 0x000fe20000000800 */
[----:B------:R-:W-:Y:S01]  /*1310*/  ULOP3.LUT UR7, UR7, 0xffff, URZ, 0xc0, !UPT ;  /* 0x0000ffff07077892 */ /* 0x000fe2000f8ec03f */
[----:B------:R-:W-:Y:S01]  /*1320*/  ISETP.NE.U32.AND P1, PT, RZ, UR12, PT ;  /* 0x0000000cff007c0c */ /* 0x000fe2000bf25070 */
[----:B------:R-:W-:-:S02]  /*1330*/  USHF.R.U32.HI UR8, URZ, 0x8, UR8 ;  /* 0x000000083f087899 */ /* 0x000fc40008011608 */
[----:B------:R-:W-:Y:S01]  /*1340*/  USEL UR9, UR9, 0x1, UP0 ;  /* 0x0000000109097887 */ /* 0x000fe20008000000 */
[----:B------:R-:W-:Y:S01]  /*1350*/  ISETP.NE.AND.EX P1, PT, RZ, UR13, PT, P1 ;  /* 0x0000000dff007c0c */ /* 0x000fe2000bf25310 */
[----:B------:R-:W-:Y:S01]  /*1360*/  UMOV UR60, URZ ;  /* 0x0000003f003c7c82 */ /* 0x000fe20008000000 */
[----:B------:R-:W-:Y:S01]  /*1370*/  ULDC UR39, c[0x0][0x288] ;  /* 0x0000a20000277ab9 */ /* 0x000fe20000000800 */
[----:B------:R-:W-:Y:S01]  /*1380*/  ULEA.HI UR4, UR4, UR8, URZ, 0x10 ;  /* 0x0000000804047291 */ /* 0x000fe2000f8f803f */
[----:B------:R-:W-:Y:S01]  /*1390*/  IMAD.U32 R202, RZ, RZ, UR7 ;  /* 0x00000007ffca7e24 */ /* 0x000fe2000f8e00ff */
[----:B------:R-:W-:Y:S01]  /*13a0*/  UIMAD UR10, UR9, UR10, URZ ;  /* 0x0000000a090a72a4 */ /* 0x000fe2000f8e023f */
[----:B--2---:R-:W-:Y:S02]  /*13b0*/  @P0 R2UR UR60, R2 ;  /* 0x00000000023c02ca */ /* 0x004fe400000e0000 */
[----:B---3--:R-:W-:Y:S01]  /*13c0*/  @P2 R2UR UR39, R4 ;  /* 0x00000000042722ca */ /* 0x008fe200000e0000 */
[----:B----45:R-:W-:-:S14]  /*13d0*/  @P2 BRA `(.L_x_1201) ;  /* 0x0000000000382947 */ /* 0x030fdc0003800000 */
[----:B------:R-:W-:Y:S02]  /*13e0*/  ULDC.64 UR8, c[0x0][0xa00] ;  /* 0x0002800000087ab9 */ /* 0x000fe40000000a00 */
[----:B------:R-:W-:-:S04]  /*13f0*/  ISETP.NE.U32.AND P0, PT, RZ, UR8, PT ;  /* 0x00000008ff007c0c */ /* 0x000fc8000bf05070 */
[----:B------:R-:W-:-:S13]  /*1400*/  ISETP.NE.AND.EX P0, PT, RZ, UR9, PT, P0 ;  /* 0x00000009ff007c0c */ /* 0x000fda000bf05300 */
[----:B------:R-:W-:Y:S05]  /*1410*/  @!P0 BRA `(.L_x_1201) ;  /* 0x0000000000288947 */ /* 0x000fea0003800000 */
[----:B------:R-:W-:Y:S01]  /*1420*/  ULDC.64 UR8, c[0x0][0xa00] ;  /* 0x0002800000087ab9 */ /* 0x000fe20000000a00 */
[----:B------:R-:W-:Y:S01]  /*1430*/  ULDC.64 UR12, c[0x0][0x208] ;  /* 0x00008200000c7ab9 */ /* 0x000fe20000000a00 */
        /* <DEDUP_REMOVED lines=8> */
.L_x_1201:
[----:B------:R-:W-:Y:S01]  /*14c0*/  IMAD.U32 R231, RZ, RZ, UR6 ;  /* 0x00000006ffe77e24 */ /* 0x000fe2000f8e00ff */
[----:B------:R-:W-:Y:S06]  /*14d0*/  @!P1 BRA `(.L_x_1202) ;  /* 0x0000000000209947 */ /* 0x000fec0003800000 */
[----:B------:R-:W-:Y:S01]  /*14e0*/  ULDC.64 UR8, c[0x0][0xa20] ;  /* 0x0002880000087ab9 */ /* 0x000fe20000000a00 */
[----:B------:R-:W-:Y:S01]  /*14f0*/  ULDC.64 UR10, c[0x0][0x208] ;  /* 0x00008200000a7ab9 */ /* 0x000fe20000000a00 */
[----:B------:R-:W-:-:S06]  /*1500*/  UIMAD.WIDE UR6, UR6, 0x4, UR8 ;  /* 0x00000004060678a5 */ /* 0x000fcc000f8e0208 */
[----:B------:R-:W-:Y:S02]  /*1510*/  IMAD.U32 R2, RZ, RZ, UR6 ;  /* 0x00000006ff027e24 */ /* 0x000fe4000f8e00ff */
[----:B------:R-:W-:-:S05]  /*1520*/  IMAD.U32 R3, RZ, RZ, UR7 ;  /* 0x00000007ff037e24 */ /* 0x000fca000f8e00ff */
[----:B------:R-:W2:Y:S02]  /*1530*/  LDG.E R2, desc[UR10][R2.64] ;  /* 0x0000000a02027981 */ /* 0x000ea4000c1e1900 */
[----:B--2---:R-:W-:Y:S01]  /*1540*/  R2UR UR10, R2 ;  /* 0x00000000020a72ca */ /* 0x004fe200000e0000 */
[----:B------:R-:W-:-:S14]  /*1550*/  BRA `(.L_x_1203) ;  /* 0x0000000000387947 */ /* 0x000fdc0003800000 */
.L_x_1202:
        /* <DEDUP_REMOVED lines=14> */
.L_x_1203:
[----:B------:R-:W-:Y:S01]  /*1640*/  ULDC UR6, c[0x0][0x448] ;  /* 0x0001120000067ab9 */ /* 0x000fe20000000800 */
[----:B------:R-:W-:Y:S02]  /*1650*/  USHF.L.U32 UR61, UR5, 0x7, URZ ;  /* 0x00000007053d7899 */ /* 0x000fe4000800063f */
[----:B------:R-:W-:Y:S02]  /*1660*/  UISETP.NE.AND UP0, UPT, UR6, 0x1, UPT ;  /* 0x000000010600788c */ /* 0x000fe4000bf05270 */
[----:B------:R-:W-:Y:S01]  /*1670*/  UIADD3 UR5, UR61, 0x7f, URZ ;  /* 0x0000007f3d057890 */ /* 0x000fe2000fffe03f */
[----:B------:R-:W-:Y:S01]  /*1680*/  ULDC.64 UR6, c[0x0][0x9e0] ;  /* 0x0002780000067ab9 */ /* 0x000fe20000000a00 */
[----:B------:R-:W-:Y:S02]  /*1690*/  UIADD3 UR60, -UR60, UR10, URZ ;  /* 0x0000000a3c3c7290 */ /* 0x000fe4000fffe13f */
[----:B------:R-:W-:Y:S02]  /*16a0*/  UISETP.GE.AND UP1, UPT, UR7, 0x1, UPT ;  /* 0x000000010700788c */ /* 0x000fe4000bf26270 */
[----:B------:R-:W-:-:S03]  /*16b0*/  UIADD3 UR10, UR60, 0x1, -UR39 ;  /* 0x000000013c0a7890 */ /* 0x000fc6000fffe827 */
[----:B------:R-:W-:Y:S01]  /*16c0*/  @UP0 ULDC UR8, c[0x0][0x44c] ;  /* 0x0001130000080ab9 */ /* 0x000fe20000000800 */
[----:B------:R-:W-:Y:S01]  /*16d0*/  @UP0 ULDC UR11, c[0x0][0x450] ;  /* 0x00011400000b0ab9 */ /* 0x000fe20000000800 */
[----:B------:R-:W-:Y:S01]  /*16e0*/  UIMAD.WIDE.U32 UR8, UR5, UR8, URZ ;  /* 0x00000008050872a5 */ /* 0x000fe2000f8e003f */
[----:B------:R-:W-:-:S03]  /*16f0*/  PLOP3.LUT P1, PT, PT, PT, UP1, 0x80, 0x0 ;  /* 0x000000000000781c */ /* 0x000fc60003f2f018 */
[----:B------:R-:W-:-:S04]  /*1700*/  @UP0 USHF.R.U32.HI UR5, URZ, UR11, UR9 ;  /* 0x0000000b3f050299 */ /* 0x000fc80008011609 */
[----:B------:R-:W-:-:S04]  /*1710*/  UIADD3 UR10, UR10, UR5, URZ ;  /* 0x000000050a0a7290 */ /* 0x000fc8000fffe03f */
[----:B------:R-:W-:Y:S02]  /*1720*/  UIADD3 UR6, UR10, UR6, URZ ;  /* 0x000000060a067290 */ /* 0x000fe4000fffe03f */
[----:B------:R-:W-:Y:S10]  /*1730*/  @!P1 BRA `(.L_x_1204) ;  /* 0x0000000000449947 */ /* 0x000ff40003800000 */
        /* <DEDUP_REMOVED lines=10> */
.L_x_1205:
[----:B------:R-:W-:-:S11]  /*17e0*/  UISETP.NE.AND UP1, UPT, UR7, 0x1, UPT ;  /* 0x000000010700788c */ /* 0x000fd6000bf25270 */
[----:B------:R-:W-:Y:S02]  /*17f0*/  @UP1 ULDC.64 UR10, c[0x0][0x9e8] ;  /* 0x00027a00000a1ab9 */ /* 0x000fe40000000a00 */
[----:B------:R-:W-:-:S04]  /*1800*/  UIMAD.WIDE.U32 UR8, UR5, UR10, URZ ;  /* 0x0000000a050872a5 */ /* 0x000fc8000f8e003f */
[----:B------:R-:W-:-:S12]  /*1810*/  @UP1 USHF.R.U32.HI UR5, URZ, UR11, UR9 ;  /* 0x0000000b3f051299 */ /* 0x000fd80008011609 */
.L_x_1206:
[----:B------:R-:W-:-:S04]  /*1820*/  UIMAD UR5, UR5, UR7, UR7 ;  /* 0x00000007050572a4 */ /* 0x000fc8000f8e0207 */
[----:B------:R-:W-:-:S04]  /*1830*/  UISETP.LT.AND UP1, UPT, UR6, UR5, UPT ;  /* 0x000000050600728c */ /* 0x000fc8000bf21270 */
[----:B------:R-:W-:-:S12]  /*1840*/  USEL UR6, UR6, UR5, UP1 ;  /* 0x0000000506067287 */ /* 0x000fd80008800000 */
.L_x_1204:
[----:B------:R-:W-:Y:S02]  /*1850*/  UIADD3 UR5, UR60, 0x3f, URZ ;  /* 0x0000003f3c057890 */ /* 0x000fe4000fffe03f */
[----:B------:R-:W-:Y:S02]  /*1860*/  UIADD3 UR10, UR6, 0x3f, URZ ;  /* 0x0000003f060a7890 */ /* 0x000fe4000fffe03f */
[----:B------:R-:W-:Y:S02]  /*1870*/  USHF.R.S32.HI UR6, URZ, 0x1f, UR5 ;  /* 0x0000001f3f067899 */ /* 0x000fe40008011405 */
[----:B------:R-:W-:Y:S01]  /*1880*/  USHF.R.S32.HI UR11, URZ, 0x1f, UR10 ;  /* 0x0000001f3f0b7899 */ /* 0x000fe2000801140a */
[----:B------:R-:W-:Y:S01]  /*1890*/  @UP0 ULDC UR8, c[0x0][0x44c] ;  /* 0x0001130000080ab9 */ /* 0x000fe20000000800 */
[----:B------:R-:W-:Y:S02]  /*18a0*/  ULEA.HI UR6, UR6, UR5, URZ, 0x6 ;  /* 0x0000000506067291 */ /* 0x000fe4000f8f303f */
[----:B------:R-:W-:-:S02]  /*18b0*/  UIMAD.WIDE.U32 UR8, UR61, UR8, URZ ;  /* 0x000000083d0872a5 */ /* 0x000fc4000f8e003f */
[----:B------:R-:W-:Y:S01]  /*18c0*/  ULEA.HI UR11, UR11, UR10, URZ, 0x6 ;  /* 0x0000000a0b0b7291 */ /* 0x000fe2000f8f303f */
[----:B------:R-:W-:Y:S01]  /*18d0*/  @UP0 ULDC UR13, c[0x0][0x450] ;  /* 0x00011400000d0ab9 */ /* 0x000fe20000000800 */
[----:B------:R-:W-:Y:S01]  /*18e0*/  UMOV UR12, UR61 ;  /* 0x0000003d000c7c82 */ /* 0x000fe20008000000 */
[----:B------:R-:W-:Y:S02]  /*18f0*/  UIADD3 UR52, UR60, -UR39, URZ ;  /* 0x800000273c347290 */ /* 0x000fe4000fffe03f */
[----:B------:R-:W-:Y:S02]  /*1900*/  USHF.R.S32.HI UR6, URZ, 0x6, UR6 ;  /* 0x000000063f067899 */ /* 0x000fe40008011406 */
[----:B------:R-:W-:Y:S02]  /*1910*/  USHF.R.S32.HI UR11, URZ, 0x6, UR11 ;  /* 0x000000063f0b7899 */ /* 0x000fe4000801140b */
[----:B------:R-:W-:Y:S02]  /*1920*/  @UP0 USHF.R.U32.HI UR12, URZ, UR13, UR9 ;  /* 0x0000000d3f0c0299 */ /* 0x000fe40008011609 */
[----:B------:R-:W-:-:S02]  /*1930*/  UISETP.LT.AND UP0, UPT, UR6, UR11, UPT ;  /* 0x0000000b0600728c */ /* 0x000fc4000bf01270 */
        /* <DEDUP_REMOVED lines=15> */
.L_x_1208:
[----:B------:R-:W-:-:S11]  /*1a30*/  UISETP.NE.AND UP0, UPT, UR7, 0x1, UPT ;  /* 0x000000010700788c */ /* 0x000fd6000bf05270 */
[----:B------:R-:W-:Y:S02]  /*1a40*/  @UP0 ULDC.64 UR12, c[0x0][0x9e8] ;  /* 0x00027a00000c0ab9 */ /* 0x000fe40000000a00 */
[----:B------:R-:W-:-:S04]  /*1a50*/  UIMAD.WIDE.U32 UR8, UR5, UR12, URZ ;  /* 0x0000000c050872a5 */ /* 0x000fc8000f8e003f */
[----:B------:R-:W-:-:S12]  /*1a60*/  @UP0 USHF.R.U32.HI UR5, URZ, UR13, UR9 ;  /* 0x0000000d3f050299 */ /* 0x000fd80008011609 */
.L_x_1209:
[----:B------:R-:W-:-:S04]  /*1a70*/  UIMAD UR5, UR5, UR7, URZ ;  /* 0x00000007050572a4 */ /* 0x000fc8000f8e023f */
[----:B------:R-:W-:-:S04]  /*1a80*/  UISETP.LT.AND UP0, UPT, UR10, UR5, UPT ;  /* 0x000000050a00728c */ /* 0x000fc8000bf01270 */
[----:B------:R-:W-:-:S12]  /*1a90*/  USEL UR10, UR10, UR5, !UP0 ;  /* 0x000000050a0a7287 */ /* 0x000fd8000c000000 */
.L_x_1207:
[----:B------:R-:W-:Y:S02]  /*1aa0*/  USHF.R.S32.HI UR5, URZ, 0x1f, UR10 ;  /* 0x0000001f3f057899 */ /* 0x000fe4000801140a */
[----:B------:R-:W-:Y:S02]  /*1ab0*/  ULOP3.LUT UR7, UR4, 0xff, URZ, 0xc0, !UPT ;  /* 0x000000ff04077892 */ /* 0x000fe4000f8ec03f */
[----:B------:R-:W-:-:S04]  /*1ac0*/  ULEA.HI UR5, UR5, UR10, URZ, 0x6 ;  /* 0x0000000a05057291 */ /* 0x000fc8000f8f303f */
[----:B------:R-:W-:Y:S01]  /*1ad0*/  USHF.R.S32.HI UR5, URZ, 0x6, UR5 ;  /* 0x000000063f057899 */ /* 0x000fe20008011405 */
[----:B------:R-:W-:-:S03]  /*1ae0*/  IMAD.U32 R201, RZ, RZ, UR7 ;  /* 0x00000007ffc97e24 */ /* 0x000fc6000f8e00ff */
[----:B------:R-:W-:-:S04]  /*1af0*/  UISETP.LT.AND UP0, UPT, URZ, UR5, UPT ;  /* 0x000000053f00728c */ /* 0x000fc8000bf01270 */
[----:B------:R-:W-:Y:S02]  /*1b00*/  USEL UR10, URZ, UR5, !UP0 ;  /* 0x000000053f0a7287 */ /* 0x000fe4000c000000 */
[----:B------:R-:W-:Y:S02]  /*1b10*/  USHF.R.U32.HI UR5, URZ, 0x10, UR4 ;  /* 0x000000103f057899 */ /* 0x000fe40008011604 */
[----:B------:R-:W-:Y:S01]  /*1b20*/  UISETP.GT.AND UP0, UPT, UR6, UR10, UPT ;  /* 0x0000000a0600728c */ /* 0x000fe2000bf04270 */
[----:B------:R-:W-:-:S03]  /*1b30*/  UMOV UR4, URZ ;  /* 0x0000003f00047c82 */ /* 0x000fc60008000000 */
[----:B------:R-:W-:Y:S02]  /*1b40*/  IMAD.U32 R23, RZ, RZ, UR5 ;  /* 0x00000005ff177e24 */ /* 0x000fe4000f8e00ff */
[----:B------:R-:W-:-:S13]  /*1b50*/  PLOP3.LUT P0, PT, PT, PT, UP0, 0x80, 0x0 ;  /* 0x000000000000781c */ /* 0x000fda0003f0f008 */
[----:B------:R-:W-:Y:S05]  /*1b60*/  @!P0 BRA `(.L_x_1210) ;  /* 0x0000000000988947 */ /* 0x000fea0003800000 */
[----:B------:R-:W-:Y:S01]  /*1b70*/  R2UR UR5, R23 ;  /* 0x00000000170572ca */ /* 0x000fe200000e0000 */
[----:B------:R-:W-:-:S12]  /*1b80*/  ULDC UR4, c[0x0][0x9f0] ;  /* 0x00027c0000047ab9 */ /* 0x000fd80000000800 */
[----:B------:R-:W-:-:S04]  /*1b90*/  UISETP.NE.AND UP0, UPT, UR5, URZ, UPT ;  /* 0x0000003f0500728c */ /* 0x000fc8000bf05270 */
[----:B------:R-:W-:-:S04]  /*1ba0*/  USEL UR11, UR5, UR4, UP0 ;  /* 0x00000004050b7287 */ /* 0x000fc80008000000 */
[----:B------:R-:W-:Y:S02]  /*1bb0*/  UIADD3 UR4, UR11, -0x1, UR6 ;  /* 0xffffffff0b047890 */ /* 0x000fe4000fffe006 */
[----:B------:R-:W-:Y:S02]  /*1bc0*/  IMAD.U32 R3, RZ, RZ, UR11 ;  /* 0x0000000bff037e24 */ /* 0x000fe4000f8e00ff */
[----:B------:R-:W-:-:S03]  /*1bd0*/  UIADD3 UR7, -UR10, UR4, URZ ;  /* 0x000000040a077290 */ /* 0x000fc6000fffe13f */
[-C--:B------:R-:W-:Y:S01]  /*1be0*/  IABS R0, R3.reuse ;  /* 0x0000000300007213 */ /* 0x080fe20000000000 */
[----:B------:R-:W-:Y:S01]  /*1bf0*/  UMOV UR4, URZ ;  /* 0x0000003f00047c82 */ /* 0x000fe20008000000 */
[----:B------:R-:W-:Y:S01]  /*1c00*/  IABS R5, R3 ;  /* 0x0000000300057213 */ /* 0x000fe20000000000 */
[----:B------:R-:W-:Y:S01]  /*1c10*/  IMAD.U32 R4, RZ, RZ, UR7 ;  /* 0x00000007ff047e24 */ /* 0x000fe2000f8e00ff */
[----:B------:R-:W-:Y:S01]  /*1c20*/  R2UR UR12, R0 ;  /* 0x00000000000c72ca */ /* 0x000fe200000e0000 */
[----:B------:R-:W-:-:S03]  /*1c30*/  ULOP3.LUT UR7, UR7, UR11, URZ, 0x3c, !UPT ;  /* 0x0000000b07077292 */ /* 0x000fc6000f8e3c3f */
[----:B------:R-:W-:-:S05]  /*1c40*/  IABS R4, R4 ;  /* 0x0000000400047213 */ /* 0x000fca0000000000 */
[----:B------:R-:W-:-:S04]  /*1c50*/  IMAD.MOV.U32 R3, RZ, RZ, R4 ;  /* 0x000000ffff037224 */ /* 0x000fc800078e0004 */
[----:B------:R-:W0:Y:S01]  /*1c60*/  I2F.RP R0, UR12 ;  /* 0x0000000c00007d06 */ /* 0x000e220008209400 */
[----:B------:R-:W-:-:S07]  /*1c70*/  R2UR UR9, R3 ;  /* 0x00000000030972ca */ /* 0x000fce00000e0000 */
[----:B0-----:R-:W0:Y:S02]  /*1c80*/  MUFU.RCP R0, R0 ;  /* 0x0000000000007308 */ /* 0x001e240000001000 */
        /* <DEDUP_REMOVED lines=20> */
.L_x_1210:
[----:B------:R-:W-:Y:S01]  /*1dd0*/  R2UR UR5, R201 ;  /* 0x00000000c90572ca */ /* 0x000fe200000e0000 */
[----:B------:R-:W-:Y:S01]  /*1de0*/  IMAD.U32 R152, RZ, RZ, UR6 ;  /* 0x00000006ff987e24 */ /* 0x000fe2000f8e00ff */
[----:B------:R-:W-:Y:S01]  /*1df0*/  PLOP3.LUT P0, PT, PT, PT, PT, 0x80, 0x0 ;  /* 0x000000000000781c */ /* 0x000fe20003f0f070 */
[----:B------:R-:W-:Y:S01]  /*1e00*/  IMAD.U32 R3, RZ, RZ, UR4 ;  /* 0x00000004ff037e24 */ /* 0x000fe2000f8e00ff */
[----:B------:R-:W-:Y:S01]  /*1e10*/  CS2R R150, SRZ ;  /* 0x0000000000967805 */ /* 0x000fe2000001ff00 */
[----:B------:R-:W-:Y:S01]  /*1e20*/  IMAD.MOV.U32 R0, RZ, RZ, RZ ;  /* 0x000000ffff007224 */ /* 0x000fe200078e00ff */
[----:B------:R-:W-:Y:S01]  /*1e30*/  CS2R R148, SRZ ;  /* 0x0000000000947805 */ /* 0x000fe2000001ff00 */
[----:B------:R-:W-:Y:S01]  /*1e40*/  IMAD.MOV.U32 R2, RZ, RZ, RZ ;  /* 0x000000ffff027224 */ /* 0x000fe200078e00ff */
[----:B------:R-:W-:Y:S02]  /*1e50*/  CS2R R146, SRZ ;  /* 0x0000000000927805 */ /* 0x000fe4000001ff00 */
[----:B------:R-:W-:-:S02]  /*1e60*/  CS2R R144, SRZ ;  /* 0x0000000000907805 */ /* 0x000fc4000001ff00 */
[----:B------:R-:W-:Y:S02]  /*1e70*/  CS2R R142, SRZ ;  /* 0x00000000008e7805 */ /* 0x000fe4000001ff00 */
[----:B------:R-:W-:Y:S02]  /*1e80*/  CS2R R140, SRZ ;  /* 0x00000000008c7805 */ /* 0x000fe4000001ff00 */
[----:B------:R-:W-:Y:S01]  /*1e90*/  CS2R R138, SRZ ;  /* 0x00000000008a7805 */ /* 0x000fe2000001ff00 */
[----:B------:R-:W-:Y:S01]  /*1ea0*/  UIMAD UR5, UR5, UR4, UR10 ;  /* 0x00000004050572a4 */ /* 0x000fe2000f8e020a */
[----:B------:R-:W-:Y:S02]  /*1eb0*/  CS2R R136, SRZ ;  /* 0x0000000000887805 */ /* 0x000fe4000001ff00 */
[----:B------:R-:W-:Y:S02]  /*1ec0*/  CS2R R134, SRZ ;  /* 0x0000000000867805 */ /* 0x000fe4000001ff00 */
[----:B------:R-:W-:-:S02]  /*1ed0*/  CS2R R132, SRZ ;  /* 0x0000000000847805 */ /* 0x000fc4000001ff00 */
[----:B------:R-:W-:Y:S02]  /*1ee0*/  CS2R R130, SRZ ;  /* 0x0000000000827805 */ /* 0x000fe4000001ff00 */
[----:B------:R-:W-:Y:S02]  /*1ef0*/  CS2R R128, SRZ ;  /* 0x0000000000807805 */ /* 0x000fe4000001ff00 */
[----:B------:R-:W-:Y:S01]  /*1f00*/  VIADDMNMX R152, R3, UR5, R152, PT ;  /* 0x0000000503987c46 */ /* 0x000fe2000b800198 */
[----:B------:R-:W-:Y:S01]  /*1f10*/  IMAD.U32 R22, RZ, RZ, UR5 ;  /* 0x00000005ff167e24 */ /* 0x000fe2000f8e00ff */
[----:B------:R-:W-:Y:S02]  /*1f20*/  CS2R R126, SRZ ;  /* 0x00000000007e7805 */ /* 0x000fe4000001ff00 */
[----:B------:R-:W-:Y:S02]  /*1f30*/  CS2R R124, SRZ ;  /* 0x00000000007c7805 */ /* 0x000fe4000001ff00 */
[----:B------:R-:W-:-:S02]  /*1f40*/  ISETP.GT.AND P1, PT, R152, UR5, PT ;  /* 0x0000000598007c0c */ /* 0x000fc4000bf24270 */
        /* <DEDUP_REMOVED lines=87> */
.L_x_1212:
[----:B------:R-:W2:Y:S01]  /*24c0*/  LDL R2, [R1+0x64] ;  /* 0x0000640001027983 */ /* 0x000ea20000100800 */
[----:B------:R-:W-:-:S13]  /*24d0*/  R2UR UR6, R232 ;  /* 0x00000000e80672ca */ /* 0x000fda00000e0000 */
[----:B------:R-:W-:-:S04]  /*24e0*/  ULEA.HI UR4, UR6, UR6, URZ, 0x1 ;  /* 0x0000000606047291 */ /* 0x000fc8000f8f083f */
[----:B------:R-:W-:-:S04]  /*24f0*/  ULOP3.LUT UR4, UR4, 0xfffffffe, URZ, 0xc0, !UPT ;  /* 0xfffffffe04047892 */ /* 0x000fc8000f8ec03f */
[----:B------:R-:W-:-:S06]  /*2500*/  UIADD3 UR4, UR6, -UR4, URZ ;  /* 0x8000000406047290 */ /* 0x000fcc000fffe03f */
[----:B------:R-:W-:-:S05]  /*2510*/  IMAD.U32 R0, RZ, RZ, UR4 ;  /* 0x00000004ff007e24 */ /* 0x000fca000f8e00ff */
[----:B------:R-:W-:-:S04]  /*2520*/  SHF.L.U32 R0, R0, 0x1f, RZ ;  /* 0x0000001f00007819 */ /* 0x000fc800000006ff */
[----:B------:R-:W0:Y:S01]  /*2530*/  SYNCS.PHASECHK.TRANS64.TRYWAIT P1, [UR37+0x30800], R0 ;  /* 0x03080000ff0075a7 */ /* 0x000e220008020165 */
[----:B--2---:R-:W-:-:S13]  /*2540*/  R2UR UR5, R2 ;  /* 0x00000000020572ca */ /* 0x004fda00000e0000 */
[----:B------:R-:W-:-:S05]  /*2550*/  IMAD.U32 R2, RZ, RZ, UR5 ;  /* 0x00000005ff027e24 */ /* 0x000fca000f8e00ff */
[----:B------:R-:W-:Y:S01]  /*2560*/  ISETP.NE.AND P0, PT, R2, 0x3, PT ;  /* 0x000000030200780c */ /* 0x000fe20003f05270 */
[----:B0-----:R-:W-:-:S12]  /*2570*/  @!P1 BRA `(.L_x_1213) ;  /* 0x0000017400a49947 */ /* 0x001fd80003800000 */
.L_x_1450:
[----:B------:R-:W-:Y:S05]  /*2580*/  @!P0 BRA `(.L_x_1214) ;  /* 0x0000000000048947 */ /* 0x000fea0003800000 */
[----:B------:R-:W-:Y:S01]  /*2590*/  BPT.TRAP 0x1 ;  /* 0x000000040000795c */ /* 0x000fe20000300000 */
.L_x_1214:
[----:B0-----:R-:W-:Y:S02]  /*25a0*/  IMAD.U32 R3, RZ, RZ, UR36 ;  /* 0x00000024ff037e24 */ /* 0x001fe4000f8e00ff */
[----:B------:R-:W-:-:S03]  /*25b0*/  IMAD.U32 R0, RZ, RZ, UR38 ;  /* 0x00000026ff007e24 */ /* 0x000fc6000f8e00ff */
[----:B------:R-:W-:Y:S02]  /*25c0*/  LEA R3, R3, UR37, 0x3 ;  /* 0x0000002503037c11 */ /* 0x000fe4000f8e18ff */
[----:B------:R-:W-:-:S04]  /*25d0*/  SHF.L.U32 R0, R0, 0x1f, RZ ;  /* 0x0000001f00007819 */ /* 0x000fc800000006ff */
[----:B------:R0:W1:Y:S01]  /*25e0*/  SYNCS.PHASECHK.TRANS64.TRYWAIT P2, [R3+URZ+0x30830], R0 ;  /* 0x03083000030075a7 */ /* 0x000062000804017f */
[----:B------:R-:W-:Y:S05]  /*25f0*/  @!P0 BRA `(.L_x_1215) ;  /* 0x0000000000048947 */ /* 0x000fea0003800000 */
[----:B------:R-:W-:Y:S01]  /*2600*/  BPT.TRAP 0x1 ;  /* 0x000000040000795c */ /* 0x000fe20000300000 */
.L_x_1215:
[----:B------:R-:W2:Y:S02]  /*2610*/  S2R R2, SR_TID.X ;  /* 0x0000000000027919 */ /* 0x000ea40000002100 */
[----:B--2---:R-:W-:-:S04]  /*2620*/  LOP3.LUT R2, R2, 0x7f, RZ, 0xc0, !PT ;  /* 0x0000007f02027812 */ /* 0x004fc800078ec0ff */
[----:B------:R-:W-:Y:S01]  /*2630*/  ISETP.NE.AND P1, PT, R2, RZ, PT ;  /* 0x000000ff0200720c */ /* 0x000fe20003f25270 */
[----:B-1----:R-:W-:-:S12]  /*2640*/  @P2 BRA `(.L_x_1216) ;  /* 0x0000000000082947 */ /* 0x002fd80003800000 */
[----:B------:R-:W1:Y:S02]  /*2650*/  SYNCS.PHASECHK.TRANS64.TRYWAIT P2, [R3+URZ+0x30830], R0 ;  /* 0x03083000030075a7 */ /* 0x000e64000804017f */
[----:B-1----:R-:W-:Y:S05]  /*2660*/  @!P2 BRA `(.L_x_1217) ;  /* 0x000001740080a947 */ /* 0x002fea0003800000 */
.L_x_1216:
[----:B------:R-:W-:Y:S05]  /*2670*/  WARPSYNC.ALL ;  /* 0x0000000000007948 */ /* 0x000fea0003800000 */
[----:B------:R-:W-:Y:S01]  /*2680*/  UIADD3 UR4, UR37, 0x20400, URZ ;  /* 0x0002040025047890 */ /* 0x000fe2000fffe03f */
[----:B------:R-:W-:Y:S01]  /*2690*/  WARPGROUP.ARRIVE ;  /* 0x00000000000079c5 */ /* 0x000fe20000000000 */
[----:B------:R-:W-:Y:S01]  /*26a0*/  UMOV UR9, 0x40000040 ;  /* 0x4000004000097882 */ /* 0x000fe20000000000 */
[----:B------:R-:W-:Y:S01]  /*26b0*/  UMOV UR11, 0x40000040 ;  /* 0x40000040000b7882 */ /* 0x000fe20000000000 */
[----:B------:R-:W-:Y:S01]  /*26c0*/  USHF.R.U32.HI UR4, URZ, 0x4, UR4 ;  /* 0x000000043f047899 */ /* 0x000fe20008011604 */
[----:B------:R-:W-:Y:S01]  /*26d0*/  IMAD.U32 R15, RZ, RZ, UR9 ;  /* 0x00000009ff0f7e24 */ /* 0x000fe2000f8e00ff */
[----:B------:R-:W-:Y:S01]  /*26e0*/  UMOV UR13, 0x40000040 ;  /* 0x40000040000d7882 */ /* 0x000fe20000000000 */
[----:B------:R-:W-:Y:S01]  /*26f0*/  UMOV UR15, 0x40000040 ;  /* 0x40000040000f7882 */ /* 0x000fe20000000000 */
[----:B------:R-:W-:Y:S01]  /*2700*/  ULOP3.LUT UR4, UR4, 0x3fff, URZ, 0xc0, !UPT ;  /* 0x00003fff04047892 */ /* 0x000fe2000f8ec03f */
[----:B01----:R-:W-:Y:S01]  /*2710*/  VIADD R0, R19, UR61 ;  /* 0x0000003d13007c36 */ /* 0x003fe20008000000 */
[----:B------:R-:W-:Y:S01]  /*2720*/  UMOV UR17, 0x40000040 ;  /* 0x4000004000117882 */ /* 0x000fe20000000000 */
[----:B------:R-:W-:Y:S01]  /*2730*/  UMOV UR19, 0x40000040 ;  /* 0x4000004000137882 */ /* 0x000fe20000000000 */
[----:B------:R-:W-:Y:S01]  /*2740*/  ULOP3.LUT UR5, UR4, 0x10000, URZ, 0xfc, !UPT ;  /* 0x0001000004057892 */ /* 0x000fe2000f8efc3f */
[----:B------:R-:W-:Y:S01]  /*2750*/  IMAD.MOV.U32 R2, RZ, RZ, R0 ;  /* 0x000000ffff027224 */ /* 0x000fe200078e0000 */
[----:B------:R-:W-:Y:S01]  /*2760*/  ULOP3.LUT UR4, UR40, 0x10000, URZ, 0xfc, !UPT ;  /* 0x0001000028047892 */ /* 0x000fe2000f8efc3f */
[----:B------:R-:W-:Y:S01]  /*2770*/  LEA R17, R152, 0xffffffc0, 0x6 ;  /* 0xffffffc098117811 */ /* 0x000fe200078e30ff */
[----:B------:R-:W-:Y:S01]  /*2780*/  UMOV UR21, 0x40000040 ;  /* 0x4000004000157882 */ /* 0x000fe20000000000 */
[----:B------:R-:W-:Y:S01]  /*2790*/  UMOV UR23, 0x40000040 ;  /* 0x4000004000177882 */ /* 0x000fe20000000000 */
[----:B------:R-:W-:Y:S01]  /*27a0*/  IMAD.U32 R18, RZ, RZ, UR5 ;  /* 0x00000005ff127e24 */ /* 0x000fe2000f8e00ff */
[----:B------:R-:W-:-:S02]  /*27b0*/  ULEA UR5, UR36, UR5, 0xb ;  /* 0x0000000524057291 */ /* 0x000fc4000f8e583f */
[----:B------:R-:W-:Y:S01]  /*27c0*/  UMOV UR8, UR4 ;  /* 0x0000000400087c82 */ /* 0x000fe20008000000 */
[----:B------:R-:W-:Y:S01]  /*27d0*/  UIADD3 UR6, UR4, 0x2, URZ ;  /* 0x0000000204067890 */ /* 0x000fe2000fffe03f */
[----:B------:R-:W-:Y:S01]  /*27e0*/  IMAD.U32 R14, RZ, RZ, UR8 ;  /* 0x00000008ff0e7e24 */ /* 0x000fe2000f8e00ff */
[----:B------:R-:W-:Y:S02]  /*27f0*/  UIADD3 UR7, UR5, 0x2, URZ ;  /* 0x0000000205077890 */ /* 0x000fe4000fffe03f */
[----:B------:R-:W-:Y:S01]  /*2800*/  UMOV UR10, UR5 ;  /* 0x00000005000a7c82 */ /* 0x000fe20008000000 */
[----:B------:R-:W-:Y:S01]  /*2810*/  UIADD3 UR12, UR4, 0x404, URZ ;  /* 0x00000404040c7890 */ /* 0x000fe2000fffe03f */
[----:B------:R-:W-:Y:S01]  /*2820*/  HGMMA.64x64x16.F32 R24, gdesc[UR8], RZ, !UPT, gsb0 ;  /* 0x00e00000081879f0 */ /* 0x000fe2000c0008ff */
        /* <DEDUP_REMOVED lines=8> */
[----:B------:R-:W-:-:S02]  /*28b0*/  UIADD3 UR14, UR5, 0x204, URZ ;  /* 0x00000204050e7890 */ /* 0x000fc4000fffe03f */
[----:B------:R-:W-:Y:S02]  /*28c0*/  UIADD3 UR16, UR4, 0x406, URZ ;  /* 0x0000040604107890 */ /* 0x000fe4000fffe03f */
[----:B------:R-:W-:Y:S02]  /*28d0*/  UIADD3 UR18, UR5, 0x206, URZ ;  /* 0x0000020605127890 */ /* 0x000fe4000fffe03f */
[----:B------:R-:W-:Y:S02]  /*28e0*/  UIADD3 UR20, UR4, 0x800, URZ ;  /* 0x0000080004147890 */ /* 0x000fe4000fffe03f */
[----:B------:R-:W-:Y:S02]  /*28f0*/  UIADD3 UR22, UR5, 0x400, URZ ;  /* 0x0000040005167890 */ /* 0x000fe4000fffe03f */
[----:B------:R-:W-:Y:S02]  /*2900*/  UIADD3 UR24, UR4, 0x802, URZ ;  /* 0x0000080204187890 */ /* 0x000fe4000fffe03f */
[----:B------:R-:W-:Y:S01]  /*2910*/  UIADD3 UR26, UR5, 0x402, URZ ;  /* 0x00000402051a7890 */ /* 0x000fe2000fffe03f */
[----:B------:R-:W-:Y:S01]  /*2920*/  UMOV UR25, 0x40000040 ;  /* 0x4000004000197882 */ /* 0x000fe20000000000 */
[----:B------:R-:W-:Y:S01]  /*2930*/  UMOV UR27, 0x40000040 ;  /* 0x40000040001b7882 */ /* 0x000fe20000000000 */
[----:B------:R-:W-:-:S02]  /*2940*/  UIADD3 UR28, UR4, 0x804, URZ ;  /* 0x00000804041c7890 */ /* 0x000fc4000fffe03f */
[----:B------:R-:W-:Y:S01]  /*2950*/  UIADD3 UR30, UR5, 0x404, URZ ;  /* 0x00000404051e7890 */ /* 0x000fe2000fffe03f */
[----:B------:R-:W-:Y:S01]  /*2960*/  UMOV UR29, 0x40000040 ;  /* 0x40000040001d7882 */ /* 0x000fe20000000000 */
[----:B------:R-:W-:Y:S01]  /*2970*/  UMOV UR31, 0x40000040 ;  /* 0x40000040001f7882 */ /* 0x000fe20000000000 */
[----:B------:R-:W-:Y:S02]  /*2980*/  UIADD3 UR32, UR4, 0x806, URZ ;  /* 0x0000080604207890 */ /* 0x000fe4000fffe03f */
[----:B------:R-:W-:Y:S01]  /*2990*/  UIADD3 UR34, UR5, 0x406, URZ ;  /* 0x0000040605227890 */ /* 0x000fe2000fffe03f */
[----:B------:R-:W-:Y:S01]  /*29a0*/  UMOV UR33, 0x40000040 ;  /* 0x4000004000217882 */ /* 0x000fe20000000000 */
[----:B------:R-:W-:Y:S01]  /*29b0*/  UMOV UR35, 0x40000040 ;  /* 0x4000004000237882 */ /* 0x000fe20000000000 */
        /* <DEDUP_REMOVED lines=16> */
[----:B------:R-:W-:-:S02]  /*2ac0*/  WARPGROUP.DEPBAR.LE gsb0, 0x0 ;  /* 0x00008000000079c5 */ /* 0x000fc40000010000 */
[----:B------:R-:W-:-:S06]  /*2ad0*/  WARPGROUP.ARRIVE ;  /* 0x00000000000079c5 */ /* 0x000fcc0000000000 */
[----:B------:R-:W-:Y:S01]  /*2ae0*/  HGMMA.64x64x16.F32 R24, gdesc[UR8], R24, gsb0 ;  /* 0x00e00000081879f0 */ /* 0x000fe20008000818 */
        /* <DEDUP_REMOVED lines=8> */
[----:B------:R-:W-:Y:S02]  /*2b70*/  WARPGROUP.DEPBAR.LE gsb0, 0x0 ;  /* 0x00008000000079c5 */ /* 0x000fe40000010000 */
        /* <DEDUP_REMOVED lines=17> */
[----:B------:R-:W-:Y:S01]  /*2c90*/  IMAD.U32 R6, RZ, RZ, UR8 ;  /* 0x00000008ff067e24 */ /* 0x000fe2000f8e00ff */
[----:B------:R-:W-:Y:S01]  /*2ca0*/  ULDC.64 UR6, c[0x0][0x9e0] ;  /* 0x0002780000067ab9 */ /* 0x000fe20000000a00 */
[----:B------:R-:W-:Y:S01]  /*2cb0*/  IMAD.U32 R7, RZ, RZ, UR9 ;  /* 0x00000009ff077e24 */ /* 0x000fe2000f8e00ff */
[----:B------:R-:W-:Y:S01]  /*2cc0*/  UISETP.GE.AND UP1, UPT, UR7, 0x1, UPT ;  /* 0x000000010700788c */ /* 0x000fe2000bf26270 */
[----:B------:R-:W-:Y:S02]  /*2cd0*/  WARPGROUP.DEPBAR.LE gsb0, 0x0 ;  /* 0x00008000000079c5 */ /* 0x000fe40000010000 */
[----:B------:R-:W-:-:S06]  /*2ce0*/  WARPGROUP.ARRIVE ;  /* 0x00000000000079c5 */ /* 0x000fcc0000000000 */
[----:B------:R-:W-:Y:S01]  /*2cf0*/  HGMMA.64x64x16.F32 R24, gdesc[UR8], R24, gsb0 ;  /* 0x00e00000081879f0 */ /* 0x000fe20008000818 */
[----:B------:R-:W-:Y:S02]  /*2d00*/  UIADD3 UR8, UR4, 0x402, URZ ;  /* 0x0000040204087890 */ /* 0x000fe4000fffe03f */
[----:B------:R-:W-:Y:S01]  /*2d10*/  UIADD3 UR10, UR5, 0x202, URZ ;  /* 0x00000202050a7890 */ /* 0x000fe2000fffe03f */
[----:B------:R-:W-:Y:S01]  /*2d20*/  UMOV UR9, 0x40000040 ;  /* 0x4000004000097882 */ /* 0x000fe20000000000 */
[----:B------:R-:W-:Y:S01]  /*2d30*/  UMOV UR11, 0x40000040 ;  /* 0x40000040000b7882 */ /* 0x000fe20000000000 */
[----:B------:R-:W-:Y:S02]  /*2d40*/  ULDC UR4, c[0x0][0x448] ;  /* 0x0001120000047ab9 */ /* 0x000fe40000000800 */
[----:B------:R-:W-:-:S06]  /*2d50*/  UISETP.NE.AND UP0, UPT, UR4, 0x1, UPT ;  /* 0x000000010400788c */ /* 0x000fcc000bf05270 */
[----:B------:R-:W-:Y:S02]  /*2d60*/  PLOP3.LUT P2, PT, PT, PT, UP0, 0x80, 0x0 ;  /* 0x000000000000781c */ /* 0x000fe40003f4f008 */
[----:B------:R-:W-:-:S03]  /*2d70*/  PLOP3.LUT P3, PT, PT, PT, UP0, 0x80, 0x0 ;  /* 0x000000000000781c */ /* 0x000fc60003f6f008 */
[----:B------:R-:W-:-:S08]  /*2d80*/  @UP0 ULDC UR4, c[0x0][0x44c] ;  /* 0x0001130000040ab9 */ /* 0x000fd00000000800 */
[----:B------:R-:W-:Y:S01]  /*2d90*/  @P2 IMAD.HI.U32 R4, R0, UR4, RZ ;  /* 0x0000000400042c27 */ /* 0x000fe2000f8e00ff */
[----:B------:R-:W-:Y:S01]  /*2da0*/  @UP0 ULDC UR4, c[0x0][0x450] ;  /* 0x0001140000040ab9 */ /* 0x000fe20000000800 */
[----:B------:R-:W-:Y:S02]  /*2db0*/  PLOP3.LUT P2, PT, PT, PT, UP1, 0x40, 0x0 ;  /* 0x000000000000781c */ /* 0x000fe40003f4e818 */
[----:B------:R-:W-:Y:S01]  /*2dc0*/  @!P1 VIADD R0, R3, 0x30840 ;  /* 0x0003084003009836 */ /* 0x000fe20000000000 */
[----:B------:R-:W-:Y:S01]  /*2dd0*/  @P3 SHF.R.U32.HI R2, RZ, UR4, R4 ;  /* 0x00000004ff023c19 */ /* 0x000fe20008011604 */
[----:B------:R-:W-:-:S03]  /*2de0*/  IMAD.MOV.U32 R3, RZ, RZ, -0x40 ;  /* 0xffffffc0ff037424 */ /* 0x000fc600078e00ff */
[----:B------:R-:W-:Y:S01]  /*2df0*/  @!P1 PRMT R0, RZ, 0x654, R0 ;  /* 0x00000654ff009816 */ /* 0x000fe20000000000 */
[----:B------:R-:W0:Y:S01]  /*2e00*/  SHFL.IDX PT, R5, R2, RZ, 0x1c1f ;  /* 0x001c1fff02057589 */ /* 0x000e2200000e0000 */
[----:B------:R-:W-:Y:S02]  /*2e10*/  IMAD R21, R152, R3, 0x40 ;  /* 0x0000004098157424 */ /* 0x000fe400078e0203 */
[----:B------:R-:W-:-:S03]  /*2e20*/  IMAD.U32 R3, RZ, RZ, UR39 ;  /* 0x00000027ff037e24 */ /* 0x000fc6000f8e00ff */
[----:B------:R-:W-:Y:S01]  /*2e30*/  IADD3 R20, -R16, UR60, R21 ;  /* 0x0000003c10147c10 */ /* 0x000fe2000fffe115 */
        /* <DEDUP_REMOVED lines=8> */
[----:B------:R-:W-:Y:S01]  /*2ec0*/  HGMMA.64x64x16.F32 R24, gdesc[UR16], R24, gsb0 ;  /* 0x00e00000101879f0 */ /* 0x000fe20008000818 */
[----:B------:R-:W-:Y:S02]  /*2ed0*/  ULDC UR18, c[0x0][0x9dc] ;  /* 0x0002770000127ab9 */ /* 0x000fe40000000800 */
[----:B------:R-:W-:Y:S01]  /*2ee0*/  ULOP3.LUT UR4, URZ, UR18, URZ, 0x33, !UPT ;  /* 0x000000123f047292 */ /* 0x000fe2000f8e333f */
        /* <DEDUP_REMOVED lines=25> */
[----:B------:R1:W-:Y:S02]  /*3080*/  @!P1 SYNCS.ARRIVE.TRANS64.RED.A1T0 RZ, [R0+URZ], RZ ;  /* 0x000000ff00ff99a7 */ /* 0x0003e4000810043f */
[----:B-1----:R-:W-:-:S04]  /*3090*/  IADD3 R0, -R16, 0x1, R21 ;  /* 0x0000000110007810 */ /* 0x002fc80007ffe115 */
[----:B------:R-:W-:-:S05]  /*30a0*/  IADD3 R0, -R3, UR60, R0 ;  /* 0x0000003c03007c10 */ /* 0x000fca000fffe100 */
[C---:B------:R-:W-:Y:S02]  /*30b0*/  VIADD R57, R0.reuse, UR6 ;  /* 0x0000000600397c36 */ /* 0x040fe40008000000 */
[----:B------:R-:W-:-:S03]  /*30c0*/  VIADD R56, R0, UR4 ;  /* 0x0000000400387c36 */ /* 0x000fc60008000000 */
[----:B0-----:R-:W-:Y:S01]  /*30d0*/  VIADDMNMX R0, R5, R57, R20, PT ;  /* 0x0000003905007246 */ /* 0x001fe20003800114 */
[----:B------:R-:W-:Y:S01]  /*30e0*/  IMAD.IADD R3, R56, 0x1, R5 ;  /* 0x0000000138037824 */ /* 0x000fe200078e0205 */
[----:B------:R-:W-:Y:S06]  /*30f0*/  @P2 BRA `(.L_x_1218) ;  /* 0x00000000005c2947 */ /* 0x000fec0003800000 */
[----:B------:R-:W-:Y:S01]  /*3100*/  IMAD.U32 R4, RZ, RZ, UR39 ;  /* 0x00000027ff047e24 */ /* 0x000fe2000f8e00ff */
[----:B------:R-:W-:Y:S04]  /*3110*/  BSSY B0, `(.L_x_1219) ;  /* 0x0000011000007945 */ /* 0x000fe80003800000 */
[----:B------:R-:W-:-:S04]  /*3120*/  IADD3 R4, -R4, UR60, R5 ;  /* 0x0000003c04047c10 */ /* 0x000fc8000fffe105 */
[----:B------:R-:W-:-:S13]  /*3130*/  ISETP.GT.AND P2, PT, R4, -0x1, PT ;  /* 0xffffffff0400780c */ /* 0x000fda0003f44270 */
[----:B------:R-:W-:Y:S05]  /*3140*/  @P2 BRA `(.L_x_1220) ;  /* 0x0000000000202947 */ /* 0x000fea0003800000 */
[----:B------:R-:W-:Y:S01]  /*3150*/  UISETP.NE.AND UP2, UPT, UR7, 0x1, UPT ;  /* 0x000000010700788c */ /* 0x000fe2000bf45270 */
[----:B------:R-:W-:-:S05]  /*3160*/  LOP3.LUT R4, RZ, R4, RZ, 0x33, !PT ;  /* 0x00000004ff047212 */ /* 0x000fca00078e33ff */
[----:B------:R-:W-:-:S05]  /*3170*/  PLOP3.LUT P2, PT, PT, PT, UP2, 0x80, 0x0 ;  /* 0x000000000000781c */ /* 0x000fca0003f4f028 */
[----:B------:R-:W-:-:S08]  /*3180*/  @UP2 ULDC.64 UR4, c[0x0][0x9e8] ;  /* 0x00027a0000042ab9 */ /* 0x000fd00000000a00 */
[----:B------:R-:W-:-:S05]  /*3190*/  @P2 IMAD.HI.U32 R5, R4, UR4, RZ ;  /* 0x0000000404052c27 */ /* 0x000fca000f8e00ff */
[----:B------:R-:W-:-:S04]  /*31a0*/  @P2 SHF.R.U32.HI R4, RZ, UR5, R5 ;  /* 0x00000005ff042c19 */ /* 0x000fc80008011605 */
[----:B------:R-:W-:Y:S01]  /*31b0*/  LOP3.LUT R4, RZ, R4, RZ, 0x33, !PT ;  /* 0x00000004ff047212 */ /* 0x000fe200078e33ff */
[----:B------:R-:W-:Y:S06]  /*31c0*/  BRA `(.L_x_1221) ;  /* 0x0000000000147947 */ /* 0x000fec0003800000 */
.L_x_1220:
[----:B------:R-:W-:-:S06]  /*31d0*/  UISETP.NE.AND UP2, UPT, UR7, 0x1, UPT ;  /* 0x000000010700788c */ /* 0x000fcc000bf45270 */
[----:B------:R-:W-:-:S05]  /*31e0*/  PLOP3.LUT P2, PT, PT, PT, UP2, 0x80, 0x0 ;  /* 0x000000000000781c */ /* 0x000fca0003f4f028 */
[----:B------:R-:W-:-:S08]  /*31f0*/  @UP2 ULDC.64 UR4, c[0x0][0x9e8] ;  /* 0x00027a0000042ab9 */ /* 0x000fd00000000a00 */
[----:B------:R-:W-:-:S05]  /*3200*/  @P2 IMAD.HI.U32 R5, R4, UR4, RZ ;  /* 0x0000000404052c27 */ /* 0x000fca000f8e00ff */
[----:B------:R-:W-:-:S07]  /*3210*/  @P2 SHF.R.U32.HI R4, RZ, UR5, R5 ;  /* 0x00000005ff042c19 */ /* 0x000fce0008011605 */
.L_x_1221:
[----:B------:R-:W-:Y:S05]  /*3220*/  BSYNC B0 ;  /* 0x0000000000007941 */ /* 0x000fea0003800000 */
.L_x_1219:
[----:B------:R-:W-:-:S04]  /*3230*/  IMAD R5, R4, UR7, -R17 ;  /* 0x0000000704057c24 */ /* 0x000fc8000f8e0a11 */
[----:B------:R-:W-:-:S05]  /*3240*/  IMAD.IADD R5, R5, 0x1, -R16 ;  /* 0x0000000105057824 */ /* 0x000fca00078e0a10 */
[----:B------:R-:W-:Y:S02]  /*3250*/  VIMNMX R3, R3, R5, !PT ;  /* 0x0000000503037248 */ /* 0x000fe40007fe0100 */
[----:B------:R-:W-:-:S07]  /*3260*/  VIADDMNMX R0, R5, UR7, R0, PT ;  /* 0x0000000705007c46 */ /* 0x000fce000b800100 */
.L_x_1218:
[C---:B------:R-:W-:Y:S01]  /*3270*/  ISETP.GE.AND P2, PT, R21.reuse, 0x2, PT ;  /* 0x000000021500780c */ /* 0x040fe20003f46270 */
[----:B------:R-:W0:Y:S01]  /*3280*/  SHFL.IDX PT, R5, R2, 0x1, 0x1c1f ;  /* 0x003c1f0002057f89 */ /* 0x000e2200000e0000 */
[----:B------:R-:W-:Y:S02]  /*3290*/  ISETP.GE.AND P6, PT, R21, 0xa, PT ;  /* 0x0000000a1500780c */ /* 0x000fe40003fc6270 */
[----:B------:R-:W-:Y:S02]  /*32a0*/  ISETP.GT.AND P4, PT, R3, 0x1, !P2 ;  /* 0x000000010300780c */ /* 0x000fe40005784270 */
[----:B------:R-:W-:Y:S02]  /*32b0*/  ISETP.GE.AND P3, PT, R21, 0x9, PT ;  /* 0x000000091500780c */ /* 0x000fe40003f66270 */
[----:B------:R-:W-:Y:S02]  /*32c0*/  ISETP.LT.OR P4, PT, R0, 0x2, P4 ;  /* 0x000000020000780c */ /* 0x000fe40002781670 */
[----:B------:R-:W-:-:S02]  /*32d0*/  ISETP.GT.AND P5, PT, R3, 0x8, !P3 ;  /* 0x000000080300780c */ /* 0x000fc40005fa4270 */
[----:B------:R-:W-:Y:S02]  /*32e0*/  FSEL R58, R25, -INF , !P4 ;  /* 0xff800000193a7808 */ /* 0x000fe40006000000 */
[----:B------:R-:W-:Y:S02]  /*32f0*/  ISETP.GT.AND P4, PT, R3, 0x9, !P6 ;  /* 0x000000090300780c */ /* 0x000fe40007784270 */
[----:B------:R-:W-:Y:S02]  /*3300*/  P2R R25, PR, RZ, 0x40 ;  /* 0x00000040ff197803 */ /* 0x000fe40000000000 */
[----:B------:R-:W-:Y:S02]  /*3310*/  ISETP.LT.OR P4, PT, R0, 0xa, P4 ;  /* 0x0000000a0000780c */ /* 0x000fe40002781670 */
[----:B------:R-:W-:Y:S02]  /*3320*/  ISETP.GE.AND P6, PT, R21, 0x11, PT ;  /* 0x000000111500780c */ /* 0x000fe40003fc6270 */
[----:B------:R-:W-:-:S02]  /*3330*/  FSEL R60, R29, -INF , !P4 ;  /* 0xff8000001d3c7808 */ /* 0x000fc40006000000 */
[----:B------:R-:W-:Y:S02]  /*3340*/  ISETP.LT.OR P5, PT, R0, 0x9, P5 ;  /* 0x000000090000780c */ /* 0x000fe40002fa1670 */
[----:B------:R-:W-:Y:S02]  /*3350*/  ISETP.GT.AND P4, PT, R3, 0x10, !P6 ;  /* 0x000000100300780c */ /* 0x000fe40007784270 */
[----:B------:R-:W-:Y:S02]  /*3360*/  FSEL R28, R28, -INF , !P5 ;  /* 0xff8000001c1c7808 */ /* 0x000fe40006800000 */
[----:B------:R-:W-:Y:S02]  /*3370*/  ISETP.LT.OR P4, PT, R0, 0x11, P4 ;  /* 0x000000110000780c */ /* 0x000fe40002781670 */
[----:B------:R-:W-:Y:S02]  /*3380*/  ISETP.GE.AND P5, PT, R21, 0x12, PT ;  /* 0x000000121500780c */ /* 0x000fe40003fa6270 */
[----:B------:R-:W-:-:S02]  /*3390*/  FSEL R32, R32, -INF , !P4 ;  /* 0xff80000020207808 */ /* 0x000fc40006000000 */
[----:B------:R-:W-:Y:S02]  /*33a0*/  ISETP.GT.AND P4, PT, R3, 0x11, !P5 ;  /* 0x000000110300780c */ /* 0x000fe40006f84270 */
[----:B------:R-:W-:Y:S02]  /*33b0*/  P2R R59, PR, RZ, 0x20 ;  /* 0x00000020ff3b7803 */ /* 0x000fe40000000000 */
[----:B------:R-:W-:Y:S02]  /*33c0*/  ISETP.LT.OR P4, PT, R0, 0x12, P4 ;  /* 0x000000120000780c */ /* 0x000fe40002781670 */
[----:B------:R-:W-:Y:S02]  /*33d0*/  ISETP.GE.AND P5, PT, R21, 0x19, PT ;  /* 0x000000191500780c */ /* 0x000fe40003fa6270 */
[----:B------:R-:W-:Y:S02]  /*33e0*/  FSEL R62, R33, -INF , !P4 ;  /* 0xff800000213e7808 */ /* 0x000fe40006000000 */
[----:B------:R-:W-:-:S02]  /*33f0*/  ISETP.GT.AND P4, PT, R3, 0x18, !P5 ;  /* 0x000000180300780c */ /* 0x000fc40006f84270 */
[----:B------:R-:W-:Y:S02]  /*3400*/  P2R R33, PR, RZ, 0x20 ;  /* 0x00000020ff217803 */ /* 0x000fe40000000000 */
[----:B------:R-:W-:Y:S02]  /*3410*/  ISETP.LT.OR P4, PT, R0, 0x19, P4 ;  /* 0x000000190000780c */ /* 0x000fe40002781670 */
[----:B------:R-:W-:Y:S02]  /*3420*/  ISETP.GE.AND P5, PT, R21, 0x1a, PT ;  /* 0x0000001a1500780c */ /* 0x000fe40003fa6270 */
[----:B------:R-:W-:Y:S02]  /*3430*/  FSEL R36, R36, -INF , !P4 ;  /* 0xff80000024247808 */ /* 0x000fe40006000000 */
[----:B------:R-:W-:Y:S02]  /*3440*/  ISETP.GT.AND P4, PT, R3, 0x19, !P5 ;  /* 0x000000190300780c */ /* 0x000fe40006f84270 */
[----:B------:R-:W-:-:S02]  /*3450*/  P2R R61, PR, RZ, 0x20 ;  /* 0x00000020ff3d7803 */ /* 0x000fc40000000000 */
[C---:B------:R-:W-:Y:S02]  /*3460*/  ISETP.LT.OR P4, PT, R0.reuse, 0x1a, P4 ;  /* 0x0000001a0000780c */ /* 0x040fe40002781670 */
[----:B------:R-:W-:Y:S02]  /*3470*/  ISETP.GE.AND P5, PT, R21, 0x21, PT ;  /* 0x000000211500780c */ /* 0x000fe40003fa6270 */
[----:B------:R-:W-:Y:S02]  /*3480*/  FSEL R64, R37, -INF , !P4 ;  /* 0xff80000025407808 */ /* 0x000fe40006000000 */
[----:B------:R-:W-:Y:S02]  /*3490*/  ISETP.GT.AND P4, PT, R3, 0x20, !P5 ;  /* 0x000000200300780c */ /* 0x000fe40006f84270 */
[----:B------:R-:W-:Y:S02]  /*34a0*/  P2R R37, PR, RZ, 0x20 ;  /* 0x00000020ff257803 */ /* 0x000fe40000000000 */
[----:B------:R-:W-:-:S02]  /*34b0*/  ISETP.LT.OR P4, PT, R0, 0x21, P4 ;  /* 0x000000210000780c */ /* 0x000fc40002781670 */
[----:B------:R-:W-:Y:S02]  /*34c0*/  ISETP.GE.AND P5, PT, R21, 0x22, PT ;  /* 0x000000221500780c */ /* 0x000fe40003fa6270 */
[----:B------:R-:W-:Y:S02]  /*34d0*/  FSEL R40, R40, -INF , !P4 ;  /* 0xff80000028287808 */ /* 0x000fe40006000000 */
[----:B------:R-:W-:Y:S02]  /*34e0*/  ISETP.GT.AND P4, PT, R3, 0x21, !P5 ;  /* 0x000000210300780c */ /* 0x000fe40006f84270 */
[----:B------:R-:W-:Y:S02]  /*34f0*/  P2R R63, PR, RZ, 0x20 ;  /* 0x00000020ff3f7803 */ /* 0x000fe40000000000 */
[----:B------:R-:W-:Y:S02]  /*3500*/  ISETP.LT.OR P4, PT, R0, 0x22, P4 ;  /* 0x000000220000780c */ /* 0x000fe40002781670 */
[----:B------:R-:W-:-:S02]  /*3510*/  ISETP.GE.AND P5, PT, R21, 0x29, PT ;  /* 0x000000291500780c */ /* 0x000fc40003fa6270 */
[----:B------:R-:W-:Y:S02]  /*3520*/  FSEL R66, R41, -INF , !P4 ;  /* 0xff80000029427808 */ /* 0x000fe40006000000 */
[----:B------:R-:W-:Y:S02]  /*3530*/  ISETP.GT.AND P4, PT, R3, 0x28, !P5 ;  /* 0x000000280300780c */ /* 0x000fe40006f84270 */
[----:B------:R-:W-:Y:S02]  /*3540*/  P2R R41, PR, RZ, 0x20 ;  /* 0x00000020ff297803 */ /* 0x000fe40000000000 */
        /* <DEDUP_REMOVED lines=11> */
[----:B------:R-:W-:Y:S02]  /*3600*/  P2R R29, PR, RZ, 0x40 ;  /* 0x00000040ff1d7803 */ /* 0x000fe40000000000 */
[----:B------:R-:W-:Y:S02]  /*3610*/  FSEL R48, R48, -INF , !P4 ;  /* 0xff80000030307808 */ /* 0x000fe40006000000 */
[----:B------:R-:W-:-:S04]  /*3620*/  ISETP.GE.AND P4, PT, R21, 0x32, PT ;  /* 0x000000321500780c */ /* 0x000fc80003f86270 */
[----:B------:R-:W-:-:S04]  /*3630*/  ISETP.GT.AND P5, PT, R3, 0x31, !P4 ;  /* 0x000000310300780c */ /* 0x000fc800067a4270 */
[----:B------:R-:W-:-:S04]  /*3640*/  ISETP.LT.OR P5, PT, R0, 0x32, P5 ;  /* 0x000000320000780c */ /* 0x000fc80002fa1670 */
[----:B------:R-:W-:Y:S02]  /*3650*/  FSEL R70, R49, -INF , !P5 ;  /* 0xff80000031467808 */ /* 0x000fe40006800000 */
[----:B------:R-:W-:-:S04]  /*3660*/  ISETP.GE.AND P5, PT, R21, 0x39, PT ;  /* 0x000000391500780c */ /* 0x000fc80003fa6270 */
[----:B------:R-:W-:-:S04]  /*3670*/  ISETP.GT.AND P6, PT, R3, 0x38, !P5 ;  /* 0x000000380300780c */ /* 0x000fc80006fc4270 */
[----:B------:R-:W-:-:S04]  /*3680*/  ISETP.LT.OR P6, PT, R0, 0x39, P6 ;  /* 0x000000390000780c */ /* 0x000fc800037c1670 */
[----:B------:R-:W-:Y:S02]  /*3690*/  FSEL R52, R52, -INF , !P6 ;  /* 0xff80000034347808 */ /* 0x000fe40007000000 */
[----:B------:R-:W-:-:S04]  /*36a0*/  ISETP.GE.AND P6, PT, R21, 0x1, PT ;  /* 0x000000011500780c */ /* 0x000fc80003fc6270 */
[----:B------:R-:W-:Y:S02]  /*36b0*/  P2R R4, PR, RZ, 0x40 ;  /* 0x00000040ff047803 */ /* 0x000fe40000000000 */
[----:B------:R-:W-:-:S04]  /*36c0*/  ISETP.GT.AND P6, PT, R3, RZ, !P6 ;  /* 0x000000ff0300720c */ /* 0x000fc800077c4270 */
[----:B------:R-:W-:-:S04]  /*36d0*/  ISETP.LT.OR P6, PT, R0, 0x1, P6 ;  /* 0x000000010000780c */ /* 0x000fc800037c1670 */
[----:B------:R-:W-:Y:S02]  /*36e0*/  FSEL R24, R24, -INF , !P6 ;  /* 0xff80000018187808 */ /* 0x000fe40007000000 */
[----:B------:R-:W-:-:S04]  /*36f0*/  ISETP.GE.AND P6, PT, R21, 0x3a, PT ;  /* 0x0000003a1500780c */ /* 0x000fc80003fc6270 */
[----:B------:R-:W-:Y:S02]  /*3700*/  P2R R21, PR, RZ, 0x40 ;  /* 0x00000040ff157803 */ /* 0x000fe40000000000 */
[----:B------:R-:W-:Y:S01]  /*3710*/  ISETP.GT.AND P6, PT, R3, 0x39, !P6 ;  /* 0x000000390300780c */ /* 0x000fe200077c4270 */
[----:B0-----:R-:W-:-:S03]  /*3720*/  IMAD.IADD R3, R56, 0x1, R5 ;  /* 0x0000000138037824 */ /* 0x001fc600078e0205 */
[----:B------:R-:W-:Y:S02]  /*3730*/  ISETP.LT.OR P6, PT, R0, 0x3a, P6 ;  /* 0x0000003a0000780c */ /* 0x000fe400037c1670 */
[----:B------:R-:W-:Y:S02]  /*3740*/  VIADDMNMX R0, R5, R57, R20, PT ;  /* 0x0000003905007246 */ /* 0x000fe40003800114 */
[----:B------:R-:W-:Y:S02]  /*3750*/  FSEL R72, R53, -INF , !P6 ;  /* 0xff80000035487808 */ /* 0x000fe40007000000 */
[----:B------:R-:W-:-:S13]  /*3760*/  PLOP3.LUT P6, PT, PT, PT, UP1, 0x40, 0x0 ;  /* 0x000000000000781c */ /* 0x000fda0003fce818 */
[----:B------:R-:W-:Y:S05]  /*3770*/  @P6 BRA `(.L_x_1222) ;  /* 0x0000000000646947 */ /* 0x000fea0003800000 */
        /* <DEDUP_REMOVED lines=9> */
[----:B------:R-:W-:Y:S01]  /*3810*/  @P6 IMAD.HI.U32 R5, R2, UR4, RZ ;  /* 0x0000000402056c27 */ /* 0x000fe2000f8e00ff */
[----:B------:R-:W-:-:S13]  /*3820*/  PLOP3.LUT P6, PT, PT, PT, UP2, 0x80, 0x0 ;  /* 0x000000000000781c */ /* 0x000fda0003fcf028 */
[----:B------:R-:W-:-:S04]  /*3830*/  @P6 SHF.R.U32.HI R2, RZ, UR5, R5 ;  /* 0x00000005ff026c19 */ /* 0x000fc80008011605 */
[----:B------:R-:W-:Y:S01]  /*3840*/  LOP3.LUT R2, RZ, R2, RZ, 0x33, !PT ;  /* 0x00000002ff027212 */ /* 0x000fe200078e33ff */
[----:B------:R-:W-:Y:S06]  /*3850*/  BRA `(.L_x_1225) ;  /* 0x0000000000187947 */ /* 0x000fec0003800000 */
.L_x_1224:
[----:B------:R-:W-:-:S06]  /*3860*/  UISETP.NE.AND UP2, UPT, UR7, 0x1, UPT ;  /* 0x000000010700788c */ /* 0x000fcc000bf45270 */
[----:B------:R-:W-:-:S05]  /*3870*/  PLOP3.LUT P6, PT, PT, PT, UP2, 0x80, 0x0 ;  /* 0x000000000000781c */ /* 0x000fca0003fcf028 */
[----:B------:R-:W-:-:S08]  /*3880*/  @UP2 ULDC.64 UR4, c[0x0][0x9e8] ;  /* 0x00027a0000042ab9 */ /* 0x000fd00000000a00 */
[----:B------:R-:W-:Y:S01]  /*3890*/  @P6 IMAD.HI.U32 R5, R2, UR4, RZ ;  /* 0x0000000402056c27 */ /* 0x000fe2000f8e00ff */
[----:B------:R-:W-:-:S13]  /*38a0*/  PLOP3.LUT P6, PT, PT, PT, UP2, 0x80, 0x0 ;  /* 0x000000000000781c */ /* 0x000fda0003fcf028 */
[----:B------:R-:W-:-:S07]  /*38b0*/  @P6 SHF.R.U32.HI R2, RZ, UR5, R5 ;  /* 0x00000005ff026c19 */ /* 0x000fce0008011605 */
.L_x_1225:
[----:B------:R-:W-:Y:S05]  /*38c0*/  BSYNC B0 ;  /* 0x0000000000007941 */ /* 0x000fea0003800000 */
.L_x_1223:
[----:B------:R-:W-:-:S04]  /*38d0*/  IMAD R5, R2, UR7, -R17 ;  /* 0x0000000702057c24 */ /* 0x000fc8000f8e0a11 */
[----:B------:R-:W-:-:S05]  /*38e0*/  IMAD.IADD R5, R5, 0x1, -R16 ;  /* 0x0000000105057824 */ /* 0x000fca00078e0a10 */
[----:B------:R-:W-:Y:S02]  /*38f0*/  VIMNMX R3, R3, R5, !PT ;  /* 0x0000000503037248 */ /* 0x000fe40007fe0100 */
[----:B------:R-:W-:-:S07]  /*3900*/  VIADDMNMX R0, R5, UR7, R0, PT ;  /* 0x0000000705007c46 */ /* 0x000fce000b800100 */
.L_x_1222:
[----:B------:R-:W-:Y:S01]  /*3910*/  ISETP.GT.AND P2, PT, R3, 0x1, !P2 ;  /* 0x000000010300780c */ /* 0x000fe20005744270 */
[----:B------:R-:W-:Y:S01]  /*3920*/  ULDC UR5, c[0x0][0x988] ;  /* 0x0002620000057ab9 */ /* 0x000fe20000000800 */
[----:B------:R-:W-:Y:S01]  /*3930*/  FMNMX.FTZ R2, R24, R58, !PT ;  /* 0x0000003a18027209 */ /* 0x000fe20007810000 */
[----:B------:R-:W-:Y:S01]  /*3940*/  @UP0 ULDC UR10, c[0x0][0x44c] ;  /* 0x00011300000a0ab9 */ /* 0x000fe20000000800 */
[----:B------:R-:W-:Y:S01]  /*3950*/  ISETP.LT.OR P2, PT, R0, 0x2, P2 ;  /* 0x000000020000780c */ /* 0x000fe20001741670 */
[----:B------:R-:W-:Y:S01]  /*3960*/  UIMAD.WIDE.U32 UR10, UR61, UR10, URZ ;  /* 0x0000000a3d0a72a5 */ /* 0x000fe2000f8e003f */
[----:B------:R-:W-:Y:S01]  /*3970*/  FMNMX.FTZ R2, R28, R2, !PT ;  /* 0x000000021c027209 */ /* 0x000fe20007810000 */
[----:B------:R-:W-:Y:S01]  /*3980*/  @UP0 ULDC UR14, c[0x0][0x450] ;  /* 0x00011400000e0ab9 */ /* 0x000fe20000000800 */
[----:B------:R-:W-:Y:S01]  /*3990*/  FSEL R27, R27, -INF , !P2 ;  /* 0xff8000001b1b7808 */ /* 0x000fe20005000000 */
[----:B------:R-:W-:Y:S01]  /*39a0*/  UMOV UR4, UR61 ;  /* 0x0000003d00047c82 */ /* 0x000fe20008000000 */
[----:B------:R-:W-:Y:S01]  /*39b0*/  ISETP.NE.AND P2, PT, R25, RZ, PT ;  /* 0x000000ff1900720c */ /* 0x000fe20003f45270 */
[----:B------:R-:W-:Y:S01]  /*39c0*/  @UP0 USHF.R.U32.HI UR4, URZ, UR14, UR11 ;  /* 0x0000000e3f040299 */ /* 0x000fe2000801160b */
[----:B------:R-:W-:-:S02]  /*39d0*/  FMNMX.FTZ R2, R60, R2, !PT ;  /* 0x000000023c027209 */ /* 0x000fc40007810000 */
[----:B------:R-:W-:Y:S01]  /*39e0*/  ISETP.GT.AND P2, PT, R3, 0x9, !P2 ;  /* 0x000000090300780c */ /* 0x000fe20005744270 */
[----:B------:R-:W-:Y:S01]  /*39f0*/  UIADD3 UR52, UR52, UR4, URZ ;  /* 0x0000000434347290 */ /* 0x000fe2000fffe03f */
[----:B------:R-:W-:Y:S02]  /*3a00*/  FMNMX.FTZ R2, R32, R2, !PT ;  /* 0x0000000220027209 */ /* 0x000fe40007810000 */
[----:B------:R-:W-:Y:S01]  /*3a10*/  ISETP.LT.OR P2, PT, R0, 0xa, P2 ;  /* 0x0000000a0000780c */ /* 0x000fe20001741670 */
[----:B------:R-:W-:Y:S01]  /*3a20*/  UIADD3 UR6, UR52, UR6, URZ ;  /* 0x0000000634067290 */ /* 0x000fe2000fffe03f */
[----:B------:R-:W-:Y:S02]  /*3a30*/  FMNMX.FTZ R2, R62, R2, !PT ;  /* 0x000000023e027209 */ /* 0x000fe40007810000 */
[----:B------:R-:W-:Y:S02]  /*3a40*/  FSEL R31, R31, -INF , !P2 ;  /* 0xff8000001f1f7808 */ /* 0x000fe40005000000 */
[----:B------:R-:W-:-:S02]  /*3a50*/  ISETP.NE.AND P2, PT, R29, RZ, PT ;  /* 0x000000ff1d00720c */ /* 0x000fc40003f45270 */
[----:B------:R-:W-:Y:S02]  /*3a60*/  FMNMX.FTZ R2, R36, R2, !PT ;  /* 0x0000000224027209 */ /* 0x000fe40007810000 */
[----:B------:R-:W-:Y:S02]  /*3a70*/  ISETP.GT.AND P2, PT, R3, 0x10, !P2 ;  /* 0x000000100300780c */ /* 0x000fe40005744270 */
[----:B------:R-:W-:Y:S02]  /*3a80*/  FMNMX.FTZ R2, R64, R2, !PT ;  /* 0x0000000240027209 */ /* 0x000fe40007810000 */
[----:B------:R-:W-:Y:S02]  /*3a90*/  ISETP.LT.OR P2, PT, R0, 0x11, P2 ;  /* 0x000000110000780c */ /* 0x000fe40001741670 */
[----:B------:R-:W-:Y:S02]  /*3aa0*/  FMNMX.FTZ R2, R40, R2, !PT ;  /* 0x0000000228027209 */ /* 0x000fe40007810000 */
[----:B------:R-:W-:-:S02]  /*3ab0*/  FSEL R34, R34, -INF , !P2 ;  /* 0xff80000022227808 */ /* 0x000fc40005000000 */
[----:B------:R-:W-:Y:S02]  /*3ac0*/  ISETP.NE.AND P2, PT, R59, RZ, PT ;  /* 0x000000ff3b00720c */ /* 0x000fe40003f45270 */
[----:B------:R-:W-:Y:S02]  /*3ad0*/  FMNMX.FTZ R2, R66, R2, !PT ;  /* 0x0000000242027209 */ /* 0x000fe40007810000 */
[----:B------:R-:W-:Y:S02]  /*3ae0*/  ISETP.GT.AND P2, PT, R3, 0x11, !P2 ;  /* 0x000000110300780c */ /* 0x000fe40005744270 */
[----:B------:R-:W-:Y:S02]  /*3af0*/  FMNMX.FTZ R2, R44, R2, !PT ;  /* 0x000000022c027209 */ /* 0x000fe40007810000 */
[----:B------:R-:W-:Y:S02]  /*3b00*/  ISETP.LT.OR P2, PT, R0, 0x12, P2 ;  /* 0x000000120000780c */ /* 0x000fe40001741670 */
[----:B------:R-:W-:-:S02]  /*3b10*/  FMNMX.FTZ R2, R68, R2, !PT ;  /* 0x0000000244027209 */ /* 0x000fc40007810000 */
[----:B------:R-:W-:Y:S02]  /*3b20*/  FSEL R35, R35, -INF , !P2 ;  /* 0xff80000023237808 */ /* 0x000fe40005000000 */
[----:B------:R-:W-:Y:S02]  /*3b30*/  ISETP.NE.AND P2, PT, R33, RZ, PT ;  /* 0x000000ff2100720c */ /* 0x000fe40003f45270 */
[----:B------:R-:W-:Y:S02]  /*3b40*/  FMNMX.FTZ R2, R48, R2, !PT ;  /* 0x0000000230027209 */ /* 0x000fe40007810000 */
[----:B------:R-:W-:Y:S02]  /*3b50*/  ISETP.GT.AND P2, PT, R3, 0x18, !P2 ;  /* 0x000000180300780c */ /* 0x000fe40005744270 */
[----:B------:R-:W-:Y:S02]  /*3b60*/  FMNMX.FTZ R2, R70, R2, !PT ;  /* 0x0000000246027209 */ /* 0x000fe40007810000 */
[----:B------:R-:W-:-:S02]  /*3b70*/  ISETP.LT.OR P2, PT, R0, 0x19, P2 ;  /* 0x000000190000780c */ /* 0x000fc40001741670 */
[----:B------:R-:W-:Y:S02]  /*3b80*/  ISETP.GT.AND P3, PT, R3, 0x8, !P3 ;  /* 0x000000080300780c */ /* 0x000fe40005f64270 */
[----:B------:R-:W-:Y:S02]  /*3b90*/  FSEL R38, R38, -INF , !P2 ;  /* 0xff80000026267808 */ /* 0x000fe40005000000 */
[----:B------:R-:W-:Y:S02]  /*3ba0*/  ISETP.NE.AND P2, PT, R61, RZ, PT ;  /* 0x000000ff3d00720c */ /* 0x000fe40003f45270 */
[----:B------:R-:W-:Y:S02]  /*3bb0*/  FMNMX.FTZ R2, R52, R2, !PT ;  /* 0x0000000234027209 */ /* 0x000fe40007810000 */
[----:B------:R-:W-:Y:S02]  /*3bc0*/  ISETP.GT.AND P2, PT, R3, 0x19, !P2 ;  /* 0x000000190300780c */ /* 0x000fe40005744270 */
[----:B------:R-:W-:-:S02]  /*3bd0*/  ISETP.LT.OR P3, PT, R0, 0x9, P3 ;  /* 0x000000090000780c */ /* 0x000fc40001f61670 */
[----:B------:R-:W-:Y:S02]  /*3be0*/  ISETP.LT.OR P2, PT, R0, 0x1a, P2 ;  /* 0x0000001a0000780c */ /* 0x000fe40001741670 */
[----:B------:R-:W-:Y:S02]  /*3bf0*/  FMNMX.FTZ R17, R72, R2, !PT ;  /* 0x0000000248117209 */ /* 0x000fe40007810000 */
[----:B------:R-:W-:Y:S02]  /*3c00*/  FSEL R39, R39, -INF , !P2 ;  /* 0xff80000027277808 */ /* 0x000fe40005000000 */
[----:B------:R-:W-:Y:S01]  /*3c10*/  ISETP.NE.AND P2, PT, R37, RZ, PT ;  /* 0x000000ff2500720c */ /* 0x000fe20003f45270 */
[----:B------:R-:W0:Y:S01]  /*3c20*/  SHFL.BFLY PT, R2, R17, 0x2, 0x1f ;  /* 0x0c401f0011027f89 */ /* 0x000e2200000e0000 */
[----:B------:R-:W-:Y:S02]  /*3c30*/  FSEL R30, R30, -INF , !P3 ;  /* 0xff8000001e1e7808 */ /* 0x000fe40005800000 */
[----:B------:R-:W-:-:S02]  /*3c40*/  ISETP.GT.AND P2, PT, R3, 0x20, !P2 ;  /* 0x000000200300780c */ /* 0x000fc40005744270 */
[----:B------:R-:W-:Y:S02]  /*3c50*/  ISETP.NE.AND P3, PT, R41, RZ, PT ;  /* 0x000000ff2900720c */ /* 0x000fe40003f65270 */
[----:B------:R-:W-:Y:S02]  /*3c60*/  ISETP.LT.OR P2, PT, R0, 0x21, P2 ;  /* 0x000000210000780c */ /* 0x000fe40001741670 */
[----:B------:R-:W-:Y:S02]  /*3c70*/  ISETP.NE.AND P6, PT, R4, RZ, PT ;  /* 0x000000ff0400720c */ /* 0x000fe40003fc5270 */
[----:B------:R-:W-:Y:S02]  /*3c80*/  FSEL R42, R42, -INF , !P2 ;  /* 0xff8000002a2a7808 */ /* 0x000fe40005000000 */
[----:B------:R-:W-:Y:S02]  /*3c90*/  ISETP.NE.AND P2, PT, R63, RZ, PT ;  /* 0x000000ff3f00720c */ /* 0x000fe40003f45270 */
[----:B------:R-:W-:-:S02]  /*3ca0*/  ISETP.GT.AND P4, PT, R3, 0x31, !P4 ;  /* 0x000000310300780c */ /* 0x000fc40006784270 */
[C---:B------:R-:W-:Y:S02]  /*3cb0*/  ISETP.GT.AND P2, PT, R3.reuse, 0x21, !P2 ;  /* 0x000000210300780c */ /* 0x040fe40005744270 */
[----:B------:R-:W-:Y:S02]  /*3cc0*/  ISETP.GT.AND P5, PT, R3, 0x38, !P5 ;  /* 0x000000380300780c */ /* 0x000fe40006fa4270 */
[C---:B------:R-:W-:Y:S02]  /*3cd0*/  ISETP.LT.OR P2, PT, R0.reuse, 0x22, P2 ;  /* 0x000000220000780c */ /* 0x040fe40001741670 */
[----:B------:R-:W-:Y:S02]  /*3ce0*/  ISETP.LT.OR P4, PT, R0, 0x32, P4 ;  /* 0x000000320000780c */ /* 0x000fe40002781670 */
[----:B------:R-:W-:Y:S02]  /*3cf0*/  FSEL R43, R43, -INF , !P2 ;  /* 0xff8000002b2b7808 */ /* 0x000fe40005000000 */
[----:B------:R-:W-:-:S02]  /*3d00*/  ISETP.GT.AND P2, PT, R3, 0x28, !P3 ;  /* 0x000000280300780c */ /* 0x000fc40005f44270 */
[----:B0-----:R-:W-:Y:S02]  /*3d10*/  FMNMX.FTZ R20, R17, R2, !PT ;  /* 0x0000000211147209 */ /* 0x001fe40007810000 */
[----:B------:R-:W-:Y:S02]  /*3d20*/  ISETP.LT.OR P2, PT, R0, 0x29, P2 ;  /* 0x000000290000780c */ /* 0x000fe40001741670 */
[----:B------:R-:W-:Y:S02]  /*3d30*/  ISETP.NE.AND P3, PT, R45, RZ, PT ;  /* 0x000000ff2d00720c */ /* 0x000fe40003f65270 */
[----:B------:R-:W-:Y:S02]  /*3d40*/  FSEL R46, R46, -INF , !P2 ;  /* 0xff8000002e2e7808 */ /* 0x000fe40005000000 */
[----:B------:R-:W-:Y:S02]  /*3d50*/  ISETP.GT.AND P2, PT, R3, RZ, !P6 ;  /* 0x000000ff0300720c */ /* 0x000fe40007744270 */
[----:B------:R-:W-:-:S02]  /*3d60*/  ISETP.NE.AND P6, PT, R21, RZ, PT ;  /* 0x000000ff1500720c */ /* 0x000fc40003fc5270 */
[----:B------:R-:W-:Y:S01]  /*3d70*/  ISETP.LT.OR P2, PT, R0, 0x1, P2 ;  /* 0x000000010000780c */ /* 0x000fe20001741670 */
[----:B------:R-:W0:Y:S01]  /*3d80*/  SHFL.BFLY PT, R21, R20, 0x1, 0x1f ;  /* 0x0c201f0014157f89 */ /* 0x000e2200000e0000 */
[----:B------:R-:W-:Y:S02]  /*3d90*/  ISETP.GT.AND P3, PT, R3, 0x30, !P3 ;  /* 0x000000300300780c */ /* 0x000fe40005f64270 */
[----:B------:R-:W-:Y:S02]  /*3da0*/  FSEL R26, R26, -INF , !P2 ;  /* 0xff8000001a1a7808 */ /* 0x000fe40005000000 */
[----:B------:R-:W-:Y:S02]  /*3db0*/  ISETP.NE.AND P2, PT, R65, RZ, PT ;  /* 0x000000ff4100720c */ /* 0x000fe40003f45270 */
[----:B------:R-:W-:Y:S02]  /*3dc0*/  FMNMX.FTZ R5, R26, R27, !PT ;  /* 0x0000001b1a057209 */ /* 0x000fe40007810000 */
[----:B------:R-:W-:-:S02]  /*3dd0*/  ISETP.GT.AND P2, PT, R3, 0x29, !P2 ;  /* 0x000000290300780c */ /* 0x000fc40005744270 */
[----:B------:R-:W-:Y:S02]  /*3de0*/  FMNMX.FTZ R2, R30, R5, !PT ;  /* 0x000000051e027209 */ /* 0x000fe40007810000 */
[----:B------:R-:W-:Y:S02]  /*3df0*/  ISETP.LT.OR P2, PT, R0, 0x2a, P2 ;  /* 0x0000002a0000780c */ /* 0x000fe40001741670 */
[----:B------:R-:W-:Y:S02]  /*3e00*/  FMNMX.FTZ R5, R31, R2, !PT ;  /* 0x000000021f057209 */ /* 0x000fe40007810000 */
[----:B------:R-:W-:Y:S02]  /*3e10*/  FSEL R47, R47, -INF , !P2 ;  /* 0xff8000002f2f7808 */ /* 0x000fe40005000000 */
[----:B------:R-:W-:Y:S02]  /*3e20*/  FMNMX.FTZ R2, R34, R5, !PT ;  /* 0x0000000522027209 */ /* 0x000fe40007810000 */
[----:B------:R-:W-:-:S02]  /*3e30*/  ISETP.LT.OR P3, PT, R0, 0x31, P3 ;  /* 0x000000310000780c */ /* 0x000fc40001f61670 */
[----:B------:R-:W-:Y:S02]  /*3e40*/  FMNMX.FTZ R5, R35, R2, !PT ;  /* 0x0000000223057209 */ /* 0x000fe40007810000 */
[----:B0-----:R-:W-:Y:S02]  /*3e50*/  FMNMX.FTZ R4, R20, R21, !PT ;  /* 0x0000001514047209 */ /* 0x001fe40007810000 */
[----:B------:R-:W-:Y:S02]  /*3e60*/  FMNMX.FTZ R2, R38, R5, !PT ;  /* 0x0000000526027209 */ /* 0x000fe40007810000 */
[C---:B------:R-:W-:Y:S01]  /*3e70*/  FSETP.NEU.FTZ.AND P2, PT, R4.reuse, -INF , PT ;  /* 0xff8000000400780b */ /* 0x040fe20003f5d000 */
[----:B------:R-:W-:Y:S01]  /*3e80*/  FMUL.FTZ R17, R4, UR5 ;  /* 0x0000000504117c20 */ /* 0x000fe20008410000 */
[----:B------:R-:W-:Y:S02]  /*3e90*/  FMNMX.FTZ R5, R39, R2, !PT ;  /* 0x0000000227057209 */ /* 0x000fe40007810000 */
[----:B------:R-:W-:-:S02]  /*3ea0*/  FSEL R50, R50, -INF , !P3 ;  /* 0xff80000032327808 */ /* 0x000fc40005800000 */
[----:B------:R-:W-:Y:S02]  /*3eb0*/  FMNMX.FTZ R2, R42, R5, !PT ;  /* 0x000000052a027209 */ /* 0x000fe40007810000 */
[----:B------:R-:W-:Y:S02]  /*3ec0*/  FSEL R17, R17, RZ, P2 ;  /* 0x000000ff11117208 */ /* 0x000fe40001000000 */
[----:B------:R-:W-:Y:S02]  /*3ed0*/  FMNMX.FTZ R5, R43, R2, !PT ;  /* 0x000000022b057209 */ /* 0x000fe40007810000 */
[----:B------:R-:W-:Y:S01]  /*3ee0*/  ISETP.GT.AND P2, PT, R3, 0x39, !P6 ;  /* 0x000000390300780c */ /* 0x000fe20007744270 */
        /* <DEDUP_REMOVED lines=14> */
[----:B------:R-:W0:Y:S01]  /*3fd0*/  MUFU.EX2 R5, R5 ;  /* 0x0000000500057308 */ /* 0x000e220000000800 */
[----:B------:R-:W-:Y:S01]  /*3fe0*/  FMNMX.FTZ R3, R51, R2, !PT ;  /* 0x0000000233037209 */ /* 0x000fe20007810000 */
[--C-:B------:R-:W-:Y:S01]  /*3ff0*/  FFMA.FTZ R2, R28, UR5, -R17.reuse ;  /* 0x000000051c027c23 */ /* 0x100fe20008010811 */
[----:B------:R-:W-:Y:S01]  /*4000*/  FSEL R55, R55, -INF , !P2 ;  /* 0xff80000037377808 */ /* 0x000fe20005000000 */
[--C-:B------:R-:W-:Y:S01]  /*4010*/  FFMA.FTZ R28, R36, UR5, -R17.reuse ;  /* 0x00000005241c7c23 */ /* 0x100fe20008010811 */
[----:B------:R-:W-:Y:S01]  /*4020*/  FMNMX.FTZ R0, R54, R3, !PT ;  /* 0x0000000336007209 */ /* 0x000fe20007810000 */
[--C-:B------:R-:W-:Y:S01]  /*4030*/  FFMA.FTZ R29, R64, UR5, -R17.reuse ;  /* 0x00000005401d7c23 */ /* 0x100fe20008010811 */
[--C-:B------:R-:W-:Y:S01]  /*4040*/  FFMA.FTZ R36, R44, UR5, -R17.reuse ;  /* 0x000000052c247c23 */ /* 0x100fe20008010811 */
[----:B------:R1:W-:Y:S01]  /*4050*/  MUFU.EX2 R198, R2 ;  /* 0x0000000200c67308 */ /* 0x0003e20000000800 */
[----:B------:R-:W-:Y:S01]  /*4060*/  FMNMX.FTZ R0, R55, R0, !PT ;  /* 0x0000000037007209 */ /* 0x000fe20007810000 */
[--C-:B------:R-:W-:Y:S01]  /*4070*/  FFMA.FTZ R37, R68, UR5, -R17.reuse ;  /* 0x0000000544257c23 */ /* 0x100fe20008010811 */
[--C-:B------:R-:W-:Y:S01]  /*4080*/  FFMA.FTZ R40, R48, UR5, -R17.reuse ;  /* 0x0000000530287c23 */ /* 0x100fe20008010811 */
[----:B------:R-:W-:-:S02]  /*4090*/  FFMA.FTZ R41, R70, UR5, -R17 ;  /* 0x0000000546297c23 */ /* 0x000fc40008010811 */
[----:B------:R-:W1:Y:S02]  /*40a0*/  SHFL.BFLY PT, R3, R0, 0x2, 0x1f ;  /* 0x0c401f0000037f89 */ /* 0x000e6400000e0000 */
[----:B------:R-:W-:Y:S01]  /*40b0*/  MUFU.EX2 R21, R21 ;  /* 0x0000001500157308 */ /* 0x000fe20000000800 */
[----:B0-----:R-:W-:-:S07]  /*40c0*/  F2FP.F16.F32.PACK_AB R196, R5, R20 ;  /* 0x0000001405c4723e */ /* 0x001fce00000000ff */
[----:B------:R-:W-:Y:S08]  /*40d0*/  MUFU.EX2 R24, R24 ;  /* 0x0000001800187308 */ /* 0x000ff00000000800 */
[----:B------:R-:W0:Y:S01]  /*40e0*/  MUFU.EX2 R25, R25 ;  /* 0x0000001900197308 */ /* 0x000e220000000800 */
[----:B-1----:R-:W-:Y:S01]  /*40f0*/  FMNMX.FTZ R2, R0, R3, !PT ;  /* 0x0000000300027209 */ /* 0x002fe20007810000 */
[----:B------:R-:W-:-:S06]  /*4100*/  FFMA.FTZ R0, R66, UR5, -R17 ;  /* 0x0000000542007c23 */ /* 0x000fcc0008010811 */
[----:B------:R-:W-:Y:S01]  /*4110*/  MUFU.EX2 R28, R28 ;  /* 0x0000001c001c7308 */ /* 0x000fe20000000800 */
[----:B------:R-:W1:Y:S07]  /*4120*/  SHFL.BFLY PT, R3, R2, 0x1, 0x1f ;  /* 0x0c201f0002037f89 */ /* 0x000e6e00000e0000 */
[----:B------:R2:W-:Y:S01]  /*4130*/  MUFU.EX2 R33, R0 ;  /* 0x0000000000217308 */ /* 0x0005e20000000800 */
[----:B0-----:R-:W-:-:S07]  /*4140*/  F2FP.F16.F32.PACK_AB R192, R25, R24 ;  /* 0x0000001819c0723e */ /* 0x001fce00000000ff */
[----:B------:R-:W0:Y:S08]  /*4150*/  MUFU.EX2 R29, R29 ;  /* 0x0000001d001d7308 */ /* 0x000e300000000800 */
[----:B------:R-:W3:Y:S01]  /*4160*/  MUFU.EX2 R32, R32 ;  /* 0x0000002000207308 */ /* 0x000ee20000000800 */
[----:B-1----:R-:W-:Y:S01]  /*4170*/  FMNMX.FTZ R3, R2, R3, !PT ;  /* 0x0000000302037209 */ /* 0x002fe20007810000 */
[--C-:B------:R-:W-:Y:S01]  /*4180*/  FFMA.FTZ R2, R52, UR5, -R17.reuse ;  /* 0x0000000534027c23 */ /* 0x100fe20008010811 */
[----:B------:R-:W-:-:S02]  /*4190*/  FFMA.FTZ R17, R72, UR5, -R17 ;  /* 0x0000000548117c23 */ /* 0x000fc40008010811 */
[C---:B------:R-:W-:Y:S01]  /*41a0*/  FSETP.NEU.FTZ.AND P2, PT, R3.reuse, -INF , PT ;  /* 0xff8000000300780b */ /* 0x040fe20003f5d000 */
[----:B--2---:R-:W-:Y:S02]  /*41b0*/  FMUL.FTZ R0, R3, UR5 ;  /* 0x0000000503007c20 */ /* 0x004fe40008410000 */
[----:B------:R1:W-:Y:S01]  /*41c0*/  MUFU.EX2 R45, R17 ;  /* 0x00000011002d7308 */ /* 0x0003e20000000800 */
[----:B0-----:R-:W-:Y:S02]  /*41d0*/  F2FP.F16.F32.PACK_AB R194, R29, R28 ;  /* 0x0000001c1dc2723e */ /* 0x001fe400000000ff */
[----:B------:R-:W-:Y:S02]  /*41e0*/  FSEL R0, R0, RZ, P2 ;  /* 0x000000ff00007208 */ /* 0x000fe40001000000 */
[----:B------:R-:W-:-:S03]  /*41f0*/  PLOP3.LUT P2, PT, PT, PT, UP1, 0x40, 0x0 ;  /* 0x000000000000781c */ /* 0x000fc60003f4e818 */
[----:B------:R-:W-:Y:S01]  /*4200*/  MUFU.EX2 R36, R36 ;  /* 0x0000002400247308 */ /* 0x000fe20000000800 */
[--C-:B------:R-:W-:Y:S01]  /*4210*/  FFMA.FTZ R26, R26, UR5, -R0.reuse ;  /* 0x000000051a1a7c23 */ /* 0x100fe20008010800 */
[--C-:B------:R-:W-:Y:S01]  /*4220*/  FFMA.FTZ R27, R27, UR5, -R0.reuse ;  /* 0x000000051b1b7c23 */ /* 0x100fe20008010800 */
[----:B-1----:R-:W-:Y:S01]  /*4230*/  FADD.FTZ R17, R20, R5 ;  /* 0x0000000514117221 */ /* 0x002fe20000010000 */
[--C-:B------:R-:W-:Y:S01]  /*4240*/  FFMA.FTZ R30, R30, UR5, -R0.reuse ;  /* 0x000000051e1e7c23 */ /* 0x100fe20008010800 */
[--C-:B------:R-:W-:Y:S01]  /*4250*/  FFMA.FTZ R31, R31, UR5, -R0.reuse ;  /* 0x000000051f1f7c23 */ /* 0x100fe20008010800 */
[--C-:B------:R-:W-:Y:S01]  /*4260*/  FFMA.FTZ R34, R34, UR5, -R0.reuse ;  /* 0x0000000522227c23 */ /* 0x100fe20008010800 */
[----:B------:R-:W-:Y:S01]  /*4270*/  FADD.FTZ R44, R198, R17 ;  /* 0x00000011c62c7221 */ /* 0x000fe20000010000 */
        /* <DEDUP_REMOVED lines=8> */
[----:B------:R-:W0:Y:S01]  /*4300*/  MUFU.EX2 R27, R27 ;  /* 0x0000001b001b7308 */ /* 0x000e220000000800 */
[--C-:B------:R-:W-:Y:S01]  /*4310*/  FFMA.FTZ R46, R46, UR5, -R0.reuse ;  /* 0x000000052e2e7c23 */ /* 0x100fe20008010800 */
[----:B------:R-:W-:Y:S01]  /*4320*/  FFMA.FTZ R47, R47, UR5, -R0 ;  /* 0x000000052f2f7c23 */ /* 0x000fe20008010800 */
[----:B------:R-:W-:Y:S01]  /*4330*/  FADD.FTZ R17, R25, R44 ;  /* 0x0000002c19117221 */ /* 0x000fe20000010000 */
[--C-:B------:R-:W-:Y:S01]  /*4340*/  FFMA.FTZ R50, R50, UR5, -R0.reuse ;  /* 0x0000000532327c23 */ /* 0x100fe20008010800 */
[--C-:B------:R-:W-:Y:S01]  /*4350*/  FFMA.FTZ R51, R51, UR5, -R0.reuse ;  /* 0x0000000533337c23 */ /* 0x100fe20008010800 */
[--C-:B------:R-:W-:Y:S01]  /*4360*/  FFMA.FTZ R54, R54, UR5, -R0.reuse ;  /* 0x0000000536367c23 */ /* 0x100fe20008010800 */
[----:B------:R-:W-:Y:S01]  /*4370*/  FADD.FTZ R44, R28, R17 ;  /* 0x000000111c2c7221 */ /* 0x000fe20000010000 */
[----:B------:R-:W1:Y:S01]  /*4380*/  MUFU.EX2 R30, R30 ;  /* 0x0000001e001e7308 */ /* 0x000e620000000800 */
[----:B------:R-:W-:Y:S01]  /*4390*/  FFMA.FTZ R0, R55, UR5, -R0 ;  /* 0x0000000537007c23 */ /* 0x000fe20008010800 */
[----:B------:R-:W-:Y:S01]  /*43a0*/  F2FP.F16.F32.PACK_AB R198, R21, R198 ;  /* 0x000000c615c6723e */ /* 0x000fe200000000ff */
[----:B------:R-:W-:Y:S01]  /*43b0*/  FADD.FTZ R49, R29, R44 ;  /* 0x0000002c1d317221 */ /* 0x000fe20000010000 */
[----:B---3--:R-:W-:-:S03]  /*43c0*/  F2FP.F16.F32.PACK_AB R188, R33, R32 ;  /* 0x0000002021bc723e */ /* 0x008fc600000000ff */
[----:B------:R-:W-:Y:S01]  /*43d0*/  FADD.FTZ R48, R32, R49 ;  /* 0x0000003120307221 */ /* 0x000fe20000010000 */
[----:B------:R-:W2:Y:S01]  /*43e0*/  MUFU.EX2 R31, R31 ;  /* 0x0000001f001f7308 */ /* 0x000ea20000000800 */
[----:B0-----:R-:W-:Y:S01]  /*43f0*/  FADD.FTZ R17, R26, R27 ;  /* 0x0000001b1a117221 */ /* 0x001fe20000010000 */
[----:B------:R-:W-:Y:S01]  /*4400*/  F2FP.F16.F32.PACK_AB R197, R27, R26 ;  /* 0x0000001a1bc5723e */ /* 0x000fe200000000ff */
[----:B------:R-:W-:-:S04]  /*4410*/  FADD.FTZ R49, R33, R48 ;  /* 0x0000003021317221 */ /* 0x000fc80000010000 */
[----:B------:R-:W-:Y:S01]  /*4420*/  FADD.FTZ R48, R36, R49 ;  /* 0x0000003124307221 */ /* 0x000fe20000010000 */
        /* <DEDUP_REMOVED lines=10> */
[----:B------:R-:W1:Y:S01]  /*44d0*/  MUFU.EX2 R39, R39 ;  /* 0x0000002700277308 */ /* 0x000e620000000800 */
[----:B--2---:R-:W-:-:S07]  /*44e0*/  FADD.FTZ R20, R38, R5 ;  /* 0x0000000526147221 */ /* 0x004fce0000010000 */
[----:B------:R-:W2:Y:S01]  /*44f0*/  MUFU.EX2 R40, R40 ;  /* 0x0000002800287308 */ /* 0x000ea20000000800 */
[C---:B0-----:R-:W-:Y:S01]  /*4500*/  FADD.FTZ R17, R37.reuse, R48 ;  /* 0x0000003025117221 */ /* 0x041fe20000010000 */
[----:B------:R-:W-:-:S06]  /*4510*/  F2FP.F16.F32.PACK_AB R190, R37, R36 ;  /* 0x0000002425be723e */ /* 0x000fcc00000000ff */
[----:B------:R-:W0:Y:S01]  /*4520*/  MUFU.EX2 R42, R42 ;  /* 0x0000002a002a7308 */ /* 0x000e220000000800 */
[C---:B-1----:R-:W-:Y:S01]  /*4530*/  FADD.FTZ R5, R39.reuse, R20 ;  /* 0x0000001427057221 */ /* 0x042fe20000010000 */
[----:B------:R-:W-:-:S06]  /*4540*/  F2FP.F16.F32.PACK_AB R195, R39, R38 ;  /* 0x0000002627c3723e */ /* 0x000fcc00000000ff */
[----:B------:R-:W1:Y:S01]  /*4550*/  MUFU.EX2 R41, R41 ;  /* 0x0000002900297308 */ /* 0x000e620000000800 */
[----:B--2---:R-:W-:-:S07]  /*4560*/  FADD.FTZ R24, R40, R17 ;  /* 0x0000001128187221 */ /* 0x004fce0000010000 */
[----:B------:R-:W2:Y:S01]  /*4570*/  MUFU.EX2 R43, R43 ;  /* 0x0000002b002b7308 */ /* 0x000ea20000000800 */
[----:B0-----:R-:W-:-:S07]  /*4580*/  FADD.FTZ R20, R42, R5 ;  /* 0x000000052a147221 */ /* 0x001fce0000010000 */
[----:B------:R-:W0:Y:S01]  /*4590*/  MUFU.EX2 R2, R2 ;  /* 0x0000000200027308 */ /* 0x000e220000000800 */
[C---:B-1----:R-:W-:Y:S01]  /*45a0*/  FADD.FTZ R17, R41.reuse, R24 ;  /* 0x0000001829117221 */ /* 0x042fe20000010000 */
[----:B------:R-:W-:-:S06]  /*45b0*/  F2FP.F16.F32.PACK_AB R184, R41, R40 ;  /* 0x0000002829b8723e */ /* 0x000fcc00000000ff */
[----:B------:R-:W1:Y:S01]  /*45c0*/  MUFU.EX2 R46, R46 ;  /* 0x0000002e002e7308 */ /* 0x000e620000000800 */
[C---:B--2---:R-:W-:Y:S01]  /*45d0*/  FADD.FTZ R5, R43.reuse, R20 ;  /* 0x000000142b057221 */ /* 0x044fe20000010000 */
[----:B------:R-:W-:Y:S01]  /*45e0*/  F2FP.F16.F32.PACK_AB R189, R43, R42 ;  /* 0x0000002a2bbd723e */ /* 0x000fe200000000ff */
[----:B------:R-:W-:-:S05]  /*45f0*/  VIADD R20, R152, 0xfffffffe ;  /* 0xfffffffe98147836 */ /* 0x000fca0000000000 */
[----:B------:R-:W2:Y:S01]  /*4600*/  MUFU.EX2 R47, R47 ;  /* 0x0000002f002f7308 */ /* 0x000ea20000000800 */
[----:B0-----:R-:W-:Y:S01]  /*4610*/  FADD.FTZ R24, R2, R17 ;  /* 0x0000001102187221 */ /* 0x001fe20000010000 */
[----:B------:R-:W-:-:S03]  /*4620*/  F2FP.F16.F32.PACK_AB R186, R45, R2 ;  /* 0x000000022dba723e */ /* 0x000fc600000000ff */
[----:B------:R-:W-:-:S03]  /*4630*/  FADD.FTZ R17, R45, R24 ;  /* 0x000000182d117221 */ /* 0x000fc60000010000 */
[----:B------:R-:W0:Y:S01]  /*4640*/  MUFU.EX2 R50, R50 ;  /* 0x0000003200327308 */ /* 0x000e220000000800 */
[----:B-1----:R-:W-:-:S07]  /*4650*/  FADD.FTZ R2, R46, R5 ;  /* 0x000000052e027221 */ /* 0x002fce0000010000 */
[----:B------:R-:W1:Y:S01]  /*4660*/  MUFU.EX2 R51, R51 ;  /* 0x0000003300337308 */ /* 0x000e620000000800 */
[C---:B--2---:R-:W-:Y:S01]  /*4670*/  FADD.FTZ R5, R47.reuse, R2 ;  /* 0x000000022f057221 */ /* 0x044fe20000010000 */
[----:B------:R-:W-:-:S06]  /*4680*/  F2FP.F16.F32.PACK_AB R191, R47, R46 ;  /* 0x0000002e2fbf723e */ /* 0x000fcc00000000ff */
[----:B------:R-:W2:Y:S01]  /*4690*/  MUFU.EX2 R54, R54 ;  /* 0x0000003600367308 */ /* 0x000ea20000000800 */
[----:B0-----:R-:W-:-:S07]  /*46a0*/  FADD.FTZ R2, R50, R5 ;  /* 0x0000000532027221 */ /* 0x001fce0000010000 */
[----:B------:R2:W0:Y:S01]  /*46b0*/  MUFU.EX2 R187, R0 ;  /* 0x0000000000bb7308 */ /* 0x0004220000000800 */
[C---:B-1----:R-:W-:Y:S01]  /*46c0*/  FADD.FTZ R5, R51.reuse, R2 ;  /* 0x0000000233057221 */ /* 0x042fe20000010000 */
[----:B------:R-:W-:-:S03]  /*46d0*/  F2FP.F16.F32.PACK_AB R185, R51, R50 ;  /* 0x0000003233b9723e */ /* 0x000fc600000000ff */
[----:B--2---:R-:W-:-:S04]  /*46e0*/  FADD.FTZ R0, R54, R5 ;  /* 0x0000000536007221 */ /* 0x004fc80000010000 */
[C---:B0-----:R-:W-:Y:S01]  /*46f0*/  FADD.FTZ R5, R187.reuse, R0 ;  /* 0x00000000bb057221 */ /* 0x041fe20000010000 */
[----:B------:R-:W-:Y:S01]  /*4700*/  F2FP.F16.F32.PACK_AB R187, R187, R54 ;  /* 0x00000036bbbb723e */ /* 0x000fe200000000ff */
[----:B------:R-:W-:Y:S06]  /*4710*/  @P2 BRA `(.L_x_1226) ;  /* 0x0000000000442947 */ /* 0x000fec0003800000 */
        /* <DEDUP_REMOVED lines=10> */
.L_x_1227:
[----:B------:R-:W-:-:S11]  /*47c0*/  UISETP.NE.AND UP2, UPT, UR7, 0x1, UPT ;  /* 0x000000010700788c */ /* 0x000fd6000bf45270 */
[----:B------:R-:W-:Y:S02]  /*47d0*/  @UP2 ULDC.64 UR10, c[0x0][0x9e8] ;  /* 0x00027a00000a2ab9 */ /* 0x000fe40000000a00 */
[----:B------:R-:W-:-:S04]  /*47e0*/  UIMAD.WIDE.U32 UR14, UR4, UR10, URZ ;  /* 0x0000000a040e72a5 */ /* 0x000fc8000f8e003f */
[----:B------:R-:W-:-:S12]  /*47f0*/  @UP2 USHF.R.U32.HI UR4, URZ, UR11, UR15 ;  /* 0x0000000b3f042299 */ /* 0x000fd8000801160f */
.L_x_1228:
[----:B------:R-:W-:-:S04]  /*4800*/  UIMAD UR4, UR4, UR7, UR7 ;  /* 0x00000007040472a4 */ /* 0x000fc8000f8e0207 */
[----:B------:R-:W-:-:S04]  /*4810*/  UISETP.LT.AND UP2, UPT, UR6, UR4, UPT ;  /* 0x000000040600728c */ /* 0x000fc8000bf41270 */
[----:B------:R-:W-:-:S12]  /*4820*/  USEL UR6, UR6, UR4, UP2 ;  /* 0x0000000406067287 */ /* 0x000fd80009000000 */
.L_x_1226:
[----:B------:R-:W-:Y:S01]  /*4830*/  R2UR UR7, R22 ;  /* 0x00000000160772ca */ /* 0x000fe200000e0000 */
[----:B------:R-:W-:Y:S01]  /*4840*/  USHF.R.S32.HI UR4, URZ, 0x1f, UR6 ;  /* 0x0000001f3f047899 */ /* 0x000fe20008011406 */
[----:B------:R-:W-:Y:S01]  /*4850*/  IMAD.MOV.U32 R0, RZ, RZ, 0x3f800000 ;  /* 0x3f800000ff007424 */ /* 0x000fe200078e00ff */
[----:B------:R-:W-:Y:S01]  /*4860*/  CS2R R150, SRZ ;  /* 0x0000000000967805 */ /* 0x000fe2000001ff00 */
[----:B------:R-:W-:Y:S01]  /*4870*/  IMAD.MOV.U32 R2, RZ, RZ, 0x3f800000 ;  /* 0x3f800000ff027424 */ /* 0x000fe200078e00ff */
[----:B------:R-:W-:Y:S01]  /*4880*/  ULEA.HI UR4, UR4, UR6, URZ, 0x6 ;  /* 0x0000000604047291 */ /* 0x000fe2000f8f303f */
[----:B------:R-:W-:Y:S02]  /*4890*/  CS2R R148, SRZ ;  /* 0x0000000000947805 */ /* 0x000fe4000001ff00 */
[----:B------:R-:W-:Y:S02]  /*48a0*/  CS2R R146, SRZ ;  /* 0x0000000000927805 */ /* 0x000fe4000001ff00 */
[----:B------:R-:W-:Y:S01]  /*48b0*/  CS2R R144, SRZ ;  /* 0x0000000000907805 */ /* 0x000fe2000001ff00 */
[----:B------:R-:W-:Y:S01]  /*48c0*/  USHF.R.S32.HI UR4, URZ, 0x6, UR4 ;  /* 0x000000063f047899 */ /* 0x000fe20008011404 */
[----:B------:R-:W-:-:S02]  /*48d0*/  CS2R R142, SRZ ;  /* 0x00000000008e7805 */ /* 0x000fc4000001ff00 */
[----:B------:R-:W-:Y:S02]  /*48e0*/  CS2R R140, SRZ ;  /* 0x00000000008c7805 */ /* 0x000fe4000001ff00 */
[----:B------:R-:W-:Y:S01]  /*48f0*/  CS2R R138, SRZ ;  /* 0x00000000008a7805 */ /* 0x000fe2000001ff00 */
[----:B------:R-:W-:Y:S01]  /*4900*/  UISETP.LT.AND UP2, UPT, UR7, UR4, UPT ;  /* 0x000000040700728c */ /* 0x000fe2000bf41270 */
[----:B------:R-:W-:Y:S02]  /*4910*/  CS2R R136, SRZ ;  /* 0x0000000000887805 */ /* 0x000fe4000001ff00 */
[----:B------:R-:W-:Y:S02]  /*4920*/  CS2R R134, SRZ ;  /* 0x0000000000867805 */ /* 0x000fe4000001ff00 */
[----:B------:R-:W-:Y:S01]  /*4930*/  CS2R R132, SRZ ;  /* 0x0000000000847805 */ /* 0x000fe2000001ff00 */
[----:B------:R-:W-:Y:S01]  /*4940*/  USEL UR58, UR7, UR4, !UP2 ;  /* 0x00000004073a7287 */ /* 0x000fe2000d000000 */
[----:B------:R-:W-:-:S02]  /*4950*/  CS2R R130, SRZ ;  /* 0x0000000000827805 */ /* 0x000fc4000001ff00 */
[----:B------:R-:W-:Y:S02]  /*4960*/  CS2R R128, SRZ ;  /* 0x0000000000807805 */ /* 0x000fe4000001ff00 */
[----:B------:R-:W-:Y:S02]  /*4970*/  CS2R R126, SRZ ;  /* 0x00000000007e7805 */ /* 0x000fe4000001ff00 */
[----:B------:R-:W-:Y:S02]  /*4980*/  CS2R R124, SRZ ;  /* 0x00000000007c7805 */ /* 0x000fe4000001ff00 */
[----:B------:R-:W-:Y:S02]  /*4990*/  CS2R R122, SRZ ;  /* 0x00000000007a7805 */ /* 0x000fe4000001ff00 */
[----:B------:R-:W-:Y:S02]  /*49a0*/  ISETP.GE.AND P2, PT, R20, UR58, PT ;  /* 0x0000003a14007c0c */ /* 0x000fe4000bf46270 */
        /* <DEDUP_REMOVED lines=49> */
[----:B------:R-:W-:Y:S06]  /*4cc0*/  @!P2 BRA `(.L_x_1229) ;  /* 0x0000002400f0a947 */ /* 0x000fec0003800000 */
[----:B------:R-:W-:Y:S01]  /*4cd0*/  IMAD.MOV.U32 R0, RZ, RZ, 0x3f800000 ;  /* 0x3f800000ff007424 */ /* 0x000fe200078e00ff */
[----:B------:R-:W-:Y:S01]  /*4ce0*/  ULDC UR59, c[0x0][0x9e4] ;  /* 0x00027900003b7ab9 */ /* 0x000fe20000000800 */
[----:B------:R-:W-:-:S07]  /*4cf0*/  IMAD.MOV.U32 R151, RZ, RZ, RZ ;  /* 0x000000ffff977224 */ /* 0x000fce00078e00ff */
.L_x_1246:
[----:B------:R-:W-:-:S04]  /*4d00*/  UIADD3 UR4, UR36, 0x1, URZ ;  /* 0x0000000124047890 */ /* 0x000fc8000fffe03f */
[----:B------:R-:W-:-:S04]  /*4d10*/  UISETP.NE.AND UP2, UPT, UR4, 0x2, UPT ;  /* 0x000000020400788c */ /* 0x000fc8000bf45270 */
[----:B------:R-:W-:Y:S02]  /*4d20*/  USEL UR7, URZ, 0x1, UP2 ;  /* 0x000000013f077887 */ /* 0x000fe40009000000 */
[----:B------:R-:W-:Y:S02]  /*4d30*/  USEL UR4, UR4, URZ, UP2 ;  /* 0x0000003f04047287 */ /* 0x000fe40009000000 */
[----:B------:R-:W-:Y:S01]  /*4d40*/  ULOP3.LUT UR7, UR38, UR7, URZ, 0x3c, !UPT ;  /* 0x0000000726077292 */ /* 0x000fe2000f8e3c3f */
[----:B------:R-:W-:Y:S11]  /*4d50*/  @!P0 BRA `(.L_x_1230) ;  /* 0x0000000000048947 */ /* 0x000ff60003800000 */
[----:B------:R-:W-:Y:S01]  /*4d60*/  BPT.TRAP 0x1 ;  /* 0x000000040000795c */ /* 0x000fe20000300000 */
.L_x_1230:
[----:B------:R-:W-:Y:S01]  /*4d70*/  ULEA UR6, UR4, UR37, 0x3 ;  /* 0x0000002504067291 */ /* 0x000fe2000f8e183f */
[----:B------:R-:W-:-:S05]  /*4d80*/  IMAD.U32 R21, RZ, RZ, UR7 ;  /* 0x00000007ff157e24 */ /* 0x000fca000f8e00ff */
[----:B------:R-:W-:-:S04]  /*4d90*/  SHF.L.U32 R21, R21, 0x1f, RZ ;  /* 0x0000001f15157819 */ /* 0x000fc800000006ff */
[----:B------:R0:W1:Y:S01]  /*4da0*/  SYNCS.PHASECHK.TRANS64.TRYWAIT P2, [UR6+0x30830], R21 ;  /* 0x03083015ff0075a7 */ /* 0x0000620008040146 */
[----:B------:R-:W-:Y:S05]  /*4db0*/  @!P0 BRA `(.L_x_1231) ;  /* 0x0000000000048947 */ /* 0x000fea0003800000 */
[----:B------:R-:W-:Y:S01]  /*4dc0*/  BPT.TRAP 0x1 ;  /* 0x000000040000795c */ /* 0x000fe20000300000 */
.L_x_1231:
[-C--:B------:R-:W-:Y:S01]  /*4dd0*/  FMUL.FTZ R24, R24, R2.reuse ;  /* 0x0000000218187220 */ /* 0x080fe20000410000 */
[----:B------:R-:W-:Y:S01]  /*4de0*/  FMUL.FTZ R25, R25, R2 ;  /* 0x0000000219197220 */ /* 0x000fe20000410000 */
[----:B-1----:R-:W-:Y:S06]  /*4df0*/  @P2 BRA `(.L_x_1232) ;  /* 0x0000000000082947 */ /* 0x002fec0003800000 */
[----:B------:R-:W1:Y:S02]  /*4e00*/  SYNCS.PHASECHK.TRANS64.TRYWAIT P2, [UR6+0x30830], R21 ;  /* 0x03083015ff0075a7 */ /* 0x000e640008040146 */
[----:B-1----:R-:W-:Y:S05]  /*4e10*/  @!P2 BRA `(.L_x_1233) ;  /* 0x0000014c00a8a947 */ /* 0x002fea0003800000 */
.L_x_1232:
[----:B------:R-:W-:Y:S01]  /*4e20*/  R2UR UR5, R18 ;  /* 0x00000000120572ca */ /* 0x000fe200000e0000 */
[----:B-1----:R-:W-:Y:S01]  /*4e30*/  WARPGROUP.ARRIVE ;  /* 0x00000000000079c5 */ /* 0x002fe20000000000 */
        /* <DEDUP_REMOVED lines=171> */
[----:B------:R-:W-:-:S09]  /*58f0*/  WARPGROUP.ARRIVE ;  /* 0x00000000000079c5 */ /* 0x000fd20000000000 */
        /* <DEDUP_REMOVED lines=8> */
[----:B------:R-:W-:Y:S01]  /*5980*/  UIADD3 UR54, UR5, 0x606, URZ ;  /* 0x0000060605367890 */ /* 0x000fe2000fffe03f */
[----:B------:R-:W-:Y:S01]  /*5990*/  UMOV UR52, UR56 ;  /* 0x0000003800347c82 */ /* 0x000fe20008000000 */
[----:B------:R-:W-:Y:S01]  /*59a0*/  UMOV UR53, UR57 ;  /* 0x0000003900357c82 */ /* 0x000fe20008000000 */
        /* <DEDUP_REMOVED lines=37> */
.L_x_1234:
[----:B------:R-:W-:Y:S01]  /*5c00*/  ULEA UR10, UR36, UR37, 0x3 ;  /* 0x00000025240a7291 */ /* 0x000fe2000f8e183f */
[----:B------:R-:W-:-:S05]  /*5c10*/  IMAD.U32 R0, RZ, RZ, UR38 ;  /* 0x00000026ff007e24 */ /* 0x000fca000f8e00ff */
[----:B------:R-:W-:-:S04]  /*5c20*/  SHF.L.U32 R0, R0, 0x1f, RZ ;  /* 0x0000001f00007819 */ /* 0x000fc800000006ff */
[----:B------:R1:W2:Y:S01]  /*5c30*/  SYNCS.PHASECHK.TRANS64.TRYWAIT P2, [UR10+0x30850], R0 ;  /* 0x03085000ff0075a7 */ /* 0x0002a2000804014a */
[----:B------:R-:W-:Y:S05]  /*5c40*/  @!P0 BRA `(.L_x_1235) ;  /* 0x0000000000048947 */ /* 0x000fea0003800000 */
[----:B------:R-:W-:Y:S01]  /*5c50*/  BPT.TRAP 0x1 ;  /* 0x000000040000795c */ /* 0x000fe20000300000 */
.L_x_1235:
[----:B--2---:R-:W-:Y:S05]  /*5c60*/  @P2 BRA `(.L_x_1236) ;  /* 0x0000000000082947 */ /* 0x004fea0003800000 */
[----:B------:R-:W2:Y:S02]  /*5c70*/  SYNCS.PHASECHK.TRANS64.TRYWAIT P2, [UR10+0x30850], R0 ;  /* 0x03085000ff0075a7 */ /* 0x000ea4000804014a */
[----:B--2---:R-:W-:Y:S05]  /*5c80*/  @!P2 BRA `(.L_x_1237) ;  /* 0x000001400024a947 */ /* 0x004fea0003800000 */
.L_x_1236:
[----:B------:R-:W-:Y:S01]  /*5c90*/  UIADD3 UR5, UR37, 0x400, URZ ;  /* 0x0000040025057890 */ /* 0x000fe2000fffe03f */
[----:B------:R-:W-:Y:S01]  /*5ca0*/  WARPGROUP.ARRIVE ;  /* 0x00000000000079c5 */ /* 0x000fe20000000000 */
[----:B------:R-:W-:Y:S01]  /*5cb0*/  UMOV UR15, 0x40000040 ;  /* 0x40000040000f7882 */ /* 0x000fe20000000000 */
[----:B------:R-:W-:Y:S01]  /*5cc0*/  PLOP3.LUT P2, PT, PT, PT, UP0, 0x80, 0x0 ;  /* 0x000000000000781c */ /* 0x000fe20003f4f008 */
[----:B------:R-:W-:Y:S01]  /*5cd0*/  USHF.R.U32.HI UR5, URZ, 0x4, UR5 ;  /* 0x000000043f057899 */ /* 0x000fe20008011605 */
[----:B------:R-:W-:Y:S01]  /*5ce0*/  PLOP3.LUT P3, PT, PT, PT, UP0, 0x80, 0x0 ;  /* 0x000000000000781c */ /* 0x000fe20003f6f008 */
[----:B-12---:R-:W-:Y:S01]  /*5cf0*/  IMAD.U32 R0, RZ, RZ, UR6 ;  /* 0x00000006ff007e24 */ /* 0x006fe2000f8e00ff */
[----:B------:R-:W-:Y:S01]  /*5d00*/  ULDC UR11, c[0x0][0x9dc] ;  /* 0x00027700000b7ab9 */ /* 0x000fe20000000800 */
[----:B------:R-:W-:Y:S02]  /*5d10*/  ULOP3.LUT UR5, UR5, 0x3fff, URZ, 0xc0, !UPT ;  /* 0x00003fff05057892 */ /* 0x000fe4000f8ec03f */
[----:B------:R-:W-:Y:S01]  /*5d20*/  @!P1 VIADD R0, R0, 0x30840 ;  /* 0x0003084000009836 */ /* 0x000fe20000000000 */
[----:B------:R-:W-:Y:S01]  /*5d30*/  UMOV UR18, UR11 ;  /* 0x0000000b00127c82 */ /* 0x000fe20008000000 */
[----:B------:R-:W-:Y:S01]  /*5d40*/  ULOP3.LUT UR5, UR5, 0x2000000, URZ, 0xfc, !UPT ;  /* 0x0200000005057892 */ /* 0x000fe2000f8efc3f */
[----:B------:R-:W-:-:S02]  /*5d50*/  ULDC UR6, c[0x0][0x9e0] ;  /* 0x0002780000067ab9 */ /* 0x000fc40000000800 */
[----:B------:R-:W-:Y:S01]  /*5d60*/  @!P1 PRMT R0, RZ, 0x654, R0 ;  /* 0x00000654ff009816 */ /* 0x000fe20000000000 */
[----:B------:R-:W-:-:S07]  /*5d70*/  ULEA UR5, UR36, UR5, 0xb ;  /* 0x0000000524057291 */ /* 0x000fce000f8e583f */
        /* <DEDUP_REMOVED lines=16> */
[----:B------:R-:W-:Y:S01]  /*5e80*/  @UP0 ULDC UR5, c[0x0][0x44c] ;  /* 0x0001130000050ab9 */ /* 0x000fe20000000800 */
[----:B------:R-:W-:Y:S02]  /*5e90*/  WARPGROUP.DEPBAR.LE gsb0, 0x0 ;  /* 0x00008000000079c5 */ /* 0x000fe40000010000 */
[----:B------:R-:W-:Y:S01]  /*5ea0*/  WARPGROUP.ARRIVE ;  /* 0x00000000000079c5 */ /* 0x000fe20000000000 */
[----:B------:R-:W-:-:S04]  /*5eb0*/  VIADD R188, R19, UR61 ;  /* 0x0000003d13bc7c36 */ /* 0x000fc80008000000 */
[----:B------:R-:W-:-:S15]  /*5ec0*/  @P2 IMAD.HI.U32 R2, R188, UR5, RZ ;  /* 0x00000005bc022c27 */ /* 0x000fde000f8e00ff */
[----:B------:R-:W-:-:S01]  /*5ed0*/  NOP ;  /* 0x0000000000007918 */ /* 0x000fc20000000000 */
[----:B------:R-:W-:Y:S01]  /*5ee0*/  HGMMA.64x256x16.F32 R24, R184, gdesc[UR12].tnspB, R24, gsb0 ;  /* 0x43e0000cb8187df0 */ /* 0x000fe20008000818 */
[----:B------:R-:W-:Y:S01]  /*5ef0*/  @UP0 ULDC UR5, c[0x0][0x450] ;  /* 0x0001140000050ab9 */ /* 0x000fe20000000800 */
[----:B------:R-:W-:Y:S02]  /*5f00*/  PLOP3.LUT P2, PT, PT, PT, UP1, 0x40, 0x0 ;  /* 0x000000000000781c */ /* 0x000fe40003f4e818 */
[----:B------:R-:W-:Y:S01]  /*5f10*/  @P3 SHF.R.U32.HI R188, RZ, UR5, R2 ;  /* 0x00000005ffbc3c19 */ /* 0x000fe20008011602 */
[----:B------:R-:W-:Y:S01]  /*5f20*/  IMAD.U32 R2, RZ, RZ, UR39 ;  /* 0x00000027ff027e24 */ /* 0x000fe2000f8e00ff */
[----:B------:R-:W-:-:S03]  /*5f30*/  ULOP3.LUT UR5, URZ, UR18, URZ, 0x33, !UPT ;  /* 0x000000123f057292 */ /* 0x000fc6000f8e333f */
[----:B------:R-:W1:Y:S01]  /*5f40*/  SHFL.IDX PT, R189, R188, RZ, 0x1c1f ;  /* 0x001c1fffbcbd7589 */ /* 0x000e6200000e0000 */
[----:B------:R-:W-:Y:S02]  /*5f50*/  WARPGROUP.DEPBAR.LE gsb0, 0x0 ;  /* 0x00008000000079c5 */ /* 0x000fe40000010000 */
[----:B------:R2:W-:Y:S02]  /*5f60*/  @!P1 SYNCS.ARRIVE.TRANS64.RED.A1T0 RZ, [R0+URZ], RZ ;  /* 0x000000ff00ff99a7 */ /* 0x0005e4000810043f */
[----:B--2---:R-:W-:-:S05]  /*5f70*/  IMAD.SHL.U32 R0, R20, 0x40, RZ ;  /* 0x0000004014007824 */ /* 0x004fca00078e00ff */
[----:B0-----:R-:W-:-:S04]  /*5f80*/  IADD3 R21, -R16, 0x1, -R0 ;  /* 0x0000000110157810 */ /* 0x001fc80007ffe900 */
[----:B------:R-:W-:-:S05]  /*5f90*/  IADD3 R2, -R2, UR60, R21 ;  /* 0x0000003c02027c10 */ /* 0x000fca000fffe115 */
[C---:B------:R-:W-:Y:S02]  /*5fa0*/  VIADD R187, R2.reuse, UR6 ;  /* 0x0000000602bb7c36 */ /* 0x040fe40008000000 */
[----:B------:R-:W-:Y:S02]  /*5fb0*/  VIADD R186, R2, UR5 ;  /* 0x0000000502ba7c36 */ /* 0x000fe40008000000 */
[--C-:B-1----:R-:W-:Y:S02]  /*5fc0*/  IMAD.IADD R21, R187, 0x1, R189.reuse ;  /* 0x00000001bb157824 */ /* 0x102fe400078e02bd */
[----:B------:R-:W-:Y:S01]  /*5fd0*/  IMAD.IADD R2, R186, 0x1, R189 ;  /* 0x00000001ba027824 */ /* 0x000fe200078e02bd */
[----:B------:R-:W-:Y:S06]  /*5fe0*/  @P2 BRA `(.L_x_1238) ;  /* 0x00000000005c2947 */ /* 0x000fec0003800000 */
[----:B------:R-:W-:Y:S01]  /*5ff0*/  IMAD.U32 R184, RZ, RZ, UR39 ;  /* 0x00000027ffb87e24 */ /* 0x000fe2000f8e00ff */
[----:B------:R-:W-:Y:S04]  /*6000*/  BSSY B0, `(.L_x_1239) ;  /* 0x0000011000007945 */ /* 0x000fe80003800000 */
[----:B------:R-:W-:-:S04]  /*6010*/  IADD3 R189, -R184, UR60, R189 ;  /* 0x0000003cb8bd7c10 */ /* 0x000fc8000fffe1bd */
[----:B------:R-:W-:-:S13]  /*6020*/  ISETP.GT.AND P2, PT, R189, -0x1, PT ;  /* 0xffffffffbd00780c */ /* 0x000fda0003f44270 */
[----:B------:R-:W-:Y:S05]  /*6030*/  @P2 BRA `(.L_x_1240) ;  /* 0x0000000000202947 */ /* 0x000fea0003800000 */
[----:B------:R-:W-:Y:S01]  /*6040*/  IMAD.U32 R190, RZ, RZ, UR59 ;  /* 0x0000003bffbe7e24 */ /* 0x000fe2000f8e00ff */
[----:B------:R-:W-:-:S04]  /*6050*/  LOP3.LUT R189, RZ, R189, RZ, 0x33, !PT ;  /* 0x000000bdffbd7212 */ /* 0x000fc800078e33ff */
[----:B------:R-:W-:-:S13]  /*6060*/  ISETP.NE.AND P2, PT, R190, 0x1, PT ;  /* 0x00000001be00780c */ /* 0x000fda0003f45270 */
[----:B------:R-:W0:Y:S02]  /*6070*/  @P2 LDC.64 R184, c[0x0][0x9e8] ;  /* 0x00027a00ffb82b82 */ /* 0x000e240000000a00 */
[----:B0-----:R-:W-:-:S05]  /*6080*/  @P2 IMAD.HI.U32 R184, R189, R184, RZ ;  /* 0x000000b8bdb82227 */ /* 0x001fca00078e00ff */
[----:B------:R-:W-:-:S04]  /*6090*/  @P2 SHF.R.U32.HI R189, RZ, R185, R184 ;  /* 0x000000b9ffbd2219 */ /* 0x000fc800000116b8 */
[----:B------:R-:W-:Y:S01]  /*60a0*/  LOP3.LUT R189, RZ, R189, RZ, 0x33, !PT ;  /* 0x000000bdffbd7212 */ /* 0x000fe200078e33ff */
[----:B------:R-:W-:Y:S06]  /*60b0*/  BRA `(.L_x_1241) ;  /* 0x0000000000147947 */ /* 0x000fec0003800000 */
.L_x_1240:
[----:B------:R-:W-:-:S05]  /*60c0*/  IMAD.U32 R190, RZ, RZ, UR59 ;  /* 0x0000003bffbe7e24 */ /* 0x000fca000f8e00ff */
[----:B------:R-:W-:-:S13]  /*60d0*/  ISETP.NE.AND P2, PT, R190, 0x1, PT ;  /* 0x00000001be00780c */ /* 0x000fda0003f45270 */
[----:B------:R-:W0:Y:S02]  /*60e0*/  @P2 LDC.64 R184, c[0x0][0x9e8] ;  /* 0x00027a00ffb82b82 */ /* 0x000e240000000a00 */
[----:B0-----:R-:W-:-:S05]  /*60f0*/  @P2 IMAD.HI.U32 R184, R189, R184, RZ ;  /* 0x000000b8bdb82227 */ /* 0x001fca00078e00ff */
[----:B------:R-:W-:-:S07]  /*6100*/  @P2 SHF.R.U32.HI R189, RZ, R185, R184 ;  /* 0x000000b9ffbd2219 */ /* 0x000fce00000116b8 */
.L_x_1241:
[----:B------:R-:W-:Y:S05]  /*6110*/  BSYNC B0 ;  /* 0x0000000000007941 */ /* 0x000fea0003800000 */
.L_x_1239:
[----:B------:R-:W-:-:S04]  /*6120*/  IMAD R189, R189, R190, -R0 ;  /* 0x000000bebdbd7224 */ /* 0x000fc800078e0a00 */
[----:B------:R-:W-:-:S05]  /*6130*/  IMAD.IADD R189, R189, 0x1, -R16 ;  /* 0x00000001bdbd7824 */ /* 0x000fca00078e0a10 */
[----:B------:R-:W-:Y:S02]  /*6140*/  VIADDMNMX R21, R189, R190, R21, PT ;  /* 0x000000bebd157246 */ /* 0x000fe40003800115 */
[----:B------:R-:W-:-:S07]  /*6150*/  VIMNMX R2, R2, R189, !PT ;  /* 0x000000bd02027248 */ /* 0x000fce0007fe0100 */
.L_x_1238:
[----:B------:R-:W-:Y:S01]  /*6160*/  ISETP.GT.AND P2, PT, R20, -0x1, PT ;  /* 0xffffffff1400780c */ /* 0x000fe20003f44270 */
[----:B------:R-:W0:Y:S03]  /*6170*/  SHFL.IDX PT, R188, R188, 0x1, 0x1c1f ;  /* 0x003c1f00bcbc7f89 */ /* 0x000e2600000e0000 */
[C---:B------:R-:W-:Y:S02]  /*6180*/  ISETP.GT.AND P5, PT, R2.reuse, RZ, P2 ;  /* 0x000000ff0200720c */ /* 0x040fe400017a4270 */
[C---:B------:R-:W-:Y:S02]  /*6190*/  ISETP.GT.AND P4, PT, R2.reuse, 0x1, P2 ;  /* 0x000000010200780c */ /* 0x040fe40001784270 */
[----:B------:R-:W-:Y:S02]  /*61a0*/  ISETP.LT.OR P5, PT, R21, 0x1, P5 ;  /* 0x000000011500780c */ /* 0x000fe40002fa1670 */
[----:B------:R-:W-:-:S02]  /*61b0*/  ISETP.GT.AND P6, PT, R2, 0x8, P2 ;  /* 0x000000080200780c */ /* 0x000fc400017c4270 */
[----:B------:R-:W-:Y:S02]  /*61c0*/  FSEL R184, R152, -INF , !P5 ;  /* 0xff80000098b87808 */ /* 0x000fe40006800000 */
[C---:B------:R-:W-:Y:S02]  /*61d0*/  ISETP.GT.AND P5, PT, R2.reuse, 0x10, P2 ;  /* 0x000000100200780c */ /* 0x040fe400017a4270 */
[----:B------:R-:W-:Y:S02]  /*61e0*/  ISETP.GT.AND P3, PT, R2, 0x9, P2 ;  /* 0x000000090200780c */ /* 0x000fe40001764270 */
[C---:B------:R-:W-:Y:S02]  /*61f0*/  ISETP.LT.OR P5, PT, R21.reuse, 0x11, P5 ;  /* 0x000000111500780c */ /* 0x040fe40002fa1670 */
[----:B------:R-:W-:Y:S02]  /*6200*/  ISETP.LT.OR P4, PT, R21, 0x2, P4 ;  /* 0x000000021500780c */ /* 0x000fe40002781670 */
[----:B------:R-:W-:-:S02]  /*6210*/  FSEL R160, R160, -INF , !P5 ;  /* 0xff800000a0a07808 */ /* 0x000fc40006800000 */
[----:B------:R-:W-:Y:S01]  /*6220*/  ISETP.GT.AND P5, PT, R2, 0x20, P2 ;  /* 0x000000200200780c */ /* 0x000fe200017a4270 */
[--C-:B0-----:R-:W-:Y:S01]  /*6230*/  IMAD.IADD R187, R187, 0x1, R188.reuse ;  /* 0x00000001bbbb7824 */ /* 0x101fe200078e02bc */
[C---:B------:R-:W-:Y:S01]  /*6240*/  ISETP.LT.OR P6, PT, R21.reuse, 0x9, P6 ;  /* 0x000000091500780c */ /* 0x040fe200037c1670 */
[----:B------:R-:W-:Y:S01]  /*6250*/  IMAD.IADD R186, R186, 0x1, R188 ;  /* 0x00000001baba7824 */ /* 0x000fe200078e02bc */
[C---:B------:R-:W-:Y:S02]  /*6260*/  ISETP.LT.OR P3, PT, R21.reuse, 0xa, P3 ;  /* 0x0000000a1500780c */ /* 0x040fe40001f61670 */
[----:B------:R-:W-:Y:S02]  /*6270*/  ISETP.LT.OR P5, PT, R21, 0x21, P5 ;  /* 0x000000211500780c */ /* 0x000fe40002fa1670 */
[----:B------:R-:W-:Y:S02]  /*6280*/  FSEL R185, R153, -INF , !P4 ;  /* 0xff80000099b97808 */ /* 0x000fe40006000000 */
[----:B------:R-:W-:-:S02]  /*6290*/  FSEL R156, R156, -INF , !P6 ;  /* 0xff8000009c9c7808 */ /* 0x000fc40007000000 */
[----:B------:R-:W-:Y:S02]  /*62a0*/  FSEL R157, R157, -INF , !P3 ;  /* 0xff8000009d9d7808 */ /* 0x000fe40005800000 */
[C---:B------:R-:W-:Y:S02]  /*62b0*/  ISETP.GT.AND P4, PT, R2.reuse, 0x11, P2 ;  /* 0x000000110200780c */ /* 0x040fe40001784270 */
[C---:B------:R-:W-:Y:S02]  /*62c0*/  ISETP.GT.AND P6, PT, R2.reuse, 0x18, P2 ;  /* 0x000000180200780c */ /* 0x040fe400017c4270 */
[----:B------:R-:W-:Y:S02]  /*62d0*/  ISETP.GT.AND P3, PT, R2, 0x19, P2 ;  /* 0x000000190200780c */ /* 0x000fe40001764270 */
[----:B------:R-:W-:Y:S02]  /*62e0*/  FSEL R168, R168, -INF , !P5 ;  /* 0xff800000a8a87808 */ /* 0x000fe40006800000 */
[----:B------:R-:W-:-:S02]  /*62f0*/  ISETP.GT.AND P5, PT, R2, 0x30, P2 ;  /* 0x000000300200780c */ /* 0x000fc400017a4270 */
[C---:B------:R-:W-:Y:S02]  /*6300*/  ISETP.LT.OR P4, PT, R21.reuse, 0x12, P4 ;  /* 0x000000121500780c */ /* 0x040fe40002781670 */
[C---:B------:R-:W-:Y:S02]  /*6310*/  ISETP.LT.OR P6, PT, R21.reuse, 0x19, P6 ;  /* 0x000000191500780c */ /* 0x040fe400037c1670 */
        /* <DEDUP_REMOVED lines=9> */
[----:B------:R-:W-:-:S02]  /*63b0*/  PLOP3.LUT P5, PT, PT, PT, UP1, 0x40, 0x0 ;  /* 0x000000000000781c */ /* 0x000fc40003fae818 */
        /* <DEDUP_REMOVED lines=14> */
[----:B------:R-:W-:Y:S01]  /*64a0*/  FSEL R181, R181, -INF , !P3 ;  /* 0xff800000b5b57808 */ /* 0x000fe20005800000 */
        /* <DEDUP_REMOVED lines=14> */
.L_x_1244:
[----:B------:R-:W-:-:S05]  /*6590*/  IMAD.U32 R2, RZ, RZ, UR59 ;  /* 0x0000003bff027e24 */ /* 0x000fca000f8e00ff */
[----:B------:R-:W-:-:S13]  /*65a0*/  ISETP.NE.AND P3, PT, R2, 0x1, PT ;  /* 0x000000010200780c */ /* 0x000fda0003f65270 */
[----:B------:R-:W0:Y:S02]  /*65b0*/  @P3 LDC.64 R152, c[0x0][0x9e8] ;  /* 0x00027a00ff983b82 */ /* 0x000e240000000a00 */
[----:B0-----:R-:W-:-:S05]  /*65c0*/  @P3 IMAD.HI.U32 R152, R188, R152, RZ ;  /* 0x00000098bc983227 */ /* 0x001fca00078e00ff */
[----:B------:R-:W-:-:S07]  /*65d0*/  @P3 SHF.R.U32.HI R188, RZ, R153, R152 ;  /* 0x00000099ffbc3219 */ /* 0x000fce0000011698 */
.L_x_1245:
[----:B------:R-:W-:Y:S05]  /*65e0*/  BSYNC B0 ;  /* 0x0000000000007941 */ /* 0x000fea0003800000 */
.L_x_1243:
[----:B------:R-:W-:-:S04]  /*65f0*/  IMAD R0, R188, R2, -R0 ;  /* 0x00000002bc007224 */ /* 0x000fc800078e0a00 */
[----:B------:R-:W-:-:S05]  /*6600*/  IMAD.IADD R0, R0, 0x1, -R16 ;  /* 0x0000000100007824 */ /* 0x000fca00078e0a10 */
[----:B------:R-:W-:Y:S02]  /*6610*/  VIADDMNMX R187, R0, R2, R187, PT ;  /* 0x0000000200bb7246 */ /* 0x000fe400038001bb */
[----:B------:R-:W-:-:S07]  /*6620*/  VIMNMX R186, R186, R0, !PT ;  /* 0x00000000baba7248 */ /* 0x000fce0007fe0100 */
.L_x_1242:
[----:B------:R-:W-:Y:S01]  /*6630*/  ISETP.GT.AND P4, PT, R186, 0x9, P2 ;  /* 0x00000009ba00780c */ /* 0x000fe20001784270 */
[----:B------:R-:W-:Y:S01]  /*6640*/  ULDC UR5, c[0x0][0x988] ;  /* 0x0002620000057ab9 */ /* 0x000fe20000000800 */
[----:B------:R-:W-:Y:S01]  /*6650*/  FMNMX.FTZ R0, R184, R4, !PT ;  /* 0x00000004b8007209 */ /* 0x000fe20007810000 */
[----:B------:R-:W-:Y:S01]  /*6660*/  UMOV UR38, UR7 ;  /* 0x0000000700267c82 */ /* 0x000fe20008000000 */
[----:B------:R-:W-:Y:S01]  /*6670*/  ISETP.LT.OR P4, PT, R187, 0xa, P4 ;  /* 0x0000000abb00780c */ /* 0x000fe20002781670 */
[----:B------:R-:W-:Y:S01]  /*6680*/  UMOV UR36, UR4 ;  /* 0x0000000400247c82 */ /* 0x000fe20008000000 */
[----:B------:R-:W-:Y:S02]  /*6690*/  FMNMX.FTZ R0, R185, R0, !PT ;  /* 0x00000000b9007209 */ /* 0x000fe40007810000 */
[----:B------:R-:W-:Y:S02]  /*66a0*/  FSEL R159, R159, -INF , !P4 ;  /* 0xff8000009f9f7808 */ /* 0x000fe40006000000 */
[----:B------:R-:W-:-:S02]  /*66b0*/  ISETP.GT.AND P4, PT, R186, 0x19, P2 ;  /* 0x00000019ba00780c */ /* 0x000fc40001784270 */
[----:B------:R-:W-:Y:S02]  /*66c0*/  FMNMX.FTZ R0, R156, R0, !PT ;  /* 0x000000009c007209 */ /* 0x000fe40007810000 */
[----:B------:R-:W-:Y:S02]  /*66d0*/  ISETP.LT.OR P4, PT, R187, 0x1a, P4 ;  /* 0x0000001abb00780c */ /* 0x000fe40002781670 */
[C---:B------:R-:W-:Y:S02]  /*66e0*/  ISETP.GT.AND P3, PT, R186.reuse, 0x1, P2 ;  /* 0x00000001ba00780c */ /* 0x040fe40001764270 */
[----:B------:R-:W-:Y:S02]  /*66f0*/  FSEL R167, R167, -INF , !P4 ;  /* 0xff800000a7a77808 */ /* 0x000fe40006000000 */
[----:B------:R-:W-:Y:S02]  /*6700*/  ISETP.GT.AND P4, PT, R186, RZ, P2 ;  /* 0x000000ffba00720c */ /* 0x000fe40001784270 */
[----:B------:R-:W-:-:S02]  /*6710*/  FMNMX.FTZ R0, R157, R0, !PT ;  /* 0x000000009d007209 */ /* 0x000fc40007810000 */
[C---:B------:R-:W-:Y:S02]  /*6720*/  ISETP.LT.OR P4, PT, R187.reuse, 0x1, P4 ;  /* 0x00000001bb00780c */ /* 0x040fe40002781670 */
[----:B------:R-:W-:Y:S02]  /*6730*/  ISETP.GT.AND P6, PT, R186, 0x8, P2 ;  /* 0x00000008ba00780c */ /* 0x000fe400017c4270 */
[C---:B------:R-:W-:Y:S02]  /*6740*/  ISETP.LT.OR P3, PT, R187.reuse, 0x2, P3 ;  /* 0x00000002bb00780c */ /* 0x040fe40001f61670 */
[----:B------:R-:W-:Y:S02]  /*6750*/  FSEL R154, R154, -INF , !P4 ;  /* 0xff8000009a9a7808 */ /* 0x000fe40006000000 */
[----:B------:R-:W-:Y:S02]  /*6760*/  FMNMX.FTZ R0, R160, R0, !PT ;  /* 0x00000000a0007209 */ /* 0x000fe40007810000 */
[----:B------:R-:W-:-:S02]  /*6770*/  ISETP.LT.OR P6, PT, R187, 0x9, P6 ;  /* 0x00000009bb00780c */ /* 0x000fc400037c1670 */
[----:B------:R-:W-:Y:S02]  /*6780*/  FSEL R155, R155, -INF , !P3 ;  /* 0xff8000009b9b7808 */ /* 0x000fe40005800000 */
[----:B------:R-:W-:Y:S02]  /*6790*/  FMNMX.FTZ R2, R154, R3, !PT ;  /* 0x000000039a027209 */ /* 0x000fe40007810000 */
[----:B------:R-:W-:Y:S02]  /*67a0*/  FMNMX.FTZ R0, R161, R0, !PT ;  /* 0x00000000a1007209 */ /* 0x000fe40007810000 */
[----:B------:R-:W-:Y:S02]  /*67b0*/  ISETP.GT.AND P5, PT, R186, 0x10, P2 ;  /* 0x00000010ba00780c */ /* 0x000fe400017a4270 */
[----:B------:R-:W-:Y:S02]  /*67c0*/  FSEL R158, R158, -INF , !P6 ;  /* 0xff8000009e9e7808 */ /* 0x000fe40007000000 */
[----:B------:R-:W-:-:S02]  /*67d0*/  FMNMX.FTZ R2, R155, R2, !PT ;  /* 0x000000029b027209 */ /* 0x000fc40007810000 */
[----:B------:R-:W-:Y:S02]  /*67e0*/  FMNMX.FTZ R0, R164, R0, !PT ;  /* 0x00000000a4007209 */ /* 0x000fe40007810000 */
[----:B------:R-:W-:Y:S02]  /*67f0*/  ISETP.GT.AND P3, PT, R186, 0x11, P2 ;  /* 0x00000011ba00780c */ /* 0x000fe40001764270 */
[----:B------:R-:W-:Y:S02]  /*6800*/  ISETP.LT.OR P5, PT, R187, 0x11, P5 ;  /* 0x00000011bb00780c */ /* 0x000fe40002fa1670 */
[----:B------:R-:W-:Y:S02]  /*6810*/  FMNMX.FTZ R2, R158, R2, !PT ;  /* 0x000000029e027209 */ /* 0x000fe40007810000 */
[----:B------:R-:W-:Y:S02]  /*6820*/  FMNMX.FTZ R0, R165, R0, !PT ;  /* 0x00000000a5007209 */ /* 0x000fe40007810000 */
[----:B------:R-:W-:-:S02]  /*6830*/  ISETP.GT.AND P6, PT, R186, 0x18, P2 ;  /* 0x00000018ba00780c */ /* 0x000fc400017c4270 */
[----:B------:R-:W-:Y:S02]  /*6840*/  ISETP.LT.OR P3, PT, R187, 0x12, P3 ;  /* 0x00000012bb00780c */ /* 0x000fe40001f61670 */
[----:B------:R-:W-:Y:S02]  /*6850*/  FSEL R162, R162, -INF , !P5 ;  /* 0xff800000a2a27808 */ /* 0x000fe40006800000 */
[----:B------:R-:W-:Y:S02]  /*6860*/  FMNMX.FTZ R2, R159, R2, !PT ;  /* 0x000000029f027209 */ /* 0x000fe40007810000 */
[----:B------:R-:W-:Y:S02]  /*6870*/  FMNMX.FTZ R0, R168, R0, !PT ;  /* 0x00000000a8007209 */ /* 0x000fe40007810000 */
[----:B------:R-:W-:Y:S02]  /*6880*/  ISETP.LT.OR P6, PT, R187, 0x19, P6 ;  /* 0x00000019bb00780c */ /* 0x000fe400037c1670 */
[----:B------:R-:W-:-:S02]  /*6890*/  FSEL R163, R163, -INF , !P3 ;  /* 0xff800000a3a37808 */ /* 0x000fc40005800000 */
[----:B------:R-:W-:Y:S02]  /*68a0*/  FMNMX.FTZ R2, R162, R2, !PT ;  /* 0x00000002a2027209 */ /* 0x000fe40007810000 */
[----:B------:R-:W-:Y:S02]  /*68b0*/  FMNMX.FTZ R0, R169, R0, !PT ;  /* 0x00000000a9007209 */ /* 0x000fe40007810000 */
[----:B------:R-:W-:Y:S02]  /*68c0*/  ISETP.GT.AND P5, PT, R186, 0x20, P2 ;  /* 0x00000020ba00780c */ /* 0x000fe400017a4270 */
[----:B------:R-:W-:Y:S02]  /*68d0*/  FSEL R166, R166, -INF , !P6 ;  /* 0xff800000a6a67808 */ /* 0x000fe40007000000 */
[----:B------:R-:W-:Y:S02]  /*68e0*/  FMNMX.FTZ R2, R163, R2, !PT ;  /* 0x00000002a3027209 */ /* 0x000fe40007810000 */
[----:B------:R-:W-:-:S02]  /*68f0*/  FMNMX.FTZ R0, R172, R0, !PT ;  /* 0x00000000ac007209 */ /* 0x000fc40007810000 */
[----:B------:R-:W-:Y:S02]  /*6900*/  ISETP.GT.AND P3, PT, R186, 0x21, P2 ;  /* 0x00000021ba00780c */ /* 0x000fe40001764270 */
[----:B------:R-:W-:Y:S02]  /*6910*/  ISETP.LT.OR P5, PT, R187, 0x21, P5 ;  /* 0x00000021bb00780c */ /* 0x000fe40002fa1670 */
[----:B------:R-:W-:Y:S02]  /*6920*/  FMNMX.FTZ R2, R166, R2, !PT ;  /* 0x00000002a6027209 */ /* 0x000fe40007810000 */
[----:B------:R-:W-:Y:S02]  /*6930*/  FMNMX.FTZ R0, R173, R0, !PT ;  /* 0x00000000ad007209 */ /* 0x000fe40007810000 */
[----:B------:R-:W-:Y:S02]  /*6940*/  ISETP.GT.AND P6, PT, R186, 0x28, P2 ;  /* 0x00000028ba00780c */ /* 0x000fe400017c4270 */
[----:B------:R-:W-:-:S02]  /*6950*/  FSEL R170, R170, -INF , !P5 ;  /* 0xff800000aaaa7808 */ /* 0x000fc40006800000 */
[----:B------:R-:W-:Y:S02]  /*6960*/  ISETP.LT.OR P3, PT, R187, 0x22, P3 ;  /* 0x00000022bb00780c */ /* 0x000fe40001f61670 */
[----:B------:R-:W-:Y:S02]  /*6970*/  FMNMX.FTZ R2, R167, R2, !PT ;  /* 0x00000002a7027209 */ /* 0x000fe40007810000 */
[----:B------:R-:W-:Y:S02]  /*6980*/  FMNMX.FTZ R0, R176, R0, !PT ;  /* 0x00000000b0007209 */ /* 0x000fe40007810000 */
[----:B------:R-:W-:Y:S02]  /*6990*/  ISETP.GT.AND P5, PT, R186, 0x29, P2 ;  /* 0x00000029ba00780c */ /* 0x000fe400017a4270 */
[----:B------:R-:W-:Y:S02]  /*69a0*/  ISETP.LT.OR P6, PT, R187, 0x29, P6 ;  /* 0x00000029bb00780c */ /* 0x000fe400037c1670 */
[----:B------:R-:W-:-:S02]  /*69b0*/  FSEL R171, R171, -INF , !P3 ;  /* 0xff800000abab7808 */ /* 0x000fc40005800000 */
[----:B------:R-:W-:Y:S02]  /*69c0*/  FMNMX.FTZ R2, R170, R2, !PT ;  /* 0x00000002aa027209 */ /* 0x000fe40007810000 */
[----:B------:R-:W-:Y:S02]  /*69d0*/  FMNMX.FTZ R0, R177, R0, !PT ;  /* 0x00000000b1007209 */ /* 0x000fe40007810000 */
[----:B------:R-:W-:Y:S02]  /*69e0*/  ISETP.GT.AND P3, PT, R186, 0x30, P2 ;  /* 0x00000030ba00780c */ /* 0x000fe40001764270 */
[----:B------:R-:W-:Y:S02]  /*69f0*/  FSEL R174, R174, -INF , !P6 ;  /* 0xff800000aeae7808 */ /* 0x000fe40007000000 */
[----:B------:R-:W-:Y:S02]  /*6a00*/  ISETP.LT.OR P5, PT, R187, 0x2a, P5 ;  /* 0x0000002abb00780c */ /* 0x000fe40002fa1670 */
[----:B------:R-:W-:-:S02]  /*6a10*/  FMNMX.FTZ R2, R171, R2, !PT ;  /* 0x00000002ab027209 */ /* 0x000fc40007810000 */
[----:B------:R-:W-:Y:S02]  /*6a20*/  FMNMX.FTZ R0, R180, R0, !PT ;  /* 0x00000000b4007209 */ /* 0x000fe40007810000 */
[----:B------:R-:W-:Y:S02]  /*6a30*/  ISETP.GT.AND P4, PT, R186, 0x31, P2 ;  /* 0x00000031ba00780c */ /* 0x000fe40001784270 */
[----:B------:R-:W-:Y:S02]  /*6a40*/  ISETP.LT.OR P3, PT, R187, 0x31, P3 ;  /* 0x00000031bb00780c */ /* 0x000fe40001f61670 */
[----:B------:R-:W-:Y:S02]  /*6a50*/  FSEL R175, R175, -INF , !P5 ;  /* 0xff800000afaf7808 */ /* 0x000fe40006800000 */
[----:B------:R-:W-:Y:S02]  /*6a60*/  FMNMX.FTZ R2, R174, R2, !PT ;  /* 0x00000002ae027209 */ /* 0x000fe40007810000 */
[----:B------:R-:W-:-:S02]  /*6a70*/  FMNMX.FTZ R21, R181, R0, !PT ;  /* 0x00000000b5157209 */ /* 0x000fc40007810000 */
[----:B------:R-:W-:Y:S02]  /*6a80*/  ISETP.GT.AND P6, PT, R186, 0x38, P2 ;  /* 0x00000038ba00780c */ /* 0x000fe400017c4270 */
[----:B------:R-:W-:Y:S01]  /*6a90*/  ISETP.LT.OR P4, PT, R187, 0x32, P4 ;  /* 0x00000032bb00780c */ /* 0x000fe20002781670 */
[----:B------:R-:W0:Y:S01]  /*6aa0*/  SHFL.BFLY PT, R0, R21, 0x2, 0x1f ;  /* 0x0c401f0015007f89 */ /* 0x000e2200000e0000 */
[----:B------:R-:W-:Y:S02]  /*6ab0*/  FSEL R178, R178, -INF , !P3 ;  /* 0xff800000b2b27808 */ /* 0x000fe40005800000 */
[----:B------:R-:W-:Y:S02]  /*6ac0*/  FMNMX.FTZ R2, R175, R2, !PT ;  /* 0x00000002af027209 */ /* 0x000fe40007810000 */
[----:B------:R-:W-:Y:S02]  /*6ad0*/  ISETP.GT.AND P2, PT, R186, 0x39, P2 ;  /* 0x00000039ba00780c */ /* 0x000fe40001744270 */
[----:B------:R-:W-:-:S02]  /*6ae0*/  ISETP.LT.OR P6, PT, R187, 0x39, P6 ;  /* 0x00000039bb00780c */ /* 0x000fc400037c1670 */
[----:B------:R-:W-:Y:S02]  /*6af0*/  FSEL R179, R179, -INF , !P4 ;  /* 0xff800000b3b37808 */ /* 0x000fe40006000000 */
[----:B------:R-:W-:Y:S02]  /*6b00*/  FMNMX.FTZ R2, R178, R2, !PT ;  /* 0x00000002b2027209 */ /* 0x000fe40007810000 */
[----:B------:R-:W-:Y:S02]  /*6b10*/  ISETP.LT.OR P2, PT, R187, 0x3a, P2 ;  /* 0x0000003abb00780c */ /* 0x000fe40001741670 */
[----:B------:R-:W-:Y:S02]  /*6b20*/  FSEL R182, R182, -INF , !P6 ;  /* 0xff800000b6b67808 */ /* 0x000fe40007000000 */
[----:B------:R-:W-:Y:S02]  /*6b30*/  FMNMX.FTZ R2, R179, R2, !PT ;  /* 0x00000002b3027209 */ /* 0x000fe40007810000 */
[----:B------:R-:W-:-:S02]  /*6b40*/  FSEL R183, R183, -INF , !P2 ;  /* 0xff800000b7b77808 */ /* 0x000fc40005000000 */
[----:B------:R-:W-:Y:S02]  /*6b50*/  FMNMX.FTZ R2, R182, R2, !PT ;  /* 0x00000002b6027209 */ /* 0x000fe40007810000 */
[----:B0-----:R-:W-:Y:S02]  /*6b60*/  FMNMX.FTZ R21, R21, R0, !PT ;  /* 0x0000000015157209 */ /* 0x001fe40007810000 */
[----:B------:R-:W-:-:S03]  /*6b70*/  FMNMX.FTZ R2, R183, R2, !PT ;  /* 0x00000002b7027209 */ /* 0x000fc60007810000 */
[----:B------:R-:W0:Y:S04]  /*6b80*/  SHFL.BFLY PT, R0, R21, 0x1, 0x1f ;  /* 0x0c201f0015007f89 */ /* 0x000e2800000e0000 */
[----:B------:R-:W1:Y:S01]  /*6b90*/  SHFL.BFLY PT, R153, R2, 0x2, 0x1f ;  /* 0x0c401f0002997f89 */ /* 0x000e6200000e0000 */
[----:B0-----:R-:W-:Y:S02]  /*6ba0*/  FMNMX.FTZ R21, R21, R0, !PT ;  /* 0x0000000015157209 */ /* 0x001fe40007810000 */
[----:B-1----:R-:W-:-:S03]  /*6bb0*/  FMNMX.FTZ R153, R2, R153, !PT ;  /* 0x0000009902997209 */ /* 0x002fc60007810000 */
[C---:B------:R-:W-:Y:S01]  /*6bc0*/  FMUL.FTZ R0, R21.reuse, UR5 ;  /* 0x0000000515007c20 */ /* 0x040fe20008410000 */
[----:B------:R-:W-:Y:S01]  /*6bd0*/  FSETP.NEU.FTZ.AND P5, PT, R21, -INF , PT ;  /* 0xff8000001500780b */ /* 0x000fe20003fbd000 */
[----:B------:R-:W0:Y:S03]  /*6be0*/  SHFL.BFLY PT, R2, R153, 0x1, 0x1f ;  /* 0x0c201f0099027f89 */ /* 0x000e2600000e0000 */
[----:B------:R-:W-:-:S05]  /*6bf0*/  FSEL R0, R0, RZ, P5 ;  /* 0x000000ff00007208 */ /* 0x000fca0002800000 */
        /* <DEDUP_REMOVED lines=17> */
[----:B0-----:R-:W-:-:S02]  /*6d10*/  FMNMX.FTZ R153, R153, R2, !PT ;  /* 0x0000000299997209 */ /* 0x001fc40007810000 */
[----:B------:R-:W-:Y:S02]  /*6d20*/  FSEL R2, R21, RZ, P5 ;  /* 0x000000ff15027208 */ /* 0x000fe40002800000 */
[----:B------:R-:W-:-:S03]  /*6d30*/  FSETP.NEU.FTZ.AND P2, PT, R153, -INF , PT ;  /* 0xff8000009900780b */ /* 0x000fc60003f5d000 */
[----:B------:R-:W-:Y:S01]  /*6d40*/  MUFU.EX2 R152, R152 ;  /* 0x0000009800987308 */ /* 0x000fe20000000800 */
[----:B------:R-:W-:-:S04]  /*6d50*/  FADD.FTZ R2, -R2, R4 ;  /* 0x0000000402027221 */ /* 0x000fc80000010100 */
[----:B------:R-:W-:-:S03]  /*6d60*/  FMUL.FTZ R2, R2, UR5 ;  /* 0x0000000502027c20 */ /* 0x000fc60008410000 */
[----:B------:R0:W-:Y:S08]  /*6d70*/  MUFU.EX2 R4, R0 ;  /* 0x0000000000047308 */ /* 0x0001f00000000800 */
[----:B------:R-:W1:Y:S01]  /*6d80*/  MUFU.EX2 R2, R2 ;  /* 0x0000000200027308 */ /* 0x000e620000000800 */
[----:B0-----:R-:W-:-:S05]  /*6d90*/  FMUL.FTZ R0, R153, UR5 ;  /* 0x0000000599007c20 */ /* 0x001fca0008410000 */
[----:B------:R-:W-:Y:S02]  /*6da0*/  FSEL R0, R0, RZ, P2 ;  /* 0x000000ff00007208 */ /* 0x000fe40001000000 */
[----:B------:R-:W0:Y:S03]  /*6db0*/  MUFU.EX2 R198, R198 ;  /* 0x000000c600c67308 */ /* 0x000e260000000800 */
[--C-:B------:R-:W-:Y:S01]  /*6dc0*/  FFMA.FTZ R197, R154, UR5, -R0.reuse ;  /* 0x000000059ac57c23 */ /* 0x100fe20008010800 */
[--C-:B------:R-:W-:Y:S01]  /*6dd0*/  FFMA.FTZ R154, R155, UR5, -R0.reuse ;  /* 0x000000059b9a7c23 */ /* 0x100fe20008010800 */
[--C-:B------:R-:W-:Y:S01]  /*6de0*/  FFMA.FTZ R155, R159, UR5, -R0.reuse ;  /* 0x000000059f9b7c23 */ /* 0x100fe20008010800 */
[----:B------:R-:W-:Y:S01]  /*6df0*/  FSEL R159, R153, RZ, P2 ;  /* 0x000000ff999f7208 */ /* 0x000fe20001000000 */
[--C-:B------:R-:W-:Y:S01]  /*6e00*/  FFMA.FTZ R199, R158, UR5, -R0.reuse ;  /* 0x000000059ec77c23 */ /* 0x100fe20008010800 */
[--C-:B------:R-:W-:Y:S01]  /*6e10*/  FFMA.FTZ R193, R162, UR5, -R0.reuse ;  /* 0x00000005a2c17c23 */ /* 0x100fe20008010800 */
[--C-:B------:R-:W-:Y:S01]  /*6e20*/  FFMA.FTZ R163, R163, UR5, -R0.reuse ;  /* 0x00000005a3a37c23 */ /* 0x100fe20008010800 */
[--C-:B------:R-:W-:Y:S01]  /*6e30*/  FFMA.FTZ R195, R166, UR5, -R0.reuse ;  /* 0x00000005a6c37c23 */ /* 0x100fe20008010800 */
[----:B------:R-:W-:Y:S01]  /*6e40*/  FADD.FTZ R159, -R159, R3 ;  /* 0x000000039f9f7221 */ /* 0x000fe20000010100 */
[--C-:B------:R-:W-:Y:S01]  /*6e50*/  FFMA.FTZ R3, R167, UR5, -R0.reuse ;  /* 0x00000005a7037c23 */ /* 0x100fe20008010800 */
[--C-:B------:R-:W-:Y:S01]  /*6e60*/  FFMA.FTZ R170, R170, UR5, -R0.reuse ;  /* 0x00000005aaaa7c23 */ /* 0x100fe20008010800 */
[--C-:B------:R-:W-:Y:S01]  /*6e70*/  FFMA.FTZ R171, R171, UR5, -R0.reuse ;  /* 0x00000005abab7c23 */ /* 0x100fe20008010800 */
[----:B------:R-:W-:Y:S01]  /*6e80*/  FMUL.FTZ R159, R159, UR5 ;  /* 0x000000059f9f7c20 */ /* 0x000fe20008410000 */
[--C-:B------:R-:W-:Y:S01]  /*6e90*/  FFMA.FTZ R174, R174, UR5, -R0.reuse ;  /* 0x00000005aeae7c23 */ /* 0x100fe20008010800 */
[--C-:B------:R-:W-:Y:S01]  /*6ea0*/  FFMA.FTZ R175, R175, UR5, -R0.reuse ;  /* 0x00000005afaf7c23 */ /* 0x100fe20008010800 */
[--C-:B------:R-:W-:Y:S01]  /*6eb0*/  FFMA.FTZ R178, R178, UR5, -R0.reuse ;  /* 0x00000005b2b27c23 */ /* 0x100fe20008010800 */
[--C-:B------:R-:W-:Y:S01]  /*6ec0*/  FFMA.FTZ R179, R179, UR5, -R0.reuse ;  /* 0x00000005b3b37c23 */ /* 0x100fe20008010800 */
[--C-:B------:R-:W-:Y:S01]  /*6ed0*/  FFMA.FTZ R182, R182, UR5, -R0.reuse ;  /* 0x00000005b6b67c23 */ /* 0x100fe20008010800 */
[----:B------:R-:W-:Y:S01]  /*6ee0*/  FFMA.FTZ R183, R183, UR5, -R0 ;  /* 0x00000005b7b77c23 */ /* 0x000fe20008010800 */
[----:B------:R-:W-:Y:S01]  /*6ef0*/  MUFU.EX2 R197, R197 ;  /* 0x000000c500c57308 */ /* 0x000fe20000000800 */
[----:B------:R-:W-:-:S02]  /*6f00*/  IMAD.U32 R158, RZ, RZ, UR10 ;  /* 0x0000000aff9e7e24 */ /* 0x000fc4000f8e00ff */
[----:B-1----:R-:W-:Y:S01]  /*6f10*/  FFMA.FTZ R17, R2, R17, R196 ;  /* 0x0000001102117223 */ /* 0x002fe200000100c4 */
[C---:B------:R-:W-:Y:S01]  /*6f20*/  ISETP.GT.AND P2, PT, R20.reuse, UR58, PT ;  /* 0x0000003a14007c0c */ /* 0x040fe2000bf44270 */
[----:B------:R-:W-:Y:S01]  /*6f30*/  VIADD R20, R20, 0xffffffff ;  /* 0xffffffff14147836 */ /* 0x000fe20000000000 */
[----:B------:R-:W-:Y:S01]  /*6f40*/  F2FP.F16.F32.PACK_AB R196, R152, R196 ;  /* 0x000000c498c4723e */ /* 0x000fe200000000ff */
[----:B------:R-:W-:Y:S02]  /*6f50*/  @!P1 VIADD R158, R158, 0x30860 ;  /* 0x000308609e9e9836 */ /* 0x000fe40000000000 */
[----:B------:R-:W-:Y:S01]  /*6f60*/  FADD.FTZ R17, R152, R17 ;  /* 0x0000001198117221 */ /* 0x000fe20000010000 */
[----:B------:R-:W1:Y:S02]  /*6f70*/  MUFU.EX2 R0, R159 ;  /* 0x0000009f00007308 */ /* 0x000e640000000800 */
[----:B------:R-:W-:Y:S01]  /*6f80*/  @!P1 PRMT R158, RZ, 0x654, R158 ;  /* 0x00000654ff9e9816 */ /* 0x000fe2000000009e */
[----:B0-----:R-:W-:-:S03]  /*6f90*/  FADD.FTZ R17, R198, R17 ;  /* 0x00000011c6117221 */ /* 0x001fc60000010000 */
[----:B------:R0:W-:Y:S02]  /*6fa0*/  @!P1 SYNCS.ARRIVE.TRANS64.RED.A1T0 RZ, [R158+URZ], RZ ;  /* 0x000000ff9eff99a7 */ /* 0x0001e4000810043f */
[----:B------:R-:W2:Y:S08]  /*6fb0*/  MUFU.EX2 R154, R154 ;  /* 0x0000009a009a7308 */ /* 0x000eb00000000800 */
[----:B------:R-:W3:Y:S01]  /*6fc0*/  MUFU.EX2 R156, R156 ;  /* 0x0000009c009c7308 */ /* 0x000ee20000000800 */
[----:B-1----:R-:W-:-:S07]  /*6fd0*/  FFMA.FTZ R5, R0, R5, R197 ;  /* 0x0000000500057223 */ /* 0x002fce00000100c5 */
        /* <DEDUP_REMOVED lines=16> */
[----:B0-----:R-:W0:Y:S01]  /*70e0*/  MUFU.EX2 R158, R163 ;  /* 0x000000a3009e7308 */ /* 0x001e220000000800 */
[----:B--2---:R-:W-:-:S07]  /*70f0*/  FADD.FTZ R5, R193, R5 ;  /* 0x00000005c1057221 */ /* 0x004fce0000010000 */
[----:B------:R-:W1:Y:S01]  /*7100*/  MUFU.EX2 R160, R160 ;  /* 0x000000a000a07308 */ /* 0x000e620000000800 */
[----:B---3--:R-:W-:-:S07]  /*7110*/  FADD.FTZ R17, R194, R17 ;  /* 0x00000011c2117221 */ /* 0x008fce0000010000 */
        /* <DEDUP_REMOVED lines=12> */
[----:B------:R-:W-:Y:S01]  /*71e0*/  F2FP.F16.F32.PACK_AB R195, R3, R195 ;  /* 0x000000c303c3723e */ /* 0x000fe200000000ff */
[----:B------:R-:W-:-:S05]  /*71f0*/  IMAD.MOV.U32 R3, RZ, RZ, R153 ;  /* 0x000000ffff037224 */ /* 0x000fca00078e0099 */
[----:B------:R-:W1:Y:S01]  /*7200*/  MUFU.EX2 R190, R190 ;  /* 0x000000be00be7308 */ /* 0x000e620000000800 */
[C---:B--2---:R-:W-:Y:S01]  /*7210*/  FADD.FTZ R17, R161.reuse, R17 ;  /* 0x00000011a1117221 */ /* 0x044fe20000010000 */
[----:B------:R-:W-:-:S06]  /*7220*/  F2FP.F16.F32.PACK_AB R188, R161, R188 ;  /* 0x000000bca1bc723e */ /* 0x000fcc00000000ff */
[----:B------:R-:W2:Y:S01]  /*7230*/  MUFU.EX2 R171, R171 ;  /* 0x000000ab00ab7308 */ /* 0x000ea20000000800 */
[----:B0-----:R-:W-:-:S07]  /*7240*/  FADD.FTZ R5, R170, R5 ;  /* 0x00000005aa057221 */ /* 0x001fce0000010000 */
[----:B------:R-:W0:Y:S01]  /*7250*/  MUFU.EX2 R164, R164 ;  /* 0x000000a400a47308 */ /* 0x000e220000000800 */
[----:B-1----:R-:W-:-:S07]  /*7260*/  FADD.FTZ R17, R190, R17 ;  /* 0x00000011be117221 */ /* 0x002fce0000010000 */
[----:B------:R-:W1:Y:S01]  /*7270*/  MUFU.EX2 R174, R174 ;  /* 0x000000ae00ae7308 */ /* 0x000e620000000800 */
[C---:B--2---:R-:W-:Y:S01]  /*7280*/  FADD.FTZ R5, R171.reuse, R5 ;  /* 0x00000005ab057221 */ /* 0x044fe20000010000 */
[----:B------:R-:W-:-:S06]  /*7290*/  F2FP.F16.F32.PACK_AB R189, R171, R170 ;  /* 0x000000aaabbd723e */ /* 0x000fcc00000000ff */
[----:B------:R-:W2:Y:S01]  /*72a0*/  MUFU.EX2 R184, R184 ;  /* 0x000000b800b87308 */ /* 0x000ea20000000800 */
[C---:B0-----:R-:W-:Y:S01]  /*72b0*/  FADD.FTZ R17, R164.reuse, R17 ;  /* 0x00000011a4117221 */ /* 0x041fe20000010000 */
[----:B------:R-:W-:-:S06]  /*72c0*/  F2FP.F16.F32.PACK_AB R190, R164, R190 ;  /* 0x000000bea4be723e */ /* 0x000fcc00000000ff */
[----:B------:R-:W0:Y:S01]  /*72d0*/  MUFU.EX2 R175, R175 ;  /* 0x000000af00af7308 */ /* 0x000e220000000800 */
[----:B-1----:R-:W-:-:S07]  /*72e0*/  FADD.FTZ R5, R174, R5 ;  /* 0x00000005ae057221 */ /* 0x002fce0000010000 */
        /* <DEDUP_REMOVED lines=11> */
[----:B0-----:R-:W-:Y:S01]  /*73a0*/  FADD.FTZ R17, R186, R17 ;  /* 0x00000011ba117221 */ /* 0x001fe20000010000 */
[----:B------:R-:W-:-:S03]  /*73b0*/  F2FP.F16.F32.PACK_AB R186, R4, R186 ;  /* 0x000000ba04ba723e */ /* 0x000fc600000000ff */
[----:B------:R-:W-:-:S03]  /*73c0*/  FADD.FTZ R17, R4, R17 ;  /* 0x0000001104117221 */ /* 0x000fc60000010000 */
[----:B------:R-:W0:Y:S01]  /*73d0*/  MUFU.EX2 R183, R183 ;  /* 0x000000b700b77308 */ /* 0x000e220000000800 */
[C---:B-1----:R-:W-:Y:S01]  /*73e0*/  FADD.FTZ R5, R179.reuse, R5 ;  /* 0x00000005b3057221 */ /* 0x042fe20000010000 */
[----:B------:R-:W-:-:S03]  /*73f0*/  F2FP.F16.F32.PACK_AB R185, R179, R178 ;  /* 0x000000b2b3b9723e */ /* 0x000fc600000000ff */
[----:B--2---:R-:W-:-:S04]  /*7400*/  FADD.FTZ R4, R182, R5 ;  /* 0x00000005b6047221 */ /* 0x004fc80000010000 */
[C---:B0-----:R-:W-:Y:S01]  /*7410*/  FADD.FTZ R5, R183.reuse, R4 ;  /* 0x00000004b7057221 */ /* 0x041fe20000010000 */
[----:B------:R-:W-:Y:S01]  /*7420*/  F2FP.F16.F32.PACK_AB R187, R183, R182 ;  /* 0x000000b6b7bb723e */ /* 0x000fe200000000ff */
[----:B------:R-:W-:Y:S01]  /*7430*/  IMAD.MOV.U32 R4, RZ, RZ, R21 ;  /* 0x000000ffff047224 */ /* 0x000fe200078e0015 */
[----:B------:R-:W-:Y:S06]  /*7440*/  @P2 BRA `(.L_x_1246) ;  /* 0xffffffd8002c2947 */ /* 0x000fec000383ffff */
[----:B------:R-:W-:Y:S01]  /*7450*/  IMAD.MOV.U32 R3, RZ, RZ, R153 ;  /* 0x000000ffff037224 */ /* 0x000fe200078e0099 */
[----:B------:R-:W-:Y:S01]  /*7460*/  UMOV UR36, UR4 ;  /* 0x0000000400247c82 */ /* 0x000fe20008000000 */
[----:B------:R-:W-:Y:S01]  /*7470*/  IMAD.MOV.U32 R4, RZ, RZ, R21 ;  /* 0x000000ffff047224 */ /* 0x000fe200078e0015 */
[----:B------:R-:W-:-:S06]  /*7480*/  UMOV UR38, UR7 ;  /* 0x0000000700267c82 */ /* 0x000fcc0008000000 */
.L_x_1229:
[----:B------:R-:W-:Y:S01]  /*7490*/  ULDC UR4, c[0x0][0x448] ;  /* 0x0001120000047ab9 */ /* 0x000fe20000000800 */
[----:B------:R-:W-:Y:S02]  /*74a0*/  UIADD3 UR11, UR61, 0x7f, URZ ;  /* 0x0000007f3d0b7890 */ /* 0x000fe4000fffe03f */
[----:B------:R-:W-:Y:S02]  /*74b0*/  UISETP.NE.AND UP0, UPT, UR4, 0x1, UPT ;  /* 0x000000010400788c */ /* 0x000fe4000bf05270 */
[----:B------:R-:W-:Y:S01]  /*74c0*/  UIADD3 UR10, UR60, 0x1, -UR39 ;  /* 0x000000013c0a7890 */ /* 0x000fe2000fffe827 */
[----:B------:R-:W-:Y:S02]  /*74d0*/  ULDC UR4, c[0x0][0x9e4] ;  /* 0x0002790000047ab9 */ /* 0x000fe40000000800 */
[----:B------:R-:W-:-:S06]  /*74e0*/  UISETP.GE.AND UP1, UPT, UR4, 0x1, UPT ;  /* 0x000000010400788c */ /* 0x000fcc000bf26270 */
[----:B------:R-:W-:Y:S01]  /*74f0*/  @UP0 ULDC UR6, c[0x0][0x44c] ;  /* 0x0001130000060ab9 */ /* 0x000fe20000000800 */
[----:B------:R-:W-:Y:S01]  /*7500*/  PLOP3.LUT P5, PT, PT, PT, UP1, 0x80, 0x0 ;  /* 0x000000000000781c */ /* 0x000fe20003faf018 */
[----:B------:R-:W-:Y:S01]  /*7510*/  UIMAD.WIDE.U32 UR6, UR11, UR6, URZ ;  /* 0x000000060b0672a5 */ /* 0x000fe2000f8e003f */
[----:B------:R-:W-:-:S03]  /*7520*/  @UP0 ULDC UR14, c[0x0][0x450] ;  /* 0x00011400000e0ab9 */ /* 0x000fc60000000800 */
[----:B------:R-:W-:-:S04]  /*7530*/  @UP0 USHF.R.U32.HI UR11, URZ, UR14, UR7 ;  /* 0x0000000e3f0b0299 */ /* 0x000fc80008011607 */
[----:B------:R-:W-:-:S04]  /*7540*/  UIADD3 UR10, UR10, UR11, URZ ;  /* 0x0000000b0a0a7290 */ /* 0x000fc8000fffe03f */
[----:B------:R-:W-:Y:S01]  /*7550*/  UIADD3 UR18, UR10, -UR18, URZ ;  /* 0x800000120a127290 */ /* 0x000fe2000fffe03f */
[----:B------:R-:W-:Y:S11]  /*7560*/  @!P5 BRA `(.L_x_1247) ;  /* 0x000000000048d947 */ /* 0x000ff60003800000 */
        /* <DEDUP_REMOVED lines=11> */
.L_x_1248:
[----:B------:R-:W-:-:S11]  /*7620*/  UISETP.NE.AND UP1, UPT, UR4, 0x1, UPT ;  /* 0x000000010400788c */ /* 0x000fd6000bf25270 */
[----:B------:R-:W-:Y:S02]  /*7630*/  @UP1 ULDC.64 UR6, c[0x0][0x9e8] ;  /* 0x00027a0000061ab9 */ /* 0x000fe40000000a00 */
[----:B------:R-:W-:-:S04]  /*7640*/  UIMAD.WIDE.U32 UR10, UR14, UR6, URZ ;  /* 0x000000060e0a72a5 */ /* 0x000fc8000f8e003f */
[----:B------:R-:W-:-:S12]  /*7650*/  @UP1 USHF.R.U32.HI UR14, URZ, UR7, UR11 ;  /* 0x000000073f0e1299 */ /* 0x000fd8000801160b */
.L_x_1249:
[----:B------:R-:W-:-:S04]  /*7660*/  UIMAD UR4, UR14, UR4, URZ ;  /* 0x000000040e0472a4 */ /* 0x000fc8000f8e023f */
[----:B------:R-:W-:-:S04]  /*7670*/  UISETP.LT.AND UP1, UPT, UR18, UR4, UPT ;  /* 0x000000041200728c */ /* 0x000fc8000bf21270 */
[----:B------:R-:W-:-:S12]  /*7680*/  USEL UR18, UR18, UR4, !UP1 ;  /* 0x0000000412127287 */ /* 0x000fd8000c800000 */
.L_x_1247:
[----:B------:R-:W-:Y:S01]  /*7690*/  UIADD3 UR18, UR18, 0x3f, URZ ;  /* 0x0000003f12127890 */ /* 0x000fe2000fffe03f */
[----:B------:R-:W-:-:S03]  /*76a0*/  R2UR UR6, R22 ;  /* 0x00000000160672ca */ /* 0x000fc600000e0000 */
[----:B------:R-:W-:-:S04]  /*76b0*/  USHF.R.S32.HI UR4, URZ, 0x1f, UR18 ;  /* 0x0000001f3f047899 */ /* 0x000fc80008011412 */
[----:B------:R-:W-:-:S04]  /*76c0*/  ULEA.HI UR4, UR4, UR18, URZ, 0x6 ;  /* 0x0000001204047291 */ /* 0x000fc8000f8f303f */
[----:B------:R-:W-:-:S04]  /*76d0*/  USHF.R.S32.HI UR4, URZ, 0x6, UR4 ;  /* 0x000000063f047899 */ /* 0x000fc80008011404 */
[----:B------:R-:W-:-:S04]  /*76e0*/  UISETP.LT.AND UP1, UPT, UR6, UR4, UPT ;  /* 0x000000040600728c */ /* 0x000fc8000bf21270 */
[----:B------:R-:W-:-:S06]  /*76f0*/  USEL UR58, UR6, UR4, !UP1 ;  /* 0x00000004063a7287 */ /* 0x000fcc000c800000 */
[----:B------:R-:W-:-:S13]  /*7700*/  ISETP.GE.AND P2, PT, R20, UR58, PT ;  /* 0x0000003a14007c0c */ /* 0x000fda000bf46270 */
[----:B------:R-:W-:Y:S05]  /*7710*/  @!P2 BRA `(.L_x_1250) ;  /* 0x0000001c0024a947 */ /* 0x000fea0003800000 */
[----:B------:R-:W-:Y:S01]  /*7720*/  IMAD.MOV.U32 R230, RZ, RZ, R3 ;  /* 0x000000ffffe67224 */ /* 0x000fe200078e0003 */
[----:B------:R-:W-:Y:S01]  /*7730*/  UMOV UR6, UR38 ;  /* 0x0000002600067c82 */ /* 0x000fe20008000000 */
[----:B------:R-:W-:Y:S01]  /*7740*/  IMAD.MOV.U32 R21, RZ, RZ, R4 ;  /* 0x000000ffff157224 */ /* 0x000fe200078e0004 */
[----:B------:R-:W-:Y:S01]  /*7750*/  UMOV UR4, UR36 ;  /* 0x0000002400047c82 */ /* 0x000fe20008000000 */
[----:B------:R-:W-:-:S05]  /*7760*/  ULDC UR59, c[0x0][0x988] ;  /* 0x00026200003b7ab9 */ /* 0x000fca0000000800 */
.L_x_1259:
[----:B------:R-:W-:-:S04]  /*7770*/  UIADD3 UR7, UR4, 0x1, URZ ;  /* 0x0000000104077890 */ /* 0x000fc8000fffe03f */
[----:B------:R-:W-:-:S04]  /*7780*/  UISETP.NE.AND UP1, UPT, UR7, 0x2, UPT ;  /* 0x000000020700788c */ /* 0x000fc8000bf25270 */
[----:B------:R-:W-:Y:S02]  /*7790*/  USEL UR7, UR7, URZ, UP1 ;  /* 0x0000003f07077287 */ /* 0x000fe40008800000 */
[----:B------:R-:W-:-:S04]  /*77a0*/  USEL UR38, URZ, 0x1, UP1 ;  /* 0x000000013f267887 */ /* 0x000fc80008800000 */
[----:B------:R-:W-:Y:S01]  /*77b0*/  ULOP3.LUT UR38, UR6, UR38, URZ, 0x3c, !UPT ;  /* 0x0000002606267292 */ /* 0x000fe2000f8e3c3f */
[----:B------:R-:W-:Y:S01]  /*77c0*/  UMOV UR36, UR7 ;  /* 0x0000000700247c82 */ /* 0x000fe20008000000 */
[----:B------:R-:W-:Y:S10]  /*77d0*/  @!P0 BRA `(.L_x_1251) ;  /* 0x0000000000048947 */ /* 0x000ff40003800000 */
[----:B------:R-:W-:Y:S01]  /*77e0*/  BPT.TRAP 0x1 ;  /* 0x000000040000795c */ /* 0x000fe20000300000 */
.L_x_1251:
[----:B------:R-:W-:Y:S01]  /*77f0*/  ULEA UR5, UR36, UR37, 0x3 ;  /* 0x0000002524057291 */ /* 0x000fe2000f8e183f */
[----:B------:R-:W-:-:S05]  /*7800*/  IMAD.U32 R3, RZ, RZ, UR38 ;  /* 0x00000026ff037e24 */ /* 0x000fca000f8e00ff */
[----:B------:R-:W-:-:S04]  /*7810*/  SHF.L.U32 R3, R3, 0x1f, RZ ;  /* 0x0000001f03037819 */ /* 0x000fc800000006ff */
[----:B------:R0:W1:Y:S01]  /*7820*/  SYNCS.PHASECHK.TRANS64.TRYWAIT P2, [UR5+0x30830], R3 ;  /* 0x03083003ff0075a7 */ /* 0x0000620008040145 */
[----:B------:R-:W-:Y:S05]  /*7830*/  @!P0 BRA `(.L_x_1252) ;  /* 0x0000000000048947 */ /* 0x000fea0003800000 */
[----:B------:R-:W-:Y:S01]  /*7840*/  BPT.TRAP 0x1 ;  /* 0x000000040000795c */ /* 0x000fe20000300000 */
.L_x_1252:
[-C--:B------:R-:W-:Y:S01]  /*7850*/  FMUL.FTZ R24, R24, R2.reuse ;  /* 0x0000000218187220 */ /* 0x080fe20000410000 */
[----:B------:R-:W-:Y:S01]  /*7860*/  FMUL.FTZ R25, R25, R2 ;  /* 0x0000000219197220 */ /* 0x000fe20000410000 */
[----:B-1----:R-:W-:Y:S06]  /*7870*/  @P2 BRA `(.L_x_1253) ;  /* 0x0000000000082947 */ /* 0x002fec0003800000 */
[----:B------:R-:W1:Y:S02]  /*7880*/  SYNCS.PHASECHK.TRANS64.TRYWAIT P2, [UR5+0x30830], R3 ;  /* 0x03083003ff0075a7 */ /* 0x000e640008040145 */
[----:B-1----:R-:W-:Y:S05]  /*7890*/  @!P2 BRA `(.L_x_1254) ;  /* 0x000001240038a947 */ /* 0x002fea0003800000 */
.L_x_1253:
        /* <DEDUP_REMOVED lines=222> */
.L_x_1255:
[----:B------:R-:W-:Y:S01]  /*8680*/  ULEA UR14, UR4, UR37, 0x3 ;  /* 0x00000025040e7291 */ /* 0x000fe2000f8e183f */
[----:B------:R-:W-:-:S05]  /*8690*/  IMAD.U32 R0, RZ, RZ, UR6 ;  /* 0x00000006ff007e24 */ /* 0x000fca000f8e00ff */
[----:B------:R-:W-:-:S04]  /*86a0*/  SHF.L.U32 R0, R0, 0x1f, RZ ;  /* 0x0000001f00007819 */ /* 0x000fc800000006ff */
[----:B------:R2:W3:Y:S01]  /*86b0*/  SYNCS.PHASECHK.TRANS64.TRYWAIT P2, [UR14+0x30850], R0 ;  /* 0x03085000ff0075a7 */ /* 0x0004e2000804014e */
[----:B------:R-:W-:Y:S05]  /*86c0*/  @!P0 BRA `(.L_x_1256) ;  /* 0x0000000000048947 */ /* 0x000fea0003800000 */
[----:B------:R-:W-:Y:S01]  /*86d0*/  BPT.TRAP 0x1 ;  /* 0x000000040000795c */ /* 0x000fe20000300000 */
.L_x_1256:
[----:B---3--:R-:W-:Y:S05]  /*86e0*/  @P2 BRA `(.L_x_1257) ;  /* 0x0000000000082947 */ /* 0x008fea0003800000 */
[----:B------:R-:W3:Y:S02]  /*86f0*/  SYNCS.PHASECHK.TRANS64.TRYWAIT P2, [UR14+0x30850], R0 ;  /* 0x03085000ff0075a7 */ /* 0x000ee4000804014e */
[----:B---3--:R-:W-:Y:S05]  /*8700*/  @!P2 BRA `(.L_x_1258) ;  /* 0x0000011400b4a947 */ /* 0x008fea0003800000 */
.L_x_1257:
[----:B------:R-:W-:Y:S01]  /*8710*/  UIADD3 UR5, UR37, 0x400, URZ ;  /* 0x0000040025057890 */ /* 0x000fe2000fffe03f */
[----:B------:R-:W-:Y:S01]  /*8720*/  WARPGROUP.ARRIVE ;  /* 0x00000000000079c5 */ /* 0x000fe20000000000 */
[----:B------:R-:W-:Y:S01]  /*8730*/  UMOV UR11, 0x40000040 ;  /* 0x40000040000b7882 */ /* 0x000fe20000000000 */
[----:B--23--:R-:W-:Y:S01]  /*8740*/  FMNMX.FTZ R0, R152, R21, !PT ;  /* 0x0000001598007209 */ /* 0x00cfe20007810000 */
[----:B------:R-:W-:Y:S01]  /*8750*/  USHF.R.U32.HI UR5, URZ, 0x4, UR5 ;  /* 0x000000043f057899 */ /* 0x000fe20008011605 */
[C---:B------:R-:W-:Y:S01]  /*8760*/  ISETP.GT.AND P2, PT, R20.reuse, UR58, PT ;  /* 0x0000003a14007c0c */ /* 0x040fe2000bf44270 */
[----:B------:R-:W-:Y:S01]  /*8770*/  UMOV UR6, UR38 ;  /* 0x0000002600067c82 */ /* 0x000fe20008000000 */
[----:B------:R-:W-:Y:S01]  /*8780*/  FMNMX.FTZ R0, R153, R0, !PT ;  /* 0x0000000099007209 */ /* 0x000fe20007810000 */
[----:B------:R-:W-:Y:S01]  /*8790*/  ULOP3.LUT UR5, UR5, 0x3fff, URZ, 0xc0, !UPT ;  /* 0x00003fff05057892 */ /* 0x000fe2000f8ec03f */
[----:B------:R-:W-:Y:S02]  /*87a0*/  VIADD R20, R20, 0xffffffff ;  /* 0xffffffff14147836 */ /* 0x000fe40000000000 */
[----:B------:R-:W-:Y:S01]  /*87b0*/  FMNMX.FTZ R0, R156, R0, !PT ;  /* 0x000000009c007209 */ /* 0x000fe20007810000 */
[----:B------:R-:W-:-:S03]  /*87c0*/  ULOP3.LUT UR5, UR5, 0x2000000, URZ, 0xfc, !UPT ;  /* 0x0200000005057892 */ /* 0x000fc6000f8efc3f */
[----:B------:R-:W-:Y:S01]  /*87d0*/  FMNMX.FTZ R0, R157, R0, !PT ;  /* 0x000000009d007209 */ /* 0x000fe20007810000 */
[----:B------:R-:W-:-:S03]  /*87e0*/  ULEA UR4, UR4, UR5, 0xb ;  /* 0x0000000504047291 */ /* 0x000fc6000f8e583f */
[----:B------:R-:W-:Y:S01]  /*87f0*/  FMNMX.FTZ R0, R160, R0, !PT ;  /* 0x00000000a0007209 */ /* 0x000fe20007810000 */
[----:B------:R-:W-:-:S03]  /*8800*/  UMOV UR5, UR59 ;  /* 0x0000003b00057c82 */ /* 0x000fc60008000000 */
        /* <DEDUP_REMOVED lines=15> */
[----:B------:R-:W2:Y:S02]  /*8900*/  SHFL.BFLY PT, R2, R0, 0x2, 0x1f ;  /* 0x0c401f0000027f89 */ /* 0x000ea400000e0000 */
[----:B--2---:R-:W-:Y:S02]  /*8910*/  FMNMX.FTZ R2, R0, R2, !PT ;  /* 0x0000000200027209 */ /* 0x004fe40007810000 */
[----:B------:R-:W-:-:S03]  /*8920*/  FMNMX.FTZ R0, R154, R230, !PT ;  /* 0x000000e69a007209 */ /* 0x000fc60007810000 */
[----:B-1----:R-:W1:Y:S01]  /*8930*/  SHFL.BFLY PT, R4, R2, 0x1, 0x1f ;  /* 0x0c201f0002047f89 */ /* 0x002e6200000e0000 */
[----:B------:R-:W-:-:S04]  /*8940*/  FMNMX.FTZ R0, R155, R0, !PT ;  /* 0x000000009b007209 */ /* 0x000fc80007810000 */
[----:B------:R-:W-:-:S04]  /*8950*/  FMNMX.FTZ R0, R158, R0, !PT ;  /* 0x000000009e007209 */ /* 0x000fc80007810000 */
[----:B------:R-:W-:-:S04]  /*8960*/  FMNMX.FTZ R0, R159, R0, !PT ;  /* 0x000000009f007209 */ /* 0x000fc80007810000 */
[----:B------:R-:W-:-:S04]  /*8970*/  FMNMX.FTZ R0, R162, R0, !PT ;  /* 0x00000000a2007209 */ /* 0x000fc80007810000 */
[----:B------:R-:W-:-:S04]  /*8980*/  FMNMX.FTZ R0, R163, R0, !PT ;  /* 0x00000000a3007209 */ /* 0x000fc80007810000 */
[----:B------:R-:W-:Y:S02]  /*8990*/  FMNMX.FTZ R0, R166, R0, !PT ;  /* 0x00000000a6007209 */ /* 0x000fe40007810000 */
[----:B-1----:R-:W-:Y:S02]  /*89a0*/  FMNMX.FTZ R4, R2, R4, !PT ;  /* 0x0000000402047209 */ /* 0x002fe40007810000 */
[----:B0-----:R-:W-:-:S03]  /*89b0*/  FMNMX.FTZ R3, R167, R0, !PT ;  /* 0x00000000a7037209 */ /* 0x001fc60007810000 */
[----:B------:R-:W-:Y:S01]  /*89c0*/  FMUL.FTZ R0, R4, UR5 ;  /* 0x0000000504007c20 */ /* 0x000fe20008410000 */
[----:B------:R-:W-:Y:S01]  /*89d0*/  FMNMX.FTZ R3, R170, R3, !PT ;  /* 0x00000003aa037209 */ /* 0x000fe20007810000 */
[----:B------:R-:W-:Y:S02]  /*89e0*/  FADD.FTZ R2, -R4, R21 ;  /* 0x0000001504027221 */ /* 0x000fe40000010100 */
[--C-:B------:R-:W-:Y:S01]  /*89f0*/  FFMA.FTZ R21, R153, UR5, -R0.reuse ;  /* 0x0000000599157c23 */ /* 0x100fe20008010800 */
[----:B------:R-:W-:Y:S01]  /*8a00*/  FMNMX.FTZ R3, R171, R3, !PT ;  /* 0x00000003ab037209 */ /* 0x000fe20007810000 */
[----:B------:R-:W-:Y:S01]  /*8a10*/  FMUL.FTZ R2, R2, UR5 ;  /* 0x0000000502027c20 */ /* 0x000fe20008410000 */
[----:B------:R-:W-:Y:S02]  /*8a20*/  FFMA.FTZ R153, R165, UR5, -R0 ;  /* 0x00000005a5997c23 */ /* 0x000fe40008010800 */
[----:B------:R-:W-:Y:S01]  /*8a30*/  FMNMX.FTZ R3, R174, R3, !PT ;  /* 0x00000003ae037209 */ /* 0x000fe20007810000 */
[----:B------:R-:W-:Y:S03]  /*8a40*/  MUFU.EX2 R21, R21 ;  /* 0x0000001500157308 */ /* 0x000fe60000000800 */
[----:B------:R-:W-:-:S04]  /*8a50*/  FMNMX.FTZ R3, R175, R3, !PT ;  /* 0x00000003af037209 */ /* 0x000fc80007810000 */
[----:B------:R-:W-:Y:S01]  /*8a60*/  FMNMX.FTZ R3, R178, R3, !PT ;  /* 0x00000003b2037209 */ /* 0x000fe20007810000 */
[----:B------:R-:W-:Y:S03]  /*8a70*/  MUFU.EX2 R2, R2 ;  /* 0x0000000200027308 */ /* 0x000fe60000000800 */
[----:B------:R-:W-:-:S04]  /*8a80*/  FMNMX.FTZ R3, R179, R3, !PT ;  /* 0x00000003b3037209 */ /* 0x000fc80007810000 */
[----:B------:R-:W-:Y:S01]  /*8a90*/  FMNMX.FTZ R3, R182, R3, !PT ;  /* 0x00000003b6037209 */ /* 0x000fe20007810000 */
[----:B------:R-:W-:Y:S03]  /*8aa0*/  MUFU.EX2 R153, R153 ;  /* 0x0000009900997308 */ /* 0x000fe60000000800 */
[----:B------:R-:W-:Y:S01]  /*8ab0*/  FMNMX.FTZ R3, R183, R3, !PT ;  /* 0x00000003b7037209 */ /* 0x000fe20007810000 */
[----:B------:R-:W-:Y:S02]  /*8ac0*/  WARPGROUP.DEPBAR.LE gsb0, 0x0 ;  /* 0x00008000000079c5 */ /* 0x000fe40000010000 */
[----:B------:R-:W-:Y:S01]  /*8ad0*/  WARPGROUP.ARRIVE ;  /* 0x00000000000079c5 */ /* 0x000fe20000000000 */
[--C-:B------:R-:W-:Y:S01]  /*8ae0*/  FFMA.FTZ R198, R156, UR5, -R0.reuse ;  /* 0x000000059cc67c23 */ /* 0x100fe20008010800 */
[--C-:B------:R-:W-:Y:S01]  /*8af0*/  FFMA.FTZ R196, R152, UR5, -R0.reuse ;  /* 0x0000000598c47c23 */ /* 0x100fe20008010800 */
[----:B------:R-:W0:Y:S01]  /*8b00*/  SHFL.BFLY PT, R156, R3, 0x2, 0x1f ;  /* 0x0c401f00039c7f89 */ /* 0x000e2200000e0000 */
[----:B------:R-:W-:-:S02]  /*8b10*/  FFMA.FTZ R152, R161, UR5, -R0 ;  /* 0x00000005a1987c23 */ /* 0x000fc40008010800 */
[----:B------:R-:W-:Y:S01]  /*8b20*/  HGMMA.64x256x16.F32 R24, R192, gdesc[UR8].tnspB, R24, gsb0 ;  /* 0x43e00008c0187df0 */ /* 0x000fe20008000818 */
[----:B------:R-:W-:Y:S01]  /*8b30*/  UIADD3 UR10, UR4, 0x100, URZ ;  /* 0x00000100040a7890 */ /* 0x000fe2000fffe03f */
[----:B------:R-:W1:Y:S01]  /*8b40*/  MUFU.EX2 R196, R196 ;  /* 0x000000c400c47308 */ /* 0x000e620000000800 */
[----:B------:R-:W-:-:S07]  /*8b50*/  UMOV UR11, 0x40000040 ;  /* 0x40000040000b7882 */ /* 0x000fce0000000000 */
[----:B------:R-:W2:Y:S08]  /*8b60*/  MUFU.EX2 R198, R198 ;  /* 0x000000c600c67308 */ /* 0x000eb00000000800 */
[----:B------:R-:W-:Y:S01]  /*8b70*/  MUFU.EX2 R152, R152 ;  /* 0x0000009800987308 */ /* 0x000fe20000000800 */
[----:B-1----:R-:W-:Y:S01]  /*8b80*/  FFMA.FTZ R17, R2, R17, R196 ;  /* 0x0000001102117223 */ /* 0x002fe200000100c4 */
[----:B------:R-:W-:-:S02]  /*8b90*/  F2FP.F16.F32.PACK_AB R196, R21, R196 ;  /* 0x000000c415c4723e */ /* 0x000fc400000000ff */
[----:B0-----:R-:W-:Y:S01]  /*8ba0*/  FMNMX.FTZ R3, R3, R156, !PT ;  /* 0x0000009c03037209 */ /* 0x001fe20007810000 */
[----:B------:R-:W-:Y:S01]  /*8bb0*/  FFMA.FTZ R156, R169, UR5, -R0 ;  /* 0x00000005a99c7c23 */ /* 0x000fe20008010800 */
[----:B------:R-:W-:-:S03]  /*8bc0*/  FADD.FTZ R17, R21, R17 ;  /* 0x0000001115117221 */ /* 0x000fc60000010000 */
[----:B------:R-:W0:Y:S01]  /*8bd0*/  SHFL.BFLY PT, R161, R3, 0x1, 0x1f ;  /* 0x0c201f0003a17f89 */ /* 0x000e2200000e0000 */
[----:B--2---:R-:W-:Y:S01]  /*8be0*/  FADD.FTZ R17, R198, R17 ;  /* 0x00000011c6117221 */ /* 0x004fe20000010000 */
[----:B------:R-:W-:Y:S01]  /*8bf0*/  MUFU.EX2 R156, R156 ;  /* 0x0000009c009c7308 */ /* 0x000fe20000000800 */
[----:B0-----:R-:W-:Y:S01]  /*8c00*/  FMNMX.FTZ R3, R3, R161, !PT ;  /* 0x000000a103037209 */ /* 0x001fe20007810000 */
[----:B------:R-:W-:-:S06]  /*8c10*/  FFMA.FTZ R161, R181, UR5, -R0 ;  /* 0x00000005b5a17c23 */ /* 0x000fcc0008010800 */
[----:B------:R-:W-:Y:S01]  /*8c20*/  MUFU.EX2 R161, R161 ;  /* 0x000000a100a17308 */ /* 0x000fe20000000800 */
[----:B------:R-:W-:Y:S02]  /*8c30*/  WARPGROUP.DEPBAR.LE gsb0, 0x0 ;  /* 0x00008000000079c5 */ /* 0x000fe40000010000 */
[----:B------:R-:W-:Y:S01]  /*8c40*/  WARPGROUP.ARRIVE ;  /* 0x00000000000079c5 */ /* 0x000fe20000000000 */
[--C-:B------:R-:W-:Y:S01]  /*8c50*/  FFMA.FTZ R194, R164, UR5, -R0.reuse ;  /* 0x00000005a4c27c23 */ /* 0x100fe20008010800 */
[----:B------:R-:W-:Y:S01]  /*8c60*/  FMUL.FTZ R164, R3, UR5 ;  /* 0x0000000503a47c20 */ /* 0x000fe20008410000 */
[--C-:B------:R-:W-:Y:S01]  /*8c70*/  FFMA.FTZ R192, R160, UR5, -R0.reuse ;  /* 0x00000005a0c07c23 */ /* 0x100fe20008010800 */
[----:B------:R-:W-:Y:S02]  /*8c80*/  FFMA.FTZ R160, R177, UR5, -R0 ;  /* 0x00000005b1a07c23 */ /* 0x000fe40008010800 */
[----:B------:R-:W-:Y:S01]  /*8c90*/  HGMMA.64x256x16.F32 R24, R188, gdesc[UR8].tnspB, R24, gsb0 ;  /* 0x43e00008bc187df0 */ /* 0x000fe20008000818 */
[----:B------:R-:W-:Y:S01]  /*8ca0*/  UIADD3 UR10, UR4, 0x180, URZ ;  /* 0x00000180040a7890 */ /* 0x000fe2000fffe03f */
[--C-:B------:R-:W-:Y:S01]  /*8cb0*/  FFMA.FTZ R197, R154, UR5, -R164.reuse ;  /* 0x000000059ac57c23 */ /* 0x100fe200080108a4 */
[----:B------:R-:W-:Y:S01]  /*8cc0*/  UMOV UR11, 0x40000040 ;  /* 0x40000040000b7882 */ /* 0x000fe20000000000 */
[----:B------:R-:W-:Y:S01]  /*8cd0*/  FFMA.FTZ R154, R155, UR5, -R164 ;  /* 0x000000059b9a7c23 */ /* 0x000fe200080108a4 */
[----:B------:R-:W-:-:S02]  /*8ce0*/  IMAD.U32 R155, RZ, RZ, UR7 ;  /* 0x00000007ff9b7e24 */ /* 0x000fc4000f8e00ff */
[--C-:B------:R-:W-:Y:S01]  /*8cf0*/  FFMA.FTZ R199, R158, UR5, -R164.reuse ;  /* 0x000000059ec77c23 */ /* 0x100fe200080108a4 */
[--C-:B------:R-:W-:Y:S01]  /*8d00*/  FFMA.FTZ R158, R159, UR5, -R164.reuse ;  /* 0x000000059f9e7c23 */ /* 0x100fe200080108a4 */
[----:B------:R-:W-:Y:S01]  /*8d10*/  MUFU.EX2 R197, R197 ;  /* 0x000000c500c57308 */ /* 0x000fe20000000800 */
[--C-:B------:R-:W-:Y:S01]  /*8d20*/  FFMA.FTZ R193, R162, UR5, -R164.reuse ;  /* 0x00000005a2c17c23 */ /* 0x100fe200080108a4 */
[----:B------:R-:W-:Y:S01]  /*8d30*/  @!P1 LEA R155, R155, UR37, 0x3 ;  /* 0x000000259b9b9c11 */ /* 0x000fe2000f8e18ff */
[--C-:B------:R-:W-:Y:S01]  /*8d40*/  FFMA.FTZ R163, R163, UR5, -R164.reuse ;  /* 0x00000005a3a37c23 */ /* 0x100fe200080108a4 */
[--C-:B------:R-:W-:Y:S01]  /*8d50*/  FFMA.FTZ R195, R166, UR5, -R164.reuse ;  /* 0x00000005a6c37c23 */ /* 0x100fe200080108a4 */
[--C-:B------:R-:W-:Y:S01]  /*8d60*/  FFMA.FTZ R170, R170, UR5, -R164.reuse ;  /* 0x00000005aaaa7c23 */ /* 0x100fe200080108a4 */
[--C-:B------:R-:W-:Y:S01]  /*8d70*/  FFMA.FTZ R171, R171, UR5, -R164.reuse ;  /* 0x00000005abab7c23 */ /* 0x100fe200080108a4 */
[----:B------:R-:W-:Y:S01]  /*8d80*/  @!P1 VIADD R155, R155, 0x30840 ;  /* 0x000308409b9b9836 */ /* 0x000fe20000000000 */
[----:B------:R-:W-:Y:S01]  /*8d90*/  MUFU.EX2 R154, R154 ;  /* 0x0000009a009a7308 */ /* 0x000fe20000000800 */
[--C-:B------:R-:W-:Y:S01]  /*8da0*/  FFMA.FTZ R174, R174, UR5, -R164.reuse ;  /* 0x00000005aeae7c23 */ /* 0x100fe200080108a4 */
[--C-:B------:R-:W-:Y:S01]  /*8db0*/  FFMA.FTZ R175, R175, UR5, -R164.reuse ;  /* 0x00000005afaf7c23 */ /* 0x100fe200080108a4 */
[--C-:B------:R-:W-:Y:S01]  /*8dc0*/  FFMA.FTZ R178, R178, UR5, -R164.reuse ;  /* 0x00000005b2b27c23 */ /* 0x100fe200080108a4 */
[----:B------:R-:W-:Y:S01]  /*8dd0*/  @!P1 PRMT R155, RZ, 0x654, R155 ;  /* 0x00000654ff9b9816 */ /* 0x000fe2000000009b */
[--C-:B------:R-:W-:Y:S01]  /*8de0*/  FFMA.FTZ R179, R179, UR5, -R164.reuse ;  /* 0x00000005b3b37c23 */ /* 0x100fe200080108a4 */
[----:B------:R-:W-:Y:S01]  /*8df0*/  FFMA.FTZ R182, R182, UR5, -R164 ;  /* 0x00000005b6b67c23 */ /* 0x000fe200080108a4 */
[----:B------:R-:W-:Y:S01]  /*8e00*/  UMOV UR4, UR36 ;  /* 0x0000002400047c82 */ /* 0x000fe20008000000 */
[----:B------:R-:W-:Y:S08]  /*8e10*/  MUFU.EX2 R199, R199 ;  /* 0x000000c700c77308 */ /* 0x000ff00000000800 */
[----:B------:R-:W-:Y:S08]  /*8e20*/  MUFU.EX2 R158, R158 ;  /* 0x0000009e009e7308 */ /* 0x000ff00000000800 */
[----:B------:R-:W-:Y:S08]  /*8e30*/  MUFU.EX2 R192, R192 ;  /* 0x000000c000c07308 */ /* 0x000ff00000000800 */
[----:B------:R-:W-:Y:S08]  /*8e40*/  MUFU.EX2 R193, R193 ;  /* 0x000000c100c17308 */ /* 0x000ff00000000800 */
[----:B------:R-:W-:Y:S08]  /*8e50*/  MUFU.EX2 R194, R194 ;  /* 0x000000c200c27308 */ /* 0x000ff00000000800 */
[----:B------:R-:W-:Y:S08]  /*8e60*/  MUFU.EX2 R195, R195 ;  /* 0x000000c300c37308 */ /* 0x000ff00000000800 */
[----:B------:R-:W-:Y:S08]  /*8e70*/  MUFU.EX2 R170, R170 ;  /* 0x000000aa00aa7308 */ /* 0x000ff00000000800 */
[----:B------:R-:W0:Y:S08]  /*8e80*/  MUFU.EX2 R171, R171 ;  /* 0x000000ab00ab7308 */ /* 0x000e300000000800 */
[----:B------:R-:W-:Y:S08]  /*8e90*/  MUFU.EX2 R174, R174 ;  /* 0x000000ae00ae7308 */ /* 0x000ff00000000800 */
[----:B------:R-:W1:Y:S08]  /*8ea0*/  MUFU.EX2 R175, R175 ;  /* 0x000000af00af7308 */ /* 0x000e700000000800 */
[----:B------:R-:W-:Y:S08]  /*8eb0*/  MUFU.EX2 R178, R178 ;  /* 0x000000b200b27308 */ /* 0x000ff00000000800 */
[----:B------:R-:W-:Y:S08]  /*8ec0*/  MUFU.EX2 R160, R160 ;  /* 0x000000a000a07308 */ /* 0x000ff00000000800 */
[----:B------:R-:W-:Y:S08]  /*8ed0*/  MUFU.EX2 R179, R179 ;  /* 0x000000b300b37308 */ /* 0x000ff00000000800 */
[----:B------:R-:W-:Y:S01]  /*8ee0*/  MUFU.EX2 R182, R182 ;  /* 0x000000b600b67308 */ /* 0x000fe20000000800 */
[----:B------:R-:W-:-:S02]  /*8ef0*/  WARPGROUP.DEPBAR.LE gsb0, 0x0 ;  /* 0x00008000000079c5 */ /* 0x000fc40000010000 */
[----:B------:R-:W-:Y:S01]  /*8f00*/  WARPGROUP.ARRIVE ;  /* 0x00000000000079c5 */ /* 0x000fe20000000000 */
[--C-:B------:R-:W-:Y:S01]  /*8f10*/  FFMA.FTZ R188, R168, UR5, -R0.reuse ;  /* 0x00000005a8bc7c23 */ /* 0x100fe20008010800 */
[----:B------:R-:W-:Y:S01]  /*8f20*/  FFMA.FTZ R190, R172, UR5, -R0 ;  /* 0x00000005acbe7c23 */ /* 0x000fe20008010800 */
[----:B0-----:R-:W-:Y:S02]  /*8f30*/  F2FP.F16.F32.PACK_AB R189, R171, R170 ;  /* 0x000000aaabbd723e */ /* 0x001fe400000000ff */
[----:B-1----:R-:W-:Y:S01]  /*8f40*/  F2FP.F16.F32.PACK_AB R191, R175, R174 ;  /* 0x000000aeafbf723e */ /* 0x002fe200000000ff */
[----:B------:R-:W-:Y:S01]  /*8f50*/  HGMMA.64x256x16.F32 R24, R184, gdesc[UR8].tnspB, R24, gsb0 ;  /* 0x43e00008b8187df0 */ /* 0x000fe20008000818 */
[----:B------:R-:W-:Y:S08]  /*8f60*/  MUFU.EX2 R188, R188 ;  /* 0x000000bc00bc7308 */ /* 0x000ff00000000800 */
[----:B------:R-:W-:Y:S01]  /*8f70*/  MUFU.EX2 R190, R190 ;  /* 0x000000be00be7308 */ /* 0x000fe20000000800 */
[----:B------:R-:W-:-:S02]  /*8f80*/  WARPGROUP.DEPBAR.LE gsb0, 0x0 ;  /* 0x00008000000079c5 */ /* 0x000fc40000010000 */
[--C-:B------:R-:W-:Y:S01]  /*8f90*/  FFMA.FTZ R185, R157, UR5, -R0.reuse ;  /* 0x000000059db97c23 */ /* 0x100fe20008010800 */
[--C-:B------:R-:W-:Y:S01]  /*8fa0*/  FFMA.FTZ R157, R173, UR5, -R0.reuse ;  /* 0x00000005ad9d7c23 */ /* 0x100fe20008010800 */
[--C-:B------:R-:W-:Y:S01]  /*8fb0*/  FFMA.FTZ R184, R176, UR5, -R0.reuse ;  /* 0x00000005b0b87c23 */ /* 0x100fe20008010800 */
[----:B------:R-:W-:Y:S01]  /*8fc0*/  FFMA.FTZ R186, R180, UR5, -R0 ;  /* 0x00000005b4ba7c23 */ /* 0x000fe20008010800 */
[----:B------:R-:W-:Y:S01]  /*8fd0*/  FADD.FTZ R0, -R3, R230 ;  /* 0x000000e603007221 */ /* 0x000fe20000010100 */
[----:B------:R0:W-:Y:S01]  /*8fe0*/  @!P1 SYNCS.ARRIVE.TRANS64.RED.A1T0 RZ, [R155+URZ], RZ ;  /* 0x000000ff9bff99a7 */ /* 0x0001e2000810043f */
[----:B------:R-:W1:Y:S01]  /*8ff0*/  MUFU.EX2 R185, R185 ;  /* 0x000000b900b97308 */ /* 0x000e620000000800 */
[----:B------:R-:W-:Y:S02]  /*9000*/  IMAD.MOV.U32 R230, RZ, RZ, R3 ;  /* 0x000000ffffe67224 */ /* 0x000fe400078e0003 */
[----:B------:R-:W-:Y:S01]  /*9010*/  FMUL.FTZ R0, R0, UR5 ;  /* 0x0000000500007c20 */ /* 0x000fe20008410000 */
[----:B0-----:R-:W-:-:S05]  /*9020*/  IMAD.U32 R155, RZ, RZ, UR14 ;  /* 0x0000000eff9b7e24 */ /* 0x001fca000f8e00ff */
[----:B------:R-:W0:Y:S01]  /*9030*/  MUFU.EX2 R0, R0 ;  /* 0x0000000000007308 */ /* 0x000e220000000800 */
[----:B------:R-:W-:-:S05]  /*9040*/  @!P1 VIADD R159, R155, 0x30860 ;  /* 0x000308609b9f9836 */ /* 0x000fca0000000000 */
[----:B------:R-:W-:Y:S02]  /*9050*/  @!P1 PRMT R159, RZ, 0x654, R159 ;  /* 0x00000654ff9f9816 */ /* 0x000fe4000000009f */
[----:B------:R-:W2:Y:S01]  /*9060*/  MUFU.EX2 R155, R163 ;  /* 0x000000a3009b7308 */ /* 0x000ea20000000800 */
[C---:B-1----:R-:W-:Y:S01]  /*9070*/  F2FP.F16.F32.PACK_AB R198, R185.reuse, R198 ;  /* 0x000000c6b9c6723e */ /* 0x042fe200000000ff */
[----:B------:R1:W-:Y:S01]  /*9080*/  @!P1 SYNCS.ARRIVE.TRANS64.RED.A1T0 RZ, [R159+URZ], RZ ;  /* 0x000000ff9fff99a7 */ /* 0x0003e2000810043f */
[----:B0-----:R-:W-:Y:S01]  /*9090*/  FFMA.FTZ R21, R0, R5, R197 ;  /* 0x0000000500157223 */ /* 0x001fe200000100c5 */
[----:B------:R-:W-:-:S04]  /*90a0*/  FADD.FTZ R5, R185, R17 ;  /* 0x00000011b9057221 */ /* 0x000fc80000010000 */
[----:B------:R-:W-:Y:S01]  /*90b0*/  MUFU.EX2 R157, R157 ;  /* 0x0000009d009d7308 */ /* 0x000fe20000000800 */
[--C-:B-1----:R-:W-:Y:S01]  /*90c0*/  FFMA.FTZ R159, R167, UR5, -R164.reuse ;  /* 0x00000005a79f7c23 */ /* 0x102fe200080108a4 */
[----:B------:R-:W-:Y:S01]  /*90d0*/  FADD.FTZ R21, R154, R21 ;  /* 0x000000159a157221 */ /* 0x000fe20000010000 */
[----:B------:R-:W-:Y:S01]  /*90e0*/  FADD.FTZ R5, R192, R5 ;  /* 0x00000005c0057221 */ /* 0x000fe20000010000 */
[----:B------:R-:W-:Y:S01]  /*90f0*/  FFMA.FTZ R164, R183, UR5, -R164 ;  /* 0x00000005b7a47c23 */ /* 0x000fe200080108a4 */
[C---:B------:R-:W-:Y:S01]  /*9100*/  F2FP.F16.F32.PACK_AB R192, R152.reuse, R192 ;  /* 0x000000c098c0723e */ /* 0x040fe200000000ff */
[----:B------:R-:W-:Y:S01]  /*9110*/  FADD.FTZ R21, R199, R21 ;  /* 0x00000015c7157221 */ /* 0x000fe20000010000 */
[----:B------:R-:W-:Y:S01]  /*9120*/  FADD.FTZ R5, R152, R5 ;  /* 0x0000000598057221 */ /* 0x000fe20000010000 */
[----:B------:R-:W0:Y:S01]  /*9130*/  MUFU.EX2 R159, R159 ;  /* 0x0000009f009f7308 */ /* 0x000e220000000800 */
[----:B------:R-:W-:Y:S01]  /*9140*/  F2FP.F16.F32.PACK_AB R197, R154, R197 ;  /* 0x000000c59ac5723e */ /* 0x000fe200000000ff */
[----:B------:R-:W-:Y:S01]  /*9150*/  FADD.FTZ R21, R158, R21 ;  /* 0x000000159e157221 */ /* 0x000fe20000010000 */
[----:B------:R-:W-:Y:S01]  /*9160*/  FADD.FTZ R17, R194, R5 ;  /* 0x00000005c2117221 */ /* 0x000fe20000010000 */
[----:B------:R-:W-:-:S02]  /*9170*/  F2FP.F16.F32.PACK_AB R199, R158, R199 ;  /* 0x000000c79ec7723e */ /* 0x000fc400000000ff */
[----:B------:R-:W-:Y:S01]  /*9180*/  FADD.FTZ R21, R193, R21 ;  /* 0x00000015c1157221 */ /* 0x000fe20000010000 */
[----:B------:R-:W-:Y:S01]  /*9190*/  FADD.FTZ R17, R153, R17 ;  /* 0x0000001199117221 */ /* 0x000fe20000010000 */
[----:B------:R-:W1:Y:S01]  /*91a0*/  MUFU.EX2 R184, R184 ;  /* 0x000000b800b87308 */ /* 0x000e620000000800 */
[C---:B--2---:R-:W-:Y:S01]  /*91b0*/  F2FP.F16.F32.PACK_AB R193, R155.reuse, R193 ;  /* 0x000000c19bc1723e */ /* 0x044fe200000000ff */
[----:B------:R-:W-:Y:S01]  /*91c0*/  FADD.FTZ R21, R155, R21 ;  /* 0x000000159b157221 */ /* 0x000fe20000010000 */
[----:B------:R-:W-:Y:S01]  /*91d0*/  FADD.FTZ R17, R188, R17 ;  /* 0x00000011bc117221 */ /* 0x000fe20000010000 */
[----:B------:R-:W-:Y:S02]  /*91e0*/  F2FP.F16.F32.PACK_AB R194, R153, R194 ;  /* 0x000000c299c2723e */ /* 0x000fe400000000ff */
[----:B------:R-:W-:Y:S01]  /*91f0*/  FADD.FTZ R5, R195, R21 ;  /* 0x00000015c3057221 */ /* 0x000fe20000010000 */
[----:B------:R-:W-:Y:S01]  /*9200*/  FADD.FTZ R17, R156, R17 ;  /* 0x000000119c117221 */ /* 0x000fe20000010000 */
[----:B------:R-:W2:Y:S01]  /*9210*/  MUFU.EX2 R186, R186 ;  /* 0x000000ba00ba7308 */ /* 0x000ea20000000800 */
[C---:B0-----:R-:W-:Y:S01]  /*9220*/  F2FP.F16.F32.PACK_AB R195, R159.reuse, R195 ;  /* 0x000000c39fc3723e */ /* 0x041fe200000000ff */
[----:B------:R-:W-:Y:S01]  /*9230*/  FADD.FTZ R5, R159, R5 ;  /* 0x000000059f057221 */ /* 0x000fe20000010000 */
[----:B------:R-:W-:Y:S01]  /*9240*/  FADD.FTZ R17, R190, R17 ;  /* 0x00000011be117221 */ /* 0x000fe20000010000 */
[----:B------:R-:W-:Y:S01]  /*9250*/  F2FP.F16.F32.PACK_AB R188, R156, R188 ;  /* 0x000000bc9cbc723e */ /* 0x000fe200000000ff */
[----:B------:R-:W-:-:S02]  /*9260*/  IMAD.MOV.U32 R21, RZ, RZ, R4 ;  /* 0x000000ffff157224 */ /* 0x000fc400078e0004 */
[----:B------:R-:W-:Y:S01]  /*9270*/  FADD.FTZ R5, R170, R5 ;  /* 0x00000005aa057221 */ /* 0x000fe20000010000 */
[C---:B------:R-:W-:Y:S01]  /*9280*/  FADD.FTZ R17, R157.reuse, R17 ;  /* 0x000000119d117221 */ /* 0x040fe20000010000 */
[----:B------:R-:W0:Y:S01]  /*9290*/  MUFU.EX2 R164, R164 ;  /* 0x000000a400a47308 */ /* 0x000e220000000800 */
[----:B------:R-:W-:Y:S01]  /*92a0*/  F2FP.F16.F32.PACK_AB R190, R157, R190 ;  /* 0x000000be9dbe723e */ /* 0x000fe200000000ff */
[----:B------:R-:W-:Y:S01]  /*92b0*/  FADD.FTZ R5, R171, R5 ;  /* 0x00000005ab057221 */ /* 0x000fe20000010000 */
[----:B-1----:R-:W-:Y:S01]  /*92c0*/  FADD.FTZ R17, R184, R17 ;  /* 0x00000011b8117221 */ /* 0x002fe20000010000 */
[----:B------:R-:W-:Y:S02]  /*92d0*/  F2FP.F16.F32.PACK_AB R184, R160, R184 ;  /* 0x000000b8a0b8723e */ /* 0x000fe400000000ff */
[----:B------:R-:W-:Y:S01]  /*92e0*/  FADD.FTZ R5, R174, R5 ;  /* 0x00000005ae057221 */ /* 0x000fe20000010000 */
[----:B------:R-:W-:Y:S01]  /*92f0*/  FADD.FTZ R17, R160, R17 ;  /* 0x00000011a0117221 */ /* 0x000fe20000010000 */
[----:B------:R-:W-:-:S02]  /*9300*/  F2FP.F16.F32.PACK_AB R185, R179, R178 ;  /* 0x000000b2b3b9723e */ /* 0x000fc400000000ff */
[----:B------:R-:W-:Y:S01]  /*9310*/  FADD.FTZ R5, R175, R5 ;  /* 0x00000005af057221 */ /* 0x000fe20000010000 */
[----:B--2---:R-:W-:Y:S01]  /*9320*/  FADD.FTZ R152, R186, R17 ;  /* 0x00000011ba987221 */ /* 0x004fe20000010000 */
[C---:B------:R-:W-:Y:S02]  /*9330*/  F2FP.F16.F32.PACK_AB R186, R161.reuse, R186 ;  /* 0x000000baa1ba723e */ /* 0x040fe400000000ff */
[----:B------:R-:W-:Y:S01]  /*9340*/  FADD.FTZ R5, R178, R5 ;  /* 0x00000005b2057221 */ /* 0x000fe20000010000 */
[----:B------:R-:W-:Y:S01]  /*9350*/  FADD.FTZ R17, R161, R152 ;  /* 0x00000098a1117221 */ /* 0x000fe20000010000 */
[----:B0-----:R-:W-:Y:S02]  /*9360*/  F2FP.F16.F32.PACK_AB R187, R164, R182 ;  /* 0x000000b6a4bb723e */ /* 0x001fe400000000ff */
[----:B------:R-:W-:-:S04]  /*9370*/  FADD.FTZ R5, R179, R5 ;  /* 0x00000005b3057221 */ /* 0x000fc80000010000 */
[----:B------:R-:W-:-:S04]  /*9380*/  FADD.FTZ R5, R182, R5 ;  /* 0x00000005b6057221 */ /* 0x000fc80000010000 */
[----:B------:R-:W-:Y:S01]  /*9390*/  FADD.FTZ R5, R164, R5 ;  /* 0x00000005a4057221 */ /* 0x000fe20000010000 */
[----:B------:R-:W-:Y:S06]  /*93a0*/  @P2 BRA `(.L_x_1259) ;  /* 0xffffffe000f02947 */ /* 0x000fec000383ffff */
.L_x_1250:
[----:B------:R-:W-:-:S13]  /*93b0*/  R2UR UR4, R22 ;  /* 0x00000000160472ca */ /* 0x000fda00000e0000 */
[----:B------:R-:W-:-:S13]  /*93c0*/  ISETP.GE.AND P2, PT, R20, UR4, PT ;  /* 0x0000000414007c0c */ /* 0x000fda000bf46270 */
[----:B------:R-:W-:Y:S05]  /*93d0*/  @!P2 BRA `(.L_x_1260) ;  /* 0x0000002400e8a947 */ /* 0x000fea0003800000 */
[----:B------:R-:W-:Y:S01]  /*93e0*/  IMAD.MOV.U32 R21, RZ, RZ, R3 ;  /* 0x000000ffff157224 */ /* 0x000fe200078e0003 */
[----:B------:R-:W-:Y:S01]  /*93f0*/  UMOV UR6, UR38 ;  /* 0x0000002600067c82 */ /* 0x000fe20008000000 */
[----:B------:R-:W-:Y:S01]  /*9400*/  IMAD.MOV.U32 R230, RZ, RZ, R4 ;  /* 0x000000ffffe67224 */ /* 0x000fe200078e0004 */
[----:B------:R-:W-:Y:S01]  /*9410*/  UMOV UR4, UR36 ;  /* 0x0000002400047c82 */ /* 0x000fe20008000000 */
[----:B------:R-:W-:Y:S01]  /*9420*/  ULDC UR58, c[0x0][0x9e4] ;  /* 0x00027900003a7ab9 */ /* 0x000fe20000000800 */
[----:B------:R-:W-:-:S05]  /*9430*/  ULDC UR59, c[0x0][0x9dc] ;  /* 0x00027700003b7ab9 */ /* 0x000fca0000000800 */
.L_x_1277:
        /* <DEDUP_REMOVED lines=8> */
.L_x_1261:
[----:B------:R-:W-:Y:S01]  /*94c0*/  ULEA UR5, UR36, UR37, 0x3 ;  /* 0x0000002524057291 */ /* 0x000fe2000f8e183f */
[----:B------:R-:W-:-:S05]  /*94d0*/  IMAD.U32 R3, RZ, RZ, UR38 ;  /* 0x00000026ff037e24 */ /* 0x000fca000f8e00ff */
[----:B------:R-:W-:-:S04]  /*94e0*/  SHF.L.U32 R3, R3, 0x1f, RZ ;  /* 0x0000001f03037819 */ /* 0x000fc800000006ff */
[----:B------:R0:W1:Y:S01]  /*94f0*/  SYNCS.PHASECHK.TRANS64.TRYWAIT P2, [UR5+0x30830], R3 ;  /* 0x03083003ff0075a7 */ /* 0x0000620008040145 */
[----:B------:R-:W-:Y:S05]  /*9500*/  @!P0 BRA `(.L_x_1262) ;  /* 0x0000000000048947 */ /* 0x000fea0003800000 */
[----:B------:R-:W-:Y:S01]  /*9510*/  BPT.TRAP 0x1 ;  /* 0x000000040000795c */ /* 0x000fe20000300000 */
.L_x_1262:
[-C--:B------:R-:W-:Y:S01]  /*9520*/  FMUL.FTZ R24, R24, R2.reuse ;  /* 0x0000000218187220 */ /* 0x080fe20000410000 */
[----:B------:R-:W-:Y:S01]  /*9530*/  FMUL.FTZ R25, R25, R2 ;  /* 0x0000000219197220 */ /* 0x000fe20000410000 */
[----:B-1----:R-:W-:Y:S06]  /*9540*/  @P2 BRA `(.L_x_1263) ;  /* 0x0000000000082947 */ /* 0x002fec0003800000 */
[----:B------:R-:W1:Y:S02]  /*9550*/  SYNCS.PHASECHK.TRANS64.TRYWAIT P2, [UR5+0x30830], R3 ;  /* 0x03083003ff0075a7 */ /* 0x000e640008040145 */
[----:B-1----:R-:W-:Y:S05]  /*9560*/  @!P2 BRA `(.L_x_1264) ;  /* 0x000001080034a947 */ /* 0x002fea0003800000 */
.L_x_1263:
        /* <DEDUP_REMOVED lines=222> */
.L_x_1265:
[----:B------:R-:W-:Y:S01]  /*a350*/  ULEA UR14, UR4, UR37, 0x3 ;  /* 0x00000025040e7291 */ /* 0x000fe2000f8e183f */
[----:B------:R-:W-:-:S05]  /*a360*/  IMAD.U32 R0, RZ, RZ, UR6 ;  /* 0x00000006ff007e24 */ /* 0x000fca000f8e00ff */
[----:B------:R-:W-:-:S04]  /*a370*/  SHF.L.U32 R0, R0, 0x1f, RZ ;  /* 0x0000001f00007819 */ /* 0x000fc800000006ff */
[----:B------:R2:W3:Y:S01]  /*a380*/  SYNCS.PHASECHK.TRANS64.TRYWAIT P2, [UR14+0x30850], R0 ;  /* 0x03085000ff0075a7 */ /* 0x0004e2000804014e */
[----:B------:R-:W-:Y:S05]  /*a390*/  @!P0 BRA `(.L_x_1266) ;  /* 0x0000000000048947 */ /* 0x000fea0003800000 */
[----:B------:R-:W-:Y:S01]  /*a3a0*/  BPT.TRAP 0x1 ;  /* 0x000000040000795c */ /* 0x000fe20000300000 */
.L_x_1266:
[----:B---3--:R-:W-:Y:S05]  /*a3b0*/  @P2 BRA `(.L_x_1267) ;  /* 0x0000000000082947 */ /* 0x008fea0003800000 */
[----:B------:R-:W3:Y:S02]  /*a3c0*/  SYNCS.PHASECHK.TRANS64.TRYWAIT P2, [UR14+0x30850], R0 ;  /* 0x03085000ff0075a7 */ /* 0x000ee4000804014e */
[----:B---3--:R-:W-:Y:S05]  /*a3d0*/  @!P2 BRA `(.L_x_1268) ;  /* 0x000000f800b0a947 */ /* 0x008fea0003800000 */
.L_x_1267:
[----:B------:R-:W-:Y:S01]  /*a3e0*/  UIADD3 UR5, UR37, 0x400, URZ ;  /* 0x0000040025057890 */ /* 0x000fe2000fffe03f */
[----:B------:R-:W-:Y:S01]  /*a3f0*/  WARPGROUP.ARRIVE ;  /* 0x00000000000079c5 */ /* 0x000fe20000000000 */
[----:B------:R-:W-:Y:S01]  /*a400*/  UMOV UR11, 0x40000040 ;  /* 0x40000040000b7882 */ /* 0x000fe20000000000 */
[----:B------:R-:W-:Y:S01]  /*a410*/  PLOP3.LUT P2, PT, PT, PT, UP0, 0x80, 0x0 ;  /* 0x000000000000781c */ /* 0x000fe20003f4f008 */
[----:B------:R-:W-:Y:S01]  /*a420*/  USHF.R.U32.HI UR5, URZ, 0x4, UR5 ;  /* 0x000000043f057899 */ /* 0x000fe20008011605 */
[----:B--23--:R-:W-:-:S03]  /*a430*/  IMAD.U32 R0, RZ, RZ, UR7 ;  /* 0x00000007ff007e24 */ /* 0x00cfc6000f8e00ff */
[----:B------:R-:W-:Y:S02]  /*a440*/  ULOP3.LUT UR5, UR5, 0x3fff, URZ, 0xc0, !UPT ;  /* 0x00003fff05057892 */ /* 0x000fe4000f8ec03f */
[----:B------:R-:W-:Y:S02]  /*a450*/  @!P1 LEA R0, R0, UR37, 0x3 ;  /* 0x0000002500009c11 */ /* 0x000fe4000f8e18ff */
[----:B------:R-:W-:-:S03]  /*a460*/  ULOP3.LUT UR5, UR5, 0x2000000, URZ, 0xfc, !UPT ;  /* 0x0200000005057892 */ /* 0x000fc6000f8efc3f */
[----:B------:R-:W-:Y:S01]  /*a470*/  @!P1 VIADD R0, R0, 0x30840 ;  /* 0x0003084000009836 */ /* 0x000fe20000000000 */
[----:B------:R-:W-:-:S03]  /*a480*/  ULEA UR4, UR4, UR5, 0xb ;  /* 0x0000000504047291 */ /* 0x000fc6000f8e583f */
[----:B------:R-:W-:Y:S01]  /*a490*/  ULDC UR5, c[0x0][0x9e0] ;  /* 0x0002780000057ab9 */ /* 0x000fe20000000800 */
[----:B------:R-:W-:-:S03]  /*a4a0*/  @!P1 PRMT R0, RZ, 0x654, R0 ;  /* 0x00000654ff009816 */ /* 0x000fc60000000000 */
        /* <DEDUP_REMOVED lines=18> */
[----:B------:R-:W-:-:S15]  /*a5d0*/  WARPGROUP.ARRIVE ;  /* 0x00000000000079c5 */ /* 0x000fde0000000000 */
[----:B------:R-:W-:-:S06]  /*a5e0*/  NOP ;  /* 0x0000000000007918 */ /* 0x000fcc0000000000 */
[----:B------:R-:W-:Y:S03]  /*a5f0*/  HGMMA.64x256x16.F32 R24, R184, gdesc[UR8].tnspB, R24, gsb0 ;  /* 0x43e00008b8187df0 */ /* 0x000fe60008000818 */
[----:B------:R-:W-:Y:S02]  /*a600*/  WARPGROUP.DEPBAR.LE gsb0, 0x0 ;  /* 0x00008000000079c5 */ /* 0x000fe40000010000 */
[----:B------:R-:W-:Y:S01]  /*a610*/  VIADD R187, R19, UR61 ;  /* 0x0000003d13bb7c36 */ /* 0x000fe20008000000 */
[----:B------:R2:W-:Y:S03]  /*a620*/  @!P1 SYNCS.ARRIVE.TRANS64.RED.A1T0 RZ, [R0+URZ], RZ ;  /* 0x000000ff00ff99a7 */ /* 0x0005e6000810043f */
[----:B------:R-:W-:Y:S01]  /*a630*/  @P2 IMAD.HI.U32 R2, R187, UR4, RZ ;  /* 0x00000004bb022c27 */ /* 0x000fe2000f8e00ff */
[----:B------:R-:W-:-:S04]  /*a640*/  @UP0 ULDC UR4, c[0x0][0x450] ;  /* 0x0001140000040ab9 */ /* 0x000fc80000000800 */
[----:B------:R-:W-:Y:S01]  /*a650*/  @P2 SHF.R.U32.HI R187, RZ, UR4, R2 ;  /* 0x00000004ffbb2c19 */ /* 0x000fe20008011602 */
[----:B--2---:R-:W-:Y:S01]  /*a660*/  IMAD.SHL.U32 R0, R20, 0x40, RZ ;  /* 0x0000004014007824 */ /* 0x004fe200078e00ff */
[----:B------:R-:W-:Y:S01]  /*a670*/  ULOP3.LUT UR4, URZ, UR59, URZ, 0x33, !UPT ;  /* 0x0000003b3f047292 */ /* 0x000fe2000f8e333f */
[----:B------:R-:W-:Y:S02]  /*a680*/  IMAD.U32 R2, RZ, RZ, UR39 ;  /* 0x00000027ff027e24 */ /* 0x000fe4000f8e00ff */
[----:B------:R-:W2:Y:S01]  /*a690*/  SHFL.IDX PT, R188, R187, RZ, 0x1c1f ;  /* 0x001c1fffbbbc7589 */ /* 0x000ea200000e0000 */
[----:B01----:R-:W-:-:S04]  /*a6a0*/  IADD3 R3, -R16, 0x1, -R0 ;  /* 0x0000000110037810 */ /* 0x003fc80007ffe900 */
[----:B------:R-:W-:-:S05]  /*a6b0*/  IADD3 R2, -R2, UR60, R3 ;  /* 0x0000003c02027c10 */ /* 0x000fca000fffe103 */
[C---:B------:R-:W-:Y:S02]  /*a6c0*/  VIADD R186, R2.reuse, UR5 ;  /* 0x0000000502ba7c36 */ /* 0x040fe40008000000 */
[----:B------:R-:W-:Y:S02]  /*a6d0*/  VIADD R185, R2, UR4 ;  /* 0x0000000402b97c36 */ /* 0x000fe40008000000 */
[--C-:B--2---:R-:W-:Y:S02]  /*a6e0*/  IMAD.IADD R184, R186, 0x1, R188.reuse ;  /* 0x00000001bab87824 */ /* 0x104fe400078e02bc */
[----:B------:R-:W-:Y:S01]  /*a6f0*/  IMAD.IADD R4, R185, 0x1, R188 ;  /* 0x00000001b9047824 */ /* 0x000fe200078e02bc */
[----:B------:R-:W-:Y:S06]  /*a700*/  @!P5 BRA `(.L_x_1269) ;  /* 0x00000000005cd947 */ /* 0x000fec0003800000 */
        /* <DEDUP_REMOVED lines=13> */
.L_x_1271:
[----:B------:R-:W-:-:S05]  /*a7e0*/  IMAD.U32 R189, RZ, RZ, UR58 ;  /* 0x0000003affbd7e24 */ /* 0x000fca000f8e00ff */
[----:B------:R-:W-:-:S13]  /*a7f0*/  ISETP.NE.AND P2, PT, R189, 0x1, PT ;  /* 0x00000001bd00780c */ /* 0x000fda0003f45270 */
[----:B------:R-:W0:Y:S02]  /*a800*/  @P2 LDC.64 R2, c[0x0][0x9e8] ;  /* 0x00027a00ff022b82 */ /* 0x000e240000000a00 */
[----:B0-----:R-:W-:-:S05]  /*a810*/  @P2 IMAD.HI.U32 R2, R188, R2, RZ ;  /* 0x00000002bc022227 */ /* 0x001fca00078e00ff */
[----:B------:R-:W-:-:S07]  /*a820*/  @P2 SHF.R.U32.HI R188, RZ, R3, R2 ;  /* 0x00000003ffbc2219 */ /* 0x000fce0000011602 */
.L_x_1272:
[----:B------:R-:W-:Y:S05]  /*a830*/  BSYNC B0 ;  /* 0x0000000000007941 */ /* 0x000fea0003800000 */
.L_x_1270:
[----:B------:R-:W-:-:S04]  /*a840*/  IMAD R188, R188, R189, -R0 ;  /* 0x000000bdbcbc7224 */ /* 0x000fc800078e0a00 */
[----:B------:R-:W-:-:S05]  /*a850*/  IMAD.IADD R188, R188, 0x1, -R16 ;  /* 0x00000001bcbc7824 */ /* 0x000fca00078e0a10 */
[----:B------:R-:W-:Y:S02]  /*a860*/  VIADDMNMX R184, R188, R189, R184, PT ;  /* 0x000000bdbcb87246 */ /* 0x000fe400038001b8 */
[----:B------:R-:W-:-:S07]  /*a870*/  VIMNMX R4, R4, R188, !PT ;  /* 0x000000bc04047248 */ /* 0x000fce0007fe0100 */
.L_x_1269:
[----:B------:R-:W-:Y:S01]  /*a880*/  ISETP.GT.AND P2, PT, R20, -0x1, PT ;  /* 0xffffffff1400780c */ /* 0x000fe20003f44270 */
[----:B------:R-:W0:Y:S03]  /*a890*/  SHFL.IDX PT, R187, R187, 0x1, 0x1c1f ;  /* 0x003c1f00bbbb7f89 */ /* 0x000e2600000e0000 */
[C---:B------:R-:W-:Y:S02]  /*a8a0*/  ISETP.GT.AND P3, PT, R4.reuse, RZ, P2 ;  /* 0x000000ff0400720c */ /* 0x040fe40001764270 */
[----:B------:R-:W-:Y:S02]  /*a8b0*/  ISETP.GT.AND P6, PT, R4, 0x1, P2 ;  /* 0x000000010400780c */ /* 0x000fe400017c4270 */
[----:B------:R-:W-:Y:S02]  /*a8c0*/  ISETP.LT.OR P4, PT, R184, 0x1, P3 ;  /* 0x00000001b800780c */ /* 0x000fe40001f81670 */
[----:B------:R-:W-:-:S02]  /*a8d0*/  ISETP.GT.AND P3, PT, R4, 0x8, P2 ;  /* 0x000000080400780c */ /* 0x000fc40001764270 */
[----:B------:R-:W-:Y:S02]  /*a8e0*/  FSEL R152, R152, -INF , !P4 ;  /* 0xff80000098987808 */ /* 0x000fe40006000000 */
[----:B------:R-:W-:Y:S02]  /*a8f0*/  ISETP.GT.AND P4, PT, R4, 0x9, P2 ;  /* 0x000000090400780c */ /* 0x000fe40001784270 */
[C---:B------:R-:W-:Y:S02]  /*a900*/  ISETP.LT.OR P6, PT, R184.reuse, 0x2, P6 ;  /* 0x00000002b800780c */ /* 0x040fe400037c1670 */
[C---:B------:R-:W-:Y:S02]  /*a910*/  ISETP.LT.OR P3, PT, R184.reuse, 0x9, P3 ;  /* 0x00000009b800780c */ /* 0x040fe40001f61670 */
[----:B------:R-:W-:Y:S02]  /*a920*/  ISETP.LT.OR P4, PT, R184, 0xa, P4 ;  /* 0x0000000ab800780c */ /* 0x000fe40002781670 */
[----:B------:R-:W-:-:S02]  /*a930*/  FSEL R153, R153, -INF , !P6 ;  /* 0xff80000099997808 */ /* 0x000fc40007000000 */
[----:B------:R-:W-:Y:S01]  /*a940*/  FSEL R156, R156, -INF , !P3 ;  /* 0xff8000009c9c7808 */ /* 0x000fe20005800000 */
[--C-:B0-----:R-:W-:Y:S01]  /*a950*/  IMAD.IADD R186, R186, 0x1, R187.reuse ;  /* 0x00000001baba7824 */ /* 0x101fe200078e02bb */
[----:B------:R-:W-:Y:S01]  /*a960*/  FSEL R157, R157, -INF , !P4 ;  /* 0xff8000009d9d7808 */ /* 0x000fe20006000000 */
[----:B------:R-:W-:Y:S01]  /*a970*/  IMAD.IADD R185, R185, 0x1, R187 ;  /* 0x00000001b9b97824 */ /* 0x000fe200078e02bb */
        /* <DEDUP_REMOVED lines=35> */
[----:B------:R-:W-:Y:S01]  /*abb0*/  FSEL R181, R181, -INF , !P4 ;  /* 0xff800000b5b57808 */ /* 0x000fe20006000000 */
        /* <DEDUP_REMOVED lines=14> */
.L_x_1275:
[----:B------:R-:W-:-:S05]  /*aca0*/  IMAD.U32 R4, RZ, RZ, UR58 ;  /* 0x0000003aff047e24 */ /* 0x000fca000f8e00ff */
[----:B------:R-:W-:-:S13]  /*acb0*/  ISETP.NE.AND P3, PT, R4, 0x1, PT ;  /* 0x000000010400780c */ /* 0x000fda0003f65270 */
[----:B------:R-:W0:Y:S02]  /*acc0*/  @P3 LDC.64 R2, c[0x0][0x9e8] ;  /* 0x00027a00ff023b82 */ /* 0x000e240000000a00 */
[----:B0-----:R-:W-:-:S05]  /*acd0*/  @P3 IMAD.HI.U32 R2, R187, R2, RZ ;  /* 0x00000002bb023227 */ /* 0x001fca00078e00ff */
[----:B------:R-:W-:-:S07]  /*ace0*/  @P3 SHF.R.U32.HI R187, RZ, R3, R2 ;  /* 0x00000003ffbb3219 */ /* 0x000fce0000011602 */
.L_x_1276:
[----:B------:R-:W-:Y:S05]  /*acf0*/  BSYNC B0 ;  /* 0x0000000000007941 */ /* 0x000fea0003800000 */
.L_x_1274:
[----:B------:R-:W-:-:S04]  /*ad00*/  IMAD R0, R187, R4, -R0 ;  /* 0x00000004bb007224 */ /* 0x000fc800078e0a00 */
[----:B------:R-:W-:-:S05]  /*ad10*/  IMAD.IADD R0, R0, 0x1, -R16 ;  /* 0x0000000100007824 */ /* 0x000fca00078e0a10 */
[----:B------:R-:W-:Y:S02]  /*ad20*/  VIADDMNMX R186, R0, R4, R186, PT ;  /* 0x0000000400ba7246 */ /* 0x000fe400038001ba */
[----:B------:R-:W-:-:S07]  /*ad30*/  VIMNMX R185, R185, R0, !PT ;  /* 0x00000000b9b97248 */ /* 0x000fce0007fe0100 */
.L_x_1273:
        /* <DEDUP_REMOVED lines=11> */
[----:B------:R-:W-:Y:S02]  /*adf0*/  FMNMX.FTZ R0, R157, R0, !PT ;  /* 0x000000009d007209 */ /* 0x000fe40007810000 */
[----:B------:R-:W-:Y:S02]  /*ae00*/  FSEL R166, R166, -INF , !P6 ;  /* 0xff800000a6a67808 */ /* 0x000fe40007000000 */
[C---:B------:R-:W-:Y:S02]  /*ae10*/  ISETP.GT.AND P6, PT, R185.reuse, 0x21, P2 ;  /* 0x00000021b900780c */ /* 0x040fe400017c4270 */
[----:B------:R-:W-:-:S02]  /*ae20*/  ISETP.GT.AND P4, PT, R185, 0x1, P2 ;  /* 0x00000001b900780c */ /* 0x000fc40001784270 */
[----:B------:R-:W-:Y:S02]  /*ae30*/  ISETP.LT.OR P6, PT, R186, 0x22, P6 ;  /* 0x00000022ba00780c */ /* 0x000fe400037c1670 */
[----:B------:R-:W-:Y:S02]  /*ae40*/  FMNMX.FTZ R0, R160, R0, !PT ;  /* 0x00000000a0007209 */ /* 0x000fe40007810000 */
[----:B------:R-:W-:Y:S02]  /*ae50*/  FSEL R171, R171, -INF , !P6 ;  /* 0xff800000abab7808 */ /* 0x000fe40007000000 */
[C---:B------:R-:W-:Y:S02]  /*ae60*/  ISETP.GT.AND P6, PT, R185.reuse, RZ, P2 ;  /* 0x000000ffb900720c */ /* 0x040fe400017c4270 */
[----:B------:R-:W-:Y:S02]  /*ae70*/  ISETP.GT.AND P3, PT, R185, 0x8, P2 ;  /* 0x00000008b900780c */ /* 0x000fe40001764270 */
[----:B------:R-:W-:-:S02]  /*ae80*/  ISETP.LT.OR P6, PT, R186, 0x1, P6 ;  /* 0x00000001ba00780c */ /* 0x000fc400037c1670 */
[----:B------:R-:W-:Y:S02]  /*ae90*/  ISETP.LT.OR P4, PT, R186, 0x2, P4 ;  /* 0x00000002ba00780c */ /* 0x000fe40002781670 */
[----:B------:R-:W-:Y:S02]  /*aea0*/  FSEL R154, R154, -INF , !P6 ;  /* 0xff8000009a9a7808 */ /* 0x000fe40007000000 */
[----:B------:R-:W-:Y:S02]  /*aeb0*/  FMNMX.FTZ R0, R161, R0, !PT ;  /* 0x00000000a1007209 */ /* 0x000fe40007810000 */
[----:B------:R-:W-:Y:S02]  /*aec0*/  ISETP.LT.OR P3, PT, R186, 0x9, P3 ;  /* 0x00000009ba00780c */ /* 0x000fe40001f61670 */
[----:B------:R-:W-:Y:S02]  /*aed0*/  FSEL R155, R155, -INF , !P4 ;  /* 0xff8000009b9b7808 */ /* 0x000fe40006000000 */
[----:B------:R-:W-:-:S02]  /*aee0*/  FMNMX.FTZ R2, R154, R21, !PT ;  /* 0x000000159a027209 */ /* 0x000fc40007810000 */
[----:B------:R-:W-:Y:S02]  /*aef0*/  FMNMX.FTZ R0, R164, R0, !PT ;  /* 0x00000000a4007209 */ /* 0x000fe40007810000 */
[----:B------:R-:W-:Y:S02]  /*af00*/  ISETP.GT.AND P4, PT, R185, 0x10, P2 ;  /* 0x00000010b900780c */ /* 0x000fe40001784270 */
[----:B------:R-:W-:Y:S02]  /*af10*/  FSEL R158, R158, -INF , !P3 ;  /* 0xff8000009e9e7808 */ /* 0x000fe40005800000 */
[----:B------:R-:W-:Y:S02]  /*af20*/  FMNMX.FTZ R2, R155, R2, !PT ;  /* 0x000000029b027209 */ /* 0x000fe40007810000 */
[----:B------:R-:W-:Y:S02]  /*af30*/  FMNMX.FTZ R0, R165, R0, !PT ;  /* 0x00000000a5007209 */ /* 0x000fe40007810000 */
[----:B------:R-:W-:-:S02]  /*af40*/  ISETP.GT.AND P3, PT, R185, 0x11, P2 ;  /* 0x00000011b900780c */ /* 0x000fc40001764270 */
[----:B------:R-:W-:Y:S02]  /*af50*/  ISETP.LT.OR P4, PT, R186, 0x11, P4 ;  /* 0x00000011ba00780c */ /* 0x000fe40002781670 */
[----:B------:R-:W-:Y:S02]  /*af60*/  FMNMX.FTZ R2, R158, R2, !PT ;  /* 0x000000029e027209 */ /* 0x000fe40007810000 */
        /* <DEDUP_REMOVED lines=10> */
[C---:B------:R-:W-:Y:S02]  /*b010*/  ISETP.LT.OR P4, PT, R186.reuse, 0x1a, P4 ;  /* 0x0000001aba00780c */ /* 0x040fe40002781670 */
[----:B------:R-:W-:Y:S02]  /*b020*/  FMNMX.FTZ R2, R163, R2, !PT ;  /* 0x00000002a3027209 */ /* 0x000fe40007810000 */
[----:B------:R-:W-:Y:S02]  /*b030*/  FMNMX.FTZ R0, R173, R0, !PT ;  /* 0x00000000ad007209 */ /* 0x000fe40007810000 */
[----:B------:R-:W-:Y:S02]  /*b040*/  ISETP.LT.OR P3, PT, R186, 0x21, P3 ;  /* 0x00000021ba00780c */ /* 0x000fe40001f61670 */
[----:B------:R-:W-:Y:S02]  /*b050*/  FSEL R167, R167, -INF , !P4 ;  /* 0xff800000a7a77808 */ /* 0x000fe40006000000 */
[----:B------:R-:W-:-:S02]  /*b060*/  FMNMX.FTZ R2, R166, R2, !PT ;  /* 0x00000002a6027209 */ /* 0x000fc40007810000 */
[----:B------:R-:W-:Y:S02]  /*b070*/  ISETP.GT.AND P4, PT, R185, 0x28, P2 ;  /* 0x00000028b900780c */ /* 0x000fe40001784270 */
[----:B------:R-:W-:Y:S02]  /*b080*/  FMNMX.FTZ R0, R176, R0, !PT ;  /* 0x00000000b0007209 */ /* 0x000fe40007810000 */
[----:B------:R-:W-:Y:S02]  /*b090*/  FSEL R170, R170, -INF , !P3 ;  /* 0xff800000aaaa7808 */ /* 0x000fe40005800000 */
[----:B------:R-:W-:Y:S02]  /*b0a0*/  FMNMX.FTZ R2, R167, R2, !PT ;  /* 0x00000002a7027209 */ /* 0x000fe40007810000 */
[----:B------:R-:W-:Y:S02]  /*b0b0*/  ISETP.LT.OR P4, PT, R186, 0x29, P4 ;  /* 0x00000029ba00780c */ /* 0x000fe40002781670 */
[----:B------:R-:W-:-:S02]  /*b0c0*/  FMNMX.FTZ R0, R177, R0, !PT ;  /* 0x00000000b1007209 */ /* 0x000fc40007810000 */
[C---:B------:R-:W-:Y:S02]  /*b0d0*/  ISETP.GT.AND P3, PT, R185.reuse, 0x29, P2 ;  /* 0x00000029b900780c */ /* 0x040fe40001764270 */
[----:B------:R-:W-:Y:S02]  /*b0e0*/  FMNMX.FTZ R2, R170, R2, !PT ;  /* 0x00000002aa027209 */ /* 0x000fe40007810000 */
[----:B------:R-:W-:Y:S02]  /*b0f0*/  FSEL R174, R174, -INF , !P4 ;  /* 0xff800000aeae7808 */ /* 0x000fe40006000000 */
[----:B------:R-:W-:Y:S02]  /*b100*/  FMNMX.FTZ R0, R180, R0, !PT ;  /* 0x00000000b4007209 */ /* 0x000fe40007810000 */
[----:B------:R-:W-:Y:S02]  /*b110*/  ISETP.LT.OR P3, PT, R186, 0x2a, P3 ;  /* 0x0000002aba00780c */ /* 0x000fe40001f61670 */
[----:B------:R-:W-:-:S02]  /*b120*/  ISETP.GT.AND P4, PT, R185, 0x30, P2 ;  /* 0x00000030b900780c */ /* 0x000fc40001784270 */
[----:B------:R-:W-:Y:S02]  /*b130*/  FMNMX.FTZ R2, R171, R2, !PT ;  /* 0x00000002ab027209 */ /* 0x000fe40007810000 */
[----:B------:R-:W-:Y:S02]  /*b140*/  FMNMX.FTZ R4, R181, R0, !PT ;  /* 0x00000000b5047209 */ /* 0x000fe40007810000 */
[----:B------:R-:W-:Y:S02]  /*b150*/  FSEL R175, R175, -INF , !P3 ;  /* 0xff800000afaf7808 */ /* 0x000fe40005800000 */
[----:B------:R-:W-:Y:S01]  /*b160*/  ISETP.GT.AND P6, PT, R185, 0x31, P2 ;  /* 0x00000031b900780c */ /* 0x000fe200017c4270 */
[----:B------:R-:W0:Y:S01]  /*b170*/  SHFL.BFLY PT, R0, R4, 0x2, 0x1f ;  /* 0x0c401f0004007f89 */ /* 0x000e2200000e0000 */
[----:B------:R-:W-:Y:S02]  /*b180*/  ISETP.LT.OR P4, PT, R186, 0x31, P4 ;  /* 0x00000031ba00780c */ /* 0x000fe40002781670 */
[----:B------:R-:W-:-:S02]  /*b190*/  FMNMX.FTZ R2, R174, R2, !PT ;  /* 0x00000002ae027209 */ /* 0x000fc40007810000 */
[----:B------:R-:W-:Y:S02]  /*b1a0*/  ISETP.GT.AND P3, PT, R185, 0x38, P2 ;  /* 0x00000038b900780c */ /* 0x000fe40001764270 */
[----:B------:R-:W-:Y:S02]  /*b1b0*/  ISETP.LT.OR P6, PT, R186, 0x32, P6 ;  /* 0x00000032ba00780c */ /* 0x000fe400037c1670 */
        /* <DEDUP_REMOVED lines=12> */
[----:B------:R-:W-:Y:S02]  /*b280*/  FMNMX.FTZ R2, R183, R2, !PT ;  /* 0x00000002b7027209 */ /* 0x000fe40007810000 */
[----:B------:R-:W-:Y:S01]  /*b290*/  R2UR UR4, R22 ;  /* 0x00000000160472ca */ /* 0x000fe200000e0000 */
[----:B------:R-:W0:Y:S04]  /*b2a0*/  SHFL.BFLY PT, R0, R4, 0x1, 0x1f ;  /* 0x0c201f0004007f89 */ /* 0x000e2800000e0000 */
[----:B------:R-:W1:Y:S01]  /*b2b0*/  SHFL.BFLY PT, R3, R2, 0x2, 0x1f ;  /* 0x0c401f0002037f89 */ /* 0x000e6200000e0000 */
[----:B0-----:R-:W-:-:S02]  /*b2c0*/  FMNMX.FTZ R4, R4, R0, !PT ;  /* 0x0000000004047209 */ /* 0x001fc40007810000 */
        /* <DEDUP_REMOVED lines=21> */
[----:B------:R-:W-:Y:S01]  /*b420*/  FSEL R0, R4, RZ, P4 ;  /* 0x000000ff04007208 */ /* 0x000fe20002000000 */
[----:B------:R-:W-:Y:S01]  /*b430*/  MUFU.EX2 R196, R196 ;  /* 0x000000c400c47308 */ /* 0x000fe20000000800 */
[----:B0-----:R-:W-:-:S03]  /*b440*/  FMNMX.FTZ R3, R3, R2, !PT ;  /* 0x0000000203037209 */ /* 0x001fc60007810000 */
[----:B------:R-:W-:Y:S01]  /*b450*/  FADD.FTZ R0, -R0, R230 ;  /* 0x000000e600007221 */ /* 0x000fe20000010100 */
[C---:B------:R-:W-:Y:S01]  /*b460*/  FSETP.NEU.FTZ.AND P2, PT, R3.reuse, -INF , PT ;  /* 0xff8000000300780b */ /* 0x040fe20003f5d000 */
[----:B------:R-:W-:Y:S01]  /*b470*/  FMUL.FTZ R2, R3, UR5 ;  /* 0x0000000503027c20 */ /* 0x000fe20008410000 */
[----:B------:R-:W-:Y:S02]  /*b480*/  IMAD.MOV.U32 R230, RZ, RZ, R4 ;  /* 0x000000ffffe67224 */ /* 0x000fe400078e0004 */
[----:B------:R-:W-:Y:S01]  /*b490*/  FMUL.FTZ R168, R0, UR5 ;  /* 0x0000000500a87c20 */ /* 0x000fe20008410000 */
[----:B------:R-:W-:Y:S01]  /*b4a0*/  MUFU.EX2 R152, R152 ;  /* 0x0000009800987308 */ /* 0x000fe20000000800 */
[----:B------:R-:W-:-:S05]  /*b4b0*/  FSEL R0, R2, RZ, P2 ;  /* 0x000000ff02007208 */ /* 0x000fca0001000000 */
        /* <DEDUP_REMOVED lines=19> */
[----:B------:R-:W0:Y:S01]  /*b5f0*/  MUFU.EX2 R2, R168 ;  /* 0x000000a800027308 */ /* 0x000e220000000800 */
[----:B------:R-:W-:Y:S01]  /*b600*/  IMAD.U32 R158, RZ, RZ, UR14 ;  /* 0x0000000eff9e7e24 */ /* 0x000fe2000f8e00ff */
[C---:B------:R-:W-:Y:S01]  /*b610*/  ISETP.GT.AND P2, PT, R20.reuse, UR4, PT ;  /* 0x0000000414007c0c */ /* 0x040fe2000bf44270 */
[----:B------:R-:W-:Y:S01]  /*b620*/  UMOV UR4, UR36 ;  /* 0x0000002400047c82 */ /* 0x000fe20008000000 */
[----:B------:R-:W-:-:S02]  /*b630*/  VIADD R20, R20, 0xffffffff ;  /* 0xffffffff14147836 */ /* 0x000fc40000000000 */
[----:B------:R-:W-:Y:S02]  /*b640*/  @!P1 VIADD R158, R158, 0x30860 ;  /* 0x000308609e9e9836 */ /* 0x000fe40000000000 */
[----:B------:R-:W-:Y:S03]  /*b650*/  MUFU.EX2 R197, R197 ;  /* 0x000000c500c57308 */ /* 0x000fe60000000800 */
[----:B------:R-:W-:-:S04]  /*b660*/  @!P1 PRMT R158, RZ, 0x654, R158 ;  /* 0x00000654ff9e9816 */ /* 0x000fc8000000009e */
[----:B------:R1:W-:Y:S01]  /*b670*/  @!P1 SYNCS.ARRIVE.TRANS64.RED.A1T0 RZ, [R158+URZ], RZ ;  /* 0x000000ff9eff99a7 */ /* 0x0003e2000810043f */
[----:B------:R-:W2:Y:S01]  /*b680*/  MUFU.EX2 R0, R159 ;  /* 0x0000009f00007308 */ /* 0x000ea20000000800 */
[----:B0-----:R-:W-:Y:S01]  /*b690*/  FFMA.FTZ R17, R2, R17, R196 ;  /* 0x0000001102117223 */ /* 0x001fe200000100c4 */
[----:B------:R-:W-:-:S03]  /*b6a0*/  F2FP.F16.F32.PACK_AB R196, R152, R196 ;  /* 0x000000c498c4723e */ /* 0x000fc600000000ff */
[----:B------:R-:W-:-:S03]  /*b6b0*/  FADD.FTZ R17, R152, R17 ;  /* 0x0000001198117221 */ /* 0x000fc60000010000 */
[----:B------:R-:W0:Y:S08]  /*b6c0*/  MUFU.EX2 R154, R154 ;  /* 0x0000009a009a7308 */ /* 0x000e300000000800 */
[----:B------:R-:W3:Y:S01]  /*b6d0*/  MUFU.EX2 R198, R198 ;  /* 0x000000c600c67308 */ /* 0x000ee20000000800 */
[----:B--2---:R-:W-:-:S07]  /*b6e0*/  FFMA.FTZ R5, R0, R5, R197 ;  /* 0x0000000500057223 */ /* 0x004fce00000100c5 */
[----:B------:R-:W2:Y:S01]  /*b6f0*/  MUFU.EX2 R199, R199 ;  /* 0x000000c700c77308 */ /* 0x000ea20000000800 */
[C---:B0-----:R-:W-:Y:S01]  /*b700*/  FADD.FTZ R5, R154.reuse, R5 ;  /* 0x000000059a057221 */ /* 0x041fe20000010000 */
[----:B------:R-:W-:-:S06]  /*b710*/  F2FP.F16.F32.PACK_AB R197, R154, R197 ;  /* 0x000000c59ac5723e */ /* 0x000fcc00000000ff */
[----:B------:R-:W0:Y:S01]  /*b720*/  MUFU.EX2 R153, R153 ;  /* 0x0000009900997308 */ /* 0x000e220000000800 */
[----:B---3--:R-:W-:-:S07]  /*b730*/  FADD.FTZ R17, R198, R17 ;  /* 0x00000011c6117221 */ /* 0x008fce0000010000 */
[----:B------:R-:W3:Y:S01]  /*b740*/  MUFU.EX2 R155, R155 ;  /* 0x0000009b009b7308 */ /* 0x000ee20000000800 */
[----:B--2---:R-:W-:-:S07]  /*b750*/  FADD.FTZ R5, R199, R5 ;  /* 0x00000005c7057221 */ /* 0x004fce0000010000 */
[----:B------:R-:W2:Y:S01]  /*b760*/  MUFU.EX2 R192, R192 ;  /* 0x000000c000c07308 */ /* 0x000ea20000000800 */
[C---:B0-----:R-:W-:Y:S01]  /*b770*/  FADD.FTZ R17, R153.reuse, R17 ;  /* 0x0000001199117221 */ /* 0x041fe20000010000 */
[----:B------:R-:W-:-:S06]  /*b780*/  F2FP.F16.F32.PACK_AB R198, R153, R198 ;  /* 0x000000c699c6723e */ /* 0x000fcc00000000ff */
[----:B------:R-:W0:Y:S01]  /*b790*/  MUFU.EX2 R193, R193 ;  /* 0x000000c100c17308 */ /* 0x000e220000000800 */
[C---:B---3--:R-:W-:Y:S01]  /*b7a0*/  FADD.FTZ R5, R155.reuse, R5 ;  /* 0x000000059b057221 */ /* 0x048fe20000010000 */
[----:B------:R-:W-:-:S06]  /*b7b0*/  F2FP.F16.F32.PACK_AB R199, R155, R199 ;  /* 0x000000c79bc7723e */ /* 0x000fcc00000000ff */
[----:B------:R-:W3:Y:S01]  /*b7c0*/  MUFU.EX2 R156, R156 ;  /* 0x0000009c009c7308 */ /* 0x000ee20000000800 */
[----:B--2---:R-:W-:-:S07]  /*b7d0*/  FADD.FTZ R17, R192, R17 ;  /* 0x00000011c0117221 */ /* 0x004fce0000010000 */
[----:B-1----:R-:W1:Y:S01]  /*b7e0*/  MUFU.EX2 R158, R163 ;  /* 0x000000a3009e7308 */ /* 0x002e620000000800 */
[----:B0-----:R-:W-:-:S07]  /*b7f0*/  FADD.FTZ R5, R193, R5 ;  /* 0x00000005c1057221 */ /* 0x001fce0000010000 */
[----:B------:R-:W0:Y:S01]  /*b800*/  MUFU.EX2 R194, R194 ;  /* 0x000000c200c27308 */ /* 0x000e220000000800 */
[C---:B---3--:R-:W-:Y:S01]  /*b810*/  FADD.FTZ R17, R156.reuse, R17 ;  /* 0x000000119c117221 */ /* 0x048fe20000010000 */
[----:B------:R-:W-:-:S06]  /*b820*/  F2FP.F16.F32.PACK_AB R192, R156, R192 ;  /* 0x000000c09cc0723e */ /* 0x000fcc00000000ff */
[----:B------:R-:W2:Y:S01]  /*b830*/  MUFU.EX2 R195, R195 ;  /* 0x000000c300c37308 */ /* 0x000ea20000000800 */
[C---:B-1----:R-:W-:Y:S01]  /*b840*/  FADD.FTZ R5, R158.reuse, R5 ;  /* 0x000000059e057221 */ /* 0x042fe20000010000 */
[----:B------:R-:W-:-:S06]  /*b850*/  F2FP.F16.F32.PACK_AB R193, R158, R193 ;  /* 0x000000c19ec1723e */ /* 0x000fcc00000000ff */
        /* <DEDUP_REMOVED lines=9> */
[----:B------:R-:W-:Y:S01]  /*b8f0*/  F2FP.F16.F32.PACK_AB R195, R21, R195 ;  /* 0x000000c315c3723e */ /* 0x000fe200000000ff */
[----:B------:R-:W-:-:S05]  /*b900*/  IMAD.MOV.U32 R21, RZ, RZ, R3 ;  /* 0x000000ffff157224 */ /* 0x000fca00078e0003 */
[----:B------:R-:W0:Y:S01]  /*b910*/  MUFU.EX2 R160, R160 ;  /* 0x000000a000a07308 */ /* 0x000e220000000800 */
[----:B--2---:R-:W-:-:S07]  /*b920*/  FADD.FTZ R17, R188, R17 ;  /* 0x00000011bc117221 */ /* 0x004fce0000010000 */
[----:B------:R-:W2:Y:S01]  /*b930*/  MUFU.EX2 R171, R171 ;  /* 0x000000ab00ab7308 */ /* 0x000ea20000000800 */
[----:B-1----:R-:W-:-:S07]  /*b940*/  FADD.FTZ R5, R170, R5 ;  /* 0x00000005aa057221 */ /* 0x002fce0000010000 */
[----:B------:R-:W1:Y:S01]  /*b950*/  MUFU.EX2 R190, R190 ;  /* 0x000000be00be7308 */ /* 0x000e620000000800 */
[C---:B0-----:R-:W-:Y:S01]  /*b960*/  FADD.FTZ R17, R160.reuse, R17 ;  /* 0x00000011a0117221 */ /* 0x041fe20000010000 */
[----:B------:R-:W-:-:S06]  /*b970*/  F2FP.F16.F32.PACK_AB R188, R160, R188 ;  /* 0x000000bca0bc723e */ /* 0x000fcc00000000ff */
[----:B------:R-:W0:Y:S01]  /*b980*/  MUFU.EX2 R174, R174 ;  /* 0x000000ae00ae7308 */ /* 0x000e220000000800 */
[C---:B--2---:R-:W-:Y:S01]  /*b990*/  FADD.FTZ R5, R171.reuse, R5 ;  /* 0x00000005ab057221 */ /* 0x044fe20000010000 */
[----:B------:R-:W-:-:S06]  /*b9a0*/  F2FP.F16.F32.PACK_AB R189, R171, R170 ;  /* 0x000000aaabbd723e */ /* 0x000fcc00000000ff */
[----:B------:R-:W2:Y:S01]  /*b9b0*/  MUFU.EX2 R161, R161 ;  /* 0x000000a100a17308 */ /* 0x000ea20000000800 */
[----:B-1----:R-:W-:-:S07]  /*b9c0*/  FADD.FTZ R17, R190, R17 ;  /* 0x00000011be117221 */ /* 0x002fce0000010000 */
[----:B------:R-:W1:Y:S01]  /*b9d0*/  MUFU.EX2 R175, R175 ;  /* 0x000000af00af7308 */ /* 0x000e620000000800 */
[----:B0-----:R-:W-:-:S07]  /*b9e0*/  FADD.FTZ R5, R174, R5 ;  /* 0x00000005ae057221 */ /* 0x001fce0000010000 */
[----:B------:R-:W0:Y:S01]  /*b9f0*/  MUFU.EX2 R184, R184 ;  /* 0x000000b800b87308 */ /* 0x000e220000000800 */
[C---:B--2---:R-:W-:Y:S01]  /*ba00*/  FADD.FTZ R17, R161.reuse, R17 ;  /* 0x00000011a1117221 */ /* 0x044fe20000010000 */
        /* <DEDUP_REMOVED lines=15> */
[----:B--2---:R-:W-:-:S07]  /*bb00*/  FADD.FTZ R17, R186, R17 ;  /* 0x00000011ba117221 */ /* 0x004fce0000010000 */
[----:B------:R-:W2:Y:S01]  /*bb10*/  MUFU.EX2 R183, R183 ;  /* 0x000000b700b77308 */ /* 0x000ea20000000800 */
[----:B-1----:R-:W-:Y:S01]  /*bb20*/  FADD.FTZ R152, R182, R5 ;  /* 0x00000005b6987221 */ /* 0x002fe20000010000 */
[C---:B0-----:R-:W-:Y:S01]  /*bb30*/  FADD.FTZ R17, R165.reuse, R17 ;  /* 0x00000011a5117221 */ /* 0x041fe20000010000 */
[----:B------:R-:W-:Y:S02]  /*bb40*/  F2FP.F16.F32.PACK_AB R186, R165, R186 ;  /* 0x000000baa5ba723e */ /* 0x000fe400000000ff */
[C---:B--2---:R-:W-:Y:S01]  /*bb50*/  FADD.FTZ R5, R183.reuse, R152 ;  /* 0x00000098b7057221 */ /* 0x044fe20000010000 */
[----:B------:R-:W-:Y:S01]  /*bb60*/  F2FP.F16.F32.PACK_AB R187, R183, R182 ;  /* 0x000000b6b7bb723e */ /* 0x000fe200000000ff */
[----:B------:R-:W-:Y:S06]  /*bb70*/  @P2 BRA `(.L_x_1277) ;  /* 0xffffffd800302947 */ /* 0x000fec000383ffff */
.L_x_1260:
        /* <DEDUP_REMOVED lines=131> */
.L_x_1278:
[----:B------:R-:W-:Y:S01]  /*c3b0*/  ULEA UR8, UR36, UR37, 0x3 ;  /* 0x0000002524087291 */ /* 0x000fe2000f8e183f */
[----:B------:R-:W-:-:S05]  /*c3c0*/  IMAD.U32 R0, RZ, RZ, UR38 ;  /* 0x00000026ff007e24 */ /* 0x000fca000f8e00ff */
[----:B------:R-:W-:-:S04]  /*c3d0*/  SHF.L.U32 R0, R0, 0x1f, RZ ;  /* 0x0000001f00007819 */ /* 0x000fc800000006ff */
[----:B------:R0:W1:Y:S01]  /*c3e0*/  SYNCS.PHASECHK.TRANS64.TRYWAIT P2, [UR8+0x30850], R0 ;  /* 0x03085000ff0075a7 */ /* 0x0000620008040148 */
[----:B------:R-:W-:Y:S05]  /*c3f0*/  @!P0 BRA `(.L_x_1279) ;  /* 0x0000000000048947 */ /* 0x000fea0003800000 */
[----:B------:R-:W-:Y:S01]  /*c400*/  BPT.TRAP 0x1 ;  /* 0x000000040000795c */ /* 0x000fe20000300000 */
.L_x_1279:
[----:B-1----:R-:W-:Y:S05]  /*c410*/  @P2 BRA `(.L_x_1280) ;  /* 0x0000000000082947 */ /* 0x002fea0003800000 */
[----:B------:R-:W1:Y:S02]  /*c420*/  SYNCS.PHASECHK.TRANS64.TRYWAIT P0, [UR8+0x30850], R0 ;  /* 0x03085000ff0075a7 */ /* 0x000e640008000148 */
[----:B-1----:R-:W-:Y:S05]  /*c430*/  @!P0 BRA `(.L_x_1281) ;  /* 0x000000d800b08947 */ /* 0x002fea0003800000 */
.L_x_1280:
[----:B------:R-:W-:Y:S01]  /*c440*/  UIADD3 UR37, UR37, 0x400, URZ ;  /* 0x0000040025257890 */ /* 0x000fe2000fffe03f */
[----:B------:R-:W-:Y:S01]  /*c450*/  WARPGROUP.ARRIVE ;  /* 0x00000000000079c5 */ /* 0x000fe20000000000 */
[----:B------:R-:W-:Y:S01]  /*c460*/  UMOV UR7, 0x40000040 ;  /* 0x4000004000077882 */ /* 0x000fe20000000000 */
[----:B01----:R-:W0:Y:S01]  /*c470*/  SHFL.BFLY PT, R0, R17, 0x2, 0x1f ;  /* 0x0c401f0011007f89 */ /* 0x003e2200000e0000 */
[----:B------:R-:W-:Y:S01]  /*c480*/  USHF.R.U32.HI UR37, URZ, 0x4, UR37 ;  /* 0x000000043f257899 */ /* 0x000fe20008011625 */
[----:B------:R-:W-:Y:S01]  /*c490*/  IMAD.U32 R11, RZ, RZ, UR8 ;  /* 0x00000008ff0b7e24 */ /* 0x000fe2000f8e00ff */
[----:B------:R-:W-:Y:S01]  /*c4a0*/  R2UR UR9, R232 ;  /* 0x00000000e80972ca */ /* 0x000fe200000e0000 */
[----:B------:R-:W1:Y:S01]  /*c4b0*/  SHFL.BFLY PT, R2, R5, 0x2, 0x1f ;  /* 0x0c401f0005027f89 */ /* 0x000e6200000e0000 */
[----:B------:R-:W-:Y:S01]  /*c4c0*/  ULOP3.LUT UR37, UR37, 0x3fff, URZ, 0xc0, !UPT ;  /* 0x00003fff25257892 */ /* 0x000fe2000f8ec03f */
[----:B------:R-:W-:Y:S02]  /*c4d0*/  @!P1 VIADD R11, R11, 0x30860 ;  /* 0x000308600b0b9836 */ /* 0x000fe40000000000 */
[----:B------:R-:W-:Y:S01]  /*c4e0*/  IMAD.MOV.U32 R6, RZ, RZ, RZ ;  /* 0x000000ffff067224 */ /* 0x000fe200078e00ff */
[----:B------:R-:W-:Y:S01]  /*c4f0*/  ULOP3.LUT UR4, UR37, 0x2000000, URZ, 0xfc, !UPT ;  /* 0x0200000025047892 */ /* 0x000fe2000f8efc3f */
[----:B------:R-:W-:Y:S01]  /*c500*/  IMAD.U32 R13, RZ, RZ, UR5 ;  /* 0x00000005ff0d7e24 */ /* 0x000fe2000f8e00ff */
[----:B------:R-:W-:-:S02]  /*c510*/  @!P1 PRMT R11, RZ, 0x654, R11 ;  /* 0x00000654ff0b9816 */ /* 0x000fc4000000000b */
[----:B------:R-:W-:Y:S02]  /*c520*/  ULEA UR4, UR36, UR4, 0xb ;  /* 0x0000000424047291 */ /* 0x000fe4000f8e583f */
[----:B------:R-:W-:Y:S02]  /*c530*/  UIADD3 UR36, UR36, 0x1, URZ ;  /* 0x0000000124247890 */ /* 0x000fe4000fffe03f */
[----:B------:R-:W-:Y:S02]  /*c540*/  UIADD3 UR9, UR9, 0x1, URZ ;  /* 0x0000000109097890 */ /* 0x000fe4000fffe03f */
[----:B------:R-:W-:Y:S01]  /*c550*/  UISETP.NE.AND UP0, UPT, UR36, 0x2, UPT ;  /* 0x000000022400788c */ /* 0x000fe2000bf05270 */
[----:B------:R-:W-:Y:S02]  /*c560*/  UMOV UR6, UR4 ;  /* 0x0000000400067c82 */ /* 0x000fe40008000000 */
[----:B------:R-:W-:Y:S01]  /*c570*/  HGMMA.64x256x16.F32 R24, R196, gdesc[UR4].tnspB, R24, gsb0 ;  /* 0x43e00004c4187df0 */ /* 0x000fe20008000818 */
[----:B------:R-:W-:Y:S01]  /*c580*/  UIADD3 UR6, UR4, 0x80, URZ ;  /* 0x0000008004067890 */ /* 0x000fe2000fffe03f */
[----:B0-----:R-:W-:Y:S01]  /*c590*/  FADD.FTZ R0, R0, R17 ;  /* 0x0000001100007221 */ /* 0x001fe20000010000 */
[----:B------:R-:W-:Y:S01]  /*c5a0*/  UMOV UR7, 0x40000040 ;  /* 0x4000004000077882 */ /* 0x000fe20000000000 */
[----:B------:R-:W-:-:S02]  /*c5b0*/  IMAD.U32 R232, RZ, RZ, UR9 ;  /* 0x00000009ffe87e24 */ /* 0x000fc4000f8e00ff */
[----:B-1----:R-:W-:Y:S01]  /*c5c0*/  FADD.FTZ R2, R2, R5 ;  /* 0x0000000502027221 */ /* 0x002fe20000010000 */
[----:B------:R-:W-:Y:S01]  /*c5d0*/  IMAD.MOV.U32 R5, RZ, RZ, RZ ;  /* 0x000000ffff057224 */ /* 0x000fe200078e00ff */
[----:B------:R-:W0:Y:S01]  /*c5e0*/  SHFL.BFLY PT, R7, R0, 0x1, 0x1f ;  /* 0x0c201f0000077f89 */ /* 0x000e2200000e0000 */
[----:B------:R-:W-:-:S03]  /*c5f0*/  USEL UR36, UR36, URZ, UP0 ;  /* 0x0000003f24247287 */ /* 0x000fc60008000000 */
[----:B------:R-:W1:Y:S01]  /*c600*/  SHFL.BFLY PT, R9, R2, 0x1, 0x1f ;  /* 0x0c201f0002097f89 */ /* 0x000e6200000e0000 */
[----:B0-----:R-:W-:Y:S01]  /*c610*/  FADD.FTZ R10, R0, R7 ;  /* 0x00000007000a7221 */ /* 0x001fe20000010000 */
[----:B------:R-:W-:Y:S02]  /*c620*/  IMAD.U32 R7, RZ, RZ, UR5 ;  /* 0x00000005ff077e24 */ /* 0x000fe4000f8e00ff */
[----:B------:R-:W-:Y:S02]  /*c630*/  IMAD.MOV.U32 R0, RZ, RZ, -0x800000 ;  /* 0xff800000ff007424 */ /* 0x000fe400078e00ff */
[----:B-1----:R-:W-:Y:S01]  /*c640*/  FADD.FTZ R12, R2, R9 ;  /* 0x00000009020c7221 */ /* 0x002fe20000010000 */
[----:B------:R-:W-:Y:S01]  /*c650*/  FSETP.NE.FTZ.AND P0, PT, R10, RZ, PT ;  /* 0x000000ff0a00720b */ /* 0x000fe20003f15000 */
[----:B------:R-:W-:-:S03]  /*c660*/  IMAD.MOV.U32 R2, RZ, RZ, -0x800000 ;  /* 0xff800000ff027424 */ /* 0x000fc600078e00ff */
[----:B------:R-:W-:-:S09]  /*c670*/  FSETP.NE.FTZ.AND P2, PT, R12, RZ, PT ;  /* 0x000000ff0c00720b */ /* 0x000fd20003f55000 */
        /* <DEDUP_REMOVED lines=23> */
[----:B------:R-:W-:-:S04]  /*c7f0*/  USEL UR4, URZ, 0x1, UP0 ;  /* 0x000000013f047887 */ /* 0x000fc80008000000 */
[----:B------:R-:W-:Y:S01]  /*c800*/  ULOP3.LUT UR38, UR38, UR4, URZ, 0x3c, !UPT ;  /* 0x0000000426267292 */ /* 0x000fe2000f8e3c3f */
[----:B------:R-:W-:Y:S02]  /*c810*/  WARPGROUP.DEPBAR.LE gsb0, 0x0 ;  /* 0x00008000000079c5 */ /* 0x000fe40000010000 */
[----:B------:R-:W-:-:S15]  /*c820*/  WARPGROUP.ARRIVE ;  /* 0x00000000000079c5 */ /* 0x000fde0000000000 */
[----:B------:R-:W-:-:S03]  /*c830*/  NOP ;  /* 0x0000000000007918 */ /* 0x000fc60000000000 */
        /* <DEDUP_REMOVED lines=131> */
.L_x_1211:
        /* <DEDUP_REMOVED lines=11> */
[----:B------:R-:W2:Y:S01]  /*d120*/  LDL R3, [R1+0x60] ;  /* 0x0000600001037983 */ /* 0x000ea20000100800 */
[----:B------:R-:W0:Y:S01]  /*d130*/  S2UR UR4, SR_SWINHI ;  /* 0x00000000000479c3 */ /* 0x000e220000002f00 */
[----:B------:R-:W-:Y:S01]  /*d140*/  IMAD.MOV.U32 R20, RZ, RZ, 0x2 ;  /* 0x00000002ff147424 */ /* 0x000fe200078e00ff */
[----:B------:R-:W-:Y:S01]  /*d150*/  R2UR UR19, R23 ;  /* 0x00000000171372ca */ /* 0x000fe200000e0000 */
[----:B------:R-:W-:Y:S01]  /*d160*/  ULDC.64 UR16, c[0x0][0xc00] ;  /* 0x0003000000107ab9 */ /* 0x000fe20000000a00 */
[----:B------:R-:W-:Y:S01]  /*d170*/  F2FP.F16.F32.PACK_AB R6, R29, R28 ;  /* 0x0000001c1d06723e */ /* 0x000fe200000000ff */
[----:B------:R-:W-:Y:S01]  /*d180*/  ULDC.64 UR12, c[0x0][0xc00] ;  /* 0x00030000000c7ab9 */ /* 0x000fe20000000a00 */
[----:B------:R-:W-:Y:S01]  /*d190*/  F2FP.F16.F32.PACK_AB R7, R31, R30 ;  /* 0x0000001e1f07723e */ /* 0x000fe200000000ff */
[----:B------:R-:W-:Y:S01]  /*d1a0*/  ULDC.64 UR20, c[0x0][0x208] ;  /* 0x0000820000147ab9 */ /* 0x000fe20000000a00 */
[----:B------:R-:W-:Y:S01]  /*d1b0*/  R2UR UR9, R231 ;  /* 0x00000000e70972ca */ /* 0x000fe200000e0000 */
[----:B------:R-:W-:Y:S01]  /*d1c0*/  ULDC.64 UR14, c[0x0][0xc08] ;  /* 0x00030200000e7ab9 */ /* 0x000fe20000000a00 */
[----:B------:R-:W-:Y:S01]  /*d1d0*/  ULDC UR22, c[0x0][0xbe8] ;  /* 0x0002fa0000167ab9 */ /* 0x000fe20000000800 */
[----:B------:R-:W-:-:S02]  /*d1e0*/  R2UR UR18, R201 ;  /* 0x00000000c91272ca */ /* 0x000fc400000e0000 */
[----:B------:R-:W-:-:S08]  /*d1f0*/  R2UR UR26, R202 ;  /* 0x00000000ca1a72ca */ /* 0x000fd000000e0000 */
[----:B------:R-:W-:Y:S01]  /*d200*/  UIMAD.WIDE UR12, UR9, 0x4, UR12 ;  /* 0x00000004090c78a5 */ /* 0x000fe2000f8e020c */
[----:B------:R-:W-:Y:S01]  /*d210*/  UMOV UR10, UR8 ;  /* 0x00000008000a7c82 */ /* 0x000fe20008000000 */
[----:B0-----:R-:W-:Y:S01]  /*d220*/  UMOV UR11, UR4 ;  /* 0x00000004000b7c82 */ /* 0x001fe20008000000 */
[----:B------:R-:W-:Y:S01]  /*d230*/  UISETP.NE.U32.AND UP0, UPT, UR14, URZ, UPT ;  /* 0x0000003f0e00728c */ /* 0x000fe2000bf05070 */
[----:B------:R-:W-:-:S03]  /*d240*/  ULDC UR4, c[0x0][0xad4] ;  /* 0x0002b50000047ab9 */ /* 0x000fc60000000800 */
[----:B------:R-:W-:-:S11]  /*d250*/  UISETP.NE.AND.EX UP0, UPT, UR15, URZ, UPT, UP0 ;  /* 0x0000003f0f00728c */ /* 0x000fd6000bf05300 */
[----:B------:R-:W-:Y:S02]  /*d260*/  @UP0 ULDC.64 UR14, c[0x0][0xc08] ;  /* 0x00030200000e0ab9 */ /* 0x000fe40000000a00 */
[----:B------:R-:W-:Y:S01]  /*d270*/  @UP0 UIMAD.WIDE UR14, UR9, 0x4, UR14 ;  /* 0x00000004090e08a5 */ /* 0x000fe2000f8e020e */
[----:B------:R-:W-:Y:S01]  /*d280*/  BAR.SYNC.DEFER_BLOCKING 0x1, 0x100 ;  /* 0x0044000000007b1d */ /* 0x000fe20000010000 */
[----:B--2---:R-:W-:-:S03]  /*d290*/  IMAD.WIDE R20, R3, R20, UR10 ;  /* 0x0000000a03147e25 */ /* 0x004fc6000f8e0214 */
[C---:B------:R-:W-:Y:S02]  /*d2a0*/  IADD3 R9, P1, R20.reuse, 0x20, RZ ;  /* 0x0000002014097810 */ /* 0x040fe40007f3e0ff */
[C---:B------:R-:W-:Y:S02]  /*d2b0*/  IADD3 R11, P0, R20.reuse, 0x40, RZ ;  /* 0x00000040140b7810 */ /* 0x040fe40007f1e0ff */
[----:B------:R-:W-:Y:S02]  /*d2c0*/  LOP3.LUT R8, R9, 0x380, RZ, 0xc0, !PT ;  /* 0x0000038009087812 */ /* 0x000fe400078ec0ff */
[----:B------:R-:W-:Y:S02]  /*d2d0*/  IADD3 R23, P4, R20, 0x60, RZ ;  /* 0x0000006014177810 */ /* 0x000fe40007f9e0ff */
[----:B------:R-:W-:Y:S02]  /*d2e0*/  LOP3.LUT R10, R11, 0x380, RZ, 0xc0, !PT ;  /* 0x000003800b0a7812 */ /* 0x000fe400078ec0ff */
[----:B------:R-:W-:-:S02]  /*d2f0*/  SHF.R.U64 R8, R8, 0x3, RZ ;  /* 0x0000000308087819 */ /* 0x000fc400000012ff */
[C---:B------:R-:W-:Y:S02]  /*d300*/  IADD3 R155, P6, R20.reuse, 0x4020, RZ ;  /* 0x00004020149b7810 */ /* 0x040fe40007fde0ff */
[----:B------:R-:W-:Y:S02]  /*d310*/  IADD3 R157, P5, R20, 0x4040, RZ ;  /* 0x00004040149d7810 */ /* 0x000fe40007fbe0ff */
[----:B------:R-:W-:Y:S02]  /*d320*/  LOP3.LUT R22, R23, 0x380, RZ, 0xc0, !PT ;  /* 0x0000038017167812 */ /* 0x000fe400078ec0ff */
[----:B------:R-:W-:Y:S02]  /*d330*/  SHF.R.U64 R10, R10, 0x3, RZ ;  /* 0x000000030a0a7819 */ /* 0x000fe400000012ff */
[----:B------:R-:W-:Y:S01]  /*d340*/  LOP3.LUT R8, R8, R9, RZ, 0x3c, !PT ;  /* 0x0000000908087212 */ /* 0x000fe200078e3cff */
[----:B------:R-:W-:Y:S01]  /*d350*/  IMAD.X R9, RZ, RZ, R21, P1 ;  /* 0x000000ffff097224 */ /* 0x000fe200008e0615 */
[----:B------:R-:W-:-:S02]  /*d360*/  LOP3.LUT R154, R155, 0x380, RZ, 0xc0, !PT ;  /* 0x000003809b9a7812 */ /* 0x000fc400078ec0ff */
[----:B------:R-:W-:Y:S02]  /*d370*/  LOP3.LUT R156, R157, 0x380, RZ, 0xc0, !PT ;  /* 0x000003809d9c7812 */ /* 0x000fe400078ec0ff */
[C---:B------:R-:W-:Y:S02]  /*d380*/  LOP3.LUT R5, R20.reuse, 0x380, RZ, 0xc0, !PT ;  /* 0x0000038014057812 */ /* 0x040fe400078ec0ff */
[C---:B------:R-:W-:Y:S02]  /*d390*/  IADD3 R153, P3, R20.reuse, 0x4000, RZ ;  /* 0x0000400014997810 */ /* 0x040fe40007f7e0ff */
[C---:B------:R-:W-:Y:S02]  /*d3a0*/  IADD3 R159, P2, R20.reuse, 0x4060, RZ ;  /* 0x00004060149f7810 */ /* 0x040fe40007f5e0ff */
[----:B------:R-:W-:Y:S02]  /*d3b0*/  IADD3 R161, P1, R20, 0x8000, RZ ;  /* 0x0000800014a17810 */ /* 0x000fe40007f3e0ff */
[----:B------:R-:W-:-:S02]  /*d3c0*/  SHF.R.U64 R22, R22, 0x3, RZ ;  /* 0x0000000316167819 */ /* 0x000fc400000012ff */
[----:B------:R-:W-:Y:S01]  /*d3d0*/  LOP3.LUT R10, R10, R11, RZ, 0x3c, !PT ;  /* 0x0000000b0a0a7212 */ /* 0x000fe200078e3cff */
[----:B------:R-:W-:Y:S01]  /*d3e0*/  IMAD.X R11, RZ, RZ, R21, P0 ;  /* 0x000000ffff0b7224 */ /* 0x000fe200000e0615 */
[----:B------:R-:W-:Y:S02]  /*d3f0*/  SHF.R.U64 R154, R154, 0x3, RZ ;  /* 0x000000039a9a7819 */ /* 0x000fe400000012ff */
[----:B------:R-:W-:Y:S02]  /*d400*/  SHF.R.U64 R156, R156, 0x3, RZ ;  /* 0x000000039c9c7819 */ /* 0x000fe400000012ff */
[----:B------:R-:W-:Y:S02]  /*d410*/  SHF.R.U64 R5, R5, 0x3, RZ ;  /* 0x0000000305057819 */ /* 0x000fe400000012ff */
[----:B------:R-:W-:Y:S02]  /*d420*/  LOP3.LUT R152, R153, 0x380, RZ, 0xc0, !PT ;  /* 0x0000038099987812 */ /* 0x000fe400078ec0ff */
[----:B------:R-:W-:-:S02]  /*d430*/  LOP3.LUT R158, R159, 0x380, RZ, 0xc0, !PT ;  /* 0x000003809f9e7812 */ /* 0x000fc400078ec0ff */
[----:B------:R-:W-:Y:S02]  /*d440*/  IADD3 R163, P0, R20, 0x8020, RZ ;  /* 0x0000802014a37810 */ /* 0x000fe40007f1e0ff */
[----:B------:R-:W-:Y:S02]  /*d450*/  LOP3.LUT R160, R161, 0x380, RZ, 0xc0, !PT ;  /* 0x00000380a1a07812 */ /* 0x000fe400078ec0ff */
[----:B------:R-:W-:Y:S01]  /*d460*/  LOP3.LUT R22, R22, R23, RZ, 0x3c, !PT ;  /* 0x0000001716167212 */ /* 0x000fe200078e3cff */
[--C-:B------:R-:W-:Y:S01]  /*d470*/  IMAD.X R23, RZ, RZ, R21.reuse, P4 ;  /* 0x000000ffff177224 */ /* 0x100fe200020e0615 */
[----:B------:R-:W-:Y:S01]  /*d480*/  LOP3.LUT R154, R154, R155, RZ, 0x3c, !PT ;  /* 0x0000009b9a9a7212 */ /* 0x000fe200078e3cff */
[--C-:B------:R-:W-:Y:S01]  /*d490*/  IMAD.X R155, RZ, RZ, R21.reuse, P6 ;  /* 0x000000ffff9b7224 */ /* 0x100fe200030e0615 */
[----:B------:R-:W-:Y:S01]  /*d4a0*/  LOP3.LUT R156, R156, R157, RZ, 0x3c, !PT ;  /* 0x0000009d9c9c7212 */ /* 0x000fe200078e3cff */
[----:B------:R-:W-:Y:S01]  /*d4b0*/  IMAD.X R157, RZ, RZ, R21, P5 ;  /* 0x000000ffff9d7224 */ /* 0x000fe200028e0615 */
[----:B------:R-:W-:-:S02]  /*d4c0*/  IADD3 R169, P4, R20, 0x8040, RZ ;  /* 0x0000804014a97810 */ /* 0x000fc40007f9e0ff */
[----:B------:R-:W-:Y:S01]  /*d4d0*/  LOP3.LUT R4, R5, R20, RZ, 0x3c, !PT ;  /* 0x0000001405047212 */ /* 0x000fe200078e3cff */
[----:B------:R-:W-:Y:S01]  /*d4e0*/  IMAD.MOV.U32 R5, RZ, RZ, R21 ;  /* 0x000000ffff057224 */ /* 0x000fe200078e0015 */
[----:B------:R-:W-:Y:S02]  /*d4f0*/  SHF.R.U64 R152, R152, 0x3, RZ ;  /* 0x0000000398987819 */ /* 0x000fe400000012ff */
[----:B------:R-:W-:Y:S02]  /*d500*/  SHF.R.U64 R158, R158, 0x3, RZ ;  /* 0x000000039e9e7819 */ /* 0x000fe400000012ff */
[----:B------:R-:W-:Y:S02]  /*d510*/  LOP3.LUT R162, R163, 0x380, RZ, 0xc0, !PT ;  /* 0x00000380a3a27812 */ /* 0x000fe400078ec0ff */
[----:B------:R-:W-:Y:S02]  /*d520*/  SHF.R.U64 R160, R160, 0x3, RZ ;  /* 0x00000003a0a07819 */ /* 0x000fe400000012ff */
[----:B------:R-:W-:-:S02]  /*d530*/  IADD3 R13, P6, R20, 0xc000, RZ ;  /* 0x0000c000140d7810 */ /* 0x000fc40007fde0ff */
[----:B------:R-:W-:Y:S02]  /*d540*/  IADD3 R15, P5, R20, 0xc020, RZ ;  /* 0x0000c020140f7810 */ /* 0x000fe40007fbe0ff */
[----:B------:R-:W-:Y:S02]  /*d550*/  LOP3.LUT R168, R169, 0x380, RZ, 0xc0, !PT ;  /* 0x00000380a9a87812 */ /* 0x000fe400078ec0ff */
[----:B------:R-:W-:Y:S01]  /*d560*/  LOP3.LUT R152, R152, R153, RZ, 0x3c, !PT ;  /* 0x0000009998987212 */ /* 0x000fe200078e3cff */
[--C-:B------:R-:W-:Y:S01]  /*d570*/  IMAD.X R153, RZ, RZ, R21.reuse, P3 ;  /* 0x000000ffff997224 */ /* 0x100fe200018e0615 */
[----:B------:R-:W-:Y:S01]  /*d580*/  LOP3.LUT R158, R158, R159, RZ, 0x3c, !PT ;  /* 0x0000009f9e9e7212 */ /* 0x000fe200078e3cff */
[--C-:B------:R-:W-:Y:S01]  /*d590*/  IMAD.X R159, RZ, RZ, R21.reuse, P2 ;  /* 0x000000ffff9f7224 */ /* 0x100fe200010e0615 */
[----:B------:R-:W-:Y:S02]  /*d5a0*/  SHF.R.U64 R162, R162, 0x3, RZ ;  /* 0x00000003a2a27819 */ /* 0x000fe400000012ff */
[----:B------:R-:W-:Y:S01]  /*d5b0*/  LOP3.LUT R160, R160, R161, RZ, 0x3c, !PT ;  /* 0x000000a1a0a07212 */ /* 0x000fe200078e3cff */
[----:B------:R-:W-:Y:S01]  /*d5c0*/  IMAD.X R161, RZ, RZ, R21, P1 ;  /* 0x000000ffffa17224 */ /* 0x000fe200008e0615 */
[----:B------:R-:W-:-:S02]  /*d5d0*/  LOP3.LUT R12, R13, 0x380, RZ, 0xc0, !PT ;  /* 0x000003800d0c7812 */ /* 0x000fc400078ec0ff */
[----:B------:R-:W-:Y:S02]  /*d5e0*/  LOP3.LUT R14, R15, 0x380, RZ, 0xc0, !PT ;  /* 0x000003800f0e7812 */ /* 0x000fe400078ec0ff */
[----:B------:R-:W-:Y:S02]  /*d5f0*/  MOV R3, R4 ;  /* 0x0000000400037202 */ /* 0x000fe40000000f00 */
[C---:B------:R-:W-:Y:S02]  /*d600*/  IADD3 R171, P3, R20.reuse, 0x8060, RZ ;  /* 0x0000806014ab7810 */ /* 0x040fe40007f7e0ff */
[----:B------:R-:W-:Y:S02]  /*d610*/  F2FP.F16.F32.PACK_AB R4, R25, R24 ;  /* 0x000000181904723e */ /* 0x000fe400000000ff */
[----:B------:R-:W-:Y:S02]  /*d620*/  F2FP.F16.F32.PACK_AB R5, R27, R26 ;  /* 0x0000001a1b05723e */ /* 0x000fe400000000ff */
[----:B------:R-:W-:-:S02]  /*d630*/  IADD3 R167, P2, R20, 0xc040, RZ ;  /* 0x0000c04014a77810 */ /* 0x000fc40007f5e0ff */
[----:B------:R-:W-:Y:S01]  /*d640*/  IADD3 R164, P1, R20, 0xc060, RZ ;  /* 0x0000c06014a47810 */ /* 0x000fe20007f3e0ff */
[----:B------:R0:W-:Y:S01]  /*d650*/  STSM.16.M88.4 [R3], R4 ;  /* 0x0000000403007844 */ /* 0x0001e20000000200 */
[----:B------:R-:W-:Y:S02]  /*d660*/  SHF.R.U64 R168, R168, 0x3, RZ ;  /* 0x00000003a8a87819 */ /* 0x000fe400000012ff */
[----:B------:R-:W-:Y:S01]  /*d670*/  LOP3.LUT R162, R162, R163, RZ, 0x3c, !PT ;  /* 0x000000a3a2a27212 */ /* 0x000fe200078e3cff */
[----:B------:R-:W-:Y:S01]  /*d680*/  IMAD.X R163, RZ, RZ, R21, P0 ;  /* 0x000000ffffa37224 */ /* 0x000fe200000e0615 */
[----:B------:R-:W-:Y:S02]  /*d690*/  SHF.R.U64 R12, R12, 0x3, RZ ;  /* 0x000000030c0c7819 */ /* 0x000fe400000012ff */
[----:B------:R-:W-:Y:S02]  /*d6a0*/  SHF.R.U64 R14, R14, 0x3, RZ ;  /* 0x000000030e0e7819 */ /* 0x000fe400000012ff */
[----:B------:R-:W-:-:S02]  /*d6b0*/  LOP3.LUT R170, R171, 0x380, RZ, 0xc0, !PT ;  /* 0x00000380abaa7812 */ /* 0x000fc400078ec0ff */
[----:B------:R-:W-:Y:S02]  /*d6c0*/  LOP3.LUT R166, R167, 0x380, RZ, 0xc0, !PT ;  /* 0x00000380a7a67812 */ /* 0x000fe400078ec0ff */
[----:B------:R-:W-:Y:S02]  /*d6d0*/  LOP3.LUT R165, R164, 0x380, RZ, 0xc0, !PT ;  /* 0x00000380a4a57812 */ /* 0x000fe400078ec0ff */
[----:B------:R-:W-:Y:S01]  /*d6e0*/  LOP3.LUT R168, R168, R169, RZ, 0x3c, !PT ;  /* 0x000000a9a8a87212 */ /* 0x000fe200078e3cff */
[--C-:B------:R-:W-:Y:S01]  /*d6f0*/  IMAD.X R169, RZ, RZ, R21.reuse, P4 ;  /* 0x000000ffffa97224 */ /* 0x100fe200020e0615 */
[----:B------:R-:W-:Y:S01]  /*d700*/  LOP3.LUT R12, R12, R13, RZ, 0x3c, !PT ;  /* 0x0000000d0c0c7212 */ /* 0x000fe200078e3cff */
[--C-:B------:R-:W-:Y:S01]  /*d710*/  IMAD.X R13, RZ, RZ, R21.reuse, P6 ;  /* 0x000000ffff0d7224 */ /* 0x100fe200030e0615 */
[----:B------:R-:W-:Y:S01]  /*d720*/  LOP3.LUT R14, R14, R15, RZ, 0x3c, !PT ;  /* 0x0000000f0e0e7212 */ /* 0x000fe200078e3cff */
[----:B------:R-:W-:Y:S01]  /*d730*/  IMAD.X R15, RZ, RZ, R21, P5 ;  /* 0x000000ffff0f7224 */ /* 0x000fe200028e0615 */
[----:B------:R-:W-:-:S02]  /*d740*/  MOV R18, R8 ;  /* 0x0000000800127202 */ /* 0x000fc40000000f00 */
[----:B------:R-:W-:Y:S02]  /*d750*/  MOV R20, R10 ;  /* 0x0000000a00147202 */ /* 0x000fe40000000f00 */
[----:B0-----:R-:W-:Y:S02]  /*d760*/  F2FP.F16.F32.PACK_AB R4, R33, R32 ;  /* 0x000000202104723e */ /* 0x001fe400000000ff */
[----:B------:R-:W-:Y:S02]  /*d770*/  F2FP.F16.F32.PACK_AB R5, R35, R34 ;  /* 0x000000222305723e */ /* 0x000fe400000000ff */
[----:B------:R-:W-:Y:S02]  /*d780*/  F2FP.F16.F32.PACK_AB R6, R37, R36 ;  /* 0x000000242506723e */ /* 0x000fe400000000ff */
[----:B------:R-:W-:Y:S02]  /*d790*/  F2FP.F16.F32.PACK_AB R7, R39, R38 ;  /* 0x000000262707723e */ /* 0x000fe400000000ff */
[----:B------:R-:W-:-:S02]  /*d7a0*/  MOV R173, R156 ;  /* 0x0000009c00ad7202 */ /* 0x000fc40000000f00 */
[----:B------:R-:W-:Y:S01]  /*d7b0*/  MOV R174, R158 ;  /* 0x0000009e00ae7202 */ /* 0x000fe20000000f00 */
[----:B------:R0:W-:Y:S01]  /*d7c0*/  STSM.16.M88.4 [R18], R4 ;  /* 0x0000000412007844 */ /* 0x0001e20000000200 */
[----:B------:R-:W-:Y:S02]  /*d7d0*/  F2FP.F16.F32.PACK_AB R8, R41, R40 ;  /* 0x000000282908723e */ /* 0x000fe400000000ff */
[----:B------:R-:W-:Y:S02]  /*d7e0*/  F2FP.F16.F32.PACK_AB R9, R43, R42 ;  /* 0x0000002a2b09723e */ /* 0x000fe400000000ff */
[----:B------:R-:W-:Y:S02]  /*d7f0*/  F2FP.F16.F32.PACK_AB R10, R45, R44 ;  /* 0x0000002c2d0a723e */ /* 0x000fe400000000ff */
[----:B------:R-:W-:Y:S02]  /*d800*/  F2FP.F16.F32.PACK_AB R11, R47, R46 ;  /* 0x0000002e2f0b723e */ /* 0x000fe400000000ff */
[----:B------:R-:W-:-:S02]  /*d810*/  SHF.R.U64 R170, R170, 0x3, RZ ;  /* 0x00000003aaaa7819 */ /* 0x000fc400000012ff */
[----:B------:R-:W-:Y:S01]  /*d820*/  SHF.R.U64 R166, R166, 0x3, RZ ;  /* 0x00000003a6a67819 */ /* 0x000fe200000012ff */
[----:B------:R1:W-:Y:S01]  /*d830*/  STSM.16.M88.4 [R20], R8 ;  /* 0x0000000814007844 */ /* 0x0003e20000000200 */
[----:B------:R-:W-:Y:S02]  /*d840*/  SHF.R.U64 R165, R165, 0x3, RZ ;  /* 0x00000003a5a57819 */ /* 0x000fe400000012ff */
[----:B------:R-:W-:Y:S02]  /*d850*/  MOV R22, R22 ;  /* 0x0000001600167202 */ /* 0x000fe40000000f00 */
[----:B------:R-:W-:Y:S02]  /*d860*/  MOV R3, R160 ;  /* 0x000000a000037202 */ /* 0x000fe40000000f00 */
[----:B------:R-:W-:Y:S02]  /*d870*/  MOV R17, R162 ;  /* 0x000000a200117202 */ /* 0x000fe40000000f00 */
[----:B------:R-:W-:-:S02]  /*d880*/  F2FP.F16.F32.PACK_AB R156, R49, R48 ;  /* 0x00000030319c723e */ /* 0x000fc400000000ff */
[----:B------:R-:W-:Y:S02]  /*d890*/  F2FP.F16.F32.PACK_AB R157, R51, R50 ;  /* 0x00000032339d723e */ /* 0x000fe400000000ff */
[----:B------:R-:W-:Y:S02]  /*d8a0*/  F2FP.F16.F32.PACK_AB R158, R53, R52 ;  /* 0x00000034359e723e */ /* 0x000fe400000000ff */
[----:B------:R-:W-:Y:S02]  /*d8b0*/  F2FP.F16.F32.PACK_AB R159, R55, R54 ;  /* 0x00000036379f723e */ /* 0x000fe400000000ff */
[----:B------:R-:W-:Y:S02]  /*d8c0*/  MOV R152, R152 ;  /* 0x0000009800987202 */ /* 0x000fe40000000f00 */
[----:B------:R-:W-:Y:S01]  /*d8d0*/  F2FP.F16.F32.PACK_AB R160, R57, R56 ;  /* 0x0000003839a0723e */ /* 0x000fe200000000ff */
[----:B------:R2:W-:Y:S01]  /*d8e0*/  STSM.16.M88.4 [R22], R156 ;  /* 0x0000009c16007844 */ /* 0x0005e20000000200 */
[----:B------:R-:W-:-:S02]  /*d8f0*/  F2FP.F16.F32.PACK_AB R161, R59, R58 ;  /* 0x0000003a3ba1723e */ /* 0x000fc400000000ff */
[----:B------:R-:W-:Y:S02]  /*d900*/  F2FP.F16.F32.PACK_AB R162, R61, R60 ;  /* 0x0000003c3da2723e */ /* 0x000fe400000000ff */
[----:B------:R-:W-:Y:S02]  /*d910*/  F2FP.F16.F32.PACK_AB R163, R63, R62 ;  /* 0x0000003e3fa3723e */ /* 0x000fe400000000ff */
[----:B------:R-:W-:Y:S02]  /*d920*/  MOV R169, R168 ;  /* 0x000000a800a97202 */ /* 0x000fe40000000f00 */
[----:B------:R-:W-:Y:S01]  /*d930*/  LOP3.LUT R170, R170, R171, RZ, 0x3c, !PT ;  /* 0x000000abaaaa7212 */ /* 0x000fe200078e3cff */
[--C-:B------:R-:W-:Y:S01]  /*d940*/  IMAD.X R171, RZ, RZ, R21.reuse, P3 ;  /* 0x000000ffffab7224 */ /* 0x100fe200018e0615 */
[----:B------:R-:W-:Y:S01]  /*d950*/  LOP3.LUT R166, R166, R167, RZ, 0x3c, !PT ;  /* 0x000000a7a6a67212 */ /* 0x000fe200078e3cff */
[--C-:B------:R-:W-:Y:S01]  /*d960*/  IMAD.X R167, RZ, RZ, R21.reuse, P2 ;  /* 0x000000ffffa77224 */ /* 0x100fe200010e0615 */
[----:B------:R-:W-:Y:S01]  /*d970*/  LOP3.LUT R164, R165, R164, RZ, 0x3c, !PT ;  /* 0x000000a4a5a47212 */ /* 0x000fe200078e3cff */
[----:B------:R-:W-:Y:S01]  /*d980*/  IMAD.X R165, RZ, RZ, R21, P1 ;  /* 0x000000ffffa57224 */ /* 0x000fe200008e0615 */
[----:B0-----:R-:W-:Y:S01]  /*d990*/  MOV R18, R12 ;  /* 0x0000000c00127202 */ /* 0x001fe20000000f00 */
[----:B------:R0:W-:Y:S01]  /*d9a0*/  STSM.16.M88.4 [R152], R160 ;  /* 0x000000a098007844 */ /* 0x0001e20000000200 */
[----:B------:R-:W-:-:S02]  /*d9b0*/  MOV R168, R14 ;  /* 0x0000000e00a87202 */ /* 0x000fc40000000f00 */
[----:B------:R-:W-:Y:S02]  /*d9c0*/  MOV R172, R154 ;  /* 0x0000009a00ac7202 */ /* 0x000fe40000000f00 */
[----:B------:R-:W-:Y:S02]  /*d9d0*/  F2FP.F16.F32.PACK_AB R12, R65, R64 ;  /* 0x00000040410c723e */ /* 0x000fe400000000ff */
[----:B------:R-:W-:Y:S02]  /*d9e0*/  F2FP.F16.F32.PACK_AB R13, R67, R66 ;  /* 0x00000042430d723e */ /* 0x000fe400000000ff */
[----:B------:R-:W-:Y:S02]  /*d9f0*/  F2FP.F16.F32.PACK_AB R14, R69, R68 ;  /* 0x00000044450e723e */ /* 0x000fe400000000ff */
[----:B------:R-:W-:Y:S02]  /*da00*/  F2FP.F16.F32.PACK_AB R15, R71, R70 ;  /* 0x00000046470f723e */ /* 0x000fe400000000ff */
[----:B-1----:R-:W-:-:S02]  /*da10*/  F2FP.F16.F32.PACK_AB R20, R73, R72 ;  /* 0x000000484914723e */ /* 0x002fc400000000ff */
[----:B------:R-:W-:Y:S01]  /*da20*/  F2FP.F16.F32.PACK_AB R21, R75, R74 ;  /* 0x0000004a4b15723e */ /* 0x000fe200000000ff */
[----:B------:R1:W-:Y:S01]  /*da30*/  STSM.16.M88.4 [R172], R12 ;  /* 0x0000000cac007844 */ /* 0x0003e20000000200 */
[----:B--2---:R-:W-:Y:S02]  /*da40*/  F2FP.F16.F32.PACK_AB R22, R77, R76 ;  /* 0x0000004c4d16723e */ /* 0x004fe400000000ff */
[----:B------:R-:W-:Y:S02]  /*da50*/  F2FP.F16.F32.PACK_AB R23, R79, R78 ;  /* 0x0000004e4f17723e */ /* 0x000fe400000000ff */
[----:B0-----:R-:W-:Y:S02]  /*da60*/  F2FP.F16.F32.PACK_AB R152, R81, R80 ;  /* 0x000000505198723e */ /* 0x001fe400000000ff */
[----:B------:R-:W-:Y:S01]  /*da70*/  F2FP.F16.F32.PACK_AB R153, R83, R82 ;  /* 0x000000525399723e */ /* 0x000fe200000000ff */
[----:B------:R0:W-:Y:S01]  /*da80*/  STSM.16.M88.4 [R173], R20 ;  /* 0x00000014ad007844 */ /* 0x0001e20000000200 */
[----:B------:R-:W-:-:S02]  /*da90*/  F2FP.F16.F32.PACK_AB R154, R85, R84 ;  /* 0x00000054559a723e */ /* 0x000fc400000000ff */
[----:B------:R-:W-:Y:S02]  /*daa0*/  F2FP.F16.F32.PACK_AB R155, R87, R86 ;  /* 0x00000056579b723e */ /* 0x000fe400000000ff */
[----:B------:R-:W-:Y:S02]  /*dab0*/  F2FP.F16.F32.PACK_AB R4, R89, R88 ;  /* 0x000000585904723e */ /* 0x000fe400000000ff */
[----:B------:R-:W-:Y:S01]  /*dac0*/  F2FP.F16.F32.PACK_AB R5, R91, R90 ;  /* 0x0000005a5b05723e */ /* 0x000fe200000000ff */
[----:B------:R2:W-:Y:S01]  /*dad0*/  STSM.16.M88.4 [R174], R152 ;  /* 0x00000098ae007844 */ /* 0x0005e20000000200 */
[----:B------:R-:W-:Y:S02]  /*dae0*/  F2FP.F16.F32.PACK_AB R6, R93, R92 ;  /* 0x0000005c5d06723e */ /* 0x000fe400000000ff */
[----:B------:R-:W-:Y:S02]  /*daf0*/  F2FP.F16.F32.PACK_AB R7, R95, R94 ;  /* 0x0000005e5f07723e */ /* 0x000fe400000000ff */
[----:B------:R-:W-:-:S02]  /*db00*/  F2FP.F16.F32.PACK_AB R8, R97, R96 ;  /* 0x000000606108723e */ /* 0x000fc400000000ff */
[----:B------:R-:W-:Y:S01]  /*db10*/  F2FP.F16.F32.PACK_AB R9, R99, R98 ;  /* 0x000000626309723e */ /* 0x000fe200000000ff */
[----:B------:R-:W-:Y:S01]  /*db20*/  STSM.16.M88.4 [R3], R4 ;  /* 0x0000000403007844 */ /* 0x000fe20000000200 */
[----:B------:R-:W-:Y:S02]  /*db30*/  F2FP.F16.F32.PACK_AB R10, R101, R100 ;  /* 0x00000064650a723e */ /* 0x000fe400000000ff */
[----:B------:R-:W-:Y:S02]  /*db40*/  F2FP.F16.F32.PACK_AB R11, R103, R102 ;  /* 0x00000066670b723e */ /* 0x000fe400000000ff */
[----:B-1----:R-:W-:Y:S02]  /*db50*/  F2FP.F16.F32.PACK_AB R12, R105, R104 ;  /* 0x00000068690c723e */ /* 0x002fe400000000ff */
[----:B------:R-:W-:Y:S01]  /*db60*/  F2FP.F16.F32.PACK_AB R13, R107, R106 ;  /* 0x0000006a6b0d723e */ /* 0x000fe200000000ff */
[----:B------:R-:W-:Y:S01]  /*db70*/  STSM.16.M88.4 [R17], R8 ;  /* 0x0000000811007844 */ /* 0x000fe20000000200 */
[----:B------:R-:W-:-:S02]  /*db80*/  F2FP.F16.F32.PACK_AB R14, R109, R108 ;  /* 0x0000006c6d0e723e */ /* 0x000fc400000000ff */
[----:B------:R-:W-:Y:S02]  /*db90*/  F2FP.F16.F32.PACK_AB R15, R111, R110 ;  /* 0x0000006e6f0f723e */ /* 0x000fe400000000ff */
[----:B------:R-:W-:Y:S02]  /*dba0*/  MOV R170, R170 ;  /* 0x000000aa00aa7202 */ /* 0x000fe40000000f00 */
[----:B0-----:R-:W-:Y:S01]  /*dbb0*/  F2FP.F16.F32.PACK_AB R20, R113, R112 ;  /* 0x000000707114723e */ /* 0x001fe200000000ff */
[----:B------:R0:W-:Y:S01]  /*dbc0*/  STSM.16.M88.4 [R169], R12 ;  /* 0x0000000ca9007844 */ /* 0x0001e20000000200 */
[----:B------:R-:W-:Y:S02]  /*dbd0*/  F2FP.F16.F32.PACK_AB R21, R115, R114 ;  /* 0x000000727315723e */ /* 0x000fe400000000ff */
[----:B------:R-:W-:Y:S02]  /*dbe0*/  F2FP.F16.F32.PACK_AB R22, R117, R116 ;  /* 0x000000747516723e */ /* 0x000fe400000000ff */
[----:B------:R-:W-:-:S02]  /*dbf0*/  F2FP.F16.F32.PACK_AB R23, R119, R118 ;  /* 0x000000767717723e */ /* 0x000fc400000000ff */
[----:B--2---:R-:W-:Y:S02]  /*dc00*/  F2FP.F16.F32.PACK_AB R152, R121, R120 ;  /* 0x000000787998723e */ /* 0x004fe400000000ff */
[----:B------:R-:W-:Y:S01]  /*dc10*/  F2FP.F16.F32.PACK_AB R153, R123, R122 ;  /* 0x0000007a7b99723e */ /* 0x000fe200000000ff */
[----:B------:R-:W-:Y:S01]  /*dc20*/  STSM.16.M88.4 [R170], R20 ;  /* 0x00000014aa007844 */ /* 0x000fe20000000200 */
[----:B------:R-:W-:Y:S02]  /*dc30*/  F2FP.F16.F32.PACK_AB R154, R125, R124 ;  /* 0x0000007c7d9a723e */ /* 0x000fe400000000ff */
[----:B------:R-:W-:Y:S02]  /*dc40*/  F2FP.F16.F32.PACK_AB R155, R127, R126 ;  /* 0x0000007e7f9b723e */ /* 0x000fe400000000ff */
[----:B------:R-:W-:Y:S01]  /*dc50*/  F2FP.F16.F32.PACK_AB R156, R129, R128 ;  /* 0x00000080819c723e */ /* 0x000fe200000000ff */
[----:B0-----:R-:W-:Y:S01]  /*dc60*/  IMAD.U32 R12, RZ, RZ, UR12 ;  /* 0x0000000cff0c7e24 */ /* 0x001fe2000f8e00ff */
[----:B------:R-:W-:Y:S01]  /*dc70*/  F2FP.F16.F32.PACK_AB R157, R131, R130 ;  /* 0x00000082839d723e */ /* 0x000fe200000000ff */
[----:B------:R-:W-:Y:S01]  /*dc80*/  STSM.16.M88.4 [R18], R152 ;  /* 0x0000009812007844 */ /* 0x000fe20000000200 */
[----:B------:R-:W-:Y:S01]  /*dc90*/  F2FP.F16.F32.PACK_AB R158, R133, R132 ;  /* 0x00000084859e723e */ /* 0x000fe200000000ff */
[----:B------:R-:W-:Y:S01]  /*dca0*/  IMAD.U32 R13, RZ, RZ, UR13 ;  /* 0x0000000dff0d7e24 */ /* 0x000fe2000f8e00ff */
[----:B------:R-:W-:-:S02]  /*dcb0*/  F2FP.F16.F32.PACK_AB R159, R135, R134 ;  /* 0x00000086879f723e */ /* 0x000fc400000000ff */
[----:B------:R-:W-:Y:S02]  /*dcc0*/  MOV R166, R166 ;  /* 0x000000a600a67202 */ /* 0x000fe40000000f00 */
[----:B------:R-:W-:Y:S01]  /*dcd0*/  F2FP.F16.F32.PACK_AB R4, R137, R136 ;  /* 0x000000888904723e */ /* 0x000fe200000000ff */
[----:B------:R-:W-:Y:S01]  /*dce0*/  STSM.16.M88.4 [R168], R156 ;  /* 0x0000009ca8007844 */ /* 0x000fe20000000200 */
[----:B------:R-:W-:Y:S02]  /*dcf0*/  F2FP.F16.F32.PACK_AB R5, R139, R138 ;  /* 0x0000008a8b05723e */ /* 0x000fe400000000ff */
[----:B------:R-:W-:Y:S02]  /*dd00*/  F2FP.F16.F32.PACK_AB R6, R141, R140 ;  /* 0x0000008c8d06723e */ /* 0x000fe400000000ff */
[----:B------:R-:W-:Y:S02]  /*dd10*/  F2FP.F16.F32.PACK_AB R7, R143, R142 ;  /* 0x0000008e8f07723e */ /* 0x000fe400000000ff */
[----:B------:R-:W-:-:S02]  /*dd20*/  MOV R164, R164 ;  /* 0x000000a400a47202 */ /* 0x000fc40000000f00 */
[----:B------:R-:W-:Y:S01]  /*dd30*/  F2FP.F16.F32.PACK_AB R8, R145, R144 ;  /* 0x000000909108723e */ /* 0x000fe200000000ff */
[----:B------:R0:W-:Y:S01]  /*dd40*/  STSM.16.M88.4 [R166], R4 ;  /* 0x00000004a6007844 */ /* 0x0001e20000000200 */
[----:B------:R-:W-:Y:S02]  /*dd50*/  F2FP.F16.F32.PACK_AB R9, R147, R146 ;  /* 0x000000929309723e */ /* 0x000fe400000000ff */
[----:B------:R-:W-:Y:S02]  /*dd60*/  F2FP.F16.F32.PACK_AB R10, R149, R148 ;  /* 0x00000094950a723e */ /* 0x000fe400000000ff */
[----:B------:R-:W-:Y:S02]  /*dd70*/  F2FP.F16.F32.PACK_AB R11, R151, R150 ;  /* 0x00000096970b723e */ /* 0x000fe400000000ff */
[----:B------:R-:W-:-:S03]  /*dd80*/  ISETP.NE.U32.AND P0, PT, RZ, UR16, PT ;  /* 0x00000010ff007c0c */ /* 0x000fc6000bf05070 */
[----:B------:R1:W-:Y:S01]  /*dd90*/  STSM.16.M88.4 [R164], R8 ;  /* 0x00000008a4007844 */ /* 0x0003e20000000200 */
[----:B------:R-:W-:Y:S01]  /*dda0*/  BAR.SYNC.DEFER_BLOCKING 0x1, 0x100 ;  /* 0x0044000000007b1d */ /* 0x000fe20000010000 */
[----:B------:R-:W-:-:S13]  /*ddb0*/  ISETP.NE.AND.EX P0, PT, RZ, UR17, PT, P0 ;  /* 0x00000011ff007c0c */ /* 0x000fda000bf05300 */
[----:B------:R-:W2:Y:S01]  /*ddc0*/  @P0 LDG.E R12, desc[UR20][R12.64] ;  /* 0x000000140c0c0981 */ /* 0x000ea2000c1e1900 */
[----:B------:R-:W-:Y:S01]  /*ddd0*/  PLOP3.LUT P4, PT, PT, PT, UP0, 0x80, 0x0 ;  /* 0x000000000000781c */ /* 0x000fe20003f8f008 */
[----:B0-----:R-:W-:Y:S02]  /*dde0*/  IMAD.U32 R4, RZ, RZ, UR14 ;  /* 0x0000000eff047e24 */ /* 0x001fe4000f8e00ff */
[----:B------:R-:W-:-:S10]  /*ddf0*/  IMAD.U32 R5, RZ, RZ, UR15 ;  /* 0x0000000fff057e24 */ /* 0x000fd4000f8e00ff */
[----:B------:R0:W3:Y:S01]  /*de00*/  @P4 LDG.E R3, desc[UR20][R4.64] ;  /* 0x0000001404034981 */ /* 0x0000e2000c1e1900 */
[----:B------:R-:W-:Y:S01]  /*de10*/  UISETP.NE.AND UP0, UPT, UR19, URZ, UPT ;  /* 0x0000003f1300728c */ /* 0x000fe2000bf05270 */
[----:B------:R-:W-:Y:S01]  /*de20*/  VIADD R14, R19, UR61 ;  /* 0x0000003d130e7c36 */ /* 0x000fe20008000000 */
[----:B------:R-:W-:Y:S02]  /*de30*/  UISETP.NE.AND UP1, UPT, UR22, 0x1, UPT ;  /* 0x000000011600788c */ /* 0x000fe4000bf25270 */
[----:B------:R-:W-:Y:S01]  /*de40*/  USEL UR4, UR19, UR4, UP0 ;  /* 0x0000000413047287 */ /* 0x000fe20008000000 */
[----:B------:R-:W-:Y:S01]  /*de50*/  UMOV UR25, 0x9b8 ;  /* 0x000009b800197882 */ /* 0x000fe20000000000 */
[----:B------:R-:W-:Y:S02]  /*de60*/  UISETP.NE.U32.AND UP0, UPT, UR16, URZ, UPT ;  /* 0x0000003f1000728c */ /* 0x000fe4000bf05070 */
[----:B------:R-:W-:Y:S01]  /*de70*/  PLOP3.LUT P1, PT, PT, PT, UP1, 0x80, 0x0 ;  /* 0x000000000000781c */ /* 0x000fe20003f2f018 */
[----:B------:R-:W-:Y:S01]  /*de80*/  UISETP.GT.AND UP2, UPT, UR4, 0x1, UPT ;  /* 0x000000010400788c */ /* 0x000fe2000bf44270 */
[----:B0-----:R-:W-:Y:S01]  /*de90*/  IMAD.MOV.U32 R5, RZ, RZ, R14 ;  /* 0x000000ffff057224 */ /* 0x001fe200078e000e */
[----:B------:R-:W-:-:S02]  /*dea0*/  UISETP.NE.AND.EX UP0, UPT, UR17, URZ, UPT, UP0 ;  /* 0x0000003f1100728c */ /* 0x000fc4000bf05300 */
[----:B------:R-:W-:Y:S01]  /*deb0*/  USEL UR25, UR25, 0x978, UP2 ;  /* 0x0000097819197887 */ /* 0x000fe20009000000 */
[----:B------:R-:W-:Y:S01]  /*dec0*/  UMOV UR4, URZ ;  /* 0x0000003f00047c82 */ /* 0x000fe20008000000 */
[----:B------:R-:W-:Y:S02]  /*ded0*/  USHF.R.S32.HI UR14, URZ, 0x1f, UR9 ;  /* 0x0000001f3f0e7899 */ /* 0x000fe40008011409 */
[----:B------:R-:W-:Y:S02]  /*dee0*/  USEL UR9, UR9, URZ, !UP0 ;  /* 0x0000003f09097287 */ /* 0x000fe4000c000000 */
[----:B------:R-:W-:Y:S01]  /*def0*/  USEL UR23, UR18, URZ, UP2 ;  /* 0x0000003f12177287 */ /* 0x000fe20009000000 */
[----:B------:R-:W-:Y:S01]  /*df00*/  @UP1 ULDC UR27, c[0x0][0xbec] ;  /* 0x0002fb00001b1ab9 */ /* 0x000fe20000000800 */
[----:B------:R-:W-:Y:S01]  /*df10*/  USEL UR24, UR14, URZ, !UP0 ;  /* 0x0000003f0e187287 */ /* 0x000fe2000c000000 */
[----:B------:R-:W-:-:S03]  /*df20*/  @P1 IMAD.HI.U32 R4, R14, UR27, RZ ;  /* 0x0000001b0e041c27 */ /* 0x000fc6000f8e00ff */
[----:B------:R-:W-:Y:S01]  /*df30*/  ULDC.64 UR18, c[0x0][UR25+0x220] ;  /* 0x0000880019127abb */ /* 0x000fe20008000a00 */
[----:B------:R-:W-:Y:S01]  /*df40*/  ULDC.64 UR16, c[0x0][UR25+0x218] ;  /* 0x0000860019107abb */ /* 0x000fe20008000a00 */
[----:B------:R-:W-:Y:S01]  /*df50*/  UIMAD UR19, UR19, UR9, URZ ;  /* 0x00000009131372a4 */ /* 0x000fe2000f8e023f */
[----:B------:R-:W-:Y:S01]  /*df60*/  ULDC.64 UR20, c[0x0][UR25+0x228] ;  /* 0x00008a0019147abb */ /* 0x000fe20008000a00 */
[----:B------:R-:W-:Y:S01]  /*df70*/  UIMAD.WIDE.U32 UR14, UR16, UR26, URZ ;  /* 0x0000001a100e72a5 */ /* 0x000fe2000f8e003f */
[----:B------:R-:W-:Y:S01]  /*df80*/  @UP1 ULDC UR30, c[0x0][0xbf0] ;  /* 0x0002fc00001e1ab9 */ /* 0x000fe20000000800 */
[----:B------:R-:W-:Y:S01]  /*df90*/  UIMAD UR26, UR17, UR26, URZ ;  /* 0x0000001a111a72a4 */ /* 0x000fe2000f8e023f */
[----:B------:R-:W-:Y:S01]  /*dfa0*/  @P1 SHF.R.U32.HI R5, RZ, UR30, R4 ;  /* 0x0000001eff051c19 */ /* 0x000fe20008011604 */
[----:B------:R-:W-:Y:S02]  /*dfb0*/  UIMAD.WIDE.U32 UR28, UR20, UR23, URZ ;  /* 0x00000017141c72a5 */ /* 0x000fe4000f8e003f */
[----:B------:R-:W-:-:S02]  /*dfc0*/  UIMAD.WIDE.U32 UR16, UR18, UR9, URZ ;  /* 0x00000009121072a5 */ /* 0x000fc4000f8e003f */
[----:B------:R-:W-:Y:S01]  /*dfd0*/  UIMAD UR20, UR21, UR23, URZ ;  /* 0x00000017151472a4 */ /* 0x000fe2000f8e023f */
[----:B------:R-:W-:Y:S01]  /*dfe0*/  IMAD.MOV R7, RZ, RZ, -R5 ;  /* 0x000000ffff077224 */ /* 0x000fe200078e0a05 */
[----:B------:R-:W-:Y:S01]  /*dff0*/  UIMAD UR19, UR18, UR24, UR19 ;  /* 0x00000018121372a4 */ /* 0x000fe2000f8e0213 */
[----:B------:R-:W-:Y:S01]  /*e000*/  IMAD.U32 R4, RZ, RZ, UR28 ;  /* 0x0000001cff047e24 */ /* 0x000fe2000f8e00ff */
[----:B------:R-:W-:Y:S01]  /*e010*/  UIADD3 UR20, UR29, UR20, URZ ;  /* 0x000000141d147290 */ /* 0x000fe2000fffe03f */
[----:B------:R-:W-:Y:S01]  /*e020*/  IMAD R7, R7, UR22, R14 ;  /* 0x0000001607077c24 */ /* 0x000fe2000f8e020e */
[----:B------:R-:W-:Y:S02]  /*e030*/  UIADD3 UR19, UR17, UR19, URZ ;  /* 0x0000001311137290 */ /* 0x000fe4000fffe03f */
[----:B------:R-:W-:Y:S02]  /*e040*/  UIADD3 UR26, UR15, UR26, URZ ;  /* 0x0000001a0f1a7290 */ /* 0x000fe4000fffe03f */
[----:B-1----:R-:W-:Y:S01]  /*e050*/  IMAD.U32 R8, RZ, RZ, UR20 ;  /* 0x00000014ff087e24 */ /* 0x002fe2000f8e00ff */
[----:B------:R-:W-:-:S02]  /*e060*/  SHF.R.S32.HI R6, RZ, 0x1f, R7 ;  /* 0x0000001fff067819 */ /* 0x000fc40000011407 */
[----:B--2---:R-:W-:-:S13]  /*e070*/  @P0 R2UR UR4, R12 ;  /* 0x000000000c0402ca */ /* 0x004fda00000e0000 */
[----:B------:R-:W-:Y:S02]  /*e080*/  UIADD3 UR14, UP0, UP3, UR16, UR14, UR4 ;  /* 0x0000000e100e7290 */ /* 0x000fe4000fb1e004 */
[----:B------:R-:W-:-:S04]  /*e090*/  USHF.R.S32.HI UR17, URZ, 0x1f, UR4 ;  /* 0x0000001f3f117899 */ /* 0x000fc80008011404 */
[----:B------:R-:W-:Y:S01]  /*e0a0*/  UIADD3.X UR16, UR19, UR26, UR17, UP0, UP3 ;  /* 0x0000001a13107290 */ /* 0x000fe200087e6411 */
[----:B------:R-:W-:Y:S01]  /*e0b0*/  IADD3 R4, P2, P3, R5, UR14, R4 ;  /* 0x0000000e05047c10 */ /* 0x000fe2000fb5e004 */
[----:B------:R-:W-:Y:S01]  /*e0c0*/  ULDC.64 UR14, c[0x0][UR25+0x210] ;  /* 0x00008400190e7abb */ /* 0x000fe20008000a00 */
[----:B------:R-:W-:Y:S01]  /*e0d0*/  SHF.R.S32.HI R5, RZ, 0x1f, R5 ;  /* 0x0000001fff057819 */ /* 0x000fe20000011405 */
[----:B------:R-:W-:Y:S01]  /*e0e0*/  IMAD R9, R7, UR15, RZ ;  /* 0x0000000f07097c24 */ /* 0x000fe2000f8e02ff */
[----:B------:R-:W-:Y:S01]  /*e0f0*/  ULDC.64 UR18, c[0x0][0xba8] ;  /* 0x0002ea0000127ab9 */ /* 0x000fe20000000a00 */
[----:B------:R-:W-:Y:S01]  /*e100*/  @!UP2 ULDC UR18, c[0x0][0xb50] ;  /* 0x0002d4000012aab9 */ /* 0x000fe20000000800 */
[----:B------:R-:W-:Y:S01]  /*e110*/  IADD3.X R5, R5, UR16, R8, P2, P3 ;  /* 0x0000001005057c10 */ /* 0x000fe200097e6408 */
[----:B------:R-:W-:Y:S01]  /*e120*/  IMAD R9, R6, UR14, R9 ;  /* 0x0000000e06097c24 */ /* 0x000fe2000f8e0209 */
[----:B------:R-:W-:Y:S01]  /*e130*/  @!UP2 ULDC UR19, c[0x0][0xb54] ;  /* 0x0002d5000013aab9 */ /* 0x000fe20000000800 */
[----:B------:R-:W-:Y:S01]  /*e140*/  IMAD.WIDE.U32 R4, R7, UR14, R4 ;  /* 0x0000000e07047c25 */ /* 0x000fe2000f8e0004 */
[----:B------:R-:W-:Y:S01]  /*e150*/  ULDC UR14, c[0x0][0xa88] ;  /* 0x0002a200000e7ab9 */ /* 0x000fe20000000800 */
[----:B---3--:R-:W-:-:S02]  /*e160*/  @P4 R2UR UR14, R3 ;  /* 0x00000000030e42ca */ /* 0x008fc400000e0000 */
[----:B------:R-:W-:Y:S01]  /*e170*/  IMAD.IADD R5, R5, 0x1, R9 ;  /* 0x0000000105057824 */ /* 0x000fe200078e0209 */
[----:B------:R-:W-:-:S04]  /*e180*/  LEA R9, P2, R4, UR18, 0x2 ;  /* 0x0000001204097c11 */ /* 0x000fc8000f8410ff */
[----:B------:R-:W-:Y:S01]  /*e190*/  LEA.HI.X R10, R4, UR19, R5, 0x2, P2 ;  /* 0x00000013040a7c11 */ /* 0x000fe200090f1405 */
[----:B------:R-:W-:Y:S08]  /*e1a0*/  @P4 BRA `(.L_x_1284) ;  /* 0x00000000002c4947 */ /* 0x000ff00003800000 */
[----:B------:R-:W-:Y:S05]  /*e1b0*/  @!P0 BRA `(.L_x_1284) ;  /* 0x0000000000288947 */ /* 0x000fea0003800000 */
[----:B------:R-:W-:Y:S01]  /*e1c0*/  IMAD.U32 R4, RZ, RZ, UR12 ;  /* 0x0000000cff047e24 */ /* 0x000fe2000f8e00ff */
[----:B------:R-:W-:Y:S01]  /*e1d0*/  ULDC.64 UR14, c[0x0][0x208] ;  /* 0x00008200000e7ab9 */ /* 0x000fe20000000a00 */
[----:B------:R-:W-:Y:S02]  /*e1e0*/  IMAD.U32 R6, RZ, RZ, UR12 ;  /* 0x0000000cff067e24 */ /* 0x000fe4000f8e00ff */
[----:B------:R-:W-:Y:S02]  /*e1f0*/  IMAD.U32 R5, RZ, RZ, UR13 ;  /* 0x0000000dff057e24 */ /* 0x000fe4000f8e00ff */
[----:B------:R-:W-:-:S03]  /*e200*/  IMAD.U32 R7, RZ, RZ, UR13 ;  /* 0x0000000dff077e24 */ /* 0x000fc6000f8e00ff */
[----:B------:R-:W2:Y:S04]  /*e210*/  LDG.E R4, desc[UR14][R4.64] ;  /* 0x0000000e04047981 */ /* 0x000ea8000c1e1900 */
[----:B------:R-:W3:Y:S01]  /*e220*/  LDG.E R6, desc[UR14][R6.64+0x4] ;  /* 0x0000040e06067981 */ /* 0x000ee2000c1e1900 */
[----:B--2---:R-:W-:Y:S02]  /*e230*/  R2UR UR12, R4 ;  /* 0x00000000040c72ca */ /* 0x004fe400000e0000 */
[----:B---3--:R-:W-:-:S13]  /*e240*/  R2UR UR14, R6 ;  /* 0x00000000060e72ca */ /* 0x008fda00000e0000 */
[----:B------:R-:W-:-:S12]  /*e250*/  UIADD3 UR14, -UR12, UR14, URZ ;  /* 0x0000000e0c0e7290 */ /* 0x000fd8000fffe13f */
.L_x_1284:
[----:B------:R-:W2:Y:S01]  /*e260*/  LDL R3, [R1+0x5c] ;  /* 0x00005c0001037983 */ /* 0x000ea20000100800 */
[----:B------:R-:W-:Y:S01]  /*e270*/  UIMAD UR12, UR14, UR22, URZ ;  /* 0x000000160e0c72a4 */ /* 0x000fe2000f8e023f */
[----:B------:R-:W-:Y:S01]  /*e280*/  LOP3.LUT P0, RZ, R233, 0x3, RZ, 0xc0, !PT ;  /* 0x00000003e9ff7812 */ /* 0x000fe2000780c0ff */
[----:B------:R-:W-:Y:S01]  /*e290*/  ULDC.64 UR18, c[0x0][0x208] ;  /* 0x0000820000127ab9 */ /* 0x000fe20000000a00 */
[----:B------:R-:W-:Y:S04]  /*e2a0*/  SHFL.IDX PT, R4, R9, RZ, 0x1c1f ;  /* 0x001c1fff09047589 */ /* 0x000fe800000e0000 */
[----:B------:R-:W0:Y:S04]  /*e2b0*/  SHFL.IDX PT, R5, R10, RZ, 0x1c1f ;  /* 0x001c1fff0a057589 */ /* 0x000e2800000e0000 */
[----:B------:R-:W-:Y:S04]  /*e2c0*/  SHFL.IDX PT, R6, R9, 0x1, 0x1c1f ;  /* 0x003c1f0009067f89 */ /* 0x000fe800000e0000 */
[----:B------:R-:W1:Y:S01]  /*e2d0*/  SHFL.IDX PT, R7, R10, 0x1, 0x1c1f ;  /* 0x003c1f000a077f89 */ /* 0x000e6200000e0000 */
[----:B--2---:R-:W-:-:S04]  /*e2e0*/  VIADD R11, R3, UR61 ;  /* 0x0000003d030b7c36 */ /* 0x004fc80008000000 */
        /* <DEDUP_REMOVED lines=116> */
[----:B0-----:R-:W-:Y:S01]  /*ea30*/  IMAD R2, R17, 0x20, R78 ;  /* 0x0000002011027824 */ /* 0x001fe200078e024e */
[----:B------:R-:W-:Y:S01]  /*ea40*/  UIMAD.WIDE.U32 UR10, UR4, UR14, URZ ;  /* 0x0000000e040a72a5 */ /* 0x000fe2000f8e003f */
[----:B------:R-:W-:Y:S01]  /*ea50*/  @!PT LDS RZ, [RZ] ;  /* 0x00000000fffff984 */ /* 0x000fe20000000800 */
[----:B------:R-:W-:Y:S01]  /*ea60*/  @!PT LDS RZ, [RZ] ;  /* 0x00000000fffff984 */ /* 0x000fe20000000800 */
[----:B------:R-:W-:Y:S01]  /*ea70*/  @!PT LDS RZ, [RZ] ;  /* 0x00000000fffff984 */ /* 0x000fe20000000800 */
[----:B------:R-:W-:Y:S01]  /*ea80*/  @!PT LDS RZ, [RZ] ;  /* 0x00000000fffff984 */ /* 0x000fe20000000800 */
[----:B------:R0:W-:Y:S06]  /*ea90*/  MEMBAR.ALL.CTA ;  /* 0x0000000000007992 */ /* 0x0001ec0000008000 */
[----:B0-----:R-:W0:Y:S01]  /*eaa0*/  FENCE.VIEW.ASYNC.S ;  /* 0x00000000000073c6 */ /* 0x001e220000000000 */
[----:B------:R-:W-:-:S03]  /*eab0*/  UIMAD UR13, UR4, UR15, UR13 ;  /* 0x0000000f040d72a4 */ /* 0x000fc6000f8e020d */
[----:B------:R-:W-:Y:S01]  /*eac0*/  ULDC.64 UR14, c[0x0][0xae8] ;  /* 0x0002ba00000e7ab9 */ /* 0x000fe20000000a00 */
[----:B------:R-:W-:Y:S02]  /*ead0*/  UIADD3 UR11, UR11, UR13, URZ ;  /* 0x0000000d0b0b7290 */ /* 0x000fe4000fffe03f */
[----:B------:R-:W-:Y:S02]  /*eae0*/  USHF.R.S32.HI UR4, URZ, 0x1f, UR9 ;  /* 0x0000001f3f047899 */ /* 0x000fe40008011409 */
[----:B------:R-:W-:Y:S01]  /*eaf0*/  UIMAD.WIDE.U32 UR10, UR16, UR14, UR10 ;  /* 0x0000000e100a72a5 */ /* 0x000fe2000f8e000a */
[----:B------:R-:W-:Y:S01]  /*eb00*/  VIADD R72, R2, UR61 ;  /* 0x0000003d02487c36 */ /* 0x000fe20008000000 */
        /* <DEDUP_REMOVED lines=25> */
[----:B------:R-:W-:Y:S02]  /*eca0*/  VIADD R78, R78, UR61 ;  /* 0x0000003d4e4e7c36 */ /* 0x000fe40008000000 */
[----:B------:R-:W-:-:S02]  /*ecb0*/  IMAD R17, R73, UR11, R18 ;  /* 0x0000000b49117c24 */ /* 0x000fc4000f8e0212 */
[----:B------:R-:W-:Y:S01]  /*ecc0*/  IMAD.WIDE.U32 R2, R73, UR10, R2 ;  /* 0x0000000a49027c25 */ /* 0x000fe2000f8e0002 */
[----:B------:R-:W-:-:S03]  /*ecd0*/  ULDC.64 UR10, c[0x0][0xa80] ;  /* 0x0002a000000a7ab9 */ /* 0x000fc60000000a00 */
[----:B------:R-:W-:Y:S02]  /*ece0*/  VIADD R18, R78, 0x20 ;  /* 0x000000204e127836 */ /* 0x000fe40000000000 */
[----:B------:R-:W-:Y:S01]  /*ecf0*/  IMAD.IADD R3, R3, 0x1, R17 ;  /* 0x0000000103037824 */ /* 0x000fe200078e0211 */
[----:B------:R-:W-:Y:S01]  /*ed00*/  LEA R17, P2, R2, UR10, 0x1 ;  /* 0x0000000a02117c11 */ /* 0x000fe2000f8408ff */
[----:B------:R-:W-:Y:S01]  /*ed10*/  UIADD3 UR8, UR8, 0x30820, URZ ;  /* 0x0003082008087890 */ /* 0x000fe2000fffe03f */
        /* <DEDUP_REMOVED lines=36> */
.L_x_1287:
[----:B------:R-:W-:Y:S05]  /*ef60*/  BSYNC B1 ;  /* 0x0000000000017941 */ /* 0x000fea0003800000 */
.L_x_1286:
[----:B0----5:R0:W3:Y:S01]  /*ef70*/  SHFL.IDX PT, R25, R18, 0x1, 0x181f ;  /* 0x00381f0012197f89 */ /* 0x0210e200000e0000 */
[----:B------:R-:W-:Y:S03]  /*ef80*/  BSSY B1, `(.L_x_1288) ;  /* 0x0000015000017945 */ /* 0x000fe60003800000 */
[----:B------:R0:W4:Y:S01]  /*ef90*/  SHFL.IDX PT, R7, R17, 0x1, 0x181f ;  /* 0x00381f0011077f89 */ /* 0x00012200000e0000 */
        /* <DEDUP_REMOVED lines=19> */
.L_x_1289:
[----:B------:R-:W-:Y:S05]  /*f0d0*/  BSYNC B1 ;  /* 0x0000000000017941 */ /* 0x000fea0003800000 */
.L_x_1288:
        /* <DEDUP_REMOVED lines=22> */
.L_x_1291:
[----:B------:R-:W-:Y:S05]  /*f240*/  BSYNC B1 ;  /* 0x0000000000017941 */ /* 0x000fea0003800000 */
.L_x_1290:
[----:B0-----:R-:W-:Y:S01]  /*f250*/  VIADD R2, R78, 0x60 ;  /* 0x000000604e027836 */ /* 0x001fe20000000000 */
[----:B------:R0:W0:Y:S04]  /*f260*/  SHFL.IDX PT, R9, R18, 0x3, 0x181f ;  /* 0x00781f0012097f89 */ /* 0x00002800000e0000 */
[----:B------:R-:W-:Y:S01]  /*f270*/  ISETP.GE.AND P0, PT, R2, UR12, PT ;  /* 0x0000000c02007c0c */ /* 0x000fe2000bf06270 */
[----:B---3--:R-:W3:-:S12]  /*f280*/  SHFL.IDX PT, R17, R17, 0x3, 0x181f ;  /* 0x00781f0011117f89 */ /* 0x008ed800000e0000 */
[----:B------:R-:W-:Y:S05]  /*f290*/  @P0 BRA `(.L_x_1292) ;  /* 0x0000002800000947 */ /* 0x000fea0003800000 */
[----:B------:R-:W-:Y:S01]  /*f2a0*/  ULDC UR4, c[0x0][0xac8] ;  /* 0x0002b20000047ab9 */ /* 0x000fe20000000800 */
[----:B------:R-:W-:Y:S01]  /*f2b0*/  ULDC.64 UR8, c[0x0][0x208] ;  /* 0x0000820000087ab9 */ /* 0x000fe20000000a00 */
[----:B------:R-:W-:Y:S02]  /*f2c0*/  ISETP.GE.AND P3, PT, R0, UR4, PT ;  /* 0x0000000400007c0c */ /* 0x000fe4000bf66270 */
[----:B------:R-:W-:Y:S02]  /*f2d0*/  ISETP.GE.AND P4, PT, R80, UR4, PT ;  /* 0x0000000450007c0c */ /* 0x000fe4000bf86270 */
[----:B------:R-:W-:-:S09]  /*f2e0*/  ISETP.GE.AND P5, PT, R82, UR4, PT ;  /* 0x0000000452007c0c */ /* 0x000fd2000bfa6270 */
[-C--:B---3--:R-:W-:Y:S02]  /*f2f0*/  @!P3 LEA R2, P0, R0, R17.reuse, 0x1 ;  /* 0x000000110002b211 */ /* 0x088fe400078008ff */
[----:B------:R-:W-:Y:S02]  /*f300*/  @!P4 LEA R4, P1, R80, R17, 0x1 ;  /* 0x000000115004c211 */ /* 0x000fe400078208ff */
[----:B0-----:R-:W-:Y:S02]  /*f310*/  @!P3 LEA.HI.X R3, R0, R9, R86, 0x1, P0 ;  /* 0x000000090003b211 */ /* 0x001fe400000f0c56 */
        /* <DEDUP_REMOVED lines=13> */
.L_x_1285:
        /* <DEDUP_REMOVED lines=9> */
[----:B------:R-:W-:Y:S01]  /*f480*/  BSSY B1, `(.L_x_1293) ;  /* 0x00000cc000017945 */ /* 0x000fe20003800000 */
[----:B------:R-:W-:Y:S01]  /*f490*/  UIADD3 UR11, UR11, UR13, URZ ;  /* 0x0000000d0b0b7290 */ /* 0x000fe2000fffe03f */
[----:B------:R-:W-:Y:S01]  /*f4a0*/  SHF.R.S32.HI R152, RZ, 0x1f, R207 ;  /* 0x0000001fff987819 */ /* 0x000fe200000114cf */
[----:B------:R-:W-:Y:S01]  /*f4b0*/  ULDC.64 UR14, c[0x0][0xb38] ;  /* 0x0002ce00000e7ab9 */ /* 0x000fe20000000a00 */
[----:B------:R-:W-:Y:S01]  /*f4c0*/  ULDC.64 UR16, c[0x0][0xb40] ;  /* 0x0002d00000107ab9 */ /* 0x000fe20000000a00 */
[----:B------:R-:W-:Y:S01]  /*f4d0*/  UIMAD.WIDE.U32 UR10, UR19, UR14, UR10 ;  /* 0x0000000e130a72a5 */ /* 0x000fe2000f8e000a */
[----:B------:R-:W-:Y:S01]  /*f4e0*/  SHF.R.S32.HI R153, RZ, 0x1f, R208 ;  /* 0x0000001fff997819 */ /* 0x000fe200000114d0 */
[----:B------:R-:W-:Y:S01]  /*f4f0*/  UIMAD UR4, UR4, UR16, URZ ;  /* 0x00000010040472a4 */ /* 0x000fe2000f8e023f */
[----:B------:R-:W-:Y:S01]  /*f500*/  SHF.R.S32.HI R154, RZ, 0x1f, R209 ;  /* 0x0000001fff9a7819 */ /* 0x000fe200000114d1 */
        /* <DEDUP_REMOVED lines=46> */
[----:B------:R-:W-:-:S02]  /*f7f0*/  LEA R0, P1, R2, UR10, 0x2 ;  /* 0x0000000a02007c11 */ /* 0x000fc4000f8210ff */
[----:B------:R-:W-:Y:S02]  /*f800*/  SHF.R.S32.HI R169, RZ, 0x1f, R224 ;  /* 0x0000001fffa97819 */ /* 0x000fe400000114e0 */
[----:B------:R-:W-:Y:S01]  /*f810*/  LEA.HI.X R9, R2, UR11, R9, 0x2, P1 ;  /* 0x0000000b02097c11 */ /* 0x000fe200088f1409 */
[----:B------:R0:W1:Y:S01]  /*f820*/  SHFL.IDX PT, R10, R0, RZ, 0x1c1f ;  /* 0x001c1fff000a7589 */ /* 0x00006200000e0000 */
[----:B------:R-:W-:Y:S02]  /*f830*/  SHF.R.S32.HI R170, RZ, 0x1f, R225 ;  /* 0x0000001fffaa7819 */ /* 0x000fe400000114e1 */
[----:B------:R-:W-:Y:S01]  /*f840*/  SHF.R.S32.HI R171, RZ, 0x1f, R226 ;  /* 0x0000001fffab7819 */ /* 0x000fe200000114e2 */
[----:B------:R0:W2:Y:S01]  /*f850*/  SHFL.IDX PT, R11, R9, RZ, 0x1c1f ;  /* 0x001c1fff090b7589 */ /* 0x0000a200000e0000 */
[----:B------:R-:W-:Y:S02]  /*f860*/  SHF.R.S32.HI R172, RZ, 0x1f, R227 ;  /* 0x0000001fffac7819 */ /* 0x000fe400000114e3 */
[----:B------:R-:W-:-:S02]  /*f870*/  SHF.R.S32.HI R173, RZ, 0x1f, R228 ;  /* 0x0000001fffad7819 */ /* 0x000fc400000114e4 */
[----:B------:R-:W-:Y:S02]  /*f880*/  SHF.R.S32.HI R174, RZ, 0x1f, R229 ;  /* 0x0000001fffae7819 */ /* 0x000fe400000114e5 */
[----:B------:R-:W-:Y:S01]  /*f890*/  SHF.R.S32.HI R175, RZ, 0x1f, R16 ;  /* 0x0000001fffaf7819 */ /* 0x000fe20000011410 */
[----:B0-----:R-:W-:Y:S06]  /*f8a0*/  @P0 BRA `(.L_x_1294) ;  /* 0x0000000800240947 */ /* 0x001fec0003800000 */
[----:B------:R-:W-:Y:S01]  /*f8b0*/  ULDC UR4, c[0x0][0xac8] ;  /* 0x0002b20000047ab9 */ /* 0x000fe20000000800 */
[----:B------:R-:W-:Y:S01]  /*f8c0*/  ULDC.64 UR8, c[0x0][0x208] ;  /* 0x0000820000087ab9 */ /* 0x000fe20000000a00 */
[C---:B------:R-:W-:Y:S01]  /*f8d0*/  ISETP.GE.AND P5, PT, R16.reuse, UR4, PT ;  /* 0x0000000410007c0c */ /* 0x040fe2000bfa6270 */
[----:B------:R-:W-:Y:S01]  /*f8e0*/  VIADD R17, R16, 0xe8 ;  /* 0x000000e810117836 */ /* 0x000fe20000000000 */
[----:B------:R-:W-:Y:S02]  /*f8f0*/  ISETP.GE.AND P4, PT, R229, UR4, PT ;  /* 0x00000004e5007c0c */ /* 0x000fe4000bf86270 */
[----:B------:R-:W-:Y:S02]  /*f900*/  ISETP.GE.AND P3, PT, R228, UR4, PT ;  /* 0x00000004e4007c0c */ /* 0x000fe4000bf66270 */
[----:B------:R-:W-:-:S07]  /*f910*/  ISETP.GE.AND P0, PT, R227, UR4, PT ;  /* 0x00000004e3007c0c */ /* 0x000fce000bf06270 */
[CC--:B-1----:R-:W-:Y:S02]  /*f920*/  @!P5 LEA R2, P1, R16.reuse, R10.reuse, 0x2 ;  /* 0x0000000a1002d211 */ /* 0x0c2fe400078210ff */
[CC--:B------:R-:W-:Y:S02]  /*f930*/  @!P4 LEA R4, P2, R229.reuse, R10.reuse, 0x2 ;  /* 0x0000000ae504c211 */ /* 0x0c0fe400078410ff */
[-C--:B--2---:R-:W-:Y:S02]  /*f940*/  @!P5 LEA.HI.X R3, R16, R11.reuse, R175, 0x2, P1 ;  /* 0x0000000b1003d211 */ /* 0x084fe400008f14af */
[----:B------:R-:W-:Y:S02]  /*f950*/  ISETP.GE.AND P1, PT, R226, UR4, PT ;  /* 0x00000004e2007c0c */ /* 0x000fe4000bf26270 */
[----:B------:R-:W-:Y:S01]  /*f960*/  @!P3 LEA R6, P6, R228, R10, 0x2 ;  /* 0x0000000ae406b211 */ /* 0x000fe200078c10ff */
[----:B------:R0:W-:Y:S01]  /*f970*/  @!P5 ST.E.64 desc[UR8][R2.64], R24 ;  /* 0x000000180200d985 */ /* 0x0001e2000c101b08 */
[----:B------:R-:W-:-:S02]  /*f980*/  @!P4 LEA.HI.X R5, R229, R11, R174, 0x2, P2 ;  /* 0x0000000be505c211 */ /* 0x000fc400010f14ae */
[----:B------:R-:W-:Y:S02]  /*f990*/  ISETP.GE.AND P2, PT, R225, UR4, PT ;  /* 0x00000004e1007c0c */ /* 0x000fe4000bf46270 */
[----:B------:R-:W-:Y:S01]  /*f9a0*/  @!P3 LEA.HI.X R7, R228, R11, R173, 0x2, P6 ;  /* 0x0000000be407b211 */ /* 0x000fe200030f14ad */
[----:B------:R1:W-:Y:S01]  /*f9b0*/  @!P4 ST.E.64 desc[UR8][R4.64], R28 ;  /* 0x0000001c0400c985 */ /* 0x0003e2000c101b08 */
[----:B------:R-:W-:-:S03]  /*f9c0*/  ISETP.GE.AND P4, PT, R223, UR4, PT ;  /* 0x00000004df007c0c */ /* 0x000fc6000bf86270 */
[----:B------:R2:W-:Y:S01]  /*f9d0*/  @!P3 ST.E.64 desc[UR8][R6.64], R32 ;  /* 0x000000200600b985 */ /* 0x0005e2000c101b08 */
[----:B------:R-:W-:Y:S02]  /*f9e0*/  ISETP.GE.AND P3, PT, R224, UR4, PT ;  /* 0x00000004e0007c0c */ /* 0x000fe4000bf66270 */
[----:B0-----:R-:W-:-:S04]  /*f9f0*/  @!P0 LEA R2, P6, R227, R10, 0x2 ;  /* 0x0000000ae3028211 */ /* 0x001fc800078c10ff */
[----:B------:R-:W-:Y:S02]  /*fa00*/  @!P0 LEA.HI.X R3, R227, R11, R172, 0x2, P6 ;  /* 0x0000000be3038211 */ /* 0x000fe400030f14ac */
[----:B-1----:R-:W-:-:S03]  /*fa10*/  @!P1 LEA R4, P5, R226, R10, 0x2 ;  /* 0x0000000ae2049211 */ /* 0x002fc600078a10ff */
[----:B------:R0:W-:Y:S01]  /*fa20*/  @!P0 ST.E.64 desc[UR8][R2.64], R36 ;  /* 0x0000002402008985 */ /* 0x0001e2000c101b08 */
[-C--:B------:R-:W-:Y:S02]  /*fa30*/  @!P1 LEA.HI.X R5, R226, R11.reuse, R171, 0x2, P5 ;  /* 0x0000000be2059211 */ /* 0x080fe400028f14ab */
[----:B------:R-:W-:Y:S02]  /*fa40*/  ISETP.GE.AND P5, PT, R222, UR4, PT ;  /* 0x00000004de007c0c */ /* 0x000fe4000bfa6270 */
[----:B--2---:R-:W-:Y:S01]  /*fa50*/  @!P2 LEA R6, P6, R225, R10, 0x2 ;  /* 0x0000000ae106a211 */ /* 0x004fe200078c10ff */
[----:B------:R1:W-:Y:S01]  /*fa60*/  @!P1 ST.E.64 desc[UR8][R4.64], R40 ;  /* 0x0000002804009985 */ /* 0x0003e2000c101b08 */
[----:B------:R-:W-:Y:S02]  /*fa70*/  ISETP.GE.AND P0, PT, R221, UR4, PT ;  /* 0x00000004dd007c0c */ /* 0x000fe4000bf06270 */
[----:B------:R-:W-:Y:S02]  /*fa80*/  @!P2 LEA.HI.X R7, R225, R11, R170, 0x2, P6 ;  /* 0x0000000be107a211 */ /* 0x000fe400030f14aa */
[----:B------:R-:W-:-:S02]  /*fa90*/  ISETP.GE.AND P1, PT, R220, UR4, PT ;  /* 0x00000004dc007c0c */ /* 0x000fc4000bf26270 */
[CC--:B0-----:R-:W-:Y:S01]  /*faa0*/  @!P3 LEA R2, P6, R224.reuse, R10.reuse, 0x2 ;  /* 0x0000000ae002b211 */ /* 0x0c1fe200078c10ff */
[----:B------:R0:W-:Y:S03]  /*fab0*/  @!P2 ST.E.64 desc[UR8][R6.64], R44 ;  /* 0x0000002c0600a985 */ /* 0x0001e6000c101b08 */
[----:B------:R-:W-:Y:S02]  /*fac0*/  @!P3 LEA.HI.X R3, R224, R11, R169, 0x2, P6 ;  /* 0x0000000be003b211 */ /* 0x000fe400030f14a9 */
[----:B-1----:R-:W-:-:S03]  /*fad0*/  @!P4 LEA R4, P2, R223, R10, 0x2 ;  /* 0x0000000adf04c211 */ /* 0x002fc600078410ff */
[----:B------:R1:W-:Y:S01]  /*fae0*/  @!P3 ST.E.64 desc[UR8][R2.64], R48 ;  /* 0x000000300200b985 */ /* 0x0003e2000c101b08 */
[----:B------:R-:W-:Y:S02]  /*faf0*/  @!P4 LEA.HI.X R5, R223, R11, R168, 0x2, P2 ;  /* 0x0000000bdf05c211 */ /* 0x000fe400010f14a8 */
[----:B------:R-:W-:Y:S02]  /*fb00*/  ISETP.GE.AND P2, PT, R219, UR4, PT ;  /* 0x00000004db007c0c */ /* 0x000fe4000bf46270 */
[----:B------:R-:W-:Y:S01]  /*fb10*/  ISETP.GE.AND P3, PT, R218, UR4, PT ;  /* 0x00000004da007c0c */ /* 0x000fe2000bf66270 */
[----:B------:R2:W-:Y:S01]  /*fb20*/  @!P4 ST.E.64 desc[UR8][R4.64], R52 ;  /* 0x000000340400c985 */ /* 0x0005e2000c101b08 */
[----:B0-----:R-:W-:-:S04]  /*fb30*/  @!P5 LEA R6, P6, R222, R10, 0x2 ;  /* 0x0000000ade06d211 */ /* 0x001fc800078c10ff */
[----:B------:R-:W-:Y:S02]  /*fb40*/  @!P5 LEA.HI.X R7, R222, R11, R167, 0x2, P6 ;  /* 0x0000000bde07d211 */ /* 0x000fe400030f14a7 */
[----:B-1----:R-:W-:-:S03]  /*fb50*/  @!P0 LEA R2, P4, R221, R10, 0x2 ;  /* 0x0000000add028211 */ /* 0x002fc600078810ff */
[----:B------:R0:W-:Y:S01]  /*fb60*/  @!P5 ST.E.64 desc[UR8][R6.64], R56 ;  /* 0x000000380600d985 */ /* 0x0001e2000c101b08 */
[-C--:B------:R-:W-:Y:S02]  /*fb70*/  @!P0 LEA.HI.X R3, R221, R11.reuse, R166, 0x2, P4 ;  /* 0x0000000bdd038211 */ /* 0x080fe400020f14a6 */
[C---:B--2---:R-:W-:Y:S02]  /*fb80*/  @!P1 LEA R4, P5, R220.reuse, R10, 0x2 ;  /* 0x0000000adc049211 */ /* 0x044fe400078a10ff */
[----:B------:R-:W-:Y:S01]  /*fb90*/  ISETP.GE.AND P4, PT, R217, UR4, PT ;  /* 0x00000004d9007c0c */ /* 0x000fe2000bf86270 */
[----:B------:R1:W-:Y:S01]  /*fba0*/  @!P0 ST.E.64 desc[UR8][R2.64], R60 ;  /* 0x0000003c02008985 */ /* 0x0003e2000c101b08 */
[----:B------:R-:W-:Y:S02]  /*fbb0*/  @!P1 LEA.HI.X R5, R220, R11, R165, 0x2, P5 ;  /* 0x0000000bdc059211 */ /* 0x000fe400028f14a5 */
[----:B------:R-:W-:-:S03]  /*fbc0*/  ISETP.GE.AND P5, PT, R216, UR4, PT ;  /* 0x00000004d8007c0c */ /* 0x000fc6000bfa6270 */
[----:B------:R2:W-:Y:S01]  /*fbd0*/  @!P1 ST.E.64 desc[UR8][R4.64], R64 ;  /* 0x0000004004009985 */ /* 0x0005e2000c101b08 */
[CC--:B0-----:R-:W-:Y:S02]  /*fbe0*/  @!P2 LEA R6, P6, R219.reuse, R10.reuse, 0x2 ;  /* 0x0000000adb06a211 */ /* 0x0c1fe400078c10ff */
[----:B------:R-:W-:Y:S02]  /*fbf0*/  ISETP.GE.AND P1, PT, R214, UR4, PT ;  /* 0x00000004d6007c0c */ /* 0x000fe4000bf26270 */
[----:B------:R-:W-:Y:S02]  /*fc00*/  @!P2 LEA.HI.X R7, R219, R11, R164, 0x2, P6 ;  /* 0x0000000bdb07a211 */ /* 0x000fe400030f14a4 */
[----:B-1----:R-:W-:-:S03]  /*fc10*/  @!P3 LEA R2, P6, R218, R10, 0x2 ;  /* 0x0000000ada02b211 */ /* 0x002fc600078c10ff */
        /* <DEDUP_REMOVED lines=8> */
[----:B------:R0:W-:Y:S01]  /*fca0*/  @!P4 ST.E.64 desc[UR8][R4.64], R76 ;  /* 0x0000004c0400c985 */ /* 0x0001e2000c101b08 */
[----:B------:R-:W-:Y:S02]  /*fcb0*/  ISETP.GE.AND P4, PT, R211, UR4, PT ;  /* 0x00000004d3007c0c */ /* 0x000fe4000bf86270 */
[----:B------:R-:W-:Y:S02]  /*fcc0*/  @!P5 LEA.HI.X R7, R216, R11, R161, 0x2, P6 ;  /* 0x0000000bd807d211 */ /* 0x000fe400030f14a1 */
[----:B-1----:R-:W-:-:S03]  /*fcd0*/  @!P2 LEA R2, P6, R215, R10, 0x2 ;  /* 0x0000000ad702a211 */ /* 0x002fc600078c10ff */
        /* <DEDUP_REMOVED lines=8> */
[C---:B-1----:R-:W-:Y:S01]  /*fd60*/  @!P0 LEA R6, P6, R213.reuse, R10, 0x2 ;  /* 0x0000000ad5068211 */ /* 0x042fe200078c10ff */
[----:B------:R1:W-:Y:S03]  /*fd70*/  @!P1 ST.E.64 desc[UR8][R4.64], R88 ;  /* 0x0000005804009985 */ /* 0x0003e6000c101b08 */
[----:B------:R-:W-:-:S02]  /*fd80*/  @!P0 LEA.HI.X R7, R213, R11, R158, 0x2, P6 ;  /* 0x0000000bd5078211 */ /* 0x000fc400030f149e */
[----:B0-----:R-:W-:-:S03]  /*fd90*/  @!P5 LEA R2, P1, R212, R10, 0x2 ;  /* 0x0000000ad402d211 */ /* 0x001fc600078210ff */
[----:B------:R0:W-:Y:S01]  /*fda0*/  @!P0 ST.E.64 desc[UR8][R6.64], R92 ;  /* 0x0000005c06008985 */ /* 0x0001e2000c101b08 */
[-C--:B------:R-:W-:Y:S02]  /*fdb0*/  @!P5 LEA.HI.X R3, R212, R11.reuse, R157, 0x2, P1 ;  /* 0x0000000bd403d211 */ /* 0x080fe400008f149d */
[----:B------:R-:W-:Y:S02]  /*fdc0*/  ISETP.GE.AND P1, PT, R208, UR4, PT ;  /* 0x00000004d0007c0c */ /* 0x000fe4000bf26270 */
[C---:B-1----:R-:W-:Y:S01]  /*fdd0*/  @!P4 LEA R4, P0, R211.reuse, R10, 0x2 ;  /* 0x0000000ad304c211 */ /* 0x042fe200078010ff */
[----:B------:R1:W-:Y:S03]  /*fde0*/  @!P5 ST.E.64 desc[UR8][R2.64], R96 ;  /* 0x000000600200d985 */ /* 0x0003e6000c101b08 */
[----:B------:R-:W-:Y:S02]  /*fdf0*/  @!P4 LEA.HI.X R5, R211, R11, R156, 0x2, P0 ;  /* 0x0000000bd305c211 */ /* 0x000fe400000f149c */
[----:B------:R-:W-:-:S02]  /*fe00*/  ISETP.GE.AND P0, PT, R207, UR4, PT ;  /* 0x00000004cf007c0c */ /* 0x000fc4000bf06270 */
[CC--:B0-----:R-:W-:Y:S01]  /*fe10*/  @!P3 LEA R6, P6, R210.reuse, R10.reuse, 0x2 ;  /* 0x0000000ad206b211 */ /* 0x0c1fe200078c10ff */
[----:B------:R-:W-:Y:S01]  /*fe20*/  @!P4 ST.E.64 desc[UR8][R4.64], R100 ;  /* 0x000000640400c985 */ /* 0x000fe2000c101b08 */
[----:B------:R-:W-:Y:S02]  /*fe30*/  ISETP.GE.AND P4, PT, R205, UR4, PT ;  /* 0x00000004cd007c0c */ /* 0x000fe4000bf86270 */
[----:B------:R-:W-:Y:S02]  /*fe40*/  @!P3 LEA.HI.X R7, R210, R11, R155, 0x2, P6 ;  /* 0x0000000bd207b211 */ /* 0x000fe400030f149b */
[-C--:B------:R-:W-:Y:S02]  /*fe50*/  @!P2 LEA R12, P6, R209, R10.reuse, 0x2 ;  /* 0x0000000ad10ca211 */ /* 0x080fe400078c10ff */
[----:B------:R-:W-:Y:S01]  /*fe60*/  @!P1 LEA R14, P5, R208, R10, 0x2 ;  /* 0x0000000ad00e9211 */ /* 0x000fe200078a10ff */
[----:B------:R-:W-:Y:S01]  /*fe70*/  @!P3 ST.E.64 desc[UR8][R6.64], R104 ;  /* 0x000000680600b985 */ /* 0x000fe2000c101b08 */
[----:B------:R-:W-:-:S02]  /*fe80*/  ISETP.GE.AND P3, PT, R206, UR4, PT ;  /* 0x00000004ce007c0c */ /* 0x000fc4000bf66270 */
[-C--:B------:R-:W-:Y:S02]  /*fe90*/  @!P2 LEA.HI.X R13, R209, R11.reuse, R154, 0x2, P6 ;  /* 0x0000000bd10da211 */ /* 0x080fe400030f149a */
[-C--:B------:R-:W-:Y:S02]  /*fea0*/  @!P1 LEA.HI.X R15, R208, R11.reuse, R153, 0x2, P5 ;  /* 0x0000000bd00f9211 */ /* 0x080fe400028f1499 */
[-C--:B------:R-:W-:Y:S01]  /*feb0*/  @!P0 LEA R20, P6, R207, R10.reuse, 0x2 ;  /* 0x0000000acf148211 */ /* 0x080fe200078c10ff */
[----:B------:R-:W-:Y:S01]  /*fec0*/  @!P2 ST.E.64 desc[UR8][R12.64], R108 ;  /* 0x0000006c0c00a985 */ /* 0x000fe2000c101b08 */
[----:B------:R-:W-:Y:S02]  /*fed0*/  @!P4 LEA R24, P5, R205, R10, 0x2 ;  /* 0x0000000acd18c211 */ /* 0x000fe400078a10ff */
[----:B------:R-:W-:Y:S01]  /*fee0*/  @!P0 LEA.HI.X R21, R207, R11, R152, 0x2, P6 ;  /* 0x0000000bcf158211 */ /* 0x000fe200030f1498 */
[----:B------:R0:W-:Y:S01]  /*fef0*/  @!P1 ST.E.64 desc[UR8][R14.64], R112 ;  /* 0x000000700e009985 */ /* 0x0001e2000c101b08 */
[----:B------:R-:W-:-:S02]  /*ff00*/  ISETP.GE.AND P2, PT, R204, UR4, PT ;  /* 0x00000004cc007c0c */ /* 0x000fc4000bf46270 */
[CC--:B------:R-:W-:Y:S01]  /*ff10*/  @!P3 LEA R22, P1, R206.reuse, R10.reuse, 0x2 ;  /* 0x0000000ace16b211 */ /* 0x0c0fe200078210ff */
[----:B------:R2:W-:Y:S01]  /*ff20*/  @!P0 ST.E.64 desc[UR8][R20.64], R116 ;  /* 0x0000007414008985 */ /* 0x0005e2000c101b08 */
[-C--:B------:R-:W-:Y:S02]  /*ff30*/  @!P4 LEA.HI.X R25, R205, R11.reuse, R236, 0x2, P5 ;  /* 0x0000000bcd19c211 */ /* 0x080fe400028f14ec */
[----:B------:R-:W-:Y:S02]  /*ff40*/  @!P3 LEA.HI.X R23, R206, R11, R237, 0x2, P1 ;  /* 0x0000000bce17b211 */ /* 0x000fe400008f14ed */
[----:B------:R-:W-:Y:S02]  /*ff50*/  ISETP.GE.AND P1, PT, R203, UR4, PT ;  /* 0x00000004cb007c0c */ /* 0x000fe4000bf26270 */
[----:B------:R-:W-:Y:S01]  /*ff60*/  ISETP.GE.AND P0, PT, R200, UR4, PT ;  /* 0x00000004c8007c0c */ /* 0x000fe2000bf06270 */
[----:B------:R3:W-:Y:S01]  /*ff70*/  @!P3 ST.E.64 desc[UR8][R22.64], R120 ;  /* 0x000000781600b985 */ /* 0x0007e2000c101b08 */
[----:B-1----:R-:W-:Y:S01]  /*ff80*/  SHF.R.S32.HI R3, RZ, 0x1f, R200 ;  /* 0x0000001fff037819 */ /* 0x002fe200000114c8 */
[----:B0-----:R-:W-:Y:S01]  /*ff90*/  VIADD R15, R16, 0xf0 ;  /* 0x000000f0100f7836 */ /* 0x001fe20000000000 */
[----:B------:R-:W-:Y:S01]  /*ffa0*/  @!P2 LEA R6, P5, R204, R10, 0x2 ;  /* 0x0000000acc06a211 */ /* 0x000fe200078a10ff */
[----:B------:R3:W-:Y:S01]  /*ffb0*/  @!P4 ST.E.64 desc[UR8][R24.64], R124 ;  /* 0x0000007c1800c985 */ /* 0x0007e2000c101b08 */
[----:B------:R-:W-:Y:S01]  /*ffc0*/  ISETP.GE.AND P4, PT, R17, UR4, PT ;  /* 0x0000000411007c0c */ /* 0x000fe2000bf86270 */
[----:B--2---:R-:W-:Y:S01]  /*ffd0*/  VIADD R20, R16, 0xf8 ;  /* 0x000000f810147836 */ /* 0x004fe20000000000 */
[----:B------:R-:W-:-:S02]  /*ffe0*/  ISETP.GE.AND P3, PT, R15, UR4, PT ;  /* 0x000000040f007c0c */ /* 0x000fc4000bf66270 */
[-C--:B------:R-:W-:Y:S02]  /*fff0*/  @!P2 LEA.HI.X R7, R204, R11.reuse, R235, 0x2, P5 ;  /* 0x0000000bcc07a211 */ /* 0x080fe400028f14eb */
[CC--:B------:R-:W-:Y:S02]  /*10000*/  @!P1 LEA R4, P6, R203.reuse, R10.reuse, 0x2 ;  /* 0x0000000acb049211 */ /* 0x0c0fe400078c10ff */
[----:B------:R-:W-:Y:S01]  /*10010*/  @!P0 LEA R2, P5, R200, R10, 0x2 ;  /* 0x0000000ac8028211 */ /* 0x000fe200078a10ff */
[----:B------:R3:W-:Y:S01]  /*10020*/  @!P2 ST.E.64 desc[UR8][R6.64], R128 ;  /* 0x000000800600a985 */ /* 0x0007e2000c101b08 */
        /* <DEDUP_REMOVED lines=8> */
[-C--:B------:R-:W-:Y:S02]  /*100b0*/  @!P4 LEA.HI.X R13, R17, R11.reuse, R14, 0x2, P5 ;  /* 0x0000000b110dc211 */ /* 0x080fe400028f140e */
[C---:B------:R-:W-:Y:S02]  /*100c0*/  @!P3 LEA R14, P5, R15.reuse, R10, 0x2 ;  /* 0x0000000a0f0eb211 */ /* 0x040fe400078a10ff */
[----:B------:R-:W-:Y:S01]  /*100d0*/  SHF.R.S32.HI R17, RZ, 0x1f, R20 ;  /* 0x0000001fff117819 */ /* 0x000fe20000011414 */
[----:B------:R3:W-:Y:S01]  /*100e0*/  @!P4 ST.E.64 desc[UR8][R12.64], R140 ;  /* 0x0000008c0c00c985 */ /* 0x0007e2000c101b08 */
[----:B------:R-:W-:-:S02]  /*100f0*/  @!P3 LEA.HI.X R15, R15, R11, R18, 0x2, P5 ;  /* 0x0000000b0f0fb211 */ /* 0x000fc400028f1412 */
[----:B------:R-:W-:-:S03]  /*10100*/  @!P6 LEA R10, P5, R20, R10, 0x2 ;  /* 0x0000000a140ae211 */ /* 0x000fc600078a10ff */
[----:B------:R3:W-:Y:S01]  /*10110*/  @!P3 ST.E.64 desc[UR8][R14.64], R144 ;  /* 0x000000900e00b985 */ /* 0x0007e2000c101b08 */
[----:B------:R-:W-:-:S05]  /*10120*/  @!P6 LEA.HI.X R11, R20, R11, R17, 0x2, P5 ;  /* 0x0000000b140be211 */ /* 0x000fca00028f1411 */
[----:B------:R3:W-:Y:S04]  /*10130*/  @!P6 ST.E.64 desc[UR8][R10.64], R148 ;  /* 0x000000940a00e985 */ /* 0x0007e8000c101b08 */
.L_x_1294:
[----:B------:R-:W-:Y:S05]  /*10140*/  BSYNC B1 ;  /* 0x0000000000017941 */ /* 0x000fea0003800000 */
.L_x_1293:
[----:B------:R-:W-:Y:S01]  /*10150*/  ISETP.GE.AND P0, PT, R8, UR12, PT ;  /* 0x0000000c08007c0c */ /* 0x000fe2000bf06270 */
[----:B---3--:R0:W3:Y:S04]  /*10160*/  SHFL.IDX PT, R15, R9, 0x1, 0x1c1f ;  /* 0x003c1f00090f7f89 */ /* 0x0080e800000e0000 */
[----:B------:R0:W4:Y:S08]  /*10170*/  SHFL.IDX PT, R17, R0, 0x1, 0x1c1f ;  /* 0x003c1f0000117f89 */ /* 0x00013000000e0000 */
[----:B0-----:R-:W-:Y:S05]  /*10180*/  @P0 BRA `(.L_x_1292) ;  /* 0x0000001800440947 */ /* 0x001fea0003800000 */
[----:B------:R-:W-:Y:S01]  /*10190*/  ULDC UR4, c[0x0][0xac8] ;  /* 0x0002b20000047ab9 */ /* 0x000fe20000000800 */
[----:B------:R-:W-:Y:S01]  /*101a0*/  ULDC.64 UR8, c[0x0][0x208] ;  /* 0x0000820000087ab9 */ /* 0x000fe20000000a00 */
[C---:B------:R-:W-:Y:S01]  /*101b0*/  ISETP.GE.AND P4, PT, R16.reuse, UR4, PT ;  /* 0x0000000410007c0c */ /* 0x040fe2000bf86270 */
[C---:B------:R-:W-:Y:S01]  /*101c0*/  VIADD R0, R16.reuse, 0xf0 ;  /* 0x000000f010007836 */ /* 0x040fe20000000000 */
[----:B------:R-:W-:Y:S01]  /*101d0*/  ISETP.GE.AND P5, PT, R229, UR4, PT ;  /* 0x00000004e5007c0c */ /* 0x000fe2000bfa6270 */
[----:B------:R-:W-:Y:S01]  /*101e0*/  VIADD R14, R16, 0xe8 ;  /* 0x000000e8100e7836 */ /* 0x000fe20000000000 */
[----:B------:R-:W-:Y:S02]  /*101f0*/  ISETP.GE.AND P2, PT, R228, UR4, PT ;  /* 0x00000004e4007c0c */ /* 0x000fe4000bf46270 */
[----:B------:R-:W-:-:S07]  /*10200*/  ISETP.GE.AND P1, PT, R227, UR4, PT ;  /* 0x00000004e3007c0c */ /* 0x000fce000bf26270 */
[CC--:B----4-:R-:W-:Y:S02]  /*10210*/  @!P4 LEA R2, P0, R16.reuse, R17.reuse, 0x2 ;  /* 0x000000111002c211 */ /* 0x0d0fe400078010ff */
[C---:B------:R-:W-:Y:S02]  /*10220*/  @!P5 LEA R4, P3, R229.reuse, R17, 0x2 ;  /* 0x00000011e504d211 */ /* 0x040fe400078610ff */
[-C--:B---3--:R-:W-:Y:S02]  /*10230*/  @!P4 LEA.HI.X R3, R16, R15.reuse, R175, 0x2, P0 ;  /* 0x0000000f1003c211 */ /* 0x088fe400000f14af */
[----:B------:R-:W-:Y:S02]  /*10240*/  ISETP.GE.AND P0, PT, R226, UR4, PT ;  /* 0x00000004e2007c0c */ /* 0x000fe4000bf06270 */
[----:B------:R-:W-:Y:S01]  /*10250*/  @!P5 LEA.HI.X R5, R229, R15, R174, 0x2, P3 ;  /* 0x0000000fe505d211 */ /* 0x000fe200018f14ae */
[----:B------:R0:W-:Y:S01]  /*10260*/  @!P4 ST.E.64 desc[UR8][R2.64], R26 ;  /* 0x0000001a0200c985 */ /* 0x0001e2000c101b08 */
[----:B------:R-:W-:-:S02]  /*10270*/  @!P2 LEA R6, P6, R228, R17, 0x2 ;  /* 0x00000011e406a211 */ /* 0x000fc400078c10ff */
[----:B------:R-:W-:Y:S01]  /*10280*/  ISETP.GE.AND P3, PT, R225, UR4, PT ;  /* 0x00000004e1007c0c */ /* 0x000fe2000bf66270 */
[----:B------:R3:W-:Y:S01]  /*10290*/  @!P5 ST.E.64 desc[UR8][R4.64], R30 ;  /* 0x0000001e0400d985 */ /* 0x0007e2000c101b08 */
[C---:B------:R-:W-:Y:S02]  /*102a0*/  @!P1 LEA R8, P5, R227.reuse, R17, 0x2 ;  /* 0x00000011e3089211 */ /* 0x040fe400078a10ff */
[----:B------:R-:W-:Y:S02]  /*102b0*/  @!P2 LEA.HI.X R7, R228, R15, R173, 0x2, P6 ;  /* 0x0000000fe407a211 */ /* 0x000fe400030f14ad */
[----:B------:R-:W-:Y:S02]  /*102c0*/  ISETP.GE.AND P4, PT, R224, UR4, PT ;  /* 0x00000004e0007c0c */ /* 0x000fe4000bf86270 */
[----:B-1----:R-:W-:Y:S01]  /*102d0*/  @!P0 LEA R10, P6, R226, R17, 0x2 ;  /* 0x00000011e20a8211 */ /* 0x002fe200078c10ff */
[----:B------:R1:W-:Y:S01]  /*102e0*/  @!P2 ST.E.64 desc[UR8][R6.64], R34 ;  /* 0x000000220600a985 */ /* 0x0003e2000c101b08 */
[----:B------:R-:W-:-:S02]  /*102f0*/  @!P1 LEA.HI.X R9, R227, R15, R172, 0x2, P5 ;  /* 0x0000000fe3099211 */ /* 0x000fc400028f14ac */
[----:B------:R-:W-:Y:S02]  /*10300*/  ISETP.GE.AND P5, PT, R223, UR4, PT ;  /* 0x00000004df007c0c */ /* 0x000fe4000bfa6270 */
[----:B--2---:R-:W-:Y:S01]  /*10310*/  @!P0 LEA.HI.X R11, R226, R15, R171, 0x2, P6 ;  /* 0x0000000fe20b8211 */ /* 0x004fe200030f14ab */
[----:B------:R2:W-:Y:S01]  /*10320*/  @!P1 ST.E.64 desc[UR8][R8.64], R38 ;  /* 0x0000002608009985 */ /* 0x0005e2000c101b08 */
[-C--:B0-----:R-:W-:Y:S02]  /*10330*/  @!P3 LEA R2, P6, R225, R17.reuse, 0x2 ;  /* 0x00000011e102b211 */ /* 0x081fe400078c10ff */
[----:B------:R-:W-:Y:S01]  /*10340*/  ISETP.GE.AND P1, PT, R221, UR4, PT ;  /* 0x00000004dd007c0c */ /* 0x000fe2000bf26270 */
[----:B------:R0:W-:Y:S01]  /*10350*/  @!P0 ST.E.64 desc[UR8][R10.64], R42 ;  /* 0x0000002a0a008985 */ /* 0x0001e2000c101b08 */
[----:B------:R-:W-:Y:S02]  /*10360*/  ISETP.GE.AND P0, PT, R222, UR4, PT ;  /* 0x00000004de007c0c */ /* 0x000fe4000bf06270 */
[----:B---3--:R-:W-:-:S02]  /*10370*/  @!P4 LEA R4, P2, R224, R17, 0x2 ;  /* 0x00000011e004c211 */ /* 0x008fc400078410ff */
[----:B------:R-:W-:Y:S02]  /*10380*/  @!P3 LEA.HI.X R3, R225, R15, R170, 0x2, P6 ;  /* 0x0000000fe103b211 */ /* 0x000fe400030f14aa */
[C---:B------:R-:W-:Y:S02]  /*10390*/  @!P5 LEA R12, P6, R223.reuse, R17, 0x2 ;  /* 0x00000011df0cd211 */ /* 0x040fe400078c10ff */
[-C--:B------:R-:W-:Y:S01]  /*103a0*/  @!P4 LEA.HI.X R5, R224, R15.reuse, R169, 0x2, P2 ;  /* 0x0000000fe005c211 */ /* 0x080fe200010f14a9 */
[----:B------:R3:W-:Y:S01]  /*103b0*/  @!P3 ST.E.64 desc[UR8][R2.64], R46 ;  /* 0x0000002e0200b985 */ /* 0x0007e2000c101b08 */
[----:B------:R-:W-:Y:S02]  /*103c0*/  ISETP.GE.AND P2, PT, R220, UR4, PT ;  /* 0x00000004dc007c0c */ /* 0x000fe4000bf46270 */
[----:B------:R-:W-:Y:S01]  /*103d0*/  @!P5 LEA.HI.X R13, R223, R15, R168, 0x2, P6 ;  /* 0x0000000fdf0dd211 */ /* 0x000fe200030f14a8 */
[----:B------:R4:W-:Y:S01]  /*103e0*/  @!P4 ST.E.64 desc[UR8][R4.64], R50 ;  /* 0x000000320400c985 */ /* 0x0009e2000c101b08 */
[----:B-1----:R-:W-:-:S02]  /*103f0*/  @!P0 LEA R6, P4, R222, R17, 0x2 ;  /* 0x00000011de068211 */ /* 0x002fc400078810ff */
[----:B------:R-:W-:Y:S01]  /*10400*/  ISETP.GE.AND P3, PT, R219, UR4, PT ;  /* 0x00000004db007c0c */ /* 0x000fe2000bf66270 */
[----:B------:R1:W-:Y:S01]  /*10410*/  @!P5 ST.E.64 desc[UR8][R12.64], R54 ;  /* 0x000000360c00d985 */ /* 0x0003e2000c101b08 */
[C---:B--2---:R-:W-:Y:S02]  /*10420*/  @!P1 LEA R8, P5, R221.reuse, R17, 0x2 ;  /* 0x00000011dd089211 */ /* 0x044fe400078a10ff */
[-C--:B------:R-:W-:Y:S02]  /*10430*/  @!P0 LEA.HI.X R7, R222, R15.reuse, R167, 0x2, P4 ;  /* 0x0000000fde078211 */ /* 0x080fe400020f14a7 */
[----:B------:R-:W-:Y:S02]  /*10440*/  ISETP.GE.AND P4, PT, R218, UR4, PT ;  /* 0x00000004da007c0c */ /* 0x000fe4000bf86270 */
[----:B------:R-:W-:Y:S01]  /*10450*/  @!P1 LEA.HI.X R9, R221, R15, R166, 0x2, P5 ;  /* 0x0000000fdd099211 */ /* 0x000fe200028f14a6 */
[----:B------:R-:W-:Y:S01]  /*10460*/  @!P0 ST.E.64 desc[UR8][R6.64], R58 ;  /* 0x0000003a06008985 */ /* 0x000fe2000c101b08 */
[----:B------:R-:W-:-:S02]  /*10470*/  ISETP.GE.AND P5, PT, R217, UR4, PT ;  /* 0x00000004d9007c0c */ /* 0x000fc4000bfa6270 */
[C---:B0-----:R-:W-:Y:S01]  /*10480*/  @!P2 LEA R10, P6, R220.reuse, R17, 0x2 ;  /* 0x00000011dc0aa211 */ /* 0x041fe200078c10ff */
[----:B------:R0:W-:Y:S01]  /*10490*/  @!P1 ST.E.64 desc[UR8][R8.64], R62 ;  /* 0x0000003e08009985 */ /* 0x0001e2000c101b08 */
[----:B------:R-:W-:Y:S02]  /*104a0*/  ISETP.GE.AND P1, PT, R215, UR4, PT ;  /* 0x00000004d7007c0c */ /* 0x000fe4000bf26270 */
[----:B------:R-:W-:Y:S02]  /*104b0*/  @!P2 LEA.HI.X R11, R220, R15, R165, 0x2, P6 ;  /* 0x0000000fdc0ba211 */ /* 0x000fe400030f14a5 */
[-C--:B---3--:R-:W-:Y:S02]  /*104c0*/  @!P3 LEA R2, P6, R219, R17.reuse, 0x2 ;  /* 0x00000011db02b211 */ /* 0x088fe400078c10ff */
[----:B----4-:R-:W-:Y:S01]  /*104d0*/  @!P4 LEA R4, P0, R218, R17, 0x2 ;  /* 0x00000011da04c211 */ /* 0x010fe200078010ff */
[----:B------:R2:W-:Y:S01]  /*104e0*/  @!P2 ST.E.64 desc[UR8][R10.64], R66 ;  /* 0x000000420a00a985 */ /* 0x0005e2000c101b08 */
[----:B------:R-:W-:-:S02]  /*104f0*/  ISETP.GE.AND P2, PT, R216, UR4, PT ;  /* 0x00000004d8007c0c */ /* 0x000fc4000bf46270 */
[----:B------:R-:W-:Y:S02]  /*10500*/  @!P3 LEA.HI.X R3, R219, R15, R164, 0x2, P6 ;  /* 0x0000000fdb03b211 */ /* 0x000fe400030f14a4 */
[C---:B-1----:R-:W-:Y:S02]  /*10510*/  @!P5 LEA R12, P6, R217.reuse, R17, 0x2 ;  /* 0x00000011d90cd211 */ /* 0x042fe400078c10ff */
[-C--:B------:R-:W-:Y:S01]  /*10520*/  @!P4 LEA.HI.X R5, R218, R15.reuse, R163, 0x2, P0 ;  /* 0x0000000fda05c211 */ /* 0x080fe200000f14a3 */
[----:B------:R1:W-:Y:S01]  /*10530*/  @!P3 ST.E.64 desc[UR8][R2.64], R70 ;  /* 0x000000460200b985 */ /* 0x0003e2000c101b08 */
[----:B------:R-:W-:Y:S02]  /*10540*/  ISETP.GE.AND P0, PT, R214, UR4, PT ;  /* 0x00000004d6007c0c */ /* 0x000fe4000bf06270 */
[----:B------:R-:W-:Y:S01]  /*10550*/  @!P5 LEA.HI.X R13, R217, R15, R162, 0x2, P6 ;  /* 0x0000000fd90dd211 */ /* 0x000fe200030f14a2 */
[----:B------:R3:W-:Y:S01]  /*10560*/  @!P4 ST.E.64 desc[UR8][R4.64], R74 ;  /* 0x0000004a0400c985 */ /* 0x0007e2000c101b08 */
[----:B0-----:R-:W-:-:S02]  /*10570*/  @!P1 LEA R8, P3, R215, R17, 0x2 ;  /* 0x00000011d7089211 */ /* 0x001fc400078610ff */
[----:B------:R-:W-:Y:S01]  /*10580*/  @!P2 LEA R6, P6, R216, R17, 0x2 ;  /* 0x00000011d806a211 */ /* 0x000fe200078c10ff */
[----:B------:R0:W-:Y:S01]  /*10590*/  @!P5 ST.E.64 desc[UR8][R12.64], R78 ;  /* 0x0000004e0c00d985 */ /* 0x0001e2000c101b08 */
[----:B------:R-:W-:Y:S02]  /*105a0*/  ISETP.GE.AND P5, PT, R213, UR4, PT ;  /* 0x00000004d5007c0c */ /* 0x000fe4000bfa6270 */
[----:B------:R-:W-:Y:S02]  /*105b0*/  ISETP.GE.AND P4, PT, R212, UR4, PT ;  /* 0x00000004d4007c0c */ /* 0x000fe4000bf86270 */
[----:B------:R-:W-:Y:S02]  /*105c0*/  @!P2 LEA.HI.X R7, R216, R15, R161, 0x2, P6 ;  /* 0x0000000fd807a211 */ /* 0x000fe400030f14a1 */
[----:B--2---:R-:W-:Y:S02]  /*105d0*/  @!P0 LEA R10, P6, R214, R17, 0x2 ;  /* 0x00000011d60a8211 */ /* 0x004fe400078c10ff */
[----:B------:R-:W-:Y:S01]  /*105e0*/  @!P1 LEA.HI.X R9, R215, R15, R160, 0x2, P3 ;  /* 0x0000000fd7099211 */ /* 0x000fe200018f14a0 */
[----:B------:R2:W-:Y:S01]  /*105f0*/  @!P2 ST.E.64 desc[UR8][R6.64], R82 ;  /* 0x000000520600a985 */ /* 0x0005e2000c101b08 */
[----:B------:R-:W-:-:S02]  /*10600*/  ISETP.GE.AND P3, PT, R211, UR4, PT ;  /* 0x00000004d3007c0c */ /* 0x000fc4000bf66270 */
[----:B------:R-:W-:Y:S01]  /*10610*/  @!P0 LEA.HI.X R11, R214, R15, R159, 0x2, P6 ;  /* 0x0000000fd60b8211 */ /* 0x000fe200030f149f */
[----:B------:R4:W-:Y:S01]  /*10620*/  @!P1 ST.E.64 desc[UR8][R8.64], R86 ;  /* 0x0000005608009985 */ /* 0x0009e2000c101b08 */
[CC--:B-1----:R-:W-:Y:S02]  /*10630*/  @!P5 LEA R2, P2, R213.reuse, R17.reuse, 0x2 ;  /* 0x00000011d502d211 */ /* 0x0c2fe400078410ff */
[----:B---3--:R-:W-:Y:S01]  /*10640*/  @!P4 LEA R4, P1, R212, R17, 0x2 ;  /* 0x00000011d404c211 */ /* 0x008fe200078210ff */
[----:B------:R1:W-:Y:S01]  /*10650*/  @!P0 ST.E.64 desc[UR8][R10.64], R90 ;  /* 0x0000005a0a008985 */ /* 0x0003e2000c101b08 */
[----:B------:R-:W-:Y:S02]  /*10660*/  ISETP.GE.AND P0, PT, R210, UR4, PT ;  /* 0x00000004d2007c0c */ /* 0x000fe4000bf06270 */
[----:B------:R-:W-:Y:S02]  /*10670*/  @!P5 LEA.HI.X R3, R213, R15, R158, 0x2, P2 ;  /* 0x0000000fd503d211 */ /* 0x000fe400010f149e */
[----:B------:R-:W-:-:S02]  /*10680*/  ISETP.GE.AND P2, PT, R209, UR4, PT ;  /* 0x00000004d1007c0c */ /* 0x000fc4000bf46270 */
[----:B------:R-:W-:Y:S01]  /*10690*/  @!P4 LEA.HI.X R5, R212, R15, R157, 0x2, P1 ;  /* 0x0000000fd405c211 */ /* 0x000fe200008f149d */
[----:B------:R3:W-:Y:S01]  /*106a0*/  @!P5 ST.E.64 desc[UR8][R2.64], R94 ;  /* 0x0000005e0200d985 */ /* 0x0007e2000c101b08 */
[C---:B0-----:R-:W-:Y:S02]  /*106b0*/  @!P3 LEA R12, P6, R211.reuse, R17, 0x2 ;  /* 0x00000011d30cb211 */ /* 0x041fe400078c10ff */
[----:B------:R-:W-:Y:S01]  /*106c0*/  ISETP.GE.AND P1, PT, R208, UR4, PT ;  /* 0x00000004d0007c0c */ /* 0x000fe2000bf26270 */
[----:B------:R-:W-:Y:S01]  /*106d0*/  @!P4 ST.E.64 desc[UR8][R4.64], R98 ;  /* 0x000000620400c985 */ /* 0x000fe2000c101b08 */
[----:B------:R-:W-:Y:S02]  /*106e0*/  @!P3 LEA.HI.X R13, R211, R15, R156, 0x2, P6 ;  /* 0x0000000fd30db211 */ /* 0x000fe400030f149c */
[----:B------:R-:W-:Y:S02]  /*106f0*/  ISETP.GE.AND P4, PT, R207, UR4, PT ;  /* 0x00000004cf007c0c */ /* 0x000fe4000bf86270 */
[-C--:B--2---:R-:W-:Y:S01]  /*10700*/  @!P0 LEA R6, P6, R210, R17.reuse, 0x2 ;  /* 0x00000011d2068211 */ /* 0x084fe200078c10ff */
[----:B------:R0:W-:Y:S01]  /*10710*/  @!P3 ST.E.64 desc[UR8][R12.64], R102 ;  /* 0x000000660c00b985 */ /* 0x0001e2000c101b08 */
[----:B----4-:R-:W-:-:S02]  /*10720*/  @!P2 LEA R8, P3, R209, R17, 0x2 ;  /* 0x00000011d108a211 */ /* 0x010fc400078610ff */
[-C--:B------:R-:W-:Y:S02]  /*10730*/  @!P0 LEA.HI.X R7, R210, R15.reuse, R155, 0x2, P6 ;  /* 0x0000000fd2078211 */ /* 0x080fe400030f149b */
[----:B------:R-:W-:Y:S02]  /*10740*/  @!P2 LEA.HI.X R9, R209, R15, R154, 0x2, P3 ;  /* 0x0000000fd109a211 */ /* 0x000fe400018f149a */
[----:B------:R-:W-:Y:S01]  /*10750*/  ISETP.GE.AND P3, PT, R205, UR4, PT ;  /* 0x00000004cd007c0c */ /* 0x000fe2000bf66270 */
[----:B------:R2:W-:Y:S01]  /*10760*/  @!P0 ST.E.64 desc[UR8][R6.64], R106 ;  /* 0x0000006a06008985 */ /* 0x0005e2000c101b08 */
[-C--:B-1----:R-:W-:Y:S02]  /*10770*/  @!P1 LEA R10, P6, R208, R17.reuse, 0x2 ;  /* 0x00000011d00a9211 */ /* 0x082fe400078c10ff */
[----:B------:R-:W-:Y:S01]  /*10780*/  ISETP.GE.AND P5, PT, R206, UR4, PT ;  /* 0x00000004ce007c0c */ /* 0x000fe2000bfa6270 */
[----:B------:R1:W-:Y:S01]  /*10790*/  @!P2 ST.E.64 desc[UR8][R8.64], R110 ;  /* 0x0000006e0800a985 */ /* 0x0003e2000c101b08 */
[----:B---3--:R-:W-:-:S02]  /*107a0*/  @!P4 LEA R2, P0, R207, R17, 0x2 ;  /* 0x00000011cf02c211 */ /* 0x008fc400078010ff */
[-C--:B------:R-:W-:Y:S02]  /*107b0*/  @!P1 LEA.HI.X R11, R208, R15.reuse, R153, 0x2, P6 ;  /* 0x0000000fd00b9211 */ /* 0x080fe400030f1499 */
[----:B------:R-:W-:Y:S02]  /*107c0*/  @!P4 LEA.HI.X R3, R207, R15, R152, 0x2, P0 ;  /* 0x0000000fcf03c211 */ /* 0x000fe400000f1498 */
[----:B------:R-:W-:Y:S01]  /*107d0*/  ISETP.GE.AND P0, PT, R204, UR4, PT ;  /* 0x00000004cc007c0c */ /* 0x000fe2000bf06270 */
[----:B------:R-:W-:Y:S01]  /*107e0*/  @!P1 ST.E.64 desc[UR8][R10.64], R114 ;  /* 0x000000720a009985 */ /* 0x000fe2000c101b08 */
[----:B0-----:R-:W-:Y:S02]  /*107f0*/  @!P3 LEA R12, P2, R205, R17, 0x2 ;  /* 0x00000011cd0cb211 */ /* 0x001fe400078410ff */
[----:B------:R-:W-:Y:S01]  /*10800*/  ISETP.GE.AND P1, PT, R14, UR4, PT ;  /* 0x000000040e007c0c */ /* 0x000fe2000bf26270 */
[----:B------:R0:W-:Y:S01]  /*10810*/  @!P4 ST.E.64 desc[UR8][R2.64], R118 ;  /* 0x000000760200c985 */ /* 0x0001e2000c101b08 */
[----:B------:R-:W-:-:S02]  /*10820*/  ISETP.GE.AND P4, PT, R203, UR4, PT ;  /* 0x00000004cb007c0c */ /* 0x000fc4000bf86270 */
[----:B------:R-:W-:Y:S02]  /*10830*/  @!P5 LEA R4, P6, R206, R17, 0x2 ;  /* 0x00000011ce04d211 */ /* 0x000fe400078c10ff */
[-C--:B------:R-:W-:Y:S02]  /*10840*/  @!P3 LEA.HI.X R13, R205, R15.reuse, R236, 0x2, P2 ;  /* 0x0000000fcd0db211 */ /* 0x080fe400010f14ec */
[----:B------:R-:W-:Y:S02]  /*10850*/  ISETP.GE.AND P2, PT, R0, UR4, PT ;  /* 0x0000000400007c0c */ /* 0x000fe4000bf46270 */
[----:B------:R-:W-:Y:S02]  /*10860*/  @!P5 LEA.HI.X R5, R206, R15, R237, 0x2, P6 ;  /* 0x0000000fce05d211 */ /* 0x000fe400030f14ed */
[C---:B--2---:R-:W-:Y:S02]  /*10870*/  @!P0 LEA R6, P6, R204.reuse, R17, 0x2 ;  /* 0x00000011cc068211 */ /* 0x044fe400078c10ff */
[----:B-1----:R-:W-:Y:S01]  /*10880*/  SHF.R.S32.HI R9, RZ, 0x1f, R14 ;  /* 0x0000001fff097819 */ /* 0x002fe2000001140e */
[----:B------:R1:W-:Y:S01]  /*10890*/  @!P5 ST.E.64 desc[UR8][R4.64], R122 ;  /* 0x0000007a0400d985 */ /* 0x0003e2000c101b08 */
[----:B------:R-:W-:-:S02]  /*108a0*/  @!P0 LEA.HI.X R7, R204, R15, R235, 0x2, P6 ;  /* 0x0000000fcc078211 */ /* 0x000fc400030f14eb */
[C---:B0-----:R-:W-:Y:S01]  /*108b0*/  @!P4 LEA R2, P6, R203.reuse, R17, 0x2 ;  /* 0x00000011cb02c211 */ /* 0x041fe200078c10ff */
[----:B------:R0:W-:Y:S01]  /*108c0*/  @!P3 ST.E.64 desc[UR8][R12.64], R126 ;  /* 0x0000007e0c00b985 */ /* 0x0001e2000c101b08 */
[----:B------:R-:W-:Y:S02]  /*108d0*/  ISETP.GE.AND P5, PT, R200, UR4, PT ;  /* 0x00000004c8007c0c */ /* 0x000fe4000bfa6270 */
[----:B------:R-:W-:Y:S01]  /*108e0*/  @!P4 LEA.HI.X R3, R203, R15, R234, 0x2, P6 ;  /* 0x0000000fcb03c211 */ /* 0x000fe200030f14ea */
[----:B------:R0:W-:Y:S01]  /*108f0*/  @!P0 ST.E.64 desc[UR8][R6.64], R130 ;  /* 0x0000008206008985 */ /* 0x0001e2000c101b08 */
[-C--:B------:R-:W-:Y:S02]  /*10900*/  @!P2 LEA R10, P6, R0, R17.reuse, 0x2 ;  /* 0x00000011000aa211 */ /* 0x080fe400078c10ff */
[----:B------:R-:W-:Y:S01]  /*10910*/  @!P1 LEA R8, P3, R14, R17, 0x2 ;  /* 0x000000110e089211 */ /* 0x000fe200078610ff */
[----:B------:R0:W-:Y:S01]  /*10920*/  @!P4 ST.E.64 desc[UR8][R2.64], R134 ;  /* 0x000000860200c985 */ /* 0x0001e2000c101b08 */
[----:B-1----:R-:W-:-:S02]  /*10930*/  SHF.R.S32.HI R5, RZ, 0x1f, R0 ;  /* 0x0000001fff057819 */ /* 0x002fc40000011400 */
[-C--:B------:R-:W-:Y:S02]  /*10940*/  @!P1 LEA.HI.X R9, R14, R15.reuse, R9, 0x2, P3 ;  /* 0x0000000f0e099211 */ /* 0x080fe400018f1409 */
[----:B------:R-:W-:Y:S01]  /*10950*/  @!P2 LEA.HI.X R11, R0, R15, R5, 0x2, P6 ;  /* 0x0000000f000ba211 */ /* 0x000fe200030f1405 */
[----:B------:R-:W-:Y:S01]  /*10960*/  VIADD R0, R16, 0xf8 ;  /* 0x000000f810007836 */ /* 0x000fe20000000000 */
[----:B------:R-:W-:Y:S02]  /*10970*/  SHF.R.S32.HI R14, RZ, 0x1f, R200 ;  /* 0x0000001fff0e7819 */ /* 0x000fe400000114c8 */
[----:B------:R-:W-:Y:S02]  /*10980*/  @!P5 LEA R4, P3, R200, R17, 0x2 ;  /* 0x00000011c804d211 */ /* 0x000fe400078610ff */
[----:B------:R-:W-:Y:S02]  /*10990*/  ISETP.GE.AND P0, PT, R0, UR4, PT ;  /* 0x0000000400007c0c */ /* 0x000fe4000bf06270 */
[----:B------:R-:W-:-:S05]  /*109a0*/  @!P5 LEA.HI.X R5, R200, R15, R14, 0x2, P3 ;  /* 0x0000000fc805d211 */ /* 0x000fca00018f140e */
[----:B------:R0:W-:Y:S04]  /*109b0*/  @!P5 ST.E.64 desc[UR8][R4.64], R138 ;  /* 0x0000008a0400d985 */ /* 0x0001e8000c101b08 */
[----:B------:R0:W-:Y:S04]  /*109c0*/  @!P1 ST.E.64 desc[UR8][R8.64], R142 ;  /* 0x0000008e08009985 */ /* 0x0001e8000c101b08 */
[----:B------:R0:W-:Y:S01]  /*109d0*/  @!P2 ST.E.64 desc[UR8][R10.64], R146 ;  /* 0x000000920a00a985 */ /* 0x0001e2000c101b08 */
[----:B------:R-:W-:Y:S05]  /*109e0*/  @P0 BRA `(.L_x_1292) ;  /* 0x00000010002c0947 */ /* 0x000fea0003800000 */
[----:B0-----:R-:W-:Y:S01]  /*109f0*/  LEA R2, P0, R0, R17, 0x2 ;  /* 0x0000001100027211 */ /* 0x001fe200078010ff */
[----:B------:R-:W-:Y:S01]  /*10a00*/  ULDC.64 UR8, c[0x0][0x208] ;  /* 0x0000820000087ab9 */ /* 0x000fe20000000a00 */
[----:B------:R-:W-:-:S04]  /*10a10*/  SHF.R.S32.HI R3, RZ, 0x1f, R0 ;  /* 0x0000001fff037819 */ /* 0x000fc80000011400 */
[----:B------:R-:W-:-:S05]  /*10a20*/  LEA.HI.X R3, R0, R15, R3, 0x2, P0 ;  /* 0x0000000f00037211 */ /* 0x000fca00000f1403 */
[----:B------:R0:W-:Y:S01]  /*10a30*/  ST.E.64 desc[UR8][R2.64], R150 ;  /* 0x0000009602007985 */ /* 0x0001e2000c101b08 */
[----:B------:R-:W-:Y:S05]  /*10a40*/  BRA `(.L_x_1292) ;  /* 0x0000001000147947 */ /* 0x000fea0003800000 */
.L_x_1283:
[----:B------:R-:W-:Y:S01]  /*10a50*/  ULDC.64 UR8, c[0x0][0xc00] ;  /* 0x0003000000087ab9 */ /* 0x000fe20000000a00 */
[----:B------:R-:W-:Y:S01]  /*10a60*/  R2UR UR4, R231 ;  /* 0x00000000e70472ca */ /* 0x000fe200000e0000 */
[----:B------:R-:W-:Y:S01]  /*10a70*/  UISETP.NE.U32.AND UP0, UPT, UR8, URZ, UPT ;  /* 0x0000003f0800728c */ /* 0x000fe2000bf05070 */
[----:B------:R-:W-:Y:S01]  /*10a80*/  R2UR UR10, R23 ;  /* 0x00000000170a72ca */ /* 0x000fe200000e0000 */
[----:B------:R-:W-:Y:S02]  /*10a90*/  ULDC.64 UR12, c[0x0][0x208] ;  /* 0x00008200000c7ab9 */ /* 0x000fe40000000a00 */
[----:B------:R-:W-:-:S03]  /*10aa0*/  UISETP.NE.AND.EX UP0, UPT, UR9, URZ, UPT, UP0 ;  /* 0x0000003f0900728c */ /* 0x000fc6000bf05300 */
[----:B------:R-:W-:-:S03]  /*10ab0*/  ULDC.64 UR8, c[0x0][0xc00] ;  /* 0x0003000000087ab9 */ /* 0x000fc60000000a00 */
[----:B------:R-:W-:Y:S02]  /*10ac0*/  PLOP3.LUT P1, PT, PT, PT, UP0, 0x80, 0x0 ;  /* 0x000000000000781c */ /* 0x000fe40003f2f008 */
[----:B------:R-:W-:-:S06]  /*10ad0*/  UIMAD.WIDE UR8, UR4, 0x4, UR8 ;  /* 0x00000004040878a5 */ /* 0x000fcc000f8e0208 */
[----:B------:R-:W-:Y:S02]  /*10ae0*/  IMAD.U32 R2, RZ, RZ, UR8 ;  /* 0x00000008ff027e24 */ /* 0x000fe4000f8e00ff */
[----:B------:R-:W-:Y:S01]  /*10af0*/  IMAD.U32 R3, RZ, RZ, UR9 ;  /* 0x00000009ff037e24 */ /* 0x000fe2000f8e00ff */
[----:B------:R-:W0:Y:S01]  /*10b00*/  S2R R6, SR_TID.X ;  /* 0x0000000000067919 */ /* 0x000e220000002100 */
[----:B------:R-:W-:-:S03]  /*10b10*/  ULDC.64 UR8, c[0x0][0xc08] ;  /* 0x0003020000087ab9 */ /* 0x000fc60000000a00 */
[----:B------:R-:W2:Y:S01]  /*10b20*/  @P1 LDG.E R7, desc[UR12][R2.64] ;  /* 0x0000000c02071981 */ /* 0x000ea2000c1e1900 */
[----:B------:R-:W-:-:S04]  /*10b30*/  UISETP.NE.U32.AND UP1, UPT, UR8, URZ, UPT ;  /* 0x0000003f0800728c */ /* 0x000fc8000bf25070 */
[----:B------:R-:W-:-:S06]  /*10b40*/  UISETP.NE.AND.EX UP1, UPT, UR9, URZ, UPT, UP1 ;  /* 0x0000003f0900728c */ /* 0x000fcc000bf25310 */
[----:B------:R-:W-:-:S05]  /*10b50*/  PLOP3.LUT P2, PT, PT, PT, UP1, 0x80, 0x0 ;  /* 0x000000000000781c */ /* 0x000fca0003f4f018 */
[----:B------:R-:W-:Y:S02]  /*10b60*/  @UP1 ULDC.64 UR8, c[0x0][0xc08] ;  /* 0x0003020000081ab9 */ /* 0x000fe40000000a00 */
[----:B------:R-:W-:Y:S02]  /*10b70*/  @UP1 UIMAD.WIDE UR8, UR4, 0x4, UR8 ;  /* 0x00000004040818a5 */ /* 0x000fe4000f8e0208 */
[----:B------:R-:W-:Y:S01]  /*10b80*/  UISETP.NE.AND UP1, UPT, UR10, URZ, UPT ;  /* 0x0000003f0a00728c */ /* 0x000fe2000bf25270 */
[----:B------:R-:W-:Y:S02]  /*10b90*/  ULDC UR4, c[0x0][0xa88] ;  /* 0x0002a20000047ab9 */ /* 0x000fe40000000800 */
[----:B------:R-:W-:Y:S02]  /*10ba0*/  IMAD.U32 R0, RZ, RZ, UR4 ;  /* 0x00000004ff007e24 */ /* 0x000fe4000f8e00ff */
[----:B------:R-:W-:Y:S02]  /*10bb0*/  IMAD.U32 R4, RZ, RZ, UR8 ;  /* 0x00000008ff047e24 */ /* 0x000fe4000f8e00ff */
[----:B------:R-:W-:Y:S01]  /*10bc0*/  IMAD.U32 R5, RZ, RZ, UR9 ;  /* 0x00000009ff057e24 */ /* 0x000fe2000f8e00ff */
[----:B------:R-:W-:Y:S01]  /*10bd0*/  UMOV UR4, URZ ;  /* 0x0000003f00047c82 */ /* 0x000fe20008000000 */
[----:B0-----:R-:W-:-:S02]  /*10be0*/  VIADD R6, R6, 0xffffff80 ;  /* 0xffffff8006067836 */ /* 0x001fc40000000000 */
[----:B------:R-:W-:Y:S01]  /*10bf0*/  @!UP1 ULDC UR10, c[0x0][0xad4] ;  /* 0x0002b500000a9ab9 */ /* 0x000fe20000000800 */
[----:B------:R0:W5:Y:S01]  /*10c00*/  @P2 LDG.E R0, desc[UR12][R4.64] ;  /* 0x0000000c04002981 */ /* 0x000162000c1e1900 */
[----:B------:R-:W-:Y:S01]  /*10c10*/  IMAD.U32 R23, RZ, RZ, UR10 ;  /* 0x0000000aff177e24 */ /* 0x000fe2000f8e00ff */
[----:B------:R-:W-:Y:S02]  /*10c20*/  ISETP.GT.AND P0, PT, R6, 0x7f, PT ;  /* 0x0000007f0600780c */ /* 0x000fe40003f04270 */
[----:B--2---:R-:W-:Y:S01]  /*10c30*/  @P1 R2UR UR4, R7 ;  /* 0x00000000070412ca */ /* 0x004fe200000e0000 */
[----:B0-----:R-:W-:-:S14]  /*10c40*/  @P2 BRA `(.L_x_1295) ;  /* 0x0000000000142947 */ /* 0x001fdc0003800000 */
[----:B------:R-:W-:Y:S05]  /*10c50*/  @!P1 BRA `(.L_x_1295) ;  /* 0x0000000000109947 */ /* 0x000fea0003800000 */
[----:B------:R-:W-:Y:S02]  /*10c60*/  ULDC.64 UR8, c[0x0][0x208] ;  /* 0x0000820000087ab9 */ /* 0x000fe40000000a00 */
[----:B------:R-:W2:Y:S04]  /*10c70*/  LDG.E R5, desc[UR8][R2.64] ;  /* 0x0000000802057981 */ /* 0x000ea8000c1e1900 */
[----:B-----5:R-:W2:Y:S02]  /*10c80*/  LDG.E R0, desc[UR8][R2.64+0x4] ;  /* 0x0000040802007981 */ /* 0x020ea4000c1e1900 */
[----:B--2---:R-:W-:-:S07]  /*10c90*/  IMAD.IADD R0, R0, 0x1, -R5 ;  /* 0x0000000100007824 */ /* 0x004fce00078e0a05 */
.L_x_1295:
[----:B------:R-:W-:Y:S01]  /*10ca0*/  R2UR UR8, R231 ;  /* 0x00000000e70872ca */ /* 0x000fe200000e0000 */
[----:B------:R-:W-:Y:S01]  /*10cb0*/  USHF.R.S32.HI UR21, URZ, 0x1f, UR4 ;  /* 0x0000001f3f157899 */ /* 0x000fe20008011404 */
[----:B------:R-:W-:Y:S11]  /*10cc0*/  BSSY B1, `(.L_x_1296) ;  /* 0x000003e000017945 */ /* 0x000ff60003800000 */
[----:B------:R-:W-:-:S02]  /*10cd0*/  USHF.R.S32.HI UR13, URZ, 0x1f, UR8 ;  /* 0x0000001f3f0d7899 */ /* 0x000fc40008011408 */
[----:B------:R-:W-:Y:S02]  /*10ce0*/  USEL UR12, UR8, URZ, !UP0 ;  /* 0x0000003f080c7287 */ /* 0x000fe4000c000000 */
[----:B------:R-:W-:Y:S01]  /*10cf0*/  USEL UR13, UR13, URZ, !UP0 ;  /* 0x0000003f0d0d7287 */ /* 0x000fe2000c000000 */
[----:B------:R-:W-:Y:S11]  /*10d00*/  @P0 BRA `(.L_x_1297) ;  /* 0x0000000000e40947 */ /* 0x000ff60003800000 */
[----:B------:R-:W0:Y:S01]  /*10d10*/  S2R R4, SR_TID.X ;  /* 0x0000000000047919 */ /* 0x000e220000002100 */
[----:B------:R-:W1:Y:S01]  /*10d20*/  LDC R9, c[0x0][0xbe8] ;  /* 0x0002fa00ff097b82 */ /* 0x000e620000000800 */
[----:B------:R-:W-:Y:S02]  /*10d30*/  IMAD.U32 R3, RZ, RZ, UR61 ;  /* 0x0000003dff037e24 */ /* 0x000fe4000f8e00ff */
[----:B-1---5:R-:W-:-:S03]  /*10d40*/  IMAD R2, R0, R9, RZ ;  /* 0x0000000900027224 */ /* 0x022fc600078e02ff */
[----:B0-----:R-:W-:-:S04]  /*10d50*/  IADD3 R4, R3, -0x80, R4 ;  /* 0xffffff8003047810 */ /* 0x001fc80007ffe004 */
        /* <DEDUP_REMOVED lines=17> */
[----:B------:R-:W-:Y:S02]  /*10e70*/  UIMAD.WIDE.U32 UR10, UR8, UR20, URZ ;  /* 0x00000014080a72a5 */ /* 0x000fe4000f8e003f */
[----:B------:R-:W-:Y:S01]  /*10e80*/  UIMAD UR20, UR9, UR20, URZ ;  /* 0x00000014091472a4 */ /* 0x000fe2000f8e023f */
        /* <DEDUP_REMOVED lines=14> */
[----:B------:R-:W-:Y:S01]  /*10f70*/  IADD3 R2, P0, P1, R5, UR10, R2 ;  /* 0x0000000a05027c10 */ /* 0x000fe2000f91e002 */
[----:B------:R-:W-:Y:S01]  /*10f80*/  IMAD R7, R9, R7, R4 ;  /* 0x0000000709077224 */ /* 0x000fe200078e0204 */
[----:B------:R-:W-:Y:S01]  /*10f90*/  SHF.R.S32.HI R5, RZ, 0x1f, R5 ;  /* 0x0000001fff057819 */ /* 0x000fe20000011405 */
[----:B------:R-:W-:Y:S01]  /*10fa0*/  UIADD3.X UR10, UR15, UR20, UR21, UP1, UP2 ;  /* 0x000000140f0a7290 */ /* 0x000fe20008fe4415 */
[----:B------:R-:W-:Y:S01]  /*10fb0*/  IMAD.U32 R8, RZ, RZ, UR16 ;  /* 0x00000010ff087e24 */ /* 0x000fe2000f8e00ff */
        /* <DEDUP_REMOVED lines=14> */
.L_x_1297:
[----:B------:R-:W-:Y:S05]  /*110a0*/  BSYNC B1 ;  /* 0x0000000000017941 */ /* 0x000fea0003800000 */
.L_x_1296:
[----:B------:R-:W-:-:S13]  /*110b0*/  R2UR UR8, R23 ;  /* 0x00000000170872ca */ /* 0x000fda00000e0000 */
[----:B------:R-:W-:-:S06]  /*110c0*/  UISETP.GT.AND UP0, UPT, UR8, 0x1, UPT ;  /* 0x000000010800788c */ /* 0x000fcc000bf04270 */
[----:B------:R-:W-:-:S13]  /*110d0*/  PLOP3.LUT P0, PT, PT, PT, UP0, 0x80, 0x0 ;  /* 0x000000000000781c */ /* 0x000fda0003f0f008 */
[----:B------:R-:W-:Y:S05]  /*110e0*/  @P0 BRA `(.L_x_1292) ;  /* 0x00000008006c0947 */ /* 0x000fea0003800000 */
[----:B------:R-:W1:Y:S01]  /*110f0*/  LDC R11, c[0x0][0xbe8] ;  /* 0x0002fa00ff0b7b82 */ /* 0x000e620000000800 */
[----:B0-----:R-:W-:Y:S01]  /*11100*/  SHF.R.S32.HI R3, RZ, 0x1f, R6 ;  /* 0x0000001fff037819 */ /* 0x001fe20000011406 */
[----:B------:R-:W-:Y:S01]  /*11110*/  ULDC.64 UR10, c[0x0][0xaa0] ;  /* 0x0002a800000a7ab9 */ /* 0x000fe20000000a00 */
[----:B------:R-:W-:Y:S01]  /*11120*/  R2UR UR14, R202 ;  /* 0x00000000ca0e72ca */ /* 0x000fe200000e0000 */
[----:B------:R-:W-:Y:S01]  /*11130*/  UIMAD.WIDE.U32 UR8, UR4, UR10, URZ ;  /* 0x0000000a040872a5 */ /* 0x000fe2000f8e003f */
[----:B------:R-:W-:Y:S01]  /*11140*/  LEA.HI R2, R3, R6, RZ, 0x3 ;  /* 0x0000000603027211 */ /* 0x000fe200078f18ff */
[----:B------:R-:W-:Y:S01]  /*11150*/  UIMAD UR10, UR21, UR10, URZ ;  /* 0x0000000a150a72a4 */ /* 0x000fe2000f8e023f */
[----:B------:R-:W-:Y:S02]  /*11160*/  BSSY B1, `(.L_x_1298) ;  /* 0x000004e000017945 */ /* 0x000fe40003800000 */
[----:B------:R-:W-:Y:S01]  /*11170*/  LOP3.LUT R5, R2, 0xfffffff8, RZ, 0xc0, !PT ;  /* 0xfffffff802057812 */ /* 0x000fe200078ec0ff */
[----:B------:R-:W-:Y:S01]  /*11180*/  UIMAD UR10, UR4, UR11, UR10 ;  /* 0x0000000b040a72a4 */ /* 0x000fe2000f8e020a */
[----:B------:R-:W-:-:S03]  /*11190*/  SHF.R.S32.HI R13, RZ, 0x3, R2 ;  /* 0x00000003ff0d7819 */ /* 0x000fc60000011402 */
[----:B------:R-:W-:Y:S01]  /*111a0*/  IMAD.IADD R8, R6, 0x1, -R5 ;  /* 0x0000000106087824 */ /* 0x000fe200078e0a05 */
[----:B------:R-:W-:-:S03]  /*111b0*/  UIADD3 UR9, UR9, UR10, URZ ;  /* 0x0000000a09097290 */ /* 0x000fc6000fffe03f */
[----:B------:R-:W-:Y:S01]  /*111c0*/  IMAD R2, R8, 0x20, R13 ;  /* 0x0000002008027824 */ /* 0x000fe200078e020d */
[----:B------:R-:W-:Y:S02]  /*111d0*/  ULDC.64 UR10, c[0x0][0xae8] ;  /* 0x0002ba00000a7ab9 */ /* 0x000fe40000000a00 */
[----:B------:R-:W-:Y:S01]  /*111e0*/  UIMAD.WIDE.U32 UR8, UR14, UR10, UR8 ;  /* 0x0000000a0e0872a5 */ /* 0x000fe2000f8e0008 */
[----:B------:R-:W-:Y:S01]  /*111f0*/  VIADD R6, R2, UR61 ;  /* 0x0000003d02067c36 */ /* 0x000fe20008000000 */
[----:B-1----:R-:W-:Y:S02]  /*11200*/  ISETP.NE.AND P0, PT, R11, 0x1, PT ;  /* 0x000000010b00780c */ /* 0x002fe40003f05270 */
[----:B------:R-:W-:Y:S01]  /*11210*/  UIMAD UR9, UR14, UR11, UR9 ;  /* 0x0000000b0e0972a4 */ /* 0x000fe2000f8e0209 */
[----:B------:R-:W-:Y:S02]  /*11220*/  IMAD.MOV.U32 R5, RZ, RZ, R6 ;  /* 0x000000ffff057224 */ /* 0x000fe400078e0006 */
[----:B------:R-:W-:-:S02]  /*11230*/  ULDC.64 UR10, c[0x0][0xaf0] ;  /* 0x0002bc00000a7ab9 */ /* 0x000fc40000000a00 */
[----:B------:R-:W-:-:S04]  /*11240*/  UIMAD UR13, UR13, UR10, URZ ;  /* 0x0000000a0d0d72a4 */ /* 0x000fc8000f8e023f */
[----:B------:R-:W-:Y:S02]  /*11250*/  UIMAD UR4, UR12, UR11, UR13 ;  /* 0x0000000b0c0472a4 */ /* 0x000fe4000f8e020d */
[----:B------:R-:W-:Y:S01]  /*11260*/  UIMAD.WIDE.U32 UR12, UR12, UR10, UR8 ;  /* 0x0000000a0c0c72a5 */ /* 0x000fe2000f8e0008 */
[----:B------:R-:W0:Y:S02]  /*11270*/  @P0 LDC R3, c[0x0][0xbec] ;  /* 0x0002fb00ff030b82 */ /* 0x000e240000000800 */
[----:B------:R-:W-:Y:S01]  /*11280*/  ULDC.64 UR8, c[0x0][0xae0] ;  /* 0x0002b80000087ab9 */ /* 0x000fe20000000a00 */
[----:B------:R-:W-:-:S05]  /*11290*/  UIADD3 UR4, UR13, UR4, URZ ;  /* 0x000000040d047290 */ /* 0x000fca000fffe03f */
[----:B------:R-:W1:Y:S01]  /*112a0*/  @P0 LDC R7, c[0x0][0xbf0] ;  /* 0x0002fc00ff070b82 */ /* 0x000e620000000800 */
[----:B0-----:R-:W-:-:S04]  /*112b0*/  @P0 IMAD.HI.U32 R2, R6, R3, RZ ;  /* 0x0000000306020227 */ /* 0x001fc800078e00ff */
[----:B------:R-:W-:Y:S02]  /*112c0*/  IMAD.U32 R3, RZ, RZ, UR13 ;  /* 0x0000000dff037e24 */ /* 0x000fe4000f8e00ff */
[----:B------:R-:W-:Y:S01]  /*112d0*/  IMAD.U32 R3, RZ, RZ, UR4 ;  /* 0x00000004ff037e24 */ /* 0x000fe2000f8e00ff */
[----:B-1----:R-:W-:Y:S01]  /*112e0*/  @P0 SHF.R.U32.HI R5, RZ, R7, R2 ;  /* 0x00000007ff050219 */ /* 0x002fe20000011602 */
[----:B------:R-:W-:-:S03]  /*112f0*/  IMAD.U32 R2, RZ, RZ, UR12 ;  /* 0x0000000cff027e24 */ /* 0x000fc6000f8e00ff */
[--C-:B------:R-:W-:Y:S01]  /*11300*/  SHF.R.S32.HI R4, RZ, 0x1f, R5.reuse ;  /* 0x0000001fff047819 */ /* 0x100fe20000011405 */
[----:B------:R-:W-:Y:S02]  /*11310*/  IMAD.MOV R7, RZ, RZ, -R5 ;  /* 0x000000ffff077224 */ /* 0x000fe400078e0a05 */
[----:B------:R-:W-:-:S04]  /*11320*/  IMAD.WIDE.U32 R2, R5, UR8, R2 ;  /* 0x0000000805027c25 */ /* 0x000fc8000f8e0002 */
[----:B------:R-:W-:Y:S02]  /*11330*/  IMAD R7, R11, R7, R6 ;  /* 0x000000070b077224 */ /* 0x000fe400078e0206 */
[----:B------:R-:W-:Y:S02]  /*11340*/  IMAD R4, R4, UR8, RZ ;  /* 0x0000000804047c24 */ /* 0x000fe4000f8e02ff */
[----:B------:R-:W-:Y:S02]  /*11350*/  VIADD R6, R13, UR61 ;  /* 0x0000003d0d067c36 */ /* 0x000fe40008000000 */
[----:B------:R-:W-:Y:S01]  /*11360*/  IMAD R9, R5, UR9, R4 ;  /* 0x0000000905097c24 */ /* 0x000fe2000f8e0204 */
[----:B------:R-:W-:Y:S01]  /*11370*/  SHF.R.S32.HI R4, RZ, 0x1f, R7 ;  /* 0x0000001fff047819 */ /* 0x000fe20000011407 */
[----:B------:R-:W-:Y:S01]  /*11380*/  ULDC.64 UR8, c[0x0][0xad8] ;  /* 0x0002b60000087ab9 */ /* 0x000fe20000000a00 */
[----:B-----5:R-:W-:Y:S02]  /*11390*/  IMAD R11, R0, R11, RZ ;  /* 0x0000000b000b7224 */ /* 0x020fe400078e02ff */
[----:B------:R-:W-:-:S02]  /*113a0*/  IMAD.IADD R3, R3, 0x1, R9 ;  /* 0x0000000103037824 */ /* 0x000fc400078e0209 */
[----:B------:R-:W-:Y:S02]  /*113b0*/  IMAD R4, R4, UR8, RZ ;  /* 0x0000000804047c24 */ /* 0x000fe4000f8e02ff */
[----:B------:R-:W-:-:S04]  /*113c0*/  IMAD.WIDE.U32 R2, R7, UR8, R2 ;  /* 0x0000000807027c25 */ /* 0x000fc8000f8e0002 */
[----:B------:R-:W-:Y:S01]  /*113d0*/  IMAD R5, R7, UR9, R4 ;  /* 0x0000000907057c24 */ /* 0x000fe2000f8e0204 */
[----:B------:R-:W-:Y:S01]  /*113e0*/  ULDC.64 UR8, c[0x0][0xa80] ;  /* 0x0002a00000087ab9 */ /* 0x000fe20000000a00 */
[----:B------:R-:W-:Y:S02]  /*113f0*/  VIADD R4, R6, 0x40 ;  /* 0x0000004006047836 */ /* 0x000fe40000000000 */
[----:B------:R-:W-:Y:S01]  /*11400*/  IMAD.IADD R3, R3, 0x1, R5 ;  /* 0x0000000103037824 */ /* 0x000fe200078e0205 */
[----:B------:R-:W-:Y:S01]  /*11410*/  LEA R5, P2, R2, UR8, 0x1 ;  /* 0x0000000802057c11 */ /* 0x000fe2000f8408ff */
[----:B------:R-:W-:Y:S01]  /*11420*/  VIADD R0, R6, 0x20 ;  /* 0x0000002006007836 */ /* 0x000fe20000000000 */
[-C--:B------:R-:W-:Y:S01]  /*11430*/  ISETP.GE.AND P0, PT, R4, R11.reuse, PT ;  /* 0x0000000b0400720c */ /* 0x080fe20003f06270 */
[----:B------:R-:W-:Y:S01]  /*11440*/  IMAD.SHL.U32 R7, R8, 0x8, RZ ;  /* 0x0000000808077824 */ /* 0x000fe200078e00ff */
[----:B------:R-:W-:Y:S02]  /*11450*/  LEA.HI.X R4, R2, UR9, R3, 0x1, P2 ;  /* 0x0000000902047c11 */ /* 0x000fe400090f0c03 */
[-C--:B------:R-:W-:Y:S01]  /*11460*/  ISETP.GE.AND P2, PT, R6, R11.reuse, PT ;  /* 0x0000000b0600720c */ /* 0x080fe20003f46270 */
[C---:B------:R-:W-:Y:S01]  /*11470*/  VIADD R9, R7.reuse, 0x80 ;  /* 0x0000008007097836 */ /* 0x040fe20000000000 */
[----:B------:R-:W-:Y:S01]  /*11480*/  ISETP.GE.AND P1, PT, R0, R11, PT ;  /* 0x0000000b0000720c */ /* 0x000fe20003f26270 */
[C---:B------:R-:W-:Y:S01]  /*11490*/  VIADD R13, R7.reuse, 0xc0 ;  /* 0x000000c0070d7836 */ /* 0x040fe20000000000 */
[----:B------:R0:W1:Y:S01]  /*114a0*/  SHFL.IDX PT, R2, R5, RZ, 0x181f ;  /* 0x00181fff05027589 */ /* 0x00006200000e0000 */
[----:B------:R-:W-:Y:S01]  /*114b0*/  VIADD R15, R7, 0x40 ;  /* 0x00000040070f7836 */ /* 0x000fe20000000000 */
[----:B------:R-:W-:-:S02]  /*114c0*/  SHF.R.S32.HI R10, RZ, 0x1f, R7 ;  /* 0x0000001fff0a7819 */ /* 0x000fc40000011407 */
[----:B------:R0:W2:Y:S01]  /*114d0*/  SHFL.IDX PT, R0, R4, RZ, 0x181f ;  /* 0x00181fff04007589 */ /* 0x0000a200000e0000 */
[----:B------:R-:W-:Y:S02]  /*114e0*/  SHF.R.S32.HI R8, RZ, 0x1f, R9 ;  /* 0x0000001fff087819 */ /* 0x000fe40000011409 */
[----:B------:R-:W-:Y:S02]  /*114f0*/  SHF.R.S32.HI R12, RZ, 0x1f, R13 ;  /* 0x0000001fff0c7819 */ /* 0x000fe4000001140d */
        /* <DEDUP_REMOVED lines=20> */
.L_x_1299:
[----:B------:R-:W-:Y:S05]  /*11640*/  BSYNC B1 ;  /* 0x0000000000017941 */ /* 0x000fea0003800000 */
.L_x_1298:
        /* <DEDUP_REMOVED lines=22> */
.L_x_1301:
[----:B------:R-:W-:Y:S05]  /*117b0*/  BSYNC B1 ;  /* 0x0000000000017941 */ /* 0x000fea0003800000 */
.L_x_1300:
        /* <DEDUP_REMOVED lines=22> */
.L_x_1303:
[----:B------:R-:W-:Y:S05]  /*11920*/  BSYNC B1 ;  /* 0x0000000000017941 */ /* 0x000fea0003800000 */
.L_x_1302:
[----:B0-----:R-:W-:Y:S01]  /*11930*/  VIADD R0, R6, 0x60 ;  /* 0x0000006006007836 */ /* 0x001fe20000000000 */
[----:B--2-4-:R-:W2:Y:S04]  /*11940*/  SHFL.IDX PT, R4, R4, 0x3, 0x181f ;  /* 0x00781f0004047f89 */ /* 0x014ea800000e0000 */
[----:B------:R-:W-:Y:S01]  /*11950*/  ISETP.GE.AND P0, PT, R0, R11, PT ;  /* 0x0000000b0000720c */ /* 0x000fe20003f06270 */
[----:B-1-3--:R1:W3:-:S12]  /*11960*/  SHFL.IDX PT, R2, R5, 0x3, 0x181f ;  /* 0x00781f0005027f89 */ /* 0x00a2d800000e0000 */
[----:B-1----:R-:W-:Y:S05]  /*11970*/  @P0 BRA `(.L_x_1292) ;  /* 0x0000000000480947 */ /* 0x002fea0003800000 */
[----:B------:R-:W-:Y:S01]  /*11980*/  ULDC UR4, c[0x0][0xac8] ;  /* 0x0002b20000047ab9 */ /* 0x000fe20000000800 */
[----:B------:R-:W-:Y:S01]  /*11990*/  ULDC.64 UR8, c[0x0][0x208] ;  /* 0x0000820000087ab9 */ /* 0x000fe20000000a00 */
[----:B------:R-:W-:Y:S02]  /*119a0*/  ISETP.GE.AND P3, PT, R7, UR4, PT ;  /* 0x0000000407007c0c */ /* 0x000fe4000bf66270 */
[----:B------:R-:W-:Y:S02]  /*119b0*/  ISETP.GE.AND P2, PT, R15, UR4, PT ;  /* 0x000000040f007c0c */ /* 0x000fe4000bf46270 */
[----:B------:R-:W-:Y:S02]  /*119c0*/  ISETP.GE.AND P1, PT, R9, UR4, PT ;  /* 0x0000000409007c0c */ /* 0x000fe4000bf26270 */
[----:B------:R-:W-:-:S07]  /*119d0*/  ISETP.GE.AND P0, PT, R13, UR4, PT ;  /* 0x000000040d007c0c */ /* 0x000fce000bf06270 */
[----:B---3--:R-:W-:-:S04]  /*119e0*/  @!P3 LEA R6, P4, R7, R2, 0x1 ;  /* 0x000000020706b211 */ /* 0x008fc800078808ff */
[----:B--2---:R-:W-:Y:S02]  /*119f0*/  @!P3 LEA.HI.X R7, R7, R4, R10, 0x1, P4 ;  /* 0x000000040707b211 */ /* 0x004fe400020f0c0a */
        /* <DEDUP_REMOVED lines=10> */
.L_x_1292:
[----:B------:R-:W-:Y:S05]  /*11aa0*/  BSYNC B0 ;  /* 0x0000000000007941 */ /* 0x000fea0003800000 */
.L_x_1282:
[----:B------:R-:W-:Y:S02]  /*11ab0*/  ULDC UR4, c[0x0][0xc3c] ;  /* 0x00030f0000047ab9 */ /* 0x000fe40000000800 */
[----:B------:R-:W-:-:S06]  /*11ac0*/  UISETP.GE.AND UP0, UPT, UR6, UR4, UPT ;  /* 0x000000040600728c */ /* 0x000fcc000bf06270 */
[----:B------:R-:W-:-:S13]  /*11ad0*/  PLOP3.LUT P0, PT, PT, PT, UP0, 0x80, 0x0 ;  /* 0x000000000000781c */ /* 0x000fda0003f0f008 */
[----:B------:R-:W-:Y:S05]  /*11ae0*/  @!P0 BRA `(.L_x_1304) ;  /* 0xfffffef4009c8947 */ /* 0x000fea000383ffff */
[----:B------:R-:W-:Y:S05]  /*11af0*/  EXIT ;  /* 0x000000000000794d */ /* 0x000fea0003800000 */
.L_x_1199:
[----:B------:R-:W-:-:S08]  /*11b00*/  NOP ;  /* 0x0000000000007918 */ /* 0x000fd00000000000 */
[----:B0-----:R-:W0:-:S00]  /*11b10*/  USETMAXREG.DEALLOC.CTAPOOL 0x18 ;  /* 0x00000018000079c8 */ /* 0x001e0000080e0500 */
        /* <DEDUP_REMOVED lines=18> */
.L_x_1305:
        /* <DEDUP_REMOVED lines=44> */
.L_x_1309:
        /* <DEDUP_REMOVED lines=39> */
[----:B------:R-:W-:-:S07]  /*12170*/  IMAD.MOV.U32 R5, RZ, RZ, R2 ;  /* 0x000000ffff057224 */ /* 0x000fce00078e0002 */
.L_x_1307:
[----:B------:R-:W-:Y:S02]  /*12180*/  IMAD.IADD R10, R9, 0x1, -R4 ;  /* 0x00000001090a7824 */ /* 0x000fe400078e0a04 */
[----:B------:R-:W-:Y:S02]  /*12190*/  IMAD.MOV.U32 R3, RZ, RZ, RZ ;  /* 0x000000ffff037224 */ /* 0x000fe400078e00ff */
[----:B------:R-:W-:-:S05]  /*121a0*/  IMAD R2, R5, UR5, R10 ;  /* 0x0000000505027c24 */ /* 0x000fca000f8e020a */
[----:B------:R-:W-:-:S13]  /*121b0*/  ISETP.GT.AND P0, PT, R2, UR6, PT ;  /* 0x0000000602007c0c */ /* 0x000fda000bf04270 */
[----:B------:R-:W-:-:S04]  /*121c0*/  VOTE.ANY R2, PT, !P0 ;  /* 0x0000000000027806 */ /* 0x000fc800040e0100 */
[----:B------:R-:W0:Y:S01]  /*121d0*/  POPC R9, R2 ;  /* 0x0000000200097309 */ /* 0x000e220000000000 */
[----:B------:R-:W-:Y:S01]  /*121e0*/  ISETP.NE.AND P0, PT, R2, RZ, PT ;  /* 0x000000ff0200720c */ /* 0x000fe20003f05270 */
[----:B0-----:R0:W1:Y:S04]  /*121f0*/  SHFL.IDX PT, R8, R8, R9, 0x1f ;  /* 0x00001f0908087589 */ /* 0x00106800000e0000 */
[----:B------:R0:W2:Y:S08]  /*12200*/  SHFL.IDX PT, R4, R7, R9, 0x1f ;  /* 0x00001f0907047589 */ /* 0x0000b000000e0000 */
[----:B------:R-:W-:Y:S05]  /*12210*/  @!P0 BRA `(.L_x_1310) ;  /* 0x0000000000088947 */ /* 0x000fea0003800000 */
[----:B------:R-:W-:-:S05]  /*12220*/  VIADD R2, R9, 0xffffffff ;  /* 0xffffffff09027836 */ /* 0x000fca0000000000 */
[----:B------:R3:W4:Y:S02]  /*12230*/  SHFL.IDX PT, R3, R5, R2, 0x1f ;  /* 0x00001f0205037589 */ /* 0x00072400000e0000 */
.L_x_1310:
[----:B----4-:R-:W-:Y:S01]  /*12240*/  IMAD R3, R3, UR5, R10 ;  /* 0x0000000503037c24 */ /* 0x010fe2000f8e020a */
[----:B-1----:R-:W-:Y:S01]  /*12250*/  ISETP.NE.AND P0, PT, R8, 0x1, PT ;  /* 0x000000010800780c */ /* 0x002fe20003f05270 */
[----:B------:R-:W-:-:S03]  /*12260*/  VIADD R14, R9, UR4 ;  /* 0x00000004090e7c36 */ /* 0x000fc60008000000 */
[----:B------:R1:W-:Y:S01]  /*12270*/  STL [R1], R3 ;  /* 0x0000000301007387 */ /* 0x0003e20000100800 */
[----:B---3--:R-:W-:-:S03]  /*12280*/  IADD3 R5, -R3, UR6, RZ ;  /* 0x0000000603057c10 */ /* 0x008fc6000fffe1ff */
[----:B------:R1:W-:Y:S05]  /*12290*/  STL [R1+0xc], R14 ;  /* 0x00000c0e01007387 */ /* 0x0003ea0000100800 */
[----:B------:R-:W-:Y:S05]  /*122a0*/  @!P0 BRA `(.L_x_1311) ;  /* 0x0000000000e08947 */ /* 0x000fea0003800000 */
[----:B0-2---:R-:W-:Y:S02]  /*122b0*/  IABS R7, R4 ;  /* 0x0000000400077213 */ /* 0x005fe40000000000 */
[----:B------:R-:W-:Y:S02]  /*122c0*/  IABS R9, R8 ;  /* 0x0000000800097213 */ /* 0x000fe40000000000 */
[----:B------:R-:W0:Y:S01]  /*122d0*/  I2F.RP R10, R7 ;  /* 0x00000007000a7306 */ /* 0x000e220000209400 */
[----:B------:R-:W-:-:S07]  /*122e0*/  IABS R12, R5 ;  /* 0x00000005000c7213 */ /* 0x000fce0000000000 */
[----:B------:R-:W-:Y:S08]  /*122f0*/  I2F.RP R13, R9 ;  /* 0x00000009000d7306 */ /* 0x000ff00000209400 */
[----:B0-----:R-:W1:Y:S02]  /*12300*/  MUFU.RCP R10, R10 ;  /* 0x0000000a000a7308 */ /* 0x001e640000001000 */
[----:B-1----:R-:W-:-:S06]  /*12310*/  VIADD R3, R10, 0xffffffe ;  /* 0x0ffffffe0a037836 */ /* 0x002fcc0000000000 */
[----:B------:R-:W0:Y:S02]  /*12320*/  F2I.FTZ.U32.TRUNC.NTZ R3, R3 ;  /* 0x0000000300037305 */ /* 0x000e24000021f000 */
[----:B0-----:R-:W-:-:S04]  /*12330*/  IMAD.MOV R2, RZ, RZ, -R3 ;  /* 0x000000ffff027224 */ /* 0x001fc800078e0a03 */
[----:B------:R-:W-:Y:S02]  /*12340*/  IMAD R11, R2, R7, RZ ;  /* 0x00000007020b7224 */ /* 0x000fe400078e02ff */
[----:B------:R-:W-:-:S04]  /*12350*/  IMAD.MOV.U32 R2, RZ, RZ, RZ ;  /* 0x000000ffff027224 */ /* 0x000fc800078e00ff */
[----:B------:R-:W-:Y:S01]  /*12360*/  IMAD.HI.U32 R11, R3, R11, R2 ;  /* 0x0000000b030b7227 */ /* 0x000fe200078e0002 */
[----:B------:R-:W-:Y:S01]  /*12370*/  IABS R3, R4 ;  /* 0x0000000400037213 */ /* 0x000fe20000000000 */
[----:B------:R-:W0:Y:S04]  /*12380*/  MUFU.RCP R2, R13 ;  /* 0x0000000d00027308 */ /* 0x000e280000001000 */
[----:B------:R-:W-:Y:S02]  /*12390*/  IMAD.MOV R3, RZ, RZ, -R3 ;  /* 0x000000ffff037224 */ /* 0x000fe400078e0a03 */
[----:B------:R-:W-:-:S04]  /*123a0*/  IMAD.HI.U32 R10, R11, R12, RZ ;  /* 0x0000000c0b0a7227 */ /* 0x000fc800078e00ff */
[----:B------:R-:W-:-:S05]  /*123b0*/  IMAD R12, R10, R3, R12 ;  /* 0x000000030a0c7224 */ /* 0x000fca00078e020c */
[----:B------:R-:W-:Y:S01]  /*123c0*/  ISETP.GT.U32.AND P1, PT, R7, R12, PT ;  /* 0x0000000c0700720c */ /* 0x000fe20003f24070 */
[----:B0-----:R-:W-:-:S06]  /*123d0*/  VIADD R3, R2, 0xffffffe ;  /* 0x0ffffffe02037836 */ /* 0x001fcc0000000000 */
[----:B------:R-:W0:Y:S06]  /*123e0*/  F2I.FTZ.U32.TRUNC.NTZ R3, R3 ;  /* 0x0000000300037305 */ /* 0x000e2c000021f000 */
[----:B------:R-:W-:Y:S02]  /*123f0*/  @!P1 IMAD.IADD R12, R12, 0x1, -R7 ;  /* 0x000000010c0c9824 */ /* 0x000fe400078e0a07 */
[----:B------:R-:W-:Y:S01]  /*12400*/  @!P1 VIADD R10, R10, 0x1 ;  /* 0x000000010a0a9836 */ /* 0x000fe20000000000 */
[----:B------:R-:W-:Y:S02]  /*12410*/  ISETP.NE.AND P1, PT, R4, RZ, PT ;  /* 0x000000ff0400720c */ /* 0x000fe40003f25270 */
[----:B------:R-:W-:Y:S01]  /*12420*/  ISETP.GE.U32.AND P0, PT, R12, R7, PT ;  /* 0x000000070c00720c */ /* 0x000fe20003f06070 */
[----:B0-----:R-:W-:-:S04]  /*12430*/  IMAD.MOV R2, RZ, RZ, -R3 ;  /* 0x000000ffff027224 */ /* 0x001fc800078e0a03 */
[----:B------:R-:W-:Y:S02]  /*12440*/  IMAD R7, R2, R9, RZ ;  /* 0x0000000902077224 */ /* 0x000fe400078e02ff */
[----:B------:R-:W-:-:S06]  /*12450*/  IMAD.MOV.U32 R2, RZ, RZ, RZ ;  /* 0x000000ffff027224 */ /* 0x000fcc00078e00ff */
[----:B------:R-:W-:Y:S02]  /*12460*/  @P0 VIADD R10, R10, 0x1 ;  /* 0x000000010a0a0836 */ /* 0x000fe40000000000 */
[----:B------:R-:W-:Y:S01]  /*12470*/  IMAD.HI.U32 R7, R3, R7, R2 ;  /* 0x0000000703077227 */ /* 0x000fe200078e0002 */
[----:B------:R-:W-:Y:S02]  /*12480*/  LOP3.LUT R2, R5, R4, RZ, 0x3c, !PT ;  /* 0x0000000405027212 */ /* 0x000fe400078e3cff */
[----:B------:R-:W-:Y:S02]  /*12490*/  IABS R3, R8 ;  /* 0x0000000800037213 */ /* 0x000fe40000000000 */
[----:B------:R-:W-:-:S03]  /*124a0*/  ISETP.GE.AND P2, PT, R2, RZ, PT ;  /* 0x000000ff0200720c */ /* 0x000fc60003f46270 */
[----:B------:R-:W-:-:S10]  /*124b0*/  IMAD.MOV R3, RZ, RZ, -R3 ;  /* 0x000000ffff037224 */ /* 0x000fd400078e0a03 */
[----:B------:R-:W-:Y:S01]  /*124c0*/  @!P2 IMAD.MOV R10, RZ, RZ, -R10 ;  /* 0x000000ffff0aa224 */ /* 0x000fe200078e0a0a */
[----:B------:R-:W-:-:S04]  /*124d0*/  @!P1 LOP3.LUT R10, RZ, R4, RZ, 0x33, !PT ;  /* 0x00000004ff0a9212 */ /* 0x000fc800078e33ff */
        /* <DEDUP_REMOVED lines=8> */
[----:B------:R-:W-:-:S04]  /*12560*/  LOP3.LUT R2, R10, R8, RZ, 0x3c, !PT ;  /* 0x000000080a027212 */ /* 0x000fc800078e3cff */
[----:B------:R-:W-:Y:S01]  /*12570*/  ISETP.GE.AND P2, PT, R2, RZ, PT ;  /* 0x000000ff0200720c */ /* 0x000fe20003f46270 */
[----:B------:R-:W-:-:S04]  /*12580*/  IMAD.MOV R2, RZ, RZ, -R10 ;  /* 0x000000ffff027224 */ /* 0x000fc800078e0a0a */
[----:B------:R-:W-:Y:S02]  /*12590*/  IMAD R2, R4, R2, R5 ;  /* 0x0000000204027224 */ /* 0x000fe400078e0205 */
        /* <DEDUP_REMOVED lines=8> */
[----:B------:R-:W-:Y:S05]  /*12620*/  BRA `(.L_x_1312) ;  /* 0x0000000000f87947 */ /* 0x000fea0003800000 */
.L_x_1311:
[----:B-1----:R-:W1:Y:S01]  /*12630*/  LDC.64 R2, c[0x0][0xc90] ;  /* 0x00032400ff027b82 */ /* 0x002e620000000a00 */
[----:B------:R-:W-:Y:S01]  /*12640*/  ULDC.64 UR6, c[0x0][0x208] ;  /* 0x0000820000067ab9 */ /* 0x000fe20000000a00 */
[----:B-1----:R-:W-:-:S05]  /*12650*/  IMAD.WIDE R2, R14, 0x4, R2 ;  /* 0x000000040e027825 */ /* 0x002fca00078e0202 */
[----:B0-----:R0:W2:Y:S02]  /*12660*/  LDG.E R7, desc[UR6][R2.64] ;  /* 0x0000000602077981 */ /* 0x0010a4000c1e1900 */
[----:B0-----:R-:W-:Y:S02]  /*12670*/  IMAD.MOV.U32 R2, RZ, RZ, RZ ;  /* 0x000000ffff027224 */ /* 0x001fe400078e00ff */
[----:B--2---:R-:W-:-:S05]  /*12680*/  IMAD R8, R4, R7, RZ ;  /* 0x0000000704087224 */ /* 0x004fca00078e02ff */
[----:B------:R-:W-:-:S04]  /*12690*/  IABS R9, R8 ;  /* 0x0000000800097213 */ /* 0x000fc80000000000 */
[----:B------:R-:W0:Y:S08]  /*126a0*/  I2F.RP R10, R9 ;  /* 0x00000009000a7306 */ /* 0x000e300000209400 */
[----:B0-----:R-:W0:Y:S02]  /*126b0*/  MUFU.RCP R10, R10 ;  /* 0x0000000a000a7308 */ /* 0x001e240000001000 */
[----:B0-----:R-:W-:-:S06]  /*126c0*/  VIADD R11, R10, 0xffffffe ;  /* 0x0ffffffe0a0b7836 */ /* 0x001fcc0000000000 */
[----:B------:R-:W0:Y:S02]  /*126d0*/  F2I.FTZ.U32.TRUNC.NTZ R3, R11 ;  /* 0x0000000b00037305 */ /* 0x000e24000021f000 */
[----:B0-----:R-:W-:-:S04]  /*126e0*/  IMAD.MOV R12, RZ, RZ, -R3 ;  /* 0x000000ffff0c7224 */ /* 0x001fc800078e0a03 */
[----:B------:R-:W-:-:S04]  /*126f0*/  IMAD R13, R12, R9, RZ ;  /* 0x000000090c0d7224 */ /* 0x000fc800078e02ff */
[----:B------:R-:W-:Y:S01]  /*12700*/  IMAD.HI.U32 R2, R3, R13, R2 ;  /* 0x0000000d03027227 */ /* 0x000fe200078e0002 */
[----:B------:R-:W-:Y:S02]  /*12710*/  IABS R13, R5 ;  /* 0x00000005000d7213 */ /* 0x000fe40000000000 */
[----:B------:R-:W-:-:S03]  /*12720*/  IABS R3, R8 ;  /* 0x0000000800037213 */ /* 0x000fc60000000000 */
[----:B------:R-:W-:-:S04]  /*12730*/  IMAD.HI.U32 R2, R2, R13, RZ ;  /* 0x0000000d02027227 */ /* 0x000fc800078e00ff */
[----:B------:R-:W-:-:S04]  /*12740*/  IMAD.MOV R3, RZ, RZ, -R3 ;  /* 0x000000ffff037224 */ /* 0x000fc800078e0a03 */
        /* <DEDUP_REMOVED lines=11> */
[----:B------:R-:W-:Y:S02]  /*12800*/  IMAD R9, R7, R2, RZ ;  /* 0x0000000207097224 */ /* 0x000fe400078e02ff */
[----:B------:R-:W-:Y:S02]  /*12810*/  IMAD.MOV R2, RZ, RZ, -R2 ;  /* 0x000000ffff027224 */ /* 0x000fe400078e0a02 */
[----:B------:R-:W-:Y:S02]  /*12820*/  IMAD.MOV R10, RZ, RZ, -R9 ;  /* 0x000000ffff0a7224 */ /* 0x000fe400078e0a09 */
[----:B------:R-:W-:Y:S02]  /*12830*/  IMAD R8, R8, R2, R5 ;  /* 0x0000000208087224 */ /* 0x000fe400078e0205 */
[----:B------:R-:W-:Y:S01]  /*12840*/  IMAD.MOV.U32 R2, RZ, RZ, RZ ;  /* 0x000000ffff027224 */ /* 0x000fe200078e00ff */
[----:B------:R-:W-:Y:S02]  /*12850*/  VIADDMNMX R7, R10, UR5, R7, PT ;  /* 0x000000050a077c46 */ /* 0x000fe4000b800107 */
[----:B------:R-:W-:-:S02]  /*12860*/  IADD3 R9, R9, 0x1000000, R8 ;  /* 0x0100000009097810 */ /* 0x000fc40007ffe008 */
[----:B------:R-:W-:-:S04]  /*12870*/  IABS R10, R7 ;  /* 0x00000007000a7213 */ /* 0x000fc80000000000 */
[----:B------:R-:W0:Y:S08]  /*12880*/  I2F.RP R11, R10 ;  /* 0x0000000a000b7306 */ /* 0x000e300000209400 */
[----:B0-----:R-:W0:Y:S02]  /*12890*/  MUFU.RCP R11, R11 ;  /* 0x0000000b000b7308 */ /* 0x001e240000001000 */
[----:B0-----:R-:W-:Y:S01]  /*128a0*/  VIADD R3, R11, 0xffffffe ;  /* 0x0ffffffe0b037836 */ /* 0x001fe20000000000 */
[----:B------:R-:W-:-:S05]  /*128b0*/  IABS R11, R7 ;  /* 0x00000007000b7213 */ /* 0x000fca0000000000 */
[----:B------:R-:W0:Y:S02]  /*128c0*/  F2I.FTZ.U32.TRUNC.NTZ R3, R3 ;  /* 0x0000000300037305 */ /* 0x000e24000021f000 */
[----:B0-----:R-:W-:-:S04]  /*128d0*/  IMAD.MOV R5, RZ, RZ, -R3 ;  /* 0x000000ffff057224 */ /* 0x001fc800078e0a03 */
[----:B------:R-:W-:-:S04]  /*128e0*/  IMAD R5, R5, R10, RZ ;  /* 0x0000000a05057224 */ /* 0x000fc800078e02ff */
[----:B------:R-:W-:Y:S01]  /*128f0*/  IMAD.HI.U32 R2, R3, R5, R2 ;  /* 0x0000000503027227 */ /* 0x000fe200078e0002 */
[----:B------:R-:W-:-:S03]  /*12900*/  IABS R5, R8 ;  /* 0x0000000800057213 */ /* 0x000fc60000000000 */
[----:B------:R-:W-:Y:S02]  /*12910*/  IMAD.MOV R3, RZ, RZ, -R11 ;  /* 0x000000ffff037224 */ /* 0x000fe400078e0a0b */
        /* <DEDUP_REMOVED lines=8> */
[----:B------:R-:W-:-:S07]  /*129a0*/  ISETP.GE.AND P2, PT, R3, RZ, PT ;  /* 0x000000ff0300720c */ /* 0x000fce0003f46270 */
[----:B------:R-:W-:-:S06]  /*129b0*/  @P0 VIADD R2, R2, 0x1 ;  /* 0x0000000102020836 */ /* 0x000fcc0000000000 */
[----:B------:R-:W-:Y:S01]  /*129c0*/  @!P2 IMAD.MOV R2, RZ, RZ, -R2 ;  /* 0x000000ffff02a224 */ /* 0x000fe200078e0a02 */
[----:B------:R-:W-:Y:S01]  /*129d0*/  @!P1 LOP3.LUT R2, RZ, R7, RZ, 0x33, !PT ;  /* 0x00000007ff029212 */ /* 0x000fe200078e33ff */
[----:B------:R-:W-:-:S04]  /*129e0*/  IMAD.MOV R7, RZ, RZ, -R7 ;  /* 0x000000ffff077224 */ /* 0x000fc800078e0a07 */
[----:B------:R-:W-:-:S05]  /*129f0*/  IMAD R3, R2, R7, R9 ;  /* 0x0000000702037224 */ /* 0x000fca00078e0209 */
[----:B------:R1:W-:Y:S02]  /*12a00*/  STL [R1+0x8], R3 ;  /* 0x0000080301007387 */ /* 0x0003e40000100800 */
.L_x_1312:
[----:B01----:R-:W-:-:S05]  /*12a10*/  LOP3.LUT R3, RZ, R2, RZ, 0x33, !PT ;  /* 0x00000002ff037212 */ /* 0x003fca00078e33ff */
[----:B------:R-:W-:-:S05]  /*12a20*/  IMAD.IADD R2, R4, 0x1, R3 ;  /* 0x0000000104027824 */ /* 0x000fca00078e0203 */
[----:B------:R1:W-:Y:S01]  /*12a30*/  STL [R1+0x4], R2 ;  /* 0x0000040201007387 */ /* 0x0003e20000100800 */
[----:B------:R-:W-:Y:S05]  /*12a40*/  BRA `(.L_x_1313) ;  /* 0x0000000000107947 */ /* 0x000fea0003800000 */
.L_x_1308:
[----:B------:R-:W-:Y:S01]  /*12a50*/  IMAD.U32 R2, RZ, RZ, UR6 ;  /* 0x00000006ff027e24 */ /* 0x000fe2000f8e00ff */
[----:B------:R0:W-:Y:S04]  /*12a60*/  STL [R1+0x4], RZ ;  /* 0x000004ff01007387 */ /* 0x0001e80000100800 */
[----:B------:R0:W-:Y:S04]  /*12a70*/  STL [R1+0x8], RZ ;  /* 0x000008ff01007387 */ /* 0x0001e80000100800 */
[----:B------:R0:W-:Y:S02]  /*12a80*/  STL [R1], R2 ;  /* 0x0000000201007387 */ /* 0x0001e40000100800 */
.L_x_1313:
[----:B------:R-:W2:Y:S04]  /*12a90*/  LDL R8, [R1] ;  /* 0x0000000001087983 */ /* 0x000ea80000100800 */
[----:B------:R-:W2:Y:S04]  /*12aa0*/  LDL R9, [R1+0x4] ;  /* 0x0000040001097983 */ /* 0x000ea80000100800 */
[----:B------:R-:W2:Y:S04]  /*12ab0*/  LDL R10, [R1+0x8] ;  /* 0x00000800010a7983 */ /* 0x000ea80000100800 */
[----:B------:R-:W2:Y:S01]  /*12ac0*/  LDL R11, [R1+0xc] ;  /* 0x00000c00010b7983 */ /* 0x000ea20000100800 */
[----:B------:R-:W-:-:S13]  /*12ad0*/  ISETP.NE.AND P0, PT, R0, RZ, PT ;  /* 0x000000ff0000720c */ /* 0x000fda0003f05270 */
[----:B------:R-:W3:Y:S01]  /*12ae0*/  @!P0 S2R R3, SR_CgaCtaId ;  /* 0x0000000000038919 */ /* 0x000ee20000008800 */
[----:B------:R-:W-:-:S04]  /*12af0*/  @!P0 MOV R0, 0x400 ;  /* 0x0000040000008802 */ /* 0x000fc80000000f00 */
[----:B---3--:R-:W-:-:S05]  /*12b00*/  @!P0 LEA R0, R3, R0, 0x18 ;  /* 0x0000000003008211 */ /* 0x008fca00078ec0ff */
[----:B--2---:R2:W-:Y:S01]  /*12b10*/  @!P0 STS.128 [R0+0x308d0], R8 ;  /* 0x0308d00800008388 */ /* 0x0045e20000000c00 */
[----:B------:R-:W-:Y:S06]  /*12b20*/  BAR.ARV 0x5, 0x180 ;  /* 0x0146000000007b1d */ /* 0x000fec0000002000 */
.L_x_1306:
[----:B--2---:R-:W2:Y:S01]  /*12b30*/  LDL R0, [R1+0xc] ;  /* 0x00000c0001007983 */ /* 0x004ea20000100800 */
[----:B------:R-:W-:Y:S01]  /*12b40*/  ULDC UR4, c[0x0][0xc3c] ;  /* 0x00030f0000047ab9 */ /* 0x000fe20000000800 */
[----:B------:R-:W-:Y:S01]  /*12b50*/  IMAD.MOV.U32 R19, RZ, RZ, RZ ;  /* 0x000000ffff137224 */ /* 0x000fe200078e00ff */
[----:B--2---:R-:W-:Y:S01]  /*12b60*/  ISETP.GE.AND P0, PT, R0, UR4, PT ;  /* 0x0000000400007c0c */ /* 0x004fe2000bf06270 */
[----:B------:R-:W-:-:S05]  /*12b70*/  IMAD.MOV.U32 R0, RZ, RZ, 0x1 ;  /* 0x00000001ff007424 */ /* 0x000fca00078e00ff */
[----:B------:R2:W-:Y:S04]  /*12b80*/  STL [R1+0x10], R0 ;  /* 0x0000100001007387 */ /* 0x0005e80000100800 */
[----:B------:R2:W-:Y:S03]  /*12b90*/  STL [R1+0x50], RZ ;  /* 0x000050ff01007387 */ /* 0x0005e60000100800 */
[----:B------:R-:W-:Y:S05]  /*12ba0*/  @P0 BRA `(.L_x_1314) ;  /* 0x0000006c00240947 */ /* 0x000fea0003800000 */
[----:B------:R-:W4:Y:S01]  /*12bb0*/  S2UR UR5, SR_CgaCtaId ;  /* 0x00000000000579c3 */ /* 0x000f220000008800 */
[C---:B--2---:R-:W-:Y:S01]  /*12bc0*/  IMAD.SHL.U32 R0, R6.reuse, 0x8, RZ ;  /* 0x0000000806007824 */ /* 0x044fe200078e00ff */
[----:B------:R-:W-:Y:S01]  /*12bd0*/  LOP3.LUT R4, R6, 0x7f, RZ, 0xc0, !PT ;  /* 0x0000007f06047812 */ /* 0x000fe200078ec0ff */
[----:B------:R-:W-:Y:S01]  /*12be0*/  UMOV UR4, 0x400 ;  /* 0x0000040000047882 */ /* 0x000fe20000000000 */
[----:B------:R-:W-:Y:S01]  /*12bf0*/  BSSY B8, `(.L_x_1314) ;  /* 0x00006c4000087945 */ /* 0x000fe20003800000 */
[----:B------:R-:W-:Y:S01]  /*12c00*/  IMAD.MOV.U32 R19, RZ, RZ, RZ ;  /* 0x000000ffff137224 */ /* 0x000fe200078e00ff */
[----:B------:R-:W-:Y:S01]  /*12c10*/  LOP3.LUT R3, R0, 0x1f8, RZ, 0xc0, !PT ;  /* 0x000001f800037812 */ /* 0x000fe200078ec0ff */
[----:B01----:R-:W-:Y:S01]  /*12c20*/  IMAD.SHL.U32 R2, R4, 0x8, RZ ;  /* 0x0000000804027824 */ /* 0x003fe200078e00ff */
        /* <DEDUP_REMOVED lines=9> */
[----:B----4-:R-:W-:-:S06]  /*12cc0*/  ULEA UR4, UR5, UR4, 0x18 ;  /* 0x0000000405047291 */ /* 0x010fcc000f8ec03f */
[----:B------:R-:W-:-:S04]  /*12cd0*/  IMAD.U32 R18, RZ, RZ, UR4 ;  /* 0x00000004ff127e24 */ /* 0x000fc8000f8e00ff */
[----:B------:R-:W-:-:S05]  /*12ce0*/  IMAD R3, R3, 0x2, R18 ;  /* 0x0000000203037824 */ /* 0x000fca00078e0212 */
[----:B------:R0:W-:Y:S04]  /*12cf0*/  STL [R1+0x20], R3 ;  /* 0x0000200301007387 */ /* 0x0001e80000100800 */
[----:B------:R-:W-:Y:S04]  /*12d00*/  STL [R1+0x50], RZ ;  /* 0x000050ff01007387 */ /* 0x000fe80000100800 */
[----:B------:R1:W-:Y:S01]  /*12d10*/  STL [R1+0x10], R2 ;  /* 0x0000100201007387 */ /* 0x0003e20000100800 */
[C---:B0-----:R-:W-:Y:S02]  /*12d20*/  LOP3.LUT R3, R0.reuse, 0x40, RZ, 0xfc, !PT ;  /* 0x0000004000037812 */ /* 0x041fe400078efcff */
[----:B-1----:R-:W-:-:S02]  /*12d30*/  LOP3.LUT R2, R0, 0x80, RZ, 0xfc, !PT ;  /* 0x0000008000027812 */ /* 0x002fc400078efcff */
[----:B------:R-:W-:-:S07]  /*12d40*/  LOP3.LUT R0, R0, 0xc0, RZ, 0xfc, !PT ;  /* 0x000000c000007812 */ /* 0x000fce00078efcff */
.L_x_1437:
[----:B---3--:R-:W2:Y:S01]  /*12d50*/  LDL R9, [R1+0xc] ;  /* 0x00000c0001097983 */ /* 0x008ea20000100800 */
[----:B------:R-:W-:Y:S05]  /*12d60*/  YIELD ;  /* 0x0000000000007946 */ /* 0x000fea0003800000 */
[----:B------:R-:W-:Y:S01]  /*12d70*/  ULDC.64 UR4, c[0x0][0xa28] ;  /* 0x00028a0000047ab9 */ /* 0x000fe20000000a00 */
[----:B------:R-:W-:Y:S01]  /*12d80*/  IMAD.MOV.U32 R0, RZ, RZ, RZ ;  /* 0x000000ffff007224 */ /* 0x000fe200078e00ff */
[----:B------:R-:W-:Y:S01]  /*12d90*/  ISETP.NE.U32.AND P0, PT, RZ, UR4, PT ;  /* 0x00000004ff007c0c */ /* 0x000fe2000bf05070 */
[----:B01----:R-:W0:Y:S01]  /*12da0*/  LDC.64 R4, c[0x0][0xa00] ;  /* 0x00028000ff047b82 */ /* 0x003e220000000a00 */
[----:B------:R-:W-:Y:S01]  /*12db0*/  ULDC.64 UR8, c[0x0][0x208] ;  /* 0x0000820000087ab9 */ /* 0x000fe20000000a00 */
[----:B------:R-:W-:Y:S01]  /*12dc0*/  IMAD.MOV.U32 R10, RZ, RZ, RZ ;  /* 0x000000ffff0a7224 */ /* 0x000fe200078e00ff */
[----:B------:R-:W-:Y:S01]  /*12dd0*/  ISETP.NE.AND.EX P0, PT, RZ, UR5, PT, P0 ;  /* 0x00000005ff007c0c */ /* 0x000fe2000bf05300 */
[----:B------:R-:W-:Y:S01]  /*12de0*/  ULDC.64 UR4, c[0x0][0xa18] ;  /* 0x0002860000047ab9 */ /* 0x000fe20000000a00 */
[----:B------:R-:W-:-:S11]  /*12df0*/  ULDC.64 UR6, c[0x0][0xa08] ;  /* 0x0002820000067ab9 */ /* 0x000fd60000000a00 */
[----:B------:R-:W2:Y:S02]  /*12e00*/  @P0 LDC.64 R2, c[0x0][0xa28] ;  /* 0x00028a00ff020b82 */ /* 0x000ea40000000a00 */
[----:B--2---:R-:W-:-:S05]  /*12e10*/  @P0 IMAD.WIDE R2, R9, 0x4, R2 ;  /* 0x0000000409020825 */ /* 0x004fca00078e0202 */
[----:B------:R1:W5:Y:S01]  /*12e20*/  @P0 LDG.E R0, desc[UR8][R2.64] ;  /* 0x0000000802000981 */ /* 0x000362000c1e1900 */
[----:B------:R-:W-:Y:S01]  /*12e30*/  ISETP.NE.U32.AND P0, PT, RZ, UR4, PT ;  /* 0x00000004ff007c0c */ /* 0x000fe2000bf05070 */
[----:B0-----:R-:W-:Y:S01]  /*12e40*/  IMAD.WIDE R4, R9, 0x4, R4 ;  /* 0x0000000409047825 */ /* 0x001fe200078e0204 */
[----:B------:R-:W-:Y:S02]  /*12e50*/  ISETP.NE.U32.AND P1, PT, RZ, UR6, PT ;  /* 0x00000006ff007c0c */ /* 0x000fe4000bf25070 */
[----:B------:R-:W-:Y:S01]  /*12e60*/  ISETP.NE.AND.EX P2, PT, RZ, UR5, PT, P0 ;  /* 0x00000005ff007c0c */ /* 0x000fe2000bf45300 */
[----:B------:R-:W-:Y:S01]  /*12e70*/  ULDC.64 UR4, c[0x0][0xa00] ;  /* 0x0002800000047ab9 */ /* 0x000fe20000000a00 */
[----:B------:R-:W-:Y:S01]  /*12e80*/  ISETP.NE.AND.EX P1, PT, RZ, UR7, PT, P1 ;  /* 0x00000007ff007c0c */ /* 0x000fe2000bf25310 */
[----:B------:R-:W-:Y:S01]  /*12e90*/  IMAD.MOV.U32 R8, RZ, RZ, RZ ;  /* 0x000000ffff087224 */ /* 0x000fe200078e00ff */
[----:B------:R-:W-:Y:S01]  /*12ea0*/  ISETP.NE.U32.AND P0, PT, RZ, UR4, PT ;  /* 0x00000004ff007c0c */ /* 0x000fe2000bf05070 */
[----:B-1----:R-:W0:Y:S03]  /*12eb0*/  LDC.64 R2, c[0x0][0xa08] ;  /* 0x00028200ff027b82 */ /* 0x002e260000000a00 */
[----:B------:R-:W-:-:S05]  /*12ec0*/  ISETP.NE.AND.EX P0, PT, RZ, UR5, PT, P0 ;  /* 0x00000005ff007c0c */ /* 0x000fca000bf05300 */
[----:B------:R-:W1:Y:S08]  /*12ed0*/  @P2 LDC.64 R6, c[0x0][0xa18] ;  /* 0x00028600ff062b82 */ /* 0x000e700000000a00 */
[----:B------:R-:W2:Y:S01]  /*12ee0*/  @P0 LDG.E R10, desc[UR8][R4.64] ;  /* 0x00000008040a0981 */ /* 0x000ea2000c1e1900 */
[----:B------:R-:W-:Y:S01]  /*12ef0*/  ULDC UR4, c[0x0][0x288] ;  /* 0x0000a20000047ab9 */ /* 0x000fe20000000800 */
[----:B0-----:R-:W-:-:S05]  /*12f00*/  IMAD.WIDE R2, R9, 0x4, R2 ;  /* 0x0000000409027825 */ /* 0x001fca00078e0202 */
[----:B------:R-:W5:Y:S01]  /*12f10*/  @P1 LDG.E R8, desc[UR8][R2.64] ;  /* 0x0000000802081981 */ /* 0x000f62000c1e1900 */
[----:B-1----:R-:W-:-:S03]  /*12f20*/  @P2 IMAD.WIDE R6, R9, 0x4, R6 ;  /* 0x0000000409062825 */ /* 0x002fc600078e0206 */
        /* <DEDUP_REMOVED lines=15> */
[----:B------:R-:W0:Y:S04]  /*13020*/  LDG.E R7, desc[UR4][R4.64] ;  /* 0x0000000404077981 */ /* 0x000e28000c1e1900 */
[----:B------:R-:W0:Y:S02]  /*13030*/  LDG.E R4, desc[UR4][R4.64+0x4] ;  /* 0x0000040404047981 */ /* 0x000e24000c1e1900 */
[----:B0-----:R-:W-:-:S05]  /*13040*/  IMAD.IADD R10, R4, 0x1, -R7 ;  /* 0x00000001040a7824 */ /* 0x001fca00078e0a07 */
[----:B------:R1:W-:Y:S02]  /*13050*/  STL [R1+0x2c], R10 ;  /* 0x00002c0a01007387 */ /* 0x0003e40000100800 */
.L_x_1315:
[----:B------:R-:W2:Y:S01]  /*13060*/  LDL.LU R5, [R1+0x8] ;  /* 0x0000080001057983 */ /* 0x000ea20000300800 */
[----:B------:R-:W-:Y:S02]  /*13070*/  ULDC.64 UR4, c[0x0][0xa20] ;  /* 0x0002880000047ab9 */ /* 0x000fe40000000a00 */
[----:B------:R-:W-:-:S04]  /*13080*/  ISETP.NE.U32.AND P0, PT, RZ, UR4, PT ;  /* 0x00000004ff007c0c */ /* 0x000fc8000bf05070 */
[----:B------:R-:W-:Y:S02]  /*13090*/  ISETP.NE.AND.EX P0, PT, RZ, UR5, PT, P0 ;  /* 0x00000005ff007c0c */ /* 0x000fe4000bf05300 */
[C---:B--2---:R-:W-:Y:S02]  /*130a0*/  LOP3.LUT R7, R5.reuse, 0xff000000, RZ, 0xc0, !PT ;  /* 0xff00000005077812 */ /* 0x044fe400078ec0ff */
[C---:B------:R-:W-:Y:S02]  /*130b0*/  LOP3.LUT R4, R5.reuse, 0xff0000, RZ, 0xc0, !PT ;  /* 0x00ff000005047812 */ /* 0x040fe400078ec0ff */
[----:B------:R-:W-:Y:S02]  /*130c0*/  SHF.R.U32.HI R7, RZ, 0x8, R7 ;  /* 0x00000008ff077819 */ /* 0x000fe40000011607 */
[----:B------:R-:W-:Y:S02]  /*130d0*/  LOP3.LUT R16, R5, 0xffff, RZ, 0xc0, !PT ;  /* 0x0000ffff05107812 */ /* 0x000fe400078ec0ff */
[----:B------:R-:W-:Y:S01]  /*130e0*/  LEA.HI R7, R4, R7, RZ, 0x10 ;  /* 0x0000000704077211 */ /* 0x000fe200078f80ff */
[----:B-----5:R-:W-:-:S05]  /*130f0*/  IMAD.IADD R4, R8, 0x1, R0 ;  /* 0x0000000108047824 */ /* 0x020fca00078e0200 */
[----:B------:R2:W-:Y:S01]  /*13100*/  STL [R1+0x14], R4 ;  /* 0x0000140401007387 */ /* 0x0005e20000100800 */
[----:B------:R-:W-:Y:S05]  /*13110*/  @!P0 BRA `(.L_x_1316) ;  /* 0x0000000000148947 */ /* 0x000fea0003800000 */
[----:B------:R-:W3:Y:S01]  /*13120*/  LDC.64 R2, c[0x0][0xa20] ;  /* 0x00028800ff027b82 */ /* 0x000ee20000000a00 */
[----:B------:R-:W-:Y:S01]  /*13130*/  ULDC.64 UR4, c[0x0][0x208] ;  /* 0x0000820000047ab9 */ /* 0x000fe20000000a00 */
[----:B---3--:R-:W-:-:S05]  /*13140*/  IMAD.WIDE R2, R9, 0x4, R2 ;  /* 0x0000000409027825 */ /* 0x008fca00078e0202 */
[----:B------:R3:W5:Y:S01]  /*13150*/  LDG.E R6, desc[UR4][R2.64] ;  /* 0x0000000402067981 */ /* 0x000762000c1e1900 */
[----:B------:R-:W-:Y:S05]  /*13160*/  BRA `(.L_x_1317) ;  /* 0x0000000000147947 */ /* 0x000fea0003800000 */
.L_x_1316:
[----:B------:R-:W-:Y:S05]  /*13170*/  @!P1 BRA `(.L_x_1317) ;  /* 0x0000000000109947 */ /* 0x000fea0003800000 */
[----:B------:R-:W-:Y:S02]  /*13180*/  ULDC.64 UR4, c[0x0][0x208] ;  /* 0x0000820000047ab9 */ /* 0x000fe40000000a00 */
[----:B------:R-:W3:Y:S04]  /*13190*/  LDG.E R6, desc[UR4][R2.64] ;  /* 0x0000000402067981 */ /* 0x000ee8000c1e1900 */
[----:B------:R-:W3:Y:S02]  /*131a0*/  LDG.E R2, desc[UR4][R2.64+0x4] ;  /* 0x0000040402027981 */ /* 0x000ee4000c1e1900 */
[----:B---3--:R-:W-:-:S07]  /*131b0*/  IMAD.IADD R6, R2, 0x1, -R6 ;  /* 0x0000000102067824 */ /* 0x008fce00078e0a06 */
.L_x_1317:
[----:B--2---:R-:W2:Y:S01]  /*131c0*/  LDL.LU R4, [R1+0x4] ;  /* 0x0000040001047983 */ /* 0x004ea20000300800 */
[----:B---3--:R-:W3:Y:S01]  /*131d0*/  LDC R2, c[0x0][0x448] ;  /* 0x00011200ff027b82 */ /* 0x008ee20000000800 */
[----:B-----5:R-:W-:Y:S01]  /*131e0*/  IMAD.IADD R0, R6, 0x1, -R0 ;  /* 0x0000000106007824 */ /* 0x020fe200078e0a00 */
[----:B---3--:R-:W-:-:S13]  /*131f0*/  ISETP.NE.AND P1, PT, R2, 0x1, PT ;  /* 0x000000010200780c */ /* 0x008fda0003f25270 */
[----:B------:R-:W3:Y:S08]  /*13200*/  @P1 LDC R3, c[0x0][0x44c] ;  /* 0x00011300ff031b82 */ /* 0x000ef00000000800 */
[----:B------:R-:W4:Y:S01]  /*13210*/  @P1 LDC R2, c[0x0][0x450] ;  /* 0x00011400ff021b82 */ /* 0x000f220000000800 */
[----:B--2---:R-:W-:-:S04]  /*13220*/  IMAD.SHL.U32 R11, R4, 0x80, RZ ;  /* 0x00000080040b7824 */ /* 0x004fc800078e00ff */
[----:B------:R-:W-:Y:S01]  /*13230*/  VIADD R4, R11, 0x7f ;  /* 0x0000007f0b047836 */ /* 0x000fe20000000000 */
[----:B------:R2:W-:Y:S03]  /*13240*/  STL [R1+0x28], R11 ;  /* 0x0000280b01007387 */ /* 0x0005e60000100800 */
[----:B---3--:R-:W-:-:S04]  /*13250*/  @P1 IMAD.HI.U32 R3, R4, R3, RZ ;  /* 0x0000000304031227 */ /* 0x008fc800078e00ff */
[----:B------:R-:W-:Y:S01]  /*13260*/  IMAD.MOV.U32 R6, RZ, RZ, R4 ;  /* 0x000000ffff067224 */ /* 0x000fe200078e0004 */
[----:B----4-:R-:W-:Y:S01]  /*13270*/  @P1 SHF.R.U32.HI R6, RZ, R2, R3 ;  /* 0x00000002ff061219 */ /* 0x010fe20000011603 */
[----:B------:R-:W-:-:S05]  /*13280*/  VIADD R4, R0, 0x3f ;  /* 0x0000003f00047836 */ /* 0x000fca0000000000 */
[----:B------:R-:W-:-:S04]  /*13290*/  SHF.R.S32.HI R2, RZ, 0x1f, R4 ;  /* 0x0000001fff027819 */ /* 0x000fc80000011404 */
[----:B------:R-:W-:Y:S02]  /*132a0*/  LEA.HI R4, R2, R4, RZ, 0x6 ;  /* 0x0000000402047211 */ /* 0x000fe400078f30ff */
[----:B------:R-:W-:Y:S02]  /*132b0*/  IADD3 R2, R0, 0x1, -R10 ;  /* 0x0000000100027810 */ /* 0x000fe40007ffe80a */
[----:B------:R-:W-:-:S03]  /*132c0*/  SHF.R.S32.HI R9, RZ, 0x6, R4 ;  /* 0x00000006ff097819 */ /* 0x000fc60000011404 */
[----:B------:R-:W-:Y:S02]  /*132d0*/  IMAD.IADD R6, R2, 0x1, R6 ;  /* 0x0000000102067824 */ /* 0x000fe400078e0206 */
[----:B------:R-:W3:Y:S01]  /*132e0*/  LDC.64 R2, c[0x0][0x9e0] ;  /* 0x00027800ff027b82 */ /* 0x000ee20000000a00 */
[----:B------:R2:W-:Y:S01]  /*132f0*/  STL [R1+0x58], R9 ;  /* 0x0000580901007387 */ /* 0x0005e20000100800 */
[----:B---3--:R-:W-:Y:S01]  /*13300*/  ISETP.GE.AND P2, PT, R3, 0x1, PT ;  /* 0x000000010300780c */ /* 0x008fe20003f46270 */
[----:B------:R-:W-:-:S12]  /*13310*/  IMAD.IADD R2, R6, 0x1, R2 ;  /* 0x0000000106027824 */ /* 0x000fd800078e0202 */
[----:B--2---:R-:W-:Y:S05]  /*13320*/  @!P2 BRA `(.L_x_1318) ;  /* 0x000000000048a947 */ /* 0x004fea0003800000 */
[C---:B------:R-:W-:Y:S01]  /*13330*/  ISETP.GT.AND P0, PT, R6.reuse, RZ, PT ;  /* 0x000000ff0600720c */ /* 0x040fe20003f04270 */
[----:B------:R-:W-:Y:S01]  /*13340*/  BSSY B0, `(.L_x_1319) ;  /* 0x000000e000007945 */ /* 0x000fe20003800000 */
[----:B------:R-:W-:-:S11]  /*13350*/  VIADD R8, R6, 0xffffffff ;  /* 0xffffffff06087836 */ /* 0x000fd60000000000 */
[----:B------:R-:W-:Y:S05]  /*13360*/  @P0 BRA `(.L_x_1320) ;  /* 0x00000000001c0947 */ /* 0x000fea0003800000 */
[----:B------:R-:W-:Y:S01]  /*13370*/  ISETP.NE.AND P0, PT, R3, 0x1, PT ;  /* 0x000000010300780c */ /* 0x000fe20003f05270 */
[----:B------:R-:W-:-:S12]  /*13380*/  IMAD.MOV R6, RZ, RZ, -R6 ;  /* 0x000000ffff067224 */ /* 0x000fd800078e0a06 */
[----:B------:R-:W2:Y:S02]  /*13390*/  @P0 LDC.64 R4, c[0x0][0x9e8] ;  /* 0x00027a00ff040b82 */ /* 0x000ea40000000a00 */
[----:B--2---:R-:W-:-:S05]  /*133a0*/  @P0 IMAD.HI.U32 R4, R6, R4, RZ ;  /* 0x0000000406040227 */ /* 0x004fca00078e00ff */
[----:B------:R-:W-:-:S04]  /*133b0*/  @P0 SHF.R.U32.HI R6, RZ, R5, R4 ;  /* 0x00000005ff060219 */ /* 0x000fc80000011604 */
[----:B------:R-:W-:Y:S01]  /*133c0*/  LOP3.LUT R8, RZ, R6, RZ, 0x33, !PT ;  /* 0x00000006ff087212 */ /* 0x000fe200078e33ff */
[----:B------:R-:W-:Y:S06]  /*133d0*/  BRA `(.L_x_1321) ;  /* 0x0000000000107947 */ /* 0x000fec0003800000 */
.L_x_1320:
[----:B------:R-:W-:-:S13]  /*133e0*/  ISETP.NE.AND P0, PT, R3, 0x1, PT ;  /* 0x000000010300780c */ /* 0x000fda0003f05270 */
[----:B------:R-:W2:Y:S02]  /*133f0*/  @P0 LDC.64 R4, c[0x0][0x9e8] ;  /* 0x00027a00ff040b82 */ /* 0x000ea40000000a00 */
[----:B--2---:R-:W-:-:S05]  /*13400*/  @P0 IMAD.HI.U32 R4, R8, R4, RZ ;  /* 0x0000000408040227 */ /* 0x004fca00078e00ff */
[----:B------:R-:W-:-:S07]  /*13410*/  @P0 SHF.R.U32.HI R8, RZ, R5, R4 ;  /* 0x00000005ff080219 */ /* 0x000fce0000011604 */
.L_x_1321:
[----:B------:R-:W-:Y:S05]  /*13420*/  BSYNC B0 ;  /* 0x0000000000007941 */ /* 0x000fea0003800000 */
.L_x_1319:
[----:B------:R-:W-:-:S05]  /*13430*/  IMAD R8, R8, R3, R3 ;  /* 0x0000000308087224 */ /* 0x000fca00078e0203 */
[----:B------:R-:W-:-:S07]  /*13440*/  VIMNMX R2, R2, R8, PT ;  /* 0x0000000802027248 */ /* 0x000fce0003fe0100 */
.L_x_1318:
[----:B------:R-:W2:Y:S01]  /*13450*/  @P1 LDC R4, c[0x0][0x44c] ;  /* 0x00011300ff041b82 */ /* 0x000ea20000000800 */
[----:B------:R-:W-:Y:S01]  /*13460*/  IMAD.MOV.U32 R5, RZ, RZ, R11 ;  /* 0x000000ffff057224 */ /* 0x000fe200078e000b */
[----:B------:R-:W-:Y:S01]  /*13470*/  ULDC UR4, c[0x0][0x9dc] ;  /* 0x0002770000047ab9 */ /* 0x000fe20000000800 */
[----:B------:R-:W-:-:S05]  /*13480*/  VIADD R2, R2, 0x3f ;  /* 0x0000003f02027836 */ /* 0x000fca0000000000 */
[----:B------:R-:W3:Y:S01]  /*13490*/  @P1 LDC R6, c[0x0][0x450] ;  /* 0x00011400ff061b82 */ /* 0x000ee20000000800 */
[----:B--2---:R-:W-:-:S05]  /*134a0*/  @P1 IMAD.HI.U32 R4, R11, R4, RZ ;  /* 0x000000040b041227 */ /* 0x004fca00078e00ff */
[----:B---3--:R-:W-:-:S04]  /*134b0*/  @P1 SHF.R.U32.HI R5, RZ, R6, R4 ;  /* 0x00000006ff051219 */ /* 0x008fc80000011604 */
[----:B------:R-:W-:Y:S02]  /*134c0*/  IADD3 R6, R5, R0, -R10 ;  /* 0x0000000005067210 */ /* 0x000fe40007ffe80a */
[----:B------:R-:W-:-:S04]  /*134d0*/  SHF.R.S32.HI R0, RZ, 0x1f, R2 ;  /* 0x0000001fff007819 */ /* 0x000fc80000011402 */
[----:B------:R-:W-:Y:S01]  /*134e0*/  LEA.HI R0, R0, R2, RZ, 0x6 ;  /* 0x0000000200007211 */ /* 0x000fe200078f30ff */
[----:B------:R-:W-:-:S03]  /*134f0*/  VIADD R2, R6, -UR4 ;  /* 0x8000000406027c36 */ /* 0x000fc60008000000 */
[----:B------:R-:W-:-:S04]  /*13500*/  SHF.R.S32.HI R4, RZ, 0x6, R0 ;  /* 0x00000006ff047819 */ /* 0x000fc80000011400 */
[----:B------:R-:W-:Y:S01]  /*13510*/  VIMNMX R0, R9, R4, PT ;  /* 0x0000000409007248 */ /* 0x000fe20003fe0100 */
[----:B------:R2:W-:Y:S01]  /*13520*/  STL [R1+0x54], R4 ;  /* 0x0000540401007387 */ /* 0x0005e20000100800 */
[----:B------:R-:W-:Y:S05]  /*13530*/  @!P2 BRA `(.L_x_1322) ;  /* 0x000000000044a947 */ /* 0x000fea0003800000 */
[----:B------:R-:W-:Y:S01]  /*13540*/  ISETP.GT.AND P0, PT, R6, -0x1, PT ;  /* 0xffffffff0600780c */ /* 0x000fe20003f04270 */
[----:B------:R-:W-:-:S12]  /*13550*/  BSSY B0, `(.L_x_1323) ;  /* 0x000000d000007945 */ /* 0x000fd80003800000 */
[----:B------:R-:W-:Y:S05]  /*13560*/  @P0 BRA `(.L_x_1324) ;  /* 0x00000000001c0947 */ /* 0x000fea0003800000 */
[----:B------:R-:W-:Y:S02]  /*13570*/  ISETP.NE.AND P0, PT, R3, 0x1, PT ;  /* 0x000000010300780c */ /* 0x000fe40003f05270 */
[----:B------:R-:W-:-:S11]  /*13580*/  LOP3.LUT R6, RZ, R6, RZ, 0x33, !PT ;  /* 0x00000006ff067212 */ /* 0x000fd600078e33ff */
[----:B--2---:R-:W2:Y:S02]  /*13590*/  @P0 LDC.64 R4, c[0x0][0x9e8] ;  /* 0x00027a00ff040b82 */ /* 0x004ea40000000a00 */
[----:B--2---:R-:W-:-:S05]  /*135a0*/  @P0 IMAD.HI.U32 R4, R6, R4, RZ ;  /* 0x0000000406040227 */ /* 0x004fca00078e00ff */
[----:B------:R-:W-:-:S04]  /*135b0*/  @P0 SHF.R.U32.HI R6, RZ, R5, R4 ;  /* 0x00000005ff060219 */ /* 0x000fc80000011604 */
[----:B------:R-:W-:Y:S01]  /*135c0*/  LOP3.LUT R6, RZ, R6, RZ, 0x33, !PT ;  /* 0x00000006ff067212 */ /* 0x000fe200078e33ff */
[----:B------:R-:W-:Y:S06]  /*135d0*/  BRA `(.L_x_1325) ;  /* 0x0000000000107947 */ /* 0x000fec0003800000 */
.L_x_1324:
[----:B------:R-:W-:-:S13]  /*135e0*/  ISETP.NE.AND P0, PT, R3, 0x1, PT ;  /* 0x000000010300780c */ /* 0x000fda0003f05270 */
[----:B--2---:R-:W2:Y:S02]  /*135f0*/  @P0 LDC.64 R4, c[0x0][0x9e8] ;  /* 0x00027a00ff040b82 */ /* 0x004ea40000000a00 */
[----:B--2---:R-:W-:-:S05]  /*13600*/  @P0 IMAD.HI.U32 R4, R6, R4, RZ ;  /* 0x0000000406040227 */ /* 0x004fca00078e00ff */
[----:B------:R-:W-:-:S07]  /*13610*/  @P0 SHF.R.U32.HI R6, RZ, R5, R4 ;  /* 0x00000005ff060219 */ /* 0x000fce0000011604 */
.L_x_1325:
[----:B------:R-:W-:Y:S05]  /*13620*/  BSYNC B0 ;  /* 0x0000000000007941 */ /* 0x000fea0003800000 */
.L_x_1323:
[----:B------:R-:W-:-:S05]  /*13630*/  IMAD R3, R6, R3, RZ ;  /* 0x0000000306037224 */ /* 0x000fca00078e02ff */
[----:B------:R-:W-:-:S07]  /*13640*/  VIMNMX R2, R2, R3, !PT ;  /* 0x0000000302027248 */ /* 0x000fce0007fe0100 */
.L_x_1322:
[----:B------:R-:W-:Y:S01]  /*13650*/  SHF.R.S32.HI R3, RZ, 0x1f, R2 ;  /* 0x0000001fff037819 */ /* 0x000fe20000011402 */
[----:B------:R-:W-:Y:S01]  /*13660*/  IMAD.MOV.U32 R5, RZ, RZ, RZ ;  /* 0x000000ffff057224 */ /* 0x000fe200078e00ff */
[----:B--2---:R-:W-:Y:S01]  /*13670*/  SHF.R.U32.HI R4, RZ, 0x10, R7 ;  /* 0x00000010ff047819 */ /* 0x004fe20000011607 */
[----:B------:R-:W-:Y:S01]  /*13680*/  BSSY B0, `(.L_x_1326) ;  /* 0x0000029000007945 */ /* 0x000fe20003800000 */
[----:B------:R-:W-:Y:S01]  /*13690*/  LEA.HI R3, R3, R2, RZ, 0x6 ;  /* 0x0000000203037211 */ /* 0x000fe200078f30ff */
[----:B01----:R-:W-:Y:S01]  /*136a0*/  IMAD.MOV.U32 R10, RZ, RZ, R5 ;  /* 0x000000ffff0a7224 */ /* 0x003fe200078e0005 */
[----:B------:R-:W-:Y:S02]  /*136b0*/  ISETP.NE.AND P0, PT, R4, RZ, PT ;  /* 0x000000ff0400720c */ /* 0x000fe40003f05270 */
[----:B------:R-:W-:Y:S02]  /*136c0*/  SHF.R.S32.HI R3, RZ, 0x6, R3 ;  /* 0x00000006ff037819 */ /* 0x000fe40000011403 */
[----:B------:R-:W-:-:S02]  /*136d0*/  LOP3.LUT R8, R7, 0xff, RZ, 0xc0, !PT ;  /* 0x000000ff07087812 */ /* 0x000fc400078ec0ff */
[----:B------:R-:W-:-:S04]  /*136e0*/  VIMNMX R9, RZ, R3, !PT ;  /* 0x00000003ff097248 */ /* 0x000fc80007fe0100 */
[----:B------:R-:W-:Y:S01]  /*136f0*/  ISETP.GT.AND P1, PT, R0, R9, PT ;  /* 0x000000090000720c */ /* 0x000fe20003f24270 */
[----:B------:R0:W-:Y:S02]  /*13700*/  STL [R1+0x34], R9 ;  /* 0x0000340901007387 */ /* 0x0001e40000100800 */
[----:B------:R-:W1:Y:S02]  /*13710*/  @!P0 LDC R4, c[0x0][0x9f0] ;  /* 0x00027c00ff048b82 */ /* 0x000e640000000800 */
[----:B------:R0:W-:Y:S04]  /*13720*/  STL [R1+0x38], R5 ;  /* 0x0000380501007387 */ /* 0x0001e80000100800 */
[----:B------:R0:W-:Y:S04]  /*13730*/  STL [R1+0x40], R8 ;  /* 0x0000400801007387 */ /* 0x0001e80000100800 */
[----:B------:R-:W-:Y:S05]  /*13740*/  @!P1 BRA `(.L_x_1327) ;  /* 0x0000000000709947 */ /* 0x000fea0003800000 */
[-C--:B01----:R-:W-:Y:S02]  /*13750*/  IABS R5, R4.reuse ;  /* 0x0000000400057213 */ /* 0x083fe40000000000 */
[----:B------:R-:W-:Y:S02]  /*13760*/  IABS R7, R4 ;  /* 0x0000000400077213 */ /* 0x000fe40000000000 */
[----:B------:R-:W0:Y:S03]  /*13770*/  I2F.RP R2, R5 ;  /* 0x0000000500027306 */ /* 0x000e260000209400 */
[----:B------:R-:W-:-:S05]  /*13780*/  IMAD.MOV R7, RZ, RZ, -R7 ;  /* 0x000000ffff077224 */ /* 0x000fca00078e0a07 */
[----:B0-----:R-:W0:Y:S02]  /*13790*/  MUFU.RCP R2, R2 ;  /* 0x0000000200027308 */ /* 0x001e240000001000 */
[----:B0-----:R-:W-:-:S06]  /*137a0*/  VIADD R2, R2, 0xffffffe ;  /* 0x0ffffffe02027836 */ /* 0x001fcc0000000000 */
[----:B------:R-:W0:Y:S02]  /*137b0*/  F2I.FTZ.U32.TRUNC.NTZ R3, R2 ;  /* 0x0000000200037305 */ /* 0x000e24000021f000 */
[----:B0-----:R-:W-:-:S04]  /*137c0*/  IMAD.MOV R2, RZ, RZ, -R3 ;  /* 0x000000ffff027224 */ /* 0x001fc800078e0a03 */
[----:B------:R-:W-:Y:S02]  /*137d0*/  IMAD R6, R2, R5, RZ ;  /* 0x0000000502067224 */ /* 0x000fe400078e02ff */
[----:B------:R-:W-:-:S04]  /*137e0*/  IMAD.MOV.U32 R2, RZ, RZ, RZ ;  /* 0x000000ffff027224 */ /* 0x000fc800078e00ff */
[----:B------:R-:W-:Y:S01]  /*137f0*/  IMAD.HI.U32 R6, R3, R6, R2 ;  /* 0x0000000603067227 */ /* 0x000fe200078e0002 */
[----:B------:R-:W-:-:S05]  /*13800*/  IADD3 R3, R4, -0x1, R0 ;  /* 0xffffffff04037810 */ /* 0x000fca0007ffe000 */
[----:B------:R-:W-:-:S05]  /*13810*/  IMAD.IADD R3, R3, 0x1, -R9 ;  /* 0x0000000103037824 */ /* 0x000fca00078e0a09 */
[----:B------:R-:W-:Y:S02]  /*13820*/  IABS R2, R3 ;  /* 0x0000000300027213 */ /* 0x000fe40000000000 */
[----:B------:R-:W-:-:S03]  /*13830*/  LOP3.LUT R3, R3, R4, RZ, 0x3c, !PT ;  /* 0x0000000403037212 */ /* 0x000fc600078e3cff */
        /* <DEDUP_REMOVED lines=13> */
.L_x_1327:
[----:B------:R-:W-:Y:S05]  /*13910*/  BSYNC B0 ;  /* 0x0000000000007941 */ /* 0x000fea0003800000 */
.L_x_1326:
[----:B------:R-:W-:Y:S01]  /*13920*/  IMAD.MOV.U32 R3, RZ, RZ, R10 ;  /* 0x000000ffff037224 */ /* 0x000fe200078e000a */
[----:B------:R-:W-:Y:S03]  /*13930*/  BSSY B7, `(.L_x_1328) ;  /* 0x00004ce000077945 */ /* 0x000fe60003800000 */
[----:B------:R-:W-:-:S05]  /*13940*/  IMAD R2, R8, R3, R9 ;  /* 0x0000000308027224 */ /* 0x000fca00078e0209 */
[----:B------:R-:W-:Y:S01]  /*13950*/  VIADDMNMX R0, R2, R3, R0, PT ;  /* 0x0000000302007246 */ /* 0x000fe20003800100 */
[----:B------:R3:W-:Y:S03]  /*13960*/  STL [R1+0x24], R2 ;  /* 0x0000240201007387 */ /* 0x0007e60000100800 */
[----:B------:R-:W-:Y:S01]  /*13970*/  ISETP.GT.AND P0, PT, R0, R2, PT ;  /* 0x000000020000720c */ /* 0x000fe20003f04270 */
[----:B------:R3:W-:-:S12]  /*13980*/  STL [R1+0x3c], R0 ;  /* 0x00003c0001007387 */ /* 0x0007d80000100800 */
[----:B---3--:R-:W-:Y:S05]  /*13990*/  @P0 BRA `(.L_x_1329) ;  /* 0x00000000004c0947 */ /* 0x008fea0003800000 */
[----:B------:R-:W3:Y:S02]  /*139a0*/  S2R R2, SR_TID.X ;  /* 0x0000000000027919 */ /* 0x000ee40000002100 */
[----:B---3--:R-:W-:-:S04]  /*139b0*/  LOP3.LUT R2, R2, 0x7f, RZ, 0xc0, !PT ;  /* 0x0000007f02027812 */ /* 0x008fc800078ec0ff */
[----:B------:R-:W-:-:S13]  /*139c0*/  ISETP.NE.AND P0, PT, R2, RZ, PT ;  /* 0x000000ff0200720c */ /* 0x000fda0003f05270 */
[----:B------:R-:W-:Y:S05]  /*139d0*/  @P0 BRA `(.L_x_1330) ;  /* 0x0000004c000c0947 */ /* 0x000fea0003800000 */
[----:B------:R-:W3:Y:S01]  /*139e0*/  S2R R3, SR_LANEID ;  /* 0x0000000000037919 */ /* 0x000ee20000000000 */
[----:B------:R-:W-:Y:S01]  /*139f0*/  VOTEU.ANY UR4, UPT, PT ;  /* 0x0000000000047886 */ /* 0x000fe200038e0100 */
[----:B------:R-:W-:Y:S01]  /*13a00*/  ULDC.64 UR6, c[0x0][0x208] ;  /* 0x0000820000067ab9 */ /* 0x000fe20000000a00 */
[----:B------:R-:W3:Y:S08]  /*13a10*/  FLO.U32 R0, UR4 ;  /* 0x0000000400007d00 */ /* 0x000ef000080e0000 */
[----:B0-----:R-:W0:Y:S01]  /*13a20*/  POPC R5, UR4 ;  /* 0x0000000400057d09 */ /* 0x001e220008000000 */
[----:B---3--:R-:W-:-:S02]  /*13a30*/  ISETP.EQ.U32.AND P0, PT, R0, R3, PT ;  /* 0x000000030000720c */ /* 0x008fc40003f02070 */
[----:B------:R-:W0:Y:S11]  /*13a40*/  LDC.64 R2, c[0x0][0xc60] ;  /* 0x00031800ff027b82 */ /* 0x000e360000000a00 */
[----:B0-----:R-:W3:Y:S01]  /*13a50*/  @P0 ATOMG.E.ADD.STRONG.GPU PT, R3, desc[UR6][R2.64], R5 ;  /* 0x00000005020309a8 */ /* 0x001ee200081ee1c6 */
[----:B-1----:R-:W0:Y:S02]  /*13a60*/  S2R R4, SR_LTMASK ;  /* 0x0000000000047919 */ /* 0x002e240000003900 */
[----:B0-----:R-:W-:-:S04]  /*13a70*/  LOP3.LUT R4, R4, UR4, RZ, 0xc0, !PT ;  /* 0x0000000404047c12 */ /* 0x001fc8000f8ec0ff */
[----:B------:R-:W0:Y:S01]  /*13a80*/  POPC R7, R4 ;  /* 0x0000000400077309 */ /* 0x000e220000000000 */
[----:B---3--:R-:W0:Y:S02]  /*13a90*/  SHFL.IDX PT, R0, R3, R0, 0x1f ;  /* 0x00001f0003007589 */ /* 0x008e2400000e0000 */
[----:B0-----:R-:W-:-:S05]  /*13aa0*/  IADD3 R0, R0, UR38, R7 ;  /* 0x0000002600007c10 */ /* 0x001fca000fffe007 */
[----:B------:R3:W-:Y:S01]  /*13ab0*/  STL [R1], R0 ;  /* 0x0000000001007387 */ /* 0x0007e20000100800 */
[----:B------:R-:W-:Y:S05]  /*13ac0*/  BRA `(.L_x_1330) ;  /* 0x0000004800d07947 */ /* 0x000fea0003800000 */
.L_x_1329:
        /* <DEDUP_REMOVED lines=8> */
[----:B-1----:R-:W-:Y:S02]  /*13b50*/  IMAD.U32 R4, RZ, RZ, UR6 ;  /* 0x00000006ff047e24 */ /* 0x002fe4000f8e00ff */
[----:B------:R-:W1:Y:S01]  /*13b60*/  LDC.64 R2, c[0x4][R2] ;  /* 0x0100000002027b82 */ /* 0x000e620000000a00 */
[----:B0-----:R-:W-:Y:S02]  /*13b70*/  IMAD.U32 R5, RZ, RZ, UR7 ;  /* 0x00000007ff057e24 */ /* 0x001fe4000f8e00ff */
[----:B------:R-:W-:Y:S02]  /*13b80*/  IMAD.U32 R6, RZ, RZ, UR8 ;  /* 0x00000008ff067e24 */ /* 0x000fe4000f8e00ff */
[----:B------:R-:W-:-:S02]  /*13b90*/  IMAD.U32 R7, RZ, RZ, UR9 ;  /* 0x00000009ff077e24 */ /* 0x000fc4000f8e00ff */
[----:B--2---:R-:W-:Y:S02]  /*13ba0*/  IMAD.U32 R10, RZ, RZ, UR4 ;  /* 0x00000004ff0a7e24 */ /* 0x004fe4000f8e00ff */
[----:B------:R-:W-:Y:S02]  /*13bb0*/  IMAD.U32 R11, RZ, RZ, UR5 ;  /* 0x00000005ff0b7e24 */ /* 0x000fe4000f8e00ff */
[----:B------:R-:W-:Y:S02]  /*13bc0*/  IMAD.MOV.U32 R8, RZ, RZ, 0x70 ;  /* 0x00000070ff087424 */ /* 0x000fe400078e00ff */
[----:B------:R-:W-:Y:S02]  /*13bd0*/  IMAD.MOV.U32 R12, RZ, RZ, 0x1 ;  /* 0x00000001ff0c7424 */ /* 0x000fe400078e00ff */
[----:B------:R-:W-:-:S07]  /*13be0*/  IMAD.MOV.U32 R13, RZ, RZ, RZ ;  /* 0x000000ffff0d7224 */ /* 0x000fce00078e00ff */
[----:B------:R-:W-:-:S07]  /*13bf0*/  LEPC R20, `(.L_x_1332) ;  /* 0x000000001014794e */ /* 0x000fce0000000000 */
[----:B-1----:R-:W-:Y:S05]  /*13c00*/  CALL.ABS.NOINC R2 ;  /* 0x0000000002007343 */ /* 0x002fea0003c00000 */
.L_x_1332:
[----:B------:R-:W-:Y:S05]  /*13c10*/  BSYNC B6 ;  /* 0x0000000000067941 */ /* 0x000fea0003800000 */
.L_x_1331:
        /* <DEDUP_REMOVED lines=9> */
[----:B-1----:R-:W-:Y:S02]  /*13cb0*/  IMAD.U32 R4, RZ, RZ, UR6 ;  /* 0x00000006ff047e24 */ /* 0x002fe4000f8e00ff */
[----:B0-----:R-:W-:Y:S02]  /*13cc0*/  IMAD.U32 R5, RZ, RZ, UR7 ;  /* 0x00000007ff057e24 */ /* 0x001fe4000f8e00ff */
[----:B------:R-:W-:Y:S02]  /*13cd0*/  IMAD.U32 R6, RZ, RZ, UR8 ;  /* 0x00000008ff067e24 */ /* 0x000fe4000f8e00ff */
[----:B------:R-:W-:-:S02]  /*13ce0*/  IMAD.U32 R7, RZ, RZ, UR9 ;  /* 0x00000009ff077e24 */ /* 0x000fc4000f8e00ff */
[----:B--2---:R-:W-:Y:S02]  /*13cf0*/  IMAD.U32 R10, RZ, RZ, UR4 ;  /* 0x00000004ff0a7e24 */ /* 0x004fe4000f8e00ff */
[----:B------:R-:W-:Y:S02]  /*13d00*/  IMAD.U32 R11, RZ, RZ, UR5 ;  /* 0x00000005ff0b7e24 */ /* 0x000fe4000f8e00ff */
[----:B------:R-:W-:Y:S02]  /*13d10*/  IMAD.MOV.U32 R8, RZ, RZ, 0x70 ;  /* 0x00000070ff087424 */ /* 0x000fe400078e00ff */
[----:B------:R-:W-:Y:S02]  /*13d20*/  IMAD.MOV.U32 R12, RZ, RZ, 0x1 ;  /* 0x00000001ff0c7424 */ /* 0x000fe400078e00ff */
[----:B---3--:R-:W-:-:S07]  /*13d30*/  IMAD.MOV.U32 R13, RZ, RZ, RZ ;  /* 0x000000ffff0d7224 */ /* 0x008fce00078e00ff */
[----:B------:R-:W-:-:S07]  /*13d40*/  LEPC R20, `(.L_x_1335) ;  /* 0x000000001014794e */ /* 0x000fce0000000000 */
[----:B----4-:R-:W-:Y:S05]  /*13d50*/  CALL.ABS.NOINC R2 ;  /* 0x0000000002007343 */ /* 0x010fea0003c00000 */
.L_x_1335:
[----:B------:R0:W1:Y:S01]  /*13d60*/  LDC.64 R2, c[0x4][R17] ;  /* 0x0100000011027b82 */ /* 0x0000620000000a00 */
[----:B------:R-:W-:Y:S01]  /*13d70*/  ULDC.64 UR6, c[0x4][0x1b8] ;  /* 0x01006e0000067ab9 */ /* 0x000fe20000000a00 */
[----:B------:R-:W-:Y:S01]  /*13d80*/  ULDC.64 UR8, c[0x4][0x1c0] ;  /* 0x0100700000087ab9 */ /* 0x000fe20000000a00 */
[----:B------:R-:W-:Y:S01]  /*13d90*/  ULDC.64 UR4, c[0x4][0x150] ;  /* 0x0100540000047ab9 */ /* 0x000fe20000000a00 */
        /* <DEDUP_REMOVED lines=11> */
.L_x_1334:
[----:B------:R-:W-:Y:S05]  /*13e50*/  BSYNC B6 ;  /* 0x0000000000067941 */ /* 0x000fea0003800000 */
.L_x_1333:
[----:B------:R-:W3:Y:S01]  /*13e60*/  LDL R0, [R1+0xc] ;  /* 0x00000c0001007983 */ /* 0x000ee20000100800 */
[----:B------:R-:W-:Y:S02]  /*13e70*/  ULDC.64 UR4, c[0x0][0x9f8] ;  /* 0x00027e0000047ab9 */ /* 0x000fe40000000a00 */
[----:B------:R-:W-:Y:S01]  /*13e80*/  ISETP.NE.U32.AND P0, PT, RZ, UR4, PT ;  /* 0x00000004ff007c0c */ /* 0x000fe2000bf05070 */
[----:B------:R-:W4:Y:S01]  /*13e90*/  LDL R17, [R1+0x3c] ;  /* 0x00003c0001117983 */ /* 0x000f220000100800 */
[----:B------:R-:W-:Y:S02]  /*13ea0*/  ULDC.64 UR6, c[0x0][0x208] ;  /* 0x0000820000067ab9 */ /* 0x000fe40000000a00 */
[----:B------:R-:W-:Y:S01]  /*13eb0*/  ISETP.NE.AND.EX P0, PT, RZ, UR5, PT, P0 ;  /* 0x00000005ff007c0c */ /* 0x000fe2000bf05300 */
[----:B------:R-:W-:-:S12]  /*13ec0*/  ULDC.64 UR4, c[0x0][0xa08] ;  /* 0x0002820000047ab9 */ /* 0x000fd80000000a00 */
[----:B------:R-:W5:Y:S01]  /*13ed0*/  @P0 LDC.64 R2, c[0x0][0x9f8] ;  /* 0x00027e00ff020b82 */ /* 0x000f620000000a00 */
[----:B---3--:R-:W-:Y:S02]  /*13ee0*/  IMAD.MOV.U32 R7, RZ, RZ, R0 ;  /* 0x000000ffff077224 */ /* 0x008fe400078e0000 */
[----:B-----5:R-:W-:-:S05]  /*13ef0*/  @P0 IMAD.WIDE R2, R0, 0x4, R2 ;  /* 0x0000000400020825 */ /* 0x020fca00078e0202 */
[----:B------:R3:W0:Y:S01]  /*13f00*/  @P0 LDG.E R7, desc[UR6][R2.64] ;  /* 0x0000000602070981 */ /* 0x000622000c1e1900 */
[----:B----4-:R-:W-:Y:S01]  /*13f10*/  VIADD R0, R17, 0xffffffff ;  /* 0xffffffff11007836 */ /* 0x010fe20000000000 */
[----:B---3--:R-:W3:Y:S02]  /*13f20*/  LDC.64 R2, c[0x0][0x418] ;  /* 0x00010600ff027b82 */ /* 0x008ee40000000a00 */
[----:B---3--:R-:W-:Y:S01]  /*13f30*/  LOP3.LUT P0, RZ, R2, UR4, RZ, 0xfc, !PT ;  /* 0x0000000402ff7c12 */ /* 0x008fe2000f80fcff */
[----:B------:R-:W-:-:S03]  /*13f40*/  UMOV UR4, 0xffffffff ;  /* 0xffffffff00047882 */ /* 0x000fc60000000000 */
[----:B------:R-:W-:Y:S02]  /*13f50*/  LOP3.LUT P0, RZ, R3, UR5, RZ, 0xfc, P0 ;  /* 0x0000000503ff7c12 */ /* 0x000fe4000800fcff */
[----:B0-----:R-:W-:Y:S01]  /*13f60*/  SHF.R.S32.HI R8, RZ, 0x1f, R7 ;  /* 0x0000001fff087819 */ /* 0x001fe20000011407 */
[----:B------:R0:W-:Y:S01]  /*13f70*/  STL [R1+0x8], R7 ;  /* 0x0000080701007387 */ /* 0x0001e20000100800 */
[----:B------:R-:W-:-:S03]  /*13f80*/  SEL R17, R7, RZ, !P0 ;  /* 0x000000ff07117207 */ /* 0x000fc60004000000 */
[----:B------:R0:W-:Y:S01]  /*13f90*/  STL [R1+0x1c], R8 ;  /* 0x00001c0801007387 */ /* 0x0001e20000100800 */
[----:B------:R-:W-:Y:S05]  /*13fa0*/  BRA.DIV UR4, `(.L_x_1336) ;  /* 0x0000005e04ec7947 */ /* 0x000fea000b800000 */
[----:B-1----:R-:W1:Y:S02]  /*13fb0*/  S2R R4, SR_TID.X ;  /* 0x0000000000047919 */ /* 0x002e640000002100 */
[----:B-1----:R-:W-:-:S04]  /*13fc0*/  SHF.R.U32.HI R4, RZ, 0x5, R4 ;  /* 0x00000005ff047819 */ /* 0x002fc80000011604 */
[----:B------:R-:W-:-:S05]  /*13fd0*/  LOP3.LUT R4, R4, 0x3, RZ, 0xc0, !PT ;  /* 0x0000000304047812 */ /* 0x000fca00078ec0ff */
[----:B------:R1:W3:Y:S02]  /*13fe0*/  SHFL.IDX PT, R14, R4, RZ, 0x1f ;  /* 0x00001fff040e7589 */ /* 0x0002e400000e0000 */
.L_x_1453:
[----:B-1----:R-:W4:Y:S01]  /*13ff0*/  LDL.LU R4, [R1+0x18] ;  /* 0x0000180001047983 */ /* 0x002f220000300800 */
[----:B------:R-:W-:Y:S02]  /*14000*/  PLOP3.LUT P1, PT, PT, PT, PT, 0x8, 0x0 ;  /* 0x000000000000781c */ /* 0x000fe40003f2e170 */
[----:B---3--:R-:W-:Y:S01]  /*14010*/  ISETP.NE.AND P0, PT, R14, RZ, PT ;  /* 0x000000ff0e00720c */ /* 0x008fe20003f05270 */
[----:B------:R1:W-:Y:S01]  /*14020*/  STL [R1+0x4], R0 ;  /* 0x0000040001007387 */ /* 0x0003e20000100800 */
[----:B----4-:R-:W-:-:S09]  /*14030*/  LOP3.LUT R4, R4, 0xfffffffe, RZ, 0xc0, !PT ;  /* 0xfffffffe04047812 */ /* 0x010fd200078ec0ff */
[----:B------:R-:W-:-:S05]  /*14040*/  @P1 LOP3.LUT R4, R4, 0x1, RZ, 0xfc, !PT ;  /* 0x0000000104041812 */ /* 0x000fca00078efcff */
[----:B------:R1:W-:Y:S01]  /*14050*/  STL [R1+0x18], R4 ;  /* 0x0000180401007387 */ /* 0x0003e20000100800 */
[----:B------:R-:W-:Y:S05]  /*14060*/  @P0 BRA `(.L_x_1337) ;  /* 0x00000004004c0947 */ /* 0x000fea0003800000 */
[----:B------:R-:W-:-:S03]  /*14070*/  UMOV UR4, 0xffffffff ;  /* 0xffffffff00047882 */ /* 0x000fc60000000000 */
[----:B------:R-:W-:Y:S05]  /*14080*/  BRA.DIV UR4, `(.L_x_1338) ;  /* 0x0000005e04e87947 */ /* 0x000fea000b800000 */
[----:B------:R-:W-:-:S13]  /*14090*/  ELECT P6, URZ, PT ;  /* 0x00000000003f782f */ /* 0x000fda00038c0000 */
.L_x_1456:
[----:B------:R-:W-:Y:S05]  /*140a0*/  @!P6 BRA `(.L_x_1337) ;  /* 0x00000004003ce947 */ /* 0x000fea0003800000 */
[----:B------:R-:W-:-:S04]  /*140b0*/  ISETP.NE.U32.AND P0, PT, R2, RZ, PT ;  /* 0x000000ff0200720c */ /* 0x000fc80003f05070 */
[----:B------:R-:W-:-:S13]  /*140c0*/  ISETP.NE.AND.EX P0, PT, R3, RZ, PT, P0 ;  /* 0x000000ff0300720c */ /* 0x000fda0003f05300 */
[----:B------:R-:W-:Y:S05]  /*140d0*/  @!P0 BRA `(.L_x_1339) ;  /* 0x0000000000548947 */ /* 0x000fea0003800000 */
[----:B------:R-:W3:Y:S01]  /*140e0*/  LDC R6, c[0x0][0x43c] ;  /* 0x00010f00ff067b82 */ /* 0x000ee20000000800 */
[----:B------:R-:W-:Y:S01]  /*140f0*/  IMAD.MOV.U32 R9, RZ, RZ, R0 ;  /* 0x000000ffff097224 */ /* 0x000fe200078e0000 */
[----:B------:R-:W-:Y:S01]  /*14100*/  ULDC.64 UR4, c[0x0][0x428] ;  /* 0x00010a0000047ab9 */ /* 0x000fe20000000a00 */
[----:B------:R-:W-:Y:S02]  /*14110*/  ULDC.64 UR6, c[0x0][0x208] ;  /* 0x0000820000067ab9 */ /* 0x000fe40000000a00 */
[----:B-1----:R-:W-:Y:S01]  /*14120*/  IMAD.MOV.U32 R0, RZ, RZ, R9 ;  /* 0x000000ffff007224 */ /* 0x002fe200078e0009 */
[----:B---3--:R-:W-:-:S13]  /*14130*/  ISETP.NE.AND P0, PT, R6, 0x1, PT ;  /* 0x000000010600780c */ /* 0x008fda0003f05270 */
[----:B------:R-:W1:Y:S02]  /*14140*/  @P0 LDC.64 R4, c[0x0][0x440] ;  /* 0x00011000ff040b82 */ /* 0x000e640000000a00 */
[----:B-1----:R-:W-:-:S05]  /*14150*/  @P0 IMAD.HI.U32 R4, R9, R4, RZ ;  /* 0x0000000409040227 */ /* 0x002fca00078e00ff */
        /* <DEDUP_REMOVED lines=13> */
.L_x_1339:
[----:B---3--:R-:W3:Y:S01]  /*14230*/  LDL R2, [R1+0x10] ;  /* 0x0000100001027983 */ /* 0x008ee20000100800 */
[----:B-1----:R-:W-:Y:S01]  /*14240*/  IMAD R0, R19, 0x8, R18 ;  /* 0x0000000813007824 */ /* 0x002fe200078e0212 */
[----:B---3--:R-:W-:-:S04]  /*14250*/  SHF.L.U32 R2, R2, 0x1f, RZ ;  /* 0x0000001f02027819 */ /* 0x008fc800000006ff */
[----:B------:R-:W1:Y:S02]  /*14260*/  SYNCS.PHASECHK.TRANS64.TRYWAIT P0, [R0+URZ+0x30840], R2 ;  /* 0x03084002000075a7 */ /* 0x000e64000800017f */
[----:B-1----:R-:W-:Y:S05]  /*14270*/  @!P0 BRA `(.L_x_1340) ;  /* 0x0000005c008c8947 */ /* 0x002fea0003800000 */
.L_x_1457:
[----:B------:R-:W3:Y:S02]  /*14280*/  S2R R3, SR_TID.X ;  /* 0x0000000000037919 */ /* 0x000ee40000002100 */
[----:B---3--:R-:W-:-:S04]  /*14290*/  LOP3.LUT R3, R3, 0x7f, RZ, 0xc0, !PT ;  /* 0x0000007f03037812 */ /* 0x008fc800078ec0ff */
[----:B------:R-:W-:-:S13]  /*142a0*/  ISETP.NE.AND P0, PT, R3, RZ, PT ;  /* 0x000000ff0300720c */ /* 0x000fda0003f05270 */
[----:B------:R-:W-:Y:S05]  /*142b0*/  @P0 BRA `(.L_x_1341) ;  /* 0x00000000001c0947 */ /* 0x000fea0003800000 */
[----:B------:R-:W3:Y:S01]  /*142c0*/  S2R R3, SR_TID.X ;  /* 0x0000000000037919 */ /* 0x000ee20000002100 */
[----:B-1----:R-:W-:-:S04]  /*142d0*/  IMAD.MOV.U32 R2, RZ, RZ, 0x8000 ;  /* 0x00008000ff027424 */ /* 0x002fc800078e00ff */
[----:B------:R4:W-:Y:S01]  /*142e0*/  SYNCS.ARRIVE.TRANS64 RZ, [R0+URZ+0x30830], R2 ;  /* 0x0308300200ff79a7 */ /* 0x0009e2000800003f */
[----:B---3--:R-:W-:-:S04]  /*142f0*/  LOP3.LUT R3, R3, 0x1f, RZ, 0xc0, !PT ;  /* 0x0000001f03037812 */ /* 0x008fc800078ec0ff */
[----:B------:R-:W-:-:S13]  /*14300*/  ISETP.NE.AND P0, PT, R3, RZ, PT ;  /* 0x000000ff0300720c */ /* 0x000fda0003f05270 */
[----:B----4-:R-:W-:Y:S05]  /*14310*/  @!P0 BRA `(.L_x_1341) ;  /* 0x0000000000048947 */ /* 0x010fea0003800000 */
[----:B------:R-:W-:Y:S01]  /*14320*/  BPT.TRAP 0x1 ;  /* 0x000000040000795c */ /* 0x000fe20000300000 */
.L_x_1341:
[----:B-1----:R-:W3:Y:S04]  /*14330*/  LDL R2, [R1+0x14] ;  /* 0x0000140001027983 */ /* 0x002ee80000100800 */
[----:B------:R-:W4:Y:S01]  /*14340*/  LDL R3, [R1+0x4] ;  /* 0x0000040001037983 */ /* 0x000f220000100800 */
[----:B------:R-:W-:Y:S01]  /*14350*/  R2UR UR9, R0 ;  /* 0x00000000000972ca */ /* 0x000fe200000e0000 */
[----:B------:R-:W-:-:S05]  /*14360*/  IMAD R0, R19, 0x8000, R18 ;  /* 0x0000800013007824 */ /* 0x000fca00078e0212 */
[----:B------:R-:W-:Y:S01]  /*14370*/  R2UR UR14, R0 ;  /* 0x00000000000e72ca */ /* 0x000fe200000e0000 */
[----:B------:R-:W-:Y:S01]  /*14380*/  UIADD3 UR4, UP0, UR36, 0x370, URZ ;  /* 0x0000037024047890 */ /* 0x000fe2000ff1e03f */
[----:B---3--:R-:W-:Y:S02]  /*14390*/  R2UR UR5, R2 ;  /* 0x00000000020572ca */ /* 0x008fe400000e0000 */
[----:B------:R-:W3:Y:S01]  /*143a0*/  LDL.LU R2, [R1+0x18] ;  /* 0x0000180001027983 */ /* 0x000ee20000300800 */
[----:B----4-:R-:W-:Y:S02]  /*143b0*/  R2UR UR11, R3 ;  /* 0x00000000030b72ca */ /* 0x010fe400000e0000 */
[----:B------:R-:W-:Y:S02]  /*143c0*/  R2UR UR12, R16 ;  /* 0x00000000100c72ca */ /* 0x000fe400000e0000 */
[----:B-----5:R-:W-:Y:S01]  /*143d0*/  R2UR UR13, R17 ;  /* 0x00000000110d72ca */ /* 0x020fe200000e0000 */
[----:B------:R-:W-:Y:S01]  /*143e0*/  UIADD3 UR9, UR9, 0x30830, URZ ;  /* 0x0003083009097890 */ /* 0x000fe2000fffe03f */
[----:B------:R-:W-:-:S02]  /*143f0*/  PLOP3.LUT P0, PT, PT, PT, PT, 0x80, 0x0 ;  /* 0x000000000000781c */ /* 0x000fc40003f0f070 */
[----:B------:R-:W-:Y:S02]  /*14400*/  UIADD3 UR8, UR14, 0x20400, URZ ;  /* 0x000204000e087890 */ /* 0x000fe4000fffe03f */
[----:B------:R-:W-:-:S03]  /*14410*/  UIADD3 UR15, UR14, 0x22400, URZ ;  /* 0x000224000e0f7890 */ /* 0x000fc6000fffe03f */
[----:B------:R-:W-:Y:S02]  /*14420*/  ULEA UR11, UR11, UR5, 0x6 ;  /* 0x000000050b0b7291 */ /* 0x000fe4000f8e303f */
[----:B------:R-:W-:Y:S02]  /*14430*/  UIADD3.X UR5, URZ, UR37, URZ, UP0, !UPT ;  /* 0x000000253f057290 */ /* 0x000fe400087fe43f */
[----:B------:R-:W-:Y:S01]  /*14440*/  UIADD3 UR17, UR14, 0x24400, URZ ;  /* 0x000244000e117890 */ /* 0x000fe2000fffe03f */
[----:B------:R-:W-:Y:S01]  /*14450*/  UMOV UR10, URZ ;  /* 0x0000003f000a7c82 */ /* 0x000fe20008000000 */
[----:B------:R-:W-:Y:S01]  /*14460*/  UMOV UR6, 0x0 ;  /* 0x0000000000067882 */ /* 0x000fe20000000000 */
[----:B------:R-:W-:Y:S01]  /*14470*/  UMOV UR7, 0x14f00000 ;  /* 0x14f0000000077882 */ /* 0x000fe20000000000 */
[----:B------:R-:W-:Y:S01]  /*14480*/  UMOV UR16, 0x40 ;  /* 0x0000004000107882 */ /* 0x000fe20000000000 */
[----:B------:R-:W-:Y:S02]  /*14490*/  UIADD3 UR18, UR14, 0x26400, URZ ;  /* 0x000264000e127890 */ /* 0x000fe4000fffe03f */
[----:B------:R1:W-:Y:S01]  /*144a0*/  UTMALDG.4D [UR8], [UR4], desc[UR6] ;  /* 0x00000608040075b4 */ /* 0x0003e20008019000 */
[----:B------:R-:W-:Y:S01]  /*144b0*/  UMOV UR14, 0x80 ;  /* 0x00000080000e7882 */ /* 0x000fe20000000000 */
[----:B-1----:R-:W-:Y:S01]  /*144c0*/  UMOV UR8, UR15 ;  /* 0x0000000f00087c82 */ /* 0x002fe20008000000 */
[----:B------:R-:W-:-:S02]  /*144d0*/  UMOV UR10, UR16 ;  /* 0x00000010000a7c82 */ /* 0x000fc40008000000 */
[----:B------:R1:W-:Y:S02]  /*144e0*/  UTMALDG.4D [UR8], [UR4], desc[UR6] ;  /* 0x00000608040075b4 */ /* 0x0003e40008019000 */
[----:B-1----:R-:W-:Y:S01]  /*144f0*/  UMOV UR8, UR17 ;  /* 0x0000001100087c82 */ /* 0x002fe20008000000 */
[----:B------:R-:W-:Y:S01]  /*14500*/  UMOV UR10, UR14 ;  /* 0x0000000e000a7c82 */ /* 0x000fe20008000000 */
[----:B------:R-:W-:Y:S01]  /*14510*/  UMOV UR14, 0xc0 ;  /* 0x000000c0000e7882 */ /* 0x000fe20000000000 */
[----:B------:R1:W-:Y:S02]  /*14520*/  UTMALDG.4D [UR8], [UR4], desc[UR6] ;  /* 0x00000608040075b4 */ /* 0x0003e40008019000 */
[----:B-1----:R-:W-:Y:S01]  /*14530*/  UMOV UR8, UR18 ;  /* 0x0000001200087c82 */ /* 0x002fe20008000000 */
[----:B------:R-:W-:Y:S02]  /*14540*/  UMOV UR10, UR14 ;  /* 0x0000000e000a7c82 */ /* 0x000fe40008000000 */
[----:B------:R4:W-:Y:S01]  /*14550*/  UTMALDG.4D [UR8], [UR4], desc[UR6] ;  /* 0x00000608040075b4 */ /* 0x0009e20008019000 */
[----:B---3--:R-:W-:-:S04]  /*14560*/  LOP3.LUT R2, R2, 0xfffffffe, RZ, 0xc0, !PT ;  /* 0xfffffffe02027812 */ /* 0x008fc800078ec0ff */
[----:B------:R-:W-:-:S05]  /*14570*/  @P0 LOP3.LUT R2, R2, 0x1, RZ, 0xfc, !PT ;  /* 0x0000000102020812 */ /* 0x000fca00078efcff */
[----:B------:R4:W-:Y:S01]  /*14580*/  STL [R1+0x18], R2 ;  /* 0x0000180201007387 */ /* 0x0009e20000100800 */
[----:B------:R-:W-:Y:S01]  /*14590*/  NOP ;  /* 0x0000000000007918 */ /* 0x000fe20000000000 */
.L_x_1337:
[----:B------:R-:W1:Y:S01]  /*145a0*/  LDL.LU R3, [R1+0x30] ;  /* 0x0000300001037983 */ /* 0x000e620000300800 */
[----:B------:R-:W-:Y:S05]  /*145b0*/  WARPSYNC.ALL ;  /* 0x0000000000007948 */ /* 0x000fea0003800000 */
[----:B----4-:R-:W-:Y:S01]  /*145c0*/  ULDC.64 UR4, c[0x0][0x298] ;  /* 0x0000a60000047ab9 */ /* 0x010fe20000000a00 */
[----:B------:R-:W-:Y:S01]  /*145d0*/  BSSY B6, `(.L_x_1342) ;  /* 0x000001c000067945 */ /* 0x000fe20003800000 */
[----:B------:R-:W-:Y:S01]  /*145e0*/  BAR.SYNC.DEFER_BLOCKING 0x8, 0x180 ;  /* 0x0206000000007b1d */ /* 0x000fe20000010000 */
[----:B-1----:R-:W-:Y:S01]  /*145f0*/  SHF.R.S32.HI R0, RZ, 0x1f, R3 ;  /* 0x0000001fff007819 */ /* 0x002fe20000011403 */
[----:B------:R-:W-:-:S04]  /*14600*/  IMAD.WIDE.U32 R4, R3, UR4, RZ ;  /* 0x0000000403047c25 */ /* 0x000fc8000f8e00ff */
[----:B------:R-:W-:Y:S01]  /*14610*/  IMAD R2, R0, UR4, RZ ;  /* 0x0000000400027c24 */ /* 0x000fe2000f8e02ff */
[----:B------:R1:W-:Y:S01]  /*14620*/  STL.64 [R1+0x48], R4 ;  /* 0x0000480401007387 */ /* 0x0003e20000100a00 */
[----:B------:R-:W-:Y:S02]  /*14630*/  VIADD R0, R18, 0x10400 ;  /* 0x0001040012007836 */ /* 0x000fe40000000000 */
[----:B------:R-:W-:-:S03]  /*14640*/  IMAD R2, R3, UR5, R2 ;  /* 0x0000000503027c24 */ /* 0x000fc6000f8e0202 */
[----:B------:R-:W-:Y:S01]  /*14650*/  LOP3.LUT P0, RZ, R0, 0x3ff, RZ, 0xc0, !PT ;  /* 0x000003ff00ff7812 */ /* 0x000fe2000780c0ff */
[----:B------:R-:W-:-:S05]  /*14660*/  IMAD.IADD R0, R5, 0x1, R2 ;  /* 0x0000000105007824 */ /* 0x000fca00078e0202 */
[----:B------:R1:W-:Y:S07]  /*14670*/  STL [R1+0x30], R0 ;  /* 0x0000300001007387 */ /* 0x0003ee0000100800 */
[----:B------:R-:W-:Y:S05]  /*14680*/  @!P0 BRA `(.L_x_1343) ;  /* 0x0000000000408947 */ /* 0x000fea0003800000 */
[----:B------:R-:W-:Y:S01]  /*14690*/  MOV R2, 0x0 ;  /* 0x0000000000027802 */ /* 0x000fe20000000f00 */
[----:B------:R-:W-:Y:S01]  /*146a0*/  ULDC.64 UR6, c[0x4][0x1b8] ;  /* 0x01006e0000067ab9 */ /* 0x000fe20000000a00 */
[----:B------:R-:W-:Y:S01]  /*146b0*/  ULDC.64 UR8, c[0x4][0x1c0] ;  /* 0x0100700000087ab9 */ /* 0x000fe20000000a00 */
[----:B------:R-:W-:Y:S01]  /*146c0*/  ULDC.64 UR4, c[0x4][0x130] ;  /* 0x01004c0000047ab9 */ /* 0x000fe20000000a00 */
[----:B-1----:R-:W-:Y:S02]  /*146d0*/  IMAD.U32 R4, RZ, RZ, UR6 ;  /* 0x00000006ff047e24 */ /* 0x002fe4000f8e00ff */
[----:B------:R-:W1:Y:S01]  /*146e0*/  LDC.64 R2, c[0x4][R2] ;  /* 0x0100000002027b82 */ /* 0x000e620000000a00 */
[----:B------:R-:W-:Y:S02]  /*146f0*/  IMAD.U32 R5, RZ, RZ, UR7 ;  /* 0x00000007ff057e24 */ /* 0x000fe4000f8e00ff */
[----:B------:R-:W-:Y:S02]  /*14700*/  IMAD.U32 R6, RZ, RZ, UR8 ;  /* 0x00000008ff067e24 */ /* 0x000fe4000f8e00ff */
[----:B0-----:R-:W-:-:S02]  /*14710*/  IMAD.U32 R7, RZ, RZ, UR9 ;  /* 0x00000009ff077e24 */ /* 0x001fc4000f8e00ff */
[----:B--2---:R-:W-:Y:S02]  /*14720*/  IMAD.U32 R10, RZ, RZ, UR4 ;  /* 0x00000004ff0a7e24 */ /* 0x004fe4000f8e00ff */
[----:B------:R-:W-:Y:S02]  /*14730*/  IMAD.U32 R11, RZ, RZ, UR5 ;  /* 0x00000005ff0b7e24 */ /* 0x000fe4000f8e00ff */
[----:B------:R-:W-:Y:S02]  /*14740*/  IMAD.MOV.U32 R8, RZ, RZ, 0x70 ;  /* 0x00000070ff087424 */ /* 0x000fe400078e00ff */
[----:B------:R-:W-:Y:S02]  /*14750*/  IMAD.MOV.U32 R12, RZ, RZ, 0x1 ;  /* 0x00000001ff0c7424 */ /* 0x000fe400078e00ff */
[----:B------:R-:W-:-:S07]  /*14760*/  IMAD.MOV.U32 R13, RZ, RZ, RZ ;  /* 0x000000ffff0d7224 */ /* 0x000fce00078e00ff */
[----:B------:R-:W-:-:S07]  /*14770*/  LEPC R20, `(.L_x_1343) ;  /* 0x000000001014794e */ /* 0x000fce0000000000 */
[----:B-1----:R-:W-:Y:S05]  /*14780*/  CALL.ABS.NOINC R2 ;  /* 0x0000000002007343 */ /* 0x002fea0003c00000 */
.L_x_1343:
[----:B------:R-:W-:Y:S05]  /*14790*/  BSYNC B6 ;  /* 0x0000000000067941 */ /* 0x000fea0003800000 */
.L_x_1342:
[----:B-1----:R-:W3:Y:S01]  /*147a0*/  LDL.LU R0, [R1+0x30] ;  /* 0x0000300001007983 */ /* 0x002ee20000300800 */
[----:B------:R-:W-:Y:S01]  /*147b0*/  ULDC.64 UR6, c[0x0][0xa00] ;  /* 0x0002800000067ab9 */ /* 0x000fe20000000a00 */
[----:B0-----:R-:W0:Y:S01]  /*147c0*/  LDC R7, c[0x0][0x448] ;  /* 0x00011200ff077b82 */ /* 0x001e220000000800 */
[----:B------:R-:W-:Y:S01]  /*147d0*/  ULDC.64 UR4, c[0x0][0x2d8] ;  /* 0x0000b60000047ab9 */ /* 0x000fe20000000a00 */
[----:B------:R-:W3:Y:S04]  /*147e0*/  LDL.LU.64 R2, [R1+0x48] ;  /* 0x0000480001027983 */ /* 0x000ee80000300a00 */
[----:B------:R-:W4:Y:S04]  /*147f0*/  LDL R5, [R1+0xc] ;  /* 0x00000c0001057983 */ /* 0x000f280000100800 */
[----:B------:R-:W2:Y:S01]  /*14800*/  LDL R8, [R1+0x28] ;  /* 0x0000280001087983 */ /* 0x000ea20000100800 */
[----:B------:R-:W-:-:S04]  /*14810*/  ISETP.NE.U32.AND P0, PT, RZ, UR6, PT ;  /* 0x00000006ff007c0c */ /* 0x000fc8000bf05070 */
[----:B------:R-:W-:Y:S01]  /*14820*/  ISETP.NE.AND.EX P0, PT, RZ, UR7, PT, P0 ;  /* 0x00000007ff007c0c */ /* 0x000fe2000bf05300 */
[----:B------:R-:W1:Y:S02]  /*14830*/  S2R R9, SR_TID.X ;  /* 0x0000000000097919 */ /* 0x000e640000002100 */
[----:B-1----:R-:W-:Y:S02]  /*14840*/  IMAD.SHL.U32 R9, R9, 0x10, RZ ;  /* 0x0000001009097824 */ /* 0x002fe400078e00ff */
[----:B---3--:R-:W-:Y:S01]  /*14850*/  IMAD.MOV.U32 R3, RZ, RZ, R0 ;  /* 0x000000ffff037224 */ /* 0x008fe200078e0000 */
[----:B----4-:R-:W-:-:S04]  /*14860*/  SHF.R.S32.HI R0, RZ, 0x1f, R5 ;  /* 0x0000001fff007819 */ /* 0x010fc80000011405 */
[----:B------:R-:W-:Y:S02]  /*14870*/  SEL R4, R0, RZ, !P0 ;  /* 0x000000ff00047207 */ /* 0x000fe40004000000 */
[----:B------:R-:W-:Y:S02]  /*14880*/  SEL R0, R5, RZ, !P0 ;  /* 0x000000ff05007207 */ /* 0x000fe40004000000 */
[----:B------:R-:W1:Y:S01]  /*14890*/  S2R R5, SR_TID.X ;  /* 0x0000000000057919 */ /* 0x000e620000002100 */
[----:B0-----:R-:W-:Y:S01]  /*148a0*/  ISETP.NE.AND P0, PT, R7, 0x1, PT ;  /* 0x000000010700780c */ /* 0x001fe20003f05270 */
[----:B------:R-:W-:-:S04]  /*148b0*/  IMAD.WIDE.U32 R2, R16, UR4, R2 ;  /* 0x0000000410027c25 */ /* 0x000fc8000f8e0002 */
[----:B------:R-:W-:Y:S01]  /*148c0*/  IMAD R3, R16, UR5, R3 ;  /* 0x0000000510037c24 */ /* 0x000fe2000f8e0203 */
[----:B------:R-:W-:-:S07]  /*148d0*/  ULDC.64 UR4, c[0x0][0x2e0] ;  /* 0x0000b80000047ab9 */ /* 0x000fce0000000a00 */
[----:B------:R-:W0:Y:S01]  /*148e0*/  @P0 LDC R6, c[0x0][0x450] ;  /* 0x00011400ff060b82 */ /* 0x000e220000000800 */
[----:B-1----:R-:W-:-:S04]  /*148f0*/  LOP3.LUT R5, R5, 0x7f, RZ, 0xc0, !PT ;  /* 0x0000007f05057812 */ /* 0x002fc800078ec0ff */
[----:B------:R-:W-:-:S04]  /*14900*/  SHF.R.U32.HI R5, RZ, 0x3, R5 ;  /* 0x00000003ff057819 */ /* 0x000fc80000011605 */
[----:B------:R-:W-:Y:S02]  /*14910*/  LOP3.LUT R9, R5, 0x70, R9, 0xf8, !PT ;  /* 0x0000007005097812 */ /* 0x000fe400078ef809 */
[----:B------:R-:W1:Y:S01]  /*14920*/  @P0 LDC R5, c[0x0][0x44c] ;  /* 0x00011300ff050b82 */ /* 0x000e620000000800 */
[----:B------:R-:W-:Y:S02]  /*14930*/  IMAD R4, R4, UR4, RZ ;  /* 0x0000000404047c24 */ /* 0x000fe4000f8e02ff */
[----:B------:R-:W-:-:S04]  /*14940*/  IMAD.WIDE.U32 R2, R0, UR4, R2 ;  /* 0x0000000400027c25 */ /* 0x000fc8000f8e0002 */
[----:B------:R-:W-:Y:S01]  /*14950*/  IMAD R0, R0, UR5, R4 ;  /* 0x0000000500007c24 */ /* 0x000fe2000f8e0204 */
[----:B------:R-:W-:Y:S01]  /*14960*/  ULDC.64 UR4, c[0x0][0x2d0] ;  /* 0x0000b40000047ab9 */ /* 0x000fe20000000a00 */
[----:B--2---:R-:W-:Y:S02]  /*14970*/  IMAD.IADD R4, R9, 0x1, R8 ;  /* 0x0000000109047824 */ /* 0x004fe400078e0208 */
[----:B------:R-:W2:Y:S01]  /*14980*/  S2R R9, SR_TID.X ;  /* 0x0000000000097919 */ /* 0x000ea20000002100 */
[----:B------:R-:W-:Y:S02]  /*14990*/  IMAD.IADD R3, R3, 0x1, R0 ;  /* 0x0000000103037824 */ /* 0x000fe400078e0200 */
[----:B------:R-:W-:Y:S02]  /*149a0*/  IMAD.MOV.U32 R0, RZ, RZ, R4 ;  /* 0x000000ffff007224 */ /* 0x000fe400078e0004 */
[----:B-1----:R-:W-:-:S05]  /*149b0*/  @P0 IMAD.HI.U32 R5, R4, R5, RZ ;  /* 0x0000000504050227 */ /* 0x002fca00078e00ff */
[----:B0-----:R-:W-:-:S05]  /*149c0*/  @P0 SHF.R.U32.HI R0, RZ, R6, R5 ;  /* 0x00000006ff000219 */ /* 0x001fca0000011605 */
[----:B------:R-:W-:-:S04]  /*149d0*/  IMAD.MOV R5, RZ, RZ, -R0 ;  /* 0x000000ffff057224 */ /* 0x000fc800078e0a00 */
[----:B------:R-:W-:Y:S01]  /*149e0*/  IMAD R4, R7, R5, R4 ;  /* 0x0000000507047224 */ /* 0x000fe200078e0204 */
[----:B------:R-:W-:Y:S01]  /*149f0*/  SHF.R.S32.HI R5, RZ, 0x1f, R0 ;  /* 0x0000001fff057819 */ /* 0x000fe20000011400 */
[----:B------:R-:W-:-:S04]  /*14a00*/  IMAD.WIDE.U32 R2, R0, UR4, R2 ;  /* 0x0000000400027c25 */ /* 0x000fc8000f8e0002 */
[----:B------:R-:W-:-:S04]  /*14a10*/  IMAD R5, R5, UR4, RZ ;  /* 0x0000000405057c24 */ /* 0x000fc8000f8e02ff */
[----:B------:R-:W-:Y:S01]  /*14a20*/  IMAD R0, R0, UR5, R5 ;  /* 0x0000000500007c24 */ /* 0x000fe2000f8e0205 */
[----:B------:R-:W-:-:S03]  /*14a30*/  ULDC.64 UR4, c[0x0][0x2c8] ;  /* 0x0000b20000047ab9 */ /* 0x000fc60000000a00 */
[----:B------:R-:W-:Y:S01]  /*14a40*/  IMAD.IADD R3, R3, 0x1, R0 ;  /* 0x0000000103037824 */ /* 0x000fe200078e0200 */
[----:B------:R-:W-:Y:S01]  /*14a50*/  SHF.R.S32.HI R0, RZ, 0x1f, R4 ;  /* 0x0000001fff007819 */ /* 0x000fe20000011404 */
[----:B--2---:R-:W-:-:S04]  /*14a60*/  IMAD.SHL.U32 R9, R9, 0x8, RZ ;  /* 0x0000000809097824 */ /* 0x004fc800078e00ff */
[----:B------:R-:W-:Y:S01]  /*14a70*/  IMAD R0, R0, UR4, RZ ;  /* 0x0000000400007c24 */ /* 0x000fe2000f8e02ff */
[----:B------:R-:W-:Y:S01]  /*14a80*/  LOP3.LUT R9, R9, 0x38, RZ, 0xc0, !PT ;  /* 0x0000003809097812 */ /* 0x000fe200078ec0ff */
[----:B------:R-:W-:-:S04]  /*14a90*/  IMAD.WIDE.U32 R2, R4, UR4, R2 ;  /* 0x0000000404027c25 */ /* 0x000fc8000f8e0002 */
[----:B------:R-:W-:Y:S01]  /*14aa0*/  IMAD R4, R4, UR5, R0 ;  /* 0x0000000504047c24 */ /* 0x000fe2000f8e0200 */
[C---:B------:R-:W-:Y:S01]  /*14ab0*/  LOP3.LUT R12, R9.reuse, 0x40, RZ, 0xfc, !PT ;  /* 0x00000040090c7812 */ /* 0x040fe200078efcff */
[----:B------:R-:W-:Y:S01]  /*14ac0*/  ULDC.64 UR4, c[0x0][0x280] ;  /* 0x0000a00000047ab9 */ /* 0x000fe20000000a00 */
[----:B------:R-:W-:Y:S01]  /*14ad0*/  LOP3.LUT R11, R9, 0x80, RZ, 0xfc, !PT ;  /* 0x00000080090b7812 */ /* 0x000fe200078efcff */
[----:B------:R-:W-:Y:S01]  /*14ae0*/  IMAD.IADD R3, R3, 0x1, R4 ;  /* 0x0000000103037824 */ /* 0x000fe200078e0204 */
[----:B------:R-:W-:Y:S02]  /*14af0*/  LOP3.LUT R9, R9, 0xc0, RZ, 0xfc, !PT ;  /* 0x000000c009097812 */ /* 0x000fe400078efcff */
[----:B------:R-:W-:Y:S01]  /*14b00*/  LEA R4, P0, R2, UR4, 0x1 ;  /* 0x0000000402047c11 */ /* 0x000fe2000f8008ff */
[----:B------:R-:W-:Y:S02]  /*14b10*/  ULDC UR4, c[0x0][0x2b8] ;  /* 0x0000ae0000047ab9 */ /* 0x000fe40000000800 */
[----:B------:R-:W-:-:S02]  /*14b20*/  ISETP.GE.AND P3, PT, R9, UR4, PT ;  /* 0x0000000409007c0c */ /* 0x000fc4000bf66270 */
[----:B------:R0:W5:Y:S01]  /*14b30*/  LDL R9, [R1+0x20] ;  /* 0x0000200001097983 */ /* 0x0001620000100800 */
[----:B------:R-:W1:Y:S01]  /*14b40*/  S2R R10, SR_TID.X ;  /* 0x00000000000a7919 */ /* 0x000e620000002100 */
[----:B------:R-:W-:Y:S02]  /*14b50*/  LEA.HI.X R3, R2, UR5, R3, 0x1, P0 ;  /* 0x0000000502037c11 */ /* 0x000fe400080f0c03 */
[----:B------:R-:W-:Y:S02]  /*14b60*/  ISETP.GE.AND P1, PT, R12, UR4, PT ;  /* 0x000000040c007c0c */ /* 0x000fe4000bf26270 */
[----:B------:R-:W-:Y:S01]  /*14b70*/  ISETP.GE.AND P2, PT, R11, UR4, PT ;  /* 0x000000040b007c0c */ /* 0x000fe2000bf46270 */
[----:B-1----:R-:W-:-:S05]  /*14b80*/  IMAD.SHL.U32 R10, R10, 0x8, RZ ;  /* 0x000000080a0a7824 */ /* 0x002fca00078e00ff */
[----:B------:R-:W-:-:S04]  /*14b90*/  LOP3.LUT R10, R10, 0x38, RZ, 0xc0, !PT ;  /* 0x000000380a0a7812 */ /* 0x000fc800078ec0ff */
[----:B------:R-:W-:Y:S01]  /*14ba0*/  ISETP.GE.AND P0, PT, R10, UR4, PT ;  /* 0x000000040a007c0c */ /* 0x000fe2000bf06270 */
[----:B------:R-:W-:-:S03]  /*14bb0*/  UMOV UR4, 0xffffffff ;  /* 0xffffffff00047882 */ /* 0x000fc60000000000 */
[----:B0-----:R-:W-:Y:S09]  /*14bc0*/  BRA.DIV UR4, `(.L_x_1344) ;  /* 0x00000056044c7947 */ /* 0x001ff2000b800000 */
[----:B------:R-:W2:Y:S04]  /*14bd0*/  LDL.LU R6, [R1+0x2c] ;  /* 0x00002c0001067983 */ /* 0x000ea80000300800 */
[----:B------:R-:W3:Y:S01]  /*14be0*/  LDL.LU R11, [R1+0x28] ;  /* 0x00002800010b7983 */ /* 0x000ee20000300800 */
[----:B------:R-:W0:Y:S02]  /*14bf0*/  S2R R8, SR_TID.X ;  /* 0x0000000000087919 */ /* 0x000e240000002100 */
[----:B0-----:R-:W-:-:S04]  /*14c00*/  LOP3.LUT R8, R8, 0x7f, RZ, 0xc0, !PT ;  /* 0x0000007f08087812 */ /* 0x001fc800078ec0ff */
[----:B------:R-:W-:Y:S01]  /*14c10*/  SHF.R.U32.HI R8, RZ, 0x3, R8 ;  /* 0x00000003ff087819 */ /* 0x000fe20000011608 */
[----:B------:R-:W-:Y:S01]  /*14c20*/  ULDC.64 UR4, c[0x0][0x208] ;  /* 0x0000820000047ab9 */ /* 0x000fe20000000a00 */
[----:B--2---:R-:W-:Y:S02]  /*14c30*/  IMAD R2, R6, R7, RZ ;  /* 0x0000000706027224 */ /* 0x004fe400078e02ff */
[----:B------:R-:W0:Y:S01]  /*14c40*/  SHFL.IDX PT, R7, R4, RZ, 0x181f ;  /* 0x00181fff04077589 */ /* 0x000e2200000e0000 */
[----:B---3--:R-:W-:-:S03]  /*14c50*/  IMAD.IADD R0, R8, 0x1, R11 ;  /* 0x0000000108007824 */ /* 0x008fc600078e020b */
[----:B------:R-:W1:Y:S02]  /*14c60*/  SHFL.IDX PT, R6, R3, RZ, 0x181f ;  /* 0x00181fff03067589 */ /* 0x000e6400000e0000 */
[----:B------:R-:W-:-:S13]  /*14c70*/  ISETP.GE.AND P5, PT, R0, R2, PT ;  /* 0x000000020000720c */ /* 0x000fda0003fa6270 */
[----:B0-----:R-:W-:-:S05]  /*14c80*/  @!P5 LEA R7, P4, R10, R7, 0x1 ;  /* 0x000000070a07d211 */ /* 0x001fca00078808ff */
[----:B-1----:R-:W-:-:S05]  /*14c90*/  @!P5 IMAD.X R6, RZ, RZ, R6, P4 ;  /* 0x000000ffff06d224 */ /* 0x002fca00020e0606 */
[----:B------:R-:W-:-:S04]  /*14ca0*/  @!P5 LOP3.LUT R7, R7, R6, RZ, 0x3c, !PT ;  /* 0x000000060707d212 */ /* 0x000fc800078e3cff */
[----:B------:R-:W-:-:S04]  /*14cb0*/  @!P5 LOP3.LUT R6, R7, R6, RZ, 0x3c, !PT ;  /* 0x000000060706d212 */ /* 0x000fc800078e3cff */
[----:B------:R-:W-:Y:S01]  /*14cc0*/  @!P5 LOP3.LUT R7, R7, R6, RZ, 0x3c, !PT ;  /* 0x000000060707d212 */ /* 0x000fe200078e3cff */
[----:B------:R-:W-:-:S04]  /*14cd0*/  VIADD R5, R0, 0x10 ;  /* 0x0000001000057836 */ /* 0x000fc80000000000 */
        /* <DEDUP_REMOVED lines=78> */
.L_x_1474:
        /* <DEDUP_REMOVED lines=14> */
.L_x_1346:
[----:B------:R-:W-:Y:S05]  /*152a0*/  BSYNC B0 ;  /* 0x0000000000007941 */ /* 0x000fea0003800000 */
.L_x_1345:
[----:B------:R-:W-:Y:S01]  /*152b0*/  NOP ;  /* 0x0000000000007918 */ /* 0x000fe20000000000 */
[----:B------:R-:W-:Y:S01]  /*152c0*/  PLOP3.LUT P0, PT, PT, PT, PT, 0x80, 0x0 ;  /* 0x000000000000781c */ /* 0x000fe20003f0f070 */
[----:B0-----:R-:W-:-:S12]  /*152d0*/  VIADD R6, R18, 0x30800 ;  /* 0x0003080012067836 */ /* 0x001fd80000000000 */
.L_x_1347:
        /* <DEDUP_REMOVED lines=18> */
.L_x_1475:
[----:B------:R-:W-:Y:S05]  /*15400*/  BSYNC B0 ;  /* 0x0000000000007941 */ /* 0x000fea0003800000 */
.L_x_1348:
[----:B------:R-:W0:Y:S04]  /*15410*/  LDL R2, [R1+0x3c] ;  /* 0x00003c0001027983 */ /* 0x000e280000100800 */
[----:B------:R-:W3:Y:S01]  /*15420*/  LDL R4, [R1+0x24] ;  /* 0x0000240001047983 */ /* 0x000ee20000100800 */
[----:B------:R-:W-:Y:S01]  /*15430*/  BSSY B0, `(.L_x_1350) ;  /* 0x00002a8000007945 */ /* 0x000fe20003800000 */
[----:B0-----:R-:W-:-:S05]  /*15440*/  VIADD R0, R2, 0xfffffffe ;  /* 0xfffffffe02007836 */ /* 0x001fca0000000000 */
[----:B---3--:R-:W-:-:S13]  /*15450*/  ISETP.GE.AND P0, PT, R0, R4, PT ;  /* 0x000000040000720c */ /* 0x008fda0003f06270 */
[----:B------:R-:W-:Y:S05]  /*15460*/  @!P0 BRA `(.L_x_1351) ;  /* 0x0000002800908947 */ /* 0x000fea0003800000 */
[----:B------:R-:W3:Y:S04]  /*15470*/  LDL.LU R2, [R1+0x40] ;  /* 0x0000400001027983 */ /* 0x000ee80000300800 */
[----:B------:R-:W4:Y:S04]  /*15480*/  LDL.LU R8, [R1+0x38] ;  /* 0x0000380001087983 */ /* 0x000f280000300800 */
[----:B--2---:R-:W2:Y:S04]  /*15490*/  LDL.LU R3, [R1+0x54] ;  /* 0x0000540001037983 */ /* 0x004ea80000300800 */
[----:B------:R-:W5:Y:S04]  /*154a0*/  LDL.LU R7, [R1+0x34] ;  /* 0x0000340001077983 */ /* 0x000f680000300800 */
[----:B-1----:R-:W5:Y:S01]  /*154b0*/  LDL.LU R5, [R1+0x58] ;  /* 0x0000580001057983 */ /* 0x002f620000300800 */
[----:B------:R-:W-:Y:S01]  /*154c0*/  LOP3.LUT R11, RZ, R4, RZ, 0x33, !PT ;  /* 0x00000004ff0b7212 */ /* 0x000fe200078e33ff */
[----:B------:R-:W-:Y:S01]  /*154d0*/  BSSY B2, `(.L_x_1352) ;  /* 0x00000e9000027945 */ /* 0x000fe20003800000 */
[----:B---3--:R-:W-:-:S04]  /*154e0*/  VIADD R2, R2, 0x1 ;  /* 0x0000000102027836 */ /* 0x008fc80000000000 */
[----:B----4-:R-:W-:Y:S01]  /*154f0*/  IMAD R2, R2, R8, RZ ;  /* 0x0000000802027224 */ /* 0x010fe200078e02ff */
[----:B--2---:R-:W-:-:S04]  /*15500*/  LOP3.LUT R3, RZ, R3, RZ, 0x33, !PT ;  /* 0x00000003ff037212 */ /* 0x004fc800078e33ff */
[----:B------:R-:W-:-:S04]  /*15510*/  LOP3.LUT R2, RZ, R2, RZ, 0x33, !PT ;  /* 0x00000002ff027212 */ /* 0x000fc800078e33ff */
[----:B-----5:R-:W-:Y:S02]  /*15520*/  VIADDMNMX R2, R2, -R7, R3, !PT ;  /* 0x8000000702027246 */ /* 0x020fe40007800103 */
[----:B------:R-:W-:-:S04]  /*15530*/  LOP3.LUT R8, RZ, R5, RZ, 0x33, !PT ;  /* 0x00000005ff087212 */ /* 0x000fc800078e33ff */
[----:B------:R-:W-:-:S04]  /*15540*/  VIMNMX R8, R2, R8, !PT ;  /* 0x0000000802087248 */ /* 0x000fc80007fe0100 */
[----:B------:R-:W-:Y:S02]  /*15550*/  VIADDMNMX R11, R8, 0x2, R11, !PT ;  /* 0x00000002080b7846 */ /* 0x000fe4000780010b */
[----:B------:R-:W-:-:S05]  /*15560*/  LOP3.LUT R2, RZ, R8, RZ, 0x33, !PT ;  /* 0x00000008ff027212 */ /* 0x000fca00078e33ff */
        /* <DEDUP_REMOVED lines=39> */
.L_x_1356:
[----:B------:R-:W-:Y:S01]  /*157e0*/  IMAD R3, R9, 0x8, R18 ;  /* 0x0000000809037824 */ /* 0x000fe200078e0212 */
[----:B------:R-:W-:Y:S01]  /*157f0*/  SHF.L.U32 R2, R10, 0x1f, RZ ;  /* 0x0000001f0a027819 */ /* 0x000fe200000006ff */
[----:B------:R-:W-:Y:S03]  /*15800*/  BSSY B3, `(.L_x_1357) ;  /* 0x0000003000037945 */ /* 0x000fe60003800000 */
[----:B------:R-:W1:Y:S02]  /*15810*/  SYNCS.PHASECHK.TRANS64.TRYWAIT P0, [R3+URZ+0x30840], R2 ;  /* 0x03084002030075a7 */ /* 0x000e64000800017f */
[----:B-1----:R-:W-:Y:S05]  /*15820*/  @!P0 BRA `(.L_x_1358) ;  /* 0x0000005400548947 */ /* 0x002fea0003800000 */
.L_x_1476:
[----:B------:R-:W-:Y:S05]  /*15830*/  BSYNC B3 ;  /* 0x0000000000037941 */ /* 0x000fea0003800000 */
.L_x_1357:
        /* <DEDUP_REMOVED lines=12> */
.L_x_1360:
[----:B------:R-:W-:Y:S05]  /*15900*/  BSYNC B3 ;  /* 0x0000000000037941 */ /* 0x000fea0003800000 */
.L_x_1359:
        /* <DEDUP_REMOVED lines=12> */
.L_x_1361:
        /* <DEDUP_REMOVED lines=16> */
.L_x_1362:
        /* <DEDUP_REMOVED lines=16> */
.L_x_1363:
        /* <DEDUP_REMOVED lines=16> */
.L_x_1364:
        /* <DEDUP_REMOVED lines=16> */
.L_x_1477:
[----:B------:R-:W-:Y:S05]  /*15dd0*/  BSYNC B3 ;  /* 0x0000000000037941 */ /* 0x000fea0003800000 */
.L_x_1365:
        /* <DEDUP_REMOVED lines=12> */
.L_x_1368:
[----:B------:R-:W-:Y:S05]  /*15ea0*/  BSYNC B3 ;  /* 0x0000000000037941 */ /* 0x000fea0003800000 */
.L_x_1367:
        /* <DEDUP_REMOVED lines=13> */
.L_x_1369:
        /* <DEDUP_REMOVED lines=15> */
.L_x_1370:
        /* <DEDUP_REMOVED lines=15> */
.L_x_1371:
        /* <DEDUP_REMOVED lines=15> */
.L_x_1372:
        /* <DEDUP_REMOVED lines=12> */
.L_x_1355:
[----:B------:R-:W-:Y:S05]  /*16310*/  BSYNC B1 ;  /* 0x0000000000017941 */ /* 0x000fea0003800000 */
.L_x_1354:
[----:B0-----:R-:W2:Y:S01]  /*16320*/  LDL.LU R0, [R1+0x3c] ;  /* 0x00003c0001007983 */ /* 0x001ea20000300800 */
[----:B------:R-:W-:-:S03]  /*16330*/  IMAD.MOV.U32 R19, RZ, RZ, R9 ;  /* 0x000000ffff137224 */ /* 0x000fc600078e0009 */
[----:B------:R0:W-:Y:S02]  /*16340*/  STL [R1+0x10], R10 ;  /* 0x0000100a01007387 */ /* 0x0001e40000100800 */
[----:B0-2---:R-:W-:-:S07]  /*16350*/  VIADD R0, R0, 0xfffffffd ;  /* 0xfffffffd00007836 */ /* 0x005fce0000000000 */
.L_x_1353:
[----:B------:R-:W-:Y:S05]  /*16360*/  BSYNC B2 ;  /* 0x0000000000027941 */ /* 0x000fea0003800000 */
.L_x_1352:
[----:B------:R-:W-:-:S05]  /*16370*/  VIADD R11, R11, 0xfffffffe ;  /* 0xfffffffe0b0b7836 */ /* 0x000fca0000000000 */
[----:B------:R-:W-:-:S13]  /*16380*/  ISETP.NE.AND P0, PT, R11, R8, PT ;  /* 0x000000080b00720c */ /* 0x000fda0003f05270 */
[----:B------:R-:W-:Y:S05]  /*16390*/  @!P0 BRA `(.L_x_1351) ;  /* 0x0000001800c48947 */ /* 0x000fea0003800000 */
[----:B------:R-:W-:-:S07]  /*163a0*/  IMAD.MOV.U32 R9, RZ, RZ, R17 ;  /* 0x000000ffff097224 */ /* 0x000fce00078e0011 */
.L_x_1411:
        /* <DEDUP_REMOVED lines=36> */
.L_x_1375:
[----:B------:R-:W-:Y:S01]  /*165f0*/  IMAD R3, R4, 0x8, R18 ;  /* 0x0000000804037824 */ /* 0x000fe200078e0212 */
[----:B------:R-:W-:Y:S01]  /*16600*/  SHF.L.U32 R2, R5, 0x1f, RZ ;  /* 0x0000001f05027819 */ /* 0x000fe200000006ff */
[----:B------:R-:W-:Y:S03]  /*16610*/  BSSY B2, `(.L_x_1376) ;  /* 0x0000003000027945 */ /* 0x000fe60003800000 */
[----:B------:R-:W1:Y:S02]  /*16620*/  SYNCS.PHASECHK.TRANS64.TRYWAIT P0, [R3+URZ+0x30840], R2 ;  /* 0x03084002030075a7 */ /* 0x000e64000800017f */
[----:B-1----:R-:W-:Y:S05]  /*16630*/  @!P0 BRA `(.L_x_1377) ;  /* 0x0000004400f88947 */ /* 0x002fea0003800000 */
.L_x_1478:
[----:B------:R-:W-:Y:S05]  /*16640*/  BSYNC B2 ;  /* 0x0000000000027941 */ /* 0x000fea0003800000 */
.L_x_1376:
        /* <DEDUP_REMOVED lines=12> */
.L_x_1379:
[----:B------:R-:W-:Y:S05]  /*16710*/  BSYNC B2 ;  /* 0x0000000000027941 */ /* 0x000fea0003800000 */
.L_x_1378:
        /* <DEDUP_REMOVED lines=12> */
.L_x_1380:
        /* <DEDUP_REMOVED lines=16> */
.L_x_1381:
        /* <DEDUP_REMOVED lines=16> */
.L_x_1382:
        /* <DEDUP_REMOVED lines=16> */
.L_x_1383:
        /* <DEDUP_REMOVED lines=16> */
.L_x_1479:
[----:B------:R-:W-:Y:S05]  /*16be0*/  BSYNC B2 ;  /* 0x0000000000027941 */ /* 0x000fea0003800000 */
.L_x_1384:
        /* <DEDUP_REMOVED lines=11> */
.L_x_1387:
[----:B------:R-:W-:Y:S05]  /*16ca0*/  BSYNC B2 ;  /* 0x0000000000027941 */ /* 0x000fea0003800000 */
.L_x_1386:
        /* <DEDUP_REMOVED lines=12> */
.L_x_1388:
        /* <DEDUP_REMOVED lines=15> */
.L_x_1389:
        /* <DEDUP_REMOVED lines=15> */
.L_x_1390:
        /* <DEDUP_REMOVED lines=15> */
.L_x_1391:
        /* <DEDUP_REMOVED lines=12> */
.L_x_1374:
[----:B------:R-:W-:Y:S05]  /*17100*/  BSYNC B1 ;  /* 0x0000000000017941 */ /* 0x000fea0003800000 */
.L_x_1373:
[----:B------:R-:W2:Y:S01]  /*17110*/  LDL R2, [R1+0x18] ;  /* 0x0000180001027983 */ /* 0x000ea20000100800 */
[----:B------:R-:W-:Y:S01]  /*17120*/  VIADD R19, R4, 0x1 ;  /* 0x0000000104137836 */ /* 0x000fe20000000000 */
[----:B------:R-:W-:Y:S01]  /*17130*/  BSSY B1, `(.L_x_1392) ;  /* 0x00000d3000017945 */ /* 0x000fe20003800000 */
[----:B0-----:R-:W-:-:S03]  /*17140*/  VIADD R7, R0, 0xffffffff ;  /* 0xffffffff00077836 */ /* 0x001fc60000000000 */
        /* <DEDUP_REMOVED lines=32> */
.L_x_1394:
[----:B------:R-:W-:Y:S01]  /*17350*/  IMAD R2, R19, 0x8, R18 ;  /* 0x0000000813027824 */ /* 0x000fe200078e0212 */
[----:B------:R-:W-:Y:S01]  /*17360*/  SHF.L.U32 R3, R12, 0x1f, RZ ;  /* 0x0000001f0c037819 */ /* 0x000fe200000006ff */
[----:B------:R-:W-:Y:S03]  /*17370*/  BSSY B2, `(.L_x_1395) ;  /* 0x0000003000027945 */ /* 0x000fe60003800000 */
[----:B------:R-:W2:Y:S02]  /*17380*/  SYNCS.PHASECHK.TRANS64.TRYWAIT P0, [R2+URZ+0x30840], R3 ;  /* 0x03084003020075a7 */ /* 0x000ea4000800017f */
[----:B--2---:R-:W-:Y:S05]  /*17390*/  @!P0 BRA `(.L_x_1396) ;  /* 0x0000003800c88947 */ /* 0x004fea0003800000 */
.L_x_1480:
[----:B------:R-:W-:Y:S05]  /*173a0*/  BSYNC B2 ;  /* 0x0000000000027941 */ /* 0x000fea0003800000 */
.L_x_1395:
        /* <DEDUP_REMOVED lines=12> */
.L_x_1398:
[----:B------:R-:W-:Y:S05]  /*17470*/  BSYNC B2 ;  /* 0x0000000000027941 */ /* 0x000fea0003800000 */
.L_x_1397:
        /* <DEDUP_REMOVED lines=13> */
.L_x_1399:
        /* <DEDUP_REMOVED lines=16> */
.L_x_1400:
        /* <DEDUP_REMOVED lines=16> */
.L_x_1401:
        /* <DEDUP_REMOVED lines=16> */
.L_x_1402:
        /* <DEDUP_REMOVED lines=15> */
.L_x_1481:
[----:B------:R-:W-:Y:S05]  /*17940*/  BSYNC B2 ;  /* 0x0000000000027941 */ /* 0x000fea0003800000 */
.L_x_1403:
        /* <DEDUP_REMOVED lines=11> */
.L_x_1406:
[----:B------:R-:W-:Y:S05]  /*17a00*/  BSYNC B2 ;  /* 0x0000000000027941 */ /* 0x000fea0003800000 */
.L_x_1405:
        /* <DEDUP_REMOVED lines=12> */
.L_x_1407:
        /* <DEDUP_REMOVED lines=15> */
.L_x_1408:
        /* <DEDUP_REMOVED lines=15> */
.L_x_1409:
        /* <DEDUP_REMOVED lines=15> */
.L_x_1410:
        /* <DEDUP_REMOVED lines=12> */
.L_x_1393:
[----:B------:R-:W-:Y:S05]  /*17e60*/  BSYNC B1 ;  /* 0x0000000000017941 */ /* 0x000fea0003800000 */
.L_x_1392:
[----:B------:R-:W2:Y:S01]  /*17e70*/  LDL R2, [R1+0x24] ;  /* 0x0000240001027983 */ /* 0x000ea20000100800 */
[----:B------:R-:W-:Y:S01]  /*17e80*/  VIADD R0, R0, 0xfffffffe ;  /* 0xfffffffe00007836 */ /* 0x000fe20000000000 */
[----:B--2---:R-:W-:-:S13]  /*17e90*/  ISETP.GT.AND P0, PT, R7, R2, PT ;  /* 0x000000020700720c */ /* 0x004fda0003f04270 */
[----:B------:R-:W-:Y:S05]  /*17ea0*/  @P0 BRA `(.L_x_1411) ;  /* 0xffffffe400400947 */ /* 0x000fea000383ffff */
.L_x_1351:
[----:B------:R-:W-:Y:S05]  /*17eb0*/  BSYNC B0 ;  /* 0x0000000000007941 */ /* 0x000fea0003800000 */
.L_x_1350:
[----:B--2---:R-:W2:Y:S01]  /*17ec0*/  S2R R3, SR_TID.X ;  /* 0x0000000000037919 */ /* 0x004ea20000002100 */
        /* <DEDUP_REMOVED lines=18> */
.L_x_1413:
[----:B------:R-:W-:Y:S05]  /*17ff0*/  BSYNC B0 ;  /* 0x0000000000007941 */ /* 0x000fea0003800000 */
.L_x_1412:
[----:B--2---:R-:W2:Y:S01]  /*18000*/  LDL R0, [R1+0x18] ;  /* 0x0000180001007983 */ /* 0x004ea20000100800 */
[----:B------:R-:W-:Y:S01]  /*18010*/  BSSY B0, `(.L_x_1414) ;  /* 0x0000058000007945 */ /* 0x000fe20003800000 */
[----:B--2---:R-:W-:-:S13]  /*18020*/  LOP3.LUT P0, RZ, R0, 0x1, RZ, 0xc0, !PT ;  /* 0x0000000100ff7812 */ /* 0x004fda000780c0ff */
        /* <DEDUP_REMOVED lines=8> */
.L_x_1482:
[----:B------:R-:W-:Y:S05]  /*180b0*/  BSYNC B1 ;  /* 0x0000000000017941 */ /* 0x000fea0003800000 */
.L_x_1416:
        /* <DEDUP_REMOVED lines=9> */
.L_x_1419:
[----:B------:R-:W-:Y:S05]  /*18150*/  BSYNC B1 ;  /* 0x0000000000017941 */ /* 0x000fea0003800000 */
.L_x_1418:
        /* <DEDUP_REMOVED lines=12> */
.L_x_1420:
        /* <DEDUP_REMOVED lines=15> */
.L_x_1421:
        /* <DEDUP_REMOVED lines=15> */
.L_x_1422:
        /* <DEDUP_REMOVED lines=15> */
.L_x_1423:
        /* <DEDUP_REMOVED lines=10> */
.L_x_1415:
[----:B------:R-:W-:Y:S05]  /*18590*/  BSYNC B0 ;  /* 0x0000000000007941 */ /* 0x000fea0003800000 */
.L_x_1414:
[----:B------:R-:W2:Y:S01]  /*185a0*/  LDL.LU R4, [R1+0x10] ;  /* 0x0000100001047983 */ /* 0x000ea20000300800 */
[----:B------:R-:W-:-:S05]  /*185b0*/  VIADD R19, R19, 0x1 ;  /* 0x0000000113137836 */ /* 0x000fca0000000000 */
[----:B------:R-:W-:-:S04]  /*185c0*/  ISETP.NE.AND P0, PT, R19, 0x2, PT ;  /* 0x000000021300780c */ /* 0x000fc80003f05270 */
[----:B------:R-:W-:Y:S02]  /*185d0*/  SEL R0, RZ, 0x1, P0 ;  /* 0x00000001ff007807 */ /* 0x000fe40000000000 */
[----:B------:R-:W-:Y:S02]  /*185e0*/  SEL R19, R19, RZ, P0 ;  /* 0x000000ff13137207 */ /* 0x000fe40000000000 */
[----:B--2---:R-:W-:-:S05]  /*185f0*/  LOP3.LUT R4, R4, R0, RZ, 0x3c, !PT ;  /* 0x0000000004047212 */ /* 0x004fca00078e3cff */
[----:B------:R2:W-:Y:S02]  /*18600*/  STL [R1+0x10], R4 ;  /* 0x0000100401007387 */ /* 0x0005e40000100800 */
.L_x_1330:
[----:B------:R-:W-:Y:S05]  /*18610*/  BSYNC B7 ;  /* 0x0000000000077941 */ /* 0x000fea0003800000 */
.L_x_1328:
[----:B---3--:R-:W3:Y:S02]  /*18620*/  LDL R0, [R1+0x18] ;  /* 0x0000180001007983 */ /* 0x008ee40000100800 */
        /* <DEDUP_REMOVED lines=8> */
[----:B012---:R-:W0:Y:S04]  /*186b0*/  LDS.128 R4, [R18+0x308d0] ;  /* 0x0308d00012047984 */ /* 0x007e280000000c00 */
[----:B0-----:R1:W-:Y:S04]  /*186c0*/  STL.64 [R1], R4 ;  /* 0x0000000401007387 */ /* 0x0013e80000100a00 */
[----:B------:R1:W-:Y:S01]  /*186d0*/  STL.64 [R1+0x8], R6 ;  /* 0x0000080601007387 */ /* 0x0003e20000100a00 */
[----:B------:R-:W-:Y:S06]  /*186e0*/  BAR.ARV 0x4, 0x180 ;  /* 0x0106000000007b1d */ /* 0x000fec0000002000 */
[----:B------:R-:W-:Y:S05]  /*186f0*/  BRA `(.L_x_1425) ;  /* 0x00000010003c7947 */ /* 0x000fea0003800000 */
.L_x_1424:
[----:B------:R-:W3:Y:S01]  /*18700*/  S2R R16, SR_TID.X ;  /* 0x0000000000107919 */ /* 0x000ee20000002100 */
[----:B------:R-:W-:Y:S01]  /*18710*/  UMOV UR4, 0xffffffff ;  /* 0xffffffff00047882 */ /* 0x000fe20000000000 */
[----:B---3--:R-:W-:-:S04]  /*18720*/  LOP3.LUT R16, R16, 0x1f, RZ, 0xc0, !PT ;  /* 0x0000001f10107812 */ /* 0x008fc800078ec0ff */
[----:B------:R-:W-:Y:S01]  /*18730*/  ISETP.NE.AND P0, PT, R16, 0x1f, PT ;  /* 0x0000001f1000780c */ /* 0x000fe20003f05270 */
[----:B------:R-:W-:-:S12]  /*18740*/  BRA.DIV UR4, `(.L_x_1426) ;  /* 0x0000002a04187947 */ /* 0x000fd8000b800000 */
[----:B------:R-:W0:Y:S01]  /*18750*/  LDL.LU R3, [R1] ;  /* 0x0000000001037983 */ /* 0x000e220000300800 */
[----:B------:R-:W-:-:S03]  /*18760*/  ULDC UR4, c[0x0][0xc3c] ;  /* 0x00030f0000047ab9 */ /* 0x000fc60000000800 */
[----:B-12---:R-:W2:Y:S01]  /*18770*/  LDL R4, [R1+0xc] ;  /* 0x00000c0001047983 */ /* 0x006ea20000100800 */
[----:B------:R-:W-:Y:S01]  /*18780*/  ULDC.64 UR6, c[0x0][0x208] ;  /* 0x0000820000067ab9 */ /* 0x000fe20000000a00 */
[----:B0-----:R-:W-:Y:S02]  /*18790*/  IMAD.MOV.U32 R8, RZ, RZ, R3 ;  /* 0x000000ffff087224 */ /* 0x001fe400078e0003 */
[----:B--2---:R-:W-:-:S05]  /*187a0*/  IMAD.IADD R0, R4, 0x1, R16 ;  /* 0x0000000104007824 */ /* 0x004fca00078e0210 */
        /* <DEDUP_REMOVED lines=8> */
[C---:B------:R-:W-:Y:S02]  /*18830*/  ISETP.GE.U32.AND P2, PT, R16.reuse, 0x2, PT ;  /* 0x000000021000780c */ /* 0x040fe40003f46070 */
[C---:B------:R-:W-:Y:S01]  /*18840*/  ISETP.GE.U32.AND P3, PT, R16.reuse, 0x4, PT ;  /* 0x000000041000780c */ /* 0x040fe20003f66070 */
[----:B------:R-:W-:Y:S01]  /*18850*/  SHFL.IDX PT, R0, R8, RZ, 0x1f ;  /* 0x00001fff08007589 */ /* 0x000fe200000e0000 */
[C---:B------:R-:W-:Y:S02]  /*18860*/  ISETP.GE.U32.AND P4, PT, R16.reuse, 0x8, PT ;  /* 0x000000081000780c */ /* 0x040fe40003f86070 */
[----:B------:R-:W-:Y:S01]  /*18870*/  ISETP.GE.U32.AND P5, PT, R16, 0x10, PT ;  /* 0x000000101000780c */ /* 0x000fe20003fa6070 */
[----:B------:R-:W-:Y:S01]  /*18880*/  SHFL.IDX PT, R9, R8, 0x1, 0x1f ;  /* 0x00201f0008097f89 */ /* 0x000fe200000e0000 */
[----:B--2---:R-:W-:Y:S01]  /*18890*/  @!P1 IMAD.MOV.U32 R5, RZ, RZ, R6 ;  /* 0x000000ffff059224 */ /* 0x004fe200078e0006 */
[----:B------:R-:W-:-:S02]  /*188a0*/  CS2R R6, SRZ ;  /* 0x0000000000067805 */ /* 0x000fc4000001ff00 */
[----:B---3--:R-:W-:Y:S01]  /*188b0*/  @!P1 IMAD.MOV.U32 R7, RZ, RZ, R2 ;  /* 0x000000ffff079224 */ /* 0x008fe200078e0002 */
[----:B------:R-:W-:-:S03]  /*188c0*/  ISETP.NE.AND P1, PT, R16, RZ, PT ;  /* 0x000000ff1000720c */ /* 0x000fc60003f25270 */
        /* <DEDUP_REMOVED lines=16> */
[----:B------:R0:W1:Y:S02]  /*189d0*/  SHFL.IDX PT, R10, R2, 0x1f, 0x1f ;  /* 0x03e01f00020a7f89 */ /* 0x00006400000e0000 */
.L_x_1492:
[----:B------:R-:W-:Y:S02]  /*189e0*/  ULDC UR4, c[0x0][0xc38] ;  /* 0x00030e0000047ab9 */ /* 0x000fe40000000800 */
[----:B------:R-:W-:-:S04]  /*189f0*/  IMAD.U32 R8, RZ, RZ, UR4 ;  /* 0x00000004ff087e24 */ /* 0x000fc8000f8e00ff */
[----:B-1----:R-:W-:-:S04]  /*18a00*/  IMAD R10, R10, R8, RZ ;  /* 0x000000080a0a7224 */ /* 0x002fc800078e02ff */
[----:B------:R-:W-:-:S05]  /*18a10*/  IMAD.IADD R4, R9, 0x1, R10 ;  /* 0x0000000109047824 */ /* 0x000fca00078e020a */
[----:B------:R-:W-:-:S13]  /*18a20*/  ISETP.GT.AND P6, PT, R4, R0, PT ;  /* 0x000000000400720c */ /* 0x000fda0003fc4270 */
[----:B------:R-:W-:Y:S05]  /*18a30*/  @P6 BRA `(.L_x_1427) ;  /* 0x0000000000b06947 */ /* 0x000fea0003800000 */
.L_x_1430:
[----:B------:R-:W2:Y:S01]  /*18a40*/  LDL.LU R3, [R1+0xc] ;  /* 0x00000c0001037983 */ /* 0x000ea20000300800 */
[----:B0-----:R-:W0:Y:S01]  /*18a50*/  LDC R2, c[0x0][0xc3c] ;  /* 0x00030f00ff027b82 */ /* 0x001e220000000800 */
[----:B--2---:R-:W-:-:S05]  /*18a60*/  VIADD R3, R3, 0x1f ;  /* 0x0000001f03037836 */ /* 0x004fca0000000000 */
[----:B0-----:R-:W-:-:S13]  /*18a70*/  ISETP.GE.AND P6, PT, R3, R2, PT ;  /* 0x000000020300720c */ /* 0x001fda0003fc6270 */
[----:B------:R-:W-:Y:S05]  /*18a80*/  @P6 BRA `(.L_x_1428) ;  /* 0x0000000800f06947 */ /* 0x000fea0003800000 */
[----:B------:R-:W0:Y:S01]  /*18a90*/  S2R R5, SR_TID.X ;  /* 0x0000000000057919 */ /* 0x000e220000002100 */
[----:B------:R-:W-:Y:S01]  /*18aa0*/  ULDC.64 UR4, c[0x0][0x208] ;  /* 0x0000820000047ab9 */ /* 0x000fe20000000a00 */
[----:B------:R1:W-:Y:S01]  /*18ab0*/  STL [R1+0xc], R3 ;  /* 0x00000c0301007387 */ /* 0x0003e20000100800 */
[----:B0-----:R-:W-:-:S05]  /*18ac0*/  LOP3.LUT R5, R5, 0x1f, RZ, 0xc0, !PT ;  /* 0x0000001f05057812 */ /* 0x001fca00078ec0ff */
[----:B------:R-:W-:Y:S02]  /*18ad0*/  IMAD.IADD R7, R3, 0x1, R5 ;  /* 0x0000000103077824 */ /* 0x000fe400078e0205 */
[----:B------:R-:W-:-:S03]  /*18ae0*/  IMAD.MOV.U32 R5, RZ, RZ, RZ ;  /* 0x000000ffff057224 */ /* 0x000fc600078e00ff */
[----:B------:R-:W-:-:S13]  /*18af0*/  ISETP.GE.OR P6, PT, R7, R2, !P0 ;  /* 0x000000020700720c */ /* 0x000fda00047c6670 */
[----:B-1----:R-:W0:Y:S02]  /*18b00*/  @!P6 LDC.64 R2, c[0x0][0xc80] ;  /* 0x00032000ff02eb82 */ /* 0x002e240000000a00 */
[----:B0-----:R-:W-:-:S05]  /*18b10*/  @!P6 IMAD.WIDE R2, R7, 0x4, R2 ;  /* 0x000000040702e825 */ /* 0x001fca00078e0202 */
[----:B------:R0:W2:Y:S02]  /*18b20*/  @!P6 LDG.E R5, desc[UR4][R2.64] ;  /* 0x000000040205e981 */ /* 0x0000a4000c1e1900 */
[----:B0-----:R-:W0:Y:S02]  /*18b30*/  @!P6 LDC.64 R2, c[0x0][0xc78] ;  /* 0x00031e00ff02eb82 */ /* 0x001e240000000a00 */
[----:B0-----:R-:W-:-:S04]  /*18b40*/  @!P6 IMAD.WIDE R2, R7, 0x4, R2 ;  /* 0x000000040702e825 */ /* 0x001fc800078e0202 */
[----:B------:R-:W-:-:S06]  /*18b50*/  IMAD.MOV.U32 R7, RZ, RZ, RZ ;  /* 0x000000ffff077224 */ /* 0x000fcc00078e00ff */
[----:B------:R-:W2:Y:S01]  /*18b60*/  @!P6 LDG.E R7, desc[UR4][R2.64] ;  /* 0x000000040207e981 */ /* 0x000ea2000c1e1900 */
[----:B------:R-:W-:Y:S01]  /*18b70*/  UMOV UR4, 0xffffffff ;  /* 0xffffffff00047882 */ /* 0x000fe20000000000 */
[----:B--2---:R-:W-:Y:S02]  /*18b80*/  IMAD R2, R7, R5, RZ ;  /* 0x0000000507027224 */ /* 0x004fe400078e02ff */
[----:B------:R-:W-:Y:S05]  /*18b90*/  BRA.DIV UR4, `(.L_x_1429) ;  /* 0x0000002a04647947 */ /* 0x000fea000b800000 */
        /* <DEDUP_REMOVED lines=16> */
.L_x_1500:
[----:B------:R-:W-:Y:S02]  /*18ca0*/  ULDC UR4, c[0x0][0xc38] ;  /* 0x00030e0000047ab9 */ /* 0x000fe40000000800 */
[----:B------:R-:W-:-:S04]  /*18cb0*/  IMAD.U32 R8, RZ, RZ, UR4 ;  /* 0x00000004ff087e24 */ /* 0x000fc8000f8e00ff */
[----:B-1----:R-:W-:-:S04]  /*18cc0*/  IMAD R10, R10, R8, RZ ;  /* 0x000000080a0a7224 */ /* 0x002fc800078e02ff */
[----:B------:R-:W-:-:S05]  /*18cd0*/  IMAD.IADD R4, R10, 0x1, R4 ;  /* 0x000000010a047824 */ /* 0x000fca00078e0204 */
[----:B------:R-:W-:-:S13]  /*18ce0*/  ISETP.GT.AND P6, PT, R4, R0, PT ;  /* 0x000000000400720c */ /* 0x000fda0003fc4270 */
[----:B------:R-:W-:Y:S05]  /*18cf0*/  @!P6 BRA `(.L_x_1430) ;  /* 0xfffffffc0050e947 */ /* 0x000fea000383ffff */
.L_x_1427:
[----:B------:R-:W-:Y:S01]  /*18d00*/  IMAD.IADD R10, R4, 0x1, -R10 ;  /* 0x00000001040a7824 */ /* 0x000fe200078e0a0a */
[----:B------:R-:W-:-:S03]  /*18d10*/  UMOV UR4, 0xffffffff ;  /* 0xffffffff00047882 */ /* 0x000fc60000000000 */
[----:B------:R-:W-:-:S05]  /*18d20*/  IMAD R3, R2, R8, R10 ;  /* 0x0000000802037224 */ /* 0x000fca00078e020a */
[----:B------:R-:W-:Y:S01]  /*18d30*/  ISETP.GT.AND P6, PT, R3, R0, PT ;  /* 0x000000000300720c */ /* 0x000fe20003fc4270 */
[----:B------:R-:W-:-:S12]  /*18d40*/  BRA.DIV UR4, `(.L_x_1431) ;  /* 0x0000002a04d07947 */ /* 0x000fd8000b800000 */
[----:B------:R-:W2:Y:S01]  /*18d50*/  LDL.LU R11, [R1+0xc] ;  /* 0x00000c00010b7983 */ /* 0x000ea20000300800 */
[----:B------:R-:W-:-:S04]  /*18d60*/  VOTE.ANY R3, PT, !P6 ;  /* 0x0000000000037806 */ /* 0x000fc800070e0100 */
[----:B------:R-:W1:Y:S02]  /*18d70*/  POPC R9, R3 ;  /* 0x0000000300097309 */ /* 0x000e640000000000 */
[----:B-1----:R2:W1:Y:S04]  /*18d80*/  SHFL.IDX PT, R4, R5, R9, 0x1f ;  /* 0x00001f0905047589 */ /* 0x00246800000e0000 */
[----:B------:R3:W4:Y:S01]  /*18d90*/  SHFL.IDX PT, R7, R7, R9, 0x1f ;  /* 0x00001f0907077589 */ /* 0x00072200000e0000 */
[----:B--2---:R-:W-:-:S05]  /*18da0*/  IMAD.IADD R5, R9, 0x1, R11 ;  /* 0x0000000109057824 */ /* 0x004fca00078e020b */
[----:B-1--4-:R3:W-:Y:S02]  /*18db0*/  STL [R1+0xc], R5 ;  /* 0x00000c0501007387 */ /* 0x0127e40000100800 */
.L_x_1505:
[----:B------:R-:W-:-:S13]  /*18dc0*/  ISETP.NE.AND P0, PT, R3, RZ, PT ;  /* 0x000000ff0300720c */ /* 0x000fda0003f05270 */
[----:B------:R-:W-:Y:S05]  /*18dd0*/  @!P0 BRA `(.L_x_1432) ;  /* 0x0000000000148947 */ /* 0x000fea0003800000 */
[----:B------:R-:W-:Y:S01]  /*18de0*/  UMOV UR4, 0xffffffff ;  /* 0xffffffff00047882 */ /* 0x000fe20000000000 */
[----:B---3--:R-:W-:Y:S02]  /*18df0*/  VIADD R9, R9, 0xffffffff ;  /* 0xffffffff09097836 */ /* 0x008fe40000000000 */
[----:B------:R-:W-:Y:S05]  /*18e00*/  BRA.DIV UR4, `(.L_x_1433) ;  /* 0x0000002e04087947 */ /* 0x000fea000b800000 */
[----:B0-----:R0:W2:Y:S02]  /*18e10*/  SHFL.IDX PT, R2, R2, R9, 0x1f ;  /* 0x00001f0902027589 */ /* 0x0010a400000e0000 */
.L_x_1508:
[----:B--2---:R-:W-:-:S07]  /*18e20*/  IMAD.MOV.U32 R6, RZ, RZ, R2 ;  /* 0x000000ffff067224 */ /* 0x004fce00078e0002 */
.L_x_1432:
[----:B0-----:R-:W-:Y:S01]  /*18e30*/  IMAD R2, R6, R8, R10 ;  /* 0x0000000806027224 */ /* 0x001fe200078e020a */
[----:B------:R-:W-:-:S03]  /*18e40*/  ISETP.NE.AND P0, PT, R7, 0x1, PT ;  /* 0x000000010700780c */ /* 0x000fc60003f05270 */
[----:B------:R-:W-:Y:S01]  /*18e50*/  IMAD.IADD R0, R0, 0x1, -R2 ;  /* 0x0000000100007824 */ /* 0x000fe200078e0a02 */
[----:B------:R0:W-:Y:S09]  /*18e60*/  STL [R1], R2 ;  /* 0x0000000201007387 */ /* 0x0001f20000100800 */
[----:B------:R-:W-:Y:S05]  /*18e70*/  @!P0 BRA `(.L_x_1434) ;  /* 0x0000000000e48947 */ /* 0x000fea0003800000 */
[----:B-1-3--:R-:W-:-:S04]  /*18e80*/  IABS R5, R4 ;  /* 0x0000000400057213 */ /* 0x00afc80000000000 */
[----:B0-----:R-:W0:Y:S08]  /*18e90*/  I2F.RP R2, R5 ;  /* 0x0000000500027306 */ /* 0x001e300000209400 */
[----:B0-----:R-:W0:Y:S02]  /*18ea0*/  MUFU.RCP R2, R2 ;  /* 0x0000000200027308 */ /* 0x001e240000001000 */
[----:B0-----:R-:W-:-:S06]  /*18eb0*/  VIADD R2, R2, 0xffffffe ;  /* 0x0ffffffe02027836 */ /* 0x001fcc0000000000 */
[----:B------:R-:W0:Y:S02]  /*18ec0*/  F2I.FTZ.U32.TRUNC.NTZ R3, R2 ;  /* 0x0000000200037305 */ /* 0x000e24000021f000 */
[----:B0-----:R-:W-:-:S04]  /*18ed0*/  IMAD.MOV R2, RZ, RZ, -R3 ;  /* 0x000000ffff027224 */ /* 0x001fc800078e0a03 */
[----:B------:R-:W-:Y:S02]  /*18ee0*/  IMAD R8, R2, R5, RZ ;  /* 0x0000000502087224 */ /* 0x000fe400078e02ff */
[----:B------:R-:W-:-:S04]  /*18ef0*/  IMAD.MOV.U32 R2, RZ, RZ, RZ ;  /* 0x000000ffff027224 */ /* 0x000fc800078e00ff */
[----:B------:R-:W-:Y:S01]  /*18f00*/  IMAD.HI.U32 R8, R3, R8, R2 ;  /* 0x0000000803087227 */ /* 0x000fe200078e0002 */
[----:B------:R-:W-:Y:S02]  /*18f10*/  IABS R2, R0 ;  /* 0x0000000000027213 */ /* 0x000fe40000000000 */
[----:B------:R-:W-:-:S03]  /*18f20*/  IABS R3, R4 ;  /* 0x0000000400037213 */ /* 0x000fc60000000000 */
[----:B------:R-:W-:-:S04]  /*18f30*/  IMAD.HI.U32 R8, R8, R2, RZ ;  /* 0x0000000208087227 */ /* 0x000fc800078e00ff */
[----:B------:R-:W-:-:S04]  /*18f40*/  IMAD.MOV R3, RZ, RZ, -R3 ;  /* 0x000000ffff037224 */ /* 0x000fc800078e0a03 */
[----:B------:R-:W-:-:S05]  /*18f50*/  IMAD R2, R8, R3, R2 ;  /* 0x0000000308027224 */ /* 0x000fca00078e0202 */
[----:B------:R-:W-:-:S13]  /*18f60*/  ISETP.GT.U32.AND P1, PT, R5, R2, PT ;  /* 0x000000020500720c */ /* 0x000fda0003f24070 */
[----:B------:R-:W-:Y:S02]  /*18f70*/  @!P1 IMAD.IADD R2, R2, 0x1, -R5 ;  /* 0x0000000102029824 */ /* 0x000fe400078e0a05 */
[----:B------:R-:W-:Y:S01]  /*18f80*/  @!P1 VIADD R8, R8, 0x1 ;  /* 0x0000000108089836 */ /* 0x000fe20000000000 */
[----:B------:R-:W-:Y:S02]  /*18f90*/  ISETP.NE.AND P1, PT, R4, RZ, PT ;  /* 0x000000ff0400720c */ /* 0x000fe40003f25270 */
[----:B------:R-:W-:Y:S02]  /*18fa0*/  ISETP.GE.U32.AND P0, PT, R2, R5, PT ;  /* 0x000000050200720c */ /* 0x000fe40003f06070 */
[----:B------:R-:W-:-:S04]  /*18fb0*/  IABS R5, R7 ;  /* 0x0000000700057213 */ /* 0x000fc80000000000 */
[----:B------:R-:W0:Y:S07]  /*18fc0*/  I2F.RP R2, R5 ;  /* 0x0000000500027306 */ /* 0x000e2e0000209400 */
        /* <DEDUP_REMOVED lines=8> */
[----:B------:R-:W-:-:S03]  /*19050*/  LOP3.LUT R2, R0, R4, RZ, 0x3c, !PT ;  /* 0x0000000400027212 */ /* 0x000fc600078e3cff */
[----:B------:R-:W-:Y:S01]  /*19060*/  IMAD.MOV.U32 R3, RZ, RZ, R8 ;  /* 0x000000ffff037224 */ /* 0x000fe200078e0008 */
[----:B------:R-:W-:Y:S02]  /*19070*/  ISETP.GE.AND P2, PT, R2, RZ, PT ;  /* 0x000000ff0200720c */ /* 0x000fe40003f46270 */
[----:B------:R-:W-:-:S05]  /*19080*/  IABS R8, R7 ;  /* 0x0000000700087213 */ /* 0x000fca0000000000 */
[----:B------:R-:W-:-:S06]  /*19090*/  IMAD.MOV R8, RZ, RZ, -R8 ;  /* 0x000000ffff087224 */ /* 0x000fcc00078e0a08 */
        /* <DEDUP_REMOVED lines=9> */
[----:B------:R-:W-:Y:S01]  /*19130*/  ISETP.GE.U32.AND P0, PT, R2, R5, PT ;  /* 0x000000050200720c */ /* 0x000fe20003f06070 */
[----:B------:R-:W-:-:S04]  /*19140*/  IMAD.MOV R2, RZ, RZ, -R3 ;  /* 0x000000ffff027224 */ /* 0x000fc800078e0a03 */
[----:B------:R-:W-:Y:S01]  /*19150*/  IMAD R0, R4, R2, R0 ;  /* 0x0000000204007224 */ /* 0x000fe200078e0200 */
[----:B------:R-:W-:-:S04]  /*19160*/  LOP3.LUT R2, R3, R7, RZ, 0x3c, !PT ;  /* 0x0000000703027212 */ /* 0x000fc800078e3cff */
[----:B------:R-:W-:-:S03]  /*19170*/  ISETP.GE.AND P2, PT, R2, RZ, PT ;  /* 0x000000ff0200720c */ /* 0x000fc60003f46270 */
[----:B------:R-:W-:-:S10]  /*19180*/  @P0 VIADD R6, R6, 0x1 ;  /* 0x0000000106060836 */ /* 0x000fd40000000000 */
        /* <DEDUP_REMOVED lines=8> */
.L_x_1434:
[----:B-1-3--:R-:W2:Y:S01]  /*19210*/  LDL R5, [R1+0xc] ;  /* 0x00000c0001057983 */ /* 0x00aea20000100800 */
[----:B0-----:R-:W2:Y:S01]  /*19220*/  LDC.64 R2, c[0x0][0xc90] ;  /* 0x00032400ff027b82 */ /* 0x001ea20000000a00 */
[----:B------:R-:W-:Y:S01]  /*19230*/  ULDC.64 UR4, c[0x0][0x208] ;  /* 0x0000820000047ab9 */ /* 0x000fe20000000a00 */
[----:B--2---:R-:W-:-:S05]  /*19240*/  IMAD.WIDE R2, R5, 0x4, R2 ;  /* 0x0000000405027825 */ /* 0x004fca00078e0202 */
[----:B------:R-:W2:Y:S02]  /*19250*/  LDG.E R6, desc[UR4][R2.64] ;  /* 0x0000000402067981 */ /* 0x000ea4000c1e1900 */
[----:B--2---:R-:W-:-:S05]  /*19260*/  IMAD R5, R4, R6, RZ ;  /* 0x0000000604057224 */ /* 0x004fca00078e02ff */
[----:B------:R-:W-:-:S04]  /*19270*/  IABS R7, R5 ;  /* 0x0000000500077213 */ /* 0x000fc80000000000 */
[----:B------:R-:W0:Y:S08]  /*19280*/  I2F.RP R2, R7 ;  /* 0x0000000700027306 */ /* 0x000e300000209400 */
        /* <DEDUP_REMOVED lines=21> */
[----:B------:R-:W-:-:S05]  /*193e0*/  @!P1 LOP3.LUT R2, RZ, R5, RZ, 0x33, !PT ;  /* 0x00000005ff029212 */ /* 0x000fca00078e33ff */
[----:B------:R-:W-:Y:S02]  /*193f0*/  IMAD R7, R6, R2, RZ ;  /* 0x0000000206077224 */ /* 0x000fe400078e02ff */
[----:B------:R-:W-:Y:S02]  /*19400*/  IMAD.MOV R2, RZ, RZ, -R2 ;  /* 0x000000ffff027224 */ /* 0x000fe400078e0a02 */
[----:B------:R-:W-:Y:S02]  /*19410*/  IMAD.MOV R3, RZ, RZ, -R7 ;  /* 0x000000ffff037224 */ /* 0x000fe400078e0a07 */
[----:B------:R-:W-:-:S03]  /*19420*/  IMAD R0, R5, R2, R0 ;  /* 0x0000000205007224 */ /* 0x000fc600078e0200 */
[----:B------:R-:W-:-:S04]  /*19430*/  VIADDMNMX R6, R3, R8, R6, PT ;  /* 0x0000000803067246 */ /* 0x000fc80003800106 */
        /* <DEDUP_REMOVED lines=19> */
[----:B------:R-:W-:Y:S02]  /*19570*/  LOP3.LUT R3, R0, R6, RZ, 0x3c, !PT ;  /* 0x0000000600037212 */ /* 0x000fe400078e3cff */
[----:B------:R-:W-:Y:S02]  /*19580*/  IADD3 R0, R7, 0x1000000, R0 ;  /* 0x0100000007007810 */ /* 0x000fe40007ffe000 */
[----:B------:R-:W-:-:S07]  /*19590*/  ISETP.GE.AND P2, PT, R3, RZ, PT ;  /* 0x000000ff0300720c */ /* 0x000fce0003f46270 */
[----:B------:R-:W-:-:S06]  /*195a0*/  @P0 VIADD R2, R2, 0x1 ;  /* 0x0000000102020836 */ /* 0x000fcc0000000000 */
[----:B------:R-:W-:Y:S01]  /*195b0*/  @!P2 IMAD.MOV R2, RZ, RZ, -R2 ;  /* 0x000000ffff02a224 */ /* 0x000fe200078e0a02 */
[----:B------:R-:W-:Y:S01]  /*195c0*/  @!P1 LOP3.LUT R2, RZ, R6, RZ, 0x33, !PT ;  /* 0x00000006ff029212 */ /* 0x000fe200078e33ff */
[----:B------:R-:W-:-:S04]  /*195d0*/  IMAD.MOV R6, RZ, RZ, -R6 ;  /* 0x000000ffff067224 */ /* 0x000fc800078e0a06 */
[----:B------:R-:W-:Y:S02]  /*195e0*/  IMAD R3, R2, R6, R0 ;  /* 0x0000000602037224 */ /* 0x000fe400078e0200 */
[----:B------:R-:W-:-:S03]  /*195f0*/  IMAD.MOV.U32 R0, RZ, RZ, R2 ;  /* 0x000000ffff007224 */ /* 0x000fc600078e0002 */
[----:B------:R1:W-:Y:S04]  /*19600*/  STL [R1+0x8], R3 ;  /* 0x0000080301007387 */ /* 0x0003e80000100800 */
.L_x_1435:
[----:B-1----:R-:W-:-:S05]  /*19610*/  LOP3.LUT R3, RZ, R0, RZ, 0x33, !PT ;  /* 0x00000000ff037212 */ /* 0x002fca00078e33ff */
[----:B------:R-:W-:-:S05]  /*19620*/  IMAD.IADD R0, R4, 0x1, R3 ;  /* 0x0000000104007824 */ /* 0x000fca00078e0203 */
[----:B------:R2:W-:Y:S01]  /*19630*/  STL [R1+0x4], R0 ;  /* 0x0000040001007387 */ /* 0x0005e20000100800 */
[----:B------:R-:W-:Y:S05]  /*19640*/  BRA `(.L_x_1436) ;  /* 0x0000000000287947 */ /* 0x000fea0003800000 */
.L_x_1428:
[----:B------:R-:W-:Y:S01]  /*19650*/  UMOV UR4, URZ ;  /* 0x0000003f00047c82 */ /* 0x000fe20008000000 */
[----:B------:R-:W-:Y:S01]  /*19660*/  ULDC UR6, c[0x0][0xc3c] ;  /* 0x00030f0000067ab9 */ /* 0x000fe20000000800 */
[----:B------:R-:W-:Y:S01]  /*19670*/  UMOV UR5, URZ ;  /* 0x0000003f00057c82 */ /* 0x000fe20008000000 */
[----:B------:R0:W-:Y:S01]  /*19680*/  STL [R1], R0 ;  /* 0x0000000001007387 */ /* 0x0001e20000100800 */
[----:B------:R-:W-:Y:S02]  /*19690*/  IMAD.U32 R3, RZ, RZ, UR4 ;  /* 0x00000004ff037e24 */ /* 0x000fe4000f8e00ff */
[----:B------:R-:W-:-:S03]  /*196a0*/  IMAD.U32 R2, RZ, RZ, UR5 ;  /* 0x00000005ff027e24 */ /* 0x000fc6000f8e00ff */
[----:B------:R1:W-:Y:S01]  /*196b0*/  STL [R1+0x4], R3 ;  /* 0x0000040301007387 */ /* 0x0003e20000100800 */
[----:B0-----:R-:W-:-:S05]  /*196c0*/  IMAD.U32 R0, RZ, RZ, UR6 ;  /* 0x00000006ff007e24 */ /* 0x001fca000f8e00ff */
[----:B------:R1:W-:Y:S04]  /*196d0*/  STL [R1+0xc], R0 ;  /* 0x00000c0001007387 */ /* 0x0003e80000100800 */
[----:B------:R1:W-:Y:S02]  /*196e0*/  STL [R1+0x8], R2 ;  /* 0x0000080201007387 */ /* 0x0003e40000100800 */
.L_x_1436:
[----:B01----:R-:W3:Y:S04]  /*196f0*/  LDL R2, [R1+0xc] ;  /* 0x00000c0001027983 */ /* 0x003ee80000100800 */
[----:B------:R-:W4:Y:S04]  /*19700*/  LDL R3, [R1+0x8] ;  /* 0x0000080001037983 */ /* 0x000f280000100800 */
[----:B------:R-:W5:Y:S04]  /*19710*/  LDL R5, [R1+0x4] ;  /* 0x0000040001057983 */ /* 0x000f680000100800 */
[----:B------:R-:W5:Y:S01]  /*19720*/  LDL R4, [R1] ;  /* 0x0000000001047983 */ /* 0x000f620000100800 */
[----:B--2---:R-:W0:Y:S01]  /*19730*/  S2R R0, SR_TID.X ;  /* 0x0000000000007919 */ /* 0x004e220000002100 */
[----:B------:R-:W-:Y:S05]  /*19740*/  WARPSYNC.ALL ;  /* 0x0000000000007948 */ /* 0x000fea0003800000 */
[----:B0-----:R-:W-:Y:S01]  /*19750*/  LOP3.LUT R0, R0, 0x1f, RZ, 0xc0, !PT ;  /* 0x0000001f00007812 */ /* 0x001fe200078ec0ff */
[----:B------:R-:W-:Y:S03]  /*19760*/  BAR.SYNC.DEFER_BLOCKING 0x4, 0x180 ;  /* 0x0106000000007b1d */ /* 0x000fe60000010000 */
[----:B------:R-:W-:-:S13]  /*19770*/  ISETP.NE.AND P0, PT, R0, RZ, PT ;  /* 0x000000ff0000720c */ /* 0x000fda0003f05270 */
[----:B------:R-:W0:Y:S01]  /*19780*/  @!P0 S2R R0, SR_CgaCtaId ;  /* 0x0000000000008919 */ /* 0x000e220000008800 */
[----:B---3--:R-:W-:Y:S01]  /*19790*/  IMAD.MOV.U32 R7, RZ, RZ, R2 ;  /* 0x000000ffff077224 */ /* 0x008fe200078e0002 */
[----:B------:R-:W-:Y:S01]  /*197a0*/  @!P0 MOV R2, 0x400 ;  /* 0x0000040000028802 */ /* 0x000fe20000000f00 */
[----:B----4-:R-:W-:-:S03]  /*197b0*/  IMAD.MOV.U32 R6, RZ, RZ, R3 ;  /* 0x000000ffff067224 */ /* 0x010fc600078e0003 */
[----:B0-----:R-:W-:-:S05]  /*197c0*/  @!P0 LEA R18, R0, R2, 0x18 ;  /* 0x0000000200128211 */ /* 0x001fca00078ec0ff */
[----:B-----5:R0:W-:Y:S01]  /*197d0*/  @!P0 STS.128 [R18+0x308d0], R4 ;  /* 0x0308d00412008388 */ /* 0x0201e20000000c00 */
[----:B------:R-:W-:Y:S06]  /*197e0*/  BAR.ARV 0x5, 0x180 ;  /* 0x0146000000007b1d */ /* 0x000fec0000002000 */
.L_x_1425:
[----:B------:R-:W2:Y:S01]  /*197f0*/  LDL R0, [R1+0xc] ;  /* 0x00000c0001007983 */ /* 0x000ea20000100800 */
[----:B------:R-:W-:Y:S02]  /*19800*/  ULDC UR4, c[0x0][0xc3c] ;  /* 0x00030f0000047ab9 */ /* 0x000fe40000000800 */
[----:B--2---:R-:W-:-:S13]  /*19810*/  ISETP.GE.AND P0, PT, R0, UR4, PT ;  /* 0x0000000400007c0c */ /* 0x004fda000bf06270 */
[----:B------:R-:W-:Y:S05]  /*19820*/  @!P0 BRA `(.L_x_1437) ;  /* 0xffffff9400488947 */ /* 0x000fea000383ffff */
[----:B------:R-:W-:Y:S05]  /*19830*/  BSYNC B8 ;  /* 0x0000000000087941 */ /* 0x000fea0003800000 */
.L_x_1314:
[----:B--2---:R-:W2:Y:S01]  /*19840*/  LDL.LU R0, [R1+0x50] ;  /* 0x0000500001007983 */ /* 0x004ea20000300800 */
[----:B------:R-:W-:Y:S01]  /*19850*/  BSSY B0, `(.L_x_1438) ;  /* 0x000000b000007945 */ /* 0x000fe20003800000 */
[----:B01----:R-:W0:Y:S01]  /*19860*/  S2R R5, SR_CgaCtaId ;  /* 0x0000000000057919 */ /* 0x003e220000008800 */
[----:B--2---:R-:W-:-:S05]  /*19870*/  VIADD R0, R0, 0x1 ;  /* 0x0000000100007836 */ /* 0x004fca0000000000 */
        /* <DEDUP_REMOVED lines=8> */
.L_x_1509:
[----:B------:R-:W-:Y:S05]  /*19900*/  BSYNC B0 ;  /* 0x0000000000007941 */ /* 0x000fea0003800000 */
.L_x_1438:
[----:B------:R-:W-:-:S03]  /*19910*/  UMOV UR4, 0xffffffff ;  /* 0xffffffff00047882 */ /* 0x000fc60000000000 */
[----:B------:R-:W-:Y:S05]  /*19920*/  BRA.DIV UR4, `(.L_x_1440) ;  /* 0x0000002204807947 */ /* 0x000fea000b800000 */
[----:B------:R-:W1:Y:S02]  /*19930*/  S2R R2, SR_TID.X ;  /* 0x0000000000027919 */ /* 0x000e640000002100 */
[----:B-1----:R-:W-:-:S04]  /*19940*/  SHF.R.U32.HI R2, RZ, 0x5, R2 ;  /* 0x00000005ff027819 */ /* 0x002fc80000011602 */
[----:B------:R-:W-:-:S05]  /*19950*/  LOP3.LUT R2, R2, 0x3, RZ, 0xc0, !PT ;  /* 0x0000000302027812 */ /* 0x000fca00078ec0ff */
[----:B------:R1:W2:Y:S02]  /*19960*/  SHFL.IDX PT, R14, R2, RZ, 0x1f ;  /* 0x00001fff020e7589 */ /* 0x0002a400000e0000 */
.L_x_1512:
[----:B--2---:R-:W-:Y:S01]  /*19970*/  ISETP.NE.AND P0, PT, R14, RZ, PT ;  /* 0x000000ff0e00720c */ /* 0x004fe20003f05270 */
[----:B------:R-:W-:-:S12]  /*19980*/  BSSY B0, `(.L_x_1441) ;  /* 0x0000027000007945 */ /* 0x000fd80003800000 */
[----:B------:R-:W-:Y:S05]  /*19990*/  @P0 BRA `(.L_x_1442) ;  /* 0x0000000000940947 */ /* 0x000fea0003800000 */
[----:B------:R-:W-:-:S03]  /*199a0*/  UMOV UR4, 0xffffffff ;  /* 0xffffffff00047882 */ /* 0x000fc60000000000 */
[----:B------:R-:W-:Y:S05]  /*199b0*/  BRA.DIV UR4, `(.L_x_1443) ;  /* 0x0000002204907947 */ /* 0x000fea000b800000 */
[----:B------:R-:W-:-:S13]  /*199c0*/  ELECT P6, URZ, PT ;  /* 0x00000000003f782f */ /* 0x000fda00038c0000 */
.L_x_1515:
        /* <DEDUP_REMOVED lines=8> */
.L_x_1444:
        /* <DEDUP_REMOVED lines=13> */
.L_x_1516:
[----:B------:R-:W1:Y:S02]  /*19b20*/  SYNCS.PHASECHK.TRANS64.TRYWAIT P0, [R7+URZ], R2 ;  /* 0x00000002070075a7 */ /* 0x000e64000800017f */
[----:B-1----:R-:W-:Y:S05]  /*19b30*/  @!P0 BRA `(.L_x_1446) ;  /* 0x0000002000648947 */ /* 0x002fea0003800000 */
.L_x_1517:
[----:B------:R-:W-:Y:S05]  /*19b40*/  @!P2 BRA `(.L_x_1447) ;  /* 0x000000000004a947 */ /* 0x000fea0003800000 */
[----:B------:R-:W-:Y:S01]  /*19b50*/  BPT.TRAP 0x1 ;  /* 0x000000040000795c */ /* 0x000fe20000300000 */
.L_x_1447:
[----:B------:R-:W-:-:S04]  /*19b60*/  VIADD R0, R0, 0x30860 ;  /* 0x0003086000007836 */ /* 0x000fc80000000000 */
[----:B------:R-:W-:-:S04]  /*19b70*/  IMAD R4, R19, 0x8, R0 ;  /* 0x0000000813047824 */ /* 0x000fc800078e0200 */
[----:B------:R-:W2:Y:S02]  /*19b80*/  SYNCS.PHASECHK.TRANS64.TRYWAIT P0, [R4+URZ], R5 ;  /* 0x00000005040075a7 */ /* 0x000ea4000800017f */
[----:B--2---:R-:W-:Y:S05]  /*19b90*/  @!P0 BRA `(.L_x_1448) ;  /* 0x0000002000608947 */ /* 0x004fea0003800000 */
.L_x_1518:
[----:B------:R-:W-:-:S07]  /*19ba0*/  IMAD R3, R3, 0x8, R0 ;  /* 0x0000000803037824 */ /* 0x000fce00078e0200 */
.L_x_1449:
[----:B----4-:R4:W0:Y:S02]  /*19bb0*/  SYNCS.PHASECHK.TRANS64.TRYWAIT P0, [R3+URZ], R2 ;  /* 0x00000002030075a7 */ /* 0x010824000800017f */
[----:B0-----:R-:W-:Y:S05]  /*19bc0*/  @!P0 NANOSLEEP.SYNCS 0x989680 ;  /* 0x009896800000895d */ /* 0x001fea0003900000 */
[----:B------:R-:W0:Y:S02]  /*19bd0*/  @!P0 SYNCS.PHASECHK.TRANS64 P0, [R3+URZ], R2 ;  /* 0x00000002030085a7 */ /* 0x000e24000800007f */
[----:B0-----:R-:W-:Y:S05]  /*19be0*/  @!P0 BRA `(.L_x_1449) ;  /* 0xfffffffc00f08947 */ /* 0x001fea000383ffff */
.L_x_1442:
[----:B------:R-:W-:Y:S05]  /*19bf0*/  BSYNC B0 ;  /* 0x0000000000007941 */ /* 0x000fea0003800000 */
.L_x_1441:
[----:B------:R-:W-:Y:S05]  /*19c00*/  EXIT ;  /* 0x000000000000794d */ /* 0x000fea0003800000 */
.L_x_1213:
[----:B0-----:R-:W-:-:S04]  /*19c10*/  IMAD.U32 R3, RZ, RZ, UR37 ;  /* 0x00000025ff037e24 */ /* 0x001fc8000f8e00ff */
[----:B------:R0:W1:Y:S03]  /*19c20*/  SYNCS.PHASECHK.TRANS64.TRYWAIT P1, [R3+URZ+0x30800], R0 ;  /* 0x03080000030075a7 */ /* 0x000066000802017f */
[----:B-1----:R-:W-:Y:S05]  /*19c30*/  @!P1 NANOSLEEP.SYNCS 0x989680 ;  /* 0x009896800000995d */ /* 0x002fea0003900000 */
[----:B------:R-:W1:Y:S02]  /*19c40*/  @!P1 SYNCS.PHASECHK.TRANS64 P1, [R3+URZ+0x30800], R0 ;  /* 0x03080000030095a7 */ /* 0x000e64000802007f */
[----:B-1----:R-:W-:Y:S05]  /*19c50*/  @!P1 BRA `(.L_x_1213) ;  /* 0xfffffffc00ec9947 */ /* 0x002fea000383ffff */
[----:B------:R-:W-:Y:S05]  /*19c60*/  BRA `(.L_x_1450) ;  /* 0xfffffe8800447947 */ /* 0x000fea000383ffff */
.L_x_1217:
[----:B-1----:R1:W2:Y:S02]  /*19c70*/  SYNCS.PHASECHK.TRANS64.TRYWAIT P2, [R3+URZ+0x30830], R0 ;  /* 0x03083000030075a7 */ /* 0x0022a4000804017f */
[----:B--2---:R-:W-:Y:S05]  /*19c80*/  @!P2 NANOSLEEP.SYNCS 0x989680 ;  /* 0x009896800000a95d */ /* 0x004fea0003900000 */
[----:B------:R-:W2:Y:S02]  /*19c90*/  @!P2 SYNCS.PHASECHK.TRANS64 P2, [R3+URZ+0x30830], R0 ;  /* 0x030830000300a5a7 */ /* 0x000ea4000804007f */
[----:B--2---:R-:W-:Y:S05]  /*19ca0*/  @!P2 BRA `(.L_x_1217) ;  /* 0xfffffffc00f0a947 */ /* 0x004fea000383ffff */
[----:B------:R-:W-:Y:S05]  /*19cb0*/  BRA `(.L_x_1216) ;  /* 0xfffffe88006c7947 */ /* 0x000fea000383ffff */
.L_x_1233:
[----:B-1----:R-:W-:-:S04]  /*19cc0*/  IMAD.U32 R152, RZ, RZ, UR6 ;  /* 0x00000006ff987e24 */ /* 0x002fc8000f8e00ff */
[----:B------:R1:W2:Y:S03]  /*19cd0*/  SYNCS.PHASECHK.TRANS64.TRYWAIT P2, [R152+URZ+0x30830], R21 ;  /* 0x03083015980075a7 */ /* 0x0002a6000804017f */
[----:B--2---:R-:W-:Y:S05]  /*19ce0*/  @!P2 NANOSLEEP.SYNCS 0x989680 ;  /* 0x009896800000a95d */ /* 0x004fea0003900000 */
[----:B------:R-:W2:Y:S02]  /*19cf0*/  @!P2 SYNCS.PHASECHK.TRANS64 P2, [R152+URZ+0x30830], R21 ;  /* 0x030830159800a5a7 */ /* 0x000ea4000804007f */
[----:B--2---:R-:W-:Y:S05]  /*19d00*/  @!P2 BRA `(.L_x_1233) ;  /* 0xfffffffc00eca947 */ /* 0x004fea000383ffff */
[----:B------:R-:W-:Y:S05]  /*19d10*/  BRA `(.L_x_1232) ;  /* 0xfffffeb000407947 */ /* 0x000fea000383ffff */
.L_x_1237:
[----:B--2---:R-:W-:-:S04]  /*19d20*/  IMAD.U32 R2, RZ, RZ, UR10 ;  /* 0x0000000aff027e24 */ /* 0x004fc8000f8e00ff */
[----:B------:R2:W3:Y:S03]  /*19d30*/  SYNCS.PHASECHK.TRANS64.TRYWAIT P2, [R2+URZ+0x30850], R0 ;  /* 0x03085000020075a7 */ /* 0x0004e6000804017f */
[----:B---3--:R-:W-:Y:S05]  /*19d40*/  @!P2 NANOSLEEP.SYNCS 0x989680 ;  /* 0x009896800000a95d */ /* 0x008fea0003900000 */
[----:B------:R-:W3:Y:S02]  /*19d50*/  @!P2 SYNCS.PHASECHK.TRANS64 P2, [R2+URZ+0x30850], R0 ;  /* 0x030850000200a5a7 */ /* 0x000ee4000804007f */
[----:B---3--:R-:W-:Y:S05]  /*19d60*/  @!P2 BRA `(.L_x_1237) ;  /* 0xfffffffc00eca947 */ /* 0x008fea000383ffff */
[----:B------:R-:W-:Y:S05]  /*19d70*/  BRA `(.L_x_1236) ;  /* 0xfffffebc00c47947 */ /* 0x000fea000383ffff */
.L_x_1254:
[----:B-1----:R-:W-:-:S04]  /*19d80*/  IMAD.U32 R4, RZ, RZ, UR5 ;  /* 0x00000005ff047e24 */ /* 0x002fc8000f8e00ff */
[----:B------:R1:W2:Y:S03]  /*19d90*/  SYNCS.PHASECHK.TRANS64.TRYWAIT P2, [R4+URZ+0x30830], R3 ;  /* 0x03083003040075a7 */ /* 0x0002a6000804017f */
[----:B--2---:R-:W-:Y:S05]  /*19da0*/  @!P2 NANOSLEEP.SYNCS 0x989680 ;  /* 0x009896800000a95d */ /* 0x004fea0003900000 */
[----:B------:R-:W2:Y:S02]  /*19db0*/  @!P2 SYNCS.PHASECHK.TRANS64 P2, [R4+URZ+0x30830], R3 ;  /* 0x030830030400a5a7 */ /* 0x000ea4000804007f */
[----:B--2---:R-:W-:Y:S05]  /*19dc0*/  @!P2 BRA `(.L_x_1254) ;  /* 0xfffffffc00eca947 */ /* 0x004fea000383ffff */
[----:B------:R-:W-:Y:S05]  /*19dd0*/  BRA `(.L_x_1253) ;  /* 0xfffffed800b07947 */ /* 0x000fea000383ffff */
.L_x_1258:
[----:B---3--:R-:W-:-:S04]  /*19de0*/  IMAD.U32 R2, RZ, RZ, UR14 ;  /* 0x0000000eff027e24 */ /* 0x008fc8000f8e00ff */
[----:B------:R3:W4:Y:S03]  /*19df0*/  SYNCS.PHASECHK.TRANS64.TRYWAIT P2, [R2+URZ+0x30850], R0 ;  /* 0x03085000020075a7 */ /* 0x000726000804017f */
[----:B----4-:R-:W-:Y:S05]  /*19e00*/  @!P2 NANOSLEEP.SYNCS 0x989680 ;  /* 0x009896800000a95d */ /* 0x010fea0003900000 */
[----:B------:R-:W4:Y:S02]  /*19e10*/  @!P2 SYNCS.PHASECHK.TRANS64 P2, [R2+URZ+0x30850], R0 ;  /* 0x030850000200a5a7 */ /* 0x000f24000804007f */
[----:B----4-:R-:W-:Y:S05]  /*19e20*/  @!P2 BRA `(.L_x_1258) ;  /* 0xfffffffc00eca947 */ /* 0x010fea000383ffff */
[----:B------:R-:W-:Y:S05]  /*19e30*/  BRA `(.L_x_1257) ;  /* 0xfffffee800347947 */ /* 0x000fea000383ffff */
.L_x_1264:
[----:B-1----:R-:W-:-:S04]  /*19e40*/  IMAD.U32 R4, RZ, RZ, UR5 ;  /* 0x00000005ff047e24 */ /* 0x002fc8000f8e00ff */
[----:B------:R1:W2:Y:S03]  /*19e50*/  SYNCS.PHASECHK.TRANS64.TRYWAIT P2, [R4+URZ+0x30830], R3 ;  /* 0x03083003040075a7 */ /* 0x0002a6000804017f */
[----:B--2---:R-:W-:Y:S05]  /*19e60*/  @!P2 NANOSLEEP.SYNCS 0x989680 ;  /* 0x009896800000a95d */ /* 0x004fea0003900000 */
[----:B------:R-:W2:Y:S02]  /*19e70*/  @!P2 SYNCS.PHASECHK.TRANS64 P2, [R4+URZ+0x30830], R3 ;  /* 0x030830030400a5a7 */ /* 0x000ea4000804007f */
[----:B--2---:R-:W-:Y:S05]  /*19e80*/  @!P2 BRA `(.L_x_1264) ;  /* 0xfffffffc00eca947 */ /* 0x004fea000383ffff */
[----:B------:R-:W-:Y:S05]  /*19e90*/  BRA `(.L_x_1263) ;  /* 0xfffffef400b47947 */ /* 0x000fea000383ffff */
.L_x_1268:
[----:B---3--:R-:W-:-:S04]  /*19ea0*/  IMAD.U32 R2, RZ, RZ, UR14 ;  /* 0x0000000eff027e24 */ /* 0x008fc8000f8e00ff */
[----:B------:R3:W4:Y:S03]  /*19eb0*/  SYNCS.PHASECHK.TRANS64.TRYWAIT P2, [R2+URZ+0x30850], R0 ;  /* 0x03085000020075a7 */ /* 0x000726000804017f */
[----:B----4-:R-:W-:Y:S05]  /*19ec0*/  @!P2 NANOSLEEP.SYNCS 0x989680 ;  /* 0x009896800000a95d */ /* 0x010fea0003900000 */
[----:B------:R-:W4:Y:S02]  /*19ed0*/  @!P2 SYNCS.PHASECHK.TRANS64 P2, [R2+URZ+0x30850], R0 ;  /* 0x030850000200a5a7 */ /* 0x000f24000804007f */
[----:B----4-:R-:W-:Y:S05]  /*19ee0*/  @!P2 BRA `(.L_x_1268) ;  /* 0xfffffffc00eca947 */ /* 0x010fea000383ffff */
[----:B------:R-:W-:Y:S05]  /*19ef0*/  BRA `(.L_x_1267) ;  /* 0xffffff0400387947 */ /* 0x000fea000383ffff */
.L_x_1281:
[----:B-1----:R-:W-:-:S04]  /*19f00*/  IMAD.U32 R7, RZ, RZ, UR8 ;  /* 0x00000008ff077e24 */ /* 0x002fc8000f8e00ff */
[----:B------:R1:W2:Y:S03]  /*19f10*/  SYNCS.PHASECHK.TRANS64.TRYWAIT P0, [R7+URZ+0x30850], R0 ;  /* 0x03085000070075a7 */ /* 0x0002a6000800017f */
[----:B--2---:R-:W-:Y:S05]  /*19f20*/  @!P0 NANOSLEEP.SYNCS 0x989680 ;  /* 0x009896800000895d */ /* 0x004fea0003900000 */
[----:B------:R-:W2:Y:S02]  /*19f30*/  @!P0 SYNCS.PHASECHK.TRANS64 P0, [R7+URZ+0x30850], R0 ;  /* 0x03085000070085a7 */ /* 0x000ea4000800007f */
[----:B--2---:R-:W-:Y:S05]  /*19f40*/  @!P0 BRA `(.L_x_1281) ;  /* 0xfffffffc00ec8947 */ /* 0x004fea000383ffff */
[----:B------:R-:W-:Y:S05]  /*19f50*/  BRA `(.L_x_1280) ;  /* 0xffffff2400387947 */ /* 0x000fea000383ffff */
.L_x_1336:
[----:B-1----:R-:W1:Y:S01]  /*19f60*/  S2R R4, SR_TID.X ;  /* 0x0000000000047919 */ /* 0x002e620000002100 */
[----:B------:R-:W-:Y:S01]  /*19f70*/  BSSY B0, `(.L_x_1451) ;  /* 0x000000a000007945 */ /* 0x000fe20003800000 */
[----:B------:R-:W-:Y:S02]  /*19f80*/  IMAD.MOV.U32 R12, RZ, RZ, RZ ;  /* 0x000000ffff0c7224 */ /* 0x000fe400078e00ff */
[----:B------:R-:W-:Y:S02]  /*19f90*/  IMAD.MOV.U32 R11, RZ, RZ, 0x1f ;  /* 0x0000001fff0b7424 */ /* 0x000fe400078e00ff */
[----:B------:R-:W-:Y:S01]  /*19fa0*/  IMAD.MOV.U32 R15, RZ, RZ, -0x1 ;  /* 0xffffffffff0f7424 */ /* 0x000fe200078e00ff */
[----:B-1----:R-:W-:-:S04]  /*19fb0*/  SHF.R.U32.HI R4, RZ, 0x5, R4 ;  /* 0x00000005ff047819 */ /* 0x002fc80000011604 */
[----:B------:R-:W-:-:S05]  /*19fc0*/  LOP3.LUT R4, R4, 0x3, RZ, 0xc0, !PT ;  /* 0x0000000304047812 */ /* 0x000fca00078ec0ff */
[----:B------:R-:W-:-:S07]  /*19fd0*/  IMAD.MOV.U32 R13, RZ, RZ, R4 ;  /* 0x000000ffff0d7224 */ /* 0x000fce00078e0004 */
[----:B0-2---:R-:W-:Y:S05]  /*19fe0*/  WARPSYNC.COLLECTIVE R15, `(.L_x_1452) ;  /* 0x000000000f087348 */ /* 0x005fea0003c00000 */
[----:B------:R1:W3:Y:S02]  /*19ff0*/  SHFL.IDX P6, R14, R13, R12, R11 ;  /* 0x0000000c0d0e7389 */ /* 0x0002e400000c000b */
[----:B0123--:R-:W-:Y:S01]  /*1a000*/  ENDCOLLECTIVE ;  /* 0x000000000000791b */ /* 0x00ffe20003800000 */
.L_x_1452:
[----:B------:R-:W-:Y:S05]  /*1a010*/  BSYNC B0 ;  /* 0x0000000000007941 */ /* 0x000fea0003800000 */
.L_x_1451:
[----:B------:R-:W-:Y:S05]  /*1a020*/  BRA `(.L_x_1453) ;  /* 0xffffff9c00f07947 */ /* 0x000fea000383ffff */
.L_x_1338:
[----:B------:R-:W-:Y:S01]  /*1a030*/  BSSY B0, `(.L_x_1454) ;  /* 0x0000006000007945 */ /* 0x000fe20003800000 */
[----:B------:R-:W-:-:S07]  /*1a040*/  IMAD.MOV.U32 R15, RZ, RZ, -0x1 ;  /* 0xffffffffff0f7424 */ /* 0x000fce00078e00ff */
[----:B012---:R-:W-:Y:S05]  /*1a050*/  WARPSYNC.COLLECTIVE R15, `(.L_x_1455) ;  /* 0x000000000f0c7348 */ /* 0x007fea0003c00000 */
[----:B------:R-:W-:Y:S02]  /*1a060*/  ELECT P6, UR62, PT ;  /* 0x00000000003e782f */ /* 0x000fe400038c0000 */
[----:B------:R-:W-:Y:S01]  /*1a070*/  MOV R14, UR62 ;  /* 0x0000003e000e7c02 */ /* 0x000fe20008000f00 */
[----:B012---:R-:W-:Y:S10]  /*1a080*/  ENDCOLLECTIVE ;  /* 0x000000000000791b */ /* 0x007ff40003800000 */
.L_x_1455:
[----:B------:R-:W-:Y:S05]  /*1a090*/  BSYNC B0 ;  /* 0x0000000000007941 */ /* 0x000fea0003800000 */
.L_x_1454:
[----:B------:R-:W-:Y:S05]  /*1a0a0*/  BRA `(.L_x_1456) ;  /* 0xffffff9c00fc7947 */ /* 0x000fea000383ffff */
.L_x_1340:
[----:B-1----:R1:W3:Y:S02]  /*1a0b0*/  SYNCS.PHASECHK.TRANS64.TRYWAIT P0, [R0+URZ+0x30840], R2 ;  /* 0x03084002000075a7 */ /* 0x0022e4000800017f */
[----:B---3--:R-:W-:Y:S05]  /*1a0c0*/  @!P0 NANOSLEEP.SYNCS 0x989680 ;  /* 0x009896800000895d */ /* 0x008fea0003900000 */
[----:B------:R-:W3:Y:S02]  /*1a0d0*/  @!P0 SYNCS.PHASECHK.TRANS64 P0, [R0+URZ+0x30840], R2 ;  /* 0x03084002000085a7 */ /* 0x000ee4000800007f */
[----:B---3--:R-:W-:Y:S05]  /*1a0e0*/  @!P0 BRA `(.L_x_1340) ;  /* 0xfffffffc00f08947 */ /* 0x008fea000383ffff */
[----:B------:R-:W-:Y:S05]  /*1a0f0*/  BRA `(.L_x_1457) ;  /* 0xffffffa000607947 */ /* 0x000fea000383ffff */
.L_x_1344:
        /* <DEDUP_REMOVED lines=15> */
.L_x_1458:
[----:B------:R-:W-:Y:S02]  /*1a1f0*/  IMAD.MOV.U32 R13, RZ, RZ, R4 ;  /* 0x000000ffff0d7224 */ /* 0x000fe400078e0004 */
[----:B------:R-:W-:-:S07]  /*1a200*/  IMAD.MOV.U32 R6, RZ, RZ, R14 ;  /* 0x000000ffff067224 */ /* 0x000fce00078e000e */
[----:B------:R-:W-:Y:S05]  /*1a210*/  WARPSYNC.COLLECTIVE R15, `(.L_x_1459) ;  /* 0x000000000f087348 */ /* 0x000fea0003c00000 */
[----:B------:R0:W1:Y:S02]  /*1a220*/  SHFL.IDX P6, R14, R13, R12, R11 ;  /* 0x0000000c0d0e7389 */ /* 0x00006400000c000b */
[----:B01----:R-:W-:Y:S01]  /*1a230*/  ENDCOLLECTIVE ;  /* 0x000000000000791b */ /* 0x003fe20003800000 */
.L_x_1459:
        /* <DEDUP_REMOVED lines=20> */
.L_x_1460:
[----:B------:R-:W-:Y:S02]  /*1a380*/  IMAD.MOV.U32 R13, RZ, RZ, R4 ;  /* 0x000000ffff0d7224 */ /* 0x000fe400078e0004 */
[----:B------:R-:W-:-:S07]  /*1a390*/  IMAD.MOV.U32 R6, RZ, RZ, R14 ;  /* 0x000000ffff067224 */ /* 0x000fce00078e000e */
[----:B------:R-:W-:Y:S05]  /*1a3a0*/  WARPSYNC.COLLECTIVE R15, `(.L_x_1461) ;  /* 0x000000000f087348 */ /* 0x000fea0003c00000 */
[----:B------:R0:W1:Y:S02]  /*1a3b0*/  SHFL.IDX P6, R14, R13, R12, R11 ;  /* 0x0000000c0d0e7389 */ /* 0x00006400000c000b */
[----:B01----:R-:W-:Y:S01]  /*1a3c0*/  ENDCOLLECTIVE ;  /* 0x000000000000791b */ /* 0x003fe20003800000 */
.L_x_1461:
        /* <DEDUP_REMOVED lines=20> */
.L_x_1462:
[----:B------:R-:W-:Y:S02]  /*1a510*/  IMAD.MOV.U32 R13, RZ, RZ, R4 ;  /* 0x000000ffff0d7224 */ /* 0x000fe400078e0004 */
[----:B------:R-:W-:-:S07]  /*1a520*/  IMAD.MOV.U32 R6, RZ, RZ, R14 ;  /* 0x000000ffff067224 */ /* 0x000fce00078e000e */
[----:B------:R-:W-:Y:S05]  /*1a530*/  WARPSYNC.COLLECTIVE R15, `(.L_x_1463) ;  /* 0x000000000f087348 */ /* 0x000fea0003c00000 */
[----:B------:R0:W1:Y:S02]  /*1a540*/  SHFL.IDX P6, R14, R13, R12, R11 ;  /* 0x0000000c0d0e7389 */ /* 0x00006400000c000b */
[----:B01----:R-:W-:Y:S01]  /*1a550*/  ENDCOLLECTIVE ;  /* 0x000000000000791b */ /* 0x003fe20003800000 */
.L_x_1463:
        /* <DEDUP_REMOVED lines=20> */
.L_x_1464:
[----:B------:R-:W-:Y:S02]  /*1a6a0*/  IMAD.MOV.U32 R13, RZ, RZ, R4 ;  /* 0x000000ffff0d7224 */ /* 0x000fe400078e0004 */
[----:B------:R-:W-:-:S07]  /*1a6b0*/  IMAD.MOV.U32 R6, RZ, RZ, R14 ;  /* 0x000000ffff067224 */ /* 0x000fce00078e000e */
[----:B------:R-:W-:Y:S05]  /*1a6c0*/  WARPSYNC.COLLECTIVE R15, `(.L_x_1465) ;  /* 0x000000000f087348 */ /* 0x000fea0003c00000 */
[----:B------:R0:W1:Y:S02]  /*1a6d0*/  SHFL.IDX P6, R14, R13, R12, R11 ;  /* 0x0000000c0d0e7389 */ /* 0x00006400000c000b */
[----:B01----:R-:W-:Y:S01]  /*1a6e0*/  ENDCOLLECTIVE ;  /* 0x000000000000791b */ /* 0x003fe20003800000 */
.L_x_1465:
        /* <DEDUP_REMOVED lines=20> */
.L_x_1466:
[----:B------:R-:W-:Y:S02]  /*1a830*/  IMAD.MOV.U32 R13, RZ, RZ, R4 ;  /* 0x000000ffff0d7224 */ /* 0x000fe400078e0004 */
[----:B------:R-:W-:-:S07]  /*1a840*/  IMAD.MOV.U32 R6, RZ, RZ, R14 ;  /* 0x000000ffff067224 */ /* 0x000fce00078e000e */
[----:B------:R-:W-:Y:S05]  /*1a850*/  WARPSYNC.COLLECTIVE R15, `(.L_x_1467) ;  /* 0x000000000f087348 */ /* 0x000fea0003c00000 */
[----:B------:R0:W1:Y:S02]  /*1a860*/  SHFL.IDX P6, R14, R13, R12, R11 ;  /* 0x0000000c0d0e7389 */ /* 0x00006400000c000b */
[----:B01----:R-:W-:Y:S01]  /*1a870*/  ENDCOLLECTIVE ;  /* 0x000000000000791b */ /* 0x003fe20003800000 */
.L_x_1467:
        /* <DEDUP_REMOVED lines=20> */
.L_x_1468:
[----:B------:R-:W-:Y:S02]  /*1a9c0*/  IMAD.MOV.U32 R13, RZ, RZ, R4 ;  /* 0x000000ffff0d7224 */ /* 0x000fe400078e0004 */
[----:B------:R-:W-:-:S07]  /*1a9d0*/  IMAD.MOV.U32 R6, RZ, RZ, R14 ;  /* 0x000000ffff067224 */ /* 0x000fce00078e000e */
[----:B------:R-:W-:Y:S05]  /*1a9e0*/  WARPSYNC.COLLECTIVE R15, `(.L_x_1469) ;  /* 0x000000000f087348 */ /* 0x000fea0003c00000 */
[----:B------:R0:W1:Y:S02]  /*1a9f0*/  SHFL.IDX P6, R14, R13, R12, R11 ;  /* 0x0000000c0d0e7389 */ /* 0x00006400000c000b */
[----:B01----:R-:W-:Y:S01]  /*1aa00*/  ENDCOLLECTIVE ;  /* 0x000000000000791b */ /* 0x003fe20003800000 */
.L_x_1469:
        /* <DEDUP_REMOVED lines=18> */
.L_x_1470:
[----:B------:R-:W-:-:S05]  /*1ab30*/  VIADD R7, R0, 0x60 ;  /* 0x0000006000077836 */ /* 0x000fca0000000000 */
[----:B------:R-:W-:Y:S01]  /*1ab40*/  ISETP.GE.AND P5, PT, R7, R2, PT ;  /* 0x000000020700720c */ /* 0x000fe20003fa6270 */
[----:B------:R-:W-:Y:S02]  /*1ab50*/  IMAD.MOV.U32 R13, RZ, RZ, R4 ;  /* 0x000000ffff0d7224 */ /* 0x000fe400078e0004 */
[----:B------:R-:W-:-:S10]  /*1ab60*/  IMAD.MOV.U32 R8, RZ, RZ, R14 ;  /* 0x000000ffff087224 */ /* 0x000fd400078e000e */
[----:B------:R-:W-:Y:S05]  /*1ab70*/  WARPSYNC.COLLECTIVE R15, `(.L_x_1471) ;  /* 0x000000000f087348 */ /* 0x000fea0003c00000 */
[----:B------:R0:W1:Y:S02]  /*1ab80*/  SHFL.IDX P6, R14, R13, R12, R11 ;  /* 0x0000000c0d0e7389 */ /* 0x00006400000c000b */
[----:B01----:R-:W-:Y:S01]  /*1ab90*/  ENDCOLLECTIVE ;  /* 0x000000000000791b */ /* 0x003fe20003800000 */
.L_x_1471:
        /* <DEDUP_REMOVED lines=18> */
.L_x_1472:
[----:B------:R-:W-:Y:S02]  /*1acc0*/  IMAD.MOV.U32 R13, RZ, RZ, R4 ;  /* 0x000000ffff0d7224 */ /* 0x000fe400078e0004 */
[----:B------:R-:W-:-:S07]  /*1acd0*/  IMAD.MOV.U32 R5, RZ, RZ, R14 ;  /* 0x000000ffff057224 */ /* 0x000fce00078e000e */
[----:B------:R-:W-:Y:S05]  /*1ace0*/  WARPSYNC.COLLECTIVE R15, `(.L_x_1473) ;  /* 0x000000000f087348 */ /* 0x000fea0003c00000 */
[----:B------:R0:W1:Y:S02]  /*1acf0*/  SHFL.IDX P6, R14, R13, R12, R11 ;  /* 0x0000000c0d0e7389 */ /* 0x00006400000c000b */
[----:B01----:R-:W-:Y:S01]  /*1ad00*/  ENDCOLLECTIVE ;  /* 0x000000000000791b */ /* 0x003fe20003800000 */
.L_x_1473:
[----:B------:R-:W-:Y:S01]  /*1ad10*/  IMAD.MOV.U32 R3, RZ, RZ, R14 ;  /* 0x000000ffff037224 */ /* 0x000fe200078e000e */
[----:B------:R-:W-:Y:S06]  /*1ad20*/  BRA `(.L_x_1474) ;  /* 0xffffffa400247947 */ /* 0x000fec000383ffff */
.L_x_1349:
[----:B0-----:R0:W3:Y:S02]  /*1ad30*/  SYNCS.PHASECHK.TRANS64.TRYWAIT P0, [R18+URZ+0x30820], R0 ;  /* 0x03082000120075a7 */ /* 0x0010e4000800017f */
[----:B---3--:R-:W-:Y:S05]  /*1ad40*/  @!P0 NANOSLEEP.SYNCS 0x989680 ;  /* 0x009896800000895d */ /* 0x008fea0003900000 */
[----:B------:R-:W3:Y:S02]  /*1ad50*/  @!P0 SYNCS.PHASECHK.TRANS64 P0, [R18+URZ+0x30820], R0 ;  /* 0x03082000120085a7 */ /* 0x000ee4000800007f */
[----:B---3--:R-:W-:Y:S05]  /*1ad60*/  @!P0 BRA `(.L_x_1349) ;  /* 0xfffffffc00f08947 */ /* 0x008fea000383ffff */
[----:B------:R-:W-:Y:S05]  /*1ad70*/  BRA `(.L_x_1475) ;  /* 0xffffffa400a07947 */ /* 0x000fea000383ffff */
.L_x_1358:
[----:B-1----:R1:W2:Y:S02]  /*1ad80*/  SYNCS.PHASECHK.TRANS64.TRYWAIT P0, [R3+URZ+0x30840], R2 ;  /* 0x03084002030075a7 */ /* 0x0022a4000800017f */
[----:B--2---:R-:W-:Y:S05]  /*1ad90*/  @!P0 NANOSLEEP.SYNCS 0x989680 ;  /* 0x009896800000895d */ /* 0x004fea0003900000 */
[----:B------:R-:W2:Y:S02]  /*1ada0*/  @!P0 SYNCS.PHASECHK.TRANS64 P0, [R3+URZ+0x30840], R2 ;  /* 0x03084002030085a7 */ /* 0x000ea4000800007f */
[----:B--2---:R-:W-:Y:S05]  /*1adb0*/  @!P0 BRA `(.L_x_1358) ;  /* 0xfffffffc00f08947 */ /* 0x004fea000383ffff */
[----:B------:R-:W-:Y:S05]  /*1adc0*/  BRA `(.L_x_1476) ;  /* 0xffffffa800987947 */ /* 0x000fea000383ffff */
.L_x_1366:
[----:B0-----:R0:W1:Y:S02]  /*1add0*/  SYNCS.PHASECHK.TRANS64.TRYWAIT P0, [R3+URZ+0x60], R2 ;  /* 0x00006002030075a7 */ /* 0x001064000800017f */
[----:B-1----:R-:W-:Y:S05]  /*1ade0*/  @!P0 NANOSLEEP.SYNCS 0x989680 ;  /* 0x009896800000895d */ /* 0x002fea0003900000 */
[----:B------:R-:W1:Y:S02]  /*1adf0*/  @!P0 SYNCS.PHASECHK.TRANS64 P0, [R3+URZ+0x60], R2 ;  /* 0x00006002030085a7 */ /* 0x000e64000800007f */
[----:B-1----:R-:W-:Y:S05]  /*1ae00*/  @!P0 BRA `(.L_x_1366) ;  /* 0xfffffffc00f08947 */ /* 0x002fea000383ffff */
[----:B------:R-:W-:Y:S05]  /*1ae10*/  BRA `(.L_x_1477) ;  /* 0xffffffac00ec7947 */ /* 0x000fea000383ffff */
.L_x_1377:
[----:B-1----:R1:W2:Y:S02]  /*1ae20*/  SYNCS.PHASECHK.TRANS64.TRYWAIT P0, [R3+URZ+0x30840], R2 ;  /* 0x03084002030075a7 */ /* 0x0022a4000800017f */
[----:B--2---:R-:W-:Y:S05]  /*1ae30*/  @!P0 NANOSLEEP.SYNCS 0x989680 ;  /* 0x009896800000895d */ /* 0x004fea0003900000 */
[----:B------:R-:W2:Y:S02]  /*1ae40*/  @!P0 SYNCS.PHASECHK.TRANS64 P0, [R3+URZ+0x30840], R2 ;  /* 0x03084002030085a7 */ /* 0x000ea4000800007f */
[----:B--2---:R-:W-:Y:S05]  /*1ae50*/  @!P0 BRA `(.L_x_1377) ;  /* 0xfffffffc00f08947 */ /* 0x004fea000383ffff */
[----:B------:R-:W-:Y:S05]  /*1ae60*/  BRA `(.L_x_1478) ;  /* 0xffffffb400f47947 */ /* 0x000fea000383ffff */
.L_x_1385:
[----:B0-----:R0:W1:Y:S02]  /*1ae70*/  SYNCS.PHASECHK.TRANS64.TRYWAIT P0, [R2+URZ+0x60], R3 ;  /* 0x00006003020075a7 */ /* 0x001064000800017f */
[----:B-1----:R-:W-:Y:S05]  /*1ae80*/  @!P0 NANOSLEEP.SYNCS 0x989680 ;  /* 0x009896800000895d */ /* 0x002fea0003900000 */
[----:B------:R-:W1:Y:S02]  /*1ae90*/  @!P0 SYNCS.PHASECHK.TRANS64 P0, [R2+URZ+0x60], R3 ;  /* 0x00006003020085a7 */ /* 0x000e64000800007f */
[----:B-1----:R-:W-:Y:S05]  /*1aea0*/  @!P0 BRA `(.L_x_1385) ;  /* 0xfffffffc00f08947 */ /* 0x002fea000383ffff */
[----:B------:R-:W-:Y:S05]  /*1aeb0*/  BRA `(.L_x_1479) ;  /* 0xffffffbc00487947 */ /* 0x000fea000383ffff */
.L_x_1396:
[----:B--2---:R2:W3:Y:S02]  /*1aec0*/  SYNCS.PHASECHK.TRANS64.TRYWAIT P0, [R2+URZ+0x30840], R3 ;  /* 0x03084003020075a7 */ /* 0x0044e4000800017f */
[----:B---3--:R-:W-:Y:S05]  /*1aed0*/  @!P0 NANOSLEEP.SYNCS 0x989680 ;  /* 0x009896800000895d */ /* 0x008fea0003900000 */
[----:B------:R-:W3:Y:S02]  /*1aee0*/  @!P0 SYNCS.PHASECHK.TRANS64 P0, [R2+URZ+0x30840], R3 ;  /* 0x03084003020085a7 */ /* 0x000ee4000800007f */
[----:B---3--:R-:W-:Y:S05]  /*1aef0*/  @!P0 BRA `(.L_x_1396) ;  /* 0xfffffffc00f08947 */ /* 0x008fea000383ffff */
[----:B------:R-:W-:Y:S05]  /*1af00*/  BRA `(.L_x_1480) ;  /* 0xffffffc400247947 */ /* 0x000fea000383ffff */
.L_x_1404:
[----:B0-----:R0:W1:Y:S02]  /*1af10*/  SYNCS.PHASECHK.TRANS64.TRYWAIT P0, [R2+URZ+0x60], R5 ;  /* 0x00006005020075a7 */ /* 0x001064000800017f */
[----:B-1----:R-:W-:Y:S05]  /*1af20*/  @!P0 NANOSLEEP.SYNCS 0x989680 ;  /* 0x009896800000895d */ /* 0x002fea0003900000 */
[----:B------:R-:W1:Y:S02]  /*1af30*/  @!P0 SYNCS.PHASECHK.TRANS64 P0, [R2+URZ+0x60], R5 ;  /* 0x00006005020085a7 */ /* 0x000e64000800007f */
[----:B-1----:R-:W-:Y:S05]  /*1af40*/  @!P0 BRA `(.L_x_1404) ;  /* 0xfffffffc00f08947 */ /* 0x002fea000383ffff */
[----:B------:R-:W-:Y:S05]  /*1af50*/  BRA `(.L_x_1481) ;  /* 0xffffffc800787947 */ /* 0x000fea000383ffff */
.L_x_1417:
[----:B--2---:R2:W3:Y:S02]  /*1af60*/  SYNCS.PHASECHK.TRANS64.TRYWAIT P0, [R0+URZ+0x30860], R2 ;  /* 0x03086002000075a7 */ /* 0x0044e4000800017f */
[----:B---3--:R-:W-:Y:S05]  /*1af70*/  @!P0 NANOSLEEP.SYNCS 0x989680 ;  /* 0x009896800000895d */ /* 0x008fea0003900000 */
[----:B------:R-:W3:Y:S02]  /*1af80*/  @!P0 SYNCS.PHASECHK.TRANS64 P0, [R0+URZ+0x30860], R2 ;  /* 0x03086002000085a7 */ /* 0x000ee4000800007f */
[----:B---3--:R-:W-:Y:S05]  /*1af90*/  @!P0 BRA `(.L_x_1417) ;  /* 0xfffffffc00f08947 */ /* 0x008fea000383ffff */
[----:B------:R-:W-:Y:S05]  /*1afa0*/  BRA `(.L_x_1482) ;  /* 0xffffffd000407947 */ /* 0x000fea000383ffff */
.L_x_1426:
[----:B------:R-:W3:Y:S01]  /*1afb0*/  LDL R3, [R1] ;  /* 0x0000000001037983 */ /* 0x000ee20000100800 */
[----:B------:R-:W-:Y:S01]  /*1afc0*/  BSSY B0, `(.L_x_1483) ;  /* 0x0000008000007945 */ /* 0x000fe20003800000 */
[----:B0-----:R-:W-:Y:S02]  /*1afd0*/  IMAD.MOV.U32 R12, RZ, RZ, RZ ;  /* 0x000000ffff0c7224 */ /* 0x001fe400078e00ff */
[----:B------:R-:W-:Y:S02]  /*1afe0*/  IMAD.MOV.U32 R11, RZ, RZ, 0x1f ;  /* 0x0000001fff0b7424 */ /* 0x000fe400078e00ff */
[----:B------:R-:W-:Y:S02]  /*1aff0*/  IMAD.MOV.U32 R15, RZ, RZ, -0x1 ;  /* 0xffffffffff0f7424 */ /* 0x000fe400078e00ff */
[----:B---3--:R-:W-:-:S07]  /*1b000*/  IMAD.MOV.U32 R13, RZ, RZ, R3 ;  /* 0x000000ffff0d7224 */ /* 0x008fce00078e0003 */
[----:B-12---:R-:W-:Y:S05]  /*1b010*/  WARPSYNC.COLLECTIVE R15, `(.L_x_1484) ;  /* 0x000000000f087348 */ /* 0x006fea0003c00000 */
[----:B------:R0:W3:Y:S02]  /*1b020*/  SHFL.IDX P6, R14, R13, R12, R11 ;  /* 0x0000000c0d0e7389 */ /* 0x0000e400000c000b */
[----:B0123--:R-:W-:Y:S01]  /*1b030*/  ENDCOLLECTIVE ;  /* 0x000000000000791b */ /* 0x00ffe20003800000 */
.L_x_1484:
[----:B------:R-:W-:Y:S05]  /*1b040*/  BSYNC B0 ;  /* 0x0000000000007941 */ /* 0x000fea0003800000 */
.L_x_1483:
        /* <DEDUP_REMOVED lines=9> */
.L_x_1485:
        /* <DEDUP_REMOVED lines=14> */
[C---:B------:R-:W-:Y:S02]  /*1b1c0*/  ISETP.GE.U32.AND P3, PT, R16.reuse, 0x4, PT ;  /* 0x000000041000780c */ /* 0x040fe40003f66070 */
[C---:B------:R-:W-:Y:S02]  /*1b1d0*/  ISETP.GE.U32.AND P4, PT, R16.reuse, 0x8, PT ;  /* 0x000000081000780c */ /* 0x040fe40003f86070 */
[----:B------:R-:W-:Y:S01]  /*1b1e0*/  ISETP.GE.U32.AND P5, PT, R16, 0x10, PT ;  /* 0x000000101000780c */ /* 0x000fe20003fa6070 */
[----:B--2---:R-:W-:Y:S01]  /*1b1f0*/  @!P1 IMAD.MOV.U32 R5, RZ, RZ, R6 ;  /* 0x000000ffff059224 */ /* 0x004fe200078e0006 */
[----:B------:R-:W-:-:S02]  /*1b200*/  CS2R R6, SRZ ;  /* 0x0000000000067805 */ /* 0x000fc4000001ff00 */
[----:B---3--:R-:W-:Y:S01]  /*1b210*/  @!P1 IMAD.MOV.U32 R7, RZ, RZ, R2 ;  /* 0x000000ffff079224 */ /* 0x008fe200078e0002 */
[----:B------:R-:W-:-:S03]  /*1b220*/  ISETP.NE.AND P1, PT, R16, RZ, PT ;  /* 0x000000ff1000720c */ /* 0x000fc60003f25270 */
[----:B------:R-:W-:-:S04]  /*1b230*/  IMAD R2, R7, R5, RZ ;  /* 0x0000000507027224 */ /* 0x000fc800078e02ff */
[----:B------:R-:W-:-:S07]  /*1b240*/  IMAD.MOV.U32 R13, RZ, RZ, R2 ;  /* 0x000000ffff0d7224 */ /* 0x000fce00078e0002 */
[----:B------:R-:W-:Y:S05]  /*1b250*/  WARPSYNC.COLLECTIVE R15, `(.L_x_1486) ;  /* 0x000000000f087348 */ /* 0x000fea0003c00000 */
[----:B------:R0:W1:Y:S02]  /*1b260*/  SHFL.UP P6, R14, R13, R12, R11 ;  /* 0x0400000c0d0e7389 */ /* 0x00006400000c000b */
[----:B01----:R-:W-:Y:S01]  /*1b270*/  ENDCOLLECTIVE ;  /* 0x000000000000791b */ /* 0x003fe20003800000 */
.L_x_1486:
        /* <DEDUP_REMOVED lines=8> */
.L_x_1487:
        /* <DEDUP_REMOVED lines=8> */
.L_x_1488:
        /* <DEDUP_REMOVED lines=8> */
.L_x_1489:
        /* <DEDUP_REMOVED lines=8> */
.L_x_1490:
        /* <DEDUP_REMOVED lines=9> */
.L_x_1491:
[----:B------:R-:W-:Y:S01]  /*1b510*/  IMAD.MOV.U32 R10, RZ, RZ, R14 ;  /* 0x000000ffff0a7224 */ /* 0x000fe200078e000e */
[----:B------:R-:W-:Y:S06]  /*1b520*/  BRA `(.L_x_1492) ;  /* 0xffffffd4002c7947 */ /* 0x000fec000383ffff */
.L_x_1429:
[----:B------:R-:W-:Y:S01]  /*1b530*/  BSSY B0, `(.L_x_1493) ;  /* 0x0000008000007945 */ /* 0x000fe20003800000 */
[----:B------:R-:W-:Y:S02]  /*1b540*/  IMAD.MOV.U32 R13, RZ, RZ, R2 ;  /* 0x000000ffff0d7224 */ /* 0x000fe400078e0002 */
[----:B------:R-:W-:Y:S02]  /*1b550*/  IMAD.MOV.U32 R12, RZ, RZ, 0x1 ;  /* 0x00000001ff0c7424 */ /* 0x000fe400078e00ff */
[----:B------:R-:W-:Y:S02]  /*1b560*/  IMAD.MOV.U32 R11, RZ, RZ, RZ ;  /* 0x000000ffff0b7224 */ /* 0x000fe400078e00ff */
[----:B------:R-:W-:-:S07]  /*1b570*/  IMAD.MOV.U32 R15, RZ, RZ, -0x1 ;  /* 0xffffffffff0f7424 */ /* 0x000fce00078e00ff */
[----:B------:R-:W-:Y:S05]  /*1b580*/  WARPSYNC.COLLECTIVE R15, `(.L_x_1494) ;  /* 0x000000000f087348 */ /* 0x000fea0003c00000 */
[----:B------:R0:W1:Y:S02]  /*1b590*/  SHFL.UP P6, R14, R13, R12, R11 ;  /* 0x0400000c0d0e7389 */ /* 0x00006400000c000b */
[----:B01----:R-:W-:Y:S01]  /*1b5a0*/  ENDCOLLECTIVE ;  /* 0x000000000000791b */ /* 0x003fe20003800000 */
.L_x_1494:
[----:B------:R-:W-:Y:S05]  /*1b5b0*/  BSYNC B0 ;  /* 0x0000000000007941 */ /* 0x000fea0003800000 */
.L_x_1493:
        /* <DEDUP_REMOVED lines=10> */
.L_x_1495:
        /* <DEDUP_REMOVED lines=8> */
.L_x_1496:
        /* <DEDUP_REMOVED lines=8> */
.L_x_1497:
        /* <DEDUP_REMOVED lines=8> */
.L_x_1498:
        /* <DEDUP_REMOVED lines=9> */
.L_x_1499:
[----:B------:R-:W-:Y:S01]  /*1b870*/  IMAD.MOV.U32 R10, RZ, RZ, R14 ;  /* 0x000000ffff0a7224 */ /* 0x000fe200078e000e */
[----:B------:R-:W-:Y:S06]  /*1b880*/  BRA `(.L_x_1500) ;  /* 0xffffffd400047947 */ /* 0x000fec000383ffff */
.L_x_1431:
[----:B------:R-:W-:Y:S01]  /*1b890*/  BSSY B0, `(.L_x_1501) ;  /* 0x0000006000007945 */ /* 0x000fe20003800000 */
[----:B------:R-:W-:Y:S01]  /*1b8a0*/  PLOP3.LUT P6, PT, P6, PT, PT, 0x8, 0x0 ;  /* 0x000000000000781c */ /* 0x000fe200037ce170 */
[----:B------:R-:W-:-:S12]  /*1b8b0*/  IMAD.MOV.U32 R15, RZ, RZ, -0x1 ;  /* 0xffffffffff0f7424 */ /* 0x000fd800078e00ff */
[----:B0-----:R-:W-:Y:S05]  /*1b8c0*/  WARPSYNC.COLLECTIVE R15, `(.L_x_1502) ;  /* 0x000000000f087348 */ /* 0x001fea0003c00000 */
[----:B------:R-:W-:Y:S01]  /*1b8d0*/  VOTE.ANY R14, PT, P6 ;  /* 0x00000000000e7806 */ /* 0x000fe200030e0100 */
[----:B0-----:R-:W-:Y:S06]  /*1b8e0*/  ENDCOLLECTIVE ;  /* 0x000000000000791b */ /* 0x001fec0003800000 */
.L_x_1502:
[----:B------:R-:W-:Y:S05]  /*1b8f0*/  BSYNC B0 ;  /* 0x0000000000007941 */ /* 0x000fea0003800000 */
.L_x_1501:
[----:B------:R0:W5:Y:S01]  /*1b900*/  LDL.LU R16, [R1+0xc] ;  /* 0x00000c0001107983 */ /* 0x0001620000300800 */
[----:B------:R-:W-:Y:S02]  /*1b910*/  IMAD.MOV.U32 R3, RZ, RZ, R14 ;  /* 0x000000ffff037224 */ /* 0x000fe400078e000e */
[----:B------:R-:W-:Y:S02]  /*1b920*/  IMAD.MOV.U32 R13, RZ, RZ, R5 ;  /* 0x000000ffff0d7224 */ /* 0x000fe400078e0005 */
[----:B------:R-:W1:Y:S01]  /*1b930*/  POPC R9, R3 ;  /* 0x0000000300097309 */ /* 0x000e620000000000 */
[----:B------:R-:W-:Y:S02]  /*1b940*/  IMAD.MOV.U32 R11, RZ, RZ, 0x1f ;  /* 0x0000001fff0b7424 */ /* 0x000fe400078e00ff */
[----:B------:R-:W-:Y:S02]  /*1b950*/  IMAD.MOV.U32 R15, RZ, RZ, -0x1 ;  /* 0xffffffffff0f7424 */ /* 0x000fe400078e00ff */
[----:B01----:R-:W-:-:S07]  /*1b960*/  IMAD.MOV.U32 R12, RZ, RZ, R9 ;  /* 0x000000ffff0c7224 */ /* 0x003fce00078e0009 */
[----:B-----5:R-:W-:Y:S05]  /*1b970*/  WARPSYNC.COLLECTIVE R15, `(.L_x_1503) ;  /* 0x000000000f087348 */ /* 0x020fea0003c00000 */
[----:B------:R0:W1:Y:S02]  /*1b980*/  SHFL.IDX P6, R14, R13, R12, R11 ;  /* 0x0000000c0d0e7389 */ /* 0x00006400000c000b */
[----:B01---5:R-:W-:Y:S01]  /*1b990*/  ENDCOLLECTIVE ;  /* 0x000000000000791b */ /* 0x023fe20003800000 */
.L_x_1503:
[----:B------:R-:W-:Y:S02]  /*1b9a0*/  IMAD.MOV.U32 R13, RZ, RZ, R7 ;  /* 0x000000ffff0d7224 */ /* 0x000fe400078e0007 */
[----:B------:R-:W-:-:S07]  /*1b9b0*/  IMAD.MOV.U32 R4, RZ, RZ, R14 ;  /* 0x000000ffff047224 */ /* 0x000fce00078e000e */
[----:B------:R-:W-:Y:S05]  /*1b9c0*/  WARPSYNC.COLLECTIVE R15, `(.L_x_1504) ;  /* 0x000000000f087348 */ /* 0x000fea0003c00000 */
[----:B------:R0:W1:Y:S02]  /*1b9d0*/  SHFL.IDX P6, R14, R13, R12, R11 ;  /* 0x0000000c0d0e7389 */ /* 0x00006400000c000b */
[----:B01----:R-:W-:Y:S01]  /*1b9e0*/  ENDCOLLECTIVE ;  /* 0x000000000000791b */ /* 0x003fe20003800000 */
.L_x_1504:
[----:B------:R-:W-:Y:S02]  /*1b9f0*/  IMAD.MOV.U32 R7, RZ, RZ, R14 ;  /* 0x000000ffff077224 */ /* 0x000fe400078e000e */
[----:B------:R-:W-:-:S05]  /*1ba00*/  IMAD.IADD R5, R9, 0x1, R16 ;  /* 0x0000000109057824 */ /* 0x000fca00078e0210 */
[----:B------:R1:W-:Y:S01]  /*1ba10*/  STL [R1+0xc], R5 ;  /* 0x00000c0501007387 */ /* 0x0003e20000100800 */
[----:B------:R-:W-:Y:S05]  /*1ba20*/  BRA `(.L_x_1505) ;  /* 0xffffffd000e47947 */ /* 0x000fea000383ffff */
.L_x_1433:
[----:B------:R-:W-:Y:S01]  /*1ba30*/  BSSY B0, `(.L_x_1506) ;  /* 0x0000008000007945 */ /* 0x000fe20003800000 */
[----:B------:R-:W-:Y:S02]  /*1ba40*/  IMAD.MOV.U32 R13, RZ, RZ, R2 ;  /* 0x000000ffff0d7224 */ /* 0x000fe400078e0002 */
[----:B------:R-:W-:Y:S02]  /*1ba50*/  IMAD.MOV.U32 R12, RZ, RZ, R9 ;  /* 0x000000ffff0c7224 */ /* 0x000fe400078e0009 */
[----:B------:R-:W-:Y:S02]  /*1ba60*/  IMAD.MOV.U32 R11, RZ, RZ, 0x1f ;  /* 0x0000001fff0b7424 */ /* 0x000fe400078e00ff */
[----:B------:R-:W-:-:S07]  /*1ba70*/  IMAD.MOV.U32 R15, RZ, RZ, -0x1 ;  /* 0xffffffffff0f7424 */ /* 0x000fce00078e00ff */
[----:B01----:R-:W-:Y:S05]  /*1ba80*/  WARPSYNC.COLLECTIVE R15, `(.L_x_1507) ;  /* 0x000000000f087348 */ /* 0x003fea0003c00000 */
[----:B------:R2:W3:Y:S02]  /*1ba90*/  SHFL.IDX P6, R14, R13, R12, R11 ;  /* 0x0000000c0d0e7389 */ /* 0x0004e400000c000b */
[----:B0123--:R-:W-:Y:S01]  /*1baa0*/  ENDCOLLECTIVE ;  /* 0x000000000000791b */ /* 0x00ffe20003800000 */
.L_x_1507:
[----:B------:R-:W-:Y:S05]  /*1bab0*/  BSYNC B0 ;  /* 0x0000000000007941 */ /* 0x000fea0003800000 */
.L_x_1506:
[----:B------:R-:W-:Y:S01]  /*1bac0*/  IMAD.MOV.U32 R2, RZ, RZ, R14 ;  /* 0x000000ffff027224 */ /* 0x000fe200078e000e */
[----:B------:R-:W-:Y:S06]  /*1bad0*/  BRA `(.L_x_1508) ;  /* 0xffffffd000d07947 */ /* 0x000fec000383ffff */
.L_x_1439:
[----:B0-----:R0:W1:Y:S02]  /*1bae0*/  SYNCS.PHASECHK.TRANS64.TRYWAIT P0, [R0+URZ+0x30820], R3 ;  /* 0x03082003000075a7 */ /* 0x001064000800017f */
[----:B-1----:R-:W-:Y:S05]  /*1baf0*/  @!P0 NANOSLEEP.SYNCS 0x989680 ;  /* 0x009896800000895d */ /* 0x002fea0003900000 */
[----:B------:R-:W1:Y:S02]  /*1bb00*/  @!P0 SYNCS.PHASECHK.TRANS64 P0, [R0+URZ+0x30820], R3 ;  /* 0x03082003000085a7 */ /* 0x000e64000800007f */
[----:B-1----:R-:W-:Y:S05]  /*1bb10*/  @!P0 BRA `(.L_x_1439) ;  /* 0xfffffffc00f08947 */ /* 0x002fea000383ffff */
[----:B------:R-:W-:Y:S05]  /*1bb20*/  BRA `(.L_x_1509) ;  /* 0xffffffdc00747947 */ /* 0x000fea000383ffff */
.L_x_1440:
[----:B------:R-:W1:Y:S01]  /*1bb30*/  S2R R2, SR_TID.X ;  /* 0x0000000000027919 */ /* 0x000e620000002100 */
[----:B------:R-:W-:Y:S01]  /*1bb40*/  BSSY B0, `(.L_x_1510) ;  /* 0x000000a000007945 */ /* 0x000fe20003800000 */
[----:B------:R-:W-:Y:S02]  /*1bb50*/  IMAD.MOV.U32 R12, RZ, RZ, RZ ;  /* 0x000000ffff0c7224 */ /* 0x000fe400078e00ff */
[----:B---3--:R-:W-:Y:S02]  /*1bb60*/  IMAD.MOV.U32 R11, RZ, RZ, 0x1f ;  /* 0x0000001fff0b7424 */ /* 0x008fe400078e00ff */
[----:B------:R-:W-:Y:S01]  /*1bb70*/  IMAD.MOV.U32 R15, RZ, RZ, -0x1 ;  /* 0xffffffffff0f7424 */ /* 0x000fe200078e00ff */
[----:B-1----:R-:W-:-:S04]  /*1bb80*/  SHF.R.U32.HI R2, RZ, 0x5, R2 ;  /* 0x00000005ff027819 */ /* 0x002fc80000011602 */
[----:B------:R-:W-:-:S05]  /*1bb90*/  LOP3.LUT R2, R2, 0x3, RZ, 0xc0, !PT ;  /* 0x0000000302027812 */ /* 0x000fca00078ec0ff */
[----:B------:R-:W-:-:S07]  /*1bba0*/  IMAD.MOV.U32 R13, RZ, RZ, R2 ;  /* 0x000000ffff0d7224 */ /* 0x000fce00078e0002 */
[----:B0-----:R-:W-:Y:S05]  /*1bbb0*/  WARPSYNC.COLLECTIVE R15, `(.L_x_1511) ;  /* 0x000000000f087348 */ /* 0x001fea0003c00000 */
[----:B------:R1:W2:Y:S02]  /*1bbc0*/  SHFL.IDX P6, R14, R13, R12, R11 ;  /* 0x0000000c0d0e7389 */ /* 0x0002a400000c000b */
[----:B012---:R-:W-:Y:S01]  /*1bbd0*/  ENDCOLLECTIVE ;  /* 0x000000000000791b */ /* 0x007fe20003800000 */
.L_x_1511:
[----:B------:R-:W-:Y:S05]  /*1bbe0*/  BSYNC B0 ;  /* 0x0000000000007941 */ /* 0x000fea0003800000 */
.L_x_1510:
[----:B------:R-:W-:Y:S05]  /*1bbf0*/  BRA `(.L_x_1512) ;  /* 0xffffffdc005c7947 */ /* 0x000fea000383ffff */
.L_x_1443:
[----:B------:R-:W-:Y:S01]  /*1bc00*/  BSSY B1, `(.L_x_1513) ;  /* 0x0000006000017945 */ /* 0x000fe20003800000 */
[----:B------:R-:W-:-:S07]  /*1bc10*/  IMAD.MOV.U32 R15, RZ, RZ, -0x1 ;  /* 0xffffffffff0f7424 */ /* 0x000fce00078e00ff */
[----:B01-3--:R-:W-:Y:S05]  /*1bc20*/  WARPSYNC.COLLECTIVE R15, `(.L_x_1514) ;  /* 0x000000000f0c7348 */ /* 0x00bfea0003c00000 */
[----:B------:R-:W-:Y:S02]  /*1bc30*/  ELECT P6, UR62, PT ;  /* 0x00000000003e782f */ /* 0x000fe400038c0000 */
[----:B------:R-:W-:Y:S01]  /*1bc40*/  MOV R14, UR62 ;  /* 0x0000003e000e7c02 */ /* 0x000fe20008000f00 */
[----:B01-3--:R-:W-:Y:S10]  /*1bc50*/  ENDCOLLECTIVE ;  /* 0x000000000000791b */ /* 0x00bff40003800000 */
.L_x_1514:
[----:B------:R-:W-:Y:S05]  /*1bc60*/  BSYNC B1 ;  /* 0x0000000000017941 */ /* 0x000fea0003800000 */
.L_x_1513:
[----:B------:R-:W-:Y:S05]  /*1bc70*/  BRA `(.L_x_1515) ;  /* 0xffffffdc00547947 */ /* 0x000fea000383ffff */
.L_x_1445:
[----:B0-----:R0:W1:Y:S02]  /*1bc80*/  SYNCS.PHASECHK.TRANS64.TRYWAIT P0, [R6+URZ], R5 ;  /* 0x00000005060075a7 */ /* 0x001064000800017f */
[----:B-1----:R-:W-:Y:S05]  /*1bc90*/  @!P0 NANOSLEEP.SYNCS 0x989680 ;  /* 0x009896800000895d */ /* 0x002fea0003900000 */
[----:B------:R-:W1:Y:S02]  /*1bca0*/  @!P0 SYNCS.PHASECHK.TRANS64 P0, [R6+URZ], R5 ;  /* 0x00000005060085a7 */ /* 0x000e64000800007f */
[----:B-1----:R-:W-:Y:S05]  /*1bcb0*/  @!P0 BRA `(.L_x_1445) ;  /* 0xfffffffc00f08947 */ /* 0x002fea000383ffff */
[----:B------:R-:W-:Y:S05]  /*1bcc0*/  BRA `(.L_x_1516) ;  /* 0xffffffdc00947947 */ /* 0x000fea000383ffff */
.L_x_1446:
[----:B-1----:R1:W2:Y:S02]  /*1bcd0*/  SYNCS.PHASECHK.TRANS64.TRYWAIT P0, [R7+URZ], R2 ;  /* 0x00000002070075a7 */ /* 0x0022a4000800017f */
[----:B--2---:R-:W-:Y:S05]  /*1bce0*/  @!P0 NANOSLEEP.SYNCS 0x989680 ;  /* 0x009896800000895d */ /* 0x004fea0003900000 */
[----:B------:R-:W2:Y:S02]  /*1bcf0*/  @!P0 SYNCS.PHASECHK.TRANS64 P0, [R7+URZ], R2 ;  /* 0x00000002070085a7 */ /* 0x000ea4000800007f */
[----:B--2---:R-:W-:Y:S05]  /*1bd00*/  @!P0 BRA `(.L_x_1446) ;  /* 0xfffffffc00f08947 */ /* 0x004fea000383ffff */
[----:B------:R-:W-:Y:S05]  /*1bd10*/  BRA `(.L_x_1517) ;  /* 0xffffffdc00887947 */ /* 0x000fea000383ffff */
.L_x_1448:
[----:B--2---:R2:W4:Y:S02]  /*1bd20*/  SYNCS.PHASECHK.TRANS64.TRYWAIT P0, [R4+URZ], R5 ;  /* 0x00000005040075a7 */ /* 0x004524000800017f */
[----:B----4-:R-:W-:Y:S05]  /*1bd30*/  @!P0 NANOSLEEP.SYNCS 0x989680 ;  /* 0x009896800000895d */ /* 0x010fea0003900000 */
[----:B------:R-:W4:Y:S02]  /*1bd40*/  @!P0 SYNCS.PHASECHK.TRANS64 P0, [R4+URZ], R5 ;  /* 0x00000005040085a7 */ /* 0x000f24000800007f */
[----:B----4-:R-:W-:Y:S05]  /*1bd50*/  @!P0 BRA `(.L_x_1448) ;  /* 0xfffffffc00f08947 */ /* 0x010fea000383ffff */
[----:B------:R-:W-:Y:S05]  /*1bd60*/  BRA `(.L_x_1518) ;  /* 0xffffffdc008c7947 */ /* 0x000fea000383ffff */
.L_x_1519:
        /* <DEDUP_REMOVED lines=9> */
.L_x_14843:


//--------------------- .text._ZN7cutlass13device_kernelIN5flash11enable_sm90INS1_16FlashAttnFwdSm90INS1_25CollectiveMainloopFwdSm90ILi2EN4cute5tupleIJNS5_1CILi1EEES8_S8_EEENS6_IJNS7_ILi128EEENS7_ILi64EEENS7_ILi256EEEEEELi256ENS_6half_tEfNS_4arch4Sm90ELb0ELb1ELb0ELb1ELb0ELb1ELb0ELb1ELb1ELb1ELb1ELb0EEENS1_21CollectiveEpilogueFwdINS6_IJSA_SC_SB_EEES9_SE_SG_Li256ELb1ELb1ELb1ELb0EEENS1_36VarlenDynamicPersistentTileSchedulerILi128ELi64ELi256ELi128ELb1ELb1ELb1ELb1ELb0ELb1EEEEEEEEEvNT_6ParamsE --------------------------
	.section	.text._ZN7cutlass13device_kernelIN5flash11enable_sm90INS1_16FlashAttnFwdSm90INS1_25CollectiveMainloopFwdSm90ILi2EN4cute5tupleIJNS5_1CILi1EEES8_S8_EEENS6_IJNS7_ILi128EEENS7_ILi64EEENS7_ILi256EEEEEELi256ENS_6half_tEfNS_4arch4Sm90ELb0ELb1ELb0ELb1ELb0ELb1ELb0ELb1ELb1ELb1ELb1ELb0EEENS1_21CollectiveEpilogueFwdINS6_IJSA_SC_SB_EEES9_SE_SG_Li256ELb1ELb1ELb1ELb0EEENS1_36VarlenDynamicPersistentTileSchedulerILi128ELi64ELi256ELi128ELb1ELb1ELb1ELb1ELb0ELb1EEEEEEEEEvNT_6ParamsE,"ax",@progbits
	.align	128
.text._ZN7cutlass13device_kernelIN5flash11enable_sm90INS1_16FlashAttnFwdSm90INS1_25CollectiveMainloopFwdSm90ILi2EN4cute5tupleIJNS5_1CILi1EEES8_S8_EEENS6_IJNS7_ILi128EEENS7_ILi64EEENS7_ILi256EEEEEELi256ENS_6half_tEfNS_4arch4Sm90ELb0ELb1ELb0ELb1ELb0ELb1ELb0ELb1ELb1ELb1ELb1ELb0EEENS1_21CollectiveEpilogueFwdINS6_IJSA_SC_SB_EEES9_SE_SG_Li256ELb1ELb1ELb1ELb0EEENS1_36VarlenDynamicPersistentTileSchedulerILi128ELi64ELi256ELi128ELb1ELb1ELb1ELb1ELb0ELb1EEEEEEEEEvNT_6ParamsE:
        .type           _ZN7cutlass13device_kernelIN5flash11enable_sm90INS1_16FlashAttnFwdSm90INS1_25CollectiveMainloopFwdSm90ILi2EN4cute5tupleIJNS5_1CILi1EEES8_S8_EEENS6_IJNS7_ILi128EEENS7_ILi64EEENS7_ILi256EEEEEELi256ENS_6half_tEfNS_4arch4Sm90ELb0ELb1ELb0ELb1ELb0ELb1ELb0ELb1ELb1ELb1ELb1ELb0EEENS1_21CollectiveEpilogueFwdINS6_IJSA_SC_SB_EEES9_SE_SG_Li256ELb1ELb1ELb1ELb0EEENS1_36VarlenDynamicPersistentTileSchedulerILi128ELi64ELi256ELi128ELb1ELb1ELb1ELb1ELb0ELb1EEEEEEEEEvNT_6ParamsE,@function
        .size           _ZN7cutlass13device_kernelIN5flash11enable_sm90INS1_16FlashAttnFwdSm90INS1_25CollectiveMainloopFwdSm90ILi2EN4cute5tupleIJNS5_1CILi1EEES8_S8_EEENS6_IJNS7_ILi128EEENS7_ILi64EEENS7_ILi256EEEEEELi256ENS_6half_tEfNS_4arch4Sm90ELb0ELb1ELb0ELb1ELb0ELb1ELb0ELb1ELb1ELb1ELb1ELb0EEENS1_21CollectiveEpilogueFwdINS6_IJSA_SC_SB_EEES9_SE_SG_Li256ELb1ELb1ELb1ELb0EEENS1_36VarlenDynamicPersistentTileSchedulerILi128ELi64ELi256ELi128ELb1ELb1ELb1ELb1ELb0ELb1EEEEEEEEEvNT_6ParamsE,(.L_x_14844 - _ZN7cutlass13device_kernelIN5flash11enable_sm90INS1_16FlashAttnFwdSm90INS1_25CollectiveMainloopFwdSm90ILi2EN4cute5tupleIJNS5_1CILi1EEES8_S8_EEENS6_IJNS7_ILi128EEENS7_ILi64EEENS7_ILi256EEEEEELi256ENS_6half_tEfNS_4arch4Sm90ELb0ELb1ELb0ELb1ELb0ELb1ELb0ELb1ELb1ELb1ELb1ELb0EEENS1_21CollectiveEpilogueFwdINS6_IJSA_SC_SB_EEES9_SE_SG_Li256ELb1ELb1ELb1ELb0EEENS1_36VarlenDynamicPersistentTileSchedulerILi128ELi64ELi256ELi128ELb1ELb1ELb1ELb1ELb0ELb1EEEEEEEEEvNT_6ParamsE)
        .other          _ZN7cutlass13device_kernelIN5flash11enable_sm90INS1_16FlashAttnFwdSm90INS1_25CollectiveMainloopFwdSm90ILi2EN4cute5tupleIJNS5_1CILi1EEES8_S8_EEENS6_IJNS7_ILi128EEENS7_ILi64EEENS7_ILi256EEEEEELi256ENS_6half_tEfNS_4arch4Sm90ELb0ELb1ELb0ELb1ELb0ELb1ELb0ELb1ELb1ELb1ELb1ELb0EEENS1_21CollectiveEpilogueFwdINS6_IJSA_SC_SB_EEES9_SE_SG_Li256ELb1ELb1ELb1ELb0EEENS1_36VarlenDynamicPersistentTileSchedulerILi128ELi64ELi256ELi128ELb1ELb1ELb1ELb1ELb0ELb1EEEEEEEEEvNT_6ParamsE,@"STO_CUDA_ENTRY STV_DEFAULT"
_ZN7cutlass13device_kernelIN5flash11enable_sm90INS1_16FlashAttnFwdSm90INS1_25CollectiveMainloopFwdSm90ILi2EN4cute5tupleIJNS5_1CILi1EEES8_S8_EEENS6_IJNS7_ILi128EEENS7_ILi64EEENS7_ILi256EEEEEELi256ENS_6half_tEfNS_4arch4Sm90ELb0ELb1ELb0ELb1ELb0ELb1ELb0ELb1ELb1ELb1ELb1ELb0EEENS1_21CollectiveEpilogueFwdINS6_IJSA_SC_SB_EEES9_SE_SG_Li256ELb1ELb1ELb1ELb0EEENS1_36VarlenDynamicPersistentTileSchedulerILi128ELi64ELi256ELi128ELb1ELb1ELb1ELb1ELb0ELb1EEEEEEEEEvNT_6ParamsE:
        /* <DEDUP_REMOVED lines=24> */
.L_x_1521:
[----:B------:R-:W-:Y:S05]  /*0180*/  BSYNC B0 ;  /* 0x0000000000007941 */ /* 0x000fea0003800000 */
.L_x_1520:
        /* <DEDUP_REMOVED lines=41> */
.L_x_1522:
        /* <DEDUP_REMOVED lines=22> */
.L_x_1523:
        /* <DEDUP_REMOVED lines=18> */
.L_x_1524:
        /* <DEDUP_REMOVED lines=22> */
.L_x_1525:
        /* <DEDUP_REMOVED lines=22> */
.L_x_1526:
        /* <DEDUP_REMOVED lines=9> */
.L_x_1529:
        /* <DEDUP_REMOVED lines=8> */
[----:B-1----:R-:W-:-:S06]  /*0a70*/  ULEA UR4, UR5, UR4, 0x18 ;  /* 0x0000000405047291 */ /* 0x002fcc000f8ec03f */
[----:B------:R-:W-:Y:S01]  /*0a80*/  IMAD.U32 R16, RZ, RZ, UR4 ;  /* 0x00000004ff107e24 */ /* 0x000fe2000f8e00ff */
[----:B------:R-:W-:-:S04]  /*0a90*/  ULDC UR4, c[0x0][0xc3c] ;  /* 0x00030f0000047ab9 */ /* 0x000fc80000000800 */
[----:B------:R-:W1:Y:S01]  /*0aa0*/  LDS.128 R24, [R16+0x308d0] ;  /* 0x0308d00010187984 */ /* 0x000e620000000c00 */
[----:B------:R-:W-:Y:S06]  /*0ab0*/  BAR.ARV 0x4, 0x180 ;  /* 0x0106000000007b1d */ /* 0x000fec0000002000 */
[----:B-1----:R-:W-:-:S13]  /*0ac0*/  ISETP.GE.AND P0, PT, R27, UR4, PT ;  /* 0x000000041b007c0c */ /* 0x002fda000bf06270 */
[----:B------:R-:W-:Y:S05]  /*0ad0*/  @P0 BRA `(.L_x_1530) ;  /* 0x000002cc00ac0947 */ /* 0x000fea0003800000 */
[----:B------:R-:W2:Y:S01]  /*0ae0*/  LDL R0, [R1+0xa4] ;  /* 0x0000a40001007983 */ /* 0x000ea20000100800 */
[----:B------:R-:W-:Y:S02]  /*0af0*/  VIADD R6, R6, 0xffffff80 ;  /* 0xffffff8006067836 */ /* 0x000fe40000000000 */
[----:B------:R-:W-:Y:S02]  /*0b00*/  IMAD.MOV.U32 R237, RZ, RZ, RZ ;  /* 0x000000ffffed7224 */ /* 0x000fe400078e00ff */
[----:B------:R-:W-:Y:S01]  /*0b10*/  IMAD.MOV.U32 R205, RZ, RZ, RZ ;  /* 0x000000ffffcd7224 */ /* 0x000fe200078e00ff */
[----:B------:R-:W-:-:S04]  /*0b20*/  SHF.R.S32.HI R3, RZ, 0x1f, R6 ;  /* 0x0000001fff037819 */ /* 0x000fc80000011406 */
[CC--:B0-----:R-:W-:Y:S02]  /*0b30*/  LEA.HI R2, R3.reuse, R6.reuse, RZ, 0x4 ;  /* 0x0000000603027211 */ /* 0x0c1fe400078f20ff */
[CC--:B------:R-:W-:Y:S02]  /*0b40*/  LEA.HI R4, R3.reuse, R6.reuse, RZ, 0x5 ;  /* 0x0000000603047211 */ /* 0x0c0fe400078f28ff */
[----:B------:R-:W-:Y:S02]  /*0b50*/  SHF.R.S32.HI R7, RZ, 0x4, R2 ;  /* 0x00000004ff077819 */ /* 0x000fe40000011402 */
[----:B------:R-:W-:Y:S01]  /*0b60*/  LOP3.LUT R5, R2, 0x3fffff0, RZ, 0xc0, !PT ;  /* 0x03fffff002057812 */ /* 0x000fe200078ec0ff */
[----:B------:R-:W-:Y:S01]  /*0b70*/  IMAD.SHL.U32 R4, R4, 0x20, RZ ;  /* 0x0000002004047824 */ /* 0x000fe200078e00ff */
[----:B------:R-:W-:Y:S02]  /*0b80*/  LEA.HI R2, R2, R7, RZ, 0x1 ;  /* 0x0000000702027211 */ /* 0x000fe400078f08ff */
[----:B------:R-:W-:Y:S01]  /*0b90*/  LEA.HI R10, R3, R6, RZ, 0x2 ;  /* 0x00000006030a7211 */ /* 0x000fe200078f10ff */
[----:B------:R-:W-:Y:S01]  /*0ba0*/  IMAD.IADD R5, R6, 0x1, -R5 ;  /* 0x0000000106057824 */ /* 0x000fe200078e0a05 */
[----:B------:R-:W-:-:S02]  /*0bb0*/  LOP3.LUT R2, R2, 0x1ffffffe, RZ, 0xc0, !PT ;  /* 0x1ffffffe02027812 */ /* 0x000fc400078ec0ff */
[----:B------:R-:W-:Y:S02]  /*0bc0*/  LOP3.LUT R4, R4, 0xfffffc00, RZ, 0xc0, !PT ;  /* 0xfffffc0004047812 */ /* 0x000fe400078ec0ff */
[----:B------:R-:W-:Y:S02]  /*0bd0*/  IADD3 R2, R7, -R2, RZ ;  /* 0x8000000207027210 */ /* 0x000fe40007ffe0ff */
[----:B------:R-:W-:Y:S02]  /*0be0*/  LOP3.LUT R13, R10, 0xfffffffc, RZ, 0xc0, !PT ;  /* 0xfffffffc0a0d7812 */ /* 0x000fe400078ec0ff */
[----:B------:R-:W-:-:S03]  /*0bf0*/  LEA.HI R23, R3, R6, RZ, 0x3 ;  /* 0x0000000603177211 */ /* 0x000fc600078f18ff */
[----:B------:R-:W-:Y:S01]  /*0c00*/  IMAD.IADD R13, R6, 0x1, -R13 ;  /* 0x00000001060d7824 */ /* 0x000fe200078e0a0d */
[----:B--2---:R-:W-:Y:S02]  /*0c10*/  R2UR UR4, R0 ;  /* 0x00000000000472ca */ /* 0x004fe400000e0000 */
[----:B------:R-:W-:-:S04]  /*0c20*/  LEA.HI R0, R3, R6, RZ, 0x7 ;  /* 0x0000000603007211 */ /* 0x000fc800078f38ff */
[----:B------:R-:W-:-:S05]  /*0c30*/  LOP3.LUT R9, R0, 0xffffff80, RZ, 0xc0, !PT ;  /* 0xffffff8000097812 */ /* 0x000fca00078ec0ff */
[----:B------:R-:W-:Y:S02]  /*0c40*/  IMAD.IADD R28, R6, 0x1, -R9 ;  /* 0x00000001061c7824 */ /* 0x000fe400078e0a09 */
[----:B------:R-:W-:Y:S01]  /*0c50*/  IMAD R9, R5, 0x40, R4 ;  /* 0x0000004005097824 */ /* 0x000fe200078e0204 */
[----:B------:R-:W-:Y:S01]  /*0c60*/  SHF.R.S32.HI R5, RZ, 0x7, R0 ;  /* 0x00000007ff057819 */ /* 0x000fe20000011400 */
[----:B------:R-:W-:Y:S01]  /*0c70*/  ULOP3.LUT UR4, UR4, 0x1, URZ, 0xfc, !UPT ;  /* 0x0000000104047892 */ /* 0x000fe2000f8efc3f */
[----:B------:R-:W-:Y:S01]  /*0c80*/  SHF.R.S32.HI R7, RZ, 0x1f, R28 ;  /* 0x0000001fff077819 */ /* 0x000fe2000001141c */
[----:B------:R-:W-:Y:S01]  /*0c90*/  STL [R1+0x7c], R28 ;  /* 0x00007c1c01007387 */ /* 0x000fe20000100800 */
[----:B------:R-:W-:Y:S02]  /*0ca0*/  LEA.HI R4, R3, R6, RZ, 0x6 ;  /* 0x0000000603047211 */ /* 0x000fe400078f30ff */
[----:B------:R-:W-:Y:S02]  /*0cb0*/  LEA.HI R8, R7, R28, RZ, 0x2 ;  /* 0x0000001c07087211 */ /* 0x000fe400078f10ff */
[----:B------:R-:W-:Y:S01]  /*0cc0*/  LEA.HI R0, R0, R5, RZ, 0x1 ;  /* 0x0000000500007211 */ /* 0x000fe200078f08ff */
[----:B------:R-:W-:Y:S01]  /*0cd0*/  IMAD.SHL.U32 R4, R4, 0x8, RZ ;  /* 0x0000000804047824 */ /* 0x000fe200078e00ff */
[----:B------:R-:W-:-:S02]  /*0ce0*/  SHF.R.S32.HI R10, RZ, 0x2, R8 ;  /* 0x00000002ff0a7819 */ /* 0x000fc40000011408 */
[----:B------:R-:W-:Y:S02]  /*0cf0*/  SHF.R.S32.HI R11, RZ, 0x1f, R8 ;  /* 0x0000001fff0b7819 */ /* 0x000fe40000011408 */
[----:B------:R-:W-:Y:S02]  /*0d00*/  LOP3.LUT R3, R23, 0xfffffff8, RZ, 0xc0, !PT ;  /* 0xfffffff817037812 */ /* 0x000fe400078ec0ff */
[----:B------:R-:W-:Y:S02]  /*0d10*/  LEA.HI R11, R11, R10, RZ, 0x3 ;  /* 0x0000000a0b0b7211 */ /* 0x000fe400078f18ff */
[----:B------:R-:W-:Y:S01]  /*0d20*/  LOP3.LUT R0, R0, 0x3fffffe, RZ, 0xc0, !PT ;  /* 0x03fffffe00007812 */ /* 0x000fe200078ec0ff */
[----:B------:R-:W-:Y:S01]  /*0d30*/  IMAD.IADD R12, R6, 0x1, -R3 ;  /* 0x00000001060c7824 */ /* 0x000fe200078e0a03 */
[----:B------:R-:W-:Y:S01]  /*0d40*/  LOP3.LUT R11, R11, 0xfffffff8, RZ, 0xc0, !PT ;  /* 0xfffffff80b0b7812 */ /* 0x000fe200078ec0ff */
[----:B------:R-:W-:Y:S01]  /*0d50*/  IMAD R3, R2, 0x8, R9 ;  /* 0x0000000802037824 */ /* 0x000fe200078e0209 */
[----:B------:R-:W-:Y:S01]  /*0d60*/  SHF.R.S32.HI R23, RZ, 0x3, R23 ;  /* 0x00000003ff177819 */ /* 0x000fe20000011417 */
[----:B------:R-:W-:Y:S01]  /*0d70*/  IMAD.IADD R0, R5, 0x1, -R0 ;  /* 0x0000000105007824 */ /* 0x000fe200078e0a00 */
[----:B------:R-:W-:Y:S01]  /*0d80*/  LEA.HI R7, R7, R28, RZ, 0x5 ;  /* 0x0000001c07077211 */ /* 0x000fe200078f28ff */
[----:B------:R-:W-:Y:S01]  /*0d90*/  IMAD.IADD R10, R10, 0x1, -R11 ;  /* 0x000000010a0a7824 */ /* 0x000fe200078e0a0b */
[----:B------:R-:W-:Y:S01]  /*0da0*/  STL [R1+0x44], R12 ;  /* 0x0000440c01007387 */ /* 0x000fe20000100800 */
[----:B------:R-:W-:Y:S01]  /*0db0*/  VIADD R5, R23, 0x60 ;  /* 0x0000006017057836 */ /* 0x000fe20000000000 */
[----:B------:R-:W-:Y:S01]  /*0dc0*/  SHF.R.S32.HI R7, RZ, 0x5, R7 ;  /* 0x00000005ff077819 */ /* 0x000fe20000011407 */
[C---:B------:R-:W-:Y:S01]  /*0dd0*/  IMAD.SHL.U32 R200, R12.reuse, 0x4, RZ ;  /* 0x000000040cc87824 */ /* 0x040fe200078e00ff */
[----:B------:R0:W-:Y:S01]  /*0de0*/  STL [R1+0xa0], R3 ;  /* 0x0000a00301007387 */ /* 0x0001e20000100800 */
[----:B------:R-:W-:Y:S01]  /*0df0*/  LEA.HI R2, R13, R13, RZ, 0x1 ;  /* 0x0000000d0d027211 */ /* 0x000fe200078f08ff */
[----:B------:R-:W-:Y:S01]  /*0e00*/  IMAD.SHL.U32 R18, R12, 0x8, RZ ;  /* 0x000000080c127824 */ /* 0x000fe200078e00ff */
[----:B------:R-:W-:Y:S01]  /*0e10*/  LEA R7, R7, R10, 0x4 ;  /* 0x0000000a07077211 */ /* 0x000fe200078e20ff */
[----:B------:R-:W-:Y:S01]  /*0e20*/  VIADD R233, R200, 0x40 ;  /* 0x00000040c8e97836 */ /* 0x000fe20000000000 */
[----:B------:R-:W-:Y:S01]  /*0e30*/  SHF.R.S32.HI R10, RZ, 0x1f, R5 ;  /* 0x0000001fff0a7819 */ /* 0x000fe20000011405 */
[C---:B------:R-:W-:Y:S01]  /*0e40*/  IMAD.SHL.U32 R32, R23.reuse, 0x40, RZ ;  /* 0x0000004017207824 */ /* 0x040fe200078e00ff */
[----:B------:R-:W-:Y:S01]  /*0e50*/  LOP3.LUT R2, R2, 0x1ffffffe, RZ, 0xc0, !PT ;  /* 0x1ffffffe02027812 */ /* 0x000fe200078ec0ff */
[----:B------:R-:W-:Y:S01]  /*0e60*/  IMAD.IADD R226, R200, 0x1, R233 ;  /* 0x00000001c8e27824 */ /* 0x000fe200078e02e9 */
[----:B------:R-:W-:Y:S01]  /*0e70*/  LEA.HI R10, R10, R5, RZ, 0x3 ;  /* 0x000000050a0a7211 */ /* 0x000fe200078f18ff */
[C---:B0-----:R-:W-:Y:S01]  /*0e80*/  VIADD R3, R23.reuse, 0x40 ;  /* 0x0000004017037836 */ /* 0x041fe20000000000 */
[----:B------:R-:W-:Y:S01]  /*0e90*/  IADD3 R24, R23, 0x20, RZ ;  /* 0x0000002017187810 */ /* 0x000fe20007ffe0ff */
[----:B------:R-:W-:Y:S01]  /*0ea0*/  IMAD.SHL.U32 R5, R5, 0x40, RZ ;  /* 0x0000004005057824 */ /* 0x000fe200078e00ff */
[----:B------:R-:W-:Y:S01]  /*0eb0*/  SHF.R.S32.HI R9, RZ, 0x1f, R226 ;  /* 0x0000001fff097819 */ /* 0x000fe200000114e2 */
[----:B------:R-:W-:Y:S01]  /*0ec0*/  IMAD.IADD R2, R13, 0x1, -R2 ;  /* 0x000000010d027824 */ /* 0x000fe200078e0a02 */
[----:B------:R-:W-:Y:S01]  /*0ed0*/  SHF.R.S32.HI R6, RZ, 0x1f, R3 ;  /* 0x0000001fff067819 */ /* 0x000fe20000011403 */
[----:B------:R-:W-:Y:S01]  /*0ee0*/  IMAD.SHL.U32 R14, R10, 0x40, RZ ;  /* 0x000000400a0e7824 */ /* 0x000fe200078e00ff */
[----:B------:R-:W-:Y:S01]  /*0ef0*/  LOP3.LUT R13, R5, 0x1c0, RZ, 0xc0, !PT ;  /* 0x000001c0050d7812 */ /* 0x000fe200078ec0ff */
[----:B------:R-:W-:Y:S01]  /*0f00*/  IMAD R21, R0, 0x40, R7 ;  /* 0x0000004000157824 */ /* 0x000fe200078e0207 */
[----:B------:R-:W-:Y:S01]  /*0f10*/  LEA.HI R6, R6, R3, RZ, 0x3 ;  /* 0x0000000306067211 */ /* 0x000fe200078f18ff */
[----:B------:R-:W-:Y:S01]  /*0f20*/  IMAD.SHL.U32 R3, R3, 0x40, RZ ;  /* 0x0000004003037824 */ /* 0x000fe200078e00ff */
[----:B------:R-:W-:Y:S01]  /*0f30*/  LOP3.LUT R30, R4, 0xfffffe00, RZ, 0xc0, !PT ;  /* 0xfffffe00041e7812 */ /* 0x000fe200078ec0ff */
[----:B------:R-:W-:Y:S01]  /*0f40*/  IMAD.SHL.U32 R0, R24, 0x40, RZ ;  /* 0x0000004018007824 */ /* 0x000fe200078e00ff */
[----:B------:R-:W-:Y:S01]  /*0f50*/  SHF.R.U32.HI R15, RZ, 0x3, R13 ;  /* 0x00000003ff0f7819 */ /* 0x000fe2000001160d */
[----:B------:R-:W-:Y:S01]  /*0f60*/  IMAD.SHL.U32 R5, R6, 0x40, RZ ;  /* 0x0000004006057824 */ /* 0x000fe200078e00ff */
[CC--:B------:R-:W-:Y:S01]  /*0f70*/  LEA.HI R6, R9.reuse, R226.reuse, RZ, 0x3 ;  /* 0x000000e209067211 */ /* 0x0c0fe200078f18ff */
[----:B------:R-:W-:Y:S01]  /*0f80*/  STL [R1+0x9c], R21 ;  /* 0x00009c1501007387 */ /* 0x000fe20000100800 */
[----:B------:R-:W-:Y:S01]  /*0f90*/  LEA.HI R9, R9, R226, RZ, 0x6 ;  /* 0x000000e209097211 */ /* 0x000fe200078f30ff */
[C---:B------:R-:W-:Y:S01]  /*0fa0*/  VIADD R234, R200.reuse, 0x20 ;  /* 0x00000020c8ea7836 */ /* 0x040fe20000000000 */
[----:B------:R-:W-:Y:S01]  /*0fb0*/  LOP3.LUT R10, R5, 0xfffffe00, RZ, 0xc0, !PT ;  /* 0xfffffe00050a7812 */ /* 0x000fe200078ec0ff */
[----:B------:R-:W-:Y:S01]  /*0fc0*/  STL [R1+0x28], R30 ;  /* 0x0000281e01007387 */ /* 0x000fe20000100800 */
[----:B------:R-:W-:Y:S01]  /*0fd0*/  SHF.R.S32.HI R5, RZ, 0x1f, R24 ;  /* 0x0000001fff057819 */ /* 0x000fe20000011418 */
[----:B------:R-:W-:Y:S01]  /*0fe0*/  IMAD.SHL.U32 R9, R9, 0x80, RZ ;  /* 0x0000008009097824 */ /* 0x000fe200078e00ff */
[----:B------:R-:W-:Y:S01]  /*0ff0*/  LOP3.LUT R3, R3, 0x1c0, RZ, 0xc0, !PT ;  /* 0x000001c003037812 */ /* 0x000fe200078ec0ff */
[----:B------:R-:W-:Y:S01]  /*1000*/  VIADD R235, R200, 0x60 ;  /* 0x00000060c8eb7836 */ /* 0x000fe20000000000 */
[----:B------:R-:W-:-:S02]  /*1010*/  LEA.HI R5, R5, R24, RZ, 0x3 ;  /* 0x0000001805057211 */ /* 0x000fc400078f18ff */
[----:B------:R-:W-:Y:S02]  /*1020*/  LOP3.LUT R29, R0, 0x1c0, RZ, 0xc0, !PT ;  /* 0x000001c0001d7812 */ /* 0x000fe400078ec0ff */
[----:B------:R-:W-:Y:S01]  /*1030*/  SHF.R.U32.HI R11, RZ, 0x3, R3 ;  /* 0x00000003ff0b7819 */ /* 0x000fe20000011603 */
[----:B------:R-:W-:Y:S01]  /*1040*/  IMAD.SHL.U32 R5, R5, 0x40, RZ ;  /* 0x0000004005057824 */ /* 0x000fe200078e00ff */
[----:B------:R-:W-:Y:S02]  /*1050*/  LOP3.LUT R12, R3, 0x38, R18, 0xf8, !PT ;  /* 0x00000038030c7812 */ /* 0x000fe400078ef812 */
[----:B------:R-:W-:Y:S02]  /*1060*/  SHF.R.U32.HI R24, RZ, 0x3, R29 ;  /* 0x00000003ff187819 */ /* 0x000fe4000001161d */
[----:B------:R-:W-:Y:S02]  /*1070*/  LOP3.LUT R4, R29, 0x38, R6, 0xf8, !PT ;  /* 0x000000381d047812 */ /* 0x000fe400078ef806 */
[----:B------:R-:W-:-:S02]  /*1080*/  LOP3.LUT R17, R13, 0x38, R18, 0xf8, !PT ;  /* 0x000000380d117812 */ /* 0x000fc400078ef812 */
[--C-:B------:R-:W-:Y:S02]  /*1090*/  LOP3.LUT R22, R13, 0x38, R6.reuse, 0xf8, !PT ;  /* 0x000000380d167812 */ /* 0x100fe400078ef806 */
[----:B------:R-:W-:Y:S02]  /*10a0*/  LOP3.LUT R13, R10, R12, R11, 0xf6, !PT ;  /* 0x0000000c0a0d7212 */ /* 0x000fe400078ef60b */
[----:B------:R-:W-:Y:S02]  /*10b0*/  LOP3.LUT R9, R9, 0xffffe000, RZ, 0xc0, !PT ;  /* 0xffffe00009097812 */ /* 0x000fe400078ec0ff */
[----:B------:R-:W-:Y:S02]  /*10c0*/  LOP3.LUT R12, R5, 0xfffffe00, RZ, 0xc0, !PT ;  /* 0xfffffe00050c7812 */ /* 0x000fe400078ec0ff */
[----:B------:R-:W-:Y:S02]  /*10d0*/  LOP3.LUT R4, R4, R24, RZ, 0x3c, !PT ;  /* 0x0000001804047212 */ /* 0x000fe400078e3cff */
[----:B------:R-:W-:Y:S01]  /*10e0*/  LOP3.LUT R20, R3, 0x38, R6, 0xf8, !PT ;  /* 0x0000003803147812 */ /* 0x000fe200078ef806 */
[----:B------:R-:W-:Y:S01]  /*10f0*/  STL [R1+0x24], R12 ;  /* 0x0000240c01007387 */ /* 0x000fe20000100800 */
[----:B------:R-:W-:-:S02]  /*1100*/  LOP3.LUT R3, R32, 0x1c0, RZ, 0xc0, !PT ;  /* 0x000001c020037812 */ /* 0x000fc400078ec0ff */
[----:B------:R-:W-:Y:S01]  /*1110*/  LOP3.LUT R14, R14, 0xfffffe00, RZ, 0xc0, !PT ;  /* 0xfffffe000e0e7812 */ /* 0x000fe200078ec0ff */
[----:B------:R-:W-:Y:S01]  /*1120*/  STL [R1+0x54], RZ ;  /* 0x000054ff01007387 */ /* 0x000fe20000100800 */
[----:B------:R-:W-:Y:S01]  /*1130*/  IADD3 R5, R4, R9, R12 ;  /* 0x0000000904057210 */ /* 0x000fe20007ffe00c */
[----:B------:R-:W-:Y:S01]  /*1140*/  IMAD.U32 R4, RZ, RZ, UR4 ;  /* 0x00000004ff047e24 */ /* 0x000fe2000f8e00ff */
[----:B------:R-:W-:Y:S02]  /*1150*/  LOP3.LUT R22, R22, R15, RZ, 0x3c, !PT ;  /* 0x0000000f16167212 */ /* 0x000fe400078e3cff */
[----:B------:R-:W-:Y:S02]  /*1160*/  LOP3.LUT R20, R20, R11, RZ, 0x3c, !PT ;  /* 0x0000000b14147212 */ /* 0x000fe400078e3cff */
[----:B------:R-:W-:Y:S01]  /*1170*/  SHF.R.U32.HI R31, RZ, 0x3, R3 ;  /* 0x00000003ff1f7819 */ /* 0x000fe20000011603 */
[----:B------:R0:W-:Y:S01]  /*1180*/  STL [R1+0x20], R4 ;  /* 0x0000200401007387 */ /* 0x0001e20000100800 */
[----:B------:R-:W-:-:S02]  /*1190*/  LOP3.LUT R11, R14, R17, R15, 0xf6, !PT ;  /* 0x000000110e0b7212 */ /* 0x000fc400078ef60f */
[----:B------:R-:W-:Y:S02]  /*11a0*/  LOP3.LUT R3, R3, 0x38, R18, 0xf8, !PT ;  /* 0x0000003803037812 */ /* 0x000fe400078ef812 */
[-C--:B------:R-:W-:Y:S01]  /*11b0*/  IADD3 R15, R22, R9.reuse, R14 ;  /* 0x00000009160f7210 */ /* 0x080fe20007ffe00e */
[----:B------:R-:W-:Y:S01]  /*11c0*/  VIADD R14, R18, 0x80 ;  /* 0x00000080120e7836 */ /* 0x000fe20000000000 */
[----:B------:R-:W-:Y:S01]  /*11d0*/  LOP3.LUT R0, R6, 0x38, RZ, 0xc0, !PT ;  /* 0x0000003806007812 */ /* 0x000fe200078ec0ff */
[----:B------:R-:W-:Y:S01]  /*11e0*/  IMAD.MOV.U32 R22, RZ, RZ, RZ ;  /* 0x000000ffff167224 */ /* 0x000fe200078e00ff */
[----:B------:R-:W-:Y:S01]  /*11f0*/  IADD3 R7, R20, R9, R10 ;  /* 0x0000000914077210 */ /* 0x000fe20007ffe00a */
[----:B------:R-:W-:Y:S01]  /*1200*/  VIADD R10, R18, 0xc0 ;  /* 0x000000c0120a7836 */ /* 0x000fe20000000000 */
[----:B0-----:R-:W-:Y:S01]  /*1210*/  SHF.R.S32.HI R4, RZ, 0x1f, R23 ;  /* 0x0000001fff047819 */ /* 0x001fe20000011417 */
[----:B------:R0:W-:Y:S01]  /*1220*/  STL [R1+0xc], R14 ;  /* 0x00000c0e01007387 */ /* 0x0001e20000100800 */
[----:B------:R-:W-:-:S02]  /*1230*/  LOP3.LUT R4, R30, R3, R31, 0xf6, !PT ;  /* 0x000000031e047212 */ /* 0x000fc400078ef61f */
[----:B------:R-:W-:Y:S01]  /*1240*/  SHF.R.S32.HI R20, RZ, 0x1f, R234 ;  /* 0x0000001fff147819 */ /* 0x000fe200000114ea */
[----:B------:R1:W-:Y:S01]  /*1250*/  STL [R1+0x10], R10 ;  /* 0x0000100a01007387 */ /* 0x0003e20000100800 */
[----:B------:R-:W-:Y:S02]  /*1260*/  LOP3.LUT R0, R0, 0x1c0, R32, 0xf8, !PT ;  /* 0x000001c000007812 */ /* 0x000fe400078ef820 */
[----:B------:R-:W-:Y:S01]  /*1270*/  LOP3.LUT R8, R8, 0x7ffffffc, RZ, 0xc0, !PT ;  /* 0x7ffffffc08087812 */ /* 0x000fe200078ec0ff */
[----:B------:R-:W-:Y:S01]  /*1280*/  STL [R1+0x3c], R4 ;  /* 0x00003c0401007387 */ /* 0x000fe20000100800 */
[----:B------:R-:W-:Y:S02]  /*1290*/  LOP3.LUT R3, R29, 0x38, R18, 0xf8, !PT ;  /* 0x000000381d037812 */ /* 0x000fe400078ef812 */
[----:B------:R-:W-:Y:S01]  /*12a0*/  LOP3.LUT R0, R0, R31, RZ, 0x3c, !PT ;  /* 0x0000001f00007212 */ /* 0x000fe200078e3cff */
[----:B------:R2:W-:Y:S01]  /*12b0*/  STL [R1+0x74], R20 ;  /* 0x0000741401007387 */ /* 0x0005e20000100800 */
[----:B------:R-:W-:Y:S01]  /*12c0*/  SHF.R.S32.HI R29, RZ, 0x1f, R233 ;  /* 0x0000001fff1d7819 */ /* 0x000fe200000114e9 */
[----:B------:R-:W-:Y:S01]  /*12d0*/  IMAD.IADD R8, R28, 0x1, -R8 ;  /* 0x000000011c087824 */ /* 0x000fe200078e0a08 */
[----:B0-----:R-:W-:-:S02]  /*12e0*/  SHF.R.S32.HI R14, RZ, 0x1f, R14 ;  /* 0x0000001fff0e7819 */ /* 0x001fc4000001140e */
[----:B-1----:R-:W-:Y:S01]  /*12f0*/  SHF.R.S32.HI R10, RZ, 0x1f, R10 ;  /* 0x0000001fff0a7819 */ /* 0x002fe2000001140a */
[----:B------:R-:W-:Y:S01]  /*1300*/  STL [R1+0x70], R29 ;  /* 0x0000701d01007387 */ /* 0x000fe20000100800 */
[----:B------:R-:W-:Y:S01]  /*1310*/  IADD3 R9, R0, R9, R30 ;  /* 0x0000000900097210 */ /* 0x000fe20007ffe01e */
[----:B------:R-:W-:Y:S01]  /*1320*/  VIADD R0, R16, 0x10400 ;  /* 0x0001040010007836 */ /* 0x000fe20000000000 */
[----:B------:R-:W-:Y:S02]  /*1330*/  LOP3.LUT R3, R12, R3, R24, 0xf6, !PT ;  /* 0x000000030c037212 */ /* 0x000fe400078ef618 */
[----:B--2---:R-:W-:Y:S01]  /*1340*/  SHF.R.S32.HI R20, RZ, 0x1f, R235 ;  /* 0x0000001fff147819 */ /* 0x004fe200000114eb */
[--C-:B------:R-:W-:Y:S01]  /*1350*/  IMAD R5, R5, 0x2, R0.reuse ;  /* 0x0000000205057824 */ /* 0x100fe200078e0200 */
[----:B------:R-:W-:Y:S01]  /*1360*/  SHF.L.U32 R229, R8, 0x1, RZ ;  /* 0x0000000108e57819 */ /* 0x000fe200000006ff */
[--C-:B------:R-:W-:Y:S01]  /*1370*/  IMAD R8, R11, 0x2, R0.reuse ;  /* 0x000000020b087824 */ /* 0x100fe200078e0200 */
[----:B------:R-:W-:Y:S01]  /*1380*/  LOP3.LUT R43, R6, 0xfffffff8, RZ, 0xc0, !PT ;  /* 0xfffffff8062b7812 */ /* 0x000fe200078ec0ff */
[----:B------:R-:W-:Y:S01]  /*1390*/  STL [R1+0x6c], R20 ;  /* 0x00006c1401007387 */ /* 0x000fe20000100800 */
[--C-:B------:R-:W-:Y:S01]  /*13a0*/  IMAD R3, R3, 0x2, R0.reuse ;  /* 0x0000000203037824 */ /* 0x100fe200078e0200 */
[----:B------:R-:W-:Y:S01]  /*13b0*/  IADD3 R42, R229, 0x8, RZ ;  /* 0x00000008e52a7810 */ /* 0x000fe20007ffe0ff */
[----:B------:R-:W-:Y:S01]  /*13c0*/  IMAD R7, R7, 0x2, R0 ;  /* 0x0000000207077824 */ /* 0x000fe200078e0200 */
[----:B------:R0:W-:Y:S01]  /*13d0*/  STL [R1+0x64], R14 ;  /* 0x0000640e01007387 */ /* 0x0001e20000100800 */
[C---:B------:R-:W-:Y:S01]  /*13e0*/  VIADD R41, R229.reuse, 0x10 ;  /* 0x00000010e5297836 */ /* 0x040fe20000000000 */
[----:B------:R-:W-:Y:S01]  /*13f0*/  SHF.R.S32.HI R44, RZ, 0x1f, R43 ;  /* 0x0000001fff2c7819 */ /* 0x000fe2000001142b */
[C---:B------:R-:W-:Y:S01]  /*1400*/  VIADD R40, R229.reuse, 0x18 ;  /* 0x00000018e5287836 */ /* 0x040fe20000000000 */
[----:B------:R1:W-:Y:S01]  /*1410*/  STL [R1+0x60], R10 ;  /* 0x0000600a01007387 */ /* 0x0003e20000100800 */
[C---:B------:R-:W-:Y:S01]  /*1420*/  VIADD R39, R229.reuse, 0x20 ;  /* 0x00000020e5277836 */ /* 0x040fe20000000000 */
[C---:B------:R-:W-:Y:S01]  /*1430*/  IADD3 R33, R229.reuse, 0x50, RZ ;  /* 0x00000050e5217810 */ /* 0x040fe20007ffe0ff */
[C---:B------:R-:W-:Y:S01]  /*1440*/  VIADD R38, R229.reuse, 0x28 ;  /* 0x00000028e5267836 */ /* 0x040fe20000000000 */
[----:B------:R-:W-:Y:S01]  /*1450*/  MOV R17, RZ ;  /* 0x000000ff00117202 */ /* 0x000fe20000000f00 */
[C---:B------:R-:W-:Y:S01]  /*1460*/  VIADD R37, R229.reuse, 0x30 ;  /* 0x00000030e5257836 */ /* 0x040fe20000000000 */
[C---:B0-----:R-:W-:Y:S01]  /*1470*/  IADD3 R14, R229.reuse, 0x98, RZ ;  /* 0x00000098e50e7810 */ /* 0x041fe20007ffe0ff */
[C---:B------:R-:W-:Y:S01]  /*1480*/  VIADD R36, R229.reuse, 0x38 ;  /* 0x00000038e5247836 */ /* 0x040fe20000000000 */
[----:B------:R-:W-:Y:S01]  /*1490*/  SHF.R.S32.HI R19, RZ, 0x1f, R18 ;  /* 0x0000001fff137819 */ /* 0x000fe20000011412 */
[----:B------:R-:W-:-:S02]  /*14a0*/  VIADD R35, R229, 0x40 ;  /* 0x00000040e5237836 */ /* 0x000fc40000000000 */
[----:B-1----:R-:W-:Y:S02]  /*14b0*/  IMAD R10, R13, 0x2, R0 ;  /* 0x000000020d0a7824 */ /* 0x002fe400078e0200 */
[C---:B------:R-:W-:Y:S02]  /*14c0*/  VIADD R34, R229.reuse, 0x48 ;  /* 0x00000048e5227836 */ /* 0x040fe40000000000 */
[C---:B------:R-:W-:Y:S01]  /*14d0*/  VIADD R32, R229.reuse, 0x58 ;  /* 0x00000058e5207836 */ /* 0x040fe20000000000 */
[----:B------:R-:W-:Y:S01]  /*14e0*/  STL [R1+0x8c], R10 ;  /* 0x00008c0a01007387 */ /* 0x000fe20000100800 */
[C---:B------:R-:W-:Y:S02]  /*14f0*/  VIADD R31, R229.reuse, 0x60 ;  /* 0x00000060e51f7836 */ /* 0x040fe40000000000 */
[C---:B------:R-:W-:Y:S01]  /*1500*/  VIADD R30, R229.reuse, 0x68 ;  /* 0x00000068e51e7836 */ /* 0x040fe20000000000 */
[----:B------:R-:W-:Y:S01]  /*1510*/  STL [R1+0x84], R8 ;  /* 0x0000840801007387 */ /* 0x000fe20000100800 */
[----:B------:R-:W-:-:S02]  /*1520*/  VIADD R29, R229, 0x70 ;  /* 0x00000070e51d7836 */ /* 0x000fc40000000000 */
[C---:B------:R-:W-:Y:S01]  /*1530*/  VIADD R28, R229.reuse, 0x78 ;  /* 0x00000078e51c7836 */ /* 0x040fe20000000000 */
[----:B------:R0:W-:Y:S01]  /*1540*/  STL [R1+0x94], R3 ;  /* 0x0000940301007387 */ /* 0x0001e20000100800 */
[C---:B------:R-:W-:Y:S02]  /*1550*/  VIADD R24, R229.reuse, 0x80 ;  /* 0x00000080e5187836 */ /* 0x040fe40000000000 */
[C---:B------:R-:W-:Y:S01]  /*1560*/  VIADD R20, R229.reuse, 0x88 ;  /* 0x00000088e5147836 */ /* 0x040fe20000000000 */
[----:B------:R1:W-:Y:S01]  /*1570*/  STL [R1+0x90], R5 ;  /* 0x0000900501007387 */ /* 0x0003e20000100800 */
[C---:B------:R-:W-:Y:S02]  /*1580*/  VIADD R13, R229.reuse, 0xa0 ;  /* 0x000000a0e50d7836 */ /* 0x040fe40000000000 */
[C---:B------:R-:W-:Y:S01]  /*1590*/  VIADD R12, R229.reuse, 0xa8 ;  /* 0x000000a8e50c7836 */ /* 0x040fe20000000000 */
[----:B------:R2:W-:Y:S01]  /*15a0*/  STL [R1+0x88], R7 ;  /* 0x0000880701007387 */ /* 0x0005e20000100800 */
[----:B------:R-:W-:-:S02]  /*15b0*/  VIADD R11, R229, 0xb0 ;  /* 0x000000b0e50b7836 */ /* 0x000fc40000000000 */
[--C-:B0-----:R-:W-:Y:S02]  /*15c0*/  IMAD R3, R15, 0x2, R0.reuse ;  /* 0x000000020f037824 */ /* 0x101fe400078e0200 */
[----:B------:R-:W-:Y:S02]  /*15d0*/  VIADD R15, R229, 0x90 ;  /* 0x00000090e50f7836 */ /* 0x000fe40000000000 */
[--C-:B-1----:R-:W-:Y:S01]  /*15e0*/  IMAD R5, R9, 0x2, R0.reuse ;  /* 0x0000000209057824 */ /* 0x102fe200078e0200 */
[----:B------:R0:W-:Y:S01]  /*15f0*/  STL [R1+0x80], R3 ;  /* 0x0000800301007387 */ /* 0x0001e20000100800 */
[----:B------:R-:W-:Y:S02]  /*1600*/  IMAD R0, R4, 0x2, R0 ;  /* 0x0000000204007824 */ /* 0x000fe400078e0200 */
[C---:B------:R-:W-:Y:S01]  /*1610*/  VIADD R10, R229.reuse, 0xb8 ;  /* 0x000000b8e50a7836 */ /* 0x040fe20000000000 */
[----:B------:R1:W-:Y:S01]  /*1620*/  STL [R1+0x98], R5 ;  /* 0x0000980501007387 */ /* 0x0003e20000100800 */
[----:B------:R-:W-:-:S02]  /*1630*/  VIADD R9, R229, 0xc0 ;  /* 0x000000c0e5097836 */ /* 0x000fc40000000000 */
[C---:B------:R-:W-:Y:S01]  /*1640*/  VIADD R8, R229.reuse, 0xc8 ;  /* 0x000000c8e5087836 */ /* 0x040fe20000000000 */
[----:B------:R3:W-:Y:S01]  /*1650*/  STL [R1+0x30], R0 ;  /* 0x0000300001007387 */ /* 0x0007e20000100800 */
[C---:B--2---:R-:W-:Y:S01]  /*1660*/  VIADD R7, R229.reuse, 0xd0 ;  /* 0x000000d0e5077836 */ /* 0x044fe20000000000 */
[----:B0-----:R-:W-:Y:S01]  /*1670*/  SHF.R.S32.HI R3, RZ, 0x3, R6 ;  /* 0x00000003ff037819 */ /* 0x001fe20000011406 */
[C---:B------:R-:W-:Y:S02]  /*1680*/  VIADD R6, R229.reuse, 0xd8 ;  /* 0x000000d8e5067836 */ /* 0x040fe40000000000 */
[C---:B------:R-:W-:Y:S01]  /*1690*/  VIADD R4, R229.reuse, 0xe8 ;  /* 0x000000e8e5047836 */ /* 0x040fe20000000000 */
[----:B-1----:R-:W-:Y:S01]  /*16a0*/  IADD3 R5, R229, 0xe0, RZ ;  /* 0x000000e0e5057810 */ /* 0x002fe20007ffe0ff */
[----:B------:R0:W-:Y:S01]  /*16b0*/  STL [R1+0x48], R3 ;  /* 0x0000480301007387 */ /* 0x0001e20000100800 */
[----:B---3--:R-:W-:-:S03]  /*16c0*/  SHF.R.S32.HI R0, RZ, 0x1f, R229 ;  /* 0x0000001fff007819 */ /* 0x008fc600000114e5 */
[----:B------:R1:W-:Y:S01]  /*16d0*/  STL [R1+0x5c], R43 ;  /* 0x00005c2b01007387 */ /* 0x0003e20000100800 */
[----:B------:R-:W-:-:S03]  /*16e0*/  VIADD R0, R229, 0xf8 ;  /* 0x000000f8e5007836 */ /* 0x000fc60000000000 */
[----:B------:R2:W-:Y:S01]  /*16f0*/  STL [R1+0x78], R44 ;  /* 0x0000782c01007387 */ /* 0x0005e20000100800 */
[----:B0-----:R-:W-:Y:S01]  /*1700*/  VIADD R3, R229, 0xf0 ;  /* 0x000000f0e5037836 */ /* 0x001fe20000000000 */
[----:B-1----:R-:W-:Y:S02]  /*1710*/  SHF.R.S32.HI R43, RZ, 0x1f, R42 ;  /* 0x0000001fff2b7819 */ /* 0x002fe4000001142a */
        /* <DEDUP_REMOVED lines=29> */
[----:B------:R-:W-:Y:S01]  /*18f0*/  SHF.R.S32.HI R3, RZ, 0x1f, R0 ;  /* 0x0000001fff037819 */ /* 0x000fe20000011400 */
[----:B------:R-:W-:-:S05]  /*1900*/  IMAD R0, R2, 0x8, R21 ;  /* 0x0000000802007824 */ /* 0x000fca00078e0215 */
[----:B------:R2:W-:Y:S02]  /*1910*/  STL [R1+0x34], R0 ;  /* 0x0000340001007387 */ /* 0x0005e40000100800 */
.L_x_1826:
[----:B------:R-:W-:Y:S01]  /*1920*/  ULDC.64 UR4, c[0x0][0xa28] ;  /* 0x00028a0000047ab9 */ /* 0x000fe20000000a00 */
[----:B0--3--:R-:W0:Y:S01]  /*1930*/  LDC.64 R4, c[0x0][0xa08] ;  /* 0x00028200ff047b82 */ /* 0x009e220000000a00 */
[----:B------:R-:W-:Y:S01]  /*1940*/  ISETP.NE.U32.AND P0, PT, RZ, UR4, PT ;  /* 0x00000004ff007c0c */ /* 0x000fe2000bf05070 */
[----:B-1----:R-:W-:Y:S01]  /*1950*/  IMAD.MOV.U32 R8, RZ, RZ, RZ ;  /* 0x000000ffff087224 */ /* 0x002fe200078e00ff */
[----:B------:R-:W-:Y:S01]  /*1960*/  ULDC.64 UR6, c[0x0][0x208] ;  /* 0x0000820000067ab9 */ /* 0x000fe20000000a00 */
[----:B------:R-:W-:Y:S01]  /*1970*/  IMAD.MOV.U32 R28, RZ, RZ, RZ ;  /* 0x000000ffff1c7224 */ /* 0x000fe200078e00ff */
[----:B------:R-:W-:Y:S01]  /*1980*/  ISETP.NE.AND.EX P0, PT, RZ, UR5, PT, P0 ;  /* 0x00000005ff007c0c */ /* 0x000fe2000bf05300 */
[----:B------:R-:W-:Y:S02]  /*1990*/  ULDC.64 UR4, c[0x0][0xa18] ;  /* 0x0002860000047ab9 */ /* 0x000fe40000000a00 */
[----:B------:R-:W-:-:S04]  /*19a0*/  ISETP.NE.U32.AND P1, PT, RZ, UR4, PT ;  /* 0x00000004ff007c0c */ /* 0x000fc8000bf25070 */
[----:B------:R-:W-:Y:S01]  /*19b0*/  ISETP.NE.AND.EX P1, PT, RZ, UR5, PT, P1 ;  /* 0x00000005ff007c0c */ /* 0x000fe2000bf25310 */
[----:B------:R-:W-:Y:S02]  /*19c0*/  ULDC.64 UR4, c[0x0][0xa08] ;  /* 0x0002820000047ab9 */ /* 0x000fe40000000a00 */
[----:B------:R-:W-:-:S03]  /*19d0*/  ISETP.NE.U32.AND P3, PT, RZ, UR4, PT ;  /* 0x00000004ff007c0c */ /* 0x000fc6000bf65070 */
[----:B------:R-:W1:Y:S01]  /*19e0*/  @P0 LDC.64 R6, c[0x0][0xa28] ;  /* 0x00028a00ff060b82 */ /* 0x000e620000000a00 */
[----:B------:R-:W-:Y:S02]  /*19f0*/  LOP3.LUT R30, R26, 0xffff, RZ, 0xc0, !PT ;  /* 0x0000ffff1a1e7812 */ /* 0x000fe400078ec0ff */
[----:B------:R-:W-:Y:S01]  /*1a00*/  ISETP.NE.AND.EX P3, PT, RZ, UR5, PT, P3 ;  /* 0x00000005ff007c0c */ /* 0x000fe2000bf65330 */
[----:B------:R3:W-:Y:S01]  /*1a10*/  STL [R1+0x50], R27 ;  /* 0x0000501b01007387 */ /* 0x0007e20000100800 */
[----:B0-----:R-:W-:-:S03]  /*1a20*/  IMAD.WIDE R4, R27, 0x4, R4 ;  /* 0x000000041b047825 */ /* 0x001fc600078e0204 */
[----:B----4-:R-:W0:Y:S01]  /*1a30*/  @P1 LDC.64 R2, c[0x0][0xa18] ;  /* 0x00028600ff021b82 */ /* 0x010e220000000a00 */
[----:B------:R-:W-:Y:S01]  /*1a40*/  ULDC UR4, c[0x0][0x288] ;  /* 0x0000a20000047ab9 */ /* 0x000fe20000000800 */
[----:B------:R3:W-:Y:S01]  /*1a50*/  STL [R1+0x40], R30 ;  /* 0x0000401e01007387 */ /* 0x0007e20000100800 */
[----:B------:R-:W-:Y:S01]  /*1a60*/  IMAD.U32 R220, RZ, RZ, UR4 ;  /* 0x00000004ffdc7e24 */ /* 0x000fe2000f8e00ff */
[----:B------:R-:W-:Y:S02]  /*1a70*/  ULDC.64 UR4, c[0x0][0x418] ;  /* 0x0001060000047ab9 */ /* 0x000fe40000000a00 */
[----:B------:R-:W-:Y:S02]  /*1a80*/  UISETP.NE.U32.AND UP0, UPT, UR4, URZ, UPT ;  /* 0x0000003f0400728c */ /* 0x000fe4000bf05070 */
[----:B-----5:R-:W5:Y:S01]  /*1a90*/  @P3 LDG.E R28, desc[UR6][R4.64] ;  /* 0x00000006041c3981 */ /* 0x020f62000c1e1900 */
[----:B------:R-:W-:Y:S01]  /*1aa0*/  ULDC UR4, c[0x0][0x424] ;  /* 0x0001090000047ab9 */ /* 0x000fe20000000800 */
[----:B------:R-:W-:Y:S01]  /*1ab0*/  UISETP.NE.AND.EX UP0, UPT, UR5, URZ, UPT, UP0 ;  /* 0x0000003f0500728c */ /* 0x000fe2000bf05300 */
[----:B--2---:R-:W-:-:S02]  /*1ac0*/  LOP3.LUT R0, R26, 0xff0000, RZ, 0xc0, !PT ;  /* 0x00ff00001a007812 */ /* 0x004fc400078ec0ff */
[----:B------:R-:W-:Y:S01]  /*1ad0*/  ULDC UR5, c[0x0][0x2f0] ;  /* 0x0000bc0000057ab9 */ /* 0x000fe20000000800 */
[----:B-1----:R-:W-:Y:S01]  /*1ae0*/  @P0 IMAD.WIDE R6, R27, 0x4, R6 ;  /* 0x000000041b060825 */ /* 0x002fe200078e0206 */
[----:B------:R-:W-:-:S04]  /*1af0*/  USEL UR4, UR4, 0x1, UP0 ;  /* 0x0000000104047887 */ /* 0x000fc80008000000 */
[----:B------:R1:W5:Y:S01]  /*1b00*/  @P0 LDG.E R8, desc[UR6][R6.64] ;  /* 0x0000000606080981 */ /* 0x000362000c1e1900 */
[----:B0-----:R-:W-:-:S05]  /*1b10*/  @P1 IMAD.WIDE R2, R27, 0x4, R2 ;  /* 0x000000041b021825 */ /* 0x001fca00078e0202 */
[----:B------:R0:W5:Y:S01]  /*1b20*/  @P1 LDG.E R220, desc[UR6][R2.64] ;  /* 0x0000000602dc1981 */ /* 0x000162000c1e1900 */
[----:B------:R-:W-:Y:S01]  /*1b30*/  ULDC.64 UR6, c[0x0][0xa20] ;  /* 0x0002880000067ab9 */ /* 0x000fe20000000a00 */
[----:B-1----:R-:W-:Y:S02]  /*1b40*/  LOP3.LUT R6, R26, 0xff000000, RZ, 0xc0, !PT ;  /* 0xff0000001a067812 */ /* 0x002fe400078ec0ff */
[----:B------:R-:W-:Y:S01]  /*1b50*/  ISETP.NE.U32.AND P2, PT, RZ, UR6, PT ;  /* 0x00000006ff007c0c */ /* 0x000fe2000bf45070 */
[----:B------:R-:W-:-:S03]  /*1b60*/  UIMAD UR4, UR4, UR5, URZ ;  /* 0x00000005040472a4 */ /* 0x000fc6000f8e023f */
[----:B------:R-:W-:Y:S01]  /*1b70*/  ISETP.NE.AND.EX P2, PT, RZ, UR7, PT, P2 ;  /* 0x00000007ff007c0c */ /* 0x000fe2000bf45320 */
[----:B------:R-:W-:Y:S01]  /*1b80*/  ULDC UR5, c[0x0][0x348] ;  /* 0x0000d20000057ab9 */ /* 0x000fe20000000800 */
[----:B0-----:R-:W-:-:S04]  /*1b90*/  SHF.R.U32.HI R3, RZ, 0x8, R6 ;  /* 0x00000008ff037819 */ /* 0x001fc80000011606 */
[----:B------:R-:W-:Y:S01]  /*1ba0*/  LEA.HI R11, R0, R3, RZ, 0x10 ;  /* 0x00000003000b7211 */ /* 0x000fe200078f80ff */
[----:B---3--:R-:W-:Y:S06]  /*1bb0*/  @P1 BRA `(.L_x_1531) ;  /* 0x0000000000281947 */ /* 0x008fec0003800000 */
        /* <DEDUP_REMOVED lines=10> */
.L_x_1531:
[----:B------:R-:W-:Y:S01]  /*1c60*/  MOV R2, UR5 ;  /* 0x0000000500027c02 */ /* 0x000fe20008000f00 */
[----:B------:R-:W-:Y:S01]  /*1c70*/  IMAD.U32 R29, RZ, RZ, UR4 ;  /* 0x00000004ff1d7e24 */ /* 0x000fe2000f8e00ff */
[----:B------:R-:W-:Y:S06]  /*1c80*/  @!P2 BRA `(.L_x_1532) ;  /* 0x000000000014a947 */ /* 0x000fec0003800000 */
[----:B------:R-:W0:Y:S01]  /*1c90*/  LDC.64 R4, c[0x0][0xa20] ;  /* 0x00028800ff047b82 */ /* 0x000e220000000a00 */
[----:B------:R-:W-:Y:S01]  /*1ca0*/  ULDC.64 UR4, c[0x0][0x208] ;  /* 0x0000820000047ab9 */ /* 0x000fe20000000a00 */
[----:B0-----:R-:W-:-:S05]  /*1cb0*/  IMAD.WIDE R4, R27, 0x4, R4 ;  /* 0x000000041b047825 */ /* 0x001fca00078e0204 */
[----:B------:R0:W5:Y:S01]  /*1cc0*/  LDG.E R29, desc[UR4][R4.64] ;  /* 0x00000004041d7981 */ /* 0x000162000c1e1900 */
[----:B------:R-:W-:Y:S05]  /*1cd0*/  BRA `(.L_x_1533) ;  /* 0x0000000000147947 */ /* 0x000fea0003800000 */
.L_x_1532:
[----:B------:R-:W-:Y:S05]  /*1ce0*/  @!P3 BRA `(.L_x_1533) ;  /* 0x000000000010b947 */ /* 0x000fea0003800000 */
[----:B------:R-:W-:Y:S02]  /*1cf0*/  ULDC.64 UR4, c[0x0][0x208] ;  /* 0x0000820000047ab9 */ /* 0x000fe40000000a00 */
[----:B------:R-:W2:Y:S04]  /*1d00*/  LDG.E R0, desc[UR4][R4.64] ;  /* 0x0000000404007981 */ /* 0x000ea8000c1e1900 */
[----:B------:R-:W2:Y:S02]  /*1d10*/  LDG.E R29, desc[UR4][R4.64+0x4] ;  /* 0x00000404041d7981 */ /* 0x000ea4000c1e1900 */
[----:B--2---:R-:W-:-:S07]  /*1d20*/  IMAD.IADD R29, R29, 0x1, -R0 ;  /* 0x000000011d1d7824 */ /* 0x004fce00078e0a00 */
.L_x_1533:
[----:B------:R-:W-:Y:S01]  /*1d30*/  ULDC.64 UR4, c[0x0][0xa10] ;  /* 0x0002840000047ab9 */ /* 0x000fe20000000a00 */
[----:B------:R-:W-:Y:S01]  /*1d40*/  ULDC.64 UR6, c[0x0][0x208] ;  /* 0x0000820000067ab9 */ /* 0x000fe20000000a00 */
[----:B------:R-:W-:Y:S01]  /*1d50*/  ISETP.NE.U32.AND P0, PT, RZ, UR4, PT ;  /* 0x00000004ff007c0c */ /* 0x000fe2000bf05070 */
[----:B------:R-:W1:Y:S03]  /*1d60*/  LDC R9, c[0x0][0x448] ;  /* 0x00011200ff097b82 */ /* 0x000e660000000800 */
[----:B------:R-:W-:Y:S01]  /*1d70*/  ISETP.NE.AND.EX P0, PT, RZ, UR5, PT, P0 ;  /* 0x00000005ff007c0c */ /* 0x000fe2000bf05300 */
[----:B------:R-:W-:Y:S02]  /*1d80*/  ULDC.64 UR4, c[0x0][0xa30] ;  /* 0x00028c0000047ab9 */ /* 0x000fe40000000a00 */
[----:B------:R-:W-:-:S04]  /*1d90*/  ISETP.NE.U32.AND P1, PT, RZ, UR4, PT ;  /* 0x00000004ff007c0c */ /* 0x000fc8000bf25070 */
[----:B------:R-:W-:-:S06]  /*1da0*/  ISETP.NE.AND.EX P1, PT, RZ, UR5, PT, P1 ;  /* 0x00000005ff007c0c */ /* 0x000fcc000bf25310 */
[----:B------:R-:W2:Y:S08]  /*1db0*/  @P0 LDC.64 R6, c[0x0][0xa10] ;  /* 0x00028400ff060b82 */ /* 0x000eb00000000a00 */
[----:B0-----:R-:W0:Y:S01]  /*1dc0*/  @P1 LDC.64 R4, c[0x0][0xa30] ;  /* 0x00028c00ff041b82 */ /* 0x001e220000000a00 */
[----:B--2---:R-:W-:-:S05]  /*1dd0*/  @P0 IMAD.WIDE R6, R27, 0x4, R6 ;  /* 0x000000041b060825 */ /* 0x004fca00078e0206 */
[----:B------:R-:W2:Y:S04]  /*1de0*/  @P0 LDG.E R0, desc[UR6][R6.64] ;  /* 0x0000000606000981 */ /* 0x000ea8000c1e1900 */
[----:B------:R-:W2:Y:S01]  /*1df0*/  @P0 LDG.E R3, desc[UR6][R6.64+0x4] ;  /* 0x0000040606030981 */ /* 0x000ea2000c1e1900 */
[----:B-----5:R-:W-:Y:S02]  /*1e00*/  IMAD.MOV.U32 R101, RZ, RZ, R29 ;  /* 0x000000ffff657224 */ /* 0x020fe400078e001d */
[----:B0-----:R-:W-:-:S05]  /*1e10*/  @P1 IMAD.WIDE R4, R27, 0x4, R4 ;  /* 0x000000041b041825 */ /* 0x001fca00078e0204 */
[----:B------:R0:W5:Y:S01]  /*1e20*/  @P1 LDG.E R101, desc[UR6][R4.64] ;  /* 0x0000000604651981 */ /* 0x000162000c1e1900 */
[----:B-1----:R-:W-:Y:S01]  /*1e30*/  ISETP.NE.AND P1, PT, R9, 0x1, PT ;  /* 0x000000010900780c */ /* 0x002fe20003f25270 */
[----:B------:R-:W-:Y:S02]  /*1e40*/  IMAD.SHL.U32 R12, R25, 0x80, RZ ;  /* 0x00000080190c7824 */ /* 0x000fe400078e00ff */
[----:B------:R-:W-:-:S03]  /*1e50*/  IMAD.IADD R13, R29, 0x1, -R8 ;  /* 0x000000011d0d7824 */ /* 0x000fc600078e0a08 */
[----:B------:R1:W-:Y:S01]  /*1e60*/  STL [R1+0x14], R12 ;  /* 0x0000140c01007387 */ /* 0x0003e20000100800 */
[----:B0-----:R-:W0:Y:S08]  /*1e70*/  LDC.64 R4, c[0x0][0x9e0] ;  /* 0x00027800ff047b82 */ /* 0x001e300000000a00 */
[----:B------:R-:W3:Y:S08]  /*1e80*/  @P1 LDC R9, c[0x0][0x44c] ;  /* 0x00011300ff091b82 */ /* 0x000ef00000000800 */
[----:B------:R-:W4:Y:S01]  /*1e90*/  @P1 LDC R10, c[0x0][0x450] ;  /* 0x00011400ff0a1b82 */ /* 0x000f220000000800 */
[----:B0-----:R-:W-:Y:S01]  /*1ea0*/  ISETP.GE.AND P2, PT, R5, 0x1, PT ;  /* 0x000000010500780c */ /* 0x001fe20003f46270 */
[----:B--2---:R-:W-:-:S02]  /*1eb0*/  @P0 IMAD.IADD R2, R3, 0x1, -R0 ;  /* 0x0000000103020824 */ /* 0x004fc400078e0a00 */
[----:B------:R-:W-:Y:S02]  /*1ec0*/  VIADD R0, R12, 0x7f ;  /* 0x0000007f0c007836 */ /* 0x000fe40000000000 */
[----:B------:R-:W-:Y:S02]  /*1ed0*/  IMAD.IADD R221, R13, 0x1, R2 ;  /* 0x000000010ddd7824 */ /* 0x000fe400078e0202 */
[----:B---3--:R-:W-:Y:S01]  /*1ee0*/  @P1 IMAD.HI.U32 R3, R0, R9, RZ ;  /* 0x0000000900031227 */ /* 0x008fe200078e00ff */
[----:B------:R-:W-:Y:S02]  /*1ef0*/  MOV R6, R0 ;  /* 0x0000000000067202 */ /* 0x000fe40000000f00 */
[C---:B------:R-:W-:Y:S01]  /*1f00*/  IADD3 R7, R221.reuse, 0x1, -R220 ;  /* 0x00000001dd077810 */ /* 0x040fe20007ffe8dc */
[----:B------:R-:W-:Y:S01]  /*1f10*/  VIADD R0, R221, 0x3f ;  /* 0x0000003fdd007836 */ /* 0x000fe20000000000 */
[----:B----4-:R-:W-:-:S04]  /*1f20*/  @P1 SHF.R.U32.HI R6, RZ, R10, R3 ;  /* 0x0000000aff061219 */ /* 0x010fc80000011603 */
[----:B------:R-:W-:Y:S01]  /*1f30*/  SHF.R.S32.HI R3, RZ, 0x1f, R0 ;  /* 0x0000001fff037819 */ /* 0x000fe20000011400 */
[----:B------:R-:W-:-:S03]  /*1f40*/  IMAD.IADD R9, R7, 0x1, R6 ;  /* 0x0000000107097824 */ /* 0x000fc600078e0206 */
[----:B------:R-:W-:Y:S01]  /*1f50*/  LEA.HI R3, R3, R0, RZ, 0x6 ;  /* 0x0000000003037211 */ /* 0x000fe200078f30ff */
[----:B------:R-:W-:-:S03]  /*1f60*/  IMAD.IADD R4, R9, 0x1, R4 ;  /* 0x0000000109047824 */ /* 0x000fc600078e0204 */
[----:B------:R-:W-:Y:S01]  /*1f70*/  SHF.R.S32.HI R104, RZ, 0x6, R3 ;  /* 0x00000006ff687819 */ /* 0x000fe20000011403 */
[----:B-1----:R-:W-:Y:S06]  /*1f80*/  @!P2 BRA `(.L_x_1534) ;  /* 0x000000000048a947 */ /* 0x002fec0003800000 */
[C---:B------:R-:W-:Y:S01]  /*1f90*/  ISETP.GT.AND P0, PT, R9.reuse, RZ, PT ;  /* 0x000000ff0900720c */ /* 0x040fe20003f04270 */
[----:B------:R-:W-:Y:S01]  /*1fa0*/  BSSY B0, `(.L_x_1535) ;  /* 0x000000e000007945 */ /* 0x000fe20003800000 */
[----:B------:R-:W-:-:S11]  /*1fb0*/  VIADD R0, R9, 0xffffffff ;  /* 0xffffffff09007836 */ /* 0x000fd60000000000 */
[----:B------:R-:W-:Y:S05]  /*1fc0*/  @P0 BRA `(.L_x_1536) ;  /* 0x00000000001c0947 */ /* 0x000fea0003800000 */
[----:B------:R-:W-:Y:S01]  /*1fd0*/  ISETP.NE.AND P0, PT, R5, 0x1, PT ;  /* 0x000000010500780c */ /* 0x000fe20003f05270 */
[----:B------:R-:W-:-:S12]  /*1fe0*/  IMAD.MOV R3, RZ, RZ, -R9 ;  /* 0x000000ffff037224 */ /* 0x000fd800078e0a09 */
[----:B------:R-:W0:Y:S02]  /*1ff0*/  @P0 LDC.64 R6, c[0x0][0x9e8] ;  /* 0x00027a00ff060b82 */ /* 0x000e240000000a00 */
[----:B0-----:R-:W-:-:S05]  /*2000*/  @P0 IMAD.HI.U32 R6, R3, R6, RZ ;  /* 0x0000000603060227 */ /* 0x001fca00078e00ff */
[----:B------:R-:W-:-:S04]  /*2010*/  @P0 SHF.R.U32.HI R3, RZ, R7, R6 ;  /* 0x00000007ff030219 */ /* 0x000fc80000011606 */
[----:B------:R-:W-:Y:S01]  /*2020*/  LOP3.LUT R0, RZ, R3, RZ, 0x33, !PT ;  /* 0x00000003ff007212 */ /* 0x000fe200078e33ff */
[----:B------:R-:W-:Y:S06]  /*2030*/  BRA `(.L_x_1537) ;  /* 0x0000000000107947 */ /* 0x000fec0003800000 */
.L_x_1536:
[----:B------:R-:W-:-:S13]  /*2040*/  ISETP.NE.AND P0, PT, R5, 0x1, PT ;  /* 0x000000010500780c */ /* 0x000fda0003f05270 */
[----:B------:R-:W0:Y:S02]  /*2050*/  @P0 LDC.64 R6, c[0x0][0x9e8] ;  /* 0x00027a00ff060b82 */ /* 0x000e240000000a00 */
[----:B0-----:R-:W-:-:S05]  /*2060*/  @P0 IMAD.HI.U32 R6, R0, R6, RZ ;  /* 0x0000000600060227 */ /* 0x001fca00078e00ff */
[----:B------:R-:W-:-:S07]  /*2070*/  @P0 SHF.R.U32.HI R0, RZ, R7, R6 ;  /* 0x00000007ff000219 */ /* 0x000fce0000011606 */
.L_x_1537:
[----:B------:R-:W-:Y:S05]  /*2080*/  BSYNC B0 ;  /* 0x0000000000007941 */ /* 0x000fea0003800000 */
.L_x_1535:
[----:B------:R-:W-:-:S05]  /*2090*/  IMAD R3, R0, R5, R5 ;  /* 0x0000000500037224 */ /* 0x000fca00078e0205 */
[----:B------:R-:W-:-:S07]  /*20a0*/  VIMNMX R4, R4, R3, PT ;  /* 0x0000000304047248 */ /* 0x000fce0003fe0100 */
.L_x_1534:
[----:B------:R-:W0:Y:S01]  /*20b0*/  @P1 LDC R0, c[0x0][0x44c] ;  /* 0x00011300ff001b82 */ /* 0x000e220000000800 */
[----:B------:R-:W-:Y:S01]  /*20c0*/  VIADD R4, R4, 0x3f ;  /* 0x0000003f04047836 */ /* 0x000fe20000000000 */
[----:B------:R-:W-:Y:S01]  /*20d0*/  ULDC UR4, c[0x0][0x9dc] ;  /* 0x0002770000047ab9 */ /* 0x000fe20000000800 */
[----:B------:R-:W-:Y:S02]  /*20e0*/  IMAD.MOV.U32 R7, RZ, RZ, R12 ;  /* 0x000000ffff077224 */ /* 0x000fe400078e000c */
[----:B------:R-:W-:Y:S01]  /*20f0*/  IMAD.IADD R154, R221, 0x1, -R220 ;  /* 0x00000001dd9a7824 */ /* 0x000fe200078e0adc */
[----:B------:R-:W-:Y:S02]  /*2100*/  SHF.R.S32.HI R3, RZ, 0x1f, R4 ;  /* 0x0000001fff037819 */ /* 0x000fe40000011404 */
[----:B------:R-:W1:Y:S02]  /*2110*/  @P1 LDC R9, c[0x0][0x450] ;  /* 0x00011400ff091b82 */ /* 0x000e640000000800 */
[----:B------:R-:W-:-:S04]  /*2120*/  LEA.HI R3, R3, R4, RZ, 0x6 ;  /* 0x0000000403037211 */ /* 0x000fc800078f30ff */
[----:B------:R-:W-:-:S04]  /*2130*/  SHF.R.S32.HI R3, RZ, 0x6, R3 ;  /* 0x00000006ff037819 */ /* 0x000fc80000011403 */
[----:B------:R-:W-:Y:S01]  /*2140*/  VIMNMX R8, R104, R3, PT ;  /* 0x0000000368087248 */ /* 0x000fe20003fe0100 */
[----:B0-----:R-:W-:-:S05]  /*2150*/  @P1 IMAD.HI.U32 R0, R12, R0, RZ ;  /* 0x000000000c001227 */ /* 0x001fca00078e00ff */
[----:B-1----:R-:W-:-:S04]  /*2160*/  @P1 SHF.R.U32.HI R7, RZ, R9, R0 ;  /* 0x00000009ff071219 */ /* 0x002fc80000011600 */
[----:B------:R-:W-:-:S05]  /*2170*/  IADD3 R0, R154, R7, RZ ;  /* 0x000000079a007210 */ /* 0x000fca0007ffe0ff */
[----:B------:R-:W-:Y:S01]  /*2180*/  VIADD R3, R0, -UR4 ;  /* 0x8000000400037c36 */ /* 0x000fe20008000000 */
[----:B------:R-:W-:Y:S06]  /*2190*/  @!P2 BRA `(.L_x_1538) ;  /* 0x000000000044a947 */ /* 0x000fec0003800000 */
[----:B------:R-:W-:Y:S01]  /*21a0*/  ISETP.GT.AND P0, PT, R0, -0x1, PT ;  /* 0xffffffff0000780c */ /* 0x000fe20003f04270 */
[----:B------:R-:W-:-:S12]  /*21b0*/  BSSY B0, `(.L_x_1539) ;  /* 0x000000d000007945 */ /* 0x000fd80003800000 */
        /* <DEDUP_REMOVED lines=8> */
.L_x_1540:
[----:B------:R-:W-:-:S13]  /*2240*/  ISETP.NE.AND P0, PT, R5, 0x1, PT ;  /* 0x000000010500780c */ /* 0x000fda0003f05270 */
[----:B------:R-:W0:Y:S02]  /*2250*/  @P0 LDC.64 R6, c[0x0][0x9e8] ;  /* 0x00027a00ff060b82 */ /* 0x000e240000000a00 */
[----:B0-----:R-:W-:-:S05]  /*2260*/  @P0 IMAD.HI.U32 R6, R0, R6, RZ ;  /* 0x0000000600060227 */ /* 0x001fca00078e00ff */
[----:B------:R-:W-:-:S07]  /*2270*/  @P0 SHF.R.U32.HI R0, RZ, R7, R6 ;  /* 0x00000007ff000219 */ /* 0x000fce0000011606 */
.L_x_1541:
[----:B------:R-:W-:Y:S05]  /*2280*/  BSYNC B0 ;  /* 0x0000000000007941 */ /* 0x000fea0003800000 */
.L_x_1539:
[----:B------:R-:W-:-:S05]  /*2290*/  IMAD R0, R0, R5, RZ ;  /* 0x0000000500007224 */ /* 0x000fca00078e02ff */
[----:B------:R-:W-:-:S07]  /*22a0*/  VIMNMX R3, R3, R0, !PT ;  /* 0x0000000003037248 */ /* 0x000fce0007fe0100 */
.L_x_1538:
[----:B------:R-:W-:Y:S01]  /*22b0*/  SHF.R.S32.HI R0, RZ, 0x1f, R3 ;  /* 0x0000001fff007819 */ /* 0x000fe20000011403 */
[----:B------:R-:W-:Y:S01]  /*22c0*/  BSSY B0, `(.L_x_1542) ;  /* 0x000002a000007945 */ /* 0x000fe20003800000 */
[----:B------:R-:W-:Y:S02]  /*22d0*/  LOP3.LUT R14, R11, 0xff, RZ, 0xc0, !PT ;  /* 0x000000ff0b0e7812 */ /* 0x000fe400078ec0ff */
[----:B------:R-:W-:Y:S02]  /*22e0*/  LEA.HI R0, R0, R3, RZ, 0x6 ;  /* 0x0000000300007211 */ /* 0x000fe400078f30ff */
[----:B------:R-:W-:Y:S01]  /*22f0*/  SHF.R.U32.HI R4, RZ, 0x10, R11 ;  /* 0x00000010ff047819 */ /* 0x000fe2000001160b */
[----:B------:R0:W-:Y:S01]  /*2300*/  STL [R1+0x68], R14 ;  /* 0x0000680e01007387 */ /* 0x0001e20000100800 */
[----:B------:R-:W-:-:S03]  /*2310*/  SHF.R.S32.HI R0, RZ, 0x6, R0 ;  /* 0x00000006ff007819 */ /* 0x000fc60000011400 */
[----:B------:R0:W-:Y:S01]  /*2320*/  STL [R1+0x4c], R4 ;  /* 0x00004c0401007387 */ /* 0x0001e20000100800 */
[----:B------:R-:W-:Y:S01]  /*2330*/  VIMNMX R9, RZ, R0, !PT ;  /* 0x00000000ff097248 */ /* 0x000fe20007fe0100 */
[----:B------:R-:W-:-:S03]  /*2340*/  IMAD.MOV.U32 R0, RZ, RZ, RZ ;  /* 0x000000ffff007224 */ /* 0x000fc600078e00ff */
[----:B------:R-:W-:-:S13]  /*2350*/  ISETP.GT.AND P0, PT, R8, R9, PT ;  /* 0x000000090800720c */ /* 0x000fda0003f04270 */
[----:B0-----:R-:W-:Y:S05]  /*2360*/  @!P0 BRA `(.L_x_1543) ;  /* 0x00000000007c8947 */ /* 0x001fea0003800000 */
[----:B------:R-:W-:Y:S01]  /*2370*/  ISETP.NE.AND P0, PT, R4, RZ, PT ;  /* 0x000000ff0400720c */ /* 0x000fe20003f05270 */
[----:B------:R-:W-:-:S03]  /*2380*/  ULDC UR4, c[0x0][0x9f0] ;  /* 0x00027c0000047ab9 */ /* 0x000fc60000000800 */
[----:B------:R-:W-:-:S04]  /*2390*/  SEL R11, R4, UR4, P0 ;  /* 0x00000004040b7c07 */ /* 0x000fc80008000000 */
[-C--:B------:R-:W-:Y:S02]  /*23a0*/  IABS R6, R11.reuse ;  /* 0x0000000b00067213 */ /* 0x080fe40000000000 */
[----:B------:R-:W-:Y:S02]  /*23b0*/  IADD3 R0, R11, -0x1, R8 ;  /* 0xffffffff0b007810 */ /* 0x000fe40007ffe008 */
[----:B------:R-:W0:Y:S01]  /*23c0*/  I2F.RP R3, R6 ;  /* 0x0000000600037306 */ /* 0x000e220000209400 */
[----:B------:R-:W-:Y:S02]  /*23d0*/  IABS R12, R11 ;  /* 0x0000000b000c7213 */ /* 0x000fe40000000000 */
[----:B------:R-:W-:-:S05]  /*23e0*/  IMAD.IADD R0, R0, 0x1, -R9 ;  /* 0x0000000100007824 */ /* 0x000fca00078e0a09 */
[----:B------:R-:W-:Y:S02]  /*23f0*/  IABS R10, R0 ;  /* 0x00000000000a7213 */ /* 0x000fe40000000000 */
[----:B------:R-:W-:-:S04]  /*2400*/  LOP3.LUT R0, R0, R11, RZ, 0x3c, !PT ;  /* 0x0000000b00007212 */ /* 0x000fc800078e3cff */
[----:B------:R-:W-:Y:S01]  /*2410*/  ISETP.GE.AND P2, PT, R0, RZ, PT ;  /* 0x000000ff0000720c */ /* 0x000fe20003f46270 */
[----:B0-----:R-:W0:Y:S02]  /*2420*/  MUFU.RCP R3, R3 ;  /* 0x0000000300037308 */ /* 0x001e240000001000 */
[----:B0-----:R-:W-:Y:S02]  /*2430*/  VIADD R4, R3, 0xffffffe ;  /* 0x0ffffffe03047836 */ /* 0x001fe40000000000 */
[----:B------:R-:W-:-:S04]  /*2440*/  IMAD.MOV R3, RZ, RZ, -R12 ;  /* 0x000000ffff037224 */ /* 0x000fc800078e0a0c */
[----:B------:R0:W1:Y:S02]  /*2450*/  F2I.FTZ.U32.TRUNC.NTZ R5, R4 ;  /* 0x0000000400057305 */ /* 0x000064000021f000 */
[----:B0-----:R-:W-:Y:S02]  /*2460*/  IMAD.MOV.U32 R4, RZ, RZ, RZ ;  /* 0x000000ffff047224 */ /* 0x001fe400078e00ff */
[----:B-1----:R-:W-:-:S04]  /*2470*/  IMAD.MOV R7, RZ, RZ, -R5 ;  /* 0x000000ffff077224 */ /* 0x002fc800078e0a05 */
[----:B------:R-:W-:-:S04]  /*2480*/  IMAD R7, R7, R6, RZ ;  /* 0x0000000607077224 */ /* 0x000fc800078e02ff */
[----:B------:R-:W-:-:S04]  /*2490*/  IMAD.HI.U32 R5, R5, R7, R4 ;  /* 0x0000000705057227 */ /* 0x000fc800078e0004 */
[----:B------:R-:W-:-:S04]  /*24a0*/  IMAD.MOV.U32 R4, RZ, RZ, R10 ;  /* 0x000000ffff047224 */ /* 0x000fc800078e000a */
        /* <DEDUP_REMOVED lines=8> */
[----:B------:R-:W-:-:S04]  /*2530*/  IMAD.MOV.U32 R0, RZ, RZ, R5 ;  /* 0x000000ffff007224 */ /* 0x000fc800078e0005 */
[----:B------:R-:W-:Y:S01]  /*2540*/  @!P2 IMAD.MOV R0, RZ, RZ, -R0 ;  /* 0x000000ffff00a224 */ /* 0x000fe200078e0a00 */
[----:B------:R-:W-:-:S07]  /*2550*/  @!P1 LOP3.LUT R0, RZ, R11, RZ, 0x33, !PT ;  /* 0x0000000bff009212 */ /* 0x000fce00078e33ff */
.L_x_1543:
[----:B------:R-:W-:Y:S05]  /*2560*/  BSYNC B0 ;  /* 0x0000000000007941 */ /* 0x000fea0003800000 */
.L_x_1542:
[----:B------:R-:W-:Y:S01]  /*2570*/  IMAD R3, R14, R0, R9 ;  /* 0x000000000e037224 */ /* 0x000fe200078e0209 */
[----:B------:R-:W-:-:S04]  /*2580*/  PLOP3.LUT P2, PT, PT, PT, PT, 0x80, 0x0 ;  /* 0x000000000000781c */ /* 0x000fc80003f4f070 */
[C---:B------:R-:W-:Y:S01]  /*2590*/  VIADDMNMX R0, R3.reuse, R0, R8, PT ;  /* 0x0000000003007246 */ /* 0x040fe20003800108 */
[----:B------:R-:W-:-:S04]  /*25a0*/  IMAD R3, R3, 0x40, -R13 ;  /* 0x0000004003037824 */ /* 0x000fc800078e0a0d */
[----:B------:R-:W-:Y:S01]  /*25b0*/  IMAD R5, R0, 0x40, -R13 ;  /* 0x0000004000057824 */ /* 0x000fe200078e0a0d */
[----:B------:R-:W-:-:S04]  /*25c0*/  VIMNMX R3, RZ, R3, !PT ;  /* 0x00000003ff037248 */ /* 0x000fc80007fe0100 */
[----:B------:R-:W-:Y:S02]  /*25d0*/  VIMNMX R0, R5, R2, PT ;  /* 0x0000000205007248 */ /* 0x000fe40003fe0100 */
[----:B------:R-:W-:Y:S02]  /*25e0*/  SHF.R.U32.HI R24, RZ, 0x6, R3 ;  /* 0x00000006ff187819 */ /* 0x000fe40000011603 */
[----:B------:R-:W-:-:S03]  /*25f0*/  ISETP.GT.AND P0, PT, R0, R3, PT ;  /* 0x000000030000720c */ /* 0x000fc60003f04270 */
[----:B------:R-:W-:-:S10]  /*2600*/  IMAD.MOV.U32 R25, RZ, RZ, R24 ;  /* 0x000000ffff197224 */ /* 0x000fd400078e0018 */
[----:B------:R-:W-:-:S05]  /*2610*/  @P0 VIADD R0, R0, 0x3f ;  /* 0x0000003f00000836 */ /* 0x000fca0000000000 */
[----:B------:R-:W-:-:S04]  /*2620*/  @P0 SHF.R.S32.HI R3, RZ, 0x1f, R0 ;  /* 0x0000001fff030819 */ /* 0x000fc80000011400 */
[----:B------:R-:W-:-:S04]  /*2630*/  @P0 LEA.HI R3, R3, R0, RZ, 0x6 ;  /* 0x0000000003030211 */ /* 0x000fc800078f30ff */
[----:B------:R-:W-:-:S04]  /*2640*/  @P0 SHF.R.S32.HI R25, RZ, 0x6, R3 ;  /* 0x00000006ff190819 */ /* 0x000fc80000011403 */
[----:B------:R-:W-:-:S13]  /*2650*/  ISETP.GT.AND P0, PT, R25, R24, PT ;  /* 0x000000181900720c */ /* 0x000fda0003f04270 */
[----:B------:R-:W-:Y:S05]  /*2660*/  @!P0 BRA `(.L_x_1544) ;  /* 0x00000068000c8947 */ /* 0x000fea0003800000 */
[----:B------:R-:W-:Y:S01]  /*2670*/  IADD3 R0, R16, 0x20400, RZ ;  /* 0x0002040010007810 */ /* 0x000fe20007ffe0ff */
[----:B------:R-:W-:Y:S03]  /*2680*/  BSSY B6, `(.L_x_1545) ;  /* 0x0000013000067945 */ /* 0x000fe60003800000 */
[----:B------:R-:W-:-:S13]  /*2690*/  LOP3.LUT P0, RZ, R0, 0x3ff, RZ, 0xc0, !PT ;  /* 0x000003ff00ff7812 */ /* 0x000fda000780c0ff */
[----:B------:R-:W-:Y:S05]  /*26a0*/  @!P0 BRA `(.L_x_1546) ;  /* 0x0000000000408947 */ /* 0x000fea0003800000 */
[----:B------:R-:W-:Y:S01]  /*26b0*/  MOV R14, 0x0 ;  /* 0x00000000000e7802 */ /* 0x000fe20000000f00 */
[----:B------:R-:W-:Y:S01]  /*26c0*/  ULDC.64 UR4, c[0x4][0x1b8] ;  /* 0x01006e0000047ab9 */ /* 0x000fe20000000a00 */
[----:B------:R-:W-:Y:S01]  /*26d0*/  ULDC.64 UR6, c[0x4][0x150] ;  /* 0x0100540000067ab9 */ /* 0x000fe20000000a00 */
[----:B------:R-:W-:Y:S01]  /*26e0*/  IMAD.U32 R4, RZ, RZ, UR4 ;  /* 0x00000004ff047e24 */ /* 0x000fe2000f8e00ff */
[----:B------:R-:W-:Y:S01]  /*26f0*/  MOV R13, RZ ;  /* 0x000000ff000d7202 */ /* 0x000fe20000000f00 */
[----:B------:R-:W-:Y:S01]  /*2700*/  IMAD.U32 R5, RZ, RZ, UR5 ;  /* 0x00000005ff057e24 */ /* 0x000fe2000f8e00ff */
[----:B------:R-:W0:Y:S01]  /*2710*/  LDC.64 R14, c[0x4][R14] ;  /* 0x010000000e0e7b82 */ /* 0x000e220000000a00 */
[----:B------:R-:W-:Y:S01]  /*2720*/  ULDC.64 UR4, c[0x4][0x1c0] ;  /* 0x0100700000047ab9 */ /* 0x000fe20000000a00 */
[----:B------:R-:W-:Y:S02]  /*2730*/  IMAD.U32 R10, RZ, RZ, UR6 ;  /* 0x00000006ff0a7e24 */ /* 0x000fe4000f8e00ff */
[----:B------:R-:W-:-:S02]  /*2740*/  IMAD.U32 R6, RZ, RZ, UR4 ;  /* 0x00000004ff067e24 */ /* 0x000fc4000f8e00ff */
[----:B------:R-:W-:Y:S02]  /*2750*/  IMAD.U32 R7, RZ, RZ, UR5 ;  /* 0x00000005ff077e24 */ /* 0x000fe4000f8e00ff */
[----:B------:R-:W-:Y:S02]  /*2760*/  IMAD.U32 R11, RZ, RZ, UR7 ;  /* 0x00000007ff0b7e24 */ /* 0x000fe4000f8e00ff */
[----:B------:R-:W-:Y:S02]  /*2770*/  IMAD.MOV.U32 R8, RZ, RZ, 0x70 ;  /* 0x00000070ff087424 */ /* 0x000fe400078e00ff */
[----:B------:R-:W-:-:S07]  /*2780*/  IMAD.MOV.U32 R12, RZ, RZ, 0x1 ;  /* 0x00000001ff0c7424 */ /* 0x000fce00078e00ff */
[----:B------:R-:W-:-:S07]  /*2790*/  LEPC R20, `(.L_x_1546) ;  /* 0x000000001014794e */ /* 0x000fce0000000000 */
[----:B0----5:R-:W-:Y:S05]  /*27a0*/  CALL.ABS.NOINC R14 ;  /* 0x000000000e007343 */ /* 0x021fea0003c00000 */
.L_x_1546:
[----:B------:R-:W-:Y:S05]  /*27b0*/  BSYNC B6 ;  /* 0x0000000000067941 */ /* 0x000fea0003800000 */
.L_x_1545:
[----:B------:R-:W-:Y:S01]  /*27c0*/  VIADD R0, R16, 0x400 ;  /* 0x0000040010007836 */ /* 0x000fe20000000000 */
[----:B------:R-:W-:Y:S04]  /*27d0*/  BSSY B6, `(.L_x_1547) ;  /* 0x0000013000067945 */ /* 0x000fe80003800000 */
[----:B------:R-:W-:-:S13]  /*27e0*/  LOP3.LUT P0, RZ, R0, 0x3ff, RZ, 0xc0, !PT ;  /* 0x000003ff00ff7812 */ /* 0x000fda000780c0ff */
[----:B------:R-:W-:Y:S05]  /*27f0*/  @!P0 BRA `(.L_x_1548) ;  /* 0x0000000000408947 */ /* 0x000fea0003800000 */
[----:B------:R-:W-:Y:S01]  /*2800*/  MOV R14, 0x0 ;  /* 0x00000000000e7802 */ /* 0x000fe20000000f00 */
[----:B------:R-:W-:Y:S01]  /*2810*/  ULDC.64 UR4, c[0x4][0x1b8] ;  /* 0x01006e0000047ab9 */ /* 0x000fe20000000a00 */
[----:B------:R-:W-:Y:S01]  /*2820*/  ULDC.64 UR6, c[0x4][0x150] ;  /* 0x0100540000067ab9 */ /* 0x000fe20000000a00 */
[----:B------:R-:W-:Y:S01]  /*2830*/  IMAD.U32 R4, RZ, RZ, UR4 ;  /* 0x00000004ff047e24 */ /* 0x000fe2000f8e00ff */
[----:B------:R-:W-:Y:S01]  /*2840*/  MOV R12, 0x1 ;  /* 0x00000001000c7802 */ /* 0x000fe20000000f00 */
        /* <DEDUP_REMOVED lines=8> */
[----:B------:R-:W-:-:S07]  /*28d0*/  IMAD.MOV.U32 R13, RZ, RZ, RZ ;  /* 0x000000ffff0d7224 */ /* 0x000fce00078e00ff */
[----:B------:R-:W-:-:S07]  /*28e0*/  LEPC R20, `(.L_x_1548) ;  /* 0x000000001014794e */ /* 0x000fce0000000000 */
[----:B0----5:R-:W-:Y:S05]  /*28f0*/  CALL.ABS.NOINC R14 ;  /* 0x000000000e007343 */ /* 0x021fea0003c00000 */
.L_x_1548:
[----:B------:R-:W-:Y:S05]  /*2900*/  BSYNC B6 ;  /* 0x0000000000067941 */ /* 0x000fea0003800000 */
.L_x_1547:
[----:B------:R-:W-:Y:S01]  /*2910*/  ULDC.64 UR4, c[0x0][0x9f8] ;  /* 0x00027e0000047ab9 */ /* 0x000fe20000000a00 */
[----:B------:R-:W-:Y:S01]  /*2920*/  ULDC.64 UR6, c[0x0][0x208] ;  /* 0x0000820000067ab9 */ /* 0x000fe20000000a00 */
[----:B------:R-:W-:Y:S01]  /*2930*/  ISETP.NE.U32.AND P0, PT, RZ, UR4, PT ;  /* 0x00000004ff007c0c */ /* 0x000fe2000bf05070 */
[----:B------:R-:W2:Y:S01]  /*2940*/  LDL R26, [R1+0xc] ;  /* 0x00000c00011a7983 */ /* 0x000ea20000100800 */
[----:B------:R-:W0:Y:S01]  /*2950*/  LDC.64 R12, c[0x0][0x300] ;  /* 0x0000c000ff0c7b82 */ /* 0x000e220000000a00 */
[----:B------:R-:W-:Y:S01]  /*2960*/  IMAD.IADD R76, R28, 0x1, R29 ;  /* 0x000000011c4c7824 */ /* 0x000fe200078e021d */
[----:B------:R-:W-:Y:S01]  /*2970*/  ISETP.NE.AND.EX P0, PT, RZ, UR5, PT, P0 ;  /* 0x00000005ff007c0c */ /* 0x000fe2000bf05300 */
[----:B------:R-:W-:Y:S01]  /*2980*/  ULDC.64 UR4, c[0x0][0xa08] ;  /* 0x0002820000047ab9 */ /* 0x000fe20000000a00 */
[----:B------:R-:W-:Y:S01]  /*2990*/  ULDC.64 UR8, c[0x0][0x330] ;  /* 0x0000cc0000087ab9 */ /* 0x000fe20000000a00 */
[----:B------:R-:W3:Y:S03]  /*29a0*/  LDL R14, [R1+0x28] ;  /* 0x00002800010e7983 */ /* 0x000ee60000100800 */
[----:B------:R-:W1:Y:S08]  /*29b0*/  LDC.64 R20, c[0x0][0x3f8] ;  /* 0x0000fe00ff147b82 */ /* 0x000e700000000a00 */
[----:B------:R-:W4:Y:S08]  /*29c0*/  @P0 LDC.64 R4, c[0x0][0x9f8] ;  /* 0x00027e00ff040b82 */ /* 0x000f300000000a00 */
[----:B------:R-:W1:Y:S01]  /*29d0*/  LDC R33, c[0x0][0x3f4] ;  /* 0x0000fd00ff217b82 */ /* 0x000e620000000800 */
[----:B------:R-:W-:-:S07]  /*29e0*/  SHF.R.S32.HI R32, RZ, 0x1f, R23 ;  /* 0x0000001fff207819 */ /* 0x000fce0000011417 */
[----:B------:R-:W1:Y:S01]  /*29f0*/  LDC.64 R28, c[0x0][0x408] ;  /* 0x00010200ff1c7b82 */ /* 0x000e620000000a00 */
[----:B----4-:R-:W-:-:S05]  /*2a00*/  @P0 IMAD.WIDE R4, R27, 0x4, R4 ;  /* 0x000000041b040825 */ /* 0x010fca00078e0204 */
[----:B------:R4:W2:Y:S01]  /*2a10*/  @P0 LDG.E R27, desc[UR6][R4.64] ;  /* 0x00000006041b0981 */ /* 0x0008a2000c1e1900 */
[----:B------:R-:W-:Y:S01]  /*2a20*/  SHF.R.S32.HI R31, RZ, 0x1f, R76 ;  /* 0x0000001fff1f7819 */ /* 0x000fe2000001144c */
[-C--:B0-----:R-:W-:Y:S01]  /*2a30*/  IMAD.WIDE.U32 R88, R76, R12.reuse, RZ ;  /* 0x0000000c4c587225 */ /* 0x081fe200078e00ff */
[----:B------:R-:W-:Y:S01]  /*2a40*/  ISETP.NE.U32.AND P0, PT, RZ, UR4, PT ;  /* 0x00000004ff007c0c */ /* 0x000fe2000bf05070 */
[----:B------:R-:W-:Y:S01]  /*2a50*/  ULDC UR6, c[0x0][0x2f4] ;  /* 0x0000bd0000067ab9 */ /* 0x000fe20000000800 */
[----:B------:R-:W-:Y:S01]  /*2a60*/  SHF.R.S32.HI R201, RZ, 0x1f, R200 ;  /* 0x0000001fffc97819 */ /* 0x000fe200000114c8 */
[----:B------:R-:W-:Y:S01]  /*2a70*/  IMAD R0, R31, R12, RZ ;  /* 0x0000000c1f007224 */ /* 0x000fe200078e02ff */
[----:B------:R-:W-:Y:S01]  /*2a80*/  ISETP.NE.AND.EX P0, PT, RZ, UR5, PT, P0 ;  /* 0x00000005ff007c0c */ /* 0x000fe2000bf05300 */
[----:B------:R-:W-:Y:S01]  /*2a90*/  ULDC.64 UR4, c[0x0][0x308] ;  /* 0x0000c20000047ab9 */ /* 0x000fe20000000a00 */
[----:B------:R-:W-:Y:S01]  /*2aa0*/  IMAD.WIDE.U32 R86, R30, UR8, R18 ;  /* 0x000000081e567c25 */ /* 0x000fe2000f8e0012 */
[----:B------:R-:W-:-:S02]  /*2ab0*/  ISETP.GE.AND P2, PT, R226, UR6, PT ;  /* 0x00000006e2007c0c */ /* 0x000fc4000bf46270 */
[----:B------:R-:W-:Y:S01]  /*2ac0*/  ISETP.GE.AND P1, PT, R18, UR6, PT ;  /* 0x0000000612007c0c */ /* 0x000fe2000bf26270 */
[----:B------:R-:W-:Y:S02]  /*2ad0*/  IMAD R3, R76, R13, R0 ;  /* 0x0000000d4c037224 */ /* 0x000fe400078e0200 */
[C---:B------:R-:W-:Y:S01]  /*2ae0*/  IMAD R87, R30.reuse, UR9, R87 ;  /* 0x000000091e577c24 */ /* 0x040fe2000f8e0257 */
[----:B------:R-:W-:Y:S01]  /*2af0*/  SEL R0, RZ, 0x1, P1 ;  /* 0x00000001ff007807 */ /* 0x000fe20000800000 */
[----:B------:R-:W-:Y:S01]  /*2b00*/  IMAD.IADD R89, R89, 0x1, R3 ;  /* 0x0000000159597824 */ /* 0x000fe200078e0203 */
[----:B------:R-:W-:Y:S01]  /*2b10*/  SEL R3, RZ, 0xffffffff, P2 ;  /* 0xffffffffff037807 */ /* 0x000fe20001000000 */
[----:B------:R-:W-:-:S04]  /*2b20*/  IMAD.WIDE.U32 R88, R30, UR4, R88 ;  /* 0x000000041e587c25 */ /* 0x000fc8000f8e0058 */
[----:B------:R-:W-:Y:S01]  /*2b30*/  IMAD R89, R30, UR5, R89 ;  /* 0x000000051e597c24 */ /* 0x000fe2000f8e0259 */
[----:B------:R-:W-:Y:S01]  /*2b40*/  ULDC.64 UR4, c[0x0][0x310] ;  /* 0x0000c40000047ab9 */ /* 0x000fe20000000a00 */
[----:B------:R-:W3:Y:S01]  /*2b50*/  LDL R30, [R1+0x10] ;  /* 0x00001000011e7983 */ /* 0x000ee20000100800 */
[----:B----4-:R-:W-:-:S05]  /*2b60*/  IMAD.SHL.U32 R5, R3, 0x2, RZ ;  /* 0x0000000203057824 */ /* 0x010fca00078e00ff */
[----:B------:R-:W-:Y:S01]  /*2b70*/  LOP3.LUT R6, R5, 0x2, R0, 0xe2, !PT ;  /* 0x0000000205067812 */ /* 0x000fe200078ee200 */
[----:B------:R-:W-:Y:S01]  /*2b80*/  IMAD R8, R32, R12, RZ ;  /* 0x0000000c20087224 */ /* 0x000fe200078e02ff */
[----:B--2---:R-:W-:Y:S02]  /*2b90*/  SHF.R.S32.HI R4, RZ, 0x1f, R27 ;  /* 0x0000001fff047819 */ /* 0x004fe4000001141b */
[----:B------:R-:W-:Y:S02]  /*2ba0*/  SEL R27, R27, RZ, !P0 ;  /* 0x000000ff1b1b7207 */ /* 0x000fe40004000000 */
[----:B------:R-:W-:Y:S02]  /*2bb0*/  SEL R3, R4, RZ, !P0 ;  /* 0x000000ff04037207 */ /* 0x000fe40004000000 */
[----:B------:R-:W-:Y:S01]  /*2bc0*/  ISETP.GE.AND P0, PT, R26, UR6, PT ;  /* 0x000000061a007c0c */ /* 0x000fe2000bf06270 */
[----:B------:R-:W-:Y:S01]  /*2bd0*/  IMAD.WIDE.U32 R88, R27, UR4, R88 ;  /* 0x000000041b587c25 */ /* 0x000fe2000f8e0058 */
[----:B------:R-:W2:Y:S03]  /*2be0*/  LDL R26, [R1+0x24] ;  /* 0x00002400011a7983 */ /* 0x000ea60000100800 */
[----:B------:R-:W-:-:S02]  /*2bf0*/  IMAD R0, R3, UR4, RZ ;  /* 0x0000000403007c24 */ /* 0x000fc4000f8e02ff */
[----:B------:R-:W-:-:S04]  /*2c00*/  IMAD.WIDE.U32 R4, R23, R12, R18 ;  /* 0x0000000c17047225 */ /* 0x000fc800078e0012 */
[----:B------:R-:W-:Y:S01]  /*2c10*/  IMAD R11, R27, UR5, R0 ;  /* 0x000000051b0b7c24 */ /* 0x000fe2000f8e0200 */
[----:B------:R-:W-:Y:S01]  /*2c20*/  ULDC.64 UR4, c[0x0][0x338] ;  /* 0x0000ce0000047ab9 */ /* 0x000fe20000000a00 */
[----:B-1----:R-:W-:Y:S01]  /*2c30*/  IMAD R0, R32, R20, RZ ;  /* 0x0000001420007224 */ /* 0x002fe200078e02ff */
[----:B------:R-:W-:Y:S01]  /*2c40*/  SEL R7, RZ, 0x4, P0 ;  /* 0x00000004ff077807 */ /* 0x000fe20000000000 */
[C---:B------:R-:W-:Y:S02]  /*2c50*/  IMAD R15, R23.reuse, R13, R8 ;  /* 0x0000000d170f7224 */ /* 0x040fe400078e0208 */
[----:B------:R-:W-:Y:S02]  /*2c60*/  IMAD R9, R23, R21, R0 ;  /* 0x0000001517097224 */ /* 0x000fe400078e0200 */
[----:B------:R-:W-:Y:S01]  /*2c70*/  IMAD R8, R3, UR4, RZ ;  /* 0x0000000403087c24 */ /* 0x000fe2000f8e02ff */
[----:B------:R-:W-:Y:S01]  /*2c80*/  IADD3 R3, P0, R88, R4, RZ ;  /* 0x0000000458037210 */ /* 0x000fe20007f1e0ff */
[----:B------:R-:W-:Y:S01]  /*2c90*/  IMAD.IADD R0, R89, 0x1, R11 ;  /* 0x0000000159007824 */ /* 0x000fe200078e020b */
[----:B------:R-:W-:-:S04]  /*2ca0*/  ISETP.GE.AND P1, PT, R226, R33, PT ;  /* 0x00000021e200720c */ /* 0x000fc80003f26270 */
[----:B------:R-:W-:Y:S02]  /*2cb0*/  IADD3.X R4, R0, R5, R15, P0, !PT ;  /* 0x0000000500047210 */ /* 0x000fe400007fe40f */
[----:B------:R-:W-:Y:S02]  /*2cc0*/  ISETP.GE.AND P0, PT, R18, R33, PT ;  /* 0x000000211200720c */ /* 0x000fe40003f06270 */
[----:B------:R-:W-:Y:S02]  /*2cd0*/  LOP3.LUT R35, R6, R7, RZ, 0xfc, !PT ;  /* 0x0000000706237212 */ /* 0x000fe400078efcff */
[C---:B------:R-:W-:Y:S01]  /*2ce0*/  SEL R5, R33.reuse, RZ, P0 ;  /* 0x000000ff21057207 */ /* 0x040fe20000000000 */
[----:B------:R-:W-:Y:S01]  /*2cf0*/  IMAD R6, R32, R28, RZ ;  /* 0x0000001c20067224 */ /* 0x000fe200078e02ff */
[----:B------:R-:W-:Y:S02]  /*2d00*/  SEL R7, R33, RZ, P1 ;  /* 0x000000ff21077207 */ /* 0x000fe40000800000 */
[----:B------:R-:W-:Y:S01]  /*2d10*/  IADD3 R5, R18, R5, RZ ;  /* 0x0000000512057210 */ /* 0x000fe20007ffe0ff */
[----:B------:R-:W-:-:S02]  /*2d20*/  VIADD R10, R23, 0x20 ;  /* 0x00000020170a7836 */ /* 0x000fc40000000000 */
[C---:B------:R-:W-:Y:S02]  /*2d30*/  VIADD R36, R23.reuse, 0x20 ;  /* 0x0000002017247836 */ /* 0x040fe40000000000 */
[----:B------:R-:W-:Y:S01]  /*2d40*/  IMAD R11, R23, R29, R6 ;  /* 0x0000001d170b7224 */ /* 0x000fe200078e0206 */
[----:B------:R-:W-:Y:S01]  /*2d50*/  SHF.R.S32.HI R6, RZ, 0x1f, R5 ;  /* 0x0000001fff067819 */ /* 0x000fe20000011405 */
[----:B------:R-:W-:Y:S01]  /*2d60*/  IMAD.IADD R7, R226, 0x1, R7 ;  /* 0x00000001e2077824 */ /* 0x000fe200078e0207 */
[----:B------:R-:W0:Y:S01]  /*2d70*/  S2R R108, SR_TID.X ;  /* 0x00000000006c7919 */ /* 0x000e220000002100 */
[----:B------:R-:W-:Y:S01]  /*2d80*/  IMAD.SHL.U32 R10, R10, 0x40, RZ ;  /* 0x000000400a0a7824 */ /* 0x000fe200078e00ff */
[----:B------:R-:W-:Y:S01]  /*2d90*/  SHF.L.U32 R36, R36, 0x6, RZ ;  /* 0x0000000624247819 */ /* 0x000fe200000006ff */
[----:B------:R-:W-:Y:S01]  /*2da0*/  IMAD R37, R27, UR5, R8 ;  /* 0x000000051b257c24 */ /* 0x000fe2000f8e0208 */
[----:B------:R-:W-:Y:S01]  /*2db0*/  SHF.R.S32.HI R8, RZ, 0x1f, R7 ;  /* 0x0000001fff087819 */ /* 0x000fe20000011407 */
[----:B------:R-:W-:Y:S01]  /*2dc0*/  IMAD.WIDE.U32 R84, R23, R20, R200 ;  /* 0x0000001417547225 */ /* 0x000fe200078e00c8 */
[----:B------:R-:W-:-:S02]  /*2dd0*/  LEA.HI R90, R6, R5, RZ, 0x3 ;  /* 0x00000005065a7211 */ /* 0x000fc400078f18ff */
[----:B------:R-:W-:Y:S01]  /*2de0*/  LEA.HI R5, R6, R5, RZ, 0x6 ;  /* 0x0000000506057211 */ /* 0x000fe200078f30ff */
[C---:B------:R-:W-:Y:S01]  /*2df0*/  IMAD.WIDE.U32 R82, R23.reuse, R20, R18 ;  /* 0x0000001417527225 */ /* 0x040fe200078e0012 */
[----:B------:R-:W-:Y:S02]  /*2e00*/  LOP3.LUT R10, R10, 0x1c0, RZ, 0xc0, !PT ;  /* 0x000001c00a0a7812 */ /* 0x000fe400078ec0ff */
[----:B------:R-:W-:Y:S01]  /*2e10*/  LOP3.LUT R36, R36, 0x1c0, RZ, 0xc0, !PT ;  /* 0x000001c024247812 */ /* 0x000fe200078ec0ff */
[----:B------:R-:W-:Y:S01]  /*2e20*/  IMAD.SHL.U32 R34, R23, 0x40, RZ ;  /* 0x0000004017227824 */ /* 0x000fe200078e00ff */
[CC--:B------:R-:W-:Y:S01]  /*2e30*/  LEA.HI R92, R8.reuse, R7.reuse, RZ, 0x3 ;  /* 0x00000007085c7211 */ /* 0x0c0fe200078f18ff */
[----:B------:R-:W-:Y:S02]  /*2e40*/  IMAD.IADD R85, R85, 0x1, R9 ;  /* 0x0000000155557824 */ /* 0x000fe400078e0209 */
[----:B------:R-:W-:Y:S01]  /*2e50*/  IMAD.IADD R83, R9, 0x1, R83 ;  /* 0x0000000109537824 */ /* 0x000fe200078e0253 */
[----:B------:R-:W-:Y:S01]  /*2e60*/  LEA.HI R9, R8, R7, RZ, 0x6 ;  /* 0x0000000708097211 */ /* 0x000fe200078f30ff */
[----:B------:R-:W-:Y:S01]  /*2e70*/  IMAD.WIDE.U32 R80, R23, R28, R200 ;  /* 0x0000001c17507225 */ /* 0x000fe200078e00c8 */
[----:B------:R-:W-:-:S02]  /*2e80*/  LOP3.LUT R8, R10, 0x38, R90, 0xf8, !PT ;  /* 0x000000380a087812 */ /* 0x000fc400078ef85a */
[----:B------:R-:W-:Y:S01]  /*2e90*/  SHF.R.U32.HI R36, RZ, 0x3, R36 ;  /* 0x00000003ff247819 */ /* 0x000fe20000011624 */
[----:B------:R-:W-:Y:S01]  /*2ea0*/  IMAD.WIDE.U32 R78, R23, R28, R18 ;  /* 0x0000001c174e7225 */ /* 0x000fe200078e0012 */
[----:B------:R-:W-:-:S03]  /*2eb0*/  LOP3.LUT R34, R34, 0x1c0, RZ, 0xc0, !PT ;  /* 0x000001c022227812 */ /* 0x000fc600078ec0ff */
[----:B------:R-:W-:Y:S01]  /*2ec0*/  IMAD.SHL.U32 R6, R5, 0x40, RZ ;  /* 0x0000004005067824 */ /* 0x000fe200078e00ff */
[----:B------:R-:W-:Y:S01]  /*2ed0*/  LOP3.LUT R5, R90, 0x38, RZ, 0xc0, !PT ;  /* 0x000000385a057812 */ /* 0x000fe200078ec0ff */
[----:B------:R-:W-:Y:S01]  /*2ee0*/  IMAD.SHL.U32 R38, R23, 0x40, RZ ;  /* 0x0000004017267824 */ /* 0x000fe200078e00ff */
[----:B------:R-:W-:Y:S01]  /*2ef0*/  LOP3.LUT R7, R92, 0x38, RZ, 0xc0, !PT ;  /* 0x000000385c077812 */ /* 0x000fe200078ec0ff */
[----:B------:R-:W-:Y:S01]  /*2f00*/  IMAD.IADD R81, R81, 0x1, R11 ;  /* 0x0000000151517824 */ /* 0x000fe200078e020b */
[----:B------:R-:W-:Y:S01]  /*2f10*/  SHF.R.U32.HI R34, RZ, 0x3, R34 ;  /* 0x00000003ff227819 */ /* 0x000fe20000011622 */
[----:B------:R-:W-:Y:S01]  /*2f20*/  IMAD.IADD R79, R11, 0x1, R79 ;  /* 0x000000010b4f7824 */ /* 0x000fe200078e024f */
[----:B------:R-:W-:Y:S01]  /*2f30*/  LOP3.LUT R5, R5, 0x1c0, R38, 0xf8, !PT ;  /* 0x000001c005057812 */ /* 0x000fe200078ef826 */
[----:B------:R-:W-:Y:S01]  /*2f40*/  IMAD.SHL.U32 R9, R9, 0x40, RZ ;  /* 0x0000004009097824 */ /* 0x000fe200078e00ff */
[----:B------:R-:W-:Y:S02]  /*2f50*/  LOP3.LUT R11, R8, R36, RZ, 0x3c, !PT ;  /* 0x00000024080b7212 */ /* 0x000fe400078e3cff */
[----:B---3--:R-:W-:Y:S01]  /*2f60*/  ISETP.GE.AND P2, PT, R30, UR6, PT ;  /* 0x000000061e007c0c */ /* 0x008fe2000bf46270 */
[----:B------:R-:W-:Y:S01]  /*2f70*/  VIADD R30, R23, 0x20 ;  /* 0x00000020171e7836 */ /* 0x000fe20000000000 */
[----:B------:R-:W-:-:S02]  /*2f80*/  LOP3.LUT R10, R10, 0x38, R92, 0xf8, !PT ;  /* 0x000000380a0a7812 */ /* 0x000fc400078ef85c */
[----:B------:R-:W-:Y:S01]  /*2f90*/  LOP3.LUT R8, R7, 0x1c0, R38, 0xf8, !PT ;  /* 0x000001c007087812 */ /* 0x000fe200078ef826 */
[----:B------:R-:W-:Y:S01]  /*2fa0*/  IMAD.WIDE.U32 R86, R27, UR4, R86 ;  /* 0x000000041b567c25 */ /* 0x000fe2000f8e0056 */
[----:B------:R-:W-:Y:S02]  /*2fb0*/  LOP3.LUT R6, R6, 0xfffff000, RZ, 0xc0, !PT ;  /* 0xfffff00006067812 */ /* 0x000fe400078ec0ff */
[----:B------:R-:W-:Y:S02]  /*2fc0*/  LOP3.LUT R7, R5, R34, RZ, 0x3c, !PT ;  /* 0x0000002205077212 */ /* 0x000fe400078e3cff */
[----:B------:R-:W-:Y:S02]  /*2fd0*/  LOP3.LUT R9, R9, 0xfffff000, RZ, 0xc0, !PT ;  /* 0xfffff00009097812 */ /* 0x000fe400078ec0ff */
[----:B------:R-:W-:Y:S02]  /*2fe0*/  LOP3.LUT R10, R10, R36, RZ, 0x3c, !PT ;  /* 0x000000240a0a7212 */ /* 0x000fe400078e3cff */
[----:B------:R-:W-:-:S02]  /*2ff0*/  LOP3.LUT R8, R8, R34, RZ, 0x3c, !PT ;  /* 0x0000002208087212 */ /* 0x000fc400078e3cff */
[----:B-----5:R-:W-:Y:S02]  /*3000*/  SHF.R.S32.HI R27, RZ, 0x1f, R101 ;  /* 0x0000001fff1b7819 */ /* 0x020fe40000011465 */
[----:B------:R-:W-:Y:S02]  /*3010*/  SHF.R.S32.HI R102, RZ, 0x1f, R30 ;  /* 0x0000001fff667819 */ /* 0x000fe4000001141e */
[----:B------:R-:W-:Y:S02]  /*3020*/  SEL R30, RZ, 0x8, P2 ;  /* 0x00000008ff1e7807 */ /* 0x000fe40001000000 */
[----:B------:R-:W-:Y:S02]  /*3030*/  IADD3 R8, R8, R9, R14 ;  /* 0x0000000908087210 */ /* 0x000fe40007ffe00e */
[----:B------:R-:W-:Y:S02]  /*3040*/  LOP3.LUT R95, R35, R30, RZ, 0xfc, !PT ;  /* 0x0000001e235f7212 */ /* 0x000fe400078efcff */
[----:B------:R-:W-:-:S02]  /*3050*/  IADD3 R76, P3, R23, R76, RZ ;  /* 0x0000004c174c7210 */ /* 0x000fc40007f7e0ff */
[----:B------:R-:W-:Y:S01]  /*3060*/  LOP3.LUT R30, R35, 0x1, RZ, 0xc0, !PT ;  /* 0x00000001231e7812 */ /* 0x000fe200078ec0ff */
[CC--:B------:R-:W-:Y:S01]  /*3070*/  IMAD.WIDE.U32 R84, R101.reuse, R20.reuse, R84 ;  /* 0x0000001465547225 */ /* 0x0c0fe200078e0054 */
[----:B------:R-:W-:Y:S02]  /*3080*/  SHF.R.S32.HI R35, RZ, 0x3, R90 ;  /* 0x00000003ff237819 */ /* 0x000fe4000001145a */
[----:B------:R-:W-:Y:S01]  /*3090*/  SHF.R.S32.HI R91, RZ, 0x3, R92 ;  /* 0x00000003ff5b7819 */ /* 0x000fe2000001145c */
[C---:B------:R-:W-:Y:S01]  /*30a0*/  IMAD.WIDE.U32 R82, R101.reuse, R20, R82 ;  /* 0x0000001465527225 */ /* 0x040fe200078e0052 */
[----:B------:R-:W-:Y:S02]  /*30b0*/  LOP3.LUT R90, R90, 0xfffffff8, RZ, 0xc0, !PT ;  /* 0xfffffff85a5a7812 */ /* 0x000fe400078ec0ff */
[----:B------:R-:W-:Y:S01]  /*30c0*/  LOP3.LUT R92, R92, 0xfffffff8, RZ, 0xc0, !PT ;  /* 0xfffffff85c5c7812 */ /* 0x000fe200078ec0ff */
[----:B------:R-:W-:Y:S01]  /*30d0*/  IMAD.WIDE.U32 R80, R101, R28, R80 ;  /* 0x0000001c65507225 */ /* 0x000fe200078e0050 */
[----:B------:R-:W-:-:S03]  /*30e0*/  LOP3.LUT R93, R95, 0x2, RZ, 0xc0, !PT ;  /* 0x000000025f5d7812 */ /* 0x000fc600078ec0ff */
[----:B------:R-:W-:Y:S01]  /*30f0*/  IMAD.WIDE.U32 R78, R101, R28, R78 ;  /* 0x0000001c654e7225 */ /* 0x000fe200078e004e */
[C---:B------:R-:W-:Y:S02]  /*3100*/  LOP3.LUT R94, R95.reuse, 0x4, RZ, 0xc0, !PT ;  /* 0x000000045f5e7812 */ /* 0x040fe400078ec0ff */
[----:B0-----:R-:W-:Y:S01]  /*3110*/  LEA.HI R108, R108, 0x8, RZ, 0x19 ;  /* 0x000000086c6c7811 */ /* 0x001fe200078fc8ff */
[----:B------:R-:W-:Y:S01]  /*3120*/  IMAD.SHL.U32 R15, R20, 0x40, RZ ;  /* 0x00000040140f7824 */ /* 0x000fe200078e00ff */
[----:B------:R-:W-:Y:S01]  /*3130*/  LOP3.LUT R95, R95, 0x8, RZ, 0xc0, !PT ;  /* 0x000000085f5f7812 */ /* 0x000fe200078ec0ff */
[----:B------:R-:W-:Y:S01]  /*3140*/  IMAD.X R77, R32, 0x1, R31, P3 ;  /* 0x00000001204d7824 */ /* 0x000fe200018e061f */
[----:B------:R-:W-:Y:S01]  /*3150*/  SHF.R.S32.HI R96, RZ, 0x1f, R90 ;  /* 0x0000001fff607819 */ /* 0x000fe2000001145a */
[----:B------:R-:W-:Y:S01]  /*3160*/  IMAD.IADD R98, R87, 0x1, R37 ;  /* 0x0000000157627824 */ /* 0x000fe200078e0225 */
[----:B------:R-:W-:Y:S02]  /*3170*/  SHF.R.S32.HI R97, RZ, 0x1f, R92 ;  /* 0x0000001fff617819 */ /* 0x000fe4000001145c */
[----:B--2---:R-:W-:-:S02]  /*3180*/  IADD3 R5, R11, R6, R26 ;  /* 0x000000060b057210 */ /* 0x004fc40007ffe01a */
[----:B------:R-:W-:Y:S01]  /*3190*/  IADD3 R6, R7, R6, R14 ;  /* 0x0000000607067210 */ /* 0x000fe20007ffe00e */
[C---:B------:R-:W-:Y:S01]  /*31a0*/  IMAD R14, R27.reuse, R20, RZ ;  /* 0x000000141b0e7224 */ /* 0x040fe200078e02ff */
[----:B------:R-:W-:Y:S01]  /*31b0*/  IADD3 R7, R10, R9, R26 ;  /* 0x000000090a077210 */ /* 0x000fe20007ffe01a */
[----:B------:R-:W-:Y:S01]  /*31c0*/  IMAD R26, R27, R28, RZ ;  /* 0x0000001c1b1a7224 */ /* 0x000fe200078e02ff */
[C-C-:B------:R-:W-:Y:S01]  /*31d0*/  SHF.L.U64.HI R9, R12.reuse, 0x6, R13.reuse ;  /* 0x000000060c097819 */ /* 0x140fe2000001020d */
[C---:B------:R-:W-:Y:S01]  /*31e0*/  IMAD R39, R101.reuse, R21, R14 ;  /* 0x0000001565277224 */ /* 0x040fe200078e020e */
[----:B------:R-:W-:Y:S01]  /*31f0*/  SHF.L.U64.HI R10, R12, 0x5, R13 ;  /* 0x000000050c0a7819 */ /* 0x000fe2000001020d */
[----:B------:R-:W-:Y:S01]  /*3200*/  IMAD R41, R101, R29, R26 ;  /* 0x0000001d65297224 */ /* 0x000fe200078e021a */
[C-C-:B------:R-:W-:Y:S02]  /*3210*/  SHF.L.U64.HI R13, R20.reuse, 0x6, R21.reuse ;  /* 0x00000006140d7819 */ /* 0x140fe40000010215 */
[----:B------:R-:W-:Y:S01]  /*3220*/  SHF.L.U64.HI R14, R20, 0x5, R21 ;  /* 0x00000005140e7819 */ /* 0x000fe20000010215 */
[----:B------:R-:W-:Y:S01]  /*3230*/  IMAD.SHL.U32 R11, R12, 0x40, RZ ;  /* 0x000000400c0b7824 */ /* 0x000fe200078e00ff */
[C-C-:B------:R-:W-:Y:S01]  /*3240*/  SHF.L.U64.HI R21, R28.reuse, 0x6, R29.reuse ;  /* 0x000000061c157819 */ /* 0x140fe2000001021d */
[C---:B------:R-:W-:Y:S01]  /*3250*/  IMAD.SHL.U32 R27, R28.reuse, 0x40, RZ ;  /* 0x000000401c1b7824 */ /* 0x040fe200078e00ff */
[----:B------:R-:W-:Y:S01]  /*3260*/  SHF.L.U64.HI R26, R28, 0x5, R29 ;  /* 0x000000051c1a7819 */ /* 0x000fe2000001021d */
[----:B------:R-:W-:Y:S01]  /*3270*/  IMAD.SHL.U32 R12, R12, 0x20, RZ ;  /* 0x000000200c0c7824 */ /* 0x000fe200078e00ff */
[----:B------:R-:W-:Y:S01]  /*3280*/  SHF.L.U32 R29, R33, 0x1, RZ ;  /* 0x00000001211d7819 */ /* 0x000fe200000006ff */
[----:B------:R-:W-:-:S02]  /*3290*/  IMAD.SHL.U32 R20, R20, 0x20, RZ ;  /* 0x0000002014147824 */ /* 0x000fc400078e00ff */
[----:B------:R-:W-:Y:S02]  /*32a0*/  IMAD.SHL.U32 R28, R28, 0x20, RZ ;  /* 0x000000201c1c7824 */ /* 0x000fe400078e00ff */
[----:B------:R-:W-:Y:S02]  /*32b0*/  IMAD.IADD R31, R85, 0x1, R39 ;  /* 0x00000001551f7824 */ /* 0x000fe400078e0227 */
[----:B------:R-:W-:Y:S02]  /*32c0*/  IMAD.IADD R32, R39, 0x1, R83 ;  /* 0x0000000127207824 */ /* 0x000fe400078e0253 */
[----:B------:R-:W-:Y:S02]  /*32d0*/  IMAD.IADD R33, R81, 0x1, R41 ;  /* 0x0000000151217824 */ /* 0x000fe400078e0229 */
[----:B------:R-:W-:-:S07]  /*32e0*/  IMAD.IADD R34, R41, 0x1, R79 ;  /* 0x0000000129227824 */ /* 0x000fce00078e024f */
.L_x_1624:
[----:B------:R-:W2:Y:S01]  /*32f0*/  LDL R41, [R1+0x3c] ;  /* 0x00003c0001297983 */ /* 0x000ea20000100800 */
[----:B------:R-:W0:Y:S01]  /*3300*/  LDC R116, c[0x0][0x3f4] ;  /* 0x0000fd00ff747b82 */ /* 0x000e220000000800 */
[----:B------:R-:W-:Y:S01]  /*3310*/  VIADD R40, R25, 0xffffffff ;  /* 0xffffffff19287836 */ /* 0x000fe20000000000 */
[----:B------:R-:W-:Y:S05]  /*3320*/  YIELD ;  /* 0x0000000000007946 */ /* 0x000fea0003800000 */
[----:B------:R-:W-:Y:S01]  /*3330*/  SHF.R.S32.HI R109, RZ, 0x1f, R40 ;  /* 0x0000001fff6d7819 */ /* 0x000fe20000011428 */
[----:B------:R-:W1:Y:S01]  /*3340*/  LDC.64 R106, c[0x0][0x2e8] ;  /* 0x0000ba00ff6a7b82 */ /* 0x000e620000000a00 */
[-C--:B------:R-:W-:Y:S01]  /*3350*/  IMAD R36, R9, R40.reuse, RZ ;  /* 0x0000002809247224 */ /* 0x080fe200078e02ff */
[----:B------:R-:W-:Y:S01]  /*3360*/  BSSY B0, `(.L_x_1549) ;  /* 0x000053f000007945 */ /* 0x000fe20003800000 */
[----:B------:R-:W-:-:S04]  /*3370*/  IMAD.WIDE.U32 R110, R11, R40, RZ ;  /* 0x000000280b6e7225 */ /* 0x000fc800078e00ff */
[----:B------:R-:W-:Y:S01]  /*3380*/  IMAD R39, R109, R11, R36 ;  /* 0x0000000b6d277224 */ /* 0x000fe200078e0224 */
[CC--:B------:R-:W-:Y:S02]  /*3390*/  IADD3 R37, P2, R3.reuse, R110.reuse, RZ ;  /* 0x0000006e03257210 */ /* 0x0c0fe40007f5e0ff */
[----:B------:R-:W-:Y:S01]  /*33a0*/  IADD3 R25, P4, P5, R3, R110, R12 ;  /* 0x0000006e03197210 */ /* 0x000fe20007d9e00c */
[----:B------:R-:W-:-:S05]  /*33b0*/  IMAD.IADD R72, R111, 0x1, R39 ;  /* 0x000000016f487824 */ /* 0x000fca00078e0227 */
[----:B------:R-:W-:Y:S02]  /*33c0*/  IADD3.X R38, R72, R4, RZ, P2, !PT ;  /* 0x0000000448267210 */ /* 0x000fe400017fe4ff */
[----:B0-----:R-:W-:Y:S02]  /*33d0*/  ISETP.GE.AND P2, PT, R116, 0x1, PT ;  /* 0x000000017400780c */ /* 0x001fe40003f46270 */
[----:B------:R-:W-:Y:S02]  /*33e0*/  IADD3.X R36, R4, R72, R10, P4, P5 ;  /* 0x0000004804247210 */ /* 0x000fe400027ea40a */
[-C--:B-1----:R-:W-:Y:S02]  /*33f0*/  LEA R50, P3, R37, R106.reuse, 0x1 ;  /* 0x0000006a25327211 */ /* 0x082fe400078608ff */
[----:B------:R-:W-:Y:S02]  /*3400*/  LEA R48, P6, R25, R106, 0x1 ;  /* 0x0000006a19307211 */ /* 0x000fe400078c08ff */
[----:B------:R-:W-:-:S02]  /*3410*/  LEA.HI.X R51, R37, R107, R38, 0x1, P3 ;  /* 0x0000006b25337211 */ /* 0x000fc400018f0c26 */
[----:B------:R-:W-:Y:S02]  /*3420*/  ISETP.GT.AND P3, PT, R40, R24, PT ;  /* 0x000000182800720c */ /* 0x000fe40003f64270 */
[----:B------:R-:W-:Y:S01]  /*3430*/  LEA.HI.X R49, R25, R107, R36, 0x1, P6 ;  /* 0x0000006b19317211 */ /* 0x000fe200030f0c24 */
[----:B------:R-:W-:Y:S01]  /*3440*/  IMAD.MOV.U32 R25, RZ, RZ, R40 ;  /* 0x000000ffff197224 */ /* 0x000fe200078e0028 */
[----:B------:R-:W-:Y:S01]  /*3450*/  P2R R100, PR, RZ, 0x8 ;  /* 0x00000008ff647803 */ /* 0x000fe20000000000 */
[----:B--2---:R-:W-:-:S04]  /*3460*/  IMAD R103, R17, 0x4000, R41 ;  /* 0x0000400011677824 */ /* 0x004fc800078e0229 */
[----:B------:R-:W-:Y:S01]  /*3470*/  IMAD R103, R103, 0x2, R16 ;  /* 0x0000000267677824 */ /* 0x000fe200078e0210 */
[----:B------:R-:W-:Y:S06]  /*3480*/  @!P2 BRA `(.L_x_1550) ;  /* 0x0000004c00f4a947 */ /* 0x000fec0003800000 */
[----:B------:R-:W-:Y:S01]  /*3490*/  ULDC.U8 UR4, c[0x0][0x410] ;  /* 0x0001040000047ab9 */ /* 0x000fe20000000000 */
[-C--:B------:R-:W-:Y:S01]  /*34a0*/  IMAD R36, R13, R40.reuse, RZ ;  /* 0x000000280d247224 */ /* 0x080fe200078e02ff */
[----:B------:R-:W-:Y:S01]  /*34b0*/  ISETP.NE.AND P2, PT, RZ, UR4, PT ;  /* 0x00000004ff007c0c */ /* 0x000fe2000bf45270 */
[-C--:B------:R-:W-:Y:S02]  /*34c0*/  IMAD R38, R21, R40.reuse, RZ ;  /* 0x0000002815267224 */ /* 0x080fe400078e02ff */
[----:B------:R-:W-:Y:S02]  /*34d0*/  IMAD R99, R109, R15, R36 ;  /* 0x0000000f6d637224 */ /* 0x000fe400078e0224 */
[----:B------:R-:W-:Y:S02]  /*34e0*/  IMAD R105, R25, -0x40, R2 ;  /* 0xffffffc019697824 */ /* 0x000fe400078e0202 */
[----:B------:R-:W-:Y:S02]  /*34f0*/  IMAD R109, R109, R27, R38 ;  /* 0x0000001b6d6d7224 */ /* 0x000fe400078e0226 */
[----:B------:R-:W-:Y:S01]  /*3500*/  IMAD.WIDE.U32 R70, R15, R40, RZ ;  /* 0x000000280f467225 */ /* 0x000fe200078e00ff */
[----:B------:R-:W-:-:S03]  /*3510*/  VIMNMX R105, R105, 0x40, PT ;  /* 0x0000004069697848 */ /* 0x000fc60003fe0100 */
[----:B------:R-:W-:-:S04]  /*3520*/  IMAD.WIDE.U32 R68, R27, R40, RZ ;  /* 0x000000281b447225 */ /* 0x000fc800078e00ff */
[----:B------:R-:W-:Y:S02]  /*3530*/  IMAD.IADD R99, R71, 0x1, R99 ;  /* 0x0000000147637824 */ /* 0x000fe400078e0263 */
        /* <DEDUP_REMOVED lines=16> */
[----:B------:R-:W-:Y:S02]  /*3640*/  IADD3 R39, P4, R80, R68, RZ ;  /* 0x0000004450277210 */ /* 0x000fe40007f9e0ff */
[----:B------:R-:W-:Y:S02]  /*3650*/  CS2R R106, SRZ ;  /* 0x00000000006a7805 */ /* 0x000fe4000001ff00 */
[-C--:B------:R-:W-:Y:S01]  /*3660*/  ISETP.GE.AND P5, PT, R200, R116.reuse, PT ;  /* 0x00000074c800720c */ /* 0x080fe20003fa6270 */
[----:B------:R-:W-:Y:S01]  /*3670*/  IMAD.X R38, R99, 0x1, R31, P2 ;  /* 0x0000000163267824 */ /* 0x000fe200010e061f */
[----:B------:R-:W-:Y:S01]  /*3680*/  LEA R36, P2, R37, UR4, 0x1 ;  /* 0x0000000425247c11 */ /* 0x000fe2000f8408ff */
[----:B------:R-:W-:Y:S01]  /*3690*/  IMAD.X R42, R109, 0x1, R33, P4 ;  /* 0x000000016d2a7824 */ /* 0x000fe200020e0621 */
[----:B------:R-:W-:Y:S01]  /*36a0*/  CS2R R110, SRZ ;  /* 0x00000000006e7805 */ /* 0x000fe2000001ff00 */
[----:B------:R-:W-:Y:S01]  /*36b0*/  ULDC.64 UR6, c[0x0][0x208] ;  /* 0x0000820000067ab9 */ /* 0x000fe20000000a00 */
[----:B------:R-:W-:Y:S01]  /*36c0*/  LEA.HI.X R37, R37, UR5, R38, 0x1, P2 ;  /* 0x0000000525257c11 */ /* 0x000fe200090f0c26 */
[----:B------:R-:W-:Y:S01]  /*36d0*/  ULDC.64 UR4, c[0x0][0x400] ;  /* 0x0001000000047ab9 */ /* 0x000fe20000000a00 */
[----:B------:R-:W-:-:S02]  /*36e0*/  ISETP.GE.AND P4, PT, R234, R116, PT ;  /* 0x00000074ea00720c */ /* 0x000fc40003f86270 */
[----:B------:R-:W-:-:S03]  /*36f0*/  LEA R38, P2, R39, UR4, 0x1 ;  /* 0x0000000427267c11 */ /* 0x000fc6000f8408ff */
[----:B------:R0:W5:Y:S01]  /*3700*/  @!P5 LDG.E.64 R106, desc[UR6][R36.64] ;  /* 0x00000006246ad981 */ /* 0x000162000c1e1b00 */
[----:B------:R-:W-:Y:S02]  /*3710*/  LEA.HI.X R39, R39, UR5, R42, 0x1, P2 ;  /* 0x0000000527277c11 */ /* 0x000fe400090f0c2a */
[----:B------:R-:W-:-:S03]  /*3720*/  ISETP.GE.AND P2, PT, R233, R116, PT ;  /* 0x00000074e900720c */ /* 0x000fc60003f46270 */
[----:B------:R0:W5:Y:S01]  /*3730*/  @!P5 LDG.E.64 R110, desc[UR6][R38.64] ;  /* 0x00000006266ed981 */ /* 0x000162000c1e1b00 */
[----:B------:R-:W-:Y:S02]  /*3740*/  ISETP.GE.AND P5, PT, R235, R116, PT ;  /* 0x00000074eb00720c */ /* 0x000fe40003fa6270 */
[----:B------:R-:W-:Y:S02]  /*3750*/  CS2R R72, SRZ ;  /* 0x0000000000487805 */ /* 0x000fe4000001ff00 */
[----:B------:R-:W-:Y:S02]  /*3760*/  CS2R R64, SRZ ;  /* 0x0000000000407805 */ /* 0x000fe4000001ff00 */
[----:B------:R-:W-:Y:S02]  /*3770*/  CS2R R60, SRZ ;  /* 0x00000000003c7805 */ /* 0x000fe4000001ff00 */
[----:B------:R-:W-:Y:S02]  /*3780*/  CS2R R74, SRZ ;  /* 0x00000000004a7805 */ /* 0x000fe4000001ff00 */
[----:B------:R-:W-:-:S02]  /*3790*/  CS2R R66, SRZ ;  /* 0x0000000000427805 */ /* 0x000fc4000001ff00 */
[----:B------:R-:W-:Y:S01]  /*37a0*/  CS2R R62, SRZ ;  /* 0x00000000003e7805 */ /* 0x000fe2000001ff00 */
[----:B------:R0:W5:Y:S04]  /*37b0*/  @!P4 LDG.E.64 R72, desc[UR6][R36.64+0x40] ;  /* 0x000040062448c981 */ /* 0x000168000c1e1b00 */
[----:B------:R0:W5:Y:S04]  /*37c0*/  @!P2 LDG.E.64 R64, desc[UR6][R36.64+0x80] ;  /* 0x000080062440a981 */ /* 0x000168000c1e1b00 */
[----:B------:R0:W5:Y:S04]  /*37d0*/  @!P5 LDG.E.64 R60, desc[UR6][R36.64+0xc0] ;  /* 0x0000c006243cd981 */ /* 0x000168000c1e1b00 */
[----:B------:R0:W5:Y:S04]  /*37e0*/  @!P4 LDG.E.64 R74, desc[UR6][R38.64+0x40] ;  /* 0x00004006264ac981 */ /* 0x000168000c1e1b00 */
[----:B------:R0:W5:Y:S04]  /*37f0*/  @!P2 LDG.E.64 R66, desc[UR6][R38.64+0x80] ;  /* 0x000080062642a981 */ /* 0x000168000c1e1b00 */
[----:B------:R0:W5:Y:S02]  /*3800*/  @!P5 LDG.E.64 R62, desc[UR6][R38.64+0xc0] ;  /* 0x0000c006263ed981 */ /* 0x000164000c1e1b00 */
.L_x_1553:
[----:B------:R-:W-:Y:S05]  /*3810*/  BSYNC B1 ;  /* 0x0000000000017941 */ /* 0x000fea0003800000 */
.L_x_1552:
[----:B0-----:R-:W-:Y:S01]  /*3820*/  VIADD R36, R23, 0x20 ;  /* 0x0000002017247836 */ /* 0x001fe20000000000 */
[----:B------:R-:W-:Y:S01]  /*3830*/  BSSY B1, `(.L_x_1554) ;  /* 0x0000029000017945 */ /* 0x000fe20003800000 */
[----:B------:R-:W-:Y:S02]  /*3840*/  CS2R R44, SRZ ;  /* 0x00000000002c7805 */ /* 0x000fe4000001ff00 */
[----:B------:R-:W-:Y:S02]  /*3850*/  CS2R R52, SRZ ;  /* 0x0000000000347805 */ /* 0x000fe4000001ff00 */
[----:B------:R-:W-:Y:S02]  /*3860*/  CS2R R56, SRZ ;  /* 0x0000000000387805 */ /* 0x000fe4000001ff00 */
[----:B------:R-:W-:Y:S02]  /*3870*/  ISETP.GE.AND P4, PT, R36, R105, PT ;  /* 0x000000692400720c */ /* 0x000fe40003f86270 */
[----:B------:R-:W-:-:S02]  /*3880*/  CS2R R42, SRZ ;  /* 0x00000000002a7805 */ /* 0x000fc4000001ff00 */
[----:B------:R-:W-:Y:S02]  /*3890*/  CS2R R46, SRZ ;  /* 0x00000000002e7805 */ /* 0x000fe4000001ff00 */
[----:B------:R-:W-:Y:S02]  /*38a0*/  CS2R R54, SRZ ;  /* 0x0000000000367805 */ /* 0x000fe4000001ff00 */
[----:B------:R-:W-:-:S05]  /*38b0*/  CS2R R58, SRZ ;  /* 0x00000000003a7805 */ /* 0x000fca000001ff00 */
[----:B------:R-:W-:Y:S05]  /*38c0*/  @P4 BRA `(.L_x_1555) ;  /* 0x00000000007c4947 */ /* 0x000fea0003800000 */
[----:B------:R-:W-:Y:S01]  /*38d0*/  IADD3 R70, P2, P5, R84, R70, R20 ;  /* 0x0000004654467210 */ /* 0x000fe20007d5e014 */
[----:B------:R-:W-:Y:S01]  /*38e0*/  ULDC.64 UR4, c[0x0][0x3e8] ;  /* 0x0000fa0000047ab9 */ /* 0x000fe20000000a00 */
[----:B------:R-:W-:Y:S01]  /*38f0*/  ULDC.64 UR6, c[0x0][0x400] ;  /* 0x0001000000067ab9 */ /* 0x000fe20000000a00 */
[----:B------:R-:W-:Y:S02]  /*3900*/  CS2R R56, SRZ ;  /* 0x0000000000387805 */ /* 0x000fe4000001ff00 */
[----:B------:R-:W-:Y:S02]  /*3910*/  IADD3.X R99, R31, R99, R14, P2, P5 ;  /* 0x000000631f637210 */ /* 0x000fe400017ea40e */
[----:B------:R-:W-:Y:S02]  /*3920*/  CS2R R52, SRZ ;  /* 0x0000000000347805 */ /* 0x000fe4000001ff00 */
[----:B------:R-:W-:Y:S02]  /*3930*/  IADD3 R68, P2, P5, R80, R68, R28 ;  /* 0x0000004450447210 */ /* 0x000fe40007d5e01c */
[----:B------:R-:W-:-:S02]  /*3940*/  CS2R R58, SRZ ;  /* 0x00000000003a7805 */ /* 0x000fc4000001ff00 */
[----:B------:R-:W-:Y:S01]  /*3950*/  CS2R R54, SRZ ;  /* 0x0000000000367805 */ /* 0x000fe2000001ff00 */
[----:B------:R-:W-:Y:S01]  /*3960*/  ULDC.64 UR8, c[0x0][0x208] ;  /* 0x0000820000087ab9 */ /* 0x000fe20000000a00 */
[----:B------:R-:W-:Y:S02]  /*3970*/  IADD3.X R109, R33, R109, R26, P2, P5 ;  /* 0x0000006d216d7210 */ /* 0x000fe400017ea41a */
[----:B------:R-:W-:Y:S02]  /*3980*/  LEA R36, P2, R70, UR4, 0x1 ;  /* 0x0000000446247c11 */ /* 0x000fe4000f8408ff */
[----:B------:R-:W-:Y:S02]  /*3990*/  LEA R38, P5, R68, UR6, 0x1 ;  /* 0x0000000644267c11 */ /* 0x000fe4000f8a08ff */
[----:B------:R-:W-:Y:S02]  /*39a0*/  LEA.HI.X R37, R70, UR5, R99, 0x1, P2 ;  /* 0x0000000546257c11 */ /* 0x000fe400090f0c63 */
[----:B------:R-:W-:-:S02]  /*39b0*/  LEA.HI.X R39, R68, UR7, R109, 0x1, P5 ;  /* 0x0000000744277c11 */ /* 0x000fc4000a8f0c6d */
[-C--:B------:R-:W-:Y:S02]  /*39c0*/  ISETP.GE.AND P2, PT, R200, R116.reuse, PT ;  /* 0x00000074c800720c */ /* 0x080fe40003f46270 */
[----:B------:R-:W-:Y:S02]  /*39d0*/  ISETP.GE.AND P5, PT, R234, R116, PT ;  /* 0x00000074ea00720c */ /* 0x000fe40003fa6270 */
[----:B------:R-:W-:Y:S02]  /*39e0*/  CS2R R44, SRZ ;  /* 0x00000000002c7805 */ /* 0x000fe4000001ff00 */
[----:B------:R-:W-:Y:S02]  /*39f0*/  CS2R R40, SRZ ;  /* 0x0000000000287805 */ /* 0x000fe4000001ff00 */
[----:B------:R-:W-:-:S05]  /*3a00*/  CS2R R46, SRZ ;  /* 0x00000000002e7805 */ /* 0x000fca000001ff00 */
[----:B------:R0:W5:Y:S04]  /*3a10*/  @!P2 LDG.E.64 R56, desc[UR8][R36.64] ;  /* 0x000000082438a981 */ /* 0x000168000c1e1b00 */
[----:B------:R0:W5:Y:S01]  /*3a20*/  @!P2 LDG.E.64 R58, desc[UR8][R38.64] ;  /* 0x00000008263aa981 */ /* 0x000162000c1e1b00 */
[----:B------:R-:W-:-:S03]  /*3a30*/  ISETP.GE.AND P2, PT, R233, R116, PT ;  /* 0x00000074e900720c */ /* 0x000fc60003f46270 */
[----:B------:R0:W5:Y:S04]  /*3a40*/  @!P5 LDG.E.64 R52, desc[UR8][R36.64+0x40] ;  /* 0x000040082434d981 */ /* 0x000168000c1e1b00 */
[----:B------:R0:W5:Y:S01]  /*3a50*/  @!P5 LDG.E.64 R54, desc[UR8][R38.64+0x40] ;  /* 0x000040082636d981 */ /* 0x000162000c1e1b00 */
[----:B------:R-:W-:Y:S02]  /*3a60*/  ISETP.GE.AND P5, PT, R235, R116, PT ;  /* 0x00000074eb00720c */ /* 0x000fe40003fa6270 */
[----:B------:R-:W-:-:S03]  /*3a70*/  CS2R R42, SRZ ;  /* 0x00000000002a7805 */ /* 0x000fc6000001ff00 */
[----:B------:R0:W5:Y:S04]  /*3a80*/  @!P2 LDG.E.64 R44, desc[UR8][R36.64+0x80] ;  /* 0x00008008242ca981 */ /* 0x000168000c1e1b00 */
[----:B------:R0:W5:Y:S04]  /*3a90*/  @!P2 LDG.E.64 R46, desc[UR8][R38.64+0x80] ;  /* 0x00008008262ea981 */ /* 0x000168000c1e1b00 */
[----:B------:R0:W5:Y:S04]  /*3aa0*/  @!P5 LDG.E.64 R40, desc[UR8][R36.64+0xc0] ;  /* 0x0000c0082428d981 */ /* 0x000168000c1e1b00 */
[----:B------:R0:W5:Y:S02]  /*3ab0*/  @!P5 LDG.E.64 R42, desc[UR8][R38.64+0xc0] ;  /* 0x0000c008262ad981 */ /* 0x000164000c1e1b00 */
.L_x_1555:
[----:B------:R-:W-:Y:S05]  /*3ac0*/  BSYNC B1 ;  /* 0x0000000000017941 */ /* 0x000fea0003800000 */
.L_x_1554:
[----:B0-----:R-:W2:Y:S01]  /*3ad0*/  LDL R36, [R1+0x20] ;  /* 0x0000200001247983 */ /* 0x001ea20000100800 */
[----:B-----5:R-:W-:Y:S02]  /*3ae0*/  IMAD.MOV.U32 R37, RZ, RZ, R61 ;  /* 0x000000ffff257224 */ /* 0x020fe400078e003d */
[----:B------:R-:W-:Y:S02]  /*3af0*/  IMAD.MOV.U32 R38, RZ, RZ, R64 ;  /* 0x000000ffff267224 */ /* 0x000fe400078e0040 */
[----:B------:R-:W-:-:S05]  /*3b00*/  IMAD.MOV.U32 R39, RZ, RZ, R65 ;  /* 0x000000ffff277224 */ /* 0x000fca00078e0041 */
[----:B------:R-:W-:Y:S01]  /*3b10*/  PRMT R123, R38, 0x5410, R39 ;  /* 0x00005410267b7816 */ /* 0x000fe20000000027 */
[----:B------:R-:W-:Y:S02]  /*3b20*/  IMAD.MOV.U32 R38, RZ, RZ, R106 ;  /* 0x000000ffff267224 */ /* 0x000fe400078e006a */
[----:B------:R-:W-:-:S05]  /*3b30*/  IMAD.MOV.U32 R39, RZ, RZ, R107 ;  /* 0x000000ffff277224 */ /* 0x000fca00078e006b */
[----:B------:R-:W-:Y:S02]  /*3b40*/  PRMT R128, R38, 0x5410, R39 ;  /* 0x0000541026807816 */ /* 0x000fe40000000027 */
[----:B--2---:R-:W-:Y:S02]  /*3b50*/  R2UR UR4, R36 ;  /* 0x00000000240472ca */ /* 0x004fe400000e0000 */
[----:B------:R-:W-:-:S04]  /*3b60*/  MOV R36, R60 ;  /* 0x0000003c00247202 */ /* 0x000fc80000000f00 */
[----:B------:R-:W-:Y:S01]  /*3b70*/  PRMT R122, R36, 0x5410, R37 ;  /* 0x00005410247a7816 */ /* 0x000fe20000000025 */
[----:B------:R-:W-:Y:S02]  /*3b80*/  IMAD.MOV.U32 R36, RZ, RZ, R72 ;  /* 0x000000ffff247224 */ /* 0x000fe400078e0048 */
[----:B------:R-:W-:-:S03]  /*3b90*/  IMAD.MOV.U32 R37, RZ, RZ, R73 ;  /* 0x000000ffff257224 */ /* 0x000fc600078e0049 */
[----:B------:R-:W-:Y:S01]  /*3ba0*/  PRMT R127, R36, 0x7610, R127 ;  /* 0x00007610247f7816 */ /* 0x000fe2000000007f */
[----:B------:R-:W-:Y:S01]  /*3bb0*/  IMAD.MOV.U32 R36, RZ, RZ, R62 ;  /* 0x000000ffff247224 */ /* 0x000fe200078e003e */
[----:B------:R-:W-:Y:S01]  /*3bc0*/  PRMT R126, R37, 0x7610, R126 ;  /* 0x00007610257e7816 */ /* 0x000fe2000000007e */
[----:B------:R-:W-:Y:S01]  /*3bd0*/  UISETP.NE.AND UP0, UPT, UR4, 0x3, UPT ;  /* 0x000000030400788c */ /* 0x000fe2000bf05270 */
[----:B------:R-:W-:-:S04]  /*3be0*/  MOV R37, R63 ;  /* 0x0000003f00257202 */ /* 0x000fc80000000f00 */
[----:B------:R-:W-:Y:S01]  /*3bf0*/  PRMT R124, R36, 0x5410, R37 ;  /* 0x00005410247c7816 */ /* 0x000fe20000000025 */
[----:B------:R-:W-:Y:S01]  /*3c00*/  IMAD.MOV.U32 R36, RZ, RZ, R66 ;  /* 0x000000ffff247224 */ /* 0x000fe200078e0042 */
[----:B------:R-:W-:Y:S01]  /*3c10*/  PLOP3.LUT P2, PT, PT, PT, UP0, 0x80, 0x0 ;  /* 0x000000000000781c */ /* 0x000fe20003f4f008 */
[----:B------:R-:W-:-:S05]  /*3c20*/  IMAD.MOV.U32 R37, RZ, RZ, R67 ;  /* 0x000000ffff257224 */ /* 0x000fca00078e0043 */
[----:B------:R-:W-:Y:S01]  /*3c30*/  PRMT R125, R36, 0x5410, R37 ;  /* 0x00005410247d7816 */ /* 0x000fe20000000025 */
[----:B------:R-:W-:Y:S02]  /*3c40*/  IMAD.MOV.U32 R36, RZ, RZ, R74 ;  /* 0x000000ffff247224 */ /* 0x000fe400078e004a */
[----:B------:R-:W-:-:S03]  /*3c50*/  IMAD.MOV.U32 R37, RZ, RZ, R75 ;  /* 0x000000ffff257224 */ /* 0x000fc600078e004b */
[----:B------:R-:W-:Y:S01]  /*3c60*/  PRMT R127, R127, 0x5410, R36 ;  /* 0x000054107f7f7816 */ /* 0x000fe20000000024 */
[----:B------:R-:W-:Y:S01]  /*3c70*/  IMAD.MOV.U32 R36, RZ, RZ, R110 ;  /* 0x000000ffff247224 */ /* 0x000fe200078e006e */
[----:B------:R-:W-:Y:S01]  /*3c80*/  PRMT R126, R126, 0x5410, R37 ;  /* 0x000054107e7e7816 */ /* 0x000fe20000000025 */
[----:B------:R-:W-:-:S05]  /*3c90*/  IMAD.MOV.U32 R37, RZ, RZ, R111 ;  /* 0x000000ffff257224 */ /* 0x000fca00078e006f */
        /* <DEDUP_REMOVED lines=10> */
[----:B------:R-:W-:Y:S02]  /*3d40*/  IMAD.MOV.U32 R37, RZ, RZ, R56 ;  /* 0x000000ffff257224 */ /* 0x000fe400078e0038 */
        /* <DEDUP_REMOVED lines=14> */
[----:B------:R-:W-:Y:S06]  /*3e30*/  @!P2 BRA `(.L_x_1556) ;  /* 0x000000000004a947 */ /* 0x000fec0003800000 */
[----:B------:R-:W-:Y:S01]  /*3e40*/  BPT.TRAP 0x1 ;  /* 0x000000040000795c */ /* 0x000fe20000300000 */
.L_x_1556:
[----:B------:R-:W-:Y:S01]  /*3e50*/  IMAD R99, R17, 0x8, R16 ;  /* 0x0000000811637824 */ /* 0x000fe200078e0210 */
[----:B------:R-:W-:Y:S01]  /*3e60*/  SHF.L.U32 R109, R237, 0x1f, RZ ;  /* 0x0000001fed6d7819 */ /* 0x000fe200000006ff */
[----:B------:R-:W-:Y:S03]  /*3e70*/  BSSY B1, `(.L_x_1557) ;  /* 0x0000003000017945 */ /* 0x000fe60003800000 */
[----:B------:R-:W0:Y:S02]  /*3e80*/  SYNCS.PHASECHK.TRANS64.TRYWAIT P5, [R99+URZ+0x30890], R109 ;  /* 0x0308906d630075a7 */ /* 0x000e2400080a017f */
[----:B0-----:R-:W-:Y:S05]  /*3e90*/  @!P5 BRA `(.L_x_1558) ;  /* 0x0000029800c4d947 */ /* 0x001fea0003800000 */
.L_x_2028:
[----:B------:R-:W-:Y:S05]  /*3ea0*/  BSYNC B1 ;  /* 0x0000000000017941 */ /* 0x000fea0003800000 */
.L_x_1557:
[----:B------:R-:W-:Y:S04]  /*3eb0*/  BSSY B1, `(.L_x_1559) ;  /* 0x00000d6000017945 */ /* 0x000fe80003800000 */
[----:B------:R-:W-:Y:S05]  /*3ec0*/  @P3 BRA `(.L_x_1560) ;  /* 0x0000000c00503947 */ /* 0x000fea0003800000 */
[----:B------:R-:W-:Y:S01]  /*3ed0*/  ISETP.NE.AND P3, PT, R30, RZ, PT ;  /* 0x000000ff1e00720c */ /* 0x000fe20003f65270 */
[----:B------:R-:W-:-:S12]  /*3ee0*/  BSSY B2, `(.L_x_1561) ;  /* 0x0000031000027945 */ /* 0x000fd80003800000 */
[----:B------:R-:W-:Y:S05]  /*3ef0*/  @!P3 BRA `(.L_x_1562) ;  /* 0x0000000000bcb947 */ /* 0x000fea0003800000 */
[----:B------:R1:W2:Y:S01]  /*3f00*/  LDS.128 R36, [R103+0x20400] ;  /* 0x0204000067247984 */ /* 0x0002a20000000c00 */
[----:B------:R-:W-:Y:S01]  /*3f10*/  ISETP.GE.AND P3, PT, R200, R116, PT ;  /* 0x00000074c800720c */ /* 0x000fe20003f66270 */
[----:B------:R-:W-:-:S12]  /*3f20*/  BSSY B3, `(.L_x_1563) ;  /* 0x000002a000037945 */ /* 0x000fd80003800000 */
[----:B-1----:R-:W-:Y:S05]  /*3f30*/  @P3 BRA `(.L_x_1564) ;  /* 0x0000000000a03947 */ /* 0x002fea0003800000 */
[----:B------:R-:W-:Y:S01]  /*3f40*/  SHF.R.U64 R70, R110, 0x10, R111 ;  /* 0x000000106e467819 */ /* 0x000fe2000000126f */
[--C-:B--2---:R-:W-:Y:S01]  /*3f50*/  HADD2.F32 R69, -RZ, R37.reuse.H1_H1 ;  /* 0x30000025ff457230 */ /* 0x104fe20000004100 */
[--C-:B------:R-:W-:Y:S01]  /*3f60*/  SHF.R.U64 R68, R106, 0x10, R107.reuse ;  /* 0x000000106a447819 */ /* 0x100fe2000000126b */
[----:B------:R-:W-:Y:S01]  /*3f70*/  HADD2.F32 R71, -RZ, R37.H0_H0 ;  /* 0x20000025ff477230 */ /* 0x000fe20000004100 */
[----:B------:R-:W-:Y:S01]  /*3f80*/  SHF.R.U32.HI R106, RZ, 0x10, R107 ;  /* 0x00000010ff6a7819 */ /* 0x000fe2000001166b */
[----:B------:R-:W-:Y:S01]  /*3f90*/  HADD2.F32 R70, -RZ, R70.H0_H0 ;  /* 0x20000046ff467230 */ /* 0x000fe20000004100 */
[----:B------:R-:W-:Y:S01]  /*3fa0*/  SHF.R.U32.HI R110, RZ, 0x10, R111 ;  /* 0x00000010ff6e7819 */ /* 0x000fe2000001166f */
[----:B------:R-:W-:Y:S02]  /*3fb0*/  HADD2.F32 R68, -RZ, R68.H0_H0 ;  /* 0x20000044ff447230 */ /* 0x000fe40000004100 */
[----:B------:R-:W-:Y:S02]  /*3fc0*/  HADD2.F32 R107, -RZ, R38.H0_H0 ;  /* 0x20000026ff6b7230 */ /* 0x000fe40000004100 */
        /* <DEDUP_REMOVED lines=8> */
[----:B------:R-:W-:Y:S02]  /*4050*/  HADD2.F32 R106, -RZ, R39.H0_H0 ;  /* 0x20000027ff6a7230 */ /* 0x000fe40000004100 */
[----:B------:R-:W-:Y:S01]  /*4060*/  FMUL.FTZ R39, R70, R69 ;  /* 0x0000004546277220 */ /* 0x000fe20000410000 */
[----:B------:R-:W-:-:S02]  /*4070*/  HADD2.F32 R110, -RZ, R129.H0_H0 ;  /* 0x20000081ff6e7230 */ /* 0x000fc40000004100 */
[C---:B------:R-:W-:Y:S01]  /*4080*/  FMUL.FTZ R69, R106.reuse, R69 ;  /* 0x000000456a457220 */ /* 0x040fe20000410000 */
[-C--:B------:R-:W-:Y:S01]  /*4090*/  FFMA.FTZ R39, R106, R71.reuse, -R39 ;  /* 0x000000476a277223 */ /* 0x080fe20000010827 */
[----:B------:R-:W-:Y:S02]  /*40a0*/  HADD2.F32 R106, -RZ, R128.H0_H0 ;  /* 0x20000080ff6a7230 */ /* 0x000fe40000004100 */
[----:B------:R-:W-:Y:S01]  /*40b0*/  FFMA.FTZ R70, R70, R71, R69 ;  /* 0x0000004746467223 */ /* 0x000fe20000010045 */
[--C-:B------:R-:W-:Y:S02]  /*40c0*/  HADD2.F32 R69, -RZ, R36.reuse.H1_H1 ;  /* 0x30000024ff457230 */ /* 0x100fe40000004100 */
[----:B------:R-:W-:Y:S02]  /*40d0*/  HADD2.F32 R71, -RZ, R36.H0_H0 ;  /* 0x20000024ff477230 */ /* 0x000fe40000004100 */
[----:B------:R-:W-:Y:S01]  /*40e0*/  F2FP.F16.F32.PACK_AB R39, R70, R39 ;  /* 0x000000274627723e */ /* 0x000fe200000000ff */
[----:B------:R-:W-:-:S02]  /*40f0*/  FMUL.FTZ R36, R69, R110 ;  /* 0x0000006e45247220 */ /* 0x000fc40000410000 */
[C---:B------:R-:W-:Y:S02]  /*4100*/  FMUL.FTZ R110, R71.reuse, R110 ;  /* 0x0000006e476e7220 */ /* 0x040fe40000410000 */
[-C--:B------:R-:W-:Y:S01]  /*4110*/  FFMA.FTZ R36, R71, R106.reuse, -R36 ;  /* 0x0000006a47247223 */ /* 0x080fe20000010824 */
[----:B------:R-:W-:Y:S02]  /*4120*/  HADD2.F32 R71, -RZ, R38.H1_H1 ;  /* 0x30000026ff477230 */ /* 0x000fe40000004100 */
[----:B------:R-:W-:Y:S01]  /*4130*/  FFMA.FTZ R69, R69, R106, R110 ;  /* 0x0000006a45457223 */ /* 0x000fe2000001006e */
[----:B------:R-:W-:Y:S02]  /*4140*/  HADD2.F32 R110, -RZ, R129.H1_H1 ;  /* 0x30000081ff6e7230 */ /* 0x000fe40000004100 */
[----:B------:R-:W-:Y:S02]  /*4150*/  HADD2.F32 R106, -RZ, R128.H1_H1 ;  /* 0x30000080ff6a7230 */ /* 0x000fe40000004100 */
[----:B------:R-:W-:Y:S01]  /*4160*/  F2FP.F16.F32.PACK_AB R36, R69, R36 ;  /* 0x000000244524723e */ /* 0x000fe200000000ff */
[-C--:B------:R-:W-:Y:S01]  /*4170*/  FMUL.FTZ R38, R71, R110.reuse ;  /* 0x0000006e47267220 */ /* 0x080fe20000410000 */
[----:B------:R-:W-:-:S03]  /*4180*/  FMUL.FTZ R110, R107, R110 ;  /* 0x0000006e6b6e7220 */ /* 0x000fc60000410000 */
[-C--:B------:R-:W-:Y:S01]  /*4190*/  FFMA.FTZ R38, R107, R106.reuse, -R38 ;  /* 0x0000006a6b267223 */ /* 0x080fe20000010826 */
[----:B------:R-:W-:-:S05]  /*41a0*/  FFMA.FTZ R71, R71, R106, R110 ;  /* 0x0000006a47477223 */ /* 0x000fca000001006e */
[----:B------:R-:W-:-:S07]  /*41b0*/  F2FP.F16.F32.PACK_AB R38, R71, R38 ;  /* 0x000000264726723e */ /* 0x000fce00000000ff */
.L_x_1564:
[----:B------:R-:W-:Y:S05]  /*41c0*/  BSYNC B3 ;  /* 0x0000000000037941 */ /* 0x000fea0003800000 */
.L_x_1563:
[----:B------:R-:W-:Y:S02]  /*41d0*/  ULDC.64 UR4, c[0x0][0x208] ;  /* 0x0000820000047ab9 */ /* 0x000fe40000000a00 */
[----:B--2---:R1:W-:Y:S03]  /*41e0*/  STG.E.128 desc[UR4][R50.64], R36 ;  /* 0x0000002432007986 */ /* 0x0043e6000c101d04 */
.L_x_1562:
[----:B------:R-:W-:Y:S05]  /*41f0*/  BSYNC B2 ;  /* 0x0000000000027941 */ /* 0x000fea0003800000 */
.L_x_1561:
[----:B------:R-:W-:Y:S01]  /*4200*/  ISETP.NE.AND P3, PT, R93, RZ, PT ;  /* 0x000000ff5d00720c */ /* 0x000fe20003f65270 */
[----:B------:R-:W-:-:S12]  /*4210*/  BSSY B2, `(.L_x_1565) ;  /* 0x0000035000027945 */ /* 0x000fd80003800000 */
[----:B------:R-:W-:Y:S05]  /*4220*/  @!P3 BRA `(.L_x_1566) ;  /* 0x0000000000ccb947 */ /* 0x000fea0003800000 */
[----:B-1----:R1:W2:Y:S01]  /*4230*/  LDS.128 R36, [R103+0x22400] ;  /* 0x0224000067247984 */ /* 0x0022a20000000c00 */
[----:B------:R-:W-:Y:S01]  /*4240*/  ISETP.GE.AND P3, PT, R234, R116, PT ;  /* 0x00000074ea00720c */ /* 0x000fe20003f66270 */
[----:B------:R-:W-:-:S12]  /*4250*/  BSSY B3, `(.L_x_1567) ;  /* 0x000002e000037945 */ /* 0x000fd80003800000 */
[----:B-1----:R-:W-:Y:S05]  /*4260*/  @P3 BRA `(.L_x_1568) ;  /* 0x0000000000b03947 */ /* 0x002fea0003800000 */
[----:B------:R-:W-:Y:S01]  /*4270*/  SHF.R.U64 R68, R74, 0x10, R75 ;  /* 0x000000104a447819 */ /* 0x000fe2000000124b */
[----:B--2---:R-:W-:Y:S01]  /*4280*/  IMAD.MOV.U32 R70, RZ, RZ, R37 ;  /* 0x000000ffff467224 */ /* 0x004fe200078e0025 */
[--C-:B------:R-:W-:Y:S02]  /*4290*/  SHF.R.U64 R69, R72, 0x10, R73.reuse ;  /* 0x0000001048457819 */ /* 0x100fe40000001249 */
[----:B------:R-:W-:Y:S01]  /*42a0*/  SHF.R.U32.HI R72, RZ, 0x10, R73 ;  /* 0x00000010ff487819 */ /* 0x000fe20000011649 */
[----:B------:R-:W-:Y:S01]  /*42b0*/  HADD2.F32 R37, -RZ, R68.H0_H0 ;  /* 0x20000044ff257230 */ /* 0x000fe20000004100 */
[----:B------:R-:W-:Y:S01]  /*42c0*/  SHF.R.U32.HI R74, RZ, 0x10, R75 ;  /* 0x00000010ff4a7819 */ /* 0x000fe2000001164b */
[--C-:B------:R-:W-:Y:S02]  /*42d0*/  HADD2.F32 R68, -RZ, R70.reuse.H1_H1 ;  /* 0x30000046ff447230 */ /* 0x100fe40000004100 */
[----:B------:R-:W-:Y:S02]  /*42e0*/  HADD2.F32 R70, -RZ, R70.H0_H0 ;  /* 0x20000046ff467230 */ /* 0x000fe40000004100 */
[----:B------:R-:W-:-:S02]  /*42f0*/  HADD2.F32 R69, -RZ, R69.H0_H0 ;  /* 0x20000045ff457230 */ /* 0x000fc40000004100 */
[-C--:B------:R-:W-:Y:S01]  /*4300*/  FMUL.FTZ R71, R68, R37.reuse ;  /* 0x0000002544477220 */ /* 0x080fe20000410000 */
[----:B------:R-:W-:Y:S02]  /*4310*/  HADD2.F32 R72, -RZ, R72.H0_H0 ;  /* 0x20000048ff487230 */ /* 0x000fe40000004100 */
[C---:B------:R-:W-:Y:S01]  /*4320*/  FMUL.FTZ R73, R70.reuse, R37 ;  /* 0x0000002546497220 */ /* 0x040fe20000410000 */
[-C--:B------:R-:W-:Y:S01]  /*4330*/  FFMA.FTZ R37, R70, R69.reuse, -R71 ;  /* 0x0000004546257223 */ /* 0x080fe20000010847 */
[----:B------:R-:W-:Y:S02]  /*4340*/  IMAD.MOV.U32 R70, RZ, RZ, R39 ;  /* 0x000000ffff467224 */ /* 0x000fe400078e0027 */
[----:B------:R-:W-:Y:S01]  /*4350*/  FFMA.FTZ R68, R68, R69, R73 ;  /* 0x0000004544447223 */ /* 0x000fe20000010049 */
[----:B------:R-:W-:Y:S02]  /*4360*/  IMAD.MOV.U32 R69, RZ, RZ, R36 ;  /* 0x000000ffff457224 */ /* 0x000fe400078e0024 */
[----:B------:R-:W-:-:S02]  /*4370*/  HADD2.F32 R36, -RZ, R74.H0_H0 ;  /* 0x2000004aff247230 */ /* 0x000fc40000004100 */
[--C-:B------:R-:W-:Y:S01]  /*4380*/  HADD2.F32 R39, -RZ, R70.reuse.H1_H1 ;  /* 0x30000046ff277230 */ /* 0x100fe20000004100 */
[----:B------:R-:W-:Y:S01]  /*4390*/  F2FP.F16.F32.PACK_AB R37, R68, R37 ;  /* 0x000000254425723e */ /* 0x000fe200000000ff */
[----:B------:R-:W-:-:S03]  /*43a0*/  HADD2.F32 R71, -RZ, R70.H0_H0 ;  /* 0x20000046ff477230 */ /* 0x000fc60000004100 */
[-C--:B------:R-:W-:Y:S02]  /*43b0*/  FMUL.FTZ R70, R39, R36.reuse ;  /* 0x0000002427467220 */ /* 0x080fe40000410000 */
[C---:B------:R-:W-:Y:S02]  /*43c0*/  FMUL.FTZ R74, R71.reuse, R36 ;  /* 0x00000024474a7220 */ /* 0x040fe40000410000 */
[----:B------:R-:W-:Y:S01]  /*43d0*/  FFMA.FTZ R36, R71, R72, -R70 ;  /* 0x0000004847247223 */ /* 0x000fe20000010846 */
[----:B------:R-:W-:Y:S01]  /*43e0*/  MOV R70, R38 ;  /* 0x0000002600467202 */ /* 0x000fe20000000f00 */
[----:B------:R-:W-:Y:S01]  /*43f0*/  FFMA.FTZ R39, R39, R72, R74 ;  /* 0x0000004827277223 */ /* 0x000fe2000001004a */
[--C-:B------:R-:W-:Y:S02]  /*4400*/  HADD2.F32 R38, -RZ, R69.reuse.H0_H0 ;  /* 0x20000045ff267230 */ /* 0x100fe40000004100 */
[----:B------:R-:W-:Y:S02]  /*4410*/  HADD2.F32 R69, -RZ, R69.H1_H1 ;  /* 0x30000045ff457230 */ /* 0x000fe40000004100 */
[--C-:B------:R-:W-:Y:S01]  /*4420*/  HADD2.F32 R72, -RZ, R127.reuse.H1_H1 ;  /* 0x3000007fff487230 */ /* 0x100fe20000004100 */
[----:B------:R-:W-:Y:S01]  /*4430*/  F2FP.F16.F32.PACK_AB R39, R39, R36 ;  /* 0x000000242727723e */ /* 0x000fe200000000ff */
[----:B------:R-:W-:-:S03]  /*4440*/  HADD2.F32 R71, -RZ, R127.H0_H0 ;  /* 0x2000007fff477230 */ /* 0x000fc60000004100 */
[-C--:B------:R-:W-:Y:S01]  /*4450*/  FMUL.FTZ R73, R69, R72.reuse ;  /* 0x0000004845497220 */ /* 0x080fe20000410000 */
[----:B------:R-:W-:-:S03]  /*4460*/  FMUL.FTZ R72, R38, R72 ;  /* 0x0000004826487220 */ /* 0x000fc60000410000 */
[-C--:B------:R-:W-:Y:S01]  /*4470*/  FFMA.FTZ R38, R38, R71.reuse, -R73 ;  /* 0x0000004726267223 */ /* 0x080fe20000010849 */
        /* <DEDUP_REMOVED lines=9> */
[----:B------:R-:W-:-:S05]  /*4510*/  FFMA.FTZ R73, R70, R72, R73 ;  /* 0x0000004846497223 */ /* 0x000fca0000010049 */
[----:B------:R-:W-:-:S07]  /*4520*/  F2FP.F16.F32.PACK_AB R38, R73, R74 ;  /* 0x0000004a4926723e */ /* 0x000fce00000000ff */
.L_x_1568:
[----:B------:R-:W-:Y:S05]  /*4530*/  BSYNC B3 ;  /* 0x0000000000037941 */ /* 0x000fea0003800000 */
.L_x_1567:
[----:B------:R-:W-:Y:S02]  /*4540*/  ULDC.64 UR4, c[0x0][0x208] ;  /* 0x0000820000047ab9 */ /* 0x000fe40000000a00 */
[----:B--2---:R2:W-:Y:S03]  /*4550*/  STG.E.128 desc[UR4][R50.64+0x80], R36 ;  /* 0x0000802432007986 */ /* 0x0045e6000c101d04 */
.L_x_1566:
[----:B------:R-:W-:Y:S05]  /*4560*/  BSYNC B2 ;  /* 0x0000000000027941 */ /* 0x000fea0003800000 */
.L_x_1565:
[----:B------:R-:W-:Y:S01]  /*4570*/  ISETP.NE.AND P3, PT, R94, RZ, PT ;  /* 0x000000ff5e00720c */ /* 0x000fe20003f65270 */
[----:B------:R-:W-:-:S12]  /*4580*/  BSSY B2, `(.L_x_1569) ;  /* 0x0000035000027945 */ /* 0x000fd80003800000 */
[----:B------:R-:W-:Y:S05]  /*4590*/  @!P3 BRA `(.L_x_1570) ;  /* 0x0000000000ccb947 */ /* 0x000fea0003800000 */
[----:B-12---:R1:W2:Y:S01]  /*45a0*/  LDS.128 R36, [R103+0x24400] ;  /* 0x0244000067247984 */ /* 0x0062a20000000c00 */
[----:B------:R-:W-:Y:S01]  /*45b0*/  ISETP.GE.AND P3, PT, R233, R116, PT ;  /* 0x00000074e900720c */ /* 0x000fe20003f66270 */
[----:B------:R-:W-:-:S12]  /*45c0*/  BSSY B3, `(.L_x_1571) ;  /* 0x000002e000037945 */ /* 0x000fd80003800000 */
[----:B-1----:R-:W-:Y:S05]  /*45d0*/  @P3 BRA `(.L_x_1572) ;  /* 0x0000000000b03947 */ /* 0x002fea0003800000 */
[----:B------:R-:W-:Y:S01]  /*45e0*/  SHF.R.U64 R68, R66, 0x10, R67 ;  /* 0x0000001042447819 */ /* 0x000fe20000001243 */
[----:B--2---:R-:W-:Y:S01]  /*45f0*/  IMAD.MOV.U32 R66, RZ, RZ, R37 ;  /* 0x000000ffff427224 */ /* 0x004fe200078e0025 */
[----:B------:R-:W-:Y:S01]  /*4600*/  SHF.R.U64 R64, R64, 0x10, R65 ;  /* 0x0000001040407819 */ /* 0x000fe20000001241 */
[----:B------:R-:W-:Y:S01]  /*4610*/  HADD2.F32 R71, -RZ, R125.H1_H1 ;  /* 0x3000007dff477230 */ /* 0x000fe20000004100 */
[----:B------:R-:W-:Y:S01]  /*4620*/  SHF.R.U32.HI R67, RZ, 0x10, R67 ;  /* 0x00000010ff437819 */ /* 0x000fe20000011643 */
[----:B------:R-:W-:Y:S02]  /*4630*/  HADD2.F32 R68, -RZ, R68.H0_H0 ;  /* 0x20000044ff447230 */ /* 0x000fe40000004100 */
[--C-:B------:R-:W-:Y:S02]  /*4640*/  HADD2.F32 R37, -RZ, R66.reuse.H1_H1 ;  /* 0x30000042ff257230 */ /* 0x100fe40000004100 */
[----:B------:R-:W-:Y:S02]  /*4650*/  HADD2.F32 R69, -RZ, R66.H0_H0 ;  /* 0x20000042ff457230 */ /* 0x000fe40000004100 */
[----:B------:R-:W-:-:S02]  /*4660*/  HADD2.F32 R64, -RZ, R64.H0_H0 ;  /* 0x20000040ff407230 */ /* 0x000fc40000004100 */
[-C--:B------:R-:W-:Y:S01]  /*4670*/  FMUL.FTZ R66, R37, R68.reuse ;  /* 0x0000004425427220 */ /* 0x080fe20000410000 */
[----:B------:R-:W-:-:S03]  /*4680*/  FMUL.FTZ R68, R69, R68 ;  /* 0x0000004445447220 */ /* 0x000fc60000410000 */
[-C--:B------:R-:W-:Y:S01]  /*4690*/  FFMA.FTZ R66, R69, R64.reuse, -R66 ;  /* 0x0000004045427223 */ /* 0x080fe20000010842 */
[----:B------:R-:W-:Y:S02]  /*46a0*/  HADD2.F32 R69, -RZ, R125.H0_H0 ;  /* 0x2000007dff457230 */ /* 0x000fe40000004100 */
[----:B------:R-:W-:Y:S01]  /*46b0*/  FFMA.FTZ R37, R37, R64, R68 ;  /* 0x0000004025257223 */ /* 0x000fe20000010044 */
[----:B------:R-:W-:Y:S01]  /*46c0*/  IMAD.MOV.U32 R68, RZ, RZ, R39 ;  /* 0x000000ffff447224 */ /* 0x000fe200078e0027 */
[----:B------:R-:W-:Y:S01]  /*46d0*/  SHF.R.U32.HI R64, RZ, 0x10, R65 ;  /* 0x00000010ff407819 */ /* 0x000fe20000011641 */
[----:B------:R-:W-:Y:S02]  /*46e0*/  IMAD.MOV.U32 R65, RZ, RZ, R36 ;  /* 0x000000ffff417224 */ /* 0x000fe400078e0024 */
[----:B------:R-:W-:Y:S01]  /*46f0*/  HADD2.F32 R36, -RZ, R67.H0_H0 ;  /* 0x20000043ff247230 */ /* 0x000fe20000004100 */
[----:B------:R-:W-:Y:S01]  /*4700*/  F2FP.F16.F32.PACK_AB R37, R37, R66 ;  /* 0x000000422525723e */ /* 0x000fe200000000ff */
        /* <DEDUP_REMOVED lines=10> */
[----:B------:R-:W-:Y:S01]  /*47b0*/  HADD2.F32 R67, -RZ, R123.H0_H0 ;  /* 0x2000007bff437230 */ /* 0x000fe20000004100 */
[----:B------:R-:W-:Y:S02]  /*47c0*/  F2FP.F16.F32.PACK_AB R39, R39, R36 ;  /* 0x000000242727723e */ /* 0x000fe400000000ff */
[-C--:B------:R-:W-:Y:S01]  /*47d0*/  FMUL.FTZ R65, R38, R69.reuse ;  /* 0x0000004526417220 */ /* 0x080fe20000410000 */
[----:B------:R-:W-:-:S03]  /*47e0*/  FMUL.FTZ R69, R68, R69 ;  /* 0x0000004544457220 */ /* 0x000fc60000410000 */
[-C--:B------:R-:W-:Y:S01]  /*47f0*/  FFMA.FTZ R65, R68, R67.reuse, -R65 ;  /* 0x0000004344417223 */ /* 0x080fe20000010841 */
[--C-:B------:R-:W-:Y:S02]  /*4800*/  HADD2.F32 R68, -RZ, R64.reuse.H0_H0 ;  /* 0x20000040ff447230 */ /* 0x100fe40000004100 */
        /* <DEDUP_REMOVED lines=9> */
.L_x_1572:
[----:B------:R-:W-:Y:S05]  /*48a0*/  BSYNC B3 ;  /* 0x0000000000037941 */ /* 0x000fea0003800000 */
.L_x_1571:
[----:B------:R-:W-:Y:S02]  /*48b0*/  ULDC.64 UR4, c[0x0][0x208] ;  /* 0x0000820000047ab9 */ /* 0x000fe40000000a00 */
[----:B--2---:R3:W-:Y:S03]  /*48c0*/  STG.E.128 desc[UR4][R50.64+0x100], R36 ;  /* 0x0001002432007986 */ /* 0x0047e6000c101d04 */
.L_x_1570:
[----:B------:R-:W-:Y:S05]  /*48d0*/  BSYNC B2 ;  /* 0x0000000000027941 */ /* 0x000fea0003800000 */
.L_x_1569:
[----:B------:R-:W-:-:S13]  /*48e0*/  ISETP.NE.AND P3, PT, R95, RZ, PT ;  /* 0x000000ff5f00720c */ /* 0x000fda0003f65270 */
[----:B------:R-:W-:Y:S05]  /*48f0*/  @!P3 BRA `(.L_x_1560) ;  /* 0x0000000000c4b947 */ /* 0x000fea0003800000 */
[----:B-123--:R1:W2:Y:S01]  /*4900*/  LDS.128 R36, [R103+0x26400] ;  /* 0x0264000067247984 */ /* 0x00e2a20000000c00 */
[----:B------:R-:W-:Y:S01]  /*4910*/  ISETP.GE.AND P3, PT, R235, R116, PT ;  /* 0x00000074eb00720c */ /* 0x000fe20003f66270 */
[----:B------:R-:W-:-:S12]  /*4920*/  BSSY B2, `(.L_x_1573) ;  /* 0x000002c000027945 */ /* 0x000fd80003800000 */
[----:B-1----:R-:W-:Y:S05]  /*4930*/  @P3 BRA `(.L_x_1574) ;  /* 0x0000000000a83947 */ /* 0x002fea0003800000 */
[----:B------:R-:W-:Y:S01]  /*4940*/  SHF.R.U64 R64, R62, 0x10, R63 ;  /* 0x000000103e407819 */ /* 0x000fe2000000123f */
[----:B--2---:R-:W-:Y:S01]  /*4950*/  IMAD.MOV.U32 R62, RZ, RZ, R37 ;  /* 0x000000ffff3e7224 */ /* 0x004fe200078e0025 */
[----:B------:R-:W-:Y:S01]  /*4960*/  SHF.R.U64 R60, R60, 0x10, R61 ;  /* 0x000000103c3c7819 */ /* 0x000fe2000000123d */
[----:B------:R-:W-:Y:S02]  /*4970*/  HADD2.F32 R67, -RZ, R38.H0_H0 ;  /* 0x20000026ff437230 */ /* 0x000fe40000004100 */
[----:B------:R-:W-:Y:S02]  /*4980*/  HADD2.F32 R64, -RZ, R64.H0_H0 ;  /* 0x20000040ff407230 */ /* 0x000fe40000004100 */
[--C-:B------:R-:W-:Y:S02]  /*4990*/  HADD2.F32 R37, -RZ, R62.reuse.H1_H1 ;  /* 0x3000003eff257230 */ /* 0x100fe40000004100 */
[----:B------:R-:W-:Y:S02]  /*49a0*/  HADD2.F32 R65, -RZ, R62.H0_H0 ;  /* 0x2000003eff417230 */ /* 0x000fe40000004100 */
[----:B------:R-:W-:-:S02]  /*49b0*/  HADD2.F32 R60, -RZ, R60.H0_H0 ;  /* 0x2000003cff3c7230 */ /* 0x000fc40000004100 */
[-C--:B------:R-:W-:Y:S01]  /*49c0*/  FMUL.FTZ R62, R37, R64.reuse ;  /* 0x00000040253e7220 */ /* 0x080fe20000410000 */
[----:B------:R-:W-:-:S03]  /*49d0*/  FMUL.FTZ R64, R65, R64 ;  /* 0x0000004041407220 */ /* 0x000fc60000410000 */
[-C--:B------:R-:W-:Y:S01]  /*49e0*/  FFMA.FTZ R62, R65, R60.reuse, -R62 ;  /* 0x0000003c413e7223 */ /* 0x080fe2000001083e */
[----:B------:R-:W-:Y:S02]  /*49f0*/  HADD2.F32 R65, -RZ, R38.H1_H1 ;  /* 0x30000026ff417230 */ /* 0x000fe40000004100 */
[----:B------:R-:W-:Y:S01]  /*4a00*/  FFMA.FTZ R37, R37, R60, R64 ;  /* 0x0000003c25257223 */ /* 0x000fe20000010040 */
[----:B------:R-:W-:Y:S01]  /*4a10*/  SHF.R.U32.HI R60, RZ, 0x10, R63 ;  /* 0x00000010ff3c7819 */ /* 0x000fe2000001163f */
[--C-:B------:R-:W-:Y:S01]  /*4a20*/  HADD2.F32 R64, -RZ, R39.reuse.H0_H0 ;  /* 0x20000027ff407230 */ /* 0x100fe20000004100 */
[----:B------:R-:W-:Y:S02]  /*4a30*/  SHF.R.U32.HI R63, RZ, 0x10, R61 ;  /* 0x00000010ff3f7819 */ /* 0x000fe4000001163d */
[----:B------:R-:W-:Y:S01]  /*4a40*/  F2FP.F16.F32.PACK_AB R37, R37, R62 ;  /* 0x0000003e2525723e */ /* 0x000fe200000000ff */
[----:B------:R-:W-:Y:S02]  /*4a50*/  HADD2.F32 R61, -RZ, R60.H0_H0 ;  /* 0x2000003cff3d7230 */ /* 0x000fe40000004100 */
[----:B------:R-:W-:-:S02]  /*4a60*/  HADD2.F32 R60, -RZ, R39.H1_H1 ;  /* 0x30000027ff3c7230 */ /* 0x000fc40000004100 */
[----:B------:R-:W-:-:S03]  /*4a70*/  HADD2.F32 R63, -RZ, R63.H0_H0 ;  /* 0x2000003fff3f7230 */ /* 0x000fc60000004100 */
        /* <DEDUP_REMOVED lines=10> */
[----:B------:R-:W-:-:S02]  /*4b20*/  HADD2.F32 R124, -RZ, R124.H1_H1 ;  /* 0x3000007cff7c7230 */ /* 0x000fc40000004100 */
[C---:B------:R-:W-:Y:S01]  /*4b30*/  FMUL.FTZ R64, R63.reuse, R64 ;  /* 0x000000403f407220 */ /* 0x040fe20000410000 */
[----:B------:R-:W-:Y:S02]  /*4b40*/  HADD2.F32 R122, -RZ, R122.H1_H1 ;  /* 0x3000007aff7a7230 */ /* 0x000fe40000004100 */
[-C--:B------:R-:W-:Y:S01]  /*4b50*/  FFMA.FTZ R63, R63, R36.reuse, -R66 ;  /* 0x000000243f3f7223 */ /* 0x080fe20000010842 */
[----:B------:R-:W-:Y:S01]  /*4b60*/  FFMA.FTZ R64, R61, R36, R64 ;  /* 0x000000243d407223 */ /* 0x000fe20000010040 */
[-C--:B------:R-:W-:Y:S01]  /*4b70*/  FMUL.FTZ R36, R65, R124.reuse ;  /* 0x0000007c41247220 */ /* 0x080fe20000410000 */
[----:B------:R-:W-:-:S03]  /*4b80*/  FMUL.FTZ R124, R67, R124 ;  /* 0x0000007c437c7220 */ /* 0x000fc60000410000 */
[-C--:B------:R-:W-:Y:S01]  /*4b90*/  FFMA.FTZ R36, R67, R122.reuse, -R36 ;  /* 0x0000007a43247223 */ /* 0x080fe20000010824 */
[----:B------:R-:W-:Y:S01]  /*4ba0*/  FFMA.FTZ R65, R65, R122, R124 ;  /* 0x0000007a41417223 */ /* 0x000fe2000001007c */
[----:B------:R-:W-:-:S04]  /*4bb0*/  F2FP.F16.F32.PACK_AB R64, R64, R63 ;  /* 0x0000003f4040723e */ /* 0x000fc800000000ff */
[----:B------:R-:W-:Y:S01]  /*4bc0*/  F2FP.F16.F32.PACK_AB R38, R65, R36 ;  /* 0x000000244126723e */ /* 0x000fe200000000ff */
[----:B------:R-:W-:-:S07]  /*4bd0*/  IMAD.MOV.U32 R36, RZ, RZ, R64 ;  /* 0x000000ffff247224 */ /* 0x000fce00078e0040 */
.L_x_1574:
[----:B------:R-:W-:Y:S05]  /*4be0*/  BSYNC B2 ;  /* 0x0000000000027941 */ /* 0x000fea0003800000 */
.L_x_1573:
[----:B------:R-:W-:Y:S02]  /*4bf0*/  ULDC.64 UR4, c[0x0][0x208] ;  /* 0x0000820000047ab9 */ /* 0x000fe40000000a00 */
[----:B--2---:R4:W-:Y:S03]  /*4c00*/  STG.E.128 desc[UR4][R50.64+0x180], R36 ;  /* 0x0001802432007986 */ /* 0x0049e6000c101d04 */
.L_x_1560:
[----:B------:R-:W-:Y:S05]  /*4c10*/  BSYNC B1 ;  /* 0x0000000000017941 */ /* 0x000fea0003800000 */
.L_x_1559:
[----:B------:R-:W-:Y:S05]  /*4c20*/  @P4 BRA `(.L_x_1575) ;  /* 0x0000003800c84947 */ /* 0x000fea0003800000 */
[----:B------:R-:W-:Y:S01]  /*4c30*/  ISETP.NE.AND P3, PT, R30, RZ, PT ;  /* 0x000000ff1e00720c */ /* 0x000fe20003f65270 */
[----:B------:R-:W-:-:S12]  /*4c40*/  BSSY B1, `(.L_x_1576) ;  /* 0x0000031000017945 */ /* 0x000fd80003800000 */
[----:B------:R-:W-:Y:S05]  /*4c50*/  @!P3 BRA `(.L_x_1577) ;  /* 0x0000000000bcb947 */ /* 0x000fea0003800000 */
[----:B-1234-:R1:W2:Y:S01]  /*4c60*/  LDS.128 R36, [R103+0x21400] ;  /* 0x0214000067247984 */ /* 0x01e2a20000000c00 */
[----:B------:R-:W-:Y:S01]  /*4c70*/  ISETP.GE.AND P3, PT, R200, R116, PT ;  /* 0x00000074c800720c */ /* 0x000fe20003f66270 */
[----:B------:R-:W-:-:S12]  /*4c80*/  BSSY B2, `(.L_x_1578) ;  /* 0x000002a000027945 */ /* 0x000fd80003800000 */
[----:B-1----:R-:W-:Y:S05]  /*4c90*/  @P3 BRA `(.L_x_1579) ;  /* 0x0000000000a03947 */ /* 0x002fea0003800000 */
        /* <DEDUP_REMOVED lines=11> */
[----:B------:R-:W-:Y:S01]  /*4d50*/  FMUL.FTZ R61, R37, R58 ;  /* 0x0000003a253d7220 */ /* 0x000fe20000410000 */
[----:B------:R-:W-:Y:S02]  /*4d60*/  HADD2.F32 R51, -RZ, R51.H0_H0 ;  /* 0x20000033ff337230 */ /* 0x000fe40000004100 */
[-C--:B------:R-:W-:Y:S01]  /*4d70*/  FMUL.FTZ R58, R56, R59.reuse ;  /* 0x0000003b383a7220 */ /* 0x080fe20000410000 */
[----:B------:R-:W-:Y:S02]  /*4d80*/  HADD2.F32 R57, -RZ, R57.H0_H0 ;  /* 0x20000039ff397230 */ /* 0x000fe40000004100 */
[----:B------:R-:W-:Y:S01]  /*4d90*/  FMUL.FTZ R59, R39, R59 ;  /* 0x0000003b273b7220 */ /* 0x000fe20000410000 */
[-C--:B------:R-:W-:Y:S01]  /*4da0*/  FFMA.FTZ R37, R37, R51.reuse, -R60 ;  /* 0x0000003325257223 */ /* 0x080fe2000001083c */
[----:B------:R-:W-:Y:S01]  /*4db0*/  FFMA.FTZ R50, R50, R51, R61 ;  /* 0x0000003332327223 */ /* 0x000fe2000001003d */
[-C--:B------:R-:W-:Y:S01]  /*4dc0*/  FFMA.FTZ R39, R39, R57.reuse, -R58 ;  /* 0x0000003927277223 */ /* 0x080fe2000001083a */
[----:B------:R-:W-:Y:S01]  /*4dd0*/  FFMA.FTZ R56, R56, R57, R59 ;  /* 0x0000003938387223 */ /* 0x000fe2000001003b */
[----:B------:R-:W-:-:S02]  /*4de0*/  HADD2.F32 R51, -RZ, R36.H1_H1 ;  /* 0x30000024ff337230 */ /* 0x000fc40000004100 */
[--C-:B------:R-:W-:Y:S01]  /*4df0*/  HADD2.F32 R59, -RZ, R121.reuse.H0_H0 ;  /* 0x20000079ff3b7230 */ /* 0x100fe20000004100 */
[----:B------:R-:W-:Y:S01]  /*4e00*/  F2FP.F16.F32.PACK_AB R37, R50, R37 ;  /* 0x000000253225723e */ /* 0x000fe200000000ff */
[----:B------:R-:W-:Y:S01]  /*4e10*/  HADD2.F32 R36, -RZ, R36.H0_H0 ;  /* 0x20000024ff247230 */ /* 0x000fe20000004100 */
[----:B------:R-:W-:Y:S01]  /*4e20*/  F2FP.F16.F32.PACK_AB R39, R56, R39 ;  /* 0x000000273827723e */ /* 0x000fe200000000ff */
[--C-:B------:R-:W-:Y:S02]  /*4e30*/  HADD2.F32 R57, -RZ, R38.reuse.H1_H1 ;  /* 0x30000026ff397230 */ /* 0x100fe40000004100 */
[-C--:B------:R-:W-:Y:S01]  /*4e40*/  FMUL.FTZ R61, R51, R59.reuse ;  /* 0x0000003b333d7220 */ /* 0x080fe20000410000 */
[----:B------:R-:W-:Y:S02]  /*4e50*/  HADD2.F32 R121, -RZ, R121.H1_H1 ;  /* 0x30000079ff797230 */ /* 0x000fe40000004100 */
[----:B------:R-:W-:Y:S01]  /*4e60*/  FMUL.FTZ R60, R36, R59 ;  /* 0x0000003b243c7220 */ /* 0x000fe20000410000 */
[----:B------:R-:W-:-:S02]  /*4e70*/  HADD2.F32 R38, -RZ, R38.H0_H0 ;  /* 0x20000026ff267230 */ /* 0x000fc40000004100 */
[--C-:B------:R-:W-:Y:S02]  /*4e80*/  HADD2.F32 R58, -RZ, R120.reuse.H1_H1 ;  /* 0x30000078ff3a7230 */ /* 0x100fe40000004100 */
[-C--:B------:R-:W-:Y:S01]  /*4e90*/  FMUL.FTZ R59, R57, R121.reuse ;  /* 0x00000079393b7220 */ /* 0x080fe20000410000 */
[----:B------:R-:W-:Y:S02]  /*4ea0*/  HADD2.F32 R120, -RZ, R120.H0_H0 ;  /* 0x20000078ff787230 */ /* 0x000fe40000004100 */
[----:B------:R-:W-:Y:S01]  /*4eb0*/  FMUL.FTZ R62, R38, R121 ;  /* 0x00000079263e7220 */ /* 0x000fe20000410000 */
[-C--:B------:R-:W-:Y:S01]  /*4ec0*/  FFMA.FTZ R61, R36, R58.reuse, -R61 ;  /* 0x0000003a243d7223 */ /* 0x080fe2000001083d */
[----:B------:R-:W-:Y:S01]  /*4ed0*/  FFMA.FTZ R60, R51, R58, R60 ;  /* 0x0000003a333c7223 */ /* 0x000fe2000001003c */
[-C--:B------:R-:W-:Y:S01]  /*4ee0*/  FFMA.FTZ R59, R38, R120.reuse, -R59 ;  /* 0x00000078263b7223 */ /* 0x080fe2000001083b */
[----:B------:R-:W-:-:S03]  /*4ef0*/  FFMA.FTZ R62, R57, R120, R62 ;  /* 0x00000078393e7223 */ /* 0x000fc6000001003e */
[----:B------:R-:W-:Y:S02]  /*4f00*/  F2FP.F16.F32.PACK_AB R36, R60, R61 ;  /* 0x0000003d3c24723e */ /* 0x000fe400000000ff */
[----:B------:R-:W-:-:S07]  /*4f10*/  F2FP.F16.F32.PACK_AB R38, R62, R59 ;  /* 0x0000003b3e26723e */ /* 0x000fce00000000ff */
.L_x_1579:
[----:B------:R-:W-:Y:S05]  /*4f20*/  BSYNC B2 ;  /* 0x0000000000027941 */ /* 0x000fea0003800000 */
.L_x_1578:
[----:B------:R-:W-:Y:S02]  /*4f30*/  ULDC.64 UR4, c[0x0][0x208] ;  /* 0x0000820000047ab9 */ /* 0x000fe40000000a00 */
[----:B--2---:R1:W-:Y:S03]  /*4f40*/  STG.E.128 desc[UR4][R48.64], R36 ;  /* 0x0000002430007986 */ /* 0x0043e6000c101d04 */
.L_x_1577:
[----:B------:R-:W-:Y:S05]  /*4f50*/  BSYNC B1 ;  /* 0x0000000000017941 */ /* 0x000fea0003800000 */
.L_x_1576:
[----:B------:R-:W-:Y:S01]  /*4f60*/  ISETP.NE.AND P3, PT, R93, RZ, PT ;  /* 0x000000ff5d00720c */ /* 0x000fe20003f65270 */
[----:B------:R-:W-:-:S12]  /*4f70*/  BSSY B1, `(.L_x_1580) ;  /* 0x0000033000017945 */ /* 0x000fd80003800000 */
[----:B------:R-:W-:Y:S05]  /*4f80*/  @!P3 BRA `(.L_x_1581) ;  /* 0x0000000000c4b947 */ /* 0x000fea0003800000 */
[----:B-1234-:R1:W2:Y:S01]  /*4f90*/  LDS.128 R36, [R103+0x23400] ;  /* 0x0234000067247984 */ /* 0x01e2a20000000c00 */
[----:B------:R-:W-:Y:S01]  /*4fa0*/  ISETP.GE.AND P3, PT, R234, R116, PT ;  /* 0x00000074ea00720c */ /* 0x000fe20003f66270 */
[----:B------:R-:W-:-:S12]  /*4fb0*/  BSSY B2, `(.L_x_1582) ;  /* 0x000002c000027945 */ /* 0x000fd80003800000 */
[----:B-1----:R-:W-:Y:S05]  /*4fc0*/  @P3 BRA `(.L_x_1583) ;  /* 0x0000000000a83947 */ /* 0x002fea0003800000 */
[----:B------:R-:W-:Y:S01]  /*4fd0*/  SHF.R.U64 R52, R52, 0x10, R53 ;  /* 0x0000001034347819 */ /* 0x000fe20000001235 */
[----:B--2---:R-:W-:Y:S01]  /*4fe0*/  IMAD.MOV.U32 R51, RZ, RZ, R39 ;  /* 0x000000ffff337224 */ /* 0x004fe200078e0027 */
[----:B------:R-:W-:Y:S01]  /*4ff0*/  SHF.R.U32.HI R57, RZ, 0x10, R53 ;  /* 0x00000010ff397819 */ /* 0x000fe20000011635 */
[----:B------:R-:W-:Y:S01]  /*5000*/  IMAD.MOV.U32 R50, RZ, RZ, R36 ;  /* 0x000000ffff327224 */ /* 0x000fe200078e0024 */
[--C-:B------:R-:W-:Y:S01]  /*5010*/  SHF.R.U64 R53, R54, 0x10, R55.reuse ;  /* 0x0000001036357819 */ /* 0x100fe20000001237 */
[--C-:B------:R-:W-:Y:S01]  /*5020*/  HADD2.F32 R39, -RZ, R37.reuse.H1_H1 ;  /* 0x30000025ff277230 */ /* 0x100fe20000004100 */
[----:B------:R-:W-:Y:S01]  /*5030*/  SHF.R.U32.HI R56, RZ, 0x10, R55 ;  /* 0x00000010ff387819 */ /* 0x000fe20000011637 */
[----:B------:R-:W-:Y:S02]  /*5040*/  HADD2.F32 R36, -RZ, R37.H0_H0 ;  /* 0x20000025ff247230 */ /* 0x000fe40000004100 */
[----:B------:R-:W-:Y:S02]  /*5050*/  HADD2.F32 R53, -RZ, R53.H0_H0 ;  /* 0x20000035ff357230 */ /* 0x000fe40000004100 */
[----:B------:R-:W-:-:S02]  /*5060*/  HADD2.F32 R56, -RZ, R56.H0_H0 ;  /* 0x20000038ff387230 */ /* 0x000fc40000004100 */
[--C-:B------:R-:W-:Y:S02]  /*5070*/  HADD2.F32 R37, -RZ, R51.reuse.H1_H1 ;  /* 0x30000033ff257230 */ /* 0x100fe40000004100 */
[-C--:B------:R-:W-:Y:S01]  /*5080*/  FMUL.FTZ R55, R39, R53.reuse ;  /* 0x0000003527377220 */ /* 0x080fe20000410000 */
[----:B------:R-:W-:Y:S02]  /*5090*/  HADD2.F32 R51, -RZ, R51.H0_H0 ;  /* 0x20000033ff337230 */ /* 0x000fe40000004100 */
[C---:B------:R-:W-:Y:S01]  /*50a0*/  FMUL.FTZ R58, R36.reuse, R53 ;  /* 0x00000035243a7220 */ /* 0x040fe20000410000 */
[----:B------:R-:W-:Y:S02]  /*50b0*/  HADD2.F32 R52, -RZ, R52.H0_H0 ;  /* 0x20000034ff347230 */ /* 0x000fe40000004100 */
[-C--:B------:R-:W-:Y:S01]  /*50c0*/  FMUL.FTZ R60, R37, R56.reuse ;  /* 0x00000038253c7220 */ /* 0x080fe20000410000 */
[----:B------:R-:W-:Y:S02]  /*50d0*/  HADD2.F32 R54, -RZ, R57.H0_H0 ;  /* 0x20000039ff367230 */ /* 0x000fe40000004100 */
[----:B------:R-:W-:Y:S01]  /*50e0*/  FMUL.FTZ R56, R51, R56 ;  /* 0x0000003833387220 */ /* 0x000fe20000410000 */
[-C--:B------:R-:W-:Y:S01]  /*50f0*/  FFMA.FTZ R36, R36, R52.reuse, -R55 ;  /* 0x0000003424247223 */ /* 0x080fe20000010837 */
[----:B------:R-:W-:-:S02]  /*5100*/  FFMA.FTZ R55, R39, R52, R58 ;  /* 0x0000003427377223 */ /* 0x000fc4000001003a */
[-C--:B------:R-:W-:Y:S01]  /*5110*/  FFMA.FTZ R59, R37, R54.reuse, R56 ;  /* 0x00000036253b7223 */ /* 0x080fe20000010038 */
[--C-:B------:R-:W-:Y:S02]  /*5120*/  HADD2.F32 R52, -RZ, R119.reuse.H0_H0 ;  /* 0x20000077ff347230 */ /* 0x100fe40000004100 */
[----:B------:R-:W-:Y:S01]  /*5130*/  FFMA.FTZ R60, R51, R54, -R60 ;  /* 0x00000036333c7223 */ /* 0x000fe2000001083c */
[----:B------:R-:W-:Y:S02]  /*5140*/  HADD2.F32 R37, -RZ, R50.H1_H1 ;  /* 0x30000032ff257230 */ /* 0x000fe40000004100 */
[----:B------:R-:W-:Y:S02]  /*5150*/  HADD2.F32 R39, -RZ, R38.H1_H1 ;  /* 0x30000026ff277230 */ /* 0x000fe40000004100 */
[----:B------:R-:W-:Y:S02]  /*5160*/  HADD2.F32 R119, -RZ, R119.H1_H1 ;  /* 0x30000077ff777230 */ /* 0x000fe40000004100 */
[----:B------:R-:W-:Y:S01]  /*5170*/  FMUL.FTZ R53, R37, R52 ;  /* 0x0000003425357220 */ /* 0x000fe20000410000 */
[----:B------:R-:W-:-:S02]  /*5180*/  HADD2.F32 R50, -RZ, R50.H0_H0 ;  /* 0x20000032ff327230 */ /* 0x000fc40000004100 */
[----:B------:R-:W-:Y:S02]  /*5190*/  HADD2.F32 R38, -RZ, R38.H0_H0 ;  /* 0x20000026ff267230 */ /* 0x000fe40000004100 */
[-C--:B------:R-:W-:Y:S01]  /*51a0*/  FMUL.FTZ R57, R39, R119.reuse ;  /* 0x0000007727397220 */ /* 0x080fe20000410000 */
[--C-:B------:R-:W-:Y:S02]  /*51b0*/  HADD2.F32 R51, -RZ, R118.reuse.H1_H1 ;  /* 0x30000076ff337230 */ /* 0x100fe40000004100 */
[----:B------:R-:W-:Y:S01]  /*51c0*/  FMUL.FTZ R52, R50, R52 ;  /* 0x0000003432347220 */ /* 0x000fe20000410000 */
[----:B------:R-:W-:Y:S02]  /*51d0*/  HADD2.F32 R118, -RZ, R118.H0_H0 ;  /* 0x20000076ff767230 */ /* 0x000fe40000004100 */
[----:B------:R-:W-:Y:S01]  /*51e0*/  FMUL.FTZ R54, R38, R119 ;  /* 0x0000007726367220 */ /* 0x000fe20000410000 */
[-C--:B------:R-:W-:Y:S01]  /*51f0*/  FFMA.FTZ R53, R50, R51.reuse, -R53 ;  /* 0x0000003332357223 */ /* 0x080fe20000010835 */
[----:B------:R-:W-:Y:S01]  /*5200*/  FFMA.FTZ R52, R37, R51, R52 ;  /* 0x0000003325347223 */ /* 0x000fe20000010034 */
[-C--:B------:R-:W-:Y:S01]  /*5210*/  FFMA.FTZ R57, R38, R118.reuse, -R57 ;  /* 0x0000007626397223 */ /* 0x080fe20000010839 */
[----:B------:R-:W-:Y:S01]  /*5220*/  FFMA.FTZ R54, R39, R118, R54 ;  /* 0x0000007627367223 */ /* 0x000fe20000010036 */
[----:B------:R-:W-:-:S02]  /*5230*/  F2FP.F16.F32.PACK_AB R37, R55, R36 ;  /* 0x000000243725723e */ /* 0x000fc400000000ff */
[----:B------:R-:W-:Y:S02]  /*5240*/  F2FP.F16.F32.PACK_AB R39, R59, R60 ;  /* 0x0000003c3b27723e */ /* 0x000fe400000000ff */
[----:B------:R-:W-:Y:S02]  /*5250*/  F2FP.F16.F32.PACK_AB R36, R52, R53 ;  /* 0x000000353424723e */ /* 0x000fe400000000ff */
[----:B------:R-:W-:-:S07]  /*5260*/  F2FP.F16.F32.PACK_AB R38, R54, R57 ;  /* 0x000000393626723e */ /* 0x000fce00000000ff */
.L_x_1583:
[----:B------:R-:W-:Y:S05]  /*5270*/  BSYNC B2 ;  /* 0x0000000000027941 */ /* 0x000fea0003800000 */
.L_x_1582:
[----:B------:R-:W-:Y:S02]  /*5280*/  ULDC.64 UR4, c[0x0][0x208] ;  /* 0x0000820000047ab9 */ /* 0x000fe40000000a00 */
[----:B--2---:R1:W-:Y:S03]  /*5290*/  STG.E.128 desc[UR4][R48.64+0x80], R36 ;  /* 0x0000802430007986 */ /* 0x0043e6000c101d04 */
.L_x_1581:
[----:B------:R-:W-:Y:S05]  /*52a0*/  BSYNC B1 ;  /* 0x0000000000017941 */ /* 0x000fea0003800000 */
.L_x_1580:
[----:B------:R-:W-:Y:S01]  /*52b0*/  ISETP.NE.AND P3, PT, R94, RZ, PT ;  /* 0x000000ff5e00720c */ /* 0x000fe20003f65270 */
[----:B------:R-:W-:-:S12]  /*52c0*/  BSSY B1, `(.L_x_1584) ;  /* 0x0000032000017945 */ /* 0x000fd80003800000 */
[----:B------:R-:W-:Y:S05]  /*52d0*/  @!P3 BRA `(.L_x_1585) ;  /* 0x0000000000c0b947 */ /* 0x000fea0003800000 */
[----:B-1234-:R1:W2:Y:S01]  /*52e0*/  LDS.128 R36, [R103+0x25400] ;  /* 0x0254000067247984 */ /* 0x01e2a20000000c00 */
[----:B------:R-:W-:Y:S01]  /*52f0*/  ISETP.GE.AND P3, PT, R233, R116, PT ;  /* 0x00000074e900720c */ /* 0x000fe20003f66270 */
[----:B------:R-:W-:-:S12]  /*5300*/  BSSY B2, `(.L_x_1586) ;  /* 0x000002b000027945 */ /* 0x000fd80003800000 */
[----:B-1----:R-:W-:Y:S05]  /*5310*/  @P3 BRA `(.L_x_1587) ;  /* 0x0000000000a43947 */ /* 0x002fea0003800000 */
[--C-:B------:R-:W-:Y:S02]  /*5320*/  SHF.R.U64 R51, R44, 0x10, R45.reuse ;  /* 0x000000102c337819 */ /* 0x100fe4000000122d */
[----:B------:R-:W-:Y:S02]  /*5330*/  SHF.R.U32.HI R50, RZ, 0x10, R45 ;  /* 0x00000010ff327819 */ /* 0x000fe4000001162d */
[--C-:B------:R-:W-:Y:S01]  /*5340*/  SHF.R.U64 R45, R46, 0x10, R47.reuse ;  /* 0x000000102e2d7819 */ /* 0x100fe2000000122f */
[----:B------:R-:W-:Y:S01]  /*5350*/  HADD2.F32 R46, -RZ, R51.H0_H0 ;  /* 0x20000033ff2e7230 */ /* 0x000fe20000004100 */
[----:B------:R-:W-:Y:S01]  /*5360*/  SHF.R.U32.HI R52, RZ, 0x10, R47 ;  /* 0x00000010ff347819 */ /* 0x000fe2000001162f */
[----:B------:R-:W-:Y:S01]  /*5370*/  HADD2.F32 R50, -RZ, R50.H0_H0 ;  /* 0x20000032ff327230 */ /* 0x000fe20000004100 */
[----:B--2---:R-:W-:Y:S01]  /*5380*/  MOV R44, R38 ;  /* 0x00000026002c7202 */ /* 0x004fe20000000f00 */
[----:B------:R-:W-:Y:S02]  /*5390*/  HADD2.F32 R47, -RZ, R45.H0_H0 ;  /* 0x2000002dff2f7230 */ /* 0x000fe40000004100 */
[----:B------:R-:W-:-:S02]  /*53a0*/  HADD2.F32 R52, -RZ, R52.H0_H0 ;  /* 0x20000034ff347230 */ /* 0x000fc40000004100 */
[----:B------:R-:W-:Y:S02]  /*53b0*/  HADD2.F32 R38, -RZ, R37.H1_H1 ;  /* 0x30000025ff267230 */ /* 0x000fe40000004100 */
[--C-:B------:R-:W-:Y:S02]  /*53c0*/  HADD2.F32 R45, -RZ, R39.reuse.H1_H1 ;  /* 0x30000027ff2d7230 */ /* 0x100fe40000004100 */
[----:B------:R-:W-:Y:S02]  /*53d0*/  HADD2.F32 R39, -RZ, R39.H0_H0 ;  /* 0x20000027ff277230 */ /* 0x000fe40000004100 */
[----:B------:R-:W-:Y:S01]  /*53e0*/  FMUL.FTZ R54, R38, R47 ;  /* 0x0000002f26367220 */ /* 0x000fe20000410000 */
[----:B------:R-:W-:Y:S02]  /*53f0*/  HADD2.F32 R37, -RZ, R37.H0_H0 ;  /* 0x20000025ff257230 */ /* 0x000fe40000004100 */
[-C--:B------:R-:W-:Y:S01]  /*5400*/  FMUL.FTZ R56, R45, R52.reuse ;  /* 0x000000342d387220 */ /* 0x080fe20000410000 */
[----:B------:R-:W-:-:S02]  /*5410*/  FMUL.FTZ R52, R39, R52 ;  /* 0x0000003427347220 */ /* 0x000fc40000410000 */
[C---:B------:R-:W-:Y:S01]  /*5420*/  FMUL.FTZ R47, R37.reuse, R47 ;  /* 0x0000002f252f7220 */ /* 0x040fe20000410000 */
[----:B------:R-:W-:Y:S01]  /*5430*/  FFMA.FTZ R54, R37, R46, -R54 ;  /* 0x0000002e25367223 */ /* 0x000fe20000010836 */
[----:B------:R-:W-:Y:S01]  /*5440*/  FFMA.FTZ R53, R45, R50, R52 ;  /* 0x000000322d357223 */ /* 0x000fe20000010034 */
[--C-:B------:R-:W-:Y:S02]  /*5450*/  HADD2.F32 R37, -RZ, R36.reuse.H1_H1 ;  /* 0x30000024ff257230 */ /* 0x100fe40000004100 */
[----:B------:R-:W-:Y:S01]  /*5460*/  FFMA.FTZ R51, R38, R46, R47 ;  /* 0x0000002e26337223 */ /* 0x000fe2000001002f */
[--C-:B------:R-:W-:Y:S02]  /*5470*/  HADD2.F32 R45, -RZ, R117.reuse.H0_H0 ;  /* 0x20000075ff2d7230 */ /* 0x100fe40000004100 */
[----:B------:R-:W-:Y:S01]  /*5480*/  FFMA.FTZ R56, R39, R50, -R56 ;  /* 0x0000003227387223 */ /* 0x000fe20000010838 */
[----:B------:R-:W-:Y:S02]  /*5490*/  HADD2.F32 R36, -RZ, R36.H0_H0 ;  /* 0x20000024ff247230 */ /* 0x000fe40000004100 */
[----:B------:R-:W-:-:S02]  /*54a0*/  HADD2.F32 R117, -RZ, R117.H1_H1 ;  /* 0x30000075ff757230 */ /* 0x000fc40000004100 */
[CC--:B------:R-:W-:Y:S01]  /*54b0*/  FMUL.FTZ R47, R37.reuse, R45.reuse ;  /* 0x0000002d252f7220 */ /* 0x0c0fe20000410000 */
[--C-:B------:R-:W-:Y:S02]  /*54c0*/  HADD2.F32 R38, -RZ, R44.reuse.H1_H1 ;  /* 0x3000002cff267230 */ /* 0x100fe40000004100 */
[----:B------:R-:W-:Y:S01]  /*54d0*/  FMUL.FTZ R46, R36, R45 ;  /* 0x0000002d242e7220 */ /* 0x000fe20000410000 */
[----:B------:R-:W-:Y:S02]  /*54e0*/  HADD2.F32 R44, -RZ, R44.H0_H0 ;  /* 0x2000002cff2c7230 */ /* 0x000fe40000004100 */
[--C-:B------:R-:W-:Y:S02]  /*54f0*/  HADD2.F32 R39, -RZ, R115.reuse.H0_H0 ;  /* 0x20000073ff277230 */ /* 0x100fe40000004100 */
[-C--:B------:R-:W-:Y:S01]  /*5500*/  FMUL.FTZ R45, R38, R117.reuse ;  /* 0x00000075262d7220 */ /* 0x080fe20000410000 */
[----:B------:R-:W-:Y:S02]  /*5510*/  HADD2.F32 R115, -RZ, R115.H1_H1 ;  /* 0x30000073ff737230 */ /* 0x000fe40000004100 */
        /* <DEDUP_REMOVED lines=9> */
.L_x_1587:
[----:B------:R-:W-:Y:S05]  /*55b0*/  BSYNC B2 ;  /* 0x0000000000027941 */ /* 0x000fea0003800000 */
.L_x_1586:
[----:B------:R-:W-:Y:S02]  /*55c0*/  ULDC.64 UR4, c[0x0][0x208] ;  /* 0x0000820000047ab9 */ /* 0x000fe40000000a00 */
[----:B--2---:R1:W-:Y:S03]  /*55d0*/  STG.E.128 desc[UR4][R48.64+0x100], R36 ;  /* 0x0001002430007986 */ /* 0x0043e6000c101d04 */
.L_x_1585:
[----:B------:R-:W-:Y:S05]  /*55e0*/  BSYNC B1 ;  /* 0x0000000000017941 */ /* 0x000fea0003800000 */
.L_x_1584:
[----:B------:R-:W-:-:S13]  /*55f0*/  ISETP.NE.AND P3, PT, R95, RZ, PT ;  /* 0x000000ff5f00720c */ /* 0x000fda0003f65270 */
[----:B------:R-:W-:Y:S05]  /*5600*/  @!P3 BRA `(.L_x_1575) ;  /* 0x000000300050b947 */ /* 0x000fea0003800000 */
[----:B-1234-:R1:W2:Y:S01]  /*5610*/  LDS.128 R36, [R103+0x27400] ;  /* 0x0274000067247984 */ /* 0x01e2a20000000c00 */
[----:B------:R-:W-:Y:S01]  /*5620*/  ISETP.GE.AND P3, PT, R235, R116, PT ;  /* 0x00000074eb00720c */ /* 0x000fe20003f66270 */
[----:B------:R-:W-:-:S12]  /*5630*/  BSSY B1, `(.L_x_1588) ;  /* 0x000002b000017945 */ /* 0x000fd80003800000 */
[----:B-1----:R-:W-:Y:S05]  /*5640*/  @P3 BRA `(.L_x_1589) ;  /* 0x0000000000a43947 */ /* 0x002fea0003800000 */
[--C-:B------:R-:W-:Y:S01]  /*5650*/  SHF.R.U64 R45, R40, 0x10, R41.reuse ;  /* 0x00000010282d7819 */ /* 0x100fe20000001229 */
[----:B--2---:R-:W-:Y:S01]  /*5660*/  IMAD.MOV.U32 R40, RZ, RZ, R38 ;  /* 0x000000ffff287224 */ /* 0x004fe200078e0026 */
[----:B------:R-:W-:Y:S01]  /*5670*/  SHF.R.U32.HI R44, RZ, 0x10, R41 ;  /* 0x00000010ff2c7819 */ /* 0x000fe20000011629 */
[--C-:B------:R-:W-:Y:S01]  /*5680*/  HADD2.F32 R38, -RZ, R37.reuse.H1_H1 ;  /* 0x30000025ff267230 */ /* 0x100fe20000004100 */
[--C-:B------:R-:W-:Y:S01]  /*5690*/  SHF.R.U64 R41, R42, 0x10, R43.reuse ;  /* 0x000000102a297819 */ /* 0x100fe2000000122b */
[----:B------:R-:W-:Y:S01]  /*56a0*/  HADD2.F32 R37, -RZ, R37.H0_H0 ;  /* 0x20000025ff257230 */ /* 0x000fe20000004100 */
[----:B------:R-:W-:Y:S01]  /*56b0*/  SHF.R.U32.HI R46, RZ, 0x10, R43 ;  /* 0x00000010ff2e7819 */ /* 0x000fe2000001162b */
[----:B------:R-:W-:Y:S02]  /*56c0*/  HADD2.F32 R42, -RZ, R45.H0_H0 ;  /* 0x2000002dff2a7230 */ /* 0x000fe40000004100 */
[----:B------:R-:W-:Y:S02]  /*56d0*/  HADD2.F32 R43, -RZ, R41.H0_H0 ;  /* 0x20000029ff2b7230 */ /* 0x000fe40000004100 */
[----:B------:R-:W-:-:S02]  /*56e0*/  HADD2.F32 R46, -RZ, R46.H0_H0 ;  /* 0x2000002eff2e7230 */ /* 0x000fc40000004100 */
[--C-:B------:R-:W-:Y:S02]  /*56f0*/  HADD2.F32 R41, -RZ, R39.reuse.H1_H1 ;  /* 0x30000027ff297230 */ /* 0x100fe40000004100 */
[-C--:B------:R-:W-:Y:S01]  /*5700*/  FMUL.FTZ R50, R38, R43.reuse ;  /* 0x0000002b26327220 */ /* 0x080fe20000410000 */
[----:B------:R-:W-:Y:S02]  /*5710*/  HADD2.F32 R39, -RZ, R39.H0_H0 ;  /* 0x20000027ff277230 */ /* 0x000fe40000004100 */
[----:B------:R-:W-:Y:S01]  /*5720*/  FMUL.FTZ R43, R37, R43 ;  /* 0x0000002b252b7220 */ /* 0x000fe20000410000 */
[----:B------:R-:W-:Y:S02]  /*5730*/  HADD2.F32 R44, -RZ, R44.H0_H0 ;  /* 0x2000002cff2c7230 */ /* 0x000fe40000004100 */
[----:B------:R-:W-:Y:S01]  /*5740*/  FMUL.FTZ R52, R41, R46 ;  /* 0x0000002e29347220 */ /* 0x000fe20000410000 */
[----:B------:R-:W-:Y:S01]  /*5750*/  FFMA.FTZ R50, R37, R42, -R50 ;  /* 0x0000002a25327223 */ /* 0x000fe20000010832 */
[----:B------:R-:W-:Y:S01]  /*5760*/  FMUL.FTZ R46, R39, R46 ;  /* 0x0000002e272e7220 */ /* 0x000fe20000410000 */
[----:B------:R-:W-:-:S02]  /*5770*/  HADD2.F32 R37, -RZ, R36.H1_H1 ;  /* 0x30000024ff257230 */ /* 0x000fc40000004100 */
[----:B------:R-:W-:Y:S01]  /*5780*/  FFMA.FTZ R47, R38, R42, R43 ;  /* 0x0000002a262f7223 */ /* 0x000fe2000001002b */
[----:B------:R-:W-:Y:S02]  /*5790*/  HADD2.F32 R36, -RZ, R36.H0_H0 ;  /* 0x20000024ff247230 */ /* 0x000fe40000004100 */
[-C--:B------:R-:W-:Y:S01]  /*57a0*/  FFMA.FTZ R51, R41, R44.reuse, R46 ;  /* 0x0000002c29337223 */ /* 0x080fe2000001002e */
[--C-:B------:R-:W-:Y:S02]  /*57b0*/  HADD2.F32 R41, -RZ, R114.reuse.H0_H0 ;  /* 0x20000072ff297230 */ /* 0x100fe40000004100 */
[----:B------:R-:W-:Y:S01]  /*57c0*/  FFMA.FTZ R52, R39, R44, -R52 ;  /* 0x0000002c27347223 */ /* 0x000fe20000010834 */
[----:B------:R-:W-:Y:S02]  /*57d0*/  HADD2.F32 R43, -RZ, R114.H1_H1 ;  /* 0x30000072ff2b7230 */ /* 0x000fe40000004100 */
[--C-:B------:R-:W-:Y:S02]  /*57e0*/  HADD2.F32 R38, -RZ, R40.reuse.H1_H1 ;  /* 0x30000028ff267230 */ /* 0x100fe40000004100 */
[----:B------:R-:W-:Y:S01]  /*57f0*/  FMUL.FTZ R45, R37, R41 ;  /* 0x00000029252d7220 */ /* 0x000fe20000410000 */
[----:B------:R-:W-:-:S02]  /*5800*/  HADD2.F32 R40, -RZ, R40.H0_H0 ;  /* 0x20000028ff287230 */ /* 0x000fc40000004100 */
[----:B------:R-:W-:Y:S01]  /*5810*/  FMUL.FTZ R42, R36, R41 ;  /* 0x00000029242a7220 */ /* 0x000fe20000410000 */
        /* <DEDUP_REMOVED lines=12> */
.L_x_1589:
[----:B------:R-:W-:Y:S05]  /*58e0*/  BSYNC B1 ;  /* 0x0000000000017941 */ /* 0x000fea0003800000 */
.L_x_1588:
[----:B------:R-:W-:Y:S02]  /*58f0*/  ULDC.64 UR4, c[0x0][0x208] ;  /* 0x0000820000047ab9 */ /* 0x000fe40000000a00 */
[----:B--2---:R1:W-:Y:S01]  /*5900*/  STG.E.128 desc[UR4][R48.64+0x180], R36 ;  /* 0x0001802430007986 */ /* 0x0043e2000c101d04 */
[----:B------:R-:W-:Y:S05]  /*5910*/  BRA `(.L_x_1575) ;  /* 0x0000002c008c7947 */ /* 0x000fea0003800000 */
.L_x_1551:
        /* <DEDUP_REMOVED lines=16> */
[----:B------:R-:W-:Y:S01]  /*5a20*/  LEA R52, P3, R38, UR4, 0x1 ;  /* 0x0000000426347c11 */ /* 0x000fe2000f8608ff */
[----:B------:R-:W-:Y:S01]  /*5a30*/  IMAD.X R39, R99, 0x1, R32, P2 ;  /* 0x0000000163277824 */ /* 0x000fe200010e0620 */
[----:B------:R-:W-:Y:S01]  /*5a40*/  LEA R56, P2, R36, UR6, 0x1 ;  /* 0x0000000624387c11 */ /* 0x000fe2000f8408ff */
[----:B------:R-:W-:Y:S01]  /*5a50*/  IMAD.X R37, R109, 0x1, R34, P5 ;  /* 0x000000016d257824 */ /* 0x000fe200028e0622 */
[----:B------:R-:W-:Y:S02]  /*5a60*/  ISETP.GE.AND P5, PT, R226, R116, PT ;  /* 0x00000074e200720c */ /* 0x000fe40003fa6270 */
[----:B------:R-:W-:-:S02]  /*5a70*/  CS2R R42, SRZ ;  /* 0x00000000002a7805 */ /* 0x000fc4000001ff00 */
[----:B------:R-:W-:Y:S02]  /*5a80*/  LEA.HI.X R53, R38, UR5, R39, 0x1, P3 ;  /* 0x0000000526357c11 */ /* 0x000fe400098f0c27 */
[----:B------:R-:W-:Y:S02]  /*5a90*/  CS2R R40, SRZ ;  /* 0x0000000000287805 */ /* 0x000fe4000001ff00 */
[----:B------:R-:W-:Y:S02]  /*5aa0*/  ISETP.GE.AND P3, PT, R18, R116, PT ;  /* 0x000000741200720c */ /* 0x000fe40003f66270 */
[----:B------:R-:W-:Y:S02]  /*5ab0*/  CS2R R38, SRZ ;  /* 0x0000000000267805 */ /* 0x000fe4000001ff00 */
[----:B------:R-:W-:Y:S02]  /*5ac0*/  LEA.HI.X R57, R36, UR7, R37, 0x1, P2 ;  /* 0x0000000724397c11 */ /* 0x000fe400090f0c25 */
[----:B------:R-:W-:-:S02]  /*5ad0*/  CS2R R36, SRZ ;  /* 0x0000000000247805 */ /* 0x000fc4000001ff00 */
[----:B------:R-:W-:Y:S02]  /*5ae0*/  CS2R R50, SRZ ;  /* 0x0000000000327805 */ /* 0x000fe4000001ff00 */
[----:B------:R-:W-:Y:S02]  /*5af0*/  CS2R R48, SRZ ;  /* 0x0000000000307805 */ /* 0x000fe4000001ff00 */
[----:B------:R-:W-:Y:S02]  /*5b00*/  CS2R R46, SRZ ;  /* 0x00000000002e7805 */ /* 0x000fe4000001ff00 */
[----:B------:R-:W-:Y:S01]  /*5b10*/  CS2R R44, SRZ ;  /* 0x00000000002c7805 */ /* 0x000fe2000001ff00 */
[----:B------:R-:W-:Y:S02]  /*5b20*/  ULDC.64 UR8, c[0x0][0x208] ;  /* 0x0000820000087ab9 */ /* 0x000fe40000000a00 */
[----:B------:R0:W5:Y:S04]  /*5b30*/  @!P5 LDG.E.128 R36, desc[UR8][R52.64+0x80] ;  /* 0x000080083424d981 */ /* 0x000168000c1e1d00 */
[----:B------:R0:W5:Y:S04]  /*5b40*/  @!P3 LDG.E.128 R40, desc[UR8][R52.64] ;  /* 0x000000083428b981 */ /* 0x000168000c1e1d00 */
[----:B------:R0:W5:Y:S04]  /*5b50*/  @!P3 LDG.E.128 R48, desc[UR8][R56.64] ;  /* 0x000000083830b981 */ /* 0x000168000c1e1d00 */
[----:B------:R0:W5:Y:S02]  /*5b60*/  @!P5 LDG.E.128 R44, desc[UR8][R56.64+0x80] ;  /* 0x00008008382cd981 */ /* 0x000164000c1e1d00 */
.L_x_1591:
[----:B------:R-:W-:Y:S05]  /*5b70*/  BSYNC B1 ;  /* 0x0000000000017941 */ /* 0x000fea0003800000 */
.L_x_1590:
        /* <DEDUP_REMOVED lines=19> */
[----:B------:R-:W-:Y:S02]  /*5cb0*/  CS2R R64, SRZ ;  /* 0x0000000000407805 */ /* 0x000fe4000001ff00 */
[----:B------:R-:W-:Y:S02]  /*5cc0*/  CS2R R62, SRZ ;  /* 0x00000000003e7805 */ /* 0x000fe4000001ff00 */
[----:B------:R-:W-:Y:S02]  /*5cd0*/  IADD3.X R109, R34, R109, R26, P2, P5 ;  /* 0x0000006d226d7210 */ /* 0x000fe400017ea41a */
[----:B------:R-:W-:Y:S02]  /*5ce0*/  CS2R R60, SRZ ;  /* 0x00000000003c7805 */ /* 0x000fe4000001ff00 */
[----:B------:R-:W-:Y:S01]  /*5cf0*/  LEA R68, P5, R71, UR4, 0x1 ;  /* 0x0000000447447c11 */ /* 0x000fe2000f8a08ff */
[----:B------:R-:W-:Y:S01]  /*5d00*/  ULDC.64 UR8, c[0x0][0x208] ;  /* 0x0000820000087ab9 */ /* 0x000fe20000000a00 */
[----:B------:R-:W-:-:S02]  /*5d10*/  LEA R70, P2, R52, UR6, 0x1 ;  /* 0x0000000634467c11 */ /* 0x000fc4000f8408ff */
[----:B------:R-:W-:Y:S02]  /*5d20*/  LEA.HI.X R69, R71, UR5, R54, 0x1, P5 ;  /* 0x0000000547457c11 */ /* 0x000fe4000a8f0c36 */
[----:B------:R-:W-:Y:S02]  /*5d30*/  CS2R R54, SRZ ;  /* 0x0000000000367805 */ /* 0x000fe4000001ff00 */
[----:B------:R-:W-:Y:S02]  /*5d40*/  LEA.HI.X R71, R52, UR7, R109, 0x1, P2 ;  /* 0x0000000734477c11 */ /* 0x000fe400090f0c6d */
[----:B------:R-:W-:Y:S02]  /*5d50*/  CS2R R52, SRZ ;  /* 0x0000000000347805 */ /* 0x000fe4000001ff00 */
[-C--:B------:R-:W-:Y:S02]  /*5d60*/  ISETP.GE.AND P5, PT, R18, R116.reuse, PT ;  /* 0x000000741200720c */ /* 0x080fe40003fa6270 */
[----:B------:R-:W-:-:S11]  /*5d70*/  ISETP.GE.AND P2, PT, R226, R116, PT ;  /* 0x00000074e200720c */ /* 0x000fd60003f46270 */
[----:B------:R0:W5:Y:S04]  /*5d80*/  @!P5 LDG.E.128 R56, desc[UR8][R68.64] ;  /* 0x000000084438d981 */ /* 0x000168000c1e1d00 */
[----:B------:R0:W5:Y:S04]  /*5d90*/  @!P2 LDG.E.128 R52, desc[UR8][R68.64+0x80] ;  /* 0x000080084434a981 */ /* 0x000168000c1e1d00 */
[----:B------:R0:W5:Y:S04]  /*5da0*/  @!P5 LDG.E.128 R64, desc[UR8][R70.64] ;  /* 0x000000084640d981 */ /* 0x000168000c1e1d00 */
[----:B------:R0:W5:Y:S02]  /*5db0*/  @!P2 LDG.E.128 R60, desc[UR8][R70.64+0x80] ;  /* 0x00008008463ca981 */ /* 0x000164000c1e1d00 */
.L_x_1593:
[----:B------:R-:W-:Y:S05]  /*5dc0*/  BSYNC B1 ;  /* 0x0000000000017941 */ /* 0x000fea0003800000 */
.L_x_1592:
[----:B0-----:R-:W2:Y:S01]  /*5dd0*/  LDL R68, [R1+0x20] ;  /* 0x0000200001447983 */ /* 0x001ea20000100800 */
[----:B-----5:R-:W-:Y:S01]  /*5de0*/  IMAD.MOV.U32 R69, RZ, RZ, R39 ;  /* 0x000000ffff457224 */ /* 0x020fe200078e0027 */
[----:B------:R-:W-:Y:S01]  /*5df0*/  MOV R70, R42 ;  /* 0x0000002a00467202 */ /* 0x000fe20000000f00 */
[----:B------:R-:W-:-:S03]  /*5e00*/  IMAD.MOV.U32 R71, RZ, RZ, R43 ;  /* 0x000000ffff477224 */ /* 0x000fc600078e002b */
[----:B------:R-:W-:Y:S01]  /*5e10*/  PRMT R136, R69, 0x7610, R136 ;  /* 0x0000761045887816 */ /* 0x000fe20000000088 */
[----:B------:R-:W-:Y:S01]  /*5e20*/  IMAD.MOV.U32 R69, RZ, RZ, R37 ;  /* 0x000000ffff457224 */ /* 0x000fe200078e0025 */
[----:B------:R-:W-:Y:S02]  /*5e30*/  PRMT R137, R70, 0x7610, R137 ;  /* 0x0000761046897816 */ /* 0x000fe40000000089 */
[----:B------:R-:W-:Y:S02]  /*5e40*/  PRMT R140, R71, 0x7610, R140 ;  /* 0x00007610478c7816 */ /* 0x000fe4000000008c */
[----:B------:R-:W-:Y:S01]  /*5e50*/  PRMT R136, R136, 0x5410, R69 ;  /* 0x0000541088887816 */ /* 0x000fe20000000045 */
[----:B------:R-:W-:-:S05]  /*5e60*/  IMAD.MOV.U32 R69, RZ, RZ, R41 ;  /* 0x000000ffff457224 */ /* 0x000fca00078e0029 */
[----:B------:R-:W-:Y:S01]  /*5e70*/  PRMT R124, R69, 0x7610, R124 ;  /* 0x00007610457c7816 */ /* 0x000fe2000000007c */
[----:B------:R-:W-:-:S05]  /*5e80*/  IMAD.MOV.U32 R69, RZ, RZ, R47 ;  /* 0x000000ffff457224 */ /* 0x000fca00078e002f */
[----:B------:R-:W-:Y:S01]  /*5e90*/  PRMT R137, R137, 0x5410, R69 ;  /* 0x0000541089897816 */ /* 0x000fe20000000045 */
[----:B------:R-:W-:Y:S01]  /*5ea0*/  IMAD.MOV.U32 R69, RZ, RZ, R45 ;  /* 0x000000ffff457224 */ /* 0x000fe200078e002d */
[----:B--2---:R-:W-:Y:S01]  /*5eb0*/  R2UR UR4, R68 ;  /* 0x00000000440472ca */ /* 0x004fe200000e0000 */
[----:B------:R-:W-:-:S05]  /*5ec0*/  IMAD.MOV.U32 R68, RZ, RZ, R38 ;  /* 0x000000ffff447224 */ /* 0x000fca00078e0026 */
[----:B------:R-:W-:Y:S01]  /*5ed0*/  PRMT R134, R68, 0x7610, R134 ;  /* 0x0000761044867816 */ /* 0x000fe20000000086 */
[----:B------:R-:W-:-:S05]  /*5ee0*/  IMAD.MOV.U32 R68, RZ, RZ, R36 ;  /* 0x000000ffff447224 */ /* 0x000fca00078e0024 */
[----:B------:R-:W-:Y:S01]  /*5ef0*/  PRMT R135, R68, 0x7610, R135 ;  /* 0x0000761044877816 */ /* 0x000fe20000000087 */
[----:B------:R-:W-:Y:S01]  /*5f00*/  IMAD.MOV.U32 R68, RZ, RZ, R40 ;  /* 0x000000ffff447224 */ /* 0x000fe200078e0028 */
[----:B------:R-:W-:-:S04]  /*5f10*/  UISETP.NE.AND UP0, UPT, UR4, 0x3, UPT ;  /* 0x000000030400788c */ /* 0x000fc8000bf05270 */
[----:B------:R-:W-:Y:S01]  /*5f20*/  PRMT R138, R138, 0x5410, R68 ;  /* 0x000054108a8a7816 */ /* 0x000fe20000000044 */
[----:B------:R-:W-:Y:S01]  /*5f30*/  IMAD.MOV.U32 R68, RZ, RZ, R46 ;  /* 0x000000ffff447224 */ /* 0x000fe200078e002e */
[----:B------:R-:W-:Y:S02]  /*5f40*/  PLOP3.LUT P2, PT, PT, PT, UP0, 0x80, 0x0 ;  /* 0x000000000000781c */ /* 0x000fe40003f4f008 */
[----:B------:R-:W-:Y:S02]  /*5f50*/  PRMT R138, R69, 0x7610, R138 ;  /* 0x00007610458a7816 */ /* 0x000fe4000000008a */
[----:B------:R-:W-:Y:S01]  /*5f60*/  PRMT R134, R134, 0x5410, R68 ;  /* 0x0000541086867816 */ /* 0x000fe20000000044 */
[----:B------:R-:W-:Y:S01]  /*5f70*/  IMAD.MOV.U32 R68, RZ, RZ, R44 ;  /* 0x000000ffff447224 */ /* 0x000fe200078e002c */
[----:B------:R-:W-:-:S04]  /*5f80*/  MOV R69, R51 ;  /* 0x0000003300457202 */ /* 0x000fc80000000f00 */
[----:B------:R-:W-:Y:S01]  /*5f90*/  PRMT R135, R135, 0x5410, R68 ;  /* 0x0000541087877816 */ /* 0x000fe20000000044 */
[----:B------:R-:W-:Y:S01]  /*5fa0*/  IMAD.MOV.U32 R68, RZ, RZ, R50 ;  /* 0x000000ffff447224 */ /* 0x000fe200078e0032 */
[----:B------:R-:W-:Y:S01]  /*5fb0*/  PRMT R140, R140, 0x5410, R69 ;  /* 0x000054108c8c7816 */ /* 0x000fe20000000045 */
[----:B------:R-:W-:-:S03]  /*5fc0*/  IMAD.MOV.U32 R69, RZ, RZ, R48 ;  /* 0x000000ffff457224 */ /* 0x000fc600078e0030 */
[----:B------:R-:W-:Y:S01]  /*5fd0*/  PRMT R139, R68, 0x7610, R139 ;  /* 0x00007610448b7816 */ /* 0x000fe2000000008b */
        /* <DEDUP_REMOVED lines=27> */
[----:B------:R-:W-:Y:S06]  /*6190*/  @!P2 BRA `(.L_x_1594) ;  /* 0x000000000004a947 */ /* 0x000fec0003800000 */
[----:B------:R-:W-:Y:S01]  /*61a0*/  BPT.TRAP 0x1 ;  /* 0x000000040000795c */ /* 0x000fe20000300000 */
.L_x_1594:
[----:B------:R-:W-:Y:S01]  /*61b0*/  IMAD R99, R17, 0x8, R16 ;  /* 0x0000000811637824 */ /* 0x000fe200078e0210 */
[----:B------:R-:W-:Y:S01]  /*61c0*/  SHF.L.U32 R109, R237, 0x1f, RZ ;  /* 0x0000001fed6d7819 */ /* 0x000fe200000006ff */
[----:B------:R-:W0:Y:S01]  /*61d0*/  LDC R117, c[0x0][0x2f4] ;  /* 0x0000bd00ff757b82 */ /* 0x000e220000000800 */
[----:B------:R-:W-:Y:S01]  /*61e0*/  BSSY B1, `(.L_x_1595) ;  /* 0x0000004000017945 */ /* 0x000fe20003800000 */
[----:B------:R-:W-:Y:S01]  /*61f0*/  IMAD.MOV.U32 R111, RZ, RZ, R72 ;  /* 0x000000ffff6f7224 */ /* 0x000fe200078e0048 */
[----:B------:R-:W1:Y:S02]  /*6200*/  SYNCS.PHASECHK.TRANS64.TRYWAIT P5, [R99+URZ+0x30890], R109 ;  /* 0x0308906d630075a7 */ /* 0x000e6400080a017f */
[----:B-1----:R-:W-:Y:S05]  /*6210*/  @!P5 BRA `(.L_x_1596) ;  /* 0x0000027400f8d947 */ /* 0x002fea0003800000 */
.L_x_2029:
[----:B------:R-:W-:Y:S05]  /*6220*/  BSYNC B1 ;  /* 0x0000000000017941 */ /* 0x000fea0003800000 */
.L_x_1595:
[----:B------:R-:W2:Y:S01]  /*6230*/  LDC.64 R112, c[0x0][0x300] ;  /* 0x0000c000ff707b82 */ /* 0x000ea20000000a00 */
[----:B------:R-:W-:Y:S01]  /*6240*/  BSSY B1, `(.L_x_1597) ;  /* 0x0000115000017945 */ /* 0x000fe20003800000 */
[----:B0-----:R-:W-:-:S03]  /*6250*/  IMAD.IADD R118, R117, 0x1, -R29 ;  /* 0x0000000175767824 */ /* 0x001fc600078e0a1d */
[----:B------:R-:W-:Y:S05]  /*6260*/  @P4 BRA `(.L_x_1598) ;  /* 0x0000001000484947 */ /* 0x000fea0003800000 */
[----:B------:R-:W-:Y:S01]  /*6270*/  ISETP.NE.AND P4, PT, R30, RZ, PT ;  /* 0x000000ff1e00720c */ /* 0x000fe20003f85270 */
[-C--:B--2---:R-:W-:Y:S01]  /*6280*/  IMAD.WIDE.U32 R114, R23, R112.reuse, R110 ;  /* 0x0000007017727225 */ /* 0x084fe200078e006e */
[----:B------:R-:W-:Y:S01]  /*6290*/  SHF.R.S32.HI R68, RZ, 0x1f, R23 ;  /* 0x0000001fff447819 */ /* 0x000fe20000011417 */
[----:B------:R-:W-:Y:S04]  /*62a0*/  BSSY B2, `(.L_x_1599) ;  /* 0x0000089000027945 */ /* 0x000fe80003800000 */
[----:B------:R-:W-:-:S04]  /*62b0*/  IMAD R119, R68, R112, RZ ;  /* 0x0000007044777224 */ /* 0x000fc800078e02ff */
[----:B------:R-:W-:-:S04]  /*62c0*/  IMAD R119, R23, R113, R119 ;  /* 0x0000007117777224 */ /* 0x000fc800078e0277 */
[----:B------:R-:W-:Y:S01]  /*62d0*/  IMAD.IADD R119, R119, 0x1, R115 ;  /* 0x0000000177777824 */ /* 0x000fe200078e0273 */
[----:B------:R-:W-:Y:S06]  /*62e0*/  @!P4 BRA `(.L_x_1600) ;  /* 0x000000080010c947 */ /* 0x000fec0003800000 */
[----:B------:R-:W2:Y:S01]  /*62f0*/  LDL R70, [R1+0x28] ;  /* 0x0000280001467983 */ /* 0x000ea20000100800 */
[----:B------:R-:W-:Y:S01]  /*6300*/  SEL R68, R29, R118, !P0 ;  /* 0x000000761d447207 */ /* 0x000fe20004000000 */
[C---:B------:R-:W-:Y:S01]  /*6310*/  IMAD.SHL.U32 R71, R23.reuse, 0x40, RZ ;  /* 0x0000004017477824 */ /* 0x040fe200078e00ff */
[----:B------:R-:W-:Y:S01]  /*6320*/  ISETP.GE.AND P4, PT, R18, R116, PT ;  /* 0x000000741200720c */ /* 0x000fe20003f86270 */
[----:B------:R-:W-:Y:S01]  /*6330*/  IMAD.SHL.U32 R72, R23, 0x40, RZ ;  /* 0x0000004017487824 */ /* 0x000fe200078e00ff */
[----:B------:R-:W-:Y:S01]  /*6340*/  SHF.R.S32.HI R69, RZ, 0x1f, R68 ;  /* 0x0000001fff457819 */ /* 0x000fe20000011444 */
[----:B------:R-:W-:Y:S01]  /*6350*/  BSSY B3, `(.L_x_1601) ;  /* 0x0000070000037945 */ /* 0x000fe20003800000 */
[----:B------:R-:W-:Y:S02]  /*6360*/  LOP3.LUT R71, R71, 0x1c0, RZ, 0xc0, !PT ;  /* 0x000001c047477812 */ /* 0x000fe400078ec0ff */
[----:B------:R-:W-:Y:S02]  /*6370*/  LEA.HI R68, R69, R68, RZ, 0x4 ;  /* 0x0000004445447211 */ /* 0x000fe400078f20ff */
[----:B------:R-:W-:-:S02]  /*6380*/  SHF.R.U32.HI R71, RZ, 0x3, R71 ;  /* 0x00000003ff477819 */ /* 0x000fc40000011647 */
[----:B------:R-:W-:-:S04]  /*6390*/  LEA.HI.SX32 R68, R68, R35, 0x1c ;  /* 0x0000002344447211 */ /* 0x000fc800078fe2ff */
[----:B------:R-:W-:Y:S01]  /*63a0*/  SHF.R.S32.HI R69, RZ, 0x1f, R68 ;  /* 0x0000001fff457819 */ /* 0x000fe20000011444 */
[----:B------:R-:W-:-:S03]  /*63b0*/  IMAD.SHL.U32 R120, R68, 0x8, RZ ;  /* 0x0000000844787824 */ /* 0x000fc600078e00ff */
[----:B------:R-:W-:Y:S02]  /*63c0*/  LEA.HI R68, R69, R68, RZ, 0x3 ;  /* 0x0000004445447211 */ /* 0x000fe400078f18ff */
[----:B------:R-:W-:-:S03]  /*63d0*/  LOP3.LUT R69, R120, 0x38, RZ, 0xc0, !PT ;  /* 0x0000003878457812 */ /* 0x000fc600078ec0ff */
[----:B------:R-:W-:Y:S01]  /*63e0*/  IMAD.SHL.U32 R68, R68, 0x200, RZ ;  /* 0x0000020044447824 */ /* 0x000fe200078e00ff */
[----:B------:R-:W-:-:S04]  /*63f0*/  LOP3.LUT R69, R69, 0x1c0, R72, 0xf8, !PT ;  /* 0x000001c045457812 */ /* 0x000fc800078ef848 */
[----:B------:R-:W-:Y:S02]  /*6400*/  LOP3.LUT R68, R68, 0x7ffff000, RZ, 0xc0, !PT ;  /* 0x7ffff00044447812 */ /* 0x000fe400078ec0ff */
[----:B------:R-:W-:-:S04]  /*6410*/  LOP3.LUT R69, R69, R71, RZ, 0x3c, !PT ;  /* 0x0000004745457212 */ /* 0x000fc800078e3cff */
[----:B--2---:R-:W-:-:S04]  /*6420*/  IADD3 R68, R69, R68, R70 ;  /* 0x0000004445447210 */ /* 0x004fc80007ffe046 */
[C---:B------:R-:W-:Y:S01]  /*6430*/  LEA R72, R17.reuse, R68, 0xe ;  /* 0x0000004411487211 */ /* 0x040fe200078e70ff */
[----:B------:R-:W-:-:S04]  /*6440*/  IMAD R68, R17, 0x4000, R6 ;  /* 0x0000400011447824 */ /* 0x000fc800078e0206 */
[--C-:B------:R-:W-:Y:S02]  /*6450*/  IMAD R68, R68, 0x2, R16.reuse ;  /* 0x0000000244447824 */ /* 0x100fe400078e0210 */
[----:B------:R-:W-:-:S04]  /*6460*/  IMAD R72, R72, 0x2, R16 ;  /* 0x0000000248487824 */ /* 0x000fc800078e0210 */
[----:B------:R-:W0:Y:S04]  /*6470*/  LDS.128 R68, [R68+0x20400] ;  /* 0x0204000044447984 */ /* 0x000e280000000c00 */
[----:B------:R-:W2:Y:S01]  /*6480*/  LDS.128 R72, [R72+0x20400] ;  /* 0x0204000048487984 */ /* 0x000ea20000000c00 */
[----:B------:R-:W-:Y:S05]  /*6490*/  @P4 BRA `(.L_x_1602) ;  /* 0x00000004006c4947 */ /* 0x000fea0003800000 */
[----:B--2---:R-:W-:Y:S01]  /*64a0*/  IMAD.MOV.U32 R123, RZ, RZ, R73 ;  /* 0x000000ffff7b7224 */ /* 0x004fe200078e0049 */
[----:B------:R-:W-:Y:S01]  /*64b0*/  SHF.R.U64 R40, R40, 0x10, R41 ;  /* 0x0000001028287819 */ /* 0x000fe20000001229 */
[----:B0-----:R-:W-:Y:S01]  /*64c0*/  IMAD.MOV.U32 R122, RZ, RZ, R69 ;  /* 0x000000ffff7a7224 */ /* 0x001fe200078e0045 */
[----:B------:R-:W-:Y:S01]  /*64d0*/  SHF.R.U32.HI R41, RZ, 0x10, R41 ;  /* 0x00000010ff297819 */ /* 0x000fe20000011629 */
[----:B------:R-:W-:Y:S01]  /*64e0*/  HADD2.F32 R121, -RZ, R121.H0_H0 ;  /* 0x20000079ff797230 */ /* 0x000fe20000004100 */
[----:B------:R-:W-:Y:S01]  /*64f0*/  SHF.R.U64 R42, R42, 0x10, R43 ;  /* 0x000000102a2a7819 */ /* 0x000fe2000000122b */
[----:B------:R-:W-:Y:S02]  /*6500*/  HADD2.F32 R69, -RZ, R123.H0_H0 ;  /* 0x2000007bff457230 */ /* 0x000fe40000004100 */
[----:B------:R-:W-:Y:S02]  /*6510*/  HADD2.F32 R125, -RZ, R122.H0_H0 ;  /* 0x2000007aff7d7230 */ /* 0x000fe40000004100 */
[----:B------:R-:W-:-:S02]  /*6520*/  HADD2.F32 R124, -RZ, R124.H0_H0 ;  /* 0x2000007cff7c7230 */ /* 0x000fc40000004100 */
[-C--:B------:R-:W-:Y:S01]  /*6530*/  FMUL.FTZ R73, R69, R121.reuse ;  /* 0x0000007945497220 */ /* 0x080fe20000410000 */
[----:B------:R-:W-:Y:S02]  /*6540*/  HADD2.F32 R41, -RZ, R41.H0_H0 ;  /* 0x20000029ff297230 */ /* 0x000fe40000004100 */
[C---:B------:R-:W-:Y:S01]  /*6550*/  FMUL.FTZ R121, R125.reuse, R121 ;  /* 0x000000797d797220 */ /* 0x040fe20000410000 */
[----:B------:R-:W-:Y:S02]  /*6560*/  HADD2.F32 R42, -RZ, R42.H0_H0 ;  /* 0x2000002aff2a7230 */ /* 0x000fe40000004100 */
[-C--:B------:R-:W-:Y:S01]  /*6570*/  FFMA.FTZ R73, R125, R124.reuse, -R73 ;  /* 0x0000007c7d497223 */ /* 0x080fe20000010849 */
[----:B------:R-:W-:Y:S01]  /*6580*/  FFMA.FTZ R69, R69, R124, R121 ;  /* 0x0000007c45457223 */ /* 0x000fe20000010079 */
[--C-:B------:R-:W-:Y:S02]  /*6590*/  SHF.R.U32.HI R124, RZ, 0x10, R49.reuse ;  /* 0x00000010ff7c7819 */ /* 0x100fe40000011631 */
[----:B------:R-:W-:Y:S01]  /*65a0*/  SHF.R.U64 R121, R48, 0x10, R49 ;  /* 0x0000001030797819 */ /* 0x000fe20000001231 */
[----:B------:R-:W-:-:S02]  /*65b0*/  HADD2.F32 R48, -RZ, R123.H1_H1 ;  /* 0x3000007bff307230 */ /* 0x000fc40000004100 */
[----:B------:R-:W-:Y:S02]  /*65c0*/  HADD2.F32 R124, -RZ, R124.H0_H0 ;  /* 0x2000007cff7c7230 */ /* 0x000fe40000004100 */
[----:B------:R-:W-:Y:S02]  /*65d0*/  HADD2.F32 R49, -RZ, R122.H1_H1 ;  /* 0x3000007aff317230 */ /* 0x000fe40000004100 */
[----:B------:R-:W-:Y:S02]  /*65e0*/  HADD2.F32 R121, -RZ, R121.H0_H0 ;  /* 0x20000079ff797230 */ /* 0x000fe40000004100 */
[-C--:B------:R-:W-:Y:S01]  /*65f0*/  FMUL.FTZ R122, R48, R124.reuse ;  /* 0x0000007c307a7220 */ /* 0x080fe20000410000 */
[----:B------:R-:W-:-:S03]  /*6600*/  FMUL.FTZ R124, R49, R124 ;  /* 0x0000007c317c7220 */ /* 0x000fc60000410000 */
[-C--:B------:R-:W-:Y:S01]  /*6610*/  FFMA.FTZ R49, R49, R41.reuse, -R122 ;  /* 0x0000002931317223 */ /* 0x080fe2000001087a */
[--C-:B------:R-:W-:Y:S02]  /*6620*/  HADD2.F32 R122, -RZ, R140.reuse.H0_H0 ;  /* 0x2000008cff7a7230 */ /* 0x100fe40000004100 */
[----:B------:R-:W-:Y:S01]  /*6630*/  FFMA.FTZ R41, R48, R41, R124 ;  /* 0x0000002930297223 */ /* 0x000fe2000001007c */
[----:B------:R-:W-:Y:S02]  /*6640*/  IMAD.MOV.U32 R48, RZ, RZ, R71 ;  /* 0x000000ffff307224 */ /* 0x000fe400078e0047 */
[----:B------:R-:W-:Y:S01]  /*6650*/  HADD2.F32 R124, -RZ, R140.H1_H1 ;  /* 0x3000008cff7c7230 */ /* 0x000fe20000004100 */
[----:B------:R-:W-:Y:S01]  /*6660*/  F2FP.F16.F32.PACK_AB R49, R49, R73 ;  /* 0x000000493131723e */ /* 0x000fe200000000ff */
[----:B------:R-:W-:Y:S01]  /*6670*/  HADD2.F32 R71, -RZ, R75.H0_H0 ;  /* 0x2000004bff477230 */ /* 0x000fe20000004100 */
[----:B------:R-:W-:Y:S01]  /*6680*/  F2FP.F16.F32.PACK_AB R41, R41, R69 ;  /* 0x000000452929723e */ /* 0x000fe200000000ff */
[----:B------:R-:W-:-:S02]  /*6690*/  HADD2.F32 R123, -RZ, R48.H0_H0 ;  /* 0x20000030ff7b7230 */ /* 0x000fc40000004100 */
[----:B------:R-:W-:Y:S02]  /*66a0*/  HADD2.F32 R48, -RZ, R48.H1_H1 ;  /* 0x30000030ff307230 */ /* 0x000fe40000004100 */
[----:B------:R-:W-:Y:S01]  /*66b0*/  FMUL.FTZ R125, R71, R124 ;  /* 0x0000007c477d7220 */ /* 0x000fe20000410000 */
[----:B------:R-:W-:Y:S02]  /*66c0*/  IMAD.MOV.U32 R69, RZ, RZ, R49 ;  /* 0x000000ffff457224 */ /* 0x000fe400078e0031 */
[----:B------:R-:W-:Y:S02]  /*66d0*/  IMAD.MOV.U32 R73, RZ, RZ, R41 ;  /* 0x000000ffff497224 */ /* 0x000fe400078e0029 */
[C---:B------:R-:W-:Y:S01]  /*66e0*/  FFMA.FTZ R125, R123.reuse, R122, -R125 ;  /* 0x0000007a7b7d7223 */ /* 0x040fe2000001087d */
[----:B------:R-:W-:Y:S01]  /*66f0*/  FMUL.FTZ R123, R123, R124 ;  /* 0x0000007c7b7b7220 */ /* 0x000fe20000410000 */
[----:B------:R-:W-:-:S03]  /*6700*/  HADD2.F32 R124, -RZ, R139.H1_H1 ;  /* 0x3000008bff7c7230 */ /* 0x000fc60000004100 */
[----:B------:R-:W-:Y:S01]  /*6710*/  FFMA.FTZ R123, R71, R122, R123 ;  /* 0x0000007a477b7223 */ /* 0x000fe2000001007b */
[----:B------:R-:W-:Y:S02]  /*6720*/  SHF.R.U32.HI R71, RZ, 0x10, R43 ;  /* 0x00000010ff477819 */ /* 0x000fe4000001162b */
[--C-:B------:R-:W-:Y:S02]  /*6730*/  SHF.R.U64 R43, R50, 0x10, R51.reuse ;  /* 0x00000010322b7819 */ /* 0x100fe40000001233 */
[----:B------:R-:W-:Y:S01]  /*6740*/  SHF.R.U32.HI R50, RZ, 0x10, R51 ;  /* 0x00000010ff327819 */ /* 0x000fe20000011633 */
[----:B------:R-:W-:Y:S02]  /*6750*/  HADD2.F32 R51, -RZ, R75.H1_H1 ;  /* 0x3000004bff337230 */ /* 0x000fe40000004100 */
[----:B------:R-:W-:Y:S02]  /*6760*/  HADD2.F32 R71, -RZ, R71.H0_H0 ;  /* 0x20000047ff477230 */ /* 0x000fe40000004100 */
[----:B------:R-:W-:-:S02]  /*6770*/  HADD2.F32 R50, -RZ, R50.H0_H0 ;  /* 0x20000032ff327230 */ /* 0x000fc40000004100 */
[----:B------:R-:W-:-:S03]  /*6780*/  HADD2.F32 R43, -RZ, R43.H0_H0 ;  /* 0x2000002bff2b7230 */ /* 0x000fc60000004100 */
[----:B------:R-:W-:-:S04]  /*6790*/  FMUL.FTZ R75, R51, R50 ;  /* 0x00000032334b7220 */ /* 0x000fc80000410000 */
[C---:B------:R-:W-:Y:S01]  /*67a0*/  FFMA.FTZ R75, R48.reuse, R71, -R75 ;  /* 0x00000047304b7223 */ /* 0x040fe2000001084b */
[----:B------:R-:W-:Y:S01]  /*67b0*/  FMUL.FTZ R48, R48, R50 ;  /* 0x0000003230307220 */ /* 0x000fe20000410000 */
[----:B------:R-:W-:-:S03]  /*67c0*/  HADD2.F32 R50, -RZ, R72.H0_H0 ;  /* 0x20000048ff327230 */ /* 0x000fc60000004100 */
[----:B------:R-:W-:Y:S01]  /*67d0*/  FFMA.FTZ R48, R51, R71, R48 ;  /* 0x0000004733307223 */ /* 0x000fe20000010030 */
[----:B------:R-:W-:Y:S02]  /*67e0*/  HADD2.F32 R71, -RZ, R68.H0_H0 ;  /* 0x20000044ff477230 */ /* 0x000fe40000004100 */
[-C--:B------:R-:W-:Y:S01]  /*67f0*/  FMUL.FTZ R122, R50, R124.reuse ;  /* 0x0000007c327a7220 */ /* 0x080fe20000410000 */
[----:B------:R-:W-:Y:S01]  /*6800*/  HADD2.F32 R51, -RZ, R138.H1_H1 ;  /* 0x3000008aff337230 */ /* 0x000fe20000004100 */
[----:B------:R-:W-:Y:S01]  /*6810*/  F2FP.F16.F32.PACK_AB R75, R75, R125 ;  /* 0x0000007d4b4b723e */ /* 0x000fe200000000ff */
[----:B------:R-:W-:Y:S02]  /*6820*/  HADD2.F32 R68, -RZ, R68.H1_H1 ;  /* 0x30000044ff447230 */ /* 0x000fe40000004100 */
[C---:B------:R-:W-:Y:S01]  /*6830*/  FMUL.FTZ R124, R71.reuse, R124 ;  /* 0x0000007c477c7220 */ /* 0x040fe20000410000 */
[----:B------:R-:W-:Y:S01]  /*6840*/  F2FP.F16.F32.PACK_AB R48, R48, R123 ;  /* 0x0000007b3030723e */ /* 0x000fe200000000ff */
[----:B------:R-:W-:Y:S01]  /*6850*/  FFMA.FTZ R122, R71, R51, -R122 ;  /* 0x00000033477a7223 */ /* 0x000fe2000001087a */
[----:B------:R-:W-:-:S02]  /*6860*/  HADD2.F32 R71, -RZ, R137.H0_H0 ;  /* 0x20000089ff477230 */ /* 0x000fc40000004100 */
[----:B------:R-:W-:Y:S01]  /*6870*/  FFMA.FTZ R124, R50, R51, R124 ;  /* 0x00000033327c7223 */ /* 0x000fe2000001007c */
[----:B------:R-:W-:Y:S02]  /*6880*/  HADD2.F32 R50, -RZ, R72.H1_H1 ;  /* 0x30000048ff327230 */ /* 0x000fe40000004100 */
[----:B------:R-:W-:-:S03]  /*6890*/  HADD2.F32 R51, -RZ, R40.H0_H0 ;  /* 0x20000028ff337230 */ /* 0x000fc60000004100 */
[-C--:B------:R-:W-:Y:S01]  /*68a0*/  FMUL.FTZ R40, R50, R121.reuse ;  /* 0x0000007932287220 */ /* 0x080fe20000410000 */
[----:B------:R-:W-:-:S03]  /*68b0*/  FMUL.FTZ R121, R68, R121 ;  /* 0x0000007944797220 */ /* 0x000fc60000410000 */
[-C--:B------:R-:W-:Y:S01]  /*68c0*/  FFMA.FTZ R40, R68, R51.reuse, -R40 ;  /* 0x0000003344287223 */ /* 0x080fe20000010828 */
[----:B------:R-:W-:Y:S01]  /*68d0*/  FFMA.FTZ R50, R50, R51, R121 ;  /* 0x0000003332327223 */ /* 0x000fe20000010079 */
[----:B------:R-:W-:Y:S02]  /*68e0*/  HADD2.F32 R121, -RZ, R139.H0_H0 ;  /* 0x2000008bff797230 */ /* 0x000fe40000004100 */
[----:B------:R-:W-:Y:S01]  /*68f0*/  HADD2.F32 R51, -RZ, R74.H0_H0 ;  /* 0x2000004aff337230 */ /* 0x000fe20000004100 */
[----:B------:R-:W-:Y:S01]  /*6900*/  F2FP.F16.F32.PACK_AB R40, R40, R122 ;  /* 0x0000007a2828723e */ /* 0x000fe200000000ff */
[----:B------:R-:W-:Y:S01]  /*6910*/  HADD2.F32 R68, -RZ, R70.H0_H0 ;  /* 0x20000046ff447230 */ /* 0x000fe20000004100 */
[----:B------:R-:W-:Y:S01]  /*6920*/  F2FP.F16.F32.PACK_AB R50, R50, R124 ;  /* 0x0000007c3232723e */ /* 0x000fe200000000ff */
[----:B------:R-:W-:Y:S02]  /*6930*/  HADD2.F32 R74, -RZ, R74.H1_H1 ;  /* 0x3000004aff4a7230 */ /* 0x000fe40000004100 */
[----:B------:R-:W-:Y:S01]  /*6940*/  FMUL.FTZ R72, R51, R121 ;  /* 0x0000007933487220 */ /* 0x000fe20000410000 */
[----:B------:R-:W-:-:S02]  /*6950*/  HADD2.F32 R70, -RZ, R70.H1_H1 ;  /* 0x30000046ff467230 */ /* 0x000fc40000004100 */
[C---:B------:R-:W-:Y:S01]  /*6960*/  FMUL.FTZ R121, R68.reuse, R121 ;  /* 0x0000007944797220 */ /* 0x040fe20000410000 */
[-C--:B------:R-:W-:Y:S01]  /*6970*/  FFMA.FTZ R72, R68, R71.reuse, -R72 ;  /* 0x0000004744487223 */ /* 0x080fe20000010848 */
[----:B------:R-:W-:Y:S02]  /*6980*/  IMAD.MOV.U32 R68, RZ, RZ, R40 ;  /* 0x000000ffff447224 */ /* 0x000fe400078e0028 */
[----:B------:R-:W-:Y:S01]  /*6990*/  FFMA.FTZ R121, R51, R71, R121 ;  /* 0x0000004733797223 */ /* 0x000fe20000010079 */
[-C--:B------:R-:W-:Y:S01]  /*69a0*/  FMUL.FTZ R51, R74, R43.reuse ;  /* 0x0000002b4a337220 */ /* 0x080fe20000410000 */
[C---:B------:R-:W-:Y:S01]  /*69b0*/  FMUL.FTZ R43, R70.reuse, R43 ;  /* 0x0000002b462b7220 */ /* 0x040fe20000410000 */
[----:B------:R-:W-:Y:S02]  /*69c0*/  IMAD.MOV.U32 R71, RZ, RZ, R75 ;  /* 0x000000ffff477224 */ /* 0x000fe400078e004b */
[-C--:B------:R-:W-:Y:S01]  /*69d0*/  FFMA.FTZ R51, R70, R42.reuse, -R51 ;  /* 0x0000002a46337223 */ /* 0x080fe20000010833 */
[----:B------:R-:W-:Y:S01]  /*69e0*/  FFMA.FTZ R43, R74, R42, R43 ;  /* 0x0000002a4a2b7223 */ /* 0x000fe2000001002b */
[----:B------:R-:W-:-:S03]  /*69f0*/  IMAD.MOV.U32 R75, RZ, RZ, R48 ;  /* 0x000000ffff4b7224 */ /* 0x000fc600078e0030 */
[----:B------:R-:W-:Y:S02]  /*6a00*/  F2FP.F16.F32.PACK_AB R51, R51, R72 ;  /* 0x000000483333723e */ /* 0x000fe400000000ff */
[----:B------:R-:W-:Y:S02]  /*6a10*/  F2FP.F16.F32.PACK_AB R43, R43, R121 ;  /* 0x000000792b2b723e */ /* 0x000fe400000000ff */
[----:B------:R-:W-:Y:S01]  /*6a20*/  MOV R72, R50 ;  /* 0x0000003200487202 */ /* 0x000fe20000000f00 */
[----:B------:R-:W-:Y:S02]  /*6a30*/  IMAD.MOV.U32 R70, RZ, RZ, R51 ;  /* 0x000000ffff467224 */ /* 0x000fe400078e0033 */
[----:B------:R-:W-:-:S07]  /*6a40*/  IMAD.MOV.U32 R74, RZ, RZ, R43 ;  /* 0x000000ffff4a7224 */ /* 0x000fce00078e002b */
.L_x_1602:
[----:B------:R-:W-:Y:S05]  /*6a50*/  BSYNC B3 ;  /* 0x0000000000037941 */ /* 0x000fea0003800000 */
.L_x_1601:
        /* <DEDUP_REMOVED lines=9> */
[----:B0-----:R0:W-:Y:S02]  /*6af0*/  STG.E.128 desc[UR4][R40.64], R68 ;  /* 0x0000004428007986 */ /* 0x0011e4000c101d04 */
[----:B0-----:R-:W-:-:S04]  /*6b00*/  @!P4 LEA R40, P5, R120, R106, 0x1 ;  /* 0x0000006a7828c211 */ /* 0x001fc800078a08ff */
[----:B------:R-:W-:-:S05]  /*6b10*/  @!P4 LEA.HI.X R41, R120, R107, R42, 0x1, P5 ;  /* 0x0000006b7829c211 */ /* 0x000fca00028f0c2a */
[----:B--2---:R0:W-:Y:S04]  /*6b20*/  @!P4 STG.E.128 desc[UR4][R40.64], R72 ;  /* 0x000000482800c986 */ /* 0x0041e8000c101d04 */
.L_x_1600:
[----:B------:R-:W-:Y:S05]  /*6b30*/  BSYNC B2 ;  /* 0x0000000000027941 */ /* 0x000fea0003800000 */
.L_x_1599:
[----:B------:R-:W-:-:S13]  /*6b40*/  ISETP.NE.AND P4, PT, R93, RZ, PT ;  /* 0x000000ff5d00720c */ /* 0x000fda0003f85270 */
[----:B------:R-:W-:Y:S05]  /*6b50*/  @!P4 BRA `(.L_x_1598) ;  /* 0x00000008000cc947 */ /* 0x000fea0003800000 */
[----:B------:R-:W2:Y:S01]  /*6b60*/  LDL R42, [R1+0x28] ;  /* 0x00002800012a7983 */ /* 0x000ea20000100800 */
[----:B0-----:R-:W-:Y:S01]  /*6b70*/  SEL R40, R29, R118, !P1 ;  /* 0x000000761d287207 */ /* 0x001fe20004800000 */
        /* <DEDUP_REMOVED lines=12> */
[----:B------:R-:W-:Y:S02]  /*6c40*/  LOP3.LUT R41, R68, 0x38, RZ, 0xc0, !PT ;  /* 0x0000003844297812 */ /* 0x000fe400078ec0ff */
[----:B------:R-:W-:Y:S02]  /*6c50*/  SHF.L.U32 R40, R40, 0x9, RZ ;  /* 0x0000000928287819 */ /* 0x000fe400000006ff */
[----:B------:R-:W-:Y:S02]  /*6c60*/  LOP3.LUT R41, R41, 0x1c0, R48, 0xf8, !PT ;  /* 0x000001c029297812 */ /* 0x000fe400078ef830 */
[----:B------:R-:W-:Y:S02]  /*6c70*/  LOP3.LUT R40, R40, 0x7ffff000, RZ, 0xc0, !PT ;  /* 0x7ffff00028287812 */ /* 0x000fe400078ec0ff */
[----:B------:R-:W-:-:S04]  /*6c80*/  LOP3.LUT R41, R41, R43, RZ, 0x3c, !PT ;  /* 0x0000002b29297212 */ /* 0x000fc800078e3cff */
[----:B--2---:R-:W-:-:S05]  /*6c90*/  IADD3 R40, R41, R40, R42 ;  /* 0x0000002829287210 */ /* 0x004fca0007ffe02a */
[C---:B------:R-:W-:Y:S02]  /*6ca0*/  IMAD R48, R17.reuse, 0x4000, R40 ;  /* 0x0000400011307824 */ /* 0x040fe400078e0228 */
[----:B------:R-:W-:Y:S02]  /*6cb0*/  IMAD R40, R17, 0x4000, R8 ;  /* 0x0000400011287824 */ /* 0x000fe400078e0208 */
[--C-:B------:R-:W-:Y:S02]  /*6cc0*/  IMAD R48, R48, 0x2, R16.reuse ;  /* 0x0000000230307824 */ /* 0x100fe400078e0210 */
[----:B------:R-:W-:-:S04]  /*6cd0*/  IMAD R40, R40, 0x2, R16 ;  /* 0x0000000228287824 */ /* 0x000fc800078e0210 */
[----:B------:R-:W0:Y:S04]  /*6ce0*/  LDS.128 R48, [R48+0x20400] ;  /* 0x0204000030307984 */ /* 0x000e280000000c00 */
[----:B------:R-:W2:Y:S01]  /*6cf0*/  LDS.128 R40, [R40+0x20400] ;  /* 0x0204000028287984 */ /* 0x000ea20000000c00 */
[----:B------:R-:W-:Y:S05]  /*6d00*/  @P4 BRA `(.L_x_1604) ;  /* 0x0000000400684947 */ /* 0x000fea0003800000 */
[----:B0-----:R-:W-:Y:S01]  /*6d10*/  IMAD.MOV.U32 R70, RZ, RZ, R49 ;  /* 0x000000ffff467224 */ /* 0x001fe200078e0031 */
[----:B------:R-:W-:Y:S01]  /*6d20*/  SHF.R.U64 R36, R36, 0x10, R37 ;  /* 0x0000001024247819 */ /* 0x000fe20000001225 */
[----:B--2---:R-:W-:Y:S01]  /*6d30*/  IMAD.MOV.U32 R69, RZ, RZ, R41 ;  /* 0x000000ffff457224 */ /* 0x004fe200078e0029 */
[----:B------:R-:W-:Y:S01]  /*6d40*/  SHF.R.U32.HI R37, RZ, 0x10, R37 ;  /* 0x00000010ff257819 */ /* 0x000fe20000011625 */
[----:B------:R-:W-:Y:S01]  /*6d50*/  HADD2.F32 R71, -RZ, R138.H0_H0 ;  /* 0x2000008aff477230 */ /* 0x000fe20000004100 */
[----:B------:R-:W-:Y:S01]  /*6d60*/  SHF.R.U64 R38, R38, 0x10, R39 ;  /* 0x0000001026267819 */ /* 0x000fe20000001227 */
[----:B------:R-:W-:Y:S02]  /*6d70*/  HADD2.F32 R41, -RZ, R70.H0_H0 ;  /* 0x20000046ff297230 */ /* 0x000fe40000004100 */
[----:B------:R-:W-:Y:S02]  /*6d80*/  HADD2.F32 R73, -RZ, R69.H0_H0 ;  /* 0x20000045ff497230 */ /* 0x000fe40000004100 */
[----:B------:R-:W-:-:S02]  /*6d90*/  HADD2.F32 R72, -RZ, R136.H1_H1 ;  /* 0x30000088ff487230 */ /* 0x000fc40000004100 */
        /* <DEDUP_REMOVED lines=33> */
[----:B------:R-:W-:-:S02]  /*6fb0*/  HADD2.F32 R69, -RZ, R69.H0_H0 ;  /* 0x20000045ff457230 */ /* 0x000fc40000004100 */
[----:B------:R-:W-:Y:S02]  /*6fc0*/  HADD2.F32 R39, -RZ, R39.H0_H0 ;  /* 0x20000027ff277230 */ /* 0x000fe40000004100 */
[----:B------:R-:W-:Y:S02]  /*6fd0*/  HADD2.F32 R47, -RZ, R47.H0_H0 ;  /* 0x2000002fff2f7230 */ /* 0x000fe40000004100 */
[----:B------:R-:W-:-:S03]  /*6fe0*/  IMAD.MOV.U32 R49, RZ, RZ, R37 ;  /* 0x000000ffff317224 */ /* 0x000fc600078e0025 */
        /* <DEDUP_REMOVED lines=11> */
[----:B------:R-:W-:Y:S01]  /*70a0*/  FMUL.FTZ R72, R69, R72 ;  /* 0x0000004845487220 */ /* 0x000fe20000410000 */
[----:B------:R-:W-:-:S02]  /*70b0*/  IMAD.MOV.U32 R43, RZ, RZ, R51 ;  /* 0x000000ffff2b7224 */ /* 0x000fc400078e0033 */
[-C--:B------:R-:W-:Y:S01]  /*70c0*/  FFMA.FTZ R70, R69, R47.reuse, -R70 ;  /* 0x0000002f45467223 */ /* 0x080fe20000010846 */
[----:B------:R-:W-:Y:S02]  /*70d0*/  HADD2.F32 R69, -RZ, R134.H1_H1 ;  /* 0x30000086ff457230 */ /* 0x000fe40000004100 */
[----:B------:R-:W-:Y:S01]  /*70e0*/  FFMA.FTZ R72, R46, R47, R72 ;  /* 0x0000002f2e487223 */ /* 0x000fe20000010048 */
[----:B------:R-:W-:Y:S02]  /*70f0*/  HADD2.F32 R46, -RZ, R40.H1_H1 ;  /* 0x30000028ff2e7230 */ /* 0x000fe40000004100 */
[----:B------:R-:W-:Y:S02]  /*7100*/  HADD2.F32 R40, -RZ, R36.H0_H0 ;  /* 0x20000024ff287230 */ /* 0x000fe40000004100 */
[-C--:B------:R-:W-:Y:S01]  /*7110*/  FMUL.FTZ R36, R48, R45.reuse ;  /* 0x0000002d30247220 */ /* 0x080fe20000410000 */
[--C-:B------:R-:W-:Y:S02]  /*7120*/  HADD2.F32 R47, -RZ, R42.reuse.H0_H0 ;  /* 0x2000002aff2f7230 */ /* 0x100fe40000004100 */
[----:B------:R-:W-:Y:S01]  /*7130*/  FMUL.FTZ R45, R46, R45 ;  /* 0x0000002d2e2d7220 */ /* 0x000fe20000410000 */
[----:B------:R-:W-:-:S02]  /*7140*/  HADD2.F32 R42, -RZ, R42.H1_H1 ;  /* 0x3000002aff2a7230 */ /* 0x000fc40000004100 */
[-C--:B------:R-:W-:Y:S01]  /*7150*/  FFMA.FTZ R36, R46, R40.reuse, -R36 ;  /* 0x000000282e247223 */ /* 0x080fe20000010824 */
[----:B------:R-:W-:Y:S02]  /*7160*/  HADD2.F32 R46, -RZ, R134.H0_H0 ;  /* 0x20000086ff2e7230 */ /* 0x000fe40000004100 */
        /* <DEDUP_REMOVED lines=15> */
[----:B------:R-:W-:Y:S02]  /*7260*/  F2FP.F16.F32.PACK_AB R45, R45, R48 ;  /* 0x000000302d2d723e */ /* 0x000fe400000000ff */
[----:B------:R-:W-:Y:S02]  /*7270*/  F2FP.F16.F32.PACK_AB R39, R39, R69 ;  /* 0x000000452727723e */ /* 0x000fe400000000ff */
[----:B------:R-:W-:Y:S01]  /*7280*/  MOV R48, R72 ;  /* 0x0000004800307202 */ /* 0x000fe20000000f00 */
[----:B------:R-:W-:Y:S02]  /*7290*/  IMAD.MOV.U32 R42, RZ, RZ, R45 ;  /* 0x000000ffff2a7224 */ /* 0x000fe400078e002d */
[----:B------:R-:W-:-:S07]  /*72a0*/  IMAD.MOV.U32 R50, RZ, RZ, R39 ;  /* 0x000000ffff327224 */ /* 0x000fce00078e0027 */
.L_x_1604:
[----:B------:R-:W-:Y:S05]  /*72b0*/  BSYNC B2 ;  /* 0x0000000000027941 */ /* 0x000fea0003800000 */
.L_x_1603:
        /* <DEDUP_REMOVED lines=9> */
[----:B--2---:R2:W-:Y:S02]  /*7350*/  STG.E.128 desc[UR4][R36.64], R40 ;  /* 0x0000002824007986 */ /* 0x0045e4000c101d04 */
[----:B--2---:R-:W-:-:S04]  /*7360*/  @!P4 LEA R36, P5, R68, R106, 0x1 ;  /* 0x0000006a4424c211 */ /* 0x004fc800078a08ff */
[----:B------:R-:W-:-:S05]  /*7370*/  @!P4 LEA.HI.X R37, R68, R107, R38, 0x1, P5 ;  /* 0x0000006b4425c211 */ /* 0x000fca00028f0c26 */
[----:B0-----:R3:W-:Y:S04]  /*7380*/  @!P4 STG.E.128 desc[UR4][R36.64], R48 ;  /* 0x000000302400c986 */ /* 0x0017e8000c101d04 */
.L_x_1598:
[----:B------:R-:W-:Y:S05]  /*7390*/  BSYNC B1 ;  /* 0x0000000000017941 */ /* 0x000fea0003800000 */
.L_x_1597:
[----:B---3--:R-:W-:Y:S02]  /*73a0*/  VIADD R37, R23, 0x20 ;  /* 0x0000002017257836 */ /* 0x008fe40000000000 */
[-C--:B--2---:R-:W-:Y:S02]  /*73b0*/  IMAD R36, R102, R112.reuse, RZ ;  /* 0x0000007066247224 */ /* 0x084fe400078e02ff */
[----:B------:R-:W-:-:S04]  /*73c0*/  IMAD.WIDE.U32 R110, R37, R112, R110 ;  /* 0x00000070256e7225 */ /* 0x000fc800078e006e */
[----:B------:R-:W-:Y:S01]  /*73d0*/  IMAD R113, R37, R113, R36 ;  /* 0x0000007125717224 */ /* 0x000fe200078e0224 */
[----:B------:R-:W-:Y:S06]  /*73e0*/  @P3 BRA `(.L_x_1575) ;  /* 0x0000001000d83947 */ /* 0x000fec0003800000 */
[----:B------:R-:W-:Y:S01]  /*73f0*/  ISETP.NE.AND P3, PT, R30, RZ, PT ;  /* 0x000000ff1e00720c */ /* 0x000fe20003f65270 */
[----:B------:R-:W-:Y:S01]  /*7400*/  BSSY B1, `(.L_x_1605) ;  /* 0x0000082000017945 */ /* 0x000fe20003800000 */
[----:B------:R-:W-:-:S11]  /*7410*/  IMAD.IADD R48, R111, 0x1, R113 ;  /* 0x000000016f307824 */ /* 0x000fd600078e0271 */
[----:B------:R-:W-:Y:S05]  /*7420*/  @!P3 BRA `(.L_x_1606) ;  /* 0x0000000400fcb947 */ /* 0x000fea0003800000 */
[----:B------:R-:W2:Y:S01]  /*7430*/  LDL R38, [R1+0x24] ;  /* 0x0000240001267983 */ /* 0x000ea20000100800 */
[----:B------:R-:W-:Y:S01]  /*7440*/  SEL R36, R29, R118, !P0 ;  /* 0x000000761d247207 */ /* 0x000fe20004000000 */
[C---:B0-----:R-:W-:Y:S01]  /*7450*/  VIADD R40, R23.reuse, 0x20 ;  /* 0x0000002017287836 */ /* 0x041fe20000000000 */
[----:B------:R-:W-:Y:S01]  /*7460*/  IADD3 R39, R23, 0x20, RZ ;  /* 0x0000002017277810 */ /* 0x000fe20007ffe0ff */
[----:B------:R-:W-:Y:S01]  /*7470*/  BSSY B2, `(.L_x_1607) ;  /* 0x000006e000027945 */ /* 0x000fe20003800000 */
[----:B------:R-:W-:Y:S01]  /*7480*/  SHF.R.S32.HI R37, RZ, 0x1f, R36 ;  /* 0x0000001fff257819 */ /* 0x000fe20000011424 */
[----:B------:R-:W-:Y:S01]  /*7490*/  IMAD.SHL.U32 R40, R40, 0x40, RZ ;  /* 0x0000004028287824 */ /* 0x000fe200078e00ff */
[----:B------:R-:W-:Y:S01]  /*74a0*/  ISETP.GE.AND P4, PT, R18, R116, PT ;  /* 0x000000741200720c */ /* 0x000fe20003f86270 */
[----:B------:R-:W-:Y:S01]  /*74b0*/  IMAD.SHL.U32 R39, R39, 0x40, RZ ;  /* 0x0000004027277824 */ /* 0x000fe200078e00ff */
[----:B------:R-:W-:Y:S02]  /*74c0*/  LEA.HI R36, R37, R36, RZ, 0x4 ;  /* 0x0000002425247211 */ /* 0x000fe400078f20ff */
[----:B------:R-:W-:-:S02]  /*74d0*/  LOP3.LUT R40, R40, 0x1c0, RZ, 0xc0, !PT ;  /* 0x000001c028287812 */ /* 0x000fc400078ec0ff */
[----:B------:R-:W-:Y:S02]  /*74e0*/  LEA.HI.SX32 R36, R36, R35, 0x1c ;  /* 0x0000002324247211 */ /* 0x000fe400078fe2ff */
[----:B------:R-:W-:Y:S02]  /*74f0*/  LOP3.LUT R39, R39, 0x1c0, RZ, 0xc0, !PT ;  /* 0x000001c027277812 */ /* 0x000fe400078ec0ff */
[----:B------:R-:W-:Y:S01]  /*7500*/  SHF.R.S32.HI R37, RZ, 0x1f, R36 ;  /* 0x0000001fff257819 */ /* 0x000fe20000011424 */
[----:B------:R-:W-:Y:S01]  /*7510*/  IMAD.SHL.U32 R44, R36, 0x8, RZ ;  /* 0x00000008242c7824 */ /* 0x000fe200078e00ff */
[----:B------:R-:W-:Y:S02]  /*7520*/  SHF.R.U32.HI R39, RZ, 0x3, R39 ;  /* 0x00000003ff277819 */ /* 0x000fe40000011627 */
[----:B------:R-:W-:Y:S02]  /*7530*/  LEA.HI R37, R37, R36, RZ, 0x3 ;  /* 0x0000002425257211 */ /* 0x000fe400078f18ff */
[----:B------:R-:W-:-:S02]  /*7540*/  LOP3.LUT R36, R40, 0x38, R44, 0xf8, !PT ;  /* 0x0000003828247812 */ /* 0x000fc400078ef82c */
[----:B------:R-:W-:Y:S01]  /*7550*/  ISETP.GE.AND P3, PT, R44, R117, PT ;  /* 0x000000752c00720c */ /* 0x000fe20003f66270 */
[----:B------:R-:W-:Y:S01]  /*7560*/  IMAD.SHL.U32 R37, R37, 0x200, RZ ;  /* 0x0000020025257824 */ /* 0x000fe200078e00ff */
[----:B------:R-:W-:-:S04]  /*7570*/  LOP3.LUT R36, R36, R39, RZ, 0x3c, !PT ;  /* 0x0000002724247212 */ /* 0x000fc800078e3cff */
[----:B------:R-:W-:-:S04]  /*7580*/  LOP3.LUT R37, R37, 0x7ffff000, RZ, 0xc0, !PT ;  /* 0x7ffff00025257812 */ /* 0x000fc800078ec0ff */
[----:B--2---:R-:W-:Y:S01]  /*7590*/  IADD3 R36, R36, R37, R38 ;  /* 0x0000002524247210 */ /* 0x004fe20007ffe026 */
[----:B------:R-:W-:-:S04]  /*75a0*/  IMAD R37, R17, 0x4000, R5 ;  /* 0x0000400011257824 */ /* 0x000fc800078e0205 */
[----:B------:R-:W-:Y:S02]  /*75b0*/  IMAD R39, R17, 0x4000, R36 ;  /* 0x0000400011277824 */ /* 0x000fe400078e0224 */
[--C-:B------:R-:W-:Y:S02]  /*75c0*/  IMAD R37, R37, 0x2, R16.reuse ;  /* 0x0000000225257824 */ /* 0x100fe400078e0210 */
[----:B------:R-:W-:-:S04]  /*75d0*/  IMAD R40, R39, 0x2, R16 ;  /* 0x0000000227287824 */ /* 0x000fc800078e0210 */
[----:B------:R-:W0:Y:S04]  /*75e0*/  LDS.128 R36, [R37+0x20400] ;  /* 0x0204000025247984 */ /* 0x000e280000000c00 */
[----:B------:R-:W2:Y:S01]  /*75f0*/  LDS.128 R40, [R40+0x20400] ;  /* 0x0204000028287984 */ /* 0x000ea20000000c00 */
[----:B------:R-:W-:Y:S05]  /*7600*/  @P4 BRA `(.L_x_1608) ;  /* 0x0000000400504947 */ /* 0x000fea0003800000 */
[----:B------:R-:W-:Y:S01]  /*7610*/  HADD2.F32 R49, -RZ, R133.H1_H1 ;  /* 0x30000085ff317230 */ /* 0x000fe20000004100 */
[----:B------:R-:W-:Y:S01]  /*7620*/  SHF.R.U64 R64, R64, 0x10, R65 ;  /* 0x0000001040407819 */ /* 0x000fe20000001241 */
[----:B--2---:R-:W-:Y:S01]  /*7630*/  HADD2.F32 R45, -RZ, R41.H0_H0 ;  /* 0x20000029ff2d7230 */ /* 0x004fe20000004100 */
[----:B------:R-:W-:Y:S01]  /*7640*/  SHF.R.U64 R58, R58, 0x10, R59 ;  /* 0x000000103a3a7819 */ /* 0x000fe2000000123b */
[----:B0-----:R-:W-:Y:S02]  /*7650*/  HADD2.F32 R46, -RZ, R37.H0_H0 ;  /* 0x20000025ff2e7230 */ /* 0x001fe40000004100 */
        /* <DEDUP_REMOVED lines=9> */
[----:B------:R-:W-:-:S04]  /*76f0*/  HADD2.F32 R47, -RZ, R41.H1_H1 ;  /* 0x30000029ff2f7230 */ /* 0x000fc80000004100 */
[----:B------:R-:W-:Y:S02]  /*7700*/  HADD2.F32 R41, -RZ, R49.H0_H0 ;  /* 0x20000031ff297230 */ /* 0x000fe40000004100 */
[----:B------:R-:W-:Y:S02]  /*7710*/  HADD2.F32 R49, -RZ, R37.H1_H1 ;  /* 0x30000025ff317230 */ /* 0x000fe40000004100 */
[----:B------:R-:W-:Y:S02]  /*7720*/  HADD2.F32 R37, -RZ, R50.H0_H0 ;  /* 0x20000032ff257230 */ /* 0x000fe40000004100 */
[-C--:B------:R-:W-:Y:S01]  /*7730*/  FMUL.FTZ R50, R47, R41.reuse ;  /* 0x000000292f327220 */ /* 0x080fe20000410000 */
[----:B------:R-:W-:-:S03]  /*7740*/  FMUL.FTZ R51, R49, R41 ;  /* 0x0000002931337220 */ /* 0x000fc60000410000 */
[-C--:B------:R-:W-:Y:S01]  /*7750*/  FFMA.FTZ R41, R49, R37.reuse, -R50 ;  /* 0x0000002531297223 */ /* 0x080fe20000010832 */
[----:B------:R-:W-:Y:S02]  /*7760*/  HADD2.F32 R50, -RZ, R132.H1_H1 ;  /* 0x30000084ff327230 */ /* 0x000fe40000004100 */
[----:B------:R-:W-:Y:S01]  /*7770*/  FFMA.FTZ R37, R47, R37, R51 ;  /* 0x000000252f257223 */ /* 0x000fe20000010033 */
[----:B------:R-:W-:Y:S02]  /*7780*/  HADD2.F32 R47, -RZ, R43.H0_H0 ;  /* 0x2000002bff2f7230 */ /* 0x000fe40000004100 */
[----:B------:R-:W-:Y:S01]  /*7790*/  HADD2.F32 R49, -RZ, R39.H0_H0 ;  /* 0x20000027ff317230 */ /* 0x000fe20000004100 */
[----:B------:R-:W-:Y:S01]  /*77a0*/  F2FP.F16.F32.PACK_AB R41, R41, R46 ;  /* 0x0000002e2929723e */ /* 0x000fe200000000ff */
[----:B------:R-:W-:Y:S02]  /*77b0*/  HADD2.F32 R51, -RZ, R130.H1_H1 ;  /* 0x30000082ff337230 */ /* 0x000fe40000004100 */
[----:B------:R-:W-:Y:S01]  /*77c0*/  FMUL.FTZ R68, R47, R50 ;  /* 0x000000322f447220 */ /* 0x000fe20000410000 */
[----:B------:R-:W-:-:S02]  /*77d0*/  HADD2.F32 R43, -RZ, R43.H1_H1 ;  /* 0x3000002bff2b7230 */ /* 0x000fc40000004100 */
[C---:B------:R-:W-:Y:S01]  /*77e0*/  FMUL.FTZ R50, R49.reuse, R50 ;  /* 0x0000003231327220 */ /* 0x040fe20000410000 */
[----:B------:R-:W-:Y:S02]  /*77f0*/  HADD2.F32 R39, -RZ, R39.H1_H1 ;  /* 0x30000027ff277230 */ /* 0x000fe40000004100 */
[-C--:B------:R-:W-:Y:S01]  /*7800*/  FFMA.FTZ R68, R49, R51.reuse, -R68 ;  /* 0x0000003331447223 */ /* 0x080fe20000010844 */
[----:B------:R-:W-:Y:S01]  /*7810*/  SHF.R.U32.HI R49, RZ, 0x10, R59 ;  /* 0x00000010ff317819 */ /* 0x000fe2000001163b */
[----:B------:R-:W-:Y:S01]  /*7820*/  FFMA.FTZ R50, R47, R51, R50 ;  /* 0x000000332f327223 */ /* 0x000fe20000010032 */
[--C-:B------:R-:W-:Y:S01]  /*7830*/  SHF.R.U32.HI R47, RZ, 0x10, R67.reuse ;  /* 0x00000010ff2f7819 */ /* 0x100fe20000011643 */
[----:B------:R-:W-:Y:S01]  /*7840*/  HADD2.F32 R132, -RZ, R132.H0_H0 ;  /* 0x20000084ff847230 */ /* 0x000fe20000004100 */
[----:B------:R-:W-:Y:S01]  /*7850*/  SHF.R.U64 R59, R66, 0x10, R67 ;  /* 0x00000010423b7819 */ /* 0x000fe20000001243 */
[----:B------:R-:W-:Y:S01]  /*7860*/  HADD2.F32 R49, -RZ, R49.H0_H0 ;  /* 0x20000031ff317230 */ /* 0x000fe20000004100 */
[----:B------:R-:W-:Y:S01]  /*7870*/  F2FP.F16.F32.PACK_AB R45, R37, R45 ;  /* 0x0000002d252d723e */ /* 0x000fe200000000ff */
[----:B------:R-:W-:Y:S01]  /*7880*/  HADD2.F32 R47, -RZ, R47.H0_H0 ;  /* 0x2000002fff2f7230 */ /* 0x000fe20000004100 */
[----:B------:R-:W-:Y:S01]  /*7890*/  MOV R37, R41 ;  /* 0x0000002900257202 */ /* 0x000fe20000000f00 */
[----:B------:R-:W-:-:S02]  /*78a0*/  HADD2.F32 R59, -RZ, R59.H0_H0 ;  /* 0x2000003bff3b7230 */ /* 0x000fc40000004100 */
[----:B------:R-:W-:Y:S02]  /*78b0*/  HADD2.F32 R130, -RZ, R130.H0_H0 ;  /* 0x20000082ff827230 */ /* 0x000fe40000004100 */
[-C--:B------:R-:W-:Y:S01]  /*78c0*/  FMUL.FTZ R51, R43, R47.reuse ;  /* 0x0000002f2b337220 */ /* 0x080fe20000410000 */
[C---:B------:R-:W-:Y:S01]  /*78d0*/  FMUL.FTZ R47, R39.reuse, R47 ;  /* 0x0000002f272f7220 */ /* 0x040fe20000410000 */
[----:B------:R-:W-:Y:S02]  /*78e0*/  IMAD.MOV.U32 R41, RZ, RZ, R45 ;  /* 0x000000ffff297224 */ /* 0x000fe400078e002d */
[-C--:B------:R-:W-:Y:S01]  /*78f0*/  FFMA.FTZ R51, R39, R49.reuse, -R51 ;  /* 0x0000003127337223 */ /* 0x080fe20000010833 */
[----:B------:R-:W-:Y:S01]  /*7900*/  FFMA.FTZ R47, R43, R49, R47 ;  /* 0x000000312b2f7223 */ /* 0x000fe2000001002f */
[----:B------:R-:W-:Y:S02]  /*7910*/  HADD2.F32 R39, -RZ, R40.H0_H0 ;  /* 0x20000028ff277230 */ /* 0x000fe40000004100 */
[----:B------:R-:W-:Y:S01]  /*7920*/  HADD2.F32 R43, -RZ, R36.H0_H0 ;  /* 0x20000024ff2b7230 */ /* 0x000fe20000004100 */
[----:B------:R-:W-:Y:S01]  /*7930*/  F2FP.F16.F32.PACK_AB R51, R51, R68 ;  /* 0x000000443333723e */ /* 0x000fe200000000ff */
[----:B------:R-:W-:-:S02]  /*7940*/  HADD2.F32 R40, -RZ, R40.H1_H1 ;  /* 0x30000028ff287230 */ /* 0x000fc40000004100 */
[-C--:B------:R-:W-:Y:S01]  /*7950*/  FMUL.FTZ R49, R39, R133.reuse ;  /* 0x0000008527317220 */ /* 0x080fe20000410000 */
[----:B------:R-:W-:Y:S02]  /*7960*/  HADD2.F32 R36, -RZ, R36.H1_H1 ;  /* 0x30000024ff247230 */ /* 0x000fe40000004100 */
[----:B------:R-:W-:Y:S01]  /*7970*/  FMUL.FTZ R133, R43, R133 ;  /* 0x000000852b857220 */ /* 0x000fe20000410000 */
[----:B------:R-:W-:Y:S01]  /*7980*/  F2FP.F16.F32.PACK_AB R47, R47, R50 ;  /* 0x000000322f2f723e */ /* 0x000fe200000000ff */
[-C--:B------:R-:W-:Y:S01]  /*7990*/  FFMA.FTZ R49, R43, R131.reuse, -R49 ;  /* 0x000000832b317223 */ /* 0x080fe20000010831 */
[----:B------:R-:W-:Y:S01]  /*79a0*/  SHF.R.U64 R43, R56, 0x10, R57 ;  /* 0x00000010382b7819 */ /* 0x000fe20000001239 */
[----:B------:R-:W-:Y:S01]  /*79b0*/  FFMA.FTZ R133, R39, R131, R133 ;  /* 0x0000008327857223 */ /* 0x000fe20000010085 */
[----:B------:R-:W-:-:S03]  /*79c0*/  HADD2.F32 R39, -RZ, R64.H0_H0 ;  /* 0x20000040ff277230 */ /* 0x000fc60000004100 */
[----:B------:R-:W-:Y:S02]  /*79d0*/  HADD2.F32 R43, -RZ, R43.H0_H0 ;  /* 0x2000002bff2b7230 */ /* 0x000fe40000004100 */
        /* <DEDUP_REMOVED lines=11> */
[----:B------:R-:W-:-:S02]  /*7a90*/  HADD2.F32 R57, -RZ, R58.H0_H0 ;  /* 0x2000003aff397230 */ /* 0x000fc40000004100 */
[-C--:B------:R-:W-:Y:S01]  /*7aa0*/  FMUL.FTZ R65, R42, R59.reuse ;  /* 0x0000003b2a417220 */ /* 0x080fe20000410000 */
[-C--:B------:R-:W-:Y:S01]  /*7ab0*/  FFMA.FTZ R43, R43, R130.reuse, -R56 ;  /* 0x000000822b2b7223 */ /* 0x080fe20000010838 */
[C---:B------:R-:W-:Y:S01]  /*7ac0*/  FMUL.FTZ R59, R38.reuse, R59 ;  /* 0x0000003b263b7220 */ /* 0x040fe20000410000 */
[----:B------:R-:W-:Y:S01]  /*7ad0*/  FFMA.FTZ R39, R39, R130, R132 ;  /* 0x0000008227277223 */ /* 0x000fe20000010084 */
[----:B------:R-:W-:Y:S01]  /*7ae0*/  FFMA.FTZ R38, R38, R57, -R65 ;  /* 0x0000003926267223 */ /* 0x000fe20000010841 */
[----:B------:R-:W-:Y:S01]  /*7af0*/  F2FP.F16.F32.PACK_AB R40, R40, R133 ;  /* 0x000000852828723e */ /* 0x000fe200000000ff */
[----:B------:R-:W-:-:S03]  /*7b00*/  FFMA.FTZ R42, R42, R57, R59 ;  /* 0x000000392a2a7223 */ /* 0x000fc6000001003b */
[----:B------:R-:W-:Y:S01]  /*7b10*/  F2FP.F16.F32.PACK_AB R38, R38, R43 ;  /* 0x0000002b2626723e */ /* 0x000fe200000000ff */
[----:B------:R-:W-:Y:S01]  /*7b20*/  IMAD.MOV.U32 R43, RZ, RZ, R47 ;  /* 0x000000ffff2b7224 */ /* 0x000fe200078e002f */
[----:B------:R-:W-:Y:S01]  /*7b30*/  F2FP.F16.F32.PACK_AB R42, R42, R39 ;  /* 0x000000272a2a723e */ /* 0x000fe200000000ff */
[----:B------:R-:W-:-:S07]  /*7b40*/  IMAD.MOV.U32 R39, RZ, RZ, R51 ;  /* 0x000000ffff277224 */ /* 0x000fce00078e0033 */
.L_x_1608:
[----:B------:R-:W-:Y:S05]  /*7b50*/  BSYNC B2 ;  /* 0x0000000000027941 */ /* 0x000fea0003800000 */
.L_x_1607:
[----:B------:R-:W-:Y:S01]  /*7b60*/  IADD3 R45, P4, P5, R88, R110, R90 ;  /* 0x0000006e582d7210 */ /* 0x000fe20007d9e05a */
[----:B------:R-:W-:Y:S01]  /*7b70*/  ULDC.64 UR4, c[0x0][0x208] ;  /* 0x0000820000047ab9 */ /* 0x000fe20000000a00 */
[----:B------:R-:W-:Y:S02]  /*7b80*/  @!P3 SHF.R.S32.HI R49, RZ, 0x1f, R44 ;  /* 0x0000001fff31b819 */ /* 0x000fe4000001142c */
[----:B------:R-:W-:Y:S02]  /*7b90*/  IADD3.X R56, R0, R48, R96, P4, P5 ;  /* 0x0000003000387210 */ /* 0x000fe400027ea460 */
[----:B------:R-:W-:-:S04]  /*7ba0*/  @!P3 IADD3 R47, P4, P5, R88, R110, R44 ;  /* 0x0000006e582fb210 */ /* 0x000fc80007d9e02c */
[----:B------:R-:W-:Y:S02]  /*7bb0*/  @!P3 IADD3.X R50, R0, R48, R49, P4, P5 ;  /* 0x000000300032b210 */ /* 0x000fe400027ea431 */
[-C--:B------:R-:W-:Y:S02]  /*7bc0*/  LEA R44, P4, R45, R106.reuse, 0x1 ;  /* 0x0000006a2d2c7211 */ /* 0x080fe400078808ff */
[----:B------:R-:W-:Y:S02]  /*7bd0*/  @!P3 LEA R46, P5, R47, R106, 0x1 ;  /* 0x0000006a2f2eb211 */ /* 0x000fe400078a08ff */
[-C--:B------:R-:W-:Y:S02]  /*7be0*/  LEA.HI.X R45, R45, R107.reuse, R56, 0x1, P4 ;  /* 0x0000006b2d2d7211 */ /* 0x080fe400020f0c38 */
[----:B------:R-:W-:-:S03]  /*7bf0*/  @!P3 LEA.HI.X R47, R47, R107, R50, 0x1, P5 ;  /* 0x0000006b2f2fb211 */ /* 0x000fc600028f0c32 */
[----:B0-----:R3:W-:Y:S04]  /*7c00*/  STG.E.128 desc[UR4][R44.64], R36 ;  /* 0x000000242c007986 */ /* 0x0017e8000c101d04 */
[----:B--2---:R3:W-:Y:S02]  /*7c10*/  @!P3 STG.E.128 desc[UR4][R46.64], R40 ;  /* 0x000000282e00b986 */ /* 0x0047e4000c101d04 */
.L_x_1606:
[----:B------:R-:W-:Y:S05]  /*7c20*/  BSYNC B1 ;  /* 0x0000000000017941 */ /* 0x000fea0003800000 */
.L_x_1605:
[----:B------:R-:W-:-:S13]  /*7c30*/  ISETP.NE.AND P3, PT, R93, RZ, PT ;  /* 0x000000ff5d00720c */ /* 0x000fda0003f65270 */
[----:B------:R-:W-:Y:S05]  /*7c40*/  @!P3 BRA `(.L_x_1575) ;  /* 0x0000000800c0b947 */ /* 0x000fea0003800000 */
[----:B---3--:R-:W2:Y:S01]  /*7c50*/  LDL R38, [R1+0x24] ;  /* 0x0000240001267983 */ /* 0x008ea20000100800 */
[----:B------:R-:W-:Y:S01]  /*7c60*/  SEL R118, R29, R118, !P1 ;  /* 0x000000761d767207 */ /* 0x000fe20004800000 */
[C---:B------:R-:W-:Y:S01]  /*7c70*/  VIADD R39, R23.reuse, 0x20 ;  /* 0x0000002017277836 */ /* 0x040fe20000000000 */
[----:B------:R-:W-:Y:S01]  /*7c80*/  IADD3 R45, P3, P4, R88, R110, R92 ;  /* 0x0000006e582d7210 */ /* 0x000fe20007c7e05c */
[----:B------:R-:W-:Y:S01]  /*7c90*/  VIADD R36, R23, 0x20 ;  /* 0x0000002017247836 */ /* 0x000fe20000000000 */
[----:B------:R-:W-:Y:S01]  /*7ca0*/  SHF.R.S32.HI R37, RZ, 0x1f, R118 ;  /* 0x0000001fff257819 */ /* 0x000fe20000011476 */
[----:B------:R-:W-:Y:S01]  /*7cb0*/  IMAD.SHL.U32 R39, R39, 0x40, RZ ;  /* 0x0000004027277824 */ /* 0x000fe200078e00ff */
[----:B------:R-:W-:Y:S01]  /*7cc0*/  IADD3.X R46, R0, R48, R97, P3, P4 ;  /* 0x00000030002e7210 */ /* 0x000fe20001fe8461 */
[----:B------:R-:W-:Y:S01]  /*7cd0*/  IMAD.SHL.U32 R36, R36, 0x40, RZ ;  /* 0x0000004024247824 */ /* 0x000fe200078e00ff */
[----:B------:R-:W-:Y:S01]  /*7ce0*/  LEA.HI R118, R37, R118, RZ, 0x4 ;  /* 0x0000007625767211 */ /* 0x000fe200078f20ff */
[----:B------:R-:W-:Y:S01]  /*7cf0*/  BSSY B1, `(.L_x_1609) ;  /* 0x000006a000017945 */ /* 0x000fe20003800000 */
        /* <DEDUP_REMOVED lines=8> */
[----:B------:R-:W-:Y:S02]  /*7d80*/  SHF.L.U32 R37, R37, 0x9, RZ ;  /* 0x0000000925257819 */ /* 0x000fe400000006ff */
[----:B------:R-:W-:Y:S02]  /*7d90*/  LOP3.LUT R36, R36, R39, RZ, 0x3c, !PT ;  /* 0x0000002724247212 */ /* 0x000fe400078e3cff */
[----:B------:R-:W-:Y:S02]  /*7da0*/  LOP3.LUT R37, R37, 0x7ffff000, RZ, 0xc0, !PT ;  /* 0x7ffff00025257812 */ /* 0x000fe400078ec0ff */
[----:B------:R-:W-:Y:S02]  /*7db0*/  ISETP.GE.AND P4, PT, R226, R116, PT ;  /* 0x00000074e200720c */ /* 0x000fe40003f86270 */
[----:B------:R-:W-:-:S04]  /*7dc0*/  LEA R44, P3, R45, R106, 0x1 ;  /* 0x0000006a2d2c7211 */ /* 0x000fc800078608ff */
[----:B------:R-:W-:Y:S02]  /*7dd0*/  LEA.HI.X R45, R45, R107, R46, 0x1, P3 ;  /* 0x0000006b2d2d7211 */ /* 0x000fe400018f0c2e */
[----:B--2---:R-:W-:Y:S01]  /*7de0*/  IADD3 R36, R36, R37, R38 ;  /* 0x0000002524247210 */ /* 0x004fe20007ffe026 */
[----:B------:R-:W-:-:S04]  /*7df0*/  IMAD R37, R17, 0x4000, R7 ;  /* 0x0000400011257824 */ /* 0x000fc800078e0207 */
[----:B------:R-:W-:Y:S02]  /*7e00*/  IMAD R39, R17, 0x4000, R36 ;  /* 0x0000400011277824 */ /* 0x000fe400078e0224 */
[--C-:B------:R-:W-:Y:S02]  /*7e10*/  IMAD R37, R37, 0x2, R16.reuse ;  /* 0x0000000225257824 */ /* 0x100fe400078e0210 */
[----:B0-----:R-:W-:-:S04]  /*7e20*/  IMAD R40, R39, 0x2, R16 ;  /* 0x0000000227287824 */ /* 0x001fc800078e0210 */
[----:B------:R-:W0:Y:S04]  /*7e30*/  LDS.128 R36, [R37+0x20400] ;  /* 0x0204000025247984 */ /* 0x000e280000000c00 */
[----:B------:R-:W2:Y:S01]  /*7e40*/  LDS.128 R40, [R40+0x20400] ;  /* 0x0204000028287984 */ /* 0x000ea20000000c00 */
[----:B------:R-:W-:Y:S05]  /*7e50*/  @P4 BRA `(.L_x_1610) ;  /* 0x00000004004c4947 */ /* 0x000fea0003800000 */
[--C-:B------:R-:W-:Y:S01]  /*7e60*/  SHF.R.U64 R46, R52, 0x10, R53.reuse ;  /* 0x00000010342e7819 */ /* 0x100fe20000001235 */
[----:B------:R-:W-:Y:S01]  /*7e70*/  HADD2.F32 R58, -RZ, R127.H1_H1 ;  /* 0x3000007fff3a7230 */ /* 0x000fe20000004100 */
[----:B------:R-:W-:Y:S01]  /*7e80*/  SHF.R.U32.HI R52, RZ, 0x10, R53 ;  /* 0x00000010ff347819 */ /* 0x000fe20000011635 */
[----:B--2---:R-:W-:Y:S01]  /*7e90*/  IMAD.MOV.U32 R53, RZ, RZ, R41 ;  /* 0x000000ffff357224 */ /* 0x004fe200078e0029 */
[----:B------:R-:W-:Y:S01]  /*7ea0*/  SHF.R.U32.HI R59, RZ, 0x10, R61 ;  /* 0x00000010ff3b7819 */ /* 0x000fe2000001163d */
[----:B0-----:R-:W-:Y:S01]  /*7eb0*/  IMAD.MOV.U32 R41, RZ, RZ, R39 ;  /* 0x000000ffff297224 */ /* 0x001fe200078e0027 */
[----:B------:R-:W-:Y:S01]  /*7ec0*/  SHF.R.U64 R50, R54, 0x10, R55 ;  /* 0x0000001036327819 */ /* 0x000fe20000001237 */
[----:B------:R-:W-:Y:S01]  /*7ed0*/  HADD2.F32 R39, -RZ, R37.H0_H0 ;  /* 0x20000025ff277230 */ /* 0x000fe20000004100 */
[----:B------:R-:W-:Y:S01]  /*7ee0*/  SHF.R.U64 R49, R60, 0x10, R61 ;  /* 0x000000103c317819 */ /* 0x000fe2000000123d */
[----:B------:R-:W-:Y:S01]  /*7ef0*/  HADD2.F32 R60, -RZ, R129.H1_H1 ;  /* 0x30000081ff3c7230 */ /* 0x000fe20000004100 */
[----:B------:R-:W-:Y:S01]  /*7f00*/  SHF.R.U32.HI R54, RZ, 0x10, R55 ;  /* 0x00000010ff367819 */ /* 0x000fe20000011637 */
[--C-:B------:R-:W-:Y:S01]  /*7f10*/  HADD2.F32 R55, -RZ, R53.reuse.H0_H0 ;  /* 0x20000035ff377230 */ /* 0x100fe20000004100 */
[--C-:B------:R-:W-:Y:S01]  /*7f20*/  SHF.R.U64 R51, R62, 0x10, R63.reuse ;  /* 0x000000103e337819 */ /* 0x100fe2000000123f */
[----:B------:R-:W-:Y:S01]  /*7f30*/  HADD2.F32 R56, -RZ, R53.H1_H1 ;  /* 0x30000035ff387230 */ /* 0x000fe20000004100 */
[----:B------:R-:W-:Y:S01]  /*7f40*/  SHF.R.U32.HI R62, RZ, 0x10, R63 ;  /* 0x00000010ff3e7819 */ /* 0x000fe2000001163f */
[----:B------:R-:W-:-:S02]  /*7f50*/  HADD2.F32 R59, -RZ, R59.H0_H0 ;  /* 0x2000003bff3b7230 */ /* 0x000fc40000004100 */
[----:B------:R-:W-:Y:S02]  /*7f60*/  HADD2.F32 R57, -RZ, R52.H0_H0 ;  /* 0x20000034ff397230 */ /* 0x000fe40000004100 */
[-C--:B------:R-:W-:Y:S01]  /*7f70*/  FMUL.FTZ R52, R55, R60.reuse ;  /* 0x0000003c37347220 */ /* 0x080fe20000410000 */
[----:B------:R-:W-:Y:S02]  /*7f80*/  HADD2.F32 R53, -RZ, R37.H1_H1 ;  /* 0x30000025ff357230 */ /* 0x000fe40000004100 */
[C---:B------:R-:W-:Y:S01]  /*7f90*/  FMUL.FTZ R60, R39.reuse, R60 ;  /* 0x0000003c273c7220 */ /* 0x040fe20000410000 */
[-C--:B------:R-:W-:Y:S01]  /*7fa0*/  FMUL.FTZ R64, R56, R59.reuse ;  /* 0x0000003b38407220 */ /* 0x080fe20000410000 */
[-C--:B------:R-:W-:Y:S01]  /*7fb0*/  FFMA.FTZ R37, R39, R58.reuse, -R52 ;  /* 0x0000003a27257223 */ /* 0x080fe20000010834 */
[----:B------:R-:W-:Y:S02]  /*7fc0*/  HADD2.F32 R62, -RZ, R62.H0_H0 ;  /* 0x2000003eff3e7230 */ /* 0x000fe40000004100 */
[----:B------:R-:W-:Y:S01]  /*7fd0*/  FMUL.FTZ R59, R53, R59 ;  /* 0x0000003b353b7220 */ /* 0x000fe20000410000 */
[----:B------:R-:W-:Y:S01]  /*7fe0*/  FFMA.FTZ R39, R55, R58, R60 ;  /* 0x0000003a37277223 */ /* 0x000fe2000001003c */
[----:B------:R-:W-:Y:S01]  /*7ff0*/  FFMA.FTZ R52, R53, R57, -R64 ;  /* 0x0000003935347223 */ /* 0x000fe20000010840 */
[----:B------:R-:W-:-:S02]  /*8000*/  HADD2.F32 R64, -RZ, R128.H1_H1 ;  /* 0x30000080ff407230 */ /* 0x000fc40000004100 */
[----:B------:R-:W-:Y:S01]  /*8010*/  FFMA.FTZ R56, R56, R57, R59 ;  /* 0x0000003938387223 */ /* 0x000fe2000001003b */
[--C-:B------:R-:W-:Y:S02]  /*8020*/  HADD2.F32 R55, -RZ, R43.reuse.H0_H0 ;  /* 0x2000002bff377230 */ /* 0x100fe40000004100 */
[----:B------:R-:W-:Y:S01]  /*8030*/  HADD2.F32 R58, -RZ, R43.H1_H1 ;  /* 0x3000002bff3a7230 */ /* 0x000fe20000004100 */
[----:B------:R-:W-:Y:S01]  /*8040*/  F2FP.F16.F32.PACK_AB R37, R52, R37 ;  /* 0x000000253425723e */ /* 0x000fe200000000ff */
[--C-:B------:R-:W-:Y:S02]  /*8050*/  HADD2.F32 R43, -RZ, R41.reuse.H0_H0 ;  /* 0x20000029ff2b7230 */ /* 0x100fe40000004100 */
[----:B------:R-:W-:Y:S02]  /*8060*/  HADD2.F32 R53, -RZ, R41.H1_H1 ;  /* 0x30000029ff357230 */ /* 0x000fe40000004100 */
[----:B------:R-:W-:Y:S01]  /*8070*/  FMUL.FTZ R66, R58, R62 ;  /* 0x0000003e3a427220 */ /* 0x000fe20000410000 */
[----:B------:R-:W-:-:S02]  /*8080*/  HADD2.F32 R60, -RZ, R126.H1_H1 ;  /* 0x3000007eff3c7230 */ /* 0x000fc40000004100 */
[----:B------:R-:W-:Y:S02]  /*8090*/  HADD2.F32 R57, -RZ, R54.H0_H0 ;  /* 0x20000036ff397230 */ /* 0x000fe40000004100 */
[-C--:B------:R-:W-:Y:S01]  /*80a0*/  FMUL.FTZ R54, R55, R64.reuse ;  /* 0x0000004037367220 */ /* 0x080fe20000410000 */
[----:B------:R-:W-:Y:S01]  /*80b0*/  FMUL.FTZ R64, R43, R64 ;  /* 0x000000402b407220 */ /* 0x000fe20000410000 */
[----:B------:R-:W-:Y:S01]  /*80c0*/  FMUL.FTZ R59, R53, R62 ;  /* 0x0000003e353b7220 */ /* 0x000fe20000410000 */
[----:B------:R-:W-:Y:S02]  /*80d0*/  HADD2.F32 R62, -RZ, R129.H0_H0 ;  /* 0x20000081ff3e7230 */ /* 0x000fe40000004100 */
[-C--:B------:R-:W-:Y:S01]  /*80e0*/  FFMA.FTZ R41, R43, R60.reuse, -R54 ;  /* 0x0000003c2b297223 */ /* 0x080fe20000010836 */
[----:B------:R-:W-:Y:S01]  /*80f0*/  FFMA.FTZ R43, R55, R60, R64 ;  /* 0x0000003c372b7223 */ /* 0x000fe20000010040 */
[----:B------:R-:W-:Y:S02]  /*8100*/  HADD2.F32 R64, -RZ, R49.H0_H0 ;  /* 0x20000031ff407230 */ /* 0x000fe40000004100 */
[-C--:B------:R-:W-:Y:S01]  /*8110*/  FFMA.FTZ R54, R53, R57.reuse, -R66 ;  /* 0x0000003935367223 */ /* 0x080fe20000010842 */
[----:B------:R-:W-:Y:S01]  /*8120*/  FFMA.FTZ R58, R58, R57, R59 ;  /* 0x000000393a3a7223 */ /* 0x000fe2000001003b */
[----:B------:R-:W-:-:S02]  /*8130*/  HADD2.F32 R55, -RZ, R40.H0_H0 ;  /* 0x20000028ff377230 */ /* 0x000fc40000004100 */
[----:B------:R-:W-:Y:S01]  /*8140*/  HADD2.F32 R49, -RZ, R36.H0_H0 ;  /* 0x20000024ff317230 */ /* 0x000fe20000004100 */
[----:B------:R-:W-:Y:S01]  /*8150*/  F2FP.F16.F32.PACK_AB R54, R54, R41 ;  /* 0x000000293636723e */ /* 0x000fe200000000ff */
[----:B------:R-:W-:Y:S01]  /*8160*/  HADD2.F32 R57, -RZ, R40.H1_H1 ;  /* 0x30000028ff397230 */ /* 0x000fe20000004100 */
[----:B------:R-:W-:Y:S01]  /*8170*/  F2FP.F16.F32.PACK_AB R41, R56, R39 ;  /* 0x000000273829723e */ /* 0x000fe200000000ff */
[----:B------:R-:W-:Y:S02]  /*8180*/  HADD2.F32 R53, -RZ, R36.H1_H1 ;  /* 0x30000024ff357230 */ /* 0x000fe40000004100 */
[-C--:B------:R-:W-:Y:S01]  /*8190*/  FMUL.FTZ R36, R55, R62.reuse ;  /* 0x0000003e37247220 */ /* 0x080fe20000410000 */
[----:B------:R-:W-:Y:S02]  /*81a0*/  HADD2.F32 R60, -RZ, R127.H0_H0 ;  /* 0x2000007fff3c7230 */ /* 0x000fe40000004100 */
[----:B------:R-:W-:Y:S01]  /*81b0*/  FMUL.FTZ R40, R49, R62 ;  /* 0x0000003e31287220 */ /* 0x000fe20000410000 */
[----:B------:R-:W-:-:S02]  /*81c0*/  HADD2.F32 R46, -RZ, R46.H0_H0 ;  /* 0x2000002eff2e7230 */ /* 0x000fc40000004100 */
[-C--:B------:R-:W-:Y:S01]  /*81d0*/  FMUL.FTZ R62, R57, R64.reuse ;  /* 0x00000040393e7220 */ /* 0x080fe20000410000 */
[----:B------:R-:W-:Y:S01]  /*81e0*/  FMUL.FTZ R64, R53, R64 ;  /* 0x0000004035407220 */ /* 0x000fe20000410000 */
[-C--:B------:R-:W-:Y:S01]  /*81f0*/  FFMA.FTZ R36, R49, R60.reuse, -R36 ;  /* 0x0000003c31247223 */ /* 0x080fe20000010824 */
[----:B------:R-:W-:Y:S01]  /*8200*/  FFMA.FTZ R40, R55, R60, R40 ;  /* 0x0000003c37287223 */ /* 0x000fe20000010028 */
[-C--:B------:R-:W-:Y:S01]  /*8210*/  FFMA.FTZ R55, R53, R46.reuse, -R62 ;  /* 0x0000002e35377223 */ /* 0x080fe2000001083e */
[----:B------:R-:W-:Y:S01]  /*8220*/  FFMA.FTZ R57, R57, R46, R64 ;  /* 0x0000002e39397223 */ /* 0x000fe20000010040 */
[----:B------:R-:W-:Y:S01]  /*8230*/  HADD2.F32 R49, -RZ, R42.H0_H0 ;  /* 0x2000002aff317230 */ /* 0x000fe20000004100 */
[----:B------:R-:W-:Y:S01]  /*8240*/  F2FP.F16.F32.PACK_AB R43, R58, R43 ;  /* 0x0000002b3a2b723e */ /* 0x000fe200000000ff */
[----:B------:R-:W-:Y:S01]  /*8250*/  HADD2.F32 R128, -RZ, R128.H0_H0 ;  /* 0x20000080ff807230 */ /* 0x000fe20000004100 */
[----:B------:R-:W-:Y:S01]  /*8260*/  F2FP.F16.F32.PACK_AB R36, R55, R36 ;  /* 0x000000243724723e */ /* 0x000fe200000000ff */
[----:B------:R-:W-:Y:S01]  /*8270*/  HADD2.F32 R53, -RZ, R51.H0_H0 ;  /* 0x20000033ff357230 */ /* 0x000fe20000004100 */
[----:B------:R-:W-:Y:S01]  /*8280*/  F2FP.F16.F32.PACK_AB R40, R57, R40 ;  /* 0x000000283928723e */ /* 0x000fe200000000ff */
[----:B------:R-:W-:-:S02]  /*8290*/  HADD2.F32 R46, -RZ, R38.H0_H0 ;  /* 0x20000026ff2e7230 */ /* 0x000fc40000004100 */
[-C--:B------:R-:W-:Y:S01]  /*82a0*/  FMUL.FTZ R59, R49, R128.reuse ;  /* 0x00000080313b7220 */ /* 0x080fe20000410000 */
[----:B------:R-:W-:Y:S02]  /*82b0*/  HADD2.F32 R42, -RZ, R42.H1_H1 ;  /* 0x3000002aff2a7230 */ /* 0x000fe40000004100 */
[----:B------:R-:W-:Y:S02]  /*82c0*/  HADD2.F32 R38, -RZ, R38.H1_H1 ;  /* 0x30000026ff267230 */ /* 0x000fe40000004100 */
[----:B------:R-:W-:Y:S01]  /*82d0*/  FMUL.FTZ R128, R46, R128 ;  /* 0x000000802e807220 */ /* 0x000fe20000410000 */
[----:B------:R-:W-:Y:S02]  /*82e0*/  HADD2.F32 R126, -RZ, R126.H0_H0 ;  /* 0x2000007eff7e7230 */ /* 0x000fe40000004100 */
[-C--:B------:R-:W-:Y:S01]  /*82f0*/  FMUL.FTZ R61, R42, R53.reuse ;  /* 0x000000352a3d7220 */ /* 0x080fe20000410000 */
[----:B------:R-:W-:Y:S02]  /*8300*/  HADD2.F32 R51, -RZ, R50.H0_H0 ;  /* 0x20000032ff337230 */ /* 0x000fe40000004100 */
[----:B------:R-:W-:Y:S01]  /*8310*/  FMUL.FTZ R53, R38, R53 ;  /* 0x0000003526357220 */ /* 0x000fe20000410000 */
[----:B------:R-:W-:-:S02]  /*8320*/  IMAD.MOV.U32 R39, RZ, RZ, R54 ;  /* 0x000000ffff277224 */ /* 0x000fc400078e0036 */
[-C--:B------:R-:W-:Y:S01]  /*8330*/  FFMA.FTZ R59, R46, R126.reuse, -R59 ;  /* 0x0000007e2e3b7223 */ /* 0x080fe2000001083b */
[----:B------:R-:W-:Y:S01]  /*8340*/  FFMA.FTZ R128, R49, R126, R128 ;  /* 0x0000007e31807223 */ /* 0x000fe20000010080 */
[-C--:B------:R-:W-:Y:S01]  /*8350*/  FFMA.FTZ R38, R38, R51.reuse, -R61 ;  /* 0x0000003326267223 */ /* 0x080fe2000001083d */
[----:B------:R-:W-:-:S04]  /*8360*/  FFMA.FTZ R53, R42, R51, R53 ;  /* 0x000000332a357223 */ /* 0x000fc80000010035 */
[----:B------:R-:W-:Y:S02]  /*8370*/  F2FP.F16.F32.PACK_AB R38, R38, R59 ;  /* 0x0000003b2626723e */ /* 0x000fe400000000ff */
[----:B------:R-:W-:-:S07]  /*8380*/  F2FP.F16.F32.PACK_AB R42, R53, R128 ;  /* 0x00000080352a723e */ /* 0x000fce00000000ff */
.L_x_1610:
[----:B------:R-:W-:Y:S05]  /*8390*/  BSYNC B1 ;  /* 0x0000000000017941 */ /* 0x000fea0003800000 */
.L_x_1609:
[----:B------:R-:W-:Y:S01]  /*83a0*/  ISETP.GE.AND P3, PT, R47, R117, PT ;  /* 0x000000752f00720c */ /* 0x000fe20003f66270 */
[----:B------:R-:W-:Y:S02]  /*83b0*/  ULDC.64 UR4, c[0x0][0x208] ;  /* 0x0000820000047ab9 */ /* 0x000fe40000000a00 */
[----:B0-----:R4:W-:Y:S10]  /*83c0*/  STG.E.128 desc[UR4][R44.64], R36 ;  /* 0x000000242c007986 */ /* 0x0019f4000c101d04 */
[----:B------:R-:W-:Y:S05]  /*83d0*/  @P3 BRA `(.L_x_1575) ;  /* 0x0000000000dc3947 */ /* 0x000fea0003800000 */
[--C-:B------:R-:W-:Y:S01]  /*83e0*/  IADD3 R110, P3, P4, R88, R110, R47.reuse ;  /* 0x0000006e586e7210 */ /* 0x100fe20007c7e02f */
[----:B------:R-:W-:Y:S01]  /*83f0*/  ULDC.64 UR4, c[0x0][0x208] ;  /* 0x0000820000047ab9 */ /* 0x000fe20000000a00 */
[----:B------:R-:W-:-:S04]  /*8400*/  SHF.R.S32.HI R47, RZ, 0x1f, R47 ;  /* 0x0000001fff2f7819 */ /* 0x000fc8000001142f */
[----:B------:R-:W-:Y:S02]  /*8410*/  IADD3.X R48, R0, R48, R47, P3, P4 ;  /* 0x0000003000307210 */ /* 0x000fe40001fe842f */
[----:B------:R-:W-:-:S04]  /*8420*/  LEA R106, P3, R110, R106, 0x1 ;  /* 0x0000006a6e6a7211 */ /* 0x000fc800078608ff */
[----:B------:R-:W-:-:S05]  /*8430*/  LEA.HI.X R107, R110, R107, R48, 0x1, P3 ;  /* 0x0000006b6e6b7211 */ /* 0x000fca00018f0c30 */
[----:B--2---:R0:W-:Y:S01]  /*8440*/  STG.E.128 desc[UR4][R106.64], R40 ;  /* 0x000000286a007986 */ /* 0x0041e2000c101d04 */
[----:B------:R-:W-:Y:S05]  /*8450*/  BRA `(.L_x_1575) ;  /* 0x0000000000bc7947 */ /* 0x000fea0003800000 */
.L_x_1550:
[----:B------:R-:W2:Y:S02]  /*8460*/  LDL R36, [R1+0x20] ;  /* 0x0000200001247983 */ /* 0x000ea40000100800 */
[----:B--2---:R-:W-:-:S13]  /*8470*/  R2UR UR4, R36 ;  /* 0x00000000240472ca */ /* 0x004fda00000e0000 */
[----:B------:R-:W-:-:S06]  /*8480*/  UISETP.NE.AND UP0, UPT, UR4, 0x3, UPT ;  /* 0x000000030400788c */ /* 0x000fcc000bf05270 */
[----:B------:R-:W-:-:S13]  /*8490*/  PLOP3.LUT P2, PT, PT, PT, UP0, 0x80, 0x0 ;  /* 0x000000000000781c */ /* 0x000fda0003f4f008 */
[----:B------:R-:W-:Y:S05]  /*84a0*/  @!P2 BRA `(.L_x_1611) ;  /* 0x000000000004a947 */ /* 0x000fea0003800000 */
[----:B------:R-:W-:Y:S01]  /*84b0*/  BPT.TRAP 0x1 ;  /* 0x000000040000795c */ /* 0x000fe20000300000 */
.L_x_1611:
[----:B------:R-:W-:Y:S01]  /*84c0*/  IMAD R99, R17, 0x8, R16 ;  /* 0x0000000811637824 */ /* 0x000fe200078e0210 */
[----:B------:R-:W-:Y:S01]  /*84d0*/  SHF.L.U32 R109, R237, 0x1f, RZ ;  /* 0x0000001fed6d7819 */ /* 0x000fe200000006ff */
[----:B------:R-:W-:Y:S01]  /*84e0*/  IMAD R105, R25, -0x40, R2 ;  /* 0xffffffc019697824 */ /* 0x000fe200078e0202 */
[----:B------:R-:W-:Y:S02]  /*84f0*/  BSSY B1, `(.L_x_1612) ;  /* 0x0000005000017945 */ /* 0x000fe40003800000 */
[----:B------:R-:W0:Y:S02]  /*8500*/  SYNCS.PHASECHK.TRANS64.TRYWAIT P3, [R99+URZ+0x30890], R109 ;  /* 0x0308906d630075a7 */ /* 0x000e24000806017f */
[----:B------:R-:W-:-:S04]  /*8510*/  VIMNMX R105, R105, 0x40, PT ;  /* 0x0000004069697848 */ /* 0x000fc80003fe0100 */
[----:B------:R-:W-:Y:S01]  /*8520*/  ISETP.GE.AND P4, PT, R23, R105, PT ;  /* 0x000000691700720c */ /* 0x000fe20003f86270 */
[----:B0-----:R-:W-:-:S12]  /*8530*/  @!P3 BRA `(.L_x_1613) ;  /* 0x000002540044b947 */ /* 0x001fd80003800000 */
.L_x_2030:
[----:B------:R-:W-:Y:S05]  /*8540*/  BSYNC B1 ;  /* 0x0000000000017941 */ /* 0x000fea0003800000 */
.L_x_1612:
[----:B------:R-:W-:Y:S04]  /*8550*/  BSSY B1, `(.L_x_1614) ;  /* 0x000000f000017945 */ /* 0x000fe80003800000 */
[----:B------:R-:W-:Y:S05]  /*8560*/  @P4 BRA `(.L_x_1615) ;  /* 0x0000000000344947 */ /* 0x000fea0003800000 */
[----:B------:R-:W-:Y:S01]  /*8570*/  ISETP.NE.AND P5, PT, R30, RZ, PT ;  /* 0x000000ff1e00720c */ /* 0x000fe20003fa5270 */
[----:B------:R-:W-:Y:S01]  /*8580*/  ULDC.64 UR4, c[0x0][0x208] ;  /* 0x0000820000047ab9 */ /* 0x000fe20000000a00 */
[----:B------:R-:W-:Y:S02]  /*8590*/  ISETP.NE.AND P4, PT, R93, RZ, PT ;  /* 0x000000ff5d00720c */ /* 0x000fe40003f85270 */
[----:B------:R-:W-:-:S09]  /*85a0*/  ISETP.NE.AND P3, PT, R94, RZ, PT ;  /* 0x000000ff5e00720c */ /* 0x000fd20003f65270 */
[----:B------:R-:W1:Y:S04]  /*85b0*/  @P5 LDS.128 R36, [R103+0x20400] ;  /* 0x0204000067245984 */ /* 0x000e680000000c00 */
[----:B------:R-:W2:Y:S04]  /*85c0*/  @P3 LDS.128 R40, [R103+0x24400] ;  /* 0x0244000067283984 */ /* 0x000ea80000000c00 */
[----:B-1----:R-:W-:Y:S01]  /*85d0*/  @P5 STG.E.128 desc[UR4][R50.64], R36 ;  /* 0x0000002432005986 */ /* 0x002fe2000c101d04 */
[----:B------:R-:W-:-:S03]  /*85e0*/  ISETP.NE.AND P5, PT, R95, RZ, PT ;  /* 0x000000ff5f00720c */ /* 0x000fc60003fa5270 */
[----:B------:R-:W1:Y:S04]  /*85f0*/  @P4 LDS.128 R36, [R103+0x22400] ;  /* 0x0224000067244984 */ /* 0x000e680000000c00 */
[----:B--2---:R-:W-:Y:S06]  /*8600*/  @P3 STG.E.128 desc[UR4][R50.64+0x100], R40 ;  /* 0x0001002832003986 */ /* 0x004fec000c101d04 */
[----:B------:R-:W2:Y:S04]  /*8610*/  @P5 LDS.128 R44, [R103+0x26400] ;  /* 0x02640000672c5984 */ /* 0x000ea80000000c00 */
[----:B-1----:R1:W-:Y:S04]  /*8620*/  @P4 STG.E.128 desc[UR4][R50.64+0x80], R36 ;  /* 0x0000802432004986 */ /* 0x0023e8000c101d04 */
[----:B--2---:R1:W-:Y:S02]  /*8630*/  @P5 STG.E.128 desc[UR4][R50.64+0x180], R44 ;  /* 0x0001802c32005986 */ /* 0x0043e4000c101d04 */
.L_x_1615:
[----:B------:R-:W-:Y:S05]  /*8640*/  BSYNC B1 ;  /* 0x0000000000017941 */ /* 0x000fea0003800000 */
.L_x_1614:
[----:B-1----:R-:W-:-:S04]  /*8650*/  IADD3 R36, R23, 0x20, RZ ;  /* 0x0000002017247810 */ /* 0x002fc80007ffe0ff */
[----:B------:R-:W-:-:S13]  /*8660*/  ISETP.GE.AND P3, PT, R36, R105, PT ;  /* 0x000000692400720c */ /* 0x000fda0003f66270 */
        /* <DEDUP_REMOVED lines=14> */
.L_x_1575:
[----:B------:R-:W-:Y:S05]  /*8750*/  BSYNC B0 ;  /* 0x0000000000007941 */ /* 0x000fea0003800000 */
.L_x_1549:
[----:B-1234-:R-:W1:Y:S01]  /*8760*/  S2R R36, SR_TID.X ;  /* 0x0000000000247919 */ /* 0x01ee620000002100 */
        /* <DEDUP_REMOVED lines=8> */
[----:B-1----:R-:W-:Y:S01]  /*87f0*/  LOP3.LUT R36, R36, 0x7f, RZ, 0xc0, !PT ;  /* 0x0000007f24247812 */ /* 0x002fe200078ec0ff */
[----:B--2---:R1:W-:Y:S03]  /*8800*/  BAR.SYNC.DEFER_BLOCKING R108, 0x80 ;  /* 0x0002006c0000751d */ /* 0x0043e60000010000 */
[----:B------:R-:W-:-:S13]  /*8810*/  ISETP.NE.AND P3, PT, R36, RZ, PT ;  /* 0x000000ff2400720c */ /* 0x000fda0003f65270 */
[----:B------:R-:W-:-:S05]  /*8820*/  @!P3 VIADD R36, R99, 0x308a0 ;  /* 0x000308a06324b836 */ /* 0x000fca0000000000 */
[----:B------:R-:W-:-:S04]  /*8830*/  @!P3 PRMT R36, RZ, 0x654, R36 ;  /* 0x00000654ff24b816 */ /* 0x000fc80000000024 */
[----:B------:R1:W-:Y:S01]  /*8840*/  @!P3 SYNCS.ARRIVE.TRANS64.RED.A1T0 RZ, [R36+URZ], RZ ;  /* 0x000000ff24ffb9a7 */ /* 0x0003e2000810043f */
[----:B------:R-:W-:Y:S05]  /*8850*/  @!P2 BRA `(.L_x_1617) ;  /* 0x000000000004a947 */ /* 0x000fea0003800000 */
[----:B------:R-:W-:Y:S01]  /*8860*/  BPT.TRAP 0x1 ;  /* 0x000000040000795c */ /* 0x000fe20000300000 */
.L_x_1617:
[----:B------:R-:W-:Y:S05]  /*8870*/  BSYNC B0 ;  /* 0x0000000000007941 */ /* 0x000fea0003800000 */
.L_x_1616:
[----:B------:R-:W2:Y:S01]  /*8880*/  SYNCS.PHASECHK.TRANS64.TRYWAIT P2, [R99+URZ+0x308b0], R109 ;  /* 0x0308b06d630075a7 */ /* 0x000ea2000804017f */
[----:B------:R-:W-:Y:S01]  /*8890*/  ULDC.64 UR4, c[0x0][0x318] ;  /* 0x0000c60000047ab9 */ /* 0x000fe20000000a00 */
[----:B------:R-:W-:Y:S01]  /*88a0*/  ULDC.64 UR60, c[0x0][0x328] ;  /* 0x0000ca00003c7ab9 */ /* 0x000fe20000000a00 */
[----:B-1----:R-:W-:Y:S01]  /*88b0*/  IMAD.U32 R36, RZ, RZ, UR5 ;  /* 0x00000005ff247e24 */ /* 0x002fe2000f8e00ff */
[----:B------:R-:W-:Y:S01]  /*88c0*/  BSSY B0, `(.L_x_1618) ;  /* 0x0000007000007945 */ /* 0x000fe20003800000 */
[----:B------:R-:W-:Y:S01]  /*88d0*/  IMAD.U32 R37, RZ, RZ, UR4 ;  /* 0x00000004ff257e24 */ /* 0x000fe2000f8e00ff */
[----:B------:R-:W-:Y:S01]  /*88e0*/  ISETP.GE.AND P4, PT, R23, R105, PT ;  /* 0x000000691700720c */ /* 0x000fe20003f86270 */
[----:B------:R-:W-:Y:S01]  /*88f0*/  IMAD.WIDE R48, R25, 0x40, R76 ;  /* 0x0000004019307825 */ /* 0x000fe200078e024c */
[----:B------:R1:W-:Y:S04]  /*8900*/  STL [R1+0x4], R36 ;  /* 0x0000042401007387 */ /* 0x0003e80000100800 */
[----:B------:R1:W-:Y:S02]  /*8910*/  STL [R1+0x8], R37 ;  /* 0x0000082501007387 */ /* 0x0003e40000100800 */
[----:B-12---:R-:W-:Y:S05]  /*8920*/  @!P2 BRA `(.L_x_1619) ;  /* 0x00000250005ca947 */ /* 0x006fea0003800000 */
.L_x_2031:
[----:B------:R-:W-:Y:S05]  /*8930*/  BSYNC B0 ;  /* 0x0000000000007941 */ /* 0x000fea0003800000 */
.L_x_1618:
[----:B------:R-:W-:Y:S04]  /*8940*/  BSSY B0, `(.L_x_1620) ;  /* 0x000001e000007945 */ /* 0x000fe80003800000 */
[----:B------:R-:W-:Y:S05]  /*8950*/  @P4 BRA `(.L_x_1621) ;  /* 0x0000000000704947 */ /* 0x000fea0003800000 */
[----:B------:R-:W2:Y:S01]  /*8960*/  LDL R37, [R1+0x8] ;  /* 0x0000080001257983 */ /* 0x000ea20000100800 */
[----:B------:R-:W-:-:S03]  /*8970*/  ULDC UR6, c[0x0][0x2f4] ;  /* 0x0000bd0000067ab9 */ /* 0x000fc60000000800 */
[----:B------:R-:W3:Y:S04]  /*8980*/  LDL R36, [R1+0x4] ;  /* 0x0000040001247983 */ /* 0x000ee80000100800 */
[----:B------:R-:W4:Y:S04]  /*8990*/  LDL R44, [R1+0xc] ;  /* 0x00000c00012c7983 */ /* 0x000f280000100800 */
[----:B0-----:R-:W5:Y:S01]  /*89a0*/  LDL R42, [R1+0x10] ;  /* 0x00001000012a7983 */ /* 0x001f620000100800 */
[----:B------:R-:W-:Y:S01]  /*89b0*/  ISETP.GE.AND P5, PT, R18, UR6, PT ;  /* 0x0000000612007c0c */ /* 0x000fe2000bfa6270 */
[----:B------:R-:W-:Y:S01]  /*89c0*/  IMAD R43, R49, UR60, RZ ;  /* 0x0000003c312b7c24 */ /* 0x000fe2000f8e02ff */
[----:B------:R-:W-:Y:S01]  /*89d0*/  ISETP.GE.AND P4, PT, R226, UR6, PT ;  /* 0x00000006e2007c0c */ /* 0x000fe2000bf86270 */
[----:B------:R-:W-:-:S02]  /*89e0*/  IMAD.MOV.U32 R40, RZ, RZ, R86 ;  /* 0x000000ffff287224 */ /* 0x000fc400078e0056 */
[----:B------:R-:W-:Y:S02]  /*89f0*/  IMAD.MOV.U32 R41, RZ, RZ, R98 ;  /* 0x000000ffff297224 */ /* 0x000fe400078e0062 */
[C---:B------:R-:W-:Y:S02]  /*8a00*/  IMAD R43, R48.reuse, UR61, R43 ;  /* 0x0000003d302b7c24 */ /* 0x040fe4000f8e022b */
[----:B------:R-:W-:-:S04]  /*8a10*/  IMAD.WIDE.U32 R40, R48, UR60, R40 ;  /* 0x0000003c30287c25 */ /* 0x000fc8000f8e0028 */
[----:B------:R-:W-:Y:S01]  /*8a20*/  IMAD.IADD R41, R41, 0x1, R43 ;  /* 0x0000000129297824 */ /* 0x000fe200078e022b */
[----:B--2---:R-:W-:Y:S02]  /*8a30*/  R2UR UR4, R37 ;  /* 0x00000000250472ca */ /* 0x004fe400000e0000 */
[----:B---3--:R-:W-:Y:S02]  /*8a40*/  R2UR UR7, R36 ;  /* 0x00000000240772ca */ /* 0x008fe400000e0000 */
[----:B------:R-:W0:Y:S09]  /*8a50*/  @!P5 LDS.128 R36, [R103+0x400] ;  /* 0x000400006724d984 */ /* 0x000e320000000c00 */
[----:B------:R-:W-:Y:S01]  /*8a60*/  LEA R50, P2, R40, UR4, 0x1 ;  /* 0x0000000428327c11 */ /* 0x000fe2000f8408ff */
[----:B------:R-:W-:-:S03]  /*8a70*/  ULDC.64 UR4, c[0x0][0x208] ;  /* 0x0000820000047ab9 */ /* 0x000fc60000000a00 */
[----:B------:R-:W-:Y:S02]  /*8a80*/  LEA.HI.X R51, R40, UR7, R41, 0x1, P2 ;  /* 0x0000000728337c11 */ /* 0x000fe400090f0c29 */
[----:B----4-:R-:W-:-:S03]  /*8a90*/  ISETP.GE.AND P2, PT, R44, UR6, PT ;  /* 0x000000062c007c0c */ /* 0x010fc6000bf46270 */
[----:B0-----:R-:W-:Y:S01]  /*8aa0*/  @!P5 STG.E.128 desc[UR4][R50.64], R36 ;  /* 0x000000243200d986 */ /* 0x001fe2000c101d04 */
[----:B-----5:R-:W-:-:S03]  /*8ab0*/  ISETP.GE.AND P5, PT, R42, UR6, PT ;  /* 0x000000062a007c0c */ /* 0x020fc6000bfa6270 */
[----:B------:R-:W0:Y:S06]  /*8ac0*/  @!P4 LDS.128 R36, [R103+0x2400] ;  /* 0x002400006724c984 */ /* 0x000e2c0000000c00 */
[----:B------:R-:W2:Y:S04]  /*8ad0*/  @!P2 LDS.128 R40, [R103+0x4400] ;  /* 0x004400006728a984 */ /* 0x000ea80000000c00 */
[----:B------:R-:W3:Y:S04]  /*8ae0*/  @!P5 LDS.128 R44, [R103+0x6400] ;  /* 0x00640000672cd984 */ /* 0x000ee80000000c00 */
[----:B0-----:R4:W-:Y:S04]  /*8af0*/  @!P4 STG.E.128 desc[UR4][R50.64+0x80], R36 ;  /* 0x000080243200c986 */ /* 0x0019e8000c101d04 */
[----:B--2---:R4:W-:Y:S04]  /*8b00*/  @!P2 STG.E.128 desc[UR4][R50.64+0x100], R40 ;  /* 0x000100283200a986 */ /* 0x0049e8000c101d04 */
[----:B---3--:R4:W-:Y:S02]  /*8b10*/  @!P5 STG.E.128 desc[UR4][R50.64+0x180], R44 ;  /* 0x0001802c3200d986 */ /* 0x0089e4000c101d04 */
.L_x_1621:
[----:B------:R-:W-:Y:S05]  /*8b20*/  BSYNC B0 ;  /* 0x0000000000007941 */ /* 0x000fea0003800000 */
.L_x_1620:
[----:B----4-:R-:W-:Y:S01]  /*8b30*/  VIADD R36, R23, 0x20 ;  /* 0x0000002017247836 */ /* 0x010fe20000000000 */
[----:B------:R-:W-:Y:S04]  /*8b40*/  BSSY B0, `(.L_x_1622) ;  /* 0x0000023000007945 */ /* 0x000fe80003800000 */
[----:B------:R-:W-:-:S13]  /*8b50*/  ISETP.GE.AND P2, PT, R36, R105, PT ;  /* 0x000000692400720c */ /* 0x000fda0003f46270 */
[----:B------:R-:W-:Y:S05]  /*8b60*/  @P2 BRA `(.L_x_1623) ;  /* 0x0000000000802947 */ /* 0x000fea0003800000 */
[----:B------:R-:W2:Y:S01]  /*8b70*/  LDL R36, [R1+0x4] ;  /* 0x0000040001247983 */ /* 0x000ea20000100800 */
[----:B------:R-:W-:-:S03]  /*8b80*/  ULDC UR6, c[0x0][0x2f4] ;  /* 0x0000bd0000067ab9 */ /* 0x000fc60000000800 */
[----:B------:R-:W3:Y:S04]  /*8b90*/  LDL R39, [R1+0xc] ;  /* 0x00000c0001277983 */ /* 0x000ee80000100800 */
[----:B------:R-:W4:Y:S04]  /*8ba0*/  LDL R38, [R1+0x10] ;  /* 0x0000100001267983 */ /* 0x000f280000100800 */
[----:B------:R-:W5:Y:S01]  /*8bb0*/  LDL R37, [R1+0x8] ;  /* 0x0000080001257983 */ /* 0x000f620000100800 */
[----:B------:R-:W-:Y:S01]  /*8bc0*/  ISETP.GE.AND P2, PT, R18, UR6, PT ;  /* 0x0000000612007c0c */ /* 0x000fe2000bf46270 */
[----:B0-----:R-:W-:Y:S01]  /*8bd0*/  IMAD.MOV.U32 R40, RZ, RZ, R86 ;  /* 0x000000ffff287224 */ /* 0x001fe200078e0056 */
[----:B------:R-:W-:Y:S01]  /*8be0*/  IADD3 R43, P4, R48, 0x20, RZ ;  /* 0x00000020302b7810 */ /* 0x000fe20007f9e0ff */
[----:B------:R-:W-:Y:S01]  /*8bf0*/  IMAD.MOV.U32 R41, RZ, RZ, R98 ;  /* 0x000000ffff297224 */ /* 0x000fe200078e0062 */
[----:B------:R-:W-:-:S03]  /*8c00*/  ISETP.GE.AND P5, PT, R226, UR6, PT ;  /* 0x00000006e2007c0c */ /* 0x000fc6000bfa6270 */
[----:B------:R-:W-:Y:S02]  /*8c10*/  IMAD.X R48, RZ, RZ, R49, P4 ;  /* 0x000000ffff307224 */ /* 0x000fe400020e0631 */
[----:B------:R-:W-:-:S04]  /*8c20*/  IMAD.WIDE.U32 R40, R43, UR60, R40 ;  /* 0x0000003c2b287c25 */ /* 0x000fc8000f8e0028 */
[----:B------:R-:W-:-:S04]  /*8c30*/  IMAD R48, R48, UR60, RZ ;  /* 0x0000003c30307c24 */ /* 0x000fc8000f8e02ff */
[----:B------:R-:W-:-:S04]  /*8c40*/  IMAD R43, R43, UR61, R48 ;  /* 0x0000003d2b2b7c24 */ /* 0x000fc8000f8e0230 */
[----:B------:R-:W-:Y:S01]  /*8c50*/  IMAD.IADD R41, R41, 0x1, R43 ;  /* 0x0000000129297824 */ /* 0x000fe200078e022b */
[----:B--2---:R-:W-:Y:S01]  /*8c60*/  R2UR UR7, R36 ;  /* 0x00000000240772ca */ /* 0x004fe200000e0000 */
[----:B---3--:R-:W-:Y:S01]  /*8c70*/  IMAD.MOV.U32 R44, RZ, RZ, R39 ;  /* 0x000000ffff2c7224 */ /* 0x008fe200078e0027 */
[----:B----4-:R-:W-:Y:S02]  /*8c80*/  MOV R42, R38 ;  /* 0x00000026002a7202 */ /* 0x010fe40000000f00 */
[----:B-----5:R-:W-:Y:S02]  /*8c90*/  R2UR UR4, R37 ;  /* 0x00000000250472ca */ /* 0x020fe400000e0000 */
[----:B------:R-:W0:Y:S11]  /*8ca0*/  @!P2 LDS.128 R36, [R103+0x1400] ;  /* 0x001400006724a984 */ /* 0x000e360000000c00 */
[----:B------:R-:W-:Y:S01]  /*8cb0*/  LEA R48, P4, R40, UR4, 0x1 ;  /* 0x0000000428307c11 */ /* 0x000fe2000f8808ff */
[----:B------:R-:W-:-:S03]  /*8cc0*/  ULDC.64 UR4, c[0x0][0x208] ;  /* 0x0000820000047ab9 */ /* 0x000fc60000000a00 */
[----:B------:R-:W-:Y:S02]  /*8cd0*/  LEA.HI.X R49, R40, UR7, R41, 0x1, P4 ;  /* 0x0000000728317c11 */ /* 0x000fe4000a0f0c29 */
[----:B------:R-:W-:-:S03]  /*8ce0*/  ISETP.GE.AND P4, PT, R44, UR6, PT ;  /* 0x000000062c007c0c */ /* 0x000fc6000bf86270 */
[----:B0-----:R-:W-:Y:S01]  /*8cf0*/  @!P2 STG.E.128 desc[UR4][R48.64], R36 ;  /* 0x000000243000a986 */ /* 0x001fe2000c101d04 */
[----:B------:R-:W-:-:S03]  /*8d00*/  ISETP.GE.AND P2, PT, R42, UR6, PT ;  /* 0x000000062a007c0c */ /* 0x000fc6000bf46270 */
[----:B------:R-:W0:Y:S06]  /*8d10*/  @!P5 LDS.128 R36, [R103+0x3400] ;  /* 0x003400006724d984 */ /* 0x000e2c0000000c00 */
[----:B------:R-:W2:Y:S04]  /*8d20*/  @!P4 LDS.128 R40, [R103+0x5400] ;  /* 0x005400006728c984 */ /* 0x000ea80000000c00 */
[----:B------:R-:W3:Y:S04]  /*8d30*/  @!P2 LDS.128 R44, [R103+0x7400] ;  /* 0x00740000672ca984 */ /* 0x000ee80000000c00 */
[----:B0-----:R4:W-:Y:S04]  /*8d40*/  @!P5 STG.E.128 desc[UR4][R48.64+0x80], R36 ;  /* 0x000080243000d986 */ /* 0x0019e8000c101d04 */
[----:B--2---:R4:W-:Y:S04]  /*8d50*/  @!P4 STG.E.128 desc[UR4][R48.64+0x100], R40 ;  /* 0x000100283000c986 */ /* 0x0049e8000c101d04 */
[----:B---3--:R4:W-:Y:S02]  /*8d60*/  @!P2 STG.E.128 desc[UR4][R48.64+0x180], R44 ;  /* 0x0001802c3000a986 */ /* 0x0089e4000c101d04 */
.L_x_1623:
[----:B------:R-:W-:Y:S05]  /*8d70*/  BSYNC B0 ;  /* 0x0000000000007941 */ /* 0x000fea0003800000 */
.L_x_1622:
[----:B------:R-:W-:Y:S01]  /*8d80*/  @!PT LDS RZ, [RZ] ;  /* 0x00000000fffff984 */ /* 0x000fe20000000800 */
[----:B------:R-:W-:Y:S01]  /*8d90*/  @!PT LDS RZ, [RZ] ;  /* 0x00000000fffff984 */ /* 0x000fe20000000800 */
[----:B------:R-:W-:Y:S01]  /*8da0*/  @!PT LDS RZ, [RZ] ;  /* 0x00000000fffff984 */ /* 0x000fe20000000800 */
[----:B------:R-:W-:Y:S01]  /*8db0*/  @!PT LDS RZ, [RZ] ;  /* 0x00000000fffff984 */ /* 0x000fe20000000800 */
[----:B------:R2:W-:Y:S06]  /*8dc0*/  MEMBAR.ALL.CTA ;  /* 0x0000000000007992 */ /* 0x0005ec0000008000 */
[----:B--2---:R-:W2:Y:S01]  /*8dd0*/  FENCE.VIEW.ASYNC.S ;  /* 0x00000000000073c6 */ /* 0x004ea20000000000 */
[----:B01----:R-:W-:Y:S01]  /*8de0*/  @!P3 VIADD R99, R99, 0x308c0 ;  /* 0x000308c06363b836 */ /* 0x003fe20000000000 */
[----:B--2---:R0:W-:Y:S01]  /*8df0*/  BAR.SYNC.DEFER_BLOCKING R108, 0x80 ;  /* 0x0002006c0000751d */ /* 0x0041e20000010000 */
[----:B------:R-:W-:Y:S01]  /*8e00*/  ISETP.NE.AND P4, PT, R100, RZ, PT ;  /* 0x000000ff6400720c */ /* 0x000fe20003f85270 */
[----:B------:R-:W-:-:S02]  /*8e10*/  VIADD R17, R17, 0x1 ;  /* 0x0000000111117836 */ /* 0x000fc40000000000 */
[----:B------:R-:W-:Y:S02]  /*8e20*/  @!P3 PRMT R99, RZ, 0x654, R99 ;  /* 0x00000654ff63b816 */ /* 0x000fe40000000063 */
[----:B------:R-:W-:Y:S02]  /*8e30*/  PLOP3.LUT P2, PT, PT, PT, PT, 0x8, 0x0 ;  /* 0x000000000000781c */ /* 0x000fe40003f4e170 */
[----:B------:R0:W-:Y:S01]  /*8e40*/  @!P3 SYNCS.ARRIVE.TRANS64.RED.A1T0 RZ, [R99+URZ], RZ ;  /* 0x000000ff63ffb9a7 */ /* 0x0001e2000810043f */
[----:B------:R-:W-:-:S04]  /*8e50*/  ISETP.NE.AND P3, PT, R17, 0x2, PT ;  /* 0x000000021100780c */ /* 0x000fc80003f65270 */
[----:B----4-:R-:W-:Y:S02]  /*8e60*/  SEL R36, RZ, 0x1, P3 ;  /* 0x00000001ff247807 */ /* 0x010fe40001800000 */
[----:B------:R-:W-:Y:S02]  /*8e70*/  SEL R17, R17, RZ, P3 ;  /* 0x000000ff11117207 */ /* 0x000fe40001800000 */
[----:B------:R-:W-:Y:S01]  /*8e80*/  LOP3.LUT R237, R237, R36, RZ, 0x3c, !PT ;  /* 0x00000024eded7212 */ /* 0x000fe200078e3cff */
[----:B0-----:R-:W-:Y:S06]  /*8e90*/  @P4 BRA `(.L_x_1624) ;  /* 0xffffffa400144947 */ /* 0x001fec000383ffff */
.L_x_1544:
[----:B------:R-:W2:Y:S01]  /*8ea0*/  LDL R36, [R1+0x14] ;  /* 0x0000140001247983 */ /* 0x000ea20000100800 */
[----:B------:R-:W0:Y:S01]  /*8eb0*/  LDC R0, c[0x0][0x448] ;  /* 0x00011200ff007b82 */ /* 0x000e220000000800 */
[----:B------:R-:W-:Y:S01]  /*8ec0*/  IADD3 R7, R221, 0x1, -R220 ;  /* 0x00000001dd077810 */ /* 0x000fe20007ffe8dc */
[----:B------:R-:W-:Y:S06]  /*8ed0*/  BSSY B0, `(.L_x_1625) ;  /* 0x000000d000007945 */ /* 0x000fec0003800000 */
[----:B------:R-:W1:Y:S01]  /*8ee0*/  LDC.64 R2, c[0x0][0x9e0] ;  /* 0x00027800ff027b82 */ /* 0x000e620000000a00 */
[----:B0-----:R-:W-:-:S02]  /*8ef0*/  ISETP.NE.AND P1, PT, R0, 0x1, PT ;  /* 0x000000010000780c */ /* 0x001fc40003f25270 */
[----:B-1----:R-:W-:-:S11]  /*8f00*/  ISETP.GE.AND P3, PT, R3, 0x1, PT ;  /* 0x000000010300780c */ /* 0x002fd60003f66270 */
[----:B------:R-:W0:Y:S08]  /*8f10*/  @P1 LDC R5, c[0x0][0x44c] ;  /* 0x00011300ff051b82 */ /* 0x000e300000000800 */
[----:B------:R-:W1:Y:S01]  /*8f20*/  @P1 LDC R4, c[0x0][0x450] ;  /* 0x00011400ff041b82 */ /* 0x000e620000000800 */
[----:B--2---:R-:W-:-:S04]  /*8f30*/  VIADD R0, R36, 0x7f ;  /* 0x0000007f24007836 */ /* 0x004fc80000000000 */
[----:B0-----:R-:W-:-:S05]  /*8f40*/  @P1 IMAD.HI.U32 R5, R0, R5, RZ ;  /* 0x0000000500051227 */ /* 0x001fca00078e00ff */
[----:B-1----:R-:W-:-:S05]  /*8f50*/  @P1 SHF.R.U32.HI R0, RZ, R4, R5 ;  /* 0x00000004ff001219 */ /* 0x002fca0000011605 */
[----:B------:R-:W-:Y:S01]  /*8f60*/  IMAD.IADD R7, R7, 0x1, R0 ;  /* 0x0000000107077824 */ /* 0x000fe200078e0200 */
[----:B------:R-:W-:Y:S06]  /*8f70*/  @P2 BRA `(.L_x_1626) ;  /* 0x0000000000082947 */ /* 0x000fec0003800000 */
[----:B------:R-:W0:Y:S02]  /*8f80*/  FENCE.VIEW.ASYNC.G ;  /* 0x00000000000073c6 */ /* 0x000e240000000100 */
[----:B0-----:R-:W-:Y:S06]  /*8f90*/  BAR.ARV 0xc, 0x180 ;  /* 0x0306000000007b1d */ /* 0x001fec0000002000 */
.L_x_1626:
[----:B------:R-:W-:Y:S05]  /*8fa0*/  BSYNC B0 ;  /* 0x0000000000007941 */ /* 0x000fea0003800000 */
.L_x_1625:
[----:B------:R-:W-:Y:S01]  /*8fb0*/  IADD3 R2, R7, R2, RZ ;  /* 0x0000000207027210 */ /* 0x000fe20007ffe0ff */
[----:B------:R-:W-:Y:S06]  /*8fc0*/  @!P3 BRA `(.L_x_1627) ;  /* 0x000000000048b947 */ /* 0x000fec0003800000 */
        /* <DEDUP_REMOVED lines=11> */
.L_x_1629:
[----:B------:R-:W-:-:S13]  /*9080*/  ISETP.NE.AND P0, PT, R3, 0x1, PT ;  /* 0x000000010300780c */ /* 0x000fda0003f05270 */
[----:B------:R-:W0:Y:S02]  /*9090*/  @P0 LDC.64 R4, c[0x0][0x9e8] ;  /* 0x00027a00ff040b82 */ /* 0x000e240000000a00 */
[----:B0-----:R-:W-:-:S05]  /*90a0*/  @P0 IMAD.HI.U32 R4, R0, R4, RZ ;  /* 0x0000000400040227 */ /* 0x001fca00078e00ff */
[----:B------:R-:W-:-:S07]  /*90b0*/  @P0 SHF.R.U32.HI R0, RZ, R5, R4 ;  /* 0x00000005ff000219 */ /* 0x000fce0000011604 */
.L_x_1630:
[----:B------:R-:W-:Y:S05]  /*90c0*/  BSYNC B0 ;  /* 0x0000000000007941 */ /* 0x000fea0003800000 */
.L_x_1628:
[----:B------:R-:W-:-:S05]  /*90d0*/  IMAD R5, R0, R3, R3 ;  /* 0x0000000300057224 */ /* 0x000fca00078e0203 */
[----:B------:R-:W-:-:S07]  /*90e0*/  VIMNMX R2, R2, R5, PT ;  /* 0x0000000502027248 */ /* 0x000fce0003fe0100 */
.L_x_1627:
[----:B------:R-:W0:Y:S01]  /*90f0*/  @P1 LDC R0, c[0x0][0x44c] ;  /* 0x00011300ff001b82 */ /* 0x000e220000000800 */
[----:B------:R-:W-:Y:S01]  /*9100*/  VIADD R2, R2, 0x3f ;  /* 0x0000003f02027836 */ /* 0x000fe20000000000 */
[----:B------:R-:W-:Y:S01]  /*9110*/  ULDC UR4, c[0x0][0x9dc] ;  /* 0x0002770000047ab9 */ /* 0x000fe20000000800 */
[----:B------:R-:W-:-:S03]  /*9120*/  IMAD.MOV.U32 R7, RZ, RZ, R36 ;  /* 0x000000ffff077224 */ /* 0x000fc600078e0024 */
[----:B------:R-:W-:Y:S02]  /*9130*/  SHF.R.S32.HI R5, RZ, 0x1f, R2 ;  /* 0x0000001fff057819 */ /* 0x000fe40000011402 */
[----:B------:R-:W1:Y:S02]  /*9140*/  @P1 LDC R9, c[0x0][0x450] ;  /* 0x00011400ff091b82 */ /* 0x000e640000000800 */
[----:B------:R-:W-:-:S04]  /*9150*/  LEA.HI R5, R5, R2, RZ, 0x6 ;  /* 0x0000000205057211 */ /* 0x000fc800078f30ff */
[----:B------:R-:W-:Y:S01]  /*9160*/  SHF.R.S32.HI R5, RZ, 0x6, R5 ;  /* 0x00000006ff057819 */ /* 0x000fe20000011405 */
[----:B0-----:R-:W-:-:S05]  /*9170*/  @P1 IMAD.HI.U32 R0, R36, R0, RZ ;  /* 0x0000000024001227 */ /* 0x001fca00078e00ff */
[----:B-1----:R-:W-:Y:S02]  /*9180*/  @P1 SHF.R.U32.HI R7, RZ, R9, R0 ;  /* 0x00000009ff071219 */ /* 0x002fe40000011600 */
[----:B------:R-:W-:-:S03]  /*9190*/  VIMNMX R9, R104, R5, PT ;  /* 0x0000000568097248 */ /* 0x000fc60003fe0100 */
[----:B------:R-:W-:-:S04]  /*91a0*/  IMAD.IADD R0, R154, 0x1, R7 ;  /* 0x000000019a007824 */ /* 0x000fc800078e0207 */
        /* <DEDUP_REMOVED lines=12> */
.L_x_1633:
[----:B------:R-:W-:-:S13]  /*9270*/  ISETP.NE.AND P0, PT, R3, 0x1, PT ;  /* 0x000000010300780c */ /* 0x000fda0003f05270 */
[----:B------:R-:W0:Y:S02]  /*9280*/  @P0 LDC.64 R4, c[0x0][0x9e8] ;  /* 0x00027a00ff040b82 */ /* 0x000e240000000a00 */
[----:B0-----:R-:W-:-:S05]  /*9290*/  @P0 IMAD.HI.U32 R4, R0, R4, RZ ;  /* 0x0000000400040227 */ /* 0x001fca00078e00ff */
[----:B------:R-:W-:-:S07]  /*92a0*/  @P0 SHF.R.U32.HI R0, RZ, R5, R4 ;  /* 0x00000005ff000219 */ /* 0x000fce0000011604 */
.L_x_1634:
[----:B------:R-:W-:Y:S05]  /*92b0*/  BSYNC B0 ;  /* 0x0000000000007941 */ /* 0x000fea0003800000 */
.L_x_1632:
[----:B------:R-:W-:-:S05]  /*92c0*/  IMAD R3, R0, R3, RZ ;  /* 0x0000000300037224 */ /* 0x000fca00078e02ff */
[----:B------:R-:W-:-:S07]  /*92d0*/  VIMNMX R2, R2, R3, !PT ;  /* 0x0000000302027248 */ /* 0x000fce0007fe0100 */
.L_x_1631:
[----:B------:R-:W-:Y:S01]  /*92e0*/  SHF.R.S32.HI R3, RZ, 0x1f, R2 ;  /* 0x0000001fff037819 */ /* 0x000fe20000011402 */
[----:B------:R-:W-:Y:S01]  /*92f0*/  BSSY B0, `(.L_x_1635) ;  /* 0x0000027000007945 */ /* 0x000fe20003800000 */
[----:B------:R-:W-:Y:S02]  /*9300*/  IMAD.MOV.U32 R204, RZ, RZ, RZ ;  /* 0x000000ffffcc7224 */ /* 0x000fe400078e00ff */
[----:B------:R-:W-:-:S04]  /*9310*/  LEA.HI R3, R3, R2, RZ, 0x6 ;  /* 0x0000000203037211 */ /* 0x000fc800078f30ff */
[----:B------:R-:W-:-:S04]  /*9320*/  SHF.R.S32.HI R3, RZ, 0x6, R3 ;  /* 0x00000006ff037819 */ /* 0x000fc80000011403 */
[----:B------:R-:W-:-:S04]  /*9330*/  VIMNMX R11, RZ, R3, !PT ;  /* 0x00000003ff0b7248 */ /* 0x000fc80007fe0100 */
[----:B------:R-:W-:-:S13]  /*9340*/  ISETP.GT.AND P0, PT, R9, R11, PT ;  /* 0x0000000b0900720c */ /* 0x000fda0003f04270 */
[----:B------:R-:W-:Y:S05]  /*9350*/  @!P0 BRA `(.L_x_1636) ;  /* 0x0000000000808947 */ /* 0x000fea0003800000 */
[----:B------:R-:W2:Y:S01]  /*9360*/  LDL R0, [R1+0x4c] ;  /* 0x00004c0001007983 */ /* 0x000ea20000100800 */
[----:B------:R-:W-:Y:S01]  /*9370*/  ULDC UR4, c[0x0][0x9f0] ;  /* 0x00027c0000047ab9 */ /* 0x000fe20000000800 */
[----:B--2---:R-:W-:-:S04]  /*9380*/  ISETP.NE.AND P0, PT, R0, RZ, PT ;  /* 0x000000ff0000720c */ /* 0x004fc80003f05270 */
[----:B------:R-:W-:-:S04]  /*9390*/  SEL R6, R0, UR4, P0 ;  /* 0x0000000400067c07 */ /* 0x000fc80008000000 */
[-C--:B------:R-:W-:Y:S02]  /*93a0*/  IABS R5, R6.reuse ;  /* 0x0000000600057213 */ /* 0x080fe40000000000 */
[----:B------:R-:W-:Y:S02]  /*93b0*/  IADD3 R0, R6, -0x1, R9 ;  /* 0xffffffff06007810 */ /* 0x000fe40007ffe009 */
[----:B------:R-:W0:Y:S01]  /*93c0*/  I2F.RP R4, R5 ;  /* 0x0000000500047306 */ /* 0x000e220000209400 */
[----:B------:R-:W-:Y:S02]  /*93d0*/  IABS R10, R6 ;  /* 0x00000006000a7213 */ /* 0x000fe40000000000 */
[----:B------:R-:W-:-:S05]  /*93e0*/  IMAD.IADD R0, R0, 0x1, -R11 ;  /* 0x0000000100007824 */ /* 0x000fca00078e0a0b */
[----:B0-----:R-:W0:Y:S02]  /*93f0*/  MUFU.RCP R4, R4 ;  /* 0x0000000400047308 */ /* 0x001e240000001000 */
[----:B0-----:R-:W-:Y:S02]  /*9400*/  VIADD R2, R4, 0xffffffe ;  /* 0x0ffffffe04027836 */ /* 0x001fe40000000000 */
[----:B------:R-:W-:-:S04]  /*9410*/  IMAD.MOV R4, RZ, RZ, -R10 ;  /* 0x000000ffff047224 */ /* 0x000fc800078e0a0a */
[----:B------:R0:W1:Y:S02]  /*9420*/  F2I.FTZ.U32.TRUNC.NTZ R3, R2 ;  /* 0x0000000200037305 */ /* 0x000064000021f000 */
[----:B0-----:R-:W-:Y:S01]  /*9430*/  IMAD.MOV.U32 R2, RZ, RZ, RZ ;  /* 0x000000ffff027224 */ /* 0x001fe200078e00ff */
[----:B-1----:R-:W-:-:S05]  /*9440*/  IADD3 R8, RZ, -R3, RZ ;  /* 0x80000003ff087210 */ /* 0x002fca0007ffe0ff */
[----:B------:R-:W-:Y:S01]  /*9450*/  IMAD R7, R8, R5, RZ ;  /* 0x0000000508077224 */ /* 0x000fe200078e02ff */
[----:B------:R-:W-:Y:S02]  /*9460*/  IABS R8, R0 ;  /* 0x0000000000087213 */ /* 0x000fe40000000000 */
[----:B------:R-:W-:Y:S01]  /*9470*/  LOP3.LUT R0, R0, R6, RZ, 0x3c, !PT ;  /* 0x0000000600007212 */ /* 0x000fe200078e3cff */
[----:B------:R-:W-:-:S03]  /*9480*/  IMAD.HI.U32 R3, R3, R7, R2 ;  /* 0x0000000703037227 */ /* 0x000fc600078e0002 */
[----:B------:R-:W-:Y:S01]  /*9490*/  ISETP.GE.AND P2, PT, R0, RZ, PT ;  /* 0x000000ff0000720c */ /* 0x000fe20003f46270 */
[----:B------:R-:W-:-:S04]  /*94a0*/  IMAD.MOV.U32 R2, RZ, RZ, R8 ;  /* 0x000000ffff027224 */ /* 0x000fc800078e0008 */
[----:B------:R-:W-:-:S04]  /*94b0*/  IMAD.HI.U32 R3, R3, R2, RZ ;  /* 0x0000000203037227 */ /* 0x000fc800078e00ff */
        /* <DEDUP_REMOVED lines=8> */
[----:B------:R-:W-:-:S04]  /*9540*/  @!P1 LOP3.LUT R3, RZ, R6, RZ, 0x33, !PT ;  /* 0x00000006ff039212 */ /* 0x000fc800078e33ff */
[----:B------:R-:W-:-:S07]  /*9550*/  MOV R204, R3 ;  /* 0x0000000300cc7202 */ /* 0x000fce0000000f00 */
.L_x_1636:
[----:B------:R-:W-:Y:S05]  /*9560*/  BSYNC B0 ;  /* 0x0000000000007941 */ /* 0x000fea0003800000 */
.L_x_1635:
        /* <DEDUP_REMOVED lines=67> */
[----:B--2---:R-:W-:-:S05]  /*99a0*/  IMAD R0, R0, R204, R11 ;  /* 0x000000cc00007224 */ /* 0x004fca00078e020b */
[----:B------:R0:W-:Y:S01]  /*99b0*/  STL [R1+0x38], R0 ;  /* 0x0000380001007387 */ /* 0x0001e20000100800 */
[----:B------:R-:W-:-:S04]  /*99c0*/  VIADDMNMX R204, R0, R204, R9, PT ;  /* 0x000000cc00cc7246 */ /* 0x000fc80003800109 */
[----:B------:R-:W-:-:S13]  /*99d0*/  ISETP.GT.AND P1, PT, R204, R0, PT ;  /* 0x00000000cc00720c */ /* 0x000fda0003f24270 */
[----:B0-----:R-:W-:Y:S05]  /*99e0*/  @!P1 BRA `(.L_x_1637) ;  /* 0x0000015000749947 */ /* 0x001fea0003800000 */
[----:B------:R-:W0:Y:S01]  /*99f0*/  S2R R0, SR_TID.X ;  /* 0x0000000000007919 */ /* 0x000e220000002100 */
[----:B------:R-:W-:Y:S01]  /*9a00*/  BSSY B6, `(.L_x_1638) ;  /* 0x0000020000067945 */ /* 0x000fe20003800000 */
[----:B0-----:R-:W-:-:S05]  /*9a10*/  VIADD R0, R0, 0xffffff80 ;  /* 0xffffff8000007836 */ /* 0x001fca0000000000 */
[----:B------:R-:W-:-:S04]  /*9a20*/  SHF.R.S32.HI R3, RZ, 0x1f, R0 ;  /* 0x0000001fff037819 */ /* 0x000fc80000011400 */
[----:B------:R-:W-:-:S04]  /*9a30*/  LEA.HI R3, R3, R0, RZ, 0x7 ;  /* 0x0000000003037211 */ /* 0x000fc800078f38ff */
[----:B------:R-:W-:-:S06]  /*9a40*/  SHF.R.S32.HI R0, RZ, 0x7, R3 ;  /* 0x00000007ff007819 */ /* 0x000fcc0000011403 */
[----:B------:R-:W0:Y:S02]  /*9a50*/  SHFL.IDX PT, R0, R0, RZ, 0x1f ;  /* 0x00001fff00007589 */ /* 0x000e2400000e0000 */
[----:B0-----:R-:W-:-:S04]  /*9a60*/  LEA.HI R2, R0, R0, RZ, 0x1 ;  /* 0x0000000000027211 */ /* 0x001fc800078f08ff */
[----:B------:R-:W-:Y:S01]  /*9a70*/  LOP3.LUT R3, R2, 0x1e, RZ, 0xc0, !PT ;  /* 0x0000001e02037812 */ /* 0x000fe200078ec0ff */
[----:B------:R-:W-:-:S04]  /*9a80*/  VIADD R2, R16, 0x10400 ;  /* 0x0001040010027836 */ /* 0x000fc80000000000 */
[----:B------:R-:W-:Y:S01]  /*9a90*/  IMAD.IADD R3, R0, 0x1, -R3 ;  /* 0x0000000100037824 */ /* 0x000fe200078e0a03 */
[----:B------:R-:W-:-:S03]  /*9aa0*/  LOP3.LUT P0, RZ, R2, 0x3ff, RZ, 0xc0, !PT ;  /* 0x000003ff02ff7812 */ /* 0x000fc6000780c0ff */
[----:B------:R-:W-:Y:S01]  /*9ab0*/  IMAD R3, R3, 0x2000, R2 ;  /* 0x0000200003037824 */ /* 0x000fe200078e0202 */
[----:B------:R-:W-:-:S04]  /*9ac0*/  P2R R24, PR, RZ, 0x1 ;  /* 0x00000001ff187803 */ /* 0x000fc80000000000 */
[----:B------:R-:W-:-:S04]  /*9ad0*/  SHF.R.U32.HI R2, RZ, 0x4, R3 ;  /* 0x00000004ff027819 */ /* 0x000fc80000011603 */
[----:B------:R-:W-:Y:S01]  /*9ae0*/  LOP3.LUT R2, R2, 0x3fff, RZ, 0xc0, !PT ;  /* 0x00003fff02027812 */ /* 0x000fe200078ec0ff */
[----:B------:R-:W-:Y:S06]  /*9af0*/  @!P0 BRA `(.L_x_1639) ;  /* 0x0000000000408947 */ /* 0x000fec0003800000 */
[----:B------:R-:W-:Y:S01]  /*9b00*/  MOV R14, 0x0 ;  /* 0x00000000000e7802 */ /* 0x000fe20000000f00 */
[----:B------:R-:W-:Y:S01]  /*9b10*/  ULDC.64 UR4, c[0x4][0x1b8] ;  /* 0x01006e0000047ab9 */ /* 0x000fe20000000a00 */
[----:B------:R-:W-:Y:S01]  /*9b20*/  ULDC.64 UR6, c[0x4][0x1c0] ;  /* 0x0100700000067ab9 */ /* 0x000fe20000000a00 */
[----:B------:R-:W-:Y:S02]  /*9b30*/  IMAD.U32 R4, RZ, RZ, UR4 ;  /* 0x00000004ff047e24 */ /* 0x000fe4000f8e00ff */
        /* <DEDUP_REMOVED lines=8> */
[----:B------:R-:W-:Y:S02]  /*9bc0*/  IMAD.MOV.U32 R12, RZ, RZ, 0x1 ;  /* 0x00000001ff0c7424 */ /* 0x000fe400078e00ff */
[----:B------:R-:W-:-:S07]  /*9bd0*/  IMAD.MOV.U32 R13, RZ, RZ, RZ ;  /* 0x000000ffff0d7224 */ /* 0x000fce00078e00ff */
[----:B------:R-:W-:-:S07]  /*9be0*/  LEPC R20, `(.L_x_1639) ;  /* 0x000000001014794e */ /* 0x000fce0000000000 */
[----:B0----5:R-:W-:Y:S05]  /*9bf0*/  CALL.ABS.NOINC R14 ;  /* 0x000000000e007343 */ /* 0x021fea0003c00000 */
.L_x_1639:
[----:B------:R-:W-:Y:S05]  /*9c00*/  BSYNC B6 ;  /* 0x0000000000067941 */ /* 0x000fea0003800000 */
.L_x_1638:
[----:B------:R-:W-:Y:S02]  /*9c10*/  ULDC UR4, c[0x0][0x3f4] ;  /* 0x0000fd0000047ab9 */ /* 0x000fe40000000800 */
[----:B------:R-:W-:-:S13]  /*9c20*/  ISETP.LT.AND P0, PT, RZ, UR4, PT ;  /* 0x00000004ff007c0c */ /* 0x000fda000bf01270 */
[----:B------:R-:W-:Y:S05]  /*9c30*/  @P0 BRA `(.L_x_1640) ;  /* 0x0000000000400947 */ /* 0x000fea0003800000 */
[----:B------:R-:W2:Y:S02]  /*9c40*/  LDL R20, [R1+0x54] ;  /* 0x0000540001147983 */ /* 0x000ea40000100800 */
[----:B--2---:R-:W-:-:S04]  /*9c50*/  LEA.HI R0, R20, R20, RZ, 0x1 ;  /* 0x0000001414007211 */ /* 0x004fc800078f08ff */
[----:B------:R-:W-:-:S05]  /*9c60*/  LOP3.LUT R0, R0, 0xfffffffe, RZ, 0xc0, !PT ;  /* 0xfffffffe00007812 */ /* 0x000fca00078ec0ff */
[----:B------:R-:W-:-:S05]  /*9c70*/  IMAD.IADD R0, R20, 0x1, -R0 ;  /* 0x0000000114007824 */ /* 0x000fca00078e0a00 */
[----:B------:R-:W-:-:S04]  /*9c80*/  SHF.L.U32 R3, R0, 0x1f, RZ ;  /* 0x0000001f00037819 */ /* 0x000fc800000006ff */
[----:B------:R0:W1:Y:S03]  /*9c90*/  SYNCS.PHASECHK.TRANS64.TRYWAIT P0, [R16+URZ+0x30800], R3 ;  /* 0x03080003100075a7 */ /* 0x000066000800017f */
[----:B-1----:R-:W-:Y:S05]  /*9ca0*/  @!P0 NANOSLEEP.SYNCS 0x989680 ;  /* 0x009896800000895d */ /* 0x002fea0003900000 */
[----:B------:R-:W1:Y:S01]  /*9cb0*/  @!P0 SYNCS.PHASECHK.TRANS64 P0, [R16+URZ+0x30800], R3 ;  /* 0x03080003100085a7 */ /* 0x000e62000800007f */
[----:B------:R-:W-:Y:S04]  /*9cc0*/  BSSY B0, `(.L_x_1641) ;  /* 0x0000006000007945 */ /* 0x000fe80003800000 */
[----:B-1----:R-:W-:Y:S05]  /*9cd0*/  @P0 BRA `(.L_x_1642) ;  /* 0x0000000000100947 */ /* 0x002fea0003800000 */
.L_x_1643:
[----:B-1----:R1:W2:Y:S02]  /*9ce0*/  SYNCS.PHASECHK.TRANS64.TRYWAIT P0, [R16+URZ+0x30800], R3 ;  /* 0x03080003100075a7 */ /* 0x0022a4000800017f */
[----:B--2---:R-:W-:Y:S05]  /*9cf0*/  @!P0 NANOSLEEP.SYNCS 0x989680 ;  /* 0x009896800000895d */ /* 0x004fea0003900000 */
[----:B------:R-:W2:Y:S02]  /*9d00*/  @!P0 SYNCS.PHASECHK.TRANS64 P0, [R16+URZ+0x30800], R3 ;  /* 0x03080003100085a7 */ /* 0x000ea4000800007f */
[----:B--2---:R-:W-:Y:S05]  /*9d10*/  @!P0 BRA `(.L_x_1643) ;  /* 0xfffffffc00f08947 */ /* 0x004fea000383ffff */
.L_x_1642:
[----:B------:R-:W-:Y:S05]  /*9d20*/  BSYNC B0 ;  /* 0x0000000000007941 */ /* 0x000fea0003800000 */
.L_x_1641:
[----:B------:R-:W-:Y:S05]  /*9d30*/  BRA `(.L_x_1644) ;  /* 0x0000009400747947 */ /* 0x000fea0003800000 */
.L_x_1640:
[----:B------:R-:W-:Y:S01]  /*9d40*/  ISETP.NE.AND P0, PT, R24, RZ, PT ;  /* 0x000000ff1800720c */ /* 0x000fe20003f05270 */
[----:B------:R-:W-:Y:S01]  /*9d50*/  ULDC.64 UR4, c[0x0][0x3f8] ;  /* 0x0000fe0000047ab9 */ /* 0x000fe20000000a00 */
[----:B-----5:R-:W-:Y:S01]  /*9d60*/  SHF.R.S32.HI R0, RZ, 0x1f, R101 ;  /* 0x0000001fff007819 */ /* 0x020fe20000011465 */
[----:B------:R-:W-:Y:S01]  /*9d70*/  ULDC.64 UR6, c[0x0][0x408] ;  /* 0x0001020000067ab9 */ /* 0x000fe20000000a00 */
[----:B------:R-:W-:Y:S01]  /*9d80*/  IMAD.WIDE.U32 R24, R101, UR4, RZ ;  /* 0x0000000465187c25 */ /* 0x000fe2000f8e00ff */
[----:B------:R-:W-:Y:S03]  /*9d90*/  BSSY B6, `(.L_x_1645) ;  /* 0x0000019000067945 */ /* 0x000fe60003800000 */
[C---:B------:R-:W-:Y:S02]  /*9da0*/  IMAD R4, R0.reuse, UR4, RZ ;  /* 0x0000000400047c24 */ /* 0x040fe4000f8e02ff */
[----:B------:R-:W-:-:S02]  /*9db0*/  IMAD R0, R0, UR6, RZ ;  /* 0x0000000600007c24 */ /* 0x000fc4000f8e02ff */
[C---:B------:R-:W-:Y:S02]  /*9dc0*/  IMAD R33, R101.reuse, UR5, R4 ;  /* 0x0000000565217c24 */ /* 0x040fe4000f8e0204 */
[C---:B------:R-:W-:Y:S02]  /*9dd0*/  IMAD R29, R101.reuse, UR7, R0 ;  /* 0x00000007651d7c24 */ /* 0x040fe4000f8e0200 */
[----:B------:R-:W-:-:S04]  /*9de0*/  IMAD.WIDE.U32 R26, R101, UR6, RZ ;  /* 0x00000006651a7c25 */ /* 0x000fc8000f8e00ff */
[----:B------:R-:W-:Y:S02]  /*9df0*/  IMAD.IADD R33, R33, 0x1, R25 ;  /* 0x0000000121217824 */ /* 0x000fe400078e0219 */
[----:B------:R-:W-:Y:S01]  /*9e00*/  IMAD.IADD R29, R29, 0x1, R27 ;  /* 0x000000011d1d7824 */ /* 0x000fe200078e021b */
        /* <DEDUP_REMOVED lines=17> */
.L_x_1646:
[----:B------:R-:W-:Y:S05]  /*9f20*/  BSYNC B6 ;  /* 0x0000000000067941 */ /* 0x000fea0003800000 */
.L_x_1645:
[----:B------:R-:W2:Y:S01]  /*9f30*/  LDL R93, [R1+0x14] ;  /* 0x00001400015d7983 */ /* 0x000ea20000100800 */
[----:B------:R-:W-:-:S03]  /*9f40*/  ULDC.U8 UR4, c[0x0][0x410] ;  /* 0x0001040000047ab9 */ /* 0x000fc60000000000 */
[----:B------:R-:W3:Y:S01]  /*9f50*/  LDL R20, [R1+0x44] ;  /* 0x0000440001147983 */ /* 0x000ee20000100800 */
[----:B------:R-:W-:Y:S01]  /*9f60*/  ISETP.NE.AND P0, PT, RZ, UR4, PT ;  /* 0x00000004ff007c0c */ /* 0x000fe2000bf05270 */
[----:B------:R-:W-:Y:S01]  /*9f70*/  BSSY B0, `(.L_x_1647) ;  /* 0x0000931000007945 */ /* 0x000fe20003800000 */
[----:B--2---:R-:W-:-:S05]  /*9f80*/  IMAD.IADD R0, R23, 0x1, R93 ;  /* 0x0000000117007824 */ /* 0x004fca00078e025d */
[----:B---3--:R-:W-:-:S06]  /*9f90*/  LEA R3, R20, R0, 0x5 ;  /* 0x0000000014037211 */ /* 0x008fcc00078e28ff */
[----:B------:R-:W-:Y:S05]  /*9fa0*/  @!P0 BRA `(.L_x_1648) ;  /* 0x0000004800188947 */ /* 0x000fea0003800000 */
[----:B------:R-:W0:Y:S01]  /*9fb0*/  LDC R21, c[0x0][0x448] ;  /* 0x00011200ff157b82 */ /* 0x000e220000000800 */
[----:B------:R-:W-:Y:S01]  /*9fc0*/  ULDC.64 UR4, c[0x0][0x3f8] ;  /* 0x0000fe0000047ab9 */ /* 0x000fe20000000a00 */
[----:B------:R-:W-:Y:S01]  /*9fd0*/  ULDC.64 UR6, c[0x0][0x408] ;  /* 0x0001020000067ab9 */ /* 0x000fe20000000a00 */
[----:B------:R-:W-:Y:S01]  /*9fe0*/  IMAD.MOV.U32 R32, RZ, RZ, R24 ;  /* 0x000000ffff207224 */ /* 0x000fe200078e0018 */
[----:B0-----:R-:W-:-:S13]  /*9ff0*/  ISETP.NE.AND P0, PT, R21, 0x1, PT ;  /* 0x000000011500780c */ /* 0x001fda0003f05270 */
[----:B------:R-:W0:Y:S08]  /*a000*/  @P0 LDC R4, c[0x0][0x44c] ;  /* 0x00011300ff040b82 */ /* 0x000e300000000800 */
[----:B------:R-:W1:Y:S01]  /*a010*/  @P0 LDC R5, c[0x0][0x450] ;  /* 0x00011400ff050b82 */ /* 0x000e620000000800 */
[----:B0-----:R-:W-:-:S05]  /*a020*/  @P0 IMAD.HI.U32 R4, R3, R4, RZ ;  /* 0x0000000403040227 */ /* 0x001fca00078e00ff */
[----:B-1----:R-:W-:Y:S01]  /*a030*/  @P0 SHF.R.U32.HI R3, RZ, R5, R4 ;  /* 0x00000005ff030219 */ /* 0x002fe20000011604 */
[----:B------:R-:W-:Y:S02]  /*a040*/  IMAD.MOV.U32 R4, RZ, RZ, R26 ;  /* 0x000000ffff047224 */ /* 0x000fe400078e001a */
[----:B------:R-:W-:Y:S01]  /*a050*/  IMAD.MOV.U32 R5, RZ, RZ, R29 ;  /* 0x000000ffff057224 */ /* 0x000fe200078e001d */
[----:B------:R-:W-:Y:S01]  /*a060*/  SHF.R.S32.HI R6, RZ, 0x1f, R3 ;  /* 0x0000001fff067819 */ /* 0x000fe20000011403 */
[----:B------:R-:W-:-:S04]  /*a070*/  IMAD.WIDE.U32 R32, R3, UR4, R32 ;  /* 0x0000000403207c25 */ /* 0x000fc8000f8e0020 */
[C---:B------:R-:W-:Y:S02]  /*a080*/  IMAD R8, R6.reuse, UR4, RZ ;  /* 0x0000000406087c24 */ /* 0x040fe4000f8e02ff */
[----:B------:R-:W-:Y:S02]  /*a090*/  IMAD R6, R6, UR6, RZ ;  /* 0x0000000606067c24 */ /* 0x000fe4000f8e02ff */
[C---:B------:R-:W-:Y:S01]  /*a0a0*/  IMAD R7, R3.reuse, UR5, R8 ;  /* 0x0000000503077c24 */ /* 0x040fe2000f8e0208 */
[----:B------:R-:W-:Y:S01]  /*a0b0*/  ULDC.64 UR4, c[0x0][0x3e8] ;  /* 0x0000fa0000047ab9 */ /* 0x000fe20000000a00 */
[C---:B------:R-:W-:Y:S01]  /*a0c0*/  IMAD.WIDE.U32 R4, R3.reuse, UR6, R4 ;  /* 0x0000000603047c25 */ /* 0x040fe2000f8e0004 */
[----:B------:R-:W-:Y:S01]  /*a0d0*/  LEA R31, P0, R32, UR4, 0x1 ;  /* 0x00000004201f7c11 */ /* 0x000fe2000f8008ff */
[----:B------:R-:W-:Y:S02]  /*a0e0*/  UMOV UR4, 0xffffffff ;  /* 0xffffffff00047882 */ /* 0x000fe40000000000 */
[----:B------:R-:W-:Y:S01]  /*a0f0*/  IMAD R9, R3, UR7, R6 ;  /* 0x0000000703097c24 */ /* 0x000fe2000f8e0206 */
[----:B------:R-:W-:Y:S01]  /*a100*/  ULDC.64 UR6, c[0x0][0x400] ;  /* 0x0001000000067ab9 */ /* 0x000fe20000000a00 */
[----:B------:R-:W-:Y:S01]  /*a110*/  IMAD.IADD R3, R33, 0x1, R7 ;  /* 0x0000000121037824 */ /* 0x000fe200078e0207 */
[----:B------:R-:W-:Y:S01]  /*a120*/  LEA R30, P1, R4, UR6, 0x1 ;  /* 0x00000006041e7c11 */ /* 0x000fe2000f8208ff */
[----:B------:R-:W-:-:S03]  /*a130*/  IMAD.IADD R33, R5, 0x1, R9 ;  /* 0x0000000105217824 */ /* 0x000fc600078e0209 */
[----:B------:R-:W-:Y:S02]  /*a140*/  LEA.HI.X R32, R32, UR5, R3, 0x1, P0 ;  /* 0x0000000520207c11 */ /* 0x000fe400080f0c03 */
[----:B------:R-:W-:Y:S01]  /*a150*/  LEA.HI.X R33, R4, UR7, R33, 0x1, P1 ;  /* 0x0000000704217c11 */ /* 0x000fe200088f0c21 */
[----:B------:R-:W-:Y:S06]  /*a160*/  BRA.DIV UR4, `(.L_x_1649) ;  /* 0x0000023a04607947 */ /* 0x000fec000b800000 */
[----:B------:R0:W1:Y:S04]  /*a170*/  SHFL.IDX PT, R9, R32, RZ, 0x181f ;  /* 0x00181fff20097589 */ /* 0x00006800000e0000 */
[----:B------:R0:W2:Y:S04]  /*a180*/  SHFL.IDX PT, R8, R31, RZ, 0x181f ;  /* 0x00181fff1f087589 */ /* 0x0000a800000e0000 */
[----:B------:R0:W3:Y:S04]  /*a190*/  SHFL.IDX PT, R26, R33, RZ, 0x181f ;  /* 0x00181fff211a7589 */ /* 0x0000e800000e0000 */
[----:B------:R0:W4:Y:S02]  /*a1a0*/  SHFL.IDX PT, R5, R30, RZ, 0x181f ;  /* 0x00181fff1e057589 */ /* 0x00012400000e0000 */
.L_x_2037:
[----:B------:R-:W-:Y:S01]  /*a1b0*/  IMAD R3, R220, R21, RZ ;  /* 0x00000015dc037224 */ /* 0x000fe200078e02ff */
        /* <DEDUP_REMOVED lines=8> */
[----:B------:R-:W-:Y:S02]  /*a240*/  CS2R R72, SRZ ;  /* 0x0000000000487805 */ /* 0x000fe4000001ff00 */
[----:B------:R-:W-:-:S03]  /*a250*/  CS2R R76, SRZ ;  /* 0x00000000004c7805 */ /* 0x000fc6000001ff00 */
[----:B------:R-:W-:Y:S05]  /*a260*/  @P0 BRA `(.L_x_1651) ;  /* 0x0000000000bc0947 */ /* 0x000fea0003800000 */
[----:B------:R-:W3:Y:S01]  /*a270*/  LDL R4, [R1+0x70] ;  /* 0x0000700001047983 */ /* 0x000ee20000100800 */
[----:B------:R-:W-:-:S03]  /*a280*/  ULDC UR4, c[0x0][0x3f4] ;  /* 0x0000fd0000047ab9 */ /* 0x000fc60000000800 */
[----:B------:R-:W3:Y:S04]  /*a290*/  LDL R6, [R1+0x74] ;  /* 0x0000740001067983 */ /* 0x000ee80000100800 */
[----:B------:R-:W3:Y:S01]  /*a2a0*/  LDL R29, [R1+0x6c] ;  /* 0x00006c00011d7983 */ /* 0x000ee20000100800 */
[----:B------:R-:W-:Y:S02]  /*a2b0*/  ISETP.GE.AND P2, PT, R234, UR4, PT ;  /* 0x00000004ea007c0c */ /* 0x000fe4000bf46270 */
[----:B------:R-:W-:Y:S02]  /*a2c0*/  ISETP.GE.AND P1, PT, R233, UR4, PT ;  /* 0x00000004e9007c0c */ /* 0x000fe4000bf26270 */
[----:B------:R-:W-:Y:S02]  /*a2d0*/  ISETP.GE.AND P3, PT, R200, UR4, PT ;  /* 0x00000004c8007c0c */ /* 0x000fe4000bf66270 */
[----:B------:R-:W-:-:S07]  /*a2e0*/  ISETP.GE.AND P0, PT, R235, UR4, PT ;  /* 0x00000004eb007c0c */ /* 0x000fce000bf06270 */
[----:B------:R-:W-:-:S05]  /*a2f0*/  @!P2 IMAD.SHL.U32 R12, R234, 0x2, RZ ;  /* 0x00000002ea0ca824 */ /* 0x000fca00078e00ff */
[-C--:B--2---:R-:W-:Y:S01]  /*a300*/  @!P2 IADD3 R14, P4, R8, R12.reuse, RZ ;  /* 0x0000000c080ea210 */ /* 0x084fe20007f9e0ff */
[----:B------:R-:W-:Y:S01]  /*a310*/  @!P0 IMAD.SHL.U32 R27, R235, 0x2, RZ ;  /* 0x00000002eb1b8824 */ /* 0x000fe200078e00ff */
[----:B----4-:R-:W-:Y:S01]  /*a320*/  @!P2 IADD3 R12, P6, R5, R12, RZ ;  /* 0x0000000c050ca210 */ /* 0x010fe20007fde0ff */
[----:B---3--:R-:W-:Y:S02]  /*a330*/  @!P3 IMAD.MOV.U32 R7, RZ, RZ, R26 ;  /* 0x000000ffff07b224 */ /* 0x008fe400078e001a */
[----:B-1----:R-:W-:Y:S01]  /*a340*/  @!P3 IMAD.WIDE R20, R200, 0x2, R8 ;  /* 0x00000002c814b825 */ /* 0x002fe200078e0208 */
        /* <DEDUP_REMOVED lines=8> */
[----:B------:R-:W-:Y:S02]  /*a3d0*/  ULDC.64 UR6, c[0x0][0x208] ;  /* 0x0000820000067ab9 */ /* 0x000fe40000000a00 */
[----:B------:R1:W5:Y:S01]  /*a3e0*/  @!P3 LD.E.64 R74, desc[UR6][R20.64] ;  /* 0x00000006144ab980 */ /* 0x000362000c101b00 */
[C---:B------:R-:W-:Y:S01]  /*a3f0*/  @!P1 SHF.L.U64.HI R28, R233.reuse, 0x1, R4 ;  /* 0x00000001e91c9819 */ /* 0x040fe20000010204 */
[----:B------:R-:W-:Y:S01]  /*a400*/  @!P1 IMAD.SHL.U32 R4, R233, 0x2, RZ ;  /* 0x00000002e9049824 */ /* 0x000fe200078e00ff */
[----:B------:R-:W-:-:S02]  /*a410*/  @!P2 SHF.L.U64.HI R11, R234, 0x1, R6 ;  /* 0x00000001ea0ba819 */ /* 0x000fc40000010206 */
[----:B------:R-:W-:Y:S02]  /*a420*/  @!P3 MOV R6, R5 ;  /* 0x000000050006b202 */ /* 0x000fe40000000f00 */
[----:B------:R-:W-:Y:S01]  /*a430*/  @!P1 IADD3 R10, P5, R8, R4, RZ ;  /* 0x00000004080a9210 */ /* 0x000fe20007fbe0ff */
[----:B------:R-:W-:Y:S02]  /*a440*/  @!P2 IMAD.X R15, R9, 0x1, R11, P4 ;  /* 0x00000001090fa824 */ /* 0x000fe400020e060b */
[----:B------:R-:W-:-:S04]  /*a450*/  @!P3 IMAD.WIDE R24, R200, 0x2, R6 ;  /* 0x00000002c818b825 */ /* 0x000fc800078e0206 */
[----:B------:R-:W-:Y:S01]  /*a460*/  @!P2 IMAD.X R13, R26, 0x1, R11, P6 ;  /* 0x000000011a0da824 */ /* 0x000fe200030e060b */
[-C--:B------:R-:W-:Y:S01]  /*a470*/  @!P0 IADD3 R6, P6, R8, R27.reuse, RZ ;  /* 0x0000001b08068210 */ /* 0x080fe20007fde0ff */
[----:B------:R-:W-:Y:S01]  /*a480*/  @!P1 IMAD.X R11, R9, 0x1, R28, P5 ;  /* 0x00000001090b9824 */ /* 0x000fe200028e061c */
[----:B------:R-:W-:Y:S01]  /*a490*/  @!P0 IADD3 R8, P5, R5, R27, RZ ;  /* 0x0000001b05088210 */ /* 0x000fe20007fbe0ff */
[----:B------:R1:W5:Y:S01]  /*a4a0*/  @!P3 LD.E.64 R76, desc[UR6][R24.64] ;  /* 0x00000006184cb980 */ /* 0x000362000c101b00 */
[----:B------:R-:W-:Y:S02]  /*a4b0*/  @!P0 SHF.L.U64.HI R27, R235, 0x1, R29 ;  /* 0x00000001eb1b8819 */ /* 0x000fe4000001021d */
[----:B------:R-:W-:Y:S01]  /*a4c0*/  @!P1 IADD3 R4, P4, R5, R4, RZ ;  /* 0x0000000405049210 */ /* 0x000fe20007f9e0ff */
[----:B------:R1:W5:Y:S02]  /*a4d0*/  @!P2 LD.E.64 R70, desc[UR6][R14.64] ;  /* 0x000000060e46a980 */ /* 0x000364000c101b00 */
[----:B------:R-:W-:-:S02]  /*a4e0*/  @!P0 IMAD.X R7, R9, 0x1, R27, P6 ;  /* 0x0000000109078824 */ /* 0x000fc400030e061b */
[C---:B------:R-:W-:Y:S01]  /*a4f0*/  @!P1 IMAD.X R5, R26.reuse, 0x1, R28, P4 ;  /* 0x000000011a059824 */ /* 0x040fe200020e061c */
[----:B------:R1:W5:Y:S01]  /*a500*/  @!P2 LD.E.64 R72, desc[UR6][R12.64] ;  /* 0x000000060c48a980 */ /* 0x000362000c101b00 */
[----:B------:R-:W-:-:S03]  /*a510*/  @!P0 IMAD.X R9, R26, 0x1, R27, P5 ;  /* 0x000000011a098824 */ /* 0x000fc600028e061b */
[----:B------:R1:W5:Y:S04]  /*a520*/  @!P1 LD.E.64 R66, desc[UR6][R10.64] ;  /* 0x000000060a429980 */ /* 0x000368000c101b00 */
[----:B------:R1:W5:Y:S04]  /*a530*/  @!P1 LD.E.64 R68, desc[UR6][R4.64] ;  /* 0x0000000604449980 */ /* 0x000368000c101b00 */
[----:B------:R1:W5:Y:S04]  /*a540*/  @!P0 LD.E.64 R62, desc[UR6][R6.64] ;  /* 0x00000006063e8980 */ /* 0x000368000c101b00 */
[----:B------:R1:W5:Y:S02]  /*a550*/  @!P0 LD.E.64 R64, desc[UR6][R8.64] ;  /* 0x0000000608408980 */ /* 0x000364000c101b00 */
.L_x_1651:
[----:B------:R-:W-:Y:S05]  /*a560*/  BSYNC B1 ;  /* 0x0000000000017941 */ /* 0x000fea0003800000 */
.L_x_1650:
[----:B-1---5:R-:W-:Y:S01]  /*a570*/  IMAD.MOV.U32 R4, RZ, RZ, R62 ;  /* 0x000000ffff047224 */ /* 0x022fe200078e003e */
[----:B----4-:R-:W-:Y:S01]  /*a580*/  MOV R5, R63 ;  /* 0x0000003f00057202 */ /* 0x010fe20000000f00 */
[----:B------:R-:W-:Y:S01]  /*a590*/  IMAD.MOV.U32 R7, RZ, RZ, R67 ;  /* 0x000000ffff077224 */ /* 0x000fe200078e0043 */
[----:B------:R-:W-:Y:S01]  /*a5a0*/  UMOV UR4, 0xffffffff ;  /* 0xffffffff00047882 */ /* 0x000fe20000000000 */
        /* <DEDUP_REMOVED lines=25> */
[----:B------:R-:W-:-:S02]  /*a740*/  PRMT R111, R5, 0x5410, R4 ;  /* 0x00005410056f7816 */ /* 0x000fc40000000004 */
[----:B------:R-:W-:Y:S02]  /*a750*/  PRMT R95, R95, 0x5410, R6 ;  /* 0x000054105f5f7816 */ /* 0x000fe40000000006 */
[----:B------:R-:W-:Y:S01]  /*a760*/  PRMT R112, R112, 0x5410, R7 ;  /* 0x0000541070707816 */ /* 0x000fe20000000007 */
[----:B------:R-:W-:Y:S06]  /*a770*/  BRA.DIV UR4, `(.L_x_1652) ;  /* 0x0000023604507947 */ /* 0x000fec000b800000 */
[----:B------:R1:W4:Y:S04]  /*a780*/  SHFL.IDX PT, R9, R32, 0x1, 0x181f ;  /* 0x00381f0020097f89 */ /* 0x00032800000e0000 */
[----:B--2---:R1:W2:Y:S04]  /*a790*/  SHFL.IDX PT, R8, R31, 0x1, 0x181f ;  /* 0x00381f001f087f89 */ /* 0x0042a800000e0000 */
[----:B---3--:R1:W3:Y:S04]  /*a7a0*/  SHFL.IDX PT, R26, R33, 0x1, 0x181f ;  /* 0x00381f00211a7f89 */ /* 0x0082e800000e0000 */
[----:B------:R1:W0:Y:S02]  /*a7b0*/  SHFL.IDX PT, R5, R30, 0x1, 0x181f ;  /* 0x00381f001e057f89 */ /* 0x00022400000e0000 */
.L_x_2043:
[----:B------:R-:W-:Y:S01]  /*a7c0*/  VIADD R4, R0, 0x20 ;  /* 0x0000002000047836 */ /* 0x000fe20000000000 */
        /* <DEDUP_REMOVED lines=10> */
[----:B------:R-:W3:Y:S01]  /*a870*/  LDL R7, [R1+0x74] ;  /* 0x0000740001077983 */ /* 0x000ee20000100800 */
[----:B------:R-:W-:-:S03]  /*a880*/  ULDC UR4, c[0x0][0x3f4] ;  /* 0x0000fd0000047ab9 */ /* 0x000fc60000000800 */
[----:B------:R-:W3:Y:S04]  /*a890*/  LDL R6, [R1+0x70] ;  /* 0x0000700001067983 */ /* 0x000ee80000100800 */
[----:B------:R-:W3:Y:S01]  /*a8a0*/  LDL R29, [R1+0x6c] ;  /* 0x00006c00011d7983 */ /* 0x000ee20000100800 */
[----:B------:R-:W-:Y:S02]  /*a8b0*/  ISETP.GE.AND P2, PT, R234, UR4, PT ;  /* 0x00000004ea007c0c */ /* 0x000fe4000bf46270 */
[----:B------:R-:W-:Y:S02]  /*a8c0*/  CS2R R58, SRZ ;  /* 0x00000000003a7805 */ /* 0x000fe4000001ff00 */
[----:B------:R-:W-:Y:S02]  /*a8d0*/  ISETP.GE.AND P1, PT, R233, UR4, PT ;  /* 0x00000004e9007c0c */ /* 0x000fe4000bf26270 */
[----:B------:R-:W-:-:S02]  /*a8e0*/  CS2R R60, SRZ ;  /* 0x00000000003c7805 */ /* 0x000fc4000001ff00 */
[----:B------:R-:W-:Y:S01]  /*a8f0*/  ISETP.GE.AND P3, PT, R200, UR4, PT ;  /* 0x00000004c8007c0c */ /* 0x000fe2000bf66270 */
[----:B------:R-:W-:Y:S01]  /*a900*/  ULDC.64 UR6, c[0x0][0x208] ;  /* 0x0000820000067ab9 */ /* 0x000fe20000000a00 */
[----:B------:R-:W-:-:S03]  /*a910*/  ISETP.GE.AND P0, PT, R235, UR4, PT ;  /* 0x00000004eb007c0c */ /* 0x000fc6000bf06270 */
[----:B------:R-:W-:-:S04]  /*a920*/  @!P2 IMAD.SHL.U32 R12, R234, 0x2, RZ ;  /* 0x00000002ea0ca824 */ /* 0x000fc800078e00ff */
[----:B------:R-:W-:-:S04]  /*a930*/  @!P1 IMAD.SHL.U32 R4, R233, 0x2, RZ ;  /* 0x00000002e9049824 */ /* 0x000fc800078e00ff */
[----:B--2-4-:R-:W-:Y:S01]  /*a940*/  @!P3 IMAD.WIDE R20, R200, 0x2, R8 ;  /* 0x00000002c814b825 */ /* 0x014fe200078e0208 */
[CC--:B------:R-:W-:Y:S02]  /*a950*/  @!P2 IADD3 R14, P4, R8.reuse, R12.reuse, RZ ;  /* 0x0000000c080ea210 */ /* 0x0c0fe40007f9e0ff */
[----:B0-----:R-:W-:Y:S02]  /*a960*/  @!P2 IADD3 R12, P6, R5, R12, RZ ;  /* 0x0000000c050ca210 */ /* 0x001fe40007fde0ff */
[----:B------:R-:W-:Y:S02]  /*a970*/  @!P1 IADD3 R10, P5, R8, R4, RZ ;  /* 0x00000004080a9210 */ /* 0x000fe40007fbe0ff */
[----:B------:R-:W-:Y:S02]  /*a980*/  CS2R R54, SRZ ;  /* 0x0000000000367805 */ /* 0x000fe4000001ff00 */
[----:B------:R-:W-:Y:S02]  /*a990*/  @!P0 SHF.L.U32 R28, R235, 0x1, RZ ;  /* 0x00000001eb1c8819 */ /* 0x000fe400000006ff */
[----:B------:R-:W-:-:S02]  /*a9a0*/  CS2R R56, SRZ ;  /* 0x0000000000387805 */ /* 0x000fc4000001ff00 */
[----:B------:R-:W-:Y:S02]  /*a9b0*/  CS2R R50, SRZ ;  /* 0x0000000000327805 */ /* 0x000fe4000001ff00 */
[----:B------:R-:W-:Y:S02]  /*a9c0*/  CS2R R52, SRZ ;  /* 0x0000000000347805 */ /* 0x000fe4000001ff00 */
[----:B------:R-:W-:Y:S02]  /*a9d0*/  CS2R R46, SRZ ;  /* 0x00000000002e7805 */ /* 0x000fe4000001ff00 */
[----:B------:R-:W-:Y:S01]  /*a9e0*/  CS2R R48, SRZ ;  /* 0x0000000000307805 */ /* 0x000fe2000001ff00 */
[----:B------:R0:W5:Y:S01]  /*a9f0*/  @!P3 LD.E.64 R58, desc[UR6][R20.64] ;  /* 0x00000006143ab980 */ /* 0x000162000c101b00 */
[----:B---3--:R-:W-:Y:S01]  /*aa00*/  @!P2 SHF.L.U64.HI R11, R234, 0x1, R7 ;  /* 0x00000001ea0ba819 */ /* 0x008fe20000010207 */
[----:B------:R-:W-:Y:S01]  /*aa10*/  @!P3 IMAD.MOV.U32 R7, RZ, RZ, R26 ;  /* 0x000000ffff07b224 */ /* 0x000fe200078e001a */
[----:B------:R-:W-:Y:S01]  /*aa20*/  @!P1 SHF.L.U64.HI R27, R233, 0x1, R6 ;  /* 0x00000001e91b9819 */ /* 0x000fe20000010206 */
[----:B------:R-:W-:-:S02]  /*aa30*/  @!P3 IMAD.MOV.U32 R6, RZ, RZ, R5 ;  /* 0x000000ffff06b224 */ /* 0x000fc400078e0005 */
[----:B------:R-:W-:Y:S01]  /*aa40*/  @!P2 IMAD.X R15, R9, 0x1, R11, P4 ;  /* 0x00000001090fa824 */ /* 0x000fe200020e060b */
[----:B------:R-:W-:Y:S01]  /*aa50*/  @!P1 IADD3 R4, P4, R5, R4, RZ ;  /* 0x0000000405049210 */ /* 0x000fe20007f9e0ff */
[----:B------:R-:W-:-:S03]  /*aa60*/  @!P3 IMAD.WIDE R24, R200, 0x2, R6 ;  /* 0x00000002c818b825 */ /* 0x000fc600078e0206 */
[----:B------:R0:W5:Y:S01]  /*aa70*/  @!P2 LD.E.64 R54, desc[UR6][R14.64] ;  /* 0x000000060e36a980 */ /* 0x000162000c101b00 */
[----:B------:R-:W-:Y:S01]  /*aa80*/  @!P2 IMAD.X R13, R26, 0x1, R11, P6 ;  /* 0x000000011a0da824 */ /* 0x000fe200030e060b */
[-C--:B------:R-:W-:Y:S01]  /*aa90*/  @!P0 IADD3 R6, P6, R8, R28.reuse, RZ ;  /* 0x0000001c08068210 */ /* 0x080fe20007fde0ff */
[----:B------:R-:W-:Y:S01]  /*aaa0*/  @!P1 IMAD.X R11, R9, 0x1, R27, P5 ;  /* 0x00000001090b9824 */ /* 0x000fe200028e061b */
[----:B------:R-:W-:Y:S01]  /*aab0*/  @!P0 IADD3 R8, P5, R5, R28, RZ ;  /* 0x0000001c05088210 */ /* 0x000fe20007fbe0ff */
[----:B------:R0:W5:Y:S01]  /*aac0*/  @!P3 LD.E.64 R60, desc[UR6][R24.64] ;  /* 0x00000006183cb980 */ /* 0x000162000c101b00 */
[----:B------:R-:W-:Y:S01]  /*aad0*/  @!P0 SHF.L.U64.HI R28, R235, 0x1, R29 ;  /* 0x00000001eb1c8819 */ /* 0x000fe2000001021d */
[----:B------:R-:W-:Y:S02]  /*aae0*/  @!P1 IMAD.X R5, R26, 0x1, R27, P4 ;  /* 0x000000011a059824 */ /* 0x000fe400020e061b */
[----:B------:R0:W5:Y:S02]  /*aaf0*/  @!P2 LD.E.64 R56, desc[UR6][R12.64] ;  /* 0x000000060c38a980 */ /* 0x000164000c101b00 */
[----:B------:R-:W-:-:S02]  /*ab00*/  @!P0 IMAD.X R7, R9, 0x1, R28, P6 ;  /* 0x0000000109078824 */ /* 0x000fc400030e061c */
[----:B------:R-:W-:Y:S01]  /*ab10*/  @!P0 IMAD.X R9, R26, 0x1, R28, P5 ;  /* 0x000000011a098824 */ /* 0x000fe200028e061c */
[----:B------:R0:W5:Y:S04]  /*ab20*/  @!P1 LD.E.64 R50, desc[UR6][R10.64] ;  /* 0x000000060a329980 */ /* 0x000168000c101b00 */
[----:B------:R0:W5:Y:S04]  /*ab30*/  @!P1 LD.E.64 R52, desc[UR6][R4.64] ;  /* 0x0000000604349980 */ /* 0x000168000c101b00 */
[----:B------:R0:W5:Y:S04]  /*ab40*/  @!P0 LD.E.64 R46, desc[UR6][R6.64] ;  /* 0x00000006062e8980 */ /* 0x000168000c101b00 */
[----:B------:R0:W5:Y:S02]  /*ab50*/  @!P0 LD.E.64 R48, desc[UR6][R8.64] ;  /* 0x0000000608308980 */ /* 0x000164000c101b00 */
.L_x_1654:
[----:B------:R-:W-:Y:S05]  /*ab60*/  BSYNC B1 ;  /* 0x0000000000017941 */ /* 0x000fea0003800000 */
.L_x_1653:
[----:B0----5:R-:W-:Y:S01]  /*ab70*/  IMAD.MOV.U32 R5, RZ, RZ, R47 ;  /* 0x000000ffff057224 */ /* 0x021fe200078e002f */
[----:B------:R-:W-:Y:S01]  /*ab80*/  MOV R4, R46 ;  /* 0x0000002e00047202 */ /* 0x000fe20000000f00 */
[----:B------:R-:W-:Y:S01]  /*ab90*/  IMAD.MOV.U32 R6, RZ, RZ, R50 ;  /* 0x000000ffff067224 */ /* 0x000fe200078e0032 */
[----:B------:R-:W-:Y:S01]  /*aba0*/  UMOV UR4, 0xffffffff ;  /* 0xffffffff00047882 */ /* 0x000fe20000000000 */
[----:B------:R-:W-:Y:S01]  /*abb0*/  IMAD.MOV.U32 R7, RZ, RZ, R51 ;  /* 0x000000ffff077224 */ /* 0x000fe200078e0033 */
[----:B------:R-:W-:Y:S01]  /*abc0*/  PRMT R87, R5, 0x5410, R4 ;  /* 0x0000541005577816 */ /* 0x000fe20000000004 */
[----:B------:R-:W-:Y:S02]  /*abd0*/  IMAD.MOV.U32 R4, RZ, RZ, R54 ;  /* 0x000000ffff047224 */ /* 0x000fe400078e0036 */
[----:B------:R-:W-:Y:S01]  /*abe0*/  IMAD.MOV.U32 R5, RZ, RZ, R55 ;  /* 0x000000ffff057224 */ /* 0x000fe200078e0037 */
[----:B------:R-:W-:Y:S01]  /*abf0*/  PRMT R96, R6, 0x5410, R7 ;  /* 0x0000541006607816 */ /* 0x000fe20000000007 */
[----:B------:R-:W-:-:S02]  /*ac00*/  IMAD.MOV.U32 R6, RZ, RZ, R58 ;  /* 0x000000ffff067224 */ /* 0x000fc400078e003a */
[----:B------:R-:W-:Y:S01]  /*ac10*/  IMAD.MOV.U32 R7, RZ, RZ, R59 ;  /* 0x000000ffff077224 */ /* 0x000fe200078e003b */
[----:B------:R-:W-:Y:S01]  /*ac20*/  PRMT R101, R4, 0x5410, R5 ;  /* 0x0000541004657816 */ /* 0x000fe20000000005 */
[----:B------:R-:W-:Y:S01]  /*ac30*/  IMAD.MOV.U32 R4, RZ, RZ, R48 ;  /* 0x000000ffff047224 */ /* 0x000fe200078e0030 */
[----:B------:R-:W-:Y:S02]  /*ac40*/  MOV R5, R49 ;  /* 0x0000003100057202 */ /* 0x000fe40000000f00 */
[----:B------:R-:W-:Y:S01]  /*ac50*/  PRMT R104, R6, 0x5410, R7 ;  /* 0x0000541006687816 */ /* 0x000fe20000000007 */
[----:B------:R-:W-:Y:S01]  /*ac60*/  IMAD.MOV.U32 R6, RZ, RZ, R52 ;  /* 0x000000ffff067224 */ /* 0x000fe200078e0034 */
[----:B------:R-:W-:Y:S01]  /*ac70*/  PRMT R88, R4, 0x5410, R5 ;  /* 0x0000541004587816 */ /* 0x000fe20000000005 */
[----:B------:R-:W-:Y:S02]  /*ac80*/  IMAD.MOV.U32 R7, RZ, RZ, R53 ;  /* 0x000000ffff077224 */ /* 0x000fe400078e0035 */
[----:B------:R-:W-:-:S02]  /*ac90*/  IMAD.MOV.U32 R4, RZ, RZ, R56 ;  /* 0x000000ffff047224 */ /* 0x000fc400078e0038 */
[----:B------:R-:W-:Y:S01]  /*aca0*/  IMAD.MOV.U32 R5, RZ, RZ, R57 ;  /* 0x000000ffff057224 */ /* 0x000fe200078e0039 */
[----:B------:R-:W-:Y:S01]  /*acb0*/  PRMT R97, R6, 0x5410, R7 ;  /* 0x0000541006617816 */ /* 0x000fe20000000007 */
[----:B------:R-:W-:Y:S02]  /*acc0*/  IMAD.MOV.U32 R6, RZ, RZ, R60 ;  /* 0x000000ffff067224 */ /* 0x000fe400078e003c */
[----:B------:R-:W-:Y:S01]  /*acd0*/  IMAD.MOV.U32 R7, RZ, RZ, R61 ;  /* 0x000000ffff077224 */ /* 0x000fe200078e003d */
[----:B------:R-:W-:-:S04]  /*ace0*/  PRMT R102, R4, 0x5410, R5 ;  /* 0x0000541004667816 */ /* 0x000fc80000000005 */
[----:B------:R-:W-:Y:S01]  /*acf0*/  PRMT R105, R6, 0x5410, R7 ;  /* 0x0000541006697816 */ /* 0x000fe20000000007 */
[----:B------:R-:W-:Y:S06]  /*ad00*/  BRA.DIV UR4, `(.L_x_1655) ;  /* 0x0000023204607947 */ /* 0x000fec000b800000 */
[----:B----4-:R0:W4:Y:S04]  /*ad10*/  SHFL.IDX PT, R9, R32, 0x2, 0x181f ;  /* 0x00581f0020097f89 */ /* 0x01012800000e0000 */
[----:B--2---:R0:W2:Y:S04]  /*ad20*/  SHFL.IDX PT, R8, R31, 0x2, 0x181f ;  /* 0x00581f001f087f89 */ /* 0x0040a800000e0000 */
[----:B------:R0:W0:Y:S04]  /*ad30*/  SHFL.IDX PT, R78, R33, 0x2, 0x181f ;  /* 0x00581f00214e7f89 */ /* 0x00002800000e0000 */
[----:B------:R0:W0:Y:S02]  /*ad40*/  SHFL.IDX PT, R5, R30, 0x2, 0x181f ;  /* 0x00581f001e057f89 */ /* 0x00002400000e0000 */
.L_x_2049:
[----:B------:R-:W-:Y:S01]  /*ad50*/  VIADD R4, R0, 0x40 ;  /* 0x0000004000047836 */ /* 0x000fe20000000000 */
[----:B------:R-:W-:Y:S01]  /*ad60*/  BSSY B1, `(.L_x_1656) ;  /* 0x000003a000017945 */ /* 0x000fe20003800000 */
[----:B------:R-:W-:Y:S02]  /*ad70*/  CS2R R28, SRZ ;  /* 0x00000000001c7805 */ /* 0x000fe4000001ff00 */
[----:B------:R-:W-:Y:S02]  /*ad80*/  CS2R R34, SRZ ;  /* 0x0000000000227805 */ /* 0x000fe4000001ff00 */
[----:B------:R-:W-:Y:S02]  /*ad90*/  CS2R R38, SRZ ;  /* 0x0000000000267805 */ /* 0x000fe4000001ff00 */
[----:B------:R-:W-:Y:S02]  /*ada0*/  ISETP.GE.AND P0, PT, R4, R3, PT ;  /* 0x000000030400720c */ /* 0x000fe40003f06270 */
[----:B------:R-:W-:-:S02]  /*adb0*/  CS2R R42, SRZ ;  /* 0x00000000002a7805 */ /* 0x000fc4000001ff00 */
[----:B---3--:R-:W-:Y:S02]  /*adc0*/  CS2R R26, SRZ ;  /* 0x00000000001a7805 */ /* 0x008fe4000001ff00 */
        /* <DEDUP_REMOVED lines=16> */
[----:B------:R-:W-:-:S04]  /*aed0*/  @!P1 SHF.L.U32 R4, R233, 0x1, RZ ;  /* 0x00000001e9049819 */ /* 0x000fc800000006ff */
[----:B------:R-:W-:Y:S01]  /*aee0*/  @!P0 IMAD.SHL.U32 R27, R235, 0x2, RZ ;  /* 0x00000002eb1b8824 */ /* 0x000fe200078e00ff */
[-C--:B--2---:R-:W-:Y:S01]  /*aef0*/  @!P2 IADD3 R14, P4, R8, R12.reuse, RZ ;  /* 0x0000000c080ea210 */ /* 0x084fe20007f9e0ff */
[----:B----4-:R-:W-:Y:S01]  /*af00*/  @!P3 IMAD.WIDE R20, R200, 0x2, R8 ;  /* 0x00000002c814b825 */ /* 0x010fe200078e0208 */
[----:B0-----:R-:W-:Y:S02]  /*af10*/  @!P2 IADD3 R12, P6, R5, R12, RZ ;  /* 0x0000000c050ca210 */ /* 0x001fe40007fde0ff */
[----:B------:R-:W-:Y:S02]  /*af20*/  @!P1 IADD3 R10, P5, R8, R4, RZ ;  /* 0x00000004080a9210 */ /* 0x000fe40007fbe0ff */
[----:B------:R-:W-:Y:S02]  /*af30*/  CS2R R38, SRZ ;  /* 0x0000000000267805 */ /* 0x000fe4000001ff00 */
[----:B------:R-:W-:Y:S02]  /*af40*/  CS2R R40, SRZ ;  /* 0x0000000000287805 */ /* 0x000fe4000001ff00 */
[----:B------:R-:W-:-:S02]  /*af50*/  CS2R R34, SRZ ;  /* 0x0000000000227805 */ /* 0x000fc4000001ff00 */
[----:B------:R-:W-:Y:S02]  /*af60*/  CS2R R36, SRZ ;  /* 0x0000000000247805 */ /* 0x000fe4000001ff00 */
[----:B------:R-:W-:Y:S01]  /*af70*/  CS2R R28, SRZ ;  /* 0x00000000001c7805 */ /* 0x000fe2000001ff00 */
[----:B------:R0:W5:Y:S01]  /*af80*/  @!P3 LD.E.64 R42, desc[UR6][R20.64] ;  /* 0x00000006142ab980 */ /* 0x000162000c101b00 */
[----:B---3--:R-:W-:Y:S01]  /*af90*/  @!P2 SHF.L.U64.HI R11, R234, 0x1, R7 ;  /* 0x00000001ea0ba819 */ /* 0x008fe20000010207 */
[----:B------:R-:W-:Y:S01]  /*afa0*/  @!P3 IMAD.MOV.U32 R7, RZ, RZ, R78 ;  /* 0x000000ffff07b224 */ /* 0x000fe200078e004e */
[----:B------:R-:W-:Y:S01]  /*afb0*/  @!P1 SHF.L.U64.HI R26, R233, 0x1, R6 ;  /* 0x00000001e91a9819 */ /* 0x000fe20000010206 */
[----:B------:R-:W-:Y:S02]  /*afc0*/  @!P3 IMAD.MOV.U32 R6, RZ, RZ, R5 ;  /* 0x000000ffff06b224 */ /* 0x000fe400078e0005 */
[----:B------:R-:W-:Y:S01]  /*afd0*/  @!P2 IMAD.X R15, R9, 0x1, R11, P4 ;  /* 0x00000001090fa824 */ /* 0x000fe200020e060b */
[----:B------:R-:W-:Y:S01]  /*afe0*/  @!P1 IADD3 R4, P4, R5, R4, RZ ;  /* 0x0000000405049210 */ /* 0x000fe20007f9e0ff */
[----:B------:R-:W-:-:S03]  /*aff0*/  @!P3 IMAD.WIDE R24, R200, 0x2, R6 ;  /* 0x00000002c818b825 */ /* 0x000fc600078e0206 */
[----:B------:R0:W5:Y:S01]  /*b000*/  @!P2 LD.E.64 R38, desc[UR6][R14.64] ;  /* 0x000000060e26a980 */ /* 0x000162000c101b00 */
[----:B------:R-:W-:Y:S01]  /*b010*/  @!P2 IMAD.X R13, R78, 0x1, R11, P6 ;  /* 0x000000014e0da824 */ /* 0x000fe200030e060b */
[-C--:B------:R-:W-:Y:S01]  /*b020*/  @!P0 IADD3 R6, P6, R8, R27.reuse, RZ ;  /* 0x0000001b08068210 */ /* 0x080fe20007fde0ff */
[--C-:B------:R-:W-:Y:S01]  /*b030*/  @!P1 IMAD.X R11, R9, 0x1, R26.reuse, P5 ;  /* 0x00000001090b9824 */ /* 0x100fe200028e061a */
[----:B------:R-:W-:Y:S01]  /*b040*/  @!P0 IADD3 R8, P5, R5, R27, RZ ;  /* 0x0000001b05088210 */ /* 0x000fe20007fbe0ff */
[----:B------:R0:W5:Y:S01]  /*b050*/  @!P3 LD.E.64 R44, desc[UR6][R24.64] ;  /* 0x00000006182cb980 */ /* 0x000162000c101b00 */
[----:B------:R-:W-:Y:S01]  /*b060*/  @!P0 SHF.L.U64.HI R27, R235, 0x1, R79 ;  /* 0x00000001eb1b8819 */ /* 0x000fe2000001024f */
[C---:B------:R-:W-:Y:S02]  /*b070*/  @!P1 IMAD.X R5, R78.reuse, 0x1, R26, P4 ;  /* 0x000000014e059824 */ /* 0x040fe400020e061a */
[----:B------:R0:W5:Y:S02]  /*b080*/  @!P2 LD.E.64 R40, desc[UR6][R12.64] ;  /* 0x000000060c28a980 */ /* 0x000164000c101b00 */
[----:B------:R-:W-:Y:S01]  /*b090*/  @!P0 IMAD.X R7, R9, 0x1, R27, P6 ;  /* 0x0000000109078824 */ /* 0x000fe200030e061b */
[----:B------:R-:W-:-:S02]  /*b0a0*/  @!P0 IADD3.X R9, R78, R27, RZ, P5, !PT ;  /* 0x0000001b4e098210 */ /* 0x000fc40002ffe4ff */
[----:B------:R-:W-:Y:S01]  /*b0b0*/  CS2R R26, SRZ ;  /* 0x00000000001a7805 */ /* 0x000fe2000001ff00 */
[----:B------:R0:W5:Y:S04]  /*b0c0*/  @!P1 LD.E.64 R34, desc[UR6][R10.64] ;  /* 0x000000060a229980 */ /* 0x000168000c101b00 */
[----:B------:R0:W5:Y:S04]  /*b0d0*/  @!P1 LD.E.64 R36, desc[UR6][R4.64] ;  /* 0x0000000604249980 */ /* 0x000168000c101b00 */
[----:B------:R0:W5:Y:S04]  /*b0e0*/  @!P0 LD.E.64 R28, desc[UR6][R6.64] ;  /* 0x00000006061c8980 */ /* 0x000168000c101b00 */
[----:B------:R0:W5:Y:S02]  /*b0f0*/  @!P0 LD.E.64 R26, desc[UR6][R8.64] ;  /* 0x00000006081a8980 */ /* 0x000164000c101b00 */
.L_x_1657:
[----:B------:R-:W-:Y:S05]  /*b100*/  BSYNC B1 ;  /* 0x0000000000017941 */ /* 0x000fea0003800000 */
.L_x_1656:
[----:B0----5:R-:W-:Y:S01]  /*b110*/  IMAD.MOV.U32 R4, RZ, RZ, R28 ;  /* 0x000000ffff047224 */ /* 0x021fe200078e001c */
[----:B------:R-:W-:Y:S01]  /*b120*/  UMOV UR4, 0xffffffff ;  /* 0xffffffff00047882 */ /* 0x000fe20000000000 */
[----:B------:R-:W-:Y:S02]  /*b130*/  IMAD.MOV.U32 R5, RZ, RZ, R29 ;  /* 0x000000ffff057224 */ /* 0x000fe400078e001d */
[----:B------:R-:W-:Y:S02]  /*b140*/  IMAD.MOV.U32 R6, RZ, RZ, R34 ;  /* 0x000000ffff067224 */ /* 0x000fe400078e0022 */
        /* <DEDUP_REMOVED lines=11> */
[----:B------:R-:W-:Y:S02]  /*b200*/  IMAD.MOV.U32 R6, RZ, RZ, R27 ;  /* 0x000000ffff067224 */ /* 0x000fe400078e001b */
[----:B------:R-:W-:-:S03]  /*b210*/  IMAD.MOV.U32 R7, RZ, RZ, R36 ;  /* 0x000000ffff077224 */ /* 0x000fc600078e0024 */
[----:B------:R-:W-:Y:S01]  /*b220*/  PRMT R83, R5, 0x5410, R6 ;  /* 0x0000541005537816 */ /* 0x000fe20000000006 */
[----:B------:R-:W-:Y:S01]  /*b230*/  IMAD.MOV.U32 R5, RZ, RZ, R44 ;  /* 0x000000ffff057224 */ /* 0x000fe200078e002c */
[----:B------:R-:W-:Y:S01]  /*b240*/  PRMT R85, R7, 0x5410, R4 ;  /* 0x0000541007557816 */ /* 0x000fe20000000004 */
[----:B------:R-:W-:Y:S02]  /*b250*/  IMAD.MOV.U32 R4, RZ, RZ, R45 ;  /* 0x000000ffff047224 */ /* 0x000fe400078e002d */
[----:B------:R-:W-:Y:S02]  /*b260*/  IMAD.MOV.U32 R7, RZ, RZ, R40 ;  /* 0x000000ffff077224 */ /* 0x000fe400078e0028 */
[----:B------:R-:W-:Y:S01]  /*b270*/  IMAD.MOV.U32 R6, RZ, RZ, R41 ;  /* 0x000000ffff067224 */ /* 0x000fe200078e0029 */
[----:B------:R-:W-:Y:S02]  /*b280*/  PRMT R100, R5, 0x5410, R4 ;  /* 0x0000541005647816 */ /* 0x000fe40000000004 */
[----:B------:R-:W-:-:S02]  /*b290*/  CS2R R4, SRZ ;  /* 0x0000000000047805 */ /* 0x000fc4000001ff00 */
[----:B------:R-:W-:Y:S01]  /*b2a0*/  PRMT R90, R7, 0x5410, R6 ;  /* 0x00005410075a7816 */ /* 0x000fe20000000006 */
[----:B------:R-:W-:Y:S06]  /*b2b0*/  BRA.DIV UR4, `(.L_x_1658) ;  /* 0x0000022e04687947 */ /* 0x000fec000b800000 */
[----:B------:R0:W3:Y:S04]  /*b2c0*/  SHFL.IDX PT, R79, R32, 0x3, 0x181f ;  /* 0x00781f00204f7f89 */ /* 0x0000e800000e0000 */
[----:B----4-:R0:W4:Y:S04]  /*b2d0*/  SHFL.IDX PT, R9, R31, 0x3, 0x181f ;  /* 0x00781f001f097f89 */ /* 0x01012800000e0000 */
[----:B------:R0:W0:Y:S04]  /*b2e0*/  SHFL.IDX PT, R80, R33, 0x3, 0x181f ;  /* 0x00781f0021507f89 */ /* 0x00002800000e0000 */
[----:B------:R0:W0:Y:S02]  /*b2f0*/  SHFL.IDX PT, R78, R30, 0x3, 0x181f ;  /* 0x00781f001e4e7f89 */ /* 0x00002400000e0000 */
.L_x_2055:
[----:B------:R-:W5:Y:S01]  /*b300*/  LDL R6, [R1+0x54] ;  /* 0x0000540001067983 */ /* 0x000f620000100800 */
[----:B------:R-:W-:Y:S01]  /*b310*/  VIADD R0, R0, 0x60 ;  /* 0x0000006000007836 */ /* 0x000fe20000000000 */
[----:B------:R-:W-:Y:S01]  /*b320*/  BSSY B1, `(.L_x_1659) ;  /* 0x000003f000017945 */ /* 0x000fe20003800000 */
[----:B------:R-:W-:Y:S02]  /*b330*/  CS2R R12, SRZ ;  /* 0x00000000000c7805 */ /* 0x000fe4000001ff00 */
[----:B------:R-:W-:Y:S02]  /*b340*/  CS2R R20, SRZ ;  /* 0x0000000000147805 */ /* 0x000fe4000001ff00 */
[----:B01----:R-:W-:Y:S02]  /*b350*/  CS2R R30, SRZ ;  /* 0x00000000001e7805 */ /* 0x003fe4000001ff00 */
[----:B------:R-:W-:Y:S02]  /*b360*/  ISETP.GE.AND P0, PT, R0, R3, PT ;  /* 0x000000030000720c */ /* 0x000fe40003f06270 */
[----:B------:R-:W-:-:S02]  /*b370*/  CS2R R14, SRZ ;  /* 0x00000000000e7805 */ /* 0x000fc4000001ff00 */
[----:B------:R-:W-:Y:S02]  /*b380*/  CS2R R24, SRZ ;  /* 0x0000000000187805 */ /* 0x000fe4000001ff00 */
[----:B------:R-:W-:Y:S02]  /*b390*/  CS2R R32, SRZ ;  /* 0x0000000000207805 */ /* 0x000fe4000001ff00 */
[----:B-----5:R-:W-:-:S04]  /*b3a0*/  LEA.HI R81, R6, R6, RZ, 0x1 ;  /* 0x0000000606517211 */ /* 0x020fc800078f08ff */
[----:B------:R-:W-:-:S04]  /*b3b0*/  LOP3.LUT R81, R81, 0xfffffffe, RZ, 0xc0, !PT ;  /* 0xfffffffe51517812 */ /* 0x000fc800078ec0ff */
[----:B------:R-:W-:Y:S02]  /*b3c0*/  IADD3 R81, R6, -R81, RZ ;  /* 0x8000005106517210 */ /* 0x000fe40007ffe0ff */
[----:B------:R-:W-:Y:S02]  /*b3d0*/  CS2R R6, SRZ ;  /* 0x0000000000067805 */ /* 0x000fe4000001ff00 */
[----:B------:R-:W-:Y:S01]  /*b3e0*/  SHF.L.U32 R81, R81, 0x1f, RZ ;  /* 0x0000001f51517819 */ /* 0x000fe200000006ff */
[----:B------:R-:W-:Y:S06]  /*b3f0*/  @P0 BRA `(.L_x_1660) ;  /* 0x0000000000c40947 */ /* 0x000fec0003800000 */
[----:B--2---:R-:W2:Y:S01]  /*b400*/  LDL R8, [R1+0x70] ;  /* 0x0000700001087983 */ /* 0x004ea20000100800 */
[----:B------:R-:W-:-:S03]  /*b410*/  ULDC UR4, c[0x0][0x3f4] ;  /* 0x0000fd0000047ab9 */ /* 0x000fc60000000800 */
[----:B------:R-:W2:Y:S04]  /*b420*/  LDL R10, [R1+0x74] ;  /* 0x00007400010a7983 */ /* 0x000ea80000100800 */
[----:B------:R-:W2:Y:S01]  /*b430*/  LDL R86, [R1+0x6c] ;  /* 0x00006c0001567983 */ /* 0x000ea20000100800 */
[----:B------:R-:W-:Y:S02]  /*b440*/  ISETP.GE.AND P2, PT, R234, UR4, PT ;  /* 0x00000004ea007c0c */ /* 0x000fe4000bf46270 */
[----:B------:R-:W-:Y:S02]  /*b450*/  ISETP.GE.AND P1, PT, R233, UR4, PT ;  /* 0x00000004e9007c0c */ /* 0x000fe4000bf26270 */
[----:B------:R-:W-:Y:S02]  /*b460*/  ISETP.GE.AND P3, PT, R200, UR4, PT ;  /* 0x00000004c8007c0c */ /* 0x000fe4000bf66270 */
[----:B------:R-:W-:-:S02]  /*b470*/  ISETP.GE.AND P0, PT, R235, UR4, PT ;  /* 0x00000004eb007c0c */ /* 0x000fc4000bf06270 */
[----:B------:R-:W-:-:S05]  /*b480*/  CS2R R32, SRZ ;  /* 0x0000000000207805 */ /* 0x000fca000001ff00 */
[----:B------:R-:W-:-:S04]  /*b490*/  @!P2 IMAD.SHL.U32 R6, R234, 0x2, RZ ;  /* 0x00000002ea06a824 */ /* 0x000fc800078e00ff */
[----:B------:R-:W-:Y:S01]  /*b4a0*/  @!P3 IMAD.MOV.U32 R11, RZ, RZ, R80 ;  /* 0x000000ffff0bb224 */ /* 0x000fe200078e0050 */
[-C--:B----4-:R-:W-:Y:S01]  /*b4b0*/  @!P2 IADD3 R12, P4, R9, R6.reuse, RZ ;  /* 0x00000006090ca210 */ /* 0x090fe20007f9e0ff */
[----:B------:R-:W-:Y:S01]  /*b4c0*/  @!P0 IMAD.SHL.U32 R24, R235, 0x2, RZ ;  /* 0x00000002eb188824 */ /* 0x000fe200078e00ff */
[----:B------:R-:W-:Y:S01]  /*b4d0*/  @!P2 IADD3 R6, P6, R78, R6, RZ ;  /* 0x000000064e06a210 */ /* 0x000fe20007fde0ff */
[----:B------:R-:W-:Y:S01]  /*b4e0*/  ULDC.64 UR6, c[0x0][0x208] ;  /* 0x0000820000067ab9 */ /* 0x000fe20000000a00 */
[----:B------:R-:W-:Y:S02]  /*b4f0*/  @!P3 IMAD.MOV.U32 R14, RZ, RZ, R9 ;  /* 0x000000ffff0eb224 */ /* 0x000fe400078e0009 */
[----:B---3--:R-:W-:Y:S01]  /*b500*/  @!P3 IMAD.MOV.U32 R15, RZ, RZ, R79 ;  /* 0x000000ffff0fb224 */ /* 0x008fe200078e004f */
[----:B------:R-:W-:Y:S01]  /*b510*/  CS2R R30, SRZ ;  /* 0x00000000001e7805 */ /* 0x000fe2000001ff00 */
[----:B------:R-:W-:-:S05]  /*b520*/  @!P3 IMAD.WIDE R14, R200, 0x2, R14 ;  /* 0x00000002c80eb825 */ /* 0x000fca00078e020e */
[----:B------:R0:W5:Y:S02]  /*b530*/  @!P3 LD.E.64 R30, desc[UR6][R14.64] ;  /* 0x000000060e1eb980 */ /* 0x000164000c101b00 */
[----:B0-----:R-:W-:Y:S02]  /*b540*/  CS2R R14, SRZ ;  /* 0x00000000000e7805 */ /* 0x001fe4000001ff00 */
[C---:B--2---:R-:W-:Y:S01]  /*b550*/  @!P1 SHF.L.U64.HI R0, R233.reuse, 0x1, R8 ;  /* 0x00000001e9009819 */ /* 0x044fe20000010208 */
[----:B------:R-:W-:Y:S01]  /*b560*/  @!P1 IMAD.SHL.U32 R8, R233, 0x2, RZ ;  /* 0x00000002e9089824 */ /* 0x000fe200078e00ff */
[----:B------:R-:W-:Y:S01]  /*b570*/  @!P2 SHF.L.U64.HI R5, R234, 0x1, R10 ;  /* 0x00000001ea05a819 */ /* 0x000fe2000001020a */
[----:B------:R-:W-:-:S03]  /*b580*/  @!P3 IMAD.MOV.U32 R10, RZ, RZ, R78 ;  /* 0x000000ffff0ab224 */ /* 0x000fc600078e004e */
[----:B------:R-:W-:Y:S01]  /*b590*/  @!P1 IADD3 R4, P5, R9, R8, RZ ;  /* 0x0000000809049210 */ /* 0x000fe20007fbe0ff */
[----:B------:R-:W-:Y:S01]  /*b5a0*/  @!P3 IMAD.WIDE R20, R200, 0x2, R10 ;  /* 0x00000002c814b825 */ /* 0x000fe200078e020a */
[----:B------:R-:W-:-:S03]  /*b5b0*/  @!P2 IADD3.X R7, R80, R5, RZ, P6, !PT ;  /* 0x000000055007a210 */ /* 0x000fc600037fe4ff */
[C---:B------:R-:W-:Y:S01]  /*b5c0*/  @!P2 IMAD.X R13, R79.reuse, 0x1, R5, P4 ;  /* 0x000000014f0da824 */ /* 0x040fe200020e0605 */
[C---:B------:R-:W-:Y:S01]  /*b5d0*/  @!P1 IADD3 R8, P4, R78.reuse, R8, RZ ;  /* 0x000000084e089210 */ /* 0x040fe20007f9e0ff */
[----:B------:R-:W-:Y:S01]  /*b5e0*/  @!P1 IMAD.X R5, R79, 0x1, R0, P5 ;  /* 0x000000014f059824 */ /* 0x000fe200028e0600 */
[-C--:B------:R-:W-:Y:S01]  /*b5f0*/  @!P0 IADD3 R10, P6, R9, R24.reuse, RZ ;  /* 0x00000018090a8210 */ /* 0x080fe20007fde0ff */
[----:B------:R0:W5:Y:S01]  /*b600*/  @!P3 LD.E.64 R32, desc[UR6][R20.64] ;  /* 0x000000061420b980 */ /* 0x000162000c101b00 */
[----:B------:R-:W-:Y:S02]  /*b610*/  @!P0 IADD3 R78, P5, R78, R24, RZ ;  /* 0x000000184e4e8210 */ /* 0x000fe40007fbe0ff */
[----:B------:R-:W-:Y:S02]  /*b620*/  @!P0 SHF.L.U64.HI R24, R235, 0x1, R86 ;  /* 0x00000001eb188819 */ /* 0x000fe40000010256 */
[----:B0-----:R-:W-:-:S03]  /*b630*/  CS2R R20, SRZ ;  /* 0x0000000000147805 */ /* 0x001fc6000001ff00 */
[--C-:B------:R-:W-:Y:S02]  /*b640*/  @!P0 IMAD.X R11, R79, 0x1, R24.reuse, P6 ;  /* 0x000000014f0b8824 */ /* 0x100fe400030e0618 */
[C---:B------:R-:W-:Y:S01]  /*b650*/  @!P0 IMAD.X R79, R80.reuse, 0x1, R24, P5 ;  /* 0x00000001504f8824 */ /* 0x040fe200028e0618 */
[----:B------:R-:W-:Y:S01]  /*b660*/  CS2R R24, SRZ ;  /* 0x0000000000187805 */ /* 0x000fe2000001ff00 */
[----:B------:R0:W5:Y:S01]  /*b670*/  @!P2 LD.E.64 R20, desc[UR6][R12.64] ;  /* 0x000000060c14a980 */ /* 0x000162000c101b00 */
[----:B------:R-:W-:-:S04]  /*b680*/  @!P1 IMAD.X R9, R80, 0x1, R0, P4 ;  /* 0x0000000150099824 */ /* 0x000fc800020e0600 */
[----:B------:R1:W5:Y:S04]  /*b690*/  @!P2 LD.E.64 R24, desc[UR6][R6.64] ;  /* 0x000000060618a980 */ /* 0x000368000c101b00 */
[----:B------:R-:W5:Y:S01]  /*b6a0*/  @!P1 LD.E.64 R14, desc[UR6][R8.64] ;  /* 0x00000006080e9980 */ /* 0x000f62000c101b00 */
[----:B0-----:R-:W-:Y:S02]  /*b6b0*/  CS2R R12, SRZ ;  /* 0x00000000000c7805 */ /* 0x001fe4000001ff00 */
[----:B-1----:R-:W-:-:S04]  /*b6c0*/  CS2R R6, SRZ ;  /* 0x0000000000067805 */ /* 0x002fc8000001ff00 */
[----:B------:R0:W5:Y:S04]  /*b6d0*/  @!P1 LD.E.64 R12, desc[UR6][R4.64] ;  /* 0x00000006040c9980 */ /* 0x000168000c101b00 */
[----:B------:R1:W5:Y:S01]  /*b6e0*/  @!P0 LD.E.64 R6, desc[UR6][R78.64] ;  /* 0x000000064e068980 */ /* 0x000362000c101b00 */
[----:B0-----:R-:W-:-:S06]  /*b6f0*/  CS2R R4, SRZ ;  /* 0x0000000000047805 */ /* 0x001fcc000001ff00 */
[----:B------:R1:W5:Y:S02]  /*b700*/  @!P0 LD.E.64 R4, desc[UR6][R10.64] ;  /* 0x000000060a048980 */ /* 0x000364000c101b00 */
.L_x_1660:
[----:B------:R-:W-:Y:S05]  /*b710*/  BSYNC B1 ;  /* 0x0000000000017941 */ /* 0x000fea0003800000 */
.L_x_1659:
[----:B------:R-:W0:Y:S01]  /*b720*/  SYNCS.PHASECHK.TRANS64.TRYWAIT P0, [R16+URZ+0x30800], R81 ;  /* 0x03080051100075a7 */ /* 0x000e22000800017f */
[----:B--2--5:R-:W-:Y:S01]  /*b730*/  IMAD.MOV.U32 R8, RZ, RZ, R12 ;  /* 0x000000ffff087224 */ /* 0x024fe200078e000c */
[----:B------:R-:W-:Y:S01]  /*b740*/  BSSY B1, `(.L_x_1661) ;  /* 0x0000017000017945 */ /* 0x000fe20003800000 */
[----:B------:R-:W-:Y:S02]  /*b750*/  IMAD.MOV.U32 R0, RZ, RZ, R13 ;  /* 0x000000ffff007224 */ /* 0x000fe400078e000d */
[----:B-1----:R-:W-:Y:S02]  /*b760*/  IMAD.MOV.U32 R10, RZ, RZ, R4 ;  /* 0x000000ffff0a7224 */ /* 0x002fe400078e0004 */
[----:B----4-:R-:W-:Y:S01]  /*b770*/  IMAD.MOV.U32 R9, RZ, RZ, R5 ;  /* 0x000000ffff097224 */ /* 0x010fe200078e0005 */
[----:B------:R-:W-:Y:S01]  /*b780*/  PRMT R80, R8, 0x5410, R0 ;  /* 0x0000541008507816 */ /* 0x000fe20000000000 */
[----:B------:R-:W-:Y:S02]  /*b790*/  IMAD.MOV.U32 R8, RZ, RZ, R30 ;  /* 0x000000ffff087224 */ /* 0x000fe400078e001e */
[----:B------:R-:W-:Y:S01]  /*b7a0*/  IMAD.MOV.U32 R0, RZ, RZ, R31 ;  /* 0x000000ffff007224 */ /* 0x000fe200078e001f */
[----:B------:R-:W-:Y:S01]  /*b7b0*/  PRMT R78, R9, 0x5410, R10 ;  /* 0x00005410094e7816 */ /* 0x000fe2000000000a */
[----:B------:R-:W-:Y:S01]  /*b7c0*/  IMAD.MOV.U32 R9, RZ, RZ, R21 ;  /* 0x000000ffff097224 */ /* 0x000fe200078e0015 */
[----:B------:R-:W-:-:S02]  /*b7d0*/  MOV R10, R20 ;  /* 0x00000014000a7202 */ /* 0x000fc40000000f00 */
[----:B------:R-:W-:Y:S01]  /*b7e0*/  PRMT R103, R8, 0x5410, R0 ;  /* 0x0000541008677816 */ /* 0x000fe20000000000 */
[----:B------:R-:W-:Y:S01]  /*b7f0*/  IMAD.MOV.U32 R8, RZ, RZ, R14 ;  /* 0x000000ffff087224 */ /* 0x000fe200078e000e */
[----:B------:R-:W-:Y:S01]  /*b800*/  PRMT R91, R10, 0x5410, R9 ;  /* 0x000054100a5b7816 */ /* 0x000fe20000000009 */
[----:B------:R-:W-:Y:S02]  /*b810*/  IMAD.MOV.U32 R0, RZ, RZ, R15 ;  /* 0x000000ffff007224 */ /* 0x000fe400078e000f */
[----:B------:R-:W-:Y:S02]  /*b820*/  IMAD.MOV.U32 R10, RZ, RZ, R6 ;  /* 0x000000ffff0a7224 */ /* 0x000fe400078e0006 */
[----:B------:R-:W-:Y:S01]  /*b830*/  IMAD.MOV.U32 R9, RZ, RZ, R7 ;  /* 0x000000ffff097224 */ /* 0x000fe200078e0007 */
[----:B------:R-:W-:Y:S01]  /*b840*/  PRMT R86, R8, 0x5410, R0 ;  /* 0x0000541008567816 */ /* 0x000fe20000000000 */
[----:B------:R-:W-:Y:S01]  /*b850*/  IMAD.MOV.U32 R8, RZ, RZ, R24 ;  /* 0x000000ffff087224 */ /* 0x000fe200078e0018 */
[----:B------:R-:W-:-:S02]  /*b860*/  MOV R0, R25 ;  /* 0x0000001900007202 */ /* 0x000fc40000000f00 */
[----:B---3--:R-:W-:Y:S02]  /*b870*/  PRMT R79, R10, 0x5410, R9 ;  /* 0x000054100a4f7816 */ /* 0x008fe40000000009 */
[----:B------:R-:W-:Y:S02]  /*b880*/  PRMT R92, R8, 0x5410, R0 ;  /* 0x00005410085c7816 */ /* 0x000fe40000000000 */
[----:B------:R-:W-:Y:S01]  /*b890*/  VIADDMNMX R0, R3, -R93, 0x80, PT ;  /* 0x0000008003007446 */ /* 0x000fe2000380095d */
[----:B0-----:R-:W-:Y:S06]  /*b8a0*/  @!P0 BRA `(.L_x_1662) ;  /* 0x0000022800608947 */ /* 0x001fec0003800000 */
.L_x_2056:
[----:B------:R-:W-:Y:S05]  /*b8b0*/  BSYNC B1 ;  /* 0x0000000000017941 */ /* 0x000fea0003800000 */
.L_x_1661:
[----:B------:R-:W-:Y:S01]  /*b8c0*/  ISETP.GE.AND P0, PT, R23, R0, PT ;  /* 0x000000001700720c */ /* 0x000fe20003f06270 */
[----:B------:R-:W-:Y:S01]  /*b8d0*/  IMAD.MOV.U32 R3, RZ, RZ, R32 ;  /* 0x000000ffff037224 */ /* 0x000fe200078e0020 */
[----:B------:R-:W-:Y:S01]  /*b8e0*/  BSSY B1, `(.L_x_1663) ;  /* 0x00000bc000017945 */ /* 0x000fe20003800000 */
[----:B------:R-:W-:-:S05]  /*b8f0*/  IMAD.MOV.U32 R8, RZ, RZ, R33 ;  /* 0x000000ffff087224 */ /* 0x000fca00078e0021 */
[----:B------:R-:W-:-:S05]  /*b900*/  PRMT R106, R3, 0x5410, R8 ;  /* 0x00005410036a7816 */ /* 0x000fca0000000008 */
[----:B------:R-:W-:Y:S05]  /*b910*/  @P0 BRA `(.L_x_1664) ;  /* 0x0000000800e00947 */ /* 0x000fea0003800000 */
[----:B------:R1:W5:Y:S01]  /*b920*/  LDL R113, [R1+0x30] ;  /* 0x0000300001717983 */ /* 0x0003620000100800 */
[----:B------:R-:W2:Y:S01]  /*b930*/  LDC R3, c[0x0][0x3f4] ;  /* 0x0000fd00ff037b82 */ /* 0x000ea20000000800 */
[----:B------:R-:W-:Y:S01]  /*b940*/  BSSY B2, `(.L_x_1665) ;  /* 0x0000030000027945 */ /* 0x000fe20003800000 */
[-C--:B--2---:R-:W-:Y:S02]  /*b950*/  ISETP.GE.AND P0, PT, R200, R3.reuse, PT ;  /* 0x00000003c800720c */ /* 0x084fe40003f06270 */
[-C--:B------:R-:W-:Y:S02]  /*b960*/  ISETP.GE.AND P1, PT, R234, R3.reuse, PT ;  /* 0x00000003ea00720c */ /* 0x080fe40003f26270 */
[-C--:B------:R-:W-:Y:S02]  /*b970*/  ISETP.GE.AND P2, PT, R233, R3.reuse, PT ;  /* 0x00000003e900720c */ /* 0x080fe40003f46270 */
[----:B------:R-:W-:-:S07]  /*b980*/  ISETP.GE.AND P3, PT, R235, R3, PT ;  /* 0x00000003eb00720c */ /* 0x000fce0003f66270 */
[----:B-1----:R-:W-:Y:S06]  /*b990*/  @P0 BRA `(.L_x_1666) ;  /* 0x0000000000a80947 */ /* 0x002fec0003800000 */
[----:B-----5:R-:W1:Y:S01]  /*b9a0*/  LDS.128 R8, [R113] ;  /* 0x0000000071087984 */ /* 0x020e620000000c00 */
[----:B------:R-:W-:Y:S02]  /*b9b0*/  SHF.R.U32.HI R3, RZ, 0x10, R77 ;  /* 0x00000010ff037819 */ /* 0x000fe4000001164d */
[--C-:B------:R-:W-:Y:S02]  /*b9c0*/  SHF.R.U32.HI R93, RZ, 0x10, R75.reuse ;  /* 0x00000010ff5d7819 */ /* 0x100fe4000001164b */
[----:B------:R-:W-:Y:S01]  /*b9d0*/  SHF.R.U64 R74, R74, 0x10, R75 ;  /* 0x000000104a4a7819 */ /* 0x000fe2000000124b */
[----:B------:R-:W-:Y:S01]  /*b9e0*/  HADD2.F32 R3, -RZ, R3.H0_H0 ;  /* 0x20000003ff037230 */ /* 0x000fe20000004100 */
[----:B------:R-:W-:Y:S01]  /*b9f0*/  SHF.R.U64 R76, R76, 0x10, R77 ;  /* 0x000000104c4c7819 */ /* 0x000fe2000000124d */
[----:B------:R-:W-:Y:S02]  /*ba00*/  HADD2.F32 R93, -RZ, R93.H0_H0 ;  /* 0x2000005dff5d7230 */ /* 0x000fe40000004100 */
[----:B------:R-:W-:-:S02]  /*ba10*/  HADD2.F32 R75, -RZ, R112.H1_H1 ;  /* 0x30000070ff4b7230 */ /* 0x000fc40000004100 */
[----:B------:R-:W-:Y:S02]  /*ba20*/  HADD2.F32 R77, -RZ, R112.H0_H0 ;  /* 0x20000070ff4d7230 */ /* 0x000fe40000004100 */
[----:B------:R-:W-:Y:S02]  /*ba30*/  HADD2.F32 R76, -RZ, R76.H0_H0 ;  /* 0x2000004cff4c7230 */ /* 0x000fe40000004100 */
[----:B------:R-:W-:Y:S02]  /*ba40*/  HADD2.F32 R74, -RZ, R74.H0_H0 ;  /* 0x2000004aff4a7230 */ /* 0x000fe40000004100 */
[--C-:B-1----:R-:W-:Y:S02]  /*ba50*/  HADD2.F32 R94, -RZ, R11.reuse.H1_H1 ;  /* 0x3000000bff5e7230 */ /* 0x102fe40000004100 */
[----:B0-----:R-:W-:-:S03]  /*ba60*/  HADD2.F32 R81, -RZ, R11.H0_H0 ;  /* 0x2000000bff517230 */ /* 0x001fc60000004100 */
[C---:B------:R-:W-:Y:S01]  /*ba70*/  FMUL.FTZ R11, R94.reuse, R3 ;  /* 0x000000035e0b7220 */ /* 0x040fe20000410000 */
[----:B------:R-:W-:-:S03]  /*ba80*/  FMUL.FTZ R94, R94, R93 ;  /* 0x0000005d5e5e7220 */ /* 0x000fc60000410000 */
[C---:B------:R-:W-:Y:S01]  /*ba90*/  FFMA.FTZ R11, R81.reuse, R93, -R11 ;  /* 0x0000005d510b7223 */ /* 0x040fe2000001080b */
[----:B------:R-:W-:Y:S01]  /*baa0*/  FFMA.FTZ R3, R81, R3, R94 ;  /* 0x0000000351037223 */ /* 0x000fe2000001005e */
[--C-:B------:R-:W-:Y:S02]  /*bab0*/  HADD2.F32 R81, -RZ, R95.reuse.H1_H1 ;  /* 0x3000005fff517230 */ /* 0x100fe40000004100 */
[--C-:B------:R-:W-:Y:S02]  /*bac0*/  HADD2.F32 R94, -RZ, R8.reuse.H1_H1 ;  /* 0x30000008ff5e7230 */ /* 0x100fe40000004100 */
[----:B------:R-:W-:Y:S01]  /*bad0*/  HADD2.F32 R93, -RZ, R95.H0_H0 ;  /* 0x2000005fff5d7230 */ /* 0x000fe20000004100 */
[----:B------:R-:W-:Y:S01]  /*bae0*/  F2FP.F16.F32.PACK_AB R11, R3, R11 ;  /* 0x0000000b030b723e */ /* 0x000fe200000000ff */
[----:B------:R-:W-:Y:S02]  /*baf0*/  HADD2.F32 R8, -RZ, R8.H0_H0 ;  /* 0x20000008ff087230 */ /* 0x000fe40000004100 */
[C---:B------:R-:W-:Y:S01]  /*bb00*/  FMUL.FTZ R95, R94.reuse, R81 ;  /* 0x000000515e5f7220 */ /* 0x040fe20000410000 */
[----:B------:R-:W-:-:S03]  /*bb10*/  FMUL.FTZ R94, R94, R93 ;  /* 0x0000005d5e5e7220 */ /* 0x000fc60000410000 */
[C---:B------:R-:W-:Y:S01]  /*bb20*/  FFMA.FTZ R95, R8.reuse, R93, -R95 ;  /* 0x0000005d085f7223 */ /* 0x040fe2000001085f */
[----:B------:R-:W-:Y:S01]  /*bb30*/  FFMA.FTZ R8, R8, R81, R94 ;  /* 0x0000005108087223 */ /* 0x000fe2000001005e */
[--C-:B------:R-:W-:Y:S02]  /*bb40*/  HADD2.F32 R81, -RZ, R10.reuse.H1_H1 ;  /* 0x3000000aff517230 */ /* 0x100fe40000004100 */
[----:B------:R-:W-:Y:S02]  /*bb50*/  HADD2.F32 R10, -RZ, R10.H0_H0 ;  /* 0x2000000aff0a7230 */ /* 0x000fe40000004100 */
[----:B------:R-:W-:Y:S01]  /*bb60*/  F2FP.F16.F32.PACK_AB R8, R8, R95 ;  /* 0x0000005f0808723e */ /* 0x000fe200000000ff */
        /* <DEDUP_REMOVED lines=10> */
[----:B------:R-:W-:-:S05]  /*bc10*/  FFMA.FTZ R9, R9, R76, R75 ;  /* 0x0000004c09097223 */ /* 0x000fca000001004b */
[----:B------:R-:W-:-:S05]  /*bc20*/  F2FP.F16.F32.PACK_AB R9, R9, R74 ;  /* 0x0000004a0909723e */ /* 0x000fca00000000ff */
[----:B------:R1:W-:Y:S02]  /*bc30*/  STS.128 [R113], R8 ;  /* 0x0000000871007388 */ /* 0x0003e40000000c00 */
.L_x_1666:
[----:B------:R-:W-:Y:S05]  /*bc40*/  BSYNC B2 ;  /* 0x0000000000027941 */ /* 0x000fea0003800000 */
.L_x_1665:
[----:B------:R-:W-:Y:S04]  /*bc50*/  BSSY B2, `(.L_x_1667) ;  /* 0x000002c000027945 */ /* 0x000fe80003800000 */
[----:B------:R-:W-:Y:S05]  /*bc60*/  @P1 BRA `(.L_x_1668) ;  /* 0x0000000000a81947 */ /* 0x000fea0003800000 */
[----:B-1---5:R-:W1:Y:S01]  /*bc70*/  LDS.128 R8, [R113+0x4000] ;  /* 0x0040000071087984 */ /* 0x022e620000000c00 */
[----:B------:R-:W-:Y:S02]  /*bc80*/  SHF.R.U32.HI R74, RZ, 0x10, R73 ;  /* 0x00000010ff4a7819 */ /* 0x000fe40000011649 */
[----:B------:R-:W-:Y:S02]  /*bc90*/  SHF.R.U32.HI R3, RZ, 0x10, R71 ;  /* 0x00000010ff037819 */ /* 0x000fe40000011647 */
[----:B------:R-:W-:Y:S01]  /*bca0*/  SHF.R.U64 R73, R72, 0x10, R73 ;  /* 0x0000001048497819 */ /* 0x000fe20000001249 */
[----:B------:R-:W-:Y:S01]  /*bcb0*/  HADD2.F32 R74, -RZ, R74.H0_H0 ;  /* 0x2000004aff4a7230 */ /* 0x000fe20000004100 */
[----:B------:R-:W-:Y:S01]  /*bcc0*/  SHF.R.U64 R70, R70, 0x10, R71 ;  /* 0x0000001046467819 */ /* 0x000fe20000001247 */
[----:B------:R-:W-:Y:S02]  /*bcd0*/  HADD2.F32 R3, -RZ, R3.H0_H0 ;  /* 0x20000003ff037230 */ /* 0x000fe40000004100 */
[----:B------:R-:W-:-:S02]  /*bce0*/  HADD2.F32 R71, -RZ, R110.H0_H0 ;  /* 0x2000006eff477230 */ /* 0x000fc40000004100 */
[----:B------:R-:W-:Y:S02]  /*bcf0*/  HADD2.F32 R77, -RZ, R73.H0_H0 ;  /* 0x20000049ff4d7230 */ /* 0x000fe40000004100 */
[----:B------:R-:W-:Y:S02]  /*bd00*/  HADD2.F32 R70, -RZ, R70.H0_H0 ;  /* 0x20000046ff467230 */ /* 0x000fe40000004100 */
[--C-:B-1----:R-:W-:Y:S02]  /*bd10*/  HADD2.F32 R75, -RZ, R11.reuse.H1_H1 ;  /* 0x3000000bff4b7230 */ /* 0x102fe40000004100 */
[----:B------:R-:W-:Y:S02]  /*bd20*/  HADD2.F32 R11, -RZ, R11.H0_H0 ;  /* 0x2000000bff0b7230 */ /* 0x000fe40000004100 */
[----:B------:R-:W-:Y:S02]  /*bd30*/  HADD2.F32 R73, -RZ, R9.H1_H1 ;  /* 0x30000009ff497230 */ /* 0x000fe40000004100 */
[C---:B------:R-:W-:Y:S01]  /*bd40*/  FMUL.FTZ R76, R75.reuse, R74 ;  /* 0x0000004a4b4c7220 */ /* 0x040fe20000410000 */
[----:B------:R-:W-:-:S03]  /*bd50*/  FMUL.FTZ R75, R75, R3 ;  /* 0x000000034b4b7220 */ /* 0x000fc60000410000 */
[C---:B------:R-:W-:Y:S01]  /*bd60*/  FFMA.FTZ R3, R11.reuse, R3, -R76 ;  /* 0x000000030b037223 */ /* 0x040fe2000001084c */
[----:B------:R-:W-:Y:S01]  /*bd70*/  FFMA.FTZ R11, R11, R74, R75 ;  /* 0x0000004a0b0b7223 */ /* 0x000fe2000001004b */
[----:B------:R-:W-:Y:S02]  /*bd80*/  HADD2.F32 R74, -RZ, R111.H1_H1 ;  /* 0x3000006fff4a7230 */ /* 0x000fe40000004100 */
[----:B------:R-:W-:Y:S02]  /*bd90*/  HADD2.F32 R75, -RZ, R8.H1_H1 ;  /* 0x30000008ff4b7230 */ /* 0x000fe40000004100 */
[----:B------:R-:W-:Y:S01]  /*bda0*/  HADD2.F32 R76, -RZ, R110.H1_H1 ;  /* 0x3000006eff4c7230 */ /* 0x000fe20000004100 */
[----:B------:R-:W-:Y:S01]  /*bdb0*/  F2FP.F16.F32.PACK_AB R11, R11, R3 ;  /* 0x000000030b0b723e */ /* 0x000fe200000000ff */
[----:B------:R-:W-:Y:S02]  /*bdc0*/  HADD2.F32 R8, -RZ, R8.H0_H0 ;  /* 0x20000008ff087230 */ /* 0x000fe40000004100 */
[C---:B------:R-:W-:Y:S01]  /*bdd0*/  FMUL.FTZ R72, R75.reuse, R74 ;  /* 0x0000004a4b487220 */ /* 0x040fe20000410000 */
[----:B------:R-:W-:-:S03]  /*bde0*/  FMUL.FTZ R75, R75, R76 ;  /* 0x0000004c4b4b7220 */ /* 0x000fc60000410000 */
[C---:B------:R-:W-:Y:S01]  /*bdf0*/  FFMA.FTZ R72, R8.reuse, R76, -R72 ;  /* 0x0000004c08487223 */ /* 0x040fe20000010848 */
[----:B------:R-:W-:Y:S01]  /*be00*/  FFMA.FTZ R8, R8, R74, R75 ;  /* 0x0000004a08087223 */ /* 0x000fe2000001004b */
[----:B------:R-:W-:Y:S02]  /*be10*/  HADD2.F32 R74, -RZ, R111.H0_H0 ;  /* 0x2000006fff4a7230 */ /* 0x000fe40000004100 */
[--C-:B------:R-:W-:Y:S02]  /*be20*/  HADD2.F32 R75, -RZ, R10.reuse.H1_H1 ;  /* 0x3000000aff4b7230 */ /* 0x100fe40000004100 */
[----:B------:R-:W-:Y:S01]  /*be30*/  HADD2.F32 R10, -RZ, R10.H0_H0 ;  /* 0x2000000aff0a7230 */ /* 0x000fe20000004100 */
[----:B------:R-:W-:Y:S02]  /*be40*/  F2FP.F16.F32.PACK_AB R8, R8, R72 ;  /* 0x000000480808723e */ /* 0x000fe400000000ff */
[C---:B------:R-:W-:Y:S01]  /*be50*/  FMUL.FTZ R76, R75.reuse, R74 ;  /* 0x0000004a4b4c7220 */ /* 0x040fe20000410000 */
[----:B------:R-:W-:-:S03]  /*be60*/  FMUL.FTZ R75, R75, R71 ;  /* 0x000000474b4b7220 */ /* 0x000fc60000410000 */
[C---:B------:R-:W-:Y:S01]  /*be70*/  FFMA.FTZ R76, R10.reuse, R71, -R76 ;  /* 0x000000470a4c7223 */ /* 0x040fe2000001084c */
[----:B------:R-:W-:Y:S02]  /*be80*/  HADD2.F32 R71, -RZ, R9.H0_H0 ;  /* 0x20000009ff477230 */ /* 0x000fe40000004100 */
[CC--:B------:R-:W-:Y:S01]  /*be90*/  FMUL.FTZ R9, R73.reuse, R77.reuse ;  /* 0x0000004d49097220 */ /* 0x0c0fe20000410000 */
[----:B------:R-:W-:Y:S01]  /*bea0*/  FMUL.FTZ R73, R73, R70 ;  /* 0x0000004649497220 */ /* 0x000fe20000410000 */
[----:B------:R-:W-:Y:S02]  /*beb0*/  FFMA.FTZ R10, R10, R74, R75 ;  /* 0x0000004a0a0a7223 */ /* 0x000fe4000001004b */
[C---:B------:R-:W-:Y:S01]  /*bec0*/  FFMA.FTZ R9, R71.reuse, R70, -R9 ;  /* 0x0000004647097223 */ /* 0x040fe20000010809 */
[----:B------:R-:W-:Y:S02]  /*bed0*/  FFMA.FTZ R73, R71, R77, R73 ;  /* 0x0000004d47497223 */ /* 0x000fe40000010049 */
[----:B------:R-:W-:-:S03]  /*bee0*/  F2FP.F16.F32.PACK_AB R10, R10, R76 ;  /* 0x0000004c0a0a723e */ /* 0x000fc600000000ff */
[----:B------:R-:W-:-:S05]  /*bef0*/  F2FP.F16.F32.PACK_AB R9, R73, R9 ;  /* 0x000000094909723e */ /* 0x000fca00000000ff */
[----:B------:R2:W-:Y:S02]  /*bf00*/  STS.128 [R113+0x4000], R8 ;  /* 0x0040000871007388 */ /* 0x0005e40000000c00 */
.L_x_1668:
[----:B------:R-:W-:Y:S05]  /*bf10*/  BSYNC B2 ;  /* 0x0000000000027941 */ /* 0x000fea0003800000 */
.L_x_1667:
[----:B------:R-:W-:Y:S04]  /*bf20*/  BSSY B2, `(.L_x_1669) ;  /* 0x000002c000027945 */ /* 0x000fe80003800000 */
[----:B------:R-:W-:Y:S05]  /*bf30*/  @P2 BRA `(.L_x_1670) ;  /* 0x0000000000a82947 */ /* 0x000fea0003800000 */
[----:B-12--5:R-:W1:Y:S01]  /*bf40*/  LDS.128 R8, [R113+0x8000] ;  /* 0x0080000071087984 */ /* 0x026e620000000c00 */
[----:B------:R-:W-:Y:S02]  /*bf50*/  SHF.R.U32.HI R73, RZ, 0x10, R69 ;  /* 0x00000010ff497819 */ /* 0x000fe40000011645 */
[--C-:B------:R-:W-:Y:S02]  /*bf60*/  SHF.R.U32.HI R71, RZ, 0x10, R67.reuse ;  /* 0x00000010ff477819 */ /* 0x100fe40000011643 */
[----:B------:R-:W-:Y:S01]  /*bf70*/  SHF.R.U64 R3, R66, 0x10, R67 ;  /* 0x0000001042037819 */ /* 0x000fe20000001243 */
[----:B------:R-:W-:Y:S01]  /*bf80*/  HADD2.F32 R73, -RZ, R73.H0_H0 ;  /* 0x20000049ff497230 */ /* 0x000fe20000004100 */
[----:B------:R-:W-:Y:S01]  /*bf90*/  SHF.R.U64 R66, R68, 0x10, R69 ;  /* 0x0000001044427819 */ /* 0x000fe20000001245 */
[----:B------:R-:W-:Y:S02]  /*bfa0*/  HADD2.F32 R71, -RZ, R71.H0_H0 ;  /* 0x20000047ff477230 */ /* 0x000fe40000004100 */
[----:B------:R-:W-:-:S02]  /*bfb0*/  HADD2.F32 R67, -RZ, R109.H0_H0 ;  /* 0x2000006dff437230 */ /* 0x000fc40000004100 */
[----:B------:R-:W-:Y:S02]  /*bfc0*/  HADD2.F32 R68, -RZ, R109.H1_H1 ;  /* 0x3000006dff447230 */ /* 0x000fe40000004100 */
[----:B------:R-:W-:Y:S02]  /*bfd0*/  HADD2.F32 R66, -RZ, R66.H0_H0 ;  /* 0x20000042ff427230 */ /* 0x000fe40000004100 */
[----:B------:R-:W-:Y:S02]  /*bfe0*/  HADD2.F32 R3, -RZ, R3.H0_H0 ;  /* 0x20000003ff037230 */ /* 0x000fe40000004100 */
[--C-:B-1----:R-:W-:Y:S02]  /*bff0*/  HADD2.F32 R70, -RZ, R11.reuse.H1_H1 ;  /* 0x3000000bff467230 */ /* 0x102fe40000004100 */
[----:B------:R-:W-:Y:S02]  /*c000*/  HADD2.F32 R69, -RZ, R11.H0_H0 ;  /* 0x2000000bff457230 */ /* 0x000fe40000004100 */
[----:B------:R-:W-:-:S02]  /*c010*/  HADD2.F32 R11, -RZ, R8.H0_H0 ;  /* 0x20000008ff0b7230 */ /* 0x000fc40000004100 */
[C---:B------:R-:W-:Y:S01]  /*c020*/  FMUL.FTZ R75, R70.reuse, R73 ;  /* 0x00000049464b7220 */ /* 0x040fe20000410000 */
[----:B------:R-:W-:Y:S02]  /*c030*/  HADD2.F32 R8, -RZ, R8.H1_H1 ;  /* 0x30000008ff087230 */ /* 0x000fe40000004100 */
[-C--:B------:R-:W-:Y:S01]  /*c040*/  FMUL.FTZ R70, R70, R71.reuse ;  /* 0x0000004746467220 */ /* 0x080fe20000410000 */
[--C-:B------:R-:W-:Y:S02]  /*c050*/  HADD2.F32 R72, -RZ, R10.reuse.H0_H0 ;  /* 0x2000000aff487230 */ /* 0x100fe40000004100 */
[C---:B------:R-:W-:Y:S01]  /*c060*/  FFMA.FTZ R75, R69.reuse, R71, -R75 ;  /* 0x00000047454b7223 */ /* 0x040fe2000001084b */
[----:B------:R-:W-:Y:S02]  /*c070*/  HADD2.F32 R10, -RZ, R10.H1_H1 ;  /* 0x3000000aff0a7230 */ /* 0x000fe40000004100 */
[C---:B------:R-:W-:Y:S01]  /*c080*/  FMUL.FTZ R76, R8.reuse, R67 ;  /* 0x00000043084c7220 */ /* 0x040fe20000410000 */
[----:B------:R-:W-:Y:S01]  /*c090*/  FFMA.FTZ R70, R69, R73, R70 ;  /* 0x0000004945467223 */ /* 0x000fe20000010046 */
[----:B------:R-:W-:Y:S01]  /*c0a0*/  FMUL.FTZ R69, R8, R68 ;  /* 0x0000004408457220 */ /* 0x000fe20000410000 */
[----:B------:R-:W-:-:S02]  /*c0b0*/  HADD2.F32 R74, -RZ, R9.H0_H0 ;  /* 0x20000009ff4a7230 */ /* 0x000fc40000004100 */
[C---:B------:R-:W-:Y:S01]  /*c0c0*/  FFMA.FTZ R8, R11.reuse, R68, -R76 ;  /* 0x000000440b087223 */ /* 0x040fe2000001084c */
[--C-:B------:R-:W-:Y:S02]  /*c0d0*/  HADD2.F32 R68, -RZ, R108.reuse.H1_H1 ;  /* 0x3000006cff447230 */ /* 0x100fe40000004100 */
[----:B------:R-:W-:Y:S01]  /*c0e0*/  FFMA.FTZ R69, R11, R67, R69 ;  /* 0x000000430b457223 */ /* 0x000fe20000010045 */
[----:B------:R-:W-:Y:S02]  /*c0f0*/  HADD2.F32 R71, -RZ, R108.H0_H0 ;  /* 0x2000006cff477230 */ /* 0x000fe40000004100 */
[----:B------:R-:W-:Y:S02]  /*c100*/  HADD2.F32 R9, -RZ, R9.H1_H1 ;  /* 0x30000009ff097230 */ /* 0x000fe40000004100 */
[C---:B------:R-:W-:Y:S01]  /*c110*/  FMUL.FTZ R11, R10.reuse, R68 ;  /* 0x000000440a0b7220 */ /* 0x040fe20000410000 */
[----:B------:R-:W-:Y:S01]  /*c120*/  F2FP.F16.F32.PACK_AB R8, R69, R8 ;  /* 0x000000084508723e */ /* 0x000fe200000000ff */
[----:B------:R-:W-:Y:S01]  /*c130*/  FMUL.FTZ R67, R10, R71 ;  /* 0x000000470a437220 */ /* 0x000fe20000410000 */
[C---:B------:R-:W-:Y:S01]  /*c140*/  FMUL.FTZ R10, R9.reuse, R66 ;  /* 0x00000042090a7220 */ /* 0x040fe20000410000 */
[----:B------:R-:W-:Y:S01]  /*c150*/  FMUL.FTZ R9, R9, R3 ;  /* 0x0000000309097220 */ /* 0x000fe20000410000 */
[C---:B------:R-:W-:Y:S01]  /*c160*/  FFMA.FTZ R71, R72.reuse, R71, -R11 ;  /* 0x0000004748477223 */ /* 0x040fe2000001080b */
[----:B------:R-:W-:Y:S01]  /*c170*/  FFMA.FTZ R67, R72, R68, R67 ;  /* 0x0000004448437223 */ /* 0x000fe20000010043 */
[C---:B------:R-:W-:Y:S01]  /*c180*/  FFMA.FTZ R3, R74.reuse, R3, -R10 ;  /* 0x000000034a037223 */ /* 0x040fe2000001080a */
[----:B------:R-:W-:Y:S01]  /*c190*/  FFMA.FTZ R9, R74, R66, R9 ;  /* 0x000000424a097223 */ /* 0x000fe20000010009 */
[----:B------:R-:W-:-:S02]  /*c1a0*/  F2FP.F16.F32.PACK_AB R11, R70, R75 ;  /* 0x0000004b460b723e */ /* 0x000fc400000000ff */
[----:B------:R-:W-:Y:S02]  /*c1b0*/  F2FP.F16.F32.PACK_AB R10, R67, R71 ;  /* 0x00000047430a723e */ /* 0x000fe400000000ff */
[----:B------:R-:W-:-:S05]  /*c1c0*/  F2FP.F16.F32.PACK_AB R9, R9, R3 ;  /* 0x000000030909723e */ /* 0x000fca00000000ff */
[----:B------:R3:W-:Y:S02]  /*c1d0*/  STS.128 [R113+0x8000], R8 ;  /* 0x0080000871007388 */ /* 0x0007e40000000c00 */
.L_x_1670:
[----:B------:R-:W-:Y:S05]  /*c1e0*/  BSYNC B2 ;  /* 0x0000000000027941 */ /* 0x000fea0003800000 */
.L_x_1669:
[----:B------:R-:W-:Y:S05]  /*c1f0*/  @P3 BRA `(.L_x_1664) ;  /* 0x0000000000a83947 */ /* 0x000fea0003800000 */
[----:B-123-5:R-:W1:Y:S01]  /*c200*/  LDS.128 R8, [R113+0xc000] ;  /* 0x00c0000071087984 */ /* 0x02ee620000000c00 */
[----:B------:R-:W-:Y:S02]  /*c210*/  SHF.R.U64 R3, R62, 0x10, R63 ;  /* 0x000000103e037819 */ /* 0x000fe4000000123f */
[--C-:B------:R-:W-:Y:S01]  /*c220*/  SHF.R.U64 R62, R64, 0x10, R65.reuse ;  /* 0x00000010403e7819 */ /* 0x100fe20000001241 */
[----:B------:R-:W-:Y:S01]  /*c230*/  HADD2.F32 R64, -RZ, R107.H1_H1 ;  /* 0x3000006bff407230 */ /* 0x000fe20000004100 */
[----:B------:R-:W-:Y:S01]  /*c240*/  SHF.R.U32.HI R69, RZ, 0x10, R65 ;  /* 0x00000010ff457819 */ /* 0x000fe20000011641 */
[----:B------:R-:W-:Y:S01]  /*c250*/  HADD2.F32 R3, -RZ, R3.H0_H0 ;  /* 0x20000003ff037230 */ /* 0x000fe20000004100 */
[----:B------:R-:W-:Y:S01]  /*c260*/  SHF.R.U32.HI R67, RZ, 0x10, R63 ;  /* 0x00000010ff437819 */ /* 0x000fe2000001163f */
[----:B------:R-:W-:Y:S02]  /*c270*/  HADD2.F32 R63, -RZ, R107.H0_H0 ;  /* 0x2000006bff3f7230 */ /* 0x000fe40000004100 */
[----:B------:R-:W-:-:S02]  /*c280*/  HADD2.F32 R69, -RZ, R69.H0_H0 ;  /* 0x20000045ff457230 */ /* 0x000fc40000004100 */
[----:B------:R-:W-:Y:S02]  /*c290*/  HADD2.F32 R62, -RZ, R62.H0_H0 ;  /* 0x2000003eff3e7230 */ /* 0x000fe40000004100 */
[----:B------:R-:W-:Y:S02]  /*c2a0*/  HADD2.F32 R67, -RZ, R67.H0_H0 ;  /* 0x20000043ff437230 */ /* 0x000fe40000004100 */
[--C-:B-1----:R-:W-:Y:S02]  /*c2b0*/  HADD2.F32 R65, -RZ, R11.reuse.H0_H0 ;  /* 0x2000000bff417230 */ /* 0x102fe40000004100 */
[----:B------:R-:W-:Y:S02]  /*c2c0*/  HADD2.F32 R66, -RZ, R11.H1_H1 ;  /* 0x3000000bff427230 */ /* 0x000fe40000004100 */
[--C-:B------:R-:W-:Y:S02]  /*c2d0*/  HADD2.F32 R11, -RZ, R8.reuse.H0_H0 ;  /* 0x20000008ff0b7230 */ /* 0x100fe40000004100 */
[----:B------:R-:W-:-:S02]  /*c2e0*/  HADD2.F32 R8, -RZ, R8.H1_H1 ;  /* 0x30000008ff087230 */ /* 0x000fc40000004100 */
[C---:B------:R-:W-:Y:S01]  /*c2f0*/  FMUL.FTZ R71, R66.reuse, R69 ;  /* 0x0000004542477220 */ /* 0x040fe20000410000 */
[--C-:B------:R-:W-:Y:S02]  /*c300*/  HADD2.F32 R68, -RZ, R10.reuse.H0_H0 ;  /* 0x2000000aff447230 */ /* 0x100fe40000004100 */
[----:B------:R-:W-:Y:S01]  /*c310*/  FMUL.FTZ R66, R66, R67 ;  /* 0x0000004342427220 */ /* 0x000fe20000410000 */
[----:B------:R-:W-:Y:S02]  /*c320*/  HADD2.F32 R10, -RZ, R10.H1_H1 ;  /* 0x3000000aff0a7230 */ /* 0x000fe40000004100 */
[C---:B------:R-:W-:Y:S01]  /*c330*/  FMUL.FTZ R72, R8.reuse, R63 ;  /* 0x0000003f08487220 */ /* 0x040fe20000410000 */
[-C--:B------:R-:W-:Y:S01]  /*c340*/  FMUL.FTZ R8, R8, R64.reuse ;  /* 0x0000004008087220 */ /* 0x080fe20000410000 */
[----:B------:R-:W-:Y:S02]  /*c350*/  HADD2.F32 R70, -RZ, R9.H0_H0 ;  /* 0x20000009ff467230 */ /* 0x000fe40000004100 */
[----:B------:R-:W-:Y:S01]  /*c360*/  FFMA.FTZ R71, R65, R67, -R71 ;  /* 0x0000004341477223 */ /* 0x000fe20000010847 */
[----:B------:R-:W-:Y:S01]  /*c370*/  FFMA.FTZ R72, R11, R64, -R72 ;  /* 0x000000400b487223 */ /* 0x000fe20000010848 */
[----:B------:R-:W-:-:S02]  /*c380*/  HADD2.F32 R64, -RZ, R98.H1_H1 ;  /* 0x30000062ff407230 */ /* 0x000fc40000004100 */
[----:B------:R-:W-:Y:S01]  /*c390*/  FFMA.FTZ R8, R11, R63, R8 ;  /* 0x0000003f0b087223 */ /* 0x000fe20000010008 */
[----:B------:R-:W-:Y:S02]  /*c3a0*/  HADD2.F32 R98, -RZ, R98.H0_H0 ;  /* 0x20000062ff627230 */ /* 0x000fe40000004100 */
[----:B------:R-:W-:Y:S01]  /*c3b0*/  FFMA.FTZ R66, R65, R69, R66 ;  /* 0x0000004541427223 */ /* 0x000fe20000010042 */
[----:B------:R-:W-:Y:S02]  /*c3c0*/  HADD2.F32 R9, -RZ, R9.H1_H1 ;  /* 0x30000009ff097230 */ /* 0x000fe40000004100 */
[----:B------:R-:W-:Y:S01]  /*c3d0*/  FMUL.FTZ R11, R10, R64 ;  /* 0x000000400a0b7220 */ /* 0x000fe20000410000 */
[----:B------:R-:W-:Y:S01]  /*c3e0*/  F2FP.F16.F32.PACK_AB R8, R8, R72 ;  /* 0x000000480808723e */ /* 0x000fe200000000ff */
[----:B------:R-:W-:Y:S01]  /*c3f0*/  FMUL.FTZ R63, R10, R98 ;  /* 0x000000620a3f7220 */ /* 0x000fe20000410000 */
[C---:B------:R-:W-:Y:S01]  /*c400*/  FMUL.FTZ R10, R9.reuse, R62 ;  /* 0x0000003e090a7220 */ /* 0x040fe20000410000 */
[-C--:B------:R-:W-:Y:S01]  /*c410*/  FMUL.FTZ R9, R9, R3.reuse ;  /* 0x0000000309097220 */ /* 0x080fe20000410000 */
        /* <DEDUP_REMOVED lines=8> */
.L_x_1664:
[----:B------:R-:W-:Y:S05]  /*c4a0*/  BSYNC B1 ;  /* 0x0000000000017941 */ /* 0x000fea0003800000 */
.L_x_1663:
[----:B------:R-:W-:Y:S01]  /*c4b0*/  VIADD R3, R23, 0x20 ;  /* 0x0000002017037836 */ /* 0x000fe20000000000 */
[----:B------:R-:W-:Y:S04]  /*c4c0*/  BSSY B1, `(.L_x_1671) ;  /* 0x00000bb000017945 */ /* 0x000fe80003800000 */
[----:B------:R-:W-:-:S13]  /*c4d0*/  ISETP.GE.AND P0, PT, R3, R0, PT ;  /* 0x000000000300720c */ /* 0x000fda0003f06270 */
[----:B------:R-:W-:Y:S05]  /*c4e0*/  @P0 BRA `(.L_x_1672) ;  /* 0x0000000800e00947 */ /* 0x000fea0003800000 */
[----:B------:R0:W5:Y:S01]  /*c4f0*/  LDL R69, [R1+0x30] ;  /* 0x0000300001457983 */ /* 0x0001620000100800 */
[----:B------:R-:W1:Y:S01]  /*c500*/  LDC R3, c[0x0][0x3f4] ;  /* 0x0000fd00ff037b82 */ /* 0x000e620000000800 */
[----:B------:R-:W-:Y:S01]  /*c510*/  BSSY B2, `(.L_x_1673) ;  /* 0x0000030000027945 */ /* 0x000fe20003800000 */
[-C--:B-1----:R-:W-:Y:S02]  /*c520*/  ISETP.GE.AND P0, PT, R200, R3.reuse, PT ;  /* 0x00000003c800720c */ /* 0x082fe40003f06270 */
[-C--:B------:R-:W-:Y:S02]  /*c530*/  ISETP.GE.AND P1, PT, R234, R3.reuse, PT ;  /* 0x00000003ea00720c */ /* 0x080fe40003f26270 */
[-C--:B------:R-:W-:Y:S02]  /*c540*/  ISETP.GE.AND P2, PT, R233, R3.reuse, PT ;  /* 0x00000003e900720c */ /* 0x080fe40003f46270 */
[----:B------:R-:W-:-:S07]  /*c550*/  ISETP.GE.AND P3, PT, R235, R3, PT ;  /* 0x00000003eb00720c */ /* 0x000fce0003f66270 */
[----:B0-----:R-:W-:Y:S06]  /*c560*/  @P0 BRA `(.L_x_1674) ;  /* 0x0000000000a80947 */ /* 0x001fec0003800000 */
[----:B--2345:R-:W0:Y:S01]  /*c570*/  LDS.128 R8, [R69+0x1000] ;  /* 0x0010000045087984 */ /* 0x03ce220000000c00 */
[----:B------:R-:W-:Y:S02]  /*c580*/  SHF.R.U32.HI R66, RZ, 0x10, R61 ;  /* 0x00000010ff427819 */ /* 0x000fe4000001163d */
[--C-:B------:R-:W-:Y:S02]  /*c590*/  SHF.R.U32.HI R62, RZ, 0x10, R59.reuse ;  /* 0x00000010ff3e7819 */ /* 0x100fe4000001163b */
[----:B------:R-:W-:Y:S01]  /*c5a0*/  SHF.R.U64 R3, R58, 0x10, R59 ;  /* 0x000000103a037819 */ /* 0x000fe2000000123b */
[----:B------:R-:W-:Y:S01]  /*c5b0*/  HADD2.F32 R66, -RZ, R66.H0_H0 ;  /* 0x20000042ff427230 */ /* 0x000fe20000004100 */
[----:B------:R-:W-:Y:S01]  /*c5c0*/  SHF.R.U64 R58, R60, 0x10, R61 ;  /* 0x000000103c3a7819 */ /* 0x000fe2000000123d */
[----:B------:R-:W-:Y:S02]  /*c5d0*/  HADD2.F32 R62, -RZ, R62.H0_H0 ;  /* 0x2000003eff3e7230 */ /* 0x000fe40000004100 */
[----:B------:R-:W-:-:S02]  /*c5e0*/  HADD2.F32 R59, -RZ, R105.H0_H0 ;  /* 0x20000069ff3b7230 */ /* 0x000fc40000004100 */
[----:B------:R-:W-:Y:S02]  /*c5f0*/  HADD2.F32 R61, -RZ, R104.H0_H0 ;  /* 0x20000068ff3d7230 */ /* 0x000fe40000004100 */
[----:B------:R-:W-:Y:S02]  /*c600*/  HADD2.F32 R105, -RZ, R105.H1_H1 ;  /* 0x30000069ff697230 */ /* 0x000fe40000004100 */
[----:B------:R-:W-:Y:S02]  /*c610*/  HADD2.F32 R58, -RZ, R58.H0_H0 ;  /* 0x2000003aff3a7230 */ /* 0x000fe40000004100 */
[--C-:B0-----:R-:W-:Y:S02]  /*c620*/  HADD2.F32 R65, -RZ, R11.reuse.H1_H1 ;  /* 0x3000000bff417230 */ /* 0x101fe40000004100 */
[----:B------:R-:W-:Y:S02]  /*c630*/  HADD2.F32 R64, -RZ, R8.H1_H1 ;  /* 0x30000008ff407230 */ /* 0x000fe40000004100 */
[----:B------:R-:W-:-:S02]  /*c640*/  HADD2.F32 R63, -RZ, R11.H0_H0 ;  /* 0x2000000bff3f7230 */ /* 0x000fc40000004100 */
[C---:B------:R-:W-:Y:S01]  /*c650*/  FMUL.FTZ R68, R65.reuse, R66 ;  /* 0x0000004241447220 */ /* 0x040fe20000410000 */
[-C--:B------:R-:W-:Y:S01]  /*c660*/  FMUL.FTZ R67, R65, R62.reuse ;  /* 0x0000003e41437220 */ /* 0x080fe20000410000 */
[----:B------:R-:W-:Y:S02]  /*c670*/  HADD2.F32 R60, -RZ, R8.H0_H0 ;  /* 0x20000008ff3c7230 */ /* 0x000fe40000004100 */
[C---:B------:R-:W-:Y:S01]  /*c680*/  FMUL.FTZ R65, R64.reuse, R59 ;  /* 0x0000003b40417220 */ /* 0x040fe20000410000 */
[C---:B------:R-:W-:Y:S01]  /*c690*/  FFMA.FTZ R62, R63.reuse, R62, -R68 ;  /* 0x0000003e3f3e7223 */ /* 0x040fe20000010844 */
[----:B------:R-:W-:Y:S01]  /*c6a0*/  FFMA.FTZ R63, R63, R66, R67 ;  /* 0x000000423f3f7223 */ /* 0x000fe20000010043 */
[-C--:B------:R-:W-:Y:S01]  /*c6b0*/  FMUL.FTZ R67, R64, R61.reuse ;  /* 0x0000003d40437220 */ /* 0x080fe20000410000 */
[--C-:B------:R-:W-:Y:S02]  /*c6c0*/  HADD2.F32 R8, -RZ, R10.reuse.H0_H0 ;  /* 0x2000000aff087230 */ /* 0x100fe40000004100 */
[----:B------:R-:W-:Y:S01]  /*c6d0*/  FFMA.FTZ R61, R60, R61, -R65 ;  /* 0x0000003d3c3d7223 */ /* 0x000fe20000010841 */
[----:B------:R-:W-:-:S02]  /*c6e0*/  HADD2.F32 R10, -RZ, R10.H1_H1 ;  /* 0x3000000aff0a7230 */ /* 0x000fc40000004100 */
[----:B------:R-:W-:Y:S01]  /*c6f0*/  FFMA.FTZ R60, R60, R59, R67 ;  /* 0x0000003b3c3c7223 */ /* 0x000fe20000010043 */
[--C-:B------:R-:W-:Y:S02]  /*c700*/  HADD2.F32 R11, -RZ, R9.reuse.H0_H0 ;  /* 0x20000009ff0b7230 */ /* 0x100fe40000004100 */
[----:B------:R-:W-:Y:S02]  /*c710*/  HADD2.F32 R65, -RZ, R104.H1_H1 ;  /* 0x30000068ff417230 */ /* 0x000fe40000004100 */
[C---:B------:R-:W-:Y:S01]  /*c720*/  FMUL.FTZ R59, R10.reuse, R105 ;  /* 0x000000690a3b7220 */ /* 0x040fe20000410000 */
[----:B------:R-:W-:Y:S02]  /*c730*/  HADD2.F32 R9, -RZ, R9.H1_H1 ;  /* 0x30000009ff097230 */ /* 0x000fe40000004100 */
[----:B------:R-:W-:Y:S02]  /*c740*/  HADD2.F32 R64, -RZ, R3.H0_H0 ;  /* 0x20000003ff407230 */ /* 0x000fe40000004100 */
[-C--:B------:R-:W-:Y:S01]  /*c750*/  FMUL.FTZ R66, R10, R65.reuse ;  /* 0x000000410a427220 */ /* 0x080fe20000410000 */
[C---:B------:R-:W-:Y:S01]  /*c760*/  FFMA.FTZ R59, R8.reuse, R65, -R59 ;  /* 0x00000041083b7223 */ /* 0x040fe2000001083b */
[C---:B------:R-:W-:Y:S01]  /*c770*/  FMUL.FTZ R10, R9.reuse, R58 ;  /* 0x0000003a090a7220 */ /* 0x040fe20000410000 */
[----:B------:R-:W-:Y:S01]  /*c780*/  FMUL.FTZ R3, R9, R64 ;  /* 0x0000004009037220 */ /* 0x000fe20000410000 */
[----:B------:R-:W-:-:S02]  /*c790*/  FFMA.FTZ R66, R8, R105, R66 ;  /* 0x0000006908427223 */ /* 0x000fc40000010042 */
[C---:B------:R-:W-:Y:S01]  /*c7a0*/  FFMA.FTZ R9, R11.reuse, R64, -R10 ;  /* 0x000000400b097223 */ /* 0x040fe2000001080a */
[----:B------:R-:W-:Y:S01]  /*c7b0*/  F2FP.F16.F32.PACK_AB R8, R60, R61 ;  /* 0x0000003d3c08723e */ /* 0x000fe200000000ff */
[----:B------:R-:W-:Y:S01]  /*c7c0*/  FFMA.FTZ R58, R11, R58, R3 ;  /* 0x0000003a0b3a7223 */ /* 0x000fe20000010003 */
[----:B------:R-:W-:Y:S02]  /*c7d0*/  F2FP.F16.F32.PACK_AB R11, R63, R62 ;  /* 0x0000003e3f0b723e */ /* 0x000fe400000000ff */
[----:B------:R-:W-:Y:S02]  /*c7e0*/  F2FP.F16.F32.PACK_AB R10, R66, R59 ;  /* 0x0000003b420a723e */ /* 0x000fe400000000ff */
[----:B------:R-:W-:-:S05]  /*c7f0*/  F2FP.F16.F32.PACK_AB R9, R58, R9 ;  /* 0x000000093a09723e */ /* 0x000fca00000000ff */
[----:B------:R0:W-:Y:S02]  /*c800*/  STS.128 [R69+0x1000], R8 ;  /* 0x0010000845007388 */ /* 0x0001e40000000c00 */
.L_x_1674:
[----:B------:R-:W-:Y:S05]  /*c810*/  BSYNC B2 ;  /* 0x0000000000027941 */ /* 0x000fea0003800000 */
.L_x_1673:
[----:B------:R-:W-:Y:S04]  /*c820*/  BSSY B2, `(.L_x_1675) ;  /* 0x000002c000027945 */ /* 0x000fe80003800000 */
[----:B------:R-:W-:Y:S05]  /*c830*/  @P1 BRA `(.L_x_1676) ;  /* 0x0000000000a81947 */ /* 0x000fea0003800000 */
[----:B0-2345:R-:W0:Y:S01]  /*c840*/  LDS.128 R8, [R69+0x5000] ;  /* 0x0050000045087984 */ /* 0x03de220000000c00 */
[----:B------:R-:W-:Y:S01]  /*c850*/  SHF.R.U32.HI R64, RZ, 0x10, R57 ;  /* 0x00000010ff407819 */ /* 0x000fe20000011639 */
[--C-:B------:R-:W-:Y:S01]  /*c860*/  HADD2.F32 R61, -RZ, R101.reuse.H0_H0 ;  /* 0x20000065ff3d7230 */ /* 0x100fe20000004100 */
[--C-:B------:R-:W-:Y:S01]  /*c870*/  SHF.R.U32.HI R62, RZ, 0x10, R55.reuse ;  /* 0x00000010ff3e7819 */ /* 0x100fe20000011637 */
[----:B------:R-:W-:Y:S01]  /*c880*/  HADD2.F32 R101, -RZ, R101.H1_H1 ;  /* 0x30000065ff657230 */ /* 0x000fe20000004100 */
        /* <DEDUP_REMOVED lines=9> */
[----:B------:R-:W-:Y:S02]  /*c920*/  HADD2.F32 R59, -RZ, R11.H0_H0 ;  /* 0x2000000bff3b7230 */ /* 0x000fe40000004100 */
[----:B------:R-:W-:-:S02]  /*c930*/  HADD2.F32 R11, -RZ, R10.H0_H0 ;  /* 0x2000000aff0b7230 */ /* 0x000fc40000004100 */
[C---:B------:R-:W-:Y:S01]  /*c940*/  FMUL.FTZ R65, R57.reuse, R62 ;  /* 0x0000003e39417220 */ /* 0x040fe20000410000 */
[----:B------:R-:W-:Y:S02]  /*c950*/  HADD2.F32 R56, -RZ, R10.H1_H1 ;  /* 0x3000000aff387230 */ /* 0x000fe40000004100 */
[----:B------:R-:W-:Y:S01]  /*c960*/  FMUL.FTZ R10, R57, R64 ;  /* 0x00000040390a7220 */ /* 0x000fe20000410000 */
[--C-:B------:R-:W-:Y:S02]  /*c970*/  HADD2.F32 R60, -RZ, R8.reuse.H1_H1 ;  /* 0x30000008ff3c7230 */ /* 0x100fe40000004100 */
[----:B------:R-:W-:Y:S02]  /*c980*/  HADD2.F32 R58, -RZ, R8.H0_H0 ;  /* 0x20000008ff3a7230 */ /* 0x000fe40000004100 */
[--C-:B------:R-:W-:Y:S02]  /*c990*/  HADD2.F32 R8, -RZ, R9.reuse.H0_H0 ;  /* 0x20000009ff087230 */ /* 0x100fe40000004100 */
[----:B------:R-:W-:Y:S01]  /*c9a0*/  FMUL.FTZ R63, R60, R55 ;  /* 0x000000373c3f7220 */ /* 0x000fe20000410000 */
[----:B------:R-:W-:-:S02]  /*c9b0*/  HADD2.F32 R57, -RZ, R9.H1_H1 ;  /* 0x30000009ff397230 */ /* 0x000fc40000004100 */
[C---:B------:R-:W-:Y:S01]  /*c9c0*/  FFMA.FTZ R9, R59.reuse, R62, -R10 ;  /* 0x0000003e3b097223 */ /* 0x040fe2000001080a */
[----:B------:R-:W-:Y:S01]  /*c9d0*/  FFMA.FTZ R10, R59, R64, R65 ;  /* 0x000000403b0a7223 */ /* 0x000fe20000010041 */
[-C--:B------:R-:W-:Y:S01]  /*c9e0*/  FMUL.FTZ R59, R60, R61.reuse ;  /* 0x0000003d3c3b7220 */ /* 0x080fe20000410000 */
[----:B------:R-:W-:Y:S01]  /*c9f0*/  FFMA.FTZ R63, R58, R61, -R63 ;  /* 0x0000003d3a3f7223 */ /* 0x000fe2000001083f */
[----:B------:R-:W-:Y:S02]  /*ca00*/  FMUL.FTZ R60, R56, R102 ;  /* 0x00000066383c7220 */ /* 0x000fe40000410000 */
[----:B------:R-:W-:Y:S01]  /*ca10*/  FFMA.FTZ R58, R58, R55, R59 ;  /* 0x000000373a3a7223 */ /* 0x000fe2000001003b */
[C---:B------:R-:W-:Y:S01]  /*ca20*/  FMUL.FTZ R55, R57.reuse, R54 ;  /* 0x0000003639377220 */ /* 0x040fe20000410000 */
[----:B------:R-:W-:Y:S01]  /*ca30*/  FMUL.FTZ R59, R56, R101 ;  /* 0x00000065383b7220 */ /* 0x000fe20000410000 */
[----:B------:R-:W-:Y:S01]  /*ca40*/  FMUL.FTZ R57, R57, R3 ;  /* 0x0000000339397220 */ /* 0x000fe20000410000 */
[C---:B------:R-:W-:Y:S01]  /*ca50*/  FFMA.FTZ R60, R11.reuse, R101, -R60 ;  /* 0x000000650b3c7223 */ /* 0x040fe2000001083c */
[C---:B------:R-:W-:Y:S01]  /*ca60*/  FFMA.FTZ R55, R8.reuse, R3, -R55 ;  /* 0x0000000308377223 */ /* 0x040fe20000010837 */
[----:B------:R-:W-:Y:S01]  /*ca70*/  FFMA.FTZ R59, R11, R102, R59 ;  /* 0x000000660b3b7223 */ /* 0x000fe2000001003b */
[----:B------:R-:W-:Y:S01]  /*ca80*/  FFMA.FTZ R54, R8, R54, R57 ;  /* 0x0000003608367223 */ /* 0x000fe20000010039 */
[----:B------:R-:W-:-:S02]  /*ca90*/  F2FP.F16.F32.PACK_AB R11, R10, R9 ;  /* 0x000000090a0b723e */ /* 0x000fc400000000ff */
[----:B------:R-:W-:Y:S02]  /*caa0*/  F2FP.F16.F32.PACK_AB R8, R58, R63 ;  /* 0x0000003f3a08723e */ /* 0x000fe400000000ff */
[----:B------:R-:W-:Y:S02]  /*cab0*/  F2FP.F16.F32.PACK_AB R10, R59, R60 ;  /* 0x0000003c3b0a723e */ /* 0x000fe400000000ff */
[----:B------:R-:W-:-:S05]  /*cac0*/  F2FP.F16.F32.PACK_AB R9, R54, R55 ;  /* 0x000000373609723e */ /* 0x000fca00000000ff */
[----:B------:R1:W-:Y:S02]  /*cad0*/  STS.128 [R69+0x5000], R8 ;  /* 0x0050000845007388 */ /* 0x0003e40000000c00 */
.L_x_1676:
[----:B------:R-:W-:Y:S05]  /*cae0*/  BSYNC B2 ;  /* 0x0000000000027941 */ /* 0x000fea0003800000 */
.L_x_1675:
[----:B------:R-:W-:Y:S04]  /*caf0*/  BSSY B2, `(.L_x_1677) ;  /* 0x000002c000027945 */ /* 0x000fe80003800000 */
[----:B------:R-:W-:Y:S05]  /*cb00*/  @P2 BRA `(.L_x_1678) ;  /* 0x0000000000a82947 */ /* 0x000fea0003800000 */
[----:B012345:R-:W0:Y:S01]  /*cb10*/  LDS.128 R8, [R69+0x9000] ;  /* 0x0090000045087984 */ /* 0x03fe220000000c00 */
[----:B------:R-:W-:Y:S01]  /*cb20*/  SHF.R.U32.HI R55, RZ, 0x10, R51 ;  /* 0x00000010ff377819 */ /* 0x000fe20000011633 */
[----:B------:R-:W-:Y:S01]  /*cb30*/  HADD2.F32 R54, -RZ, R96.H0_H0 ;  /* 0x20000060ff367230 */ /* 0x000fe20000004100 */
[--C-:B------:R-:W-:Y:S01]  /*cb40*/  SHF.R.U32.HI R57, RZ, 0x10, R53.reuse ;  /* 0x00000010ff397819 */ /* 0x100fe20000011635 */
[----:B------:R-:W-:Y:S01]  /*cb50*/  HADD2.F32 R56, -RZ, R97.H0_H0 ;  /* 0x20000061ff387230 */ /* 0x000fe20000004100 */
[----:B------:R-:W-:Y:S01]  /*cb60*/  SHF.R.U64 R61, R52, 0x10, R53 ;  /* 0x00000010343d7819 */ /* 0x000fe20000001235 */
[----:B------:R-:W-:Y:S01]  /*cb70*/  HADD2.F32 R55, -RZ, R55.H0_H0 ;  /* 0x20000037ff377230 */ /* 0x000fe20000004100 */
[----:B------:R-:W-:Y:S01]  /*cb80*/  SHF.R.U64 R3, R50, 0x10, R51 ;  /* 0x0000001032037819 */ /* 0x000fe20000001233 */
[----:B------:R-:W-:Y:S02]  /*cb90*/  HADD2.F32 R57, -RZ, R57.H0_H0 ;  /* 0x20000039ff397230 */ /* 0x000fe40000004100 */
[----:B------:R-:W-:-:S02]  /*cba0*/  HADD2.F32 R97, -RZ, R97.H1_H1 ;  /* 0x30000061ff617230 */ /* 0x000fc40000004100 */
[----:B------:R-:W-:Y:S02]  /*cbb0*/  HADD2.F32 R96, -RZ, R96.H1_H1 ;  /* 0x30000060ff607230 */ /* 0x000fe40000004100 */
[----:B------:R-:W-:Y:S02]  /*cbc0*/  HADD2.F32 R3, -RZ, R3.H0_H0 ;  /* 0x20000003ff037230 */ /* 0x000fe40000004100 */
[--C-:B0-----:R-:W-:Y:S02]  /*cbd0*/  HADD2.F32 R53, -RZ, R11.reuse.H1_H1 ;  /* 0x3000000bff357230 */ /* 0x101fe40000004100 */
[----:B------:R-:W-:Y:S02]  /*cbe0*/  HADD2.F32 R52, -RZ, R11.H0_H0 ;  /* 0x2000000bff347230 */ /* 0x000fe40000004100 */
[--C-:B------:R-:W-:Y:S02]  /*cbf0*/  HADD2.F32 R11, -RZ, R8.reuse.H0_H0 ;  /* 0x20000008ff0b7230 */ /* 0x100fe40000004100 */
[----:B------:R-:W-:Y:S01]  /*cc00*/  FMUL.FTZ R59, R53, R57 ;  /* 0x00000039353b7220 */ /* 0x000fe20000410000 */
[----:B------:R-:W-:-:S02]  /*cc10*/  HADD2.F32 R8, -RZ, R8.H1_H1 ;  /* 0x30000008ff087230 */ /* 0x000fc40000004100 */
[-C--:B------:R-:W-:Y:S01]  /*cc20*/  FMUL.FTZ R60, R53, R55.reuse ;  /* 0x00000037353c7220 */ /* 0x080fe20000410000 */
[--C-:B------:R-:W-:Y:S02]  /*cc30*/  HADD2.F32 R50, -RZ, R10.reuse.H0_H0 ;  /* 0x2000000aff327230 */ /* 0x100fe40000004100 */
[C---:B------:R-:W-:Y:S01]  /*cc40*/  FFMA.FTZ R59, R52.reuse, R55, -R59 ;  /* 0x00000037343b7223 */ /* 0x040fe2000001083b */
[----:B------:R-:W-:Y:S02]  /*cc50*/  HADD2.F32 R51, -RZ, R10.H1_H1 ;  /* 0x3000000aff337230 */ /* 0x000fe40000004100 */
[----:B------:R-:W-:Y:S01]  /*cc60*/  FFMA.FTZ R60, R52, R57, R60 ;  /* 0x00000039343c7223 */ /* 0x000fe2000001003c */
[--C-:B------:R-:W-:Y:S02]  /*cc70*/  HADD2.F32 R10, -RZ, R9.reuse.H0_H0 ;  /* 0x20000009ff0a7230 */ /* 0x100fe40000004100 */
[C---:B------:R-:W-:Y:S01]  /*cc80*/  FMUL.FTZ R58, R8.reuse, R56 ;  /* 0x00000038083a7220 */ /* 0x040fe20000410000 */
[----:B------:R-:W-:Y:S01]  /*cc90*/  FMUL.FTZ R52, R8, R54 ;  /* 0x0000003608347220 */ /* 0x000fe20000410000 */
[----:B------:R-:W-:-:S02]  /*cca0*/  HADD2.F32 R9, -RZ, R9.H1_H1 ;  /* 0x30000009ff097230 */ /* 0x000fc40000004100 */
[----:B------:R-:W-:Y:S01]  /*ccb0*/  FMUL.FTZ R55, R51, R97 ;  /* 0x0000006133377220 */ /* 0x000fe20000410000 */
[----:B------:R-:W-:Y:S02]  /*ccc0*/  HADD2.F32 R8, -RZ, R61.H0_H0 ;  /* 0x2000003dff087230 */ /* 0x000fe40000004100 */
[C---:B------:R-:W-:Y:S01]  /*ccd0*/  FFMA.FTZ R53, R11.reuse, R56, R52 ;  /* 0x000000380b357223 */ /* 0x040fe20000010034 */
[----:B------:R-:W-:Y:S01]  /*cce0*/  FFMA.FTZ R58, R11, R54, -R58 ;  /* 0x000000360b3a7223 */ /* 0x000fe2000001083a */
[----:B------:R-:W-:Y:S01]  /*ccf0*/  FMUL.FTZ R52, R51, R96 ;  /* 0x0000006033347220 */ /* 0x000fe20000410000 */
[C---:B------:R-:W-:Y:S01]  /*cd00*/  FMUL.FTZ R51, R9.reuse, R3 ;  /* 0x0000000309337220 */ /* 0x040fe20000410000 */
[----:B------:R-:W-:Y:S01]  /*cd10*/  FMUL.FTZ R11, R9, R8 ;  /* 0x00000008090b7220 */ /* 0x000fe20000410000 */
[C---:B------:R-:W-:Y:S01]  /*cd20*/  FFMA.FTZ R55, R50.reuse, R96, -R55 ;  /* 0x0000006032377223 */ /* 0x040fe20000010837 */
[----:B------:R-:W-:Y:S01]  /*cd30*/  FFMA.FTZ R52, R50, R97, R52 ;  /* 0x0000006132347223 */ /* 0x000fe20000010034 */
[C---:B------:R-:W-:Y:S01]  /*cd40*/  FFMA.FTZ R50, R10.reuse, R8, R51 ;  /* 0x000000080a327223 */ /* 0x040fe20000010033 */
[----:B------:R-:W-:Y:S01]  /*cd50*/  FFMA.FTZ R9, R10, R3, -R11 ;  /* 0x000000030a097223 */ /* 0x000fe2000001080b */
[----:B------:R-:W-:-:S02]  /*cd60*/  F2FP.F16.F32.PACK_AB R11, R60, R59 ;  /* 0x0000003b3c0b723e */ /* 0x000fc400000000ff */
[----:B------:R-:W-:Y:S02]  /*cd70*/  F2FP.F16.F32.PACK_AB R10, R52, R55 ;  /* 0x00000037340a723e */ /* 0x000fe400000000ff */
[----:B------:R-:W-:Y:S02]  /*cd80*/  F2FP.F16.F32.PACK_AB R8, R53, R58 ;  /* 0x0000003a3508723e */ /* 0x000fe400000000ff */
[----:B------:R-:W-:-:S05]  /*cd90*/  F2FP.F16.F32.PACK_AB R9, R50, R9 ;  /* 0x000000093209723e */ /* 0x000fca00000000ff */
[----:B------:R0:W-:Y:S02]  /*cda0*/  STS.128 [R69+0x9000], R8 ;  /* 0x0090000845007388 */ /* 0x0001e40000000c00 */
.L_x_1678:
[----:B------:R-:W-:Y:S05]  /*cdb0*/  BSYNC B2 ;  /* 0x0000000000027941 */ /* 0x000fea0003800000 */
.L_x_1677:
[----:B------:R-:W-:Y:S05]  /*cdc0*/  @P3 BRA `(.L_x_1672) ;  /* 0x0000000000a83947 */ /* 0x000fea0003800000 */
[----:B012345:R-:W0:Y:S01]  /*cdd0*/  LDS.128 R8, [R69+0xd000] ;  /* 0x00d0000045087984 */ /* 0x03fe220000000c00 */
[----:B------:R-:W-:Y:S01]  /*cde0*/  SHF.R.U32.HI R52, RZ, 0x10, R49 ;  /* 0x00000010ff347819 */ /* 0x000fe20000011631 */
[--C-:B------:R-:W-:Y:S01]  /*cdf0*/  HADD2.F32 R51, -RZ, R88.reuse.H0_H0 ;  /* 0x20000058ff337230 */ /* 0x100fe20000004100 */
[----:B------:R-:W-:Y:S01]  /*ce00*/  SHF.R.U32.HI R50, RZ, 0x10, R47 ;  /* 0x00000010ff327819 */ /* 0x000fe2000001162f */
[----:B------:R-:W-:Y:S01]  /*ce10*/  HADD2.F32 R88, -RZ, R88.H1_H1 ;  /* 0x30000058ff587230 */ /* 0x000fe20000004100 */
[----:B------:R-:W-:Y:S01]  /*ce20*/  SHF.R.U64 R55, R48, 0x10, R49 ;  /* 0x0000001030377819 */ /* 0x000fe20000001231 */
[----:B------:R-:W-:Y:S01]  /*ce30*/  HADD2.F32 R52, -RZ, R52.H0_H0 ;  /* 0x20000034ff347230 */ /* 0x000fe20000004100 */
[----:B------:R-:W-:Y:S01]  /*ce40*/  SHF.R.U64 R56, R46, 0x10, R47 ;  /* 0x000000102e387819 */ /* 0x000fe2000000122f */
[----:B------:R-:W-:Y:S02]  /*ce50*/  HADD2.F32 R50, -RZ, R50.H0_H0 ;  /* 0x20000032ff327230 */ /* 0x000fe40000004100 */
[----:B------:R-:W-:-:S02]  /*ce60*/  HADD2.F32 R49, -RZ, R87.H1_H1 ;  /* 0x30000057ff317230 */ /* 0x000fc40000004100 */
[----:B------:R-:W-:Y:S02]  /*ce70*/  HADD2.F32 R87, -RZ, R87.H0_H0 ;  /* 0x20000057ff577230 */ /* 0x000fe40000004100 */
[--C-:B0-----:R-:W-:Y:S02]  /*ce80*/  HADD2.F32 R48, -RZ, R11.reuse.H1_H1 ;  /* 0x3000000bff307230 */ /* 0x101fe40000004100 */
[--C-:B------:R-:W-:Y:S02]  /*ce90*/  HADD2.F32 R3, -RZ, R8.reuse.H0_H0 ;  /* 0x20000008ff037230 */ /* 0x100fe40000004100 */
[----:B------:R-:W-:Y:S02]  /*cea0*/  HADD2.F32 R47, -RZ, R11.H0_H0 ;  /* 0x2000000bff2f7230 */ /* 0x000fe40000004100 */
[C---:B------:R-:W-:Y:S01]  /*ceb0*/  FMUL.FTZ R54, R48.reuse, R52 ;  /* 0x0000003430367220 */ /* 0x040fe20000410000 */
[----:B------:R-:W-:Y:S02]  /*cec0*/  HADD2.F32 R8, -RZ, R8.H1_H1 ;  /* 0x30000008ff087230 */ /* 0x000fe40000004100 */
[----:B------:R-:W-:Y:S01]  /*ced0*/  FMUL.FTZ R53, R48, R50 ;  /* 0x0000003230357220 */ /* 0x000fe20000410000 */
[----:B------:R-:W-:-:S02]  /*cee0*/  HADD2.F32 R11, -RZ, R10.H0_H0 ;  /* 0x2000000aff0b7230 */ /* 0x000fc40000004100 */
[C---:B------:R-:W-:Y:S01]  /*cef0*/  FFMA.FTZ R54, R47.reuse, R50, -R54 ;  /* 0x000000322f367223 */ /* 0x040fe20000010836 */
[----:B------:R-:W-:Y:S02]  /*cf00*/  HADD2.F32 R46, -RZ, R10.H1_H1 ;  /* 0x3000000aff2e7230 */ /* 0x000fe40000004100 */
[C---:B------:R-:W-:Y:S01]  /*cf10*/  FMUL.FTZ R48, R8.reuse, R51 ;  /* 0x0000003308307220 */ /* 0x040fe20000410000 */
[--C-:B------:R-:W-:Y:S02]  /*cf20*/  HADD2.F32 R10, -RZ, R9.reuse.H0_H0 ;  /* 0x20000009ff0a7230 */ /* 0x100fe40000004100 */
[----:B------:R-:W-:Y:S01]  /*cf30*/  FFMA.FTZ R53, R47, R52, R53 ;  /* 0x000000342f357223 */ /* 0x000fe20000010035 */
[-C--:B------:R-:W-:Y:S01]  /*cf40*/  FMUL.FTZ R50, R8, R49.reuse ;  /* 0x0000003108327220 */ /* 0x080fe20000410000 */
[----:B------:R-:W-:Y:S02]  /*cf50*/  HADD2.F32 R9, -RZ, R9.H1_H1 ;  /* 0x30000009ff097230 */ /* 0x000fe40000004100 */
[----:B------:R-:W-:Y:S01]  /*cf60*/  FFMA.FTZ R48, R3, R49, -R48 ;  /* 0x0000003103307223 */ /* 0x000fe20000010830 */
[----:B------:R-:W-:-:S02]  /*cf70*/  HADD2.F32 R47, -RZ, R55.H0_H0 ;  /* 0x20000037ff2f7230 */ /* 0x000fc40000004100 */
[----:B------:R-:W-:Y:S01]  /*cf80*/  FFMA.FTZ R3, R3, R51, R50 ;  /* 0x0000003303037223 */ /* 0x000fe20000010032 */
[----:B------:R-:W-:Y:S02]  /*cf90*/  HADD2.F32 R8, -RZ, R56.H0_H0 ;  /* 0x20000038ff087230 */ /* 0x000fe40000004100 */
[C---:B------:R-:W-:Y:S01]  /*cfa0*/  FMUL.FTZ R50, R46.reuse, R88 ;  /* 0x000000582e327220 */ /* 0x040fe20000410000 */
        /* <DEDUP_REMOVED lines=9> */
[----:B------:R-:W-:Y:S02]  /*d040*/  F2FP.F16.F32.PACK_AB R8, R3, R48 ;  /* 0x000000300308723e */ /* 0x000fe400000000ff */
[----:B------:R-:W-:-:S05]  /*d050*/  F2FP.F16.F32.PACK_AB R9, R46, R9 ;  /* 0x000000092e09723e */ /* 0x000fca00000000ff */
[----:B------:R0:W-:Y:S02]  /*d060*/  STS.128 [R69+0xd000], R8 ;  /* 0x00d0000845007388 */ /* 0x0001e40000000c00 */
.L_x_1672:
[----:B------:R-:W-:Y:S05]  /*d070*/  BSYNC B1 ;  /* 0x0000000000017941 */ /* 0x000fea0003800000 */
.L_x_1671:
        /* <DEDUP_REMOVED lines=21> */
[----:B------:R-:W-:-:S02]  /*d1d0*/  HADD2.F32 R45, -RZ, R99.H0_H0 ;  /* 0x20000063ff2d7230 */ /* 0x000fc40000004100 */
[----:B------:R-:W-:Y:S02]  /*d1e0*/  HADD2.F32 R99, -RZ, R99.H1_H1 ;  /* 0x30000063ff637230 */ /* 0x000fe40000004100 */
        /* <DEDUP_REMOVED lines=31> */
.L_x_1682:
[----:B------:R-:W-:Y:S05]  /*d3e0*/  BSYNC B2 ;  /* 0x0000000000027941 */ /* 0x000fea0003800000 */
.L_x_1681:
[----:B------:R-:W-:Y:S04]  /*d3f0*/  BSSY B2, `(.L_x_1683) ;  /* 0x000002c000027945 */ /* 0x000fe80003800000 */
[----:B------:R-:W-:Y:S05]  /*d400*/  @P1 BRA `(.L_x_1684) ;  /* 0x0000000000a81947 */ /* 0x000fea0003800000 */
[----:B0-2345:R-:W0:Y:S01]  /*d410*/  LDS.128 R8, [R53+0x6000] ;  /* 0x0060000035087984 */ /* 0x03de220000000c00 */
        /* <DEDUP_REMOVED lines=41> */
.L_x_1684:
[----:B------:R-:W-:Y:S05]  /*d6b0*/  BSYNC B2 ;  /* 0x0000000000027941 */ /* 0x000fea0003800000 */
.L_x_1683:
[----:B------:R-:W-:Y:S04]  /*d6c0*/  BSSY B2, `(.L_x_1685) ;  /* 0x000002c000027945 */ /* 0x000fe80003800000 */
        /* <DEDUP_REMOVED lines=43> */
.L_x_1686:
[----:B------:R-:W-:Y:S05]  /*d980*/  BSYNC B2 ;  /* 0x0000000000027941 */ /* 0x000fea0003800000 */
.L_x_1685:
[----:B------:R-:W-:Y:S05]  /*d990*/  @P3 BRA `(.L_x_1680) ;  /* 0x0000000000a83947 */ /* 0x000fea0003800000 */
[----:B012345:R-:W0:Y:S01]  /*d9a0*/  LDS.128 R8, [R53+0xe000] ;  /* 0x00e0000035087984 */ /* 0x03fe220000000c00 */
        /* <DEDUP_REMOVED lines=41> */
.L_x_1680:
[----:B------:R-:W-:Y:S05]  /*dc40*/  BSYNC B1 ;  /* 0x0000000000017941 */ /* 0x000fea0003800000 */
.L_x_1679:
[----:B------:R-:W-:-:S05]  /*dc50*/  VIADD R3, R23, 0x60 ;  /* 0x0000006017037836 */ /* 0x000fca0000000000 */
        /* <DEDUP_REMOVED lines=11> */
[----:B------:R-:W-:Y:S01]  /*dd10*/  SHF.R.U64 R36, R30, 0x10, R31 ;  /* 0x000000101e247819 */ /* 0x000fe2000000121f */
[--C-:B------:R-:W-:Y:S01]  /*dd20*/  HADD2.F32 R29, -RZ, R103.reuse.H0_H0 ;  /* 0x20000067ff1d7230 */ /* 0x100fe20000004100 */
[----:B------:R-:W-:Y:S01]  /*dd30*/  SHF.R.U32.HI R30, RZ, 0x10, R33 ;  /* 0x00000010ff1e7819 */ /* 0x000fe20000011621 */
[----:B------:R-:W-:Y:S01]  /*dd40*/  HADD2.F32 R103, -RZ, R103.H1_H1 ;  /* 0x30000067ff677230 */ /* 0x000fe20000004100 */
[----:B------:R-:W-:Y:S01]  /*dd50*/  SHF.R.U32.HI R28, RZ, 0x10, R31 ;  /* 0x00000010ff1c7819 */ /* 0x000fe2000001161f */
        /* <DEDUP_REMOVED lines=12> */
[----:B------:R-:W-:Y:S01]  /*de20*/  FFMA.FTZ R32, R26, R28, -R33 ;  /* 0x0000001c1a207223 */ /* 0x000fe20000010821 */
[----:B------:R-:W-:Y:S02]  /*de30*/  HADD2.F32 R10, -RZ, R10.H1_H1 ;  /* 0x3000000aff0a7230 */ /* 0x000fe40000004100 */
[----:B------:R-:W-:Y:S01]  /*de40*/  FMUL.FTZ R27, R8, R31 ;  /* 0x0000001f081b7220 */ /* 0x000fe20000410000 */
        /* <DEDUP_REMOVED lines=9> */
[-C--:B------:R-:W-:Y:S01]  /*dee0*/  FMUL.FTZ R31, R10, R103.reuse ;  /* 0x000000670a1f7220 */ /* 0x080fe20000410000 */
        /* <DEDUP_REMOVED lines=11> */
.L_x_1689:
[----:B------:R-:W-:Y:S05]  /*dfa0*/  BSYNC B1 ;  /* 0x0000000000017941 */ /* 0x000fea0003800000 */
.L_x_1688:
        /* <DEDUP_REMOVED lines=44> */
.L_x_1691:
[----:B------:R-:W-:Y:S05]  /*e270*/  BSYNC B1 ;  /* 0x0000000000017941 */ /* 0x000fea0003800000 */
.L_x_1690:
[----:B------:R-:W-:Y:S04]  /*e280*/  BSSY B1, `(.L_x_1692) ;  /* 0x000002c000017945 */ /* 0x000fe80003800000 */
        /* <DEDUP_REMOVED lines=43> */
.L_x_1693:
[----:B------:R-:W-:Y:S05]  /*e540*/  BSYNC B1 ;  /* 0x0000000000017941 */ /* 0x000fea0003800000 */
.L_x_1692:
[----:B------:R-:W-:Y:S05]  /*e550*/  @P3 BRA `(.L_x_1687) ;  /* 0x0000004c00483947 */ /* 0x000fea0003800000 */
[----:B012345:R-:W0:Y:S01]  /*e560*/  LDS.128 R8, [R37+0xf000] ;  /* 0x00f0000025087984 */ /* 0x03fe220000000c00 */
[--C-:B------:R-:W-:Y:S01]  /*e570*/  SHF.R.U64 R25, R4, 0x10, R5.reuse ;  /* 0x0000001004197819 */ /* 0x100fe20000001205 */
[--C-:B------:R-:W-:Y:S01]  /*e580*/  HADD2.F32 R13, -RZ, R79.reuse.H0_H0 ;  /* 0x2000004fff0d7230 */ /* 0x100fe20000004100 */
[----:B------:R-:W-:Y:S01]  /*e590*/  SHF.R.U32.HI R4, RZ, 0x10, R5 ;  /* 0x00000010ff047819 */ /* 0x000fe20000011605 */
[----:B------:R-:W-:Y:S01]  /*e5a0*/  HADD2.F32 R79, -RZ, R79.H1_H1 ;  /* 0x3000004fff4f7230 */ /* 0x000fe20000004100 */
[--C-:B------:R-:W-:Y:S02]  /*e5b0*/  SHF.R.U32.HI R12, RZ, 0x10, R7.reuse ;  /* 0x00000010ff0c7819 */ /* 0x100fe40000011607 */
[----:B------:R-:W-:Y:S01]  /*e5c0*/  SHF.R.U64 R24, R6, 0x10, R7 ;  /* 0x0000001006187819 */ /* 0x000fe20000001207 */
[----:B------:R-:W-:Y:S02]  /*e5d0*/  HADD2.F32 R6, -RZ, R4.H0_H0 ;  /* 0x20000004ff067230 */ /* 0x000fe40000004100 */
[----:B------:R-:W-:-:S02]  /*e5e0*/  HADD2.F32 R12, -RZ, R12.H0_H0 ;  /* 0x2000000cff0c7230 */ /* 0x000fc40000004100 */
[----:B------:R-:W-:Y:S02]  /*e5f0*/  HADD2.F32 R7, -RZ, R78.H1_H1 ;  /* 0x3000004eff077230 */ /* 0x000fe40000004100 */
[--C-:B0-----:R-:W-:Y:S02]  /*e600*/  HADD2.F32 R5, -RZ, R11.reuse.H0_H0 ;  /* 0x2000000bff057230 */ /* 0x101fe40000004100 */
[----:B------:R-:W-:Y:S02]  /*e610*/  HADD2.F32 R11, -RZ, R11.H1_H1 ;  /* 0x3000000bff0b7230 */ /* 0x000fe40000004100 */
[--C-:B------:R-:W-:Y:S02]  /*e620*/  HADD2.F32 R0, -RZ, R8.reuse.H0_H0 ;  /* 0x20000008ff007230 */ /* 0x100fe40000004100 */
[----:B------:R-:W-:Y:S02]  /*e630*/  HADD2.F32 R8, -RZ, R8.H1_H1 ;  /* 0x30000008ff087230 */ /* 0x000fe40000004100 */
[C---:B------:R-:W-:Y:S01]  /*e640*/  FMUL.FTZ R14, R11.reuse, R12 ;  /* 0x0000000c0b0e7220 */ /* 0x040fe20000410000 */
[----:B------:R-:W-:Y:S01]  /*e650*/  FMUL.FTZ R15, R11, R6 ;  /* 0x000000060b0f7220 */ /* 0x000fe20000410000 */
[----:B------:R-:W-:-:S02]  /*e660*/  HADD2.F32 R4, -RZ, R10.H0_H0 ;  /* 0x2000000aff047230 */ /* 0x000fc40000004100 */
[C---:B------:R-:W-:Y:S01]  /*e670*/  FFMA.FTZ R20, R5.reuse, R6, -R14 ;  /* 0x0000000605147223 */ /* 0x040fe2000001080e */
[----:B------:R-:W-:Y:S01]  /*e680*/  FFMA.FTZ R21, R5, R12, R15 ;  /* 0x0000000c05157223 */ /* 0x000fe2000001000f */
[----:B------:R-:W-:Y:S02]  /*e690*/  HADD2.F32 R10, -RZ, R10.H1_H1 ;  /* 0x3000000aff0a7230 */ /* 0x000fe40000004100 */
[C---:B------:R-:W-:Y:S01]  /*e6a0*/  FMUL.FTZ R11, R8.reuse, R13 ;  /* 0x0000000d080b7220 */ /* 0x040fe20000410000 */
[--C-:B------:R-:W-:Y:S02]  /*e6b0*/  HADD2.F32 R3, -RZ, R9.reuse.H0_H0 ;  /* 0x20000009ff037230 */ /* 0x100fe40000004100 */
[-C--:B------:R-:W-:Y:S01]  /*e6c0*/  FMUL.FTZ R15, R8, R7.reuse ;  /* 0x00000007080f7220 */ /* 0x080fe20000410000 */
[----:B------:R-:W-:Y:S02]  /*e6d0*/  HADD2.F32 R5, -RZ, R78.H0_H0 ;  /* 0x2000004eff057230 */ /* 0x000fe40000004100 */
[----:B------:R-:W-:Y:S01]  /*e6e0*/  FFMA.FTZ R11, R0, R7, -R11 ;  /* 0x00000007000b7223 */ /* 0x000fe2000001080b */
[----:B------:R-:W-:-:S02]  /*e6f0*/  HADD2.F32 R9, -RZ, R9.H1_H1 ;  /* 0x30000009ff097230 */ /* 0x000fc40000004100 */
[C---:B------:R-:W-:Y:S01]  /*e700*/  FMUL.FTZ R7, R10.reuse, R79 ;  /* 0x0000004f0a077220 */ /* 0x040fe20000410000 */
[----:B------:R-:W-:Y:S02]  /*e710*/  HADD2.F32 R8, -RZ, R24.H0_H0 ;  /* 0x20000018ff087230 */ /* 0x000fe40000004100 */
[-C--:B------:R-:W-:Y:S01]  /*e720*/  FMUL.FTZ R14, R10, R5.reuse ;  /* 0x000000050a0e7220 */ /* 0x080fe20000410000 */
[----:B------:R-:W-:Y:S02]  /*e730*/  HADD2.F32 R6, -RZ, R25.H0_H0 ;  /* 0x20000019ff067230 */ /* 0x000fe40000004100 */
[----:B------:R-:W-:Y:S01]  /*e740*/  FFMA.FTZ R12, R4, R5, -R7 ;  /* 0x00000005040c7223 */ /* 0x000fe20000010807 */
[----:B------:R-:W-:Y:S01]  /*e750*/  FFMA.FTZ R0, R0, R13, R15 ;  /* 0x0000000d00007223 */ /* 0x000fe2000001000f */
[C---:B------:R-:W-:Y:S01]  /*e760*/  FMUL.FTZ R10, R9.reuse, R8 ;  /* 0x00000008090a7220 */ /* 0x040fe20000410000 */
[----:B------:R-:W-:Y:S01]  /*e770*/  FFMA.FTZ R79, R4, R79, R14 ;  /* 0x0000004f044f7223 */ /* 0x000fe2000001000e */
[----:B------:R-:W-:Y:S01]  /*e780*/  FMUL.FTZ R9, R9, R6 ;  /* 0x0000000609097220 */ /* 0x000fe20000410000 */
[----:B------:R-:W-:Y:S01]  /*e790*/  F2FP.F16.F32.PACK_AB R7, R21, R20 ;  /* 0x000000141507723e */ /* 0x000fe200000000ff */
[C---:B------:R-:W-:Y:S01]  /*e7a0*/  FFMA.FTZ R5, R3.reuse, R6, -R10 ;  /* 0x0000000603057223 */ /* 0x040fe2000001080a */
[----:B------:R-:W-:Y:S01]  /*e7b0*/  F2FP.F16.F32.PACK_AB R4, R0, R11 ;  /* 0x0000000b0004723e */ /* 0x000fe200000000ff */
[----:B------:R-:W-:Y:S01]  /*e7c0*/  FFMA.FTZ R8, R3, R8, R9 ;  /* 0x0000000803087223 */ /* 0x000fe20000010009 */
[----:B------:R-:W-:-:S04]  /*e7d0*/  F2FP.F16.F32.PACK_AB R6, R79, R12 ;  /* 0x0000000c4f06723e */ /* 0x000fc800000000ff */
[----:B------:R-:W-:-:S05]  /*e7e0*/  F2FP.F16.F32.PACK_AB R5, R8, R5 ;  /* 0x000000050805723e */ /* 0x000fca00000000ff */
[----:B------:R0:W-:Y:S01]  /*e7f0*/  STS.128 [R37+0xf000], R4 ;  /* 0x00f0000425007388 */ /* 0x0001e20000000c00 */
[----:B------:R-:W-:Y:S05]  /*e800*/  BRA `(.L_x_1687) ;  /* 0x00000048009c7947 */ /* 0x000fea0003800000 */
.L_x_1648:
[----:B------:R-:W0:Y:S01]  /*e810*/  LDC R9, c[0x0][0x448] ;  /* 0x00011200ff097b82 */ /* 0x000e220000000800 */
[----:B------:R-:W-:Y:S01]  /*e820*/  ULDC.64 UR4, c[0x0][0x3f8] ;  /* 0x0000fe0000047ab9 */ /* 0x000fe20000000a00 */
[----:B------:R-:W-:Y:S01]  /*e830*/  ULDC.64 UR6, c[0x0][0x408] ;  /* 0x0001020000067ab9 */ /* 0x000fe20000000a00 */
[----:B------:R-:W-:Y:S02]  /*e840*/  IMAD.MOV.U32 R25, RZ, RZ, R33 ;  /* 0x000000ffff197224 */ /* 0x000fe400078e0021 */
[----:B------:R-:W-:Y:S01]  /*e850*/  IMAD.MOV.U32 R27, RZ, RZ, R29 ;  /* 0x000000ffff1b7224 */ /* 0x000fe200078e001d */
[----:B0-----:R-:W-:-:S13]  /*e860*/  ISETP.NE.AND P0, PT, R9, 0x1, PT ;  /* 0x000000010900780c */ /* 0x001fda0003f05270 */
[----:B------:R-:W0:Y:S08]  /*e870*/  @P0 LDC R4, c[0x0][0x44c] ;  /* 0x00011300ff040b82 */ /* 0x000e300000000800 */
[----:B------:R-:W1:Y:S01]  /*e880*/  @P0 LDC R5, c[0x0][0x450] ;  /* 0x00011400ff050b82 */ /* 0x000e620000000800 */
[----:B0-----:R-:W-:-:S05]  /*e890*/  @P0 IMAD.HI.U32 R4, R3, R4, RZ ;  /* 0x0000000403040227 */ /* 0x001fca00078e00ff */
[----:B-1----:R-:W-:-:S04]  /*e8a0*/  @P0 SHF.R.U32.HI R3, RZ, R5, R4 ;  /* 0x00000005ff030219 */ /* 0x002fc80000011604 */
        /* <DEDUP_REMOVED lines=12> */
[----:B------:R-:W-:-:S02]  /*e970*/  LEA R20, P1, R26, UR6, 0x1 ;  /* 0x000000061a147c11 */ /* 0x000fc4000f8208ff */
[----:B------:R-:W-:Y:S02]  /*e980*/  IADD3 R3, R27, R3, RZ ;  /* 0x000000031b037210 */ /* 0x000fe40007ffe0ff */
[----:B------:R-:W-:Y:S02]  /*e990*/  LEA.HI.X R72, R24, UR5, R5, 0x1, P0 ;  /* 0x0000000518487c11 */ /* 0x000fe400080f0c05 */
[----:B------:R-:W-:Y:S01]  /*e9a0*/  LEA.HI.X R73, R26, UR7, R3, 0x1, P1 ;  /* 0x000000071a497c11 */ /* 0x000fe200088f0c03 */
[----:B------:R-:W-:Y:S06]  /*e9b0*/  BRA.DIV UR4, `(.L_x_1694) ;  /* 0x000001fa04307947 */ /* 0x000fec000b800000 */
[----:B------:R0:W1:Y:S04]  /*e9c0*/  SHFL.IDX PT, R5, R72, RZ, 0x181f ;  /* 0x00181fff48057589 */ /* 0x00006800000e0000 */
[----:B------:R0:W2:Y:S04]  /*e9d0*/  SHFL.IDX PT, R8, R21, RZ, 0x181f ;  /* 0x00181fff15087589 */ /* 0x0000a800000e0000 */
[----:B------:R0:W3:Y:S04]  /*e9e0*/  SHFL.IDX PT, R7, R73, RZ, 0x181f ;  /* 0x00181fff49077589 */ /* 0x0000e800000e0000 */
[----:B------:R0:W4:Y:S02]  /*e9f0*/  SHFL.IDX PT, R14, R20, RZ, 0x181f ;  /* 0x00181fff140e7589 */ /* 0x00012400000e0000 */
.L_x_2062:
        /* <DEDUP_REMOVED lines=12> */
[----:B------:R-:W2:Y:S01]  /*eac0*/  LDL R4, [R1+0x48] ;  /* 0x0000480001047983 */ /* 0x000ea20000100800 */
[----:B------:R-:W-:Y:S01]  /*ead0*/  ULDC UR4, c[0x0][0x3f4] ;  /* 0x0000fd0000047ab9 */ /* 0x000fe20000000800 */
[----:B-1----:R-:W-:Y:S01]  /*eae0*/  IMAD.MOV.U32 R9, RZ, RZ, R5 ;  /* 0x000000ffff097224 */ /* 0x002fe200078e0005 */
[----:B------:R-:W-:Y:S02]  /*eaf0*/  ISETP.GE.AND P2, PT, R18, UR4, PT ;  /* 0x0000000412007c0c */ /* 0x000fe4000bf46270 */
[----:B------:R-:W-:Y:S02]  /*eb00*/  CS2R R56, SRZ ;  /* 0x0000000000387805 */ /* 0x000fe4000001ff00 */
[----:B------:R-:W-:Y:S02]  /*eb10*/  ISETP.GE.AND P3, PT, R226, UR4, PT ;  /* 0x00000004e2007c0c */ /* 0x000fe4000bf66270 */
[----:B------:R-:W-:Y:S01]  /*eb20*/  CS2R R58, SRZ ;  /* 0x00000000003a7805 */ /* 0x000fe2000001ff00 */
[----:B------:R-:W-:-:S06]  /*eb30*/  ULDC.64 UR6, c[0x0][0x208] ;  /* 0x0000820000067ab9 */ /* 0x000fcc0000000a00 */
[C---:B------:R-:W-:Y:S01]  /*eb40*/  @!P2 IMAD.SHL.U32 R11, R18.reuse, 0x2, RZ ;  /* 0x00000002120ba824 */ /* 0x040fe200078e00ff */
[----:B------:R-:W-:-:S04]  /*eb50*/  @!P2 SHF.L.U64.HI R12, R18, 0x1, R19 ;  /* 0x00000001120ca819 */ /* 0x000fc80000010213 */
[----:B----4-:R-:W-:Y:S02]  /*eb60*/  @!P2 IADD3 R6, P1, R14, R11, RZ ;  /* 0x0000000b0e06a210 */ /* 0x010fe40007f3e0ff */
[----:B------:R-:W-:Y:S02]  /*eb70*/  CS2R R68, SRZ ;  /* 0x0000000000447805 */ /* 0x000fe4000001ff00 */
[----:B------:R-:W-:Y:S02]  /*eb80*/  CS2R R70, SRZ ;  /* 0x0000000000467805 */ /* 0x000fe4000001ff00 */
[----:B------:R-:W-:Y:S02]  /*eb90*/  CS2R R60, SRZ ;  /* 0x00000000003c7805 */ /* 0x000fe4000001ff00 */
[----:B------:R-:W-:Y:S02]  /*eba0*/  CS2R R62, SRZ ;  /* 0x00000000003e7805 */ /* 0x000fe4000001ff00 */
[----:B------:R-:W-:-:S02]  /*ebb0*/  CS2R R66, SRZ ;  /* 0x0000000000427805 */ /* 0x000fc4000001ff00 */
[----:B------:R-:W-:Y:S01]  /*ebc0*/  CS2R R64, SRZ ;  /* 0x0000000000407805 */ /* 0x000fe2000001ff00 */
[----:B--2---:R-:W-:Y:S01]  /*ebd0*/  @!P3 IMAD.SHL.U32 R13, R4, 0x8, RZ ;  /* 0x00000008040db824 */ /* 0x004fe200078e00ff */
[----:B------:R-:W-:-:S03]  /*ebe0*/  @!P2 IADD3 R4, P0, R8, R11, RZ ;  /* 0x0000000b0804a210 */ /* 0x000fc60007f1e0ff */
[----:B------:R-:W-:-:S04]  /*ebf0*/  @!P3 IMAD.WIDE R10, R13, 0x2, R8 ;  /* 0x000000020d0ab825 */ /* 0x000fc800078e0208 */
[----:B------:R-:W-:Y:S01]  /*ec00*/  IMAD.MOV.U32 R8, RZ, RZ, R14 ;  /* 0x000000ffff087224 */ /* 0x000fe200078e000e */
[----:B------:R1:W5:Y:S01]  /*ec10*/  @!P3 LD.E.128 R56, desc[UR6][R10.64] ;  /* 0x000000060a38b980 */ /* 0x000362000c101d00 */
[----:B---3--:R-:W-:Y:S02]  /*ec20*/  IMAD.MOV.U32 R9, RZ, RZ, R7 ;  /* 0x000000ffff097224 */ /* 0x008fe400078e0007 */
[----:B------:R-:W-:Y:S02]  /*ec30*/  @!P2 IMAD.X R5, R5, 0x1, R12, P0 ;  /* 0x000000010505a824 */ /* 0x000fe400000e060c */
[----:B------:R-:W-:-:S03]  /*ec40*/  @!P3 IMAD.WIDE R8, R13, 0x2, R8 ;  /* 0x000000020d08b825 */ /* 0x000fc600078e0208 */
[----:B------:R1:W5:Y:S01]  /*ec50*/  @!P2 LD.E.128 R60, desc[UR6][R4.64] ;  /* 0x00000006043ca980 */ /* 0x000362000c101d00 */
[----:B------:R-:W-:-:S03]  /*ec60*/  @!P2 IMAD.X R7, R7, 0x1, R12, P1 ;  /* 0x000000010707a824 */ /* 0x000fc600008e060c */
[----:B------:R1:W5:Y:S04]  /*ec70*/  @!P3 LD.E.128 R68, desc[UR6][R8.64] ;  /* 0x000000060844b980 */ /* 0x000368000c101d00 */
[----:B------:R1:W5:Y:S02]  /*ec80*/  @!P2 LD.E.128 R64, desc[UR6][R6.64] ;  /* 0x000000060640a980 */ /* 0x000364000c101d00 */
.L_x_1696:
[----:B------:R-:W-:Y:S05]  /*ec90*/  BSYNC B1 ;  /* 0x0000000000017941 */ /* 0x000fea0003800000 */
.L_x_1695:
[----:B-1---5:R-:W-:Y:S01]  /*eca0*/  IMAD.MOV.U32 R4, RZ, RZ, R68 ;  /* 0x000000ffff047224 */ /* 0x022fe200078e0044 */
[----:B------:R-:W-:Y:S01]  /*ecb0*/  MOV R5, R69 ;  /* 0x0000004500057202 */ /* 0x000fe20000000f00 */
[----:B---3--:R-:W-:Y:S01]  /*ecc0*/  IMAD.MOV.U32 R7, RZ, RZ, R67 ;  /* 0x000000ffff077224 */ /* 0x008fe200078e0043 */
        /* <DEDUP_REMOVED lines=17> */
[----:B------:R-:W-:Y:S02]  /*ede0*/  CS2R R52, SRZ ;  /* 0x0000000000347805 */ /* 0x000fe4000001ff00 */
[----:B------:R-:W-:Y:S02]  /*edf0*/  MOV R6, R62 ;  /* 0x0000003e00067202 */ /* 0x000fe40000000f00 */
        /* <DEDUP_REMOVED lines=10> */
[----:B------:R-:W-:Y:S02]  /*eea0*/  PRMT R117, R6, 0x7610, R117 ;  /* 0x0000761006757816 */ /* 0x000fe40000000075 */
[----:B------:R-:W-:Y:S01]  /*eeb0*/  PRMT R116, R116, 0x5410, R7 ;  /* 0x0000541074747816 */ /* 0x000fe20000000007 */
[----:B------:R-:W-:Y:S06]  /*eec0*/  BRA.DIV UR4, `(.L_x_1697) ;  /* 0x000001f6045c7947 */ /* 0x000fec000b800000 */
[----:B------:R1:W3:Y:S04]  /*eed0*/  SHFL.IDX PT, R5, R72, 0x1, 0x181f ;  /* 0x00381f0048057f89 */ /* 0x0002e800000e0000 */
[----:B--2---:R1:W2:Y:S04]  /*eee0*/  SHFL.IDX PT, R8, R21, 0x1, 0x181f ;  /* 0x00381f0015087f89 */ /* 0x0042a800000e0000 */
[----:B------:R1:W0:Y:S04]  /*eef0*/  SHFL.IDX PT, R7, R73, 0x1, 0x181f ;  /* 0x00381f0049077f89 */ /* 0x00022800000e0000 */
[----:B----4-:R1:W4:Y:S02]  /*ef00*/  SHFL.IDX PT, R14, R20, 0x1, 0x181f ;  /* 0x00381f00140e7f89 */ /* 0x01032400000e0000 */
.L_x_2068:
        /* <DEDUP_REMOVED lines=11> */
[----:B------:R-:W4:Y:S01]  /*efc0*/  LDL R6, [R1+0x48] ;  /* 0x0000480001067983 */ /* 0x000f220000100800 */
[----:B------:R-:W-:Y:S01]  /*efd0*/  ULDC UR4, c[0x0][0x3f4] ;  /* 0x0000fd0000047ab9 */ /* 0x000fe20000000800 */
[----:B---3--:R-:W-:Y:S01]  /*efe0*/  IMAD.MOV.U32 R9, RZ, RZ, R5 ;  /* 0x000000ffff097224 */ /* 0x008fe200078e0005 */
[----:B------:R-:W-:Y:S02]  /*eff0*/  ISETP.GE.AND P2, PT, R18, UR4, PT ;  /* 0x0000000412007c0c */ /* 0x000fe4000bf46270 */
[----:B------:R-:W-:Y:S02]  /*f000*/  CS2R R40, SRZ ;  /* 0x0000000000287805 */ /* 0x000fe4000001ff00 */
[----:B------:R-:W-:Y:S02]  /*f010*/  ISETP.GE.AND P3, PT, R226, UR4, PT ;  /* 0x00000004e2007c0c */ /* 0x000fe4000bf66270 */
[----:B------:R-:W-:Y:S01]  /*f020*/  CS2R R42, SRZ ;  /* 0x00000000002a7805 */ /* 0x000fe2000001ff00 */
[----:B------:R-:W-:-:S06]  /*f030*/  ULDC.64 UR6, c[0x0][0x208] ;  /* 0x0000820000067ab9 */ /* 0x000fcc0000000a00 */
[C---:B------:R-:W-:Y:S01]  /*f040*/  @!P2 IMAD.SHL.U32 R11, R18.reuse, 0x2, RZ ;  /* 0x00000002120ba824 */ /* 0x040fe200078e00ff */
[----:B------:R-:W-:-:S04]  /*f050*/  @!P2 SHF.L.U64.HI R12, R18, 0x1, R19 ;  /* 0x00000001120ca819 */ /* 0x000fc80000010213 */
[----:B--2---:R-:W-:Y:S02]  /*f060*/  @!P2 IADD3 R4, P0, R8, R11, RZ ;  /* 0x0000000b0804a210 */ /* 0x004fe40007f1e0ff */
[----:B------:R-:W-:Y:S02]  /*f070*/  CS2R R48, SRZ ;  /* 0x0000000000307805 */ /* 0x000fe4000001ff00 */
[----:B------:R-:W-:Y:S02]  /*f080*/  CS2R R50, SRZ ;  /* 0x0000000000327805 */ /* 0x000fe4000001ff00 */
[----:B------:R-:W-:Y:S02]  /*f090*/  CS2R R44, SRZ ;  /* 0x00000000002c7805 */ /* 0x000fe4000001ff00 */
[----:B------:R-:W-:Y:S02]  /*f0a0*/  CS2R R46, SRZ ;  /* 0x00000000002e7805 */ /* 0x000fe4000001ff00 */
[----:B------:R-:W-:-:S02]  /*f0b0*/  CS2R R52, SRZ ;  /* 0x0000000000347805 */ /* 0x000fc4000001ff00 */
[----:B------:R-:W-:Y:S01]  /*f0c0*/  CS2R R54, SRZ ;  /* 0x0000000000367805 */ /* 0x000fe2000001ff00 */
[----:B------:R-:W-:-:S05]  /*f0d0*/  @!P2 IMAD.X R5, R5, 0x1, R12, P0 ;  /* 0x000000010505a824 */ /* 0x000fca00000e060c */
[----:B------:R2:W5:Y:S01]  /*f0e0*/  @!P2 LD.E.128 R44, desc[UR6][R4.64] ;  /* 0x00000006042ca980 */ /* 0x000562000c101d00 */
[----:B----4-:R-:W-:Y:S02]  /*f0f0*/  @!P3 SHF.L.U32 R13, R6, 0x3, RZ ;  /* 0x00000003060db819 */ /* 0x010fe400000006ff */
[----:B------:R-:W-:-:S03]  /*f100*/  @!P2 IADD3 R6, P1, R14, R11, RZ ;  /* 0x0000000b0e06a210 */ /* 0x000fc60007f3e0ff */
[----:B------:R-:W-:-:S04]  /*f110*/  @!P3 IMAD.WIDE R10, R13, 0x2, R8 ;  /* 0x000000020d0ab825 */ /* 0x000fc800078e0208 */
[----:B------:R-:W-:Y:S01]  /*f120*/  IMAD.MOV.U32 R8, RZ, RZ, R14 ;  /* 0x000000ffff087224 */ /* 0x000fe200078e000e */
[----:B------:R2:W5:Y:S01]  /*f130*/  @!P3 LD.E.128 R40, desc[UR6][R10.64] ;  /* 0x000000060a28b980 */ /* 0x000562000c101d00 */
[----:B0-----:R-:W-:Y:S02]  /*f140*/  IMAD.MOV.U32 R9, RZ, RZ, R7 ;  /* 0x000000ffff097224 */ /* 0x001fe400078e0007 */
[----:B------:R-:W-:Y:S02]  /*f150*/  @!P2 IMAD.X R7, R7, 0x1, R12, P1 ;  /* 0x000000010707a824 */ /* 0x000fe400008e060c */
[----:B------:R-:W-:-:S03]  /*f160*/  @!P3 IMAD.WIDE R8, R13, 0x2, R8 ;  /* 0x000000020d08b825 */ /* 0x000fc600078e0208 */
[----:B------:R2:W5:Y:S04]  /*f170*/  @!P2 LD.E.128 R52, desc[UR6][R6.64] ;  /* 0x000000060634a980 */ /* 0x000568000c101d00 */
[----:B------:R2:W5:Y:S02]  /*f180*/  @!P3 LD.E.128 R48, desc[UR6][R8.64] ;  /* 0x000000060830b980 */ /* 0x000564000c101d00 */
.L_x_1699:
[----:B------:R-:W-:Y:S05]  /*f190*/  BSYNC B1 ;  /* 0x0000000000017941 */ /* 0x000fea0003800000 */
.L_x_1698:
[----:B--2--5:R-:W-:Y:S01]  /*f1a0*/  IMAD.MOV.U32 R4, RZ, RZ, R52 ;  /* 0x000000ffff047224 */ /* 0x024fe200078e0034 */
[----:B------:R-:W-:Y:S01]  /*f1b0*/  UMOV UR4, 0xffffffff ;  /* 0xffffffff00047882 */ /* 0x000fe20000000000 */
[----:B---3--:R-:W-:Y:S02]  /*f1c0*/  IMAD.MOV.U32 R5, RZ, RZ, R53 ;  /* 0x000000ffff057224 */ /* 0x008fe400078e0035 */
[----:B------:R-:W-:Y:S02]  /*f1d0*/  IMAD.MOV.U32 R6, RZ, RZ, R54 ;  /* 0x000000ffff067224 */ /* 0x000fe400078e0036 */
[----:B0-----:R-:W-:Y:S01]  /*f1e0*/  IMAD.MOV.U32 R7, RZ, RZ, R55 ;  /* 0x000000ffff077224 */ /* 0x001fe200078e0037 */
[----:B------:R-:W-:Y:S01]  /*f1f0*/  PRMT R115, R5, 0x7610, R115 ;  /* 0x0000761005737816 */ /* 0x000fe20000000073 */
[----:B------:R-:W-:Y:S01]  /*f200*/  IMAD.MOV.U32 R5, RZ, RZ, R49 ;  /* 0x000000ffff057224 */ /* 0x000fe200078e0031 */
[----:B------:R-:W-:Y:S01]  /*f210*/  PRMT R112, R4, 0x5410, R6 ;  /* 0x0000541004707816 */ /* 0x000fe20000000006 */
[----:B------:R-:W-:Y:S01]  /*f220*/  IMAD.MOV.U32 R6, RZ, RZ, R50 ;  /* 0x000000ffff067224 */ /* 0x000fe200078e0032 */
[----:B------:R-:W-:Y:S01]  /*f230*/  PRMT R113, R7, 0x7610, R113 ;  /* 0x0000761007717816 */ /* 0x000fe20000000071 */
[----:B------:R-:W-:Y:S01]  /*f240*/  IMAD.MOV.U32 R7, RZ, RZ, R51 ;  /* 0x000000ffff077224 */ /* 0x000fe200078e0033 */
[----:B------:R-:W-:-:S04]  /*f250*/  MOV R4, R48 ;  /* 0x0000003000047202 */ /* 0x000fc80000000f00 */
        /* <DEDUP_REMOVED lines=8> */
[----:B------:R-:W-:Y:S01]  /*f2e0*/  PRMT R114, R4, 0x5410, R7 ;  /* 0x0000541004727816 */ /* 0x000fe20000000007 */
[----:B------:R-:W-:Y:S01]  /*f2f0*/  IMAD.MOV.U32 R4, RZ, RZ, R40 ;  /* 0x000000ffff047224 */ /* 0x000fe200078e0028 */
[----:B------:R-:W-:Y:S01]  /*f300*/  PRMT R115, R115, 0x5410, R5 ;  /* 0x0000541073737816 */ /* 0x000fe20000000005 */
[----:B------:R-:W-:Y:S01]  /*f310*/  IMAD.MOV.U32 R7, RZ, RZ, R43 ;  /* 0x000000ffff077224 */ /* 0x000fe200078e002b */
[----:B------:R-:W-:-:S04]  /*f320*/  MOV R5, R41 ;  /* 0x0000002900057202 */ /* 0x000fc80000000f00 */
[----:B------:R-:W-:Y:S02]  /*f330*/  PRMT R110, R4, 0x5410, R5 ;  /* 0x00005410046e7816 */ /* 0x000fe40000000005 */
[----:B------:R-:W-:Y:S01]  /*f340*/  PRMT R111, R6, 0x5410, R7 ;  /* 0x00005410066f7816 */ /* 0x000fe20000000007 */
[----:B------:R-:W-:Y:S06]  /*f350*/  BRA.DIV UR4, `(.L_x_1700) ;  /* 0x000001f204a87947 */ /* 0x000fec000b800000 */
[----:B------:R0:W2:Y:S04]  /*f360*/  SHFL.IDX PT, R5, R72, 0x2, 0x181f ;  /* 0x00581f0048057f89 */ /* 0x0000a800000e0000 */
[----:B------:R0:W3:Y:S04]  /*f370*/  SHFL.IDX PT, R8, R21, 0x2, 0x181f ;  /* 0x00581f0015087f89 */ /* 0x0000e800000e0000 */
[----:B------:R0:W0:Y:S04]  /*f380*/  SHFL.IDX PT, R7, R73, 0x2, 0x181f ;  /* 0x00581f0049077f89 */ /* 0x00002800000e0000 */
[----:B----4-:R4:W0:Y:S02]  /*f390*/  SHFL.IDX PT, R14, R20, 0x2, 0x181f ;  /* 0x00581f00140e7f89 */ /* 0x01082400000e0000 */
.L_x_2074:
        /* <DEDUP_REMOVED lines=12> */
[----:B------:R-:W4:Y:S01]  /*f460*/  LDL R6, [R1+0x48] ;  /* 0x0000480001067983 */ /* 0x000f220000100800 */
[----:B------:R-:W-:Y:S01]  /*f470*/  ULDC UR4, c[0x0][0x3f4] ;  /* 0x0000fd0000047ab9 */ /* 0x000fe20000000800 */
[----:B--2---:R-:W-:Y:S01]  /*f480*/  IMAD.MOV.U32 R9, RZ, RZ, R5 ;  /* 0x000000ffff097224 */ /* 0x004fe200078e0005 */
[----:B------:R-:W-:Y:S02]  /*f490*/  ISETP.GE.AND P2, PT, R18, UR4, PT ;  /* 0x0000000412007c0c */ /* 0x000fe4000bf46270 */
[----:B------:R-:W-:Y:S02]  /*f4a0*/  CS2R R24, SRZ ;  /* 0x0000000000187805 */ /* 0x000fe4000001ff00 */
[----:B------:R-:W-:Y:S02]  /*f4b0*/  ISETP.GE.AND P3, PT, R226, UR4, PT ;  /* 0x00000004e2007c0c */ /* 0x000fe4000bf66270 */
[----:B------:R-:W-:Y:S01]  /*f4c0*/  CS2R R26, SRZ ;  /* 0x00000000001a7805 */ /* 0x000fe2000001ff00 */
[----:B------:R-:W-:-:S06]  /*f4d0*/  ULDC.64 UR6, c[0x0][0x208] ;  /* 0x0000820000067ab9 */ /* 0x000fcc0000000a00 */
[C---:B------:R-:W-:Y:S01]  /*f4e0*/  @!P2 IMAD.SHL.U32 R11, R18.reuse, 0x2, RZ ;  /* 0x00000002120ba824 */ /* 0x040fe200078e00ff */
[----:B------:R-:W-:-:S04]  /*f4f0*/  @!P2 SHF.L.U64.HI R12, R18, 0x1, R19 ;  /* 0x00000001120ca819 */ /* 0x000fc80000010213 */
[----:B---3--:R-:W-:Y:S02]  /*f500*/  @!P2 IADD3 R4, P0, R8, R11, RZ ;  /* 0x0000000b0804a210 */ /* 0x008fe40007f1e0ff */
[----:B------:R-:W-:Y:S02]  /*f510*/  CS2R R32, SRZ ;  /* 0x0000000000207805 */ /* 0x000fe4000001ff00 */
[----:B------:R-:W-:Y:S02]  /*f520*/  CS2R R34, SRZ ;  /* 0x0000000000227805 */ /* 0x000fe4000001ff00 */
[----:B------:R-:W-:Y:S02]  /*f530*/  CS2R R28, SRZ ;  /* 0x00000000001c7805 */ /* 0x000fe4000001ff00 */
[----:B------:R-:W-:Y:S02]  /*f540*/  CS2R R30, SRZ ;  /* 0x00000000001e7805 */ /* 0x000fe4000001ff00 */
[----:B------:R-:W-:-:S02]  /*f550*/  CS2R R36, SRZ ;  /* 0x0000000000247805 */ /* 0x000fc4000001ff00 */
[----:B------:R-:W-:Y:S02]  /*f560*/  CS2R R38, SRZ ;  /* 0x0000000000267805 */ /* 0x000fe4000001ff00 */
[----:B------:R-:W-:-:S05]  /*f570*/  @!P2 IADD3.X R5, R5, R12, RZ, P0, !PT ;  /* 0x0000000c0505a210 */ /* 0x000fca00007fe4ff */
[----:B------:R2:W5:Y:S01]  /*f580*/  @!P2 LD.E.128 R28, desc[UR6][R4.64] ;  /* 0x00000006041ca980 */ /* 0x000562000c101d00 */
[----:B----4-:R-:W-:Y:S01]  /*f590*/  @!P3 IMAD.SHL.U32 R13, R6, 0x8, RZ ;  /* 0x00000008060db824 */ /* 0x010fe200078e00ff */
[----:B0-----:R-:W-:-:S03]  /*f5a0*/  @!P2 IADD3 R6, P1, R14, R11, RZ ;  /* 0x0000000b0e06a210 */ /* 0x001fc60007f3e0ff */
[----:B------:R-:W-:-:S04]  /*f5b0*/  @!P3 IMAD.WIDE R10, R13, 0x2, R8 ;  /* 0x000000020d0ab825 */ /* 0x000fc800078e0208 */
[----:B------:R-:W-:Y:S01]  /*f5c0*/  IMAD.MOV.U32 R8, RZ, RZ, R14 ;  /* 0x000000ffff087224 */ /* 0x000fe200078e000e */
[----:B------:R2:W5:Y:S01]  /*f5d0*/  @!P3 LD.E.128 R24, desc[UR6][R10.64] ;  /* 0x000000060a18b980 */ /* 0x000562000c101d00 */
[----:B------:R-:W-:Y:S02]  /*f5e0*/  IMAD.MOV.U32 R9, RZ, RZ, R7 ;  /* 0x000000ffff097224 */ /* 0x000fe400078e0007 */
[----:B------:R-:W-:Y:S02]  /*f5f0*/  @!P2 IMAD.X R7, R7, 0x1, R12, P1 ;  /* 0x000000010707a824 */ /* 0x000fe400008e060c */
[----:B------:R-:W-:-:S03]  /*f600*/  @!P3 IMAD.WIDE R8, R13, 0x2, R8 ;  /* 0x000000020d08b825 */ /* 0x000fc600078e0208 */
[----:B------:R2:W5:Y:S04]  /*f610*/  @!P2 LD.E.128 R36, desc[UR6][R6.64] ;  /* 0x000000060624a980 */ /* 0x000568000c101d00 */
[----:B------:R2:W5:Y:S02]  /*f620*/  @!P3 LD.E.128 R32, desc[UR6][R8.64] ;  /* 0x000000060820b980 */ /* 0x000564000c101d00 */
.L_x_1702:
[----:B------:R-:W-:Y:S05]  /*f630*/  BSYNC B1 ;  /* 0x0000000000017941 */ /* 0x000fea0003800000 */
.L_x_1701:
[----:B--2--5:R-:W-:Y:S01]  /*f640*/  IMAD.MOV.U32 R4, RZ, RZ, R36 ;  /* 0x000000ffff047224 */ /* 0x024fe200078e0024 */
[----:B------:R-:W-:Y:S01]  /*f650*/  UMOV UR4, 0xffffffff ;  /* 0xffffffff00047882 */ /* 0x000fe20000000000 */
[----:B------:R-:W-:Y:S02]  /*f660*/  IMAD.MOV.U32 R5, RZ, RZ, R37 ;  /* 0x000000ffff057224 */ /* 0x000fe400078e0025 */
[----:B------:R-:W-:Y:S02]  /*f670*/  IMAD.MOV.U32 R6, RZ, RZ, R38 ;  /* 0x000000ffff067224 */ /* 0x000fe400078e0026 */
[----:B0-----:R-:W-:Y:S01]  /*f680*/  IMAD.MOV.U32 R7, RZ, RZ, R39 ;  /* 0x000000ffff077224 */ /* 0x001fe200078e0027 */
        /* <DEDUP_REMOVED lines=17> */
[----:B------:R-:W-:-:S03]  /*f7a0*/  IMAD.MOV.U32 R7, RZ, RZ, R24 ;  /* 0x000000ffff077224 */ /* 0x000fc600078e0018 */
[----:B------:R-:W-:Y:S02]  /*f7b0*/  PRMT R96, R5, 0x5410, R4 ;  /* 0x0000541005607816 */ /* 0x000fe40000000004 */
[----:B------:R-:W-:Y:S02]  /*f7c0*/  CS2R R4, SRZ ;  /* 0x0000000000047805 */ /* 0x000fe4000001ff00 */
[----:B------:R-:W-:Y:S01]  /*f7d0*/  PRMT R95, R7, 0x5410, R6 ;  /* 0x00005410075f7816 */ /* 0x000fe20000000006 */
[----:B------:R-:W-:Y:S06]  /*f7e0*/  BRA.DIV UR4, `(.L_x_1703) ;  /* 0x000001ee04f47947 */ /* 0x000fec000b800000 */
[----:B------:R0:W2:Y:S04]  /*f7f0*/  SHFL.IDX PT, R77, R72, 0x3, 0x181f ;  /* 0x00781f00484d7f89 */ /* 0x0000a800000e0000 */
[----:B-1----:R-:W1:Y:S04]  /*f800*/  SHFL.IDX PT, R21, R21, 0x3, 0x181f ;  /* 0x00781f0015157f89 */ /* 0x002e6800000e0000 */
[----:B------:R0:W0:Y:S04]  /*f810*/  SHFL.IDX PT, R80, R73, 0x3, 0x181f ;  /* 0x00781f0049507f89 */ /* 0x00002800000e0000 */
[----:B------:R0:W0:Y:S02]  /*f820*/  SHFL.IDX PT, R78, R20, 0x3, 0x181f ;  /* 0x00781f00144e7f89 */ /* 0x00002400000e0000 */
.L_x_2080:
[----:B------:R-:W5:Y:S01]  /*f830*/  LDL R12, [R1+0x54] ;  /* 0x00005400010c7983 */ /* 0x000f620000100800 */
[----:B------:R-:W-:Y:S01]  /*f840*/  IADD3 R0, R0, 0x60, RZ ;  /* 0x0000006000007810 */ /* 0x000fe20007ffe0ff */
[----:B------:R-:W-:Y:S01]  /*f850*/  BSSY B1, `(.L_x_1704) ;  /* 0x000002c000017945 */ /* 0x000fe20003800000 */
[----:B------:R-:W-:Y:S02]  /*f860*/  CS2R R6, SRZ ;  /* 0x0000000000067805 */ /* 0x000fe4000001ff00 */
[----:B---3--:R-:W-:Y:S02]  /*f870*/  CS2R R8, SRZ ;  /* 0x0000000000087805 */ /* 0x008fe4000001ff00 */
[----:B------:R-:W-:Y:S02]  /*f880*/  ISETP.GE.AND P0, PT, R0, R3, PT ;  /* 0x000000030000720c */ /* 0x000fe40003f06270 */
[----:B------:R-:W-:Y:S02]  /*f890*/  CS2R R10, SRZ ;  /* 0x00000000000a7805 */ /* 0x000fe4000001ff00 */
[----:B------:R-:W-:-:S02]  /*f8a0*/  CS2R R14, SRZ ;  /* 0x00000000000e7805 */ /* 0x000fc4000001ff00 */
[----:B0-----:R-:W-:Y:S02]  /*f8b0*/  CS2R R72, SRZ ;  /* 0x0000000000487805 */ /* 0x001fe4000001ff00 */
[----:B------:R-:W-:Y:S02]  /*f8c0*/  CS2R R74, SRZ ;  /* 0x00000000004a7805 */ /* 0x000fe4000001ff00 */
[----:B-----5:R-:W-:-:S04]  /*f8d0*/  LEA.HI R81, R12, R12, RZ, 0x1 ;  /* 0x0000000c0c517211 */ /* 0x020fc800078f08ff */
[----:B------:R-:W-:-:S05]  /*f8e0*/  LOP3.LUT R81, R81, 0xfffffffe, RZ, 0xc0, !PT ;  /* 0xfffffffe51517812 */ /* 0x000fca00078ec0ff */
[----:B------:R-:W-:Y:S01]  /*f8f0*/  IMAD.IADD R81, R12, 0x1, -R81 ;  /* 0x000000010c517824 */ /* 0x000fe200078e0a51 */
[----:B------:R-:W-:-:S04]  /*f900*/  CS2R R12, SRZ ;  /* 0x00000000000c7805 */ /* 0x000fc8000001ff00 */
[----:B------:R-:W-:Y:S01]  /*f910*/  SHF.L.U32 R81, R81, 0x1f, RZ ;  /* 0x0000001f51517819 */ /* 0x000fe200000006ff */
[----:B------:R-:W-:Y:S06]  /*f920*/  @P0 BRA `(.L_x_1705) ;  /* 0x0000000000780947 */ /* 0x000fec0003800000 */
[----:B----4-:R-:W3:Y:S01]  /*f930*/  LDL R20, [R1+0x48] ;  /* 0x0000480001147983 */ /* 0x010ee20000100800 */
[----:B------:R-:W-:Y:S01]  /*f940*/  ULDC UR4, c[0x0][0x3f4] ;  /* 0x0000fd0000047ab9 */ /* 0x000fe20000000800 */
[----:B-1----:R-:W-:Y:S01]  /*f950*/  IMAD.MOV.U32 R4, RZ, RZ, R21 ;  /* 0x000000ffff047224 */ /* 0x002fe200078e0015 */
[----:B------:R-:W-:Y:S01]  /*f960*/  ISETP.GE.AND P2, PT, R18, UR4, PT ;  /* 0x0000000412007c0c */ /* 0x000fe2000bf46270 */
[----:B--2---:R-:W-:Y:S01]  /*f970*/  IMAD.MOV.U32 R5, RZ, RZ, R77 ;  /* 0x000000ffff057224 */ /* 0x004fe200078e004d */
[----:B------:R-:W-:Y:S02]  /*f980*/  ISETP.GE.AND P3, PT, R226, UR4, PT ;  /* 0x00000004e2007c0c */ /* 0x000fe4000bf66270 */
[----:B------:R-:W-:Y:S02]  /*f990*/  CS2R R72, SRZ ;  /* 0x0000000000487805 */ /* 0x000fe4000001ff00 */
[----:B------:R-:W-:Y:S01]  /*f9a0*/  CS2R R74, SRZ ;  /* 0x00000000004a7805 */ /* 0x000fe2000001ff00 */
[----:B------:R-:W-:Y:S01]  /*f9b0*/  IMAD.MOV.U32 R6, RZ, RZ, R78 ;  /* 0x000000ffff067224 */ /* 0x000fe200078e004e */
[----:B------:R-:W-:Y:S01]  /*f9c0*/  ULDC.64 UR6, c[0x0][0x208] ;  /* 0x0000820000067ab9 */ /* 0x000fe20000000a00 */
[----:B------:R-:W-:-:S04]  /*f9d0*/  IMAD.MOV.U32 R7, RZ, RZ, R80 ;  /* 0x000000ffff077224 */ /* 0x000fc800078e0050 */
[C---:B------:R-:W-:Y:S01]  /*f9e0*/  @!P2 IMAD.SHL.U32 R76, R18.reuse, 0x2, RZ ;  /* 0x00000002124ca824 */ /* 0x040fe200078e00ff */
[----:B------:R-:W-:Y:S02]  /*f9f0*/  @!P2 SHF.L.U64.HI R0, R18, 0x1, R19 ;  /* 0x000000011200a819 */ /* 0x000fe40000010213 */
[----:B------:R-:W-:Y:S02]  /*fa00*/  CS2R R8, SRZ ;  /* 0x0000000000087805 */ /* 0x000fe4000001ff00 */
[----:B------:R-:W-:Y:S02]  /*fa10*/  CS2R R10, SRZ ;  /* 0x00000000000a7805 */ /* 0x000fe4000001ff00 */
[----:B------:R-:W-:Y:S02]  /*fa20*/  CS2R R12, SRZ ;  /* 0x00000000000c7805 */ /* 0x000fe4000001ff00 */
[----:B------:R-:W-:Y:S01]  /*fa30*/  CS2R R14, SRZ ;  /* 0x00000000000e7805 */ /* 0x000fe2000001ff00 */
[----:B---3--:R-:W-:Y:S01]  /*fa40*/  @!P3 IMAD.SHL.U32 R79, R20, 0x8, RZ ;  /* 0x00000008144fb824 */ /* 0x008fe200078e00ff */
[----:B------:R-:W-:-:S02]  /*fa50*/  @!P2 IADD3 R20, P0, R21, R76, RZ ;  /* 0x0000004c1514a210 */ /* 0x000fc40007f1e0ff */
[----:B------:R-:W-:Y:S01]  /*fa60*/  @!P2 IADD3 R76, P1, R78, R76, RZ ;  /* 0x0000004c4e4ca210 */ /* 0x000fe20007f3e0ff */
[----:B------:R-:W-:-:S04]  /*fa70*/  @!P3 IMAD.WIDE R4, R79, 0x2, R4 ;  /* 0x000000024f04b825 */ /* 0x000fc800078e0204 */
[----:B------:R-:W-:Y:S01]  /*fa80*/  @!P3 IMAD.WIDE R78, R79, 0x2, R6 ;  /* 0x000000024f4eb825 */ /* 0x000fe200078e0206 */
[----:B------:R0:W5:Y:S01]  /*fa90*/  @!P3 LD.E.128 R72, desc[UR6][R4.64] ;  /* 0x000000060448b980 */ /* 0x000162000c101d00 */
[----:B------:R-:W-:Y:S02]  /*faa0*/  CS2R R6, SRZ ;  /* 0x0000000000067805 */ /* 0x000fe4000001ff00 */
[----:B------:R-:W-:Y:S01]  /*fab0*/  @!P2 IMAD.X R21, R77, 0x1, R0, P0 ;  /* 0x000000014d15a824 */ /* 0x000fe200000e0600 */
[----:B------:R-:W-:Y:S01]  /*fac0*/  @!P2 IADD3.X R77, R80, R0, RZ, P1, !PT ;  /* 0x00000000504da210 */ /* 0x000fe20000ffe4ff */
[----:B------:R3:W5:Y:S04]  /*fad0*/  @!P3 LD.E.128 R8, desc[UR6][R78.64] ;  /* 0x000000064e08b980 */ /* 0x000768000c101d00 */
[----:B------:R3:W5:Y:S01]  /*fae0*/  @!P2 LD.E.128 R12, desc[UR6][R20.64] ;  /* 0x00000006140ca980 */ /* 0x000762000c101d00 */
[----:B0-----:R-:W-:-:S06]  /*faf0*/  CS2R R4, SRZ ;  /* 0x0000000000047805 */ /* 0x001fcc000001ff00 */
[----:B------:R3:W5:Y:S02]  /*fb00*/  @!P2 LD.E.128 R4, desc[UR6][R76.64] ;  /* 0x000000064c04a980 */ /* 0x000764000c101d00 */
.L_x_1705:
[----:B------:R-:W-:Y:S05]  /*fb10*/  BSYNC B1 ;  /* 0x0000000000017941 */ /* 0x000fea0003800000 */
.L_x_1704:
[----:B---3--:R-:W3:Y:S01]  /*fb20*/  LDL R78, [R1+0x14] ;  /* 0x00001400014e7983 */ /* 0x008ee20000100800 */
[----:B------:R-:W0:Y:S01]  /*fb30*/  SYNCS.PHASECHK.TRANS64.TRYWAIT P0, [R16+URZ+0x30800], R81 ;  /* 0x03080051100075a7 */ /* 0x000e22000800017f */
[----:B----45:R-:W-:Y:S01]  /*fb40*/  IMAD.MOV.U32 R20, RZ, RZ, R6 ;  /* 0x000000ffff147224 */ /* 0x030fe200078e0006 */
[----:B--2---:R-:W-:Y:S01]  /*fb50*/  MOV R77, R12 ;  /* 0x0000000c004d7202 */ /* 0x004fe20000000f00 */
[----:B------:R-:W-:Y:S01]  /*fb60*/  IMAD.MOV.U32 R0, RZ, RZ, R7 ;  /* 0x000000ffff007224 */ /* 0x000fe200078e0007 */
[----:B------:R-:W-:Y:S01]  /*fb70*/  BSSY B1, `(.L_x_1706) ;  /* 0x0000015000017945 */ /* 0x000fe20003800000 */
[----:B------:R-:W-:Y:S02]  /*fb80*/  IMAD.MOV.U32 R76, RZ, RZ, R4 ;  /* 0x000000ffff4c7224 */ /* 0x000fe400078e0004 */
[----:B-1----:R-:W-:Y:S01]  /*fb90*/  IMAD.MOV.U32 R21, RZ, RZ, R5 ;  /* 0x000000ffff157224 */ /* 0x002fe200078e0005 */
[----:B------:R-:W-:Y:S01]  /*fba0*/  PRMT R98, R20, 0x5410, R0 ;  /* 0x0000541014627816 */ /* 0x000fe20000000000 */
[----:B------:R-:W-:-:S02]  /*fbb0*/  IMAD.MOV.U32 R20, RZ, RZ, R10 ;  /* 0x000000ffff147224 */ /* 0x000fc400078e000a */
[----:B------:R-:W-:Y:S01]  /*fbc0*/  IMAD.MOV.U32 R0, RZ, RZ, R11 ;  /* 0x000000ffff007224 */ /* 0x000fe200078e000b */
[----:B------:R-:W-:Y:S01]  /*fbd0*/  PRMT R97, R76, 0x5410, R21 ;  /* 0x000054104c617816 */ /* 0x000fe20000000015 */
[----:B------:R-:W-:Y:S02]  /*fbe0*/  IMAD.MOV.U32 R21, RZ, RZ, R8 ;  /* 0x000000ffff157224 */ /* 0x000fe400078e0008 */
[----:B------:R-:W-:Y:S01]  /*fbf0*/  IMAD.MOV.U32 R76, RZ, RZ, R9 ;  /* 0x000000ffff4c7224 */ /* 0x000fe200078e0009 */
[----:B------:R-:W-:Y:S01]  /*fc00*/  PRMT R84, R20, 0x5410, R0 ;  /* 0x0000541014547816 */ /* 0x000fe20000000000 */
[----:B------:R-:W-:Y:S02]  /*fc10*/  IMAD.MOV.U32 R20, RZ, RZ, R14 ;  /* 0x000000ffff147224 */ /* 0x000fe400078e000e */
[----:B------:R-:W-:Y:S01]  /*fc20*/  IMAD.MOV.U32 R0, RZ, RZ, R15 ;  /* 0x000000ffff007224 */ /* 0x000fe200078e000f */
[----:B------:R-:W-:Y:S01]  /*fc30*/  PRMT R21, R21, 0x5410, R76 ;  /* 0x0000541015157816 */ /* 0x000fe2000000004c */
[----:B------:R-:W-:-:S03]  /*fc40*/  IMAD.MOV.U32 R76, RZ, RZ, R13 ;  /* 0x000000ffff4c7224 */ /* 0x000fc600078e000d */
[----:B------:R-:W-:Y:S01]  /*fc50*/  PRMT R100, R20, 0x5410, R0 ;  /* 0x0000541014647816 */ /* 0x000fe20000000000 */
[----:B------:R-:W-:Y:S01]  /*fc60*/  IMAD.MOV.U32 R20, RZ, RZ, R72 ;  /* 0x000000ffff147224 */ /* 0x000fe200078e0048 */
[----:B------:R-:W-:Y:S01]  /*fc70*/  PRMT R99, R77, 0x5410, R76 ;  /* 0x000054104d637816 */ /* 0x000fe2000000004c */
[----:B------:R-:W-:-:S05]  /*fc80*/  IMAD.MOV.U32 R0, RZ, RZ, R73 ;  /* 0x000000ffff007224 */ /* 0x000fca00078e0049 */
[----:B------:R-:W-:Y:S02]  /*fc90*/  PRMT R85, R20, 0x5410, R0 ;  /* 0x0000541014557816 */ /* 0x000fe40000000000 */
[----:B---3--:R-:W-:Y:S01]  /*fca0*/  VIADDMNMX R0, R3, -R78, 0x80, PT ;  /* 0x0000008003007446 */ /* 0x008fe2000380094e */
[----:B0-----:R-:W-:Y:S06]  /*fcb0*/  @!P0 BRA `(.L_x_1707) ;  /* 0x000001ec00348947 */ /* 0x001fec0003800000 */
.L_x_2081:
[----:B------:R-:W-:Y:S05]  /*fcc0*/  BSYNC B1 ;  /* 0x0000000000017941 */ /* 0x000fea0003800000 */
.L_x_1706:
        /* <DEDUP_REMOVED lines=8> */
[C---:B------:R-:W-:Y:S01]  /*fd50*/  IMAD.SHL.U32 R121, R23.reuse, 0x40, RZ ;  /* 0x0000004017797824 */ /* 0x040fe200078e00ff */
[----:B------:R-:W-:Y:S01]  /*fd60*/  BSSY B2, `(.L_x_1710) ;  /* 0x0000068000027945 */ /* 0x000fe20003800000 */
[----:B------:R-:W-:-:S03]  /*fd70*/  SHF.L.U32 R122, R23, 0x6, RZ ;  /* 0x00000006177a7819 */ /* 0x000fc600000006ff */
[----:B------:R-:W-:-:S04]  /*fd80*/  LOP3.LUT R121, R121, 0x1c0, RZ, 0xc0, !PT ;  /* 0x000001c079797812 */ /* 0x000fc800078ec0ff */
[----:B------:R-:W-:Y:S02]  /*fd90*/  SHF.R.U32.HI R121, RZ, 0x3, R121 ;  /* 0x00000003ff797819 */ /* 0x000fe40000011679 */
[-C--:B--2---:R-:W-:Y:S02]  /*fda0*/  ISETP.GE.AND P0, PT, R18, R3.reuse, PT ;  /* 0x000000031200720c */ /* 0x084fe40003f06270 */
[----:B------:R-:W-:-:S11]  /*fdb0*/  ISETP.GE.AND P1, PT, R226, R3, PT ;  /* 0x00000003e200720c */ /* 0x000fd60003f26270 */
[----:B-1----:R-:W-:Y:S05]  /*fdc0*/  @P0 BRA `(.L_x_1711) ;  /* 0x0000000400840947 */ /* 0x002fea0003800000 */
[----:B------:R-:W2:Y:S04]  /*fdd0*/  LDL R76, [R1+0x44] ;  /* 0x00004400014c7983 */ /* 0x000ea80000100800 */
[----:B------:R-:W0:Y:S01]  /*fde0*/  LDL R123, [R1+0x30] ;  /* 0x00003000017b7983 */ /* 0x000e220000100800 */
[----:B------:R-:W-:Y:S01]  /*fdf0*/  HADD2.F32 R88, -RZ, R88.H0_H0 ;  /* 0x20000058ff587230 */ /* 0x000fe20000004100 */
[--C-:B------:R-:W-:Y:S01]  /*fe00*/  SHF.R.U32.HI R92, RZ, 0x10, R61.reuse ;  /* 0x00000010ff5c7819 */ /* 0x100fe2000001163d */
[----:B------:R-:W-:Y:S01]  /*fe10*/  HADD2.F32 R91, -RZ, R91.H0_H0 ;  /* 0x2000005bff5b7230 */ /* 0x000fe20000004100 */
[----:B------:R-:W-:Y:S01]  /*fe20*/  SHF.R.U64 R60, R60, 0x10, R61 ;  /* 0x000000103c3c7819 */ /* 0x000fe2000000123d */
[----:B------:R-:W-:Y:S01]  /*fe30*/  HADD2.F32 R61, -RZ, R102.H0_H0 ;  /* 0x20000066ff3d7230 */ /* 0x000fe20000004100 */
[----:B------:R-:W-:Y:S01]  /*fe40*/  SHF.R.U64 R64, R64, 0x10, R65 ;  /* 0x0000001040407819 */ /* 0x000fe20000001241 */
[----:B------:R-:W-:Y:S01]  /*fe50*/  HADD2.F32 R92, -RZ, R92.H0_H0 ;  /* 0x2000005cff5c7230 */ /* 0x000fe20000004100 */
[----:B------:R-:W-:Y:S01]  /*fe60*/  SHF.R.U64 R66, R66, 0x10, R67 ;  /* 0x0000001042427819 */ /* 0x000fe20000001243 */
[----:B------:R-:W-:Y:S01]  /*fe70*/  HADD2.F32 R60, -RZ, R60.H0_H0 ;  /* 0x2000003cff3c7230 */ /* 0x000fe20000004100 */
[----:B------:R-:W-:Y:S01]  /*fe80*/  SHF.R.U64 R62, R62, 0x10, R63 ;  /* 0x000000103e3e7819 */ /* 0x000fe2000000123f */
[----:B------:R-:W-:-:S02]  /*fe90*/  HADD2.F32 R64, -RZ, R64.H0_H0 ;  /* 0x20000040ff407230 */ /* 0x000fc40000004100 */
[----:B------:R-:W-:Y:S02]  /*fea0*/  HADD2.F32 R66, -RZ, R66.H0_H0 ;  /* 0x20000042ff427230 */ /* 0x000fe40000004100 */
[----:B------:R-:W-:Y:S01]  /*feb0*/  HADD2.F32 R62, -RZ, R62.H0_H0 ;  /* 0x2000003eff3e7230 */ /* 0x000fe20000004100 */
[----:B--2---:R-:W-:-:S04]  /*fec0*/  LEA.HI R20, R3, R76, RZ, 0x1d ;  /* 0x0000004c03147211 */ /* 0x004fc800078fe8ff */
[----:B------:R-:W-:Y:S01]  /*fed0*/  SHF.R.S32.HI R76, RZ, 0x1f, R20 ;  /* 0x0000001fff4c7819 */ /* 0x000fe20000011414 */
[----:B------:R-:W-:Y:S01]  /*fee0*/  IMAD.SHL.U32 R77, R20, 0x8, RZ ;  /* 0x00000008144d7824 */ /* 0x000fe200078e00ff */
[----:B0-----:R-:W0:Y:S02]  /*fef0*/  LDS.128 R80, [R123] ;  /* 0x000000007b507984 */ /* 0x001e240000000c00 */
[----:B------:R-:W-:Y:S02]  /*ff00*/  LEA.HI R76, R76, R20, RZ, 0x3 ;  /* 0x000000144c4c7211 */ /* 0x000fe400078f18ff */
[----:B------:R-:W-:-:S03]  /*ff10*/  LOP3.LUT R20, R77, 0x38, RZ, 0xc0, !PT ;  /* 0x000000384d147812 */ /* 0x000fc600078ec0ff */
[----:B------:R-:W-:Y:S01]  /*ff20*/  IMAD.SHL.U32 R76, R76, 0x400, RZ ;  /* 0x000004004c4c7824 */ /* 0x000fe200078e00ff */
[----:B------:R-:W-:-:S04]  /*ff30*/  LOP3.LUT R20, R20, 0x1c0, R122, 0xf8, !PT ;  /* 0x000001c014147812 */ /* 0x000fc800078ef87a */
[----:B------:R-:W-:Y:S02]  /*ff40*/  LOP3.LUT R20, R20, R121, RZ, 0x3c, !PT ;  /* 0x0000007914147212 */ /* 0x000fe400078e3cff */
[----:B------:R-:W-:-:S04]  /*ff50*/  LOP3.LUT R76, R76, 0x7fffe000, RZ, 0xc0, !PT ;  /* 0x7fffe0004c4c7812 */ /* 0x000fc800078ec0ff */
[----:B-----5:R-:W-:-:S05]  /*ff60*/  IADD3 R20, R20, R76, R120 ;  /* 0x0000004c14147210 */ /* 0x020fca0007ffe078 */
[----:B------:R-:W-:-:S05]  /*ff70*/  IMAD R20, R20, 0x2, R16 ;  /* 0x0000000214147824 */ /* 0x000fca00078e0210 */
[----:B------:R-:W1:Y:S01]  /*ff80*/  LDS.128 R76, [R20+0x10400] ;  /* 0x01040000144c7984 */ /* 0x000e620000000c00 */
[--C-:B0-----:R-:W-:Y:S02]  /*ff90*/  HADD2.F32 R87, -RZ, R81.reuse.H0_H0 ;  /* 0x20000051ff577230 */ /* 0x101fe40000004100 */
[----:B------:R-:W-:Y:S02]  /*ffa0*/  HADD2.F32 R81, -RZ, R81.H1_H1 ;  /* 0x30000051ff517230 */ /* 0x000fe40000004100 */
[--C-:B-1----:R-:W-:Y:S02]  /*ffb0*/  HADD2.F32 R89, -RZ, R77.reuse.H0_H0 ;  /* 0x2000004dff597230 */ /* 0x102fe40000004100 */
[----:B------:R-:W-:-:S03]  /*ffc0*/  HADD2.F32 R77, -RZ, R77.H1_H1 ;  /* 0x3000004dff4d7230 */ /* 0x000fc60000004100 */
[C---:B------:R-:W-:Y:S01]  /*ffd0*/  FMUL.FTZ R90, R89.reuse, R88 ;  /* 0x00000058595a7220 */ /* 0x040fe20000410000 */
[----:B------:R-:W-:-:S03]  /*ffe0*/  FMUL.FTZ R89, R89, R91 ;  /* 0x0000005b59597220 */ /* 0x000fc60000410000 */
[C---:B------:R-:W-:Y:S01]  /*fff0*/  FFMA.FTZ R91, R87.reuse, R91, -R90 ;  /* 0x0000005b575b7223 */ /* 0x040fe2000001085a */
[----:B------:R-:W-:Y:S01]  /*10000*/  SHF.R.U32.HI R90, RZ, 0x10, R65 ;  /* 0x00000010ff5a7819 */ /* 0x000fe20000011641 */
[----:B------:R-:W-:Y:S01]  /*10010*/  FFMA.FTZ R87, R87, R88, R89 ;  /* 0x0000005857577223 */ /* 0x000fe20000010059 */
[----:B------:R-:W-:Y:S02]  /*10020*/  HADD2.F32 R89, -RZ, R101.H1_H1 ;  /* 0x30000065ff597230 */ /* 0x000fe40000004100 */
[----:B------:R-:W-:Y:S02]  /*10030*/  HADD2.F32 R65, -RZ, R103.H0_H0 ;  /* 0x20000067ff417230 */ /* 0x000fe40000004100 */
[----:B------:R-:W-:-:S05]  /*10040*/  HADD2.F32 R90, -RZ, R90.H0_H0 ;  /* 0x2000005aff5a7230 */ /* 0x000fca0000004100 */
[C---:B------:R-:W-:Y:S01]  /*10050*/  FMUL.FTZ R88, R77.reuse, R90 ;  /* 0x0000005a4d587220 */ /* 0x040fe20000410000 */
[----:B------:R-:W-:-:S03]  /*10060*/  FMUL.FTZ R77, R77, R92 ;  /* 0x0000005c4d4d7220 */ /* 0x000fc60000410000 */
[C---:B------:R-:W-:Y:S01]  /*10070*/  FFMA.FTZ R92, R81.reuse, R92, -R88 ;  /* 0x0000005c515c7223 */ /* 0x040fe20000010858 */
[----:B------:R-:W-:Y:S01]  /*10080*/  FFMA.FTZ R90, R81, R90, R77 ;  /* 0x0000005a515a7223 */ /* 0x000fe2000001004d */
[----:B------:R-:W-:Y:S02]  /*10090*/  HADD2.F32 R77, -RZ, R101.H0_H0 ;  /* 0x20000065ff4d7230 */ /* 0x000fe40000004100 */
[----:B------:R-:W-:Y:S02]  /*100a0*/  HADD2.F32 R88, -RZ, R76.H0_H0 ;  /* 0x2000004cff587230 */ /* 0x000fe40000004100 */
[----:B------:R-:W-:Y:S02]  /*100b0*/  HADD2.F32 R81, -RZ, R80.H0_H0 ;  /* 0x20000050ff517230 */ /* 0x000fe40000004100 */
[----:B------:R-:W-:Y:S02]  /*100c0*/  HADD2.F32 R76, -RZ, R76.H1_H1 ;  /* 0x3000004cff4c7230 */ /* 0x000fe40000004100 */
[C---:B------:R-:W-:Y:S01]  /*100d0*/  FMUL.FTZ R101, R88.reuse, R77 ;  /* 0x0000004d58657220 */ /* 0x040fe20000410000 */
[----:B------:R-:W-:Y:S01]  /*100e0*/  FMUL.FTZ R88, R88, R89 ;  /* 0x0000005958587220 */ /* 0x000fe20000410000 */
[----:B------:R-:W-:-:S02]  /*100f0*/  HADD2.F32 R80, -RZ, R80.H1_H1 ;  /* 0x30000050ff507230 */ /* 0x000fc40000004100 */
[C---:B------:R-:W-:Y:S01]  /*10100*/  FFMA.FTZ R89, R81.reuse, R89, -R101 ;  /* 0x0000005951597223 */ /* 0x040fe20000010865 */
[----:B------:R-:W-:Y:S01]  /*10110*/  FFMA.FTZ R81, R81, R77, R88 ;  /* 0x0000004d51517223 */ /* 0x000fe20000010058 */
[----:B------:R-:W-:Y:S02]  /*10120*/  HADD2.F32 R101, -RZ, R78.H0_H0 ;  /* 0x2000004eff657230 */ /* 0x000fe40000004100 */
[----:B------:R-:W-:Y:S02]  /*10130*/  HADD2.F32 R88, -RZ, R102.H1_H1 ;  /* 0x30000066ff587230 */ /* 0x000fe40000004100 */
[----:B------:R-:W-:Y:S02]  /*10140*/  HADD2.F32 R77, -RZ, R82.H0_H0 ;  /* 0x20000052ff4d7230 */ /* 0x000fe40000004100 */
[C---:B------:R-:W-:Y:S01]  /*10150*/  FMUL.FTZ R102, R101.reuse, R61 ;  /* 0x0000003d65667220 */ /* 0x040fe20000410000 */
[----:B------:R-:W-:Y:S02]  /*10160*/  HADD2.F32 R78, -RZ, R78.H1_H1 ;  /* 0x3000004eff4e7230 */ /* 0x000fe40000004100 */
[----:B------:R-:W-:Y:S01]  /*10170*/  FMUL.FTZ R101, R101, R88 ;  /* 0x0000005865657220 */ /* 0x000fe20000410000 */
[----:B------:R-:W-:-:S02]  /*10180*/  HADD2.F32 R82, -RZ, R82.H1_H1 ;  /* 0x30000052ff527230 */ /* 0x000fc40000004100 */
[C---:B------:R-:W-:Y:S01]  /*10190*/  FFMA.FTZ R88, R77.reuse, R88, -R102 ;  /* 0x000000584d587223 */ /* 0x040fe20000010866 */
[----:B------:R-:W-:Y:S01]  /*101a0*/  FFMA.FTZ R77, R77, R61, R101 ;  /* 0x0000003d4d4d7223 */ /* 0x000fe20000010065 */
[----:B------:R-:W-:Y:S02]  /*101b0*/  HADD2.F32 R61, -RZ, R103.H1_H1 ;  /* 0x30000067ff3d7230 */ /* 0x000fe40000004100 */
        /* <DEDUP_REMOVED lines=8> */
[----:B------:R-:W-:Y:S02]  /*10240*/  SHF.R.U32.HI R101, RZ, 0x10, R67 ;  /* 0x00000010ff657819 */ /* 0x000fe40000011643 */
[----:B------:R-:W-:Y:S01]  /*10250*/  SHF.R.U32.HI R102, RZ, 0x10, R63 ;  /* 0x00000010ff667819 */ /* 0x000fe2000001163f */
[C---:B------:R-:W-:Y:S01]  /*10260*/  FMUL.FTZ R63, R76.reuse, R64 ;  /* 0x000000404c3f7220 */ /* 0x040fe20000410000 */
[-C--:B------:R-:W-:Y:S01]  /*10270*/  FMUL.FTZ R76, R76, R60.reuse ;  /* 0x0000003c4c4c7220 */ /* 0x080fe20000410000 */
[----:B------:R-:W-:Y:S02]  /*10280*/  HADD2.F32 R101, -RZ, R101.H0_H0 ;  /* 0x20000065ff657230 */ /* 0x000fe40000004100 */
[----:B------:R-:W-:Y:S02]  /*10290*/  HADD2.F32 R102, -RZ, R102.H0_H0 ;  /* 0x20000066ff667230 */ /* 0x000fe40000004100 */
[----:B------:R-:W-:Y:S01]  /*102a0*/  FFMA.FTZ R60, R80, R60, -R63 ;  /* 0x0000003c503c7223 */ /* 0x000fe2000001083f */
[C---:B------:R-:W-:Y:S01]  /*102b0*/  FMUL.FTZ R63, R78.reuse, R66 ;  /* 0x000000424e3f7220 */ /* 0x040fe20000410000 */
[CC--:B------:R-:W-:Y:S01]  /*102c0*/  FMUL.FTZ R103, R79.reuse, R101.reuse ;  /* 0x000000654f677220 */ /* 0x0c0fe20000410000 */
[----:B------:R-:W-:Y:S01]  /*102d0*/  FMUL.FTZ R78, R78, R62 ;  /* 0x0000003e4e4e7220 */ /* 0x000fe20000410000 */
[----:B------:R-:W-:Y:S01]  /*102e0*/  FMUL.FTZ R79, R79, R102 ;  /* 0x000000664f4f7220 */ /* 0x000fe20000410000 */
[----:B------:R-:W-:Y:S01]  /*102f0*/  FFMA.FTZ R62, R82, R62, -R63 ;  /* 0x0000003e523e7223 */ /* 0x000fe2000001083f */
[C---:B------:R-:W-:Y:S01]  /*10300*/  FFMA.FTZ R103, R83.reuse, R102, -R103 ;  /* 0x0000006653677223 */ /* 0x040fe20000010867 */
        /* <DEDUP_REMOVED lines=13> */
.L_x_1711:
[----:B------:R-:W-:Y:S05]  /*103e0*/  BSYNC B2 ;  /* 0x0000000000027941 */ /* 0x000fea0003800000 */
.L_x_1710:
[----:B------:R-:W-:Y:S05]  /*103f0*/  @P1 BRA `(.L_x_1709) ;  /* 0x0000000400841947 */ /* 0x000fea0003800000 */
[----:B-1----:R-:W2:Y:S04]  /*10400*/  LDL R20, [R1+0x48] ;  /* 0x0000480001147983 */ /* 0x002ea80000100800 */
[----:B------:R-:W3:Y:S01]  /*10410*/  LDL R89, [R1+0x98] ;  /* 0x0000980001597983 */ /* 0x000ee20000100800 */
[----:B------:R-:W-:Y:S01]  /*10420*/  HADD2.F32 R79, -RZ, R119.H1_H1 ;  /* 0x30000077ff4f7230 */ /* 0x000fe20000004100 */
[--C-:B------:R-:W-:Y:S02]  /*10430*/  SHF.R.U32.HI R80, RZ, 0x10, R57.reuse ;  /* 0x00000010ff507819 */ /* 0x100fe40000011639 */
[----:B------:R-:W-:Y:S02]  /*10440*/  SHF.R.U64 R56, R56, 0x10, R57 ;  /* 0x0000001038387819 */ /* 0x000fe40000001239 */
[----:B------:R-:W-:Y:S01]  /*10450*/  SHF.R.U32.HI R57, RZ, 0x10, R71 ;  /* 0x00000010ff397819 */ /* 0x000fe20000011647 */
[----:B------:R-:W-:Y:S01]  /*10460*/  HADD2.F32 R80, -RZ, R80.H0_H0 ;  /* 0x20000050ff507230 */ /* 0x000fe20000004100 */
[--C-:B------:R-:W-:Y:S01]  /*10470*/  SHF.R.U64 R58, R58, 0x10, R59.reuse ;  /* 0x000000103a3a7819 */ /* 0x100fe2000000123b */
[----:B------:R-:W-:Y:S01]  /*10480*/  HADD2.F32 R56, -RZ, R56.H0_H0 ;  /* 0x20000038ff387230 */ /* 0x000fe20000004100 */
[----:B------:R-:W-:Y:S01]  /*10490*/  SHF.R.U32.HI R59, RZ, 0x10, R59 ;  /* 0x00000010ff3b7819 */ /* 0x000fe2000001163b */
        /* <DEDUP_REMOVED lines=10> */
[----:B---3--:R-:W1:Y:S02]  /*10540*/  LDS.128 R64, [R89] ;  /* 0x0000000059407984 */ /* 0x008e640000000c00 */
[----:B------:R-:W-:Y:S01]  /*10550*/  LEA.HI R3, R3, R20, RZ, 0x3 ;  /* 0x0000001403037211 */ /* 0x000fe200078f18ff */
[----:B------:R-:W-:Y:S01]  /*10560*/  HADD2.F32 R20, -RZ, R119.H0_H0 ;  /* 0x20000077ff147230 */ /* 0x000fe20000004100 */
[----:B------:R-:W-:-:S03]  /*10570*/  LOP3.LUT R60, R60, 0x38, RZ, 0xc0, !PT ;  /* 0x000000383c3c7812 */ /* 0x000fc600078ec0ff */
[----:B------:R-:W-:Y:S01]  /*10580*/  IMAD.SHL.U32 R3, R3, 0x400, RZ ;  /* 0x0000040003037824 */ /* 0x000fe200078e00ff */
[----:B------:R-:W-:-:S04]  /*10590*/  LOP3.LUT R60, R60, 0x1c0, R122, 0xf8, !PT ;  /* 0x000001c03c3c7812 */ /* 0x000fc800078ef87a */
[----:B------:R-:W-:Y:S02]  /*105a0*/  LOP3.LUT R60, R60, R121, RZ, 0x3c, !PT ;  /* 0x000000793c3c7212 */ /* 0x000fe400078e3cff */
[----:B------:R-:W-:-:S04]  /*105b0*/  LOP3.LUT R3, R3, 0x7fffe000, RZ, 0xc0, !PT ;  /* 0x7fffe00003037812 */ /* 0x000fc800078ec0ff */
[----:B-----5:R-:W-:-:S05]  /*105c0*/  IADD3 R3, R60, R3, R120 ;  /* 0x000000033c037210 */ /* 0x020fca0007ffe078 */
[----:B------:R-:W-:-:S05]  /*105d0*/  IMAD R3, R3, 0x2, R16 ;  /* 0x0000000203037824 */ /* 0x000fca00078e0210 */
[----:B------:R-:W2:Y:S01]  /*105e0*/  LDS.128 R60, [R3+0x10400] ;  /* 0x01040000033c7984 */ /* 0x000ea20000000c00 */
[----:B-1----:R-:W-:Y:S02]  /*105f0*/  HADD2.F32 R77, -RZ, R65.H0_H0 ;  /* 0x20000041ff4d7230 */ /* 0x002fe40000004100 */
[----:B--2---:R-:W-:Y:S02]  /*10600*/  HADD2.F32 R76, -RZ, R61.H0_H0 ;  /* 0x2000003dff4c7230 */ /* 0x004fe40000004100 */
[----:B------:R-:W-:Y:S02]  /*10610*/  HADD2.F32 R82, -RZ, R62.H0_H0 ;  /* 0x2000003eff527230 */ /* 0x000fe40000004100 */
[--C-:B------:R-:W-:Y:S02]  /*10620*/  HADD2.F32 R88, -RZ, R63.reuse.H0_H0 ;  /* 0x2000003fff587230 */ /* 0x100fe40000004100 */
[C---:B------:R-:W-:Y:S01]  /*10630*/  FMUL.FTZ R78, R76.reuse, R20 ;  /* 0x000000144c4e7220 */ /* 0x040fe20000410000 */
[----:B------:R-:W-:Y:S01]  /*10640*/  FMUL.FTZ R76, R76, R79 ;  /* 0x0000004f4c4c7220 */ /* 0x000fe20000410000 */
[----:B------:R-:W-:-:S02]  /*10650*/  HADD2.F32 R63, -RZ, R63.H1_H1 ;  /* 0x3000003fff3f7230 */ /* 0x000fc40000004100 */
[C---:B------:R-:W-:Y:S01]  /*10660*/  FFMA.FTZ R79, R77.reuse, R79, -R78 ;  /* 0x0000004f4d4f7223 */ /* 0x040fe2000001084e */
[----:B------:R-:W-:Y:S01]  /*10670*/  FFMA.FTZ R77, R77, R20, R76 ;  /* 0x000000144d4d7223 */ /* 0x000fe2000001004c */
[----:B------:R-:W-:Y:S01]  /*10680*/  SHF.R.U32.HI R20, RZ, 0x10, R69 ;  /* 0x00000010ff147819 */ /* 0x000fe20000011645 */
[----:B------:R-:W-:Y:S02]  /*10690*/  HADD2.F32 R76, -RZ, R61.H1_H1 ;  /* 0x3000003dff4c7230 */ /* 0x000fe40000004100 */
[----:B------:R-:W-:Y:S02]  /*106a0*/  HADD2.F32 R61, -RZ, R65.H1_H1 ;  /* 0x30000041ff3d7230 */ /* 0x000fe40000004100 */
[----:B------:R-:W-:Y:S02]  /*106b0*/  HADD2.F32 R20, -RZ, R20.H0_H0 ;  /* 0x20000014ff147230 */ /* 0x000fe40000004100 */
[----:B------:R-:W-:Y:S02]  /*106c0*/  HADD2.F32 R78, -RZ, R118.H0_H0 ;  /* 0x20000076ff4e7230 */ /* 0x000fe40000004100 */
[----:B------:R-:W-:-:S02]  /*106d0*/  HADD2.F32 R69, -RZ, R67.H1_H1 ;  /* 0x30000043ff457230 */ /* 0x000fc40000004100 */
[C---:B------:R-:W-:Y:S01]  /*106e0*/  FMUL.FTZ R65, R76.reuse, R20 ;  /* 0x000000144c417220 */ /* 0x040fe20000410000 */
[-C--:B------:R-:W-:Y:S01]  /*106f0*/  FMUL.FTZ R76, R76, R80.reuse ;  /* 0x000000504c4c7220 */ /* 0x080fe20000410000 */
[----:B------:R-:W-:Y:S02]  /*10700*/  HADD2.F32 R62, -RZ, R62.H1_H1 ;  /* 0x3000003eff3e7230 */ /* 0x000fe40000004100 */
[C---:B------:R-:W-:Y:S01]  /*10710*/  FFMA.FTZ R80, R61.reuse, R80, -R65 ;  /* 0x000000503d507223 */ /* 0x040fe20000010841 */
[----:B------:R-:W-:Y:S01]  /*10720*/  FFMA.FTZ R61, R61, R20, R76 ;  /* 0x000000143d3d7223 */ /* 0x000fe2000001004c */
[----:B------:R-:W-:Y:S02]  /*10730*/  HADD2.F32 R20, -RZ, R118.H1_H1 ;  /* 0x30000076ff147230 */ /* 0x000fe40000004100 */
[----:B------:R-:W-:Y:S02]  /*10740*/  HADD2.F32 R65, -RZ, R60.H0_H0 ;  /* 0x2000003cff417230 */ /* 0x000fe40000004100 */
[----:B------:R-:W-:Y:S01]  /*10750*/  HADD2.F32 R76, -RZ, R64.H0_H0 ;  /* 0x20000040ff4c7230 */ /* 0x000fe20000004100 */
[----:B------:R-:W-:Y:S01]  /*10760*/  F2FP.F16.F32.PACK_AB R61, R61, R77 ;  /* 0x0000004d3d3d723e */ /* 0x000fe200000000ff */
[----:B------:R-:W-:-:S02]  /*10770*/  HADD2.F32 R60, -RZ, R60.H1_H1 ;  /* 0x3000003cff3c7230 */ /* 0x000fc40000004100 */
[C---:B0-----:R-:W-:Y:S01]  /*10780*/  FMUL.FTZ R81, R65.reuse, R20 ;  /* 0x0000001441517220 */ /* 0x041fe20000410000 */
[-C--:B------:R-:W-:Y:S01]  /*10790*/  FMUL.FTZ R65, R65, R78.reuse ;  /* 0x0000004e41417220 */ /* 0x080fe20000410000 */
[----:B------:R-:W-:Y:S02]  /*107a0*/  HADD2.F32 R64, -RZ, R64.H1_H1 ;  /* 0x30000040ff407230 */ /* 0x000fe40000004100 */
[C---:B------:R-:W-:Y:S01]  /*107b0*/  FFMA.FTZ R78, R76.reuse, R78, -R81 ;  /* 0x0000004e4c4e7223 */ /* 0x040fe20000010851 */
[----:B------:R-:W-:Y:S01]  /*107c0*/  FFMA.FTZ R76, R76, R20, R65 ;  /* 0x000000144c4c7223 */ /* 0x000fe20000010041 */
[--C-:B------:R-:W-:Y:S02]  /*107d0*/  HADD2.F32 R81, -RZ, R117.reuse.H1_H1 ;  /* 0x30000075ff517230 */ /* 0x100fe40000004100 */
[----:B------:R-:W-:Y:S02]  /*107e0*/  HADD2.F32 R65, -RZ, R117.H0_H0 ;  /* 0x20000075ff417230 */ /* 0x000fe40000004100 */
[----:B------:R-:W-:-:S02]  /*107f0*/  HADD2.F32 R20, -RZ, R66.H0_H0 ;  /* 0x20000042ff147230 */ /* 0x000fc40000004100 */
[C---:B------:R-:W-:Y:S01]  /*10800*/  FMUL.FTZ R83, R82.reuse, R81 ;  /* 0x0000005152537220 */ /* 0x040fe20000410000 */
[----:B------:R-:W-:Y:S02]  /*10810*/  HADD2.F32 R66, -RZ, R66.H1_H1 ;  /* 0x30000042ff427230 */ /* 0x000fe40000004100 */
[-C--:B------:R-:W-:Y:S01]  /*10820*/  FMUL.FTZ R82, R82, R65.reuse ;  /* 0x0000004152527220 */ /* 0x080fe20000410000 */
[C---:B------:R-:W-:Y:S01]  /*10830*/  FFMA.FTZ R65, R20.reuse, R65, -R83 ;  /* 0x0000004114417223 */ /* 0x040fe20000010853 */
[--C-:B------:R-:W-:Y:S02]  /*10840*/  HADD2.F32 R83, -RZ, R116.reuse.H1_H1 ;  /* 0x30000074ff537230 */ /* 0x100fe40000004100 */
[----:B------:R-:W-:Y:S01]  /*10850*/  FFMA.FTZ R20, R20, R81, R82 ;  /* 0x0000005114147223 */ /* 0x000fe20000010052 */
[----:B------:R-:W-:Y:S02]  /*10860*/  HADD2.F32 R81, -RZ, R67.H0_H0 ;  /* 0x20000043ff517230 */ /* 0x000fe40000004100 */
[----:B------:R-:W-:Y:S01]  /*10870*/  FMUL.FTZ R67, R63, R57 ;  /* 0x000000393f437220 */ /* 0x000fe20000410000 */
[----:B------:R-:W-:-:S02]  /*10880*/  HADD2.F32 R82, -RZ, R116.H0_H0 ;  /* 0x20000074ff527230 */ /* 0x000fc40000004100 */
[-C--:B------:R-:W-:Y:S01]  /*10890*/  FMUL.FTZ R63, R63, R59.reuse ;  /* 0x0000003b3f3f7220 */ /* 0x080fe20000410000 */
[C---:B------:R-:W-:Y:S01]  /*108a0*/  FFMA.FTZ R59, R69.reuse, R59, -R67 ;  /* 0x0000003b453b7223 */ /* 0x040fe20000010843 */
[----:B------:R-:W-:Y:S02]  /*108b0*/  FMUL.FTZ R67, R60, R68 ;  /* 0x000000443c437220 */ /* 0x000fe40000410000 */
[----:B------:R-:W-:Y:S01]  /*108c0*/  FFMA.FTZ R63, R69, R57, R63 ;  /* 0x00000039453f7223 */ /* 0x000fe2000001003f */
[----:B------:R-:W-:Y:S01]  /*108d0*/  FMUL.FTZ R87, R88, R82 ;  /* 0x0000005258577220 */ /* 0x000fe20000410000 */
[----:B------:R-:W-:Y:S01]  /*108e0*/  FMUL.FTZ R57, R62, R70 ;  /* 0x000000463e397220 */ /* 0x000fe20000410000 */
[-C--:B------:R-:W-:Y:S01]  /*108f0*/  FMUL.FTZ R88, R88, R83.reuse ;  /* 0x0000005358587220 */ /* 0x080fe20000410000 */
[----:B------:R-:W-:Y:S01]  /*10900*/  FMUL.FTZ R60, R60, R56 ;  /* 0x000000383c3c7220 */ /* 0x000fe20000410000 */
[----:B------:R-:W-:Y:S01]  /*10910*/  FMUL.FTZ R62, R62, R58 ;  /* 0x0000003a3e3e7220 */ /* 0x000fe20000410000 */
[C---:B------:R-:W-:Y:S01]  /*10920*/  FFMA.FTZ R87, R81.reuse, R83, -R87 ;  /* 0x0000005351577223 */ /* 0x040fe20000010857 */
        /* <DEDUP_REMOVED lines=14> */
.L_x_1709:
[----:B------:R-:W-:Y:S05]  /*10a10*/  BSYNC B1 ;  /* 0x0000000000017941 */ /* 0x000fea0003800000 */
.L_x_1708:
[----:B--2---:R-:W-:Y:S01]  /*10a20*/  VIADD R3, R23, 0x20 ;  /* 0x0000002017037836 */ /* 0x004fe20000000000 */
[----:B------:R-:W-:Y:S04]  /*10a30*/  BSSY B1, `(.L_x_1712) ;  /* 0x00000d2000017945 */ /* 0x000fe80003800000 */
[----:B------:R-:W-:-:S13]  /*10a40*/  ISETP.GE.AND P0, PT, R3, R0, PT ;  /* 0x000000000300720c */ /* 0x000fda0003f06270 */
[----:B------:R-:W-:Y:S05]  /*10a50*/  @P0 BRA `(.L_x_1713) ;  /* 0x0000000c003c0947 */ /* 0x000fea0003800000 */
[----:B------:R2:W5:Y:S01]  /*10a60*/  LDL R79, [R1+0x24] ;  /* 0x00002400014f7983 */ /* 0x0005620000100800 */
[----:B------:R-:W3:Y:S01]  /*10a70*/  LDC R3, c[0x0][0x3f4] ;  /* 0x0000fd00ff037b82 */ /* 0x000ee20000000800 */
[C---:B------:R-:W-:Y:S01]  /*10a80*/  VIADD R80, R23.reuse, 0x20 ;  /* 0x0000002017507836 */ /* 0x040fe20000000000 */
[----:B------:R-:W-:Y:S01]  /*10a90*/  BSSY B2, `(.L_x_1714) ;  /* 0x000006a000027945 */ /* 0x000fe20003800000 */
[----:B0-----:R-:W-:-:S03]  /*10aa0*/  VIADD R81, R23, 0x20 ;  /* 0x0000002017517836 */ /* 0x001fc60000000000 */
[----:B------:R-:W-:Y:S01]  /*10ab0*/  SHF.L.U32 R80, R80, 0x6, RZ ;  /* 0x0000000650507819 */ /* 0x000fe200000006ff */
[----:B------:R-:W-:-:S03]  /*10ac0*/  IMAD.SHL.U32 R81, R81, 0x40, RZ ;  /* 0x0000004051517824 */ /* 0x000fc600078e00ff */
[----:B------:R-:W-:Y:S02]  /*10ad0*/  LOP3.LUT R80, R80, 0x1c0, RZ, 0xc0, !PT ;  /* 0x000001c050507812 */ /* 0x000fe400078ec0ff */
[----:B------:R-:W-:Y:S02]  /*10ae0*/  LOP3.LUT R81, R81, 0x1c0, RZ, 0xc0, !PT ;  /* 0x000001c051517812 */ /* 0x000fe400078ec0ff */
[----:B------:R-:W-:Y:S02]  /*10af0*/  SHF.R.U32.HI R80, RZ, 0x3, R80 ;  /* 0x00000003ff507819 */ /* 0x000fe40000011650 */
[-C--:B---3--:R-:W-:Y:S02]  /*10b00*/  ISETP.GE.AND P0, PT, R18, R3.reuse, PT ;  /* 0x000000031200720c */ /* 0x088fe40003f06270 */
[----:B------:R-:W-:-:S11]  /*10b10*/  ISETP.GE.AND P1, PT, R226, R3, PT ;  /* 0x00000003e200720c */ /* 0x000fd60003f26270 */
[----:B--2---:R-:W-:Y:S05]  /*10b20*/  @P0 BRA `(.L_x_1715) ;  /* 0x0000000400800947 */ /* 0x004fea0003800000 */
[----:B-1----:R-:W2:Y:S04]  /*10b30*/  LDL R20, [R1+0x44] ;  /* 0x0000440001147983 */ /* 0x002ea80000100800 */
[----:B------:R-:W3:Y:S01]  /*10b40*/  LDL R82, [R1+0x94] ;  /* 0x0000940001527983 */ /* 0x000ee20000100800 */
[--C-:B------:R-:W-:Y:S01]  /*10b50*/  SHF.R.U64 R44, R44, 0x10, R45.reuse ;  /* 0x000000102c2c7819 */ /* 0x100fe2000000122d */
[--C-:B------:R-:W-:Y:S01]  /*10b60*/  HADD2.F32 R68, -RZ, R115.reuse.H1_H1 ;  /* 0x30000073ff447230 */ /* 0x100fe20000004100 */
[----:B------:R-:W-:Y:S01]  /*10b70*/  SHF.R.U32.HI R64, RZ, 0x10, R45 ;  /* 0x00000010ff407819 */ /* 0x000fe2000001162d */
[----:B------:R-:W-:Y:S01]  /*10b80*/  HADD2.F32 R115, -RZ, R115.H0_H0 ;  /* 0x20000073ff737230 */ /* 0x000fe20000004100 */
[--C-:B------:R-:W-:Y:S02]  /*10b90*/  SHF.R.U64 R45, R52, 0x10, R53.reuse ;  /* 0x00000010342d7819 */ /* 0x100fe40000001235 */
[----:B------:R-:W-:Y:S01]  /*10ba0*/  SHF.R.U32.HI R52, RZ, 0x10, R53 ;  /* 0x00000010ff347819 */ /* 0x000fe20000011635 */
[----:B------:R-:W-:Y:S01]  /*10bb0*/  HADD2.F32 R64, -RZ, R64.H0_H0 ;  /* 0x20000040ff407230 */ /* 0x000fe20000004100 */
[--C-:B------:R-:W-:Y:S01]  /*10bc0*/  SHF.R.U64 R46, R46, 0x10, R47.reuse ;  /* 0x000000102e2e7819 */ /* 0x100fe2000000122f */
[----:B------:R-:W-:Y:S01]  /*10bd0*/  HADD2.F32 R45, -RZ, R45.H0_H0 ;  /* 0x2000002dff2d7230 */ /* 0x000fe20000004100 */
[----:B------:R-:W-:Y:S01]  /*10be0*/  SHF.R.U32.HI R53, RZ, 0x10, R47 ;  /* 0x00000010ff357819 */ /* 0x000fe2000001162f */
[----:B------:R-:W-:Y:S01]  /*10bf0*/  HADD2.F32 R52, -RZ, R52.H0_H0 ;  /* 0x20000034ff347230 */ /* 0x000fe20000004100 */
[----:B------:R-:W-:-:S02]  /*10c00*/  SHF.R.U64 R47, R54, 0x10, R55 ;  /* 0x00000010362f7819 */ /* 0x000fc40000001237 */
[----:B------:R-:W-:-:S03]  /*10c10*/  SHF.R.U32.HI R55, RZ, 0x10, R55 ;  /* 0x00000010ff377819 */ /* 0x000fc60000011637 */
[----:B------:R-:W-:Y:S02]  /*10c20*/  HADD2.F32 R47, -RZ, R47.H0_H0 ;  /* 0x2000002fff2f7230 */ /* 0x000fe40000004100 */
[----:B------:R-:W-:Y:S01]  /*10c30*/  HADD2.F32 R55, -RZ, R55.H0_H0 ;  /* 0x20000037ff377230 */ /* 0x000fe20000004100 */
[----:B--2---:R-:W-:-:S04]  /*10c40*/  LEA.HI R20, R3, R20, RZ, 0x1d ;  /* 0x0000001403147211 */ /* 0x004fc800078fe8ff */
[----:B------:R-:W-:Y:S01]  /*10c50*/  SHF.R.S32.HI R57, RZ, 0x1f, R20 ;  /* 0x0000001fff397819 */ /* 0x000fe20000011414 */
[----:B------:R-:W-:-:S03]  /*10c60*/  IMAD.SHL.U32 R56, R20, 0x8, RZ ;  /* 0x0000000814387824 */ /* 0x000fc600078e00ff */
[----:B------:R-:W-:Y:S02]  /*10c70*/  LEA.HI R57, R57, R20, RZ, 0x3 ;  /* 0x0000001439397211 */ /* 0x000fe400078f18ff */
[----:B------:R-:W-:-:S03]  /*10c80*/  LOP3.LUT R20, R81, 0x38, R56, 0xf8, !PT ;  /* 0x0000003851147812 */ /* 0x000fc600078ef838 */
[----:B------:R-:W-:Y:S01]  /*10c90*/  IMAD.SHL.U32 R57, R57, 0x400, RZ ;  /* 0x0000040039397824 */ /* 0x000fe200078e00ff */
[----:B------:R-:W-:-:S04]  /*10ca0*/  LOP3.LUT R20, R20, R80, RZ, 0x3c, !PT ;  /* 0x0000005014147212 */ /* 0x000fc800078e3cff */
[----:B------:R-:W-:Y:S02]  /*10cb0*/  LOP3.LUT R61, R57, 0x7fffe000, RZ, 0xc0, !PT ;  /* 0x7fffe000393d7812 */ /* 0x000fe400078ec0ff */
[----:B---3--:R-:W0:Y:S02]  /*10cc0*/  LDS.128 R56, [R82] ;  /* 0x0000000052387984 */ /* 0x008e240000000c00 */
[----:B-----5:R-:W-:-:S05]  /*10cd0*/  IADD3 R61, R20, R61, R79 ;  /* 0x0000003d143d7210 */ /* 0x020fca0007ffe04f */
[----:B------:R-:W-:-:S05]  /*10ce0*/  IMAD R20, R61, 0x2, R16 ;  /* 0x000000023d147824 */ /* 0x000fca00078e0210 */
[----:B------:R-:W1:Y:S01]  /*10cf0*/  LDS.128 R60, [R20+0x10400] ;  /* 0x01040000143c7984 */ /* 0x000e620000000c00 */
[--C-:B0-----:R-:W-:Y:S02]  /*10d00*/  HADD2.F32 R54, -RZ, R57.reuse.H0_H0 ;  /* 0x20000039ff367230 */ /* 0x101fe40000004100 */
[----:B------:R-:W-:Y:S02]  /*10d10*/  HADD2.F32 R65, -RZ, R57.H1_H1 ;  /* 0x30000039ff417230 */ /* 0x000fe40000004100 */
[----:B------:R-:W-:Y:S02]  /*10d20*/  HADD2.F32 R57, -RZ, R56.H0_H0 ;  /* 0x20000038ff397230 */ /* 0x000fe40000004100 */
[----:B------:R-:W-:Y:S02]  /*10d30*/  HADD2.F32 R66, -RZ, R58.H0_H0 ;  /* 0x2000003aff427230 */ /* 0x000fe40000004100 */
[--C-:B------:R-:W-:Y:S02]  /*10d40*/  HADD2.F32 R67, -RZ, R59.reuse.H0_H0 ;  /* 0x2000003bff437230 */ /* 0x100fe40000004100 */
[----:B------:R-:W-:-:S02]  /*10d50*/  HADD2.F32 R59, -RZ, R59.H1_H1 ;  /* 0x3000003bff3b7230 */ /* 0x000fc40000004100 */
[--C-:B-1----:R-:W-:Y:S02]  /*10d60*/  HADD2.F32 R69, -RZ, R61.reuse.H0_H0 ;  /* 0x2000003dff457230 */ /* 0x102fe40000004100 */
[----:B------:R-:W-:Y:S02]  /*10d70*/  HADD2.F32 R70, -RZ, R61.H1_H1 ;  /* 0x3000003dff467230 */ /* 0x000fe40000004100 */
[----:B------:R-:W-:Y:S02]  /*10d80*/  HADD2.F32 R61, -RZ, R60.H0_H0 ;  /* 0x2000003cff3d7230 */ /* 0x000fe40000004100 */
[C---:B------:R-:W-:Y:S01]  /*10d90*/  FMUL.FTZ R76, R69.reuse, R115 ;  /* 0x00000073454c7220 */ /* 0x040fe20000410000 */
[----:B------:R-:W-:Y:S01]  /*10da0*/  FMUL.FTZ R69, R69, R68 ;  /* 0x0000004445457220 */ /* 0x000fe20000410000 */
[C---:B------:R-:W-:Y:S01]  /*10db0*/  FMUL.FTZ R78, R70.reuse, R52 ;  /* 0x00000034464e7220 */ /* 0x040fe20000410000 */
[----:B------:R-:W-:Y:S01]  /*10dc0*/  FMUL.FTZ R70, R70, R64 ;  /* 0x0000004046467220 */ /* 0x000fe20000410000 */
[----:B------:R-:W-:Y:S01]  /*10dd0*/  FFMA.FTZ R76, R54, R68, -R76 ;  /* 0x00000044364c7223 */ /* 0x000fe2000001084c */
[----:B------:R-:W-:-:S02]  /*10de0*/  HADD2.F32 R68, -RZ, R112.H0_H0 ;  /* 0x20000070ff447230 */ /* 0x000fc40000004100 */
[----:B------:R-:W-:Y:S01]  /*10df0*/  FFMA.FTZ R69, R54, R115, R69 ;  /* 0x0000007336457223 */ /* 0x000fe20000010045 */
[----:B------:R-:W-:Y:S02]  /*10e00*/  HADD2.F32 R54, -RZ, R114.H0_H0 ;  /* 0x20000072ff367230 */ /* 0x000fe40000004100 */
[----:B------:R-:W-:Y:S01]  /*10e10*/  FFMA.FTZ R78, R65, R64, -R78 ;  /* 0x00000040414e7223 */ /* 0x000fe2000001084e */
[----:B------:R-:W-:Y:S02]  /*10e20*/  HADD2.F32 R71, -RZ, R62.H0_H0 ;  /* 0x2000003eff477230 */ /* 0x000fe40000004100 */
[C---:B------:R-:W-:Y:S01]  /*10e30*/  FMUL.FTZ R64, R61.reuse, R68 ;  /* 0x000000443d407220 */ /* 0x040fe20000410000 */
[----:B------:R-:W-:Y:S02]  /*10e40*/  HADD2.F32 R112, -RZ, R112.H1_H1 ;  /* 0x30000070ff707230 */ /* 0x000fe40000004100 */
[----:B------:R-:W-:Y:S01]  /*10e50*/  FMUL.FTZ R61, R61, R54 ;  /* 0x000000363d3d7220 */ /* 0x000fe20000410000 */
[----:B------:R-:W-:Y:S01]  /*10e60*/  FFMA.FTZ R70, R65, R52, R70 ;  /* 0x0000003441467223 */ /* 0x000fe20000010046 */
[----:B------:R-:W-:Y:S01]  /*10e70*/  FFMA.FTZ R64, R57, R54, -R64 ;  /* 0x0000003639407223 */ /* 0x000fe20000010840 */
[----:B------:R-:W-:-:S02]  /*10e80*/  HADD2.F32 R54, -RZ, R113.H1_H1 ;  /* 0x30000071ff367230 */ /* 0x000fc40000004100 */
[----:B------:R-:W-:Y:S01]  /*10e90*/  FFMA.FTZ R52, R57, R68, R61 ;  /* 0x0000004439347223 */ /* 0x000fe2000001003d */
[--C-:B------:R-:W-:Y:S02]  /*10ea0*/  HADD2.F32 R77, -RZ, R63.reuse.H0_H0 ;  /* 0x2000003fff4d7230 */ /* 0x100fe40000004100 */
[C---:B------:R-:W-:Y:S01]  /*10eb0*/  FMUL.FTZ R57, R71.reuse, R112 ;  /* 0x0000007047397220 */ /* 0x040fe20000410000 */
[----:B------:R-:W-:Y:S02]  /*10ec0*/  HADD2.F32 R63, -RZ, R63.H1_H1 ;  /* 0x3000003fff3f7230 */ /* 0x000fe40000004100 */
[-C--:B------:R-:W-:Y:S01]  /*10ed0*/  FMUL.FTZ R71, R71, R54.reuse ;  /* 0x0000003647477220 */ /* 0x080fe20000410000 */
[----:B------:R-:W-:Y:S02]  /*10ee0*/  HADD2.F32 R60, -RZ, R60.H1_H1 ;  /* 0x3000003cff3c7230 */ /* 0x000fe40000004100 */
[----:B------:R-:W-:Y:S01]  /*10ef0*/  FFMA.FTZ R54, R66, R54, -R57 ;  /* 0x0000003642367223 */ /* 0x000fe20000010839 */
[----:B------:R-:W-:-:S02]  /*10f00*/  HADD2.F32 R57, -RZ, R53.H0_H0 ;  /* 0x20000035ff397230 */ /* 0x000fc40000004100 */
[----:B------:R-:W-:Y:S01]  /*10f10*/  FFMA.FTZ R71, R66, R112, R71 ;  /* 0x0000007042477223 */ /* 0x000fe20000010047 */
[C---:B------:R-:W-:Y:S01]  /*10f20*/  FMUL.FTZ R66, R63.reuse, R55 ;  /* 0x000000373f427220 */ /* 0x040fe20000410000 */
[----:B------:R-:W-:Y:S02]  /*10f30*/  HADD2.F32 R62, -RZ, R62.H1_H1 ;  /* 0x3000003eff3e7230 */ /* 0x000fe40000004100 */
[----:B------:R-:W-:Y:S02]  /*10f40*/  HADD2.F32 R113, -RZ, R113.H0_H0 ;  /* 0x20000071ff717230 */ /* 0x000fe40000004100 */
[-C--:B------:R-:W-:Y:S01]  /*10f50*/  FMUL.FTZ R68, R63, R57.reuse ;  /* 0x000000393f447220 */ /* 0x080fe20000410000 */
[----:B------:R-:W-:Y:S01]  /*10f60*/  FFMA.FTZ R66, R59, R57, -R66 ;  /* 0x000000393b427223 */ /* 0x000fe20000010842 */
[----:B------:R-:W-:Y:S02]  /*10f70*/  HADD2.F32 R114, -RZ, R114.H1_H1 ;  /* 0x30000072ff727230 */ /* 0x000fe40000004100 */
[----:B------:R-:W-:Y:S01]  /*10f80*/  FMUL.FTZ R63, R62, R47 ;  /* 0x0000002f3e3f7220 */ /* 0x000fe20000410000 */
[----:B------:R-:W-:-:S02]  /*10f90*/  HADD2.F32 R61, -RZ, R44.H0_H0 ;  /* 0x2000002cff3d7230 */ /* 0x000fc40000004100 */
[----:B------:R-:W-:Y:S01]  /*10fa0*/  FFMA.FTZ R68, R59, R55, R68 ;  /* 0x000000373b447223 */ /* 0x000fe20000010044 */
[----:B------:R-:W-:Y:S02]  /*10fb0*/  HADD2.F32 R57, -RZ, R46.H0_H0 ;  /* 0x2000002eff397230 */ /* 0x000fe40000004100 */
[C---:B------:R-:W-:Y:S01]  /*10fc0*/  FMUL.FTZ R53, R77.reuse, R113 ;  /* 0x000000714d357220 */ /* 0x040fe20000410000 */
[----:B------:R-:W-:Y:S02]  /*10fd0*/  HADD2.F32 R56, -RZ, R56.H1_H1 ;  /* 0x30000038ff387230 */ /* 0x000fe40000004100 */
[C---:B------:R-:W-:Y:S01]  /*10fe0*/  FMUL.FTZ R55, R60.reuse, R45 ;  /* 0x0000002d3c377220 */ /* 0x040fe20000410000 */
[----:B------:R-:W-:Y:S02]  /*10ff0*/  HADD2.F32 R58, -RZ, R58.H1_H1 ;  /* 0x3000003aff3a7230 */ /* 0x000fe40000004100 */
        /* <DEDUP_REMOVED lines=16> */
[----:B------:R-:W-:-:S02]  /*11100*/  F2FP.F16.F32.PACK_AB R52, R59, R52 ;  /* 0x000000343b34723e */ /* 0x000fc400000000ff */
[----:B------:R-:W-:-:S05]  /*11110*/  F2FP.F16.F32.PACK_AB R54, R62, R71 ;  /* 0x000000473e36723e */ /* 0x000fca00000000ff */
[----:B------:R0:W-:Y:S02]  /*11120*/  STS.128 [R20+0x10400], R52 ;  /* 0x0104003414007388 */ /* 0x0001e40000000c00 */
.L_x_1715:
[----:B------:R-:W-:Y:S05]  /*11130*/  BSYNC B2 ;  /* 0x0000000000027941 */ /* 0x000fea0003800000 */
.L_x_1714:
[----:B------:R-:W-:Y:S05]  /*11140*/  @P1 BRA `(.L_x_1713) ;  /* 0x0000000400801947 */ /* 0x000fea0003800000 */
[----:B01----:R-:W2:Y:S04]  /*11150*/  LDL R20, [R1+0x48] ;  /* 0x0000480001147983 */ /* 0x003ea80000100800 */
[----:B------:R-:W3:Y:S01]  /*11160*/  LDL R67, [R1+0x90] ;  /* 0x0000900001437983 */ /* 0x000ee20000100800 */
[----:B------:R-:W-:Y:S01]  /*11170*/  HADD2.F32 R66, -RZ, R108.H1_H1 ;  /* 0x3000006cff427230 */ /* 0x000fe20000004100 */
[----:B------:R-:W-:Y:S01]  /*11180*/  SHF.R.U32.HI R57, RZ, 0x10, R49 ;  /* 0x00000010ff397819 */ /* 0x000fe20000011631 */
[----:B------:R-:W-:Y:S01]  /*11190*/  HADD2.F32 R64, -RZ, R110.H1_H1 ;  /* 0x3000006eff407230 */ /* 0x000fe20000004100 */
[----:B------:R-:W-:Y:S01]  /*111a0*/  SHF.R.U32.HI R56, RZ, 0x10, R41 ;  /* 0x00000010ff387819 */ /* 0x000fe20000011629 */
[----:B------:R-:W-:Y:S02]  /*111b0*/  HADD2.F32 R108, -RZ, R108.H0_H0 ;  /* 0x2000006cff6c7230 */ /* 0x000fe40000004100 */
[----:B------:R-:W-:-:S02]  /*111c0*/  HADD2.F32 R62, -RZ, R57.H0_H0 ;  /* 0x20000039ff3e7230 */ /* 0x000fc40000004100 */
        /* <DEDUP_REMOVED lines=10> */
[----:B-----5:R-:W-:Y:S02]  /*11270*/  IADD3 R3, R3, R20, R79 ;  /* 0x0000001403037210 */ /* 0x020fe40007ffe04f */
[----:B------:R-:W-:Y:S02]  /*11280*/  SHF.R.U64 R20, R40, 0x10, R41 ;  /* 0x0000001028147819 */ /* 0x000fe40000001229 */
[----:B------:R-:W-:Y:S01]  /*11290*/  SHF.R.U64 R41, R42, 0x10, R43 ;  /* 0x000000102a297819 */ /* 0x000fe2000000122b */
[----:B------:R-:W-:Y:S01]  /*112a0*/  IMAD R3, R3, 0x2, R16 ;  /* 0x0000000203037824 */ /* 0x000fe200078e0210 */
[----:B------:R-:W-:-:S02]  /*112b0*/  SHF.R.U64 R42, R50, 0x10, R51 ;  /* 0x00000010322a7819 */ /* 0x000fc40000001233 */
[----:B------:R-:W-:Y:S01]  /*112c0*/  SHF.R.U32.HI R50, RZ, 0x10, R51 ;  /* 0x00000010ff327819 */ /* 0x000fe20000011633 */
[----:B------:R-:W-:Y:S01]  /*112d0*/  HADD2.F32 R41, -RZ, R41.H0_H0 ;  /* 0x20000029ff297230 */ /* 0x000fe20000004100 */
[----:B------:R-:W1:Y:S01]  /*112e0*/  LDS.128 R52, [R3+0x10400] ;  /* 0x0104000003347984 */ /* 0x000e620000000c00 */
[----:B------:R-:W-:Y:S02]  /*112f0*/  SHF.R.U64 R40, R48, 0x10, R49 ;  /* 0x0000001030287819 */ /* 0x000fe40000001231 */
[----:B------:R-:W-:Y:S01]  /*11300*/  SHF.R.U32.HI R43, RZ, 0x10, R43 ;  /* 0x00000010ff2b7819 */ /* 0x000fe2000001162b */
[--C-:B0-----:R-:W-:Y:S02]  /*11310*/  HADD2.F32 R60, -RZ, R45.reuse.H0_H0 ;  /* 0x2000002dff3c7230 */ /* 0x101fe40000004100 */
[----:B------:R-:W-:Y:S02]  /*11320*/  HADD2.F32 R51, -RZ, R45.H1_H1 ;  /* 0x3000002dff337230 */ /* 0x000fe40000004100 */
[----:B------:R-:W-:-:S02]  /*11330*/  HADD2.F32 R49, -RZ, R44.H0_H0 ;  /* 0x2000002cff317230 */ /* 0x000fc40000004100 */
[----:B------:R-:W-:Y:S02]  /*11340*/  HADD2.F32 R45, -RZ, R46.H0_H0 ;  /* 0x2000002eff2d7230 */ /* 0x000fe40000004100 */
[--C-:B------:R-:W-:Y:S02]  /*11350*/  HADD2.F32 R48, -RZ, R47.reuse.H0_H0 ;  /* 0x2000002fff307230 */ /* 0x100fe40000004100 */
[----:B------:R-:W-:Y:S02]  /*11360*/  HADD2.F32 R47, -RZ, R47.H1_H1 ;  /* 0x3000002fff2f7230 */ /* 0x000fe40000004100 */
[--C-:B-1----:R-:W-:Y:S02]  /*11370*/  HADD2.F32 R63, -RZ, R53.reuse.H0_H0 ;  /* 0x20000035ff3f7230 */ /* 0x102fe40000004100 */
[----:B------:R-:W-:Y:S02]  /*11380*/  HADD2.F32 R65, -RZ, R53.H1_H1 ;  /* 0x30000035ff417230 */ /* 0x000fe40000004100 */
[----:B------:R-:W-:-:S02]  /*11390*/  HADD2.F32 R61, -RZ, R52.H0_H0 ;  /* 0x20000034ff3d7230 */ /* 0x000fc40000004100 */
[C---:B------:R-:W-:Y:S01]  /*113a0*/  FMUL.FTZ R53, R63.reuse, R66 ;  /* 0x000000423f357220 */ /* 0x040fe20000410000 */
[----:B------:R-:W-:Y:S01]  /*113b0*/  FMUL.FTZ R63, R63, R64 ;  /* 0x000000403f3f7220 */ /* 0x000fe20000410000 */
[----:B------:R-:W-:Y:S01]  /*113c0*/  FMUL.FTZ R68, R65, R62 ;  /* 0x0000003e41447220 */ /* 0x000fe20000410000 */
[----:B------:R-:W-:Y:S02]  /*113d0*/  HADD2.F32 R59, -RZ, R54.H0_H0 ;  /* 0x20000036ff3b7230 */ /* 0x000fe40000004100 */
[C---:B------:R-:W-:Y:S01]  /*113e0*/  FFMA.FTZ R53, R60.reuse, R64, -R53 ;  /* 0x000000403c357223 */ /* 0x040fe20000010835 */
[----:B------:R-:W-:Y:S02]  /*113f0*/  HADD2.F32 R64, -RZ, R56.H0_H0 ;  /* 0x20000038ff407230 */ /* 0x000fe40000004100 */
[----:B------:R-:W-:Y:S01]  /*11400*/  FFMA.FTZ R56, R60, R66, R63 ;  /* 0x000000423c387223 */ /* 0x000fe2000001003f */
[----:B------:R-:W-:Y:S01]  /*11410*/  FMUL.FTZ R66, R61, R108 ;  /* 0x0000006c3d427220 */ /* 0x000fe20000410000 */
[----:B------:R-:W-:-:S02]  /*11420*/  HADD2.F32 R58, -RZ, R55.H0_H0 ;  /* 0x20000037ff3a7230 */ /* 0x000fc40000004100 */
[----:B------:R-:W-:Y:S01]  /*11430*/  FMUL.FTZ R61, R61, R110 ;  /* 0x0000006e3d3d7220 */ /* 0x000fe20000410000 */
[-C--:B------:R-:W-:Y:S01]  /*11440*/  FMUL.FTZ R70, R65, R64.reuse ;  /* 0x0000004041467220 */ /* 0x080fe20000410000 */
[----:B------:R-:W-:Y:S01]  /*11450*/  FFMA.FTZ R60, R51, R64, -R68 ;  /* 0x00000040333c7223 */ /* 0x000fe20000010844 */
[----:B------:R-:W-:Y:S02]  /*11460*/  HADD2.F32 R64, -RZ, R109.H0_H0 ;  /* 0x2000006dff407230 */ /* 0x000fe40000004100 */
[----:B------:R-:W-:Y:S01]  /*11470*/  FFMA.FTZ R57, R49, R110, -R66 ;  /* 0x0000006e31397223 */ /* 0x000fe20000010842 */
[----:B------:R-:W-:Y:S01]  /*11480*/  FFMA.FTZ R51, R51, R62, R70 ;  /* 0x0000003e33337223 */ /* 0x000fe20000010046 */
[----:B------:R-:W-:Y:S02]  /*11490*/  HADD2.F32 R62, -RZ, R111.H0_H0 ;  /* 0x2000006fff3e7230 */ /* 0x000fe40000004100 */
[----:B------:R-:W-:Y:S01]  /*114a0*/  FFMA.FTZ R49, R49, R108, R61 ;  /* 0x0000006c31317223 */ /* 0x000fe2000001003d */
[----:B------:R-:W-:Y:S01]  /*114b0*/  FMUL.FTZ R66, R59, R64 ;  /* 0x000000403b427220 */ /* 0x000fe20000410000 */
[----:B------:R-:W-:-:S02]  /*114c0*/  HADD2.F32 R109, -RZ, R109.H1_H1 ;  /* 0x3000006dff6d7230 */ /* 0x000fc40000004100 */
[----:B------:R-:W-:Y:S02]  /*114d0*/  HADD2.F32 R111, -RZ, R111.H1_H1 ;  /* 0x3000006fff6f7230 */ /* 0x000fe40000004100 */
[-C--:B------:R-:W-:Y:S01]  /*114e0*/  FMUL.FTZ R68, R59, R62.reuse ;  /* 0x0000003e3b447220 */ /* 0x080fe20000410000 */
[C---:B------:R-:W-:Y:S01]  /*114f0*/  FFMA.FTZ R59, R45.reuse, R62, -R66 ;  /* 0x0000003e2d3b7223 */ /* 0x040fe20000010842 */
[----:B------:R-:W-:Y:S02]  /*11500*/  HADD2.F32 R62, -RZ, R50.H0_H0 ;  /* 0x20000032ff3e7230 */ /* 0x000fe40000004100 */
[----:B------:R-:W-:Y:S02]  /*11510*/  HADD2.F32 R50, -RZ, R43.H0_H0 ;  /* 0x2000002bff327230 */ /* 0x000fe40000004100 */
[C---:B------:R-:W-:Y:S01]  /*11520*/  FMUL.FTZ R43, R58.reuse, R109 ;  /* 0x0000006d3a2b7220 */ /* 0x040fe20000410000 */
[----:B------:R-:W-:Y:S02]  /*11530*/  HADD2.F32 R55, -RZ, R55.H1_H1 ;  /* 0x30000037ff377230 */ /* 0x000fe40000004100 */
[-C--:B------:R-:W-:Y:S01]  /*11540*/  FMUL.FTZ R58, R58, R111.reuse ;  /* 0x0000006f3a3a7220 */ /* 0x080fe20000410000 */
[----:B------:R-:W-:Y:S01]  /*11550*/  FFMA.FTZ R64, R45, R64, R68 ;  /* 0x000000402d407223 */ /* 0x000fe20000010044 */
[----:B------:R-:W-:Y:S01]  /*11560*/  FFMA.FTZ R111, R48, R111, -R43 ;  /* 0x0000006f306f7223 */ /* 0x000fe2000001082b */
[----:B------:R-:W-:-:S02]  /*11570*/  HADD2.F32 R52, -RZ, R52.H1_H1 ;  /* 0x30000034ff347230 */ /* 0x000fc40000004100 */
[----:B------:R-:W-:Y:S01]  /*11580*/  FFMA.FTZ R58, R48, R109, R58 ;  /* 0x0000006d303a7223 */ /* 0x000fe2000001003a */
[C---:B------:R-:W-:Y:S01]  /*11590*/  FMUL.FTZ R66, R55.reuse, R62 ;  /* 0x0000003e37427220 */ /* 0x040fe20000410000 */
[-C--:B------:R-:W-:Y:S01]  /*115a0*/  FMUL.FTZ R48, R55, R50.reuse ;  /* 0x0000003237307220 */ /* 0x080fe20000410000 */
[----:B------:R-:W-:Y:S02]  /*115b0*/  HADD2.F32 R54, -RZ, R54.H1_H1 ;  /* 0x30000036ff367230 */ /* 0x000fe40000004100 */
[----:B------:R-:W-:Y:S02]  /*115c0*/  HADD2.F32 R45, -RZ, R40.H0_H0 ;  /* 0x20000028ff2d7230 */ /* 0x000fe40000004100 */
[C---:B------:R-:W-:Y:S01]  /*115d0*/  FFMA.FTZ R66, R47.reuse, R50, -R66 ;  /* 0x000000322f427223 */ /* 0x040fe20000010842 */
[----:B------:R-:W-:Y:S02]  /*115e0*/  HADD2.F32 R55, -RZ, R42.H0_H0 ;  /* 0x2000002aff377230 */ /* 0x000fe40000004100 */
[----:B------:R-:W-:Y:S01]  /*115f0*/  FFMA.FTZ R63, R47, R62, R48 ;  /* 0x0000003e2f3f7223 */ /* 0x000fe20000010030 */
[----:B------:R-:W-:-:S02]  /*11600*/  HADD2.F32 R43, -RZ, R20.H0_H0 ;  /* 0x20000014ff2b7230 */ /* 0x000fc40000004100 */
[----:B------:R-:W-:Y:S01]  /*11610*/  FMUL.FTZ R47, R52, R45 ;  /* 0x0000002d342f7220 */ /* 0x000fe20000410000 */
[----:B------:R-:W-:Y:S02]  /*11620*/  HADD2.F32 R44, -RZ, R44.H1_H1 ;  /* 0x3000002cff2c7230 */ /* 0x000fe40000004100 */
[----:B------:R-:W-:Y:S01]  /*11630*/  FMUL.FTZ R61, R54, R55 ;  /* 0x00000037363d7220 */ /* 0x000fe20000410000 */
[----:B------:R-:W-:Y:S02]  /*11640*/  HADD2.F32 R46, -RZ, R46.H1_H1 ;  /* 0x3000002eff2e7230 */ /* 0x000fe40000004100 */
[----:B------:R-:W-:Y:S01]  /*11650*/  FMUL.FTZ R52, R52, R43 ;  /* 0x0000002b34347220 */ /* 0x000fe20000410000 */
[----:B------:R-:W-:Y:S01]  /*11660*/  FMUL.FTZ R54, R54, R41 ;  /* 0x0000002936367220 */ /* 0x000fe20000410000 */
[----:B------:R-:W-:Y:S01]  /*11670*/  FFMA.FTZ R40, R44, R43, -R47 ;  /* 0x0000002b2c287223 */ /* 0x000fe2000001082f */
[----:B------:R-:W-:Y:S01]  /*11680*/  F2FP.F16.F32.PACK_AB R43, R66, R111 ;  /* 0x0000006f422b723e */ /* 0x000fe200000000ff */
[----:B------:R-:W-:Y:S01]  /*11690*/  FFMA.FTZ R42, R46, R41, -R61 ;  /* 0x000000292e2a7223 */ /* 0x000fe2000001083d */
[----:B------:R-:W-:Y:S01]  /*116a0*/  FFMA.FTZ R44, R44, R45, R52 ;  /* 0x0000002d2c2c7223 */ /* 0x000fe20000010034 */
[----:B------:R-:W-:Y:S01]  /*116b0*/  FFMA.FTZ R55, R46, R55, R54 ;  /* 0x000000372e377223 */ /* 0x000fe20000010036 */
[----:B------:R-:W-:-:S02]  /*116c0*/  F2FP.F16.F32.PACK_AB R41, R60, R53 ;  /* 0x000000353c29723e */ /* 0x000fc400000000ff */
[----:B------:R-:W-:Y:S02]  /*116d0*/  F2FP.F16.F32.PACK_AB R40, R40, R57 ;  /* 0x000000392828723e */ /* 0x000fe400000000ff */
[----:B------:R-:W-:Y:S02]  /*116e0*/  F2FP.F16.F32.PACK_AB R42, R42, R59 ;  /* 0x0000003b2a2a723e */ /* 0x000fe400000000ff */
[----:B------:R-:W-:Y:S02]  /*116f0*/  F2FP.F16.F32.PACK_AB R47, R63, R58 ;  /* 0x0000003a3f2f723e */ /* 0x000fe400000000ff */
[----:B------:R-:W-:Y:S01]  /*11700*/  F2FP.F16.F32.PACK_AB R45, R51, R56 ;  /* 0x00000038332d723e */ /* 0x000fe200000000ff */
[----:B------:R2:W-:Y:S01]  /*11710*/  STS.128 [R67], R40 ;  /* 0x0000002843007388 */ /* 0x0005e20000000c00 */
[----:B------:R-:W-:Y:S02]  /*11720*/  F2FP.F16.F32.PACK_AB R44, R44, R49 ;  /* 0x000000312c2c723e */ /* 0x000fe400000000ff */
[----:B------:R-:W-:-:S05]  /*11730*/  F2FP.F16.F32.PACK_AB R46, R55, R64 ;  /* 0x00000040372e723e */ /* 0x000fca00000000ff */
[----:B------:R2:W-:Y:S02]  /*11740*/  STS.128 [R3+0x10400], R44 ;  /* 0x0104002c03007388 */ /* 0x0005e40000000c00 */
.L_x_1713:
[----:B------:R-:W-:Y:S05]  /*11750*/  BSYNC B1 ;  /* 0x0000000000017941 */ /* 0x000fea0003800000 */
.L_x_1712:
[----:B--2---:R-:W-:Y:S01]  /*11760*/  IADD3 R3, R23, 0x40, RZ ;  /* 0x0000004017037810 */ /* 0x004fe20007ffe0ff */
[----:B------:R-:W-:Y:S03]  /*11770*/  BSSY B1, `(.L_x_1716) ;  /* 0x00000d8000017945 */ /* 0x000fe60003800000 */
[----:B------:R-:W-:-:S13]  /*11780*/  ISETP.GE.AND P0, PT, R3, R0, PT ;  /* 0x000000000300720c */ /* 0x000fda0003f06270 */
[----:B------:R-:W-:Y:S05]  /*11790*/  @P0 BRA `(.L_x_1717) ;  /* 0x0000000c00540947 */ /* 0x000fea0003800000 */
[----:B------:R-:W2:Y:S01]  /*117a0*/  LDC R49, c[0x0][0x3f4] ;  /* 0x0000fd00ff317b82 */ /* 0x000ea20000000800 */
[----:B------:R-:W-:Y:S01]  /*117b0*/  BSSY B2, `(.L_x_1718) ;  /* 0x000006b000027945 */ /* 0x000fe20003800000 */
[-C--:B--2---:R-:W-:Y:S02]  /*117c0*/  ISETP.GE.AND P0, PT, R18, R49.reuse, PT ;  /* 0x000000311200720c */ /* 0x084fe40003f06270 */
[----:B------:R-:W-:-:S11]  /*117d0*/  ISETP.GE.AND P1, PT, R226, R49, PT ;  /* 0x00000031e200720c */ /* 0x000fd60003f26270 */
[----:B------:R-:W-:Y:S05]  /*117e0*/  @P0 BRA `(.L_x_1719) ;  /* 0x00000004009c0947 */ /* 0x000fea0003800000 */
[----:B01----:R-:W2:Y:S04]  /*117f0*/  LDL R20, [R1+0x44] ;  /* 0x0000440001147983 */ /* 0x003ea80000100800 */
[----:B------:R-:W3:Y:S01]  /*11800*/  LDL R66, [R1+0x8c] ;  /* 0x00008c0001427983 */ /* 0x000ee20000100800 */
[----:B------:R-:W-:Y:S01]  /*11810*/  IMAD.SHL.U32 R40, R3, 0x40, RZ ;  /* 0x0000004003287824 */ /* 0x000fe200078e00ff */
[----:B------:R-:W-:Y:S01]  /*11820*/  SHF.R.S32.HI R42, RZ, 0x1f, R3 ;  /* 0x0000001fff2a7819 */ /* 0x000fe20000011403 */
[----:B------:R-:W-:Y:S01]  /*11830*/  HADD2.F32 R58, -RZ, R104.H1_H1 ;  /* 0x30000068ff3a7230 */ /* 0x000fe20000004100 */
[----:B------:R-:W-:Y:S01]  /*11840*/  SHF.R.U32.HI R57, RZ, 0x10, R29 ;  /* 0x00000010ff397819 */ /* 0x000fe2000001161d */
[----:B------:R-:W-:Y:S01]  /*11850*/  HADD2.F32 R56, -RZ, R106.H1_H1 ;  /* 0x3000006aff387230 */ /* 0x000fe20000004100 */
[----:B------:R-:W-:Y:S01]  /*11860*/  LOP3.LUT R43, R40, 0x1c0, RZ, 0xc0, !PT ;  /* 0x000001c0282b7812 */ /* 0x000fe200078ec0ff */
[----:B------:R-:W-:Y:S01]  /*11870*/  HADD2.F32 R60, -RZ, R105.H1_H1 ;  /* 0x30000069ff3c7230 */ /* 0x000fe20000004100 */
[----:B------:R-:W-:Y:S01]  /*11880*/  LEA.HI R42, R42, R3, RZ, 0x3 ;  /* 0x000000032a2a7211 */ /* 0x000fe200078f18ff */
[----:B------:R-:W-:Y:S01]  /*11890*/  HADD2.F32 R57, -RZ, R57.H0_H0 ;  /* 0x20000039ff397230 */ /* 0x000fe20000004100 */
[----:B------:R-:W-:Y:S01]  /*118a0*/  SHF.R.U32.HI R59, RZ, 0x10, R37 ;  /* 0x00000010ff3b7819 */ /* 0x000fe20000011625 */
[----:B------:R-:W-:Y:S01]  /*118b0*/  HADD2.F32 R104, -RZ, R104.H0_H0 ;  /* 0x20000068ff687230 */ /* 0x000fe20000004100 */
[----:B------:R-:W-:Y:S01]  /*118c0*/  SHF.R.U64 R28, R28, 0x10, R29 ;  /* 0x000000101c1c7819 */ /* 0x000fe2000000121d */
[----:B------:R-:W-:Y:S01]  /*118d0*/  IMAD.SHL.U32 R42, R42, 0x40, RZ ;  /* 0x000000402a2a7824 */ /* 0x000fe200078e00ff */
[----:B------:R-:W-:Y:S01]  /*118e0*/  SHF.R.U64 R29, R36, 0x10, R37 ;  /* 0x00000010241d7819 */ /* 0x000fe20000001225 */
[----:B------:R-:W-:Y:S01]  /*118f0*/  HADD2.F32 R59, -RZ, R59.H0_H0 ;  /* 0x2000003bff3b7230 */ /* 0x000fe20000004100 */
[----:B------:R-:W-:Y:S01]  /*11900*/  SHF.R.U64 R30, R30, 0x10, R31 ;  /* 0x000000101e1e7819 */ /* 0x000fe2000000121f */
[----:B------:R-:W-:Y:S01]  /*11910*/  HADD2.F32 R106, -RZ, R106.H0_H0 ;  /* 0x2000006aff6a7230 */ /* 0x000fe20000004100 */
[----:B------:R-:W-:-:S02]  /*11920*/  LOP3.LUT R44, R42, 0xfffffe00, RZ, 0xc0, !PT ;  /* 0xfffffe002a2c7812 */ /* 0x000fc400078ec0ff */
[----:B------:R-:W-:Y:S02]  /*11930*/  SHF.R.U32.HI R36, RZ, 0x10, R31 ;  /* 0x00000010ff247819 */ /* 0x000fe4000001161f */
[--C-:B------:R-:W-:Y:S02]  /*11940*/  SHF.R.U64 R31, R38, 0x10, R39.reuse ;  /* 0x00000010261f7819 */ /* 0x100fe40000001227 */
[----:B------:R-:W-:Y:S01]  /*11950*/  SHF.R.U32.HI R38, RZ, 0x10, R39 ;  /* 0x00000010ff267819 */ /* 0x000fe20000011627 */
[----:B------:R-:W-:-:S04]  /*11960*/  HADD2.F32 R36, -RZ, R36.H0_H0 ;  /* 0x20000024ff247230 */ /* 0x000fc80000004100 */
[----:B------:R-:W-:Y:S01]  /*11970*/  HADD2.F32 R38, -RZ, R38.H0_H0 ;  /* 0x20000026ff267230 */ /* 0x000fe20000004100 */
[----:B--2---:R-:W-:-:S04]  /*11980*/  LEA.HI R20, R49, R20, RZ, 0x1d ;  /* 0x0000001431147211 */ /* 0x004fc800078fe8ff */
[----:B------:R-:W-:Y:S01]  /*11990*/  SHF.R.S32.HI R41, RZ, 0x1f, R20 ;  /* 0x0000001fff297819 */ /* 0x000fe20000011414 */
[----:B------:R-:W-:-:S03]  /*119a0*/  IMAD.SHL.U32 R40, R20, 0x8, RZ ;  /* 0x0000000814287824 */ /* 0x000fc600078e00ff */
[----:B------:R-:W-:Y:S02]  /*119b0*/  LEA.HI R41, R41, R20, RZ, 0x3 ;  /* 0x0000001429297211 */ /* 0x000fe400078f18ff */
[----:B------:R-:W-:Y:S02]  /*119c0*/  LOP3.LUT R20, R43, 0x38, R40, 0xf8, !PT ;  /* 0x000000382b147812 */ /* 0x000fe400078ef828 */
[----:B------:R-:W-:Y:S01]  /*119d0*/  SHF.R.U32.HI R43, RZ, 0x3, R43 ;  /* 0x00000003ff2b7819 */ /* 0x000fe2000001162b */
[----:B------:R-:W-:-:S03]  /*119e0*/  IMAD.SHL.U32 R41, R41, 0x400, RZ ;  /* 0x0000040029297824 */ /* 0x000fc600078e00ff */
[----:B------:R-:W-:Y:S02]  /*119f0*/  LOP3.LUT R20, R20, R43, RZ, 0x3c, !PT ;  /* 0x0000002b14147212 */ /* 0x000fe400078e3cff */
[----:B------:R-:W-:Y:S02]  /*11a00*/  LOP3.LUT R45, R41, 0x7fffe000, RZ, 0xc0, !PT ;  /* 0x7fffe000292d7812 */ /* 0x000fe400078ec0ff */
[----:B---3--:R-:W0:Y:S02]  /*11a10*/  LDS.128 R40, [R66] ;  /* 0x0000000042287984 */ /* 0x008e240000000c00 */
[----:B------:R-:W-:-:S05]  /*11a20*/  IADD3 R45, R20, R45, R44 ;  /* 0x0000002d142d7210 */ /* 0x000fca0007ffe02c */
[----:B------:R-:W-:-:S05]  /*11a30*/  IMAD R20, R45, 0x2, R16 ;  /* 0x000000022d147824 */ /* 0x000fca00078e0210 */
[----:B------:R-:W1:Y:S01]  /*11a40*/  LDS.128 R44, [R20+0x10400] ;  /* 0x01040000142c7984 */ /* 0x000e620000000c00 */
[--C-:B0-----:R-:W-:Y:S02]  /*11a50*/  HADD2.F32 R48, -RZ, R41.reuse.H0_H0 ;  /* 0x20000029ff307230 */ /* 0x101fe40000004100 */
[----:B------:R-:W-:Y:S02]  /*11a60*/  HADD2.F32 R50, -RZ, R41.H1_H1 ;  /* 0x30000029ff327230 */ /* 0x000fe40000004100 */
[----:B------:R-:W-:Y:S02]  /*11a70*/  HADD2.F32 R37, -RZ, R42.H0_H0 ;  /* 0x2000002aff257230 */ /* 0x000fe40000004100 */
[--C-:B------:R-:W-:Y:S02]  /*11a80*/  HADD2.F32 R39, -RZ, R43.reuse.H0_H0 ;  /* 0x2000002bff277230 */ /* 0x100fe40000004100 */
[----:B------:R-:W-:Y:S02]  /*11a90*/  HADD2.F32 R52, -RZ, R40.H0_H0 ;  /* 0x20000028ff347230 */ /* 0x000fe40000004100 */
[----:B------:R-:W-:-:S02]  /*11aa0*/  HADD2.F32 R43, -RZ, R43.H1_H1 ;  /* 0x3000002bff2b7230 */ /* 0x000fc40000004100 */
[--C-:B-1----:R-:W-:Y:S02]  /*11ab0*/  HADD2.F32 R41, -RZ, R45.reuse.H0_H0 ;  /* 0x2000002dff297230 */ /* 0x102fe40000004100 */
[----:B------:R-:W-:Y:S02]  /*11ac0*/  HADD2.F32 R54, -RZ, R45.H1_H1 ;  /* 0x3000002dff367230 */ /* 0x000fe40000004100 */
[----:B------:R-:W-:Y:S02]  /*11ad0*/  HADD2.F32 R55, -RZ, R46.H0_H0 ;  /* 0x2000002eff377230 */ /* 0x000fe40000004100 */
[C---:B------:R-:W-:Y:S01]  /*11ae0*/  FMUL.FTZ R45, R41.reuse, R58 ;  /* 0x0000003a292d7220 */ /* 0x040fe20000410000 */
[-C--:B------:R-:W-:Y:S01]  /*11af0*/  FMUL.FTZ R61, R41, R56.reuse ;  /* 0x00000038293d7220 */ /* 0x080fe20000410000 */
[C---:B------:R-:W-:Y:S01]  /*11b00*/  FMUL.FTZ R63, R54.reuse, R59 ;  /* 0x0000003b363f7220 */ /* 0x040fe20000410000 */
[----:B------:R-:W-:Y:S01]  /*11b10*/  FMUL.FTZ R65, R54, R57 ;  /* 0x0000003936417220 */ /* 0x000fe20000410000 */
[C---:B------:R-:W-:Y:S01]  /*11b20*/  FFMA.FTZ R41, R48.reuse, R56, -R45 ;  /* 0x0000003830297223 */ /* 0x040fe2000001082d */
[----:B------:R-:W-:Y:S01]  /*11b30*/  FFMA.FTZ R45, R48, R58, R61 ;  /* 0x0000003a302d7223 */ /* 0x000fe2000001003d */
[----:B------:R-:W-:-:S02]  /*11b40*/  HADD2.F32 R58, -RZ, R105.H0_H0 ;  /* 0x20000069ff3a7230 */ /* 0x000fc40000004100 */
[C---:B------:R-:W-:Y:S01]  /*11b50*/  FFMA.FTZ R48, R50.reuse, R57, -R63 ;  /* 0x0000003932307223 */ /* 0x040fe2000001083f */
[----:B------:R-:W-:Y:S02]  /*11b60*/  HADD2.F32 R54, -RZ, R107.H0_H0 ;  /* 0x2000006bff367230 */ /* 0x000fe40000004100 */
[----:B------:R-:W-:Y:S01]  /*11b70*/  FFMA.FTZ R50, R50, R59, R65 ;  /* 0x0000003b32327223 */ /* 0x000fe20000010041 */
[----:B------:R-:W-:Y:S02]  /*11b80*/  HADD2.F32 R53, -RZ, R47.H0_H0 ;  /* 0x2000002fff357230 */ /* 0x000fe40000004100 */
[C---:B------:R-:W-:Y:S01]  /*11b90*/  FMUL.FTZ R62, R55.reuse, R58 ;  /* 0x0000003a373e7220 */ /* 0x040fe20000410000 */
[----:B------:R-:W-:Y:S02]  /*11ba0*/  HADD2.F32 R56, -RZ, R107.H1_H1 ;  /* 0x3000006bff387230 */ /* 0x000fe40000004100 */
[----:B------:R-:W-:Y:S01]  /*11bb0*/  FMUL.FTZ R64, R55, R54 ;  /* 0x0000003637407220 */ /* 0x000fe20000410000 */
[----:B------:R-:W-:-:S02]  /*11bc0*/  HADD2.F32 R51, -RZ, R44.H0_H0 ;  /* 0x2000002cff337230 */ /* 0x000fc40000004100 */
[----:B------:R-:W-:Y:S01]  /*11bd0*/  FFMA.FTZ R62, R37, R54, -R62 ;  /* 0x00000036253e7223 */ /* 0x000fe2000001083e */
[C---:B------:R-:W-:Y:S01]  /*11be0*/  FMUL.FTZ R54, R53.reuse, R60 ;  /* 0x0000003c35367220 */ /* 0x040fe20000410000 */
[----:B------:R-:W-:Y:S02]  /*11bf0*/  HADD2.F32 R47, -RZ, R47.H1_H1 ;  /* 0x3000002fff2f7230 */ /* 0x000fe40000004100 */
[----:B------:R-:W-:Y:S01]  /*11c00*/  FMUL.FTZ R53, R53, R56 ;  /* 0x0000003835357220 */ /* 0x000fe20000410000 */
[----:B------:R-:W-:Y:S01]  /*11c10*/  FMUL.FTZ R57, R51, R104 ;  /* 0x0000006833397220 */ /* 0x000fe20000410000 */
[----:B------:R-:W-:Y:S01]  /*11c20*/  FFMA.FTZ R64, R37, R58, R64 ;  /* 0x0000003a25407223 */ /* 0x000fe20000010040 */
[C---:B------:R-:W-:Y:S01]  /*11c30*/  FFMA.FTZ R54, R39.reuse, R56, -R54 ;  /* 0x0000003827367223 */ /* 0x040fe20000010836 */
[----:B------:R-:W-:Y:S01]  /*11c40*/  FFMA.FTZ R60, R39, R60, R53 ;  /* 0x0000003c273c7223 */ /* 0x000fe20000010035 */
[----:B------:R-:W-:Y:S02]  /*11c50*/  HADD2.F32 R44, -RZ, R44.H1_H1 ;  /* 0x3000002cff2c7230 */ /* 0x000fe40000004100 */
[----:B------:R-:W-:Y:S01]  /*11c60*/  FMUL.FTZ R58, R47, R38 ;  /* 0x000000262f3a7220 */ /* 0x000fe20000410000 */
[----:B------:R-:W-:-:S02]  /*11c70*/  HADD2.F32 R46, -RZ, R46.H1_H1 ;  /* 0x3000002eff2e7230 */ /* 0x000fc40000004100 */
[----:B------:R-:W-:Y:S01]  /*11c80*/  FMUL.FTZ R56, R47, R36 ;  /* 0x000000242f387220 */ /* 0x000fe20000410000 */
[----:B------:R-:W-:Y:S02]  /*11c90*/  HADD2.F32 R37, -RZ, R29.H0_H0 ;  /* 0x2000001dff257230 */ /* 0x000fe40000004100 */
[-C--:B------:R-:W-:Y:S01]  /*11ca0*/  FMUL.FTZ R61, R51, R106.reuse ;  /* 0x0000006a333d7220 */ /* 0x080fe20000410000 */
[----:B------:R-:W-:Y:S02]  /*11cb0*/  HADD2.F32 R39, -RZ, R31.H0_H0 ;  /* 0x2000001fff277230 */ /* 0x000fe40000004100 */
[----:B------:R-:W-:Y:S01]  /*11cc0*/  FFMA.FTZ R51, R52, R106, -R57 ;  /* 0x0000006a34337223 */ /* 0x000fe20000010839 */
[----:B------:R-:W-:Y:S02]  /*11cd0*/  HADD2.F32 R29, -RZ, R28.H0_H0 ;  /* 0x2000001cff1d7230 */ /* 0x000fe40000004100 */
[----:B------:R-:W-:Y:S01]  /*11ce0*/  FFMA.FTZ R55, R43, R36, -R58 ;  /* 0x000000242b377223 */ /* 0x000fe2000001083a */
[----:B------:R-:W-:-:S02]  /*11cf0*/  HADD2.F32 R31, -RZ, R30.H0_H0 ;  /* 0x2000001eff1f7230 */ /* 0x000fc40000004100 */
[----:B------:R-:W-:Y:S01]  /*11d00*/  FFMA.FTZ R57, R43, R38, R56 ;  /* 0x000000262b397223 */ /* 0x000fe20000010038 */
[----:B------:R-:W-:Y:S02]  /*11d10*/  HADD2.F32 R40, -RZ, R40.H1_H1 ;  /* 0x30000028ff287230 */ /* 0x000fe40000004100 */
[----:B------:R-:W-:Y:S01]  /*11d20*/  FMUL.FTZ R43, R44, R37 ;  /* 0x000000252c2b7220 */ /* 0x000fe20000410000 */
[----:B------:R-:W-:Y:S02]  /*11d30*/  HADD2.F32 R42, -RZ, R42.H1_H1 ;  /* 0x3000002aff2a7230 */ /* 0x000fe40000004100 */
[----:B------:R-:W-:Y:S01]  /*11d40*/  FMUL.FTZ R47, R46, R39 ;  /* 0x000000272e2f7220 */ /* 0x000fe20000410000 */
[----:B------:R-:W-:Y:S01]  /*11d50*/  FMUL.FTZ R44, R44, R29 ;  /* 0x0000001d2c2c7220 */ /* 0x000fe20000410000 */
[----:B------:R-:W-:Y:S01]  /*11d60*/  FMUL.FTZ R46, R46, R31 ;  /* 0x0000001f2e2e7220 */ /* 0x000fe20000410000 */
        /* <DEDUP_REMOVED lines=15> */
.L_x_1719:
[----:B------:R-:W-:Y:S05]  /*11e60*/  BSYNC B2 ;  /* 0x0000000000027941 */ /* 0x000fea0003800000 */
.L_x_1718:
[----:B------:R-:W-:Y:S05]  /*11e70*/  @P1 BRA `(.L_x_1717) ;  /* 0x00000004009c1947 */ /* 0x000fea0003800000 */
[----:B--2---:R-:W2:Y:S04]  /*11e80*/  LDL R28, [R1+0x48] ;  /* 0x00004800011c7983 */ /* 0x004ea80000100800 */
[----:B0-----:R-:W3:Y:S01]  /*11e90*/  LDL R55, [R1+0x88] ;  /* 0x0000880001377983 */ /* 0x001ee20000100800 */
[----:B-1----:R-:W-:Y:S01]  /*11ea0*/  IMAD.SHL.U32 R20, R3, 0x40, RZ ;  /* 0x0000004003147824 */ /* 0x002fe200078e00ff */
[----:B------:R-:W-:Y:S01]  /*11eb0*/  SHF.R.S32.HI R30, RZ, 0x1f, R3 ;  /* 0x0000001fff1e7819 */ /* 0x000fe20000011403 */
[----:B------:R-:W-:Y:S01]  /*11ec0*/  HADD2.F32 R43, -RZ, R95.H1_H1 ;  /* 0x3000005fff2b7230 */ /* 0x000fe20000004100 */
[----:B------:R-:W-:Y:S01]  /*11ed0*/  SHF.R.U32.HI R46, RZ, 0x10, R33 ;  /* 0x00000010ff2e7819 */ /* 0x000fe20000011621 */
[----:B------:R-:W-:Y:S01]  /*11ee0*/  HADD2.F32 R45, -RZ, R93.H1_H1 ;  /* 0x3000005dff2d7230 */ /* 0x000fe20000004100 */
[----:B------:R-:W-:-:S02]  /*11ef0*/  LOP3.LUT R29, R20, 0x1c0, RZ, 0xc0, !PT ;  /* 0x000001c0141d7812 */ /* 0x000fc400078ec0ff */
[----:B------:R-:W-:Y:S01]  /*11f00*/  LEA.HI R30, R30, R3, RZ, 0x3 ;  /* 0x000000031e1e7211 */ /* 0x000fe200078f18ff */
[----:B------:R-:W-:Y:S01]  /*11f10*/  HADD2.F32 R46, -RZ, R46.H0_H0 ;  /* 0x2000002eff2e7230 */ /* 0x000fe20000004100 */
[----:B------:R-:W-:Y:S02]  /*11f20*/  SHF.R.U32.HI R44, RZ, 0x10, R25 ;  /* 0x00000010ff2c7819 */ /* 0x000fe40000011619 */
[----:B------:R-:W-:Y:S01]  /*11f30*/  SHF.R.U32.HI R51, RZ, 0x10, R35 ;  /* 0x00000010ff337819 */ /* 0x000fe20000011623 */
[----:B------:R-:W-:Y:S01]  /*11f40*/  IMAD.SHL.U32 R30, R30, 0x40, RZ ;  /* 0x000000401e1e7824 */ /* 0x000fe200078e00ff */
[----:B------:R-:W-:-:S04]  /*11f50*/  SHF.R.U32.HI R53, RZ, 0x10, R27 ;  /* 0x00000010ff357819 */ /* 0x000fc8000001161b */
[----:B------:R-:W-:Y:S02]  /*11f60*/  LOP3.LUT R36, R30, 0xfffffe00, RZ, 0xc0, !PT ;  /* 0xfffffe001e247812 */ /* 0x000fe400078ec0ff */
[----:B--2---:R-:W-:-:S04]  /*11f70*/  LEA.HI R49, R49, R28, RZ, 0x1d ;  /* 0x0000001c31317211 */ /* 0x004fc800078fe8ff */
[----:B------:R-:W-:Y:S01]  /*11f80*/  SHF.R.S32.HI R28, RZ, 0x1f, R49 ;  /* 0x0000001fff1c7819 */ /* 0x000fe20000011431 */
[----:B------:R-:W-:-:S03]  /*11f90*/  IMAD.SHL.U32 R20, R49, 0x8, RZ ;  /* 0x0000000831147824 */ /* 0x000fc600078e00ff */
[----:B------:R-:W-:Y:S02]  /*11fa0*/  LEA.HI R28, R28, R49, RZ, 0x3 ;  /* 0x000000311c1c7211 */ /* 0x000fe400078f18ff */
[----:B------:R-:W-:Y:S02]  /*11fb0*/  LOP3.LUT R3, R29, 0x38, R20, 0xf8, !PT ;  /* 0x000000381d037812 */ /* 0x000fe400078ef814 */
[----:B------:R-:W-:Y:S02]  /*11fc0*/  SHF.R.U32.HI R20, RZ, 0x3, R29 ;  /* 0x00000003ff147819 */ /* 0x000fe4000001161d */
[----:B------:R-:W-:Y:S02]  /*11fd0*/  SHF.L.U32 R28, R28, 0xa, RZ ;  /* 0x0000000a1c1c7819 */ /* 0x000fe400000006ff */
[----:B------:R-:W-:Y:S02]  /*11fe0*/  LOP3.LUT R3, R3, R20, RZ, 0x3c, !PT ;  /* 0x0000001403037212 */ /* 0x000fe400078e3cff */
[----:B------:R-:W-:-:S02]  /*11ff0*/  LOP3.LUT R20, R28, 0x7fffe000, RZ, 0xc0, !PT ;  /* 0x7fffe0001c147812 */ /* 0x000fc400078ec0ff */
[----:B---3--:R-:W0:Y:S02]  /*12000*/  LDS.128 R28, [R55] ;  /* 0x00000000371c7984 */ /* 0x008e240000000c00 */
[----:B------:R-:W-:Y:S02]  /*12010*/  IADD3 R3, R3, R20, R36 ;  /* 0x0000001403037210 */ /* 0x000fe40007ffe024 */
[----:B------:R-:W-:Y:S02]  /*12020*/  SHF.R.U64 R20, R24, 0x10, R25 ;  /* 0x0000001018147819 */ /* 0x000fe40000001219 */
[----:B------:R-:W-:Y:S01]  /*12030*/  SHF.R.U64 R25, R32, 0x10, R33 ;  /* 0x0000001020197819 */ /* 0x000fe20000001221 */
[----:B------:R-:W-:Y:S01]  /*12040*/  IMAD R3, R3, 0x2, R16 ;  /* 0x0000000203037824 */ /* 0x000fe200078e0210 */
[----:B------:R-:W-:Y:S02]  /*12050*/  SHF.R.U64 R24, R26, 0x10, R27 ;  /* 0x000000101a187819 */ /* 0x000fe4000000121b */
[----:B------:R-:W-:-:S02]  /*12060*/  SHF.R.U64 R26, R34, 0x10, R35 ;  /* 0x00000010221a7819 */ /* 0x000fc40000001223 */
        /* <DEDUP_REMOVED lines=12> */
[----:B------:R-:W-:Y:S02]  /*12130*/  HADD2.F32 R40, -RZ, R44.H0_H0 ;  /* 0x2000002cff287230 */ /* 0x000fe40000004100 */
[----:B------:R-:W-:Y:S01]  /*12140*/  FMUL.FTZ R48, R37, R46 ;  /* 0x0000002e25307220 */ /* 0x000fe20000410000 */
[----:B------:R-:W-:-:S02]  /*12150*/  HADD2.F32 R44, -RZ, R93.H0_H0 ;  /* 0x2000005dff2c7230 */ /* 0x000fc40000004100 */
[C---:B------:R-:W-:Y:S01]  /*12160*/  FFMA.FTZ R47, R32.reuse, R43, -R47 ;  /* 0x0000002b202f7223 */ /* 0x040fe2000001082f */
[----:B------:R-:W-:Y:S01]  /*12170*/  FFMA.FTZ R49, R32, R45, R49 ;  /* 0x0000002d20317223 */ /* 0x000fe20000010031 */
[----:B------:R-:W-:Y:S02]  /*12180*/  HADD2.F32 R32, -RZ, R95.H0_H0 ;  /* 0x2000005fff207230 */ /* 0x000fe40000004100 */
[----:B------:R-:W-:Y:S01]  /*12190*/  FFMA.FTZ R50, R29, R40, -R48 ;  /* 0x000000281d327223 */ /* 0x000fe20000010830 */
[----:B------:R-:W-:Y:S01]  /*121a0*/  FMUL.FTZ R48, R35, R44 ;  /* 0x0000002c23307220 */ /* 0x000fe20000410000 */
[----:B------:R-:W-:Y:S01]  /*121b0*/  FMUL.FTZ R52, R37, R40 ;  /* 0x0000002825347220 */ /* 0x000fe20000410000 */
[----:B------:R-:W-:Y:S02]  /*121c0*/  HADD2.F32 R41, -RZ, R38.H0_H0 ;  /* 0x20000026ff297230 */ /* 0x000fe40000004100 */
[----:B------:R-:W-:Y:S01]  /*121d0*/  FMUL.FTZ R35, R35, R32 ;  /* 0x0000002023237220 */ /* 0x000fe20000410000 */
[----:B------:R-:W-:-:S02]  /*121e0*/  HADD2.F32 R40, -RZ, R94.H0_H0 ;  /* 0x2000005eff287230 */ /* 0x000fc40000004100 */
[----:B------:R-:W-:Y:S01]  /*121f0*/  FFMA.FTZ R48, R27, R32, -R48 ;  /* 0x000000201b307223 */ /* 0x000fe20000010830 */
[----:B------:R-:W-:Y:S01]  /*12200*/  FFMA.FTZ R52, R29, R46, R52 ;  /* 0x0000002e1d347223 */ /* 0x000fe20000010034 */
[----:B------:R-:W-:Y:S02]  /*12210*/  HADD2.F32 R32, -RZ, R96.H0_H0 ;  /* 0x20000060ff207230 */ /* 0x000fe40000004100 */
[----:B------:R-:W-:Y:S01]  /*12220*/  FFMA.FTZ R35, R27, R44, R35 ;  /* 0x0000002c1b237223 */ /* 0x000fe20000010023 */
[----:B------:R-:W-:Y:S02]  /*12230*/  HADD2.F32 R42, -RZ, R39.H0_H0 ;  /* 0x20000027ff2a7230 */ /* 0x000fe40000004100 */
[C---:B------:R-:W-:Y:S01]  /*12240*/  FMUL.FTZ R44, R41.reuse, R40 ;  /* 0x00000028292c7220 */ /* 0x040fe20000410000 */
[----:B------:R-:W-:Y:S02]  /*12250*/  HADD2.F32 R29, -RZ, R94.H1_H1 ;  /* 0x3000005eff1d7230 */ /* 0x000fe40000004100 */
[----:B------:R-:W-:Y:S01]  /*12260*/  FMUL.FTZ R46, R41, R32 ;  /* 0x00000020292e7220 */ /* 0x000fe20000410000 */
[----:B------:R-:W-:-:S02]  /*12270*/  HADD2.F32 R27, -RZ, R96.H1_H1 ;  /* 0x30000060ff1b7230 */ /* 0x000fc40000004100 */
[C---:B------:R-:W-:Y:S01]  /*12280*/  FFMA.FTZ R41, R33.reuse, R32, -R44 ;  /* 0x0000002021297223 */ /* 0x040fe2000001082c */
[----:B------:R-:W-:Y:S02]  /*12290*/  HADD2.F32 R39, -RZ, R39.H1_H1 ;  /* 0x30000027ff277230 */ /* 0x000fe40000004100 */
[C---:B------:R-:W-:Y:S01]  /*122a0*/  FMUL.FTZ R37, R42.reuse, R29 ;  /* 0x0000001d2a257220 */ /* 0x040fe20000410000 */
[----:B------:R-:W-:Y:S02]  /*122b0*/  HADD2.F32 R44, -RZ, R51.H0_H0 ;  /* 0x20000033ff2c7230 */ /* 0x000fe40000004100 */
[-C--:B------:R-:W-:Y:S01]  /*122c0*/  FMUL.FTZ R42, R42, R27.reuse ;  /* 0x0000001b2a2a7220 */ /* 0x080fe20000410000 */
[----:B------:R-:W-:Y:S02]  /*122d0*/  HADD2.F32 R32, -RZ, R53.H0_H0 ;  /* 0x20000035ff207230 */ /* 0x000fe40000004100 */
[----:B------:R-:W-:Y:S01]  /*122e0*/  FFMA.FTZ R46, R33, R40, R46 ;  /* 0x00000028212e7223 */ /* 0x000fe2000001002e */
[C---:B------:R-:W-:Y:S01]  /*122f0*/  FFMA.FTZ R40, R34.reuse, R27, -R37 ;  /* 0x0000001b22287223 */ /* 0x040fe20000010825 */
[----:B------:R-:W-:Y:S01]  /*12300*/  FFMA.FTZ R42, R34, R29, R42 ;  /* 0x0000001d222a7223 */ /* 0x000fe2000001002a */
[----:B------:R-:W-:-:S02]  /*12310*/  HADD2.F32 R36, -RZ, R36.H1_H1 ;  /* 0x30000024ff247230 */ /* 0x000fc40000004100 */
[C---:B------:R-:W-:Y:S01]  /*12320*/  FMUL.FTZ R54, R39.reuse, R44 ;  /* 0x0000002c27367220 */ /* 0x040fe20000410000 */
[----:B------:R-:W-:Y:S02]  /*12330*/  HADD2.F32 R38, -RZ, R38.H1_H1 ;  /* 0x30000026ff267230 */ /* 0x000fe40000004100 */
[-C--:B------:R-:W-:Y:S01]  /*12340*/  FMUL.FTZ R34, R39, R32.reuse ;  /* 0x0000002027227220 */ /* 0x080fe20000410000 */
[----:B------:R-:W-:Y:S02]  /*12350*/  HADD2.F32 R29, -RZ, R25.H0_H0 ;  /* 0x20000019ff1d7230 */ /* 0x000fe40000004100 */
[C---:B------:R-:W-:Y:S01]  /*12360*/  FFMA.FTZ R43, R31.reuse, R32, -R54 ;  /* 0x000000201f2b7223 */ /* 0x040fe20000010836 */
[----:B------:R-:W-:Y:S02]  /*12370*/  HADD2.F32 R33, -RZ, R26.H0_H0 ;  /* 0x2000001aff217230 */ /* 0x000fe40000004100 */
[----:B------:R-:W-:Y:S01]  /*12380*/  FFMA.FTZ R45, R31, R44, R34 ;  /* 0x0000002c1f2d7223 */ /* 0x000fe20000010022 */
[----:B------:R-:W-:-:S02]  /*12390*/  HADD2.F32 R25, -RZ, R20.H0_H0 ;  /* 0x20000014ff197230 */ /* 0x000fc40000004100 */
[----:B------:R-:W-:Y:S01]  /*123a0*/  FMUL.FTZ R31, R36, R29 ;  /* 0x0000001d241f7220 */ /* 0x000fe20000410000 */
[----:B------:R-:W-:Y:S02]  /*123b0*/  HADD2.F32 R27, -RZ, R24.H0_H0 ;  /* 0x20000018ff1b7230 */ /* 0x000fe40000004100 */
[----:B------:R-:W-:Y:S01]  /*123c0*/  FMUL.FTZ R39, R38, R33 ;  /* 0x0000002126277220 */ /* 0x000fe20000410000 */
[----:B------:R-:W-:Y:S02]  /*123d0*/  HADD2.F32 R28, -RZ, R28.H1_H1 ;  /* 0x3000001cff1c7230 */ /* 0x000fe40000004100 */
[----:B------:R-:W-:Y:S01]  /*123e0*/  FMUL.FTZ R36, R36, R25 ;  /* 0x0000001924247220 */ /* 0x000fe20000410000 */
[----:B------:R-:W-:Y:S02]  /*123f0*/  HADD2.F32 R30, -RZ, R30.H1_H1 ;  /* 0x3000001eff1e7230 */ /* 0x000fe40000004100 */
        /* <DEDUP_REMOVED lines=15> */
.L_x_1717:
[----:B------:R-:W-:Y:S05]  /*124f0*/  BSYNC B1 ;  /* 0x0000000000017941 */ /* 0x000fea0003800000 */
.L_x_1716:
[----:B---3--:R-:W-:-:S05]  /*12500*/  VIADD R3, R23, 0x60 ;  /* 0x0000006017037836 */ /* 0x008fca0000000000 */
[----:B------:R-:W-:-:S13]  /*12510*/  ISETP.GE.AND P0, PT, R3, R0, PT ;  /* 0x000000000300720c */ /* 0x000fda0003f06270 */
[----:B------:R-:W-:Y:S05]  /*12520*/  @P0 BRA `(.L_x_1687) ;  /* 0x0000000c00540947 */ /* 0x000fea0003800000 */
[----:B------:R-:W3:Y:S01]  /*12530*/  LDC R33, c[0x0][0x3f4] ;  /* 0x0000fd00ff217b82 */ /* 0x000ee20000000800 */
[----:B------:R-:W-:Y:S01]  /*12540*/  BSSY B1, `(.L_x_1720) ;  /* 0x000006b000017945 */ /* 0x000fe20003800000 */
[-C--:B---3--:R-:W-:Y:S02]  /*12550*/  ISETP.GE.AND P0, PT, R18, R33.reuse, PT ;  /* 0x000000211200720c */ /* 0x088fe40003f06270 */
[----:B------:R-:W-:-:S11]  /*12560*/  ISETP.GE.AND P1, PT, R226, R33, PT ;  /* 0x00000021e200720c */ /* 0x000fd60003f26270 */
[----:B------:R-:W-:Y:S05]  /*12570*/  @P0 BRA `(.L_x_1721) ;  /* 0x00000004009c0947 */ /* 0x000fea0003800000 */
[----:B------:R-:W3:Y:S04]  /*12580*/  LDL R24, [R1+0x44] ;  /* 0x0000440001187983 */ /* 0x000ee80000100800 */
[----:B0-----:R-:W4:Y:S01]  /*12590*/  LDL R46, [R1+0x84] ;  /* 0x00008400012e7983 */ /* 0x001f220000100800 */
[----:B-12---:R-:W-:Y:S01]  /*125a0*/  IMAD.SHL.U32 R20, R3, 0x40, RZ ;  /* 0x0000004003147824 */ /* 0x006fe200078e00ff */
[--C-:B------:R-:W-:Y:S01]  /*125b0*/  SHF.R.U64 R45, R12, 0x10, R13.reuse ;  /* 0x000000100c2d7819 */ /* 0x100fe2000000120d */
[--C-:B------:R-:W-:Y:S01]  /*125c0*/  HADD2.F32 R32, -RZ, R97.reuse.H1_H1 ;  /* 0x30000061ff207230 */ /* 0x100fe20000004100 */
[----:B------:R-:W-:Y:S01]  /*125d0*/  SHF.R.U32.HI R35, RZ, 0x10, R13 ;  /* 0x00000010ff237819 */ /* 0x000fe2000001160d */
[----:B------:R-:W-:Y:S01]  /*125e0*/  HADD2.F32 R97, -RZ, R97.H0_H0 ;  /* 0x20000061ff617230 */ /* 0x000fe20000004100 */
[----:B------:R-:W-:-:S02]  /*125f0*/  LOP3.LUT R27, R20, 0x1c0, RZ, 0xc0, !PT ;  /* 0x000001c0141b7812 */ /* 0x000fc400078ec0ff */
[--C-:B------:R-:W-:Y:S02]  /*12600*/  SHF.R.U64 R42, R4, 0x10, R5.reuse ;  /* 0x00000010042a7819 */ /* 0x100fe40000001205 */
[----:B------:R-:W-:Y:S02]  /*12610*/  SHF.R.U32.HI R34, RZ, 0x10, R5 ;  /* 0x00000010ff227819 */ /* 0x000fe40000011605 */
[--C-:B------:R-:W-:Y:S02]  /*12620*/  SHF.R.U64 R44, R14, 0x10, R15.reuse ;  /* 0x000000100e2c7819 */ /* 0x100fe4000000120f */
[----:B------:R-:W-:Y:S01]  /*12630*/  SHF.R.U32.HI R43, RZ, 0x10, R15 ;  /* 0x00000010ff2b7819 */ /* 0x000fe2000001160f */
[----:B------:R-:W-:Y:S01]  /*12640*/  HADD2.F32 R34, -RZ, R34.H0_H0 ;  /* 0x20000022ff227230 */ /* 0x000fe20000004100 */
[--C-:B------:R-:W-:Y:S02]  /*12650*/  SHF.R.U32.HI R39, RZ, 0x10, R7.reuse ;  /* 0x00000010ff277819 */ /* 0x100fe40000011607 */
[----:B------:R-:W-:-:S02]  /*12660*/  SHF.R.U64 R41, R6, 0x10, R7 ;  /* 0x0000001006297819 */ /* 0x000fc40000001207 */
[----:B---3--:R-:W-:Y:S02]  /*12670*/  LEA.HI R0, R33, R24, RZ, 0x1d ;  /* 0x0000001821007211 */ /* 0x008fe400078fe8ff */
[----:B------:R-:W-:Y:S02]  /*12680*/  SHF.R.S32.HI R24, RZ, 0x1f, R3 ;  /* 0x0000001fff187819 */ /* 0x000fe40000011403 */
[----:B------:R-:W-:Y:S01]  /*12690*/  SHF.R.S32.HI R25, RZ, 0x1f, R0 ;  /* 0x0000001fff197819 */ /* 0x000fe20000011400 */
[----:B------:R-:W-:Y:S01]  /*126a0*/  IMAD.SHL.U32 R20, R0, 0x8, RZ ;  /* 0x0000000800147824 */ /* 0x000fe200078e00ff */
[----:B------:R-:W-:Y:S02]  /*126b0*/  LEA.HI R24, R24, R3, RZ, 0x3 ;  /* 0x0000000318187211 */ /* 0x000fe400078f18ff */
[----:B------:R-:W-:Y:S02]  /*126c0*/  LEA.HI R25, R25, R0, RZ, 0x3 ;  /* 0x0000000019197211 */ /* 0x000fe400078f18ff */
[----:B------:R-:W-:Y:S01]  /*126d0*/  LOP3.LUT R0, R27, 0x38, R20, 0xf8, !PT ;  /* 0x000000381b007812 */ /* 0x000fe200078ef814 */
[----:B------:R-:W-:Y:S01]  /*126e0*/  IMAD.SHL.U32 R24, R24, 0x40, RZ ;  /* 0x0000004018187824 */ /* 0x000fe200078e00ff */
[----:B------:R-:W-:Y:S01]  /*126f0*/  SHF.R.U32.HI R27, RZ, 0x3, R27 ;  /* 0x00000003ff1b7819 */ /* 0x000fe2000001161b */
[----:B------:R-:W-:-:S03]  /*12700*/  IMAD.SHL.U32 R25, R25, 0x400, RZ ;  /* 0x0000040019197824 */ /* 0x000fc600078e00ff */
[----:B------:R-:W-:Y:S02]  /*12710*/  LOP3.LUT R0, R0, R27, RZ, 0x3c, !PT ;  /* 0x0000001b00007212 */ /* 0x000fe400078e3cff */
[----:B------:R-:W-:Y:S02]  /*12720*/  LOP3.LUT R20, R24, 0xfffffe00, RZ, 0xc0, !PT ;  /* 0xfffffe0018147812 */ /* 0x000fe400078ec0ff */
[----:B------:R-:W-:Y:S02]  /*12730*/  LOP3.LUT R29, R25, 0x7fffe000, RZ, 0xc0, !PT ;  /* 0x7fffe000191d7812 */ /* 0x000fe400078ec0ff */
[----:B----4-:R-:W0:Y:S02]  /*12740*/  LDS.128 R24, [R46] ;  /* 0x000000002e187984 */ /* 0x010e240000000c00 */
[----:B------:R-:W-:Y:S01]  /*12750*/  IADD3 R29, R0, R29, R20 ;  /* 0x0000001d001d7210 */ /* 0x000fe20007ffe014 */
[--C-:B------:R-:W-:Y:S02]  /*12760*/  HADD2.F32 R20, -RZ, R99.reuse.H1_H1 ;  /* 0x30000063ff147230 */ /* 0x100fe40000004100 */
[----:B------:R-:W-:-:S02]  /*12770*/  HADD2.F32 R99, -RZ, R99.H0_H0 ;  /* 0x20000063ff637230 */ /* 0x000fc40000004100 */
[----:B------:R-:W-:-:S05]  /*12780*/  IMAD R0, R29, 0x2, R16 ;  /* 0x000000021d007824 */ /* 0x000fca00078e0210 */
[----:B------:R-:W1:Y:S01]  /*12790*/  LDS.128 R28, [R0+0x10400] ;  /* 0x01040000001c7984 */ /* 0x000e620000000c00 */
[--C-:B0-----:R-:W-:Y:S02]  /*127a0*/  HADD2.F32 R5, -RZ, R25.reuse.H0_H0 ;  /* 0x20000019ff057230 */ /* 0x101fe40000004100 */
[----:B------:R-:W-:Y:S02]  /*127b0*/  HADD2.F32 R4, -RZ, R24.H0_H0 ;  /* 0x20000018ff047230 */ /* 0x000fe40000004100 */
[----:B------:R-:W-:Y:S02]  /*127c0*/  HADD2.F32 R25, -RZ, R25.H1_H1 ;  /* 0x30000019ff197230 */ /* 0x000fe40000004100 */
[----:B------:R-:W-:Y:S02]  /*127d0*/  HADD2.F32 R6, -RZ, R26.H0_H0 ;  /* 0x2000001aff067230 */ /* 0x000fe40000004100 */
[--C-:B------:R-:W-:Y:S02]  /*127e0*/  HADD2.F32 R7, -RZ, R27.reuse.H0_H0 ;  /* 0x2000001bff077230 */ /* 0x100fe40000004100 */
[----:B------:R-:W-:-:S02]  /*127f0*/  HADD2.F32 R27, -RZ, R27.H1_H1 ;  /* 0x3000001bff1b7230 */ /* 0x000fc40000004100 */
[--C-:B-1----:R-:W-:Y:S02]  /*12800*/  HADD2.F32 R13, -RZ, R29.reuse.H0_H0 ;  /* 0x2000001dff0d7230 */ /* 0x102fe40000004100 */
[----:B------:R-:W-:Y:S02]  /*12810*/  HADD2.F32 R12, -RZ, R28.H0_H0 ;  /* 0x2000001cff0c7230 */ /* 0x000fe40000004100 */
[----:B------:R-:W-:Y:S02]  /*12820*/  HADD2.F32 R29, -RZ, R29.H1_H1 ;  /* 0x3000001dff1d7230 */ /* 0x000fe40000004100 */
[C---:B------:R-:W-:Y:S01]  /*12830*/  FMUL.FTZ R36, R13.reuse, R32 ;  /* 0x000000200d247220 */ /* 0x040fe20000410000 */
[-C--:B------:R-:W-:Y:S01]  /*12840*/  FMUL.FTZ R38, R13, R20.reuse ;  /* 0x000000140d267220 */ /* 0x080fe20000410000 */
[----:B------:R-:W-:Y:S02]  /*12850*/  HADD2.F32 R13, -RZ, R98.H0_H0 ;  /* 0x20000062ff0d7230 */ /* 0x000fe40000004100 */
[C---:B------:R-:W-:Y:S01]  /*12860*/  FFMA.FTZ R36, R5.reuse, R20, -R36 ;  /* 0x0000001405247223 */ /* 0x040fe20000010824 */
[----:B------:R-:W-:Y:S01]  /*12870*/  FFMA.FTZ R38, R5, R32, R38 ;  /* 0x0000002005267223 */ /* 0x000fe20000010026 */
[----:B------:R-:W-:Y:S01]  /*12880*/  FMUL.FTZ R5, R12, R97 ;  /* 0x000000610c057220 */ /* 0x000fe20000410000 */
[----:B------:R-:W-:-:S02]  /*12890*/  HADD2.F32 R20, -RZ, R35.H0_H0 ;  /* 0x20000023ff147230 */ /* 0x000fc40000004100 */
[-C--:B------:R-:W-:Y:S01]  /*128a0*/  FMUL.FTZ R12, R12, R99.reuse ;  /* 0x000000630c0c7220 */ /* 0x080fe20000410000 */
[----:B------:R-:W-:Y:S02]  /*128b0*/  HADD2.F32 R15, -RZ, R31.H0_H0 ;  /* 0x2000001fff0f7230 */ /* 0x000fe40000004100 */
[----:B------:R-:W-:Y:S01]  /*128c0*/  FFMA.FTZ R99, R4, R99, -R5 ;  /* 0x0000006304637223 */ /* 0x000fe20000010805 */
[C---:B------:R-:W-:Y:S01]  /*128d0*/  FMUL.FTZ R40, R29.reuse, R34 ;  /* 0x000000221d287220 */ /* 0x040fe20000410000 */
[----:B------:R-:W-:Y:S02]  /*128e0*/  HADD2.F32 R5, -RZ, R100.H0_H0 ;  /* 0x20000064ff057230 */ /* 0x000fe40000004100 */
[-C--:B------:R-:W-:Y:S01]  /*128f0*/  FMUL.FTZ R32, R29, R20.reuse ;  /* 0x000000141d207220 */ /* 0x080fe20000410000 */
[----:B------:R-:W-:Y:S02]  /*12900*/  HADD2.F32 R98, -RZ, R98.H1_H1 ;  /* 0x30000062ff627230 */ /* 0x000fe40000004100 */
[----:B------:R-:W-:Y:S01]  /*12910*/  FFMA.FTZ R29, R25, R20, -R40 ;  /* 0x00000014191d7223 */ /* 0x000fe20000010828 */
[----:B------:R-:W-:-:S02]  /*12920*/  HADD2.F32 R14, -RZ, R30.H0_H0 ;  /* 0x2000001eff0e7230 */ /* 0x000fc40000004100 */
[----:B------:R-:W-:Y:S01]  /*12930*/  FFMA.FTZ R35, R25, R34, R32 ;  /* 0x0000002219237223 */ /* 0x000fe20000010020 */
[----:B------:R-:W-:Y:S02]  /*12940*/  HADD2.F32 R100, -RZ, R100.H1_H1 ;  /* 0x30000064ff647230 */ /* 0x000fe40000004100 */
[----:B------:R-:W-:Y:S01]  /*12950*/  FFMA.FTZ R97, R4, R97, R12 ;  /* 0x0000006104617223 */ /* 0x000fe2000001000c */
[C---:B------:R-:W-:Y:S01]  /*12960*/  FMUL.FTZ R20, R15.reuse, R98 ;  /* 0x000000620f147220 */ /* 0x040fe20000410000 */
[----:B------:R-:W-:Y:S02]  /*12970*/  HADD2.F32 R31, -RZ, R31.H1_H1 ;  /* 0x3000001fff1f7230 */ /* 0x000fe40000004100 */
[C---:B------:R-:W-:Y:S01]  /*12980*/  FMUL.FTZ R25, R14.reuse, R13 ;  /* 0x0000000d0e197220 */ /* 0x040fe20000410000 */
[----:B------:R-:W-:Y:S01]  /*12990*/  FMUL.FTZ R37, R14, R5 ;  /* 0x000000050e257220 */ /* 0x000fe20000410000 */
[----:B------:R-:W-:Y:S02]  /*129a0*/  HADD2.F32 R12, -RZ, R39.H0_H0 ;  /* 0x20000027ff0c7230 */ /* 0x000fe40000004100 */
[----:B------:R-:W-:Y:S01]  /*129b0*/  FMUL.FTZ R15, R15, R100 ;  /* 0x000000640f0f7220 */ /* 0x000fe20000410000 */
[----:B------:R-:W-:-:S02]  /*129c0*/  HADD2.F32 R4, -RZ, R43.H0_H0 ;  /* 0x2000002bff047230 */ /* 0x000fc40000004100 */
[C---:B------:R-:W-:Y:S01]  /*129d0*/  FFMA.FTZ R14, R6.reuse, R5, -R25 ;  /* 0x00000005060e7223 */ /* 0x040fe20000010819 */
[----:B------:R-:W-:Y:S01]  /*129e0*/  FFMA.FTZ R37, R6, R13, R37 ;  /* 0x0000000d06257223 */ /* 0x000fe20000010025 */
[----:B------:R-:W-:Y:S01]  /*129f0*/  FFMA.FTZ R98, R7, R98, R15 ;  /* 0x0000006207627223 */ /* 0x000fe2000001000f */
[----:B------:R-:W-:Y:S02]  /*12a00*/  HADD2.F32 R28, -RZ, R28.H1_H1 ;  /* 0x3000001cff1c7230 */ /* 0x000fe40000004100 */
[----:B------:R-:W-:Y:S01]  /*12a10*/  FMUL.FTZ R6, R31, R12 ;  /* 0x0000000c1f067220 */ /* 0x000fe20000410000 */
[----:B------:R-:W-:Y:S02]  /*12a20*/  HADD2.F32 R30, -RZ, R30.H1_H1 ;  /* 0x3000001eff1e7230 */ /* 0x000fe40000004100 */
[----:B------:R-:W-:Y:S01]  /*12a30*/  FFMA.FTZ R20, R7, R100, -R20 ;  /* 0x0000006407147223 */ /* 0x000fe20000010814 */
[----:B------:R-:W-:Y:S01]  /*12a40*/  FMUL.FTZ R32, R31, R4 ;  /* 0x000000041f207220 */ /* 0x000fe20000410000 */
[----:B------:R-:W-:-:S02]  /*12a50*/  HADD2.F32 R13, -RZ, R42.H0_H0 ;  /* 0x2000002aff0d7230 */ /* 0x000fc40000004100 */
[C---:B------:R-:W-:Y:S01]  /*12a60*/  FFMA.FTZ R31, R27.reuse, R4, -R6 ;  /* 0x000000041b1f7223 */ /* 0x040fe20000010806 */
[----:B------:R-:W-:Y:S02]  /*12a70*/  HADD2.F32 R15, -RZ, R41.H0_H0 ;  /* 0x20000029ff0f7230 */ /* 0x000fe40000004100 */
[----:B------:R-:W-:Y:S01]  /*12a80*/  FFMA.FTZ R39, R27, R12, R32 ;  /* 0x0000000c1b277223 */ /* 0x000fe20000010020 */
[----:B------:R-:W-:Y:S02]  /*12a90*/  HADD2.F32 R5, -RZ, R45.H0_H0 ;  /* 0x2000002dff057230 */ /* 0x000fe40000004100 */
[----:B------:R-:W-:Y:S01]  /*12aa0*/  FMUL.FTZ R25, R28, R13 ;  /* 0x0000000d1c197220 */ /* 0x000fe20000410000 */
[----:B------:R-:W-:Y:S02]  /*12ab0*/  HADD2.F32 R7, -RZ, R44.H0_H0 ;  /* 0x2000002cff077230 */ /* 0x000fe40000004100 */
[----:B------:R-:W-:Y:S01]  /*12ac0*/  FMUL.FTZ R27, R30, R15 ;  /* 0x0000000f1e1b7220 */ /* 0x000fe20000410000 */
[----:B------:R-:W-:-:S02]  /*12ad0*/  HADD2.F32 R24, -RZ, R24.H1_H1 ;  /* 0x30000018ff187230 */ /* 0x000fc40000004100 */
        /* <DEDUP_REMOVED lines=17> */
.L_x_1721:
[----:B------:R-:W-:Y:S05]  /*12bf0*/  BSYNC B1 ;  /* 0x0000000000017941 */ /* 0x000fea0003800000 */
.L_x_1720:
[----:B------:R-:W-:Y:S05]  /*12c00*/  @P1 BRA `(.L_x_1687) ;  /* 0x00000004009c1947 */ /* 0x000fea0003800000 */
[----:B---3--:R-:W3:Y:S04]  /*12c10*/  LDL R4, [R1+0x48] ;  /* 0x0000480001047983 */ /* 0x008ee80000100800 */
[----:B--2---:R-:W2:Y:S01]  /*12c20*/  LDL R38, [R1+0x80] ;  /* 0x0000800001267983 */ /* 0x004ea20000100800 */
[----:B------:R-:W-:Y:S01]  /*12c30*/  IMAD.SHL.U32 R0, R3, 0x40, RZ ;  /* 0x0000004003007824 */ /* 0x000fe200078e00ff */
[----:B------:R-:W-:Y:S01]  /*12c40*/  SHF.R.S32.HI R6, RZ, 0x1f, R3 ;  /* 0x0000001fff067819 */ /* 0x000fe20000011403 */
[----:B------:R-:W-:Y:S01]  /*12c50*/  HADD2.F32 R27, -RZ, R85.H1_H1 ;  /* 0x30000055ff1b7230 */ /* 0x000fe20000004100 */
[----:B------:R-:W-:Y:S01]  /*12c60*/  SHF.R.U32.HI R26, RZ, 0x10, R9 ;  /* 0x00000010ff1a7819 */ /* 0x000fe20000011609 */
[--C-:B------:R-:W-:Y:S01]  /*12c70*/  HADD2.F32 R29, -RZ, R21.reuse.H1_H1 ;  /* 0x30000015ff1d7230 */ /* 0x100fe20000004100 */
[----:B------:R-:W-:Y:S01]  /*12c80*/  LOP3.LUT R5, R0, 0x1c0, RZ, 0xc0, !PT ;  /* 0x000001c000057812 */ /* 0x000fe200078ec0ff */
[----:B------:R-:W-:Y:S01]  /*12c90*/  HADD2.F32 R21, -RZ, R21.H0_H0 ;  /* 0x20000015ff157230 */ /* 0x000fe20000004100 */
[----:B------:R-:W-:Y:S01]  /*12ca0*/  LEA.HI R6, R6, R3, RZ, 0x3 ;  /* 0x0000000306067211 */ /* 0x000fe200078f18ff */
[----:B------:R-:W-:Y:S01]  /*12cb0*/  HADD2.F32 R26, -RZ, R26.H0_H0 ;  /* 0x2000001aff1a7230 */ /* 0x000fe20000004100 */
[--C-:B------:R-:W-:Y:S01]  /*12cc0*/  SHF.R.U64 R37, R72, 0x10, R73.reuse ;  /* 0x0000001048257819 */ /* 0x100fe20000001249 */
[----:B------:R-:W-:Y:S01]  /*12cd0*/  HADD2.F32 R85, -RZ, R85.H0_H0 ;  /* 0x20000055ff557230 */ /* 0x000fe20000004100 */
[----:B------:R-:W-:Y:S01]  /*12ce0*/  SHF.R.U32.HI R72, RZ, 0x10, R73 ;  /* 0x00000010ff487819 */ /* 0x000fe20000011649 */
[----:B------:R-:W-:Y:S01]  /*12cf0*/  IMAD.SHL.U32 R6, R6, 0x40, RZ ;  /* 0x0000004006067824 */ /* 0x000fe200078e00ff */
[----:B------:R-:W-:-:S02]  /*12d00*/  SHF.R.U64 R35, R8, 0x10, R9 ;  /* 0x0000001008237819 */ /* 0x000fc40000001209 */
[--C-:B------:R-:W-:Y:S02]  /*12d10*/  SHF.R.U64 R34, R10, 0x10, R11.reuse ;  /* 0x000000100a227819 */ /* 0x100fe4000000120b */
[----:B------:R-:W-:Y:S02]  /*12d20*/  LOP3.LUT R12, R6, 0xfffffe00, RZ, 0xc0, !PT ;  /* 0xfffffe00060c7812 */ /* 0x000fe400078ec0ff */
[----:B------:R-:W-:Y:S02]  /*12d30*/  SHF.R.U32.HI R32, RZ, 0x10, R11 ;  /* 0x00000010ff207819 */ /* 0x000fe4000001160b */
[--C-:B------:R-:W-:Y:S02]  /*12d40*/  SHF.R.U64 R36, R74, 0x10, R75.reuse ;  /* 0x000000104a247819 */ /* 0x100fe4000000124b */
[----:B------:R-:W-:Y:S02]  /*12d50*/  SHF.R.U32.HI R74, RZ, 0x10, R75 ;  /* 0x00000010ff4a7819 */ /* 0x000fe4000001164b */
[----:B---3--:R-:W-:-:S04]  /*12d60*/  LEA.HI R33, R33, R4, RZ, 0x1d ;  /* 0x0000000421217211 */ /* 0x008fc800078fe8ff */
[----:B------:R-:W-:Y:S02]  /*12d70*/  SHF.R.S32.HI R4, RZ, 0x1f, R33 ;  /* 0x0000001fff047819 */ /* 0x000fe40000011421 */
[----:B------:R-:W-:Y:S02]  /*12d80*/  SHF.L.U32 R0, R33, 0x3, RZ ;  /* 0x0000000321007819 */ /* 0x000fe400000006ff */
[----:B------:R-:W-:Y:S02]  /*12d90*/  LEA.HI R4, R4, R33, RZ, 0x3 ;  /* 0x0000002104047211 */ /* 0x000fe400078f18ff */
[----:B------:R-:W-:Y:S02]  /*12da0*/  LOP3.LUT R0, R5, 0x38, R0, 0xf8, !PT ;  /* 0x0000003805007812 */ /* 0x000fe400078ef800 */
[----:B------:R-:W-:Y:S01]  /*12db0*/  SHF.R.U32.HI R5, RZ, 0x3, R5 ;  /* 0x00000003ff057819 */ /* 0x000fe20000011605 */
[----:B------:R-:W-:-:S03]  /*12dc0*/  IMAD.SHL.U32 R4, R4, 0x400, RZ ;  /* 0x0000040004047824 */ /* 0x000fc600078e00ff */
[----:B------:R-:W-:Y:S02]  /*12dd0*/  LOP3.LUT R0, R0, R5, RZ, 0x3c, !PT ;  /* 0x0000000500007212 */ /* 0x000fe400078e3cff */
[----:B------:R-:W-:Y:S02]  /*12de0*/  LOP3.LUT R3, R4, 0x7fffe000, RZ, 0xc0, !PT ;  /* 0x7fffe00004037812 */ /* 0x000fe400078ec0ff */
[----:B--2---:R-:W2:Y:S02]  /*12df0*/  LDS.128 R4, [R38] ;  /* 0x0000000026047984 */ /* 0x004ea40000000c00 */
[----:B------:R-:W-:-:S05]  /*12e00*/  IADD3 R3, R0, R3, R12 ;  /* 0x0000000300037210 */ /* 0x000fca0007ffe00c */
[----:B------:R-:W-:-:S05]  /*12e10*/  IMAD R3, R3, 0x2, R16 ;  /* 0x0000000203037824 */ /* 0x000fca00078e0210 */
[----:B------:R-:W0:Y:S01]  /*12e20*/  LDS.128 R12, [R3+0x10400] ;  /* 0x01040000030c7984 */ /* 0x000e220000000c00 */
[--C-:B--2---:R-:W-:Y:S02]  /*12e30*/  HADD2.F32 R8, -RZ, R5.reuse.H0_H0 ;  /* 0x20000005ff087230 */ /* 0x104fe40000004100 */
[----:B------:R-:W-:Y:S02]  /*12e40*/  HADD2.F32 R5, -RZ, R5.H1_H1 ;  /* 0x30000005ff057230 */ /* 0x000fe40000004100 */
[----:B------:R-:W-:Y:S02]  /*12e50*/  HADD2.F32 R0, -RZ, R4.H0_H0 ;  /* 0x20000004ff007230 */ /* 0x000fe40000004100 */
[----:B------:R-:W-:Y:S02]  /*12e60*/  HADD2.F32 R9, -RZ, R6.H0_H0 ;  /* 0x20000006ff097230 */ /* 0x000fe40000004100 */
[--C-:B------:R-:W-:Y:S02]  /*12e70*/  HADD2.F32 R10, -RZ, R7.reuse.H0_H0 ;  /* 0x20000007ff0a7230 */ /* 0x100fe40000004100 */
[----:B------:R-:W-:-:S02]  /*12e80*/  HADD2.F32 R7, -RZ, R7.H1_H1 ;  /* 0x30000007ff077230 */ /* 0x000fc40000004100 */
[--C-:B01----:R-:W-:Y:S02]  /*12e90*/  HADD2.F32 R20, -RZ, R13.reuse.H0_H0 ;  /* 0x2000000dff147230 */ /* 0x103fe40000004100 */
[----:B------:R-:W-:Y:S02]  /*12ea0*/  HADD2.F32 R13, -RZ, R13.H1_H1 ;  /* 0x3000000dff0d7230 */ /* 0x000fe40000004100 */
[----:B------:R-:W-:Y:S02]  /*12eb0*/  HADD2.F32 R11, -RZ, R12.H0_H0 ;  /* 0x2000000cff0b7230 */ /* 0x000fe40000004100 */
[C---:B------:R-:W-:Y:S01]  /*12ec0*/  FMUL.FTZ R31, R20.reuse, R29 ;  /* 0x0000001d141f7220 */ /* 0x040fe20000410000 */
[-C--:B------:R-:W-:Y:S01]  /*12ed0*/  FMUL.FTZ R33, R20, R27.reuse ;  /* 0x0000001b14217220 */ /* 0x080fe20000410000 */
[----:B------:R-:W-:Y:S02]  /*12ee0*/  HADD2.F32 R20, -RZ, R72.H0_H0 ;  /* 0x20000048ff147230 */ /* 0x000fe40000004100 */
[----:B------:R-:W-:Y:S01]  /*12ef0*/  FMUL.FTZ R28, R13, R26 ;  /* 0x0000001a0d1c7220 */ /* 0x000fe20000410000 */
[C---:B------:R-:W-:Y:S01]  /*12f00*/  FFMA.FTZ R31, R8.reuse, R27, -R31 ;  /* 0x0000001b081f7223 */ /* 0x040fe2000001081f */
[----:B------:R-:W-:Y:S01]  /*12f10*/  FFMA.FTZ R33, R8, R29, R33 ;  /* 0x0000001d08217223 */ /* 0x000fe20000010021 */
[----:B------:R-:W-:-:S02]  /*12f20*/  HADD2.F32 R24, -RZ, R14.H0_H0 ;  /* 0x2000000eff187230 */ /* 0x000fc40000004100 */
[-C--:B------:R-:W-:Y:S01]  /*12f30*/  FMUL.FTZ R30, R13, R20.reuse ;  /* 0x000000140d1e7220 */ /* 0x080fe20000410000 */
[----:B------:R-:W-:Y:S01]  /*12f40*/  FFMA.FTZ R28, R5, R20, -R28 ;  /* 0x00000014051c7223 */ /* 0x000fe2000001081c */
[C---:B------:R-:W-:Y:S01]  /*12f50*/  FMUL.FTZ R13, R11.reuse, R21 ;  /* 0x000000150b0d7220 */ /* 0x040fe20000410000 */
[----:B------:R-:W-:Y:S02]  /*12f60*/  HADD2.F32 R8, -RZ, R84.H0_H0 ;  /* 0x20000054ff087230 */ /* 0x000fe40000004100 */
[-C--:B------:R-:W-:Y:S01]  /*12f70*/  FMUL.FTZ R20, R11, R85.reuse ;  /* 0x000000550b147220 */ /* 0x080fe20000410000 */
[----:B------:R-:W-:Y:S01]  /*12f80*/  FFMA.FTZ R30, R5, R26, R30 ;  /* 0x0000001a051e7223 */ /* 0x000fe2000001001e */
[----:B------:R-:W-:Y:S02]  /*12f90*/  HADD2.F32 R5, -RZ, R86.H0_H0 ;  /* 0x20000056ff057230 */ /* 0x000fe40000004100 */
[C---:B------:R-:W-:Y:S01]  /*12fa0*/  FFMA.FTZ R85, R0.reuse, R85, -R13 ;  /* 0x0000005500557223 */ /* 0x040fe2000001080d */
[----:B------:R-:W-:Y:S01]  /*12fb0*/  FFMA.FTZ R21, R0, R21, R20 ;  /* 0x0000001500157223 */ /* 0x000fe20000010014 */
[----:B------:R-:W-:-:S02]  /*12fc0*/  HADD2.F32 R25, -RZ, R15.H0_H0 ;  /* 0x2000000fff197230 */ /* 0x000fc40000004100 */
[C---:B------:R-:W-:Y:S01]  /*12fd0*/  FMUL.FTZ R0, R24.reuse, R8 ;  /* 0x0000000818007220 */ /* 0x040fe20000410000 */
[----:B------:R-:W-:Y:S02]  /*12fe0*/  HADD2.F32 R84, -RZ, R84.H1_H1 ;  /* 0x30000054ff547230 */ /* 0x000fe40000004100 */
[-C--:B------:R-:W-:Y:S01]  /*12ff0*/  FMUL.FTZ R26, R24, R5.reuse ;  /* 0x00000005181a7220 */ /* 0x080fe20000410000 */
[----:B------:R-:W-:Y:S02]  /*13000*/  HADD2.F32 R86, -RZ, R86.H1_H1 ;  /* 0x30000056ff567230 */ /* 0x000fe40000004100 */
[----:B------:R-:W-:Y:S01]  /*13010*/  FFMA.FTZ R24, R9, R5, -R0 ;  /* 0x0000000509187223 */ /* 0x000fe20000010800 */
[----:B------:R-:W-:Y:S02]  /*13020*/  HADD2.F32 R15, -RZ, R15.H1_H1 ;  /* 0x3000000fff0f7230 */ /* 0x000fe40000004100 */
[----:B------:R-:W-:Y:S01]  /*13030*/  FMUL.FTZ R5, R25, R84 ;  /* 0x0000005419057220 */ /* 0x000fe20000410000 */
[----:B------:R-:W-:-:S02]  /*13040*/  HADD2.F32 R20, -RZ, R32.H0_H0 ;  /* 0x20000020ff147230 */ /* 0x000fc40000004100 */
[----:B------:R-:W-:Y:S01]  /*13050*/  FMUL.FTZ R25, R25, R86 ;  /* 0x0000005619197220 */ /* 0x000fe20000410000 */
[----:B------:R-:W-:Y:S02]  /*13060*/  HADD2.F32 R0, -RZ, R74.H0_H0 ;  /* 0x2000004aff007230 */ /* 0x000fe40000004100 */
[----:B------:R-:W-:Y:S01]  /*13070*/  FFMA.FTZ R26, R9, R8, R26 ;  /* 0x00000008091a7223 */ /* 0x000fe2000001001a */
[C---:B------:R-:W-:Y:S01]  /*13080*/  FFMA.FTZ R86, R10.reuse, R86, -R5 ;  /* 0x000000560a567223 */ /* 0x040fe20000010805 */
[----:B------:R-:W-:Y:S01]  /*13090*/  FFMA.FTZ R25, R10, R84, R25 ;  /* 0x000000540a197223 */ /* 0x000fe20000010019 */
[----:B------:R-:W-:Y:S02]  /*130a0*/  HADD2.F32 R12, -RZ, R12.H1_H1 ;  /* 0x3000000cff0c7230 */ /* 0x000fe40000004100 */
[C---:B------:R-:W-:Y:S01]  /*130b0*/  FMUL.FTZ R8, R15.reuse, R20 ;  /* 0x000000140f087220 */ /* 0x040fe20000410000 */
[----:B------:R-:W-:Y:S02]  /*130c0*/  HADD2.F32 R14, -RZ, R14.H1_H1 ;  /* 0x3000000eff0e7230 */ /* 0x000fe40000004100 */
        /* <DEDUP_REMOVED lines=27> */
.L_x_1687:
[----:B------:R-:W-:Y:S05]  /*13280*/  BSYNC B0 ;  /* 0x0000000000007941 */ /* 0x000fea0003800000 */
.L_x_1647:
[----:B------:R-:W-:Y:S01]  /*13290*/  @!PT LDS RZ, [RZ] ;  /* 0x00000000fffff984 */ /* 0x000fe20000000800 */
[----:B------:R-:W-:Y:S01]  /*132a0*/  @!PT LDS RZ, [RZ] ;  /* 0x00000000fffff984 */ /* 0x000fe20000000800 */
[----:B------:R-:W-:Y:S01]  /*132b0*/  @!PT LDS RZ, [RZ] ;  /* 0x00000000fffff984 */ /* 0x000fe20000000800 */
[----:B------:R-:W-:Y:S01]  /*132c0*/  @!PT LDS RZ, [RZ] ;  /* 0x00000000fffff984 */ /* 0x000fe20000000800 */
[----:B------:R1:W-:Y:S06]  /*132d0*/  MEMBAR.ALL.CTA ;  /* 0x0000000000007992 */ /* 0x0003ec0000008000 */
[----:B-1----:R-:W1:Y:S01]  /*132e0*/  FENCE.VIEW.ASYNC.S ;  /* 0x00000000000073c6 */ /* 0x002e620000000000 */
[----:B------:R-:W-:Y:S05]  /*132f0*/  WARPSYNC.ALL ;  /* 0x0000000000007948 */ /* 0x000fea0003800000 */
[----:B-1----:R-:W-:Y:S06]  /*13300*/  BAR.SYNC.DEFER_BLOCKING 0xd, 0x100 ;  /* 0x0344000000007b1d */ /* 0x002fec0000010000 */
.L_x_1644:
[----:B---3--:R-:W3:Y:S02]  /*13310*/  LDL R0, [R1+0x20] ;  /* 0x0000200001007983 */ /* 0x008ee40000100800 */
[----:B---3--:R-:W-:-:S13]  /*13320*/  R2UR UR4, R0 ;  /* 0x00000000000472ca */ /* 0x008fda00000e0000 */
[----:B------:R-:W-:-:S05]  /*13330*/  IMAD.U32 R0, RZ, RZ, UR4 ;  /* 0x00000004ff007e24 */ /* 0x000fca000f8e00ff */
[----:B------:R-:W-:-:S13]  /*13340*/  ISETP.NE.AND P0, PT, R0, 0x3, PT ;  /* 0x000000030000780c */ /* 0x000fda0003f05270 */
[----:B------:R-:W-:Y:S05]  /*13350*/  @!P0 BRA `(.L_x_1722) ;  /* 0x0000000000048947 */ /* 0x000fea0003800000 */
[----:B------:R-:W-:Y:S01]  /*13360*/  BPT.TRAP 0x1 ;  /* 0x000000040000795c */ /* 0x000fe20000300000 */
.L_x_1722:
[----:B------:R-:W-:Y:S01]  /*13370*/  IMAD R59, R22, 0x8, R16 ;  /* 0x00000008163b7824 */ /* 0x000fe200078e0210 */
[----:B------:R-:W-:-:S04]  /*13380*/  SHF.L.U32 R0, R205, 0x1f, RZ ;  /* 0x0000001fcd007819 */ /* 0x000fc800000006ff */
[----:B------:R3:W0:Y:S01]  /*13390*/  SYNCS.PHASECHK.TRANS64.TRYWAIT P2, [R59+URZ+0x30830], R0 ;  /* 0x030830003b0075a7 */ /* 0x000622000804017f */
[----:B------:R-:W-:Y:S05]  /*133a0*/  @!P0 BRA `(.L_x_1723) ;  /* 0x0000000000048947 */ /* 0x000fea0003800000 */
[----:B------:R-:W-:Y:S01]  /*133b0*/  BPT.TRAP 0x1 ;  /* 0x000000040000795c */ /* 0x000fe20000300000 */
.L_x_1723:
[----:B01--4-:R-:W0:Y:S02]  /*133c0*/  S2R R3, SR_TID.X ;  /* 0x0000000000037919 */ /* 0x013e240000002100 */
[----:B0-----:R-:W-:-:S04]  /*133d0*/  LOP3.LUT R3, R3, 0x7f, RZ, 0xc0, !PT ;  /* 0x0000007f03037812 */ /* 0x001fc800078ec0ff */
[----:B------:R-:W-:Y:S01]  /*133e0*/  ISETP.NE.AND P1, PT, R3, RZ, PT ;  /* 0x000000ff0300720c */ /* 0x000fe20003f25270 */
[----:B------:R-:W-:-:S12]  /*133f0*/  @P2 BRA `(.L_x_1724) ;  /* 0x0000000000082947 */ /* 0x000fd80003800000 */
[----:B------:R-:W0:Y:S02]  /*13400*/  SYNCS.PHASECHK.TRANS64.TRYWAIT P2, [R59+URZ+0x30830], R0 ;  /* 0x030830003b0075a7 */ /* 0x000e24000804017f */
[----:B0-----:R-:W-:Y:S05]  /*13410*/  @!P2 BRA `(.L_x_1725) ;  /* 0x000001b40070a947 */ /* 0x001fea0003800000 */
.L_x_1724:
[----:B------:R-:W-:Y:S05]  /*13420*/  WARPSYNC.ALL ;  /* 0x0000000000007948 */ /* 0x000fea0003800000 */
[----:B0--3--:R-:W-:Y:S01]  /*13430*/  VIADD R0, R16, 0x20400 ;  /* 0x0002040010007836 */ /* 0x009fe20000000000 */
[----:B------:R-:W-:-:S04]  /*13440*/  LOP3.LUT R6, R2, 0x10000, RZ, 0xfc, !PT ;  /* 0x0001000002067812 */ /* 0x000fc800078efcff */
[----:B------:R-:W-:-:S04]  /*13450*/  SHF.R.U32.HI R0, RZ, 0x4, R0 ;  /* 0x00000004ff007819 */ /* 0x000fc80000011600 */
[----:B------:R-:W-:-:S04]  /*13460*/  LOP3.LUT R0, R0, 0x3fff, RZ, 0xc0, !PT ;  /* 0x00003fff00007812 */ /* 0x000fc800078ec0ff */
[----:B------:R-:W-:Y:S01]  /*13470*/  LOP3.LUT R4, R0, 0x10000, RZ, 0xfc, !PT ;  /* 0x0001000000047812 */ /* 0x000fe200078efcff */
[----:B------:R-:W-:Y:S01]  /*13480*/  IMAD.MOV.U32 R7, RZ, RZ, 0x40000040 ;  /* 0x40000040ff077424 */ /* 0x000fe200078e00ff */
[----:B------:R-:W-:Y:S01]  /*13490*/  MOV R3, 0x40000040 ;  /* 0x4000004000037802 */ /* 0x000fe20000000f00 */
[----:B--2--5:R-:W-:Y:S01]  /*134a0*/  WARPGROUP.ARRIVE ;  /* 0x00000000000079c5 */ /* 0x024fe20000000000 */
[----:B------:R-:W-:Y:S01]  /*134b0*/  R2UR UR4, R6 ;  /* 0x00000000060472ca */ /* 0x000fe200000e0000 */
[----:B------:R-:W-:Y:S01]  /*134c0*/  IMAD R2, R22, 0x800, R4 ;  /* 0x0000080016027824 */ /* 0x000fe200078e0204 */
[----:B------:R-:W-:Y:S01]  /*134d0*/  R2UR UR5, R7 ;  /* 0x00000000070572ca */ /* 0x000fe200000e0000 */
[----:B------:R0:W-:Y:S01]  /*134e0*/  STL [R1], R4 ;  /* 0x0000000401007387 */ /* 0x0001e20000100800 */
[----:B------:R-:W-:Y:S01]  /*134f0*/  R2UR UR7, R3 ;  /* 0x00000000030772ca */ /* 0x000fe200000e0000 */
[----:B------:R-:W-:Y:S01]  /*13500*/  VIADD R224, R6, 0x2 ;  /* 0x0000000206e07836 */ /* 0x000fe20000000000 */
[----:B------:R-:W-:Y:S01]  /*13510*/  R2UR UR6, R2 ;  /* 0x00000000020672ca */ /* 0x000fe200000e0000 */
[----:B------:R-:W-:-:S02]  /*13520*/  IMAD.MOV.U32 R225, RZ, RZ, 0x40000040 ;  /* 0x40000040ffe17424 */ /* 0x000fc400078e00ff */
[----:B------:R-:W-:Y:S02]  /*13530*/  IMAD.MOV.U32 R5, RZ, RZ, 0x40000040 ;  /* 0x40000040ff057424 */ /* 0x000fe400078e00ff */
[----:B------:R-:W-:Y:S01]  /*13540*/  IMAD.MOV.U32 R223, RZ, RZ, 0x40000040 ;  /* 0x40000040ffdf7424 */ /* 0x000fe200078e00ff */
[----:B------:R-:W-:Y:S01]  /*13550*/  IADD3 R218, R6, 0x6, RZ ;  /* 0x0000000606da7810 */ /* 0x000fe20007ffe0ff */
[----:B0-----:R-:W-:Y:S02]  /*13560*/  VIADD R4, R2, 0x2 ;  /* 0x0000000202047836 */ /* 0x001fe40000000000 */
[----:B------:R-:W-:Y:S02]  /*13570*/  IMAD.MOV.U32 R219, RZ, RZ, 0x40000040 ;  /* 0x40000040ffdb7424 */ /* 0x000fe400078e00ff */
[----:B------:R-:W-:Y:S02]  /*13580*/  IMAD.MOV.U32 R217, RZ, RZ, 0x40000040 ;  /* 0x40000040ffd97424 */ /* 0x000fe400078e00ff */
[----:B------:R-:W-:Y:S01]  /*13590*/  IMAD.MOV.U32 R215, RZ, RZ, 0x40000040 ;  /* 0x40000040ffd77424 */ /* 0x000fe200078e00ff */
[----:B------:R-:W-:Y:S01]  /*135a0*/  HGMMA.64x64x16.F32 R24, gdesc[UR4], RZ, !UPT, gsb0 ;  /* 0x00e00000041879f0 */ /* 0x000fe2000c0008ff */
[----:B------:R-:W-:Y:S01]  /*135b0*/  R2UR UR4, R224 ;  /* 0x00000000e00472ca */ /* 0x000fe200000e0000 */
[C---:B------:R-:W-:Y:S01]  /*135c0*/  VIADD R222, R6.reuse, 0x4 ;  /* 0x0000000406de7836 */ /* 0x040fe20000000000 */
[----:B------:R-:W-:Y:S01]  /*135d0*/  R2UR UR5, R225 ;  /* 0x00000000e10572ca */ /* 0x000fe200000e0000 */
[----:B------:R-:W-:Y:S01]  /*135e0*/  VIADD R216, R6, 0x400 ;  /* 0x0000040006d87836 */ /* 0x000fe20000000000 */
[----:B------:R-:W-:Y:S01]  /*135f0*/  R2UR UR6, R4 ;  /* 0x00000000040672ca */ /* 0x000fe200000e0000 */
[C---:B------:R-:W-:Y:S01]  /*13600*/  VIADD R214, R6.reuse, 0x402 ;  /* 0x0000040206d67836 */ /* 0x040fe20000000000 */
[----:B------:R-:W-:Y:S01]  /*13610*/  R2UR UR7, R5 ;  /* 0x00000000050772ca */ /* 0x000fe200000e0000 */
[----:B------:R-:W-:-:S02]  /*13620*/  VIADD R212, R6, 0x404 ;  /* 0x0000040406d47836 */ /* 0x000fc40000000000 */
[----:B------:R-:W-:Y:S01]  /*13630*/  IMAD.MOV.U32 R213, RZ, RZ, 0x40000040 ;  /* 0x40000040ffd57424 */ /* 0x000fe200078e00ff */
[----:B------:R-:W-:Y:S01]  /*13640*/  MOV R211, 0x40000040 ;  /* 0x4000004000d37802 */ /* 0x000fe20000000f00 */
[C---:B------:R-:W-:Y:S02]  /*13650*/  VIADD R210, R6.reuse, 0x406 ;  /* 0x0000040606d27836 */ /* 0x040fe40000000000 */
[----:B------:R-:W-:Y:S02]  /*13660*/  IMAD.MOV.U32 R209, RZ, RZ, 0x40000040 ;  /* 0x40000040ffd17424 */ /* 0x000fe400078e00ff */
[----:B------:R-:W-:Y:S02]  /*13670*/  IMAD.MOV.U32 R207, RZ, RZ, 0x40000040 ;  /* 0x40000040ffcf7424 */ /* 0x000fe400078e00ff */
[----:B------:R-:W-:Y:S02]  /*13680*/  IMAD.MOV.U32 R203, RZ, RZ, 0x40000040 ;  /* 0x40000040ffcb7424 */ /* 0x000fe400078e00ff */
[----:B------:R-:W-:Y:S01]  /*13690*/  IMAD.MOV.U32 R21, RZ, RZ, 0x40000040 ;  /* 0x40000040ff157424 */ /* 0x000fe200078e00ff */
[C---:B------:R-:W-:Y:S01]  /*136a0*/  IADD3 R14, R6.reuse, 0xc00, RZ ;  /* 0x00000c00060e7810 */ /* 0x040fe20007ffe0ff */
[C---:B------:R-:W-:Y:S01]  /*136b0*/  VIADD R208, R6.reuse, 0x800 ;  /* 0x0000080006d07836 */ /* 0x040fe20000000000 */
[----:B------:R-:W2:Y:S01]  /*136c0*/  LDL R56, [R1+0x34] ;  /* 0x0000340001387983 */ /* 0x000ea20000100800 */
[C---:B------:R-:W-:Y:S01]  /*136d0*/  VIADD R206, R6.reuse, 0x802 ;  /* 0x0000080206ce7836 */ /* 0x040fe20000000000 */
[----:B------:R-:W0:Y:S01]  /*136e0*/  LDC R0, c[0x0][0x448] ;  /* 0x00011200ff007b82 */ /* 0x000e220000000800 */
[----:B------:R-:W-:Y:S01]  /*136f0*/  VIADD R202, R6, 0x804 ;  /* 0x0000080406ca7836 */ /* 0x000fe20000000000 */
[----:B------:R-:W2:Y:S01]  /*13700*/  LDL R80, [R1+0x14] ;  /* 0x0000140001507983 */ /* 0x000ea20000100800 */
[----:B------:R-:W-:-:S02]  /*13710*/  VIADD R4, R2, 0x4 ;  /* 0x0000000402047836 */ /* 0x000fc40000000000 */
[----:B------:R-:W-:Y:S02]  /*13720*/  IMAD.MOV.U32 R5, RZ, RZ, 0x40000040 ;  /* 0x40000040ff057424 */ /* 0x000fe400078e00ff */
[C---:B------:R-:W-:Y:S02]  /*13730*/  VIADD R20, R6.reuse, 0x806 ;  /* 0x0000080606147836 */ /* 0x040fe40000000000 */
[----:B------:R-:W-:Y:S02]  /*13740*/  IMAD.MOV.U32 R15, RZ, RZ, 0x40000040 ;  /* 0x40000040ff0f7424 */ /* 0x000fe400078e00ff */
[C---:B------:R-:W-:Y:S02]  /*13750*/  VIADD R12, R6.reuse, 0xc02 ;  /* 0x00000c02060c7836 */ /* 0x040fe40000000000 */
[----:B------:R-:W-:Y:S02]  /*13760*/  IMAD.MOV.U32 R13, RZ, RZ, 0x40000040 ;  /* 0x40000040ff0d7424 */ /* 0x000fe400078e00ff */
[----:B------:R-:W-:-:S02]  /*13770*/  VIADD R10, R6, 0xc04 ;  /* 0x00000c04060a7836 */ /* 0x000fc40000000000 */
[----:B------:R-:W-:Y:S02]  /*13780*/  IMAD.MOV.U32 R11, RZ, RZ, 0x40000040 ;  /* 0x40000040ff0b7424 */ /* 0x000fe400078e00ff */
[----:B------:R-:W-:Y:S02]  /*13790*/  VIADD R8, R6, 0xc06 ;  /* 0x00000c0606087836 */ /* 0x000fe40000000000 */
[----:B------:R-:W-:Y:S02]  /*137a0*/  IMAD.MOV.U32 R3, RZ, RZ, 0x40000040 ;  /* 0x40000040ff037424 */ /* 0x000fe400078e00ff */
[----:B------:R-:W-:Y:S01]  /*137b0*/  IMAD.MOV.U32 R9, RZ, RZ, 0x40000040 ;  /* 0x40000040ff097424 */ /* 0x000fe200078e00ff */
[----:B0-----:R-:W-:Y:S01]  /*137c0*/  ISETP.NE.AND P2, PT, R0, 0x1, PT ;  /* 0x000000010000780c */ /* 0x001fe20003f45270 */
[----:B------:R-:W-:Y:S02]  /*137d0*/  WARPGROUP.DEPBAR.LE gsb0, 0x0 ;  /* 0x00008000000079c5 */ /* 0x000fe40000010000 */
[----:B------:R-:W-:-:S06]  /*137e0*/  WARPGROUP.ARRIVE ;  /* 0x00000000000079c5 */ /* 0x000fcc0000000000 */
[----:B------:R-:W-:Y:S01]  /*137f0*/  HGMMA.64x64x16.F32 R24, gdesc[UR4], R24, gsb0 ;  /* 0x00e00000041879f0 */ /* 0x000fe20008000818 */
[----:B------:R-:W-:Y:S02]  /*13800*/  R2UR UR4, R222 ;  /* 0x00000000de0472ca */ /* 0x000fe400000e0000 */
[----:B------:R-:W-:Y:S02]  /*13810*/  R2UR UR5, R223 ;  /* 0x00000000df0572ca */ /* 0x000fe400000e0000 */
[----:B------:R-:W-:Y:S01]  /*13820*/  R2UR UR6, R4 ;  /* 0x00000000040672ca */ /* 0x000fe200000e0000 */
[----:B------:R-:W-:Y:S01]  /*13830*/  VIADD R4, R2, 0x6 ;  /* 0x0000000602047836 */ /* 0x000fe20000000000 */
[----:B------:R-:W-:Y:S01]  /*13840*/  R2UR UR7, R5 ;  /* 0x00000000050772ca */ /* 0x000fe200000e0000 */
[----:B------:R-:W-:Y:S01]  /*13850*/  IMAD.MOV.U32 R5, RZ, RZ, 0x40000040 ;  /* 0x40000040ff057424 */ /* 0x000fe200078e00ff */
[----:B------:R-:W-:Y:S02]  /*13860*/  WARPGROUP.DEPBAR.LE gsb0, 0x0 ;  /* 0x00008000000079c5 */ /* 0x000fe40000010000 */
[----:B------:R-:W-:-:S09]  /*13870*/  WARPGROUP.ARRIVE ;  /* 0x00000000000079c5 */ /* 0x000fd20000000000 */
        /* <DEDUP_REMOVED lines=12> */
[----:B------:R-:W-:Y:S02]  /*13940*/  R2UR UR6, R4 ;  /* 0x00000000040672ca */ /* 0x000fe400000e0000 */
[----:B------:R-:W-:Y:S01]  /*13950*/  R2UR UR7, R5 ;  /* 0x00000000050772ca */ /* 0x000fe200000e0000 */
[----:B------:R-:W-:Y:S01]  /*13960*/  IMAD.MOV.U32 R5, RZ, RZ, 0x40000040 ;  /* 0x40000040ff057424 */ /* 0x000fe200078e00ff */
[----:B------:R-:W-:Y:S01]  /*13970*/  IADD3 R4, R2, 0x202, RZ ;  /* 0x0000020202047810 */ /* 0x000fe20007ffe0ff */
[----:B------:R-:W-:-:S02]  /*13980*/  WARPGROUP.DEPBAR.LE gsb0, 0x0 ;  /* 0x00008000000079c5 */ /* 0x000fc40000010000 */
[----:B------:R-:W-:-:S08]  /*13990*/  WARPGROUP.ARRIVE ;  /* 0x00000000000079c5 */ /* 0x000fd00000000000 */
        /* <DEDUP_REMOVED lines=32> */
[----:B------:R-:W-:Y:S02]  /*13ba0*/  R2UR UR7, R5 ;  /* 0x00000000050772ca */ /* 0x000fe400000e0000 */
[----:B------:R-:W-:Y:S01]  /*13bb0*/  MOV R5, 0x40000040 ;  /* 0x4000004000057802 */ /* 0x000fe20000000f00 */
        /* <DEDUP_REMOVED lines=44> */
[C---:B------:R-:W-:Y:S01]  /*13e80*/  IADD3 R4, R2.reuse, 0x604, RZ ;  /* 0x0000060402047810 */ /* 0x040fe20007ffe0ff */
[----:B------:R-:W-:Y:S01]  /*13e90*/  VIADD R2, R2, 0x606 ;  /* 0x0000060602027836 */ /* 0x000fe20000000000 */
[----:B------:R-:W-:-:S02]  /*13ea0*/  WARPGROUP.DEPBAR.LE gsb0, 0x0 ;  /* 0x00008000000079c5 */ /* 0x000fc40000010000 */
[----:B------:R-:W-:-:S07]  /*13eb0*/  WARPGROUP.ARRIVE ;  /* 0x00000000000079c5 */ /* 0x000fce0000000000 */
[----:B------:R-:W-:Y:S01]  /*13ec0*/  HGMMA.64x64x16.F32 R24, gdesc[UR4], R24, gsb0 ;  /* 0x00e00000041879f0 */ /* 0x000fe20008000818 */
[----:B------:R-:W-:Y:S02]  /*13ed0*/  R2UR UR4, R10 ;  /* 0x000000000a0472ca */ /* 0x000fe400000e0000 */
[----:B------:R-:W-:Y:S02]  /*13ee0*/  R2UR UR5, R11 ;  /* 0x000000000b0572ca */ /* 0x000fe400000e0000 */
[----:B------:R-:W-:Y:S01]  /*13ef0*/  R2UR UR6, R4 ;  /* 0x00000000040672ca */ /* 0x000fe200000e0000 */
[----:B--2---:R-:W-:Y:S01]  /*13f00*/  IMAD.IADD R4, R56, 0x1, R80 ;  /* 0x0000000138047824 */ /* 0x004fe200078e0250 */
[----:B------:R-:W-:Y:S01]  /*13f10*/  R2UR UR7, R5 ;  /* 0x00000000050772ca */ /* 0x000fe200000e0000 */
[----:B------:R-:W0:Y:S08]  /*13f20*/  LDC.64 R56, c[0x0][0x9e0] ;  /* 0x00027800ff387b82 */ /* 0x000e300000000a00 */
[----:B------:R-:W1:Y:S01]  /*13f30*/  @P2 LDC R5, c[0x0][0x450] ;  /* 0x00011400ff052b82 */ /* 0x000e620000000800 */
[----:B0-----:R-:W-:Y:S01]  /*13f40*/  ISETP.GE.AND P3, PT, R57, 0x1, PT ;  /* 0x000000013900780c */ /* 0x001fe20003f66270 */
[----:B------:R-:W-:-:S02]  /*13f50*/  WARPGROUP.DEPBAR.LE gsb0, 0x0 ;  /* 0x00008000000079c5 */ /* 0x000fc40000010000 */
[----:B------:R-:W-:-:S06]  /*13f60*/  WARPGROUP.ARRIVE ;  /* 0x00000000000079c5 */ /* 0x000fcc0000000000 */
[----:B------:R-:W-:Y:S01]  /*13f70*/  HGMMA.64x64x16.F32 R24, gdesc[UR4], R24, gsb0 ;  /* 0x00e00000041879f0 */ /* 0x000fe20008000818 */
[----:B------:R-:W-:Y:S02]  /*13f80*/  R2UR UR6, R2 ;  /* 0x00000000020672ca */ /* 0x000fe400000e0000 */
[----:B------:R-:W-:Y:S02]  /*13f90*/  R2UR UR7, R3 ;  /* 0x00000000030772ca */ /* 0x000fe400000e0000 */
[----:B------:R-:W-:Y:S01]  /*13fa0*/  R2UR UR4, R8 ;  /* 0x00000000080472ca */ /* 0x000fe200000e0000 */
[----:B------:R-:W0:Y:S01]  /*13fb0*/  @P2 LDC R3, c[0x0][0x44c] ;  /* 0x00011300ff032b82 */ /* 0x000e220000000800 */
[----:B------:R-:W-:Y:S01]  /*13fc0*/  R2UR UR5, R9 ;  /* 0x00000000090572ca */ /* 0x000fe200000e0000 */
[----:B0-----:R-:W-:Y:S01]  /*13fd0*/  @P2 IMAD.HI.U32 R0, R4, R3, RZ ;  /* 0x0000000304002227 */ /* 0x001fe200078e00ff */
[----:B------:R-:W-:-:S04]  /*13fe0*/  MOV R3, 0xffffffc0 ;  /* 0xffffffc000037802 */ /* 0x000fc80000000f00 */
[----:B-1----:R-:W-:Y:S01]  /*13ff0*/  @P2 SHF.R.U32.HI R4, RZ, R5, R0 ;  /* 0x00000005ff042219 */ /* 0x002fe20000011600 */
[----:B------:R-:W-:Y:S02]  /*14000*/  @!P1 VIADD R0, R59, 0x30840 ;  /* 0x000308403b009836 */ /* 0x000fe40000000000 */
[----:B------:R-:W-:Y:S02]  /*14010*/  IMAD R58, R204, R3, 0x40 ;  /* 0x00000040cc3a7424 */ /* 0x000fe400078e0203 */
[----:B------:R-:W0:Y:S01]  /*14020*/  SHFL.IDX PT, R66, R4, RZ, 0x1c1f ;  /* 0x001c1fff04427589 */ /* 0x000e2200000e0000 */
[----:B------:R-:W-:Y:S02]  /*14030*/  @!P1 PRMT R0, RZ, 0x654, R0 ;  /* 0x00000654ff009816 */ /* 0x000fe40000000000 */
[----:B------:R-:W-:Y:S01]  /*14040*/  IADD3 R60, -R229, R221, R58 ;  /* 0x000000dde53c7210 */ /* 0x000fe20007ffe13a */
[----:B------:R-:W-:Y:S02]  /*14050*/  WARPGROUP.DEPBAR.LE gsb0, 0x0 ;  /* 0x00008000000079c5 */ /* 0x000fe40000010000 */
[----:B------:R-:W-:-:S06]  /*14060*/  WARPGROUP.ARRIVE ;  /* 0x00000000000079c5 */ /* 0x000fcc0000000000 */
[----:B------:R-:W-:Y:S01]  /*14070*/  HGMMA.64x64x16.F32 R24, gdesc[UR4], R24, gsb0 ;  /* 0x00e00000041879f0 */ /* 0x000fe20008000818 */
[----:B------:R-:W-:Y:S02]  /*14080*/  ULDC UR4, c[0x0][0x9dc] ;  /* 0x0002770000047ab9 */ /* 0x000fe40000000800 */
[----:B------:R-:W-:-:S05]  /*14090*/  IMAD.U32 R232, RZ, RZ, UR4 ;  /* 0x00000004ffe87e24 */ /* 0x000fca000f8e00ff */
[----:B------:R-:W-:Y:S01]  /*140a0*/  LOP3.LUT R2, RZ, R232, RZ, 0x33, !PT ;  /* 0x000000e8ff027212 */ /* 0x000fe200078e33ff */
[----:B------:R-:W-:Y:S02]  /*140b0*/  WARPGROUP.DEPBAR.LE gsb0, 0x0 ;  /* 0x00008000000079c5 */ /* 0x000fe40000010000 */
[----:B------:R1:W-:Y:S02]  /*140c0*/  @!P1 SYNCS.ARRIVE.TRANS64.RED.A1T0 RZ, [R0+URZ], RZ ;  /* 0x000000ff00ff99a7 */ /* 0x0003e4000810043f */
[----:B-1----:R-:W-:-:S04]  /*140d0*/  IADD3 R0, -R229, 0x1, R58 ;  /* 0x00000001e5007810 */ /* 0x002fc80007ffe13a */
[----:B------:R-:W-:Y:S02]  /*140e0*/  IADD3 R73, -R220, R0, R221 ;  /* 0x00000000dc497210 */ /* 0x000fe40007ffe1dd */
[----:B------:R-:W-:-:S03]  /*140f0*/  LEA R0, R204, 0xffffffc0, 0x6 ;  /* 0xffffffc0cc007811 */ /* 0x000fc600078e30ff */
[C---:B------:R-:W-:Y:S02]  /*14100*/  IMAD.IADD R5, R73.reuse, 0x1, R2 ;  /* 0x0000000149057824 */ /* 0x040fe400078e0202 */
[----:B------:R-:W-:Y:S02]  /*14110*/  IMAD.IADD R73, R73, 0x1, R56 ;  /* 0x0000000149497824 */ /* 0x000fe400078e0238 */
[----:B0-----:R-:W-:-:S03]  /*14120*/  IMAD.IADD R64, R5, 0x1, R66 ;  /* 0x0000000105407824 */ /* 0x001fc600078e0242 */
[----:B------:R-:W-:Y:S01]  /*14130*/  VIADDMNMX R62, R66, R73, R60, PT ;  /* 0x00000049423e7246 */ /* 0x000fe2000380013c */
[----:B------:R-:W-:Y:S06]  /*14140*/  @!P3 BRA `(.L_x_1726) ;  /* 0x000000000050b947 */ /* 0x000fec0003800000 */
[----:B------:R-:W-:Y:S01]  /*14150*/  IADD3 R59, -R220, R221, R66 ;  /* 0x000000dddc3b7210 */ /* 0x000fe20007ffe142 */
[----:B------:R-:W-:Y:S03]  /*14160*/  BSSY B0, `(.L_x_1727) ;  /* 0x000000e000007945 */ /* 0x000fe60003800000 */
        /* <DEDUP_REMOVED lines=9> */
.L_x_1728:
[----:B------:R-:W-:-:S13]  /*14200*/  ISETP.NE.AND P4, PT, R57, 0x1, PT ;  /* 0x000000013900780c */ /* 0x000fda0003f85270 */
[----:B------:R-:W0:Y:S02]  /*14210*/  @P4 LDC.64 R2, c[0x0][0x9e8] ;  /* 0x00027a00ff024b82 */ /* 0x000e240000000a00 */
[----:B0-----:R-:W-:-:S05]  /*14220*/  @P4 IMAD.HI.U32 R2, R59, R2, RZ ;  /* 0x000000023b024227 */ /* 0x001fca00078e00ff */
[----:B------:R-:W-:-:S07]  /*14230*/  @P4 SHF.R.U32.HI R59, RZ, R3, R2 ;  /* 0x00000003ff3b4219 */ /* 0x000fce0000011602 */
.L_x_1729:
[----:B------:R-:W-:Y:S05]  /*14240*/  BSYNC B0 ;  /* 0x0000000000007941 */ /* 0x000fea0003800000 */
.L_x_1727:
[----:B------:R-:W-:-:S04]  /*14250*/  IMAD R2, R59, R57, -R0 ;  /* 0x000000393b027224 */ /* 0x000fc800078e0a00 */
[----:B------:R-:W-:-:S05]  /*14260*/  IMAD.IADD R3, R2, 0x1, -R229 ;  /* 0x0000000102037824 */ /* 0x000fca00078e0ae5 */
[----:B------:R-:W-:Y:S02]  /*14270*/  VIMNMX R64, R64, R3, !PT ;  /* 0x0000000340407248 */ /* 0x000fe40007fe0100 */
[----:B------:R-:W-:-:S07]  /*14280*/  VIADDMNMX R62, R3, R57, R62, PT ;  /* 0x00000039033e7246 */ /* 0x000fce000380013e */
.L_x_1726:
[C---:B------:R-:W-:Y:S01]  /*14290*/  ISETP.GE.AND P4, PT, R58.reuse, 0x2, PT ;  /* 0x000000023a00780c */ /* 0x040fe20003f86270 */
[----:B------:R-:W0:Y:S01]  /*142a0*/  SHFL.IDX PT, R4, R4, 0x1, 0x1c1f ;  /* 0x003c1f0004047f89 */ /* 0x000e2200000e0000 */
[----:B------:R-:W-:Y:S02]  /*142b0*/  ISETP.GE.AND P6, PT, R58, 0x9, PT ;  /* 0x000000093a00780c */ /* 0x000fe40003fc6270 */
[----:B------:R-:W-:Y:S02]  /*142c0*/  ISETP.GT.AND P5, PT, R64, 0x1, !P4 ;  /* 0x000000014000780c */ /* 0x000fe400067a4270 */
[----:B------:R-:W-:Y:S02]  /*142d0*/  P2R R75, PR, RZ, 0x40 ;  /* 0x00000040ff4b7803 */ /* 0x000fe40000000000 */
[----:B------:R-:W-:-:S04]  /*142e0*/  ISETP.LT.OR P5, PT, R62, 0x2, P5 ;  /* 0x000000023e00780c */ /* 0x000fc80002fa1670 */
[----:B------:R-:W-:Y:S02]  /*142f0*/  FSEL R25, R25, -INF , !P5 ;  /* 0xff80000019197808 */ /* 0x000fe40006800000 */
[----:B------:R-:W-:Y:S02]  /*14300*/  ISETP.GT.AND P5, PT, R64, 0x8, !P6 ;  /* 0x000000084000780c */ /* 0x000fe400077a4270 */
[----:B------:R-:W-:Y:S02]  /*14310*/  ISETP.GE.AND P6, PT, R58, 0xa, PT ;  /* 0x0000000a3a00780c */ /* 0x000fe40003fc6270 */
[----:B------:R-:W-:Y:S02]  /*14320*/  ISETP.LT.OR P5, PT, R62, 0x9, P5 ;  /* 0x000000093e00780c */ /* 0x000fe40002fa1670 */
[----:B------:R-:W-:Y:S02]  /*14330*/  P2R R66, PR, RZ, 0x40 ;  /* 0x00000040ff427803 */ /* 0x000fe40000000000 */
[----:B------:R-:W-:-:S02]  /*14340*/  FSEL R59, R28, -INF , !P5 ;  /* 0xff8000001c3b7808 */ /* 0x000fc40006800000 */
[----:B------:R-:W-:Y:S01]  /*14350*/  ISETP.GT.AND P5, PT, R64, 0x9, !P6 ;  /* 0x000000094000780c */ /* 0x000fe200077a4270 */
[----:B0-----:R-:W-:Y:S01]  /*14360*/  IMAD.IADD R28, R5, 0x1, R4 ;  /* 0x00000001051c7824 */ /* 0x001fe200078e0204 */
[----:B------:R-:W-:Y:S02]  /*14370*/  ISETP.GE.AND P6, PT, R58, 0x11, PT ;  /* 0x000000113a00780c */ /* 0x000fe40003fc6270 */
[----:B------:R-:W-:Y:S02]  /*14380*/  ISETP.LT.OR P5, PT, R62, 0xa, P5 ;  /* 0x0000000a3e00780c */ /* 0x000fe40002fa1670 */
[----:B------:R-:W-:Y:S02]  /*14390*/  P2R R68, PR, RZ, 0x40 ;  /* 0x00000040ff447803 */ /* 0x000fe40000000000 */
[----:B------:R-:W-:Y:S02]  /*143a0*/  FSEL R29, R29, -INF , !P5 ;  /* 0xff8000001d1d7808 */ /* 0x000fe40006800000 */
[----:B------:R-:W-:-:S02]  /*143b0*/  ISETP.GT.AND P5, PT, R64, 0x10, !P6 ;  /* 0x000000104000780c */ /* 0x000fc400077a4270 */
[----:B------:R-:W-:Y:S02]  /*143c0*/  ISETP.GE.AND P6, PT, R58, 0x12, PT ;  /* 0x000000123a00780c */ /* 0x000fe40003fc6270 */
[----:B------:R-:W-:Y:S02]  /*143d0*/  ISETP.LT.OR P5, PT, R62, 0x11, P5 ;  /* 0x000000113e00780c */ /* 0x000fe40002fa1670 */
[----:B------:R-:W-:Y:S02]  /*143e0*/  P2R R70, PR, RZ, 0x40 ;  /* 0x00000040ff467803 */ /* 0x000fe40000000000 */
[----:B------:R-:W-:Y:S02]  /*143f0*/  FSEL R61, R32, -INF , !P5 ;  /* 0xff800000203d7808 */ /* 0x000fe40006800000 */
[----:B------:R-:W-:Y:S02]  /*14400*/  ISETP.GT.AND P5, PT, R64, 0x11, !P6 ;  /* 0x000000114000780c */ /* 0x000fe400077a4270 */
[----:B------:R-:W-:-:S02]  /*14410*/  ISETP.GE.AND P6, PT, R58, 0x19, PT ;  /* 0x000000193a00780c */ /* 0x000fc40003fc6270 */
[----:B------:R-:W-:Y:S02]  /*14420*/  ISETP.LT.OR P5, PT, R62, 0x12, P5 ;  /* 0x000000123e00780c */ /* 0x000fe40002fa1670 */
[----:B------:R-:W-:Y:S02]  /*14430*/  P2R R72, PR, RZ, 0x40 ;  /* 0x00000040ff487803 */ /* 0x000fe40000000000 */
[----:B------:R-:W-:Y:S02]  /*14440*/  FSEL R33, R33, -INF , !P5 ;  /* 0xff80000021217808 */ /* 0x000fe40006800000 */
[----:B------:R-:W-:Y:S02]  /*14450*/  ISETP.GT.AND P5, PT, R64, 0x18, !P6 ;  /* 0x000000184000780c */ /* 0x000fe400077a4270 */
[----:B------:R-:W-:Y:S02]  /*14460*/  ISETP.GE.AND P6, PT, R58, 0x1a, PT ;  /* 0x0000001a3a00780c */ /* 0x000fe40003fc6270 */
[----:B------:R-:W-:-:S02]  /*14470*/  ISETP.LT.OR P5, PT, R62, 0x19, P5 ;  /* 0x000000193e00780c */ /* 0x000fc40002fa1670 */
[----:B------:R-:W-:Y:S02]  /*14480*/  VIADDMNMX R60, R4, R73, R60, PT ;  /* 0x00000049043c7246 */ /* 0x000fe4000380013c */
        /* <DEDUP_REMOVED lines=23> */
[----:B------:R-:W-:Y:S02]  /*14600*/  ISETP.LT.OR P5, PT, R62, 0x2a, P5 ;  /* 0x0000002a3e00780c */ /* 0x000fe40002fa1670 */
        /* <DEDUP_REMOVED lines=22> */
[----:B------:R-:W-:-:S04]  /*14770*/  ISETP.GT.AND P6, PT, R64, 0x39, !P6 ;  /* 0x000000394000780c */ /* 0x000fc800077c4270 */
[----:B------:R-:W-:-:S04]  /*14780*/  ISETP.LT.OR P6, PT, R62, 0x3a, P6 ;  /* 0x0000003a3e00780c */ /* 0x000fc800037c1670 */
[----:B------:R-:W-:Y:S01]  /*14790*/  FSEL R53, R53, -INF , !P6 ;  /* 0xff80000035357808 */ /* 0x000fe20007000000 */
[----:B------:R-:W-:Y:S08]  /*147a0*/  @!P3 BRA `(.L_x_1730) ;  /* 0x000000000050b947 */ /* 0x000ff00003800000 */
        /* <DEDUP_REMOVED lines=11> */
.L_x_1732:
[----:B------:R-:W-:-:S13]  /*14860*/  ISETP.NE.AND P6, PT, R57, 0x1, PT ;  /* 0x000000013900780c */ /* 0x000fda0003fc5270 */
[----:B------:R-:W0:Y:S02]  /*14870*/  @P6 LDC.64 R2, c[0x0][0x9e8] ;  /* 0x00027a00ff026b82 */ /* 0x000e240000000a00 */
[----:B0-----:R-:W-:-:S05]  /*14880*/  @P6 IMAD.HI.U32 R2, R5, R2, RZ ;  /* 0x0000000205026227 */ /* 0x001fca00078e00ff */
[----:B------:R-:W-:-:S07]  /*14890*/  @P6 SHF.R.U32.HI R5, RZ, R3, R2 ;  /* 0x00000003ff056219 */ /* 0x000fce0000011602 */
.L_x_1733:
[----:B------:R-:W-:Y:S05]  /*148a0*/  BSYNC B0 ;  /* 0x0000000000007941 */ /* 0x000fea0003800000 */
.L_x_1731:
[----:B------:R-:W-:-:S04]  /*148b0*/  IMAD R0, R5, R57, -R0 ;  /* 0x0000003905007224 */ /* 0x000fc800078e0a00 */
[----:B------:R-:W-:-:S05]  /*148c0*/  IMAD.IADD R3, R0, 0x1, -R229 ;  /* 0x0000000100037824 */ /* 0x000fca00078e0ae5 */
[----:B------:R-:W-:Y:S02]  /*148d0*/  VIMNMX R28, R28, R3, !PT ;  /* 0x000000031c1c7248 */ /* 0x000fe40007fe0100 */
[----:B------:R-:W-:-:S07]  /*148e0*/  VIADDMNMX R60, R3, R57, R60, PT ;  /* 0x00000039033c7246 */ /* 0x000fce000380013c */
.L_x_1730:
[----:B------:R-:W-:Y:S01]  /*148f0*/  ISETP.GT.AND P4, PT, R28, 0x1, !P4 ;  /* 0x000000011c00780c */ /* 0x000fe20006784270 */
[----:B------:R-:W-:Y:S01]  /*14900*/  ULDC UR4, c[0x0][0x988] ;  /* 0x0002620000047ab9 */ /* 0x000fe20000000800 */
[----:B------:R-:W-:Y:S01]  /*14910*/  ISETP.NE.AND P6, PT, R75, RZ, PT ;  /* 0x000000ff4b00720c */ /* 0x000fe20003fc5270 */
[----:B------:R-:W-:Y:S01]  /*14920*/  IMAD.U32 R2, RZ, RZ, UR4 ;  /* 0x00000004ff027e24 */ /* 0x000fe2000f8e00ff */
[----:B------:R-:W-:Y:S01]  /*14930*/  ISETP.LT.OR P4, PT, R60, 0x2, P4 ;  /* 0x000000023c00780c */ /* 0x000fe20002781670 */
[----:B------:R-:W-:Y:S01]  /*14940*/  VIADD R204, R204, 0xfffffffe ;  /* 0xfffffffecccc7836 */ /* 0x000fe20000000000 */
[----:B------:R-:W-:Y:S02]  /*14950*/  FMNMX.FTZ R0, R24, R25, !PT ;  /* 0x0000001918007209 */ /* 0x000fe40007810000 */
[----:B------:R-:W-:Y:S02]  /*14960*/  FSEL R27, R27, -INF , !P4 ;  /* 0xff8000001b1b7808 */ /* 0x000fe40006000000 */
[----:B------:R-:W-:-:S02]  /*14970*/  ISETP.GT.AND P4, PT, R28, 0x8, !P6 ;  /* 0x000000081c00780c */ /* 0x000fc40007784270 */
[----:B------:R-:W-:Y:S02]  /*14980*/  FMNMX.FTZ R0, R59, R0, !PT ;  /* 0x000000003b007209 */ /* 0x000fe40007810000 */
[----:B------:R-:W-:Y:S02]  /*14990*/  ISETP.LT.OR P4, PT, R60, 0x9, P4 ;  /* 0x000000093c00780c */ /* 0x000fe40002781670 */
[----:B------:R-:W-:Y:S02]  /*149a0*/  FMNMX.FTZ R0, R29, R0, !PT ;  /* 0x000000001d007209 */ /* 0x000fe40007810000 */
[----:B------:R-:W-:Y:S02]  /*149b0*/  FSEL R3, R30, -INF , !P4 ;  /* 0xff8000001e037808 */ /* 0x000fe40006000000 */
[----:B------:R-:W-:Y:S02]  /*149c0*/  ISETP.NE.AND P4, PT, R66, RZ, PT ;  /* 0x000000ff4200720c */ /* 0x000fe40003f85270 */
[----:B------:R-:W-:-:S02]  /*149d0*/  FMNMX.FTZ R0, R61, R0, !PT ;  /* 0x000000003d007209 */ /* 0x000fc40007810000 */
[----:B------:R-:W-:Y:S02]  /*149e0*/  ISETP.GT.AND P4, PT, R28, 0x9, !P4 ;  /* 0x000000091c00780c */ /* 0x000fe40006784270 */
[----:B------:R-:W-:Y:S02]  /*149f0*/  FMNMX.FTZ R0, R33, R0, !PT ;  /* 0x0000000021007209 */ /* 0x000fe40007810000 */
[----:B------:R-:W-:Y:S02]  /*14a00*/  ISETP.LT.OR P4, PT, R60, 0xa, P4 ;  /* 0x0000000a3c00780c */ /* 0x000fe40002781670 */
        /* <DEDUP_REMOVED lines=21> */
[----:B------:R-:W-:Y:S02]  /*14b60*/  FMNMX.FTZ R30, R53, R0, !PT ;  /* 0x00000000351e7209 */ /* 0x000fe40007810000 */
[----:B------:R-:W-:Y:S02]  /*14b70*/  FSEL R75, R38, -INF , !P4 ;  /* 0xff800000264b7808 */ /* 0x000fe40006000000 */
[----:B------:R-:W-:Y:S01]  /*14b80*/  ISETP.NE.AND P4, PT, R36, RZ, PT ;  /* 0x000000ff2400720c */ /* 0x000fe20003f85270 */
[----:B------:R-:W0:Y:S01]  /*14b90*/  SHFL.BFLY PT, R5, R30, 0x2, 0x1f ;  /* 0x0c401f001e057f89 */ /* 0x000e2200000e0000 */
[----:B------:R-:W-:Y:S02]  /*14ba0*/  ISETP.NE.AND P6, PT, R52, RZ, PT ;  /* 0x000000ff3400720c */ /* 0x000fe40003fc5270 */
[C---:B------:R-:W-:Y:S02]  /*14bb0*/  ISETP.GT.AND P4, PT, R28.reuse, 0x19, !P4 ;  /* 0x000000191c00780c */ /* 0x040fe40006784270 */
[----:B------:R-:W-:-:S02]  /*14bc0*/  ISETP.GT.AND P5, PT, R28, 0x38, !P5 ;  /* 0x000000381c00780c */ /* 0x000fc40006fa4270 */
[C---:B------:R-:W-:Y:S02]  /*14bd0*/  ISETP.LT.OR P4, PT, R60.reuse, 0x1a, P4 ;  /* 0x0000001a3c00780c */ /* 0x040fe40002781670 */
[----:B------:R-:W-:Y:S02]  /*14be0*/  ISETP.LT.OR P5, PT, R60, 0x39, P5 ;  /* 0x000000393c00780c */ /* 0x000fe40002fa1670 */
[----:B------:R-:W-:Y:S02]  /*14bf0*/  FSEL R39, R39, -INF , !P4 ;  /* 0xff80000027277808 */ /* 0x000fe40006000000 */
[----:B------:R-:W-:-:S04]  /*14c00*/  ISETP.NE.AND P4, PT, R74, RZ, PT ;  /* 0x000000ff4a00720c */ /* 0x000fc80003f85270 */
[----:B------:R-:W-:-:S04]  /*14c10*/  ISETP.GT.AND P4, PT, R28, 0x20, !P4 ;  /* 0x000000201c00780c */ /* 0x000fc80006784270 */
[----:B------:R-:W-:Y:S02]  /*14c20*/  ISETP.LT.OR P4, PT, R60, 0x21, P4 ;  /* 0x000000213c00780c */ /* 0x000fe40002781670 */
[----:B0-----:R-:W-:Y:S02]  /*14c30*/  FMNMX.FTZ R34, R30, R5, !PT ;  /* 0x000000051e227209 */ /* 0x001fe40007810000 */
[----:B------:R-:W-:Y:S02]  /*14c40*/  FSEL R77, R42, -INF , !P4 ;  /* 0xff8000002a4d7808 */ /* 0x000fe40006000000 */
[----:B------:R-:W-:Y:S01]  /*14c50*/  ISETP.NE.AND P4, PT, R40, RZ, PT ;  /* 0x000000ff2800720c */ /* 0x000fe20003f85270 */
[----:B------:R-:W0:Y:S01]  /*14c60*/  SHFL.BFLY PT, R5, R34, 0x1, 0x1f ;  /* 0x0c201f0022057f89 */ /* 0x000e2200000e0000 */
[----:B------:R-:W1:Y:S02]  /*14c70*/  @P2 LDC R40, c[0x0][0x450] ;  /* 0x00011400ff282b82 */ /* 0x000e640000000800 */
[----:B------:R-:W-:-:S04]  /*14c80*/  ISETP.GT.AND P4, PT, R28, 0x21, !P4 ;  /* 0x000000211c00780c */ /* 0x000fc80006784270 */
[----:B------:R-:W-:-:S04]  /*14c90*/  ISETP.LT.OR P4, PT, R60, 0x22, P4 ;  /* 0x000000223c00780c */ /* 0x000fc80002781670 */
[----:B------:R-:W-:Y:S02]  /*14ca0*/  FSEL R43, R43, -INF , !P4 ;  /* 0xff8000002b2b7808 */ /* 0x000fe40006000000 */
[----:B------:R-:W-:-:S04]  /*14cb0*/  ISETP.NE.AND P4, PT, R76, RZ, PT ;  /* 0x000000ff4c00720c */ /* 0x000fc80003f85270 */
[----:B------:R-:W-:-:S04]  /*14cc0*/  ISETP.GT.AND P4, PT, R28, 0x28, !P4 ;  /* 0x000000281c00780c */ /* 0x000fc80006784270 */
[----:B------:R-:W-:Y:S02]  /*14cd0*/  ISETP.LT.OR P4, PT, R60, 0x29, P4 ;  /* 0x000000293c00780c */ /* 0x000fe40002781670 */
[----:B0-----:R-:W-:Y:S02]  /*14ce0*/  FMNMX.FTZ R5, R34, R5, !PT ;  /* 0x0000000522057209 */ /* 0x001fe40007810000 */
[----:B------:R-:W-:Y:S02]  /*14cf0*/  FSEL R79, R46, -INF , !P4 ;  /* 0xff8000002e4f7808 */ /* 0x000fe40006000000 */
[----:B------:R-:W-:Y:S01]  /*14d00*/  ISETP.NE.AND P4, PT, R44, RZ, PT ;  /* 0x000000ff2c00720c */ /* 0x000fe20003f85270 */
[----:B------:R-:W-:-:S03]  /*14d10*/  FMUL.FTZ R0, R5, R2 ;  /* 0x0000000205007220 */ /* 0x000fc60000410000 */
[----:B------:R-:W-:-:S04]  /*14d20*/  ISETP.GT.AND P4, PT, R28, 0x29, !P4 ;  /* 0x000000291c00780c */ /* 0x000fc80006784270 */
[----:B------:R-:W-:-:S04]  /*14d30*/  ISETP.LT.OR P4, PT, R60, 0x2a, P4 ;  /* 0x0000002a3c00780c */ /* 0x000fc80002781670 */
[----:B------:R-:W-:Y:S02]  /*14d40*/  FSEL R47, R47, -INF , !P4 ;  /* 0xff8000002f2f7808 */ /* 0x000fe40006000000 */
[----:B------:R-:W-:-:S04]  /*14d50*/  ISETP.NE.AND P4, PT, R78, RZ, PT ;  /* 0x000000ff4e00720c */ /* 0x000fc80003f85270 */
[----:B------:R-:W-:-:S04]  /*14d60*/  ISETP.GT.AND P4, PT, R28, 0x30, !P4 ;  /* 0x000000301c00780c */ /* 0x000fc80006784270 */
[----:B------:R-:W-:-:S04]  /*14d70*/  ISETP.LT.OR P4, PT, R60, 0x31, P4 ;  /* 0x000000313c00780c */ /* 0x000fc80002781670 */
[----:B------:R-:W-:Y:S02]  /*14d80*/  FSEL R81, R50, -INF , !P4 ;  /* 0xff80000032517808 */ /* 0x000fe40006000000 */
[----:B------:R-:W-:Y:S02]  /*14d90*/  ISETP.GT.AND P4, PT, R28, RZ, !P6 ;  /* 0x000000ff1c00720c */ /* 0x000fe40007784270 */
[----:B------:R-:W-:Y:S02]  /*14da0*/  ISETP.NE.AND P6, PT, R48, RZ, PT ;  /* 0x000000ff3000720c */ /* 0x000fe40003fc5270 */
[----:B------:R-:W-:Y:S02]  /*14db0*/  ISETP.LT.OR P4, PT, R60, 0x1, P4 ;  /* 0x000000013c00780c */ /* 0x000fe40002781670 */
[----:B------:R-:W-:Y:S02]  /*14dc0*/  ISETP.GT.AND P6, PT, R28, 0x39, !P6 ;  /* 0x000000391c00780c */ /* 0x000fe400077c4270 */
[----:B------:R-:W-:-:S02]  /*14dd0*/  FSEL R26, R26, -INF , !P4 ;  /* 0xff8000001a1a7808 */ /* 0x000fc40006000000 */
[----:B------:R-:W-:Y:S02]  /*14de0*/  FSETP.NEU.FTZ.AND P4, PT, R5, -INF , PT ;  /* 0xff8000000500780b */ /* 0x000fe40003f9d000 */
[----:B------:R-:W-:Y:S02]  /*14df0*/  FMNMX.FTZ R4, R26, R27, !PT ;  /* 0x0000001b1a047209 */ /* 0x000fe40007810000 */
[----:B------:R-:W-:Y:S02]  /*14e00*/  FSEL R0, R0, RZ, P4 ;  /* 0x000000ff00007208 */ /* 0x000fe40002000000 */
[----:B------:R-:W-:Y:S02]  /*14e10*/  FMNMX.FTZ R4, R3, R4, !PT ;  /* 0x0000000403047209 */ /* 0x000fe40007810000 */
[----:B------:R-:W-:Y:S01]  /*14e20*/  ISETP.NE.AND P4, PT, R32, RZ, PT ;  /* 0x000000ff2000720c */ /* 0x000fe20003f85270 */
[--C-:B------:R-:W-:Y:S01]  /*14e30*/  FFMA.FTZ R83, R25, R2, -R0.reuse ;  /* 0x0000000219537223 */ /* 0x100fe20000010800 */
[----:B------:R-:W-:Y:S01]  /*14e40*/  FMNMX.FTZ R4, R31, R4, !PT ;  /* 0x000000041f047209 */ /* 0x000fe20007810000 */
[-CC-:B------:R-:W-:Y:S01]  /*14e50*/  FFMA.FTZ R198, R59, R2.reuse, -R0.reuse ;  /* 0x000000023bc67223 */ /* 0x180fe20000010800 */
[----:B------:R-:W-:Y:S01]  /*14e60*/  ISETP.GT.AND P4, PT, R28, 0x31, !P4 ;  /* 0x000000311c00780c */ /* 0x000fe20006784270 */
[--C-:B------:R-:W-:Y:S01]  /*14e70*/  FFMA.FTZ R196, R24, R2, -R0.reuse ;  /* 0x0000000218c47223 */ /* 0x100fe20000010800 */
[----:B------:R-:W-:Y:S01]  /*14e80*/  FMNMX.FTZ R4, R73, R4, !PT ;  /* 0x0000000449047209 */ /* 0x000fe20007810000 */
[--C-:B------:R-:W-:Y:S01]  /*14e90*/  FFMA.FTZ R192, R61, R2, -R0.reuse ;  /* 0x000000023dc07223 */ /* 0x100fe20000010800 */
[C---:B------:R-:W-:Y:S01]  /*14ea0*/  ISETP.LT.OR P4, PT, R60.reuse, 0x32, P4 ;  /* 0x000000323c00780c */ /* 0x040fe20002781670 */
[----:B------:R-:W-:Y:S01]  /*14eb0*/  MUFU.EX2 R83, R83 ;  /* 0x0000005300537308 */ /* 0x000fe20000000800 */
[----:B------:R-:W-:Y:S01]  /*14ec0*/  FMNMX.FTZ R4, R35, R4, !PT ;  /* 0x0000000423047209 */ /* 0x000fe20007810000 */
[-CC-:B------:R-:W-:Y:S01]  /*14ed0*/  FFMA.FTZ R186, R49, R2.reuse, -R0.reuse ;  /* 0x0000000231ba7223 */ /* 0x180fe20000010800 */
[----:B------:R-:W-:Y:S01]  /*14ee0*/  FSEL R51, R51, -INF , !P4 ;  /* 0xff80000033337808 */ /* 0x000fe20006000000 */
[--C-:B------:R-:W-:Y:S01]  /*14ef0*/  FFMA.FTZ R29, R29, R2, -R0.reuse ;  /* 0x000000021d1d7223 */ /* 0x100fe20000010800 */
[----:B------:R-:W-:Y:S01]  /*14f00*/  FMNMX.FTZ R4, R75, R4, !PT ;  /* 0x000000044b047209 */ /* 0x000fe20007810000 */
[--C-:B------:R-:W-:Y:S01]  /*14f10*/  FFMA.FTZ R33, R33, R2, -R0.reuse ;  /* 0x0000000221217223 */ /* 0x100fe20000010800 */
[----:B------:R-:W-:Y:S01]  /*14f20*/  ISETP.LT.OR P6, PT, R60, 0x3a, P6 ;  /* 0x0000003a3c00780c */ /* 0x000fe200037c1670 */
[----:B------:R-:W0:Y:S01]  /*14f30*/  MUFU.EX2 R196, R196 ;  /* 0x000000c400c47308 */ /* 0x000e220000000800 */
[----:B------:R-:W-:Y:S01]  /*14f40*/  FMNMX.FTZ R4, R39, R4, !PT ;  /* 0x0000000427047209 */ /* 0x000fe20007810000 */
[-CC-:B------:R-:W-:Y:S01]  /*14f50*/  FFMA.FTZ R194, R63, R2.reuse, -R0.reuse ;  /* 0x000000023fc27223 */ /* 0x180fe20000010800 */
[----:B------:R-:W-:Y:S01]  /*14f60*/  FSEL R25, R54, -INF , !P5 ;  /* 0xff80000036197808 */ /* 0x000fe20006800000 */
[--C-:B------:R-:W-:Y:S01]  /*14f70*/  FFMA.FTZ R37, R37, R2, -R0.reuse ;  /* 0x0000000225257223 */ /* 0x100fe20000010800 */
[----:B------:R-:W-:Y:S01]  /*14f80*/  FMNMX.FTZ R4, R77, R4, !PT ;  /* 0x000000044d047209 */ /* 0x000fe20007810000 */
[-CC-:B------:R-:W-:Y:S01]  /*14f90*/  FFMA.FTZ R188, R65, R2.reuse, -R0.reuse ;  /* 0x0000000241bc7223 */ /* 0x180fe20000010800 */
[----:B------:R-:W-:Y:S01]  /*14fa0*/  FSEL R55, R55, -INF , !P6 ;  /* 0xff80000037377808 */ /* 0x000fe20007000000 */
[--C-:B------:R-:W-:Y:S01]  /*14fb0*/  FFMA.FTZ R41, R41, R2, -R0.reuse ;  /* 0x0000000229297223 */ /* 0x100fe20000010800 */
[----:B------:R-:W-:Y:S01]  /*14fc0*/  FMNMX.FTZ R4, R43, R4, !PT ;  /* 0x000000042b047209 */ /* 0x000fe20007810000 */
[-CC-:B------:R-:W-:Y:S01]  /*14fd0*/  FFMA.FTZ R190, R67, R2.reuse, -R0.reuse ;  /* 0x0000000243be7223 */ /* 0x180fe20000010800 */
[-CC-:B------:R-:W-:Y:S01]  /*14fe0*/  FFMA.FTZ R45, R45, R2.reuse, -R0.reuse ;  /* 0x000000022d2d7223 */ /* 0x180fe20000010800 */
[--C-:B------:R-:W-:Y:S01]  /*14ff0*/  FFMA.FTZ R184, R69, R2, -R0.reuse ;  /* 0x0000000245b87223 */ /* 0x100fe20000010800 */
[----:B------:R-:W-:Y:S01]  /*15000*/  FMNMX.FTZ R4, R79, R4, !PT ;  /* 0x000000044f047209 */ /* 0x000fe20007810000 */
[----:B------:R-:W-:Y:S01]  /*15010*/  FFMA.FTZ R49, R53, R2, -R0 ;  /* 0x0000000235317223 */ /* 0x000fe20000010800 */
[----:B------:R-:W2:Y:S02]  /*15020*/  MUFU.EX2 R198, R198 ;  /* 0x000000c600c67308 */ /* 0x000ea40000000800 */
[----:B------:R-:W-:-:S04]  /*15030*/  FMNMX.FTZ R4, R47, R4, !PT ;  /* 0x000000042f047209 */ /* 0x000fc80007810000 */
[----:B------:R-:W-:Y:S02]  /*15040*/  FMNMX.FTZ R4, R81, R4, !PT ;  /* 0x0000000451047209 */ /* 0x000fe40007810000 */
[----:B------:R-:W3:Y:S02]  /*15050*/  MUFU.EX2 R29, R29 ;  /* 0x0000001d001d7308 */ /* 0x000ee40000000800 */
[----:B------:R-:W-:-:S04]  /*15060*/  FMNMX.FTZ R4, R51, R4, !PT ;  /* 0x0000000433047209 */ /* 0x000fc80007810000 */
[----:B------:R-:W-:Y:S02]  /*15070*/  FMNMX.FTZ R4, R25, R4, !PT ;  /* 0x0000000419047209 */ /* 0x000fe40007810000 */
[----:B------:R-:W4:Y:S02]  /*15080*/  MUFU.EX2 R192, R192 ;  /* 0x000000c000c07308 */ /* 0x000f240000000800 */
[----:B------:R-:W-:-:S05]  /*15090*/  FMNMX.FTZ R4, R55, R4, !PT ;  /* 0x0000000437047209 */ /* 0x000fca0007810000 */
[----:B------:R-:W5:Y:S01]  /*150a0*/  SHFL.BFLY PT, R59, R4, 0x2, 0x1f ;  /* 0x0c401f00043b7f89 */ /* 0x000f6200000e0000 */
[----:B------:R-:W1:Y:S08]  /*150b0*/  MUFU.EX2 R33, R33 ;  /* 0x0000002100217308 */ /* 0x000e700000000800 */
[----:B------:R-:W1:Y:S08]  /*150c0*/  MUFU.EX2 R194, R194 ;  /* 0x000000c200c27308 */ /* 0x000e700000000800 */
[----:B------:R-:W1:Y:S01]  /*150d0*/  MUFU.EX2 R37, R37 ;  /* 0x0000002500257308 */ /* 0x000e620000000800 */
[----:B-----5:R-:W-:Y:S01]  /*150e0*/  FMNMX.FTZ R24, R4, R59, !PT ;  /* 0x0000003b04187209 */ /* 0x020fe20007810000 */
[----:B------:R-:W-:-:S06]  /*150f0*/  FFMA.FTZ R59, R71, R2, -R0 ;  /* 0x00000002473b7223 */ /* 0x000fcc0000010800 */
[----:B------:R-:W-:Y:S01]  /*15100*/  MUFU.EX2 R188, R188 ;  /* 0x000000bc00bc7308 */ /* 0x000fe20000000800 */
[----:B------:R-:W5:Y:S07]  /*15110*/  SHFL.BFLY PT, R61, R24, 0x1, 0x1f ;  /* 0x0c201f00183d7f89 */ /* 0x000f6e00000e0000 */
[----:B------:R-:W-:Y:S08]  /*15120*/  MUFU.EX2 R41, R41 ;  /* 0x0000002900297308 */ /* 0x000ff00000000800 */
[----:B------:R-:W-:Y:S08]  /*15130*/  MUFU.EX2 R190, R190 ;  /* 0x000000be00be7308 */ /* 0x000ff00000000800 */
[----:B------:R-:W-:Y:S01]  /*15140*/  MUFU.EX2 R45, R45 ;  /* 0x0000002d002d7308 */ /* 0x000fe20000000800 */
[----:B-----5:R-:W-:-:S04]  /*15150*/  FMNMX.FTZ R4, R24, R61, !PT ;  /* 0x0000003d18047209 */ /* 0x020fc80007810000 */
[C---:B------:R-:W-:Y:S01]  /*15160*/  FSETP.NEU.FTZ.AND P4, PT, R4.reuse, -INF , PT ;  /* 0xff8000000400780b */ /* 0x040fe20003f9d000 */
[----:B------:R-:W-:Y:S02]  /*15170*/  FMUL.FTZ R28, R4, R2 ;  /* 0x00000002041c7220 */ /* 0x000fe40000410000 */
[----:B------:R-:W-:Y:S03]  /*15180*/  MUFU.EX2 R184, R184 ;  /* 0x000000b800b87308 */ /* 0x000fe60000000800 */
[----:B------:R-:W-:-:S05]  /*15190*/  FSEL R28, R28, RZ, P4 ;  /* 0x000000ff1c1c7208 */ /* 0x000fca0002000000 */
[----:B------:R-:W-:Y:S01]  /*151a0*/  MUFU.EX2 R59, R59 ;  /* 0x0000003b003b7308 */ /* 0x000fe20000000800 */
[-CC-:B------:R-:W-:Y:S01]  /*151b0*/  FFMA.FTZ R197, R26, R2.reuse, -R28.reuse ;  /* 0x000000021ac57223 */ /* 0x180fe2000001081c */
[-CC-:B------:R-:W-:Y:S01]  /*151c0*/  FFMA.FTZ R0, R27, R2.reuse, -R28.reuse ;  /* 0x000000021b007223 */ /* 0x180fe2000001081c */
[-CC-:B------:R-:W-:Y:S01]  /*151d0*/  FFMA.FTZ R199, R3, R2.reuse, -R28.reuse ;  /* 0x0000000203c77223 */ /* 0x180fe2000001081c */
[-CC-:B------:R-:W-:Y:S01]  /*151e0*/  FFMA.FTZ R24, R31, R2.reuse, -R28.reuse ;  /* 0x000000021f187223 */ /* 0x180fe2000001081c */
[-CC-:B------:R-:W-:Y:S01]  /*151f0*/  FFMA.FTZ R193, R73, R2.reuse, -R28.reuse ;  /* 0x0000000249c17223 */ /* 0x180fe2000001081c */
[----:B0-----:R-:W-:Y:S01]  /*15200*/  FADD.FTZ R3, R196, R83 ;  /* 0x00000053c4037221 */ /* 0x001fe20000010000 */
[-CC-:B------:R-:W-:Y:S01]  /*15210*/  FFMA.FTZ R26, R35, R2.reuse, -R28.reuse ;  /* 0x00000002231a7223 */ /* 0x180fe2000001081c */
[----:B------:R-:W-:Y:S01]  /*15220*/  MUFU.EX2 R197, R197 ;  /* 0x000000c500c57308 */ /* 0x000fe20000000800 */
[-CC-:B------:R-:W-:Y:S01]  /*15230*/  FFMA.FTZ R195, R75, R2.reuse, -R28.reuse ;  /* 0x000000024bc37223 */ /* 0x180fe2000001081c */
[----:B--2---:R-:W-:Y:S01]  /*15240*/  FADD.FTZ R34, R198, R3 ;  /* 0x00000003c6227221 */ /* 0x004fe20000010000 */
[-CC-:B------:R-:W-:Y:S01]  /*15250*/  FFMA.FTZ R30, R39, R2.reuse, -R28.reuse ;  /* 0x00000002271e7223 */ /* 0x180fe2000001081c */
[-CC-:B------:R-:W-:Y:S01]  /*15260*/  FFMA.FTZ R189, R77, R2.reuse, -R28.reuse ;  /* 0x000000024dbd7223 */ /* 0x180fe2000001081c */
[-C--:B------:R-:W-:Y:S01]  /*15270*/  FFMA.FTZ R32, R43, R2.reuse, -R28 ;  /* 0x000000022b207223 */ /* 0x080fe2000001081c */
[----:B---3--:R-:W-:Y:S01]  /*15280*/  FADD.FTZ R3, R29, R34 ;  /* 0x000000221d037221 */ /* 0x008fe20000010000 */
[-CC-:B------:R-:W-:Y:S01]  /*15290*/  FFMA.FTZ R191, R79, R2.reuse, -R28.reuse ;  /* 0x000000024fbf7223 */ /* 0x180fe2000001081c */
[----:B------:R-:W0:Y:S01]  /*152a0*/  MUFU.EX2 R0, R0 ;  /* 0x0000000000007308 */ /* 0x000e220000000800 */
[-CC-:B------:R-:W-:Y:S01]  /*152b0*/  FFMA.FTZ R34, R47, R2.reuse, -R28.reuse ;  /* 0x000000022f227223 */ /* 0x180fe2000001081c */
[----:B----4-:R-:W-:Y:S01]  /*152c0*/  FADD.FTZ R38, R192, R3 ;  /* 0x00000003c0267221 */ /* 0x010fe20000010000 */
[----:B------:R-:W2:Y:S01]  /*152d0*/  @P2 LDC R35, c[0x0][0x44c] ;  /* 0x00011300ff232b82 */ /* 0x000ea20000000800 */
[-CC-:B------:R-:W-:Y:S01]  /*152e0*/  FFMA.FTZ R185, R81, R2.reuse, -R28.reuse ;  /* 0x0000000251b97223 */ /* 0x180fe2000001081c */
[-C--:B------:R-:W-:Y:S01]  /*152f0*/  FFMA.FTZ R51, R51, R2.reuse, -R28 ;  /* 0x0000000233337223 */ /* 0x080fe2000001081c */
[----:B-1----:R-:W-:Y:S01]  /*15300*/  FADD.FTZ R27, R33, R38 ;  /* 0x00000026211b7221 */ /* 0x002fe20000010000 */
[-CC-:B------:R-:W-:Y:S01]  /*15310*/  FFMA.FTZ R25, R25, R2.reuse, -R28.reuse ;  /* 0x0000000219197223 */ /* 0x180fe2000001081c */
[----:B------:R-:W1:Y:S01]  /*15320*/  MUFU.EX2 R199, R199 ;  /* 0x000000c700c77308 */ /* 0x000e620000000800 */
[----:B------:R-:W-:Y:S01]  /*15330*/  FFMA.FTZ R55, R55, R2, -R28 ;  /* 0x0000000237377223 */ /* 0x000fe2000001081c */
[----:B------:R-:W-:Y:S01]  /*15340*/  FADD.FTZ R38, R194, R27 ;  /* 0x0000001bc2267221 */ /* 0x000fe20000010000 */
[----:B------:R-:W-:-:S02]  /*15350*/  MOV R31, R80 ;  /* 0x00000050001f7202 */ /* 0x000fc40000000f00 */
[----:B------:R-:W-:Y:S01]  /*15360*/  F2FP.F16.F32.PACK_AB R196, R83, R196 ;  /* 0x000000c453c4723e */ /* 0x000fe200000000ff */
[----:B------:R-:W-:Y:S01]  /*15370*/  FADD.FTZ R27, R37, R38 ;  /* 0x00000026251b7221 */ /* 0x000fe20000010000 */
[----:B------:R-:W-:Y:S01]  /*15380*/  F2FP.F16.F32.PACK_AB R198, R29, R198 ;  /* 0x000000c61dc6723e */ /* 0x000fe200000000ff */
[----:B------:R-:W3:Y:S01]  /*15390*/  MUFU.EX2 R24, R24 ;  /* 0x0000001800187308 */ /* 0x000ee20000000800 */
[----:B0-----:R-:W-:Y:S01]  /*153a0*/  FADD.FTZ R36, R197, R0 ;  /* 0x00000000c5247221 */ /* 0x001fe20000010000 */
[----:B------:R-:W-:Y:S01]  /*153b0*/  FADD.FTZ R38, R188, R27 ;  /* 0x0000001bbc267221 */ /* 0x000fe20000010000 */
[----:B------:R-:W-:Y:S02]  /*153c0*/  F2FP.F16.F32.PACK_AB R197, R0, R197 ;  /* 0x000000c500c5723e */ /* 0x000fe400000000ff */
[----:B------:R-:W-:Y:S01]  /*153d0*/  F2FP.F16.F32.PACK_AB R192, R33, R192 ;  /* 0x000000c021c0723e */ /* 0x000fe200000000ff */
[----:B------:R-:W-:Y:S01]  /*153e0*/  FADD.FTZ R27, R41, R38 ;  /* 0x00000026291b7221 */ /* 0x000fe20000010000 */
[----:B------:R-:W-:Y:S01]  /*153f0*/  F2FP.F16.F32.PACK_AB R194, R37, R194 ;  /* 0x000000c225c2723e */ /* 0x000fe200000000ff */
[----:B------:R-:W0:Y:S01]  /*15400*/  MUFU.EX2 R193, R193 ;  /* 0x000000c100c17308 */ /* 0x000e220000000800 */
[----:B-1----:R-:W-:Y:S01]  /*15410*/  FADD.FTZ R3, R199, R36 ;  /* 0x00000024c7037221 */ /* 0x002fe20000010000 */
[----:B------:R-:W-:Y:S01]  /*15420*/  FADD.FTZ R38, R190, R27 ;  /* 0x0000001bbe267221 */ /* 0x000fe20000010000 */
[----:B--2---:R-:W-:Y:S01]  /*15430*/  @P2 IMAD.HI.U32 R35, R80, R35, RZ ;  /* 0x0000002350232227 */ /* 0x004fe200078e00ff */
[----:B------:R-:W-:-:S03]  /*15440*/  F2FP.F16.F32.PACK_AB R188, R41, R188 ;  /* 0x000000bc29bc723e */ /* 0x000fc600000000ff */
[C---:B------:R-:W-:Y:S01]  /*15450*/  FADD.FTZ R27, R45.reuse, R38 ;  /* 0x000000262d1b7221 */ /* 0x040fe20000010000 */
[----:B------:R-:W-:Y:S01]  /*15460*/  F2FP.F16.F32.PACK_AB R190, R45, R190 ;  /* 0x000000be2dbe723e */ /* 0x000fe200000000ff */
[----:B------:R-:W1:Y:S01]  /*15470*/  MUFU.EX2 R26, R26 ;  /* 0x0000001a001a7308 */ /* 0x000e620000000800 */
[----:B---3--:R-:W-:Y:S01]  /*15480*/  FADD.FTZ R36, R24, R3 ;  /* 0x0000000318247221 */ /* 0x008fe20000010000 */
[----:B------:R-:W-:Y:S01]  /*15490*/  FADD.FTZ R38, R184, R27 ;  /* 0x0000001bb8267221 */ /* 0x000fe20000010000 */
[----:B------:R-:W-:Y:S02]  /*154a0*/  @P2 SHF.R.U32.HI R31, RZ, R40, R35 ;  /* 0x00000028ff1f2219 */ /* 0x000fe40000011623 */
[C---:B------:R-:W-:Y:S01]  /*154b0*/  F2FP.F16.F32.PACK_AB R184, R59.reuse, R184 ;  /* 0x000000b83bb8723e */ /* 0x040fe200000000ff */
[----:B------:R-:W-:Y:S01]  /*154c0*/  FADD.FTZ R27, R59, R38 ;  /* 0x000000263b1b7221 */ /* 0x000fe20000010000 */
[----:B------:R-:W-:Y:S01]  /*154d0*/  F2FP.F16.F32.PACK_AB R199, R24, R199 ;  /* 0x000000c718c7723e */ /* 0x000fe200000000ff */
[----:B------:R-:W2:Y:S01]  /*154e0*/  MUFU.EX2 R195, R195 ;  /* 0x000000c300c37308 */ /* 0x000ea20000000800 */
[----:B0-----:R-:W-:Y:S01]  /*154f0*/  FADD.FTZ R3, R193, R36 ;  /* 0x00000024c1037221 */ /* 0x001fe20000010000 */
[----:B------:R-:W-:-:S04]  /*15500*/  IMAD.IADD R31, R154, 0x1, R31 ;  /* 0x000000019a1f7824 */ /* 0x000fc800078e021f */
[----:B------:R-:W-:Y:S02]  /*15510*/  IMAD.IADD R56, R31, 0x1, R56 ;  /* 0x000000011f387824 */ /* 0x000fe400078e0238 */
        /* <DEDUP_REMOVED lines=26> */
[----:B--2---:R-:W-:Y:S01]  /*156c0*/  FADD.FTZ R227, R25, R0 ;  /* 0x0000000019e37221 */ /* 0x004fe20000010000 */
[C---:B0-----:R-:W-:Y:S01]  /*156d0*/  FADD.FTZ R228, R49.reuse, R228 ;  /* 0x000000e431e47221 */ /* 0x041fe20000010000 */
[----:B------:R-:W-:Y:S02]  /*156e0*/  F2FP.F16.F32.PACK_AB R186, R49, R186 ;  /* 0x000000ba31ba723e */ /* 0x000fe400000000ff */
[C---:B-1----:R-:W-:Y:S01]  /*156f0*/  FADD.FTZ R227, R36.reuse, R227 ;  /* 0x000000e324e37221 */ /* 0x042fe20000010000 */
[----:B------:R-:W-:Y:S01]  /*15700*/  F2FP.F16.F32.PACK_AB R187, R36, R25 ;  /* 0x0000001924bb723e */ /* 0x000fe200000000ff */
        /* <DEDUP_REMOVED lines=12> */
.L_x_1736:
[----:B------:R-:W-:-:S13]  /*157d0*/  ISETP.NE.AND P4, PT, R57, 0x1, PT ;  /* 0x000000013900780c */ /* 0x000fda0003f85270 */
[----:B------:R-:W0:Y:S02]  /*157e0*/  @P4 LDC.64 R24, c[0x0][0x9e8] ;  /* 0x00027a00ff184b82 */ /* 0x000e240000000a00 */
[----:B0-----:R-:W-:-:S05]  /*157f0*/  @P4 IMAD.HI.U32 R24, R0, R24, RZ ;  /* 0x0000001800184227 */ /* 0x001fca00078e00ff */
[----:B------:R-:W-:-:S07]  /*15800*/  @P4 SHF.R.U32.HI R0, RZ, R25, R24 ;  /* 0x00000019ff004219 */ /* 0x000fce0000011618 */
.L_x_1737:
[----:B------:R-:W-:Y:S05]  /*15810*/  BSYNC B0 ;  /* 0x0000000000007941 */ /* 0x000fea0003800000 */
.L_x_1735:
[----:B------:R-:W-:-:S05]  /*15820*/  IMAD R57, R0, R57, R57 ;  /* 0x0000003900397224 */ /* 0x000fca00078e0239 */
[----:B------:R-:W-:-:S07]  /*15830*/  VIMNMX R56, R56, R57, PT ;  /* 0x0000003938387248 */ /* 0x000fce0003fe0100 */
.L_x_1734:
[----:B------:R-:W2:Y:S01]  /*15840*/  LDL R25, [R1+0x38] ;  /* 0x0000380001197983 */ /* 0x000ea20000100800 */
[----:B------:R-:W-:Y:S01]  /*15850*/  SHF.R.S32.HI R3, RZ, 0x1f, R56 ;  /* 0x0000001fff037819 */ /* 0x000fe20000011438 */
[----:B------:R-:W-:Y:S01]  /*15860*/  BSSY B0, `(.L_x_1738) ;  /* 0x00002fe000007945 */ /* 0x000fe20003800000 */
[----:B------:R-:W-:Y:S01]  /*15870*/  IMAD.MOV.U32 R0, RZ, RZ, 0x3f800000 ;  /* 0x3f800000ff007424 */ /* 0x000fe200078e00ff */
[----:B------:R-:W-:Y:S02]  /*15880*/  CS2R R150, SRZ ;  /* 0x0000000000967805 */ /* 0x000fe4000001ff00 */
[----:B------:R-:W-:Y:S01]  /*15890*/  LEA.HI R24, R3, R56, RZ, 0x6 ;  /* 0x0000003803187211 */ /* 0x000fe200078f30ff */
[----:B------:R-:W-:Y:S01]  /*158a0*/  IMAD.MOV.U32 R3, RZ, RZ, 0x3f800000 ;  /* 0x3f800000ff037424 */ /* 0x000fe200078e00ff */
[----:B------:R-:W-:Y:S02]  /*158b0*/  CS2R R148, SRZ ;  /* 0x0000000000947805 */ /* 0x000fe4000001ff00 */
[----:B------:R-:W-:-:S02]  /*158c0*/  CS2R R146, SRZ ;  /* 0x0000000000927805 */ /* 0x000fc4000001ff00 */
[----:B------:R-:W-:Y:S02]  /*158d0*/  SHF.R.S32.HI R24, RZ, 0x6, R24 ;  /* 0x00000006ff187819 */ /* 0x000fe40000011418 */
        /* <DEDUP_REMOVED lines=60> */
[----:B--2---:R-:W-:-:S04]  /*15ca0*/  VIMNMX R25, R25, R24, !PT ;  /* 0x0000001819197248 */ /* 0x004fc80007fe0100 */
[----:B------:R-:W-:Y:S01]  /*15cb0*/  ISETP.GE.AND P4, PT, R204, R25, PT ;  /* 0x00000019cc00720c */ /* 0x000fe20003f86270 */
[----:B------:R0:W-:Y:S02]  /*15cc0*/  STL [R1+0x1c], R25 ;  /* 0x00001c1901007387 */ /* 0x0001e40000100800 */
[----:B0-----:R-:W-:-:S10]  /*15cd0*/  CS2R R24, SRZ ;  /* 0x0000000000187805 */ /* 0x001fd4000001ff00 */
[----:B------:R-:W-:Y:S05]  /*15ce0*/  @!P4 BRA `(.L_x_1739) ;  /* 0x0000002800d4c947 */ /* 0x000fea0003800000 */
[----:B------:R-:W-:Y:S01]  /*15cf0*/  BSSY B1, `(.L_x_1740) ;  /* 0x00002b0000017945 */ /* 0x000fe20003800000 */
[----:B------:R-:W-:Y:S01]  /*15d00*/  IMAD.MOV.U32 R0, RZ, RZ, 0x3f800000 ;  /* 0x3f800000ff007424 */ /* 0x000fe200078e00ff */
[----:B------:R-:W-:-:S07]  /*15d10*/  MOV R151, RZ ;  /* 0x000000ff00977202 */ /* 0x000fce0000000f00 */
.L_x_1759:
[----:B------:R-:W-:-:S05]  /*15d20*/  VIADD R231, R22, 0x1 ;  /* 0x0000000116e77836 */ /* 0x000fca0000000000 */
[----:B------:R-:W-:-:S04]  /*15d30*/  ISETP.NE.AND P4, PT, R231, 0x2, PT ;  /* 0x00000002e700780c */ /* 0x000fc80003f85270 */
[----:B------:R-:W-:Y:S02]  /*15d40*/  SEL R230, RZ, 0x1, P4 ;  /* 0x00000001ffe67807 */ /* 0x000fe40002000000 */
[----:B------:R-:W-:Y:S02]  /*15d50*/  SEL R231, R231, RZ, P4 ;  /* 0x000000ffe7e77207 */ /* 0x000fe40002000000 */
[----:B------:R-:W-:Y:S01]  /*15d60*/  LOP3.LUT R230, R205, R230, RZ, 0x3c, !PT ;  /* 0x000000e6cde67212 */ /* 0x000fe200078e3cff */
[----:B------:R-:W-:Y:S06]  /*15d70*/  @!P0 BRA `(.L_x_1741) ;  /* 0x0000000000048947 */ /* 0x000fec0003800000 */
[----:B------:R-:W-:Y:S01]  /*15d80*/  BPT.TRAP 0x1 ;  /* 0x000000040000795c */ /* 0x000fe20000300000 */
.L_x_1741:
[----:B------:R-:W-:Y:S01]  /*15d90*/  IMAD R232, R231, 0x8, R16 ;  /* 0x00000008e7e87824 */ /* 0x000fe200078e0210 */
[----:B------:R-:W-:-:S04]  /*15da0*/  SHF.L.U32 R152, R230, 0x1f, RZ ;  /* 0x0000001fe6987819 */ /* 0x000fc800000006ff */
[----:B------:R0:W1:Y:S01]  /*15db0*/  SYNCS.PHASECHK.TRANS64.TRYWAIT P4, [R232+URZ+0x30830], R152 ;  /* 0x03083098e80075a7 */ /* 0x000062000808017f */
[----:B------:R-:W-:Y:S05]  /*15dc0*/  @!P0 BRA `(.L_x_1742) ;  /* 0x0000000000048947 */ /* 0x000fea0003800000 */
[----:B------:R-:W-:Y:S01]  /*15dd0*/  BPT.TRAP 0x1 ;  /* 0x000000040000795c */ /* 0x000fe20000300000 */
.L_x_1742:
[----:B------:R-:W2:Y:S01]  /*15de0*/  LDL R2, [R1] ;  /* 0x0000000001027983 */ /* 0x000ea20000100800 */
[----:B------:R-:W-:Y:S01]  /*15df0*/  BSSY B2, `(.L_x_1743) ;  /* 0x0000007000027945 */ /* 0x000fe20003800000 */
[----:B--2---:R-:W-:-:S04]  /*15e00*/  IMAD R158, R231, 0x800, R2 ;  /* 0x00000800e79e7824 */ /* 0x004fc800078e0202 */
[C---:B------:R-:W-:Y:S02]  /*15e10*/  VIADD R155, R158.reuse, 0x2 ;  /* 0x000000029e9b7836 */ /* 0x040fe40000000000 */
[----:B------:R-:W-:Y:S01]  /*15e20*/  VIADD R2, R158, 0x4 ;  /* 0x000000049e027836 */ /* 0x000fe20000000000 */
[----:B-1----:R-:W-:Y:S06]  /*15e30*/  @P4 BRA `(.L_x_1744) ;  /* 0x0000000000084947 */ /* 0x002fec0003800000 */
[----:B------:R-:W1:Y:S02]  /*15e40*/  SYNCS.PHASECHK.TRANS64.TRYWAIT P4, [R232+URZ+0x30830], R152 ;  /* 0x03083098e80075a7 */ /* 0x000e64000808017f */
[----:B-1----:R-:W-:Y:S05]  /*15e50*/  @!P4 BRA `(.L_x_1745) ;  /* 0x0000018800f4c947 */ /* 0x002fea0003800000 */
.L_x_1744:
[----:B------:R-:W-:Y:S05]  /*15e60*/  BSYNC B2 ;  /* 0x0000000000027941 */ /* 0x000fea0003800000 */
.L_x_1743:
[----:B01----:R-:W-:Y:S01]  /*15e70*/  IMAD.MOV.U32 R152, RZ, RZ, R158 ;  /* 0x000000ffff987224 */ /* 0x003fe200078e009e */
[----:B------:R-:W-:Y:S01]  /*15e80*/  R2UR UR12, R216 ;  /* 0x00000000d80c72ca */ /* 0x000fe200000e0000 */
[----:B------:R-:W-:Y:S01]  /*15e90*/  VIADD R154, R158, 0x6 ;  /* 0x000000069e9a7836 */ /* 0x000fe20000000000 */
[----:B------:R-:W-:Y:S01]  /*15ea0*/  R2UR UR13, R217 ;  /* 0x00000000d90d72ca */ /* 0x000fe200000e0000 */
[----:B------:R-:W-:Y:S01]  /*15eb0*/  IMAD.MOV.U32 R153, RZ, RZ, 0x40000040 ;  /* 0x40000040ff997424 */ /* 0x000fe200078e00ff */
[----:B------:R-:W-:Y:S01]  /*15ec0*/  R2UR UR6, R152 ;  /* 0x00000000980672ca */ /* 0x000fe200000e0000 */
[----:B------:R-:W-:Y:S01]  /*15ed0*/  VIADD R156, R158, 0x204 ;  /* 0x000002049e9c7836 */ /* 0x000fe20000000000 */
[----:B------:R-:W-:Y:S01]  /*15ee0*/  MOV R152, R155 ;  /* 0x0000009b00987202 */ /* 0x000fe20000000f00 */
[----:B------:R-:W-:Y:S01]  /*15ef0*/  IMAD.MOV.U32 R155, RZ, RZ, 0x40000040 ;  /* 0x40000040ff9b7424 */ /* 0x000fe200078e00ff */
[----:B------:R-:W-:Y:S01]  /*15f00*/  R2UR UR10, R154 ;  /* 0x000000009a0a72ca */ /* 0x000fe200000e0000 */
[----:B------:R-:W-:Y:S01]  /*15f10*/  VIADD R154, R158, 0x202 ;  /* 0x000002029e9a7836 */ /* 0x000fe20000000000 */
[----:B------:R-:W-:Y:S01]  /*15f20*/  R2UR UR4, R152 ;  /* 0x00000000980472ca */ /* 0x000fe200000e0000 */
[----:B------:R-:W-:Y:S01]  /*15f30*/  IMAD.MOV.U32 R152, RZ, RZ, R2 ;  /* 0x000000ffff987224 */ /* 0x000fe200078e0002 */
[----:B------:R-:W-:Y:S01]  /*15f40*/  R2UR UR11, R155 ;  /* 0x000000009b0b72ca */ /* 0x000fe200000e0000 */
[----:B------:R-:W-:Y:S01]  /*15f50*/  IMAD.MOV.U32 R157, RZ, RZ, 0x40000040 ;  /* 0x40000040ff9d7424 */ /* 0x000fe200078e00ff */
[----:B------:R-:W-:Y:S01]  /*15f60*/  R2UR UR5, R153 ;  /* 0x00000000990572ca */ /* 0x000fe200000e0000 */
[-C--:B------:R-:W-:Y:S01]  /*15f70*/  FMUL.FTZ R24, R24, R3.reuse ;  /* 0x0000000318187220 */ /* 0x080fe20000410000 */
[----:B------:R-:W-:Y:S01]  /*15f80*/  R2UR UR8, R152 ;  /* 0x00000000980872ca */ /* 0x000fe200000e0000 */
[----:B------:R-:W-:Y:S01]  /*15f90*/  VIADD R152, R158, 0x200 ;  /* 0x000002009e987836 */ /* 0x000fe20000000000 */
[----:B------:R-:W-:Y:S01]  /*15fa0*/  R2UR UR22, R156 ;  /* 0x000000009c1672ca */ /* 0x000fe200000e0000 */
[----:B------:R-:W-:Y:S01]  /*15fb0*/  VIADD R156, R158, 0x400 ;  /* 0x000004009e9c7836 */ /* 0x000fe20000000000 */
[----:B------:R-:W-:Y:S01]  /*15fc0*/  R2UR UR18, R154 ;  /* 0x000000009a1272ca */ /* 0x000fe200000e0000 */
[-C--:B------:R-:W-:Y:S01]  /*15fd0*/  FMUL.FTZ R25, R25, R3.reuse ;  /* 0x0000000319197220 */ /* 0x080fe20000410000 */
[----:B------:R-:W-:Y:S01]  /*15fe0*/  R2UR UR14, R152 ;  /* 0x00000000980e72ca */ /* 0x000fe200000e0000 */
[----:B------:R-:W-:Y:S01]  /*15ff0*/  VIADD R152, R158, 0x206 ;  /* 0x000002069e987836 */ /* 0x000fe20000000000 */
[----:B------:R-:W-:Y:S01]  /*16000*/  R2UR UR30, R156 ;  /* 0x000000009c1e72ca */ /* 0x000fe200000e0000 */
[C---:B------:R-:W-:Y:S01]  /*16010*/  VIADD R156, R158.reuse, 0x406 ;  /* 0x000004069e9c7836 */ /* 0x040fe20000000000 */
[----:B------:R-:W-:Y:S01]  /*16020*/  IADD3 R154, R158, 0x402, RZ ;  /* 0x000004029e9a7810 */ /* 0x000fe20007ffe0ff */
[-C--:B------:R-:W-:Y:S01]  /*16030*/  FMUL.FTZ R28, R28, R3.reuse ;  /* 0x000000031c1c7220 */ /* 0x080fe20000410000 */
[----:B------:R-:W-:Y:S01]  /*16040*/  R2UR UR26, R152 ;  /* 0x00000000981a72ca */ /* 0x000fe200000e0000 */
[----:B------:R-:W-:Y:S01]  /*16050*/  VIADD R152, R158, 0x404 ;  /* 0x000004049e987836 */ /* 0x000fe20000000000 */
[----:B------:R-:W-:Y:S01]  /*16060*/  MOV R236, UR11 ;  /* 0x0000000b00ec7c02 */ /* 0x000fe20008000f00 */
[----:B------:R-:W-:Y:S01]  /*16070*/  UMOV UR11, UR5 ;  /* 0x00000005000b7c82 */ /* 0x000fe20008000000 */
[----:B------:R-:W-:Y:S01]  /*16080*/  MOV R2, UR10 ;  /* 0x0000000a00027c02 */ /* 0x000fe20008000f00 */
[----:B------:R-:W-:Y:S01]  /*16090*/  UMOV UR10, UR4 ;  /* 0x00000004000a7c82 */ /* 0x000fe20008000000 */
[----:B------:R-:W-:Y:S01]  /*160a0*/  R2UR UR38, R152 ;  /* 0x00000000982672ca */ /* 0x000fe200000e0000 */
[----:B------:R-:W-:Y:S01]  /*160b0*/  VIADD R152, R158, 0x600 ;  /* 0x000006009e987836 */ /* 0x000fe20000000000 */
[----:B------:R-:W-:Y:S01]  /*160c0*/  R2UR UR7, R153 ;  /* 0x00000000990772ca */ /* 0x000fe200000e0000 */
[-C--:B------:R-:W-:Y:S01]  /*160d0*/  FMUL.FTZ R29, R29, R3.reuse ;  /* 0x000000031d1d7220 */ /* 0x080fe20000410000 */
[----:B------:R-:W-:Y:S01]  /*160e0*/  R2UR UR34, R154 ;  /* 0x000000009a2272ca */ /* 0x000fe200000e0000 */
[----:B------:R-:W-:Y:S01]  /*160f0*/  VIADD R154, R158, 0x604 ;  /* 0x000006049e9a7836 */ /* 0x000fe20000000000 */
[----:B------:R-:W-:Y:S01]  /*16100*/  R2UR UR42, R156 ;  /* 0x000000009c2a72ca */ /* 0x000fe200000e0000 */
[----:B------:R-:W-:Y:S01]  /*16110*/  VIADD R156, R158, 0x602 ;  /* 0x000006029e9c7836 */ /* 0x000fe20000000000 */
[----:B------:R-:W-:Y:S01]  /*16120*/  R2UR UR46, R152 ;  /* 0x00000000982e72ca */ /* 0x000fe200000e0000 */
[----:B------:R-:W-:Y:S01]  /*16130*/  VIADD R152, R158, 0x606 ;  /* 0x000006069e987836 */ /* 0x000fe20000000000 */
[----:B------:R-:W-:Y:S01]  /*16140*/  R2UR UR4, R6 ;  /* 0x00000000060472ca */ /* 0x000fe200000e0000 */
[-C--:B------:R-:W-:Y:S01]  /*16150*/  FMUL.FTZ R32, R32, R3.reuse ;  /* 0x0000000320207220 */ /* 0x080fe20000410000 */
[----:B------:R-:W-:Y:S01]  /*16160*/  R2UR UR5, R7 ;  /* 0x00000000070572ca */ /* 0x000fe200000e0000 */
[-C--:B------:R-:W-:Y:S01]  /*16170*/  FMUL.FTZ R33, R33, R3.reuse ;  /* 0x0000000321217220 */ /* 0x080fe20000410000 */
[C---:B------:R-:W-:Y:S01]  /*16180*/  R2UR UR9, R153.reuse ;  /* 0x00000000990972ca */ /* 0x040fe200000e0000 */
[-C--:B------:R-:W-:Y:S01]  /*16190*/  FMUL.FTZ R36, R36, R3.reuse ;  /* 0x0000000324247220 */ /* 0x080fe20000410000 */
[----:B------:R-:W-:Y:S01]  /*161a0*/  R2UR UR15, R153 ;  /* 0x00000000990f72ca */ /* 0x000fe200000e0000 */
        /* <DEDUP_REMOVED lines=29> */
[----:B------:R-:W-:Y:S01]  /*16380*/  WARPGROUP.ARRIVE ;  /* 0x00000000000079c5 */ /* 0x000fe20000000000 */
[----:B------:R-:W-:Y:S01]  /*16390*/  R2UR UR16, R214 ;  /* 0x00000000d61072ca */ /* 0x000fe200000e0000 */
[-C--:B------:R-:W-:Y:S01]  /*163a0*/  FMUL.FTZ R68, R68, R3.reuse ;  /* 0x0000000344447220 */ /* 0x080fe20000410000 */
[----:B------:R-:W-:Y:S01]  /*163b0*/  R2UR UR17, R215 ;  /* 0x00000000d71172ca */ /* 0x000fe200000e0000 */
[-C--:B------:R-:W-:Y:S01]  /*163c0*/  FMUL.FTZ R69, R69, R3.reuse ;  /* 0x0000000345457220 */ /* 0x080fe20000410000 */
[----:B------:R-:W-:Y:S01]  /*163d0*/  R2UR UR20, R212 ;  /* 0x00000000d41472ca */ /* 0x000fe200000e0000 */
[----:B------:R-:W-:Y:S01]  /*163e0*/  HGMMA.64x64x16.F32 R152, gdesc[UR4], RZ, !UPT, gsb0 ;  /* 0x00e00000049879f0 */ /* 0x000fe2000c0008ff */
[----:B------:R-:W-:Y:S01]  /*163f0*/  UMOV UR6, UR8 ;  /* 0x0000000800067c82 */ /* 0x000fe20008000000 */
[----:B------:R-:W-:Y:S01]  /*16400*/  UMOV UR7, UR9 ;  /* 0x0000000900077c82 */ /* 0x000fe20008000000 */
        /* <DEDUP_REMOVED lines=179> */
.L_x_1746:
[----:B------:R-:W-:Y:S01]  /*16f40*/  SHF.L.U32 R2, R205, 0x1f, RZ ;  /* 0x0000001fcd027819 */ /* 0x000fe200000006ff */
[----:B------:R-:W-:-:S04]  /*16f50*/  IMAD R0, R22, 0x8, R16 ;  /* 0x0000000816007824 */ /* 0x000fc800078e0210 */
[----:B------:R0:W1:Y:S01]  /*16f60*/  SYNCS.PHASECHK.TRANS64.TRYWAIT P4, [R0+URZ+0x30850], R2 ;  /* 0x03085002000075a7 */ /* 0x000062000808017f */
[----:B------:R-:W-:Y:S05]  /*16f70*/  @!P0 BRA `(.L_x_1747) ;  /* 0x0000000000048947 */ /* 0x000fea0003800000 */
[----:B------:R-:W-:Y:S01]  /*16f80*/  BPT.TRAP 0x1 ;  /* 0x000000040000795c */ /* 0x000fe20000300000 */
.L_x_1747:
[----:B------:R-:W-:Y:S04]  /*16f90*/  BSSY B2, `(.L_x_1748) ;  /* 0x0000004000027945 */ /* 0x000fe80003800000 */
[----:B-1----:R-:W-:Y:S05]  /*16fa0*/  @P4 BRA `(.L_x_1749) ;  /* 0x0000000000084947 */ /* 0x002fea0003800000 */
[----:B------:R-:W1:Y:S02]  /*16fb0*/  SYNCS.PHASECHK.TRANS64.TRYWAIT P4, [R0+URZ+0x30850], R2 ;  /* 0x03085002000075a7 */ /* 0x000e64000808017f */
[----:B-1----:R-:W-:Y:S05]  /*16fc0*/  @!P4 BRA `(.L_x_1750) ;  /* 0x0000017800acc947 */ /* 0x002fea0003800000 */
.L_x_1749:
[----:B------:R-:W-:Y:S05]  /*16fd0*/  BSYNC B2 ;  /* 0x0000000000027941 */ /* 0x000fea0003800000 */
.L_x_1748:
[----:B01----:R-:W-:Y:S01]  /*16fe0*/  VIADD R2, R16, 0x400 ;  /* 0x0000040010027836 */ /* 0x003fe20000000000 */
[----:B------:R-:W2:Y:S01]  /*16ff0*/  LDL R205, [R1+0x34] ;  /* 0x0000340001cd7983 */ /* 0x000ea20000100800 */
[----:B------:R-:W-:Y:S01]  /*17000*/  IMAD.MOV.U32 R3, RZ, RZ, 0x40000040 ;  /* 0x40000040ff037424 */ /* 0x000fe200078e00ff */
[----:B------:R-:W-:Y:S01]  /*17010*/  WARPGROUP.ARRIVE ;  /* 0x00000000000079c5 */ /* 0x000fe20000000000 */
[----:B------:R-:W-:Y:S01]  /*17020*/  ULDC UR4, c[0x0][0x9dc] ;  /* 0x0002770000047ab9 */ /* 0x000fe20000000800 */
[----:B------:R-:W-:-:S04]  /*17030*/  SHF.R.U32.HI R2, RZ, 0x4, R2 ;  /* 0x00000004ff027819 */ /* 0x000fc80000011602 */
[----:B------:R-:W-:-:S04]  /*17040*/  LOP3.LUT R2, R2, 0x3fff, RZ, 0xc0, !PT ;  /* 0x00003fff02027812 */ /* 0x000fc800078ec0ff */
[----:B------:R-:W-:-:S04]  /*17050*/  LOP3.LUT R2, R2, 0x2000000, RZ, 0xfc, !PT ;  /* 0x0200000002027812 */ /* 0x000fc800078efcff */
[----:B------:R-:W-:Y:S02]  /*17060*/  LEA R2, R22, R2, 0xb ;  /* 0x0000000216027211 */ /* 0x000fe400078e58ff */
[----:B------:R-:W-:Y:S01]  /*17070*/  R2UR UR7, R3 ;  /* 0x00000000030772ca */ /* 0x000fe200000e0000 */
[----:B------:R-:W2:Y:S01]  /*17080*/  LDL R22, [R1+0x14] ;  /* 0x0000140001167983 */ /* 0x000ea20000100800 */
[----:B------:R-:W-:Y:S01]  /*17090*/  R2UR UR6, R2 ;  /* 0x00000000020672ca */ /* 0x000fe200000e0000 */
[----:B------:R-:W-:-:S12]  /*170a0*/  IMAD.MOV.U32 R3, RZ, RZ, 0x40000040 ;  /* 0x40000040ff037424 */ /* 0x000fd800078e00ff */
[----:B------:R-:W-:Y:S03]  /*170b0*/  HGMMA.64x256x16.F32 R24, R196, gdesc[UR4].tnspB, R24, gsb0 ;  /* 0x43e00004c4187df0 */ /* 0x000fe60008000818 */
[----:B------:R-:W-:Y:S02]  /*170c0*/  WARPGROUP.DEPBAR.LE gsb0, 0x0 ;  /* 0x00008000000079c5 */ /* 0x000fe40000010000 */
[----:B------:R-:W-:Y:S01]  /*170d0*/  VIADD R196, R2, 0x80 ;  /* 0x0000008002c47836 */ /* 0x000fe20000000000 */
[----:B------:R-:W-:Y:S01]  /*170e0*/  WARPGROUP.ARRIVE ;  /* 0x00000000000079c5 */ /* 0x000fe20000000000 */
[----:B------:R-:W-:-:S03]  /*170f0*/  IMAD.MOV.U32 R197, RZ, RZ, 0x40000040 ;  /* 0x40000040ffc57424 */ /* 0x000fc600078e00ff */
[----:B------:R-:W-:Y:S02]  /*17100*/  R2UR UR6, R196 ;  /* 0x00000000c40672ca */ /* 0x000fe400000e0000 */
[----:B------:R-:W-:-:S15]  /*17110*/  R2UR UR7, R197 ;  /* 0x00000000c50772ca */ /* 0x000fde00000e0000 */
[----:B------:R-:W-:-:S01]  /*17120*/  NOP ;  /* 0x0000000000007918 */ /* 0x000fc20000000000 */
[----:B------:R-:W-:Y:S03]  /*17130*/  HGMMA.64x256x16.F32 R24, R192, gdesc[UR4].tnspB, R24, gsb0 ;  /* 0x43e00004c0187df0 */ /* 0x000fe60008000818 */
[----:B------:R-:W-:Y:S02]  /*17140*/  WARPGROUP.DEPBAR.LE gsb0, 0x0 ;  /* 0x00008000000079c5 */ /* 0x000fe40000010000 */
[C---:B------:R-:W-:Y:S01]  /*17150*/  VIADD R192, R2.reuse, 0x100 ;  /* 0x0000010002c07836 */ /* 0x040fe20000000000 */
[----:B------:R-:W-:Y:S01]  /*17160*/  WARPGROUP.ARRIVE ;  /* 0x00000000000079c5 */ /* 0x000fe20000000000 */
[----:B------:R-:W-:Y:S02]  /*17170*/  IMAD.MOV.U32 R193, RZ, RZ, 0x40000040 ;  /* 0x40000040ffc17424 */ /* 0x000fe400078e00ff */
[----:B------:R-:W-:Y:S01]  /*17180*/  VIADD R2, R2, 0x180 ;  /* 0x0000018002027836 */ /* 0x000fe20000000000 */
[----:B------:R-:W-:-:S02]  /*17190*/  R2UR UR6, R192 ;  /* 0x00000000c00672ca */ /* 0x000fc400000e0000 */
[----:B------:R-:W-:-:S15]  /*171a0*/  R2UR UR7, R193 ;  /* 0x00000000c10772ca */ /* 0x000fde00000e0000 */
[----:B------:R-:W-:-:S01]  /*171b0*/  NOP ;  /* 0x0000000000007918 */ /* 0x000fc20000000000 */
[----:B------:R-:W-:Y:S01]  /*171c0*/  HGMMA.64x256x16.F32 R24, R188, gdesc[UR4].tnspB, R24, gsb0 ;  /* 0x43e00004bc187df0 */ /* 0x000fe20008000818 */
[----:B------:R-:W-:Y:S02]  /*171d0*/  R2UR UR6, R2 ;  /* 0x00000000020672ca */ /* 0x000fe400000e0000 */
[----:B------:R-:W-:Y:S01]  /*171e0*/  R2UR UR7, R3 ;  /* 0x00000000030772ca */ /* 0x000fe200000e0000 */
[----:B------:R-:W0:Y:S08]  /*171f0*/  @P2 LDC R2, c[0x0][0x450] ;  /* 0x00011400ff022b82 */ /* 0x000e300000000800 */
[----:B------:R-:W1:Y:S01]  /*17200*/  @P2 LDC R3, c[0x0][0x44c] ;  /* 0x00011300ff032b82 */ /* 0x000e620000000800 */
[----:B------:R-:W-:-:S02]  /*17210*/  WARPGROUP.DEPBAR.LE gsb0, 0x0 ;  /* 0x00008000000079c5 */ /* 0x000fc40000010000 */
[----:B------:R-:W-:-:S13]  /*17220*/  WARPGROUP.ARRIVE ;  /* 0x00000000000079c5 */ /* 0x000fda0000000000 */
[----:B------:R-:W-:Y:S03]  /*17230*/  HGMMA.64x256x16.F32 R24, R184, gdesc[UR4].tnspB, R24, gsb0 ;  /* 0x43e00004b8187df0 */ /* 0x000fe60008000818 */
[----:B------:R-:W-:Y:S02]  /*17240*/  WARPGROUP.DEPBAR.LE gsb0, 0x0 ;  /* 0x00008000000079c5 */ /* 0x000fe40000010000 */
[----:B--2---:R-:W-:Y:S02]  /*17250*/  IMAD.IADD R184, R205, 0x1, R22 ;  /* 0x00000001cdb87824 */ /* 0x004fe400078e0216 */
[----:B------:R-:W-:Y:S02]  /*17260*/  IMAD.SHL.U32 R22, R204, 0x40, RZ ;  /* 0x00000040cc167824 */ /* 0x000fe400078e00ff */
[----:B-1----:R-:W-:-:S03]  /*17270*/  @P2 IMAD.HI.U32 R3, R184, R3, RZ ;  /* 0x00000003b8032227 */ /* 0x002fc600078e00ff */
[----:B------:R-:W-:Y:S02]  /*17280*/  IADD3 R187, -R229, 0x1, -R22 ;  /* 0x00000001e5bb7810 */ /* 0x000fe40007ffe916 */
[----:B0-----:R-:W-:Y:S02]  /*17290*/  @P2 SHF.R.U32.HI R184, RZ, R2, R3 ;  /* 0x00000002ffb82219 */ /* 0x001fe40000011603 */
[----:B------:R-:W-:Y:S01]  /*172a0*/  @!P1 IADD3 R2, R232, 0x30840, RZ ;  /* 0x00030840e8029810 */ /* 0x000fe20007ffe0ff */
[----:B------:R-:W-:Y:S01]  /*172b0*/  IMAD.U32 R232, RZ, RZ, UR4 ;  /* 0x00000004ffe87e24 */ /* 0x000fe2000f8e00ff */
[----:B------:R-:W-:Y:S01]  /*172c0*/  IADD3 R187, -R220, R187, R221 ;  /* 0x000000bbdcbb7210 */ /* 0x000fe20007ffe1dd */
[----:B------:R-:W0:Y:S01]  /*172d0*/  SHFL.IDX PT, R189, R184, RZ, 0x1c1f ;  /* 0x001c1fffb8bd7589 */ /* 0x000e2200000e0000 */
[----:B------:R-:W-:Y:S01]  /*172e0*/  @!P1 PRMT R2, RZ, 0x654, R2 ;  /* 0x00000654ff029816 */ /* 0x000fe20000000002 */
[----:B------:R-:W-:Y:S01]  /*172f0*/  ULDC UR4, c[0x0][0x9e0] ;  /* 0x0002780000047ab9 */ /* 0x000fe20000000800 */
[----:B------:R-:W-:-:S02]  /*17300*/  LOP3.LUT R188, RZ, R232, RZ, 0x33, !PT ;  /* 0x000000e8ffbc7212 */ /* 0x000fc400078e33ff */
[----:B------:R1:W-:Y:S03]  /*17310*/  @!P1 SYNCS.ARRIVE.TRANS64.RED.A1T0 RZ, [R2+URZ], RZ ;  /* 0x000000ff02ff99a7 */ /* 0x0003e6000810043f */
[----:B------:R-:W-:Y:S02]  /*17320*/  IMAD.IADD R188, R188, 0x1, R187 ;  /* 0x00000001bcbc7824 */ /* 0x000fe400078e02bb */
[----:B------:R-:W-:-:S04]  /*17330*/  VIADD R187, R187, UR4 ;  /* 0x00000004bbbb7c36 */ /* 0x000fc80008000000 */
[--C-:B0-----:R-:W-:Y:S02]  /*17340*/  IMAD.IADD R186, R187, 0x1, R189.reuse ;  /* 0x00000001bbba7824 */ /* 0x101fe400078e02bd */
[----:B------:R-:W-:Y:S01]  /*17350*/  IMAD.IADD R185, R188, 0x1, R189 ;  /* 0x00000001bcb97824 */ /* 0x000fe200078e02bd */
[----:B-1----:R-:W-:Y:S06]  /*17360*/  @!P3 BRA `(.L_x_1751) ;  /* 0x000000000060b947 */ /* 0x002fec0003800000 */
[----:B------:R-:W-:Y:S01]  /*17370*/  IADD3 R189, -R220, R221, R189 ;  /* 0x000000dddcbd7210 */ /* 0x000fe20007ffe1bd */
[----:B------:R-:W-:Y:S03]  /*17380*/  BSSY B2, `(.L_x_1752) ;  /* 0x0000012000027945 */ /* 0x000fe60003800000 */
        /* <DEDUP_REMOVED lines=11> */
.L_x_1753:
[----:B------:R-:W-:Y:S02]  /*17440*/  ULDC UR4, c[0x0][0x9e4] ;  /* 0x0002790000047ab9 */ /* 0x000fe40000000800 */
[----:B------:R-:W-:-:S05]  /*17450*/  IMAD.U32 R190, RZ, RZ, UR4 ;  /* 0x00000004ffbe7e24 */ /* 0x000fca000f8e00ff */
[----:B------:R-:W-:-:S13]  /*17460*/  ISETP.NE.AND P4, PT, R190, 0x1, PT ;  /* 0x00000001be00780c */ /* 0x000fda0003f85270 */
[----:B------:R-:W0:Y:S02]  /*17470*/  @P4 LDC.64 R2, c[0x0][0x9e8] ;  /* 0x00027a00ff024b82 */ /* 0x000e240000000a00 */
[----:B0-----:R-:W-:-:S05]  /*17480*/  @P4 IMAD.HI.U32 R2, R189, R2, RZ ;  /* 0x00000002bd024227 */ /* 0x001fca00078e00ff */
[----:B------:R-:W-:-:S07]  /*17490*/  @P4 SHF.R.U32.HI R189, RZ, R3, R2 ;  /* 0x00000003ffbd4219 */ /* 0x000fce0000011602 */
.L_x_1754:
[----:B------:R-:W-:Y:S05]  /*174a0*/  BSYNC B2 ;  /* 0x0000000000027941 */ /* 0x000fea0003800000 */
.L_x_1752:
[----:B------:R-:W-:-:S05]  /*174b0*/  IMAD R189, R189, R190, -R22 ;  /* 0x000000bebdbd7224 */ /* 0x000fca00078e0a16 */
[----:B------:R-:W-:-:S04]  /*174c0*/  IADD3 R189, -R229, R189, RZ ;  /* 0x000000bde5bd7210 */ /* 0x000fc80007ffe1ff */
[----:B------:R-:W-:Y:S02]  /*174d0*/  VIMNMX R185, R185, R189, !PT ;  /* 0x000000bdb9b97248 */ /* 0x000fe40007fe0100 */
[----:B------:R-:W-:-:S07]  /*174e0*/  VIADDMNMX R186, R189, R190, R186, PT ;  /* 0x000000bebdba7246 */ /* 0x000fce00038001ba */
.L_x_1751:
[----:B------:R-:W-:Y:S01]  /*174f0*/  ISETP.GT.AND P4, PT, R204, -0x1, PT ;  /* 0xffffffffcc00780c */ /* 0x000fe20003f84270 */
[----:B------:R-:W0:Y:S03]  /*17500*/  SHFL.IDX PT, R184, R184, 0x1, 0x1c1f ;  /* 0x003c1f00b8b87f89 */ /* 0x000e2600000e0000 */
[C---:B------:R-:W-:Y:S02]  /*17510*/  ISETP.GT.AND P6, PT, R185.reuse, RZ, P4 ;  /* 0x000000ffb900720c */ /* 0x040fe400027c4270 */
[----:B------:R-:W-:Y:S02]  /*17520*/  ISETP.GT.AND P5, PT, R185, 0x1, P4 ;  /* 0x00000001b900780c */ /* 0x000fe400027a4270 */
[C---:B------:R-:W-:Y:S02]  /*17530*/  ISETP.LT.OR P6, PT, R186.reuse, 0x1, P6 ;  /* 0x00000001ba00780c */ /* 0x040fe400037c1670 */
[----:B------:R-:W-:-:S02]  /*17540*/  ISETP.LT.OR P5, PT, R186, 0x2, P5 ;  /* 0x00000002ba00780c */ /* 0x000fc40002fa1670 */
[----:B------:R-:W-:Y:S02]  /*17550*/  FSEL R152, R152, -INF , !P6 ;  /* 0xff80000098987808 */ /* 0x000fe40007000000 */
[----:B------:R-:W-:Y:S02]  /*17560*/  FSEL R153, R153, -INF , !P5 ;  /* 0xff80000099997808 */ /* 0x000fe40006800000 */
[C---:B------:R-:W-:Y:S02]  /*17570*/  ISETP.GT.AND P6, PT, R185.reuse, 0x8, P4 ;  /* 0x00000008b900780c */ /* 0x040fe400027c4270 */
[----:B------:R-:W-:Y:S02]  /*17580*/  ISETP.GT.AND P5, PT, R185, 0x9, P4 ;  /* 0x00000009b900780c */ /* 0x000fe400027a4270 */
[C---:B------:R-:W-:Y:S02]  /*17590*/  ISETP.LT.OR P6, PT, R186.reuse, 0x9, P6 ;  /* 0x00000009ba00780c */ /* 0x040fe400037c1670 */
[----:B------:R-:W-:-:S02]  /*175a0*/  ISETP.LT.OR P5, PT, R186, 0xa, P5 ;  /* 0x0000000aba00780c */ /* 0x000fc40002fa1670 */
[----:B------:R-:W-:Y:S01]  /*175b0*/  FSEL R156, R156, -INF , !P6 ;  /* 0xff8000009c9c7808 */ /* 0x000fe20007000000 */
[--C-:B0-----:R-:W-:Y:S01]  /*175c0*/  IMAD.IADD R187, R187, 0x1, R184.reuse ;  /* 0x00000001bbbb7824 */ /* 0x101fe200078e02b8 */
[----:B------:R-:W-:Y:S01]  /*175d0*/  FSEL R157, R157, -INF , !P5 ;  /* 0xff8000009d9d7808 */ /* 0x000fe20006800000 */
[----:B------:R-:W-:Y:S01]  /*175e0*/  IMAD.IADD R188, R188, 0x1, R184 ;  /* 0x00000001bcbc7824 */ /* 0x000fe200078e02b8 */
[C---:B------:R-:W-:Y:S02]  /*175f0*/  ISETP.GT.AND P6, PT, R185.reuse, 0x10, P4 ;  /* 0x00000010b900780c */ /* 0x040fe400027c4270 */
        /* <DEDUP_REMOVED lines=34> */
[----:B------:R-:W-:Y:S01]  /*17820*/  FSEL R181, R181, -INF , !P5 ;  /* 0xff800000b5b57808 */ /* 0x000fe20006800000 */
[----:B------:R-:W-:Y:S08]  /*17830*/  @!P3 BRA `(.L_x_1755) ;  /* 0x000000000060b947 */ /* 0x000ff00003800000 */
        /* <DEDUP_REMOVED lines=13> */
.L_x_1757:
[----:B------:R-:W-:Y:S02]  /*17910*/  ULDC UR4, c[0x0][0x9e4] ;  /* 0x0002790000047ab9 */ /* 0x000fe40000000800 */
[----:B------:R-:W-:-:S05]  /*17920*/  IMAD.U32 R165, RZ, RZ, UR4 ;  /* 0x00000004ffa57e24 */ /* 0x000fca000f8e00ff */
[----:B------:R-:W-:-:S13]  /*17930*/  ISETP.NE.AND P5, PT, R165, 0x1, PT ;  /* 0x00000001a500780c */ /* 0x000fda0003fa5270 */
[----:B------:R-:W0:Y:S02]  /*17940*/  @P5 LDC.64 R2, c[0x0][0x9e8] ;  /* 0x00027a00ff025b82 */ /* 0x000e240000000a00 */
[----:B0-----:R-:W-:-:S05]  /*17950*/  @P5 IMAD.HI.U32 R2, R184, R2, RZ ;  /* 0x00000002b8025227 */ /* 0x001fca00078e00ff */
[----:B------:R-:W-:-:S07]  /*17960*/  @P5 SHF.R.U32.HI R184, RZ, R3, R2 ;  /* 0x00000003ffb85219 */ /* 0x000fce0000011602 */
.L_x_1758:
[----:B------:R-:W-:Y:S05]  /*17970*/  BSYNC B2 ;  /* 0x0000000000027941 */ /* 0x000fea0003800000 */
.L_x_1756:
[----:B------:R-:W-:-:S04]  /*17980*/  IMAD R22, R184, R165, -R22 ;  /* 0x000000a5b8167224 */ /* 0x000fc800078e0a16 */
[----:B------:R-:W-:-:S05]  /*17990*/  IMAD.IADD R22, R22, 0x1, -R229 ;  /* 0x0000000116167824 */ /* 0x000fca00078e0ae5 */
[----:B------:R-:W-:Y:S02]  /*179a0*/  VIMNMX R188, R188, R22, !PT ;  /* 0x00000016bcbc7248 */ /* 0x000fe40007fe0100 */
[----:B------:R-:W-:-:S07]  /*179b0*/  VIADDMNMX R187, R22, R165, R187, PT ;  /* 0x000000a516bb7246 */ /* 0x000fce00038001bb */
.L_x_1755:
[----:B------:R-:W-:Y:S01]  /*179c0*/  @!P1 VIADD R0, R0, 0x30860 ;  /* 0x0003086000009836 */ /* 0x000fe20000000000 */
[----:B------:R-:W2:Y:S01]  /*179d0*/  LDL R205, [R1+0x1c] ;  /* 0x00001c0001cd7983 */ /* 0x000ea20000100800 */
[----:B------:R-:W-:Y:S01]  /*179e0*/  ISETP.GT.AND P5, PT, R188, 0x1, P4 ;  /* 0x00000001bc00780c */ /* 0x000fe200027a4270 */
[----:B------:R-:W-:Y:S02]  /*179f0*/  ULDC UR4, c[0x0][0x988] ;  /* 0x0002620000047ab9 */ /* 0x000fe40000000800 */
[----:B------:R-:W-:Y:S02]  /*17a00*/  @!P1 PRMT R0, RZ, 0x654, R0 ;  /* 0x00000654ff009816 */ /* 0x000fe40000000000 */
[----:B------:R-:W-:Y:S02]  /*17a10*/  ISETP.LT.OR P5, PT, R187, 0x2, P5 ;  /* 0x00000002bb00780c */ /* 0x000fe40002fa1670 */
[----:B------:R0:W-:Y:S02]  /*17a20*/  @!P1 SYNCS.ARRIVE.TRANS64.RED.A1T0 RZ, [R0+URZ], RZ ;  /* 0x000000ff00ff99a7 */ /* 0x0001e4000810043f */
[----:B------:R-:W-:-:S02]  /*17a30*/  FSEL R155, R155, -INF , !P5 ;  /* 0xff8000009b9b7808 */ /* 0x000fc40006800000 */
[----:B------:R-:W-:Y:S02]  /*17a40*/  ISETP.GT.AND P5, PT, R188, 0x9, P4 ;  /* 0x00000009bc00780c */ /* 0x000fe400027a4270 */
[----:B0-----:R-:W-:Y:S02]  /*17a50*/  FMNMX.FTZ R0, R152, R5, !PT ;  /* 0x0000000598007209 */ /* 0x001fe40007810000 */
[----:B------:R-:W-:Y:S02]  /*17a60*/  ISETP.LT.OR P5, PT, R187, 0xa, P5 ;  /* 0x0000000abb00780c */ /* 0x000fe40002fa1670 */
[----:B------:R-:W-:Y:S02]  /*17a70*/  FMNMX.FTZ R0, R153, R0, !PT ;  /* 0x0000000099007209 */ /* 0x000fe40007810000 */
[----:B------:R-:W-:Y:S02]  /*17a80*/  FSEL R159, R159, -INF , !P5 ;  /* 0xff8000009f9f7808 */ /* 0x000fe40006800000 */
[----:B------:R-:W-:-:S02]  /*17a90*/  FMNMX.FTZ R0, R156, R0, !PT ;  /* 0x000000009c007209 */ /* 0x000fc40007810000 */
[----:B------:R-:W-:Y:S02]  /*17aa0*/  ISETP.GT.AND P5, PT, R188, 0x11, P4 ;  /* 0x00000011bc00780c */ /* 0x000fe400027a4270 */
[----:B------:R-:W-:Y:S02]  /*17ab0*/  FMNMX.FTZ R0, R157, R0, !PT ;  /* 0x000000009d007209 */ /* 0x000fe40007810000 */
        /* <DEDUP_REMOVED lines=22> */
[----:B------:R-:W-:Y:S02]  /*17c20*/  ISETP.GT.AND P5, PT, R188, RZ, P4 ;  /* 0x000000ffbc00720c */ /* 0x000fe400027a4270 */
[----:B------:R-:W-:Y:S02]  /*17c30*/  FMNMX.FTZ R0, R181, R0, !PT ;  /* 0x00000000b5007209 */ /* 0x000fe40007810000 */
[----:B------:R-:W-:-:S03]  /*17c40*/  ISETP.LT.OR P5, PT, R187, 0x1, P5 ;  /* 0x00000001bb00780c */ /* 0x000fc60002fa1670 */
[----:B------:R-:W0:Y:S01]  /*17c50*/  SHFL.BFLY PT, R2, R0, 0x2, 0x1f ;  /* 0x0c401f0000027f89 */ /* 0x000e2200000e0000 */
[----:B------:R-:W-:Y:S02]  /*17c60*/  FSEL R154, R154, -INF , !P5 ;  /* 0xff8000009a9a7808 */ /* 0x000fe40006800000 */
[----:B------:R-:W-:-:S04]  /*17c70*/  ISETP.GT.AND P5, PT, R188, 0x38, P4 ;  /* 0x00000038bc00780c */ /* 0x000fc800027a4270 */
[----:B------:R-:W-:-:S04]  /*17c80*/  ISETP.LT.OR P5, PT, R187, 0x39, P5 ;  /* 0x00000039bb00780c */ /* 0x000fc80002fa1670 */
[----:B------:R-:W-:Y:S02]  /*17c90*/  FSEL R182, R182, -INF , !P5 ;  /* 0xff800000b6b67808 */ /* 0x000fe40006800000 */
[----:B0-----:R-:W-:-:S05]  /*17ca0*/  FMNMX.FTZ R2, R0, R2, !PT ;  /* 0x0000000200027209 */ /* 0x001fca0007810000 */
[----:B------:R-:W0:Y:S02]  /*17cb0*/  SHFL.BFLY PT, R165, R2, 0x1, 0x1f ;  /* 0x0c201f0002a57f89 */ /* 0x000e2400000e0000 */
[----:B0-----:R-:W-:Y:S01]  /*17cc0*/  FMNMX.FTZ R165, R2, R165, !PT ;  /* 0x000000a502a57209 */ /* 0x001fe20007810000 */
[----:B------:R-:W-:-:S03]  /*17cd0*/  IMAD.U32 R2, RZ, RZ, UR4 ;  /* 0x00000004ff027e24 */ /* 0x000fc6000f8e00ff */
[C---:B------:R-:W-:Y:S01]  /*17ce0*/  FSETP.NEU.FTZ.AND P6, PT, R165.reuse, -INF , PT ;  /* 0xff800000a500780b */ /* 0x040fe20003fdd000 */
[----:B------:R-:W-:-:S03]  /*17cf0*/  FMUL.FTZ R0, R165, R2 ;  /* 0x00000002a5007220 */ /* 0x000fc60000410000 */
[----:B------:R-:W-:Y:S02]  /*17d00*/  FSEL R3, R165, RZ, P6 ;  /* 0x000000ffa5037208 */ /* 0x000fe40003000000 */
[----:B------:R-:W-:Y:S02]  /*17d10*/  FSEL R0, R0, RZ, P6 ;  /* 0x000000ff00007208 */ /* 0x000fe40003000000 */
[----:B------:R-:W-:Y:S01]  /*17d20*/  ISETP.GT.AND P6, PT, R188, 0x8, P4 ;  /* 0x00000008bc00780c */ /* 0x000fe200027c4270 */
[----:B------:R-:W-:Y:S01]  /*17d30*/  FADD.FTZ R3, -R3, R5 ;  /* 0x0000000503037221 */ /* 0x000fe20000010100 */
[----:B------:R-:W-:Y:S01]  /*17d40*/  FMNMX.FTZ R5, R154, R4, !PT ;  /* 0x000000049a057209 */ /* 0x000fe20007810000 */
[-CC-:B------:R-:W-:Y:S01]  /*17d50*/  FFMA.FTZ R152, R152, R2.reuse, -R0.reuse ;  /* 0x0000000298987223 */ /* 0x180fe20000010800 */
[----:B------:R-:W-:Y:S01]  /*17d60*/  ISETP.LT.OR P6, PT, R187, 0x9, P6 ;  /* 0x00000009bb00780c */ /* 0x000fe200037c1670 */
[-C--:B------:R-:W-:Y:S01]  /*17d70*/  FMUL.FTZ R3, R3, R2.reuse ;  /* 0x0000000203037220 */ /* 0x080fe20000410000 */
[----:B------:R-:W-:Y:S01]  /*17d80*/  FMNMX.FTZ R5, R155, R5, !PT ;  /* 0x000000059b057209 */ /* 0x000fe20007810000 */
[-CC-:B------:R-:W-:Y:S01]  /*17d90*/  FFMA.FTZ R153, R153, R2.reuse, -R0.reuse ;  /* 0x0000000299997223 */ /* 0x180fe20000010800 */
[----:B------:R-:W-:Y:S01]  /*17da0*/  FSEL R158, R158, -INF , !P6 ;  /* 0xff8000009e9e7808 */ /* 0x000fe20007000000 */
[-CC-:B------:R-:W-:Y:S01]  /*17db0*/  FFMA.FTZ R156, R156, R2.reuse, -R0.reuse ;  /* 0x000000029c9c7223 */ /* 0x180fe20000010800 */
[----:B------:R-:W-:Y:S01]  /*17dc0*/  ISETP.GT.AND P6, PT, R188, 0x10, P4 ;  /* 0x00000010bc00780c */ /* 0x000fe200027c4270 */
[-CC-:B------:R-:W-:Y:S01]  /*17dd0*/  FFMA.FTZ R157, R157, R2.reuse, -R0.reuse ;  /* 0x000000029d9d7223 */ /* 0x180fe20000010800 */
[----:B------:R-:W-:Y:S01]  /*17de0*/  FMNMX.FTZ R5, R158, R5, !PT ;  /* 0x000000059e057209 */ /* 0x000fe20007810000 */
[-CC-:B------:R-:W-:Y:S01]  /*17df0*/  FFMA.FTZ R160, R160, R2.reuse, -R0.reuse ;  /* 0x00000002a0a07223 */ /* 0x180fe20000010800 */
[----:B------:R-:W-:Y:S01]  /*17e00*/  ISETP.LT.OR P6, PT, R187, 0x11, P6 ;  /* 0x00000011bb00780c */ /* 0x000fe200037c1670 */
[-CC-:B------:R-:W-:Y:S01]  /*17e10*/  FFMA.FTZ R161, R161, R2.reuse, -R0.reuse ;  /* 0x00000002a1a17223 */ /* 0x180fe20000010800 */
        /* <DEDUP_REMOVED lines=19> */
[----:B------:R-:W-:Y:S01]  /*17f50*/  MUFU.EX2 R196, R152 ;  /* 0x0000009800c47308 */ /* 0x000fe20000000800 */
[----:B------:R-:W-:Y:S01]  /*17f60*/  FMNMX.FTZ R5, R167, R5, !PT ;  /* 0x00000005a7057209 */ /* 0x000fe20007810000 */
[----:B------:R-:W-:Y:S01]  /*17f70*/  FFMA.FTZ R0, R181, R2, -R0 ;  /* 0x00000002b5007223 */ /* 0x000fe20000010800 */
[----:B------:R-:W-:-:S02]  /*17f80*/  FSEL R170, R170, -INF , !P6 ;  /* 0xff800000aaaa7808 */ /* 0x000fc40007000000 */
[----:B------:R-:W-:Y:S02]  /*17f90*/  ISETP.GT.AND P6, PT, R188, 0x28, P4 ;  /* 0x00000028bc00780c */ /* 0x000fe400027c4270 */
[----:B------:R-:W-:Y:S01]  /*17fa0*/  FMNMX.FTZ R5, R170, R5, !PT ;  /* 0x00000005aa057209 */ /* 0x000fe20007810000 */
[----:B------:R-:W-:Y:S01]  /*17fb0*/  MUFU.EX2 R3, R3 ;  /* 0x0000000300037308 */ /* 0x000fe20000000800 */
[----:B------:R-:W-:Y:S02]  /*17fc0*/  ISETP.LT.OR P6, PT, R187, 0x29, P6 ;  /* 0x00000029bb00780c */ /* 0x000fe400037c1670 */
[----:B------:R-:W-:Y:S02]  /*17fd0*/  FMNMX.FTZ R5, R171, R5, !PT ;  /* 0x00000005ab057209 */ /* 0x000fe40007810000 */
[----:B------:R-:W-:Y:S02]  /*17fe0*/  FSEL R174, R174, -INF , !P6 ;  /* 0xff800000aeae7808 */ /* 0x000fe40007000000 */
[----:B------:R-:W-:Y:S01]  /*17ff0*/  ISETP.GT.AND P6, PT, R188, 0x30, P4 ;  /* 0x00000030bc00780c */ /* 0x000fe200027c4270 */
[----:B------:R-:W-:Y:S01]  /*18000*/  MUFU.EX2 R153, R153 ;  /* 0x0000009900997308 */ /* 0x000fe20000000800 */
[----:B------:R-:W-:-:S02]  /*18010*/  FMNMX.FTZ R5, R174, R5, !PT ;  /* 0x00000005ae057209 */ /* 0x000fc40007810000 */
[----:B------:R-:W-:Y:S02]  /*18020*/  ISETP.LT.OR P6, PT, R187, 0x31, P6 ;  /* 0x00000031bb00780c */ /* 0x000fe400037c1670 */
[----:B------:R-:W-:Y:S02]  /*18030*/  FMNMX.FTZ R5, R175, R5, !PT ;  /* 0x00000005af057209 */ /* 0x000fe40007810000 */
[----:B------:R-:W-:Y:S01]  /*18040*/  FSEL R178, R178, -INF , !P6 ;  /* 0xff800000b2b27808 */ /* 0x000fe20007000000 */
[----:B------:R-:W-:Y:S01]  /*18050*/  MUFU.EX2 R186, R0 ;  /* 0x0000000000ba7308 */ /* 0x000fe20000000800 */
[C---:B------:R-:W-:Y:S02]  /*18060*/  ISETP.GT.AND P6, PT, R188.reuse, 0x31, P4 ;  /* 0x00000031bc00780c */ /* 0x040fe400027c4270 */
[----:B------:R-:W-:Y:S02]  /*18070*/  ISETP.GT.AND P4, PT, R188, 0x39, P4 ;  /* 0x00000039bc00780c */ /* 0x000fe40002784270 */
[----:B------:R-:W-:-:S02]  /*18080*/  ISETP.LT.OR P6, PT, R187, 0x32, P6 ;  /* 0x00000032bb00780c */ /* 0x000fc400037c1670 */
[----:B------:R-:W-:Y:S01]  /*18090*/  FMNMX.FTZ R5, R178, R5, !PT ;  /* 0x00000005b2057209 */ /* 0x000fe20007810000 */
[----:B------:R-:W-:Y:S01]  /*180a0*/  MUFU.EX2 R156, R156 ;  /* 0x0000009c009c7308 */ /* 0x000fe20000000800 */
[----:B------:R-:W-:Y:S02]  /*180b0*/  FSEL R179, R179, -INF , !P6 ;  /* 0xff800000b3b37808 */ /* 0x000fe40007000000 */
[----:B------:R-:W-:Y:S02]  /*180c0*/  ISETP.LT.OR P4, PT, R187, 0x3a, P4 ;  /* 0x0000003abb00780c */ /* 0x000fe40002781670 */
[----:B------:R-:W-:Y:S02]  /*180d0*/  FMNMX.FTZ R5, R179, R5, !PT ;  /* 0x00000005b3057209 */ /* 0x000fe40007810000 */
[----:B------:R-:W-:Y:S01]  /*180e0*/  FSEL R183, R183, -INF , !P4 ;  /* 0xff800000b7b77808 */ /* 0x000fe20006000000 */
[----:B------:R-:W0:Y:S01]  /*180f0*/  MUFU.EX2 R157, R157 ;  /* 0x0000009d009d7308 */ /* 0x000e220000000800 */
[----:B------:R-:W-:-:S04]  /*18100*/  FMNMX.FTZ R5, R182, R5, !PT ;  /* 0x00000005b6057209 */ /* 0x000fc80007810000 */
[----:B------:R-:W-:-:S03]  /*18110*/  FMNMX.FTZ R22, R183, R5, !PT ;  /* 0x00000005b7167209 */ /* 0x000fc60007810000 */
[----:B------:R-:W-:Y:S02]  /*18120*/  MUFU.EX2 R160, R160 ;  /* 0x000000a000a07308 */ /* 0x000fe40000000800 */
[----:B------:R-:W1:Y:S06]  /*18130*/  SHFL.BFLY PT, R5, R22, 0x2, 0x1f ;  /* 0x0c401f0016057f89 */ /* 0x000e6c00000e0000 */
[----:B------:R-:W3:Y:S01]  /*18140*/  MUFU.EX2 R161, R161 ;  /* 0x000000a100a17308 */ /* 0x000ee20000000800 */
[----:B0-----:R-:W-:-:S07]  /*18150*/  F2FP.F16.F32.PACK_AB R198, R157, R156 ;  /* 0x0000009c9dc6723e */ /* 0x001fce00000000ff */
[----:B------:R-:W-:Y:S08]  /*18160*/  MUFU.EX2 R164, R164 ;  /* 0x000000a400a47308 */ /* 0x000ff00000000800 */
[----:B------:R-:W0:Y:S01]  /*18170*/  MUFU.EX2 R189, R189 ;  /* 0x000000bd00bd7308 */ /* 0x000e220000000800 */
[----:B---3--:R-:W-:Y:S02]  /*18180*/  F2FP.F16.F32.PACK_AB R192, R161, R160 ;  /* 0x000000a0a1c0723e */ /* 0x008fe400000000ff */
[----:B-1----:R-:W-:-:S05]  /*18190*/  FMNMX.FTZ R22, R22, R5, !PT ;  /* 0x0000000516167209 */ /* 0x002fca0007810000 */
[----:B------:R-:W1:Y:S01]  /*181a0*/  SHFL.BFLY PT, R5, R22, 0x1, 0x1f ;  /* 0x0c201f0016057f89 */ /* 0x000e6200000e0000 */
[----:B------:R-:W-:Y:S08]  /*181b0*/  MUFU.EX2 R168, R168 ;  /* 0x000000a800a87308 */ /* 0x000ff00000000800 */
[----:B------:R-:W3:Y:S01]  /*181c0*/  MUFU.EX2 R169, R169 ;  /* 0x000000a900a97308 */ /* 0x000ee20000000800 */
[----:B0-----:R-:W-:-:S07]  /*181d0*/  F2FP.F16.F32.PACK_AB R194, R189, R164 ;  /* 0x000000a4bdc2723e */ /* 0x001fce00000000ff */
[----:B------:R-:W-:Y:S01]  /*181e0*/  MUFU.EX2 R172, R172 ;  /* 0x000000ac00ac7308 */ /* 0x000fe20000000800 */
[----:B-1----:R-:W-:-:S07]  /*181f0*/  FMNMX.FTZ R152, R22, R5, !PT ;  /* 0x0000000516987209 */ /* 0x002fce0007810000 */
[----:B------:R-:W0:Y:S01]  /*18200*/  MUFU.EX2 R173, R173 ;  /* 0x000000ad00ad7308 */ /* 0x000e220000000800 */
[----:B---3--:R-:W-:Y:S01]  /*18210*/  F2FP.F16.F32.PACK_AB R188, R169, R168 ;  /* 0x000000a8a9bc723e */ /* 0x008fe200000000ff */
[----:B------:R-:W-:Y:S01]  /*18220*/  IMAD.MOV.U32 R22, RZ, RZ, R231 ;  /* 0x000000ffff167224 */ /* 0x000fe200078e00e7 */
[C---:B------:R-:W-:Y:S01]  /*18230*/  FSETP.NEU.FTZ.AND P4, PT, R152.reuse, -INF , PT ;  /* 0xff8000009800780b */ /* 0x040fe20003f9d000 */
[----:B------:R-:W-:-:S03]  /*18240*/  FMUL.FTZ R0, R152, R2 ;  /* 0x0000000298007220 */ /* 0x000fc60000410000 */
[----:B------:R-:W-:Y:S01]  /*18250*/  FSEL R5, R152, RZ, P4 ;  /* 0x000000ff98057208 */ /* 0x000fe20002000000 */
[----:B------:R-:W-:Y:S01]  /*18260*/  MUFU.EX2 R176, R176 ;  /* 0x000000b000b07308 */ /* 0x000fe20000000800 */
[----:B------:R-:W-:-:S03]  /*18270*/  FSEL R0, R0, RZ, P4 ;  /* 0x000000ff00007208 */ /* 0x000fc60002000000 */
[----:B------:R-:W-:Y:S02]  /*18280*/  FADD.FTZ R5, -R5, R4 ;  /* 0x0000000405057221 */ /* 0x000fe40000010100 */
        /* <DEDUP_REMOVED lines=16> */
[----:B------:R-:W-:Y:S01]  /*18390*/  FFMA.FTZ R0, R3, R228, R196 ;  /* 0x000000e403007223 */ /* 0x000fe200000100c4 */
[----:B------:R-:W-:Y:S01]  /*183a0*/  FMUL.FTZ R5, R5, R2 ;  /* 0x0000000205057220 */ /* 0x000fe20000410000 */
[----:B------:R-:W-:Y:S01]  /*183b0*/  MUFU.EX2 R154, R154 ;  /* 0x0000009a009a7308 */ /* 0x000fe20000000800 */
[C---:B--2---:R-:W-:Y:S01]  /*183c0*/  ISETP.GT.AND P4, PT, R204.reuse, R205, PT ;  /* 0x000000cdcc00720c */ /* 0x044fe20003f84270 */
[C---:B------:R-:W-:Y:S01]  /*183d0*/  FADD.FTZ R0, R153.reuse, R0 ;  /* 0x0000000099007221 */ /* 0x040fe20000010000 */
[----:B------:R-:W-:Y:S01]  /*183e0*/  F2FP.F16.F32.PACK_AB R196, R153, R196 ;  /* 0x000000c499c4723e */ /* 0x000fe200000000ff */
[----:B------:R-:W-:Y:S01]  /*183f0*/  VIADD R204, R204, 0xffffffff ;  /* 0xffffffffcccc7836 */ /* 0x000fe20000000000 */
[----:B0-----:R-:W-:Y:S01]  /*18400*/  F2FP.F16.F32.PACK_AB R190, R173, R172 ;  /* 0x000000acadbe723e */ /* 0x001fe200000000ff */
[----:B------:R-:W-:Y:S01]  /*18410*/  FADD.FTZ R0, R156, R0 ;  /* 0x000000009c007221 */ /* 0x000fe20000010000 */
[----:B------:R-:W-:Y:S01]  /*18420*/  MOV R205, R230 ;  /* 0x000000e600cd7202 */ /* 0x000fe20000000f00 */
[----:B------:R-:W0:Y:S02]  /*18430*/  MUFU.EX2 R155, R155 ;  /* 0x0000009b009b7308 */ /* 0x000e240000000800 */
[----:B------:R-:W-:-:S04]  /*18440*/  FADD.FTZ R0, R157, R0 ;  /* 0x000000009d007221 */ /* 0x000fc80000010000 */
[----:B------:R-:W-:Y:S02]  /*18450*/  FADD.FTZ R0, R160, R0 ;  /* 0x00000000a0007221 */ /* 0x000fe40000010000 */
[----:B------:R-:W-:Y:S02]  /*18460*/  MUFU.EX2 R158, R158 ;  /* 0x0000009e009e7308 */ /* 0x000fe40000000800 */
[----:B------:R-:W-:-:S04]  /*18470*/  FADD.FTZ R0, R161, R0 ;  /* 0x00000000a1007221 */ /* 0x000fc80000010000 */
[----:B------:R-:W-:Y:S02]  /*18480*/  FADD.FTZ R4, R164, R0 ;  /* 0x00000000a4047221 */ /* 0x000fe40000010000 */
[----:B------:R1:W2:Y:S01]  /*18490*/  MUFU.EX2 R0, R5 ;  /* 0x0000000500007308 */ /* 0x0002a20000000800 */
[----:B0-----:R-:W-:Y:S01]  /*184a0*/  F2FP.F16.F32.PACK_AB R197, R155, R154 ;  /* 0x0000009a9bc5723e */ /* 0x001fe200000000ff */
[----:B------:R-:W-:-:S04]  /*184b0*/  FADD.FTZ R4, R189, R4 ;  /* 0x00000004bd047221 */ /* 0x000fc80000010000 */
[----:B------:R-:W-:Y:S02]  /*184c0*/  FADD.FTZ R4, R168, R4 ;  /* 0x00000004a8047221 */ /* 0x000fe40000010000 */
[----:B------:R-:W0:Y:S01]  /*184d0*/  MUFU.EX2 R159, R159 ;  /* 0x0000009f009f7308 */ /* 0x000e220000000800 */
[----:B-1----:R-:W-:Y:S02]  /*184e0*/  IMAD.MOV.U32 R5, RZ, RZ, R165 ;  /* 0x000000ffff057224 */ /* 0x002fe400078e00a5 */
[----:B------:R-:W-:-:S04]  /*184f0*/  FADD.FTZ R4, R169, R4 ;  /* 0x00000004a9047221 */ /* 0x000fc80000010000 */
[----:B------:R-:W-:Y:S01]  /*18500*/  FADD.FTZ R4, R172, R4 ;  /* 0x00000004ac047221 */ /* 0x000fe20000010000 */
[----:B------:R-:W1:Y:S01]  /*18510*/  MUFU.EX2 R162, R162 ;  /* 0x000000a200a27308 */ /* 0x000e620000000800 */
[----:B--2---:R-:W-:Y:S02]  /*18520*/  FFMA.FTZ R227, R0, R227, R154 ;  /* 0x000000e300e37223 */ /* 0x004fe4000001009a */
[----:B------:R-:W-:Y:S02]  /*18530*/  FADD.FTZ R4, R173, R4 ;  /* 0x00000004ad047221 */ /* 0x000fe40000010000 */
[----:B------:R-:W-:Y:S02]  /*18540*/  FADD.FTZ R227, R155, R227 ;  /* 0x000000e39be37221 */ /* 0x000fe40000010000 */
[----:B------:R-:W-:Y:S01]  /*18550*/  FADD.FTZ R4, R176, R4 ;  /* 0x00000004b0047221 */ /* 0x000fe20000010000 */
[----:B------:R-:W2:Y:S01]  /*18560*/  MUFU.EX2 R163, R163 ;  /* 0x000000a300a37308 */ /* 0x000ea20000000800 */
[----:B------:R-:W-:Y:S01]  /*18570*/  FADD.FTZ R227, R158, R227 ;  /* 0x000000e39ee37221 */ /* 0x000fe20000010000 */
[----:B0-----:R-:W-:-:S03]  /*18580*/  F2FP.F16.F32.PACK_AB R199, R159, R158 ;  /* 0x0000009e9fc7723e */ /* 0x001fc600000000ff */
        /* <DEDUP_REMOVED lines=27> */
[C---:B--2---:R-:W-:Y:S01]  /*18740*/  FADD.FTZ R227, R179.reuse, R227 ;  /* 0x000000e3b3e37221 */ /* 0x044fe20000010000 */
[----:B------:R-:W-:-:S06]  /*18750*/  F2FP.F16.F32.PACK_AB R185, R179, R178 ;  /* 0x000000b2b3b9723e */ /* 0x000fcc00000000ff */
[----:B------:R-:W2:Y:S01]  /*18760*/  MUFU.EX2 R183, R183 ;  /* 0x000000b700b77308 */ /* 0x000ea20000000800 */
[----:B0-----:R-:W-:-:S04]  /*18770*/  FADD.FTZ R4, R180, R4 ;  /* 0x00000004b4047221 */ /* 0x001fc80000010000 */
[C---:B------:R-:W-:Y:S01]  /*18780*/  FADD.FTZ R228, R186.reuse, R4 ;  /* 0x00000004bae47221 */ /* 0x040fe20000010000 */
[----:B------:R-:W-:Y:S01]  /*18790*/  F2FP.F16.F32.PACK_AB R186, R186, R180 ;  /* 0x000000b4baba723e */ /* 0x000fe200000000ff */
[----:B------:R-:W-:Y:S02]  /*187a0*/  IMAD.MOV.U32 R4, RZ, RZ, R152 ;  /* 0x000000ffff047224 */ /* 0x000fe400078e0098 */
[----:B-1----:R-:W-:-:S04]  /*187b0*/  FADD.FTZ R227, R182, R227 ;  /* 0x000000e3b6e37221 */ /* 0x002fc80000010000 */
[C---:B--2---:R-:W-:Y:S01]  /*187c0*/  FADD.FTZ R227, R183.reuse, R227 ;  /* 0x000000e3b7e37221 */ /* 0x044fe20000010000 */
[----:B------:R-:W-:Y:S01]  /*187d0*/  F2FP.F16.F32.PACK_AB R187, R183, R182 ;  /* 0x000000b6b7bb723e */ /* 0x000fe200000000ff */
[----:B------:R-:W-:Y:S06]  /*187e0*/  @P4 BRA `(.L_x_1759) ;  /* 0xffffffd4004c4947 */ /* 0x000fec000383ffff */
[----:B------:R-:W-:Y:S05]  /*187f0*/  BSYNC B1 ;  /* 0x0000000000017941 */ /* 0x000fea0003800000 */
.L_x_1740:
[----:B------:R-:W-:Y:S02]  /*18800*/  IMAD.MOV.U32 R4, RZ, RZ, R152 ;  /* 0x000000ffff047224 */ /* 0x000fe400078e0098 */
[----:B------:R-:W-:Y:S02]  /*18810*/  IMAD.MOV.U32 R5, RZ, RZ, R165 ;  /* 0x000000ffff057224 */ /* 0x000fe400078e00a5 */
[----:B------:R-:W-:Y:S02]  /*18820*/  IMAD.MOV.U32 R22, RZ, RZ, R231 ;  /* 0x000000ffff167224 */ /* 0x000fe400078e00e7 */
[----:B------:R-:W-:-:S07]  /*18830*/  IMAD.MOV.U32 R205, RZ, RZ, R230 ;  /* 0x000000ffffcd7224 */ /* 0x000fce00078e00e6 */
.L_x_1739:
[----:B------:R-:W-:Y:S05]  /*18840*/  BSYNC B0 ;  /* 0x0000000000007941 */ /* 0x000fea0003800000 */
.L_x_1738:
[----:B------:R-:W2:Y:S01]  /*18850*/  LDL R153, [R1+0x14] ;  /* 0x0000140001997983 */ /* 0x000ea20000100800 */
[----:B------:R-:W0:Y:S08]  /*18860*/  LDC R152, c[0x0][0x448] ;  /* 0x00011200ff987b82 */ /* 0x000e300000000800 */
[----:B------:R-:W1:Y:S01]  /*18870*/  LDC R155, c[0x0][0x9e4] ;  /* 0x00027900ff9b7b82 */ /* 0x000e620000000800 */
[----:B0-----:R-:W-:-:S02]  /*18880*/  ISETP.NE.AND P5, PT, R152, 0x1, PT ;  /* 0x000000019800780c */ /* 0x001fc40003fa5270 */
[----:B-1----:R-:W-:-:S11]  /*18890*/  ISETP.GE.AND P6, PT, R155, 0x1, PT ;  /* 0x000000019b00780c */ /* 0x002fd60003fc6270 */
[----:B------:R-:W0:Y:S08]  /*188a0*/  @P5 LDC R154, c[0x0][0x44c] ;  /* 0x00011300ff9a5b82 */ /* 0x000e300000000800 */
[----:B------:R-:W1:Y:S01]  /*188b0*/  @P5 LDC R152, c[0x0][0x450] ;  /* 0x00011400ff985b82 */ /* 0x000e620000000800 */
[----:B--2---:R-:W-:-:S04]  /*188c0*/  VIADD R153, R153, 0x7f ;  /* 0x0000007f99997836 */ /* 0x004fc80000000000 */
[----:B0-----:R-:W-:-:S05]  /*188d0*/  @P5 IMAD.HI.U32 R154, R153, R154, RZ ;  /* 0x0000009a999a5227 */ /* 0x001fca00078e00ff */
[----:B-1----:R-:W-:Y:S02]  /*188e0*/  @P5 SHF.R.U32.HI R153, RZ, R152, R154 ;  /* 0x00000098ff995219 */ /* 0x002fe4000001169a */
[----:B------:R-:W-:-:S04]  /*188f0*/  IADD3 R152, R221, 0x1, -R220 ;  /* 0x00000001dd987810 */ /* 0x000fc80007ffe8dc */
[----:B------:R-:W-:-:S05]  /*18900*/  IADD3 R153, R152, R153, RZ ;  /* 0x0000009998997210 */ /* 0x000fca0007ffe0ff */
[----:B------:R-:W-:Y:S01]  /*18910*/  IMAD.IADD R232, R153, 0x1, -R232 ;  /* 0x0000000199e87824 */ /* 0x000fe200078e0ae8 */
[----:B------:R-:W-:Y:S06]  /*18920*/  @!P6 BRA `(.L_x_1760) ;  /* 0x000000000048e947 */ /* 0x000fec0003800000 */
[----:B------:R-:W-:Y:S01]  /*18930*/  IMAD.MOV.U32 R154, RZ, RZ, R153 ;  /* 0x000000ffff9a7224 */ /* 0x000fe200078e0099 */
[----:B------:R-:W-:Y:S04]  /*18940*/  BSSY B0, `(.L_x_1761) ;  /* 0x000000e000007945 */ /* 0x000fe80003800000 */
        /* <DEDUP_REMOVED lines=9> */
.L_x_1762:
[----:B------:R-:W-:-:S13]  /*189e0*/  ISETP.NE.AND P2, PT, R155, 0x1, PT ;  /* 0x000000019b00780c */ /* 0x000fda0003f45270 */
[----:B------:R-:W0:Y:S02]  /*189f0*/  @P2 LDC.64 R152, c[0x0][0x9e8] ;  /* 0x00027a00ff982b82 */ /* 0x000e240000000a00 */
[----:B0-----:R-:W-:-:S05]  /*18a00*/  @P2 IMAD.HI.U32 R152, R154, R152, RZ ;  /* 0x000000989a982227 */ /* 0x001fca00078e00ff */
[----:B------:R-:W-:-:S07]  /*18a10*/  @P2 SHF.R.U32.HI R154, RZ, R153, R152 ;  /* 0x00000099ff9a2219 */ /* 0x000fce0000011698 */
.L_x_1763:
[----:B------:R-:W-:Y:S05]  /*18a20*/  BSYNC B0 ;  /* 0x0000000000007941 */ /* 0x000fea0003800000 */
.L_x_1761:
[----:B------:R-:W-:-:S05]  /*18a30*/  IMAD R154, R154, R155, RZ ;  /* 0x0000009b9a9a7224 */ /* 0x000fca00078e02ff */
[----:B------:R-:W-:-:S07]  /*18a40*/  VIMNMX R232, R232, R154, !PT ;  /* 0x0000009ae8e87248 */ /* 0x000fce0007fe0100 */
.L_x_1760:
[----:B------:R-:W2:Y:S01]  /*18a50*/  LDL R153, [R1+0x38] ;  /* 0x0000380001997983 */ /* 0x000ea20000100800 */
[----:B------:R-:W-:Y:S01]  /*18a60*/  VIADD R232, R232, 0x3f ;  /* 0x0000003fe8e87836 */ /* 0x000fe20000000000 */
[----:B------:R-:W-:Y:S04]  /*18a70*/  BSSY B0, `(.L_x_1764) ;  /* 0x000020d000007945 */ /* 0x000fe80003800000 */
[----:B------:R-:W-:-:S04]  /*18a80*/  SHF.R.S32.HI R152, RZ, 0x1f, R232 ;  /* 0x0000001fff987819 */ /* 0x000fc800000114e8 */
[----:B------:R-:W-:-:S04]  /*18a90*/  LEA.HI R152, R152, R232, RZ, 0x6 ;  /* 0x000000e898987211 */ /* 0x000fc800078f30ff */
[----:B------:R-:W-:-:S04]  /*18aa0*/  SHF.R.S32.HI R152, RZ, 0x6, R152 ;  /* 0x00000006ff987819 */ /* 0x000fc80000011498 */
[----:B--2---:R-:W-:-:S04]  /*18ab0*/  VIMNMX R153, R153, R152, !PT ;  /* 0x0000009899997248 */ /* 0x004fc80007fe0100 */
[----:B------:R-:W-:Y:S01]  /*18ac0*/  ISETP.GE.AND P2, PT, R204, R153, PT ;  /* 0x00000099cc00720c */ /* 0x000fe20003f46270 */
[----:B------:R0:W-:-:S12]  /*18ad0*/  STL [R1+0x1c], R153 ;  /* 0x00001c9901007387 */ /* 0x0001d80000100800 */
[----:B0-----:R-:W-:Y:S05]  /*18ae0*/  @!P2 BRA `(.L_x_1765) ;  /* 0x000000200014a947 */ /* 0x001fea0003800000 */
[----:B------:R-:W-:Y:S01]  /*18af0*/  BSSY B1, `(.L_x_1766) ;  /* 0x0000203000017945 */ /* 0x000fe20003800000 */
[----:B------:R-:W-:Y:S01]  /*18b00*/  IMAD.MOV.U32 R232, RZ, RZ, R204 ;  /* 0x000000ffffe87224 */ /* 0x000fe200078e00cc */
[----:B------:R-:W-:Y:S01]  /*18b10*/  MOV R236, R22 ;  /* 0x0000001600ec7202 */ /* 0x000fe20000000f00 */
[----:B------:R-:W-:Y:S02]  /*18b20*/  IMAD.MOV.U32 R231, RZ, RZ, R4 ;  /* 0x000000ffffe77224 */ /* 0x000fe400078e0004 */
[----:B------:R-:W-:Y:S02]  /*18b30*/  IMAD.MOV.U32 R230, RZ, RZ, R5 ;  /* 0x000000ffffe67224 */ /* 0x000fe400078e0005 */
[----:B------:R-:W-:-:S07]  /*18b40*/  IMAD.MOV.U32 R204, RZ, RZ, R205 ;  /* 0x000000ffffcc7224 */ /* 0x000fce00078e00cd */
.L_x_1777:
[----:B------:R-:W-:-:S05]  /*18b50*/  VIADD R22, R236, 0x1 ;  /* 0x00000001ec167836 */ /* 0x000fca0000000000 */
[----:B------:R-:W-:-:S04]  /*18b60*/  ISETP.NE.AND P2, PT, R22, 0x2, PT ;  /* 0x000000021600780c */ /* 0x000fc80003f45270 */
[----:B------:R-:W-:Y:S02]  /*18b70*/  SEL R205, RZ, 0x1, P2 ;  /* 0x00000001ffcd7807 */ /* 0x000fe40001000000 */
[----:B------:R-:W-:Y:S02]  /*18b80*/  SEL R22, R22, RZ, P2 ;  /* 0x000000ff16167207 */ /* 0x000fe40001000000 */
[----:B------:R-:W-:Y:S01]  /*18b90*/  LOP3.LUT R205, R204, R205, RZ, 0x3c, !PT ;  /* 0x000000cdcccd7212 */ /* 0x000fe200078e3cff */
[----:B------:R-:W-:Y:S06]  /*18ba0*/  @!P0 BRA `(.L_x_1767) ;  /* 0x0000000000048947 */ /* 0x000fec0003800000 */
[----:B------:R-:W-:Y:S01]  /*18bb0*/  BPT.TRAP 0x1 ;  /* 0x000000040000795c */ /* 0x000fe20000300000 */
.L_x_1767:
[----:B------:R-:W-:Y:S01]  /*18bc0*/  IMAD R4, R22, 0x8, R16 ;  /* 0x0000000816047824 */ /* 0x000fe200078e0210 */
[----:B------:R-:W-:-:S04]  /*18bd0*/  SHF.L.U32 R5, R205, 0x1f, RZ ;  /* 0x0000001fcd057819 */ /* 0x000fc800000006ff */
[----:B------:R0:W1:Y:S01]  /*18be0*/  SYNCS.PHASECHK.TRANS64.TRYWAIT P2, [R4+URZ+0x30830], R5 ;  /* 0x03083005040075a7 */ /* 0x000062000804017f */
[----:B------:R-:W-:Y:S05]  /*18bf0*/  @!P0 BRA `(.L_x_1768) ;  /* 0x0000000000048947 */ /* 0x000fea0003800000 */
[----:B------:R-:W-:Y:S01]  /*18c00*/  BPT.TRAP 0x1 ;  /* 0x000000040000795c */ /* 0x000fe20000300000 */
.L_x_1768:
        /* <DEDUP_REMOVED lines=8> */
.L_x_1770:
[----:B------:R-:W-:Y:S05]  /*18c90*/  BSYNC B2 ;  /* 0x0000000000027941 */ /* 0x000fea0003800000 */
.L_x_1769:
[----:B------:R-:W-:Y:S01]  /*18ca0*/  R2UR UR4, R152 ;  /* 0x00000000980472ca */ /* 0x000fe200000e0000 */
[----:B------:R-:W-:Y:S01]  /*18cb0*/  IMAD.MOV.U32 R152, RZ, RZ, R2 ;  /* 0x000000ffff987224 */ /* 0x000fe200078e0002 */
[----:B------:R-:W-:Y:S01]  /*18cc0*/  MOV R157, 0x40000040 ;  /* 0x40000040009d7802 */ /* 0x000fe20000000f00 */
[----:B01----:R-:W-:Y:S01]  /*18cd0*/  IMAD.MOV.U32 R4, RZ, RZ, R158 ;  /* 0x000000ffff047224 */ /* 0x003fe200078e009e */
[----:B------:R-:W-:Y:S01]  /*18ce0*/  R2UR UR12, R216 ;  /* 0x00000000d80c72ca */ /* 0x000fe200000e0000 */
[----:B------:R-:W-:Y:S01]  /*18cf0*/  IMAD.MOV.U32 R5, RZ, RZ, 0x40000040 ;  /* 0x40000040ff057424 */ /* 0x000fe200078e00ff */
[----:B------:R-:W-:Y:S01]  /*18d00*/  R2UR UR8, R152 ;  /* 0x00000000980872ca */ /* 0x000fe200000e0000 */
[----:B------:R-:W-:Y:S01]  /*18d10*/  VIADD R152, R158, 0x200 ;  /* 0x000002009e987836 */ /* 0x000fe20000000000 */
[----:B------:R-:W-:Y:S01]  /*18d20*/  R2UR UR6, R4 ;  /* 0x00000000040672ca */ /* 0x000fe200000e0000 */
[----:B------:R-:W-:Y:S01]  /*18d30*/  IMAD.MOV.U32 R153, RZ, RZ, 0x40000040 ;  /* 0x40000040ff997424 */ /* 0x000fe200078e00ff */
[C---:B------:R-:W-:Y:S01]  /*18d40*/  IADD3 R4, R158.reuse, 0x6, RZ ;  /* 0x000000069e047810 */ /* 0x040fe20007ffe0ff */
[----:B------:R-:W-:Y:S01]  /*18d50*/  VIADD R156, R158, 0x204 ;  /* 0x000002049e9c7836 */ /* 0x000fe20000000000 */
[----:B------:R-:W-:Y:S01]  /*18d60*/  R2UR UR14, R152 ;  /* 0x00000000980e72ca */ /* 0x000fe200000e0000 */
[----:B------:R-:W-:Y:S01]  /*18d70*/  VIADD R152, R158, 0x206 ;  /* 0x000002069e987836 */ /* 0x000fe20000000000 */
[----:B------:R-:W-:Y:S01]  /*18d80*/  R2UR UR10, R4 ;  /* 0x00000000040a72ca */ /* 0x000fe200000e0000 */
[----:B------:R-:W-:Y:S01]  /*18d90*/  VIADD R154, R158, 0x202 ;  /* 0x000002029e9a7836 */ /* 0x000fe20000000000 */
        /* <DEDUP_REMOVED lines=14> */
[----:B------:R-:W-:Y:S01]  /*18e80*/  MOV R4, UR11 ;  /* 0x0000000b00047c02 */ /* 0x000fe20008000f00 */
[----:B------:R-:W-:Y:S01]  /*18e90*/  UMOV UR11, UR5 ;  /* 0x00000005000b7c82 */ /* 0x000fe20008000000 */
[----:B------:R-:W-:Y:S01]  /*18ea0*/  MOV R2, UR10 ;  /* 0x0000000a00027c02 */ /* 0x000fe20008000f00 */
[----:B------:R-:W-:Y:S01]  /*18eb0*/  UMOV UR10, UR4 ;  /* 0x00000004000a7c82 */ /* 0x000fe20008000000 */
        /* <DEDUP_REMOVED lines=10> */
[----:B------:R-:W-:Y:S01]  /*18f60*/  R2UR UR5, R7 ;  /* 0x00000000070572ca */ /* 0x000fe200000e0000 */
[-C--:B------:R-:W-:Y:S01]  /*18f70*/  FMUL.FTZ R32, R32, R3.reuse ;  /* 0x0000000320207220 */ /* 0x080fe20000410000 */
[----:B------:R-:W-:Y:S01]  /*18f80*/  IADD3 R152, R158, 0x606, RZ ;  /* 0x000006069e987810 */ /* 0x000fe20007ffe0ff */
        /* <DEDUP_REMOVED lines=222> */
.L_x_1772:
[----:B------:R-:W-:Y:S01]  /*19d70*/  SHF.L.U32 R0, R204, 0x1f, RZ ;  /* 0x0000001fcc007819 */ /* 0x000fe200000006ff */
[----:B------:R-:W-:-:S04]  /*19d80*/  IMAD R204, R236, 0x8, R16 ;  /* 0x00000008eccc7824 */ /* 0x000fc800078e0210 */
[----:B------:R0:W1:Y:S01]  /*19d90*/  SYNCS.PHASECHK.TRANS64.TRYWAIT P2, [R204+URZ+0x30850], R0 ;  /* 0x03085000cc0075a7 */ /* 0x000062000804017f */
[----:B------:R-:W-:Y:S05]  /*19da0*/  @!P0 BRA `(.L_x_1773) ;  /* 0x0000000000048947 */ /* 0x000fea0003800000 */
[----:B------:R-:W-:Y:S01]  /*19db0*/  BPT.TRAP 0x1 ;  /* 0x000000040000795c */ /* 0x000fe20000300000 */
.L_x_1773:
[----:B------:R-:W-:Y:S04]  /*19dc0*/  BSSY B2, `(.L_x_1774) ;  /* 0x0000004000027945 */ /* 0x000fe80003800000 */
[----:B-1----:R-:W-:Y:S05]  /*19dd0*/  @P2 BRA `(.L_x_1775) ;  /* 0x0000000000082947 */ /* 0x002fea0003800000 */
[----:B------:R-:W1:Y:S02]  /*19de0*/  SYNCS.PHASECHK.TRANS64.TRYWAIT P2, [R204+URZ+0x30850], R0 ;  /* 0x03085000cc0075a7 */ /* 0x000e64000804017f */
[----:B-1----:R-:W-:Y:S05]  /*19df0*/  @!P2 BRA `(.L_x_1776) ;  /* 0x0000014c0048a947 */ /* 0x002fea0003800000 */
.L_x_1775:
[----:B------:R-:W-:Y:S05]  /*19e00*/  BSYNC B2 ;  /* 0x0000000000027941 */ /* 0x000fea0003800000 */
.L_x_1774:
[----:B01----:R-:W-:Y:S01]  /*19e10*/  VIADD R0, R16, 0x400 ;  /* 0x0000040010007836 */ /* 0x003fe20000000000 */
[----:B------:R-:W-:Y:S01]  /*19e20*/  WARPGROUP.ARRIVE ;  /* 0x00000000000079c5 */ /* 0x000fe20000000000 */
[----:B------:R-:W-:Y:S01]  /*19e30*/  IMAD.MOV.U32 R3, RZ, RZ, 0x40000040 ;  /* 0x40000040ff037424 */ /* 0x000fe200078e00ff */
[----:B------:R-:W-:Y:S01]  /*19e40*/  ULDC UR4, c[0x0][0x988] ;  /* 0x0002620000047ab9 */ /* 0x000fe20000000800 */
[----:B------:R-:W-:Y:S01]  /*19e50*/  IMAD.MOV.U32 R5, RZ, RZ, 0x40000040 ;  /* 0x40000040ff057424 */ /* 0x000fe200078e00ff */
[----:B------:R-:W-:Y:S02]  /*19e60*/  SHF.R.U32.HI R0, RZ, 0x4, R0 ;  /* 0x00000004ff007819 */ /* 0x000fe40000011600 */
[----:B------:R-:W-:Y:S01]  /*19e70*/  R2UR UR7, R3 ;  /* 0x00000000030772ca */ /* 0x000fe200000e0000 */
[----:B------:R-:W-:Y:S01]  /*19e80*/  IMAD.MOV.U32 R3, RZ, RZ, 0x40000040 ;  /* 0x40000040ff037424 */ /* 0x000fe200078e00ff */
[----:B------:R-:W-:-:S04]  /*19e90*/  LOP3.LUT R0, R0, 0x3fff, RZ, 0xc0, !PT ;  /* 0x00003fff00007812 */ /* 0x000fc800078ec0ff */
[----:B------:R-:W-:-:S05]  /*19ea0*/  LOP3.LUT R0, R0, 0x2000000, RZ, 0xfc, !PT ;  /* 0x0200000000007812 */ /* 0x000fca00078efcff */
        /* <DEDUP_REMOVED lines=8> */
[----:B------:R-:W-:Y:S01]  /*19f30*/  R2UR UR6, R4 ;  /* 0x00000000040672ca */ /* 0x000fe200000e0000 */
[C---:B------:R-:W-:Y:S01]  /*19f40*/  VIADD R4, R2.reuse, 0x100 ;  /* 0x0000010002047836 */ /* 0x040fe20000000000 */
[----:B------:R-:W-:Y:S01]  /*19f50*/  R2UR UR7, R5 ;  /* 0x00000000050772ca */ /* 0x000fe200000e0000 */
[----:B------:R-:W-:Y:S01]  /*19f60*/  VIADD R2, R2, 0x180 ;  /* 0x0000018002027836 */ /* 0x000fe20000000000 */
[----:B------:R-:W-:Y:S02]  /*19f70*/  MOV R5, 0x40000040 ;  /* 0x4000004000057802 */ /* 0x000fe40000000f00 */
        /* <DEDUP_REMOVED lines=15> */
[----:B------:R-:W-:Y:S02]  /*1a070*/  R2UR UR6, R4 ;  /* 0x00000000040672ca */ /* 0x000fe400000e0000 */
[----:B------:R-:W-:Y:S01]  /*1a080*/  R2UR UR7, R5 ;  /* 0x00000000050772ca */ /* 0x000fe200000e0000 */
        /* <DEDUP_REMOVED lines=8> */
[----:B------:R-:W-:Y:S02]  /*1a110*/  FMNMX.FTZ R0, R163, R0, !PT ;  /* 0x00000000a3007209 */ /* 0x000fe40007810000 */
[----:B0-----:R-:W-:Y:S01]  /*1a120*/  FMNMX.FTZ R5, R4, R5, !PT ;  /* 0x0000000504057209 */ /* 0x001fe20007810000 */
[----:B------:R-:W-:Y:S02]  /*1a130*/  WARPGROUP.DEPBAR.LE gsb0, 0x0 ;  /* 0x00008000000079c5 */ /* 0x000fe40000010000 */
[----:B------:R-:W-:-:S06]  /*1a140*/  WARPGROUP.ARRIVE ;  /* 0x00000000000079c5 */ /* 0x000fcc0000000000 */
[----:B------:R-:W-:Y:S01]  /*1a150*/  HGMMA.64x256x16.F32 R24, R188, gdesc[UR4].tnspB, R24, gsb0 ;  /* 0x43e00004bc187df0 */ /* 0x000fe20008000818 */
[----:B------:R-:W-:Y:S01]  /*1a160*/  R2UR UR7, R3 ;  /* 0x00000000030772ca */ /* 0x000fe200000e0000 */
[----:B------:R-:W-:Y:S01]  /*1a170*/  FADD.FTZ R3, -R5, R230 ;  /* 0x000000e605037221 */ /* 0x000fe20000010100 */
[----:B------:R-:W-:Y:S01]  /*1a180*/  R2UR UR6, R2 ;  /* 0x00000000020672ca */ /* 0x000fe200000e0000 */
[----:B------:R-:W2:Y:S01]  /*1a190*/  LDL R230, [R1+0x1c] ;  /* 0x00001c0001e67983 */ /* 0x000ea20000100800 */
        /* <DEDUP_REMOVED lines=8> */
[----:B------:R-:W-:-:S03]  /*1a220*/  IMAD.U32 R2, RZ, RZ, UR4 ;  /* 0x00000004ff027e24 */ /* 0x000fc6000f8e00ff */
[----:B------:R-:W-:Y:S01]  /*1a230*/  FMNMX.FTZ R4, R182, R4, !PT ;  /* 0x00000004b6047209 */ /* 0x000fe20007810000 */
[----:B------:R-:W-:-:S03]  /*1a240*/  FMUL.FTZ R0, R5, R2 ;  /* 0x0000000205007220 */ /* 0x000fc60000410000 */
[----:B------:R-:W-:Y:S01]  /*1a250*/  FMNMX.FTZ R4, R183, R4, !PT ;  /* 0x00000004b7047209 */ /* 0x000fe20007810000 */
[----:B------:R-:W-:-:S04]  /*1a260*/  FFMA.FTZ R196, R153, R2, -R0 ;  /* 0x0000000299c47223 */ /* 0x000fc80000010800 */
[----:B------:R-:W0:Y:S02]  /*1a270*/  SHFL.BFLY PT, R153, R4, 0x2, 0x1f ;  /* 0x0c401f0004997f89 */ /* 0x000e2400000e0000 */
[----:B0-----:R-:W-:Y:S01]  /*1a280*/  FMNMX.FTZ R4, R4, R153, !PT ;  /* 0x0000009904047209 */ /* 0x001fe20007810000 */
[----:B------:R-:W-:Y:S01]  /*1a290*/  FFMA.FTZ R198, R156, R2, -R0 ;  /* 0x000000029cc67223 */ /* 0x000fe20000010800 */
[----:B------:R-:W-:Y:S02]  /*1a2a0*/  WARPGROUP.DEPBAR.LE gsb0, 0x0 ;  /* 0x00008000000079c5 */ /* 0x000fe40000010000 */
[----:B------:R-:W-:-:S06]  /*1a2b0*/  WARPGROUP.ARRIVE ;  /* 0x00000000000079c5 */ /* 0x000fcc0000000000 */
[----:B------:R-:W-:Y:S01]  /*1a2c0*/  HGMMA.64x256x16.F32 R24, R184, gdesc[UR4].tnspB, R24, gsb0 ;  /* 0x43e00004b8187df0 */ /* 0x000fe20008000818 */
[-CC-:B------:R-:W-:Y:S01]  /*1a2d0*/  FFMA.FTZ R189, R152, R2.reuse, -R0.reuse ;  /* 0x0000000298bd7223 */ /* 0x180fe20000010800 */
[-CC-:B------:R-:W-:Y:S01]  /*1a2e0*/  FFMA.FTZ R192, R161, R2.reuse, -R0.reuse ;  /* 0x00000002a1c07223 */ /* 0x180fe20000010800 */
[-CC-:B------:R-:W-:Y:S01]  /*1a2f0*/  FFMA.FTZ R194, R164, R2.reuse, -R0.reuse ;  /* 0x00000002a4c27223 */ /* 0x180fe20000010800 */
[-CC-:B------:R-:W-:Y:S01]  /*1a300*/  FFMA.FTZ R152, R165, R2.reuse, -R0.reuse ;  /* 0x00000002a5987223 */ /* 0x180fe20000010800 */
[-CC-:B------:R-:W-:Y:S01]  /*1a310*/  FFMA.FTZ R188, R168, R2.reuse, -R0.reuse ;  /* 0x00000002a8bc7223 */ /* 0x180fe20000010800 */
[-CC-:B------:R-:W-:Y:S01]  /*1a320*/  FFMA.FTZ R153, R169, R2.reuse, -R0.reuse ;  /* 0x00000002a9997223 */ /* 0x180fe20000010800 */
[-CC-:B------:R-:W-:Y:S01]  /*1a330*/  FFMA.FTZ R190, R172, R2.reuse, -R0.reuse ;  /* 0x00000002acbe7223 */ /* 0x180fe20000010800 */
[-C--:B------:R-:W-:Y:S01]  /*1a340*/  FFMA.FTZ R156, R173, R2.reuse, -R0 ;  /* 0x00000002ad9c7223 */ /* 0x080fe20000010800 */
[----:B------:R-:W-:Y:S01]  /*1a350*/  FMUL.FTZ R3, R3, R2 ;  /* 0x0000000203037220 */ /* 0x000fe20000410000 */
[----:B------:R-:W-:Y:S08]  /*1a360*/  MUFU.EX2 R189, R189 ;  /* 0x000000bd00bd7308 */ /* 0x000ff00000000800 */
[----:B------:R-:W0:Y:S08]  /*1a370*/  MUFU.EX2 R3, R3 ;  /* 0x0000000300037308 */ /* 0x000e300000000800 */
[----:B------:R-:W1:Y:S08]  /*1a380*/  MUFU.EX2 R196, R196 ;  /* 0x000000c400c47308 */ /* 0x000e700000000800 */
[----:B------:R-:W-:Y:S01]  /*1a390*/  MUFU.EX2 R198, R198 ;  /* 0x000000c600c67308 */ /* 0x000fe20000000800 */
[----:B0-----:R-:W-:-:S07]  /*1a3a0*/  FFMA.FTZ R228, R3, R228, R189 ;  /* 0x000000e403e47223 */ /* 0x001fce00000100bd */
[----:B------:R-:W-:Y:S01]  /*1a3b0*/  MUFU.EX2 R192, R192 ;  /* 0x000000c000c07308 */ /* 0x000fe20000000800 */
[----:B-1----:R-:W-:-:S07]  /*1a3c0*/  FADD.FTZ R228, R196, R228 ;  /* 0x000000e4c4e47221 */ /* 0x002fce0000010000 */
[----:B------:R-:W-:Y:S08]  /*1a3d0*/  MUFU.EX2 R194, R194 ;  /* 0x000000c200c27308 */ /* 0x000ff00000000800 */
[----:B------:R-:W-:Y:S08]  /*1a3e0*/  MUFU.EX2 R152, R152 ;  /* 0x0000009800987308 */ /* 0x000ff00000000800 */
[----:B------:R-:W-:Y:S08]  /*1a3f0*/  MUFU.EX2 R188, R188 ;  /* 0x000000bc00bc7308 */ /* 0x000ff00000000800 */
[----:B------:R-:W-:Y:S08]  /*1a400*/  MUFU.EX2 R153, R153 ;  /* 0x0000009900997308 */ /* 0x000ff00000000800 */
[----:B------:R-:W-:Y:S08]  /*1a410*/  MUFU.EX2 R190, R190 ;  /* 0x000000be00be7308 */ /* 0x000ff00000000800 */
[----:B------:R-:W-:Y:S01]  /*1a420*/  MUFU.EX2 R156, R156 ;  /* 0x0000009c009c7308 */ /* 0x000fe20000000800 */
[----:B--2---:R-:W-:Y:S01]  /*1a430*/  ISETP.GT.AND P2, PT, R232, R230, PT ;  /* 0x000000e6e800720c */ /* 0x004fe20003f44270 */
[----:B------:R-:W-:-:S05]  /*1a440*/  @!P1 VIADD R204, R204, 0x30860 ;  /* 0x00030860cccc9836 */ /* 0x000fca0000000000 */
[----:B------:R-:W-:Y:S01]  /*1a450*/  @!P1 PRMT R204, RZ, 0x654, R204 ;  /* 0x00000654ffcc9816 */ /* 0x000fe200000000cc */
[----:B------:R-:W-:Y:S01]  /*1a460*/  VIADD R232, R232, 0xffffffff ;  /* 0xffffffffe8e87836 */ /* 0x000fe20000000000 */
[----:B------:R-:W-:Y:S01]  /*1a470*/  F2FP.F16.F32.PACK_AB R196, R196, R189 ;  /* 0x000000bdc4c4723e */ /* 0x000fe200000000ff */
[----:B------:R-:W-:Y:S02]  /*1a480*/  IMAD.MOV.U32 R236, RZ, RZ, R22 ;  /* 0x000000ffffec7224 */ /* 0x000fe400078e0016 */
[----:B------:R-:W-:Y:S01]  /*1a490*/  IMAD.MOV.U32 R230, RZ, RZ, R5 ;  /* 0x000000ffffe67224 */ /* 0x000fe200078e0005 */
[----:B------:R-:W-:Y:S02]  /*1a4a0*/  WARPGROUP.DEPBAR.LE gsb0, 0x0 ;  /* 0x00008000000079c5 */ /* 0x000fe40000010000 */
[-CC-:B------:R-:W-:Y:S02]  /*1a4b0*/  FFMA.FTZ R187, R160, R2.reuse, -R0.reuse ;  /* 0x00000002a0bb7223 */ /* 0x180fe40000010800 */
[----:B------:R-:W0:Y:S01]  /*1a4c0*/  SHFL.BFLY PT, R160, R4, 0x1, 0x1f ;  /* 0x0c201f0004a07f89 */ /* 0x000e2200000e0000 */
[-CC-:B------:R-:W-:Y:S01]  /*1a4d0*/  FFMA.FTZ R185, R157, R2.reuse, -R0.reuse ;  /* 0x000000029db97223 */ /* 0x180fe20000010800 */
[-CC-:B------:R-:W-:Y:S01]  /*1a4e0*/  FFMA.FTZ R184, R176, R2.reuse, -R0.reuse ;  /* 0x00000002b0b87223 */ /* 0x180fe20000010800 */
[-CC-:B------:R-:W-:Y:S01]  /*1a4f0*/  FFMA.FTZ R157, R177, R2.reuse, -R0.reuse ;  /* 0x00000002b19d7223 */ /* 0x180fe20000010800 */
[--C-:B------:R-:W-:Y:S01]  /*1a500*/  FFMA.FTZ R186, R180, R2, -R0.reuse ;  /* 0x00000002b4ba7223 */ /* 0x100fe20000010800 */
[----:B0-----:R-:W-:Y:S01]  /*1a510*/  FMNMX.FTZ R4, R4, R160, !PT ;  /* 0x000000a004047209 */ /* 0x001fe20007810000 */
[----:B------:R-:W-:-:S04]  /*1a520*/  FFMA.FTZ R160, R181, R2, -R0 ;  /* 0x00000002b5a07223 */ /* 0x000fc80000010800 */
[C---:B------:R-:W-:Y:S01]  /*1a530*/  FADD.FTZ R0, -R4.reuse, R231 ;  /* 0x000000e704007221 */ /* 0x040fe20000010100 */
[----:B------:R-:W-:-:S03]  /*1a540*/  FMUL.FTZ R161, R4, R2 ;  /* 0x0000000204a17220 */ /* 0x000fc60000410000 */
[-C--:B------:R-:W-:Y:S01]  /*1a550*/  FMUL.FTZ R0, R0, R2.reuse ;  /* 0x0000000200007220 */ /* 0x080fe20000410000 */
[-CC-:B------:R-:W-:Y:S01]  /*1a560*/  FFMA.FTZ R197, R154, R2.reuse, -R161.reuse ;  /* 0x000000029ac57223 */ /* 0x180fe200000108a1 */
[-CC-:B------:R-:W-:Y:S01]  /*1a570*/  FFMA.FTZ R154, R155, R2.reuse, -R161.reuse ;  /* 0x000000029b9a7223 */ /* 0x180fe200000108a1 */
[----:B------:R-:W-:Y:S02]  /*1a580*/  @!P1 IMAD R155, R22, 0x8, R16 ;  /* 0x00000008169b9824 */ /* 0x000fe400078e0210 */
[----:B------:R-:W-:Y:S01]  /*1a590*/  FFMA.FTZ R199, R158, R2, -R161 ;  /* 0x000000029ec77223 */ /* 0x000fe200000108a1 */
[----:B------:R-:W-:Y:S01]  /*1a5a0*/  MUFU.EX2 R0, R0 ;  /* 0x0000000000007308 */ /* 0x000fe20000000800 */
[----:B------:R-:W-:-:S07]  /*1a5b0*/  @!P1 VIADD R155, R155, 0x30840 ;  /* 0x000308409b9b9836 */ /* 0x000fce0000000000 */
[----:B------:R-:W0:Y:S01]  /*1a5c0*/  MUFU.EX2 R197, R197 ;  /* 0x000000c500c57308 */ /* 0x000e220000000800 */
[-C--:B------:R-:W-:Y:S01]  /*1a5d0*/  FFMA.FTZ R159, R159, R2.reuse, -R161 ;  /* 0x000000029f9f7223 */ /* 0x080fe200000108a1 */
[----:B------:R-:W-:Y:S01]  /*1a5e0*/  @!P1 PRMT R158, RZ, 0x654, R155 ;  /* 0x00000654ff9e9816 */ /* 0x000fe2000000009b */
[----:B------:R-:W-:-:S03]  /*1a5f0*/  FFMA.FTZ R193, R162, R2, -R161 ;  /* 0x00000002a2c17223 */ /* 0x000fc600000108a1 */
[----:B------:R1:W-:Y:S02]  /*1a600*/  @!P1 SYNCS.ARRIVE.TRANS64.RED.A1T0 RZ, [R158+URZ], RZ ;  /* 0x000000ff9eff99a7 */ /* 0x0003e4000810043f */
[----:B------:R-:W2:Y:S08]  /*1a610*/  MUFU.EX2 R154, R154 ;  /* 0x0000009a009a7308 */ /* 0x000eb00000000800 */
[----:B------:R-:W3:Y:S01]  /*1a620*/  MUFU.EX2 R199, R199 ;  /* 0x000000c700c77308 */ /* 0x000ee20000000800 */
[----:B-1----:R-:W-:Y:S01]  /*1a630*/  FFMA.FTZ R158, R163, R2, -R161 ;  /* 0x00000002a39e7223 */ /* 0x002fe200000108a1 */
[----:B0-----:R-:W-:-:S06]  /*1a640*/  FFMA.FTZ R227, R0, R227, R197 ;  /* 0x000000e300e37223 */ /* 0x001fcc00000100c5 */
[----:B------:R-:W0:Y:S01]  /*1a650*/  MUFU.EX2 R185, R185 ;  /* 0x000000b900b97308 */ /* 0x000e220000000800 */
[----:B------:R-:W-:-:S07]  /*1a660*/  FFMA.FTZ R195, R166, R2, -R161 ;  /* 0x00000002a6c37223 */ /* 0x000fce00000108a1 */
[----:B------:R1:W4:Y:S01]  /*1a670*/  MUFU.EX2 R155, R159 ;  /* 0x0000009f009b7308 */ /* 0x0003220000000800 */
[----:B--2---:R-:W-:-:S07]  /*1a680*/  FADD.FTZ R227, R154, R227 ;  /* 0x000000e39ae37221 */ /* 0x004fce0000010000 */
[----:B------:R-:W2:Y:S01]  /*1a690*/  MUFU.EX2 R187, R187 ;  /* 0x000000bb00bb7308 */ /* 0x000ea20000000800 */
[----:B------:R-:W-:-:S07]  /*1a6a0*/  FFMA.FTZ R167, R167, R2, -R161 ;  /* 0x00000002a7a77223 */ /* 0x000fce00000108a1 */
[----:B------:R-:W5:Y:S01]  /*1a6b0*/  MUFU.EX2 R193, R193 ;  /* 0x000000c100c17308 */ /* 0x000f620000000800 */
[----:B-1----:R-:W-:Y:S01]  /*1a6c0*/  FADD.FTZ R159, R198, R228 ;  /* 0x000000e4c69f7221 */ /* 0x002fe20000010000 */
[----:B------:R-:W-:Y:S01]  /*1a6d0*/  F2FP.F16.F32.PACK_AB R197, R154, R197 ;  /* 0x000000c59ac5723e */ /* 0x000fe200000000ff */
[----:B---3--:R-:W-:Y:S01]  /*1a6e0*/  FADD.FTZ R154, R199, R227 ;  /* 0x000000e3c79a7221 */ /* 0x008fe20000010000 */
[-CC-:B------:R-:W-:Y:S01]  /*1a6f0*/  FFMA.FTZ R170, R170, R2.reuse, -R161.reuse ;  /* 0x00000002aaaa7223 */ /* 0x180fe200000108a1 */
[-CC-:B------:R-:W-:Y:S01]  /*1a700*/  FFMA.FTZ R171, R171, R2.reuse, -R161.reuse ;  /* 0x00000002abab7223 */ /* 0x180fe200000108a1 */
[-CC-:B------:R-:W-:Y:S01]  /*1a710*/  FFMA.FTZ R174, R174, R2.reuse, -R161.reuse ;  /* 0x00000002aeae7223 */ /* 0x180fe200000108a1 */
[-C--:B------:R-:W-:Y:S01]  /*1a720*/  FFMA.FTZ R175, R175, R2.reuse, -R161 ;  /* 0x00000002afaf7223 */ /* 0x080fe200000108a1 */
[----:B------:R-:W1:Y:S01]  /*1a730*/  MUFU.EX2 R158, R158 ;  /* 0x0000009e009e7308 */ /* 0x000e620000000800 */
[----:B0-----:R-:W-:Y:S01]  /*1a740*/  FADD.FTZ R159, R185, R159 ;  /* 0x0000009fb99f7221 */ /* 0x001fe20000010000 */
[----:B----4-:R-:W-:Y:S01]  /*1a750*/  FADD.FTZ R154, R155, R154 ;  /* 0x0000009a9b9a7221 */ /* 0x010fe20000010000 */
[-CC-:B------:R-:W-:Y:S01]  /*1a760*/  FFMA.FTZ R178, R178, R2.reuse, -R161.reuse ;  /* 0x00000002b2b27223 */ /* 0x180fe200000108a1 */
[-CC-:B------:R-:W-:Y:S01]  /*1a770*/  FFMA.FTZ R179, R179, R2.reuse, -R161.reuse ;  /* 0x00000002b3b37223 */ /* 0x180fe200000108a1 */
[----:B------:R-:W-:Y:S01]  /*1a780*/  FFMA.FTZ R182, R182, R2, -R161 ;  /* 0x00000002b6b67223 */ /* 0x000fe200000108a1 */
[----:B------:R0:W-:Y:S02]  /*1a790*/  @!P1 SYNCS.ARRIVE.TRANS64.RED.A1T0 RZ, [R204+URZ], RZ ;  /* 0x000000ffccff99a7 */ /* 0x0001e4000810043f */
[----:B------:R-:W3:Y:S01]  /*1a7a0*/  MUFU.EX2 R195, R195 ;  /* 0x000000c300c37308 */ /* 0x000ee20000000800 */
[----:B------:R-:W-:Y:S01]  /*1a7b0*/  F2FP.F16.F32.PACK_AB R199, R155, R199 ;  /* 0x000000c79bc7723e */ /* 0x000fe200000000ff */
[----:B--2---:R-:W-:Y:S01]  /*1a7c0*/  FADD.FTZ R155, R187, R159 ;  /* 0x0000009fbb9b7221 */ /* 0x004fe20000010000 */
[----:B-----5:R-:W-:-:S05]  /*1a7d0*/  FADD.FTZ R154, R193, R154 ;  /* 0x0000009ac19a7221 */ /* 0x020fca0000010000 */
[----:B------:R-:W2:Y:S01]  /*1a7e0*/  MUFU.EX2 R167, R167 ;  /* 0x000000a700a77308 */ /* 0x000ea20000000800 */
[----:B------:R-:W-:Y:S01]  /*1a7f0*/  FADD.FTZ R155, R192, R155 ;  /* 0x0000009bc09b7221 */ /* 0x000fe20000010000 */
[----:B-1----:R-:W-:-:S06]  /*1a800*/  FADD.FTZ R154, R158, R154 ;  /* 0x0000009a9e9a7221 */ /* 0x002fcc0000010000 */
[----:B------:R-:W1:Y:S01]  /*1a810*/  MUFU.EX2 R170, R170 ;  /* 0x000000aa00aa7308 */ /* 0x000e620000000800 */
[----:B------:R-:W-:Y:S01]  /*1a820*/  FADD.FTZ R159, R194, R155 ;  /* 0x0000009bc29f7221 */ /* 0x000fe20000010000 */
[----:B---3--:R-:W-:-:S06]  /*1a830*/  FADD.FTZ R155, R195, R154 ;  /* 0x0000009ac39b7221 */ /* 0x008fcc0000010000 */
[----:B------:R-:W3:Y:S01]  /*1a840*/  MUFU.EX2 R171, R171 ;  /* 0x000000ab00ab7308 */ /* 0x000ee20000000800 */
[----:B------:R-:W-:Y:S01]  /*1a850*/  FADD.FTZ R154, R152, R159 ;  /* 0x0000009f989a7221 */ /* 0x000fe20000010000 */
[----:B--2---:R-:W-:-:S06]  /*1a860*/  FADD.FTZ R155, R167, R155 ;  /* 0x0000009ba79b7221 */ /* 0x004fcc0000010000 */
[----:B------:R-:W2:Y:S01]  /*1a870*/  MUFU.EX2 R174, R174 ;  /* 0x000000ae00ae7308 */ /* 0x000ea20000000800 */
[----:B------:R-:W-:Y:S01]  /*1a880*/  FADD.FTZ R154, R188, R154 ;  /* 0x0000009abc9a7221 */ /* 0x000fe20000010000 */
[----:B-1----:R-:W-:-:S06]  /*1a890*/  FADD.FTZ R155, R170, R155 ;  /* 0x0000009baa9b7221 */ /* 0x002fcc0000010000 */
[----:B------:R-:W1:Y:S01]  /*1a8a0*/  MUFU.EX2 R175, R175 ;  /* 0x000000af00af7308 */ /* 0x000e620000000800 */
[----:B------:R-:W-:Y:S01]  /*1a8b0*/  FADD.FTZ R154, R153, R154 ;  /* 0x0000009a999a7221 */ /* 0x000fe20000010000 */
[----:B---3--:R-:W-:-:S06]  /*1a8c0*/  FADD.FTZ R155, R171, R155 ;  /* 0x0000009bab9b7221 */ /* 0x008fcc0000010000 */
[----:B------:R-:W3:Y:S01]  /*1a8d0*/  MUFU.EX2 R184, R184 ;  /* 0x000000b800b87308 */ /* 0x000ee20000000800 */
[----:B------:R-:W-:-:S07]  /*1a8e0*/  FFMA.FTZ R161, R183, R2, -R161 ;  /* 0x00000002b7a17223 */ /* 0x000fce00000108a1 */
[----:B------:R-:W4:Y:S01]  /*1a8f0*/  MUFU.EX2 R178, R178 ;  /* 0x000000b200b27308 */ /* 0x000f220000000800 */
[----:B------:R-:W-:Y:S01]  /*1a900*/  FADD.FTZ R154, R190, R154 ;  /* 0x0000009abe9a7221 */ /* 0x000fe20000010000 */
[----:B--2---:R-:W-:-:S06]  /*1a910*/  FADD.FTZ R155, R174, R155 ;  /* 0x0000009bae9b7221 */ /* 0x004fcc0000010000 */
[----:B------:R-:W2:Y:S08]  /*1a920*/  MUFU.EX2 R157, R157 ;  /* 0x0000009d009d7308 */ /* 0x000eb00000000800 */
[----:B------:R-:W5:Y:S01]  /*1a930*/  MUFU.EX2 R179, R179 ;  /* 0x000000b300b37308 */ /* 0x000f620000000800 */
[----:B------:R-:W-:Y:S01]  /*1a940*/  FADD.FTZ R154, R156, R154 ;  /* 0x0000009a9c9a7221 */ /* 0x000fe20000010000 */
[----:B-1----:R-:W-:-:S06]  /*1a950*/  FADD.FTZ R155, R175, R155 ;  /* 0x0000009baf9b7221 */ /* 0x002fcc0000010000 */
[----:B------:R-:W1:Y:S08]  /*1a960*/  MUFU.EX2 R186, R186 ;  /* 0x000000ba00ba7308 */ /* 0x000e700000000800 */
[----:B------:R-:W0:Y:S01]  /*1a970*/  MUFU.EX2 R182, R182 ;  /* 0x000000b600b67308 */ /* 0x000e220000000800 */
[----:B---3--:R-:W-:Y:S01]  /*1a980*/  FADD.FTZ R154, R184, R154 ;  /* 0x0000009ab89a7221 */ /* 0x008fe20000010000 */
[----:B----4-:R-:W-:-:S06]  /*1a990*/  FADD.FTZ R155, R178, R155 ;  /* 0x0000009bb29b7221 */ /* 0x010fcc0000010000 */
[----:B------:R-:W3:Y:S08]  /*1a9a0*/  MUFU.EX2 R160, R160 ;  /* 0x000000a000a07308 */ /* 0x000ef00000000800 */
[----:B------:R-:W4:Y:S01]  /*1a9b0*/  MUFU.EX2 R161, R161 ;  /* 0x000000a100a17308 */ /* 0x000f220000000800 */
[----:B--2---:R-:W-:Y:S01]  /*1a9c0*/  FADD.FTZ R154, R157, R154 ;  /* 0x0000009a9d9a7221 */ /* 0x004fe20000010000 */
[----:B-----5:R-:W-:-:S03]  /*1a9d0*/  FADD.FTZ R155, R179, R155 ;  /* 0x0000009bb39b7221 */ /* 0x020fc60000010000 */
[----:B-1----:R-:W-:Y:S01]  /*1a9e0*/  FADD.FTZ R154, R186, R154 ;  /* 0x0000009aba9a7221 */ /* 0x002fe20000010000 */
[----:B0-----:R-:W-:Y:S01]  /*1a9f0*/  FADD.FTZ R155, R182, R155 ;  /* 0x0000009bb69b7221 */ /* 0x001fe20000010000 */
[----:B------:R-:W-:Y:S01]  /*1aa00*/  F2FP.F16.F32.PACK_AB R198, R185, R198 ;  /* 0x000000c6b9c6723e */ /* 0x000fe200000000ff */
[----:B------:R-:W-:Y:S01]  /*1aa10*/  IMAD.MOV.U32 R231, RZ, RZ, R4 ;  /* 0x000000ffffe77224 */ /* 0x000fe200078e0004 */
[----:B------:R-:W-:Y:S01]  /*1aa20*/  F2FP.F16.F32.PACK_AB R192, R192, R187 ;  /* 0x000000bbc0c0723e */ /* 0x000fe200000000ff */
[----:B---3--:R-:W-:Y:S01]  /*1aa30*/  FADD.FTZ R228, R160, R154 ;  /* 0x0000009aa0e47221 */ /* 0x008fe20000010000 */
[----:B------:R-:W-:Y:S02]  /*1aa40*/  F2FP.F16.F32.PACK_AB R193, R158, R193 ;  /* 0x000000c19ec1723e */ /* 0x000fe400000000ff */
[----:B------:R-:W-:Y:S02]  /*1aa50*/  F2FP.F16.F32.PACK_AB R194, R152, R194 ;  /* 0x000000c298c2723e */ /* 0x000fe400000000ff */
[----:B------:R-:W-:-:S02]  /*1aa60*/  F2FP.F16.F32.PACK_AB R195, R167, R195 ;  /* 0x000000c3a7c3723e */ /* 0x000fc400000000ff */
[----:B------:R-:W-:Y:S01]  /*1aa70*/  F2FP.F16.F32.PACK_AB R188, R153, R188 ;  /* 0x000000bc99bc723e */ /* 0x000fe200000000ff */
[----:B----4-:R-:W-:Y:S01]  /*1aa80*/  FADD.FTZ R227, R161, R155 ;  /* 0x0000009ba1e37221 */ /* 0x010fe20000010000 */
[----:B------:R-:W-:Y:S02]  /*1aa90*/  F2FP.F16.F32.PACK_AB R189, R171, R170 ;  /* 0x000000aaabbd723e */ /* 0x000fe400000000ff */
[----:B------:R-:W-:Y:S02]  /*1aaa0*/  F2FP.F16.F32.PACK_AB R190, R156, R190 ;  /* 0x000000be9cbe723e */ /* 0x000fe400000000ff */
[----:B------:R-:W-:Y:S02]  /*1aab0*/  F2FP.F16.F32.PACK_AB R191, R175, R174 ;  /* 0x000000aeafbf723e */ /* 0x000fe400000000ff */
[----:B------:R-:W-:Y:S02]  /*1aac0*/  F2FP.F16.F32.PACK_AB R184, R157, R184 ;  /* 0x000000b89db8723e */ /* 0x000fe400000000ff */
[----:B------:R-:W-:-:S02]  /*1aad0*/  F2FP.F16.F32.PACK_AB R185, R179, R178 ;  /* 0x000000b2b3b9723e */ /* 0x000fc400000000ff */
[----:B------:R-:W-:Y:S02]  /*1aae0*/  F2FP.F16.F32.PACK_AB R186, R160, R186 ;  /* 0x000000baa0ba723e */ /* 0x000fe400000000ff */
[----:B------:R-:W-:Y:S02]  /*1aaf0*/  F2FP.F16.F32.PACK_AB R187, R161, R182 ;  /* 0x000000b6a1bb723e */ /* 0x000fe400000000ff */
[----:B------:R-:W-:Y:S01]  /*1ab00*/  MOV R204, R205 ;  /* 0x000000cd00cc7202 */ /* 0x000fe20000000f00 */
[----:B------:R-:W-:Y:S06]  /*1ab10*/  @P2 BRA `(.L_x_1777) ;  /* 0xffffffe0000c2947 */ /* 0x000fec000383ffff */
[----:B------:R-:W-:Y:S05]  /*1ab20*/  BSYNC B1 ;  /* 0x0000000000017941 */ /* 0x000fea0003800000 */
.L_x_1766:
[----:B------:R-:W-:-:S07]  /*1ab30*/  IMAD.MOV.U32 R204, RZ, RZ, R232 ;  /* 0x000000ffffcc7224 */ /* 0x000fce00078e00e8 */
.L_x_1765:
[----:B------:R-:W-:Y:S05]  /*1ab40*/  BSYNC B0 ;  /* 0x0000000000007941 */ /* 0x000fea0003800000 */
.L_x_1764:
[----:B------:R-:W2:Y:S01]  /*1ab50*/  LDL R152, [R1+0x38] ;  /* 0x0000380001987983 */ /* 0x000ea20000100800 */
[----:B------:R-:W-:Y:S01]  /*1ab60*/  BSSY B0, `(.L_x_1778) ;  /* 0x00002b3000007945 */ /* 0x000fe20003800000 */
[----:B--2---:R-:W-:-:S13]  /*1ab70*/  ISETP.GE.AND P2, PT, R204, R152, PT ;  /* 0x00000098cc00720c */ /* 0x004fda0003f46270 */
[----:B------:R-:W-:Y:S05]  /*1ab80*/  @!P2 BRA `(.L_x_1779) ;  /* 0x0000002800c0a947 */ /* 0x000fea0003800000 */
[----:B------:R-:W-:Y:S01]  /*1ab90*/  IMAD.MOV.U32 R230, RZ, RZ, R4 ;  /* 0x000000ffffe67224 */ /* 0x000fe200078e0004 */
[----:B------:R-:W-:Y:S01]  /*1aba0*/  MOV R232, R22 ;  /* 0x0000001600e87202 */ /* 0x000fe20000000f00 */
[----:B------:R-:W-:Y:S02]  /*1abb0*/  IMAD.MOV.U32 R231, RZ, RZ, R5 ;  /* 0x000000ffffe77224 */ /* 0x000fe400078e0005 */
[----:B------:R-:W-:-:S07]  /*1abc0*/  IMAD.MOV.U32 R236, RZ, RZ, R205 ;  /* 0x000000ffffec7224 */ /* 0x000fce00078e00cd */
.L_x_1798:
[----:B------:R-:W-:-:S05]  /*1abd0*/  VIADD R22, R232, 0x1 ;  /* 0x00000001e8167836 */ /* 0x000fca0000000000 */
[----:B------:R-:W-:-:S04]  /*1abe0*/  ISETP.NE.AND P2, PT, R22, 0x2, PT ;  /* 0x000000021600780c */ /* 0x000fc80003f45270 */
[----:B------:R-:W-:Y:S02]  /*1abf0*/  SEL R205, RZ, 0x1, P2 ;  /* 0x00000001ffcd7807 */ /* 0x000fe40001000000 */
[----:B------:R-:W-:Y:S02]  /*1ac00*/  SEL R22, R22, RZ, P2 ;  /* 0x000000ff16167207 */ /* 0x000fe40001000000 */
[----:B------:R-:W-:Y:S01]  /*1ac10*/  LOP3.LUT R205, R236, R205, RZ, 0x3c, !PT ;  /* 0x000000cdeccd7212 */ /* 0x000fe200078e3cff */
[----:B------:R-:W-:Y:S06]  /*1ac20*/  @!P0 BRA `(.L_x_1780) ;  /* 0x0000000000048947 */ /* 0x000fec0003800000 */
[----:B------:R-:W-:Y:S01]  /*1ac30*/  BPT.TRAP 0x1 ;  /* 0x000000040000795c */ /* 0x000fe20000300000 */
.L_x_1780:
[----:B------:R-:W-:Y:S01]  /*1ac40*/  IMAD R4, R22, 0x8, R16 ;  /* 0x0000000816047824 */ /* 0x000fe200078e0210 */
[----:B------:R-:W-:-:S04]  /*1ac50*/  SHF.L.U32 R5, R205, 0x1f, RZ ;  /* 0x0000001fcd057819 */ /* 0x000fc800000006ff */
[----:B------:R0:W1:Y:S01]  /*1ac60*/  SYNCS.PHASECHK.TRANS64.TRYWAIT P2, [R4+URZ+0x30830], R5 ;  /* 0x03083005040075a7 */ /* 0x000062000804017f */
[----:B------:R-:W-:Y:S05]  /*1ac70*/  @!P0 BRA `(.L_x_1781) ;  /* 0x0000000000048947 */ /* 0x000fea0003800000 */
[----:B------:R-:W-:Y:S01]  /*1ac80*/  BPT.TRAP 0x1 ;  /* 0x000000040000795c */ /* 0x000fe20000300000 */
.L_x_1781:
        /* <DEDUP_REMOVED lines=8> */
.L_x_1783:
[----:B------:R-:W-:Y:S05]  /*1ad10*/  BSYNC B1 ;  /* 0x0000000000017941 */ /* 0x000fea0003800000 */
.L_x_1782:
        /* <DEDUP_REMOVED lines=269> */
.L_x_1785:
[----:B------:R-:W-:Y:S01]  /*1bdf0*/  SHF.L.U32 R2, R236, 0x1f, RZ ;  /* 0x0000001fec027819 */ /* 0x000fe200000006ff */
[----:B------:R-:W-:-:S04]  /*1be00*/  IMAD R0, R232, 0x8, R16 ;  /* 0x00000008e8007824 */ /* 0x000fc800078e0210 */
[----:B------:R0:W1:Y:S01]  /*1be10*/  SYNCS.PHASECHK.TRANS64.TRYWAIT P2, [R0+URZ+0x30850], R2 ;  /* 0x03085002000075a7 */ /* 0x000062000804017f */
[----:B------:R-:W-:Y:S05]  /*1be20*/  @!P0 BRA `(.L_x_1786) ;  /* 0x0000000000048947 */ /* 0x000fea0003800000 */
[----:B------:R-:W-:Y:S01]  /*1be30*/  BPT.TRAP 0x1 ;  /* 0x000000040000795c */ /* 0x000fe20000300000 */
.L_x_1786:
[----:B------:R-:W-:Y:S04]  /*1be40*/  BSSY B1, `(.L_x_1787) ;  /* 0x0000004000017945 */ /* 0x000fe80003800000 */
[----:B-1----:R-:W-:Y:S05]  /*1be50*/  @P2 BRA `(.L_x_1788) ;  /* 0x0000000000082947 */ /* 0x002fea0003800000 */
[----:B------:R-:W1:Y:S02]  /*1be60*/  SYNCS.PHASECHK.TRANS64.TRYWAIT P2, [R0+URZ+0x30850], R2 ;  /* 0x03085002000075a7 */ /* 0x000e64000804017f */
[----:B-1----:R-:W-:Y:S05]  /*1be70*/  @!P2 BRA `(.L_x_1789) ;  /* 0x0000012c0050a947 */ /* 0x002fea0003800000 */
.L_x_1788:
[----:B------:R-:W-:Y:S05]  /*1be80*/  BSYNC B1 ;  /* 0x0000000000017941 */ /* 0x000fea0003800000 */
.L_x_1787:
[----:B01----:R-:W-:Y:S02]  /*1be90*/  VIADD R2, R16, 0x400 ;  /* 0x0000040010027836 */ /* 0x003fe40000000000 */
[----:B------:R-:W-:Y:S01]  /*1bea0*/  IMAD.MOV.U32 R3, RZ, RZ, 0x40000040 ;  /* 0x40000040ff037424 */ /* 0x000fe200078e00ff */
[----:B------:R-:W-:Y:S01]  /*1beb0*/  WARPGROUP.ARRIVE ;  /* 0x00000000000079c5 */ /* 0x000fe20000000000 */
[----:B------:R-:W-:Y:S01]  /*1bec0*/  IMAD.MOV.U32 R5, RZ, RZ, 0x40000040 ;  /* 0x40000040ff057424 */ /* 0x000fe200078e00ff */
[----:B------:R-:W-:Y:S01]  /*1bed0*/  SHF.R.U32.HI R2, RZ, 0x4, R2 ;  /* 0x00000004ff027819 */ /* 0x000fe20000011602 */
[----:B------:R-:W-:Y:S01]  /*1bee0*/  ULDC UR4, c[0x0][0x9dc] ;  /* 0x0002770000047ab9 */ /* 0x000fe20000000800 */
[----:B------:R-:W-:Y:S02]  /*1bef0*/  ULDC UR5, c[0x0][0x9e0] ;  /* 0x0002780000057ab9 */ /* 0x000fe40000000800 */
[----:B------:R-:W-:-:S04]  /*1bf00*/  LOP3.LUT R2, R2, 0x3fff, RZ, 0xc0, !PT ;  /* 0x00003fff02027812 */ /* 0x000fc800078ec0ff */
[----:B------:R-:W-:-:S05]  /*1bf10*/  LOP3.LUT R2, R2, 0x2000000, RZ, 0xfc, !PT ;  /* 0x0200000002027812 */ /* 0x000fca00078efcff */
[----:B------:R-:W-:Y:S01]  /*1bf20*/  IMAD R2, R232, 0x800, R2 ;  /* 0x00000800e8027824 */ /* 0x000fe200078e0202 */
[----:B------:R-:W-:Y:S01]  /*1bf30*/  R2UR UR7, R3 ;  /* 0x00000000030772ca */ /* 0x000fe200000e0000 */
[----:B------:R-:W2:Y:S03]  /*1bf40*/  LDL R232, [R1+0x34] ;  /* 0x0000340001e87983 */ /* 0x000ea60000100800 */
[----:B------:R-:W-:-:S13]  /*1bf50*/  R2UR UR6, R2 ;  /* 0x00000000020672ca */ /* 0x000fda00000e0000 */
[----:B------:R-:W-:Y:S01]  /*1bf60*/  HGMMA.64x256x16.F32 R24, R196, gdesc[UR4].tnspB, R24, gsb0 ;  /* 0x43e00004c4187df0 */ /* 0x000fe20008000818 */
[----:B------:R-:W-:Y:S01]  /*1bf70*/  VIADD R4, R2, 0x80 ;  /* 0x0000008002047836 */ /* 0x000fe20000000000 */
[----:B------:R-:W-:-:S04]  /*1bf80*/  R2UR UR7, R5 ;  /* 0x00000000050772ca */ /* 0x000fc800000e0000 */
[----:B------:R-:W-:Y:S01]  /*1bf90*/  R2UR UR6, R4 ;  /* 0x00000000040672ca */ /* 0x000fe200000e0000 */
[C---:B------:R-:W-:Y:S01]  /*1bfa0*/  VIADD R4, R2.reuse, 0x100 ;  /* 0x0000010002047836 */ /* 0x040fe20000000000 */
[----:B------:R-:W-:Y:S01]  /*1bfb0*/  MOV R5, 0x40000040 ;  /* 0x4000004000057802 */ /* 0x000fe20000000f00 */
[----:B------:R-:W-:Y:S02]  /*1bfc0*/  WARPGROUP.DEPBAR.LE gsb0, 0x0 ;  /* 0x00008000000079c5 */ /* 0x000fe40000010000 */
[----:B------:R-:W-:Y:S01]  /*1bfd0*/  WARPGROUP.ARRIVE ;  /* 0x00000000000079c5 */ /* 0x000fe20000000000 */
[----:B------:R-:W2:Y:S01]  /*1bfe0*/  LDL R199, [R1+0x14] ;  /* 0x0000140001c77983 */ /* 0x000ea20000100800 */
[----:B------:R-:W-:Y:S01]  /*1bff0*/  VIADD R2, R2, 0x180 ;  /* 0x0000018002027836 */ /* 0x000fe20000000000 */
[----:B------:R-:W-:Y:S01]  /*1c000*/  ULOP3.LUT UR4, URZ, UR4, URZ, 0x33, !UPT ;  /* 0x000000043f047292 */ /* 0x000fe2000f8e333f */
[----:B------:R-:W-:-:S13]  /*1c010*/  IMAD.MOV.U32 R3, RZ, RZ, 0x40000040 ;  /* 0x40000040ff037424 */ /* 0x000fda00078e00ff */
[----:B------:R-:W-:Y:S01]  /*1c020*/  HGMMA.64x256x16.F32 R24, R192, gdesc[UR4].tnspB, R24, gsb0 ;  /* 0x43e00004c0187df0 */ /* 0x000fe20008000818 */
[----:B------:R-:W-:Y:S01]  /*1c030*/  R2UR UR6, R4 ;  /* 0x00000000040672ca */ /* 0x000fe200000e0000 */
[----:B------:R-:W-:Y:S01]  /*1c040*/  IMAD.SHL.U32 R4, R204, 0x40, RZ ;  /* 0x00000040cc047824 */ /* 0x000fe200078e00ff */
[----:B------:R-:W-:Y:S01]  /*1c050*/  R2UR UR7, R5 ;  /* 0x00000000050772ca */ /* 0x000fe200000e0000 */
[----:B------:R-:W-:Y:S02]  /*1c060*/  WARPGROUP.DEPBAR.LE gsb0, 0x0 ;  /* 0x00008000000079c5 */ /* 0x000fe40000010000 */
[----:B------:R-:W-:-:S15]  /*1c070*/  WARPGROUP.ARRIVE ;  /* 0x00000000000079c5 */ /* 0x000fde0000000000 */
[----:B------:R-:W-:-:S07]  /*1c080*/  NOP ;  /* 0x0000000000007918 */ /* 0x000fce0000000000 */
[----:B------:R-:W-:Y:S01]  /*1c090*/  HGMMA.64x256x16.F32 R24, R188, gdesc[UR4].tnspB, R24, gsb0 ;  /* 0x43e00004bc187df0 */ /* 0x000fe20008000818 */
[----:B------:R-:W-:Y:S02]  /*1c0a0*/  R2UR UR6, R2 ;  /* 0x00000000020672ca */ /* 0x000fe400000e0000 */
[----:B------:R-:W-:Y:S01]  /*1c0b0*/  R2UR UR7, R3 ;  /* 0x00000000030772ca */ /* 0x000fe200000e0000 */
[----:B------:R-:W0:Y:S08]  /*1c0c0*/  @P5 LDC R2, c[0x0][0x450] ;  /* 0x00011400ff025b82 */ /* 0x000e300000000800 */
[----:B------:R-:W1:Y:S01]  /*1c0d0*/  @P5 LDC R3, c[0x0][0x44c] ;  /* 0x00011300ff035b82 */ /* 0x000e620000000800 */
[----:B--2---:R-:W-:-:S04]  /*1c0e0*/  IMAD.IADD R5, R232, 0x1, R199 ;  /* 0x00000001e8057824 */ /* 0x004fc800078e02c7 */
[----:B-1----:R-:W-:-:S05]  /*1c0f0*/  @P5 IMAD.HI.U32 R3, R5, R3, RZ ;  /* 0x0000000305035227 */ /* 0x002fca00078e00ff */
[----:B0-----:R-:W-:Y:S01]  /*1c100*/  @P5 SHF.R.U32.HI R5, RZ, R2, R3 ;  /* 0x00000002ff055219 */ /* 0x001fe20000011603 */
[----:B------:R-:W-:-:S04]  /*1c110*/  @!P1 IMAD R2, R22, 0x8, R16 ;  /* 0x0000000816029824 */ /* 0x000fc800078e0210 */
[----:B------:R-:W-:-:S05]  /*1c120*/  @!P1 VIADD R2, R2, 0x30840 ;  /* 0x0003084002029836 */ /* 0x000fca0000000000 */
[----:B------:R-:W-:Y:S01]  /*1c130*/  @!P1 PRMT R2, RZ, 0x654, R2 ;  /* 0x00000654ff029816 */ /* 0x000fe20000000002 */
[----:B------:R-:W-:Y:S02]  /*1c140*/  WARPGROUP.DEPBAR.LE gsb0, 0x0 ;  /* 0x00008000000079c5 */ /* 0x000fe40000010000 */
[----:B------:R-:W-:Y:S01]  /*1c150*/  WARPGROUP.ARRIVE ;  /* 0x00000000000079c5 */ /* 0x000fe20000000000 */
[----:B------:R-:W0:Y:S05]  /*1c160*/  SHFL.IDX PT, R188, R5, RZ, 0x1c1f ;  /* 0x001c1fff05bc7589 */ /* 0x000e2a00000e0000 */
[----:B------:R-:W-:Y:S03]  /*1c170*/  HGMMA.64x256x16.F32 R24, R184, gdesc[UR4].tnspB, R24, gsb0 ;  /* 0x43e00004b8187df0 */ /* 0x000fe60008000818 */
[----:B------:R-:W-:-:S02]  /*1c180*/  WARPGROUP.DEPBAR.LE gsb0, 0x0 ;  /* 0x00008000000079c5 */ /* 0x000fc40000010000 */
[----:B------:R-:W-:Y:S01]  /*1c190*/  IADD3 R186, -R229, 0x1, -R4 ;  /* 0x00000001e5ba7810 */ /* 0x000fe20007ffe904 */
[----:B------:R1:W-:Y:S03]  /*1c1a0*/  @!P1 SYNCS.ARRIVE.TRANS64.RED.A1T0 RZ, [R2+URZ], RZ ;  /* 0x000000ff02ff99a7 */ /* 0x0003e6000810043f */
[----:B------:R-:W-:-:S05]  /*1c1b0*/  IADD3 R186, -R220, R186, R221 ;  /* 0x000000badcba7210 */ /* 0x000fca0007ffe1dd */
[C---:B------:R-:W-:Y:S01]  /*1c1c0*/  VIADD R187, R186.reuse, UR5 ;  /* 0x00000005babb7c36 */ /* 0x040fe20008000000 */
[----:B------:R-:W-:-:S03]  /*1c1d0*/  IADD3 R186, R186, UR4, RZ ;  /* 0x00000004baba7c10 */ /* 0x000fc6000fffe0ff */
        /* <DEDUP_REMOVED lines=16> */
.L_x_1792:
[----:B------:R-:W-:Y:S02]  /*1c2e0*/  ULDC UR4, c[0x0][0x9e4] ;  /* 0x0002790000047ab9 */ /* 0x000fe40000000800 */
[----:B------:R-:W-:-:S05]  /*1c2f0*/  IMAD.U32 R189, RZ, RZ, UR4 ;  /* 0x00000004ffbd7e24 */ /* 0x000fca000f8e00ff */
[----:B------:R-:W-:-:S13]  /*1c300*/  ISETP.NE.AND P2, PT, R189, 0x1, PT ;  /* 0x00000001bd00780c */ /* 0x000fda0003f45270 */
[----:B------:R-:W0:Y:S02]  /*1c310*/  @P2 LDC.64 R2, c[0x0][0x9e8] ;  /* 0x00027a00ff022b82 */ /* 0x000e240000000a00 */
[----:B0-----:R-:W-:-:S05]  /*1c320*/  @P2 IMAD.HI.U32 R2, R188, R2, RZ ;  /* 0x00000002bc022227 */ /* 0x001fca00078e00ff */
[----:B------:R-:W-:-:S07]  /*1c330*/  @P2 SHF.R.U32.HI R188, RZ, R3, R2 ;  /* 0x00000003ffbc2219 */ /* 0x000fce0000011602 */
.L_x_1793:
[----:B------:R-:W-:Y:S05]  /*1c340*/  BSYNC B1 ;  /* 0x0000000000017941 */ /* 0x000fea0003800000 */
.L_x_1791:
[----:B------:R-:W-:-:S04]  /*1c350*/  IMAD R188, R188, R189, -R4 ;  /* 0x000000bdbcbc7224 */ /* 0x000fc800078e0a04 */
[----:B------:R-:W-:-:S05]  /*1c360*/  IMAD.IADD R188, R188, 0x1, -R229 ;  /* 0x00000001bcbc7824 */ /* 0x000fca00078e0ae5 */
[----:B------:R-:W-:Y:S02]  /*1c370*/  VIMNMX R184, R184, R188, !PT ;  /* 0x000000bcb8b87248 */ /* 0x000fe40007fe0100 */
[----:B------:R-:W-:-:S07]  /*1c380*/  VIADDMNMX R185, R188, R189, R185, PT ;  /* 0x000000bdbcb97246 */ /* 0x000fce00038001b9 */
.L_x_1790:
        /* <DEDUP_REMOVED lines=58> */
[----:B------:R-:W-:Y:S02]  /*1c730*/  LOP3.LUT R5, RZ, R5, RZ, 0x33, !PT ;  /* 0x00000005ff057212 */ /* 0x000fe400078e33ff */
[----:B------:R-:W-:-:S04]  /*1c740*/  MOV R184, UR4 ;  /* 0x0000000400b87c02 */ /* 0x000fc80008000f00 */
[----:B------:R-:W-:-:S13]  /*1c750*/  ISETP.NE.AND P3, PT, R184, 0x1, PT ;  /* 0x00000001b800780c */ /* 0x000fda0003f65270 */
[----:B------:R-:W0:Y:S02]  /*1c760*/  @P3 LDC.64 R2, c[0x0][0x9e8] ;  /* 0x00027a00ff023b82 */ /* 0x000e240000000a00 */
[----:B0-----:R-:W-:-:S05]  /*1c770*/  @P3 IMAD.HI.U32 R2, R5, R2, RZ ;  /* 0x0000000205023227 */ /* 0x001fca00078e00ff */
[----:B------:R-:W-:-:S04]  /*1c780*/  @P3 SHF.R.U32.HI R5, RZ, R3, R2 ;  /* 0x00000003ff053219 */ /* 0x000fc80000011602 */
[----:B------:R-:W-:Y:S01]  /*1c790*/  LOP3.LUT R5, RZ, R5, RZ, 0x33, !PT ;  /* 0x00000005ff057212 */ /* 0x000fe200078e33ff */
[----:B------:R-:W-:Y:S06]  /*1c7a0*/  BRA `(.L_x_1797) ;  /* 0x0000000000187947 */ /* 0x000fec0003800000 */
.L_x_1796:
[----:B------:R-:W-:Y:S02]  /*1c7b0*/  ULDC UR4, c[0x0][0x9e4] ;  /* 0x0002790000047ab9 */ /* 0x000fe40000000800 */
[----:B------:R-:W-:-:S05]  /*1c7c0*/  IMAD.U32 R184, RZ, RZ, UR4 ;  /* 0x00000004ffb87e24 */ /* 0x000fca000f8e00ff */
[----:B------:R-:W-:-:S13]  /*1c7d0*/  ISETP.NE.AND P3, PT, R184, 0x1, PT ;  /* 0x00000001b800780c */ /* 0x000fda0003f65270 */
[----:B------:R-:W0:Y:S02]  /*1c7e0*/  @P3 LDC.64 R2, c[0x0][0x9e8] ;  /* 0x00027a00ff023b82 */ /* 0x000e240000000a00 */
[----:B0-----:R-:W-:-:S05]  /*1c7f0*/  @P3 IMAD.HI.U32 R2, R5, R2, RZ ;  /* 0x0000000205023227 */ /* 0x001fca00078e00ff */
[----:B------:R-:W-:-:S07]  /*1c800*/  @P3 SHF.R.U32.HI R5, RZ, R3, R2 ;  /* 0x00000003ff053219 */ /* 0x000fce0000011602 */
.L_x_1797:
[----:B------:R-:W-:Y:S05]  /*1c810*/  BSYNC B1 ;  /* 0x0000000000017941 */ /* 0x000fea0003800000 */
.L_x_1795:
[----:B------:R-:W-:-:S04]  /*1c820*/  IMAD R4, R5, R184, -R4 ;  /* 0x000000b805047224 */ /* 0x000fc800078e0a04 */
[----:B------:R-:W-:-:S05]  /*1c830*/  IMAD.IADD R4, R4, 0x1, -R229 ;  /* 0x0000000104047824 */ /* 0x000fca00078e0ae5 */
[----:B------:R-:W-:Y:S02]  /*1c840*/  VIMNMX R186, R186, R4, !PT ;  /* 0x00000004baba7248 */ /* 0x000fe40007fe0100 */
[----:B------:R-:W-:-:S07]  /*1c850*/  VIADDMNMX R187, R4, R184, R187, PT ;  /* 0x000000b804bb7246 */ /* 0x000fce00038001bb */
.L_x_1794:
[----:B------:R-:W-:Y:S01]  /*1c860*/  @!P1 VIADD R0, R0, 0x30860 ;  /* 0x0003086000009836 */ /* 0x000fe20000000000 */
[----:B------:R-:W2:Y:S01]  /*1c870*/  LDL R232, [R1+0x38] ;  /* 0x0000380001e87983 */ /* 0x000ea20000100800 */
[----:B------:R-:W-:Y:S01]  /*1c880*/  ISETP.GT.AND P3, PT, R186, 0x1, P2 ;  /* 0x00000001ba00780c */ /* 0x000fe20001764270 */
[----:B------:R-:W-:Y:S01]  /*1c890*/  ULDC UR4, c[0x0][0x988] ;  /* 0x0002620000047ab9 */ /* 0x000fe20000000800 */
[----:B------:R-:W-:Y:S01]  /*1c8a0*/  IMAD.MOV.U32 R236, RZ, RZ, R205 ;  /* 0x000000ffffec7224 */ /* 0x000fe200078e00cd */
        /* <DEDUP_REMOVED lines=39> */
[----:B------:R-:W-:Y:S02]  /*1cb20*/  ISETP.GT.AND P3, PT, R186, 0x38, P2 ;  /* 0x00000038ba00780c */ /* 0x000fe40001764270 */
[----:B------:R-:W-:Y:S02]  /*1cb30*/  FMNMX.FTZ R4, R154, R230, !PT ;  /* 0x000000e69a047209 */ /* 0x000fe40007810000 */
[----:B------:R-:W-:Y:S02]  /*1cb40*/  ISETP.LT.OR P3, PT, R187, 0x39, P3 ;  /* 0x00000039bb00780c */ /* 0x000fe40001f61670 */
[----:B------:R-:W-:Y:S02]  /*1cb50*/  FMNMX.FTZ R4, R155, R4, !PT ;  /* 0x000000049b047209 */ /* 0x000fe40007810000 */
[----:B------:R-:W-:-:S02]  /*1cb60*/  FSEL R182, R182, -INF , !P3 ;  /* 0xff800000b6b67808 */ /* 0x000fc40005800000 */
        /* <DEDUP_REMOVED lines=10> */
[----:B------:R-:W-:Y:S01]  /*1cc10*/  MOV R231, R5 ;  /* 0x0000000500e77202 */ /* 0x000fe20000000f00 */
[-CC-:B------:R-:W-:Y:S01]  /*1cc20*/  FFMA.FTZ R152, R152, R2.reuse, -R3.reuse ;  /* 0x0000000298987223 */ /* 0x180fe20000010803 */
[----:B------:R-:W-:Y:S01]  /*1cc30*/  ISETP.LT.OR P4, PT, R187, 0x9, P4 ;  /* 0x00000009bb00780c */ /* 0x000fe20002781670 */
[-CC-:B------:R-:W-:Y:S01]  /*1cc40*/  FFMA.FTZ R153, R153, R2.reuse, -R3.reuse ;  /* 0x0000000299997223 */ /* 0x180fe20000010803 */
[-CC-:B------:R-:W-:Y:S01]  /*1cc50*/  FFMA.FTZ R156, R156, R2.reuse, -R3.reuse ;  /* 0x000000029c9c7223 */ /* 0x180fe20000010803 */
[-CC-:B------:R-:W-:Y:S01]  /*1cc60*/  FFMA.FTZ R157, R157, R2.reuse, -R3.reuse ;  /* 0x000000029d9d7223 */ /* 0x180fe20000010803 */
[----:B------:R-:W-:Y:S01]  /*1cc70*/  FSEL R158, R158, -INF , !P4 ;  /* 0xff8000009e9e7808 */ /* 0x000fe20006000000 */
[-CC-:B------:R-:W-:Y:S01]  /*1cc80*/  FFMA.FTZ R160, R160, R2.reuse, -R3.reuse ;  /* 0x00000002a0a07223 */ /* 0x180fe20000010803 */
[----:B------:R-:W-:Y:S01]  /*1cc90*/  ISETP.GT.AND P4, PT, R186, 0x10, P2 ;  /* 0x00000010ba00780c */ /* 0x000fe20001784270 */
[--C-:B------:R-:W-:Y:S01]  /*1cca0*/  FFMA.FTZ R161, R161, R2, -R3.reuse ;  /* 0x00000002a1a17223 */ /* 0x100fe20000010803 */
[----:B------:R-:W-:Y:S01]  /*1ccb0*/  FMNMX.FTZ R4, R158, R4, !PT ;  /* 0x000000049e047209 */ /* 0x000fe20007810000 */
[-CC-:B------:R-:W-:Y:S01]  /*1ccc0*/  FFMA.FTZ R164, R164, R2.reuse, -R3.reuse ;  /* 0x00000002a4a47223 */ /* 0x180fe20000010803 */
[----:B------:R-:W-:Y:S01]  /*1ccd0*/  ISETP.LT.OR P4, PT, R187, 0x11, P4 ;  /* 0x00000011bb00780c */ /* 0x000fe20002781670 */
[--C-:B------:R-:W-:Y:S01]  /*1cce0*/  FFMA.FTZ R165, R165, R2, -R3.reuse ;  /* 0x00000002a5a57223 */ /* 0x100fe20000010803 */
[----:B------:R-:W-:Y:S01]  /*1ccf0*/  FMNMX.FTZ R4, R159, R4, !PT ;  /* 0x000000049f047209 */ /* 0x000fe20007810000 */
        /* <DEDUP_REMOVED lines=14> */
[----:B------:R-:W-:Y:S01]  /*1cde0*/  FFMA.FTZ R3, R181, R2, -R3 ;  /* 0x00000002b5037223 */ /* 0x000fe20000010803 */
[----:B------:R-:W-:Y:S01]  /*1cdf0*/  FMNMX.FTZ R4, R166, R4, !PT ;  /* 0x00000004a6047209 */ /* 0x000fe20007810000 */
[----:B------:R-:W-:Y:S01]  /*1ce00*/  MUFU.EX2 R152, R152 ;  /* 0x0000009800987308 */ /* 0x000fe20000000800 */
[----:B------:R-:W-:-:S02]  /*1ce10*/  ISETP.LT.OR P4, PT, R187, 0x21, P4 ;  /* 0x00000021bb00780c */ /* 0x000fc40002781670 */
[----:B------:R-:W-:Y:S02]  /*1ce20*/  FMNMX.FTZ R4, R167, R4, !PT ;  /* 0x00000004a7047209 */ /* 0x000fe40007810000 */
[----:B------:R-:W-:Y:S02]  /*1ce30*/  FSEL R170, R170, -INF , !P4 ;  /* 0xff800000aaaa7808 */ /* 0x000fe40006000000 */
[----:B------:R-:W-:Y:S01]  /*1ce40*/  ISETP.GT.AND P4, PT, R186, 0x28, P2 ;  /* 0x00000028ba00780c */ /* 0x000fe20001784270 */
[----:B------:R-:W0:Y:S01]  /*1ce50*/  MUFU.EX2 R153, R153 ;  /* 0x0000009900997308 */ /* 0x000e220000000800 */
[----:B------:R-:W-:Y:S02]  /*1ce60*/  FMNMX.FTZ R4, R170, R4, !PT ;  /* 0x00000004aa047209 */ /* 0x000fe40007810000 */
[----:B------:R-:W-:Y:S02]  /*1ce70*/  ISETP.LT.OR P4, PT, R187, 0x29, P4 ;  /* 0x00000029bb00780c */ /* 0x000fe40002781670 */
[----:B------:R-:W-:-:S02]  /*1ce80*/  FMNMX.FTZ R4, R171, R4, !PT ;  /* 0x00000004ab047209 */ /* 0x000fc40007810000 */
[----:B------:R-:W-:Y:S01]  /*1ce90*/  FSEL R174, R174, -INF , !P4 ;  /* 0xff800000aeae7808 */ /* 0x000fe20006000000 */
[----:B------:R-:W-:Y:S01]  /*1cea0*/  MUFU.EX2 R156, R156 ;  /* 0x0000009c009c7308 */ /* 0x000fe20000000800 */
[----:B------:R-:W-:Y:S02]  /*1ceb0*/  ISETP.GT.AND P4, PT, R186, 0x30, P2 ;  /* 0x00000030ba00780c */ /* 0x000fe40001784270 */
[----:B------:R-:W-:Y:S02]  /*1cec0*/  FMNMX.FTZ R4, R174, R4, !PT ;  /* 0x00000004ae047209 */ /* 0x000fe40007810000 */
[----:B------:R-:W-:Y:S02]  /*1ced0*/  ISETP.LT.OR P4, PT, R187, 0x31, P4 ;  /* 0x00000031bb00780c */ /* 0x000fe40002781670 */
[----:B------:R-:W-:Y:S01]  /*1cee0*/  FMNMX.FTZ R4, R175, R4, !PT ;  /* 0x00000004af047209 */ /* 0x000fe20007810000 */
[----:B------:R-:W1:Y:S01]  /*1cef0*/  MUFU.EX2 R157, R157 ;  /* 0x0000009d009d7308 */ /* 0x000e620000000800 */
[----:B------:R-:W-:-:S02]  /*1cf00*/  FSEL R178, R178, -INF , !P4 ;  /* 0xff800000b2b27808 */ /* 0x000fc40006000000 */
[C---:B------:R-:W-:Y:S02]  /*1cf10*/  ISETP.GT.AND P4, PT, R186.reuse, 0x31, P2 ;  /* 0x00000031ba00780c */ /* 0x040fe40001784270 */
[----:B------:R-:W-:Y:S02]  /*1cf20*/  ISETP.GT.AND P2, PT, R186, 0x39, P2 ;  /* 0x00000039ba00780c */ /* 0x000fe40001744270 */
[----:B------:R-:W-:Y:S01]  /*1cf30*/  ISETP.LT.OR P4, PT, R187, 0x32, P4 ;  /* 0x00000032bb00780c */ /* 0x000fe20002781670 */
[----:B------:R-:W-:Y:S01]  /*1cf40*/  MUFU.EX2 R186, R3 ;  /* 0x0000000300ba7308 */ /* 0x000fe20000000800 */
[----:B------:R-:W-:Y:S02]  /*1cf50*/  FMNMX.FTZ R4, R178, R4, !PT ;  /* 0x00000004b2047209 */ /* 0x000fe40007810000 */
[----:B------:R-:W-:Y:S02]  /*1cf60*/  FSEL R179, R179, -INF , !P4 ;  /* 0xff800000b3b37808 */ /* 0x000fe40006000000 */
[----:B------:R-:W-:-:S02]  /*1cf70*/  ISETP.LT.OR P2, PT, R187, 0x3a, P2 ;  /* 0x0000003abb00780c */ /* 0x000fc40001741670 */
[----:B------:R-:W-:Y:S01]  /*1cf80*/  FMNMX.FTZ R4, R179, R4, !PT ;  /* 0x00000004b3047209 */ /* 0x000fe20007810000 */
[----:B------:R-:W-:Y:S01]  /*1cf90*/  MUFU.EX2 R160, R160 ;  /* 0x000000a000a07308 */ /* 0x000fe20000000800 */
[----:B------:R-:W-:Y:S02]  /*1cfa0*/  FSEL R183, R183, -INF , !P2 ;  /* 0xff800000b7b77808 */ /* 0x000fe40005000000 */
[----:B------:R-:W-:Y:S02]  /*1cfb0*/  FMNMX.FTZ R4, R182, R4, !PT ;  /* 0x00000004b6047209 */ /* 0x000fe40007810000 */
[----:B0-----:R-:W-:Y:S02]  /*1cfc0*/  F2FP.F16.F32.PACK_AB R196, R153, R152 ;  /* 0x0000009899c4723e */ /* 0x001fe400000000ff */
[----:B------:R-:W-:Y:S01]  /*1cfd0*/  FMNMX.FTZ R181, R183, R4, !PT ;  /* 0x00000004b7b57209 */ /* 0x000fe20007810000 */
[----:B------:R-:W0:Y:S01]  /*1cfe0*/  MUFU.EX2 R161, R161 ;  /* 0x000000a100a17308 */ /* 0x000e220000000800 */
[----:B-1----:R-:W-:-:S03]  /*1cff0*/  F2FP.F16.F32.PACK_AB R198, R157, R156 ;  /* 0x0000009c9dc6723e */ /* 0x002fc600000000ff */
[----:B------:R-:W1:Y:S04]  /*1d000*/  SHFL.BFLY PT, R4, R181, 0x2, 0x1f ;  /* 0x0c401f00b5047f89 */ /* 0x000e6800000e0000 */
[----:B------:R-:W-:Y:S08]  /*1d010*/  MUFU.EX2 R164, R164 ;  /* 0x000000a400a47308 */ /* 0x000ff00000000800 */
[----:B------:R-:W3:Y:S01]  /*1d020*/  MUFU.EX2 R165, R165 ;  /* 0x000000a500a57308 */ /* 0x000ee20000000800 */
[----:B0-----:R-:W-:-:S07]  /*1d030*/  F2FP.F16.F32.PACK_AB R192, R161, R160 ;  /* 0x000000a0a1c0723e */ /* 0x001fce00000000ff */
[----:B------:R-:W-:Y:S01]  /*1d040*/  MUFU.EX2 R168, R168 ;  /* 0x000000a800a87308 */ /* 0x000fe20000000800 */
[----:B-1----:R-:W-:-:S07]  /*1d050*/  FMNMX.FTZ R181, R181, R4, !PT ;  /* 0x00000004b5b57209 */ /* 0x002fce0007810000 */
[----:B------:R-:W0:Y:S01]  /*1d060*/  MUFU.EX2 R169, R169 ;  /* 0x000000a900a97308 */ /* 0x000e220000000800 */
[----:B------:R-:W1:Y:S01]  /*1d070*/  SHFL.BFLY PT, R4, R181, 0x1, 0x1f ;  /* 0x0c201f00b5047f89 */ /* 0x000e6200000e0000 */
[----:B---3--:R-:W-:-:S06]  /*1d080*/  F2FP.F16.F32.PACK_AB R194, R165, R164 ;  /* 0x000000a4a5c2723e */ /* 0x008fcc00000000ff */
[----:B------:R-:W-:Y:S08]  /*1d090*/  MUFU.EX2 R172, R172 ;  /* 0x000000ac00ac7308 */ /* 0x000ff00000000800 */
[----:B------:R-:W3:Y:S01]  /*1d0a0*/  MUFU.EX2 R173, R173 ;  /* 0x000000ad00ad7308 */ /* 0x000ee20000000800 */
[----:B0-----:R-:W-:-:S07]  /*1d0b0*/  F2FP.F16.F32.PACK_AB R188, R169, R168 ;  /* 0x000000a8a9bc723e */ /* 0x001fce00000000ff */
[----:B------:R-:W-:Y:S01]  /*1d0c0*/  MUFU.EX2 R176, R176 ;  /* 0x000000b000b07308 */ /* 0x000fe20000000800 */
[----:B-1----:R-:W-:Y:S01]  /*1d0d0*/  FMNMX.FTZ R4, R181, R4, !PT ;  /* 0x00000004b5047209 */ /* 0x002fe20007810000 */
[----:B------:R-:W-:-:S03]  /*1d0e0*/  FMUL.FTZ R181, R0, R2 ;  /* 0x0000000200b57220 */ /* 0x000fc60000410000 */
[C---:B------:R-:W-:Y:S01]  /*1d0f0*/  FSETP.NEU.FTZ.AND P2, PT, R4.reuse, -INF , PT ;  /* 0xff8000000400780b */ /* 0x040fe20003f5d000 */
[----:B------:R-:W-:Y:S02]  /*1d100*/  FMUL.FTZ R3, R4, R2 ;  /* 0x0000000204037220 */ /* 0x000fe40000410000 */
[----:B------:R-:W-:Y:S01]  /*1d110*/  MUFU.EX2 R177, R177 ;  /* 0x000000b100b17308 */ /* 0x000fe20000000800 */
[----:B---3--:R-:W-:Y:S02]  /*1d120*/  F2FP.F16.F32.PACK_AB R190, R173, R172 ;  /* 0x000000acadbe723e */ /* 0x008fe400000000ff */
[----:B------:R-:W-:-:S05]  /*1d130*/  FSEL R0, R3, RZ, P2 ;  /* 0x000000ff03007208 */ /* 0x000fca0001000000 */
[----:B------:R-:W0:Y:S01]  /*1d140*/  MUFU.EX2 R3, R181 ;  /* 0x000000b500037308 */ /* 0x000e220000000800 */
        /* <DEDUP_REMOVED lines=16> */
[----:B0-----:R-:W-:Y:S01]  /*1d250*/  FFMA.FTZ R0, R3, R228, R152 ;  /* 0x000000e403007223 */ /* 0x001fe20000010098 */
[----:B------:R-:W-:Y:S01]  /*1d260*/  FSEL R152, R4, RZ, P2 ;  /* 0x000000ff04987208 */ /* 0x000fe20001000000 */
[----:B------:R-:W-:Y:S01]  /*1d270*/  MUFU.EX2 R154, R154 ;  /* 0x0000009a009a7308 */ /* 0x000fe20000000800 */
[----:B--2---:R-:W-:Y:S01]  /*1d280*/  ISETP.GT.AND P2, PT, R204, R232, PT ;  /* 0x000000e8cc00720c */ /* 0x004fe20003f44270 */
[----:B------:R-:W-:Y:S01]  /*1d290*/  FADD.FTZ R0, R153, R0 ;  /* 0x0000000099007221 */ /* 0x000fe20000010000 */
[----:B------:R-:W-:Y:S01]  /*1d2a0*/  F2FP.F16.F32.PACK_AB R184, R177, R176 ;  /* 0x000000b0b1b8723e */ /* 0x000fe200000000ff */
[----:B------:R-:W-:Y:S01]  /*1d2b0*/  FADD.FTZ R152, -R152, R230 ;  /* 0x000000e698987221 */ /* 0x000fe20000010100 */
[----:B------:R-:W-:-:S02]  /*1d2c0*/  VIADD R204, R204, 0xffffffff ;  /* 0xffffffffcccc7836 */ /* 0x000fc40000000000 */
[----:B------:R-:W-:Y:S01]  /*1d2d0*/  FADD.FTZ R0, R156, R0 ;  /* 0x000000009c007221 */ /* 0x000fe20000010000 */
[----:B------:R-:W-:Y:S02]  /*1d2e0*/  IMAD.MOV.U32 R232, RZ, RZ, R22 ;  /* 0x000000ffffe87224 */ /* 0x000fe400078e0016 */
[----:B------:R-:W-:Y:S01]  /*1d2f0*/  FMUL.FTZ R152, R152, R2 ;  /* 0x0000000298987220 */ /* 0x000fe20000410000 */
[----:B------:R-:W0:Y:S01]  /*1d300*/  MUFU.EX2 R155, R155 ;  /* 0x0000009b009b7308 */ /* 0x000e220000000800 */
[----:B------:R-:W-:Y:S01]  /*1d310*/  FADD.FTZ R0, R157, R0 ;  /* 0x000000009d007221 */ /* 0x000fe20000010000 */
[----:B------:R-:W-:-:S03]  /*1d320*/  IMAD.MOV.U32 R230, RZ, RZ, R4 ;  /* 0x000000ffffe67224 */ /* 0x000fc600078e0004 */
[----:B------:R-:W-:-:S03]  /*1d330*/  FADD.FTZ R0, R160, R0 ;  /* 0x00000000a0007221 */ /* 0x000fc60000010000 */
[----:B------:R-:W-:Y:S01]  /*1d340*/  MUFU.EX2 R158, R158 ;  /* 0x0000009e009e7308 */ /* 0x000fe20000000800 */
[----:B------:R-:W-:-:S04]  /*1d350*/  FADD.FTZ R0, R161, R0 ;  /* 0x00000000a1007221 */ /* 0x000fc80000010000 */
[----:B------:R-:W-:-:S03]  /*1d360*/  FADD.FTZ R0, R164, R0 ;  /* 0x00000000a4007221 */ /* 0x000fc60000010000 */
[----:B------:R-:W1:Y:S01]  /*1d370*/  MUFU.EX2 R159, R159 ;  /* 0x0000009f009f7308 */ /* 0x000e620000000800 */
[----:B------:R-:W-:Y:S01]  /*1d380*/  FADD.FTZ R0, R165, R0 ;  /* 0x00000000a5007221 */ /* 0x000fe20000010000 */
[----:B0-----:R-:W-:-:S03]  /*1d390*/  F2FP.F16.F32.PACK_AB R197, R155, R154 ;  /* 0x0000009a9bc5723e */ /* 0x001fc600000000ff */
[----:B------:R-:W-:-:S03]  /*1d3a0*/  FADD.FTZ R153, R168, R0 ;  /* 0x00000000a8997221 */ /* 0x000fc60000010000 */
[----:B------:R0:W2:Y:S01]  /*1d3b0*/  MUFU.EX2 R0, R152 ;  /* 0x0000009800007308 */ /* 0x0000a20000000800 */
[----:B------:R-:W-:-:S04]  /*1d3c0*/  FADD.FTZ R153, R169, R153 ;  /* 0x00000099a9997221 */ /* 0x000fc80000010000 */
[----:B------:R-:W-:-:S03]  /*1d3d0*/  FADD.FTZ R153, R172, R153 ;  /* 0x00000099ac997221 */ /* 0x000fc60000010000 */
[----:B------:R-:W3:Y:S01]  /*1d3e0*/  MUFU.EX2 R162, R162 ;  /* 0x000000a200a27308 */ /* 0x000ee20000000800 */
[----:B------:R-:W-:Y:S01]  /*1d3f0*/  FADD.FTZ R153, R173, R153 ;  /* 0x00000099ad997221 */ /* 0x000fe20000010000 */
[----:B-1----:R-:W-:-:S03]  /*1d400*/  F2FP.F16.F32.PACK_AB R199, R159, R158 ;  /* 0x0000009e9fc7723e */ /* 0x002fc600000000ff */
[----:B0-----:R-:W-:-:S03]  /*1d410*/  FADD.FTZ R152, R176, R153 ;  /* 0x00000099b0987221 */ /* 0x001fc60000010000 */
[----:B------:R-:W0:Y:S01]  /*1d420*/  MUFU.EX2 R163, R163 ;  /* 0x000000a300a37308 */ /* 0x000e220000000800 */
[----:B--2---:R-:W-:Y:S01]  /*1d430*/  FFMA.FTZ R227, R0, R227, R154 ;  /* 0x000000e300e37223 */ /* 0x004fe2000001009a */
[----:B------:R-:W-:-:S03]  /*1d440*/  FADD.FTZ R152, R177, R152 ;  /* 0x00000098b1987221 */ /* 0x000fc60000010000 */
[----:B------:R-:W-:-:S03]  /*1d450*/  FADD.FTZ R227, R155, R227 ;  /* 0x000000e39be37221 */ /* 0x000fc60000010000 */
[----:B------:R-:W1:Y:S01]  /*1d460*/  MUFU.EX2 R166, R166 ;  /* 0x000000a600a67308 */ /* 0x000e620000000800 */
[----:B------:R-:W-:-:S04]  /*1d470*/  FADD.FTZ R227, R158, R227 ;  /* 0x000000e39ee37221 */ /* 0x000fc80000010000 */
[----:B------:R-:W-:-:S03]  /*1d480*/  FADD.FTZ R227, R159, R227 ;  /* 0x000000e39fe37221 */ /* 0x000fc60000010000 */
[----:B------:R-:W2:Y:S01]  /*1d490*/  MUFU.EX2 R167, R167 ;  /* 0x000000a700a77308 */ /* 0x000ea20000000800 */
[----:B---3--:R-:W-:Y:S01]  /*1d4a0*/  FADD.FTZ R227, R162, R227 ;  /* 0x000000e3a2e37221 */ /* 0x008fe20000010000 */
        /* <DEDUP_REMOVED lines=23> */
[----:B0-----:R-:W-:-:S04]  /*1d620*/  FADD.FTZ R152, R180, R152 ;  /* 0x00000098b4987221 */ /* 0x001fc80000010000 */
[C---:B------:R-:W-:Y:S01]  /*1d630*/  FADD.FTZ R228, R186.reuse, R152 ;  /* 0x00000098bae47221 */ /* 0x040fe20000010000 */
[----:B------:R-:W-:Y:S01]  /*1d640*/  F2FP.F16.F32.PACK_AB R186, R186, R180 ;  /* 0x000000b4baba723e */ /* 0x000fe200000000ff */
[----:B-1----:R-:W-:-:S04]  /*1d650*/  FADD.FTZ R227, R182, R227 ;  /* 0x000000e3b6e37221 */ /* 0x002fc80000010000 */
[C---:B--2---:R-:W-:Y:S01]  /*1d660*/  FADD.FTZ R227, R183.reuse, R227 ;  /* 0x000000e3b7e37221 */ /* 0x044fe20000010000 */
[----:B------:R-:W-:Y:S01]  /*1d670*/  F2FP.F16.F32.PACK_AB R187, R183, R182 ;  /* 0x000000b6b7bb723e */ /* 0x000fe200000000ff */
[----:B------:R-:W-:Y:S06]  /*1d680*/  @P2 BRA `(.L_x_1798) ;  /* 0xffffffd400502947 */ /* 0x000fec000383ffff */
.L_x_1779:
[----:B------:R-:W-:Y:S05]  /*1d690*/  BSYNC B0 ;  /* 0x0000000000007941 */ /* 0x000fea0003800000 */
.L_x_1778:
        /* <DEDUP_REMOVED lines=131> */
.L_x_1799:
[----:B------:R-:W-:Y:S01]  /*1ded0*/  IMAD R3, R22, 0x8, R16 ;  /* 0x0000000816037824 */ /* 0x000fe200078e0210 */
[----:B------:R-:W-:-:S04]  /*1dee0*/  SHF.L.U32 R0, R205, 0x1f, RZ ;  /* 0x0000001fcd007819 */ /* 0x000fc800000006ff */
[----:B------:R0:W1:Y:S01]  /*1def0*/  SYNCS.PHASECHK.TRANS64.TRYWAIT P2, [R3+URZ+0x30850], R0 ;  /* 0x03085000030075a7 */ /* 0x000062000804017f */
[----:B------:R-:W-:Y:S05]  /*1df00*/  @!P0 BRA `(.L_x_1800) ;  /* 0x0000000000048947 */ /* 0x000fea0003800000 */
[----:B------:R-:W-:Y:S01]  /*1df10*/  BPT.TRAP 0x1 ;  /* 0x000000040000795c */ /* 0x000fe20000300000 */
.L_x_1800:
[----:B------:R-:W-:Y:S04]  /*1df20*/  BSSY B0, `(.L_x_1801) ;  /* 0x0000004000007945 */ /* 0x000fe80003800000 */
[----:B-1----:R-:W-:Y:S05]  /*1df30*/  @P2 BRA `(.L_x_1802) ;  /* 0x0000000000082947 */ /* 0x002fea0003800000 */
[----:B------:R-:W1:Y:S02]  /*1df40*/  SYNCS.PHASECHK.TRANS64.TRYWAIT P0, [R3+URZ+0x30850], R0 ;  /* 0x03085000030075a7 */ /* 0x000e64000800017f */
[----:B-1----:R-:W-:Y:S05]  /*1df50*/  @!P0 BRA `(.L_x_1803) ;  /* 0x0000010c002c8947 */ /* 0x002fea0003800000 */
.L_x_1802:
[----:B------:R-:W-:Y:S05]  /*1df60*/  BSYNC B0 ;  /* 0x0000000000007941 */ /* 0x000fea0003800000 */
.L_x_1801:
[----:B------:R-:W-:Y:S01]  /*1df70*/  VIADD R16, R16, 0x400 ;  /* 0x0000040010107836 */ /* 0x000fe20000000000 */
[----:B------:R-:W2:Y:S01]  /*1df80*/  LDL.LU R10, [R1+0x54] ;  /* 0x00005400010a7983 */ /* 0x000ea20000300800 */
[----:B------:R-:W-:Y:S01]  /*1df90*/  IMAD.MOV.U32 R7, RZ, RZ, 0x40000040 ;  /* 0x40000040ff077424 */ /* 0x000fe200078e00ff */
[----:B------:R-:W-:Y:S01]  /*1dfa0*/  WARPGROUP.ARRIVE ;  /* 0x00000000000079c5 */ /* 0x000fe20000000000 */
[----:B------:R-:W-:Y:S01]  /*1dfb0*/  IMAD.MOV.U32 R9, RZ, RZ, 0x40000040 ;  /* 0x40000040ff097424 */ /* 0x000fe200078e00ff */
[----:B------:R-:W-:Y:S01]  /*1dfc0*/  SHF.R.U32.HI R16, RZ, 0x4, R16 ;  /* 0x00000004ff107819 */ /* 0x000fe20000011610 */
[----:B01----:R-:W-:Y:S01]  /*1dfd0*/  SHFL.BFLY PT, R0, R227, 0x2, 0x1f ;  /* 0x0c401f00e3007f89 */ /* 0x003fe200000e0000 */
[----:B------:R-:W-:Y:S01]  /*1dfe0*/  R2UR UR7, R7 ;  /* 0x00000000070772ca */ /* 0x000fe200000e0000 */
[----:B------:R-:W-:Y:S01]  /*1dff0*/  IMAD.MOV.U32 R7, RZ, RZ, 0x40000040 ;  /* 0x40000040ff077424 */ /* 0x000fe200078e00ff */
[----:B------:R-:W-:Y:S01]  /*1e000*/  LOP3.LUT R16, R16, 0x3fff, RZ, 0xc0, !PT ;  /* 0x00003fff10107812 */ /* 0x000fe200078ec0ff */
[----:B------:R-:W-:-:S02]  /*1e010*/  IMAD.MOV.U32 R152, RZ, RZ, -0x800000 ;  /* 0xff800000ff987424 */ /* 0x000fc400078e00ff */
[----:B------:R-:W-:Y:S01]  /*1e020*/  @!P1 VIADD R3, R3, 0x30860 ;  /* 0x0003086003039836 */ /* 0x000fe20000000000 */
[----:B------:R-:W-:Y:S01]  /*1e030*/  LOP3.LUT R16, R16, 0x2000000, RZ, 0xfc, !PT ;  /* 0x0200000010107812 */ /* 0x000fe200078efcff */
[----:B------:R-:W-:-:S03]  /*1e040*/  IMAD.MOV.U32 R153, RZ, RZ, -0x800000 ;  /* 0xff800000ff997424 */ /* 0x000fc600078e00ff */
[----:B------:R-:W-:Y:S01]  /*1e050*/  @!P1 PRMT R3, RZ, 0x654, R3 ;  /* 0x00000654ff039816 */ /* 0x000fe20000000003 */
[C---:B------:R-:W-:Y:S02]  /*1e060*/  IMAD R6, R22.reuse, 0x800, R16 ;  /* 0x0000080016067824 */ /* 0x040fe400078e0210 */
[----:B------:R-:W-:Y:S02]  /*1e070*/  VIADD R22, R22, 0x1 ;  /* 0x0000000116167836 */ /* 0x000fe40000000000 */
[C---:B------:R-:W-:Y:S01]  /*1e080*/  VIADD R8, R6.reuse, 0x80 ;  /* 0x0000008006087836 */ /* 0x040fe20000000000 */
[----:B------:R-:W-:Y:S02]  /*1e090*/  R2UR UR6, R6 ;  /* 0x00000000060672ca */ /* 0x000fe400000e0000 */
[----:B------:R-:W-:-:S04]  /*1e0a0*/  ISETP.NE.AND P2, PT, R22, 0x2, PT ;  /* 0x000000021600780c */ /* 0x000fc80003f45270 */
[----:B------:R-:W-:-:S07]  /*1e0b0*/  SEL R22, R22, RZ, P2 ;  /* 0x000000ff16167207 */ /* 0x000fce0001000000 */
[----:B------:R-:W-:Y:S01]  /*1e0c0*/  HGMMA.64x256x16.F32 R24, R196, gdesc[UR4].tnspB, R24, gsb0 ;  /* 0x43e00004c4187df0 */ /* 0x000fe20008000818 */
[----:B------:R-:W-:Y:S02]  /*1e0d0*/  R2UR UR6, R8 ;  /* 0x00000000080672ca */ /* 0x000fe400000e0000 */
[----:B------:R-:W-:Y:S01]  /*1e0e0*/  R2UR UR7, R9 ;  /* 0x00000000090772ca */ /* 0x000fe200000e0000 */
[----:B------:R-:W-:Y:S01]  /*1e0f0*/  IMAD.MOV.U32 R9, RZ, RZ, 0x40000040 ;  /* 0x40000040ff097424 */ /* 0x000fe200078e00ff */
[C---:B------:R-:W-:Y:S01]  /*1e100*/  IADD3 R8, R6.reuse, 0x100, RZ ;  /* 0x0000010006087810 */ /* 0x040fe20007ffe0ff */
[----:B------:R-:W-:Y:S02]  /*1e110*/  VIADD R6, R6, 0x180 ;  /* 0x0000018006067836 */ /* 0x000fe40000000000 */
[----:B--2---:R-:W-:Y:S01]  /*1e120*/  VIADD R10, R10, 0x1 ;  /* 0x000000010a0a7836 */ /* 0x004fe20000000000 */
[----:B------:R-:W-:Y:S02]  /*1e130*/  WARPGROUP.DEPBAR.LE gsb0, 0x0 ;  /* 0x00008000000079c5 */ /* 0x000fe40000010000 */
[----:B------:R-:W-:-:S02]  /*1e140*/  WARPGROUP.ARRIVE ;  /* 0x00000000000079c5 */ /* 0x000fc40000000000 */
[----:B------:R-:W-:-:S15]  /*1e150*/  STL [R1+0x54], R10 ;  /* 0x0000540a01007387 */ /* 0x000fde0000100800 */
        /* <DEDUP_REMOVED lines=9> */
[----:B------:R-:W0:Y:S02]  /*1e1f0*/  SHFL.BFLY PT, R6, R228, 0x2, 0x1f ;  /* 0x0c401f00e4067f89 */ /* 0x000e2400000e0000 */
[----:B0-----:R-:W-:Y:S01]  /*1e200*/  FADD.FTZ R228, R6, R228 ;  /* 0x000000e406e47221 */ /* 0x001fe20000010000 */
[----:B------:R-:W-:-:S04]  /*1e210*/  FADD.FTZ R6, R0, R227 ;  /* 0x000000e300067221 */ /* 0x000fc80000010000 */
[----:B------:R-:W0:Y:S04]  /*1e220*/  SHFL.BFLY PT, R0, R228, 0x1, 0x1f ;  /* 0x0c201f00e4007f89 */ /* 0x000e2800000e0000 */
[----:B------:R-:W1:Y:S01]  /*1e230*/  SHFL.BFLY PT, R7, R6, 0x1, 0x1f ;  /* 0x0c201f0006077f89 */ /* 0x000e6200000e0000 */
[----:B0-----:R-:W-:Y:S01]  /*1e240*/  FADD.FTZ R0, R228, R0 ;  /* 0x00000000e4007221 */ /* 0x001fe20000010000 */
[----:B-1----:R-:W-:-:S04]  /*1e250*/  FADD.FTZ R6, R6, R7 ;  /* 0x0000000706067221 */ /* 0x002fc80000010000 */
[----:B------:R-:W-:Y:S02]  /*1e260*/  FSETP.NE.FTZ.AND P0, PT, R0, RZ, PT ;  /* 0x000000ff0000720b */ /* 0x000fe40003f15000 */
[----:B------:R-:W-:-:S11]  /*1e270*/  FSETP.NE.FTZ.AND P3, PT, R6, RZ, PT ;  /* 0x000000ff0600720b */ /* 0x000fd60003f75000 */
[C---:B------:R-:W-:Y:S01]  /*1e280*/  @P0 FMUL.FTZ R9, R2.reuse, 0.69314718246459960938 ;  /* 0x3f31721802090820 */ /* 0x040fe20000410000 */
[----:B------:R-:W0:Y:S01]  /*1e290*/  @P0 MUFU.LG2 R8, R0 ;  /* 0x0000000000080308 */ /* 0x000e220000000c00 */
[----:B------:R-:W-:-:S07]  /*1e2a0*/  @P3 FMUL.FTZ R2, R2, 0.69314718246459960938 ;  /* 0x3f31721802023820 */ /* 0x000fce0000410000 */
[----:B------:R-:W1:Y:S01]  /*1e2b0*/  @P3 MUFU.LG2 R7, R6 ;  /* 0x0000000600073308 */ /* 0x000e620000000c00 */
[----:B0-----:R-:W-:-:S04]  /*1e2c0*/  @P0 FMUL.FTZ R8, R8, 0.69314718246459960938 ;  /* 0x3f31721808080820 */ /* 0x001fc80000410000 */
[----:B------:R-:W-:Y:S01]  /*1e2d0*/  @P0 FFMA.FTZ R153, R9, R5, R8 ;  /* 0x0000000509990223 */ /* 0x000fe20000010008 */
[----:B-1----:R-:W-:-:S04]  /*1e2e0*/  @P3 FMUL.FTZ R7, R7, 0.69314718246459960938 ;  /* 0x3f31721807073820 */ /* 0x002fc80000410000 */
[----:B------:R-:W-:Y:S01]  /*1e2f0*/  @P3 FFMA.FTZ R152, R2, R4, R7 ;  /* 0x0000000402983223 */ /* 0x000fe20000010007 */
[----:B------:R-:W-:Y:S01]  /*1e300*/  IMAD.MOV.U32 R4, RZ, RZ, RZ ;  /* 0x000000ffff047224 */ /* 0x000fe200078e00ff */
[----:B------:R-:W-:-:S04]  /*1e310*/  SEL R2, RZ, 0x1, P2 ;  /* 0x00000001ff027807 */ /* 0x000fc80001000000 */
[----:B------:R-:W-:Y:S01]  /*1e320*/  LOP3.LUT R205, R205, R2, RZ, 0x3c, !PT ;  /* 0x00000002cdcd7212 */ /* 0x000fe200078e3cff */
[----:B------:R0:W1:Y:S01]  /*1e330*/  @P0 MUFU.RCP R4, R0 ;  /* 0x0000000000040308 */ /* 0x0000620000001000 */
[----:B------:R-:W-:Y:S02]  /*1e340*/  PLOP3.LUT P0, PT, PT, PT, PT, 0x8, 0x0 ;  /* 0x000000000000781c */ /* 0x000fe40003f0e170 */
[----:B0-----:R-:W-:-:S06]  /*1e350*/  MOV R0, RZ ;  /* 0x000000ff00007202 */ /* 0x001fcc0000000f00 */
[----:B------:R-:W0:Y:S01]  /*1e360*/  @P3 MUFU.RCP R0, R6 ;  /* 0x0000000600003308 */ /* 0x000e220000001000 */
[----:B------:R-:W-:Y:S02]  /*1e370*/  WARPGROUP.DEPBAR.LE gsb0, 0x0 ;  /* 0x00008000000079c5 */ /* 0x000fe40000010000 */
[----:B------:R-:W-:-:S06]  /*1e380*/  WARPGROUP.ARRIVE ;  /* 0x00000000000079c5 */ /* 0x000fcc0000000000 */
        /* <DEDUP_REMOVED lines=131> */
.L_x_1637:
[----:B------:R-:W0:Y:S08]  /*1ebc0*/  S2UR UR5, SR_CgaCtaId ;  /* 0x00000000000579c3 */ /* 0x000e300000008800 */
[----:B------:R-:W-:Y:S06]  /*1ebd0*/  BAR.SYNC.DEFER_BLOCKING 0x5, 0x180 ;  /* 0x0146000000007b1d */ /* 0x000fec0000010000 */
[----:B------:R-:W-:Y:S01]  /*1ebe0*/  UMOV UR4, 0x400 ;  /* 0x0000040000047882 */ /* 0x000fe20000000000 */
[----:B------:R-:W-:Y:S01]  /*1ebf0*/  BSSY B0, `(.L_x_1804) ;  /* 0x00004a2000007945 */ /* 0x000fe20003800000 */
[----:B0-----:R-:W-:-:S06]  /*1ec00*/  ULEA UR4, UR5, UR4, 0x18 ;  /* 0x0000000405047291 */ /* 0x001fcc000f8ec03f */
[----:B------:R-:W-:-:S05]  /*1ec10*/  IMAD.U32 R16, RZ, RZ, UR4 ;  /* 0x00000004ff107e24 */ /* 0x000fca000f8e00ff */
[----:B------:R0:W1:Y:S01]  /*1ec20*/  LDS.128 R24, [R16+0x308d0] ;  /* 0x0308d00010187984 */ /* 0x0000620000000c00 */
[----:B------:R-:W-:Y:S06]  /*1ec30*/  BAR.ARV 0x4, 0x180 ;  /* 0x0106000000007b1d */ /* 0x000fec0000002000 */
[----:B------:R-:W-:Y:S05]  /*1ec40*/  @P0 BRA `(.L_x_1805) ;  /* 0x0000003800b40947 */ /* 0x000fea0003800000 */
[----:B------:R-:W2:Y:S01]  /*1ec50*/  LDL R8, [R1+0xa0] ;  /* 0x0000a00001087983 */ /* 0x000ea20000100800 */
[----:B------:R-:W3:Y:S01]  /*1ec60*/  S2R R0, SR_SWINHI ;  /* 0x0000000000007919 */ /* 0x000ee20000002f00 */
[----:B------:R-:W-:Y:S01]  /*1ec70*/  F2FP.F16.F32.PACK_AB R10, R29, R28 ;  /* 0x0000001c1d0a723e */ /* 0x000fe200000000ff */
[----:B------:R-:W-:Y:S01]  /*1ec80*/  ULDC.64 UR4, c[0x0][0xc08] ;  /* 0x0003020000047ab9 */ /* 0x000fe20000000a00 */
[----:B------:R-:W-:Y:S01]  /*1ec90*/  F2FP.F16.F32.PACK_AB R11, R31, R30 ;  /* 0x0000001e1f0b723e */ /* 0x000fe200000000ff */
[----:B------:R-:W4:Y:S01]  /*1eca0*/  LDL.LU R155, [R1+0x4c] ;  /* 0x00004c00019b7983 */ /* 0x000f220000300800 */
[----:B------:R-:W-:Y:S01]  /*1ecb0*/  F2FP.F16.F32.PACK_AB R12, R33, R32 ;  /* 0x00000020210c723e */ /* 0x000fe200000000ff */
[----:B------:R-:W-:Y:S01]  /*1ecc0*/  ULDC.64 UR6, c[0x0][0xc00] ;  /* 0x0003000000067ab9 */ /* 0x000fe20000000a00 */
[----:B------:R-:W-:Y:S01]  /*1ecd0*/  F2FP.F16.F32.PACK_AB R13, R35, R34 ;  /* 0x00000022230d723e */ /* 0x000fe200000000ff */
[----:B------:R-:W4:Y:S01]  /*1ece0*/  LDL R154, [R1+0x50] ;  /* 0x00005000019a7983 */ /* 0x000f220000100800 */
[----:B------:R-:W-:-:S02]  /*1ecf0*/  MOV R6, R16 ;  /* 0x0000001000067202 */ /* 0x000fc40000000f00 */
[----:B---3--:R-:W-:Y:S02]  /*1ed00*/  MOV R7, R0 ;  /* 0x0000000000077202 */ /* 0x008fe40000000f00 */
[----:B------:R-:W-:Y:S02]  /*1ed10*/  F2FP.F16.F32.PACK_AB R14, R37, R36 ;  /* 0x00000024250e723e */ /* 0x000fe400000000ff */
[----:B------:R-:W-:Y:S01]  /*1ed20*/  F2FP.F16.F32.PACK_AB R15, R39, R38 ;  /* 0x00000026270f723e */ /* 0x000fe200000000ff */
[----:B------:R-:W-:Y:S01]  /*1ed30*/  BAR.SYNC.DEFER_BLOCKING 0x1, 0x100 ;  /* 0x0044000000007b1d */ /* 0x000fe20000010000 */
[----:B--2--5:R-:W-:-:S03]  /*1ed40*/  IMAD.WIDE R100, R8, 0x2, R6 ;  /* 0x0000000208647825 */ /* 0x024fc600078e0206 */
[----:B------:R-:W-:Y:S01]  /*1ed50*/  LOP3.LUT R0, R100, 0x380, RZ, 0xc0, !PT ;  /* 0x0000038064007812 */ /* 0x000fe200078ec0ff */
[----:B------:R-:W-:-:S03]  /*1ed60*/  IMAD.MOV.U32 R9, RZ, RZ, R101 ;  /* 0x000000ffff097224 */ /* 0x000fc600078e0065 */
[----:B------:R-:W-:-:S04]  /*1ed70*/  SHF.R.U64 R0, R0, 0x3, RZ ;  /* 0x0000000300007819 */ /* 0x000fc800000012ff */
[----:B------:R-:W-:-:S04]  /*1ed80*/  LOP3.LUT R8, R0, R100, RZ, 0x3c, !PT ;  /* 0x0000006400087212 */ /* 0x000fc800078e3cff */
[----:B------:R-:W-:Y:S02]  /*1ed90*/  MOV R0, R8 ;  /* 0x0000000800007202 */ /* 0x000fe40000000f00 */
[----:B------:R-:W-:Y:S02]  /*1eda0*/  F2FP.F16.F32.PACK_AB R8, R21, R20 ;  /* 0x000000141508723e */ /* 0x000fe400000000ff */
[----:B------:R-:W-:-:S05]  /*1edb0*/  F2FP.F16.F32.PACK_AB R9, R5, R4 ;  /* 0x000000040509723e */ /* 0x000fca00000000ff */
[----:B------:R2:W-:Y:S02]  /*1edc0*/  STSM.16.M88.4 [R0], R8 ;  /* 0x0000000800007844 */ /* 0x0005e40000000200 */
[----:B--2---:R-:W-:-:S04]  /*1edd0*/  IADD3 R8, P0, R100, 0x20, RZ ;  /* 0x0000002064087810 */ /* 0x004fc80007f1e0ff */
[----:B------:R-:W-:Y:S01]  /*1ede0*/  LOP3.LUT R0, R8, 0x380, RZ, 0xc0, !PT ;  /* 0x0000038008007812 */ /* 0x000fe200078ec0ff */
[----:B------:R-:W-:-:S03]  /*1edf0*/  IMAD.X R9, RZ, RZ, R101, P0 ;  /* 0x000000ffff097224 */ /* 0x000fc600000e0665 */
[----:B------:R-:W-:-:S04]  /*1ee00*/  SHF.R.U64 R0, R0, 0x3, RZ ;  /* 0x0000000300007819 */ /* 0x000fc800000012ff */
[----:B------:R-:W-:-:S04]  /*1ee10*/  LOP3.LUT R8, R0, R8, RZ, 0x3c, !PT ;  /* 0x0000000800087212 */ /* 0x000fc800078e3cff */
[----:B------:R-:W-:-:S05]  /*1ee20*/  MOV R8, R8 ;  /* 0x0000000800087202 */ /* 0x000fca0000000f00 */
[----:B------:R2:W-:Y:S02]  /*1ee30*/  STSM.16.M88.4 [R8], R12 ;  /* 0x0000000c08007844 */ /* 0x0005e40000000200 */
[----:B--2---:R-:W-:-:S04]  /*1ee40*/  IADD3 R8, P0, R100, 0x40, RZ ;  /* 0x0000004064087810 */ /* 0x004fc80007f1e0ff */
[----:B------:R-:W-:Y:S01]  /*1ee50*/  LOP3.LUT R0, R8, 0x380, RZ, 0xc0, !PT ;  /* 0x0000038008007812 */ /* 0x000fe200078ec0ff */
[----:B------:R-:W-:-:S03]  /*1ee60*/  IMAD.X R9, RZ, RZ, R101, P0 ;  /* 0x000000ffff097224 */ /* 0x000fc600000e0665 */
[----:B------:R-:W-:-:S04]  /*1ee70*/  SHF.R.U64 R0, R0, 0x3, RZ ;  /* 0x0000000300007819 */ /* 0x000fc800000012ff */
[----:B------:R-:W-:Y:S02]  /*1ee80*/  LOP3.LUT R8, R0, R8, RZ, 0x3c, !PT ;  /* 0x0000000800087212 */ /* 0x000fe400078e3cff */
[----:B------:R-:W-:Y:S02]  /*1ee90*/  F2FP.F16.F32.PACK_AB R10, R45, R44 ;  /* 0x0000002c2d0a723e */ /* 0x000fe400000000ff */
[----:B------:R-:W-:Y:S02]  /*1eea0*/  MOV R0, R8 ;  /* 0x0000000800007202 */ /* 0x000fe40000000f00 */
[----:B------:R-:W-:Y:S02]  /*1eeb0*/  F2FP.F16.F32.PACK_AB R8, R41, R40 ;  /* 0x000000282908723e */ /* 0x000fe400000000ff */
[----:B------:R-:W-:Y:S02]  /*1eec0*/  F2FP.F16.F32.PACK_AB R9, R43, R42 ;  /* 0x0000002a2b09723e */ /* 0x000fe400000000ff */
[----:B------:R-:W-:-:S05]  /*1eed0*/  F2FP.F16.F32.PACK_AB R11, R47, R46 ;  /* 0x0000002e2f0b723e */ /* 0x000fca00000000ff */
        /* <DEDUP_REMOVED lines=13> */
[----:B------:R-:W-:-:S04]  /*1efb0*/  LOP3.LUT R0, R8, 0x380, RZ, 0xc0, !PT ;  /* 0x0000038008007812 */ /* 0x000fc800078ec0ff */
[----:B------:R-:W-:Y:S02]  /*1efc0*/  SHF.R.U64 R0, R0, 0x3, RZ ;  /* 0x0000000300007819 */ /* 0x000fe400000012ff */
[----:B------:R-:W-:Y:S02]  /*1efd0*/  IADD3.X R9, RZ, R101, RZ, P0, !PT ;  /* 0x00000065ff097210 */ /* 0x000fe400007fe4ff */
[----:B------:R-:W-:Y:S02]  /*1efe0*/  LOP3.LUT R8, R0, R8, RZ, 0x3c, !PT ;  /* 0x0000000800087212 */ /* 0x000fe400078e3cff */
[----:B------:R-:W-:Y:S02]  /*1eff0*/  F2FP.F16.F32.PACK_AB R10, R61, R60 ;  /* 0x0000003c3d0a723e */ /* 0x000fe400000000ff */
[----:B------:R-:W-:Y:S02]  /*1f000*/  MOV R0, R8 ;  /* 0x0000000800007202 */ /* 0x000fe40000000f00 */
[----:B------:R-:W-:-:S02]  /*1f010*/  F2FP.F16.F32.PACK_AB R8, R57, R56 ;  /* 0x000000383908723e */ /* 0x000fc400000000ff */
        /* <DEDUP_REMOVED lines=113> */
[----:B--2---:R-:W-:Y:S01]  /*1f730*/  IADD3 R0, P0, R100, 0xc060, RZ ;  /* 0x0000c06064007810 */ /* 0x004fe20007f1e0ff */
[----:B------:R-:W-:Y:S01]  /*1f740*/  ULDC.64 UR8, c[0x0][0x208] ;  /* 0x0000820000087ab9 */ /* 0x000fe20000000a00 */
[----:B------:R-:W-:Y:S01]  /*1f750*/  F2FP.F16.F32.PACK_AB R12, R145, R144 ;  /* 0x00000090910c723e */ /* 0x000fe200000000ff */
[----:B------:R-:W2:Y:S02]  /*1f760*/  LDC.64 R10, c[0x0][0xc00] ;  /* 0x00030000ff0a7b82 */ /* 0x000ea40000000a00 */
[----:B------:R-:W-:Y:S01]  /*1f770*/  IMAD.X R101, RZ, RZ, R101, P0 ;  /* 0x000000ffff657224 */ /* 0x000fe200000e0665 */
[----:B------:R-:W-:Y:S02]  /*1f780*/  ISETP.NE.U32.AND P0, PT, RZ, UR4, PT ;  /* 0x00000004ff007c0c */ /* 0x000fe4000bf05070 */
[----:B------:R-:W-:-:S02]  /*1f790*/  LOP3.LUT R8, R0, 0x380, RZ, 0xc0, !PT ;  /* 0x0000038000087812 */ /* 0x000fc400078ec0ff */
[----:B------:R-:W-:Y:S02]  /*1f7a0*/  ISETP.NE.AND.EX P0, PT, RZ, UR5, PT, P0 ;  /* 0x00000005ff007c0c */ /* 0x000fe4000bf05300 */
[----:B------:R-:W-:-:S04]  /*1f7b0*/  SHF.R.U64 R8, R8, 0x3, RZ ;  /* 0x0000000308087819 */ /* 0x000fc800000012ff */
[----:B------:R-:W-:Y:S02]  /*1f7c0*/  LOP3.LUT R100, R8, R0, RZ, 0x3c, !PT ;  /* 0x0000000008647212 */ /* 0x000fe400078e3cff */
[----:B------:R-:W-:Y:S02]  /*1f7d0*/  F2FP.F16.F32.PACK_AB R13, R147, R146 ;  /* 0x00000092930d723e */ /* 0x000fe400000000ff */
[----:B------:R-:W-:Y:S02]  /*1f7e0*/  MOV R100, R100 ;  /* 0x0000006400647202 */ /* 0x000fe40000000f00 */
[----:B------:R-:W-:Y:S01]  /*1f7f0*/  F2FP.F16.F32.PACK_AB R14, R149, R148 ;  /* 0x00000094950e723e */ /* 0x000fe200000000ff */
[----:B------:R-:W3:Y:S01]  /*1f800*/  @P0 LDC.64 R8, c[0x0][0xc08] ;  /* 0x00030200ff080b82 */ /* 0x000ee20000000a00 */
[----:B------:R-:W-:-:S05]  /*1f810*/  F2FP.F16.F32.PACK_AB R15, R151, R150 ;  /* 0x00000096970f723e */ /* 0x000fca00000000ff */
[----:B------:R0:W-:Y:S01]  /*1f820*/  STSM.16.M88.4 [R100], R12 ;  /* 0x0000000c64007844 */ /* 0x0001e20000000200 */
[----:B------:R-:W-:Y:S02]  /*1f830*/  ULDC UR4, c[0x0][0xa88] ;  /* 0x0002a20000047ab9 */ /* 0x000fe40000000800 */
[----:B-1----:R-:W-:Y:S01]  /*1f840*/  IMAD.U32 R24, RZ, RZ, UR4 ;  /* 0x00000004ff187e24 */ /* 0x002fe2000f8e00ff */
[----:B------:R-:W-:Y:S01]  /*1f850*/  BAR.SYNC.DEFER_BLOCKING 0x1, 0x100 ;  /* 0x0044000000007b1d */ /* 0x000fe20000010000 */
[----:B----4-:R-:W-:-:S05]  /*1f860*/  ISETP.NE.AND P2, PT, R155, RZ, PT ;  /* 0x000000ff9b00720c */ /* 0x010fca0003f45270 */
[----:B------:R-:W-:Y:S01]  /*1f870*/  ULDC UR4, c[0x0][0xad4] ;  /* 0x0002b50000047ab9 */ /* 0x000fe20000000800 */
[----:B---3--:R-:W-:-:S04]  /*1f880*/  @P0 IMAD.WIDE R8, R154, 0x4, R8 ;  /* 0x000000049a080825 */ /* 0x008fc800078e0208 */
[----:B0-----:R-:W-:Y:S01]  /*1f890*/  IMAD.MOV.U32 R100, RZ, RZ, 0x9b8 ;  /* 0x000009b8ff647424 */ /* 0x001fe200078e00ff */
[----:B------:R0:W5:Y:S02]  /*1f8a0*/  @P0 LDG.E R24, desc[UR8][R8.64] ;  /* 0x0000000808180981 */ /* 0x000164000c1e1900 */
[----:B0-----:R-:W-:-:S04]  /*1f8b0*/  SEL R8, R155, UR4, P2 ;  /* 0x000000049b087c07 */ /* 0x001fc80009000000 */
[----:B------:R-:W-:-:S04]  /*1f8c0*/  ISETP.GT.AND P2, PT, R8, 0x1, PT ;  /* 0x000000010800780c */ /* 0x000fc80003f44270 */
[----:B------:R-:W-:-:S04]  /*1f8d0*/  SEL R100, R100, 0x978, P2 ;  /* 0x0000097864647807 */ /* 0x000fc80001000000 */
[----:B------:R0:W1:Y:S08]  /*1f8e0*/  LDC.64 R12, c[0x0][R100+0x220] ;  /* 0x00008800640c7b82 */ /* 0x0000700000000a00 */
[----:B------:R0:W3:Y:S01]  /*1f8f0*/  LDC.64 R8, c[0x0][R100+0x218] ;  /* 0x0000860064087b82 */ /* 0x0000e20000000a00 */
[----:B------:R-:W-:-:S04]  /*1f900*/  ISETP.NE.U32.AND P1, PT, RZ, UR6, PT ;  /* 0x00000006ff007c0c */ /* 0x000fc8000bf25070 */
[----:B------:R-:W-:Y:S01]  /*1f910*/  ISETP.NE.AND.EX P1, PT, RZ, UR7, PT, P1 ;  /* 0x00000007ff007c0c */ /* 0x000fe2000bf25310 */
[----:B------:R-:W-:Y:S02]  /*1f920*/  IMAD.MOV.U32 R0, RZ, RZ, RZ ;  /* 0x000000ffff007224 */ /* 0x000fe400078e00ff */
[----:B--2---:R-:W-:-:S10]  /*1f930*/  IMAD.WIDE R10, R154, 0x4, R10 ;  /* 0x000000049a0a7825 */ /* 0x004fd400078e020a */
[----:B------:R0:W5:Y:S01]  /*1f940*/  @P1 LDG.E R0, desc[UR8][R10.64] ;  /* 0x000000080a001981 */ /* 0x000162000c1e1900 */
[----:B------:R-:W-:Y:S05]  /*1f950*/  @P0 BRA `(.L_x_1806) ;  /* 0x0000000000140947 */ /* 0x000fea0003800000 */
[----:B------:R-:W-:Y:S05]  /*1f960*/  @!P1 BRA `(.L_x_1806) ;  /* 0x0000000000109947 */ /* 0x000fea0003800000 */
[----:B------:R-:W-:Y:S02]  /*1f970*/  ULDC.64 UR4, c[0x0][0x208] ;  /* 0x0000820000047ab9 */ /* 0x000fe40000000a00 */
[----:B-----5:R-:W2:Y:S04]  /*1f980*/  LDG.E R24, desc[UR4][R10.64] ;  /* 0x000000040a187981 */ /* 0x020ea8000c1e1900 */
[----:B0-----:R-:W2:Y:S02]  /*1f990*/  LDG.E R10, desc[UR4][R10.64+0x4] ;  /* 0x000004040a0a7981 */ /* 0x001ea4000c1e1900 */
[----:B--2---:R-:W-:-:S07]  /*1f9a0*/  IMAD.IADD R24, R10, 0x1, -R24 ;  /* 0x000000010a187824 */ /* 0x004fce00078e0a18 */
.L_x_1806:
[----:B------:R-:W3:Y:S01]  /*1f9b0*/  LDL R158, [R1+0x40] ;  /* 0x00004000019e7983 */ /* 0x000ee20000100800 */
[----:B------:R-:W2:Y:S03]  /*1f9c0*/  LDC R156, c[0x0][0xbe8] ;  /* 0x0002fa00ff9c7b82 */ /* 0x000ea60000000800 */
[----:B------:R-:W4:Y:S04]  /*1f9d0*/  LDL R157, [R1+0x68] ;  /* 0x00006800019d7983 */ /* 0x000f280000100800 */
[----:B------:R-:W4:Y:S04]  /*1f9e0*/  LDL R155, [R1+0x34] ;  /* 0x00003400019b7983 */ /* 0x000f280000100800 */
[----:B------:R-:W4:Y:S04]  /*1f9f0*/  LDL R159, [R1+0x14] ;  /* 0x00001400019f7983 */ /* 0x000f280000100800 */
[----:B------:R-:W4:Y:S04]  /*1fa00*/  LDL R161, [R1+0x9c] ;  /* 0x00009c0001a17983 */ /* 0x000f280000100800 */
[----:B------:R-:W4:Y:S01]  /*1fa10*/  LDL R160, [R1+0x7c] ;  /* 0x00007c0001a07983 */ /* 0x000f220000100800 */
[----:B------:R-:W4:Y:S01]  /*1fa20*/  LDC.64 R14, c[0x0][R100+0x228] ;  /* 0x00008a00640e7b82 */ /* 0x000f220000000a00 */
[----:B------:R-:W-:-:S04]  /*1fa30*/  ISETP.NE.U32.AND P0, PT, RZ, UR6, PT ;  /* 0x00000006ff007c0c */ /* 0x000fc8000bf05070 */
[----:B------:R-:W-:Y:S02]  /*1fa40*/  ISETP.NE.AND.EX P0, PT, RZ, UR7, PT, P0 ;  /* 0x00000007ff007c0c */ /* 0x000fe4000bf05300 */
[----:B0-----:R-:W-:Y:S02]  /*1fa50*/  SHF.R.S32.HI R11, RZ, 0x1f, R154 ;  /* 0x0000001fff0b7819 */ /* 0x001fe4000001149a */
[----:B------:R-:W-:Y:S02]  /*1fa60*/  SEL R10, R154, RZ, !P0 ;  /* 0x000000ff9a0a7207 */ /* 0x000fe40004000000 */
[----:B--2---:R-:W-:Y:S02]  /*1fa70*/  ISETP.NE.AND P1, PT, R156, 0x1, PT ;  /* 0x000000019c00780c */ /* 0x004fe40003f25270 */
[----:B------:R-:W-:Y:S01]  /*1fa80*/  SEL R11, R11, RZ, !P0 ;  /* 0x000000ff0b0b7207 */ /* 0x000fe20004000000 */
[----:B-1----:R-:W-:-:S04]  /*1fa90*/  IMAD R13, R13, R10, RZ ;  /* 0x0000000a0d0d7224 */ /* 0x002fc800078e02ff */
[C---:B------:R-:W-:Y:S02]  /*1faa0*/  IMAD R11, R12.reuse, R11, R13 ;  /* 0x0000000b0c0b7224 */ /* 0x040fe400078e020d */
[----:B------:R-:W-:-:S05]  /*1fab0*/  IMAD.WIDE.U32 R12, R12, R10, RZ ;  /* 0x0000000a0c0c7225 */ /* 0x000fca00078e00ff */
[----:B------:R-:W-:Y:S02]  /*1fac0*/  IADD3 R11, R13, R11, RZ ;  /* 0x0000000b0d0b7210 */ /* 0x000fe40007ffe0ff */
[----:B------:R-:W0:Y:S01]  /*1fad0*/  @P1 LDC R13, c[0x0][0xbec] ;  /* 0x0002fb00ff0d1b82 */ /* 0x000e220000000800 */
[----:B------:R-:W-:Y:S01]  /*1fae0*/  ULDC.64 UR4, c[0x0][0x208] ;  /* 0x0000820000047ab9 */ /* 0x000fe20000000a00 */
[-C--:B---3--:R-:W-:Y:S02]  /*1faf0*/  IMAD R101, R9, R158.reuse, RZ ;  /* 0x0000009e09657224 */ /* 0x088fe400078e02ff */
[----:B------:R-:W-:-:S03]  /*1fb00*/  IMAD.WIDE.U32 R8, R8, R158, RZ ;  /* 0x0000009e08087225 */ /* 0x000fc600078e00ff */
[----:B-----5:R-:W-:Y:S02]  /*1fb10*/  IADD3 R8, P0, P3, R12, R8, R0 ;  /* 0x000000080c087210 */ /* 0x020fe40007b1e000 */
[----:B------:R-:W1:Y:S01]  /*1fb20*/  @P1 LDC R12, c[0x0][0xbf0] ;  /* 0x0002fc00ff0c1b82 */ /* 0x000e620000000800 */
[----:B------:R-:W-:Y:S01]  /*1fb30*/  IMAD.IADD R154, R9, 0x1, R101 ;  /* 0x00000001099a7824 */ /* 0x000fe200078e0265 */
[----:B----4-:R-:W-:-:S05]  /*1fb40*/  SEL R9, R157, RZ, P2 ;  /* 0x000000ff9d097207 */ /* 0x010fca0001000000 */
[-C--:B------:R-:W-:Y:S02]  /*1fb50*/  IMAD R101, R15, R9.reuse, RZ ;  /* 0x000000090f657224 */ /* 0x080fe400078e02ff */
[----:B------:R-:W-:Y:S01]  /*1fb60*/  IMAD.WIDE.U32 R14, R14, R9, RZ ;  /* 0x000000090e0e7225 */ /* 0x000fe200078e00ff */
[----:B------:R-:W-:-:S04]  /*1fb70*/  SHF.R.S32.HI R9, RZ, 0x1f, R0 ;  /* 0x0000001fff097819 */ /* 0x000fc80000011400 */
[----:B------:R-:W-:Y:S01]  /*1fb80*/  IADD3.X R11, R11, R154, R9, P0, P3 ;  /* 0x0000009a0b0b7210 */ /* 0x000fe200007e6409 */
[----:B------:R-:W-:-:S04]  /*1fb90*/  IMAD.IADD R154, R155, 0x1, R159 ;  /* 0x000000019b9a7824 */ /* 0x000fc800078e029f */
[----:B0-----:R-:W-:-:S04]  /*1fba0*/  @P1 IMAD.HI.U32 R13, R154, R13, RZ ;  /* 0x0000000d9a0d1227 */ /* 0x001fc800078e00ff */
[----:B------:R-:W-:Y:S01]  /*1fbb0*/  IMAD.MOV.U32 R155, RZ, RZ, R154 ;  /* 0x000000ffff9b7224 */ /* 0x000fe200078e009a */
[----:B-1----:R-:W-:Y:S02]  /*1fbc0*/  @P1 SHF.R.U32.HI R155, RZ, R12, R13 ;  /* 0x0000000cff9b1219 */ /* 0x002fe4000001160d */
[----:B------:R0:W1:Y:S01]  /*1fbd0*/  LDC.64 R12, c[0x0][R100+0x210] ;  /* 0x00008400640c7b82 */ /* 0x0000620000000a00 */
[----:B------:R-:W-:Y:S01]  /*1fbe0*/  IMAD.IADD R101, R15, 0x1, R101 ;  /* 0x000000010f657824 */ /* 0x000fe200078e0265 */
[----:B------:R-:W-:Y:S02]  /*1fbf0*/  IADD3 R14, P0, P3, R155, R8, R14 ;  /* 0x000000089b0e7210 */ /* 0x000fe40007b1e00e */
[----:B------:R-:W-:-:S04]  /*1fc00*/  SHF.R.S32.HI R8, RZ, 0x1f, R155 ;  /* 0x0000001fff087819 */ /* 0x000fc8000001149b */
[----:B------:R-:W-:Y:S02]  /*1fc10*/  IADD3.X R15, R8, R11, R101, P0, P3 ;  /* 0x0000000b080f7210 */ /* 0x000fe400007e6465 */
[----:B0-----:R-:W0:Y:S01]  /*1fc20*/  LDC.64 R100, c[0x0][0xba8] ;  /* 0x0002ea00ff647b82 */ /* 0x001e220000000a00 */
[----:B------:R-:W-:-:S04]  /*1fc30*/  IMAD.MOV R11, RZ, RZ, -R155 ;  /* 0x000000ffff0b7224 */ /* 0x000fc800078e0a9b */
[----:B------:R-:W-:-:S05]  /*1fc40*/  IMAD R11, R156, R11, R154 ;  /* 0x0000000b9c0b7224 */ /* 0x000fca00078e029a */
[----:B------:R-:W-:Y:S01]  /*1fc50*/  SHF.R.S32.HI R8, RZ, 0x1f, R11 ;  /* 0x0000001fff087819 */ /* 0x000fe2000001140b */
[----:B0-----:R-:W0:Y:S08]  /*1fc60*/  @!P2 LDC R100, c[0x0][0xb50] ;  /* 0x0002d400ff64ab82 */ /* 0x001e300000000800 */
[----:B------:R-:W2:Y:S01]  /*1fc70*/  @!P2 LDC R101, c[0x0][0xb54] ;  /* 0x0002d500ff65ab82 */ /* 0x000ea20000000800 */
[----:B-1----:R-:W-:-:S02]  /*1fc80*/  IMAD R13, R13, R11, RZ ;  /* 0x0000000b0d0d7224 */ /* 0x002fc400078e02ff */
[----:B------:R-:W-:-:S04]  /*1fc90*/  IMAD.WIDE.U32 R14, R12, R11, R14 ;  /* 0x0000000b0c0e7225 */ /* 0x000fc800078e000e */
[----:B------:R-:W-:-:S04]  /*1fca0*/  IMAD R8, R12, R8, R13 ;  /* 0x000000080c087224 */ /* 0x000fc800078e020d */
[----:B------:R-:W-:Y:S01]  /*1fcb0*/  IMAD.IADD R8, R15, 0x1, R8 ;  /* 0x000000010f087824 */ /* 0x000fe200078e0208 */
[----:B0-----:R-:W-:-:S04]  /*1fcc0*/  LEA R100, P0, R14, R100, 0x2 ;  /* 0x000000640e647211 */ /* 0x001fc800078010ff */
[----:B--2---:R-:W-:Y:S01]  /*1fcd0*/  LEA.HI.X R8, R14, R101, R8, 0x2, P0 ;  /* 0x000000650e087211 */ /* 0x004fe200000f1408 */
[----:B------:R-:W-:Y:S04]  /*1fce0*/  SHFL.IDX PT, R12, R100, RZ, 0x1c1f ;  /* 0x001c1fff640c7589 */ /* 0x000fe800000e0000 */
[----:B------:R-:W0:Y:S04]  /*1fcf0*/  SHFL.IDX PT, R13, R8, RZ, 0x1c1f ;  /* 0x001c1fff080d7589 */ /* 0x000e2800000e0000 */
[----:B------:R-:W-:Y:S04]  /*1fd00*/  SHFL.IDX PT, R14, R100, 0x1, 0x1c1f ;  /* 0x003c1f00640e7f89 */ /* 0x000fe800000e0000 */
[----:B------:R1:W2:Y:S01]  /*1fd10*/  SHFL.IDX PT, R15, R8, 0x1, 0x1c1f ;  /* 0x003c1f00080f7f89 */ /* 0x0002a200000e0000 */
[----:B------:R-:W-:Y:S01]  /*1fd20*/  LOP3.LUT P0, RZ, R160, 0x3, RZ, 0xc0, !PT ;  /* 0x00000003a0ff7812 */ /* 0x000fe2000780c0ff */
[----:B-1----:R-:W-:-:S02]  /*1fd30*/  IMAD R8, R24, R156, RZ ;  /* 0x0000009c18087224 */ /* 0x002fc400078e02ff */
[----:B------:R-:W-:-:S05]  /*1fd40*/  IMAD.IADD R24, R161, 0x1, R159 ;  /* 0x00000001a1187824 */ /* 0x000fca00078e029f */
[C---:B------:R-:W-:Y:S02]  /*1fd50*/  IADD3 R11, R24.reuse, 0x8, RZ ;  /* 0x00000008180b7810 */ /* 0x040fe40007ffe0ff */
[-C--:B------:R-:W-:Y:S02]  /*1fd60*/  ISETP.GE.OR P3, PT, R24, R8.reuse, P0 ;  /* 0x000000081800720c */ /* 0x080fe40000766670 */
[----:B------:R-:W-:-:S11]  /*1fd70*/  ISETP.GE.OR P0, PT, R11, R8, P0 ;  /* 0x000000080b00720c */ /* 0x000fd60000706670 */
[----:B0-----:R0:W-:Y:S04]  /*1fd80*/  @!P3 ST.E desc[UR4][R12.64], R153 ;  /* 0x000000990c00b985 */ /* 0x0011e8000c101904 */
[----:B--2---:R0:W-:Y:S01]  /*1fd90*/  @!P0 ST.E desc[UR4][R14.64], R152 ;  /* 0x000000980e008985 */ /* 0x0041e2000c101904 */
[----:B------:R-:W-:Y:S05]  /*1fda0*/  @P2 BRA `(.L_x_1807) ;  /* 0x0000000c00f82947 */ /* 0x000fea0003800000 */
[----:B------:R-:W2:Y:S01]  /*1fdb0*/  LDL R160, [R1+0x44] ;  /* 0x0000440001a07983 */ /* 0x000ea20000100800 */
[C---:B------:R-:W-:Y:S01]  /*1fdc0*/  IMAD.SHL.U32 R161, R23.reuse, 0x40, RZ ;  /* 0x0000004017a17824 */ /* 0x040fe200078e00ff */
[----:B------:R-:W1:Y:S02]  /*1fdd0*/  @P1 LDC R21, c[0x0][0xbec] ;  /* 0x0002fb00ff151b82 */ /* 0x000e640000000800 */
[----:B------:R3:W5:Y:S04]  /*1fde0*/  LDL R90, [R1+0xc] ;  /* 0x00000c00015a7983 */ /* 0x0007680000100800 */
[----:B------:R3:W5:Y:S01]  /*1fdf0*/  LDL R86, [R1+0x10] ;  /* 0x0000100001567983 */ /* 0x0007620000100800 */
[----:B------:R-:W-:Y:S01]  /*1fe00*/  ULDC.64 UR4, c[0x0][0x208] ;  /* 0x0000820000047ab9 */ /* 0x000fe20000000a00 */
[----:B------:R-:W4:Y:S02]  /*1fe10*/  @P1 LDC R85, c[0x0][0xbf0] ;  /* 0x0002fc00ff551b82 */ /* 0x000f240000000800 */
[----:B------:R3:W5:Y:S04]  /*1fe20*/  LDL R93, [R1+0x78] ;  /* 0x00007800015d7983 */ /* 0x0007680000100800 */
[----:B------:R3:W5:Y:S04]  /*1fe30*/  LDL R92, [R1+0x5c] ;  /* 0x00005c00015c7983 */ /* 0x0007680000100800 */
[----:B------:R3:W5:Y:S04]  /*1fe40*/  LDL R91, [R1+0x64] ;  /* 0x00006400015b7983 */ /* 0x0007680000100800 */
[----:B------:R3:W5:Y:S01]  /*1fe50*/  LDL R88, [R1+0x60] ;  /* 0x0000600001587983 */ /* 0x0007620000100800 */
[----:B------:R-:W-:Y:S01]  /*1fe60*/  SHF.R.S32.HI R11, RZ, 0x1f, R10 ;  /* 0x0000001fff0b7819 */ /* 0x000fe2000001140a */
[----:B------:R-:W-:Y:S01]  /*1fe70*/  IMAD.IADD R89, R23, 0x1, R159 ;  /* 0x0000000117597824 */ /* 0x000fe200078e029f */
[----:B------:R-:W-:Y:S01]  /*1fe80*/  BSSY B1, `(.L_x_1808) ;  /* 0x00000a8000017945 */ /* 0x000fe20003800000 */
[----:B--2---:R-:W-:-:S04]  /*1fe90*/  IMAD R3, R160, 0x8, R161 ;  /* 0x00000008a0037824 */ /* 0x004fc800078e02a1 */
[----:B------:R-:W-:-:S03]  /*1fea0*/  IMAD.WIDE R6, R3, 0x2, R6 ;  /* 0x0000000203067825 */ /* 0x000fc600078e0206 */
[C---:B0-----:R-:W-:Y:S02]  /*1feb0*/  IADD3 R13, P4, R6.reuse, 0x1000, RZ ;  /* 0x00001000060d7810 */ /* 0x041fe40007f9e0ff */
        /* <DEDUP_REMOVED lines=38> */
[----:B------:R-:W-:Y:S01]  /*20120*/  IMAD.X R41, RZ, RZ, R7, P6 ;  /* 0x000000ffff297224 */ /* 0x000fe200030e0607 */
[----:B------:R-:W-:-:S02]  /*20130*/  LOP3.LUT R44, R44, R45, RZ, 0x3c, !PT ;  /* 0x0000002d2c2c7212 */ /* 0x000fc400078e3cff */
[----:B------:R-:W-:Y:S01]  /*20140*/  LOP3.LUT R48, R48, R49, RZ, 0x3c, !PT ;  /* 0x0000003130307212 */ /* 0x000fe200078e3cff */
[--C-:B------:R-:W-:Y:S01]  /*20150*/  IMAD.X R49, RZ, RZ, R7.reuse, P4 ;  /* 0x000000ffff317224 */ /* 0x100fe200020e0607 */
[----:B------:R-:W-:Y:S01]  /*20160*/  LOP3.LUT R52, R52, R53, RZ, 0x3c, !PT ;  /* 0x0000003534347212 */ /* 0x000fe200078e3cff */
[--C-:B------:R-:W-:Y:S01]  /*20170*/  IMAD.X R53, RZ, RZ, R7.reuse, P3 ;  /* 0x000000ffff357224 */ /* 0x100fe200018e0607 */
[----:B------:R-:W-:Y:S01]  /*20180*/  LOP3.LUT R56, R56, R57, RZ, 0x3c, !PT ;  /* 0x0000003938387212 */ /* 0x000fe200078e3cff */
[----:B------:R-:W-:Y:S01]  /*20190*/  IMAD.X R57, RZ, RZ, R7, P2 ;  /* 0x000000ffff397224 */ /* 0x000fe200010e0607 */
[----:B------:R-:W-:Y:S01]  /*201a0*/  IADD3.X R45, RZ, R7, RZ, P5, !PT ;  /* 0x00000007ff2d7210 */ /* 0x000fe20002ffe4ff */
[----:B------:R-:W5:Y:S01]  /*201b0*/  LD.E.128 R36, desc[UR4][R36.64] ;  /* 0x0000000424247980 */ /* 0x000f62000c101d00 */
[C---:B------:R-:W-:Y:S02]  /*201c0*/  IADD3 R61, P0, R6.reuse, 0xa000, RZ ;  /* 0x0000a000063d7810 */ /* 0x040fe40007f1e0ff */
[C---:B------:R-:W-:Y:S01]  /*201d0*/  IADD3 R65, P6, R6.reuse, 0xb000, RZ ;  /* 0x0000b00006417810 */ /* 0x040fe20007fde0ff */
[----:B------:R-:W5:Y:S01]  /*201e0*/  LD.E.128 R40, desc[UR4][R40.64] ;  /* 0x0000000428287980 */ /* 0x000f62000c101d00 */
[----:B------:R-:W-:-:S02]  /*201f0*/  IADD3 R69, P5, R6, 0xc000, RZ ;  /* 0x0000c00006457810 */ /* 0x000fc40007fbe0ff */
[C---:B------:R-:W-:Y:S01]  /*20200*/  IADD3 R73, P4, R6.reuse, 0xd000, RZ ;  /* 0x0000d00006497810 */ /* 0x040fe20007f9e0ff */
[----:B------:R-:W5:Y:S01]  /*20210*/  LD.E.128 R44, desc[UR4][R44.64] ;  /* 0x000000042c2c7980 */ /* 0x000f62000c101d00 */
[C---:B------:R-:W-:Y:S02]  /*20220*/  IADD3 R77, P3, R6.reuse, 0xe000, RZ ;  /* 0x0000e000064d7810 */ /* 0x040fe40007f7e0ff */
[----:B------:R-:W-:Y:S01]  /*20230*/  IADD3 R3, P2, R6, 0xf000, RZ ;  /* 0x0000f00006037810 */ /* 0x000fe20007f5e0ff */
[----:B------:R-:W5:Y:S01]  /*20240*/  LD.E.128 R48, desc[UR4][R48.64] ;  /* 0x0000000430307980 */ /* 0x000f62000c101d00 */
[----:B------:R-:W-:Y:S02]  /*20250*/  LOP3.LUT R60, R61, 0x380, RZ, 0xc0, !PT ;  /* 0x000003803d3c7812 */ /* 0x000fe400078ec0ff */
[----:B------:R-:W-:Y:S01]  /*20260*/  LOP3.LUT R64, R65, 0x380, RZ, 0xc0, !PT ;  /* 0x0000038041407812 */ /* 0x000fe200078ec0ff */
[----:B------:R-:W5:Y:S01]  /*20270*/  LD.E.128 R52, desc[UR4][R52.64] ;  /* 0x0000000434347980 */ /* 0x000f62000c101d00 */
[----:B------:R-:W-:-:S02]  /*20280*/  LOP3.LUT R68, R69, 0x380, RZ, 0xc0, !PT ;  /* 0x0000038045447812 */ /* 0x000fc400078ec0ff */
[----:B------:R-:W-:Y:S01]  /*20290*/  LOP3.LUT R72, R73, 0x380, RZ, 0xc0, !PT ;  /* 0x0000038049487812 */ /* 0x000fe200078ec0ff */
[----:B------:R-:W5:Y:S01]  /*202a0*/  LD.E.128 R56, desc[UR4][R56.64] ;  /* 0x0000000438387980 */ /* 0x000f62000c101d00 */
        /* <DEDUP_REMOVED lines=9> */
[----:B------:R-:W-:Y:S01]  /*20340*/  SHF.R.U64 R2, R2, 0x3, RZ ;  /* 0x0000000302027819 */ /* 0x000fe200000012ff */
        /* <DEDUP_REMOVED lines=23> */
[----:B------:R-:W-:Y:S01]  /*204c0*/  @!PT LDS RZ, [RZ] ;  /* 0x00000000fffff984 */ /* 0x000fe20000000800 */
[----:B------:R-:W-:Y:S01]  /*204d0*/  @!PT LDS RZ, [RZ] ;  /* 0x00000000fffff984 */ /* 0x000fe20000000800 */
[----:B------:R-:W-:Y:S01]  /*204e0*/  @!PT LDS RZ, [RZ] ;  /* 0x00000000fffff984 */ /* 0x000fe20000000800 */
[----:B------:R-:W-:Y:S01]  /*204f0*/  @!PT LDS RZ, [RZ] ;  /* 0x00000000fffff984 */ /* 0x000fe20000000800 */
[----:B------:R0:W-:Y:S06]  /*20500*/  MEMBAR.ALL.CTA ;  /* 0x0000000000007992 */ /* 0x0001ec0000008000 */
[----:B0-----:R-:W0:Y:S01]  /*20510*/  FENCE.VIEW.ASYNC.S ;  /* 0x00000000000073c6 */ /* 0x001e220000000000 */
[----:B------:R-:W-:-:S04]  /*20520*/  IMAD.WIDE.U32 R2, R0, UR4, RZ ;  /* 0x0000000400027c25 */ /* 0x000fc8000f8e00ff */
[----:B------:R-:W-:Y:S01]  /*20530*/  IMAD R9, R0, UR5, R9 ;  /* 0x0000000500097c24 */ /* 0x000fe2000f8e0209 */
[----:B------:R-:W-:Y:S01]  /*20540*/  ULDC.64 UR4, c[0x0][0xae8] ;  /* 0x0002ba0000047ab9 */ /* 0x000fe20000000a00 */
[----:B------:R-:W-:Y:S02]  /*20550*/  IMAD R0, R160, 0x20, R23 ;  /* 0x00000020a0007824 */ /* 0x000fe400078e0217 */
[----:B------:R-:W-:Y:S02]  /*20560*/  IMAD.IADD R3, R3, 0x1, R9 ;  /* 0x0000000103037824 */ /* 0x000fe400078e0209 */
[----:B------:R-:W-:Y:S02]  /*20570*/  IMAD.IADD R20, R159, 0x1, R0 ;  /* 0x000000019f147824 */ /* 0x000fe400078e0200 */
[----:B------:R-:W-:-:S04]  /*20580*/  IMAD.WIDE.U32 R2, R158, UR4, R2 ;  /* 0x000000049e027c25 */ /* 0x000fc8000f8e0002 */
[----:B-1----:R-:W-:-:S04]  /*20590*/  @P1 IMAD.HI.U32 R0, R20, R21, RZ ;  /* 0x0000001514001227 */ /* 0x002fc800078e00ff */
[----:B------:R-:W-:Y:S01]  /*205a0*/  IMAD R3, R158, UR5, R3 ;  /* 0x000000059e037c24 */ /* 0x000fe2000f8e0203 */
[----:B------:R-:W-:Y:S01]  /*205b0*/  ULDC.64 UR4, c[0x0][0xaf0] ;  /* 0x0002bc0000047ab9 */ /* 0x000fe20000000a00 */
[----:B------:R-:W-:Y:S01]  /*205c0*/  IMAD.MOV.U32 R9, RZ, RZ, R20 ;  /* 0x000000ffff097224 */ /* 0x000fe200078e0014 */
[----:B----4-:R-:W-:Y:S01]  /*205d0*/  @P1 SHF.R.U32.HI R9, RZ, R85, R0 ;  /* 0x00000055ff091219 */ /* 0x010fe20000011600 */
[----:B------:R-:W-:Y:S02]  /*205e0*/  IMAD R11, R11, UR4, RZ ;  /* 0x000000040b0b7c24 */ /* 0x000fe4000f8e02ff */
[----:B------:R-:W-:Y:S01]  /*205f0*/  IMAD.WIDE.U32 R2, R10, UR4, R2 ;  /* 0x000000040a027c25 */ /* 0x000fe2000f8e0002 */
[----:B------:R-:W-:-:S03]  /*20600*/  SHF.R.S32.HI R0, RZ, 0x1f, R9 ;  /* 0x0000001fff007819 */ /* 0x000fc60000011409 */
[----:B------:R-:W-:Y:S01]  /*20610*/  IMAD R11, R10, UR5, R11 ;  /* 0x000000050a0b7c24 */ /* 0x000fe2000f8e020b */
[----:B------:R-:W-:Y:S01]  /*20620*/  ULDC.64 UR4, c[0x0][0xae0] ;  /* 0x0002b80000047ab9 */ /* 0x000fe20000000a00 */
[----:B------:R-:W-:Y:S02]  /*20630*/  IMAD.MOV R21, RZ, RZ, -R9 ;  /* 0x000000ffff157224 */ /* 0x000fe400078e0a09 */
[----:B------:R-:W-:Y:S01]  /*20640*/  IMAD R0, R0, UR4, RZ ;  /* 0x0000000400007c24 */ /* 0x000fe2000f8e02ff */
[----:B------:R-:W-:Y:S01]  /*20650*/  IADD3 R3, R3, R11, RZ ;  /* 0x0000000b03037210 */ /* 0x000fe20007ffe0ff */
[----:B------:R-:W-:Y:S02]  /*20660*/  IMAD R11, R156, R21, R20 ;  /* 0x000000159c0b7224 */ /* 0x000fe400078e0214 */
[C---:B------:R-:W-:Y:S02]  /*20670*/  IMAD R21, R9.reuse, UR5, R0 ;  /* 0x0000000509157c24 */ /* 0x040fe4000f8e0200 */
[----:B------:R-:W-:Y:S01]  /*20680*/  IMAD.WIDE.U32 R2, R9, UR4, R2 ;  /* 0x0000000409027c25 */ /* 0x000fe2000f8e0002 */
[----:B------:R-:W-:Y:S01]  /*20690*/  SHF.R.S32.HI R0, RZ, 0x1f, R11 ;  /* 0x0000001fff007819 */ /* 0x000fe2000001140b */
[----:B------:R-:W-:-:S02]  /*206a0*/  ULDC.64 UR4, c[0x0][0xad8] ;  /* 0x0002b60000047ab9 */ /* 0x000fc40000000a00 */
[----:B------:R-:W-:Y:S02]  /*206b0*/  IMAD.IADD R3, R3, 0x1, R21 ;  /* 0x0000000103037824 */ /* 0x000fe400078e0215 */
[----:B------:R-:W-:Y:S02]  /*206c0*/  IMAD R0, R0, UR4, RZ ;  /* 0x0000000400007c24 */ /* 0x000fe4000f8e02ff */
[----:B------:R-:W-:Y:S02]  /*206d0*/  VIADD R9, R89, 0x20 ;  /* 0x0000002059097836 */ /* 0x000fe40000000000 */
[C---:B------:R-:W-:Y:S02]  /*206e0*/  IMAD R21, R11.reuse, UR5, R0 ;  /* 0x000000050b157c24 */ /* 0x040fe4000f8e0200 */
[----:B------:R-:W-:Y:S01]  /*206f0*/  IMAD.WIDE.U32 R2, R11, UR4, R2 ;  /* 0x000000040b027c25 */ /* 0x000fe2000f8e0002 */
[-C--:B------:R-:W-:Y:S01]  /*20700*/  ISETP.GE.AND P1, PT, R9, R8.reuse, PT ;  /* 0x000000080900720c */ /* 0x080fe20003f26270 */
[----:B------:R-:W-:Y:S01]  /*20710*/  ULDC.64 UR4, c[0x0][0xa80] ;  /* 0x0002a00000047ab9 */ /* 0x000fe20000000a00 */
[C---:B------:R-:W-:Y:S01]  /*20720*/  ISETP.GE.AND P2, PT, R89.reuse, R8, PT ;  /* 0x000000085900720c */ /* 0x040fe20003f46270 */
[----:B------:R-:W-:Y:S01]  /*20730*/  VIADD R9, R89, 0x40 ;  /* 0x0000004059097836 */ /* 0x000fe20000000000 */
[----:B------:R-:W-:Y:S01]  /*20740*/  LEA R24, P3, R2, UR4, 0x1 ;  /* 0x0000000402187c11 */ /* 0x000fe2000f8608ff */
[----:B------:R-:W-:-:S02]  /*20750*/  IMAD.IADD R3, R3, 0x1, R21 ;  /* 0x0000000103037824 */ /* 0x000fc400078e0215 */
[----:B------:R-:W-:Y:S01]  /*20760*/  VIADD R0, R16, 0x30820 ;  /* 0x0003082010007836 */ /* 0x000fe20000000000 */
[----:B------:R-:W-:Y:S02]  /*20770*/  ISETP.GE.AND P0, PT, R9, R8, PT ;  /* 0x000000080900720c */ /* 0x000fe40003f06270 */
[----:B------:R-:W-:Y:S02]  /*20780*/  LEA.HI.X R9, R2, UR5, R3, 0x1, P3 ;  /* 0x0000000502097c11 */ /* 0x000fe400098f0c03 */
[----:B------:R-:W-:Y:S01]  /*20790*/  PRMT R0, RZ, 0x654, R0 ;  /* 0x00000654ff007816 */ /* 0x000fe20000000000 */
[----:B0-----:R3:W0:Y:S03]  /*207a0*/  SHFL.IDX PT, R87, R24, RZ, 0x181f ;  /* 0x00181fff18577589 */ /* 0x00162600000e0000 */
[----:B------:R3:W-:Y:S01]  /*207b0*/  SYNCS.ARRIVE.TRANS64.RED.A1T0 RZ, [R0+URZ], RZ ;  /* 0x000000ff00ff79a7 */ /* 0x0007e2000810043f */
[----:B------:R3:W1:Y:S01]  /*207c0*/  SHFL.IDX PT, R85, R9, RZ, 0x181f ;  /* 0x00181fff09557589 */ /* 0x00066200000e0000 */
[----:B------:R-:W-:Y:S05]  /*207d0*/  @P2 BRA `(.L_x_1809) ;  /* 0x0000000000482947 */ /* 0x000fea0003800000 */
[----:B------:R-:W-:Y:S01]  /*207e0*/  ULDC UR4, c[0x0][0xac8] ;  /* 0x0002b20000047ab9 */ /* 0x000fe20000000800 */
[----:B------:R-:W-:Y:S01]  /*207f0*/  ULDC.64 UR6, c[0x0][0x208] ;  /* 0x0000820000067ab9 */ /* 0x000fe20000000a00 */
[----:B------:R-:W-:Y:S02]  /*20800*/  ISETP.GE.AND P5, PT, R18, UR4, PT ;  /* 0x0000000412007c0c */ /* 0x000fe4000bfa6270 */
[----:B------:R-:W-:Y:S02]  /*20810*/  ISETP.GE.AND P4, PT, R226, UR4, PT ;  /* 0x00000004e2007c0c */ /* 0x000fe4000bf86270 */
[----:B-----5:R-:W-:Y:S02]  /*20820*/  ISETP.GE.AND P3, PT, R90, UR4, PT ;  /* 0x000000045a007c0c */ /* 0x020fe4000bf66270 */
[----:B------:R-:W-:-:S07]  /*20830*/  ISETP.GE.AND P2, PT, R86, UR4, PT ;  /* 0x0000000456007c0c */ /* 0x000fce000bf46270 */
[----:B0-----:R-:W-:-:S04]  /*20840*/  @!P5 LEA R2, P6, R18, R87, 0x1 ;  /* 0x000000571202d211 */ /* 0x001fc800078c08ff */
[----:B-1----:R-:W-:Y:S02]  /*20850*/  @!P5 LEA.HI.X R3, R18, R85, R19, 0x1, P6 ;  /* 0x000000551203d211 */ /* 0x002fe400030f0c13 */
[----:B------:R-:W-:-:S03]  /*20860*/  @!P4 LEA R10, P6, R92, R87, 0x1 ;  /* 0x000000575c0ac211 */ /* 0x000fc600078c08ff */
        /* <DEDUP_REMOVED lines=9> */
.L_x_1809:
[----:B------:R-:W-:Y:S05]  /*20900*/  BSYNC B1 ;  /* 0x0000000000017941 */ /* 0x000fea0003800000 */
.L_x_1808:
[----:B--2---:R2:W4:Y:S01]  /*20910*/  SHFL.IDX PT, R11, R9, 0x1, 0x181f ;  /* 0x00381f00090b7f89 */ /* 0x00452200000e0000 */
        /* <DEDUP_REMOVED lines=10> */
[----:B------:R-:W-:Y:S02]  /*209c0*/  @!P3 LEA R4, P5, R92, R7, 0x1 ;  /* 0x000000075c04b211 */ /* 0x000fe400078a08ff */
[----:B----4-:R-:W-:Y:S02]  /*209d0*/  @!P4 LEA.HI.X R3, R18, R11, R19, 0x1, P6 ;  /* 0x0000000b1203c211 */ /* 0x010fe400030f0c13 */
        /* <DEDUP_REMOVED lines=9> */
.L_x_1811:
[----:B------:R-:W-:Y:S05]  /*20a70*/  BSYNC B1 ;  /* 0x0000000000017941 */ /* 0x000fea0003800000 */
.L_x_1810:
[----:B0---4-:R0:W4:Y:S01]  /*20a80*/  SHFL.IDX PT, R11, R9, 0x2, 0x181f ;  /* 0x00581f00090b7f89 */ /* 0x01112200000e0000 */
        /* <DEDUP_REMOVED lines=12> */
[----:B----4-:R-:W-:Y:S02]  /*20b50*/  @!P3 LEA.HI.X R3, R18, R11, R19, 0x1, P6 ;  /* 0x0000000b1203b211 */ /* 0x010fe400030f0c13 */
        /* <DEDUP_REMOVED lines=8> */
.L_x_1813:
[----:B------:R-:W-:Y:S05]  /*20be0*/  BSYNC B1 ;  /* 0x0000000000017941 */ /* 0x000fea0003800000 */
.L_x_1812:
[----:B0-----:R-:W-:Y:S01]  /*20bf0*/  VIADD R3, R89, 0x60 ;  /* 0x0000006059037836 */ /* 0x001fe20000000000 */
[----:B--23--:R-:W0:Y:S04]  /*20c00*/  SHFL.IDX PT, R9, R9, 0x3, 0x181f ;  /* 0x00781f0009097f89 */ /* 0x00ce2800000e0000 */
[----:B------:R-:W-:Y:S01]  /*20c10*/  ISETP.GE.AND P0, PT, R3, R8, PT ;  /* 0x000000080300720c */ /* 0x000fe20003f06270 */
[----:B----4-:R2:W3:-:S12]  /*20c20*/  SHFL.IDX PT, R11, R24, 0x3, 0x181f ;  /* 0x00781f00180b7f89 */ /* 0x0104d800000e0000 */
[----:B--2---:R-:W-:Y:S05]  /*20c30*/  @P0 BRA `(.L_x_1814) ;  /* 0x0000002800740947 */ /* 0x004fea0003800000 */
        /* <DEDUP_REMOVED lines=21> */
.L_x_1807:
[----:B------:R-:W1:Y:S01]  /*20d90*/  @P1 LDC R7, c[0x0][0xbec] ;  /* 0x0002fb00ff071b82 */ /* 0x000e620000000800 */
[----:B------:R-:W-:Y:S01]  /*20da0*/  ULDC.64 UR4, c[0x0][0xb08] ;  /* 0x0002c20000047ab9 */ /* 0x000fe20000000a00 */
[----:B0-----:R-:W-:Y:S01]  /*20db0*/  MOV R12, R154 ;  /* 0x0000009a000c7202 */ /* 0x001fe20000000f00 */
[----:B------:R-:W-:Y:S01]  /*20dc0*/  IMAD R9, R9, UR4, RZ ;  /* 0x0000000409097c24 */ /* 0x000fe2000f8e02ff */
[C---:B------:R-:W-:Y:S01]  /*20dd0*/  IADD3 R101, R229.reuse, 0xf8, RZ ;  /* 0x000000f8e5657810 */ /* 0x040fe20007ffe0ff */
[C---:B------:R-:W-:Y:S01]  /*20de0*/  VIADD R153, R229.reuse, 0xf0 ;  /* 0x000000f0e5997836 */ /* 0x040fe20000000000 */
[C---:B------:R-:W-:Y:S01]  /*20df0*/  IADD3 R159, R229.reuse, 0xd8, RZ ;  /* 0x000000d8e59f7810 */ /* 0x040fe20007ffe0ff */
[----:B------:R-:W-:Y:S01]  /*20e00*/  IMAD R9, R0, UR5, R9 ;  /* 0x0000000500097c24 */ /* 0x000fe2000f8e0209 */
[----:B------:R-:W0:Y:S01]  /*20e10*/  @P1 LDC R6, c[0x0][0xbf0] ;  /* 0x0002fc00ff061b82 */ /* 0x000e220000000800 */
[C---:B------:R-:W-:Y:S01]  /*20e20*/  VIADD R155, R229.reuse, 0xe8 ;  /* 0x000000e8e59b7836 */ /* 0x040fe20000000000 */
[C---:B------:R-:W-:Y:S01]  /*20e30*/  IADD3 R167, R229.reuse, 0xb8, RZ ;  /* 0x000000b8e5a77810 */ /* 0x040fe20007ffe0ff */
        /* <DEDUP_REMOVED lines=11> */
[----:B------:R-:W-:Y:S01]  /*20ef0*/  BSSY B1, `(.L_x_1815) ;  /* 0x00000f9000017945 */ /* 0x000fe20003800000 */
[----:B------:R-:W-:Y:S01]  /*20f00*/  VIADD R177, R229, 0x90 ;  /* 0x00000090e5b17836 */ /* 0x000fe20000000000 */
[----:B------:R-:W-:Y:S01]  /*20f10*/  SHF.R.S32.HI R101, RZ, 0x1f, R101 ;  /* 0x0000001fff657819 */ /* 0x000fe20000011465 */
[----:B-1----:R-:W-:Y:S01]  /*20f20*/  @P1 IMAD.HI.U32 R7, R154, R7, RZ ;  /* 0x000000079a071227 */ /* 0x002fe200078e00ff */
[----:B------:R-:W-:-:S02]  /*20f30*/  SHF.R.S32.HI R153, RZ, 0x1f, R153 ;  /* 0x0000001fff997819 */ /* 0x000fc40000011499 */
[----:B------:R-:W-:Y:S01]  /*20f40*/  SHF.R.S32.HI R155, RZ, 0x1f, R155 ;  /* 0x0000001fff9b7819 */ /* 0x000fe2000001149b */
[C---:B------:R-:W-:Y:S01]  /*20f50*/  VIADD R179, R229.reuse, 0x88 ;  /* 0x00000088e5b37836 */ /* 0x040fe20000000000 */
[----:B------:R-:W-:Y:S01]  /*20f60*/  SHF.R.S32.HI R159, RZ, 0x1f, R159 ;  /* 0x0000001fff9f7819 */ /* 0x000fe2000001149f */
[----:B------:R-:W-:Y:S01]  /*20f70*/  VIADD R181, R229, 0x80 ;  /* 0x00000080e5b57836 */ /* 0x000fe20000000000 */
[----:B0-----:R-:W-:Y:S01]  /*20f80*/  @P1 SHF.R.U32.HI R12, RZ, R6, R7 ;  /* 0x00000006ff0c1219 */ /* 0x001fe20000011607 */
[----:B------:R-:W-:Y:S01]  /*20f90*/  IMAD.WIDE.U32 R6, R0, UR4, RZ ;  /* 0x0000000400067c25 */ /* 0x000fe2000f8e00ff */
[----:B------:R-:W-:Y:S01]  /*20fa0*/  ULDC.64 UR4, c[0x0][0xb38] ;  /* 0x0002ce0000047ab9 */ /* 0x000fe20000000a00 */
[----:B------:R-:W-:Y:S02]  /*20fb0*/  SHF.R.S32.HI R0, RZ, 0x1f, R10 ;  /* 0x0000001fff007819 */ /* 0x000fe4000001140a */
[----:B------:R-:W-:Y:S01]  /*20fc0*/  IMAD.IADD R7, R7, 0x1, R9 ;  /* 0x0000000107077824 */ /* 0x000fe200078e0209 */
[----:B------:R-:W-:Y:S01]  /*20fd0*/  SHF.R.S32.HI R9, RZ, 0x1f, R12 ;  /* 0x0000001fff097819 */ /* 0x000fe2000001140c */
[----:B------:R-:W-:Y:S01]  /*20fe0*/  VIADD R185, R229, 0x70 ;  /* 0x00000070e5b97836 */ /* 0x000fe20000000000 */
[----:B------:R-:W-:Y:S01]  /*20ff0*/  SHF.R.S32.HI R161, RZ, 0x1f, R161 ;  /* 0x0000001fffa17819 */ /* 0x000fe200000114a1 */
[----:B------:R-:W-:Y:S01]  /*21000*/  IMAD.WIDE.U32 R6, R158, UR4, R6 ;  /* 0x000000049e067c25 */ /* 0x000fe2000f8e0006 */
[----:B------:R-:W-:-:S02]  /*21010*/  SHF.R.S32.HI R163, RZ, 0x1f, R163 ;  /* 0x0000001fffa37819 */ /* 0x000fc400000114a3 */
[----:B------:R-:W-:Y:S01]  /*21020*/  SHF.R.S32.HI R165, RZ, 0x1f, R165 ;  /* 0x0000001fffa57819 */ /* 0x000fe200000114a5 */
[----:B------:R-:W-:Y:S01]  /*21030*/  IMAD R7, R158, UR5, R7 ;  /* 0x000000059e077c24 */ /* 0x000fe2000f8e0207 */
[----:B------:R-:W-:Y:S01]  /*21040*/  ULDC.64 UR4, c[0x0][0xb40] ;  /* 0x0002d00000047ab9 */ /* 0x000fe20000000a00 */
[C---:B------:R-:W-:Y:S01]  /*21050*/  VIADD R187, R229.reuse, 0x68 ;  /* 0x00000068e5bb7836 */ /* 0x040fe20000000000 */
[----:B------:R-:W-:Y:S01]  /*21060*/  SHF.R.S32.HI R167, RZ, 0x1f, R167 ;  /* 0x0000001fffa77819 */ /* 0x000fe200000114a7 */
[----:B------:R-:W-:Y:S01]  /*21070*/  IMAD R0, R0, UR4, RZ ;  /* 0x0000000400007c24 */ /* 0x000fe2000f8e02ff */
[----:B------:R-:W-:Y:S01]  /*21080*/  SHF.R.S32.HI R169, RZ, 0x1f, R169 ;  /* 0x0000001fffa97819 */ /* 0x000fe200000114a9 */
[C---:B------:R-:W-:Y:S01]  /*21090*/  IMAD.WIDE.U32 R6, R10.reuse, UR4, R6 ;  /* 0x000000040a067c25 */ /* 0x040fe2000f8e0006 */
[----:B------:R-:W-:Y:S02]  /*210a0*/  SHF.R.S32.HI R171, RZ, 0x1f, R171 ;  /* 0x0000001fffab7819 */ /* 0x000fe400000114ab */
[----:B------:R-:W-:Y:S01]  /*210b0*/  SHF.R.S32.HI R173, RZ, 0x1f, R173 ;  /* 0x0000001fffad7819 */ /* 0x000fe200000114ad */
[----:B------:R-:W-:Y:S01]  /*210c0*/  IMAD R0, R10, UR5, R0 ;  /* 0x000000050a007c24 */ /* 0x000fe2000f8e0200 */
[----:B------:R-:W-:Y:S01]  /*210d0*/  ULDC.64 UR4, c[0x0][0xb48] ;  /* 0x0002d20000047ab9 */ /* 0x000fe20000000a00 */
[----:B------:R-:W-:Y:S01]  /*210e0*/  VIADD R189, R229, 0x60 ;  /* 0x00000060e5bd7836 */ /* 0x000fe20000000000 */
[----:B------:R-:W-:Y:S01]  /*210f0*/  SHF.R.S32.HI R175, RZ, 0x1f, R175 ;  /* 0x0000001fffaf7819 */ /* 0x000fe200000114af */
[----:B------:R-:W-:Y:S01]  /*21100*/  IMAD.IADD R7, R7, 0x1, R0 ;  /* 0x0000000107077824 */ /* 0x000fe200078e0200 */
[----:B------:R-:W-:Y:S01]  /*21110*/  SHF.R.S32.HI R177, RZ, 0x1f, R177 ;  /* 0x0000001fffb17819 */ /* 0x000fe200000114b1 */
[----:B------:R-:W-:Y:S01]  /*21120*/  IMAD.MOV R0, RZ, RZ, -R12 ;  /* 0x000000ffff007224 */ /* 0x000fe200078e0a0c */
[----:B------:R-:W-:Y:S01]  /*21130*/  SHF.R.S32.HI R179, RZ, 0x1f, R179 ;  /* 0x0000001fffb37819 */ /* 0x000fe200000114b3 */
[----:B------:R-:W-:Y:S01]  /*21140*/  IMAD.WIDE.U32 R6, R157, UR4, R6 ;  /* 0x000000049d067c25 */ /* 0x000fe2000f8e0006 */
[----:B------:R-:W-:-:S02]  /*21150*/  SHF.R.S32.HI R181, RZ, 0x1f, R181 ;  /* 0x0000001fffb57819 */ /* 0x000fc400000114b5 */
[----:B------:R-:W-:Y:S01]  /*21160*/  SHF.R.S32.HI R183, RZ, 0x1f, R183 ;  /* 0x0000001fffb77819 */ /* 0x000fe200000114b7 */
[----:B------:R-:W-:Y:S01]  /*21170*/  IMAD R7, R157, UR5, R7 ;  /* 0x000000059d077c24 */ /* 0x000fe2000f8e0207 */
[----:B------:R-:W-:Y:S01]  /*21180*/  ULDC.64 UR4, c[0x0][0xb30] ;  /* 0x0002cc0000047ab9 */ /* 0x000fe20000000a00 */
[----:B------:R-:W-:Y:S01]  /*21190*/  IMAD R0, R156, R0, R154 ;  /* 0x000000009c007224 */ /* 0x000fe200078e029a */
        /* <DEDUP_REMOVED lines=12> */
[----:B------:R-:W-:Y:S01]  /*21260*/  IMAD R10, R10, UR4, RZ ;  /* 0x000000040a0a7c24 */ /* 0x000fe2000f8e02ff */
[----:B------:R-:W-:Y:S01]  /*21270*/  SHF.R.S32.HI R157, RZ, 0x1f, R157 ;  /* 0x0000001fff9d7819 */ /* 0x000fe2000001149d */
[----:B------:R-:W-:Y:S01]  /*21280*/  IMAD.WIDE.U32 R6, R0, UR4, R6 ;  /* 0x0000000400067c25 */ /* 0x000fe2000f8e0006 */
[----:B------:R-:W-:-:S02]  /*21290*/  SHF.R.S32.HI R210, RZ, 0x1f, R210 ;  /* 0x0000001fffd27819 */ /* 0x000fc400000114d2 */
[----:B------:R-:W-:Y:S01]  /*212a0*/  SHF.R.S32.HI R215, RZ, 0x1f, R229 ;  /* 0x0000001fffd77819 */ /* 0x000fe200000114e5 */
[----:B------:R-:W-:Y:S01]  /*212b0*/  IMAD R10, R0, UR5, R10 ;  /* 0x00000005000a7c24 */ /* 0x000fe2000f8e020a */
[----:B------:R-:W-:Y:S01]  /*212c0*/  ULDC.64 UR4, c[0x0][0xb00] ;  /* 0x0002c00000047ab9 */ /* 0x000fe20000000a00 */
[----:B------:R-:W-:Y:S01]  /*212d0*/  VIADD R193, R229, 0x50 ;  /* 0x00000050e5c17836 */ /* 0x000fe20000000000 */
[C---:B------:R-:W-:Y:S01]  /*212e0*/  LEA R0, P0, R6.reuse, UR4, 0x2 ;  /* 0x0000000406007c11 */ /* 0x040fe2000f8010ff */
[----:B------:R-:W-:Y:S02]  /*212f0*/  IMAD.IADD R9, R7, 0x1, R10 ;  /* 0x0000000107097824 */ /* 0x000fe400078e020a */
[C---:B------:R-:W-:Y:S01]  /*21300*/  VIADD R195, R229.reuse, 0x48 ;  /* 0x00000048e5c37836 */ /* 0x040fe20000000000 */
[----:B------:R-:W-:Y:S01]  /*21310*/  SHF.R.S32.HI R193, RZ, 0x1f, R193 ;  /* 0x0000001fffc17819 */ /* 0x000fe200000114c1 */
[C---:B------:R-:W-:Y:S01]  /*21320*/  VIADD R197, R229.reuse, 0x40 ;  /* 0x00000040e5c57836 */ /* 0x040fe20000000000 */
[----:B------:R-:W-:Y:S01]  /*21330*/  LEA.HI.X R9, R6, UR5, R9, 0x2, P0 ;  /* 0x0000000506097c11 */ /* 0x000fe200080f1409 */
[----:B------:R-:W-:Y:S01]  /*21340*/  VIADD R6, R16, 0x30820 ;  /* 0x0003082010067836 */ /* 0x000fe20000000000 */
[----:B------:R-:W-:Y:S01]  /*21350*/  ISETP.GE.AND P0, PT, R24, R8, PT ;  /* 0x000000081800720c */ /* 0x000fe20003f06270 */
[C---:B------:R-:W-:Y:S01]  /*21360*/  VIADD R203, R229.reuse, 0x30 ;  /* 0x00000030e5cb7836 */ /* 0x040fe20000000000 */
[----:B------:R0:W1:Y:S01]  /*21370*/  SHFL.IDX PT, R24, R0, RZ, 0x1c1f ;  /* 0x001c1fff00187589 */ /* 0x00006200000e0000 */
[C---:B------:R-:W-:Y:S01]  /*21380*/  VIADD R206, R229.reuse, 0x28 ;  /* 0x00000028e5ce7836 */ /* 0x040fe20000000000 */
[----:B------:R-:W-:Y:S01]  /*21390*/  PRMT R6, RZ, 0x654, R6 ;  /* 0x00000654ff067816 */ /* 0x000fe20000000006 */
[C---:B------:R-:W-:Y:S01]  /*213a0*/  VIADD R208, R229.reuse, 0x20 ;  /* 0x00000020e5d07836 */ /* 0x040fe20000000000 */
[----:B------:R0:W2:Y:S01]  /*213b0*/  SHFL.IDX PT, R10, R9, RZ, 0x1c1f ;  /* 0x001c1fff090a7589 */ /* 0x0000a200000e0000 */
[C---:B------:R-:W-:Y:S01]  /*213c0*/  VIADD R212, R229.reuse, 0x10 ;  /* 0x00000010e5d47836 */ /* 0x040fe20000000000 */
[----:B------:R0:W-:Y:S01]  /*213d0*/  SYNCS.ARRIVE.TRANS64.RED.A1T0 RZ, [R6+URZ], RZ ;  /* 0x000000ff06ff79a7 */ /* 0x0001e2000810043f */
        /* <DEDUP_REMOVED lines=14> */
[----:B------:R-:W-:-:S02]  /*214c0*/  VIADD R162, R229, 0xc8 ;  /* 0x000000c8e5a27836 */ /* 0x000fc40000000000 */
[C---:B------:R-:W-:Y:S02]  /*214d0*/  VIADD R164, R229.reuse, 0xc0 ;  /* 0x000000c0e5a47836 */ /* 0x040fe40000000000 */
[C---:B------:R-:W-:Y:S02]  /*214e0*/  VIADD R166, R229.reuse, 0xb8 ;  /* 0x000000b8e5a67836 */ /* 0x040fe40000000000 */
[C---:B------:R-:W-:Y:S02]  /*214f0*/  VIADD R168, R229.reuse, 0xb0 ;  /* 0x000000b0e5a87836 */ /* 0x040fe40000000000 */
[C---:B------:R-:W-:Y:S02]  /*21500*/  VIADD R170, R229.reuse, 0xa8 ;  /* 0x000000a8e5aa7836 */ /* 0x040fe40000000000 */
[C---:B------:R-:W-:Y:S02]  /*21510*/  VIADD R172, R229.reuse, 0xa0 ;  /* 0x000000a0e5ac7836 */ /* 0x040fe40000000000 */
        /* <DEDUP_REMOVED lines=18> */
[----:B------:R-:W-:Y:S01]  /*21640*/  VIADD R213, R229, 0x8 ;  /* 0x00000008e5d57836 */ /* 0x000fe20000000000 */
[----:B012---:R-:W-:Y:S06]  /*21650*/  @P0 BRA `(.L_x_1816) ;  /* 0x0000000800080947 */ /* 0x007fec0003800000 */
[----:B------:R-:W-:Y:S01]  /*21660*/  ULDC UR4, c[0x0][0xac8] ;  /* 0x0002b20000047ab9 */ /* 0x000fe20000000800 */
[----:B------:R-:W-:Y:S01]  /*21670*/  ULDC.64 UR6, c[0x0][0x208] ;  /* 0x0000820000067ab9 */ /* 0x000fe20000000a00 */
[----:B------:R-:W-:Y:S02]  /*21680*/  ISETP.GE.AND P0, PT, R229, UR4, PT ;  /* 0x00000004e5007c0c */ /* 0x000fe4000bf06270 */
[----:B------:R-:W-:Y:S02]  /*21690*/  ISETP.GE.AND P5, PT, R190, UR4, PT ;  /* 0x00000004be007c0c */ /* 0x000fe4000bfa6270 */
[----:B------:R-:W-:Y:S02]  /*216a0*/  ISETP.GE.AND P4, PT, R188, UR4, PT ;  /* 0x00000004bc007c0c */ /* 0x000fe4000bf86270 */
[----:B------:R-:W-:-:S07]  /*216b0*/  ISETP.GE.AND P3, PT, R186, UR4, PT ;  /* 0x00000004ba007c0c */ /* 0x000fce000bf66270 */
[----:B------:R-:W-:-:S04]  /*216c0*/  @!P0 LEA R6, P1, R229, R24, 0x2 ;  /* 0x00000018e5068211 */ /* 0x000fc800078210ff */
[----:B------:R-:W-:-:S05]  /*216d0*/  @!P0 LEA.HI.X R7, R229, R10, R215, 0x2, P1 ;  /* 0x0000000ae5078211 */ /* 0x000fca00008f14d7 */
        /* <DEDUP_REMOVED lines=55> */
[----:B-1----:R-:W-:Y:S02]  /*21a50*/  @!P1 LEA R12, P5, R182, R24, 0x2 ;  /* 0x00000018b60c9211 */ /* 0x002fe400078a10ff */
[----:B------:R-:W-:-:S02]  /*21a60*/  @!P0 LEA.HI.X R7, R184, R10, R185, 0x2, P4 ;  /* 0x0000000ab8078211 */ /* 0x000fc400020f14b9 */
[----:B------:R-:W-:Y:S02]  /*21a70*/  ISETP.GE.AND P4, PT, R176, UR4, PT ;  /* 0x00000004b0007c0c */ /* 0x000fe4000bf86270 */
[----:B------:R-:W-:Y:S01]  /*21a80*/  @!P1 LEA.HI.X R13, R182, R10, R183, 0x2, P5 ;  /* 0x0000000ab60d9211 */ /* 0x000fe200028f14b7 */
[----:B------:R0:W-:Y:S01]  /*21a90*/  @!P0 ST.E.64 desc[UR6][R6.64], R80 ;  /* 0x0000005006008985 */ /* 0x0001e2000c101b06 */
[----:B--2---:R-:W-:Y:S02]  /*21aa0*/  @!P2 LEA R14, P6, R180, R24, 0x2 ;  /* 0x00000018b40ea211 */ /* 0x004fe400078c10ff */
[----:B------:R-:W-:Y:S01]  /*21ab0*/  ISETP.GE.AND P5, PT, R174, UR4, PT ;  /* 0x00000004ae007c0c */ /* 0x000fe2000bfa6270 */
[----:B------:R1:W-:Y:S01]  /*21ac0*/  @!P1 ST.E.64 desc[UR6][R12.64], R84 ;  /* 0x000000540c009985 */ /* 0x0003e2000c101b06 */
[----:B------:R-:W-:Y:S02]  /*21ad0*/  @!P2 LEA.HI.X R15, R180, R10, R181, 0x2, P6 ;  /* 0x0000000ab40fa211 */ /* 0x000fe400030f14b5 */
[----:B------:R-:W-:-:S03]  /*21ae0*/  ISETP.GE.AND P1, PT, R170, UR4, PT ;  /* 0x00000004aa007c0c */ /* 0x000fc6000bf26270 */
[----:B------:R2:W-:Y:S01]  /*21af0*/  @!P2 ST.E.64 desc[UR6][R14.64], R88 ;  /* 0x000000580e00a985 */ /* 0x0005e2000c101b06 */
[----:B------:R-:W-:Y:S02]  /*21b00*/  ISETP.GE.AND P2, PT, R172, UR4, PT ;  /* 0x00000004ac007c0c */ /* 0x000fe4000bf46270 */
[-C--:B0-----:R-:W-:Y:S02]  /*21b10*/  @!P3 LEA R6, P6, R178, R24.reuse, 0x2 ;  /* 0x00000018b206b211 */ /* 0x081fe400078c10ff */
[----:B-1----:R-:W-:Y:S02]  /*21b20*/  @!P4 LEA R12, P0, R176, R24, 0x2 ;  /* 0x00000018b00cc211 */ /* 0x002fe400078010ff */
[-C--:B------:R-:W-:Y:S02]  /*21b30*/  @!P3 LEA.HI.X R7, R178, R10.reuse, R179, 0x2, P6 ;  /* 0x0000000ab207b211 */ /* 0x080fe400030f14b3 */
[----:B------:R-:W-:Y:S02]  /*21b40*/  @!P4 LEA.HI.X R13, R176, R10, R177, 0x2, P0 ;  /* 0x0000000ab00dc211 */ /* 0x000fe400000f14b1 */
[----:B--2---:R-:W-:Y:S01]  /*21b50*/  @!P5 LEA R14, P6, R174, R24, 0x2 ;  /* 0x00000018ae0ed211 */ /* 0x004fe200078c10ff */
[----:B------:R0:W-:Y:S01]  /*21b60*/  @!P3 ST.E.64 desc[UR6][R6.64], R92 ;  /* 0x0000005c0600b985 */ /* 0x0001e2000c101b06 */
[----:B------:R-:W-:-:S02]  /*21b70*/  ISETP.GE.AND P0, PT, R168, UR4, PT ;  /* 0x00000004a8007c0c */ /* 0x000fc4000bf06270 */
[----:B------:R-:W-:Y:S01]  /*21b80*/  @!P5 LEA.HI.X R15, R174, R10, R175, 0x2, P6 ;  /* 0x0000000aae0fd211 */ /* 0x000fe200030f14af */
[----:B------:R-:W-:Y:S01]  /*21b90*/  @!P4 ST.E.64 desc[UR6][R12.64], R96 ;  /* 0x000000600c00c985 */ /* 0x000fe2000c101b06 */
[----:B------:R-:W-:-:S03]  /*21ba0*/  ISETP.GE.AND P4, PT, R164, UR4, PT ;  /* 0x00000004a4007c0c */ /* 0x000fc6000bf86270 */
[----:B------:R1:W-:Y:S01]  /*21bb0*/  @!P5 ST.E.64 desc[UR6][R14.64], R2 ;  /* 0x000000020e00d985 */ /* 0x0003e2000c101b06 */
[----:B------:R-:W-:Y:S02]  /*21bc0*/  ISETP.GE.AND P5, PT, R166, UR4, PT ;  /* 0x00000004a6007c0c */ /* 0x000fe4000bfa6270 */
[----:B0-----:R-:W-:-:S04]  /*21bd0*/  @!P1 LEA R6, P3, R170, R24, 0x2 ;  /* 0x00000018aa069211 */ /* 0x001fc800078610ff */
[----:B------:R-:W-:Y:S02]  /*21be0*/  @!P1 LEA.HI.X R7, R170, R10, R171, 0x2, P3 ;  /* 0x0000000aaa079211 */ /* 0x000fe400018f14ab */
[----:B------:R-:W-:Y:S02]  /*21bf0*/  ISETP.GE.AND P3, PT, R162, UR4, PT ;  /* 0x00000004a2007c0c */ /* 0x000fe4000bf66270 */
[----:B-1----:R-:W-:-:S04]  /*21c00*/  @!P2 LEA R2, P6, R172, R24, 0x2 ;  /* 0x00000018ac02a211 */ /* 0x002fc800078c10ff */
        /* <DEDUP_REMOVED lines=10> */
[----:B--2---:R-:W-:Y:S02]  /*21cb0*/  @!P3 LEA R12, P6, R162, R24, 0x2 ;  /* 0x00000018a20cb211 */ /* 0x004fe400078c10ff */
[----:B------:R-:W-:Y:S01]  /*21cc0*/  ISETP.GE.AND P1, PT, R158, UR4, PT ;  /* 0x000000049e007c0c */ /* 0x000fe2000bf26270 */
[----:B------:R0:W-:Y:S01]  /*21cd0*/  @!P5 ST.E.64 desc[UR6][R2.64], R116 ;  /* 0x000000740200d985 */ /* 0x0001e2000c101b06 */
[-C--:B------:R-:W-:Y:S02]  /*21ce0*/  @!P4 LEA.HI.X R7, R164, R10.reuse, R165, 0x2, P2 ;  /* 0x0000000aa407c211 */ /* 0x080fe400010f14a5 */
[----:B------:R-:W-:Y:S02]  /*21cf0*/  @!P3 LEA.HI.X R13, R162, R10, R163, 0x2, P6 ;  /* 0x0000000aa20db211 */ /* 0x000fe400030f14a3 */
[----:B------:R-:W-:Y:S01]  /*21d00*/  ISETP.GE.AND P2, PT, R152, UR4, PT ;  /* 0x0000000498007c0c */ /* 0x000fe2000bf46270 */
[----:B------:R1:W-:Y:S01]  /*21d10*/  @!P4 ST.E.64 desc[UR6][R6.64], R120 ;  /* 0x000000780600c985 */ /* 0x0003e2000c101b06 */
[----:B------:R-:W-:-:S03]  /*21d20*/  ISETP.GE.AND P4, PT, R156, UR4, PT ;  /* 0x000000049c007c0c */ /* 0x000fc6000bf86270 */
[----:B------:R2:W-:Y:S01]  /*21d30*/  @!P3 ST.E.64 desc[UR6][R12.64], R124 ;  /* 0x0000007c0c00b985 */ /* 0x0005e2000c101b06 */
[----:B------:R-:W-:Y:S02]  /*21d40*/  ISETP.GE.AND P3, PT, R154, UR4, PT ;  /* 0x000000049a007c0c */ /* 0x000fe4000bf66270 */
[----:B0-----:R-:W-:-:S04]  /*21d50*/  @!P0 LEA R2, P5, R160, R24, 0x2 ;  /* 0x00000018a0028211 */ /* 0x001fc800078a10ff */
[----:B------:R-:W-:Y:S02]  /*21d60*/  @!P0 LEA.HI.X R3, R160, R10, R161, 0x2, P5 ;  /* 0x0000000aa0038211 */ /* 0x000fe400028f14a1 */
[----:B------:R-:W-:Y:S02]  /*21d70*/  ISETP.GE.AND P5, PT, R100, UR4, PT ;  /* 0x0000000464007c0c */ /* 0x000fe4000bfa6270 */
[C---:B-1----:R-:W-:Y:S01]  /*21d80*/  @!P1 LEA R6, P6, R158.reuse, R24, 0x2 ;  /* 0x000000189e069211 */ /* 0x042fe200078c10ff */
[----:B------:R0:W-:Y:S03]  /*21d90*/  @!P0 ST.E.64 desc[UR6][R2.64], R128 ;  /* 0x0000008002008985 */ /* 0x0001e6000c101b06 */
[----:B------:R-:W-:Y:S02]  /*21da0*/  @!P1 LEA.HI.X R7, R158, R10, R159, 0x2, P6 ;  /* 0x0000000a9e079211 */ /* 0x000fe400030f149f */
[----:B--2---:R-:W-:-:S03]  /*21db0*/  @!P3 LEA R12, P6, R154, R24, 0x2 ;  /* 0x000000189a0cb211 */ /* 0x004fc600078c10ff */
[----:B------:R1:W-:Y:S01]  /*21dc0*/  @!P1 ST.E.64 desc[UR6][R6.64], R132 ;  /* 0x0000008406009985 */ /* 0x0003e2000c101b06 */
[----:B------:R-:W-:Y:S02]  /*21dd0*/  @!P3 LEA.HI.X R13, R154, R10, R155, 0x2, P6 ;  /* 0x0000000a9a0db211 */ /* 0x000fe400030f149b */
[----:B0-----:R-:W-:-:S04]  /*21de0*/  @!P4 LEA R2, P0, R156, R24, 0x2 ;  /* 0x000000189c02c211 */ /* 0x001fc800078010ff */
[----:B------:R-:W-:Y:S02]  /*21df0*/  @!P4 LEA.HI.X R3, R156, R10, R157, 0x2, P0 ;  /* 0x0000000a9c03c211 */ /* 0x000fe400000f149d */
[-C--:B------:R-:W-:Y:S02]  /*21e00*/  @!P5 LEA R14, P0, R100, R24.reuse, 0x2 ;  /* 0x00000018640ed211 */ /* 0x080fe400078010ff */
[----:B-1----:R-:W-:Y:S01]  /*21e10*/  @!P2 LEA R6, P1, R152, R24, 0x2 ;  /* 0x000000189806a211 */ /* 0x002fe200078210ff */
[----:B------:R0:W-:Y:S01]  /*21e20*/  @!P4 ST.E.64 desc[UR6][R2.64], R136 ;  /* 0x000000880200c985 */ /* 0x0001e2000c101b06 */
[-C--:B------:R-:W-:Y:S02]  /*21e30*/  @!P5 LEA.HI.X R15, R100, R10.reuse, R101, 0x2, P0 ;  /* 0x0000000a640fd211 */ /* 0x080fe400000f1465 */
[----:B------:R-:W-:Y:S01]  /*21e40*/  @!P2 LEA.HI.X R7, R152, R10, R153, 0x2, P1 ;  /* 0x0000000a9807a211 */ /* 0x000fe200008f1499 */
[----:B------:R0:W-:Y:S04]  /*21e50*/  @!P3 ST.E.64 desc[UR6][R12.64], R140 ;  /* 0x0000008c0c00b985 */ /* 0x0001e8000c101b06 */
[----:B------:R0:W-:Y:S04]  /*21e60*/  @!P2 ST.E.64 desc[UR6][R6.64], R144 ;  /* 0x000000900600a985 */ /* 0x0001e8000c101b06 */
[----:B------:R0:W-:Y:S02]  /*21e70*/  @!P5 ST.E.64 desc[UR6][R14.64], R148 ;  /* 0x000000940e00d985 */ /* 0x0001e4000c101b06 */
.L_x_1816:
[----:B------:R-:W-:Y:S05]  /*21e80*/  BSYNC B1 ;  /* 0x0000000000017941 */ /* 0x000fea0003800000 */
.L_x_1815:
[----:B------:R-:W-:Y:S01]  /*21e90*/  ISETP.GE.AND P0, PT, R11, R8, PT ;  /* 0x000000080b00720c */ /* 0x000fe20003f06270 */
[----:B------:R-:W1:Y:S04]  /*21ea0*/  SHFL.IDX PT, R9, R9, 0x1, 0x1c1f ;  /* 0x003c1f0009097f89 */ /* 0x000e6800000e0000 */
[----:B------:R-:W2:Y:S08]  /*21eb0*/  SHFL.IDX PT, R0, R0, 0x1, 0x1c1f ;  /* 0x003c1f0000007f89 */ /* 0x000eb000000e0000 */
[----:B------:R-:W-:Y:S05]  /*21ec0*/  @P0 BRA `(.L_x_1814) ;  /* 0x0000001400d00947 */ /* 0x000fea0003800000 */
[----:B------:R-:W-:Y:S01]  /*21ed0*/  ULDC UR4, c[0x0][0xac8] ;  /* 0x0002b20000047ab9 */ /* 0x000fe20000000800 */
[----:B------:R-:W-:Y:S01]  /*21ee0*/  ULDC.64 UR6, c[0x0][0x208] ;  /* 0x0000820000067ab9 */ /* 0x000fe20000000a00 */
[----:B------:R-:W-:Y:S02]  /*21ef0*/  ISETP.GE.AND P4, PT, R229, UR4, PT ;  /* 0x00000004e5007c0c */ /* 0x000fe4000bf86270 */
[----:B------:R-:W-:Y:S02]  /*21f00*/  ISETP.GE.AND P2, PT, R213, UR4, PT ;  /* 0x00000004d5007c0c */ /* 0x000fe4000bf46270 */
[----:B------:R-:W-:Y:S02]  /*21f10*/  ISETP.GE.AND P1, PT, R211, UR4, PT ;  /* 0x00000004d3007c0c */ /* 0x000fe4000bf26270 */
[----:B------:R-:W-:-:S07]  /*21f20*/  ISETP.GE.AND P0, PT, R209, UR4, PT ;  /* 0x00000004d1007c0c */ /* 0x000fce000bf06270 */
[----:B0-2---:R-:W-:-:S04]  /*21f30*/  @!P4 LEA R2, P3, R229, R0, 0x2 ;  /* 0x00000000e502c211 */ /* 0x005fc800078610ff */
[----:B-1----:R-:W-:Y:S02]  /*21f40*/  @!P4 LEA.HI.X R3, R229, R9, R215, 0x2, P3 ;  /* 0x00000009e503c211 */ /* 0x002fe400018f14d7 */
[----:B------:R-:W-:-:S03]  /*21f50*/  ISETP.GE.AND P3, PT, R207, UR4, PT ;  /* 0x00000004cf007c0c */ /* 0x000fc6000bf66270 */
[----:B------:R0:W-:Y:S01]  /*21f60*/  @!P4 ST.E.64 desc[UR6][R2.64], R4 ;  /* 0x000000040200c985 */ /* 0x0001e2000c101b06 */
[----:B------:R-:W-:Y:S02]  /*21f70*/  ISETP.GE.AND P4, PT, R204, UR4, PT ;  /* 0x00000004cc007c0c */ /* 0x000fe4000bf86270 */
[-C--:B0-----:R-:W-:Y:S02]  /*21f80*/  @!P2 LEA R2, P6, R213, R0.reuse, 0x2 ;  /* 0x00000000d502a211 */ /* 0x081fe400078c10ff */
[-C--:B------:R-:W-:Y:S02]  /*21f90*/  @!P1 LEA R4, P5, R211, R0.reuse, 0x2 ;  /* 0x00000000d3049211 */ /* 0x080fe400078a10ff */
[-C--:B------:R-:W-:Y:S02]  /*21fa0*/  @!P2 LEA.HI.X R3, R213, R9.reuse, R214, 0x2, P6 ;  /* 0x00000009d503a211 */ /* 0x080fe400030f14d6 */
[----:B------:R-:W-:Y:S02]  /*21fb0*/  @!P0 LEA R6, P6, R209, R0, 0x2 ;  /* 0x00000000d1068211 */ /* 0x000fe400078c10ff */
[----:B------:R-:W-:Y:S01]  /*21fc0*/  @!P1 LEA.HI.X R5, R211, R9, R212, 0x2, P5 ;  /* 0x00000009d3059211 */ /* 0x000fe200028f14d4 */
[----:B------:R0:W-:Y:S01]  /*21fd0*/  @!P2 ST.E.64 desc[UR6][R2.64], R30 ;  /* 0x0000001e0200a985 */ /* 0x0001e2000c101b06 */
[----:B------:R-:W-:-:S02]  /*21fe0*/  ISETP.GE.AND P5, PT, R202, UR4, PT ;  /* 0x00000004ca007c0c */ /* 0x000fc4000bfa6270 */
[----:B------:R-:W-:Y:S01]  /*21ff0*/  @!P0 LEA.HI.X R7, R209, R9, R210, 0x2, P6 ;  /* 0x00000009d1078211 */ /* 0x000fe200030f14d2 */
[----:B------:R1:W-:Y:S04]  /*22000*/  @!P1 ST.E.64 desc[UR6][R4.64], R34 ;  /* 0x0000002204009985 */ /* 0x0003e8000c101b06 */
[----:B------:R2:W-:Y:S01]  /*22010*/  @!P0 ST.E.64 desc[UR6][R6.64], R38 ;  /* 0x0000002606008985 */ /* 0x0005e2000c101b06 */
[----:B------:R-:W-:Y:S02]  /*22020*/  ISETP.GE.AND P0, PT, R198, UR4, PT ;  /* 0x00000004c6007c0c */ /* 0x000fe4000bf06270 */
[-C--:B0-----:R-:W-:Y:S02]  /*22030*/  @!P3 LEA R2, P1, R207, R0.reuse, 0x2 ;  /* 0x00000000cf02b211 */ /* 0x081fe400078210ff */
[----:B-1----:R-:W-:-:S02]  /*22040*/  @!P4 LEA R4, P2, R204, R0, 0x2 ;  /* 0x00000000cc04c211 */ /* 0x002fc400078410ff */
[-C--:B------:R-:W-:Y:S02]  /*22050*/  @!P3 LEA.HI.X R3, R207, R9.reuse, R208, 0x2, P1 ;  /* 0x00000009cf03b211 */ /* 0x080fe400008f14d0 */
[----:B------:R-:W-:Y:S02]  /*22060*/  ISETP.GE.AND P1, PT, R196, UR4, PT ;  /* 0x00000004c4007c0c */ /* 0x000fe4000bf26270 */
[----:B------:R-:W-:Y:S01]  /*22070*/  @!P4 LEA.HI.X R5, R204, R9, R206, 0x2, P2 ;  /* 0x00000009cc05c211 */ /* 0x000fe200010f14ce */
[----:B------:R0:W-:Y:S01]  /*22080*/  @!P3 ST.E.64 desc[UR6][R2.64], R42 ;  /* 0x0000002a0200b985 */ /* 0x0001e2000c101b06 */
[----:B------:R-:W-:Y:S02]  /*22090*/  ISETP.GE.AND P2, PT, R194, UR4, PT ;  /* 0x00000004c2007c0c */ /* 0x000fe4000bf46270 */
[----:B--2---:R-:W-:Y:S01]  /*220a0*/  @!P5 LEA R6, P6, R202, R0, 0x2 ;  /* 0x00000000ca06d211 */ /* 0x004fe200078c10ff */
[----:B------:R1:W-:Y:S01]  /*220b0*/  @!P4 ST.E.64 desc[UR6][R4.64], R46 ;  /* 0x0000002e0400c985 */ /* 0x0003e2000c101b06 */
[----:B------:R-:W-:-:S02]  /*220c0*/  ISETP.GE.AND P3, PT, R192, UR4, PT ;  /* 0x00000004c0007c0c */ /* 0x000fc4000bf66270 */
[----:B------:R-:W-:Y:S02]  /*220d0*/  @!P5 LEA.HI.X R7, R202, R9, R203, 0x2, P6 ;  /* 0x00000009ca07d211 */ /* 0x000fe400030f14cb */
[----:B------:R-:W-:-:S03]  /*220e0*/  ISETP.GE.AND P4, PT, R190, UR4, PT ;  /* 0x00000004be007c0c */ /* 0x000fc6000bf86270 */
[----:B------:R2:W-:Y:S01]  /*220f0*/  @!P5 ST.E.64 desc[UR6][R6.64], R50 ;  /* 0x000000320600d985 */ /* 0x0005e2000c101b06 */
[-C--:B0-----:R-:W-:Y:S02]  /*22100*/  @!P0 LEA R2, P6, R198, R0.reuse, 0x2 ;  /* 0x00000000c6028211 */ /* 0x081fe400078c10ff */
[-C--:B-1----:R-:W-:Y:S02]  /*22110*/  @!P1 LEA R4, P5, R196, R0.reuse, 0x2 ;  /* 0x00000000c4049211 */ /* 0x082fe400078a10ff */
[-C--:B------:R-:W-:Y:S02]  /*22120*/  @!P0 LEA.HI.X R3, R198, R9.reuse, R199, 0x2, P6 ;  /* 0x00000009c6038211 */ /* 0x080fe400030f14c7 */
[----:B------:R-:W-:Y:S02]  /*22130*/  @!P1 LEA.HI.X R5, R196, R9, R197, 0x2, P5 ;  /* 0x00000009c4059211 */ /* 0x000fe400028f14c5 */
[----:B------:R-:W-:Y:S01]  /*22140*/  ISETP.GE.AND P5, PT, R188, UR4, PT ;  /* 0x00000004bc007c0c */ /* 0x000fe2000bfa6270 */
[----:B------:R0:W-:Y:S01]  /*22150*/  @!P0 ST.E.64 desc[UR6][R2.64], R54 ;  /* 0x0000003602008985 */ /* 0x0001e2000c101b06 */
[----:B--2---:R-:W-:-:S02]  /*22160*/  @!P2 LEA R6, P6, R194, R0, 0x2 ;  /* 0x00000000c206a211 */ /* 0x004fc400078c10ff */
[----:B------:R-:W-:Y:S01]  /*22170*/  ISETP.GE.AND P0, PT, R186, UR4, PT ;  /* 0x00000004ba007c0c */ /* 0x000fe2000bf06270 */
[----:B------:R1:W-:Y:S01]  /*22180*/  @!P1 ST.E.64 desc[UR6][R4.64], R58 ;  /* 0x0000003a04009985 */ /* 0x0003e2000c101b06 */
        /* <DEDUP_REMOVED lines=14> */
[----:B0-----:R-:W-:-:S04]  /*22270*/  @!P0 LEA R2, P4, R186, R0, 0x2 ;  /* 0x00000000ba028211 */ /* 0x001fc800078810ff */
[-C--:B------:R-:W-:Y:S02]  /*22280*/  @!P0 LEA.HI.X R3, R186, R9.reuse, R187, 0x2, P4 ;  /* 0x00000009ba038211 */ /* 0x080fe400020f14bb */
[----:B------:R-:W-:Y:S02]  /*22290*/  ISETP.GE.AND P4, PT, R178, UR4, PT ;  /* 0x00000004b2007c0c */ /* 0x000fe4000bf86270 */
[-C--:B-1----:R-:W-:Y:S01]  /*222a0*/  @!P1 LEA R4, P3, R184, R0.reuse, 0x2 ;  /* 0x00000000b8049211 */ /* 0x082fe200078610ff */
[----:B------:R0:W-:Y:S01]  /*222b0*/  @!P0 ST.E.64 desc[UR6][R2.64], R78 ;  /* 0x0000004e02008985 */ /* 0x0001e2000c101b06 */
[----:B--2---:R-:W-:Y:S02]  /*222c0*/  @!P2 LEA R6, P6, R182, R0, 0x2 ;  /* 0x00000000b606a211 */ /* 0x004fe400078c10ff */
        /* <DEDUP_REMOVED lines=11> */
[----:B------:R-:W-:Y:S02]  /*22380*/  ISETP.GE.AND P5, PT, R168, UR4, PT ;  /* 0x00000004a8007c0c */ /* 0x000fe4000bfa6270 */
[-C--:B------:R-:W-:Y:S02]  /*22390*/  @!P4 LEA.HI.X R5, R178, R9.reuse, R179, 0x2, P0 ;  /* 0x00000009b205c211 */ /* 0x080fe400000f14b3 */
[----:B------:R-:W-:Y:S02]  /*223a0*/  ISETP.GE.AND P0, PT, R170, UR4, PT ;  /* 0x00000004aa007c0c */ /* 0x000fe4000bf06270 */
[----:B--2---:R-:W-:Y:S01]  /*223b0*/  @!P3 LEA R6, P6, R176, R0, 0x2 ;  /* 0x00000000b006b211 */ /* 0x004fe200078c10ff */
[----:B------:R1:W-:Y:S01]  /*223c0*/  @!P4 ST.E.64 desc[UR6][R4.64], R94 ;  /* 0x0000005e0400c985 */ /* 0x0003e2000c101b06 */
[----:B------:R-:W-:Y:S02]  /*223d0*/  ISETP.GE.AND P4, PT, R166, UR4, PT ;  /* 0x00000004a6007c0c */ /* 0x000fe4000bf86270 */
[----:B------:R-:W-:-:S02]  /*223e0*/  @!P3 LEA.HI.X R7, R176, R9, R177, 0x2, P6 ;  /* 0x00000009b007b211 */ /* 0x000fc400030f14b1 */
[----:B0-----:R-:W-:-:S03]  /*223f0*/  @!P2 LEA R2, P6, R174, R0, 0x2 ;  /* 0x00000000ae02a211 */ /* 0x001fc600078c10ff */
[----:B------:R0:W-:Y:S01]  /*22400*/  @!P3 ST.E.64 desc[UR6][R6.64], R98 ;  /* 0x000000620600b985 */ /* 0x0001e2000c101b06 */
[----:B------:R-:W-:Y:S02]  /*22410*/  @!P2 LEA.HI.X R3, R174, R9, R175, 0x2, P6 ;  /* 0x00000009ae03a211 */ /* 0x000fe400030f14af */
[----:B-1----:R-:W-:-:S03]  /*22420*/  @!P1 LEA R4, P3, R172, R0, 0x2 ;  /* 0x00000000ac049211 */ /* 0x002fc600078610ff */
[----:B------:R1:W-:Y:S01]  /*22430*/  @!P2 ST.E.64 desc[UR6][R2.64], R102 ;  /* 0x000000660200a985 */ /* 0x0003e2000c101b06 */
[-C--:B------:R-:W-:Y:S02]  /*22440*/  @!P1 LEA.HI.X R5, R172, R9.reuse, R173, 0x2, P3 ;  /* 0x00000009ac059211 */ /* 0x080fe400018f14ad */
[----:B------:R-:W-:Y:S02]  /*22450*/  ISETP.GE.AND P3, PT, R164, UR4, PT ;  /* 0x00000004a4007c0c */ /* 0x000fe4000bf66270 */
[CC--:B0-----:R-:W-:Y:S01]  /*22460*/  @!P0 LEA R6, P6, R170.reuse, R0.reuse, 0x2 ;  /* 0x00000000aa068211 */ /* 0x0c1fe200078c10ff */
[----:B------:R0:W-:Y:S03]  /*22470*/  @!P1 ST.E.64 desc[UR6][R4.64], R106 ;  /* 0x0000006a04009985 */ /* 0x0001e6000c101b06 */
[----:B------:R-:W-:Y:S02]  /*22480*/  @!P0 LEA.HI.X R7, R170, R9, R171, 0x2, P6 ;  /* 0x00000009aa078211 */ /* 0x000fe400030f14ab */
[----:B-1----:R-:W-:-:S03]  /*22490*/  @!P5 LEA R2, P1, R168, R0, 0x2 ;  /* 0x00000000a802d211 */ /* 0x002fc600078210ff */
        /* <DEDUP_REMOVED lines=8> */
[-C--:B-1----:R-:W-:Y:S01]  /*22520*/  @!P3 LEA R6, P6, R164, R0.reuse, 0x2 ;  /* 0x00000000a406b211 */ /* 0x082fe200078c10ff */
[----:B------:R1:W-:Y:S01]  /*22530*/  @!P4 ST.E.64 desc[UR6][R4.64], R118 ;  /* 0x000000760400c985 */ /* 0x0003e2000c101b06 */
[----:B------:R-:W-:Y:S02]  /*22540*/  ISETP.GE.AND P4, PT, R158, UR4, PT ;  /* 0x000000049e007c0c */ /* 0x000fe4000bf86270 */
[----:B------:R-:W-:Y:S02]  /*22550*/  @!P3 LEA.HI.X R7, R164, R9, R165, 0x2, P6 ;  /* 0x00000009a407b211 */ /* 0x000fe400030f14a5 */
[----:B0-----:R-:W-:-:S03]  /*22560*/  @!P1 LEA R2, P6, R160, R0, 0x2 ;  /* 0x00000000a0029211 */ /* 0x001fc600078c10ff */
[----:B------:R0:W-:Y:S01]  /*22570*/  @!P3 ST.E.64 desc[UR6][R6.64], R122 ;  /* 0x0000007a0600b985 */ /* 0x0001e2000c101b06 */
[----:B------:R-:W-:Y:S02]  /*22580*/  ISETP.GE.AND P3, PT, R156, UR4, PT ;  /* 0x000000049c007c0c */ /* 0x000fe4000bf66270 */
[----:B------:R-:W-:Y:S02]  /*22590*/  @!P1 LEA.HI.X R3, R160, R9, R161, 0x2, P6 ;  /* 0x00000009a0039211 */ /* 0x000fe400030f14a1 */
[----:B-1----:R-:W-:-:S04]  /*225a0*/  @!P0 LEA R4, P5, R162, R0, 0x2 ;  /* 0x00000000a2048211 */ /* 0x002fc800078a10ff */
[----:B------:R-:W-:Y:S02]  /*225b0*/  @!P0 LEA.HI.X R5, R162, R9, R163, 0x2, P5 ;  /* 0x00000009a2058211 */ /* 0x000fe400028f14a3 */
[----:B------:R-:W-:-:S03]  /*225c0*/  ISETP.GE.AND P5, PT, R152, UR4, PT ;  /* 0x0000000498007c0c */ /* 0x000fc6000bfa6270 */
[----:B------:R1:W-:Y:S04]  /*225d0*/  @!P0 ST.E.64 desc[UR6][R4.64], R126 ;  /* 0x0000007e04008985 */ /* 0x0003e8000c101b06 */
[----:B------:R2:W-:Y:S01]  /*225e0*/  @!P1 ST.E.64 desc[UR6][R2.64], R130 ;  /* 0x0000008202009985 */ /* 0x0005e2000c101b06 */
[----:B0-----:R-:W-:-:S04]  /*225f0*/  @!P2 LEA R6, P1, R154, R0, 0x2 ;  /* 0x000000009a06a211 */ /* 0x001fc800078210ff */
[----:B------:R-:W-:Y:S02]  /*22600*/  @!P2 LEA.HI.X R7, R154, R9, R155, 0x2, P1 ;  /* 0x000000099a07a211 */ /* 0x000fe400008f149b */
[----:B-1----:R-:W-:-:S04]  /*22610*/  @!P4 LEA R4, P0, R158, R0, 0x2 ;  /* 0x000000009e04c211 */ /* 0x002fc800078010ff */
[-C--:B------:R-:W-:Y:S02]  /*22620*/  @!P4 LEA.HI.X R5, R158, R9.reuse, R159, 0x2, P0 ;  /* 0x000000099e05c211 */ /* 0x080fe400000f149f */
[-C--:B------:R-:W-:Y:S02]  /*22630*/  @!P5 LEA R10, P0, R152, R0.reuse, 0x2 ;  /* 0x00000000980ad211 */ /* 0x080fe400078010ff */
[----:B--2---:R-:W-:Y:S01]  /*22640*/  @!P3 LEA R2, P6, R156, R0, 0x2 ;  /* 0x000000009c02b211 */ /* 0x004fe200078c10ff */
        /* <DEDUP_REMOVED lines=8> */
[----:B---3--:R-:W-:Y:S01]  /*226d0*/  LEA R2, P0, R100, R0, 0x2 ;  /* 0x0000000064027211 */ /* 0x008fe200078010ff */
[----:B------:R-:W-:-:S03]  /*226e0*/  ULDC.64 UR4, c[0x0][0x208] ;  /* 0x0000820000047ab9 */ /* 0x000fc60000000a00 */
[----:B------:R-:W-:-:S05]  /*226f0*/  LEA.HI.X R3, R100, R9, R101, 0x2, P0 ;  /* 0x0000000964037211 */ /* 0x000fca00000f1465 */
[----:B------:R4:W-:Y:S01]  /*22700*/  ST.E.64 desc[UR4][R2.64], R150 ;  /* 0x0000009602007985 */ /* 0x0009e2000c101b04 */
[----:B------:R-:W-:Y:S05]  /*22710*/  BRA `(.L_x_1814) ;  /* 0x0000000c00bc7947 */ /* 0x000fea0003800000 */
.L_x_1805:
[----:B------:R-:W2:Y:S01]  /*22720*/  LDL R7, [R1+0x4c] ;  /* 0x00004c0001077983 */ /* 0x000ea20000100800 */
[----:B------:R-:W-:Y:S01]  /*22730*/  ULDC.64 UR4, c[0x0][0xc08] ;  /* 0x0003020000047ab9 */ /* 0x000fe20000000a00 */
[----:B------:R-:W3:Y:S02]  /*22740*/  LDC.64 R2, c[0x0][0xc00] ;  /* 0x00030000ff027b82 */ /* 0x000ee40000000a00 */
[----:B------:R-:W3:Y:S01]  /*22750*/  LDL R8, [R1+0x50] ;  /* 0x0000500001087983 */ /* 0x000ee20000100800 */
[----:B------:R-:W-:-:S04]  /*22760*/  ISETP.NE.U32.AND P0, PT, RZ, UR4, PT ;  /* 0x00000004ff007c0c */ /* 0x000fc8000bf05070 */
[----:B------:R-:W-:Y:S01]  /*22770*/  ISETP.NE.AND.EX P1, PT, RZ, UR5, PT, P0 ;  /* 0x00000005ff007c0c */ /* 0x000fe2000bf25300 */
[----:B------:R-:W4:Y:S01]  /*22780*/  S2R R35, SR_TID.X ;  /* 0x0000000000237919 */ /* 0x000f220000002100 */
[----:B------:R-:W-:-:S11]  /*22790*/  ULDC.64 UR4, c[0x0][0xc00] ;  /* 0x0003000000047ab9 */ /* 0x000fd60000000a00 */
[----:B------:R-:W0:Y:S01]  /*227a0*/  @P1 LDC.64 R4, c[0x0][0xc08] ;  /* 0x00030200ff041b82 */ /* 0x000e220000000a00 */
[----:B------:R-:W-:-:S04]  /*227b0*/  ISETP.NE.U32.AND P0, PT, RZ, UR4, PT ;  /* 0x00000004ff007c0c */ /* 0x000fc8000bf05070 */
[----:B------:R-:W-:Y:S01]  /*227c0*/  ISETP.NE.AND.EX P0, PT, RZ, UR5, PT, P0 ;  /* 0x00000005ff007c0c */ /* 0x000fe2000bf05300 */
[----:B------:R-:W-:Y:S01]  /*227d0*/  ULDC UR4, c[0x0][0xa88] ;  /* 0x0002a20000047ab9 */ /* 0x000fe20000000800 */
[----:B------:R-:W-:Y:S02]  /*227e0*/  IMAD.MOV.U32 R15, RZ, RZ, RZ ;  /* 0x000000ffff0f7224 */ /* 0x000fe400078e00ff */
[----:B------:R-:W-:Y:S01]  /*227f0*/  IMAD.U32 R0, RZ, RZ, UR4 ;  /* 0x00000004ff007e24 */ /* 0x000fe2000f8e00ff */
[----:B------:R-:W-:Y:S01]  /*22800*/  ULDC.64 UR6, c[0x0][0x208] ;  /* 0x0000820000067ab9 */ /* 0x000fe20000000a00 */
[----:B----4-:R-:W-:-:S05]  /*22810*/  VIADD R6, R35, 0xffffff80 ;  /* 0xffffff8023067836 */ /* 0x010fca0000000000 */
[----:B------:R-:W-:Y:S02]  /*22820*/  ISETP.GT.AND P3, PT, R6, 0x7f, PT ;  /* 0x0000007f0600780c */ /* 0x000fe40003f64270 */
[----:B--2---:R-:W-:-:S13]  /*22830*/  ISETP.NE.AND P2, PT, R7, RZ, PT ;  /* 0x000000ff0700720c */ /* 0x004fda0003f45270 */
[----:B------:R-:W2:Y:S01]  /*22840*/  @!P2 LDC R7, c[0x0][0xad4] ;  /* 0x0002b500ff07ab82 */ /* 0x000ea20000000800 */
[----:B---3--:R-:W-:-:S04]  /*22850*/  IMAD.WIDE R2, R8, 0x4, R2 ;  /* 0x0000000408027825 */ /* 0x008fc800078e0202 */
[----:B0-----:R-:W-:Y:S01]  /*22860*/  @P1 IMAD.WIDE R4, R8, 0x4, R4 ;  /* 0x0000000408041825 */ /* 0x001fe200078e0204 */
[----:B------:R0:W5:Y:S01]  /*22870*/  @P0 LDG.E R15, desc[UR6][R2.64] ;  /* 0x00000006020f0981 */ /* 0x000162000c1e1900 */
[----:B------:R-:W-:-:S03]  /*22880*/  SHF.R.S32.HI R28, RZ, 0x1f, R8 ;  /* 0x0000001fff1c7819 */ /* 0x000fc60000011408 */
[----:B------:R0:W5:Y:S04]  /*22890*/  @P1 LDG.E R0, desc[UR6][R4.64] ;  /* 0x0000000604001981 */ /* 0x000168000c1e1900 */
[----:B--2---:R0:W-:Y:S01]  /*228a0*/  @!P2 STL [R1+0x4c], R7 ;  /* 0x00004c070100a387 */ /* 0x0041e20000100800 */
[----:B------:R-:W-:Y:S01]  /*228b0*/  ISETP.GT.AND P2, PT, R7, 0x1, PT ;  /* 0x000000010700780c */ /* 0x000fe20003f44270 */
[----:B------:R-:W-:-:S12]  /*228c0*/  @P1 BRA `(.L_x_1817) ;  /* 0x0000000000141947 */ /* 0x000fd80003800000 */
[----:B------:R-:W-:Y:S05]  /*228d0*/  @!P0 BRA `(.L_x_1817) ;  /* 0x0000000000108947 */ /* 0x000fea0003800000 */
[----:B------:R-:W-:Y:S02]  /*228e0*/  ULDC.64 UR4, c[0x0][0x208] ;  /* 0x0000820000047ab9 */ /* 0x000fe40000000a00 */
[----:B0-----:R-:W2:Y:S04]  /*228f0*/  LDG.E R5, desc[UR4][R2.64] ;  /* 0x0000000402057981 */ /* 0x001ea8000c1e1900 */
[----:B-----5:R-:W2:Y:S02]  /*22900*/  LDG.E R0, desc[UR4][R2.64+0x4] ;  /* 0x0000040402007981 */ /* 0x020ea4000c1e1900 */
[----:B--2---:R-:W-:-:S07]  /*22910*/  IADD3 R0, -R5, R0, RZ ;  /* 0x0000000005007210 */ /* 0x004fce0007ffe1ff */
.L_x_1817:
[----:B------:R-:W-:Y:S01]  /*22920*/  BSSY B1, `(.L_x_1818) ;  /* 0x0000039000017945 */ /* 0x000fe20003800000 */
[----:B------:R-:W-:Y:S02]  /*22930*/  SEL R33, R8, RZ, !P0 ;  /* 0x000000ff08217207 */ /* 0x000fe40004000000 */
[----:B------:R-:W-:Y:S02]  /*22940*/  SEL R28, R28, RZ, !P0 ;  /* 0x000000ff1c1c7207 */ /* 0x000fe40004000000 */
[----:B-1---5:R-:W-:Y:S01]  /*22950*/  SHF.R.S32.HI R24, RZ, 0x1f, R15 ;  /* 0x0000001fff187819 */ /* 0x022fe2000001140f */
[----:B------:R-:W-:Y:S06]  /*22960*/  @P3 BRA `(.L_x_1819) ;  /* 0x0000000000d03947 */ /* 0x000fec0003800000 */
[----:B0-----:R-:W2:Y:S01]  /*22970*/  LDL R3, [R1+0x14] ;  /* 0x0000140001037983 */ /* 0x001ea20000100800 */
[----:B------:R-:W0:Y:S02]  /*22980*/  LDC R37, c[0x0][0xbe8] ;  /* 0x0002fa00ff257b82 */ /* 0x000e240000000800 */
[----:B0-----:R-:W-:Y:S01]  /*22990*/  IMAD R2, R0, R37, RZ ;  /* 0x0000002500027224 */ /* 0x001fe200078e02ff */
[----:B--2---:R-:W-:-:S04]  /*229a0*/  IADD3 R35, R3, -0x80, R35 ;  /* 0xffffff8003237810 */ /* 0x004fc80007ffe023 */
[----:B------:R-:W-:-:S13]  /*229b0*/  ISETP.GE.AND P0, PT, R35, R2, PT ;  /* 0x000000022300720c */ /* 0x000fda0003f06270 */
[----:B------:R-:W-:Y:S05]  /*229c0*/  @P0 BRA `(.L_x_1819) ;  /* 0x0000000000b80947 */ /* 0x000fea0003800000 */
[----:B------:R-:W2:Y:S01]  /*229d0*/  LDL R12, [R1+0x40] ;  /* 0x00004000010c7983 */ /* 0x000ea20000100800 */
[----:B------:R-:W-:Y:S01]  /*229e0*/  IMAD.MOV.U32 R20, RZ, RZ, 0x9b8 ;  /* 0x000009b8ff147424 */ /* 0x000fe200078e00ff */
[----:B------:R-:W-:Y:S01]  /*229f0*/  ISETP.GT.AND P0, PT, R7, 0x1, PT ;  /* 0x000000010700780c */ /* 0x000fe20003f04270 */
[----:B------:R-:W0:Y:S01]  /*22a00*/  LDC.64 R8, c[0x0][0xba8] ;  /* 0x0002ea00ff087b82 */ /* 0x000e220000000a00 */
[----:B------:R-:W3:Y:S01]  /*22a10*/  LDL.LU R30, [R1+0x68] ;  /* 0x00006800011e7983 */ /* 0x000ee20000300800 */
[----:B------:R-:W-:Y:S01]  /*22a20*/  ISETP.NE.AND P1, PT, R37, 0x1, PT ;  /* 0x000000012500780c */ /* 0x000fe20003f25270 */
[----:B------:R-:W-:Y:S01]  /*22a30*/  IMAD.MOV.U32 R21, RZ, RZ, R35 ;  /* 0x000000ffff157224 */ /* 0x000fe200078e0023 */
[----:B------:R-:W-:Y:S01]  /*22a40*/  SEL R20, R20, 0x978, P0 ;  /* 0x0000097814147807 */ /* 0x000fe20000000000 */
[----:B------:R-:W-:-:S03]  /*22a50*/  ULDC.64 UR4, c[0x0][0x208] ;  /* 0x0000820000047ab9 */ /* 0x000fc60000000a00 */
[----:B------:R-:W1:Y:S08]  /*22a60*/  LDC.64 R2, c[0x0][R20+0x220] ;  /* 0x0000880014027b82 */ /* 0x000e700000000a00 */
[----:B------:R-:W2:Y:S08]  /*22a70*/  LDC.64 R10, c[0x0][R20+0x218] ;  /* 0x00008600140a7b82 */ /* 0x000eb00000000a00 */
[----:B------:R-:W4:Y:S08]  /*22a80*/  LDC.64 R4, c[0x0][R20+0x228] ;  /* 0x00008a0014047b82 */ /* 0x000f300000000a00 */
[----:B------:R-:W5:Y:S08]  /*22a90*/  @P1 LDC R14, c[0x0][0xbec] ;  /* 0x0002fb00ff0e1b82 */ /* 0x000f700000000800 */
[----:B------:R-:W4:Y:S08]  /*22aa0*/  LDC.64 R6, c[0x0][R20+0x210] ;  /* 0x0000840014067b82 */ /* 0x000f300000000a00 */
[----:B------:R-:W4:Y:S01]  /*22ab0*/  @P1 LDC R31, c[0x0][0xbf0] ;  /* 0x0002fc00ff1f1b82 */ /* 0x000f220000000800 */
[----:B-----5:R-:W-:-:S07]  /*22ac0*/  @P1 IMAD.HI.U32 R14, R35, R14, RZ ;  /* 0x0000000e230e1227 */ /* 0x020fce00078e00ff */
[----:B0-----:R-:W0:Y:S01]  /*22ad0*/  @!P0 LDC R8, c[0x0][0xb50] ;  /* 0x0002d400ff088b82 */ /* 0x001e220000000800 */
[----:B-1----:R-:W-:-:S07]  /*22ae0*/  IMAD R3, R3, R33, RZ ;  /* 0x0000002103037224 */ /* 0x002fce00078e02ff */
[----:B------:R-:W1:Y:S01]  /*22af0*/  @!P0 LDC R9, c[0x0][0xb54] ;  /* 0x0002d500ff098b82 */ /* 0x000e620000000800 */
[----:B----4-:R-:W-:Y:S01]  /*22b00*/  @P1 SHF.R.U32.HI R21, RZ, R31, R14 ;  /* 0x0000001fff151219 */ /* 0x010fe2000001160e */
[----:B------:R-:W-:Y:S02]  /*22b10*/  IMAD R31, R2, R28, R3 ;  /* 0x0000001c021f7224 */ /* 0x000fe400078e0203 */
[-C--:B--2---:R-:W-:Y:S02]  /*22b20*/  IMAD R29, R11, R12.reuse, RZ ;  /* 0x0000000c0b1d7224 */ /* 0x084fe400078e02ff */
[----:B------:R-:W-:Y:S01]  /*22b30*/  IMAD.WIDE.U32 R10, R10, R12, RZ ;  /* 0x0000000c0a0a7225 */ /* 0x000fe200078e00ff */
[----:B---3--:R-:W-:-:S03]  /*22b40*/  SEL R3, R30, RZ, P0 ;  /* 0x000000ff1e037207 */ /* 0x008fc60000000000 */
[----:B------:R-:W-:-:S04]  /*22b50*/  IMAD.WIDE.U32 R12, R2, R33, RZ ;  /* 0x00000021020c7225 */ /* 0x000fc800078e00ff */
[----:B------:R-:W-:Y:S01]  /*22b60*/  IMAD.IADD R29, R11, 0x1, R29 ;  /* 0x000000010b1d7824 */ /* 0x000fe200078e021d */
[----:B------:R-:W-:Y:S01]  /*22b70*/  IADD3 R10, P1, P3, R12, R10, R15 ;  /* 0x0000000a0c0a7210 */ /* 0x000fe20007b3e00f */
[----:B------:R-:W-:Y:S02]  /*22b80*/  IMAD.MOV R2, RZ, RZ, -R21 ;  /* 0x000000ffff027224 */ /* 0x000fe400078e0a15 */
[----:B------:R-:W-:Y:S02]  /*22b90*/  IMAD.IADD R31, R13, 0x1, R31 ;  /* 0x000000010d1f7824 */ /* 0x000fe400078e021f */
        /* <DEDUP_REMOVED lines=10> */
[----:B------:R-:W-:Y:S01]  /*22c40*/  IMAD.WIDE.U32 R4, R6, R3, R4 ;  /* 0x0000000306047225 */ /* 0x000fe200078e0004 */
[----:B------:R-:W-:-:S03]  /*22c50*/  MOV R3, 0xff800000 ;  /* 0xff80000000037802 */ /* 0x000fc60000000f00 */
[----:B------:R-:W-:Y:S01]  /*22c60*/  IMAD R11, R6, R11, R2 ;  /* 0x0000000b060b7224 */ /* 0x000fe200078e0202 */
[----:B0-----:R-:W-:-:S03]  /*22c70*/  LEA R8, P0, R4, R8, 0x2 ;  /* 0x0000000804087211 */ /* 0x001fc600078010ff */
[----:B------:R-:W-:-:S05]  /*22c80*/  IMAD.IADD R2, R5, 0x1, R11 ;  /* 0x0000000105027824 */ /* 0x000fca00078e020b */
[----:B-1----:R-:W-:-:S05]  /*22c90*/  LEA.HI.X R9, R4, R9, R2, 0x2, P0 ;  /* 0x0000000904097211 */ /* 0x002fca00000f1402 */
[----:B------:R1:W-:Y:S02]  /*22ca0*/  STG.E desc[UR4][R8.64], R3 ;  /* 0x0000000308007986 */ /* 0x0003e4000c101904 */
.L_x_1819:
[----:B------:R-:W-:Y:S05]  /*22cb0*/  BSYNC B1 ;  /* 0x0000000000017941 */ /* 0x000fea0003800000 */
.L_x_1818:
[----:B------:R-:W-:Y:S05]  /*22cc0*/  @P2 BRA `(.L_x_1814) ;  /* 0x0000000800502947 */ /* 0x000fea0003800000 */
[----:B01----:R-:W2:Y:S01]  /*22cd0*/  LDL.LU R3, [R1+0x40] ;  /* 0x0000400001037983 */ /* 0x003ea20000300800 */
[----:B------:R-:W-:Y:S01]  /*22ce0*/  ULDC.64 UR4, c[0x0][0xaa0] ;  /* 0x0002a80000047ab9 */ /* 0x000fe20000000a00 */
[----:B------:R-:W0:Y:S01]  /*22cf0*/  LDC R11, c[0x0][0xbe8] ;  /* 0x0002fa00ff0b7b82 */ /* 0x000e220000000800 */
[----:B------:R-:W-:Y:S01]  /*22d00*/  ULDC.64 UR6, c[0x0][0xaf0] ;  /* 0x0002bc0000067ab9 */ /* 0x000fe20000000a00 */
[----:B------:R-:W3:Y:S04]  /*22d10*/  LDL.LU R2, [R1+0x14] ;  /* 0x0000140001027983 */ /* 0x000ee80000300800 */
[----:B------:R-:W4:Y:S04]  /*22d20*/  LDL R4, [R1+0x44] ;  /* 0x0000440001047983 */ /* 0x000f280000100800 */
[----:B------:R1:W5:Y:S04]  /*22d30*/  LDL R29, [R1+0x64] ;  /* 0x00006400011d7983 */ /* 0x0003680000100800 */
[----:B------:R1:W5:Y:S04]  /*22d40*/  LDL R21, [R1+0xc] ;  /* 0x00000c0001157983 */ /* 0x0003680000100800 */
[----:B------:R1:W5:Y:S04]  /*22d50*/  LDL R14, [R1+0x10] ;  /* 0x00001000010e7983 */ /* 0x0003680000100800 */
[----:B------:R1:W5:Y:S01]  /*22d60*/  LDL R20, [R1+0x60] ;  /* 0x0000600001147983 */ /* 0x0003620000100800 */
[----:B0-----:R-:W-:-:S13]  /*22d70*/  ISETP.NE.AND P0, PT, R11, 0x1, PT ;  /* 0x000000010b00780c */ /* 0x001fda0003f05270 */
[----:B------:R-:W0:Y:S08]  /*22d80*/  @P0 LDC R6, c[0x0][0xbec] ;  /* 0x0002fb00ff060b82 */ /* 0x000e300000000800 */
[----:B------:R-:W1:Y:S01]  /*22d90*/  @P0 LDC R7, c[0x0][0xbf0] ;  /* 0x0002fc00ff070b82 */ /* 0x000e620000000800 */
[----:B------:R-:W-:Y:S01]  /*22da0*/  BSSY B1, `(.L_x_1820) ;  /* 0x0000041000017945 */ /* 0x000fe20003800000 */
[----:B--2---:R-:W-:-:S02]  /*22db0*/  IMAD.MOV.U32 R10, RZ, RZ, R3 ;  /* 0x000000ffff0a7224 */ /* 0x004fc400078e0003 */
[----:B---3--:R-:W-:Y:S02]  /*22dc0*/  IMAD.MOV.U32 R8, RZ, RZ, R2 ;  /* 0x000000ffff087224 */ /* 0x008fe400078e0002 */
[----:B------:R-:W-:Y:S02]  /*22dd0*/  IMAD R2, R24, UR4, RZ ;  /* 0x0000000418027c24 */ /* 0x000fe4000f8e02ff */
[----:B------:R2:W5:Y:S01]  /*22de0*/  LDL R24, [R1+0x48] ;  /* 0x0000480001187983 */ /* 0x0005620000100800 */
[----:B----4-:R-:W-:Y:S02]  /*22df0*/  IMAD R4, R4, 0x20, R23 ;  /* 0x0000002004047824 */ /* 0x010fe400078e0217 */
[C---:B------:R-:W-:Y:S02]  /*22e00*/  IMAD R5, R15.reuse, UR5, R2 ;  /* 0x000000050f057c24 */ /* 0x040fe4000f8e0202 */
[----:B------:R-:W-:Y:S01]  /*22e10*/  IMAD.WIDE.U32 R2, R15, UR4, RZ ;  /* 0x000000040f027c25 */ /* 0x000fe2000f8e00ff */
[----:B------:R-:W-:-:S03]  /*22e20*/  ULDC.64 UR4, c[0x0][0xae8] ;  /* 0x0002ba0000047ab9 */ /* 0x000fc60000000a00 */
[----:B------:R-:W-:Y:S02]  /*22e30*/  IMAD.IADD R3, R3, 0x1, R5 ;  /* 0x0000000103037824 */ /* 0x000fe400078e0205 */
[----:B------:R-:W-:Y:S02]  /*22e40*/  IMAD.IADD R9, R8, 0x1, R4 ;  /* 0x0000000108097824 */ /* 0x000fe400078e0204 */
[----:B------:R-:W-:-:S04]  /*22e50*/  IMAD.WIDE.U32 R2, R10, UR4, R2 ;  /* 0x000000040a027c25 */ /* 0x000fc8000f8e0002 */
[----:B0-----:R-:W-:-:S04]  /*22e60*/  @P0 IMAD.HI.U32 R4, R9, R6, RZ ;  /* 0x0000000609040227 */ /* 0x001fc800078e00ff */
[----:B------:R-:W-:Y:S01]  /*22e70*/  IMAD.MOV.U32 R5, RZ, RZ, R9 ;  /* 0x000000ffff057224 */ /* 0x000fe200078e0009 */
[----:B-1----:R-:W-:Y:S01]  /*22e80*/  @P0 SHF.R.U32.HI R5, RZ, R7, R4 ;  /* 0x00000007ff050219 */ /* 0x002fe20000011604 */
[----:B------:R-:W-:Y:S02]  /*22e90*/  IMAD R6, R28, UR6, RZ ;  /* 0x000000061c067c24 */ /* 0x000fe4000f8e02ff */
[----:B------:R-:W-:Y:S01]  /*22ea0*/  IMAD R3, R10, UR5, R3 ;  /* 0x000000050a037c24 */ /* 0x000fe2000f8e0203 */
[----:B------:R-:W-:Y:S01]  /*22eb0*/  SHF.R.S32.HI R4, RZ, 0x1f, R5 ;  /* 0x0000001fff047819 */ /* 0x000fe20000011405 */
[C---:B------:R-:W-:Y:S01]  /*22ec0*/  IMAD R7, R33.reuse, UR7, R6 ;  /* 0x0000000721077c24 */ /* 0x040fe2000f8e0206 */
[----:B------:R-:W-:Y:S01]  /*22ed0*/  ULDC.64 UR4, c[0x0][0xae0] ;  /* 0x0002b80000047ab9 */ /* 0x000fe20000000a00 */
[----:B------:R-:W-:-:S04]  /*22ee0*/  IMAD.WIDE.U32 R2, R33, UR6, R2 ;  /* 0x0000000621027c25 */ /* 0x000fc8000f8e0002 */
[----:B------:R-:W-:Y:S01]  /*22ef0*/  IMAD.MOV R6, RZ, RZ, -R5 ;  /* 0x000000ffff067224 */ /* 0x000fe200078e0a05 */
[----:B------:R-:W-:Y:S01]  /*22f00*/  IADD3 R3, R3, R7, RZ ;  /* 0x0000000703037210 */ /* 0x000fe20007ffe0ff */
        /* <DEDUP_REMOVED lines=8> */
[----:B------:R-:W-:Y:S02]  /*22f90*/  IMAD.IADD R12, R23, 0x1, R8 ;  /* 0x00000001170c7824 */ /* 0x000fe400078e0208 */
[----:B------:R-:W-:Y:S02]  /*22fa0*/  IMAD R13, R0, R11, RZ ;  /* 0x0000000b000d7224 */ /* 0x000fe400078e02ff */
[C---:B------:R-:W-:Y:S02]  /*22fb0*/  IMAD R5, R7.reuse, UR5, R4 ;  /* 0x0000000507057c24 */ /* 0x040fe4000f8e0204 */
[----:B------:R-:W-:Y:S01]  /*22fc0*/  IMAD.WIDE.U32 R2, R7, UR4, R2 ;  /* 0x0000000407027c25 */ /* 0x000fe2000f8e0002 */
[----:B------:R-:W-:Y:S01]  /*22fd0*/  ISETP.GE.AND P2, PT, R12, R13, PT ;  /* 0x0000000d0c00720c */ /* 0x000fe20003f46270 */
[----:B------:R-:W-:-:S02]  /*22fe0*/  ULDC.64 UR4, c[0x0][0xa80] ;  /* 0x0002a00000047ab9 */ /* 0x000fc40000000a00 */
[----:B------:R-:W-:Y:S01]  /*22ff0*/  IMAD.IADD R3, R3, 0x1, R5 ;  /* 0x0000000103037824 */ /* 0x000fe200078e0205 */
[----:B------:R-:W-:Y:S01]  /*23000*/  LEA R10, P3, R2, UR4, 0x1 ;  /* 0x00000004020a7c11 */ /* 0x000fe2000f8608ff */
[----:B------:R-:W-:-:S03]  /*23010*/  VIADD R0, R12, 0x20 ;  /* 0x000000200c007836 */ /* 0x000fc60000000000 */
[----:B------:R-:W-:Y:S02]  /*23020*/  LEA.HI.X R11, R2, UR5, R3, 0x1, P3 ;  /* 0x00000005020b7c11 */ /* 0x000fe400098f0c03 */
[-C--:B------:R-:W-:Y:S01]  /*23030*/  ISETP.GE.AND P1, PT, R0, R13.reuse, PT ;  /* 0x0000000d0000720c */ /* 0x080fe20003f26270 */
[----:B------:R-:W-:Y:S01]  /*23040*/  VIADD R0, R12, 0x40 ;  /* 0x000000400c007836 */ /* 0x000fe20000000000 */
[----:B------:R2:W0:Y:S04]  /*23050*/  SHFL.IDX PT, R8, R10, RZ, 0x181f ;  /* 0x00181fff0a087589 */ /* 0x00042800000e0000 */
[----:B------:R2:W1:Y:S01]  /*23060*/  SHFL.IDX PT, R9, R11, RZ, 0x181f ;  /* 0x00181fff0b097589 */ /* 0x00046200000e0000 */
[----:B------:R-:W-:Y:S01]  /*23070*/  ISETP.GE.AND P0, PT, R0, R13, PT ;  /* 0x0000000d0000720c */ /* 0x000fe20003f06270 */
[----:B------:R-:W-:-:S12]  /*23080*/  @P2 BRA `(.L_x_1821) ;  /* 0x0000000000482947 */ /* 0x000fd80003800000 */
[----:B------:R-:W-:Y:S01]  /*23090*/  ULDC UR4, c[0x0][0xac8] ;  /* 0x0002b20000047ab9 */ /* 0x000fe20000000800 */
[----:B------:R-:W-:Y:S01]  /*230a0*/  ULDC.64 UR6, c[0x0][0x208] ;  /* 0x0000820000067ab9 */ /* 0x000fe20000000a00 */
[----:B------:R-:W-:Y:S02]  /*230b0*/  ISETP.GE.AND P5, PT, R18, UR4, PT ;  /* 0x0000000412007c0c */ /* 0x000fe4000bfa6270 */
[----:B-----5:R-:W-:Y:S02]  /*230c0*/  ISETP.GE.AND P3, PT, R21, UR4, PT ;  /* 0x0000000415007c0c */ /* 0x020fe4000bf66270 */
[----:B------:R-:W-:Y:S02]  /*230d0*/  ISETP.GE.AND P2, PT, R14, UR4, PT ;  /* 0x000000040e007c0c */ /* 0x000fe4000bf46270 */
[----:B------:R-:W-:-:S07]  /*230e0*/  ISETP.GE.AND P4, PT, R226, UR4, PT ;  /* 0x00000004e2007c0c */ /* 0x000fce000bf86270 */
[----:B0-----:R-:W-:-:S04]  /*230f0*/  @!P5 LEA R6, P6, R18, R8, 0x1 ;  /* 0x000000081206d211 */ /* 0x001fc800078c08ff */
[-C--:B-1----:R-:W-:Y:S02]  /*23100*/  @!P5 LEA.HI.X R7, R18, R9.reuse, R19, 0x1, P6 ;  /* 0x000000091207d211 */ /* 0x082fe400030f0c13 */
[CC--:B------:R-:W-:Y:S01]  /*23110*/  @!P3 LEA R4, P6, R21.reuse, R8.reuse, 0x1 ;  /* 0x000000081504b211 */ /* 0x0c0fe200078c08ff */
[----:B------:R-:W-:Y:S02]  /*23120*/  @!P4 IMAD.SHL.U32 R15, R24, 0x8, RZ ;  /* 0x00000008180fc824 */ /* 0x000fe400078e00ff */
        /* <DEDUP_REMOVED lines=8> */
.L_x_1821:
[----:B------:R-:W-:Y:S05]  /*231b0*/  BSYNC B1 ;  /* 0x0000000000017941 */ /* 0x000fea0003800000 */
.L_x_1820:
[----:B-1-3--:R1:W3:Y:S01]  /*231c0*/  SHFL.IDX PT, R9, R11, 0x1, 0x181f ;  /* 0x00381f000b097f89 */ /* 0x00a2e200000e0000 */
[----:B------:R-:W-:Y:S03]  /*231d0*/  BSSY B1, `(.L_x_1822) ;  /* 0x0000015000017945 */ /* 0x000fe60003800000 */
[----:B0-----:R1:W0:Y:S01]  /*231e0*/  SHFL.IDX PT, R8, R10, 0x1, 0x181f ;  /* 0x00381f000a087f89 */ /* 0x00122200000e0000 */
[----:B------:R-:W-:Y:S05]  /*231f0*/  @P1 BRA `(.L_x_1823) ;  /* 0x0000000000481947 */ /* 0x000fea0003800000 */
[----:B------:R-:W-:Y:S01]  /*23200*/  ULDC UR4, c[0x0][0xac8] ;  /* 0x0002b20000047ab9 */ /* 0x000fe20000000800 */
[----:B------:R-:W-:Y:S01]  /*23210*/  ULDC.64 UR6, c[0x0][0x208] ;  /* 0x0000820000067ab9 */ /* 0x000fe20000000a00 */
[----:B------:R-:W-:Y:S02]  /*23220*/  ISETP.GE.AND P4, PT, R18, UR4, PT ;  /* 0x0000000412007c0c */ /* 0x000fe4000bf86270 */
[----:B-----5:R-:W-:Y:S02]  /*23230*/  ISETP.GE.AND P2, PT, R21, UR4, PT ;  /* 0x0000000415007c0c */ /* 0x020fe4000bf46270 */
[----:B------:R-:W-:Y:S02]  /*23240*/  ISETP.GE.AND P1, PT, R14, UR4, PT ;  /* 0x000000040e007c0c */ /* 0x000fe4000bf26270 */
[----:B------:R-:W-:-:S07]  /*23250*/  ISETP.GE.AND P3, PT, R226, UR4, PT ;  /* 0x00000004e2007c0c */ /* 0x000fce000bf66270 */
[CC--:B0-----:R-:W-:Y:S02]  /*23260*/  @!P4 LEA R6, P6, R18.reuse, R8.reuse, 0x1 ;  /* 0x000000081206c211 */ /* 0x0c1fe400078c08ff */
[CC--:B------:R-:W-:Y:S02]  /*23270*/  @!P2 LEA R4, P5, R21.reuse, R8.reuse, 0x1 ;  /* 0x000000081504a211 */ /* 0x0c0fe400078a08ff */
[-C--:B---3--:R-:W-:Y:S02]  /*23280*/  @!P4 LEA.HI.X R7, R18, R9.reuse, R19, 0x1, P6 ;  /* 0x000000091207c211 */ /* 0x088fe400030f0c13 */
[----:B------:R-:W-:Y:S01]  /*23290*/  @!P1 LEA R2, P6, R14, R8, 0x1 ;  /* 0x000000080e029211 */ /* 0x000fe200078c08ff */
[----:B------:R-:W-:Y:S01]  /*232a0*/  @!P3 IMAD.SHL.U32 R15, R24, 0x8, RZ ;  /* 0x00000008180fb824 */ /* 0x000fe200078e00ff */
[-C--:B------:R-:W-:Y:S01]  /*232b0*/  @!P2 LEA.HI.X R5, R21, R9.reuse, R29, 0x1, P5 ;  /* 0x000000091505a211 */ /* 0x080fe200028f0c1d */
[----:B------:R4:W-:Y:S01]  /*232c0*/  @!P4 ST.E.128 desc[UR6][R6.64], RZ ;  /* 0x000000ff0600c985 */ /* 0x0009e2000c101d06 */
[----:B------:R-:W-:Y:S01]  /*232d0*/  @!P1 LEA.HI.X R3, R14, R9, R20, 0x1, P6 ;  /* 0x000000090e039211 */ /* 0x000fe200030f0c14 */
[----:B------:R-:W-:-:S05]  /*232e0*/  @!P3 IMAD.WIDE R8, R15, 0x2, R8 ;  /* 0x000000020f08b825 */ /* 0x000fca00078e0208 */
[----:B------:R4:W-:Y:S04]  /*232f0*/  @!P3 ST.E.128 desc[UR6][R8.64], RZ ;  /* 0x000000ff0800b985 */ /* 0x0009e8000c101d06 */
[----:B------:R4:W-:Y:S04]  /*23300*/  @!P2 ST.E.128 desc[UR6][R4.64], RZ ;  /* 0x000000ff0400a985 */ /* 0x0009e8000c101d06 */
[----:B------:R4:W-:Y:S02]  /*23310*/  @!P1 ST.E.128 desc[UR6][R2.64], RZ ;  /* 0x000000ff02009985 */ /* 0x0009e4000c101d06 */
.L_x_1823:
[----:B------:R-:W-:Y:S05]  /*23320*/  BSYNC B1 ;  /* 0x0000000000017941 */ /* 0x000fea0003800000 */
.L_x_1822:
[----:B---34-:R3:W4:Y:S01]  /*23330*/  SHFL.IDX PT, R9, R11, 0x2, 0x181f ;  /* 0x00581f000b097f89 */ /* 0x01872200000e0000 */
[----:B------:R-:W-:Y:S03]  /*23340*/  BSSY B1, `(.L_x_1824) ;  /* 0x0000015000017945 */ /* 0x000fe60003800000 */
[----:B0-----:R3:W0:Y:S01]  /*23350*/  SHFL.IDX PT, R8, R10, 0x2, 0x181f ;  /* 0x00581f000a087f89 */ /* 0x00162200000e0000 */
[----:B------:R-:W-:Y:S05]  /*23360*/  @P0 BRA `(.L_x_1825) ;  /* 0x0000000000480947 */ /* 0x000fea0003800000 */
[----:B------:R-:W-:Y:S01]  /*23370*/  ULDC UR4, c[0x0][0xac8] ;  /* 0x0002b20000047ab9 */ /* 0x000fe20000000800 */
[----:B------:R-:W-:Y:S01]  /*23380*/  ULDC.64 UR6, c[0x0][0x208] ;  /* 0x0000820000067ab9 */ /* 0x000fe20000000a00 */
[----:B------:R-:W-:Y:S02]  /*23390*/  ISETP.GE.AND P3, PT, R18, UR4, PT ;  /* 0x0000000412007c0c */ /* 0x000fe4000bf66270 */
[----:B------:R-:W-:Y:S02]  /*233a0*/  ISETP.GE.AND P4, PT, R226, UR4, PT ;  /* 0x00000004e2007c0c */ /* 0x000fe4000bf86270 */
[----:B-----5:R-:W-:Y:S02]  /*233b0*/  ISETP.GE.AND P5, PT, R21, UR4, PT ;  /* 0x0000000415007c0c */ /* 0x020fe4000bfa6270 */
[----:B------:R-:W-:-:S07]  /*233c0*/  ISETP.GE.AND P6, PT, R14, UR4, PT ;  /* 0x000000040e007c0c */ /* 0x000fce000bfc6270 */
[-C--:B0-----:R-:W-:Y:S02]  /*233d0*/  @!P3 LEA R6, P0, R18, R8.reuse, 0x1 ;  /* 0x000000081206b211 */ /* 0x081fe400078008ff */
[----:B------:R-:W-:Y:S02]  /*233e0*/  @!P4 SHF.L.U32 R15, R24, 0x3, RZ ;  /* 0x00000003180fc819 */ /* 0x000fe400000006ff */
[CC--:B------:R-:W-:Y:S02]  /*233f0*/  @!P5 LEA R4, P1, R21.reuse, R8.reuse, 0x1 ;  /* 0x000000081504d211 */ /* 0x0c0fe400078208ff */
[----:B------:R-:W-:Y:S02]  /*23400*/  @!P6 LEA R2, P2, R14, R8, 0x1 ;  /* 0x000000080e02e211 */ /* 0x000fe400078408ff */
[-C--:B----4-:R-:W-:Y:S02]  /*23410*/  @!P3 LEA.HI.X R7, R18, R9.reuse, R19, 0x1, P0 ;  /* 0x000000091207b211 */ /* 0x090fe400000f0c13 */
[----:B------:R-:W-:-:S02]  /*23420*/  @!P5 LEA.HI.X R5, R21, R9, R29, 0x1, P1 ;  /* 0x000000091505d211 */ /* 0x000fc400008f0c1d */
[----:B------:R-:W-:Y:S01]  /*23430*/  @!P6 LEA.HI.X R3, R14, R9, R20, 0x1, P2 ;  /* 0x000000090e03e211 */ /* 0x000fe200010f0c14 */
[----:B------:R-:W-:Y:S01]  /*23440*/  @!P4 IMAD.WIDE R8, R15, 0x2, R8 ;  /* 0x000000020f08c825 */ /* 0x000fe200078e0208 */
[----:B------:R0:W-:Y:S04]  /*23450*/  @!P3 ST.E.128 desc[UR6][R6.64], RZ ;  /* 0x000000ff0600b985 */ /* 0x0001e8000c101d06 */
[----:B------:R0:W-:Y:S04]  /*23460*/  @!P4 ST.E.128 desc[UR6][R8.64], RZ ;  /* 0x000000ff0800c985 */ /* 0x0001e8000c101d06 */
[----:B------:R0:W-:Y:S04]  /*23470*/  @!P5 ST.E.128 desc[UR6][R4.64], RZ ;  /* 0x000000ff0400d985 */ /* 0x0001e8000c101d06 */
[----:B------:R0:W-:Y:S02]  /*23480*/  @!P6 ST.E.128 desc[UR6][R2.64], RZ ;  /* 0x000000ff0200e985 */ /* 0x0001e4000c101d06 */
.L_x_1825:
[----:B------:R-:W-:Y:S05]  /*23490*/  BSYNC B1 ;  /* 0x0000000000017941 */ /* 0x000fea0003800000 */
.L_x_1824:
[----:B------:R-:W-:Y:S01]  /*234a0*/  VIADD R0, R12, 0x60 ;  /* 0x000000600c007836 */ /* 0x000fe20000000000 */
[----:B0---4-:R0:W4:Y:S04]  /*234b0*/  SHFL.IDX PT, R9, R11, 0x3, 0x181f ;  /* 0x00781f000b097f89 */ /* 0x01112800000e0000 */
[----:B------:R-:W-:Y:S01]  /*234c0*/  ISETP.GE.AND P0, PT, R0, R13, PT ;  /* 0x0000000d0000720c */ /* 0x000fe20003f06270 */
[----:B------:R0:W0:-:S12]  /*234d0*/  SHFL.IDX PT, R8, R10, 0x3, 0x181f ;  /* 0x00781f000a087f89 */ /* 0x00001800000e0000 */
[----:B------:R-:W-:Y:S05]  /*234e0*/  @P0 BRA `(.L_x_1814) ;  /* 0x0000000000480947 */ /* 0x000fea0003800000 */
[----:B------:R-:W-:Y:S01]  /*234f0*/  ULDC UR4, c[0x0][0xac8] ;  /* 0x0002b20000047ab9 */ /* 0x000fe20000000800 */
[----:B------:R-:W-:Y:S01]  /*23500*/  ULDC.64 UR6, c[0x0][0x208] ;  /* 0x0000820000067ab9 */ /* 0x000fe20000000a00 */
[----:B------:R-:W-:Y:S02]  /*23510*/  ISETP.GE.AND P3, PT, R18, UR4, PT ;  /* 0x0000000412007c0c */ /* 0x000fe4000bf66270 */
[----:B-----5:R-:W-:Y:S02]  /*23520*/  ISETP.GE.AND P5, PT, R21, UR4, PT ;  /* 0x0000000415007c0c */ /* 0x020fe4000bfa6270 */
[----:B------:R-:W-:Y:S02]  /*23530*/  ISETP.GE.AND P6, PT, R14, UR4, PT ;  /* 0x000000040e007c0c */ /* 0x000fe4000bfc6270 */
[----:B------:R-:W-:-:S07]  /*23540*/  ISETP.GE.AND P4, PT, R226, UR4, PT ;  /* 0x00000004e2007c0c */ /* 0x000fce000bf86270 */
[-C--:B0-----:R-:W-:Y:S02]  /*23550*/  @!P3 LEA R6, P0, R18, R8.reuse, 0x1 ;  /* 0x000000081206b211 */ /* 0x081fe400078008ff */
[CC--:B------:R-:W-:Y:S02]  /*23560*/  @!P5 LEA R4, P1, R21.reuse, R8.reuse, 0x1 ;  /* 0x000000081504d211 */ /* 0x0c0fe400078208ff */
[----:B------:R-:W-:Y:S02]  /*23570*/  @!P6 LEA R2, P2, R14, R8, 0x1 ;  /* 0x000000080e02e211 */ /* 0x000fe400078408ff */
[----:B-123--:R-:W-:Y:S01]  /*23580*/  @!P4 IMAD.SHL.U32 R11, R24, 0x8, RZ ;  /* 0x00000008180bc824 */ /* 0x00efe200078e00ff */
[-C--:B----4-:R-:W-:Y:S02]  /*23590*/  @!P3 LEA.HI.X R7, R18, R9.reuse, R19, 0x1, P0 ;  /* 0x000000091207b211 */ /* 0x090fe400000f0c13 */
[-C--:B------:R-:W-:Y:S02]  /*235a0*/  @!P5 LEA.HI.X R5, R21, R9.reuse, R29, 0x1, P1 ;  /* 0x000000091505d211 */ /* 0x080fe400008f0c1d */
[----:B------:R-:W-:Y:S01]  /*235b0*/  @!P6 LEA.HI.X R3, R14, R9, R20, 0x1, P2 ;  /* 0x000000090e03e211 */ /* 0x000fe200010f0c14 */
[----:B------:R-:W-:Y:S01]  /*235c0*/  @!P4 IMAD.WIDE R8, R11, 0x2, R8 ;  /* 0x000000020b08c825 */ /* 0x000fe200078e0208 */
[----:B------:R0:W-:Y:S04]  /*235d0*/  @!P3 ST.E.128 desc[UR6][R6.64], RZ ;  /* 0x000000ff0600b985 */ /* 0x0001e8000c101d06 */
[----:B------:R0:W-:Y:S04]  /*235e0*/  @!P4 ST.E.128 desc[UR6][R8.64], RZ ;  /* 0x000000ff0800c985 */ /* 0x0001e8000c101d06 */
[----:B------:R0:W-:Y:S04]  /*235f0*/  @!P5 ST.E.128 desc[UR6][R4.64], RZ ;  /* 0x000000ff0400d985 */ /* 0x0001e8000c101d06 */
[----:B------:R0:W-:Y:S02]  /*23600*/  @!P6 ST.E.128 desc[UR6][R2.64], RZ ;  /* 0x000000ff0200e985 */ /* 0x0001e4000c101d06 */
.L_x_1814:
[----:B------:R-:W-:Y:S05]  /*23610*/  BSYNC B0 ;  /* 0x0000000000007941 */ /* 0x000fea0003800000 */
.L_x_1804:
[----:B------:R-:W-:Y:S02]  /*23620*/  ULDC UR4, c[0x0][0xc3c] ;  /* 0x00030f0000047ab9 */ /* 0x000fe40000000800 */
[----:B------:R-:W-:-:S13]  /*23630*/  ISETP.GE.AND P0, PT, R27, UR4, PT ;  /* 0x000000041b007c0c */ /* 0x000fda000bf06270 */
[----:B------:R-:W-:Y:S05]  /*23640*/  @!P0 BRA `(.L_x_1826) ;  /* 0xfffffde000b48947 */ /* 0x000fea000383ffff */
[----:B------:R-:W-:Y:S05]  /*23650*/  BRA `(.L_x_1530) ;  /* 0x000000a000cc7947 */ /* 0x000fea0003800000 */
.L_x_1528:
[----:B------:R-:W-:-:S08]  /*23660*/  NOP ;  /* 0x0000000000007918 */ /* 0x000fd00000000000 */
[----:B0-----:R-:W0:-:S00]  /*23670*/  USETMAXREG.DEALLOC.CTAPOOL 0x18 ;  /* 0x00000018000079c8 */ /* 0x001e0000080e0500 */
[----:B0-----:R-:W-:Y:S01]  /*23680*/  LOP3.LUT R0, R0, 0x3, RZ, 0xc0, !PT ;  /* 0x0000000300007812 */ /* 0x001fe200078ec0ff */
[----:B------:R-:W-:Y:S01]  /*23690*/  IMAD.MOV.U32 R7, RZ, RZ, RZ ;  /* 0x000000ffff077224 */ /* 0x000fe200078e00ff */
[----:B------:R-:W-:-:S04]  /*236a0*/  LOP3.LUT R19, R19, 0xffffffef, RZ, 0xc0, !PT ;  /* 0xffffffef13137812 */ /* 0x000fc800078ec0ff */
[----:B------:R-:W0:Y:S02]  /*236b0*/  SHFL.IDX PT, R0, R0, RZ, 0x1f ;  /* 0x00001fff00007589 */ /* 0x000e2400000e0000 */
[----:B0-----:R-:W-:-:S13]  /*236c0*/  ISETP.NE.AND P0, PT, R0, RZ, PT ;  /* 0x000000ff0000720c */ /* 0x001fda0003f05270 */
[----:B------:R-:W-:Y:S01]  /*236d0*/  @P0 LOP3.LUT R19, R19, 0x10, RZ, 0xfc, !PT ;  /* 0x0000001013130812 */ /* 0x000fe200078efcff */
[----:B------:R-:W-:Y:S06]  /*236e0*/  @!P0 BRA `(.L_x_1827) ;  /* 0x0000000000248947 */ /* 0x000fec0003800000 */
[----:B------:R-:W0:Y:S08]  /*236f0*/  S2UR UR5, SR_CgaCtaId ;  /* 0x00000000000579c3 */ /* 0x000e300000008800 */
[----:B------:R-:W-:Y:S06]  /*23700*/  BAR.SYNC.DEFER_BLOCKING 0x5, 0x180 ;  /* 0x0146000000007b1d */ /* 0x000fec0000010000 */
[----:B------:R-:W-:-:S02]  /*23710*/  UMOV UR4, 0x400 ;  /* 0x0000040000047882 */ /* 0x000fc40000000000 */
[----:B0-----:R-:W-:-:S09]  /*23720*/  ULEA UR4, UR5, UR4, 0x18 ;  /* 0x0000000405047291 */ /* 0x001fd2000f8ec03f */
[----:B------:R-:W0:Y:S04]  /*23730*/  LDS.128 R8, [UR4+0x308d0] ;  /* 0x0308d004ff087984 */ /* 0x000e280008000c00 */
[----:B0-----:R0:W-:Y:S04]  /*23740*/  STL.64 [R1], R8 ;  /* 0x0000000801007387 */ /* 0x0011e80000100a00 */
[----:B------:R0:W-:Y:S01]  /*23750*/  STL.64 [R1+0x8], R10 ;  /* 0x0000080a01007387 */ /* 0x0001e20000100a00 */
[----:B------:R-:W-:Y:S06]  /*23760*/  BAR.ARV 0x4, 0x180 ;  /* 0x0106000000007b1d */ /* 0x000fec0000002000 */
[----:B------:R-:W-:Y:S05]  /*23770*/  BRA `(.L_x_1828) ;  /* 0x0000000c00bc7947 */ /* 0x000fea0003800000 */
.L_x_1827:
[----:B------:R-:W-:Y:S01]  /*23780*/  LOP3.LUT R0, R6, 0x1f, RZ, 0xc0, !PT ;  /* 0x0000001f06007812 */ /* 0x000fe200078ec0ff */
        /* <DEDUP_REMOVED lines=43> */
.L_x_1831:
        /* <DEDUP_REMOVED lines=40> */
.L_x_1829:
[----:B------:R-:W-:Y:S01]  /*23cc0*/  IMAD.IADD R10, R9, 0x1, -R4 ;  /* 0x00000001090a7824 */ /* 0x000fe200078e0a04 */
[----:B------:R-:W-:-:S03]  /*23cd0*/  MOV R3, RZ ;  /* 0x000000ff00037202 */ /* 0x000fc60000000f00 */
        /* <DEDUP_REMOVED lines=10> */
.L_x_1832:
        /* <DEDUP_REMOVED lines=27> */
[-C--:B------:R-:W-:Y:S01]  /*23f30*/  @!P1 IADD3 R12, R12, -R7.reuse, RZ ;  /* 0x800000070c0c9210 */ /* 0x080fe20007ffe0ff */
        /* <DEDUP_REMOVED lines=18> */
[----:B------:R-:W-:Y:S01]  /*24060*/  @!P1 IMAD.IADD R2, R2, 0x1, -R9 ;  /* 0x0000000102029824 */ /* 0x000fe200078e0a09 */
[----:B------:R-:W-:Y:S02]  /*24070*/  @!P1 IADD3 R7, R7, 0x1, RZ ;  /* 0x0000000107079810 */ /* 0x000fe40007ffe0ff */
        /* <DEDUP_REMOVED lines=15> */
.L_x_1833:
        /* <DEDUP_REMOVED lines=11> */
[----:B0-----:R-:W-:-:S05]  /*24220*/  IADD3 R12, RZ, -R3, RZ ;  /* 0x80000003ff0c7210 */ /* 0x001fca0007ffe0ff */
        /* <DEDUP_REMOVED lines=27> */
[----:B0-----:R-:W-:-:S02]  /*243e0*/  IADD3 R3, R11, 0xffffffe, RZ ;  /* 0x0ffffffe0b037810 */ /* 0x001fc40007ffe0ff */
[----:B------:R-:W-:-:S04]  /*243f0*/  IABS R11, R7 ;  /* 0x00000007000b7213 */ /* 0x000fc80000000000 */
        /* <DEDUP_REMOVED lines=16> */
[----:B------:R-:W-:Y:S02]  /*24500*/  @!P2 IADD3 R2, -R2, RZ, RZ ;  /* 0x000000ff0202a210 */ /* 0x000fe40007ffe1ff */
[----:B------:R-:W-:Y:S01]  /*24510*/  @!P1 LOP3.LUT R2, RZ, R7, RZ, 0x33, !PT ;  /* 0x00000007ff029212 */ /* 0x000fe200078e33ff */
[----:B------:R-:W-:-:S04]  /*24520*/  IMAD.MOV R7, RZ, RZ, -R7 ;  /* 0x000000ffff077224 */ /* 0x000fc800078e0a07 */
[----:B------:R-:W-:-:S05]  /*24530*/  IMAD R3, R2, R7, R9 ;  /* 0x0000000702037224 */ /* 0x000fca00078e0209 */
[----:B------:R1:W-:Y:S02]  /*24540*/  STL [R1+0x8], R3 ;  /* 0x0000080301007387 */ /* 0x0003e40000100800 */
.L_x_1834:
[----:B01----:R-:W-:-:S05]  /*24550*/  LOP3.LUT R3, RZ, R2, RZ, 0x33, !PT ;  /* 0x00000002ff037212 */ /* 0x003fca00078e33ff */
[----:B------:R-:W-:-:S05]  /*24560*/  IMAD.IADD R2, R4, 0x1, R3 ;  /* 0x0000000104027824 */ /* 0x000fca00078e0203 */
[----:B------:R1:W-:Y:S01]  /*24570*/  STL [R1+0x4], R2 ;  /* 0x0000040201007387 */ /* 0x0003e20000100800 */
[----:B------:R-:W-:Y:S05]  /*24580*/  BRA `(.L_x_1835) ;  /* 0x0000000000107947 */ /* 0x000fea0003800000 */
.L_x_1830:
[----:B------:R-:W-:Y:S01]  /*24590*/  IMAD.U32 R2, RZ, RZ, UR6 ;  /* 0x00000006ff027e24 */ /* 0x000fe2000f8e00ff */
[----:B------:R0:W-:Y:S04]  /*245a0*/  STL [R1+0x4], RZ ;  /* 0x000004ff01007387 */ /* 0x0001e80000100800 */
[----:B------:R0:W-:Y:S04]  /*245b0*/  STL [R1+0x8], RZ ;  /* 0x000008ff01007387 */ /* 0x0001e80000100800 */
[----:B------:R0:W-:Y:S02]  /*245c0*/  STL [R1], R2 ;  /* 0x0000000201007387 */ /* 0x0001e40000100800 */
.L_x_1835:
        /* <DEDUP_REMOVED lines=10> */
.L_x_1828:
[----:B--2---:R-:W2:Y:S01]  /*24670*/  LDL R0, [R1+0xc] ;  /* 0x00000c0001007983 */ /* 0x004ea20000100800 */
[----:B------:R-:W-:-:S03]  /*24680*/  ULDC UR4, c[0x0][0xc3c] ;  /* 0x00030f0000047ab9 */ /* 0x000fc60000000800 */
[----:B------:R3:W-:Y:S01]  /*24690*/  STL [R1+0x10], RZ ;  /* 0x000010ff01007387 */ /* 0x0007e20000100800 */
[----:B--2---:R-:W-:Y:S01]  /*246a0*/  ISETP.GE.AND P0, PT, R0, UR4, PT ;  /* 0x0000000400007c0c */ /* 0x004fe2000bf06270 */
[----:B------:R-:W-:-:S05]  /*246b0*/  IMAD.MOV.U32 R0, RZ, RZ, 0x1 ;  /* 0x00000001ff007424 */ /* 0x000fca00078e00ff */
[----:B------:R3:W-:Y:S04]  /*246c0*/  STL [R1+0x14], R0 ;  /* 0x0000140001007387 */ /* 0x0007e80000100800 */
[----:B------:R3:W-:Y:S03]  /*246d0*/  STL [R1+0x58], RZ ;  /* 0x000058ff01007387 */ /* 0x0007e60000100800 */
[----:B------:R-:W-:Y:S05]  /*246e0*/  @P0 BRA `(.L_x_1836) ;  /* 0x0000008c00b80947 */ /* 0x000fea0003800000 */
[----:B---3--:R-:W2:Y:S01]  /*246f0*/  LDL R0, [R1+0xa4] ;  /* 0x0000a40001007983 */ /* 0x008ea20000100800 */
[----:B------:R-:W3:Y:S01]  /*24700*/  S2UR UR5, SR_CgaCtaId ;  /* 0x00000000000579c3 */ /* 0x000ee20000008800 */
[----:B------:R-:W-:Y:S01]  /*24710*/  LOP3.LUT R4, R6, 0x7f, RZ, 0xc0, !PT ;  /* 0x0000007f06047812 */ /* 0x000fe200078ec0ff */
[----:B------:R-:W-:Y:S01]  /*24720*/  UMOV UR4, 0x400 ;  /* 0x0000040000047882 */ /* 0x000fe20000000000 */
[----:B------:R-:W-:Y:S01]  /*24730*/  LOP3.LUT R19, R19, 0xfffffffd, RZ, 0xc0, !PT ;  /* 0xfffffffd13137812 */ /* 0x000fe200078ec0ff */
[----:B------:R-:W-:Y:S01]  /*24740*/  BSSY B8, `(.L_x_1836) ;  /* 0x00008e8000087945 */ /* 0x000fe20003800000 */
[C---:B------:R-:W-:Y:S01]  /*24750*/  ISETP.NE.AND P1, PT, R4.reuse, RZ, PT ;  /* 0x000000ff0400720c */ /* 0x040fe20003f25270 */
[----:B01----:R-:W-:Y:S01]  /*24760*/  IMAD.SHL.U32 R2, R4, 0x8, RZ ;  /* 0x0000000804027824 */ /* 0x003fe200078e00ff */
[----:B------:R-:W-:Y:S01]  /*24770*/  ULDC.64 UR36, c[0x0][0x198] ;  /* 0x0000660000247ab9 */ /* 0x000fe20000000a00 */
[----:B------:R-:W-:-:S10]  /*24780*/  ULDC UR39, c[0x0][0xc] ;  /* 0x0000030000277ab9 */ /* 0x000fd40000000800 */
[----:B------:R-:W-:-:S04]  /*24790*/  @P1 LOP3.LUT R19, R19, 0x2, RZ, 0xfc, !PT ;  /* 0x0000000213131812 */ /* 0x000fc800078efcff */
[----:B------:R-:W-:Y:S01]  /*247a0*/  LOP3.LUT R19, R19, 0xfffffffe, RZ, 0xc0, !PT ;  /* 0xfffffffe13137812 */ /* 0x000fe200078ec0ff */
[----:B---3--:R-:W-:-:S06]  /*247b0*/  ULEA UR4, UR5, UR4, 0x18 ;  /* 0x0000000405047291 */ /* 0x008fcc000f8ec03f */
[----:B------:R-:W-:Y:S02]  /*247c0*/  MOV R18, UR4 ;  /* 0x0000000400127c02 */ /* 0x000fe40008000f00 */
[----:B--2---:R-:W-:Y:S01]  /*247d0*/  R2UR UR6, R0 ;  /* 0x00000000000672ca */ /* 0x004fe200000e0000 */
[----:B------:R-:W-:-:S05]  /*247e0*/  IMAD.SHL.U32 R0, R6, 0x8, RZ ;  /* 0x0000000806007824 */ /* 0x000fca00078e00ff */
[C---:B------:R-:W-:Y:S02]  /*247f0*/  LOP3.LUT R3, R0.reuse, 0x1f8, RZ, 0xc0, !PT ;  /* 0x000001f800037812 */ /* 0x040fe400078ec0ff */
[----:B------:R-:W-:Y:S02]  /*24800*/  LOP3.LUT R0, R0, 0x38, RZ, 0xc0, !PT ;  /* 0x0000003800007812 */ /* 0x000fe400078ec0ff */
[----:B------:R-:W-:-:S03]  /*24810*/  LOP3.LUT R3, R3, 0x38, R6, 0x78, !PT ;  /* 0x0000003803037812 */ /* 0x000fc600078e7806 */
[----:B------:R-:W-:Y:S01]  /*24820*/  ULOP3.LUT UR38, UR6, 0x2, URZ, 0xfc, !UPT ;  /* 0x0000000206267892 */ /* 0x000fe2000f8efc3f */
[----:B------:R-:W-:Y:S02]  /*24830*/  LOP3.LUT R3, R3, 0x200, R2, 0xf8, !PT ;  /* 0x0000020003037812 */ /* 0x000fe400078ef802 */
[C---:B------:R-:W-:Y:S01]  /*24840*/  LOP3.LUT P0, R2, R6.reuse, 0x1f, RZ, 0xc0, !PT ;  /* 0x0000001f06027812 */ /* 0x040fe2000780c0ff */
[----:B------:R-:W-:-:S04]  /*24850*/  IMAD.SHL.U32 R6, R6, 0x10, RZ ;  /* 0x0000001006067824 */ /* 0x000fc800078e00ff */
[----:B------:R0:W-:Y:S08]  /*24860*/  STL [R1+0x2c], R2 ;  /* 0x00002c0201007387 */ /* 0x0001f00000100800 */
[----:B------:R-:W-:Y:S02]  /*24870*/  @P0 LOP3.LUT R19, R19, 0x1, RZ, 0xfc, !PT ;  /* 0x0000000113130812 */ /* 0x000fe400078efcff */
[----:B0-----:R-:W-:-:S02]  /*24880*/  SHF.R.U32.HI R2, RZ, 0x3, R4 ;  /* 0x00000003ff027819 */ /* 0x001fc40000011604 */
[----:B------:R-:W-:Y:S02]  /*24890*/  ISETP.NE.OR P0, PT, R4, RZ, !P0 ;  /* 0x000000ff0400720c */ /* 0x000fe40004705670 */
[----:B------:R-:W-:Y:S01]  /*248a0*/  LOP3.LUT R4, R2, 0x70, R6, 0xf8, !PT ;  /* 0x0000007002047812 */ /* 0x000fe200078ef806 */
[----:B------:R-:W-:Y:S01]  /*248b0*/  IMAD R2, R3, 0x2, R18 ;  /* 0x0000000203027824 */ /* 0x000fe200078e0212 */
[----:B------:R-:W-:Y:S01]  /*248c0*/  LOP3.LUT R19, R19, 0xfffffff7, RZ, 0xc0, !PT ;  /* 0xfffffff713137812 */ /* 0x000fe200078ec0ff */
[----:B------:R-:W-:Y:S01]  /*248d0*/  IMAD.MOV.U32 R4, RZ, RZ, 0x1 ;  /* 0x00000001ff047424 */ /* 0x000fe200078e00ff */
[----:B------:R-:W-:Y:S02]  /*248e0*/  LOP3.LUT R3, R0, 0x40, RZ, 0xfc, !PT ;  /* 0x0000004000037812 */ /* 0x000fe400078efcff */
[----:B------:R0:W-:Y:S04]  /*248f0*/  STL [R1+0x28], R2 ;  /* 0x0000280201007387 */ /* 0x0001e80000100800 */
[----:B------:R-:W-:Y:S01]  /*24900*/  STL [R1+0x58], RZ ;  /* 0x000058ff01007387 */ /* 0x000fe20000100800 */
[----:B------:R-:W-:Y:S01]  /*24910*/  @P0 LOP3.LUT R19, R19, 0x8, RZ, 0xfc, !PT ;  /* 0x0000000813130812 */ /* 0x000fe200078efcff */
[----:B0-----:R-:W-:-:S05]  /*24920*/  IMAD.MOV.U32 R2, RZ, RZ, 0x1 ;  /* 0x00000001ff027424 */ /* 0x001fca00078e00ff */
[----:B------:R0:W-:Y:S04]  /*24930*/  STL [R1+0x20], R2 ;  /* 0x0000200201007387 */ /* 0x0001e80000100800 */
[----:B------:R1:W-:Y:S04]  /*24940*/  STL [R1+0x1c], RZ ;  /* 0x00001cff01007387 */ /* 0x0003e80000100800 */
[----:B------:R1:W-:Y:S01]  /*24950*/  STL [R1+0x10], RZ ;  /* 0x000010ff01007387 */ /* 0x0003e20000100800 */
[----:B0-----:R-:W-:-:S03]  /*24960*/  LOP3.LUT R2, R0, 0x80, RZ, 0xfc, !PT ;  /* 0x0000008000027812 */ /* 0x001fc600078efcff */
[----:B------:R1:W-:Y:S01]  /*24970*/  STL [R1+0x14], R4 ;  /* 0x0000140401007387 */ /* 0x0003e20000100800 */
[----:B------:R-:W-:-:S07]  /*24980*/  LOP3.LUT R0, R0, 0xc0, RZ, 0xfc, !PT ;  /* 0x000000c000007812 */ /* 0x000fce00078efcff */
.L_x_2017:
[----:B--2---:R-:W2:Y:S01]  /*24990*/  LDL R14, [R1+0xc] ;  /* 0x00000c00010e7983 */ /* 0x004ea20000100800 */
[----:B------:R-:W2:Y:S01]  /*249a0*/  LDC.64 R12, c[0x0][0xa00] ;  /* 0x00028000ff0c7b82 */ /* 0x000ea20000000a00 */
[----:B------:R-:W-:Y:S05]  /*249b0*/  YIELD ;  /* 0x0000000000007946 */ /* 0x000fea0003800000 */
[----:B------:R-:W-:Y:S01]  /*249c0*/  ULDC.64 UR4, c[0x0][0xa28] ;  /* 0x00028a0000047ab9 */ /* 0x000fe20000000a00 */
[----:B01----:R-:W-:Y:S02]  /*249d0*/  CS2R R6, SRZ ;  /* 0x0000000000067805 */ /* 0x003fe4000001ff00 */
[----:B------:R-:W-:Y:S01]  /*249e0*/  ISETP.NE.U32.AND P0, PT, RZ, UR4, PT ;  /* 0x00000004ff007c0c */ /* 0x000fe2000bf05070 */
[----:B------:R-:W-:Y:S01]  /*249f0*/  ULDC.64 UR10, c[0x0][0x208] ;  /* 0x00008200000a7ab9 */ /* 0x000fe20000000a00 */
[----:B------:R-:W-:Y:S01]  /*24a00*/  ULDC.64 UR8, c[0x0][0xa18] ;  /* 0x0002860000087ab9 */ /* 0x000fe20000000a00 */
[----:B------:R-:W-:Y:S01]  /*24a10*/  IMAD.MOV.U32 R0, RZ, RZ, RZ ;  /* 0x000000ffff007224 */ /* 0x000fe200078e00ff */
[----:B------:R-:W-:Y:S01]  /*24a20*/  ISETP.NE.AND.EX P0, PT, RZ, UR5, PT, P0 ;  /* 0x00000005ff007c0c */ /* 0x000fe2000bf05300 */
[----:B------:R-:W-:Y:S01]  /*24a30*/  ULDC.64 UR4, c[0x0][0xa00] ;  /* 0x0002800000047ab9 */ /* 0x000fe20000000a00 */
[----:B-1----:R-:W0:Y:S01]  /*24a40*/  LDC.64 R4, c[0x0][0xa08] ;  /* 0x00028200ff047b82 */ /* 0x002e220000000a00 */
[----:B------:R-:W-:Y:S01]  /*24a50*/  ISETP.NE.U32.AND P1, PT, RZ, UR4, PT ;  /* 0x00000004ff007c0c */ /* 0x000fe2000bf25070 */
[----:B------:R-:W-:-:S03]  /*24a60*/  ULDC.64 UR6, c[0x0][0xa08] ;  /* 0x0002820000067ab9 */ /* 0x000fc60000000a00 */
[----:B------:R-:W-:Y:S01]  /*24a70*/  ISETP.NE.AND.EX P1, PT, RZ, UR5, PT, P1 ;  /* 0x00000005ff007c0c */ /* 0x000fe2000bf25310 */
[----:B------:R-:W-:Y:S01]  /*24a80*/  ULDC.64 UR4, c[0x0][0xa10] ;  /* 0x0002840000047ab9 */ /* 0x000fe20000000a00 */
[----:B------:R-:W-:-:S04]  /*24a90*/  ISETP.NE.U32.AND P3, PT, RZ, UR8, PT ;  /* 0x00000008ff007c0c */ /* 0x000fc8000bf65070 */
[----:B------:R-:W-:Y:S01]  /*24aa0*/  ISETP.NE.AND.EX P3, PT, RZ, UR9, PT, P3 ;  /* 0x00000009ff007c0c */ /* 0x000fe2000bf65330 */
[----:B------:R-:W1:-:S12]  /*24ab0*/  @P0 LDC.64 R2, c[0x0][0xa28] ;  /* 0x00028a00ff020b82 */ /* 0x000e580000000a00 */
[----:B------:R-:W3:Y:S01]  /*24ac0*/  @P3 LDC.64 R8, c[0x0][0xa18] ;  /* 0x00028600ff083b82 */ /* 0x000ee20000000a00 */
[----:B--2---:R-:W-:-:S04]  /*24ad0*/  IMAD.WIDE R12, R14, 0x4, R12 ;  /* 0x000000040e0c7825 */ /* 0x004fc800078e020c */
[C---:B-1----:R-:W-:Y:S01]  /*24ae0*/  @P0 IMAD.WIDE R2, R14.reuse, 0x4, R2 ;  /* 0x000000040e020825 */ /* 0x042fe200078e0202 */
[----:B------:R-:W2:Y:S04]  /*24af0*/  @P1 LDG.E R6, desc[UR10][R12.64] ;  /* 0x0000000a0c061981 */ /* 0x000ea8000c1e1900 */
[----:B------:R1:W5:Y:S01]  /*24b00*/  @P0 LDG.E R0, desc[UR10][R2.64] ;  /* 0x0000000a02000981 */ /* 0x000362000c1e1900 */
[----:B------:R-:W-:Y:S01]  /*24b10*/  ISETP.NE.U32.AND P0, PT, RZ, UR4, PT ;  /* 0x00000004ff007c0c */ /* 0x000fe2000bf05070 */
[----:B------:R-:W-:Y:S01]  /*24b20*/  ULDC UR4, c[0x0][0x288] ;  /* 0x0000a20000047ab9 */ /* 0x000fe20000000800 */
[C---:B---3--:R-:W-:Y:S01]  /*24b30*/  @P3 IMAD.WIDE R8, R14.reuse, 0x4, R8 ;  /* 0x000000040e083825 */ /* 0x048fe200078e0208 */
[----:B------:R-:W-:Y:S02]  /*24b40*/  ISETP.NE.U32.AND P2, PT, RZ, UR6, PT ;  /* 0x00000006ff007c0c */ /* 0x000fe4000bf45070 */
[----:B------:R-:W-:Y:S01]  /*24b50*/  ISETP.NE.AND.EX P0, PT, RZ, UR5, PT, P0 ;  /* 0x00000005ff007c0c */ /* 0x000fe2000bf05300 */
[----:B------:R-:W-:Y:S01]  /*24b60*/  IMAD.MOV.U32 R10, RZ, RZ, RZ ;  /* 0x000000ffff0a7224 */ /* 0x000fe200078e00ff */
[----:B------:R-:W-:Y:S01]  /*24b70*/  ISETP.NE.AND.EX P2, PT, RZ, UR7, PT, P2 ;  /* 0x00000007ff007c0c */ /* 0x000fe2000bf45320 */
[C---:B0-----:R-:W-:Y:S01]  /*24b80*/  IMAD.WIDE R4, R14.reuse, 0x4, R4 ;  /* 0x000000040e047825 */ /* 0x041fe200078e0204 */
[----:B-1----:R-:W0:Y:S11]  /*24b90*/  LDC.64 R2, c[0x0][0xa10] ;  /* 0x00028400ff027b82 */ /* 0x002e360000000a00 */
[----:B------:R1:W5:Y:S01]  /*24ba0*/  @P2 LDG.E R7, desc[UR10][R4.64] ;  /* 0x0000000a04072981 */ /* 0x000362000c1e1900 */
[----:B0-----:R-:W-:-:S05]  /*24bb0*/  IMAD.WIDE R2, R14, 0x4, R2 ;  /* 0x000000040e027825 */ /* 0x001fca00078e0202 */
[----:B------:R1:W5:Y:S04]  /*24bc0*/  @P0 LDG.E R10, desc[UR10][R2.64] ;  /* 0x0000000a020a0981 */ /* 0x000368000c1e1900 */
[----:B--2---:R0:W-:Y:S02]  /*24bd0*/  STL [R1+0x48], R6 ;  /* 0x0000480601007387 */ /* 0x0041e40000100800 */
[----:B0-----:R-:W-:Y:S01]  /*24be0*/  IMAD.U32 R6, RZ, RZ, UR4 ;  /* 0x00000004ff067e24 */ /* 0x001fe2000f8e00ff */
[----:B------:R-:W-:-:S05]  /*24bf0*/  ULDC.64 UR4, c[0x0][0x418] ;  /* 0x0001060000047ab9 */ /* 0x000fca0000000a00 */
[----:B------:R-:W2:Y:S01]  /*24c00*/  @P3 LDG.E R6, desc[UR10][R8.64] ;  /* 0x0000000a08063981 */ /* 0x000ea2000c1e1900 */
[----:B------:R-:W-:-:S03]  /*24c10*/  UISETP.NE.U32.AND UP0, UPT, UR4, URZ, UPT ;  /* 0x0000003f0400728c */ /* 0x000fc6000bf05070 */
[----:B------:R-:W-:Y:S01]  /*24c20*/  ULDC UR4, c[0x0][0x424] ;  /* 0x0001090000047ab9 */ /* 0x000fe20000000800 */
[----:B------:R-:W-:-:S03]  /*24c30*/  UISETP.NE.AND.EX UP0, UPT, UR5, URZ, UPT, UP0 ;  /* 0x0000003f0500728c */ /* 0x000fc6000bf05300 */
[----:B------:R-:W-:Y:S01]  /*24c40*/  ULDC UR5, c[0x0][0x2f0] ;  /* 0x0000bc0000057ab9 */ /* 0x000fe20000000800 */
[----:B------:R-:W-:Y:S01]  /*24c50*/  USEL UR4, UR4, 0x1, UP0 ;  /* 0x0000000104047887 */ /* 0x000fe20008000000 */
[----:B--2---:R0:W-:Y:S04]  /*24c60*/  STL [R1+0x3c], R6 ;  /* 0x00003c0601007387 */ /* 0x0041e80000100800 */
[----:B------:R1:W5:Y:S01]  /*24c70*/  LDL R15, [R1+0x3c] ;  /* 0x00003c00010f7983 */ /* 0x0003620000100800 */
[----:B------:R-:W-:-:S03]  /*24c80*/  UIMAD UR4, UR4, UR5, URZ ;  /* 0x00000005040472a4 */ /* 0x000fc6000f8e023f */
[----:B------:R-:W-:Y:S02]  /*24c90*/  ULDC UR5, c[0x0][0x348] ;  /* 0x0000d20000057ab9 */ /* 0x000fe40000000800 */
[----:B------:R-:W-:Y:S01]  /*24ca0*/  IMAD.U32 R9, RZ, RZ, UR5 ;  /* 0x00000005ff097e24 */ /* 0x000fe2000f8e00ff */
[----:B0-----:R-:W-:Y:S01]  /*24cb0*/  MOV R6, UR4 ;  /* 0x0000000400067c02 */ /* 0x001fe20008000f00 */
[----:B-1----:R-:W-:Y:S06]  /*24cc0*/  @P3 BRA `(.L_x_1837) ;  /* 0x0000000000183947 */ /* 0x002fec0003800000 */
[----:B------:R-:W-:Y:S05]  /*24cd0*/  @!P1 BRA `(.L_x_1837) ;  /* 0x0000000000149947 */ /* 0x000fea0003800000 */
[----:B------:R-:W-:Y:S02]  /*24ce0*/  ULDC.64 UR4, c[0x0][0x208] ;  /* 0x0000820000047ab9 */ /* 0x000fe40000000a00 */
[----:B------:R-:W2:Y:S04]  /*24cf0*/  LDG.E R8, desc[UR4][R12.64] ;  /* 0x000000040c087981 */ /* 0x000ea8000c1e1900 */
[----:B------:R-:W2:Y:S02]  /*24d00*/  LDG.E R12, desc[UR4][R12.64+0x4] ;  /* 0x000004040c0c7981 */ /* 0x000ea4000c1e1900 */
[----:B--2--5:R-:W-:-:S05]  /*24d10*/  IMAD.IADD R15, R12, 0x1, -R8 ;  /* 0x000000010c0f7824 */ /* 0x024fca00078e0a08 */
[----:B------:R0:W-:Y:S02]  /*24d20*/  STL [R1+0x3c], R15 ;  /* 0x00003c0f01007387 */ /* 0x0001e40000100800 */
.L_x_1837:
[----:B------:R-:W2:Y:S01]  /*24d30*/  LDL.LU R11, [R1+0x8] ;  /* 0x00000800010b7983 */ /* 0x000ea20000300800 */
[----:B-----5:R-:W-:Y:S01]  /*24d40*/  IMAD.IADD R7, R7, 0x1, R0 ;  /* 0x0000000107077824 */ /* 0x020fe200078e0200 */
[----:B------:R-:W-:Y:S02]  /*24d50*/  ULDC.64 UR4, c[0x0][0xa20] ;  /* 0x0002880000047ab9 */ /* 0x000fe40000000a00 */
[----:B------:R-:W-:Y:S02]  /*24d60*/  ISETP.NE.U32.AND P1, PT, RZ, UR4, PT ;  /* 0x00000004ff007c0c */ /* 0x000fe4000bf25070 */
[----:B------:R1:W-:Y:S02]  /*24d70*/  STL [R1+0x18], R7 ;  /* 0x0000180701007387 */ /* 0x0003e40000100800 */
[----:B------:R-:W-:Y:S02]  /*24d80*/  ISETP.NE.AND.EX P1, PT, RZ, UR5, PT, P1 ;  /* 0x00000005ff007c0c */ /* 0x000fe4000bf25310 */
[----:B--2---:R-:W-:-:S02]  /*24d90*/  LOP3.LUT R17, R11, 0xff000000, RZ, 0xc0, !PT ;  /* 0xff0000000b117812 */ /* 0x004fc400078ec0ff */
[C---:B------:R-:W-:Y:S02]  /*24da0*/  LOP3.LUT R8, R11.reuse, 0xff0000, RZ, 0xc0, !PT ;  /* 0x00ff00000b087812 */ /* 0x040fe400078ec0ff */
[----:B------:R-:W-:Y:S02]  /*24db0*/  SHF.R.U32.HI R17, RZ, 0x8, R17 ;  /* 0x00000008ff117819 */ /* 0x000fe40000011611 */
[----:B------:R-:W-:Y:S02]  /*24dc0*/  LOP3.LUT R16, R11, 0xffff, RZ, 0xc0, !PT ;  /* 0x0000ffff0b107812 */ /* 0x000fe400078ec0ff */
[----:B------:R-:W-:-:S03]  /*24dd0*/  LEA.HI R17, R8, R17, RZ, 0x10 ;  /* 0x0000001108117211 */ /* 0x000fc600078f80ff */
[----:B-1----:R-:W-:Y:S05]  /*24de0*/  @!P1 BRA `(.L_x_1838) ;  /* 0x0000000000149947 */ /* 0x002fea0003800000 */
[----:B------:R-:W1:Y:S01]  /*24df0*/  LDC.64 R6, c[0x0][0xa20] ;  /* 0x00028800ff067b82 */ /* 0x000e620000000a00 */
[----:B------:R-:W-:Y:S01]  /*24e00*/  ULDC.64 UR4, c[0x0][0x208] ;  /* 0x0000820000047ab9 */ /* 0x000fe20000000a00 */
[----:B-1----:R-:W-:-:S06]  /*24e10*/  IMAD.WIDE R6, R14, 0x4, R6 ;  /* 0x000000040e067825 */ /* 0x002fcc00078e0206 */
[----:B------:R1:W5:Y:S01]  /*24e20*/  LDG.E R6, desc[UR4][R6.64] ;  /* 0x0000000406067981 */ /* 0x000362000c1e1900 */
[----:B------:R-:W-:Y:S05]  /*24e30*/  BRA `(.L_x_1839) ;  /* 0x0000000000147947 */ /* 0x000fea0003800000 */
.L_x_1838:
[----:B------:R-:W-:Y:S05]  /*24e40*/  @!P2 BRA `(.L_x_1839) ;  /* 0x000000000010a947 */ /* 0x000fea0003800000 */
[----:B------:R-:W-:Y:S02]  /*24e50*/  ULDC.64 UR4, c[0x0][0x208] ;  /* 0x0000820000047ab9 */ /* 0x000fe40000000a00 */
[----:B------:R-:W2:Y:S04]  /*24e60*/  LDG.E R6, desc[UR4][R4.64] ;  /* 0x0000000404067981 */ /* 0x000ea8000c1e1900 */
[----:B------:R-:W2:Y:S02]  /*24e70*/  LDG.E R4, desc[UR4][R4.64+0x4] ;  /* 0x0000040404047981 */ /* 0x000ea4000c1e1900 */
[----:B--2---:R-:W-:-:S07]  /*24e80*/  IMAD.IADD R6, R4, 0x1, -R6 ;  /* 0x0000000104067824 */ /* 0x004fce00078e0a06 */
.L_x_1839:
[----:B-1----:R-:W2:Y:S01]  /*24e90*/  LDL.LU R7, [R1+0x4] ;  /* 0x0000040001077983 */ /* 0x002ea20000300800 */
[----:B------:R-:W-:-:S03]  /*24ea0*/  ULDC.64 UR4, c[0x0][0x208] ;  /* 0x0000820000047ab9 */ /* 0x000fc60000000a00 */
[----:B------:R-:W3:Y:S04]  /*24eb0*/  @P0 LDG.E R4, desc[UR4][R2.64] ;  /* 0x0000000402040981 */ /* 0x000ee8000c1e1900 */
[----:B------:R1:W3:Y:S01]  /*24ec0*/  @P0 LDG.E R2, desc[UR4][R2.64+0x4] ;  /* 0x0000040402020981 */ /* 0x0002e2000c1e1900 */
[----:B-----5:R-:W-:Y:S01]  /*24ed0*/  IMAD.IADD R8, R6, 0x1, -R0 ;  /* 0x0000000106087824 */ /* 0x020fe200078e0a00 */
[----:B-1----:R-:W1:Y:S02]  /*24ee0*/  LDC R3, c[0x0][0x448] ;  /* 0x00011200ff037b82 */ /* 0x002e640000000800 */
[----:B-1----:R-:W-:-:S13]  /*24ef0*/  ISETP.NE.AND P1, PT, R3, 0x1, PT ;  /* 0x000000010300780c */ /* 0x002fda0003f25270 */
[----:B------:R-:W1:Y:S08]  /*24f00*/  @P1 LDC R3, c[0x0][0x44c] ;  /* 0x00011300ff031b82 */ /* 0x000e700000000800 */
[----:B------:R-:W4:Y:S01]  /*24f10*/  @P1 LDC R5, c[0x0][0x450] ;  /* 0x00011400ff051b82 */ /* 0x000f220000000800 */
[----:B--2---:R-:W-:-:S04]  /*24f20*/  IMAD.SHL.U32 R12, R7, 0x80, RZ ;  /* 0x00000080070c7824 */ /* 0x004fc800078e00ff */
[----:B------:R-:W-:Y:S01]  /*24f30*/  VIADD R6, R12, 0x7f ;  /* 0x0000007f0c067836 */ /* 0x000fe20000000000 */
[----:B------:R2:W-:Y:S03]  /*24f40*/  STL [R1+0x34], R12 ;  /* 0x0000340c01007387 */ /* 0x0005e60000100800 */
[----:B-1----:R-:W-:-:S05]  /*24f50*/  @P1 IMAD.HI.U32 R0, R6, R3, RZ ;  /* 0x0000000306001227 */ /* 0x002fca00078e00ff */
[----:B----4-:R-:W-:Y:S01]  /*24f60*/  @P1 SHF.R.U32.HI R6, RZ, R5, R0 ;  /* 0x00000005ff061219 */ /* 0x010fe20000011600 */
[----:B---3--:R-:W-:-:S05]  /*24f70*/  @P0 IMAD.IADD R9, R2, 0x1, -R4 ;  /* 0x0000000102090824 */ /* 0x008fca00078e0a04 */
[----:B------:R-:W-:-:S04]  /*24f80*/  IADD3 R0, R8, R9, RZ ;  /* 0x0000000908007210 */ /* 0x000fc80007ffe0ff */
[C---:B------:R-:W-:Y:S01]  /*24f90*/  IADD3 R21, R0.reuse, 0x1, -R15 ;  /* 0x0000000100157810 */ /* 0x040fe20007ffe80f */
[----:B------:R-:W-:-:S04]  /*24fa0*/  VIADD R2, R0, 0x3f ;  /* 0x0000003f00027836 */ /* 0x000fc80000000000 */
[----:B------:R-:W-:Y:S01]  /*24fb0*/  IMAD.IADD R6, R21, 0x1, R6 ;  /* 0x0000000115067824 */ /* 0x000fe200078e0206 */
[----:B------:R-:W-:-:S04]  /*24fc0*/  SHF.R.S32.HI R3, RZ, 0x1f, R2 ;  /* 0x0000001fff037819 */ /* 0x000fc80000011402 */
[----:B------:R-:W-:Y:S02]  /*24fd0*/  LEA.HI R4, R3, R2, RZ, 0x6 ;  /* 0x0000000203047211 */ /* 0x000fe400078f30ff */
[----:B------:R-:W1:Y:S02]  /*24fe0*/  LDC.64 R2, c[0x0][0x9e0] ;  /* 0x00027800ff027b82 */ /* 0x000e640000000a00 */
[----:B------:R-:W-:-:S05]  /*24ff0*/  SHF.R.S32.HI R11, RZ, 0x6, R4 ;  /* 0x00000006ff0b7819 */ /* 0x000fca0000011404 */
[----:B------:R2:W-:Y:S01]  /*25000*/  STL [R1+0x5c], R11 ;  /* 0x00005c0b01007387 */ /* 0x0005e20000100800 */
[----:B-1----:R-:W-:Y:S01]  /*25010*/  ISETP.GE.AND P2, PT, R3, 0x1, PT ;  /* 0x000000010300780c */ /* 0x002fe20003f46270 */
        /* <DEDUP_REMOVED lines=8> */
[----:B------:R-:W1:Y:S02]  /*250a0*/  @P3 LDC.64 R4, c[0x0][0x9e8] ;  /* 0x00027a00ff043b82 */ /* 0x000e640000000a00 */
[----:B-1----:R-:W-:-:S05]  /*250b0*/  @P3 IMAD.HI.U32 R4, R6, R4, RZ ;  /* 0x0000000406043227 */ /* 0x002fca00078e00ff */
[----:B------:R-:W-:-:S04]  /*250c0*/  @P3 SHF.R.U32.HI R6, RZ, R5, R4 ;  /* 0x00000005ff063219 */ /* 0x000fc80000011604 */
[----:B------:R-:W-:Y:S01]  /*250d0*/  LOP3.LUT R7, RZ, R6, RZ, 0x33, !PT ;  /* 0x00000006ff077212 */ /* 0x000fe200078e33ff */
[----:B------:R-:W-:Y:S06]  /*250e0*/  BRA `(.L_x_1843) ;  /* 0x0000000000107947 */ /* 0x000fec0003800000 */
.L_x_1842:
[----:B------:R-:W-:-:S13]  /*250f0*/  ISETP.NE.AND P3, PT, R3, 0x1, PT ;  /* 0x000000010300780c */ /* 0x000fda0003f65270 */
[----:B------:R-:W1:Y:S02]  /*25100*/  @P3 LDC.64 R4, c[0x0][0x9e8] ;  /* 0x00027a00ff043b82 */ /* 0x000e640000000a00 */
[----:B-1----:R-:W-:-:S05]  /*25110*/  @P3 IMAD.HI.U32 R4, R7, R4, RZ ;  /* 0x0000000407043227 */ /* 0x002fca00078e00ff */
[----:B------:R-:W-:-:S07]  /*25120*/  @P3 SHF.R.U32.HI R7, RZ, R5, R4 ;  /* 0x00000005ff073219 */ /* 0x000fce0000011604 */
.L_x_1843:
[----:B------:R-:W-:Y:S05]  /*25130*/  BSYNC B0 ;  /* 0x0000000000007941 */ /* 0x000fea0003800000 */
.L_x_1841:
[----:B------:R-:W-:-:S05]  /*25140*/  IMAD R7, R7, R3, R3 ;  /* 0x0000000307077224 */ /* 0x000fca00078e0203 */
[----:B------:R-:W-:-:S07]  /*25150*/  VIMNMX R2, R2, R7, PT ;  /* 0x0000000702027248 */ /* 0x000fce0003fe0100 */
.L_x_1840:
[----:B------:R-:W1:Y:S01]  /*25160*/  @P1 LDC R5, c[0x0][0x44c] ;  /* 0x00011300ff051b82 */ /* 0x000e620000000800 */
[----:B------:R-:W-:Y:S01]  /*25170*/  VIADD R2, R2, 0x3f ;  /* 0x0000003f02027836 */ /* 0x000fe20000000000 */
[----:B------:R-:W-:Y:S01]  /*25180*/  IADD3 R20, R0, -R15, RZ ;  /* 0x8000000f00147210 */ /* 0x000fe20007ffe0ff */
[----:B------:R-:W-:Y:S01]  /*25190*/  IMAD.MOV.U32 R4, RZ, RZ, R12 ;  /* 0x000000ffff047224 */ /* 0x000fe200078e000c */
[----:B------:R-:W-:-:S04]  /*251a0*/  ULDC UR4, c[0x0][0x9dc] ;  /* 0x0002770000047ab9 */ /* 0x000fc80000000800 */
[----:B------:R-:W2:Y:S01]  /*251b0*/  @P1 LDC R6, c[0x0][0x450] ;  /* 0x00011400ff061b82 */ /* 0x000ea20000000800 */
[----:B-1----:R-:W-:-:S05]  /*251c0*/  @P1 IMAD.HI.U32 R5, R12, R5, RZ ;  /* 0x000000050c051227 */ /* 0x002fca00078e00ff */
[----:B--2---:R-:W-:Y:S02]  /*251d0*/  @P1 SHF.R.U32.HI R4, RZ, R6, R5 ;  /* 0x00000006ff041219 */ /* 0x004fe40000011605 */
[----:B------:R-:W-:-:S04]  /*251e0*/  SHF.R.S32.HI R6, RZ, 0x1f, R2 ;  /* 0x0000001fff067819 */ /* 0x000fc80000011402 */
[----:B------:R-:W-:Y:S01]  /*251f0*/  LEA.HI R6, R6, R2, RZ, 0x6 ;  /* 0x0000000206067211 */ /* 0x000fe200078f30ff */
[----:B------:R-:W-:-:S03]  /*25200*/  IMAD.IADD R2, R20, 0x1, R4 ;  /* 0x0000000114027824 */ /* 0x000fc600078e0204 */
[----:B------:R-:W-:Y:S01]  /*25210*/  SHF.R.S32.HI R6, RZ, 0x6, R6 ;  /* 0x00000006ff067819 */ /* 0x000fe20000011406 */
[----:B------:R-:W-:-:S03]  /*25220*/  VIADD R0, R2, -UR4 ;  /* 0x8000000402007c36 */ /* 0x000fc60008000000 */
[----:B------:R-:W-:Y:S01]  /*25230*/  VIMNMX R6, R11, R6, PT ;  /* 0x000000060b067248 */ /* 0x000fe20003fe0100 */
[----:B------:R-:W-:Y:S06]  /*25240*/  @!P2 BRA `(.L_x_1844) ;  /* 0x000000000044a947 */ /* 0x000fec0003800000 */
[----:B------:R-:W-:Y:S01]  /*25250*/  ISETP.GT.AND P1, PT, R2, -0x1, PT ;  /* 0xffffffff0200780c */ /* 0x000fe20003f24270 */
[----:B------:R-:W-:-:S12]  /*25260*/  BSSY B0, `(.L_x_1845) ;  /* 0x000000d000007945 */ /* 0x000fd80003800000 */
[----:B------:R-:W-:Y:S05]  /*25270*/  @P1 BRA `(.L_x_1846) ;  /* 0x00000000001c1947 */ /* 0x000fea0003800000 */
[----:B------:R-:W-:Y:S02]  /*25280*/  ISETP.NE.AND P1, PT, R3, 0x1, PT ;  /* 0x000000010300780c */ /* 0x000fe40003f25270 */
[----:B------:R-:W-:-:S11]  /*25290*/  LOP3.LUT R2, RZ, R2, RZ, 0x33, !PT ;  /* 0x00000002ff027212 */ /* 0x000fd600078e33ff */
[----:B------:R-:W1:Y:S02]  /*252a0*/  @P1 LDC.64 R4, c[0x0][0x9e8] ;  /* 0x00027a00ff041b82 */ /* 0x000e640000000a00 */
[----:B-1----:R-:W-:-:S05]  /*252b0*/  @P1 IMAD.HI.U32 R4, R2, R4, RZ ;  /* 0x0000000402041227 */ /* 0x002fca00078e00ff */
[----:B------:R-:W-:-:S04]  /*252c0*/  @P1 SHF.R.U32.HI R2, RZ, R5, R4 ;  /* 0x00000005ff021219 */ /* 0x000fc80000011604 */
[----:B------:R-:W-:Y:S01]  /*252d0*/  LOP3.LUT R2, RZ, R2, RZ, 0x33, !PT ;  /* 0x00000002ff027212 */ /* 0x000fe200078e33ff */
[----:B------:R-:W-:Y:S06]  /*252e0*/  BRA `(.L_x_1847) ;  /* 0x0000000000107947 */ /* 0x000fec0003800000 */
.L_x_1846:
[----:B------:R-:W-:-:S13]  /*252f0*/  ISETP.NE.AND P1, PT, R3, 0x1, PT ;  /* 0x000000010300780c */ /* 0x000fda0003f25270 */
[----:B------:R-:W1:Y:S02]  /*25300*/  @P1 LDC.64 R4, c[0x0][0x9e8] ;  /* 0x00027a00ff041b82 */ /* 0x000e640000000a00 */
[----:B-1----:R-:W-:-:S05]  /*25310*/  @P1 IMAD.HI.U32 R4, R2, R4, RZ ;  /* 0x0000000402041227 */ /* 0x002fca00078e00ff */
[----:B------:R-:W-:-:S07]  /*25320*/  @P1 SHF.R.U32.HI R2, RZ, R5, R4 ;  /* 0x00000005ff021219 */ /* 0x000fce0000011604 */
.L_x_1847:
[----:B------:R-:W-:Y:S05]  /*25330*/  BSYNC B0 ;  /* 0x0000000000007941 */ /* 0x000fea0003800000 */
.L_x_1845:
[----:B------:R-:W-:-:S05]  /*25340*/  IMAD R2, R2, R3, RZ ;  /* 0x0000000302027224 */ /* 0x000fca00078e02ff */
[----:B------:R-:W-:-:S07]  /*25350*/  VIMNMX R0, R0, R2, !PT ;  /* 0x0000000200007248 */ /* 0x000fce0007fe0100 */
.L_x_1844:
[----:B------:R-:W-:Y:S01]  /*25360*/  SHF.R.S32.HI R2, RZ, 0x1f, R0 ;  /* 0x0000001fff027819 */ /* 0x000fe20000011400 */
[----:B------:R-:W-:Y:S01]  /*25370*/  BSSY B0, `(.L_x_1848) ;  /* 0x0000028000007945 */ /* 0x000fe20003800000 */
[----:B------:R-:W-:Y:S02]  /*25380*/  LOP3.LUT R12, R17, 0xff, RZ, 0xc0, !PT ;  /* 0x000000ff110c7812 */ /* 0x000fe400078ec0ff */
[----:B------:R-:W-:Y:S01]  /*25390*/  LEA.HI R0, R2, R0, RZ, 0x6 ;  /* 0x0000000002007211 */ /* 0x000fe200078f30ff */
[----:B------:R-:W-:Y:S01]  /*253a0*/  IMAD.MOV.U32 R2, RZ, RZ, RZ ;  /* 0x000000ffff027224 */ /* 0x000fe200078e00ff */
[----:B------:R-:W-:Y:S01]  /*253b0*/  SHF.R.U32.HI R17, RZ, 0x10, R17 ;  /* 0x00000010ff117819 */ /* 0x000fe20000011611 */
[----:B------:R1:W-:Y:S01]  /*253c0*/  STL [R1+0x50], R12 ;  /* 0x0000500c01007387 */ /* 0x0003e20000100800 */
[----:B------:R-:W-:-:S04]  /*253d0*/  SHF.R.S32.HI R0, RZ, 0x6, R0 ;  /* 0x00000006ff007819 */ /* 0x000fc80000011400 */
[----:B------:R-:W-:-:S04]  /*253e0*/  VIMNMX R0, RZ, R0, !PT ;  /* 0x00000000ff007248 */ /* 0x000fc80007fe0100 */
[----:B------:R-:W-:-:S13]  /*253f0*/  ISETP.GT.AND P1, PT, R6, R0, PT ;  /* 0x000000000600720c */ /* 0x000fda0003f24270 */
[----:B-1----:R-:W-:Y:S05]  /*25400*/  @!P1 BRA `(.L_x_1849) ;  /* 0x0000000000789947 */ /* 0x002fea0003800000 */
[----:B------:R-:W-:Y:S01]  /*25410*/  ISETP.NE.AND P1, PT, R17, RZ, PT ;  /* 0x000000ff1100720c */ /* 0x000fe20003f25270 */
[----:B------:R-:W-:-:S03]  /*25420*/  ULDC UR4, c[0x0][0x9f0] ;  /* 0x00027c0000047ab9 */ /* 0x000fc60000000800 */
[----:B------:R-:W-:-:S04]  /*25430*/  SEL R4, R17, UR4, P1 ;  /* 0x0000000411047c07 */ /* 0x000fc80008800000 */
[----:B------:R-:W-:Y:S02]  /*25440*/  IABS R5, R4 ;  /* 0x0000000400057213 */ /* 0x000fe40000000000 */
[----:B------:R-:W-:Y:S02]  /*25450*/  IADD3 R7, R4, -0x1, R6 ;  /* 0xffffffff04077810 */ /* 0x000fe40007ffe006 */
[----:B------:R-:W1:Y:S03]  /*25460*/  I2F.RP R2, R5 ;  /* 0x0000000500027306 */ /* 0x000e660000209400 */
[----:B------:R-:W-:-:S05]  /*25470*/  IMAD.IADD R7, R7, 0x1, -R0 ;  /* 0x0000000107077824 */ /* 0x000fca00078e0a00 */
[----:B-1----:R-:W1:Y:S02]  /*25480*/  MUFU.RCP R2, R2 ;  /* 0x0000000200027308 */ /* 0x002e640000001000 */
[----:B-1----:R-:W-:-:S06]  /*25490*/  VIADD R2, R2, 0xffffffe ;  /* 0x0ffffffe02027836 */ /* 0x002fcc0000000000 */
[----:B------:R1:W2:Y:S02]  /*254a0*/  F2I.FTZ.U32.TRUNC.NTZ R3, R2 ;  /* 0x0000000200037305 */ /* 0x0002a4000021f000 */
[----:B-1----:R-:W-:-:S04]  /*254b0*/  LOP3.LUT R2, R7, R4, RZ, 0x3c, !PT ;  /* 0x0000000407027212 */ /* 0x002fc800078e3cff */
[----:B------:R-:W-:Y:S01]  /*254c0*/  ISETP.GE.AND P1, PT, R2, RZ, PT ;  /* 0x000000ff0200720c */ /* 0x000fe20003f26270 */
[----:B--2---:R-:W-:-:S04]  /*254d0*/  IMAD.MOV R2, RZ, RZ, -R3 ;  /* 0x000000ffff027224 */ /* 0x004fc800078e0a03 */
[----:B------:R-:W-:Y:S02]  /*254e0*/  IMAD R11, R2, R5, RZ ;  /* 0x00000005020b7224 */ /* 0x000fe400078e02ff */
[----:B------:R-:W-:-:S04]  /*254f0*/  IMAD.MOV.U32 R2, RZ, RZ, RZ ;  /* 0x000000ffff027224 */ /* 0x000fc800078e00ff */
[----:B------:R-:W-:Y:S01]  /*25500*/  IMAD.HI.U32 R11, R3, R11, R2 ;  /* 0x0000000b030b7227 */ /* 0x000fe200078e0002 */
[----:B------:R-:W-:Y:S02]  /*25510*/  IABS R2, R4 ;  /* 0x0000000400027213 */ /* 0x000fe40000000000 */
[----:B------:R-:W-:Y:S02]  /*25520*/  IABS R3, R7 ;  /* 0x0000000700037213 */ /* 0x000fe40000000000 */
[----:B------:R-:W-:-:S05]  /*25530*/  IADD3 R2, RZ, -R2, RZ ;  /* 0x80000002ff027210 */ /* 0x000fca0007ffe0ff */
[----:B------:R-:W-:Y:S02]  /*25540*/  IMAD.MOV.U32 R7, RZ, RZ, R2 ;  /* 0x000000ffff077224 */ /* 0x000fe400078e0002 */
[----:B------:R-:W-:-:S04]  /*25550*/  IMAD.HI.U32 R2, R11, R3, RZ ;  /* 0x000000030b027227 */ /* 0x000fc800078e00ff */
[----:B------:R-:W-:-:S05]  /*25560*/  IMAD R3, R2, R7, R3 ;  /* 0x0000000702037224 */ /* 0x000fca00078e0203 */
[----:B------:R-:W-:-:S13]  /*25570*/  ISETP.GT.U32.AND P2, PT, R5, R3, PT ;  /* 0x000000030500720c */ /* 0x000fda0003f44070 */
[----:B------:R-:W-:Y:S02]  /*25580*/  @!P2 IMAD.IADD R3, R3, 0x1, -R5 ;  /* 0x000000010303a824 */ /* 0x000fe400078e0a05 */
[----:B------:R-:W-:-:S03]  /*25590*/  @!P2 VIADD R2, R2, 0x1 ;  /* 0x000000010202a836 */ /* 0x000fc60000000000 */
[----:B------:R-:W-:-:S13]  /*255a0*/  ISETP.GE.U32.AND P2, PT, R3, R5, PT ;  /* 0x000000050300720c */ /* 0x000fda0003f46070 */
[----:B------:R-:W-:Y:S01]  /*255b0*/  @P2 VIADD R2, R2, 0x1 ;  /* 0x0000000102022836 */ /* 0x000fe20000000000 */
[----:B------:R-:W-:-:S03]  /*255c0*/  ISETP.NE.AND P2, PT, R4, RZ, PT ;  /* 0x000000ff0400720c */ /* 0x000fc60003f45270 */
[----:B------:R-:W-:-:S10]  /*255d0*/  @!P1 IMAD.MOV R2, RZ, RZ, -R2 ;  /* 0x000000ffff029224 */ /* 0x000fd400078e0a02 */
[----:B------:R-:W-:-:S07]  /*255e0*/  @!P2 LOP3.LUT R2, RZ, R4, RZ, 0x33, !PT ;  /* 0x00000004ff02a212 */ /* 0x000fce00078e33ff */
.L_x_1849:
[----:B------:R-:W-:Y:S05]  /*255f0*/  BSYNC B0 ;  /* 0x0000000000007941 */ /* 0x000fea0003800000 */
.L_x_1848:
[-C--:B------:R-:W-:Y:S01]  /*25600*/  IMAD R0, R12, R2.reuse, R0 ;  /* 0x000000020c007224 */ /* 0x080fe200078e0200 */
[----:B------:R-:W-:Y:S01]  /*25610*/  BSSY B0, `(.L_x_1850) ;  /* 0x0000199000007945 */ /* 0x000fe20003800000 */
[----:B------:R-:W-:Y:S02]  /*25620*/  PLOP3.LUT P5, PT, PT, PT, PT, 0x80, 0x0 ;  /* 0x000000000000781c */ /* 0x000fe40003faf070 */
[C---:B------:R-:W-:Y:S01]  /*25630*/  IMAD R3, R0.reuse, 0x40, -R8 ;  /* 0x0000004000037824 */ /* 0x040fe200078e0a08 */
[----:B------:R-:W-:-:S05]  /*25640*/  VIADDMNMX R2, R0, R2, R6, PT ;  /* 0x0000000200027246 */ /* 0x000fca0003800106 */
[----:B------:R-:W-:-:S05]  /*25650*/  IMAD R2, R2, 0x40, -R8 ;  /* 0x0000004002027824 */ /* 0x000fca00078e0a08 */
[----:B------:R-:W-:Y:S02]  /*25660*/  VIMNMX R0, R2, R9, PT ;  /* 0x0000000902007248 */ /* 0x000fe40003fe0100 */
[----:B------:R-:W-:-:S04]  /*25670*/  VIMNMX R2, RZ, R3, !PT ;  /* 0x00000003ff027248 */ /* 0x000fc80007fe0100 */
[----:B------:R-:W-:Y:S02]  /*25680*/  ISETP.GT.AND P1, PT, R0, R2, PT ;  /* 0x000000020000720c */ /* 0x000fe40003f24270 */
[----:B------:R-:W-:-:S05]  /*25690*/  SHF.R.U32.HI R2, RZ, 0x6, R2 ;  /* 0x00000006ff027819 */ /* 0x000fca0000011602 */
[----:B------:R-:W-:-:S06]  /*256a0*/  IMAD.MOV.U32 R8, RZ, RZ, R2 ;  /* 0x000000ffff087224 */ /* 0x000fcc00078e0002 */
[----:B------:R-:W-:-:S04]  /*256b0*/  @P1 IADD3 R0, R0, 0x3f, RZ ;  /* 0x0000003f00001810 */ /* 0x000fc80007ffe0ff */
[----:B------:R-:W-:-:S04]  /*256c0*/  @P1 SHF.R.S32.HI R3, RZ, 0x1f, R0 ;  /* 0x0000001fff031819 */ /* 0x000fc80000011400 */
[----:B------:R-:W-:-:S04]  /*256d0*/  @P1 LEA.HI R0, R3, R0, RZ, 0x6 ;  /* 0x0000000003001211 */ /* 0x000fc800078f30ff */
[----:B------:R-:W-:-:S04]  /*256e0*/  @P1 SHF.R.S32.HI R8, RZ, 0x6, R0 ;  /* 0x00000006ff081819 */ /* 0x000fc80000011400 */
[----:B------:R-:W-:-:S13]  /*256f0*/  ISETP.GT.AND P1, PT, R8, R2, PT ;  /* 0x000000020800720c */ /* 0x000fda0003f24270 */
[----:B------:R-:W-:Y:S05]  /*25700*/  @!P1 BRA `(.L_x_1851) ;  /* 0x0000001800249947 */ /* 0x000fea0003800000 */
[----:B------:R-:W-:Y:S01]  /*25710*/  UMOV UR4, 0xffffffff ;  /* 0xffffffff00047882 */ /* 0x000fe20000000000 */
[----:B------:R-:W-:Y:S02]  /*25720*/  SEL R0, R14, RZ, !P0 ;  /* 0x000000ff0e007207 */ /* 0x000fe40004000000 */
[----:B------:R-:W-:Y:S05]  /*25730*/  BRA.DIV UR4, `(.L_x_1852) ;  /* 0x0000009604487947 */ /* 0x000fea000b800000 */
[----:B------:R-:W1:Y:S02]  /*25740*/  S2R R3, SR_TID.X ;  /* 0x0000000000037919 */ /* 0x000e640000002100 */
[----:B-1----:R-:W-:-:S04]  /*25750*/  SHF.R.U32.HI R3, RZ, 0x5, R3 ;  /* 0x00000005ff037819 */ /* 0x002fc80000011603 */
[----:B------:R-:W-:-:S05]  /*25760*/  LOP3.LUT R3, R3, 0x3, RZ, 0xc0, !PT ;  /* 0x0000000303037812 */ /* 0x000fca00078ec0ff */
[----:B------:R1:W2:Y:S02]  /*25770*/  SHFL.IDX PT, R14, R3, RZ, 0x1f ;  /* 0x00001fff030e7589 */ /* 0x0002a400000e0000 */
.L_x_2084:
[----:B--2---:R-:W-:Y:S02]  /*25780*/  ISETP.NE.AND P0, PT, R14, RZ, PT ;  /* 0x000000ff0e00720c */ /* 0x004fe40003f05270 */
[----:B------:R-:W-:-:S11]  /*25790*/  PLOP3.LUT P2, PT, PT, PT, PT, 0x8, 0x0 ;  /* 0x000000000000781c */ /* 0x000fd60003f4e170 */
[----:B------:R-:W-:Y:S05]  /*257a0*/  @P0 BRA `(.L_x_1853) ;  /* 0x00000000000c0947 */ /* 0x000fea0003800000 */
[----:B------:R-:W-:-:S03]  /*257b0*/  UMOV UR4, 0xffffffff ;  /* 0xffffffff00047882 */ /* 0x000fc60000000000 */
[----:B------:R-:W-:Y:S05]  /*257c0*/  BRA.DIV UR4, `(.L_x_1854) ;  /* 0x0000009604587947 */ /* 0x000fea000b800000 */
[----:B------:R-:W-:-:S13]  /*257d0*/  ELECT P2, URZ, PT ;  /* 0x00000000003f782f */ /* 0x000fda0003840000 */
.L_x_1853:
[----:B-1----:R-:W2:Y:S01]  /*257e0*/  LDL R3, [R1+0x58] ;  /* 0x0000580001037983 */ /* 0x002ea20000100800 */
[----:B------:R-:W-:Y:S01]  /*257f0*/  BSSY B1, `(.L_x_1855) ;  /* 0x0000008000017945 */ /* 0x000fe20003800000 */
[----:B--2---:R-:W-:-:S05]  /*25800*/  VIADD R3, R3, 0x1 ;  /* 0x0000000103037836 */ /* 0x004fca0000000000 */
[----:B------:R-:W-:-:S04]  /*25810*/  LEA.HI R4, R3, R3, RZ, 0x1 ;  /* 0x0000000303047211 */ /* 0x000fc800078f08ff */
[----:B------:R-:W-:-:S05]  /*25820*/  LOP3.LUT R4, R4, 0xfffffffe, RZ, 0xc0, !PT ;  /* 0xfffffffe04047812 */ /* 0x000fca00078ec0ff */
[----:B------:R-:W-:-:S05]  /*25830*/  IMAD.IADD R3, R3, 0x1, -R4 ;  /* 0x0000000103037824 */ /* 0x000fca00078e0a04 */
[----:B------:R-:W-:-:S04]  /*25840*/  SHF.L.U32 R3, R3, 0x1f, RZ ;  /* 0x0000001f03037819 */ /* 0x000fc800000006ff */
[----:B------:R-:W1:Y:S02]  /*25850*/  SYNCS.PHASECHK.TRANS64.TRYWAIT P0, [R18+URZ+0x30820], R3 ;  /* 0x03082003120075a7 */ /* 0x000e64000800017f */
[----:B-1----:R-:W-:Y:S05]  /*25860*/  @!P0 BRA `(.L_x_1856) ;  /* 0x0000009400548947 */ /* 0x002fea0003800000 */
.L_x_2087:
[----:B------:R-:W-:Y:S05]  /*25870*/  BSYNC B1 ;  /* 0x0000000000017941 */ /* 0x000fea0003800000 */
.L_x_1855:
[----:B------:R-:W-:Y:S04]  /*25880*/  BSSY B1, `(.L_x_1857) ;  /* 0x00000ad000017945 */ /* 0x000fe80003800000 */
[----:B------:R-:W-:Y:S05]  /*25890*/  @!P2 BRA `(.L_x_1858) ;  /* 0x0000000800aca947 */ /* 0x000fea0003800000 */
[----:B------:R-:W2:Y:S04]  /*258a0*/  LDL R5, [R1+0x1c] ;  /* 0x00001c0001057983 */ /* 0x000ea80000100800 */
[----:B------:R-:W3:Y:S01]  /*258b0*/  LDL R6, [R1+0x20] ;  /* 0x0000200001067983 */ /* 0x000ee20000100800 */
[----:B------:R-:W-:Y:S01]  /*258c0*/  BSSY B2, `(.L_x_1859) ;  /* 0x0000008000027945 */ /* 0x000fe20003800000 */
[----:B------:R-:W4:Y:S02]  /*258d0*/  S2R R4, SR_TID.X ;  /* 0x0000000000047919 */ /* 0x000f240000002100 */
[----:B----4-:R-:W-:-:S04]  /*258e0*/  LOP3.LUT R4, R4, 0x7f, RZ, 0xc0, !PT ;  /* 0x0000007f04047812 */ /* 0x010fc800078ec0ff */
[----:B------:R-:W-:Y:S01]  /*258f0*/  ISETP.NE.AND P4, PT, R4, RZ, PT ;  /* 0x000000ff0400720c */ /* 0x000fe20003f85270 */
[----:B--2---:R-:W-:Y:S01]  /*25900*/  IMAD R5, R5, 0x8, R18 ;  /* 0x0000000805057824 */ /* 0x004fe200078e0212 */
[----:B---3--:R-:W-:-:S04]  /*25910*/  SHF.L.U32 R9, R6, 0x1f, RZ ;  /* 0x0000001f06097819 */ /* 0x008fc800000006ff */
[----:B------:R-:W2:Y:S02]  /*25920*/  SYNCS.PHASECHK.TRANS64.TRYWAIT P0, [R5+URZ+0x308a0], R9 ;  /* 0x0308a009050075a7 */ /* 0x000ea4000800017f */
[----:B--2---:R-:W-:Y:S05]  /*25930*/  @!P0 BRA `(.L_x_1860) ;  /* 0x0000009400348947 */ /* 0x004fea0003800000 */
.L_x_2088:
[----:B------:R-:W-:Y:S05]  /*25940*/  BSYNC B2 ;  /* 0x0000000000027941 */ /* 0x000fea0003800000 */
.L_x_1859:
[----:B------:R-:W-:Y:S04]  /*25950*/  BSSY B2, `(.L_x_1861) ;  /* 0x0000007000027945 */ /* 0x000fe80003800000 */
[----:B------:R-:W-:Y:S05]  /*25960*/  @P4 BRA `(.L_x_1862) ;  /* 0x0000000000144947 */ /* 0x000fea0003800000 */
[----:B------:R-:W-:Y:S01]  /*25970*/  LOP3.LUT P0, RZ, R19, 0x1, RZ, 0xc0, !PT ;  /* 0x0000000113ff7812 */ /* 0x000fe2000780c0ff */
[----:B-1----:R-:W-:-:S04]  /*25980*/  IMAD.MOV.U32 R3, RZ, RZ, 0x8000 ;  /* 0x00008000ff037424 */ /* 0x002fc800078e00ff */
[----:B------:R3:W-:Y:S08]  /*25990*/  SYNCS.ARRIVE.TRANS64 RZ, [R5+URZ+0x30890], R3 ;  /* 0x0308900305ff79a7 */ /* 0x0007f0000800003f */
[----:B------:R-:W-:Y:S05]  /*259a0*/  @!P0 BRA `(.L_x_1862) ;  /* 0x0000000000048947 */ /* 0x000fea0003800000 */
[----:B------:R-:W-:Y:S01]  /*259b0*/  BPT.TRAP 0x1 ;  /* 0x000000040000795c */ /* 0x000fe20000300000 */
.L_x_1862:
[----:B------:R-:W-:Y:S05]  /*259c0*/  BSYNC B2 ;  /* 0x0000000000027941 */ /* 0x000fea0003800000 */
.L_x_1861:
[----:B-1-3--:R-:W3:Y:S01]  /*259d0*/  LDL R3, [R1+0x1c] ;  /* 0x00001c0001037983 */ /* 0x00aee20000100800 */
[----:B------:R-:W-:Y:S01]  /*259e0*/  IMAD.MOV.U32 R14, RZ, RZ, RZ ;  /* 0x000000ffff0e7224 */ /* 0x000fe200078e00ff */
[----:B------:R-:W-:Y:S01]  /*259f0*/  UIADD3 UR4, UP0, UR36, 0x570, URZ ;  /* 0x0000057024047890 */ /* 0x000fe2000ff1e03f */
[----:B------:R-:W-:Y:S01]  /*25a00*/  IMAD R4, R8, 0x40, R10 ;  /* 0x0000004008047824 */ /* 0x000fe200078e020a */
[----:B------:R-:W-:Y:S01]  /*25a10*/  PLOP3.LUT P0, PT, PT, PT, PT, 0x80, 0x0 ;  /* 0x000000000000781c */ /* 0x000fe20003f0f070 */
[----:B------:R-:W-:Y:S01]  /*25a20*/  UMOV UR6, 0x0 ;  /* 0x0000000000067882 */ /* 0x000fe20000000000 */
[----:B------:R-:W-:Y:S01]  /*25a30*/  R2UR UR10, R14 ;  /* 0x000000000e0a72ca */ /* 0x000fe200000e0000 */
[----:B------:R-:W-:Y:S01]  /*25a40*/  UIADD3.X UR5, URZ, UR37, URZ, UP0, !UPT ;  /* 0x000000253f057290 */ /* 0x000fe200087fe43f */
[----:B------:R-:W-:Y:S01]  /*25a50*/  IADD3 R4, R4, -0x40, RZ ;  /* 0xffffffc004047810 */ /* 0x000fe20007ffe0ff */
[----:B------:R-:W-:Y:S01]  /*25a60*/  UMOV UR7, 0x12f00000 ;  /* 0x12f0000000077882 */ /* 0x000fe20000000000 */
[----:B---3--:R-:W-:-:S02]  /*25a70*/  IMAD R7, R3, 0x8000, R18 ;  /* 0x0000800003077824 */ /* 0x008fc400078e0212 */
[----:B------:R-:W-:Y:S02]  /*25a80*/  IMAD.SHL.U32 R11, R3, 0x4000, RZ ;  /* 0x00004000030b7824 */ /* 0x000fe400078e00ff */
[----:B------:R-:W-:Y:S02]  /*25a90*/  VIADD R3, R5, 0x30890 ;  /* 0x0003089005037836 */ /* 0x000fe40000000000 */
[----:B------:R-:W-:-:S07]  /*25aa0*/  VIADD R6, R7, 0x20400 ;  /* 0x0002040007067836 */ /* 0x000fce0000000000 */
.L_x_1863:
        /* <DEDUP_REMOVED lines=12> */
[----:B------:R-:W-:Y:S01]  /*25b70*/  UMOV UR6, 0x0 ;  /* 0x0000000000067882 */ /* 0x000fe20000000000 */
[----:B------:R-:W-:Y:S02]  /*25b80*/  UMOV UR7, 0x12f00000 ;  /* 0x12f0000000077882 */ /* 0x000fe40000000000 */
[----:B------:R-:W-:Y:S01]  /*25b90*/  R2UR UR10, R6 ;  /* 0x00000000060a72ca */ /* 0x000fe200000e0000 */
[----:B------:R-:W-:-:S14]  /*25ba0*/  VIADD R6, R7, 0x22400 ;  /* 0x0002240007067836 */ /* 0x000fdc0000000000 */
.L_x_1864:
        /* <DEDUP_REMOVED lines=14> */
[----:B------:R-:W-:Y:S02]  /*25c90*/  R2UR UR10, R6 ;  /* 0x00000000060a72ca */ /* 0x000fe400000e0000 */
[----:B------:R-:W-:-:S13]  /*25ca0*/  IADD3 R6, R7, 0x24400, RZ ;  /* 0x0002440007067810 */ /* 0x000fda0007ffe0ff */
.L_x_1865:
        /* <DEDUP_REMOVED lines=10> */
[----:B0-----:R-:W-:Y:S01]  /*25d50*/  IMAD.MOV.U32 R15, RZ, RZ, 0xc0 ;  /* 0x000000c0ff0f7424 */ /* 0x001fe200078e00ff */
[----:B------:R-:W-:Y:S01]  /*25d60*/  PLOP3.LUT P0, PT, PT, PT, PT, 0x80, 0x0 ;  /* 0x000000000000781c */ /* 0x000fe20003f0f070 */
[----:B------:R-:W-:Y:S01]  /*25d70*/  VIADD R7, R7, 0x26400 ;  /* 0x0002640007077836 */ /* 0x000fe20000000000 */
[----:B------:R-:W-:Y:S01]  /*25d80*/  UMOV UR6, 0x0 ;  /* 0x0000000000067882 */ /* 0x000fe20000000000 */
[----:B------:R-:W-:Y:S01]  /*25d90*/  UMOV UR7, 0x12f00000 ;  /* 0x12f0000000077882 */ /* 0x000fe20000000000 */
[----:B------:R-:W-:-:S15]  /*25da0*/  R2UR UR10, R15 ;  /* 0x000000000f0a72ca */ /* 0x000fde00000e0000 */
.L_x_1866:
        /* <DEDUP_REMOVED lines=13> */
.L_x_2089:
[----:B------:R-:W-:Y:S05]  /*25e80*/  BSYNC B2 ;  /* 0x0000000000027941 */ /* 0x000fea0003800000 */
.L_x_1867:
[----:B------:R-:W-:Y:S01]  /*25e90*/  BSSY B2, `(.L_x_1869) ;  /* 0x0000009000027945 */ /* 0x000fe20003800000 */
[----:B------:R-:W-:Y:S02]  /*25ea0*/  IMAD.MOV.U32 R12, RZ, RZ, 0x0 ;  /* 0x00000000ff0c7424 */ /* 0x000fe400078e00ff */
[----:B------:R-:W-:Y:S01]  /*25eb0*/  IMAD.MOV.U32 R13, RZ, RZ, 0x12f00000 ;  /* 0x12f00000ff0d7424 */ /* 0x000fe200078e00ff */
[----:B------:R-:W-:Y:S06]  /*25ec0*/  @P4 BRA `(.L_x_1870) ;  /* 0x0000000000144947 */ /* 0x000fec0003800000 */
[----:B------:R-:W-:Y:S01]  /*25ed0*/  LOP3.LUT P0, RZ, R19, 0x1, RZ, 0xc0, !PT ;  /* 0x0000000113ff7812 */ /* 0x000fe2000780c0ff */
[----:B------:R-:W-:-:S04]  /*25ee0*/  IMAD.MOV.U32 R3, RZ, RZ, 0x8000 ;  /* 0x00008000ff037424 */ /* 0x000fc800078e00ff */
[----:B------:R1:W-:Y:S08]  /*25ef0*/  SYNCS.ARRIVE.TRANS64 RZ, [R5+URZ+0x308b0], R3 ;  /* 0x0308b00305ff79a7 */ /* 0x0003f0000800003f */
[----:B------:R-:W-:Y:S05]  /*25f00*/  @!P0 BRA `(.L_x_1870) ;  /* 0x0000000000048947 */ /* 0x000fea0003800000 */
[----:B------:R-:W-:Y:S01]  /*25f10*/  BPT.TRAP 0x1 ;  /* 0x000000040000795c */ /* 0x000fe20000300000 */
.L_x_1870:
[----:B------:R-:W-:Y:S05]  /*25f20*/  BSYNC B2 ;  /* 0x0000000000027941 */ /* 0x000fea0003800000 */
.L_x_1869:
[----:B------:R-:W-:Y:S01]  /*25f30*/  R2UR UR10, R14 ;  /* 0x000000000e0a72ca */ /* 0x000fe200000e0000 */
[----:B-1----:R-:W-:Y:S01]  /*25f40*/  IMAD R3, R11, 0x2, R18 ;  /* 0x000000020b037824 */ /* 0x002fe200078e0212 */
[----:B------:R-:W-:Y:S01]  /*25f50*/  R2UR UR6, R12 ;  /* 0x000000000c0672ca */ /* 0x000fe200000e0000 */
[----:B------:R-:W-:Y:S01]  /*25f60*/  UIADD3 UR4, UP0, UR36, 0x670, URZ ;  /* 0x0000067024047890 */ /* 0x000fe2000ff1e03f */
[----:B------:R-:W-:Y:S01]  /*25f70*/  R2UR UR7, R13 ;  /* 0x000000000d0772ca */ /* 0x000fe200000e0000 */
[----:B0-2---:R-:W-:Y:S01]  /*25f80*/  VIADD R5, R5, 0x308b0 ;  /* 0x000308b005057836 */ /* 0x005fe20000000000 */
[----:B------:R-:W-:Y:S01]  /*25f90*/  PLOP3.LUT P0, PT, PT, PT, PT, 0x80, 0x0 ;  /* 0x000000000000781c */ /* 0x000fe20003f0f070 */
[----:B------:R-:W-:Y:S01]  /*25fa0*/  UIADD3.X UR5, URZ, UR37, URZ, UP0, !UPT ;  /* 0x000000253f057290 */ /* 0x000fe200087fe43f */
[----:B------:R-:W-:-:S11]  /*25fb0*/  IADD3 R6, R3, 0x400, RZ ;  /* 0x0000040003067810 */ /* 0x000fd60007ffe0ff */
.L_x_1871:
        /* <DEDUP_REMOVED lines=11> */
[----:B------:R-:W-:Y:S01]  /*26070*/  R2UR UR6, R12 ;  /* 0x000000000c0672ca */ /* 0x000fe200000e0000 */
[----:B------:R-:W-:Y:S01]  /*26080*/  VIADD R6, R3, 0x2400 ;  /* 0x0000240003067836 */ /* 0x000fe20000000000 */
[----:B------:R-:W-:Y:S02]  /*26090*/  R2UR UR7, R13 ;  /* 0x000000000d0772ca */ /* 0x000fe400000e0000 */
[----:B------:R-:W-:Y:S02]  /*260a0*/  R2UR UR10, R7 ;  /* 0x00000000070a72ca */ /* 0x000fe400000e0000 */
[----:B------:R-:W-:-:S13]  /*260b0*/  PLOP3.LUT P0, PT, PT, PT, PT, 0x80, 0x0 ;  /* 0x000000000000781c */ /* 0x000fda0003f0f070 */
.L_x_1872:
        /* <DEDUP_REMOVED lines=16> */
.L_x_1873:
        /* <DEDUP_REMOVED lines=15> */
.L_x_1874:
        /* <DEDUP_REMOVED lines=10> */
.L_x_1858:
[----:B------:R-:W-:Y:S05]  /*26350*/  BSYNC B1 ;  /* 0x0000000000017941 */ /* 0x000fea0003800000 */
.L_x_1857:
[----:B------:R-:W1:Y:S04]  /*26360*/  LDL.LU R7, [R1+0x1c] ;  /* 0x00001c0001077983 */ /* 0x000e680000300800 */
[----:B------:R-:W2:Y:S01]  /*26370*/  LDL.LU R6, [R1+0x20] ;  /* 0x0000200001067983 */ /* 0x000ea20000300800 */
[----:B------:R-:W-:Y:S01]  /*26380*/  VIADD R8, R8, 0xfffffffe ;  /* 0xfffffffe08087836 */ /* 0x000fe20000000000 */
[----:B------:R-:W-:Y:S01]  /*26390*/  PLOP3.LUT P5, PT, PT, PT, PT, 0x8, 0x0 ;  /* 0x000000000000781c */ /* 0x000fe20003fae170 */
[----:B-1----:R-:W-:-:S05]  /*263a0*/  VIADD R3, R7, 0x1 ;  /* 0x0000000107037836 */ /* 0x002fca0000000000 */
[----:B------:R-:W-:-:S04]  /*263b0*/  ISETP.NE.AND P0, PT, R3, 0x2, PT ;  /* 0x000000020300780c */ /* 0x000fc80003f05270 */
[----:B------:R-:W-:Y:S02]  /*263c0*/  SEL R4, RZ, 0x1, P0 ;  /* 0x00000001ff047807 */ /* 0x000fe40000000000 */
[----:B------:R-:W-:Y:S02]  /*263d0*/  SEL R3, R3, RZ, P0 ;  /* 0x000000ff03037207 */ /* 0x000fe40000000000 */
[----:B--2---:R-:W-:Y:S02]  /*263e0*/  LOP3.LUT R6, R6, R4, RZ, 0x3c, !PT ;  /* 0x0000000406067212 */ /* 0x004fe400078e3cff */
[----:B------:R-:W-:-:S03]  /*263f0*/  ISETP.GE.AND P0, PT, R8, R2, PT ;  /* 0x000000020800720c */ /* 0x000fc60003f06270 */
[----:B------:R1:W-:Y:S04]  /*26400*/  STL [R1+0x20], R6 ;  /* 0x0000200601007387 */ /* 0x0003e80000100800 */
[----:B------:R1:W-:Y:S06]  /*26410*/  STL [R1+0x1c], R3 ;  /* 0x00001c0301007387 */ /* 0x0003ec0000100800 */
[----:B------:R-:W-:Y:S05]  /*26420*/  @!P0 BRA `(.L_x_1851) ;  /* 0x0000000800dc8947 */ /* 0x000fea0003800000 */
.L_x_1893:
[----:B------:R-:W-:Y:S05]  /*26430*/  YIELD ;  /* 0x0000000000007946 */ /* 0x000fea0003800000 */
[----:B------:R-:W-:Y:S04]  /*26440*/  BSSY B1, `(.L_x_1875) ;  /* 0x00000a9000017945 */ /* 0x000fe80003800000 */
[----:B--2---:R-:W-:Y:S05]  /*26450*/  @!P2 BRA `(.L_x_1876) ;  /* 0x00000008009ca947 */ /* 0x004fea0003800000 */
[----:B------:R-:W2:Y:S04]  /*26460*/  LDL R5, [R1+0x1c] ;  /* 0x00001c0001057983 */ /* 0x000ea80000100800 */
[----:B------:R-:W3:Y:S01]  /*26470*/  LDL R4, [R1+0x20] ;  /* 0x0000200001047983 */ /* 0x000ee20000100800 */
[----:B------:R-:W-:Y:S01]  /*26480*/  BSSY B2, `(.L_x_1877) ;  /* 0x0000008000027945 */ /* 0x000fe20003800000 */
[----:B-1----:R-:W1:Y:S02]  /*26490*/  S2R R3, SR_TID.X ;  /* 0x0000000000037919 */ /* 0x002e640000002100 */
[----:B-1----:R-:W-:-:S04]  /*264a0*/  LOP3.LUT R3, R3, 0x7f, RZ, 0xc0, !PT ;  /* 0x0000007f03037812 */ /* 0x002fc800078ec0ff */
[----:B------:R-:W-:Y:S02]  /*264b0*/  ISETP.NE.AND P1, PT, R3, RZ, PT ;  /* 0x000000ff0300720c */ /* 0x000fe40003f25270 */
[----:B--2---:R-:W-:Y:S02]  /*264c0*/  LEA R7, R5, R18, 0x3 ;  /* 0x0000001205077211 */ /* 0x004fe400078e18ff */
[----:B---3--:R-:W-:-:S04]  /*264d0*/  SHF.L.U32 R6, R4, 0x1f, RZ ;  /* 0x0000001f04067819 */ /* 0x008fc800000006ff */
[----:B------:R-:W1:Y:S02]  /*264e0*/  SYNCS.PHASECHK.TRANS64.TRYWAIT P0, [R7+URZ+0x308a0], R6 ;  /* 0x0308a006070075a7 */ /* 0x000e64000800017f */
[----:B-1----:R-:W-:Y:S05]  /*264f0*/  @!P0 BRA `(.L_x_1878) ;  /* 0x00000088006c8947 */ /* 0x002fea0003800000 */
.L_x_2090:
[----:B------:R-:W-:Y:S05]  /*26500*/  BSYNC B2 ;  /* 0x0000000000027941 */ /* 0x000fea0003800000 */
.L_x_1877:
[----:B------:R-:W-:Y:S04]  /*26510*/  BSSY B2, `(.L_x_1879) ;  /* 0x0000007000027945 */ /* 0x000fe80003800000 */
[----:B------:R-:W-:Y:S05]  /*26520*/  @P1 BRA `(.L_x_1880) ;  /* 0x0000000000141947 */ /* 0x000fea0003800000 */
[----:B------:R-:W-:Y:S01]  /*26530*/  LOP3.LUT P0, RZ, R19, 0x1, RZ, 0xc0, !PT ;  /* 0x0000000113ff7812 */ /* 0x000fe2000780c0ff */
[----:B------:R-:W-:-:S04]  /*26540*/  IMAD.MOV.U32 R3, RZ, RZ, 0x8000 ;  /* 0x00008000ff037424 */ /* 0x000fc800078e00ff */
[----:B------:R2:W-:Y:S08]  /*26550*/  SYNCS.ARRIVE.TRANS64 RZ, [R7+URZ+0x30890], R3 ;  /* 0x0308900307ff79a7 */ /* 0x0005f0000800003f */
[----:B------:R-:W-:Y:S05]  /*26560*/  @!P0 BRA `(.L_x_1880) ;  /* 0x0000000000048947 */ /* 0x000fea0003800000 */
[----:B------:R-:W-:Y:S01]  /*26570*/  BPT.TRAP 0x1 ;  /* 0x000000040000795c */ /* 0x000fe20000300000 */
.L_x_1880:
[----:B------:R-:W-:Y:S05]  /*26580*/  BSYNC B2 ;  /* 0x0000000000027941 */ /* 0x000fea0003800000 */
.L_x_1879:
[----:B--2---:R-:W2:Y:S01]  /*26590*/  LDL R3, [R1+0x1c] ;  /* 0x00001c0001037983 */ /* 0x004ea20000100800 */
[----:B------:R-:W-:Y:S01]  /*265a0*/  IMAD.MOV.U32 R11, RZ, RZ, RZ ;  /* 0x000000ffff0b7224 */ /* 0x000fe200078e00ff */
        /* <DEDUP_REMOVED lines=10> */
.L_x_1881:
        /* <DEDUP_REMOVED lines=10> */
[----:B------:R-:W-:Y:S01]  /*266f0*/  IMAD.MOV.U32 R9, RZ, RZ, 0x40 ;  /* 0x00000040ff097424 */ /* 0x000fe200078e00ff */
[----:B------:R-:W-:Y:S01]  /*26700*/  PLOP3.LUT P0, PT, PT, PT, PT, 0x80, 0x0 ;  /* 0x000000000000781c */ /* 0x000fe20003f0f070 */
[----:B------:R-:W-:Y:S01]  /*26710*/  UMOV UR6, 0x0 ;  /* 0x0000000000067882 */ /* 0x000fe20000000000 */
[----:B------:R-:W-:Y:S02]  /*26720*/  UMOV UR7, 0x12f00000 ;  /* 0x12f0000000077882 */ /* 0x000fe40000000000 */
[----:B------:R-:W-:Y:S02]  /*26730*/  R2UR UR10, R9 ;  /* 0x00000000090a72ca */ /* 0x000fe400000e0000 */
[----:B------:R-:W-:-:S13]  /*26740*/  IADD3 R9, R5, 0x22400, RZ ;  /* 0x0002240005097810 */ /* 0x000fda0007ffe0ff */
.L_x_1882:
        /* <DEDUP_REMOVED lines=10> */
[----:B0-----:R-:W-:Y:S01]  /*267f0*/  IMAD.MOV.U32 R15, RZ, RZ, 0x80 ;  /* 0x00000080ff0f7424 */ /* 0x001fe200078e00ff */
[----:B------:R-:W-:Y:S01]  /*26800*/  PLOP3.LUT P0, PT, PT, PT, PT, 0x80, 0x0 ;  /* 0x000000000000781c */ /* 0x000fe20003f0f070 */
[----:B------:R-:W-:Y:S01]  /*26810*/  VIADD R9, R5, 0x24400 ;  /* 0x0002440005097836 */ /* 0x000fe20000000000 */
[----:B------:R-:W-:Y:S01]  /*26820*/  UMOV UR6, 0x0 ;  /* 0x0000000000067882 */ /* 0x000fe20000000000 */
[----:B------:R-:W-:Y:S01]  /*26830*/  UMOV UR7, 0x12f00000 ;  /* 0x12f0000000077882 */ /* 0x000fe20000000000 */
[----:B------:R-:W-:-:S15]  /*26840*/  R2UR UR10, R15 ;  /* 0x000000000f0a72ca */ /* 0x000fde00000e0000 */
.L_x_1883:
        /* <DEDUP_REMOVED lines=16> */
.L_x_1884:
        /* <DEDUP_REMOVED lines=13> */
.L_x_2091:
[----:B------:R-:W-:Y:S05]  /*26a20*/  BSYNC B2 ;  /* 0x0000000000027941 */ /* 0x000fea0003800000 */
.L_x_1885:
        /* <DEDUP_REMOVED lines=9> */
.L_x_1888:
[----:B------:R-:W-:Y:S05]  /*26ac0*/  BSYNC B2 ;  /* 0x0000000000027941 */ /* 0x000fea0003800000 */
.L_x_1887:
[----:B------:R-:W-:Y:S01]  /*26ad0*/  R2UR UR10, R11 ;  /* 0x000000000b0a72ca */ /* 0x000fe200000e0000 */
[----:B------:R-:W-:Y:S01]  /*26ae0*/  UIADD3 UR4, UP0, UR36, 0x670, URZ ;  /* 0x0000067024047890 */ /* 0x000fe2000ff1e03f */
[----:B------:R-:W-:Y:S01]  /*26af0*/  R2UR UR6, R12 ;  /* 0x000000000c0672ca */ /* 0x000fe200000e0000 */
[----:B--2---:R-:W-:Y:S01]  /*26b00*/  VIADD R3, R5, 0x400 ;  /* 0x0000040005037836 */ /* 0x004fe20000000000 */
[----:B------:R-:W-:Y:S01]  /*26b10*/  R2UR UR7, R13 ;  /* 0x000000000d0772ca */ /* 0x000fe200000e0000 */
[----:B------:R-:W-:Y:S01]  /*26b20*/  UIADD3.X UR5, URZ, UR37, URZ, UP0, !UPT ;  /* 0x000000253f057290 */ /* 0x000fe200087fe43f */
[----:B------:R-:W-:Y:S02]  /*26b30*/  PLOP3.LUT P0, PT, PT, PT, PT, 0x80, 0x0 ;  /* 0x000000000000781c */ /* 0x000fe40003f0f070 */
[----:B01----:R-:W-:-:S11]  /*26b40*/  IADD3 R7, R7, 0x308b0, RZ ;  /* 0x000308b007077810 */ /* 0x003fd60007ffe0ff */
.L_x_1889:
        /* <DEDUP_REMOVED lines=16> */
.L_x_1890:
        /* <DEDUP_REMOVED lines=15> */
.L_x_1891:
        /* <DEDUP_REMOVED lines=15> */
.L_x_1892:
        /* <DEDUP_REMOVED lines=10> */
.L_x_1876:
[----:B------:R-:W-:Y:S05]  /*26ed0*/  BSYNC B1 ;  /* 0x0000000000017941 */ /* 0x000fea0003800000 */
.L_x_1875:
[----:B-1----:R-:W2:Y:S04]  /*26ee0*/  LDL.LU R3, [R1+0x1c] ;  /* 0x00001c0001037983 */ /* 0x002ea80000300800 */
        /* <DEDUP_REMOVED lines=11> */
.L_x_1851:
[----:B------:R-:W-:Y:S05]  /*26fa0*/  BSYNC B0 ;  /* 0x0000000000007941 */ /* 0x000fea0003800000 */
.L_x_1850:
[----:B------:R-:W3:Y:S01]  /*26fb0*/  LDL R7, [R1+0x34] ;  /* 0x0000340001077983 */ /* 0x000ee20000100800 */
[----:B------:R-:W4:Y:S01]  /*26fc0*/  LDC R0, c[0x0][0x448] ;  /* 0x00011200ff007b82 */ /* 0x000f220000000800 */
[----:B------:R-:W-:Y:S07]  /*26fd0*/  @!P5 WARPSYNC.ALL ;  /* 0x000000000000d948 */ /* 0x000fee0003800000 */
[----:B------:R-:W-:Y:S01]  /*26fe0*/  @!P5 BAR.SYNC.DEFER_BLOCKING 0xc, 0x180 ;  /* 0x030600000000db1d */ /* 0x000fe20000010000 */
[----:B----4-:R-:W-:-:S13]  /*26ff0*/  ISETP.NE.AND P0, PT, R0, 0x1, PT ;  /* 0x000000010000780c */ /* 0x010fda0003f05270 */
[----:B------:R-:W4:Y:S08]  /*27000*/  @P0 LDC R0, c[0x0][0x44c] ;  /* 0x00011300ff000b82 */ /* 0x000f300000000800 */
[----:B-12---:R-:W1:Y:S01]  /*27010*/  @P0 LDC R3, c[0x0][0x450] ;  /* 0x00011400ff030b82 */ /* 0x006e620000000800 */
[----:B---3--:R-:W-:-:S05]  /*27020*/  IADD3 R2, R7, 0x7f, RZ ;  /* 0x0000007f07027810 */ /* 0x008fca0007ffe0ff */
[----:B----4-:R-:W-:-:S05]  /*27030*/  @P0 IMAD.HI.U32 R0, R2, R0, RZ ;  /* 0x0000000002000227 */ /* 0x010fca00078e00ff */
[----:B-1----:R-:W-:-:S05]  /*27040*/  @P0 SHF.R.U32.HI R2, RZ, R3, R0 ;  /* 0x00000003ff020219 */ /* 0x002fca0000011600 */
[----:B------:R-:W-:Y:S02]  /*27050*/  IMAD.IADD R0, R21, 0x1, R2 ;  /* 0x0000000115007824 */ /* 0x000fe400078e0202 */
[----:B------:R-:W1:Y:S02]  /*27060*/  LDC.64 R2, c[0x0][0x9e0] ;  /* 0x00027800ff027b82 */ /* 0x000e640000000a00 */
[----:B-1----:R-:W-:Y:S01]  /*27070*/  ISETP.GE.AND P1, PT, R3, 0x1, PT ;  /* 0x000000010300780c */ /* 0x002fe20003f26270 */
[----:B------:R-:W-:-:S12]  /*27080*/  IMAD.IADD R2, R0, 0x1, R2 ;  /* 0x0000000100027824 */ /* 0x000fd800078e0202 */
[----:B------:R-:W-:Y:S05]  /*27090*/  @!P1 BRA `(.L_x_1894) ;  /* 0x0000000000489947 */ /* 0x000fea0003800000 */
        /* <DEDUP_REMOVED lines=11> */
.L_x_1896:
[----:B------:R-:W-:-:S13]  /*27150*/  ISETP.NE.AND P2, PT, R3, 0x1, PT ;  /* 0x000000010300780c */ /* 0x000fda0003f45270 */
[----:B------:R-:W1:Y:S02]  /*27160*/  @P2 LDC.64 R4, c[0x0][0x9e8] ;  /* 0x00027a00ff042b82 */ /* 0x000e640000000a00 */
[----:B-1----:R-:W-:-:S05]  /*27170*/  @P2 IMAD.HI.U32 R4, R6, R4, RZ ;  /* 0x0000000406042227 */ /* 0x002fca00078e00ff */
[----:B------:R-:W-:-:S07]  /*27180*/  @P2 SHF.R.U32.HI R6, RZ, R5, R4 ;  /* 0x00000005ff062219 */ /* 0x000fce0000011604 */
.L_x_1897:
[----:B------:R-:W-:Y:S05]  /*27190*/  BSYNC B0 ;  /* 0x0000000000007941 */ /* 0x000fea0003800000 */
.L_x_1895:
[----:B------:R-:W-:-:S05]  /*271a0*/  IMAD R6, R6, R3, R3 ;  /* 0x0000000306067224 */ /* 0x000fca00078e0203 */
[----:B------:R-:W-:-:S07]  /*271b0*/  VIMNMX R2, R2, R6, PT ;  /* 0x0000000602027248 */ /* 0x000fce0003fe0100 */
.L_x_1894:
[----:B------:R-:W2:Y:S01]  /*271c0*/  LDL R6, [R1+0x5c] ;  /* 0x00005c0001067983 */ /* 0x000ea20000100800 */
[----:B------:R-:W1:Y:S01]  /*271d0*/  @P0 LDC R4, c[0x0][0x44c] ;  /* 0x00011300ff040b82 */ /* 0x000e620000000800 */
[----:B------:R-:W-:Y:S01]  /*271e0*/  IMAD.MOV.U32 R0, RZ, RZ, R7 ;  /* 0x000000ffff007224 */ /* 0x000fe200078e0007 */
[----:B------:R-:W-:-:S06]  /*271f0*/  ULDC UR4, c[0x0][0x9dc] ;  /* 0x0002770000047ab9 */ /* 0x000fcc0000000800 */
[----:B------:R-:W3:Y:S01]  /*27200*/  @P0 LDC R5, c[0x0][0x450] ;  /* 0x00011400ff050b82 */ /* 0x000ee20000000800 */
[----:B-1----:R-:W-:-:S05]  /*27210*/  @P0 IMAD.HI.U32 R4, R7, R4, RZ ;  /* 0x0000000407040227 */ /* 0x002fca00078e00ff */
[----:B---3--:R-:W-:Y:S01]  /*27220*/  @P0 SHF.R.U32.HI R0, RZ, R5, R4 ;  /* 0x00000005ff000219 */ /* 0x008fe20000011604 */
[----:B------:R-:W-:-:S04]  /*27230*/  VIADD R4, R2, 0x3f ;  /* 0x0000003f02047836 */ /* 0x000fc80000000000 */
[----:B------:R-:W-:Y:S01]  /*27240*/  IMAD.IADD R2, R20, 0x1, R0 ;  /* 0x0000000114027824 */ /* 0x000fe200078e0200 */
[----:B------:R-:W-:-:S04]  /*27250*/  SHF.R.S32.HI R0, RZ, 0x1f, R4 ;  /* 0x0000001fff007819 */ /* 0x000fc80000011404 */
[----:B------:R-:W-:-:S04]  /*27260*/  LEA.HI R0, R0, R4, RZ, 0x6 ;  /* 0x0000000400007211 */ /* 0x000fc800078f30ff */
[----:B------:R-:W-:Y:S02]  /*27270*/  SHF.R.S32.HI R7, RZ, 0x6, R0 ;  /* 0x00000006ff077819 */ /* 0x000fe40000011400 */
[----:B------:R-:W-:-:S03]  /*27280*/  IADD3 R0, R2, -UR4, RZ ;  /* 0x8000000402007c10 */ /* 0x000fc6000fffe0ff */
[----:B------:R1:W-:Y:S01]  /*27290*/  STL [R1+0x60], R7 ;  /* 0x0000600701007387 */ /* 0x0003e20000100800 */
[----:B--2---:R-:W-:Y:S01]  /*272a0*/  VIMNMX R6, R6, R7, PT ;  /* 0x0000000706067248 */ /* 0x004fe20003fe0100 */
[----:B-1----:R-:W-:Y:S06]  /*272b0*/  @!P1 BRA `(.L_x_1898) ;  /* 0x0000000000449947 */ /* 0x002fec0003800000 */
        /* <DEDUP_REMOVED lines=10> */
.L_x_1900:
[----:B------:R-:W-:-:S13]  /*27360*/  ISETP.NE.AND P0, PT, R3, 0x1, PT ;  /* 0x000000010300780c */ /* 0x000fda0003f05270 */
[----:B------:R-:W1:Y:S02]  /*27370*/  @P0 LDC.64 R4, c[0x0][0x9e8] ;  /* 0x00027a00ff040b82 */ /* 0x000e640000000a00 */
[----:B-1----:R-:W-:-:S05]  /*27380*/  @P0 IMAD.HI.U32 R4, R2, R4, RZ ;  /* 0x0000000402040227 */ /* 0x002fca00078e00ff */
[----:B------:R-:W-:-:S07]  /*27390*/  @P0 SHF.R.U32.HI R2, RZ, R5, R4 ;  /* 0x00000005ff020219 */ /* 0x000fce0000011604 */
.L_x_1901:
[----:B------:R-:W-:Y:S05]  /*273a0*/  BSYNC B0 ;  /* 0x0000000000007941 */ /* 0x000fea0003800000 */
.L_x_1899:
[----:B------:R-:W-:-:S05]  /*273b0*/  IMAD R2, R2, R3, RZ ;  /* 0x0000000302027224 */ /* 0x000fca00078e02ff */
[----:B------:R-:W-:-:S07]  /*273c0*/  VIMNMX R0, R0, R2, !PT ;  /* 0x0000000200007248 */ /* 0x000fce0007fe0100 */
.L_x_1898:
[----:B------:R-:W-:Y:S01]  /*273d0*/  SHF.R.S32.HI R2, RZ, 0x1f, R0 ;  /* 0x0000001fff027819 */ /* 0x000fe20000011400 */
[----:B------:R-:W-:Y:S01]  /*273e0*/  BSSY B0, `(.L_x_1902) ;  /* 0x0000026000007945 */ /* 0x000fe20003800000 */
[----:B------:R-:W-:Y:S02]  /*273f0*/  ISETP.NE.AND P1, PT, R17, RZ, PT ;  /* 0x000000ff1100720c */ /* 0x000fe40003f25270 */
[----:B------:R-:W-:-:S04]  /*27400*/  LEA.HI R2, R2, R0, RZ, 0x6 ;  /* 0x0000000002027211 */ /* 0x000fc800078f30ff */
[----:B------:R-:W-:-:S04]  /*27410*/  SHF.R.S32.HI R2, RZ, 0x6, R2 ;  /* 0x00000006ff027819 */ /* 0x000fc80000011402 */
[----:B------:R-:W-:-:S03]  /*27420*/  VIMNMX R8, RZ, R2, !PT ;  /* 0x00000002ff087248 */ /* 0x000fc60007fe0100 */
[----:B------:R-:W1:Y:S01]  /*27430*/  @!P1 LDC R17, c[0x0][0x9f0] ;  /* 0x00027c00ff119b82 */ /* 0x000e620000000800 */
[----:B------:R-:W-:Y:S01]  /*27440*/  ISETP.GT.AND P0, PT, R6, R8, PT ;  /* 0x000000080600720c */ /* 0x000fe20003f04270 */
[----:B------:R2:W-:Y:S04]  /*27450*/  STL [R1+0x38], R8 ;  /* 0x0000380801007387 */ /* 0x0005e80000100800 */
[----:B------:R2:W-:Y:S08]  /*27460*/  STL [R1+0x40], RZ ;  /* 0x000040ff01007387 */ /* 0x0005f00000100800 */
[----:B--2---:R-:W-:Y:S05]  /*27470*/  @!P0 BRA `(.L_x_1903) ;  /* 0x0000000000708947 */ /* 0x004fea0003800000 */
[----:B-1----:R-:W-:-:S04]  /*27480*/  IABS R0, R17 ;  /* 0x0000001100007213 */ /* 0x002fc80000000000 */
[----:B------:R-:W1:Y:S08]  /*27490*/  I2F.RP R2, R0 ;  /* 0x0000000000027306 */ /* 0x000e700000209400 */
[----:B-1----:R-:W1:Y:S02]  /*274a0*/  MUFU.RCP R2, R2 ;  /* 0x0000000200027308 */ /* 0x002e640000001000 */
[----:B-1----:R-:W-:-:S06]  /*274b0*/  VIADD R2, R2, 0xffffffe ;  /* 0x0ffffffe02027836 */ /* 0x002fcc0000000000 */
[----:B------:R-:W1:Y:S02]  /*274c0*/  F2I.FTZ.U32.TRUNC.NTZ R3, R2 ;  /* 0x0000000200037305 */ /* 0x000e64000021f000 */
[----:B-1----:R-:W-:-:S04]  /*274d0*/  IMAD.MOV R2, RZ, RZ, -R3 ;  /* 0x000000ffff027224 */ /* 0x002fc800078e0a03 */
[----:B------:R-:W-:Y:S02]  /*274e0*/  IMAD R4, R2, R0, RZ ;  /* 0x0000000002047224 */ /* 0x000fe400078e02ff */
[----:B------:R-:W-:-:S04]  /*274f0*/  IMAD.MOV.U32 R2, RZ, RZ, RZ ;  /* 0x000000ffff027224 */ /* 0x000fc800078e00ff */
[----:B------:R-:W-:Y:S01]  /*27500*/  IMAD.HI.U32 R7, R3, R4, R2 ;  /* 0x0000000403077227 */ /* 0x000fe200078e0002 */
[----:B------:R-:W-:Y:S02]  /*27510*/  IADD3 R4, R17, -0x1, R6 ;  /* 0xffffffff11047810 */ /* 0x000fe40007ffe006 */
[----:B------:R-:W-:-:S03]  /*27520*/  IABS R2, R17 ;  /* 0x0000001100027213 */ /* 0x000fc60000000000 */
[----:B------:R-:W-:Y:S02]  /*27530*/  IMAD.IADD R4, R4, 0x1, -R8 ;  /* 0x0000000104047824 */ /* 0x000fe400078e0a08 */
[----:B------:R-:W-:-:S03]  /*27540*/  IMAD.MOV R2, RZ, RZ, -R2 ;  /* 0x000000ffff027224 */ /* 0x000fc600078e0a02 */
[----:B------:R-:W-:Y:S01]  /*27550*/  IABS R3, R4 ;  /* 0x0000000400037213 */ /* 0x000fe20000000000 */
[----:B------:R-:W-:Y:S01]  /*27560*/  IMAD.MOV.U32 R5, RZ, RZ, R2 ;  /* 0x000000ffff057224 */ /* 0x000fe200078e0002 */
[----:B------:R-:W-:-:S03]  /*27570*/  LOP3.LUT R4, R4, R17, RZ, 0x3c, !PT ;  /* 0x0000001104047212 */ /* 0x000fc600078e3cff */
[----:B------:R-:W-:Y:S01]  /*27580*/  IMAD.HI.U32 R2, R7, R3, RZ ;  /* 0x0000000307027227 */ /* 0x000fe200078e00ff */
[----:B------:R-:W-:-:S03]  /*27590*/  ISETP.GE.AND P1, PT, R4, RZ, PT ;  /* 0x000000ff0400720c */ /* 0x000fc60003f26270 */
[----:B------:R-:W-:-:S05]  /*275a0*/  IMAD R3, R2, R5, R3 ;  /* 0x0000000502037224 */ /* 0x000fca00078e0203 */
[----:B------:R-:W-:-:S13]  /*275b0*/  ISETP.GT.U32.AND P2, PT, R0, R3, PT ;  /* 0x000000030000720c */ /* 0x000fda0003f44070 */
[----:B------:R-:W-:Y:S01]  /*275c0*/  @!P2 IMAD.IADD R3, R3, 0x1, -R0 ;  /* 0x000000010303a824 */ /* 0x000fe200078e0a00 */
[----:B------:R-:W-:Y:S02]  /*275d0*/  @!P2 IADD3 R2, R2, 0x1, RZ ;  /* 0x000000010202a810 */ /* 0x000fe40007ffe0ff */
[----:B------:R-:W-:Y:S02]  /*275e0*/  ISETP.NE.AND P2, PT, R17, RZ, PT ;  /* 0x000000ff1100720c */ /* 0x000fe40003f45270 */
[----:B------:R-:W-:-:S13]  /*275f0*/  ISETP.GE.U32.AND P0, PT, R3, R0, PT ;  /* 0x000000000300720c */ /* 0x000fda0003f06070 */
[----:B------:R-:W-:-:S04]  /*27600*/  @P0 VIADD R2, R2, 0x1 ;  /* 0x0000000102020836 */ /* 0x000fc80000000000 */
[----:B------:R-:W-:Y:S01]  /*27610*/  @!P1 IMAD.MOV R2, RZ, RZ, -R2 ;  /* 0x000000ffff029224 */ /* 0x000fe200078e0a02 */
[----:B------:R-:W-:-:S05]  /*27620*/  @!P2 LOP3.LUT R2, RZ, R17, RZ, 0x33, !PT ;  /* 0x00000011ff02a212 */ /* 0x000fca00078e33ff */
[----:B------:R2:W-:Y:S02]  /*27630*/  STL [R1+0x40], R2 ;  /* 0x0000400201007387 */ /* 0x0005e40000100800 */
.L_x_1903:
[----:B------:R-:W-:Y:S05]  /*27640*/  BSYNC B0 ;  /* 0x0000000000007941 */ /* 0x000fea0003800000 */
.L_x_1902:
[----:B------:R-:W3:Y:S04]  /*27650*/  LDL R0, [R1+0x40] ;  /* 0x0000400001007983 */ /* 0x000ee80000100800 */
[----:B--2---:R-:W3:Y:S01]  /*27660*/  LDL R2, [R1+0x50] ;  /* 0x0000500001027983 */ /* 0x004ee20000100800 */
[----:B------:R-:W-:Y:S01]  /*27670*/  BSSY B7, `(.L_x_1904) ;  /* 0x00004d5000077945 */ /* 0x000fe20003800000 */
[----:B---3--:R-:W-:-:S05]  /*27680*/  IMAD R2, R2, R0, R8 ;  /* 0x0000000002027224 */ /* 0x008fca00078e0208 */
[----:B------:R-:W-:Y:S01]  /*27690*/  VIADDMNMX R0, R2, R0, R6, PT ;  /* 0x0000000002007246 */ /* 0x000fe20003800106 */
[----:B------:R2:W-:Y:S03]  /*276a0*/  STL [R1+0x30], R2 ;  /* 0x0000300201007387 */ /* 0x0005e60000100800 */
[----:B------:R-:W-:Y:S01]  /*276b0*/  ISETP.GT.AND P0, PT, R0, R2, PT ;  /* 0x000000020000720c */ /* 0x000fe20003f04270 */
[----:B------:R2:W-:-:S12]  /*276c0*/  STL [R1+0x44], R0 ;  /* 0x0000440001007387 */ /* 0x0005d80000100800 */
[----:B--2---:R-:W-:Y:S05]  /*276d0*/  @P0 BRA `(.L_x_1905) ;  /* 0x00000000004c0947 */ /* 0x004fea0003800000 */
[----:B------:R-:W2:Y:S02]  /*276e0*/  S2R R0, SR_TID.X ;  /* 0x0000000000007919 */ /* 0x000ea40000002100 */
[----:B--2---:R-:W-:-:S04]  /*276f0*/  LOP3.LUT R0, R0, 0x7f, RZ, 0xc0, !PT ;  /* 0x0000007f00007812 */ /* 0x004fc800078ec0ff */
[----:B------:R-:W-:-:S13]  /*27700*/  ISETP.NE.AND P1, PT, R0, RZ, PT ;  /* 0x000000ff0000720c */ /* 0x000fda0003f25270 */
[----:B------:R-:W-:Y:S05]  /*27710*/  @P1 BRA `(.L_x_1906) ;  /* 0x0000004c00281947 */ /* 0x000fea0003800000 */
[----:B------:R-:W2:Y:S01]  /*27720*/  S2R R3, SR_LANEID ;  /* 0x0000000000037919 */ /* 0x000ea20000000000 */
[----:B------:R-:W-:Y:S01]  /*27730*/  VOTEU.ANY UR4, UPT, PT ;  /* 0x0000000000047886 */ /* 0x000fe200038e0100 */
[----:B------:R-:W3:Y:S01]  /*27740*/  LDC.64 R4, c[0x0][0xc60] ;  /* 0x00031800ff047b82 */ /* 0x000ee20000000a00 */
[----:B------:R-:W2:Y:S01]  /*27750*/  FLO.U32 R0, UR4 ;  /* 0x0000000400007d00 */ /* 0x000ea200080e0000 */
[----:B------:R-:W-:-:S07]  /*27760*/  ULDC.64 UR6, c[0x0][0x208] ;  /* 0x0000820000067ab9 */ /* 0x000fce0000000a00 */
[----:B------:R-:W3:Y:S01]  /*27770*/  POPC R2, UR4 ;  /* 0x0000000400027d09 */ /* 0x000ee20008000000 */
[----:B--2---:R-:W-:-:S13]  /*27780*/  ISETP.EQ.U32.AND P0, PT, R0, R3, PT ;  /* 0x000000030000720c */ /* 0x004fda0003f02070 */
[----:B---3--:R-:W2:Y:S01]  /*27790*/  @P0 ATOMG.E.ADD.STRONG.GPU PT, R5, desc[UR6][R4.64], R2 ;  /* 0x00000002040509a8 */ /* 0x008ea200081ee1c6 */
[----:B------:R-:W3:Y:S02]  /*277a0*/  S2R R3, SR_LTMASK ;  /* 0x0000000000037919 */ /* 0x000ee40000003900 */
[----:B---3--:R-:W-:-:S06]  /*277b0*/  LOP3.LUT R3, R3, UR4, RZ, 0xc0, !PT ;  /* 0x0000000403037c12 */ /* 0x008fcc000f8ec0ff */
[----:B------:R-:W3:Y:S01]  /*277c0*/  POPC R3, R3 ;  /* 0x0000000300037309 */ /* 0x000ee20000000000 */
[----:B--2---:R-:W3:Y:S02]  /*277d0*/  SHFL.IDX PT, R0, R5, R0, 0x1f ;  /* 0x00001f0005007589 */ /* 0x004ee400000e0000 */
[----:B---3--:R-:W-:-:S05]  /*277e0*/  IADD3 R0, R0, UR39, R3 ;  /* 0x0000002700007c10 */ /* 0x008fca000fffe003 */
[----:B------:R3:W-:Y:S01]  /*277f0*/  STL [R1], R0 ;  /* 0x0000000001007387 */ /* 0x0007e20000100800 */
[----:B------:R-:W-:Y:S05]  /*27800*/  BRA `(.L_x_1906) ;  /* 0x0000004800ec7947 */ /* 0x000fea0003800000 */
.L_x_1905:
        /* <DEDUP_REMOVED lines=10> */
[----:B------:R-:W2:Y:S01]  /*278b0*/  LDC.64 R2, c[0x4][R2] ;  /* 0x0100000002027b82 */ /* 0x000ea20000000a00 */
        /* <DEDUP_REMOVED lines=8> */
[----:B012---:R-:W-:Y:S05]  /*27940*/  CALL.ABS.NOINC R2 ;  /* 0x0000000002007343 */ /* 0x007fea0003c00000 */
.L_x_1908:
[----:B------:R-:W-:Y:S05]  /*27950*/  BSYNC B6 ;  /* 0x0000000000067941 */ /* 0x000fea0003800000 */
.L_x_1907:
[----:B------:R-:W-:Y:S01]  /*27960*/  VIADD R0, R18, 0x400 ;  /* 0x0000040012007836 */ /* 0x000fe20000000000 */
[----:B------:R-:W-:Y:S04]  /*27970*/  BSSY B6, `(.L_x_1909) ;  /* 0x0000022000067945 */ /* 0x000fe80003800000 */
[----:B------:R-:W-:-:S13]  /*27980*/  LOP3.LUT P0, RZ, R0, 0x3ff, RZ, 0xc0, !PT ;  /* 0x000003ff00ff7812 */ /* 0x000fda000780c0ff */
[----:B------:R-:W-:Y:S05]  /*27990*/  @!P0 BRA `(.L_x_1910) ;  /* 0x00000000007c8947 */ /* 0x000fea0003800000 */
[----:B-1----:R-:W-:Y:S01]  /*279a0*/  MOV R17, 0x0 ;  /* 0x0000000000117802 */ /* 0x002fe20000000f00 */
[----:B------:R-:W-:Y:S01]  /*279b0*/  ULDC.64 UR6, c[0x4][0x1b8] ;  /* 0x01006e0000067ab9 */ /* 0x000fe20000000a00 */
[----:B------:R-:W-:Y:S01]  /*279c0*/  ULDC.64 UR8, c[0x4][0x1c0] ;  /* 0x0100700000087ab9 */ /* 0x000fe20000000a00 */
[----:B------:R-:W-:Y:S01]  /*279d0*/  ULDC.64 UR4, c[0x4][0x148] ;  /* 0x0100520000047ab9 */ /* 0x000fe20000000a00 */
[----:B------:R1:W2:Y:S01]  /*279e0*/  LDC.64 R2, c[0x4][R17] ;  /* 0x0100000011027b82 */ /* 0x0002a20000000a00 */
        /* <DEDUP_REMOVED lines=8> */
[----:B-1----:R-:W-:-:S07]  /*27a70*/  IMAD.MOV.U32 R13, RZ, RZ, RZ ;  /* 0x000000ffff0d7224 */ /* 0x002fce00078e00ff */
[----:B------:R-:W-:-:S07]  /*27a80*/  LEPC R20, `(.L_x_1911) ;  /* 0x000000001014794e */ /* 0x000fce0000000000 */
[----:B0-2---:R-:W-:Y:S05]  /*27a90*/  CALL.ABS.NOINC R2 ;  /* 0x0000000002007343 */ /* 0x005fea0003c00000 */
.L_x_1911:
        /* <DEDUP_REMOVED lines=15> */
.L_x_1910:
[----:B------:R-:W-:Y:S05]  /*27b90*/  BSYNC B6 ;  /* 0x0000000000067941 */ /* 0x000fea0003800000 */
.L_x_1909:
[----:B------:R-:W2:Y:S01]  /*27ba0*/  LDL R0, [R1+0xc] ;  /* 0x00000c0001007983 */ /* 0x000ea20000100800 */
[----:B------:R-:W-:Y:S02]  /*27bb0*/  ULDC.64 UR4, c[0x0][0x9f8] ;  /* 0x00027e0000047ab9 */ /* 0x000fe40000000a00 */
[----:B------:R-:W-:Y:S01]  /*27bc0*/  ISETP.NE.U32.AND P0, PT, RZ, UR4, PT ;  /* 0x00000004ff007c0c */ /* 0x000fe2000bf05070 */
[----:B-1----:R-:W3:Y:S01]  /*27bd0*/  LDL R17, [R1+0x44] ;  /* 0x0000440001117983 */ /* 0x002ee20000100800 */
[----:B------:R-:W-:Y:S02]  /*27be0*/  ULDC.64 UR6, c[0x0][0x208] ;  /* 0x0000820000067ab9 */ /* 0x000fe40000000a00 */
[----:B------:R-:W-:Y:S01]  /*27bf0*/  ISETP.NE.AND.EX P0, PT, RZ, UR5, PT, P0 ;  /* 0x00000005ff007c0c */ /* 0x000fe2000bf05300 */
[----:B------:R-:W-:-:S12]  /*27c00*/  ULDC.64 UR4, c[0x0][0xa08] ;  /* 0x0002820000047ab9 */ /* 0x000fd80000000a00 */
[----:B------:R-:W1:Y:S01]  /*27c10*/  @P0 LDC.64 R2, c[0x0][0x9f8] ;  /* 0x00027e00ff020b82 */ /* 0x000e620000000a00 */
[----:B--2---:R-:W-:Y:S01]  /*27c20*/  MOV R7, R0 ;  /* 0x0000000000077202 */ /* 0x004fe20000000f00 */
[----:B-1----:R-:W-:-:S05]  /*27c30*/  @P0 IMAD.WIDE R2, R0, 0x4, R2 ;  /* 0x0000000400020825 */ /* 0x002fca00078e0202 */
[----:B------:R1:W2:Y:S01]  /*27c40*/  @P0 LDG.E R7, desc[UR6][R2.64] ;  /* 0x0000000602070981 */ /* 0x0002a2000c1e1900 */
[----:B---3--:R-:W-:Y:S01]  /*27c50*/  VIADD R0, R17, 0xffffffff ;  /* 0xffffffff11007836 */ /* 0x008fe20000000000 */
[----:B-1----:R-:W1:Y:S02]  /*27c60*/  LDC.64 R2, c[0x0][0x418] ;  /* 0x00010600ff027b82 */ /* 0x002e640000000a00 */
[----:B-1----:R-:W-:Y:S01]  /*27c70*/  LOP3.LUT P0, RZ, R2, UR4, RZ, 0xfc, !PT ;  /* 0x0000000402ff7c12 */ /* 0x002fe2000f80fcff */
[----:B------:R-:W-:-:S03]  /*27c80*/  UMOV UR4, 0xffffffff ;  /* 0xffffffff00047882 */ /* 0x000fc60000000000 */
[----:B------:R-:W-:Y:S02]  /*27c90*/  LOP3.LUT P0, RZ, R3, UR5, RZ, 0xfc, P0 ;  /* 0x0000000503ff7c12 */ /* 0x000fe4000800fcff */
[----:B--2---:R-:W-:Y:S01]  /*27ca0*/  SHF.R.S32.HI R8, RZ, 0x1f, R7 ;  /* 0x0000001fff087819 */ /* 0x004fe20000011407 */
[----:B------:R1:W-:Y:S01]  /*27cb0*/  STL [R1+0x8], R7 ;  /* 0x0000080701007387 */ /* 0x0003e20000100800 */
[----:B------:R-:W-:-:S03]  /*27cc0*/  SEL R17, R7, RZ, !P0 ;  /* 0x000000ff07117207 */ /* 0x000fc60004000000 */
[----:B------:R1:W-:Y:S01]  /*27cd0*/  STL [R1+0x24], R8 ;  /* 0x0000240801007387 */ /* 0x0003e20000100800 */
[----:B------:R-:W-:Y:S05]  /*27ce0*/  BRA.DIV UR4, `(.L_x_1912) ;  /* 0x0000007204987947 */ /* 0x000fea000b800000 */
[----:B------:R-:W2:Y:S02]  /*27cf0*/  S2R R4, SR_TID.X ;  /* 0x0000000000047919 */ /* 0x000ea40000002100 */
[----:B--2---:R-:W-:-:S04]  /*27d00*/  SHF.R.U32.HI R4, RZ, 0x5, R4 ;  /* 0x00000005ff047819 */ /* 0x004fc80000011604 */
[----:B------:R-:W-:-:S05]  /*27d10*/  LOP3.LUT R4, R4, 0x3, RZ, 0xc0, !PT ;  /* 0x0000000304047812 */ /* 0x000fca00078ec0ff */
[----:B------:R2:W3:Y:S02]  /*27d20*/  SHFL.IDX PT, R14, R4, RZ, 0x1f ;  /* 0x00001fff040e7589 */ /* 0x0004e400000e0000 */
.L_x_2094:
[----:B------:R4:W-:Y:S01]  /*27d30*/  STL [R1+0x4], R0 ;  /* 0x0000040001007387 */ /* 0x0009e20000100800 */
[----:B---3--:R-:W-:Y:S02]  /*27d40*/  ISETP.NE.AND P0, PT, R14, RZ, PT ;  /* 0x000000ff0e00720c */ /* 0x008fe40003f05270 */
[----:B------:R-:W-:Y:S02]  /*27d50*/  PLOP3.LUT P1, PT, PT, PT, PT, 0x8, 0x0 ;  /* 0x000000000000781c */ /* 0x000fe40003f2e170 */
[----:B------:R-:W-:-:S11]  /*27d60*/  LOP3.LUT R19, R19, 0xfffffffb, RZ, 0xc0, !PT ;  /* 0xfffffffb13137812 */ /* 0x000fd600078ec0ff */
[----:B------:R-:W-:Y:S01]  /*27d70*/  @P1 LOP3.LUT R19, R19, 0x4, RZ, 0xfc, !PT ;  /* 0x0000000413131812 */ /* 0x000fe200078efcff */
[----:B----4-:R-:W-:Y:S06]  /*27d80*/  @P0 BRA `(.L_x_1913) ;  /* 0x0000000400440947 */ /* 0x010fec0003800000 */
[----:B------:R-:W-:-:S03]  /*27d90*/  UMOV UR4, 0xffffffff ;  /* 0xffffffff00047882 */ /* 0x000fc60000000000 */
[----:B------:R-:W-:Y:S05]  /*27da0*/  BRA.DIV UR4, `(.L_x_1914) ;  /* 0x00000072049c7947 */ /* 0x000fea000b800000 */
[----:B------:R-:W-:-:S13]  /*27db0*/  ELECT P6, URZ, PT ;  /* 0x00000000003f782f */ /* 0x000fda00038c0000 */
.L_x_2097:
        /* <DEDUP_REMOVED lines=8> */
[----:B------:R-:W-:Y:S01]  /*27e40*/  IMAD.MOV.U32 R0, RZ, RZ, R9 ;  /* 0x000000ffff007224 */ /* 0x000fe200078e0009 */
[----:B---3--:R-:W-:-:S13]  /*27e50*/  ISETP.NE.AND P0, PT, R6, 0x1, PT ;  /* 0x000000010600780c */ /* 0x008fda0003f05270 */
[----:B--2---:R-:W2:Y:S02]  /*27e60*/  @P0 LDC.64 R4, c[0x0][0x440] ;  /* 0x00011000ff040b82 */ /* 0x004ea40000000a00 */
        /* <DEDUP_REMOVED lines=14> */
.L_x_1915:
[----:B------:R-:W4:Y:S04]  /*27f50*/  LDL R0, [R1+0x10] ;  /* 0x0000100001007983 */ /* 0x000f280000100800 */
[----:B---3--:R-:W3:Y:S01]  /*27f60*/  LDL R2, [R1+0x14] ;  /* 0x0000140001027983 */ /* 0x008ee20000100800 */
[----:B----4-:R-:W-:Y:S01]  /*27f70*/  IMAD R0, R0, 0x8, R18 ;  /* 0x0000000800007824 */ /* 0x010fe200078e0212 */
[----:B---3--:R-:W-:-:S04]  /*27f80*/  SHF.L.U32 R2, R2, 0x1f, RZ ;  /* 0x0000001f02027819 */ /* 0x008fc800000006ff */
[----:B------:R-:W3:Y:S02]  /*27f90*/  SYNCS.PHASECHK.TRANS64.TRYWAIT P0, [R0+URZ+0x30840], R2 ;  /* 0x03084002000075a7 */ /* 0x000ee4000800017f */
[----:B---3--:R-:W-:Y:S05]  /*27fa0*/  @!P0 BRA `(.L_x_1916) ;  /* 0x00000070003c8947 */ /* 0x008fea0003800000 */
.L_x_2098:
[----:B------:R-:W4:Y:S02]  /*27fb0*/  S2R R3, SR_TID.X ;  /* 0x0000000000037919 */ /* 0x000f240000002100 */
[----:B----4-:R-:W-:-:S04]  /*27fc0*/  LOP3.LUT R3, R3, 0x7f, RZ, 0xc0, !PT ;  /* 0x0000007f03037812 */ /* 0x010fc800078ec0ff */
[----:B------:R-:W-:-:S13]  /*27fd0*/  ISETP.NE.AND P0, PT, R3, RZ, PT ;  /* 0x000000ff0300720c */ /* 0x000fda0003f05270 */
[----:B------:R-:W-:Y:S05]  /*27fe0*/  @P0 BRA `(.L_x_1917) ;  /* 0x0000000000140947 */ /* 0x000fea0003800000 */
[----:B------:R-:W-:Y:S02]  /*27ff0*/  LOP3.LUT P1, RZ, R19, 0x1, RZ, 0xc0, !PT ;  /* 0x0000000113ff7812 */ /* 0x000fe4000782c0ff */
[----:B---3--:R-:W-:-:S04]  /*28000*/  MOV R2, 0x8000 ;  /* 0x0000800000027802 */ /* 0x008fc80000000f00 */
[----:B------:R4:W-:Y:S07]  /*28010*/  SYNCS.ARRIVE.TRANS64 RZ, [R0+URZ+0x30830], R2 ;  /* 0x0308300200ff79a7 */ /* 0x0009ee000800003f */
[----:B------:R-:W-:Y:S05]  /*28020*/  @!P1 BRA `(.L_x_1917) ;  /* 0x0000000000049947 */ /* 0x000fea0003800000 */
[----:B------:R-:W-:Y:S01]  /*28030*/  BPT.TRAP 0x1 ;  /* 0x000000040000795c */ /* 0x000fe20000300000 */
.L_x_1917:
[----:B------:R-:W3:Y:S04]  /*28040*/  LDL R3, [R1+0x10] ;  /* 0x0000100001037983 */ /* 0x000ee80000100800 */
[----:B--2---:R-:W2:Y:S04]  /*28050*/  LDL R4, [R1+0x4] ;  /* 0x0000040001047983 */ /* 0x004ea80000100800 */
[----:B---34-:R-:W3:Y:S01]  /*28060*/  LDL R2, [R1+0x18] ;  /* 0x0000180001027983 */ /* 0x018ee20000100800 */
[----:B------:R-:W-:Y:S01]  /*28070*/  R2UR UR9, R0 ;  /* 0x00000000000972ca */ /* 0x000fe200000e0000 */
[----:B------:R-:W-:Y:S01]  /*28080*/  UIADD3 UR4, UP0, UR36, 0x370, URZ ;  /* 0x0000037024047890 */ /* 0x000fe2000ff1e03f */
[----:B------:R-:W-:-:S02]  /*28090*/  R2UR UR12, R16 ;  /* 0x00000000100c72ca */ /* 0x000fc400000e0000 */
[----:B-----5:R-:W-:Y:S01]  /*280a0*/  R2UR UR13, R17 ;  /* 0x00000000110d72ca */ /* 0x020fe200000e0000 */
[----:B------:R-:W-:Y:S01]  /*280b0*/  UMOV UR10, URZ ;  /* 0x0000003f000a7c82 */ /* 0x000fe20008000000 */
[----:B------:R-:W-:-:S07]  /*280c0*/  UMOV UR6, 0x0 ;  /* 0x0000000000067882 */ /* 0x000fce0000000000 */
[----:B------:R-:W-:Y:S01]  /*280d0*/  UIADD3 UR9, UR9, 0x30830, URZ ;  /* 0x0003083009097890 */ /* 0x000fe2000fffe03f */
[----:B------:R-:W-:Y:S01]  /*280e0*/  UMOV UR7, 0x14f00000 ;  /* 0x14f0000000077882 */ /* 0x000fe20000000000 */
[----:B------:R-:W-:Y:S01]  /*280f0*/  UMOV UR17, 0x40 ;  /* 0x0000004000117882 */ /* 0x000fe20000000000 */
[----:B------:R-:W-:Y:S02]  /*28100*/  PLOP3.LUT P0, PT, PT, PT, PT, 0x80, 0x0 ;  /* 0x000000000000781c */ /* 0x000fe40003f0f070 */
[----:B------:R-:W-:-:S11]  /*28110*/  LOP3.LUT R19, R19, 0xfffffffb, RZ, 0xc0, !PT ;  /* 0xfffffffb13137812 */ /* 0x000fd600078ec0ff */
[----:B------:R-:W-:Y:S01]  /*28120*/  @P0 LOP3.LUT R19, R19, 0x4, RZ, 0xfc, !PT ;  /* 0x0000000413130812 */ /* 0x000fe200078efcff */
[----:B------:R-:W-:Y:S01]  /*28130*/  IMAD R0, R3, 0x8000, R18 ;  /* 0x0000800003007824 */ /* 0x000fe200078e0212 */
[----:B--2---:R-:W-:-:S04]  /*28140*/  R2UR UR11, R4 ;  /* 0x00000000040b72ca */ /* 0x004fc800000e0000 */
[----:B------:R-:W-:Y:S02]  /*28150*/  R2UR UR14, R0 ;  /* 0x00000000000e72ca */ /* 0x000fe400000e0000 */
[----:B---3--:R-:W-:-:S11]  /*28160*/  R2UR UR5, R2 ;  /* 0x00000000020572ca */ /* 0x008fd600000e0000 */
[----:B------:R-:W-:Y:S02]  /*28170*/  UIADD3 UR8, UR14, 0x20400, URZ ;  /* 0x000204000e087890 */ /* 0x000fe4000fffe03f */
[----:B------:R-:W-:Y:S02]  /*28180*/  ULEA UR11, UR11, UR5, 0x6 ;  /* 0x000000050b0b7291 */ /* 0x000fe4000f8e303f */
[----:B------:R-:W-:Y:S02]  /*28190*/  UIADD3.X UR5, URZ, UR37, URZ, UP0, !UPT ;  /* 0x000000253f057290 */ /* 0x000fe400087fe43f */
[----:B------:R-:W-:Y:S02]  /*281a0*/  UIADD3 UR15, UR14, 0x22400, URZ ;  /* 0x000224000e0f7890 */ /* 0x000fe4000fffe03f */
[----:B------:R-:W-:Y:S02]  /*281b0*/  UIADD3 UR16, UR14, 0x24400, URZ ;  /* 0x000244000e107890 */ /* 0x000fe4000fffe03f */
[----:B------:R-:W-:-:S03]  /*281c0*/  UIADD3 UR14, UR14, 0x26400, URZ ;  /* 0x000264000e0e7890 */ /* 0x000fc6000fffe03f */
[----:B------:R2:W-:Y:S02]  /*281d0*/  UTMALDG.4D [UR8], [UR4], desc[UR6] ;  /* 0x00000608040075b4 */ /* 0x0005e40008019000 */
[----:B--2---:R-:W-:Y:S01]  /*281e0*/  UMOV UR8, UR15 ;  /* 0x0000000f00087c82 */ /* 0x004fe20008000000 */
[----:B------:R-:W-:Y:S01]  /*281f0*/  UMOV UR10, UR17 ;  /* 0x00000011000a7c82 */ /* 0x000fe20008000000 */
[----:B------:R-:W-:Y:S01]  /*28200*/  UMOV UR15, 0x80 ;  /* 0x00000080000f7882 */ /* 0x000fe20000000000 */
        /* <DEDUP_REMOVED lines=8> */
[----:B---3--:R-:W-:Y:S01]  /*28290*/  NOP ;  /* 0x0000000000007918 */ /* 0x008fe20000000000 */
.L_x_1913:
[----:B------:R-:W3:Y:S01]  /*282a0*/  LDL.LU R3, [R1+0x48] ;  /* 0x0000480001037983 */ /* 0x000ee20000300800 */
[----:B------:R-:W-:Y:S05]  /*282b0*/  WARPSYNC.ALL ;  /* 0x0000000000007948 */ /* 0x000fea0003800000 */
[----:B------:R-:W-:Y:S01]  /*282c0*/  ULDC.64 UR4, c[0x0][0x298] ;  /* 0x0000a60000047ab9 */ /* 0x000fe20000000a00 */
[----:B------:R-:W-:Y:S01]  /*282d0*/  BSSY B6, `(.L_x_1918) ;  /* 0x000001c000067945 */ /* 0x000fe20003800000 */
[----:B------:R-:W-:Y:S01]  /*282e0*/  BAR.SYNC.DEFER_BLOCKING 0x8, 0x180 ;  /* 0x0206000000007b1d */ /* 0x000fe20000010000 */
[----:B---3--:R-:W-:Y:S01]  /*282f0*/  SHF.R.S32.HI R0, RZ, 0x1f, R3 ;  /* 0x0000001fff007819 */ /* 0x008fe20000011403 */
[----:B--2---:R-:W-:-:S04]  /*28300*/  IMAD.WIDE.U32 R4, R3, UR4, RZ ;  /* 0x0000000403047c25 */ /* 0x004fc8000f8e00ff */
        /* <DEDUP_REMOVED lines=12> */
[----:B--2---:R-:W-:Y:S01]  /*283d0*/  IMAD.U32 R4, RZ, RZ, UR4 ;  /* 0x00000004ff047e24 */ /* 0x004fe2000f8e00ff */
[----:B------:R-:W-:Y:S01]  /*283e0*/  MOV R10, UR8 ;  /* 0x00000008000a7c02 */ /* 0x000fe20008000f00 */
[----:B------:R-:W2:Y:S01]  /*283f0*/  LDC.64 R2, c[0x4][R2] ;  /* 0x0100000002027b82 */ /* 0x000ea20000000a00 */
[----:B------:R-:W-:Y:S02]  /*28400*/  IMAD.U32 R5, RZ, RZ, UR5 ;  /* 0x00000005ff057e24 */ /* 0x000fe4000f8e00ff */
[----:B------:R-:W-:Y:S02]  /*28410*/  IMAD.U32 R6, RZ, RZ, UR6 ;  /* 0x00000006ff067e24 */ /* 0x000fe4000f8e00ff */
[----:B-1----:R-:W-:-:S02]  /*28420*/  IMAD.U32 R7, RZ, RZ, UR7 ;  /* 0x00000007ff077e24 */ /* 0x002fc4000f8e00ff */
[----:B------:R-:W-:Y:S02]  /*28430*/  IMAD.U32 R11, RZ, RZ, UR9 ;  /* 0x00000009ff0b7e24 */ /* 0x000fe4000f8e00ff */
[----:B------:R-:W-:Y:S02]  /*28440*/  IMAD.MOV.U32 R8, RZ, RZ, 0x70 ;  /* 0x00000070ff087424 */ /* 0x000fe400078e00ff */
[----:B------:R-:W-:Y:S02]  /*28450*/  IMAD.MOV.U32 R12, RZ, RZ, 0x1 ;  /* 0x00000001ff0c7424 */ /* 0x000fe400078e00ff */
[----:B------:R-:W-:-:S07]  /*28460*/  IMAD.MOV.U32 R13, RZ, RZ, RZ ;  /* 0x000000ffff0d7224 */ /* 0x000fce00078e00ff */
[----:B------:R-:W-:-:S07]  /*28470*/  LEPC R20, `(.L_x_1919) ;  /* 0x000000001014794e */ /* 0x000fce0000000000 */
[----:B0-2---:R-:W-:Y:S05]  /*28480*/  CALL.ABS.NOINC R2 ;  /* 0x0000000002007343 */ /* 0x005fea0003c00000 */
.L_x_1919:
[----:B------:R-:W-:Y:S05]  /*28490*/  BSYNC B6 ;  /* 0x0000000000067941 */ /* 0x000fea0003800000 */
.L_x_1918:
[----:B--2---:R-:W2:Y:S01]  /*284a0*/  LDL.LU R0, [R1+0x54] ;  /* 0x0000540001007983 */ /* 0x004ea20000300800 */
[----:B------:R-:W-:Y:S01]  /*284b0*/  ULDC.64 UR6, c[0x0][0xa00] ;  /* 0x0002800000067ab9 */ /* 0x000fe20000000a00 */
[----:B-1----:R-:W1:Y:S01]  /*284c0*/  LDC R7, c[0x0][0x448] ;  /* 0x00011200ff077b82 */ /* 0x002e620000000800 */
[----:B------:R-:W-:Y:S01]  /*284d0*/  ULDC.64 UR4, c[0x0][0x2d8] ;  /* 0x0000b60000047ab9 */ /* 0x000fe20000000a00 */
[----:B------:R-:W2:Y:S04]  /*284e0*/  LDL.LU.64 R2, [R1+0x48] ;  /* 0x0000480001027983 */ /* 0x000ea80000300a00 */
[----:B------:R-:W3:Y:S04]  /*284f0*/  LDL R5, [R1+0xc] ;  /* 0x00000c0001057983 */ /* 0x000ee80000100800 */
[----:B------:R-:W4:Y:S01]  /*28500*/  LDL R11, [R1+0x34] ;  /* 0x00003400010b7983 */ /* 0x000f220000100800 */
[----:B------:R-:W-:-:S04]  /*28510*/  ISETP.NE.U32.AND P0, PT, RZ, UR6, PT ;  /* 0x00000006ff007c0c */ /* 0x000fc8000bf05070 */
[----:B------:R-:W-:Y:S01]  /*28520*/  ISETP.NE.AND.EX P0, PT, RZ, UR7, PT, P0 ;  /* 0x00000007ff007c0c */ /* 0x000fe2000bf05300 */
[----:B------:R-:W5:Y:S02]  /*28530*/  S2R R8, SR_TID.X ;  /* 0x0000000000087919 */ /* 0x000f640000002100 */
[----:B-----5:R-:W-:Y:S01]  /*28540*/  IMAD.SHL.U32 R8, R8, 0x10, RZ ;  /* 0x0000001008087824 */ /* 0x020fe200078e00ff */
[----:B------:R-:W5:Y:S01]  /*28550*/  S2R R9, SR_TID.X ;  /* 0x0000000000097919 */ /* 0x000f620000002100 */
[----:B------:R-:W0:Y:S01]  /*28560*/  S2R R10, SR_TID.X ;  /* 0x00000000000a7919 */ /* 0x000e220000002100 */
[----:B-----5:R-:W-:-:S05]  /*28570*/  IMAD.SHL.U32 R9, R9, 0x8, RZ ;  /* 0x0000000809097824 */ /* 0x020fca00078e00ff */
[----:B------:R-:W-:-:S04]  /*28580*/  LOP3.LUT R9, R9, 0x38, RZ, 0xc0, !PT ;  /* 0x0000003809097812 */ /* 0x000fc800078ec0ff */
[C---:B------:R-:W-:Y:S02]  /*28590*/  LOP3.LUT R13, R9.reuse, 0x40, RZ, 0xfc, !PT ;  /* 0x00000040090d7812 */ /* 0x040fe400078efcff */
[C---:B------:R-:W-:Y:S02]  /*285a0*/  LOP3.LUT R12, R9.reuse, 0x80, RZ, 0xfc, !PT ;  /* 0x00000080090c7812 */ /* 0x040fe400078efcff */
[----:B------:R-:W-:Y:S02]  /*285b0*/  LOP3.LUT R9, R9, 0xc0, RZ, 0xfc, !PT ;  /* 0x000000c009097812 */ /* 0x000fe400078efcff */
[----:B0-----:R-:W-:-:S04]  /*285c0*/  LOP3.LUT R10, R10, 0x7f, RZ, 0xc0, !PT ;  /* 0x0000007f0a0a7812 */ /* 0x001fc800078ec0ff */
[----:B------:R-:W-:Y:S01]  /*285d0*/  SHF.R.U32.HI R10, RZ, 0x3, R10 ;  /* 0x00000003ff0a7819 */ /* 0x000fe2000001160a */
[----:B--2---:R-:W-:Y:S01]  /*285e0*/  IMAD.MOV.U32 R3, RZ, RZ, R0 ;  /* 0x000000ffff037224 */ /* 0x004fe200078e0000 */
[----:B---3--:R-:W-:-:S04]  /*285f0*/  SHF.R.S32.HI R0, RZ, 0x1f, R5 ;  /* 0x0000001fff007819 */ /* 0x008fc80000011405 */
[----:B------:R-:W-:Y:S02]  /*28600*/  SEL R4, R0, RZ, !P0 ;  /* 0x000000ff00047207 */ /* 0x000fe40004000000 */
[----:B------:R-:W-:Y:S02]  /*28610*/  SEL R0, R5, RZ, !P0 ;  /* 0x000000ff05007207 */ /* 0x000fe40004000000 */
[----:B------:R-:W0:Y:S01]  /*28620*/  S2R R5, SR_TID.X ;  /* 0x0000000000057919 */ /* 0x000e220000002100 */
[----:B-1----:R-:W-:Y:S01]  /*28630*/  ISETP.NE.AND P0, PT, R7, 0x1, PT ;  /* 0x000000010700780c */ /* 0x002fe20003f05270 */
[----:B------:R-:W-:-:S04]  /*28640*/  IMAD.WIDE.U32 R2, R16, UR4, R2 ;  /* 0x0000000410027c25 */ /* 0x000fc8000f8e0002 */
[----:B------:R-:W-:Y:S01]  /*28650*/  IMAD R3, R16, UR5, R3 ;  /* 0x0000000510037c24 */ /* 0x000fe2000f8e0203 */
[----:B------:R-:W-:-:S07]  /*28660*/  ULDC.64 UR4, c[0x0][0x2e0] ;  /* 0x0000b80000047ab9 */ /* 0x000fce0000000a00 */
[----:B------:R-:W1:Y:S01]  /*28670*/  @P0 LDC R6, c[0x0][0x450] ;  /* 0x00011400ff060b82 */ /* 0x000e620000000800 */
[----:B0-----:R-:W-:-:S04]  /*28680*/  LOP3.LUT R5, R5, 0x7f, RZ, 0xc0, !PT ;  /* 0x0000007f05057812 */ /* 0x001fc800078ec0ff */
[----:B------:R-:W-:-:S04]  /*28690*/  SHF.R.U32.HI R5, RZ, 0x3, R5 ;  /* 0x00000003ff057819 */ /* 0x000fc80000011605 */
[----:B------:R-:W-:Y:S02]  /*286a0*/  LOP3.LUT R8, R5, 0x70, R8, 0xf8, !PT ;  /* 0x0000007005087812 */ /* 0x000fe400078ef808 */
[----:B------:R-:W0:Y:S01]  /*286b0*/  @P0 LDC R5, c[0x0][0x44c] ;  /* 0x00011300ff050b82 */ /* 0x000e220000000800 */
[----:B------:R-:W-:Y:S02]  /*286c0*/  IMAD R4, R4, UR4, RZ ;  /* 0x0000000404047c24 */ /* 0x000fe4000f8e02ff */
[----:B------:R-:W-:-:S04]  /*286d0*/  IMAD.WIDE.U32 R2, R0, UR4, R2 ;  /* 0x0000000400027c25 */ /* 0x000fc8000f8e0002 */
[----:B------:R-:W-:Y:S01]  /*286e0*/  IMAD R0, R0, UR5, R4 ;  /* 0x0000000500007c24 */ /* 0x000fe2000f8e0204 */
[----:B----4-:R-:W-:Y:S01]  /*286f0*/  IADD3 R4, R8, R11, RZ ;  /* 0x0000000b08047210 */ /* 0x010fe20007ffe0ff */
[----:B------:R-:W-:Y:S02]  /*28700*/  ULDC.64 UR4, c[0x0][0x2d0] ;  /* 0x0000b40000047ab9 */ /* 0x000fe40000000a00 */
[----:B------:R-:W-:Y:S02]  /*28710*/  IMAD.IADD R3, R3, 0x1, R0 ;  /* 0x0000000103037824 */ /* 0x000fe400078e0200 */
[----:B------:R-:W-:Y:S01]  /*28720*/  IMAD.MOV.U32 R0, RZ, RZ, R4 ;  /* 0x000000ffff007224 */ /* 0x000fe200078e0004 */
[----:B------:R-:W2:Y:S01]  /*28730*/  S2R R8, SR_TID.X ;  /* 0x0000000000087919 */ /* 0x000ea20000002100 */
[----:B0-----:R-:W-:-:S05]  /*28740*/  @P0 IMAD.HI.U32 R5, R4, R5, RZ ;  /* 0x0000000504050227 */ /* 0x001fca00078e00ff */
[----:B-1----:R-:W-:-:S05]  /*28750*/  @P0 SHF.R.U32.HI R0, RZ, R6, R5 ;  /* 0x00000006ff000219 */ /* 0x002fca0000011605 */
        /* <DEDUP_REMOVED lines=8> */
[----:B------:R-:W-:-:S05]  /*287e0*/  SHF.R.S32.HI R0, RZ, 0x1f, R4 ;  /* 0x0000001fff007819 */ /* 0x000fca0000011404 */
[----:B------:R-:W-:Y:S02]  /*287f0*/  IMAD R0, R0, UR4, RZ ;  /* 0x0000000400007c24 */ /* 0x000fe4000f8e02ff */
[----:B------:R-:W-:-:S04]  /*28800*/  IMAD.WIDE.U32 R2, R4, UR4, R2 ;  /* 0x0000000404027c25 */ /* 0x000fc8000f8e0002 */
[----:B------:R-:W-:Y:S01]  /*28810*/  IMAD R4, R4, UR5, R0 ;  /* 0x0000000504047c24 */ /* 0x000fe2000f8e0200 */
[----:B------:R-:W-:Y:S01]  /*28820*/  ULDC.64 UR4, c[0x0][0x280] ;  /* 0x0000a00000047ab9 */ /* 0x000fe20000000a00 */
[----:B--2---:R-:W-:Y:S02]  /*28830*/  IMAD.SHL.U32 R8, R8, 0x8, RZ ;  /* 0x0000000808087824 */ /* 0x004fe400078e00ff */
[----:B------:R-:W-:Y:S01]  /*28840*/  IMAD.IADD R3, R3, 0x1, R4 ;  /* 0x0000000103037824 */ /* 0x000fe200078e0204 */
[----:B------:R-:W-:Y:S01]  /*28850*/  LEA R4, P0, R2, UR4, 0x1 ;  /* 0x0000000402047c11 */ /* 0x000fe2000f8008ff */
[----:B------:R-:W-:Y:S01]  /*28860*/  ULDC UR4, c[0x0][0x2b8] ;  /* 0x0000ae0000047ab9 */ /* 0x000fe20000000800 */
[----:B------:R-:W-:Y:S02]  /*28870*/  LOP3.LUT R8, R8, 0x38, RZ, 0xc0, !PT ;  /* 0x0000003808087812 */ /* 0x000fe400078ec0ff */
[----:B------:R-:W-:Y:S01]  /*28880*/  LEA.HI.X R3, R2, UR5, R3, 0x1, P0 ;  /* 0x0000000502037c11 */ /* 0x000fe200080f0c03 */
[----:B------:R-:W-:Y:S01]  /*28890*/  UMOV UR5, 0xffffffff ;  /* 0xffffffff00057882 */ /* 0x000fe20000000000 */
[----:B------:R-:W-:-:S02]  /*288a0*/  ISETP.GE.AND P4, PT, R8, UR4, PT ;  /* 0x0000000408007c0c */ /* 0x000fc4000bf86270 */
[----:B------:R-:W-:Y:S02]  /*288b0*/  ISETP.GE.AND P3, PT, R13, UR4, PT ;  /* 0x000000040d007c0c */ /* 0x000fe4000bf66270 */
[----:B------:R-:W-:Y:S02]  /*288c0*/  ISETP.GE.AND P0, PT, R12, UR4, PT ;  /* 0x000000040c007c0c */ /* 0x000fe4000bf06270 */
[----:B------:R-:W-:Y:S01]  /*288d0*/  ISETP.GE.AND P1, PT, R9, UR4, PT ;  /* 0x0000000409007c0c */ /* 0x000fe2000bf26270 */
[----:B------:R-:W-:-:S12]  /*288e0*/  BRA.DIV UR5, `(.L_x_1920) ;  /* 0x0000006a05007947 */ /* 0x000fd8000b800000 */
[----:B------:R-:W2:Y:S04]  /*288f0*/  LDL.LU R6, [R1+0x3c] ;  /* 0x00003c0001067983 */ /* 0x000ea80000300800 */
[----:B------:R-:W3:Y:S04]  /*28900*/  LDL.LU R11, [R1+0x34] ;  /* 0x00003400010b7983 */ /* 0x000ee80000300800 */
[----:B------:R-:W4:Y:S01]  /*28910*/  LDL R9, [R1+0x28] ;  /* 0x0000280001097983 */ /* 0x000f220000100800 */
[----:B------:R-:W-:-:S03]  /*28920*/  ULDC.64 UR4, c[0x0][0x208] ;  /* 0x0000820000047ab9 */ /* 0x000fc60000000a00 */
[----:B------:R-:W-:Y:S01]  /*28930*/  SHFL.IDX PT, R5, R4, 0x1, 0x181f ;  /* 0x00381f0004057f89 */ /* 0x000fe200000e0000 */
[----:B--2---:R-:W-:-:S03]  /*28940*/  IMAD R2, R6, R7, RZ ;  /* 0x0000000706027224 */ /* 0x004fc600078e02ff */
[----:B------:R-:W0:Y:S01]  /*28950*/  SHFL.IDX PT, R7, R4, RZ, 0x181f ;  /* 0x00181fff04077589 */ /* 0x000e2200000e0000 */
[----:B---3--:R-:W-:-:S03]  /*28960*/  IMAD.IADD R0, R10, 0x1, R11 ;  /* 0x000000010a007824 */ /* 0x008fc600078e020b */
[----:B------:R-:W1:Y:S02]  /*28970*/  SHFL.IDX PT, R6, R3, RZ, 0x181f ;  /* 0x00181fff03067589 */ /* 0x000e6400000e0000 */
[----:B------:R-:W-:-:S13]  /*28980*/  ISETP.GE.AND P2, PT, R0, R2, PT ;  /* 0x000000020000720c */ /* 0x000fda0003f46270 */
[----:B0-----:R-:W-:-:S04]  /*28990*/  @!P2 LEA R7, P5, R8, R7, 0x1 ;  /* 0x000000070807a211 */ /* 0x001fc800078a08ff */
[----:B-1----:R-:W-:-:S04]  /*289a0*/  @!P2 IADD3.X R6, RZ, R6, RZ, P5, !PT ;  /* 0x00000006ff06a210 */ /* 0x002fc80002ffe4ff */
[----:B------:R-:W-:-:S04]  /*289b0*/  @!P2 LOP3.LUT R7, R7, R6, RZ, 0x3c, !PT ;  /* 0x000000060707a212 */ /* 0x000fc800078e3cff */
[----:B------:R-:W-:-:S04]  /*289c0*/  @!P2 LOP3.LUT R6, R7, R6, RZ, 0x3c, !PT ;  /* 0x000000060706a212 */ /* 0x000fc800078e3cff */
[----:B------:R-:W-:-:S05]  /*289d0*/  @!P2 LOP3.LUT R7, R7, R6, RZ, 0x3c, !PT ;  /* 0x000000060707a212 */ /* 0x000fca00078e3cff */
[----:B----4-:R-:W-:Y:S04]  /*289e0*/  @!P2 LDGSTS.E.BYPASS.LTC128B.128 [R9+0x10400], desc[UR4][R6.64], !P4 ;  /* 0x104000000609afae */ /* 0x010fe8000e101d44 */
[----:B------:R-:W-:Y:S04]  /*289f0*/  @!P2 LDGSTS.E.BYPASS.LTC128B.128 [R9+0x14400], desc[UR4][R6.64+0x80], !P3 ;  /* 0x144000800609afae */ /* 0x000fe8000d901d44 */
[----:B------:R-:W-:Y:S04]  /*28a00*/  @!P2 LDGSTS.E.BYPASS.LTC128B.128 [R9+0x18400], desc[UR4][R6.64+0x100], !P0 ;  /* 0x184001000609afae */ /* 0x000fe8000c101d44 */
[----:B------:R0:W-:Y:S04]  /*28a10*/  @!P2 LDGSTS.E.BYPASS.LTC128B.128 [R9+0x1c400], desc[UR4][R6.64+0x180], !P1 ;  /* 0x1c4001800609afae */ /* 0x0001e8000c901d44 */
[----:B0-----:R-:W0:Y:S01]  /*28a20*/  SHFL.IDX PT, R7, R3, 0x1, 0x181f ;  /* 0x00381f0003077f89 */ /* 0x001e2200000e0000 */
[----:B------:R-:W-:-:S05]  /*28a30*/  VIADD R6, R0, 0x10 ;  /* 0x0000001000067836 */ /* 0x000fca0000000000 */
        /* <DEDUP_REMOVED lines=11> */
[----:B------:R-:W-:-:S05]  /*28af0*/  VIADD R6, R0, 0x20 ;  /* 0x0000002000067836 */ /* 0x000fca0000000000 */
[----:B------:R-:W-:-:S13]  /*28b00*/  ISETP.GE.AND P2, PT, R6, R2, PT ;  /* 0x000000020600720c */ /* 0x000fda0003f46270 */
[----:B0-----:R-:W-:-:S05]  /*28b10*/  @!P2 LEA R5, P5, R8, R5, 0x1 ;  /* 0x000000050805a211 */ /* 0x001fca00078a08ff */
[----:B-1----:R-:W-:-:S04]  /*28b20*/  @!P2 IMAD.X R6, RZ, RZ, R7, P5 ;  /* 0x000000ffff06a224 */ /* 0x002fc800028e0607 */
[----:B------:R-:W-:Y:S01]  /*28b30*/  @!P2 IMAD.MOV.U32 R7, RZ, RZ, R6 ;  /* 0x000000ffff07a224 */ /* 0x000fe200078e0006 */
[----:B------:R-:W-:Y:S02]  /*28b40*/  @!P2 MOV R6, R5 ;  /* 0x000000050006a202 */ /* 0x000fe40000000f00 */
        /* <DEDUP_REMOVED lines=48> */
[----:B------:R0:W1:Y:S04]  /*28e50*/  SHFL.IDX PT, R5, R3, 0x7, 0x181f ;  /* 0x00f81f0003057f89 */ /* 0x00006800000e0000 */
[----:B------:R0:W-:Y:S04]  /*28e60*/  @!P2 LDGSTS.E.BYPASS.LTC128B.128 [R9+0x13400], desc[UR4][R6.64], !P4 ;  /* 0x134000000609afae */ /* 0x0001e8000e101d44 */
[----:B------:R0:W-:Y:S04]  /*28e70*/  @!P2 LDGSTS.E.BYPASS.LTC128B.128 [R9+0x17400], desc[UR4][R6.64+0x80], !P3 ;  /* 0x174000800609afae */ /* 0x0001e8000d901d44 */
[----:B------:R0:W-:Y:S04]  /*28e80*/  @!P2 LDGSTS.E.BYPASS.LTC128B.128 [R9+0x1b400], desc[UR4][R6.64+0x100], !P0 ;  /* 0x1b4001000609afae */ /* 0x0001e8000c101d44 */
[----:B------:R0:W-:Y:S04]  /*28e90*/  @!P2 LDGSTS.E.BYPASS.LTC128B.128 [R9+0x1f400], desc[UR4][R6.64+0x180], !P1 ;  /* 0x1f4001800609afae */ /* 0x0001e8000c901d44 */
[----:B------:R0:W2:Y:S02]  /*28ea0*/  SHFL.IDX PT, R3, R4, 0x7, 0x181f ;  /* 0x00f81f0004037f89 */ /* 0x0000a400000e0000 */
.L_x_2115:
[----:B------:R-:W-:Y:S01]  /*28eb0*/  VIADD R0, R0, 0x70 ;  /* 0x0000007000007836 */ /* 0x000fe20000000000 */
[----:B------:R-:W-:Y:S04]  /*28ec0*/  BSSY B0, `(.L_x_1921) ;  /* 0x000000e000007945 */ /* 0x000fe80003800000 */
        /* <DEDUP_REMOVED lines=13> */
.L_x_1922:
[----:B------:R-:W-:Y:S05]  /*28fa0*/  BSYNC B0 ;  /* 0x0000000000007941 */ /* 0x000fea0003800000 */
.L_x_1921:
[----:B------:R-:W-:Y:S01]  /*28fb0*/  NOP ;  /* 0x0000000000007918 */ /* 0x000fe20000000000 */
[----:B------:R-:W-:-:S13]  /*28fc0*/  PLOP3.LUT P0, PT, PT, PT, PT, 0x80, 0x0 ;  /* 0x000000000000781c */ /* 0x000fda0003f0f070 */
.L_x_1923:
        /* <DEDUP_REMOVED lines=18> */
.L_x_2116:
[----:B------:R-:W-:Y:S05]  /*290f0*/  BSYNC B0 ;  /* 0x0000000000007941 */ /* 0x000fea0003800000 */
.L_x_1924:
[----:B------:R-:W3:Y:S04]  /*29100*/  LDL R2, [R1+0x44] ;  /* 0x0000440001027983 */ /* 0x000ee80000100800 */
[----:B0-----:R-:W4:Y:S01]  /*29110*/  LDL R4, [R1+0x30] ;  /* 0x0000300001047983 */ /* 0x001f220000100800 */
[----:B------:R-:W-:Y:S01]  /*29120*/  BSSY B0, `(.L_x_1926) ;  /* 0x00002ad000007945 */ /* 0x000fe20003800000 */
[----:B---3--:R-:W-:-:S05]  /*29130*/  VIADD R0, R2, 0xfffffffe ;  /* 0xfffffffe02007836 */ /* 0x008fca0000000000 */
[----:B----4-:R-:W-:-:S13]  /*29140*/  ISETP.GE.AND P0, PT, R0, R4, PT ;  /* 0x000000040000720c */ /* 0x010fda0003f06270 */
[----:B------:R-:W-:Y:S05]  /*29150*/  @!P0 BRA `(.L_x_1927) ;  /* 0x0000002800a48947 */ /* 0x000fea0003800000 */
[----:B--2---:R-:W2:Y:S04]  /*29160*/  LDL.LU R3, [R1+0x50] ;  /* 0x0000500001037983 */ /* 0x004ea80000300800 */
[----:B------:R-:W3:Y:S04]  /*29170*/  LDL.LU R7, [R1+0x40] ;  /* 0x0000400001077983 */ /* 0x000ee80000300800 */
[----:B------:R-:W4:Y:S04]  /*29180*/  LDL.LU R2, [R1+0x60] ;  /* 0x0000600001027983 */ /* 0x000f280000300800 */
[----:B------:R-:W5:Y:S04]  /*29190*/  LDL.LU R6, [R1+0x38] ;  /* 0x0000380001067983 */ /* 0x000f680000300800 */
[----:B-1----:R-:W5:Y:S01]  /*291a0*/  LDL.LU R5, [R1+0x5c] ;  /* 0x00005c0001057983 */ /* 0x002f620000300800 */
[----:B------:R-:W-:Y:S01]  /*291b0*/  LOP3.LUT R10, RZ, R4, RZ, 0x33, !PT ;  /* 0x00000004ff0a7212 */ /* 0x000fe200078e33ff */
[----:B------:R-:W-:Y:S01]  /*291c0*/  BSSY B2, `(.L_x_1928) ;  /* 0x00000ea000027945 */ /* 0x000fe20003800000 */
[----:B--2---:R-:W-:-:S04]  /*291d0*/  VIADD R3, R3, 0x1 ;  /* 0x0000000103037836 */ /* 0x004fc80000000000 */
[----:B---3--:R-:W-:Y:S01]  /*291e0*/  IMAD R3, R3, R7, RZ ;  /* 0x0000000703037224 */ /* 0x008fe200078e02ff */
[----:B----4-:R-:W-:-:S04]  /*291f0*/  LOP3.LUT R2, RZ, R2, RZ, 0x33, !PT ;  /* 0x00000002ff027212 */ /* 0x010fc800078e33ff */
        /* <DEDUP_REMOVED lines=12> */
[----:B------:R-:W-:Y:S01]  /*292c0*/  LOP3.LUT P1, RZ, R19, 0x4, RZ, 0xc0, !PT ;  /* 0x0000000413ff7812 */ /* 0x000fe2000782c0ff */
[----:B------:R-:W-:Y:S01]  /*292d0*/  BSSY B1, `(.L_x_1930) ;  /* 0x00000d4000017945 */ /* 0x000fe20003800000 */
[----:B--2---:R-:W-:-:S04]  /*292e0*/  IADD3 R8, R5, 0x1, RZ ;  /* 0x0000000105087810 */ /* 0x004fc80007ffe0ff */
[----:B------:R-:W-:-:S04]  /*292f0*/  ISETP.NE.AND P0, PT, R8, 0x2, PT ;  /* 0x000000020800780c */ /* 0x000fc80003f05270 */
[----:B------:R-:W-:Y:S02]  /*29300*/  SEL R9, RZ, 0x1, P0 ;  /* 0x00000001ff097807 */ /* 0x000fe40000000000 */
[----:B------:R-:W-:Y:S02]  /*29310*/  SEL R8, R8, RZ, P0 ;  /* 0x000000ff08087207 */ /* 0x000fe40000000000 */
[----:B---3--:R-:W-:Y:S01]  /*29320*/  LOP3.LUT R9, R4, R9, RZ, 0x3c, !PT ;  /* 0x0000000904097212 */ /* 0x008fe200078e3cff */
[----:B------:R-:W-:Y:S06]  /*29330*/  @!P1 BRA `(.L_x_1931) ;  /* 0x0000000c00349947 */ /* 0x000fec0003800000 */
        /* <DEDUP_REMOVED lines=23> */
[----:B------:R-:W-:-:S05]  /*294b0*/  LEA.HI.X R5, R2, UR5, R3, 0x2, P0 ;  /* 0x0000000502057c11 */ /* 0x000fca00080f1403 */
[----:B------:R0:W5:Y:S04]  /*294c0*/  LDG.E R4, desc[UR8][R4.64] ;  /* 0x0000000804047981 */ /* 0x000168000c1e1900 */
.L_x_1932:
[----:B------:R-:W-:Y:S01]  /*294d0*/  IMAD R3, R8, 0x8, R18 ;  /* 0x0000000808037824 */ /* 0x000fe200078e0212 */
[----:B------:R-:W-:Y:S01]  /*294e0*/  SHF.L.U32 R2, R9, 0x1f, RZ ;  /* 0x0000001f09027819 */ /* 0x000fe200000006ff */
[----:B------:R-:W-:Y:S03]  /*294f0*/  BSSY B3, `(.L_x_1933) ;  /* 0x0000003000037945 */ /* 0x000fe60003800000 */
[----:B------:R-:W1:Y:S02]  /*29500*/  SYNCS.PHASECHK.TRANS64.TRYWAIT P0, [R3+URZ+0x30840], R2 ;  /* 0x03084002030075a7 */ /* 0x000e64000800017f */
[----:B-1----:R-:W-:Y:S05]  /*29510*/  @!P0 BRA `(.L_x_1934) ;  /* 0x0000006800108947 */ /* 0x002fea0003800000 */
.L_x_2117:
[----:B------:R-:W-:Y:S05]  /*29520*/  BSYNC B3 ;  /* 0x0000000000037941 */ /* 0x000fea0003800000 */
.L_x_1933:
[----:B0-----:R-:W0:Y:S01]  /*29530*/  S2R R5, SR_TID.X ;  /* 0x0000000000057919 */ /* 0x001e220000002100 */
[----:B------:R-:W-:Y:S01]  /*29540*/  BSSY B3, `(.L_x_1935) ;  /* 0x0000009000037945 */ /* 0x000fe20003800000 */
[----:B0-----:R-:W-:-:S04]  /*29550*/  LOP3.LUT R5, R5, 0x7f, RZ, 0xc0, !PT ;  /* 0x0000007f05057812 */ /* 0x001fc800078ec0ff */
[----:B------:R-:W-:-:S13]  /*29560*/  ISETP.NE.AND P0, PT, R5, RZ, PT ;  /* 0x000000ff0500720c */ /* 0x000fda0003f05270 */
[----:B------:R-:W-:Y:S05]  /*29570*/  @P0 BRA `(.L_x_1936) ;  /* 0x0000000000140947 */ /* 0x000fea0003800000 */
[----:B------:R-:W-:Y:S01]  /*29580*/  LOP3.LUT P1, RZ, R19, 0x1, RZ, 0xc0, !PT ;  /* 0x0000000113ff7812 */ /* 0x000fe2000782c0ff */
[----:B-1----:R-:W-:-:S04]  /*29590*/  IMAD.MOV.U32 R2, RZ, RZ, 0x8000 ;  /* 0x00008000ff027424 */ /* 0x002fc800078e00ff */
[----:B------:R0:W-:Y:S08]  /*295a0*/  SYNCS.ARRIVE.TRANS64 RZ, [R3+URZ+0x30830], R2 ;  /* 0x0308300203ff79a7 */ /* 0x0001f0000800003f */
[----:B------:R-:W-:Y:S05]  /*295b0*/  @!P1 BRA `(.L_x_1936) ;  /* 0x0000000000049947 */ /* 0x000fea0003800000 */
[----:B------:R-:W-:Y:S01]  /*295c0*/  BPT.TRAP 0x1 ;  /* 0x000000040000795c */ /* 0x000fe20000300000 */
.L_x_1936:
[----:B------:R-:W-:Y:S05]  /*295d0*/  BSYNC B3 ;  /* 0x0000000000037941 */ /* 0x000fea0003800000 */
.L_x_1935:
[----:B01----:R-:W2:Y:S01]  /*295e0*/  LDL R2, [R1+0x18] ;  /* 0x0000180001027983 */ /* 0x003ea20000100800 */
[----:B------:R-:W-:Y:S01]  /*295f0*/  IMAD.MOV.U32 R11, RZ, RZ, RZ ;  /* 0x000000ffff0b7224 */ /* 0x000fe200078e00ff */
[----:B------:R-:W-:Y:S01]  /*29600*/  LEA R6, R8, R18, 0xf ;  /* 0x0000001208067211 */ /* 0x000fe200078e78ff */
[----:B------:R-:W-:Y:S01]  /*29610*/  UIADD3 UR4, UP0, UR36, 0x370, URZ ;  /* 0x0000037024047890 */ /* 0x000fe2000ff1e03f */
        /* <DEDUP_REMOVED lines=8> */
.L_x_1937:
        /* <DEDUP_REMOVED lines=16> */
.L_x_1938:
        /* <DEDUP_REMOVED lines=16> */
.L_x_1939:
        /* <DEDUP_REMOVED lines=16> */
.L_x_1940:
        /* <DEDUP_REMOVED lines=10> */
[----:B------:R-:W2:Y:S04]  /*29a40*/  LDL.LU R15, [R1+0x14] ;  /* 0x00001400010f7983 */ /* 0x000ea80000300800 */
[----:B------:R-:W3:Y:S01]  /*29a50*/  LDL R6, [R1+0x10] ;  /* 0x0000100001067983 */ /* 0x000ee20000100800 */
[----:B------:R-:W-:Y:S01]  /*29a60*/  BSSY B3, `(.L_x_1941) ;  /* 0x0000005000037945 */ /* 0x000fe20003800000 */
[----:B--2---:R-:W-:Y:S01]  /*29a70*/  SHF.L.U32 R3, R15, 0x1f, RZ ;  /* 0x0000001f0f037819 */ /* 0x004fe200000006ff */
[----:B---3--:R-:W-:-:S04]  /*29a80*/  IMAD R2, R6, 0x8, R18 ;  /* 0x0000000806027824 */ /* 0x008fc800078e0212 */
[----:B------:R-:W0:Y:S02]  /*29a90*/  SYNCS.PHASECHK.TRANS64.TRYWAIT P0, [R2+URZ+0x30860], R3 ;  /* 0x03086003020075a7 */ /* 0x000e24000800017f */
[----:B0-----:R-:W-:Y:S05]  /*29aa0*/  @!P0 BRA `(.L_x_1942) ;  /* 0x0000006000c08947 */ /* 0x001fea0003800000 */
.L_x_2118:
[----:B------:R-:W-:Y:S05]  /*29ab0*/  BSYNC B3 ;  /* 0x0000000000037941 */ /* 0x000fea0003800000 */
.L_x_1941:
        /* <DEDUP_REMOVED lines=10> */
.L_x_1943:
[----:B------:R-:W-:Y:S01]  /*29b60*/  LOP3.LUT P0, RZ, R19, 0x8, RZ, 0xc0, !PT ;  /* 0x0000000813ff7812 */ /* 0x000fe2000780c0ff */
[----:B------:R-:W-:-:S12]  /*29b70*/  BSSY B3, `(.L_x_1944) ;  /* 0x0000003000037945 */ /* 0x000fd80003800000 */
[----:B------:R-:W-:Y:S05]  /*29b80*/  @P0 BRA `(.L_x_1945) ;  /* 0x0000000000040947 */ /* 0x000fea0003800000 */
[----:B------:R-:W-:Y:S01]  /*29b90*/  BPT.TRAP 0x1 ;  /* 0x000000040000795c */ /* 0x000fe20000300000 */
.L_x_1945:
[----:B------:R-:W-:Y:S05]  /*29ba0*/  BSYNC B3 ;  /* 0x0000000000037941 */ /* 0x000fea0003800000 */
.L_x_1944:
[----:B------:R-:W2:Y:S04]  /*29bb0*/  LDL.LU R3, [R1+0x10] ;  /* 0x0000100001037983 */ /* 0x000ea80000300800 */
[----:B------:R-:W3:Y:S04]  /*29bc0*/  LDL R6, [R1+0x18] ;  /* 0x0000180001067983 */ /* 0x000ee80000100800 */
[----:B------:R-:W3:Y:S01]  /*29bd0*/  LDL.LU R5, [R1+0x4] ;  /* 0x0000040001057983 */ /* 0x000ee20000300800 */
[----:B------:R-:W-:Y:S01]  /*29be0*/  R2UR UR10, R11 ;  /* 0x000000000b0a72ca */ /* 0x000fe200000e0000 */
[----:B------:R-:W-:Y:S01]  /*29bf0*/  UIADD3 UR4, UP0, UR36, 0x470, URZ ;  /* 0x0000047024047890 */ /* 0x000fe2000ff1e03f */
[----:B------:R-:W-:Y:S01]  /*29c00*/  PLOP3.LUT P0, PT, PT, PT, PT, 0x80, 0x0 ;  /* 0x000000000000781c */ /* 0x000fe20003f0f070 */
[----:B------:R-:W-:Y:S01]  /*29c10*/  VIADD R2, R2, 0x30850 ;  /* 0x0003085002027836 */ /* 0x000fe20000000000 */
[----:B------:R-:W-:Y:S01]  /*29c20*/  UMOV UR6, 0x0 ;  /* 0x0000000000067882 */ /* 0x000fe20000000000 */
[----:B------:R-:W-:Y:S01]  /*29c30*/  UIADD3.X UR5, URZ, UR37, URZ, UP0, !UPT ;  /* 0x000000253f057290 */ /* 0x000fe200087fe43f */
[----:B------:R-:W-:Y:S01]  /*29c40*/  UMOV UR7, 0x14f00000 ;  /* 0x14f0000000077882 */ /* 0x000fe20000000000 */
[----:B--2---:R-:W-:-:S02]  /*29c50*/  IMAD R3, R3, 0x8000, R18 ;  /* 0x0000800003037824 */ /* 0x004fc400078e0212 */
[----:B---3--:R-:W-:Y:S02]  /*29c60*/  IMAD R5, R5, 0x40, R6 ;  /* 0x0000004005057824 */ /* 0x008fe400078e0206 */
[----:B------:R-:W-:-:S07]  /*29c70*/  VIADD R6, R3, 0x400 ;  /* 0x0000040003067836 */ /* 0x000fce0000000000 */
.L_x_1946:
        /* <DEDUP_REMOVED lines=15> */
.L_x_1947:
        /* <DEDUP_REMOVED lines=15> */
.L_x_1948:
        /* <DEDUP_REMOVED lines=15> */
.L_x_1949:
        /* <DEDUP_REMOVED lines=12> */
.L_x_1931:
[----:B------:R-:W-:Y:S05]  /*2a010*/  BSYNC B1 ;  /* 0x0000000000017941 */ /* 0x000fea0003800000 */
.L_x_1930:
[----:B0-----:R-:W2:Y:S04]  /*2a020*/  LDL.LU R0, [R1+0x44] ;  /* 0x0000440001007983 */ /* 0x001ea80000300800 */
[----:B------:R0:W-:Y:S04]  /*2a030*/  STL [R1+0x10], R8 ;  /* 0x0000100801007387 */ /* 0x0001e80000100800 */
[----:B------:R0:W-:Y:S02]  /*2a040*/  STL [R1+0x14], R9 ;  /* 0x0000140901007387 */ /* 0x0001e40000100800 */
[----:B0-2---:R-:W-:-:S07]  /*2a050*/  VIADD R0, R0, 0xfffffffd ;  /* 0xfffffffd00007836 */ /* 0x005fce0000000000 */
.L_x_1929:
[----:B------:R-:W-:Y:S05]  /*2a060*/  BSYNC B2 ;  /* 0x0000000000027941 */ /* 0x000fea0003800000 */
.L_x_1928:
[----:B------:R-:W-:-:S05]  /*2a070*/  VIADD R10, R10, 0xfffffffe ;  /* 0xfffffffe0a0a7836 */ /* 0x000fca0000000000 */
[----:B------:R-:W-:-:S13]  /*2a080*/  ISETP.NE.AND P0, PT, R10, R7, PT ;  /* 0x000000070a00720c */ /* 0x000fda0003f05270 */
[----:B------:R-:W-:Y:S05]  /*2a090*/  @!P0 BRA `(.L_x_1927) ;  /* 0x0000001800d48947 */ /* 0x000fea0003800000 */
[----:B------:R-:W-:-:S07]  /*2a0a0*/  IMAD.MOV.U32 R9, RZ, RZ, R17 ;  /* 0x000000ffff097224 */ /* 0x000fce00078e0011 */
.L_x_1990:
[----:B------:R-:W2:Y:S04]  /*2a0b0*/  LDL R3, [R1+0x10] ;  /* 0x0000100001037983 */ /* 0x000ea80000100800 */
[----:B------:R-:W3:Y:S01]  /*2a0c0*/  LDL R2, [R1+0x14] ;  /* 0x0000140001027983 */ /* 0x000ee20000100800 */
[----:B------:R-:W-:Y:S01]  /*2a0d0*/  LOP3.LUT P1, RZ, R19, 0x4, RZ, 0xc0, !PT ;  /* 0x0000000413ff7812 */ /* 0x000fe2000782c0ff */
[----:B------:R-:W-:Y:S05]  /*2a0e0*/  YIELD ;  /* 0x0000000000007946 */ /* 0x000fea0003800000 */
[----:B------:R-:W-:Y:S01]  /*2a0f0*/  BSSY B1, `(.L_x_1950) ;  /* 0x00000d4000017945 */ /* 0x000fe20003800000 */
[----:B--2---:R-:W-:-:S05]  /*2a100*/  VIADD R4, R3, 0x1 ;  /* 0x0000000103047836 */ /* 0x004fca0000000000 */
[----:B------:R-:W-:-:S04]  /*2a110*/  ISETP.NE.AND P0, PT, R4, 0x2, PT ;  /* 0x000000020400780c */ /* 0x000fc80003f05270 */
[----:B------:R-:W-:Y:S02]  /*2a120*/  SEL R5, RZ, 0x1, P0 ;  /* 0x00000001ff057807 */ /* 0x000fe40000000000 */
[----:B------:R-:W-:Y:S02]  /*2a130*/  SEL R4, R4, RZ, P0 ;  /* 0x000000ff04047207 */ /* 0x000fe40000000000 */
[----:B---3--:R-:W-:Y:S01]  /*2a140*/  LOP3.LUT R5, R2, R5, RZ, 0x3c, !PT ;  /* 0x0000000502057212 */ /* 0x008fe200078e3cff */
[----:B01----:R-:W-:Y:S06]  /*2a150*/  @!P1 BRA `(.L_x_1951) ;  /* 0x0000000c00349947 */ /* 0x003fec0003800000 */
[----:B------:R-:W-:Y:S01]  /*2a160*/  ULDC.64 UR4, c[0x0][0x418] ;  /* 0x0001060000047ab9 */ /* 0x000fe20000000a00 */
[----:B------:R-:W-:Y:S02]  /*2a170*/  MOV R6, R0 ;  /* 0x0000000000067202 */ /* 0x000fe40000000f00 */
        /* <DEDUP_REMOVED lines=23> */
.L_x_1952:
[----:B------:R-:W-:Y:S01]  /*2a2f0*/  IMAD R3, R4, 0x8, R18 ;  /* 0x0000000804037824 */ /* 0x000fe200078e0212 */
[----:B------:R-:W-:Y:S01]  /*2a300*/  SHF.L.U32 R2, R5, 0x1f, RZ ;  /* 0x0000001f05027819 */ /* 0x000fe200000006ff */
[----:B------:R-:W-:Y:S03]  /*2a310*/  BSSY B2, `(.L_x_1953) ;  /* 0x0000003000027945 */ /* 0x000fe60003800000 */
[----:B------:R-:W1:Y:S02]  /*2a320*/  SYNCS.PHASECHK.TRANS64.TRYWAIT P0, [R3+URZ+0x30840], R2 ;  /* 0x03084002030075a7 */ /* 0x000e64000800017f */
[----:B-1----:R-:W-:Y:S05]  /*2a330*/  @!P0 BRA `(.L_x_1954) ;  /* 0x0000005800b08947 */ /* 0x002fea0003800000 */
.L_x_2119:
[----:B------:R-:W-:Y:S05]  /*2a340*/  BSYNC B2 ;  /* 0x0000000000027941 */ /* 0x000fea0003800000 */
.L_x_1953:
[----:B------:R-:W2:Y:S01]  /*2a350*/  S2R R7, SR_TID.X ;  /* 0x0000000000077919 */ /* 0x000ea20000002100 */
[----:B------:R-:W-:Y:S01]  /*2a360*/  BSSY B2, `(.L_x_1955) ;  /* 0x0000009000027945 */ /* 0x000fe20003800000 */
[----:B--2---:R-:W-:-:S04]  /*2a370*/  LOP3.LUT R7, R7, 0x7f, RZ, 0xc0, !PT ;  /* 0x0000007f07077812 */ /* 0x004fc800078ec0ff */
[----:B------:R-:W-:-:S13]  /*2a380*/  ISETP.NE.AND P0, PT, R7, RZ, PT ;  /* 0x000000ff0700720c */ /* 0x000fda0003f05270 */
[----:B------:R-:W-:Y:S05]  /*2a390*/  @P0 BRA `(.L_x_1956) ;  /* 0x0000000000140947 */ /* 0x000fea0003800000 */
[----:B------:R-:W-:Y:S01]  /*2a3a0*/  LOP3.LUT P1, RZ, R19, 0x1, RZ, 0xc0, !PT ;  /* 0x0000000113ff7812 */ /* 0x000fe2000782c0ff */
[----:B-1----:R-:W-:-:S04]  /*2a3b0*/  IMAD.MOV.U32 R2, RZ, RZ, 0x8000 ;  /* 0x00008000ff027424 */ /* 0x002fc800078e00ff */
[----:B------:R2:W-:Y:S08]  /*2a3c0*/  SYNCS.ARRIVE.TRANS64 RZ, [R3+URZ+0x30830], R2 ;  /* 0x0308300203ff79a7 */ /* 0x0005f0000800003f */
[----:B------:R-:W-:Y:S05]  /*2a3d0*/  @!P1 BRA `(.L_x_1956) ;  /* 0x0000000000049947 */ /* 0x000fea0003800000 */
[----:B------:R-:W-:Y:S01]  /*2a3e0*/  BPT.TRAP 0x1 ;  /* 0x000000040000795c */ /* 0x000fe20000300000 */
.L_x_1956:
[----:B------:R-:W-:Y:S05]  /*2a3f0*/  BSYNC B2 ;  /* 0x0000000000027941 */ /* 0x000fea0003800000 */
.L_x_1955:
[----:B-12---:R-:W2:Y:S01]  /*2a400*/  LDL R2, [R1+0x18] ;  /* 0x0000180001027983 */ /* 0x006ea20000100800 */
        /* <DEDUP_REMOVED lines=11> */
.L_x_1957:
        /* <DEDUP_REMOVED lines=16> */
.L_x_1958:
        /* <DEDUP_REMOVED lines=16> */
.L_x_1959:
        /* <DEDUP_REMOVED lines=16> */
.L_x_1960:
        /* <DEDUP_REMOVED lines=17> */
.L_x_2120:
[----:B------:R-:W-:Y:S05]  /*2a8d0*/  BSYNC B2 ;  /* 0x0000000000027941 */ /* 0x000fea0003800000 */
.L_x_1961:
        /* <DEDUP_REMOVED lines=10> */
.L_x_1963:
[----:B------:R-:W-:Y:S01]  /*2a980*/  LOP3.LUT P0, RZ, R19, 0x8, RZ, 0xc0, !PT ;  /* 0x0000000813ff7812 */ /* 0x000fe2000780c0ff */
[----:B------:R-:W-:-:S12]  /*2a990*/  BSSY B2, `(.L_x_1964) ;  /* 0x0000003000027945 */ /* 0x000fd80003800000 */
[----:B------:R-:W-:Y:S05]  /*2a9a0*/  @P0 BRA `(.L_x_1965) ;  /* 0x0000000000040947 */ /* 0x000fea0003800000 */
[----:B------:R-:W-:Y:S01]  /*2a9b0*/  BPT.TRAP 0x1 ;  /* 0x000000040000795c */ /* 0x000fe20000300000 */
.L_x_1965:
[----:B------:R-:W-:Y:S05]  /*2a9c0*/  BSYNC B2 ;  /* 0x0000000000027941 */ /* 0x000fea0003800000 */
.L_x_1964:
        /* <DEDUP_REMOVED lines=13> */
.L_x_1966:
        /* <DEDUP_REMOVED lines=15> */
.L_x_1967:
        /* <DEDUP_REMOVED lines=15> */
.L_x_1968:
        /* <DEDUP_REMOVED lines=15> */
.L_x_1969:
        /* <DEDUP_REMOVED lines=12> */
.L_x_1951:
[----:B------:R-:W-:Y:S05]  /*2ae30*/  BSYNC B1 ;  /* 0x0000000000017941 */ /* 0x000fea0003800000 */
.L_x_1950:
[----:B------:R-:W-:Y:S01]  /*2ae40*/  VIADD R3, R4, 0x1 ;  /* 0x0000000104037836 */ /* 0x000fe20000000000 */
[----:B------:R-:W-:Y:S01]  /*2ae50*/  LOP3.LUT P1, RZ, R19, 0x4, RZ, 0xc0, !PT ;  /* 0x0000000413ff7812 */ /* 0x000fe2000782c0ff */
[----:B------:R-:W-:Y:S01]  /*2ae60*/  BSSY B1, `(.L_x_1970) ;  /* 0x00000d4000017945 */ /* 0x000fe20003800000 */
[----:B0-----:R-:W-:Y:S02]  /*2ae70*/  VIADD R6, R0, 0xffffffff ;  /* 0xffffffff00067836 */ /* 0x001fe40000000000 */
[----:B------:R-:W-:-:S04]  /*2ae80*/  ISETP.NE.AND P0, PT, R3, 0x2, PT ;  /* 0x000000020300780c */ /* 0x000fc80003f05270 */
[----:B------:R-:W-:Y:S02]  /*2ae90*/  SEL R2, RZ, 0x1, P0 ;  /* 0x00000001ff027807 */ /* 0x000fe40000000000 */
[----:B------:R-:W-:Y:S02]  /*2aea0*/  SEL R11, R3, RZ, P0 ;  /* 0x000000ff030b7207 */ /* 0x000fe40000000000 */
[----:B------:R-:W-:-:S05]  /*2aeb0*/  LOP3.LUT R10, R5, R2, RZ, 0x3c, !PT ;  /* 0x00000002050a7212 */ /* 0x000fca00078e3cff */
[----:B------:R0:W-:Y:S04]  /*2aec0*/  STL [R1+0x14], R10 ;  /* 0x0000140a01007387 */ /* 0x0001e80000100800 */
[----:B------:R0:W-:Y:S01]  /*2aed0*/  STL [R1+0x10], R11 ;  /* 0x0000100b01007387 */ /* 0x0001e20000100800 */
        /* <DEDUP_REMOVED lines=26> */
.L_x_1972:
[----:B------:R-:W-:Y:S01]  /*2b080*/  IMAD R3, R11, 0x8, R18 ;  /* 0x000000080b037824 */ /* 0x000fe200078e0212 */
[----:B------:R-:W-:Y:S01]  /*2b090*/  SHF.L.U32 R2, R10, 0x1f, RZ ;  /* 0x0000001f0a027819 */ /* 0x000fe200000006ff */
[----:B------:R-:W-:Y:S03]  /*2b0a0*/  BSSY B2, `(.L_x_1973) ;  /* 0x0000003000027945 */ /* 0x000fe60003800000 */
[----:B------:R-:W2:Y:S02]  /*2b0b0*/  SYNCS.PHASECHK.TRANS64.TRYWAIT P0, [R3+URZ+0x30840], R2 ;  /* 0x03084002030075a7 */ /* 0x000ea4000800017f */
[----:B--2---:R-:W-:Y:S05]  /*2b0c0*/  @!P0 BRA `(.L_x_1974) ;  /* 0x0000004c00748947 */ /* 0x004fea0003800000 */
.L_x_2121:
[----:B------:R-:W-:Y:S05]  /*2b0d0*/  BSYNC B2 ;  /* 0x0000000000027941 */ /* 0x000fea0003800000 */
.L_x_1973:
[----:B-1----:R-:W1:Y:S01]  /*2b0e0*/  S2R R8, SR_TID.X ;  /* 0x0000000000087919 */ /* 0x002e620000002100 */
[----:B------:R-:W-:Y:S01]  /*2b0f0*/  BSSY B2, `(.L_x_1975) ;  /* 0x0000009000027945 */ /* 0x000fe20003800000 */
[----:B-1----:R-:W-:-:S04]  /*2b100*/  LOP3.LUT R8, R8, 0x7f, RZ, 0xc0, !PT ;  /* 0x0000007f08087812 */ /* 0x002fc800078ec0ff */
[----:B------:R-:W-:-:S13]  /*2b110*/  ISETP.NE.AND P0, PT, R8, RZ, PT ;  /* 0x000000ff0800720c */ /* 0x000fda0003f05270 */
[----:B------:R-:W-:Y:S05]  /*2b120*/  @P0 BRA `(.L_x_1976) ;  /* 0x0000000000140947 */ /* 0x000fea0003800000 */
[----:B------:R-:W-:Y:S01]  /*2b130*/  LOP3.LUT P1, RZ, R19, 0x1, RZ, 0xc0, !PT ;  /* 0x0000000113ff7812 */ /* 0x000fe2000782c0ff */
[----:B--2---:R-:W-:-:S04]  /*2b140*/  IMAD.MOV.U32 R2, RZ, RZ, 0x8000 ;  /* 0x00008000ff027424 */ /* 0x004fc800078e00ff */
[----:B------:R1:W-:Y:S08]  /*2b150*/  SYNCS.ARRIVE.TRANS64 RZ, [R3+URZ+0x30830], R2 ;  /* 0x0308300203ff79a7 */ /* 0x0003f0000800003f */
[----:B------:R-:W-:Y:S05]  /*2b160*/  @!P1 BRA `(.L_x_1976) ;  /* 0x0000000000049947 */ /* 0x000fea0003800000 */
[----:B------:R-:W-:Y:S01]  /*2b170*/  BPT.TRAP 0x1 ;  /* 0x000000040000795c */ /* 0x000fe20000300000 */
.L_x_1976:
[----:B------:R-:W-:Y:S05]  /*2b180*/  BSYNC B2 ;  /* 0x0000000000027941 */ /* 0x000fea0003800000 */
.L_x_1975:
[----:B------:R-:W3:Y:S04]  /*2b190*/  LDL R8, [R1+0x10] ;  /* 0x0000100001087983 */ /* 0x000ee80000100800 */
[----:B-12---:R-:W2:Y:S01]  /*2b1a0*/  LDL R2, [R1+0x18] ;  /* 0x0000180001027983 */ /* 0x006ea20000100800 */
[----:B0-----:R-:W-:Y:S01]  /*2b1b0*/  IMAD.MOV.U32 R11, RZ, RZ, RZ ;  /* 0x000000ffff0b7224 */ /* 0x001fe200078e00ff */
[----:B------:R-:W-:Y:S01]  /*2b1c0*/  UIADD3 UR4, UP0, UR36, 0x370, URZ ;  /* 0x0000037024047890 */ /* 0x000fe2000ff1e03f */
[----:B------:R-:W-:Y:S01]  /*2b1d0*/  PLOP3.LUT P0, PT, PT, PT, PT, 0x80, 0x0 ;  /* 0x000000000000781c */ /* 0x000fe20003f0f070 */
[----:B------:R-:W-:Y:S01]  /*2b1e0*/  VIADD R3, R3, 0x30830 ;  /* 0x0003083003037836 */ /* 0x000fe20000000000 */
[----:B------:R-:W-:Y:S01]  /*2b1f0*/  UMOV UR6, 0x0 ;  /* 0x0000000000067882 */ /* 0x000fe20000000000 */
[----:B------:R-:W-:Y:S01]  /*2b200*/  R2UR UR10, R11 ;  /* 0x000000000b0a72ca */ /* 0x000fe200000e0000 */
[----:B------:R-:W-:Y:S01]  /*2b210*/  UIADD3.X UR5, URZ, UR37, URZ, UP0, !UPT ;  /* 0x000000253f057290 */ /* 0x000fe200087fe43f */
[----:B------:R-:W-:Y:S01]  /*2b220*/  UMOV UR7, 0x14f00000 ;  /* 0x14f0000000077882 */ /* 0x000fe20000000000 */
[----:B---3--:R-:W-:-:S02]  /*2b230*/  IMAD R8, R8, 0x8000, R18 ;  /* 0x0000800008087824 */ /* 0x008fc400078e0212 */
[----:B--2---:R-:W-:Y:S02]  /*2b240*/  IMAD R2, R7, 0x40, R2 ;  /* 0x0000004007027824 */ /* 0x004fe400078e0202 */
[----:B------:R-:W-:-:S08]  /*2b250*/  VIADD R10, R8, 0x20400 ;  /* 0x00020400080a7836 */ /* 0x000fd00000000000 */
.L_x_1977:
        /* <DEDUP_REMOVED lines=16> */
.L_x_1978:
        /* <DEDUP_REMOVED lines=16> */
.L_x_1979:
        /* <DEDUP_REMOVED lines=16> */
.L_x_1980:
        /* <DEDUP_REMOVED lines=15> */
.L_x_2122:
[----:B------:R-:W-:Y:S05]  /*2b650*/  BSYNC B2 ;  /* 0x0000000000027941 */ /* 0x000fea0003800000 */
.L_x_1981:
        /* <DEDUP_REMOVED lines=10> */
.L_x_1983:
[----:B------:R-:W-:Y:S01]  /*2b700*/  LOP3.LUT P0, RZ, R19, 0x8, RZ, 0xc0, !PT ;  /* 0x0000000813ff7812 */ /* 0x000fe2000780c0ff */
[----:B------:R-:W-:-:S12]  /*2b710*/  BSSY B2, `(.L_x_1984) ;  /* 0x0000003000027945 */ /* 0x000fd80003800000 */
[----:B------:R-:W-:Y:S05]  /*2b720*/  @P0 BRA `(.L_x_1985) ;  /* 0x0000000000040947 */ /* 0x000fea0003800000 */
[----:B------:R-:W-:Y:S01]  /*2b730*/  BPT.TRAP 0x1 ;  /* 0x000000040000795c */ /* 0x000fe20000300000 */
.L_x_1985:
[----:B------:R-:W-:Y:S05]  /*2b740*/  BSYNC B2 ;  /* 0x0000000000027941 */ /* 0x000fea0003800000 */
.L_x_1984:
[----:B0-----:R-:W2:Y:S04]  /*2b750*/  LDL R5, [R1+0x18] ;  /* 0x0000180001057983 */ /* 0x001ea80000100800 */
[----:B------:R-:W2:Y:S01]  /*2b760*/  LDL.LU R3, [R1+0x4] ;  /* 0x0000040001037983 */ /* 0x000ea20000300800 */
[----:B------:R-:W-:Y:S01]  /*2b770*/  R2UR UR10, R11 ;  /* 0x000000000b0a72ca */ /* 0x000fe200000e0000 */
[----:B------:R-:W-:Y:S01]  /*2b780*/  UIADD3 UR4, UP0, UR36, 0x470, URZ ;  /* 0x0000047024047890 */ /* 0x000fe2000ff1e03f */
[----:B------:R-:W-:Y:S01]  /*2b790*/  LEA R4, R4, R18, 0xf ;  /* 0x0000001204047211 */ /* 0x000fe200078e78ff */
[----:B------:R-:W-:Y:S01]  /*2b7a0*/  VIADD R2, R2, 0x30850 ;  /* 0x0003085002027836 */ /* 0x000fe20000000000 */
[----:B------:R-:W-:Y:S01]  /*2b7b0*/  PLOP3.LUT P0, PT, PT, PT, PT, 0x80, 0x0 ;  /* 0x000000000000781c */ /* 0x000fe20003f0f070 */
[----:B------:R-:W-:Y:S01]  /*2b7c0*/  UIADD3.X UR5, URZ, UR37, URZ, UP0, !UPT ;  /* 0x000000253f057290 */ /* 0x000fe200087fe43f */
[----:B------:R-:W-:Y:S01]  /*2b7d0*/  UMOV UR6, 0x0 ;  /* 0x0000000000067882 */ /* 0x000fe20000000000 */
[----:B------:R-:W-:Y:S01]  /*2b7e0*/  UMOV UR7, 0x14f00000 ;  /* 0x14f0000000077882 */ /* 0x000fe20000000000 */
[----:B--2---:R-:W-:-:S02]  /*2b7f0*/  IMAD R3, R3, 0x40, R5 ;  /* 0x0000004003037824 */ /* 0x004fc400078e0205 */
[----:B------:R-:W-:-:S07]  /*2b800*/  VIADD R5, R4, 0x400 ;  /* 0x0000040004057836 */ /* 0x000fce0000000000 */
.L_x_1986:
        /* <DEDUP_REMOVED lines=15> */
.L_x_1987:
        /* <DEDUP_REMOVED lines=15> */
.L_x_1988:
        /* <DEDUP_REMOVED lines=15> */
.L_x_1989:
        /* <DEDUP_REMOVED lines=12> */
.L_x_1971:
[----:B------:R-:W-:Y:S05]  /*2bba0*/  BSYNC B1 ;  /* 0x0000000000017941 */ /* 0x000fea0003800000 */
.L_x_1970:
[----:B------:R-:W2:Y:S01]  /*2bbb0*/  LDL R2, [R1+0x30] ;  /* 0x0000300001027983 */ /* 0x000ea20000100800 */
[----:B------:R-:W-:Y:S02]  /*2bbc0*/  IADD3 R0, R0, -0x2, RZ ;  /* 0xfffffffe00007810 */ /* 0x000fe40007ffe0ff */
[----:B--2---:R-:W-:-:S13]  /*2bbd0*/  ISETP.GT.AND P0, PT, R6, R2, PT ;  /* 0x000000020600720c */ /* 0x004fda0003f04270 */
[----:B------:R-:W-:Y:S05]  /*2bbe0*/  @P0 BRA `(.L_x_1990) ;  /* 0xffffffe400300947 */ /* 0x000fea000383ffff */
.L_x_1927:
[----:B------:R-:W-:Y:S05]  /*2bbf0*/  BSYNC B0 ;  /* 0x0000000000007941 */ /* 0x000fea0003800000 */
.L_x_1926:
[----:B------:R-:W3:Y:S01]  /*2bc00*/  S2R R2, SR_TID.X ;  /* 0x0000000000027919 */ /* 0x000ee20000002100 */
[----:B------:R-:W-:Y:S01]  /*2bc10*/  BSSY B0, `(.L_x_1991) ;  /* 0x0000012000007945 */ /* 0x000fe20003800000 */
[----:B---3--:R-:W-:-:S04]  /*2bc20*/  LOP3.LUT R2, R2, 0x7f, RZ, 0xc0, !PT ;  /* 0x0000007f02027812 */ /* 0x008fc800078ec0ff */
[----:B------:R-:W-:-:S13]  /*2bc30*/  ISETP.NE.AND P0, PT, R2, RZ, PT ;  /* 0x000000ff0200720c */ /* 0x000fda0003f05270 */
[----:B------:R-:W-:Y:S05]  /*2bc40*/  @P0 BRA `(.L_x_1992) ;  /* 0x0000000000380947 */ /* 0x000fea0003800000 */
[----:B------:R-:W3:Y:S01]  /*2bc50*/  S2R R2, SR_LANEID ;  /* 0x0000000000027919 */ /* 0x000ee20000000000 */
[----:B------:R-:W-:Y:S01]  /*2bc60*/  VOTEU.ANY UR4, UPT, PT ;  /* 0x0000000000047886 */ /* 0x000fe200038e0100 */
[----:B-1----:R-:W1:Y:S01]  /*2bc70*/  LDC.64 R4, c[0x0][0xc60] ;  /* 0x00031800ff047b82 */ /* 0x002e620000000a00 */
[----:B------:R-:W3:Y:S01]  /*2bc80*/  FLO.U32 R0, UR4 ;  /* 0x0000000400007d00 */ /* 0x000ee200080e0000 */
[----:B------:R-:W-:Y:S01]  /*2bc90*/  ULDC.64 UR6, c[0x0][0x208] ;  /* 0x0000820000067ab9 */ /* 0x000fe20000000a00 */
[----:B---3--:R-:W-:-:S06]  /*2bca0*/  ISETP.EQ.U32.AND P0, PT, R0, R2, PT ;  /* 0x000000020000720c */ /* 0x008fcc0003f02070 */
[----:B------:R-:W1:Y:S07]  /*2bcb0*/  POPC R2, UR4 ;  /* 0x0000000400027d09 */ /* 0x000e6e0008000000 */
[----:B-1----:R-:W3:Y:S04]  /*2bcc0*/  @P0 ATOMG.E.ADD.STRONG.GPU PT, R2, desc[UR6][R4.64], R2 ;  /* 0x00000002040209a8 */ /* 0x002ee800081ee1c6 */
[----:B---3--:R1:W3:Y:S02]  /*2bcd0*/  SHFL.IDX PT, R2, R2, R0, 0x1f ;  /* 0x00001f0002027589 */ /* 0x0082e400000e0000 */
[----:B-1----:R-:W1:Y:S02]  /*2bce0*/  S2R R0, SR_LTMASK ;  /* 0x0000000000007919 */ /* 0x002e640000003900 */
[----:B-1----:R-:W-:-:S06]  /*2bcf0*/  LOP3.LUT R0, R0, UR4, RZ, 0xc0, !PT ;  /* 0x0000000400007c12 */ /* 0x002fcc000f8ec0ff */
[----:B------:R-:W3:Y:S02]  /*2bd00*/  POPC R0, R0 ;  /* 0x0000000000007309 */ /* 0x000ee40000000000 */
[----:B---3--:R-:W-:-:S05]  /*2bd10*/  IADD3 R0, R2, UR39, R0 ;  /* 0x0000002702007c10 */ /* 0x008fca000fffe000 */
[----:B------:R3:W-:Y:S02]  /*2bd20*/  STL [R1], R0 ;  /* 0x0000000001007387 */ /* 0x0007e40000100800 */
.L_x_1992:
[----:B------:R-:W-:Y:S05]  /*2bd30*/  BSYNC B0 ;  /* 0x0000000000007941 */ /* 0x000fea0003800000 */
.L_x_1991:
[----:B------:R-:W-:Y:S01]  /*2bd40*/  LOP3.LUT P0, RZ, R19, 0x4, RZ, 0xc0, !PT ;  /* 0x0000000413ff7812 */ /* 0x000fe2000780c0ff */
[----:B------:R-:W-:-:S12]  /*2bd50*/  BSSY B0, `(.L_x_1993) ;  /* 0x000005d000007945 */ /* 0x000fd80003800000 */
[----:B------:R-:W-:Y:S05]  /*2bd60*/  @!P0 BRA `(.L_x_1994) ;  /* 0x00000004006c8947 */ /* 0x000fea0003800000 */
[----:B---3--:R-:W3:Y:S04]  /*2bd70*/  LDL R0, [R1+0x10] ;  /* 0x0000100001007983 */ /* 0x008ee80000100800 */
[----:B------:R-:W4:Y:S01]  /*2bd80*/  LDL R2, [R1+0x14] ;  /* 0x0000140001027983 */ /* 0x000f220000100800 */
[----:B------:R-:W-:Y:S01]  /*2bd90*/  BSSY B1, `(.L_x_1995) ;  /* 0x0000005000017945 */ /* 0x000fe20003800000 */
[----:B---3--:R-:W-:Y:S01]  /*2bda0*/  IMAD R0, R0, 0x8, R18 ;  /* 0x0000000800007824 */ /* 0x008fe200078e0212 */
[----:B----4-:R-:W-:-:S04]  /*2bdb0*/  SHF.L.U32 R2, R2, 0x1f, RZ ;  /* 0x0000001f02027819 */ /* 0x010fc800000006ff */
[----:B------:R-:W3:Y:S02]  /*2bdc0*/  SYNCS.PHASECHK.TRANS64.TRYWAIT P0, [R0+URZ+0x30860], R2 ;  /* 0x03086002000075a7 */ /* 0x000ee4000800017f */
[----:B---3--:R-:W-:Y:S05]  /*2bdd0*/  @!P0 BRA `(.L_x_1996) ;  /* 0x0000004000588947 */ /* 0x008fea0003800000 */
.L_x_2123:
[----:B------:R-:W-:Y:S05]  /*2bde0*/  BSYNC B1 ;  /* 0x0000000000017941 */ /* 0x000fea0003800000 */
.L_x_1995:
[----:B--2---:R-:W2:Y:S01]  /*2bdf0*/  S2R R3, SR_TID.X ;  /* 0x0000000000037919 */ /* 0x004ea20000002100 */
[----:B------:R-:W-:-:S04]  /*2be00*/  UPRMT UR4, UR38, 0x9910, URZ ;  /* 0x0000991026047896 */ /* 0x000fc8000800003f */
[----:B------:R-:W-:Y:S01]  /*2be10*/  UISETP.NE.AND UP0, UPT, UR4, 0x2, UPT ;  /* 0x000000020400788c */ /* 0x000fe2000bf05270 */
[----:B--2---:R-:W-:-:S04]  /*2be20*/  LOP3.LUT R3, R3, 0x7f, RZ, 0xc0, !PT ;  /* 0x0000007f03037812 */ /* 0x004fc800078ec0ff */
[----:B------:R-:W-:-:S13]  /*2be30*/  ISETP.NE.AND P0, PT, R3, RZ, PT ;  /* 0x000000ff0300720c */ /* 0x000fda0003f05270 */
[----:B---3--:R-:W-:-:S04]  /*2be40*/  @!P0 IMAD.MOV.U32 R2, RZ, RZ, 0x8000 ;  /* 0x00008000ff028424 */ /* 0x008fc800078e00ff */
[----:B------:R2:W-:Y:S01]  /*2be50*/  @!P0 SYNCS.ARRIVE.TRANS64 RZ, [R0+URZ+0x30850], R2 ;  /* 0x0308500200ff89a7 */ /* 0x0005e2000800003f */
[----:B------:R-:W-:-:S13]  /*2be60*/  PLOP3.LUT P0, PT, PT, PT, UP0, 0x80, 0x0 ;  /* 0x000000000000781c */ /* 0x000fda0003f0f008 */
[----:B--2---:R-:W-:Y:S05]  /*2be70*/  @P0 BRA `(.L_x_1997) ;  /* 0x0000000000040947 */ /* 0x004fea0003800000 */
[----:B------:R-:W-:Y:S01]  /*2be80*/  BPT.TRAP 0x1 ;  /* 0x000000040000795c */ /* 0x000fe20000300000 */
.L_x_1997:
[----:B------:R-:W-:Y:S01]  /*2be90*/  LOP3.LUT P0, RZ, R19, 0x8, RZ, 0xc0, !PT ;  /* 0x0000000813ff7812 */ /* 0x000fe2000780c0ff */
[----:B------:R-:W-:-:S12]  /*2bea0*/  BSSY B1, `(.L_x_1998) ;  /* 0x0000003000017945 */ /* 0x000fd80003800000 */
[----:B------:R-:W-:Y:S05]  /*2beb0*/  @P0 BRA `(.L_x_1999) ;  /* 0x0000000000040947 */ /* 0x000fea0003800000 */
[----:B------:R-:W-:Y:S01]  /*2bec0*/  BPT.TRAP 0x1 ;  /* 0x000000040000795c */ /* 0x000fe20000300000 */
.L_x_1999:
[----:B------:R-:W-:Y:S05]  /*2bed0*/  BSYNC B1 ;  /* 0x0000000000017941 */ /* 0x000fea0003800000 */
.L_x_1998:
[----:B------:R-:W2:Y:S04]  /*2bee0*/  LDL.LU R4, [R1+0x18] ;  /* 0x0000180001047983 */ /* 0x000ea80000300800 */
[----:B------:R-:W2:Y:S04]  /*2bef0*/  LDL.LU R3, [R1+0x4] ;  /* 0x0000040001037983 */ /* 0x000ea80000300800 */
[----:B------:R-:W3:Y:S01]  /*2bf00*/  LDL R2, [R1+0x10] ;  /* 0x0000100001027983 */ /* 0x000ee20000100800 */
[----:B------:R-:W-:Y:S01]  /*2bf10*/  UIADD3 UR4, UP0, UR36, 0x470, URZ ;  /* 0x0000047024047890 */ /* 0x000fe2000ff1e03f */
[----:B------:R-:W-:Y:S01]  /*2bf20*/  PLOP3.LUT P0, PT, PT, PT, PT, 0x80, 0x0 ;  /* 0x000000000000781c */ /* 0x000fe20003f0f070 */
[----:B------:R-:W-:Y:S01]  /*2bf30*/  VIADD R0, R0, 0x30850 ;  /* 0x0003085000007836 */ /* 0x000fe20000000000 */
[----:B------:R-:W-:Y:S01]  /*2bf40*/  UMOV UR6, 0x0 ;  /* 0x0000000000067882 */ /* 0x000fe20000000000 */
[----:B------:R-:W-:Y:S01]  /*2bf50*/  UIADD3.X UR5, URZ, UR37, URZ, UP0, !UPT ;  /* 0x000000253f057290 */ /* 0x000fe200087fe43f */
[----:B------:R-:W-:Y:S01]  /*2bf60*/  UMOV UR7, 0x14f00000 ;  /* 0x14f0000000077882 */ /* 0x000fe20000000000 */
[----:B------:R-:W-:Y:S01]  /*2bf70*/  UMOV UR10, URZ ;  /* 0x0000003f000a7c82 */ /* 0x000fe20008000000 */
[----:B--2---:R-:W-:-:S02]  /*2bf80*/  IMAD R3, R3, 0x40, R4 ;  /* 0x0000004003037824 */ /* 0x004fc400078e0204 */
[----:B---3--:R-:W-:-:S04]  /*2bf90*/  IMAD R2, R2, 0x8000, R18 ;  /* 0x0000800002027824 */ /* 0x008fc800078e0212 */
[----:B------:R-:W-:-:S07]  /*2bfa0*/  VIADD R4, R2, 0x400 ;  /* 0x0000040002047836 */ /* 0x000fce0000000000 */
.L_x_2000:
        /* <DEDUP_REMOVED lines=15> */
.L_x_2001:
        /* <DEDUP_REMOVED lines=15> */
.L_x_2002:
        /* <DEDUP_REMOVED lines=15> */
.L_x_2003:
        /* <DEDUP_REMOVED lines=9> */
[----:B----4-:R-:W-:Y:S05]  /*2c310*/  @P0 BRA.U.ANY `(.L_x_2003) ;  /* 0xfffffffd00d80947 */ /* 0x010fea000393ffff */
.L_x_1994:
[----:B------:R-:W-:Y:S05]  /*2c320*/  BSYNC B0 ;  /* 0x0000000000007941 */ /* 0x000fea0003800000 */
.L_x_1993:
[----:B-1----:R-:W3:Y:S04]  /*2c330*/  LDL.LU R5, [R1+0x10] ;  /* 0x0000100001057983 */ /* 0x002ee80000300800 */
[----:B------:R-:W4:Y:S01]  /*2c340*/  LDL.LU R4, [R1+0x14] ;  /* 0x0000140001047983 */ /* 0x000f220000300800 */
[----:B---3--:R-:W-:-:S05]  /*2c350*/  VIADD R0, R5, 0x1 ;  /* 0x0000000105007836 */ /* 0x008fca0000000000 */
[----:B------:R-:W-:-:S04]  /*2c360*/  ISETP.NE.AND P0, PT, R0, 0x2, PT ;  /* 0x000000020000780c */ /* 0x000fc80003f05270 */
[----:B------:R-:W-:Y:S02]  /*2c370*/  SEL R2, RZ, 0x1, P0 ;  /* 0x00000001ff027807 */ /* 0x000fe40000000000 */
[----:B------:R-:W-:Y:S02]  /*2c380*/  SEL R0, R0, RZ, P0 ;  /* 0x000000ff00007207 */ /* 0x000fe40000000000 */
[----:B----4-:R-:W-:-:S03]  /*2c390*/  LOP3.LUT R4, R4, R2, RZ, 0x3c, !PT ;  /* 0x0000000204047212 */ /* 0x010fc600078e3cff */
[----:B------:R1:W-:Y:S04]  /*2c3a0*/  STL [R1+0x10], R0 ;  /* 0x0000100001007387 */ /* 0x0003e80000100800 */
[----:B------:R1:W-:Y:S02]  /*2c3b0*/  STL [R1+0x14], R4 ;  /* 0x0000140401007387 */ /* 0x0003e40000100800 */
.L_x_1906:
[----:B------:R-:W-:Y:S05]  /*2c3c0*/  BSYNC B7 ;  /* 0x0000000000077941 */ /* 0x000fea0003800000 */
.L_x_1904:
[----:B------:R-:W-:-:S13]  /*2c3d0*/  LOP3.LUT P0, RZ, R19, 0x10, RZ, 0xc0, !PT ;  /* 0x0000001013ff7812 */ /* 0x000fda000780c0ff */
[----:B------:R-:W-:Y:S05]  /*2c3e0*/  @!P0 BRA `(.L_x_2004) ;  /* 0x00000000002c8947 */ /* 0x000fea0003800000 */
[----:B------:R-:W-:Y:S05]  /*2c3f0*/  WARPSYNC.ALL ;  /* 0x0000000000007948 */ /* 0x000fea0003800000 */
[----:B------:R-:W4:Y:S08]  /*2c400*/  S2UR UR5, SR_CgaCtaId ;  /* 0x00000000000579c3 */ /* 0x000f300000008800 */
[----:B------:R-:W-:Y:S06]  /*2c410*/  BAR.SYNC.DEFER_BLOCKING 0x5, 0x180 ;  /* 0x0146000000007b1d */ /* 0x000fec0000010000 */
[----:B------:R-:W-:-:S02]  /*2c420*/  UMOV UR4, 0x400 ;  /* 0x0000040000047882 */ /* 0x000fc40000000000 */
[----:B----4-:R-:W-:-:S06]  /*2c430*/  ULEA UR4, UR5, UR4, 0x18 ;  /* 0x0000000405047291 */ /* 0x010fcc000f8ec03f */
[----:B------:R-:W-:-:S05]  /*2c440*/  IMAD.U32 R18, RZ, RZ, UR4 ;  /* 0x00000004ff127e24 */ /* 0x000fca000f8e00ff */
[----:B-1----:R-:W1:Y:S04]  /*2c450*/  LDS.128 R4, [R18+0x308d0] ;  /* 0x0308d00012047984 */ /* 0x002e680000000c00 */
[----:B-1----:R1:W-:Y:S04]  /*2c460*/  STL.64 [R1], R4 ;  /* 0x0000000401007387 */ /* 0x0023e80000100a00 */
[----:B------:R1:W-:Y:S01]  /*2c470*/  STL.64 [R1+0x8], R6 ;  /* 0x0000080601007387 */ /* 0x0003e20000100a00 */
[----:B------:R-:W-:Y:S06]  /*2c480*/  BAR.ARV 0x4, 0x180 ;  /* 0x0106000000007b1d */ /* 0x000fec0000002000 */
[----:B------:R-:W-:Y:S05]  /*2c490*/  BRA `(.L_x_2005) ;  /* 0x0000001000387947 */ /* 0x000fea0003800000 */
.L_x_2004:
[----:B------:R-:W4:Y:S01]  /*2c4a0*/  LDL R16, [R1+0x2c] ;  /* 0x00002c0001107983 */ /* 0x000f220000100800 */
[----:B------:R-:W-:Y:S01]  /*2c4b0*/  UMOV UR4, 0xffffffff ;  /* 0xffffffff00047882 */ /* 0x000fe20000000000 */
[----:B----4-:R-:W-:Y:S02]  /*2c4c0*/  ISETP.NE.AND P5, PT, R16, 0x1f, PT ;  /* 0x0000001f1000780c */ /* 0x010fe40003fa5270 */
[----:B------:R-:W-:Y:S11]  /*2c4d0*/  BRA.DIV UR4, `(.L_x_2006) ;  /* 0x0000003a04ac7947 */ /* 0x000ff6000b800000 */
[----:B--2---:R-:W1:Y:S01]  /*2c4e0*/  LDL R3, [R1+0xc] ;  /* 0x00000c0001037983 */ /* 0x004e620000100800 */
[----:B------:R-:W-:-:S03]  /*2c4f0*/  ULDC UR4, c[0x0][0xc3c] ;  /* 0x00030f0000047ab9 */ /* 0x000fc60000000800 */
[----:B------:R-:W0:Y:S01]  /*2c500*/  LDL.LU R2, [R1] ;  /* 0x0000000001027983 */ /* 0x000e220000300800 */
[----:B------:R-:W-:Y:S01]  /*2c510*/  ULDC.64 UR6, c[0x0][0x208] ;  /* 0x0000820000067ab9 */ /* 0x000fe20000000a00 */
[----:B------:R-:W-:Y:S01]  /*2c520*/  LOP3.LUT P4, RZ, R19, 0x1, RZ, 0xc0, !PT ;  /* 0x0000000113ff7812 */ /* 0x000fe2000788c0ff */
[----:B-1-3--:R-:W-:Y:S02]  /*2c530*/  IMAD.IADD R0, R3, 0x1, R16 ;  /* 0x0000000103007824 */ /* 0x00afe400078e0210 */
[----:B0-----:R-:W-:-:S03]  /*2c540*/  IMAD.MOV.U32 R10, RZ, RZ, R2 ;  /* 0x000000ffff0a7224 */ /* 0x001fc600078e0002 */
        /* <DEDUP_REMOVED lines=8> */
[----:B------:R-:W-:Y:S02]  /*2c5d0*/  MOV R6, RZ ;  /* 0x000000ff00067202 */ /* 0x000fe40000000f00 */
[C---:B------:R-:W-:Y:S01]  /*2c5e0*/  ISETP.GE.U32.AND P1, PT, R16.reuse, 0x4, PT ;  /* 0x000000041000780c */ /* 0x040fe20003f26070 */
[----:B------:R-:W-:Y:S01]  /*2c5f0*/  SHFL.IDX PT, R5, R10, RZ, 0x1f ;  /* 0x00001fff0a057589 */ /* 0x000fe200000e0000 */
[C---:B------:R-:W-:Y:S02]  /*2c600*/  ISETP.GE.U32.AND P2, PT, R16.reuse, 0x8, PT ;  /* 0x000000081000780c */ /* 0x040fe40003f46070 */
[----:B------:R-:W-:Y:S01]  /*2c610*/  ISETP.GE.U32.AND P3, PT, R16, 0x10, PT ;  /* 0x000000101000780c */ /* 0x000fe20003f66070 */
[----:B------:R-:W-:Y:S01]  /*2c620*/  SHFL.IDX PT, R0, R10, 0x1, 0x1f ;  /* 0x00201f000a007f89 */ /* 0x000fe200000e0000 */
[----:B--2---:R-:W-:-:S02]  /*2c630*/  @!P0 IMAD.MOV.U32 R4, RZ, RZ, R8 ;  /* 0x000000ffff048224 */ /* 0x004fc400078e0008 */
[----:B------:R-:W-:Y:S02]  /*2c640*/  IMAD.MOV.U32 R8, RZ, RZ, RZ ;  /* 0x000000ffff087224 */ /* 0x000fe400078e00ff */
[----:B---3--:R-:W-:Y:S01]  /*2c650*/  @!P0 IMAD.MOV.U32 R6, RZ, RZ, R2 ;  /* 0x000000ffff068224 */ /* 0x008fe200078e0002 */
        /* <DEDUP_REMOVED lines=18> */
.L_x_2133:
[----:B------:R-:W-:Y:S02]  /*2c780*/  ULDC UR4, c[0x0][0xc38] ;  /* 0x00030e0000047ab9 */ /* 0x000fe40000000800 */
[----:B------:R-:W-:-:S05]  /*2c790*/  MOV R2, UR4 ;  /* 0x0000000400027c02 */ /* 0x000fca0008000f00 */
[----:B-1----:R-:W-:-:S04]  /*2c7a0*/  IMAD R9, R9, R2, RZ ;  /* 0x0000000209097224 */ /* 0x002fc800078e02ff */
[----:B------:R-:W-:-:S05]  /*2c7b0*/  IMAD.IADD R0, R0, 0x1, R9 ;  /* 0x0000000100007824 */ /* 0x000fca00078e0209 */
[----:B------:R-:W-:-:S13]  /*2c7c0*/  ISETP.GT.AND P4, PT, R0, R5, PT ;  /* 0x000000050000720c */ /* 0x000fda0003f84270 */
[----:B------:R-:W-:Y:S05]  /*2c7d0*/  @P4 BRA `(.L_x_2007) ;  /* 0x0000000000b04947 */ /* 0x000fea0003800000 */
.L_x_2010:
        /* <DEDUP_REMOVED lines=21> */
[----:B------:R-:W1:Y:S01]  /*2c930*/  SHFL.UP PT, R3, R2, 0x1, RZ ;  /* 0x0420000002037989 */ /* 0x000e6200000e00ff */
[----:B------:R-:W-:-:S04]  /*2c940*/  LOP3.LUT P4, RZ, R19, 0x1, RZ, 0xc0, !PT ;  /* 0x0000000113ff7812 */ /* 0x000fc8000788c0ff */
        /* <DEDUP_REMOVED lines=13> */
[----:B0-----:R-:W-:-:S05]  /*2ca20*/  IMAD.IADD R7, R2, 0x1, R3 ;  /* 0x0000000102077824 */ /* 0x001fca00078e0203 */
[----:B------:R0:W1:Y:S02]  /*2ca30*/  SHFL.IDX PT, R9, R7, 0x1f, 0x1f ;  /* 0x03e01f0007097f89 */ /* 0x00006400000e0000 */
.L_x_2141:
[----:B------:R-:W-:Y:S02]  /*2ca40*/  ULDC UR4, c[0x0][0xc38] ;  /* 0x00030e0000047ab9 */ /* 0x000fe40000000800 */
[----:B------:R-:W-:-:S04]  /*2ca50*/  IMAD.U32 R2, RZ, RZ, UR4 ;  /* 0x00000004ff027e24 */ /* 0x000fc8000f8e00ff */
[----:B-1----:R-:W-:-:S04]  /*2ca60*/  IMAD R9, R9, R2, RZ ;  /* 0x0000000209097224 */ /* 0x002fc800078e02ff */
[----:B------:R-:W-:-:S05]  /*2ca70*/  IMAD.IADD R0, R9, 0x1, R0 ;  /* 0x0000000109007824 */ /* 0x000fca00078e0200 */
[----:B------:R-:W-:-:S13]  /*2ca80*/  ISETP.GT.AND P4, PT, R0, R5, PT ;  /* 0x000000050000720c */ /* 0x000fda0003f84270 */
[----:B------:R-:W-:Y:S05]  /*2ca90*/  @!P4 BRA `(.L_x_2010) ;  /* 0xfffffffc0050c947 */ /* 0x000fea000383ffff */
.L_x_2007:
        /* <DEDUP_REMOVED lines=8> */
[----:B-1----:R1:W3:Y:S04]  /*2cb20*/  SHFL.IDX PT, R4, R4, R3, 0x1f ;  /* 0x00001f0304047589 */ /* 0x0022e800000e0000 */
[----:B------:R1:W4:Y:S01]  /*2cb30*/  SHFL.IDX PT, R6, R6, R3, 0x1f ;  /* 0x00001f0306067589 */ /* 0x00032200000e0000 */
[----:B--2---:R-:W-:-:S05]  /*2cb40*/  IMAD.IADD R10, R3, 0x1, R10 ;  /* 0x00000001030a7824 */ /* 0x004fca00078e020a */
[----:B---34-:R1:W-:Y:S02]  /*2cb50*/  STL [R1+0xc], R10 ;  /* 0x00000c0a01007387 */ /* 0x0183e40000100800 */
.L_x_2146:
[----:B------:R-:W-:-:S13]  /*2cb60*/  ISETP.NE.AND P0, PT, R0, RZ, PT ;  /* 0x000000ff0000720c */ /* 0x000fda0003f05270 */
[----:B------:R-:W-:Y:S05]  /*2cb70*/  @!P0 BRA `(.L_x_2012) ;  /* 0x0000000000148947 */ /* 0x000fea0003800000 */
[----:B------:R-:W-:Y:S01]  /*2cb80*/  UMOV UR4, 0xffffffff ;  /* 0xffffffff00047882 */ /* 0x000fe20000000000 */
[----:B-1----:R-:W-:Y:S02]  /*2cb90*/  VIADD R3, R3, 0xffffffff ;  /* 0xffffffff03037836 */ /* 0x002fe40000000000 */
[----:B------:R-:W-:Y:S05]  /*2cba0*/  BRA.DIV UR4, `(.L_x_2013) ;  /* 0x0000003e04a07947 */ /* 0x000fea000b800000 */
[----:B------:R1:W3:Y:S02]  /*2cbb0*/  SHFL.IDX PT, R3, R7, R3, 0x1f ;  /* 0x00001f0307037589 */ /* 0x0002e400000e0000 */
.L_x_2149:
[----:B---3--:R-:W-:-:S07]  /*2cbc0*/  MOV R8, R3 ;  /* 0x0000000300087202 */ /* 0x008fce0000000f00 */
.L_x_2012:
[----:B------:R-:W-:Y:S01]  /*2cbd0*/  ISETP.NE.AND P0, PT, R6, 0x1, PT ;  /* 0x000000010600780c */ /* 0x000fe20003f05270 */
[----:B------:R-:W-:-:S05]  /*2cbe0*/  IMAD R0, R8, R2, R9 ;  /* 0x0000000208007224 */ /* 0x000fca00078e0209 */
[----:B------:R3:W-:Y:S02]  /*2cbf0*/  STL [R1], R0 ;  /* 0x0000000001007387 */ /* 0x0007e40000100800 */
[----:B---3--:R-:W-:-:S05]  /*2cc00*/  IMAD.IADD R0, R5, 0x1, -R0 ;  /* 0x0000000105007824 */ /* 0x008fca00078e0a00 */
[----:B------:R-:W-:Y:S05]  /*2cc10*/  @!P0 BRA `(.L_x_2014) ;  /* 0x0000000000e48947 */ /* 0x000fea0003800000 */
[----:B------:R-:W-:-:S04]  /*2cc20*/  IABS R5, R4 ;  /* 0x0000000400057213 */ /* 0x000fc80000000000 */
[----:B------:R-:W3:Y:S08]  /*2cc30*/  I2F.RP R2, R5 ;  /* 0x0000000500027306 */ /* 0x000ef00000209400 */
[----:B---3--:R-:W3:Y:S02]  /*2cc40*/  MUFU.RCP R2, R2 ;  /* 0x0000000200027308 */ /* 0x008ee40000001000 */
[----:B---3--:R-:W-:-:S06]  /*2cc50*/  VIADD R2, R2, 0xffffffe ;  /* 0x0ffffffe02027836 */ /* 0x008fcc0000000000 */
[----:B-1----:R-:W1:Y:S02]  /*2cc60*/  F2I.FTZ.U32.TRUNC.NTZ R3, R2 ;  /* 0x0000000200037305 */ /* 0x002e64000021f000 */
[----:B-1----:R-:W-:-:S04]  /*2cc70*/  IMAD.MOV R2, RZ, RZ, -R3 ;  /* 0x000000ffff027224 */ /* 0x002fc800078e0a03 */
        /* <DEDUP_REMOVED lines=14> */
[----:B------:R-:W1:Y:S07]  /*2cd60*/  I2F.RP R2, R5 ;  /* 0x0000000500027306 */ /* 0x000e6e0000209400 */
[----:B------:R-:W-:Y:S01]  /*2cd70*/  @P0 VIADD R8, R8, 0x1 ;  /* 0x0000000108080836 */ /* 0x000fe20000000000 */
[----:B-1----:R-:W1:Y:S02]  /*2cd80*/  MUFU.RCP R2, R2 ;  /* 0x0000000200027308 */ /* 0x002e640000001000 */
[----:B-1----:R-:W-:-:S06]  /*2cd90*/  VIADD R2, R2, 0xffffffe ;  /* 0x0ffffffe02027836 */ /* 0x002fcc0000000000 */
[----:B------:R-:W1:Y:S02]  /*2cda0*/  F2I.FTZ.U32.TRUNC.NTZ R3, R2 ;  /* 0x0000000200037305 */ /* 0x000e64000021f000 */
[----:B-1----:R-:W-:-:S05]  /*2cdb0*/  IADD3 R2, RZ, -R3, RZ ;  /* 0x80000003ff027210 */ /* 0x002fca0007ffe0ff */
[----:B0-----:R-:W-:Y:S02]  /*2cdc0*/  IMAD R7, R2, R5, RZ ;  /* 0x0000000502077224 */ /* 0x001fe400078e02ff */
        /* <DEDUP_REMOVED lines=17> */
[----:B------:R-:W-:-:S05]  /*2cee0*/  IADD3 R2, -R3, RZ, RZ ;  /* 0x000000ff03027210 */ /* 0x000fca0007ffe1ff */
[----:B------:R-:W-:Y:S01]  /*2cef0*/  IMAD R0, R4, R2, R0 ;  /* 0x0000000204007224 */ /* 0x000fe200078e0200 */
[----:B------:R-:W-:-:S04]  /*2cf00*/  LOP3.LUT R2, R3, R6, RZ, 0x3c, !PT ;  /* 0x0000000603027212 */ /* 0x000fc800078e3cff */
[----:B------:R-:W-:Y:S01]  /*2cf10*/  ISETP.GE.AND P1, PT, R2, RZ, PT ;  /* 0x000000ff0200720c */ /* 0x000fe20003f26270 */
[----:B------:R-:W-:-:S12]  /*2cf20*/  @P0 VIADD R7, R7, 0x1 ;  /* 0x0000000107070836 */ /* 0x000fd80000000000 */
[----:B------:R-:W-:Y:S01]  /*2cf30*/  @!P1 IMAD.MOV R7, RZ, RZ, -R7 ;  /* 0x000000ffff079224 */ /* 0x000fe200078e0a07 */
[----:B------:R-:W-:-:S05]  /*2cf40*/  @!P2 LOP3.LUT R7, RZ, R6, RZ, 0x33, !PT ;  /* 0x00000006ff07a212 */ /* 0x000fca00078e33ff */
[----:B------:R-:W-:-:S04]  /*2cf50*/  IMAD.MOV R2, RZ, RZ, -R7 ;  /* 0x000000ffff027224 */ /* 0x000fc800078e0a07 */
[C---:B------:R-:W-:Y:S02]  /*2cf60*/  IMAD R2, R6.reuse, R2, R3 ;  /* 0x0000000206027224 */ /* 0x040fe400078e0203 */
[----:B------:R-:W-:-:S04]  /*2cf70*/  IMAD R6, R6, 0x1000000, R7 ;  /* 0x0100000006067824 */ /* 0x000fc800078e0207 */
[----:B------:R-:W-:-:S05]  /*2cf80*/  IMAD R2, R2, 0x10000, R6 ;  /* 0x0001000002027824 */ /* 0x000fca00078e0206 */
[----:B------:R1:W-:Y:S01]  /*2cf90*/  STL [R1+0x8], R2 ;  /* 0x0000080201007387 */ /* 0x0003e20000100800 */
[----:B------:R-:W-:Y:S05]  /*2cfa0*/  BRA `(.L_x_2015) ;  /* 0x0000000400007947 */ /* 0x000fea0003800000 */
.L_x_2014:
[----:B-1----:R-:W3:Y:S01]  /*2cfb0*/  LDL R3, [R1+0xc] ;  /* 0x00000c0001037983 */ /* 0x002ee20000100800 */
[----:B0-----:R-:W3:Y:S01]  /*2cfc0*/  LDC.64 R6, c[0x0][0xc90] ;  /* 0x00032400ff067b82 */ /* 0x001ee20000000a00 */
[----:B------:R-:W-:Y:S01]  /*2cfd0*/  ULDC.64 UR4, c[0x0][0x208] ;  /* 0x0000820000047ab9 */ /* 0x000fe20000000a00 */
[----:B---3--:R-:W-:-:S05]  /*2cfe0*/  IMAD.WIDE R6, R3, 0x4, R6 ;  /* 0x0000000403067825 */ /* 0x008fca00078e0206 */
[----:B------:R-:W3:Y:S02]  /*2cff0*/  LDG.E R3, desc[UR4][R6.64] ;  /* 0x0000000406037981 */ /* 0x000ee4000c1e1900 */
[----:B---3--:R-:W-:-:S05]  /*2d000*/  IMAD R5, R4, R3, RZ ;  /* 0x0000000304057224 */ /* 0x008fca00078e02ff */
[----:B------:R-:W-:-:S04]  /*2d010*/  IABS R8, R5 ;  /* 0x0000000500087213 */ /* 0x000fc80000000000 */
        /* <DEDUP_REMOVED lines=31> */
[----:B0-----:R-:W-:-:S06]  /*2d210*/  IADD3 R2, R2, 0xffffffe, RZ ;  /* 0x0ffffffe02027810 */ /* 0x001fcc0007ffe0ff */
[----:B------:R0:W1:Y:S02]  /*2d220*/  F2I.FTZ.U32.TRUNC.NTZ R3, R2 ;  /* 0x0000000200037305 */ /* 0x000064000021f000 */
[----:B0-----:R-:W-:Y:S02]  /*2d230*/  IMAD.MOV.U32 R2, RZ, RZ, RZ ;  /* 0x000000ffff027224 */ /* 0x001fe400078e00ff */
[----:B-1----:R-:W-:-:S04]  /*2d240*/  IMAD.MOV R0, RZ, RZ, -R3 ;  /* 0x000000ffff007224 */ /* 0x002fc800078e0a03 */
[----:B------:R-:W-:-:S04]  /*2d250*/  IMAD R0, R0, R9, RZ ;  /* 0x0000000900007224 */ /* 0x000fc800078e02ff */
        /* <DEDUP_REMOVED lines=14> */
[----:B------:R-:W-:-:S05]  /*2d340*/  @P0 VIADD R2, R2, 0x1 ;  /* 0x0000000102020836 */ /* 0x000fca0000000000 */
[----:B------:R-:W-:-:S05]  /*2d350*/  MOV R0, R2 ;  /* 0x0000000200007202 */ /* 0x000fca0000000f00 */
[----:B------:R-:W-:Y:S01]  /*2d360*/  @!P1 IMAD.MOV R0, RZ, RZ, -R0 ;  /* 0x000000ffff009224 */ /* 0x000fe200078e0a00 */
[----:B------:R-:W-:Y:S01]  /*2d370*/  @!P2 LOP3.LUT R0, RZ, R8, RZ, 0x33, !PT ;  /* 0x00000008ff00a212 */ /* 0x000fe200078e33ff */
[----:B------:R-:W-:-:S04]  /*2d380*/  IMAD.MOV R8, RZ, RZ, -R8 ;  /* 0x000000ffff087224 */ /* 0x000fc800078e0a08 */
[----:B------:R-:W-:-:S05]  /*2d390*/  IMAD R2, R0, R8, R6 ;  /* 0x0000000800027224 */ /* 0x000fca00078e0206 */
[----:B------:R0:W-:Y:S02]  /*2d3a0*/  STL [R1+0x8], R2 ;  /* 0x0000080201007387 */ /* 0x0001e40000100800 */
.L_x_2015:
[----:B------:R-:W-:-:S05]  /*2d3b0*/  LOP3.LUT R0, RZ, R0, RZ, 0x33, !PT ;  /* 0x00000000ff007212 */ /* 0x000fca00078e33ff */
[----:B------:R-:W-:-:S05]  /*2d3c0*/  IMAD.IADD R0, R4, 0x1, R0 ;  /* 0x0000000104007824 */ /* 0x000fca00078e0200 */
[----:B------:R3:W-:Y:S01]  /*2d3d0*/  STL [R1+0x4], R0 ;  /* 0x0000040001007387 */ /* 0x0007e20000100800 */
[----:B------:R-:W-:Y:S05]  /*2d3e0*/  BRA `(.L_x_2016) ;  /* 0x0000000000287947 */ /* 0x000fea0003800000 */
.L_x_2008:
        /* <DEDUP_REMOVED lines=10> */
.L_x_2016:
[----:B-1-3--:R-:W3:Y:S04]  /*2d490*/  LDL R0, [R1+0x2c] ;  /* 0x00002c0001007983 */ /* 0x00aee80000100800 */
[----:B0-----:R-:W4:Y:S04]  /*2d4a0*/  LDL R2, [R1+0xc] ;  /* 0x00000c0001027983 */ /* 0x001f280000100800 */
[----:B------:R-:W5:Y:S04]  /*2d4b0*/  LDL R3, [R1+0x8] ;  /* 0x0000080001037983 */ /* 0x000f680000100800 */
[----:B------:R-:W2:Y:S04]  /*2d4c0*/  LDL R4, [R1] ;  /* 0x0000000001047983 */ /* 0x000ea80000100800 */
[----:B------:R-:W2:Y:S01]  /*2d4d0*/  LDL R5, [R1+0x4] ;  /* 0x0000040001057983 */ /* 0x000ea20000100800 */
[----:B------:R-:W-:Y:S05]  /*2d4e0*/  WARPSYNC.ALL ;  /* 0x0000000000007948 */ /* 0x000fea0003800000 */
[----:B------:R-:W-:Y:S01]  /*2d4f0*/  BAR.SYNC.DEFER_BLOCKING 0x4, 0x180 ;  /* 0x0106000000007b1d */ /* 0x000fe20000010000 */
[----:B---3--:R-:W-:-:S13]  /*2d500*/  ISETP.NE.AND P0, PT, R0, RZ, PT ;  /* 0x000000ff0000720c */ /* 0x008fda0003f05270 */
[----:B------:R-:W0:Y:S01]  /*2d510*/  @!P0 S2R R0, SR_CgaCtaId ;  /* 0x0000000000008919 */ /* 0x000e220000008800 */
[----:B----4-:R-:W-:Y:S02]  /*2d520*/  MOV R7, R2 ;  /* 0x0000000200077202 */ /* 0x010fe40000000f00 */
[----:B------:R-:W-:Y:S01]  /*2d530*/  @!P0 MOV R2, 0x400 ;  /* 0x0000040000028802 */ /* 0x000fe20000000f00 */
[----:B-----5:R-:W-:-:S03]  /*2d540*/  IMAD.MOV.U32 R6, RZ, RZ, R3 ;  /* 0x000000ffff067224 */ /* 0x020fc600078e0003 */
[----:B0-----:R-:W-:-:S05]  /*2d550*/  @!P0 LEA R18, R0, R2, 0x18 ;  /* 0x0000000200128211 */ /* 0x001fca00078ec0ff */
[----:B--2---:R0:W-:Y:S01]  /*2d560*/  @!P0 STS.128 [R18+0x308d0], R4 ;  /* 0x0308d00412008388 */ /* 0x0041e20000000c00 */
[----:B------:R-:W-:Y:S06]  /*2d570*/  BAR.ARV 0x5, 0x180 ;  /* 0x0146000000007b1d */ /* 0x000fec0000002000 */
.L_x_2005:
[----:B---3--:R-:W3:Y:S01]  /*2d580*/  LDL R0, [R1+0xc] ;  /* 0x00000c0001007983 */ /* 0x008ee20000100800 */
[----:B------:R-:W-:Y:S02]  /*2d590*/  ULDC UR4, c[0x0][0xc3c] ;  /* 0x00030f0000047ab9 */ /* 0x000fe40000000800 */
[----:B---3--:R-:W-:-:S13]  /*2d5a0*/  ISETP.GE.AND P0, PT, R0, UR4, PT ;  /* 0x0000000400007c0c */ /* 0x008fda000bf06270 */
[----:B------:R-:W-:Y:S05]  /*2d5b0*/  @!P0 BRA `(.L_x_2017) ;  /* 0xffffff7000f48947 */ /* 0x000fea000383ffff */
[----:B------:R-:W-:Y:S05]  /*2d5c0*/  BSYNC B8 ;  /* 0x0000000000087941 */ /* 0x000fea0003800000 */
.L_x_1836:
[----:B---3--:R-:W3:Y:S01]  /*2d5d0*/  LDL.LU R0, [R1+0x58] ;  /* 0x0000580001007983 */ /* 0x008ee20000300800 */
[----:B------:R-:W-:Y:S01]  /*2d5e0*/  BSSY B0, `(.L_x_2018) ;  /* 0x000000b000007945 */ /* 0x000fe20003800000 */
[----:B01----:R-:W0:Y:S01]  /*2d5f0*/  S2R R5, SR_CgaCtaId ;  /* 0x0000000000057919 */ /* 0x003e220000008800 */
[----:B---3--:R-:W-:-:S05]  /*2d600*/  VIADD R0, R0, 0x1 ;  /* 0x0000000100007836 */ /* 0x008fca0000000000 */
[----:B------:R-:W-:-:S04]  /*2d610*/  LEA.HI R2, R0, R0, RZ, 0x1 ;  /* 0x0000000000027211 */ /* 0x000fc800078f08ff */
[----:B--2---:R-:W-:-:S05]  /*2d620*/  LOP3.LUT R3, R2, 0xfffffffe, RZ, 0xc0, !PT ;  /* 0xfffffffe02037812 */ /* 0x004fca00078ec0ff */
[----:B------:R-:W-:Y:S01]  /*2d630*/  IMAD.IADD R3, R0, 0x1, -R3 ;  /* 0x0000000100037824 */ /* 0x000fe200078e0a03 */
[----:B------:R-:W-:-:S04]  /*2d640*/  MOV R0, 0x400 ;  /* 0x0000040000007802 */ /* 0x000fc80000000f00 */
[----:B0-----:R-:W-:Y:S02]  /*2d650*/  LEA R0, R5, R0, 0x18 ;  /* 0x0000000005007211 */ /* 0x001fe400078ec0ff */
[----:B------:R-:W-:-:S04]  /*2d660*/  SHF.L.U32 R3, R3, 0x1f, RZ ;  /* 0x0000001f03037819 */ /* 0x000fc800000006ff */
[----:B------:R-:W0:Y:S02]  /*2d670*/  SYNCS.PHASECHK.TRANS64.TRYWAIT P0, [R0+URZ+0x30820], R3 ;  /* 0x03082003000075a7 */ /* 0x000e24000800017f */
[----:B0-----:R-:W-:Y:S05]  /*2d680*/  @!P0 BRA `(.L_x_2019) ;  /* 0x0000003400148947 */ /* 0x001fea0003800000 */
.L_x_2150:
[----:B------:R-:W-:Y:S05]  /*2d690*/  BSYNC B0 ;  /* 0x0000000000007941 */ /* 0x000fea0003800000 */
.L_x_2018:
[----:B------:R-:W-:-:S03]  /*2d6a0*/  UMOV UR4, 0xffffffff ;  /* 0xffffffff00047882 */ /* 0x000fc60000000000 */
[----:B------:R-:W-:Y:S05]  /*2d6b0*/  BRA.DIV UR4, `(.L_x_2020) ;  /* 0x00000036041c7947 */ /* 0x000fea000b800000 */
[----:B------:R-:W1:Y:S02]  /*2d6c0*/  S2R R2, SR_TID.X ;  /* 0x0000000000027919 */ /* 0x000e640000002100 */
[----:B-1----:R-:W-:-:S04]  /*2d6d0*/  SHF.R.U32.HI R2, RZ, 0x5, R2 ;  /* 0x00000005ff027819 */ /* 0x002fc80000011602 */
[----:B------:R-:W-:-:S05]  /*2d6e0*/  LOP3.LUT R2, R2, 0x3, RZ, 0xc0, !PT ;  /* 0x0000000302027812 */ /* 0x000fca00078ec0ff */
[----:B------:R1:W2:Y:S02]  /*2d6f0*/  SHFL.IDX PT, R14, R2, RZ, 0x1f ;  /* 0x00001fff020e7589 */ /* 0x0002a400000e0000 */
.L_x_2153:
[----:B--2---:R-:W-:-:S13]  /*2d700*/  ISETP.NE.AND P0, PT, R14, RZ, PT ;  /* 0x000000ff0e00720c */ /* 0x004fda0003f05270 */
[----:B------:R-:W-:Y:S05]  /*2d710*/  @P0 BRA `(.L_x_1530) ;  /* 0x00000000009c0947 */ /* 0x000fea0003800000 */
[----:B------:R-:W-:-:S03]  /*2d720*/  UMOV UR4, 0xffffffff ;  /* 0xffffffff00047882 */ /* 0x000fc60000000000 */
[----:B------:R-:W-:Y:S05]  /*2d730*/  BRA.DIV UR4, `(.L_x_2021) ;  /* 0x0000003604307947 */ /* 0x000fea000b800000 */
[----:B------:R-:W-:-:S13]  /*2d740*/  ELECT P6, URZ, PT ;  /* 0x00000000003f782f */ /* 0x000fda00038c0000 */
.L_x_2156:
        /* <DEDUP_REMOVED lines=8> */
.L_x_2022:
[----:B0-----:R-:W2:Y:S04]  /*2d7d0*/  LDL R3, [R1+0x10] ;  /* 0x0000100001037983 */ /* 0x001ea80000100800 */
[----:B------:R-:W3:Y:S01]  /*2d7e0*/  LDL.LU R7, [R1+0x14] ;  /* 0x0000140001077983 */ /* 0x000ee20000300800 */
[----:B------:R-:W-:-:S04]  /*2d7f0*/  VIADD R2, R0, 0x30840 ;  /* 0x0003084000027836 */ /* 0x000fc80000000000 */
[C---:B--2---:R-:W-:Y:S02]  /*2d800*/  IMAD R6, R3.reuse, 0x8, R2 ;  /* 0x0000000803067824 */ /* 0x044fe400078e0202 */
[----:B------:R-:W-:Y:S01]  /*2d810*/  VIADD R3, R3, 0x1 ;  /* 0x0000000103037836 */ /* 0x000fe20000000000 */
[----:B---3--:R-:W-:-:S04]  /*2d820*/  SHF.L.U32 R5, R7, 0x1f, RZ ;  /* 0x0000001f07057819 */ /* 0x008fc800000006ff */
        /* <DEDUP_REMOVED lines=8> */
.L_x_2157:
[----:B------:R-:W1:Y:S02]  /*2d8b0*/  SYNCS.PHASECHK.TRANS64.TRYWAIT P0, [R7+URZ], R2 ;  /* 0x00000002070075a7 */ /* 0x000e64000800017f */
[----:B-1----:R-:W-:Y:S05]  /*2d8c0*/  @!P0 BRA `(.L_x_2024) ;  /* 0x0000003400008947 */ /* 0x002fea0003800000 */
.L_x_2158:
[----:B------:R-:W-:Y:S05]  /*2d8d0*/  @!P2 BRA `(.L_x_2025) ;  /* 0x000000000004a947 */ /* 0x000fea0003800000 */
[----:B------:R-:W-:Y:S01]  /*2d8e0*/  BPT.TRAP 0x1 ;  /* 0x000000040000795c */ /* 0x000fe20000300000 */
.L_x_2025:
[----:B------:R-:W2:Y:S01]  /*2d8f0*/  LDL.LU R4, [R1+0x10] ;  /* 0x0000100001047983 */ /* 0x000ea20000300800 */
[----:B------:R-:W-:-:S05]  /*2d900*/  IADD3 R0, R0, 0x30860, RZ ;  /* 0x0003086000007810 */ /* 0x000fca0007ffe0ff */
[----:B--2---:R-:W-:-:S04]  /*2d910*/  IMAD R4, R4, 0x8, R0 ;  /* 0x0000000804047824 */ /* 0x004fc800078e0200 */
[----:B------:R-:W2:Y:S02]  /*2d920*/  SYNCS.PHASECHK.TRANS64.TRYWAIT P0, [R4+URZ], R5 ;  /* 0x00000005040075a7 */ /* 0x000ea4000800017f */
[----:B--2---:R-:W-:Y:S05]  /*2d930*/  @!P0 BRA `(.L_x_2026) ;  /* 0x0000003000f88947 */ /* 0x004fea0003800000 */
.L_x_2159:
[----:B------:R-:W-:-:S07]  /*2d940*/  IMAD R3, R3, 0x8, R0 ;  /* 0x0000000803037824 */ /* 0x000fce00078e0200 */
.L_x_2027:
[----:B---3--:R3:W4:Y:S02]  /*2d950*/  SYNCS.PHASECHK.TRANS64.TRYWAIT P0, [R3+URZ], R2 ;  /* 0x00000002030075a7 */ /* 0x008724000800017f */
[----:B----4-:R-:W-:Y:S05]  /*2d960*/  @!P0 NANOSLEEP.SYNCS 0x989680 ;  /* 0x009896800000895d */ /* 0x010fea0003900000 */
[----:B------:R-:W4:Y:S02]  /*2d970*/  @!P0 SYNCS.PHASECHK.TRANS64 P0, [R3+URZ], R2 ;  /* 0x00000002030085a7 */ /* 0x000f24000800007f */
[----:B----4-:R-:W-:Y:S05]  /*2d980*/  @!P0 BRA `(.L_x_2027) ;  /* 0xfffffffc00f08947 */ /* 0x010fea000383ffff */
.L_x_1530:
[----:B------:R-:W-:Y:S05]  /*2d990*/  BSYNC B9 ;  /* 0x0000000000097941 */ /* 0x000fea0003800000 */
.L_x_1527:
[----:B------:R-:W-:Y:S05]  /*2d9a0*/  EXIT ;  /* 0x000000000000794d */ /* 0x000fea0003800000 */
.L_x_1558:
[----:B0-----:R0:W1:Y:S02]  /*2d9b0*/  SYNCS.PHASECHK.TRANS64.TRYWAIT P5, [R99+URZ+0x30890], R109 ;  /* 0x0308906d630075a7 */ /* 0x00106400080a017f */
[----:B-1----:R-:W-:Y:S05]  /*2d9c0*/  @!P5 NANOSLEEP.SYNCS 0x989680 ;  /* 0x009896800000d95d */ /* 0x002fea0003900000 */
[----:B------:R-:W1:Y:S02]  /*2d9d0*/  @!P5 SYNCS.PHASECHK.TRANS64 P5, [R99+URZ+0x30890], R109 ;  /* 0x0308906d6300d5a7 */ /* 0x000e6400080a007f */
[----:B-1----:R-:W-:Y:S05]  /*2d9e0*/  @!P5 BRA `(.L_x_1558) ;  /* 0xfffffffc00f0d947 */ /* 0x002fea000383ffff */
[----:B------:R-:W-:Y:S05]  /*2d9f0*/  BRA `(.L_x_2028) ;  /* 0xfffffd6400287947 */ /* 0x000fea000383ffff */
.L_x_1596:
[----:B-1----:R1:W2:Y:S02]  /*2da00*/  SYNCS.PHASECHK.TRANS64.TRYWAIT P5, [R99+URZ+0x30890], R109 ;  /* 0x0308906d630075a7 */ /* 0x0022a400080a017f */
[----:B--2---:R-:W-:Y:S05]  /*2da10*/  @!P5 NANOSLEEP.SYNCS 0x989680 ;  /* 0x009896800000d95d */ /* 0x004fea0003900000 */
[----:B------:R-:W2:Y:S02]  /*2da20*/  @!P5 SYNCS.PHASECHK.TRANS64 P5, [R99+URZ+0x30890], R109 ;  /* 0x0308906d6300d5a7 */ /* 0x000ea400080a007f */
[----:B--2---:R-:W-:Y:S05]  /*2da30*/  @!P5 BRA `(.L_x_1596) ;  /* 0xfffffffc00f0d947 */ /* 0x004fea000383ffff */
[----:B------:R-:W-:Y:S05]  /*2da40*/  BRA `(.L_x_2029) ;  /* 0xfffffd8400f47947 */ /* 0x000fea000383ffff */
.L_x_1613:
[----:B0-----:R0:W1:Y:S02]  /*2da50*/  SYNCS.PHASECHK.TRANS64.TRYWAIT P3, [R99+URZ+0x30890], R109 ;  /* 0x0308906d630075a7 */ /* 0x001064000806017f */
[----:B-1----:R-:W-:Y:S05]  /*2da60*/  @!P3 NANOSLEEP.SYNCS 0x989680 ;  /* 0x009896800000b95d */ /* 0x002fea0003900000 */
[----:B------:R-:W1:Y:S02]  /*2da70*/  @!P3 SYNCS.PHASECHK.TRANS64 P3, [R99+URZ+0x30890], R109 ;  /* 0x0308906d6300b5a7 */ /* 0x000e64000806007f */
[----:B-1----:R-:W-:Y:S05]  /*2da80*/  @!P3 BRA `(.L_x_1613) ;  /* 0xfffffffc00f0b947 */ /* 0x002fea000383ffff */
[----:B------:R-:W-:Y:S05]  /*2da90*/  BRA `(.L_x_2030) ;  /* 0xfffffda800a87947 */ /* 0x000fea000383ffff */
.L_x_1619:
[----:B-1----:R1:W2:Y:S02]  /*2daa0*/  SYNCS.PHASECHK.TRANS64.TRYWAIT P2, [R99+URZ+0x308b0], R109 ;  /* 0x0308b06d630075a7 */ /* 0x0022a4000804017f */
[----:B--2---:R-:W-:Y:S05]  /*2dab0*/  @!P2 NANOSLEEP.SYNCS 0x989680 ;  /* 0x009896800000a95d */ /* 0x004fea0003900000 */
[----:B------:R-:W2:Y:S02]  /*2dac0*/  @!P2 SYNCS.PHASECHK.TRANS64 P2, [R99+URZ+0x308b0], R109 ;  /* 0x0308b06d6300a5a7 */ /* 0x000ea4000804007f */
[----:B--2---:R-:W-:Y:S05]  /*2dad0*/  @!P2 BRA `(.L_x_1619) ;  /* 0xfffffffc00f0a947 */ /* 0x004fea000383ffff */
[----:B------:R-:W-:Y:S05]  /*2dae0*/  BRA `(.L_x_2031) ;  /* 0xfffffdac00907947 */ /* 0x000fea000383ffff */
.L_x_1649:
[----:B------:R-:W-:Y:S01]  /*2daf0*/  BSSY B1, `(.L_x_2032) ;  /* 0x0000008000017945 */ /* 0x000fe20003800000 */
[----:B------:R-:W-:Y:S02]  /*2db00*/  IMAD.MOV.U32 R13, RZ, RZ, R32 ;  /* 0x000000ffff0d7224 */ /* 0x000fe400078e0020 */
[----:B------:R-:W-:Y:S02]  /*2db10*/  IMAD.MOV.U32 R12, RZ, RZ, RZ ;  /* 0x000000ffff0c7224 */ /* 0x000fe400078e00ff */
[----:B------:R-:W-:Y:S02]  /*2db20*/  IMAD.MOV.U32 R11, RZ, RZ, 0x181f ;  /* 0x0000181fff0b7424 */ /* 0x000fe400078e00ff */
[----:B------:R-:W-:-:S07]  /*2db30*/  IMAD.MOV.U32 R15, RZ, RZ, -0x1 ;  /* 0xffffffffff0f7424 */ /* 0x000fce00078e00ff */
[----:B------:R-:W-:Y:S05]  /*2db40*/  WARPSYNC.COLLECTIVE R15, `(.L_x_2033) ;  /* 0x000000000f087348 */ /* 0x000fea0003c00000 */
[----:B------:R0:W1:Y:S02]  /*2db50*/  SHFL.IDX P6, R14, R13, R12, R11 ;  /* 0x0000000c0d0e7389 */ /* 0x00006400000c000b */
[----:B01----:R-:W-:Y:S01]  /*2db60*/  ENDCOLLECTIVE ;  /* 0x000000000000791b */ /* 0x003fe20003800000 */
.L_x_2033:
[----:B------:R-:W-:Y:S05]  /*2db70*/  BSYNC B1 ;  /* 0x0000000000017941 */ /* 0x000fea0003800000 */
.L_x_2032:
[----:B------:R-:W-:Y:S01]  /*2db80*/  MOV R13, R31 ;  /* 0x0000001f000d7202 */ /* 0x000fe20000000f00 */
[----:B------:R-:W-:Y:S02]  /*2db90*/  IMAD.MOV.U32 R12, RZ, RZ, RZ ;  /* 0x000000ffff0c7224 */ /* 0x000fe400078e00ff */
[----:B------:R-:W-:Y:S02]  /*2dba0*/  IMAD.MOV.U32 R11, RZ, RZ, 0x181f ;  /* 0x0000181fff0b7424 */ /* 0x000fe400078e00ff */
[----:B------:R-:W-:Y:S02]  /*2dbb0*/  IMAD.MOV.U32 R15, RZ, RZ, -0x1 ;  /* 0xffffffffff0f7424 */ /* 0x000fe400078e00ff */
[----:B------:R-:W-:-:S07]  /*2dbc0*/  IMAD.MOV.U32 R9, RZ, RZ, R14 ;  /* 0x000000ffff097224 */ /* 0x000fce00078e000e */
[----:B------:R-:W-:Y:S05]  /*2dbd0*/  WARPSYNC.COLLECTIVE R15, `(.L_x_2034) ;  /* 0x000000000f087348 */ /* 0x000fea0003c00000 */
[----:B------:R0:W1:Y:S02]  /*2dbe0*/  SHFL.IDX P6, R14, R13, R12, R11 ;  /* 0x0000000c0d0e7389 */ /* 0x00006400000c000b */
[----:B01----:R-:W-:Y:S01]  /*2dbf0*/  ENDCOLLECTIVE ;  /* 0x000000000000791b */ /* 0x003fe20003800000 */
.L_x_2034:
[----:B------:R-:W-:Y:S02]  /*2dc00*/  IMAD.MOV.U32 R13, RZ, RZ, R33 ;  /* 0x000000ffff0d7224 */ /* 0x000fe400078e0021 */
[----:B------:R-:W-:-:S07]  /*2dc10*/  IMAD.MOV.U32 R8, RZ, RZ, R14 ;  /* 0x000000ffff087224 */ /* 0x000fce00078e000e */
[----:B------:R-:W-:Y:S05]  /*2dc20*/  WARPSYNC.COLLECTIVE R15, `(.L_x_2035) ;  /* 0x000000000f087348 */ /* 0x000fea0003c00000 */
[----:B------:R0:W1:Y:S02]  /*2dc30*/  SHFL.IDX P6, R14, R13, R12, R11 ;  /* 0x0000000c0d0e7389 */ /* 0x00006400000c000b */
[----:B01----:R-:W-:Y:S01]  /*2dc40*/  ENDCOLLECTIVE ;  /* 0x000000000000791b */ /* 0x003fe20003800000 */
.L_x_2035:
[----:B------:R-:W-:Y:S02]  /*2dc50*/  IMAD.MOV.U32 R13, RZ, RZ, R30 ;  /* 0x000000ffff0d7224 */ /* 0x000fe400078e001e */
[----:B------:R-:W-:-:S07]  /*2dc60*/  IMAD.MOV.U32 R26, RZ, RZ, R14 ;  /* 0x000000ffff1a7224 */ /* 0x000fce00078e000e */
[----:B------:R-:W-:Y:S05]  /*2dc70*/  WARPSYNC.COLLECTIVE R15, `(.L_x_2036) ;  /* 0x000000000f087348 */ /* 0x000fea0003c00000 */
[----:B------:R0:W1:Y:S02]  /*2dc80*/  SHFL.IDX P6, R14, R13, R12, R11 ;  /* 0x0000000c0d0e7389 */ /* 0x00006400000c000b */
[----:B01----:R-:W-:Y:S01]  /*2dc90*/  ENDCOLLECTIVE ;  /* 0x000000000000791b */ /* 0x003fe20003800000 */
.L_x_2036:
[----:B------:R-:W-:Y:S01]  /*2dca0*/  MOV R5, R14 ;  /* 0x0000000e00057202 */ /* 0x000fe20000000f00 */
[----:B------:R-:W-:Y:S06]  /*2dcb0*/  BRA `(.L_x_2037) ;  /* 0xfffffdc4003c7947 */ /* 0x000fec000383ffff */
.L_x_1652:
[----:B------:R-:W-:Y:S01]  /*2dcc0*/  BSSY B1, `(.L_x_2038) ;  /* 0x0000008000017945 */ /* 0x000fe20003800000 */
[----:B------:R-:W-:Y:S02]  /*2dcd0*/  IMAD.MOV.U32 R13, RZ, RZ, R32 ;  /* 0x000000ffff0d7224 */ /* 0x000fe400078e0020 */
[----:B------:R-:W-:Y:S02]  /*2dce0*/  IMAD.MOV.U32 R12, RZ, RZ, 0x1 ;  /* 0x00000001ff0c7424 */ /* 0x000fe400078e00ff */
[----:B------:R-:W-:Y:S02]  /*2dcf0*/  IMAD.MOV.U32 R11, RZ, RZ, 0x181f ;  /* 0x0000181fff0b7424 */ /* 0x000fe400078e00ff */
[----:B------:R-:W-:-:S07]  /*2dd00*/  IMAD.MOV.U32 R15, RZ, RZ, -0x1 ;  /* 0xffffffffff0f7424 */ /* 0x000fce00078e00ff */
[----:B0-23--:R-:W-:Y:S05]  /*2dd10*/  WARPSYNC.COLLECTIVE R15, `(.L_x_2039) ;  /* 0x000000000f087348 */ /* 0x00dfea0003c00000 */
[----:B------:R1:W4:Y:S02]  /*2dd20*/  SHFL.IDX P6, R14, R13, R12, R11 ;  /* 0x0000000c0d0e7389 */ /* 0x00032400000c000b */
[----:B01234-:R-:W-:Y:S01]  /*2dd30*/  ENDCOLLECTIVE ;  /* 0x000000000000791b */ /* 0x01ffe20003800000 */
.L_x_2039:
[----:B------:R-:W-:Y:S05]  /*2dd40*/  BSYNC B1 ;  /* 0x0000000000017941 */ /* 0x000fea0003800000 */
.L_x_2038:
[----:B------:R-:W-:Y:S01]  /*2dd50*/  IMAD.MOV.U32 R13, RZ, RZ, R31 ;  /* 0x000000ffff0d7224 */ /* 0x000fe200078e001f */
[----:B------:R-:W-:Y:S01]  /*2dd60*/  MOV R11, 0x181f ;  /* 0x0000181f000b7802 */ /* 0x000fe20000000f00 */
[----:B------:R-:W-:Y:S02]  /*2dd70*/  IMAD.MOV.U32 R12, RZ, RZ, 0x1 ;  /* 0x00000001ff0c7424 */ /* 0x000fe400078e00ff */
[----:B------:R-:W-:Y:S02]  /*2dd80*/  IMAD.MOV.U32 R15, RZ, RZ, -0x1 ;  /* 0xffffffffff0f7424 */ /* 0x000fe400078e00ff */
[----:B------:R-:W-:-:S07]  /*2dd90*/  IMAD.MOV.U32 R9, RZ, RZ, R14 ;  /* 0x000000ffff097224 */ /* 0x000fce00078e000e */
[----:B------:R-:W-:Y:S05]  /*2dda0*/  WARPSYNC.COLLECTIVE R15, `(.L_x_2040) ;  /* 0x000000000f087348 */ /* 0x000fea0003c00000 */
[----:B------:R0:W1:Y:S02]  /*2ddb0*/  SHFL.IDX P6, R14, R13, R12, R11 ;  /* 0x0000000c0d0e7389 */ /* 0x00006400000c000b */
[----:B01----:R-:W-:Y:S01]  /*2ddc0*/  ENDCOLLECTIVE ;  /* 0x000000000000791b */ /* 0x003fe20003800000 */
.L_x_2040:
[----:B------:R-:W-:Y:S02]  /*2ddd0*/  IMAD.MOV.U32 R13, RZ, RZ, R33 ;  /* 0x000000ffff0d7224 */ /* 0x000fe400078e0021 */
[----:B------:R-:W-:-:S07]  /*2dde0*/  IMAD.MOV.U32 R8, RZ, RZ, R14 ;  /* 0x000000ffff087224 */ /* 0x000fce00078e000e */
[----:B------:R-:W-:Y:S05]  /*2ddf0*/  WARPSYNC.COLLECTIVE R15, `(.L_x_2041) ;  /* 0x000000000f087348 */ /* 0x000fea0003c00000 */
[----:B------:R0:W1:Y:S02]  /*2de00*/  SHFL.IDX P6, R14, R13, R12, R11 ;  /* 0x0000000c0d0e7389 */ /* 0x00006400000c000b */
[----:B01----:R-:W-:Y:S01]  /*2de10*/  ENDCOLLECTIVE ;  /* 0x000000000000791b */ /* 0x003fe20003800000 */
.L_x_2041:
[----:B------:R-:W-:Y:S02]  /*2de20*/  IMAD.MOV.U32 R13, RZ, RZ, R30 ;  /* 0x000000ffff0d7224 */ /* 0x000fe400078e001e */
[----:B------:R-:W-:-:S07]  /*2de30*/  IMAD.MOV.U32 R26, RZ, RZ, R14 ;  /* 0x000000ffff1a7224 */ /* 0x000fce00078e000e */
[----:B------:R-:W-:Y:S05]  /*2de40*/  WARPSYNC.COLLECTIVE R15, `(.L_x_2042) ;  /* 0x000000000f087348 */ /* 0x000fea0003c00000 */
[----:B------:R0:W1:Y:S02]  /*2de50*/  SHFL.IDX P6, R14, R13, R12, R11 ;  /* 0x0000000c0d0e7389 */ /* 0x00006400000c000b */
[----:B01----:R-:W-:Y:S01]  /*2de60*/  ENDCOLLECTIVE ;  /* 0x000000000000791b */ /* 0x003fe20003800000 */
.L_x_2042:
[----:B------:R-:W-:Y:S01]  /*2de70*/  IMAD.MOV.U32 R5, RZ, RZ, R14 ;  /* 0x000000ffff057224 */ /* 0x000fe200078e000e */
[----:B------:R-:W-:Y:S06]  /*2de80*/  BRA `(.L_x_2043) ;  /* 0xfffffdc8004c7947 */ /* 0x000fec000383ffff */
.L_x_1655:
[----:B------:R-:W-:Y:S01]  /*2de90*/  BSSY B1, `(.L_x_2044) ;  /* 0x0000008000017945 */ /* 0x000fe20003800000 */
[----:B------:R-:W-:Y:S01]  /*2dea0*/  IMAD.MOV.U32 R13, RZ, RZ, R32 ;  /* 0x000000ffff0d7224 */ /* 0x000fe200078e0020 */
[----:B------:R-:W-:Y:S01]  /*2deb0*/  MOV R12, 0x2 ;  /* 0x00000002000c7802 */ /* 0x000fe20000000f00 */
[----:B------:R-:W-:Y:S02]  /*2dec0*/  IMAD.MOV.U32 R11, RZ, RZ, 0x181f ;  /* 0x0000181fff0b7424 */ /* 0x000fe400078e00ff */
[----:B------:R-:W-:-:S07]  /*2ded0*/  IMAD.MOV.U32 R15, RZ, RZ, -0x1 ;  /* 0xffffffffff0f7424 */ /* 0x000fce00078e00ff */
[----:B-1234-:R-:W-:Y:S05]  /*2dee0*/  WARPSYNC.COLLECTIVE R15, `(.L_x_2045) ;  /* 0x000000000f087348 */ /* 0x01efea0003c00000 */
[----:B------:R0:W0:Y:S02]  /*2def0*/  SHFL.IDX P6, R14, R13, R12, R11 ;  /* 0x0000000c0d0e7389 */ /* 0x00002400000c000b */
[----:B01234-:R-:W-:Y:S01]  /*2df00*/  ENDCOLLECTIVE ;  /* 0x000000000000791b */ /* 0x01ffe20003800000 */
.L_x_2045:
[----:B------:R-:W-:Y:S05]  /*2df10*/  BSYNC B1 ;  /* 0x0000000000017941 */ /* 0x000fea0003800000 */
.L_x_2044:
[----:B------:R-:W-:Y:S02]  /*2df20*/  IMAD.MOV.U32 R13, RZ, RZ, R31 ;  /* 0x000000ffff0d7224 */ /* 0x000fe400078e001f */
[----:B------:R-:W-:Y:S02]  /*2df30*/  IMAD.MOV.U32 R12, RZ, RZ, 0x2 ;  /* 0x00000002ff0c7424 */ /* 0x000fe400078e00ff */
[----:B------:R-:W-:Y:S02]  /*2df40*/  IMAD.MOV.U32 R11, RZ, RZ, 0x181f ;  /* 0x0000181fff0b7424 */ /* 0x000fe400078e00ff */
[----:B------:R-:W-:Y:S02]  /*2df50*/  IMAD.MOV.U32 R15, RZ, RZ, -0x1 ;  /* 0xffffffffff0f7424 */ /* 0x000fe400078e00ff */
[----:B------:R-:W-:-:S07]  /*2df60*/  IMAD.MOV.U32 R9, RZ, RZ, R14 ;  /* 0x000000ffff097224 */ /* 0x000fce00078e000e */
[----:B------:R-:W-:Y:S05]  /*2df70*/  WARPSYNC.COLLECTIVE R15, `(.L_x_2046) ;  /* 0x000000000f087348 */ /* 0x000fea0003c00000 */
[----:B------:R0:W1:Y:S02]  /*2df80*/  SHFL.IDX P6, R14, R13, R12, R11 ;  /* 0x0000000c0d0e7389 */ /* 0x00006400000c000b */
[----:B01----:R-:W-:Y:S01]  /*2df90*/  ENDCOLLECTIVE ;  /* 0x000000000000791b */ /* 0x003fe20003800000 */
.L_x_2046:
[----:B------:R-:W-:Y:S01]  /*2dfa0*/  IMAD.MOV.U32 R13, RZ, RZ, R33 ;  /* 0x000000ffff0d7224 */ /* 0x000fe200078e0021 */
[----:B------:R-:W-:-:S07]  /*2dfb0*/  MOV R8, R14 ;  /* 0x0000000e00087202 */ /* 0x000fce0000000f00 */
[----:B------:R-:W-:Y:S05]  /*2dfc0*/  WARPSYNC.COLLECTIVE R15, `(.L_x_2047) ;  /* 0x000000000f087348 */ /* 0x000fea0003c00000 */
[----:B------:R0:W1:Y:S02]  /*2dfd0*/  SHFL.IDX P6, R14, R13, R12, R11 ;  /* 0x0000000c0d0e7389 */ /* 0x00006400000c000b */
[----:B01----:R-:W-:Y:S01]  /*2dfe0*/  ENDCOLLECTIVE ;  /* 0x000000000000791b */ /* 0x003fe20003800000 */
.L_x_2047:
[----:B------:R-:W-:Y:S02]  /*2dff0*/  IMAD.MOV.U32 R13, RZ, RZ, R30 ;  /* 0x000000ffff0d7224 */ /* 0x000fe400078e001e */
[----:B------:R-:W-:-:S07]  /*2e000*/  IMAD.MOV.U32 R78, RZ, RZ, R14 ;  /* 0x000000ffff4e7224 */ /* 0x000fce00078e000e */
[----:B------:R-:W-:Y:S05]  /*2e010*/  WARPSYNC.COLLECTIVE R15, `(.L_x_2048) ;  /* 0x000000000f087348 */ /* 0x000fea0003c00000 */
[----:B------:R0:W1:Y:S02]  /*2e020*/  SHFL.IDX P6, R14, R13, R12, R11 ;  /* 0x0000000c0d0e7389 */ /* 0x00006400000c000b */
[----:B01----:R-:W-:Y:S01]  /*2e030*/  ENDCOLLECTIVE ;  /* 0x000000000000791b */ /* 0x003fe20003800000 */
.L_x_2048:
[----:B------:R-:W-:Y:S01]  /*2e040*/  IMAD.MOV.U32 R5, RZ, RZ, R14 ;  /* 0x000000ffff057224 */ /* 0x000fe200078e000e */
[----:B------:R-:W-:Y:S06]  /*2e050*/  BRA `(.L_x_2049) ;  /* 0xfffffdcc003c7947 */ /* 0x000fec000383ffff */
.L_x_1658:
[----:B------:R-:W-:Y:S01]  /*2e060*/  BSSY B1, `(.L_x_2050) ;  /* 0x0000008000017945 */ /* 0x000fe20003800000 */
[----:B------:R-:W-:Y:S01]  /*2e070*/  IMAD.MOV.U32 R13, RZ, RZ, R32 ;  /* 0x000000ffff0d7224 */ /* 0x000fe200078e0020 */
[----:B------:R-:W-:Y:S01]  /*2e080*/  MOV R15, 0xffffffff ;  /* 0xffffffff000f7802 */ /* 0x000fe20000000f00 */
[----:B------:R-:W-:Y:S02]  /*2e090*/  IMAD.MOV.U32 R12, RZ, RZ, 0x3 ;  /* 0x00000003ff0c7424 */ /* 0x000fe400078e00ff */
[----:B------:R-:W-:-:S07]  /*2e0a0*/  IMAD.MOV.U32 R11, RZ, RZ, 0x181f ;  /* 0x0000181fff0b7424 */ /* 0x000fce00078e00ff */
[----:B-12-4-:R-:W-:Y:S05]  /*2e0b0*/  WARPSYNC.COLLECTIVE R15, `(.L_x_2051) ;  /* 0x000000000f087348 */ /* 0x016fea0003c00000 */
[----:B------:R0:W3:Y:S02]  /*2e0c0*/  SHFL.IDX P6, R14, R13, R12, R11 ;  /* 0x0000000c0d0e7389 */ /* 0x0000e400000c000b */
[----:B01234-:R-:W-:Y:S01]  /*2e0d0*/  ENDCOLLECTIVE ;  /* 0x000000000000791b */ /* 0x01ffe20003800000 */
.L_x_2051:
[----:B------:R-:W-:Y:S05]  /*2e0e0*/  BSYNC B1 ;  /* 0x0000000000017941 */ /* 0x000fea0003800000 */
.L_x_2050:
        /* <DEDUP_REMOVED lines=8> */
.L_x_2052:
[----:B------:R-:W-:Y:S02]  /*2e170*/  IMAD.MOV.U32 R13, RZ, RZ, R33 ;  /* 0x000000ffff0d7224 */ /* 0x000fe400078e0021 */
[----:B------:R-:W-:-:S07]  /*2e180*/  IMAD.MOV.U32 R9, RZ, RZ, R14 ;  /* 0x000000ffff097224 */ /* 0x000fce00078e000e */
[----:B------:R-:W-:Y:S05]  /*2e190*/  WARPSYNC.COLLECTIVE R15, `(.L_x_2053) ;  /* 0x000000000f087348 */ /* 0x000fea0003c00000 */
[----:B------:R0:W1:Y:S02]  /*2e1a0*/  SHFL.IDX P6, R14, R13, R12, R11 ;  /* 0x0000000c0d0e7389 */ /* 0x00006400000c000b */
[----:B01----:R-:W-:Y:S01]  /*2e1b0*/  ENDCOLLECTIVE ;  /* 0x000000000000791b */ /* 0x003fe20003800000 */
.L_x_2053:
[----:B------:R-:W-:Y:S01]  /*2e1c0*/  IMAD.MOV.U32 R13, RZ, RZ, R30 ;  /* 0x000000ffff0d7224 */ /* 0x000fe200078e001e */
[----:B------:R-:W-:-:S07]  /*2e1d0*/  MOV R80, R14 ;  /* 0x0000000e00507202 */ /* 0x000fce0000000f00 */
[----:B------:R-:W-:Y:S05]  /*2e1e0*/  WARPSYNC.COLLECTIVE R15, `(.L_x_2054) ;  /* 0x000000000f087348 */ /* 0x000fea0003c00000 */
[----:B------:R0:W1:Y:S02]  /*2e1f0*/  SHFL.IDX P6, R14, R13, R12, R11 ;  /* 0x0000000c0d0e7389 */ /* 0x00006400000c000b */
[----:B01----:R-:W-:Y:S01]  /*2e200*/  ENDCOLLECTIVE ;  /* 0x000000000000791b */ /* 0x003fe20003800000 */
.L_x_2054:
[----:B------:R-:W-:Y:S01]  /*2e210*/  IMAD.MOV.U32 R78, RZ, RZ, R14 ;  /* 0x000000ffff4e7224 */ /* 0x000fe200078e000e */
[----:B------:R-:W-:Y:S06]  /*2e220*/  BRA `(.L_x_2055) ;  /* 0xfffffdd000347947 */ /* 0x000fec000383ffff */
.L_x_1662:
[----:B0-----:R0:W1:Y:S02]  /*2e230*/  SYNCS.PHASECHK.TRANS64.TRYWAIT P0, [R16+URZ+0x30800], R81 ;  /* 0x03080051100075a7 */ /* 0x001064000800017f */
[----:B-1----:R-:W-:Y:S05]  /*2e240*/  @!P0 NANOSLEEP.SYNCS 0x989680 ;  /* 0x009896800000895d */ /* 0x002fea0003900000 */
[----:B------:R-:W1:Y:S02]  /*2e250*/  @!P0 SYNCS.PHASECHK.TRANS64 P0, [R16+URZ+0x30800], R81 ;  /* 0x03080051100085a7 */ /* 0x000e64000800007f */
[----:B-1----:R-:W-:Y:S05]  /*2e260*/  @!P0 BRA `(.L_x_1662) ;  /* 0xfffffffc00f08947 */ /* 0x002fea000383ffff */
[----:B------:R-:W-:Y:S05]  /*2e270*/  BRA `(.L_x_2056) ;  /* 0xfffffdd4008c7947 */ /* 0x000fea000383ffff */
.L_x_1694:
        /* <DEDUP_REMOVED lines=8> */
.L_x_2058:
[----:B------:R-:W-:Y:S05]  /*2e300*/  BSYNC B1 ;  /* 0x0000000000017941 */ /* 0x000fea0003800000 */
.L_x_2057:
        /* <DEDUP_REMOVED lines=8> */
.L_x_2059:
[----:B------:R-:W-:Y:S02]  /*2e390*/  IMAD.MOV.U32 R13, RZ, RZ, R73 ;  /* 0x000000ffff0d7224 */ /* 0x000fe400078e0049 */
[----:B------:R-:W-:-:S07]  /*2e3a0*/  IMAD.MOV.U32 R8, RZ, RZ, R14 ;  /* 0x000000ffff087224 */ /* 0x000fce00078e000e */
[----:B------:R-:W-:Y:S05]  /*2e3b0*/  WARPSYNC.COLLECTIVE R15, `(.L_x_2060) ;  /* 0x000000000f087348 */ /* 0x000fea0003c00000 */
[----:B------:R0:W1:Y:S02]  /*2e3c0*/  SHFL.IDX P6, R14, R13, R12, R11 ;  /* 0x0000000c0d0e7389 */ /* 0x00006400000c000b */
[----:B01----:R-:W-:Y:S01]  /*2e3d0*/  ENDCOLLECTIVE ;  /* 0x000000000000791b */ /* 0x003fe20003800000 */
.L_x_2060:
[----:B------:R-:W-:Y:S02]  /*2e3e0*/  IMAD.MOV.U32 R13, RZ, RZ, R20 ;  /* 0x000000ffff0d7224 */ /* 0x000fe400078e0014 */
[----:B------:R-:W-:-:S07]  /*2e3f0*/  IMAD.MOV.U32 R7, RZ, RZ, R14 ;  /* 0x000000ffff077224 */ /* 0x000fce00078e000e */
[----:B------:R-:W-:Y:S05]  /*2e400*/  WARPSYNC.COLLECTIVE R15, `(.L_x_2061) ;  /* 0x000000000f087348 */ /* 0x000fea0003c00000 */
[----:B------:R0:W1:Y:S02]  /*2e410*/  SHFL.IDX P6, R14, R13, R12, R11 ;  /* 0x0000000c0d0e7389 */ /* 0x00006400000c000b */
[----:B01----:R-:W-:Y:S01]  /*2e420*/  ENDCOLLECTIVE ;  /* 0x000000000000791b */ /* 0x003fe20003800000 */
.L_x_2061:
[----:B------:R-:W-:Y:S05]  /*2e430*/  BRA `(.L_x_2062) ;  /* 0xfffffe0400707947 */ /* 0x000fea000383ffff */
.L_x_1697:
[----:B------:R-:W-:Y:S01]  /*2e440*/  BSSY B1, `(.L_x_2063) ;  /* 0x0000008000017945 */ /* 0x000fe20003800000 */
[----:B------:R-:W-:Y:S01]  /*2e450*/  MOV R13, R72 ;  /* 0x00000048000d7202 */ /* 0x000fe20000000f00 */
[----:B------:R-:W-:Y:S02]  /*2e460*/  IMAD.MOV.U32 R12, RZ, RZ, 0x1 ;  /* 0x00000001ff0c7424 */ /* 0x000fe400078e00ff */
[----:B------:R-:W-:Y:S02]  /*2e470*/  IMAD.MOV.U32 R11, RZ, RZ, 0x181f ;  /* 0x0000181fff0b7424 */ /* 0x000fe400078e00ff */
[----:B------:R-:W-:-:S07]  /*2e480*/  IMAD.MOV.U32 R15, RZ, RZ, -0x1 ;  /* 0xffffffffff0f7424 */ /* 0x000fce00078e00ff */
[----:B0-2-4-:R-:W-:Y:S05]  /*2e490*/  WARPSYNC.COLLECTIVE R15, `(.L_x_2064) ;  /* 0x000000000f087348 */ /* 0x015fea0003c00000 */
[----:B----4-:R1:W3:Y:S02]  /*2e4a0*/  SHFL.IDX P6, R14, R13, R12, R11 ;  /* 0x0000000c0d0e7389 */ /* 0x0102e400000c000b */
[----:B0123--:R-:W-:Y:S01]  /*2e4b0*/  ENDCOLLECTIVE ;  /* 0x000000000000791b */ /* 0x00ffe20003800000 */
.L_x_2064:
[----:B------:R-:W-:Y:S05]  /*2e4c0*/  BSYNC B1 ;  /* 0x0000000000017941 */ /* 0x000fea0003800000 */
.L_x_2063:
[----:B------:R-:W-:Y:S01]  /*2e4d0*/  IMAD.MOV.U32 R13, RZ, RZ, R21 ;  /* 0x000000ffff0d7224 */ /* 0x000fe200078e0015 */
[----:B------:R-:W-:Y:S01]  /*2e4e0*/  MOV R15, 0xffffffff ;  /* 0xffffffff000f7802 */ /* 0x000fe20000000f00 */
[----:B------:R-:W-:Y:S02]  /*2e4f0*/  IMAD.MOV.U32 R12, RZ, RZ, 0x1 ;  /* 0x00000001ff0c7424 */ /* 0x000fe400078e00ff */
[----:B------:R-:W-:Y:S02]  /*2e500*/  IMAD.MOV.U32 R11, RZ, RZ, 0x181f ;  /* 0x0000181fff0b7424 */ /* 0x000fe400078e00ff */
[----:B------:R-:W-:-:S07]  /*2e510*/  IMAD.MOV.U32 R5, RZ, RZ, R14 ;  /* 0x000000ffff057224 */ /* 0x000fce00078e000e */
[----:B------:R-:W-:Y:S05]  /*2e520*/  WARPSYNC.COLLECTIVE R15, `(.L_x_2065) ;  /* 0x000000000f087348 */ /* 0x000fea0003c00000 */
[----:B------:R0:W1:Y:S02]  /*2e530*/  SHFL.IDX P6, R14, R13, R12, R11 ;  /* 0x0000000c0d0e7389 */ /* 0x00006400000c000b */
[----:B01----:R-:W-:Y:S01]  /*2e540*/  ENDCOLLECTIVE ;  /* 0x000000000000791b */ /* 0x003fe20003800000 */
.L_x_2065:
[----:B------:R-:W-:Y:S02]  /*2e550*/  IMAD.MOV.U32 R13, RZ, RZ, R73 ;  /* 0x000000ffff0d7224 */ /* 0x000fe400078e0049 */
[----:B------:R-:W-:-:S07]  /*2e560*/  IMAD.MOV.U32 R8, RZ, RZ, R14 ;  /* 0x000000ffff087224 */ /* 0x000fce00078e000e */
[----:B------:R-:W-:Y:S05]  /*2e570*/  WARPSYNC.COLLECTIVE R15, `(.L_x_2066) ;  /* 0x000000000f087348 */ /* 0x000fea0003c00000 */
[----:B------:R0:W1:Y:S02]  /*2e580*/  SHFL.IDX P6, R14, R13, R12, R11 ;  /* 0x0000000c0d0e7389 */ /* 0x00006400000c000b */
[----:B01----:R-:W-:Y:S01]  /*2e590*/  ENDCOLLECTIVE ;  /* 0x000000000000791b */ /* 0x003fe20003800000 */
.L_x_2066:
[----:B------:R-:W-:Y:S02]  /*2e5a0*/  IMAD.MOV.U32 R13, RZ, RZ, R20 ;  /* 0x000000ffff0d7224 */ /* 0x000fe400078e0014 */
[----:B------:R-:W-:-:S07]  /*2e5b0*/  IMAD.MOV.U32 R7, RZ, RZ, R14 ;  /* 0x000000ffff077224 */ /* 0x000fce00078e000e */
[----:B------:R-:W-:Y:S05]  /*2e5c0*/  WARPSYNC.COLLECTIVE R15, `(.L_x_2067) ;  /* 0x000000000f087348 */ /* 0x000fea0003c00000 */
[----:B------:R0:W1:Y:S02]  /*2e5d0*/  SHFL.IDX P6, R14, R13, R12, R11 ;  /* 0x0000000c0d0e7389 */ /* 0x00006400000c000b */
[----:B01----:R-:W-:Y:S01]  /*2e5e0*/  ENDCOLLECTIVE ;  /* 0x000000000000791b */ /* 0x003fe20003800000 */
.L_x_2067:
[----:B------:R-:W-:Y:S05]  /*2e5f0*/  BRA `(.L_x_2068) ;  /* 0xfffffe0800447947 */ /* 0x000fea000383ffff */
.L_x_1700:
[----:B------:R-:W-:Y:S01]  /*2e600*/  BSSY B1, `(.L_x_2069) ;  /* 0x0000008000017945 */ /* 0x000fe20003800000 */
[----:B------:R-:W-:Y:S01]  /*2e610*/  IMAD.MOV.U32 R13, RZ, RZ, R72 ;  /* 0x000000ffff0d7224 */ /* 0x000fe200078e0048 */
[----:B------:R-:W-:Y:S01]  /*2e620*/  MOV R15, 0xffffffff ;  /* 0xffffffff000f7802 */ /* 0x000fe20000000f00 */
[----:B------:R-:W-:Y:S02]  /*2e630*/  IMAD.MOV.U32 R12, RZ, RZ, 0x2 ;  /* 0x00000002ff0c7424 */ /* 0x000fe400078e00ff */
[----:B------:R-:W-:-:S07]  /*2e640*/  IMAD.MOV.U32 R11, RZ, RZ, 0x181f ;  /* 0x0000181fff0b7424 */ /* 0x000fce00078e00ff */
[----:B-1--4-:R-:W-:Y:S05]  /*2e650*/  WARPSYNC.COLLECTIVE R15, `(.L_x_2070) ;  /* 0x000000000f087348 */ /* 0x012fea0003c00000 */
[----:B----4-:R0:W2:Y:S02]  /*2e660*/  SHFL.IDX P6, R14, R13, R12, R11 ;  /* 0x0000000c0d0e7389 */ /* 0x0100a400000c000b */
[----:B012---:R-:W-:Y:S01]  /*2e670*/  ENDCOLLECTIVE ;  /* 0x000000000000791b */ /* 0x007fe20003800000 */
.L_x_2070:
[----:B------:R-:W-:Y:S05]  /*2e680*/  BSYNC B1 ;  /* 0x0000000000017941 */ /* 0x000fea0003800000 */
.L_x_2069:
        /* <DEDUP_REMOVED lines=8> */
.L_x_2071:
[----:B------:R-:W-:Y:S02]  /*2e710*/  IMAD.MOV.U32 R13, RZ, RZ, R73 ;  /* 0x000000ffff0d7224 */ /* 0x000fe400078e0049 */
[----:B------:R-:W-:-:S07]  /*2e720*/  IMAD.MOV.U32 R8, RZ, RZ, R14 ;  /* 0x000000ffff087224 */ /* 0x000fce00078e000e */
[----:B------:R-:W-:Y:S05]  /*2e730*/  WARPSYNC.COLLECTIVE R15, `(.L_x_2072) ;  /* 0x000000000f087348 */ /* 0x000fea0003c00000 */
[----:B------:R0:W1:Y:S02]  /*2e740*/  SHFL.IDX P6, R14, R13, R12, R11 ;  /* 0x0000000c0d0e7389 */ /* 0x00006400000c000b */
[----:B01----:R-:W-:Y:S01]  /*2e750*/  ENDCOLLECTIVE ;  /* 0x000000000000791b */ /* 0x003fe20003800000 */
.L_x_2072:
[----:B------:R-:W-:Y:S01]  /*2e760*/  IMAD.MOV.U32 R13, RZ, RZ, R20 ;  /* 0x000000ffff0d7224 */ /* 0x000fe200078e0014 */
[----:B------:R-:W-:-:S07]  /*2e770*/  MOV R7, R14 ;  /* 0x0000000e00077202 */ /* 0x000fce0000000f00 */
[----:B------:R-:W-:Y:S05]  /*2e780*/  WARPSYNC.COLLECTIVE R15, `(.L_x_2073) ;  /* 0x000000000f087348 */ /* 0x000fea0003c00000 */
[----:B------:R0:W1:Y:S02]  /*2e790*/  SHFL.IDX P6, R14, R13, R12, R11 ;  /* 0x0000000c0d0e7389 */ /* 0x00006400000c000b */
[----:B01----:R-:W-:Y:S01]  /*2e7a0*/  ENDCOLLECTIVE ;  /* 0x000000000000791b */ /* 0x003fe20003800000 */
.L_x_2073:
[----:B------:R-:W-:Y:S05]  /*2e7b0*/  BRA `(.L_x_2074) ;  /* 0xfffffe0800f87947 */ /* 0x000fea000383ffff */
.L_x_1703:
[----:B------:R-:W-:Y:S01]  /*2e7c0*/  BSSY B1, `(.L_x_2075) ;  /* 0x0000008000017945 */ /* 0x000fe20003800000 */
[----:B------:R-:W-:Y:S02]  /*2e7d0*/  IMAD.MOV.U32 R13, RZ, RZ, R72 ;  /* 0x000000ffff0d7224 */ /* 0x000fe400078e0048 */
[----:B------:R-:W-:Y:S02]  /*2e7e0*/  IMAD.MOV.U32 R12, RZ, RZ, 0x3 ;  /* 0x00000003ff0c7424 */ /* 0x000fe400078e00ff */
[----:B------:R-:W-:Y:S02]  /*2e7f0*/  IMAD.MOV.U32 R11, RZ, RZ, 0x181f ;  /* 0x0000181fff0b7424 */ /* 0x000fe400078e00ff */
[----:B------:R-:W-:-:S07]  /*2e800*/  IMAD.MOV.U32 R15, RZ, RZ, -0x1 ;  /* 0xffffffffff0f7424 */ /* 0x000fce00078e00ff */
[----:B-1-34-:R-:W-:Y:S05]  /*2e810*/  WARPSYNC.COLLECTIVE R15, `(.L_x_2076) ;  /* 0x000000000f087348 */ /* 0x01afea0003c00000 */
[----:B------:R0:W2:Y:S02]  /*2e820*/  SHFL.IDX P6, R14, R13, R12, R11 ;  /* 0x0000000c0d0e7389 */ /* 0x0000a400000c000b */
[----:B01234-:R-:W-:Y:S01]  /*2e830*/  ENDCOLLECTIVE ;  /* 0x000000000000791b */ /* 0x01ffe20003800000 */
.L_x_2076:
[----:B------:R-:W-:Y:S05]  /*2e840*/  BSYNC B1 ;  /* 0x0000000000017941 */ /* 0x000fea0003800000 */
.L_x_2075:
        /* <DEDUP_REMOVED lines=8> */
.L_x_2077:
[----:B------:R-:W-:Y:S02]  /*2e8d0*/  IMAD.MOV.U32 R13, RZ, RZ, R73 ;  /* 0x000000ffff0d7224 */ /* 0x000fe400078e0049 */
[----:B------:R-:W-:-:S07]  /*2e8e0*/  IMAD.MOV.U32 R21, RZ, RZ, R14 ;  /* 0x000000ffff157224 */ /* 0x000fce00078e000e */
[----:B------:R-:W-:Y:S05]  /*2e8f0*/  WARPSYNC.COLLECTIVE R15, `(.L_x_2078) ;  /* 0x000000000f087348 */ /* 0x000fea0003c00000 */
[----:B------:R0:W1:Y:S02]  /*2e900*/  SHFL.IDX P6, R14, R13, R12, R11 ;  /* 0x0000000c0d0e7389 */ /* 0x00006400000c000b */
[----:B01----:R-:W-:Y:S01]  /*2e910*/  ENDCOLLECTIVE ;  /* 0x000000000000791b */ /* 0x003fe20003800000 */
.L_x_2078:
[----:B------:R-:W-:Y:S02]  /*2e920*/  IMAD.MOV.U32 R13, RZ, RZ, R20 ;  /* 0x000000ffff0d7224 */ /* 0x000fe400078e0014 */
[----:B------:R-:W-:-:S07]  /*2e930*/  IMAD.MOV.U32 R80, RZ, RZ, R14 ;  /* 0x000000ffff507224 */ /* 0x000fce00078e000e */
[----:B------:R-:W-:Y:S05]  /*2e940*/  WARPSYNC.COLLECTIVE R15, `(.L_x_2079) ;  /* 0x000000000f087348 */ /* 0x000fea0003c00000 */
[----:B------:R0:W1:Y:S02]  /*2e950*/  SHFL.IDX P6, R14, R13, R12, R11 ;  /* 0x0000000c0d0e7389 */ /* 0x00006400000c000b */
[----:B01----:R-:W-:Y:S01]  /*2e960*/  ENDCOLLECTIVE ;  /* 0x000000000000791b */ /* 0x003fe20003800000 */
.L_x_2079:
[----:B------:R-:W-:Y:S01]  /*2e970*/  IMAD.MOV.U32 R78, RZ, RZ, R14 ;  /* 0x000000ffff4e7224 */ /* 0x000fe200078e000e */
[----:B------:R-:W-:Y:S06]  /*2e980*/  BRA `(.L_x_2080) ;  /* 0xfffffe0c00a87947 */ /* 0x000fec000383ffff */
.L_x_1707:
[----:B0-----:R0:W1:Y:S02]  /*2e990*/  SYNCS.PHASECHK.TRANS64.TRYWAIT P0, [R16+URZ+0x30800], R81 ;  /* 0x03080051100075a7 */ /* 0x001064000800017f */
[----:B-1----:R-:W-:Y:S05]  /*2e9a0*/  @!P0 NANOSLEEP.SYNCS 0x989680 ;  /* 0x009896800000895d */ /* 0x002fea0003900000 */
[----:B------:R-:W1:Y:S02]  /*2e9b0*/  @!P0 SYNCS.PHASECHK.TRANS64 P0, [R16+URZ+0x30800], R81 ;  /* 0x03080051100085a7 */ /* 0x000e64000800007f */
[----:B-1----:R-:W-:Y:S05]  /*2e9c0*/  @!P0 BRA `(.L_x_1707) ;  /* 0xfffffffc00f08947 */ /* 0x002fea000383ffff */
[----:B------:R-:W-:Y:S05]  /*2e9d0*/  BRA `(.L_x_2081) ;  /* 0xfffffe1000b87947 */ /* 0x000fea000383ffff */
.L_x_1725:
[----:B0-----:R0:W1:Y:S02]  /*2e9e0*/  SYNCS.PHASECHK.TRANS64.TRYWAIT P2, [R59+URZ+0x30830], R0 ;  /* 0x030830003b0075a7 */ /* 0x001064000804017f */
[----:B-1----:R-:W-:Y:S05]  /*2e9f0*/  @!P2 NANOSLEEP.SYNCS 0x989680 ;  /* 0x009896800000a95d */ /* 0x002fea0003900000 */
[----:B------:R-:W1:Y:S02]  /*2ea00*/  @!P2 SYNCS.PHASECHK.TRANS64 P2, [R59+URZ+0x30830], R0 ;  /* 0x030830003b00a5a7 */ /* 0x000e64000804007f */
[----:B-1----:R-:W-:Y:S05]  /*2ea10*/  @!P2 BRA `(.L_x_1725) ;  /* 0xfffffffc00f0a947 */ /* 0x002fea000383ffff */
[----:B------:R-:W-:Y:S05]  /*2ea20*/  BRA `(.L_x_1724) ;  /* 0xfffffe48007c7947 */ /* 0x000fea000383ffff */
.L_x_1745:
[----:B-1----:R1:W2:Y:S02]  /*2ea30*/  SYNCS.PHASECHK.TRANS64.TRYWAIT P4, [R232+URZ+0x30830], R152 ;  /* 0x03083098e80075a7 */ /* 0x0022a4000808017f */
[----:B--2---:R-:W-:Y:S05]  /*2ea40*/  @!P4 NANOSLEEP.SYNCS 0x989680 ;  /* 0x009896800000c95d */ /* 0x004fea0003900000 */
[----:B------:R-:W2:Y:S02]  /*2ea50*/  @!P4 SYNCS.PHASECHK.TRANS64 P4, [R232+URZ+0x30830], R152 ;  /* 0x03083098e800c5a7 */ /* 0x000ea4000808007f */
[----:B--2---:R-:W-:Y:S05]  /*2ea60*/  @!P4 BRA `(.L_x_1745) ;  /* 0xfffffffc00f0c947 */ /* 0x004fea000383ffff */
[----:B------:R-:W-:Y:S05]  /*2ea70*/  BRA `(.L_x_1744) ;  /* 0xfffffe7000f87947 */ /* 0x000fea000383ffff */
.L_x_1750:
[----:B-1----:R1:W2:Y:S02]  /*2ea80*/  SYNCS.PHASECHK.TRANS64.TRYWAIT P4, [R0+URZ+0x30850], R2 ;  /* 0x03085002000075a7 */ /* 0x0022a4000808017f */
[----:B--2---:R-:W-:Y:S05]  /*2ea90*/  @!P4 NANOSLEEP.SYNCS 0x989680 ;  /* 0x009896800000c95d */ /* 0x004fea0003900000 */
[----:B------:R-:W2:Y:S02]  /*2eaa0*/  @!P4 SYNCS.PHASECHK.TRANS64 P4, [R0+URZ+0x30850], R2 ;  /* 0x030850020000c5a7 */ /* 0x000ea4000808007f */
[----:B--2---:R-:W-:Y:S05]  /*2eab0*/  @!P4 BRA `(.L_x_1750) ;  /* 0xfffffffc00f0c947 */ /* 0x004fea000383ffff */
[----:B------:R-:W-:Y:S05]  /*2eac0*/  BRA `(.L_x_1749) ;  /* 0xfffffe8400407947 */ /* 0x000fea000383ffff */
.L_x_1771:
[----:B-1----:R1:W2:Y:S02]  /*2ead0*/  SYNCS.PHASECHK.TRANS64.TRYWAIT P2, [R4+URZ+0x30830], R5 ;  /* 0x03083005040075a7 */ /* 0x0022a4000804017f */
[----:B--2---:R-:W-:Y:S05]  /*2eae0*/  @!P2 NANOSLEEP.SYNCS 0x989680 ;  /* 0x009896800000a95d */ /* 0x004fea0003900000 */
[----:B------:R-:W2:Y:S02]  /*2eaf0*/  @!P2 SYNCS.PHASECHK.TRANS64 P2, [R4+URZ+0x30830], R5 ;  /* 0x030830050400a5a7 */ /* 0x000ea4000804007f */
[----:B--2---:R-:W-:Y:S05]  /*2eb00*/  @!P2 BRA `(.L_x_1771) ;  /* 0xfffffffc00f0a947 */ /* 0x004fea000383ffff */
[----:B------:R-:W-:Y:S05]  /*2eb10*/  BRA `(.L_x_1770) ;  /* 0xfffffea0005c7947 */ /* 0x000fea000383ffff */
.L_x_1776:
[----:B-1----:R1:W2:Y:S02]  /*2eb20*/  SYNCS.PHASECHK.TRANS64.TRYWAIT P2, [R204+URZ+0x30850], R0 ;  /* 0x03085000cc0075a7 */ /* 0x0022a4000804017f */
[----:B--2---:R-:W-:Y:S05]  /*2eb30*/  @!P2 NANOSLEEP.SYNCS 0x989680 ;  /* 0x009896800000a95d */ /* 0x004fea0003900000 */
[----:B------:R-:W2:Y:S02]  /*2eb40*/  @!P2 SYNCS.PHASECHK.TRANS64 P2, [R204+URZ+0x30850], R0 ;  /* 0x03085000cc00a5a7 */ /* 0x000ea4000804007f */
[----:B--2---:R-:W-:Y:S05]  /*2eb50*/  @!P2 BRA `(.L_x_1776) ;  /* 0xfffffffc00f0a947 */ /* 0x004fea000383ffff */
[----:B------:R-:W-:Y:S05]  /*2eb60*/  BRA `(.L_x_1775) ;  /* 0xfffffeb000a47947 */ /* 0x000fea000383ffff */
.L_x_1784:
[----:B-1----:R1:W2:Y:S02]  /*2eb70*/  SYNCS.PHASECHK.TRANS64.TRYWAIT P2, [R4+URZ+0x30830], R5 ;  /* 0x03083005040075a7 */ /* 0x0022a4000804017f */
[----:B--2---:R-:W-:Y:S05]  /*2eb80*/  @!P2 NANOSLEEP.SYNCS 0x989680 ;  /* 0x009896800000a95d */ /* 0x004fea0003900000 */
[----:B------:R-:W2:Y:S02]  /*2eb90*/  @!P2 SYNCS.PHASECHK.TRANS64 P2, [R4+URZ+0x30830], R5 ;  /* 0x030830050400a5a7 */ /* 0x000ea4000804007f */
[----:B--2---:R-:W-:Y:S05]  /*2eba0*/  @!P2 BRA `(.L_x_1784) ;  /* 0xfffffffc00f0a947 */ /* 0x004fea000383ffff */
[----:B------:R-:W-:Y:S05]  /*2ebb0*/  BRA `(.L_x_1783) ;  /* 0xfffffec000547947 */ /* 0x000fea000383ffff */
.L_x_1789:
[----:B-1----:R1:W2:Y:S02]  /*2ebc0*/  SYNCS.PHASECHK.TRANS64.TRYWAIT P2, [R0+URZ+0x30850], R2 ;  /* 0x03085002000075a7 */ /* 0x0022a4000804017f */
[----:B--2---:R-:W-:Y:S05]  /*2ebd0*/  @!P2 NANOSLEEP.SYNCS 0x989680 ;  /* 0x009896800000a95d */ /* 0x004fea0003900000 */
[----:B------:R-:W2:Y:S02]  /*2ebe0*/  @!P2 SYNCS.PHASECHK.TRANS64 P2, [R0+URZ+0x30850], R2 ;  /* 0x030850020000a5a7 */ /* 0x000ea4000804007f */
[----:B--2---:R-:W-:Y:S05]  /*2ebf0*/  @!P2 BRA `(.L_x_1789) ;  /* 0xfffffffc00f0a947 */ /* 0x004fea000383ffff */
[----:B------:R-:W-:Y:S05]  /*2ec00*/  BRA `(.L_x_1788) ;  /* 0xfffffed0009c7947 */ /* 0x000fea000383ffff */
.L_x_1803:
[----:B-1----:R1:W2:Y:S02]  /*2ec10*/  SYNCS.PHASECHK.TRANS64.TRYWAIT P0, [R3+URZ+0x30850], R0 ;  /* 0x03085000030075a7 */ /* 0x0022a4000800017f */
[----:B--2---:R-:W-:Y:S05]  /*2ec20*/  @!P0 NANOSLEEP.SYNCS 0x989680 ;  /* 0x009896800000895d */ /* 0x004fea0003900000 */
[----:B------:R-:W2:Y:S02]  /*2ec30*/  @!P0 SYNCS.PHASECHK.TRANS64 P0, [R3+URZ+0x30850], R0 ;  /* 0x03085000030085a7 */ /* 0x000ea4000800007f */
[----:B--2---:R-:W-:Y:S05]  /*2ec40*/  @!P0 BRA `(.L_x_1803) ;  /* 0xfffffffc00f08947 */ /* 0x004fea000383ffff */
[----:B------:R-:W-:Y:S05]  /*2ec50*/  BRA `(.L_x_1802) ;  /* 0xfffffef000c07947 */ /* 0x000fea000383ffff */
.L_x_1852:
[----:B------:R-:W1:Y:S01]  /*2ec60*/  S2R R4, SR_TID.X ;  /* 0x0000000000047919 */ /* 0x000e620000002100 */
[----:B------:R-:W-:Y:S01]  /*2ec70*/  BSSY B1, `(.L_x_2082) ;  /* 0x000000a000017945 */ /* 0x000fe20003800000 */
[----:B------:R-:W-:Y:S02]  /*2ec80*/  IMAD.MOV.U32 R12, RZ, RZ, RZ ;  /* 0x000000ffff0c7224 */ /* 0x000fe400078e00ff */
[----:B------:R-:W-:Y:S02]  /*2ec90*/  IMAD.MOV.U32 R11, RZ, RZ, 0x1f ;  /* 0x0000001fff0b7424 */ /* 0x000fe400078e00ff */
[----:B0-----:R-:W-:Y:S01]  /*2eca0*/  IMAD.MOV.U32 R15, RZ, RZ, -0x1 ;  /* 0xffffffffff0f7424 */ /* 0x001fe200078e00ff */
[----:B-1----:R-:W-:-:S04]  /*2ecb0*/  SHF.R.U32.HI R4, RZ, 0x5, R4 ;  /* 0x00000005ff047819 */ /* 0x002fc80000011604 */
[----:B------:R-:W-:-:S04]  /*2ecc0*/  LOP3.LUT R4, R4, 0x3, RZ, 0xc0, !PT ;  /* 0x0000000304047812 */ /* 0x000fc800078ec0ff */
[----:B------:R-:W-:-:S07]  /*2ecd0*/  MOV R13, R4 ;  /* 0x00000004000d7202 */ /* 0x000fce0000000f00 */
[----:B------:R-:W-:Y:S05]  /*2ece0*/  WARPSYNC.COLLECTIVE R15, `(.L_x_2083) ;  /* 0x000000000f087348 */ /* 0x000fea0003c00000 */
[----:B------:R0:W1:Y:S02]  /*2ecf0*/  SHFL.IDX P6, R14, R13, R12, R11 ;  /* 0x0000000c0d0e7389 */ /* 0x00006400000c000b */
[----:B01----:R-:W-:Y:S01]  /*2ed00*/  ENDCOLLECTIVE ;  /* 0x000000000000791b */ /* 0x003fe20003800000 */
.L_x_2083:
[----:B------:R-:W-:Y:S05]  /*2ed10*/  BSYNC B1 ;  /* 0x0000000000017941 */ /* 0x000fea0003800000 */
.L_x_2082:
[----:B------:R-:W-:Y:S05]  /*2ed20*/  BRA `(.L_x_2084) ;  /* 0xffffff6800947947 */ /* 0x000fea000383ffff */
.L_x_1854:
[----:B------:R-:W-:Y:S01]  /*2ed30*/  BSSY B1, `(.L_x_2085) ;  /* 0x0000006000017945 */ /* 0x000fe20003800000 */
[----:B0-----:R-:W-:-:S07]  /*2ed40*/  IMAD.MOV.U32 R15, RZ, RZ, -0x1 ;  /* 0xffffffffff0f7424 */ /* 0x001fce00078e00ff */
[----:B-1----:R-:W-:Y:S05]  /*2ed50*/  WARPSYNC.COLLECTIVE R15, `(.L_x_2086) ;  /* 0x000000000f0c7348 */ /* 0x002fea0003c00000 */
[----:B------:R-:W-:Y:S02]  /*2ed60*/  ELECT P6, UR62, PT ;  /* 0x00000000003e782f */ /* 0x000fe400038c0000 */
[----:B------:R-:W-:Y:S01]  /*2ed70*/  MOV R14, UR62 ;  /* 0x0000003e000e7c02 */ /* 0x000fe20008000f00 */
[----:B-1----:R-:W-:Y:S10]  /*2ed80*/  ENDCOLLECTIVE ;  /* 0x000000000000791b */ /* 0x002ff40003800000 */
.L_x_2086:
[----:B------:R-:W-:Y:S05]  /*2ed90*/  BSYNC B1 ;  /* 0x0000000000017941 */ /* 0x000fea0003800000 */
.L_x_2085:
[----:B------:R-:W-:Y:S01]  /*2eda0*/  PLOP3.LUT P2, PT, P6, PT, PT, 0x80, 0x0 ;  /* 0x000000000000781c */ /* 0x000fe2000374f070 */
[----:B------:R-:W-:-:S12]  /*2edb0*/  BRA `(.L_x_1853) ;  /* 0xffffff6800887947 */ /* 0x000fd8000383ffff */
.L_x_1856:
[----:B-1----:R1:W2:Y:S02]  /*2edc0*/  SYNCS.PHASECHK.TRANS64.TRYWAIT P0, [R18+URZ+0x30820], R3 ;  /* 0x03082003120075a7 */ /* 0x0022a4000800017f */
[----:B--2---:R-:W-:Y:S05]  /*2edd0*/  @!P0 NANOSLEEP.SYNCS 0x989680 ;  /* 0x009896800000895d */ /* 0x004fea0003900000 */
[----:B------:R-:W2:Y:S02]  /*2ede0*/  @!P0 SYNCS.PHASECHK.TRANS64 P0, [R18+URZ+0x30820], R3 ;  /* 0x03082003120085a7 */ /* 0x000ea4000800007f */
[----:B--2---:R-:W-:Y:S05]  /*2edf0*/  @!P0 BRA `(.L_x_1856) ;  /* 0xfffffffc00f08947 */ /* 0x004fea000383ffff */
[----:B------:R-:W-:Y:S05]  /*2ee00*/  BRA `(.L_x_2087) ;  /* 0xffffff6800987947 */ /* 0x000fea000383ffff */
.L_x_1860:
[----:B--2---:R2:W3:Y:S02]  /*2ee10*/  SYNCS.PHASECHK.TRANS64.TRYWAIT P0, [R5+URZ+0x308a0], R9 ;  /* 0x0308a009050075a7 */ /* 0x0044e4000800017f */
[----:B---3--:R-:W-:Y:S05]  /*2ee20*/  @!P0 NANOSLEEP.SYNCS 0x989680 ;  /* 0x009896800000895d */ /* 0x008fea0003900000 */
[----:B------:R-:W3:Y:S02]  /*2ee30*/  @!P0 SYNCS.PHASECHK.TRANS64 P0, [R5+URZ+0x308a0], R9 ;  /* 0x0308a009050085a7 */ /* 0x000ee4000800007f */
[----:B---3--:R-:W-:Y:S05]  /*2ee40*/  @!P0 BRA `(.L_x_1860) ;  /* 0xfffffffc00f08947 */ /* 0x008fea000383ffff */
[----:B------:R-:W-:Y:S05]  /*2ee50*/  BRA `(.L_x_2088) ;  /* 0xffffff6800b87947 */ /* 0x000fea000383ffff */
.L_x_1868:
[----:B0-----:R0:W1:Y:S02]  /*2ee60*/  SYNCS.PHASECHK.TRANS64.TRYWAIT P0, [R5+URZ+0x308c0], R9 ;  /* 0x0308c009050075a7 */ /* 0x001064000800017f */
[----:B-1----:R-:W-:Y:S05]  /*2ee70*/  @!P0 NANOSLEEP.SYNCS 0x989680 ;  /* 0x009896800000895d */ /* 0x002fea0003900000 */
[----:B------:R-:W1:Y:S02]  /*2ee80*/  @!P0 SYNCS.PHASECHK.TRANS64 P0, [R5+URZ+0x308c0], R9 ;  /* 0x0308c009050085a7 */ /* 0x000e64000800007f */
[----:B-1----:R-:W-:Y:S05]  /*2ee90*/  @!P0 BRA `(.L_x_1868) ;  /* 0xfffffffc00f08947 */ /* 0x002fea000383ffff */
[----:B------:R-:W-:Y:S05]  /*2eea0*/  BRA `(.L_x_2089) ;  /* 0xffffff6c00f47947 */ /* 0x000fea000383ffff */
.L_x_1878:
[----:B-1----:R1:W2:Y:S02]  /*2eeb0*/  SYNCS.PHASECHK.TRANS64.TRYWAIT P0, [R7+URZ+0x308a0], R6 ;  /* 0x0308a006070075a7 */ /* 0x0022a4000800017f */
[----:B--2---:R-:W-:Y:S05]  /*2eec0*/  @!P0 NANOSLEEP.SYNCS 0x989680 ;  /* 0x009896800000895d */ /* 0x004fea0003900000 */
[----:B------:R-:W2:Y:S02]  /*2eed0*/  @!P0 SYNCS.PHASECHK.TRANS64 P0, [R7+URZ+0x308a0], R6 ;  /* 0x0308a006070085a7 */ /* 0x000ea4000800007f */
[----:B--2---:R-:W-:Y:S05]  /*2eee0*/  @!P0 BRA `(.L_x_1878) ;  /* 0xfffffffc00f08947 */ /* 0x004fea000383ffff */
[----:B------:R-:W-:Y:S05]  /*2eef0*/  BRA `(.L_x_2090) ;  /* 0xffffff7400807947 */ /* 0x000fea000383ffff */
.L_x_1886:
[----:B0-----:R0:W2:Y:S02]  /*2ef00*/  SYNCS.PHASECHK.TRANS64.TRYWAIT P0, [R7+URZ+0x308c0], R6 ;  /* 0x0308c006070075a7 */ /* 0x0010a4000800017f */
[----:B--2---:R-:W-:Y:S05]  /*2ef10*/  @!P0 NANOSLEEP.SYNCS 0x989680 ;  /* 0x009896800000895d */ /* 0x004fea0003900000 */
[----:B------:R-:W2:Y:S02]  /*2ef20*/  @!P0 SYNCS.PHASECHK.TRANS64 P0, [R7+URZ+0x308c0], R6 ;  /* 0x0308c006070085a7 */ /* 0x000ea4000800007f */
[----:B--2---:R-:W-:Y:S05]  /*2ef30*/  @!P0 BRA `(.L_x_1886) ;  /* 0xfffffffc00f08947 */ /* 0x004fea000383ffff */
[----:B------:R-:W-:Y:S05]  /*2ef40*/  BRA `(.L_x_2091) ;  /* 0xffffff7800b47947 */ /* 0x000fea000383ffff */
.L_x_1912:
[----:B------:R-:W2:Y:S01]  /*2ef50*/  S2R R4, SR_TID.X ;  /* 0x0000000000047919 */ /* 0x000ea20000002100 */
[----:B------:R-:W-:Y:S01]  /*2ef60*/  BSSY B0, `(.L_x_2092) ;  /* 0x000000a000007945 */ /* 0x000fe20003800000 */
[----:B------:R-:W-:Y:S01]  /*2ef70*/  IMAD.MOV.U32 R12, RZ, RZ, RZ ;  /* 0x000000ffff0c7224 */ /* 0x000fe200078e00ff */
[----:B0-----:R-:W-:Y:S01]  /*2ef80*/  MOV R15, 0xffffffff ;  /* 0xffffffff000f7802 */ /* 0x001fe20000000f00 */
[----:B------:R-:W-:Y:S01]  /*2ef90*/  IMAD.MOV.U32 R11, RZ, RZ, 0x1f ;  /* 0x0000001fff0b7424 */ /* 0x000fe200078e00ff */
[----:B--2---:R-:W-:-:S04]  /*2efa0*/  SHF.R.U32.HI R4, RZ, 0x5, R4 ;  /* 0x00000005ff047819 */ /* 0x004fc80000011604 */
[----:B------:R-:W-:-:S05]  /*2efb0*/  LOP3.LUT R4, R4, 0x3, RZ, 0xc0, !PT ;  /* 0x0000000304047812 */ /* 0x000fca00078ec0ff */
[----:B------:R-:W-:-:S07]  /*2efc0*/  IMAD.MOV.U32 R13, RZ, RZ, R4 ;  /* 0x000000ffff0d7224 */ /* 0x000fce00078e0004 */
[----:B-1----:R-:W-:Y:S05]  /*2efd0*/  WARPSYNC.COLLECTIVE R15, `(.L_x_2093) ;  /* 0x000000000f087348 */ /* 0x002fea0003c00000 */
[----:B------:R0:W2:Y:S02]  /*2efe0*/  SHFL.IDX P6, R14, R13, R12, R11 ;  /* 0x0000000c0d0e7389 */ /* 0x0000a400000c000b */
[----:B012---:R-:W-:Y:S01]  /*2eff0*/  ENDCOLLECTIVE ;  /* 0x000000000000791b */ /* 0x007fe20003800000 */
.L_x_2093:
[----:B------:R-:W-:Y:S05]  /*2f000*/  BSYNC B0 ;  /* 0x0000000000007941 */ /* 0x000fea0003800000 */
.L_x_2092:
[----:B------:R-:W-:Y:S05]  /*2f010*/  BRA `(.L_x_2094) ;  /* 0xffffff8c00447947 */ /* 0x000fea000383ffff */
.L_x_1914:
[----:B------:R-:W-:Y:S01]  /*2f020*/  BSSY B0, `(.L_x_2095) ;  /* 0x0000006000007945 */ /* 0x000fe20003800000 */
[----:B0-----:R-:W-:-:S07]  /*2f030*/  IMAD.MOV.U32 R15, RZ, RZ, -0x1 ;  /* 0xffffffffff0f7424 */ /* 0x001fce00078e00ff */
[----:B-12---:R-:W-:Y:S05]  /*2f040*/  WARPSYNC.COLLECTIVE R15, `(.L_x_2096) ;  /* 0x000000000f0c7348 */ /* 0x006fea0003c00000 */
[----:B------:R-:W-:Y:S02]  /*2f050*/  ELECT P6, UR62, PT ;  /* 0x00000000003e782f */ /* 0x000fe400038c0000 */
[----:B------:R-:W-:Y:S01]  /*2f060*/  MOV R14, UR62 ;  /* 0x0000003e000e7c02 */ /* 0x000fe20008000f00 */
[----:B-12---:R-:W-:Y:S10]  /*2f070*/  ENDCOLLECTIVE ;  /* 0x000000000000791b */ /* 0x006ff40003800000 */
.L_x_2096:
[----:B------:R-:W-:Y:S05]  /*2f080*/  BSYNC B0 ;  /* 0x0000000000007941 */ /* 0x000fea0003800000 */
.L_x_2095:
[----:B------:R-:W-:Y:S05]  /*2f090*/  BRA `(.L_x_2097) ;  /* 0xffffff8c00487947 */ /* 0x000fea000383ffff */
.L_x_1916:
[----:B---3--:R3:W4:Y:S02]  /*2f0a0*/  SYNCS.PHASECHK.TRANS64.TRYWAIT P0, [R0+URZ+0x30840], R2 ;  /* 0x03084002000075a7 */ /* 0x008724000800017f */
[----:B----4-:R-:W-:Y:S05]  /*2f0b0*/  @!P0 NANOSLEEP.SYNCS 0x989680 ;  /* 0x009896800000895d */ /* 0x010fea0003900000 */
[----:B------:R-:W4:Y:S02]  /*2f0c0*/  @!P0 SYNCS.PHASECHK.TRANS64 P0, [R0+URZ+0x30840], R2 ;  /* 0x03084002000085a7 */ /* 0x000f24000800007f */
[----:B----4-:R-:W-:Y:S05]  /*2f0d0*/  @!P0 BRA `(.L_x_1916) ;  /* 0xfffffffc00f08947 */ /* 0x010fea000383ffff */
[----:B------:R-:W-:Y:S05]  /*2f0e0*/  BRA `(.L_x_2098) ;  /* 0xffffff8c00b07947 */ /* 0x000fea000383ffff */
.L_x_1920:
[----:B------:R0:W5:Y:S01]  /*2f0f0*/  LDL.LU R9, [R1+0x3c] ;  /* 0x00003c0001097983 */ /* 0x0001620000300800 */
[----:B------:R-:W-:Y:S02]  /*2f100*/  IMAD.MOV.U32 R5, RZ, RZ, R11 ;  /* 0x000000ffff057224 */ /* 0x000fe400078e000b */
[----:B------:R-:W-:Y:S02]  /*2f110*/  IMAD.MOV.U32 R13, RZ, RZ, R3 ;  /* 0x000000ffff0d7224 */ /* 0x000fe400078e0003 */
[----:B------:R-:W-:Y:S02]  /*2f120*/  IMAD.MOV.U32 R12, RZ, RZ, RZ ;  /* 0x000000ffff0c7224 */ /* 0x000fe400078e00ff */
[----:B------:R-:W-:Y:S02]  /*2f130*/  IMAD.MOV.U32 R11, RZ, RZ, 0x181f ;  /* 0x0000181fff0b7424 */ /* 0x000fe400078e00ff */
[----:B0-----:R-:W-:-:S07]  /*2f140*/  IMAD.MOV.U32 R15, RZ, RZ, -0x1 ;  /* 0xffffffffff0f7424 */ /* 0x001fce00078e00ff */
[----:B-----5:R-:W-:Y:S05]  /*2f150*/  WARPSYNC.COLLECTIVE R15, `(.L_x_2099) ;  /* 0x000000000f087348 */ /* 0x020fea0003c00000 */
[----:B------:R0:W1:Y:S02]  /*2f160*/  SHFL.IDX P6, R14, R13, R12, R11 ;  /* 0x0000000c0d0e7389 */ /* 0x00006400000c000b */
[----:B01---5:R-:W-:Y:S01]  /*2f170*/  ENDCOLLECTIVE ;  /* 0x000000000000791b */ /* 0x023fe20003800000 */
.L_x_2099:
[----:B------:R-:W-:Y:S01]  /*2f180*/  MOV R13, R4 ;  /* 0x00000004000d7202 */ /* 0x000fe20000000f00 */
[----:B------:R-:W-:-:S07]  /*2f190*/  IMAD.MOV.U32 R6, RZ, RZ, R14 ;  /* 0x000000ffff067224 */ /* 0x000fce00078e000e */
[----:B------:R-:W-:Y:S05]  /*2f1a0*/  WARPSYNC.COLLECTIVE R15, `(.L_x_2100) ;  /* 0x000000000f087348 */ /* 0x000fea0003c00000 */
[----:B------:R0:W1:Y:S02]  /*2f1b0*/  SHFL.IDX P6, R14, R13, R12, R11 ;  /* 0x0000000c0d0e7389 */ /* 0x00006400000c000b */
[----:B01----:R-:W-:Y:S01]  /*2f1c0*/  ENDCOLLECTIVE ;  /* 0x000000000000791b */ /* 0x003fe20003800000 */
.L_x_2100:
[----:B------:R-:W-:Y:S02]  /*2f1d0*/  IMAD R2, R9, R7, RZ ;  /* 0x0000000709027224 */ /* 0x000fe400078e02ff */
[----:B------:R-:W2:Y:S01]  /*2f1e0*/  LDL R9, [R1+0x28] ;  /* 0x0000280001097983 */ /* 0x000ea20000100800 */
[----:B------:R-:W-:Y:S01]  /*2f1f0*/  IMAD.IADD R0, R10, 0x1, R5 ;  /* 0x000000010a007824 */ /* 0x000fe200078e0205 */
[----:B------:R-:W-:Y:S01]  /*2f200*/  ULDC.64 UR4, c[0x0][0x208] ;  /* 0x0000820000047ab9 */ /* 0x000fe20000000a00 */
[----:B------:R-:W-:Y:S02]  /*2f210*/  IMAD.MOV.U32 R7, RZ, RZ, R14 ;  /* 0x000000ffff077224 */ /* 0x000fe400078e000e */
[----:B------:R-:W-:Y:S01]  /*2f220*/  IMAD.MOV.U32 R13, RZ, RZ, R3 ;  /* 0x000000ffff0d7224 */ /* 0x000fe200078e0003 */
[C---:B------:R-:W-:Y:S01]  /*2f230*/  ISETP.GE.AND P2, PT, R0.reuse, R2, PT ;  /* 0x000000020000720c */ /* 0x040fe20003f46270 */
[----:B------:R-:W-:Y:S02]  /*2f240*/  IMAD.MOV.U32 R12, RZ, RZ, 0x1 ;  /* 0x00000001ff0c7424 */ /* 0x000fe400078e00ff */
[----:B------:R-:W-:-:S10]  /*2f250*/  VIADD R5, R0, 0x10 ;  /* 0x0000001000057836 */ /* 0x000fd40000000000 */
        /* <DEDUP_REMOVED lines=16> */
.L_x_2101:
[----:B------:R-:W-:Y:S01]  /*2f360*/  MOV R13, R4 ;  /* 0x00000004000d7202 */ /* 0x000fe20000000f00 */
[----:B------:R-:W-:-:S07]  /*2f370*/  IMAD.MOV.U32 R7, RZ, RZ, R14 ;  /* 0x000000ffff077224 */ /* 0x000fce00078e000e */
[----:B------:R-:W-:Y:S05]  /*2f380*/  WARPSYNC.COLLECTIVE R15, `(.L_x_2102) ;  /* 0x000000000f087348 */ /* 0x000fea0003c00000 */
[----:B------:R0:W1:Y:S02]  /*2f390*/  SHFL.IDX P6, R14, R13, R12, R11 ;  /* 0x0000000c0d0e7389 */ /* 0x00006400000c000b */
[----:B01----:R-:W-:Y:S01]  /*2f3a0*/  ENDCOLLECTIVE ;  /* 0x000000000000791b */ /* 0x003fe20003800000 */
.L_x_2102:
        /* <DEDUP_REMOVED lines=20> */
.L_x_2103:
[----:B------:R-:W-:Y:S01]  /*2f4f0*/  IMAD.MOV.U32 R13, RZ, RZ, R4 ;  /* 0x000000ffff0d7224 */ /* 0x000fe200078e0004 */
[----:B------:R-:W-:-:S07]  /*2f500*/  MOV R7, R14 ;  /* 0x0000000e00077202 */ /* 0x000fce0000000f00 */
[----:B------:R-:W-:Y:S05]  /*2f510*/  WARPSYNC.COLLECTIVE R15, `(.L_x_2104) ;  /* 0x000000000f087348 */ /* 0x000fea0003c00000 */
[----:B------:R0:W1:Y:S02]  /*2f520*/  SHFL.IDX P6, R14, R13, R12, R11 ;  /* 0x0000000c0d0e7389 */ /* 0x00006400000c000b */
[----:B01----:R-:W-:Y:S01]  /*2f530*/  ENDCOLLECTIVE ;  /* 0x000000000000791b */ /* 0x003fe20003800000 */
.L_x_2104:
[----:B------:R-:W-:Y:S01]  /*2f540*/  ULDC.64 UR4, c[0x0][0x208] ;  /* 0x0000820000047ab9 */ /* 0x000fe20000000a00 */
[----:B------:R-:W-:Y:S01]  /*2f550*/  IMAD.MOV.U32 R13, RZ, RZ, R3 ;  /* 0x000000ffff0d7224 */ /* 0x000fe200078e0003 */
[----:B------:R-:W-:Y:S01]  /*2f560*/  MOV R12, 0x3 ;  /* 0x00000003000c7802 */ /* 0x000fe20000000f00 */
        /* <DEDUP_REMOVED lines=17> */
.L_x_2105:
[----:B------:R-:W-:Y:S02]  /*2f680*/  IMAD.MOV.U32 R13, RZ, RZ, R4 ;  /* 0x000000ffff0d7224 */ /* 0x000fe400078e0004 */
[----:B------:R-:W-:-:S07]  /*2f690*/  IMAD.MOV.U32 R7, RZ, RZ, R14 ;  /* 0x000000ffff077224 */ /* 0x000fce00078e000e */
[----:B------:R-:W-:Y:S05]  /*2f6a0*/  WARPSYNC.COLLECTIVE R15, `(.L_x_2106) ;  /* 0x000000000f087348 */ /* 0x000fea0003c00000 */
[----:B------:R0:W1:Y:S02]  /*2f6b0*/  SHFL.IDX P6, R14, R13, R12, R11 ;  /* 0x0000000c0d0e7389 */ /* 0x00006400000c000b */
[----:B01----:R-:W-:Y:S01]  /*2f6c0*/  ENDCOLLECTIVE ;  /* 0x000000000000791b */ /* 0x003fe20003800000 */
.L_x_2106:
[----:B------:R-:W-:Y:S01]  /*2f6d0*/  ULDC.64 UR4, c[0x0][0x208] ;  /* 0x0000820000047ab9 */ /* 0x000fe20000000a00 */
[----:B------:R-:W-:Y:S01]  /*2f6e0*/  MOV R13, R3 ;  /* 0x00000003000d7202 */ /* 0x000fe20000000f00 */
        /* <DEDUP_REMOVED lines=18> */
.L_x_2107:
[----:B------:R-:W-:Y:S02]  /*2f810*/  IMAD.MOV.U32 R13, RZ, RZ, R4 ;  /* 0x000000ffff0d7224 */ /* 0x000fe400078e0004 */
[----:B------:R-:W-:-:S07]  /*2f820*/  IMAD.MOV.U32 R7, RZ, RZ, R14 ;  /* 0x000000ffff077224 */ /* 0x000fce00078e000e */
[----:B------:R-:W-:Y:S05]  /*2f830*/  WARPSYNC.COLLECTIVE R15, `(.L_x_2108) ;  /* 0x000000000f087348 */ /* 0x000fea0003c00000 */
[----:B------:R0:W1:Y:S02]  /*2f840*/  SHFL.IDX P6, R14, R13, R12, R11 ;  /* 0x0000000c0d0e7389 */ /* 0x00006400000c000b */
[----:B01----:R-:W-:Y:S01]  /*2f850*/  ENDCOLLECTIVE ;  /* 0x000000000000791b */ /* 0x003fe20003800000 */
.L_x_2108:
[----:B------:R-:W-:Y:S01]  /*2f860*/  ULDC.64 UR4, c[0x0][0x208] ;  /* 0x0000820000047ab9 */ /* 0x000fe20000000a00 */
[----:B------:R-:W-:Y:S02]  /*2f870*/  IMAD.MOV.U32 R13, RZ, RZ, R3 ;  /* 0x000000ffff0d7224 */ /* 0x000fe400078e0003 */
[----:B------:R-:W-:Y:S02]  /*2f880*/  IMAD.MOV.U32 R12, RZ, RZ, 0x5 ;  /* 0x00000005ff0c7424 */ /* 0x000fe400078e00ff */
[----:B------:R-:W-:-:S05]  /*2f890*/  IMAD.MOV.U32 R5, RZ, RZ, R14 ;  /* 0x000000ffff057224 */ /* 0x000fca00078e000e */
        /* <DEDUP_REMOVED lines=16> */
.L_x_2109:
[----:B------:R-:W-:Y:S02]  /*2f9a0*/  IMAD.MOV.U32 R13, RZ, RZ, R4 ;  /* 0x000000ffff0d7224 */ /* 0x000fe400078e0004 */
[----:B------:R-:W-:-:S07]  /*2f9b0*/  IMAD.MOV.U32 R7, RZ, RZ, R14 ;  /* 0x000000ffff077224 */ /* 0x000fce00078e000e */
[----:B------:R-:W-:Y:S05]  /*2f9c0*/  WARPSYNC.COLLECTIVE R15, `(.L_x_2110) ;  /* 0x000000000f087348 */ /* 0x000fea0003c00000 */
[----:B------:R0:W1:Y:S02]  /*2f9d0*/  SHFL.IDX P6, R14, R13, R12, R11 ;  /* 0x0000000c0d0e7389 */ /* 0x00006400000c000b */
[----:B01----:R-:W-:Y:S01]  /*2f9e0*/  ENDCOLLECTIVE ;  /* 0x000000000000791b */ /* 0x003fe20003800000 */
.L_x_2110:
        /* <DEDUP_REMOVED lines=20> */
.L_x_2111:
[----:B------:R-:W-:Y:S02]  /*2fb30*/  IMAD.MOV.U32 R13, RZ, RZ, R4 ;  /* 0x000000ffff0d7224 */ /* 0x000fe400078e0004 */
[----:B------:R-:W-:-:S07]  /*2fb40*/  IMAD.MOV.U32 R7, RZ, RZ, R14 ;  /* 0x000000ffff077224 */ /* 0x000fce00078e000e */
[----:B------:R-:W-:Y:S05]  /*2fb50*/  WARPSYNC.COLLECTIVE R15, `(.L_x_2112) ;  /* 0x000000000f087348 */ /* 0x000fea0003c00000 */
[----:B------:R0:W1:Y:S02]  /*2fb60*/  SHFL.IDX P6, R14, R13, R12, R11 ;  /* 0x0000000c0d0e7389 */ /* 0x00006400000c000b */
[----:B01----:R-:W-:Y:S01]  /*2fb70*/  ENDCOLLECTIVE ;  /* 0x000000000000791b */ /* 0x003fe20003800000 */
.L_x_2112:
[----:B------:R-:W-:Y:S01]  /*2fb80*/  ULDC.64 UR4, c[0x0][0x208] ;  /* 0x0000820000047ab9 */ /* 0x000fe20000000a00 */
[----:B------:R-:W-:Y:S02]  /*2fb90*/  IMAD.MOV.U32 R13, RZ, RZ, R3 ;  /* 0x000000ffff0d7224 */ /* 0x000fe400078e0003 */
[----:B------:R-:W-:Y:S02]  /*2fba0*/  IMAD.MOV.U32 R12, RZ, RZ, 0x7 ;  /* 0x00000007ff0c7424 */ /* 0x000fe400078e00ff */
[----:B------:R-:W-:-:S05]  /*2fbb0*/  IMAD.MOV.U32 R5, RZ, RZ, R14 ;  /* 0x000000ffff057224 */ /* 0x000fca00078e000e */
[----:B------:R-:W-:-:S05]  /*2fbc0*/  @!P2 LEA R5, P5, R8, R5, 0x1 ;  /* 0x000000050805a211 */ /* 0x000fca00078a08ff */
[----:B------:R-:W-:-:S05]  /*2fbd0*/  @!P2 IMAD.X R6, RZ, RZ, R7, P5 ;  /* 0x000000ffff06a224 */ /* 0x000fca00028e0607 */
[----:B------:R-:W-:Y:S01]  /*2fbe0*/  @!P2 MOV R7, R6 ;  /* 0x000000060007a202 */ /* 0x000fe20000000f00 */
        /* <DEDUP_REMOVED lines=11> */
.L_x_2113:
[----:B------:R-:W-:Y:S02]  /*2fca0*/  IMAD.MOV.U32 R13, RZ, RZ, R4 ;  /* 0x000000ffff0d7224 */ /* 0x000fe400078e0004 */
[----:B------:R-:W-:-:S07]  /*2fcb0*/  IMAD.MOV.U32 R5, RZ, RZ, R14 ;  /* 0x000000ffff057224 */ /* 0x000fce00078e000e */
[----:B------:R-:W-:Y:S05]  /*2fcc0*/  WARPSYNC.COLLECTIVE R15, `(.L_x_2114) ;  /* 0x000000000f087348 */ /* 0x000fea0003c00000 */
[----:B------:R0:W1:Y:S02]  /*2fcd0*/  SHFL.IDX P6, R14, R13, R12, R11 ;  /* 0x0000000c0d0e7389 */ /* 0x00006400000c000b */
[----:B01----:R-:W-:Y:S01]  /*2fce0*/  ENDCOLLECTIVE ;  /* 0x000000000000791b */ /* 0x003fe20003800000 */
.L_x_2114:
[----:B------:R-:W-:Y:S01]  /*2fcf0*/  IMAD.MOV.U32 R3, RZ, RZ, R14 ;  /* 0x000000ffff037224 */ /* 0x000fe200078e000e */
[----:B------:R-:W-:Y:S06]  /*2fd00*/  BRA `(.L_x_2115) ;  /* 0xffffff9000687947 */ /* 0x000fec000383ffff */
.L_x_1925:
[----:B---3--:R3:W4:Y:S02]  /*2fd10*/  SYNCS.PHASECHK.TRANS64.TRYWAIT P0, [R18+URZ+0x30820], R0 ;  /* 0x03082000120075a7 */ /* 0x008724000800017f */
[----:B----4-:R-:W-:Y:S05]  /*2fd20*/  @!P0 NANOSLEEP.SYNCS 0x989680 ;  /* 0x009896800000895d */ /* 0x010fea0003900000 */
[----:B------:R-:W4:Y:S02]  /*2fd30*/  @!P0 SYNCS.PHASECHK.TRANS64 P0, [R18+URZ+0x30820], R0 ;  /* 0x03082000120085a7 */ /* 0x000f24000800007f */
[----:B----4-:R-:W-:Y:S05]  /*2fd40*/  @!P0 BRA `(.L_x_1925) ;  /* 0xfffffffc00f08947 */ /* 0x010fea000383ffff */
[----:B------:R-:W-:Y:S05]  /*2fd50*/  BRA `(.L_x_2116) ;  /* 0xffffff9000e47947 */ /* 0x000fea000383ffff */
.L_x_1934:
[----:B-1----:R1:W2:Y:S02]  /*2fd60*/  SYNCS.PHASECHK.TRANS64.TRYWAIT P0, [R3+URZ+0x30840], R2 ;  /* 0x03084002030075a7 */ /* 0x0022a4000800017f */
[----:B--2---:R-:W-:Y:S05]  /*2fd70*/  @!P0 NANOSLEEP.SYNCS 0x989680 ;  /* 0x009896800000895d */ /* 0x004fea0003900000 */
[----:B------:R-:W2:Y:S02]  /*2fd80*/  @!P0 SYNCS.PHASECHK.TRANS64 P0, [R3+URZ+0x30840], R2 ;  /* 0x03084002030085a7 */ /* 0x000ea4000800007f */
[----:B--2---:R-:W-:Y:S05]  /*2fd90*/  @!P0 BRA `(.L_x_1934) ;  /* 0xfffffffc00f08947 */ /* 0x004fea000383ffff */
[----:B------:R-:W-:Y:S05]  /*2fda0*/  BRA `(.L_x_2117) ;  /* 0xffffff9400dc7947 */ /* 0x000fea000383ffff */
.L_x_1942:
[----:B0-----:R0:W1:Y:S02]  /*2fdb0*/  SYNCS.PHASECHK.TRANS64.TRYWAIT P0, [R2+URZ+0x30860], R3 ;  /* 0x03086003020075a7 */ /* 0x001064000800017f */
[----:B-1----:R-:W-:Y:S05]  /*2fdc0*/  @!P0 NANOSLEEP.SYNCS 0x989680 ;  /* 0x009896800000895d */ /* 0x002fea0003900000 */
[----:B------:R-:W1:Y:S02]  /*2fdd0*/  @!P0 SYNCS.PHASECHK.TRANS64 P0, [R2+URZ+0x30860], R3 ;  /* 0x03086003020085a7 */ /* 0x000e64000800007f */
[----:B-1----:R-:W-:Y:S05]  /*2fde0*/  @!P0 BRA `(.L_x_1942) ;  /* 0xfffffffc00f08947 */ /* 0x002fea000383ffff */
[----:B------:R-:W-:Y:S05]  /*2fdf0*/  BRA `(.L_x_2118) ;  /* 0xffffff9c002c7947 */ /* 0x000fea000383ffff */
.L_x_1954:
[----:B-1----:R1:W2:Y:S02]  /*2fe00*/  SYNCS.PHASECHK.TRANS64.TRYWAIT P0, [R3+URZ+0x30840], R2 ;  /* 0x03084002030075a7 */ /* 0x0022a4000800017f */
[----:B--2---:R-:W-:Y:S05]  /*2fe10*/  @!P0 NANOSLEEP.SYNCS 0x989680 ;  /* 0x009896800000895d */ /* 0x004fea0003900000 */
[----:B------:R-:W2:Y:S02]  /*2fe20*/  @!P0 SYNCS.PHASECHK.TRANS64 P0, [R3+URZ+0x30840], R2 ;  /* 0x03084002030085a7 */ /* 0x000ea4000800007f */
[----:B--2---:R-:W-:Y:S05]  /*2fe30*/  @!P0 BRA `(.L_x_1954) ;  /* 0xfffffffc00f08947 */ /* 0x004fea000383ffff */
[----:B------:R-:W-:Y:S05]  /*2fe40*/  BRA `(.L_x_2119) ;  /* 0xffffffa4003c7947 */ /* 0x000fea000383ffff */
.L_x_1962:
[----:B0-----:R0:W1:Y:S02]  /*2fe50*/  SYNCS.PHASECHK.TRANS64.TRYWAIT P0, [R2+URZ+0x30860], R3 ;  /* 0x03086003020075a7 */ /* 0x001064000800017f */
[----:B-1----:R-:W-:Y:S05]  /*2fe60*/  @!P0 NANOSLEEP.SYNCS 0x989680 ;  /* 0x009896800000895d */ /* 0x002fea0003900000 */
[----:B------:R-:W1:Y:S02]  /*2fe70*/  @!P0 SYNCS.PHASECHK.TRANS64 P0, [R2+URZ+0x30860], R3 ;  /* 0x03086003020085a7 */ /* 0x000e64000800007f */
[----:B-1----:R-:W-:Y:S05]  /*2fe80*/  @!P0 BRA `(.L_x_1962) ;  /* 0xfffffffc00f08947 */ /* 0x002fea000383ffff */
[----:B------:R-:W-:Y:S05]  /*2fe90*/  BRA `(.L_x_2120) ;  /* 0xffffffa8008c7947 */ /* 0x000fea000383ffff */
.L_x_1974:
[----:B--2---:R2:W3:Y:S02]  /*2fea0*/  SYNCS.PHASECHK.TRANS64.TRYWAIT P0, [R3+URZ+0x30840], R2 ;  /* 0x03084002030075a7 */ /* 0x0044e4000800017f */
[----:B---3--:R-:W-:Y:S05]  /*2feb0*/  @!P0 NANOSLEEP.SYNCS 0x989680 ;  /* 0x009896800000895d */ /* 0x008fea0003900000 */
[----:B------:R-:W3:Y:S02]  /*2fec0*/  @!P0 SYNCS.PHASECHK.TRANS64 P0, [R3+URZ+0x30840], R2 ;  /* 0x03084002030085a7 */ /* 0x000ee4000800007f */
[----:B---3--:R-:W-:Y:S05]  /*2fed0*/  @!P0 BRA `(.L_x_1974) ;  /* 0xfffffffc00f08947 */ /* 0x008fea000383ffff */
[----:B------:R-:W-:Y:S05]  /*2fee0*/  BRA `(.L_x_2121) ;  /* 0xffffffb000787947 */ /* 0x000fea000383ffff */
.L_x_1982:
[----:B0-----:R0:W1:Y:S02]  /*2fef0*/  SYNCS.PHASECHK.TRANS64.TRYWAIT P0, [R2+URZ+0x30860], R5 ;  /* 0x03086005020075a7 */ /* 0x001064000800017f */
[----:B-1----:R-:W-:Y:S05]  /*2ff00*/  @!P0 NANOSLEEP.SYNCS 0x989680 ;  /* 0x009896800000895d */ /* 0x002fea0003900000 */
[----:B------:R-:W1:Y:S02]  /*2ff10*/  @!P0 SYNCS.PHASECHK.TRANS64 P0, [R2+URZ+0x30860], R5 ;  /* 0x03086005020085a7 */ /* 0x000e64000800007f */
[----:B-1----:R-:W-:Y:S05]  /*2ff20*/  @!P0 BRA `(.L_x_1982) ;  /* 0xfffffffc00f08947 */ /* 0x002fea000383ffff */
[----:B------:R-:W-:Y:S05]  /*2ff30*/  BRA `(.L_x_2122) ;  /* 0xffffffb400c47947 */ /* 0x000fea000383ffff */
.L_x_1996:
[----:B---3--:R3:W4:Y:S02]  /*2ff40*/  SYNCS.PHASECHK.TRANS64.TRYWAIT P0, [R0+URZ+0x30860], R2 ;  /* 0x03086002000075a7 */ /* 0x008724000800017f */
[----:B----4-:R-:W-:Y:S05]  /*2ff50*/  @!P0 NANOSLEEP.SYNCS 0x989680 ;  /* 0x009896800000895d */ /* 0x010fea0003900000 */
[----:B------:R-:W4:Y:S02]  /*2ff60*/  @!P0 SYNCS.PHASECHK.TRANS64 P0, [R0+URZ+0x30860], R2 ;  /* 0x03086002000085a7 */ /* 0x000f24000800007f */
[----:B----4-:R-:W-:Y:S05]  /*2ff70*/  @!P0 BRA `(.L_x_1996) ;  /* 0xfffffffc00f08947 */ /* 0x010fea000383ffff */
[----:B------:R-:W-:Y:S05]  /*2ff80*/  BRA `(.L_x_2123) ;  /* 0xffffffbc00947947 */ /* 0x000fea000383ffff */
.L_x_2006:
[----:B-1-3--:R-:W3:Y:S01]  /*2ff90*/  LDL R0, [R1] ;  /* 0x0000000001007983 */ /* 0x00aee20000100800 */
[----:B------:R-:W-:Y:S01]  /*2ffa0*/  BSSY B0, `(.L_x_2124) ;  /* 0x0000008000007945 */ /* 0x000fe20003800000 */
[----:B------:R-:W-:Y:S01]  /*2ffb0*/  MOV R12, RZ ;  /* 0x000000ff000c7202 */ /* 0x000fe20000000f00 */
[----:B0-----:R-:W-:Y:S02]  /*2ffc0*/  IMAD.MOV.U32 R11, RZ, RZ, 0x1f ;  /* 0x0000001fff0b7424 */ /* 0x001fe400078e00ff */
[----:B------:R-:W-:Y:S02]  /*2ffd0*/  IMAD.MOV.U32 R15, RZ, RZ, -0x1 ;  /* 0xffffffffff0f7424 */ /* 0x000fe400078e00ff */
[----:B---3--:R-:W-:-:S07]  /*2ffe0*/  IMAD.MOV.U32 R13, RZ, RZ, R0 ;  /* 0x000000ffff0d7224 */ /* 0x008fce00078e0000 */
[----:B--2---:R-:W-:Y:S05]  /*2fff0*/  WARPSYNC.COLLECTIVE R15, `(.L_x_2125) ;  /* 0x000000000f087348 */ /* 0x004fea0003c00000 */
[----:B------:R0:W1:Y:S02]  /*30000*/  SHFL.IDX P6, R14, R13, R12, R11 ;  /* 0x0000000c0d0e7389 */ /* 0x00006400000c000b */
[----:B012---:R-:W-:Y:S01]  /*30010*/  ENDCOLLECTIVE ;  /* 0x000000000000791b */ /* 0x007fe20003800000 */
.L_x_2125:
[----:B------:R-:W-:Y:S05]  /*30020*/  BSYNC B0 ;  /* 0x0000000000007941 */ /* 0x000fea0003800000 */
.L_x_2124:
[----:B------:R0:W5:Y:S01]  /*30030*/  LDL R2, [R1+0xc] ;  /* 0x00000c0001027983 */ /* 0x0001620000100800 */
[----:B------:R-:W-:Y:S01]  /*30040*/  IMAD.MOV.U32 R13, RZ, RZ, R0 ;  /* 0x000000ffff0d7224 */ /* 0x000fe200078e0000 */
[----:B------:R-:W-:Y:S01]  /*30050*/  LOP3.LUT P1, RZ, R19, 0x1, RZ, 0xc0, !PT ;  /* 0x0000000113ff7812 */ /* 0x000fe2000782c0ff */
[----:B------:R-:W-:Y:S02]  /*30060*/  IMAD.MOV.U32 R12, RZ, RZ, 0x1 ;  /* 0x00000001ff0c7424 */ /* 0x000fe400078e00ff */
[----:B------:R-:W-:Y:S02]  /*30070*/  IMAD.MOV.U32 R11, RZ, RZ, 0x1f ;  /* 0x0000001fff0b7424 */ /* 0x000fe400078e00ff */
[----:B------:R-:W-:Y:S02]  /*30080*/  IMAD.MOV.U32 R15, RZ, RZ, -0x1 ;  /* 0xffffffffff0f7424 */ /* 0x000fe400078e00ff */
[----:B0-----:R-:W-:-:S07]  /*30090*/  IMAD.MOV.U32 R5, RZ, RZ, R14 ;  /* 0x000000ffff057224 */ /* 0x001fce00078e000e */
[----:B-----5:R-:W-:Y:S05]  /*300a0*/  WARPSYNC.COLLECTIVE R15, `(.L_x_2126) ;  /* 0x000000000f087348 */ /* 0x020fea0003c00000 */
[----:B------:R0:W1:Y:S02]  /*300b0*/  SHFL.IDX P6, R14, R13, R12, R11 ;  /* 0x0000000c0d0e7389 */ /* 0x00006400000c000b */
[----:B01---5:R-:W-:Y:S01]  /*300c0*/  ENDCOLLECTIVE ;  /* 0x000000000000791b */ /* 0x023fe20003800000 */
.L_x_2126:
[----:B------:R-:W-:Y:S01]  /*300d0*/  ULDC UR4, c[0x0][0xc3c] ;  /* 0x00030f0000047ab9 */ /* 0x000fe20000000800 */
[----:B------:R-:W-:Y:S01]  /*300e0*/  ULDC.64 UR6, c[0x0][0x208] ;  /* 0x0000820000067ab9 */ /* 0x000fe20000000a00 */
[----:B------:R-:W-:Y:S01]  /*300f0*/  IMAD.IADD R4, R2, 0x1, R16 ;  /* 0x0000000102047824 */ /* 0x000fe200078e0210 */
[----:B------:R-:W-:-:S04]  /*30100*/  MOV R0, R14 ;  /* 0x0000000e00007202 */ /* 0x000fc80000000f00 */
        /* <DEDUP_REMOVED lines=11> */
[----:B------:R-:W-:Y:S02]  /*301c0*/  IMAD.MOV.U32 R11, RZ, RZ, RZ ;  /* 0x000000ffff0b7224 */ /* 0x000fe400078e00ff */
[----:B--2---:R-:W-:Y:S02]  /*301d0*/  @!P0 IMAD.MOV.U32 R4, RZ, RZ, R8 ;  /* 0x000000ffff048224 */ /* 0x004fe400078e0008 */
[----:B------:R-:W-:Y:S02]  /*301e0*/  IMAD.MOV.U32 R8, RZ, RZ, RZ ;  /* 0x000000ffff087224 */ /* 0x000fe400078e00ff */
[----:B---3--:R-:W-:Y:S01]  /*301f0*/  @!P0 IMAD.MOV.U32 R6, RZ, RZ, R2 ;  /* 0x000000ffff068224 */ /* 0x008fe200078e0002 */
[----:B------:R-:W-:-:S03]  /*30200*/  ISETP.GE.U32.AND P0, PT, R16, 0x2, PT ;  /* 0x000000021000780c */ /* 0x000fc60003f06070 */
[----:B------:R-:W-:-:S04]  /*30210*/  IMAD R2, R6, R4, RZ ;  /* 0x0000000406027224 */ /* 0x000fc800078e02ff */
[----:B------:R-:W-:-:S07]  /*30220*/  IMAD.MOV.U32 R13, RZ, RZ, R2 ;  /* 0x000000ffff0d7224 */ /* 0x000fce00078e0002 */
[----:B------:R-:W-:Y:S05]  /*30230*/  WARPSYNC.COLLECTIVE R15, `(.L_x_2127) ;  /* 0x000000000f087348 */ /* 0x000fea0003c00000 */
[----:B------:R0:W1:Y:S02]  /*30240*/  SHFL.UP P6, R14, R13, R12, R11 ;  /* 0x0400000c0d0e7389 */ /* 0x00006400000c000b */
[----:B01----:R-:W-:Y:S01]  /*30250*/  ENDCOLLECTIVE ;  /* 0x000000000000791b */ /* 0x003fe20003800000 */
.L_x_2127:
[----:B------:R-:W-:Y:S01]  /*30260*/  IMAD.MOV.U32 R12, RZ, RZ, 0x2 ;  /* 0x00000002ff0c7424 */ /* 0x000fe200078e00ff */
[----:B------:R-:W-:-:S04]  /*30270*/  MOV R3, R14 ;  /* 0x0000000e00037202 */ /* 0x000fc80000000f00 */
[----:B------:R-:W-:Y:S02]  /*30280*/  SEL R3, R3, RZ, P1 ;  /* 0x000000ff03037207 */ /* 0x000fe40000800000 */
[----:B------:R-:W-:-:S03]  /*30290*/  ISETP.GE.U32.AND P1, PT, R16, 0x4, PT ;  /* 0x000000041000780c */ /* 0x000fc60003f26070 */
[----:B------:R-:W-:-:S04]  /*302a0*/  IMAD.IADD R2, R2, 0x1, R3 ;  /* 0x0000000102027824 */ /* 0x000fc800078e0203 */
[----:B------:R-:W-:-:S07]  /*302b0*/  IMAD.MOV.U32 R13, RZ, RZ, R2 ;  /* 0x000000ffff0d7224 */ /* 0x000fce00078e0002 */
[----:B------:R-:W-:Y:S05]  /*302c0*/  WARPSYNC.COLLECTIVE R15, `(.L_x_2128) ;  /* 0x000000000f087348 */ /* 0x000fea0003c00000 */
[----:B------:R0:W1:Y:S02]  /*302d0*/  SHFL.UP P6, R14, R13, R12, R11 ;  /* 0x0400000c0d0e7389 */ /* 0x00006400000c000b */
[----:B01----:R-:W-:Y:S01]  /*302e0*/  ENDCOLLECTIVE ;  /* 0x000000000000791b */ /* 0x003fe20003800000 */
.L_x_2128:
        /* <DEDUP_REMOVED lines=8> */
.L_x_2129:
[----:B------:R-:W-:Y:S01]  /*30370*/  IMAD.MOV.U32 R12, RZ, RZ, 0x8 ;  /* 0x00000008ff0c7424 */ /* 0x000fe200078e00ff */
[----:B------:R-:W-:-:S04]  /*30380*/  MOV R3, R14 ;  /* 0x0000000e00037202 */ /* 0x000fc80000000f00 */
[----:B------:R-:W-:-:S05]  /*30390*/  SEL R3, R3, RZ, P1 ;  /* 0x000000ff03037207 */ /* 0x000fca0000800000 */
[----:B------:R-:W-:-:S04]  /*303a0*/  IMAD.IADD R2, R2, 0x1, R3 ;  /* 0x0000000102027824 */ /* 0x000fc800078e0203 */
[----:B------:R-:W-:-:S07]  /*303b0*/  IMAD.MOV.U32 R13, RZ, RZ, R2 ;  /* 0x000000ffff0d7224 */ /* 0x000fce00078e0002 */
[----:B------:R-:W-:Y:S05]  /*303c0*/  WARPSYNC.COLLECTIVE R15, `(.L_x_2130) ;  /* 0x000000000f087348 */ /* 0x000fea0003c00000 */
[----:B------:R0:W1:Y:S02]  /*303d0*/  SHFL.UP P6, R14, R13, R12, R11 ;  /* 0x0400000c0d0e7389 */ /* 0x00006400000c000b */
[----:B01----:R-:W-:Y:S01]  /*303e0*/  ENDCOLLECTIVE ;  /* 0x000000000000791b */ /* 0x003fe20003800000 */
.L_x_2130:
        /* <DEDUP_REMOVED lines=8> */
.L_x_2131:
[----:B------:R-:W-:Y:S02]  /*30470*/  IMAD.MOV.U32 R12, RZ, RZ, 0x1f ;  /* 0x0000001fff0c7424 */ /* 0x000fe400078e00ff */
[----:B------:R-:W-:Y:S01]  /*30480*/  IMAD.MOV.U32 R11, RZ, RZ, 0x1f ;  /* 0x0000001fff0b7424 */ /* 0x000fe200078e00ff */
[----:B------:R-:W-:-:S04]  /*30490*/  MOV R3, R14 ;  /* 0x0000000e00037202 */ /* 0x000fc80000000f00 */
[----:B------:R-:W-:-:S05]  /*304a0*/  SEL R3, R3, RZ, P3 ;  /* 0x000000ff03037207 */ /* 0x000fca0001800000 */
[----:B------:R-:W-:-:S04]  /*304b0*/  IMAD.IADD R7, R2, 0x1, R3 ;  /* 0x0000000102077824 */ /* 0x000fc800078e0203 */
[----:B------:R-:W-:-:S07]  /*304c0*/  IMAD.MOV.U32 R13, RZ, RZ, R7 ;  /* 0x000000ffff0d7224 */ /* 0x000fce00078e0007 */
[----:B------:R-:W-:Y:S05]  /*304d0*/  WARPSYNC.COLLECTIVE R15, `(.L_x_2132) ;  /* 0x000000000f087348 */ /* 0x000fea0003c00000 */
[----:B------:R0:W1:Y:S02]  /*304e0*/  SHFL.IDX P6, R14, R13, R12, R11 ;  /* 0x0000000c0d0e7389 */ /* 0x00006400000c000b */
[----:B01----:R-:W-:Y:S01]  /*304f0*/  ENDCOLLECTIVE ;  /* 0x000000000000791b */ /* 0x003fe20003800000 */
.L_x_2132:
[----:B------:R-:W-:Y:S01]  /*30500*/  IMAD.MOV.U32 R9, RZ, RZ, R14 ;  /* 0x000000ffff097224 */ /* 0x000fe200078e000e */
[----:B------:R-:W-:Y:S06]  /*30510*/  BRA `(.L_x_2133) ;  /* 0xffffffc000987947 */ /* 0x000fec000383ffff */
.L_x_2009:
[----:B------:R-:W-:Y:S01]  /*30520*/  BSSY B0, `(.L_x_2134) ;  /* 0x0000008000007945 */ /* 0x000fe20003800000 */
[----:B------:R-:W-:Y:S01]  /*30530*/  IMAD.MOV.U32 R13, RZ, RZ, R2 ;  /* 0x000000ffff0d7224 */ /* 0x000fe200078e0002 */
[----:B------:R-:W-:Y:S01]  /*30540*/  MOV R12, 0x1 ;  /* 0x00000001000c7802 */ /* 0x000fe20000000f00 */
[----:B------:R-:W-:Y:S02]  /*30550*/  IMAD.MOV.U32 R11, RZ, RZ, RZ ;  /* 0x000000ffff0b7224 */ /* 0x000fe400078e00ff */
[----:B------:R-:W-:-:S07]  /*30560*/  IMAD.MOV.U32 R15, RZ, RZ, -0x1 ;  /* 0xffffffffff0f7424 */ /* 0x000fce00078e00ff */
[----:B0-----:R-:W-:Y:S05]  /*30570*/  WARPSYNC.COLLECTIVE R15, `(.L_x_2135) ;  /* 0x000000000f087348 */ /* 0x001fea0003c00000 */
[----:B------:R1:W2:Y:S02]  /*30580*/  SHFL.UP P6, R14, R13, R12, R11 ;  /* 0x0400000c0d0e7389 */ /* 0x0002a400000c000b */
[----:B012---:R-:W-:Y:S01]  /*30590*/  ENDCOLLECTIVE ;  /* 0x000000000000791b */ /* 0x007fe20003800000 */
.L_x_2135:
[----:B------:R-:W-:Y:S05]  /*305a0*/  BSYNC B0 ;  /* 0x0000000000007941 */ /* 0x000fea0003800000 */
.L_x_2134:
[----:B------:R-:W-:Y:S01]  /*305b0*/  IMAD.MOV.U32 R3, RZ, RZ, R14 ;  /* 0x000000ffff037224 */ /* 0x000fe200078e000e */
[----:B------:R-:W-:Y:S01]  /*305c0*/  LOP3.LUT P4, RZ, R19, 0x1, RZ, 0xc0, !PT ;  /* 0x0000000113ff7812 */ /* 0x000fe2000788c0ff */
[----:B------:R-:W-:Y:S01]  /*305d0*/  IMAD.MOV.U32 R12, RZ, RZ, 0x2 ;  /* 0x00000002ff0c7424 */ /* 0x000fe200078e00ff */
[----:B------:R-:W-:Y:S01]  /*305e0*/  MOV R15, 0xffffffff ;  /* 0xffffffff000f7802 */ /* 0x000fe20000000f00 */
[----:B------:R-:W-:Y:S01]  /*305f0*/  IMAD.MOV.U32 R11, RZ, RZ, RZ ;  /* 0x000000ffff0b7224 */ /* 0x000fe200078e00ff */
[----:B------:R-:W-:-:S05]  /*30600*/  SEL R3, R3, RZ, P4 ;  /* 0x000000ff03037207 */ /* 0x000fca0002000000 */
[----:B------:R-:W-:-:S04]  /*30610*/  IMAD.IADD R2, R2, 0x1, R3 ;  /* 0x0000000102027824 */ /* 0x000fc800078e0203 */
[----:B------:R-:W-:-:S07]  /*30620*/  IMAD.MOV.U32 R13, RZ, RZ, R2 ;  /* 0x000000ffff0d7224 */ /* 0x000fce00078e0002 */
[----:B------:R-:W-:Y:S05]  /*30630*/  WARPSYNC.COLLECTIVE R15, `(.L_x_2136) ;  /* 0x000000000f087348 */ /* 0x000fea0003c00000 */
[----:B------:R0:W1:Y:S02]  /*30640*/  SHFL.UP P6, R14, R13, R12, R11 ;  /* 0x0400000c0d0e7389 */ /* 0x00006400000c000b */
[----:B01----:R-:W-:Y:S01]  /*30650*/  ENDCOLLECTIVE ;  /* 0x000000000000791b */ /* 0x003fe20003800000 */
.L_x_2136:
        /* <DEDUP_REMOVED lines=8> */
.L_x_2137:
[----:B------:R-:W-:Y:S01]  /*306e0*/  MOV R12, 0x8 ;  /* 0x00000008000c7802 */ /* 0x000fe20000000f00 */
[----:B------:R-:W-:-:S05]  /*306f0*/  IMAD.MOV.U32 R3, RZ, RZ, R14 ;  /* 0x000000ffff037224 */ /* 0x000fca00078e000e */
[----:B------:R-:W-:-:S05]  /*30700*/  SEL R3, R3, RZ, P1 ;  /* 0x000000ff03037207 */ /* 0x000fca0000800000 */
[----:B------:R-:W-:-:S04]  /*30710*/  IMAD.IADD R2, R2, 0x1, R3 ;  /* 0x0000000102027824 */ /* 0x000fc800078e0203 */
[----:B------:R-:W-:-:S07]  /*30720*/  IMAD.MOV.U32 R13, RZ, RZ, R2 ;  /* 0x000000ffff0d7224 */ /* 0x000fce00078e0002 */
[----:B------:R-:W-:Y:S05]  /*30730*/  WARPSYNC.COLLECTIVE R15, `(.L_x_2138) ;  /* 0x000000000f087348 */ /* 0x000fea0003c00000 */
[----:B------:R0:W1:Y:S02]  /*30740*/  SHFL.UP P6, R14, R13, R12, R11 ;  /* 0x0400000c0d0e7389 */ /* 0x00006400000c000b */
[----:B01----:R-:W-:Y:S01]  /*30750*/  ENDCOLLECTIVE ;  /* 0x000000000000791b */ /* 0x003fe20003800000 */
.L_x_2138:
        /* <DEDUP_REMOVED lines=8> */
.L_x_2139:
[----:B------:R-:W-:Y:S01]  /*307e0*/  MOV R12, 0x1f ;  /* 0x0000001f000c7802 */ /* 0x000fe20000000f00 */
        /* <DEDUP_REMOVED lines=8> */
.L_x_2140:
[----:B------:R-:W-:Y:S01]  /*30870*/  IMAD.MOV.U32 R9, RZ, RZ, R14 ;  /* 0x000000ffff097224 */ /* 0x000fe200078e000e */
[----:B------:R-:W-:Y:S06]  /*30880*/  BRA `(.L_x_2141) ;  /* 0xffffffc0006c7947 */ /* 0x000fec000383ffff */
.L_x_2011:
[----:B------:R-:W-:Y:S01]  /*30890*/  BSSY B0, `(.L_x_2142) ;  /* 0x0000006000007945 */ /* 0x000fe20003800000 */
[----:B------:R-:W-:Y:S01]  /*308a0*/  PLOP3.LUT P6, PT, P6, PT, PT, 0x8, 0x0 ;  /* 0x000000000000781c */ /* 0x000fe200037ce170 */
[----:B------:R-:W-:-:S12]  /*308b0*/  IMAD.MOV.U32 R15, RZ, RZ, -0x1 ;  /* 0xffffffffff0f7424 */ /* 0x000fd800078e00ff */
[----:B0-----:R-:W-:Y:S05]  /*308c0*/  WARPSYNC.COLLECTIVE R15, `(.L_x_2143) ;  /* 0x000000000f087348 */ /* 0x001fea0003c00000 */
[----:B------:R-:W-:Y:S01]  /*308d0*/  VOTE.ANY R14, PT, P6 ;  /* 0x00000000000e7806 */ /* 0x000fe200030e0100 */
[----:B0-----:R-:W-:Y:S06]  /*308e0*/  ENDCOLLECTIVE ;  /* 0x000000000000791b */ /* 0x001fec0003800000 */
.L_x_2143:
[----:B------:R-:W-:Y:S05]  /*308f0*/  BSYNC B0 ;  /* 0x0000000000007941 */ /* 0x000fea0003800000 */
.L_x_2142:
[----:B------:R0:W5:Y:S01]  /*30900*/  LDL.LU R10, [R1+0xc] ;  /* 0x00000c00010a7983 */ /* 0x0001620000300800 */
[----:B------:R-:W-:Y:S01]  /*30910*/  IMAD.MOV.U32 R0, RZ, RZ, R14 ;  /* 0x000000ffff007224 */ /* 0x000fe200078e000e */
[----:B------:R-:W-:Y:S01]  /*30920*/  MOV R15, 0xffffffff ;  /* 0xffffffff000f7802 */ /* 0x000fe20000000f00 */
[----:B------:R-:W-:Y:S02]  /*30930*/  IMAD.MOV.U32 R13, RZ, RZ, R4 ;  /* 0x000000ffff0d7224 */ /* 0x000fe400078e0004 */
[----:B------:R-:W1:Y:S01]  /*30940*/  POPC R3, R0 ;  /* 0x0000000000037309 */ /* 0x000e620000000000 */
[----:B------:R-:W-:Y:S02]  /*30950*/  IMAD.MOV.U32 R11, RZ, RZ, 0x1f ;  /* 0x0000001fff0b7424 */ /* 0x000fe400078e00ff */
[----:B01----:R-:W-:-:S07]  /*30960*/  IMAD.MOV.U32 R12, RZ, RZ, R3 ;  /* 0x000000ffff0c7224 */ /* 0x003fce00078e0003 */
[----:B-----5:R-:W-:Y:S05]  /*30970*/  WARPSYNC.COLLECTIVE R15, `(.L_x_2144) ;  /* 0x000000000f087348 */ /* 0x020fea0003c00000 */
[----:B------:R0:W1:Y:S02]  /*30980*/  SHFL.IDX P6, R14, R13, R12, R11 ;  /* 0x0000000c0d0e7389 */ /* 0x00006400000c000b */
[----:B01---5:R-:W-:Y:S01]  /*30990*/  ENDCOLLECTIVE ;  /* 0x000000000000791b */ /* 0x023fe20003800000 */
.L_x_2144:
[----:B------:R-:W-:Y:S02]  /*309a0*/  IMAD.MOV.U32 R13, RZ, RZ, R6 ;  /* 0x000000ffff0d7224 */ /* 0x000fe400078e0006 */
[----:B------:R-:W-:-:S07]  /*309b0*/  IMAD.MOV.U32 R4, RZ, RZ, R14 ;  /* 0x000000ffff047224 */ /* 0x000fce00078e000e */
[----:B------:R-:W-:Y:S05]  /*309c0*/  WARPSYNC.COLLECTIVE R15, `(.L_x_2145) ;  /* 0x000000000f087348 */ /* 0x000fea0003c00000 */
[----:B------:R0:W1:Y:S02]  /*309d0*/  SHFL.IDX P6, R14, R13, R12, R11 ;  /* 0x0000000c0d0e7389 */ /* 0x00006400000c000b */
[----:B01----:R-:W-:Y:S01]  /*309e0*/  ENDCOLLECTIVE ;  /* 0x000000000000791b */ /* 0x003fe20003800000 */
.L_x_2145:
[----:B------:R-:W-:Y:S02]  /*309f0*/  IMAD.MOV.U32 R6, RZ, RZ, R14 ;  /* 0x000000ffff067224 */ /* 0x000fe400078e000e */
[----:B------:R-:W-:-:S05]  /*30a00*/  IMAD.IADD R10, R3, 0x1, R10 ;  /* 0x00000001030a7824 */ /* 0x000fca00078e020a */
[----:B------:R2:W-:Y:S01]  /*30a10*/  STL [R1+0xc], R10 ;  /* 0x00000c0a01007387 */ /* 0x0005e20000100800 */
[----:B------:R-:W-:Y:S05]  /*30a20*/  BRA `(.L_x_2146) ;  /* 0xffffffc0004c7947 */ /* 0x000fea000383ffff */
.L_x_2013:
[----:B------:R-:W-:Y:S01]  /*30a30*/  BSSY B0, `(.L_x_2147) ;  /* 0x0000008000007945 */ /* 0x000fe20003800000 */
[----:B------:R-:W-:Y:S01]  /*30a40*/  IMAD.MOV.U32 R13, RZ, RZ, R7 ;  /* 0x000000ffff0d7224 */ /* 0x000fe200078e0007 */
[----:B------:R-:W-:Y:S01]  /*30a50*/  MOV R15, 0xffffffff ;  /* 0xffffffff000f7802 */ /* 0x000fe20000000f00 */
[----:B------:R-:W-:Y:S02]  /*30a60*/  IMAD.MOV.U32 R12, RZ, RZ, R3 ;  /* 0x000000ffff0c7224 */ /* 0x000fe400078e0003 */
[----:B------:R-:W-:-:S07]  /*30a70*/  IMAD.MOV.U32 R11, RZ, RZ, 0x1f ;  /* 0x0000001fff0b7424 */ /* 0x000fce00078e00ff */
[----:B0-2---:R-:W-:Y:S05]  /*30a80*/  WARPSYNC.COLLECTIVE R15, `(.L_x_2148) ;  /* 0x000000000f087348 */ /* 0x005fea0003c00000 */
[----:B------:R1:W3:Y:S02]  /*30a90*/  SHFL.IDX P6, R14, R13, R12, R11 ;  /* 0x0000000c0d0e7389 */ /* 0x0002e400000c000b */
[----:B0123--:R-:W-:Y:S01]  /*30aa0*/  ENDCOLLECTIVE ;  /* 0x000000000000791b */ /* 0x00ffe20003800000 */
.L_x_2148:
[----:B------:R-:W-:Y:S05]  /*30ab0*/  BSYNC B0 ;  /* 0x0000000000007941 */ /* 0x000fea0003800000 */
.L_x_2147:
[----:B------:R-:W-:Y:S01]  /*30ac0*/  IMAD.MOV.U32 R3, RZ, RZ, R14 ;  /* 0x000000ffff037224 */ /* 0x000fe200078e000e */
[----:B------:R-:W-:Y:S06]  /*30ad0*/  BRA `(.L_x_2149) ;  /* 0xffffffc000387947 */ /* 0x000fec000383ffff */
.L_x_2019:
[----:B0-----:R0:W1:Y:S02]  /*30ae0*/  SYNCS.PHASECHK.TRANS64.TRYWAIT P0, [R0+URZ+0x30820], R3 ;  /* 0x03082003000075a7 */ /* 0x001064000800017f */
[----:B-1----:R-:W-:Y:S05]  /*30af0*/  @!P0 NANOSLEEP.SYNCS 0x989680 ;  /* 0x009896800000895d */ /* 0x002fea0003900000 */
[----:B------:R-:W1:Y:S02]  /*30b00*/  @!P0 SYNCS.PHASECHK.TRANS64 P0, [R0+URZ+0x30820], R3 ;  /* 0x03082003000085a7 */ /* 0x000e64000800007f */
[----:B-1----:R-:W-:Y:S05]  /*30b10*/  @!P0 BRA `(.L_x_2019) ;  /* 0xfffffffc00f08947 */ /* 0x002fea000383ffff */
[----:B------:R-:W-:Y:S05]  /*30b20*/  BRA `(.L_x_2150) ;  /* 0xffffffc800d87947 */ /* 0x000fea000383ffff */
.L_x_2020:
        /* <DEDUP_REMOVED lines=11> */
.L_x_2152:
[----:B------:R-:W-:Y:S05]  /*30be0*/  BSYNC B0 ;  /* 0x0000000000007941 */ /* 0x000fea0003800000 */
.L_x_2151:
[----:B------:R-:W-:Y:S05]  /*30bf0*/  BRA `(.L_x_2153) ;  /* 0xffffffc800c07947 */ /* 0x000fea000383ffff */
.L_x_2021:
[----:B------:R-:W-:Y:S01]  /*30c00*/  BSSY B0, `(.L_x_2154) ;  /* 0x0000006000007945 */ /* 0x000fe20003800000 */
[----:B------:R-:W-:-:S07]  /*30c10*/  IMAD.MOV.U32 R15, RZ, RZ, -0x1 ;  /* 0xffffffffff0f7424 */ /* 0x000fce00078e00ff */
[----:B01----:R-:W-:Y:S05]  /*30c20*/  WARPSYNC.COLLECTIVE R15, `(.L_x_2155) ;  /* 0x000000000f0c7348 */ /* 0x003fea0003c00000 */
[----:B------:R-:W-:Y:S02]  /*30c30*/  ELECT P6, UR62, PT ;  /* 0x00000000003e782f */ /* 0x000fe400038c0000 */
[----:B------:R-:W-:Y:S01]  /*30c40*/  MOV R14, UR62 ;  /* 0x0000003e000e7c02 */ /* 0x000fe20008000f00 */
[----:B01----:R-:W-:Y:S10]  /*30c50*/  ENDCOLLECTIVE ;  /* 0x000000000000791b */ /* 0x003ff40003800000 */
.L_x_2155:
[----:B------:R-:W-:Y:S05]  /*30c60*/  BSYNC B0 ;  /* 0x0000000000007941 */ /* 0x000fea0003800000 */
.L_x_2154:
[----:B------:R-:W-:Y:S05]  /*30c70*/  BRA `(.L_x_2156) ;  /* 0xffffffc800b47947 */ /* 0x000fea000383ffff */
.L_x_2023:
[----:B0-----:R0:W1:Y:S02]  /*30c80*/  SYNCS.PHASECHK.TRANS64.TRYWAIT P0, [R6+URZ], R5 ;  /* 0x00000005060075a7 */ /* 0x001064000800017f */
[----:B-1----:R-:W-:Y:S05]  /*30c90*/  @!P0 NANOSLEEP.SYNCS 0x989680 ;  /* 0x009896800000895d */ /* 0x002fea0003900000 */
[----:B------:R-:W1:Y:S02]  /*30ca0*/  @!P0 SYNCS.PHASECHK.TRANS64 P0, [R6+URZ], R5 ;  /* 0x00000005060085a7 */ /* 0x000e64000800007f */
[----:B-1----:R-:W-:Y:S05]  /*30cb0*/  @!P0 BRA `(.L_x_2023) ;  /* 0xfffffffc00f08947 */ /* 0x002fea000383ffff */
[----:B------:R-:W-:Y:S05]  /*30cc0*/  BRA `(.L_x_2157) ;  /* 0xffffffc800f87947 */ /* 0x000fea000383ffff */
.L_x_2024:
[----:B-1----:R1:W2:Y:S02]  /*30cd0*/  SYNCS.PHASECHK.TRANS64.TRYWAIT P0, [R7+URZ], R2 ;  /* 0x00000002070075a7 */ /* 0x0022a4000800017f */
[----:B--2---:R-:W-:Y:S05]  /*30ce0*/  @!P0 NANOSLEEP.SYNCS 0x989680 ;  /* 0x009896800000895d */ /* 0x004fea0003900000 */
[----:B------:R-:W2:Y:S02]  /*30cf0*/  @!P0 SYNCS.PHASECHK.TRANS64 P0, [R7+URZ], R2 ;  /* 0x00000002070085a7 */ /* 0x000ea4000800007f */
[----:B--2---:R-:W-:Y:S05]  /*30d00*/  @!P0 BRA `(.L_x_2024) ;  /* 0xfffffffc00f08947 */ /* 0x004fea000383ffff */
[----:B------:R-:W-:Y:S05]  /*30d10*/  BRA `(.L_x_2158) ;  /* 0xffffffc800ec7947 */ /* 0x000fea000383ffff */
.L_x_2026:
[----:B--2---:R2:W3:Y:S02]  /*30d20*/  SYNCS.PHASECHK.TRANS64.TRYWAIT P0, [R4+URZ], R5 ;  /* 0x00000005040075a7 */ /* 0x0044e4000800017f */
[----:B---3--:R-:W-:Y:S05]  /*30d30*/  @!P0 NANOSLEEP.SYNCS 0x989680 ;  /* 0x009896800000895d */ /* 0x008fea0003900000 */
[----:B------:R-:W3:Y:S02]  /*30d40*/  @!P0 SYNCS.PHASECHK.TRANS64 P0, [R4+URZ], R5 ;  /* 0x00000005040085a7 */ /* 0x000ee4000800007f */
[----:B---3--:R-:W-:Y:S05]  /*30d50*/  @!P0 BRA `(.L_x_2026) ;  /* 0xfffffffc00f08947 */ /* 0x008fea000383ffff */
[----:B------:R-:W-:Y:S05]  /*30d60*/  BRA `(.L_x_2159) ;  /* 0xffffffc800f47947 */ /* 0x000fea000383ffff */
.L_x_2160:
        /* <DEDUP_REMOVED lines=9> */
.L_x_14844:


//--------------------- .text._ZN7cutlass13device_kernelIN5flash11enable_sm90INS1_16FlashAttnFwdSm90INS1_25CollectiveMainloopFwdSm90ILi2EN4cute5tupleIJNS5_1CILi1EEES8_S8_EEENS6_IJNS7_ILi128EEENS7_ILi80EEENS7_ILi256EEEEEELi256ENS_6half_tEfNS_4arch4Sm90ELb1ELb0ELb0ELb0ELb0ELb0ELb0ELb1ELb1ELb1ELb1ELb0EEENS1_21CollectiveEpilogueFwdINS6_IJSA_SC_SB_EEES9_SE_SG_Li256ELb0ELb1ELb1ELb0EEENS1_19SingleTileSchedulerILb0ELb1ELb1ELi128EEEEEEEEEvNT_6ParamsE --------------------------
	.section	.text._ZN7cutlass13device_kernelIN5flash11enable_sm90INS1_16FlashAttnFwdSm90INS1_25CollectiveMainloopFwdSm90ILi2EN4cute5tupleIJNS5_1CILi1EEES8_S8_EEENS6_IJNS7_ILi128EEENS7_ILi80EEENS7_ILi256EEEEEELi256ENS_6half_tEfNS_4arch4Sm90ELb1ELb0ELb0ELb0ELb0ELb0ELb0ELb1ELb1ELb1ELb1ELb0EEENS1_21CollectiveEpilogueFwdINS6_IJSA_SC_SB_EEES9_SE_SG_Li256ELb0ELb1ELb1ELb0EEENS1_19SingleTileSchedulerILb0ELb1ELb1ELi128EEEEEEEEEvNT_6ParamsE,"ax",@progbits
	.align	128
.text._ZN7cutlass13device_kernelIN5flash11enable_sm90INS1_16FlashAttnFwdSm90INS1_25CollectiveMainloopFwdSm90ILi2EN4cute5tupleIJNS5_1CILi1EEES8_S8_EEENS6_IJNS7_ILi128EEENS7_ILi80EEENS7_ILi256EEEEEELi256ENS_6half_tEfNS_4arch4Sm90ELb1ELb0ELb0ELb0ELb0ELb0ELb0ELb1ELb1ELb1ELb1ELb0EEENS1_21CollectiveEpilogueFwdINS6_IJSA_SC_SB_EEES9_SE_SG_Li256ELb0ELb1ELb1ELb0EEENS1_19SingleTileSchedulerILb0ELb1ELb1ELi128EEEEEEEEEvNT_6ParamsE:
        .type           _ZN7cutlass13device_kernelIN5flash11enable_sm90INS1_16FlashAttnFwdSm90INS1_25CollectiveMainloopFwdSm90ILi2EN4cute5tupleIJNS5_1CILi1EEES8_S8_EEENS6_IJNS7_ILi128EEENS7_ILi80EEENS7_ILi256EEEEEELi256ENS_6half_tEfNS_4arch4Sm90ELb1ELb0ELb0ELb0ELb0ELb0ELb0ELb1ELb1ELb1ELb1ELb0EEENS1_21CollectiveEpilogueFwdINS6_IJSA_SC_SB_EEES9_SE_SG_Li256ELb0ELb1ELb1ELb0EEENS1_19SingleTileSchedulerILb0ELb1ELb1ELi128EEEEEEEEEvNT_6ParamsE,@function
        .size           _ZN7cutlass13device_kernelIN5flash11enable_sm90INS1_16FlashAttnFwdSm90INS1_25CollectiveMainloopFwdSm90ILi2EN4cute5tupleIJNS5_1CILi1EEES8_S8_EEENS6_IJNS7_ILi128EEENS7_ILi80EEENS7_ILi256EEEEEELi256ENS_6half_tEfNS_4arch4Sm90ELb1ELb0ELb0ELb0ELb0ELb0ELb0ELb1ELb1ELb1ELb1ELb0EEENS1_21CollectiveEpilogueFwdINS6_IJSA_SC_SB_EEES9_SE_SG_Li256ELb0ELb1ELb1ELb0EEENS1_19SingleTileSchedulerILb0ELb1ELb1ELi128EEEEEEEEEvNT_6ParamsE,(.L_x_14845 - _ZN7cutlass13device_kernelIN5flash11enable_sm90INS1_16FlashAttnFwdSm90INS1_25CollectiveMainloopFwdSm90ILi2EN4cute5tupleIJNS5_1CILi1EEES8_S8_EEENS6_IJNS7_ILi128EEENS7_ILi80EEENS7_ILi256EEEEEELi256ENS_6half_tEfNS_4arch4Sm90ELb1ELb0ELb0ELb0ELb0ELb0ELb0ELb1ELb1ELb1ELb1ELb0EEENS1_21CollectiveEpilogueFwdINS6_IJSA_SC_SB_EEES9_SE_SG_Li256ELb0ELb1ELb1ELb0EEENS1_19SingleTileSchedulerILb0ELb1ELb1ELi128EEEEEEEEEvNT_6ParamsE)
        .other          _ZN7cutlass13device_kernelIN5flash11enable_sm90INS1_16FlashAttnFwdSm90INS1_25CollectiveMainloopFwdSm90ILi2EN4cute5tupleIJNS5_1CILi1EEES8_S8_EEENS6_IJNS7_ILi128EEENS7_ILi80EEENS7_ILi256EEEEEELi256ENS_6half_tEfNS_4arch4Sm90ELb1ELb0ELb0ELb0ELb0ELb0ELb0ELb1ELb1ELb1ELb1ELb0EEENS1_21CollectiveEpilogueFwdINS6_IJSA_SC_SB_EEES9_SE_SG_Li256ELb0ELb1ELb1ELb0EEENS1_19SingleTileSchedulerILb0ELb1ELb1ELi128EEEEEEEEEvNT_6ParamsE,@"STO_CUDA_ENTRY STV_DEFAULT"
_ZN7cutlass13device_kernelIN5flash11enable_sm90INS1_16FlashAttnFwdSm90INS1_25CollectiveMainloopFwdSm90ILi2EN4cute5tupleIJNS5_1CILi1EEES8_S8_EEENS6_IJNS7_ILi128EEENS7_ILi80EEENS7_ILi256EEEEEELi256ENS_6half_tEfNS_4arch4Sm90ELb1ELb0ELb0ELb0ELb0ELb0ELb0ELb1ELb1ELb1ELb1ELb0EEENS1_21CollectiveEpilogueFwdINS6_IJSA_SC_SB_EEES9_SE_SG_Li256ELb0ELb1ELb1ELb0EEENS1_19SingleTileSchedulerILb0ELb1ELb1ELi128EEEEEEEEEvNT_6ParamsE:
        /* <DEDUP_REMOVED lines=17> */
.L_x_2162:
[----:B------:R-:W-:Y:S05]  /*0110*/  BSYNC B0 ;  /* 0x0000000000007941 */ /* 0x000fea0003800000 */
.L_x_2161:
        /* <DEDUP_REMOVED lines=40> */
.L_x_2163:
        /* <DEDUP_REMOVED lines=22> */
.L_x_2164:
        /* <DEDUP_REMOVED lines=18> */
.L_x_2165:
        /* <DEDUP_REMOVED lines=22> */
.L_x_2166:
        /* <DEDUP_REMOVED lines=22> */
.L_x_2167:
        /* <DEDUP_REMOVED lines=8> */
.L_x_2170:
        /* <DEDUP_REMOVED lines=18> */
[----:B------:R-:W0:Y:S01]  /*0a80*/  LDC R0, c[0x0][0x448] ;  /* 0x00011200ff007b82 */ /* 0x000e220000000800 */
[----:B------:R-:W1:Y:S01]  /*0a90*/  S2R R152, SR_CTAID.X ;  /* 0x0000000000987919 */ /* 0x000e620000002500 */
[----:B------:R-:W-:Y:S01]  /*0aa0*/  SHF.R.U32.HI R4, RZ, 0x10, R22 ;  /* 0x00000010ff047819 */ /* 0x000fe20000011616 */
[----:B------:R-:W-:Y:S01]  /*0ab0*/  IMAD.MOV.U32 R213, RZ, RZ, RZ ;  /* 0x000000ffffd57224 */ /* 0x000fe200078e00ff */
[----:B------:R-:W-:-:S04]  /*0ac0*/  LOP3.LUT R22, R22, 0xffff, RZ, 0xc0, !PT ;  /* 0x0000ffff16167812 */ /* 0x000fc800078ec0ff */
[----:B------:R-:W2:Y:S08]  /*0ad0*/  LDC.64 R8, c[0x0][0x418] ;  /* 0x00010600ff087b82 */ /* 0x000eb00000000a00 */
[----:B------:R-:W3:Y:S01]  /*0ae0*/  LDC R3, c[0x0][0x288] ;  /* 0x0000a200ff037b82 */ /* 0x000ee20000000800 */
[----:B0-----:R-:W-:-:S07]  /*0af0*/  ISETP.NE.AND P1, PT, R0, 0x1, PT ;  /* 0x000000010000780c */ /* 0x001fce0003f25270 */
[----:B------:R-:W0:Y:S01]  /*0b00*/  LDC R18, c[0x0][0x424] ;  /* 0x00010900ff127b82 */ /* 0x000e220000000800 */
[----:B--2---:R-:W-:-:S07]  /*0b10*/  ISETP.NE.U32.AND P0, PT, R8, RZ, PT ;  /* 0x000000ff0800720c */ /* 0x004fce0003f05070 */
[----:B------:R-:W2:Y:S01]  /*0b20*/  LDC R153, c[0x0][0x2f0] ;  /* 0x0000bc00ff997b82 */ /* 0x000ea20000000800 */
[----:B-1----:R-:W-:Y:S01]  /*0b30*/  IMAD.SHL.U32 R152, R152, 0x80, RZ ;  /* 0x0000008098987824 */ /* 0x002fe200078e00ff */
[----:B------:R-:W-:-:S03]  /*0b40*/  ISETP.NE.AND.EX P0, PT, R9, RZ, PT, P0 ;  /* 0x000000ff0900720c */ /* 0x000fc60003f05300 */
[----:B------:R-:W-:Y:S01]  /*0b50*/  @P1 VIADD R0, R152, 0x7f ;  /* 0x0000007f98001836 */ /* 0x000fe20000000000 */
[----:B---3--:R-:W-:Y:S02]  /*0b60*/  IADD3 R3, -R3, 0x50, RZ ;  /* 0x0000005003037810 */ /* 0x008fe40007ffe1ff */
[----:B------:R-:W1:Y:S08]  /*0b70*/  @P1 LDC R5, c[0x0][0x44c] ;  /* 0x00011300ff051b82 */ /* 0x000e700000000800 */
[----:B------:R-:W3:Y:S01]  /*0b80*/  @P1 LDC R7, c[0x0][0x450] ;  /* 0x00011400ff071b82 */ /* 0x000ee20000000800 */
[----:B0-----:R-:W-:-:S02]  /*0b90*/  SEL R18, R18, 0x1, P0 ;  /* 0x0000000112127807 */ /* 0x001fc40000000000 */
[----:B------:R-:W-:-:S03]  /*0ba0*/  ISETP.NE.AND P0, PT, R4, RZ, PT ;  /* 0x000000ff0400720c */ /* 0x000fc60003f05270 */
[----:B--2---:R-:W-:Y:S02]  /*0bb0*/  IMAD R3, R18, R153, R3 ;  /* 0x0000009912037224 */ /* 0x004fe400078e0203 */
[----:B-1----:R-:W-:-:S08]  /*0bc0*/  @P1 IMAD.HI.U32 R2, R0, R5, RZ ;  /* 0x0000000500021227 */ /* 0x002fd000078e00ff */
[----:B------:R-:W0:Y:S01]  /*0bd0*/  @!P0 LDC R4, c[0x0][0x9f0] ;  /* 0x00027c00ff048b82 */ /* 0x000e220000000800 */
[----:B------:R-:W-:Y:S01]  /*0be0*/  VIADD R0, R152, 0x7f ;  /* 0x0000007f98007836 */ /* 0x000fe20000000000 */
[----:B---3--:R-:W-:Y:S01]  /*0bf0*/  @P1 SHF.R.U32.HI R0, RZ, R7, R2 ;  /* 0x00000007ff001219 */ /* 0x008fe20000011602 */
[----:B------:R-:W-:-:S04]  /*0c00*/  IMAD R2, R18, R153, 0x4f ;  /* 0x0000004f12027424 */ /* 0x000fc800078e0299 */
[----:B------:R-:W-:Y:S02]  /*0c10*/  IMAD.IADD R0, R3, 0x1, R0 ;  /* 0x0000000103007824 */ /* 0x000fe400078e0200 */
[----:B------:R-:W-:-:S04]  /*0c20*/  IMAD.HI R2, R2, 0x66666667, RZ ;  /* 0x6666666702027827 */ /* 0x000fc800078e02ff */
[----:B------:R-:W-:Y:S01]  /*0c30*/  IMAD.HI R0, R0, 0x66666667, RZ ;  /* 0x6666666700007827 */ /* 0x000fe200078e02ff */
[----:B------:R-:W-:-:S04]  /*0c40*/  SHF.R.U32.HI R3, RZ, 0x1f, R2 ;  /* 0x0000001fff037819 */ /* 0x000fc80000011602 */
[----:B------:R-:W-:Y:S02]  /*0c50*/  SHF.R.U32.HI R5, RZ, 0x1f, R0 ;  /* 0x0000001fff057819 */ /* 0x000fe40000011600 */
[----:B------:R-:W-:Y:S02]  /*0c60*/  LEA.HI.SX32 R3, R2, R3, 0x1b ;  /* 0x0000000302037211 */ /* 0x000fe400078fdaff */
[----:B------:R-:W-:-:S04]  /*0c70*/  LEA.HI.SX32 R0, R0, R5, 0x1b ;  /* 0x0000000500007211 */ /* 0x000fc800078fdaff */
[----:B------:R-:W-:-:S04]  /*0c80*/  VIMNMX R11, R3, R0, PT ;  /* 0x00000000030b7248 */ /* 0x000fc80003fe0100 */
[----:B------:R-:W-:-:S13]  /*0c90*/  ISETP.GE.AND P1, PT, R11, 0x1, PT ;  /* 0x000000010b00780c */ /* 0x000fda0003f26270 */
[----:B0-----:R-:W-:Y:S05]  /*0ca0*/  @!P1 BRA `(.L_x_2172) ;  /* 0x00000000006c9947 */ /* 0x001fea0003800000 */
[-C--:B------:R-:W-:Y:S02]  /*0cb0*/  IABS R7, R4.reuse ;  /* 0x0000000400077213 */ /* 0x080fe40000000000 */
[----:B------:R-:W-:Y:S02]  /*0cc0*/  IADD3 R5, R4, -0x1, R11 ;  /* 0xffffffff04057810 */ /* 0x000fe40007ffe00b */
[----:B------:R-:W0:Y:S01]  /*0cd0*/  I2F.RP R0, R7 ;  /* 0x0000000700007306 */ /* 0x000e220000209400 */
[----:B------:R-:W-:-:S05]  /*0ce0*/  IABS R8, R4 ;  /* 0x0000000400087213 */ /* 0x000fca0000000000 */
[----:B------:R-:W-:Y:S02]  /*0cf0*/  IMAD.MOV R8, RZ, RZ, -R8 ;  /* 0x000000ffff087224 */ /* 0x000fe400078e0a08 */
[----:B0-----:R-:W0:Y:S02]  /*0d00*/  MUFU.RCP R0, R0 ;  /* 0x0000000000007308 */ /* 0x001e240000001000 */
[----:B0-----:R-:W-:Y:S01]  /*0d10*/  VIADD R2, R0, 0xffffffe ;  /* 0x0ffffffe00027836 */ /* 0x001fe20000000000 */
[----:B------:R-:W-:Y:S02]  /*0d20*/  IABS R0, R5 ;  /* 0x0000000500007213 */ /* 0x000fe40000000000 */
[----:B------:R-:W-:-:S03]  /*0d30*/  LOP3.LUT R5, R5, R4, RZ, 0x3c, !PT ;  /* 0x0000000405057212 */ /* 0x000fc600078e3cff */
[----:B------:R0:W1:Y:S01]  /*0d40*/  F2I.FTZ.U32.TRUNC.NTZ R3, R2 ;  /* 0x0000000200037305 */ /* 0x000062000021f000 */
        /* <DEDUP_REMOVED lines=17> */
.L_x_2172:
[----:B------:R-:W0:Y:S01]  /*0e60*/  S2R R0, SR_TID.X ;  /* 0x0000000000007919 */ /* 0x000e220000002100 */
[-C--:B------:R-:W-:Y:S01]  /*0e70*/  IMAD R22, R22, R213.reuse, RZ ;  /* 0x000000d516167224 */ /* 0x080fe200078e02ff */
[----:B------:R-:W-:Y:S01]  /*0e80*/  PLOP3.LUT P0, PT, PT, PT, PT, 0x80, 0x0 ;  /* 0x000000000000781c */ /* 0x000fe20003f0f070 */
[----:B------:R-:W-:Y:S01]  /*0e90*/  IMAD.MOV.U32 R2, RZ, RZ, RZ ;  /* 0x000000ffff027224 */ /* 0x000fe200078e00ff */
[----:B------:R-:W-:Y:S02]  /*0ea0*/  CS2R R150, SRZ ;  /* 0x0000000000967805 */ /* 0x000fe4000001ff00 */
[----:B------:R-:W-:Y:S02]  /*0eb0*/  CS2R R148, SRZ ;  /* 0x0000000000947805 */ /* 0x000fe4000001ff00 */
[----:B------:R-:W-:Y:S02]  /*0ec0*/  VIADDMNMX R213, R22, R213, R11, PT ;  /* 0x000000d516d57246 */ /* 0x000fe4000380010b */
[----:B------:R-:W-:-:S02]  /*0ed0*/  CS2R R146, SRZ ;  /* 0x0000000000927805 */ /* 0x000fc4000001ff00 */
[----:B------:R-:W-:Y:S02]  /*0ee0*/  CS2R R144, SRZ ;  /* 0x0000000000907805 */ /* 0x000fe4000001ff00 */
[----:B------:R-:W-:Y:S02]  /*0ef0*/  CS2R R142, SRZ ;  /* 0x00000000008e7805 */ /* 0x000fe4000001ff00 */
[----:B------:R-:W-:Y:S02]  /*0f00*/  ISETP.GT.AND P1, PT, R213, R22, PT ;  /* 0x00000016d500720c */ /* 0x000fe40003f24270 */
        /* <DEDUP_REMOVED lines=21> */
[----:B0-----:R-:W-:Y:S01]  /*1060*/  VIADD R19, R0, 0xffffff80 ;  /* 0xffffff8000137836 */ /* 0x001fe20000000000 */
[----:B------:R-:W-:Y:S01]  /*1070*/  CS2R R98, SRZ ;  /* 0x0000000000627805 */ /* 0x000fe2000001ff00 */
[----:B------:R-:W-:Y:S01]  /*1080*/  IMAD.MOV.U32 R0, RZ, RZ, RZ ;  /* 0x000000ffff007224 */ /* 0x000fe200078e00ff */
        /* <DEDUP_REMOVED lines=37> */
[----:B------:R-:W-:Y:S01]  /*12e0*/  IMAD R153, R18, R153, RZ ;  /* 0x0000009912997224 */ /* 0x000fe200078e02ff */
        /* <DEDUP_REMOVED lines=36> */
.L_x_2174:
[----:B------:R-:W2:Y:S01]  /*1530*/  LDL.LU R17, [R1+0x14] ;  /* 0x0000140001117983 */ /* 0x000ea20000300800 */
[----:B------:R-:W-:Y:S02]  /*1540*/  R2UR UR4, R16 ;  /* 0x00000000100472ca */ /* 0x000fe400000e0000 */
[----:B------:R-:W-:-:S11]  /*1550*/  SHF.L.U32 R2, RZ, 0x1f, RZ ;  /* 0x0000001fff027819 */ /* 0x000fd600000006ff */
[----:B------:R-:W0:Y:S01]  /*1560*/  SYNCS.PHASECHK.TRANS64.TRYWAIT P1, [UR4+0x38800], R2 ;  /* 0x03880002ff0075a7 */ /* 0x000e220008020144 */
[----:B--2---:R-:W-:-:S04]  /*1570*/  LOP3.LUT R0, R17, 0x1, RZ, 0xfc, !PT ;  /* 0x0000000111007812 */ /* 0x004fc800078efcff */
[----:B------:R-:W-:Y:S01]  /*1580*/  ISETP.NE.AND P0, PT, R0, 0x3, PT ;  /* 0x000000030000780c */ /* 0x000fe20003f05270 */
[----:B0-----:R-:W-:-:S12]  /*1590*/  @!P1 BRA `(.L_x_2175) ;  /* 0x0000013400ac9947 */ /* 0x001fd80003800000 */
.L_x_2303:
[----:B------:R-:W-:Y:S05]  /*15a0*/  @!P0 BRA `(.L_x_2176) ;  /* 0x0000000000048947 */ /* 0x000fea0003800000 */
[----:B------:R-:W-:Y:S01]  /*15b0*/  BPT.TRAP 0x1 ;  /* 0x000000040000795c */ /* 0x000fe20000300000 */
.L_x_2176:
[----:B------:R-:W-:-:S13]  /*15c0*/  R2UR UR4, R16 ;  /* 0x00000000100472ca */ /* 0x000fda00000e0000 */
[----:B------:R1:W2:Y:S01]  /*15d0*/  SYNCS.PHASECHK.TRANS64.TRYWAIT P2, [UR4+0x38830], R2 ;  /* 0x03883002ff0075a7 */ /* 0x0002a20008040144 */
[----:B------:R-:W-:Y:S05]  /*15e0*/  @!P0 BRA `(.L_x_2177) ;  /* 0x0000000000048947 */ /* 0x000fea0003800000 */
[----:B------:R-:W-:Y:S01]  /*15f0*/  BPT.TRAP 0x1 ;  /* 0x000000040000795c */ /* 0x000fe20000300000 */
.L_x_2177:
[----:B------:R-:W3:Y:S01]  /*1600*/  S2R R0, SR_TID.X ;  /* 0x0000000000007919 */ /* 0x000ee20000002100 */
[----:B------:R-:W-:-:S04]  /*1610*/  MOV R4, UR36 ;  /* 0x0000002400047c02 */ /* 0x000fc80008000f00 */
[----:B------:R-:W-:Y:S02]  /*1620*/  LOP3.LUT R4, R4, 0x10000, RZ, 0xfc, !PT ;  /* 0x0001000004047812 */ /* 0x000fe400078efcff */
[----:B---3--:R-:W-:-:S04]  /*1630*/  LOP3.LUT R0, R0, 0x7f, RZ, 0xc0, !PT ;  /* 0x0000007f00007812 */ /* 0x008fc800078ec0ff */
[----:B------:R-:W-:Y:S01]  /*1640*/  ISETP.NE.AND P1, PT, R0, RZ, PT ;  /* 0x000000ff0000720c */ /* 0x000fe20003f25270 */
[----:B--2---:R-:W-:-:S12]  /*1650*/  @P2 BRA `(.L_x_2178) ;  /* 0x00000000000c2947 */ /* 0x004fd80003800000 */
[----:B------:R-:W-:-:S13]  /*1660*/  R2UR UR4, R16 ;  /* 0x00000000100472ca */ /* 0x000fda00000e0000 */
[----:B------:R-:W2:Y:S02]  /*1670*/  SYNCS.PHASECHK.TRANS64.TRYWAIT P2, [UR4+0x38830], R2 ;  /* 0x03883002ff0075a7 */ /* 0x000ea40008040144 */
[----:B--2---:R-:W-:Y:S05]  /*1680*/  @!P2 BRA `(.L_x_2179) ;  /* 0x00000134008ca947 */ /* 0x004fea0003800000 */
.L_x_2178:
[----:B------:R-:W-:Y:S05]  /*1690*/  WARPSYNC.ALL ;  /* 0x0000000000007948 */ /* 0x000fea0003800000 */
        /* <DEDUP_REMOVED lines=12> */
[----:B------:R-:W-:Y:S01]  /*1760*/  IMAD.U32 R13, RZ, RZ, UR21 ;  /* 0x00000015ff0d7e24 */ /* 0x000fe2000f8e00ff */
[----:B------:R-:W-:Y:S01]  /*1770*/  R2UR UR17, R5 ;  /* 0x00000000051172ca */ /* 0x000fe200000e0000 */
[----:B------:R-:W-:Y:S01]  /*1780*/  UIADD3 UR4, UR60, 0x24400, URZ ;  /* 0x000244003c047890 */ /* 0x000fe2000fffe03f */
[----:B------:R-:W-:Y:S01]  /*1790*/  R2UR UR6, R4 ;  /* 0x00000000040672ca */ /* 0x000fe200000e0000 */
[----:B------:R-:W-:Y:S01]  /*17a0*/  UMOV UR23, 0x40000040 ;  /* 0x4000004000177882 */ /* 0x000fe20000000000 */
[----:B------:R-:W-:Y:S01]  /*17b0*/  UMOV UR25, 0x40000040 ;  /* 0x4000004000197882 */ /* 0x000fe20000000000 */
[----:B------:R-:W-:Y:S01]  /*17c0*/  USHF.R.U32.HI UR4, URZ, 0x4, UR4 ;  /* 0x000000043f047899 */ /* 0x000fe20008011604 */
[----:B01----:R-:W0:Y:S01]  /*17d0*/  LDC R2, c[0x0][0x448] ;  /* 0x00011200ff027b82 */ /* 0x003e220000000800 */
[----:B------:R-:W-:Y:S01]  /*17e0*/  UMOV UR27, 0x40000040 ;  /* 0x40000040001b7882 */ /* 0x000fe20000000000 */
[----:B------:R-:W-:Y:S01]  /*17f0*/  UMOV UR29, 0x40000040 ;  /* 0x40000040001d7882 */ /* 0x000fe20000000000 */
[----:B------:R-:W-:Y:S01]  /*1800*/  ULOP3.LUT UR4, UR4, 0x3fff, URZ, 0xc0, !UPT ;  /* 0x00003fff04047892 */ /* 0x000fe2000f8ec03f */
[----:B------:R-:W-:Y:S01]  /*1810*/  LOP3.LUT R0, R65, 0xffffff80, RZ, 0xc0, !PT ;  /* 0xffffff8041007812 */ /* 0x000fe200078ec0ff */
[----:B------:R-:W-:Y:S01]  /*1820*/  UMOV UR31, 0x40000040 ;  /* 0x40000040001f7882 */ /* 0x000fe20000000000 */
[----:B------:R-:W-:Y:S01]  /*1830*/  UMOV UR33, 0x40000040 ;  /* 0x4000004000217882 */ /* 0x000fe20000000000 */
[----:B------:R-:W-:Y:S01]  /*1840*/  ULOP3.LUT UR61, UR4, 0x10000, URZ, 0xfc, !UPT ;  /* 0x00010000043d7892 */ /* 0x000fe2000f8efc3f */
[----:B------:R-:W-:Y:S01]  /*1850*/  LEA.HI R6, R66, R66, RZ, 0x1 ;  /* 0x0000004242067211 */ /* 0x000fe200078f08ff */
[----:B------:R-:W-:Y:S01]  /*1860*/  UIADD3 UR5, UR6, 0x2, URZ ;  /* 0x0000000206057890 */ /* 0x000fe2000fffe03f */
[----:B------:R-:W-:Y:S01]  /*1870*/  IMAD.IADD R0, R19, 0x1, -R0 ;  /* 0x0000000113007824 */ /* 0x000fe200078e0a00 */
[----:B------:R-:W-:Y:S01]  /*1880*/  UIADD3 UR4, UR61, 0x80, URZ ;  /* 0x000000803d047890 */ /* 0x000fe2000fffe03f */
[----:B------:R-:W-:Y:S01]  /*1890*/  LOP3.LUT R9, R6, 0x3fffffe, RZ, 0xc0, !PT ;  /* 0x03fffffe06097812 */ /* 0x000fe200078ec0ff */
[----:B------:R-:W-:Y:S01]  /*18a0*/  UIADD3 UR7, UR6, 0x4, URZ ;  /* 0x0000000406077890 */ /* 0x000fe2000fffe03f */
[----:B------:R-:W-:Y:S01]  /*18b0*/  LEA.HI R64, R64, R19, RZ, 0x2 ;  /* 0x0000001340407211 */ /* 0x000fe200078f10ff */
        /* <DEDUP_REMOVED lines=11> */
[----:B------:R-:W-:Y:S01]  /*1970*/  SHF.R.S32.HI R3, RZ, 0x1f, R0 ;  /* 0x0000001fff037819 */ /* 0x000fe20000011400 */
[----:B------:R-:W-:Y:S01]  /*1980*/  UMOV UR10, UR4 ;  /* 0x00000004000a7c82 */ /* 0x000fe20008000000 */
[----:B------:R-:W-:Y:S01]  /*1990*/  UIADD3 UR4, UR61, 0x180, URZ ;  /* 0x000001803d047890 */ /* 0x000fe2000fffe03f */
[----:B0-----:R-:W-:Y:S01]  /*19a0*/  ISETP.NE.AND P2, PT, R2, 0x1, PT ;  /* 0x000000010200780c */ /* 0x001fe20003f45270 */
[----:B------:R-:W-:Y:S01]  /*19b0*/  UIADD3 UR24, UR6, 0x406, URZ ;  /* 0x0000040606187890 */ /* 0x000fe2000fffe03f */
[CC--:B------:R-:W-:Y:S01]  /*19c0*/  LEA.HI R2, R3.reuse, R0.reuse, RZ, 0x2 ;  /* 0x0000000003027211 */ /* 0x0c0fe200078f10ff */
[----:B------:R-:W-:Y:S01]  /*19d0*/  UIADD3 UR26, UR61, 0x286, URZ ;  /* 0x000002863d1a7890 */ /* 0x000fe2000fffe03f */
[----:B------:R-:W-:Y:S01]  /*19e0*/  LEA.HI R6, R3, R0, RZ, 0x5 ;  /* 0x0000000003067211 */ /* 0x000fe200078f28ff */
[----:B------:R-:W-:Y:S01]  /*19f0*/  UIADD3 UR28, UR6, 0x800, URZ ;  /* 0x00000800061c7890 */ /* 0x000fe2000fffe03f */
[--C-:B------:R-:W-:Y:S01]  /*1a00*/  SHF.R.S32.HI R3, RZ, 0x2, R2.reuse ;  /* 0x00000002ff037819 */ /* 0x100fe20000011402 */
[----:B------:R-:W-:Y:S01]  /*1a10*/  UIADD3 UR30, UR61, 0x500, URZ ;  /* 0x000005003d1e7890 */ /* 0x000fe2000fffe03f */
[----:B------:R-:W-:Y:S01]  /*1a20*/  SHF.R.S32.HI R8, RZ, 0x1f, R2 ;  /* 0x0000001fff087819 */ /* 0x000fe20000011402 */
[----:B------:R-:W-:Y:S01]  /*1a30*/  UIADD3 UR32, UR6, 0x802, URZ ;  /* 0x0000080206207890 */ /* 0x000fe2000fffe03f */
[----:B------:R-:W-:Y:S01]  /*1a40*/  SHF.R.S32.HI R7, RZ, 0x5, R6 ;  /* 0x00000005ff077819 */ /* 0x000fe20000011406 */
[----:B------:R-:W-:Y:S01]  /*1a50*/  UIADD3 UR34, UR61, 0x502, URZ ;  /* 0x000005023d227890 */ /* 0x000fe2000fffe03f */
[-C--:B------:R-:W-:Y:S01]  /*1a60*/  LEA.HI R8, R8, R3.reuse, RZ, 0x3 ;  /* 0x0000000308087211 */ /* 0x080fe200078f18ff */
[----:B------:R-:W-:Y:S01]  /*1a70*/  UMOV UR35, 0x40000040 ;  /* 0x4000004000237882 */ /* 0x000fe20000000000 */
[----:B------:R-:W-:Y:S01]  /*1a80*/  UIADD3 UR36, UR6, 0x804, URZ ;  /* 0x0000080406247890 */ /* 0x000fe2000fffe03f */
[----:B------:R-:W-:Y:S01]  /*1a90*/  IMAD R6, R7, 0x10, R152 ;  /* 0x0000001007067824 */ /* 0x000fe200078e0298 */
[----:B------:R-:W-:Y:S01]  /*1aa0*/  UIADD3 UR38, UR61, 0x504, URZ ;  /* 0x000005043d267890 */ /* 0x000fe2000fffe03f */
[----:B------:R-:W-:Y:S01]  /*1ab0*/  LOP3.LUT R8, R8, 0xfffffff8, RZ, 0xc0, !PT ;  /* 0xfffffff808087812 */ /* 0x000fe200078ec0ff */
[----:B------:R-:W-:Y:S01]  /*1ac0*/  UMOV UR37, 0x40000040 ;  /* 0x4000004000257882 */ /* 0x000fe20000000000 */
[----:B------:R-:W-:Y:S01]  /*1ad0*/  UMOV UR39, 0x40000040 ;  /* 0x4000004000277882 */ /* 0x000fe20000000000 */
[----:B------:R-:W-:Y:S01]  /*1ae0*/  UIADD3 UR40, UR6, 0x806, URZ ;  /* 0x0000080606287890 */ /* 0x000fe2000fffe03f */
[----:B------:R-:W-:Y:S01]  /*1af0*/  LOP3.LUT R64, R64, 0xfffffffc, RZ, 0xc0, !PT ;  /* 0xfffffffc40407812 */ /* 0x000fe200078ec0ff */
[----:B------:R-:W-:Y:S01]  /*1b00*/  UIADD3 UR42, UR61, 0x506, URZ ;  /* 0x000005063d2a7890 */ /* 0x000fe2000fffe03f */
[----:B------:R-:W-:Y:S01]  /*1b10*/  IMAD.IADD R9, R66, 0x1, -R9 ;  /* 0x0000000142097824 */ /* 0x000fe200078e0a09 */
[----:B------:R-:W-:Y:S01]  /*1b20*/  UMOV UR41, 0x40000040 ;  /* 0x4000004000297882 */ /* 0x000fe20000000000 */
[----:B------:R-:W-:Y:S01]  /*1b30*/  UMOV UR43, 0x40000040 ;  /* 0x40000040002b7882 */ /* 0x000fe20000000000 */
[----:B------:R-:W-:Y:S01]  /*1b40*/  UIADD3 UR44, UR6, 0xc00, URZ ;  /* 0x00000c00062c7890 */ /* 0x000fe2000fffe03f */
[----:B------:R-:W-:Y:S01]  /*1b50*/  IADD3 R6, R6, R3, -R8 ;  /* 0x0000000306067210 */ /* 0x000fe20007ffe808 */
[----:B------:R-:W-:Y:S01]  /*1b60*/  UIADD3 UR46, UR61, 0x780, URZ ;  /* 0x000007803d2e7890 */ /* 0x000fe2000fffe03f */
[----:B------:R-:W0:Y:S01]  /*1b70*/  @P2 LDC R8, c[0x0][0x44c] ;  /* 0x00011300ff082b82 */ /* 0x000e220000000800 */
[----:B------:R-:W-:Y:S01]  /*1b80*/  UMOV UR45, 0x40000040 ;  /* 0x40000040002d7882 */ /* 0x000fe20000000000 */
[----:B------:R-:W-:Y:S01]  /*1b90*/  UMOV UR47, 0x40000040 ;  /* 0x40000040002f7882 */ /* 0x000fe20000000000 */
[----:B------:R-:W-:Y:S01]  /*1ba0*/  UIADD3 UR48, UR6, 0xc02, URZ ;  /* 0x00000c0206307890 */ /* 0x000fe2000fffe03f */
[----:B------:R-:W-:Y:S01]  /*1bb0*/  IMAD.IADD R64, R19, 0x1, -R64 ;  /* 0x0000000113407824 */ /* 0x000fe200078e0a40 */
[----:B------:R-:W-:Y:S01]  /*1bc0*/  UIADD3 UR50, UR61, 0x782, URZ ;  /* 0x000007823d327890 */ /* 0x000fe2000fffe03f */
[----:B------:R-:W-:Y:S01]  /*1bd0*/  IMAD R6, R9, 0x40, R6 ;  /* 0x0000004009067824 */ /* 0x000fe200078e0206 */
[----:B------:R-:W-:Y:S01]  /*1be0*/  UMOV UR49, 0x40000040 ;  /* 0x4000004000317882 */ /* 0x000fe20000000000 */
[----:B------:R-:W-:Y:S01]  /*1bf0*/  UMOV UR51, 0x40000040 ;  /* 0x4000004000337882 */ /* 0x000fe20000000000 */
[----:B------:R-:W-:Y:S01]  /*1c00*/  UIADD3 UR52, UR6, 0xc04, URZ ;  /* 0x00000c0406347890 */ /* 0x000fe2000fffe03f */
[----:B------:R-:W1:Y:S01]  /*1c10*/  @P2 LDC R9, c[0x0][0x450] ;  /* 0x00011400ff092b82 */ /* 0x000e620000000800 */
[----:B------:R-:W-:-:S02]  /*1c20*/  WARPGROUP.DEPBAR.LE gsb0, 0x0 ;  /* 0x00008000000079c5 */ /* 0x000fc40000010000 */
[----:B------:R-:W-:Y:S01]  /*1c30*/  WARPGROUP.ARRIVE ;  /* 0x00000000000079c5 */ /* 0x000fe20000000000 */
[----:B------:R-:W-:Y:S01]  /*1c40*/  UIADD3 UR54, UR61, 0x784, URZ ;  /* 0x000007843d367890 */ /* 0x000fe2000fffe03f */
[----:B------:R-:W-:Y:S01]  /*1c50*/  LEA.HI R10, R64, R64, RZ, 0x1 ;  /* 0x00000040400a7211 */ /* 0x000fe200078f08ff */
        /* <DEDUP_REMOVED lines=9> */
[----:B------:R-:W-:Y:S01]  /*1cf0*/  LOP3.LUT R7, R10, 0x1ffffffe, RZ, 0xc0, !PT ;  /* 0x1ffffffe0a077812 */ /* 0x000fe200078ec0ff */
[----:B------:R-:W-:Y:S01]  /*1d00*/  UMOV UR59, 0x40000040 ;  /* 0x40000040003b7882 */ /* 0x000fe20000000000 */
[----:B------:R-:W2:Y:S01]  /*1d10*/  LDC R65, c[0x0][0x288] ;  /* 0x0000a200ff417b82 */ /* 0x000ea20000000800 */
[----:B------:R-:W-:Y:S01]  /*1d20*/  LOP3.LUT R19, R2, 0x7ffffffc, RZ, 0xc0, !PT ;  /* 0x7ffffffc02137812 */ /* 0x000fe200078ec0ff */
[----:B------:R-:W-:Y:S01]  /*1d30*/  IMAD.MOV.U32 R14, RZ, RZ, -0x50 ;  /* 0xffffffb0ff0e7424 */ /* 0x000fe200078e00ff */
[----:B------:R-:W-:Y:S01]  /*1d40*/  CS2R R150, SRZ ;  /* 0x0000000000967805 */ /* 0x000fe2000001ff00 */
[----:B------:R-:W-:Y:S01]  /*1d50*/  IMAD.IADD R7, R64, 0x1, -R7 ;  /* 0x0000000140077824 */ /* 0x000fe200078e0a07 */
[----:B------:R-:W-:Y:S01]  /*1d60*/  IADD3 R19, R0, -R19, RZ ;  /* 0x8000001300137210 */ /* 0x000fe20007ffe0ff */
[----:B------:R-:W-:Y:S01]  /*1d70*/  IMAD R0, R213, R14, 0x51 ;  /* 0x00000051d5007424 */ /* 0x000fe200078e020e */
[----:B------:R-:W-:Y:S01]  /*1d80*/  CS2R R148, SRZ ;  /* 0x0000000000947805 */ /* 0x000fe2000001ff00 */
[----:B------:R-:W-:Y:S01]  /*1d90*/  IMAD R15, R7, 0x8, R6 ;  /* 0x00000008070f7824 */ /* 0x000fe200078e0206 */
[----:B------:R-:W-:Y:S01]  /*1da0*/  CS2R R146, SRZ ;  /* 0x0000000000927805 */ /* 0x000fe2000001ff00 */
[----:B------:R-:W-:Y:S01]  /*1db0*/  IMAD R0, R19, -0x2, R0 ;  /* 0xfffffffe13007824 */ /* 0x000fe200078e0200 */
[----:B------:R-:W-:Y:S01]  /*1dc0*/  CS2R R144, SRZ ;  /* 0x0000000000907805 */ /* 0x000fe2000001ff00 */
[----:B0-----:R-:W-:Y:S01]  /*1dd0*/  @P2 IMAD.HI.U32 R6, R15, R8, RZ ;  /* 0x000000080f062227 */ /* 0x001fe200078e00ff */
[----:B------:R-:W-:-:S02]  /*1de0*/  CS2R R142, SRZ ;  /* 0x00000000008e7805 */ /* 0x000fc4000001ff00 */
[----:B------:R-:W-:Y:S02]  /*1df0*/  CS2R R140, SRZ ;  /* 0x00000000008c7805 */ /* 0x000fe4000001ff00 */
[----:B------:R-:W-:Y:S01]  /*1e00*/  CS2R R138, SRZ ;  /* 0x00000000008a7805 */ /* 0x000fe2000001ff00 */
[----:B------:R-:W-:Y:S01]  /*1e10*/  IMAD.MOV.U32 R3, RZ, RZ, R15 ;  /* 0x000000ffff037224 */ /* 0x000fe200078e000f */
[----:B-1----:R-:W-:Y:S01]  /*1e20*/  @P2 SHF.R.U32.HI R3, RZ, R9, R6 ;  /* 0x00000009ff032219 */ /* 0x002fe20000011606 */
[C-C-:B------:R-:W-:Y:S01]  /*1e30*/  IMAD R6, R213.reuse, -0x50, R153.reuse ;  /* 0xffffffb0d5067824 */ /* 0x140fe200078e0299 */
[----:B------:R-:W-:Y:S01]  /*1e40*/  CS2R R136, SRZ ;  /* 0x0000000000887805 */ /* 0x000fe2000001ff00 */
[----:B------:R-:W-:Y:S01]  /*1e50*/  VIADD R213, R213, 0xfffffffe ;  /* 0xfffffffed5d57836 */ /* 0x000fe20000000000 */
[----:B------:R-:W-:Y:S01]  /*1e60*/  CS2R R134, SRZ ;  /* 0x0000000000867805 */ /* 0x000fe2000001ff00 */
[----:B------:R-:W0:Y:S01]  /*1e70*/  SHFL.IDX PT, R8, R3, 0x1, 0x1c1f ;  /* 0x003c1f0003087f89 */ /* 0x000e2200000e0000 */
[----:B------:R-:W-:Y:S01]  /*1e80*/  VIADD R6, R6, 0x50 ;  /* 0x0000005006067836 */ /* 0x000fe20000000000 */
[----:B--2---:R-:W-:Y:S01]  /*1e90*/  IADD3 R7, R0, -R65, R153 ;  /* 0x8000004100077210 */ /* 0x004fe20007ffe099 */
[----:B------:R-:W-:Y:S01]  /*1ea0*/  IMAD.U32 R17, RZ, RZ, UR61 ;  /* 0x0000003dff117e24 */ /* 0x000fe2000f8e00ff */
[----:B------:R-:W1:Y:S01]  /*1eb0*/  SHFL.IDX PT, R0, R3, RZ, 0x1c1f ;  /* 0x001c1fff03007589 */ /* 0x000e6200000e0000 */
[----:B------:R-:W-:Y:S01]  /*1ec0*/  IMAD R6, R19, -0x2, R6 ;  /* 0xfffffffe13067824 */ /* 0x000fe200078e0206 */
        /* <DEDUP_REMOVED lines=16> */
[----:B------:R-:W-:Y:S02]  /*1fd0*/  WARPGROUP.DEPBAR.LE gsb0, 0x0 ;  /* 0x00008000000079c5 */ /* 0x000fe40000010000 */
[----:B------:R-:W-:Y:S01]  /*1fe0*/  WARPGROUP.ARRIVE ;  /* 0x00000000000079c5 */ /* 0x000fe20000000000 */
[----:B0-----:R-:W-:Y:S02]  /*1ff0*/  VIADDMNMX R8, R8, R7, R6, PT ;  /* 0x0000000708087246 */ /* 0x001fe40003800106 */
[----:B------:R-:W-:-:S02]  /*2000*/  CS2R R100, SRZ ;  /* 0x0000000000647805 */ /* 0x000fc4000001ff00 */
[----:B------:R-:W-:Y:S02]  /*2010*/  CS2R R98, SRZ ;  /* 0x0000000000627805 */ /* 0x000fe4000001ff00 */
[----:B-1----:R-:W-:Y:S02]  /*2020*/  VIADDMNMX R0, R0, R7, R6, PT ;  /* 0x0000000700007246 */ /* 0x002fe40003800106 */
[----:B------:R-:W-:Y:S01]  /*2030*/  CS2R R96, SRZ ;  /* 0x0000000000607805 */ /* 0x000fe2000001ff00 */
[----:B------:R-:W-:Y:S01]  /*2040*/  HGMMA.64x16x16.F32 R40, gdesc[UR8], RZ, !UPT, gsb0 ;  /* 0x00200000082879f0 */ /* 0x000fe2000c0008ff */
[----:B------:R-:W-:Y:S01]  /*2050*/  UIADD3 UR8, UR61, 0x200, URZ ;  /* 0x000002003d087890 */ /* 0x000fe2000fffe03f */
[C---:B------:R-:W-:Y:S01]  /*2060*/  ISETP.GT.AND P3, PT, R8.reuse, RZ, PT ;  /* 0x000000ff0800720c */ /* 0x040fe20003f64270 */
[----:B------:R-:W-:Y:S01]  /*2070*/  UIADD3 UR10, UR61, 0x2, URZ ;  /* 0x000000023d0a7890 */ /* 0x000fe2000fffe03f */
[C---:B------:R-:W-:Y:S01]  /*2080*/  ISETP.GT.AND P4, PT, R8.reuse, 0x1, PT ;  /* 0x000000010800780c */ /* 0x040fe20003f84270 */
[----:B------:R-:W-:Y:S01]  /*2090*/  UMOV UR9, UR21 ;  /* 0x0000001500097c82 */ /* 0x000fe20008000000 */
[----:B------:R-:W-:Y:S01]  /*20a0*/  UMOV UR11, 0x40000040 ;  /* 0x40000040000b7882 */ /* 0x000fe20000000000 */
[----:B------:R-:W-:Y:S01]  /*20b0*/  ISETP.GT.AND P5, PT, R8, 0x8, PT ;  /* 0x000000080800780c */ /* 0x000fe20003fa4270 */
[----:B------:R-:W-:Y:S01]  /*20c0*/  UMOV UR18, UR8 ;  /* 0x0000000800127c82 */ /* 0x000fe20008000000 */
[----:B------:R-:W-:Y:S01]  /*20d0*/  UMOV UR8, UR20 ;  /* 0x0000001400087c82 */ /* 0x000fe20008000000 */
[----:B------:R-:W-:-:S02]  /*20e0*/  ISETP.GT.AND P6, PT, R0, 0x9, PT ;  /* 0x000000090000780c */ /* 0x000fc40003fc4270 */
[----:B------:R-:W-:Y:S02]  /*20f0*/  CS2R R94, SRZ ;  /* 0x00000000005e7805 */ /* 0x000fe4000001ff00 */
[----:B------:R-:W-:Y:S01]  /*2100*/  CS2R R92, SRZ ;  /* 0x00000000005c7805 */ /* 0x000fe2000001ff00 */
[----:B------:R-:W-:Y:S02]  /*2110*/  WARPGROUP.DEPBAR.LE gsb0, 0x0 ;  /* 0x00008000000079c5 */ /* 0x000fe40000010000 */
[----:B------:R-:W-:-:S06]  /*2120*/  WARPGROUP.ARRIVE ;  /* 0x00000000000079c5 */ /* 0x000fcc0000000000 */
[----:B------:R-:W-:Y:S01]  /*2130*/  HGMMA.64x16x16.F32 R32, gdesc[UR12], RZ, !UPT, gsb0 ;  /* 0x002000000c2079f0 */ /* 0x000fe2000c0008ff */
[----:B------:R-:W-:Y:S02]  /*2140*/  UIADD3 UR12, UR61, 0x4, URZ ;  /* 0x000000043d0c7890 */ /* 0x000fe4000fffe03f */
[----:B------:R-:W-:Y:S02]  /*2150*/  UIADD3 UR13, UR61, 0x6, URZ ;  /* 0x000000063d0d7890 */ /* 0x000fe4000fffe03f */
[----:B------:R-:W-:Y:S01]  /*2160*/  UIADD3 UR14, UR61, 0x280, URZ ;  /* 0x000002803d0e7890 */ /* 0x000fe2000fffe03f */
[----:B------:R-:W-:Y:S01]  /*2170*/  UMOV UR15, 0x40000040 ;  /* 0x40000040000f7882 */ /* 0x000fe20000000000 */
[----:B------:R-:W-:Y:S02]  /*2180*/  WARPGROUP.DEPBAR.LE gsb0, 0x0 ;  /* 0x00008000000079c5 */ /* 0x000fe40000010000 */
        /* <DEDUP_REMOVED lines=375> */
[----:B------:R-:W-:Y:S01]  /*3900*/  ULDC UR6, c[0x0][0x988] ;  /* 0x0002620000067ab9 */ /* 0x000fe20000000800 */
        /* <DEDUP_REMOVED lines=12> */
[----:B------:R-:W-:Y:S02]  /*39d0*/  FSEL R58, R58, -INF , P3 ;  /* 0xff8000003a3a7808 */ /* 0x000fe40001800000 */
[----:B------:R-:W-:-:S02]  /*39e0*/  FSEL R59, R59, -INF , P4 ;  /* 0xff8000003b3b7808 */ /* 0x000fc40002000000 */
[----:B------:R-:W-:Y:S01]  /*39f0*/  ISETP.GT.AND P3, PT, R8, 0x9, PT ;  /* 0x000000090800780c */ /* 0x000fe20003f64270 */
[----:B------:R-:W-:Y:S01]  /*3a00*/  HGMMA.64x16x16.F32 R48, gdesc[UR56], R48, gsb0 ;  /* 0x00200000383079f0 */ /* 0x000fe20008000830 */
[----:B------:R-:W-:Y:S01]  /*3a10*/  UIADD3 UR58, UR61, 0x886, URZ ;  /* 0x000008863d3a7890 */ /* 0x000fe2000fffe03f */
[----:B------:R-:W-:Y:S01]  /*3a20*/  FSEL R62, R62, -INF , P5 ;  /* 0xff8000003e3e7808 */ /* 0x000fe20002800000 */
[----:B------:R-:W-:Y:S01]  /*3a30*/  UMOV UR56, UR10 ;  /* 0x0000000a00387c82 */ /* 0x000fe20008000000 */
[----:B------:R-:W-:Y:S01]  /*3a40*/  UMOV UR57, UR11 ;  /* 0x0000000b00397c82 */ /* 0x000fe20008000000 */
[----:B------:R-:W-:Y:S01]  /*3a50*/  UMOV UR59, 0x40000040 ;  /* 0x40000040003b7882 */ /* 0x000fe20000000000 */
[----:B------:R-:W-:Y:S02]  /*3a60*/  FMNMX.FTZ R9, R58, R59, !PT ;  /* 0x0000003b3a097209 */ /* 0x000fe40007810000 */
[----:B------:R-:W-:Y:S02]  /*3a70*/  ISETP.GT.AND P4, PT, R8, 0x10, PT ;  /* 0x000000100800780c */ /* 0x000fe40003f84270 */
[----:B------:R-:W-:-:S02]  /*3a80*/  FSEL R64, R63, -INF , P3 ;  /* 0xff8000003f407808 */ /* 0x000fc40001800000 */
[----:B------:R-:W-:Y:S02]  /*3a90*/  FMNMX.FTZ R9, R62, R9, !PT ;  /* 0x000000093e097209 */ /* 0x000fe40007810000 */
[----:B------:R-:W-:Y:S02]  /*3aa0*/  ISETP.GT.AND P3, PT, R8, 0x11, PT ;  /* 0x000000110800780c */ /* 0x000fe40003f64270 */
[----:B------:R-:W-:Y:S02]  /*3ab0*/  FMNMX.FTZ R9, R64, R9, !PT ;  /* 0x0000000940097209 */ /* 0x000fe40007810000 */
[----:B------:R-:W-:-:S04]  /*3ac0*/  ISETP.GT.AND P5, PT, R0, 0x8, PT ;  /* 0x000000080000780c */ /* 0x000fc80003fa4270 */
[----:B------:R-:W-:Y:S02]  /*3ad0*/  FSEL R60, R60, -INF , P5 ;  /* 0xff8000003c3c7808 */ /* 0x000fe40002800000 */
[----:B------:R-:W-:Y:S01]  /*3ae0*/  ISETP.GT.AND P5, PT, R0, 0x18, PT ;  /* 0x000000180000780c */ /* 0x000fe20003fa4270 */
[----:B------:R-:W-:Y:S02]  /*3af0*/  WARPGROUP.DEPBAR.LE gsb0, 0x0 ;  /* 0x00008000000079c5 */ /* 0x000fe40000010000 */
[----:B------:R-:W-:Y:S01]  /*3b00*/  WARPGROUP.ARRIVE ;  /* 0x00000000000079c5 */ /* 0x000fe20000000000 */
[----:B------:R-:W-:Y:S02]  /*3b10*/  FSEL R50, R50, -INF , P4 ;  /* 0xff80000032327808 */ /* 0x000fe40002000000 */
[----:B------:R-:W-:Y:S02]  /*3b20*/  ISETP.GT.AND P4, PT, R8, 0x18, PT ;  /* 0x000000180800780c */ /* 0x000fe40003f84270 */
[----:B------:R-:W-:Y:S01]  /*3b30*/  FSEL R66, R51, -INF , P3 ;  /* 0xff80000033427808 */ /* 0x000fe20001800000 */
[----:B------:R-:W-:Y:S01]  /*3b40*/  HGMMA.64x16x16.F32 R40, gdesc[UR56], R40, gsb0 ;  /* 0x00200000382879f0 */ /* 0x000fe20008000828 */
[----:B------:R-:W-:Y:S01]  /*3b50*/  UIADD3 UR58, UR61, 0x906, URZ ;  /* 0x000009063d3a7890 */ /* 0x000fe2000fffe03f */
[----:B------:R-:W-:Y:S01]  /*3b60*/  FMNMX.FTZ R9, R50, R9, !PT ;  /* 0x0000000932097209 */ /* 0x000fe20007810000 */
[----:B------:R-:W-:Y:S01]  /*3b70*/  UMOV UR56, UR10 ;  /* 0x0000000a00387c82 */ /* 0x000fe20008000000 */
[----:B------:R-:W-:Y:S01]  /*3b80*/  UMOV UR57, UR11 ;  /* 0x0000000b00397c82 */ /* 0x000fe20008000000 */
[----:B------:R-:W-:Y:S01]  /*3b90*/  UMOV UR59, 0x40000040 ;  /* 0x40000040003b7882 */ /* 0x000fe20000000000 */
[----:B------:R-:W-:-:S02]  /*3ba0*/  ISETP.GT.AND P3, PT, R8, 0x19, PT ;  /* 0x000000190800780c */ /* 0x000fc40003f64270 */
[----:B------:R-:W-:Y:S02]  /*3bb0*/  FSEL R54, R54, -INF , P4 ;  /* 0xff80000036367808 */ /* 0x000fe40002000000 */
[----:B------:R-:W-:Y:S02]  /*3bc0*/  FMNMX.FTZ R9, R66, R9, !PT ;  /* 0x0000000942097209 */ /* 0x000fe40007810000 */
[----:B------:R-:W-:Y:S02]  /*3bd0*/  ISETP.GT.AND P4, PT, R8, 0x20, PT ;  /* 0x000000200800780c */ /* 0x000fe40003f84270 */
[----:B------:R-:W-:Y:S02]  /*3be0*/  FSEL R68, R55, -INF , P3 ;  /* 0xff80000037447808 */ /* 0x000fe40001800000 */
[----:B------:R-:W-:Y:S02]  /*3bf0*/  FMNMX.FTZ R9, R54, R9, !PT ;  /* 0x0000000936097209 */ /* 0x000fe40007810000 */
[----:B------:R-:W-:-:S02]  /*3c00*/  ISETP.GT.AND P3, PT, R8, 0x21, PT ;  /* 0x000000210800780c */ /* 0x000fc40003f64270 */
[----:B------:R-:W-:Y:S02]  /*3c10*/  FMNMX.FTZ R9, R68, R9, !PT ;  /* 0x0000000944097209 */ /* 0x000fe40007810000 */
[----:B------:R-:W-:Y:S01]  /*3c20*/  FSEL R52, R52, -INF , P5 ;  /* 0xff80000034347808 */ /* 0x000fe20002800000 */
        /* <DEDUP_REMOVED lines=11> */
[----:B------:R-:W-:Y:S01]  /*3ce0*/  ISETP.GT.AND P3, PT, R8, 0x29, PT ;  /* 0x000000290800780c */ /* 0x000fe20003f64270 */
[----:B------:R-:W-:Y:S01]  /*3cf0*/  UMOV UR61, URZ ;  /* 0x0000003f003d7c82 */ /* 0x000fe20008000000 */
[----:B------:R-:W-:-:S02]  /*3d00*/  FSEL R46, R46, -INF , P4 ;  /* 0xff8000002e2e7808 */ /* 0x000fc40002000000 */
[----:B------:R-:W-:Y:S02]  /*3d10*/  FMNMX.FTZ R9, R72, R9, !PT ;  /* 0x0000000948097209 */ /* 0x000fe40007810000 */
[----:B------:R-:W-:Y:S02]  /*3d20*/  ISETP.GT.AND P4, PT, R8, 0x30, PT ;  /* 0x000000300800780c */ /* 0x000fe40003f84270 */
[----:B------:R-:W-:Y:S02]  /*3d30*/  FSEL R74, R47, -INF , P3 ;  /* 0xff8000002f4a7808 */ /* 0x000fe40001800000 */
[----:B------:R-:W-:Y:S02]  /*3d40*/  FMNMX.FTZ R9, R46, R9, !PT ;  /* 0x000000092e097209 */ /* 0x000fe40007810000 */
[----:B------:R-:W-:Y:S02]  /*3d50*/  ISETP.GT.AND P3, PT, R8, 0x31, PT ;  /* 0x000000310800780c */ /* 0x000fe40003f64270 */
[----:B------:R-:W-:Y:S01]  /*3d60*/  FMNMX.FTZ R9, R74, R9, !PT ;  /* 0x000000094a097209 */ /* 0x000fe20007810000 */
[----:B------:R-:W-:-:S02]  /*3d70*/  WARPGROUP.DEPBAR.LE gsb0, 0x0 ;  /* 0x00008000000079c5 */ /* 0x000fc40000010000 */
[----:B------:R-:W-:Y:S01]  /*3d80*/  WARPGROUP.ARRIVE ;  /* 0x00000000000079c5 */ /* 0x000fe20000000000 */
[----:B------:R-:W-:Y:S02]  /*3d90*/  FSEL R76, R34, -INF , P4 ;  /* 0xff800000224c7808 */ /* 0x000fe40002000000 */
[----:B------:R-:W-:Y:S02]  /*3da0*/  ISETP.GT.AND P4, PT, R8, 0x38, PT ;  /* 0x000000380800780c */ /* 0x000fe40003f84270 */
[----:B------:R-:W-:Y:S01]  /*3db0*/  FSEL R78, R35, -INF , P3 ;  /* 0xff800000234e7808 */ /* 0x000fe20001800000 */
[----:B------:R-:W-:Y:S01]  /*3dc0*/  HGMMA.64x16x16.F32 R24, gdesc[UR56], R24, gsb0 ;  /* 0x00200000381879f0 */ /* 0x000fe20008000818 */
[----:B------:R-:W-:Y:S02]  /*3dd0*/  FMNMX.FTZ R9, R76, R9, !PT ;  /* 0x000000094c097209 */ /* 0x000fe40007810000 */
[----:B------:R-:W-:Y:S02]  /*3de0*/  ISETP.GT.AND P3, PT, R8, 0x39, PT ;  /* 0x000000390800780c */ /* 0x000fe40003f64270 */
        /* <DEDUP_REMOVED lines=8> */
[----:B------:R-:W-:Y:S02]  /*3e70*/  FSEL R84, R26, -INF , P4 ;  /* 0xff8000001a547808 */ /* 0x000fe40002000000 */
[----:B------:R-:W-:Y:S02]  /*3e80*/  ISETP.GT.AND P4, PT, R8, 0x48, PT ;  /* 0x000000480800780c */ /* 0x000fe40003f84270 */
[----:B------:R-:W-:Y:S02]  /*3e90*/  FSEL R86, R27, -INF , P3 ;  /* 0xff8000001b567808 */ /* 0x000fe40001800000 */
[----:B------:R-:W-:Y:S02]  /*3ea0*/  FMNMX.FTZ R9, R84, R9, !PT ;  /* 0x0000000954097209 */ /* 0x000fe40007810000 */
[----:B------:R-:W-:Y:S02]  /*3eb0*/  ISETP.GT.AND P3, PT, R8, 0x49, PT ;  /* 0x000000490800780c */ /* 0x000fe40003f64270 */
[----:B------:R-:W-:-:S02]  /*3ec0*/  FSEL R88, R30, -INF , P4 ;  /* 0xff8000001e587808 */ /* 0x000fc40002000000 */
[----:B------:R-:W-:Y:S02]  /*3ed0*/  FMNMX.FTZ R9, R86, R9, !PT ;  /* 0x0000000956097209 */ /* 0x000fe40007810000 */
[----:B------:R-:W-:Y:S02]  /*3ee0*/  FSEL R90, R31, -INF , P3 ;  /* 0xff8000001f5a7808 */ /* 0x000fe40001800000 */
[----:B------:R-:W-:Y:S01]  /*3ef0*/  FMNMX.FTZ R9, R88, R9, !PT ;  /* 0x0000000958097209 */ /* 0x000fe20007810000 */
[----:B------:R-:W0:Y:S01]  /*3f00*/  @P2 LDC R31, c[0x0][0x44c] ;  /* 0x00011300ff1f2b82 */ /* 0x000e220000000800 */
[----:B------:R-:W-:Y:S02]  /*3f10*/  ISETP.GT.AND P3, PT, R0, RZ, PT ;  /* 0x000000ff0000720c */ /* 0x000fe40003f64270 */
[----:B------:R-:W-:Y:S02]  /*3f20*/  FMNMX.FTZ R9, R90, R9, !PT ;  /* 0x000000095a097209 */ /* 0x000fe40007810000 */
[----:B------:R-:W-:-:S02]  /*3f30*/  ISETP.GT.AND P4, PT, R0, 0x1, PT ;  /* 0x000000010000780c */ /* 0x000fc40003f84270 */
[----:B------:R-:W-:Y:S01]  /*3f40*/  FSEL R56, R56, -INF , P3 ;  /* 0xff80000038387808 */ /* 0x000fe20001800000 */
[----:B------:R-:W1:Y:S01]  /*3f50*/  SHFL.BFLY PT, R2, R9, 0x2, 0x1f ;  /* 0x0c401f0009027f89 */ /* 0x000e6200000e0000 */
[----:B------:R-:W-:Y:S02]  /*3f60*/  FSEL R57, R57, -INF , P4 ;  /* 0xff80000039397808 */ /* 0x000fe40002000000 */
[----:B------:R-:W-:Y:S02]  /*3f70*/  ISETP.GT.AND P3, PT, R0, 0x10, PT ;  /* 0x000000100000780c */ /* 0x000fe40003f64270 */
[----:B------:R-:W-:Y:S02]  /*3f80*/  FMNMX.FTZ R3, R56, R57, !PT ;  /* 0x0000003938037209 */ /* 0x000fe40007810000 */
[----:B------:R-:W-:Y:S02]  /*3f90*/  ISETP.GT.AND P4, PT, R0, 0x11, PT ;  /* 0x000000110000780c */ /* 0x000fe40003f84270 */
[----:B------:R-:W-:-:S02]  /*3fa0*/  FSEL R48, R48, -INF , P3 ;  /* 0xff80000030307808 */ /* 0x000fc40001800000 */
[----:B------:R-:W-:-:S04]  /*3fb0*/  ISETP.GT.AND P3, PT, R0, 0x19, PT ;  /* 0x000000190000780c */ /* 0x000fc80003f64270 */
[----:B------:R-:W-:Y:S02]  /*3fc0*/  FSEL R14, R53, -INF , P3 ;  /* 0xff800000350e7808 */ /* 0x000fe40001800000 */
[----:B------:R-:W-:-:S04]  /*3fd0*/  ISETP.GT.AND P3, PT, R0, 0x21, PT ;  /* 0x000000210000780c */ /* 0x000fc80003f64270 */
[----:B------:R-:W-:Y:S02]  /*3fe0*/  FSEL R20, R41, -INF , P3 ;  /* 0xff80000029147808 */ /* 0x000fe40001800000 */
[----:B------:R-:W-:Y:S02]  /*3ff0*/  ISETP.GT.AND P3, PT, R0, 0x29, PT ;  /* 0x000000290000780c */ /* 0x000fe40003f64270 */
[----:B-1----:R-:W-:Y:S02]  /*4000*/  FMNMX.FTZ R8, R9, R2, !PT ;  /* 0x0000000209087209 */ /* 0x002fe40007810000 */
[----:B------:R-:W-:Y:S02]  /*4010*/  FSEL R2, R61, -INF , P6 ;  /* 0xff8000003d027808 */ /* 0x000fe40003000000 */
[----:B------:R-:W-:Y:S01]  /*4020*/  FMNMX.FTZ R9, R60, R3, !PT ;  /* 0x000000033c097209 */ /* 0x000fe20007810000 */
[----:B------:R-:W1:Y:S01]  /*4030*/  SHFL.BFLY PT, R21, R8, 0x1, 0x1f ;  /* 0x0c201f0008157f89 */ /* 0x000e6200000e0000 */
[----:B------:R-:W-:Y:S01]  /*4040*/  FSEL R26, R45, -INF , P3 ;  /* 0xff8000002d1a7808 */ /* 0x000fe20001800000 */
[----:B------:R-:W-:Y:S01]  /*4050*/  IMAD.U32 R3, RZ, RZ, UR6 ;  /* 0x00000006ff037e24 */ /* 0x000fe2000f8e00ff */
[----:B------:R-:W-:-:S02]  /*4060*/  FMNMX.FTZ R9, R2, R9, !PT ;  /* 0x0000000902097209 */ /* 0x000fc40007810000 */
[----:B------:R-:W-:Y:S02]  /*4070*/  ISETP.GT.AND P3, PT, R0, 0x30, PT ;  /* 0x000000300000780c */ /* 0x000fe40003f64270 */
[----:B------:R-:W-:Y:S02]  /*4080*/  FMNMX.FTZ R9, R48, R9, !PT ;  /* 0x0000000930097209 */ /* 0x000fe40007810000 */
[----:B------:R-:W-:Y:S02]  /*4090*/  FSEL R32, R32, -INF , P3 ;  /* 0xff80000020207808 */ /* 0x000fe40001800000 */
[----:B------:R-:W-:-:S04]  /*40a0*/  ISETP.GT.AND P3, PT, R0, 0x38, PT ;  /* 0x000000380000780c */ /* 0x000fc80003f64270 */
[----:B------:R-:W-:Y:S02]  /*40b0*/  FSEL R36, R36, -INF , P3 ;  /* 0xff80000024247808 */ /* 0x000fe40001800000 */
[----:B------:R-:W-:-:S04]  /*40c0*/  ISETP.GT.AND P3, PT, R0, 0x40, PT ;  /* 0x000000400000780c */ /* 0x000fc80003f64270 */
[----:B------:R-:W-:Y:S02]  /*40d0*/  FSEL R24, R24, -INF , P3 ;  /* 0xff80000018187808 */ /* 0x000fe40001800000 */
[----:B------:R-:W-:Y:S02]  /*40e0*/  ISETP.GT.AND P3, PT, R0, 0x48, PT ;  /* 0x000000480000780c */ /* 0x000fe40003f64270 */
[----:B-1----:R-:W-:Y:S02]  /*40f0*/  FMNMX.FTZ R7, R8, R21, !PT ;  /* 0x0000001508077209 */ /* 0x002fe40007810000 */
[----:B------:R-:W-:Y:S02]  /*4100*/  FSEL R8, R49, -INF , P4 ;  /* 0xff80000031087808 */ /* 0x000fe40002000000 */
[----:B------:R-:W-:Y:S01]  /*4110*/  ISETP.GT.AND P4, PT, R0, 0x20, PT ;  /* 0x000000200000780c */ /* 0x000fe20003f84270 */
[----:B------:R-:W-:Y:S01]  /*4120*/  FMUL.FTZ R6, R7, R3 ;  /* 0x0000000307067220 */ /* 0x000fe20000410000 */
[----:B------:R-:W-:-:S02]  /*4130*/  FMNMX.FTZ R9, R8, R9, !PT ;  /* 0x0000000908097209 */ /* 0x000fc40007810000 */
[----:B------:R-:W-:Y:S02]  /*4140*/  FSEL R40, R40, -INF , P4 ;  /* 0xff80000028287808 */ /* 0x000fe40002000000 */
[----:B------:R-:W-:Y:S02]  /*4150*/  FMNMX.FTZ R9, R52, R9, !PT ;  /* 0x0000000934097209 */ /* 0x000fe40007810000 */
[----:B------:R-:W-:Y:S02]  /*4160*/  ISETP.GT.AND P4, PT, R0, 0x28, PT ;  /* 0x000000280000780c */ /* 0x000fe40003f84270 */
[----:B------:R-:W-:Y:S02]  /*4170*/  FMNMX.FTZ R9, R14, R9, !PT ;  /* 0x000000090e097209 */ /* 0x000fe40007810000 */
[----:B------:R-:W-:Y:S02]  /*4180*/  FSEL R44, R44, -INF , P4 ;  /* 0xff8000002c2c7808 */ /* 0x000fe40002000000 */
[----:B------:R-:W-:-:S02]  /*4190*/  FMNMX.FTZ R9, R40, R9, !PT ;  /* 0x0000000928097209 */ /* 0x000fc40007810000 */
[----:B------:R-:W-:Y:S02]  /*41a0*/  ISETP.GT.AND P4, PT, R0, 0x31, PT ;  /* 0x000000310000780c */ /* 0x000fe40003f84270 */
[----:B------:R-:W-:Y:S02]  /*41b0*/  FMNMX.FTZ R9, R20, R9, !PT ;  /* 0x0000000914097209 */ /* 0x000fe40007810000 */
[----:B------:R-:W-:Y:S02]  /*41c0*/  FSEL R30, R33, -INF , P4 ;  /* 0xff800000211e7808 */ /* 0x000fe40002000000 */
[----:B------:R-:W-:Y:S01]  /*41d0*/  FMNMX.FTZ R9, R44, R9, !PT ;  /* 0x000000092c097209 */ /* 0x000fe20007810000 */
[----:B------:R-:W1:Y:S01]  /*41e0*/  @P2 LDC R33, c[0x0][0x450] ;  /* 0x00011400ff212b82 */ /* 0x000e620000000800 */
[----:B------:R-:W-:Y:S02]  /*41f0*/  ISETP.GT.AND P4, PT, R0, 0x39, PT ;  /* 0x000000390000780c */ /* 0x000fe40003f84270 */
        /* <DEDUP_REMOVED lines=10> */
[----:B------:R-:W-:Y:S02]  /*42a0*/  FMNMX.FTZ R9, R24, R9, !PT ;  /* 0x0000000918097209 */ /* 0x000fe40007810000 */
[----:B------:R-:W-:Y:S02]  /*42b0*/  FSEL R42, R29, -INF , P4 ;  /* 0xff8000001d2a7808 */ /* 0x000fe40002000000 */
[----:B------:R-:W-:-:S02]  /*42c0*/  FMNMX.FTZ R9, R38, R9, !PT ;  /* 0x0000000926097209 */ /* 0x000fc40007810000 */
[----:B------:R-:W-:Y:S02]  /*42d0*/  FSETP.NEU.FTZ.AND P6, PT, R7, -INF , PT ;  /* 0xff8000000700780b */ /* 0x000fe40003fdd000 */
[----:B------:R-:W-:Y:S02]  /*42e0*/  FMNMX.FTZ R9, R28, R9, !PT ;  /* 0x000000091c097209 */ /* 0x000fe40007810000 */
[----:B------:R-:W-:Y:S02]  /*42f0*/  FSEL R21, R6, RZ, P6 ;  /* 0x000000ff06157208 */ /* 0x000fe40003000000 */
[----:B------:R-:W-:-:S03]  /*4300*/  FMNMX.FTZ R9, R42, R9, !PT ;  /* 0x000000092a097209 */ /* 0x000fc60007810000 */
[-CC-:B------:R-:W-:Y:S01]  /*4310*/  FFMA.FTZ R58, R58, R3.reuse, -R21.reuse ;  /* 0x000000033a3a7223 */ /* 0x180fe20000010815 */
[-CC-:B------:R-:W-:Y:S01]  /*4320*/  FFMA.FTZ R59, R59, R3.reuse, -R21.reuse ;  /* 0x000000033b3b7223 */ /* 0x180fe20000010815 */
[----:B------:R-:W2:Y:S01]  /*4330*/  SHFL.BFLY PT, R0, R9, 0x2, 0x1f ;  /* 0x0c401f0009007f89 */ /* 0x000ea200000e0000 */
[-CC-:B------:R-:W-:Y:S01]  /*4340*/  FFMA.FTZ R62, R62, R3.reuse, -R21.reuse ;  /* 0x000000033e3e7223 */ /* 0x180fe20000010815 */
[-CC-:B------:R-:W-:Y:S01]  /*4350*/  FFMA.FTZ R64, R64, R3.reuse, -R21.reuse ;  /* 0x0000000340407223 */ /* 0x180fe20000010815 */
[-CC-:B------:R-:W-:Y:S01]  /*4360*/  FFMA.FTZ R50, R50, R3.reuse, -R21.reuse ;  /* 0x0000000332327223 */ /* 0x180fe20000010815 */
[----:B------:R-:W-:Y:S01]  /*4370*/  MUFU.EX2 R58, R58 ;  /* 0x0000003a003a7308 */ /* 0x000fe20000000800 */
        /* <DEDUP_REMOVED lines=8> */
[-CC-:B------:R-:W-:Y:S01]  /*4400*/  FFMA.FTZ R76, R76, R3.reuse, -R21.reuse ;  /* 0x000000034c4c7223 */ /* 0x180fe20000010815 */
[-CC-:B------:R-:W-:Y:S01]  /*4410*/  FFMA.FTZ R78, R78, R3.reuse, -R21.reuse ;  /* 0x000000034e4e7223 */ /* 0x180fe20000010815 */
[-CC-:B------:R-:W-:Y:S01]  /*4420*/  FFMA.FTZ R80, R80, R3.reuse, -R21.reuse ;  /* 0x0000000350507223 */ /* 0x180fe20000010815 */
[-CC-:B------:R-:W-:Y:S01]  /*4430*/  FFMA.FTZ R82, R82, R3.reuse, -R21.reuse ;  /* 0x0000000352527223 */ /* 0x180fe20000010815 */
[-CC-:B------:R-:W-:Y:S01]  /*4440*/  FFMA.FTZ R84, R84, R3.reuse, -R21.reuse ;  /* 0x0000000354547223 */ /* 0x180fe20000010815 */
[-CC-:B------:R-:W-:Y:S01]  /*4450*/  FFMA.FTZ R86, R86, R3.reuse, -R21.reuse ;  /* 0x0000000356567223 */ /* 0x180fe20000010815 */
[-CC-:B------:R-:W-:Y:S01]  /*4460*/  FFMA.FTZ R88, R88, R3.reuse, -R21.reuse ;  /* 0x0000000358587223 */ /* 0x180fe20000010815 */
[----:B------:R-:W-:Y:S01]  /*4470*/  MUFU.EX2 R62, R62 ;  /* 0x0000003e003e7308 */ /* 0x000fe20000000800 */
[----:B------:R-:W-:Y:S01]  /*4480*/  FFMA.FTZ R90, R90, R3, -R21 ;  /* 0x000000035a5a7223 */ /* 0x000fe20000010815 */
[----:B--2---:R-:W-:-:S06]  /*4490*/  FMNMX.FTZ R0, R9, R0, !PT ;  /* 0x0000000009007209 */ /* 0x004fcc0007810000 */
[----:B------:R-:W-:Y:S01]  /*44a0*/  MUFU.EX2 R211, R64 ;  /* 0x0000004000d37308 */ /* 0x000fe20000000800 */
[----:B------:R-:W2:Y:S01]  /*44b0*/  SHFL.BFLY PT, R9, R0, 0x1, 0x1f ;  /* 0x0c201f0000097f89 */ /* 0x000ea200000e0000 */
[----:B---3--:R-:W-:-:S06]  /*44c0*/  F2FP.F16.F32.PACK_AB R209, R59, R58 ;  /* 0x0000003a3bd1723e */ /* 0x008fcc00000000ff */
[----:B------:R-:W-:Y:S08]  /*44d0*/  MUFU.EX2 R50, R50 ;  /* 0x0000003200327308 */ /* 0x000ff00000000800 */
[----:B------:R3:W-:Y:S08]  /*44e0*/  MUFU.EX2 R205, R66 ;  /* 0x0000004200cd7308 */ /* 0x0007f00000000800 */
[----:B------:R-:W-:Y:S01]  /*44f0*/  MUFU.EX2 R54, R54 ;  /* 0x0000003600367308 */ /* 0x000fe20000000800 */
[----:B--2---:R-:W-:-:S02]  /*4500*/  FMNMX.FTZ R6, R0, R9, !PT ;  /* 0x0000000900067209 */ /* 0x004fc40007810000 */
[----:B---3--:R-:W-:Y:S02]  /*4510*/  CS2R R66, SRZ ;  /* 0x0000000000427805 */ /* 0x008fe4000001ff00 */
[C---:B------:R-:W-:Y:S01]  /*4520*/  FSETP.NEU.FTZ.AND P3, PT, R6.reuse, -INF , PT ;  /* 0xff8000000600780b */ /* 0x040fe20003f7d000 */
[----:B------:R-:W-:Y:S02]  /*4530*/  FMUL.FTZ R0, R6, R3 ;  /* 0x0000000306007220 */ /* 0x000fe40000410000 */
[----:B------:R2:W-:Y:S03]  /*4540*/  MUFU.EX2 R207, R68 ;  /* 0x0000004400cf7308 */ /* 0x0005e60000000800 */
[----:B------:R-:W-:-:S05]  /*4550*/  FSEL R9, R0, RZ, P3 ;  /* 0x000000ff00097208 */ /* 0x000fca0001800000 */
[-CC-:B------:R-:W-:Y:S01]  /*4560*/  FFMA.FTZ R56, R56, R3.reuse, -R9.reuse ;  /* 0x0000000338387223 */ /* 0x180fe20000010809 */
[-CC-:B------:R-:W-:Y:S01]  /*4570*/  FFMA.FTZ R57, R57, R3.reuse, -R9.reuse ;  /* 0x0000000339397223 */ /* 0x180fe20000010809 */
[-CC-:B------:R-:W-:Y:S01]  /*4580*/  FFMA.FTZ R2, R2, R3.reuse, -R9.reuse ;  /* 0x0000000302027223 */ /* 0x180fe20000010809 */
        /* <DEDUP_REMOVED lines=18> */
[----:B------:R-:W-:Y:S01]  /*46b0*/  FFMA.FTZ R42, R42, R3, -R9 ;  /* 0x000000032a2a7223 */ /* 0x000fe20000010809 */
[----:B------:R0:W-:Y:S01]  /*46c0*/  MUFU.EX2 R21, R2 ;  /* 0x0000000200157308 */ /* 0x0001e20000000800 */
[----:B--2---:R-:W-:-:S07]  /*46d0*/  CS2R R68, SRZ ;  /* 0x0000000000447805 */ /* 0x004fce000001ff00 */
[----:B------:R-:W2:Y:S01]  /*46e0*/  MUFU.EX2 R60, R60 ;  /* 0x0000003c003c7308 */ /* 0x000ea20000000800 */
[----:B0-----:R-:W-:-:S04]  /*46f0*/  @P2 IMAD.HI.U32 R2, R152, R31, RZ ;  /* 0x0000001f98022227 */ /* 0x001fc800078e00ff */
[----:B------:R-:W-:Y:S01]  /*4700*/  FADD.FTZ R31, R58, R59 ;  /* 0x0000003b3a1f7221 */ /* 0x000fe20000010000 */
[----:B---3--:R-:W-:Y:S02]  /*4710*/  F2FP.F16.F32.PACK_AB R208, R57, R56 ;  /* 0x0000003839d0723e */ /* 0x008fe400000000ff */
[----:B------:R-:W-:Y:S01]  /*4720*/  CS2R R58, SRZ ;  /* 0x00000000003a7805 */ /* 0x000fe2000001ff00 */
[----:B------:R-:W-:Y:S01]  /*4730*/  FADD.FTZ R0, R62, R31 ;  /* 0x0000001f3e007221 */ /* 0x000fe20000010000 */
[----:B-1----:R-:W-:Y:S01]  /*4740*/  @P2 SHF.R.U32.HI R152, RZ, R33, R2 ;  /* 0x00000021ff982219 */ /* 0x002fe20000011602 */
[----:B------:R-:W0:Y:S02]  /*4750*/  MUFU.EX2 R48, R48 ;  /* 0x0000003000307308 */ /* 0x000e240000000800 */
[----:B------:R-:W-:Y:S01]  /*4760*/  FADD.FTZ R33, R211, R0 ;  /* 0x00000000d3217221 */ /* 0x000fe20000010000 */
[----:B------:R-:W-:Y:S01]  /*4770*/  IMAD.U32 R0, RZ, RZ, UR60 ;  /* 0x0000003cff007e24 */ /* 0x000fe2000f8e00ff */
[----:B------:R-:W-:-:S02]  /*4780*/  IADD3 R152, R152, -R65, R153 ;  /* 0x8000004198987210 */ /* 0x000fc40007ffe099 */
[----:B------:R-:W-:Y:S01]  /*4790*/  CS2R R64, SRZ ;  /* 0x0000000000407805 */ /* 0x000fe2000001ff00 */
[----:B------:R-:W-:Y:S01]  /*47a0*/  FADD.FTZ R2, R50, R33 ;  /* 0x0000002132027221 */ /* 0x000fe20000010000 */
[----:B------:R-:W-:Y:S01]  /*47b0*/  FADD.FTZ R33, R56, R57 ;  /* 0x0000003938217221 */ /* 0x000fe20000010000 */
[----:B------:R-:W1:Y:S01]  /*47c0*/  MUFU.EX2 R70, R70 ;  /* 0x0000004600467308 */ /* 0x000e620000000800 */
[----:B------:R-:W-:Y:S02]  /*47d0*/  @!P1 VIADD R0, R0, 0x38840 ;  /* 0x0003884000009836 */ /* 0x000fe40000000000 */
[----:B------:R-:W-:Y:S01]  /*47e0*/  FADD.FTZ R35, R205, R2 ;  /* 0x00000002cd237221 */ /* 0x000fe20000010000 */
[----:B--2---:R-:W-:Y:S01]  /*47f0*/  FADD.FTZ R2, R60, R33 ;  /* 0x000000213c027221 */ /* 0x004fe20000010000 */
[----:B------:R-:W-:Y:S01]  /*4800*/  IMAD.HI R152, R152, 0x66666667, RZ ;  /* 0x6666666798987827 */ /* 0x000fe200078e02ff */
[----:B------:R-:W-:Y:S02]  /*4810*/  F2FP.F16.F32.PACK_AB R210, R21, R60 ;  /* 0x0000003c15d2723e */ /* 0x000fe400000000ff */
[----:B------:R-:W-:-:S02]  /*4820*/  CS2R R60, SRZ ;  /* 0x00000000003c7805 */ /* 0x000fc4000001ff00 */
[----:B------:R-:W-:Y:S01]  /*4830*/  @!P1 PRMT R0, RZ, 0x654, R0 ;  /* 0x00000654ff009816 */ /* 0x000fe20000000000 */
[----:B------:R2:W3:Y:S01]  /*4840*/  MUFU.EX2 R25, R8 ;  /* 0x0000000800197308 */ /* 0x0004e20000000800 */
[----:B------:R-:W-:Y:S02]  /*4850*/  F2FP.F16.F32.PACK_AB R211, R211, R62 ;  /* 0x0000003ed3d3723e */ /* 0x000fe400000000ff */
[----:B------:R-:W-:Y:S01]  /*4860*/  CS2R R62, SRZ ;  /* 0x00000000003e7805 */ /* 0x000fe2000001ff00 */
[----:B------:R0:W-:Y:S01]  /*4870*/  @!P1 SYNCS.ARRIVE.TRANS64.RED.A1T0 RZ, [R0+URZ], RZ ;  /* 0x000000ff00ff99a7 */ /* 0x0001e2000810043f */
[----:B------:R-:W-:Y:S02]  /*4880*/  F2FP.F16.F32.PACK_AB R205, R205, R50 ;  /* 0x00000032cdcd723e */ /* 0x000fe400000000ff */
[----:B------:R-:W-:Y:S02]  /*4890*/  CS2R R56, SRZ ;  /* 0x0000000000387805 */ /* 0x000fe4000001ff00 */
[----:B------:R-:W-:Y:S01]  /*48a0*/  CS2R R50, SRZ ;  /* 0x0000000000327805 */ /* 0x000fe2000001ff00 */
[----:B------:R4:W5:Y:S01]  /*48b0*/  MUFU.EX2 R201, R72 ;  /* 0x0000004800c97308 */ /* 0x0009620000000800 */
[----:B--2---:R-:W-:Y:S01]  /*48c0*/  FADD.FTZ R8, R54, R35 ;  /* 0x0000002336087221 */ /* 0x004fe20000010000 */
[----:B------:R-:W-:-:S03]  /*48d0*/  FADD.FTZ R35, R21, R2 ;  /* 0x0000000215237221 */ /* 0x000fc60000010000 */
[C---:B------:R-:W-:Y:S01]  /*48e0*/  FADD.FTZ R37, R207.reuse, R8 ;  /* 0x00000008cf257221 */ /* 0x040fe20000010000 */
[----:B0-----:R-:W-:Y:S01]  /*48f0*/  FADD.FTZ R0, R48, R35 ;  /* 0x0000002330007221 */ /* 0x001fe20000010000 */
[----:B------:R-:W-:Y:S01]  /*4900*/  F2FP.F16.F32.PACK_AB R207, R207, R54 ;  /* 0x00000036cfcf723e */ /* 0x000fe200000000ff */
[----:B------:R-:W0:Y:S01]  /*4910*/  MUFU.EX2 R52, R52 ;  /* 0x0000003400347308 */ /* 0x000e220000000800 */
[----:B-1----:R-:W-:Y:S01]  /*4920*/  FADD.FTZ R2, R70, R37 ;  /* 0x0000002546027221 */ /* 0x002fe20000010000 */
[C---:B---3--:R-:W-:Y:S01]  /*4930*/  FADD.FTZ R35, R25.reuse, R0 ;  /* 0x0000000019237221 */ /* 0x048fe20000010000 */
[----:B------:R-:W-:Y:S01]  /*4940*/  F2FP.F16.F32.PACK_AB R204, R25, R48 ;  /* 0x0000003019cc723e */ /* 0x000fe200000000ff */
[----:B------:R-:W-:Y:S01]  /*4950*/  IMAD.MOV.U32 R8, RZ, RZ, RZ ;  /* 0x000000ffff087224 */ /* 0x000fe200078e00ff */
[----:B----4-:R-:W-:Y:S02]  /*4960*/  CS2R R72, SRZ ;  /* 0x0000000000487805 */ /* 0x010fe4000001ff00 */
[----:B------:R-:W-:-:S02]  /*4970*/  CS2R R54, SRZ ;  /* 0x0000000000367805 */ /* 0x000fc4000001ff00 */
[----:B------:R-:W-:Y:S01]  /*4980*/  CS2R R48, SRZ ;  /* 0x0000000000307805 */ /* 0x000fe2000001ff00 */
[----:B------:R-:W1:Y:S01]  /*4990*/  MUFU.EX2 R46, R46 ;  /* 0x0000002e002e7308 */ /* 0x000e620000000800 */
[C---:B-----5:R-:W-:Y:S01]  /*49a0*/  FADD.FTZ R37, R201.reuse, R2 ;  /* 0x00000002c9257221 */ /* 0x060fe20000010000 */
[----:B------:R-:W-:Y:S02]  /*49b0*/  F2FP.F16.F32.PACK_AB R201, R201, R70 ;  /* 0x00000046c9c9723e */ /* 0x000fe400000000ff */
[----:B------:R-:W-:-:S04]  /*49c0*/  CS2R R70, SRZ ;  /* 0x0000000000467805 */ /* 0x000fc8000001ff00 */
[----:B------:R-:W2:Y:S01]  /*49d0*/  MUFU.EX2 R27, R14 ;  /* 0x0000000e001b7308 */ /* 0x000ea20000000800 */
[----:B0-----:R-:W-:-:S07]  /*49e0*/  FADD.FTZ R0, R52, R35 ;  /* 0x0000002334007221 */ /* 0x001fce0000010000 */
[----:B------:R0:W3:Y:S01]  /*49f0*/  MUFU.EX2 R203, R74 ;  /* 0x0000004a00cb7308 */ /* 0x0000e20000000800 */
[----:B-1----:R-:W-:-:S07]  /*4a00*/  FADD.FTZ R2, R46, R37 ;  /* 0x000000252e027221 */ /* 0x002fce0000010000 */
[----:B------:R-:W1:Y:S01]  /*4a10*/  MUFU.EX2 R40, R40 ;  /* 0x0000002800287308 */ /* 0x000e620000000800 */
[C---:B--2---:R-:W-:Y:S01]  /*4a20*/  FADD.FTZ R37, R27.reuse, R0 ;  /* 0x000000001b257221 */ /* 0x044fe20000010000 */
[----:B------:R-:W-:Y:S02]  /*4a30*/  F2FP.F16.F32.PACK_AB R206, R27, R52 ;  /* 0x000000341bce723e */ /* 0x000fe400000000ff */
[----:B0-----:R-:W-:Y:S02]  /*4a40*/  CS2R R74, SRZ ;  /* 0x00000000004a7805 */ /* 0x001fe4000001ff00 */
[----:B------:R-:W-:Y:S02]  /*4a50*/  CS2R R52, SRZ ;  /* 0x0000000000347805 */ /* 0x000fe4000001ff00 */
[----:B------:R-:W0:Y:S01]  /*4a60*/  MUFU.EX2 R76, R76 ;  /* 0x0000004c004c7308 */ /* 0x000e220000000800 */
[C---:B---3--:R-:W-:Y:S01]  /*4a70*/  FADD.FTZ R39, R203.reuse, R2 ;  /* 0x00000002cb277221 */ /* 0x048fe20000010000 */
[----:B------:R-:W-:-:S02]  /*4a80*/  F2FP.F16.F32.PACK_AB R203, R203, R46 ;  /* 0x0000002ecbcb723e */ /* 0x000fc400000000ff */
[----:B------:R-:W-:-:S04]  /*4a90*/  CS2R R46, SRZ ;  /* 0x00000000002e7805 */ /* 0x000fc8000001ff00 */
[----:B------:R-:W2:Y:S01]  /*4aa0*/  MUFU.EX2 R29, R20 ;  /* 0x00000014001d7308 */ /* 0x000ea20000000800 */
[----:B-1----:R-:W-:Y:S01]  /*4ab0*/  FADD.FTZ R0, R40, R37 ;  /* 0x0000002528007221 */ /* 0x002fe20000010000 */
[----:B------:R-:W-:-:S04]  /*4ac0*/  SHF.R.U32.HI R37, RZ, 0x1f, R152 ;  /* 0x0000001fff257819 */ /* 0x000fc80000011698 */
[----:B------:R-:W-:Y:S02]  /*4ad0*/  LEA.HI.SX32 R153, R152, R37, 0x1b ;  /* 0x0000002598997211 */ /* 0x000fe400078fdaff */
[----:B------:R1:W3:Y:S01]  /*4ae0*/  MUFU.EX2 R197, R78 ;  /* 0x0000004e00c57308 */ /* 0x0002e20000000800 */
[----:B0-----:R-:W-:Y:S01]  /*4af0*/  FADD.FTZ R2, R76, R39 ;  /* 0x000000274c027221 */ /* 0x001fe20000010000 */
[----:B------:R-:W-:-:S04]  /*4b00*/  VIMNMX R212, R22, R153, !PT ;  /* 0x0000009916d47248 */ /* 0x000fc80007fe0100 */
[----:B------:R-:W-:Y:S02]  /*4b10*/  ISETP.GE.AND P3, PT, R213, R212, PT ;  /* 0x000000d4d500720c */ /* 0x000fe40003f66270 */
[----:B------:R-:W0:Y:S01]  /*4b20*/  MUFU.EX2 R44, R44 ;  /* 0x0000002c002c7308 */ /* 0x000e220000000800 */
[C---:B--2---:R-:W-:Y:S01]  /*4b30*/  FADD.FTZ R9, R29.reuse, R0 ;  /* 0x000000001d097221 */ /* 0x044fe20000010000 */
[----:B------:R-:W-:Y:S02]  /*4b40*/  F2FP.F16.F32.PACK_AB R200, R29, R40 ;  /* 0x000000281dc8723e */ /* 0x000fe400000000ff */
[----:B-1----:R-:W-:-:S04]  /*4b50*/  CS2R R78, SRZ ;  /* 0x00000000004e7805 */ /* 0x002fc8000001ff00 */
[----:B------:R-:W1:Y:S01]  /*4b60*/  MUFU.EX2 R80, R80 ;  /* 0x0000005000507308 */ /* 0x000e620000000800 */
[C---:B---3--:R-:W-:Y:S01]  /*4b70*/  FADD.FTZ R37, R197.reuse, R2 ;  /* 0x00000002c5257221 */ /* 0x048fe20000010000 */
[----:B------:R-:W-:Y:S02]  /*4b80*/  F2FP.F16.F32.PACK_AB R197, R197, R76 ;  /* 0x0000004cc5c5723e */ /* 0x000fe400000000ff */
[----:B------:R-:W-:-:S04]  /*4b90*/  CS2R R76, SRZ ;  /* 0x00000000004c7805 */ /* 0x000fc8000001ff00 */
[----:B------:R2:W3:Y:S01]  /*4ba0*/  MUFU.EX2 R31, R26 ;  /* 0x0000001a001f7308 */ /* 0x0004e20000000800 */
[----:B0-----:R-:W-:-:S07]  /*4bb0*/  FADD.FTZ R0, R44, R9 ;  /* 0x000000092c007221 */ /* 0x001fce0000010000 */
[----:B------:R0:W4:Y:S01]  /*4bc0*/  MUFU.EX2 R199, R82 ;  /* 0x0000005200c77308 */ /* 0x0001220000000800 */
[----:B-1----:R-:W-:Y:S01]  /*4bd0*/  FADD.FTZ R2, R80, R37 ;  /* 0x0000002550027221 */ /* 0x002fe20000010000 */
[----:B--2---:R-:W-:-:S06]  /*4be0*/  CS2R R26, SRZ ;  /* 0x00000000001a7805 */ /* 0x004fcc000001ff00 */
[----:B------:R-:W1:Y:S01]  /*4bf0*/  MUFU.EX2 R32, R32 ;  /* 0x0000002000207308 */ /* 0x000e620000000800 */
[C---:B---3--:R-:W-:Y:S01]  /*4c00*/  FADD.FTZ R9, R31.reuse, R0 ;  /* 0x000000001f097221 */ /* 0x048fe20000010000 */
[----:B------:R-:W-:Y:S02]  /*4c10*/  F2FP.F16.F32.PACK_AB R202, R31, R44 ;  /* 0x0000002c1fca723e */ /* 0x000fe400000000ff */
[----:B0-----:R-:W-:Y:S02]  /*4c20*/  CS2R R82, SRZ ;  /* 0x0000000000527805 */ /* 0x001fe4000001ff00 */
[----:B------:R-:W-:Y:S02]  /*4c30*/  CS2R R44, SRZ ;  /* 0x00000000002c7805 */ /* 0x000fe4000001ff00 */
[----:B------:R-:W0:Y:S01]  /*4c40*/  MUFU.EX2 R84, R84 ;  /* 0x0000005400547308 */ /* 0x000e220000000800 */
[C---:B----4-:R-:W-:Y:S01]  /*4c50*/  FADD.FTZ R39, R199.reuse, R2 ;  /* 0x00000002c7277221 */ /* 0x050fe20000010000 */
[----:B------:R-:W-:-:S02]  /*4c60*/  F2FP.F16.F32.PACK_AB R199, R199, R80 ;  /* 0x00000050c7c7723e */ /* 0x000fc400000000ff */
[----:B------:R-:W-:-:S04]  /*4c70*/  CS2R R80, SRZ ;  /* 0x0000000000507805 */ /* 0x000fc8000001ff00 */
[----:B------:R2:W3:Y:S01]  /*4c80*/  MUFU.EX2 R33, R30 ;  /* 0x0000001e00217308 */ /* 0x0004e20000000800 */
[----:B-1----:R-:W-:-:S07]  /*4c90*/  FADD.FTZ R0, R32, R9 ;  /* 0x0000000920007221 */ /* 0x002fce0000010000 */
[----:B------:R1:W4:Y:S01]  /*4ca0*/  MUFU.EX2 R193, R86 ;  /* 0x0000005600c17308 */ /* 0x0003220000000800 */
[----:B0-----:R-:W-:Y:S01]  /*4cb0*/  FADD.FTZ R2, R84, R39 ;  /* 0x0000002754027221 */ /* 0x001fe20000010000 */
[----:B--2---:R-:W-:-:S06]  /*4cc0*/  CS2R R30, SRZ ;  /* 0x00000000001e7805 */ /* 0x004fcc000001ff00 */
[----:B------:R-:W0:Y:S01]  /*4cd0*/  MUFU.EX2 R36, R36 ;  /* 0x0000002400247308 */ /* 0x000e220000000800 */
[C---:B---3--:R-:W-:Y:S01]  /*4ce0*/  FADD.FTZ R9, R33.reuse, R0 ;  /* 0x0000000021097221 */ /* 0x048fe20000010000 */
[----:B------:R-:W-:Y:S02]  /*4cf0*/  F2FP.F16.F32.PACK_AB R196, R33, R32 ;  /* 0x0000002021c4723e */ /* 0x000fe400000000ff */
[----:B-1----:R-:W-:Y:S02]  /*4d00*/  CS2R R86, SRZ ;  /* 0x0000000000567805 */ /* 0x002fe4000001ff00 */
[----:B------:R-:W-:Y:S02]  /*4d10*/  CS2R R32, SRZ ;  /* 0x0000000000207805 */ /* 0x000fe4000001ff00 */
[----:B------:R-:W1:Y:S01]  /*4d20*/  MUFU.EX2 R88, R88 ;  /* 0x0000005800587308 */ /* 0x000e620000000800 */
[C---:B----4-:R-:W-:Y:S01]  /*4d30*/  FADD.FTZ R39, R193.reuse, R2 ;  /* 0x00000002c1277221 */ /* 0x050fe20000010000 */
[----:B------:R-:W-:-:S02]  /*4d40*/  F2FP.F16.F32.PACK_AB R193, R193, R84 ;  /* 0x00000054c1c1723e */ /* 0x000fc400000000ff */
[----:B------:R-:W-:-:S04]  /*4d50*/  CS2R R84, SRZ ;  /* 0x0000000000547805 */ /* 0x000fc8000001ff00 */
[----:B------:R-:W2:Y:S01]  /*4d60*/  MUFU.EX2 R35, R34 ;  /* 0x0000002200237308 */ /* 0x000ea20000000800 */
[----:B0-----:R-:W-:-:S07]  /*4d70*/  FADD.FTZ R0, R36, R9 ;  /* 0x0000000924007221 */ /* 0x001fce0000010000 */
[----:B------:R-:W0:Y:S01]  /*4d80*/  MUFU.EX2 R24, R24 ;  /* 0x0000001800187308 */ /* 0x000e220000000800 */
[----:B-1----:R-:W-:-:S07]  /*4d90*/  FADD.FTZ R2, R88, R39 ;  /* 0x0000002758027221 */ /* 0x002fce0000010000 */
[----:B------:R-:W1:Y:S01]  /*4da0*/  MUFU.EX2 R37, R38 ;  /* 0x0000002600257308 */ /* 0x000e620000000800 */
[C---:B--2---:R-:W-:Y:S01]  /*4db0*/  FADD.FTZ R41, R35.reuse, R0 ;  /* 0x0000000023297221 */ /* 0x044fe20000010000 */
[----:B------:R-:W-:Y:S02]  /*4dc0*/  F2FP.F16.F32.PACK_AB R198, R35, R36 ;  /* 0x0000002423c6723e */ /* 0x000fe400000000ff */
[----:B------:R-:W-:-:S04]  /*4dd0*/  CS2R R34, SRZ ;  /* 0x0000000000227805 */ /* 0x000fc8000001ff00 */
[----:B------:R-:W2:Y:S01]  /*4de0*/  MUFU.EX2 R28, R28 ;  /* 0x0000001c001c7308 */ /* 0x000ea20000000800 */
[----:B0-----:R-:W-:Y:S01]  /*4df0*/  FADD.FTZ R0, R24, R41 ;  /* 0x0000002918007221 */ /* 0x001fe20000010000 */
[----:B------:R-:W-:-:S06]  /*4e00*/  CS2R R40, SRZ ;  /* 0x0000000000287805 */ /* 0x000fcc000001ff00 */
[----:B------:R0:W3:Y:S01]  /*4e10*/  MUFU.EX2 R195, R90 ;  /* 0x0000005a00c37308 */ /* 0x0000e20000000800 */
[C---:B-1----:R-:W-:Y:S01]  /*4e20*/  FADD.FTZ R21, R37.reuse, R0 ;  /* 0x0000000025157221 */ /* 0x042fe20000010000 */
[----:B------:R-:W-:Y:S01]  /*4e30*/  F2FP.F16.F32.PACK_AB R192, R37, R24 ;  /* 0x0000001825c0723e */ /* 0x000fe200000000ff */
[----:B------:R-:W-:Y:S01]  /*4e40*/  IMAD.MOV.U32 R0, RZ, RZ, 0x3f800000 ;  /* 0x3f800000ff007424 */ /* 0x000fe200078e00ff */
[----:B------:R-:W-:Y:S02]  /*4e50*/  CS2R R36, SRZ ;  /* 0x0000000000247805 */ /* 0x000fe4000001ff00 */
[----:B------:R-:W-:Y:S02]  /*4e60*/  CS2R R24, SRZ ;  /* 0x0000000000187805 */ /* 0x000fe4000001ff00 */
[----:B------:R1:W4:Y:S01]  /*4e70*/  MUFU.EX2 R39, R42 ;  /* 0x0000002a00277308 */ /* 0x0003220000000800 */
[----:B--2---:R-:W-:Y:S01]  /*4e80*/  FADD.FTZ R14, R28, R21 ;  /* 0x000000151c0e7221 */ /* 0x004fe20000010000 */
[----:B0-----:R-:W-:Y:S01]  /*4e90*/  CS2R R90, SRZ ;  /* 0x00000000005a7805 */ /* 0x001fe2000001ff00 */
[C---:B---3--:R-:W-:Y:S01]  /*4ea0*/  FADD.FTZ R9, R195.reuse, R2 ;  /* 0x00000002c3097221 */ /* 0x048fe20000010000 */
[----:B------:R-:W-:Y:S01]  /*4eb0*/  F2FP.F16.F32.PACK_AB R195, R195, R88 ;  /* 0x00000058c3c3723e */ /* 0x000fe200000000ff */
[----:B------:R-:W-:Y:S01]  /*4ec0*/  IMAD.MOV.U32 R2, RZ, RZ, 0x3f800000 ;  /* 0x3f800000ff027424 */ /* 0x000fe200078e00ff */
[----:B------:R-:W-:-:S02]  /*4ed0*/  CS2R R88, SRZ ;  /* 0x0000000000587805 */ /* 0x000fc4000001ff00 */
[----:B-1----:R-:W-:Y:S01]  /*4ee0*/  CS2R R42, SRZ ;  /* 0x00000000002a7805 */ /* 0x002fe2000001ff00 */
[C---:B----4-:R-:W-:Y:S01]  /*4ef0*/  FADD.FTZ R14, R39.reuse, R14 ;  /* 0x0000000e270e7221 */ /* 0x050fe20000010000 */
[----:B------:R-:W-:Y:S02]  /*4f00*/  F2FP.F16.F32.PACK_AB R194, R39, R28 ;  /* 0x0000001c27c2723e */ /* 0x000fe400000000ff */
[----:B------:R-:W-:Y:S02]  /*4f10*/  CS2R R38, SRZ ;  /* 0x0000000000267805 */ /* 0x000fe4000001ff00 */
[----:B------:R-:W-:Y:S01]  /*4f20*/  CS2R R28, SRZ ;  /* 0x00000000001c7805 */ /* 0x000fe2000001ff00 */
[----:B------:R-:W-:Y:S06]  /*4f30*/  @!P3 BRA `(.L_x_2180) ;  /* 0x00000040002cb947 */ /* 0x000fec0003800000 */
[----:B------:R-:W-:Y:S01]  /*4f40*/  UMOV UR6, URZ ;  /* 0x0000003f00067c82 */ /* 0x000fe20008000000 */
[----:B------:R-:W-:Y:S02]  /*4f50*/  IMAD.MOV.U32 R20, RZ, RZ, R7 ;  /* 0x000000ffff147224 */ /* 0x000fe400078e0007 */
[----:B------:R-:W-:Y:S02]  /*4f60*/  IMAD.MOV.U32 R21, RZ, RZ, R6 ;  /* 0x000000ffff157224 */ /* 0x000fe400078e0006 */
[----:B------:R-:W-:Y:S02]  /*4f70*/  IMAD.MOV.U32 R214, RZ, RZ, RZ ;  /* 0x000000ffffd67224 */ /* 0x000fe400078e00ff */
[----:B------:R-:W-:Y:S02]  /*4f80*/  IMAD.MOV.U32 R2, RZ, RZ, 0x3f800000 ;  /* 0x3f800000ff027424 */ /* 0x000fe400078e00ff */
[----:B------:R-:W-:Y:S02]  /*4f90*/  IMAD.U32 R218, RZ, RZ, UR6 ;  /* 0x00000006ffda7e24 */ /* 0x000fe4000f8e00ff */
[----:B------:R-:W-:-:S02]  /*4fa0*/  IMAD.MOV.U32 R0, RZ, RZ, 0x3f800000 ;  /* 0x3f800000ff007424 */ /* 0x000fc400078e00ff */
[----:B------:R-:W-:-:S07]  /*4fb0*/  IMAD.MOV.U32 R151, RZ, RZ, RZ ;  /* 0x000000ffff977224 */ /* 0x000fce00078e00ff */
.L_x_2189:
[----:B------:R-:W-:-:S13]  /*4fc0*/  R2UR UR6, R218 ;  /* 0x00000000da0672ca */ /* 0x000fda00000e0000 */
[----:B------:R-:W-:-:S04]  /*4fd0*/  UIADD3 UR6, UR6, 0x1, URZ ;  /* 0x0000000106067890 */ /* 0x000fc8000fffe03f */
[----:B------:R-:W-:-:S04]  /*4fe0*/  UISETP.NE.AND UP0, UPT, UR6, 0x2, UPT ;  /* 0x000000020600788c */ /* 0x000fc8000bf05270 */
[----:B------:R-:W-:Y:S02]  /*4ff0*/  USEL UR7, URZ, 0x1, UP0 ;  /* 0x000000013f077887 */ /* 0x000fe40008000000 */
[----:B------:R-:W-:-:S04]  /*5000*/  USEL UR61, UR6, URZ, UP0 ;  /* 0x0000003f063d7287 */ /* 0x000fc80008000000 */
[----:B------:R-:W-:Y:S01]  /*5010*/  LOP3.LUT R8, R214, UR7, RZ, 0x3c, !PT ;  /* 0x00000007d6087c12 */ /* 0x000fe2000f8e3cff */
[----:B------:R-:W-:Y:S07]  /*5020*/  @!P0 BRA `(.L_x_2181) ;  /* 0x0000000000048947 */ /* 0x000fee0003800000 */
[----:B------:R-:W-:Y:S01]  /*5030*/  BPT.TRAP 0x1 ;  /* 0x000000040000795c */ /* 0x000fe20000300000 */
.L_x_2181:
[----:B------:R-:W-:Y:S02]  /*5040*/  R2UR UR6, R16 ;  /* 0x00000000100672ca */ /* 0x000fe400000e0000 */
[----:B------:R-:W-:-:S11]  /*5050*/  SHF.L.U32 R3, R8, 0x1f, RZ ;  /* 0x0000001f08037819 */ /* 0x000fd600000006ff */
[----:B------:R-:W-:-:S06]  /*5060*/  ULEA UR6, UR61, UR6, 0x3 ;  /* 0x000000063d067291 */ /* 0x000fcc000f8e183f */
[----:B------:R-:W-:-:S03]  /*5070*/  MOV R215, UR6 ;  /* 0x0000000600d77c02 */ /* 0x000fc60008000f00 */
[----:B------:R0:W1:Y:S01]  /*5080*/  SYNCS.PHASECHK.TRANS64.TRYWAIT P3, [UR6+0x38830], R3 ;  /* 0x03883003ff0075a7 */ /* 0x0000620008060146 */
[----:B------:R-:W-:Y:S05]  /*5090*/  @!P0 BRA `(.L_x_2182) ;  /* 0x0000000000048947 */ /* 0x000fea0003800000 */
[----:B------:R-:W-:Y:S01]  /*50a0*/  BPT.TRAP 0x1 ;  /* 0x000000040000795c */ /* 0x000fe20000300000 */
.L_x_2182:
[----:B-1----:R-:W-:Y:S05]  /*50b0*/  @P3 BRA `(.L_x_2183) ;  /* 0x00000000000c3947 */ /* 0x002fea0003800000 */
[----:B------:R-:W-:-:S13]  /*50c0*/  R2UR UR6, R215 ;  /* 0x00000000d70672ca */ /* 0x000fda00000e0000 */
[----:B------:R-:W1:Y:S02]  /*50d0*/  SYNCS.PHASECHK.TRANS64.TRYWAIT P3, [UR6+0x38830], R3 ;  /* 0x03883003ff0075a7 */ /* 0x000e640008060146 */
[----:B-1----:R-:W-:Y:S05]  /*50e0*/  @!P3 BRA `(.L_x_2184) ;  /* 0x000000fc0010b947 */ /* 0x002fea0003800000 */
.L_x_2183:
        /* <DEDUP_REMOVED lines=649> */
.L_x_2185:
[----:B------:R-:W-:Y:S02]  /*7980*/  R2UR UR7, R16 ;  /* 0x00000000100772ca */ /* 0x000fe400000e0000 */
[----:B------:R-:W-:Y:S02]  /*7990*/  R2UR UR6, R218 ;  /* 0x00000000da0672ca */ /* 0x000fe400000e0000 */
[----:B------:R-:W-:-:S11]  /*79a0*/  SHF.L.U32 R0, R214, 0x1f, RZ ;  /* 0x0000001fd6007819 */ /* 0x000fd600000006ff */
[----:B------:R-:W-:-:S09]  /*79b0*/  ULEA UR7, UR6, UR7, 0x3 ;  /* 0x0000000706077291 */ /* 0x000fd2000f8e183f */
[----:B------:R0:W1:Y:S01]  /*79c0*/  SYNCS.PHASECHK.TRANS64.TRYWAIT P3, [UR7+0x38850], R0 ;  /* 0x03885000ff0075a7 */ /* 0x0000620008060147 */
[----:B------:R-:W-:Y:S05]  /*79d0*/  @!P0 BRA `(.L_x_2186) ;  /* 0x0000000000048947 */ /* 0x000fea0003800000 */
[----:B------:R-:W-:Y:S01]  /*79e0*/  BPT.TRAP 0x1 ;  /* 0x000000040000795c */ /* 0x000fe20000300000 */
.L_x_2186:
[----:B-1----:R-:W-:Y:S05]  /*79f0*/  @P3 BRA `(.L_x_2187) ;  /* 0x0000000000083947 */ /* 0x002fea0003800000 */
[----:B------:R-:W1:Y:S02]  /*7a00*/  SYNCS.PHASECHK.TRANS64.TRYWAIT P3, [UR7+0x38850], R0 ;  /* 0x03885000ff0075a7 */ /* 0x000e640008060147 */
[----:B-1----:R-:W-:Y:S05]  /*7a10*/  @!P3 BRA `(.L_x_2188) ;  /* 0x000000d000e0b947 */ /* 0x002fea0003800000 */
.L_x_2187:
[----:B------:R-:W-:Y:S01]  /*7a20*/  R2UR UR6, R16 ;  /* 0x00000000100672ca */ /* 0x000fe200000e0000 */
[----:B------:R-:W-:Y:S01]  /*7a30*/  WARPGROUP.ARRIVE ;  /* 0x00000000000079c5 */ /* 0x000fe20000000000 */
[----:B------:R-:W-:Y:S01]  /*7a40*/  R2UR UR10, R218 ;  /* 0x00000000da0a72ca */ /* 0x000fe200000e0000 */
[----:B------:R-:W-:Y:S01]  /*7a50*/  UMOV UR11, 0x40000040 ;  /* 0x40000040000b7882 */ /* 0x000fe20000000000 */
[----:B01----:R-:W0:Y:S01]  /*7a60*/  @P2 LDC R0, c[0x0][0x44c] ;  /* 0x00011300ff002b82 */ /* 0x003e220000000800 */
[----:B------:R-:W-:Y:S01]  /*7a70*/  IMAD.MOV.U32 R3, RZ, RZ, R15 ;  /* 0x000000ffff037224 */ /* 0x000fe200078e000f */
[----:B------:R-:W-:Y:S01]  /*7a80*/  ULDC UR15, c[0x0][0x2f0] ;  /* 0x0000bc00000f7ab9 */ /* 0x000fe20000000800 */
[----:B------:R-:W-:-:S05]  /*7a90*/  ULDC UR14, c[0x0][0x288] ;  /* 0x0000a200000e7ab9 */ /* 0x000fca0000000800 */
[----:B------:R-:W1:Y:S01]  /*7aa0*/  @P2 LDC R7, c[0x0][0x450] ;  /* 0x00011400ff072b82 */ /* 0x000e620000000800 */
[----:B------:R-:W-:-:S04]  /*7ab0*/  UIADD3 UR6, UR6, 0x400, URZ ;  /* 0x0000040006067890 */ /* 0x000fc8000fffe03f */
[----:B------:R-:W-:-:S04]  /*7ac0*/  USHF.R.U32.HI UR6, URZ, 0x4, UR6 ;  /* 0x000000043f067899 */ /* 0x000fc80008011606 */
[----:B------:R-:W-:-:S04]  /*7ad0*/  ULOP3.LUT UR6, UR6, 0x3fff, URZ, 0xc0, !UPT ;  /* 0x00003fff06067892 */ /* 0x000fc8000f8ec03f */
[----:B------:R-:W-:Y:S01]  /*7ae0*/  ULOP3.LUT UR6, UR6, 0x2800000, URZ, 0xfc, !UPT ;  /* 0x0280000006067892 */ /* 0x000fe2000f8efc3f */
[----:B0-----:R-:W-:-:S03]  /*7af0*/  @P2 IMAD.HI.U32 R0, R15, R0, RZ ;  /* 0x000000000f002227 */ /* 0x001fc600078e00ff */
[----:B------:R-:W-:-:S07]  /*7b00*/  UIMAD UR6, UR10, 0xa00, UR6 ;  /* 0x00000a000a0678a4 */ /* 0x000fce000f8e0206 */
[----:B------:R-:W-:Y:S01]  /*7b10*/  UMOV UR10, UR6 ;  /* 0x00000006000a7c82 */ /* 0x000fe20008000000 */
[----:B-1----:R-:W-:Y:S01]  /*7b20*/  @P2 SHF.R.U32.HI R3, RZ, R7, R0 ;  /* 0x00000007ff032219 */ /* 0x002fe20000011600 */
[----:B------:R-:W-:Y:S01]  /*7b30*/  HGMMA.64x256x16.F32 R24, R208, gdesc[UR8].tnspB, R24, gsb0 ;  /* 0x43e00008d0187df0 */ /* 0x000fe20008000818 */
[----:B------:R-:W-:Y:S01]  /*7b40*/  UIADD3 UR10, UR6, 0x80, URZ ;  /* 0x00000080060a7890 */ /* 0x000fe2000fffe03f */
[----:B------:R-:W-:Y:S01]  /*7b50*/  IMAD.MOV.U32 R0, RZ, RZ, -0x50 ;  /* 0xffffffb0ff007424 */ /* 0x000fe200078e00ff */
[----:B------:R-:W-:Y:S01]  /*7b60*/  UMOV UR11, 0x40000040 ;  /* 0x40000040000b7882 */ /* 0x000fe20000000000 */
[----:B------:R-:W0:Y:S02]  /*7b70*/  SHFL.IDX PT, R2, R3, 0x1, 0x1c1f ;  /* 0x003c1f0003027f89 */ /* 0x000e2400000e0000 */
[----:B------:R-:W-:-:S04]  /*7b80*/  IMAD R0, R213, R0, 0x1 ;  /* 0x00000001d5007424 */ /* 0x000fc800078e0200 */
[----:B------:R-:W-:-:S04]  /*7b90*/  IMAD R7, R19, -0x2, R0 ;  /* 0xfffffffe13077824 */ /* 0x000fc800078e0200 */
[----:B------:R-:W-:Y:S01]  /*7ba0*/  IMAD R7, R18, UR15, R7 ;  /* 0x0000000f12077c24 */ /* 0x000fe2000f8e0207 */
[----:B------:R-:W-:Y:S02]  /*7bb0*/  WARPGROUP.DEPBAR.LE gsb0, 0x0 ;  /* 0x00008000000079c5 */ /* 0x000fe40000010000 */
[----:B------:R-:W-:Y:S01]  /*7bc0*/  WARPGROUP.ARRIVE ;  /* 0x00000000000079c5 */ /* 0x000fe20000000000 */
[----:B------:R-:W1:Y:S10]  /*7bd0*/  SHFL.IDX PT, R208, R3, RZ, 0x1c1f ;  /* 0x001c1fff03d07589 */ /* 0x000e7400000e0000 */
[----:B------:R-:W-:Y:S01]  /*7be0*/  HGMMA.64x256x16.F32 R24, R204, gdesc[UR8].tnspB, R24, gsb0 ;  /* 0x43e00008cc187df0 */ /* 0x000fe20008000818 */
[----:B------:R-:W-:Y:S01]  /*7bf0*/  UIADD3 UR10, UR6, 0x100, URZ ;  /* 0x00000100060a7890 */ /* 0x000fe2000fffe03f */
[----:B------:R-:W-:Y:S01]  /*7c00*/  UMOV UR11, 0x40000040 ;  /* 0x40000040000b7882 */ /* 0x000fe20000000000 */
[----:B------:R-:W-:-:S02]  /*7c10*/  WARPGROUP.DEPBAR.LE gsb0, 0x0 ;  /* 0x00008000000079c5 */ /* 0x000fc40000010000 */
[----:B------:R-:W-:-:S15]  /*7c20*/  WARPGROUP.ARRIVE ;  /* 0x00000000000079c5 */ /* 0x000fde0000000000 */
[----:B------:R-:W-:-:S08]  /*7c30*/  NOP ;  /* 0x0000000000007918 */ /* 0x000fd00000000000 */
[----:B------:R-:W-:Y:S01]  /*7c40*/  HGMMA.64x256x16.F32 R24, R200, gdesc[UR8].tnspB, R24, gsb0 ;  /* 0x43e00008c8187df0 */ /* 0x000fe20008000818 */
[----:B------:R-:W-:Y:S01]  /*7c50*/  UIADD3 UR10, UR6, 0x180, URZ ;  /* 0x00000180060a7890 */ /* 0x000fe2000fffe03f */
[----:B------:R-:W-:Y:S01]  /*7c60*/  UMOV UR11, 0x40000040 ;  /* 0x40000040000b7882 */ /* 0x000fe20000000000 */
[----:B------:R-:W-:Y:S01]  /*7c70*/  UIADD3 UR6, UR6, 0x200, URZ ;  /* 0x0000020006067890 */ /* 0x000fe2000fffe03f */
[----:B------:R-:W-:Y:S02]  /*7c80*/  WARPGROUP.DEPBAR.LE gsb0, 0x0 ;  /* 0x00008000000079c5 */ /* 0x000fe40000010000 */
[----:B------:R-:W-:Y:S01]  /*7c90*/  WARPGROUP.ARRIVE ;  /* 0x00000000000079c5 */ /* 0x000fe20000000000 */
[----:B0-----:R-:W-:-:S04]  /*7ca0*/  IADD3 R201, R2, -UR14, R7 ;  /* 0x8000000e02c97c10 */ /* 0x001fc8000fffe007 */
[----:B------:R-:W-:-:S15]  /*7cb0*/  ISETP.GT.AND P3, PT, R201, RZ, PT ;  /* 0x000000ffc900720c */ /* 0x000fde0003f64270 */
[----:B------:R-:W-:-:S02]  /*7cc0*/  NOP ;  /* 0x0000000000007918 */ /* 0x000fc40000000000 */
[----:B------:R-:W-:Y:S01]  /*7cd0*/  HGMMA.64x256x16.F32 R24, R196, gdesc[UR8].tnspB, R24, gsb0 ;  /* 0x43e00008c4187df0 */ /* 0x000fe20008000818 */
[----:B------:R-:W-:Y:S01]  /*7ce0*/  ISETP.GT.AND P4, PT, R201, 0x1, PT ;  /* 0x00000001c900780c */ /* 0x000fe20003f84270 */
[----:B------:R-:W-:Y:S01]  /*7cf0*/  UMOV UR10, UR6 ;  /* 0x00000006000a7c82 */ /* 0x000fe20008000000 */
[----:B------:R-:W-:Y:S01]  /*7d00*/  FSEL R216, R186, -INF , P3 ;  /* 0xff800000bad87808 */ /* 0x000fe20001800000 */
[----:B------:R-:W-:Y:S01]  /*7d10*/  UMOV UR11, 0x40000040 ;  /* 0x40000040000b7882 */ /* 0x000fe20000000000 */
[----:B------:R-:W-:Y:S02]  /*7d20*/  FSEL R214, R187, -INF , P4 ;  /* 0xff800000bbd67808 */ /* 0x000fe40002000000 */
[C---:B------:R-:W-:Y:S02]  /*7d30*/  ISETP.GT.AND P3, PT, R201.reuse, 0x8, PT ;  /* 0x00000008c900780c */ /* 0x040fe40003f64270 */
[----:B------:R-:W-:Y:S02]  /*7d40*/  FMNMX.FTZ R187, R216, R20, !PT ;  /* 0x00000014d8bb7209 */ /* 0x000fe40007810000 */
[----:B------:R-:W-:-:S02]  /*7d50*/  ISETP.GT.AND P4, PT, R201, 0x9, PT ;  /* 0x00000009c900780c */ /* 0x000fc40003f84270 */
[----:B------:R-:W-:Y:S02]  /*7d60*/  FSEL R210, R190, -INF , P3 ;  /* 0xff800000bed27808 */ /* 0x000fe40001800000 */
[----:B------:R-:W-:Y:S02]  /*7d70*/  FMNMX.FTZ R187, R214, R187, !PT ;  /* 0x000000bbd6bb7209 */ /* 0x000fe40007810000 */
[----:B------:R-:W-:Y:S02]  /*7d80*/  ISETP.GT.AND P3, PT, R201, 0x10, PT ;  /* 0x00000010c900780c */ /* 0x000fe40003f64270 */
[----:B------:R-:W-:Y:S02]  /*7d90*/  FSEL R0, R191, -INF , P4 ;  /* 0xff800000bf007808 */ /* 0x000fe40002000000 */
        /* <DEDUP_REMOVED lines=46> */
[----:B------:R-:W-:Y:S02]  /*8080*/  FSEL R158, R159, -INF , P4 ;  /* 0xff8000009f9e7808 */ /* 0x000fe40002000000 */
[----:B------:R-:W-:Y:S02]  /*8090*/  FMNMX.FTZ R187, R206, R187, !PT ;  /* 0x000000bbcebb7209 */ /* 0x000fe40007810000 */
[----:B-1----:R-:W-:Y:S02]  /*80a0*/  IADD3 R159, R208, -UR14, R7 ;  /* 0x8000000ed09f7c10 */ /* 0x002fe4000fffe007 */
[----:B------:R-:W-:-:S02]  /*80b0*/  FMNMX.FTZ R187, R158, R187, !PT ;  /* 0x000000bb9ebb7209 */ /* 0x000fc40007810000 */
[C---:B------:R-:W-:Y:S02]  /*80c0*/  ISETP.GT.AND P3, PT, R159.reuse, RZ, PT ;  /* 0x000000ff9f00720c */ /* 0x040fe40003f64270 */
[C---:B------:R-:W-:Y:S01]  /*80d0*/  ISETP.GT.AND P4, PT, R159.reuse, 0x1, PT ;  /* 0x000000019f00780c */ /* 0x040fe20003f84270 */
[----:B------:R-:W0:Y:S01]  /*80e0*/  SHFL.BFLY PT, R218, R187, 0x2, 0x1f ;  /* 0x0c401f00bbda7f89 */ /* 0x000e2200000e0000 */
[----:B------:R-:W-:Y:S02]  /*80f0*/  FSEL R184, R184, -INF , P3 ;  /* 0xff800000b8b87808 */ /* 0x000fe40001800000 */
[----:B------:R-:W-:Y:S02]  /*8100*/  ISETP.GT.AND P5, PT, R159, 0x8, PT ;  /* 0x000000089f00780c */ /* 0x000fe40003fa4270 */
[----:B------:R-:W-:Y:S02]  /*8110*/  FSEL R208, R185, -INF , P4 ;  /* 0xff800000b9d07808 */ /* 0x000fe40002000000 */
[----:B------:R-:W-:-:S02]  /*8120*/  FMNMX.FTZ R3, R184, R21, !PT ;  /* 0x00000015b8037209 */ /* 0x000fc40007810000 */
[C---:B------:R-:W-:Y:S02]  /*8130*/  ISETP.GT.AND P3, PT, R159.reuse, 0x9, PT ;  /* 0x000000099f00780c */ /* 0x040fe40003f64270 */
[----:B------:R-:W-:Y:S02]  /*8140*/  FSEL R188, R188, -INF , P5 ;  /* 0xff800000bcbc7808 */ /* 0x000fe40002800000 */
[----:B------:R-:W-:Y:S02]  /*8150*/  FMNMX.FTZ R7, R208, R3, !PT ;  /* 0x00000003d0077209 */ /* 0x000fe40007810000 */
[C---:B------:R-:W-:Y:S01]  /*8160*/  ISETP.GT.AND P4, PT, R159.reuse, 0x11, PT ;  /* 0x000000119f00780c */ /* 0x040fe20003f84270 */
[----:B------:R-:W1:Y:S01]  /*8170*/  LDC R3, c[0x0][0x988] ;  /* 0x00026200ff037b82 */ /* 0x000e620000000800 */
[----:B------:R-:W-:Y:S02]  /*8180*/  FMNMX.FTZ R7, R188, R7, !PT ;  /* 0x00000007bc077209 */ /* 0x000fe40007810000 */
[----:B------:R-:W-:-:S02]  /*8190*/  ISETP.GT.AND P5, PT, R159, 0x21, PT ;  /* 0x000000219f00780c */ /* 0x000fc40003fa4270 */
[----:B------:R-:W-:Y:S02]  /*81a0*/  R2UR UR14, R215 ;  /* 0x00000000d70e72ca */ /* 0x000fe400000e0000 */
[----:B------:R-:W-:Y:S02]  /*81b0*/  FSEL R226, R169, -INF , P5 ;  /* 0xff800000a9e27808 */ /* 0x000fe40002800000 */
[----:B0-----:R-:W-:Y:S02]  /*81c0*/  FMNMX.FTZ R163, R187, R218, !PT ;  /* 0x000000dabba37209 */ /* 0x001fe40007810000 */
[----:B------:R-:W-:Y:S02]  /*81d0*/  FSEL R218, R177, -INF , P4 ;  /* 0xff800000b1da7808 */ /* 0x000fe40002000000 */
[C---:B------:R-:W-:Y:S01]  /*81e0*/  ISETP.GT.AND P4, PT, R159.reuse, 0x19, PT ;  /* 0x000000199f00780c */ /* 0x040fe20003f84270 */
[----:B------:R-:W0:Y:S01]  /*81f0*/  SHFL.BFLY PT, R224, R163, 0x1, 0x1f ;  /* 0x0c201f00a3e07f89 */ /* 0x000e2200000e0000 */
[----:B------:R-:W-:-:S02]  /*8200*/  ISETP.GT.AND P5, PT, R159, 0x29, PT ;  /* 0x000000299f00780c */ /* 0x000fc40003fa4270 */
[----:B------:R-:W-:Y:S02]  /*8210*/  FSEL R222, R181, -INF , P4 ;  /* 0xff800000b5de7808 */ /* 0x000fe40002000000 */
[----:B------:R-:W-:Y:S01]  /*8220*/  ISETP.GT.AND P4, PT, R159, 0x20, PT ;  /* 0x000000209f00780c */ /* 0x000fe20003f84270 */
[----:B------:R-:W-:Y:S02]  /*8230*/  WARPGROUP.DEPBAR.LE gsb0, 0x0 ;  /* 0x00008000000079c5 */ /* 0x000fe40000010000 */
[----:B------:R-:W-:Y:S01]  /*8240*/  FSEL R196, R189, -INF , P3 ;  /* 0xff800000bdc47808 */ /* 0x000fe20001800000 */
[----:B------:R-:W-:Y:S01]  /*8250*/  WARPGROUP.ARRIVE ;  /* 0x00000000000079c5 */ /* 0x000fe20000000000 */
[C---:B------:R-:W-:Y:S02]  /*8260*/  ISETP.GT.AND P3, PT, R159.reuse, 0x10, PT ;  /* 0x000000109f00780c */ /* 0x040fe40003f64270 */
[----:B------:R-:W-:Y:S02]  /*8270*/  FMNMX.FTZ R7, R196, R7, !PT ;  /* 0x00000007c4077209 */ /* 0x000fe40007810000 */
[----:B------:R-:W-:Y:S01]  /*8280*/  FSEL R198, R176, -INF , P3 ;  /* 0xff800000b0c67808 */ /* 0x000fe20001800000 */
[----:B------:R-:W-:Y:S01]  /*8290*/  HGMMA.64x256x16.F32 R24, R192, gdesc[UR8].tnspB, R24, gsb0 ;  /* 0x43e00008c0187df0 */ /* 0x000fe20008000818 */
[----:B------:R-:W-:-:S02]  /*82a0*/  ISETP.GT.AND P3, PT, R159, 0x18, PT ;  /* 0x000000189f00780c */ /* 0x000fc40003f64270 */
[----:B------:R-:W-:Y:S02]  /*82b0*/  FMNMX.FTZ R7, R198, R7, !PT ;  /* 0x00000007c6077209 */ /* 0x000fe40007810000 */
[----:B------:R-:W-:Y:S02]  /*82c0*/  FSEL R220, R180, -INF , P3 ;  /* 0xff800000b4dc7808 */ /* 0x000fe40001800000 */
[----:B------:R-:W-:Y:S02]  /*82d0*/  FMNMX.FTZ R155, R218, R7, !PT ;  /* 0x00000007da9b7209 */ /* 0x000fe40007810000 */
[----:B0-----:R-:W-:Y:S02]  /*82e0*/  FMNMX.FTZ R7, R163, R224, !PT ;  /* 0x000000e0a3077209 */ /* 0x001fe40007810000 */
[----:B------:R-:W-:Y:S02]  /*82f0*/  FMNMX.FTZ R155, R220, R155, !PT ;  /* 0x0000009bdc9b7209 */ /* 0x000fe40007810000 */
[----:B------:R-:W-:Y:S01]  /*8300*/  FSEL R224, R168, -INF , P4 ;  /* 0xff800000a8e07808 */ /* 0x000fe20002000000 */
[----:B-1----:R-:W-:Y:S01]  /*8310*/  FMUL.FTZ R167, R7, R3 ;  /* 0x0000000307a77220 */ /* 0x002fe20000410000 */
[----:B------:R-:W-:-:S02]  /*8320*/  FMNMX.FTZ R155, R222, R155, !PT ;  /* 0x0000009bde9b7209 */ /* 0x000fc40007810000 */
[----:B------:R-:W-:Y:S02]  /*8330*/  ISETP.GT.AND P3, PT, R159, 0x28, PT ;  /* 0x000000289f00780c */ /* 0x000fe40003f64270 */
[----:B------:R-:W-:Y:S02]  /*8340*/  FMNMX.FTZ R163, R224, R155, !PT ;  /* 0x0000009be0a37209 */ /* 0x000fe40007810000 */
[----:B------:R-:W-:Y:S02]  /*8350*/  FSEL R228, R172, -INF , P3 ;  /* 0xff800000ace47808 */ /* 0x000fe40001800000 */
[----:B------:R-:W-:Y:S02]  /*8360*/  FMNMX.FTZ R163, R226, R163, !PT ;  /* 0x000000a3e2a37209 */ /* 0x000fe40007810000 */
[----:B------:R-:W-:Y:S02]  /*8370*/  FSEL R168, R173, -INF , P5 ;  /* 0xff800000ada87808 */ /* 0x000fe40002800000 */
[----:B------:R-:W-:-:S02]  /*8380*/  ISETP.GT.AND P3, PT, R159, 0x30, PT ;  /* 0x000000309f00780c */ /* 0x000fc40003f64270 */
[----:B------:R-:W-:Y:S02]  /*8390*/  FMNMX.FTZ R163, R228, R163, !PT ;  /* 0x000000a3e4a37209 */ /* 0x000fe40007810000 */
[C---:B------:R-:W-:Y:S02]  /*83a0*/  ISETP.GT.AND P5, PT, R159.reuse, 0x31, PT ;  /* 0x000000319f00780c */ /* 0x040fe40003fa4270 */
[----:B------:R-:W-:Y:S02]  /*83b0*/  FSEL R176, R160, -INF , P3 ;  /* 0xff800000a0b07808 */ /* 0x000fe40001800000 */
[----:B------:R-:W-:Y:S02]  /*83c0*/  FMNMX.FTZ R163, R168, R163, !PT ;  /* 0x000000a3a8a37209 */ /* 0x000fe40007810000 */
[----:B------:R-:W-:Y:S02]  /*83d0*/  ISETP.GT.AND P3, PT, R159, 0x38, PT ;  /* 0x000000389f00780c */ /* 0x000fe40003f64270 */
[----:B------:R-:W-:-:S02]  /*83e0*/  FSEL R172, R161, -INF , P5 ;  /* 0xff800000a1ac7808 */ /* 0x000fc40002800000 */
[----:B------:R-:W-:Y:S02]  /*83f0*/  FMNMX.FTZ R163, R176, R163, !PT ;  /* 0x000000a3b0a37209 */ /* 0x000fe40007810000 */
[----:B------:R-:W-:Y:S02]  /*8400*/  ISETP.GT.AND P5, PT, R159, 0x39, PT ;  /* 0x000000399f00780c */ /* 0x000fe40003fa4270 */
[----:B------:R-:W-:Y:S02]  /*8410*/  FSEL R180, R164, -INF , P3 ;  /* 0xff800000a4b47808 */ /* 0x000fe40001800000 */
[----:B------:R-:W-:Y:S02]  /*8420*/  FMNMX.FTZ R163, R172, R163, !PT ;  /* 0x000000a3aca37209 */ /* 0x000fe40007810000 */
[----:B------:R-:W-:Y:S02]  /*8430*/  FSETP.NEU.FTZ.AND P4, PT, R7, -INF , PT ;  /* 0xff8000000700780b */ /* 0x000fe40003f9d000 */
[----:B------:R-:W-:-:S02]  /*8440*/  FSEL R164, R165, -INF , P5 ;  /* 0xff800000a5a47808 */ /* 0x000fc40002800000 */
[----:B------:R-:W-:Y:S02]  /*8450*/  ISETP.GT.AND P3, PT, R159, 0x40, PT ;  /* 0x000000409f00780c */ /* 0x000fe40003f64270 */
[----:B------:R-:W-:Y:S02]  /*8460*/  FMNMX.FTZ R163, R180, R163, !PT ;  /* 0x000000a3b4a37209 */ /* 0x000fe40007810000 */
[----:B------:R-:W-:Y:S02]  /*8470*/  FSEL R155, R167, RZ, P4 ;  /* 0x000000ffa79b7208 */ /* 0x000fe40002000000 */
[C---:B------:R-:W-:Y:S02]  /*8480*/  ISETP.GT.AND P5, PT, R159.reuse, 0x41, PT ;  /* 0x000000419f00780c */ /* 0x040fe40003fa4270 */
[----:B------:R-:W-:Y:S01]  /*8490*/  FSEL R152, R152, -INF , P3 ;  /* 0xff80000098987808 */ /* 0x000fe20001800000 */
[--C-:B------:R-:W-:Y:S01]  /*84a0*/  FFMA.FTZ R211, R210, R3, -R155.reuse ;  /* 0x00000003d2d37223 */ /* 0x100fe2000001089b */
[----:B------:R-:W-:Y:S01]  /*84b0*/  FMNMX.FTZ R163, R164, R163, !PT ;  /* 0x000000a3a4a37209 */ /* 0x000fe20007810000 */
[-CC-:B------:R-:W-:Y:S01]  /*84c0*/  FFMA.FTZ R160, R214, R3.reuse, -R155.reuse ;  /* 0x00000003d6a07223 */ /* 0x180fe2000001089b */
[----:B------:R-:W-:Y:S01]  /*84d0*/  ISETP.GT.AND P3, PT, R159, 0x48, PT ;  /* 0x000000489f00780c */ /* 0x000fe20003f64270 */
[-CC-:B------:R-:W-:Y:S01]  /*84e0*/  FFMA.FTZ R209, R216, R3.reuse, -R155.reuse ;  /* 0x00000003d8d17223 */ /* 0x180fe2000001089b */
        /* <DEDUP_REMOVED lines=9> */
[----:B------:R0:W-:Y:S01]  /*8580*/  MUFU.EX2 R156, R153 ;  /* 0x00000099009c7308 */ /* 0x0001e20000000800 */
[----:B------:R-:W-:Y:S01]  /*8590*/  FSEL R216, R157, -INF , P5 ;  /* 0xff8000009dd87808 */ /* 0x000fe20002800000 */
[--C-:B------:R-:W-:Y:S01]  /*85a0*/  FFMA.FTZ R207, R182, R3, -R155.reuse ;  /* 0x00000003b6cf7223 */ /* 0x100fe2000001089b */
[----:B------:R-:W-:Y:S01]  /*85b0*/  FMNMX.FTZ R163, R214, R163, !PT ;  /* 0x000000a3d6a37209 */ /* 0x000fe20007810000 */
[-CC-:B------:R-:W-:Y:S01]  /*85c0*/  FFMA.FTZ R157, R206, R3.reuse, -R155.reuse ;  /* 0x00000003ce9d7223 */ /* 0x180fe2000001089b */
[----:B------:R-:W-:Y:S01]  /*85d0*/  FSEL R171, R7, RZ, P4 ;  /* 0x000000ff07ab7208 */ /* 0x000fe20002000000 */
[--C-:B------:R-:W-:Y:S01]  /*85e0*/  FFMA.FTZ R197, R162, R3, -R155.reuse ;  /* 0x00000003a2c57223 */ /* 0x100fe2000001089b */
[----:B------:R-:W-:Y:S01]  /*85f0*/  FMNMX.FTZ R163, R216, R163, !PT ;  /* 0x000000a3d8a37209 */ /* 0x000fe20007810000 */
[----:B------:R-:W-:Y:S01]  /*8600*/  MUFU.EX2 R209, R209 ;  /* 0x000000d100d17308 */ /* 0x000fe20000000800 */
[-CC-:B------:R-:W-:Y:S01]  /*8610*/  FFMA.FTZ R162, R200, R3.reuse, -R155.reuse ;  /* 0x00000003c8a27223 */ /* 0x180fe2000001089b */
[----:B------:R-:W-:Y:S01]  /*8620*/  FADD.FTZ R2, -R171, R20 ;  /* 0x00000014ab027221 */ /* 0x000fe20000010100 */
[----:B------:R-:W-:Y:S01]  /*8630*/  IMAD.U32 R20, RZ, RZ, UR14 ;  /* 0x0000000eff147e24 */ /* 0x000fe2000f8e00ff */
[----:B------:R-:W1:Y:S01]  /*8640*/  SHFL.BFLY PT, R0, R163, 0x2, 0x1f ;  /* 0x0c401f00a3007f89 */ /* 0x000e6200000e0000 */
[-CC-:B------:R-:W-:Y:S01]  /*8650*/  FFMA.FTZ R201, R186, R3.reuse, -R155.reuse ;  /* 0x00000003bac97223 */ /* 0x180fe2000001089b */
[-C--:B------:R-:W-:Y:S01]  /*8660*/  FMUL.FTZ R2, R2, R3.reuse ;  /* 0x0000000302027220 */ /* 0x080fe20000410000 */
[----:B------:R-:W-:Y:S01]  /*8670*/  @!P1 VIADD R20, R20, 0x38840 ;  /* 0x0003884014149836 */ /* 0x000fe20000000000 */
[----:B------:R-:W-:Y:S01]  /*8680*/  MUFU.EX2 R160, R160 ;  /* 0x000000a000a07308 */ /* 0x000fe20000000800 */
[-CC-:B------:R-:W-:Y:S01]  /*8690*/  FFMA.FTZ R170, R170, R3.reuse, -R155.reuse ;  /* 0x00000003aaaa7223 */ /* 0x180fe2000001089b */
[-CC-:B------:R-:W-:Y:S01]  /*86a0*/  FFMA.FTZ R199, R166, R3.reuse, -R155.reuse ;  /* 0x00000003a6c77223 */ /* 0x180fe2000001089b */
[-CC-:B------:R-:W-:Y:S01]  /*86b0*/  FFMA.FTZ R166, R202, R3.reuse, -R155.reuse ;  /* 0x00000003caa67223 */ /* 0x180fe2000001089b */
[----:B------:R-:W-:Y:S01]  /*86c0*/  @!P1 PRMT R20, RZ, 0x654, R20 ;  /* 0x00000654ff149816 */ /* 0x000fe20000000014 */
[-CC-:B------:R-:W-:Y:S01]  /*86d0*/  FFMA.FTZ R203, R174, R3.reuse, -R155.reuse ;  /* 0x00000003aecb7223 */ /* 0x180fe2000001089b */
[-CC-:B------:R-:W-:Y:S01]  /*86e0*/  FFMA.FTZ R174, R190, R3.reuse, -R155.reuse ;  /* 0x00000003beae7223 */ /* 0x180fe2000001089b */
[----:B------:R-:W-:Y:S01]  /*86f0*/  FFMA.FTZ R158, R158, R3, -R155 ;  /* 0x000000039e9e7223 */ /* 0x000fe2000001089b */
[----:B------:R-:W2:Y:S08]  /*8700*/  MUFU.EX2 R2, R2 ;  /* 0x0000000200027308 */ /* 0x000eb00000000800 */
[----:B------:R-:W-:Y:S01]  /*8710*/  MUFU.EX2 R211, R211 ;  /* 0x000000d300d37308 */ /* 0x000fe20000000800 */
[----:B-1----:R-:W-:-:S07]  /*8720*/  FMNMX.FTZ R0, R163, R0, !PT ;  /* 0x00000000a3007209 */ /* 0x002fce0007810000 */
[----:B------:R-:W-:Y:S01]  /*8730*/  MUFU.EX2 R205, R205 ;  /* 0x000000cd00cd7308 */ /* 0x000fe20000000800 */
[----:B0-----:R-:W0:Y:S01]  /*8740*/  SHFL.BFLY PT, R153, R0, 0x1, 0x1f ;  /* 0x0c201f0000997f89 */ /* 0x001e2200000e0000 */
[----:B--2---:R-:W-:Y:S01]  /*8750*/  FFMA.FTZ R173, R2, R9, R209 ;  /* 0x0000000902ad7223 */ /* 0x004fe200000100d1 */
[----:B------:R-:W-:-:S05]  /*8760*/  F2FP.F16.F32.PACK_AB R209, R160, R209 ;  /* 0x000000d1a0d1723e */ /* 0x000fca00000000ff */
[----:B------:R-:W-:Y:S08]  /*8770*/  MUFU.EX2 R230, R230 ;  /* 0x000000e600e67308 */ /* 0x000ff00000000800 */
[----:B------:R-:W-:Y:S08]  /*8780*/  MUFU.EX2 R207, R207 ;  /* 0x000000cf00cf7308 */ /* 0x000ff00000000800 */
[----:B------:R-:W-:Y:S01]  /*8790*/  MUFU.EX2 R178, R178 ;  /* 0x000000b200b27308 */ /* 0x000fe20000000800 */
[----:B0-----:R-:W-:Y:S01]  /*87a0*/  FMNMX.FTZ R6, R0, R153, !PT ;  /* 0x0000009900067209 */ /* 0x001fe20007810000 */
[-CC-:B------:R-:W-:Y:S01]  /*87b0*/  FFMA.FTZ R153, R154, R3.reuse, -R155.reuse ;  /* 0x000000039a997223 */ /* 0x180fe2000001089b */
[----:B------:R-:W-:-:S02]  /*87c0*/  FFMA.FTZ R154, R204, R3, -R155 ;  /* 0x00000003cc9a7223 */ /* 0x000fc4000001089b */
[C---:B------:R-:W-:Y:S01]  /*87d0*/  FSETP.NEU.FTZ.AND P3, PT, R6.reuse, -INF , PT ;  /* 0xff8000000600780b */ /* 0x040fe20003f7d000 */
[C---:B------:R-:W-:Y:S02]  /*87e0*/  FMUL.FTZ R159, R6.reuse, R3 ;  /* 0x00000003069f7220 */ /* 0x040fe40000410000 */
[----:B------:R-:W-:Y:S01]  /*87f0*/  MUFU.EX2 R201, R201 ;  /* 0x000000c900c97308 */ /* 0x000fe20000000800 */
[----:B------:R-:W-:Y:S02]  /*8800*/  FSEL R0, R6, RZ, P3 ;  /* 0x000000ff06007208 */ /* 0x000fe40001800000 */
[----:B------:R-:W-:Y:S02]  /*8810*/  FSEL R159, R159, RZ, P3 ;  /* 0x000000ff9f9f7208 */ /* 0x000fe40001800000 */
[C---:B------:R-:W-:Y:S01]  /*8820*/  ISETP.GT.AND P3, PT, R213.reuse, R212, PT ;  /* 0x000000d4d500720c */ /* 0x040fe20003f64270 */
[----:B------:R-:W-:Y:S01]  /*8830*/  FADD.FTZ R0, -R0, R21 ;  /* 0x0000001500007221 */ /* 0x000fe20000010100 */
[----:B------:R-:W-:-:S02]  /*8840*/  VIADD R213, R213, 0xffffffff ;  /* 0xffffffffd5d57836 */ /* 0x000fc40000000000 */
[-CC-:B------:R-:W-:Y:S01]  /*8850*/  FFMA.FTZ R161, R184, R3.reuse, -R159.reuse ;  /* 0x00000003b8a17223 */ /* 0x180fe2000001089f */
[-CC-:B------:R-:W-:Y:S01]  /*8860*/  FFMA.FTZ R208, R208, R3.reuse, -R159.reuse ;  /* 0x00000003d0d07223 */ /* 0x180fe2000001089f */
[-C--:B------:R-:W-:Y:S01]  /*8870*/  FMUL.FTZ R0, R0, R3.reuse ;  /* 0x0000000300007220 */ /* 0x080fe20000410000 */
        /* <DEDUP_REMOVED lines=11> */
[----:B------:R-:W0:Y:S01]  /*8930*/  MUFU.EX2 R0, R0 ;  /* 0x0000000000007308 */ /* 0x000e220000000800 */
[-CC-:B------:R-:W-:Y:S01]  /*8940*/  FFMA.FTZ R155, R164, R3.reuse, -R159.reuse ;  /* 0x00000003a49b7223 */ /* 0x180fe2000001089f */
[-CC-:B------:R-:W-:Y:S01]  /*8950*/  FFMA.FTZ R196, R176, R3.reuse, -R159.reuse ;  /* 0x00000003b0c47223 */ /* 0x180fe2000001089f */
[-CC-:B------:R-:W-:Y:S01]  /*8960*/  FFMA.FTZ R172, R172, R3.reuse, -R159.reuse ;  /* 0x00000003acac7223 */ /* 0x180fe2000001089f */
[-CC-:B------:R-:W-:Y:S01]  /*8970*/  FFMA.FTZ R198, R180, R3.reuse, -R159.reuse ;  /* 0x00000003b4c67223 */ /* 0x180fe2000001089f */
[-CC-:B------:R-:W-:Y:S01]  /*8980*/  FFMA.FTZ R152, R152, R3.reuse, -R159.reuse ;  /* 0x0000000398987223 */ /* 0x180fe2000001089f */
[----:B------:R-:W-:Y:S01]  /*8990*/  FFMA.FTZ R214, R214, R3, -R159 ;  /* 0x00000003d6d67223 */ /* 0x000fe2000001089f */
[----:B------:R-:W-:Y:S01]  /*89a0*/  IMAD.U32 R168, RZ, RZ, UR7 ;  /* 0x00000007ffa87e24 */ /* 0x000fe2000f8e00ff */
[----:B------:R-:W1:Y:S01]  /*89b0*/  MUFU.EX2 R208, R208 ;  /* 0x000000d000d07308 */ /* 0x000e620000000800 */
[----:B------:R-:W-:-:S02]  /*89c0*/  IMAD.U32 R218, RZ, RZ, UR61 ;  /* 0x0000003dffda7e24 */ /* 0x000fc4000f8e00ff */
[----:B------:R-:W-:-:S05]  /*89d0*/  @!P1 VIADD R168, R168, 0x38860 ;  /* 0x00038860a8a89836 */ /* 0x000fca0000000000 */
[----:B------:R-:W2:Y:S01]  /*89e0*/  MUFU.EX2 R163, R163 ;  /* 0x000000a300a37308 */ /* 0x000ea20000000800 */
[----:B0-----:R-:W-:Y:S01]  /*89f0*/  FFMA.FTZ R171, R0, R14, R161 ;  /* 0x0000000e00ab7223 */ /* 0x001fe200000100a1 */
[----:B------:R-:W-:-:S06]  /*8a00*/  @!P1 PRMT R168, RZ, 0x654, R168 ;  /* 0x00000654ffa89816 */ /* 0x000fcc00000000a8 */
[----:B------:R-:W0:Y:S01]  /*8a10*/  MUFU.EX2 R182, R182 ;  /* 0x000000b600b67308 */ /* 0x000e220000000800 */
[C---:B-1----:R-:W-:Y:S01]  /*8a20*/  FADD.FTZ R14, R208.reuse, R171 ;  /* 0x000000abd00e7221 */ /* 0x042fe20000010000 */
[----:B------:R-:W-:-:S06]  /*8a30*/  F2FP.F16.F32.PACK_AB R208, R208, R161 ;  /* 0x000000a1d0d0723e */ /* 0x000fcc00000000ff */
[----:B------:R-:W1:Y:S01]  /*8a40*/  MUFU.EX2 R204, R204 ;  /* 0x000000cc00cc7308 */ /* 0x000e620000000800 */
[----:B--2---:R-:W-:-:S07]  /*8a50*/  FADD.FTZ R171, R163, R14 ;  /* 0x0000000ea3ab7221 */ /* 0x004fce0000010000 */
[----:B------:R-:W2:Y:S01]  /*8a60*/  MUFU.EX2 R165, R165 ;  /* 0x000000a500a57308 */ /* 0x000ea20000000800 */
[----:B0-----:R-:W-:-:S07]  /*8a70*/  FADD.FTZ R171, R182, R171 ;  /* 0x000000abb6ab7221 */ /* 0x001fce0000010000 */
[----:B------:R-:W0:Y:S08]  /*8a80*/  MUFU.EX2 R206, R206 ;  /* 0x000000ce00ce7308 */ /* 0x000e300000000800 */
[----:B------:R-:W3:Y:S08]  /*8a90*/  MUFU.EX2 R167, R167 ;  /* 0x000000a700a77308 */ /* 0x000ef00000000800 */
[----:B------:R-:W4:Y:S08]  /*8aa0*/  MUFU.EX2 R200, R200 ;  /* 0x000000c800c87308 */ /* 0x000f300000000800 */
[----:B------:R-:W5:Y:S08]  /*8ab0*/  MUFU.EX2 R169, R169 ;  /* 0x000000a900a97308 */ /* 0x000f700000000800 */
[----:B------:R-:W-:Y:S08]  /*8ac0*/  MUFU.EX2 R170, R170 ;  /* 0x000000aa00aa7308 */ /* 0x000ff00000000800 */
[----:B------:R-:W5:Y:S08]  /*8ad0*/  MUFU.EX2 R202, R202 ;  /* 0x000000ca00ca7308 */ /* 0x000f700000000800 */
[----:B------:R-:W-:Y:S01]  /*8ae0*/  MUFU.EX2 R203, R203 ;  /* 0x000000cb00cb7308 */ /* 0x000fe20000000800 */
[----:B------:R-:W-:-:S02]  /*8af0*/  WARPGROUP.DEPBAR.LE gsb0, 0x0 ;  /* 0x00008000000079c5 */ /* 0x000fc40000010000 */
[----:B------:R1:W-:Y:S05]  /*8b00*/  @!P1 SYNCS.ARRIVE.TRANS64.RED.A1T0 RZ, [R20+URZ], RZ ;  /* 0x000000ff14ff99a7 */ /* 0x0003ea000810043f */
[----:B------:R-:W5:Y:S01]  /*8b10*/  MUFU.EX2 R21, R21 ;  /* 0x0000001500157308 */ /* 0x000f620000000800 */
[----:B-1----:R-:W-:Y:S01]  /*8b20*/  FADD.FTZ R20, R160, R173 ;  /* 0x000000ada0147221 */ /* 0x002fe20000010000 */
[----:B------:R1:W-:Y:S06]  /*8b30*/  @!P1 SYNCS.ARRIVE.TRANS64.RED.A1T0 RZ, [R168+URZ], RZ ;  /* 0x000000ffa8ff99a7 */ /* 0x0003ec000810043f */
[----:B------:R-:W1:Y:S01]  /*8b40*/  MUFU.EX2 R174, R174 ;  /* 0x000000ae00ae7308 */ /* 0x000e620000000800 */
[----:B------:R-:W-:Y:S01]  /*8b50*/  FADD.FTZ R173, R211, R20 ;  /* 0x00000014d3ad7221 */ /* 0x000fe20000010000 */
[----:B------:R-:W-:Y:S01]  /*8b60*/  FADD.FTZ R20, R204, R171 ;  /* 0x000000abcc147221 */ /* 0x000fe20000010000 */
[----:B------:R-:W-:-:S02]  /*8b70*/  F2FP.F16.F32.PACK_AB R211, R156, R211 ;  /* 0x000000d39cd3723e */ /* 0x000fc400000000ff */
[----:B------:R-:W-:Y:S01]  /*8b80*/  FADD.FTZ R14, R156, R173 ;  /* 0x000000ad9c0e7221 */ /* 0x000fe20000010000 */
[C---:B--2---:R-:W-:Y:S02]  /*8b90*/  FADD.FTZ R173, R165.reuse, R20 ;  /* 0x00000014a5ad7221 */ /* 0x044fe40000010000 */
[----:B------:R-:W-:Y:S01]  /*8ba0*/  MUFU.EX2 R196, R196 ;  /* 0x000000c400c47308 */ /* 0x000fe20000000800 */
[----:B------:R-:W-:Y:S01]  /*8bb0*/  F2FP.F16.F32.PACK_AB R204, R165, R204 ;  /* 0x000000cca5cc723e */ /* 0x000fe200000000ff */
[----:B------:R-:W-:Y:S01]  /*8bc0*/  FADD.FTZ R171, R205, R14 ;  /* 0x0000000ecdab7221 */ /* 0x000fe20000010000 */
[----:B0-----:R-:W-:Y:S01]  /*8bd0*/  FADD.FTZ R164, R206, R173 ;  /* 0x000000adcea47221 */ /* 0x001fe20000010000 */
[----:B------:R-:W-:Y:S01]  /*8be0*/  FFMA.FTZ R14, R210, R3, -R159 ;  /* 0x00000003d20e7223 */ /* 0x000fe2000001089f */
[----:B------:R-:W-:Y:S01]  /*8bf0*/  F2FP.F16.F32.PACK_AB R210, R182, R163 ;  /* 0x000000a3b6d2723e */ /* 0x000fe200000000ff */
[----:B------:R-:W-:Y:S01]  /*8c00*/  FADD.FTZ R20, R230, R171 ;  /* 0x000000abe6147221 */ /* 0x000fe20000010000 */
[----:B---3--:R-:W-:Y:S01]  /*8c10*/  FADD.FTZ R173, R167, R164 ;  /* 0x000000a4a7ad7221 */ /* 0x008fe20000010000 */
[----:B------:R-:W0:Y:S01]  /*8c20*/  MUFU.EX2 R197, R197 ;  /* 0x000000c500c57308 */ /* 0x000e220000000800 */
[----:B------:R-:W-:Y:S01]  /*8c30*/  FFMA.FTZ R159, R216, R3, -R159 ;  /* 0x00000003d89f7223 */ /* 0x000fe2000001089f */
[----:B------:R-:W-:Y:S01]  /*8c40*/  FADD.FTZ R171, R207, R20 ;  /* 0x00000014cfab7221 */ /* 0x000fe20000010000 */
[----:B----4-:R-:W-:Y:S01]  /*8c50*/  FADD.FTZ R164, R200, R173 ;  /* 0x000000adc8a47221 */ /* 0x010fe20000010000 */
[----:B------:R-:W-:-:S02]  /*8c60*/  F2FP.F16.F32.PACK_AB R205, R230, R205 ;  /* 0x000000cde6cd723e */ /* 0x000fc400000000ff */
[----:B------:R-:W-:Y:S01]  /*8c70*/  FADD.FTZ R20, R178, R171 ;  /* 0x000000abb2147221 */ /* 0x000fe20000010000 */
[----:B-----5:R-:W-:Y:S01]  /*8c80*/  FADD.FTZ R173, R169, R164 ;  /* 0x000000a4a9ad7221 */ /* 0x020fe20000010000 */
[----:B------:R-:W-:Y:S01]  /*8c90*/  MUFU.EX2 R9, R172 ;  /* 0x000000ac00097308 */ /* 0x000fe20000000800 */
[----:B------:R-:W-:Y:S01]  /*8ca0*/  F2FP.F16.F32.PACK_AB R206, R167, R206 ;  /* 0x000000cea7ce723e */ /* 0x000fe200000000ff */
[----:B------:R-:W-:Y:S01]  /*8cb0*/  FADD.FTZ R171, R201, R20 ;  /* 0x00000014c9ab7221 */ /* 0x000fe20000010000 */
[----:B------:R-:W-:Y:S01]  /*8cc0*/  FADD.FTZ R156, R202, R173 ;  /* 0x000000adca9c7221 */ /* 0x000fe20000010000 */
[C---:B------:R-:W-:Y:S02]  /*8cd0*/  F2FP.F16.F32.PACK_AB R202, R21.reuse, R202 ;  /* 0x000000ca15ca723e */ /* 0x040fe400000000ff */
[----:B------:R-:W-:Y:S01]  /*8ce0*/  FADD.FTZ R20, R170, R171 ;  /* 0x000000abaa147221 */ /* 0x000fe20000010000 */
[----:B------:R-:W-:Y:S01]  /*8cf0*/  FADD.FTZ R163, R21, R156 ;  /* 0x0000009c15a37221 */ /* 0x000fe20000010000 */
[----:B------:R-:W2:Y:S01]  /*8d00*/  MUFU.EX2 R162, R162 ;  /* 0x000000a200a27308 */ /* 0x000ea20000000800 */
[----:B------:R-:W-:Y:S01]  /*8d10*/  F2FP.F16.F32.PACK_AB R207, R178, R207 ;  /* 0x000000cfb2cf723e */ /* 0x000fe200000000ff */
[----:B------:R-:W-:Y:S01]  /*8d20*/  FADD.FTZ R161, R203, R20 ;  /* 0x00000014cba17221 */ /* 0x000fe20000010000 */
[----:B------:R-:W-:-:S02]  /*8d30*/  F2FP.F16.F32.PACK_AB R200, R169, R200 ;  /* 0x000000c8a9c8723e */ /* 0x000fc400000000ff */
[----:B------:R-:W-:Y:S01]  /*8d40*/  F2FP.F16.F32.PACK_AB R201, R170, R201 ;  /* 0x000000c9aac9723e */ /* 0x000fe200000000ff */
[C---:B-1----:R-:W-:Y:S01]  /*8d50*/  FADD.FTZ R20, R174.reuse, R161 ;  /* 0x000000a1ae147221 */ /* 0x042fe20000010000 */
[----:B------:R-:W-:Y:S01]  /*8d60*/  F2FP.F16.F32.PACK_AB R203, R174, R203 ;  /* 0x000000cbaecb723e */ /* 0x000fe200000000ff */
[----:B------:R-:W1:Y:S02]  /*8d70*/  MUFU.EX2 R198, R198 ;  /* 0x000000c600c67308 */ /* 0x000e640000000800 */
[----:B0-----:R-:W-:-:S06]  /*8d80*/  FADD.FTZ R161, R197, R20 ;  /* 0x00000014c5a17221 */ /* 0x001fcc0000010000 */
[----:B------:R-:W-:Y:S01]  /*8d90*/  MUFU.EX2 R199, R199 ;  /* 0x000000c700c77308 */ /* 0x000fe20000000800 */
[----:B--2---:R-:W-:-:S07]  /*8da0*/  F2FP.F16.F32.PACK_AB R197, R162, R197 ;  /* 0x000000c5a2c5723e */ /* 0x004fce00000000ff */
[----:B------:R-:W0:Y:S08]  /*8db0*/  MUFU.EX2 R155, R155 ;  /* 0x0000009b009b7308 */ /* 0x000e300000000800 */
[----:B------:R-:W-:Y:S08]  /*8dc0*/  MUFU.EX2 R166, R166 ;  /* 0x000000a600a67308 */ /* 0x000ff00000000800 */
[----:B------:R2:W3:Y:S08]  /*8dd0*/  MUFU.EX2 R175, R152 ;  /* 0x0000009800af7308 */ /* 0x0004f00000000800 */
[----:B------:R-:W-:Y:S01]  /*8de0*/  MUFU.EX2 R153, R153 ;  /* 0x0000009900997308 */ /* 0x000fe20000000800 */
[----:B--2---:R-:W-:Y:S01]  /*8df0*/  FADD.FTZ R152, R196, R163 ;  /* 0x000000a3c4987221 */ /* 0x004fe20000010000 */
[----:B------:R-:W-:-:S03]  /*8e00*/  F2FP.F16.F32.PACK_AB R196, R9, R196 ;  /* 0x000000c409c4723e */ /* 0x000fc600000000ff */
[----:B------:R-:W-:-:S03]  /*8e10*/  FADD.FTZ R163, R9, R152 ;  /* 0x0000009809a37221 */ /* 0x000fc60000010000 */
[----:B------:R2:W4:Y:S01]  /*8e20*/  MUFU.EX2 R192, R14 ;  /* 0x0000000e00c07308 */ /* 0x0005220000000800 */
[----:B-1----:R-:W-:Y:S01]  /*8e30*/  FADD.FTZ R20, R198, R163 ;  /* 0x000000a3c6147221 */ /* 0x002fe20000010000 */
[----:B0-----:R-:W-:-:S03]  /*8e40*/  F2FP.F16.F32.PACK_AB R198, R155, R198 ;  /* 0x000000c69bc6723e */ /* 0x001fc600000000ff */
[----:B------:R-:W-:-:S03]  /*8e50*/  FADD.FTZ R20, R155, R20 ;  /* 0x000000149b147221 */ /* 0x000fc60000010000 */
[----:B------:R-:W0:Y:S01]  /*8e60*/  MUFU.EX2 R154, R154 ;  /* 0x0000009a009a7308 */ /* 0x000e220000000800 */
[----:B--2---:R-:W-:Y:S01]  /*8e70*/  FADD.FTZ R14, R162, R161 ;  /* 0x000000a1a20e7221 */ /* 0x004fe20000010000 */
[----:B---3--:R-:W-:-:S03]  /*8e80*/  FADD.FTZ R20, R175, R20 ;  /* 0x00000014af147221 */ /* 0x008fc60000010000 */
[----:B------:R-:W-:Y:S01]  /*8e90*/  FADD.FTZ R21, R199, R14 ;  /* 0x0000000ec7157221 */ /* 0x000fe20000010000 */
[C---:B------:R-:W-:Y:S02]  /*8ea0*/  F2FP.F16.F32.PACK_AB R199, R166.reuse, R199 ;  /* 0x000000c7a6c7723e */ /* 0x040fe400000000ff */
[----:B------:R1:W2:Y:S01]  /*8eb0*/  MUFU.EX2 R165, R214 ;  /* 0x000000d600a57308 */ /* 0x0002a20000000800 */
[----:B------:R-:W-:Y:S01]  /*8ec0*/  FADD.FTZ R14, R166, R21 ;  /* 0x00000015a60e7221 */ /* 0x000fe20000010000 */
[C---:B----4-:R-:W-:Y:S01]  /*8ed0*/  FADD.FTZ R20, R192.reuse, R20 ;  /* 0x00000014c0147221 */ /* 0x050fe20000010000 */
[----:B------:R-:W-:Y:S01]  /*8ee0*/  F2FP.F16.F32.PACK_AB R192, R192, R175 ;  /* 0x000000afc0c0723e */ /* 0x000fe200000000ff */
[----:B------:R-:W-:Y:S02]  /*8ef0*/  IMAD.MOV.U32 R21, RZ, RZ, R6 ;  /* 0x000000ffff157224 */ /* 0x000fe400078e0006 */
[----:B------:R-:W-:Y:S02]  /*8f00*/  FADD.FTZ R9, R153, R14 ;  /* 0x0000000e99097221 */ /* 0x000fe40000010000 */
[----:B------:R-:W3:Y:S02]  /*8f10*/  MUFU.EX2 R157, R157 ;  /* 0x0000009d009d7308 */ /* 0x000ee40000000800 */
[C---:B0-----:R-:W-:Y:S01]  /*8f20*/  FADD.FTZ R14, R154.reuse, R9 ;  /* 0x000000099a0e7221 */ /* 0x041fe20000010000 */
[----:B------:R-:W-:Y:S01]  /*8f30*/  F2FP.F16.F32.PACK_AB R193, R154, R153 ;  /* 0x000000999ac1723e */ /* 0x000fe200000000ff */
[----:B-1----:R-:W-:-:S04]  /*8f40*/  IMAD.MOV.U32 R214, RZ, RZ, R8 ;  /* 0x000000ffffd67224 */ /* 0x002fc800078e0008 */
[----:B------:R-:W0:Y:S01]  /*8f50*/  MUFU.EX2 R159, R159 ;  /* 0x0000009f009f7308 */ /* 0x000e220000000800 */
[----:B--2---:R-:W-:-:S07]  /*8f60*/  FADD.FTZ R20, R165, R20 ;  /* 0x00000014a5147221 */ /* 0x004fce0000010000 */
[----:B------:R-:W1:Y:S01]  /*8f70*/  MUFU.EX2 R158, R158 ;  /* 0x0000009e009e7308 */ /* 0x000e620000000800 */
[----:B---3--:R-:W-:Y:S01]  /*8f80*/  FADD.FTZ R9, R157, R14 ;  /* 0x0000000e9d097221 */ /* 0x008fe20000010000 */
[C---:B0-----:R-:W-:Y:S01]  /*8f90*/  FADD.FTZ R14, R159.reuse, R20 ;  /* 0x000000149f0e7221 */ /* 0x041fe20000010000 */
[----:B------:R-:W-:Y:S01]  /*8fa0*/  F2FP.F16.F32.PACK_AB R194, R159, R165 ;  /* 0x000000a59fc2723e */ /* 0x000fe200000000ff */
[----:B------:R-:W-:Y:S02]  /*8fb0*/  IMAD.MOV.U32 R20, RZ, RZ, R7 ;  /* 0x000000ffff147224 */ /* 0x000fe400078e0007 */
[C---:B-1----:R-:W-:Y:S01]  /*8fc0*/  FADD.FTZ R9, R158.reuse, R9 ;  /* 0x000000099e097221 */ /* 0x042fe20000010000 */
[----:B------:R-:W-:Y:S01]  /*8fd0*/  F2FP.F16.F32.PACK_AB R195, R158, R157 ;  /* 0x0000009d9ec3723e */ /* 0x000fe200000000ff */
[----:B------:R-:W-:Y:S06]  /*8fe0*/  @P3 BRA `(.L_x_2189) ;  /* 0xffffffbc00f43947 */ /* 0x000fec000383ffff */
.L_x_2180:
[----:B------:R-:W-:-:S13]  /*8ff0*/  ISETP.GE.AND P2, PT, R213, R22, PT ;  /* 0x00000016d500720c */ /* 0x000fda0003f46270 */
[----:B------:R-:W-:Y:S05]  /*9000*/  @!P2 BRA `(.L_x_2190) ;  /* 0x000000380074a947 */ /* 0x000fea0003800000 */
[----:B------:R-:W-:Y:S01]  /*9010*/  IMAD.MOV.U32 R15, RZ, RZ, R7 ;  /* 0x000000ffff0f7224 */ /* 0x000fe200078e0007 */
[----:B------:R-:W-:Y:S01]  /*9020*/  UMOV UR7, UR61 ;  /* 0x0000003d00077c82 */ /* 0x000fe20008000000 */
[----:B------:R-:W-:Y:S02]  /*9030*/  IMAD.MOV.U32 R19, RZ, RZ, R6 ;  /* 0x000000ffff137224 */ /* 0x000fe400078e0006 */
[----:B------:R-:W-:-:S07]  /*9040*/  IMAD.MOV.U32 R18, RZ, RZ, R8 ;  /* 0x000000ffff127224 */ /* 0x000fce00078e0008 */
.L_x_2199:
[----:B------:R-:W-:-:S04]  /*9050*/  UIADD3 UR61, UR7, 0x1, URZ ;  /* 0x00000001073d7890 */ /* 0x000fc8000fffe03f */
[----:B------:R-:W-:-:S04]  /*9060*/  UISETP.NE.AND UP0, UPT, UR61, 0x2, UPT ;  /* 0x000000023d00788c */ /* 0x000fc8000bf05270 */
[----:B------:R-:W-:Y:S02]  /*9070*/  USEL UR6, URZ, 0x1, UP0 ;  /* 0x000000013f067887 */ /* 0x000fe40008000000 */
[----:B------:R-:W-:-:S04]  /*9080*/  USEL UR61, UR61, URZ, UP0 ;  /* 0x0000003f3d3d7287 */ /* 0x000fc80008000000 */
[----:B------:R-:W-:Y:S01]  /*9090*/  LOP3.LUT R8, R18, UR6, RZ, 0x3c, !PT ;  /* 0x0000000612087c12 */ /* 0x000fe2000f8e3cff */
[----:B------:R-:W-:Y:S07]  /*90a0*/  @!P0 BRA `(.L_x_2191) ;  /* 0x0000000000048947 */ /* 0x000fee0003800000 */
[----:B------:R-:W-:Y:S01]  /*90b0*/  BPT.TRAP 0x1 ;  /* 0x000000040000795c */ /* 0x000fe20000300000 */
.L_x_2191:
[----:B------:R-:W-:Y:S02]  /*90c0*/  R2UR UR6, R16 ;  /* 0x00000000100672ca */ /* 0x000fe400000e0000 */
[----:B------:R-:W-:-:S11]  /*90d0*/  SHF.L.U32 R3, R8, 0x1f, RZ ;  /* 0x0000001f08037819 */ /* 0x000fd600000006ff */
[----:B------:R-:W-:-:S09]  /*90e0*/  ULEA UR60, UR61, UR6, 0x3 ;  /* 0x000000063d3c7291 */ /* 0x000fd2000f8e183f */
[----:B------:R0:W1:Y:S01]  /*90f0*/  SYNCS.PHASECHK.TRANS64.TRYWAIT P2, [UR60+0x38830], R3 ;  /* 0x03883003ff0075a7 */ /* 0x000062000804017c */
[----:B------:R-:W-:Y:S05]  /*9100*/  @!P0 BRA `(.L_x_2192) ;  /* 0x0000000000048947 */ /* 0x000fea0003800000 */
[----:B------:R-:W-:Y:S01]  /*9110*/  BPT.TRAP 0x1 ;  /* 0x000000040000795c */ /* 0x000fe20000300000 */
.L_x_2192:
[----:B-1----:R-:W-:Y:S05]  /*9120*/  @P2 BRA `(.L_x_2193) ;  /* 0x0000000000082947 */ /* 0x002fea0003800000 */
[----:B------:R-:W1:Y:S02]  /*9130*/  SYNCS.PHASECHK.TRANS64.TRYWAIT P2, [UR60+0x38830], R3 ;  /* 0x03883003ff0075a7 */ /* 0x000e64000804017c */
[----:B-1----:R-:W-:Y:S05]  /*9140*/  @!P2 BRA `(.L_x_2194) ;  /* 0x000000bc002ca947 */ /* 0x002fea0003800000 */
.L_x_2193:
        /* <DEDUP_REMOVED lines=35> */
[----:B------:R-:W-:Y:S01]  /*9380*/  R2UR UR14, R12 ;  /* 0x000000000c0e72ca */ /* 0x000fe200000e0000 */
[----:B------:R-:W-:Y:S01]  /*9390*/  UMOV UR54, UR10 ;  /* 0x0000000a00367c82 */ /* 0x000fe20008000000 */
[----:B------:R-:W-:Y:S01]  /*93a0*/  R2UR UR15, R13 ;  /* 0x000000000d0f72ca */ /* 0x000fe200000e0000 */
        /* <DEDUP_REMOVED lines=158> */
[----:B------:R-:W-:Y:S01]  /*9d90*/  R2UR UR52, R152 ;  /* 0x00000000983472ca */ /* 0x000fe200000e0000 */
[----:B------:R-:W-:Y:S01]  /*9da0*/  UIADD3 UR54, UR6, 0x784, URZ ;  /* 0x0000078406367890 */ /* 0x000fe2000fffe03f */
[----:B------:R-:W-:Y:S01]  /*9db0*/  R2UR UR53, R21 ;  /* 0x00000000153572ca */ /* 0x000fe200000e0000 */
[----:B------:R-:W-:Y:S01]  /*9dc0*/  UMOV UR55, 0x40000040 ;  /* 0x4000004000377882 */ /* 0x000fe20000000000 */
        /* <DEDUP_REMOVED lines=141> */
[----:B------:R-:W-:Y:S02]  /*a6a0*/  R2UR UR14, R10 ;  /* 0x000000000a0e72ca */ /* 0x000fe400000e0000 */
[----:B------:R-:W-:-:S11]  /*a6b0*/  R2UR UR15, R11 ;  /* 0x000000000b0f72ca */ /* 0x000fd600000e0000 */
[----:B------:R-:W-:Y:S02]  /*a6c0*/  UMOV UR56, UR14 ;  /* 0x0000000e00387c82 */ /* 0x000fe40008000000 */
[----:B------:R-:W-:Y:S01]  /*a6d0*/  UMOV UR57, UR15 ;  /* 0x0000000f00397c82 */ /* 0x000fe20008000000 */
        /* <DEDUP_REMOVED lines=306> */
.L_x_2195:
[----:B------:R-:W-:Y:S02]  /*ba00*/  R2UR UR6, R16 ;  /* 0x00000000100672ca */ /* 0x000fe400000e0000 */
[----:B------:R-:W-:-:S11]  /*ba10*/  SHF.L.U32 R0, R18, 0x1f, RZ ;  /* 0x0000001f12007819 */ /* 0x000fd600000006ff */
[----:B------:R-:W-:-:S09]  /*ba20*/  ULEA UR11, UR7, UR6, 0x3 ;  /* 0x00000006070b7291 */ /* 0x000fd2000f8e183f */
[----:B------:R0:W1:Y:S01]  /*ba30*/  SYNCS.PHASECHK.TRANS64.TRYWAIT P2, [UR11+0x38850], R0 ;  /* 0x03885000ff0075a7 */ /* 0x000062000804014b */
[----:B------:R-:W-:Y:S05]  /*ba40*/  @!P0 BRA `(.L_x_2196) ;  /* 0x0000000000048947 */ /* 0x000fea0003800000 */
[----:B------:R-:W-:Y:S01]  /*ba50*/  BPT.TRAP 0x1 ;  /* 0x000000040000795c */ /* 0x000fe20000300000 */
.L_x_2196:
[----:B-1----:R-:W-:Y:S05]  /*ba60*/  @P2 BRA `(.L_x_2197) ;  /* 0x0000000000082947 */ /* 0x002fea0003800000 */
[----:B------:R-:W1:Y:S02]  /*ba70*/  SYNCS.PHASECHK.TRANS64.TRYWAIT P2, [UR11+0x38850], R0 ;  /* 0x03885000ff0075a7 */ /* 0x000e64000804014b */
[----:B-1----:R-:W-:Y:S05]  /*ba80*/  @!P2 BRA `(.L_x_2198) ;  /* 0x0000009000f4a947 */ /* 0x002fea0003800000 */
.L_x_2197:
[----:B------:R-:W-:Y:S01]  /*ba90*/  R2UR UR6, R16 ;  /* 0x00000000100672ca */ /* 0x000fe200000e0000 */
[----:B------:R-:W-:Y:S01]  /*baa0*/  WARPGROUP.ARRIVE ;  /* 0x00000000000079c5 */ /* 0x000fe20000000000 */
[----:B------:R-:W-:Y:S01]  /*bab0*/  UMOV UR15, 0x40000040 ;  /* 0x40000040000f7882 */ /* 0x000fe20000000000 */
[----:B01----:R-:W-:Y:S02]  /*bac0*/  FMNMX.FTZ R0, R184, R19, !PT ;  /* 0x00000013b8007209 */ /* 0x003fe40007810000 */
[C---:B------:R-:W-:Y:S01]  /*bad0*/  ISETP.GT.AND P2, PT, R213.reuse, R22, PT ;  /* 0x00000016d500720c */ /* 0x040fe20003f44270 */
[----:B------:R-:W-:Y:S01]  /*bae0*/  VIADD R213, R213, 0xffffffff ;  /* 0xffffffffd5d57836 */ /* 0x000fe20000000000 */
[----:B------:R-:W-:-:S04]  /*baf0*/  FMNMX.FTZ R3, R185, R0, !PT ;  /* 0x00000000b9037209 */ /* 0x000fc80007810000 */
        /* <DEDUP_REMOVED lines=9> */
[----:B------:R-:W-:Y:S02]  /*bb90*/  UIMAD UR6, UR7, 0xa00, UR6 ;  /* 0x00000a00070678a4 */ /* 0x000fe4000f8e0206 */
[----:B------:R-:W-:Y:S01]  /*bba0*/  FMNMX.FTZ R3, R181, R0, !PT ;  /* 0x00000000b5037209 */ /* 0x000fe20007810000 */
[----:B------:R-:W-:Y:S01]  /*bbb0*/  UMOV UR7, 0x40000040 ;  /* 0x4000004000077882 */ /* 0x000fe20000000000 */
[----:B------:R-:W-:-:S02]  /*bbc0*/  UIADD3 UR10, UR6, 0x80, URZ ;  /* 0x00000080060a7890 */ /* 0x000fc4000fffe03f */
[----:B------:R-:W-:-:S03]  /*bbd0*/  FMNMX.FTZ R0, R168, R3, !PT ;  /* 0x00000003a8007209 */ /* 0x000fc60007810000 */
[----:B------:R-:W-:Y:S01]  /*bbe0*/  HGMMA.64x256x16.F32 R24, R208, gdesc[UR4].tnspB, R24, gsb0 ;  /* 0x43e00004d0187df0 */ /* 0x000fe20008000818 */
[----:B------:R-:W-:Y:S01]  /*bbf0*/  FMNMX.FTZ R3, R169, R0, !PT ;  /* 0x00000000a9037209 */ /* 0x000fe20007810000 */
[----:B------:R-:W-:Y:S01]  /*bc00*/  UMOV UR14, UR10 ;  /* 0x0000000a000e7c82 */ /* 0x000fe20008000000 */
[----:B------:R-:W-:Y:S02]  /*bc10*/  UIADD3 UR10, UR6, 0x100, URZ ;  /* 0x00000100060a7890 */ /* 0x000fe4000fffe03f */
        /* <DEDUP_REMOVED lines=12> */
[----:B------:R-:W0:Y:S02]  /*bce0*/  SHFL.BFLY PT, R3, R2, 0x2, 0x1f ;  /* 0x0c401f0002037f89 */ /* 0x000e2400000e0000 */
[----:B0-----:R-:W-:Y:S02]  /*bcf0*/  FMNMX.FTZ R20, R2, R3, !PT ;  /* 0x0000000302147209 */ /* 0x001fe40007810000 */
[----:B------:R-:W0:Y:S03]  /*bd00*/  LDC R3, c[0x0][0x988] ;  /* 0x00026200ff037b82 */ /* 0x000e260000000800 */
[----:B------:R-:W1:Y:S02]  /*bd10*/  SHFL.BFLY PT, R7, R20, 0x1, 0x1f ;  /* 0x0c201f0014077f89 */ /* 0x000e6400000e0000 */
[----:B-1----:R-:W-:Y:S02]  /*bd20*/  FMNMX.FTZ R6, R20, R7, !PT ;  /* 0x0000000714067209 */ /* 0x002fe40007810000 */
[----:B------:R-:W-:-:S03]  /*bd30*/  FMNMX.FTZ R7, R187, R0, !PT ;  /* 0x00000000bb077209 */ /* 0x000fc60007810000 */
[C---:B------:R-:W-:Y:S01]  /*bd40*/  FADD.FTZ R18, -R6.reuse, R19 ;  /* 0x0000001306127221 */ /* 0x040fe20000010100 */
[----:B0-----:R-:W-:-:S03]  /*bd50*/  FMUL.FTZ R2, R6, R3 ;  /* 0x0000000306027220 */ /* 0x001fc60000410000 */
[----:B------:R-:W-:Y:S01]  /*bd60*/  FMUL.FTZ R0, R18, R3 ;  /* 0x0000000312007220 */ /* 0x000fe20000410000 */
        /* <DEDUP_REMOVED lines=14> */
[----:B------:R-:W-:Y:S01]  /*be50*/  FFMA.FTZ R157, R157, R3, -R2 ;  /* 0x000000039d9d7223 */ /* 0x000fe20000010802 */
[----:B------:R-:W-:Y:S01]  /*be60*/  MUFU.EX2 R0, R0 ;  /* 0x0000000000007308 */ /* 0x000fe20000000800 */
[----:B------:R-:W-:-:S04]  /*be70*/  FMNMX.FTZ R18, R182, R7, !PT ;  /* 0x00000007b6127209 */ /* 0x000fc80007810000 */
[----:B------:R-:W-:-:S03]  /*be80*/  FMNMX.FTZ R7, R183, R18, !PT ;  /* 0x00000012b7077209 */ /* 0x000fc60007810000 */
        /* <DEDUP_REMOVED lines=18> */
[----:B------:R-:W-:Y:S02]  /*bfb0*/  MUFU.EX2 R161, R161 ;  /* 0x000000a100a17308 */ /* 0x000fe40000000800 */
[----:B------:R-:W0:Y:S06]  /*bfc0*/  SHFL.BFLY PT, R7, R18, 0x2, 0x1f ;  /* 0x0c401f0012077f89 */ /* 0x000e2c00000e0000 */
[----:B------:R-:W-:Y:S08]  /*bfd0*/  MUFU.EX2 R165, R165 ;  /* 0x000000a500a57308 */ /* 0x000ff00000000800 */
[----:B------:R-:W-:Y:S08]  /*bfe0*/  MUFU.EX2 R153, R153 ;  /* 0x0000009900997308 */ /* 0x000ff00000000800 */
[----:B------:R-:W-:Y:S01]  /*bff0*/  MUFU.EX2 R20, R20 ;  /* 0x0000001400147308 */ /* 0x000fe20000000800 */
[----:B------:R-:W-:-:S02]  /*c000*/  WARPGROUP.DEPBAR.LE gsb0, 0x0 ;  /* 0x00008000000079c5 */ /* 0x000fc40000010000 */
[----:B------:R-:W-:Y:S01]  /*c010*/  WARPGROUP.ARRIVE ;  /* 0x00000000000079c5 */ /* 0x000fe20000000000 */
[-CC-:B------:R-:W-:Y:S01]  /*c020*/  FFMA.FTZ R208, R185, R3.reuse, -R2.reuse ;  /* 0x00000003b9d07223 */ /* 0x180fe20000010802 */
[----:B------:R-:W-:-:S04]  /*c030*/  FFMA.FTZ R210, R188, R3, -R2 ;  /* 0x00000003bcd27223 */ /* 0x000fc80000010802 */
[----:B------:R-:W-:Y:S01]  /*c040*/  HGMMA.64x256x16.F32 R24, R204, gdesc[UR12].tnspB, R24, gsb0 ;  /* 0x43e0000ccc187df0 */ /* 0x000fe20008000818 */
[----:B------:R-:W-:Y:S01]  /*c050*/  UMOV UR14, UR10 ;  /* 0x0000000a000e7c82 */ /* 0x000fe20008000000 */
[----:B------:R-:W-:Y:S01]  /*c060*/  UMOV UR15, 0x40000040 ;  /* 0x40000040000f7882 */ /* 0x000fe20000000000 */
[----:B------:R-:W-:Y:S01]  /*c070*/  UIADD3 UR10, UR6, 0x180, URZ ;  /* 0x00000180060a7890 */ /* 0x000fe2000fffe03f */
[----:B------:R-:W-:Y:S01]  /*c080*/  MUFU.EX2 R208, R208 ;  /* 0x000000d000d07308 */ /* 0x000fe20000000800 */
[----:B------:R-:W-:-:S07]  /*c090*/  UIADD3 UR6, UR6, 0x200, URZ ;  /* 0x0000020006067890 */ /* 0x000fce000fffe03f */
[----:B------:R-:W-:Y:S01]  /*c0a0*/  MUFU.EX2 R210, R210 ;  /* 0x000000d200d27308 */ /* 0x000fe20000000800 */
[----:B------:R-:W-:Y:S02]  /*c0b0*/  WARPGROUP.DEPBAR.LE gsb0, 0x0 ;  /* 0x00008000000079c5 */ /* 0x000fe40000010000 */
[----:B------:R-:W-:Y:S01]  /*c0c0*/  WARPGROUP.ARRIVE ;  /* 0x00000000000079c5 */ /* 0x000fe20000000000 */
[-CC-:B------:R-:W-:Y:S01]  /*c0d0*/  FFMA.FTZ R204, R176, R3.reuse, -R2.reuse ;  /* 0x00000003b0cc7223 */ /* 0x180fe20000010802 */
[----:B------:R-:W-:-:S11]  /*c0e0*/  FFMA.FTZ R206, R180, R3, -R2 ;  /* 0x00000003b4ce7223 */ /* 0x000fd60000010802 */
[----:B------:R-:W-:Y:S01]  /*c0f0*/  HGMMA.64x256x16.F32 R24, R200, gdesc[UR12].tnspB, R24, gsb0 ;  /* 0x43e0000cc8187df0 */ /* 0x000fe20008000818 */
[----:B------:R-:W-:Y:S01]  /*c100*/  UMOV UR14, UR10 ;  /* 0x0000000a000e7c82 */ /* 0x000fe20008000000 */
[----:B------:R-:W-:Y:S01]  /*c110*/  UMOV UR15, 0x40000040 ;  /* 0x40000040000f7882 */ /* 0x000fe20000000000 */
[----:B------:R-:W-:Y:S08]  /*c120*/  MUFU.EX2 R204, R204 ;  /* 0x000000cc00cc7308 */ /* 0x000ff00000000800 */
[----:B------:R-:W-:Y:S01]  /*c130*/  MUFU.EX2 R206, R206 ;  /* 0x000000ce00ce7308 */ /* 0x000fe20000000800 */
[----:B------:R-:W-:-:S02]  /*c140*/  WARPGROUP.DEPBAR.LE gsb0, 0x0 ;  /* 0x00008000000079c5 */ /* 0x000fc40000010000 */
[----:B------:R-:W-:Y:S01]  /*c150*/  WARPGROUP.ARRIVE ;  /* 0x00000000000079c5 */ /* 0x000fe20000000000 */
[-CC-:B------:R-:W-:Y:S01]  /*c160*/  FFMA.FTZ R200, R168, R3.reuse, -R2.reuse ;  /* 0x00000003a8c87223 */ /* 0x180fe20000010802 */
[----:B------:R-:W-:-:S12]  /*c170*/  FFMA.FTZ R202, R172, R3, -R2 ;  /* 0x00000003acca7223 */ /* 0x000fd80000010802 */
[----:B------:R-:W-:Y:S01]  /*c180*/  HGMMA.64x256x16.F32 R24, R196, gdesc[UR12].tnspB, R24, gsb0 ;  /* 0x43e0000cc4187df0 */ /* 0x000fe20008000818 */
[----:B------:R-:W-:Y:S08]  /*c190*/  MUFU.EX2 R200, R200 ;  /* 0x000000c800c87308 */ /* 0x000ff00000000800 */
[----:B------:R-:W-:Y:S01]  /*c1a0*/  MUFU.EX2 R202, R202 ;  /* 0x000000ca00ca7308 */ /* 0x000fe20000000800 */
[----:B------:R-:W-:-:S02]  /*c1b0*/  WARPGROUP.DEPBAR.LE gsb0, 0x0 ;  /* 0x00008000000079c5 */ /* 0x000fc40000010000 */
[----:B------:R-:W-:Y:S01]  /*c1c0*/  WARPGROUP.ARRIVE ;  /* 0x00000000000079c5 */ /* 0x000fe20000000000 */
[--C-:B------:R-:W-:Y:S01]  /*c1d0*/  FFMA.FTZ R196, R160, R3, -R2.reuse ;  /* 0x00000003a0c47223 */ /* 0x100fe20000010802 */
[----:B0-----:R-:W-:Y:S01]  /*c1e0*/  FMNMX.FTZ R160, R18, R7, !PT ;  /* 0x0000000712a07209 */ /* 0x001fe20007810000 */
[-CC-:B------:R-:W-:Y:S01]  /*c1f0*/  FFMA.FTZ R198, R164, R3.reuse, -R2.reuse ;  /* 0x00000003a4c67223 */ /* 0x180fe20000010802 */
[----:B------:R-:W-:-:S12]  /*c200*/  FFMA.FTZ R18, R152, R3, -R2 ;  /* 0x0000000398127223 */ /* 0x000fd80000010802 */
[----:B------:R-:W-:Y:S01]  /*c210*/  HGMMA.64x256x16.F32 R24, R192, gdesc[UR4].tnspB, R24, gsb0 ;  /* 0x43e00004c0187df0 */ /* 0x000fe20008000818 */
[----:B------:R-:W0:Y:S01]  /*c220*/  SHFL.BFLY PT, R7, R160, 0x1, 0x1f ;  /* 0x0c201f00a0077f89 */ /* 0x000e2200000e0000 */
[----:B------:R-:W-:Y:S01]  /*c230*/  MUFU.EX2 R196, R196 ;  /* 0x000000c400c47308 */ /* 0x000fe20000000800 */
[----:B------:R-:W-:-:S07]  /*c240*/  UMOV UR7, UR61 ;  /* 0x0000003d00077c82 */ /* 0x000fce0008000000 */
[----:B------:R-:W-:Y:S08]  /*c250*/  MUFU.EX2 R198, R198 ;  /* 0x000000c600c67308 */ /* 0x000ff00000000800 */
[----:B------:R-:W-:Y:S01]  /*c260*/  MUFU.EX2 R18, R18 ;  /* 0x0000001200127308 */ /* 0x000fe20000000800 */
[----:B0-----:R-:W-:-:S05]  /*c270*/  FMNMX.FTZ R7, R160, R7, !PT ;  /* 0x00000007a0077209 */ /* 0x001fca0007810000 */
[C---:B------:R-:W-:Y:S01]  /*c280*/  FADD.FTZ R2, -R7.reuse, R15 ;  /* 0x0000000f07027221 */ /* 0x040fe20000010100 */
[-C--:B------:R-:W-:Y:S01]  /*c290*/  FMUL.FTZ R152, R7, R3.reuse ;  /* 0x0000000307987220 */ /* 0x080fe20000410000 */
[----:B------:R0:W-:Y:S02]  /*c2a0*/  MUFU.EX2 R15, R157 ;  /* 0x0000009d000f7308 */ /* 0x0001e40000000800 */
[-C--:B------:R-:W-:Y:S01]  /*c2b0*/  FMUL.FTZ R2, R2, R3.reuse ;  /* 0x0000000302027220 */ /* 0x080fe20000410000 */
[-CC-:B------:R-:W-:Y:S01]  /*c2c0*/  FFMA.FTZ R209, R186, R3.reuse, -R152.reuse ;  /* 0x00000003bad17223 */ /* 0x180fe20000010898 */
[-CC-:B------:R-:W-:Y:S01]  /*c2d0*/  FFMA.FTZ R156, R187, R3.reuse, -R152.reuse ;  /* 0x00000003bb9c7223 */ /* 0x180fe20000010898 */
[-CC-:B------:R-:W-:Y:S01]  /*c2e0*/  FFMA.FTZ R211, R190, R3.reuse, -R152.reuse ;  /* 0x00000003bed37223 */ /* 0x180fe20000010898 */
[-CC-:B------:R-:W-:Y:S01]  /*c2f0*/  FFMA.FTZ R160, R191, R3.reuse, -R152.reuse ;  /* 0x00000003bfa07223 */ /* 0x180fe20000010898 */
[----:B------:R-:W-:Y:S01]  /*c300*/  FFMA.FTZ R205, R178, R3, -R152 ;  /* 0x00000003b2cd7223 */ /* 0x000fe20000010898 */
[----:B------:R-:W-:Y:S01]  /*c310*/  MUFU.EX2 R2, R2 ;  /* 0x0000000200027308 */ /* 0x000fe20000000800 */
[----:B0-----:R-:W-:-:S02]  /*c320*/  IMAD.U32 R157, RZ, RZ, UR60 ;  /* 0x0000003cff9d7e24 */ /* 0x001fc4000f8e00ff */
[-CC-:B------:R-:W-:Y:S01]  /*c330*/  FFMA.FTZ R164, R179, R3.reuse, -R152.reuse ;  /* 0x00000003b3a47223 */ /* 0x180fe20000010898 */
[-CC-:B------:R-:W-:Y:S01]  /*c340*/  FFMA.FTZ R207, R182, R3.reuse, -R152.reuse ;  /* 0x00000003b6cf7223 */ /* 0x180fe20000010898 */
[-CC-:B------:R-:W-:Y:S01]  /*c350*/  FFMA.FTZ R197, R162, R3.reuse, -R152.reuse ;  /* 0x00000003a2c57223 */ /* 0x180fe20000010898 */
[-CC-:B------:R-:W-:Y:S01]  /*c360*/  FFMA.FTZ R168, R183, R3.reuse, -R152.reuse ;  /* 0x00000003b7a87223 */ /* 0x180fe20000010898 */
[----:B------:R-:W-:Y:S01]  /*c370*/  @!P1 IADD3 R157, R157, 0x38840, RZ ;  /* 0x000388409d9d9810 */ /* 0x000fe20007ffe0ff */
[-CC-:B------:R-:W-:Y:S01]  /*c380*/  FFMA.FTZ R203, R174, R3.reuse, -R152.reuse ;  /* 0x00000003aecb7223 */ /* 0x180fe20000010898 */
[----:B------:R-:W0:Y:S01]  /*c390*/  MUFU.EX2 R209, R209 ;  /* 0x000000d100d17308 */ /* 0x000e220000000800 */
[-CC-:B------:R-:W-:Y:S01]  /*c3a0*/  FFMA.FTZ R201, R170, R3.reuse, -R152.reuse ;  /* 0x00000003aac97223 */ /* 0x180fe20000010898 */
[----:B------:R-:W-:Y:S01]  /*c3b0*/  @!P1 PRMT R157, RZ, 0x654, R157 ;  /* 0x00000654ff9d9816 */ /* 0x000fe2000000009d */
[-CC-:B------:R-:W-:Y:S01]  /*c3c0*/  FFMA.FTZ R170, R171, R3.reuse, -R152.reuse ;  /* 0x00000003abaa7223 */ /* 0x180fe20000010898 */
[-CC-:B------:R-:W-:Y:S01]  /*c3d0*/  FFMA.FTZ R172, R175, R3.reuse, -R152.reuse ;  /* 0x00000003afac7223 */ /* 0x180fe20000010898 */
[-CC-:B------:R-:W-:Y:S01]  /*c3e0*/  FFMA.FTZ R166, R166, R3.reuse, -R152.reuse ;  /* 0x00000003a6a67223 */ /* 0x180fe20000010898 */
[-CC-:B------:R-:W-:Y:S01]  /*c3f0*/  FFMA.FTZ R167, R167, R3.reuse, -R152.reuse ;  /* 0x00000003a7a77223 */ /* 0x180fe20000010898 */
[-CC-:B------:R-:W-:Y:S01]  /*c400*/  FFMA.FTZ R154, R154, R3.reuse, -R152.reuse ;  /* 0x000000039a9a7223 */ /* 0x180fe20000010898 */
[----:B------:R-:W1:Y:S01]  /*c410*/  MUFU.EX2 R156, R156 ;  /* 0x0000009c009c7308 */ /* 0x000e620000000800 */
[-CC-:B------:R-:W-:Y:S01]  /*c420*/  FFMA.FTZ R155, R155, R3.reuse, -R152.reuse ;  /* 0x000000039b9b7223 */ /* 0x180fe20000010898 */
[----:B------:R-:W-:-:S06]  /*c430*/  FFMA.FTZ R158, R158, R3, -R152 ;  /* 0x000000039e9e7223 */ /* 0x000fcc0000010898 */
[----:B------:R-:W2:Y:S01]  /*c440*/  MUFU.EX2 R211, R211 ;  /* 0x000000d300d37308 */ /* 0x000ea20000000800 */
[----:B0-----:R-:W-:-:S07]  /*c450*/  FFMA.FTZ R9, R2, R9, R209 ;  /* 0x0000000902097223 */ /* 0x001fce00000100d1 */
        /* <DEDUP_REMOVED lines=25> */
[----:B------:R-:W-:Y:S01]  /*c5f0*/  MUFU.EX2 R176, R166 ;  /* 0x000000a600b07308 */ /* 0x000fe20000000800 */
[C---:B--2---:R-:W-:Y:S01]  /*c600*/  FADD.FTZ R156, R172.reuse, R9 ;  /* 0x00000009ac9c7221 */ /* 0x044fe20000010000 */
[----:B------:R-:W-:-:S06]  /*c610*/  F2FP.F16.F32.PACK_AB R203, R172, R203 ;  /* 0x000000cbaccb723e */ /* 0x000fcc00000000ff */
[----:B------:R-:W1:Y:S01]  /*c620*/  MUFU.EX2 R167, R167 ;  /* 0x000000a700a77308 */ /* 0x000e620000000800 */
[----:B0-----:R-:W-:-:S07]  /*c630*/  FADD.FTZ R9, R197, R156 ;  /* 0x0000009cc5097221 */ /* 0x001fce0000010000 */
[----:B------:R-:W-:Y:S08]  /*c640*/  MUFU.EX2 R155, R155 ;  /* 0x0000009b009b7308 */ /* 0x000ff00000000800 */
[----:B------:R-:W-:Y:S01]  /*c650*/  MUFU.EX2 R158, R158 ;  /* 0x0000009e009e7308 */ /* 0x000fe20000000800 */
[----:B-1----:R-:W-:Y:S01]  /*c660*/  F2FP.F16.F32.PACK_AB R199, R167, R176 ;  /* 0x000000b0a7c7723e */ /* 0x002fe200000000ff */
[----:B------:R-:W-:-:S02]  /*c670*/  WARPGROUP.DEPBAR.LE gsb0, 0x0 ;  /* 0x00008000000079c5 */ /* 0x000fc40000010000 */
[----:B------:R0:W-:Y:S01]  /*c680*/  @!P1 SYNCS.ARRIVE.TRANS64.RED.A1T0 RZ, [R157+URZ], RZ ;  /* 0x000000ff9dff99a7 */ /* 0x0001e2000810043f */
[----:B------:R-:W-:Y:S02]  /*c690*/  F2FP.F16.F32.PACK_AB R192, R153, R18 ;  /* 0x0000001299c0723e */ /* 0x000fe400000000ff */
[----:B------:R-:W-:Y:S01]  /*c6a0*/  F2FP.F16.F32.PACK_AB R194, R15, R20 ;  /* 0x000000140fc2723e */ /* 0x000fe200000000ff */
[----:B0-----:R-:W-:Y:S01]  /*c6b0*/  FFMA.FTZ R157, R0, R14, R19 ;  /* 0x0000000e009d7223 */ /* 0x001fe20000010013 */
[----:B------:R-:W-:-:S03]  /*c6c0*/  IMAD.U32 R14, RZ, RZ, UR11 ;  /* 0x0000000bff0e7e24 */ /* 0x000fc6000f8e00ff */
[----:B------:R-:W-:Y:S01]  /*c6d0*/  FADD.FTZ R157, R208, R157 ;  /* 0x0000009dd09d7221 */ /* 0x000fe20000010000 */
[----:B------:R-:W-:Y:S01]  /*c6e0*/  @!P1 VIADD R14, R14, 0x38860 ;  /* 0x000388600e0e9836 */ /* 0x000fe20000000000 */
[----:B------:R-:W-:Y:S02]  /*c6f0*/  F2FP.F16.F32.PACK_AB R208, R208, R19 ;  /* 0x00000013d0d0723e */ /* 0x000fe400000000ff */
[----:B------:R-:W-:Y:S01]  /*c700*/  FADD.FTZ R174, R210, R157 ;  /* 0x0000009dd2ae7221 */ /* 0x000fe20000010000 */
[C---:B------:R-:W-:Y:S02]  /*c710*/  F2FP.F16.F32.PACK_AB R210, R21.reuse, R210 ;  /* 0x000000d215d2723e */ /* 0x040fe400000000ff */
[----:B------:R-:W-:Y:S01]  /*c720*/  @!P1 PRMT R171, RZ, 0x654, R14 ;  /* 0x00000654ffab9816 */ /* 0x000fe2000000000e */
[----:B------:R-:W-:Y:S01]  /*c730*/  FADD.FTZ R157, R21, R174 ;  /* 0x000000ae159d7221 */ /* 0x000fe20000010000 */
[-CC-:B------:R-:W-:Y:S01]  /*c740*/  FFMA.FTZ R14, R163, R3.reuse, -R152.reuse ;  /* 0x00000003a30e7223 */ /* 0x180fe20000010898 */
[----:B------:R-:W-:Y:S01]  /*c750*/  FFMA.FTZ R152, R159, R3, -R152 ;  /* 0x000000039f987223 */ /* 0x000fe20000010898 */
[----:B------:R0:W-:Y:S01]  /*c760*/  @!P1 SYNCS.ARRIVE.TRANS64.RED.A1T0 RZ, [R171+URZ], RZ ;  /* 0x000000ffabff99a7 */ /* 0x0001e2000810043f */
[----:B------:R-:W-:Y:S01]  /*c770*/  FADD.FTZ R174, R204, R157 ;  /* 0x0000009dccae7221 */ /* 0x000fe20000010000 */
[----:B------:R-:W-:-:S02]  /*c780*/  F2FP.F16.F32.PACK_AB R204, R177, R204 ;  /* 0x000000ccb1cc723e */ /* 0x000fc400000000ff */
[----:B------:R-:W1:Y:S01]  /*c790*/  MUFU.EX2 R14, R14 ;  /* 0x0000000e000e7308 */ /* 0x000e620000000800 */
[----:B------:R-:W-:-:S04]  /*c7a0*/  FADD.FTZ R157, R177, R174 ;  /* 0x000000aeb19d7221 */ /* 0x000fc80000010000 */
[----:B------:R-:W-:Y:S01]  /*c7b0*/  FADD.FTZ R174, R206, R157 ;  /* 0x0000009dceae7221 */ /* 0x000fe20000010000 */
[C---:B------:R-:W-:Y:S02]  /*c7c0*/  F2FP.F16.F32.PACK_AB R206, R181.reuse, R206 ;  /* 0x000000ceb5ce723e */ /* 0x040fe400000000ff */
[----:B------:R-:W2:Y:S01]  /*c7d0*/  MUFU.EX2 R152, R152 ;  /* 0x0000009800987308 */ /* 0x000ea20000000800 */
[----:B------:R-:W-:-:S04]  /*c7e0*/  FADD.FTZ R157, R181, R174 ;  /* 0x000000aeb59d7221 */ /* 0x000fc80000010000 */
[----:B------:R-:W-:Y:S01]  /*c7f0*/  FADD.FTZ R174, R200, R157 ;  /* 0x0000009dc8ae7221 */ /* 0x000fe20000010000 */
[----:B------:R-:W-:-:S03]  /*c800*/  F2FP.F16.F32.PACK_AB R200, R169, R200 ;  /* 0x000000c8a9c8723e */ /* 0x000fc600000000ff */
[----:B------:R-:W-:Y:S01]  /*c810*/  FADD.FTZ R19, R169, R174 ;  /* 0x000000aea9137221 */ /* 0x000fe20000010000 */
[C---:B-1----:R-:W-:Y:S01]  /*c820*/  FADD.FTZ R9, R14.reuse, R9 ;  /* 0x000000090e097221 */ /* 0x042fe20000010000 */
[----:B------:R-:W1:Y:S01]  /*c830*/  MUFU.EX2 R174, R154 ;  /* 0x0000009a00ae7308 */ /* 0x000e620000000800 */
[----:B------:R-:W-:Y:S01]  /*c840*/  F2FP.F16.F32.PACK_AB R197, R14, R197 ;  /* 0x000000c50ec5723e */ /* 0x000fe200000000ff */
[----:B------:R-:W-:Y:S01]  /*c850*/  FADD.FTZ R166, R202, R19 ;  /* 0x00000013caa67221 */ /* 0x000fe20000010000 */
[----:B------:R-:W-:Y:S01]  /*c860*/  FADD.FTZ R9, R176, R9 ;  /* 0x00000009b0097221 */ /* 0x000fe20000010000 */
[C---:B------:R-:W-:Y:S02]  /*c870*/  F2FP.F16.F32.PACK_AB R202, R173.reuse, R202 ;  /* 0x000000caadca723e */ /* 0x040fe400000000ff */
[----:B------:R-:W-:Y:S01]  /*c880*/  FADD.FTZ R19, R173, R166 ;  /* 0x000000a6ad137221 */ /* 0x000fe20000010000 */
[----:B------:R-:W-:Y:S01]  /*c890*/  FADD.FTZ R9, R167, R9 ;  /* 0x00000009a7097221 */ /* 0x000fe20000010000 */
[----:B--2---:R-:W-:-:S02]  /*c8a0*/  F2FP.F16.F32.PACK_AB R195, R152, R158 ;  /* 0x0000009e98c3723e */ /* 0x004fc400000000ff */
[----:B------:R-:W-:Y:S01]  /*c8b0*/  FADD.FTZ R160, R196, R19 ;  /* 0x00000013c4a07221 */ /* 0x000fe20000010000 */
[----:B------:R-:W-:-:S03]  /*c8c0*/  F2FP.F16.F32.PACK_AB R196, R161, R196 ;  /* 0x000000c4a1c4723e */ /* 0x000fc600000000ff */
[----:B------:R-:W-:Y:S01]  /*c8d0*/  FADD.FTZ R19, R161, R160 ;  /* 0x000000a0a1137221 */ /* 0x000fe20000010000 */
[----:B-1----:R-:W-:-:S03]  /*c8e0*/  FADD.FTZ R9, R174, R9 ;  /* 0x00000009ae097221 */ /* 0x002fc60000010000 */
[----:B------:R-:W-:Y:S01]  /*c8f0*/  FADD.FTZ R154, R198, R19 ;  /* 0x00000013c69a7221 */ /* 0x000fe20000010000 */
[----:B------:R-:W-:Y:S01]  /*c900*/  F2FP.F16.F32.PACK_AB R198, R165, R198 ;  /* 0x000000c6a5c6723e */ /* 0x000fe200000000ff */
[----:B------:R-:W-:Y:S02]  /*c910*/  FADD.FTZ R9, R155, R9 ;  /* 0x000000099b097221 */ /* 0x000fe40000010000 */
[----:B------:R-:W-:Y:S01]  /*c920*/  FADD.FTZ R19, R165, R154 ;  /* 0x0000009aa5137221 */ /* 0x000fe20000010000 */
[----:B------:R-:W-:Y:S01]  /*c930*/  F2FP.F16.F32.PACK_AB R193, R155, R174 ;  /* 0x000000ae9bc1723e */ /* 0x000fe200000000ff */
[----:B------:R-:W-:Y:S02]  /*c940*/  FADD.FTZ R9, R158, R9 ;  /* 0x000000099e097221 */ /* 0x000fe40000010000 */
[----:B------:R-:W-:Y:S01]  /*c950*/  FADD.FTZ R154, R18, R19 ;  /* 0x00000013129a7221 */ /* 0x000fe20000010000 */
[----:B------:R-:W-:Y:S02]  /*c960*/  IMAD.MOV.U32 R18, RZ, RZ, R8 ;  /* 0x000000ffff127224 */ /* 0x000fe400078e0008 */
[----:B------:R-:W-:Y:S01]  /*c970*/  FADD.FTZ R9, R152, R9 ;  /* 0x0000000998097221 */ /* 0x000fe20000010000 */
[----:B------:R-:W-:-:S04]  /*c980*/  FADD.FTZ R19, R153, R154 ;  /* 0x0000009a99137221 */ /* 0x000fc80000010000 */
[----:B------:R-:W-:Y:S01]  /*c990*/  FADD.FTZ R14, R20, R19 ;  /* 0x00000013140e7221 */ /* 0x000fe20000010000 */
[----:B------:R-:W-:-:S03]  /*c9a0*/  IMAD.MOV.U32 R19, RZ, RZ, R6 ;  /* 0x000000ffff137224 */ /* 0x000fc600078e0006 */
[----:B------:R-:W-:Y:S01]  /*c9b0*/  FADD.FTZ R14, R15, R14 ;  /* 0x0000000e0f0e7221 */ /* 0x000fe20000010000 */
[----:B------:R-:W-:Y:S01]  /*c9c0*/  IMAD.MOV.U32 R15, RZ, RZ, R7 ;  /* 0x000000ffff0f7224 */ /* 0x000fe200078e0007 */
[----:B0-----:R-:W-:Y:S06]  /*c9d0*/  @P2 BRA `(.L_x_2199) ;  /* 0xffffffc4009c2947 */ /* 0x001fec000383ffff */
.L_x_2190:
        /* <DEDUP_REMOVED lines=131> */
.L_x_2200:
[----:B------:R-:W-:Y:S02]  /*d210*/  R2UR UR4, R16 ;  /* 0x00000000100472ca */ /* 0x000fe400000e0000 */
[----:B------:R-:W-:-:S11]  /*d220*/  SHF.L.U32 R8, R8, 0x1f, RZ ;  /* 0x0000001f08087819 */ /* 0x000fd600000006ff */
[----:B------:R-:W-:-:S09]  /*d230*/  ULEA UR5, UR61, UR4, 0x3 ;  /* 0x000000043d057291 */ /* 0x000fd2000f8e183f */
[----:B------:R0:W1:Y:S01]  /*d240*/  SYNCS.PHASECHK.TRANS64.TRYWAIT P2, [UR5+0x38850], R8 ;  /* 0x03885008ff0075a7 */ /* 0x0000620008040145 */
[----:B------:R-:W-:Y:S05]  /*d250*/  @!P0 BRA `(.L_x_2201) ;  /* 0x0000000000048947 */ /* 0x000fea0003800000 */
[----:B------:R-:W-:Y:S01]  /*d260*/  BPT.TRAP 0x1 ;  /* 0x000000040000795c */ /* 0x000fe20000300000 */
.L_x_2201:
[----:B-1----:R-:W-:Y:S05]  /*d270*/  @P2 BRA `(.L_x_2202) ;  /* 0x0000000000082947 */ /* 0x002fea0003800000 */
[----:B------:R-:W1:Y:S02]  /*d280*/  SYNCS.PHASECHK.TRANS64.TRYWAIT P0, [UR5+0x38850], R8 ;  /* 0x03885008ff0075a7 */ /* 0x000e640008000145 */
[----:B-1----:R-:W-:Y:S05]  /*d290*/  @!P0 BRA `(.L_x_2203) ;  /* 0x0000007c00088947 */ /* 0x002fea0003800000 */
.L_x_2202:
[----:B------:R-:W-:Y:S01]  /*d2a0*/  R2UR UR4, R16 ;  /* 0x00000000100472ca */ /* 0x000fe200000e0000 */
[----:B------:R-:W-:Y:S01]  /*d2b0*/  WARPGROUP.ARRIVE ;  /* 0x00000000000079c5 */ /* 0x000fe20000000000 */
[----:B------:R-:W-:Y:S01]  /*d2c0*/  UMOV UR7, 0x40000040 ;  /* 0x4000004000077882 */ /* 0x000fe20000000000 */
[----:B-1----:R-:W1:Y:S01]  /*d2d0*/  SHFL.BFLY PT, R5, R14, 0x2, 0x1f ;  /* 0x0c401f000e057f89 */ /* 0x002e6200000e0000 */
[----:B0-----:R-:W-:Y:S02]  /*d2e0*/  IMAD.MOV.U32 R8, RZ, RZ, RZ ;  /* 0x000000ffff087224 */ /* 0x001fe400078e00ff */
[----:B------:R-:W-:Y:S01]  /*d2f0*/  IMAD.MOV.U32 R4, RZ, RZ, RZ ;  /* 0x000000ffff047224 */ /* 0x000fe200078e00ff */
[----:B------:R-:W0:Y:S06]  /*d300*/  SHFL.BFLY PT, R0, R9, 0x2, 0x1f ;  /* 0x0c401f0009007f89 */ /* 0x000e2c00000e0000 */
[----:B------:R-:W-:-:S04]  /*d310*/  UIADD3 UR4, UR4, 0x400, URZ ;  /* 0x0000040004047890 */ /* 0x000fc8000fffe03f */
[----:B------:R-:W-:-:S04]  /*d320*/  USHF.R.U32.HI UR4, URZ, 0x4, UR4 ;  /* 0x000000043f047899 */ /* 0x000fc80008011604 */
[----:B------:R-:W-:-:S04]  /*d330*/  ULOP3.LUT UR4, UR4, 0x3fff, URZ, 0xc0, !UPT ;  /* 0x00003fff04047892 */ /* 0x000fc8000f8ec03f */
[----:B------:R-:W-:Y:S01]  /*d340*/  ULOP3.LUT UR4, UR4, 0x2800000, URZ, 0xfc, !UPT ;  /* 0x0280000004047892 */ /* 0x000fe2000f8efc3f */
[----:B-1----:R-:W-:-:S03]  /*d350*/  FADD.FTZ R5, R5, R14 ;  /* 0x0000000e05057221 */ /* 0x002fc60000010000 */
[----:B------:R-:W-:Y:S01]  /*d360*/  UIMAD UR4, UR61, 0xa00, UR4 ;  /* 0x00000a003d0478a4 */ /* 0x000fe2000f8e0204 */
[----:B0-----:R-:W-:Y:S01]  /*d370*/  FADD.FTZ R2, R0, R9 ;  /* 0x0000000900027221 */ /* 0x001fe20000010000 */
[----:B------:R-:W-:Y:S01]  /*d380*/  IMAD.U32 R9, RZ, RZ, UR5 ;  /* 0x00000005ff097e24 */ /* 0x000fe2000f8e00ff */
[----:B------:R-:W0:Y:S04]  /*d390*/  SHFL.BFLY PT, R0, R5, 0x1, 0x1f ;  /* 0x0c201f0005007f89 */ /* 0x000e2800000e0000 */
[----:B------:R-:W-:Y:S01]  /*d3a0*/  UMOV UR6, UR4 ;  /* 0x0000000400067c82 */ /* 0x000fe20008000000 */
[----:B------:R-:W1:Y:S01]  /*d3b0*/  SHFL.BFLY PT, R11, R2, 0x1, 0x1f ;  /* 0x0c201f00020b7f89 */ /* 0x000e6200000e0000 */
[----:B------:R-:W-:Y:S01]  /*d3c0*/  HGMMA.64x256x16.F32 R24, R208, gdesc[UR4].tnspB, R24, gsb0 ;  /* 0x43e00004d0187df0 */ /* 0x000fe20008000818 */
[----:B------:R-:W-:Y:S01]  /*d3d0*/  UIADD3 UR6, UR4, 0x80, URZ ;  /* 0x0000008004067890 */ /* 0x000fe2000fffe03f */
[----:B------:R-:W-:Y:S01]  /*d3e0*/  @!P1 VIADD R9, R9, 0x38860 ;  /* 0x0003886009099836 */ /* 0x000fe20000000000 */
[----:B------:R-:W-:-:S04]  /*d3f0*/  UMOV UR7, 0x40000040 ;  /* 0x4000004000077882 */ /* 0x000fc80000000000 */
[----:B------:R-:W-:Y:S01]  /*d400*/  @!P1 PRMT R9, RZ, 0x654, R9 ;  /* 0x00000654ff099816 */ /* 0x000fe20000000009 */
[----:B0-----:R-:W-:Y:S01]  /*d410*/  FADD.FTZ R13, R5, R0 ;  /* 0x00000000050d7221 */ /* 0x001fe20000010000 */
[----:B------:R-:W-:Y:S02]  /*d420*/  IMAD.MOV.U32 R0, RZ, RZ, -0x800000 ;  /* 0xff800000ff007424 */ /* 0x000fe400078e00ff */
[----:B-1----:R-:W-:Y:S02]  /*d430*/  FADD.FTZ R15, R2, R11 ;  /* 0x0000000b020f7221 */ /* 0x002fe40000010000 */
[----:B------:R-:W-:Y:S01]  /*d440*/  FSETP.NE.FTZ.AND P0, PT, R13, RZ, PT ;  /* 0x000000ff0d00720b */ /* 0x000fe20003f15000 */
[----:B------:R-:W-:Y:S02]  /*d450*/  IMAD.MOV.U32 R2, RZ, RZ, -0x800000 ;  /* 0xff800000ff027424 */ /* 0x000fe400078e00ff */
[----:B------:R-:W-:-:S10]  /*d460*/  FSETP.NE.FTZ.AND P2, PT, R15, RZ, PT ;  /* 0x000000ff0f00720b */ /* 0x000fd40003f55000 */
[----:B------:R-:W0:Y:S01]  /*d470*/  @P0 MUFU.LG2 R10, R13 ;  /* 0x0000000d000a0308 */ /* 0x000e220000000c00 */
[C---:B------:R-:W-:Y:S02]  /*d480*/  @P0 FMUL.FTZ R5, R3.reuse, 0.69314718246459960938 ;  /* 0x3f31721803050820 */ /* 0x040fe40000410000 */
[----:B------:R-:W-:-:S05]  /*d490*/  @P2 FMUL.FTZ R3, R3, 0.69314718246459960938 ;  /* 0x3f31721803032820 */ /* 0x000fca0000410000 */
[----:B------:R-:W1:Y:S08]  /*d4a0*/  @P2 MUFU.LG2 R11, R15 ;  /* 0x0000000f000b2308 */ /* 0x000e700000000c00 */
[----:B------:R-:W2:Y:S01]  /*d4b0*/  @P0 MUFU.RCP R8, R13 ;  /* 0x0000000d00080308 */ /* 0x000ea20000001000 */
        /* <DEDUP_REMOVED lines=158> */
.L_x_2173:
[----:B------:R-:W-:Y:S05]  /*dea0*/  @P0 BRA `(.L_x_2204) ;  /* 0x0000002000440947 */ /* 0x000fea0003800000 */
[----:B------:R-:W0:Y:S01]  /*deb0*/  S2R R3, SR_TID.X ;  /* 0x0000000000037919 */ /* 0x000e220000002100 */
[----:B------:R-:W1:Y:S01]  /*dec0*/  LDC R8, c[0x0][0xbe8] ;  /* 0x0002fa00ff087b82 */ /* 0x000e620000000800 */
[----:B------:R-:W-:Y:S01]  /*ded0*/  ULDC.64 UR4, c[0x0][0xbd0] ;  /* 0x0002f40000047ab9 */ /* 0x000fe20000000a00 */
[----:B------:R-:W-:Y:S01]  /*dee0*/  ULDC.64 UR6, c[0x0][0xb38] ;  /* 0x0002ce0000067ab9 */ /* 0x000fe20000000a00 */
[----:B------:R-:W-:Y:S01]  /*def0*/  ULDC.64 UR10, c[0x0][0x208] ;  /* 0x00008200000a7ab9 */ /* 0x000fe20000000a00 */
[----:B------:R-:W-:Y:S04]  /*df00*/  BSSY B0, `(.L_x_2205) ;  /* 0x0000145000007945 */ /* 0x000fe80003800000 */
[----:B------:R-:W2:Y:S08]  /*df10*/  S2UR UR9, SR_CTAID.Z ;  /* 0x00000000000979c3 */ /* 0x000eb00000002700 */
[----:B------:R-:W3:Y:S08]  /*df20*/  LDC.64 R20, c[0x0][0xbd8] ;  /* 0x0002f600ff147b82 */ /* 0x000ef00000000a00 */
[----:B------:R-:W-:Y:S01]  /*df30*/  BAR.SYNC.DEFER_BLOCKING 0x1, 0x100 ;  /* 0x0044000000007b1d */ /* 0x000fe20000010000 */
[----:B-1----:R-:W-:-:S07]  /*df40*/  ISETP.NE.AND P0, PT, R8, 0x1, PT ;  /* 0x000000010800780c */ /* 0x002fce0003f05270 */
[----:B------:R-:W1:Y:S01]  /*df50*/  S2UR UR8, SR_CTAID.Y ;  /* 0x00000000000879c3 */ /* 0x000e620000002600 */
[----:B0-----:R-:W-:-:S07]  /*df60*/  VIADD R4, R3, 0xffffff80 ;  /* 0xffffff8003047836 */ /* 0x001fce0000000000 */
[----:B------:R-:W1:Y:S01]  /*df70*/  LDC R22, c[0x0][0xc50] ;  /* 0x00031400ff167b82 */ /* 0x000e620000000800 */
[----:B------:R-:W-:-:S04]  /*df80*/  SHF.R.S32.HI R5, RZ, 0x1f, R4 ;  /* 0x0000001fff057819 */ /* 0x000fc80000011404 */
[----:B------:R-:W-:-:S03]  /*df90*/  LEA.HI R6, R5, R4, RZ, 0x7 ;  /* 0x0000000405067211 */ /* 0x000fc600078f38ff */
[----:B------:R-:W0:Y:S01]  /*dfa0*/  @P0 LDC R18, c[0x0][0xbec] ;  /* 0x0002fb00ff120b82 */ /* 0x000e220000000800 */
[----:B------:R-:W-:Y:S02]  /*dfb0*/  LEA.HI R5, R5, R4, RZ, 0x2 ;  /* 0x0000000405057211 */ /* 0x000fe400078f10ff */
[----:B------:R-:W-:Y:S02]  /*dfc0*/  LOP3.LUT R3, R6, 0xffffff80, RZ, 0xc0, !PT ;  /* 0xffffff8006037812 */ /* 0x000fe400078ec0ff */
[----:B------:R-:W-:Y:S02]  /*dfd0*/  LOP3.LUT R5, R5, 0xfffffffc, RZ, 0xc0, !PT ;  /* 0xfffffffc05057812 */ /* 0x000fe400078ec0ff */
[----:B------:R-:W-:Y:S01]  /*dfe0*/  SHF.R.S32.HI R7, RZ, 0x7, R6 ;  /* 0x00000007ff077819 */ /* 0x000fe20000011406 */
[C---:B------:R-:W-:Y:S01]  /*dff0*/  IMAD.IADD R3, R4.reuse, 0x1, -R3 ;  /* 0x0000000104037824 */ /* 0x040fe200078e0a03 */
[----:B------:R-:W4:Y:S01]  /*e000*/  LDC.64 R152, c[0x0][0xb40] ;  /* 0x0002d000ff987b82 */ /* 0x000f220000000a00 */
[----:B------:R-:W-:Y:S01]  /*e010*/  IMAD.IADD R11, R4, 0x1, -R5 ;  /* 0x00000001040b7824 */ /* 0x000fe200078e0a05 */
[----:B------:R-:W-:-:S02]  /*e020*/  LEA.HI R4, R6, R7, RZ, 0x1 ;  /* 0x0000000706047211 */ /* 0x000fc400078f08ff */
[----:B------:R-:W-:Y:S02]  /*e030*/  SHF.R.S32.HI R12, RZ, 0x1f, R3 ;  /* 0x0000001fff0c7819 */ /* 0x000fe40000011403 */
[----:B------:R-:W-:Y:S02]  /*e040*/  LEA.HI R6, R11, R11, RZ, 0x1 ;  /* 0x0000000b0b067211 */ /* 0x000fe400078f08ff */
[CC--:B------:R-:W-:Y:S01]  /*e050*/  LEA.HI R10, R12.reuse, R3.reuse, RZ, 0x2 ;  /* 0x000000030c0a7211 */ /* 0x0c0fe200078f10ff */
[----:B------:R-:W5:Y:S01]  /*e060*/  @P0 LDC R17, c[0x0][0xbf0] ;  /* 0x0002fc00ff110b82 */ /* 0x000f620000000800 */
[----:B------:R-:W-:Y:S02]  /*e070*/  LEA.HI R12, R12, R3, RZ, 0x5 ;  /* 0x000000030c0c7211 */ /* 0x000fe400078f28ff */
[--C-:B------:R-:W-:Y:S02]  /*e080*/  SHF.R.S32.HI R9, RZ, 0x2, R10.reuse ;  /* 0x00000002ff097819 */ /* 0x100fe4000001140a */
[----:B------:R-:W-:-:S02]  /*e090*/  SHF.R.S32.HI R14, RZ, 0x1f, R10 ;  /* 0x0000001fff0e7819 */ /* 0x000fc4000001140a */
[----:B------:R-:W-:Y:S01]  /*e0a0*/  SHF.R.S32.HI R12, RZ, 0x5, R12 ;  /* 0x00000005ff0c7819 */ /* 0x000fe2000001140c */
[----:B------:R-:W5:Y:S01]  /*e0b0*/  @P0 LDC R154, c[0x0][0xbec] ;  /* 0x0002fb00ff9a0b82 */ /* 0x000f620000000800 */
[----:B------:R-:W-:Y:S02]  /*e0c0*/  LEA.HI R14, R14, R9, RZ, 0x3 ;  /* 0x000000090e0e7211 */ /* 0x000fe400078f18ff */
[----:B------:R-:W-:Y:S02]  /*e0d0*/  LOP3.LUT R4, R4, 0x3fffffe, RZ, 0xc0, !PT ;  /* 0x03fffffe04047812 */ /* 0x000fe400078ec0ff */
[----:B------:R-:W-:Y:S02]  /*e0e0*/  LOP3.LUT R14, R14, 0xfffffff8, RZ, 0xc0, !PT ;  /* 0xfffffff80e0e7812 */ /* 0x000fe400078ec0ff */
[----:B------:R-:W-:Y:S01]  /*e0f0*/  LOP3.LUT R6, R6, 0x1ffffffe, RZ, 0xc0, !PT ;  /* 0x1ffffffe06067812 */ /* 0x000fe200078ec0ff */
[----:B------:R-:W-:Y:S01]  /*e100*/  IMAD.IADD R4, R7, 0x1, -R4 ;  /* 0x0000000107047824 */ /* 0x000fe200078e0a04 */
[----:B------:R-:W-:Y:S01]  /*e110*/  IADD3 R5, R9, -R14, RZ ;  /* 0x8000000e09057210 */ /* 0x000fe20007ffe0ff */
[----:B------:R-:W5:Y:S01]  /*e120*/  @P0 LDC R19, c[0x0][0xbf0] ;  /* 0x0002fc00ff130b82 */ /* 0x000f620000000800 */
[----:B------:R-:W1:Y:S01]  /*e130*/  S2R R9, SR_CTAID.X ;  /* 0x0000000000097919 */ /* 0x000e620000002500 */
[----:B------:R-:W-:Y:S01]  /*e140*/  IMAD.IADD R15, R11, 0x1, -R6 ;  /* 0x000000010b0f7824 */ /* 0x000fe200078e0a06 */
[----:B------:R-:W-:Y:S01]  /*e150*/  LOP3.LUT R10, R10, 0x7ffffffc, RZ, 0xc0, !PT ;  /* 0x7ffffffc0a0a7812 */ /* 0x000fe200078ec0ff */
[----:B------:R-:W-:Y:S01]  /*e160*/  IMAD R5, R12, 0x10, R5 ;  /* 0x000000100c057824 */ /* 0x000fe200078e0205 */
[----:B------:R-:W-:-:S03]  /*e170*/  SHF.R.S32.HI R12, RZ, 0x1f, R23 ;  /* 0x0000001fff0c7819 */ /* 0x000fc60000011417 */
[----:B------:R-:W-:Y:S02]  /*e180*/  IMAD R16, R4, 0x40, R5 ;  /* 0x0000004004107824 */ /* 0x000fe400078e0205 */
[C---:B------:R-:W-:Y:S02]  /*e190*/  IMAD R6, R12.reuse, UR4, RZ ;  /* 0x000000040c067c24 */ /* 0x040fe4000f8e02ff */
[----:B------:R-:W-:Y:S02]  /*e1a0*/  IMAD R12, R12, UR6, RZ ;  /* 0x000000060c0c7c24 */ /* 0x000fe4000f8e02ff */
[----:B------:R-:W-:Y:S01]  /*e1b0*/  IMAD.WIDE.U32 R4, R23, UR4, RZ ;  /* 0x0000000417047c25 */ /* 0x000fe2000f8e00ff */
[----:B--2---:R-:W-:-:S03]  /*e1c0*/  USHF.R.S32.HI UR4, URZ, 0x1f, UR9 ;  /* 0x0000001f3f047899 */ /* 0x004fc60008011409 */
[C---:B------:R-:W-:Y:S02]  /*e1d0*/  IMAD R11, R23.reuse, UR5, R6 ;  /* 0x00000005170b7c24 */ /* 0x040fe4000f8e0206 */
[----:B------:R-:W-:Y:S02]  /*e1e0*/  IMAD R13, R23, UR7, R12 ;  /* 0x00000007170d7c24 */ /* 0x000fe4000f8e020c */
[----:B------:R-:W-:Y:S02]  /*e1f0*/  IMAD R12, R15, 0x8, R16 ;  /* 0x000000080f0c7824 */ /* 0x000fe400078e0210 */
[----:B------:R-:W-:Y:S02]  /*e200*/  IMAD.IADD R5, R5, 0x1, R11 ;  /* 0x0000000105057824 */ /* 0x000fe400078e020b */
[----:B------:R-:W-:Y:S01]  /*e210*/  IMAD.WIDE.U32 R6, R23, UR6, RZ ;  /* 0x0000000617067c25 */ /* 0x000fe2000f8e00ff */
[----:B------:R-:W-:-:S03]  /*e220*/  ULDC.64 UR6, c[0x0][0xb48] ;  /* 0x0002d20000067ab9 */ /* 0x000fc60000000a00 */
[----:B---3--:R-:W-:Y:S02]  /*e230*/  IMAD R14, R20, UR4, RZ ;  /* 0x00000004140e7c24 */ /* 0x008fe4000f8e02ff */
[----:B------:R-:W-:Y:S02]  /*e240*/  IMAD.MOV R23, RZ, RZ, -R23 ;  /* 0x000000ffff177224 */ /* 0x000fe400078e0a17 */
[----:B-1----:R-:W-:Y:S02]  /*e250*/  IMAD R11, R9, 0x80, R12 ;  /* 0x00000080090b7824 */ /* 0x002fe400078e020c */
[----:B------:R-:W-:Y:S02]  /*e260*/  IMAD R15, R21, UR9, R14 ;  /* 0x00000009150f7c24 */ /* 0x000fe4000f8e020e */
[----:B0-----:R-:W-:-:S04]  /*e270*/  @P0 IMAD.HI.U32 R12, R11, R18, RZ ;  /* 0x000000120b0c0227 */ /* 0x001fc800078e00ff */
[----:B----4-:R-:W-:Y:S01]  /*e280*/  IMAD R14, R152, UR4, RZ ;  /* 0x00000004980e7c24 */ /* 0x010fe2000f8e02ff */
[----:B------:R-:W-:Y:S01]  /*e290*/  ULDC.64 UR4, c[0x0][0xbe0] ;  /* 0x0002f80000047ab9 */ /* 0x000fe20000000a00 */
[----:B------:R-:W-:Y:S02]  /*e2a0*/  IMAD R23, R22, R23, UR8 ;  /* 0x0000000816177e24 */ /* 0x000fe4000f8e0217 */
[----:B------:R-:W-:Y:S02]  /*e2b0*/  IMAD.IADD R7, R7, 0x1, R13 ;  /* 0x0000000107077824 */ /* 0x000fe400078e020d */
[----:B------:R-:W-:-:S04]  /*e2c0*/  IMAD.WIDE.U32 R4, R20, UR9, R4 ;  /* 0x0000000914047c25 */ /* 0x000fc8000f8e0004 */
[----:B------:R-:W-:Y:S01]  /*e2d0*/  IMAD.MOV.U32 R13, RZ, RZ, R11 ;  /* 0x000000ffff0d7224 */ /* 0x000fe200078e000b */
[----:B-----5:R-:W-:Y:S01]  /*e2e0*/  @P0 SHF.R.U32.HI R13, RZ, R17, R12 ;  /* 0x00000011ff0d0219 */ /* 0x020fe2000001160c */
[----:B------:R-:W-:Y:S01]  /*e2f0*/  IMAD R17, R153, UR9, R14 ;  /* 0x0000000999117c24 */ /* 0x000fe2000f8e020e */
[----:B------:R-:W-:Y:S01]  /*e300*/  SHF.R.S32.HI R14, RZ, 0x1f, R23 ;  /* 0x0000001fff0e7819 */ /* 0x000fe20000011417 */
[----:B------:R-:W-:Y:S01]  /*e310*/  IMAD.WIDE.U32 R6, R152, UR9, R6 ;  /* 0x0000000998067c25 */ /* 0x000fe2000f8e0006 */
[----:B------:R-:W-:-:S03]  /*e320*/  ULDC.64 UR8, c[0x0][0xb28] ;  /* 0x0002ca0000087ab9 */ /* 0x000fc60000000a00 */
[----:B------:R-:W-:Y:S02]  /*e330*/  IMAD.IADD R5, R5, 0x1, R15 ;  /* 0x0000000105057824 */ /* 0x000fe400078e020f */
        /* <DEDUP_REMOVED lines=9> */
[C---:B------:R-:W-:Y:S01]  /*e3d0*/  IMAD R19, R23.reuse, UR7, R17 ;  /* 0x0000000717137c24 */ /* 0x040fe2000f8e0211 */
[--C-:B------:R-:W-:Y:S01]  /*e3e0*/  SHF.R.S32.HI R17, RZ, 0x1f, R13.reuse ;  /* 0x0000001fff117819 */ /* 0x100fe2000001140d */
[----:B------:R-:W-:Y:S01]  /*e3f0*/  IMAD.MOV R13, RZ, RZ, -R13 ;  /* 0x000000ffff0d7224 */ /* 0x000fe200078e0a0d */
[----:B------:R-:W-:Y:S01]  /*e400*/  SHF.R.S32.HI R12, RZ, 0x1f, R15 ;  /* 0x0000001fff0c7819 */ /* 0x000fe2000001140f */
[----:B------:R-:W-:Y:S01]  /*e410*/  ULDC.64 UR4, c[0x0][0xb30] ;  /* 0x0002cc0000047ab9 */ /* 0x000fe20000000a00 */
[----:B------:R-:W-:Y:S01]  /*e420*/  IMAD.WIDE.U32 R6, R23, UR6, R6 ;  /* 0x0000000617067c25 */ /* 0x000fe2000f8e0006 */
[----:B------:R-:W-:Y:S01]  /*e430*/  IADD3.X R5, R17, R5, R14, P0, !PT ;  /* 0x0000000511057210 */ /* 0x000fe200007fe40e */
[----:B------:R-:W-:Y:S02]  /*e440*/  ULDC.64 UR6, c[0x0][0xbc8] ;  /* 0x0002f20000067ab9 */ /* 0x000fe40000000a00 */
[----:B------:R-:W-:Y:S01]  /*e450*/  IMAD.MOV R18, RZ, RZ, -R15 ;  /* 0x000000ffff127224 */ /* 0x000fe200078e0a0f */
[----:B------:R-:W-:Y:S01]  /*e460*/  IADD3 R7, R7, R19, RZ ;  /* 0x0000001307077210 */ /* 0x000fe20007ffe0ff */
[----:B------:R-:W-:-:S02]  /*e470*/  IMAD R12, R12, UR4, RZ ;  /* 0x000000040c0c7c24 */ /* 0x000fc4000f8e02ff */
[C-C-:B------:R-:W-:Y:S02]  /*e480*/  IMAD R13, R8.reuse, R13, R11.reuse ;  /* 0x0000000d080d7224 */ /* 0x140fe400078e020b */
[----:B------:R-:W-:Y:S02]  /*e490*/  IMAD R11, R8, R18, R11 ;  /* 0x00000012080b7224 */ /* 0x000fe400078e020b */
[C---:B------:R-:W-:Y:S01]  /*e4a0*/  IMAD R17, R15.reuse, UR5, R12 ;  /* 0x000000050f117c24 */ /* 0x040fe2000f8e020c */
[----:B------:R-:W-:Y:S01]  /*e4b0*/  SHF.R.S32.HI R12, RZ, 0x1f, R13 ;  /* 0x0000001fff0c7819 */ /* 0x000fe2000001140d */
[----:B------:R-:W-:Y:S01]  /*e4c0*/  IMAD.WIDE.U32 R6, R15, UR4, R6 ;  /* 0x000000040f067c25 */ /* 0x000fe2000f8e0006 */
[----:B------:R-:W-:Y:S01]  /*e4d0*/  SHF.R.S32.HI R14, RZ, 0x1f, R11 ;  /* 0x0000001fff0e7819 */ /* 0x000fe2000001140b */
[----:B------:R-:W0:Y:S01]  /*e4e0*/  S2UR UR5, SR_CgaCtaId ;  /* 0x00000000000579c3 */ /* 0x000e220000008800 */
[----:B------:R-:W-:Y:S01]  /*e4f0*/  UMOV UR4, 0x400 ;  /* 0x0000040000047882 */ /* 0x000fe20000000000 */
[----:B------:R-:W-:-:S02]  /*e500*/  IMAD R12, R12, UR6, RZ ;  /* 0x000000060c0c7c24 */ /* 0x000fc4000f8e02ff */
[----:B------:R-:W-:Y:S02]  /*e510*/  IMAD.IADD R7, R7, 0x1, R17 ;  /* 0x0000000107077824 */ /* 0x000fe400078e0211 */
[----:B------:R-:W-:Y:S02]  /*e520*/  IMAD R14, R14, UR8, RZ ;  /* 0x000000080e0e7c24 */ /* 0x000fe4000f8e02ff */
[C---:B------:R-:W-:Y:S02]  /*e530*/  IMAD R15, R13.reuse, UR7, R12 ;  /* 0x000000070d0f7c24 */ /* 0x040fe4000f8e020c */
[----:B------:R-:W-:Y:S01]  /*e540*/  IMAD.WIDE.U32 R4, R13, UR6, R4 ;  /* 0x000000060d047c25 */ /* 0x000fe2000f8e0004 */
[----:B------:R-:W-:-:S03]  /*e550*/  ULDC.64 UR6, c[0x0][0xba8] ;  /* 0x0002ea0000067ab9 */ /* 0x000fc60000000a00 */
[C---:B------:R-:W-:Y:S01]  /*e560*/  IMAD R17, R11.reuse, UR9, R14 ;  /* 0x000000090b117c24 */ /* 0x040fe2000f8e020e */
[----:B------:R-:W-:Y:S01]  /*e570*/  LEA R18, P0, R4, UR6, 0x2 ;  /* 0x0000000604127c11 */ /* 0x000fe2000f8010ff */
[----:B------:R-:W-:Y:S01]  /*e580*/  IMAD.WIDE.U32 R12, R11, UR8, R6 ;  /* 0x000000080b0c7c25 */ /* 0x000fe2000f8e0006 */
[----:B------:R-:W-:Y:S01]  /*e590*/  ULDC.64 UR8, c[0x0][0xb00] ;  /* 0x0002c00000087ab9 */ /* 0x000fe20000000a00 */
[----:B------:R-:W-:Y:S02]  /*e5a0*/  ULDC UR6, c[0x0][0xa88] ;  /* 0x0002a20000067ab9 */ /* 0x000fe40000000800 */
[----:B------:R-:W-:Y:S01]  /*e5b0*/  IMAD.IADD R5, R5, 0x1, R15 ;  /* 0x0000000105057824 */ /* 0x000fe200078e020f */
[----:B------:R-:W-:Y:S01]  /*e5c0*/  LEA R6, P1, R12, UR8, 0x2 ;  /* 0x000000080c067c11 */ /* 0x000fe2000f8210ff */
[----:B------:R-:W-:Y:S01]  /*e5d0*/  IMAD.IADD R7, R13, 0x1, R17 ;  /* 0x000000010d077824 */ /* 0x000fe200078e0211 */
[----:B------:R-:W-:Y:S01]  /*e5e0*/  SHFL.IDX PT, R14, R18, 0x1, 0x1c1f ;  /* 0x003c1f00120e7f89 */ /* 0x000fe200000e0000 */
[----:B------:R-:W-:Y:S01]  /*e5f0*/  IMAD R11, R9, 0x80, R16 ;  /* 0x00000080090b7824 */ /* 0x000fe200078e0210 */
[----:B------:R-:W-:Y:S01]  /*e600*/  LEA.HI.X R17, R4, UR7, R5, 0x2, P0 ;  /* 0x0000000704117c11 */ /* 0x000fe200080f1405 */
[----:B0-----:R-:W-:Y:S01]  /*e610*/  ULEA UR4, UR5, UR4, 0x18 ;  /* 0x0000000405047291 */ /* 0x001fe2000f8ec03f */
[----:B------:R-:W-:Y:S01]  /*e620*/  LEA.HI.X R7, R12, UR9, R7, 0x2, P1 ;  /* 0x000000090c077c11 */ /* 0x000fe200088f1407 */
[----:B------:R-:W-:Y:S01]  /*e630*/  IMAD R8, R8, UR6, RZ ;  /* 0x0000000608087c24 */ /* 0x000fe2000f8e02ff */
[----:B------:R-:W-:Y:S01]  /*e640*/  SHFL.IDX PT, R12, R18, RZ, 0x1c1f ;  /* 0x001c1fff120c7589 */ /* 0x000fe200000e0000 */
[----:B------:R-:W-:Y:S01]  /*e650*/  LOP3.LUT P0, RZ, R3, 0x3, RZ, 0xc0, !PT ;  /* 0x0000000303ff7812 */ /* 0x000fe2000780c0ff */
[C---:B------:R-:W-:Y:S01]  /*e660*/  VIADD R9, R11.reuse, 0x8 ;  /* 0x000000080b097836 */ /* 0x040fe20000000000 */
[----:B------:R-:W-:Y:S01]  /*e670*/  UIADD3 UR4, UR4, 0x38820, URZ ;  /* 0x0003882004047890 */ /* 0x000fe2000fffe03f */
[----:B------:R-:W0:Y:S01]  /*e680*/  SHFL.IDX PT, R13, R17, RZ, 0x1c1f ;  /* 0x001c1fff110d7589 */ /* 0x000e2200000e0000 */
[-C--:B------:R-:W-:Y:S01]  /*e690*/  ISETP.GE.OR P1, PT, R11, R8.reuse, P0 ;  /* 0x000000080b00720c */ /* 0x080fe20000726670 */
[----:B------:R-:W-:Y:S01]  /*e6a0*/  IMAD.IADD R3, R3, 0x1, -R10 ;  /* 0x0000000103037824 */ /* 0x000fe200078e0a0a */
[-C--:B------:R-:W-:Y:S01]  /*e6b0*/  ISETP.GE.OR P0, PT, R9, R8.reuse, P0 ;  /* 0x000000080900720c */ /* 0x080fe20000706670 */
[----:B------:R-:W1:Y:S01]  /*e6c0*/  SHFL.IDX PT, R15, R17, 0x1, 0x1c1f ;  /* 0x003c1f00110f7f89 */ /* 0x000e6200000e0000 */
[----:B------:R-:W-:Y:S01]  /*e6d0*/  ISETP.GE.AND P2, PT, R11, R8, PT ;  /* 0x000000080b00720c */ /* 0x000fe20003f46270 */
[----:B------:R-:W-:Y:S01]  /*e6e0*/  UPRMT UR4, URZ, 0x654, UR4 ;  /* 0x000006543f047896 */ /* 0x000fe20008000004 */
[----:B------:R-:W-:Y:S01]  /*e6f0*/  IMAD.SHL.U32 R3, R3, 0x2, RZ ;  /* 0x0000000203037824 */ /* 0x000fe200078e00ff */
[----:B------:R2:W3:Y:S04]  /*e700*/  SHFL.IDX PT, R4, R6, RZ, 0x1c1f ;  /* 0x001c1fff06047589 */ /* 0x0004e800000e0000 */
        /* <DEDUP_REMOVED lines=19> */
[C---:B------:R-:W-:Y:S01]  /*e840*/  VIADD R22, R3.reuse, 0x50 ;  /* 0x0000005003167836 */ /* 0x040fe20000000000 */
[----:B------:R-:W-:-:S03]  /*e850*/  IADD3 R21, R3, 0x48, RZ ;  /* 0x0000004803157810 */ /* 0x000fc60007ffe0ff */
        /* <DEDUP_REMOVED lines=74> */
[----:B------:R-:W-:Y:S01]  /*ed00*/  @!P3 LEA.HI R22, R22, R22, RZ, 0x1 ;  /* 0x000000161616b211 */ /* 0x000fe200078f08ff */
[----:B------:R0:W-:Y:S01]  /*ed10*/  @!P1 ST.E.64 desc[UR6][R10.64], R68 ;  /* 0x000000440a009985 */ /* 0x0001e2000c101b06 */
[----:B------:R-:W-:-:S02]  /*ed20*/  @!P4 LEA.HI R21, R21, R21, RZ, 0x1 ;  /* 0x000000151515c211 */ /* 0x000fc400078f08ff */
        /* <DEDUP_REMOVED lines=36> */
[----:B------:R-:W-:Y:S01]  /*ef70*/  @!P1 IMAD.WIDE R12, R13, 0x4, R4 ;  /* 0x000000040d0c9825 */ /* 0x000fe200078e0204 */
[----:B--2---:R-:W-:Y:S01]  /*ef80*/  @!P2 LOP3.LUT R15, R0, 0xfffffffe, RZ, 0xc0, !PT ;  /* 0xfffffffe000fa812 */ /* 0x004fe200078ec0ff */
[----:B------:R0:W-:Y:S01]  /*ef90*/  @!P0 ST.E.64 desc[UR6][R10.64], R96 ;  /* 0x000000600a008985 */ /* 0x0001e2000c101b06 */
[----:B------:R-:W-:-:S02]  /*efa0*/  @!P5 LEA.HI R21, R21, R21, RZ, 0x1 ;  /* 0x000000151515d211 */ /* 0x000fc400078f08ff */
        /* <DEDUP_REMOVED lines=9> */
[C---:B------:R-:W-:Y:S01]  /*f040*/  VIADD R20, R3.reuse, 0xd8 ;  /* 0x000000d803147836 */ /* 0x040fe20000000000 */
[----:B------:R-:W-:Y:S01]  /*f050*/  IADD3 R0, R3, 0xc8, RZ ;  /* 0x000000c803007810 */ /* 0x000fe20007ffe0ff */
[----:B0-----:R-:W-:Y:S01]  /*f060*/  @!P3 IMAD.WIDE R10, R17, 0x4, R4 ;  /* 0x00000004110ab825 */ /* 0x001fe200078e0204 */
[----:B------:R-:W-:-:S02]  /*f070*/  ISETP.GE.AND P1, PT, R2, UR4, PT ;  /* 0x0000000402007c0c */ /* 0x000fc4000bf26270 */
[----:B------:R-:W-:Y:S01]  /*f080*/  ISETP.GE.AND P0, PT, R0, UR4, PT ;  /* 0x0000000400007c0c */ /* 0x000fe2000bf06270 */
[--C-:B------:R-:W-:Y:S01]  /*f090*/  @!P5 IMAD.WIDE R16, R21, 0x4, R4.reuse ;  /* 0x000000041510d825 */ /* 0x100fe200078e0204 */
[----:B------:R0:W-:Y:S01]  /*f0a0*/  @!P3 ST.E.64 desc[UR6][R10.64], R108 ;  /* 0x0000006c0a00b985 */ /* 0x0001e2000c101b06 */
[----:B------:R-:W-:Y:S02]  /*f0b0*/  ISETP.GE.AND P2, PT, R20, UR4, PT ;  /* 0x0000000414007c0c */ /* 0x000fe4000bf46270 */
        /* <DEDUP_REMOVED lines=41> */
.L_x_2206:
[----:B------:R-:W-:Y:S05]  /*f350*/  BSYNC B0 ;  /* 0x0000000000007941 */ /* 0x000fea0003800000 */
.L_x_2205:
[----:B------:R-:W-:Y:S01]  /*f360*/  ISETP.GE.AND P0, PT, R9, R8, PT ;  /* 0x000000080900720c */ /* 0x000fe20003f06270 */
[----:B0---4-:R1:W4:Y:S04]  /*f370*/  SHFL.IDX PT, R5, R7, 0x1, 0x1c1f ;  /* 0x003c1f0007057f89 */ /* 0x01132800000e0000 */
[----:B---3--:R1:W3:Y:S08]  /*f380*/  SHFL.IDX PT, R4, R6, 0x1, 0x1c1f ;  /* 0x003c1f0006047f89 */ /* 0x0082f000000e0000 */
[----:B-1----:R-:W-:Y:S05]  /*f390*/  @P0 BRA `(.L_x_2171) ;  /* 0x0000005800240947 */ /* 0x002fea0003800000 */
        /* <DEDUP_REMOVED lines=13> */
[C---:B------:R-:W-:Y:S01]  /*f470*/  IADD3 R18, R3.reuse, 0x50, RZ ;  /* 0x0000005003127810 */ /* 0x040fe20007ffe0ff */
[----:B------:R-:W-:-:S02]  /*f480*/  VIADD R16, R3, 0x48 ;  /* 0x0000004803107836 */ /* 0x000fc40000000000 */
[--C-:B---34-:R-:W-:Y:S01]  /*f490*/  @!P0 IMAD.WIDE R6, R3, 0x4, R4.reuse ;  /* 0x0000000403068825 */ /* 0x118fe200078e0204 */
        /* <DEDUP_REMOVED lines=14> */
[----:B------:R1:W-:Y:S01]  /*f580*/  @!P1 ST.E.64 desc[UR6][R8.64], R30 ;  /* 0x0000001e08009985 */ /* 0x0003e2000c101b06 */
[----:B------:R-:W-:Y:S02]  /*f590*/  ISETP.GE.AND P1, PT, R2, UR4, PT ;  /* 0x0000000402007c0c */ /* 0x000fe4000bf26270 */
[----:B------:R-:W-:Y:S01]  /*f5a0*/  @!P6 LEA.HI R13, R13, R13, RZ, 0x1 ;  /* 0x0000000d0d0de211 */ /* 0x000fe200078f08ff */
[----:B------:R2:W-:Y:S01]  /*f5b0*/  @!P2 ST.E.64 desc[UR6][R10.64], R34 ;  /* 0x000000220a00a985 */ /* 0x0005e2000c101b06 */
[----:B------:R-:W-:Y:S02]  /*f5c0*/  ISETP.GE.AND P2, PT, R14, UR4, PT ;  /* 0x000000040e007c0c */ /* 0x000fe4000bf46270 */
[----:B0-----:R-:W-:Y:S02]  /*f5d0*/  @!P5 LOP3.LUT R7, R12, 0xfffffffe, RZ, 0xc0, !PT ;  /* 0xfffffffe0c07d812 */ /* 0x001fe400078ec0ff */
[----:B------:R-:W-:-:S02]  /*f5e0*/  @!P0 LEA.HI R0, R0, R0, RZ, 0x1 ;  /* 0x0000000000008211 */ /* 0x000fc400078f08ff */
[----:B------:R-:W-:Y:S01]  /*f5f0*/  @!P4 LEA.HI R16, R16, R16, RZ, 0x1 ;  /* 0x000000101010c211 */ /* 0x000fe200078f08ff */
[--C-:B------:R-:W-:Y:S01]  /*f600*/  @!P5 IMAD.WIDE R6, R7, 0x4, R4.reuse ;  /* 0x000000040706d825 */ /* 0x100fe200078e0204 */
[----:B-1----:R-:W-:Y:S02]  /*f610*/  @!P6 LOP3.LUT R9, R13, 0xfffffffe, RZ, 0xc0, !PT ;  /* 0xfffffffe0d09e812 */ /* 0x002fe400078ec0ff */
[----:B------:R-:W-:Y:S02]  /*f620*/  @!P1 LEA.HI R2, R2, R2, RZ, 0x1 ;  /* 0x0000000202029211 */ /* 0x000fe400078f08ff */
[----:B------:R0:W-:Y:S01]  /*f630*/  @!P5 ST.E.64 desc[UR6][R6.64], R38 ;  /* 0x000000260600d985 */ /* 0x0001e2000c101b06 */
[----:B------:R-:W-:Y:S01]  /*f640*/  @!P2 LEA.HI R14, R14, R14, RZ, 0x1 ;  /* 0x0000000e0e0ea211 */ /* 0x000fe200078f08ff */
[----:B------:R-:W-:Y:S01]  /*f650*/  @!P6 IMAD.WIDE R8, R9, 0x4, R4 ;  /* 0x000000040908e825 */ /* 0x000fe200078e0204 */
[----:B--2---:R-:W-:Y:S02]  /*f660*/  @!P3 LEA.HI R10, R15, R15, RZ, 0x1 ;  /* 0x0000000f0f0ab211 */ /* 0x004fe400078f08ff */
[----:B------:R-:W-:Y:S01]  /*f670*/  @!P0 LOP3.LUT R11, R0, 0xfffffffe, RZ, 0xc0, !PT ;  /* 0xfffffffe000b8812 */ /* 0x000fe200078ec0ff */
[C---:B------:R-:W-:Y:S01]  /*f680*/  VIADD R0, R3.reuse, 0x60 ;  /* 0x0000006003007836 */ /* 0x040fe20000000000 */
[----:B------:R-:W-:Y:S01]  /*f690*/  @!P1 LOP3.LUT R13, R2, 0xfffffffe, RZ, 0xc0, !PT ;  /* 0xfffffffe020d9812 */ /* 0x000fe200078ec0ff */
[----:B------:R1:W-:Y:S01]  /*f6a0*/  @!P6 ST.E.64 desc[UR6][R8.64], R42 ;  /* 0x0000002a0800e985 */ /* 0x0003e2000c101b06 */
[----:B------:R-:W-:Y:S01]  /*f6b0*/  @!P2 LOP3.LUT R15, R14, 0xfffffffe, RZ, 0xc0, !PT ;  /* 0xfffffffe0e0fa812 */ /* 0x000fe200078ec0ff */
[----:B------:R-:W-:Y:S01]  /*f6c0*/  VIADD R2, R3, 0x68 ;  /* 0x0000006803027836 */ /* 0x000fe20000000000 */
[----:B------:R-:W-:-:S02]  /*f6d0*/  @!P3 LOP3.LUT R17, R10, 0xfffffffe, RZ, 0xc0, !PT ;  /* 0xfffffffe0a11b812 */ /* 0x000fc400078ec0ff */
[----:B------:R-:W-:Y:S01]  /*f6e0*/  @!P4 LOP3.LUT R19, R16, 0xfffffffe, RZ, 0xc0, !PT ;  /* 0xfffffffe1013c812 */ /* 0x000fe200078ec0ff */
[--C-:B0-----:R-:W-:Y:S01]  /*f6f0*/  @!P0 IMAD.WIDE R6, R11, 0x4, R4.reuse ;  /* 0x000000040b068825 */ /* 0x101fe200078e0204 */
[----:B------:R-:W-:Y:S02]  /*f700*/  ISETP.GE.AND P5, PT, R18, UR4, PT ;  /* 0x0000000412007c0c */ /* 0x000fe4000bfa6270 */
[----:B------:R-:W-:Y:S01]  /*f710*/  ISETP.GE.AND P6, PT, R20, UR4, PT ;  /* 0x0000000414007c0c */ /* 0x000fe2000bfc6270 */
[--C-:B------:R-:W-:Y:S01]  /*f720*/  @!P2 IMAD.WIDE R10, R15, 0x4, R4.reuse ;  /* 0x000000040f0aa825 */ /* 0x100fe200078e0204 */
[----:B------:R0:W-:Y:S03]  /*f730*/  @!P0 ST.E.64 desc[UR6][R6.64], R46 ;  /* 0x0000002e06008985 */ /* 0x0001e6000c101b06 */
[----:B-1----:R-:W-:-:S04]  /*f740*/  @!P1 IMAD.WIDE R8, R13, 0x4, R4 ;  /* 0x000000040d089825 */ /* 0x002fc800078e0204 */
[--C-:B------:R-:W-:Y:S01]  /*f750*/  @!P3 IMAD.WIDE R12, R17, 0x4, R4.reuse ;  /* 0x00000004110cb825 */ /* 0x100fe200078e0204 */
[----:B------:R1:W-:Y:S01]  /*f760*/  @!P1 ST.E.64 desc[UR6][R8.64], R50 ;  /* 0x0000003208009985 */ /* 0x0003e2000c101b06 */
[----:B------:R-:W-:Y:S02]  /*f770*/  @!P5 LEA.HI R18, R18, R18, RZ, 0x1 ;  /* 0x000000121212d211 */ /* 0x000fe400078f08ff */
        /* <DEDUP_REMOVED lines=10> */
[----:B------:R-:W-:Y:S02]  /*f820*/  ISETP.GE.AND P2, PT, R16, UR4, PT ;  /* 0x0000000410007c0c */ /* 0x000fe4000bf46270 */
[----:B------:R-:W-:Y:S02]  /*f830*/  ISETP.GE.AND P1, PT, R17, UR4, PT ;  /* 0x0000000411007c0c */ /* 0x000fe4000bf26270 */
[----:B------:R-:W-:Y:S02]  /*f840*/  ISETP.GE.AND P0, PT, R19, UR4, PT ;  /* 0x0000000413007c0c */ /* 0x000fe4000bf06270 */
[----:B0-----:R-:W-:Y:S01]  /*f850*/  @!P5 LOP3.LUT R7, R18, 0xfffffffe, RZ, 0xc0, !PT ;  /* 0xfffffffe1207d812 */ /* 0x001fe200078ec0ff */
[C---:B------:R-:W-:Y:S01]  /*f860*/  VIADD R18, R3.reuse, 0x88 ;  /* 0x0000008803127836 */ /* 0x040fe20000000000 */
[----:B-1----:R-:W-:Y:S01]  /*f870*/  @!P6 LOP3.LUT R9, R20, 0xfffffffe, RZ, 0xc0, !PT ;  /* 0xfffffffe1409e812 */ /* 0x002fe200078ec0ff */
        /* <DEDUP_REMOVED lines=16> */
[----:B------:R-:W-:Y:S01]  /*f980*/  VIADD R16, R3, 0xa8 ;  /* 0x000000a803107836 */ /* 0x000fe20000000000 */
[----:B------:R-:W-:-:S02]  /*f990*/  @!P0 LOP3.LUT R19, R19, 0xfffffffe, RZ, 0xc0, !PT ;  /* 0xfffffffe13138812 */ /* 0x000fc400078ec0ff */
        /* <DEDUP_REMOVED lines=31> */
[----:B--2---:R-:W-:-:S02]  /*fb90*/  @!P0 LOP3.LUT R11, R0, 0xfffffffe, RZ, 0xc0, !PT ;  /* 0xfffffffe000b8812 */ /* 0x004fc400078ec0ff */
[----:B------:R1:W-:Y:S01]  /*fba0*/  @!P5 ST.E.64 desc[UR6][R8.64], R98 ;  /* 0x000000620800d985 */ /* 0x0003e2000c101b06 */
[----:B------:R-:W-:Y:S02]  /*fbb0*/  ISETP.GE.AND P5, PT, R18, UR4, PT ;  /* 0x0000000412007c0c */ /* 0x000fe4000bfa6270 */
[----:B------:R-:W-:Y:S02]  /*fbc0*/  @!P2 LEA.HI R17, R17, R17, RZ, 0x1 ;  /* 0x000000111111a211 */ /* 0x000fe400078f08ff */
[----:B------:R-:W-:Y:S01]  /*fbd0*/  @!P1 LEA.HI R19, R19, R19, RZ, 0x1 ;  /* 0x0000001313139211 */ /* 0x000fe200078f08ff */
[--C-:B0-----:R-:W-:Y:S01]  /*fbe0*/  @!P0 IMAD.WIDE R6, R11, 0x4, R4.reuse ;  /* 0x000000040b068825 */ /* 0x101fe200078e0204 */
[----:B------:R-:W-:Y:S02]  /*fbf0*/  @!P4 LOP3.LUT R13, R2, 0xfffffffe, RZ, 0xc0, !PT ;  /* 0xfffffffe020dc812 */ /* 0x000fe400078ec0ff */
[C---:B------:R-:W-:Y:S01]  /*fc00*/  IADD3 R0, R3.reuse, 0xd0, RZ ;  /* 0x000000d003007810 */ /* 0x040fe20007ffe0ff */
[----:B------:R-:W-:Y:S01]  /*fc10*/  VIADD R2, R3, 0xd8 ;  /* 0x000000d803027836 */ /* 0x000fe20000000000 */
[----:B------:R-:W-:Y:S01]  /*fc20*/  @!P3 LOP3.LUT R15, R16, 0xfffffffe, RZ, 0xc0, !PT ;  /* 0xfffffffe100fb812 */ /* 0x000fe200078ec0ff */
[----:B------:R0:W-:Y:S01]  /*fc30*/  @!P0 ST.E.64 desc[UR6][R6.64], R102 ;  /* 0x0000006606008985 */ /* 0x0001e2000c101b06 */
[----:B------:R-:W-:Y:S01]  /*fc40*/  @!P2 LOP3.LUT R17, R17, 0xfffffffe, RZ, 0xc0, !PT ;  /* 0xfffffffe1111a812 */ /* 0x000fe200078ec0ff */
[----:B-1----:R-:W-:Y:S01]  /*fc50*/  @!P4 IMAD.WIDE R8, R13, 0x4, R4 ;  /* 0x000000040d08c825 */ /* 0x002fe200078e0204 */
[----:B------:R-:W-:-:S02]  /*fc60*/  ISETP.GE.AND P6, PT, R20, UR4, PT ;  /* 0x0000000414007c0c */ /* 0x000fc4000bfc6270 */
[----:B------:R-:W-:Y:S01]  /*fc70*/  @!P1 LOP3.LUT R19, R19, 0xfffffffe, RZ, 0xc0, !PT ;  /* 0xfffffffe13139812 */ /* 0x000fe200078ec0ff */
[--C-:B------:R-:W-:Y:S01]  /*fc80*/  @!P3 IMAD.WIDE R10, R15, 0x4, R4.reuse ;  /* 0x000000040f0ab825 */ /* 0x100fe200078e0204 */
[----:B------:R-:W-:Y:S01]  /*fc90*/  ISETP.GE.AND P0, PT, R0, UR4, PT ;  /* 0x0000000400007c0c */ /* 0x000fe2000bf06270 */
[----:B------:R1:W-:Y:S01]  /*fca0*/  @!P4 ST.E.64 desc[UR6][R8.64], R106 ;  /* 0x0000006a0800c985 */ /* 0x0003e2000c101b06 */
[----:B------:R-:W-:Y:S01]  /*fcb0*/  @!P5 LEA.HI R18, R18, R18, RZ, 0x1 ;  /* 0x000000121212d211 */ /* 0x000fe200078f08ff */
[--C-:B------:R-:W-:Y:S02]  /*fcc0*/  @!P2 IMAD.WIDE R12, R17, 0x4, R4.reuse ;  /* 0x00000004110ca825 */ /* 0x100fe400078e0204 */
[----:B------:R2:W-:Y:S02]  /*fcd0*/  @!P3 ST.E.64 desc[UR6][R10.64], R110 ;  /* 0x0000006e0a00b985 */ /* 0x0005e4000c101b06 */
[----:B------:R-:W-:Y:S01]  /*fce0*/  @!P1 IMAD.WIDE R14, R19, 0x4, R4 ;  /* 0x00000004130e9825 */ /* 0x000fe200078e0204 */
[----:B0-----:R-:W-:Y:S01]  /*fcf0*/  @!P5 LOP3.LUT R7, R18, 0xfffffffe, RZ, 0xc0, !PT ;  /* 0xfffffffe1207d812 */ /* 0x001fe200078ec0ff */
[----:B------:R-:W-:Y:S01]  /*fd00*/  @!P2 ST.E.64 desc[UR6][R12.64], R114 ;  /* 0x000000720c00a985 */ /* 0x000fe2000c101b06 */
[----:B------:R-:W-:Y:S01]  /*fd10*/  @!P6 LEA.HI R20, R20, R20, RZ, 0x1 ;  /* 0x000000141414e211 */ /* 0x000fe200078f08ff */
[----:B------:R-:W-:-:S02]  /*fd20*/  VIADD R16, R3, 0xe0 ;  /* 0x000000e003107836 */ /* 0x000fc40000000000 */
[C---:B------:R-:W-:Y:S01]  /*fd30*/  VIADD R17, R3.reuse, 0xe8 ;  /* 0x000000e803117836 */ /* 0x040fe20000000000 */
[----:B------:R-:W-:Y:S01]  /*fd40*/  @!P1 ST.E.64 desc[UR6][R14.64], R118 ;  /* 0x000000760e009985 */ /* 0x000fe2000c101b06 */
[----:B------:R-:W-:Y:S01]  /*fd50*/  VIADD R19, R3, 0xf0 ;  /* 0x000000f003137836 */ /* 0x000fe20000000000 */
[----:B------:R-:W-:Y:S01]  /*fd60*/  ISETP.GE.AND P1, PT, R2, UR4, PT ;  /* 0x0000000402007c0c */ /* 0x000fe2000bf26270 */
[----:B------:R-:W-:Y:S01]  /*fd70*/  @!P5 IMAD.WIDE R6, R7, 0x4, R4 ;  /* 0x000000040706d825 */ /* 0x000fe200078e0204 */
[----:B------:R-:W-:Y:S02]  /*fd80*/  ISETP.GE.AND P2, PT, R16, UR4, PT ;  /* 0x0000000410007c0c */ /* 0x000fe4000bf46270 */
        /* <DEDUP_REMOVED lines=35> */
.L_x_2204:
        /* <DEDUP_REMOVED lines=39> */
[--C-:B------:R-:W-:Y:S01]  /*10230*/  SHF.R.S32.HI R9, RZ, 0x1f, R5.reuse ;  /* 0x0000001fff097819 */ /* 0x100fe20000011405 */
[----:B------:R-:W-:Y:S01]  /*10240*/  IMAD.MOV R7, RZ, RZ, -R5 ;  /* 0x000000ffff077224 */ /* 0x000fe200078e0a05 */
[----:B------:R-:W-:Y:S01]  /*10250*/  IADD3 R2, P0, R5, R2, RZ ;  /* 0x0000000205027210 */ /* 0x000fe20007f1e0ff */
[----:B------:R-:W-:Y:S02]  /*10260*/  IMAD R4, R4, UR4, RZ ;  /* 0x0000000404047c24 */ /* 0x000fe4000f8e02ff */
[----:B------:R-:W-:-:S02]  /*10270*/  IMAD R7, R6, R7, R0 ;  /* 0x0000000706077224 */ /* 0x000fc400078e0200 */
[----:B------:R-:W-:Y:S01]  /*10280*/  IMAD R4, R23, UR5, R4 ;  /* 0x0000000517047c24 */ /* 0x000fe2000f8e0204 */
[----:B------:R-:W-:Y:S02]  /*10290*/  ULDC.64 UR4, c[0x0][0xbc8] ;  /* 0x0002f20000047ab9 */ /* 0x000fe40000000a00 */
        /* <DEDUP_REMOVED lines=8> */
[----:B------:R-:W-:Y:S01]  /*10320*/  LEA.HI.X R5, R2, UR5, R3, 0x2, P0 ;  /* 0x0000000502057c11 */ /* 0x000fe200080f1403 */
[----:B------:R-:W-:-:S05]  /*10330*/  IMAD.MOV.U32 R3, RZ, RZ, -0x800000 ;  /* 0xff800000ff037424 */ /* 0x000fca00078e00ff */
[----:B------:R0:W-:Y:S01]  /*10340*/  STG.E desc[UR10][R4.64], R3 ;  /* 0x0000000304007986 */ /* 0x0001e2000c10190a */
[----:B------:R-:W-:Y:S05]  /*10350*/  BRA `(.L_x_2171) ;  /* 0x0000004800347947 */ /* 0x000fea0003800000 */
.L_x_2169:
        /* <DEDUP_REMOVED lines=18> */
.L_x_2207:
[----:B------:R-:W-:Y:S01]  /*10480*/  ULDC UR40, c[0x0][0xc50] ;  /* 0x0003140000287ab9 */ /* 0x000fe20000000800 */
[----:B------:R-:W-:Y:S01]  /*10490*/  UMOV UR36, UR6 ;  /* 0x0000000600247c82 */ /* 0x000fe20008000000 */
[----:B------:R-:W-:-:S11]  /*104a0*/  UISETP.NE.AND UP0, UPT, UR40, 0x1, UPT ;  /* 0x000000012800788c */ /* 0x000fd6000bf05270 */
[----:B------:R-:W-:Y:S01]  /*104b0*/  @UP0 ULDC UR4, c[0x0][0xc54] ;  /* 0x0003150000040ab9 */ /* 0x000fe20000000800 */
[----:B------:R-:W-:Y:S01]  /*104c0*/  @UP0 ULDC UR7, c[0x0][0xc58] ;  /* 0x0003160000070ab9 */ /* 0x000fe20000000800 */
[----:B------:R-:W-:-:S04]  /*104d0*/  UIMAD.WIDE.U32 UR4, UR6, UR4, URZ ;  /* 0x00000004060472a5 */ /* 0x000fc8000f8e003f */
[----:B------:R-:W-:-:S12]  /*104e0*/  @UP0 USHF.R.U32.HI UR36, URZ, UR7, UR5 ;  /* 0x000000073f240299 */ /* 0x000fd80008011605 */
.L_x_2208:
[----:B------:R-:W-:Y:S01]  /*104f0*/  ISETP.GE.AND P0, PT, R18, RZ, PT ;  /* 0x000000ff1200720c */ /* 0x000fe20003f06270 */
[----:B------:R-:W-:Y:S01]  /*10500*/  UIADD3 UR4, -UR36, URZ, URZ ;  /* 0x0000003f24047290 */ /* 0x000fe2000fffe13f */
[----:B------:R-:W-:Y:S01]  /*10510*/  MOV R9, 0x1 ;  /* 0x0000000100097802 */ /* 0x000fe20000000f00 */
[----:B------:R-:W-:Y:S02]  /*10520*/  IMAD.MOV.U32 R0, RZ, RZ, RZ ;  /* 0x000000ffff007224 */ /* 0x000fe400078e00ff */
[----:B------:R-:W-:Y:S01]  /*10530*/  UIMAD UR40, UR40, UR4, UR6 ;  /* 0x00000004282872a4 */ /* 0x000fe2000f8e0206 */
[----:B------:R-:W-:-:S07]  /*10540*/  IMAD.MOV.U32 R3, RZ, RZ, 0x1 ;  /* 0x00000001ff037424 */ /* 0x000fce00078e00ff */
[----:B------:R-:W-:Y:S05]  /*10550*/  @!P0 BRA `(.L_x_2209) ;  /* 0x0000004000f48947 */ /* 0x000fea0003800000 */
[----:B------:R-:W0:Y:S01]  /*10560*/  S2UR UR4, SR_CTAID.X ;  /* 0x00000000000479c3 */ /* 0x000e220000002500 */
[----:B------:R-:W-:Y:S01]  /*10570*/  ULDC UR5, c[0x0][0x448] ;  /* 0x0001120000057ab9 */ /* 0x000fe20000000800 */
[----:B------:R-:W-:Y:S01]  /*10580*/  ULDC.64 UR6, c[0x0][0x418] ;  /* 0x0001060000067ab9 */ /* 0x000fe20000000a00 */
[----:B------:R-:W-:Y:S01]  /*10590*/  UISETP.NE.AND UP1, UPT, UR5, 0x1, UPT ;  /* 0x000000010500788c */ /* 0x000fe2000bf25270 */
[----:B------:R1:W-:Y:S01]  /*105a0*/  STL [R1+0xc], RZ ;  /* 0x00000cff01007387 */ /* 0x0003e20000100800 */
[----:B------:R-:W-:Y:S01]  /*105b0*/  UISETP.NE.U32.AND UP0, UPT, UR6, URZ, UPT ;  /* 0x0000003f0600728c */ /* 0x000fe2000bf05070 */
[----:B------:R-:W-:Y:S02]  /*105c0*/  ULDC UR5, c[0x0][0x288] ;  /* 0x0000a20000057ab9 */ /* 0x000fe40000000800 */
[----:B------:R-:W-:Y:S01]  /*105d0*/  ULDC UR6, c[0x0][0x424] ;  /* 0x0001090000067ab9 */ /* 0x000fe20000000800 */
[----:B------:R-:W-:Y:S02]  /*105e0*/  UISETP.NE.AND.EX UP0, UPT, UR7, URZ, UPT, UP0 ;  /* 0x0000003f0700728c */ /* 0x000fe4000bf05300 */
[----:B------:R-:W-:-:S02]  /*105f0*/  UIADD3 UR10, -UR5, 0x50, URZ ;  /* 0x00000050050a7890 */ /* 0x000fc4000fffe13f */
[----:B------:R-:W-:Y:S01]  /*10600*/  USEL UR7, UR6, 0x1, UP0 ;  /* 0x0000000106077887 */ /* 0x000fe20008000000 */
[----:B------:R-:W-:-:S03]  /*10610*/  ULDC UR9, c[0x0][0x2f0] ;  /* 0x0000bc0000097ab9 */ /* 0x000fc60000000800 */
[----:B------:R-:W-:Y:S02]  /*10620*/  UIMAD UR10, UR7, UR9, UR10 ;  /* 0x00000009070a72a4 */ /* 0x000fe4000f8e020a */
[----:B0-----:R-:W-:-:S03]  /*10630*/  ULEA UR8, UR4, 0x7f, 0x7 ;  /* 0x0000007f04087891 */ /* 0x001fc6000f8e383f */
[----:B------:R-:W-:Y:S02]  /*10640*/  @UP1 ULDC UR4, c[0x0][0x44c] ;  /* 0x0001130000041ab9 */ /* 0x000fe40000000800 */
[----:B------:R-:W-:Y:S02]  /*10650*/  UIMAD.WIDE.U32 UR4, UR8, UR4, URZ ;  /* 0x00000004080472a5 */ /* 0x000fe4000f8e003f */
[----:B------:R-:W-:Y:S01]  /*10660*/  UMOV UR6, UR8 ;  /* 0x0000000800067c82 */ /* 0x000fe20008000000 */
[----:B------:R-:W-:Y:S01]  /*10670*/  @UP1 ULDC UR8, c[0x0][0x450] ;  /* 0x0001140000081ab9 */ /* 0x000fe20000000800 */
[----:B------:R-:W-:Y:S02]  /*10680*/  UIMAD UR4, UR7, UR9, 0x4f ;  /* 0x0000004f070474a4 */ /* 0x000fe4000f8e0209 */
[----:B------:R-:W-:Y:S02]  /*10690*/  @UP1 USHF.R.U32.HI UR6, URZ, UR8, UR5 ;  /* 0x000000083f061299 */ /* 0x000fe40008011605 */
[----:B------:R-:W-:-:S02]  /*106a0*/  UIMAD.WIDE UR4, UR4, 0x66666667, URZ ;  /* 0x66666667040478a5 */ /* 0x000fc4000f8e023f */
[----:B------:R-:W-:Y:S02]  /*106b0*/  UIADD3 UR6, UR10, UR6, URZ ;  /* 0x000000060a067290 */ /* 0x000fe4000fffe03f */
[----:B------:R-:W-:Y:S02]  /*106c0*/  USHF.R.U32.HI UR8, URZ, 0x1f, UR5 ;  /* 0x0000001f3f087899 */ /* 0x000fe40008011605 */
[----:B------:R-:W-:Y:S02]  /*106d0*/  UIMAD.WIDE UR6, UR6, 0x66666667, URZ ;  /* 0x66666667060678a5 */ /* 0x000fe4000f8e023f */
[----:B------:R-:W-:Y:S02]  /*106e0*/  ULEA.HI.SX32 UR8, UR5, UR8, 0x1b ;  /* 0x0000000805087291 */ /* 0x000fe4000f8fda3f */
[----:B------:R-:W-:Y:S02]  /*106f0*/  USHF.R.U32.HI UR4, URZ, 0x1f, UR7 ;  /* 0x0000001f3f047899 */ /* 0x000fe40008011607 */
[----:B------:R-:W-:-:S02]  /*10700*/  USHF.R.U32.HI UR5, URZ, 0x10, UR40 ;  /* 0x000000103f057899 */ /* 0x000fc40008011628 */
[----:B------:R-:W-:Y:S02]  /*10710*/  ULEA.HI.SX32 UR4, UR7, UR4, 0x1b ;  /* 0x0000000407047291 */ /* 0x000fe4000f8fda3f */
[----:B------:R-:W-:Y:S02]  /*10720*/  ULOP3.LUT UR40, UR40, 0xffff, URZ, 0xc0, !UPT ;  /* 0x0000ffff28287892 */ /* 0x000fe4000f8ec03f */
[----:B------:R-:W-:-:S04]  /*10730*/  UISETP.LT.AND UP0, UPT, UR8, UR4, UPT ;  /* 0x000000040800728c */ /* 0x000fc8000bf01270 */
[----:B------:R-:W-:Y:S02]  /*10740*/  USEL UR39, UR8, UR4, UP0 ;  /* 0x0000000408277287 */ /* 0x000fe40008000000 */
[----:B------:R-:W-:Y:S02]  /*10750*/  UISETP.NE.AND UP0, UPT, UR5, URZ, UPT ;  /* 0x0000003f0500728c */ /* 0x000fe4000bf05270 */
[----:B------:R-:W-:-:S06]  /*10760*/  UISETP.GE.AND UP1, UPT, UR39, 0x1, UPT ;  /* 0x000000012700788c */ /* 0x000fcc000bf26270 */
[----:B------:R-:W-:-:S03]  /*10770*/  PLOP3.LUT P0, PT, PT, PT, UP1, 0x80, 0x0 ;  /* 0x000000000000781c */ /* 0x000fc60003f0f018 */
[----:B------:R-:W-:-:S10]  /*10780*/  @!UP0 ULDC UR5, c[0x0][0x9f0] ;  /* 0x00027c0000058ab9 */ /* 0x000fd40000000800 */
[----:B-1----:R-:W-:Y:S05]  /*10790*/  @!P0 BRA `(.L_x_2210) ;  /* 0x0000000000708947 */ /* 0x002fea0003800000 */
        /* <DEDUP_REMOVED lines=8> */
[----:B0-----:R-:W-:Y:S02]  /*10820*/  IMAD.MOV.U32 R2, RZ, RZ, RZ ;  /* 0x000000ffff027224 */ /* 0x001fe400078e00ff */
        /* <DEDUP_REMOVED lines=15> */
[----:B------:R-:W-:-:S04]  /*10920*/  @P0 VIADD R3, R3, 0x1 ;  /* 0x0000000103030836 */ /* 0x000fc80000000000 */
[----:B------:R-:W-:Y:S01]  /*10930*/  @!P2 IMAD.MOV R3, RZ, RZ, -R3 ;  /* 0x000000ffff03a224 */ /* 0x000fe200078e0a03 */
[----:B------:R-:W-:-:S05]  /*10940*/  @!P1 LOP3.LUT R3, RZ, UR5, RZ, 0x33, !PT ;  /* 0x00000005ff039c12 */ /* 0x000fca000f8e33ff */
[----:B------:R0:W-:Y:S02]  /*10950*/  STL [R1+0xc], R3 ;  /* 0x00000c0301007387 */ /* 0x0001e40000100800 */
.L_x_2210:
        /* <DEDUP_REMOVED lines=32> */
.L_x_2211:
        /* <DEDUP_REMOVED lines=9> */
[----:B------:R-:W-:Y:S01]  /*10bf0*/  IMAD.U32 R4, RZ, RZ, UR6 ;  /* 0x00000006ff047e24 */ /* 0x000fe2000f8e00ff */
[----:B------:R-:W-:Y:S01]  /*10c00*/  MOV R13, RZ ;  /* 0x000000ff000d7202 */ /* 0x000fe20000000f00 */
[----:B------:R-:W-:Y:S02]  /*10c10*/  IMAD.U32 R5, RZ, RZ, UR7 ;  /* 0x00000007ff057e24 */ /* 0x000fe4000f8e00ff */
[----:B------:R-:W-:Y:S02]  /*10c20*/  IMAD.U32 R6, RZ, RZ, UR8 ;  /* 0x00000008ff067e24 */ /* 0x000fe4000f8e00ff */
[----:B------:R-:W-:-:S02]  /*10c30*/  IMAD.U32 R7, RZ, RZ, UR9 ;  /* 0x00000009ff077e24 */ /* 0x000fc4000f8e00ff */
[----:B------:R-:W-:Y:S02]  /*10c40*/  IMAD.U32 R10, RZ, RZ, UR4 ;  /* 0x00000004ff0a7e24 */ /* 0x000fe4000f8e00ff */
[----:B------:R-:W-:Y:S02]  /*10c50*/  IMAD.U32 R11, RZ, RZ, UR5 ;  /* 0x00000005ff0b7e24 */ /* 0x000fe4000f8e00ff */
[----:B------:R-:W-:Y:S02]  /*10c60*/  IMAD.MOV.U32 R8, RZ, RZ, 0x70 ;  /* 0x00000070ff087424 */ /* 0x000fe400078e00ff */
[----:B0-----:R-:W-:-:S07]  /*10c70*/  IMAD.MOV.U32 R12, RZ, RZ, 0x1 ;  /* 0x00000001ff0c7424 */ /* 0x001fce00078e00ff */
[----:B------:R-:W-:-:S07]  /*10c80*/  LEPC R20, `(.L_x_2213) ;  /* 0x000000001014794e */ /* 0x000fce0000000000 */
[----:B-1----:R-:W-:Y:S05]  /*10c90*/  CALL.ABS.NOINC R2 ;  /* 0x0000000002007343 */ /* 0x002fea0003c00000 */
.L_x_2213:
        /* <DEDUP_REMOVED lines=15> */
.L_x_2212:
        /* <DEDUP_REMOVED lines=21> */
.L_x_2305:
        /* <DEDUP_REMOVED lines=8> */
.L_x_2308:
        /* <DEDUP_REMOVED lines=22> */
.L_x_2217:
[----:B0-----:R-:W-:Y:S01]  /*110c0*/  MOV R0, 0x1 ;  /* 0x0000000100007802 */ /* 0x001fe20000000f00 */
[----:B------:R-:W1:Y:S03]  /*110d0*/  S2R R8, SR_TID.X ;  /* 0x0000000000087919 */ /* 0x000e660000002100 */
[----:B------:R-:W-:-:S04]  /*110e0*/  SHF.L.U32 R0, R0, 0x1f, RZ ;  /* 0x0000001f00007819 */ /* 0x000fc800000006ff */
[----:B------:R-:W0:Y:S01]  /*110f0*/  SYNCS.PHASECHK.TRANS64.TRYWAIT P0, [UR38+0x38840], R0 ;  /* 0x03884000ff0075a7 */ /* 0x000e220008000166 */
[----:B-1----:R-:W-:-:S04]  /*11100*/  LOP3.LUT R2, R8, 0x7f, RZ, 0xc0, !PT ;  /* 0x0000007f08027812 */ /* 0x002fc800078ec0ff */
[----:B------:R-:W-:Y:S01]  /*11110*/  ISETP.NE.AND P1, PT, R2, RZ, PT ;  /* 0x000000ff0200720c */ /* 0x000fe20003f25270 */
[----:B0-----:R-:W-:-:S12]  /*11120*/  @!P0 BRA `(.L_x_2218) ;  /* 0x0000003c00bc8947 */ /* 0x001fd80003800000 */
.L_x_2309:
[----:B------:R-:W-:Y:S05]  /*11130*/  @P1 BRA `(.L_x_2219) ;  /* 0x0000000000181947 */ /* 0x000fea0003800000 */
[----:B------:R-:W1:Y:S01]  /*11140*/  S2R R2, SR_TID.X ;  /* 0x0000000000027919 */ /* 0x000e620000002100 */
[----:B0-----:R-:W-:-:S04]  /*11150*/  IMAD.MOV.U32 R0, RZ, RZ, 0xa000 ;  /* 0x0000a000ff007424 */ /* 0x001fc800078e00ff */
[----:B------:R2:W-:Y:S01]  /*11160*/  SYNCS.ARRIVE.TRANS64 RZ, [UR38+0x38830], R0 ;  /* 0x03883000ffff79a7 */ /* 0x0005e20008000026 */
[----:B-1----:R-:W-:-:S13]  /*11170*/  LOP3.LUT P0, RZ, R2, 0x1f, RZ, 0xc0, !PT ;  /* 0x0000001f02ff7812 */ /* 0x002fda000780c0ff */
[----:B--2---:R-:W-:Y:S05]  /*11180*/  @!P0 BRA `(.L_x_2219) ;  /* 0x0000000000048947 */ /* 0x004fea0003800000 */
[----:B------:R-:W-:Y:S01]  /*11190*/  BPT.TRAP 0x1 ;  /* 0x000000040000795c */ /* 0x000fe20000300000 */
.L_x_2219:
        /* <DEDUP_REMOVED lines=37> */
.L_x_2215:
        /* <DEDUP_REMOVED lines=10> */
[----:B------:R-:W-:Y:S02]  /*11490*/  IMAD.U32 R4, RZ, RZ, UR6 ;  /* 0x00000006ff047e24 */ /* 0x000fe4000f8e00ff */
[----:B------:R-:W1:Y:S01]  /*114a0*/  LDC.64 R2, c[0x4][R2] ;  /* 0x0100000002027b82 */ /* 0x000e620000000a00 */
        /* <DEDUP_REMOVED lines=9> */
[----:B01----:R-:W-:Y:S05]  /*11540*/  CALL.ABS.NOINC R2 ;  /* 0x0000000002007343 */ /* 0x003fea0003c00000 */
.L_x_2220:
        /* <DEDUP_REMOVED lines=17> */
[C---:B------:R-:W-:Y:S02]  /*11660*/  IMAD R5, R4.reuse, R3, R0 ;  /* 0x0000000304057224 */ /* 0x040fe400078e0200 */
[----:B------:R-:W-:Y:S01]  /*11670*/  IMAD.WIDE.U32 R2, R4, R2, UR4 ;  /* 0x0000000404027e25 */ /* 0x000fe2000f8e0002 */
[----:B------:R-:W-:-:S03]  /*11680*/  ULDC.64 UR4, c[0x0][0x2d0] ;  /* 0x0000b40000047ab9 */ /* 0x000fc60000000a00 */
[----:B------:R-:W1:Y:S01]  /*11690*/  @P0 LDC R0, c[0x0][0x450] ;  /* 0x00011400ff000b82 */ /* 0x000e620000000800 */
[----:B------:R-:W-:Y:S02]  /*116a0*/  IMAD.IADD R3, R3, 0x1, R5 ;  /* 0x0000000103037824 */ /* 0x000fe400078e0205 */
[----:B------:R-:W-:Y:S02]  /*116b0*/  IMAD.SHL.U32 R5, R12, 0x10, RZ ;  /* 0x000000100c057824 */ /* 0x000fe400078e00ff */
[----:B------:R-:W-:-:S03]  /*116c0*/  IMAD.SHL.U32 R9, R9, 0x8, RZ ;  /* 0x0000000809097824 */ /* 0x000fc600078e00ff */
[----:B------:R-:W-:-:S05]  /*116d0*/  LOP3.LUT R4, R8, 0x70, R5, 0xf8, !PT ;  /* 0x0000007008047812 */ /* 0x000fca00078ef805 */
[----:B----4-:R-:W-:-:S04]  /*116e0*/  IMAD R5, R11, 0x80, R4 ;  /* 0x000000800b057824 */ /* 0x010fc800078e0204 */
        /* <DEDUP_REMOVED lines=10> */
[----:B------:R-:W-:-:S03]  /*11790*/  ULDC.64 UR4, c[0x0][0x2c8] ;  /* 0x0000b20000047ab9 */ /* 0x000fc60000000a00 */
[----:B------:R-:W-:Y:S01]  /*117a0*/  IADD3 R3, R3, R5, RZ ;  /* 0x0000000503037210 */ /* 0x000fe20007ffe0ff */
[----:B------:R-:W-:-:S04]  /*117b0*/  IMAD R5, R4, UR4, RZ ;  /* 0x0000000404057c24 */ /* 0x000fc8000f8e02ff */
[C---:B------:R-:W-:Y:S02]  /*117c0*/  IMAD R4, R0.reuse, UR5, R5 ;  /* 0x0000000500047c24 */ /* 0x040fe4000f8e0205 */
[----:B------:R-:W-:Y:S01]  /*117d0*/  IMAD.WIDE.U32 R2, R0, UR4, R2 ;  /* 0x0000000400027c25 */ /* 0x000fe2000f8e0002 */
[----:B------:R-:W-:-:S03]  /*117e0*/  ULDC.64 UR4, c[0x0][0x280] ;  /* 0x0000a00000047ab9 */ /* 0x000fc60000000a00 */
[----:B------:R-:W-:Y:S01]  /*117f0*/  IMAD.SHL.U32 R0, R12, 0x8, RZ ;  /* 0x000000080c007824 */ /* 0x000fe200078e00ff */
[----:B------:R-:W-:Y:S01]  /*11800*/  LEA R7, P0, R2, UR4, 0x1 ;  /* 0x0000000402077c11 */ /* 0x000fe2000f8008ff */
[----:B------:R-:W-:Y:S01]  /*11810*/  IMAD.IADD R3, R3, 0x1, R4 ;  /* 0x0000000103037824 */ /* 0x000fe200078e0204 */
[----:B------:R-:W-:Y:S02]  /*11820*/  ULDC UR4, c[0x0][0x2b8] ;  /* 0x0000ae0000047ab9 */ /* 0x000fe40000000800 */
[----:B------:R-:W-:Y:S02]  /*11830*/  LOP3.LUT R10, R0, 0x38, RZ, 0xc0, !PT ;  /* 0x00000038000a7812 */ /* 0x000fe400078ec0ff */
[----:B------:R-:W-:Y:S02]  /*11840*/  LEA.HI.X R6, R2, UR5, R3, 0x1, P0 ;  /* 0x0000000502067c11 */ /* 0x000fe400080f0c03 */
[----:B------:R-:W-:Y:S02]  /*11850*/  LOP3.LUT R2, R10, 0x40, RZ, 0xfc, !PT ;  /* 0x000000400a027812 */ /* 0x000fe400078efcff */
[----:B------:R-:W-:-:S02]  /*11860*/  LOP3.LUT R3, R0, 0x1c0, RZ, 0xc0, !PT ;  /* 0x000001c000037812 */ /* 0x000fc400078ec0ff */
[----:B------:R-:W-:Y:S02]  /*11870*/  ISETP.GE.AND P2, PT, R2, UR4, PT ;  /* 0x0000000402007c0c */ /* 0x000fe4000bf46270 */
[----:B------:R-:W-:Y:S02]  /*11880*/  LOP3.LUT R2, R10, 0x80, RZ, 0xfc, !PT ;  /* 0x000000800a027812 */ /* 0x000fe400078efcff */
[----:B------:R-:W-:Y:S02]  /*11890*/  LOP3.LUT R3, R3, 0x38, R0, 0xf8, !PT ;  /* 0x0000003803037812 */ /* 0x000fe400078ef800 */
[----:B------:R-:W-:Y:S02]  /*118a0*/  ISETP.GE.AND P1, PT, R2, UR4, PT ;  /* 0x0000000402007c0c */ /* 0x000fe4000bf26270 */
[C---:B------:R-:W-:Y:S02]  /*118b0*/  LOP3.LUT R2, R10.reuse, 0xc0, RZ, 0xfc, !PT ;  /* 0x000000c00a027812 */ /* 0x040fe400078efcff */
[----:B------:R-:W-:-:S02]  /*118c0*/  ISETP.GE.AND P4, PT, R10, UR4, PT ;  /* 0x000000040a007c0c */ /* 0x000fc4000bf86270 */
[----:B------:R-:W-:Y:S01]  /*118d0*/  ISETP.GE.AND P0, PT, R2, UR4, PT ;  /* 0x0000000402007c0c */ /* 0x000fe2000bf06270 */
[----:B------:R-:W-:Y:S01]  /*118e0*/  UMOV UR4, 0xffffffff ;  /* 0xffffffff00047882 */ /* 0x000fe20000000000 */
[----:B------:R-:W-:-:S04]  /*118f0*/  LOP3.LUT R0, R3, 0x38, R12, 0x78, !PT ;  /* 0x0000003803007812 */ /* 0x000fc800078e780c */
[----:B------:R-:W-:Y:S01]  /*11900*/  LOP3.LUT R9, R0, 0x200, R9, 0xf8, !PT ;  /* 0x0000020000097812 */ /* 0x000fe200078ef809 */
[----:B------:R-:W-:Y:S06]  /*11910*/  BRA.DIV UR4, `(.L_x_2221) ;  /* 0x0000003604d87947 */ /* 0x000fec000b800000 */
[----:B------:R-:W-:Y:S01]  /*11920*/  SHFL.IDX PT, R2, R6, RZ, 0x181f ;  /* 0x00181fff06027589 */ /* 0x000fe200000e0000 */
[----:B------:R-:W-:Y:S01]  /*11930*/  ULDC UR4, c[0x0][0x288] ;  /* 0x0000a20000047ab9 */ /* 0x000fe20000000800 */
[----:B------:R-:W-:Y:S01]  /*11940*/  IMAD R8, R11, 0x80, R8 ;  /* 0x000000800b087824 */ /* 0x000fe200078e0208 */
[----:B------:R-:W-:Y:S01]  /*11950*/  ULDC.64 UR6, c[0x0][0x208] ;  /* 0x0000820000067ab9 */ /* 0x000fe20000000a00 */
[----:B------:R-:W0:Y:S01]  /*11960*/  SHFL.IDX PT, R3, R7, RZ, 0x181f ;  /* 0x00181fff07037589 */ /* 0x000e2200000e0000 */
[----:B------:R-:W-:Y:S02]  /*11970*/  IMAD R0, R20, UR4, RZ ;  /* 0x0000000414007c24 */ /* 0x000fe4000f8e02ff */
[C---:B------:R-:W-:Y:S01]  /*11980*/  VIADD R5, R8.reuse, 0x10 ;  /* 0x0000001008057836 */ /* 0x040fe20000000000 */
[----:B------:R-:W-:Y:S02]  /*11990*/  SHFL.IDX PT, R4, R7, 0x1, 0x181f ;  /* 0x00381f0007047f89 */ /* 0x000fe400000e0000 */
[----:B------:R-:W-:-:S02]  /*119a0*/  ISETP.GE.AND P3, PT, R8, R0, PT ;  /* 0x000000000800720c */ /* 0x000fc40003f66270 */
[----:B------:R-:W-:Y:S11]  /*119b0*/  SHFL.IDX PT, R14, R7, 0x7, 0x181f ;  /* 0x00f81f00070e7f89 */ /* 0x000ff600000e0000 */
[----:B------:R-:W-:-:S02]  /*119c0*/  @!P3 LEA R21, R9, UR38, 0x1 ;  /* 0x000000260915bc11 */ /* 0x000fc4000f8e08ff */
        /* <DEDUP_REMOVED lines=67> */
.L_x_2326:
        /* <DEDUP_REMOVED lines=16> */
.L_x_2223:
[----:B------:R-:W-:Y:S05]  /*11f00*/  BSYNC B0 ;  /* 0x0000000000007941 */ /* 0x000fea0003800000 */
.L_x_2222:
        /* <DEDUP_REMOVED lines=10> */
[----:B--2---:R-:W-:-:S05]  /*11fb0*/  VIADD R0, R4, 0xfffffffe ;  /* 0xfffffffe04007836 */ /* 0x004fca0000000000 */
[----:B---3--:R-:W-:Y:S01]  /*11fc0*/  ISETP.GE.AND P1, PT, R0, R3, PT ;  /* 0x000000030000720c */ /* 0x008fe20003f26270 */
[----:B-1----:R-:W-:-:S12]  /*11fd0*/  @!P0 BRA `(.L_x_2224) ;  /* 0x0000003800f48947 */ /* 0x002fd80003800000 */
.L_x_2327:
[----:B0-----:R-:W-:Y:S01]  /*11fe0*/  MOV R9, 0x1 ;  /* 0x0000000100097802 */ /* 0x001fe20000000f00 */
[----:B------:R-:W-:Y:S01]  /*11ff0*/  IMAD.MOV.U32 R8, RZ, RZ, RZ ;  /* 0x000000ffff087224 */ /* 0x000fe200078e00ff */
[----:B------:R-:W-:Y:S06]  /*12000*/  @!P1 BRA `(.L_x_2225) ;  /* 0x0000002000e49947 */ /* 0x000fec0003800000 */
[----:B------:R-:W2:Y:S04]  /*12010*/  LDL.LU R4, [R1+0xc] ;  /* 0x00000c0001047983 */ /* 0x000ea80000300800 */
[----:B-1----:R-:W3:Y:S01]  /*12020*/  LDL.LU R3, [R1+0x8] ;  /* 0x0000080001037983 */ /* 0x002ee20000300800 */
[----:B------:R-:W-:Y:S01]  /*12030*/  UIADD3 UR4, UR40, 0x1, URZ ;  /* 0x0000000128047890 */ /* 0x000fe2000fffe03f */
[----:B------:R-:W-:Y:S01]  /*12040*/  IMAD.MOV.U32 R9, RZ, RZ, 0x1 ;  /* 0x00000001ff097424 */ /* 0x000fe200078e00ff */
        /* <DEDUP_REMOVED lines=18> */
.L_x_2265:
        /* <DEDUP_REMOVED lines=29> */
.L_x_2229:
[----:B------:R-:W1:Y:S01]  /*12340*/  S2R R2, SR_TID.X ;  /* 0x0000000000027919 */ /* 0x000e620000002100 */
[----:B------:R-:W-:Y:S01]  /*12350*/  BSSY B2, `(.L_x_2230) ;  /* 0x0000006000027945 */ /* 0x000fe20003800000 */
[----:B-1----:R-:W-:Y:S02]  /*12360*/  LOP3.LUT R3, R2, 0x7f, RZ, 0xc0, !PT ;  /* 0x0000007f02037812 */ /* 0x002fe400078ec0ff */
[----:B------:R-:W-:Y:S02]  /*12370*/  SHF.L.U32 R2, R7, 0x1f, RZ ;  /* 0x0000001f07027819 */ /* 0x000fe400000006ff */
[----:B------:R-:W-:Y:S02]  /*12380*/  ISETP.NE.AND P1, PT, R3, RZ, PT ;  /* 0x000000ff0300720c */ /* 0x000fe40003f25270 */
[----:B------:R-:W1:Y:S02]  /*12390*/  SYNCS.PHASECHK.TRANS64.TRYWAIT P0, [UR38+0x38848], R2 ;  /* 0x03884802ff0075a7 */ /* 0x000e640008000166 */
[----:B-1----:R-:W-:Y:S09]  /*123a0*/  @!P0 BRA `(.L_x_2231) ;  /* 0x0000003800188947 */ /* 0x002ff20003800000 */
.L_x_2328:
[----:B------:R-:W-:Y:S05]  /*123b0*/  BSYNC B2 ;  /* 0x0000000000027941 */ /* 0x000fea0003800000 */
.L_x_2230:
[----:B------:R-:W-:Y:S04]  /*123c0*/  BSSY B2, `(.L_x_2232) ;  /* 0x0000007000027945 */ /* 0x000fe80003800000 */
[----:B------:R-:W-:Y:S05]  /*123d0*/  @P1 BRA `(.L_x_2233) ;  /* 0x0000000000141947 */ /* 0x000fea0003800000 */
[----:B------:R-:W-:Y:S01]  /*123e0*/  ISETP.NE.AND P0, PT, R10, RZ, PT ;  /* 0x000000ff0a00720c */ /* 0x000fe20003f05270 */
[----:B-1----:R-:W-:-:S04]  /*123f0*/  IMAD.MOV.U32 R3, RZ, RZ, 0xa000 ;  /* 0x0000a000ff037424 */ /* 0x002fc800078e00ff */
[----:B------:R2:W-:Y:S08]  /*12400*/  SYNCS.ARRIVE.TRANS64 RZ, [UR38+0x38838], R3 ;  /* 0x03883803ffff79a7 */ /* 0x0005f00008000026 */
[----:B--2---:R-:W-:Y:S05]  /*12410*/  @!P0 BRA `(.L_x_2233) ;  /* 0x0000000000048947 */ /* 0x004fea0003800000 */
[----:B------:R-:W-:Y:S01]  /*12420*/  BPT.TRAP 0x1 ;  /* 0x000000040000795c */ /* 0x000fe20000300000 */
.L_x_2233:
[----:B------:R-:W-:Y:S05]  /*12430*/  BSYNC B2 ;  /* 0x0000000000027941 */ /* 0x000fea0003800000 */
.L_x_2232:
[----:B------:R-:W-:Y:S01]  /*12440*/  MOV R14, RZ ;  /* 0x000000ff000e7202 */ /* 0x000fe20000000f00 */
        /* <DEDUP_REMOVED lines=10> */
.L_x_2234:
        /* <DEDUP_REMOVED lines=13> */
.L_x_2235:
        /* <DEDUP_REMOVED lines=15> */
.L_x_2236:
        /* <DEDUP_REMOVED lines=15> */
.L_x_2237:
        /* <DEDUP_REMOVED lines=12> */
.L_x_2329:
[----:B------:R-:W-:Y:S05]  /*12860*/  BSYNC B2 ;  /* 0x0000000000027941 */ /* 0x000fea0003800000 */
.L_x_2238:
        /* <DEDUP_REMOVED lines=9> */
.L_x_2241:
[----:B------:R-:W-:Y:S05]  /*12900*/  BSYNC B2 ;  /* 0x0000000000027941 */ /* 0x000fea0003800000 */
.L_x_2240:
        /* <DEDUP_REMOVED lines=10> */
.L_x_2242:
        /* <DEDUP_REMOVED lines=13> */
.L_x_2243:
        /* <DEDUP_REMOVED lines=13> */
.L_x_2244:
        /* <DEDUP_REMOVED lines=13> */
.L_x_2245:
        /* <DEDUP_REMOVED lines=10> */
.L_x_2228:
[----:B------:R-:W-:Y:S05]  /*12cc0*/  BSYNC B1 ;  /* 0x0000000000017941 */ /* 0x000fea0003800000 */
.L_x_2227:
        /* <DEDUP_REMOVED lines=28> */
.L_x_2248:
[----:B------:R-:W1:Y:S01]  /*12e90*/  S2R R2, SR_TID.X ;  /* 0x0000000000027919 */ /* 0x000e620000002100 */
[----:B------:R-:W-:Y:S01]  /*12ea0*/  BSSY B2, `(.L_x_2249) ;  /* 0x0000006000027945 */ /* 0x000fe20003800000 */
[----:B-1----:R-:W-:Y:S02]  /*12eb0*/  LOP3.LUT R3, R2, 0x7f, RZ, 0xc0, !PT ;  /* 0x0000007f02037812 */ /* 0x002fe400078ec0ff */
[----:B------:R-:W-:Y:S02]  /*12ec0*/  SHF.L.U32 R2, R9, 0x1f, RZ ;  /* 0x0000001f09027819 */ /* 0x000fe400000006ff */
[----:B------:R-:W-:Y:S02]  /*12ed0*/  ISETP.NE.AND P1, PT, R3, RZ, PT ;  /* 0x000000ff0300720c */ /* 0x000fe40003f25270 */
[----:B------:R-:W1:Y:S02]  /*12ee0*/  SYNCS.PHASECHK.TRANS64.TRYWAIT P0, [UR38+0x38840], R2 ;  /* 0x03884002ff0075a7 */ /* 0x000e640008000166 */
[----:B-1----:R-:W-:Y:S09]  /*12ef0*/  @!P0 BRA `(.L_x_2250) ;  /* 0x0000002c00748947 */ /* 0x002ff20003800000 */
.L_x_2330:
[----:B------:R-:W-:Y:S05]  /*12f00*/  BSYNC B2 ;  /* 0x0000000000027941 */ /* 0x000fea0003800000 */
.L_x_2249:
[----:B------:R-:W-:Y:S04]  /*12f10*/  BSSY B2, `(.L_x_2251) ;  /* 0x0000007000027945 */ /* 0x000fe80003800000 */
[----:B------:R-:W-:Y:S05]  /*12f20*/  @P1 BRA `(.L_x_2252) ;  /* 0x0000000000141947 */ /* 0x000fea0003800000 */
[----:B------:R-:W-:Y:S01]  /*12f30*/  ISETP.NE.AND P0, PT, R10, RZ, PT ;  /* 0x000000ff0a00720c */ /* 0x000fe20003f05270 */
[----:B-1----:R-:W-:-:S04]  /*12f40*/  IMAD.MOV.U32 R2, RZ, RZ, 0xa000 ;  /* 0x0000a000ff027424 */ /* 0x002fc800078e00ff */
[----:B------:R2:W-:Y:S08]  /*12f50*/  SYNCS.ARRIVE.TRANS64 RZ, [UR38+0x38830], R2 ;  /* 0x03883002ffff79a7 */ /* 0x0005f00008000026 */
[----:B--2---:R-:W-:Y:S05]  /*12f60*/  @!P0 BRA `(.L_x_2252) ;  /* 0x0000000000048947 */ /* 0x004fea0003800000 */
[----:B------:R-:W-:Y:S01]  /*12f70*/  BPT.TRAP 0x1 ;  /* 0x000000040000795c */ /* 0x000fe20000300000 */
.L_x_2252:
[----:B------:R-:W-:Y:S05]  /*12f80*/  BSYNC B2 ;  /* 0x0000000000027941 */ /* 0x000fea0003800000 */
.L_x_2251:
        /* <DEDUP_REMOVED lines=11> */
.L_x_2253:
        /* <DEDUP_REMOVED lines=14> */
.L_x_2254:
        /* <DEDUP_REMOVED lines=14> */
.L_x_2255:
        /* <DEDUP_REMOVED lines=14> */
.L_x_2256:
        /* <DEDUP_REMOVED lines=12> */
.L_x_2331:
[----:B------:R-:W-:Y:S05]  /*133a0*/  BSYNC B2 ;  /* 0x0000000000027941 */ /* 0x000fea0003800000 */
.L_x_2257:
        /* <DEDUP_REMOVED lines=9> */
.L_x_2260:
[----:B------:R-:W-:Y:S05]  /*13440*/  BSYNC B2 ;  /* 0x0000000000027941 */ /* 0x000fea0003800000 */
.L_x_2259:
        /* <DEDUP_REMOVED lines=10> */
.L_x_2261:
        /* <DEDUP_REMOVED lines=13> */
.L_x_2262:
        /* <DEDUP_REMOVED lines=13> */
.L_x_2263:
        /* <DEDUP_REMOVED lines=13> */
.L_x_2264:
        /* <DEDUP_REMOVED lines=10> */
.L_x_2247:
[----:B------:R-:W-:Y:S05]  /*13800*/  BSYNC B1 ;  /* 0x0000000000017941 */ /* 0x000fea0003800000 */
.L_x_2246:
[----:B------:R-:W-:Y:S02]  /*13810*/  VIADD R0, R0, 0xfffffffe ;  /* 0xfffffffe00007836 */ /* 0x000fe40000000000 */
[----:B------:R-:W-:Y:S01]  /*13820*/  IMAD.MOV.U32 R7, RZ, RZ, R9 ;  /* 0x000000ffff077224 */ /* 0x000fe200078e0009 */
[----:B------:R-:W-:Y:S06]  /*13830*/  @P2 BRA `(.L_x_2265) ;  /* 0xffffffe8004c2947 */ /* 0x000fec000383ffff */
[----:B------:R-:W-:Y:S05]  /*13840*/  BSYNC B0 ;  /* 0x0000000000007941 */ /* 0x000fea0003800000 */
.L_x_2226:
        /* <DEDUP_REMOVED lines=30> */
.L_x_2267:
[----:B------:R-:W1:Y:S01]  /*13a30*/  S2R R2, SR_TID.X ;  /* 0x0000000000027919 */ /* 0x000e620000002100 */
[----:B------:R-:W-:Y:S01]  /*13a40*/  BSSY B1, `(.L_x_2268) ;  /* 0x0000006000017945 */ /* 0x000fe20003800000 */
[----:B-1----:R-:W-:Y:S02]  /*13a50*/  LOP3.LUT R3, R2, 0x7f, RZ, 0xc0, !PT ;  /* 0x0000007f02037812 */ /* 0x002fe400078ec0ff */
[----:B------:R-:W-:Y:S02]  /*13a60*/  SHF.L.U32 R2, R9, 0x1f, RZ ;  /* 0x0000001f09027819 */ /* 0x000fe400000006ff */
[----:B------:R-:W-:Y:S02]  /*13a70*/  ISETP.NE.AND P1, PT, R3, RZ, PT ;  /* 0x000000ff0300720c */ /* 0x000fe40003f25270 */
[----:B------:R-:W1:Y:S02]  /*13a80*/  SYNCS.PHASECHK.TRANS64.TRYWAIT P0, [UR38+0x38848], R2 ;  /* 0x03884802ff0075a7 */ /* 0x000e640008000166 */
[----:B-1----:R-:W-:Y:S09]  /*13a90*/  @!P0 BRA `(.L_x_2269) ;  /* 0x0000002000bc8947 */ /* 0x002ff20003800000 */
.L_x_2332:
[----:B------:R-:W-:Y:S05]  /*13aa0*/  BSYNC B1 ;  /* 0x0000000000017941 */ /* 0x000fea0003800000 */
.L_x_2268:
[----:B------:R-:W-:Y:S04]  /*13ab0*/  BSSY B1, `(.L_x_2270) ;  /* 0x0000007000017945 */ /* 0x000fe80003800000 */
[----:B------:R-:W-:Y:S05]  /*13ac0*/  @P1 BRA `(.L_x_2271) ;  /* 0x0000000000141947 */ /* 0x000fea0003800000 */
[----:B------:R-:W-:Y:S01]  /*13ad0*/  ISETP.NE.AND P0, PT, R10, RZ, PT ;  /* 0x000000ff0a00720c */ /* 0x000fe20003f05270 */
[----:B-1----:R-:W-:-:S04]  /*13ae0*/  IMAD.MOV.U32 R3, RZ, RZ, 0xa000 ;  /* 0x0000a000ff037424 */ /* 0x002fc800078e00ff */
[----:B------:R2:W-:Y:S08]  /*13af0*/  SYNCS.ARRIVE.TRANS64 RZ, [UR38+0x38838], R3 ;  /* 0x03883803ffff79a7 */ /* 0x0005f00008000026 */
[----:B--2---:R-:W-:Y:S05]  /*13b00*/  @!P0 BRA `(.L_x_2271) ;  /* 0x0000000000048947 */ /* 0x004fea0003800000 */
[----:B------:R-:W-:Y:S01]  /*13b10*/  BPT.TRAP 0x1 ;  /* 0x000000040000795c */ /* 0x000fe20000300000 */
.L_x_2271:
[----:B------:R-:W-:Y:S05]  /*13b20*/  BSYNC B1 ;  /* 0x0000000000017941 */ /* 0x000fea0003800000 */
.L_x_2270:
[----:B0-----:R-:W-:Y:S01]  /*13b30*/  IMAD.MOV.U32 R5, RZ, RZ, RZ ;  /* 0x000000ffff057224 */ /* 0x001fe200078e00ff */
        /* <DEDUP_REMOVED lines=10> */
.L_x_2272:
        /* <DEDUP_REMOVED lines=8> */
[----:B------:R-:W-:Y:S01]  /*13c60*/  MOV R6, 0x40 ;  /* 0x0000004000067802 */ /* 0x000fe20000000f00 */
[----:B------:R-:W-:Y:S01]  /*13c70*/  UIADD3 UR8, UR38, 0x30c00, URZ ;  /* 0x00030c0026087890 */ /* 0x000fe2000fffe03f */
[----:B------:R-:W-:Y:S01]  /*13c80*/  PLOP3.LUT P0, PT, PT, PT, PT, 0x80, 0x0 ;  /* 0x000000000000781c */ /* 0x000fe20003f0f070 */
[----:B------:R-:W-:Y:S01]  /*13c90*/  UMOV UR6, 0x0 ;  /* 0x0000000000067882 */ /* 0x000fe20000000000 */
[----:B------:R-:W-:Y:S01]  /*13ca0*/  R2UR UR10, R6 ;  /* 0x00000000060a72ca */ /* 0x000fe200000e0000 */
[----:B------:R-:W-:-:S14]  /*13cb0*/  UMOV UR7, 0x14f00000 ;  /* 0x14f0000000077882 */ /* 0x000fdc0000000000 */
.L_x_2273:
        /* <DEDUP_REMOVED lines=14> */
.L_x_2274:
        /* <DEDUP_REMOVED lines=14> */
.L_x_2275:
        /* <DEDUP_REMOVED lines=11> */
.L_x_2333:
[----:B------:R-:W-:Y:S05]  /*13f30*/  BSYNC B1 ;  /* 0x0000000000017941 */ /* 0x000fea0003800000 */
.L_x_2276:
        /* <DEDUP_REMOVED lines=9> */
.L_x_2279:
[----:B------:R-:W-:Y:S05]  /*13fd0*/  BSYNC B1 ;  /* 0x0000000000017941 */ /* 0x000fea0003800000 */
.L_x_2278:
        /* <DEDUP_REMOVED lines=10> */
.L_x_2280:
        /* <DEDUP_REMOVED lines=13> */
.L_x_2281:
        /* <DEDUP_REMOVED lines=13> */
.L_x_2282:
        /* <DEDUP_REMOVED lines=13> */
.L_x_2283:
        /* <DEDUP_REMOVED lines=10> */
.L_x_2266:
[----:B------:R-:W-:Y:S05]  /*14390*/  BSYNC B0 ;  /* 0x0000000000007941 */ /* 0x000fea0003800000 */
.L_x_2225:
        /* <DEDUP_REMOVED lines=12> */
.L_x_2334:
[----:B------:R-:W-:Y:S05]  /*14460*/  BSYNC B1 ;  /* 0x0000000000017941 */ /* 0x000fea0003800000 */
.L_x_2286:
        /* <DEDUP_REMOVED lines=8> */
.L_x_2289:
[----:B------:R-:W-:Y:S05]  /*144f0*/  BSYNC B1 ;  /* 0x0000000000017941 */ /* 0x000fea0003800000 */
.L_x_2288:
        /* <DEDUP_REMOVED lines=13> */
.L_x_2290:
        /* <DEDUP_REMOVED lines=13> */
.L_x_2291:
        /* <DEDUP_REMOVED lines=13> */
.L_x_2292:
        /* <DEDUP_REMOVED lines=13> */
.L_x_2293:
        /* <DEDUP_REMOVED lines=8> */
.L_x_2285:
[----:B------:R-:W-:Y:S05]  /*148c0*/  BSYNC B0 ;  /* 0x0000000000007941 */ /* 0x000fea0003800000 */
.L_x_2284:
[----:B0-----:R-:W-:Y:S02]  /*148d0*/  VIADD R0, R8, 0x1 ;  /* 0x0000000108007836 */ /* 0x001fe40000000000 */
[----:B-1----:R-:W-:-:S03]  /*148e0*/  IMAD.MOV.U32 R3, RZ, RZ, RZ ;  /* 0x000000ffff037224 */ /* 0x002fc600078e00ff */
[----:B------:R-:W-:-:S04]  /*148f0*/  ISETP.NE.AND P0, PT, R0, 0x2, PT ;  /* 0x000000020000780c */ /* 0x000fc80003f05270 */
[----:B------:R-:W-:Y:S02]  /*14900*/  SEL R2, RZ, 0x1, P0 ;  /* 0x00000001ff027807 */ /* 0x000fe40000000000 */
[----:B------:R-:W-:Y:S02]  /*14910*/  SEL R0, R0, RZ, P0 ;  /* 0x000000ff00007207 */ /* 0x000fe40000000000 */
[----:B------:R-:W-:-:S07]  /*14920*/  LOP3.LUT R9, R9, R2, RZ, 0x3c, !PT ;  /* 0x0000000209097212 */ /* 0x000fce00078e3cff */
.L_x_2209:
[----:B------:R-:W0:Y:S01]  /*14930*/  S2R R5, SR_CgaCtaId ;  /* 0x0000000000057919 */ /* 0x000e220000008800 */
[----:B------:R-:W-:Y:S02]  /*14940*/  MOV R2, 0x400 ;  /* 0x0000040000027802 */ /* 0x000fe40000000f00 */
[----:B------:R-:W-:Y:S02]  /*14950*/  SHF.L.U32 R3, R3, 0x1f, RZ ;  /* 0x0000001f03037819 */ /* 0x000fe400000006ff */
[----:B0-----:R-:W-:-:S04]  /*14960*/  LEA R2, R5, R2, 0x18 ;  /* 0x0000000205027211 */ /* 0x001fc800078ec0ff */
[----:B------:R-:W0:Y:S02]  /*14970*/  SYNCS.PHASECHK.TRANS64.TRYWAIT P0, [R2+URZ+0x38820], R3 ;  /* 0x03882003020075a7 */ /* 0x000e24000800017f */
[----:B0-----:R-:W-:Y:S05]  /*14980*/  @!P0 BRA `(.L_x_2294) ;  /* 0x0000001400448947 */ /* 0x001fea0003800000 */
.L_x_2335:
[----:B------:R-:W-:-:S03]  /*14990*/  UMOV UR4, 0xffffffff ;  /* 0xffffffff00047882 */ /* 0x000fc60000000000 */
[----:B------:R-:W-:Y:S05]  /*149a0*/  BRA.DIV UR4, `(.L_x_2295) ;  /* 0x0000001604507947 */ /* 0x000fea000b800000 */
[----:B0-----:R-:W0:Y:S02]  /*149b0*/  S2R R3, SR_TID.X ;  /* 0x0000000000037919 */ /* 0x001e240000002100 */
[----:B0-----:R-:W-:-:S04]  /*149c0*/  SHF.R.U32.HI R3, RZ, 0x5, R3 ;  /* 0x00000005ff037819 */ /* 0x001fc80000011603 */
[----:B------:R-:W-:-:S05]  /*149d0*/  LOP3.LUT R3, R3, 0x3, RZ, 0xc0, !PT ;  /* 0x0000000303037812 */ /* 0x000fca00078ec0ff */
[----:B------:R0:W1:Y:S02]  /*149e0*/  SHFL.IDX PT, R14, R3, RZ, 0x1f ;  /* 0x00001fff030e7589 */ /* 0x00006400000e0000 */
.L_x_2338:
[----:B-1----:R-:W-:-:S13]  /*149f0*/  ISETP.NE.AND P0, PT, R14, RZ, PT ;  /* 0x000000ff0e00720c */ /* 0x002fda0003f05270 */
[----:B------:R-:W-:Y:S05]  /*14a00*/  @P0 BRA `(.L_x_2171) ;  /* 0x0000000000880947 */ /* 0x000fea0003800000 */
[----:B------:R-:W-:-:S03]  /*14a10*/  UMOV UR4, 0xffffffff ;  /* 0xffffffff00047882 */ /* 0x000fc60000000000 */
[----:B------:R-:W-:Y:S05]  /*14a20*/  BRA.DIV UR4, `(.L_x_2296) ;  /* 0x0000001604647947 */ /* 0x000fea000b800000 */
[----:B------:R-:W-:-:S13]  /*14a30*/  ELECT P6, URZ, PT ;  /* 0x00000000003f782f */ /* 0x000fda00038c0000 */
.L_x_2341:
[----:B------:R-:W-:Y:S05]  /*14a40*/  @!P6 BRA `(.L_x_2171) ;  /* 0x000000000078e947 */ /* 0x000fea0003800000 */
[----:B0-----:R-:W2:Y:S02]  /*14a50*/  LDL.LU R3, [R1+0x14] ;  /* 0x0000140001037983 */ /* 0x001ea40000300800 */
[----:B--2---:R-:W-:-:S04]  /*14a60*/  LOP3.LUT R3, R3, 0x2, RZ, 0xfc, !PT ;  /* 0x0000000203037812 */ /* 0x004fc800078efcff */
[----:B------:R-:W-:-:S13]  /*14a70*/  ISETP.NE.AND P2, PT, R3, 0x3, PT ;  /* 0x000000030300780c */ /* 0x000fda0003f45270 */
[----:B------:R-:W-:Y:S05]  /*14a80*/  @!P2 BRA `(.L_x_2297) ;  /* 0x000000000004a947 */ /* 0x000fea0003800000 */
[----:B------:R-:W-:Y:S01]  /*14a90*/  BPT.TRAP 0x1 ;  /* 0x000000040000795c */ /* 0x000fe20000300000 */
.L_x_2297:
        /* <DEDUP_REMOVED lines=12> */
.L_x_2342:
[----:B------:R-:W1:Y:S02]  /*14b60*/  SYNCS.PHASECHK.TRANS64.TRYWAIT P0, [R3+URZ], R4 ;  /* 0x00000004030075a7 */ /* 0x000e64000800017f */
[----:B-1----:R-:W-:Y:S05]  /*14b70*/  @!P0 BRA `(.L_x_2299) ;  /* 0x0000001400448947 */ /* 0x002fea0003800000 */
.L_x_2343:
[----:B------:R-:W-:Y:S05]  /*14b80*/  @!P2 BRA `(.L_x_2300) ;  /* 0x000000000004a947 */ /* 0x000fea0003800000 */
[----:B------:R-:W-:Y:S01]  /*14b90*/  BPT.TRAP 0x1 ;  /* 0x000000040000795c */ /* 0x000fe20000300000 */
.L_x_2300:
[----:B-1----:R-:W-:-:S05]  /*14ba0*/  VIADD R3, R2, 0x38860 ;  /* 0x0003886002037836 */ /* 0x002fca0000000000 */
[----:B------:R-:W-:-:S04]  /*14bb0*/  LEA R0, R0, R3, 0x3 ;  /* 0x0000000300007211 */ /* 0x000fc800078e18ff */
[----:B------:R-:W1:Y:S02]  /*14bc0*/  SYNCS.PHASECHK.TRANS64.TRYWAIT P0, [R0+URZ], R5 ;  /* 0x00000005000075a7 */ /* 0x000e64000800017f */
[----:B-1----:R-:W-:Y:S05]  /*14bd0*/  @!P0 BRA `(.L_x_2301) ;  /* 0x0000001400408947 */ /* 0x002fea0003800000 */
.L_x_2344:
[----:B------:R-:W-:-:S07]  /*14be0*/  IMAD R3, R8, 0x8, R3 ;  /* 0x0000000808037824 */ /* 0x000fce00078e0203 */
.L_x_2302:
[----:B--2---:R2:W3:Y:S02]  /*14bf0*/  SYNCS.PHASECHK.TRANS64.TRYWAIT P0, [R3+URZ], R4 ;  /* 0x00000004030075a7 */ /* 0x0044e4000800017f */
[----:B---3--:R-:W-:Y:S05]  /*14c00*/  @!P0 NANOSLEEP.SYNCS 0x989680 ;  /* 0x009896800000895d */ /* 0x008fea0003900000 */
[----:B------:R-:W3:Y:S02]  /*14c10*/  @!P0 SYNCS.PHASECHK.TRANS64 P0, [R3+URZ], R4 ;  /* 0x00000004030085a7 */ /* 0x000ee4000800007f */
[----:B---3--:R-:W-:Y:S05]  /*14c20*/  @!P0 BRA `(.L_x_2302) ;  /* 0xfffffffc00f08947 */ /* 0x008fea000383ffff */
.L_x_2171:
[----:B------:R-:W-:Y:S05]  /*14c30*/  BSYNC B6 ;  /* 0x0000000000067941 */ /* 0x000fea0003800000 */
.L_x_2168:
[----:B------:R-:W-:Y:S05]  /*14c40*/  EXIT ;  /* 0x000000000000794d */ /* 0x000fea0003800000 */
.L_x_2175:
[----:B------:R-:W-:-:S13]  /*14c50*/  R2UR UR4, R16 ;  /* 0x00000000100472ca */ /* 0x000fda00000e0000 */
[----:B0-----:R-:W-:-:S04]  /*14c60*/  IMAD.U32 R3, RZ, RZ, UR4 ;  /* 0x00000004ff037e24 */ /* 0x001fc8000f8e00ff */
[----:B------:R0:W1:Y:S03]  /*14c70*/  SYNCS.PHASECHK.TRANS64.TRYWAIT P1, [R3+URZ+0x38800], R2 ;  /* 0x03880002030075a7 */ /* 0x000066000802017f */
[----:B-1----:R-:W-:Y:S05]  /*14c80*/  @!P1 NANOSLEEP.SYNCS 0x989680 ;  /* 0x009896800000995d */ /* 0x002fea0003900000 */
[----:B------:R-:W1:Y:S02]  /*14c90*/  @!P1 SYNCS.PHASECHK.TRANS64 P1, [R3+URZ+0x38800], R2 ;  /* 0x03880002030095a7 */ /* 0x000e64000802007f */
[----:B-1----:R-:W-:Y:S05]  /*14ca0*/  @!P1 BRA `(.L_x_2175) ;  /* 0xfffffffc00e89947 */ /* 0x002fea000383ffff */
[----:B------:R-:W-:Y:S05]  /*14cb0*/  BRA `(.L_x_2303) ;  /* 0xfffffec800387947 */ /* 0x000fea000383ffff */
.L_x_2179:
[----:B------:R-:W-:-:S13]  /*14cc0*/  R2UR UR4, R16 ;  /* 0x00000000100472ca */ /* 0x000fda00000e0000 */
[----:B0-----:R-:W-:-:S04]  /*14cd0*/  IMAD.U32 R3, RZ, RZ, UR4 ;  /* 0x00000004ff037e24 */ /* 0x001fc8000f8e00ff */
[----:B------:R0:W2:Y:S03]  /*14ce0*/  SYNCS.PHASECHK.TRANS64.TRYWAIT P2, [R3+URZ+0x38830], R2 ;  /* 0x03883002030075a7 */ /* 0x0000a6000804017f */
[----:B--2---:R-:W-:Y:S05]  /*14cf0*/  @!P2 NANOSLEEP.SYNCS 0x989680 ;  /* 0x009896800000a95d */ /* 0x004fea0003900000 */
[----:B------:R-:W2:Y:S02]  /*14d00*/  @!P2 SYNCS.PHASECHK.TRANS64 P2, [R3+URZ+0x38830], R2 ;  /* 0x038830020300a5a7 */ /* 0x000ea4000804007f */
[----:B--2---:R-:W-:Y:S05]  /*14d10*/  @!P2 BRA `(.L_x_2179) ;  /* 0xfffffffc00e8a947 */ /* 0x004fea000383ffff */
[----:B------:R-:W-:Y:S05]  /*14d20*/  BRA `(.L_x_2178) ;  /* 0xfffffec800587947 */ /* 0x000fea000383ffff */
.L_x_2184:
[----:B------:R-:W-:-:S13]  /*14d30*/  R2UR UR6, R215 ;  /* 0x00000000d70672ca */ /* 0x000fda00000e0000 */
[----:B-1----:R-:W-:-:S04]  /*14d40*/  IMAD.U32 R6, RZ, RZ, UR6 ;  /* 0x00000006ff067e24 */ /* 0x002fc8000f8e00ff */
[----:B------:R1:W2:Y:S03]  /*14d50*/  SYNCS.PHASECHK.TRANS64.TRYWAIT P3, [R6+URZ+0x38830], R3 ;  /* 0x03883003060075a7 */ /* 0x0002a6000806017f */
[----:B--2---:R-:W-:Y:S05]  /*14d60*/  @!P3 NANOSLEEP.SYNCS 0x989680 ;  /* 0x009896800000b95d */ /* 0x004fea0003900000 */
[----:B------:R-:W2:Y:S02]  /*14d70*/  @!P3 SYNCS.PHASECHK.TRANS64 P3, [R6+URZ+0x38830], R3 ;  /* 0x038830030600b5a7 */ /* 0x000ea4000806007f */
[----:B--2---:R-:W-:Y:S05]  /*14d80*/  @!P3 BRA `(.L_x_2184) ;  /* 0xfffffffc00e8b947 */ /* 0x004fea000383ffff */
[----:B------:R-:W-:Y:S05]  /*14d90*/  BRA `(.L_x_2183) ;  /* 0xffffff0000d47947 */ /* 0x000fea000383ffff */
.L_x_2188:
[----:B-1----:R-:W-:-:S04]  /*14da0*/  IMAD.U32 R3, RZ, RZ, UR7 ;  /* 0x00000007ff037e24 */ /* 0x002fc8000f8e00ff */
[----:B------:R1:W2:Y:S03]  /*14db0*/  SYNCS.PHASECHK.TRANS64.TRYWAIT P3, [R3+URZ+0x38850], R0 ;  /* 0x03885000030075a7 */ /* 0x0002a6000806017f */
[----:B--2---:R-:W-:Y:S05]  /*14dc0*/  @!P3 NANOSLEEP.SYNCS 0x989680 ;  /* 0x009896800000b95d */ /* 0x004fea0003900000 */
[----:B------:R-:W2:Y:S02]  /*14dd0*/  @!P3 SYNCS.PHASECHK.TRANS64 P3, [R3+URZ+0x38850], R0 ;  /* 0x038850000300b5a7 */ /* 0x000ea4000806007f */
[----:B--2---:R-:W-:Y:S05]  /*14de0*/  @!P3 BRA `(.L_x_2188) ;  /* 0xfffffffc00ecb947 */ /* 0x004fea000383ffff */
[----:B------:R-:W-:Y:S05]  /*14df0*/  BRA `(.L_x_2187) ;  /* 0xffffff2c00087947 */ /* 0x000fea000383ffff */
.L_x_2194:
[----:B-1----:R-:W-:-:S04]  /*14e00*/  IMAD.U32 R6, RZ, RZ, UR60 ;  /* 0x0000003cff067e24 */ /* 0x002fc8000f8e00ff */
[----:B------:R1:W2:Y:S03]  /*14e10*/  SYNCS.PHASECHK.TRANS64.TRYWAIT P2, [R6+URZ+0x38830], R3 ;  /* 0x03883003060075a7 */ /* 0x0002a6000804017f */
[----:B--2---:R-:W-:Y:S05]  /*14e20*/  @!P2 NANOSLEEP.SYNCS 0x989680 ;  /* 0x009896800000a95d */ /* 0x004fea0003900000 */
[----:B------:R-:W2:Y:S02]  /*14e30*/  @!P2 SYNCS.PHASECHK.TRANS64 P2, [R6+URZ+0x38830], R3 ;  /* 0x038830030600a5a7 */ /* 0x000ea4000804007f */
[----:B--2---:R-:W-:Y:S05]  /*14e40*/  @!P2 BRA `(.L_x_2194) ;  /* 0xfffffffc00eca947 */ /* 0x004fea000383ffff */
[----:B------:R-:W-:Y:S05]  /*14e50*/  BRA `(.L_x_2193) ;  /* 0xffffff4000bc7947 */ /* 0x000fea000383ffff */
.L_x_2198:
[----:B-1----:R-:W-:-:S04]  /*14e60*/  IMAD.U32 R3, RZ, RZ, UR11 ;  /* 0x0000000bff037e24 */ /* 0x002fc8000f8e00ff */
[----:B------:R1:W2:Y:S03]  /*14e70*/  SYNCS.PHASECHK.TRANS64.TRYWAIT P2, [R3+URZ+0x38850], R0 ;  /* 0x03885000030075a7 */ /* 0x0002a6000804017f */
[----:B--2---:R-:W-:Y:S05]  /*14e80*/  @!P2 NANOSLEEP.SYNCS 0x989680 ;  /* 0x009896800000a95d */ /* 0x004fea0003900000 */
[----:B------:R-:W2:Y:S02]  /*14e90*/  @!P2 SYNCS.PHASECHK.TRANS64 P2, [R3+URZ+0x38850], R0 ;  /* 0x038850000300a5a7 */ /* 0x000ea4000804007f */
[----:B--2---:R-:W-:Y:S05]  /*14ea0*/  @!P2 BRA `(.L_x_2198) ;  /* 0xfffffffc00eca947 */ /* 0x004fea000383ffff */
[----:B------:R-:W-:Y:S05]  /*14eb0*/  BRA `(.L_x_2197) ;  /* 0xffffff6800f47947 */ /* 0x000fea000383ffff */
.L_x_2203:
[----:B-1----:R-:W-:-:S04]  /*14ec0*/  IMAD.U32 R5, RZ, RZ, UR5 ;  /* 0x00000005ff057e24 */ /* 0x002fc8000f8e00ff */
[----:B------:R1:W2:Y:S03]  /*14ed0*/  SYNCS.PHASECHK.TRANS64.TRYWAIT P0, [R5+URZ+0x38850], R8 ;  /* 0x03885008050075a7 */ /* 0x0002a6000800017f */
[----:B--2---:R-:W-:Y:S05]  /*14ee0*/  @!P0 NANOSLEEP.SYNCS 0x989680 ;  /* 0x009896800000895d */ /* 0x004fea0003900000 */
[----:B------:R-:W2:Y:S02]  /*14ef0*/  @!P0 SYNCS.PHASECHK.TRANS64 P0, [R5+URZ+0x38850], R8 ;  /* 0x03885008050085a7 */ /* 0x000ea4000800007f */
[----:B--2---:R-:W-:Y:S05]  /*14f00*/  @!P0 BRA `(.L_x_2203) ;  /* 0xfffffffc00ec8947 */ /* 0x004fea000383ffff */
[----:B------:R-:W-:Y:S05]  /*14f10*/  BRA `(.L_x_2202) ;  /* 0xffffff8000e07947 */ /* 0x000fea000383ffff */
.L_x_2214:
[----:B------:R-:W-:Y:S02]  /*14f20*/  IMAD.MOV.U32 R13, RZ, RZ, R0 ;  /* 0x000000ffff0d7224 */ /* 0x000fe400078e0000 */
[----:B------:R-:W-:Y:S02]  /*14f30*/  IMAD.MOV.U32 R12, RZ, RZ, RZ ;  /* 0x000000ffff0c7224 */ /* 0x000fe400078e00ff */
[----:B------:R-:W-:Y:S02]  /*14f40*/  IMAD.MOV.U32 R11, RZ, RZ, 0x1f ;  /* 0x0000001fff0b7424 */ /* 0x000fe400078e00ff */
[----:B------:R-:W-:-:S07]  /*14f50*/  IMAD.MOV.U32 R15, RZ, RZ, -0x1 ;  /* 0xffffffffff0f7424 */ /* 0x000fce00078e00ff */
[----:B------:R-:W-:Y:S05]  /*14f60*/  WARPSYNC.COLLECTIVE R15, `(.L_x_2304) ;  /* 0x000000000f087348 */ /* 0x000fea0003c00000 */
[----:B------:R0:W1:Y:S02]  /*14f70*/  SHFL.IDX P6, R14, R13, R12, R11 ;  /* 0x0000000c0d0e7389 */ /* 0x00006400000c000b */
[----:B01----:R-:W-:Y:S01]  /*14f80*/  ENDCOLLECTIVE ;  /* 0x000000000000791b */ /* 0x003fe20003800000 */
.L_x_2304:
[----:B------:R-:W-:Y:S05]  /*14f90*/  BRA `(.L_x_2305) ;  /* 0xffffffbc00d07947 */ /* 0x000fea000383ffff */
.L_x_2216:
[----:B------:R-:W-:Y:S01]  /*14fa0*/  BSSY B0, `(.L_x_2306) ;  /* 0x0000006000007945 */ /* 0x000fe20003800000 */
[----:B------:R-:W-:-:S07]  /*14fb0*/  IMAD.MOV.U32 R15, RZ, RZ, -0x1 ;  /* 0xffffffffff0f7424 */ /* 0x000fce00078e00ff */
[----:B0-----:R-:W-:Y:S05]  /*14fc0*/  WARPSYNC.COLLECTIVE R15, `(.L_x_2307) ;  /* 0x000000000f0c7348 */ /* 0x001fea0003c00000 */
[----:B------:R-:W-:Y:S02]  /*14fd0*/  ELECT P6, UR62, PT ;  /* 0x00000000003e782f */ /* 0x000fe400038c0000 */
[----:B------:R-:W-:Y:S01]  /*14fe0*/  MOV R14, UR62 ;  /* 0x0000003e000e7c02 */ /* 0x000fe20008000f00 */
[----:B0-----:R-:W-:Y:S10]  /*14ff0*/  ENDCOLLECTIVE ;  /* 0x000000000000791b */ /* 0x001ff40003800000 */
.L_x_2307:
[----:B------:R-:W-:Y:S05]  /*15000*/  BSYNC B0 ;  /* 0x0000000000007941 */ /* 0x000fea0003800000 */
.L_x_2306:
[----:B------:R-:W-:Y:S05]  /*15010*/  BRA `(.L_x_2308) ;  /* 0xffffffbc00d07947 */ /* 0x000fea000383ffff */
.L_x_2218:
[----:B0-----:R-:W-:-:S04]  /*15020*/  IMAD.U32 R3, RZ, RZ, UR38 ;  /* 0x00000026ff037e24 */ /* 0x001fc8000f8e00ff */
[----:B------:R0:W1:Y:S03]  /*15030*/  SYNCS.PHASECHK.TRANS64.TRYWAIT P0, [R3+URZ+0x38840], R0 ;  /* 0x03884000030075a7 */ /* 0x000066000800017f */
[----:B-1----:R-:W-:Y:S05]  /*15040*/  @!P0 NANOSLEEP.SYNCS 0x989680 ;  /* 0x009896800000895d */ /* 0x002fea0003900000 */
[----:B------:R-:W1:Y:S02]  /*15050*/  @!P0 SYNCS.PHASECHK.TRANS64 P0, [R3+URZ+0x38840], R0 ;  /* 0x03884000030085a7 */ /* 0x000e64000800007f */
[----:B-1----:R-:W-:Y:S05]  /*15060*/  @!P0 BRA `(.L_x_2218) ;  /* 0xfffffffc00ec8947 */ /* 0x002fea000383ffff */
[----:B------:R-:W-:Y:S05]  /*15070*/  BRA `(.L_x_2309) ;  /* 0xffffffc0002c7947 */ /* 0x000fea000383ffff */
.L_x_2221:
        /* <DEDUP_REMOVED lines=9> */
.L_x_2310:
[----:B------:R-:W-:Y:S02]  /*15110*/  IMAD.MOV.U32 R13, RZ, RZ, R7 ;  /* 0x000000ffff0d7224 */ /* 0x000fe400078e0007 */
[----:B------:R-:W-:-:S07]  /*15120*/  IMAD.MOV.U32 R2, RZ, RZ, R14 ;  /* 0x000000ffff027224 */ /* 0x000fce00078e000e */
[----:B------:R-:W-:Y:S05]  /*15130*/  WARPSYNC.COLLECTIVE R15, `(.L_x_2311) ;  /* 0x000000000f087348 */ /* 0x000fea0003c00000 */
[----:B------:R0:W1:Y:S02]  /*15140*/  SHFL.IDX P6, R14, R13, R12, R11 ;  /* 0x0000000c0d0e7389 */ /* 0x00006400000c000b */
[----:B01----:R-:W-:Y:S01]  /*15150*/  ENDCOLLECTIVE ;  /* 0x000000000000791b */ /* 0x003fe20003800000 */
.L_x_2311:
[----:B------:R-:W-:Y:S01]  /*15160*/  ULDC UR4, c[0x0][0x288] ;  /* 0x0000a20000047ab9 */ /* 0x000fe20000000800 */
[----:B------:R-:W-:Y:S01]  /*15170*/  ULDC.64 UR6, c[0x0][0x208] ;  /* 0x0000820000067ab9 */ /* 0x000fe20000000a00 */
[----:B------:R-:W-:-:S05]  /*15180*/  IMAD R0, R20, UR4, RZ ;  /* 0x0000000414007c24 */ /* 0x000fca000f8e02ff */
[----:B------:R-:W-:Y:S01]  /*15190*/  ISETP.GE.AND P3, PT, R8, R0, PT ;  /* 0x000000000800720c */ /* 0x000fe20003f66270 */
[----:B------:R-:W-:Y:S02]  /*151a0*/  IMAD.MOV.U32 R13, RZ, RZ, R6 ;  /* 0x000000ffff0d7224 */ /* 0x000fe400078e0006 */
[----:B------:R-:W-:-:S10]  /*151b0*/  IMAD.MOV.U32 R12, RZ, RZ, 0x1 ;  /* 0x00000001ff0c7424 */ /* 0x000fd400078e00ff */
[----:B------:R-:W-:Y:S01]  /*151c0*/  @!P3 LEA R21, R9, UR38, 0x1 ;  /* 0x000000260915bc11 */ /* 0x000fe2000f8e08ff */
[----:B------:R-:W-:-:S05]  /*151d0*/  IMAD.MOV.U32 R3, RZ, RZ, R14 ;  /* 0x000000ffff037224 */ /* 0x000fca00078e000e */
        /* <DEDUP_REMOVED lines=15> */
.L_x_2312:
[----:B------:R-:W-:Y:S01]  /*152d0*/  VIADD R3, R8, 0x20 ;  /* 0x0000002008037836 */ /* 0x000fe20000000000 */
[----:B------:R-:W-:Y:S01]  /*152e0*/  @!P3 LEA R20, R9, UR38, 0x1 ;  /* 0x000000260914bc11 */ /* 0x000fe2000f8e08ff */
[----:B------:R-:W-:Y:S02]  /*152f0*/  IMAD.MOV.U32 R13, RZ, RZ, R7 ;  /* 0x000000ffff0d7224 */ /* 0x000fe400078e0007 */
[----:B------:R-:W-:-:S07]  /*15300*/  IMAD.MOV.U32 R5, RZ, RZ, R14 ;  /* 0x000000ffff057224 */ /* 0x000fce00078e000e */
[----:B------:R-:W-:Y:S05]  /*15310*/  WARPSYNC.COLLECTIVE R15, `(.L_x_2313) ;  /* 0x000000000f087348 */ /* 0x000fea0003c00000 */
[----:B------:R0:W1:Y:S02]  /*15320*/  SHFL.IDX P6, R14, R13, R12, R11 ;  /* 0x0000000c0d0e7389 */ /* 0x00006400000c000b */
[----:B01----:R-:W-:Y:S01]  /*15330*/  ENDCOLLECTIVE ;  /* 0x000000000000791b */ /* 0x003fe20003800000 */
.L_x_2313:
[----:B------:R-:W-:Y:S01]  /*15340*/  ULDC.64 UR4, c[0x0][0x208] ;  /* 0x0000820000047ab9 */ /* 0x000fe20000000a00 */
[----:B------:R-:W-:Y:S01]  /*15350*/  IMAD.MOV.U32 R13, RZ, RZ, R6 ;  /* 0x000000ffff0d7224 */ /* 0x000fe200078e0006 */
[----:B------:R-:W-:Y:S01]  /*15360*/  MOV R12, 0x2 ;  /* 0x00000002000c7802 */ /* 0x000fe20000000f00 */
        /* <DEDUP_REMOVED lines=13> */
.L_x_2314:
[----:B------:R-:W-:Y:S01]  /*15440*/  VIADD R5, R8, 0x30 ;  /* 0x0000003008057836 */ /* 0x000fe20000000000 */
[----:B------:R-:W-:Y:S01]  /*15450*/  @!P3 LEA R21, R9, UR38, 0x1 ;  /* 0x000000260915bc11 */ /* 0x000fe2000f8e08ff */
[----:B------:R-:W-:Y:S02]  /*15460*/  IMAD.MOV.U32 R13, RZ, RZ, R7 ;  /* 0x000000ffff0d7224 */ /* 0x000fe400078e0007 */
[----:B------:R-:W-:-:S07]  /*15470*/  IMAD.MOV.U32 R3, RZ, RZ, R14 ;  /* 0x000000ffff037224 */ /* 0x000fce00078e000e */
[----:B------:R-:W-:Y:S05]  /*15480*/  WARPSYNC.COLLECTIVE R15, `(.L_x_2315) ;  /* 0x000000000f087348 */ /* 0x000fea0003c00000 */
[----:B------:R0:W1:Y:S02]  /*15490*/  SHFL.IDX P6, R14, R13, R12, R11 ;  /* 0x0000000c0d0e7389 */ /* 0x00006400000c000b */
[----:B01----:R-:W-:Y:S01]  /*154a0*/  ENDCOLLECTIVE ;  /* 0x000000000000791b */ /* 0x003fe20003800000 */
.L_x_2315:
        /* <DEDUP_REMOVED lines=16> */
.L_x_2316:
[----:B------:R-:W-:Y:S01]  /*155b0*/  VIADD R3, R8, 0x40 ;  /* 0x0000004008037836 */ /* 0x000fe20000000000 */
[----:B------:R-:W-:Y:S01]  /*155c0*/  @!P3 LEA R20, R9, UR38, 0x1 ;  /* 0x000000260914bc11 */ /* 0x000fe2000f8e08ff */
[----:B------:R-:W-:Y:S02]  /*155d0*/  IMAD.MOV.U32 R13, RZ, RZ, R7 ;  /* 0x000000ffff0d7224 */ /* 0x000fe400078e0007 */
[----:B------:R-:W-:-:S07]  /*155e0*/  IMAD.MOV.U32 R5, RZ, RZ, R14 ;  /* 0x000000ffff057224 */ /* 0x000fce00078e000e */
[----:B------:R-:W-:Y:S05]  /*155f0*/  WARPSYNC.COLLECTIVE R15, `(.L_x_2317) ;  /* 0x000000000f087348 */ /* 0x000fea0003c00000 */
[----:B------:R0:W1:Y:S02]  /*15600*/  SHFL.IDX P6, R14, R13, R12, R11 ;  /* 0x0000000c0d0e7389 */ /* 0x00006400000c000b */
[----:B01----:R-:W-:Y:S01]  /*15610*/  ENDCOLLECTIVE ;  /* 0x000000000000791b */ /* 0x003fe20003800000 */
.L_x_2317:
        /* <DEDUP_REMOVED lines=16> */
.L_x_2318:
[----:B------:R-:W-:Y:S01]  /*15720*/  VIADD R5, R8, 0x50 ;  /* 0x0000005008057836 */ /* 0x000fe20000000000 */
[----:B------:R-:W-:Y:S01]  /*15730*/  @!P3 LEA R21, R9, UR38, 0x1 ;  /* 0x000000260915bc11 */ /* 0x000fe2000f8e08ff */
[----:B------:R-:W-:Y:S02]  /*15740*/  IMAD.MOV.U32 R13, RZ, RZ, R7 ;  /* 0x000000ffff0d7224 */ /* 0x000fe400078e0007 */
[----:B------:R-:W-:-:S07]  /*15750*/  IMAD.MOV.U32 R3, RZ, RZ, R14 ;  /* 0x000000ffff037224 */ /* 0x000fce00078e000e */
[----:B------:R-:W-:Y:S05]  /*15760*/  WARPSYNC.COLLECTIVE R15, `(.L_x_2319) ;  /* 0x000000000f087348 */ /* 0x000fea0003c00000 */
[----:B------:R0:W1:Y:S02]  /*15770*/  SHFL.IDX P6, R14, R13, R12, R11 ;  /* 0x0000000c0d0e7389 */ /* 0x00006400000c000b */
[----:B01----:R-:W-:Y:S01]  /*15780*/  ENDCOLLECTIVE ;  /* 0x000000000000791b */ /* 0x003fe20003800000 */
.L_x_2319:
        /* <DEDUP_REMOVED lines=16> */
.L_x_2320:
[----:B------:R-:W-:Y:S01]  /*15890*/  VIADD R3, R8, 0x60 ;  /* 0x0000006008037836 */ /* 0x000fe20000000000 */
[----:B------:R-:W-:Y:S01]  /*158a0*/  @!P3 LEA R20, R9, UR38, 0x1 ;  /* 0x000000260914bc11 */ /* 0x000fe2000f8e08ff */
[----:B------:R-:W-:Y:S02]  /*158b0*/  IMAD.MOV.U32 R13, RZ, RZ, R7 ;  /* 0x000000ffff0d7224 */ /* 0x000fe400078e0007 */
[----:B------:R-:W-:-:S07]  /*158c0*/  IMAD.MOV.U32 R5, RZ, RZ, R14 ;  /* 0x000000ffff057224 */ /* 0x000fce00078e000e */
[----:B------:R-:W-:Y:S05]  /*158d0*/  WARPSYNC.COLLECTIVE R15, `(.L_x_2321) ;  /* 0x000000000f087348 */ /* 0x000fea0003c00000 */
[----:B------:R0:W1:Y:S02]  /*158e0*/  SHFL.IDX P6, R14, R13, R12, R11 ;  /* 0x0000000c0d0e7389 */ /* 0x00006400000c000b */
[----:B01----:R-:W-:Y:S01]  /*158f0*/  ENDCOLLECTIVE ;  /* 0x000000000000791b */ /* 0x003fe20003800000 */
.L_x_2321:
        /* <DEDUP_REMOVED lines=16> */
.L_x_2322:
[----:B------:R-:W-:Y:S01]  /*15a00*/  @!P3 LEA R21, R9, UR38, 0x1 ;  /* 0x000000260915bc11 */ /* 0x000fe2000f8e08ff */
[----:B------:R-:W-:Y:S02]  /*15a10*/  IMAD.MOV.U32 R13, RZ, RZ, R7 ;  /* 0x000000ffff0d7224 */ /* 0x000fe400078e0007 */
[----:B------:R-:W-:-:S07]  /*15a20*/  IMAD.MOV.U32 R3, RZ, RZ, R14 ;  /* 0x000000ffff037224 */ /* 0x000fce00078e000e */
[----:B------:R-:W-:Y:S05]  /*15a30*/  WARPSYNC.COLLECTIVE R15, `(.L_x_2323) ;  /* 0x000000000f087348 */ /* 0x000fea0003c00000 */
[----:B------:R0:W1:Y:S02]  /*15a40*/  SHFL.IDX P6, R14, R13, R12, R11 ;  /* 0x0000000c0d0e7389 */ /* 0x00006400000c000b */
[----:B01----:R-:W-:Y:S01]  /*15a50*/  ENDCOLLECTIVE ;  /* 0x000000000000791b */ /* 0x003fe20003800000 */
.L_x_2323:
        /* <DEDUP_REMOVED lines=15> */
.L_x_2324:
[----:B------:R-:W-:Y:S01]  /*15b50*/  IMAD.MOV.U32 R13, RZ, RZ, R7 ;  /* 0x000000ffff0d7224 */ /* 0x000fe200078e0007 */
[----:B------:R-:W-:-:S07]  /*15b60*/  MOV R4, R14 ;  /* 0x0000000e00047202 */ /* 0x000fce0000000f00 */
[----:B------:R-:W-:Y:S05]  /*15b70*/  WARPSYNC.COLLECTIVE R15, `(.L_x_2325) ;  /* 0x000000000f087348 */ /* 0x000fea0003c00000 */
[----:B------:R0:W1:Y:S02]  /*15b80*/  SHFL.IDX P6, R14, R13, R12, R11 ;  /* 0x0000000c0d0e7389 */ /* 0x00006400000c000b */
[----:B01----:R-:W-:Y:S01]  /*15b90*/  ENDCOLLECTIVE ;  /* 0x000000000000791b */ /* 0x003fe20003800000 */
.L_x_2325:
[----:B------:R-:W-:Y:S05]  /*15ba0*/  BRA `(.L_x_2326) ;  /* 0xffffffc000947947 */ /* 0x000fea000383ffff */
.L_x_2224:
[----:B-1----:R-:W-:-:S04]  /*15bb0*/  IMAD.U32 R3, RZ, RZ, UR38 ;  /* 0x00000026ff037e24 */ /* 0x002fc8000f8e00ff */
[----:B------:R1:W2:Y:S03]  /*15bc0*/  SYNCS.PHASECHK.TRANS64.TRYWAIT P0, [R3+URZ+0x38820], R2 ;  /* 0x03882002030075a7 */ /* 0x0002a6000800017f */
[----:B--2---:R-:W-:Y:S05]  /*15bd0*/  @!P0 NANOSLEEP.SYNCS 0x989680 ;  /* 0x009896800000895d */ /* 0x004fea0003900000 */
[----:B------:R-:W2:Y:S02]  /*15be0*/  @!P0 SYNCS.PHASECHK.TRANS64 P0, [R3+URZ+0x38820], R2 ;  /* 0x03882002030085a7 */ /* 0x000ea4000800007f */
[----:B--2---:R-:W-:Y:S05]  /*15bf0*/  @!P0 BRA `(.L_x_2224) ;  /* 0xfffffffc00ec8947 */ /* 0x004fea000383ffff */
[----:B------:R-:W-:Y:S05]  /*15c00*/  BRA `(.L_x_2327) ;  /* 0xffffffc000f47947 */ /* 0x000fea000383ffff */
.L_x_2231:
[----:B-1----:R-:W-:-:S04]  /*15c10*/  IMAD.U32 R3, RZ, RZ, UR38 ;  /* 0x00000026ff037e24 */ /* 0x002fc8000f8e00ff */
[----:B------:R1:W2:Y:S03]  /*15c20*/  SYNCS.PHASECHK.TRANS64.TRYWAIT P0, [R3+URZ+0x38848], R2 ;  /* 0x03884802030075a7 */ /* 0x0002a6000800017f */
[----:B--2---:R-:W-:Y:S05]  /*15c30*/  @!P0 NANOSLEEP.SYNCS 0x989680 ;  /* 0x009896800000895d */ /* 0x004fea0003900000 */
[----:B------:R-:W2:Y:S02]  /*15c40*/  @!P0 SYNCS.PHASECHK.TRANS64 P0, [R3+URZ+0x38848], R2 ;  /* 0x03884802030085a7 */ /* 0x000ea4000800007f */
[----:B--2---:R-:W-:Y:S05]  /*15c50*/  @!P0 BRA `(.L_x_2231) ;  /* 0xfffffffc00ec8947 */ /* 0x004fea000383ffff */
[----:B------:R-:W-:Y:S05]  /*15c60*/  BRA `(.L_x_2328) ;  /* 0xffffffc400d07947 */ /* 0x000fea000383ffff */
.L_x_2239:
[----:B0-----:R-:W-:-:S04]  /*15c70*/  IMAD.U32 R3, RZ, RZ, UR38 ;  /* 0x00000026ff037e24 */ /* 0x001fc8000f8e00ff */
[----:B------:R0:W1:Y:S03]  /*15c80*/  SYNCS.PHASECHK.TRANS64.TRYWAIT P0, [R3+URZ+0x38860], R2 ;  /* 0x03886002030075a7 */ /* 0x000066000800017f */
[----:B-1----:R-:W-:Y:S05]  /*15c90*/  @!P0 NANOSLEEP.SYNCS 0x989680 ;  /* 0x009896800000895d */ /* 0x002fea0003900000 */
[----:B------:R-:W1:Y:S02]  /*15ca0*/  @!P0 SYNCS.PHASECHK.TRANS64 P0, [R3+URZ+0x38860], R2 ;  /* 0x03886002030085a7 */ /* 0x000e64000800007f */
[----:B-1----:R-:W-:Y:S05]  /*15cb0*/  @!P0 BRA `(.L_x_2239) ;  /* 0xfffffffc00ec8947 */ /* 0x002fea000383ffff */
[----:B------:R-:W-:Y:S05]  /*15cc0*/  BRA `(.L_x_2329) ;  /* 0xffffffc800e47947 */ /* 0x000fea000383ffff */
.L_x_2250:
[----:B-1----:R-:W-:-:S04]  /*15cd0*/  IMAD.U32 R3, RZ, RZ, UR38 ;  /* 0x00000026ff037e24 */ /* 0x002fc8000f8e00ff */
[----:B------:R1:W2:Y:S03]  /*15ce0*/  SYNCS.PHASECHK.TRANS64.TRYWAIT P0, [R3+URZ+0x38840], R2 ;  /* 0x03884002030075a7 */ /* 0x0002a6000800017f */
[----:B--2---:R-:W-:Y:S05]  /*15cf0*/  @!P0 NANOSLEEP.SYNCS 0x989680 ;  /* 0x009896800000895d */ /* 0x004fea0003900000 */
[----:B------:R-:W2:Y:S02]  /*15d00*/  @!P0 SYNCS.PHASECHK.TRANS64 P0, [R3+URZ+0x38840], R2 ;  /* 0x03884002030085a7 */ /* 0x000ea4000800007f */
[----:B--2---:R-:W-:Y:S05]  /*15d10*/  @!P0 BRA `(.L_x_2250) ;  /* 0xfffffffc00ec8947 */ /* 0x004fea000383ffff */
[----:B------:R-:W-:Y:S05]  /*15d20*/  BRA `(.L_x_2330) ;  /* 0xffffffd000747947 */ /* 0x000fea000383ffff */
.L_x_2258:
[----:B0-----:R-:W-:-:S04]  /*15d30*/  IMAD.U32 R3, RZ, RZ, UR38 ;  /* 0x00000026ff037e24 */ /* 0x001fc8000f8e00ff */
[----:B------:R0:W1:Y:S03]  /*15d40*/  SYNCS.PHASECHK.TRANS64.TRYWAIT P0, [R3+URZ+0x38868], R2 ;  /* 0x03886802030075a7 */ /* 0x000066000800017f */
[----:B-1----:R-:W-:Y:S05]  /*15d50*/  @!P0 NANOSLEEP.SYNCS 0x989680 ;  /* 0x009896800000895d */ /* 0x002fea0003900000 */
[----:B------:R-:W1:Y:S02]  /*15d60*/  @!P0 SYNCS.PHASECHK.TRANS64 P0, [R3+URZ+0x38868], R2 ;  /* 0x03886802030085a7 */ /* 0x000e64000800007f */
[----:B-1----:R-:W-:Y:S05]  /*15d70*/  @!P0 BRA `(.L_x_2258) ;  /* 0xfffffffc00ec8947 */ /* 0x002fea000383ffff */
[----:B------:R-:W-:Y:S05]  /*15d80*/  BRA `(.L_x_2331) ;  /* 0xffffffd400847947 */ /* 0x000fea000383ffff */
.L_x_2269:
[----:B-1----:R-:W-:-:S04]  /*15d90*/  IMAD.U32 R3, RZ, RZ, UR38 ;  /* 0x00000026ff037e24 */ /* 0x002fc8000f8e00ff */
[----:B------:R1:W2:Y:S03]  /*15da0*/  SYNCS.PHASECHK.TRANS64.TRYWAIT P0, [R3+URZ+0x38848], R2 ;  /* 0x03884802030075a7 */ /* 0x0002a6000800017f */
[----:B--2---:R-:W-:Y:S05]  /*15db0*/  @!P0 NANOSLEEP.SYNCS 0x989680 ;  /* 0x009896800000895d */ /* 0x004fea0003900000 */
[----:B------:R-:W2:Y:S02]  /*15dc0*/  @!P0 SYNCS.PHASECHK.TRANS64 P0, [R3+URZ+0x38848], R2 ;  /* 0x03884802030085a7 */ /* 0x000ea4000800007f */
[----:B--2---:R-:W-:Y:S05]  /*15dd0*/  @!P0 BRA `(.L_x_2269) ;  /* 0xfffffffc00ec8947 */ /* 0x004fea000383ffff */
[----:B------:R-:W-:Y:S05]  /*15de0*/  BRA `(.L_x_2332) ;  /* 0xffffffdc002c7947 */ /* 0x000fea000383ffff */
.L_x_2277:
[----:B0-----:R-:W-:-:S04]  /*15df0*/  IMAD.U32 R3, RZ, RZ, UR38 ;  /* 0x00000026ff037e24 */ /* 0x001fc8000f8e00ff */
[----:B------:R0:W1:Y:S03]  /*15e00*/  SYNCS.PHASECHK.TRANS64.TRYWAIT P0, [R3+URZ+0x38860], R2 ;  /* 0x03886002030075a7 */ /* 0x000066000800017f */
[----:B-1----:R-:W-:Y:S05]  /*15e10*/  @!P0 NANOSLEEP.SYNCS 0x989680 ;  /* 0x009896800000895d */ /* 0x002fea0003900000 */
[----:B------:R-:W1:Y:S02]  /*15e20*/  @!P0 SYNCS.PHASECHK.TRANS64 P0, [R3+URZ+0x38860], R2 ;  /* 0x03886002030085a7 */ /* 0x000e64000800007f */
[----:B-1----:R-:W-:Y:S05]  /*15e30*/  @!P0 BRA `(.L_x_2277) ;  /* 0xfffffffc00ec8947 */ /* 0x002fea000383ffff */
[----:B------:R-:W-:Y:S05]  /*15e40*/  BRA `(.L_x_2333) ;  /* 0xffffffe000387947 */ /* 0x000fea000383ffff */
.L_x_2287:
[----:B0-----:R0:W1:Y:S02]  /*15e50*/  SYNCS.PHASECHK.TRANS64.TRYWAIT P0, [R3+URZ+0x38860], R0 ;  /* 0x03886000030075a7 */ /* 0x001064000800017f */
[----:B-1----:R-:W-:Y:S05]  /*15e60*/  @!P0 NANOSLEEP.SYNCS 0x989680 ;  /* 0x009896800000895d */ /* 0x002fea0003900000 */
[----:B------:R-:W1:Y:S02]  /*15e70*/  @!P0 SYNCS.PHASECHK.TRANS64 P0, [R3+URZ+0x38860], R0 ;  /* 0x03886000030085a7 */ /* 0x000e64000800007f */
[----:B-1----:R-:W-:Y:S05]  /*15e80*/  @!P0 BRA `(.L_x_2287) ;  /* 0xfffffffc00f08947 */ /* 0x002fea000383ffff */
[----:B------:R-:W-:Y:S05]  /*15e90*/  BRA `(.L_x_2334) ;  /* 0xffffffe400707947 */ /* 0x000fea000383ffff */
.L_x_2294:
[----:B0-----:R0:W1:Y:S02]  /*15ea0*/  SYNCS.PHASECHK.TRANS64.TRYWAIT P0, [R2+URZ+0x38820], R3 ;  /* 0x03882003020075a7 */ /* 0x001064000800017f */
[----:B-1----:R-:W-:Y:S05]  /*15eb0*/  @!P0 NANOSLEEP.SYNCS 0x989680 ;  /* 0x009896800000895d */ /* 0x002fea0003900000 */
[----:B------:R-:W1:Y:S02]  /*15ec0*/  @!P0 SYNCS.PHASECHK.TRANS64 P0, [R2+URZ+0x38820], R3 ;  /* 0x03882003020085a7 */ /* 0x000e64000800007f */
[----:B-1----:R-:W-:Y:S05]  /*15ed0*/  @!P0 BRA `(.L_x_2294) ;  /* 0xfffffffc00f08947 */ /* 0x002fea000383ffff */
[----:B------:R-:W-:Y:S05]  /*15ee0*/  BRA `(.L_x_2335) ;  /* 0xffffffe800a87947 */ /* 0x000fea000383ffff */
.L_x_2295:
        /* <DEDUP_REMOVED lines=11> */
.L_x_2337:
[----:B------:R-:W-:Y:S05]  /*15fa0*/  BSYNC B0 ;  /* 0x0000000000007941 */ /* 0x000fea0003800000 */
.L_x_2336:
[----:B------:R-:W-:Y:S05]  /*15fb0*/  BRA `(.L_x_2338) ;  /* 0xffffffe8008c7947 */ /* 0x000fea000383ffff */
.L_x_2296:
[----:B------:R-:W-:Y:S01]  /*15fc0*/  BSSY B0, `(.L_x_2339) ;  /* 0x0000006000007945 */ /* 0x000fe20003800000 */
[----:B------:R-:W-:-:S07]  /*15fd0*/  IMAD.MOV.U32 R15, RZ, RZ, -0x1 ;  /* 0xffffffffff0f7424 */ /* 0x000fce00078e00ff */
[----:B0-----:R-:W-:Y:S05]  /*15fe0*/  WARPSYNC.COLLECTIVE R15, `(.L_x_2340) ;  /* 0x000000000f0c7348 */ /* 0x001fea0003c00000 */
[----:B------:R-:W-:Y:S02]  /*15ff0*/  ELECT P6, UR62, PT ;  /* 0x00000000003e782f */ /* 0x000fe400038c0000 */
[----:B------:R-:W-:Y:S01]  /*16000*/  MOV R14, UR62 ;  /* 0x0000003e000e7c02 */ /* 0x000fe20008000f00 */
[----:B0-----:R-:W-:Y:S10]  /*16010*/  ENDCOLLECTIVE ;  /* 0x000000000000791b */ /* 0x001ff40003800000 */
.L_x_2340:
[----:B------:R-:W-:Y:S05]  /*16020*/  BSYNC B0 ;  /* 0x0000000000007941 */ /* 0x000fea0003800000 */
.L_x_2339:
[----:B------:R-:W-:Y:S05]  /*16030*/  BRA `(.L_x_2341) ;  /* 0xffffffe800807947 */ /* 0x000fea000383ffff */
.L_x_2298:
[----:B0-----:R0:W1:Y:S02]  /*16040*/  SYNCS.PHASECHK.TRANS64.TRYWAIT P0, [R6+URZ], R5 ;  /* 0x00000005060075a7 */ /* 0x001064000800017f */
[----:B-1----:R-:W-:Y:S05]  /*16050*/  @!P0 NANOSLEEP.SYNCS 0x989680 ;  /* 0x009896800000895d */ /* 0x002fea0003900000 */
[----:B------:R-:W1:Y:S02]  /*16060*/  @!P0 SYNCS.PHASECHK.TRANS64 P0, [R6+URZ], R5 ;  /* 0x00000005060085a7 */ /* 0x000e64000800007f */
[----:B-1----:R-:W-:Y:S05]  /*16070*/  @!P0 BRA `(.L_x_2298) ;  /* 0xfffffffc00f08947 */ /* 0x002fea000383ffff */
[----:B------:R-:W-:Y:S05]  /*16080*/  BRA `(.L_x_2342) ;  /* 0xffffffe800b47947 */ /* 0x000fea000383ffff */
.L_x_2299:
[----:B-1----:R1:W2:Y:S02]  /*16090*/  SYNCS.PHASECHK.TRANS64.TRYWAIT P0, [R3+URZ], R4 ;  /* 0x00000004030075a7 */ /* 0x0022a4000800017f */
[----:B--2---:R-:W-:Y:S05]  /*160a0*/  @!P0 NANOSLEEP.SYNCS 0x989680 ;  /* 0x009896800000895d */ /* 0x004fea0003900000 */
[----:B------:R-:W2:Y:S02]  /*160b0*/  @!P0 SYNCS.PHASECHK.TRANS64 P0, [R3+URZ], R4 ;  /* 0x00000004030085a7 */ /* 0x000ea4000800007f */
[----:B--2---:R-:W-:Y:S05]  /*160c0*/  @!P0 BRA `(.L_x_2299) ;  /* 0xfffffffc00f08947 */ /* 0x004fea000383ffff */
[----:B------:R-:W-:Y:S05]  /*160d0*/  BRA `(.L_x_2343) ;  /* 0xffffffe800a87947 */ /* 0x000fea000383ffff */
.L_x_2301:
[----:B-1----:R1:W2:Y:S02]  /*160e0*/  SYNCS.PHASECHK.TRANS64.TRYWAIT P0, [R0+URZ], R5 ;  /* 0x00000005000075a7 */ /* 0x0022a4000800017f */
[----:B--2---:R-:W-:Y:S05]  /*160f0*/  @!P0 NANOSLEEP.SYNCS 0x989680 ;  /* 0x009896800000895d */ /* 0x004fea0003900000 */
[----:B------:R-:W2:Y:S02]  /*16100*/  @!P0 SYNCS.PHASECHK.TRANS64 P0, [R0+URZ], R5 ;  /* 0x00000005000085a7 */ /* 0x000ea4000800007f */
[----:B--2---:R-:W-:Y:S05]  /*16110*/  @!P0 BRA `(.L_x_2301) ;  /* 0xfffffffc00f08947 */ /* 0x004fea000383ffff */
[----:B------:R-:W-:Y:S05]  /*16120*/  BRA `(.L_x_2344) ;  /* 0xffffffe800ac7947 */ /* 0x000fea000383ffff */
.L_x_2345:
        /* <DEDUP_REMOVED lines=13> */
.L_x_14845:


//--------------------- .text._ZN7cutlass13device_kernelIN5flash11enable_sm90INS1_16FlashAttnFwdSm90INS1_25CollectiveMainloopFwdSm90ILi2EN4cute5tupleIJNS5_1CILi1EEES8_S8_EEENS6_IJNS7_ILi128EEENS7_ILi80EEENS7_ILi256EEEEEELi256ENS_6half_tEfNS_4arch4Sm90ELb1ELb0ELb0ELb1ELb0ELb0ELb0ELb1ELb1ELb1ELb1ELb0EEENS1_21CollectiveEpilogueFwdINS6_IJSA_SC_SB_EEES9_SE_SG_Li256ELb1ELb1ELb1ELb0EEENS1_36VarlenDynamicPersistentTileSchedulerILi128ELi80ELi256ELi128ELb1ELb1ELb1ELb1ELb1ELb1EEEEEEEEEvNT_6ParamsE --------------------------
	.section	.text._ZN7cutlass13device_kernelIN5flash11enable_sm90INS1_16FlashAttnFwdSm90INS1_25CollectiveMainloopFwdSm90ILi2EN4cute5tupleIJNS5_1CILi1EEES8_S8_EEENS6_IJNS7_ILi128EEENS7_ILi80EEENS7_ILi256EEEEEELi256ENS_6half_tEfNS_4arch4Sm90ELb1ELb0ELb0ELb1ELb0ELb0ELb0ELb1ELb1ELb1ELb1ELb0EEENS1_21CollectiveEpilogueFwdINS6_IJSA_SC_SB_EEES9_SE_SG_Li256ELb1ELb1ELb1ELb0EEENS1_36VarlenDynamicPersistentTileSchedulerILi128ELi80ELi256ELi128ELb1ELb1ELb1ELb1ELb1ELb1EEEEEEEEEvNT_6ParamsE,"ax",@progbits
	.align	128
.text._ZN7cutlass13device_kernelIN5flash11enable_sm90INS1_16FlashAttnFwdSm90INS1_25CollectiveMainloopFwdSm90ILi2EN4cute5tupleIJNS5_1CILi1EEES8_S8_EEENS6_IJNS7_ILi128EEENS7_ILi80EEENS7_ILi256EEEEEELi256ENS_6half_tEfNS_4arch4Sm90ELb1ELb0ELb0ELb1ELb0ELb0ELb0ELb1ELb1ELb1ELb1ELb0EEENS1_21CollectiveEpilogueFwdINS6_IJSA_SC_SB_EEES9_SE_SG_Li256ELb1ELb1ELb1ELb0EEENS1_36VarlenDynamicPersistentTileSchedulerILi128ELi80ELi256ELi128ELb1ELb1ELb1ELb1ELb1ELb1EEEEEEEEEvNT_6ParamsE:
        .type           _ZN7cutlass13device_kernelIN5flash11enable_sm90INS1_16FlashAttnFwdSm90INS1_25CollectiveMainloopFwdSm90ILi2EN4cute5tupleIJNS5_1CILi1EEES8_S8_EEENS6_IJNS7_ILi128EEENS7_ILi80EEENS7_ILi256EEEEEELi256ENS_6half_tEfNS_4arch4Sm90ELb1ELb0ELb0ELb1ELb0ELb0ELb0ELb1ELb1ELb1ELb1ELb0EEENS1_21CollectiveEpilogueFwdINS6_IJSA_SC_SB_EEES9_SE_SG_Li256ELb1ELb1ELb1ELb0EEENS1_36VarlenDynamicPersistentTileSchedulerILi128ELi80ELi256ELi128ELb1ELb1ELb1ELb1ELb1ELb1EEEEEEEEEvNT_6ParamsE,@function
        .size           _ZN7cutlass13device_kernelIN5flash11enable_sm90INS1_16FlashAttnFwdSm90INS1_25CollectiveMainloopFwdSm90ILi2EN4cute5tupleIJNS5_1CILi1EEES8_S8_EEENS6_IJNS7_ILi128EEENS7_ILi80EEENS7_ILi256EEEEEELi256ENS_6half_tEfNS_4arch4Sm90ELb1ELb0ELb0ELb1ELb0ELb0ELb0ELb1ELb1ELb1ELb1ELb0EEENS1_21CollectiveEpilogueFwdINS6_IJSA_SC_SB_EEES9_SE_SG_Li256ELb1ELb1ELb1ELb0EEENS1_36VarlenDynamicPersistentTileSchedulerILi128ELi80ELi256ELi128ELb1ELb1ELb1ELb1ELb1ELb1EEEEEEEEEvNT_6ParamsE,(.L_x_14846 - _ZN7cutlass13device_kernelIN5flash11enable_sm90INS1_16FlashAttnFwdSm90INS1_25CollectiveMainloopFwdSm90ILi2EN4cute5tupleIJNS5_1CILi1EEES8_S8_EEENS6_IJNS7_ILi128EEENS7_ILi80EEENS7_ILi256EEEEEELi256ENS_6half_tEfNS_4arch4Sm90ELb1ELb0ELb0ELb1ELb0ELb0ELb0ELb1ELb1ELb1ELb1ELb0EEENS1_21CollectiveEpilogueFwdINS6_IJSA_SC_SB_EEES9_SE_SG_Li256ELb1ELb1ELb1ELb0EEENS1_36VarlenDynamicPersistentTileSchedulerILi128ELi80ELi256ELi128ELb1ELb1ELb1ELb1ELb1ELb1EEEEEEEEEvNT_6ParamsE)
        .other          _ZN7cutlass13device_kernelIN5flash11enable_sm90INS1_16FlashAttnFwdSm90INS1_25CollectiveMainloopFwdSm90ILi2EN4cute5tupleIJNS5_1CILi1EEES8_S8_EEENS6_IJNS7_ILi128EEENS7_ILi80EEENS7_ILi256EEEEEELi256ENS_6half_tEfNS_4arch4Sm90ELb1ELb0ELb0ELb1ELb0ELb0ELb0ELb1ELb1ELb1ELb1ELb0EEENS1_21CollectiveEpilogueFwdINS6_IJSA_SC_SB_EEES9_SE_SG_Li256ELb1ELb1ELb1ELb0EEENS1_36VarlenDynamicPersistentTileSchedulerILi128ELi80ELi256ELi128ELb1ELb1ELb1ELb1ELb1ELb1EEEEEEEEEvNT_6ParamsE,@"STO_CUDA_ENTRY STV_DEFAULT"
_ZN7cutlass13device_kernelIN5flash11enable_sm90INS1_16FlashAttnFwdSm90INS1_25CollectiveMainloopFwdSm90ILi2EN4cute5tupleIJNS5_1CILi1EEES8_S8_EEENS6_IJNS7_ILi128EEENS7_ILi80EEENS7_ILi256EEEEEELi256ENS_6half_tEfNS_4arch4Sm90ELb1ELb0ELb0ELb1ELb0ELb0ELb0ELb1ELb1ELb1ELb1ELb0EEENS1_21CollectiveEpilogueFwdINS6_IJSA_SC_SB_EEES9_SE_SG_Li256ELb1ELb1ELb1ELb0EEENS1_36VarlenDynamicPersistentTileSchedulerILi128ELi80ELi256ELi128ELb1ELb1ELb1ELb1ELb1ELb1EEEEEEEEEvNT_6ParamsE:
        /* <DEDUP_REMOVED lines=18> */
.L_x_2347:
[----:B------:R-:W-:Y:S05]  /*0120*/  BSYNC B0 ;  /* 0x0000000000007941 */ /* 0x000fea0003800000 */
.L_x_2346:
        /* <DEDUP_REMOVED lines=41> */
.L_x_2348:
        /* <DEDUP_REMOVED lines=22> */
.L_x_2349:
        /* <DEDUP_REMOVED lines=18> */
.L_x_2350:
        /* <DEDUP_REMOVED lines=22> */
.L_x_2351:
        /* <DEDUP_REMOVED lines=22> */
.L_x_2352:
        /* <DEDUP_REMOVED lines=8> */
.L_x_2354:
        /* <DEDUP_REMOVED lines=18> */
[----:B------:R-:W-:Y:S02]  /*0aa0*/  R2UR UR6, R10 ;  /* 0x000000000a0672ca */ /* 0x000fe400000e0000 */
        /* <DEDUP_REMOVED lines=11> */
[----:B------:R-:W-:-:S03]  /*0b60*/  SHF.R.S32.HI R2, RZ, 0x4, R3 ;  /* 0x00000004ff027819 */ /* 0x000fc60000011403 */
[C---:B------:R-:W-:Y:S01]  /*0b70*/  IMAD.IADD R12, R6.reuse, 0x1, -R5 ;  /* 0x00000001060c7824 */ /* 0x040fe200078e0a05 */
[C---:B------:R-:W-:Y:S01]  /*0b80*/  LOP3.LUT R5, R3.reuse, 0x3fffff0, RZ, 0xc0, !PT ;  /* 0x03fffff003057812 */ /* 0x040fe200078ec0ff */
[----:B------:R-:W-:Y:S01]  /*0b90*/  ULOP3.LUT UR8, UR4, 0x1, URZ, 0xfc, !UPT ;  /* 0x0000000104087892 */ /* 0x000fe2000f8efc3f */
[----:B------:R-:W-:Y:S02]  /*0ba0*/  LEA.HI R4, R3, R2, RZ, 0x1 ;  /* 0x0000000203047211 */ /* 0x000fe400078f08ff */
[----:B------:R-:W-:Y:S01]  /*0bb0*/  SHF.R.S32.HI R8, RZ, 0x1f, R12 ;  /* 0x0000001fff087819 */ /* 0x000fe2000001140c */
[----:B------:R-:W-:Y:S01]  /*0bc0*/  IMAD.IADD R5, R6, 0x1, -R5 ;  /* 0x0000000106057824 */ /* 0x000fe200078e0a05 */
[----:B------:R-:W-:Y:S01]  /*0bd0*/  SHF.R.S32.HI R3, RZ, 0x7, R0 ;  /* 0x00000007ff037819 */ /* 0x000fe20000011400 */
[----:B------:R0:W-:Y:S01]  /*0be0*/  STL [R1+0x34], R12 ;  /* 0x0000340c01007387 */ /* 0x0001e20000100800 */
[----:B------:R-:W-:Y:S01]  /*0bf0*/  LEA.HI R9, R8, R12, RZ, 0x2 ;  /* 0x0000000c08097211 */ /* 0x000fe200078f10ff */
[----:B------:R-:W-:Y:S01]  /*0c00*/  UMOV UR4, URZ ;  /* 0x0000003f00047c82 */ /* 0x000fe20008000000 */
[----:B------:R-:W-:Y:S01]  /*0c10*/  LOP3.LUT R6, R7, 0xfffffc00, RZ, 0xc0, !PT ;  /* 0xfffffc0007067812 */ /* 0x000fe200078ec0ff */
[----:B------:R-:W-:Y:S01]  /*0c20*/  IMAD.U32 R16, RZ, RZ, UR4 ;  /* 0x00000004ff107e24 */ /* 0x000fe2000f8e00ff */
[----:B------:R-:W-:-:S02]  /*0c30*/  SHF.R.S32.HI R10, RZ, 0x2, R9 ;  /* 0x00000002ff0a7819 */ /* 0x000fc40000011409 */
[----:B------:R-:W-:Y:S01]  /*0c40*/  SHF.R.S32.HI R11, RZ, 0x1f, R9 ;  /* 0x0000001fff0b7819 */ /* 0x000fe20000011409 */
[----:B------:R-:W-:Y:S01]  /*0c50*/  IMAD R6, R5, 0x40, R6 ;  /* 0x0000004005067824 */ /* 0x000fe200078e0206 */
[----:B------:R-:W-:Y:S02]  /*0c60*/  LEA.HI R0, R0, R3, RZ, 0x1 ;  /* 0x0000000300007211 */ /* 0x000fe400078f08ff */
[----:B------:R-:W-:Y:S02]  /*0c70*/  LEA.HI R11, R11, R10, RZ, 0x3 ;  /* 0x0000000a0b0b7211 */ /* 0x000fe400078f18ff */
[----:B------:R-:W-:Y:S02]  /*0c80*/  LOP3.LUT R7, R4, 0x1ffffffe, RZ, 0xc0, !PT ;  /* 0x1ffffffe04077812 */ /* 0x000fe400078ec0ff */
[----:B------:R-:W-:Y:S02]  /*0c90*/  LOP3.LUT R11, R11, 0xfffffff8, RZ, 0xc0, !PT ;  /* 0xfffffff80b0b7812 */ /* 0x000fe400078ec0ff */
[----:B------:R-:W-:Y:S01]  /*0ca0*/  LEA.HI R8, R8, R12, RZ, 0x5 ;  /* 0x0000000c08087211 */ /* 0x000fe200078f28ff */
[----:B------:R-:W-:Y:S01]  /*0cb0*/  IMAD.IADD R7, R2, 0x1, -R7 ;  /* 0x0000000102077824 */ /* 0x000fe200078e0a07 */
[----:B------:R-:W-:Y:S01]  /*0cc0*/  LOP3.LUT R0, R0, 0x3fffffe, RZ, 0xc0, !PT ;  /* 0x03fffffe00007812 */ /* 0x000fe200078ec0ff */
[----:B------:R-:W-:Y:S01]  /*0cd0*/  IMAD.IADD R11, R10, 0x1, -R11 ;  /* 0x000000010a0b7824 */ /* 0x000fe200078e0a0b */
[----:B------:R-:W-:-:S02]  /*0ce0*/  SHF.R.S32.HI R8, RZ, 0x5, R8 ;  /* 0x00000005ff087819 */ /* 0x000fc40000011408 */
[----:B------:R-:W-:Y:S01]  /*0cf0*/  LOP3.LUT R9, R9, 0x7ffffffc, RZ, 0xc0, !PT ;  /* 0x7ffffffc09097812 */ /* 0x000fe200078ec0ff */
[----:B------:R-:W-:Y:S01]  /*0d00*/  IMAD.IADD R0, R3, 0x1, -R0 ;  /* 0x0000000103007824 */ /* 0x000fe200078e0a00 */
[----:B------:R-:W-:Y:S01]  /*0d10*/  LEA.HI R2, R13, R13, RZ, 0x1 ;  /* 0x0000000d0d027211 */ /* 0x000fe200078f08ff */
[----:B------:R-:W-:Y:S02]  /*0d20*/  IMAD R3, R7, 0x8, R6 ;  /* 0x0000000807037824 */ /* 0x000fe400078e0206 */
[----:B------:R-:W-:Y:S01]  /*0d30*/  IMAD R11, R8, 0x10, R11 ;  /* 0x00000010080b7824 */ /* 0x000fe200078e020b */
[----:B------:R-:W-:Y:S01]  /*0d40*/  LOP3.LUT R2, R2, 0x1ffffffe, RZ, 0xc0, !PT ;  /* 0x1ffffffe02027812 */ /* 0x000fe200078ec0ff */
[----:B------:R-:W-:Y:S01]  /*0d50*/  IMAD.IADD R9, R12, 0x1, -R9 ;  /* 0x000000010c097824 */ /* 0x000fe200078e0a09 */
[----:B------:R1:W-:Y:S01]  /*0d60*/  STL [R1+0x64], R3 ;  /* 0x0000640301007387 */ /* 0x0003e20000100800 */
[----:B------:R-:W-:Y:S02]  /*0d70*/  IMAD R0, R0, 0x40, R11 ;  /* 0x0000004000007824 */ /* 0x000fe400078e020b */
[----:B------:R-:W-:-:S02]  /*0d80*/  IMAD.SHL.U32 R19, R9, 0x2, RZ ;  /* 0x0000000209137824 */ /* 0x000fc400078e00ff */
[----:B------:R-:W-:Y:S01]  /*0d90*/  IMAD.IADD R2, R13, 0x1, -R2 ;  /* 0x000000010d027824 */ /* 0x000fe200078e0a02 */
[----:B------:R-:W-:Y:S01]  /*0da0*/  STL [R1+0x60], R0 ;  /* 0x0000600001007387 */ /* 0x000fe20000100800 */
[C---:B0-----:R-:W-:Y:S02]  /*0db0*/  VIADD R12, R19.reuse, 0x8 ;  /* 0x00000008130c7836 */ /* 0x041fe40000000000 */
[C---:B------:R-:W-:Y:S02]  /*0dc0*/  VIADD R11, R19.reuse, 0x10 ;  /* 0x00000010130b7836 */ /* 0x040fe40000000000 */
[----:B-1----:R-:W-:Y:S01]  /*0dd0*/  IMAD.U32 R3, RZ, RZ, UR8 ;  /* 0x00000008ff037e24 */ /* 0x002fe2000f8e00ff */
[----:B------:R-:W-:Y:S01]  /*0de0*/  SHF.R.S32.HI R14, RZ, 0x1f, R12 ;  /* 0x0000001fff0e7819 */ /* 0x000fe2000001140c */
[C---:B------:R-:W-:Y:S01]  /*0df0*/  VIADD R10, R19.reuse, 0x18 ;  /* 0x00000018130a7836 */ /* 0x040fe20000000000 */
[----:B------:R-:W-:Y:S01]  /*0e00*/  SHF.R.S32.HI R13, RZ, 0x1f, R11 ;  /* 0x0000001fff0d7819 */ /* 0x000fe2000001140b */
[C---:B------:R-:W-:Y:S01]  /*0e10*/  VIADD R9, R19.reuse, 0x20 ;  /* 0x0000002013097836 */ /* 0x040fe20000000000 */
[----:B------:R0:W-:Y:S01]  /*0e20*/  STL [R1+0x68], R3 ;  /* 0x0000680301007387 */ /* 0x0001e20000100800 */
        /* <DEDUP_REMOVED lines=10> */
[----:B0-----:R-:W-:Y:S01]  /*0ed0*/  IMAD.U32 R3, RZ, RZ, UR4 ;  /* 0x00000004ff037e24 */ /* 0x001fe2000f8e00ff */
[----:B------:R-:W-:Y:S01]  /*0ee0*/  SHF.R.S32.HI R7, RZ, 0x1f, R5 ;  /* 0x0000001fff077819 */ /* 0x000fe20000011405 */
[C---:B------:R-:W-:Y:S01]  /*0ef0*/  VIADD R234, R19.reuse, 0x58 ;  /* 0x0000005813ea7836 */ /* 0x040fe20000000000 */
[----:B------:R-:W-:Y:S01]  /*0f00*/  SHF.R.S32.HI R6, RZ, 0x1f, R4 ;  /* 0x0000001fff067819 */ /* 0x000fe20000011404 */
[C---:B------:R-:W-:Y:S01]  /*0f10*/  VIADD R233, R19.reuse, 0x60 ;  /* 0x0000006013e97836 */ /* 0x040fe20000000000 */
[----:B------:R0:W-:Y:S01]  /*0f20*/  STL [R1+0x30], R3 ;  /* 0x0000300301007387 */ /* 0x0001e20000100800 */
[C---:B------:R-:W-:Y:S01]  /*0f30*/  VIADD R232, R19.reuse, 0x68 ;  /* 0x0000006813e87836 */ /* 0x040fe20000000000 */
[----:B------:R-:W-:Y:S01]  /*0f40*/  SHF.R.S32.HI R4, RZ, 0x1f, R234 ;  /* 0x0000001fff047819 */ /* 0x000fe200000114ea */
[----:B------:R-:W-:-:S02]  /*0f50*/  VIADD R231, R19, 0x70 ;  /* 0x0000007013e77836 */ /* 0x000fc40000000000 */
[C---:B------:R-:W-:Y:S02]  /*0f60*/  VIADD R230, R19.reuse, 0x78 ;  /* 0x0000007813e67836 */ /* 0x040fe40000000000 */
[C---:B------:R-:W-:Y:S01]  /*0f70*/  VIADD R229, R19.reuse, 0x80 ;  /* 0x0000008013e57836 */ /* 0x040fe20000000000 */
[----:B------:R-:W-:Y:S01]  /*0f80*/  SHF.R.S32.HI R4, RZ, 0x1f, R231 ;  /* 0x0000001fff047819 */ /* 0x000fe200000114e7 */
[C---:B------:R-:W-:Y:S02]  /*0f90*/  VIADD R228, R19.reuse, 0x88 ;  /* 0x0000008813e47836 */ /* 0x040fe40000000000 */
[C---:B0-----:R-:W-:Y:S02]  /*0fa0*/  VIADD R3, R19.reuse, 0x50 ;  /* 0x0000005013037836 */ /* 0x041fe40000000000 */
        /* <DEDUP_REMOVED lines=21> */
[----:B------:R-:W-:Y:S01]  /*1100*/  SHF.R.S32.HI R5, RZ, 0x1f, R223 ;  /* 0x0000001fff057819 */ /* 0x000fe200000114df */
[----:B------:R-:W-:Y:S01]  /*1110*/  IMAD R213, R2, 0x8, R0 ;  /* 0x0000000802d57824 */ /* 0x000fe200078e0200 */
[----:B------:R-:W-:-:S02]  /*1120*/  SHF.R.S32.HI R4, RZ, 0x1f, R222 ;  /* 0x0000001fff047819 */ /* 0x000fc400000114de */
[----:B------:R-:W-:Y:S02]  /*1130*/  SHF.R.S32.HI R3, RZ, 0x1f, R221 ;  /* 0x0000001fff037819 */ /* 0x000fe400000114dd */
[----:B------:R-:W-:Y:S02]  /*1140*/  SHF.R.S32.HI R5, RZ, 0x1f, R220 ;  /* 0x0000001fff057819 */ /* 0x000fe400000114dc */
[----:B------:R-:W-:Y:S02]  /*1150*/  SHF.R.S32.HI R4, RZ, 0x1f, R219 ;  /* 0x0000001fff047819 */ /* 0x000fe400000114db */
[----:B------:R-:W-:-:S07]  /*1160*/  SHF.R.S32.HI R3, RZ, 0x1f, R218 ;  /* 0x0000001fff037819 */ /* 0x000fce00000114da */
.L_x_2412:
[----:B------:R-:W-:Y:S01]  /*1170*/  ULDC.64 UR8, c[0x0][0xc88] ;  /* 0x0003220000087ab9 */ /* 0x000fe20000000a00 */
[----:B------:R-:W-:Y:S01]  /*1180*/  ULDC.64 UR12, c[0x0][0x208] ;  /* 0x00008200000c7ab9 */ /* 0x000fe20000000a00 */
[----:B------:R-:W-:Y:S01]  /*1190*/  UIMAD.WIDE UR8, UR7, 0x4, UR8 ;  /* 0x00000004070878a5 */ /* 0x000fe2000f8e0208 */
[----:B------:R-:W-:-:S05]  /*11a0*/  ULDC.64 UR10, c[0x0][0xa18] ;  /* 0x00028600000a7ab9 */ /* 0x000fca0000000a00 */
[----:B01234-:R-:W-:Y:S02]  /*11b0*/  IMAD.U32 R2, RZ, RZ, UR8 ;  /* 0x00000008ff027e24 */ /* 0x01ffe4000f8e00ff */
[----:B------:R-:W-:Y:S01]  /*11c0*/  IMAD.U32 R3, RZ, RZ, UR9 ;  /* 0x00000009ff037e24 */ /* 0x000fe2000f8e00ff */
        /* <DEDUP_REMOVED lines=10> */
[----:B------:R-:W-:Y:S01]  /*1270*/  IMAD.U32 R217, RZ, RZ, UR4 ;  /* 0x00000004ffd97e24 */ /* 0x000fe2000f8e00ff */
[----:B------:R-:W-:-:S04]  /*1280*/  @UP0 ULEA UR8, UP2, UR4, UR8, 0x2 ;  /* 0x0000000804080291 */ /* 0x000fc8000f84103f */
[----:B------:R-:W-:Y:S02]  /*1290*/  @UP0 ULEA.HI.X UR9, UR4, UR9, UR14, 0x2, UP2 ;  /* 0x0000000904090291 */ /* 0x000fe400090f140e */
[----:B------:R-:W-:Y:S01]  /*12a0*/  IMAD.U32 R6, RZ, RZ, UR14 ;  /* 0x0000000eff067e24 */ /* 0x000fe2000f8e00ff */
[----:B------:R-:W-:Y:S01]  /*12b0*/  @UP1 ULEA UR10, UP0, UR4, UR10, 0x2 ;  /* 0x0000000a040a1291 */ /* 0x000fe2000f80103f */
[----:B------:R-:W-:-:S03]  /*12c0*/  IMAD.U32 R2, RZ, RZ, UR8 ;  /* 0x00000008ff027e24 */ /* 0x000fc6000f8e00ff */
[----:B------:R-:W-:Y:S01]  /*12d0*/  @UP1 ULEA.HI.X UR11, UR4, UR11, UR14, 0x2, UP0 ;  /* 0x0000000b040b1291 */ /* 0x000fe200080f140e */
[----:B------:R-:W-:Y:S01]  /*12e0*/  IMAD.U32 R3, RZ, RZ, UR9 ;  /* 0x00000009ff037e24 */ /* 0x000fe2000f8e00ff */
[----:B------:R-:W-:Y:S01]  /*12f0*/  ULDC.64 UR8, c[0x0][0x418] ;  /* 0x0001060000087ab9 */ /* 0x000fe20000000a00 */
[----:B------:R-:W-:Y:S01]  /*1300*/  IMAD.U32 R4, RZ, RZ, UR10 ;  /* 0x0000000aff047e24 */ /* 0x000fe2000f8e00ff */
[----:B------:R-:W-:Y:S01]  /*1310*/  ULOP3.LUT UR7, UR6, 0xff0000, URZ, 0xc0, !UPT ;  /* 0x00ff000006077892 */ /* 0x000fe2000f8ec03f */
[----:B------:R0:W-:Y:S01]  /*1320*/  STL [R1+0x2c], R6 ;  /* 0x00002c0601007387 */ /* 0x0001e20000100800 */
[----:B------:R-:W-:-:S03]  /*1330*/  IMAD.U32 R5, RZ, RZ, UR11 ;  /* 0x0000000bff057e24 */ /* 0x000fc6000f8e00ff */
[----:B------:R-:W2:Y:S01]  /*1340*/  @P0 LDG.E R2, desc[UR12][R2.64] ;  /* 0x0000000c02020981 */ /* 0x000ea2000c1e1900 */
[----:B------:R-:W-:Y:S01]  /*1350*/  UISETP.NE.U32.AND UP0, UPT, UR8, URZ, UPT ;  /* 0x0000003f0800728c */ /* 0x000fe2000bf05070 */
[----:B------:R-:W-:Y:S02]  /*1360*/  ULDC UR10, c[0x0][0x2f0] ;  /* 0x0000bc00000a7ab9 */ /* 0x000fe40000000800 */
[----:B------:R-:W3:Y:S01]  /*1370*/  @P2 LDG.E R4, desc[UR12][R4.64] ;  /* 0x0000000c04042981 */ /* 0x000ee2000c1e1900 */
[----:B------:R-:W-:Y:S02]  /*1380*/  ULOP3.LUT UR8, UR6, 0xff000000, URZ, 0xc0, !UPT ;  /* 0xff00000006087892 */ /* 0x000fe4000f8ec03f */
[----:B------:R-:W-:Y:S01]  /*1390*/  ULOP3.LUT UR6, UR6, 0xffff, URZ, 0xc0, !UPT ;  /* 0x0000ffff06067892 */ /* 0x000fe2000f8ec03f */
[----:B------:R-:W-:Y:S01]  /*13a0*/  ULDC UR11, c[0x0][0x288] ;  /* 0x0000a200000b7ab9 */ /* 0x000fe20000000800 */
[----:B------:R-:W-:Y:S01]  /*13b0*/  UISETP.NE.AND.EX UP0, UPT, UR9, URZ, UPT, UP0 ;  /* 0x0000003f0900728c */ /* 0x000fe2000bf05300 */
[----:B------:R-:W-:-:S03]  /*13c0*/  ULDC.64 UR12, c[0x0][0xa20] ;  /* 0x00028800000c7ab9 */ /* 0x000fc60000000a00 */
[----:B-----5:R-:W-:Y:S01]  /*13d0*/  IMAD.U32 R0, RZ, RZ, UR6 ;  /* 0x00000006ff007e24 */ /* 0x020fe2000f8e00ff */
[----:B------:R-:W-:Y:S01]  /*13e0*/  ULDC UR9, c[0x0][0x424] ;  /* 0x0001090000097ab9 */ /* 0x000fe20000000800 */
[----:B------:R-:W-:Y:S01]  /*13f0*/  USHF.R.U32.HI UR8, URZ, 0x8, UR8 ;  /* 0x000000083f087899 */ /* 0x000fe20008011608 */
[----:B------:R-:W-:Y:S01]  /*1400*/  ISETP.NE.U32.AND P1, PT, RZ, UR12, PT ;  /* 0x0000000cff007c0c */ /* 0x000fe2000bf25070 */
[----:B------:R-:W-:Y:S01]  /*1410*/  USEL UR9, UR9, 0x1, UP0 ;  /* 0x0000000109097887 */ /* 0x000fe20008000000 */
[----:B------:R0:W-:Y:S01]  /*1420*/  STL [R1+0x28], R0 ;  /* 0x0000280001007387 */ /* 0x0001e20000100800 */
[----:B------:R-:W-:Y:S01]  /*1430*/  UMOV UR4, URZ ;  /* 0x0000003f00047c82 */ /* 0x000fe20008000000 */
[----:B------:R-:W-:Y:S01]  /*1440*/  ULEA.HI UR7, UR7, UR8, URZ, 0x10 ;  /* 0x0000000807077291 */ /* 0x000fe2000f8f803f */
[----:B------:R-:W-:Y:S01]  /*1450*/  ISETP.NE.AND.EX P1, PT, RZ, UR13, PT, P1 ;  /* 0x0000000dff007c0c */ /* 0x000fe2000bf25310 */
[----:B------:R-:W-:Y:S01]  /*1460*/  UIMAD UR10, UR9, UR10, URZ ;  /* 0x0000000a090a72a4 */ /* 0x000fe2000f8e023f */
[----:B--2---:R-:W-:-:S02]  /*1470*/  @P0 R2UR UR4, R2 ;  /* 0x00000000020402ca */ /* 0x004fc400000e0000 */
[----:B---3--:R-:W-:-:S13]  /*1480*/  @P2 R2UR UR11, R4 ;  /* 0x00000000040b22ca */ /* 0x008fda00000e0000 */
[----:B------:R-:W-:Y:S01]  /*1490*/  IMAD.U32 R18, RZ, RZ, UR11 ;  /* 0x0000000bff127e24 */ /* 0x000fe2000f8e00ff */
[----:B0-----:R-:W-:Y:S06]  /*14a0*/  @P2 BRA `(.L_x_2355) ;  /* 0x0000000000402947 */ /* 0x001fec0003800000 */
        /* <DEDUP_REMOVED lines=14> */
[----:B------:R-:W-:-:S06]  /*1590*/  UIADD3 UR6, -UR6, UR8, URZ ;  /* 0x0000000806067290 */ /* 0x000fcc000fffe13f */
[----:B------:R-:W-:-:S07]  /*15a0*/  IMAD.U32 R18, RZ, RZ, UR6 ;  /* 0x00000006ff127e24 */ /* 0x000fce000f8e00ff */
.L_x_2355:
[----:B------:R-:W-:Y:S05]  /*15b0*/  @!P1 BRA `(.L_x_2356) ;  /* 0x0000000000289947 */ /* 0x000fea0003800000 */
[----:B------:R-:W-:Y:S01]  /*15c0*/  R2UR UR8, R217 ;  /* 0x00000000d90872ca */ /* 0x000fe200000e0000 */
[----:B------:R-:W-:Y:S01]  /*15d0*/  ULDC.64 UR10, c[0x0][0x208] ;  /* 0x00008200000a7ab9 */ /* 0x000fe20000000a00 */
[----:B------:R-:W-:-:S11]  /*15e0*/  R2UR UR9, R6 ;  /* 0x00000000060972ca */ /* 0x000fd600000e0000 */
[----:B------:R-:W-:-:S04]  /*15f0*/  ULEA UR6, UP0, UR8, UR12, 0x2 ;  /* 0x0000000c08067291 */ /* 0x000fc8000f80103f */
[----:B------:R-:W-:Y:S02]  /*1600*/  ULEA.HI.X UR8, UR8, UR13, UR9, 0x2, UP0 ;  /* 0x0000000d08087291 */ /* 0x000fe400080f1409 */
[----:B------:R-:W-:-:S04]  /*1610*/  IMAD.U32 R2, RZ, RZ, UR6 ;  /* 0x00000006ff027e24 */ /* 0x000fc8000f8e00ff */
[----:B------:R-:W-:-:S05]  /*1620*/  IMAD.U32 R3, RZ, RZ, UR8 ;  /* 0x00000008ff037e24 */ /* 0x000fca000f8e00ff */
[----:B------:R-:W2:Y:S02]  /*1630*/  LDG.E R2, desc[UR10][R2.64] ;  /* 0x0000000a02027981 */ /* 0x000ea4000c1e1900 */
[----:B--2---:R-:W-:Y:S01]  /*1640*/  R2UR UR10, R2 ;  /* 0x00000000020a72ca */ /* 0x004fe200000e0000 */
[----:B------:R-:W-:-:S14]  /*1650*/  BRA `(.L_x_2357) ;  /* 0x00000000003c7947 */ /* 0x000fdc0003800000 */
.L_x_2356:
        /* <DEDUP_REMOVED lines=15> */
.L_x_2357:
[----:B------:R-:W-:Y:S01]  /*1750*/  ULDC UR6, c[0x0][0x448] ;  /* 0x0001120000067ab9 */ /* 0x000fe20000000800 */
[----:B------:R-:W-:Y:S01]  /*1760*/  R2UR UR8, R18 ;  /* 0x00000000120872ca */ /* 0x000fe200000e0000 */
[----:B------:R-:W-:Y:S02]  /*1770*/  UISETP.NE.AND UP0, UPT, UR6, 0x1, UPT ;  /* 0x000000010600788c */ /* 0x000fe4000bf05270 */
[----:B------:R-:W-:Y:S02]  /*1780*/  USHF.L.U32 UR5, UR5, 0x7, URZ ;  /* 0x0000000705057899 */ /* 0x000fe4000800063f */
[----:B------:R-:W-:Y:S02]  /*1790*/  UIADD3 UR10, -UR4, UR10, URZ ;  /* 0x0000000a040a7290 */ /* 0x000fe4000fffe13f */
[----:B------:R-:W-:Y:S02]  /*17a0*/  UIADD3 UR6, UR5, 0x7f, URZ ;  /* 0x0000007f05067890 */ /* 0x000fe4000fffe03f */
[----:B------:R-:W-:-:S02]  /*17b0*/  IMAD.U32 R212, RZ, RZ, UR5 ;  /* 0x00000005ffd47e24 */ /* 0x000fc4000f8e00ff */
[----:B------:R-:W-:Y:S01]  /*17c0*/  IMAD.U32 R22, RZ, RZ, UR10 ;  /* 0x0000000aff167e24 */ /* 0x000fe2000f8e00ff */
[----:B------:R-:W-:Y:S01]  /*17d0*/  @UP0 ULDC UR4, c[0x0][0x44c] ;  /* 0x0001130000040ab9 */ /* 0x000fe20000000800 */
[----:B------:R-:W-:Y:S01]  /*17e0*/  @UP0 ULDC UR9, c[0x0][0x450] ;  /* 0x0001140000090ab9 */ /* 0x000fe20000000800 */
[----:B------:R-:W-:Y:S02]  /*17f0*/  UIMAD.WIDE.U32 UR4, UR6, UR4, URZ ;  /* 0x00000004060472a5 */ /* 0x000fe4000f8e003f */
[----:B------:R-:W-:Y:S02]  /*1800*/  UIADD3 UR8, UR10, 0x50, -UR8 ;  /* 0x000000500a087890 */ /* 0x000fe4000fffe808 */
[----:B------:R-:W-:Y:S02]  /*1810*/  @UP0 USHF.R.U32.HI UR6, URZ, UR9, UR5 ;  /* 0x000000093f060299 */ /* 0x000fe40008011605 */
[----:B------:R-:W-:Y:S02]  /*1820*/  UIADD3 UR4, UR10, 0x4f, URZ ;  /* 0x0000004f0a047890 */ /* 0x000fe4000fffe03f */
[----:B------:R-:W-:-:S02]  /*1830*/  UIADD3 UR8, UR8, UR6, URZ ;  /* 0x0000000608087290 */ /* 0x000fc4000fffe03f */
[----:B------:R-:W-:Y:S02]  /*1840*/  UIMAD.WIDE UR4, UR4, 0x66666667, URZ ;  /* 0x66666667040478a5 */ /* 0x000fe4000f8e023f */
[----:B------:R-:W-:Y:S02]  /*1850*/  UIMAD.WIDE UR8, UR8, 0x66666667, URZ ;  /* 0x66666667080878a5 */ /* 0x000fe4000f8e023f */
[----:B------:R-:W-:Y:S02]  /*1860*/  USHF.R.U32.HI UR4, URZ, 0x1f, UR5 ;  /* 0x0000001f3f047899 */ /* 0x000fe40008011605 */
[----:B------:R-:W-:Y:S02]  /*1870*/  USHF.R.U32.HI UR6, URZ, 0x1f, UR9 ;  /* 0x0000001f3f067899 */ /* 0x000fe40008011609 */
[----:B------:R-:W-:Y:S02]  /*1880*/  ULEA.HI.SX32 UR4, UR5, UR4, 0x1b ;  /* 0x0000000405047291 */ /* 0x000fe4000f8fda3f */
[----:B------:R-:W-:-:S02]  /*1890*/  ULEA.HI.SX32 UR6, UR9, UR6, 0x1b ;  /* 0x0000000609067291 */ /* 0x000fc4000f8fda3f */
[----:B------:R-:W-:Y:S02]  /*18a0*/  USHF.R.U32.HI UR5, URZ, 0x10, UR7 ;  /* 0x000000103f057899 */ /* 0x000fe40008011607 */
[----:B------:R-:W-:-:S04]  /*18b0*/  UISETP.LT.AND UP0, UPT, UR4, UR6, UPT ;  /* 0x000000060400728c */ /* 0x000fc8000bf01270 */
[----:B------:R-:W-:Y:S01]  /*18c0*/  USEL UR9, UR4, UR6, UP0 ;  /* 0x0000000604097287 */ /* 0x000fe20008000000 */
[----:B------:R-:W-:Y:S01]  /*18d0*/  IMAD.U32 R214, RZ, RZ, UR5 ;  /* 0x00000005ffd67e24 */ /* 0x000fe2000f8e00ff */
[----:B------:R-:W-:Y:S02]  /*18e0*/  ULOP3.LUT UR6, UR7, 0xff, URZ, 0xc0, !UPT ;  /* 0x000000ff07067892 */ /* 0x000fe4000f8ec03f */
[----:B------:R-:W-:Y:S01]  /*18f0*/  UISETP.GE.AND UP0, UPT, UR9, 0x1, UPT ;  /* 0x000000010900788c */ /* 0x000fe2000bf06270 */
[----:B------:R-:W-:-:S03]  /*1900*/  UMOV UR4, URZ ;  /* 0x0000003f00047c82 */ /* 0x000fc60008000000 */
[----:B------:R-:W-:Y:S02]  /*1910*/  IMAD.U32 R216, RZ, RZ, UR6 ;  /* 0x00000006ffd87e24 */ /* 0x000fe4000f8e00ff */
[----:B------:R-:W-:-:S13]  /*1920*/  PLOP3.LUT P0, PT, PT, PT, UP0, 0x80, 0x0 ;  /* 0x000000000000781c */ /* 0x000fda0003f0f008 */
[----:B------:R-:W-:Y:S05]  /*1930*/  @!P0 BRA `(.L_x_2358) ;  /* 0x0000000000948947 */ /* 0x000fea0003800000 */
        /* <DEDUP_REMOVED lines=37> */
.L_x_2358:
        /* <DEDUP_REMOVED lines=81> */
[----:B------:R-:W-:Y:S02]  /*20a0*/  UIADD3 UR6, UR8, 0x14400, URZ ;  /* 0x0001440008067890 */ /* 0x000fe4000fffe03f */
[----:B------:R-:W-:Y:S02]  /*20b0*/  IMAD.U32 R17, RZ, RZ, UR8 ;  /* 0x00000008ff117e24 */ /* 0x000fe4000f8e00ff */
[----:B0-----:R-:W-:Y:S01]  /*20c0*/  VIADD R0, R0, 0xffffff80 ;  /* 0xffffff8000007836 */ /* 0x001fe20000000000 */
[----:B------:R-:W-:-:S04]  /*20d0*/  ULOP3.LUT UP0, URZ, UR6, 0x9f, URZ, 0xc0, !UPT ;  /* 0x0000009f063f7892 */ /* 0x000fc8000f80c03f */
[----:B------:R-:W-:Y:S02]  /*20e0*/  SHF.R.S32.HI R3, RZ, 0x1f, R0 ;  /* 0x0000001fff037819 */ /* 0x000fe40000011400 */
        /* <DEDUP_REMOVED lines=28> */
.L_x_2360:
[----:B------:R-:W2:Y:S04]  /*22b0*/  LDL R20, [R1+0x30] ;  /* 0x0000300001147983 */ /* 0x000ea80000100800 */
[----:B------:R-:W3:Y:S01]  /*22c0*/  LDL R2, [R1+0x68] ;  /* 0x0000680001027983 */ /* 0x000ee20000100800 */
[----:B------:R-:W-:Y:S02]  /*22d0*/  R2UR UR6, R17 ;  /* 0x00000000110672ca */ /* 0x000fe400000e0000 */
[----:B--2---:R-:W-:Y:S02]  /*22e0*/  R2UR UR7, R20 ;  /* 0x00000000140772ca */ /* 0x004fe400000e0000 */
[----:B---3--:R-:W-:-:S11]  /*22f0*/  R2UR UR5, R2 ;  /* 0x00000000020572ca */ /* 0x008fd600000e0000 */
[----:B------:R-:W-:-:S04]  /*2300*/  ULEA.HI UR4, UR7, UR7, URZ, 0x1 ;  /* 0x0000000707047291 */ /* 0x000fc8000f8f083f */
[----:B------:R-:W-:Y:S01]  /*2310*/  ULOP3.LUT UR4, UR4, 0xfffffffe, URZ, 0xc0, !UPT ;  /* 0xfffffffe04047892 */ /* 0x000fe2000f8ec03f */
[----:B------:R-:W-:-:S03]  /*2320*/  IMAD.U32 R2, RZ, RZ, UR5 ;  /* 0x00000005ff027e24 */ /* 0x000fc6000f8e00ff */
[----:B------:R-:W-:Y:S02]  /*2330*/  UIADD3 UR4, UR7, -UR4, URZ ;  /* 0x8000000407047290 */ /* 0x000fe4000fffe03f */
[----:B------:R-:W-:-:S04]  /*2340*/  ISETP.NE.AND P0, PT, R2, 0x3, PT ;  /* 0x000000030200780c */ /* 0x000fc80003f05270 */
[----:B------:R-:W-:-:S05]  /*2350*/  IMAD.U32 R0, RZ, RZ, UR4 ;  /* 0x00000004ff007e24 */ /* 0x000fca000f8e00ff */
[----:B------:R-:W-:-:S04]  /*2360*/  SHF.L.U32 R0, R0, 0x1f, RZ ;  /* 0x0000001f00007819 */ /* 0x000fc800000006ff */
[----:B------:R-:W0:Y:S02]  /*2370*/  SYNCS.PHASECHK.TRANS64.TRYWAIT P1, [UR6+0x38800], R0 ;  /* 0x03880000ff0075a7 */ /* 0x000e240008020146 */
[----:B0-----:R-:W-:Y:S05]  /*2380*/  @!P1 BRA `(.L_x_2361) ;  /* 0x0000018c00309947 */ /* 0x001fea0003800000 */
.L_x_2550:
[----:B------:R-:W-:Y:S05]  /*2390*/  @!P0 BRA `(.L_x_2362) ;  /* 0x0000000000048947 */ /* 0x000fea0003800000 */
[----:B------:R-:W-:Y:S01]  /*23a0*/  BPT.TRAP 0x1 ;  /* 0x000000040000795c */ /* 0x000fe20000300000 */
.L_x_2362:
[----:B------:R-:W-:Y:S01]  /*23b0*/  R2UR UR5, R16 ;  /* 0x00000000100572ca */ /* 0x000fe200000e0000 */
[----:B0-----:R-:W-:Y:S01]  /*23c0*/  IMAD.U32 R0, RZ, RZ, UR60 ;  /* 0x0000003cff007e24 */ /* 0x001fe2000f8e00ff */
[----:B------:R-:W-:-:S11]  /*23d0*/  R2UR UR4, R17 ;  /* 0x00000000110472ca */ /* 0x000fd600000e0000 */
[----:B------:R-:W-:Y:S02]  /*23e0*/  IMAD.U32 R3, RZ, RZ, UR5 ;  /* 0x00000005ff037e24 */ /* 0x000fe4000f8e00ff */
[----:B------:R-:W-:-:S03]  /*23f0*/  LEA R0, R0, UR4, 0x3 ;  /* 0x0000000400007c11 */ /* 0x000fc6000f8e18ff */
[----:B------:R-:W-:-:S04]  /*2400*/  SHF.L.U32 R3, R3, 0x1f, RZ ;  /* 0x0000001f03037819 */ /* 0x000fc800000006ff */
[----:B------:R0:W1:Y:S01]  /*2410*/  SYNCS.PHASECHK.TRANS64.TRYWAIT P2, [R0+URZ+0x38830], R3 ;  /* 0x03883003000075a7 */ /* 0x000062000804017f */
[----:B------:R-:W-:Y:S05]  /*2420*/  @!P0 BRA `(.L_x_2363) ;  /* 0x0000000000048947 */ /* 0x000fea0003800000 */
[----:B------:R-:W-:Y:S01]  /*2430*/  BPT.TRAP 0x1 ;  /* 0x000000040000795c */ /* 0x000fe20000300000 */
.L_x_2363:
[----:B------:R-:W2:Y:S02]  /*2440*/  S2R R2, SR_TID.X ;  /* 0x0000000000027919 */ /* 0x000ea40000002100 */
[----:B--2---:R-:W-:-:S04]  /*2450*/  LOP3.LUT R2, R2, 0x7f, RZ, 0xc0, !PT ;  /* 0x0000007f02027812 */ /* 0x004fc800078ec0ff */
[----:B------:R-:W-:Y:S01]  /*2460*/  ISETP.NE.AND P1, PT, R2, RZ, PT ;  /* 0x000000ff0200720c */ /* 0x000fe20003f25270 */
[----:B-1----:R-:W-:-:S12]  /*2470*/  @P2 BRA `(.L_x_2364) ;  /* 0x0000000000082947 */ /* 0x002fd80003800000 */
[----:B------:R-:W1:Y:S02]  /*2480*/  SYNCS.PHASECHK.TRANS64.TRYWAIT P2, [R0+URZ+0x38830], R3 ;  /* 0x03883003000075a7 */ /* 0x000e64000804017f */
[----:B-1----:R-:W-:Y:S05]  /*2490*/  @!P2 BRA `(.L_x_2365) ;  /* 0x0000018c0008a947 */ /* 0x002fea0003800000 */
.L_x_2364:
[----:B------:R-:W-:Y:S05]  /*24a0*/  WARPSYNC.ALL ;  /* 0x0000000000007948 */ /* 0x000fea0003800000 */
[----:B------:R-:W-:Y:S01]  /*24b0*/  R2UR UR4, R17 ;  /* 0x00000000110472ca */ /* 0x000fe200000e0000 */
[----:B------:R-:W-:Y:S01]  /*24c0*/  ULOP3.LUT UR5, UR36, 0x10000, URZ, 0xfc, !UPT ;  /* 0x0001000024057892 */ /* 0x000fe2000f8efc3f */
[----:B------:R-:W-:Y:S01]  /*24d0*/  WARPGROUP.ARRIVE ;  /* 0x00000000000079c5 */ /* 0x000fe20000000000 */
[----:B------:R-:W-:Y:S01]  /*24e0*/  UMOV UR9, 0x40000040 ;  /* 0x4000004000097882 */ /* 0x000fe20000000000 */
[----:B------:R-:W-:Y:S01]  /*24f0*/  UMOV UR11, 0x40000040 ;  /* 0x40000040000b7882 */ /* 0x000fe20000000000 */
[----:B------:R-:W-:Y:S01]  /*2500*/  UMOV UR15, UR9 ;  /* 0x00000009000f7c82 */ /* 0x000fe20008000000 */
[----:B------:R-:W-:Y:S01]  /*2510*/  IMAD.U32 R13, RZ, RZ, UR9 ;  /* 0x00000009ff0d7e24 */ /* 0x000fe2000f8e00ff */
[----:B------:R-:W-:Y:S01]  /*2520*/  UIADD3 UR7, UR5, 0x2, URZ ;  /* 0x0000000205077890 */ /* 0x000fe2000fffe03f */
[----:B01----:R-:W-:Y:S01]  /*2530*/  @!P1 VIADD R0, R0, 0x38840 ;  /* 0x0003884000009836 */ /* 0x003fe20000000000 */
[----:B------:R-:W-:Y:S01]  /*2540*/  UMOV UR8, UR5 ;  /* 0x0000000500087c82 */ /* 0x000fe20008000000 */
[----:B------:R-:W-:Y:S01]  /*2550*/  UMOV UR17, 0x40000040 ;  /* 0x4000004000117882 */ /* 0x000fe20000000000 */
[----:B------:R-:W-:Y:S01]  /*2560*/  UMOV UR14, UR8 ;  /* 0x00000008000e7c82 */ /* 0x000fe20008000000 */
[----:B------:R-:W-:Y:S01]  /*2570*/  IMAD.U32 R12, RZ, RZ, UR8 ;  /* 0x00000008ff0c7e24 */ /* 0x000fe2000f8e00ff */
[----:B------:R-:W-:Y:S01]  /*2580*/  UIADD3 UR4, UR4, 0x24400, URZ ;  /* 0x0002440004047890 */ /* 0x000fe2000fffe03f */
[----:B------:R-:W-:Y:S01]  /*2590*/  IMAD.U32 R11, RZ, RZ, UR17 ;  /* 0x00000011ff0b7e24 */ /* 0x000fe2000f8e00ff */
[----:B------:R-:W-:Y:S01]  /*25a0*/  UMOV UR16, UR7 ;  /* 0x0000000700107c82 */ /* 0x000fe20008000000 */
[----:B------:R-:W-:Y:S01]  /*25b0*/  UMOV UR19, 0x40000040 ;  /* 0x4000004000137882 */ /* 0x000fe20000000000 */
[----:B------:R-:W-:Y:S01]  /*25c0*/  USHF.R.U32.HI UR4, URZ, 0x4, UR4 ;  /* 0x000000043f047899 */ /* 0x000fe20008011604 */
[----:B------:R-:W-:Y:S01]  /*25d0*/  IMAD.U32 R10, RZ, RZ, UR16 ;  /* 0x00000010ff0a7e24 */ /* 0x000fe2000f8e00ff */
[----:B------:R-:W-:Y:S01]  /*25e0*/  UIADD3 UR7, UR5, 0x4, URZ ;  /* 0x0000000405077890 */ /* 0x000fe2000fffe03f */
[----:B------:R-:W-:Y:S01]  /*25f0*/  @!P1 PRMT R0, RZ, 0x654, R0 ;  /* 0x00000654ff009816 */ /* 0x000fe20000000000 */
[----:B------:R-:W-:Y:S01]  /*2600*/  ULOP3.LUT UR4, UR4, 0x3fff, URZ, 0xc0, !UPT ;  /* 0x00003fff04047892 */ /* 0x000fe2000f8ec03f */
[----:B------:R-:W-:Y:S01]  /*2610*/  CS2R R150, SRZ ;  /* 0x0000000000967805 */ /* 0x000fe2000001ff00 */
[----:B------:R-:W-:Y:S01]  /*2620*/  UMOV UR13, 0x40000040 ;  /* 0x40000040000d7882 */ /* 0x000fe20000000000 */
[----:B------:R-:W-:Y:S01]  /*2630*/  UIADD3 UR20, UR5, 0x404, URZ ;  /* 0x0000040405147890 */ /* 0x000fe2000fffe03f */
[----:B------:R-:W-:Y:S01]  /*2640*/  CS2R R148, SRZ ;  /* 0x0000000000947805 */ /* 0x000fe2000001ff00 */
[----:B------:R-:W-:Y:S01]  /*2650*/  ULOP3.LUT UR6, UR4, 0x10000, URZ, 0xfc, !UPT ;  /* 0x0001000004067892 */ /* 0x000fe2000f8efc3f */
[----:B------:R-:W-:Y:S01]  /*2660*/  CS2R R146, SRZ ;  /* 0x0000000000927805 */ /* 0x000fe2000001ff00 */
[----:B------:R-:W-:Y:S01]  /*2670*/  UMOV UR21, 0x40000040 ;  /* 0x4000004000157882 */ /* 0x000fe20000000000 */
[----:B------:R-:W-:Y:S01]  /*2680*/  UMOV UR23, 0x40000040 ;  /* 0x4000004000177882 */ /* 0x000fe20000000000 */
[----:B------:R-:W-:Y:S01]  /*2690*/  UIMAD UR4, UR60, 0xa00, UR6 ;  /* 0x00000a003c0478a4 */ /* 0x000fe2000f8e0206 */
[----:B------:R-:W-:Y:S01]  /*26a0*/  CS2R R144, SRZ ;  /* 0x0000000000907805 */ /* 0x000fe2000001ff00 */
[----:B------:R-:W-:Y:S01]  /*26b0*/  IMAD.U32 R15, RZ, RZ, UR6 ;  /* 0x00000006ff0f7e24 */ /* 0x000fe2000f8e00ff */
[----:B------:R-:W-:Y:S01]  /*26c0*/  UIADD3 UR24, UR5, 0x406, URZ ;  /* 0x0000040605187890 */ /* 0x000fe2000fffe03f */
[----:B------:R-:W-:Y:S01]  /*26d0*/  CS2R R142, SRZ ;  /* 0x00000000008e7805 */ /* 0x000fe2000001ff00 */
[----:B------:R-:W-:Y:S01]  /*26e0*/  UIADD3 UR6, UR4, 0x200, URZ ;  /* 0x0000020004067890 */ /* 0x000fe2000fffe03f */
[----:B------:R-:W-:Y:S01]  /*26f0*/  CS2R R140, SRZ ;  /* 0x00000000008c7805 */ /* 0x000fe2000001ff00 */
[----:B------:R-:W-:Y:S01]  /*2700*/  UMOV UR10, UR4 ;  /* 0x00000004000a7c82 */ /* 0x000fe20008000000 */
[----:B------:R-:W-:Y:S01]  /*2710*/  UIADD3 UR12, UR4, 0x2, URZ ;  /* 0x00000002040c7890 */ /* 0x000fe2000fffe03f */
[----:B------:R-:W-:Y:S01]  /*2720*/  HGMMA.64x16x16.F32 R56, gdesc[UR8], RZ, !UPT, gsb0 ;  /* 0x00200000083879f0 */ /* 0x000fe2000c0008ff */
[----:B------:R-:W-:Y:S01]  /*2730*/  UIADD3 UR10, UR4, 0x80, URZ ;  /* 0x00000080040a7890 */ /* 0x000fe2000fffe03f */
[----:B------:R-:W-:Y:S01]  /*2740*/  CS2R R138, SRZ ;  /* 0x00000000008a7805 */ /* 0x000fe2000001ff00 */
[----:B------:R-:W-:Y:S01]  /*2750*/  UMOV UR8, UR14 ;  /* 0x0000000e00087c82 */ /* 0x000fe20008000000 */
[----:B------:R-:W-:Y:S01]  /*2760*/  UMOV UR9, UR15 ;  /* 0x0000000f00097c82 */ /* 0x000fe20008000000 */
[----:B------:R-:W-:Y:S01]  /*2770*/  UMOV UR11, 0x40000040 ;  /* 0x40000040000b7882 */ /* 0x000fe20000000000 */
[----:B------:R-:W-:Y:S01]  /*2780*/  UMOV UR18, UR12 ;  /* 0x0000000c00127c82 */ /* 0x000fe20008000000 */
[----:B------:R-:W-:Y:S01]  /*2790*/  UIADD3 UR12, UR4, 0x4, URZ ;  /* 0x00000004040c7890 */ /* 0x000fe2000fffe03f */
[----:B------:R-:W-:Y:S01]  /*27a0*/  CS2R R136, SRZ ;  /* 0x0000000000887805 */ /* 0x000fe2000001ff00 */
[----:B------:R-:W-:Y:S01]  /*27b0*/  UIADD3 UR22, UR4, 0x284, URZ ;  /* 0x0000028404167890 */ /* 0x000fe2000fffe03f */
[----:B------:R-:W-:Y:S01]  /*27c0*/  CS2R R134, SRZ ;  /* 0x0000000000867805 */ /* 0x000fe2000001ff00 */
[----:B------:R-:W-:Y:S01]  /*27d0*/  UIADD3 UR26, UR4, 0x286, URZ ;  /* 0x00000286041a7890 */ /* 0x000fe2000fffe03f */
[----:B------:R-:W-:Y:S01]  /*27e0*/  CS2R R132, SRZ ;  /* 0x0000000000847805 */ /* 0x000fe2000001ff00 */
[----:B------:R-:W-:Y:S01]  /*27f0*/  UMOV UR25, 0x40000040 ;  /* 0x4000004000197882 */ /* 0x000fe20000000000 */
[----:B------:R-:W-:Y:S01]  /*2800*/  UMOV UR27, 0x40000040 ;  /* 0x40000040001b7882 */ /* 0x000fe20000000000 */
        /* <DEDUP_REMOVED lines=37> */
[----:B------:R-:W-:-:S02]  /*2a60*/  WARPGROUP.DEPBAR.LE gsb0, 0x0 ;  /* 0x00008000000079c5 */ /* 0x000fc40000010000 */
[----:B------:R-:W-:Y:S01]  /*2a70*/  WARPGROUP.ARRIVE ;  /* 0x00000000000079c5 */ /* 0x000fe20000000000 */
[----:B------:R-:W-:Y:S01]  /*2a80*/  UIADD3 UR54, UR4, 0x784, URZ ;  /* 0x0000078404367890 */ /* 0x000fe2000fffe03f */
[----:B------:R-:W-:Y:S01]  /*2a90*/  CS2R R106, SRZ ;  /* 0x00000000006a7805 */ /* 0x000fe2000001ff00 */
[----:B------:R-:W-:Y:S01]  /*2aa0*/  UMOV UR53, 0x40000040 ;  /* 0x4000004000357882 */ /* 0x000fe20000000000 */
[----:B------:R-:W-:Y:S01]  /*2ab0*/  UMOV UR55, 0x40000040 ;  /* 0x4000004000377882 */ /* 0x000fe20000000000 */
[----:B------:R-:W-:Y:S01]  /*2ac0*/  UMOV UR57, 0x40000040 ;  /* 0x4000004000397882 */ /* 0x000fe20000000000 */
[----:B------:R-:W-:Y:S01]  /*2ad0*/  HGMMA.64x16x16.F32 R48, gdesc[UR8], RZ, !UPT, gsb0 ;  /* 0x00200000083079f0 */ /* 0x000fe2000c0008ff */
[----:B------:R-:W-:Y:S01]  /*2ae0*/  UIADD3 UR10, UR4, 0x100, URZ ;  /* 0x00000100040a7890 */ /* 0x000fe2000fffe03f */
[----:B------:R-:W-:Y:S01]  /*2af0*/  IMAD.U32 R7, RZ, RZ, UR57 ;  /* 0x00000039ff077e24 */ /* 0x000fe2000f8e00ff */
[----:B------:R-:W-:Y:S01]  /*2b00*/  UMOV UR8, UR14 ;  /* 0x0000000e00087c82 */ /* 0x000fe20008000000 */
[----:B------:R-:W-:Y:S01]  /*2b10*/  UMOV UR9, UR15 ;  /* 0x0000000f00097c82 */ /* 0x000fe20008000000 */
[----:B------:R-:W-:Y:S01]  /*2b20*/  UMOV UR11, 0x40000040 ;  /* 0x40000040000b7882 */ /* 0x000fe20000000000 */
[----:B------:R-:W-:Y:S01]  /*2b30*/  UMOV UR59, 0x40000040 ;  /* 0x40000040003b7882 */ /* 0x000fe20000000000 */
        /* <DEDUP_REMOVED lines=31> */
[----:B------:R-:W-:Y:S01]  /*2d30*/  UMOV UR8, UR14 ;  /* 0x0000000e00087c82 */ /* 0x000fe20008000000 */
[----:B------:R-:W-:Y:S01]  /*2d40*/  UMOV UR9, UR15 ;  /* 0x0000000f00097c82 */ /* 0x000fe20008000000 */
[----:B------:R-:W-:Y:S01]  /*2d50*/  UMOV UR10, UR6 ;  /* 0x00000006000a7c82 */ /* 0x000fe20008000000 */
[----:B------:R-:W-:Y:S01]  /*2d60*/  UMOV UR11, 0x40000040 ;  /* 0x40000040000b7882 */ /* 0x000fe20000000000 */
[----:B------:R-:W-:Y:S01]  /*2d70*/  UMOV UR14, UR16 ;  /* 0x00000010000e7c82 */ /* 0x000fe20008000000 */
[----:B------:R-:W-:Y:S01]  /*2d80*/  UMOV UR15, UR17 ;  /* 0x00000011000f7c82 */ /* 0x000fe20008000000 */
[----:B------:R-:W-:Y:S01]  /*2d90*/  UIADD3 UR6, UR4, 0x202, URZ ;  /* 0x0000020204067890 */ /* 0x000fe2000fffe03f */
        /* <DEDUP_REMOVED lines=87> */
[----:B------:R-:W-:Y:S02]  /*3310*/  UIADD3 UR12, UR5, 0x400, URZ ;  /* 0x00000400050c7890 */ /* 0x000fe4000fffe03f */
[----:B------:R-:W-:Y:S02]  /*3320*/  UIADD3 UR5, UR5, 0xc06, URZ ;  /* 0x00000c0605057890 */ /* 0x000fe4000fffe03f */
[----:B------:R-:W-:-:S05]  /*3330*/  UIADD3 UR7, UR4, 0x786, URZ ;  /* 0x0000078604077890 */ /* 0x000fca000fffe03f */
[----:B------:R-:W-:Y:S02]  /*3340*/  UMOV UR56, UR5 ;  /* 0x0000000500387c82 */ /* 0x000fe40008000000 */
[----:B------:R-:W-:Y:S01]  /*3350*/  UMOV UR58, UR7 ;  /* 0x00000007003a7c82 */ /* 0x000fe20008000000 */
[----:B------:R-:W-:Y:S01]  /*3360*/  IMAD.U32 R6, RZ, RZ, UR56 ;  /* 0x00000038ff067e24 */ /* 0x000fe2000f8e00ff */
        /* <DEDUP_REMOVED lines=26> */
[----:B------:R-:W-:-:S06]  /*3510*/  UIADD3 UR11, UR61, -0x2, URZ ;  /* 0xfffffffe3d0b7890 */ /* 0x000fcc000fffe03f */
[----:B------:R-:W-:-:S06]  /*3520*/  IMAD.U32 R236, RZ, RZ, UR11 ;  /* 0x0000000bffec7e24 */ /* 0x000fcc000f8e00ff */
[----:B------:R-:W-:Y:S01]  /*3530*/  VIADD R2, R213, UR10 ;  /* 0x0000000ad5027c36 */ /* 0x000fe20008000000 */
        /* <DEDUP_REMOVED lines=25> */
[----:B------:R-:W-:Y:S01]  /*36d0*/  R2UR UR14, R23 ;  /* 0x00000000170e72ca */ /* 0x000fe200000e0000 */
        /* <DEDUP_REMOVED lines=24> */
[----:B------:R-:W-:-:S13]  /*3860*/  R2UR UR19, R18 ;  /* 0x00000000121372ca */ /* 0x000fda00000e0000 */
        /* <DEDUP_REMOVED lines=192> */
[----:B------:R-:W-:Y:S02]  /*4470*/  UISETP.NE.AND UP0, UPT, UR6, 0x1, UPT ;  /* 0x000000010600788c */ /* 0x000fe4000bf05270 */
[----:B------:R-:W-:-:S04]  /*4480*/  UIADD3 UR6, UR4, 0x984, URZ ;  /* 0x0000098404067890 */ /* 0x000fc8000fffe03f */
[----:B------:R-:W-:-:S05]  /*4490*/  PLOP3.LUT P2, PT, PT, PT, UP0, 0x80, 0x0 ;  /* 0x000000000000781c */ /* 0x000fca0003f4f008 */
[----:B------:R-:W-:-:S08]  /*44a0*/  @UP0 ULDC UR5, c[0x0][0x44c] ;  /* 0x0001130000050ab9 */ /* 0x000fd00000000800 */
[----:B------:R-:W-:Y:S01]  /*44b0*/  @P2 IMAD.HI.U32 R3, R2, UR5, RZ ;  /* 0x0000000502032c27 */ /* 0x000fe2000f8e00ff */
[----:B------:R-:W-:-:S04]  /*44c0*/  @UP0 ULDC UR5, c[0x0][0x450] ;  /* 0x0001140000050ab9 */ /* 0x000fc80000000800 */
[----:B------:R-:W-:Y:S01]  /*44d0*/  @P2 SHF.R.U32.HI R2, RZ, UR5, R3 ;  /* 0x00000005ff022c19 */ /* 0x000fe20008011603 */
[----:B------:R-:W-:-:S04]  /*44e0*/  UIMAD UR5, UR61, -0x50, UR15 ;  /* 0xffffffb03d0578a4 */ /* 0x000fc8000f8e020f */
[----:B------:R-:W0:Y:S02]  /*44f0*/  SHFL.IDX PT, R5, R2, 0x1, 0x1c1f ;  /* 0x003c1f0002057f89 */ /* 0x000e2400000e0000 */
[----:B------:R-:W-:Y:S01]  /*4500*/  IMAD.U32 R14, RZ, RZ, UR5 ;  /* 0x00000005ff0e7e24 */ /* 0x000fe2000f8e00ff */
[----:B------:R-:W-:Y:S01]  /*4510*/  UMOV UR5, UR23 ;  /* 0x0000001700057c82 */ /* 0x000fe20008000000 */
[----:B------:R-:W1:Y:S01]  /*4520*/  SHFL.IDX PT, R2, R2, RZ, 0x1c1f ;  /* 0x001c1fff02027589 */ /* 0x000e6200000e0000 */
        /* <DEDUP_REMOVED lines=23> */
[----:B------:R-:W-:-:S06]  /*46a0*/  UIMAD UR6, UR61, -0x50, URZ ;  /* 0xffffffb03d0678a4 */ /* 0x000fcc000f8e023f */
[----:B------:R-:W-:Y:S01]  /*46b0*/  IMAD.U32 R4, RZ, RZ, UR6 ;  /* 0x00000006ff047e24 */ /* 0x000fe2000f8e00ff */
[----:B------:R-:W-:-:S04]  /*46c0*/  UIADD3 UR6, UR4, 0x986, URZ ;  /* 0x0000098604067890 */ /* 0x000fc8000fffe03f */
[----:B------:R-:W-:-:S04]  /*46d0*/  IADD3 R3, -R19, 0x51, R4 ;  /* 0x0000005113037810 */ /* 0x000fc80007ffe104 */
[----:B------:R-:W-:Y:S02]  /*46e0*/  IADD3 R4, -R20, UR15, R3 ;  /* 0x0000000f14047c10 */ /* 0x000fe4000fffe103 */
[----:B------:R-:W-:-:S04]  /*46f0*/  IADD3 R3, -R19, 0x50, R14 ;  /* 0x0000005013037810 */ /* 0x000fc80007ffe10e */
[-CC-:B0-----:R-:W-:Y:S02]  /*4700*/  VIADDMNMX R5, R5, R4.reuse, R3.reuse, PT ;  /* 0x0000000405057246 */ /* 0x181fe40003800103 */
[----:B-1----:R-:W-:Y:S02]  /*4710*/  VIADDMNMX R3, R2, R4, R3, PT ;  /* 0x0000000402037246 */ /* 0x002fe40003800103 */
[C---:B------:R-:W-:Y:S02]  /*4720*/  ISETP.GT.AND P3, PT, R5.reuse, RZ, PT ;  /* 0x000000ff0500720c */ /* 0x040fe40003f64270 */
[C---:B------:R-:W-:Y:S02]  /*4730*/  ISETP.GT.AND P4, PT, R5.reuse, 0x1, PT ;  /* 0x000000010500780c */ /* 0x040fe40003f84270 */
[----:B------:R-:W-:Y:S01]  /*4740*/  ISETP.GT.AND P5, PT, R5, 0x8, PT ;  /* 0x000000080500780c */ /* 0x000fe20003fa4270 */
        /* <DEDUP_REMOVED lines=14> */
[C---:B------:R-:W-:Y:S01]  /*4830*/  ISETP.GT.AND P3, PT, R5.reuse, 0x9, PT ;  /* 0x000000090500780c */ /* 0x040fe20003f64270 */
        /* <DEDUP_REMOVED lines=26> */
[----:B------:R-:W-:Y:S01]  /*49e0*/  UMOV UR4, UR22 ;  /* 0x0000001600047c82 */ /* 0x000fe20008000000 */
        /* <DEDUP_REMOVED lines=15> */
[----:B------:R-:W-:-:S02]  /*4ae0*/  FMNMX.FTZ R14, R42, R21, !PT ;  /* 0x000000152a0e7209 */ /* 0x000fc40007810000 */
[----:B------:R-:W-:Y:S02]  /*4af0*/  ISETP.GT.AND P3, PT, R5, 0x29, PT ;  /* 0x000000290500780c */ /* 0x000fe40003f64270 */
[----:B------:R-:W-:Y:S02]  /*4b00*/  FSEL R46, R46, -INF , P4 ;  /* 0xff8000002e2e7808 */ /* 0x000fe40002000000 */
[----:B------:R-:W-:Y:S02]  /*4b10*/  FMNMX.FTZ R21, R43, R14, !PT ;  /* 0x0000000e2b157209 */ /* 0x000fe40007810000 */
[----:B------:R-:W-:Y:S02]  /*4b20*/  ISETP.GT.AND P4, PT, R5, 0x30, PT ;  /* 0x000000300500780c */ /* 0x000fe40003f84270 */
[----:B------:R-:W-:Y:S02]  /*4b30*/  FSEL R47, R47, -INF , P3 ;  /* 0xff8000002f2f7808 */ /* 0x000fe40001800000 */
[----:B------:R-:W-:-:S02]  /*4b40*/  FMNMX.FTZ R14, R46, R21, !PT ;  /* 0x000000152e0e7209 */ /* 0x000fc40007810000 */
[----:B------:R-:W-:Y:S02]  /*4b50*/  ISETP.GT.AND P3, PT, R5, 0x31, PT ;  /* 0x000000310500780c */ /* 0x000fe40003f64270 */
[----:B------:R-:W-:Y:S01]  /*4b60*/  FMNMX.FTZ R21, R47, R14, !PT ;  /* 0x0000000e2f157209 */ /* 0x000fe20007810000 */
[----:B------:R-:W-:Y:S02]  /*4b70*/  WARPGROUP.DEPBAR.LE gsb0, 0x0 ;  /* 0x00008000000079c5 */ /* 0x000fe40000010000 */
[----:B------:R-:W-:Y:S01]  /*4b80*/  WARPGROUP.ARRIVE ;  /* 0x00000000000079c5 */ /* 0x000fe20000000000 */
[----:B------:R-:W-:Y:S02]  /*4b90*/  FSEL R34, R34, -INF , P4 ;  /* 0xff80000022227808 */ /* 0x000fe40002000000 */
[----:B------:R-:W-:Y:S02]  /*4ba0*/  ISETP.GT.AND P4, PT, R5, 0x38, PT ;  /* 0x000000380500780c */ /* 0x000fe40003f84270 */
[----:B------:R-:W-:Y:S01]  /*4bb0*/  FSEL R35, R35, -INF , P3 ;  /* 0xff80000023237808 */ /* 0x000fe20001800000 */
[----:B------:R-:W-:Y:S01]  /*4bc0*/  HGMMA.64x16x16.F32 R24, gdesc[UR4], R24, gsb0 ;  /* 0x00200000041879f0 */ /* 0x000fe20008000818 */
[----:B------:R-:W-:Y:S01]  /*4bd0*/  FMNMX.FTZ R14, R34, R21, !PT ;  /* 0x00000015220e7209 */ /* 0x000fe20007810000 */
[----:B------:R-:W-:Y:S01]  /*4be0*/  ULDC UR5, c[0x0][0x988] ;  /* 0x0002620000057ab9 */ /* 0x000fe20000000800 */
[----:B------:R-:W-:Y:S01]  /*4bf0*/  ISETP.GT.AND P3, PT, R5, 0x39, PT ;  /* 0x000000390500780c */ /* 0x000fe20003f64270 */
[----:B------:R-:W-:Y:S01]  /*4c00*/  @UP0 ULDC UR6, c[0x0][0x44c] ;  /* 0x0001130000060ab9 */ /* 0x000fe20000000800 */
[----:B------:R-:W-:Y:S01]  /*4c10*/  FSEL R38, R38, -INF , P4 ;  /* 0xff80000026267808 */ /* 0x000fe20002000000 */
[----:B------:R-:W-:Y:S01]  /*4c20*/  UIMAD.WIDE.U32 UR6, UR10, UR6, URZ ;  /* 0x000000060a0672a5 */ /* 0x000fe2000f8e003f */
[----:B------:R-:W-:Y:S01]  /*4c30*/  FMNMX.FTZ R21, R35, R14, !PT ;  /* 0x0000000e23157209 */ /* 0x000fe20007810000 */
[----:B------:R-:W-:Y:S01]  /*4c40*/  UMOV UR4, UR10 ;  /* 0x0000000a00047c82 */ /* 0x000fe20008000000 */
[----:B------:R-:W-:Y:S01]  /*4c50*/  ISETP.GT.AND P4, PT, R5, 0x40, PT ;  /* 0x000000400500780c */ /* 0x000fe20003f84270 */
[----:B------:R-:W-:Y:S01]  /*4c60*/  @UP0 ULDC UR10, c[0x0][0x450] ;  /* 0x00011400000a0ab9 */ /* 0x000fe20000000800 */
[----:B------:R-:W-:Y:S01]  /*4c70*/  FSEL R39, R39, -INF , P3 ;  /* 0xff80000027277808 */ /* 0x000fe20001800000 */
[----:B------:R-:W-:Y:S01]  /*4c80*/  @UP0 USHF.R.U32.HI UR4, URZ, UR10, UR7 ;  /* 0x0000000a3f040299 */ /* 0x000fe20008011607 */
[----:B------:R-:W-:-:S02]  /*4c90*/  FMNMX.FTZ R14, R38, R21, !PT ;  /* 0x00000015260e7209 */ /* 0x000fc40007810000 */
[----:B------:R-:W-:Y:S01]  /*4ca0*/  ISETP.GT.AND P3, PT, R5, 0x41, PT ;  /* 0x000000410500780c */ /* 0x000fe20003f64270 */
[----:B------:R-:W-:Y:S01]  /*4cb0*/  UIADD3 UR6, UR4, UR15, -UR19 ;  /* 0x0000000f04067290 */ /* 0x000fe2000fffe813 */
[----:B------:R-:W-:-:S03]  /*4cc0*/  FMNMX.FTZ R21, R39, R14, !PT ;  /* 0x0000000e27157209 */ /* 0x000fc60007810000 */
[----:B------:R-:W-:-:S04]  /*4cd0*/  UIMAD.WIDE UR6, UR6, 0x66666667, URZ ;  /* 0x66666667060678a5 */ /* 0x000fc8000f8e023f */
[----:B------:R-:W-:-:S04]  /*4ce0*/  USHF.R.U32.HI UR4, URZ, 0x1f, UR7 ;  /* 0x0000001f3f047899 */ /* 0x000fc80008011607 */
[----:B------:R-:W-:-:S04]  /*4cf0*/  ULEA.HI.SX32 UR4, UR7, UR4, 0x1b ;  /* 0x0000000407047291 */ /* 0x000fc8000f8fda3f */
[----:B------:R-:W-:-:S04]  /*4d00*/  UISETP.LT.AND UP1, UPT, UR14, UR4, UPT ;  /* 0x000000040e00728c */ /* 0x000fc8000bf21270 */
[----:B------:R-:W-:-:S04]  /*4d10*/  USEL UR6, UR14, UR4, !UP1 ;  /* 0x000000040e067287 */ /* 0x000fc8000c800000 */
[----:B------:R-:W-:Y:S01]  /*4d20*/  UISETP.GE.AND UP1, UPT, UR11, UR6, UPT ;  /* 0x000000060b00728c */ /* 0x000fe2000bf26270 */
[----:B------:R-:W-:Y:S02]  /*4d30*/  WARPGROUP.DEPBAR.LE gsb0, 0x0 ;  /* 0x00008000000079c5 */ /* 0x000fe40000010000 */
[----:B------:R-:W-:Y:S01]  /*4d40*/  FSEL R26, R26, -INF , P4 ;  /* 0xff8000001a1a7808 */ /* 0x000fe20002000000 */
[----:B------:R0:W-:Y:S01]  /*4d50*/  @!P1 SYNCS.ARRIVE.TRANS64.RED.A1T0 RZ, [R0+URZ], RZ ;  /* 0x000000ff00ff99a7 */ /* 0x0001e2000810043f */
        /* <DEDUP_REMOVED lines=8> */
[----:B------:R-:W-:Y:S02]  /*4de0*/  ISETP.GT.AND P3, PT, R3, RZ, PT ;  /* 0x000000ff0300720c */ /* 0x000fe40003f64270 */
[----:B------:R-:W-:-:S02]  /*4df0*/  FMNMX.FTZ R14, R31, R14, !PT ;  /* 0x0000000e1f0e7209 */ /* 0x000fc40007810000 */
[----:B------:R-:W-:Y:S02]  /*4e00*/  ISETP.GT.AND P4, PT, R3, 0x1, PT ;  /* 0x000000010300780c */ /* 0x000fe40003f84270 */
[----:B------:R-:W-:Y:S01]  /*4e10*/  FSEL R56, R56, -INF , P3 ;  /* 0xff80000038387808 */ /* 0x000fe20001800000 */
[----:B------:R-:W1:Y:S01]  /*4e20*/  SHFL.BFLY PT, R5, R14, 0x2, 0x1f ;  /* 0x0c401f000e057f89 */ /* 0x000e6200000e0000 */
[----:B------:R-:W-:Y:S02]  /*4e30*/  FSEL R57, R57, -INF , P4 ;  /* 0xff80000039397808 */ /* 0x000fe40002000000 */
[C---:B------:R-:W-:Y:S02]  /*4e40*/  ISETP.GT.AND P3, PT, R3.reuse, 0x9, PT ;  /* 0x000000090300780c */ /* 0x040fe40003f64270 */
[----:B------:R-:W-:Y:S02]  /*4e50*/  ISETP.GT.AND P4, PT, R3, 0x11, PT ;  /* 0x000000110300780c */ /* 0x000fe40003f84270 */
[----:B------:R-:W-:-:S02]  /*4e60*/  FSEL R61, R61, -INF , P3 ;  /* 0xff8000003d3d7808 */ /* 0x000fc40001800000 */
[----:B------:R-:W-:Y:S02]  /*4e70*/  ISETP.GT.AND P3, PT, R3, 0x10, PT ;  /* 0x000000100300780c */ /* 0x000fe40003f64270 */
[----:B------:R-:W-:Y:S02]  /*4e80*/  FSEL R49, R49, -INF , P4 ;  /* 0xff80000031317808 */ /* 0x000fe40002000000 */
[----:B------:R-:W-:Y:S02]  /*4e90*/  FSEL R48, R48, -INF , P3 ;  /* 0xff80000030307808 */ /* 0x000fe40001800000 */
[C---:B------:R-:W-:Y:S02]  /*4ea0*/  ISETP.GT.AND P3, PT, R3.reuse, 0x19, PT ;  /* 0x000000190300780c */ /* 0x040fe40003f64270 */
[----:B------:R-:W-:Y:S02]  /*4eb0*/  ISETP.GT.AND P4, PT, R3, 0x20, PT ;  /* 0x000000200300780c */ /* 0x000fe40003f84270 */
[----:B------:R-:W-:-:S02]  /*4ec0*/  FSEL R53, R53, -INF , P3 ;  /* 0xff80000035357808 */ /* 0x000fc40001800000 */
[C---:B------:R-:W-:Y:S02]  /*4ed0*/  ISETP.GT.AND P3, PT, R3.reuse, 0x21, PT ;  /* 0x000000210300780c */ /* 0x040fe40003f64270 */
[----:B------:R-:W-:Y:S02]  /*4ee0*/  FSEL R40, R40, -INF , P4 ;  /* 0xff80000028287808 */ /* 0x000fe40002000000 */
[----:B-1----:R-:W-:Y:S02]  /*4ef0*/  FMNMX.FTZ R20, R14, R5, !PT ;  /* 0x000000050e147209 */ /* 0x002fe40007810000 */
[----:B------:R-:W-:Y:S02]  /*4f00*/  FMNMX.FTZ R5, R56, R57, !PT ;  /* 0x0000003938057209 */ /* 0x000fe40007810000 */
[----:B------:R-:W-:Y:S01]  /*4f10*/  ISETP.GT.AND P4, PT, R3, 0x28, PT ;  /* 0x000000280300780c */ /* 0x000fe20003f84270 */
[----:B------:R-:W1:Y:S01]  /*4f20*/  SHFL.BFLY PT, R21, R20, 0x1, 0x1f ;  /* 0x0c201f0014157f89 */ /* 0x000e6200000e0000 */
[----:B------:R-:W-:-:S02]  /*4f30*/  FMNMX.FTZ R2, R60, R5, !PT ;  /* 0x000000053c027209 */ /* 0x000fc40007810000 */
[----:B------:R-:W-:Y:S02]  /*4f40*/  FSEL R41, R41, -INF , P3 ;  /* 0xff80000029297808 */ /* 0x000fe40001800000 */
[----:B------:R-:W-:Y:S02]  /*4f50*/  FMNMX.FTZ R5, R61, R2, !PT ;  /* 0x000000023d057209 */ /* 0x000fe40007810000 */
[----:B------:R-:W-:Y:S02]  /*4f60*/  ISETP.GT.AND P3, PT, R3, 0x29, PT ;  /* 0x000000290300780c */ /* 0x000fe40003f64270 */
[----:B------:R-:W-:Y:S02]  /*4f70*/  FMNMX.FTZ R2, R48, R5, !PT ;  /* 0x0000000530027209 */ /* 0x000fe40007810000 */
[----:B------:R-:W-:Y:S02]  /*4f80*/  FSEL R44, R44, -INF , P4 ;  /* 0xff8000002c2c7808 */ /* 0x000fe40002000000 */
[----:B------:R-:W-:-:S02]  /*4f90*/  FMNMX.FTZ R5, R49, R2, !PT ;  /* 0x0000000231057209 */ /* 0x000fc40007810000 */
[----:B------:R-:W-:Y:S02]  /*4fa0*/  FSEL R45, R45, -INF , P3 ;  /* 0xff8000002d2d7808 */ /* 0x000fe40001800000 */
[----:B------:R-:W-:Y:S02]  /*4fb0*/  FMNMX.FTZ R2, R52, R5, !PT ;  /* 0x0000000534027209 */ /* 0x000fe40007810000 */
[----:B------:R-:W-:Y:S02]  /*4fc0*/  ISETP.GT.AND P3, PT, R3, 0x30, PT ;  /* 0x000000300300780c */ /* 0x000fe40003f64270 */
[----:B------:R-:W-:Y:S02]  /*4fd0*/  FMNMX.FTZ R5, R53, R2, !PT ;  /* 0x0000000235057209 */ /* 0x000fe40007810000 */
[----:B------:R-:W-:Y:S02]  /*4fe0*/  ISETP.GT.AND P4, PT, R3, 0x31, PT ;  /* 0x000000310300780c */ /* 0x000fe40003f84270 */
[----:B-1----:R-:W-:-:S02]  /*4ff0*/  FMNMX.FTZ R4, R20, R21, !PT ;  /* 0x0000001514047209 */ /* 0x002fc40007810000 */
[----:B------:R-:W-:Y:S02]  /*5000*/  FMNMX.FTZ R2, R40, R5, !PT ;  /* 0x0000000528027209 */ /* 0x000fe40007810000 */
[C---:B------:R-:W-:Y:S01]  /*5010*/  FSETP.NEU.FTZ.AND P6, PT, R4.reuse, -INF , PT ;  /* 0xff8000000400780b */ /* 0x040fe20003fdd000 */
[----:B------:R-:W-:Y:S01]  /*5020*/  FMUL.FTZ R14, R4, UR5 ;  /* 0x00000005040e7c20 */ /* 0x000fe20008410000 */
[----:B------:R-:W-:Y:S02]  /*5030*/  FMNMX.FTZ R5, R41, R2, !PT ;  /* 0x0000000229057209 */ /* 0x000fe40007810000 */
[----:B------:R-:W-:Y:S02]  /*5040*/  FSEL R32, R32, -INF , P3 ;  /* 0xff80000020207808 */ /* 0x000fe40001800000 */
[----:B------:R-:W-:Y:S02]  /*5050*/  FSEL R21, R14, RZ, P6 ;  /* 0x000000ff0e157208 */ /* 0x000fe40003000000 */
[----:B------:R-:W-:-:S02]  /*5060*/  FMNMX.FTZ R14, R44, R5, !PT ;  /* 0x000000052c0e7209 */ /* 0x000fc40007810000 */
[----:B------:R-:W-:Y:S01]  /*5070*/  ISETP.GT.AND P3, PT, R3, 0x38, PT ;  /* 0x000000380300780c */ /* 0x000fe20003f64270 */
[--C-:B------:R-:W-:Y:S01]  /*5080*/  FFMA.FTZ R209, R58, UR5, -R21.reuse ;  /* 0x000000053ad17c23 */ /* 0x100fe20008010815 */
[----:B------:R-:W-:Y:S01]  /*5090*/  FMNMX.FTZ R5, R45, R14, !PT ;  /* 0x0000000e2d057209 */ /* 0x000fe20007810000 */
[--C-:B------:R-:W-:Y:S01]  /*50a0*/  FFMA.FTZ R59, R59, UR5, -R21.reuse ;  /* 0x000000053b3b7c23 */ /* 0x100fe20008010815 */
[----:B------:R-:W-:Y:S01]  /*50b0*/  FSEL R33, R33, -INF , P4 ;  /* 0xff80000021217808 */ /* 0x000fe20002000000 */
[--C-:B------:R-:W-:Y:S01]  /*50c0*/  FFMA.FTZ R211, R62, UR5, -R21.reuse ;  /* 0x000000053ed37c23 */ /* 0x100fe20008010815 */
[----:B------:R-:W-:Y:S01]  /*50d0*/  FMNMX.FTZ R14, R32, R5, !PT ;  /* 0x00000005200e7209 */ /* 0x000fe20007810000 */
[----:B------:R-:W-:Y:S01]  /*50e0*/  MUFU.EX2 R209, R209 ;  /* 0x000000d100d17308 */ /* 0x000fe20000000800 */
[----:B------:R-:W-:Y:S01]  /*50f0*/  ISETP.GT.AND P4, PT, R3, 0x39, PT ;  /* 0x000000390300780c */ /* 0x000fe20003f84270 */
[--C-:B------:R-:W-:Y:S01]  /*5100*/  FFMA.FTZ R63, R63, UR5, -R21.reuse ;  /* 0x000000053f3f7c23 */ /* 0x100fe20008010815 */
[----:B------:R-:W-:Y:S01]  /*5110*/  FSEL R36, R36, -INF , P3 ;  /* 0xff80000024247808 */ /* 0x000fe20001800000 */
[--C-:B------:R-:W-:Y:S01]  /*5120*/  FFMA.FTZ R205, R50, UR5, -R21.reuse ;  /* 0x0000000532cd7c23 */ /* 0x100fe20008010815 */
[----:B------:R-:W-:Y:S01]  /*5130*/  FMNMX.FTZ R5, R33, R14, !PT ;  /* 0x0000000e21057209 */ /* 0x000fe20007810000 */
[--C-:B------:R-:W-:Y:S01]  /*5140*/  FFMA.FTZ R51, R51, UR5, -R21.reuse ;  /* 0x0000000533337c23 */ /* 0x100fe20008010815 */
[----:B------:R-:W-:Y:S01]  /*5150*/  FSEL R37, R37, -INF , P4 ;  /* 0xff80000025257808 */ /* 0x000fe20002000000 */
[----:B------:R-:W-:Y:S01]  /*5160*/  MUFU.EX2 R2, R59 ;  /* 0x0000003b00027308 */ /* 0x000fe20000000800 */
[----:B------:R-:W-:Y:S01]  /*5170*/  ISETP.GT.AND P3, PT, R3, 0x40, PT ;  /* 0x000000400300780c */ /* 0x000fe20003f64270 */
[--C-:B------:R-:W-:Y:S01]  /*5180*/  FFMA.FTZ R54, R54, UR5, -R21.reuse ;  /* 0x0000000536367c23 */ /* 0x100fe20008010815 */
[----:B------:R-:W-:Y:S01]  /*5190*/  FMNMX.FTZ R20, R36, R5, !PT ;  /* 0x0000000524147209 */ /* 0x000fe20007810000 */
[--C-:B------:R-:W-:Y:S01]  /*51a0*/  FFMA.FTZ R55, R55, UR5, -R21.reuse ;  /* 0x0000000537377c23 */ /* 0x100fe20008010815 */
[----:B------:R-:W-:Y:S01]  /*51b0*/  ISETP.GT.AND P4, PT, R3, 0x41, PT ;  /* 0x000000410300780c */ /* 0x000fe20003f84270 */
[--C-:B------:R-:W-:Y:S01]  /*51c0*/  FFMA.FTZ R42, R42, UR5, -R21.reuse ;  /* 0x000000052a2a7c23 */ /* 0x100fe20008010815 */
[----:B------:R-:W-:Y:S01]  /*51d0*/  FSEL R24, R24, -INF , P3 ;  /* 0xff80000018187808 */ /* 0x000fe20001800000 */
[----:B------:R-:W-:Y:S01]  /*51e0*/  MUFU.EX2 R211, R211 ;  /* 0x000000d300d37308 */ /* 0x000fe20000000800 */
[----:B------:R-:W-:Y:S01]  /*51f0*/  FMNMX.FTZ R5, R37, R20, !PT ;  /* 0x0000001425057209 */ /* 0x000fe20007810000 */
[--C-:B------:R-:W-:Y:S01]  /*5200*/  FFMA.FTZ R43, R43, UR5, -R21.reuse ;  /* 0x000000052b2b7c23 */ /* 0x100fe20008010815 */
[----:B------:R-:W-:Y:S01]  /*5210*/  ISETP.GT.AND P3, PT, R3, 0x48, PT ;  /* 0x000000480300780c */ /* 0x000fe20003f64270 */
[--C-:B------:R-:W-:Y:S01]  /*5220*/  FFMA.FTZ R46, R46, UR5, -R21.reuse ;  /* 0x000000052e2e7c23 */ /* 0x100fe20008010815 */
[----:B------:R-:W-:Y:S01]  /*5230*/  FSEL R25, R25, -INF , P4 ;  /* 0xff80000019197808 */ /* 0x000fe20002000000 */
[--C-:B------:R-:W-:Y:S01]  /*5240*/  FFMA.FTZ R47, R47, UR5, -R21.reuse ;  /* 0x000000052f2f7c23 */ /* 0x100fe20008010815 */
[----:B------:R-:W-:Y:S01]  /*5250*/  FMNMX.FTZ R20, R24, R5, !PT ;  /* 0x0000000518147209 */ /* 0x000fe20007810000 */
[----:B------:R1:W-:Y:S01]  /*5260*/  MUFU.EX2 R14, R63 ;  /* 0x0000003f000e7308 */ /* 0x0003e20000000800 */
        /* <DEDUP_REMOVED lines=8> */
[----:B------:R-:W-:Y:S01]  /*52f0*/  FMNMX.FTZ R20, R28, R3, !PT ;  /* 0x000000031c147209 */ /* 0x000fe20007810000 */
[--C-:B------:R-:W-:Y:S01]  /*5300*/  FFMA.FTZ R39, R39, UR5, -R21.reuse ;  /* 0x0000000527277c23 */ /* 0x100fe20008010815 */
[--C-:B------:R-:W-:Y:S01]  /*5310*/  FFMA.FTZ R26, R26, UR5, -R21.reuse ;  /* 0x000000051a1a7c23 */ /* 0x100fe20008010815 */
[--C-:B------:R-:W-:Y:S01]  /*5320*/  FFMA.FTZ R27, R27, UR5, -R21.reuse ;  /* 0x000000051b1b7c23 */ /* 0x100fe20008010815 */
[----:B------:R-:W-:Y:S01]  /*5330*/  FMNMX.FTZ R20, R29, R20, !PT ;  /* 0x000000141d147209 */ /* 0x000fe20007810000 */
[--C-:B------:R-:W-:Y:S01]  /*5340*/  FFMA.FTZ R30, R30, UR5, -R21.reuse ;  /* 0x000000051e1e7c23 */ /* 0x100fe20008010815 */
[----:B------:R-:W-:Y:S01]  /*5350*/  FFMA.FTZ R21, R31, UR5, -R21 ;  /* 0x000000051f157c23 */ /* 0x000fe20008010815 */
[----:B------:R-:W-:Y:S01]  /*5360*/  MUFU.EX2 R50, R51 ;  /* 0x0000003300327308 */ /* 0x000fe20000000800 */
[----:B-1----:R-:W-:Y:S01]  /*5370*/  CS2R R62, SRZ ;  /* 0x00000000003e7805 */ /* 0x002fe2000001ff00 */
[----:B------:R-:W1:Y:S06]  /*5380*/  SHFL.BFLY PT, R3, R20, 0x2, 0x1f ;  /* 0x0c401f0014037f89 */ /* 0x000e6c00000e0000 */
[----:B------:R-:W-:Y:S08]  /*5390*/  MUFU.EX2 R54, R54 ;  /* 0x0000003600367308 */ /* 0x000ff00000000800 */
[----:B------:R-:W2:Y:S08]  /*53a0*/  MUFU.EX2 R55, R55 ;  /* 0x0000003700377308 */ /* 0x000eb00000000800 */
[----:B------:R-:W-:Y:S01]  /*53b0*/  MUFU.EX2 R42, R42 ;  /* 0x0000002a002a7308 */ /* 0x000fe20000000800 */
[----:B-1----:R-:W-:-:S05]  /*53c0*/  FMNMX.FTZ R5, R20, R3, !PT ;  /* 0x0000000314057209 */ /* 0x002fca0007810000 */
[----:B------:R-:W1:Y:S02]  /*53d0*/  SHFL.BFLY PT, R20, R5, 0x1, 0x1f ;  /* 0x0c201f0005147f89 */ /* 0x000e6400000e0000 */
[----:B------:R-:W3:Y:S01]  /*53e0*/  MUFU.EX2 R43, R43 ;  /* 0x0000002b002b7308 */ /* 0x000ee20000000800 */
[----:B--2---:R-:W-:-:S07]  /*53f0*/  F2FP.F16.F32.PACK_AB R207, R55, R54 ;  /* 0x0000003637cf723e */ /* 0x004fce00000000ff */
[----:B------:R-:W-:Y:S08]  /*5400*/  MUFU.EX2 R46, R46 ;  /* 0x0000002e002e7308 */ /* 0x000ff00000000800 */
[----:B------:R-:W-:Y:S01]  /*5410*/  MUFU.EX2 R47, R47 ;  /* 0x0000002f002f7308 */ /* 0x000fe20000000800 */
[----:B---3--:R-:W-:Y:S02]  /*5420*/  F2FP.F16.F32.PACK_AB R201, R43, R42 ;  /* 0x0000002a2bc9723e */ /* 0x008fe400000000ff */
[----:B-1----:R-:W-:Y:S01]  /*5430*/  FMNMX.FTZ R3, R5, R20, !PT ;  /* 0x0000001405037209 */ /* 0x002fe20007810000 */
[----:B------:R-:W-:-:S04]  /*5440*/  FADD.FTZ R20, R209, R2 ;  /* 0x00000002d1147221 */ /* 0x000fc80000010000 */
[----:B------:R-:W-:Y:S01]  /*5450*/  MUFU.EX2 R34, R34 ;  /* 0x0000002200227308 */ /* 0x000fe20000000800 */
[----:B------:R-:W-:Y:S01]  /*5460*/  F2FP.F16.F32.PACK_AB R209, R2, R209 ;  /* 0x000000d102d1723e */ /* 0x000fe200000000ff */
[C---:B------:R-:W-:Y:S01]  /*5470*/  FMUL.FTZ R5, R3.reuse, UR5 ;  /* 0x0000000503057c20 */ /* 0x040fe20008410000 */
[----:B------:R-:W-:Y:S01]  /*5480*/  FSETP.NEU.FTZ.AND P3, PT, R3, -INF , PT ;  /* 0xff8000000300780b */ /* 0x000fe20003f7d000 */
[----:B------:R-:W-:Y:S01]  /*5490*/  FADD.FTZ R31, R211, R20 ;  /* 0x00000014d31f7221 */ /* 0x000fe20000010000 */
[C---:B------:R-:W-:Y:S02]  /*54a0*/  F2FP.F16.F32.PACK_AB R211, R14.reuse, R211 ;  /* 0x000000d30ed3723e */ /* 0x040fe400000000ff */
[----:B------:R-:W-:Y:S01]  /*54b0*/  FSEL R5, R5, RZ, P3 ;  /* 0x000000ff05057208 */ /* 0x000fe20001800000 */
[----:B------:R-:W-:Y:S01]  /*54c0*/  FADD.FTZ R20, R14, R31 ;  /* 0x0000001f0e147221 */ /* 0x000fe20000010000 */
[----:B------:R-:W-:Y:S01]  /*54d0*/  MUFU.EX2 R35, R35 ;  /* 0x0000002300237308 */ /* 0x000fe20000000800 */
[----:B------:R-:W-:-:S02]  /*54e0*/  PLOP3.LUT P3, PT, PT, PT, UP1, 0x80, 0x0 ;  /* 0x000000000000781c */ /* 0x000fc40003f6f018 */
        /* <DEDUP_REMOVED lines=17> */
[--C-:B------:R-:W-:Y:S01]  /*5600*/  FFMA.FTZ R32, R32, UR5, -R5.reuse ;  /* 0x0000000520207c23 */ /* 0x100fe20008010805 */
[--C-:B------:R-:W-:Y:S01]  /*5610*/  FFMA.FTZ R33, R33, UR5, -R5.reuse ;  /* 0x0000000521217c23 */ /* 0x100fe20008010805 */
[--C-:B------:R-:W-:Y:S01]  /*5620*/  FFMA.FTZ R36, R36, UR5, -R5.reuse ;  /* 0x0000000524247c23 */ /* 0x100fe20008010805 */
[----:B------:R-:W-:Y:S01]  /*5630*/  FADD.FTZ R51, R55, R58 ;  /* 0x0000003a37337221 */ /* 0x000fe20000010000 */
[--C-:B------:R-:W-:Y:S01]  /*5640*/  FFMA.FTZ R37, R37, UR5, -R5.reuse ;  /* 0x0000000525257c23 */ /* 0x100fe20008010805 */
[----:B------:R-:W2:Y:S01]  /*5650*/  MUFU.EX2 R60, R60 ;  /* 0x0000003c003c7308 */ /* 0x000ea20000000800 */
[----:B------:R-:W-:Y:S01]  /*5660*/  FFMA.FTZ R24, R24, UR5, -R5 ;  /* 0x0000000518187c23 */ /* 0x000fe20008010805 */
[----:B------:R-:W-:Y:S01]  /*5670*/  FADD.FTZ R58, R42, R51 ;  /* 0x000000332a3a7221 */ /* 0x000fe20000010000 */
[--C-:B------:R-:W-:Y:S01]  /*5680*/  FFMA.FTZ R25, R25, UR5, -R5.reuse ;  /* 0x0000000519197c23 */ /* 0x100fe20008010805 */
[--C-:B------:R-:W-:Y:S01]  /*5690*/  FFMA.FTZ R28, R28, UR5, -R5.reuse ;  /* 0x000000051c1c7c23 */ /* 0x100fe20008010805 */
[----:B------:R-:W-:Y:S01]  /*56a0*/  FFMA.FTZ R29, R29, UR5, -R5 ;  /* 0x000000051d1d7c23 */ /* 0x000fe20008010805 */
[----:B------:R-:W-:Y:S01]  /*56b0*/  FADD.FTZ R51, R43, R58 ;  /* 0x0000003a2b337221 */ /* 0x000fe20000010000 */
[----:B------:R-:W-:Y:S01]  /*56c0*/  F2FP.F16.F32.PACK_AB R205, R50, R205 ;  /* 0x000000cd32cd723e */ /* 0x000fe200000000ff */
[----:B------:R-:W3:Y:S01]  /*56d0*/  MUFU.EX2 R61, R61 ;  /* 0x0000003d003d7308 */ /* 0x000ee20000000800 */
[----:B-1----:R-:W-:Y:S01]  /*56e0*/  FADD.FTZ R31, R56, R57 ;  /* 0x00000039381f7221 */ /* 0x002fe20000010000 */
[----:B0-----:R-:W-:Y:S01]  /*56f0*/  FADD.FTZ R0, R46, R51 ;  /* 0x000000332e007221 */ /* 0x001fe20000010000 */
[----:B------:R-:W-:-:S02]  /*5700*/  F2FP.F16.F32.PACK_AB R203, R47, R46 ;  /* 0x0000002e2fcb723e */ /* 0x000fc400000000ff */
[----:B------:R-:W-:Y:S02]  /*5710*/  CS2R R58, SRZ ;  /* 0x00000000003a7805 */ /* 0x000fe4000001ff00 */
[----:B------:R-:W-:Y:S01]  /*5720*/  F2FP.F16.F32.PACK_AB R197, R35, R34 ;  /* 0x0000002223c5723e */ /* 0x000fe200000000ff */
[----:B------:R-:W-:Y:S01]  /*5730*/  FADD.FTZ R51, R47, R0 ;  /* 0x000000002f337221 */ /* 0x000fe20000010000 */
[----:B------:R-:W-:Y:S01]  /*5740*/  F2FP.F16.F32.PACK_AB R208, R57, R56 ;  /* 0x0000003839d0723e */ /* 0x000fe200000000ff */
[----:B------:R-:W0:Y:S01]  /*5750*/  MUFU.EX2 R48, R48 ;  /* 0x0000003000307308 */ /* 0x000e220000000800 */
[----:B--2---:R-:W-:Y:S01]  /*5760*/  FADD.FTZ R20, R60, R31 ;  /* 0x0000001f3c147221 */ /* 0x004fe20000010000 */
[----:B------:R-:W-:Y:S02]  /*5770*/  CS2R R56, SRZ ;  /* 0x0000000000387805 */ /* 0x000fe4000001ff00 */
[----:B------:R-:W-:Y:S02]  /*5780*/  CS2R R54, SRZ ;  /* 0x0000000000367805 */ /* 0x000fe4000001ff00 */
[----:B------:R-:W-:-:S02]  /*5790*/  CS2R R46, SRZ ;  /* 0x00000000002e7805 */ /* 0x000fc4000001ff00 */
[----:B------:R-:W-:Y:S01]  /*57a0*/  CS2R R42, SRZ ;  /* 0x00000000002a7805 */ /* 0x000fe2000001ff00 */
[----:B------:R-:W1:Y:S01]  /*57b0*/  MUFU.EX2 R49, R49 ;  /* 0x0000003100317308 */ /* 0x000e620000000800 */
[C---:B---3--:R-:W-:Y:S01]  /*57c0*/  FADD.FTZ R31, R61.reuse, R20 ;  /* 0x000000143d1f7221 */ /* 0x048fe20000010000 */
[----:B------:R-:W-:Y:S02]  /*57d0*/  F2FP.F16.F32.PACK_AB R210, R61, R60 ;  /* 0x0000003c3dd2723e */ /* 0x000fe400000000ff */
[----:B------:R-:W-:-:S04]  /*57e0*/  CS2R R60, SRZ ;  /* 0x00000000003c7805 */ /* 0x000fc8000001ff00 */
[----:B------:R-:W2:Y:S01]  /*57f0*/  MUFU.EX2 R52, R52 ;  /* 0x0000003400347308 */ /* 0x000ea20000000800 */
[----:B0-----:R-:W-:-:S07]  /*5800*/  FADD.FTZ R20, R48, R31 ;  /* 0x0000001f30147221 */ /* 0x001fce0000010000 */
[----:B------:R-:W0:Y:S01]  /*5810*/  MUFU.EX2 R53, R53 ;  /* 0x0000003500357308 */ /* 0x000e220000000800 */
[C---:B-1----:R-:W-:Y:S01]  /*5820*/  FADD.FTZ R31, R49.reuse, R20 ;  /* 0x00000014311f7221 */ /* 0x042fe20000010000 */
[----:B------:R-:W-:Y:S02]  /*5830*/  F2FP.F16.F32.PACK_AB R204, R49, R48 ;  /* 0x0000003031cc723e */ /* 0x000fe400000000ff */
[----:B------:R-:W-:-:S04]  /*5840*/  CS2R R48, SRZ ;  /* 0x0000000000307805 */ /* 0x000fc8000001ff00 */
[----:B------:R-:W1:Y:S01]  /*5850*/  MUFU.EX2 R40, R40 ;  /* 0x0000002800287308 */ /* 0x000e620000000800 */
[----:B--2---:R-:W-:-:S07]  /*5860*/  FADD.FTZ R20, R52, R31 ;  /* 0x0000001f34147221 */ /* 0x004fce0000010000 */
[----:B------:R-:W2:Y:S01]  /*5870*/  MUFU.EX2 R41, R41 ;  /* 0x0000002900297308 */ /* 0x000ea20000000800 */
[C---:B0-----:R-:W-:Y:S01]  /*5880*/  FADD.FTZ R31, R53.reuse, R20 ;  /* 0x00000014351f7221 */ /* 0x041fe20000010000 */
[----:B------:R-:W-:Y:S01]  /*5890*/  FADD.FTZ R20, R34, R51 ;  /* 0x0000003322147221 */ /* 0x000fe20000010000 */
[----:B------:R-:W-:Y:S02]  /*58a0*/  F2FP.F16.F32.PACK_AB R206, R53, R52 ;  /* 0x0000003435ce723e */ /* 0x000fe400000000ff */
[----:B------:R-:W-:Y:S02]  /*58b0*/  CS2R R52, SRZ ;  /* 0x0000000000347805 */ /* 0x000fe4000001ff00 */
[----:B------:R-:W-:Y:S01]  /*58c0*/  CS2R R50, SRZ ;  /* 0x0000000000327805 */ /* 0x000fe2000001ff00 */
[----:B------:R-:W-:Y:S01]  /*58d0*/  FADD.FTZ R5, R35, R20 ;  /* 0x0000001423057221 */ /* 0x000fe20000010000 */
[----:B------:R-:W-:Y:S01]  /*58e0*/  IMAD.U32 R20, RZ, RZ, UR6 ;  /* 0x00000006ff147e24 */ /* 0x000fe2000f8e00ff */
[----:B------:R-:W0:Y:S01]  /*58f0*/  MUFU.EX2 R44, R44 ;  /* 0x0000002c002c7308 */ /* 0x000e220000000800 */
[----:B-1----:R-:W-:Y:S01]  /*5900*/  FADD.FTZ R0, R40, R31 ;  /* 0x0000001f28007221 */ /* 0x002fe20000010000 */
[----:B------:R-:W-:-:S06]  /*5910*/  CS2R R34, SRZ ;  /* 0x0000000000227805 */ /* 0x000fcc000001ff00 */
[----:B------:R-:W1:Y:S01]  /*5920*/  MUFU.EX2 R38, R38 ;  /* 0x0000002600267308 */ /* 0x000e620000000800 */
[C---:B--2---:R-:W-:Y:S01]  /*5930*/  FADD.FTZ R31, R41.reuse, R0 ;  /* 0x00000000291f7221 */ /* 0x044fe20000010000 */
[----:B------:R-:W-:Y:S02]  /*5940*/  F2FP.F16.F32.PACK_AB R200, R41, R40 ;  /* 0x0000002829c8723e */ /* 0x000fe400000000ff */
        /* <DEDUP_REMOVED lines=10> */
[C---:B0-----:R-:W-:Y:S01]  /*59f0*/  FADD.FTZ R31, R39.reuse, R2 ;  /* 0x00000002271f7221 */ /* 0x041fe20000010000 */
[----:B------:R-:W-:Y:S02]  /*5a00*/  F2FP.F16.F32.PACK_AB R199, R39, R38 ;  /* 0x0000002627c7723e */ /* 0x000fe400000000ff */
[----:B------:R-:W-:-:S04]  /*5a10*/  CS2R R38, SRZ ;  /* 0x0000000000267805 */ /* 0x000fc8000001ff00 */
[----:B------:R-:W0:Y:S01]  /*5a20*/  MUFU.EX2 R33, R33 ;  /* 0x0000002100217308 */ /* 0x000e220000000800 */
[----:B-1----:R-:W-:-:S07]  /*5a30*/  FADD.FTZ R0, R32, R5 ;  /* 0x0000000520007221 */ /* 0x002fce0000010000 */
[----:B------:R-:W1:Y:S01]  /*5a40*/  MUFU.EX2 R27, R27 ;  /* 0x0000001b001b7308 */ /* 0x000e620000000800 */
[----:B--2---:R-:W-:-:S07]  /*5a50*/  FADD.FTZ R2, R26, R31 ;  /* 0x0000001f1a027221 */ /* 0x004fce0000010000 */
[----:B------:R-:W2:Y:S01]  /*5a60*/  MUFU.EX2 R36, R36 ;  /* 0x0000002400247308 */ /* 0x000ea20000000800 */
[C---:B0-----:R-:W-:Y:S01]  /*5a70*/  FADD.FTZ R5, R33.reuse, R0 ;  /* 0x0000000021057221 */ /* 0x041fe20000010000 */
[----:B------:R-:W-:Y:S02]  /*5a80*/  F2FP.F16.F32.PACK_AB R196, R33, R32 ;  /* 0x0000002021c4723e */ /* 0x000fe400000000ff */
[----:B------:R-:W-:-:S04]  /*5a90*/  CS2R R32, SRZ ;  /* 0x0000000000207805 */ /* 0x000fc8000001ff00 */
[----:B------:R-:W0:Y:S01]  /*5aa0*/  MUFU.EX2 R30, R30 ;  /* 0x0000001e001e7308 */ /* 0x000e220000000800 */
[C---:B-1----:R-:W-:Y:S01]  /*5ab0*/  FADD.FTZ R31, R27.reuse, R2 ;  /* 0x000000021b1f7221 */ /* 0x042fe20000010000 */
[----:B------:R-:W-:Y:S02]  /*5ac0*/  F2FP.F16.F32.PACK_AB R193, R27, R26 ;  /* 0x0000001a1bc1723e */ /* 0x000fe400000000ff */
[----:B------:R-:W-:-:S04]  /*5ad0*/  CS2R R26, SRZ ;  /* 0x00000000001a7805 */ /* 0x000fc8000001ff00 */
[----:B------:R-:W1:Y:S01]  /*5ae0*/  MUFU.EX2 R37, R37 ;  /* 0x0000002500257308 */ /* 0x000e620000000800 */
[----:B--2---:R-:W-:-:S07]  /*5af0*/  FADD.FTZ R0, R36, R5 ;  /* 0x0000000524007221 */ /* 0x004fce0000010000 */
        /* <DEDUP_REMOVED lines=10> */
[----:B------:R-:W-:Y:S01]  /*5ba0*/  F2FP.F16.F32.PACK_AB R195, R21, R30 ;  /* 0x0000001e15c3723e */ /* 0x000fe200000000ff */
[----:B------:R-:W-:Y:S01]  /*5bb0*/  IMAD.MOV.U32 R2, RZ, RZ, 0x3f800000 ;  /* 0x3f800000ff027424 */ /* 0x000fe200078e00ff */
[----:B------:R-:W-:-:S04]  /*5bc0*/  CS2R R30, SRZ ;  /* 0x00000000001e7805 */ /* 0x000fc8000001ff00 */
[----:B------:R-:W0:Y:S01]  /*5bd0*/  MUFU.EX2 R29, R29 ;  /* 0x0000001d001d7308 */ /* 0x000e220000000800 */
[C---:B-1----:R-:W-:Y:S01]  /*5be0*/  FADD.FTZ R21, R25.reuse, R0 ;  /* 0x0000000019157221 */ /* 0x042fe20000010000 */
[----:B------:R-:W-:Y:S01]  /*5bf0*/  F2FP.F16.F32.PACK_AB R192, R25, R24 ;  /* 0x0000001819c0723e */ /* 0x000fe200000000ff */
[----:B------:R-:W-:Y:S01]  /*5c00*/  IMAD.MOV.U32 R0, RZ, RZ, 0x3f800000 ;  /* 0x3f800000ff007424 */ /* 0x000fe200078e00ff */
[----:B------:R-:W-:Y:S01]  /*5c10*/  CS2R R24, SRZ ;  /* 0x0000000000187805 */ /* 0x000fe2000001ff00 */
[----:B--2---:R-:W-:-:S04]  /*5c20*/  FADD.FTZ R14, R28, R21 ;  /* 0x000000151c0e7221 */ /* 0x004fc80000010000 */
[C---:B0-----:R-:W-:Y:S01]  /*5c30*/  FADD.FTZ R14, R29.reuse, R14 ;  /* 0x0000000e1d0e7221 */ /* 0x041fe20000010000 */
[----:B------:R-:W-:Y:S02]  /*5c40*/  F2FP.F16.F32.PACK_AB R194, R29, R28 ;  /* 0x0000001c1dc2723e */ /* 0x000fe400000000ff */
[----:B------:R-:W-:Y:S01]  /*5c50*/  CS2R R28, SRZ ;  /* 0x00000000001c7805 */ /* 0x000fe2000001ff00 */
[----:B------:R-:W-:Y:S06]  /*5c60*/  @!P3 BRA `(.L_x_2366) ;  /* 0x0000003c0048b947 */ /* 0x000fec0003800000 */
[----:B------:R-:W-:Y:S01]  /*5c70*/  R2UR UR4, R236 ;  /* 0x00000000ec0472ca */ /* 0x000fe200000e0000 */
[----:B------:R-:W-:Y:S01]  /*5c80*/  IMAD.MOV.U32 R21, RZ, RZ, R4 ;  /* 0x000000ffff157224 */ /* 0x000fe200078e0004 */
[----:B------:R-:W-:Y:S01]  /*5c90*/  UMOV UR61, UR60 ;  /* 0x0000003c003d7c82 */ /* 0x000fe20008000000 */
[----:B------:R-:W-:Y:S02]  /*5ca0*/  IMAD.MOV.U32 R235, RZ, RZ, R3 ;  /* 0x000000ffffeb7224 */ /* 0x000fe400078e0003 */
[----:B------:R-:W-:Y:S02]  /*5cb0*/  IMAD.MOV.U32 R2, RZ, RZ, 0x3f800000 ;  /* 0x3f800000ff027424 */ /* 0x000fe400078e00ff */
[----:B------:R-:W-:-:S06]  /*5cc0*/  IMAD.MOV.U32 R151, RZ, RZ, RZ ;  /* 0x000000ffff977224 */ /* 0x000fcc00078e00ff */
[----:B------:R-:W-:Y:S01]  /*5cd0*/  IMAD.U32 R236, RZ, RZ, UR4 ;  /* 0x00000004ffec7e24 */ /* 0x000fe2000f8e00ff */
[----:B------:R-:W-:-:S13]  /*5ce0*/  R2UR UR4, R16 ;  /* 0x00000000100472ca */ /* 0x000fda00000e0000 */
[----:B------:R-:W-:-:S07]  /*5cf0*/  IMAD.U32 R237, RZ, RZ, UR4 ;  /* 0x00000004ffed7e24 */ /* 0x000fce000f8e00ff */
.L_x_2375:
[----:B------:R-:W-:Y:S01]  /*5d00*/  R2UR UR6, R237 ;  /* 0x00000000ed0672ca */ /* 0x000fe200000e0000 */
[----:B------:R-:W-:-:S04]  /*5d10*/  UIADD3 UR4, UR61, 0x1, URZ ;  /* 0x000000013d047890 */ /* 0x000fc8000fffe03f */
[----:B------:R-:W-:-:S04]  /*5d20*/  UISETP.NE.AND UP1, UPT, UR4, 0x2, UPT ;  /* 0x000000020400788c */ /* 0x000fc8000bf25270 */
[----:B------:R-:W-:Y:S02]  /*5d30*/  USEL UR5, URZ, 0x1, UP1 ;  /* 0x000000013f057887 */ /* 0x000fe40008800000 */
[----:B------:R-:W-:Y:S02]  /*5d40*/  USEL UR60, UR4, URZ, UP1 ;  /* 0x0000003f043c7287 */ /* 0x000fe40008800000 */
[----:B------:R-:W-:-:S06]  /*5d50*/  ULOP3.LUT UR4, UR6, UR5, URZ, 0x3c, !UPT ;  /* 0x0000000506047292 */ /* 0x000fcc000f8e3c3f */
[----:B------:R-:W-:Y:S01]  /*5d60*/  IMAD.U32 R16, RZ, RZ, UR4 ;  /* 0x00000004ff107e24 */ /* 0x000fe2000f8e00ff */
[----:B------:R-:W-:Y:S06]  /*5d70*/  @!P0 BRA `(.L_x_2367) ;  /* 0x0000000000048947 */ /* 0x000fec0003800000 */
[----:B------:R-:W-:Y:S01]  /*5d80*/  BPT.TRAP 0x1 ;  /* 0x000000040000795c */ /* 0x000fe20000300000 */
.L_x_2367:
[----:B------:R-:W-:Y:S02]  /*5d90*/  R2UR UR4, R17 ;  /* 0x00000000110472ca */ /* 0x000fe400000e0000 */
[----:B------:R-:W-:-:S11]  /*5da0*/  R2UR UR5, R16 ;  /* 0x00000000100572ca */ /* 0x000fd600000e0000 */
[----:B------:R-:W-:Y:S02]  /*5db0*/  ULEA UR4, UR60, UR4, 0x3 ;  /* 0x000000043c047291 */ /* 0x000fe4000f8e183f */
[----:B------:R-:W-:-:S04]  /*5dc0*/  IMAD.U32 R4, RZ, RZ, UR5 ;  /* 0x00000005ff047e24 */ /* 0x000fc8000f8e00ff */
[----:B------:R-:W-:Y:S01]  /*5dd0*/  IMAD.U32 R3, RZ, RZ, UR4 ;  /* 0x00000004ff037e24 */ /* 0x000fe2000f8e00ff */
[----:B------:R-:W-:-:S04]  /*5de0*/  SHF.L.U32 R4, R4, 0x1f, RZ ;  /* 0x0000001f04047819 */ /* 0x000fc800000006ff */
[----:B------:R0:W1:Y:S01]  /*5df0*/  SYNCS.PHASECHK.TRANS64.TRYWAIT P3, [UR4+0x38830], R4 ;  /* 0x03883004ff0075a7 */ /* 0x0000620008060144 */
[----:B------:R-:W-:Y:S05]  /*5e00*/  @!P0 BRA `(.L_x_2368) ;  /* 0x0000000000048947 */ /* 0x000fea0003800000 */
[----:B------:R-:W-:Y:S01]  /*5e10*/  BPT.TRAP 0x1 ;  /* 0x000000040000795c */ /* 0x000fe20000300000 */
.L_x_2368:
[----:B-1----:R-:W-:Y:S05]  /*5e20*/  @P3 BRA `(.L_x_2369) ;  /* 0x00000000000c3947 */ /* 0x002fea0003800000 */
[----:B------:R-:W-:-:S13]  /*5e30*/  R2UR UR4, R3 ;  /* 0x00000000030472ca */ /* 0x000fda00000e0000 */
[----:B------:R-:W1:Y:S02]  /*5e40*/  SYNCS.PHASECHK.TRANS64.TRYWAIT P3, [UR4+0x38830], R4 ;  /* 0x03883004ff0075a7 */ /* 0x000e640008060144 */
[----:B-1----:R-:W-:Y:S05]  /*5e50*/  @!P3 BRA `(.L_x_2370) ;  /* 0x0000015000acb947 */ /* 0x002fea0003800000 */
.L_x_2369:
[----:B------:R-:W-:Y:S01]  /*5e60*/  R2UR UR4, R15 ;  /* 0x000000000f0472ca */ /* 0x000fe200000e0000 */
[----:B------:R-:W-:Y:S01]  /*5e70*/  WARPGROUP.ARRIVE ;  /* 0x00000000000079c5 */ /* 0x000fe20000000000 */
[----:B------:R-:W-:Y:S01]  /*5e80*/  R2UR UR14, R12 ;  /* 0x000000000c0e72ca */ /* 0x000fe200000e0000 */
[----:B------:R-:W-:Y:S01]  /*5e90*/  UMOV UR59, 0x40000040 ;  /* 0x40000040003b7882 */ /* 0x000fe20000000000 */
        /* <DEDUP_REMOVED lines=9> */
[----:B------:R-:W-:Y:S01]  /*5f30*/  UIMAD UR4, UR60, 0xa00, UR4 ;  /* 0x00000a003c0478a4 */ /* 0x000fe2000f8e0204 */
[-C--:B------:R-:W-:Y:S01]  /*5f40*/  FMUL.FTZ R24, R24, R0.reuse ;  /* 0x0000000018187220 */ /* 0x080fe20000410000 */
[----:B------:R-:W-:Y:S01]  /*5f50*/  UMOV UR56, UR14 ;  /* 0x0000000e00387c82 */ /* 0x000fe20008000000 */
[----:B------:R-:W-:Y:S01]  /*5f60*/  UMOV UR35, 0x40000040 ;  /* 0x4000004000237882 */ /* 0x000fe20000000000 */
[----:B------:R-:W-:Y:S01]  /*5f70*/  UMOV UR57, UR15 ;  /* 0x0000000f00397c82 */ /* 0x000fe20008000000 */
[----:B------:R-:W-:Y:S01]  /*5f80*/  UIADD3 UR18, UR4, 0x282, URZ ;  /* 0x0000028204127890 */ /* 0x000fe2000fffe03f */
[-C--:B------:R-:W-:Y:S01]  /*5f90*/  FMUL.FTZ R25, R25, R0.reuse ;  /* 0x0000000019197220 */ /* 0x080fe20000410000 */
[----:B------:R-:W-:Y:S01]  /*5fa0*/  UMOV UR58, UR4 ;  /* 0x00000004003a7c82 */ /* 0x000fe20008000000 */
[----:B------:R-:W-:Y:S01]  /*5fb0*/  UIADD3 UR22, UR4, 0x284, URZ ;  /* 0x0000028404167890 */ /* 0x000fe2000fffe03f */
[----:B------:R-:W-:Y:S01]  /*5fc0*/  HGMMA.64x16x16.F32 R184, gdesc[UR56], RZ, !UPT, gsb0 ;  /* 0x0020000038b879f0 */ /* 0x000fe2000c0008ff */
[----:B------:R-:W-:Y:S01]  /*5fd0*/  UIADD3 UR58, UR4, 0x80, URZ ;  /* 0x00000080043a7890 */ /* 0x000fe2000fffe03f */
[-C--:B------:R-:W-:Y:S01]  /*5fe0*/  FMUL.FTZ R28, R28, R0.reuse ;  /* 0x000000001c1c7220 */ /* 0x080fe20000410000 */
[----:B------:R-:W-:Y:S01]  /*5ff0*/  UMOV UR59, 0x40000040 ;  /* 0x40000040003b7882 */ /* 0x000fe20000000000 */
[----:B------:R-:W-:Y:S01]  /*6000*/  UMOV UR56, UR14 ;  /* 0x0000000e00387c82 */ /* 0x000fe20008000000 */
[----:B------:R-:W-:Y:S01]  /*6010*/  UMOV UR57, UR15 ;  /* 0x0000000f00397c82 */ /* 0x000fe20008000000 */
        /* <DEDUP_REMOVED lines=54> */
[----:B------:R-:W-:Y:S01]  /*6380*/  UIADD3 UR58, UR4, 0x100, URZ ;  /* 0x00000100043a7890 */ /* 0x000fe2000fffe03f */
[-C--:B------:R-:W-:Y:S01]  /*6390*/  FMUL.FTZ R105, R105, R0.reuse ;  /* 0x0000000069697220 */ /* 0x080fe20000410000 */
[----:B------:R-:W-:Y:S01]  /*63a0*/  UMOV UR59, 0x40000040 ;  /* 0x40000040003b7882 */ /* 0x000fe20000000000 */
[----:B------:R-:W-:Y:S01]  /*63b0*/  UMOV UR56, UR14 ;  /* 0x0000000e00387c82 */ /* 0x000fe20008000000 */
[----:B------:R-:W-:Y:S01]  /*63c0*/  UMOV UR57, UR15 ;  /* 0x0000000f00397c82 */ /* 0x000fe20008000000 */
        /* <DEDUP_REMOVED lines=97> */
[----:B------:R-:W-:Y:S01]  /*69e0*/  UMOV UR59, 0x40000040 ;  /* 0x40000040003b7882 */ /* 0x000fe20000000000 */
[----:B------:R-:W-:Y:S01]  /*69f0*/  UMOV UR56, UR14 ;  /* 0x0000000e00387c82 */ /* 0x000fe20008000000 */
[----:B------:R-:W-:Y:S01]  /*6a00*/  UMOV UR57, UR15 ;  /* 0x0000000f00397c82 */ /* 0x000fe20008000000 */
[----:B------:R-:W-:Y:S01]  /*6a10*/  UIADD3 UR14, UR4, 0x280, URZ ;  /* 0x00000280040e7890 */ /* 0x000fe2000fffe03f */
[----:B------:R-:W-:Y:S01]  /*6a20*/  UMOV UR15, 0x40000040 ;  /* 0x40000040000f7882 */ /* 0x000fe20000000000 */
[----:B------:R-:W-:Y:S02]  /*6a30*/  WARPGROUP.DEPBAR.LE gsb0, 0x0 ;  /* 0x00008000000079c5 */ /* 0x000fe40000010000 */
[----:B-1----:R-:W-:-:S06]  /*6a40*/  WARPGROUP.ARRIVE ;  /* 0x00000000000079c5 */ /* 0x002fcc0000000000 */
[----:B------:R-:W-:Y:S01]  /*6a50*/  HGMMA.64x16x16.F32 R152, gdesc[UR56], RZ, !UPT, gsb0 ;  /* 0x00200000389879f0 */ /* 0x000fe2000c0008ff */
[----:B------:R-:W-:Y:S01]  /*6a60*/  UIADD3 UR58, UR4, 0x2, URZ ;  /* 0x00000002043a7890 */ /* 0x000fe2000fffe03f */
[----:B------:R-:W-:Y:S01]  /*6a70*/  UMOV UR59, 0x40000040 ;  /* 0x40000040003b7882 */ /* 0x000fe20000000000 */
[----:B------:R-:W-:Y:S01]  /*6a80*/  UMOV UR56, UR10 ;  /* 0x0000000a00387c82 */ /* 0x000fe20008000000 */
[----:B------:R-:W-:Y:S01]  /*6a90*/  UMOV UR57, UR11 ;  /* 0x0000000b00397c82 */ /* 0x000fe20008000000 */
[----:B------:R-:W-:Y:S02]  /*6aa0*/  WARPGROUP.DEPBAR.LE gsb0, 0x0 ;  /* 0x00008000000079c5 */ /* 0x000fe40000010000 */
[----:B------:R-:W-:-:S06]  /*6ab0*/  WARPGROUP.ARRIVE ;  /* 0x00000000000079c5 */ /* 0x000fcc0000000000 */
[----:B------:R-:W-:Y:S01]  /*6ac0*/  HGMMA.64x16x16.F32 R184, gdesc[UR56], R184, gsb0 ;  /* 0x0020000038b879f0 */ /* 0x000fe200080008b8 */
        /* <DEDUP_REMOVED lines=25> */
[----:B------:R-:W-:Y:S01]  /*6c60*/  UIADD3 UR10, UR4, 0x6, URZ ;  /* 0x00000006040a7890 */ /* 0x000fe2000fffe03f */
[----:B------:R-:W-:Y:S01]  /*6c70*/  UMOV UR11, 0x40000040 ;  /* 0x40000040000b7882 */ /* 0x000fe20000000000 */
        /* <DEDUP_REMOVED lines=65> */
[----:B------:R-:W-:Y:S02]  /*7090*/  R2UR UR10, R6 ;  /* 0x00000000060a72ca */ /* 0x000fe400000e0000 */
[----:B------:R-:W-:-:S11]  /*70a0*/  R2UR UR11, R7 ;  /* 0x00000000070b72ca */ /* 0x000fd600000e0000 */
[----:B------:R-:W-:Y:S02]  /*70b0*/  UMOV UR56, UR10 ;  /* 0x0000000a00387c82 */ /* 0x000fe40008000000 */
        /* <DEDUP_REMOVED lines=276> */
[----:B------:R-:W-:Y:S01]  /*8200*/  UMOV UR4, UR10 ;  /* 0x0000000a00047c82 */ /* 0x000fe20008000000 */
[----:B------:R-:W-:Y:S02]  /*8210*/  WARPGROUP.DEPBAR.LE gsb0, 0x0 ;  /* 0x00008000000079c5 */ /* 0x000fe40000010000 */
[----:B------:R-:W-:-:S06]  /*8220*/  WARPGROUP.ARRIVE ;  /* 0x00000000000079c5 */ /* 0x000fcc0000000000 */
[----:B------:R-:W-:Y:S03]  /*8230*/  HGMMA.64x16x16.F32 R160, gdesc[UR56], R160, gsb0 ;  /* 0x0020000038a079f0 */ /* 0x000fe600080008a0 */
[----:B------:R-:W-:Y:S02]  /*8240*/  WARPGROUP.DEPBAR.LE gsb0, 0x0 ;  /* 0x00008000000079c5 */ /* 0x000fe40000010000 */
[----:B------:R-:W-:-:S06]  /*8250*/  WARPGROUP.ARRIVE ;  /* 0x00000000000079c5 */ /* 0x000fcc0000000000 */
[----:B------:R-:W-:Y:S03]  /*8260*/  HGMMA.64x16x16.F32 R152, gdesc[UR4], R152, gsb0 ;  /* 0x00200000049879f0 */ /* 0x000fe60008000898 */
[----:B------:R-:W-:Y:S02]  /*8270*/  WARPGROUP.DEPBAR.LE gsb0, 0x0 ;  /* 0x00008000000079c5 */ /* 0x000fe40000010000 */
[----:B------:R-:W-:Y:S05]  /*8280*/  @!P0 BRA `(.L_x_2371) ;  /* 0x0000000000048947 */ /* 0x000fea0003800000 */
[----:B------:R-:W-:Y:S01]  /*8290*/  BPT.TRAP 0x1 ;  /* 0x000000040000795c */ /* 0x000fe20000300000 */
.L_x_2371:
[----:B------:R-:W-:Y:S02]  /*82a0*/  R2UR UR4, R17 ;  /* 0x00000000110472ca */ /* 0x000fe400000e0000 */
[----:B------:R-:W-:-:S11]  /*82b0*/  R2UR UR5, R237 ;  /* 0x00000000ed0572ca */ /* 0x000fd600000e0000 */
[----:B------:R-:W-:Y:S02]  /*82c0*/  ULEA UR4, UR61, UR4, 0x3 ;  /* 0x000000043d047291 */ /* 0x000fe4000f8e183f */
[----:B------:R-:W-:-:S05]  /*82d0*/  IMAD.U32 R0, RZ, RZ, UR5 ;  /* 0x00000005ff007e24 */ /* 0x000fca000f8e00ff */
[----:B------:R-:W-:-:S04]  /*82e0*/  SHF.L.U32 R0, R0, 0x1f, RZ ;  /* 0x0000001f00007819 */ /* 0x000fc800000006ff */
[----:B------:R1:W2:Y:S01]  /*82f0*/  SYNCS.PHASECHK.TRANS64.TRYWAIT P3, [UR4+0x38850], R0 ;  /* 0x03885000ff0075a7 */ /* 0x0002a20008060144 */
[----:B------:R-:W-:Y:S05]  /*8300*/  @!P0 BRA `(.L_x_2372) ;  /* 0x0000000000048947 */ /* 0x000fea0003800000 */
[----:B------:R-:W-:Y:S01]  /*8310*/  BPT.TRAP 0x1 ;  /* 0x000000040000795c */ /* 0x000fe20000300000 */
.L_x_2372:
[----:B--2---:R-:W-:Y:S05]  /*8320*/  @P3 BRA `(.L_x_2373) ;  /* 0x0000000000083947 */ /* 0x004fea0003800000 */
[----:B------:R-:W2:Y:S02]  /*8330*/  SYNCS.PHASECHK.TRANS64.TRYWAIT P3, [UR4+0x38850], R0 ;  /* 0x03885000ff0075a7 */ /* 0x000ea40008060144 */
[----:B--2---:R-:W-:Y:S05]  /*8340*/  @!P3 BRA `(.L_x_2374) ;  /* 0x0000012c008cb947 */ /* 0x004fea0003800000 */
.L_x_2373:
[----:B------:R-:W-:Y:S01]  /*8350*/  R2UR UR5, R17 ;  /* 0x00000000110572ca */ /* 0x000fe200000e0000 */
[----:B------:R-:W-:Y:S01]  /*8360*/  WARPGROUP.ARRIVE ;  /* 0x00000000000079c5 */ /* 0x000fe20000000000 */
[----:B------:R-:W-:Y:S01]  /*8370*/  UMOV UR7, 0x40000040 ;  /* 0x4000004000077882 */ /* 0x000fe20000000000 */
[----:B------:R-:W-:Y:S02]  /*8380*/  R2UR UR15, R212 ;  /* 0x00000000d40f72ca */ /* 0x000fe400000e0000 */
[----:B------:R-:W-:Y:S02]  /*8390*/  R2UR UR10, R236 ;  /* 0x00000000ec0a72ca */ /* 0x000fe400000e0000 */
[----:B------:R-:W-:Y:S02]  /*83a0*/  R2UR UR14, R18 ;  /* 0x00000000120e72ca */ /* 0x000fe400000e0000 */
[----:B------:R-:W-:-:S04]  /*83b0*/  R2UR UR11, R22 ;  /* 0x00000000160b72ca */ /* 0x000fc800000e0000 */
[----:B------:R-:W-:-:S03]  /*83c0*/  UIADD3 UR5, UR5, 0x400, URZ ;  /* 0x0000040005057890 */ /* 0x000fc6000fffe03f */
[----:B-12---:R-:W-:Y:S01]  /*83d0*/  VIADD R0, R213, UR15 ;  /* 0x0000000fd5007c36 */ /* 0x006fe20008000000 */
[----:B------:R-:W-:-:S04]  /*83e0*/  USHF.R.U32.HI UR5, URZ, 0x4, UR5 ;  /* 0x000000043f057899 */ /* 0x000fc80008011605 */
[----:B------:R-:W-:-:S04]  /*83f0*/  ULOP3.LUT UR5, UR5, 0x3fff, URZ, 0xc0, !UPT ;  /* 0x00003fff05057892 */ /* 0x000fc8000f8ec03f */
[----:B------:R-:W-:-:S04]  /*8400*/  ULOP3.LUT UR5, UR5, 0x2800000, URZ, 0xfc, !UPT ;  /* 0x0280000005057892 */ /* 0x000fc8000f8efc3f */
[----:B------:R-:W-:-:S03]  /*8410*/  UIMAD UR5, UR61, 0xa00, UR5 ;  /* 0x00000a003d0578a4 */ /* 0x000fc6000f8e0205 */
[----:B------:R-:W-:-:S04]  /*8420*/  UMOV UR61, UR60 ;  /* 0x0000003c003d7c82 */ /* 0x000fc80008000000 */
        /* <DEDUP_REMOVED lines=20> */
[----:B------:R-:W-:Y:S01]  /*8570*/  @UP0 ULDC UR6, c[0x0][0x44c] ;  /* 0x0001130000060ab9 */ /* 0x000fe20000000800 */
[----:B------:R-:W-:Y:S01]  /*8580*/  UMOV UR7, 0x40000040 ;  /* 0x4000004000077882 */ /* 0x000fe20000000000 */
[----:B------:R-:W-:Y:S01]  /*8590*/  @P2 IMAD.HI.U32 R2, R0, UR6, RZ ;  /* 0x0000000600022c27 */ /* 0x000fe2000f8e00ff */
[----:B------:R-:W-:-:S04]  /*85a0*/  @UP0 ULDC UR6, c[0x0][0x450] ;  /* 0x0001140000060ab9 */ /* 0x000fc80000000800 */
[----:B------:R-:W-:Y:S01]  /*85b0*/  @P2 SHF.R.U32.HI R0, RZ, UR6, R2 ;  /* 0x00000006ff002c19 */ /* 0x000fe20008011602 */
[----:B------:R-:W-:-:S04]  /*85c0*/  UIMAD UR6, UR10, -0x50, URZ ;  /* 0xffffffb00a0678a4 */ /* 0x000fc8000f8e023f */
[----:B0-----:R-:W0:Y:S02]  /*85d0*/  SHFL.IDX PT, R4, R0, 0x1, 0x1c1f ;  /* 0x003c1f0000047f89 */ /* 0x001e2400000e0000 */
[----:B------:R-:W-:Y:S01]  /*85e0*/  IMAD.U32 R2, RZ, RZ, UR6 ;  /* 0x00000006ff027e24 */ /* 0x000fe2000f8e00ff */
[----:B------:R-:W-:-:S03]  /*85f0*/  UIADD3 UR6, UR5, 0x200, URZ ;  /* 0x0000020005067890 */ /* 0x000fc6000fffe03f */
[----:B------:R-:W-:Y:S01]  /*8600*/  ULDC UR5, c[0x0][0x988] ;  /* 0x0002620000057ab9 */ /* 0x000fe20000000800 */
[----:B------:R-:W-:Y:S01]  /*8610*/  IADD3 R2, -R19, 0x1, R2 ;  /* 0x0000000113027810 */ /* 0x000fe20007ffe102 */
[----:B------:R-:W-:Y:S02]  /*8620*/  WARPGROUP.DEPBAR.LE gsb0, 0x0 ;  /* 0x00008000000079c5 */ /* 0x000fe40000010000 */
[----:B------:R-:W-:Y:S01]  /*8630*/  IMAD.U32 R196, RZ, RZ, UR14 ;  /* 0x0000000effc47e24 */ /* 0x000fe2000f8e00ff */
[----:B------:R-:W-:-:S04]  /*8640*/  WARPGROUP.ARRIVE ;  /* 0x00000000000079c5 */ /* 0x000fc80000000000 */
[----:B------:R-:W-:Y:S02]  /*8650*/  IADD3 R2, -R196, UR11, R2 ;  /* 0x0000000bc4027c10 */ /* 0x000fe4000fffe102 */
[----:B------:R-:W-:Y:S01]  /*8660*/  R2UR UR11, R3 ;  /* 0x00000000030b72ca */ /* 0x000fe200000e0000 */
[----:B------:R-:W-:Y:S01]  /*8670*/  HGMMA.64x256x16.F32 R24, R192, gdesc[UR4].tnspB, R24, gsb0 ;  /* 0x43e00004c0187df0 */ /* 0x000fe20008000818 */
[----:B------:R-:W-:Y:S01]  /*8680*/  R2UR UR6, R20 ;  /* 0x00000000140672ca */ /* 0x000fe200000e0000 */
[----:B0-----:R-:W-:-:S05]  /*8690*/  IMAD.IADD R3, R2, 0x1, R4 ;  /* 0x0000000102037824 */ /* 0x001fca00078e0204 */
[C---:B------:R-:W-:Y:S02]  /*86a0*/  ISETP.GT.AND P3, PT, R3.reuse, RZ, PT ;  /* 0x000000ff0300720c */ /* 0x040fe40003f64270 */
[C---:B------:R-:W-:Y:S02]  /*86b0*/  ISETP.GT.AND P4, PT, R3.reuse, 0x1, PT ;  /* 0x000000010300780c */ /* 0x040fe40003f84270 */
[----:B------:R-:W-:Y:S02]  /*86c0*/  FSEL R186, R186, -INF , P3 ;  /* 0xff800000baba7808 */ /* 0x000fe40001800000 */
[----:B------:R-:W-:Y:S01]  /*86d0*/  ISETP.GT.AND P3, PT, R3, 0x8, PT ;  /* 0x000000080300780c */ /* 0x000fe20003f64270 */
[----:B------:R-:W-:Y:S01]  /*86e0*/  UISETP.GT.AND UP1, UPT, UR10, UR6, UPT ;  /* 0x000000060a00728c */ /* 0x000fe2000bf24270 */
[----:B------:R-:W-:Y:S02]  /*86f0*/  FSEL R187, R187, -INF , P4 ;  /* 0xff800000bbbb7808 */ /* 0x000fe40002000000 */
        /* <DEDUP_REMOVED lines=50> */
[----:B------:R-:W-:Y:S01]  /*8a20*/  FSEL R158, R158, -INF , P6 ;  /* 0xff8000009e9e7808 */ /* 0x000fe20003000000 */
[----:B------:R-:W0:Y:S01]  /*8a30*/  SHFL.IDX PT, R3, R0, RZ, 0x1c1f ;  /* 0x001c1fff00037589 */ /* 0x000e2200000e0000 */
[----:B------:R-:W-:Y:S02]  /*8a40*/  FMNMX.FTZ R4, R155, R4, !PT ;  /* 0x000000049b047209 */ /* 0x000fe40007810000 */
[----:B------:R-:W-:Y:S02]  /*8a50*/  FSEL R159, R159, -INF , P5 ;  /* 0xff8000009f9f7808 */ /* 0x000fe40002800000 */
[----:B------:R-:W-:Y:S02]  /*8a60*/  FMNMX.FTZ R4, R158, R4, !PT ;  /* 0x000000049e047209 */ /* 0x000fe40007810000 */
[----:B------:R-:W-:-:S02]  /*8a70*/  R2UR UR6, R16 ;  /* 0x00000000100672ca */ /* 0x000fc400000e0000 */
[----:B------:R-:W-:-:S05]  /*8a80*/  FMNMX.FTZ R4, R159, R4, !PT ;  /* 0x000000049f047209 */ /* 0x000fca0007810000 */
[----:B------:R-:W1:Y:S06]  /*8a90*/  SHFL.BFLY PT, R0, R4, 0x2, 0x1f ;  /* 0x0c401f0004007f89 */ /* 0x000e6c00000e0000 */
[----:B------:R-:W-:Y:S02]  /*8aa0*/  IMAD.U32 R237, RZ, RZ, UR6 ;  /* 0x00000006ffed7e24 */ /* 0x000fe4000f8e00ff */
[----:B0-----:R-:W-:-:S05]  /*8ab0*/  IMAD.IADD R2, R2, 0x1, R3 ;  /* 0x0000000102027824 */ /* 0x001fca00078e0203 */
[C---:B------:R-:W-:Y:S02]  /*8ac0*/  ISETP.GT.AND P3, PT, R2.reuse, RZ, PT ;  /* 0x000000ff0200720c */ /* 0x040fe40003f64270 */
[----:B------:R-:W-:Y:S02]  /*8ad0*/  ISETP.GT.AND P4, PT, R2, 0x1, PT ;  /* 0x000000010200780c */ /* 0x000fe40003f84270 */
[----:B------:R-:W-:Y:S02]  /*8ae0*/  FSEL R184, R184, -INF , P3 ;  /* 0xff800000b8b87808 */ /* 0x000fe40001800000 */
[----:B------:R-:W-:Y:S02]  /*8af0*/  ISETP.GT.AND P5, PT, R2, 0x8, PT ;  /* 0x000000080200780c */ /* 0x000fe40003fa4270 */
[----:B------:R-:W-:Y:S02]  /*8b00*/  FSEL R185, R185, -INF , P4 ;  /* 0xff800000b9b97808 */ /* 0x000fe40002000000 */
[----:B-1----:R-:W-:-:S02]  /*8b10*/  FMNMX.FTZ R4, R4, R0, !PT ;  /* 0x0000000004047209 */ /* 0x002fc40007810000 */
[----:B------:R-:W-:Y:S02]  /*8b20*/  FMNMX.FTZ R3, R184, R235, !PT ;  /* 0x000000ebb8037209 */ /* 0x000fe40007810000 */
[----:B------:R-:W-:Y:S01]  /*8b30*/  ISETP.GT.AND P6, PT, R2, 0x9, PT ;  /* 0x000000090200780c */ /* 0x000fe20003fc4270 */
[----:B------:R-:W0:Y:S01]  /*8b40*/  SHFL.BFLY PT, R0, R4, 0x1, 0x1f ;  /* 0x0c201f0004007f89 */ /* 0x000e2200000e0000 */
[----:B------:R-:W-:Y:S02]  /*8b50*/  FSEL R188, R188, -INF , P5 ;  /* 0xff800000bcbc7808 */ /* 0x000fe40002800000 */
[----:B------:R-:W-:Y:S02]  /*8b60*/  FMNMX.FTZ R3, R185, R3, !PT ;  /* 0x00000003b9037209 */ /* 0x000fe40007810000 */
[----:B------:R-:W-:Y:S02]  /*8b70*/  FSEL R189, R189, -INF , P6 ;  /* 0xff800000bdbd7808 */ /* 0x000fe40003000000 */
[----:B------:R-:W-:-:S02]  /*8b80*/  ISETP.GT.AND P3, PT, R2, 0x10, PT ;  /* 0x000000100200780c */ /* 0x000fc40003f64270 */
[----:B------:R-:W-:Y:S02]  /*8b90*/  FMNMX.FTZ R3, R188, R3, !PT ;  /* 0x00000003bc037209 */ /* 0x000fe40007810000 */
[----:B------:R-:W-:Y:S02]  /*8ba0*/  ISETP.GT.AND P4, PT, R2, 0x11, PT ;  /* 0x000000110200780c */ /* 0x000fe40003f84270 */
[----:B------:R-:W-:Y:S02]  /*8bb0*/  FSEL R176, R176, -INF , P3 ;  /* 0xff800000b0b07808 */ /* 0x000fe40001800000 */
[----:B------:R-:W-:Y:S02]  /*8bc0*/  FMNMX.FTZ R3, R189, R3, !PT ;  /* 0x00000003bd037209 */ /* 0x000fe40007810000 */
[----:B------:R-:W-:Y:S02]  /*8bd0*/  ISETP.GT.AND P5, PT, R2, 0x18, PT ;  /* 0x000000180200780c */ /* 0x000fe40003fa4270 */
[----:B------:R-:W-:-:S02]  /*8be0*/  FSEL R177, R177, -INF , P4 ;  /* 0xff800000b1b17808 */ /* 0x000fc40002000000 */
[----:B------:R-:W-:Y:S02]  /*8bf0*/  FMNMX.FTZ R3, R176, R3, !PT ;  /* 0x00000003b0037209 */ /* 0x000fe40007810000 */
[----:B------:R-:W-:Y:S02]  /*8c00*/  ISETP.GT.AND P6, PT, R2, 0x19, PT ;  /* 0x000000190200780c */ /* 0x000fe40003fc4270 */
[----:B0-----:R-:W-:Y:S02]  /*8c10*/  FMNMX.FTZ R4, R4, R0, !PT ;  /* 0x0000000004047209 */ /* 0x001fe40007810000 */
[----:B------:R-:W-:Y:S02]  /*8c20*/  FSEL R180, R180, -INF , P5 ;  /* 0xff800000b4b47808 */ /* 0x000fe40002800000 */
[----:B------:R-:W-:Y:S02]  /*8c30*/  FMNMX.FTZ R0, R177, R3, !PT ;  /* 0x00000003b1007209 */ /* 0x000fe40007810000 */
[----:B------:R-:W-:-:S02]  /*8c40*/  FSEL R181, R181, -INF , P6 ;  /* 0xff800000b5b57808 */ /* 0x000fc40003000000 */
[----:B------:R-:W-:Y:S02]  /*8c50*/  ISETP.GT.AND P3, PT, R2, 0x20, PT ;  /* 0x000000200200780c */ /* 0x000fe40003f64270 */
        /* <DEDUP_REMOVED lines=10> */
[----:B------:R-:W-:-:S02]  /*8d00*/  FSEL R173, R173, -INF , P6 ;  /* 0xff800000adad7808 */ /* 0x000fc40003000000 */
[----:B------:R-:W-:Y:S02]  /*8d10*/  ISETP.GT.AND P3, PT, R2, 0x30, PT ;  /* 0x000000300200780c */ /* 0x000fe40003f64270 */
[----:B------:R-:W-:Y:S02]  /*8d20*/  FMNMX.FTZ R0, R172, R0, !PT ;  /* 0x00000000ac007209 */ /* 0x000fe40007810000 */
[C---:B------:R-:W-:Y:S02]  /*8d30*/  ISETP.GT.AND P4, PT, R2.reuse, 0x31, PT ;  /* 0x000000310200780c */ /* 0x040fe40003f84270 */
[----:B------:R-:W-:Y:S02]  /*8d40*/  ISETP.GT.AND P6, PT, R2, 0x39, PT ;  /* 0x000000390200780c */ /* 0x000fe40003fc4270 */
[----:B------:R-:W-:Y:S02]  /*8d50*/  FSEL R160, R160, -INF , P3 ;  /* 0xff800000a0a07808 */ /* 0x000fe40001800000 */
[----:B------:R-:W-:-:S02]  /*8d60*/  FMNMX.FTZ R0, R173, R0, !PT ;  /* 0x00000000ad007209 */ /* 0x000fc40007810000 */
[----:B------:R-:W-:Y:S02]  /*8d70*/  ISETP.GT.AND P5, PT, R2, 0x38, PT ;  /* 0x000000380200780c */ /* 0x000fe40003fa4270 */
[----:B------:R-:W-:Y:S02]  /*8d80*/  FSEL R161, R161, -INF , P4 ;  /* 0xff800000a1a17808 */ /* 0x000fe40002000000 */
[----:B------:R-:W-:Y:S02]  /*8d90*/  FSEL R165, R165, -INF , P6 ;  /* 0xff800000a5a57808 */ /* 0x000fe40003000000 */
[----:B------:R-:W-:Y:S02]  /*8da0*/  FMNMX.FTZ R0, R160, R0, !PT ;  /* 0x00000000a0007209 */ /* 0x000fe40007810000 */
[----:B------:R-:W-:Y:S02]  /*8db0*/  ISETP.GT.AND P6, PT, R2, 0x40, PT ;  /* 0x000000400200780c */ /* 0x000fe40003fc4270 */
[----:B------:R-:W-:-:S02]  /*8dc0*/  FSEL R164, R164, -INF , P5 ;  /* 0xff800000a4a47808 */ /* 0x000fc40002800000 */
[----:B------:R-:W-:Y:S02]  /*8dd0*/  FMNMX.FTZ R0, R161, R0, !PT ;  /* 0x00000000a1007209 */ /* 0x000fe40007810000 */
[----:B------:R-:W-:Y:S02]  /*8de0*/  FSEL R152, R152, -INF , P6 ;  /* 0xff80000098987808 */ /* 0x000fe40003000000 */
[----:B------:R-:W-:Y:S02]  /*8df0*/  FSETP.NEU.FTZ.AND P6, PT, R4, -INF , PT ;  /* 0xff8000000400780b */ /* 0x000fe40003fdd000 */
[----:B------:R-:W-:Y:S02]  /*8e00*/  FMNMX.FTZ R0, R164, R0, !PT ;  /* 0x00000000a4007209 */ /* 0x000fe40007810000 */
[----:B------:R-:W-:Y:S02]  /*8e10*/  ISETP.GT.AND P3, PT, R2, 0x41, PT ;  /* 0x000000410200780c */ /* 0x000fe40003f64270 */
[----:B------:R-:W-:-:S02]  /*8e20*/  FMNMX.FTZ R0, R165, R0, !PT ;  /* 0x00000000a5007209 */ /* 0x000fc40007810000 */
[----:B------:R-:W-:Y:S02]  /*8e30*/  ISETP.GT.AND P4, PT, R2, 0x48, PT ;  /* 0x000000480200780c */ /* 0x000fe40003f84270 */
[----:B------:R-:W-:Y:S02]  /*8e40*/  FMNMX.FTZ R0, R152, R0, !PT ;  /* 0x0000000098007209 */ /* 0x000fe40007810000 */
[----:B------:R-:W-:Y:S01]  /*8e50*/  ISETP.GT.AND P5, PT, R2, 0x49, PT ;  /* 0x000000490200780c */ /* 0x000fe20003fa4270 */
[----:B------:R-:W-:Y:S02]  /*8e60*/  WARPGROUP.DEPBAR.LE gsb0, 0x0 ;  /* 0x00008000000079c5 */ /* 0x000fe40000010000 */
[----:B------:R-:W-:-:S05]  /*8e70*/  FMUL.FTZ R192, R4, UR5 ;  /* 0x0000000504c07c20 */ /* 0x000fca0008410000 */
[----:B------:R-:W-:-:S05]  /*8e80*/  FSEL R192, R192, RZ, P6 ;  /* 0x000000ffc0c07208 */ /* 0x000fca0003000000 */
[--C-:B------:R-:W-:Y:S01]  /*8e90*/  FFMA.FTZ R211, R190, UR5, -R192.reuse ;  /* 0x00000005bed37c23 */ /* 0x100fe200080108c0 */
[----:B------:R-:W-:Y:S01]  /*8ea0*/  FSEL R190, R153, -INF , P3 ;  /* 0xff80000099be7808 */ /* 0x000fe20001800000 */
[--C-:B------:R-:W-:Y:S01]  /*8eb0*/  FFMA.FTZ R205, R178, UR5, -R192.reuse ;  /* 0x00000005b2cd7c23 */ /* 0x100fe200080108c0 */
[----:B------:R-:W-:Y:S01]  /*8ec0*/  FSEL R178, R156, -INF , P4 ;  /* 0xff8000009cb27808 */ /* 0x000fe20002000000 */
[--C-:B------:R-:W-:Y:S01]  /*8ed0*/  FFMA.FTZ R209, R186, UR5, -R192.reuse ;  /* 0x00000005bad17c23 */ /* 0x100fe200080108c0 */
[----:B------:R-:W-:Y:S01]  /*8ee0*/  FMNMX.FTZ R0, R190, R0, !PT ;  /* 0x00000000be007209 */ /* 0x000fe20007810000 */
[--C-:B------:R-:W-:Y:S01]  /*8ef0*/  FFMA.FTZ R186, R187, UR5, -R192.reuse ;  /* 0x00000005bbba7c23 */ /* 0x100fe200080108c0 */
[--C-:B------:R-:W-:Y:S01]  /*8f00*/  FFMA.FTZ R187, R191, UR5, -R192.reuse ;  /* 0x00000005bfbb7c23 */ /* 0x100fe200080108c0 */
[----:B------:R-:W-:Y:S01]  /*8f10*/  FSEL R191, R157, -INF , P5 ;  /* 0xff8000009dbf7808 */ /* 0x000fe20002800000 */
[--C-:B------:R-:W-:Y:S01]  /*8f20*/  FFMA.FTZ R193, R154, UR5, -R192.reuse ;  /* 0x000000059ac17c23 */ /* 0x100fe200080108c0 */
[----:B------:R-:W-:Y:S01]  /*8f30*/  FMNMX.FTZ R0, R178, R0, !PT ;  /* 0x00000000b2007209 */ /* 0x000fe20007810000 */
[--C-:B------:R-:W-:Y:S01]  /*8f40*/  FFMA.FTZ R154, R155, UR5, -R192.reuse ;  /* 0x000000059b9a7c23 */ /* 0x100fe200080108c0 */
[--C-:B------:R-:W-:Y:S01]  /*8f50*/  FFMA.FTZ R195, R158, UR5, -R192.reuse ;  /* 0x000000059ec37c23 */ /* 0x100fe200080108c0 */
[----:B------:R-:W-:Y:S01]  /*8f60*/  MUFU.EX2 R209, R209 ;  /* 0x000000d100d17308 */ /* 0x000fe20000000800 */
[----:B------:R-:W-:Y:S01]  /*8f70*/  FMNMX.FTZ R0, R191, R0, !PT ;  /* 0x00000000bf007209 */ /* 0x000fe20007810000 */
[--C-:B------:R-:W-:Y:S01]  /*8f80*/  FFMA.FTZ R199, R166, UR5, -R192.reuse ;  /* 0x00000005a6c77c23 */ /* 0x100fe200080108c0 */
[--C-:B------:R-:W-:Y:S01]  /*8f90*/  FFMA.FTZ R197, R162, UR5, -R192.reuse ;  /* 0x00000005a2c57c23 */ /* 0x100fe200080108c0 */
[--C-:B------:R-:W-:Y:S01]  /*8fa0*/  FFMA.FTZ R201, R170, UR5, -R192.reuse ;  /* 0x00000005aac97c23 */ /* 0x100fe200080108c0 */
[--C-:B------:R-:W-:Y:S01]  /*8fb0*/  FFMA.FTZ R157, R171, UR5, -R192.reuse ;  /* 0x00000005ab9d7c23 */ /* 0x100fe200080108c0 */
[----:B------:R-:W0:Y:S01]  /*8fc0*/  SHFL.BFLY PT, R2, R0, 0x2, 0x1f ;  /* 0x0c401f0000027f89 */ /* 0x000e2200000e0000 */
[--C-:B------:R-:W-:Y:S01]  /*8fd0*/  FFMA.FTZ R162, R163, UR5, -R192.reuse ;  /* 0x00000005a3a27c23 */ /* 0x100fe200080108c0 */
[----:B------:R-:W-:Y:S01]  /*8fe0*/  MUFU.EX2 R186, R186 ;  /* 0x000000ba00ba7308 */ /* 0x000fe20000000800 */
[--C-:B------:R-:W-:Y:S01]  /*8ff0*/  FFMA.FTZ R153, R179, UR5, -R192.reuse ;  /* 0x00000005b3997c23 */ /* 0x100fe200080108c0 */
[--C-:B------:R-:W-:Y:S01]  /*9000*/  FFMA.FTZ R207, R182, UR5, -R192.reuse ;  /* 0x00000005b6cf7c23 */ /* 0x100fe200080108c0 */
[--C-:B------:R-:W-:Y:S01]  /*9010*/  FFMA.FTZ R156, R183, UR5, -R192.reuse ;  /* 0x00000005b79c7c23 */ /* 0x100fe200080108c0 */
[--C-:B------:R-:W-:Y:S01]  /*9020*/  FFMA.FTZ R203, R174, UR5, -R192.reuse ;  /* 0x00000005aecb7c23 */ /* 0x100fe200080108c0 */
[--C-:B------:R-:W-:Y:S01]  /*9030*/  FFMA.FTZ R170, R175, UR5, -R192.reuse ;  /* 0x00000005afaa7c23 */ /* 0x100fe200080108c0 */
[--C-:B------:R-:W-:Y:S01]  /*9040*/  FFMA.FTZ R163, R167, UR5, -R192.reuse ;  /* 0x00000005a7a37c23 */ /* 0x100fe200080108c0 */
[----:B------:R-:W-:Y:S01]  /*9050*/  FFMA.FTZ R159, R159, UR5, -R192 ;  /* 0x000000059f9f7c23 */ /* 0x000fe200080108c0 */
[----:B------:R-:W-:Y:S08]  /*9060*/  MUFU.EX2 R211, R211 ;  /* 0x000000d300d37308 */ /* 0x000ff00000000800 */
[----:B------:R-:W-:Y:S01]  /*9070*/  MUFU.EX2 R187, R187 ;  /* 0x000000bb00bb7308 */ /* 0x000fe20000000800 */
[----:B0-----:R-:W-:-:S02]  /*9080*/  FMNMX.FTZ R0, R0, R2, !PT ;  /* 0x0000000200007209 */ /* 0x001fc40007810000 */
[----:B------:R-:W-:-:S05]  /*9090*/  FSEL R2, R4, RZ, P6 ;  /* 0x000000ff04027208 */ /* 0x000fca0003000000 */
[----:B------:R-:W-:Y:S01]  /*90a0*/  MUFU.EX2 R205, R205 ;  /* 0x000000cd00cd7308 */ /* 0x000fe20000000800 */
[----:B------:R-:W0:Y:S01]  /*90b0*/  SHFL.BFLY PT, R3, R0, 0x1, 0x1f ;  /* 0x0c201f0000037f89 */ /* 0x000e2200000e0000 */
[----:B------:R-:W-:Y:S01]  /*90c0*/  FADD.FTZ R2, -R2, R21 ;  /* 0x0000001502027221 */ /* 0x000fe20000010100 */
[----:B------:R-:W-:Y:S01]  /*90d0*/  IMAD.U32 R21, RZ, RZ, UR4 ;  /* 0x00000004ff157e24 */ /* 0x000fe2000f8e00ff */
[----:B------:R-:W-:Y:S02]  /*90e0*/  UIADD3 UR4, UR10, -0x1, URZ ;  /* 0xffffffff0a047890 */ /* 0x000fe4000fffe03f */
[----:B------:R-:W-:Y:S02]  /*90f0*/  FMUL.FTZ R2, R2, UR5 ;  /* 0x0000000502027c20 */ /* 0x000fe40008410000 */
[----:B------:R-:W-:Y:S01]  /*9100*/  MUFU.EX2 R153, R153 ;  /* 0x0000009900997308 */ /* 0x000fe20000000800 */
[----:B------:R-:W-:Y:S02]  /*9110*/  @!P1 VIADD R21, R21, 0x38860 ;  /* 0x0003886015159836 */ /* 0x000fe40000000000 */
[----:B------:R-:W-:-:S03]  /*9120*/  IMAD.U32 R236, RZ, RZ, UR4 ;  /* 0x00000004ffec7e24 */ /* 0x000fc6000f8e00ff */
[----:B------:R-:W-:Y:S02]  /*9130*/  @!P1 PRMT R21, RZ, 0x654, R21 ;  /* 0x00000654ff159816 */ /* 0x000fe40000000015 */
[----:B------:R-:W1:Y:S08]  /*9140*/  MUFU.EX2 R2, R2 ;  /* 0x0000000200027308 */ /* 0x000e700000000800 */
[----:B------:R-:W-:Y:S01]  /*9150*/  MUFU.EX2 R207, R207 ;  /* 0x000000cf00cf7308 */ /* 0x000fe20000000800 */
[----:B0-----:R-:W-:Y:S01]  /*9160*/  FMNMX.FTZ R3, R0, R3, !PT ;  /* 0x0000000300037209 */ /* 0x001fe20007810000 */
[----:B------:R-:W-:-:S03]  /*9170*/  IMAD.U32 R0, RZ, RZ, UR11 ;  /* 0x0000000bff007e24 */ /* 0x000fc6000f8e00ff */
[C---:B------:R-:W-:Y:S01]  /*9180*/  FSETP.NEU.FTZ.AND P3, PT, R3.reuse, -INF , PT ;  /* 0xff8000000300780b */ /* 0x040fe20003f7d000 */
[----:B------:R-:W-:Y:S02]  /*9190*/  @!P1 VIADD R0, R0, 0x38840 ;  /* 0x0003884000009836 */ /* 0x000fe40000000000 */
[----:B------:R-:W-:Y:S01]  /*91a0*/  FMUL.FTZ R155, R3, UR5 ;  /* 0x00000005039b7c20 */ /* 0x000fe20008410000 */
[----:B------:R-:W-:Y:S01]  /*91b0*/  MUFU.EX2 R156, R156 ;  /* 0x0000009c009c7308 */ /* 0x000fe20000000800 */
[----:B-1----:R-:W-:Y:S01]  /*91c0*/  FFMA.FTZ R5, R2, R5, R209 ;  /* 0x0000000502057223 */ /* 0x002fe200000100d1 */
[C---:B------:R-:W-:Y:S02]  /*91d0*/  F2FP.F16.F32.PACK_AB R209, R186.reuse, R209 ;  /* 0x000000d1bad1723e */ /* 0x040fe400000000ff */
[----:B------:R-:W-:Y:S01]  /*91e0*/  @!P1 PRMT R0, RZ, 0x654, R0 ;  /* 0x00000654ff009816 */ /* 0x000fe20000000000 */
[----:B------:R-:W-:Y:S01]  /*91f0*/  FADD.FTZ R5, R186, R5 ;  /* 0x00000005ba057221 */ /* 0x000fe20000010000 */
[----:B------:R-:W-:-:S02]  /*9200*/  FSEL R155, R155, RZ, P3 ;  /* 0x000000ff9b9b7208 */ /* 0x000fc40001800000 */
[----:B------:R0:W-:Y:S01]  /*9210*/  @!P1 SYNCS.ARRIVE.TRANS64.RED.A1T0 RZ, [R0+URZ], RZ ;  /* 0x000000ff00ff99a7 */ /* 0x0001e2000810043f */
[----:B------:R-:W-:Y:S01]  /*9220*/  FADD.FTZ R5, R211, R5 ;  /* 0x00000005d3057221 */ /* 0x000fe20000010000 */
[----:B------:R-:W-:Y:S01]  /*9230*/  MUFU.EX2 R201, R201 ;  /* 0x000000c900c97308 */ /* 0x000fe20000000800 */
[--C-:B------:R-:W-:Y:S01]  /*9240*/  FFMA.FTZ R208, R184, UR5, -R155.reuse ;  /* 0x00000005b8d07c23 */ /* 0x100fe2000801089b */
[--C-:B------:R-:W-:Y:S01]  /*9250*/  FFMA.FTZ R158, R185, UR5, -R155.reuse ;  /* 0x00000005b99e7c23 */ /* 0x100fe2000801089b */
[--C-:B------:R-:W-:Y:S01]  /*9260*/  FFMA.FTZ R210, R188, UR5, -R155.reuse ;  /* 0x00000005bcd27c23 */ /* 0x100fe2000801089b */
[--C-:B------:R-:W-:Y:S01]  /*9270*/  FFMA.FTZ R166, R189, UR5, -R155.reuse ;  /* 0x00000005bda67c23 */ /* 0x100fe2000801089b */
[--C-:B------:R-:W-:Y:S01]  /*9280*/  FFMA.FTZ R204, R176, UR5, -R155.reuse ;  /* 0x00000005b0cc7c23 */ /* 0x100fe2000801089b */
[----:B0-----:R-:W-:Y:S01]  /*9290*/  FSEL R0, R3, RZ, P3 ;  /* 0x000000ff03007208 */ /* 0x001fe20001800000 */
[--C-:B------:R-:W-:Y:S01]  /*92a0*/  FFMA.FTZ R171, R177, UR5, -R155.reuse ;  /* 0x00000005b1ab7c23 */ /* 0x100fe2000801089b */
[----:B------:R-:W-:Y:S01]  /*92b0*/  MUFU.EX2 R208, R208 ;  /* 0x000000d000d07308 */ /* 0x000fe20000000800 */
[--C-:B------:R-:W-:Y:S01]  /*92c0*/  FFMA.FTZ R192, R152, UR5, -R155.reuse ;  /* 0x0000000598c07c23 */ /* 0x100fe2000801089b */
[----:B------:R-:W-:Y:S01]  /*92d0*/  FFMA.FTZ R206, R180, UR5, -R155 ;  /* 0x00000005b4ce7c23 */ /* 0x000fe2000801089b */
[----:B------:R-:W-:Y:S01]  /*92e0*/  FADD.FTZ R0, -R0, R235 ;  /* 0x000000eb00007221 */ /* 0x000fe20000010100 */
[--C-:B------:R-:W-:Y:S01]  /*92f0*/  FFMA.FTZ R167, R181, UR5, -R155.reuse ;  /* 0x00000005b5a77c23 */ /* 0x100fe2000801089b */
[----:B------:R-:W-:Y:S01]  /*9300*/  FFMA.FTZ R200, R168, UR5, -R155 ;  /* 0x00000005a8c87c23 */ /* 0x000fe2000801089b */
[----:B------:R-:W-:Y:S01]  /*9310*/  FADD.FTZ R5, R187, R5 ;  /* 0x00000005bb057221 */ /* 0x000fe20000010000 */
[----:B------:R-:W-:Y:S01]  /*9320*/  FMUL.FTZ R0, R0, UR5 ;  /* 0x0000000500007c20 */ /* 0x000fe20008410000 */
[----:B------:R-:W-:Y:S01]  /*9330*/  MUFU.EX2 R158, R158 ;  /* 0x0000009e009e7308 */ /* 0x000fe20000000800 */
[--C-:B------:R-:W-:Y:S01]  /*9340*/  FFMA.FTZ R168, R169, UR5, -R155.reuse ;  /* 0x00000005a9a87c23 */ /* 0x100fe2000801089b */
[--C-:B------:R-:W-:Y:S01]  /*9350*/  FFMA.FTZ R196, R160, UR5, -R155.reuse ;  /* 0x00000005a0c47c23 */ /* 0x100fe2000801089b */
[--C-:B------:R-:W-:Y:S01]  /*9360*/  FFMA.FTZ R202, R172, UR5, -R155.reuse ;  /* 0x00000005acca7c23 */ /* 0x100fe2000801089b */
[----:B------:R0:W-:Y:S01]  /*9370*/  @!P1 SYNCS.ARRIVE.TRANS64.RED.A1T0 RZ, [R21+URZ], RZ ;  /* 0x000000ff15ff99a7 */ /* 0x0001e2000810043f */
[--C-:B------:R-:W-:Y:S01]  /*9380*/  FFMA.FTZ R161, R161, UR5, -R155.reuse ;  /* 0x00000005a1a17c23 */ /* 0x100fe2000801089b */
[--C-:B------:R-:W-:Y:S01]  /*9390*/  FFMA.FTZ R198, R164, UR5, -R155.reuse ;  /* 0x00000005a4c67c23 */ /* 0x100fe2000801089b */
[--C-:B------:R-:W-:Y:S01]  /*93a0*/  FFMA.FTZ R165, R165, UR5, -R155.reuse ;  /* 0x00000005a5a57c23 */ /* 0x100fe2000801089b */
[----:B------:R-:W1:Y:S01]  /*93b0*/  MUFU.EX2 R0, R0 ;  /* 0x0000000000007308 */ /* 0x000e620000000800 */
[--C-:B------:R-:W-:Y:S01]  /*93c0*/  FFMA.FTZ R190, R190, UR5, -R155.reuse ;  /* 0x00000005bebe7c23 */ /* 0x100fe2000801089b */
[--C-:B------:R-:W-:Y:S01]  /*93d0*/  FFMA.FTZ R178, R178, UR5, -R155.reuse ;  /* 0x00000005b2b27c23 */ /* 0x100fe2000801089b */
[----:B------:R-:W-:Y:S01]  /*93e0*/  PLOP3.LUT P3, PT, PT, PT, UP1, 0x80, 0x0 ;  /* 0x000000000000781c */ /* 0x000fe20003f6f018 */
[--C-:B0-----:R-:W-:Y:S01]  /*93f0*/  FFMA.FTZ R21, R173, UR5, -R155.reuse ;  /* 0x00000005ad157c23 */ /* 0x101fe2000801089b */
[----:B------:R-:W-:Y:S01]  /*9400*/  FFMA.FTZ R155, R191, UR5, -R155 ;  /* 0x00000005bf9b7c23 */ /* 0x000fe2000801089b */
[----:B------:R-:W-:Y:S01]  /*9410*/  F2FP.F16.F32.PACK_AB R211, R187, R211 ;  /* 0x000000d3bbd3723e */ /* 0x000fe200000000ff */
[----:B------:R-:W-:Y:S01]  /*9420*/  IMAD.MOV.U32 R235, RZ, RZ, R3 ;  /* 0x000000ffffeb7224 */ /* 0x000fe200078e0003 */
[----:B------:R-:W0:Y:S08]  /*9430*/  MUFU.EX2 R210, R210 ;  /* 0x000000d200d27308 */ /* 0x000e300000000800 */
[----:B------:R-:W2:Y:S01]  /*9440*/  MUFU.EX2 R166, R166 ;  /* 0x000000a600a67308 */ /* 0x000ea20000000800 */
[----:B-1----:R-:W-:Y:S01]  /*9450*/  FFMA.FTZ R152, R0, R14, R208 ;  /* 0x0000000e00987223 */ /* 0x002fe200000100d0 */
[----:B------:R-:W-:-:S03]  /*9460*/  F2FP.F16.F32.PACK_AB R208, R158, R208 ;  /* 0x000000d09ed0723e */ /* 0x000fc600000000ff */
[----:B------:R-:W-:-:S03]  /*9470*/  FADD.FTZ R152, R158, R152 ;  /* 0x000000989e987221 */ /* 0x000fc60000010000 */
[----:B------:R-:W1:Y:S01]  /*9480*/  MUFU.EX2 R204, R204 ;  /* 0x000000cc00cc7308 */ /* 0x000e620000000800 */
[----:B0-----:R-:W-:-:S07]  /*9490*/  FADD.FTZ R152, R210, R152 ;  /* 0x00000098d2987221 */ /* 0x001fce0000010000 */
[----:B------:R-:W0:Y:S01]  /*94a0*/  MUFU.EX2 R171, R171 ;  /* 0x000000ab00ab7308 */ /* 0x000e220000000800 */
[C---:B--2---:R-:W-:Y:S01]  /*94b0*/  FADD.FTZ R152, R166.reuse, R152 ;  /* 0x00000098a6987221 */ /* 0x044fe20000010000 */
[----:B------:R-:W-:-:S06]  /*94c0*/  F2FP.F16.F32.PACK_AB R210, R166, R210 ;  /* 0x000000d2a6d2723e */ /* 0x000fcc00000000ff */
[----:B------:R-:W2:Y:S01]  /*94d0*/  MUFU.EX2 R206, R206 ;  /* 0x000000ce00ce7308 */ /* 0x000ea20000000800 */
[----:B-1----:R-:W-:Y:S01]  /*94e0*/  FADD.FTZ R160, R204, R152 ;  /* 0x00000098cca07221 */ /* 0x002fe20000010000 */
[----:B------:R-:W-:Y:S01]  /*94f0*/  FADD.FTZ R152, R205, R5 ;  /* 0x00000005cd987221 */ /* 0x000fe20000010000 */
[----:B------:R-:W-:-:S03]  /*9500*/  F2FP.F16.F32.PACK_AB R205, R153, R205 ;  /* 0x000000cd99cd723e */ /* 0x000fc600000000ff */
[----:B------:R-:W-:Y:S02]  /*9510*/  FADD.FTZ R152, R153, R152 ;  /* 0x0000009899987221 */ /* 0x000fe40000010000 */
[----:B------:R-:W1:Y:S01]  /*9520*/  MUFU.EX2 R167, R167 ;  /* 0x000000a700a77308 */ /* 0x000e620000000800 */
[----:B0-----:R-:W-:Y:S01]  /*9530*/  FADD.FTZ R160, R171, R160 ;  /* 0x000000a0aba07221 */ /* 0x001fe20000010000 */
[----:B------:R-:W-:Y:S01]  /*9540*/  FADD.FTZ R152, R207, R152 ;  /* 0x00000098cf987221 */ /* 0x000fe20000010000 */
[----:B------:R-:W-:Y:S02]  /*9550*/  F2FP.F16.F32.PACK_AB R204, R171, R204 ;  /* 0x000000ccabcc723e */ /* 0x000fe400000000ff */
[C---:B------:R-:W-:Y:S01]  /*9560*/  F2FP.F16.F32.PACK_AB R207, R156.reuse, R207 ;  /* 0x000000cf9ccf723e */ /* 0x040fe200000000ff */
[----:B------:R-:W-:Y:S02]  /*9570*/  FADD.FTZ R152, R156, R152 ;  /* 0x000000989c987221 */ /* 0x000fe40000010000 */
[----:B------:R-:W0:Y:S01]  /*9580*/  MUFU.EX2 R200, R200 ;  /* 0x000000c800c87308 */ /* 0x000e220000000800 */
[----:B--2---:R-:W-:Y:S01]  /*9590*/  FADD.FTZ R160, R206, R160 ;  /* 0x000000a0cea07221 */ /* 0x004fe20000010000 */
[----:B------:R-:W-:-:S06]  /*95a0*/  FADD.FTZ R152, R201, R152 ;  /* 0x00000098c9987221 */ /* 0x000fcc0000010000 */
        /* <DEDUP_REMOVED lines=55> */
[----:B-1----:R-:W-:-:S04]  /*9920*/  FADD.FTZ R160, R178, R160 ;  /* 0x000000a0b2a07221 */ /* 0x002fc80000010000 */
[C---:B0-----:R-:W-:Y:S01]  /*9930*/  FADD.FTZ R14, R155.reuse, R160 ;  /* 0x000000a09b0e7221 */ /* 0x041fe20000010000 */
[----:B------:R-:W-:Y:S01]  /*9940*/  F2FP.F16.F32.PACK_AB R194, R155, R178 ;  /* 0x000000b29bc2723e */ /* 0x000fe200000000ff */
[C---:B--2---:R-:W-:Y:S01]  /*9950*/  FADD.FTZ R5, R159.reuse, R152 ;  /* 0x000000989f057221 */ /* 0x044fe20000010000 */
[----:B------:R-:W-:Y:S01]  /*9960*/  F2FP.F16.F32.PACK_AB R195, R159, R195 ;  /* 0x000000c39fc3723e */ /* 0x000fe200000000ff */
[----:B------:R-:W-:Y:S06]  /*9970*/  @P3 BRA `(.L_x_2375) ;  /* 0xffffffc000e03947 */ /* 0x000fec000383ffff */
[----:B------:R-:W-:-:S07]  /*9980*/  IMAD.U32 R236, RZ, RZ, UR4 ;  /* 0x00000004ffec7e24 */ /* 0x000fce000f8e00ff */
.L_x_2366:
[----:B------:R-:W-:Y:S02]  /*9990*/  R2UR UR6, R23 ;  /* 0x00000000170672ca */ /* 0x000fe400000e0000 */
[----:B------:R-:W-:-:S13]  /*99a0*/  R2UR UR4, R236 ;  /* 0x00000000ec0472ca */ /* 0x000fda00000e0000 */
[----:B------:R-:W-:-:S06]  /*99b0*/  UISETP.GE.AND UP0, UPT, UR4, UR6, UPT ;  /* 0x000000060400728c */ /* 0x000fcc000bf06270 */
[----:B------:R-:W-:-:S13]  /*99c0*/  PLOP3.LUT P2, PT, PT, PT, UP0, 0x80, 0x0 ;  /* 0x000000000000781c */ /* 0x000fda0003f4f008 */
[----:B------:R-:W-:Y:S05]  /*99d0*/  @!P2 BRA `(.L_x_2376) ;  /* 0x000000340094a947 */ /* 0x000fea0003800000 */
[----:B------:R-:W-:Y:S01]  /*99e0*/  R2UR UR4, R16 ;  /* 0x00000000100472ca */ /* 0x000fe200000e0000 */
[----:B------:R-:W-:Y:S01]  /*99f0*/  IMAD.MOV.U32 R18, RZ, RZ, R4 ;  /* 0x000000ffff127224 */ /* 0x000fe200078e0004 */
[----:B------:R-:W-:Y:S01]  /*9a00*/  UMOV UR61, UR60 ;  /* 0x0000003c003d7c82 */ /* 0x000fe20008000000 */
[----:B------:R-:W-:-:S10]  /*9a10*/  IMAD.MOV.U32 R20, RZ, RZ, R3 ;  /* 0x000000ffff147224 */ /* 0x000fd400078e0003 */
[----:B------:R-:W-:-:S07]  /*9a20*/  IMAD.U32 R21, RZ, RZ, UR4 ;  /* 0x00000004ff157e24 */ /* 0x000fce000f8e00ff */
.L_x_2385:
        /* <DEDUP_REMOVED lines=9> */
.L_x_2377:
        /* <DEDUP_REMOVED lines=8> */
.L_x_2378:
[----:B-1----:R-:W-:Y:S05]  /*9b40*/  @P2 BRA `(.L_x_2379) ;  /* 0x0000000000082947 */ /* 0x002fea0003800000 */
[----:B------:R-:W1:Y:S02]  /*9b50*/  SYNCS.PHASECHK.TRANS64.TRYWAIT P2, [UR4+0x38830], R3 ;  /* 0x03883003ff0075a7 */ /* 0x000e640008040144 */
[----:B-1----:R-:W-:Y:S05]  /*9b60*/  @!P2 BRA `(.L_x_2380) ;  /* 0x00000114009ca947 */ /* 0x002fea0003800000 */
.L_x_2379:
        /* <DEDUP_REMOVED lines=25> */
[----:B------:R-:W-:Y:S01]  /*9d00*/  UMOV UR56, UR14 ;  /* 0x0000000e00387c82 */ /* 0x000fe20008000000 */
[----:B------:R-:W-:Y:S01]  /*9d10*/  UMOV UR57, UR15 ;  /* 0x0000000f00397c82 */ /* 0x000fe20008000000 */
        /* <DEDUP_REMOVED lines=57> */
[----:B------:R-:W-:Y:S01]  /*a0b0*/  UMOV UR56, UR14 ;  /* 0x0000000e00387c82 */ /* 0x000fe20008000000 */
[----:B------:R-:W-:Y:S01]  /*a0c0*/  UMOV UR57, UR15 ;  /* 0x0000000f00397c82 */ /* 0x000fe20008000000 */
        /* <DEDUP_REMOVED lines=101> */
[----:B------:R-:W-:Y:S01]  /*a720*/  UIADD3 UR14, UR4, 0x280, URZ ;  /* 0x00000280040e7890 */ /* 0x000fe2000fffe03f */
        /* <DEDUP_REMOVED lines=103> */
[----:B------:R-:W-:Y:S02]  /*ada0*/  UIADD3 UR10, UR4, 0x986, URZ ;  /* 0x00000986040a7890 */ /* 0x000fe4000fffe03f */
        /* <DEDUP_REMOVED lines=272> */
[----:B------:R-:W-:Y:S01]  /*beb0*/  UMOV UR4, UR14 ;  /* 0x0000000e00047c82 */ /* 0x000fe20008000000 */
        /* <DEDUP_REMOVED lines=16> */
.L_x_2381:
        /* <DEDUP_REMOVED lines=8> */
.L_x_2382:
[----:B---3--:R-:W-:Y:S05]  /*c040*/  @P2 BRA `(.L_x_2383) ;  /* 0x0000000000082947 */ /* 0x008fea0003800000 */
[----:B------:R-:W3:Y:S02]  /*c050*/  SYNCS.PHASECHK.TRANS64.TRYWAIT P2, [UR4+0x38850], R0 ;  /* 0x03885000ff0075a7 */ /* 0x000ee40008040144 */
[----:B---3--:R-:W-:Y:S05]  /*c060*/  @!P2 BRA `(.L_x_2384) ;  /* 0x000000f00074a947 */ /* 0x008fea0003800000 */
.L_x_2383:
[----:B------:R-:W-:Y:S01]  /*c070*/  R2UR UR10, R17 ;  /* 0x00000000110a72ca */ /* 0x000fe200000e0000 */
[----:B------:R-:W-:Y:S01]  /*c080*/  WARPGROUP.ARRIVE ;  /* 0x00000000000079c5 */ /* 0x000fe20000000000 */
[----:B------:R-:W-:Y:S01]  /*c090*/  UMOV UR7, 0x40000040 ;  /* 0x4000004000077882 */ /* 0x000fe20000000000 */
[----:B--23--:R-:W-:Y:S01]  /*c0a0*/  FMNMX.FTZ R0, R184, R20, !PT ;  /* 0x00000014b8007209 */ /* 0x00cfe20007810000 */
[----:B------:R-:W-:-:S03]  /*c0b0*/  ULDC UR11, c[0x0][0x988] ;  /* 0x00026200000b7ab9 */ /* 0x000fc60000000800 */
        /* <DEDUP_REMOVED lines=12> */
[----:B------:R-:W-:-:S03]  /*c180*/  UMOV UR61, UR60 ;  /* 0x0000003c003d7c82 */ /* 0x000fc60008000000 */
[----:B------:R-:W-:Y:S01]  /*c190*/  FMNMX.FTZ R0, R168, R0, !PT ;  /* 0x00000000a8007209 */ /* 0x000fe20007810000 */
        /* <DEDUP_REMOVED lines=18> */
[----:B01----:R-:W0:Y:S01]  /*c2c0*/  SHFL.BFLY PT, R3, R2, 0x1, 0x1f ;  /* 0x0c201f0002037f89 */ /* 0x003e2200000e0000 */
        /* <DEDUP_REMOVED lines=38> */
[----:B------:R-:W-:Y:S02]  /*c530*/  UMOV UR5, UR11 ;  /* 0x0000000b00057c82 */ /* 0x000fe40008000000 */
[----:B------:R-:W-:-:S04]  /*c540*/  FMUL.FTZ R2, R2, UR5 ;  /* 0x0000000502027c20 */ /* 0x000fc80008410000 */
[----:B------:R0:W-:Y:S02]  /*c550*/  MUFU.EX2 R0, R2 ;  /* 0x0000000200007308 */ /* 0x0001e40000000800 */
[----:B0-----:R-:W-:-:S04]  /*c560*/  FMUL.FTZ R2, R3, UR5 ;  /* 0x0000000503027c20 */ /* 0x001fc80008410000 */
        /* <DEDUP_REMOVED lines=13> */
[----:B------:R-:W1:Y:S08]  /*c640*/  MUFU.EX2 R208, R208 ;  /* 0x000000d000d07308 */ /* 0x000e700000000800 */
[----:B------:R-:W2:Y:S01]  /*c650*/  MUFU.EX2 R20, R20 ;  /* 0x0000001400147308 */ /* 0x000ea20000000800 */
[----:B0-----:R-:W-:-:S07]  /*c660*/  FMNMX.FTZ R4, R4, R176, !PT ;  /* 0x000000b004047209 */ /* 0x001fce0007810000 */
[----:B------:R-:W-:Y:S01]  /*c670*/  MUFU.EX2 R210, R210 ;  /* 0x000000d200d27308 */ /* 0x000fe20000000800 */
[----:B-1----:R-:W-:Y:S01]  /*c680*/  FFMA.FTZ R14, R0, R14, R208 ;  /* 0x0000000e000e7223 */ /* 0x002fe200000100d0 */
[----:B------:R-:W0:Y:S06]  /*c690*/  SHFL.BFLY PT, R172, R4, 0x1, 0x1f ;  /* 0x0c201f0004ac7f89 */ /* 0x000e2c00000e0000 */
[----:B------:R-:W-:Y:S01]  /*c6a0*/  MUFU.EX2 R184, R184 ;  /* 0x000000b800b87308 */ /* 0x000fe20000000800 */
[C---:B--2---:R-:W-:Y:S01]  /*c6b0*/  FADD.FTZ R14, R20.reuse, R14 ;  /* 0x0000000e140e7221 */ /* 0x044fe20000010000 */
[----:B------:R-:W-:Y:S01]  /*c6c0*/  F2FP.F16.F32.PACK_AB R208, R20, R208 ;  /* 0x000000d014d0723e */ /* 0x000fe200000000ff */
[----:B------:R-:W-:-:S05]  /*c6d0*/  IMAD.MOV.U32 R20, RZ, RZ, R3 ;  /* 0x000000ffff147224 */ /* 0x000fca00078e0003 */
[----:B------:R-:W-:Y:S08]  /*c6e0*/  MUFU.EX2 R204, R204 ;  /* 0x000000cc00cc7308 */ /* 0x000ff00000000800 */
[----:B------:R-:W-:Y:S01]  /*c6f0*/  MUFU.EX2 R21, R21 ;  /* 0x0000001500157308 */ /* 0x000fe20000000800 */
[----:B0-----:R-:W-:-:S07]  /*c700*/  FMNMX.FTZ R4, R4, R172, !PT ;  /* 0x000000ac04047209 */ /* 0x001fce0007810000 */
        /* <DEDUP_REMOVED lines=8> */
[--C-:B------:R-:W-:Y:S01]  /*c790*/  FFMA.FTZ R196, R160, UR5, -R2.reuse ;  /* 0x00000005a0c47c23 */ /* 0x100fe20008010802 */
[--C-:B------:R-:W-:Y:S01]  /*c7a0*/  FFMA.FTZ R160, R161, UR5, -R2.reuse ;  /* 0x00000005a1a07c23 */ /* 0x100fe20008010802 */
[--C-:B------:R-:W-:Y:S01]  /*c7b0*/  FFMA.FTZ R198, R164, UR5, -R2.reuse ;  /* 0x00000005a4c67c23 */ /* 0x100fe20008010802 */
[----:B------:R-:W-:Y:S01]  /*c7c0*/  FFMA.FTZ R161, R165, UR5, -R2 ;  /* 0x00000005a5a17c23 */ /* 0x000fe20008010802 */
[----:B------:R-:W-:Y:S01]  /*c7d0*/  IMAD.U32 R165, RZ, RZ, UR60 ;  /* 0x0000003cffa57e24 */ /* 0x000fe2000f8e00ff */
[----:B------:R-:W-:Y:S01]  /*c7e0*/  HGMMA.64x256x16.F32 R24, R192, gdesc[UR4].tnspB, R24, gsb0 ;  /* 0x43e00004c0187df0 */ /* 0x000fe20008000818 */
[----:B------:R-:W-:Y:S01]  /*c7f0*/  MUFU.EX2 R196, R196 ;  /* 0x000000c400c47308 */ /* 0x000fe20000000800 */
[----:B------:R-:W-:Y:S02]  /*c800*/  R2UR UR7, R23 ;  /* 0x00000000170772ca */ /* 0x000fe400000e0000 */
[----:B------:R-:W-:-:S02]  /*c810*/  @!P1 LEA R165, R165, UR10, 0x3 ;  /* 0x0000000aa5a59c11 */ /* 0x000fc4000f8e18ff */
[----:B------:R-:W-:-:S03]  /*c820*/  R2UR UR6, R236 ;  /* 0x00000000ec0672ca */ /* 0x000fc600000e0000 */
[----:B------:R-:W-:Y:S01]  /*c830*/  @!P1 VIADD R165, R165, 0x38840 ;  /* 0x00038840a5a59836 */ /* 0x000fe20000000000 */
[----:B------:R-:W-:Y:S04]  /*c840*/  MUFU.EX2 R160, R160 ;  /* 0x000000a000a07308 */ /* 0x000fe80000000800 */
[----:B------:R-:W-:-:S04]  /*c850*/  @!P1 PRMT R172, RZ, 0x654, R165 ;  /* 0x00000654ffac9816 */ /* 0x000fc800000000a5 */
[----:B------:R-:W-:Y:S01]  /*c860*/  MUFU.EX2 R198, R198 ;  /* 0x000000c600c67308 */ /* 0x000fe20000000800 */
[----:B------:R-:W-:-:S06]  /*c870*/  UISETP.GT.AND UP0, UPT, UR6, UR7, UPT ;  /* 0x000000070600728c */ /* 0x000fcc000bf04270 */
[----:B------:R-:W-:Y:S01]  /*c880*/  PLOP3.LUT P2, PT, PT, PT, UP0, 0x80, 0x0 ;  /* 0x000000000000781c */ /* 0x000fe20003f4f008 */
[----:B------:R-:W-:Y:S01]  /*c890*/  MUFU.EX2 R161, R161 ;  /* 0x000000a100a17308 */ /* 0x000fe20000000800 */
[----:B------:R-:W-:Y:S02]  /*c8a0*/  WARPGROUP.DEPBAR.LE gsb0, 0x0 ;  /* 0x00008000000079c5 */ /* 0x000fe40000010000 */
[--C-:B------:R-:W-:Y:S01]  /*c8b0*/  FFMA.FTZ R192, R152, UR5, -R2.reuse ;  /* 0x0000000598c07c23 */ /* 0x100fe20008010802 */
[----:B------:R-:W-:Y:S01]  /*c8c0*/  FFMA.FTZ R152, R153, UR5, -R2 ;  /* 0x0000000599987c23 */ /* 0x000fe20008010802 */
[----:B------:R-:W-:Y:S01]  /*c8d0*/  FADD.FTZ R153, -R4, R18 ;  /* 0x0000001204997221 */ /* 0x000fe20000010100 */
[--C-:B------:R-:W-:Y:S01]  /*c8e0*/  FFMA.FTZ R194, R156, UR5, -R2.reuse ;  /* 0x000000059cc27c23 */ /* 0x100fe20008010802 */
[----:B------:R-:W-:Y:S01]  /*c8f0*/  FFMA.FTZ R2, R157, UR5, -R2 ;  /* 0x000000059d027c23 */ /* 0x000fe20008010802 */
[----:B------:R0:W-:Y:S01]  /*c900*/  @!P1 SYNCS.ARRIVE.TRANS64.RED.A1T0 RZ, [R172+URZ], RZ ;  /* 0x000000ffacff99a7 */ /* 0x0001e2000810043f */
[----:B------:R-:W-:Y:S01]  /*c910*/  FMUL.FTZ R153, R153, UR5 ;  /* 0x0000000599997c20 */ /* 0x000fe20008410000 */
[----:B------:R-:W-:Y:S08]  /*c920*/  MUFU.EX2 R192, R192 ;  /* 0x000000c000c07308 */ /* 0x000ff00000000800 */
[----:B------:R-:W-:Y:S08]  /*c930*/  MUFU.EX2 R18, R2 ;  /* 0x0000000200127308 */ /* 0x000ff00000000800 */
[----:B------:R1:W-:Y:S08]  /*c940*/  MUFU.EX2 R2, R153 ;  /* 0x0000009900027308 */ /* 0x0003f00000000800 */
[----:B------:R-:W-:Y:S01]  /*c950*/  MUFU.EX2 R152, R152 ;  /* 0x0000009800987308 */ /* 0x000fe20000000800 */
[----:B-1----:R-:W-:-:S04]  /*c960*/  FMUL.FTZ R153, R4, UR5 ;  /* 0x0000000504997c20 */ /* 0x002fc80008410000 */
        /* <DEDUP_REMOVED lines=13> */
[--C-:B------:R-:W-:Y:S01]  /*ca40*/  FFMA.FTZ R175, R175, UR5, -R153.reuse ;  /* 0x00000005afaf7c23 */ /* 0x100fe20008010899 */
[----:B------:R-:W2:Y:S01]  /*ca50*/  MUFU.EX2 R156, R156 ;  /* 0x0000009c009c7308 */ /* 0x000ea20000000800 */
[--C-:B------:R-:W-:Y:S01]  /*ca60*/  FFMA.FTZ R163, R163, UR5, -R153.reuse ;  /* 0x00000005a3a37c23 */ /* 0x100fe20008010899 */
[--C-:B------:R-:W-:Y:S01]  /*ca70*/  FFMA.FTZ R199, R166, UR5, -R153.reuse ;  /* 0x00000005a6c77c23 */ /* 0x100fe20008010899 */
[--C-:B------:R-:W-:Y:S01]  /*ca80*/  FFMA.FTZ R167, R167, UR5, -R153.reuse ;  /* 0x00000005a7a77c23 */ /* 0x100fe20008010899 */
[--C-:B------:R-:W-:Y:S01]  /*ca90*/  FFMA.FTZ R162, R154, UR5, -R153.reuse ;  /* 0x000000059aa27c23 */ /* 0x100fe20008010899 */
[--C-:B------:R-:W-:Y:S01]  /*caa0*/  FFMA.FTZ R155, R155, UR5, -R153.reuse ;  /* 0x000000059b9b7c23 */ /* 0x100fe20008010899 */
[--C-:B------:R-:W-:Y:S01]  /*cab0*/  FFMA.FTZ R158, R158, UR5, -R153.reuse ;  /* 0x000000059e9e7c23 */ /* 0x100fe20008010899 */
[----:B------:R-:W-:Y:S01]  /*cac0*/  FFMA.FTZ R153, R159, UR5, -R153 ;  /* 0x000000059f997c23 */ /* 0x000fe20008010899 */
[----:B------:R-:W3:Y:S01]  /*cad0*/  MUFU.EX2 R211, R211 ;  /* 0x000000d300d37308 */ /* 0x000ee20000000800 */
[----:B-1----:R-:W-:Y:S01]  /*cae0*/  FFMA.FTZ R5, R2, R5, R209 ;  /* 0x0000000502057223 */ /* 0x002fe200000100d1 */
[----:B------:R-:W-:Y:S01]  /*caf0*/  FADD.FTZ R159, R210, R14 ;  /* 0x0000000ed29f7221 */ /* 0x000fe20000010000 */
[----:B------:R-:W-:Y:S01]  /*cb00*/  IMAD.U32 R170, RZ, RZ, UR4 ;  /* 0x00000004ffaa7e24 */ /* 0x000fe2000f8e00ff */
[----:B------:R-:W-:Y:S01]  /*cb10*/  UIADD3 UR4, UR6, -0x1, URZ ;  /* 0xffffffff06047890 */ /* 0x000fe2000fffe03f */
[----:B------:R-:W-:Y:S01]  /*cb20*/  R2UR UR6, R16 ;  /* 0x00000000100672ca */ /* 0x000fe200000e0000 */
[----:B------:R-:W-:Y:S01]  /*cb30*/  FADD.FTZ R159, R184, R159 ;  /* 0x0000009fb89f7221 */ /* 0x000fe20000010000 */
[----:B------:R-:W-:Y:S01]  /*cb40*/  @!P1 VIADD R170, R170, 0x38860 ;  /* 0x00038860aaaa9836 */ /* 0x000fe20000000000 */
[----:B------:R-:W1:Y:S01]  /*cb50*/  MUFU.EX2 R157, R157 ;  /* 0x0000009d009d7308 */ /* 0x000e620000000800 */
[----:B--2---:R-:W-:Y:S01]  /*cb60*/  FADD.FTZ R5, R156, R5 ;  /* 0x000000059c057221 */ /* 0x004fe20000010000 */
[----:B------:R-:W-:Y:S01]  /*cb70*/  FADD.FTZ R159, R204, R159 ;  /* 0x0000009fcc9f7221 */ /* 0x000fe20000010000 */
[C---:B------:R-:W-:Y:S01]  /*cb80*/  F2FP.F16.F32.PACK_AB R204, R21.reuse, R204 ;  /* 0x000000cc15cc723e */ /* 0x040fe200000000ff */
[----:B------:R-:W-:Y:S01]  /*cb90*/  IMAD.U32 R236, RZ, RZ, UR4 ;  /* 0x00000004ffec7e24 */ /* 0x000fe2000f8e00ff */
[----:B0-----:R-:W-:Y:S01]  /*cba0*/  @!P1 PRMT R172, RZ, 0x654, R170 ;  /* 0x00000654ffac9816 */ /* 0x001fe200000000aa */
[----:B------:R-:W-:Y:S01]  /*cbb0*/  FADD.FTZ R159, R21, R159 ;  /* 0x0000009f159f7221 */ /* 0x000fe20000010000 */
[----:B------:R-:W-:Y:S01]  /*cbc0*/  F2FP.F16.F32.PACK_AB R210, R184, R210 ;  /* 0x000000d2b8d2723e */ /* 0x000fe200000000ff */
[----:B------:R-:W0:Y:S01]  /*cbd0*/  MUFU.EX2 R205, R205 ;  /* 0x000000cd00cd7308 */ /* 0x000e220000000800 */
[----:B---3--:R-:W-:Y:S01]  /*cbe0*/  FADD.FTZ R14, R211, R5 ;  /* 0x00000005d30e7221 */ /* 0x008fe20000010000 */
[----:B------:R-:W-:Y:S01]  /*cbf0*/  FADD.FTZ R159, R206, R159 ;  /* 0x0000009fce9f7221 */ /* 0x000fe20000010000 */
[----:B------:R2:W-:Y:S01]  /*cc00*/  @!P1 SYNCS.ARRIVE.TRANS64.RED.A1T0 RZ, [R172+URZ], RZ ;  /* 0x000000ffacff99a7 */ /* 0x0005e2000810043f */
[----:B------:R-:W-:Y:S01]  /*cc10*/  IMAD.U32 R21, RZ, RZ, UR6 ;  /* 0x00000006ff157e24 */ /* 0x000fe2000f8e00ff */
[----:B------:R-:W-:Y:S01]  /*cc20*/  F2FP.F16.F32.PACK_AB R209, R156, R209 ;  /* 0x000000d19cd1723e */ /* 0x000fe200000000ff */
[C---:B------:R-:W-:Y:S01]  /*cc30*/  FADD.FTZ R159, R22.reuse, R159 ;  /* 0x0000009f169f7221 */ /* 0x040fe20000010000 */
[----:B------:R-:W-:Y:S01]  /*cc40*/  F2FP.F16.F32.PACK_AB R206, R22, R206 ;  /* 0x000000ce16ce723e */ /* 0x000fe200000000ff */
[----:B------:R-:W3:Y:S01]  /*cc50*/  MUFU.EX2 R164, R164 ;  /* 0x000000a400a47308 */ /* 0x000ee20000000800 */
[C---:B-1----:R-:W-:Y:S01]  /*cc60*/  FADD.FTZ R14, R157.reuse, R14 ;  /* 0x0000000e9d0e7221 */ /* 0x042fe20000010000 */
[----:B------:R-:W-:Y:S01]  /*cc70*/  FADD.FTZ R159, R200, R159 ;  /* 0x0000009fc89f7221 */ /* 0x000fe20000010000 */
[----:B------:R-:W-:-:S02]  /*cc80*/  F2FP.F16.F32.PACK_AB R211, R157, R211 ;  /* 0x000000d39dd3723e */ /* 0x000fc400000000ff */
[C---:B------:R-:W-:Y:S01]  /*cc90*/  F2FP.F16.F32.PACK_AB R200, R168.reuse, R200 ;  /* 0x000000c8a8c8723e */ /* 0x040fe200000000ff */
[----:B------:R-:W-:Y:S02]  /*cca0*/  FADD.FTZ R159, R168, R159 ;  /* 0x0000009fa89f7221 */ /* 0x000fe40000010000 */
[----:B------:R-:W1:Y:S01]  /*ccb0*/  MUFU.EX2 R207, R207 ;  /* 0x000000cf00cf7308 */ /* 0x000e620000000800 */
[----:B0-----:R-:W-:Y:S01]  /*ccc0*/  FADD.FTZ R14, R205, R14 ;  /* 0x0000000ecd0e7221 */ /* 0x001fe20000010000 */
[----:B------:R-:W-:Y:S01]  /*ccd0*/  FADD.FTZ R159, R202, R159 ;  /* 0x0000009fca9f7221 */ /* 0x000fe20000010000 */
[----:B------:R-:W-:-:S03]  /*cce0*/  F2FP.F16.F32.PACK_AB R202, R169, R202 ;  /* 0x000000caa9ca723e */ /* 0x000fc600000000ff */
[----:B------:R-:W-:Y:S02]  /*ccf0*/  FADD.FTZ R159, R169, R159 ;  /* 0x0000009fa99f7221 */ /* 0x000fe40000010000 */
[----:B------:R-:W0:Y:S01]  /*cd00*/  MUFU.EX2 R165, R183 ;  /* 0x000000b700a57308 */ /* 0x000e220000000800 */
        /* <DEDUP_REMOVED lines=11> */
[C---:B0-----:R-:W-:Y:S01]  /*cdc0*/  FADD.FTZ R14, R165.reuse, R14 ;  /* 0x0000000ea50e7221 */ /* 0x041fe20000010000 */
[----:B------:R-:W-:Y:S01]  /*cdd0*/  FADD.FTZ R159, R192, R159 ;  /* 0x0000009fc09f7221 */ /* 0x000fe20000010000 */
[----:B------:R-:W-:Y:S02]  /*cde0*/  F2FP.F16.F32.PACK_AB R207, R165, R207 ;  /* 0x000000cfa5cf723e */ /* 0x000fe400000000ff */
[C---:B------:R-:W-:Y:S01]  /*cdf0*/  F2FP.F16.F32.PACK_AB R192, R152.reuse, R192 ;  /* 0x000000c098c0723e */ /* 0x040fe200000000ff */
[----:B------:R-:W-:Y:S02]  /*ce00*/  FADD.FTZ R159, R152, R159 ;  /* 0x0000009f989f7221 */ /* 0x000fe40000010000 */
[----:B------:R-:W0:Y:S01]  /*ce10*/  MUFU.EX2 R203, R203 ;  /* 0x000000cb00cb7308 */ /* 0x000e220000000800 */
[----:B---3--:R-:W-:-:S07]  /*ce20*/  FADD.FTZ R14, R201, R14 ;  /* 0x0000000ec90e7221 */ /* 0x008fce0000010000 */
[----:B------:R-:W3:Y:S01]  /*ce30*/  MUFU.EX2 R154, R175 ;  /* 0x000000af009a7308 */ /* 0x000ee20000000800 */
[C---:B-1----:R-:W-:Y:S01]  /*ce40*/  FADD.FTZ R14, R170.reuse, R14 ;  /* 0x0000000eaa0e7221 */ /* 0x042fe20000010000 */
[----:B------:R-:W-:-:S06]  /*ce50*/  F2FP.F16.F32.PACK_AB R201, R170, R201 ;  /* 0x000000c9aac9723e */ /* 0x000fcc00000000ff */
[----:B------:R-:W1:Y:S01]  /*ce60*/  MUFU.EX2 R197, R197 ;  /* 0x000000c500c57308 */ /* 0x000e620000000800 */
[----:B0-----:R-:W-:-:S07]  /*ce70*/  FADD.FTZ R14, R203, R14 ;  /* 0x0000000ecb0e7221 */ /* 0x001fce0000010000 */
[----:B------:R-:W0:Y:S01]  /*ce80*/  MUFU.EX2 R5, R163 ;  /* 0x000000a300057308 */ /* 0x000e220000000800 */
[C---:B---3--:R-:W-:Y:S01]  /*ce90*/  FADD.FTZ R14, R154.reuse, R14 ;  /* 0x0000000e9a0e7221 */ /* 0x048fe20000010000 */
[----:B------:R-:W-:-:S06]  /*cea0*/  F2FP.F16.F32.PACK_AB R203, R154, R203 ;  /* 0x000000cb9acb723e */ /* 0x000fcc00000000ff */
[----:B------:R-:W3:Y:S01]  /*ceb0*/  MUFU.EX2 R199, R199 ;  /* 0x000000c700c77308 */ /* 0x000ee20000000800 */
[----:B-1----:R-:W-:-:S07]  /*cec0*/  FADD.FTZ R14, R197, R14 ;  /* 0x0000000ec50e7221 */ /* 0x002fce0000010000 */
[----:B------:R-:W1:Y:S01]  /*ced0*/  MUFU.EX2 R167, R167 ;  /* 0x000000a700a77308 */ /* 0x000e620000000800 */
[C---:B0-----:R-:W-:Y:S01]  /*cee0*/  FADD.FTZ R14, R5.reuse, R14 ;  /* 0x0000000e050e7221 */ /* 0x041fe20000010000 */
[----:B------:R-:W-:-:S06]  /*cef0*/  F2FP.F16.F32.PACK_AB R197, R5, R197 ;  /* 0x000000c505c5723e */ /* 0x000fcc00000000ff */
        /* <DEDUP_REMOVED lines=11> */
[----:B-1----:R-:W-:Y:S01]  /*cfb0*/  FADD.FTZ R159, R194, R159 ;  /* 0x0000009fc29f7221 */ /* 0x002fe20000010000 */
[----:B------:R-:W-:Y:S01]  /*cfc0*/  F2FP.F16.F32.PACK_AB R194, R18, R194 ;  /* 0x000000c212c2723e */ /* 0x000fe200000000ff */
[----:B0-----:R-:W-:Y:S02]  /*cfd0*/  FADD.FTZ R5, R158, R14 ;  /* 0x0000000e9e057221 */ /* 0x001fe40000010000 */
[----:B------:R-:W-:Y:S01]  /*cfe0*/  FADD.FTZ R14, R18, R159 ;  /* 0x0000009f120e7221 */ /* 0x000fe20000010000 */
[----:B------:R-:W-:Y:S02]  /*cff0*/  IMAD.MOV.U32 R18, RZ, RZ, R4 ;  /* 0x000000ffff127224 */ /* 0x000fe400078e0004 */
[C---:B---3--:R-:W-:Y:S01]  /*d000*/  FADD.FTZ R5, R153.reuse, R5 ;  /* 0x0000000599057221 */ /* 0x048fe20000010000 */
[----:B------:R-:W-:Y:S01]  /*d010*/  F2FP.F16.F32.PACK_AB R195, R153, R158 ;  /* 0x0000009e99c3723e */ /* 0x000fe200000000ff */
[----:B--2---:R-:W-:Y:S06]  /*d020*/  @P2 BRA `(.L_x_2385) ;  /* 0xffffffc800802947 */ /* 0x004fec000383ffff */
.L_x_2376:
        /* <DEDUP_REMOVED lines=131> */
.L_x_2386:
        /* <DEDUP_REMOVED lines=8> */
.L_x_2387:
[----:B-1----:R-:W-:Y:S05]  /*d8e0*/  @P2 BRA `(.L_x_2388) ;  /* 0x0000000000082947 */ /* 0x002fea0003800000 */
[----:B------:R-:W1:Y:S02]  /*d8f0*/  SYNCS.PHASECHK.TRANS64.TRYWAIT P0, [UR8+0x38850], R0 ;  /* 0x03885000ff0075a7 */ /* 0x000e640008000148 */
[----:B-1----:R-:W-:Y:S05]  /*d900*/  @!P0 BRA `(.L_x_2389) ;  /* 0x000000d800648947 */ /* 0x002fea0003800000 */
.L_x_2388:
[----:B------:R-:W-:Y:S01]  /*d910*/  R2UR UR4, R17 ;  /* 0x00000000110472ca */ /* 0x000fe200000e0000 */
[----:B------:R-:W2:Y:S01]  /*d920*/  LDL.LU R2, [R1+0x30] ;  /* 0x0000300001027983 */ /* 0x000ea20000300800 */
[----:B------:R-:W-:Y:S01]  /*d930*/  WARPGROUP.ARRIVE ;  /* 0x00000000000079c5 */ /* 0x000fe20000000000 */
[----:B------:R-:W-:Y:S01]  /*d940*/  UMOV UR7, 0x40000040 ;  /* 0x4000004000077882 */ /* 0x000fe20000000000 */
[----:B------:R-:W-:Y:S01]  /*d950*/  IMAD.U32 R8, RZ, RZ, UR5 ;  /* 0x00000005ff087e24 */ /* 0x000fe2000f8e00ff */
[----:B-1----:R-:W1:Y:S01]  /*d960*/  SHFL.BFLY PT, R7, R14, 0x2, 0x1f ;  /* 0x0c401f000e077f89 */ /* 0x002e6200000e0000 */
[----:B------:R-:W-:Y:S02]  /*d970*/  IMAD.U32 R11, RZ, RZ, UR8 ;  /* 0x00000008ff0b7e24 */ /* 0x000fe4000f8e00ff */
[----:B------:R-:W-:Y:S01]  /*d980*/  IMAD.MOV.U32 R6, RZ, RZ, RZ ;  /* 0x000000ffff067224 */ /* 0x000fe200078e00ff */
[----:B0-----:R-:W0:Y:S01]  /*d990*/  SHFL.BFLY PT, R0, R5, 0x2, 0x1f ;  /* 0x0c401f0005007f89 */ /* 0x001e2200000e0000 */
[----:B------:R-:W-:-:S03]  /*d9a0*/  @!P1 VIADD R11, R11, 0x38860 ;  /* 0x000388600b0b9836 */ /* 0x000fc60000000000 */
[----:B------:R-:W-:Y:S02]  /*d9b0*/  UIADD3 UR4, UR4, 0x400, URZ ;  /* 0x0000040004047890 */ /* 0x000fe4000fffe03f */
[----:B------:R-:W-:Y:S02]  /*d9c0*/  @!P1 PRMT R11, RZ, 0x654, R11 ;  /* 0x00000654ff0b9816 */ /* 0x000fe4000000000b */
[----:B------:R-:W-:-:S04]  /*d9d0*/  USHF.R.U32.HI UR4, URZ, 0x4, UR4 ;  /* 0x000000043f047899 */ /* 0x000fc80008011604 */
[----:B------:R-:W-:-:S04]  /*d9e0*/  ULOP3.LUT UR4, UR4, 0x3fff, URZ, 0xc0, !UPT ;  /* 0x00003fff04047892 */ /* 0x000fc8000f8ec03f */
[----:B------:R-:W-:-:S04]  /*d9f0*/  ULOP3.LUT UR4, UR4, 0x2800000, URZ, 0xfc, !UPT ;  /* 0x0280000004047892 */ /* 0x000fc8000f8efc3f */
[----:B------:R-:W-:Y:S01]  /*da00*/  UIMAD UR4, UR60, 0xa00, UR4 ;  /* 0x00000a003c0478a4 */ /* 0x000fe2000f8e0204 */
[----:B-1----:R-:W-:Y:S01]  /*da10*/  FADD.FTZ R7, R7, R14 ;  /* 0x0000000e07077221 */ /* 0x002fe20000010000 */
[----:B------:R-:W-:-:S04]  /*da20*/  UIADD3 UR60, UR60, 0x1, URZ ;  /* 0x000000013c3c7890 */ /* 0x000fc8000fffe03f */
[----:B------:R-:W-:Y:S01]  /*da30*/  UISETP.NE.AND UP0, UPT, UR60, 0x2, UPT ;  /* 0x000000023c00788c */ /* 0x000fe2000bf05270 */
[----:B------:R-:W-:Y:S02]  /*da40*/  UMOV UR6, UR4 ;  /* 0x0000000400067c82 */ /* 0x000fe40008000000 */
[----:B------:R-:W-:Y:S01]  /*da50*/  HGMMA.64x256x16.F32 R24, R208, gdesc[UR4].tnspB, R24, gsb0 ;  /* 0x43e00004d0187df0 */ /* 0x000fe20008000818 */
[----:B------:R-:W-:Y:S01]  /*da60*/  UIADD3 UR6, UR4, 0x80, URZ ;  /* 0x0000008004067890 */ /* 0x000fe2000fffe03f */
[----:B------:R-:W-:Y:S01]  /*da70*/  UMOV UR7, 0x40000040 ;  /* 0x4000004000077882 */ /* 0x000fe20000000000 */
[----:B------:R-:W-:Y:S01]  /*da80*/  USEL UR60, UR60, URZ, UP0 ;  /* 0x0000003f3c3c7287 */ /* 0x000fe20008000000 */
[----:B--2---:R-:W-:Y:S01]  /*da90*/  R2UR UR9, R2 ;  /* 0x00000000020972ca */ /* 0x004fe200000e0000 */
[----:B0-----:R-:W-:Y:S01]  /*daa0*/  FADD.FTZ R2, R0, R5 ;  /* 0x0000000500027221 */ /* 0x001fe20000010000 */
[----:B------:R-:W-:Y:S01]  /*dab0*/  IMAD.MOV.U32 R5, RZ, RZ, RZ ;  /* 0x000000ffff057224 */ /* 0x000fe200078e00ff */
[----:B------:R-:W0:Y:S04]  /*dac0*/  SHFL.BFLY PT, R0, R7, 0x1, 0x1f ;  /* 0x0c201f0007007f89 */ /* 0x000e2800000e0000 */
[----:B------:R-:W1:Y:S01]  /*dad0*/  SHFL.BFLY PT, R9, R2, 0x1, 0x1f ;  /* 0x0c201f0002097f89 */ /* 0x000e6200000e0000 */
[----:B------:R-:W-:-:S02]  /*dae0*/  WARPGROUP.DEPBAR.LE gsb0, 0x0 ;  /* 0x00008000000079c5 */ /* 0x000fc40000010000 */
[----:B------:R-:W-:-:S03]  /*daf0*/  WARPGROUP.ARRIVE ;  /* 0x00000000000079c5 */ /* 0x000fc60000000000 */
[----:B------:R-:W-:-:S11]  /*db00*/  UIADD3 UR9, UR9, 0x1, URZ ;  /* 0x0000000109097890 */ /* 0x000fd6000fffe03f */
[----:B------:R-:W-:Y:S01]  /*db10*/  HGMMA.64x256x16.F32 R24, R204, gdesc[UR4].tnspB, R24, gsb0 ;  /* 0x43e00004cc187df0 */ /* 0x000fe20008000818 */
[----:B------:R-:W-:Y:S01]  /*db20*/  UIADD3 UR6, UR4, 0x100, URZ ;  /* 0x0000010004067890 */ /* 0x000fe2000fffe03f */
[----:B------:R-:W-:Y:S01]  /*db30*/  UMOV UR7, 0x40000040 ;  /* 0x4000004000077882 */ /* 0x000fe20000000000 */
[----:B0-----:R-:W-:Y:S01]  /*db40*/  FADD.FTZ R12, R7, R0 ;  /* 0x00000000070c7221 */ /* 0x001fe20000010000 */
[----:B------:R-:W-:Y:S01]  /*db50*/  IMAD.U32 R7, RZ, RZ, UR5 ;  /* 0x00000005ff077e24 */ /* 0x000fe2000f8e00ff */
[----:B------:R-:W-:Y:S01]  /*db60*/  R2UR UR5, R16 ;  /* 0x00000000100572ca */ /* 0x000fe200000e0000 */
[----:B------:R-:W-:Y:S02]  /*db70*/  IMAD.MOV.U32 R0, RZ, RZ, -0x800000 ;  /* 0xff800000ff007424 */ /* 0x000fe400078e00ff */
[----:B-1----:R-:W-:Y:S01]  /*db80*/  FADD.FTZ R13, R2, R9 ;  /* 0x00000009020d7221 */ /* 0x002fe20000010000 */
[----:B------:R-:W-:Y:S01]  /*db90*/  FSETP.NE.FTZ.AND P0, PT, R12, RZ, PT ;  /* 0x000000ff0c00720b */ /* 0x000fe20003f15000 */
[----:B------:R-:W-:-:S03]  /*dba0*/  IMAD.MOV.U32 R2, RZ, RZ, -0x800000 ;  /* 0xff800000ff027424 */ /* 0x000fc600078e00ff */
[----:B------:R-:W-:-:S09]  /*dbb0*/  FSETP.NE.FTZ.AND P2, PT, R13, RZ, PT ;  /* 0x000000ff0d00720b */ /* 0x000fd20003f55000 */
[----:B------:R-:W0:Y:S01]  /*dbc0*/  @P0 MUFU.LG2 R9, R12 ;  /* 0x0000000c00090308 */ /* 0x000e220000000c00 */
[----:B------:R-:W-:-:S07]  /*dbd0*/  @P0 FMUL.FTZ R8, R8, 0.69314718246459960938 ;  /* 0x3f31721808080820 */ /* 0x000fce0000410000 */
[----:B------:R-:W1:Y:S08]  /*dbe0*/  @P2 MUFU.LG2 R10, R13 ;  /* 0x0000000d000a2308 */ /* 0x000e700000000c00 */
[----:B------:R2:W3:Y:S01]  /*dbf0*/  @P0 MUFU.RCP R6, R12 ;  /* 0x0000000c00060308 */ /* 0x0004e20000001000 */
[----:B0-----:R-:W-:-:S04]  /*dc00*/  @P0 FMUL.FTZ R9, R9, 0.69314718246459960938 ;  /* 0x3f31721809090820 */ /* 0x001fc80000410000 */
[----:B------:R-:W-:Y:S01]  /*dc10*/  @P0 FFMA.FTZ R2, R8, R3, R9 ;  /* 0x0000000308020223 */ /* 0x000fe20000010009 */
[----:B------:R-:W-:Y:S01]  /*dc20*/  IMAD.U32 R3, RZ, RZ, UR9 ;  /* 0x00000009ff037e24 */ /* 0x000fe2000f8e00ff */
[----:B------:R-:W-:Y:S01]  /*dc30*/  PLOP3.LUT P0, PT, PT, PT, PT, 0x8, 0x0 ;  /* 0x000000000000781c */ /* 0x000fe20003f0e170 */
[----:B------:R-:W0:Y:S01]  /*dc40*/  @P2 MUFU.RCP R5, R13 ;  /* 0x0000000d00052308 */ /* 0x000e220000001000 */
[----:B--2---:R-:W-:Y:S01]  /*dc50*/  @P2 FMUL.FTZ R12, R7, 0.69314718246459960938 ;  /* 0x3f317218070c2820 */ /* 0x004fe20000410000 */
[----:B-1----:R-:W-:Y:S01]  /*dc60*/  @P2 FMUL.FTZ R7, R10, 0.69314718246459960938 ;  /* 0x3f3172180a072820 */ /* 0x002fe20000410000 */
[----:B------:R1:W-:Y:S03]  /*dc70*/  STL [R1+0x30], R3 ;  /* 0x0000300301007387 */ /* 0x0003e60000100800 */
[----:B------:R-:W-:Y:S01]  /*dc80*/  @P2 FFMA.FTZ R0, R12, R4, R7 ;  /* 0x000000040c002223 */ /* 0x000fe20000010007 */
[----:B------:R-:W-:-:S02]  /*dc90*/  WARPGROUP.DEPBAR.LE gsb0, 0x0 ;  /* 0x00008000000079c5 */ /* 0x000fc40000010000 */
        /* <DEDUP_REMOVED lines=12> */
[----:B------:R-:W-:-:S06]  /*dd60*/  ULOP3.LUT UR5, UR5, UR4, URZ, 0x3c, !UPT ;  /* 0x0000000405057292 */ /* 0x000fcc000f8e3c3f */
[----:B------:R-:W-:Y:S01]  /*dd70*/  IMAD.U32 R16, RZ, RZ, UR5 ;  /* 0x00000005ff107e24 */ /* 0x000fe2000f8e00ff */
[----:B------:R-:W-:Y:S02]  /*dd80*/  WARPGROUP.DEPBAR.LE gsb0, 0x0 ;  /* 0x00008000000079c5 */ /* 0x000fe40000010000 */
[----:B------:R-:W-:-:S12]  /*dd90*/  WARPGROUP.ARRIVE ;  /* 0x00000000000079c5 */ /* 0x000fd80000000000 */
[----:B------:R-:W-:Y:S03]  /*dda0*/  HGMMA.64x256x16.F32 R24, R192, gdesc[UR4].tnspB, R24, gsb0 ;  /* 0x43e00004c0187df0 */ /* 0x000fe60008000818 */
[----:B------:R-:W-:Y:S02]  /*ddb0*/  WARPGROUP.DEPBAR.LE gsb0, 0x0 ;  /* 0x00008000000079c5 */ /* 0x000fe40000010000 */
[----:B------:R1:W-:Y:S01]  /*ddc0*/  @!P1 SYNCS.ARRIVE.TRANS64.RED.A1T0 RZ, [R11+URZ], RZ ;  /* 0x000000ff0bff99a7 */ /* 0x0003e2000810043f */
[-C--:B---3--:R-:W-:Y:S01]  /*ddd0*/  FMUL.FTZ R24, R24, R6.reuse ;  /* 0x0000000618187220 */ /* 0x088fe20000410000 */
        /* <DEDUP_REMOVED lines=127> */
.L_x_2359:
        /* <DEDUP_REMOVED lines=15> */
[----:B------:R-:W3:Y:S01]  /*e6c0*/  LDL R3, [R1+0x64] ;  /* 0x0000640001037983 */ /* 0x000ee20000100800 */
[----:B------:R-:W-:Y:S01]  /*e6d0*/  F2FP.F16.F32.PACK_AB R7, R31, R30 ;  /* 0x0000001e1f07723e */ /* 0x000fe200000000ff */
[----:B------:R-:W-:Y:S01]  /*e6e0*/  ULDC.64 UR16, c[0x0][0xc00] ;  /* 0x0003000000107ab9 */ /* 0x000fe20000000a00 */
[----:B------:R-:W-:Y:S01]  /*e6f0*/  R2UR UR9, R217 ;  /* 0x00000000d90972ca */ /* 0x000fe200000e0000 */
[----:B------:R-:W-:Y:S01]  /*e700*/  ULDC.64 UR12, c[0x0][0xc00] ;  /* 0x00030000000c7ab9 */ /* 0x000fe20000000a00 */
[----:B------:R-:W4:Y:S01]  /*e710*/  LDL R174, [R1+0x28] ;  /* 0x0000280001ae7983 */ /* 0x000f220000100800 */
[----:B------:R-:W-:Y:S01]  /*e720*/  ULDC.64 UR22, c[0x0][0x208] ;  /* 0x0000820000167ab9 */ /* 0x000fe20000000a00 */
[----:B------:R-:W-:Y:S01]  /*e730*/  ULDC.64 UR14, c[0x0][0xc08] ;  /* 0x00030200000e7ab9 */ /* 0x000fe20000000a00 */
[----:B------:R-:W-:-:S02]  /*e740*/  R2UR UR20, R214 ;  /* 0x00000000d61472ca */ /* 0x000fc400000e0000 */
[----:B------:R-:W-:Y:S02]  /*e750*/  R2UR UR28, R212 ;  /* 0x00000000d41c72ca */ /* 0x000fe400000e0000 */
[----:B------:R-:W-:-:S04]  /*e760*/  R2UR UR19, R216 ;  /* 0x00000000d81372ca */ /* 0x000fc800000e0000 */
[----:B------:R-:W-:Y:S01]  /*e770*/  UIMAD.WIDE UR12, UR9, 0x4, UR12 ;  /* 0x00000004090c78a5 */ /* 0x000fe2000f8e020c */
[----:B------:R-:W-:Y:S01]  /*e780*/  UMOV UR10, UR8 ;  /* 0x00000008000a7c82 */ /* 0x000fe20008000000 */
[----:B0-----:R-:W-:Y:S01]  /*e790*/  UMOV UR11, UR4 ;  /* 0x00000004000b7c82 */ /* 0x001fe20008000000 */
[----:B------:R-:W-:Y:S01]  /*e7a0*/  UISETP.NE.U32.AND UP0, UPT, UR14, URZ, UPT ;  /* 0x0000003f0e00728c */ /* 0x000fe2000bf05070 */
[----:B------:R-:W-:-:S03]  /*e7b0*/  ULDC UR4, c[0x0][0xad4] ;  /* 0x0002b50000047ab9 */ /* 0x000fc60000000800 */
[----:B------:R-:W-:-:S11]  /*e7c0*/  UISETP.NE.AND.EX UP0, UPT, UR15, URZ, UPT, UP0 ;  /* 0x0000003f0f00728c */ /* 0x000fd6000bf05300 */
[----:B------:R-:W-:Y:S01]  /*e7d0*/  @UP0 ULEA UR14, UP1, UR9, UR14, 0x2 ;  /* 0x0000000e090e0291 */ /* 0x000fe2000f82103f */
[----:B------:R-:W-:Y:S01]  /*e7e0*/  BAR.SYNC.DEFER_BLOCKING 0x1, 0x100 ;  /* 0x0044000000007b1d */ /* 0x000fe20000010000 */
[----:B--2---:R-:W-:Y:S01]  /*e7f0*/  R2UR UR18, R8 ;  /* 0x00000000081272ca */ /* 0x004fe200000e0000 */
[----:B---3--:R-:W-:-:S03]  /*e800*/  IMAD.WIDE R152, R3, R152, UR10 ;  /* 0x0000000a03987e25 */ /* 0x008fc6000f8e0298 */
[C---:B------:R-:W-:Y:S02]  /*e810*/  IADD3 R11, P0, R152.reuse, 0x40, RZ ;  /* 0x00000040980b7810 */ /* 0x040fe40007f1e0ff */
[C---:B------:R-:W-:Y:S02]  /*e820*/  IADD3 R21, P6, R152.reuse, 0x4020, RZ ;  /* 0x0000402098157810 */ /* 0x040fe40007fde0ff */
[----:B------:R-:W-:Y:S02]  /*e830*/  LOP3.LUT R10, R11, 0x380, RZ, 0xc0, !PT ;  /* 0x000003800b0a7812 */ /* 0x000fe400078ec0ff */
[----:B------:R-:W-:Y:S02]  /*e840*/  IADD3 R9, P1, R152, 0x20, RZ ;  /* 0x0000002098097810 */ /* 0x000fe40007f3e0ff */
[----:B------:R-:W-:Y:S02]  /*e850*/  SHF.R.U64 R10, R10, 0x3, RZ ;  /* 0x000000030a0a7819 */ /* 0x000fe400000012ff */
[----:B------:R-:W-:-:S02]  /*e860*/  LOP3.LUT R20, R21, 0x380, RZ, 0xc0, !PT ;  /* 0x0000038015147812 */ /* 0x000fc400078ec0ff */
[----:B------:R-:W-:Y:S02]  /*e870*/  LOP3.LUT R5, R152, 0x380, RZ, 0xc0, !PT ;  /* 0x0000038098057812 */ /* 0x000fe400078ec0ff */
[----:B------:R-:W-:Y:S02]  /*e880*/  LOP3.LUT R8, R9, 0x380, RZ, 0xc0, !PT ;  /* 0x0000038009087812 */ /* 0x000fe400078ec0ff */
[----:B------:R-:W-:Y:S01]  /*e890*/  LOP3.LUT R10, R10, R11, RZ, 0x3c, !PT ;  /* 0x0000000b0a0a7212 */ /* 0x000fe200078e3cff */
[----:B------:R-:W-:Y:S01]  /*e8a0*/  IMAD.X R11, RZ, RZ, R153, P0 ;  /* 0x000000ffff0b7224 */ /* 0x000fe200000e0699 */
[----:B------:R-:W-:Y:S02]  /*e8b0*/  SHF.R.U64 R20, R20, 0x3, RZ ;  /* 0x0000000314147819 */ /* 0x000fe400000012ff */
[----:B------:R-:W-:Y:S02]  /*e8c0*/  IADD3 R23, P5, R152, 0x4040, RZ ;  /* 0x0000404098177810 */ /* 0x000fe40007fbe0ff */
[----:B------:R-:W-:-:S02]  /*e8d0*/  SHF.R.U64 R5, R5, 0x3, RZ ;  /* 0x0000000305057819 */ /* 0x000fc400000012ff */
[----:B------:R-:W-:Y:S02]  /*e8e0*/  IADD3 R159, P0, R152, 0x8020, RZ ;  /* 0x00008020989f7810 */ /* 0x000fe40007f1e0ff */
[----:B------:R-:W-:Y:S02]  /*e8f0*/  SHF.R.U64 R8, R8, 0x3, RZ ;  /* 0x0000000308087819 */ /* 0x000fe400000012ff */
[----:B------:R-:W-:Y:S01]  /*e900*/  LOP3.LUT R20, R20, R21, RZ, 0x3c, !PT ;  /* 0x0000001514147212 */ /* 0x000fe200078e3cff */
[--C-:B------:R-:W-:Y:S01]  /*e910*/  IMAD.X R21, RZ, RZ, R153.reuse, P6 ;  /* 0x000000ffff157224 */ /* 0x100fe200030e0699 */
[----:B------:R-:W-:Y:S02]  /*e920*/  LOP3.LUT R22, R23, 0x380, RZ, 0xc0, !PT ;  /* 0x0000038017167812 */ /* 0x000fe400078ec0ff */
[----:B------:R-:W-:Y:S01]  /*e930*/  LOP3.LUT R4, R5, R152, RZ, 0x3c, !PT ;  /* 0x0000009805047212 */ /* 0x000fe200078e3cff */
[----:B------:R-:W-:Y:S01]  /*e940*/  IMAD.MOV.U32 R5, RZ, RZ, R153 ;  /* 0x000000ffff057224 */ /* 0x000fe200078e0099 */
[----:B------:R-:W-:-:S02]  /*e950*/  LOP3.LUT R158, R159, 0x380, RZ, 0xc0, !PT ;  /* 0x000003809f9e7812 */ /* 0x000fc400078ec0ff */
[----:B------:R-:W-:Y:S02]  /*e960*/  IADD3 R18, P6, R152, 0xc000, RZ ;  /* 0x0000c00098127810 */ /* 0x000fe40007fde0ff */
[----:B------:R-:W-:Y:S01]  /*e970*/  LOP3.LUT R8, R8, R9, RZ, 0x3c, !PT ;  /* 0x0000000908087212 */ /* 0x000fe200078e3cff */
[----:B------:R-:W-:Y:S01]  /*e980*/  IMAD.X R9, RZ, RZ, R153, P1 ;  /* 0x000000ffff097224 */ /* 0x000fe200008e0699 */
[----:B------:R-:W-:Y:S02]  /*e990*/  SHF.R.U64 R22, R22, 0x3, RZ ;  /* 0x0000000316167819 */ /* 0x000fe400000012ff */
[C---:B------:R-:W-:Y:S02]  /*e9a0*/  IADD3 R13, P4, R152.reuse, 0x60, RZ ;  /* 0x00000060980d7810 */ /* 0x040fe40007f9e0ff */
[C---:B------:R-:W-:Y:S02]  /*e9b0*/  IADD3 R15, P3, R152.reuse, 0x4000, RZ ;  /* 0x00004000980f7810 */ /* 0x040fe40007f7e0ff */
[----:B------:R-:W-:-:S02]  /*e9c0*/  IADD3 R155, P2, R152, 0x4060, RZ ;  /* 0x00004060989b7810 */ /* 0x000fc40007f5e0ff */
[----:B------:R-:W-:Y:S02]  /*e9d0*/  IADD3 R157, P1, R152, 0x8000, RZ ;  /* 0x00008000989d7810 */ /* 0x000fe40007f3e0ff */
[----:B------:R-:W-:Y:S02]  /*e9e0*/  SHF.R.U64 R158, R158, 0x3, RZ ;  /* 0x000000039e9e7819 */ /* 0x000fe400000012ff */
[----:B------:R-:W-:Y:S02]  /*e9f0*/  LOP3.LUT R17, R18, 0x380, RZ, 0xc0, !PT ;  /* 0x0000038012117812 */ /* 0x000fe400078ec0ff */
[----:B------:R-:W-:Y:S02]  /*ea00*/  MOV R3, R4 ;  /* 0x0000000400037202 */ /* 0x000fe40000000f00 */
[----:B------:R-:W-:Y:S02]  /*ea10*/  F2FP.F16.F32.PACK_AB R4, R25, R24 ;  /* 0x000000181904723e */ /* 0x000fe400000000ff */
[----:B------:R-:W-:-:S02]  /*ea20*/  F2FP.F16.F32.PACK_AB R5, R27, R26 ;  /* 0x0000001a1b05723e */ /* 0x000fc400000000ff */
[----:B------:R-:W-:Y:S01]  /*ea30*/  LOP3.LUT R22, R22, R23, RZ, 0x3c, !PT ;  /* 0x0000001716167212 */ /* 0x000fe200078e3cff */
[----:B------:R-:W-:Y:S01]  /*ea40*/  IMAD.X R23, RZ, RZ, R153, P5 ;  /* 0x000000ffff177224 */ /* 0x000fe200028e0699 */
[----:B------:R-:W-:Y:S01]  /*ea50*/  LOP3.LUT R12, R13, 0x380, RZ, 0xc0, !PT ;  /* 0x000003800d0c7812 */ /* 0x000fe200078ec0ff */
[----:B------:R0:W-:Y:S01]  /*ea60*/  STSM.16.M88.4 [R3], R4 ;  /* 0x0000000403007844 */ /* 0x0001e20000000200 */
[----:B------:R-:W-:Y:S02]  /*ea70*/  LOP3.LUT R14, R15, 0x380, RZ, 0xc0, !PT ;  /* 0x000003800f0e7812 */ /* 0x000fe400078ec0ff */
[----:B------:R-:W-:Y:S02]  /*ea80*/  LOP3.LUT R154, R155, 0x380, RZ, 0xc0, !PT ;  /* 0x000003809b9a7812 */ /* 0x000fe400078ec0ff */
[----:B------:R-:W-:Y:S02]  /*ea90*/  LOP3.LUT R156, R157, 0x380, RZ, 0xc0, !PT ;  /* 0x000003809d9c7812 */ /* 0x000fe400078ec0ff */
[----:B------:R-:W-:-:S02]  /*eaa0*/  LOP3.LUT R158, R158, R159, RZ, 0x3c, !PT ;  /* 0x0000009f9e9e7212 */ /* 0x000fc400078e3cff */
[----:B------:R-:W-:Y:S02]  /*eab0*/  SHF.R.U64 R17, R17, 0x3, RZ ;  /* 0x0000000311117819 */ /* 0x000fe400000012ff */
[----:B------:R-:W-:Y:S02]  /*eac0*/  IADD3 R159, P5, R152, 0xc020, RZ ;  /* 0x0000c020989f7810 */ /* 0x000fe40007fbe0ff */
[----:B------:R-:W-:Y:S02]  /*ead0*/  SHF.R.U64 R12, R12, 0x3, RZ ;  /* 0x000000030c0c7819 */ /* 0x000fe400000012ff */
[----:B------:R-:W-:Y:S01]  /*eae0*/  SHF.R.U64 R14, R14, 0x3, RZ ;  /* 0x000000030e0e7819 */ /* 0x000fe200000012ff */
[--C-:B0-----:R-:W-:Y:S01]  /*eaf0*/  IMAD.X R5, RZ, RZ, R153.reuse, P6 ;  /* 0x000000ffff057224 */ /* 0x101fe200030e0699 */
[----:B------:R-:W-:Y:S01]  /*eb00*/  SHF.R.U64 R154, R154, 0x3, RZ ;  /* 0x000000039a9a7819 */ /* 0x000fe200000012ff */
[----:B------:R-:W-:Y:S01]  /*eb10*/  IMAD.X R7, RZ, RZ, R153, P5 ;  /* 0x000000ffff077224 */ /* 0x000fe200028e0699 */
[----:B------:R-:W-:-:S02]  /*eb20*/  SHF.R.U64 R156, R156, 0x3, RZ ;  /* 0x000000039c9c7819 */ /* 0x000fc400000012ff */
[----:B------:R-:W-:Y:S02]  /*eb30*/  LOP3.LUT R4, R17, R18, RZ, 0x3c, !PT ;  /* 0x0000001211047212 */ /* 0x000fe400078e3cff */
[----:B------:R-:W-:Y:S02]  /*eb40*/  LOP3.LUT R17, R159, 0x380, RZ, 0xc0, !PT ;  /* 0x000003809f117812 */ /* 0x000fe400078ec0ff */
        /* <DEDUP_REMOVED lines=8> */
[----:B------:R-:W-:-:S02]  /*ebd0*/  SHF.R.U64 R6, R17, 0x3, RZ ;  /* 0x0000000311067819 */ /* 0x000fc400000012ff */
[C---:B------:R-:W-:Y:S02]  /*ebe0*/  IADD3 R165, P4, R152.reuse, 0x8040, RZ ;  /* 0x0000804098a57810 */ /* 0x040fe40007f9e0ff */
[C---:B------:R-:W-:Y:S02]  /*ebf0*/  IADD3 R167, P3, R152.reuse, 0x8060, RZ ;  /* 0x0000806098a77810 */ /* 0x040fe40007f7e0ff */
[C---:B------:R-:W-:Y:S02]  /*ec00*/  IADD3 R163, P2, R152.reuse, 0xc040, RZ ;  /* 0x0000c04098a37810 */ /* 0x040fe40007f5e0ff */
[----:B------:R-:W-:Y:S02]  /*ec10*/  IADD3 R160, P1, R152, 0xc060, RZ ;  /* 0x0000c06098a07810 */ /* 0x000fe40007f3e0ff */
[----:B------:R-:W-:Y:S01]  /*ec20*/  LOP3.LUT R6, R6, R159, RZ, 0x3c, !PT ;  /* 0x0000009f06067212 */ /* 0x000fe200078e3cff */
[----:B------:R-:W-:Y:S01]  /*ec30*/  IMAD.X R159, RZ, RZ, R153, P0 ;  /* 0x000000ffff9f7224 */ /* 0x000fe200000e0699 */
[----:B------:R-:W-:-:S02]  /*ec40*/  LOP3.LUT R164, R165, 0x380, RZ, 0xc0, !PT ;  /* 0x00000380a5a47812 */ /* 0x000fc400078ec0ff */
[----:B------:R-:W-:Y:S02]  /*ec50*/  LOP3.LUT R166, R167, 0x380, RZ, 0xc0, !PT ;  /* 0x00000380a7a67812 */ /* 0x000fe400078ec0ff */
[----:B------:R-:W-:Y:S02]  /*ec60*/  LOP3.LUT R162, R163, 0x380, RZ, 0xc0, !PT ;  /* 0x00000380a3a27812 */ /* 0x000fe400078ec0ff */
[----:B------:R-:W-:Y:S02]  /*ec70*/  LOP3.LUT R161, R160, 0x380, RZ, 0xc0, !PT ;  /* 0x00000380a0a17812 */ /* 0x000fe400078ec0ff */
[----:B------:R-:W-:Y:S02]  /*ec80*/  MOV R169, R20 ;  /* 0x0000001400a97202 */ /* 0x000fe40000000f00 */
[----:B------:R-:W-:Y:S02]  /*ec90*/  MOV R170, R22 ;  /* 0x0000001600aa7202 */ /* 0x000fe40000000f00 */
[----:B------:R-:W-:-:S02]  /*eca0*/  MOV R8, R8 ;  /* 0x0000000800087202 */ /* 0x000fc40000000f00 */
[----:B------:R-:W-:Y:S02]  /*ecb0*/  F2FP.F16.F32.PACK_AB R20, R33, R32 ;  /* 0x000000202114723e */ /* 0x000fe400000000ff */
[----:B------:R-:W-:Y:S02]  /*ecc0*/  F2FP.F16.F32.PACK_AB R21, R35, R34 ;  /* 0x000000222315723e */ /* 0x000fe400000000ff */
[----:B------:R-:W-:Y:S02]  /*ecd0*/  F2FP.F16.F32.PACK_AB R22, R37, R36 ;  /* 0x000000242516723e */ /* 0x000fe400000000ff */
[----:B------:R-:W-:Y:S02]  /*ece0*/  F2FP.F16.F32.PACK_AB R23, R39, R38 ;  /* 0x000000262717723e */ /* 0x000fe400000000ff */
[----:B------:R-:W-:Y:S02]  /*ecf0*/  MOV R3, R4 ;  /* 0x0000000400037202 */ /* 0x000fe40000000f00 */
[----:B------:R-:W-:Y:S01]  /*ed00*/  MOV R17, R6 ;  /* 0x0000000600117202 */ /* 0x000fe20000000f00 */
[----:B------:R0:W-:Y:S01]  /*ed10*/  STSM.16.M88.4 [R8], R20 ;  /* 0x0000001408007844 */ /* 0x0001e20000000200 */
[----:B------:R-:W-:-:S02]  /*ed20*/  SHF.R.U64 R164, R164, 0x3, RZ ;  /* 0x00000003a4a47819 */ /* 0x000fc400000012ff */
[----:B------:R-:W-:Y:S02]  /*ed30*/  SHF.R.U64 R166, R166, 0x3, RZ ;  /* 0x00000003a6a67819 */ /* 0x000fe400000012ff */
[----:B------:R-:W-:Y:S02]  /*ed40*/  SHF.R.U64 R162, R162, 0x3, RZ ;  /* 0x00000003a2a27819 */ /* 0x000fe400000012ff */
[----:B------:R-:W-:Y:S02]  /*ed50*/  SHF.R.U64 R161, R161, 0x3, RZ ;  /* 0x00000003a1a17819 */ /* 0x000fe400000012ff */
[----:B------:R-:W-:Y:S02]  /*ed60*/  MOV R152, R10 ;  /* 0x0000000a00987202 */ /* 0x000fe40000000f00 */
[----:B------:R-:W-:Y:S02]  /*ed70*/  F2FP.F16.F32.PACK_AB R4, R41, R40 ;  /* 0x000000282904723e */ /* 0x000fe400000000ff */
[----:B------:R-:W-:-:S02]  /*ed80*/  F2FP.F16.F32.PACK_AB R5, R43, R42 ;  /* 0x0000002a2b05723e */ /* 0x000fc400000000ff */
[----:B------:R-:W-:Y:S02]  /*ed90*/  F2FP.F16.F32.PACK_AB R6, R45, R44 ;  /* 0x0000002c2d06723e */ /* 0x000fe400000000ff */
[----:B------:R-:W-:Y:S02]  /*eda0*/  F2FP.F16.F32.PACK_AB R7, R47, R46 ;  /* 0x0000002e2f07723e */ /* 0x000fe400000000ff */
[----:B------:R-:W-:Y:S02]  /*edb0*/  MOV R172, R12 ;  /* 0x0000000c00ac7202 */ /* 0x000fe40000000f00 */
[----:B------:R-:W-:Y:S01]  /*edc0*/  MOV R173, R14 ;  /* 0x0000000e00ad7202 */ /* 0x000fe20000000f00 */
[----:B------:R1:W-:Y:S01]  /*edd0*/  STSM.16.M88.4 [R152], R4 ;  /* 0x0000000498007844 */ /* 0x0003e20000000200 */
[----:B0-----:R-:W-:Y:S02]  /*ede0*/  F2FP.F16.F32.PACK_AB R8, R49, R48 ;  /* 0x000000303108723e */ /* 0x001fe400000000ff */
[----:B------:R-:W-:-:S02]  /*edf0*/  F2FP.F16.F32.PACK_AB R9, R51, R50 ;  /* 0x000000323309723e */ /* 0x000fc400000000ff */
        /* <DEDUP_REMOVED lines=10> */
[----:B------:R-:W-:Y:S01]  /*eea0*/  F2FP.F16.F32.PACK_AB R12, R57, R56 ;  /* 0x00000038390c723e */ /* 0x000fe200000000ff */
[----:B------:R0:W-:Y:S01]  /*eeb0*/  STSM.16.M88.4 [R172], R8 ;  /* 0x00000008ac007844 */ /* 0x0001e20000000200 */
[----:B------:R-:W-:-:S02]  /*eec0*/  F2FP.F16.F32.PACK_AB R13, R59, R58 ;  /* 0x0000003a3b0d723e */ /* 0x000fc400000000ff */
[----:B------:R-:W-:Y:S02]  /*eed0*/  F2FP.F16.F32.PACK_AB R14, R61, R60 ;  /* 0x0000003c3d0e723e */ /* 0x000fe400000000ff */
[----:B------:R-:W-:Y:S02]  /*eee0*/  F2FP.F16.F32.PACK_AB R15, R63, R62 ;  /* 0x0000003e3f0f723e */ /* 0x000fe400000000ff */
[----:B------:R-:W-:Y:S02]  /*eef0*/  MOV R171, R154 ;  /* 0x0000009a00ab7202 */ /* 0x000fe40000000f00 */
[----:B------:R-:W-:Y:S01]  /*ef00*/  F2FP.F16.F32.PACK_AB R20, R65, R64 ;  /* 0x000000404114723e */ /* 0x000fe200000000ff */
[----:B------:R2:W-:Y:S01]  /*ef10*/  STSM.16.M88.4 [R173], R12 ;  /* 0x0000000cad007844 */ /* 0x0005e20000000200 */
[----:B------:R-:W-:Y:S02]  /*ef20*/  F2FP.F16.F32.PACK_AB R21, R67, R66 ;  /* 0x000000424315723e */ /* 0x000fe400000000ff */
[----:B------:R-:W-:-:S02]  /*ef30*/  F2FP.F16.F32.PACK_AB R22, R69, R68 ;  /* 0x000000444516723e */ /* 0x000fc400000000ff */
[----:B------:R-:W-:Y:S02]  /*ef40*/  F2FP.F16.F32.PACK_AB R23, R71, R70 ;  /* 0x000000464717723e */ /* 0x000fe400000000ff */
[----:B------:R-:W-:Y:S02]  /*ef50*/  MOV R18, R156 ;  /* 0x0000009c00127202 */ /* 0x000fe40000000f00 */
[----:B------:R-:W-:Y:S01]  /*ef60*/  MOV R168, R158 ;  /* 0x0000009e00a87202 */ /* 0x000fe20000000f00 */
[----:B------:R3:W-:Y:S01]  /*ef70*/  STSM.16.M88.4 [R169], R20 ;  /* 0x00000014a9007844 */ /* 0x0007e20000000200 */
[----:B-1----:R-:W-:Y:S02]  /*ef80*/  F2FP.F16.F32.PACK_AB R152, R73, R72 ;  /* 0x000000484998723e */ /* 0x002fe400000000ff */
[----:B------:R-:W-:Y:S02]  /*ef90*/  F2FP.F16.F32.PACK_AB R153, R75, R74 ;  /* 0x0000004a4b99723e */ /* 0x000fe400000000ff */
        /* <DEDUP_REMOVED lines=9> */
[----:B------:R5:W-:Y:S01]  /*f030*/  STSM.16.M88.4 [R171], R156 ;  /* 0x0000009cab007844 */ /* 0x000be20000000200 */
[----:B------:R-:W-:Y:S02]  /*f040*/  F2FP.F16.F32.PACK_AB R6, R93, R92 ;  /* 0x0000005c5d06723e */ /* 0x000fe400000000ff */
[----:B------:R-:W-:Y:S02]  /*f050*/  F2FP.F16.F32.PACK_AB R7, R95, R94 ;  /* 0x0000005e5f07723e */ /* 0x000fe400000000ff */
[----:B0-----:R-:W-:Y:S02]  /*f060*/  F2FP.F16.F32.PACK_AB R8, R97, R96 ;  /* 0x000000606108723e */ /* 0x001fe400000000ff */
[----:B------:R-:W-:Y:S01]  /*f070*/  F2FP.F16.F32.PACK_AB R9, R99, R98 ;  /* 0x000000626309723e */ /* 0x000fe200000000ff */
[----:B------:R-:W-:Y:S01]  /*f080*/  STSM.16.M88.4 [R18], R4 ;  /* 0x0000000412007844 */ /* 0x000fe20000000200 */
[----:B------:R-:W-:-:S02]  /*f090*/  F2FP.F16.F32.PACK_AB R10, R101, R100 ;  /* 0x00000064650a723e */ /* 0x000fc400000000ff */
[----:B------:R-:W-:Y:S02]  /*f0a0*/  F2FP.F16.F32.PACK_AB R11, R103, R102 ;  /* 0x00000066670b723e */ /* 0x000fe400000000ff */
[----:B------:R-:W-:Y:S02]  /*f0b0*/  MOV R164, R164 ;  /* 0x000000a400a47202 */ /* 0x000fe40000000f00 */
[----:B--2---:R-:W-:Y:S01]  /*f0c0*/  F2FP.F16.F32.PACK_AB R12, R105, R104 ;  /* 0x00000068690c723e */ /* 0x004fe200000000ff */
[----:B------:R-:W-:Y:S01]  /*f0d0*/  STSM.16.M88.4 [R168], R8 ;  /* 0x00000008a8007844 */ /* 0x000fe20000000200 */
[----:B------:R-:W-:Y:S02]  /*f0e0*/  F2FP.F16.F32.PACK_AB R13, R107, R106 ;  /* 0x0000006a6b0d723e */ /* 0x000fe400000000ff */
[----:B------:R-:W-:Y:S02]  /*f0f0*/  F2FP.F16.F32.PACK_AB R14, R109, R108 ;  /* 0x0000006c6d0e723e */ /* 0x000fe400000000ff */
[----:B------:R-:W-:-:S02]  /*f100*/  F2FP.F16.F32.PACK_AB R15, R111, R110 ;  /* 0x0000006e6f0f723e */ /* 0x000fc400000000ff */
[----:B------:R-:W-:Y:S02]  /*f110*/  MOV R166, R166 ;  /* 0x000000a600a67202 */ /* 0x000fe40000000f00 */
[----:B---3--:R-:W-:Y:S01]  /*f120*/  F2FP.F16.F32.PACK_AB R20, R113, R112 ;  /* 0x000000707114723e */ /* 0x008fe200000000ff */
[----:B------:R0:W-:Y:S01]  /*f130*/  STSM.16.M88.4 [R164], R12 ;  /* 0x0000000ca4007844 */ /* 0x0001e20000000200 */
[----:B------:R-:W-:Y:S02]  /*f140*/  F2FP.F16.F32.PACK_AB R21, R115, R114 ;  /* 0x000000727315723e */ /* 0x000fe400000000ff */
[----:B------:R-:W-:Y:S02]  /*f150*/  F2FP.F16.F32.PACK_AB R22, R117, R116 ;  /* 0x000000747516723e */ /* 0x000fe400000000ff */
[----:B------:R-:W-:Y:S02]  /*f160*/  F2FP.F16.F32.PACK_AB R23, R119, R118 ;  /* 0x000000767717723e */ /* 0x000fe400000000ff */
[----:B-1----:R-:W-:-:S02]  /*f170*/  F2FP.F16.F32.PACK_AB R152, R121, R120 ;  /* 0x000000787998723e */ /* 0x002fc400000000ff */
[----:B------:R-:W-:Y:S01]  /*f180*/  F2FP.F16.F32.PACK_AB R153, R123, R122 ;  /* 0x0000007a7b99723e */ /* 0x000fe200000000ff */
[----:B------:R-:W-:Y:S01]  /*f190*/  STSM.16.M88.4 [R166], R20 ;  /* 0x00000014a6007844 */ /* 0x000fe20000000200 */
[----:B------:R-:W-:Y:S02]  /*f1a0*/  F2FP.F16.F32.PACK_AB R154, R125, R124 ;  /* 0x0000007c7d9a723e */ /* 0x000fe400000000ff */
[----:B------:R-:W-:Y:S02]  /*f1b0*/  F2FP.F16.F32.PACK_AB R155, R127, R126 ;  /* 0x0000007e7f9b723e */ /* 0x000fe400000000ff */
[----:B-----5:R-:W-:Y:S01]  /*f1c0*/  F2FP.F16.F32.PACK_AB R156, R129, R128 ;  /* 0x00000080819c723e */ /* 0x020fe200000000ff */
        /* <DEDUP_REMOVED lines=18> */
[----:B------:R-:W-:Y:S01]  /*f2f0*/  ISETP.NE.U32.AND P0, PT, RZ, UR16, PT ;  /* 0x00000010ff007c0c */ /* 0x000fe2000bf05070 */
[----:B------:R-:W-:Y:S01]  /*f300*/  UMOV UR25, 0x9b8 ;  /* 0x000009b800197882 */ /* 0x000fe20000000000 */
[----:B----4-:R-:W-:Y:S01]  /*f310*/  R2UR UR26, R174 ;  /* 0x00000000ae1a72ca */ /* 0x010fe200000e0000 */
[----:B------:R1:W-:Y:S01]  /*f320*/  STSM.16.M88.4 [R160], R8 ;  /* 0x00000008a0007844 */ /* 0x0003e20000000200 */
[----:B------:R-:W-:Y:S01]  /*f330*/  BAR.SYNC.DEFER_BLOCKING 0x1, 0x100 ;  /* 0x0044000000007b1d */ /* 0x000fe20000010000 */
[----:B------:R-:W-:-:S13]  /*f340*/  ISETP.NE.AND.EX P0, PT, RZ, UR17, PT, P0 ;  /* 0x00000011ff007c0c */ /* 0x000fda000bf05300 */
[----:B------:R-:W2:Y:S01]  /*f350*/  @P0 LDG.E R12, desc[UR22][R12.64] ;  /* 0x000000160c0c0981 */ /* 0x000ea2000c1e1900 */
[----:B------:R-:W-:Y:S01]  /*f360*/  PLOP3.LUT P4, PT, PT, PT, UP0, 0x80, 0x0 ;  /* 0x000000000000781c */ /* 0x000fe20003f8f008 */
[----:B------:R-:W-:Y:S01]  /*f370*/  @UP0 ULEA.HI.X UR15, UR9, UR15, UR18, 0x2, UP1 ;  /* 0x0000000f090f0291 */ /* 0x000fe200088f1412 */
[----:B0-----:R-:W-:-:S05]  /*f380*/  IMAD.U32 R4, RZ, RZ, UR14 ;  /* 0x0000000eff047e24 */ /* 0x001fca000f8e00ff */
[----:B------:R-:W-:-:S06]  /*f390*/  IMAD.U32 R5, RZ, RZ, UR15 ;  /* 0x0000000fff057e24 */ /* 0x000fcc000f8e00ff */
[----:B------:R0:W3:Y:S01]  /*f3a0*/  @P4 LDG.E R3, desc[UR22][R4.64] ;  /* 0x0000001604034981 */ /* 0x0000e2000c1e1900 */
[----:B------:R-:W-:Y:S01]  /*f3b0*/  UISETP.NE.AND UP0, UPT, UR20, URZ, UPT ;  /* 0x0000003f1400728c */ /* 0x000fe2000bf05270 */
[----:B------:R-:W-:Y:S01]  /*f3c0*/  VIADD R14, R213, UR28 ;  /* 0x0000001cd50e7c36 */ /* 0x000fe20008000000 */
[----:B------:R-:W-:Y:S02]  /*f3d0*/  ULDC UR22, c[0x0][0xbe8] ;  /* 0x0002fa0000167ab9 */ /* 0x000fe40000000800 */
[----:B------:R-:W-:Y:S02]  /*f3e0*/  USEL UR4, UR20, UR4, UP0 ;  /* 0x0000000414047287 */ /* 0x000fe40008000000 */
[----:B------:R-:W-:Y:S02]  /*f3f0*/  UISETP.NE.AND UP1, UPT, UR22, 0x1, UPT ;  /* 0x000000011600788c */ /* 0x000fe4000bf25270 */
[----:B------:R-:W-:Y:S01]  /*f400*/  UISETP.GT.AND UP2, UPT, UR4, 0x1, UPT ;  /* 0x000000010400788c */ /* 0x000fe2000bf44270 */
[----:B0-----:R-:W-:Y:S01]  /*f410*/  IMAD.MOV.U32 R5, RZ, RZ, R14 ;  /* 0x000000ffff057224 */ /* 0x001fe200078e000e */
[----:B------:R-:W-:-:S02]  /*f420*/  UISETP.NE.U32.AND UP0, UPT, UR16, URZ, UPT ;  /* 0x0000003f1000728c */ /* 0x000fc4000bf05070 */
[----:B------:R-:W-:Y:S01]  /*f430*/  USEL UR25, UR25, 0x978, UP2 ;  /* 0x0000097819197887 */ /* 0x000fe20009000000 */
[----:B------:R-:W-:Y:S01]  /*f440*/  PLOP3.LUT P1, PT, PT, PT, UP1, 0x80, 0x0 ;  /* 0x000000000000781c */ /* 0x000fe20003f2f018 */
[----:B------:R-:W-:Y:S01]  /*f450*/  UISETP.NE.AND.EX UP0, UPT, UR17, URZ, UPT, UP0 ;  /* 0x0000003f1100728c */ /* 0x000fe2000bf05300 */
[----:B------:R-:W-:Y:S01]  /*f460*/  UMOV UR4, URZ ;  /* 0x0000003f00047c82 */ /* 0x000fe20008000000 */
[----:B------:R-:W-:Y:S02]  /*f470*/  USEL UR23, UR19, URZ, UP2 ;  /* 0x0000003f13177287 */ /* 0x000fe40009000000 */
[----:B------:R-:W-:Y:S02]  /*f480*/  USEL UR9, UR9, URZ, !UP0 ;  /* 0x0000003f09097287 */ /* 0x000fe4000c000000 */
[----:B------:R-:W-:Y:S01]  /*f490*/  USEL UR24, UR18, URZ, !UP0 ;  /* 0x0000003f12187287 */ /* 0x000fe2000c000000 */
[----:B------:R-:W-:-:S03]  /*f4a0*/  @UP1 ULDC UR27, c[0x0][0xbec] ;  /* 0x0002fb00001b1ab9 */ /* 0x000fc60000000800 */
[----:B------:R-:W-:Y:S01]  /*f4b0*/  ULDC.64 UR18, c[0x0][UR25+0x220] ;  /* 0x0000880019127abb */ /* 0x000fe20008000a00 */
[----:B------:R-:W-:Y:S01]  /*f4c0*/  ULDC.64 UR16, c[0x0][UR25+0x218] ;  /* 0x0000860019107abb */ /* 0x000fe20008000a00 */
[----:B------:R-:W-:Y:S01]  /*f4d0*/  @P1 IMAD.HI.U32 R4, R14, UR27, RZ ;  /* 0x0000001b0e041c27 */ /* 0x000fe2000f8e00ff */
        /* <DEDUP_REMOVED lines=49> */
.L_x_2392:
[----:B------:R-:W2:Y:S04]  /*f7f0*/  LDL R10, [R1+0x60] ;  /* 0x00006000010a7983 */ /* 0x000ea80000100800 */
[----:B------:R-:W3:Y:S01]  /*f800*/  LDL R3, [R1+0x34] ;  /* 0x0000340001037983 */ /* 0x000ee20000100800 */
[----:B------:R-:W-:Y:S01]  /*f810*/  R2UR UR12, R212 ;  /* 0x00000000d40c72ca */ /* 0x000fe200000e0000 */
[----:B------:R-:W-:Y:S02]  /*f820*/  ULDC.64 UR18, c[0x0][0x208] ;  /* 0x0000820000127ab9 */ /* 0x000fe40000000a00 */
[----:B------:R-:W-:Y:S04]  /*f830*/  SHFL.IDX PT, R4, R8, RZ, 0x1c1f ;  /* 0x001c1fff08047589 */ /* 0x000fe800000e0000 */
[----:B------:R-:W0:Y:S04]  /*f840*/  SHFL.IDX PT, R5, R9, RZ, 0x1c1f ;  /* 0x001c1fff09057589 */ /* 0x000e2800000e0000 */
[----:B------:R-:W-:Y:S04]  /*f850*/  SHFL.IDX PT, R6, R8, 0x1, 0x1c1f ;  /* 0x003c1f0008067f89 */ /* 0x000fe800000e0000 */
[----:B------:R-:W1:Y:S01]  /*f860*/  SHFL.IDX PT, R7, R9, 0x1, 0x1c1f ;  /* 0x003c1f0009077f89 */ /* 0x000e6200000e0000 */
[----:B--2---:R-:W-:Y:S01]  /*f870*/  VIADD R12, R10, UR12 ;  /* 0x0000000c0a0c7c36 */ /* 0x004fe20008000000 */
[----:B------:R-:W-:Y:S01]  /*f880*/  UIMAD UR12, UR14, UR22, URZ ;  /* 0x000000160e0c72a4 */ /* 0x000fe2000f8e023f */
[----:B---3--:R-:W-:-:S02]  /*f890*/  LOP3.LUT P0, RZ, R3, 0x3, RZ, 0xc0, !PT ;  /* 0x0000000303ff7812 */ /* 0x008fc4000780c0ff */
[----:B------:R-:W-:-:S03]  /*f8a0*/  VIADD R10, R12, 0x8 ;  /* 0x000000080c0a7836 */ /* 0x000fc60000000000 */
[----:B------:R-:W-:Y:S02]  /*f8b0*/  ISETP.GE.OR P2, PT, R12, UR12, P0 ;  /* 0x0000000c0c007c0c */ /* 0x000fe40008746670 */
[----:B------:R-:W-:-:S11]  /*f8c0*/  ISETP.GE.OR P0, PT, R10, UR12, P0 ;  /* 0x0000000c0a007c0c */ /* 0x000fd60008706670 */
        /* <DEDUP_REMOVED lines=197> */
.L_x_2395:
[----:B------:R-:W-:Y:S05]  /*10520*/  BSYNC B1 ;  /* 0x0000000000017941 */ /* 0x000fea0003800000 */
.L_x_2394:
        /* <DEDUP_REMOVED lines=22> */
.L_x_2397:
[----:B------:R-:W-:Y:S05]  /*10690*/  BSYNC B1 ;  /* 0x0000000000017941 */ /* 0x000fea0003800000 */
.L_x_2396:
        /* <DEDUP_REMOVED lines=22> */
.L_x_2399:
[----:B------:R-:W-:Y:S05]  /*10800*/  BSYNC B1 ;  /* 0x0000000000017941 */ /* 0x000fea0003800000 */
.L_x_2398:
        /* <DEDUP_REMOVED lines=26> */
.L_x_2393:
        /* <DEDUP_REMOVED lines=15> */
[C---:B------:R-:W-:Y:S01]  /*10aa0*/  VIADD R172, R19.reuse, 0x40 ;  /* 0x0000004013ac7836 */ /* 0x040fe20000000000 */
[----:B------:R-:W-:Y:S01]  /*10ab0*/  UIMAD UR4, UR4, UR16, URZ ;  /* 0x00000010040472a4 */ /* 0x000fe2000f8e023f */
[C---:B------:R-:W-:Y:S01]  /*10ac0*/  VIADD R174, R19.reuse, 0x38 ;  /* 0x0000003813ae7836 */ /* 0x040fe20000000000 */
[----:B------:R-:W-:Y:S01]  /*10ad0*/  UIMAD UR11, UR19, UR15, UR11 ;  /* 0x0000000f130b72a4 */ /* 0x000fe2000f8e020b */
[C---:B------:R-:W-:Y:S01]  /*10ae0*/  VIADD R176, R19.reuse, 0x30 ;  /* 0x0000003013b07836 */ /* 0x040fe20000000000 */
[----:B------:R-:W-:Y:S01]  /*10af0*/  UIMAD UR4, UR9, UR17, UR4 ;  /* 0x00000011090472a4 */ /* 0x000fe2000f8e0204 */
[C---:B------:R-:W-:Y:S01]  /*10b00*/  VIADD R178, R19.reuse, 0x28 ;  /* 0x0000002813b27836 */ /* 0x040fe20000000000 */
[----:B------:R-:W-:Y:S01]  /*10b10*/  UIMAD.WIDE.U32 UR10, UR9, UR16, UR10 ;  /* 0x00000010090a72a5 */ /* 0x000fe2000f8e000a */
[C---:B------:R-:W-:Y:S01]  /*10b20*/  VIADD R180, R19.reuse, 0x20 ;  /* 0x0000002013b47836 */ /* 0x040fe20000000000 */
[----:B------:R-:W-:Y:S01]  /*10b30*/  ULDC.64 UR14, c[0x0][0xb48] ;  /* 0x0002d200000e7ab9 */ /* 0x000fe20000000a00 */
[----:B------:R-:W-:Y:S01]  /*10b40*/  @UP1 ULDC UR9, c[0x0][0xbec] ;  /* 0x0002fb0000091ab9 */ /* 0x000fe20000000800 */
[----:B------:R-:W-:Y:S01]  /*10b50*/  UIADD3 UR11, UR11, UR4, URZ ;  /* 0x000000040b0b7290 */ /* 0x000fe2000fffe03f */
[----:B------:R-:W-:Y:S01]  /*10b60*/  @P1 IMAD.HI.U32 R0, R14, UR9, RZ ;  /* 0x000000090e001c27 */ /* 0x000fe2000f8e00ff */
[----:B------:R-:W-:Y:S01]  /*10b70*/  UIADD3 UR8, UR8, 0x38820, URZ ;  /* 0x0003882008087890 */ /* 0x000fe2000fffe03f */
[----:B------:R-:W-:Y:S01]  /*10b80*/  BSSY B1, `(.L_x_2401) ;  /* 0x00000ce000017945 */ /* 0x000fe20003800000 */
[----:B------:R-:W-:Y:S01]  /*10b90*/  @UP1 ULDC UR4, c[0x0][0xbf0] ;  /* 0x0002fc0000041ab9 */ /* 0x000fe20000000800 */
[----:B------:R-:W-:Y:S01]  /*10ba0*/  UIMAD.WIDE.U32 UR10, UR18, UR14, UR10 ;  /* 0x0000000e120a72a5 */ /* 0x000fe2000f8e000a */
[----:B------:R-:W-:Y:S01]  /*10bb0*/  @P1 SHF.R.U32.HI R5, RZ, UR4, R0 ;  /* 0x00000004ff051c19 */ /* 0x000fe20008011600 */
[----:B------:R-:W-:Y:S01]  /*10bc0*/  UPRMT UR8, URZ, 0x654, UR8 ;  /* 0x000006543f087896 */ /* 0x000fe20008000008 */
[----:B------:R-:W-:Y:S01]  /*10bd0*/  VIADD R182, R19, 0x18 ;  /* 0x0000001813b67836 */ /* 0x000fe20000000000 */
        /* <DEDUP_REMOVED lines=34> */
[C---:B------:R-:W-:Y:S01]  /*10e00*/  VIADD R167, R19.reuse, 0x50 ;  /* 0x0000005013a77836 */ /* 0x040fe20000000000 */
[----:B------:R0:W1:Y:S01]  /*10e10*/  SHFL.IDX PT, R2, R0, RZ, 0x1c1f ;  /* 0x001c1fff00027589 */ /* 0x00006200000e0000 */
[----:B------:R-:W-:Y:S01]  /*10e20*/  SHF.R.S32.HI R160, RZ, 0x1f, R228 ;  /* 0x0000001fffa07819 */ /* 0x000fe200000114e4 */
[C---:B------:R-:W-:Y:S01]  /*10e30*/  VIADD R169, R19.reuse, 0x48 ;  /* 0x0000004813a97836 */ /* 0x040fe20000000000 */
[----:B------:R-:W-:Y:S01]  /*10e40*/  SHF.R.S32.HI R161, RZ, 0x1f, R229 ;  /* 0x0000001fffa17819 */ /* 0x000fe200000114e5 */
[----:B------:R0:W2:Y:S01]  /*10e50*/  SHFL.IDX PT, R3, R11, RZ, 0x1c1f ;  /* 0x001c1fff0b037589 */ /* 0x0000a200000e0000 */
        /* <DEDUP_REMOVED lines=18> */
[----:B------:R-:W-:Y:S02]  /*10f80*/  SHF.R.S32.HI R178, RZ, 0x1f, R178 ;  /* 0x0000001fffb27819 */ /* 0x000fe400000114b2 */
[----:B------:R-:W-:Y:S02]  /*10f90*/  SHF.R.S32.HI R180, RZ, 0x1f, R180 ;  /* 0x0000001fffb47819 */ /* 0x000fe400000114b4 */
[----:B------:R-:W-:Y:S02]  /*10fa0*/  SHF.R.S32.HI R182, RZ, 0x1f, R182 ;  /* 0x0000001fffb67819 */ /* 0x000fe400000114b6 */
[----:B------:R-:W-:Y:S02]  /*10fb0*/  SHF.R.S32.HI R184, RZ, 0x1f, R184 ;  /* 0x0000001fffb87819 */ /* 0x000fe400000114b8 */
[----:B------:R-:W-:Y:S01]  /*10fc0*/  SHF.R.S32.HI R186, RZ, 0x1f, R186 ;  /* 0x0000001fffba7819 */ /* 0x000fe200000114ba */
[----:B012---:R-:W-:Y:S06]  /*10fd0*/  @P0 BRA `(.L_x_2402) ;  /* 0x0000000800200947 */ /* 0x007fec0003800000 */
[----:B------:R-:W-:Y:S01]  /*10fe0*/  ULDC UR4, c[0x0][0xac8] ;  /* 0x0002b20000047ab9 */ /* 0x000fe20000000800 */
[----:B------:R-:W-:Y:S01]  /*10ff0*/  ULDC.64 UR8, c[0x0][0x208] ;  /* 0x0000820000087ab9 */ /* 0x000fe20000000a00 */
[----:B------:R-:W-:Y:S01]  /*11000*/  ISETP.GE.AND P4, PT, R185, UR4, PT ;  /* 0x00000004b9007c0c */ /* 0x000fe2000bf86270 */
[----:B------:R-:W-:Y:S01]  /*11010*/  VIADD R23, R19, 0xe8 ;  /* 0x000000e813177836 */ /* 0x000fe20000000000 */
[----:B------:R-:W-:Y:S02]  /*11020*/  ISETP.GE.AND P3, PT, R183, UR4, PT ;  /* 0x00000004b7007c0c */ /* 0x000fe4000bf66270 */
[----:B------:R-:W-:Y:S02]  /*11030*/  ISETP.GE.AND P5, PT, R19, UR4, PT ;  /* 0x0000000413007c0c */ /* 0x000fe4000bfa6270 */
[----:B------:R-:W-:Y:S02]  /*11040*/  ISETP.GE.AND P1, PT, R179, UR4, PT ;  /* 0x00000004b3007c0c */ /* 0x000fe4000bf26270 */
[----:B------:R-:W-:-:S02]  /*11050*/  ISETP.GE.AND P0, PT, R181, UR4, PT ;  /* 0x00000004b5007c0c */ /* 0x000fc4000bf06270 */
[----:B------:R-:W-:-:S03]  /*11060*/  SHF.R.S32.HI R17, RZ, 0x1f, R215 ;  /* 0x0000001fff117819 */ /* 0x000fc600000114d7 */
[-C--:B------:R-:W-:Y:S02]  /*11070*/  @!P4 LEA R4, P2, R185, R2.reuse, 0x2 ;  /* 0x00000002b904c211 */ /* 0x080fe400078410ff */
[----:B------:R-:W-:Y:S02]  /*11080*/  @!P3 LEA R6, P6, R183, R2, 0x2 ;  /* 0x00000002b706b211 */ /* 0x000fe400078c10ff */
[----:B------:R-:W-:Y:S01]  /*11090*/  @!P5 IMAD.WIDE R8, R19, 0x4, R2 ;  /* 0x000000041308d825 */ /* 0x000fe200078e0202 */
[-C--:B------:R-:W-:Y:S02]  /*110a0*/  @!P4 LEA.HI.X R5, R185, R3.reuse, R186, 0x2, P2 ;  /* 0x00000003b905c211 */ /* 0x080fe400010f14ba */
[----:B------:R-:W-:Y:S02]  /*110b0*/  ISETP.GE.AND P2, PT, R177, UR4, PT ;  /* 0x00000004b1007c0c */ /* 0x000fe4000bf46270 */
[----:B------:R-:W-:Y:S01]  /*110c0*/  @!P3 LEA.HI.X R7, R183, R3, R184, 0x2, P6 ;  /* 0x00000003b707b211 */ /* 0x000fe200030f14b8 */
[----:B------:R0:W-:Y:S04]  /*110d0*/  @!P5 ST.E.64 desc[UR8][R8.64], R24 ;  /* 0x000000180800d985 */ /* 0x0001e8000c101b08 */
[----:B------:R1:W-:Y:S01]  /*110e0*/  @!P4 ST.E.64 desc[UR8][R4.64], R28 ;  /* 0x0000001c0400c985 */ /* 0x0003e2000c101b08 */
[----:B------:R-:W-:-:S03]  /*110f0*/  ISETP.GE.AND P4, PT, R173, UR4, PT ;  /* 0x00000004ad007c0c */ /* 0x000fc6000bf86270 */
[----:B------:R2:W-:Y:S01]  /*11100*/  @!P3 ST.E.64 desc[UR8][R6.64], R32 ;  /* 0x000000200600b985 */ /* 0x0005e2000c101b08 */
[----:B------:R-:W-:Y:S01]  /*11110*/  ISETP.GE.AND P3, PT, R175, UR4, PT ;  /* 0x00000004af007c0c */ /* 0x000fe2000bf66270 */
[----:B0-----:R-:W-:Y:S01]  /*11120*/  VIADD R25, R19, 0xf8 ;  /* 0x000000f813197836 */ /* 0x001fe20000000000 */
[-C--:B-1----:R-:W-:Y:S02]  /*11130*/  @!P0 LEA R4, P6, R181, R2.reuse, 0x2 ;  /* 0x00000002b5048211 */ /* 0x082fe400078c10ff */
[-C--:B--2---:R-:W-:Y:S02]  /*11140*/  @!P1 LEA R6, P5, R179, R2.reuse, 0x2 ;  /* 0x00000002b3069211 */ /* 0x084fe400078a10ff */
        /* <DEDUP_REMOVED lines=21> */
[-C--:B0-----:R-:W-:Y:S02]  /*112a0*/  @!P0 LEA R4, P4, R169, R2.reuse, 0x2 ;  /* 0x00000002a9048211 */ /* 0x081fe400078810ff */
[----:B-1----:R-:W-:Y:S02]  /*112b0*/  @!P1 LEA R6, P5, R167, R2, 0x2 ;  /* 0x00000002a7069211 */ /* 0x002fe400078a10ff */
        /* <DEDUP_REMOVED lines=29> */
[----:B--2---:R-:W-:-:S02]  /*11490*/  @!P2 LEA R8, P6, R228, R2, 0x2 ;  /* 0x00000002e408a211 */ /* 0x004fc400078c10ff */
[-C--:B------:R-:W-:Y:S01]  /*114a0*/  @!P4 LEA R14, P0, R226, R2.reuse, 0x2 ;  /* 0x00000002e20ec211 */ /* 0x080fe200078010ff */
[----:B------:R1:W-:Y:S01]  /*114b0*/  @!P1 ST.E.64 desc[UR8][R6.64], R88 ;  /* 0x0000005806009985 */ /* 0x0003e2000c101b08 */
[-C--:B------:R-:W-:Y:S02]  /*114c0*/  @!P2 LEA.HI.X R9, R228, R3.reuse, R160, 0x2, P6 ;  /* 0x00000003e409a211 */ /* 0x080fe400030f14a0 */
[C---:B------:R-:W-:Y:S02]  /*114d0*/  @!P5 LEA R12, P1, R227.reuse, R2, 0x2 ;  /* 0x00000002e30cd211 */ /* 0x040fe400078210ff */
[-C--:B------:R-:W-:Y:S01]  /*114e0*/  @!P4 LEA.HI.X R15, R226, R3.reuse, R158, 0x2, P0 ;  /* 0x00000003e20fc211 */ /* 0x080fe200000f149e */
[----:B------:R2:W-:Y:S01]  /*114f0*/  @!P2 ST.E.64 desc[UR8][R8.64], R92 ;  /* 0x0000005c0800a985 */ /* 0x0005e2000c101b08 */
[----:B------:R-:W-:Y:S02]  /*11500*/  ISETP.GE.AND P2, PT, R224, UR4, PT ;  /* 0x00000004e0007c0c */ /* 0x000fe4000bf46270 */
[----:B------:R-:W-:-:S02]  /*11510*/  @!P5 LEA.HI.X R13, R227, R3, R159, 0x2, P1 ;  /* 0x00000003e30dd211 */ /* 0x000fc400008f149f */
[-C--:B------:R-:W-:Y:S02]  /*11520*/  @!P3 LEA R20, P6, R225, R2.reuse, 0x2 ;  /* 0x00000002e114b211 */ /* 0x080fe400078c10ff */
[----:B------:R-:W-:Y:S01]  /*11530*/  ISETP.GE.AND P1, PT, R223, UR4, PT ;  /* 0x00000004df007c0c */ /* 0x000fe2000bf26270 */
[----:B------:R-:W-:Y:S01]  /*11540*/  @!P5 ST.E.64 desc[UR8][R12.64], R96 ;  /* 0x000000600c00d985 */ /* 0x000fe2000c101b08 */
[----:B------:R-:W-:Y:S02]  /*11550*/  @!P3 LEA.HI.X R21, R225, R3, R157, 0x2, P6 ;  /* 0x00000003e115b211 */ /* 0x000fe400030f149d */
[----:B------:R-:W-:Y:S01]  /*11560*/  ISETP.GE.AND P0, PT, R222, UR4, PT ;  /* 0x00000004de007c0c */ /* 0x000fe2000bf06270 */
[----:B------:R3:W-:Y:S01]  /*11570*/  @!P4 ST.E.64 desc[UR8][R14.64], R100 ;  /* 0x000000640e00c985 */ /* 0x0007e2000c101b08 */
[----:B------:R-:W-:Y:S02]  /*11580*/  ISETP.GE.AND P4, PT, R220, UR4, PT ;  /* 0x00000004dc007c0c */ /* 0x000fe4000bf86270 */
[----:B0-----:R-:W-:Y:S01]  /*11590*/  @!P2 LEA R4, P6, R224, R2, 0x2 ;  /* 0x00000002e004a211 */ /* 0x001fe200078c10ff */
[----:B------:R0:W-:Y:S01]  /*115a0*/  @!P3 ST.E.64 desc[UR8][R20.64], R104 ;  /* 0x000000681400b985 */ /* 0x0001e2000c101b08 */
[----:B------:R-:W-:-:S02]  /*115b0*/  ISETP.GE.AND P3, PT, R221, UR4, PT ;  /* 0x00000004dd007c0c */ /* 0x000fc4000bf66270 */
[----:B------:R-:W-:Y:S02]  /*115c0*/  @!P2 LEA.HI.X R5, R224, R3, R156, 0x2, P6 ;  /* 0x00000003e005a211 */ /* 0x000fe400030f149c */
[----:B-1----:R-:W-:-:S03]  /*115d0*/  @!P1 LEA R6, P5, R223, R2, 0x2 ;  /* 0x00000002df069211 */ /* 0x002fc600078a10ff */
[CC--:B--2---:R-:W-:Y:S01]  /*115e0*/  @!P0 LEA R8, P6, R222.reuse, R2.reuse, 0x2 ;  /* 0x00000002de088211 */ /* 0x0c4fe200078c10ff */
[----:B------:R1:W-:Y:S01]  /*115f0*/  @!P2 ST.E.64 desc[UR8][R4.64], R108 ;  /* 0x0000006c0400a985 */ /* 0x0003e2000c101b08 */
[-C--:B------:R-:W-:Y:S02]  /*11600*/  @!P1 LEA.HI.X R7, R223, R3.reuse, R155, 0x2, P5 ;  /* 0x00000003df079211 */ /* 0x080fe400028f149b */
[-C--:B------:R-:W-:Y:S02]  /*11610*/  @!P0 LEA.HI.X R9, R222, R3.reuse, R154, 0x2, P6 ;  /* 0x00000003de098211 */ /* 0x080fe400030f149a */
[-C--:B---3--:R-:W-:Y:S01]  /*11620*/  @!P4 LEA R14, P5, R220, R2.reuse, 0x2 ;  /* 0x00000002dc0ec211 */ /* 0x088fe200078a10ff */
[----:B------:R2:W-:Y:S01]  /*11630*/  @!P1 ST.E.64 desc[UR8][R6.64], R112 ;  /* 0x0000007006009985 */ /* 0x0005e2000c101b08 */
[----:B------:R-:W-:Y:S01]  /*11640*/  @!P3 LEA R12, P1, R221, R2, 0x2 ;  /* 0x00000002dd0cb211 */ /* 0x000fe200078210ff */
[----:B0-----:R-:W-:Y:S01]  /*11650*/  VIADD R21, R19, 0xf0 ;  /* 0x000000f013157836 */ /* 0x001fe20000000000 */
[----:B------:R-:W-:Y:S01]  /*11660*/  ISETP.GE.AND P2, PT, R219, UR4, PT ;  /* 0x00000004db007c0c */ /* 0x000fe2000bf46270 */
[----:B------:R0:W-:Y:S01]  /*11670*/  @!P0 ST.E.64 desc[UR8][R8.64], R116 ;  /* 0x0000007408008985 */ /* 0x0001e2000c101b08 */
[----:B------:R-:W-:-:S02]  /*11680*/  @!P3 LEA.HI.X R13, R221, R3, R153, 0x2, P1 ;  /* 0x00000003dd0db211 */ /* 0x000fc400008f1499 */
[----:B------:R-:W-:Y:S02]  /*11690*/  ISETP.GE.AND P1, PT, R218, UR4, PT ;  /* 0x00000004da007c0c */ /* 0x000fe4000bf26270 */
[----:B------:R-:W-:Y:S01]  /*116a0*/  @!P4 LEA.HI.X R15, R220, R3, R152, 0x2, P5 ;  /* 0x00000003dc0fc211 */ /* 0x000fe200028f1498 */
[----:B------:R3:W-:Y:S01]  /*116b0*/  @!P3 ST.E.64 desc[UR8][R12.64], R120 ;  /* 0x000000780c00b985 */ /* 0x0007e2000c101b08 */
[----:B------:R-:W-:Y:S02]  /*116c0*/  ISETP.GE.AND P0, PT, R215, UR4, PT ;  /* 0x00000004d7007c0c */ /* 0x000fe4000bf06270 */
[----:B------:R-:W-:Y:S01]  /*116d0*/  ISETP.GE.AND P3, PT, R21, UR4, PT ;  /* 0x0000000415007c0c */ /* 0x000fe2000bf66270 */
[----:B------:R4:W-:Y:S01]  /*116e0*/  @!P4 ST.E.64 desc[UR8][R14.64], R124 ;  /* 0x0000007c0e00c985 */ /* 0x0009e2000c101b08 */
[----:B------:R-:W-:Y:S02]  /*116f0*/  ISETP.GE.AND P4, PT, R23, UR4, PT ;  /* 0x0000000417007c0c */ /* 0x000fe4000bf86270 */
[----:B-1----:R-:W-:-:S03]  /*11700*/  @!P2 LEA R4, P5, R219, R2, 0x2 ;  /* 0x00000002db04a211 */ /* 0x002fc600078a10ff */
[CC--:B--2---:R-:W-:Y:S02]  /*11710*/  @!P1 LEA R6, P6, R218.reuse, R2.reuse, 0x2 ;  /* 0x00000002da069211 */ /* 0x0c4fe400078c10ff */
[-C--:B------:R-:W-:Y:S02]  /*11720*/  @!P2 LEA.HI.X R5, R219, R3.reuse, R18, 0x2, P5 ;  /* 0x00000003db05a211 */ /* 0x080fe400028f1412 */
[----:B0-----:R-:W-:Y:S02]  /*11730*/  @!P0 LEA R8, P5, R215, R2, 0x2 ;  /* 0x00000002d7088211 */ /* 0x001fe400078a10ff */
[-C--:B------:R-:W-:Y:S01]  /*11740*/  @!P1 LEA.HI.X R7, R218, R3.reuse, R22, 0x2, P6 ;  /* 0x00000003da079211 */ /* 0x080fe200030f1416 */
[----:B------:R0:W-:Y:S01]  /*11750*/  @!P2 ST.E.64 desc[UR8][R4.64], R128 ;  /* 0x000000800400a985 */ /* 0x0001e2000c101b08 */
[----:B------:R-:W-:Y:S02]  /*11760*/  ISETP.GE.AND P6, PT, R25, UR4, PT ;  /* 0x0000000419007c0c */ /* 0x000fe4000bfc6270 */
[----:B------:R-:W-:Y:S01]  /*11770*/  @!P0 LEA.HI.X R9, R215, R3, R17, 0x2, P5 ;  /* 0x00000003d7098211 */ /* 0x000fe200028f1411 */
[----:B------:R0:W-:Y:S01]  /*11780*/  @!P1 ST.E.64 desc[UR8][R6.64], R132 ;  /* 0x0000008406009985 */ /* 0x0001e2000c101b08 */
[----:B---3--:R-:W-:-:S02]  /*11790*/  SHF.R.S32.HI R13, RZ, 0x1f, R23 ;  /* 0x0000001fff0d7819 */ /* 0x008fc40000011417 */
[CC--:B------:R-:W-:Y:S01]  /*117a0*/  @!P4 LEA R12, P5, R23.reuse, R2.reuse, 0x2 ;  /* 0x00000002170cc211 */ /* 0x0c0fe200078a10ff */
[----:B------:R0:W-:Y:S01]  /*117b0*/  @!P0 ST.E.64 desc[UR8][R8.64], R136 ;  /* 0x0000008808008985 */ /* 0x0001e2000c101b08 */
[----:B----4-:R-:W-:Y:S02]  /*117c0*/  SHF.R.S32.HI R15, RZ, 0x1f, R21 ;  /* 0x0000001fff0f7819 */ /* 0x010fe40000011415 */
        /* <DEDUP_REMOVED lines=9> */
.L_x_2402:
[----:B------:R-:W-:Y:S05]  /*11860*/  BSYNC B1 ;  /* 0x0000000000017941 */ /* 0x000fea0003800000 */
.L_x_2401:
[----:B------:R-:W-:Y:S01]  /*11870*/  ISETP.GE.AND P0, PT, R10, UR12, PT ;  /* 0x0000000c0a007c0c */ /* 0x000fe2000bf06270 */
[----:B0-----:R0:W1:Y:S04]  /*11880*/  SHFL.IDX PT, R3, R11, 0x1, 0x1c1f ;  /* 0x003c1f000b037f89 */ /* 0x00106800000e0000 */
        /* <DEDUP_REMOVED lines=11> */
[----:B------:R-:W-:-:S03]  /*11940*/  SHF.R.S32.HI R0, RZ, 0x1f, R21 ;  /* 0x0000001fff007819 */ /* 0x000fc60000011415 */
[-C--:B--2---:R-:W-:Y:S02]  /*11950*/  @!P5 LEA R6, P3, R185, R2.reuse, 0x2 ;  /* 0x00000002b906d211 */ /* 0x084fe400078610ff */
[----:B-1----:R-:W-:Y:S02]  /*11960*/  @!P4 IMAD.WIDE R4, R19, 0x4, R2 ;  /* 0x000000041304c825 */ /* 0x002fe400078e0202 */
[-C--:B------:R-:W-:Y:S02]  /*11970*/  @!P5 LEA.HI.X R7, R185, R3.reuse, R186, 0x2, P3 ;  /* 0x00000003b907d211 */ /* 0x080fe400018f14ba */
[-C--:B------:R-:W-:Y:S01]  /*11980*/  @!P2 LEA R8, P6, R183, R2.reuse, 0x2 ;  /* 0x00000002b708a211 */ /* 0x080fe200078c10ff */
[----:B------:R0:W-:Y:S01]  /*11990*/  @!P4 ST.E.64 desc[UR8][R4.64], R26 ;  /* 0x0000001a0400c985 */ /* 0x0001e2000c101b08 */
[----:B------:R-:W-:Y:S02]  /*119a0*/  ISETP.GE.AND P3, PT, R177, UR4, PT ;  /* 0x00000004b1007c0c */ /* 0x000fe4000bf66270 */
[----:B------:R-:W-:Y:S01]  /*119b0*/  @!P2 LEA.HI.X R9, R183, R3, R184, 0x2, P6 ;  /* 0x00000003b709a211 */ /* 0x000fe200030f14b8 */
[----:B------:R1:W-:Y:S01]  /*119c0*/  @!P5 ST.E.64 desc[UR8][R6.64], R30 ;  /* 0x0000001e0600d985 */ /* 0x0003e2000c101b08 */
[----:B------:R-:W-:-:S02]  /*119d0*/  @!P1 LEA R10, P5, R181, R2, 0x2 ;  /* 0x00000002b50a9211 */ /* 0x000fc400078a10ff */
[----:B------:R-:W-:Y:S01]  /*119e0*/  ISETP.GE.AND P4, PT, R175, UR4, PT ;  /* 0x00000004af007c0c */ /* 0x000fe2000bf86270 */
[----:B------:R2:W-:Y:S01]  /*119f0*/  @!P2 ST.E.64 desc[UR8][R8.64], R34 ;  /* 0x000000220800a985 */ /* 0x0005e2000c101b08 */
[-C--:B------:R-:W-:Y:S02]  /*11a00*/  @!P0 LEA R12, P6, R179, R2.reuse, 0x2 ;  /* 0x00000002b30c8211 */ /* 0x080fe400078c10ff */
[-C--:B------:R-:W-:Y:S02]  /*11a10*/  @!P1 LEA.HI.X R11, R181, R3.reuse, R182, 0x2, P5 ;  /* 0x00000003b50b9211 */ /* 0x080fe400028f14b6 */
[----:B------:R-:W-:Y:S02]  /*11a20*/  ISETP.GE.AND P5, PT, R173, UR4, PT ;  /* 0x00000004ad007c0c */ /* 0x000fe4000bfa6270 */
[----:B------:R-:W-:Y:S01]  /*11a30*/  @!P0 LEA.HI.X R13, R179, R3, R180, 0x2, P6 ;  /* 0x00000003b30d8211 */ /* 0x000fe200030f14b4 */
[----:B------:R3:W-:Y:S01]  /*11a40*/  @!P1 ST.E.64 desc[UR8][R10.64], R38 ;  /* 0x000000260a009985 */ /* 0x0007e2000c101b08 */
[----:B0-----:R-:W-:-:S02]  /*11a50*/  @!P3 LEA R4, P6, R177, R2, 0x2 ;  /* 0x00000002b104b211 */ /* 0x001fc400078c10ff */
[----:B------:R-:W-:Y:S01]  /*11a60*/  ISETP.GE.AND P1, PT, R169, UR4, PT ;  /* 0x00000004a9007c0c */ /* 0x000fe2000bf26270 */
[----:B------:R0:W-:Y:S01]  /*11a70*/  @!P0 ST.E.64 desc[UR8][R12.64], R42 ;  /* 0x0000002a0c008985 */ /* 0x0001e2000c101b08 */
[----:B------:R-:W-:Y:S02]  /*11a80*/  ISETP.GE.AND P0, PT, R171, UR4, PT ;  /* 0x00000004ab007c0c */ /* 0x000fe4000bf06270 */
[-C--:B-1----:R-:W-:Y:S02]  /*11a90*/  @!P4 LEA R6, P2, R175, R2.reuse, 0x2 ;  /* 0x00000002af06c211 */ /* 0x082fe400078410ff */
[-C--:B------:R-:W-:Y:S02]  /*11aa0*/  @!P3 LEA.HI.X R5, R177, R3.reuse, R178, 0x2, P6 ;  /* 0x00000003b105b211 */ /* 0x080fe400030f14b2 */
[----:B------:R-:W-:Y:S02]  /*11ab0*/  @!P5 LEA R14, P6, R173, R2, 0x2 ;  /* 0x00000002ad0ed211 */ /* 0x000fe400078c10ff */
[----:B------:R-:W-:Y:S01]  /*11ac0*/  @!P4 LEA.HI.X R7, R175, R3, R176, 0x2, P2 ;  /* 0x00000003af07c211 */ /* 0x000fe200010f14b0 */
[----:B------:R1:W-:Y:S01]  /*11ad0*/  @!P3 ST.E.64 desc[UR8][R4.64], R46 ;  /* 0x0000002e0400b985 */ /* 0x0003e2000c101b08 */
[----:B------:R-:W-:-:S02]  /*11ae0*/  ISETP.GE.AND P2, PT, R167, UR4, PT ;  /* 0x00000004a7007c0c */ /* 0x000fc4000bf46270 */
[-C--:B------:R-:W-:Y:S01]  /*11af0*/  @!P5 LEA.HI.X R15, R173, R3.reuse, R174, 0x2, P6 ;  /* 0x00000003ad0fd211 */ /* 0x080fe200030f14ae */
[----:B------:R4:W-:Y:S01]  /*11b00*/  @!P4 ST.E.64 desc[UR8][R6.64], R50 ;  /* 0x000000320600c985 */ /* 0x0009e2000c101b08 */
[-C--:B--2---:R-:W-:Y:S02]  /*11b10*/  @!P0 LEA R8, P4, R171, R2.reuse, 0x2 ;  /* 0x00000002ab088211 */ /* 0x084fe400078810ff */
[----:B------:R-:W-:Y:S01]  /*11b20*/  ISETP.GE.AND P3, PT, R234, UR4, PT ;  /* 0x00000004ea007c0c */ /* 0x000fe2000bf66270 */
[----:B------:R2:W-:Y:S01]  /*11b30*/  @!P5 ST.E.64 desc[UR8][R14.64], R54 ;  /* 0x000000360e00d985 */ /* 0x0005e2000c101b08 */
[----:B---3--:R-:W-:Y:S02]  /*11b40*/  @!P1 LEA R10, P5, R169, R2, 0x2 ;  /* 0x00000002a90a9211 */ /* 0x008fe400078a10ff */
[----:B------:R-:W-:Y:S02]  /*11b50*/  @!P0 LEA.HI.X R9, R171, R3, R172, 0x2, P4 ;  /* 0x00000003ab098211 */ /* 0x000fe400020f14ac */
[----:B------:R-:W-:-:S02]  /*11b60*/  ISETP.GE.AND P4, PT, R233, UR4, PT ;  /* 0x00000004e9007c0c */ /* 0x000fc4000bf86270 */
[-C--:B0-----:R-:W-:Y:S01]  /*11b70*/  @!P2 LEA R12, P6, R167, R2.reuse, 0x2 ;  /* 0x00000002a70ca211 */ /* 0x081fe200078c10ff */
[----:B------:R0:W-:Y:S01]  /*11b80*/  @!P0 ST.E.64 desc[UR8][R8.64], R58 ;  /* 0x0000003a08008985 */ /* 0x0001e2000c101b08 */
[-C--:B------:R-:W-:Y:S02]  /*11b90*/  @!P1 LEA.HI.X R11, R169, R3.reuse, R170, 0x2, P5 ;  /* 0x00000003a90b9211 */ /* 0x080fe400028f14aa */
[----:B------:R-:W-:Y:S02]  /*11ba0*/  ISETP.GE.AND P5, PT, R232, UR4, PT ;  /* 0x00000004e8007c0c */ /* 0x000fe4000bfa6270 */
[----:B------:R-:W-:Y:S01]  /*11bb0*/  @!P2 LEA.HI.X R13, R167, R3, R168, 0x2, P6 ;  /* 0x00000003a70da211 */ /* 0x000fe200030f14a8 */
[----:B------:R3:W-:Y:S01]  /*11bc0*/  @!P1 ST.E.64 desc[UR8][R10.64], R62 ;  /* 0x0000003e0a009985 */ /* 0x0007e2000c101b08 */
[----:B-1----:R-:W-:Y:S02]  /*11bd0*/  @!P3 LEA R4, P6, R234, R2, 0x2 ;  /* 0x00000002ea04b211 */ /* 0x002fe400078c10ff */
[----:B------:R-:W-:Y:S01]  /*11be0*/  ISETP.GE.AND P1, PT, R230, UR4, PT ;  /* 0x00000004e6007c0c */ /* 0x000fe2000bf26270 */
[----:B------:R1:W-:Y:S01]  /*11bf0*/  @!P2 ST.E.64 desc[UR8][R12.64], R66 ;  /* 0x000000420c00a985 */ /* 0x0003e2000c101b08 */
[----:B------:R-:W-:-:S02]  /*11c00*/  ISETP.GE.AND P2, PT, R231, UR4, PT ;  /* 0x00000004e7007c0c */ /* 0x000fc4000bf46270 */
[CC--:B----4-:R-:W-:Y:S02]  /*11c10*/  @!P4 LEA R6, P0, R233.reuse, R2.reuse, 0x2 ;  /* 0x00000002e906c211 */ /* 0x0d0fe400078010ff */
[-C--:B------:R-:W-:Y:S02]  /*11c20*/  @!P3 LEA.HI.X R5, R234, R3.reuse, R166, 0x2, P6 ;  /* 0x00000003ea05b211 */ /* 0x080fe400030f14a6 */
[CC--:B--2---:R-:W-:Y:S02]  /*11c30*/  @!P5 LEA R14, P6, R232.reuse, R2.reuse, 0x2 ;  /* 0x00000002e80ed211 */ /* 0x0c4fe400078c10ff */
[-C--:B------:R-:W-:Y:S01]  /*11c40*/  @!P4 LEA.HI.X R7, R233, R3.reuse, R165, 0x2, P0 ;  /* 0x00000003e907c211 */ /* 0x080fe200000f14a5 */
[----:B------:R2:W-:Y:S01]  /*11c50*/  @!P3 ST.E.64 desc[UR8][R4.64], R70 ;  /* 0x000000460400b985 */ /* 0x0005e2000c101b08 */
[----:B------:R-:W-:Y:S02]  /*11c60*/  ISETP.GE.AND P0, PT, R229, UR4, PT ;  /* 0x00000004e5007c0c */ /* 0x000fe4000bf06270 */
[----:B------:R-:W-:Y:S01]  /*11c70*/  @!P5 LEA.HI.X R15, R232, R3, R164, 0x2, P6 ;  /* 0x00000003e80fd211 */ /* 0x000fe200030f14a4 */
[----:B------:R4:W-:Y:S01]  /*11c80*/  @!P4 ST.E.64 desc[UR8][R6.64], R74 ;  /* 0x0000004a0600c985 */ /* 0x0009e2000c101b08 */
[----:B0-----:R-:W-:-:S02]  /*11c90*/  @!P2 LEA R8, P6, R231, R2, 0x2 ;  /* 0x00000002e708a211 */ /* 0x001fc400078c10ff */
[----:B------:R-:W-:Y:S01]  /*11ca0*/  ISETP.GE.AND P4, PT, R227, UR4, PT ;  /* 0x00000004e3007c0c */ /* 0x000fe2000bf86270 */
[----:B------:R0:W-:Y:S01]  /*11cb0*/  @!P5 ST.E.64 desc[UR8][R14.64], R78 ;  /* 0x0000004e0e00d985 */ /* 0x0001e2000c101b08 */
[----:B------:R-:W-:Y:S02]  /*11cc0*/  ISETP.GE.AND P5, PT, R228, UR4, PT ;  /* 0x00000004e4007c0c */ /* 0x000fe4000bfa6270 */
[CC--:B---3--:R-:W-:Y:S02]  /*11cd0*/  @!P1 LEA R10, P3, R230.reuse, R2.reuse, 0x2 ;  /* 0x00000002e60a9211 */ /* 0x0c8fe400078610ff */
[-C--:B------:R-:W-:Y:S02]  /*11ce0*/  @!P2 LEA.HI.X R9, R231, R3.reuse, R163, 0x2, P6 ;  /* 0x00000003e709a211 */ /* 0x080fe400030f14a3 */
[C---:B-1----:R-:W-:Y:S02]  /*11cf0*/  @!P0 LEA R12, P6, R229.reuse, R2, 0x2 ;  /* 0x00000002e50c8211 */ /* 0x042fe400078c10ff */
[-C--:B------:R-:W-:Y:S01]  /*11d00*/  @!P1 LEA.HI.X R11, R230, R3.reuse, R162, 0x2, P3 ;  /* 0x00000003e60b9211 */ /* 0x080fe200018f14a2 */
[----:B------:R1:W-:Y:S01]  /*11d10*/  @!P2 ST.E.64 desc[UR8][R8.64], R82 ;  /* 0x000000520800a985 */ /* 0x0003e2000c101b08 */
[----:B------:R-:W-:-:S02]  /*11d20*/  @!P0 LEA.HI.X R13, R229, R3, R161, 0x2, P6 ;  /* 0x00000003e50d8211 */ /* 0x000fc400030f14a1 */
[----:B------:R-:W-:Y:S01]  /*11d30*/  ISETP.GE.AND P3, PT, R226, UR4, PT ;  /* 0x00000004e2007c0c */ /* 0x000fe2000bf66270 */
[----:B------:R3:W-:Y:S01]  /*11d40*/  @!P1 ST.E.64 desc[UR8][R10.64], R86 ;  /* 0x000000560a009985 */ /* 0x0007e2000c101b08 */
[CC--:B--2---:R-:W-:Y:S02]  /*11d50*/  @!P5 LEA R4, P2, R228.reuse, R2.reuse, 0x2 ;  /* 0x00000002e404d211 */ /* 0x0c4fe400078410ff */
[----:B----4-:R-:W-:Y:S01]  /*11d60*/  @!P4 LEA R6, P1, R227, R2, 0x2 ;  /* 0x00000002e306c211 */ /* 0x010fe200078210ff */
[----:B------:R2:W-:Y:S01]  /*11d70*/  @!P0 ST.E.64 desc[UR8][R12.64], R90 ;  /* 0x0000005a0c008985 */ /* 0x0005e2000c101b08 */
[----:B------:R-:W-:Y:S02]  /*11d80*/  ISETP.GE.AND P0, PT, R225, UR4, PT ;  /* 0x00000004e1007c0c */ /* 0x000fe4000bf06270 */
[-C--:B------:R-:W-:Y:S02]  /*11d90*/  @!P5 LEA.HI.X R5, R228, R3.reuse, R160, 0x2, P2 ;  /* 0x00000003e405d211 */ /* 0x080fe400010f14a0 */
[----:B------:R-:W-:-:S02]  /*11da0*/  @!P4 LEA.HI.X R7, R227, R3, R159, 0x2, P1 ;  /* 0x00000003e307c211 */ /* 0x000fc400008f149f */
[----:B------:R-:W-:Y:S01]  /*11db0*/  ISETP.GE.AND P2, PT, R224, UR4, PT ;  /* 0x00000004e0007c0c */ /* 0x000fe2000bf46270 */
[----:B------:R4:W-:Y:S01]  /*11dc0*/  @!P5 ST.E.64 desc[UR8][R4.64], R94 ;  /* 0x0000005e0400d985 */ /* 0x0009e2000c101b08 */
[-C--:B0-----:R-:W-:Y:S02]  /*11dd0*/  @!P3 LEA R14, P6, R226, R2.reuse, 0x2 ;  /* 0x00000002e20eb211 */ /* 0x081fe400078c10ff */
[----:B------:R-:W-:Y:S01]  /*11de0*/  ISETP.GE.AND P1, PT, R223, UR4, PT ;  /* 0x00000004df007c0c */ /* 0x000fe2000bf26270 */
[----:B------:R0:W-:Y:S01]  /*11df0*/  @!P4 ST.E.64 desc[UR8][R6.64], R98 ;  /* 0x000000620600c985 */ /* 0x0001e2000c101b08 */
[----:B------:R-:W-:Y:S02]  /*11e00*/  ISETP.GE.AND P4, PT, R222, UR4, PT ;  /* 0x00000004de007c0c */ /* 0x000fe4000bf86270 */
[----:B------:R-:W-:Y:S02]  /*11e10*/  @!P3 LEA.HI.X R15, R226, R3, R158, 0x2, P6 ;  /* 0x00000003e20fb211 */ /* 0x000fe400030f149e */
[----:B-1----:R-:W-:-:S02]  /*11e20*/  @!P0 LEA R8, P6, R225, R2, 0x2 ;  /* 0x00000002e1088211 */ /* 0x002fc400078c10ff */
[----:B------:R-:W-:Y:S01]  /*11e30*/  ISETP.GE.AND P5, PT, R221, UR4, PT ;  /* 0x00000004dd007c0c */ /* 0x000fe2000bfa6270 */
[----:B------:R1:W-:Y:S01]  /*11e40*/  @!P3 ST.E.64 desc[UR8][R14.64], R102 ;  /* 0x000000660e00b985 */ /* 0x0003e2000c101b08 */
[-C--:B------:R-:W-:Y:S02]  /*11e50*/  @!P0 LEA.HI.X R9, R225, R3.reuse, R157, 0x2, P6 ;  /* 0x00000003e1098211 */ /* 0x080fe400030f149d */
[CC--:B---3--:R-:W-:Y:S02]  /*11e60*/  @!P2 LEA R10, P3, R224.reuse, R2.reuse, 0x2 ;  /* 0x00000002e00aa211 */ /* 0x0c8fe400078610ff */
[----:B--2---:R-:W-:Y:S01]  /*11e70*/  @!P1 LEA R12, P6, R223, R2, 0x2 ;  /* 0x00000002df0c9211 */ /* 0x004fe200078c10ff */
[----:B------:R2:W-:Y:S01]  /*11e80*/  @!P0 ST.E.64 desc[UR8][R8.64], R106 ;  /* 0x0000006a08008985 */ /* 0x0005e2000c101b08 */
[----:B------:R-:W-:Y:S02]  /*11e90*/  @!P2 LEA.HI.X R11, R224, R3, R156, 0x2, P3 ;  /* 0x00000003e00ba211 */ /* 0x000fe400018f149c */
[----:B------:R-:W-:-:S02]  /*11ea0*/  ISETP.GE.AND P3, PT, R220, UR4, PT ;  /* 0x00000004dc007c0c */ /* 0x000fc4000bf66270 */
[CC--:B----4-:R-:W-:Y:S01]  /*11eb0*/  @!P4 LEA R4, P0, R222.reuse, R2.reuse, 0x2 ;  /* 0x00000002de04c211 */ /* 0x0d0fe200078010ff */
[----:B------:R3:W-:Y:S01]  /*11ec0*/  @!P2 ST.E.64 desc[UR8][R10.64], R110 ;  /* 0x0000006e0a00a985 */ /* 0x0007e2000c101b08 */
[-C--:B------:R-:W-:Y:S02]  /*11ed0*/  @!P1 LEA.HI.X R13, R223, R3.reuse, R155, 0x2, P6 ;  /* 0x00000003df0d9211 */ /* 0x080fe400030f149b */
[-C--:B------:R-:W-:Y:S02]  /*11ee0*/  @!P4 LEA.HI.X R5, R222, R3.reuse, R154, 0x2, P0 ;  /* 0x00000003de05c211 */ /* 0x080fe400000f149a */
[----:B------:R-:W-:Y:S01]  /*11ef0*/  ISETP.GE.AND P0, PT, R219, UR4, PT ;  /* 0x00000004db007c0c */ /* 0x000fe2000bf06270 */
[----:B------:R-:W-:Y:S01]  /*11f00*/  @!P1 ST.E.64 desc[UR8][R12.64], R114 ;  /* 0x000000720c009985 */ /* 0x000fe2000c101b08 */
[----:B0-----:R-:W-:Y:S02]  /*11f10*/  @!P5 LEA R6, P6, R221, R2, 0x2 ;  /* 0x00000002dd06d211 */ /* 0x001fe400078c10ff */
[----:B------:R-:W-:Y:S01]  /*11f20*/  ISETP.GE.AND P1, PT, R21, UR4, PT ;  /* 0x0000000415007c0c */ /* 0x000fe2000bf26270 */
[----:B------:R0:W-:Y:S01]  /*11f30*/  @!P4 ST.E.64 desc[UR8][R4.64], R118 ;  /* 0x000000760400c985 */ /* 0x0001e2000c101b08 */
[----:B------:R-:W-:-:S02]  /*11f40*/  @!P5 LEA.HI.X R7, R221, R3, R153, 0x2, P6 ;  /* 0x00000003dd07d211 */ /* 0x000fc400030f1499 */
[-C--:B-1----:R-:W-:Y:S02]  /*11f50*/  @!P3 LEA R14, P2, R220, R2.reuse, 0x2 ;  /* 0x00000002dc0eb211 */ /* 0x082fe400078410ff */
[----:B------:R-:W-:Y:S01]  /*11f60*/  ISETP.GE.AND P4, PT, R218, UR4, PT ;  /* 0x00000004da007c0c */ /* 0x000fe2000bf86270 */
[----:B------:R1:W-:Y:S01]  /*11f70*/  @!P5 ST.E.64 desc[UR8][R6.64], R122 ;  /* 0x0000007a0600d985 */ /* 0x0003e2000c101b08 */
[----:B------:R-:W-:Y:S02]  /*11f80*/  ISETP.GE.AND P5, PT, R215, UR4, PT ;  /* 0x00000004d7007c0c */ /* 0x000fe4000bfa6270 */
[----:B------:R-:W-:Y:S02]  /*11f90*/  @!P3 LEA.HI.X R15, R220, R3, R152, 0x2, P2 ;  /* 0x00000003dc0fb211 */ /* 0x000fe400010f1498 */
[----:B------:R-:W-:Y:S02]  /*11fa0*/  ISETP.GE.AND P2, PT, R17, UR4, PT ;  /* 0x0000000411007c0c */ /* 0x000fe4000bf46270 */
[-C--:B--2---:R-:W-:Y:S01]  /*11fb0*/  @!P0 LEA R8, P6, R219, R2.reuse, 0x2 ;  /* 0x00000002db088211 */ /* 0x084fe200078c10ff */
[----:B------:R2:W-:Y:S01]  /*11fc0*/  @!P3 ST.E.64 desc[UR8][R14.64], R126 ;  /* 0x0000007e0e00b985 */ /* 0x0005e2000c101b08 */
[----:B---3--:R-:W-:-:S02]  /*11fd0*/  @!P1 LEA R10, P3, R21, R2, 0x2 ;  /* 0x00000002150a9211 */ /* 0x008fc400078610ff */
[-C--:B------:R-:W-:Y:S02]  /*11fe0*/  @!P0 LEA.HI.X R9, R219, R3.reuse, R18, 0x2, P6 ;  /* 0x00000003db098211 */ /* 0x080fe400030f1412 */
[CC--:B0-----:R-:W-:Y:S02]  /*11ff0*/  @!P4 LEA R4, P6, R218.reuse, R2.reuse, 0x2 ;  /* 0x00000002da04c211 */ /* 0x0c1fe400078c10ff */
[-C--:B------:R-:W-:Y:S01]  /*12000*/  @!P1 LEA.HI.X R11, R21, R3.reuse, R0, 0x2, P3 ;  /* 0x00000003150b9211 */ /* 0x080fe200018f1400 */
[----:B------:R0:W-:Y:S01]  /*12010*/  @!P0 ST.E.64 desc[UR8][R8.64], R130 ;  /* 0x0000008208008985 */ /* 0x0001e2000c101b08 */
[----:B------:R-:W-:Y:S02]  /*12020*/  SHF.R.S32.HI R18, RZ, 0x1f, R215 ;  /* 0x0000001fff127819 */ /* 0x000fe400000114d7 */
[----:B-1----:R-:W-:Y:S02]  /*12030*/  @!P5 LEA R6, P3, R215, R2, 0x2 ;  /* 0x00000002d706d211 */ /* 0x002fe400078610ff */
[----:B------:R-:W-:Y:S01]  /*12040*/  @!P4 LEA.HI.X R5, R218, R3, R22, 0x2, P6 ;  /* 0x00000003da05c211 */ /* 0x000fe200030f1416 */
[----:B--2---:R-:W-:Y:S01]  /*12050*/  VIADD R15, R19, 0xf8 ;  /* 0x000000f8130f7836 */ /* 0x004fe20000000000 */
[----:B------:R-:W-:-:S02]  /*12060*/  SHF.R.S32.HI R0, RZ, 0x1f, R17 ;  /* 0x0000001fff007819 */ /* 0x000fc40000011411 */
[----:B------:R-:W-:Y:S01]  /*12070*/  @!P2 LEA R12, P6, R17, R2, 0x2 ;  /* 0x00000002110ca211 */ /* 0x000fe200078c10ff */
[----:B------:R0:W-:Y:S01]  /*12080*/  @!P4 ST.E.64 desc[UR8][R4.64], R134 ;  /* 0x000000860400c985 */ /* 0x0001e2000c101b08 */
[----:B------:R-:W-:Y:S02]  /*12090*/  ISETP.GE.AND P0, PT, R15, UR4, PT ;  /* 0x000000040f007c0c */ /* 0x000fe4000bf06270 */
[-C--:B------:R-:W-:Y:S02]  /*120a0*/  @!P5 LEA.HI.X R7, R215, R3.reuse, R18, 0x2, P3 ;  /* 0x00000003d707d211 */ /* 0x080fe400018f1412 */
[----:B------:R-:W-:-:S03]  /*120b0*/  @!P2 LEA.HI.X R13, R17, R3, R0, 0x2, P6 ;  /* 0x00000003110da211 */ /* 0x000fc600030f1400 */
[----:B------:R0:W-:Y:S04]  /*120c0*/  @!P5 ST.E.64 desc[UR8][R6.64], R138 ;  /* 0x0000008a0600d985 */ /* 0x0001e8000c101b08 */
[----:B------:R0:W-:Y:S04]  /*120d0*/  @!P1 ST.E.64 desc[UR8][R10.64], R142 ;  /* 0x0000008e0a009985 */ /* 0x0001e8000c101b08 */
[----:B------:R0:W-:Y:S01]  /*120e0*/  @!P2 ST.E.64 desc[UR8][R12.64], R146 ;  /* 0x000000920c00a985 */ /* 0x0001e2000c101b08 */
[----:B------:R-:W-:Y:S05]  /*120f0*/  @P0 BRA `(.L_x_2400) ;  /* 0x0000001000440947 */ /* 0x000fea0003800000 */
[----:B------:R-:W-:Y:S01]  /*12100*/  LEA R2, P0, R15, R2, 0x2 ;  /* 0x000000020f027211 */ /* 0x000fe200078010ff */
[----:B------:R-:W-:Y:S01]  /*12110*/  ULDC.64 UR8, c[0x0][0x208] ;  /* 0x0000820000087ab9 */ /* 0x000fe20000000a00 */
[----:B------:R-:W-:-:S04]  /*12120*/  SHF.R.S32.HI R0, RZ, 0x1f, R15 ;  /* 0x0000001fff007819 */ /* 0x000fc8000001140f */
[----:B------:R-:W-:-:S05]  /*12130*/  LEA.HI.X R3, R15, R3, R0, 0x2, P0 ;  /* 0x000000030f037211 */ /* 0x000fca00000f1400 */
[----:B------:R1:W-:Y:S01]  /*12140*/  ST.E.64 desc[UR8][R2.64], R150 ;  /* 0x0000009602007985 */ /* 0x0003e2000c101b08 */
[----:B------:R-:W-:Y:S05]  /*12150*/  BRA `(.L_x_2400) ;  /* 0x00000010002c7947 */ /* 0x000fea0003800000 */
.L_x_2391:
[----:B------:R-:W-:Y:S01]  /*12160*/  ULDC.64 UR8, c[0x0][0xc00] ;  /* 0x0003000000087ab9 */ /* 0x000fe20000000a00 */
[----:B------:R-:W-:Y:S01]  /*12170*/  R2UR UR4, R217 ;  /* 0x00000000d90472ca */ /* 0x000fe200000e0000 */
[----:B------:R-:W-:Y:S01]  /*12180*/  UISETP.NE.U32.AND UP0, UPT, UR8, URZ, UPT ;  /* 0x0000003f0800728c */ /* 0x000fe2000bf05070 */
[----:B------:R-:W2:Y:S01]  /*12190*/  LDL R8, [R1+0x2c] ;  /* 0x00002c0001087983 */ /* 0x000ea20000100800 */
[----:B------:R-:W-:Y:S01]  /*121a0*/  ULDC.64 UR12, c[0x0][0x208] ;  /* 0x00008200000c7ab9 */ /* 0x000fe20000000a00 */
[----:B------:R-:W-:Y:S01]  /*121b0*/  R2UR UR10, R214 ;  /* 0x00000000d60a72ca */ /* 0x000fe200000e0000 */
[----:B------:R-:W-:-:S03]  /*121c0*/  UISETP.NE.AND.EX UP0, UPT, UR9, URZ, UPT, UP0 ;  /* 0x0000003f0900728c */ /* 0x000fc6000bf05300 */
[----:B------:R-:W-:-:S03]  /*121d0*/  ULDC.64 UR8, c[0x0][0xc00] ;  /* 0x0003000000087ab9 */ /* 0x000fc60000000a00 */
[----:B------:R-:W-:Y:S02]  /*121e0*/  PLOP3.LUT P1, PT, PT, PT, UP0, 0x80, 0x0 ;  /* 0x000000000000781c */ /* 0x000fe40003f2f008 */
[----:B------:R-:W-:-:S06]  /*121f0*/  UIMAD.WIDE UR8, UR4, 0x4, UR8 ;  /* 0x00000004040878a5 */ /* 0x000fcc000f8e0208 */
[----:B------:R-:W-:Y:S02]  /*12200*/  IMAD.U32 R2, RZ, RZ, UR8 ;  /* 0x00000008ff027e24 */ /* 0x000fe4000f8e00ff */
[----:B------:R-:W-:Y:S01]  /*12210*/  IMAD.U32 R3, RZ, RZ, UR9 ;  /* 0x00000009ff037e24 */ /* 0x000fe2000f8e00ff */
[----:B------:R-:W-:-:S04]  /*12220*/  ULDC.64 UR8, c[0x0][0xc08] ;  /* 0x0003020000087ab9 */ /* 0x000fc80000000a00 */
[----:B------:R-:W3:Y:S01]  /*12230*/  @P1 LDG.E R7, desc[UR12][R2.64] ;  /* 0x0000000c02071981 */ /* 0x000ee2000c1e1900 */
[----:B------:R-:W-:Y:S01]  /*12240*/  UISETP.NE.U32.AND UP1, UPT, UR8, URZ, UPT ;  /* 0x0000003f0800728c */ /* 0x000fe2000bf25070 */
[----:B------:R-:W0:Y:S03]  /*12250*/  S2R R6, SR_TID.X ;  /* 0x0000000000067919 */ /* 0x000e260000002100 */
[----:B------:R-:W-:-:S11]  /*12260*/  UISETP.NE.AND.EX UP1, UPT, UR9, URZ, UPT, UP1 ;  /* 0x0000003f0900728c */ /* 0x000fd6000bf25310 */
[----:B------:R-:W-:Y:S01]  /*12270*/  @UP1 ULEA UR8, UP2, UR4, UR8, 0x2 ;  /* 0x0000000804081291 */ /* 0x000fe2000f84103f */
[----:B------:R-:W-:-:S05]  /*12280*/  PLOP3.LUT P2, PT, PT, PT, UP1, 0x80, 0x0 ;  /* 0x000000000000781c */ /* 0x000fca0003f4f018 */
[----:B------:R-:W-:Y:S02]  /*12290*/  IMAD.U32 R4, RZ, RZ, UR8 ;  /* 0x00000008ff047e24 */ /* 0x000fe4000f8e00ff */
[----:B0-----:R-:W-:-:S05]  /*122a0*/  VIADD R6, R6, 0xffffff80 ;  /* 0xffffff8006067836 */ /* 0x001fca0000000000 */
[----:B------:R-:W-:Y:S02]  /*122b0*/  ISETP.GT.AND P0, PT, R6, 0x7f, PT ;  /* 0x0000007f0600780c */ /* 0x000fe40003f04270 */
[----:B--2---:R-:W-:-:S13]  /*122c0*/  R2UR UR11, R8 ;  /* 0x00000000080b72ca */ /* 0x004fda00000e0000 */
[----:B------:R-:W-:-:S03]  /*122d0*/  @UP1 ULEA.HI.X UR9, UR4, UR9, UR11, 0x2, UP2 ;  /* 0x0000000904091291 */ /* 0x000fc600090f140b */
[----:B------:R-:W-:Y:S02]  /*122e0*/  ULDC UR4, c[0x0][0xa88] ;  /* 0x0002a20000047ab9 */ /* 0x000fe40000000800 */
[----:B------:R-:W-:Y:S01]  /*122f0*/  IMAD.U32 R0, RZ, RZ, UR4 ;  /* 0x00000004ff007e24 */ /* 0x000fe2000f8e00ff */
[----:B------:R-:W-:Y:S01]  /*12300*/  UMOV UR4, URZ ;  /* 0x0000003f00047c82 */ /* 0x000fe20008000000 */
[----:B------:R-:W-:Y:S01]  /*12310*/  UISETP.NE.AND UP1, UPT, UR10, URZ, UPT ;  /* 0x0000003f0a00728c */ /* 0x000fe2000bf25270 */
[----:B---3--:R-:W-:Y:S01]  /*12320*/  @P1 R2UR UR4, R7 ;  /* 0x00000000070412ca */ /* 0x008fe200000e0000 */
[----:B------:R-:W-:-:S05]  /*12330*/  IMAD.U32 R5, RZ, RZ, UR9 ;  /* 0x00000009ff057e24 */ /* 0x000fca000f8e00ff */
[----:B------:R0:W5:Y:S04]  /*12340*/  @P2 LDG.E R0, desc[UR12][R4.64] ;  /* 0x0000000c04002981 */ /* 0x000168000c1e1900 */
[----:B------:R-:W-:Y:S02]  /*12350*/  @!UP1 ULDC UR10, c[0x0][0xad4] ;  /* 0x0002b500000a9ab9 */ /* 0x000fe40000000800 */
[----:B------:R-:W-:Y:S01]  /*12360*/  IMAD.U32 R214, RZ, RZ, UR10 ;  /* 0x0000000affd67e24 */ /* 0x000fe2000f8e00ff */
[----:B------:R-:W-:Y:S01]  /*12370*/  USHF.R.S32.HI UR21, URZ, 0x1f, UR4 ;  /* 0x0000001f3f157899 */ /* 0x000fe20008011404 */
[----:B------:R-:W-:Y:S11]  /*12380*/  @P2 BRA `(.L_x_2403) ;  /* 0x0000000000142947 */ /* 0x000ff60003800000 */
[----:B------:R-:W-:Y:S05]  /*12390*/  @!P1 BRA `(.L_x_2403) ;  /* 0x0000000000109947 */ /* 0x000fea0003800000 */
[----:B------:R-:W-:Y:S02]  /*123a0*/  ULDC.64 UR8, c[0x0][0x208] ;  /* 0x0000820000087ab9 */ /* 0x000fe40000000a00 */
[----:B0-----:R-:W2:Y:S04]  /*123b0*/  LDG.E R5, desc[UR8][R2.64] ;  /* 0x0000000802057981 */ /* 0x001ea8000c1e1900 */
[----:B-----5:R-:W2:Y:S02]  /*123c0*/  LDG.E R0, desc[UR8][R2.64+0x4] ;  /* 0x0000040802007981 */ /* 0x020ea4000c1e1900 */
[----:B--2---:R-:W-:-:S07]  /*123d0*/  IMAD.IADD R0, R0, 0x1, -R5 ;  /* 0x0000000100007824 */ /* 0x004fce00078e0a05 */
.L_x_2403:
[----:B------:R-:W-:Y:S01]  /*123e0*/  R2UR UR9, R217 ;  /* 0x00000000d90972ca */ /* 0x000fe200000e0000 */
[----:B------:R-:W-:Y:S01]  /*123f0*/  BSSY B1, `(.L_x_2404) ;  /* 0x0000040000017945 */ /* 0x000fe20003800000 */
[----:B------:R-:W-:-:S11]  /*12400*/  R2UR UR8, R8 ;  /* 0x00000000080872ca */ /* 0x000fd600000e0000 */
[----:B------:R-:W-:Y:S02]  /*12410*/  USEL UR12, UR9, URZ, !UP0 ;  /* 0x0000003f090c7287 */ /* 0x000fe4000c000000 */
[----:B------:R-:W-:Y:S01]  /*12420*/  USEL UR13, UR8, URZ, !UP0 ;  /* 0x0000003f080d7287 */ /* 0x000fe2000c000000 */
[----:B------:R-:W-:Y:S11]  /*12430*/  @P0 BRA `(.L_x_2405) ;  /* 0x0000000000ec0947 */ /* 0x000ff60003800000 */
[----:B0-----:R-:W0:Y:S01]  /*12440*/  S2R R4, SR_TID.X ;  /* 0x0000000000047919 */ /* 0x001e220000002100 */
[----:B------:R-:W1:Y:S01]  /*12450*/  LDC R9, c[0x0][0xbe8] ;  /* 0x0002fa00ff097b82 */ /* 0x000e620000000800 */
[----:B------:R-:W-:-:S13]  /*12460*/  R2UR UR8, R212 ;  /* 0x00000000d40872ca */ /* 0x000fda00000e0000 */
[----:B------:R-:W-:Y:S02]  /*12470*/  IMAD.U32 R3, RZ, RZ, UR8 ;  /* 0x00000008ff037e24 */ /* 0x000fe4000f8e00ff */
[----:B-1---5:R-:W-:-:S03]  /*12480*/  IMAD R2, R0, R9, RZ ;  /* 0x0000000900027224 */ /* 0x022fc600078e02ff */
[----:B0-----:R-:W-:-:S04]  /*12490*/  IADD3 R4, R3, -0x80, R4 ;  /* 0xffffff8003047810 */ /* 0x001fc80007ffe004 */
[----:B------:R-:W-:-:S13]  /*124a0*/  ISETP.GE.AND P0, PT, R4, R2, PT ;  /* 0x000000020400720c */ /* 0x000fda0003f06270 */
[----:B------:R-:W-:Y:S05]  /*124b0*/  @P0 BRA `(.L_x_2405) ;  /* 0x0000000000cc0947 */ /* 0x000fea0003800000 */
[----:B------:R-:W2:Y:S01]  /*124c0*/  LDL R5, [R1+0x28] ;  /* 0x0000280001057983 */ /* 0x000ea20000100800 */
[----:B------:R-:W-:Y:S01]  /*124d0*/  ISETP.NE.AND P0, PT, R9, 0x1, PT ;  /* 0x000000010900780c */ /* 0x000fe20003f05270 */
[----:B------:R-:W-:Y:S01]  /*124e0*/  UMOV UR19, 0x9b8 ;  /* 0x000009b800137882 */ /* 0x000fe20000000000 */
[----:B------:R-:W-:Y:S01]  /*124f0*/  R2UR UR9, R214 ;  /* 0x00000000d60972ca */ /* 0x000fe200000e0000 */
[----:B------:R-:W-:Y:S01]  /*12500*/  ULDC.64 UR24, c[0x0][0x208] ;  /* 0x0000820000187ab9 */ /* 0x000fe20000000a00 */
[----:B------:R-:W-:-:S09]  /*12510*/  R2UR UR8, R216 ;  /* 0x00000000d80872ca */ /* 0x000fd200000e0000 */
        /* <DEDUP_REMOVED lines=12> */
[----:B------:R-:W-:Y:S02]  /*125e0*/  UIMAD UR15, UR14, UR13, UR15 ;  /* 0x0000000d0e0f72a4 */ /* 0x000fe4000f8e020f */
[----:B------:R-:W-:-:S02]  /*125f0*/  UIADD3 UR16, UR23, UR16, URZ ;  /* 0x0000001017107290 */ /* 0x000fc4000fffe03f */
[----:B------:R-:W-:-:S04]  /*12600*/  IMAD.U32 R3, RZ, RZ, UR23 ;  /* 0x00000017ff037e24 */ /* 0x000fc8000f8e00ff */
[----:B------:R-:W-:Y:S01]  /*12610*/  IMAD.U32 R8, RZ, RZ, UR16 ;  /* 0x00000010ff087e24 */ /* 0x000fe2000f8e00ff */
[----:B--2---:R-:W-:Y:S01]  /*12620*/  R2UR UR20, R5 ;  /* 0x00000000051472ca */ /* 0x004fe200000e0000 */
[----:B------:R-:W-:Y:S01]  /*12630*/  IMAD.MOV.U32 R5, RZ, RZ, R4 ;  /* 0x000000ffff057224 */ /* 0x000fe200078e0004 */
[----:B-1----:R-:W-:Y:S01]  /*12640*/  @P0 SHF.R.U32.HI R5, RZ, R7, R2 ;  /* 0x00000007ff050219 */ /* 0x002fe20000011602 */
[----:B------:R-:W-:-:S04]  /*12650*/  IMAD.U32 R2, RZ, RZ, UR22 ;  /* 0x00000016ff027e24 */ /* 0x000fc8000f8e00ff */
[----:B------:R-:W-:-:S04]  /*12660*/  IMAD.MOV R7, RZ, RZ, -R5 ;  /* 0x000000ffff077224 */ /* 0x000fc800078e0a05 */
[----:B------:R-:W-:Y:S02]  /*12670*/  IMAD R7, R9, R7, R4 ;  /* 0x0000000709077224 */ /* 0x000fe400078e0204 */
[----:B------:R-:W-:Y:S02]  /*12680*/  UIMAD.WIDE.U32 UR10, UR8, UR20, URZ ;  /* 0x00000014080a72a5 */ /* 0x000fe4000f8e003f */
[----:B------:R-:W-:Y:S01]  /*12690*/  UIMAD UR20, UR9, UR20, URZ ;  /* 0x00000014091472a4 */ /* 0x000fe2000f8e023f */
[----:B------:R-:W-:Y:S01]  /*126a0*/  SHF.R.S32.HI R4, RZ, 0x1f, R7 ;  /* 0x0000001fff047819 */ /* 0x000fe20000011407 */
[----:B------:R-:W-:Y:S02]  /*126b0*/  UIMAD.WIDE.U32 UR8, UR14, UR12, URZ ;  /* 0x0000000c0e0872a5 */ /* 0x000fe4000f8e003f */
[----:B------:R-:W-:Y:S02]  /*126c0*/  UIADD3 UR20, UR11, UR20, URZ ;  /* 0x000000140b147290 */ /* 0x000fe4000fffe03f */
[----:B------:R-:W-:-:S02]  /*126d0*/  UIADD3 UR10, UP1, UP2, UR8, UR10, UR4 ;  /* 0x0000000a080a7290 */ /* 0x000fc4000fa3e004 */
[----:B------:R-:W-:-:S03]  /*126e0*/  UIADD3 UR15, UR9, UR15, URZ ;  /* 0x0000000f090f7290 */ /* 0x000fc6000fffe03f */
[----:B------:R-:W-:Y:S01]  /*126f0*/  ULDC.64 UR8, c[0x0][UR19+0x210] ;  /* 0x0000840013087abb */ /* 0x000fe20008000a00 */
[----:B------:R-:W-:Y:S01]  /*12700*/  IADD3 R2, P0, P1, R5, UR10, R2 ;  /* 0x0000000a05027c10 */ /* 0x000fe2000f91e002 */
[----:B------:R-:W-:Y:S01]  /*12710*/  UIADD3.X UR10, UR15, UR20, UR21, UP1, UP2 ;  /* 0x000000140f0a7290 */ /* 0x000fe20008fe4415 */
[----:B------:R-:W-:Y:S01]  /*12720*/  SHF.R.S32.HI R5, RZ, 0x1f, R5 ;  /* 0x0000001fff057819 */ /* 0x000fe20000011405 */
[----:B------:R-:W-:-:S04]  /*12730*/  IMAD R9, R7, UR9, RZ ;  /* 0x0000000907097c24 */ /* 0x000fc8000f8e02ff */
[----:B------:R-:W-:Y:S01]  /*12740*/  IADD3.X R3, R5, UR10, R8, P0, P1 ;  /* 0x0000000a05037c10 */ /* 0x000fe200087e2408 */
[----:B------:R-:W-:Y:S01]  /*12750*/  IMAD R9, R4, UR8, R9 ;  /* 0x0000000804097c24 */ /* 0x000fe2000f8e0209 */
[----:B------:R-:W-:Y:S01]  /*12760*/  ULDC.64 UR10, c[0x0][0xba8] ;  /* 0x0002ea00000a7ab9 */ /* 0x000fe20000000a00 */
        /* <DEDUP_REMOVED lines=8> */
.L_x_2405:
[----:B------:R-:W-:Y:S05]  /*127f0*/  BSYNC B1 ;  /* 0x0000000000017941 */ /* 0x000fea0003800000 */
.L_x_2404:
[----:B------:R-:W-:-:S13]  /*12800*/  R2UR UR8, R214 ;  /* 0x00000000d60872ca */ /* 0x000fda00000e0000 */
[----:B------:R-:W-:-:S06]  /*12810*/  UISETP.GT.AND UP0, UPT, UR8, 0x1, UPT ;  /* 0x000000010800788c */ /* 0x000fcc000bf04270 */
[----:B------:R-:W-:-:S13]  /*12820*/  PLOP3.LUT P0, PT, PT, PT, UP0, 0x80, 0x0 ;  /* 0x000000000000781c */ /* 0x000fda0003f0f008 */
[----:B------:R-:W-:Y:S05]  /*12830*/  @P0 BRA `(.L_x_2400) ;  /* 0x0000000800740947 */ /* 0x000fea0003800000 */
[----:B------:R-:W2:Y:S01]  /*12840*/  LDL.LU R2, [R1+0x28] ;  /* 0x0000280001027983 */ /* 0x000ea20000300800 */
[----:B------:R-:W3:Y:S01]  /*12850*/  LDC R11, c[0x0][0xbe8] ;  /* 0x0002fa00ff0b7b82 */ /* 0x000ee20000000800 */
[----:B-1----:R-:W-:Y:S01]  /*12860*/  SHF.R.S32.HI R3, RZ, 0x1f, R6 ;  /* 0x0000001fff037819 */ /* 0x002fe20000011406 */
[----:B------:R-:W-:Y:S01]  /*12870*/  ULDC.64 UR10, c[0x0][0xaa0] ;  /* 0x0002a800000a7ab9 */ /* 0x000fe20000000a00 */
[----:B------:R-:W-:Y:S01]  /*12880*/  R2UR UR14, R212 ;  /* 0x00000000d40e72ca */ /* 0x000fe200000e0000 */
[----:B------:R-:W-:Y:S01]  /*12890*/  UIMAD.WIDE.U32 UR8, UR4, UR10, URZ ;  /* 0x0000000a040872a5 */ /* 0x000fe2000f8e003f */
[----:B------:R-:W-:Y:S01]  /*128a0*/  BSSY B1, `(.L_x_2406) ;  /* 0x0000051000017945 */ /* 0x000fe20003800000 */
[----:B------:R-:W-:-:S04]  /*128b0*/  UIMAD UR10, UR21, UR10, URZ ;  /* 0x0000000a150a72a4 */ /* 0x000fc8000f8e023f */
[----:B------:R-:W-:-:S04]  /*128c0*/  UIMAD UR10, UR4, UR11, UR10 ;  /* 0x0000000b040a72a4 */ /* 0x000fc8000f8e020a */
[----:B------:R-:W-:-:S03]  /*128d0*/  UIADD3 UR9, UR9, UR10, URZ ;  /* 0x0000000a09097290 */ /* 0x000fc6000fffe03f */
[----:B------:R-:W-:Y:S01]  /*128e0*/  ULDC.64 UR10, c[0x0][0xae8] ;  /* 0x0002ba00000a7ab9 */ /* 0x000fe20000000a00 */
[----:B---3--:R-:W-:-:S13]  /*128f0*/  ISETP.NE.AND P0, PT, R11, 0x1, PT ;  /* 0x000000010b00780c */ /* 0x008fda0003f05270 */
[----:B------:R-:W1:Y:S01]  /*12900*/  @P0 LDC R7, c[0x0][0xbf0] ;  /* 0x0002fc00ff070b82 */ /* 0x000e620000000800 */
[----:B--2---:R-:W-:Y:S02]  /*12910*/  R2UR UR15, R2 ;  /* 0x00000000020f72ca */ /* 0x004fe400000e0000 */
[----:B------:R-:W-:-:S05]  /*12920*/  LEA.HI R2, R3, R6, RZ, 0x3 ;  /* 0x0000000603027211 */ /* 0x000fca00078f18ff */
[----:B------:R-:W2:Y:S01]  /*12930*/  @P0 LDC R3, c[0x0][0xbec] ;  /* 0x0002fb00ff030b82 */ /* 0x000ea20000000800 */
[----:B0-----:R-:W-:Y:S02]  /*12940*/  LOP3.LUT R5, R2, 0xfffffff8, RZ, 0xc0, !PT ;  /* 0xfffffff802057812 */ /* 0x001fe400078ec0ff */
[----:B------:R-:W-:-:S03]  /*12950*/  SHF.R.S32.HI R13, RZ, 0x3, R2 ;  /* 0x00000003ff0d7819 */ /* 0x000fc60000011402 */
[----:B------:R-:W-:Y:S01]  /*12960*/  IMAD.IADD R8, R6, 0x1, -R5 ;  /* 0x0000000106087824 */ /* 0x000fe200078e0a05 */
[----:B------:R-:W-:-:S03]  /*12970*/  UIMAD.WIDE.U32 UR8, UR15, UR10, UR8 ;  /* 0x0000000a0f0872a5 */ /* 0x000fc6000f8e0008 */
[----:B------:R-:W-:Y:S01]  /*12980*/  IMAD R2, R8, 0x20, R13 ;  /* 0x0000002008027824 */ /* 0x000fe200078e020d */
[----:B------:R-:W-:-:S03]  /*12990*/  UIMAD UR9, UR15, UR11, UR9 ;  /* 0x0000000b0f0972a4 */ /* 0x000fc6000f8e0209 */
[----:B------:R-:W-:Y:S01]  /*129a0*/  VIADD R6, R2, UR14 ;  /* 0x0000000e02067c36 */ /* 0x000fe20008000000 */
[----:B------:R-:W-:Y:S02]  /*129b0*/  ULDC.64 UR10, c[0x0][0xaf0] ;  /* 0x0002bc00000a7ab9 */ /* 0x000fe40000000a00 */
[----:B------:R-:W-:Y:S01]  /*129c0*/  UIMAD UR13, UR13, UR10, URZ ;  /* 0x0000000a0d0d72a4 */ /* 0x000fe2000f8e023f */
[----:B------:R-:W-:-:S03]  /*129d0*/  IMAD.MOV.U32 R5, RZ, RZ, R6 ;  /* 0x000000ffff057224 */ /* 0x000fc600078e0006 */
[----:B------:R-:W-:Y:S01]  /*129e0*/  UIMAD UR4, UR12, UR11, UR13 ;  /* 0x0000000b0c0472a4 */ /* 0x000fe2000f8e020d */
[----:B--2---:R-:W-:Y:S01]  /*129f0*/  @P0 IMAD.HI.U32 R2, R6, R3, RZ ;  /* 0x0000000306020227 */ /* 0x004fe200078e00ff */
[----:B------:R-:W-:-:S03]  /*12a00*/  UIMAD.WIDE.U32 UR12, UR12, UR10, UR8 ;  /* 0x0000000a0c0c72a5 */ /* 0x000fc6000f8e0008 */
[----:B------:R-:W-:Y:S01]  /*12a10*/  ULDC.64 UR8, c[0x0][0xae0] ;  /* 0x0002b80000087ab9 */ /* 0x000fe20000000a00 */
[----:B-1----:R-:W-:Y:S01]  /*12a20*/  @P0 SHF.R.U32.HI R5, RZ, R7, R2 ;  /* 0x00000007ff050219 */ /* 0x002fe20000011602 */
[----:B------:R-:W-:Y:S02]  /*12a30*/  UIADD3 UR4, UR13, UR4, URZ ;  /* 0x000000040d047290 */ /* 0x000fe4000fffe03f */
[----:B------:R-:W-:Y:S01]  /*12a40*/  IMAD.U32 R3, RZ, RZ, UR13 ;  /* 0x0000000dff037e24 */ /* 0x000fe2000f8e00ff */
[--C-:B------:R-:W-:Y:S01]  /*12a50*/  SHF.R.S32.HI R4, RZ, 0x1f, R5.reuse ;  /* 0x0000001fff047819 */ /* 0x100fe20000011405 */
[----:B------:R-:W-:Y:S02]  /*12a60*/  IMAD.MOV R7, RZ, RZ, -R5 ;  /* 0x000000ffff077224 */ /* 0x000fe400078e0a05 */
[----:B------:R-:W-:Y:S02]  /*12a70*/  IMAD.U32 R2, RZ, RZ, UR12 ;  /* 0x0000000cff027e24 */ /* 0x000fe4000f8e00ff */
[----:B------:R-:W-:-:S02]  /*12a80*/  IMAD R7, R11, R7, R6 ;  /* 0x000000070b077224 */ /* 0x000fc400078e0206 */
[----:B------:R-:W-:Y:S02]  /*12a90*/  IMAD R4, R4, UR8, RZ ;  /* 0x0000000804047c24 */ /* 0x000fe4000f8e02ff */
[----:B------:R-:W-:Y:S02]  /*12aa0*/  IMAD.U32 R3, RZ, RZ, UR4 ;  /* 0x00000004ff037e24 */ /* 0x000fe4000f8e00ff */
[C---:B------:R-:W-:Y:S01]  /*12ab0*/  IMAD R9, R5.reuse, UR9, R4 ;  /* 0x0000000905097c24 */ /* 0x040fe2000f8e0204 */
[----:B------:R-:W-:Y:S01]  /*12ac0*/  SHF.R.S32.HI R4, RZ, 0x1f, R7 ;  /* 0x0000001fff047819 */ /* 0x000fe20000011407 */
[----:B------:R-:W-:Y:S01]  /*12ad0*/  IMAD.WIDE.U32 R2, R5, UR8, R2 ;  /* 0x0000000805027c25 */ /* 0x000fe2000f8e0002 */
[----:B------:R-:W-:-:S03]  /*12ae0*/  ULDC.64 UR8, c[0x0][0xad8] ;  /* 0x0002b60000087ab9 */ /* 0x000fc60000000a00 */
[----:B------:R-:W-:Y:S02]  /*12af0*/  IMAD R4, R4, UR8, RZ ;  /* 0x0000000804047c24 */ /* 0x000fe4000f8e02ff */
[----:B------:R-:W-:Y:S02]  /*12b00*/  IMAD.IADD R3, R3, 0x1, R9 ;  /* 0x0000000103037824 */ /* 0x000fe400078e0209 */
[----:B------:R-:W-:Y:S02]  /*12b10*/  VIADD R6, R13, UR14 ;  /* 0x0000000e0d067c36 */ /* 0x000fe40008000000 */
[C---:B------:R-:W-:Y:S02]  /*12b20*/  IMAD R5, R7.reuse, UR9, R4 ;  /* 0x0000000907057c24 */ /* 0x040fe4000f8e0204 */
[----:B------:R-:W-:Y:S01]  /*12b30*/  IMAD.WIDE.U32 R2, R7, UR8, R2 ;  /* 0x0000000807027c25 */ /* 0x000fe2000f8e0002 */
[----:B------:R-:W-:-:S03]  /*12b40*/  ULDC.64 UR8, c[0x0][0xa80] ;  /* 0x0002a00000087ab9 */ /* 0x000fc60000000a00 */
[----:B-----5:R-:W-:Y:S02]  /*12b50*/  IMAD R11, R0, R11, RZ ;  /* 0x0000000b000b7224 */ /* 0x020fe400078e02ff */
        /* <DEDUP_REMOVED lines=37> */
.L_x_2407:
[----:B------:R-:W-:Y:S05]  /*12db0*/  BSYNC B1 ;  /* 0x0000000000017941 */ /* 0x000fea0003800000 */
.L_x_2406:
        /* <DEDUP_REMOVED lines=22> */
.L_x_2409:
[----:B------:R-:W-:Y:S05]  /*12f20*/  BSYNC B1 ;  /* 0x0000000000017941 */ /* 0x000fea0003800000 */
.L_x_2408:
        /* <DEDUP_REMOVED lines=22> */
.L_x_2411:
[----:B------:R-:W-:Y:S05]  /*13090*/  BSYNC B1 ;  /* 0x0000000000017941 */ /* 0x000fea0003800000 */
.L_x_2410:
[----:B0-----:R-:W-:Y:S01]  /*130a0*/  VIADD R0, R6, 0x60 ;  /* 0x0000006006007836 */ /* 0x001fe20000000000 */
[----:B--2-4-:R-:W2:Y:S04]  /*130b0*/  SHFL.IDX PT, R4, R4, 0x3, 0x181f ;  /* 0x00781f0004047f89 */ /* 0x014ea800000e0000 */
[----:B------:R-:W-:Y:S01]  /*130c0*/  ISETP.GE.AND P0, PT, R0, R11, PT ;  /* 0x0000000b0000720c */ /* 0x000fe20003f06270 */
[----:B-1-3--:R3:W4:-:S12]  /*130d0*/  SHFL.IDX PT, R2, R5, 0x3, 0x181f ;  /* 0x00781f0005027f89 */ /* 0x00a71800000e0000 */
[----:B---3--:R-:W-:Y:S05]  /*130e0*/  @P0 BRA `(.L_x_2400) ;  /* 0x0000000000480947 */ /* 0x008fea0003800000 */
[----:B------:R-:W-:Y:S01]  /*130f0*/  ULDC UR4, c[0x0][0xac8] ;  /* 0x0002b20000047ab9 */ /* 0x000fe20000000800 */
[----:B------:R-:W-:Y:S01]  /*13100*/  ULDC.64 UR8, c[0x0][0x208] ;  /* 0x0000820000087ab9 */ /* 0x000fe20000000a00 */
[----:B------:R-:W-:Y:S02]  /*13110*/  ISETP.GE.AND P3, PT, R7, UR4, PT ;  /* 0x0000000407007c0c */ /* 0x000fe4000bf66270 */
[----:B------:R-:W-:Y:S02]  /*13120*/  ISETP.GE.AND P2, PT, R13, UR4, PT ;  /* 0x000000040d007c0c */ /* 0x000fe4000bf46270 */
[----:B------:R-:W-:Y:S02]  /*13130*/  ISETP.GE.AND P1, PT, R9, UR4, PT ;  /* 0x0000000409007c0c */ /* 0x000fe4000bf26270 */
[----:B------:R-:W-:-:S07]  /*13140*/  ISETP.GE.AND P0, PT, R15, UR4, PT ;  /* 0x000000040f007c0c */ /* 0x000fce000bf06270 */
[----:B----4-:R-:W-:-:S04]  /*13150*/  @!P3 LEA R6, P4, R7, R2, 0x1 ;  /* 0x000000020706b211 */ /* 0x010fc800078808ff */
        /* <DEDUP_REMOVED lines=11> */
.L_x_2400:
[----:B------:R-:W-:Y:S05]  /*13210*/  BSYNC B0 ;  /* 0x0000000000007941 */ /* 0x000fea0003800000 */
.L_x_2390:
[----:B------:R-:W-:Y:S02]  /*13220*/  ULDC UR4, c[0x0][0xc3c] ;  /* 0x00030f0000047ab9 */ /* 0x000fe40000000800 */
[----:B------:R-:W-:-:S06]  /*13230*/  UISETP.GE.AND UP0, UPT, UR7, UR4, UPT ;  /* 0x000000040700728c */ /* 0x000fcc000bf06270 */
[----:B------:R-:W-:-:S13]  /*13240*/  PLOP3.LUT P0, PT, PT, PT, UP0, 0x80, 0x0 ;  /* 0x000000000000781c */ /* 0x000fda0003f0f008 */
[----:B------:R-:W-:Y:S05]  /*13250*/  @!P0 BRA `(.L_x_2412) ;  /* 0xfffffedc00c48947 */ /* 0x000fea000383ffff */
[----:B------:R-:W-:Y:S05]  /*13260*/  EXIT ;  /* 0x000000000000794d */ /* 0x000fea0003800000 */
.L_x_2353:
        /* <DEDUP_REMOVED lines=18> */
.L_x_2413:
        /* <DEDUP_REMOVED lines=44> */
.L_x_2417:
        /* <DEDUP_REMOVED lines=40> */
.L_x_2415:
        /* <DEDUP_REMOVED lines=12> */
.L_x_2418:
        /* <DEDUP_REMOVED lines=63> */
.L_x_2419:
        /* <DEDUP_REMOVED lines=62> */
.L_x_2420:
[----:B01----:R-:W-:-:S05]  /*14160*/  LOP3.LUT R3, RZ, R2, RZ, 0x33, !PT ;  /* 0x00000002ff037212 */ /* 0x003fca00078e33ff */
[----:B------:R-:W-:-:S05]  /*14170*/  IMAD.IADD R2, R4, 0x1, R3 ;  /* 0x0000000104027824 */ /* 0x000fca00078e0203 */
[----:B------:R1:W-:Y:S01]  /*14180*/  STL [R1+0x4], R2 ;  /* 0x0000040201007387 */ /* 0x0003e20000100800 */
[----:B------:R-:W-:Y:S05]  /*14190*/  BRA `(.L_x_2421) ;  /* 0x0000000000107947 */ /* 0x000fea0003800000 */
.L_x_2416:
[----:B------:R-:W-:Y:S01]  /*141a0*/  IMAD.U32 R2, RZ, RZ, UR6 ;  /* 0x00000006ff027e24 */ /* 0x000fe2000f8e00ff */
[----:B------:R0:W-:Y:S04]  /*141b0*/  STL [R1+0x4], RZ ;  /* 0x000004ff01007387 */ /* 0x0001e80000100800 */
[----:B------:R0:W-:Y:S04]  /*141c0*/  STL [R1+0x8], RZ ;  /* 0x000008ff01007387 */ /* 0x0001e80000100800 */
[----:B------:R0:W-:Y:S02]  /*141d0*/  STL [R1], R2 ;  /* 0x0000000201007387 */ /* 0x0001e40000100800 */
.L_x_2421:
        /* <DEDUP_REMOVED lines=10> */
.L_x_2414:
[----:B0-2---:R-:W2:Y:S01]  /*14280*/  LDL R0, [R1+0xc] ;  /* 0x00000c0001007983 */ /* 0x005ea20000100800 */
[----:B------:R-:W-:Y:S01]  /*14290*/  ULDC UR4, c[0x0][0xc3c] ;  /* 0x00030f0000047ab9 */ /* 0x000fe20000000800 */
[----:B------:R-:W-:Y:S02]  /*142a0*/  IMAD.MOV.U32 R19, RZ, RZ, RZ ;  /* 0x000000ffff137224 */ /* 0x000fe400078e00ff */
[----:B------:R0:W-:Y:S01]  /*142b0*/  STL [R1+0x58], RZ ;  /* 0x000058ff01007387 */ /* 0x0001e20000100800 */
[----:B--2---:R-:W-:Y:S01]  /*142c0*/  ISETP.GE.AND P0, PT, R0, UR4, PT ;  /* 0x0000000400007c0c */ /* 0x004fe2000bf06270 */
[----:B------:R-:W-:-:S05]  /*142d0*/  IMAD.MOV.U32 R0, RZ, RZ, 0x1 ;  /* 0x00000001ff007424 */ /* 0x000fca00078e00ff */
[----:B------:R0:W-:Y:S07]  /*142e0*/  STL [R1+0x14], R0 ;  /* 0x0000140001007387 */ /* 0x0001ee0000100800 */
[----:B------:R-:W-:Y:S05]  /*142f0*/  @P0 BRA `(.L_x_2422) ;  /* 0x0000006800600947 */ /* 0x000fea0003800000 */
[----:B------:R-:W2:Y:S01]  /*14300*/  S2UR UR5, SR_CgaCtaId ;  /* 0x00000000000579c3 */ /* 0x000ea20000008800 */
[C---:B0-----:R-:W-:Y:S01]  /*14310*/  IMAD.SHL.U32 R0, R6.reuse, 0x8, RZ ;  /* 0x0000000806007824 */ /* 0x041fe200078e00ff */
[----:B------:R-:W-:Y:S01]  /*14320*/  LOP3.LUT R4, R6, 0x7f, RZ, 0xc0, !PT ;  /* 0x0000007f06047812 */ /* 0x000fe200078ec0ff */
[----:B------:R-:W-:Y:S01]  /*14330*/  UMOV UR4, 0x400 ;  /* 0x0000040000047882 */ /* 0x000fe20000000000 */
[----:B------:R-:W-:Y:S01]  /*14340*/  BSSY B8, `(.L_x_2422) ;  /* 0x0000693000087945 */ /* 0x000fe20003800000 */
[----:B------:R-:W-:Y:S01]  /*14350*/  IMAD.MOV.U32 R19, RZ, RZ, RZ ;  /* 0x000000ffff137224 */ /* 0x000fe200078e00ff */
[----:B------:R-:W-:Y:S01]  /*14360*/  LOP3.LUT R3, R0, 0x1f8, RZ, 0xc0, !PT ;  /* 0x000001f800037812 */ /* 0x000fe200078ec0ff */
[----:B-1----:R-:W-:Y:S01]  /*14370*/  IMAD.SHL.U32 R2, R4, 0x8, RZ ;  /* 0x0000000804027824 */ /* 0x002fe200078e00ff */
        /* <DEDUP_REMOVED lines=9> */
[----:B--2---:R-:W-:-:S06]  /*14410*/  ULEA UR4, UR5, UR4, 0x18 ;  /* 0x0000000405047291 */ /* 0x004fcc000f8ec03f */
[----:B------:R-:W-:-:S04]  /*14420*/  IMAD.U32 R18, RZ, RZ, UR4 ;  /* 0x00000004ff127e24 */ /* 0x000fc8000f8e00ff */
[----:B------:R-:W-:-:S05]  /*14430*/  IMAD R3, R3, 0x2, R18 ;  /* 0x0000000203037824 */ /* 0x000fca00078e0212 */
[----:B------:R0:W-:Y:S04]  /*14440*/  STL [R1+0x24], R3 ;  /* 0x0000240301007387 */ /* 0x0001e80000100800 */
[----:B------:R1:W-:Y:S04]  /*14450*/  STL [R1+0x14], R2 ;  /* 0x0000140201007387 */ /* 0x0003e80000100800 */
[----:B------:R2:W-:Y:S01]  /*14460*/  STL [R1+0x58], RZ ;  /* 0x000058ff01007387 */ /* 0x0005e20000100800 */
[C---:B0-----:R-:W-:Y:S02]  /*14470*/  LOP3.LUT R3, R0.reuse, 0x40, RZ, 0xfc, !PT ;  /* 0x0000004000037812 */ /* 0x041fe400078efcff */
[----:B-1----:R-:W-:-:S02]  /*14480*/  LOP3.LUT R2, R0, 0x80, RZ, 0xfc, !PT ;  /* 0x0000008000027812 */ /* 0x002fc400078efcff */
[----:B--2---:R-:W-:-:S07]  /*14490*/  LOP3.LUT R0, R0, 0xc0, RZ, 0xfc, !PT ;  /* 0x000000c000007812 */ /* 0x004fce00078efcff */
.L_x_2537:
[----:B------:R-:W2:Y:S01]  /*144a0*/  LDL R0, [R1+0xc] ;  /* 0x00000c0001007983 */ /* 0x000ea20000100800 */
[----:B------:R-:W2:Y:S01]  /*144b0*/  LDC.64 R2, c[0x0][0xc88] ;  /* 0x00032200ff027b82 */ /* 0x000ea20000000a00 */
[----:B------:R-:W-:Y:S01]  /*144c0*/  ULDC.64 UR4, c[0x0][0x208] ;  /* 0x0000820000047ab9 */ /* 0x000fe20000000a00 */
[----:B--2---:R-:W-:-:S05]  /*144d0*/  IMAD.WIDE R2, R0, 0x4, R2 ;  /* 0x0000000400027825 */ /* 0x004fca00078e0202 */
[----:B------:R-:W2:Y:S01]  /*144e0*/  LDG.E R11, desc[UR4][R2.64] ;  /* 0x00000004020b7981 */ /* 0x000ea2000c1e1900 */
[----:B------:R-:W-:Y:S05]  /*144f0*/  YIELD ;  /* 0x0000000000007946 */ /* 0x000fea0003800000 */
[----:B------:R-:W-:Y:S01]  /*14500*/  ULDC.64 UR4, c[0x0][0xa28] ;  /* 0x00028a0000047ab9 */ /* 0x000fe20000000a00 */
[----:B------:R-:W-:Y:S01]  /*14510*/  IMAD.MOV.U32 R0, RZ, RZ, RZ ;  /* 0x000000ffff007224 */ /* 0x000fe200078e00ff */
[----:B------:R-:W-:Y:S01]  /*14520*/  ISETP.NE.U32.AND P0, PT, RZ, UR4, PT ;  /* 0x00000004ff007c0c */ /* 0x000fe2000bf05070 */
[----:B------:R-:W-:Y:S01]  /*14530*/  ULDC.64 UR10, c[0x0][0x208] ;  /* 0x00008200000a7ab9 */ /* 0x000fe20000000a00 */
[----:B01----:R-:W-:Y:S01]  /*14540*/  IMAD.MOV.U32 R6, RZ, RZ, RZ ;  /* 0x000000ffff067224 */ /* 0x003fe200078e00ff */
        /* <DEDUP_REMOVED lines=10> */
[----:B------:R0:W-:Y:S01]  /*145f0*/  STL [R1+0x44], R4 ;  /* 0x0000440401007387 */ /* 0x0001e20000100800 */
        /* <DEDUP_REMOVED lines=37> */
.L_x_2423:
[----:B------:R-:W2:Y:S01]  /*14850*/  LDL.LU R7, [R1+0x8] ;  /* 0x0000080001077983 */ /* 0x000ea20000300800 */
[----:B------:R-:W-:Y:S02]  /*14860*/  ULDC.64 UR4, c[0x0][0xa20] ;  /* 0x0002880000047ab9 */ /* 0x000fe40000000a00 */
[----:B------:R-:W-:-:S04]  /*14870*/  ISETP.NE.U32.AND P1, PT, RZ, UR4, PT ;  /* 0x00000004ff007c0c */ /* 0x000fc8000bf25070 */
[----:B------:R-:W-:Y:S02]  /*14880*/  ISETP.NE.AND.EX P1, PT, RZ, UR5, PT, P1 ;  /* 0x00000005ff007c0c */ /* 0x000fe4000bf25310 */
[C---:B--2---:R-:W-:Y:S02]  /*14890*/  LOP3.LUT R2, R7.reuse, 0xff000000, RZ, 0xc0, !PT ;  /* 0xff00000007027812 */ /* 0x044fe400078ec0ff */
        /* <DEDUP_REMOVED lines=11> */
[----:B--2---:R-:W-:-:S05]  /*14950*/  IADD3.X R7, R10, UR5, RZ, P0, !PT ;  /* 0x000000050a077c10 */ /* 0x004fca00087fe4ff */
[----:B------:R2:W5:Y:S01]  /*14960*/  LDG.E R6, desc[UR6][R6.64] ;  /* 0x0000000606067981 */ /* 0x000562000c1e1900 */
[----:B------:R-:W-:Y:S05]  /*14970*/  BRA `(.L_x_2425) ;  /* 0x0000000000147947 */ /* 0x000fea0003800000 */
.L_x_2424:
[----:B------:R-:W-:Y:S05]  /*14980*/  @!P0 BRA `(.L_x_2425) ;  /* 0x0000000000108947 */ /* 0x000fea0003800000 */
[----:B------:R-:W-:Y:S02]  /*14990*/  ULDC.64 UR4, c[0x0][0x208] ;  /* 0x0000820000047ab9 */ /* 0x000fe40000000a00 */
[----:B------:R-:W3:Y:S04]  /*149a0*/  LDG.E R6, desc[UR4][R4.64] ;  /* 0x0000000404067981 */ /* 0x000ee8000c1e1900 */
[----:B------:R-:W3:Y:S02]  /*149b0*/  LDG.E R4, desc[UR4][R4.64+0x4] ;  /* 0x0000040404047981 */ /* 0x000ee4000c1e1900 */
[----:B---3--:R-:W-:-:S07]  /*149c0*/  IMAD.IADD R6, R4, 0x1, -R6 ;  /* 0x0000000104067824 */ /* 0x008fce00078e0a06 */
.L_x_2425:
[----:B------:R-:W3:Y:S01]  /*149d0*/  LDL R5, [R1+0x4] ;  /* 0x0000040001057983 */ /* 0x000ee20000100800 */
[----:B-----5:R-:W-:Y:S01]  /*149e0*/  IMAD.IADD R6, R6, 0x1, -R0 ;  /* 0x0000000106067824 */ /* 0x020fe200078e0a00 */
[----:B------:R-:W-:Y:S01]  /*149f0*/  BSSY B0, `(.L_x_2426) ;  /* 0x000003a000007945 */ /* 0x000fe20003800000 */
[----:B------:R-:W4:Y:S02]  /*14a00*/  LDC R0, c[0x0][0x448] ;  /* 0x00011200ff007b82 */ /* 0x000f240000000800 */
[----:B----4-:R-:W-:-:S13]  /*14a10*/  ISETP.NE.AND P0, PT, R0, 0x1, PT ;  /* 0x000000010000780c */ /* 0x010fda0003f05270 */
[----:B--2---:R-:W2:Y:S08]  /*14a20*/  @P0 LDC R3, c[0x0][0x44c] ;  /* 0x00011300ff030b82 */ /* 0x004eb00000000800 */
[----:B------:R-:W4:Y:S01]  /*14a30*/  @P0 LDC R4, c[0x0][0x450] ;  /* 0x00011400ff040b82 */ /* 0x000f220000000800 */
[----:B---3--:R-:W-:Y:S02]  /*14a40*/  IMAD.SHL.U32 R0, R5, 0x80, RZ ;  /* 0x0000008005007824 */ /* 0x008fe400078e00ff */
[----:B------:R-:W-:-:S02]  /*14a50*/  IMAD.MOV.U32 R5, RZ, RZ, RZ ;  /* 0x000000ffff057224 */ /* 0x000fc400078e00ff */
[----:B------:R-:W-:Y:S02]  /*14a60*/  VIADD R0, R0, 0x7f ;  /* 0x0000007f00007836 */ /* 0x000fe40000000000 */
[----:B------:R-:W-:Y:S02]  /*14a70*/  IMAD.MOV.U32 R10, RZ, RZ, R5 ;  /* 0x000000ffff0a7224 */ /* 0x000fe400078e0005 */
[----:B--2---:R-:W-:-:S05]  /*14a80*/  @P0 IMAD.HI.U32 R3, R0, R3, RZ ;  /* 0x0000000300030227 */ /* 0x004fca00078e00ff */
[----:B----4-:R-:W-:Y:S01]  /*14a90*/  @P0 SHF.R.U32.HI R0, RZ, R4, R3 ;  /* 0x00000004ff000219 */ /* 0x010fe20000011603 */
[C---:B------:R-:W-:Y:S01]  /*14aa0*/  VIADD R3, R6.reuse, 0x4f ;  /* 0x0000004f06037836 */ /* 0x040fe20000000000 */
[----:B------:R-:W-:Y:S02]  /*14ab0*/  IADD3 R6, R6, 0x50, -R9 ;  /* 0x0000005006067810 */ /* 0x000fe40007ffe809 */
[----:B01----:R-:W-:Y:S01]  /*14ac0*/  LOP3.LUT R9, R2, 0xff, RZ, 0xc0, !PT ;  /* 0x000000ff02097812 */ /* 0x003fe200078ec0ff */
[----:B------:R-:W-:-:S04]  /*14ad0*/  IMAD.HI R3, R3, 0x66666667, RZ ;  /* 0x6666666703037827 */ /* 0x000fc800078e02ff */
[----:B------:R-:W-:Y:S01]  /*14ae0*/  IMAD.IADD R0, R6, 0x1, R0 ;  /* 0x0000000106007824 */ /* 0x000fe200078e0200 */
[----:B------:R-:W-:-:S03]  /*14af0*/  SHF.R.U32.HI R4, RZ, 0x1f, R3 ;  /* 0x0000001fff047819 */ /* 0x000fc60000011603 */
[----:B------:R-:W-:Y:S01]  /*14b00*/  IMAD.HI R0, R0, 0x66666667, RZ ;  /* 0x6666666700007827 */ /* 0x000fe200078e02ff */
[----:B------:R-:W-:-:S04]  /*14b10*/  LEA.HI.SX32 R4, R3, R4, 0x1b ;  /* 0x0000000403047211 */ /* 0x000fc800078fdaff */
[----:B------:R-:W-:-:S04]  /*14b20*/  SHF.R.U32.HI R3, RZ, 0x1f, R0 ;  /* 0x0000001fff037819 */ /* 0x000fc80000011600 */
[----:B------:R-:W-:Y:S02]  /*14b30*/  LEA.HI.SX32 R3, R0, R3, 0x1b ;  /* 0x0000000300037211 */ /* 0x000fe400078fdaff */
[----:B------:R-:W-:Y:S02]  /*14b40*/  SHF.R.U32.HI R0, RZ, 0x10, R2 ;  /* 0x00000010ff007819 */ /* 0x000fe40000011602 */
[----:B------:R-:W-:Y:S02]  /*14b50*/  VIMNMX R8, R4, R3, PT ;  /* 0x0000000304087248 */ /* 0x000fe40003fe0100 */
[----:B------:R-:W-:Y:S02]  /*14b60*/  ISETP.NE.AND P0, PT, R0, RZ, PT ;  /* 0x000000ff0000720c */ /* 0x000fe40003f05270 */
[----:B------:R-:W-:Y:S01]  /*14b70*/  ISETP.GE.AND P1, PT, R8, 0x1, PT ;  /* 0x000000010800780c */ /* 0x000fe20003f26270 */
[----:B------:R0:W-:Y:S04]  /*14b80*/  STL [R1+0x38], R8 ;  /* 0x0000380801007387 */ /* 0x0001e80000100800 */
[----:B------:R0:W-:Y:S04]  /*14b90*/  STL [R1+0x3c], R5 ;  /* 0x00003c0501007387 */ /* 0x0001e80000100800 */
[----:B------:R0:W-:Y:S02]  /*14ba0*/  STL [R1+0x48], R9 ;  /* 0x0000480901007387 */ /* 0x0001e40000100800 */
[----:B------:R-:W1:Y:S02]  /*14bb0*/  @!P0 LDC R0, c[0x0][0x9f0] ;  /* 0x00027c00ff008b82 */ /* 0x000e640000000800 */
[----:B------:R-:W-:Y:S05]  /*14bc0*/  @!P1 BRA `(.L_x_2427) ;  /* 0x0000000000709947 */ /* 0x000fea0003800000 */
[----:B-1----:R-:W-:-:S04]  /*14bd0*/  IABS R4, R0 ;  /* 0x0000000000047213 */ /* 0x002fc80000000000 */
[----:B------:R-:W1:Y:S08]  /*14be0*/  I2F.RP R2, R4 ;  /* 0x0000000400027306 */ /* 0x000e700000209400 */
[----:B-1----:R-:W1:Y:S02]  /*14bf0*/  MUFU.RCP R2, R2 ;  /* 0x0000000200027308 */ /* 0x002e640000001000 */
[----:B-1----:R-:W-:-:S06]  /*14c00*/  VIADD R2, R2, 0xffffffe ;  /* 0x0ffffffe02027836 */ /* 0x002fcc0000000000 */
[----:B------:R-:W1:Y:S02]  /*14c10*/  F2I.FTZ.U32.TRUNC.NTZ R3, R2 ;  /* 0x0000000200037305 */ /* 0x000e64000021f000 */
[----:B-1----:R-:W-:-:S04]  /*14c20*/  IMAD.MOV R2, RZ, RZ, -R3 ;  /* 0x000000ffff027224 */ /* 0x002fc800078e0a03 */
[----:B0-----:R-:W-:Y:S02]  /*14c30*/  IMAD R5, R2, R4, RZ ;  /* 0x0000000402057224 */ /* 0x001fe400078e02ff */
[----:B------:R-:W-:-:S04]  /*14c40*/  IMAD.MOV.U32 R2, RZ, RZ, RZ ;  /* 0x000000ffff027224 */ /* 0x000fc800078e00ff */
[----:B------:R-:W-:Y:S01]  /*14c50*/  IMAD.HI.U32 R7, R3, R5, R2 ;  /* 0x0000000503077227 */ /* 0x000fe200078e0002 */
        /* <DEDUP_REMOVED lines=19> */
.L_x_2427:
[----:B------:R-:W-:Y:S05]  /*14d90*/  BSYNC B0 ;  /* 0x0000000000007941 */ /* 0x000fea0003800000 */
.L_x_2426:
[----:B-1----:R-:W-:Y:S01]  /*14da0*/  IMAD.MOV.U32 R0, RZ, RZ, R10 ;  /* 0x000000ffff007224 */ /* 0x002fe200078e000a */
[----:B------:R-:W-:Y:S03]  /*14db0*/  BSSY B7, `(.L_x_2428) ;  /* 0x00004ca000077945 */ /* 0x000fe60003800000 */
[----:B------:R-:W-:-:S05]  /*14dc0*/  IMAD R2, R9, R0, RZ ;  /* 0x0000000009027224 */ /* 0x000fca00078e02ff */
[----:B------:R-:W-:Y:S01]  /*14dd0*/  VIADDMNMX R0, R2, R0, R8, PT ;  /* 0x0000000002007246 */ /* 0x000fe20003800108 */
[----:B------:R1:W-:Y:S03]  /*14de0*/  STL [R1+0x28], R2 ;  /* 0x0000280201007387 */ /* 0x0003e60000100800 */
[----:B------:R-:W-:Y:S01]  /*14df0*/  ISETP.GT.AND P0, PT, R0, R2, PT ;  /* 0x000000020000720c */ /* 0x000fe20003f04270 */
[----:B------:R1:W-:-:S12]  /*14e00*/  STL [R1+0x40], R0 ;  /* 0x0000400001007387 */ /* 0x0003d80000100800 */
[----:B------:R-:W-:Y:S05]  /*14e10*/  @P0 BRA `(.L_x_2429) ;  /* 0x00000000004c0947 */ /* 0x000fea0003800000 */
[----:B-1----:R-:W1:Y:S02]  /*14e20*/  S2R R0, SR_TID.X ;  /* 0x0000000000007919 */ /* 0x002e640000002100 */
[----:B-1----:R-:W-:-:S04]  /*14e30*/  LOP3.LUT R0, R0, 0x7f, RZ, 0xc0, !PT ;  /* 0x0000007f00007812 */ /* 0x002fc800078ec0ff */
[----:B------:R-:W-:-:S13]  /*14e40*/  ISETP.NE.AND P0, PT, R0, RZ, PT ;  /* 0x000000ff0000720c */ /* 0x000fda0003f05270 */
[----:B------:R-:W-:Y:S05]  /*14e50*/  @P0 BRA `(.L_x_2430) ;  /* 0x0000004800fc0947 */ /* 0x000fea0003800000 */
[----:B------:R-:W1:Y:S01]  /*14e60*/  S2R R3, SR_LANEID ;  /* 0x0000000000037919 */ /* 0x000e620000000000 */
[----:B------:R-:W-:Y:S01]  /*14e70*/  VOTEU.ANY UR4, UPT, PT ;  /* 0x0000000000047886 */ /* 0x000fe200038e0100 */
[----:B------:R-:W-:Y:S01]  /*14e80*/  ULDC.64 UR6, c[0x0][0x208] ;  /* 0x0000820000067ab9 */ /* 0x000fe20000000a00 */
[----:B------:R-:W1:Y:S08]  /*14e90*/  FLO.U32 R0, UR4 ;  /* 0x0000000400007d00 */ /* 0x000e7000080e0000 */
[----:B0-----:R-:W0:Y:S01]  /*14ea0*/  POPC R5, UR4 ;  /* 0x0000000400057d09 */ /* 0x001e220008000000 */
[----:B-1----:R-:W-:-:S02]  /*14eb0*/  ISETP.EQ.U32.AND P0, PT, R0, R3, PT ;  /* 0x000000030000720c */ /* 0x002fc40003f02070 */
[----:B------:R-:W0:Y:S11]  /*14ec0*/  LDC.64 R2, c[0x0][0xc60] ;  /* 0x00031800ff027b82 */ /* 0x000e360000000a00 */
[----:B0-----:R-:W3:Y:S01]  /*14ed0*/  @P0 ATOMG.E.ADD.STRONG.GPU PT, R3, desc[UR6][R2.64], R5 ;  /* 0x00000005020309a8 */ /* 0x001ee200081ee1c6 */
[----:B------:R-:W0:Y:S02]  /*14ee0*/  S2R R4, SR_LTMASK ;  /* 0x0000000000047919 */ /* 0x000e240000003900 */
[----:B0-----:R-:W-:-:S04]  /*14ef0*/  LOP3.LUT R4, R4, UR4, RZ, 0xc0, !PT ;  /* 0x0000000404047c12 */ /* 0x001fc8000f8ec0ff */
[----:B------:R-:W0:Y:S01]  /*14f00*/  POPC R7, R4 ;  /* 0x0000000400077309 */ /* 0x000e220000000000 */
[----:B---3--:R-:W0:Y:S02]  /*14f10*/  SHFL.IDX PT, R0, R3, R0, 0x1f ;  /* 0x00001f0003007589 */ /* 0x008e2400000e0000 */
[----:B0-----:R-:W-:-:S05]  /*14f20*/  IADD3 R0, R0, UR38, R7 ;  /* 0x0000002600007c10 */ /* 0x001fca000fffe007 */
[----:B------:R3:W-:Y:S01]  /*14f30*/  STL [R1], R0 ;  /* 0x0000000001007387 */ /* 0x0007e20000100800 */
[----:B------:R-:W-:Y:S05]  /*14f40*/  BRA `(.L_x_2430) ;  /* 0x0000004800c07947 */ /* 0x000fea0003800000 */
.L_x_2429:
[----:B-1----:R-:W-:Y:S01]  /*14f50*/  VIADD R0, R18, 0x24400 ;  /* 0x0002440012007836 */ /* 0x002fe20000000000 */
[----:B------:R-:W-:Y:S04]  /*14f60*/  BSSY B6, `(.L_x_2431) ;  /* 0x0000013000067945 */ /* 0x000fe80003800000 */
[----:B------:R-:W-:-:S13]  /*14f70*/  LOP3.LUT P0, RZ, R0, 0x3ff, RZ, 0xc0, !PT ;  /* 0x000003ff00ff7812 */ /* 0x000fda000780c0ff */
[----:B------:R-:W-:Y:S05]  /*14f80*/  @!P0 BRA `(.L_x_2432) ;  /* 0x0000000000408947 */ /* 0x000fea0003800000 */
[----:B------:R-:W-:Y:S01]  /*14f90*/  MOV R2, 0x0 ;  /* 0x0000000000027802 */ /* 0x000fe20000000f00 */
[----:B------:R-:W-:Y:S01]  /*14fa0*/  ULDC.64 UR6, c[0x4][0x1b8] ;  /* 0x01006e0000067ab9 */ /* 0x000fe20000000a00 */
[----:B------:R-:W-:Y:S01]  /*14fb0*/  ULDC.64 UR8, c[0x4][0x1c0] ;  /* 0x0100700000087ab9 */ /* 0x000fe20000000a00 */
[----:B------:R-:W-:Y:S01]  /*14fc0*/  ULDC.64 UR4, c[0x4][0x118] ;  /* 0x0100460000047ab9 */ /* 0x000fe20000000a00 */
[----:B------:R-:W-:Y:S02]  /*14fd0*/  IMAD.U32 R4, RZ, RZ, UR6 ;  /* 0x00000006ff047e24 */ /* 0x000fe4000f8e00ff */
        /* <DEDUP_REMOVED lines=11> */
.L_x_2432:
[----:B------:R-:W-:Y:S05]  /*15090*/  BSYNC B6 ;  /* 0x0000000000067941 */ /* 0x000fea0003800000 */
.L_x_2431:
        /* <DEDUP_REMOVED lines=8> */
[----:B------:R1:W3:Y:S01]  /*15120*/  LDC.64 R2, c[0x4][R0] ;  /* 0x0100000000027b82 */ /* 0x0002e20000000a00 */
[----:B------:R-:W-:Y:S02]  /*15130*/  IMAD.U32 R4, RZ, RZ, UR6 ;  /* 0x00000006ff047e24 */ /* 0x000fe4000f8e00ff */
[----:B0-----:R-:W-:Y:S02]  /*15140*/  IMAD.U32 R5, RZ, RZ, UR7 ;  /* 0x00000007ff057e24 */ /* 0x001fe4000f8e00ff */
[----:B------:R-:W-:Y:S02]  /*15150*/  IMAD.U32 R6, RZ, RZ, UR8 ;  /* 0x00000008ff067e24 */ /* 0x000fe4000f8e00ff */
[----:B------:R-:W-:-:S02]  /*15160*/  IMAD.U32 R7, RZ, RZ, UR9 ;  /* 0x00000009ff077e24 */ /* 0x000fc4000f8e00ff */
[----:B--2---:R-:W-:Y:S02]  /*15170*/  IMAD.U32 R10, RZ, RZ, UR4 ;  /* 0x00000004ff0a7e24 */ /* 0x004fe4000f8e00ff */
[----:B------:R-:W-:Y:S02]  /*15180*/  IMAD.U32 R11, RZ, RZ, UR5 ;  /* 0x00000005ff0b7e24 */ /* 0x000fe4000f8e00ff */
[----:B------:R-:W-:Y:S02]  /*15190*/  IMAD.MOV.U32 R8, RZ, RZ, 0x70 ;  /* 0x00000070ff087424 */ /* 0x000fe400078e00ff */
[----:B------:R-:W-:Y:S02]  /*151a0*/  IMAD.MOV.U32 R12, RZ, RZ, 0x1 ;  /* 0x00000001ff0c7424 */ /* 0x000fe400078e00ff */
[----:B-1----:R-:W-:-:S07]  /*151b0*/  IMAD.MOV.U32 R13, RZ, RZ, RZ ;  /* 0x000000ffff0d7224 */ /* 0x002fce00078e00ff */
[----:B------:R-:W-:-:S07]  /*151c0*/  LEPC R20, `(.L_x_2435) ;  /* 0x000000001014794e */ /* 0x000fce0000000000 */
[----:B---3--:R-:W-:Y:S05]  /*151d0*/  CALL.ABS.NOINC R2 ;  /* 0x0000000002007343 */ /* 0x008fea0003c00000 */
.L_x_2435:
        /* <DEDUP_REMOVED lines=16> */
.L_x_2434:
[----:B------:R-:W-:Y:S05]  /*152e0*/  BSYNC B6 ;  /* 0x0000000000067941 */ /* 0x000fea0003800000 */
.L_x_2433:
[----:B------:R-:W3:Y:S01]  /*152f0*/  LDL.LU R4, [R1+0x1c] ;  /* 0x00001c0001047983 */ /* 0x000ee20000300800 */
[----:B------:R-:W-:-:S03]  /*15300*/  ULDC.64 UR4, c[0x0][0x9f8] ;  /* 0x00027e0000047ab9 */ /* 0x000fc60000000a00 */
[----:B------:R-:W4:Y:S01]  /*15310*/  LDL R7, [R1+0x10] ;  /* 0x0000100001077983 */ /* 0x000f220000100800 */
[----:B------:R-:W-:Y:S01]  /*15320*/  ISETP.NE.U32.AND P0, PT, RZ, UR4, PT ;  /* 0x00000004ff007c0c */ /* 0x000fe2000bf05070 */
[----:B------:R-:W-:Y:S02]  /*15330*/  ULDC.64 UR6, c[0x0][0x208] ;  /* 0x0000820000067ab9 */ /* 0x000fe40000000a00 */
[----:B------:R-:W5:Y:S01]  /*15340*/  LDL R0, [R1+0x40] ;  /* 0x0000400001007983 */ /* 0x000f620000100800 */
[----:B------:R-:W-:-:S13]  /*15350*/  ISETP.NE.AND.EX P0, PT, RZ, UR5, PT, P0 ;  /* 0x00000005ff007c0c */ /* 0x000fda000bf05300 */
[----:B------:R-:W-:-:S04]  /*15360*/  @P0 IADD3 R2, P1, R17, UR4, RZ ;  /* 0x0000000411020c10 */ /* 0x000fc8000ff3e0ff */
[----:B---3--:R-:W-:Y:S01]  /*15370*/  @P0 IADD3.X R3, R4, UR5, RZ, P1, !PT ;  /* 0x0000000504030c10 */ /* 0x008fe20008ffe4ff */
[----:B------:R-:W-:-:S04]  /*15380*/  ULDC.64 UR4, c[0x0][0xa08] ;  /* 0x0002820000047ab9 */ /* 0x000fc80000000a00 */
[----:B----4-:R1:W0:Y:S02]  /*15390*/  @P0 LDG.E R7, desc[UR6][R2.64] ;  /* 0x0000000602070981 */ /* 0x010224000c1e1900 */
[----:B-1----:R-:W1:Y:S01]  /*153a0*/  LDC.64 R2, c[0x0][0x418] ;  /* 0x00010600ff027b82 */ /* 0x002e620000000a00 */
[----:B-----5:R-:W-:Y:S01]  /*153b0*/  VIADD R0, R0, 0xffffffff ;  /* 0xffffffff00007836 */ /* 0x020fe20000000000 */
[----:B0-----:R-:W-:Y:S01]  /*153c0*/  SHF.R.S32.HI R8, RZ, 0x1f, R7 ;  /* 0x0000001fff087819 */ /* 0x001fe20000011407 */
[----:B------:R0:W-:Y:S04]  /*153d0*/  @P0 STL [R1+0x10], R7 ;  /* 0x0000100701000387 */ /* 0x0001e80000100800 */
[----:B------:R0:W-:Y:S01]  /*153e0*/  STL [R1+0x1c], R8 ;  /* 0x00001c0801007387 */ /* 0x0001e20000100800 */
[----:B-1----:R-:W-:Y:S01]  /*153f0*/  LOP3.LUT P0, RZ, R2, UR4, RZ, 0xfc, !PT ;  /* 0x0000000402ff7c12 */ /* 0x002fe2000f80fcff */
[----:B------:R-:W-:-:S03]  /*15400*/  UMOV UR4, 0xffffffff ;  /* 0xffffffff00047882 */ /* 0x000fc60000000000 */
[----:B------:R-:W-:-:S04]  /*15410*/  LOP3.LUT P0, RZ, R3, UR5, RZ, 0xfc, P0 ;  /* 0x0000000503ff7c12 */ /* 0x000fc8000800fcff */
[----:B------:R-:W-:Y:S01]  /*15420*/  SEL R17, R7, RZ, !P0 ;  /* 0x000000ff07117207 */ /* 0x000fe20004000000 */
[----:B0-----:R-:W-:Y:S08]  /*15430*/  BRA.DIV UR4, `(.L_x_2436) ;  /* 0x0000005e04b07947 */ /* 0x001ff0000b800000 */
[----:B------:R-:W0:Y:S02]  /*15440*/  S2R R4, SR_TID.X ;  /* 0x0000000000047919 */ /* 0x000e240000002100 */
[----:B0-----:R-:W-:-:S04]  /*15450*/  SHF.R.U32.HI R4, RZ, 0x5, R4 ;  /* 0x00000005ff047819 */ /* 0x001fc80000011604 */
[----:B------:R-:W-:-:S05]  /*15460*/  LOP3.LUT R4, R4, 0x3, RZ, 0xc0, !PT ;  /* 0x0000000304047812 */ /* 0x000fca00078ec0ff */
[----:B------:R0:W1:Y:S02]  /*15470*/  SHFL.IDX PT, R14, R4, RZ, 0x1f ;  /* 0x00001fff040e7589 */ /* 0x00006400000e0000 */
.L_x_2553:
[----:B------:R-:W-:Y:S01]  /*15480*/  PLOP3.LUT P1, PT, PT, PT, PT, 0x8, 0x0 ;  /* 0x000000000000781c */ /* 0x000fe20003f2e170 */
[----:B------:R3:W-:Y:S01]  /*15490*/  STL [R1+0x8], R0 ;  /* 0x0000080001007387 */ /* 0x0007e20000100800 */
[----:B-1----:R-:W-:Y:S02]  /*154a0*/  ISETP.NE.AND P0, PT, R14, RZ, PT ;  /* 0x000000ff0e00720c */ /* 0x002fe40003f05270 */
[----:B0-----:R-:W-:-:S05]  /*154b0*/  P2R R4, PR, RZ, 0x2 ;  /* 0x00000002ff047803 */ /* 0x001fca0000000000 */
[----:B------:R3:W-:Y:S06]  /*154c0*/  STL [R1+0x20], R4 ;  /* 0x0000200401007387 */ /* 0x0007ec0000100800 */
[----:B------:R-:W-:Y:S05]  /*154d0*/  @P0 BRA `(.L_x_2437) ;  /* 0x0000000400440947 */ /* 0x000fea0003800000 */
[----:B------:R-:W-:-:S03]  /*154e0*/  UMOV UR4, 0xffffffff ;  /* 0xffffffff00047882 */ /* 0x000fc60000000000 */
[----:B------:R-:W-:Y:S05]  /*154f0*/  BRA.DIV UR4, `(.L_x_2438) ;  /* 0x0000005e04b47947 */ /* 0x000fea000b800000 */
[----:B------:R-:W-:-:S13]  /*15500*/  ELECT P6, URZ, PT ;  /* 0x00000000003f782f */ /* 0x000fda00038c0000 */
.L_x_2556:
[----:B------:R-:W-:Y:S05]  /*15510*/  @!P6 BRA `(.L_x_2437) ;  /* 0x000000040034e947 */ /* 0x000fea0003800000 */
[----:B------:R-:W-:-:S04]  /*15520*/  ISETP.NE.U32.AND P0, PT, R2, RZ, PT ;  /* 0x000000ff0200720c */ /* 0x000fc80003f05070 */
[----:B------:R-:W-:-:S13]  /*15530*/  ISETP.NE.AND.EX P0, PT, R3, RZ, PT, P0 ;  /* 0x000000ff0300720c */ /* 0x000fda0003f05300 */
[----:B------:R-:W-:Y:S05]  /*15540*/  @!P0 BRA `(.L_x_2439) ;  /* 0x0000000000548947 */ /* 0x000fea0003800000 */
[----:B------:R-:W0:Y:S01]  /*15550*/  LDC R6, c[0x0][0x43c] ;  /* 0x00010f00ff067b82 */ /* 0x000e220000000800 */
[----:B------:R-:W-:Y:S01]  /*15560*/  IMAD.MOV.U32 R9, RZ, RZ, R0 ;  /* 0x000000ffff097224 */ /* 0x000fe200078e0000 */
[----:B------:R-:W-:Y:S01]  /*15570*/  ULDC.64 UR4, c[0x0][0x428] ;  /* 0x00010a0000047ab9 */ /* 0x000fe20000000a00 */
[----:B------:R-:W-:Y:S02]  /*15580*/  ULDC.64 UR6, c[0x0][0x208] ;  /* 0x0000820000067ab9 */ /* 0x000fe40000000a00 */
[----:B---3--:R-:W-:Y:S01]  /*15590*/  IMAD.MOV.U32 R0, RZ, RZ, R9 ;  /* 0x000000ffff007224 */ /* 0x008fe200078e0009 */
[----:B0-----:R-:W-:-:S13]  /*155a0*/  ISETP.NE.AND P0, PT, R6, 0x1, PT ;  /* 0x000000010600780c */ /* 0x001fda0003f05270 */
[----:B------:R-:W0:Y:S02]  /*155b0*/  @P0 LDC.64 R4, c[0x0][0x440] ;  /* 0x00011000ff040b82 */ /* 0x000e240000000a00 */
[----:B0-----:R-:W-:-:S05]  /*155c0*/  @P0 IMAD.HI.U32 R4, R9, R4, RZ ;  /* 0x0000000409040227 */ /* 0x001fca00078e00ff */
        /* <DEDUP_REMOVED lines=13> */
.L_x_2439:
[----:B0-----:R-:W4:Y:S01]  /*156a0*/  LDL R2, [R1+0x14] ;  /* 0x0000140001027983 */ /* 0x001f220000100800 */
[----:B---3--:R-:W-:Y:S01]  /*156b0*/  IMAD R0, R19, 0x8, R18 ;  /* 0x0000000813007824 */ /* 0x008fe200078e0212 */
[----:B----4-:R-:W-:-:S04]  /*156c0*/  SHF.L.U32 R2, R2, 0x1f, RZ ;  /* 0x0000001f02027819 */ /* 0x010fc800000006ff */
[----:B------:R-:W0:Y:S02]  /*156d0*/  SYNCS.PHASECHK.TRANS64.TRYWAIT P0, [R0+URZ+0x38840], R2 ;  /* 0x03884002000075a7 */ /* 0x000e24000800017f */
[----:B0-----:R-:W-:Y:S05]  /*156e0*/  @!P0 BRA `(.L_x_2440) ;  /* 0x0000005c00588947 */ /* 0x001fea0003800000 */
.L_x_2557:
[----:B------:R-:W1:Y:S02]  /*156f0*/  S2R R3, SR_TID.X ;  /* 0x0000000000037919 */ /* 0x000e640000002100 */
[----:B-1----:R-:W-:-:S04]  /*15700*/  LOP3.LUT R3, R3, 0x7f, RZ, 0xc0, !PT ;  /* 0x0000007f03037812 */ /* 0x002fc800078ec0ff */
[----:B------:R-:W-:-:S13]  /*15710*/  ISETP.NE.AND P0, PT, R3, RZ, PT ;  /* 0x000000ff0300720c */ /* 0x000fda0003f05270 */
[----:B------:R-:W-:Y:S05]  /*15720*/  @P0 BRA `(.L_x_2441) ;  /* 0x00000000001c0947 */ /* 0x000fea0003800000 */
[----:B------:R-:W1:Y:S01]  /*15730*/  S2R R3, SR_TID.X ;  /* 0x0000000000037919 */ /* 0x000e620000002100 */
[----:B0-----:R-:W-:-:S04]  /*15740*/  IMAD.MOV.U32 R2, RZ, RZ, 0xa000 ;  /* 0x0000a000ff027424 */ /* 0x001fc800078e00ff */
[----:B------:R3:W-:Y:S01]  /*15750*/  SYNCS.ARRIVE.TRANS64 RZ, [R0+URZ+0x38830], R2 ;  /* 0x0388300200ff79a7 */ /* 0x0007e2000800003f */
[----:B-1----:R-:W-:-:S04]  /*15760*/  LOP3.LUT R3, R3, 0x1f, RZ, 0xc0, !PT ;  /* 0x0000001f03037812 */ /* 0x002fc800078ec0ff */
[----:B------:R-:W-:-:S13]  /*15770*/  ISETP.NE.AND P0, PT, R3, RZ, PT ;  /* 0x000000ff0300720c */ /* 0x000fda0003f05270 */
[----:B---3--:R-:W-:Y:S05]  /*15780*/  @!P0 BRA `(.L_x_2441) ;  /* 0x0000000000048947 */ /* 0x008fea0003800000 */
[----:B------:R-:W-:Y:S01]  /*15790*/  BPT.TRAP 0x1 ;  /* 0x000000040000795c */ /* 0x000fe20000300000 */
.L_x_2441:
[----:B------:R-:W3:Y:S04]  /*157a0*/  LDL R3, [R1+0x8] ;  /* 0x0000080001037983 */ /* 0x000ee80000100800 */
[----:B0-----:R-:W4:Y:S01]  /*157b0*/  LDL R2, [R1+0x18] ;  /* 0x0000180001027983 */ /* 0x001f220000100800 */
        /* <DEDUP_REMOVED lines=20> */
[----:B----4-:R-:W-:-:S13]  /*15900*/  R2UR UR5, R2 ;  /* 0x00000000020572ca */ /* 0x010fda00000e0000 */
[----:B------:R-:W-:Y:S02]  /*15910*/  UIMAD UR11, UR11, 0x50, UR5 ;  /* 0x000000500b0b78a4 */ /* 0x000fe4000f8e0205 */
[----:B------:R-:W-:-:S09]  /*15920*/  UIADD3.X UR5, URZ, UR37, URZ, UP0, !UPT ;  /* 0x000000253f057290 */ /* 0x000fd200087fe43f */
[----:B------:R1:W-:Y:S02]  /*15930*/  UTMALDG.4D [UR8], [UR4], desc[UR6] ;  /* 0x00000608040075b4 */ /* 0x0003e40008019000 */
[----:B-1----:R-:W-:Y:S01]  /*15940*/  UMOV UR8, UR15 ;  /* 0x0000000f00087c82 */ /* 0x002fe20008000000 */
[----:B------:R-:W-:Y:S02]  /*15950*/  UMOV UR10, UR16 ;  /* 0x00000010000a7c82 */ /* 0x000fe40008000000 */
[----:B------:R1:W-:Y:S02]  /*15960*/  UTMALDG.4D [UR8], [UR4], desc[UR6] ;  /* 0x00000608040075b4 */ /* 0x0003e40008019000 */
[----:B-1----:R-:W-:Y:S01]  /*15970*/  UMOV UR8, UR17 ;  /* 0x0000001100087c82 */ /* 0x002fe20008000000 */
[----:B------:R-:W-:Y:S01]  /*15980*/  UMOV UR10, UR14 ;  /* 0x0000000e000a7c82 */ /* 0x000fe20008000000 */
[----:B------:R-:W-:Y:S01]  /*15990*/  UMOV UR14, 0xc0 ;  /* 0x000000c0000e7882 */ /* 0x000fe20000000000 */
[----:B------:R1:W-:Y:S02]  /*159a0*/  UTMALDG.4D [UR8], [UR4], desc[UR6] ;  /* 0x00000608040075b4 */ /* 0x0003e40008019000 */
[----:B-1----:R-:W-:Y:S01]  /*159b0*/  UMOV UR8, UR18 ;  /* 0x0000001200087c82 */ /* 0x002fe20008000000 */
[----:B------:R-:W-:-:S02]  /*159c0*/  UMOV UR10, UR14 ;  /* 0x0000000e000a7c82 */ /* 0x000fc40008000000 */
[----:B------:R0:W-:Y:S02]  /*159d0*/  UTMALDG.4D [UR8], [UR4], desc[UR6] ;  /* 0x00000608040075b4 */ /* 0x0001e40008019000 */
[----:B0-----:R-:W-:Y:S01]  /*159e0*/  NOP ;  /* 0x0000000000007918 */ /* 0x001fe20000000000 */
.L_x_2437:
[----:B------:R-:W4:Y:S04]  /*159f0*/  LDL.LU R3, [R1+0x30] ;  /* 0x0000300001037983 */ /* 0x000f280000300800 */
[----:B------:R-:W5:Y:S04]  /*15a00*/  LDL.LU R5, [R1+0x2c] ;  /* 0x00002c0001057983 */ /* 0x000f680000300800 */
[----:B---3--:R-:W3:Y:S01]  /*15a10*/  LDL.LU R4, [R1+0x44] ;  /* 0x0000440001047983 */ /* 0x008ee20000300800 */
        /* <DEDUP_REMOVED lines=9> */
[----:B----4-:R-:W-:Y:S02]  /*15ab0*/  SHF.R.S32.HI R0, RZ, 0x1f, R3 ;  /* 0x0000001fff007819 */ /* 0x010fe40000011403 */
[----:B-----5:R-:W-:-:S03]  /*15ac0*/  SEL R5, R5, RZ, !P0 ;  /* 0x000000ff05057207 */ /* 0x020fc60004000000 */
[----:B------:R-:W-:Y:S01]  /*15ad0*/  IMAD R0, R0, UR4, RZ ;  /* 0x0000000400007c24 */ /* 0x000fe2000f8e02ff */
[----:B---3--:R-:W-:-:S03]  /*15ae0*/  SEL R4, R4, RZ, !P0 ;  /* 0x000000ff04047207 */ /* 0x008fc60004000000 */
        /* <DEDUP_REMOVED lines=23> */
[----:B0-----:R-:W-:Y:S05]  /*15c60*/  CALL.ABS.NOINC R2 ;  /* 0x0000000002007343 */ /* 0x001fea0003c00000 */
.L_x_2443:
[----:B------:R-:W-:Y:S05]  /*15c70*/  BSYNC B6 ;  /* 0x0000000000067941 */ /* 0x000fea0003800000 */
.L_x_2442:
[----:B0-----:R-:W3:Y:S01]  /*15c80*/  LDL.LU R0, [R1+0x44] ;  /* 0x0000440001007983 */ /* 0x001ee20000300800 */
[----:B------:R-:W-:Y:S01]  /*15c90*/  ULDC.64 UR4, c[0x0][0x2d8] ;  /* 0x0000b60000047ab9 */ /* 0x000fe20000000a00 */
[----:B------:R-:W0:Y:S01]  /*15ca0*/  LDC R7, c[0x0][0x448] ;  /* 0x00011200ff077b82 */ /* 0x000e220000000800 */
[----:B------:R-:W-:Y:S01]  /*15cb0*/  ULDC.64 UR6, c[0x0][0x280] ;  /* 0x0000a00000067ab9 */ /* 0x000fe20000000a00 */
[----:B------:R-:W4:Y:S04]  /*15cc0*/  LDL.LU R4, [R1+0x30] ;  /* 0x0000300001047983 */ /* 0x000f280000300800 */
[----:B------:R-:W4:Y:S04]  /*15cd0*/  LDL.LU.64 R2, [R1+0x50] ;  /* 0x0000500001027983 */ /* 0x000f280000300a00 */
[----:B------:R-:W3:Y:S04]  /*15ce0*/  LDL.LU R5, [R1+0x2c] ;  /* 0x00002c0001057983 */ /* 0x000ee80000300800 */
[----:B------:R-:W3:Y:S01]  /*15cf0*/  LDL R8, [R1+0x4] ;  /* 0x0000040001087983 */ /* 0x000ee20000100800 */
[----:B------:R-:W1:Y:S01]  /*15d00*/  S2R R9, SR_TID.X ;  /* 0x0000000000097919 */ /* 0x000e620000002100 */
[----:B--2---:R-:W2:Y:S01]  /*15d10*/  S2R R10, SR_TID.X ;  /* 0x00000000000a7919 */ /* 0x004ea20000002100 */
[----:B0-----:R-:W-:-:S13]  /*15d20*/  ISETP.NE.AND P0, PT, R7, 0x1, PT ;  /* 0x000000010700780c */ /* 0x001fda0003f05270 */
[----:B------:R-:W0:Y:S01]  /*15d30*/  @P0 LDC R6, c[0x0][0x450] ;  /* 0x00011400ff060b82 */ /* 0x000e220000000800 */
[----:B-1----:R-:W-:Y:S02]  /*15d40*/  IMAD.SHL.U32 R9, R9, 0x8, RZ ;  /* 0x0000000809097824 */ /* 0x002fe400078e00ff */
[----:B--2---:R-:W-:-:S03]  /*15d50*/  IMAD.SHL.U32 R10, R10, 0x8, RZ ;  /* 0x000000080a0a7824 */ /* 0x004fc600078e00ff */
[----:B------:R-:W-:-:S04]  /*15d60*/  LOP3.LUT R9, R9, 0x38, RZ, 0xc0, !PT ;  /* 0x0000003809097812 */ /* 0x000fc800078ec0ff */
[C---:B------:R-:W-:Y:S02]  /*15d70*/  LOP3.LUT R12, R9.reuse, 0x40, RZ, 0xfc, !PT ;  /* 0x00000040090c7812 */ /* 0x040fe400078efcff */
[C---:B------:R-:W-:Y:S02]  /*15d80*/  LOP3.LUT R11, R9.reuse, 0x80, RZ, 0xfc, !PT ;  /* 0x00000080090b7812 */ /* 0x040fe400078efcff */
[----:B------:R-:W-:Y:S02]  /*15d90*/  LOP3.LUT R9, R9, 0xc0, RZ, 0xfc, !PT ;  /* 0x000000c009097812 */ /* 0x000fe400078efcff */
[----:B------:R-:W-:Y:S01]  /*15da0*/  LOP3.LUT R10, R10, 0x38, RZ, 0xc0, !PT ;  /* 0x000000380a0a7812 */ /* 0x000fe200078ec0ff */
[----:B----4-:R-:W-:Y:S02]  /*15db0*/  IMAD.MOV.U32 R3, RZ, RZ, R4 ;  /* 0x000000ffff037224 */ /* 0x010fe400078e0004 */
[----:B------:R-:W1:Y:S01]  /*15dc0*/  S2R R4, SR_TID.X ;  /* 0x0000000000047919 */ /* 0x000e620000002100 */
[----:B------:R-:W-:-:S04]  /*15dd0*/  IMAD.WIDE.U32 R2, R16, UR4, R2 ;  /* 0x0000000410027c25 */ /* 0x000fc8000f8e0002 */
[----:B------:R-:W-:Y:S01]  /*15de0*/  IMAD R3, R16, UR5, R3 ;  /* 0x0000000510037c24 */ /* 0x000fe2000f8e0203 */
[----:B------:R-:W-:Y:S02]  /*15df0*/  ULDC.64 UR4, c[0x0][0x2e0] ;  /* 0x0000b80000047ab9 */ /* 0x000fe40000000a00 */
[----:B---3--:R-:W-:Y:S02]  /*15e00*/  IMAD R0, R0, UR4, RZ ;  /* 0x0000000400007c24 */ /* 0x008fe4000f8e02ff */
[----:B------:R-:W-:-:S04]  /*15e10*/  IMAD.WIDE.U32 R2, R5, UR4, R2 ;  /* 0x0000000405027c25 */ /* 0x000fc8000f8e0002 */
[----:B------:R-:W-:Y:S01]  /*15e20*/  IMAD R0, R5, UR5, R0 ;  /* 0x0000000505007c24 */ /* 0x000fe2000f8e0200 */
[----:B------:R-:W-:-:S03]  /*15e30*/  ULDC.64 UR4, c[0x0][0x2d0] ;  /* 0x0000b40000047ab9 */ /* 0x000fc60000000a00 */
[----:B------:R-:W-:Y:S01]  /*15e40*/  IMAD.IADD R3, R3, 0x1, R0 ;  /* 0x0000000103037824 */ /* 0x000fe200078e0200 */
[----:B-1----:R-:W-:-:S04]  /*15e50*/  LOP3.LUT R4, R4, 0x7f, RZ, 0xc0, !PT ;  /* 0x0000007f04047812 */ /* 0x002fc800078ec0ff */
[----:B------:R-:W-:Y:S02]  /*15e60*/  SHF.R.U32.HI R5, RZ, 0x3, R4 ;  /* 0x00000003ff057819 */ /* 0x000fe40000011604 */
[----:B------:R-:W1:Y:S02]  /*15e70*/  S2R R4, SR_TID.X ;  /* 0x0000000000047919 */ /* 0x000e640000002100 */
[----:B-1----:R-:W-:-:S05]  /*15e80*/  IMAD.SHL.U32 R4, R4, 0x10, RZ ;  /* 0x0000001004047824 */ /* 0x002fca00078e00ff */
[----:B------:R-:W-:Y:S02]  /*15e90*/  LOP3.LUT R4, R5, 0x70, R4, 0xf8, !PT ;  /* 0x0000007005047812 */ /* 0x000fe400078ef804 */
[----:B------:R-:W1:Y:S03]  /*15ea0*/  @P0 LDC R5, c[0x0][0x44c] ;  /* 0x00011300ff050b82 */ /* 0x000e660000000800 */
[----:B------:R-:W-:-:S04]  /*15eb0*/  IMAD R0, R8, 0x80, R4 ;  /* 0x0000008008007824 */ /* 0x000fc800078e0204 */
[----:B------:R-:W-:Y:S02]  /*15ec0*/  IMAD.MOV.U32 R4, RZ, RZ, R0 ;  /* 0x000000ffff047224 */ /* 0x000fe400078e0000 */
        /* <DEDUP_REMOVED lines=33> */
[----:B---3--:R-:W-:-:S03]  /*160e0*/  IMAD R2, R8, 0x80, R11 ;  /* 0x0000008008027824 */ /* 0x008fc600078e020b */
        /* <DEDUP_REMOVED lines=86> */
.L_x_2574:
        /* <DEDUP_REMOVED lines=14> */
.L_x_2446:
[----:B------:R-:W-:Y:S05]  /*16730*/  BSYNC B0 ;  /* 0x0000000000007941 */ /* 0x000fea0003800000 */
.L_x_2445:
[----:B------:R-:W-:Y:S01]  /*16740*/  NOP ;  /* 0x0000000000007918 */ /* 0x000fe20000000000 */
[----:B------:R-:W-:Y:S01]  /*16750*/  PLOP3.LUT P0, PT, PT, PT, PT, 0x80, 0x0 ;  /* 0x000000000000781c */ /* 0x000fe20003f0f070 */
[----:B0-----:R-:W-:-:S12]  /*16760*/  VIADD R6, R18, 0x38800 ;  /* 0x0003880012067836 */ /* 0x001fd80000000000 */
.L_x_2447:
        /* <DEDUP_REMOVED lines=18> */
.L_x_2575:
[----:B------:R-:W-:Y:S05]  /*16890*/  BSYNC B0 ;  /* 0x0000000000007941 */ /* 0x000fea0003800000 */
.L_x_2448:
        /* <DEDUP_REMOVED lines=55> */
.L_x_2456:
[----:B------:R-:W-:Y:S01]  /*16c10*/  IMAD R3, R9, 0x8, R18 ;  /* 0x0000000809037824 */ /* 0x000fe200078e0212 */
[----:B------:R-:W-:Y:S01]  /*16c20*/  SHF.L.U32 R2, R11, 0x1f, RZ ;  /* 0x0000001f0b027819 */ /* 0x000fe200000006ff */
[----:B------:R-:W-:Y:S03]  /*16c30*/  BSSY B3, `(.L_x_2457) ;  /* 0x0000003000037945 */ /* 0x000fe60003800000 */
[----:B------:R-:W1:Y:S02]  /*16c40*/  SYNCS.PHASECHK.TRANS64.TRYWAIT P0, [R3+URZ+0x38840], R2 ;  /* 0x03884002030075a7 */ /* 0x000e64000800017f */
[----:B-1----:R-:W-:Y:S05]  /*16c50*/  @!P0 BRA `(.L_x_2458) ;  /* 0x0000005400308947 */ /* 0x002fea0003800000 */
.L_x_2576:
[----:B------:R-:W-:Y:S05]  /*16c60*/  BSYNC B3 ;  /* 0x0000000000037941 */ /* 0x000fea0003800000 */
.L_x_2457:
        /* <DEDUP_REMOVED lines=12> */
.L_x_2460:
[----:B------:R-:W-:Y:S05]  /*16d30*/  BSYNC B3 ;  /* 0x0000000000037941 */ /* 0x000fea0003800000 */
.L_x_2459:
        /* <DEDUP_REMOVED lines=12> */
.L_x_2461:
        /* <DEDUP_REMOVED lines=16> */
.L_x_2462:
        /* <DEDUP_REMOVED lines=16> */
.L_x_2463:
        /* <DEDUP_REMOVED lines=16> */
.L_x_2464:
        /* <DEDUP_REMOVED lines=16> */
.L_x_2577:
[----:B------:R-:W-:Y:S05]  /*17200*/  BSYNC B3 ;  /* 0x0000000000037941 */ /* 0x000fea0003800000 */
.L_x_2465:
        /* <DEDUP_REMOVED lines=12> */
.L_x_2468:
[----:B------:R-:W-:Y:S05]  /*172d0*/  BSYNC B3 ;  /* 0x0000000000037941 */ /* 0x000fea0003800000 */
.L_x_2467:
        /* <DEDUP_REMOVED lines=13> */
.L_x_2469:
        /* <DEDUP_REMOVED lines=15> */
.L_x_2470:
        /* <DEDUP_REMOVED lines=15> */
.L_x_2471:
        /* <DEDUP_REMOVED lines=15> */
.L_x_2472:
        /* <DEDUP_REMOVED lines=12> */
.L_x_2455:
[----:B------:R-:W-:Y:S05]  /*17740*/  BSYNC B1 ;  /* 0x0000000000017941 */ /* 0x000fea0003800000 */
.L_x_2454:
[----:B0-----:R-:W2:Y:S01]  /*17750*/  LDL.LU R0, [R1+0x40] ;  /* 0x0000400001007983 */ /* 0x001ea20000300800 */
[----:B------:R-:W-:-:S03]  /*17760*/  IMAD.MOV.U32 R19, RZ, RZ, R9 ;  /* 0x000000ffff137224 */ /* 0x000fc600078e0009 */
[----:B------:R0:W-:Y:S02]  /*17770*/  STL [R1+0x14], R11 ;  /* 0x0000140b01007387 */ /* 0x0001e40000100800 */
[----:B0-2---:R-:W-:-:S07]  /*17780*/  VIADD R0, R0, 0xfffffffd ;  /* 0xfffffffd00007836 */ /* 0x005fce0000000000 */
.L_x_2453:
[----:B------:R-:W-:Y:S05]  /*17790*/  BSYNC B2 ;  /* 0x0000000000027941 */ /* 0x000fea0003800000 */
.L_x_2452:
[----:B------:R-:W-:Y:S01]  /*177a0*/  VIADD R10, R10, 0xfffffffe ;  /* 0xfffffffe0a0a7836 */ /* 0x000fe20000000000 */
[----:B------:R-:W-:-:S04]  /*177b0*/  LOP3.LUT R8, RZ, R8, RZ, 0x33, !PT ;  /* 0x00000008ff087212 */ /* 0x000fc800078e33ff */
[----:B------:R-:W-:-:S13]  /*177c0*/  ISETP.NE.AND P0, PT, R10, R8, PT ;  /* 0x000000080a00720c */ /* 0x000fda0003f05270 */
[----:B------:R-:W-:Y:S05]  /*177d0*/  @!P0 BRA `(.L_x_2451) ;  /* 0x0000001800c48947 */ /* 0x000fea0003800000 */
[----:B------:R-:W-:-:S07]  /*177e0*/  IMAD.MOV.U32 R9, RZ, RZ, R17 ;  /* 0x000000ffff097224 */ /* 0x000fce00078e0011 */
.L_x_2511:
        /* <DEDUP_REMOVED lines=36> */
.L_x_2475:
[----:B------:R-:W-:Y:S01]  /*17a30*/  IMAD R3, R4, 0x8, R18 ;  /* 0x0000000804037824 */ /* 0x000fe200078e0212 */
[----:B------:R-:W-:Y:S01]  /*17a40*/  SHF.L.U32 R2, R5, 0x1f, RZ ;  /* 0x0000001f05027819 */ /* 0x000fe200000006ff */
[----:B------:R-:W-:Y:S03]  /*17a50*/  BSSY B2, `(.L_x_2476) ;  /* 0x0000003000027945 */ /* 0x000fe60003800000 */
[----:B------:R-:W1:Y:S02]  /*17a60*/  SYNCS.PHASECHK.TRANS64.TRYWAIT P0, [R3+URZ+0x38840], R2 ;  /* 0x03884002030075a7 */ /* 0x000e64000800017f */
[----:B-1----:R-:W-:Y:S05]  /*17a70*/  @!P0 BRA `(.L_x_2477) ;  /* 0x0000004400d08947 */ /* 0x002fea0003800000 */
.L_x_2578:
[----:B------:R-:W-:Y:S05]  /*17a80*/  BSYNC B2 ;  /* 0x0000000000027941 */ /* 0x000fea0003800000 */
.L_x_2476:
        /* <DEDUP_REMOVED lines=12> */
.L_x_2479:
[----:B------:R-:W-:Y:S05]  /*17b50*/  BSYNC B2 ;  /* 0x0000000000027941 */ /* 0x000fea0003800000 */
.L_x_2478:
        /* <DEDUP_REMOVED lines=12> */
.L_x_2480:
        /* <DEDUP_REMOVED lines=16> */
.L_x_2481:
        /* <DEDUP_REMOVED lines=16> */
.L_x_2482:
        /* <DEDUP_REMOVED lines=16> */
.L_x_2483:
        /* <DEDUP_REMOVED lines=16> */
.L_x_2579:
[----:B------:R-:W-:Y:S05]  /*18020*/  BSYNC B2 ;  /* 0x0000000000027941 */ /* 0x000fea0003800000 */
.L_x_2484:
        /* <DEDUP_REMOVED lines=11> */
.L_x_2487:
[----:B------:R-:W-:Y:S05]  /*180e0*/  BSYNC B2 ;  /* 0x0000000000027941 */ /* 0x000fea0003800000 */
.L_x_2486:
        /* <DEDUP_REMOVED lines=12> */
.L_x_2488:
        /* <DEDUP_REMOVED lines=15> */
.L_x_2489:
        /* <DEDUP_REMOVED lines=15> */
.L_x_2490:
        /* <DEDUP_REMOVED lines=15> */
.L_x_2491:
        /* <DEDUP_REMOVED lines=12> */
.L_x_2474:
[----:B------:R-:W-:Y:S05]  /*18540*/  BSYNC B1 ;  /* 0x0000000000017941 */ /* 0x000fea0003800000 */
.L_x_2473:
        /* <DEDUP_REMOVED lines=36> */
.L_x_2494:
[----:B------:R-:W-:Y:S01]  /*18790*/  IMAD R2, R19, 0x8, R18 ;  /* 0x0000000813027824 */ /* 0x000fe200078e0212 */
[----:B------:R-:W-:Y:S01]  /*187a0*/  SHF.L.U32 R3, R12, 0x1f, RZ ;  /* 0x0000001f0c037819 */ /* 0x000fe200000006ff */
[----:B------:R-:W-:Y:S03]  /*187b0*/  BSSY B2, `(.L_x_2495) ;  /* 0x0000003000027945 */ /* 0x000fe60003800000 */
[----:B------:R-:W2:Y:S02]  /*187c0*/  SYNCS.PHASECHK.TRANS64.TRYWAIT P0, [R2+URZ+0x38840], R3 ;  /* 0x03884003020075a7 */ /* 0x000ea4000800017f */
[----:B--2---:R-:W-:Y:S05]  /*187d0*/  @!P0 BRA `(.L_x_2496) ;  /* 0x0000003800a08947 */ /* 0x004fea0003800000 */
.L_x_2580:
[----:B------:R-:W-:Y:S05]  /*187e0*/  BSYNC B2 ;  /* 0x0000000000027941 */ /* 0x000fea0003800000 */
.L_x_2495:
        /* <DEDUP_REMOVED lines=12> */
.L_x_2498:
[----:B------:R-:W-:Y:S05]  /*188b0*/  BSYNC B2 ;  /* 0x0000000000027941 */ /* 0x000fea0003800000 */
.L_x_2497:
        /* <DEDUP_REMOVED lines=13> */
.L_x_2499:
        /* <DEDUP_REMOVED lines=16> */
.L_x_2500:
        /* <DEDUP_REMOVED lines=16> */
.L_x_2501:
        /* <DEDUP_REMOVED lines=16> */
.L_x_2502:
        /* <DEDUP_REMOVED lines=15> */
.L_x_2581:
[----:B------:R-:W-:Y:S05]  /*18d80*/  BSYNC B2 ;  /* 0x0000000000027941 */ /* 0x000fea0003800000 */
.L_x_2503:
        /* <DEDUP_REMOVED lines=11> */
.L_x_2506:
[----:B------:R-:W-:Y:S05]  /*18e40*/  BSYNC B2 ;  /* 0x0000000000027941 */ /* 0x000fea0003800000 */
.L_x_2505:
        /* <DEDUP_REMOVED lines=12> */
.L_x_2507:
        /* <DEDUP_REMOVED lines=15> */
.L_x_2508:
        /* <DEDUP_REMOVED lines=15> */
.L_x_2509:
        /* <DEDUP_REMOVED lines=15> */
.L_x_2510:
        /* <DEDUP_REMOVED lines=12> */
.L_x_2493:
[----:B------:R-:W-:Y:S05]  /*192a0*/  BSYNC B1 ;  /* 0x0000000000017941 */ /* 0x000fea0003800000 */
.L_x_2492:
[----:B------:R-:W2:Y:S01]  /*192b0*/  LDL R2, [R1+0x28] ;  /* 0x0000280001027983 */ /* 0x000ea20000100800 */
[----:B------:R-:W-:Y:S01]  /*192c0*/  VIADD R0, R0, 0xfffffffe ;  /* 0xfffffffe00007836 */ /* 0x000fe20000000000 */
[----:B--2---:R-:W-:-:S13]  /*192d0*/  ISETP.GT.AND P0, PT, R7, R2, PT ;  /* 0x000000020700720c */ /* 0x004fda0003f04270 */
[----:B------:R-:W-:Y:S05]  /*192e0*/  @P0 BRA `(.L_x_2511) ;  /* 0xffffffe400400947 */ /* 0x000fea000383ffff */
.L_x_2451:
[----:B------:R-:W-:Y:S05]  /*192f0*/  BSYNC B0 ;  /* 0x0000000000007941 */ /* 0x000fea0003800000 */
.L_x_2450:
        /* <DEDUP_REMOVED lines=19> */
.L_x_2513:
[----:B------:R-:W-:Y:S05]  /*19430*/  BSYNC B0 ;  /* 0x0000000000007941 */ /* 0x000fea0003800000 */
.L_x_2512:
        /* <DEDUP_REMOVED lines=11> */
.L_x_2582:
[----:B------:R-:W-:Y:S05]  /*194f0*/  BSYNC B1 ;  /* 0x0000000000017941 */ /* 0x000fea0003800000 */
.L_x_2516:
        /* <DEDUP_REMOVED lines=9> */
.L_x_2519:
[----:B------:R-:W-:Y:S05]  /*19590*/  BSYNC B1 ;  /* 0x0000000000017941 */ /* 0x000fea0003800000 */
.L_x_2518:
        /* <DEDUP_REMOVED lines=12> */
.L_x_2520:
        /* <DEDUP_REMOVED lines=15> */
.L_x_2521:
        /* <DEDUP_REMOVED lines=15> */
.L_x_2522:
        /* <DEDUP_REMOVED lines=15> */
.L_x_2523:
        /* <DEDUP_REMOVED lines=10> */
.L_x_2515:
[----:B------:R-:W-:Y:S05]  /*199d0*/  BSYNC B0 ;  /* 0x0000000000007941 */ /* 0x000fea0003800000 */
.L_x_2514:
[----:B------:R-:W2:Y:S01]  /*199e0*/  LDL.LU R4, [R1+0x14] ;  /* 0x0000140001047983 */ /* 0x000ea20000300800 */
[----:B------:R-:W-:-:S05]  /*199f0*/  VIADD R19, R19, 0x1 ;  /* 0x0000000113137836 */ /* 0x000fca0000000000 */
[----:B------:R-:W-:-:S04]  /*19a00*/  ISETP.NE.AND P0, PT, R19, 0x2, PT ;  /* 0x000000021300780c */ /* 0x000fc80003f05270 */
[----:B------:R-:W-:Y:S02]  /*19a10*/  SEL R0, RZ, 0x1, P0 ;  /* 0x00000001ff007807 */ /* 0x000fe40000000000 */
[----:B------:R-:W-:Y:S02]  /*19a20*/  SEL R19, R19, RZ, P0 ;  /* 0x000000ff13137207 */ /* 0x000fe40000000000 */
[----:B--2---:R-:W-:-:S05]  /*19a30*/  LOP3.LUT R4, R4, R0, RZ, 0x3c, !PT ;  /* 0x0000000004047212 */ /* 0x004fca00078e3cff */
[----:B------:R2:W-:Y:S02]  /*19a40*/  STL [R1+0x14], R4 ;  /* 0x0000140401007387 */ /* 0x0005e40000100800 */
.L_x_2430:
[----:B------:R-:W-:Y:S05]  /*19a50*/  BSYNC B7 ;  /* 0x0000000000077941 */ /* 0x000fea0003800000 */
.L_x_2428:
[----:B---3--:R-:W3:Y:S02]  /*19a60*/  LDL R0, [R1+0x5c] ;  /* 0x00005c0001007983 */ /* 0x008ee40000100800 */
[----:B---3--:R-:W-:-:S13]  /*19a70*/  ISETP.NE.AND P0, PT, R0, RZ, PT ;  /* 0x000000ff0000720c */ /* 0x008fda0003f05270 */
        /* <DEDUP_REMOVED lines=12> */
.L_x_2524:
[----:B--2---:R-:W2:Y:S01]  /*19b40*/  S2R R10, SR_TID.X ;  /* 0x00000000000a7919 */ /* 0x004ea20000002100 */
[----:B------:R-:W-:Y:S01]  /*19b50*/  UMOV UR4, 0xffffffff ;  /* 0xffffffff00047882 */ /* 0x000fe20000000000 */
[----:B--2---:R-:W-:-:S04]  /*19b60*/  LOP3.LUT R10, R10, 0x1f, RZ, 0xc0, !PT ;  /* 0x0000001f0a0a7812 */ /* 0x004fc800078ec0ff */
[----:B------:R-:W-:Y:S01]  /*19b70*/  ISETP.NE.AND P0, PT, R10, 0x1f, PT ;  /* 0x0000001f0a00780c */ /* 0x000fe20003f05270 */
[----:B------:R-:W-:-:S12]  /*19b80*/  BRA.DIV UR4, `(.L_x_2526) ;  /* 0x0000002604f07947 */ /* 0x000fd8000b800000 */
[----:B------:R-:W2:Y:S01]  /*19b90*/  LDL.LU R3, [R1] ;  /* 0x0000000001037983 */ /* 0x000ea20000300800 */
[----:B------:R-:W-:-:S03]  /*19ba0*/  ULDC UR4, c[0x0][0xc3c] ;  /* 0x00030f0000047ab9 */ /* 0x000fc60000000800 */
[----:B01----:R-:W3:Y:S01]  /*19bb0*/  LDL R8, [R1+0xc] ;  /* 0x00000c0001087983 */ /* 0x003ee20000100800 */
[----:B------:R-:W-:Y:S01]  /*19bc0*/  ULDC.64 UR6, c[0x0][0x208] ;  /* 0x0000820000067ab9 */ /* 0x000fe20000000a00 */
[----:B---3--:R-:W-:Y:S02]  /*19bd0*/  IMAD.IADD R0, R8, 0x1, R10 ;  /* 0x0000000108007824 */ /* 0x008fe400078e020a */
[----:B--2---:R-:W-:-:S03]  /*19be0*/  IMAD.MOV.U32 R8, RZ, RZ, R3 ;  /* 0x000000ffff087224 */ /* 0x004fc600078e0003 */
[----:B------:R-:W-:-:S13]  /*19bf0*/  ISETP.GE.OR P1, PT, R0, UR4, !P0 ;  /* 0x0000000400007c0c */ /* 0x000fda000c726670 */
[----:B------:R-:W0:Y:S08]  /*19c00*/  @!P1 LDC.64 R2, c[0x0][0xc80] ;  /* 0x00032000ff029b82 */ /* 0x000e300000000a00 */
[----:B------:R-:W1:Y:S01]  /*19c10*/  @!P1 LDC.64 R6, c[0x0][0xc78] ;  /* 0x00031e00ff069b82 */ /* 0x000e620000000a00 */
[----:B0-----:R-:W-:-:S05]  /*19c20*/  @!P1 IMAD.WIDE R2, R0, 0x4, R2 ;  /* 0x0000000400029825 */ /* 0x001fca00078e0202 */
[----:B------:R1:W2:Y:S02]  /*19c30*/  @!P1 LDG.E R5, desc[UR6][R2.64] ;  /* 0x0000000602059981 */ /* 0x0002a4000c1e1900 */
[----:B-1----:R-:W-:-:S06]  /*19c40*/  @!P1 IMAD.WIDE R2, R0, 0x4, R6 ;  /* 0x0000000400029825 */ /* 0x002fcc00078e0206 */
[----:B------:R-:W3:Y:S01]  /*19c50*/  @!P1 LDG.E R2, desc[UR6][R2.64] ;  /* 0x0000000602029981 */ /* 0x000ee2000c1e1900 */
[----:B------:R-:W-:Y:S02]  /*19c60*/  CS2R R6, SRZ ;  /* 0x0000000000067805 */ /* 0x000fe4000001ff00 */
[C---:B------:R-:W-:Y:S02]  /*19c70*/  ISETP.GE.U32.AND P2, PT, R10.reuse, 0x2, PT ;  /* 0x000000020a00780c */ /* 0x040fe40003f46070 */
        /* <DEDUP_REMOVED lines=26> */
.L_x_2592:
[----:B------:R-:W-:Y:S02]  /*19e20*/  ULDC UR4, c[0x0][0xc38] ;  /* 0x00030e0000047ab9 */ /* 0x000fe40000000800 */
[----:B------:R-:W-:-:S04]  /*19e30*/  IMAD.U32 R8, RZ, RZ, UR4 ;  /* 0x00000004ff087e24 */ /* 0x000fc8000f8e00ff */
[----:B-1----:R-:W-:-:S04]  /*19e40*/  IMAD R9, R9, R8, RZ ;  /* 0x0000000809097224 */ /* 0x002fc800078e02ff */
[----:B------:R-:W-:-:S05]  /*19e50*/  IMAD.IADD R0, R0, 0x1, R9 ;  /* 0x0000000100007824 */ /* 0x000fca00078e0209 */
[----:B------:R-:W-:-:S13]  /*19e60*/  ISETP.GT.AND P6, PT, R0, R4, PT ;  /* 0x000000040000720c */ /* 0x000fda0003fc4270 */
[----:B------:R-:W-:Y:S05]  /*19e70*/  @P6 BRA `(.L_x_2527) ;  /* 0x0000000000b06947 */ /* 0x000fea0003800000 */
.L_x_2530:
        /* <DEDUP_REMOVED lines=38> */
.L_x_2600:
[----:B------:R-:W-:Y:S02]  /*1a0e0*/  ULDC UR4, c[0x0][0xc38] ;  /* 0x00030e0000047ab9 */ /* 0x000fe40000000800 */
[----:B------:R-:W-:-:S04]  /*1a0f0*/  IMAD.U32 R8, RZ, RZ, UR4 ;  /* 0x00000004ff087e24 */ /* 0x000fc8000f8e00ff */
[----:B-1----:R-:W-:-:S04]  /*1a100*/  IMAD R9, R9, R8, RZ ;  /* 0x0000000809097224 */ /* 0x002fc800078e02ff */
[----:B------:R-:W-:-:S05]  /*1a110*/  IMAD.IADD R0, R9, 0x1, R0 ;  /* 0x0000000109007824 */ /* 0x000fca00078e0200 */
[----:B------:R-:W-:-:S13]  /*1a120*/  ISETP.GT.AND P6, PT, R0, R4, PT ;  /* 0x000000040000720c */ /* 0x000fda0003fc4270 */
[----:B------:R-:W-:Y:S05]  /*1a130*/  @!P6 BRA `(.L_x_2530) ;  /* 0xfffffffc0050e947 */ /* 0x000fea000383ffff */
.L_x_2527:
        /* <DEDUP_REMOVED lines=12> */
.L_x_2605:
[----:B------:R-:W-:-:S13]  /*1a200*/  ISETP.NE.AND P0, PT, R3, RZ, PT ;  /* 0x000000ff0300720c */ /* 0x000fda0003f05270 */
[----:B------:R-:W-:Y:S05]  /*1a210*/  @!P0 BRA `(.L_x_2532) ;  /* 0x0000000000148947 */ /* 0x000fea0003800000 */
[----:B------:R-:W-:Y:S01]  /*1a220*/  UMOV UR4, 0xffffffff ;  /* 0xffffffff00047882 */ /* 0x000fe20000000000 */
[----:B---3--:R-:W-:Y:S02]  /*1a230*/  VIADD R10, R10, 0xffffffff ;  /* 0xffffffff0a0a7836 */ /* 0x008fe40000000000 */
[----:B------:R-:W-:Y:S05]  /*1a240*/  BRA.DIV UR4, `(.L_x_2533) ;  /* 0x0000002a04e07947 */ /* 0x000fea000b800000 */
[----:B0-----:R0:W2:Y:S02]  /*1a250*/  SHFL.IDX PT, R2, R2, R10, 0x1f ;  /* 0x00001f0a02027589 */ /* 0x0010a400000e0000 */
.L_x_2608:
[----:B--2---:R-:W-:-:S07]  /*1a260*/  IMAD.MOV.U32 R5, RZ, RZ, R2 ;  /* 0x000000ffff057224 */ /* 0x004fce00078e0002 */
.L_x_2532:
[----:B0-----:R-:W-:Y:S01]  /*1a270*/  IMAD R2, R5, R8, R9 ;  /* 0x0000000805027224 */ /* 0x001fe200078e0209 */
[----:B------:R-:W-:-:S03]  /*1a280*/  ISETP.NE.AND P0, PT, R7, 0x1, PT ;  /* 0x000000010700780c */ /* 0x000fc60003f05270 */
[----:B------:R-:W-:Y:S01]  /*1a290*/  IMAD.IADD R4, R4, 0x1, -R2 ;  /* 0x0000000104047824 */ /* 0x000fe200078e0a02 */
[----:B------:R0:W-:Y:S09]  /*1a2a0*/  STL [R1], R2 ;  /* 0x0000000201007387 */ /* 0x0001f20000100800 */
[----:B------:R-:W-:Y:S05]  /*1a2b0*/  @!P0 BRA `(.L_x_2534) ;  /* 0x0000000000e48947 */ /* 0x000fea0003800000 */
[----:B------:R-:W-:-:S04]  /*1a2c0*/  IABS R5, R0 ;  /* 0x0000000000057213 */ /* 0x000fc80000000000 */
        /* <DEDUP_REMOVED lines=25> */
[----:B-1-3--:R-:W-:Y:S02]  /*1a460*/  IMAD R6, R2, R5, RZ ;  /* 0x0000000502067224 */ /* 0x00afe400078e02ff */
        /* <DEDUP_REMOVED lines=30> */
.L_x_2534:
[----:B------:R-:W2:Y:S01]  /*1a650*/  LDL R5, [R1+0xc] ;  /* 0x00000c0001057983 */ /* 0x000ea20000100800 */
[----:B0-----:R-:W2:Y:S01]  /*1a660*/  LDC.64 R2, c[0x0][0xc90] ;  /* 0x00032400ff027b82 */ /* 0x001ea20000000a00 */
[----:B------:R-:W-:Y:S01]  /*1a670*/  ULDC.64 UR4, c[0x0][0x208] ;  /* 0x0000820000047ab9 */ /* 0x000fe20000000a00 */
[----:B--2---:R-:W-:-:S05]  /*1a680*/  IMAD.WIDE R2, R5, 0x4, R2 ;  /* 0x0000000405027825 */ /* 0x004fca00078e0202 */
[----:B-1-3--:R-:W2:Y:S02]  /*1a690*/  LDG.E R6, desc[UR4][R2.64] ;  /* 0x0000000402067981 */ /* 0x00aea4000c1e1900 */
        /* <DEDUP_REMOVED lines=59> */
.L_x_2535:
[----:B-1----:R-:W-:-:S05]  /*1aa50*/  LOP3.LUT R3, RZ, R4, RZ, 0x33, !PT ;  /* 0x00000004ff037212 */ /* 0x002fca00078e33ff */
[----:B------:R-:W-:-:S05]  /*1aa60*/  IMAD.IADD R0, R0, 0x1, R3 ;  /* 0x0000000100007824 */ /* 0x000fca00078e0203 */
[----:B------:R1:W-:Y:S01]  /*1aa70*/  STL [R1+0x4], R0 ;  /* 0x0000040001007387 */ /* 0x0003e20000100800 */
[----:B------:R-:W-:Y:S05]  /*1aa80*/  BRA `(.L_x_2536) ;  /* 0x0000000000287947 */ /* 0x000fea0003800000 */
.L_x_2528:
        /* <DEDUP_REMOVED lines=10> */
.L_x_2536:
[----:B0-----:R-:W2:Y:S04]  /*1ab30*/  LDL R2, [R1+0xc] ;  /* 0x00000c0001027983 */ /* 0x001ea80000100800 */
[----:B------:R-:W3:Y:S04]  /*1ab40*/  LDL R3, [R1+0x8] ;  /* 0x0000080001037983 */ /* 0x000ee80000100800 */
[----:B------:R-:W4:Y:S04]  /*1ab50*/  LDL R5, [R1+0x4] ;  /* 0x0000040001057983 */ /* 0x000f280000100800 */
[----:B------:R-:W4:Y:S01]  /*1ab60*/  LDL R4, [R1] ;  /* 0x0000000001047983 */ /* 0x000f220000100800 */
[----:B-1----:R-:W0:Y:S01]  /*1ab70*/  S2R R0, SR_TID.X ;  /* 0x0000000000007919 */ /* 0x002e220000002100 */
[----:B------:R-:W-:Y:S05]  /*1ab80*/  WARPSYNC.ALL ;  /* 0x0000000000007948 */ /* 0x000fea0003800000 */
[----:B0-----:R-:W-:Y:S01]  /*1ab90*/  LOP3.LUT R0, R0, 0x1f, RZ, 0xc0, !PT ;  /* 0x0000001f00007812 */ /* 0x001fe200078ec0ff */
[----:B------:R-:W-:Y:S03]  /*1aba0*/  BAR.SYNC.DEFER_BLOCKING 0x4, 0x180 ;  /* 0x0106000000007b1d */ /* 0x000fe60000010000 */
[----:B------:R-:W-:-:S13]  /*1abb0*/  ISETP.NE.AND P0, PT, R0, RZ, PT ;  /* 0x000000ff0000720c */ /* 0x000fda0003f05270 */
[----:B------:R-:W0:Y:S01]  /*1abc0*/  @!P0 S2R R0, SR_CgaCtaId ;  /* 0x0000000000008919 */ /* 0x000e220000008800 */
[----:B--2---:R-:W-:Y:S01]  /*1abd0*/  IMAD.MOV.U32 R7, RZ, RZ, R2 ;  /* 0x000000ffff077224 */ /* 0x004fe200078e0002 */
[----:B------:R-:W-:Y:S01]  /*1abe0*/  @!P0 MOV R2, 0x400 ;  /* 0x0000040000028802 */ /* 0x000fe20000000f00 */
[----:B---3--:R-:W-:-:S03]  /*1abf0*/  IMAD.MOV.U32 R6, RZ, RZ, R3 ;  /* 0x000000ffff067224 */ /* 0x008fc600078e0003 */
[----:B0-----:R-:W-:-:S05]  /*1ac00*/  @!P0 LEA R18, R0, R2, 0x18 ;  /* 0x0000000200128211 */ /* 0x001fca00078ec0ff */
[----:B----4-:R0:W-:Y:S01]  /*1ac10*/  @!P0 STS.128 [R18+0x388d0], R4 ;  /* 0x0388d00412008388 */ /* 0x0101e20000000c00 */
[----:B------:R-:W-:Y:S06]  /*1ac20*/  BAR.ARV 0x5, 0x180 ;  /* 0x0146000000007b1d */ /* 0x000fec0000002000 */
.L_x_2525:
[----:B------:R-:W2:Y:S01]  /*1ac30*/  LDL R0, [R1+0xc] ;  /* 0x00000c0001007983 */ /* 0x000ea20000100800 */
[----:B------:R-:W-:Y:S02]  /*1ac40*/  ULDC UR4, c[0x0][0xc3c] ;  /* 0x00030f0000047ab9 */ /* 0x000fe40000000800 */
[----:B--2---:R-:W-:-:S13]  /*1ac50*/  ISETP.GE.AND P0, PT, R0, UR4, PT ;  /* 0x0000000400007c0c */ /* 0x004fda000bf06270 */
[----:B------:R-:W-:Y:S05]  /*1ac60*/  @!P0 BRA `(.L_x_2537) ;  /* 0xffffff98000c8947 */ /* 0x000fea000383ffff */
[----:B------:R-:W-:Y:S05]  /*1ac70*/  BSYNC B8 ;  /* 0x0000000000087941 */ /* 0x000fea0003800000 */
.L_x_2422:
[----:B0-----:R-:W2:Y:S01]  /*1ac80*/  LDL.LU R0, [R1+0x58] ;  /* 0x0000580001007983 */ /* 0x001ea20000300800 */
[----:B------:R-:W-:Y:S01]  /*1ac90*/  BSSY B0, `(.L_x_2538) ;  /* 0x000000b000007945 */ /* 0x000fe20003800000 */
[----:B-1----:R-:W0:Y:S01]  /*1aca0*/  S2R R5, SR_CgaCtaId ;  /* 0x0000000000057919 */ /* 0x002e220000008800 */
        /* <DEDUP_REMOVED lines=9> */
.L_x_2609:
[----:B------:R-:W-:Y:S05]  /*1ad40*/  BSYNC B0 ;  /* 0x0000000000007941 */ /* 0x000fea0003800000 */
.L_x_2538:
[----:B------:R-:W-:-:S03]  /*1ad50*/  UMOV UR4, 0xffffffff ;  /* 0xffffffff00047882 */ /* 0x000fc60000000000 */
[----:B------:R-:W-:Y:S05]  /*1ad60*/  BRA.DIV UR4, `(.L_x_2540) ;  /* 0x0000002204587947 */ /* 0x000fea000b800000 */
[----:B------:R-:W1:Y:S02]  /*1ad70*/  S2R R2, SR_TID.X ;  /* 0x0000000000027919 */ /* 0x000e640000002100 */
[----:B-1----:R-:W-:-:S04]  /*1ad80*/  SHF.R.U32.HI R2, RZ, 0x5, R2 ;  /* 0x00000005ff027819 */ /* 0x002fc80000011602 */
[----:B------:R-:W-:-:S05]  /*1ad90*/  LOP3.LUT R2, R2, 0x3, RZ, 0xc0, !PT ;  /* 0x0000000302027812 */ /* 0x000fca00078ec0ff */
[----:B------:R1:W2:Y:S02]  /*1ada0*/  SHFL.IDX PT, R14, R2, RZ, 0x1f ;  /* 0x00001fff020e7589 */ /* 0x0002a400000e0000 */
.L_x_2612:
[----:B--2---:R-:W-:Y:S01]  /*1adb0*/  ISETP.NE.AND P0, PT, R14, RZ, PT ;  /* 0x000000ff0e00720c */ /* 0x004fe20003f05270 */
[----:B------:R-:W-:-:S12]  /*1adc0*/  BSSY B0, `(.L_x_2541) ;  /* 0x0000027000007945 */ /* 0x000fd80003800000 */
[----:B------:R-:W-:Y:S05]  /*1add0*/  @P0 BRA `(.L_x_2542) ;  /* 0x0000000000940947 */ /* 0x000fea0003800000 */
[----:B------:R-:W-:-:S03]  /*1ade0*/  UMOV UR4, 0xffffffff ;  /* 0xffffffff00047882 */ /* 0x000fc60000000000 */
[----:B------:R-:W-:Y:S05]  /*1adf0*/  BRA.DIV UR4, `(.L_x_2543) ;  /* 0x0000002204687947 */ /* 0x000fea000b800000 */
[----:B------:R-:W-:-:S13]  /*1ae00*/  ELECT P6, URZ, PT ;  /* 0x00000000003f782f */ /* 0x000fda00038c0000 */
.L_x_2615:
        /* <DEDUP_REMOVED lines=8> */
.L_x_2544:
        /* <DEDUP_REMOVED lines=13> */
.L_x_2616:
[----:B------:R-:W1:Y:S02]  /*1af60*/  SYNCS.PHASECHK.TRANS64.TRYWAIT P0, [R7+URZ], R2 ;  /* 0x00000002070075a7 */ /* 0x000e64000800017f */
[----:B-1----:R-:W-:Y:S05]  /*1af70*/  @!P0 BRA `(.L_x_2546) ;  /* 0x00000020003c8947 */ /* 0x002fea0003800000 */
.L_x_2617:
[----:B------:R-:W-:Y:S05]  /*1af80*/  @!P2 BRA `(.L_x_2547) ;  /* 0x000000000004a947 */ /* 0x000fea0003800000 */
[----:B------:R-:W-:Y:S01]  /*1af90*/  BPT.TRAP 0x1 ;  /* 0x000000040000795c */ /* 0x000fe20000300000 */
.L_x_2547:
[----:B------:R-:W-:-:S04]  /*1afa0*/  VIADD R0, R0, 0x38860 ;  /* 0x0003886000007836 */ /* 0x000fc80000000000 */
[----:B------:R-:W-:-:S04]  /*1afb0*/  IMAD R4, R19, 0x8, R0 ;  /* 0x0000000813047824 */ /* 0x000fc800078e0200 */
[----:B------:R-:W2:Y:S02]  /*1afc0*/  SYNCS.PHASECHK.TRANS64.TRYWAIT P0, [R4+URZ], R5 ;  /* 0x00000005040075a7 */ /* 0x000ea4000800017f */
[----:B--2---:R-:W-:Y:S05]  /*1afd0*/  @!P0 BRA `(.L_x_2548) ;  /* 0x0000002000388947 */ /* 0x004fea0003800000 */
.L_x_2618:
[----:B------:R-:W-:-:S07]  /*1afe0*/  IMAD R3, R3, 0x8, R0 ;  /* 0x0000000803037824 */ /* 0x000fce00078e0200 */
.L_x_2549:
[----:B---3--:R3:W4:Y:S02]  /*1aff0*/  SYNCS.PHASECHK.TRANS64.TRYWAIT P0, [R3+URZ], R2 ;  /* 0x00000002030075a7 */ /* 0x008724000800017f */
[----:B----4-:R-:W-:Y:S05]  /*1b000*/  @!P0 NANOSLEEP.SYNCS 0x989680 ;  /* 0x009896800000895d */ /* 0x010fea0003900000 */
[----:B------:R-:W4:Y:S02]  /*1b010*/  @!P0 SYNCS.PHASECHK.TRANS64 P0, [R3+URZ], R2 ;  /* 0x00000002030085a7 */ /* 0x000f24000800007f */
[----:B----4-:R-:W-:Y:S05]  /*1b020*/  @!P0 BRA `(.L_x_2549) ;  /* 0xfffffffc00f08947 */ /* 0x010fea000383ffff */
.L_x_2542:
[----:B------:R-:W-:Y:S05]  /*1b030*/  BSYNC B0 ;  /* 0x0000000000007941 */ /* 0x000fea0003800000 */
.L_x_2541:
[----:B------:R-:W-:Y:S05]  /*1b040*/  EXIT ;  /* 0x000000000000794d */ /* 0x000fea0003800000 */
.L_x_2361:
[----:B------:R-:W-:-:S13]  /*1b050*/  R2UR UR4, R17 ;  /* 0x00000000110472ca */ /* 0x000fda00000e0000 */
[----:B0-----:R-:W-:-:S04]  /*1b060*/  IMAD.U32 R3, RZ, RZ, UR4 ;  /* 0x00000004ff037e24 */ /* 0x001fc8000f8e00ff */
[----:B------:R0:W1:Y:S03]  /*1b070*/  SYNCS.PHASECHK.TRANS64.TRYWAIT P1, [R3+URZ+0x38800], R0 ;  /* 0x03880000030075a7 */ /* 0x000066000802017f */
[----:B-1----:R-:W-:Y:S05]  /*1b080*/  @!P1 NANOSLEEP.SYNCS 0x989680 ;  /* 0x009896800000995d */ /* 0x002fea0003900000 */
[----:B------:R-:W1:Y:S02]  /*1b090*/  @!P1 SYNCS.PHASECHK.TRANS64 P1, [R3+URZ+0x38800], R0 ;  /* 0x03880000030095a7 */ /* 0x000e64000802007f */
[----:B-1----:R-:W-:Y:S05]  /*1b0a0*/  @!P1 BRA `(.L_x_2361) ;  /* 0xfffffffc00e89947 */ /* 0x002fea000383ffff */
[----:B------:R-:W-:Y:S05]  /*1b0b0*/  BRA `(.L_x_2550) ;  /* 0xfffffe7000b47947 */ /* 0x000fea000383ffff */
.L_x_2365:
[----:B-1----:R1:W2:Y:S02]  /*1b0c0*/  SYNCS.PHASECHK.TRANS64.TRYWAIT P2, [R0+URZ+0x38830], R3 ;  /* 0x03883003000075a7 */ /* 0x0022a4000804017f */
[----:B--2---:R-:W-:Y:S05]  /*1b0d0*/  @!P2 NANOSLEEP.SYNCS 0x989680 ;  /* 0x009896800000a95d */ /* 0x004fea0003900000 */
[----:B------:R-:W2:Y:S02]  /*1b0e0*/  @!P2 SYNCS.PHASECHK.TRANS64 P2, [R0+URZ+0x38830], R3 ;  /* 0x038830030000a5a7 */ /* 0x000ea4000804007f */
[----:B--2---:R-:W-:Y:S05]  /*1b0f0*/  @!P2 BRA `(.L_x_2365) ;  /* 0xfffffffc00f0a947 */ /* 0x004fea000383ffff */
[----:B------:R-:W-:Y:S05]  /*1b100*/  BRA `(.L_x_2364) ;  /* 0xfffffe7000e47947 */ /* 0x000fea000383ffff */
.L_x_2370:
[----:B------:R-:W-:-:S13]  /*1b110*/  R2UR UR4, R3 ;  /* 0x00000000030472ca */ /* 0x000fda00000e0000 */
[----:B-1----:R-:W-:-:S04]  /*1b120*/  IMAD.U32 R152, RZ, RZ, UR4 ;  /* 0x00000004ff987e24 */ /* 0x002fc8000f8e00ff */
[----:B------:R1:W2:Y:S03]  /*1b130*/  SYNCS.PHASECHK.TRANS64.TRYWAIT P3, [R152+URZ+0x38830], R4 ;  /* 0x03883004980075a7 */ /* 0x0002a6000806017f */
[----:B--2---:R-:W-:Y:S05]  /*1b140*/  @!P3 NANOSLEEP.SYNCS 0x989680 ;  /* 0x009896800000b95d */ /* 0x004fea0003900000 */
[----:B------:R-:W2:Y:S02]  /*1b150*/  @!P3 SYNCS.PHASECHK.TRANS64 P3, [R152+URZ+0x38830], R4 ;  /* 0x038830049800b5a7 */ /* 0x000ea4000806007f */
[----:B--2---:R-:W-:Y:S05]  /*1b160*/  @!P3 BRA `(.L_x_2370) ;  /* 0xfffffffc00e8b947 */ /* 0x004fea000383ffff */
[----:B------:R-:W-:Y:S05]  /*1b170*/  BRA `(.L_x_2369) ;  /* 0xfffffeac00387947 */ /* 0x000fea000383ffff */
.L_x_2374:
[----:B--2---:R-:W-:-:S04]  /*1b180*/  IMAD.U32 R2, RZ, RZ, UR4 ;  /* 0x00000004ff027e24 */ /* 0x004fc8000f8e00ff */
[----:B------:R2:W3:Y:S03]  /*1b190*/  SYNCS.PHASECHK.TRANS64.TRYWAIT P3, [R2+URZ+0x38850], R0 ;  /* 0x03885000020075a7 */ /* 0x0004e6000806017f */
[----:B---3--:R-:W-:Y:S05]  /*1b1a0*/  @!P3 NANOSLEEP.SYNCS 0x989680 ;  /* 0x009896800000b95d */ /* 0x008fea0003900000 */
[----:B------:R-:W3:Y:S02]  /*1b1b0*/  @!P3 SYNCS.PHASECHK.TRANS64 P3, [R2+URZ+0x38850], R0 ;  /* 0x038850000200b5a7 */ /* 0x000ee4000806007f */
[----:B---3--:R-:W-:Y:S05]  /*1b1c0*/  @!P3 BRA `(.L_x_2374) ;  /* 0xfffffffc00ecb947 */ /* 0x008fea000383ffff */
[----:B------:R-:W-:Y:S05]  /*1b1d0*/  BRA `(.L_x_2373) ;  /* 0xfffffed0005c7947 */ /* 0x000fea000383ffff */
.L_x_2380:
[----:B-1----:R-:W-:-:S04]  /*1b1e0*/  IMAD.U32 R4, RZ, RZ, UR4 ;  /* 0x00000004ff047e24 */ /* 0x002fc8000f8e00ff */
[----:B------:R1:W2:Y:S03]  /*1b1f0*/  SYNCS.PHASECHK.TRANS64.TRYWAIT P2, [R4+URZ+0x38830], R3 ;  /* 0x03883003040075a7 */ /* 0x0002a6000804017f */
[----:B--2---:R-:W-:Y:S05]  /*1b200*/  @!P2 NANOSLEEP.SYNCS 0x989680 ;  /* 0x009896800000a95d */ /* 0x004fea0003900000 */
[----:B------:R-:W2:Y:S02]  /*1b210*/  @!P2 SYNCS.PHASECHK.TRANS64 P2, [R4+URZ+0x38830], R3 ;  /* 0x038830030400a5a7 */ /* 0x000ea4000804007f */
[----:B--2---:R-:W-:Y:S05]  /*1b220*/  @!P2 BRA `(.L_x_2380) ;  /* 0xfffffffc00eca947 */ /* 0x004fea000383ffff */
[----:B------:R-:W-:Y:S05]  /*1b230*/  BRA `(.L_x_2379) ;  /* 0xfffffee8004c7947 */ /* 0x000fea000383ffff */
.L_x_2384:
[----:B---3--:R-:W-:-:S04]  /*1b240*/  IMAD.U32 R2, RZ, RZ, UR4 ;  /* 0x00000004ff027e24 */ /* 0x008fc8000f8e00ff */
[----:B------:R3:W4:Y:S03]  /*1b250*/  SYNCS.PHASECHK.TRANS64.TRYWAIT P2, [R2+URZ+0x38850], R0 ;  /* 0x03885000020075a7 */ /* 0x000726000804017f */
[----:B----4-:R-:W-:Y:S05]  /*1b260*/  @!P2 NANOSLEEP.SYNCS 0x989680 ;  /* 0x009896800000a95d */ /* 0x010fea0003900000 */
[----:B------:R-:W4:Y:S02]  /*1b270*/  @!P2 SYNCS.PHASECHK.TRANS64 P2, [R2+URZ+0x38850], R0 ;  /* 0x038850000200a5a7 */ /* 0x000f24000804007f */
[----:B----4-:R-:W-:Y:S05]  /*1b280*/  @!P2 BRA `(.L_x_2384) ;  /* 0xfffffffc00eca947 */ /* 0x010fea000383ffff */
[----:B------:R-:W-:Y:S05]  /*1b290*/  BRA `(.L_x_2383) ;  /* 0xffffff0c00747947 */ /* 0x000fea000383ffff */
.L_x_2389:
[----:B-1----:R-:W-:-:S04]  /*1b2a0*/  IMAD.U32 R7, RZ, RZ, UR8 ;  /* 0x00000008ff077e24 */ /* 0x002fc8000f8e00ff */
[----:B------:R1:W2:Y:S03]  /*1b2b0*/  SYNCS.PHASECHK.TRANS64.TRYWAIT P0, [R7+URZ+0x38850], R0 ;  /* 0x03885000070075a7 */ /* 0x0002a6000800017f */
[----:B--2---:R-:W-:Y:S05]  /*1b2c0*/  @!P0 NANOSLEEP.SYNCS 0x989680 ;  /* 0x009896800000895d */ /* 0x004fea0003900000 */
[----:B------:R-:W2:Y:S02]  /*1b2d0*/  @!P0 SYNCS.PHASECHK.TRANS64 P0, [R7+URZ+0x38850], R0 ;  /* 0x03885000070085a7 */ /* 0x000ea4000800007f */
[----:B--2---:R-:W-:Y:S05]  /*1b2e0*/  @!P0 BRA `(.L_x_2389) ;  /* 0xfffffffc00ec8947 */ /* 0x004fea000383ffff */
[----:B------:R-:W-:Y:S05]  /*1b2f0*/  BRA `(.L_x_2388) ;  /* 0xffffff2400847947 */ /* 0x000fea000383ffff */
.L_x_2436:
[----:B------:R-:W0:Y:S01]  /*1b300*/  S2R R4, SR_TID.X ;  /* 0x0000000000047919 */ /* 0x000e220000002100 */
[----:B------:R-:W-:Y:S01]  /*1b310*/  BSSY B0, `(.L_x_2551) ;  /* 0x000000a000007945 */ /* 0x000fe20003800000 */
[----:B------:R-:W-:Y:S02]  /*1b320*/  IMAD.MOV.U32 R12, RZ, RZ, RZ ;  /* 0x000000ffff0c7224 */ /* 0x000fe400078e00ff */
[----:B------:R-:W-:Y:S02]  /*1b330*/  IMAD.MOV.U32 R11, RZ, RZ, 0x1f ;  /* 0x0000001fff0b7424 */ /* 0x000fe400078e00ff */
[----:B------:R-:W-:Y:S01]  /*1b340*/  IMAD.MOV.U32 R15, RZ, RZ, -0x1 ;  /* 0xffffffffff0f7424 */ /* 0x000fe200078e00ff */
[----:B0-----:R-:W-:-:S04]  /*1b350*/  SHF.R.U32.HI R4, RZ, 0x5, R4 ;  /* 0x00000005ff047819 */ /* 0x001fc80000011604 */
[----:B------:R-:W-:-:S05]  /*1b360*/  LOP3.LUT R4, R4, 0x3, RZ, 0xc0, !PT ;  /* 0x0000000304047812 */ /* 0x000fca00078ec0ff */
[----:B------:R-:W-:-:S07]  /*1b370*/  IMAD.MOV.U32 R13, RZ, RZ, R4 ;  /* 0x000000ffff0d7224 */ /* 0x000fce00078e0004 */
[----:B--2---:R-:W-:Y:S05]  /*1b380*/  WARPSYNC.COLLECTIVE R15, `(.L_x_2552) ;  /* 0x000000000f087348 */ /* 0x004fea0003c00000 */
[----:B------:R0:W1:Y:S02]  /*1b390*/  SHFL.IDX P6, R14, R13, R12, R11 ;  /* 0x0000000c0d0e7389 */ /* 0x00006400000c000b */
[----:B012---:R-:W-:Y:S01]  /*1b3a0*/  ENDCOLLECTIVE ;  /* 0x000000000000791b */ /* 0x007fe20003800000 */
.L_x_2552:
[----:B------:R-:W-:Y:S05]  /*1b3b0*/  BSYNC B0 ;  /* 0x0000000000007941 */ /* 0x000fea0003800000 */
.L_x_2551:
[----:B------:R-:W-:Y:S05]  /*1b3c0*/  BRA `(.L_x_2553) ;  /* 0xffffffa0002c7947 */ /* 0x000fea000383ffff */
.L_x_2438:
[----:B------:R-:W-:Y:S01]  /*1b3d0*/  BSSY B0, `(.L_x_2554) ;  /* 0x0000006000007945 */ /* 0x000fe20003800000 */
[----:B------:R-:W-:-:S07]  /*1b3e0*/  IMAD.MOV.U32 R15, RZ, RZ, -0x1 ;  /* 0xffffffffff0f7424 */ /* 0x000fce00078e00ff */
[----:B--23--:R-:W-:Y:S05]  /*1b3f0*/  WARPSYNC.COLLECTIVE R15, `(.L_x_2555) ;  /* 0x000000000f0c7348 */ /* 0x00cfea0003c00000 */
[----:B------:R-:W-:Y:S02]  /*1b400*/  ELECT P6, UR62, PT ;  /* 0x00000000003e782f */ /* 0x000fe400038c0000 */
[----:B------:R-:W-:Y:S01]  /*1b410*/  MOV R14, UR62 ;  /* 0x0000003e000e7c02 */ /* 0x000fe20008000f00 */
[----:B--23--:R-:W-:Y:S10]  /*1b420*/  ENDCOLLECTIVE ;  /* 0x000000000000791b */ /* 0x00cff40003800000 */
.L_x_2555:
[----:B------:R-:W-:Y:S05]  /*1b430*/  BSYNC B0 ;  /* 0x0000000000007941 */ /* 0x000fea0003800000 */
.L_x_2554:
[----:B------:R-:W-:Y:S05]  /*1b440*/  BRA `(.L_x_2556) ;  /* 0xffffffa000307947 */ /* 0x000fea000383ffff */
.L_x_2440:
[----:B0-----:R0:W1:Y:S02]  /*1b450*/  SYNCS.PHASECHK.TRANS64.TRYWAIT P0, [R0+URZ+0x38840], R2 ;  /* 0x03884002000075a7 */ /* 0x001064000800017f */
[----:B-1----:R-:W-:Y:S05]  /*1b460*/  @!P0 NANOSLEEP.SYNCS 0x989680 ;  /* 0x009896800000895d */ /* 0x002fea0003900000 */
[----:B------:R-:W1:Y:S02]  /*1b470*/  @!P0 SYNCS.PHASECHK.TRANS64 P0, [R0+URZ+0x38840], R2 ;  /* 0x03884002000085a7 */ /* 0x000e64000800007f */
[----:B-1----:R-:W-:Y:S05]  /*1b480*/  @!P0 BRA `(.L_x_2440) ;  /* 0xfffffffc00f08947 */ /* 0x002fea000383ffff */
[----:B------:R-:W-:Y:S05]  /*1b490*/  BRA `(.L_x_2557) ;  /* 0xffffffa000947947 */ /* 0x000fea000383ffff */
.L_x_2444:
[----:B------:R-:W2:Y:S01]  /*1b4a0*/  LDL.LU R11, [R1+0x34] ;  /* 0x00003400010b7983 */ /* 0x000ea20000300800 */
[----:B------:R-:W-:Y:S02]  /*1b4b0*/  IMAD.MOV.U32 R13, RZ, RZ, R3 ;  /* 0x000000ffff0d7224 */ /* 0x000fe400078e0003 */
[----:B------:R-:W-:Y:S01]  /*1b4c0*/  IMAD.MOV.U32 R12, RZ, RZ, RZ ;  /* 0x000000ffff0c7224 */ /* 0x000fe200078e00ff */
[----:B------:R-:W0:Y:S01]  /*1b4d0*/  S2R R5, SR_TID.X ;  /* 0x0000000000057919 */ /* 0x000e220000002100 */
[----:B------:R-:W-:Y:S01]  /*1b4e0*/  IMAD.MOV.U32 R15, RZ, RZ, -0x1 ;  /* 0xffffffffff0f7424 */ /* 0x000fe200078e00ff */
[----:B0-----:R-:W-:-:S04]  /*1b4f0*/  LOP3.LUT R5, R5, 0x7f, RZ, 0xc0, !PT ;  /* 0x0000007f05057812 */ /* 0x001fc800078ec0ff */
[----:B------:R-:W-:-:S05]  /*1b500*/  SHF.R.U32.HI R5, RZ, 0x3, R5 ;  /* 0x00000003ff057819 */ /* 0x000fca0000011605 */
[----:B------:R-:W-:-:S04]  /*1b510*/  IMAD R2, R8, 0x80, R5 ;  /* 0x0000008008027824 */ /* 0x000fc800078e0205 */
[----:B------:R-:W-:Y:S02]  /*1b520*/  VIADD R5, R2, 0x10 ;  /* 0x0000001002057836 */ /* 0x000fe40000000000 */
[----:B--2---:R-:W-:Y:S02]  /*1b530*/  IMAD R0, R11, R7, RZ ;  /* 0x000000070b007224 */ /* 0x004fe400078e02ff */
[----:B------:R-:W-:-:S03]  /*1b540*/  IMAD.MOV.U32 R11, RZ, RZ, 0x181f ;  /* 0x0000181fff0b7424 */ /* 0x000fc600078e00ff */
[----:B------:R-:W-:-:S13]  /*1b550*/  ISETP.GE.AND P5, PT, R2, R0, PT ;  /* 0x000000000200720c */ /* 0x000fda0003fa6270 */
[----:B-----5:R-:W-:Y:S05]  /*1b560*/  WARPSYNC.COLLECTIVE R15, `(.L_x_2558) ;  /* 0x000000000f087348 */ /* 0x020fea0003c00000 */
[----:B------:R0:W1:Y:S02]  /*1b570*/  SHFL.IDX P6, R14, R13, R12, R11 ;  /* 0x0000000c0d0e7389 */ /* 0x00006400000c000b */
[----:B01---5:R-:W-:Y:S01]  /*1b580*/  ENDCOLLECTIVE ;  /* 0x000000000000791b */ /* 0x023fe20003800000 */
.L_x_2558:
[----:B------:R-:W-:Y:S02]  /*1b590*/  IMAD.MOV.U32 R13, RZ, RZ, R4 ;  /* 0x000000ffff0d7224 */ /* 0x000fe400078e0004 */
[----:B------:R-:W-:-:S07]  /*1b5a0*/  IMAD.MOV.U32 R6, RZ, RZ, R14 ;  /* 0x000000ffff067224 */ /* 0x000fce00078e000e */
[----:B------:R-:W-:Y:S05]  /*1b5b0*/  WARPSYNC.COLLECTIVE R15, `(.L_x_2559) ;  /* 0x000000000f087348 */ /* 0x000fea0003c00000 */
[----:B------:R0:W1:Y:S02]  /*1b5c0*/  SHFL.IDX P6, R14, R13, R12, R11 ;  /* 0x0000000c0d0e7389 */ /* 0x00006400000c000b */
[----:B01----:R-:W-:Y:S01]  /*1b5d0*/  ENDCOLLECTIVE ;  /* 0x000000000000791b */ /* 0x003fe20003800000 */
.L_x_2559:
        /* <DEDUP_REMOVED lines=20> */
.L_x_2560:
[----:B------:R-:W-:Y:S02]  /*1b720*/  IMAD.MOV.U32 R13, RZ, RZ, R4 ;  /* 0x000000ffff0d7224 */ /* 0x000fe400078e0004 */
[----:B------:R-:W-:-:S07]  /*1b730*/  IMAD.MOV.U32 R6, RZ, RZ, R14 ;  /* 0x000000ffff067224 */ /* 0x000fce00078e000e */
[----:B------:R-:W-:Y:S05]  /*1b740*/  WARPSYNC.COLLECTIVE R15, `(.L_x_2561) ;  /* 0x000000000f087348 */ /* 0x000fea0003c00000 */
[----:B------:R0:W1:Y:S02]  /*1b750*/  SHFL.IDX P6, R14, R13, R12, R11 ;  /* 0x0000000c0d0e7389 */ /* 0x00006400000c000b */
[----:B01----:R-:W-:Y:S01]  /*1b760*/  ENDCOLLECTIVE ;  /* 0x000000000000791b */ /* 0x003fe20003800000 */
.L_x_2561:
        /* <DEDUP_REMOVED lines=20> */
.L_x_2562:
[----:B------:R-:W-:Y:S02]  /*1b8b0*/  IMAD.MOV.U32 R13, RZ, RZ, R4 ;  /* 0x000000ffff0d7224 */ /* 0x000fe400078e0004 */
[----:B------:R-:W-:-:S07]  /*1b8c0*/  IMAD.MOV.U32 R6, RZ, RZ, R14 ;  /* 0x000000ffff067224 */ /* 0x000fce00078e000e */
[----:B------:R-:W-:Y:S05]  /*1b8d0*/  WARPSYNC.COLLECTIVE R15, `(.L_x_2563) ;  /* 0x000000000f087348 */ /* 0x000fea0003c00000 */
[----:B------:R0:W1:Y:S02]  /*1b8e0*/  SHFL.IDX P6, R14, R13, R12, R11 ;  /* 0x0000000c0d0e7389 */ /* 0x00006400000c000b */
[----:B01----:R-:W-:Y:S01]  /*1b8f0*/  ENDCOLLECTIVE ;  /* 0x000000000000791b */ /* 0x003fe20003800000 */
.L_x_2563:
        /* <DEDUP_REMOVED lines=20> */
.L_x_2564:
[----:B------:R-:W-:Y:S02]  /*1ba40*/  IMAD.MOV.U32 R13, RZ, RZ, R4 ;  /* 0x000000ffff0d7224 */ /* 0x000fe400078e0004 */
[----:B------:R-:W-:-:S07]  /*1ba50*/  IMAD.MOV.U32 R6, RZ, RZ, R14 ;  /* 0x000000ffff067224 */ /* 0x000fce00078e000e */
[----:B------:R-:W-:Y:S05]  /*1ba60*/  WARPSYNC.COLLECTIVE R15, `(.L_x_2565) ;  /* 0x000000000f087348 */ /* 0x000fea0003c00000 */
[----:B------:R0:W1:Y:S02]  /*1ba70*/  SHFL.IDX P6, R14, R13, R12, R11 ;  /* 0x0000000c0d0e7389 */ /* 0x00006400000c000b */
[----:B01----:R-:W-:Y:S01]  /*1ba80*/  ENDCOLLECTIVE ;  /* 0x000000000000791b */ /* 0x003fe20003800000 */
.L_x_2565:
        /* <DEDUP_REMOVED lines=20> */
.L_x_2566:
[----:B------:R-:W-:Y:S02]  /*1bbd0*/  IMAD.MOV.U32 R13, RZ, RZ, R4 ;  /* 0x000000ffff0d7224 */ /* 0x000fe400078e0004 */
[----:B------:R-:W-:-:S07]  /*1bbe0*/  IMAD.MOV.U32 R6, RZ, RZ, R14 ;  /* 0x000000ffff067224 */ /* 0x000fce00078e000e */
[----:B------:R-:W-:Y:S05]  /*1bbf0*/  WARPSYNC.COLLECTIVE R15, `(.L_x_2567) ;  /* 0x000000000f087348 */ /* 0x000fea0003c00000 */
[----:B------:R0:W1:Y:S02]  /*1bc00*/  SHFL.IDX P6, R14, R13, R12, R11 ;  /* 0x0000000c0d0e7389 */ /* 0x00006400000c000b */
[----:B01----:R-:W-:Y:S01]  /*1bc10*/  ENDCOLLECTIVE ;  /* 0x000000000000791b */ /* 0x003fe20003800000 */
.L_x_2567:
        /* <DEDUP_REMOVED lines=20> */
.L_x_2568:
[----:B------:R-:W-:Y:S02]  /*1bd60*/  IMAD.MOV.U32 R13, RZ, RZ, R4 ;  /* 0x000000ffff0d7224 */ /* 0x000fe400078e0004 */
[----:B------:R-:W-:-:S07]  /*1bd70*/  IMAD.MOV.U32 R6, RZ, RZ, R14 ;  /* 0x000000ffff067224 */ /* 0x000fce00078e000e */
[----:B------:R-:W-:Y:S05]  /*1bd80*/  WARPSYNC.COLLECTIVE R15, `(.L_x_2569) ;  /* 0x000000000f087348 */ /* 0x000fea0003c00000 */
[----:B------:R0:W1:Y:S02]  /*1bd90*/  SHFL.IDX P6, R14, R13, R12, R11 ;  /* 0x0000000c0d0e7389 */ /* 0x00006400000c000b */
[----:B01----:R-:W-:Y:S01]  /*1bda0*/  ENDCOLLECTIVE ;  /* 0x000000000000791b */ /* 0x003fe20003800000 */
.L_x_2569:
        /* <DEDUP_REMOVED lines=18> */
.L_x_2570:
[----:B------:R-:W-:-:S05]  /*1bed0*/  VIADD R7, R2, 0x60 ;  /* 0x0000006002077836 */ /* 0x000fca0000000000 */
[----:B------:R-:W-:Y:S01]  /*1bee0*/  ISETP.GE.AND P5, PT, R7, R0, PT ;  /* 0x000000000700720c */ /* 0x000fe20003fa6270 */
[----:B------:R-:W-:Y:S02]  /*1bef0*/  IMAD.MOV.U32 R13, RZ, RZ, R4 ;  /* 0x000000ffff0d7224 */ /* 0x000fe400078e0004 */
[----:B------:R-:W-:-:S10]  /*1bf00*/  IMAD.MOV.U32 R8, RZ, RZ, R14 ;  /* 0x000000ffff087224 */ /* 0x000fd400078e000e */
[----:B------:R-:W-:Y:S05]  /*1bf10*/  WARPSYNC.COLLECTIVE R15, `(.L_x_2571) ;  /* 0x000000000f087348 */ /* 0x000fea0003c00000 */
[----:B------:R0:W1:Y:S02]  /*1bf20*/  SHFL.IDX P6, R14, R13, R12, R11 ;  /* 0x0000000c0d0e7389 */ /* 0x00006400000c000b */
[----:B01----:R-:W-:Y:S01]  /*1bf30*/  ENDCOLLECTIVE ;  /* 0x000000000000791b */ /* 0x003fe20003800000 */
.L_x_2571:
        /* <DEDUP_REMOVED lines=18> */
.L_x_2572:
[----:B------:R-:W-:Y:S02]  /*1c060*/  IMAD.MOV.U32 R13, RZ, RZ, R4 ;  /* 0x000000ffff0d7224 */ /* 0x000fe400078e0004 */
[----:B------:R-:W-:-:S07]  /*1c070*/  IMAD.MOV.U32 R5, RZ, RZ, R14 ;  /* 0x000000ffff057224 */ /* 0x000fce00078e000e */
[----:B------:R-:W-:Y:S05]  /*1c080*/  WARPSYNC.COLLECTIVE R15, `(.L_x_2573) ;  /* 0x000000000f087348 */ /* 0x000fea0003c00000 */
[----:B------:R0:W1:Y:S02]  /*1c090*/  SHFL.IDX P6, R14, R13, R12, R11 ;  /* 0x0000000c0d0e7389 */ /* 0x00006400000c000b */
[----:B01----:R-:W-:Y:S01]  /*1c0a0*/  ENDCOLLECTIVE ;  /* 0x000000000000791b */ /* 0x003fe20003800000 */
.L_x_2573:
[----:B------:R-:W-:Y:S01]  /*1c0b0*/  IMAD.MOV.U32 R3, RZ, RZ, R14 ;  /* 0x000000ffff037224 */ /* 0x000fe200078e000e */
[----:B------:R-:W-:Y:S06]  /*1c0c0*/  BRA `(.L_x_2574) ;  /* 0xffffffa400607947 */ /* 0x000fec000383ffff */
.L_x_2449:
[----:B0-----:R0:W3:Y:S02]  /*1c0d0*/  SYNCS.PHASECHK.TRANS64.TRYWAIT P0, [R18+URZ+0x38820], R0 ;  /* 0x03882000120075a7 */ /* 0x0010e4000800017f */
[----:B---3--:R-:W-:Y:S05]  /*1c0e0*/  @!P0 NANOSLEEP.SYNCS 0x989680 ;  /* 0x009896800000895d */ /* 0x008fea0003900000 */
[----:B------:R-:W3:Y:S02]  /*1c0f0*/  @!P0 SYNCS.PHASECHK.TRANS64 P0, [R18+URZ+0x38820], R0 ;  /* 0x03882000120085a7 */ /* 0x000ee4000800007f */
[----:B---3--:R-:W-:Y:S05]  /*1c100*/  @!P0 BRA `(.L_x_2449) ;  /* 0xfffffffc00f08947 */ /* 0x008fea000383ffff */
[----:B------:R-:W-:Y:S05]  /*1c110*/  BRA `(.L_x_2575) ;  /* 0xffffffa400dc7947 */ /* 0x000fea000383ffff */
.L_x_2458:
[----:B-1----:R1:W2:Y:S02]  /*1c120*/  SYNCS.PHASECHK.TRANS64.TRYWAIT P0, [R3+URZ+0x38840], R2 ;  /* 0x03884002030075a7 */ /* 0x0022a4000800017f */
[----:B--2---:R-:W-:Y:S05]  /*1c130*/  @!P0 NANOSLEEP.SYNCS 0x989680 ;  /* 0x009896800000895d */ /* 0x004fea0003900000 */
[----:B------:R-:W2:Y:S02]  /*1c140*/  @!P0 SYNCS.PHASECHK.TRANS64 P0, [R3+URZ+0x38840], R2 ;  /* 0x03884002030085a7 */ /* 0x000ea4000800007f */
[----:B--2---:R-:W-:Y:S05]  /*1c150*/  @!P0 BRA `(.L_x_2458) ;  /* 0xfffffffc00f08947 */ /* 0x004fea000383ffff */
[----:B------:R-:W-:Y:S05]  /*1c160*/  BRA `(.L_x_2576) ;  /* 0xffffffa800bc7947 */ /* 0x000fea000383ffff */
.L_x_2466:
[----:B0-----:R0:W1:Y:S02]  /*1c170*/  SYNCS.PHASECHK.TRANS64.TRYWAIT P0, [R3+URZ+0x60], R2 ;  /* 0x00006002030075a7 */ /* 0x001064000800017f */
[----:B-1----:R-:W-:Y:S05]  /*1c180*/  @!P0 NANOSLEEP.SYNCS 0x989680 ;  /* 0x009896800000895d */ /* 0x002fea0003900000 */
[----:B------:R-:W1:Y:S02]  /*1c190*/  @!P0 SYNCS.PHASECHK.TRANS64 P0, [R3+URZ+0x60], R2 ;  /* 0x00006002030085a7 */ /* 0x000e64000800007f */
[----:B-1----:R-:W-:Y:S05]  /*1c1a0*/  @!P0 BRA `(.L_x_2466) ;  /* 0xfffffffc00f08947 */ /* 0x002fea000383ffff */
[----:B------:R-:W-:Y:S05]  /*1c1b0*/  BRA `(.L_x_2577) ;  /* 0xffffffb000107947 */ /* 0x000fea000383ffff */
.L_x_2477:
[----:B-1----:R1:W2:Y:S02]  /*1c1c0*/  SYNCS.PHASECHK.TRANS64.TRYWAIT P0, [R3+URZ+0x38840], R2 ;  /* 0x03884002030075a7 */ /* 0x0022a4000800017f */
[----:B--2---:R-:W-:Y:S05]  /*1c1d0*/  @!P0 NANOSLEEP.SYNCS 0x989680 ;  /* 0x009896800000895d */ /* 0x004fea0003900000 */
[----:B------:R-:W2:Y:S02]  /*1c1e0*/  @!P0 SYNCS.PHASECHK.TRANS64 P0, [R3+URZ+0x38840], R2 ;  /* 0x03884002030085a7 */ /* 0x000ea4000800007f */
[----:B--2---:R-:W-:Y:S05]  /*1c1f0*/  @!P0 BRA `(.L_x_2477) ;  /* 0xfffffffc00f08947 */ /* 0x004fea000383ffff */
[----:B------:R-:W-:Y:S05]  /*1c200*/  BRA `(.L_x_2578) ;  /* 0xffffffb8001c7947 */ /* 0x000fea000383ffff */
.L_x_2485:
[----:B0-----:R0:W1:Y:S02]  /*1c210*/  SYNCS.PHASECHK.TRANS64.TRYWAIT P0, [R2+URZ+0x60], R3 ;  /* 0x00006003020075a7 */ /* 0x001064000800017f */
[----:B-1----:R-:W-:Y:S05]  /*1c220*/  @!P0 NANOSLEEP.SYNCS 0x989680 ;  /* 0x009896800000895d */ /* 0x002fea0003900000 */
[----:B------:R-:W1:Y:S02]  /*1c230*/  @!P0 SYNCS.PHASECHK.TRANS64 P0, [R2+URZ+0x60], R3 ;  /* 0x00006003020085a7 */ /* 0x000e64000800007f */
[----:B-1----:R-:W-:Y:S05]  /*1c240*/  @!P0 BRA `(.L_x_2485) ;  /* 0xfffffffc00f08947 */ /* 0x002fea000383ffff */
[----:B------:R-:W-:Y:S05]  /*1c250*/  BRA `(.L_x_2579) ;  /* 0xffffffbc00707947 */ /* 0x000fea000383ffff */
.L_x_2496:
[----:B--2---:R2:W3:Y:S02]  /*1c260*/  SYNCS.PHASECHK.TRANS64.TRYWAIT P0, [R2+URZ+0x38840], R3 ;  /* 0x03884003020075a7 */ /* 0x0044e4000800017f */
[----:B---3--:R-:W-:Y:S05]  /*1c270*/  @!P0 NANOSLEEP.SYNCS 0x989680 ;  /* 0x009896800000895d */ /* 0x008fea0003900000 */
[----:B------:R-:W3:Y:S02]  /*1c280*/  @!P0 SYNCS.PHASECHK.TRANS64 P0, [R2+URZ+0x38840], R3 ;  /* 0x03884003020085a7 */ /* 0x000ee4000800007f */
[----:B---3--:R-:W-:Y:S05]  /*1c290*/  @!P0 BRA `(.L_x_2496) ;  /* 0xfffffffc00f08947 */ /* 0x008fea000383ffff */
[----:B------:R-:W-:Y:S05]  /*1c2a0*/  BRA `(.L_x_2580) ;  /* 0xffffffc4004c7947 */ /* 0x000fea000383ffff */
.L_x_2504:
[----:B0-----:R0:W1:Y:S02]  /*1c2b0*/  SYNCS.PHASECHK.TRANS64.TRYWAIT P0, [R2+URZ+0x60], R5 ;  /* 0x00006005020075a7 */ /* 0x001064000800017f */
[----:B-1----:R-:W-:Y:S05]  /*1c2c0*/  @!P0 NANOSLEEP.SYNCS 0x989680 ;  /* 0x009896800000895d */ /* 0x002fea0003900000 */
[----:B------:R-:W1:Y:S02]  /*1c2d0*/  @!P0 SYNCS.PHASECHK.TRANS64 P0, [R2+URZ+0x60], R5 ;  /* 0x00006005020085a7 */ /* 0x000e64000800007f */
[----:B-1----:R-:W-:Y:S05]  /*1c2e0*/  @!P0 BRA `(.L_x_2504) ;  /* 0xfffffffc00f08947 */ /* 0x002fea000383ffff */
[----:B------:R-:W-:Y:S05]  /*1c2f0*/  BRA `(.L_x_2581) ;  /* 0xffffffc800a07947 */ /* 0x000fea000383ffff */
.L_x_2517:
[----:B--2---:R2:W3:Y:S02]  /*1c300*/  SYNCS.PHASECHK.TRANS64.TRYWAIT P0, [R0+URZ+0x38860], R2 ;  /* 0x03886002000075a7 */ /* 0x0044e4000800017f */
[----:B---3--:R-:W-:Y:S05]  /*1c310*/  @!P0 NANOSLEEP.SYNCS 0x989680 ;  /* 0x009896800000895d */ /* 0x008fea0003900000 */
[----:B------:R-:W3:Y:S02]  /*1c320*/  @!P0 SYNCS.PHASECHK.TRANS64 P0, [R0+URZ+0x38860], R2 ;  /* 0x03886002000085a7 */ /* 0x000ee4000800007f */
[----:B---3--:R-:W-:Y:S05]  /*1c330*/  @!P0 BRA `(.L_x_2517) ;  /* 0xfffffffc00f08947 */ /* 0x008fea000383ffff */
[----:B------:R-:W-:Y:S05]  /*1c340*/  BRA `(.L_x_2582) ;  /* 0xffffffd000687947 */ /* 0x000fea000383ffff */
.L_x_2526:
[----:B------:R-:W2:Y:S01]  /*1c350*/  LDL R0, [R1] ;  /* 0x0000000001007983 */ /* 0x000ea20000100800 */
[----:B------:R-:W-:Y:S01]  /*1c360*/  BSSY B0, `(.L_x_2583) ;  /* 0x0000008000007945 */ /* 0x000fe20003800000 */
[----:B0-----:R-:W-:Y:S02]  /*1c370*/  IMAD.MOV.U32 R12, RZ, RZ, RZ ;  /* 0x000000ffff0c7224 */ /* 0x001fe400078e00ff */
[----:B------:R-:W-:Y:S02]  /*1c380*/  IMAD.MOV.U32 R11, RZ, RZ, 0x1f ;  /* 0x0000001fff0b7424 */ /* 0x000fe400078e00ff */
[----:B------:R-:W-:Y:S02]  /*1c390*/  IMAD.MOV.U32 R15, RZ, RZ, -0x1 ;  /* 0xffffffffff0f7424 */ /* 0x000fe400078e00ff */
[----:B--2---:R-:W-:-:S07]  /*1c3a0*/  IMAD.MOV.U32 R13, RZ, RZ, R0 ;  /* 0x000000ffff0d7224 */ /* 0x004fce00078e0000 */
[----:B-1----:R-:W-:Y:S05]  /*1c3b0*/  WARPSYNC.COLLECTIVE R15, `(.L_x_2584) ;  /* 0x000000000f087348 */ /* 0x002fea0003c00000 */
[----:B------:R0:W2:Y:S02]  /*1c3c0*/  SHFL.IDX P6, R14, R13, R12, R11 ;  /* 0x0000000c0d0e7389 */ /* 0x0000a400000c000b */
[----:B012---:R-:W-:Y:S01]  /*1c3d0*/  ENDCOLLECTIVE ;  /* 0x000000000000791b */ /* 0x007fe20003800000 */
.L_x_2584:
[----:B------:R-:W-:Y:S05]  /*1c3e0*/  BSYNC B0 ;  /* 0x0000000000007941 */ /* 0x000fea0003800000 */
.L_x_2583:
        /* <DEDUP_REMOVED lines=9> */
.L_x_2585:
        /* <DEDUP_REMOVED lines=14> */
[C---:B------:R-:W-:Y:S02]  /*1c560*/  ISETP.GE.U32.AND P3, PT, R10.reuse, 0x4, PT ;  /* 0x000000040a00780c */ /* 0x040fe40003f66070 */
[C---:B------:R-:W-:Y:S02]  /*1c570*/  ISETP.GE.U32.AND P4, PT, R10.reuse, 0x8, PT ;  /* 0x000000080a00780c */ /* 0x040fe40003f86070 */
[----:B------:R-:W-:Y:S01]  /*1c580*/  ISETP.GE.U32.AND P5, PT, R10, 0x10, PT ;  /* 0x000000100a00780c */ /* 0x000fe20003fa6070 */
[----:B--2---:R-:W-:-:S02]  /*1c590*/  @!P1 IMAD.MOV.U32 R6, RZ, RZ, R5 ;  /* 0x000000ffff069224 */ /* 0x004fc400078e0005 */
[----:B------:R-:W-:Y:S02]  /*1c5a0*/  IMAD.MOV.U32 R5, RZ, RZ, RZ ;  /* 0x000000ffff057224 */ /* 0x000fe400078e00ff */
[----:B---3--:R-:W-:Y:S01]  /*1c5b0*/  @!P1 IMAD.MOV.U32 R7, RZ, RZ, R2 ;  /* 0x000000ffff079224 */ /* 0x008fe200078e0002 */
[----:B------:R-:W-:-:S03]  /*1c5c0*/  ISETP.NE.AND P1, PT, R10, RZ, PT ;  /* 0x000000ff0a00720c */ /* 0x000fc60003f25270 */
[----:B------:R-:W-:-:S04]  /*1c5d0*/  IMAD R2, R7, R6, RZ ;  /* 0x0000000607027224 */ /* 0x000fc800078e02ff */
[----:B------:R-:W-:-:S07]  /*1c5e0*/  IMAD.MOV.U32 R13, RZ, RZ, R2 ;  /* 0x000000ffff0d7224 */ /* 0x000fce00078e0002 */
[----:B------:R-:W-:Y:S05]  /*1c5f0*/  WARPSYNC.COLLECTIVE R15, `(.L_x_2586) ;  /* 0x000000000f087348 */ /* 0x000fea0003c00000 */
[----:B------:R0:W1:Y:S02]  /*1c600*/  SHFL.UP P6, R14, R13, R12, R11 ;  /* 0x0400000c0d0e7389 */ /* 0x00006400000c000b */
[----:B01----:R-:W-:Y:S01]  /*1c610*/  ENDCOLLECTIVE ;  /* 0x000000000000791b */ /* 0x003fe20003800000 */
.L_x_2586:
        /* <DEDUP_REMOVED lines=8> */
.L_x_2587:
        /* <DEDUP_REMOVED lines=8> */
.L_x_2588:
        /* <DEDUP_REMOVED lines=8> */
.L_x_2589:
        /* <DEDUP_REMOVED lines=8> */
.L_x_2590:
        /* <DEDUP_REMOVED lines=9> */
.L_x_2591:
[----:B------:R-:W-:Y:S01]  /*1c8b0*/  IMAD.MOV.U32 R9, RZ, RZ, R14 ;  /* 0x000000ffff097224 */ /* 0x000fe200078e000e */
[----:B------:R-:W-:Y:S06]  /*1c8c0*/  BRA `(.L_x_2592) ;  /* 0xffffffd400547947 */ /* 0x000fec000383ffff */
.L_x_2529:
        /* <DEDUP_REMOVED lines=8> */
.L_x_2594:
[----:B------:R-:W-:Y:S05]  /*1c950*/  BSYNC B0 ;  /* 0x0000000000007941 */ /* 0x000fea0003800000 */
.L_x_2593:
        /* <DEDUP_REMOVED lines=10> */
.L_x_2595:
        /* <DEDUP_REMOVED lines=8> */
.L_x_2596:
        /* <DEDUP_REMOVED lines=8> */
.L_x_2597:
        /* <DEDUP_REMOVED lines=8> */
.L_x_2598:
        /* <DEDUP_REMOVED lines=9> */
.L_x_2599:
[----:B------:R-:W-:Y:S01]  /*1cc10*/  IMAD.MOV.U32 R9, RZ, RZ, R14 ;  /* 0x000000ffff097224 */ /* 0x000fe200078e000e */
[----:B------:R-:W-:Y:S06]  /*1cc20*/  BRA `(.L_x_2600) ;  /* 0xffffffd4002c7947 */ /* 0x000fec000383ffff */
.L_x_2531:
[----:B------:R-:W-:Y:S01]  /*1cc30*/  BSSY B0, `(.L_x_2601) ;  /* 0x0000006000007945 */ /* 0x000fe20003800000 */
[----:B------:R-:W-:Y:S01]  /*1cc40*/  PLOP3.LUT P6, PT, P6, PT, PT, 0x8, 0x0 ;  /* 0x000000000000781c */ /* 0x000fe200037ce170 */
[----:B------:R-:W-:-:S12]  /*1cc50*/  IMAD.MOV.U32 R15, RZ, RZ, -0x1 ;  /* 0xffffffffff0f7424 */ /* 0x000fd800078e00ff */
[----:B0-----:R-:W-:Y:S05]  /*1cc60*/  WARPSYNC.COLLECTIVE R15, `(.L_x_2602) ;  /* 0x000000000f087348 */ /* 0x001fea0003c00000 */
[----:B------:R-:W-:Y:S01]  /*1cc70*/  VOTE.ANY R14, PT, P6 ;  /* 0x00000000000e7806 */ /* 0x000fe200030e0100 */
[----:B0-----:R-:W-:Y:S06]  /*1cc80*/  ENDCOLLECTIVE ;  /* 0x000000000000791b */ /* 0x001fec0003800000 */
.L_x_2602:
[----:B------:R-:W-:Y:S05]  /*1cc90*/  BSYNC B0 ;  /* 0x0000000000007941 */ /* 0x000fea0003800000 */
.L_x_2601:
        /* <DEDUP_REMOVED lines=10> */
.L_x_2603:
[----:B------:R-:W-:Y:S02]  /*1cd40*/  IMAD.MOV.U32 R13, RZ, RZ, R7 ;  /* 0x000000ffff0d7224 */ /* 0x000fe400078e0007 */
[----:B------:R-:W-:-:S07]  /*1cd50*/  IMAD.MOV.U32 R0, RZ, RZ, R14 ;  /* 0x000000ffff007224 */ /* 0x000fce00078e000e */
[----:B------:R-:W-:Y:S05]  /*1cd60*/  WARPSYNC.COLLECTIVE R15, `(.L_x_2604) ;  /* 0x000000000f087348 */ /* 0x000fea0003c00000 */
[----:B------:R0:W1:Y:S02]  /*1cd70*/  SHFL.IDX P6, R14, R13, R12, R11 ;  /* 0x0000000c0d0e7389 */ /* 0x00006400000c000b */
[----:B01----:R-:W-:Y:S01]  /*1cd80*/  ENDCOLLECTIVE ;  /* 0x000000000000791b */ /* 0x003fe20003800000 */
.L_x_2604:
[----:B------:R-:W-:Y:S02]  /*1cd90*/  IMAD.MOV.U32 R7, RZ, RZ, R14 ;  /* 0x000000ffff077224 */ /* 0x000fe400078e000e */
[----:B------:R-:W-:-:S05]  /*1cda0*/  IMAD.IADD R6, R10, 0x1, R16 ;  /* 0x000000010a067824 */ /* 0x000fca00078e0210 */
[----:B------:R1:W-:Y:S01]  /*1cdb0*/  STL [R1+0xc], R6 ;  /* 0x00000c0601007387 */ /* 0x0003e20000100800 */
[----:B------:R-:W-:Y:S05]  /*1cdc0*/  BRA `(.L_x_2605) ;  /* 0xffffffd4000c7947 */ /* 0x000fea000383ffff */
.L_x_2533:
        /* <DEDUP_REMOVED lines=8> */
.L_x_2607:
[----:B------:R-:W-:Y:S05]  /*1ce50*/  BSYNC B0 ;  /* 0x0000000000007941 */ /* 0x000fea0003800000 */
.L_x_2606:
[----:B------:R-:W-:Y:S01]  /*1ce60*/  IMAD.MOV.U32 R2, RZ, RZ, R14 ;  /* 0x000000ffff027224 */ /* 0x000fe200078e000e */
[----:B------:R-:W-:Y:S06]  /*1ce70*/  BRA `(.L_x_2608) ;  /* 0xffffffd000f87947 */ /* 0x000fec000383ffff */
.L_x_2539:
[----:B0-----:R0:W1:Y:S02]  /*1ce80*/  SYNCS.PHASECHK.TRANS64.TRYWAIT P0, [R0+URZ+0x38820], R3 ;  /* 0x03882003000075a7 */ /* 0x001064000800017f */
[----:B-1----:R-:W-:Y:S05]  /*1ce90*/  @!P0 NANOSLEEP.SYNCS 0x989680 ;  /* 0x009896800000895d */ /* 0x002fea0003900000 */
[----:B------:R-:W1:Y:S02]  /*1cea0*/  @!P0 SYNCS.PHASECHK.TRANS64 P0, [R0+URZ+0x38820], R3 ;  /* 0x03882003000085a7 */ /* 0x000e64000800007f */
[----:B-1----:R-:W-:Y:S05]  /*1ceb0*/  @!P0 BRA `(.L_x_2539) ;  /* 0xfffffffc00f08947 */ /* 0x002fea000383ffff */
[----:B------:R-:W-:Y:S05]  /*1cec0*/  BRA `(.L_x_2609) ;  /* 0xffffffdc009c7947 */ /* 0x000fea000383ffff */
.L_x_2540:
        /* <DEDUP_REMOVED lines=11> */
.L_x_2611:
[----:B------:R-:W-:Y:S05]  /*1cf80*/  BSYNC B0 ;  /* 0x0000000000007941 */ /* 0x000fea0003800000 */
.L_x_2610:
[----:B------:R-:W-:Y:S05]  /*1cf90*/  BRA `(.L_x_2612) ;  /* 0xffffffdc00847947 */ /* 0x000fea000383ffff */
.L_x_2543:
[----:B------:R-:W-:Y:S01]  /*1cfa0*/  BSSY B1, `(.L_x_2613) ;  /* 0x0000006000017945 */ /* 0x000fe20003800000 */
[----:B------:R-:W-:-:S07]  /*1cfb0*/  IMAD.MOV.U32 R15, RZ, RZ, -0x1 ;  /* 0xffffffffff0f7424 */ /* 0x000fce00078e00ff */
[----:B01----:R-:W-:Y:S05]  /*1cfc0*/  WARPSYNC.COLLECTIVE R15, `(.L_x_2614) ;  /* 0x000000000f0c7348 */ /* 0x003fea0003c00000 */
[----:B------:R-:W-:Y:S02]  /*1cfd0*/  ELECT P6, UR62, PT ;  /* 0x00000000003e782f */ /* 0x000fe400038c0000 */
[----:B------:R-:W-:Y:S01]  /*1cfe0*/  MOV R14, UR62 ;  /* 0x0000003e000e7c02 */ /* 0x000fe20008000f00 */
[----:B01----:R-:W-:Y:S10]  /*1cff0*/  ENDCOLLECTIVE ;  /* 0x000000000000791b */ /* 0x003ff40003800000 */
.L_x_2614:
[----:B------:R-:W-:Y:S05]  /*1d000*/  BSYNC B1 ;  /* 0x0000000000017941 */ /* 0x000fea0003800000 */
.L_x_2613:
[----:B------:R-:W-:Y:S05]  /*1d010*/  BRA `(.L_x_2615) ;  /* 0xffffffdc007c7947 */ /* 0x000fea000383ffff */
.L_x_2545:
[----:B0-----:R0:W1:Y:S02]  /*1d020*/  SYNCS.PHASECHK.TRANS64.TRYWAIT P0, [R6+URZ], R5 ;  /* 0x00000005060075a7 */ /* 0x001064000800017f */
[----:B-1----:R-:W-:Y:S05]  /*1d030*/  @!P0 NANOSLEEP.SYNCS 0x989680 ;  /* 0x009896800000895d */ /* 0x002fea0003900000 */
[----:B------:R-:W1:Y:S02]  /*1d040*/  @!P0 SYNCS.PHASECHK.TRANS64 P0, [R6+URZ], R5 ;  /* 0x00000005060085a7 */ /* 0x000e64000800007f */
[----:B-1----:R-:W-:Y:S05]  /*1d050*/  @!P0 BRA `(.L_x_2545) ;  /* 0xfffffffc00f08947 */ /* 0x002fea000383ffff */
[----:B------:R-:W-:Y:S05]  /*1d060*/  BRA `(.L_x_2616) ;  /* 0xffffffdc00bc7947 */ /* 0x000fea000383ffff */
.L_x_2546:
[----:B-1----:R1:W2:Y:S02]  /*1d070*/  SYNCS.PHASECHK.TRANS64.TRYWAIT P0, [R7+URZ], R2 ;  /* 0x00000002070075a7 */ /* 0x0022a4000800017f */
[----:B--2---:R-:W-:Y:S05]  /*1d080*/  @!P0 NANOSLEEP.SYNCS 0x989680 ;  /* 0x009896800000895d */ /* 0x004fea0003900000 */
[----:B------:R-:W2:Y:S02]  /*1d090*/  @!P0 SYNCS.PHASECHK.TRANS64 P0, [R7+URZ], R2 ;  /* 0x00000002070085a7 */ /* 0x000ea4000800007f */
[----:B--2---:R-:W-:Y:S05]  /*1d0a0*/  @!P0 BRA `(.L_x_2546) ;  /* 0xfffffffc00f08947 */ /* 0x004fea000383ffff */
[----:B------:R-:W-:Y:S05]  /*1d0b0*/  BRA `(.L_x_2617) ;  /* 0xffffffdc00b07947 */ /* 0x000fea000383ffff */
.L_x_2548:
[----:B--2---:R2:W3:Y:S02]  /*1d0c0*/  SYNCS.PHASECHK.TRANS64.TRYWAIT P0, [R4+URZ], R5 ;  /* 0x00000005040075a7 */ /* 0x0044e4000800017f */
[----:B---3--:R-:W-:Y:S05]  /*1d0d0*/  @!P0 NANOSLEEP.SYNCS 0x989680 ;  /* 0x009896800000895d */ /* 0x008fea0003900000 */
[----:B------:R-:W3:Y:S02]  /*1d0e0*/  @!P0 SYNCS.PHASECHK.TRANS64 P0, [R4+URZ], R5 ;  /* 0x00000005040085a7 */ /* 0x000ee4000800007f */
[----:B---3--:R-:W-:Y:S05]  /*1d0f0*/  @!P0 BRA `(.L_x_2548) ;  /* 0xfffffffc00f08947 */ /* 0x008fea000383ffff */
[----:B------:R-:W-:Y:S05]  /*1d100*/  BRA `(.L_x_2618) ;  /* 0xffffffdc00b47947 */ /* 0x000fea000383ffff */
.L_x_2619:
        /* <DEDUP_REMOVED lines=15> */
.L_x_14846:


//--------------------- .text._ZN7cutlass13device_kernelIN5flash11enable_sm90INS1_16FlashAttnFwdSm90INS1_25CollectiveMainloopFwdSm90ILi2EN4cute5tupleIJNS5_1CILi1EEES8_S8_EEENS6_IJNS7_ILi128EEENS7_ILi80EEENS7_ILi256EEEEEELi256ENS_6half_tEfNS_4arch4Sm90ELb1ELb0ELb0ELb1ELb0ELb1ELb0ELb1ELb1ELb1ELb1ELb0EEENS1_21CollectiveEpilogueFwdINS6_IJSA_SC_SB_EEES9_SE_SG_Li256ELb1ELb1ELb1ELb0EEENS1_36VarlenDynamicPersistentTileSchedulerILi128ELi80ELi256ELi128ELb1ELb1ELb1ELb1ELb1ELb1EEEEEEEEEvNT_6ParamsE --------------------------
	.section	.text._ZN7cutlass13device_kernelIN5flash11enable_sm90INS1_16FlashAttnFwdSm90INS1_25CollectiveMainloopFwdSm90ILi2EN4cute5tupleIJNS5_1CILi1EEES8_S8_EEENS6_IJNS7_ILi128EEENS7_ILi80EEENS7_ILi256EEEEEELi256ENS_6half_tEfNS_4arch4Sm90ELb1ELb0ELb0ELb1ELb0ELb1ELb0ELb1ELb1ELb1ELb1ELb0EEENS1_21CollectiveEpilogueFwdINS6_IJSA_SC_SB_EEES9_SE_SG_Li256ELb1ELb1ELb1ELb0EEENS1_36VarlenDynamicPersistentTileSchedulerILi128ELi80ELi256ELi128ELb1ELb1ELb1ELb1ELb1ELb1EEEEEEEEEvNT_6ParamsE,"ax",@progbits
	.align	128
.text._ZN7cutlass13device_kernelIN5flash11enable_sm90INS1_16FlashAttnFwdSm90INS1_25CollectiveMainloopFwdSm90ILi2EN4cute5tupleIJNS5_1CILi1EEES8_S8_EEENS6_IJNS7_ILi128EEENS7_ILi80EEENS7_ILi256EEEEEELi256ENS_6half_tEfNS_4arch4Sm90ELb1ELb0ELb0ELb1ELb0ELb1ELb0ELb1ELb1ELb1ELb1ELb0EEENS1_21CollectiveEpilogueFwdINS6_IJSA_SC_SB_EEES9_SE_SG_Li256ELb1ELb1ELb1ELb0EEENS1_36VarlenDynamicPersistentTileSchedulerILi128ELi80ELi256ELi128ELb1ELb1ELb1ELb1ELb1ELb1EEEEEEEEEvNT_6ParamsE:
        .type           _ZN7cutlass13device_kernelIN5flash11enable_sm90INS1_16FlashAttnFwdSm90INS1_25CollectiveMainloopFwdSm90ILi2EN4cute5tupleIJNS5_1CILi1EEES8_S8_EEENS6_IJNS7_ILi128EEENS7_ILi80EEENS7_ILi256EEEEEELi256ENS_6half_tEfNS_4arch4Sm90ELb1ELb0ELb0ELb1ELb0ELb1ELb0ELb1ELb1ELb1ELb1ELb0EEENS1_21CollectiveEpilogueFwdINS6_IJSA_SC_SB_EEES9_SE_SG_Li256ELb1ELb1ELb1ELb0EEENS1_36VarlenDynamicPersistentTileSchedulerILi128ELi80ELi256ELi128ELb1ELb1ELb1ELb1ELb1ELb1EEEEEEEEEvNT_6ParamsE,@function
        .size           _ZN7cutlass13device_kernelIN5flash11enable_sm90INS1_16FlashAttnFwdSm90INS1_25CollectiveMainloopFwdSm90ILi2EN4cute5tupleIJNS5_1CILi1EEES8_S8_EEENS6_IJNS7_ILi128EEENS7_ILi80EEENS7_ILi256EEEEEELi256ENS_6half_tEfNS_4arch4Sm90ELb1ELb0ELb0ELb1ELb0ELb1ELb0ELb1ELb1ELb1ELb1ELb0EEENS1_21CollectiveEpilogueFwdINS6_IJSA_SC_SB_EEES9_SE_SG_Li256ELb1ELb1ELb1ELb0EEENS1_36VarlenDynamicPersistentTileSchedulerILi128ELi80ELi256ELi128ELb1ELb1ELb1ELb1ELb1ELb1EEEEEEEEEvNT_6ParamsE,(.L_x_14847 - _ZN7cutlass13device_kernelIN5flash11enable_sm90INS1_16FlashAttnFwdSm90INS1_25CollectiveMainloopFwdSm90ILi2EN4cute5tupleIJNS5_1CILi1EEES8_S8_EEENS6_IJNS7_ILi128EEENS7_ILi80EEENS7_ILi256EEEEEELi256ENS_6half_tEfNS_4arch4Sm90ELb1ELb0ELb0ELb1ELb0ELb1ELb0ELb1ELb1ELb1ELb1ELb0EEENS1_21CollectiveEpilogueFwdINS6_IJSA_SC_SB_EEES9_SE_SG_Li256ELb1ELb1ELb1ELb0EEENS1_36VarlenDynamicPersistentTileSchedulerILi128ELi80ELi256ELi128ELb1ELb1ELb1ELb1ELb1ELb1EEEEEEEEEvNT_6ParamsE)
        .other          _ZN7cutlass13device_kernelIN5flash11enable_sm90INS1_16FlashAttnFwdSm90INS1_25CollectiveMainloopFwdSm90ILi2EN4cute5tupleIJNS5_1CILi1EEES8_S8_EEENS6_IJNS7_ILi128EEENS7_ILi80EEENS7_ILi256EEEEEELi256ENS_6half_tEfNS_4arch4Sm90ELb1ELb0ELb0ELb1ELb0ELb1ELb0ELb1ELb1ELb1ELb1ELb0EEENS1_21CollectiveEpilogueFwdINS6_IJSA_SC_SB_EEES9_SE_SG_Li256ELb1ELb1ELb1ELb0EEENS1_36VarlenDynamicPersistentTileSchedulerILi128ELi80ELi256ELi128ELb1ELb1ELb1ELb1ELb1ELb1EEEEEEEEEvNT_6ParamsE,@"STO_CUDA_ENTRY STV_DEFAULT"
_ZN7cutlass13device_kernelIN5flash11enable_sm90INS1_16FlashAttnFwdSm90INS1_25CollectiveMainloopFwdSm90ILi2EN4cute5tupleIJNS5_1CILi1EEES8_S8_EEENS6_IJNS7_ILi128EEENS7_ILi80EEENS7_ILi256EEEEEELi256ENS_6half_tEfNS_4arch4Sm90ELb1ELb0ELb0ELb1ELb0ELb1ELb0ELb1ELb1ELb1ELb1ELb0EEENS1_21CollectiveEpilogueFwdINS6_IJSA_SC_SB_EEES9_SE_SG_Li256ELb1ELb1ELb1ELb0EEENS1_36VarlenDynamicPersistentTileSchedulerILi128ELi80ELi256ELi128ELb1ELb1ELb1ELb1ELb1ELb1EEEEEEEEEvNT_6ParamsE:
        /* <DEDUP_REMOVED lines=24> */
.L_x_2621:
[----:B------:R-:W-:Y:S05]  /*0180*/  BSYNC B0 ;  /* 0x0000000000007941 */ /* 0x000fea0003800000 */
.L_x_2620:
        /* <DEDUP_REMOVED lines=41> */
.L_x_2622:
        /* <DEDUP_REMOVED lines=22> */
.L_x_2623:
        /* <DEDUP_REMOVED lines=18> */
.L_x_2624:
        /* <DEDUP_REMOVED lines=22> */
.L_x_2625:
        /* <DEDUP_REMOVED lines=22> */
.L_x_2626:
        /* <DEDUP_REMOVED lines=9> */
.L_x_2629:
        /* <DEDUP_REMOVED lines=16> */
[----:B------:R-:W-:Y:S01]  /*0af0*/  VIADD R6, R6, 0xffffff80 ;  /* 0xffffff8006067836 */ /* 0x000fe20000000000 */
[----:B------:R-:W-:Y:S02]  /*0b00*/  R2UR UR4, R16 ;  /* 0x00000000100472ca */ /* 0x000fe400000e0000 */
[----:B------:R-:W-:Y:S02]  /*0b10*/  CS2R R218, SRZ ;  /* 0x0000000000da7805 */ /* 0x000fe4000001ff00 */
[----:B------:R-:W-:Y:S01]  /*0b20*/  MOV R17, RZ ;  /* 0x000000ff00117202 */ /* 0x000fe20000000f00 */
[----:B------:R-:W-:Y:S01]  /*0b30*/  IMAD.MOV.U32 R216, RZ, RZ, RZ ;  /* 0x000000ffffd87224 */ /* 0x000fe200078e00ff */
[----:B------:R-:W-:-:S04]  /*0b40*/  SHF.R.S32.HI R3, RZ, 0x1f, R6 ;  /* 0x0000001fff037819 */ /* 0x000fc80000011406 */
[CC--:B------:R-:W-:Y:S02]  /*0b50*/  LEA.HI R4, R3.reuse, R6.reuse, RZ, 0x5 ;  /* 0x0000000603047211 */ /* 0x0c0fe400078f28ff */
[CC--:B------:R-:W-:Y:S02]  /*0b60*/  LEA.HI R212, R3.reuse, R6.reuse, RZ, 0x3 ;  /* 0x0000000603d47211 */ /* 0x0c0fe400078f18ff */
[CC--:B0-----:R-:W-:Y:S01]  /*0b70*/  LEA.HI R2, R3.reuse, R6.reuse, RZ, 0x4 ;  /* 0x0000000603027211 */ /* 0x0c1fe200078f20ff */
[----:B------:R-:W-:Y:S01]  /*0b80*/  IMAD.SHL.U32 R5, R4, 0x20, RZ ;  /* 0x0000002004057824 */ /* 0x000fe200078e00ff */
[CC--:B------:R-:W-:Y:S01]  /*0b90*/  LEA.HI R10, R3.reuse, R6.reuse, RZ, 0x2 ;  /* 0x00000006030a7211 */ /* 0x0c0fe200078f10ff */
[----:B------:R-:W-:Y:S01]  /*0ba0*/  UIADD3 UR4, UR4, 0x14400, URZ ;  /* 0x0001440004047890 */ /* 0x000fe2000fffe03f */
[----:B------:R-:W-:Y:S02]  /*0bb0*/  LEA.HI R8, R3, R6, RZ, 0x6 ;  /* 0x0000000603087211 */ /* 0x000fe400078f30ff */
[----:B------:R-:W-:-:S02]  /*0bc0*/  LOP3.LUT R7, R212, 0xfffffff8, RZ, 0xc0, !PT ;  /* 0xfffffff8d4077812 */ /* 0x000fc400078ec0ff */
[----:B------:R-:W-:Y:S01]  /*0bd0*/  LOP3.LUT R11, R10, 0xfffffffc, RZ, 0xc0, !PT ;  /* 0xfffffffc0a0b7812 */ /* 0x000fe200078ec0ff */
[----:B------:R-:W-:Y:S01]  /*0be0*/  IMAD.SHL.U32 R8, R8, 0x8, RZ ;  /* 0x0000000808087824 */ /* 0x000fe200078e00ff */
[----:B------:R-:W-:Y:S01]  /*0bf0*/  SHF.R.S32.HI R212, RZ, 0x3, R212 ;  /* 0x00000003ffd47819 */ /* 0x000fe200000114d4 */
[C---:B------:R-:W-:Y:S01]  /*0c00*/  IMAD.IADD R18, R6.reuse, 0x1, -R7 ;  /* 0x0000000106127824 */ /* 0x040fe200078e0a07 */
[----:B------:R-:W-:Y:S01]  /*0c10*/  LOP3.LUT R7, R5, 0xfffffc00, RZ, 0xc0, !PT ;  /* 0xfffffc0005077812 */ /* 0x000fe200078ec0ff */
[----:B------:R-:W-:Y:S01]  /*0c20*/  IMAD.IADD R10, R6, 0x1, -R11 ;  /* 0x00000001060a7824 */ /* 0x000fe200078e0a0b */
[----:B------:R-:W-:Y:S01]  /*0c30*/  SHF.R.S32.HI R5, RZ, 0x4, R2 ;  /* 0x00000004ff057819 */ /* 0x000fe20000011402 */
[----:B------:R-:W-:Y:S01]  /*0c40*/  IMAD.SHL.U32 R22, R18, 0x4, RZ ;  /* 0x0000000412167824 */ /* 0x000fe200078e00ff */
[----:B------:R-:W-:Y:S02]  /*0c50*/  LOP3.LUT R227, R8, 0xfffffe00, RZ, 0xc0, !PT ;  /* 0xfffffe0008e37812 */ /* 0x000fe400078ec0ff */
[----:B------:R-:W-:Y:S01]  /*0c60*/  LEA.HI R12, R10, R10, RZ, 0x1 ;  /* 0x0000000a0a0c7211 */ /* 0x000fe200078f08ff */
[C---:B------:R-:W-:Y:S01]  /*0c70*/  VIADD R215, R22.reuse, 0x20 ;  /* 0x0000002016d77836 */ /* 0x040fe20000000000 */
[C---:B------:R-:W-:Y:S01]  /*0c80*/  IADD3 R214, R22.reuse, 0x40, RZ ;  /* 0x0000004016d67810 */ /* 0x040fe20007ffe0ff */
[----:B------:R-:W-:Y:S01]  /*0c90*/  VIADD R217, R22, 0x60 ;  /* 0x0000006016d97836 */ /* 0x000fe20000000000 */
[----:B------:R-:W-:-:S03]  /*0ca0*/  SHF.R.S32.HI R23, RZ, 0x1f, R22 ;  /* 0x0000001fff177819 */ /* 0x000fc60000011416 */
[----:B------:R-:W-:Y:S01]  /*0cb0*/  IMAD.IADD R213, R22, 0x1, R214 ;  /* 0x0000000116d57824 */ /* 0x000fe200078e02d6 */
[----:B--2---:R-:W-:Y:S02]  /*0cc0*/  R2UR UR5, R0 ;  /* 0x00000000000572ca */ /* 0x004fe400000e0000 */
[----:B------:R-:W-:Y:S02]  /*0cd0*/  LEA.HI R0, R3, R6, RZ, 0x7 ;  /* 0x0000000603007211 */ /* 0x000fe400078f38ff */
[----:B------:R-:W-:Y:S02]  /*0ce0*/  LOP3.LUT R3, R2, 0x3fffff0, RZ, 0xc0, !PT ;  /* 0x03fffff002037812 */ /* 0x000fe400078ec0ff */
[----:B------:R-:W-:Y:S02]  /*0cf0*/  LOP3.LUT R9, R0, 0xffffff80, RZ, 0xc0, !PT ;  /* 0xffffff8000097812 */ /* 0x000fe400078ec0ff */
[----:B------:R-:W-:Y:S01]  /*0d00*/  LEA.HI R2, R2, R5, RZ, 0x1 ;  /* 0x0000000502027211 */ /* 0x000fe200078f08ff */
[C---:B------:R-:W-:Y:S01]  /*0d10*/  IMAD.IADD R4, R6.reuse, 0x1, -R3 ;  /* 0x0000000106047824 */ /* 0x040fe200078e0a03 */
[----:B------:R-:W-:-:S02]  /*0d20*/  IADD3 R21, R6, -R9, RZ ;  /* 0x8000000906157210 */ /* 0x000fc40007ffe0ff */
[----:B------:R-:W-:Y:S01]  /*0d30*/  LOP3.LUT R2, R2, 0x1ffffffe, RZ, 0xc0, !PT ;  /* 0x1ffffffe02027812 */ /* 0x000fe200078ec0ff */
[----:B------:R-:W-:Y:S01]  /*0d40*/  IMAD R7, R4, 0x40, R7 ;  /* 0x0000004004077824 */ /* 0x000fe200078e0207 */
[----:B------:R-:W-:Y:S01]  /*0d50*/  SHF.R.S32.HI R6, RZ, 0x1f, R21 ;  /* 0x0000001fff067819 */ /* 0x000fe20000011415 */
[----:B------:R-:W-:Y:S01]  /*0d60*/  STL [R1+0xa4], R21 ;  /* 0x0000a41501007387 */ /* 0x000fe20000100800 */
[----:B------:R-:W-:Y:S01]  /*0d70*/  SHF.R.S32.HI R3, RZ, 0x7, R0 ;  /* 0x00000007ff037819 */ /* 0x000fe20000011400 */
[----:B------:R-:W-:Y:S01]  /*0d80*/  IMAD.IADD R2, R5, 0x1, -R2 ;  /* 0x0000000105027824 */ /* 0x000fe200078e0a02 */
[----:B------:R-:W-:Y:S01]  /*0d90*/  LEA.HI R9, R6, R21, RZ, 0x2 ;  /* 0x0000001506097211 */ /* 0x000fe200078f10ff */
[----:B------:R-:W-:Y:S01]  /*0da0*/  VIADD R5, R212, 0x20 ;  /* 0x00000020d4057836 */ /* 0x000fe20000000000 */
[----:B------:R-:W-:Y:S01]  /*0db0*/  LEA.HI R0, R0, R3, RZ, 0x1 ;  /* 0x0000000300007211 */ /* 0x000fe200078f08ff */
[----:B------:R-:W-:Y:S01]  /*0dc0*/  IMAD R2, R2, 0x8, R7 ;  /* 0x0000000802027824 */ /* 0x000fe200078e0207 */
[--C-:B------:R-:W-:Y:S01]  /*0dd0*/  SHF.R.S32.HI R4, RZ, 0x2, R9.reuse ;  /* 0x00000002ff047819 */ /* 0x100fe20000011409 */
[----:B------:R0:W-:Y:S01]  /*0de0*/  STL [R1+0x60], R18 ;  /* 0x0000601201007387 */ /* 0x0001e20000100800 */
[----:B------:R-:W-:Y:S01]  /*0df0*/  SHF.R.S32.HI R11, RZ, 0x1f, R9 ;  /* 0x0000001fff0b7819 */ /* 0x000fe20000011409 */
[----:B------:R-:W-:Y:S01]  /*0e00*/  IMAD.SHL.U32 R223, R5, 0x40, RZ ;  /* 0x0000004005df7824 */ /* 0x000fe200078e00ff */
[----:B------:R-:W-:Y:S01]  /*0e10*/  LOP3.LUT R0, R0, 0x3fffffe, RZ, 0xc0, !PT ;  /* 0x03fffffe00007812 */ /* 0x000fe200078ec0ff */
[----:B------:R1:W-:Y:S01]  /*0e20*/  STL [R1+0xbc], R2 ;  /* 0x0000bc0201007387 */ /* 0x0003e20000100800 */
[----:B------:R-:W-:Y:S01]  /*0e30*/  LEA.HI R11, R11, R4, RZ, 0x3 ;  /* 0x000000040b0b7211 */ /* 0x000fe200078f18ff */
[----:B------:R-:W-:Y:S01]  /*0e40*/  ULOP3.LUT UR5, UR5, 0x1, URZ, 0xfc, !UPT ;  /* 0x0000000105057892 */ /* 0x000fe2000f8efc3f */
[----:B------:R-:W-:-:S02]  /*0e50*/  IADD3 R0, R3, -R0, RZ ;  /* 0x8000000003007210 */ /* 0x000fc40007ffe0ff */
[----:B------:R-:W-:Y:S01]  /*0e60*/  LOP3.LUT R11, R11, 0xfffffff8, RZ, 0xc0, !PT ;  /* 0xfffffff80b0b7812 */ /* 0x000fe200078ec0ff */
[----:B0-----:R-:W-:Y:S01]  /*0e70*/  IMAD.SHL.U32 R18, R18, 0x8, RZ ;  /* 0x0000000812127824 */ /* 0x001fe200078e00ff */
[----:B------:R-:W-:Y:S02]  /*0e80*/  LEA.HI R6, R6, R21, RZ, 0x5 ;  /* 0x0000001506067211 */ /* 0x000fe400078f28ff */
[----:B------:R-:W-:Y:S01]  /*0e90*/  LOP3.LUT R3, R12, 0x1ffffffe, RZ, 0xc0, !PT ;  /* 0x1ffffffe0c037812 */ /* 0x000fe200078ec0ff */
[----:B------:R-:W-:Y:S01]  /*0ea0*/  IMAD.IADD R11, R4, 0x1, -R11 ;  /* 0x00000001040b7824 */ /* 0x000fe200078e0a0b */
[----:B------:R-:W-:Y:S01]  /*0eb0*/  SHF.R.S32.HI R4, RZ, 0x1f, R213 ;  /* 0x0000001fff047819 */ /* 0x000fe200000114d5 */
[----:B------:R-:W-:Y:S01]  /*0ec0*/  IMAD.SHL.U32 R12, R212, 0x40, RZ ;  /* 0x00000040d40c7824 */ /* 0x000fe200078e00ff */
[----:B-1----:R-:W-:Y:S01]  /*0ed0*/  SHF.R.S32.HI R2, RZ, 0x1f, R5 ;  /* 0x0000001fff027819 */ /* 0x002fe20000011405 */
[----:B------:R-:W-:Y:S01]  /*0ee0*/  IMAD.IADD R235, R10, 0x1, -R3 ;  /* 0x000000010aeb7824 */ /* 0x000fe200078e0a03 */
[----:B------:R-:W-:Y:S01]  /*0ef0*/  LEA.HI R8, R4, R213, RZ, 0x3 ;  /* 0x000000d504087211 */ /* 0x000fe200078f18ff */
[----:B------:R-:W-:Y:S01]  /*0f00*/  VIADD R10, R212, 0x40 ;  /* 0x00000040d40a7836 */ /* 0x000fe20000000000 */
[----:B------:R-:W-:Y:S01]  /*0f10*/  SHF.R.S32.HI R6, RZ, 0x5, R6 ;  /* 0x00000005ff067819 */ /* 0x000fe20000011406 */
[----:B------:R-:W-:Y:S01]  /*0f20*/  VIADD R220, R18, 0x80 ;  /* 0x0000008012dc7836 */ /* 0x000fe20000000000 */
[----:B------:R-:W-:Y:S01]  /*0f30*/  LEA.HI R2, R2, R5, RZ, 0x3 ;  /* 0x0000000502027211 */ /* 0x000fe200078f18ff */
[----:B------:R-:W-:Y:S01]  /*0f40*/  IMAD.SHL.U32 R222, R10, 0x40, RZ ;  /* 0x000000400ade7824 */ /* 0x000fe200078e00ff */
[----:B------:R-:W-:Y:S01]  /*0f50*/  LEA.HI R5, R4, R213, RZ, 0x6 ;  /* 0x000000d504057211 */ /* 0x000fe200078f30ff */
[----:B------:R-:W-:Y:S01]  /*0f60*/  IMAD R11, R6, 0x10, R11 ;  /* 0x00000010060b7824 */ /* 0x000fe200078e020b */
[----:B------:R-:W-:Y:S01]  /*0f70*/  LOP3.LUT R3, R12, 0x1c0, RZ, 0xc0, !PT ;  /* 0x000001c00c037812 */ /* 0x000fe200078ec0ff */
[----:B------:R-:W-:Y:S01]  /*0f80*/  VIADD R221, R18, 0xc0 ;  /* 0x000000c012dd7836 */ /* 0x000fe20000000000 */
[----:B------:R-:W-:Y:S01]  /*0f90*/  LOP3.LUT R4, R8, 0x38, RZ, 0xc0, !PT ;  /* 0x0000003808047812 */ /* 0x000fe200078ec0ff */
[----:B------:R-:W-:Y:S01]  /*0fa0*/  IMAD.SHL.U32 R6, R5, 0x80, RZ ;  /* 0x0000008005067824 */ /* 0x000fe200078e00ff */
[----:B------:R-:W-:Y:S01]  /*0fb0*/  SHF.R.U32.HI R228, RZ, 0x3, R3 ;  /* 0x00000003ffe47819 */ /* 0x000fe20000011603 */
[----:B------:R-:W-:Y:S01]  /*0fc0*/  IMAD R11, R0, 0x40, R11 ;  /* 0x00000040000b7824 */ /* 0x000fe200078e020b */
[----:B------:R-:W-:Y:S01]  /*0fd0*/  LOP3.LUT R5, R4, 0x1c0, R12, 0xf8, !PT ;  /* 0x000001c004057812 */ /* 0x000fe200078ef80c */
[----:B------:R-:W-:Y:S01]  /*0fe0*/  IMAD.U32 R0, RZ, RZ, UR5 ;  /* 0x00000005ff007e24 */ /* 0x000fe2000f8e00ff */
[----:B------:R-:W-:Y:S01]  /*0ff0*/  SHF.L.U32 R2, R2, 0x6, RZ ;  /* 0x0000000602027819 */ /* 0x000fe200000006ff */
[----:B------:R-:W-:Y:S01]  /*1000*/  IMAD R235, R235, 0x8, R11 ;  /* 0x00000008ebeb7824 */ /* 0x000fe200078e020b */
[----:B------:R-:W-:Y:S01]  /*1010*/  LOP3.LUT R6, R6, 0xffffe000, RZ, 0xc0, !PT ;  /* 0xffffe00006067812 */ /* 0x000fe200078ec0ff */
[----:B------:R-:W-:Y:S01]  /*1020*/  STL [R1+0xb8], R11 ;  /* 0x0000b80b01007387 */ /* 0x000fe20000100800 */
[----:B------:R-:W-:-:S02]  /*1030*/  LOP3.LUT R5, R5, R228, RZ, 0x3c, !PT ;  /* 0x000000e405057212 */ /* 0x000fc400078e3cff */
[----:B------:R-:W-:Y:S01]  /*1040*/  LOP3.LUT R223, R223, 0x1c0, RZ, 0xc0, !PT ;  /* 0x000001c0dfdf7812 */ /* 0x000fe200078ec0ff */
[----:B------:R-:W-:Y:S01]  /*1050*/  STL [R1+0x78], RZ ;  /* 0x000078ff01007387 */ /* 0x000fe20000100800 */
[----:B------:R-:W-:Y:S02]  /*1060*/  LOP3.LUT R226, R2, 0xfffffe00, RZ, 0xc0, !PT ;  /* 0xfffffe0002e27812 */ /* 0x000fe400078ec0ff */
[----:B------:R-:W-:Y:S01]  /*1070*/  IADD3 R2, R5, R6, R227 ;  /* 0x0000000605027210 */ /* 0x000fe20007ffe0e3 */
[----:B------:R-:W-:Y:S01]  /*1080*/  IMAD.MOV.U32 R5, RZ, RZ, R13 ;  /* 0x000000ffff057224 */ /* 0x000fe200078e000d */
[----:B------:R-:W-:Y:S01]  /*1090*/  MOV R13, UR4 ;  /* 0x00000004000d7c02 */ /* 0x000fe20008000f00 */
[----:B------:R0:W-:Y:S01]  /*10a0*/  STL [R1+0x5c], R0 ;  /* 0x00005c0001007387 */ /* 0x0001e20000100800 */
[----:B------:R-:W-:Y:S02]  /*10b0*/  SHF.R.U32.HI R20, RZ, 0x3, R223 ;  /* 0x00000003ff147819 */ /* 0x000fe400000116df */
[----:B------:R-:W-:Y:S01]  /*10c0*/  LOP3.LUT R7, R223, 0x38, R8, 0xf8, !PT ;  /* 0x00000038df077812 */ /* 0x000fe200078ef808 */
[----:B------:R1:W-:Y:S01]  /*10d0*/  STL [R1+0x90], R13 ;  /* 0x0000900d01007387 */ /* 0x0003e20000100800 */
[----:B------:R-:W-:-:S02]  /*10e0*/  LOP3.LUT R222, R222, 0x1c0, RZ, 0xc0, !PT ;  /* 0x000001c0dede7812 */ /* 0x000fc400078ec0ff */
[----:B------:R-:W-:Y:S02]  /*10f0*/  LOP3.LUT R7, R7, R20, RZ, 0x3c, !PT ;  /* 0x0000001407077212 */ /* 0x000fe400078e3cff */
[----:B------:R-:W-:Y:S02]  /*1100*/  LOP3.LUT R236, R3, 0x38, R18, 0xf8, !PT ;  /* 0x0000003803ec7812 */ /* 0x000fe400078ef812 */
[----:B0-----:R-:W-:Y:S02]  /*1110*/  SHF.R.S32.HI R0, RZ, 0x1f, R10 ;  /* 0x0000001fff007819 */ /* 0x001fe4000001140a */
[----:B------:R-:W-:Y:S01]  /*1120*/  IADD3 R4, R7, R6, R226 ;  /* 0x0000000607047210 */ /* 0x000fe20007ffe0e2 */
[----:B------:R-:W-:Y:S01]  /*1130*/  IMAD.MOV.U32 R6, RZ, RZ, R14 ;  /* 0x000000ffff067224 */ /* 0x000fe200078e000e */
[----:B-1----:R-:W-:Y:S01]  /*1140*/  SHF.R.S32.HI R13, RZ, 0x1f, R215 ;  /* 0x0000001fff0d7819 */ /* 0x002fe200000114d7 */
[----:B------:R-:W-:Y:S01]  /*1150*/  IMAD.MOV.U32 R7, RZ, RZ, R15 ;  /* 0x000000ffff077224 */ /* 0x000fe200078e000f */
[----:B------:R-:W-:-:S02]  /*1160*/  LEA.HI R0, R0, R10, RZ, 0x3 ;  /* 0x0000000a00007211 */ /* 0x000fc400078f18ff */
[----:B------:R-:W-:Y:S01]  /*1170*/  SHF.R.S32.HI R14, RZ, 0x1f, R214 ;  /* 0x0000001fff0e7819 */ /* 0x000fe200000114d6 */
[----:B------:R0:W-:Y:S01]  /*1180*/  STL [R1+0x9c], R13 ;  /* 0x00009c0d01007387 */ /* 0x0001e20000100800 */
[----:B------:R-:W-:Y:S01]  /*1190*/  LOP3.LUT R3, R223, 0x38, R18, 0xf8, !PT ;  /* 0x00000038df037812 */ /* 0x000fe200078ef812 */
[----:B------:R-:W-:Y:S01]  /*11a0*/  IMAD.SHL.U32 R0, R0, 0x40, RZ ;  /* 0x0000004000007824 */ /* 0x000fe200078e00ff */
[----:B------:R-:W-:Y:S01]  /*11b0*/  SHF.R.S32.HI R12, RZ, 0x1f, R212 ;  /* 0x0000001fff0c7819 */ /* 0x000fe200000114d4 */
[----:B------:R1:W-:Y:S01]  /*11c0*/  STL [R1+0x98], R14 ;  /* 0x0000980e01007387 */ /* 0x0003e20000100800 */
[----:B------:R-:W-:Y:S02]  /*11d0*/  SHF.R.U32.HI R12, RZ, 0x3, R222 ;  /* 0x00000003ff0c7819 */ /* 0x000fe400000116de */
[----:B------:R-:W-:Y:S02]  /*11e0*/  LOP3.LUT R10, R222, 0x38, R18, 0xf8, !PT ;  /* 0x00000038de0a7812 */ /* 0x000fe400078ef812 */
[----:B------:R-:W-:-:S02]  /*11f0*/  LOP3.LUT R225, R0, 0xfffffe00, RZ, 0xc0, !PT ;  /* 0xfffffe0000e17812 */ /* 0x000fc400078ec0ff */
[----:B0-----:R-:W-:Y:S02]  /*1200*/  SHF.R.S32.HI R13, RZ, 0x1f, R217 ;  /* 0x0000001fff0d7819 */ /* 0x001fe400000114d9 */
[----:B------:R-:W-:Y:S02]  /*1210*/  LOP3.LUT R9, R9, 0x7ffffffc, RZ, 0xc0, !PT ;  /* 0x7ffffffc09097812 */ /* 0x000fe400078ec0ff */
[----:B-1----:R-:W-:Y:S01]  /*1220*/  SHF.R.S32.HI R14, RZ, 0x1f, R220 ;  /* 0x0000001fff0e7819 */ /* 0x002fe200000114dc */
[----:B------:R0:W-:Y:S01]  /*1230*/  STL [R1+0x94], R13 ;  /* 0x0000940d01007387 */ /* 0x0001e20000100800 */
[----:B------:R-:W-:Y:S02]  /*1240*/  LOP3.LUT R3, R226, R3, R20, 0xf6, !PT ;  /* 0x00000003e2037212 */ /* 0x000fe400078ef614 */
[----:B------:R-:W-:Y:S01]  /*1250*/  SHF.R.S32.HI R0, RZ, 0x3, R8 ;  /* 0x00000003ff007819 */ /* 0x000fe20000011408 */
[----:B------:R-:W-:Y:S01]  /*1260*/  STL [R1+0x84], R14 ;  /* 0x0000840e01007387 */ /* 0x000fe20000100800 */
[----:B------:R-:W-:-:S02]  /*1270*/  LOP3.LUT R10, R225, R10, R12, 0xf6, !PT ;  /* 0x0000000ae10a7212 */ /* 0x000fc400078ef60c */
[----:B------:R-:W-:Y:S02]  /*1280*/  IADD3 R9, R21, -R9, RZ ;  /* 0x8000000915097210 */ /* 0x000fe40007ffe0ff */
[----:B------:R-:W-:Y:S02]  /*1290*/  LEA R3, R3, UR4, 0x1 ;  /* 0x0000000403037c11 */ /* 0x000fe4000f8e08ff */
[----:B0-----:R-:W-:Y:S01]  /*12a0*/  SHF.R.S32.HI R13, RZ, 0x1f, R221 ;  /* 0x0000001fff0d7819 */ /* 0x001fe200000114dd */
[----:B------:R-:W-:Y:S01]  /*12b0*/  IMAD.SHL.U32 R234, R9, 0x2, RZ ;  /* 0x0000000209ea7824 */ /* 0x000fe200078e00ff */
[----:B------:R-:W-:Y:S02]  /*12c0*/  LOP3.LUT R44, R8, 0xfffffff8, RZ, 0xc0, !PT ;  /* 0xfffffff8082c7812 */ /* 0x000fe400078ec0ff */
[----:B------:R-:W-:Y:S01]  /*12d0*/  LOP3.LUT R236, R227, R236, R228, 0xf6, !PT ;  /* 0x000000ece3ec7212 */ /* 0x000fe200078ef6e4 */
[----:B------:R-:W-:Y:S01]  /*12e0*/  STL [R1+0x80], R13 ;  /* 0x0000800d01007387 */ /* 0x000fe20000100800 */
[C---:B------:R-:W-:Y:S01]  /*12f0*/  VIADD R42, R234.reuse, 0x18 ;  /* 0x00000018ea2a7836 */ /* 0x040fe20000000000 */
[C---:B------:R-:W-:Y:S01]  /*1300*/  IADD3 R40, R234.reuse, 0x28, RZ ;  /* 0x00000028ea287810 */ /* 0x040fe20007ffe0ff */
[C---:B------:R-:W-:Y:S01]  /*1310*/  VIADD R39, R234.reuse, 0x30 ;  /* 0x00000030ea277836 */ /* 0x040fe20000000000 */
[----:B------:R0:W-:Y:S01]  /*1320*/  STL [R1+0x64], R0 ;  /* 0x0000640001007387 */ /* 0x0001e20000100800 */
[C---:B------:R-:W-:Y:S01]  /*1330*/  VIADD R36, R234.reuse, 0x48 ;  /* 0x00000048ea247836 */ /* 0x040fe20000000000 */
[C---:B------:R-:W-:Y:S01]  /*1340*/  IADD3 R34, R234.reuse, 0x58, RZ ;  /* 0x00000058ea227810 */ /* 0x040fe20007ffe0ff */
[C---:B------:R-:W-:Y:S01]  /*1350*/  VIADD R33, R234.reuse, 0x60 ;  /* 0x00000060ea217836 */ /* 0x040fe20000000000 */
[----:B------:R1:W-:Y:S01]  /*1360*/  STL [R1+0xb0], R3 ;  /* 0x0000b00301007387 */ /* 0x0003e20000100800 */
[C---:B------:R-:W-:Y:S01]  /*1370*/  VIADD R30, R234.reuse, 0x78 ;  /* 0x00000078ea1e7836 */ /* 0x040fe20000000000 */
[C---:B------:R-:W-:Y:S01]  /*1380*/  IADD3 R28, R234.reuse, 0x88, RZ ;  /* 0x00000088ea1c7810 */ /* 0x040fe20007ffe0ff */
[C---:B------:R-:W-:Y:S01]  /*1390*/  VIADD R27, R234.reuse, 0x90 ;  /* 0x00000090ea1b7836 */ /* 0x040fe20000000000 */
[----:B------:R-:W-:Y:S01]  /*13a0*/  STL [R1+0x7c], R44 ;  /* 0x00007c2c01007387 */ /* 0x000fe20000100800 */
[----:B------:R-:W-:Y:S01]  /*13b0*/  VIADD R24, R234, 0xa8 ;  /* 0x000000a8ea187836 */ /* 0x000fe20000000000 */
[----:B0-----:R-:W-:Y:S01]  /*13c0*/  LEA R0, R10, UR4, 0x1 ;  /* 0x000000040a007c11 */ /* 0x001fe2000f8e08ff */
[C---:B------:R-:W-:Y:S01]  /*13d0*/  VIADD R15, R234.reuse, 0xc0 ;  /* 0x000000c0ea0f7836 */ /* 0x040fe20000000000 */
[----:B------:R-:W-:Y:S01]  /*13e0*/  SHF.R.S32.HI R10, RZ, 0x1f, R44 ;  /* 0x0000001fff0a7819 */ /* 0x000fe2000001142c */
[C---:B------:R-:W-:Y:S01]  /*13f0*/  VIADD R45, R234.reuse, 0x8 ;  /* 0x00000008ea2d7836 */ /* 0x040fe20000000000 */
[C---:B------:R-:W-:Y:S01]  /*1400*/  IADD3 R20, R234.reuse, 0xb8, RZ ;  /* 0x000000b8ea147810 */ /* 0x040fe20007ffe0ff */
[----:B------:R0:W-:Y:S01]  /*1410*/  STL [R1+0xa8], R0 ;  /* 0x0000a80001007387 */ /* 0x0001e20000100800 */
[C---:B-1----:R-:W-:Y:S01]  /*1420*/  VIADD R3, R234.reuse, 0xf0 ;  /* 0x000000f0ea037836 */ /* 0x042fe20000000000 */
[C---:B------:R-:W-:Y:S01]  /*1430*/  IADD3 R8, R234.reuse, 0xe8, RZ ;  /* 0x000000e8ea087810 */ /* 0x040fe20007ffe0ff */
[C---:B------:R-:W-:Y:S01]  /*1440*/  VIADD R43, R234.reuse, 0x10 ;  /* 0x00000010ea2b7836 */ /* 0x040fe20000000000 */
[----:B------:R1:W-:Y:S01]  /*1450*/  STL [R1+0xa0], R10 ;  /* 0x0000a00a01007387 */ /* 0x0003e20000100800 */
[C---:B------:R-:W-:Y:S01]  /*1460*/  VIADD R41, R234.reuse, 0x20 ;  /* 0x00000020ea297836 */ /* 0x040fe20000000000 */
[----:B------:R-:W-:Y:S01]  /*1470*/  SHF.R.S32.HI R3, RZ, 0x1f, R3 ;  /* 0x0000001fff037819 */ /* 0x000fe20000011403 */
[----:B------:R-:W-:Y:S01]  /*1480*/  VIADD R38, R234, 0x38 ;  /* 0x00000038ea267836 */ /* 0x000fe20000000000 */
[----:B------:R-:W-:Y:S01]  /*1490*/  LEA R3, R4, UR4, 0x1 ;  /* 0x0000000404037c11 */ /* 0x000fe2000f8e08ff */
[C---:B------:R-:W-:Y:S01]  /*14a0*/  VIADD R37, R234.reuse, 0x40 ;  /* 0x00000040ea257836 */ /* 0x040fe20000000000 */
[----:B------:R-:W-:Y:S01]  /*14b0*/  SHF.R.S32.HI R19, RZ, 0x1f, R18 ;  /* 0x0000001fff137819 */ /* 0x000fe20000011412 */
[----:B0-----:R-:W-:Y:S01]  /*14c0*/  VIADD R0, R234, 0xf8 ;  /* 0x000000f8ea007836 */ /* 0x001fe20000000000 */
[----:B------:R-:W-:Y:S01]  /*14d0*/  LEA R230, R236, UR4, 0x1 ;  /* 0x00000004ece67c11 */ /* 0x000fe2000f8e08ff */
[C---:B------:R-:W-:Y:S01]  /*14e0*/  VIADD R35, R234.reuse, 0x50 ;  /* 0x00000050ea237836 */ /* 0x040fe20000000000 */
[----:B-1----:R-:W-:Y:S01]  /*14f0*/  SHF.R.S32.HI R10, RZ, 0x1f, R42 ;  /* 0x0000001fff0a7819 */ /* 0x002fe2000001142a */
[C---:B------:R-:W-:Y:S01]  /*1500*/  VIADD R32, R234.reuse, 0x68 ;  /* 0x00000068ea207836 */ /* 0x040fe20000000000 */
[----:B------:R-:W-:Y:S01]  /*1510*/  SHF.R.S32.HI R0, RZ, 0x1f, R0 ;  /* 0x0000001fff007819 */ /* 0x000fe20000011400 */
[----:B------:R-:W-:Y:S01]  /*1520*/  VIADD R31, R234, 0x70 ;  /* 0x00000070ea1f7836 */ /* 0x000fe20000000000 */
[----:B------:R-:W-:Y:S01]  /*1530*/  LEA R0, R2, UR4, 0x1 ;  /* 0x0000000402007c11 */ /* 0x000fe2000f8e08ff */
[C---:B------:R-:W-:Y:S01]  /*1540*/  VIADD R29, R234.reuse, 0x80 ;  /* 0x00000080ea1d7836 */ /* 0x040fe20000000000 */
[----:B------:R-:W-:Y:S01]  /*1550*/  SHF.R.S32.HI R10, RZ, 0x1f, R39 ;  /* 0x0000001fff0a7819 */ /* 0x000fe20000011427 */
[C---:B------:R-:W-:Y:S01]  /*1560*/  VIADD R26, R234.reuse, 0x98 ;  /* 0x00000098ea1a7836 */ /* 0x040fe20000000000 */
[----:B------:R-:W-:Y:S01]  /*1570*/  SHF.R.S32.HI R10, RZ, 0x1f, R36 ;  /* 0x0000001fff0a7819 */ /* 0x000fe20000011424 */
[----:B------:R0:W-:Y:S01]  /*1580*/  STL [R1+0xb4], R0 ;  /* 0x0000b40001007387 */ /* 0x0001e20000100800 */
        /* <DEDUP_REMOVED lines=32> */
[----:B0-----:R-:W-:-:S07]  /*1790*/  SHF.R.S32.HI R8, RZ, 0x1f, R8 ;  /* 0x0000001fff087819 */ /* 0x001fce0000011408 */
.L_x_2893:
[----:B01--4-:R-:W0:Y:S01]  /*17a0*/  LDC.64 R2, c[0x0][0xc88] ;  /* 0x00032200ff027b82 */ /* 0x013e220000000a00 */
[----:B------:R-:W-:Y:S01]  /*17b0*/  ULDC.64 UR10, c[0x0][0x208] ;  /* 0x00008200000a7ab9 */ /* 0x000fe20000000a00 */
[----:B------:R-:W-:Y:S01]  /*17c0*/  ULDC.64 UR4, c[0x0][0xa28] ;  /* 0x00028a0000047ab9 */ /* 0x000fe20000000a00 */
[----:B------:R-:W-:Y:S01]  /*17d0*/  ULDC.64 UR8, c[0x0][0xa18] ;  /* 0x0002860000087ab9 */ /* 0x000fe20000000a00 */
[----:B------:R-:W-:Y:S01]  /*17e0*/  ULDC.64 UR6, c[0x0][0xa08] ;  /* 0x0002820000067ab9 */ /* 0x000fe20000000a00 */
[----:B0-----:R-:W-:-:S05]  /*17f0*/  IMAD.WIDE R2, R7, 0x4, R2 ;  /* 0x0000000407027825 */ /* 0x001fca00078e0202 */
[----:B--2--5:R-:W2:Y:S01]  /*1800*/  LDG.E R25, desc[UR10][R2.64] ;  /* 0x0000000a02197981 */ /* 0x024ea2000c1e1900 */
        /* <DEDUP_REMOVED lines=8> */
[C---:B---3--:R-:W-:Y:S02]  /*1890*/  LOP3.LUT R4, R6.reuse, 0xff000000, RZ, 0xc0, !PT ;  /* 0xff00000006047812 */ /* 0x048fe400078ec0ff */
[----:B------:R-:W-:Y:S02]  /*18a0*/  LOP3.LUT R237, R6, 0xffff, RZ, 0xc0, !PT ;  /* 0x0000ffff06ed7812 */ /* 0x000fe400078ec0ff */
[----:B--2---:R-:W-:Y:S01]  /*18b0*/  SHF.R.S32.HI R0, RZ, 0x1f, R25 ;  /* 0x0000001fff007819 */ /* 0x004fe20000011419 */
[C---:B------:R-:W-:Y:S01]  /*18c0*/  IMAD.SHL.U32 R28, R25.reuse, 0x4, RZ ;  /* 0x00000004191c7824 */ /* 0x040fe200078e00ff */
[C---:B------:R-:W-:Y:S01]  /*18d0*/  @P2 LEA R2, P3, R25.reuse, UR4, 0x2 ;  /* 0x0000000419022c11 */ /* 0x040fe2000f8610ff */
[----:B------:R-:W-:Y:S01]  /*18e0*/  STL [R1+0x6c], R25 ;  /* 0x00006c1901007387 */ /* 0x000fe20000100800 */
[C-C-:B------:R-:W-:Y:S01]  /*18f0*/  SHF.L.U64.HI R27, R25.reuse, 0x2, R0.reuse ;  /* 0x00000002191b7819 */ /* 0x140fe20000010200 */
[----:B------:R-:W-:Y:S01]  /*1900*/  ULDC UR4, c[0x0][0x288] ;  /* 0x0000a20000047ab9 */ /* 0x000fe20000000800 */
[----:B------:R-:W-:Y:S01]  /*1910*/  @P2 LEA.HI.X R3, R25, UR5, R0, 0x2, P3 ;  /* 0x0000000519032c11 */ /* 0x000fe200098f1400 */
[----:B------:R0:W-:Y:S01]  /*1920*/  STL [R1+0x8c], R0 ;  /* 0x00008c0001007387 */ /* 0x0001e20000100800 */
[----:B------:R-:W-:Y:S01]  /*1930*/  IMAD.U32 R232, RZ, RZ, UR4 ;  /* 0x00000004ffe87e24 */ /* 0x000fe2000f8e00ff */
[----:B------:R-:W-:Y:S01]  /*1940*/  ULDC.64 UR4, c[0x0][0x418] ;  /* 0x0001060000047ab9 */ /* 0x000fe20000000a00 */
[----:B------:R-:W-:Y:S01]  /*1950*/  IADD3 R8, P4, R28, UR6, RZ ;  /* 0x000000061c087c10 */ /* 0x000fe2000ff9e0ff */
[----:B------:R1:W-:Y:S01]  /*1960*/  STL [R1+0x70], R28 ;  /* 0x0000701c01007387 */ /* 0x0003e20000100800 */
[----:B------:R-:W-:-:S02]  /*1970*/  UISETP.NE.U32.AND UP0, UPT, UR4, URZ, UPT ;  /* 0x0000003f0400728c */ /* 0x000fc4000bf05070 */
[----:B------:R-:W-:Y:S01]  /*1980*/  IADD3.X R9, R27, UR7, RZ, P4, !PT ;  /* 0x000000071b097c10 */ /* 0x000fe2000a7fe4ff */
[----:B------:R1:W-:Y:S01]  /*1990*/  STL [R1+0x74], R27 ;  /* 0x0000741b01007387 */ /* 0x0003e20000100800 */
[----:B------:R-:W-:Y:S01]  /*19a0*/  UISETP.NE.AND.EX UP0, UPT, UR5, URZ, UPT, UP0 ;  /* 0x0000003f0500728c */ /* 0x000fe2000bf05300 */
[----:B------:R-:W-:Y:S02]  /*19b0*/  ULDC UR4, c[0x0][0x424] ;  /* 0x0001090000047ab9 */ /* 0x000fe40000000800 */
[----:B------:R2:W5:Y:S01]  /*19c0*/  @P2 LDG.E R11, desc[UR10][R2.64] ;  /* 0x0000000a020b2981 */ /* 0x000562000c1e1900 */
[----:B------:R-:W-:Y:S01]  /*19d0*/  ULDC.64 UR6, c[0x0][0xa20] ;  /* 0x0002880000067ab9 */ /* 0x000fe20000000a00 */
[----:B------:R-:W-:Y:S01]  /*19e0*/  USEL UR4, UR4, 0x1, UP0 ;  /* 0x0000000104047887 */ /* 0x000fe20008000000 */
[----:B------:R-:W-:Y:S01]  /*19f0*/  ULDC UR5, c[0x0][0x2f0] ;  /* 0x0000bc0000057ab9 */ /* 0x000fe20000000800 */
[----:B0-----:R-:W-:Y:S01]  /*1a00*/  LOP3.LUT R0, R6, 0xff0000, RZ, 0xc0, !PT ;  /* 0x00ff000006007812 */ /* 0x001fe200078ec0ff */
[----:B------:R-:W5:Y:S01]  /*1a10*/  @P0 LDG.E R113, desc[UR10][R8.64] ;  /* 0x0000000a08710981 */ /* 0x000f62000c1e1900 */
[----:B--2---:R-:W-:-:S04]  /*1a20*/  @P1 IADD3 R2, P2, R28, UR8, RZ ;  /* 0x000000081c021c10 */ /* 0x004fc8000ff5e0ff */
[----:B------:R-:W-:Y:S02]  /*1a30*/  @P1 IADD3.X R3, R27, UR9, RZ, P2, !PT ;  /* 0x000000091b031c10 */ /* 0x000fe400097fe4ff */
[----:B------:R-:W-:Y:S01]  /*1a40*/  ISETP.NE.U32.AND P2, PT, RZ, UR6, PT ;  /* 0x00000006ff007c0c */ /* 0x000fe2000bf45070 */
[----:B------:R-:W-:Y:S02]  /*1a50*/  UIMAD UR4, UR4, UR5, URZ ;  /* 0x00000005040472a4 */ /* 0x000fe4000f8e023f */
        /* <DEDUP_REMOVED lines=16> */
.L_x_2631:
[----:B------:R-:W-:Y:S02]  /*1b60*/  IMAD.U32 R2, RZ, RZ, UR5 ;  /* 0x00000005ff027e24 */ /* 0x000fe4000f8e00ff */
[----:B------:R-:W-:Y:S01]  /*1b70*/  IMAD.U32 R26, RZ, RZ, UR4 ;  /* 0x00000004ff1a7e24 */ /* 0x000fe2000f8e00ff */
[----:B------:R-:W-:Y:S06]  /*1b80*/  @!P2 BRA `(.L_x_2632) ;  /* 0x000000000014a947 */ /* 0x000fec0003800000 */
[----:B------:R-:W-:Y:S01]  /*1b90*/  IADD3 R6, P0, R28, UR6, RZ ;  /* 0x000000061c067c10 */ /* 0x000fe2000ff1e0ff */
[----:B------:R-:W-:-:S03]  /*1ba0*/  ULDC.64 UR4, c[0x0][0x208] ;  /* 0x0000820000047ab9 */ /* 0x000fc60000000a00 */
[----:B------:R-:W-:-:S05]  /*1bb0*/  IADD3.X R7, R27, UR7, RZ, P0, !PT ;  /* 0x000000071b077c10 */ /* 0x000fca00087fe4ff */
[----:B------:R0:W5:Y:S01]  /*1bc0*/  LDG.E R26, desc[UR4][R6.64] ;  /* 0x00000004061a7981 */ /* 0x000162000c1e1900 */
[----:B------:R-:W-:Y:S05]  /*1bd0*/  BRA `(.L_x_2633) ;  /* 0x0000000000147947 */ /* 0x000fea0003800000 */
.L_x_2632:
[----:B------:R-:W-:Y:S05]  /*1be0*/  @!P0 BRA `(.L_x_2633) ;  /* 0x0000000000108947 */ /* 0x000fea0003800000 */
[----:B------:R-:W-:Y:S02]  /*1bf0*/  ULDC.64 UR4, c[0x0][0x208] ;  /* 0x0000820000047ab9 */ /* 0x000fe40000000a00 */
[----:B------:R-:W2:Y:S04]  /*1c00*/  LDG.E R3, desc[UR4][R8.64] ;  /* 0x0000000408037981 */ /* 0x000ea8000c1e1900 */
[----:B------:R-:W2:Y:S02]  /*1c10*/  LDG.E R26, desc[UR4][R8.64+0x4] ;  /* 0x00000404081a7981 */ /* 0x000ea4000c1e1900 */
[----:B--2---:R-:W-:-:S07]  /*1c20*/  IMAD.IADD R26, R26, 0x1, -R3 ;  /* 0x000000011a1a7824 */ /* 0x004fce00078e0a03 */
.L_x_2633:
[----:B------:R-:W-:Y:S01]  /*1c30*/  ULDC.64 UR4, c[0x0][0xa10] ;  /* 0x0002840000047ab9 */ /* 0x000fe20000000a00 */
[----:B------:R-:W-:Y:S01]  /*1c40*/  ULDC.64 UR6, c[0x0][0x208] ;  /* 0x0000820000067ab9 */ /* 0x000fe20000000a00 */
[----:B------:R-:W-:Y:S01]  /*1c50*/  ISETP.NE.U32.AND P0, PT, RZ, UR4, PT ;  /* 0x00000004ff007c0c */ /* 0x000fe2000bf05070 */
[----:B------:R-:W1:Y:S03]  /*1c60*/  LDC R4, c[0x0][0x448] ;  /* 0x00011200ff047b82 */ /* 0x000e660000000800 */
[----:B------:R-:W-:Y:S01]  /*1c70*/  ISETP.NE.AND.EX P0, PT, RZ, UR5, PT, P0 ;  /* 0x00000005ff007c0c */ /* 0x000fe2000bf05300 */
[----:B------:R-:W-:-:S12]  /*1c80*/  ULDC.64 UR4, c[0x0][0xa30] ;  /* 0x00028c0000047ab9 */ /* 0x000fd80000000a00 */
[----:B0-----:R-:W0:Y:S02]  /*1c90*/  @P0 LDC.64 R6, c[0x0][0xa10] ;  /* 0x00028400ff060b82 */ /* 0x001e240000000a00 */
[----:B0-----:R-:W-:-:S05]  /*1ca0*/  @P0 IMAD.WIDE R6, R25, 0x4, R6 ;  /* 0x0000000419060825 */ /* 0x001fca00078e0206 */
[----:B------:R-:W2:Y:S04]  /*1cb0*/  @P0 LDG.E R0, desc[UR6][R6.64] ;  /* 0x0000000606000981 */ /* 0x000ea8000c1e1900 */
[----:B------:R0:W2:Y:S01]  /*1cc0*/  @P0 LDG.E R3, desc[UR6][R6.64+0x4] ;  /* 0x0000040606030981 */ /* 0x0000a2000c1e1900 */
[----:B------:R-:W-:Y:S02]  /*1cd0*/  ISETP.NE.U32.AND P1, PT, RZ, UR4, PT ;  /* 0x00000004ff007c0c */ /* 0x000fe4000bf25070 */
[----:B-----5:R-:W-:Y:S02]  /*1ce0*/  MOV R152, R26 ;  /* 0x0000001a00987202 */ /* 0x020fe40000000f00 */
[----:B------:R-:W-:-:S13]  /*1cf0*/  ISETP.NE.AND.EX P1, PT, RZ, UR5, PT, P1 ;  /* 0x00000005ff007c0c */ /* 0x000fda000bf25310 */
[----:B0-----:R-:W-:-:S04]  /*1d00*/  @P1 IADD3 R6, P2, R28, UR4, RZ ;  /* 0x000000041c061c10 */ /* 0x001fc8000ff5e0ff */
[----:B------:R-:W-:-:S05]  /*1d10*/  @P1 IADD3.X R7, R27, UR5, RZ, P2, !PT ;  /* 0x000000051b071c10 */ /* 0x000fca00097fe4ff */
[----:B------:R0:W5:Y:S01]  /*1d20*/  @P1 LDG.E R152, desc[UR6][R6.64] ;  /* 0x0000000606981981 */ /* 0x000162000c1e1900 */
[----:B-1----:R-:W-:Y:S01]  /*1d30*/  ISETP.NE.AND P1, PT, R4, 0x1, PT ;  /* 0x000000010400780c */ /* 0x002fe20003f25270 */
[----:B------:R-:W-:Y:S01]  /*1d40*/  IMAD.SHL.U32 R231, R5, 0x80, RZ ;  /* 0x0000008005e77824 */ /* 0x000fe200078e00ff */
[----:B------:R-:W-:Y:S01]  /*1d50*/  LOP3.LUT R14, R10, 0xff, RZ, 0xc0, !PT ;  /* 0x000000ff0a0e7812 */ /* 0x000fe200078ec0ff */
[----:B------:R-:W-:Y:S01]  /*1d60*/  IMAD.IADD R11, R26, 0x1, -R11 ;  /* 0x000000011a0b7824 */ /* 0x000fe200078e0a0b */
[----:B------:R-:W-:Y:S01]  /*1d70*/  SHF.R.U32.HI R8, RZ, 0x10, R10 ;  /* 0x00000010ff087819 */ /* 0x000fe2000001160a */
[----:B------:R-:W-:Y:S01]  /*1d80*/  VIADD R4, R231, 0x7f ;  /* 0x0000007fe7047836 */ /* 0x000fe20000000000 */
[----:B------:R-:W-:Y:S01]  /*1d90*/  BSSY B0, `(.L_x_2634) ;  /* 0x0000033000007945 */ /* 0x000fe20003800000 */
[----:B------:R0:W-:Y:S04]  /*1da0*/  STL [R1+0x88], R14 ;  /* 0x0000880e01007387 */ /* 0x0001e80000100800 */
[----:B------:R0:W-:Y:S02]  /*1db0*/  STL [R1+0x68], R8 ;  /* 0x0000680801007387 */ /* 0x0001e40000100800 */
[----:B------:R-:W1:Y:S08]  /*1dc0*/  @P1 LDC R9, c[0x0][0x44c] ;  /* 0x00011300ff091b82 */ /* 0x000e700000000800 */
[----:B------:R-:W3:Y:S01]  /*1dd0*/  @P1 LDC R13, c[0x0][0x450] ;  /* 0x00011400ff0d1b82 */ /* 0x000ee20000000800 */
[----:B--2---:R-:W-:-:S02]  /*1de0*/  @P0 IMAD.IADD R2, R3, 0x1, -R0 ;  /* 0x0000000103020824 */ /* 0x004fc400078e0a00 */
[----:B-1----:R-:W-:-:S04]  /*1df0*/  @P1 IMAD.HI.U32 R0, R4, R9, RZ ;  /* 0x0000000904001227 */ /* 0x002fc800078e00ff */
[----:B------:R-:W-:Y:S01]  /*1e00*/  IMAD.IADD R233, R11, 0x1, R2 ;  /* 0x000000010be97824 */ /* 0x000fe200078e0202 */
[----:B---3--:R-:W-:-:S04]  /*1e10*/  @P1 SHF.R.U32.HI R4, RZ, R13, R0 ;  /* 0x0000000dff041219 */ /* 0x008fc80000011600 */
[C---:B------:R-:W-:Y:S02]  /*1e20*/  IADD3 R143, R233.reuse, 0x50, -R232 ;  /* 0x00000050e98f7810 */ /* 0x040fe40007ffe8e8 */
[----:B------:R-:W-:-:S03]  /*1e30*/  IADD3 R0, R233, 0x4f, RZ ;  /* 0x0000004fe9007810 */ /* 0x000fc60007ffe0ff */
[----:B------:R-:W-:Y:S02]  /*1e40*/  IMAD.IADD R4, R143, 0x1, R4 ;  /* 0x000000018f047824 */ /* 0x000fe400078e0204 */
[----:B------:R-:W-:-:S04]  /*1e50*/  IMAD.HI R0, R0, 0x66666667, RZ ;  /* 0x6666666700007827 */ /* 0x000fc800078e02ff */
[----:B------:R-:W-:Y:S01]  /*1e60*/  IMAD.HI R4, R4, 0x66666667, RZ ;  /* 0x6666666704047827 */ /* 0x000fe200078e02ff */
[----:B------:R-:W-:-:S04]  /*1e70*/  SHF.R.U32.HI R3, RZ, 0x1f, R0 ;  /* 0x0000001fff037819 */ /* 0x000fc80000011600 */
[----:B------:R-:W-:Y:S02]  /*1e80*/  SHF.R.U32.HI R5, RZ, 0x1f, R4 ;  /* 0x0000001fff057819 */ /* 0x000fe40000011604 */
[----:B------:R-:W-:Y:S01]  /*1e90*/  LEA.HI.SX32 R144, R0, R3, 0x1b ;  /* 0x0000000300907211 */ /* 0x000fe200078fdaff */
[----:B------:R-:W-:Y:S01]  /*1ea0*/  IMAD.MOV.U32 R0, RZ, RZ, RZ ;  /* 0x000000ffff007224 */ /* 0x000fe200078e00ff */
[----:B------:R-:W-:-:S04]  /*1eb0*/  LEA.HI.SX32 R5, R4, R5, 0x1b ;  /* 0x0000000504057211 */ /* 0x000fc800078fdaff */
[----:B------:R-:W-:-:S04]  /*1ec0*/  VIMNMX R9, R144, R5, PT ;  /* 0x0000000590097248 */ /* 0x000fc80003fe0100 */
[----:B------:R-:W-:-:S13]  /*1ed0*/  ISETP.GE.AND P0, PT, R9, 0x1, PT ;  /* 0x000000010900780c */ /* 0x000fda0003f06270 */
        /* <DEDUP_REMOVED lines=8> */
[----:B------:R-:W-:Y:S02]  /*1f60*/  IABS R8, R0 ;  /* 0x0000000000087213 */ /* 0x000fe40000000000 */
[----:B------:R-:W-:-:S04]  /*1f70*/  LOP3.LUT R0, R0, R10, RZ, 0x3c, !PT ;  /* 0x0000000a00007212 */ /* 0x000fc800078e3cff */
[----:B------:R-:W-:Y:S01]  /*1f80*/  ISETP.GE.AND P2, PT, R0, RZ, PT ;  /* 0x000000ff0000720c */ /* 0x000fe20003f46270 */
[----:B0-----:R-:W0:Y:S02]  /*1f90*/  MUFU.RCP R3, R3 ;  /* 0x0000000300037308 */ /* 0x001e240000001000 */
[----:B0-----:R-:W-:Y:S02]  /*1fa0*/  VIADD R4, R3, 0xffffffe ;  /* 0x0ffffffe03047836 */ /* 0x001fe40000000000 */
[----:B------:R-:W-:-:S04]  /*1fb0*/  IMAD.MOV R3, RZ, RZ, -R12 ;  /* 0x000000ffff037224 */ /* 0x000fc800078e0a0c */
[----:B------:R0:W1:Y:S02]  /*1fc0*/  F2I.FTZ.U32.TRUNC.NTZ R5, R4 ;  /* 0x0000000400057305 */ /* 0x000064000021f000 */
[----:B0-----:R-:W-:Y:S01]  /*1fd0*/  MOV R4, RZ ;  /* 0x000000ff00047202 */ /* 0x001fe20000000f00 */
[----:B-1----:R-:W-:-:S04]  /*1fe0*/  IMAD.MOV R7, RZ, RZ, -R5 ;  /* 0x000000ffff077224 */ /* 0x002fc800078e0a05 */
[----:B------:R-:W-:-:S04]  /*1ff0*/  IMAD R7, R7, R6, RZ ;  /* 0x0000000607077224 */ /* 0x000fc800078e02ff */
[----:B------:R-:W-:-:S06]  /*2000*/  IMAD.HI.U32 R5, R5, R7, R4 ;  /* 0x0000000705057227 */ /* 0x000fcc00078e0004 */
        /* <DEDUP_REMOVED lines=8> */
[----:B------:R-:W-:-:S04]  /*2090*/  IMAD.MOV.U32 R0, RZ, RZ, R5 ;  /* 0x000000ffff007224 */ /* 0x000fc800078e0005 */
[----:B------:R-:W-:Y:S01]  /*20a0*/  @!P2 IMAD.MOV R0, RZ, RZ, -R0 ;  /* 0x000000ffff00a224 */ /* 0x000fe200078e0a00 */
[----:B------:R-:W-:-:S07]  /*20b0*/  @!P1 LOP3.LUT R0, RZ, R10, RZ, 0x33, !PT ;  /* 0x0000000aff009212 */ /* 0x000fce00078e33ff */
.L_x_2635:
[----:B------:R-:W-:Y:S05]  /*20c0*/  BSYNC B0 ;  /* 0x0000000000007941 */ /* 0x000fea0003800000 */
.L_x_2634:
        /* <DEDUP_REMOVED lines=11> */
[----:B------:R-:W-:-:S05]  /*2180*/  @P0 IADD3 R0, R0, 0x4f, RZ ;  /* 0x0000004f00000810 */ /* 0x000fca0007ffe0ff */
        /* <DEDUP_REMOVED lines=25> */
.L_x_2638:
[----:B------:R-:W-:Y:S05]  /*2320*/  BSYNC B6 ;  /* 0x0000000000067941 */ /* 0x000fea0003800000 */
.L_x_2637:
        /* <DEDUP_REMOVED lines=8> */
[----:B------:R-:W-:Y:S01]  /*23b0*/  MOV R11, UR7 ;  /* 0x00000007000b7c02 */ /* 0x000fe20008000f00 */
[----:B------:R-:W-:Y:S01]  /*23c0*/  IMAD.U32 R5, RZ, RZ, UR5 ;  /* 0x00000005ff057e24 */ /* 0x000fe2000f8e00ff */
[----:B------:R-:W0:Y:S01]  /*23d0*/  LDC.64 R14, c[0x4][R14] ;  /* 0x010000000e0e7b82 */ /* 0x000e220000000a00 */
[----:B------:R-:W-:Y:S01]  /*23e0*/  ULDC.64 UR4, c[0x4][0x1c0] ;  /* 0x0100700000047ab9 */ /* 0x000fe20000000a00 */
[----:B------:R-:W-:Y:S02]  /*23f0*/  IMAD.U32 R10, RZ, RZ, UR6 ;  /* 0x00000006ff0a7e24 */ /* 0x000fe4000f8e00ff */
[----:B------:R-:W-:-:S02]  /*2400*/  IMAD.U32 R6, RZ, RZ, UR4 ;  /* 0x00000004ff067e24 */ /* 0x000fc4000f8e00ff */
[----:B------:R-:W-:Y:S02]  /*2410*/  IMAD.U32 R7, RZ, RZ, UR5 ;  /* 0x00000005ff077e24 */ /* 0x000fe4000f8e00ff */
[----:B------:R-:W-:Y:S02]  /*2420*/  IMAD.MOV.U32 R8, RZ, RZ, 0x70 ;  /* 0x00000070ff087424 */ /* 0x000fe400078e00ff */
[----:B------:R-:W-:Y:S02]  /*2430*/  IMAD.MOV.U32 R12, RZ, RZ, 0x1 ;  /* 0x00000001ff0c7424 */ /* 0x000fe400078e00ff */
[----:B------:R-:W-:-:S07]  /*2440*/  IMAD.MOV.U32 R13, RZ, RZ, RZ ;  /* 0x000000ffff0d7224 */ /* 0x000fce00078e00ff */
[----:B------:R-:W-:-:S07]  /*2450*/  LEPC R20, `(.L_x_2640) ;  /* 0x000000001014794e */ /* 0x000fce0000000000 */
[----:B0----5:R-:W-:Y:S05]  /*2460*/  CALL.ABS.NOINC R14 ;  /* 0x000000000e007343 */ /* 0x021fea0003c00000 */
.L_x_2640:
[----:B------:R-:W-:Y:S05]  /*2470*/  BSYNC B6 ;  /* 0x0000000000067941 */ /* 0x000fea0003800000 */
.L_x_2639:
[----:B------:R-:W-:Y:S01]  /*2480*/  ULDC.64 UR4, c[0x0][0x9f8] ;  /* 0x00027e0000047ab9 */ /* 0x000fe20000000a00 */
[----:B------:R-:W-:Y:S01]  /*2490*/  IMAD.MOV.U32 R0, RZ, RZ, R25 ;  /* 0x000000ffff007224 */ /* 0x000fe200078e0019 */
[----:B------:R-:W-:Y:S01]  /*24a0*/  ISETP.NE.U32.AND P0, PT, RZ, UR4, PT ;  /* 0x00000004ff007c0c */ /* 0x000fe2000bf05070 */
[----:B------:R-:W-:Y:S01]  /*24b0*/  ULDC.64 UR6, c[0x0][0x208] ;  /* 0x0000820000067ab9 */ /* 0x000fe20000000a00 */
[----:B------:R-:W0:Y:S01]  /*24c0*/  LDC.64 R98, c[0x0][0x300] ;  /* 0x0000c000ff627b82 */ /* 0x000e220000000a00 */
[----:B------:R-:W-:Y:S01]  /*24d0*/  IMAD.IADD R113, R113, 0x1, R26 ;  /* 0x0000000171717824 */ /* 0x000fe200078e021a */
[----:B------:R-:W-:Y:S01]  /*24e0*/  ISETP.NE.AND.EX P0, PT, RZ, UR5, PT, P0 ;  /* 0x00000005ff007c0c */ /* 0x000fe2000bf05300 */
[----:B------:R-:W-:-:S05]  /*24f0*/  ULDC.64 UR8, c[0x0][0xa08] ;  /* 0x0002820000087ab9 */ /* 0x000fca0000000a00 */
[----:B------:R-:W1:Y:S07]  /*2500*/  LDC R115, c[0x0][0x3f4] ;  /* 0x0000fd00ff737b82 */ /* 0x000e6e0000000800 */
[----:B------:R-:W-:Y:S01]  /*2510*/  @P0 IADD3 R4, P1, R28, UR4, RZ ;  /* 0x000000041c040c10 */ /* 0x000fe2000ff3e0ff */
[----:B------:R-:W2:Y:S03]  /*2520*/  LDC.64 R104, c[0x0][0x3f8] ;  /* 0x0000fe00ff687b82 */ /* 0x000ea60000000a00 */
[----:B------:R-:W-:Y:S01]  /*2530*/  @P0 IADD3.X R5, R27, UR5, RZ, P1, !PT ;  /* 0x000000051b050c10 */ /* 0x000fe20008ffe4ff */
[----:B------:R-:W-:-:S04]  /*2540*/  ULDC.64 UR4, c[0x0][0x330] ;  /* 0x0000cc0000047ab9 */ /* 0x000fc80000000a00 */
[----:B------:R3:W4:Y:S01]  /*2550*/  @P0 LDG.E R0, desc[UR6][R4.64] ;  /* 0x0000000604000981 */ /* 0x000722000c1e1900 */
[----:B------:R-:W-:Y:S01]  /*2560*/  ULDC UR6, c[0x0][0x2f4] ;  /* 0x0000bd0000067ab9 */ /* 0x000fe20000000800 */
[----:B------:R-:W-:Y:S01]  /*2570*/  SHF.R.S32.HI R3, RZ, 0x1f, R113 ;  /* 0x0000001fff037819 */ /* 0x000fe20000011471 */
[----:B------:R-:W-:Y:S01]  /*2580*/  IMAD.WIDE.U32 R94, R237, UR4, R18 ;  /* 0x00000004ed5e7c25 */ /* 0x000fe2000f8e0012 */
[----:B------:R-:W-:Y:S01]  /*2590*/  ISETP.GE.AND P1, PT, R213, UR6, PT ;  /* 0x00000006d5007c0c */ /* 0x000fe2000bf26270 */
[----:B------:R-:W1:Y:S01]  /*25a0*/  LDC.64 R110, c[0x0][0x408] ;  /* 0x00010200ff6e7b82 */ /* 0x000e620000000a00 */
[----:B------:R-:W-:Y:S01]  /*25b0*/  ISETP.GE.AND P0, PT, R18, UR6, PT ;  /* 0x0000000612007c0c */ /* 0x000fe2000bf06270 */
[-C--:B0-----:R-:W-:Y:S01]  /*25c0*/  IMAD R8, R3, R98.reuse, RZ ;  /* 0x0000006203087224 */ /* 0x081fe200078e02ff */
[----:B------:R-:W-:Y:S01]  /*25d0*/  SEL R7, RZ, 0xffffffff, P1 ;  /* 0xffffffffff077807 */ /* 0x000fe20000800000 */
[----:B------:R-:W-:Y:S01]  /*25e0*/  IMAD R95, R237, UR5, R95 ;  /* 0x00000005ed5f7c24 */ /* 0x000fe2000f8e025f */
[----:B------:R-:W-:Y:S01]  /*25f0*/  SEL R6, RZ, 0x1, P0 ;  /* 0x00000001ff067807 */ /* 0x000fe20000000000 */
[----:B---3--:R-:W-:Y:S01]  /*2600*/  IMAD.WIDE.U32 R4, R113, R98, RZ ;  /* 0x0000006271047225 */ /* 0x008fe200078e00ff */
[----:B------:R-:W-:Y:S01]  /*2610*/  SHF.L.U32 R9, R7, 0x1, RZ ;  /* 0x0000000107097819 */ /* 0x000fe200000006ff */
[----:B------:R-:W-:Y:S01]  /*2620*/  ULDC.64 UR4, c[0x0][0x308] ;  /* 0x0000c20000047ab9 */ /* 0x000fe20000000a00 */
[----:B------:R-:W-:Y:S01]  /*2630*/  ISETP.NE.U32.AND P0, PT, RZ, UR8, PT ;  /* 0x00000008ff007c0c */ /* 0x000fe2000bf05070 */
[----:B------:R-:W-:Y:S01]  /*2640*/  IMAD R7, R113, R99, R8 ;  /* 0x0000006371077224 */ /* 0x000fe200078e0208 */
[----:B------:R-:W-:Y:S01]  /*2650*/  ISETP.GE.AND P1, PT, R220, UR6, PT ;  /* 0x00000006dc007c0c */ /* 0x000fe2000bf26270 */
[CC--:B--2---:R-:W-:Y:S01]  /*2660*/  IMAD.WIDE.U32 R100, R212.reuse, R104.reuse, R22 ;  /* 0x00000068d4647225 */ /* 0x0c4fe200078e0016 */
[----:B------:R-:W-:Y:S01]  /*2670*/  ISETP.NE.AND.EX P0, PT, RZ, UR9, PT, P0 ;  /* 0x00000009ff007c0c */ /* 0x000fe2000bf05300 */
[----:B------:R-:W-:Y:S01]  /*2680*/  ULDC.64 UR8, c[0x0][0x338] ;  /* 0x0000ce0000087ab9 */ /* 0x000fe20000000a00 */
[----:B------:R-:W-:Y:S01]  /*2690*/  LOP3.LUT R6, R9, 0x2, R6, 0xe2, !PT ;  /* 0x0000000209067812 */ /* 0x000fe200078ee206 */
[----:B------:R-:W-:Y:S01]  /*26a0*/  IMAD.IADD R5, R5, 0x1, R7 ;  /* 0x0000000105057824 */ /* 0x000fe200078e0207 */
[----:B------:R-:W-:Y:S01]  /*26b0*/  SEL R7, RZ, 0x4, P1 ;  /* 0x00000004ff077807 */ /* 0x000fe20000800000 */
[----:B------:R-:W-:Y:S01]  /*26c0*/  IMAD.WIDE.U32 R102, R212, R104, R18 ;  /* 0x00000068d4667225 */ /* 0x000fe200078e0012 */
[----:B------:R-:W-:Y:S01]  /*26d0*/  SHF.R.S32.HI R12, RZ, 0x1f, R212 ;  /* 0x0000001fff0c7819 */ /* 0x000fe200000114d4 */
[----:B------:R-:W0:Y:S01]  /*26e0*/  S2R R172, SR_TID.X ;  /* 0x0000000000ac7919 */ /* 0x000e220000002100 */
[----:B------:R-:W-:Y:S01]  /*26f0*/  LOP3.LUT R26, R6, R7, RZ, 0xfc, !PT ;  /* 0x00000007061a7212 */ /* 0x000fe200078efcff */
[----:B------:R-:W-:Y:S01]  /*2700*/  IMAD.WIDE.U32 R96, R237, UR4, R4 ;  /* 0x00000004ed607c25 */ /* 0x000fe2000f8e0004 */
[----:B------:R-:W-:-:S02]  /*2710*/  SHF.R.U32.HI R15, RZ, 0x3, R223 ;  /* 0x00000003ff0f7819 */ /* 0x000fc400000116df */
[----:B------:R-:W-:Y:S01]  /*2720*/  SHF.R.U32.HI R14, RZ, 0x3, R222 ;  /* 0x00000003ff0e7819 */ /* 0x000fe200000116de */
[----:B------:R-:W-:Y:S01]  /*2730*/  IMAD R97, R237, UR5, R97 ;  /* 0x00000005ed617c24 */ /* 0x000fe2000f8e0261 */
[----:B------:R-:W-:Y:S01]  /*2740*/  ULDC.64 UR4, c[0x0][0x310] ;  /* 0x0000c40000047ab9 */ /* 0x000fe20000000a00 */
[----:B------:R-:W-:Y:S01]  /*2750*/  IMAD R7, R12, R98, RZ ;  /* 0x000000620c077224 */ /* 0x000fe200078e02ff */
[----:B------:R-:W-:Y:S01]  /*2760*/  IADD3 R112, P3, R212, R113, RZ ;  /* 0x00000071d4707210 */ /* 0x000fe20007f7e0ff */
[----:B------:R-:W-:Y:S01]  /*2770*/  IMAD R6, R12, R104, RZ ;  /* 0x000000680c067224 */ /* 0x000fe200078e02ff */
[----:B------:R-:W-:Y:S01]  /*2780*/  ISETP.GE.AND P2, PT, R221, UR6, PT ;  /* 0x00000006dd007c0c */ /* 0x000fe2000bf46270 */
[----:B------:R-:W-:Y:S01]  /*2790*/  IMAD R35, R212, R99, R7 ;  /* 0x00000063d4237224 */ /* 0x000fe200078e0207 */
[--C-:B------:R-:W-:Y:S01]  /*27a0*/  SHF.L.U64.HI R34, R104, 0x5, R105.reuse ;  /* 0x0000000568227819 */ /* 0x100fe20000010269 */
[----:B------:R-:W-:Y:S01]  /*27b0*/  IMAD R7, R212, R105, R6 ;  /* 0x00000069d4077224 */ /* 0x000fe200078e0206 */
[----:B------:R-:W-:Y:S01]  /*27c0*/  SHF.L.U64.HI R33, R104, 0x6, R105 ;  /* 0x0000000668217819 */ /* 0x000fe20000010269 */
[----:B-1----:R-:W-:Y:S01]  /*27d0*/  IMAD.WIDE.U32 R106, R212, R110, R22 ;  /* 0x0000006ed46a7225 */ /* 0x002fe200078e0016 */
[----:B------:R-:W-:-:S02]  /*27e0*/  SHF.L.U32 R32, R104, 0x5, RZ ;  /* 0x0000000568207819 */ /* 0x000fc400000006ff */
[C---:B------:R-:W-:Y:S01]  /*27f0*/  SHF.L.U64.HI R123, R98.reuse, 0x5, R99 ;  /* 0x00000005627b7819 */ /* 0x040fe20000010263 */
[----:B------:R-:W-:Y:S01]  /*2800*/  IMAD.IADD R101, R101, 0x1, R7 ;  /* 0x0000000165657824 */ /* 0x000fe200078e0207 */
[----:B------:R-:W-:Y:S01]  /*2810*/  SHF.L.U64.HI R129, R98, 0x6, R99 ;  /* 0x0000000662817819 */ /* 0x000fe20000010263 */
[----:B------:R-:W-:Y:S01]  /*2820*/  IMAD.IADD R103, R7, 0x1, R103 ;  /* 0x0000000107677824 */ /* 0x000fe200078e0267 */
[----:B------:R-:W-:Y:S01]  /*2830*/  SHF.L.U64.HI R30, R110, 0x5, R111 ;  /* 0x000000056e1e7819 */ /* 0x000fe2000001026f */
[----:B------:R-:W-:Y:S01]  /*2840*/  IMAD.WIDE.U32 R108, R212, R110, R18 ;  /* 0x0000006ed46c7225 */ /* 0x000fe200078e0012 */
[----:B------:R-:W-:-:S03]  /*2850*/  SHF.L.U64.HI R29, R110, 0x6, R111 ;  /* 0x000000066e1d7819 */ /* 0x000fc6000001026f */
[----:B------:R-:W-:Y:S02]  /*2860*/  IMAD.SHL.U32 R20, R212, 0x40, RZ ;  /* 0x00000040d4147824 */ /* 0x000fe400078e00ff */
[----:B------:R-:W-:Y:S01]  /*2870*/  IMAD.X R113, R12, 0x1, R3, P3 ;  /* 0x000000010c717824 */ /* 0x000fe200018e0603 */
[----:B------:R-:W-:Y:S01]  /*2880*/  SEL R3, RZ, 0x8, P2 ;  /* 0x00000008ff037807 */ /* 0x000fe20001000000 */
[----:B------:R-:W-:Y:S01]  /*2890*/  IMAD.SHL.U32 R31, R104, 0x40, RZ ;  /* 0x00000040681f7824 */ /* 0x000fe200078e00ff */
[----:B0-----:R-:W-:Y:S01]  /*28a0*/  LEA.HI R172, R172, 0x8, RZ, 0x19 ;  /* 0x00000008acac7811 */ /* 0x001fe200078fc8ff */
[-C--:B-----5:R-:W-:Y:S01]  /*28b0*/  IMAD.WIDE.U32 R100, R152, R104.reuse, R100 ;  /* 0x0000006898647225 */ /* 0x0a0fe200078e0064 */
[C---:B------:R-:W-:Y:S02]  /*28c0*/  LOP3.LUT R3, R26.reuse, R3, RZ, 0xfc, !PT ;  /* 0x000000031a037212 */ /* 0x040fe400078efcff */
[----:B------:R-:W-:Y:S01]  /*28d0*/  LOP3.LUT R26, R26, 0x1, RZ, 0xc0, !PT ;  /* 0x000000011a1a7812 */ /* 0x000fe200078ec0ff */
[----:B------:R-:W-:-:S04]  /*28e0*/  IMAD.WIDE.U32 R102, R152, R104, R102 ;  /* 0x0000006898667225 */ /* 0x000fc800078e0066 */
[----:B------:R-:W-:Y:S02]  /*28f0*/  IMAD R119, R99, 0x50, RZ ;  /* 0x0000005063777824 */ /* 0x000fe400078e02ff */
[C---:B------:R-:W-:Y:S02]  /*2900*/  IMAD.SHL.U32 R128, R98.reuse, 0x20, RZ ;  /* 0x0000002062807824 */ /* 0x040fe400078e00ff */
[----:B------:R-:W-:Y:S02]  /*2910*/  IMAD.SHL.U32 R130, R98, 0x40, RZ ;  /* 0x0000004062827824 */ /* 0x000fe400078e00ff */
[----:B------:R-:W-:Y:S02]  /*2920*/  IMAD R121, R111, 0x50, RZ ;  /* 0x000000506f797824 */ /* 0x000fe400078e02ff */
[C---:B------:R-:W-:Y:S02]  /*2930*/  IMAD.SHL.U32 R28, R110.reuse, 0x20, RZ ;  /* 0x000000206e1c7824 */ /* 0x040fe400078e00ff */
[----:B------:R-:W-:Y:S01]  /*2940*/  IMAD.SHL.U32 R27, R110, 0x40, RZ ;  /* 0x000000406e1b7824 */ /* 0x000fe200078e00ff */
[----:B----4-:R-:W-:-:S02]  /*2950*/  SHF.R.S32.HI R4, RZ, 0x1f, R0 ;  /* 0x0000001fff047819 */ /* 0x010fc40000011400 */
[----:B------:R-:W-:Y:S02]  /*2960*/  SEL R5, R0, RZ, !P0 ;  /* 0x000000ff00057207 */ /* 0x000fe40004000000 */
[----:B------:R-:W-:Y:S02]  /*2970*/  SEL R4, R4, RZ, !P0 ;  /* 0x000000ff04047207 */ /* 0x000fe40004000000 */
[----:B------:R-:W-:Y:S01]  /*2980*/  ISETP.GE.AND P0, PT, R18, R115, PT ;  /* 0x000000731200720c */ /* 0x000fe20003f06270 */
[----:B------:R-:W-:-:S04]  /*2990*/  IMAD.WIDE.U32 R94, R5, UR8, R94 ;  /* 0x00000008055e7c25 */ /* 0x000fc8000f8e005e */
[C---:B------:R-:W-:Y:S02]  /*29a0*/  IMAD R0, R4.reuse, UR8, RZ ;  /* 0x0000000804007c24 */ /* 0x040fe4000f8e02ff */
[----:B------:R-:W-:Y:S02]  /*29b0*/  IMAD R4, R4, UR4, RZ ;  /* 0x0000000404047c24 */ /* 0x000fe4000f8e02ff */
[C---:B------:R-:W-:Y:S02]  /*29c0*/  IMAD R0, R5.reuse, UR9, R0 ;  /* 0x0000000905007c24 */ /* 0x040fe4000f8e0200 */
[C---:B------:R-:W-:Y:S02]  /*29d0*/  IMAD R9, R5.reuse, UR5, R4 ;  /* 0x0000000505097c24 */ /* 0x040fe4000f8e0204 */
[----:B------:R-:W-:-:S04]  /*29e0*/  IMAD.WIDE.U32 R96, R5, UR4, R96 ;  /* 0x0000000405607c25 */ /* 0x000fc8000f8e0060 */
[----:B------:R-:W-:-:S04]  /*29f0*/  IMAD.WIDE.U32 R4, R212, R98, R18 ;  /* 0x00000062d4047225 */ /* 0x000fc800078e0012 */
[----:B------:R-:W-:Y:S01]  /*2a00*/  IMAD.IADD R92, R97, 0x1, R9 ;  /* 0x00000001615c7824 */ /* 0x000fe200078e0209 */
[----:B------:R-:W-:Y:S01]  /*2a10*/  IADD3 R93, P1, R96, R4, RZ ;  /* 0x00000004605d7210 */ /* 0x000fe20007f3e0ff */
[----:B------:R-:W-:Y:S02]  /*2a20*/  IMAD R4, R12, R110, RZ ;  /* 0x0000006e0c047224 */ /* 0x000fe400078e02ff */
[----:B------:R-:W-:Y:S01]  /*2a30*/  IMAD.WIDE.U32 R98, R98, 0x50, RZ ;  /* 0x0000005062627825 */ /* 0x000fe200078e00ff */
[----:B------:R-:W-:Y:S02]  /*2a40*/  IADD3.X R35, R92, R5, R35, P1, !PT ;  /* 0x000000055c237210 */ /* 0x000fe40000ffe423 */
[----:B------:R-:W-:Y:S01]  /*2a50*/  SEL R5, R115, RZ, P0 ;  /* 0x000000ff73057207 */ /* 0x000fe20000000000 */
[----:B------:R-:W-:Y:S01]  /*2a60*/  IMAD R7, R212, R111, R4 ;  /* 0x0000006fd4077224 */ /* 0x000fe200078e0204 */
[----:B------:R-:W-:Y:S01]  /*2a70*/  ISETP.GE.AND P1, PT, R213, R115, PT ;  /* 0x00000073d500720c */ /* 0x000fe20003f26270 */
[----:B------:R-:W-:-:S02]  /*2a80*/  IMAD.IADD R119, R99, 0x1, R119 ;  /* 0x0000000163777824 */ /* 0x000fc400078e0277 */
[----:B------:R-:W-:Y:S01]  /*2a90*/  IMAD.IADD R5, R18, 0x1, R5 ;  /* 0x0000000112057824 */ /* 0x000fe200078e0205 */
[----:B------:R-:W-:Y:S01]  /*2aa0*/  SEL R6, R115, RZ, P1 ;  /* 0x000000ff73067207 */ /* 0x000fe20000800000 */
[----:B------:R-:W-:Y:S01]  /*2ab0*/  IMAD.IADD R109, R7, 0x1, R109 ;  /* 0x00000001076d7824 */ /* 0x000fe200078e026d */
[----:B------:R-:W-:Y:S02]  /*2ac0*/  IADD3 R107, R107, R7, RZ ;  /* 0x000000076b6b7210 */ /* 0x000fe40007ffe0ff */
[----:B------:R-:W-:Y:S01]  /*2ad0*/  SHF.R.S32.HI R4, RZ, 0x1f, R5 ;  /* 0x0000001fff047819 */ /* 0x000fe20000011405 */
[----:B------:R-:W-:Y:S01]  /*2ae0*/  IMAD.IADD R11, R213, 0x1, R6 ;  /* 0x00000001d50b7824 */ /* 0x000fe200078e0206 */
[----:B------:R-:W-:Y:S01]  /*2af0*/  SHF.L.U32 R115, R115, 0x1, RZ ;  /* 0x0000000173737819 */ /* 0x000fe200000006ff */
[-C--:B------:R-:W-:Y:S01]  /*2b00*/  IMAD.WIDE.U32 R106, R152, R110.reuse, R106 ;  /* 0x0000006e986a7225 */ /* 0x080fe200078e006a */
[CC--:B------:R-:W-:Y:S02]  /*2b10*/  LEA.HI R13, R4.reuse, R5.reuse, RZ, 0x3 ;  /* 0x00000005040d7211 */ /* 0x0c0fe400078f18ff */
[----:B------:R-:W-:Y:S01]  /*2b20*/  LEA.HI R4, R4, R5, RZ, 0x6 ;  /* 0x0000000504047211 */ /* 0x000fe200078f30ff */
[----:B------:R-:W-:Y:S01]  /*2b30*/  IMAD.WIDE.U32 R108, R152, R110, R108 ;  /* 0x0000006e986c7225 */ /* 0x000fe200078e006c */
[----:B------:R-:W-:-:S02]  /*2b40*/  LOP3.LUT R5, R223, 0x38, R13, 0xf8, !PT ;  /* 0x00000038df057812 */ /* 0x000fc400078ef80d */
[----:B------:R-:W-:Y:S02]  /*2b50*/  SHF.R.S32.HI R6, RZ, 0x6, R4 ;  /* 0x00000006ff067819 */ /* 0x000fe40000011404 */
[----:B------:R-:W-:Y:S02]  /*2b60*/  SHF.R.S32.HI R4, RZ, 0x1f, R11 ;  /* 0x0000001fff047819 */ /* 0x000fe4000001140b */
[----:B------:R-:W-:Y:S01]  /*2b70*/  LOP3.LUT R7, R5, R15, RZ, 0x3c, !PT ;  /* 0x0000000f05077212 */ /* 0x000fe200078e3cff */
[----:B------:R-:W-:Y:S01]  /*2b80*/  IMAD R136, R6, 0x1400, R226 ;  /* 0x0000140006887824 */ /* 0x000fe200078e02e2 */
[----:B------:R-:W-:Y:S01]  /*2b90*/  LOP3.LUT R8, R222, 0x38, R13, 0xf8, !PT ;  /* 0x00000038de087812 */ /* 0x000fe200078ef80d */
[----:B------:R-:W-:Y:S01]  /*2ba0*/  IMAD R138, R6, 0x1400, R227 ;  /* 0x00001400068a7824 */ /* 0x000fe200078e02e3 */
[-C--:B------:R-:W-:Y:S01]  /*2bb0*/  LEA.HI R5, R4, R11.reuse, RZ, 0x6 ;  /* 0x0000000b04057211 */ /* 0x080fe200078f30ff */
[----:B------:R-:W-:Y:S01]  /*2bc0*/  IMAD.IADD R136, R136, 0x1, R7 ;  /* 0x0000000188887824 */ /* 0x000fe200078e0207 */
[----:B------:R-:W-:Y:S01]  /*2bd0*/  LEA.HI R11, R4, R11, RZ, 0x3 ;  /* 0x0000000b040b7211 */ /* 0x000fe200078f18ff */
[----:B------:R-:W-:Y:S01]  /*2be0*/  IMAD R132, R6, 0x1400, R225 ;  /* 0x0000140006847824 */ /* 0x000fe200078e02e1 */
[----:B------:R-:W-:-:S02]  /*2bf0*/  LOP3.LUT R4, R13, 0x38, RZ, 0xc0, !PT ;  /* 0x000000380d047812 */ /* 0x000fc400078ec0ff */
[----:B------:R-:W-:Y:S02]  /*2c00*/  LOP3.LUT R9, R8, R14, RZ, 0x3c, !PT ;  /* 0x0000000e08097212 */ /* 0x000fe400078e3cff */
[----:B------:R-:W-:Y:S02]  /*2c10*/  SHF.R.S32.HI R8, RZ, 0x6, R5 ;  /* 0x00000006ff087819 */ /* 0x000fe40000011405 */
[----:B------:R-:W-:Y:S01]  /*2c20*/  LOP3.LUT R5, R4, 0x1c0, R20, 0xf8, !PT ;  /* 0x000001c004057812 */ /* 0x000fe200078ef814 */
[----:B------:R-:W-:Y:S01]  /*2c30*/  IMAD.IADD R132, R132, 0x1, R9 ;  /* 0x0000000184847824 */ /* 0x000fe200078e0209 */
[----:B------:R-:W-:Y:S01]  /*2c40*/  LOP3.LUT R7, R11, 0x38, RZ, 0xc0, !PT ;  /* 0x000000380b077812 */ /* 0x000fe200078ec0ff */
[C---:B------:R-:W-:Y:S01]  /*2c50*/  IMAD R137, R8.reuse, 0x1400, R227 ;  /* 0x0000140008897824 */ /* 0x040fe200078e02e3 */
[-C--:B------:R-:W-:Y:S01]  /*2c60*/  LOP3.LUT R5, R5, R228.reuse, RZ, 0x3c, !PT ;  /* 0x000000e405057212 */ /* 0x080fe200078e3cff */
[C---:B------:R-:W-:Y:S01]  /*2c70*/  IMAD R133, R8.reuse, 0x1400, R226 ;  /* 0x0000140008857824 */ /* 0x040fe200078e02e2 */
[----:B------:R-:W-:Y:S01]  /*2c80*/  LOP3.LUT R7, R7, 0x1c0, R20, 0xf8, !PT ;  /* 0x000001c007077812 */ /* 0x000fe200078ef814 */
[----:B------:R-:W-:Y:S01]  /*2c90*/  IMAD R131, R8, 0x1400, R225 ;  /* 0x0000140008837824 */ /* 0x000fe200078e02e1 */
[----:B------:R-:W-:Y:S01]  /*2ca0*/  LOP3.LUT R9, R223, 0x38, R11, 0xf8, !PT ;  /* 0x00000038df097812 */ /* 0x000fe200078ef80b */
[----:B------:R-:W-:Y:S01]  /*2cb0*/  IMAD.IADD R138, R138, 0x1, R5 ;  /* 0x000000018a8a7824 */ /* 0x000fe200078e0205 */
[----:B------:R-:W-:Y:S01]  /*2cc0*/  LOP3.LUT R4, R7, R228, RZ, 0x3c, !PT ;  /* 0x000000e407047212 */ /* 0x000fe200078e3cff */
[----:B------:R-:W-:Y:S01]  /*2cd0*/  IMAD R7, R105, 0x50, RZ ;  /* 0x0000005069077824 */ /* 0x000fe200078e02ff */
[----:B------:R-:W-:Y:S01]  /*2ce0*/  SHF.R.S32.HI R5, RZ, 0x1f, R152 ;  /* 0x0000001fff057819 */ /* 0x000fe20000011498 */
[----:B------:R-:W-:Y:S01]  /*2cf0*/  VIADD R8, R212, 0x40 ;  /* 0x00000040d4087836 */ /* 0x000fe20000000000 */
[----:B------:R-:W-:Y:S01]  /*2d00*/  LOP3.LUT R10, R222, 0x38, R11, 0xf8, !PT ;  /* 0x00000038de0a7812 */ /* 0x000fe200078ef80b */
[----:B------:R-:W-:Y:S01]  /*2d10*/  IMAD.IADD R137, R137, 0x1, R4 ;  /* 0x0000000189897824 */ /* 0x000fe200078e0204 */
[----:B------:R-:W-:Y:S01]  /*2d20*/  LOP3.LUT R6, R9, R15, RZ, 0x3c, !PT ;  /* 0x0000000f09067212 */ /* 0x000fe200078e3cff */
[C---:B------:R-:W-:Y:S01]  /*2d30*/  IMAD R4, R5.reuse, R104, RZ ;  /* 0x0000006805047224 */ /* 0x040fe200078e02ff */
[----:B------:R-:W-:Y:S01]  /*2d40*/  LOP3.LUT R10, R10, R14, RZ, 0x3c, !PT ;  /* 0x0000000e0a0a7212 */ /* 0x000fe200078e3cff */
[----:B------:R-:W-:Y:S01]  /*2d50*/  IMAD R5, R5, R110, RZ ;  /* 0x0000006e05057224 */ /* 0x000fe200078e02ff */
[----:B------:R-:W-:Y:S01]  /*2d60*/  SHF.R.S32.HI R14, RZ, 0x3, R13 ;  /* 0x00000003ff0e7819 */ /* 0x000fe2000001140d */
[----:B------:R-:W-:Y:S01]  /*2d70*/  IMAD R21, R152, R105, R4 ;  /* 0x0000006998157224 */ /* 0x000fe200078e0204 */
[----:B------:R-:W-:Y:S01]  /*2d80*/  SHF.R.S32.HI R12, RZ, 0x3, R11 ;  /* 0x00000003ff0c7819 */ /* 0x000fe2000001140b */
[----:B------:R-:W-:Y:S01]  /*2d90*/  VIADD R9, R212, 0x20 ;  /* 0x00000020d4097836 */ /* 0x000fe20000000000 */
[----:B------:R-:W-:Y:S01]  /*2da0*/  LOP3.LUT R13, R13, 0xfffffff8, RZ, 0xc0, !PT ;  /* 0xfffffff80d0d7812 */ /* 0x000fe200078ec0ff */
[----:B------:R-:W-:Y:S01]  /*2db0*/  IMAD.WIDE.U32 R104, R104, 0x50, RZ ;  /* 0x0000005068687825 */ /* 0x000fe200078e00ff */
[----:B------:R-:W-:-:S02]  /*2dc0*/  LOP3.LUT R11, R11, 0xfffffff8, RZ, 0xc0, !PT ;  /* 0xfffffff80b0b7812 */ /* 0x000fc400078ec0ff */
[----:B------:R-:W-:Y:S01]  /*2dd0*/  IADD3 R133, R133, R6, RZ ;  /* 0x0000000685857210 */ /* 0x000fe20007ffe0ff */
[----:B------:R-:W-:Y:S01]  /*2de0*/  IMAD R5, R152, R111, R5 ;  /* 0x0000006f98057224 */ /* 0x000fe200078e0205 */
[----:B------:R-:W-:Y:S01]  /*2df0*/  SHF.R.S32.HI R141, RZ, 0x1f, R9 ;  /* 0x0000001fff8d7819 */ /* 0x000fe20000011409 */
[----:B------:R-:W-:Y:S01]  /*2e00*/  IMAD.WIDE.U32 R110, R110, 0x50, RZ ;  /* 0x000000506e6e7825 */ /* 0x000fe200078e00ff */
[----:B------:R-:W-:Y:S02]  /*2e10*/  SHF.R.S32.HI R139, RZ, 0x1f, R8 ;  /* 0x0000001fff8b7819 */ /* 0x000fe40000011408 */
[----:B------:R-:W-:Y:S01]  /*2e20*/  LOP3.LUT R9, R3, 0x4, RZ, 0xc0, !PT ;  /* 0x0000000403097812 */ /* 0x000fe200078ec0ff */
[----:B------:R-:W-:Y:S01]  /*2e30*/  IMAD.IADD R131, R131, 0x1, R10 ;  /* 0x0000000183837824 */ /* 0x000fe200078e020a */
[----:B------:R-:W-:Y:S01]  /*2e40*/  LOP3.LUT R10, R3, 0x2, RZ, 0xc0, !PT ;  /* 0x00000002030a7812 */ /* 0x000fe200078ec0ff */
[----:B------:R-:W-:Y:S01]  /*2e50*/  IMAD.IADD R120, R105, 0x1, R7 ;  /* 0x0000000169787824 */ /* 0x000fe200078e0207 */
[----:B------:R-:W-:Y:S01]  /*2e60*/  LOP3.LUT R8, R3, 0x8, RZ, 0xc0, !PT ;  /* 0x0000000803087812 */ /* 0x000fe200078ec0ff */
[----:B------:R-:W-:Y:S01]  /*2e70*/  IMAD.IADD R25, R101, 0x1, R21 ;  /* 0x0000000165197824 */ /* 0x000fe200078e0215 */
[----:B------:R-:W-:Y:S01]  /*2e80*/  IADD3 R21, R21, R103, RZ ;  /* 0x0000006715157210 */ /* 0x000fe20007ffe0ff */
[----:B------:R-:W-:Y:S01]  /*2e90*/  IMAD.IADD R20, R107, 0x1, R5 ;  /* 0x000000016b147824 */ /* 0x000fe200078e0205 */
[----:B------:R-:W-:Y:S01]  /*2ea0*/  SHF.R.S32.HI R7, RZ, 0x1f, R13 ;  /* 0x0000001fff077819 */ /* 0x000fe2000001140d */
[----:B------:R-:W-:Y:S01]  /*2eb0*/  IMAD.IADD R15, R5, 0x1, R109 ;  /* 0x00000001050f7824 */ /* 0x000fe200078e026d */
[----:B------:R-:W-:Y:S01]  /*2ec0*/  SHF.R.S32.HI R6, RZ, 0x1f, R11 ;  /* 0x0000001fff067819 */ /* 0x000fe2000001140b */
[----:B------:R-:W-:-:S02]  /*2ed0*/  IMAD.IADD R121, R111, 0x1, R121 ;  /* 0x000000016f797824 */ /* 0x000fc400078e0279 */
[----:B------:R-:W-:-:S07]  /*2ee0*/  IMAD.IADD R5, R95, 0x1, R0 ;  /* 0x000000015f057824 */ /* 0x000fce00078e0200 */
.L_x_2748:
[----:B------:R-:W2:Y:S01]  /*2ef0*/  LDL.LU R40, [R1+0x10] ;  /* 0x0000100001287983 */ /* 0x000ea20000300800 */
[----:B------:R-:W-:Y:S01]  /*2f00*/  VIADD R24, R24, 0xffffffff ;  /* 0xffffffff18187836 */ /* 0x000fe20000000000 */
[----:B------:R-:W0:Y:S01]  /*2f10*/  LDC.64 R116, c[0x0][0x2e8] ;  /* 0x0000ba00ff747b82 */ /* 0x000e220000000a00 */
[----:B------:R-:W-:Y:S05]  /*2f20*/  YIELD ;  /* 0x0000000000007946 */ /* 0x000fea0003800000 */
[----:B-1----:R-:W-:Y:S01]  /*2f30*/  SHF.R.S32.HI R37, RZ, 0x1f, R24 ;  /* 0x0000001fff257819 */ /* 0x002fe20000011418 */
[-C--:B------:R-:W-:Y:S01]  /*2f40*/  IMAD R0, R119, R24.reuse, RZ ;  /* 0x0000001877007224 */ /* 0x080fe200078e02ff */
[----:B------:R-:W1:Y:S01]  /*2f50*/  LDC R122, c[0x0][0x3f4] ;  /* 0x0000fd00ff7a7b82 */ /* 0x000e620000000800 */
[----:B------:R-:W-:Y:S01]  /*2f60*/  IMAD.WIDE.U32 R124, R98, R24, RZ ;  /* 0x00000018627c7225 */ /* 0x000fe200078e00ff */
[----:B------:R-:W-:Y:S03]  /*2f70*/  BSSY B0, `(.L_x_2641) ;  /* 0x00007c0000007945 */ /* 0x000fe60003800000 */
[----:B------:R-:W-:Y:S01]  /*2f80*/  IMAD R3, R37, R98, R0 ;  /* 0x0000006225037224 */ /* 0x000fe200078e0200 */
[----:B------:R-:W-:-:S02]  /*2f90*/  IADD3 R0, P3, P4, R93, R124, R130 ;  /* 0x0000007c5d007210 */ /* 0x000fc40007c7e082 */
[-C--:B------:R-:W-:Y:S01]  /*2fa0*/  IADD3 R38, P2, R93, R124.reuse, RZ ;  /* 0x0000007c5d267210 */ /* 0x080fe20007f5e0ff */
[----:B------:R-:W-:Y:S01]  /*2fb0*/  IMAD.IADD R88, R125, 0x1, R3 ;  /* 0x000000017d587824 */ /* 0x000fe200078e0203 */
[----:B------:R-:W-:-:S04]  /*2fc0*/  IADD3 R4, P5, P6, R93, R124, R128 ;  /* 0x0000007c5d047210 */ /* 0x000fc80007ebe080 */
[C---:B------:R-:W-:Y:S02]  /*2fd0*/  IADD3.X R3, R35.reuse, R88, R129, P3, P4 ;  /* 0x0000005823037210 */ /* 0x040fe40001fe8481 */
[----:B------:R-:W-:Y:S02]  /*2fe0*/  ISETP.GT.AND P3, PT, R24, R118, PT ;  /* 0x000000761800720c */ /* 0x000fe40003f64270 */
[----:B------:R-:W-:Y:S02]  /*2ff0*/  IADD3.X R39, R88, R35, RZ, P2, !PT ;  /* 0x0000002358277210 */ /* 0x000fe400017fe4ff */
[C---:B0-----:R-:W-:Y:S02]  /*3000*/  LEA R48, P2, R0.reuse, R116, 0x1 ;  /* 0x0000007400307211 */ /* 0x041fe400078408ff */
[----:B------:R-:W-:Y:S02]  /*3010*/  IADD3.X R36, R35, R88, R123, P5, P6 ;  /* 0x0000005823247210 */ /* 0x000fe40002fec47b */
[----:B------:R-:W-:Y:S01]  /*3020*/  LEA.HI.X R49, R0, R117, R3, 0x1, P2 ;  /* 0x0000007500317211 */ /* 0x000fe200010f0c03 */
[----:B------:R-:W-:Y:S01]  /*3030*/  IMAD R3, R17, 0x5000, R236 ;  /* 0x0000500011037824 */ /* 0x000fe200078e02ec */
[----:B-1----:R-:W-:-:S02]  /*3040*/  ISETP.GE.AND P2, PT, R122, 0x1, PT ;  /* 0x000000017a00780c */ /* 0x002fc40003f46270 */
[-C--:B------:R-:W-:Y:S02]  /*3050*/  LEA R50, P5, R4, R116.reuse, 0x1 ;  /* 0x0000007404327211 */ /* 0x080fe400078a08ff */
[----:B------:R-:W-:Y:S02]  /*3060*/  LEA R60, P6, R38, R116, 0x1 ;  /* 0x00000074263c7211 */ /* 0x000fe400078c08ff */
[-C--:B------:R-:W-:Y:S01]  /*3070*/  LEA.HI.X R51, R4, R117.reuse, R36, 0x1, P5 ;  /* 0x0000007504337211 */ /* 0x080fe200028f0c24 */
[----:B------:R-:W-:Y:S01]  /*3080*/  IMAD R4, R3, 0x2, R16 ;  /* 0x0000000203047824 */ /* 0x000fe200078e0210 */
[----:B------:R-:W-:Y:S02]  /*3090*/  LEA.HI.X R61, R38, R117, R39, 0x1, P6 ;  /* 0x00000075263d7211 */ /* 0x000fe400030f0c27 */
        /* <DEDUP_REMOVED lines=36> */
[----:B0-----:R-:W-:Y:S01]  /*32e0*/  IMAD.X R40, R114, 0x1, R20, P4 ;  /* 0x0000000172287824 */ /* 0x001fe200020e0614 */
        /* <DEDUP_REMOVED lines=23> */
.L_x_2645:
[----:B------:R-:W-:Y:S05]  /*3460*/  BSYNC B1 ;  /* 0x0000000000017941 */ /* 0x000fea0003800000 */
.L_x_2644:
[----:B-1---5:R-:W-:Y:S01]  /*3470*/  IMAD.MOV.U32 R36, RZ, RZ, R79 ;  /* 0x000000ffff247224 */ /* 0x022fe200078e004f */
[----:B------:R-:W-:Y:S01]  /*3480*/  MOV R37, R78 ;  /* 0x0000004e00257202 */ /* 0x000fe20000000f00 */
[----:B0-----:R-:W-:Y:S01]  /*3490*/  VIADD R40, R212, 0x20 ;  /* 0x00000020d4287836 */ /* 0x001fe20000000000 */
[----:B------:R-:W-:Y:S01]  /*34a0*/  BSSY B1, `(.L_x_2646) ;  /* 0x0000042000017945 */ /* 0x000fe20003800000 */
[----:B------:R-:W-:Y:S01]  /*34b0*/  IMAD.MOV.U32 R39, RZ, RZ, R82 ;  /* 0x000000ffff277224 */ /* 0x000fe200078e0052 */
[----:B------:R-:W-:Y:S01]  /*34c0*/  PRMT R159, R37, 0x7610, R159 ;  /* 0x00007610259f7816 */ /* 0x000fe2000000009f */
[----:B------:R-:W-:Y:S01]  /*34d0*/  IMAD.MOV.U32 R38, RZ, RZ, R83 ;  /* 0x000000ffff267224 */ /* 0x000fe200078e0053 */
[----:B------:R-:W-:Y:S01]  /*34e0*/  PRMT R158, R36, 0x7610, R158 ;  /* 0x00007610249e7816 */ /* 0x000fe2000000009e */
[----:B------:R-:W-:Y:S01]  /*34f0*/  IMAD.MOV.U32 R36, RZ, RZ, R90 ;  /* 0x000000ffff247224 */ /* 0x000fe200078e005a */
[----:B------:R-:W-:Y:S01]  /*3500*/  ISETP.GE.AND P4, PT, R40, R3, PT ;  /* 0x000000032800720c */ /* 0x000fe20003f86270 */
        /* <DEDUP_REMOVED lines=21> */
[----:B------:R-:W-:Y:S02]  /*3660*/  PRMT R164, R36, 0x5410, R37 ;  /* 0x0000541024a47816 */ /* 0x000fe40000000025 */
[----:B------:R-:W-:-:S02]  /*3670*/  CS2R R68, SRZ ;  /* 0x0000000000447805 */ /* 0x000fc4000001ff00 */
[----:B------:R-:W-:Y:S01]  /*3680*/  CS2R R72, SRZ ;  /* 0x0000000000487805 */ /* 0x000fe2000001ff00 */
        /* <DEDUP_REMOVED lines=13> */
[----:B------:R-:W-:Y:S02]  /*3760*/  LEA R38, P2, R36, UR4, 0x1 ;  /* 0x0000000424267c11 */ /* 0x000fe4000f8408ff */
[----:B------:R-:W-:Y:S02]  /*3770*/  ISETP.GE.AND P5, PT, R22, R122, PT ;  /* 0x0000007a1600720c */ /* 0x000fe40003fa6270 */
[----:B------:R-:W-:Y:S02]  /*3780*/  LEA.HI.X R39, R36, UR5, R39, 0x1, P2 ;  /* 0x0000000524277c11 */ /* 0x000fe400090f0c27 */
[----:B------:R-:W-:-:S04]  /*3790*/  LEA R36, P2, R37, UR6, 0x1 ;  /* 0x0000000625247c11 */ /* 0x000fc8000f8408ff */
[----:B------:R-:W-:Y:S02]  /*37a0*/  LEA.HI.X R37, R37, UR7, R42, 0x1, P2 ;  /* 0x0000000725257c11 */ /* 0x000fe400090f0c2a */
[-C--:B------:R-:W-:Y:S02]  /*37b0*/  ISETP.GE.AND P2, PT, R215, R122.reuse, PT ;  /* 0x0000007ad700720c */ /* 0x080fe40003f46270 */
[----:B------:R-:W-:Y:S02]  /*37c0*/  CS2R R70, SRZ ;  /* 0x0000000000467805 */ /* 0x000fe4000001ff00 */
[----:B------:R-:W-:Y:S01]  /*37d0*/  CS2R R72, SRZ ;  /* 0x0000000000487805 */ /* 0x000fe2000001ff00 */
        /* <DEDUP_REMOVED lines=8> */
[----:B------:R-:W-:-:S02]  /*3860*/  CS2R R68, SRZ ;  /* 0x0000000000447805 */ /* 0x000fc4000001ff00 */
[----:B------:R-:W-:Y:S01]  /*3870*/  CS2R R64, SRZ ;  /* 0x0000000000407805 */ /* 0x000fe2000001ff00 */
[----:B------:R0:W5:Y:S04]  /*3880*/  @!P5 LDG.E.64 R66, desc[UR8][R38.64+0x80] ;  /* 0x000080082642d981 */ /* 0x000168000c1e1b00 */
[----:B------:R0:W5:Y:S04]  /*3890*/  @!P5 LDG.E.64 R68, desc[UR8][R36.64+0x80] ;  /* 0x000080082444d981 */ /* 0x000168000c1e1b00 */
[----:B------:R0:W5:Y:S04]  /*38a0*/  @!P2 LDG.E.64 R62, desc[UR8][R38.64+0xc0] ;  /* 0x0000c008263ea981 */ /* 0x000168000c1e1b00 */
[----:B------:R0:W5:Y:S02]  /*38b0*/  @!P2 LDG.E.64 R64, desc[UR8][R36.64+0xc0] ;  /* 0x0000c0082440a981 */ /* 0x000164000c1e1b00 */
.L_x_2647:
[----:B------:R-:W-:Y:S05]  /*38c0*/  BSYNC B1 ;  /* 0x0000000000017941 */ /* 0x000fea0003800000 */
.L_x_2646:
[----:B0----5:R-:W-:Y:S01]  /*38d0*/  IMAD.MOV.U32 R37, RZ, RZ, R62 ;  /* 0x000000ffff257224 */ /* 0x021fe200078e003e */
[----:B------:R-:W-:Y:S01]  /*38e0*/  MOV R36, R63 ;  /* 0x0000003f00247202 */ /* 0x000fe20000000f00 */
[----:B------:R-:W-:Y:S01]  /*38f0*/  VIADD R42, R212, 0x40 ;  /* 0x00000040d42a7836 */ /* 0x000fe20000000000 */
[----:B------:R-:W-:Y:S01]  /*3900*/  BSSY B1, `(.L_x_2648) ;  /* 0x0000043000017945 */ /* 0x000fe20003800000 */
        /* <DEDUP_REMOVED lines=19> */
[----:B------:R-:W-:Y:S02]  /*3a40*/  CS2R R44, SRZ ;  /* 0x00000000002c7805 */ /* 0x000fe4000001ff00 */
[----:B------:R-:W-:Y:S02]  /*3a50*/  CS2R R54, SRZ ;  /* 0x0000000000367805 */ /* 0x000fe4000001ff00 */
[----:B------:R-:W-:-:S02]  /*3a60*/  CS2R R56, SRZ ;  /* 0x0000000000387805 */ /* 0x000fc4000001ff00 */
[----:B------:R-:W-:Y:S02]  /*3a70*/  CS2R R40, SRZ ;  /* 0x0000000000287805 */ /* 0x000fe4000001ff00 */
[----:B------:R-:W-:Y:S01]  /*3a80*/  PRMT R149, R37, 0x5410, R36 ;  /* 0x0000541025957816 */ /* 0x000fe20000000024 */
[----:B------:R-:W-:Y:S01]  /*3a90*/  IMAD.MOV.U32 R37, RZ, RZ, R72 ;  /* 0x000000ffff257224 */ /* 0x000fe200078e0048 */
[----:B------:R-:W-:Y:S02]  /*3aa0*/  MOV R36, R73 ;  /* 0x0000004900247202 */ /* 0x000fe40000000f00 */
[----:B------:R-:W-:Y:S02]  /*3ab0*/  CS2R R46, SRZ ;  /* 0x00000000002e7805 */ /* 0x000fe4000001ff00 */
[----:B------:R-:W-:Y:S02]  /*3ac0*/  CS2R R52, SRZ ;  /* 0x0000000000347805 */ /* 0x000fe4000001ff00 */
[----:B------:R-:W-:-:S02]  /*3ad0*/  CS2R R58, SRZ ;  /* 0x00000000003a7805 */ /* 0x000fc4000001ff00 */
[----:B------:R-:W-:Y:S01]  /*3ae0*/  PRMT R151, R151, 0x5410, R37 ;  /* 0x0000541097977816 */ /* 0x000fe20000000025 */
[----:B------:R-:W-:Y:S01]  /*3af0*/  IMAD.MOV.U32 R37, RZ, RZ, R76 ;  /* 0x000000ffff257224 */ /* 0x000fe200078e004c */
[----:B------:R-:W-:Y:S01]  /*3b00*/  PRMT R153, R36, 0x7610, R153 ;  /* 0x0000761024997816 */ /* 0x000fe20000000099 */
[----:B------:R-:W-:-:S05]  /*3b10*/  IMAD.MOV.U32 R36, RZ, RZ, R77 ;  /* 0x000000ffff247224 */ /* 0x000fca00078e004d */
[----:B------:R-:W-:Y:S01]  /*3b20*/  PRMT R155, R36, 0x5410, R37 ;  /* 0x00005410249b7816 */ /* 0x000fe20000000025 */
        /* <DEDUP_REMOVED lines=32> */
.L_x_2649:
[----:B------:R-:W-:Y:S05]  /*3d30*/  BSYNC B1 ;  /* 0x0000000000017941 */ /* 0x000fea0003800000 */
.L_x_2648:
[----:B------:R-:W2:Y:S01]  /*3d40*/  LDL R0, [R1+0x5c] ;  /* 0x00005c0001007983 */ /* 0x000ea20000100800 */
[----:B0----5:R-:W-:Y:S01]  /*3d50*/  IMAD.MOV.U32 R36, RZ, RZ, R42 ;  /* 0x000000ffff247224 */ /* 0x021fe200078e002a */
[----:B--2---:R-:W-:Y:S01]  /*3d60*/  R2UR UR4, R0 ;  /* 0x00000000000472ca */ /* 0x004fe200000e0000 */
[----:B------:R-:W-:-:S05]  /*3d70*/  IMAD.MOV.U32 R0, RZ, RZ, R43 ;  /* 0x000000ffff007224 */ /* 0x000fca00078e002b */
[----:B------:R-:W-:Y:S01]  /*3d80*/  PRMT R134, R0, 0x5410, R36 ;  /* 0x0000541000867816 */ /* 0x000fe20000000024 */
[----:B------:R-:W-:Y:S01]  /*3d90*/  IMAD.MOV.U32 R0, RZ, RZ, R45 ;  /* 0x000000ffff007224 */ /* 0x000fe200078e002d */
[----:B------:R-:W-:-:S04]  /*3da0*/  MOV R36, R44 ;  /* 0x0000002c00247202 */ /* 0x000fc80000000f00 */
[----:B------:R-:W-:Y:S01]  /*3db0*/  PRMT R140, R36, 0x5410, R0 ;  /* 0x00005410248c7816 */ /* 0x000fe20000000000 */
[----:B------:R-:W-:Y:S01]  /*3dc0*/  IMAD.MOV.U32 R36, RZ, RZ, R54 ;  /* 0x000000ffff247224 */ /* 0x000fe200078e0036 */
[----:B------:R-:W-:Y:S01]  /*3dd0*/  UISETP.NE.AND UP0, UPT, UR4, 0x3, UPT ;  /* 0x000000030400788c */ /* 0x000fe2000bf05270 */
[----:B------:R-:W-:-:S05]  /*3de0*/  IMAD.MOV.U32 R0, RZ, RZ, R55 ;  /* 0x000000ffff007224 */ /* 0x000fca00078e0037 */
[----:B------:R-:W-:Y:S01]  /*3df0*/  PRMT R147, R36, 0x5410, R0 ;  /* 0x0000541024937816 */ /* 0x000fe20000000000 */
[----:B------:R-:W-:Y:S01]  /*3e00*/  IMAD.MOV.U32 R0, RZ, RZ, R57 ;  /* 0x000000ffff007224 */ /* 0x000fe200078e0039 */
[----:B------:R-:W-:Y:S01]  /*3e10*/  PLOP3.LUT P2, PT, PT, PT, UP0, 0x80, 0x0 ;  /* 0x000000000000781c */ /* 0x000fe20003f4f008 */
[----:B------:R-:W-:-:S03]  /*3e20*/  IMAD.MOV.U32 R36, RZ, RZ, R56 ;  /* 0x000000ffff247224 */ /* 0x000fc600078e0038 */
[----:B------:R-:W-:Y:S01]  /*3e30*/  PRMT R153, R153, 0x5410, R0 ;  /* 0x0000541099997816 */ /* 0x000fe20000000000 */
[----:B------:R-:W-:Y:S01]  /*3e40*/  IMAD.MOV.U32 R0, RZ, RZ, R41 ;  /* 0x000000ffff007224 */ /* 0x000fe200078e0029 */
        /* <DEDUP_REMOVED lines=15> */
[----:B------:R-:W-:Y:S06]  /*3f40*/  @!P2 BRA `(.L_x_2650) ;  /* 0x000000000004a947 */ /* 0x000fec0003800000 */
[----:B------:R-:W-:Y:S01]  /*3f50*/  BPT.TRAP 0x1 ;  /* 0x000000040000795c */ /* 0x000fe20000300000 */
.L_x_2650:
[----:B------:R-:W-:Y:S01]  /*3f60*/  IMAD R0, R17, 0x8, R16 ;  /* 0x0000000811007824 */ /* 0x000fe200078e0210 */
[----:B------:R-:W-:Y:S01]  /*3f70*/  SHF.L.U32 R114, R219, 0x1f, RZ ;  /* 0x0000001fdb727819 */ /* 0x000fe200000006ff */
[----:B------:R-:W-:Y:S03]  /*3f80*/  BSSY B1, `(.L_x_2651) ;  /* 0x0000003000017945 */ /* 0x000fe60003800000 */
[----:B------:R-:W0:Y:S02]  /*3f90*/  SYNCS.PHASECHK.TRANS64.TRYWAIT P6, [R0+URZ+0x38890], R114 ;  /* 0x03889072000075a7 */ /* 0x000e2400080c017f */
[----:B0-----:R-:W-:Y:S05]  /*3fa0*/  @!P6 BRA `(.L_x_2652) ;  /* 0x000002f000c4e947 */ /* 0x001fea0003800000 */
.L_x_3079:
[----:B------:R-:W-:Y:S05]  /*3fb0*/  BSYNC B1 ;  /* 0x0000000000017941 */ /* 0x000fea0003800000 */
.L_x_2651:
        /* <DEDUP_REMOVED lines=30> */
[----:B------:R-:W-:Y:S01]  /*41a0*/  FMUL.FTZ R86, R86, R126 ;  /* 0x0000007e56567220 */ /* 0x000fe20000410000 */
[----:B------:R-:W-:-:S03]  /*41b0*/  HADD2.F32 R126, -RZ, R165.H1_H1 ;  /* 0x300000a5ff7e7230 */ /* 0x000fc60000004100 */
[----:B------:R-:W-:Y:S01]  /*41c0*/  FFMA.FTZ R85, R85, R124, R86 ;  /* 0x0000007c55557223 */ /* 0x000fe20000010056 */
[----:B------:R-:W-:Y:S02]  /*41d0*/  HADD2.F32 R124, -RZ, R165.H0_H0 ;  /* 0x200000a5ff7c7230 */ /* 0x000fe40000004100 */
[----:B------:R-:W-:Y:S02]  /*41e0*/  HADD2.F32 R86, -RZ, R36.H1_H1 ;  /* 0x30000024ff567230 */ /* 0x000fe40000004100 */
[----:B------:R-:W-:-:S03]  /*41f0*/  F2FP.F16.F32.PACK_AB R39, R85, R39 ;  /* 0x000000275527723e */ /* 0x000fc600000000ff */
[-C--:B------:R-:W-:Y:S01]  /*4200*/  FMUL.FTZ R36, R86, R124.reuse ;  /* 0x0000007c56247220 */ /* 0x080fe20000410000 */
[----:B------:R-:W-:-:S03]  /*4210*/  FMUL.FTZ R124, R125, R124 ;  /* 0x0000007c7d7c7220 */ /* 0x000fc60000410000 */
[-C--:B------:R-:W-:Y:S01]  /*4220*/  FFMA.FTZ R36, R125, R87.reuse, -R36 ;  /* 0x000000577d247223 */ /* 0x080fe20000010824 */
[----:B------:R-:W-:Y:S02]  /*4230*/  IMAD.MOV.U32 R125, RZ, RZ, R38 ;  /* 0x000000ffff7d7224 */ /* 0x000fe400078e0026 */
[----:B------:R-:W-:Y:S01]  /*4240*/  FFMA.FTZ R38, R86, R87, R124 ;  /* 0x0000005756267223 */ /* 0x000fe2000001007c */
[----:B------:R-:W-:Y:S02]  /*4250*/  HADD2.F32 R124, -RZ, R163.H1_H1 ;  /* 0x300000a3ff7c7230 */ /* 0x000fe40000004100 */
[--C-:B------:R-:W-:Y:S02]  /*4260*/  HADD2.F32 R87, -RZ, R125.reuse.H1_H1 ;  /* 0x3000007dff577230 */ /* 0x100fe40000004100 */
[----:B------:R-:W-:Y:S01]  /*4270*/  F2FP.F16.F32.PACK_AB R36, R38, R36 ;  /* 0x000000242624723e */ /* 0x000fe200000000ff */
[----:B------:R-:W-:Y:S02]  /*4280*/  HADD2.F32 R125, -RZ, R125.H0_H0 ;  /* 0x2000007dff7d7230 */ /* 0x000fe40000004100 */
[----:B------:R-:W-:-:S04]  /*4290*/  FMUL.FTZ R86, R87, R126 ;  /* 0x0000007e57567220 */ /* 0x000fc80000410000 */
[C---:B------:R-:W-:Y:S01]  /*42a0*/  FFMA.FTZ R86, R125.reuse, R124, -R86 ;  /* 0x0000007c7d567223 */ /* 0x040fe20000010856 */
[----:B------:R-:W-:-:S04]  /*42b0*/  FMUL.FTZ R125, R125, R126 ;  /* 0x0000007e7d7d7220 */ /* 0x000fc80000410000 */
[----:B------:R-:W-:-:S05]  /*42c0*/  FFMA.FTZ R125, R87, R124, R125 ;  /* 0x0000007c577d7223 */ /* 0x000fca000001007d */
[----:B------:R-:W-:-:S05]  /*42d0*/  F2FP.F16.F32.PACK_AB R86, R125, R86 ;  /* 0x000000567d56723e */ /* 0x000fca00000000ff */
[----:B------:R-:W-:-:S07]  /*42e0*/  IMAD.MOV.U32 R38, RZ, RZ, R86 ;  /* 0x000000ffff267224 */ /* 0x000fce00078e0056 */
.L_x_2658:
[----:B------:R-:W-:Y:S05]  /*42f0*/  BSYNC B3 ;  /* 0x0000000000037941 */ /* 0x000fea0003800000 */
.L_x_2657:
[----:B------:R-:W-:Y:S02]  /*4300*/  ULDC.64 UR4, c[0x0][0x208] ;  /* 0x0000820000047ab9 */ /* 0x000fe40000000a00 */
[----:B--2---:R1:W-:Y:S03]  /*4310*/  STG.E.128 desc[UR4][R60.64], R36 ;  /* 0x000000243c007986 */ /* 0x0043e6000c101d04 */
.L_x_2656:
[----:B------:R-:W-:Y:S05]  /*4320*/  BSYNC B2 ;  /* 0x0000000000027941 */ /* 0x000fea0003800000 */
.L_x_2655:
        /* <DEDUP_REMOVED lines=47> */
.L_x_2662:
[----:B------:R-:W-:Y:S05]  /*4620*/  BSYNC B3 ;  /* 0x0000000000037941 */ /* 0x000fea0003800000 */
.L_x_2661:
[----:B------:R-:W-:Y:S02]  /*4630*/  ULDC.64 UR4, c[0x0][0x208] ;  /* 0x0000820000047ab9 */ /* 0x000fe40000000a00 */
[----:B--2---:R2:W-:Y:S03]  /*4640*/  STG.E.128 desc[UR4][R60.64+0x80], R36 ;  /* 0x000080243c007986 */ /* 0x0045e6000c101d04 */
.L_x_2660:
[----:B------:R-:W-:Y:S05]  /*4650*/  BSYNC B2 ;  /* 0x0000000000027941 */ /* 0x000fea0003800000 */
.L_x_2659:
[----:B------:R-:W-:Y:S01]  /*4660*/  ISETP.NE.AND P3, PT, R9, RZ, PT ;  /* 0x000000ff0900720c */ /* 0x000fe20003f65270 */
[----:B------:R-:W-:-:S12]  /*4670*/  BSSY B2, `(.L_x_2663) ;  /* 0x0000034000027945 */ /* 0x000fd80003800000 */
[----:B------:R-:W-:Y:S05]  /*4680*/  @!P3 BRA `(.L_x_2664) ;  /* 0x0000000000c8b947 */ /* 0x000fea0003800000 */
[----:B-12---:R1:W2:Y:S01]  /*4690*/  LDS.128 R36, [R4+0x29400] ;  /* 0x0294000004247984 */ /* 0x0062a20000000c00 */
[----:B------:R-:W-:Y:S01]  /*46a0*/  ISETP.GE.AND P3, PT, R214, R122, PT ;  /* 0x0000007ad600720c */ /* 0x000fe20003f66270 */
[----:B------:R-:W-:-:S12]  /*46b0*/  BSSY B3, `(.L_x_2665) ;  /* 0x000002d000037945 */ /* 0x000fd80003800000 */
[----:B-1----:R-:W-:Y:S05]  /*46c0*/  @P3 BRA `(.L_x_2666) ;  /* 0x0000000000ac3947 */ /* 0x002fea0003800000 */
[--C-:B------:R-:W-:Y:S01]  /*46d0*/  SHF.R.U64 R84, R82, 0x10, R83.reuse ;  /* 0x0000001052547819 */ /* 0x100fe20000001253 */
[----:B--2---:R-:W-:Y:S01]  /*46e0*/  IMAD.MOV.U32 R87, RZ, RZ, R36 ;  /* 0x000000ffff577224 */ /* 0x004fe200078e0024 */
[----:B------:R-:W-:Y:S01]  /*46f0*/  SHF.R.U32.HI R82, RZ, 0x10, R83 ;  /* 0x00000010ff527819 */ /* 0x000fe20000011653 */
[----:B------:R-:W-:Y:S01]  /*4700*/  IMAD.MOV.U32 R83, RZ, RZ, R37 ;  /* 0x000000ffff537224 */ /* 0x000fe200078e0025 */
[--C-:B------:R-:W-:Y:S01]  /*4710*/  SHF.R.U64 R85, R88, 0x10, R89.reuse ;  /* 0x0000001058557819 */ /* 0x100fe20000001259 */
[----:B------:R-:W-:Y:S01]  /*4720*/  HADD2.F32 R84, -RZ, R84.H0_H0 ;  /* 0x20000054ff547230 */ /* 0x000fe20000004100 */
[----:B------:R-:W-:Y:S01]  /*4730*/  SHF.R.U32.HI R88, RZ, 0x10, R89 ;  /* 0x00000010ff587819 */ /* 0x000fe20000011659 */
[----:B------:R-:W-:Y:S02]  /*4740*/  HADD2.F32 R36, -RZ, R87.H1_H1 ;  /* 0x30000057ff247230 */ /* 0x000fe40000004100 */
        /* <DEDUP_REMOVED lines=10> */
[----:B------:R-:W-:Y:S01]  /*47f0*/  MOV R84, R39 ;  /* 0x0000002700547202 */ /* 0x000fe20000000f00 */
[----:B------:R-:W-:-:S03]  /*4800*/  HADD2.F32 R85, -RZ, R82.H0_H0 ;  /* 0x20000052ff557230 */ /* 0x000fc60000004100 */
        /* <DEDUP_REMOVED lines=23> */
.L_x_2666:
[----:B------:R-:W-:Y:S05]  /*4980*/  BSYNC B3 ;  /* 0x0000000000037941 */ /* 0x000fea0003800000 */
.L_x_2665:
[----:B------:R-:W-:Y:S02]  /*4990*/  ULDC.64 UR4, c[0x0][0x208] ;  /* 0x0000820000047ab9 */ /* 0x000fe40000000a00 */
[----:B--2---:R3:W-:Y:S03]  /*49a0*/  STG.E.128 desc[UR4][R60.64+0x100], R36 ;  /* 0x000100243c007986 */ /* 0x0047e6000c101d04 */
.L_x_2664:
[----:B------:R-:W-:Y:S05]  /*49b0*/  BSYNC B2 ;  /* 0x0000000000027941 */ /* 0x000fea0003800000 */
.L_x_2663:
[----:B------:R-:W-:-:S13]  /*49c0*/  ISETP.NE.AND P3, PT, R8, RZ, PT ;  /* 0x000000ff0800720c */ /* 0x000fda0003f65270 */
[----:B------:R-:W-:Y:S05]  /*49d0*/  @!P3 BRA `(.L_x_2654) ;  /* 0x0000000000c8b947 */ /* 0x000fea0003800000 */
[----:B-123--:R1:W2:Y:S01]  /*49e0*/  LDS.128 R36, [R4+0x2bc00] ;  /* 0x02bc000004247984 */ /* 0x00e2a20000000c00 */
[----:B------:R-:W-:Y:S01]  /*49f0*/  ISETP.GE.AND P3, PT, R217, R122, PT ;  /* 0x0000007ad900720c */ /* 0x000fe20003f66270 */
[----:B------:R-:W-:-:S12]  /*4a00*/  BSSY B2, `(.L_x_2667) ;  /* 0x000002d000027945 */ /* 0x000fd80003800000 */
[----:B-1----:R-:W-:Y:S05]  /*4a10*/  @P3 BRA `(.L_x_2668) ;  /* 0x0000000000ac3947 */ /* 0x002fea0003800000 */
        /* <DEDUP_REMOVED lines=15> */
[----:B------:R-:W-:Y:S02]  /*4b10*/  IMAD.MOV.U32 R81, RZ, RZ, R39 ;  /* 0x000000ffff517224 */ /* 0x000fe400078e0027 */
[----:B------:R-:W-:Y:S02]  /*4b20*/  HADD2.F32 R82, -RZ, R78.H0_H0 ;  /* 0x2000004eff527230 */ /* 0x000fe40000004100 */
[----:B------:R-:W-:Y:S01]  /*4b30*/  HADD2.F32 R36, -RZ, R83.H1_H1 ;  /* 0x30000053ff247230 */ /* 0x000fe20000004100 */
[----:B------:R-:W-:Y:S01]  /*4b40*/  F2FP.F16.F32.PACK_AB R37, R37, R79 ;  /* 0x0000004f2525723e */ /* 0x000fe200000000ff */
[----:B------:R-:W-:-:S02]  /*4b50*/  HADD2.F32 R39, -RZ, R81.H1_H1 ;  /* 0x30000051ff277230 */ /* 0x000fc40000004100 */
[----:B------:R-:W-:Y:S02]  /*4b60*/  HADD2.F32 R81, -RZ, R81.H0_H0 ;  /* 0x20000051ff517230 */ /* 0x000fe40000004100 */
        /* <DEDUP_REMOVED lines=22> */
.L_x_2668:
[----:B------:R-:W-:Y:S05]  /*4cd0*/  BSYNC B2 ;  /* 0x0000000000027941 */ /* 0x000fea0003800000 */
.L_x_2667:
[----:B------:R-:W-:Y:S02]  /*4ce0*/  ULDC.64 UR4, c[0x0][0x208] ;  /* 0x0000820000047ab9 */ /* 0x000fe40000000a00 */
[----:B--2---:R4:W-:Y:S03]  /*4cf0*/  STG.E.128 desc[UR4][R60.64+0x180], R36 ;  /* 0x000180243c007986 */ /* 0x0049e6000c101d04 */
.L_x_2654:
[----:B------:R-:W-:Y:S05]  /*4d00*/  BSYNC B1 ;  /* 0x0000000000017941 */ /* 0x000fea0003800000 */
.L_x_2653:
[----:B------:R-:W-:Y:S04]  /*4d10*/  BSSY B1, `(.L_x_2669) ;  /* 0x00000dc000017945 */ /* 0x000fe80003800000 */
        /* <DEDUP_REMOVED lines=39> */
[----:B------:R-:W-:-:S03]  /*4f90*/  IMAD.MOV.U32 R37, RZ, RZ, R60 ;  /* 0x000000ffff257224 */ /* 0x000fc600078e003c */
        /* <DEDUP_REMOVED lines=12> */
.L_x_2674:
[----:B------:R-:W-:Y:S05]  /*5060*/  BSYNC B3 ;  /* 0x0000000000037941 */ /* 0x000fea0003800000 */
.L_x_2673:
[----:B------:R-:W-:Y:S02]  /*5070*/  ULDC.64 UR4, c[0x0][0x208] ;  /* 0x0000820000047ab9 */ /* 0x000fe40000000a00 */
[----:B--2---:R1:W-:Y:S03]  /*5080*/  STG.E.128 desc[UR4][R50.64], R36 ;  /* 0x0000002432007986 */ /* 0x0043e6000c101d04 */
.L_x_2672:
[----:B------:R-:W-:Y:S05]  /*5090*/  BSYNC B2 ;  /* 0x0000000000027941 */ /* 0x000fea0003800000 */
.L_x_2671:
        /* <DEDUP_REMOVED lines=48> */
[----:B------:R-:W-:-:S03]  /*53a0*/  MOV R39, R61 ;  /* 0x0000003d00277202 */ /* 0x000fc60000000f00 */
[----:B------:R-:W-:-:S05]  /*53b0*/  FFMA.FTZ R38, R70, R151, R38 ;  /* 0x0000009746267223 */ /* 0x000fca0000010026 */
[----:B------:R-:W-:-:S07]  /*53c0*/  F2FP.F16.F32.PACK_AB R38, R38, R71 ;  /* 0x000000472626723e */ /* 0x000fce00000000ff */
.L_x_2678:
[----:B------:R-:W-:Y:S05]  /*53d0*/  BSYNC B3 ;  /* 0x0000000000037941 */ /* 0x000fea0003800000 */
.L_x_2677:
[----:B------:R-:W-:Y:S02]  /*53e0*/  ULDC.64 UR4, c[0x0][0x208] ;  /* 0x0000820000047ab9 */ /* 0x000fe40000000a00 */
[----:B--2---:R1:W-:Y:S03]  /*53f0*/  STG.E.128 desc[UR4][R50.64+0x80], R36 ;  /* 0x0000802432007986 */ /* 0x0043e6000c101d04 */
.L_x_2676:
[----:B------:R-:W-:Y:S05]  /*5400*/  BSYNC B2 ;  /* 0x0000000000027941 */ /* 0x000fea0003800000 */
.L_x_2675:
        /* <DEDUP_REMOVED lines=51> */
.L_x_2682:
[----:B------:R-:W-:Y:S05]  /*5740*/  BSYNC B3 ;  /* 0x0000000000037941 */ /* 0x000fea0003800000 */
.L_x_2681:
[----:B------:R-:W-:Y:S02]  /*5750*/  ULDC.64 UR4, c[0x0][0x208] ;  /* 0x0000820000047ab9 */ /* 0x000fe40000000a00 */
[----:B--2---:R1:W-:Y:S03]  /*5760*/  STG.E.128 desc[UR4][R50.64+0x100], R36 ;  /* 0x0001002432007986 */ /* 0x0043e6000c101d04 */
.L_x_2680:
[----:B------:R-:W-:Y:S05]  /*5770*/  BSYNC B2 ;  /* 0x0000000000027941 */ /* 0x000fea0003800000 */
.L_x_2679:
[----:B------:R-:W-:-:S13]  /*5780*/  ISETP.NE.AND P3, PT, R8, RZ, PT ;  /* 0x000000ff0800720c */ /* 0x000fda0003f65270 */
        /* <DEDUP_REMOVED lines=49> */
.L_x_2684:
[----:B------:R-:W-:Y:S05]  /*5aa0*/  BSYNC B2 ;  /* 0x0000000000027941 */ /* 0x000fea0003800000 */
.L_x_2683:
[----:B------:R-:W-:Y:S02]  /*5ab0*/  ULDC.64 UR4, c[0x0][0x208] ;  /* 0x0000820000047ab9 */ /* 0x000fe40000000a00 */
[----:B--2---:R1:W-:Y:S03]  /*5ac0*/  STG.E.128 desc[UR4][R50.64+0x180], R36 ;  /* 0x0001802432007986 */ /* 0x0043e6000c101d04 */
.L_x_2670:
[----:B------:R-:W-:Y:S05]  /*5ad0*/  BSYNC B1 ;  /* 0x0000000000017941 */ /* 0x000fea0003800000 */
.L_x_2669:
        /* <DEDUP_REMOVED lines=50> */
[----:B------:R-:W-:Y:S01]  /*5e00*/  F2FP.F16.F32.PACK_AB R157, R157, R37 ;  /* 0x000000259d9d723e */ /* 0x000fe200000000ff */
[----:B------:R-:W-:-:S03]  /*5e10*/  IMAD.MOV.U32 R37, RZ, RZ, R56 ;  /* 0x000000ffff257224 */ /* 0x000fc600078e0038 */
[----:B------:R-:W-:-:S07]  /*5e20*/  MOV R38, R157 ;  /* 0x0000009d00267202 */ /* 0x000fce0000000f00 */
.L_x_2689:
[----:B------:R-:W-:Y:S05]  /*5e30*/  BSYNC B2 ;  /* 0x0000000000027941 */ /* 0x000fea0003800000 */
.L_x_2688:
[----:B------:R-:W-:Y:S02]  /*5e40*/  ULDC.64 UR4, c[0x0][0x208] ;  /* 0x0000820000047ab9 */ /* 0x000fe40000000a00 */
[----:B--2---:R1:W-:Y:S03]  /*5e50*/  STG.E.128 desc[UR4][R48.64], R36 ;  /* 0x0000002430007986 */ /* 0x0043e6000c101d04 */
.L_x_2687:
[----:B------:R-:W-:Y:S05]  /*5e60*/  BSYNC B1 ;  /* 0x0000000000017941 */ /* 0x000fea0003800000 */
.L_x_2686:
        /* <DEDUP_REMOVED lines=47> */
[----:B------:R-:W-:Y:S02]  /*6160*/  IMAD.MOV.U32 R36, RZ, RZ, R37 ;  /* 0x000000ffff247224 */ /* 0x000fe400078e0025 */
[----:B------:R-:W-:Y:S02]  /*6170*/  IMAD.MOV.U32 R37, RZ, RZ, R52 ;  /* 0x000000ffff257224 */ /* 0x000fe400078e0034 */
[----:B------:R-:W-:-:S05]  /*6180*/  F2FP.F16.F32.PACK_AB R39, R154, R39 ;  /* 0x000000279a27723e */ /* 0x000fca00000000ff */
[----:B------:R-:W-:Y:S01]  /*6190*/  IMAD.MOV.U32 R38, RZ, RZ, R39 ;  /* 0x000000ffff267224 */ /* 0x000fe200078e0027 */
[----:B------:R-:W-:-:S07]  /*61a0*/  MOV R39, R50 ;  /* 0x0000003200277202 */ /* 0x000fce0000000f00 */
.L_x_2693:
[----:B------:R-:W-:Y:S05]  /*61b0*/  BSYNC B2 ;  /* 0x0000000000027941 */ /* 0x000fea0003800000 */
.L_x_2692:
[----:B------:R-:W-:Y:S02]  /*61c0*/  ULDC.64 UR4, c[0x0][0x208] ;  /* 0x0000820000047ab9 */ /* 0x000fe40000000a00 */
[----:B--2---:R1:W-:Y:S03]  /*61d0*/  STG.E.128 desc[UR4][R48.64+0x80], R36 ;  /* 0x0000802430007986 */ /* 0x0043e6000c101d04 */
.L_x_2691:
[----:B------:R-:W-:Y:S05]  /*61e0*/  BSYNC B1 ;  /* 0x0000000000017941 */ /* 0x000fea0003800000 */
.L_x_2690:
        /* <DEDUP_REMOVED lines=15> */
[----:B------:R-:W-:Y:S02]  /*62e0*/  HADD2.F32 R51, -RZ, R39.H1_H1 ;  /* 0x30000027ff337230 */ /* 0x000fe40000004100 */
[----:B------:R-:W-:Y:S01]  /*62f0*/  FMUL.FTZ R53, R37, R46 ;  /* 0x0000002e25357220 */ /* 0x000fe20000410000 */
[----:B------:R-:W-:-:S02]  /*6300*/  HADD2.F32 R44, -RZ, R44.H0_H0 ;  /* 0x2000002cff2c7230 */ /* 0x000fc40000004100 */
[----:B------:R-:W-:Y:S02]  /*6310*/  HADD2.F32 R52, -RZ, R45.H0_H0 ;  /* 0x2000002dff347230 */ /* 0x000fe40000004100 */
[C---:B------:R-:W-:Y:S01]  /*6320*/  FMUL.FTZ R45, R50.reuse, R46 ;  /* 0x0000002e322d7220 */ /* 0x040fe20000410000 */
[----:B------:R-:W-:Y:S02]  /*6330*/  HADD2.F32 R39, -RZ, R39.H0_H0 ;  /* 0x20000027ff277230 */ /* 0x000fe40000004100 */
[-C--:B------:R-:W-:Y:S01]  /*6340*/  FMUL.FTZ R46, R51, R47.reuse ;  /* 0x0000002f332e7220 */ /* 0x080fe20000410000 */
[-C--:B------:R-:W-:Y:S01]  /*6350*/  FFMA.FTZ R53, R50, R44.reuse, R53 ;  /* 0x0000002c32357223 */ /* 0x080fe20000010035 */
[----:B------:R-:W-:Y:S01]  /*6360*/  FFMA.FTZ R45, R37, R44, -R45 ;  /* 0x0000002c252d7223 */ /* 0x000fe2000001082d */
[----:B------:R-:W-:Y:S02]  /*6370*/  HADD2.F32 R44, -RZ, R36.H1_H1 ;  /* 0x30000024ff2c7230 */ /* 0x000fe40000004100 */
[C---:B------:R-:W-:Y:S01]  /*6380*/  FMUL.FTZ R47, R39.reuse, R47 ;  /* 0x0000002f272f7220 */ /* 0x040fe20000410000 */
[----:B------:R-:W-:Y:S01]  /*6390*/  FFMA.FTZ R46, R39, R52, -R46 ;  /* 0x00000034272e7223 */ /* 0x000fe2000001082e */
[----:B------:R-:W-:Y:S01]  /*63a0*/  HADD2.F32 R39, -RZ, R142.H0_H0 ;  /* 0x2000008eff277230 */ /* 0x000fe20000004100 */
[----:B------:R-:W-:Y:S01]  /*63b0*/  F2FP.F16.F32.PACK_AB R45, R53, R45 ;  /* 0x0000002d352d723e */ /* 0x000fe200000000ff */
[----:B------:R-:W-:-:S02]  /*63c0*/  HADD2.F32 R36, -RZ, R36.H0_H0 ;  /* 0x20000024ff247230 */ /* 0x000fc40000004100 */
[----:B------:R-:W-:Y:S01]  /*63d0*/  FFMA.FTZ R47, R51, R52, R47 ;  /* 0x00000034332f7223 */ /* 0x000fe2000001002f */
[----:B------:R-:W-:Y:S02]  /*63e0*/  HADD2.F32 R142, -RZ, R142.H1_H1 ;  /* 0x3000008eff8e7230 */ /* 0x000fe40000004100 */
[-C--:B------:R-:W-:Y:S01]  /*63f0*/  FMUL.FTZ R51, R44, R39.reuse ;  /* 0x000000272c337220 */ /* 0x080fe20000410000 */
[--C-:B------:R-:W-:Y:S02]  /*6400*/  HADD2.F32 R50, -RZ, R38.reuse.H1_H1 ;  /* 0x30000026ff327230 */ /* 0x100fe40000004100 */
[----:B------:R-:W-:Y:S01]  /*6410*/  FMUL.FTZ R52, R36, R39 ;  /* 0x0000002724347220 */ /* 0x000fe20000410000 */
[----:B------:R-:W-:Y:S01]  /*6420*/  HADD2.F32 R38, -RZ, R38.H0_H0 ;  /* 0x20000026ff267230 */ /* 0x000fe20000004100 */
[----:B------:R-:W-:Y:S01]  /*6430*/  F2FP.F16.F32.PACK_AB R46, R47, R46 ;  /* 0x0000002e2f2e723e */ /* 0x000fe200000000ff */
[--C-:B------:R-:W-:Y:S02]  /*6440*/  HADD2.F32 R37, -RZ, R140.reuse.H0_H0 ;  /* 0x2000008cff257230 */ /* 0x100fe40000004100 */
[----:B------:R-:W-:Y:S01]  /*6450*/  FMUL.FTZ R39, R50, R142 ;  /* 0x0000008e32277220 */ /* 0x000fe20000410000 */
[----:B------:R-:W-:-:S02]  /*6460*/  HADD2.F32 R140, -RZ, R140.H1_H1 ;  /* 0x3000008cff8c7230 */ /* 0x000fc40000004100 */
[----:B------:R-:W-:Y:S01]  /*6470*/  FMUL.FTZ R142, R38, R142 ;  /* 0x0000008e268e7220 */ /* 0x000fe20000410000 */
[-C--:B------:R-:W-:Y:S01]  /*6480*/  FFMA.FTZ R51, R36, R37.reuse, -R51 ;  /* 0x0000002524337223 */ /* 0x080fe20000010833 */
[----:B------:R-:W-:Y:S01]  /*6490*/  FFMA.FTZ R52, R44, R37, R52 ;  /* 0x000000252c347223 */ /* 0x000fe20000010034 */
[-C--:B------:R-:W-:Y:S01]  /*64a0*/  FFMA.FTZ R39, R38, R140.reuse, -R39 ;  /* 0x0000008c26277223 */ /* 0x080fe20000010827 */
[----:B------:R-:W-:Y:S01]  /*64b0*/  FFMA.FTZ R142, R50, R140, R142 ;  /* 0x0000008c328e7223 */ /* 0x000fe2000001008e */
[----:B------:R-:W-:Y:S02]  /*64c0*/  IMAD.MOV.U32 R37, RZ, RZ, R45 ;  /* 0x000000ffff257224 */ /* 0x000fe400078e002d */
[----:B------:R-:W-:Y:S02]  /*64d0*/  F2FP.F16.F32.PACK_AB R51, R52, R51 ;  /* 0x000000333433723e */ /* 0x000fe400000000ff */
[----:B------:R-:W-:-:S03]  /*64e0*/  F2FP.F16.F32.PACK_AB R39, R142, R39 ;  /* 0x000000278e27723e */ /* 0x000fc600000000ff */
[----:B------:R-:W-:Y:S02]  /*64f0*/  IMAD.MOV.U32 R36, RZ, RZ, R51 ;  /* 0x000000ffff247224 */ /* 0x000fe400078e0033 */
[----:B------:R-:W-:Y:S02]  /*6500*/  IMAD.MOV.U32 R38, RZ, RZ, R39 ;  /* 0x000000ffff267224 */ /* 0x000fe400078e0027 */
[----:B------:R-:W-:-:S07]  /*6510*/  IMAD.MOV.U32 R39, RZ, RZ, R46 ;  /* 0x000000ffff277224 */ /* 0x000fce00078e002e */
.L_x_2697:
[----:B------:R-:W-:Y:S05]  /*6520*/  BSYNC B2 ;  /* 0x0000000000027941 */ /* 0x000fea0003800000 */
.L_x_2696:
[----:B------:R-:W-:Y:S02]  /*6530*/  ULDC.64 UR4, c[0x0][0x208] ;  /* 0x0000820000047ab9 */ /* 0x000fe40000000a00 */
[----:B--2---:R1:W-:Y:S03]  /*6540*/  STG.E.128 desc[UR4][R48.64+0x100], R36 ;  /* 0x0001002430007986 */ /* 0x0043e6000c101d04 */
.L_x_2695:
[----:B------:R-:W-:Y:S05]  /*6550*/  BSYNC B1 ;  /* 0x0000000000017941 */ /* 0x000fea0003800000 */
.L_x_2694:
[----:B------:R-:W-:-:S13]  /*6560*/  ISETP.NE.AND P3, PT, R8, RZ, PT ;  /* 0x000000ff0800720c */ /* 0x000fda0003f65270 */
        /* <DEDUP_REMOVED lines=34> */
[----:B------:R-:W-:-:S02]  /*6790*/  HADD2.F32 R47, -RZ, R134.H0_H0 ;  /* 0x20000086ff2f7230 */ /* 0x000fc40000004100 */
[-C--:B------:R-:W-:Y:S01]  /*67a0*/  FMUL.FTZ R39, R46, R135.reuse ;  /* 0x000000872e277220 */ /* 0x080fe20000410000 */
[----:B------:R-:W-:Y:S02]  /*67b0*/  HADD2.F32 R37, -RZ, R134.H1_H1 ;  /* 0x30000086ff257230 */ /* 0x000fe40000004100 */
[C---:B------:R-:W-:Y:S01]  /*67c0*/  FMUL.FTZ R135, R38.reuse, R135 ;  /* 0x0000008726877220 */ /* 0x040fe20000410000 */
[----:B------:R-:W-:-:S03]  /*67d0*/  FFMA.FTZ R39, R38, R47, -R39 ;  /* 0x0000002f26277223 */ /* 0x000fc60000010827 */
[----:B------:R-:W-:Y:S01]  /*67e0*/  FFMA.FTZ R46, R46, R47, R135 ;  /* 0x0000002f2e2e7223 */ /* 0x000fe20000010087 */
[-C--:B------:R-:W-:Y:S01]  /*67f0*/  FFMA.FTZ R45, R36, R37.reuse, -R45 ;  /* 0x00000025242d7223 */ /* 0x080fe2000001082d */
[----:B------:R-:W-:Y:S01]  /*6800*/  FFMA.FTZ R44, R44, R37, R51 ;  /* 0x000000252c2c7223 */ /* 0x000fe20000010033 */
[----:B------:R-:W-:Y:S02]  /*6810*/  F2FP.F16.F32.PACK_AB R37, R42, R43 ;  /* 0x0000002b2a25723e */ /* 0x000fe400000000ff */
[----:B------:R-:W-:Y:S01]  /*6820*/  F2FP.F16.F32.PACK_AB R38, R46, R39 ;  /* 0x000000272e26723e */ /* 0x000fe200000000ff */
[----:B------:R-:W-:Y:S01]  /*6830*/  IMAD.MOV.U32 R39, RZ, RZ, R40 ;  /* 0x000000ffff277224 */ /* 0x000fe200078e0028 */
[----:B------:R-:W-:-:S07]  /*6840*/  F2FP.F16.F32.PACK_AB R36, R44, R45 ;  /* 0x0000002d2c24723e */ /* 0x000fce00000000ff */
.L_x_2699:
[----:B------:R-:W-:Y:S05]  /*6850*/  BSYNC B1 ;  /* 0x0000000000017941 */ /* 0x000fea0003800000 */
.L_x_2698:
[----:B------:R-:W-:Y:S02]  /*6860*/  ULDC.64 UR4, c[0x0][0x208] ;  /* 0x0000820000047ab9 */ /* 0x000fe40000000a00 */
[----:B--2---:R1:W-:Y:S01]  /*6870*/  STG.E.128 desc[UR4][R48.64+0x180], R36 ;  /* 0x0001802430007986 */ /* 0x0043e2000c101d04 */
[----:B------:R-:W-:Y:S05]  /*6880*/  BRA `(.L_x_2685) ;  /* 0x0000004000b87947 */ /* 0x000fea0003800000 */
.L_x_2643:
[----:B------:R-:W-:Y:S01]  /*6890*/  ISETP.GE.AND P4, PT, R212, R3, PT ;  /* 0x00000003d400720c */ /* 0x000fe20003f86270 */
[----:B------:R-:W-:Y:S01]  /*68a0*/  BSSY B1, `(.L_x_2700) ;  /* 0x0000024000017945 */ /* 0x000fe20003800000 */
[----:B------:R-:W-:Y:S02]  /*68b0*/  CS2R R54, SRZ ;  /* 0x0000000000367805 */ /* 0x000fe4000001ff00 */
[----:B------:R-:W-:Y:S02]  /*68c0*/  CS2R R38, SRZ ;  /* 0x0000000000267805 */ /* 0x000fe4000001ff00 */
[----:B------:R-:W-:Y:S02]  /*68d0*/  CS2R R36, SRZ ;  /* 0x0000000000247805 */ /* 0x000fe4000001ff00 */
[----:B------:R-:W-:Y:S02]  /*68e0*/  CS2R R42, SRZ ;  /* 0x00000000002a7805 */ /* 0x000fe4000001ff00 */
[----:B0-----:R-:W-:-:S02]  /*68f0*/  CS2R R40, SRZ ;  /* 0x0000000000287805 */ /* 0x001fc4000001ff00 */
[----:B------:R-:W-:Y:S02]  /*6900*/  CS2R R46, SRZ ;  /* 0x00000000002e7805 */ /* 0x000fe4000001ff00 */
[----:B------:R-:W-:Y:S02]  /*6910*/  CS2R R44, SRZ ;  /* 0x00000000002c7805 */ /* 0x000fe4000001ff00 */
[----:B------:R-:W-:Y:S02]  /*6920*/  CS2R R50, SRZ ;  /* 0x0000000000327805 */ /* 0x000fe4000001ff00 */
[----:B------:R-:W-:Y:S01]  /*6930*/  CS2R R48, SRZ ;  /* 0x0000000000307805 */ /* 0x000fe2000001ff00 */
[----:B------:R-:W-:Y:S06]  /*6940*/  @P4 BRA `(.L_x_2701) ;  /* 0x0000000000644947 */ /* 0x000fec0003800000 */
[----:B------:R-:W-:Y:S01]  /*6950*/  IADD3 R36, P2, R102, R86, RZ ;  /* 0x0000005666247210 */ /* 0x000fe20007f5e0ff */
[----:B------:R-:W-:Y:S01]  /*6960*/  ULDC.64 UR4, c[0x0][0x3e8] ;  /* 0x0000fa0000047ab9 */ /* 0x000fe20000000a00 */
[----:B------:R-:W-:Y:S02]  /*6970*/  ISETP.GE.AND P3, PT, R18, R122, PT ;  /* 0x0000007a1200720c */ /* 0x000fe40003f66270 */
[----:B------:R-:W-:Y:S02]  /*6980*/  CS2R R42, SRZ ;  /* 0x00000000002a7805 */ /* 0x000fe4000001ff00 */
[----:B------:R-:W-:Y:S02]  /*6990*/  IADD3.X R37, R0, R21, RZ, P2, !PT ;  /* 0x0000001500257210 */ /* 0x000fe400017fe4ff */
[----:B------:R-:W-:Y:S02]  /*69a0*/  CS2R R40, SRZ ;  /* 0x0000000000287805 */ /* 0x000fe4000001ff00 */
[----:B------:R-:W-:-:S02]  /*69b0*/  LEA R44, P5, R36, UR4, 0x1 ;  /* 0x00000004242c7c11 */ /* 0x000fc4000f8a08ff */
[----:B------:R-:W-:Y:S02]  /*69c0*/  CS2R R38, SRZ ;  /* 0x0000000000267805 */ /* 0x000fe4000001ff00 */
[----:B------:R-:W-:Y:S01]  /*69d0*/  ISETP.GE.AND P2, PT, R213, R122, PT ;  /* 0x0000007ad500720c */ /* 0x000fe20003f46270 */
[----:B------:R-:W-:Y:S01]  /*69e0*/  ULDC.64 UR6, c[0x0][0x208] ;  /* 0x0000820000067ab9 */ /* 0x000fe20000000a00 */
[----:B------:R-:W-:Y:S01]  /*69f0*/  LEA.HI.X R45, R36, UR5, R37, 0x1, P5 ;  /* 0x00000005242d7c11 */ /* 0x000fe2000a8f0c25 */
[----:B------:R-:W-:Y:S01]  /*6a00*/  ULDC.64 UR4, c[0x0][0x400] ;  /* 0x0001000000047ab9 */ /* 0x000fe20000000a00 */
[----:B------:R-:W-:Y:S02]  /*6a10*/  IADD3 R46, P5, R108, R84, RZ ;  /* 0x000000546c2e7210 */ /* 0x000fe40007fbe0ff */
[----:B------:R-:W-:Y:S02]  /*6a20*/  CS2R R36, SRZ ;  /* 0x0000000000247805 */ /* 0x000fe4000001ff00 */
[----:B------:R-:W-:Y:S01]  /*6a30*/  CS2R R50, SRZ ;  /* 0x0000000000327805 */ /* 0x000fe2000001ff00 */
[----:B------:R-:W5:Y:S01]  /*6a40*/  @!P3 LDG.E.128 R40, desc[UR6][R44.64] ;  /* 0x000000062c28b981 */ /* 0x000f62000c1e1d00 */
[----:B------:R-:W-:Y:S01]  /*6a50*/  IMAD.X R47, R114, 0x1, R15, P5 ;  /* 0x00000001722f7824 */ /* 0x000fe200028e060f */
[----:B------:R-:W-:-:S02]  /*6a60*/  LEA R52, P5, R46, UR4, 0x1 ;  /* 0x000000042e347c11 */ /* 0x000fc4000f8a08ff */
[----:B------:R-:W-:Y:S01]  /*6a70*/  CS2R R48, SRZ ;  /* 0x0000000000307805 */ /* 0x000fe2000001ff00 */
[----:B------:R0:W5:Y:S01]  /*6a80*/  @!P2 LDG.E.128 R36, desc[UR6][R44.64+0x80] ;  /* 0x000080062c24a981 */ /* 0x000162000c1e1d00 */
[----:B------:R-:W-:Y:S02]  /*6a90*/  LEA.HI.X R53, R46, UR5, R47, 0x1, P5 ;  /* 0x000000052e357c11 */ /* 0x000fe4000a8f0c2f */
[----:B------:R-:W-:-:S03]  /*6aa0*/  CS2R R46, SRZ ;  /* 0x00000000002e7805 */ /* 0x000fc6000001ff00 */
[----:B------:R1:W5:Y:S01]  /*6ab0*/  @!P3 LDG.E.128 R48, desc[UR6][R52.64] ;  /* 0x000000063430b981 */ /* 0x000362000c1e1d00 */
[----:B0-----:R-:W-:-:S06]  /*6ac0*/  CS2R R44, SRZ ;  /* 0x00000000002c7805 */ /* 0x001fcc000001ff00 */
[----:B------:R1:W5:Y:S02]  /*6ad0*/  @!P2 LDG.E.128 R44, desc[UR6][R52.64+0x80] ;  /* 0x00008006342ca981 */ /* 0x000364000c1e1d00 */
.L_x_2701:
[----:B------:R-:W-:Y:S05]  /*6ae0*/  BSYNC B1 ;  /* 0x0000000000017941 */ /* 0x000fea0003800000 */
.L_x_2700:
[----:B------:R-:W2:Y:S01]  /*6af0*/  LDL.LU R60, [R1+0x10] ;  /* 0x00001000013c7983 */ /* 0x000ea20000300800 */
[----:B-1---5:R-:W-:Y:S01]  /*6b00*/  IMAD.MOV.U32 R53, RZ, RZ, R38 ;  /* 0x000000ffff357224 */ /* 0x022fe200078e0026 */
[----:B------:R-:W-:Y:S01]  /*6b10*/  BSSY B1, `(.L_x_2702) ;  /* 0x0000044000017945 */ /* 0x000fe20003800000 */
[----:B------:R-:W-:Y:S01]  /*6b20*/  VIADD R58, R212, 0x20 ;  /* 0x00000020d43a7836 */ /* 0x000fe20000000000 */
[----:B------:R-:W-:Y:S01]  /*6b30*/  CS2R R62, SRZ ;  /* 0x00000000003e7805 */ /* 0x000fe2000001ff00 */
[----:B------:R-:W-:Y:S01]  /*6b40*/  IMAD.MOV.U32 R52, RZ, RZ, R39 ;  /* 0x000000ffff347224 */ /* 0x000fe200078e0027 */
[----:B------:R-:W-:Y:S01]  /*6b50*/  PRMT R169, R53, 0x7610, R169 ;  /* 0x0000761035a97816 */ /* 0x000fe200000000a9 */
[----:B------:R-:W-:Y:S01]  /*6b60*/  IMAD.MOV.U32 R56, RZ, RZ, R37 ;  /* 0x000000ffff387224 */ /* 0x000fe200078e0025 */
[----:B------:R-:W-:Y:S01]  /*6b70*/  ISETP.GE.AND P2, PT, R58, R3, PT ;  /* 0x000000033a00720c */ /* 0x000fe20003f46270 */
        /* <DEDUP_REMOVED lines=21> */
[----:B------:R-:W-:Y:S01]  /*6cd0*/  MOV R57, R44 ;  /* 0x0000002c00397202 */ /* 0x000fe20000000f00 */
[----:B------:R-:W-:Y:S01]  /*6ce0*/  IMAD.MOV.U32 R70, RZ, RZ, R48 ;  /* 0x000000ffff467224 */ /* 0x000fe200078e0030 */
[----:B------:R-:W-:Y:S02]  /*6cf0*/  PRMT R173, R173, 0x5410, R56 ;  /* 0x00005410adad7816 */ /* 0x000fe40000000038 */
[----:B------:R-:W-:Y:S02]  /*6d00*/  CS2R R64, SRZ ;  /* 0x0000000000407805 */ /* 0x000fe4000001ff00 */
[----:B------:R-:W-:Y:S02]  /*6d10*/  PRMT R170, R170, 0x5410, R57 ;  /* 0x00005410aaaa7816 */ /* 0x000fe40000000039 */
[----:B------:R-:W-:-:S02]  /*6d20*/  CS2R R56, SRZ ;  /* 0x0000000000387805 */ /* 0x000fc4000001ff00 */
[----:B------:R-:W-:Y:S02]  /*6d30*/  PRMT R174, R174, 0x5410, R52 ;  /* 0x00005410aeae7816 */ /* 0x000fe40000000034 */
[----:B------:R-:W-:Y:S02]  /*6d40*/  PRMT R176, R53, 0x7610, R176 ;  /* 0x0000761035b07816 */ /* 0x000fe400000000b0 */
[----:B------:R-:W-:Y:S02]  /*6d50*/  CS2R R52, SRZ ;  /* 0x0000000000347805 */ /* 0x000fe4000001ff00 */
[----:B------:R-:W-:Y:S02]  /*6d60*/  MOV R71, R49 ;  /* 0x0000003100477202 */ /* 0x000fe40000000f00 */
        /* <DEDUP_REMOVED lines=11> */
[----:B------:R-:W-:Y:S01]  /*6e20*/  LEA R60, P2, R52, UR4, 0x1 ;  /* 0x00000004343c7c11 */ /* 0x000fe2000f8408ff */
[----:B------:R-:W-:-:S03]  /*6e30*/  ULDC.64 UR6, c[0x0][0x208] ;  /* 0x0000820000067ab9 */ /* 0x000fc60000000a00 */
[----:B------:R-:W-:Y:S01]  /*6e40*/  LEA.HI.X R61, R52, UR5, R53, 0x1, P2 ;  /* 0x00000005343d7c11 */ /* 0x000fe200090f0c35 */
[----:B------:R-:W-:Y:S01]  /*6e50*/  ULDC.64 UR4, c[0x0][0x400] ;  /* 0x0001000000047ab9 */ /* 0x000fe20000000a00 */
[----:B------:R-:W-:-:S04]  /*6e60*/  IADD3 R52, P2, P3, R108, R84, R28 ;  /* 0x000000546c347210 */ /* 0x000fc80007b5e01c */
[----:B------:R-:W-:Y:S02]  /*6e70*/  IADD3.X R53, R15, R114, R30, P2, P3 ;  /* 0x000000720f357210 */ /* 0x000fe400017e641e */
[C---:B------:R-:W-:Y:S02]  /*6e80*/  LEA R68, P2, R52.reuse, UR4, 0x1 ;  /* 0x0000000434447c11 */ /* 0x040fe4000f8408ff */
[-C--:B------:R-:W-:Y:S02]  /*6e90*/  ISETP.GE.AND P3, PT, R213, R122.reuse, PT ;  /* 0x0000007ad500720c */ /* 0x080fe40003f66270 */
[----:B------:R-:W-:Y:S02]  /*6ea0*/  LEA.HI.X R69, R52, UR5, R53, 0x1, P2 ;  /* 0x0000000534457c11 */ /* 0x000fe400090f0c35 */
[----:B------:R-:W-:Y:S02]  /*6eb0*/  CS2R R52, SRZ ;  /* 0x0000000000347805 */ /* 0x000fe4000001ff00 */
[----:B------:R-:W-:-:S02]  /*6ec0*/  ISETP.GE.AND P2, PT, R18, R122, PT ;  /* 0x0000007a1200720c */ /* 0x000fc40003f46270 */
[----:B------:R-:W-:Y:S02]  /*6ed0*/  CS2R R66, SRZ ;  /* 0x0000000000427805 */ /* 0x000fe4000001ff00 */
[----:B------:R-:W-:Y:S02]  /*6ee0*/  CS2R R64, SRZ ;  /* 0x0000000000407805 */ /* 0x000fe4000001ff00 */
[----:B------:R-:W-:Y:S01]  /*6ef0*/  CS2R R62, SRZ ;  /* 0x00000000003e7805 */ /* 0x000fe2000001ff00 */
[----:B------:R-:W5:Y:S06]  /*6f00*/  @!P3 LDG.E.128 R52, desc[UR6][R60.64+0x80] ;  /* 0x000080063c34b981 */ /* 0x000f6c000c1e1d00 */
[----:B------:R0:W5:Y:S04]  /*6f10*/  @!P2 LDG.E.128 R56, desc[UR6][R60.64] ;  /* 0x000000063c38a981 */ /* 0x000168000c1e1d00 */
[----:B------:R1:W5:Y:S01]  /*6f20*/  @!P2 LDG.E.128 R64, desc[UR6][R68.64] ;  /* 0x000000064440a981 */ /* 0x000362000c1e1d00 */
[----:B0-----:R-:W-:-:S06]  /*6f30*/  CS2R R60, SRZ ;  /* 0x00000000003c7805 */ /* 0x001fcc000001ff00 */
[----:B------:R1:W5:Y:S02]  /*6f40*/  @!P3 LDG.E.128 R60, desc[UR6][R68.64+0x80] ;  /* 0x00008006443cb981 */ /* 0x000364000c1e1d00 */
.L_x_2703:
[----:B------:R-:W-:Y:S05]  /*6f50*/  BSYNC B1 ;  /* 0x0000000000017941 */ /* 0x000fea0003800000 */
.L_x_2702:
[----:B-1---5:R-:W-:Y:S01]  /*6f60*/  IMAD.MOV.U32 R69, RZ, RZ, R54 ;  /* 0x000000ffff457224 */ /* 0x022fe200078e0036 */
[----:B------:R-:W-:Y:S01]  /*6f70*/  PRMT R176, R176, 0x5410, R70 ;  /* 0x00005410b0b07816 */ /* 0x000fe20000000046 */
[----:B------:R-:W-:Y:S01]  /*6f80*/  IMAD.MOV.U32 R68, RZ, RZ, R55 ;  /* 0x000000ffff447224 */ /* 0x000fe200078e0037 */
[----:B------:R-:W-:Y:S01]  /*6f90*/  PRMT R155, R71, 0x7610, R155 ;  /* 0x00007610479b7816 */ /* 0x000fe2000000009b */
[----:B------:R-:W-:Y:S01]  /*6fa0*/  VIADD R72, R212, 0x40 ;  /* 0x00000040d4487836 */ /* 0x000fe20000000000 */
[----:B------:R-:W-:Y:S01]  /*6fb0*/  BSSY B1, `(.L_x_2704) ;  /* 0x0000036000017945 */ /* 0x000fe20003800000 */
[----:B------:R-:W-:Y:S01]  /*6fc0*/  IMAD.MOV.U32 R71, RZ, RZ, R52 ;  /* 0x000000ffff477224 */ /* 0x000fe200078e0034 */
[----:B------:R-:W-:Y:S01]  /*6fd0*/  PRMT R161, R69, 0x5410, R68 ;  /* 0x0000541045a17816 */ /* 0x000fe20000000044 */
[----:B------:R-:W-:Y:S01]  /*6fe0*/  IMAD.MOV.U32 R69, RZ, RZ, R58 ;  /* 0x000000ffff457224 */ /* 0x000fe200078e003a */
[----:B------:R-:W-:Y:S01]  /*6ff0*/  MOV R68, R59 ;  /* 0x0000003b00447202 */ /* 0x000fe20000000f00 */
[----:B------:R-:W-:Y:S01]  /*7000*/  IMAD.MOV.U32 R70, RZ, RZ, R53 ;  /* 0x000000ffff467224 */ /* 0x000fe200078e0035 */
[----:B------:R-:W-:-:S02]  /*7010*/  ISETP.GE.AND P3, PT, R72, R3, PT ;  /* 0x000000034800720c */ /* 0x000fc40003f66270 */
[----:B------:R-:W-:Y:S02]  /*7020*/  CS2R R74, SRZ ;  /* 0x00000000004a7805 */ /* 0x000fe4000001ff00 */
[----:B------:R-:W-:Y:S01]  /*7030*/  PRMT R165, R69, 0x5410, R68 ;  /* 0x0000541045a57816 */ /* 0x000fe20000000044 */
[----:B------:R-:W-:Y:S01]  /*7040*/  IMAD.MOV.U32 R69, RZ, RZ, R62 ;  /* 0x000000ffff457224 */ /* 0x000fe200078e003e */
[----:B------:R-:W-:Y:S01]  /*7050*/  PRMT R162, R71, 0x5410, R70 ;  /* 0x0000541047a27816 */ /* 0x000fe20000000046 */
[----:B------:R-:W-:Y:S01]  /*7060*/  IMAD.MOV.U32 R68, RZ, RZ, R63 ;  /* 0x000000ffff447224 */ /* 0x000fe200078e003f */
[----:B------:R-:W-:Y:S01]  /*7070*/  CS2R R72, SRZ ;  /* 0x0000000000487805 */ /* 0x000fe2000001ff00 */
        /* <DEDUP_REMOVED lines=11> */
[----:B------:R-:W-:Y:S01]  /*7130*/  CS2R R82, SRZ ;  /* 0x0000000000527805 */ /* 0x000fe2000001ff00 */
[----:B------:R-:W-:Y:S01]  /*7140*/  IMAD.MOV.U32 R68, RZ, RZ, R67 ;  /* 0x000000ffff447224 */ /* 0x000fe200078e0043 */
[----:B------:R-:W-:-:S04]  /*7150*/  CS2R R80, SRZ ;  /* 0x0000000000507805 */ /* 0x000fc8000001ff00 */
[----:B------:R-:W-:Y:S01]  /*7160*/  PRMT R167, R69, 0x5410, R68 ;  /* 0x0000541045a77816 */ /* 0x000fe20000000044 */
[----:B------:R-:W-:Y:S02]  /*7170*/  IMAD.MOV.U32 R69, RZ, RZ, R64 ;  /* 0x000000ffff457224 */ /* 0x000fe400078e0040 */
[----:B------:R-:W-:-:S05]  /*7180*/  IMAD.MOV.U32 R68, RZ, RZ, R65 ;  /* 0x000000ffff447224 */ /* 0x000fca00078e0041 */
        /* <DEDUP_REMOVED lines=24> */
.L_x_2705:
[----:B------:R-:W-:Y:S05]  /*7310*/  BSYNC B1 ;  /* 0x0000000000017941 */ /* 0x000fea0003800000 */
.L_x_2704:
[----:B------:R-:W2:Y:S01]  /*7320*/  LDL R0, [R1+0x5c] ;  /* 0x00005c0001007983 */ /* 0x000ea20000100800 */
[----:B0----5:R-:W-:Y:S02]  /*7330*/  MOV R84, R70 ;  /* 0x0000004600547202 */ /* 0x021fe40000000f00 */
[----:B--2---:R-:W-:Y:S01]  /*7340*/  R2UR UR4, R0 ;  /* 0x00000000000472ca */ /* 0x004fe200000e0000 */
[----:B------:R-:W-:-:S05]  /*7350*/  IMAD.MOV.U32 R0, RZ, RZ, R71 ;  /* 0x000000ffff007224 */ /* 0x000fca00078e0047 */
[----:B------:R-:W-:Y:S01]  /*7360*/  PRMT R153, R0, 0x5410, R84 ;  /* 0x0000541000997816 */ /* 0x000fe20000000054 */
[----:B------:R-:W-:Y:S02]  /*7370*/  IMAD.MOV.U32 R84, RZ, RZ, R68 ;  /* 0x000000ffff547224 */ /* 0x000fe400078e0044 */
[----:B------:R-:W-:-:S04]  /*7380*/  IMAD.MOV.U32 R0, RZ, RZ, R69 ;  /* 0x000000ffff007224 */ /* 0x000fc800078e0045 */
[----:B------:R-:W-:Y:S01]  /*7390*/  UISETP.NE.AND UP0, UPT, UR4, 0x3, UPT ;  /* 0x000000030400788c */ /* 0x000fe2000bf05270 */
[----:B------:R-:W-:Y:S01]  /*73a0*/  PRMT R151, R0, 0x5410, R84 ;  /* 0x0000541000977816 */ /* 0x000fe20000000054 */
[----:B------:R-:W-:Y:S02]  /*73b0*/  IMAD.MOV.U32 R84, RZ, RZ, R74 ;  /* 0x000000ffff547224 */ /* 0x000fe400078e004a */
[----:B------:R-:W-:Y:S02]  /*73c0*/  IMAD.MOV.U32 R0, RZ, RZ, R75 ;  /* 0x000000ffff007224 */ /* 0x000fe400078e004b */
[----:B------:R-:W-:-:S03]  /*73d0*/  PLOP3.LUT P2, PT, PT, PT, UP0, 0x80, 0x0 ;  /* 0x000000000000781c */ /* 0x000fc60003f4f008 */
        /* <DEDUP_REMOVED lines=19> */
[----:B------:R-:W-:Y:S06]  /*7510*/  @!P2 BRA `(.L_x_2706) ;  /* 0x000000000004a947 */ /* 0x000fec0003800000 */
[----:B------:R-:W-:Y:S01]  /*7520*/  BPT.TRAP 0x1 ;  /* 0x000000040000795c */ /* 0x000fe20000300000 */
.L_x_2706:
[----:B------:R-:W-:Y:S01]  /*7530*/  IMAD R0, R17, 0x8, R16 ;  /* 0x0000000811007824 */ /* 0x000fe200078e0210 */
[----:B------:R-:W-:Y:S01]  /*7540*/  SHF.L.U32 R114, R219, 0x1f, RZ ;  /* 0x0000001fdb727819 */ /* 0x000fe200000006ff */
[----:B------:R-:W0:Y:S01]  /*7550*/  LDC R140, c[0x0][0x2f4] ;  /* 0x0000bd00ff8c7b82 */ /* 0x000e220000000800 */
[----:B------:R-:W-:Y:S01]  /*7560*/  BSSY B1, `(.L_x_2707) ;  /* 0x0000004000017945 */ /* 0x000fe20003800000 */
[----:B------:R-:W-:Y:S01]  /*7570*/  IMAD.MOV.U32 R125, RZ, RZ, R88 ;  /* 0x000000ffff7d7224 */ /* 0x000fe200078e0058 */
[----:B------:R-:W1:Y:S02]  /*7580*/  SYNCS.PHASECHK.TRANS64.TRYWAIT P5, [R0+URZ+0x38890], R114 ;  /* 0x03889072000075a7 */ /* 0x000e6400080a017f */
[----:B-1----:R-:W-:Y:S05]  /*7590*/  @!P5 BRA `(.L_x_2708) ;  /* 0x000002bc005cd947 */ /* 0x002fea0003800000 */
.L_x_3080:
[----:B------:R-:W-:Y:S05]  /*75a0*/  BSYNC B1 ;  /* 0x0000000000017941 */ /* 0x000fea0003800000 */
.L_x_2707:
[----:B------:R-:W2:Y:S01]  /*75b0*/  LDC.64 R126, c[0x0][0x300] ;  /* 0x0000c000ff7e7b82 */ /* 0x000ea20000000a00 */
[----:B------:R-:W-:Y:S01]  /*75c0*/  BSSY B1, `(.L_x_2709) ;  /* 0x000010a000017945 */ /* 0x000fe20003800000 */
[----:B0-----:R-:W-:-:S03]  /*75d0*/  IADD3 R142, -R115, R140, RZ ;  /* 0x0000008c738e7210 */ /* 0x001fc60007ffe1ff */
        /* <DEDUP_REMOVED lines=30> */
[----:B------:R-:W2:Y:S01]  /*77c0*/  LDS.128 R84, [R84+0x24400] ;  /* 0x0244000054547984 */ /* 0x000ea20000000c00 */
[----:B------:R-:W-:Y:S05]  /*77d0*/  @P4 BRA `(.L_x_2714) ;  /* 0x0000000400604947 */ /* 0x000fea0003800000 */
[----:B0-----:R-:W-:Y:S01]  /*77e0*/  IMAD.MOV.U32 R148, RZ, RZ, R89 ;  /* 0x000000ffff947224 */ /* 0x001fe200078e0059 */
[----:B------:R-:W-:Y:S01]  /*77f0*/  SHF.R.U64 R40, R40, 0x10, R41 ;  /* 0x0000001028287819 */ /* 0x000fe20000001229 */
[----:B--2---:R-:W-:Y:S01]  /*7800*/  IMAD.MOV.U32 R147, RZ, RZ, R85 ;  /* 0x000000ffff937224 */ /* 0x004fe200078e0055 */
[----:B------:R-:W-:Y:S01]  /*7810*/  SHF.R.U64 R48, R48, 0x10, R49 ;  /* 0x0000001030307819 */ /* 0x000fe20000001231 */
[----:B------:R-:W-:Y:S01]  /*7820*/  HADD2.F32 R155, -RZ, R155.H0_H0 ;  /* 0x2000009bff9b7230 */ /* 0x000fe20000004100 */
[----:B------:R-:W-:Y:S01]  /*7830*/  SHF.R.U64 R42, R42, 0x10, R43 ;  /* 0x000000102a2a7819 */ /* 0x000fe2000000122b */
[----:B------:R-:W-:Y:S02]  /*7840*/  HADD2.F32 R89, -RZ, R148.H0_H0 ;  /* 0x20000094ff597230 */ /* 0x000fe40000004100 */
[----:B------:R-:W-:Y:S02]  /*7850*/  HADD2.F32 R156, -RZ, R147.H0_H0 ;  /* 0x20000093ff9c7230 */ /* 0x000fe40000004100 */
[----:B------:R-:W-:-:S02]  /*7860*/  HADD2.F32 R154, -RZ, R154.H0_H0 ;  /* 0x2000009aff9a7230 */ /* 0x000fc40000004100 */
[CC--:B------:R-:W-:Y:S01]  /*7870*/  FMUL.FTZ R85, R89.reuse, R155.reuse ;  /* 0x0000009b59557220 */ /* 0x0c0fe20000410000 */
[----:B------:R-:W-:Y:S02]  /*7880*/  HADD2.F32 R48, -RZ, R48.H0_H0 ;  /* 0x20000030ff307230 */ /* 0x000fe40000004100 */
[C---:B------:R-:W-:Y:S01]  /*7890*/  FMUL.FTZ R155, R156.reuse, R155 ;  /* 0x0000009b9c9b7220 */ /* 0x040fe20000410000 */
[----:B------:R-:W-:Y:S02]  /*78a0*/  HADD2.F32 R42, -RZ, R42.H0_H0 ;  /* 0x2000002aff2a7230 */ /* 0x000fe40000004100 */
[-C--:B------:R-:W-:Y:S01]  /*78b0*/  FFMA.FTZ R85, R156, R154.reuse, -R85 ;  /* 0x0000009a9c557223 */ /* 0x080fe20000010855 */
[----:B------:R-:W-:Y:S01]  /*78c0*/  FFMA.FTZ R89, R89, R154, R155 ;  /* 0x0000009a59597223 */ /* 0x000fe2000001009b */
[----:B------:R-:W-:Y:S01]  /*78d0*/  SHF.R.U32.HI R155, RZ, 0x10, R49 ;  /* 0x00000010ff9b7819 */ /* 0x000fe20000011631 */
[----:B------:R-:W-:Y:S01]  /*78e0*/  HADD2.F32 R49, -RZ, R147.H1_H1 ;  /* 0x30000093ff317230 */ /* 0x000fe20000004100 */
[----:B------:R-:W-:Y:S01]  /*78f0*/  SHF.R.U32.HI R154, RZ, 0x10, R41 ;  /* 0x00000010ff9a7819 */ /* 0x000fe20000011629 */
[----:B------:R-:W-:-:S02]  /*7900*/  HADD2.F32 R41, -RZ, R148.H1_H1 ;  /* 0x30000094ff297230 */ /* 0x000fc40000004100 */
[----:B------:R-:W-:Y:S02]  /*7910*/  HADD2.F32 R155, -RZ, R155.H0_H0 ;  /* 0x2000009bff9b7230 */ /* 0x000fe40000004100 */
[----:B------:R-:W-:Y:S02]  /*7920*/  HADD2.F32 R154, -RZ, R154.H0_H0 ;  /* 0x2000009aff9a7230 */ /* 0x000fe40000004100 */
[----:B------:R-:W-:Y:S02]  /*7930*/  IMAD.MOV.U32 R148, RZ, RZ, R91 ;  /* 0x000000ffff947224 */ /* 0x000fe400078e005b */
[-C--:B------:R-:W-:Y:S01]  /*7940*/  FMUL.FTZ R147, R41, R155.reuse ;  /* 0x0000009b29937220 */ /* 0x080fe20000410000 */
[----:B------:R-:W-:-:S03]  /*7950*/  FMUL.FTZ R155, R49, R155 ;  /* 0x0000009b319b7220 */ /* 0x000fc60000410000 */
[-C--:B------:R-:W-:Y:S01]  /*7960*/  FFMA.FTZ R49, R49, R154.reuse, -R147 ;  /* 0x0000009a31317223 */ /* 0x080fe20000010893 */
[----:B------:R-:W-:Y:S02]  /*7970*/  IMAD.MOV.U32 R147, RZ, RZ, R87 ;  /* 0x000000ffff937224 */ /* 0x000fe400078e0057 */
[----:B------:R-:W-:Y:S01]  /*7980*/  FFMA.FTZ R41, R41, R154, R155 ;  /* 0x0000009a29297223 */ /* 0x000fe2000001009b */
[----:B------:R-:W-:Y:S02]  /*7990*/  HADD2.F32 R155, -RZ, R176.H0_H0 ;  /* 0x200000b0ff9b7230 */ /* 0x000fe40000004100 */
[----:B------:R-:W-:Y:S01]  /*79a0*/  HADD2.F32 R91, -RZ, R148.H0_H0 ;  /* 0x20000094ff5b7230 */ /* 0x000fe20000004100 */
[----:B------:R-:W-:Y:S01]  /*79b0*/  F2FP.F16.F32.PACK_AB R85, R49, R85 ;  /* 0x000000553155723e */ /* 0x000fe200000000ff */
[----:B------:R-:W-:Y:S01]  /*79c0*/  HADD2.F32 R156, -RZ, R147.H0_H0 ;  /* 0x20000093ff9c7230 */ /* 0x000fe20000004100 */
[----:B------:R-:W-:Y:S01]  /*79d0*/  F2FP.F16.F32.PACK_AB R89, R41, R89 ;  /* 0x000000592959723e */ /* 0x000fe200000000ff */
[----:B------:R-:W-:-:S02]  /*79e0*/  HADD2.F32 R154, -RZ, R175.H0_H0 ;  /* 0x200000afff9a7230 */ /* 0x000fc40000004100 */
[CC--:B------:R-:W-:Y:S01]  /*79f0*/  FMUL.FTZ R87, R91.reuse, R155.reuse ;  /* 0x0000009b5b577220 */ /* 0x0c0fe20000410000 */
[----:B------:R-:W-:Y:S02]  /*7a00*/  HADD2.F32 R147, -RZ, R147.H1_H1 ;  /* 0x30000093ff937230 */ /* 0x000fe40000004100 */
[C---:B------:R-:W-:Y:S01]  /*7a10*/  FMUL.FTZ R155, R156.reuse, R155 ;  /* 0x0000009b9c9b7220 */ /* 0x040fe20000410000 */
[-C--:B------:R-:W-:Y:S01]  /*7a20*/  FFMA.FTZ R87, R156, R154.reuse, -R87 ;  /* 0x0000009a9c577223 */ /* 0x080fe20000010857 */
[----:B------:R-:W-:Y:S02]  /*7a30*/  HADD2.F32 R156, -RZ, R176.H1_H1 ;  /* 0x300000b0ff9c7230 */ /* 0x000fe40000004100 */
[----:B------:R-:W-:Y:S01]  /*7a40*/  FFMA.FTZ R91, R91, R154, R155 ;  /* 0x0000009a5b5b7223 */ /* 0x000fe2000001009b */
[----:B------:R-:W-:Y:S02]  /*7a50*/  SHF.R.U32.HI R154, RZ, 0x10, R43 ;  /* 0x00000010ff9a7819 */ /* 0x000fe4000001162b */
[----:B------:R-:W-:-:S02]  /*7a60*/  SHF.R.U64 R43, R50, 0x10, R51 ;  /* 0x00000010322b7819 */ /* 0x000fc40000001233 */
[----:B------:R-:W-:Y:S01]  /*7a70*/  SHF.R.U32.HI R50, RZ, 0x10, R51 ;  /* 0x00000010ff327819 */ /* 0x000fe20000011633 */
[----:B------:R-:W-:Y:S02]  /*7a80*/  HADD2.F32 R51, -RZ, R148.H1_H1 ;  /* 0x30000094ff337230 */ /* 0x000fe40000004100 */
[----:B------:R-:W-:Y:S02]  /*7a90*/  HADD2.F32 R154, -RZ, R154.H0_H0 ;  /* 0x2000009aff9a7230 */ /* 0x000fe40000004100 */
[----:B------:R-:W-:Y:S02]  /*7aa0*/  HADD2.F32 R148, -RZ, R50.H0_H0 ;  /* 0x20000032ff947230 */ /* 0x000fe40000004100 */
[----:B------:R-:W-:-:S03]  /*7ab0*/  HADD2.F32 R43, -RZ, R43.H0_H0 ;  /* 0x2000002bff2b7230 */ /* 0x000fc60000004100 */
[----:B------:R-:W-:-:S04]  /*7ac0*/  FMUL.FTZ R50, R51, R148 ;  /* 0x0000009433327220 */ /* 0x000fc80000410000 */
[C---:B------:R-:W-:Y:S01]  /*7ad0*/  FFMA.FTZ R50, R147.reuse, R154, -R50 ;  /* 0x0000009a93327223 */ /* 0x040fe20000010832 */
        /* <DEDUP_REMOVED lines=40> */
.L_x_2714:
[----:B------:R-:W-:Y:S05]  /*7d60*/  BSYNC B3 ;  /* 0x0000000000037941 */ /* 0x000fea0003800000 */
.L_x_2713:
        /* <DEDUP_REMOVED lines=10> */
[----:B--2---:R2:W-:Y:S01]  /*7e10*/  STG.E.128 desc[UR4][R40.64], R84 ;  /* 0x0000005428007986 */ /* 0x0045e2000c101d04 */
[----:B------:R-:W-:-:S05]  /*7e20*/  @!P4 LEA.HI.X R43, R146, R117, R43, 0x1, P5 ;  /* 0x00000075922bc211 */ /* 0x000fca00028f0c2b */
[----:B0-----:R2:W-:Y:S04]  /*7e30*/  @!P4 STG.E.128 desc[UR4][R42.64], R88 ;  /* 0x000000582a00c986 */ /* 0x0015e8000c101d04 */
.L_x_2712:
[----:B------:R-:W-:Y:S05]  /*7e40*/  BSYNC B2 ;  /* 0x0000000000027941 */ /* 0x000fea0003800000 */
.L_x_2711:
[----:B------:R-:W-:-:S13]  /*7e50*/  ISETP.NE.AND P4, PT, R10, RZ, PT ;  /* 0x000000ff0a00720c */ /* 0x000fda0003f85270 */
[----:B------:R-:W-:Y:S05]  /*7e60*/  @!P4 BRA `(.L_x_2710) ;  /* 0x0000000400fcc947 */ /* 0x000fea0003800000 */
[----:B--2---:R-:W-:Y:S01]  /*7e70*/  SEL R40, R115, R142, !P1 ;  /* 0x0000008e73287207 */ /* 0x004fe20004800000 */
        /* <DEDUP_REMOVED lines=20> */
[----:B------:R-:W2:Y:S01]  /*7fc0*/  LDS.128 R40, [R40+0x24400] ;  /* 0x0244000028287984 */ /* 0x000ea20000000c00 */
[----:B------:R-:W-:Y:S05]  /*7fd0*/  @P4 BRA `(.L_x_2716) ;  /* 0x0000000400684947 */ /* 0x000fea0003800000 */
[----:B0-----:R-:W-:Y:S01]  /*7fe0*/  IMAD.MOV.U32 R86, RZ, RZ, R49 ;  /* 0x000000ffff567224 */ /* 0x001fe200078e0031 */
[----:B------:R-:W-:Y:S01]  /*7ff0*/  SHF.R.U64 R36, R36, 0x10, R37 ;  /* 0x0000001024247819 */ /* 0x000fe20000001225 */
[----:B--2---:R-:W-:Y:S01]  /*8000*/  IMAD.MOV.U32 R85, RZ, RZ, R41 ;  /* 0x000000ffff557224 */ /* 0x004fe200078e0029 */
        /* <DEDUP_REMOVED lines=87> */
.L_x_2716:
[----:B------:R-:W-:Y:S05]  /*8580*/  BSYNC B2 ;  /* 0x0000000000027941 */ /* 0x000fea0003800000 */
.L_x_2715:
        /* <DEDUP_REMOVED lines=13> */
.L_x_2710:
[----:B------:R-:W-:Y:S05]  /*8660*/  BSYNC B1 ;  /* 0x0000000000017941 */ /* 0x000fea0003800000 */
.L_x_2709:
[----:B---3--:R-:W3:Y:S01]  /*8670*/  LDL R36, [R1+0x10] ;  /* 0x0000100001247983 */ /* 0x008ee20000100800 */
[----:B------:R-:W-:Y:S01]  /*8680*/  BSSY B1, `(.L_x_2717) ;  /* 0x0000106000017945 */ /* 0x000fe20003800000 */
[----:B---3--:R-:W-:-:S13]  /*8690*/  LOP3.LUT P4, RZ, R36, 0x1, RZ, 0xc0, !PT ;  /* 0x0000000124ff7812 */ /* 0x008fda000788c0ff */
[----:B------:R-:W-:Y:S05]  /*86a0*/  @P4 BRA `(.L_x_2718) ;  /* 0x00000010000c4947 */ /* 0x000fea0003800000 */
[----:B------:R-:W-:Y:S01]  /*86b0*/  ISETP.NE.AND P4, PT, R26, RZ, PT ;  /* 0x000000ff1a00720c */ /* 0x000fe20003f85270 */
[-C--:B--2---:R-:W-:Y:S01]  /*86c0*/  IMAD R48, R141, R126.reuse, RZ ;  /* 0x0000007e8d307224 */ /* 0x084fe200078e02ff */
[----:B------:R-:W-:Y:S01]  /*86d0*/  IADD3 R36, R212, 0x20, RZ ;  /* 0x00000020d4247810 */ /* 0x000fe20007ffe0ff */
[----:B------:R-:W-:Y:S04]  /*86e0*/  BSSY B2, `(.L_x_2719) ;  /* 0x0000081000027945 */ /* 0x000fe80003800000 */
[C---:B------:R-:W-:Y:S02]  /*86f0*/  IMAD R48, R36.reuse, R127, R48 ;  /* 0x0000007f24307224 */ /* 0x040fe400078e0230 */
[----:B------:R-:W-:-:S04]  /*8700*/  IMAD.WIDE.U32 R44, R36, R126, R124 ;  /* 0x0000007e242c7225 */ /* 0x000fc800078e007c */
[----:B------:R-:W-:Y:S01]  /*8710*/  IMAD.IADD R48, R45, 0x1, R48 ;  /* 0x000000012d307824 */ /* 0x000fe200078e0230 */
        /* <DEDUP_REMOVED lines=16> */
[C---:B------:R-:W-:Y:S02]  /*8820*/  IMAD R40, R17.reuse, 0x5000, R36 ;  /* 0x0000500011287824 */ /* 0x040fe400078e0224 */
        /* <DEDUP_REMOVED lines=8> */
[----:B0-----:R-:W-:Y:S02]  /*88b0*/  HADD2.F32 R47, -RZ, R41.H0_H0 ;  /* 0x20000029ff2f7230 */ /* 0x001fe40000004100 */
[----:B--2---:R-:W-:Y:S02]  /*88c0*/  HADD2.F32 R51, -RZ, R37.H0_H0 ;  /* 0x20000025ff337230 */ /* 0x004fe40000004100 */
        /* <DEDUP_REMOVED lines=43> */
[----:B------:R-:W-:Y:S02]  /*8b80*/  IMAD.MOV.U32 R37, RZ, RZ, R41 ;  /* 0x000000ffff257224 */ /* 0x000fe400078e0029 */
[----:B------:R-:W-:Y:S02]  /*8b90*/  IMAD.MOV.U32 R41, RZ, RZ, R47 ;  /* 0x000000ffff297224 */ /* 0x000fe400078e002f */
        /* <DEDUP_REMOVED lines=33> */
[----:B------:R-:W-:Y:S02]  /*8db0*/  F2FP.F16.F32.PACK_AB R49, R36, R49 ;  /* 0x000000312431723e */ /* 0x000fe400000000ff */
[----:B------:R-:W-:Y:S02]  /*8dc0*/  F2FP.F16.F32.PACK_AB R56, R56, R167 ;  /* 0x000000a73838723e */ /* 0x000fe400000000ff */
[----:B------:R-:W-:Y:S01]  /*8dd0*/  MOV R36, R43 ;  /* 0x0000002b00247202 */ /* 0x000fe20000000f00 */
[----:B------:R-:W-:Y:S01]  /*8de0*/  IMAD.MOV.U32 R38, RZ, RZ, R49 ;  /* 0x000000ffff267224 */ /* 0x000fe200078e0031 */
[----:B------:R-:W-:Y:S01]  /*8df0*/  MOV R42, R56 ;  /* 0x00000038002a7202 */ /* 0x000fe20000000f00 */
[----:B------:R-:W-:-:S07]  /*8e00*/  IMAD.MOV.U32 R43, RZ, RZ, R50 ;  /* 0x000000ffff2b7224 */ /* 0x000fce00078e0032 */
.L_x_2722:
[----:B------:R-:W-:Y:S05]  /*8e10*/  BSYNC B3 ;  /* 0x0000000000037941 */ /* 0x000fea0003800000 */
.L_x_2721:
        /* <DEDUP_REMOVED lines=13> */
.L_x_2720:
[----:B------:R-:W-:Y:S05]  /*8ef0*/  BSYNC B2 ;  /* 0x0000000000027941 */ /* 0x000fea0003800000 */
.L_x_2719:
[----:B------:R-:W-:-:S13]  /*8f00*/  ISETP.NE.AND P4, PT, R10, RZ, PT ;  /* 0x000000ff0a00720c */ /* 0x000fda0003f85270 */
[----:B------:R-:W-:Y:S05]  /*8f10*/  @!P4 BRA `(.L_x_2718) ;  /* 0x0000000400f0c947 */ /* 0x000fea0003800000 */
[----:B0-----:R-:W-:Y:S01]  /*8f20*/  SEL R36, R115, R142, !P1 ;  /* 0x0000008e73247207 */ /* 0x001fe20004800000 */
        /* <DEDUP_REMOVED lines=109> */
.L_x_2724:
[----:B------:R-:W-:Y:S05]  /*9600*/  BSYNC B2 ;  /* 0x0000000000027941 */ /* 0x000fea0003800000 */
.L_x_2723:
        /* <DEDUP_REMOVED lines=13> */
.L_x_2718:
[----:B------:R-:W-:Y:S05]  /*96e0*/  BSYNC B1 ;  /* 0x0000000000017941 */ /* 0x000fea0003800000 */
.L_x_2717:
[----:B0--3--:R-:W-:Y:S02]  /*96f0*/  VIADD R37, R212, 0x40 ;  /* 0x00000040d4257836 */ /* 0x009fe40000000000 */
        /* <DEDUP_REMOVED lines=63> */
[----:B------:R-:W-:Y:S02]  /*9af0*/  HADD2.F32 R80, -RZ, R80.H0_H0 ;  /* 0x20000050ff507230 */ /* 0x000fe40000004100 */
        /* <DEDUP_REMOVED lines=17> */
[----:B------:R-:W-:-:S02]  /*9c10*/  IMAD.MOV.U32 R37, RZ, RZ, R41 ;  /* 0x000000ffff257224 */ /* 0x000fc400078e0029 */
[----:B------:R-:W-:Y:S02]  /*9c20*/  IMAD.MOV.U32 R41, RZ, RZ, R44 ;  /* 0x000000ffff297224 */ /* 0x000fe400078e002c */
[----:B------:R-:W-:Y:S01]  /*9c30*/  FFMA.FTZ R39, R43, R74, R39 ;  /* 0x0000004a2b277223 */ /* 0x000fe20000010027 */
[--C-:B------:R-:W-:Y:S01]  /*9c40*/  HADD2.F32 R43, -RZ, R40.reuse.H0_H0 ;  /* 0x20000028ff2b7230 */ /* 0x100fe20000004100 */
[----:B------:R-:W-:Y:S01]  /*9c50*/  F2FP.F16.F32.PACK_AB R52, R52, R53 ;  /* 0x000000353434723e */ /* 0x000fe200000000ff */
[----:B------:R-:W-:Y:S02]  /*9c60*/  HADD2.F32 R40, -RZ, R40.H1_H1 ;  /* 0x30000028ff287230 */ /* 0x000fe40000004100 */
[----:B------:R-:W-:Y:S01]  /*9c70*/  F2FP.F16.F32.PACK_AB R48, R39, R48 ;  /* 0x000000302730723e */ /* 0x000fe200000000ff */
[-C--:B------:R-:W-:Y:S01]  /*9c80*/  FMUL.FTZ R55, R43, R160.reuse ;  /* 0x000000a02b377220 */ /* 0x080fe20000410000 */
[----:B------:R-:W-:Y:S01]  /*9c90*/  FMUL.FTZ R160, R54, R160 ;  /* 0x000000a036a07220 */ /* 0x000fe20000410000 */
[----:B------:R-:W-:-:S02]  /*9ca0*/  IMAD.MOV.U32 R39, RZ, RZ, R52 ;  /* 0x000000ffff277224 */ /* 0x000fc400078e0034 */
        /* <DEDUP_REMOVED lines=24> */
[----:B------:R-:W-:Y:S01]  /*9e30*/  IMAD.MOV.U32 R43, RZ, RZ, R48 ;  /* 0x000000ffff2b7224 */ /* 0x000fe200078e0030 */
[----:B------:R-:W-:-:S03]  /*9e40*/  MOV R38, R45 ;  /* 0x0000002d00267202 */ /* 0x000fc60000000f00 */
[----:B------:R-:W-:-:S07]  /*9e50*/  IMAD.MOV.U32 R42, RZ, RZ, R51 ;  /* 0x000000ffff2a7224 */ /* 0x000fce00078e0033 */
.L_x_2728:
[----:B------:R-:W-:Y:S05]  /*9e60*/  BSYNC B2 ;  /* 0x0000000000027941 */ /* 0x000fea0003800000 */
.L_x_2727:
[----:B------:R-:W-:Y:S01]  /*9e70*/  IADD3 R45, P3, P4, R96, R124, R13 ;  /* 0x0000007c602d7210 */ /* 0x000fe20007c7e00d */
[----:B------:R-:W-:-:S03]  /*9e80*/  ULDC.64 UR4, c[0x0][0x208] ;  /* 0x0000820000047ab9 */ /* 0x000fc60000000a00 */
[----:B------:R-:W-:Y:S02]  /*9e90*/  IADD3.X R48, R92, R46, R7, P3, P4 ;  /* 0x0000002e5c307210 */ /* 0x000fe40001fe8407 */
[----:B------:R-:W-:-:S04]  /*9ea0*/  LEA R44, P3, R45, R116, 0x1 ;  /* 0x000000742d2c7211 */ /* 0x000fc800078608ff */
[----:B------:R-:W-:Y:S02]  /*9eb0*/  LEA.HI.X R45, R45, R117, R48, 0x1, P3 ;  /* 0x000000752d2d7211 */ /* 0x000fe400018f0c30 */
[----:B------:R-:W-:-:S03]  /*9ec0*/  ISETP.GE.AND P3, PT, R47, R140, PT ;  /* 0x0000008c2f00720c */ /* 0x000fc60003f66270 */
[----:B--2---:R2:W-:Y:S10]  /*9ed0*/  STG.E.128 desc[UR4][R44.64], R36 ;  /* 0x000000242c007986 */ /* 0x0045f4000c101d04 */
[----:B--2---:R-:W-:-:S02]  /*9ee0*/  @!P3 SHF.R.S32.HI R37, RZ, 0x1f, R47 ;  /* 0x0000001fff25b819 */ /* 0x004fc4000001142f */
[----:B------:R-:W-:-:S04]  /*9ef0*/  @!P3 IADD3 R47, P4, P5, R96, R124, R47 ;  /* 0x0000007c602fb210 */ /* 0x000fc80007d9e02f */
[----:B------:R-:W-:Y:S02]  /*9f00*/  @!P3 IADD3.X R37, R92, R46, R37, P4, P5 ;  /* 0x0000002e5c25b210 */ /* 0x000fe400027ea425 */
[----:B------:R-:W-:-:S04]  /*9f10*/  @!P3 LEA R36, P4, R47, R116, 0x1 ;  /* 0x000000742f24b211 */ /* 0x000fc800078808ff */
[----:B------:R-:W-:-:S05]  /*9f20*/  @!P3 LEA.HI.X R37, R47, R117, R37, 0x1, P4 ;  /* 0x000000752f25b211 */ /* 0x000fca00020f0c25 */
[----:B0-----:R0:W-:Y:S04]  /*9f30*/  @!P3 STG.E.128 desc[UR4][R36.64], R40 ;  /* 0x000000282400b986 */ /* 0x0011e8000c101d04 */
.L_x_2726:
[----:B------:R-:W-:Y:S05]  /*9f40*/  BSYNC B1 ;  /* 0x0000000000017941 */ /* 0x000fea0003800000 */
.L_x_2725:
[----:B------:R-:W-:-:S13]  /*9f50*/  ISETP.NE.AND P3, PT, R10, RZ, PT ;  /* 0x000000ff0a00720c */ /* 0x000fda0003f65270 */
[----:B------:R-:W-:Y:S05]  /*9f60*/  @!P3 BRA `(.L_x_2685) ;  /* 0x0000000c0000b947 */ /* 0x000fea0003800000 */
[----:B------:R-:W-:Y:S01]  /*9f70*/  SEL R142, R115, R142, !P1 ;  /* 0x0000008e738e7207 */ /* 0x000fe20004800000 */
[----:B------:R-:W-:Y:S01]  /*9f80*/  BSSY B1, `(.L_x_2729) ;  /* 0x000006d000017945 */ /* 0x000fe20003800000 */
[----:B------:R-:W-:Y:S02]  /*9f90*/  SHF.R.U32.HI R38, RZ, 0x3, R222 ;  /* 0x00000003ff267819 */ /* 0x000fe400000116de */
[----:B0-----:R-:W-:Y:S02]  /*9fa0*/  SHF.R.S32.HI R36, RZ, 0x1f, R142 ;  /* 0x0000001fff247819 */ /* 0x001fe4000001148e */
        /* <DEDUP_REMOVED lines=10> */
[----:B------:R-:W-:Y:S02]  /*a050*/  IMAD.IADD R37, R37, 0x1, R36 ;  /* 0x0000000125257824 */ /* 0x000fe400078e0224 */
[C---:B------:R-:W-:Y:S02]  /*a060*/  IMAD R36, R17.reuse, 0x5000, R131 ;  /* 0x0000500011247824 */ /* 0x040fe400078e0283 */
[----:B------:R-:W-:-:S03]  /*a070*/  IMAD R40, R17, 0x5000, R37 ;  /* 0x0000500011287824 */ /* 0x000fc600078e0225 */
[----:B------:R-:W-:Y:S01]  /*a080*/  LEA R36, R36, R16, 0x1 ;  /* 0x0000001024247211 */ /* 0x000fe200078e08ff */
[----:B------:R-:W-:-:S05]  /*a090*/  IMAD R40, R40, 0x2, R16 ;  /* 0x0000000228287824 */ /* 0x000fca00078e0210 */
[----:B------:R-:W0:Y:S04]  /*a0a0*/  LDS.128 R36, [R36+0x24400] ;  /* 0x0244000024247984 */ /* 0x000e280000000c00 */
[----:B------:R-:W2:Y:S01]  /*a0b0*/  LDS.128 R40, [R40+0x24400] ;  /* 0x0244000028287984 */ /* 0x000ea20000000c00 */
[----:B------:R-:W-:Y:S05]  /*a0c0*/  @P3 BRA `(.L_x_2730) ;  /* 0x0000000400603947 */ /* 0x000fea0003800000 */
[----:B------:R-:W-:Y:S01]  /*a0d0*/  HADD2.F32 R49, -RZ, R149.H0_H0 ;  /* 0x20000095ff317230 */ /* 0x000fe20000004100 */
[----:B------:R-:W-:Y:S01]  /*a0e0*/  SHF.R.U64 R76, R76, 0x10, R77 ;  /* 0x000000104c4c7819 */ /* 0x000fe2000000124d */
[----:B--2---:R-:W-:Y:S01]  /*a0f0*/  HADD2.F32 R44, -RZ, R41.H0_H0 ;  /* 0x20000029ff2c7230 */ /* 0x004fe20000004100 */
[----:B------:R-:W-:Y:S01]  /*a100*/  SHF.R.U64 R68, R68, 0x10, R69 ;  /* 0x0000001044447819 */ /* 0x000fe20000001245 */
[----:B0-----:R-:W-:Y:S01]  /*a110*/  HADD2.F32 R45, -RZ, R37.H0_H0 ;  /* 0x20000025ff2d7230 */ /* 0x001fe20000004100 */
[----:B------:R-:W-:Y:S01]  /*a120*/  SHF.R.U64 R78, R78, 0x10, R79 ;  /* 0x000000104e4e7819 */ /* 0x000fe2000000124f */
[----:B------:R-:W-:Y:S02]  /*a130*/  HADD2.F32 R48, -RZ, R151.H0_H0 ;  /* 0x20000097ff307230 */ /* 0x000fe40000004100 */
[-C--:B------:R-:W-:Y:S01]  /*a140*/  FMUL.FTZ R50, R44, R49.reuse ;  /* 0x000000312c327220 */ /* 0x080fe20000410000 */
[----:B------:R-:W-:Y:S02]  /*a150*/  HADD2.F32 R149, -RZ, R149.H1_H1 ;  /* 0x30000095ff957230 */ /* 0x000fe40000004100 */
[----:B------:R-:W-:Y:S01]  /*a160*/  FMUL.FTZ R49, R45, R49 ;  /* 0x000000312d317220 */ /* 0x000fe20000410000 */
[----:B------:R-:W-:-:S02]  /*a170*/  HADD2.F32 R151, -RZ, R151.H1_H1 ;  /* 0x30000097ff977230 */ /* 0x000fc40000004100 */
        /* <DEDUP_REMOVED lines=15> */
[----:B------:R-:W-:Y:S02]  /*a270*/  HADD2.F32 R50, -RZ, R150.H0_H0 ;  /* 0x20000096ff327230 */ /* 0x000fe40000004100 */
[----:B------:R-:W-:Y:S01]  /*a280*/  FFMA.FTZ R37, R48, R37, R51 ;  /* 0x0000002530257223 */ /* 0x000fe20000010033 */
[----:B------:R-:W-:-:S02]  /*a290*/  HADD2.F32 R48, -RZ, R43.H0_H0 ;  /* 0x2000002bff307230 */ /* 0x000fc40000004100 */
[----:B------:R-:W-:Y:S01]  /*a2a0*/  HADD2.F32 R49, -RZ, R39.H0_H0 ;  /* 0x20000027ff317230 */ /* 0x000fe20000004100 */
[----:B------:R-:W-:Y:S01]  /*a2b0*/  F2FP.F16.F32.PACK_AB R41, R41, R45 ;  /* 0x0000002d2929723e */ /* 0x000fe200000000ff */
[----:B------:R-:W-:Y:S02]  /*a2c0*/  HADD2.F32 R51, -RZ, R153.H0_H0 ;  /* 0x20000099ff337230 */ /* 0x000fe40000004100 */
        /* <DEDUP_REMOVED lines=8> */
[----:B------:R-:W-:Y:S01]  /*a350*/  HADD2.F32 R150, -RZ, R150.H1_H1 ;  /* 0x30000096ff967230 */ /* 0x000fe20000004100 */
[----:B------:R-:W-:Y:S01]  /*a360*/  F2FP.F16.F32.PACK_AB R44, R37, R44 ;  /* 0x0000002c252c723e */ /* 0x000fe200000000ff */
[----:B------:R-:W-:-:S02]  /*a370*/  HADD2.F32 R49, -RZ, R49.H0_H0 ;  /* 0x20000031ff317230 */ /* 0x000fc40000004100 */
[----:B------:R-:W-:Y:S02]  /*a380*/  HADD2.F32 R48, -RZ, R48.H0_H0 ;  /* 0x20000030ff307230 */ /* 0x000fe40000004100 */
[----:B------:R-:W-:Y:S02]  /*a390*/  HADD2.F32 R153, -RZ, R153.H1_H1 ;  /* 0x30000099ff997230 */ /* 0x000fe40000004100 */
        /* <DEDUP_REMOVED lines=40> */
[----:B------:R-:W-:Y:S01]  /*a620*/  MOV R38, R43 ;  /* 0x0000002b00267202 */ /* 0x000fe20000000f00 */
[----:B------:R-:W-:Y:S02]  /*a630*/  IMAD.MOV.U32 R43, RZ, RZ, R48 ;  /* 0x000000ffff2b7224 */ /* 0x000fe400078e0030 */
[----:B------:R-:W-:-:S07]  /*a640*/  IMAD.MOV.U32 R42, RZ, RZ, R78 ;  /* 0x000000ffff2a7224 */ /* 0x000fce00078e004e */
.L_x_2730:
[----:B------:R-:W-:Y:S05]  /*a650*/  BSYNC B1 ;  /* 0x0000000000017941 */ /* 0x000fea0003800000 */
.L_x_2729:
[----:B------:R-:W-:Y:S01]  /*a660*/  IADD3 R45, P3, P4, R96, R124, R11 ;  /* 0x0000007c602d7210 */ /* 0x000fe20007c7e00b */
[----:B------:R-:W-:-:S03]  /*a670*/  ULDC.64 UR4, c[0x0][0x208] ;  /* 0x0000820000047ab9 */ /* 0x000fc60000000a00 */
[----:B------:R-:W-:Y:S02]  /*a680*/  IADD3.X R48, R92, R46, R6, P3, P4 ;  /* 0x0000002e5c307210 */ /* 0x000fe40001fe8406 */
[----:B------:R-:W-:-:S04]  /*a690*/  LEA R44, P3, R45, R116, 0x1 ;  /* 0x000000742d2c7211 */ /* 0x000fc800078608ff */
[----:B------:R-:W-:Y:S02]  /*a6a0*/  LEA.HI.X R45, R45, R117, R48, 0x1, P3 ;  /* 0x000000752d2d7211 */ /* 0x000fe400018f0c30 */
[----:B------:R-:W-:-:S03]  /*a6b0*/  ISETP.GE.AND P3, PT, R47, R140, PT ;  /* 0x0000008c2f00720c */ /* 0x000fc60003f66270 */
        /* <DEDUP_REMOVED lines=10> */
.L_x_2642:
[----:B------:R-:W2:Y:S02]  /*a760*/  LDL R36, [R1+0x5c] ;  /* 0x00005c0001247983 */ /* 0x000ea40000100800 */
[----:B--2---:R-:W-:-:S13]  /*a770*/  R2UR UR4, R36 ;  /* 0x00000000240472ca */ /* 0x004fda00000e0000 */
[----:B------:R-:W-:-:S06]  /*a780*/  UISETP.NE.AND UP0, UPT, UR4, 0x3, UPT ;  /* 0x000000030400788c */ /* 0x000fcc000bf05270 */
[----:B------:R-:W-:-:S13]  /*a790*/  PLOP3.LUT P2, PT, PT, PT, UP0, 0x80, 0x0 ;  /* 0x000000000000781c */ /* 0x000fda0003f4f008 */
[----:B------:R-:W-:Y:S05]  /*a7a0*/  @!P2 BRA `(.L_x_2731) ;  /* 0x000000000004a947 */ /* 0x000fea0003800000 */
[----:B------:R-:W-:Y:S01]  /*a7b0*/  BPT.TRAP 0x1 ;  /* 0x000000040000795c */ /* 0x000fe20000300000 */
.L_x_2731:
        /* <DEDUP_REMOVED lines=8> */
.L_x_3081:
[----:B------:R-:W-:Y:S05]  /*a840*/  BSYNC B1 ;  /* 0x0000000000017941 */ /* 0x000fea0003800000 */
.L_x_2732:
[----:B------:R-:W-:Y:S04]  /*a850*/  BSSY B1, `(.L_x_2734) ;  /* 0x000000f000017945 */ /* 0x000fe80003800000 */
[----:B------:R-:W-:Y:S05]  /*a860*/  @P4 BRA `(.L_x_2735) ;  /* 0x0000000000344947 */ /* 0x000fea0003800000 */
[----:B------:R-:W-:Y:S01]  /*a870*/  ISETP.NE.AND P5, PT, R26, RZ, PT ;  /* 0x000000ff1a00720c */ /* 0x000fe20003fa5270 */
[----:B------:R-:W-:Y:S01]  /*a880*/  ULDC.64 UR4, c[0x0][0x208] ;  /* 0x0000820000047ab9 */ /* 0x000fe20000000a00 */
[----:B------:R-:W-:Y:S02]  /*a890*/  ISETP.NE.AND P4, PT, R10, RZ, PT ;  /* 0x000000ff0a00720c */ /* 0x000fe40003f85270 */
[----:B------:R-:W-:-:S09]  /*a8a0*/  ISETP.NE.AND P3, PT, R9, RZ, PT ;  /* 0x000000ff0900720c */ /* 0x000fd20003f65270 */
[----:B------:R-:W2:Y:S04]  /*a8b0*/  @P5 LDS.128 R36, [R4+0x24400] ;  /* 0x0244000004245984 */ /* 0x000ea80000000c00 */
[----:B0-----:R-:W0:Y:S04]  /*a8c0*/  @P3 LDS.128 R40, [R4+0x29400] ;  /* 0x0294000004283984 */ /* 0x001e280000000c00 */
[----:B--2---:R-:W-:Y:S01]  /*a8d0*/  @P5 STG.E.128 desc[UR4][R60.64], R36 ;  /* 0x000000243c005986 */ /* 0x004fe2000c101d04 */
[----:B------:R-:W-:-:S03]  /*a8e0*/  ISETP.NE.AND P5, PT, R8, RZ, PT ;  /* 0x000000ff0800720c */ /* 0x000fc60003fa5270 */
[----:B------:R-:W2:Y:S04]  /*a8f0*/  @P4 LDS.128 R36, [R4+0x26c00] ;  /* 0x026c000004244984 */ /* 0x000ea80000000c00 */
[----:B0-----:R-:W-:Y:S06]  /*a900*/  @P3 STG.E.128 desc[UR4][R60.64+0x100], R40 ;  /* 0x000100283c003986 */ /* 0x001fec000c101d04 */
[----:B------:R-:W0:Y:S04]  /*a910*/  @P5 LDS.128 R44, [R4+0x2bc00] ;  /* 0x02bc0000042c5984 */ /* 0x000e280000000c00 */
[----:B--2---:R2:W-:Y:S04]  /*a920*/  @P4 STG.E.128 desc[UR4][R60.64+0x80], R36 ;  /* 0x000080243c004986 */ /* 0x0045e8000c101d04 */
[----:B0-----:R2:W-:Y:S02]  /*a930*/  @P5 STG.E.128 desc[UR4][R60.64+0x180], R44 ;  /* 0x0001802c3c005986 */ /* 0x0015e4000c101d04 */
.L_x_2735:
[----:B------:R-:W-:Y:S05]  /*a940*/  BSYNC B1 ;  /* 0x0000000000017941 */ /* 0x000fea0003800000 */
.L_x_2734:
[----:B--2---:R-:W-:Y:S01]  /*a950*/  VIADD R36, R212, 0x20 ;  /* 0x00000020d4247836 */ /* 0x004fe20000000000 */
[----:B------:R-:W-:Y:S04]  /*a960*/  BSSY B1, `(.L_x_2736) ;  /* 0x0000010000017945 */ /* 0x000fe80003800000 */
[----:B------:R-:W-:-:S13]  /*a970*/  ISETP.GE.AND P3, PT, R36, R3, PT ;  /* 0x000000032400720c */ /* 0x000fda0003f66270 */
        /* <DEDUP_REMOVED lines=14> */
.L_x_2737:
[----:B------:R-:W-:Y:S05]  /*aa60*/  BSYNC B1 ;  /* 0x0000000000017941 */ /* 0x000fea0003800000 */
.L_x_2736:
[----:B--2---:R-:W-:-:S04]  /*aa70*/  IADD3 R36, R212, 0x40, RZ ;  /* 0x00000040d4247810 */ /* 0x004fc80007ffe0ff */
        /* <DEDUP_REMOVED lines=15> */
.L_x_2685:
[----:B------:R-:W-:Y:S05]  /*ab70*/  BSYNC B0 ;  /* 0x0000000000007941 */ /* 0x000fea0003800000 */
.L_x_2641:
[----:B01234-:R-:W0:Y:S01]  /*ab80*/  S2R R36, SR_TID.X ;  /* 0x0000000000247919 */ /* 0x01fe220000002100 */
[----:B------:R-:W-:Y:S01]  /*ab90*/  @!PT LDS RZ, [RZ] ;  /* 0x00000000fffff984 */ /* 0x000fe20000000800 */
[----:B------:R-:W-:Y:S01]  /*aba0*/  @!PT LDS RZ, [RZ] ;  /* 0x00000000fffff984 */ /* 0x000fe20000000800 */
[----:B------:R-:W-:Y:S01]  /*abb0*/  @!PT LDS RZ, [RZ] ;  /* 0x00000000fffff984 */ /* 0x000fe20000000800 */
[----:B------:R-:W-:Y:S01]  /*abc0*/  @!PT LDS RZ, [RZ] ;  /* 0x00000000fffff984 */ /* 0x000fe20000000800 */
[----:B------:R1:W-:Y:S06]  /*abd0*/  MEMBAR.ALL.CTA ;  /* 0x0000000000007992 */ /* 0x0003ec0000008000 */
[----:B-1----:R-:W1:Y:S01]  /*abe0*/  FENCE.VIEW.ASYNC.S ;  /* 0x00000000000073c6 */ /* 0x002e620000000000 */
[----:B------:R-:W-:Y:S05]  /*abf0*/  WARPSYNC.ALL ;  /* 0x0000000000007948 */ /* 0x000fea0003800000 */
[----:B------:R-:W-:Y:S01]  /*ac00*/  BSSY B0, `(.L_x_2738) ;  /* 0x0000009000007945 */ /* 0x000fe20003800000 */
[----:B0-----:R-:W-:Y:S01]  /*ac10*/  LOP3.LUT R36, R36, 0x7f, RZ, 0xc0, !PT ;  /* 0x0000007f24247812 */ /* 0x001fe200078ec0ff */
[----:B-1----:R0:W-:Y:S03]  /*ac20*/  BAR.SYNC.DEFER_BLOCKING R172, 0x80 ;  /* 0x000200ac0000751d */ /* 0x0021e60000010000 */
[----:B------:R-:W-:-:S13]  /*ac30*/  ISETP.NE.AND P3, PT, R36, RZ, PT ;  /* 0x000000ff2400720c */ /* 0x000fda0003f65270 */
[----:B------:R-:W-:-:S05]  /*ac40*/  @!P3 VIADD R36, R0, 0x388a0 ;  /* 0x000388a00024b836 */ /* 0x000fca0000000000 */
[----:B------:R-:W-:-:S04]  /*ac50*/  @!P3 PRMT R36, RZ, 0x654, R36 ;  /* 0x00000654ff24b816 */ /* 0x000fc80000000024 */
[----:B------:R0:W-:Y:S01]  /*ac60*/  @!P3 SYNCS.ARRIVE.TRANS64.RED.A1T0 RZ, [R36+URZ], RZ ;  /* 0x000000ff24ffb9a7 */ /* 0x0001e2000810043f */
[----:B------:R-:W-:Y:S05]  /*ac70*/  @!P2 BRA `(.L_x_2739) ;  /* 0x000000000004a947 */ /* 0x000fea0003800000 */
[----:B------:R-:W-:Y:S01]  /*ac80*/  BPT.TRAP 0x1 ;  /* 0x000000040000795c */ /* 0x000fe20000300000 */
.L_x_2739:
[----:B------:R-:W-:Y:S05]  /*ac90*/  BSYNC B0 ;  /* 0x0000000000007941 */ /* 0x000fea0003800000 */
.L_x_2738:
[----:B------:R-:W1:Y:S01]  /*aca0*/  SYNCS.PHASECHK.TRANS64.TRYWAIT P2, [R0+URZ+0x388b0], R114 ;  /* 0x0388b072000075a7 */ /* 0x000e62000804017f */
[----:B------:R-:W-:Y:S01]  /*acb0*/  ULDC.64 UR4, c[0x0][0x318] ;  /* 0x0000c60000047ab9 */ /* 0x000fe20000000a00 */
[----:B------:R-:W-:Y:S01]  /*acc0*/  ULDC.64 UR60, c[0x0][0x328] ;  /* 0x0000ca00003c7ab9 */ /* 0x000fe20000000a00 */
[----:B0-----:R-:W-:Y:S01]  /*acd0*/  IMAD.U32 R36, RZ, RZ, UR5 ;  /* 0x00000005ff247e24 */ /* 0x001fe2000f8e00ff */
[----:B------:R-:W-:Y:S01]  /*ace0*/  BSSY B0, `(.L_x_2740) ;  /* 0x0000007000007945 */ /* 0x000fe20003800000 */
[----:B------:R-:W-:Y:S01]  /*acf0*/  IMAD.U32 R37, RZ, RZ, UR4 ;  /* 0x00000004ff257e24 */ /* 0x000fe2000f8e00ff */
[----:B------:R-:W-:Y:S01]  /*ad00*/  ISETP.GE.AND P4, PT, R212, R3, PT ;  /* 0x00000003d400720c */ /* 0x000fe20003f86270 */
[----:B------:R-:W-:Y:S01]  /*ad10*/  IMAD.WIDE R48, R24, 0x50, R112 ;  /* 0x0000005018307825 */ /* 0x000fe200078e0270 */
[----:B------:R0:W-:Y:S04]  /*ad20*/  STL [R1+0x14], R36 ;  /* 0x0000142401007387 */ /* 0x0001e80000100800 */
[----:B------:R0:W-:Y:S02]  /*ad30*/  STL [R1+0x58], R37 ;  /* 0x0000582501007387 */ /* 0x0001e40000100800 */
[----:B01----:R-:W-:Y:S05]  /*ad40*/  @!P2 BRA `(.L_x_2741) ;  /* 0x000002840098a947 */ /* 0x003fea0003800000 */
.L_x_3082:
[----:B------:R-:W-:Y:S05]  /*ad50*/  BSYNC B0 ;  /* 0x0000000000007941 */ /* 0x000fea0003800000 */
.L_x_2740:
[----:B------:R-:W-:Y:S04]  /*ad60*/  BSSY B0, `(.L_x_2742) ;  /* 0x000001c000007945 */ /* 0x000fe80003800000 */
[----:B------:R-:W-:Y:S05]  /*ad70*/  @P4 BRA `(.L_x_2743) ;  /* 0x0000000000684947 */ /* 0x000fea0003800000 */
[----:B------:R-:W2:Y:S01]  /*ad80*/  LDL R37, [R1+0x58] ;  /* 0x0000580001257983 */ /* 0x000ea20000100800 */
[----:B------:R-:W-:-:S03]  /*ad90*/  ULDC UR6, c[0x0][0x2f4] ;  /* 0x0000bd0000067ab9 */ /* 0x000fc60000000800 */
[----:B------:R-:W3:Y:S01]  /*ada0*/  LDL R36, [R1+0x14] ;  /* 0x0000140001247983 */ /* 0x000ee20000100800 */
[----:B------:R-:W-:Y:S01]  /*adb0*/  ISETP.GE.AND P5, PT, R18, UR6, PT ;  /* 0x0000000612007c0c */ /* 0x000fe2000bfa6270 */
[----:B------:R-:W-:Y:S01]  /*adc0*/  IMAD R43, R49, UR60, RZ ;  /* 0x0000003c312b7c24 */ /* 0x000fe2000f8e02ff */
[----:B------:R-:W-:Y:S01]  /*add0*/  ISETP.GE.AND P4, PT, R213, UR6, PT ;  /* 0x00000006d5007c0c */ /* 0x000fe2000bf86270 */
[----:B------:R-:W-:Y:S02]  /*ade0*/  IMAD.MOV.U32 R40, RZ, RZ, R94 ;  /* 0x000000ffff287224 */ /* 0x000fe400078e005e */
[----:B------:R-:W-:Y:S02]  /*adf0*/  IMAD.MOV.U32 R41, RZ, RZ, R5 ;  /* 0x000000ffff297224 */ /* 0x000fe400078e0005 */
[C---:B------:R-:W-:Y:S02]  /*ae00*/  IMAD R43, R48.reuse, UR61, R43 ;  /* 0x0000003d302b7c24 */ /* 0x040fe4000f8e022b */
[----:B------:R-:W-:-:S05]  /*ae10*/  IMAD.WIDE.U32 R40, R48, UR60, R40 ;  /* 0x0000003c30287c25 */ /* 0x000fca000f8e0028 */
[----:B------:R-:W-:Y:S02]  /*ae20*/  IADD3 R41, R41, R43, RZ ;  /* 0x0000002b29297210 */ /* 0x000fe40007ffe0ff */
[----:B--2---:R-:W-:Y:S02]  /*ae30*/  R2UR UR4, R37 ;  /* 0x00000000250472ca */ /* 0x004fe400000e0000 */
[----:B---3--:R-:W-:Y:S02]  /*ae40*/  R2UR UR7, R36 ;  /* 0x00000000240772ca */ /* 0x008fe400000e0000 */
[----:B------:R-:W1:Y:S09]  /*ae50*/  @!P5 LDS.128 R36, [R4+0x400] ;  /* 0x000400000424d984 */ /* 0x000e720000000c00 */
[----:B------:R-:W-:Y:S01]  /*ae60*/  LEA R50, P2, R40, UR4, 0x1 ;  /* 0x0000000428327c11 */ /* 0x000fe2000f8408ff */
[----:B------:R-:W-:-:S03]  /*ae70*/  ULDC.64 UR4, c[0x0][0x208] ;  /* 0x0000820000047ab9 */ /* 0x000fc60000000a00 */
[----:B------:R-:W-:Y:S02]  /*ae80*/  LEA.HI.X R51, R40, UR7, R41, 0x1, P2 ;  /* 0x0000000728337c11 */ /* 0x000fe400090f0c29 */
[----:B------:R-:W-:-:S13]  /*ae90*/  ISETP.GE.AND P2, PT, R220, UR6, PT ;  /* 0x00000006dc007c0c */ /* 0x000fda000bf46270 */
[----:B------:R-:W2:Y:S04]  /*aea0*/  @!P2 LDS.128 R40, [R4+0x5400] ;  /* 0x005400000428a984 */ /* 0x000ea80000000c00 */
[----:B-1----:R-:W-:Y:S01]  /*aeb0*/  @!P5 STG.E.128 desc[UR4][R50.64], R36 ;  /* 0x000000243200d986 */ /* 0x002fe2000c101d04 */
[----:B------:R-:W-:-:S03]  /*aec0*/  ISETP.GE.AND P5, PT, R221, UR6, PT ;  /* 0x00000006dd007c0c */ /* 0x000fc6000bfa6270 */
[----:B------:R-:W1:Y:S10]  /*aed0*/  @!P4 LDS.128 R36, [R4+0x2c00] ;  /* 0x002c00000424c984 */ /* 0x000e740000000c00 */
[----:B------:R-:W3:Y:S04]  /*aee0*/  @!P5 LDS.128 R44, [R4+0x7c00] ;  /* 0x007c0000042cd984 */ /* 0x000ee80000000c00 */
[----:B--2---:R2:W-:Y:S04]  /*aef0*/  @!P2 STG.E.128 desc[UR4][R50.64+0x100], R40 ;  /* 0x000100283200a986 */ /* 0x0045e8000c101d04 */
[----:B-1----:R2:W-:Y:S04]  /*af00*/  @!P4 STG.E.128 desc[UR4][R50.64+0x80], R36 ;  /* 0x000080243200c986 */ /* 0x0025e8000c101d04 */
[----:B---3--:R2:W-:Y:S02]  /*af10*/  @!P5 STG.E.128 desc[UR4][R50.64+0x180], R44 ;  /* 0x0001802c3200d986 */ /* 0x0085e4000c101d04 */
.L_x_2743:
[----:B------:R-:W-:Y:S05]  /*af20*/  BSYNC B0 ;  /* 0x0000000000007941 */ /* 0x000fea0003800000 */
.L_x_2742:
[----:B--2---:R-:W2:Y:S04]  /*af30*/  LDL R38, [R1+0x58] ;  /* 0x0000580001267983 */ /* 0x004ea80000100800 */
[----:B------:R-:W3:Y:S01]  /*af40*/  LDL R37, [R1+0x14] ;  /* 0x0000140001257983 */ /* 0x000ee20000100800 */
[----:B------:R-:W-:Y:S01]  /*af50*/  VIADD R36, R212, 0x20 ;  /* 0x00000020d4247836 */ /* 0x000fe20000000000 */
[----:B------:R-:W-:Y:S04]  /*af60*/  BSSY B0, `(.L_x_2744) ;  /* 0x000001f000007945 */ /* 0x000fe80003800000 */
[----:B------:R-:W-:Y:S01]  /*af70*/  ISETP.GE.AND P2, PT, R36, R3, PT ;  /* 0x000000032400720c */ /* 0x000fe20003f46270 */
[----:B--2---:R-:W-:-:S02]  /*af80*/  IMAD.MOV.U32 R53, RZ, RZ, R38 ;  /* 0x000000ffff357224 */ /* 0x004fc400078e0026 */
[----:B---3--:R-:W-:-:S10]  /*af90*/  IMAD.MOV.U32 R52, RZ, RZ, R37 ;  /* 0x000000ffff347224 */ /* 0x008fd400078e0025 */
[----:B------:R-:W-:Y:S05]  /*afa0*/  @P2 BRA `(.L_x_2745) ;  /* 0x0000000000682947 */ /* 0x000fea0003800000 */
[----:B------:R-:W-:Y:S01]  /*afb0*/  ULDC UR6, c[0x0][0x2f4] ;  /* 0x0000bd0000067ab9 */ /* 0x000fe20000000800 */
[----:B------:R-:W-:Y:S02]  /*afc0*/  IADD3 R43, P4, R48, 0x20, RZ ;  /* 0x00000020302b7810 */ /* 0x000fe40007f9e0ff */
[----:B------:R-:W-:Y:S02]  /*afd0*/  ISETP.GE.AND P2, PT, R18, UR6, PT ;  /* 0x0000000612007c0c */ /* 0x000fe4000bf46270 */
[----:B------:R-:W-:Y:S01]  /*afe0*/  R2UR UR4, R53 ;  /* 0x00000000350472ca */ /* 0x000fe200000e0000 */
[----:B------:R-:W-:Y:S01]  /*aff0*/  IMAD.X R40, RZ, RZ, R49, P4 ;  /* 0x000000ffff287224 */ /* 0x000fe200020e0631 */
[----:B------:R-:W-:Y:S02]  /*b000*/  MOV R41, R5 ;  /* 0x0000000500297202 */ /* 0x000fe40000000f00 */
[----:B------:R-:W-:Y:S01]  /*b010*/  R2UR UR7, R52 ;  /* 0x00000000340772ca */ /* 0x000fe200000e0000 */
[----:B------:R-:W-:Y:S01]  /*b020*/  IMAD R42, R40, UR60, RZ ;  /* 0x0000003c282a7c24 */ /* 0x000fe2000f8e02ff */
[----:B------:R-:W-:Y:S01]  /*b030*/  ISETP.GE.AND P5, PT, R213, UR6, PT ;  /* 0x00000006d5007c0c */ /* 0x000fe2000bfa6270 */
[----:B------:R-:W-:-:S04]  /*b040*/  IMAD.MOV.U32 R40, RZ, RZ, R94 ;  /* 0x000000ffff287224 */ /* 0x000fc800078e005e */
[----:B------:R-:W1:Y:S01]  /*b050*/  @!P2 LDS.128 R36, [R4+0x1400] ;  /* 0x001400000424a984 */ /* 0x000e620000000c00 */
[----:B------:R-:W-:-:S04]  /*b060*/  IMAD.WIDE.U32 R40, R43, UR60, R40 ;  /* 0x0000003c2b287c25 */ /* 0x000fc8000f8e0028 */
[----:B------:R-:W-:Y:S01]  /*b070*/  IMAD R43, R43, UR61, R42 ;  /* 0x0000003d2b2b7c24 */ /* 0x000fe2000f8e022a */
[----:B------:R-:W-:Y:S01]  /*b080*/  LEA R50, P4, R40, UR4, 0x1 ;  /* 0x0000000428327c11 */ /* 0x000fe2000f8808ff */
[----:B------:R-:W-:Y:S02]  /*b090*/  ULDC.64 UR4, c[0x0][0x208] ;  /* 0x0000820000047ab9 */ /* 0x000fe40000000a00 */
[----:B------:R-:W-:-:S05]  /*b0a0*/  IMAD.IADD R41, R41, 0x1, R43 ;  /* 0x0000000129297824 */ /* 0x000fca00078e022b */
        /* <DEDUP_REMOVED lines=10> */
.L_x_2745:
[----:B------:R-:W-:Y:S05]  /*b150*/  BSYNC B0 ;  /* 0x0000000000007941 */ /* 0x000fea0003800000 */
.L_x_2744:
[----:B--2---:R-:W-:Y:S01]  /*b160*/  VIADD R36, R212, 0x40 ;  /* 0x00000040d4247836 */ /* 0x004fe20000000000 */
[----:B------:R-:W-:Y:S04]  /*b170*/  BSSY B0, `(.L_x_2746) ;  /* 0x000001d000007945 */ /* 0x000fe80003800000 */
[----:B------:R-:W-:-:S13]  /*b180*/  ISETP.GE.AND P2, PT, R36, R3, PT ;  /* 0x000000032400720c */ /* 0x000fda0003f46270 */
[----:B------:R-:W-:Y:S05]  /*b190*/  @P2 BRA `(.L_x_2747) ;  /* 0x0000000000682947 */ /* 0x000fea0003800000 */
[----:B------:R-:W-:Y:S01]  /*b1a0*/  ULDC UR6, c[0x0][0x2f4] ;  /* 0x0000bd0000067ab9 */ /* 0x000fe20000000800 */
[----:B------:R-:W-:Y:S01]  /*b1b0*/  IADD3 R3, P4, R48, 0x40, RZ ;  /* 0x0000004030037810 */ /* 0x000fe20007f9e0ff */
[----:B------:R-:W-:Y:S01]  /*b1c0*/  IMAD.MOV.U32 R40, RZ, RZ, R94 ;  /* 0x000000ffff287224 */ /* 0x000fe200078e005e */
[----:B------:R-:W-:Y:S01]  /*b1d0*/  ISETP.GE.AND P2, PT, R18, UR6, PT ;  /* 0x0000000612007c0c */ /* 0x000fe2000bf46270 */
[----:B------:R-:W-:Y:S01]  /*b1e0*/  IMAD.MOV.U32 R41, RZ, RZ, R5 ;  /* 0x000000ffff297224 */ /* 0x000fe200078e0005 */
[----:B------:R-:W-:Y:S01]  /*b1f0*/  R2UR UR4, R53 ;  /* 0x00000000350472ca */ /* 0x000fe200000e0000 */
[----:B------:R-:W-:Y:S01]  /*b200*/  IMAD.X R48, RZ, RZ, R49, P4 ;  /* 0x000000ffff307224 */ /* 0x000fe200020e0631 */
[----:B------:R-:W-:Y:S01]  /*b210*/  R2UR UR7, R52 ;  /* 0x00000000340772ca */ /* 0x000fe200000e0000 */
[----:B------:R-:W-:Y:S01]  /*b220*/  IMAD.WIDE.U32 R40, R3, UR60, R40 ;  /* 0x0000003c03287c25 */ /* 0x000fe2000f8e0028 */
[----:B------:R-:W-:-:S03]  /*b230*/  ISETP.GE.AND P5, PT, R213, UR6, PT ;  /* 0x00000006d5007c0c */ /* 0x000fc6000bfa6270 */
[----:B------:R-:W-:-:S04]  /*b240*/  IMAD R48, R48, UR60, RZ ;  /* 0x0000003c30307c24 */ /* 0x000fc8000f8e02ff */
[----:B------:R-:W1:Y:S01]  /*b250*/  @!P2 LDS.128 R36, [R4+0x2400] ;  /* 0x002400000424a984 */ /* 0x000e620000000c00 */
[----:B------:R-:W-:Y:S01]  /*b260*/  IMAD R3, R3, UR61, R48 ;  /* 0x0000003d03037c24 */ /* 0x000fe2000f8e0230 */
[----:B------:R-:W-:Y:S01]  /*b270*/  LEA R48, P4, R40, UR4, 0x1 ;  /* 0x0000000428307c11 */ /* 0x000fe2000f8808ff */
[----:B------:R-:W-:-:S03]  /*b280*/  ULDC.64 UR4, c[0x0][0x208] ;  /* 0x0000820000047ab9 */ /* 0x000fc60000000a00 */
[----:B------:R-:W-:-:S04]  /*b290*/  IADD3 R3, R41, R3, RZ ;  /* 0x0000000329037210 */ /* 0x000fc80007ffe0ff */
[----:B------:R-:W-:Y:S02]  /*b2a0*/  LEA.HI.X R49, R40, UR7, R3, 0x1, P4 ;  /* 0x0000000728317c11 */ /* 0x000fe4000a0f0c03 */
[----:B------:R-:W-:Y:S01]  /*b2b0*/  ISETP.GE.AND P4, PT, R220, UR6, PT ;  /* 0x00000006dc007c0c */ /* 0x000fe2000bf86270 */
[----:B------:R-:W2:Y:S04]  /*b2c0*/  @!P5 LDS.128 R40, [R4+0x4c00] ;  /* 0x004c00000428d984 */ /* 0x000ea80000000c00 */
[----:B-1----:R-:W-:Y:S01]  /*b2d0*/  @!P2 STG.E.128 desc[UR4][R48.64], R36 ;  /* 0x000000243000a986 */ /* 0x002fe2000c101d04 */
[----:B------:R-:W-:-:S07]  /*b2e0*/  ISETP.GE.AND P2, PT, R221, UR6, PT ;  /* 0x00000006dd007c0c */ /* 0x000fce000bf46270 */
[----:B------:R-:W1:Y:S04]  /*b2f0*/  @!P4 LDS.128 R36, [R4+0x7400] ;  /* 0x007400000424c984 */ /* 0x000e680000000c00 */
[----:B--2---:R-:W-:Y:S04]  /*b300*/  @!P5 STG.E.128 desc[UR4][R48.64+0x80], R40 ;  /* 0x000080283000d986 */ /* 0x004fe8000c101d04 */
[----:B------:R-:W2:Y:S04]  /*b310*/  @!P2 LDS.128 R44, [R4+0x9c00] ;  /* 0x009c0000042ca984 */ /* 0x000ea80000000c00 */
[----:B-1----:R1:W-:Y:S04]  /*b320*/  @!P4 STG.E.128 desc[UR4][R48.64+0x100], R36 ;  /* 0x000100243000c986 */ /* 0x0023e8000c101d04 */
[----:B--2---:R1:W-:Y:S02]  /*b330*/  @!P2 STG.E.128 desc[UR4][R48.64+0x180], R44 ;  /* 0x0001802c3000a986 */ /* 0x0043e4000c101d04 */
.L_x_2747:
[----:B------:R-:W-:Y:S05]  /*b340*/  BSYNC B0 ;  /* 0x0000000000007941 */ /* 0x000fea0003800000 */
.L_x_2746:
[----:B------:R-:W2:Y:S01]  /*b350*/  LDL R3, [R1+0x10] ;  /* 0x0000100001037983 */ /* 0x000ea20000100800 */
[----:B0-----:R-:W-:Y:S01]  /*b360*/  @!P3 VIADD R0, R0, 0x388c0 ;  /* 0x000388c00000b836 */ /* 0x001fe20000000000 */
[----:B------:R-:W-:Y:S01]  /*b370*/  PLOP3.LUT P2, PT, PT, PT, PT, 0x8, 0x0 ;  /* 0x000000000000781c */ /* 0x000fe20003f4e170 */
[----:B------:R-:W-:Y:S01]  /*b380*/  VIADD R17, R17, 0x1 ;  /* 0x0000000111117836 */ /* 0x000fe20000000000 */
[----:B------:R-:W-:Y:S01]  /*b390*/  @!PT LDS RZ, [RZ] ;  /* 0x00000000fffff984 */ /* 0x000fe20000000800 */
[----:B------:R-:W-:Y:S01]  /*b3a0*/  @!PT LDS RZ, [RZ] ;  /* 0x00000000fffff984 */ /* 0x000fe20000000800 */
[----:B------:R-:W-:Y:S01]  /*b3b0*/  @!PT LDS RZ, [RZ] ;  /* 0x00000000fffff984 */ /* 0x000fe20000000800 */
[----:B------:R-:W-:Y:S01]  /*b3c0*/  @!PT LDS RZ, [RZ] ;  /* 0x00000000fffff984 */ /* 0x000fe20000000800 */
[----:B------:R0:W-:Y:S06]  /*b3d0*/  MEMBAR.ALL.CTA ;  /* 0x0000000000007992 */ /* 0x0001ec0000008000 */
[----:B0-----:R-:W0:Y:S01]  /*b3e0*/  FENCE.VIEW.ASYNC.S ;  /* 0x00000000000073c6 */ /* 0x001e220000000000 */
[----:B------:R-:W-:Y:S01]  /*b3f0*/  @!P3 PRMT R0, RZ, 0x654, R0 ;  /* 0x00000654ff00b816 */ /* 0x000fe20000000000 */
[----:B0-----:R0:W-:Y:S06]  /*b400*/  BAR.SYNC.DEFER_BLOCKING R172, 0x80 ;  /* 0x000200ac0000751d */ /* 0x0011ec0000010000 */
[----:B------:R3:W-:Y:S01]  /*b410*/  @!P3 SYNCS.ARRIVE.TRANS64.RED.A1T0 RZ, [R0+URZ], RZ ;  /* 0x000000ff00ffb9a7 */ /* 0x0007e2000810043f */
[----:B------:R-:W-:-:S04]  /*b420*/  ISETP.NE.AND P3, PT, R17, 0x2, PT ;  /* 0x000000021100780c */ /* 0x000fc80003f65270 */
[----:B------:R-:W-:Y:S02]  /*b430*/  SEL R17, R17, RZ, P3 ;  /* 0x000000ff11117207 */ /* 0x000fe40001800000 */
[----:B---3--:R-:W-:-:S04]  /*b440*/  SEL R0, RZ, 0x1, P3 ;  /* 0x00000001ff007807 */ /* 0x008fc80001800000 */
[----:B------:R-:W-:Y:S02]  /*b450*/  LOP3.LUT R219, R219, R0, RZ, 0x3c, !PT ;  /* 0x00000000dbdb7212 */ /* 0x000fe400078e3cff */
[----:B--2---:R-:W-:-:S13]  /*b460*/  LOP3.LUT P4, RZ, R3, 0x2, RZ, 0xc0, !PT ;  /* 0x0000000203ff7812 */ /* 0x004fda000788c0ff */
[----:B0-----:R-:W-:Y:S05]  /*b470*/  @P4 BRA `(.L_x_2748) ;  /* 0xffffff78009c4947 */ /* 0x001fea000383ffff */
.L_x_2636:
[----:B------:R-:W0:Y:S01]  /*b480*/  LDC R0, c[0x0][0x448] ;  /* 0x00011200ff007b82 */ /* 0x000e220000000800 */
[----:B------:R-:W-:Y:S01]  /*b490*/  BSSY B0, `(.L_x_2749) ;  /* 0x0000011000007945 */ /* 0x000fe20003800000 */
[----:B0-----:R-:W-:Y:S01]  /*b4a0*/  ISETP.NE.AND P0, PT, R0, 0x1, PT ;  /* 0x000000010000780c */ /* 0x001fe20003f05270 */
[----:B------:R-:W-:-:S12]  /*b4b0*/  VIADD R0, R231, 0x7f ;  /* 0x0000007fe7007836 */ /* 0x000fd80000000000 */
[----:B------:R-:W0:Y:S08]  /*b4c0*/  @P0 LDC R3, c[0x0][0x44c] ;  /* 0x00011300ff030b82 */ /* 0x000e300000000800 */
[----:B------:R-:W2:Y:S01]  /*b4d0*/  @P0 LDC R2, c[0x0][0x450] ;  /* 0x00011400ff020b82 */ /* 0x000ea20000000800 */
[----:B0-----:R-:W-:-:S05]  /*b4e0*/  @P0 IMAD.HI.U32 R3, R0, R3, RZ ;  /* 0x0000000300030227 */ /* 0x001fca00078e00ff */
[----:B--2---:R-:W-:Y:S01]  /*b4f0*/  @P0 SHF.R.U32.HI R0, RZ, R2, R3 ;  /* 0x00000002ff000219 */ /* 0x004fe20000011603 */
[----:B------:R-:W-:-:S04]  /*b500*/  IMAD.MOV.U32 R2, RZ, RZ, RZ ;  /* 0x000000ffff027224 */ /* 0x000fc800078e00ff */
[----:B------:R-:W-:-:S04]  /*b510*/  IMAD.IADD R0, R143, 0x1, R0 ;  /* 0x000000018f007824 */ /* 0x000fc800078e0200 */
[----:B------:R-:W-:-:S05]  /*b520*/  IMAD.HI R0, R0, 0x66666667, RZ ;  /* 0x6666666700007827 */ /* 0x000fca00078e02ff */
[----:B------:R-:W-:-:S04]  /*b530*/  SHF.R.U32.HI R3, RZ, 0x1f, R0 ;  /* 0x0000001fff037819 */ /* 0x000fc80000011600 */
[----:B------:R-:W-:-:S04]  /*b540*/  LEA.HI.SX32 R3, R0, R3, 0x1b ;  /* 0x0000000300037211 */ /* 0x000fc800078fdaff */
[----:B------:R-:W-:-:S04]  /*b550*/  VIMNMX R144, R144, R3, PT ;  /* 0x0000000390907248 */ /* 0x000fc80003fe0100 */
[----:B------:R-:W-:Y:S01]  /*b560*/  ISETP.GE.AND P0, PT, R144, 0x1, PT ;  /* 0x000000019000780c */ /* 0x000fe20003f06270 */
[----:B------:R-:W-:-:S12]  /*b570*/  @P2 BRA `(.L_x_2750) ;  /* 0x0000000000082947 */ /* 0x000fd80003800000 */
[----:B------:R-:W0:Y:S02]  /*b580*/  FENCE.VIEW.ASYNC.G ;  /* 0x00000000000073c6 */ /* 0x000e240000000100 */
[----:B0-----:R-:W-:Y:S06]  /*b590*/  BAR.ARV 0xc, 0x180 ;  /* 0x0306000000007b1d */ /* 0x001fec0000002000 */
.L_x_2750:
[----:B------:R-:W-:Y:S05]  /*b5a0*/  BSYNC B0 ;  /* 0x0000000000007941 */ /* 0x000fea0003800000 */
.L_x_2749:
[----:B------:R-:W-:Y:S04]  /*b5b0*/  BSSY B0, `(.L_x_2751) ;  /* 0x0000021000007945 */ /* 0x000fe80003800000 */
        /* <DEDUP_REMOVED lines=8> */
[----:B------:R-:W-:-:S05]  /*b640*/  IABS R8, R9 ;  /* 0x0000000900087213 */ /* 0x000fca0000000000 */
[----:B------:R-:W-:Y:S02]  /*b650*/  IMAD.MOV R8, RZ, RZ, -R8 ;  /* 0x000000ffff087224 */ /* 0x000fe400078e0a08 */
[----:B0-----:R-:W0:Y:S02]  /*b660*/  MUFU.RCP R4, R4 ;  /* 0x0000000400047308 */ /* 0x001e240000001000 */
[----:B0-----:R-:W-:Y:S02]  /*b670*/  IADD3 R2, R4, 0xffffffe, RZ ;  /* 0x0ffffffe04027810 */ /* 0x001fe40007ffe0ff */
[----:B------:R-:W-:-:S04]  /*b680*/  IABS R4, R0 ;  /* 0x0000000000047213 */ /* 0x000fc80000000000 */
[----:B------:R0:W2:Y:S01]  /*b690*/  F2I.FTZ.U32.TRUNC.NTZ R3, R2 ;  /* 0x0000000200037305 */ /* 0x0000a2000021f000 */
[----:B------:R-:W-:-:S04]  /*b6a0*/  LOP3.LUT R0, R0, R9, RZ, 0x3c, !PT ;  /* 0x0000000900007212 */ /* 0x000fc800078e3cff */
[----:B------:R-:W-:Y:S01]  /*b6b0*/  ISETP.GE.AND P2, PT, R0, RZ, PT ;  /* 0x000000ff0000720c */ /* 0x000fe20003f46270 */
[----:B0-----:R-:W-:Y:S02]  /*b6c0*/  IMAD.MOV.U32 R2, RZ, RZ, RZ ;  /* 0x000000ffff027224 */ /* 0x001fe400078e00ff */
[----:B--2---:R-:W-:-:S04]  /*b6d0*/  IMAD.MOV R6, RZ, RZ, -R3 ;  /* 0x000000ffff067224 */ /* 0x004fc800078e0a03 */
[----:B------:R-:W-:-:S04]  /*b6e0*/  IMAD R7, R6, R5, RZ ;  /* 0x0000000506077224 */ /* 0x000fc800078e02ff */
[----:B------:R-:W-:-:S04]  /*b6f0*/  IMAD.HI.U32 R3, R3, R7, R2 ;  /* 0x0000000703037227 */ /* 0x000fc800078e0002 */
[----:B------:R-:W-:Y:S02]  /*b700*/  IMAD.MOV.U32 R2, RZ, RZ, R8 ;  /* 0x000000ffff027224 */ /* 0x000fe400078e0008 */
[----:B------:R-:W-:-:S04]  /*b710*/  IMAD.HI.U32 R3, R3, R4, RZ ;  /* 0x0000000403037227 */ /* 0x000fc800078e00ff */
[----:B------:R-:W-:-:S05]  /*b720*/  IMAD R2, R3, R2, R4 ;  /* 0x0000000203027224 */ /* 0x000fca00078e0204 */
[----:B------:R-:W-:-:S13]  /*b730*/  ISETP.GT.U32.AND P1, PT, R5, R2, PT ;  /* 0x000000020500720c */ /* 0x000fda0003f24070 */
[----:B------:R-:W-:Y:S01]  /*b740*/  @!P1 IMAD.IADD R2, R2, 0x1, -R5 ;  /* 0x0000000102029824 */ /* 0x000fe200078e0a05 */
[----:B------:R-:W-:Y:S02]  /*b750*/  @!P1 IADD3 R3, R3, 0x1, RZ ;  /* 0x0000000103039810 */ /* 0x000fe40007ffe0ff */
[----:B------:R-:W-:Y:S02]  /*b760*/  ISETP.NE.AND P1, PT, R9, RZ, PT ;  /* 0x000000ff0900720c */ /* 0x000fe40003f25270 */
[----:B------:R-:W-:-:S13]  /*b770*/  ISETP.GE.U32.AND P0, PT, R2, R5, PT ;  /* 0x000000050200720c */ /* 0x000fda0003f06070 */
[----:B------:R-:W-:-:S04]  /*b780*/  @P0 VIADD R3, R3, 0x1 ;  /* 0x0000000103030836 */ /* 0x000fc80000000000 */
[----:B------:R-:W-:-:S04]  /*b790*/  IMAD.MOV.U32 R2, RZ, RZ, R3 ;  /* 0x000000ffff027224 */ /* 0x000fc800078e0003 */
[----:B------:R-:W-:Y:S01]  /*b7a0*/  @!P2 IMAD.MOV R2, RZ, RZ, -R2 ;  /* 0x000000ffff02a224 */ /* 0x000fe200078e0a02 */
[----:B------:R-:W-:-:S07]  /*b7b0*/  @!P1 LOP3.LUT R2, RZ, R9, RZ, 0x33, !PT ;  /* 0x00000009ff029212 */ /* 0x000fce00078e33ff */
.L_x_2752:
[----:B------:R-:W-:Y:S05]  /*b7c0*/  BSYNC B0 ;  /* 0x0000000000007941 */ /* 0x000fea0003800000 */
.L_x_2751:
[----:B------:R-:W2:Y:S01]  /*b7d0*/  LDL R0, [R1+0x88] ;  /* 0x0000880001007983 */ /* 0x000ea20000100800 */
[----:B------:R-:W-:Y:S01]  /*b7e0*/  PLOP3.LUT P0, PT, PT, PT, PT, 0x80, 0x0 ;  /* 0x000000000000781c */ /* 0x000fe20003f0f070 */
[----:B------:R-:W-:Y:S01]  /*b7f0*/  IMAD.MOV.U32 R153, RZ, RZ, RZ ;  /* 0x000000ffff997224 */ /* 0x000fe200078e00ff */
[----:B------:R-:W-:Y:S01]  /*b800*/  CS2R R150, SRZ ;  /* 0x0000000000967805 */ /* 0x000fe2000001ff00 */
[----:B------:R-:W-:Y:S01]  /*b810*/  IMAD.MOV.U32 R154, RZ, RZ, RZ ;  /* 0x000000ffff9a7224 */ /* 0x000fe200078e00ff */
        /* <DEDUP_REMOVED lines=49> */
[----:B-1----:R-:W-:Y:S02]  /*bb30*/  CS2R R48, SRZ ;  /* 0x0000000000307805 */ /* 0x002fe4000001ff00 */
        /* <DEDUP_REMOVED lines=12> */
[----:B--2---:R-:W-:-:S05]  /*bc00*/  IMAD R229, R0, R2, RZ ;  /* 0x0000000200e57224 */ /* 0x004fca00078e02ff */
[----:B------:R-:W-:Y:S02]  /*bc10*/  VIADDMNMX R2, R229, R2, R144, PT ;  /* 0x00000002e5027246 */ /* 0x000fe40003800190 */
[----:B------:R-:W-:Y:S02]  /*bc20*/  CS2R R144, SRZ ;  /* 0x0000000000907805 */ /* 0x000fe4000001ff00 */
[----:B------:R-:W-:-:S13]  /*bc30*/  ISETP.GT.AND P1, PT, R2, R229, PT ;  /* 0x000000e50200720c */ /* 0x000fda0003f24270 */
[----:B------:R-:W-:Y:S05]  /*bc40*/  @!P1 BRA `(.L_x_2753) ;  /* 0x0000018c00c89947 */ /* 0x000fea0003800000 */
[----:B------:R-:W2:Y:S02]  /*bc50*/  LDL R0, [R1+0x90] ;  /* 0x0000900001007983 */ /* 0x000ea40000100800 */
[----:B--2---:R-:W-:Y:S02]  /*bc60*/  R2UR UR4, R0 ;  /* 0x00000000000472ca */ /* 0x004fe400000e0000 */
[----:B------:R-:W0:Y:S11]  /*bc70*/  S2R R0, SR_TID.X ;  /* 0x0000000000007919 */ /* 0x000e360000002100 */
[----:B------:R-:W-:-:S06]  /*bc80*/  ULOP3.LUT UP0, URZ, UR4, 0x9f, URZ, 0xc0, !UPT ;  /* 0x0000009f043f7892 */ /* 0x000fcc000f80c03f */
[----:B------:R-:W-:Y:S02]  /*bc90*/  PLOP3.LUT P0, PT, PT, PT, UP0, 0x80, 0x0 ;  /* 0x000000000000781c */ /* 0x000fe40003f0f008 */
[----:B0-----:R-:W-:-:S04]  /*bca0*/  IADD3 R0, R0, -0x80, RZ ;  /* 0xffffff8000007810 */ /* 0x001fc80007ffe0ff */
        /* <DEDUP_REMOVED lines=27> */
.L_x_2754:
        /* <DEDUP_REMOVED lines=13> */
.L_x_2758:
[----:B-1----:R1:W2:Y:S02]  /*bf30*/  SYNCS.PHASECHK.TRANS64.TRYWAIT P0, [R16+URZ+0x38800], R3 ;  /* 0x03880003100075a7 */ /* 0x0022a4000800017f */
[----:B--2---:R-:W-:Y:S05]  /*bf40*/  @!P0 NANOSLEEP.SYNCS 0x989680 ;  /* 0x009896800000895d */ /* 0x004fea0003900000 */
[----:B------:R-:W2:Y:S02]  /*bf50*/  @!P0 SYNCS.PHASECHK.TRANS64 P0, [R16+URZ+0x38800], R3 ;  /* 0x03880003100085a7 */ /* 0x000ea4000800007f */
[----:B--2---:R-:W-:Y:S05]  /*bf60*/  @!P0 BRA `(.L_x_2758) ;  /* 0xfffffffc00f08947 */ /* 0x004fea000383ffff */
.L_x_2757:
[----:B------:R-:W-:Y:S05]  /*bf70*/  BSYNC B0 ;  /* 0x0000000000007941 */ /* 0x000fea0003800000 */
.L_x_2756:
[----:B------:R-:W-:Y:S05]  /*bf80*/  BRA `(.L_x_2759) ;  /* 0x0000009400847947 */ /* 0x000fea0003800000 */
.L_x_2755:
[----:B------:R-:W2:Y:S01]  /*bf90*/  LDL R0, [R1+0x90] ;  /* 0x0000900001007983 */ /* 0x000ea20000100800 */
[----:B------:R-:W-:Y:S01]  /*bfa0*/  ULDC.64 UR6, c[0x0][0x408] ;  /* 0x0001020000067ab9 */ /* 0x000fe20000000a00 */
[----:B--2---:R-:W-:Y:S02]  /*bfb0*/  R2UR UR4, R0 ;  /* 0x00000000000472ca */ /* 0x004fe400000e0000 */
[----:B-----5:R-:W-:-:S05]  /*bfc0*/  SHF.R.S32.HI R0, RZ, 0x1f, R152 ;  /* 0x0000001fff007819 */ /* 0x020fca0000011498 */
[----:B------:R-:W-:-:S04]  /*bfd0*/  IMAD R5, R0, UR6, RZ ;  /* 0x0000000600057c24 */ /* 0x000fc8000f8e02ff */
[----:B------:R-:W-:Y:S02]  /*bfe0*/  IMAD R5, R152, UR7, R5 ;  /* 0x0000000798057c24 */ /* 0x000fe4000f8e0205 */
[----:B------:R-:W-:-:S03]  /*bff0*/  ULOP3.LUT UP0, URZ, UR4, 0x3ff, URZ, 0xc0, !UPT ;  /* 0x000003ff043f7892 */ /* 0x000fc6000f80c03f */
[----:B------:R-:W-:Y:S02]  /*c000*/  ULDC.64 UR4, c[0x0][0x3f8] ;  /* 0x0000fe0000047ab9 */ /* 0x000fe40000000a00 */
[----:B------:R-:W-:Y:S01]  /*c010*/  IMAD R3, R0, UR4, RZ ;  /* 0x0000000400037c24 */ /* 0x000fe2000f8e02ff */
[----:B------:R-:W-:Y:S01]  /*c020*/  PLOP3.LUT P0, PT, PT, PT, UP0, 0x80, 0x0 ;  /* 0x000000000000781c */ /* 0x000fe20003f0f008 */
[----:B------:R-:W-:-:S04]  /*c030*/  IMAD.WIDE.U32 R24, R152, UR4, RZ ;  /* 0x0000000498187c25 */ /* 0x000fc8000f8e00ff */
[C---:B------:R-:W-:Y:S02]  /*c040*/  IMAD R3, R152.reuse, UR5, R3 ;  /* 0x0000000598037c24 */ /* 0x040fe4000f8e0203 */
[----:B------:R-:W-:-:S03]  /*c050*/  IMAD.WIDE.U32 R152, R152, UR6, RZ ;  /* 0x0000000698987c25 */ /* 0x000fc6000f8e00ff */
[----:B------:R-:W-:Y:S01]  /*c060*/  IADD3 R73, R3, R25, RZ ;  /* 0x0000001903497210 */ /* 0x000fe20007ffe0ff */
[----:B------:R-:W-:Y:S02]  /*c070*/  IMAD.IADD R27, R5, 0x1, R153 ;  /* 0x00000001051b7824 */ /* 0x000fe400078e0299 */
        /* <DEDUP_REMOVED lines=16> */
[----:B0-----:R-:W-:Y:S05]  /*c180*/  CALL.ABS.NOINC R14 ;  /* 0x000000000e007343 */ /* 0x001fea0003c00000 */
.L_x_2760:
[----:B------:R-:W2:Y:S01]  /*c190*/  LDL R20, [R1+0x60] ;  /* 0x0000600001147983 */ /* 0x000ea20000100800 */
[----:B------:R-:W-:Y:S01]  /*c1a0*/  ULDC.U8 UR4, c[0x0][0x410] ;  /* 0x0001040000047ab9 */ /* 0x000fe20000000000 */
[----:B------:R-:W-:Y:S01]  /*c1b0*/  IMAD.IADD R0, R212, 0x1, R231 ;  /* 0x00000001d4007824 */ /* 0x000fe200078e02e7 */
[----:B------:R-:W-:Y:S01]  /*c1c0*/  ISETP.NE.AND P0, PT, RZ, UR4, PT ;  /* 0x00000004ff007c0c */ /* 0x000fe2000bf05270 */
[----:B------:R-:W-:Y:S03]  /*c1d0*/  BSSY B0, `(.L_x_2761) ;  /* 0x0000934000007945 */ /* 0x000fe60003800000 */
[----:B--2---:R-:W-:-:S09]  /*c1e0*/  LEA R3, R20, R0, 0x5 ;  /* 0x0000000014037211 */ /* 0x004fd200078e28ff */
[----:B------:R-:W-:Y:S05]  /*c1f0*/  @!P0 BRA `(.L_x_2762) ;  /* 0x00000048002c8947 */ /* 0x000fea0003800000 */
        /* <DEDUP_REMOVED lines=16> */
[----:B------:R-:W-:-:S04]  /*c300*/  IMAD.WIDE.U32 R4, R3, UR4, R4 ;  /* 0x0000000403047c25 */ /* 0x000fc8000f8e0004 */
[C---:B------:R-:W-:Y:S01]  /*c310*/  IMAD R9, R3.reuse, UR5, R10 ;  /* 0x0000000503097c24 */ /* 0x040fe2000f8e020a */
[----:B------:R-:W-:Y:S01]  /*c320*/  ULDC.64 UR4, c[0x0][0x3e8] ;  /* 0x0000fa0000047ab9 */ /* 0x000fe20000000a00 */
[----:B------:R-:W-:Y:S01]  /*c330*/  IMAD R33, R3, UR7, R8 ;  /* 0x0000000703217c24 */ /* 0x000fe2000f8e0208 */
[----:B------:R-:W-:Y:S01]  /*c340*/  ULDC.64 UR6, c[0x0][0x400] ;  /* 0x0001000000067ab9 */ /* 0x000fe20000000a00 */
[----:B------:R-:W-:Y:S01]  /*c350*/  IMAD.IADD R3, R5, 0x1, R9 ;  /* 0x0000000105037824 */ /* 0x000fe200078e0209 */
[----:B------:R-:W-:Y:S01]  /*c360*/  LEA R30, P0, R4, UR4, 0x1 ;  /* 0x00000004041e7c11 */ /* 0x000fe2000f8008ff */
[----:B------:R-:W-:Y:S01]  /*c370*/  UMOV UR4, 0xffffffff ;  /* 0xffffffff00047882 */ /* 0x000fe20000000000 */
[----:B------:R-:W-:Y:S02]  /*c380*/  LEA R31, P1, R6, UR6, 0x1 ;  /* 0x00000006061f7c11 */ /* 0x000fe4000f8208ff */
[----:B------:R-:W-:Y:S02]  /*c390*/  IADD3 R33, R7, R33, RZ ;  /* 0x0000002107217210 */ /* 0x000fe40007ffe0ff */
[----:B------:R-:W-:-:S02]  /*c3a0*/  LEA.HI.X R32, R4, UR5, R3, 0x1, P0 ;  /* 0x0000000504207c11 */ /* 0x000fc400080f0c03 */
[----:B------:R-:W-:Y:S01]  /*c3b0*/  LEA.HI.X R33, R6, UR7, R33, 0x1, P1 ;  /* 0x0000000706217c11 */ /* 0x000fe200088f0c21 */
[----:B------:R-:W-:Y:S06]  /*c3c0*/  BRA.DIV UR4, `(.L_x_2763) ;  /* 0x00000272040c7947 */ /* 0x000fec000b800000 */
[----:B------:R0:W1:Y:S04]  /*c3d0*/  SHFL.IDX PT, R7, R32, RZ, 0x181f ;  /* 0x00181fff20077589 */ /* 0x00006800000e0000 */
[----:B------:R0:W2:Y:S04]  /*c3e0*/  SHFL.IDX PT, R6, R30, RZ, 0x181f ;  /* 0x00181fff1e067589 */ /* 0x0000a800000e0000 */
[----:B------:R0:W3:Y:S04]  /*c3f0*/  SHFL.IDX PT, R9, R33, RZ, 0x181f ;  /* 0x00181fff21097589 */ /* 0x0000e800000e0000 */
[----:B------:R0:W4:Y:S02]  /*c400*/  SHFL.IDX PT, R8, R31, RZ, 0x181f ;  /* 0x00181fff1f087589 */ /* 0x00012400000e0000 */
.L_x_3088:
        /* <DEDUP_REMOVED lines=23> */
[C---:B------:R-:W-:Y:S01]  /*c580*/  @!P3 IMAD.SHL.U32 R21, R22.reuse, 0x2, RZ ;  /* 0x000000021615b824 */ /* 0x040fe200078e00ff */
[----:B------:R-:W-:-:S03]  /*c590*/  @!P3 SHF.L.U64.HI R4, R22, 0x1, R23 ;  /* 0x000000011604b819 */ /* 0x000fc60000010217 */
[----:B------:R-:W-:Y:S01]  /*c5a0*/  @!P2 IMAD.SHL.U32 R13, R215, 0x2, RZ ;  /* 0x00000002d70da824 */ /* 0x000fe200078e00ff */
[-C--:B--2---:R-:W-:Y:S02]  /*c5b0*/  @!P3 IADD3 R24, P5, R6, R21.reuse, RZ ;  /* 0x000000150618b210 */ /* 0x084fe40007fbe0ff */
[----:B----4-:R-:W-:Y:S02]  /*c5c0*/  @!P3 IADD3 R20, P4, R8, R21, RZ ;  /* 0x000000150814b210 */ /* 0x010fe40007f9e0ff */
[-C--:B------:R-:W-:Y:S01]  /*c5d0*/  @!P2 IADD3 R14, P6, R6, R13.reuse, RZ ;  /* 0x0000000d060ea210 */ /* 0x080fe20007fde0ff */
[----:B-1----:R-:W-:Y:S01]  /*c5e0*/  @!P3 IMAD.X R25, R7, 0x1, R4, P5 ;  /* 0x000000010719b824 */ /* 0x002fe200028e0604 */
[----:B------:R-:W-:Y:S02]  /*c5f0*/  @!P2 IADD3 R12, P5, R8, R13, RZ ;  /* 0x0000000d080ca210 */ /* 0x000fe40007fbe0ff */
[----:B---3--:R-:W-:Y:S02]  /*c600*/  @!P3 IADD3.X R21, R9, R4, RZ, P4, !PT ;  /* 0x000000040915b210 */ /* 0x008fe400027fe4ff */
[----:B------:R-:W-:-:S02]  /*c610*/  CS2R R70, SRZ ;  /* 0x0000000000467805 */ /* 0x000fc4000001ff00 */
[----:B------:R-:W-:Y:S02]  /*c620*/  CS2R R72, SRZ ;  /* 0x0000000000487805 */ /* 0x000fe4000001ff00 */
[----:B------:R-:W-:Y:S02]  /*c630*/  CS2R R66, SRZ ;  /* 0x0000000000427805 */ /* 0x000fe4000001ff00 */
[----:B------:R-:W-:Y:S02]  /*c640*/  CS2R R68, SRZ ;  /* 0x0000000000447805 */ /* 0x000fe4000001ff00 */
[----:B------:R-:W-:Y:S02]  /*c650*/  CS2R R62, SRZ ;  /* 0x00000000003e7805 */ /* 0x000fe4000001ff00 */
[----:B------:R-:W-:Y:S01]  /*c660*/  CS2R R64, SRZ ;  /* 0x0000000000407805 */ /* 0x000fe2000001ff00 */
[----:B------:R1:W5:Y:S04]  /*c670*/  @!P3 LD.E.64 R74, desc[UR6][R24.64] ;  /* 0x00000006184ab980 */ /* 0x000368000c101b00 */
[----:B------:R1:W5:Y:S01]  /*c680*/  @!P3 LD.E.64 R76, desc[UR6][R20.64] ;  /* 0x00000006144cb980 */ /* 0x000362000c101b00 */
[----:B------:R-:W-:Y:S01]  /*c690*/  @!P2 SHF.L.U64.HI R34, R215, 0x1, R11 ;  /* 0x00000001d722a819 */ /* 0x000fe2000001020b */
[C---:B------:R-:W-:Y:S01]  /*c6a0*/  @!P1 IMAD.SHL.U32 R11, R214.reuse, 0x2, RZ ;  /* 0x00000002d60b9824 */ /* 0x040fe200078e00ff */
[----:B------:R-:W-:-:S03]  /*c6b0*/  @!P1 SHF.L.U64.HI R28, R214, 0x1, R10 ;  /* 0x00000001d61c9819 */ /* 0x000fc6000001020a */
[--C-:B------:R-:W-:Y:S01]  /*c6c0*/  @!P2 IMAD.X R15, R7, 0x1, R34.reuse, P6 ;  /* 0x00000001070fa824 */ /* 0x100fe200030e0622 */
[-C--:B------:R-:W-:Y:S01]  /*c6d0*/  @!P1 IADD3 R10, P4, R6, R11.reuse, RZ ;  /* 0x0000000b060a9210 */ /* 0x080fe20007f9e0ff */
[----:B------:R-:W-:Y:S01]  /*c6e0*/  @!P2 IMAD.X R13, R9, 0x1, R34, P5 ;  /* 0x00000001090da824 */ /* 0x000fe200028e0622 */
[C---:B------:R-:W-:Y:S01]  /*c6f0*/  @!P0 SHF.L.U64.HI R26, R217.reuse, 0x1, R5 ;  /* 0x00000001d91a8819 */ /* 0x040fe20000010205 */
[----:B------:R-:W-:Y:S01]  /*c700*/  @!P0 IMAD.SHL.U32 R5, R217, 0x2, RZ ;  /* 0x00000002d9058824 */ /* 0x000fe200078e00ff */
[----:B------:R-:W-:Y:S01]  /*c710*/  @!P1 IADD3 R4, P6, R8, R11, RZ ;  /* 0x0000000b08049210 */ /* 0x000fe20007fde0ff */
[--C-:B------:R-:W-:Y:S01]  /*c720*/  @!P1 IMAD.X R11, R7, 0x1, R28.reuse, P4 ;  /* 0x00000001070b9824 */ /* 0x100fe200020e061c */
[----:B------:R1:W5:Y:S02]  /*c730*/  @!P2 LD.E.64 R70, desc[UR6][R14.64] ;  /* 0x000000060e46a980 */ /* 0x000364000c101b00 */
[-C--:B------:R-:W-:Y:S02]  /*c740*/  @!P0 IADD3 R6, P5, R6, R5.reuse, RZ ;  /* 0x0000000506068210 */ /* 0x080fe40007fbe0ff */
[----:B------:R-:W-:Y:S01]  /*c750*/  @!P0 IADD3 R8, P4, R8, R5, RZ ;  /* 0x0000000508088210 */ /* 0x000fe20007f9e0ff */
[----:B------:R-:W-:Y:S01]  /*c760*/  @!P1 IMAD.X R5, R9, 0x1, R28, P6 ;  /* 0x0000000109059824 */ /* 0x000fe200030e061c */
[----:B------:R1:W5:Y:S01]  /*c770*/  @!P2 LD.E.64 R72, desc[UR6][R12.64] ;  /* 0x000000060c48a980 */ /* 0x000362000c101b00 */
[----:B------:R-:W-:Y:S01]  /*c780*/  @!P0 IMAD.X R7, R7, 0x1, R26, P5 ;  /* 0x0000000107078824 */ /* 0x000fe200028e061a */
[----:B------:R-:W-:-:S02]  /*c790*/  @!P0 IADD3.X R9, R9, R26, RZ, P4, !PT ;  /* 0x0000001a09098210 */ /* 0x000fc400027fe4ff */
[----:B------:R1:W5:Y:S04]  /*c7a0*/  @!P1 LD.E.64 R66, desc[UR6][R10.64] ;  /* 0x000000060a429980 */ /* 0x000368000c101b00 */
[----:B------:R1:W5:Y:S04]  /*c7b0*/  @!P1 LD.E.64 R68, desc[UR6][R4.64] ;  /* 0x0000000604449980 */ /* 0x000368000c101b00 */
[----:B------:R1:W5:Y:S04]  /*c7c0*/  @!P0 LD.E.64 R62, desc[UR6][R6.64] ;  /* 0x00000006063e8980 */ /* 0x000368000c101b00 */
[----:B------:R1:W5:Y:S02]  /*c7d0*/  @!P0 LD.E.64 R64, desc[UR6][R8.64] ;  /* 0x0000000608408980 */ /* 0x000364000c101b00 */
.L_x_2765:
[----:B------:R-:W-:Y:S05]  /*c7e0*/  BSYNC B1 ;  /* 0x0000000000017941 */ /* 0x000fea0003800000 */
.L_x_2764:
[----:B-1---5:R-:W-:Y:S01]  /*c7f0*/  IMAD.MOV.U32 R4, RZ, RZ, R62 ;  /* 0x000000ffff047224 */ /* 0x022fe200078e003e */
[----:B------:R-:W-:Y:S01]  /*c800*/  UMOV UR4, 0xffffffff ;  /* 0xffffffff00047882 */ /* 0x000fe20000000000 */
[----:B--2---:R-:W-:Y:S01]  /*c810*/  IMAD.MOV.U32 R6, RZ, RZ, R66 ;  /* 0x000000ffff067224 */ /* 0x004fe200078e0042 */
[----:B------:R-:W-:Y:S01]  /*c820*/  CS2R R46, SRZ ;  /* 0x00000000002e7805 */ /* 0x000fe2000001ff00 */
        /* <DEDUP_REMOVED lines=10> */
[----:B------:R-:W-:Y:S01]  /*c8d0*/  PRMT R112, R4, 0x7610, R112 ;  /* 0x0000761004707816 */ /* 0x000fe20000000070 */
[----:B------:R-:W-:Y:S01]  /*c8e0*/  IMAD.MOV.U32 R4, RZ, RZ, R64 ;  /* 0x000000ffff047224 */ /* 0x000fe200078e0040 */
[----:B------:R-:W-:Y:S01]  /*c8f0*/  PRMT R111, R111, 0x5410, R5 ;  /* 0x000054106f6f7816 */ /* 0x000fe20000000005 */
[----:B------:R-:W-:Y:S01]  /*c900*/  IMAD.MOV.U32 R5, RZ, RZ, R65 ;  /* 0x000000ffff057224 */ /* 0x000fe200078e0041 */
[----:B------:R-:W-:Y:S01]  /*c910*/  PRMT R96, R6, 0x7610, R96 ;  /* 0x0000761006607816 */ /* 0x000fe20000000060 */
[----:B------:R-:W-:Y:S01]  /*c920*/  IMAD.MOV.U32 R6, RZ, RZ, R68 ;  /* 0x000000ffff067224 */ /* 0x000fe200078e0044 */
[----:B------:R-:W-:Y:S02]  /*c930*/  PRMT R113, R7, 0x7610, R113 ;  /* 0x0000761007717816 */ /* 0x000fe40000000071 */
        /* <DEDUP_REMOVED lines=14> */
[----:B------:R1:W2:Y:S04]  /*ca20*/  SHFL.IDX PT, R7, R32, 0x1, 0x181f ;  /* 0x00381f0020077f89 */ /* 0x0002a800000e0000 */
[----:B------:R1:W0:Y:S04]  /*ca30*/  SHFL.IDX PT, R6, R30, 0x1, 0x181f ;  /* 0x00381f001e067f89 */ /* 0x00022800000e0000 */
[----:B---3--:R1:W3:Y:S04]  /*ca40*/  SHFL.IDX PT, R9, R33, 0x1, 0x181f ;  /* 0x00381f0021097f89 */ /* 0x0082e800000e0000 */
[----:B----4-:R1:W4:Y:S02]  /*ca50*/  SHFL.IDX PT, R8, R31, 0x1, 0x181f ;  /* 0x00381f001f087f89 */ /* 0x01032400000e0000 */
.L_x_3094:
        /* <DEDUP_REMOVED lines=19> */
[C---:B------:R-:W-:Y:S02]  /*cb90*/  @!P3 SHF.L.U32 R21, R22.reuse, 0x1, RZ ;  /* 0x000000011615b819 */ /* 0x040fe400000006ff */
[----:B------:R-:W-:Y:S02]  /*cba0*/  @!P3 SHF.L.U64.HI R4, R22, 0x1, R23 ;  /* 0x000000011604b819 */ /* 0x000fe40000010217 */
[-C--:B0-----:R-:W-:Y:S01]  /*cbb0*/  @!P3 IADD3 R24, P5, R6, R21.reuse, RZ ;  /* 0x000000150618b210 */ /* 0x081fe20007fbe0ff */
[----:B------:R-:W-:Y:S01]  /*cbc0*/  @!P2 IMAD.SHL.U32 R13, R215, 0x2, RZ ;  /* 0x00000002d70da824 */ /* 0x000fe200078e00ff */
[----:B----4-:R-:W-:Y:S01]  /*cbd0*/  @!P3 IADD3 R20, P4, R8, R21, RZ ;  /* 0x000000150814b210 */ /* 0x010fe20007f9e0ff */
[----:B------:R-:W-:Y:S02]  /*cbe0*/  @!P0 IMAD.SHL.U32 R27, R217, 0x2, RZ ;  /* 0x00000002d91b8824 */ /* 0x000fe400078e00ff */
[--C-:B--2---:R-:W-:Y:S01]  /*cbf0*/  @!P3 IMAD.X R25, R7, 0x1, R4.reuse, P5 ;  /* 0x000000010719b824 */ /* 0x104fe200028e0604 */
[-C--:B------:R-:W-:Y:S01]  /*cc00*/  @!P2 IADD3 R14, P6, R6, R13.reuse, RZ ;  /* 0x0000000d060ea210 */ /* 0x080fe20007fde0ff */
[----:B---3--:R-:W-:Y:S01]  /*cc10*/  @!P3 IMAD.X R21, R9, 0x1, R4, P4 ;  /* 0x000000010915b824 */ /* 0x008fe200020e0604 */
[----:B------:R-:W-:-:S02]  /*cc20*/  @!P2 IADD3 R12, P5, R8, R13, RZ ;  /* 0x0000000d080ca210 */ /* 0x000fc40007fbe0ff */
        /* <DEDUP_REMOVED lines=8> */
[----:B------:R-:W-:Y:S02]  /*ccb0*/  ULDC.64 UR6, c[0x0][0x208] ;  /* 0x0000820000067ab9 */ /* 0x000fe40000000a00 */
[----:B------:R0:W5:Y:S04]  /*ccc0*/  @!P3 LD.E.64 R58, desc[UR6][R24.64] ;  /* 0x00000006183ab980 */ /* 0x000168000c101b00 */
[----:B------:R0:W5:Y:S01]  /*ccd0*/  @!P3 LD.E.64 R60, desc[UR6][R20.64] ;  /* 0x00000006143cb980 */ /* 0x000162000c101b00 */
[C---:B------:R-:W-:Y:S01]  /*cce0*/  @!P1 SHF.L.U64.HI R28, R214.reuse, 0x1, R5 ;  /* 0x00000001d61c9819 */ /* 0x040fe20000010205 */
[----:B------:R-:W-:Y:S01]  /*ccf0*/  @!P1 IMAD.SHL.U32 R5, R214, 0x2, RZ ;  /* 0x00000002d6059824 */ /* 0x000fe200078e00ff */
[----:B------:R-:W-:-:S04]  /*cd00*/  @!P0 SHF.L.U64.HI R34, R217, 0x1, R10 ;  /* 0x00000001d9228819 */ /* 0x000fc8000001020a */
[----:B------:R-:W-:Y:S02]  /*cd10*/  @!P1 IADD3 R10, P4, R6, R5, RZ ;  /* 0x00000005060a9210 */ /* 0x000fe40007f9e0ff */
[----:B------:R-:W-:-:S03]  /*cd20*/  @!P2 SHF.L.U64.HI R26, R215, 0x1, R11 ;  /* 0x00000001d71aa819 */ /* 0x000fc6000001020b */
[C---:B------:R-:W-:Y:S01]  /*cd30*/  @!P1 IMAD.X R11, R7.reuse, 0x1, R28, P4 ;  /* 0x00000001070b9824 */ /* 0x040fe200020e061c */
[----:B------:R-:W-:Y:S01]  /*cd40*/  @!P2 IADD3.X R15, R7, R26, RZ, P6, !PT ;  /* 0x0000001a070fa210 */ /* 0x000fe200037fe4ff */
[C---:B------:R-:W-:Y:S01]  /*cd50*/  @!P2 IMAD.X R13, R9.reuse, 0x1, R26, P5 ;  /* 0x00000001090da824 */ /* 0x040fe200028e061a */
[----:B------:R-:W-:Y:S02]  /*cd60*/  @!P1 IADD3 R4, P6, R8, R5, RZ ;  /* 0x0000000508049210 */ /* 0x000fe40007fde0ff */
[-C--:B------:R-:W-:Y:S01]  /*cd70*/  @!P0 IADD3 R6, P5, R6, R27.reuse, RZ ;  /* 0x0000001b06068210 */ /* 0x080fe20007fbe0ff */
[----:B------:R0:W5:Y:S01]  /*cd80*/  @!P2 LD.E.64 R54, desc[UR6][R14.64] ;  /* 0x000000060e36a980 */ /* 0x000162000c101b00 */
[----:B------:R-:W-:Y:S01]  /*cd90*/  @!P0 IADD3 R8, P4, R8, R27, RZ ;  /* 0x0000001b08088210 */ /* 0x000fe20007f9e0ff */
[----:B------:R-:W-:Y:S02]  /*cda0*/  @!P1 IMAD.X R5, R9, 0x1, R28, P6 ;  /* 0x0000000109059824 */ /* 0x000fe400030e061c */
[--C-:B------:R-:W-:Y:S01]  /*cdb0*/  @!P0 IMAD.X R7, R7, 0x1, R34.reuse, P5 ;  /* 0x0000000107078824 */ /* 0x100fe200028e0622 */
[----:B------:R0:W5:Y:S01]  /*cdc0*/  @!P2 LD.E.64 R56, desc[UR6][R12.64] ;  /* 0x000000060c38a980 */ /* 0x000162000c101b00 */
[----:B------:R-:W-:-:S03]  /*cdd0*/  @!P0 IMAD.X R9, R9, 0x1, R34, P4 ;  /* 0x0000000109098824 */ /* 0x000fc600020e0622 */
[----:B------:R0:W5:Y:S04]  /*cde0*/  @!P1 LD.E.64 R50, desc[UR6][R10.64] ;  /* 0x000000060a329980 */ /* 0x000168000c101b00 */
[----:B------:R0:W5:Y:S04]  /*cdf0*/  @!P1 LD.E.64 R52, desc[UR6][R4.64] ;  /* 0x0000000604349980 */ /* 0x000168000c101b00 */
[----:B------:R0:W5:Y:S04]  /*ce00*/  @!P0 LD.E.64 R46, desc[UR6][R6.64] ;  /* 0x00000006062e8980 */ /* 0x000168000c101b00 */
[----:B------:R0:W5:Y:S02]  /*ce10*/  @!P0 LD.E.64 R48, desc[UR6][R8.64] ;  /* 0x0000000608308980 */ /* 0x000164000c101b00 */
.L_x_2768:
[----:B------:R-:W-:Y:S05]  /*ce20*/  BSYNC B1 ;  /* 0x0000000000017941 */ /* 0x000fea0003800000 */
.L_x_2767:
[----:B0----5:R-:W-:Y:S01]  /*ce30*/  IMAD.MOV.U32 R5, RZ, RZ, R47 ;  /* 0x000000ffff057224 */ /* 0x021fe200078e002f */
[----:B------:R-:W-:Y:S01]  /*ce40*/  MOV R4, R46 ;  /* 0x0000002e00047202 */ /* 0x000fe20000000f00 */
[----:B------:R-:W-:Y:S01]  /*ce50*/  IMAD.MOV.U32 R6, RZ, RZ, R50 ;  /* 0x000000ffff067224 */ /* 0x000fe200078e0032 */
[----:B------:R-:W-:Y:S01]  /*ce60*/  UMOV UR4, 0xffffffff ;  /* 0xffffffff00047882 */ /* 0x000fe20000000000 */
[----:B--2---:R-:W-:Y:S01]  /*ce70*/  IMAD.MOV.U32 R7, RZ, RZ, R51 ;  /* 0x000000ffff077224 */ /* 0x004fe200078e0033 */
        /* <DEDUP_REMOVED lines=18> */
[----:B------:R-:W-:-:S05]  /*cfa0*/  IMAD.MOV.U32 R7, RZ, RZ, R61 ;  /* 0x000000ffff077224 */ /* 0x000fca00078e003d */
[----:B------:R-:W-:Y:S01]  /*cfb0*/  PRMT R106, R6, 0x5410, R7 ;  /* 0x00005410066a7816 */ /* 0x000fe20000000007 */
[----:B------:R-:W-:Y:S06]  /*cfc0*/  BRA.DIV UR4, `(.L_x_2769) ;  /* 0x0000026604f47947 */ /* 0x000fec000b800000 */
[----:B------:R0:W2:Y:S04]  /*cfd0*/  SHFL.IDX PT, R7, R32, 0x2, 0x181f ;  /* 0x00581f0020077f89 */ /* 0x0000a800000e0000 */
[----:B------:R0:W0:Y:S04]  /*cfe0*/  SHFL.IDX PT, R6, R30, 0x2, 0x181f ;  /* 0x00581f001e067f89 */ /* 0x00002800000e0000 */
[----:B---3--:R3:W0:Y:S04]  /*cff0*/  SHFL.IDX PT, R9, R33, 0x2, 0x181f ;  /* 0x00581f0021097f89 */ /* 0x00862800000e0000 */
[----:B----4-:R3:W4:Y:S02]  /*d000*/  SHFL.IDX PT, R8, R31, 0x2, 0x181f ;  /* 0x00581f001f087f89 */ /* 0x01072400000e0000 */
.L_x_3100:
        /* <DEDUP_REMOVED lines=25> */
[----:B------:R-:W-:Y:S02]  /*d1a0*/  @!P2 SHF.L.U32 R13, R215, 0x1, RZ ;  /* 0x00000001d70da819 */ /* 0x000fe400000006ff */
[-C--:B----4-:R-:W-:Y:S02]  /*d1b0*/  @!P3 IADD3 R20, P4, R8, R21.reuse, RZ ;  /* 0x000000150814b210 */ /* 0x090fe40007f9e0ff */
[C---:B0-----:R-:W-:Y:S02]  /*d1c0*/  @!P3 IADD3 R24, P5, R6.reuse, R21, RZ ;  /* 0x000000150618b210 */ /* 0x041fe40007fbe0ff */
[-C--:B------:R-:W-:Y:S01]  /*d1d0*/  @!P2 IADD3 R14, P6, R6, R13.reuse, RZ ;  /* 0x0000000d060ea210 */ /* 0x080fe20007fde0ff */
[--C-:B------:R-:W-:Y:S02]  /*d1e0*/  @!P3 IMAD.X R21, R9, 0x1, R4.reuse, P4 ;  /* 0x000000010915b824 */ /* 0x100fe400020e0604 */
[----:B--2---:R-:W-:Y:S01]  /*d1f0*/  @!P3 IMAD.X R25, R7, 0x1, R4, P5 ;  /* 0x000000010719b824 */ /* 0x004fe200028e0604 */
[----:B------:R-:W-:-:S02]  /*d200*/  @!P2 IADD3 R12, P5, R8, R13, RZ ;  /* 0x0000000d080ca210 */ /* 0x000fc40007fbe0ff */
[----:B------:R-:W-:Y:S02]  /*d210*/  CS2R R38, SRZ ;  /* 0x0000000000267805 */ /* 0x000fe4000001ff00 */
[----:B------:R-:W-:Y:S02]  /*d220*/  CS2R R40, SRZ ;  /* 0x0000000000287805 */ /* 0x000fe4000001ff00 */
[----:B------:R-:W-:Y:S01]  /*d230*/  CS2R R36, SRZ ;  /* 0x0000000000247805 */ /* 0x000fe2000001ff00 */
[----:B------:R0:W5:Y:S04]  /*d240*/  @!P3 LD.E.64 R42, desc[UR6][R24.64] ;  /* 0x00000006182ab980 */ /* 0x000168000c101b00 */
[----:B------:R0:W5:Y:S01]  /*d250*/  @!P3 LD.E.64 R44, desc[UR6][R20.64] ;  /* 0x00000006142cb980 */ /* 0x000162000c101b00 */
[----:B---3--:R-:W-:Y:S01]  /*d260*/  @!P2 SHF.L.U64.HI R34, R215, 0x1, R11 ;  /* 0x00000001d722a819 */ /* 0x008fe2000001020b */
[C---:B------:R-:W-:Y:S01]  /*d270*/  @!P1 IMAD.SHL.U32 R11, R214.reuse, 0x2, RZ ;  /* 0x00000002d60b9824 */ /* 0x040fe200078e00ff */
[----:B------:R-:W-:-:S03]  /*d280*/  @!P1 SHF.L.U64.HI R26, R214, 0x1, R10 ;  /* 0x00000001d61a9819 */ /* 0x000fc6000001020a */
[----:B------:R-:W-:Y:S01]  /*d290*/  @!P2 IMAD.X R15, R7, 0x1, R34, P6 ;  /* 0x00000001070fa824 */ /* 0x000fe200030e0622 */
[-C--:B------:R-:W-:Y:S02]  /*d2a0*/  @!P1 IADD3 R10, P4, R6, R11.reuse, RZ ;  /* 0x0000000b060a9210 */ /* 0x080fe40007f9e0ff */
[C---:B------:R-:W-:Y:S01]  /*d2b0*/  @!P0 SHF.L.U64.HI R28, R217.reuse, 0x1, R5 ;  /* 0x00000001d91c8819 */ /* 0x040fe20000010205 */
[----:B------:R-:W-:Y:S01]  /*d2c0*/  @!P0 IMAD.SHL.U32 R5, R217, 0x2, RZ ;  /* 0x00000002d9058824 */ /* 0x000fe200078e00ff */
[----:B------:R-:W-:Y:S01]  /*d2d0*/  @!P1 IADD3 R4, P6, R8, R11, RZ ;  /* 0x0000000b08049210 */ /* 0x000fe20007fde0ff */
[--C-:B------:R-:W-:Y:S01]  /*d2e0*/  @!P1 IMAD.X R11, R7, 0x1, R26.reuse, P4 ;  /* 0x00000001070b9824 */ /* 0x100fe200020e061a */
[C---:B------:R-:W-:Y:S01]  /*d2f0*/  @!P2 IADD3.X R13, R9.reuse, R34, RZ, P5, !PT ;  /* 0x00000022090da210 */ /* 0x040fe20002ffe4ff */
[----:B------:R0:W5:Y:S01]  /*d300*/  @!P2 LD.E.64 R38, desc[UR6][R14.64] ;  /* 0x000000060e26a980 */ /* 0x000162000c101b00 */
[-C--:B------:R-:W-:Y:S02]  /*d310*/  @!P0 IADD3 R6, P5, R6, R5.reuse, RZ ;  /* 0x0000000506068210 */ /* 0x080fe40007fbe0ff */
[----:B------:R-:W-:Y:S01]  /*d320*/  @!P0 IADD3 R8, P4, R8, R5, RZ ;  /* 0x0000000508088210 */ /* 0x000fe20007f9e0ff */
[----:B------:R-:W-:Y:S01]  /*d330*/  @!P1 IMAD.X R5, R9, 0x1, R26, P6 ;  /* 0x0000000109059824 */ /* 0x000fe200030e061a */
[----:B------:R-:W-:Y:S01]  /*d340*/  CS2R R34, SRZ ;  /* 0x0000000000227805 */ /* 0x000fe2000001ff00 */
[--C-:B------:R-:W-:Y:S01]  /*d350*/  @!P0 IMAD.X R7, R7, 0x1, R28.reuse, P5 ;  /* 0x0000000107078824 */ /* 0x100fe200028e061c */
[----:B------:R-:W-:Y:S01]  /*d360*/  CS2R R26, SRZ ;  /* 0x00000000001a7805 */ /* 0x000fe2000001ff00 */
[----:B------:R-:W-:Y:S01]  /*d370*/  @!P0 IMAD.X R9, R9, 0x1, R28, P4 ;  /* 0x0000000109098824 */ /* 0x000fe200020e061c */
[----:B------:R-:W-:Y:S01]  /*d380*/  CS2R R28, SRZ ;  /* 0x00000000001c7805 */ /* 0x000fe2000001ff00 */
[----:B------:R0:W5:Y:S04]  /*d390*/  @!P2 LD.E.64 R40, desc[UR6][R12.64] ;  /* 0x000000060c28a980 */ /* 0x000168000c101b00 */
[----:B------:R0:W5:Y:S04]  /*d3a0*/  @!P1 LD.E.64 R34, desc[UR6][R10.64] ;  /* 0x000000060a229980 */ /* 0x000168000c101b00 */
[----:B------:R0:W5:Y:S04]  /*d3b0*/  @!P1 LD.E.64 R36, desc[UR6][R4.64] ;  /* 0x0000000604249980 */ /* 0x000168000c101b00 */
[----:B------:R0:W5:Y:S04]  /*d3c0*/  @!P0 LD.E.64 R28, desc[UR6][R6.64] ;  /* 0x00000006061c8980 */ /* 0x000168000c101b00 */
[----:B------:R0:W5:Y:S02]  /*d3d0*/  @!P0 LD.E.64 R26, desc[UR6][R8.64] ;  /* 0x00000006081a8980 */ /* 0x000164000c101b00 */
.L_x_2771:
[----:B------:R-:W-:Y:S05]  /*d3e0*/  BSYNC B1 ;  /* 0x0000000000017941 */ /* 0x000fea0003800000 */
.L_x_2770:
[----:B0----5:R-:W-:Y:S01]  /*d3f0*/  IMAD.MOV.U32 R5, RZ, RZ, R34 ;  /* 0x000000ffff057224 */ /* 0x021fe200078e0022 */
[----:B------:R-:W-:Y:S01]  /*d400*/  MOV R6, R29 ;  /* 0x0000001d00067202 */ /* 0x000fe20000000f00 */
[----:B------:R-:W-:Y:S01]  /*d410*/  IMAD.MOV.U32 R4, RZ, RZ, R35 ;  /* 0x000000ffff047224 */ /* 0x000fe200078e0023 */
[----:B------:R-:W-:Y:S01]  /*d420*/  UMOV UR4, 0xffffffff ;  /* 0xffffffff00047882 */ /* 0x000fe20000000000 */
[----:B--2---:R-:W-:-:S03]  /*d430*/  IMAD.MOV.U32 R7, RZ, RZ, R28 ;  /* 0x000000ffff077224 */ /* 0x004fc600078e001c */
[----:B------:R-:W-:Y:S01]  /*d440*/  PRMT R85, R5, 0x5410, R4 ;  /* 0x0000541005557816 */ /* 0x000fe20000000004 */
[----:B------:R-:W-:Y:S01]  /*d450*/  IMAD.MOV.U32 R5, RZ, RZ, R42 ;  /* 0x000000ffff057224 */ /* 0x000fe200078e002a */
[----:B------:R-:W-:Y:S01]  /*d460*/  PRMT R80, R7, 0x5410, R6 ;  /* 0x0000541007507816 */ /* 0x000fe20000000006 */
[----:B------:R-:W-:Y:S01]  /*d470*/  IMAD.MOV.U32 R7, RZ, RZ, R38 ;  /* 0x000000ffff077224 */ /* 0x000fe200078e0026 */
[----:B------:R-:W-:Y:S01]  /*d480*/  MOV R4, R43 ;  /* 0x0000002b00047202 */ /* 0x000fe20000000f00 */
[----:B------:R-:W-:-:S03]  /*d490*/  IMAD.MOV.U32 R6, RZ, RZ, R39 ;  /* 0x000000ffff067224 */ /* 0x000fc600078e0027 */
        /* <DEDUP_REMOVED lines=10> */
[----:B------:R-:W-:Y:S01]  /*d540*/  IMAD.MOV.U32 R7, RZ, RZ, R40 ;  /* 0x000000ffff077224 */ /* 0x000fe200078e0028 */
[----:B------:R-:W-:-:S02]  /*d550*/  MOV R6, R41 ;  /* 0x0000002900067202 */ /* 0x000fc40000000f00 */
[----:B------:R-:W-:Y:S02]  /*d560*/  PRMT R101, R5, 0x5410, R4 ;  /* 0x0000541005657816 */ /* 0x000fe40000000004 */
[----:B------:R-:W-:Y:S02]  /*d570*/  CS2R R4, SRZ ;  /* 0x0000000000047805 */ /* 0x000fe4000001ff00 */
[----:B------:R-:W-:Y:S01]  /*d580*/  PRMT R91, R7, 0x5410, R6 ;  /* 0x00005410075b7816 */ /* 0x000fe20000000006 */
[----:B------:R-:W-:Y:S06]  /*d590*/  BRA.DIV UR4, `(.L_x_2772) ;  /* 0x0000026204f47947 */ /* 0x000fec000b800000 */
[----:B------:R0:W2:Y:S04]  /*d5a0*/  SHFL.IDX PT, R9, R32, 0x3, 0x181f ;  /* 0x00781f0020097f89 */ /* 0x0000a800000e0000 */
[----:B----4-:R0:W4:Y:S04]  /*d5b0*/  SHFL.IDX PT, R8, R30, 0x3, 0x181f ;  /* 0x00781f001e087f89 */ /* 0x01012800000e0000 */
[----:B------:R0:W0:Y:S04]  /*d5c0*/  SHFL.IDX PT, R78, R33, 0x3, 0x181f ;  /* 0x00781f00214e7f89 */ /* 0x00002800000e0000 */
[----:B------:R0:W0:Y:S02]  /*d5d0*/  SHFL.IDX PT, R10, R31, 0x3, 0x181f ;  /* 0x00781f001f0a7f89 */ /* 0x00002400000e0000 */
.L_x_3106:
[----:B------:R-:W5:Y:S01]  /*d5e0*/  LDL R11, [R1+0x78] ;  /* 0x00007800010b7983 */ /* 0x000f620000100800 */
[----:B------:R-:W-:Y:S01]  /*d5f0*/  VIADD R7, R0, 0x60 ;  /* 0x0000006000077836 */ /* 0x000fe20000000000 */
[----:B------:R-:W-:Y:S01]  /*d600*/  BSSY B1, `(.L_x_2773) ;  /* 0x000003f000017945 */ /* 0x000fe20003800000 */
[----:B------:R-:W-:Y:S02]  /*d610*/  CS2R R12, SRZ ;  /* 0x00000000000c7805 */ /* 0x000fe4000001ff00 */
[----:B------:R-:W-:Y:S02]  /*d620*/  CS2R R20, SRZ ;  /* 0x0000000000147805 */ /* 0x000fe4000001ff00 */
[----:B01-3--:R-:W-:Y:S02]  /*d630*/  CS2R R30, SRZ ;  /* 0x00000000001e7805 */ /* 0x00bfe4000001ff00 */
[----:B------:R-:W-:Y:S02]  /*d640*/  ISETP.GE.AND P0, PT, R7, R3, PT ;  /* 0x000000030700720c */ /* 0x000fe40003f06270 */
[----:B------:R-:W-:-:S02]  /*d650*/  CS2R R14, SRZ ;  /* 0x00000000000e7805 */ /* 0x000fc4000001ff00 */
[----:B------:R-:W-:Y:S02]  /*d660*/  CS2R R24, SRZ ;  /* 0x0000000000187805 */ /* 0x000fe4000001ff00 */
[----:B------:R-:W-:Y:S02]  /*d670*/  CS2R R32, SRZ ;  /* 0x0000000000207805 */ /* 0x000fe4000001ff00 */
[----:B-----5:R-:W-:-:S04]  /*d680*/  LEA.HI R6, R11, R11, RZ, 0x1 ;  /* 0x0000000b0b067211 */ /* 0x020fc800078f08ff */
[----:B------:R-:W-:Y:S02]  /*d690*/  LOP3.LUT R0, R6, 0xfffffffe, RZ, 0xc0, !PT ;  /* 0xfffffffe06007812 */ /* 0x000fe400078ec0ff */
[----:B------:R-:W-:-:S03]  /*d6a0*/  CS2R R6, SRZ ;  /* 0x0000000000067805 */ /* 0x000fc6000001ff00 */
[----:B------:R-:W-:-:S05]  /*d6b0*/  IMAD.IADD R0, R11, 0x1, -R0 ;  /* 0x000000010b007824 */ /* 0x000fca00078e0a00 */
[----:B------:R-:W-:Y:S01]  /*d6c0*/  SHF.L.U32 R0, R0, 0x1f, RZ ;  /* 0x0000001f00007819 */ /* 0x000fe200000006ff */
[----:B------:R-:W-:Y:S06]  /*d6d0*/  @P0 BRA `(.L_x_2774) ;  /* 0x0000000000c40947 */ /* 0x000fec0003800000 */
[----:B------:R-:W3:Y:S01]  /*d6e0*/  LDL R82, [R1+0x9c] ;  /* 0x00009c0001527983 */ /* 0x000ee20000100800 */
[----:B------:R-:W-:-:S03]  /*d6f0*/  ULDC UR4, c[0x0][0x3f4] ;  /* 0x0000fd0000047ab9 */ /* 0x000fc60000000800 */
[----:B------:R-:W3:Y:S04]  /*d700*/  LDL R79, [R1+0x98] ;  /* 0x00009800014f7983 */ /* 0x000ee80000100800 */
[----:B------:R-:W3:Y:S01]  /*d710*/  LDL R11, [R1+0x94] ;  /* 0x00009400010b7983 */ /* 0x000ee20000100800 */
[----:B------:R-:W-:Y:S02]  /*d720*/  ISETP.GE.AND P3, PT, R22, UR4, PT ;  /* 0x0000000416007c0c */ /* 0x000fe4000bf66270 */
[----:B------:R-:W-:Y:S02]  /*d730*/  CS2R R32, SRZ ;  /* 0x0000000000207805 */ /* 0x000fe4000001ff00 */
[----:B------:R-:W-:Y:S01]  /*d740*/  ISETP.GE.AND P2, PT, R215, UR4, PT ;  /* 0x00000004d7007c0c */ /* 0x000fe2000bf46270 */
[----:B------:R-:W-:Y:S01]  /*d750*/  ULDC.64 UR6, c[0x0][0x208] ;  /* 0x0000820000067ab9 */ /* 0x000fe20000000a00 */
[----:B------:R-:W-:-:S02]  /*d760*/  ISETP.GE.AND P1, PT, R214, UR4, PT ;  /* 0x00000004d6007c0c */ /* 0x000fc4000bf26270 */
[----:B------:R-:W-:-:S05]  /*d770*/  ISETP.GE.AND P0, PT, R217, UR4, PT ;  /* 0x00000004d9007c0c */ /* 0x000fca000bf06270 */
[C---:B------:R-:W-:Y:S01]  /*d780*/  @!P3 IMAD.SHL.U32 R24, R22.reuse, 0x2, RZ ;  /* 0x000000021618b824 */ /* 0x040fe200078e00ff */
[----:B------:R-:W-:-:S03]  /*d790*/  @!P3 SHF.L.U64.HI R4, R22, 0x1, R23 ;  /* 0x000000011604b819 */ /* 0x000fc60000010217 */
[----:B------:R-:W-:Y:S02]  /*d7a0*/  @!P2 SHF.L.U32 R14, R215, 0x1, RZ ;  /* 0x00000001d70ea819 */ /* 0x000fe400000006ff */
[----:B------:R-:W-:Y:S01]  /*d7b0*/  @!P1 IMAD.SHL.U32 R6, R214, 0x2, RZ ;  /* 0x00000002d6069824 */ /* 0x000fe200078e00ff */
[-C--:B----4-:R-:W-:Y:S01]  /*d7c0*/  @!P3 IADD3 R20, P5, R8, R24.reuse, RZ ;  /* 0x000000180814b210 */ /* 0x090fe20007fbe0ff */
[----:B------:R-:W-:Y:S01]  /*d7d0*/  @!P0 IMAD.SHL.U32 R30, R217, 0x2, RZ ;  /* 0x00000002d91e8824 */ /* 0x000fe200078e00ff */
[----:B------:R-:W-:Y:S02]  /*d7e0*/  @!P3 IADD3 R24, P4, R10, R24, RZ ;  /* 0x000000180a18b210 */ /* 0x000fe40007f9e0ff */
[-C--:B------:R-:W-:Y:S01]  /*d7f0*/  @!P2 IADD3 R12, P6, R8, R14.reuse, RZ ;  /* 0x0000000e080ca210 */ /* 0x080fe20007fde0ff */
[--C-:B--2---:R-:W-:Y:S01]  /*d800*/  @!P3 IMAD.X R21, R9, 0x1, R4.reuse, P5 ;  /* 0x000000010915b824 */ /* 0x104fe200028e0604 */
[----:B------:R-:W-:Y:S01]  /*d810*/  @!P2 IADD3 R14, P5, R10, R14, RZ ;  /* 0x0000000e0a0ea210 */ /* 0x000fe20007fbe0ff */
[----:B------:R-:W-:Y:S01]  /*d820*/  @!P3 IMAD.X R25, R78, 0x1, R4, P4 ;  /* 0x000000014e19b824 */ /* 0x000fe200020e0604 */
[----:B------:R-:W-:-:S04]  /*d830*/  @!P1 IADD3 R4, P4, R8, R6, RZ ;  /* 0x0000000608049210 */ /* 0x000fc80007f9e0ff */
[----:B------:R0:W5:Y:S02]  /*d840*/  @!P3 LD.E.64 R32, desc[UR6][R24.64] ;  /* 0x000000061820b980 */ /* 0x000164000c101b00 */
[----:B0-----:R-:W-:Y:S02]  /*d850*/  CS2R R24, SRZ ;  /* 0x0000000000187805 */ /* 0x001fe4000001ff00 */
[----:B---3--:R-:W-:Y:S02]  /*d860*/  @!P2 SHF.L.U64.HI R5, R215, 0x1, R82 ;  /* 0x00000001d705a819 */ /* 0x008fe40000010252 */
[----:B------:R-:W-:-:S03]  /*d870*/  @!P1 SHF.L.U64.HI R7, R214, 0x1, R79 ;  /* 0x00000001d6079819 */ /* 0x000fc6000001024f */
[C---:B------:R-:W-:Y:S01]  /*d880*/  @!P2 IMAD.X R13, R9.reuse, 0x1, R5, P6 ;  /* 0x00000001090da824 */ /* 0x040fe200030e0605 */
[----:B------:R-:W-:Y:S02]  /*d890*/  @!P2 IADD3.X R15, R78, R5, RZ, P5, !PT ;  /* 0x000000054e0fa210 */ /* 0x000fe40002ffe4ff */
[----:B------:R-:W-:Y:S01]  /*d8a0*/  @!P1 IADD3 R6, P6, R10, R6, RZ ;  /* 0x000000060a069210 */ /* 0x000fe20007fde0ff */
[--C-:B------:R-:W-:Y:S01]  /*d8b0*/  @!P1 IMAD.X R5, R9, 0x1, R7.reuse, P4 ;  /* 0x0000000109059824 */ /* 0x100fe200020e0607 */
[-C--:B------:R-:W-:Y:S01]  /*d8c0*/  @!P0 IADD3 R8, P5, R8, R30.reuse, RZ ;  /* 0x0000001e08088210 */ /* 0x080fe20007fbe0ff */
[----:B------:R0:W5:Y:S01]  /*d8d0*/  @!P2 LD.E.64 R24, desc[UR6][R14.64] ;  /* 0x000000060e18a980 */ /* 0x000162000c101b00 */
[----:B------:R-:W-:Y:S02]  /*d8e0*/  @!P0 IADD3 R10, P4, R10, R30, RZ ;  /* 0x0000001e0a0a8210 */ /* 0x000fe40007f9e0ff */
[----:B------:R-:W-:Y:S01]  /*d8f0*/  CS2R R30, SRZ ;  /* 0x00000000001e7805 */ /* 0x000fe2000001ff00 */
[----:B------:R-:W-:Y:S01]  /*d900*/  @!P1 IMAD.X R7, R78, 0x1, R7, P6 ;  /* 0x000000014e079824 */ /* 0x000fe200030e0607 */
[----:B------:R-:W-:-:S04]  /*d910*/  @!P0 SHF.L.U64.HI R11, R217, 0x1, R11 ;  /* 0x00000001d90b8819 */ /* 0x000fc8000001020b */
[----:B------:R1:W5:Y:S01]  /*d920*/  @!P3 LD.E.64 R30, desc[UR6][R20.64] ;  /* 0x00000006141eb980 */ /* 0x000362000c101b00 */
[--C-:B------:R-:W-:Y:S01]  /*d930*/  @!P0 IMAD.X R9, R9, 0x1, R11.reuse, P5 ;  /* 0x0000000109098824 */ /* 0x100fe200028e060b */
[----:B0-----:R-:W-:Y:S01]  /*d940*/  CS2R R14, SRZ ;  /* 0x00000000000e7805 */ /* 0x001fe2000001ff00 */
[----:B------:R-:W-:-:S05]  /*d950*/  @!P0 IMAD.X R11, R78, 0x1, R11, P4 ;  /* 0x000000014e0b8824 */ /* 0x000fca00020e060b */
[----:B------:R0:W5:Y:S01]  /*d960*/  @!P1 LD.E.64 R14, desc[UR6][R6.64] ;  /* 0x00000006060e9980 */ /* 0x000162000c101b00 */
[----:B-1----:R-:W-:-:S06]  /*d970*/  CS2R R20, SRZ ;  /* 0x0000000000147805 */ /* 0x002fcc000001ff00 */
[----:B------:R1:W5:Y:S01]  /*d980*/  @!P2 LD.E.64 R20, desc[UR6][R12.64] ;  /* 0x000000060c14a980 */ /* 0x000362000c101b00 */
[----:B0-----:R-:W-:-:S06]  /*d990*/  CS2R R6, SRZ ;  /* 0x0000000000067805 */ /* 0x001fcc000001ff00 */
[----:B------:R-:W5:Y:S01]  /*d9a0*/  @!P0 LD.E.64 R6, desc[UR6][R10.64] ;  /* 0x000000060a068980 */ /* 0x000f62000c101b00 */
[----:B-1----:R-:W-:-:S06]  /*d9b0*/  CS2R R12, SRZ ;  /* 0x00000000000c7805 */ /* 0x002fcc000001ff00 */
[----:B------:R0:W5:Y:S02]  /*d9c0*/  @!P1 LD.E.64 R12, desc[UR6][R4.64] ;  /* 0x00000006040c9980 */ /* 0x000164000c101b00 */
[----:B0-----:R-:W-:-:S06]  /*d9d0*/  CS2R R4, SRZ ;  /* 0x0000000000047805 */ /* 0x001fcc000001ff00 */
[----:B------:R0:W5:Y:S02]  /*d9e0*/  @!P0 LD.E.64 R4, desc[UR6][R8.64] ;  /* 0x0000000608048980 */ /* 0x000164000c101b00 */
.L_x_2774:
[----:B------:R-:W-:Y:S05]  /*d9f0*/  BSYNC B1 ;  /* 0x0000000000017941 */ /* 0x000fea0003800000 */
.L_x_2773:
[----:B------:R-:W1:Y:S01]  /*da00*/  SYNCS.PHASECHK.TRANS64.TRYWAIT P0, [R16+URZ+0x38800], R0 ;  /* 0x03880000100075a7 */ /* 0x000e62000800017f */
[----:B0-2--5:R-:W-:Y:S01]  /*da10*/  IMAD.MOV.U32 R9, RZ, RZ, R4 ;  /* 0x000000ffff097224 */ /* 0x025fe200078e0004 */
[----:B----4-:R-:W-:Y:S01]  /*da20*/  MOV R8, R5 ;  /* 0x0000000500087202 */ /* 0x010fe20000000f00 */
[----:B------:R-:W-:Y:S01]  /*da30*/  IMAD.MOV.U32 R11, RZ, RZ, R12 ;  /* 0x000000ffff0b7224 */ /* 0x000fe200078e000c */
[----:B------:R-:W-:Y:S01]  /*da40*/  BSSY B1, `(.L_x_2775) ;  /* 0x000000b000017945 */ /* 0x000fe20003800000 */
[----:B------:R-:W-:Y:S01]  /*da50*/  IMAD.MOV.U32 R10, RZ, RZ, R13 ;  /* 0x000000ffff0a7224 */ /* 0x000fe200078e000d */
[----:B------:R-:W-:Y:S01]  /*da60*/  PRMT R78, R9, 0x5410, R8 ;  /* 0x00005410094e7816 */ /* 0x000fe20000000008 */
[----:B------:R-:W-:Y:S02]  /*da70*/  IMAD.MOV.U32 R9, RZ, RZ, R20 ;  /* 0x000000ffff097224 */ /* 0x000fe400078e0014 */
[----:B------:R-:W-:Y:S01]  /*da80*/  IMAD.MOV.U32 R8, RZ, RZ, R21 ;  /* 0x000000ffff087224 */ /* 0x000fe200078e0015 */
[----:B------:R-:W-:-:S04]  /*da90*/  PRMT R82, R10, 0x5410, R11 ;  /* 0x000054100a527816 */ /* 0x000fc8000000000b */
[----:B------:R-:W-:Y:S01]  /*daa0*/  PRMT R87, R9, 0x5410, R8 ;  /* 0x0000541009577816 */ /* 0x000fe20000000008 */
[----:B------:R-:W-:Y:S01]  /*dab0*/  IMAD.MOV.U32 R9, RZ, RZ, R30 ;  /* 0x000000ffff097224 */ /* 0x000fe200078e001e */
[----:B------:R-:W-:-:S04]  /*dac0*/  MOV R8, R31 ;  /* 0x0000001f00087202 */ /* 0x000fc80000000f00 */
[----:B------:R-:W-:Y:S01]  /*dad0*/  PRMT R97, R9, 0x5410, R8 ;  /* 0x0000541009617816 */ /* 0x000fe20000000008 */
[----:B-1----:R-:W-:Y:S06]  /*dae0*/  @!P0 BRA `(.L_x_2776) ;  /* 0x0000026000148947 */ /* 0x002fec0003800000 */
.L_x_3107:
[----:B------:R-:W-:Y:S05]  /*daf0*/  BSYNC B1 ;  /* 0x0000000000017941 */ /* 0x000fea0003800000 */
.L_x_2775:
[----:B------:R-:W-:Y:S01]  /*db00*/  IMAD.MOV.U32 R8, RZ, RZ, R6 ;  /* 0x000000ffff087224 */ /* 0x000fe200078e0006 */
[----:B------:R-:W-:Y:S01]  /*db10*/  BSSY B1, `(.L_x_2777) ;  /* 0x00000c6000017945 */ /* 0x000fe20003800000 */
[----:B0-----:R-:W-:-:S05]  /*db20*/  IMAD.MOV.U32 R0, RZ, RZ, R7 ;  /* 0x000000ffff007224 */ /* 0x001fca00078e0007 */
[----:B------:R-:W-:Y:S01]  /*db30*/  PRMT R79, R8, 0x5410, R0 ;  /* 0x00005410084f7816 */ /* 0x000fe20000000000 */
[----:B------:R-:W-:Y:S02]  /*db40*/  IMAD.MOV.U32 R8, RZ, RZ, R14 ;  /* 0x000000ffff087224 */ /* 0x000fe400078e000e */
[----:B------:R-:W-:-:S05]  /*db50*/  IMAD.MOV.U32 R0, RZ, RZ, R15 ;  /* 0x000000ffff007224 */ /* 0x000fca00078e000f */
[----:B------:R-:W-:Y:S01]  /*db60*/  PRMT R83, R8, 0x5410, R0 ;  /* 0x0000541008537816 */ /* 0x000fe20000000000 */
[----:B------:R-:W-:Y:S01]  /*db70*/  IMAD.MOV.U32 R8, RZ, RZ, R24 ;  /* 0x000000ffff087224 */ /* 0x000fe200078e0018 */
[----:B------:R-:W-:Y:S02]  /*db80*/  VIADDMNMX R0, R3, -R231, 0x80, PT ;  /* 0x0000008003007446 */ /* 0x000fe400038009e7 */
[----:B------:R-:W-:Y:S02]  /*db90*/  MOV R3, R25 ;  /* 0x0000001900037202 */ /* 0x000fe40000000f00 */
[----:B------:R-:W-:Y:S02]  /*dba0*/  ISETP.GE.AND P0, PT, R212, R0, PT ;  /* 0x00000000d400720c */ /* 0x000fe40003f06270 */
[----:B------:R-:W-:Y:S01]  /*dbb0*/  PRMT R92, R8, 0x5410, R3 ;  /* 0x00005410085c7816 */ /* 0x000fe20000000003 */
[----:B------:R-:W-:Y:S02]  /*dbc0*/  IMAD.MOV.U32 R8, RZ, RZ, R32 ;  /* 0x000000ffff087224 */ /* 0x000fe400078e0020 */
[----:B------:R-:W-:-:S05]  /*dbd0*/  IMAD.MOV.U32 R3, RZ, RZ, R33 ;  /* 0x000000ffff037224 */ /* 0x000fca00078e0021 */
[----:B------:R-:W-:-:S03]  /*dbe0*/  PRMT R102, R8, 0x5410, R3 ;  /* 0x0000541008667816 */ /* 0x000fc60000000003 */
        /* <DEDUP_REMOVED lines=8> */
[----:B------:R-:W0:Y:S01]  /*dc70*/  LDS.128 R8, [R230] ;  /* 0x00000000e6087984 */ /* 0x000e220000000c00 */
[----:B------:R-:W-:Y:S02]  /*dc80*/  SHF.R.U32.HI R3, RZ, 0x10, R77 ;  /* 0x00000010ff037819 */ /* 0x000fe4000001164d */
[----:B------:R-:W-:Y:S02]  /*dc90*/  SHF.R.U32.HI R93, RZ, 0x10, R75 ;  /* 0x00000010ff5d7819 */ /* 0x000fe4000001164b */
        /* <DEDUP_REMOVED lines=8> */
[--C-:B0-----:R-:W-:Y:S02]  /*dd20*/  HADD2.F32 R95, -RZ, R11.reuse.H1_H1 ;  /* 0x3000000bff5f7230 */ /* 0x101fe40000004100 */
[----:B------:R-:W-:-:S03]  /*dd30*/  HADD2.F32 R94, -RZ, R11.H0_H0 ;  /* 0x2000000bff5e7230 */ /* 0x000fc60000004100 */
[C---:B------:R-:W-:Y:S01]  /*dd40*/  FMUL.FTZ R11, R95.reuse, R3 ;  /* 0x000000035f0b7220 */ /* 0x040fe20000410000 */
[----:B------:R-:W-:-:S03]  /*dd50*/  FMUL.FTZ R95, R95, R93 ;  /* 0x0000005d5f5f7220 */ /* 0x000fc60000410000 */
[C---:B------:R-:W-:Y:S01]  /*dd60*/  FFMA.FTZ R11, R94.reuse, R93, -R11 ;  /* 0x0000005d5e0b7223 */ /* 0x040fe2000001080b */
[----:B------:R-:W-:Y:S01]  /*dd70*/  FFMA.FTZ R3, R94, R3, R95 ;  /* 0x000000035e037223 */ /* 0x000fe2000001005f */
[--C-:B------:R-:W-:Y:S02]  /*dd80*/  HADD2.F32 R94, -RZ, R96.reuse.H0_H0 ;  /* 0x20000060ff5e7230 */ /* 0x100fe40000004100 */
[----:B------:R-:W-:Y:S02]  /*dd90*/  HADD2.F32 R93, -RZ, R96.H1_H1 ;  /* 0x30000060ff5d7230 */ /* 0x000fe40000004100 */
[--C-:B------:R-:W-:Y:S01]  /*dda0*/  HADD2.F32 R96, -RZ, R8.reuse.H1_H1 ;  /* 0x30000008ff607230 */ /* 0x100fe20000004100 */
[----:B------:R-:W-:Y:S01]  /*ddb0*/  F2FP.F16.F32.PACK_AB R11, R3, R11 ;  /* 0x0000000b030b723e */ /* 0x000fe200000000ff */
[----:B------:R-:W-:-:S03]  /*ddc0*/  HADD2.F32 R95, -RZ, R8.H0_H0 ;  /* 0x20000008ff5f7230 */ /* 0x000fc60000004100 */
[C---:B------:R-:W-:Y:S01]  /*ddd0*/  FMUL.FTZ R8, R96.reuse, R93 ;  /* 0x0000005d60087220 */ /* 0x040fe20000410000 */
[----:B------:R-:W-:-:S03]  /*dde0*/  FMUL.FTZ R96, R96, R94 ;  /* 0x0000005e60607220 */ /* 0x000fc60000410000 */
[C---:B------:R-:W-:Y:S01]  /*ddf0*/  FFMA.FTZ R8, R95.reuse, R94, -R8 ;  /* 0x0000005e5f087223 */ /* 0x040fe20000010808 */
[--C-:B------:R-:W-:Y:S02]  /*de00*/  HADD2.F32 R94, -RZ, R10.reuse.H1_H1 ;  /* 0x3000000aff5e7230 */ /* 0x100fe40000004100 */
[----:B------:R-:W-:Y:S01]  /*de10*/  FFMA.FTZ R93, R95, R93, R96 ;  /* 0x0000005d5f5d7223 */ /* 0x000fe20000010060 */
[----:B------:R-:W-:Y:S02]  /*de20*/  HADD2.F32 R10, -RZ, R10.H0_H0 ;  /* 0x2000000aff0a7230 */ /* 0x000fe40000004100 */
[C---:B------:R-:W-:Y:S01]  /*de30*/  FMUL.FTZ R95, R94.reuse, R77 ;  /* 0x0000004d5e5f7220 */ /* 0x040fe20000410000 */
[-C--:B------:R-:W-:Y:S01]  /*de40*/  FMUL.FTZ R94, R94, R75.reuse ;  /* 0x0000004b5e5e7220 */ /* 0x080fe20000410000 */
[----:B------:R-:W-:Y:S02]  /*de50*/  F2FP.F16.F32.PACK_AB R8, R93, R8 ;  /* 0x000000085d08723e */ /* 0x000fe400000000ff */
[----:B------:R-:W-:Y:S01]  /*de60*/  FFMA.FTZ R95, R10, R75, -R95 ;  /* 0x0000004b0a5f7223 */ /* 0x000fe2000001085f */
[----:B------:R-:W-:-:S02]  /*de70*/  HADD2.F32 R75, -RZ, R9.H1_H1 ;  /* 0x30000009ff4b7230 */ /* 0x000fc40000004100 */
[----:B------:R-:W-:Y:S01]  /*de80*/  FFMA.FTZ R10, R10, R77, R94 ;  /* 0x0000004d0a0a7223 */ /* 0x000fe2000001005e */
[----:B------:R-:W-:Y:S02]  /*de90*/  HADD2.F32 R9, -RZ, R9.H0_H0 ;  /* 0x20000009ff097230 */ /* 0x000fe40000004100 */
[C---:B------:R-:W-:Y:S01]  /*dea0*/  FMUL.FTZ R77, R75.reuse, R76 ;  /* 0x0000004c4b4d7220 */ /* 0x040fe20000410000 */
[-C--:B------:R-:W-:Y:S01]  /*deb0*/  FMUL.FTZ R75, R75, R74.reuse ;  /* 0x0000004a4b4b7220 */ /* 0x080fe20000410000 */
[----:B------:R-:W-:Y:S02]  /*dec0*/  F2FP.F16.F32.PACK_AB R10, R10, R95 ;  /* 0x0000005f0a0a723e */ /* 0x000fe400000000ff */
[C---:B------:R-:W-:Y:S01]  /*ded0*/  FFMA.FTZ R74, R9.reuse, R74, -R77 ;  /* 0x0000004a094a7223 */ /* 0x040fe2000001084d */
[----:B------:R-:W-:-:S05]  /*dee0*/  FFMA.FTZ R9, R9, R76, R75 ;  /* 0x0000004c09097223 */ /* 0x000fca000001004b */
[----:B------:R-:W-:-:S05]  /*def0*/  F2FP.F16.F32.PACK_AB R9, R9, R74 ;  /* 0x0000004a0909723e */ /* 0x000fca00000000ff */
[----:B------:R0:W-:Y:S02]  /*df00*/  STS.128 [R230], R8 ;  /* 0x00000008e6007388 */ /* 0x0001e40000000c00 */
.L_x_2780:
[----:B------:R-:W-:Y:S05]  /*df10*/  BSYNC B2 ;  /* 0x0000000000027941 */ /* 0x000fea0003800000 */
.L_x_2779:
[----:B------:R-:W-:Y:S04]  /*df20*/  BSSY B2, `(.L_x_2781) ;  /* 0x000002c000027945 */ /* 0x000fe80003800000 */
[----:B------:R-:W-:Y:S05]  /*df30*/  @P1 BRA `(.L_x_2782) ;  /* 0x0000000000a81947 */ /* 0x000fea0003800000 */
[----:B0-----:R-:W0:Y:S01]  /*df40*/  LDS.128 R8, [R230+0x4000] ;  /* 0x00400000e6087984 */ /* 0x001e220000000c00 */
        /* <DEDUP_REMOVED lines=16> */
[----:B------:R-:W-:Y:S02]  /*e050*/  HADD2.F32 R74, -RZ, R112.H1_H1 ;  /* 0x30000070ff4a7230 */ /* 0x000fe40000004100 */
[----:B------:R-:W-:Y:S02]  /*e060*/  HADD2.F32 R76, -RZ, R8.H1_H1 ;  /* 0x30000008ff4c7230 */ /* 0x000fe40000004100 */
        /* <DEDUP_REMOVED lines=22> */
[----:B------:R1:W-:Y:S02]  /*e1d0*/  STS.128 [R230+0x4000], R8 ;  /* 0x00400008e6007388 */ /* 0x0003e40000000c00 */
.L_x_2782:
[----:B------:R-:W-:Y:S05]  /*e1e0*/  BSYNC B2 ;  /* 0x0000000000027941 */ /* 0x000fea0003800000 */
.L_x_2781:
[----:B------:R-:W-:Y:S04]  /*e1f0*/  BSSY B2, `(.L_x_2783) ;  /* 0x000002c000027945 */ /* 0x000fe80003800000 */
[----:B------:R-:W-:Y:S05]  /*e200*/  @P2 BRA `(.L_x_2784) ;  /* 0x0000000000a82947 */ /* 0x000fea0003800000 */
[----:B01----:R-:W0:Y:S01]  /*e210*/  LDS.128 R8, [R230+0x8000] ;  /* 0x00800000e6087984 */ /* 0x003e220000000c00 */
[----:B------:R-:W-:Y:S01]  /*e220*/  SHF.R.U32.HI R70, RZ, 0x10, R69 ;  /* 0x00000010ff467819 */ /* 0x000fe20000011645 */
[----:B------:R-:W-:Y:S01]  /*e230*/  HADD2.F32 R74, -RZ, R109.H0_H0 ;  /* 0x2000006dff4a7230 */ /* 0x000fe20000004100 */
        /* <DEDUP_REMOVED lines=15> */
[--C-:B------:R-:W-:Y:S02]  /*e330*/  HADD2.F32 R70, -RZ, R8.reuse.H1_H1 ;  /* 0x30000008ff467230 */ /* 0x100fe40000004100 */
[----:B------:R-:W-:Y:S02]  /*e340*/  HADD2.F32 R71, -RZ, R8.H0_H0 ;  /* 0x20000008ff477230 */ /* 0x000fe40000004100 */
[--C-:B------:R-:W-:Y:S02]  /*e350*/  HADD2.F32 R8, -RZ, R10.reuse.H0_H0 ;  /* 0x2000000aff087230 */ /* 0x100fe40000004100 */
[C---:B------:R-:W-:Y:S01]  /*e360*/  FMUL.FTZ R73, R70.reuse, R67 ;  /* 0x0000004346497220 */ /* 0x040fe20000410000 */
[----:B------:R-:W-:Y:S01]  /*e370*/  FMUL.FTZ R70, R70, R69 ;  /* 0x0000004546467220 */ /* 0x000fe20000410000 */
[----:B------:R-:W-:Y:S01]  /*e380*/  HADD2.F32 R10, -RZ, R10.H1_H1 ;  /* 0x3000000aff0a7230 */ /* 0x000fe20000004100 */
[----:B------:R-:W-:Y:S01]  /*e390*/  F2FP.F16.F32.PACK_AB R11, R11, R3 ;  /* 0x000000030b0b723e */ /* 0x000fe200000000ff */
[----:B------:R-:W-:Y:S01]  /*e3a0*/  FFMA.FTZ R73, R71, R69, -R73 ;  /* 0x0000004547497223 */ /* 0x000fe20000010849 */
[----:B------:R-:W-:-:S02]  /*e3b0*/  HADD2.F32 R72, -RZ, R9.H0_H0 ;  /* 0x20000009ff487230 */ /* 0x000fc40000004100 */
[----:B------:R-:W-:Y:S01]  /*e3c0*/  FFMA.FTZ R70, R71, R67, R70 ;  /* 0x0000004347467223 */ /* 0x000fe20000010046 */
[----:B------:R-:W-:Y:S02]  /*e3d0*/  HADD2.F32 R69, -RZ, R109.H1_H1 ;  /* 0x3000006dff457230 */ /* 0x000fe40000004100 */
[C---:B------:R-:W-:Y:S01]  /*e3e0*/  FMUL.FTZ R71, R10.reuse, R74 ;  /* 0x0000004a0a477220 */ /* 0x040fe20000410000 */
[----:B------:R-:W-:Y:S02]  /*e3f0*/  HADD2.F32 R9, -RZ, R9.H1_H1 ;  /* 0x30000009ff097230 */ /* 0x000fe40000004100 */
[-C--:B------:R-:W-:Y:S01]  /*e400*/  FMUL.FTZ R67, R10, R69.reuse ;  /* 0x000000450a437220 */ /* 0x080fe20000410000 */
[C---:B------:R-:W-:Y:S02]  /*e410*/  FFMA.FTZ R71, R8.reuse, R69, R71 ;  /* 0x0000004508477223 */ /* 0x040fe40000010047 */
[C---:B------:R-:W-:Y:S01]  /*e420*/  FMUL.FTZ R10, R9.reuse, R68 ;  /* 0x00000044090a7220 */ /* 0x040fe20000410000 */
[----:B------:R-:W-:Y:S01]  /*e430*/  FMUL.FTZ R9, R9, R66 ;  /* 0x0000004209097220 */ /* 0x000fe20000410000 */
[----:B------:R-:W-:Y:S01]  /*e440*/  FFMA.FTZ R67, R8, R74, -R67 ;  /* 0x0000004a08437223 */ /* 0x000fe20000010843 */
[----:B------:R-:W-:Y:S01]  /*e450*/  F2FP.F16.F32.PACK_AB R8, R70, R73 ;  /* 0x000000494608723e */ /* 0x000fe200000000ff */
[C---:B------:R-:W-:Y:S01]  /*e460*/  FFMA.FTZ R66, R72.reuse, R66, -R10 ;  /* 0x0000004248427223 */ /* 0x040fe2000001080a */
[----:B------:R-:W-:-:S02]  /*e470*/  FFMA.FTZ R9, R72, R68, R9 ;  /* 0x0000004448097223 */ /* 0x000fc40000010009 */
[----:B------:R-:W-:-:S03]  /*e480*/  F2FP.F16.F32.PACK_AB R10, R71, R67 ;  /* 0x00000043470a723e */ /* 0x000fc600000000ff */
[----:B------:R-:W-:-:S05]  /*e490*/  F2FP.F16.F32.PACK_AB R9, R9, R66 ;  /* 0x000000420909723e */ /* 0x000fca00000000ff */
[----:B------:R2:W-:Y:S02]  /*e4a0*/  STS.128 [R230+0x8000], R8 ;  /* 0x00800008e6007388 */ /* 0x0005e40000000c00 */
.L_x_2784:
[----:B------:R-:W-:Y:S05]  /*e4b0*/  BSYNC B2 ;  /* 0x0000000000027941 */ /* 0x000fea0003800000 */
.L_x_2783:
[----:B------:R-:W-:Y:S05]  /*e4c0*/  @P3 BRA `(.L_x_2778) ;  /* 0x0000000000a83947 */ /* 0x000fea0003800000 */
[----:B012---:R-:W0:Y:S01]  /*e4d0*/  LDS.128 R8, [R230+0xc000] ;  /* 0x00c00000e6087984 */ /* 0x007e220000000c00 */
        /* <DEDUP_REMOVED lines=41> */
.L_x_2778:
[----:B------:R-:W-:Y:S05]  /*e770*/  BSYNC B1 ;  /* 0x0000000000017941 */ /* 0x000fea0003800000 */
.L_x_2777:
[----:B------:R-:W-:Y:S01]  /*e780*/  VIADD R3, R212, 0x20 ;  /* 0x00000020d4037836 */ /* 0x000fe20000000000 */
[----:B------:R-:W-:Y:S04]  /*e790*/  BSSY B1, `(.L_x_2785) ;  /* 0x00000ba000017945 */ /* 0x000fe80003800000 */
[----:B------:R-:W-:-:S13]  /*e7a0*/  ISETP.GE.AND P0, PT, R3, R0, PT ;  /* 0x000000000300720c */ /* 0x000fda0003f06270 */
[----:B------:R-:W-:Y:S05]  /*e7b0*/  @P0 BRA `(.L_x_2786) ;  /* 0x0000000800dc0947 */ /* 0x000fea0003800000 */
[----:B------:R-:W4:Y:S01]  /*e7c0*/  LDC R3, c[0x0][0x3f4] ;  /* 0x0000fd00ff037b82 */ /* 0x000f220000000800 */
[----:B------:R-:W-:Y:S01]  /*e7d0*/  BSSY B2, `(.L_x_2787) ;  /* 0x0000030000027945 */ /* 0x000fe20003800000 */
[-C--:B----4-:R-:W-:Y:S02]  /*e7e0*/  ISETP.GE.AND P0, PT, R22, R3.reuse, PT ;  /* 0x000000031600720c */ /* 0x090fe40003f06270 */
[-C--:B------:R-:W-:Y:S02]  /*e7f0*/  ISETP.GE.AND P1, PT, R215, R3.reuse, PT ;  /* 0x00000003d700720c */ /* 0x080fe40003f26270 */
[-C--:B------:R-:W-:Y:S02]  /*e800*/  ISETP.GE.AND P2, PT, R214, R3.reuse, PT ;  /* 0x00000003d600720c */ /* 0x080fe40003f46270 */
[----:B------:R-:W-:-:S07]  /*e810*/  ISETP.GE.AND P3, PT, R217, R3, PT ;  /* 0x00000003d900720c */ /* 0x000fce0003f66270 */
[----:B------:R-:W-:Y:S06]  /*e820*/  @P0 BRA `(.L_x_2788) ;  /* 0x0000000000a80947 */ /* 0x000fec0003800000 */
[----:B0123--:R-:W0:Y:S01]  /*e830*/  LDS.128 R8, [R230+0x1000] ;  /* 0x00100000e6087984 */ /* 0x00fe220000000c00 */
[----:B------:R-:W-:Y:S01]  /*e840*/  SHF.R.U64 R3, R58, 0x10, R59 ;  /* 0x000000103a037819 */ /* 0x000fe2000000123b */
[--C-:B------:R-:W-:Y:S01]  /*e850*/  HADD2.F32 R63, -RZ, R106.reuse.H0_H0 ;  /* 0x2000006aff3f7230 */ /* 0x100fe20000004100 */
[--C-:B------:R-:W-:Y:S01]  /*e860*/  SHF.R.U64 R58, R60, 0x10, R61.reuse ;  /* 0x000000103c3a7819 */ /* 0x100fe2000000123d */
[----:B------:R-:W-:Y:S01]  /*e870*/  HADD2.F32 R106, -RZ, R106.H1_H1 ;  /* 0x3000006aff6a7230 */ /* 0x000fe20000004100 */
[----:B------:R-:W-:Y:S01]  /*e880*/  SHF.R.U32.HI R60, RZ, 0x10, R61 ;  /* 0x00000010ff3c7819 */ /* 0x000fe2000001163d */
[--C-:B------:R-:W-:Y:S01]  /*e890*/  HADD2.F32 R61, -RZ, R105.reuse.H0_H0 ;  /* 0x20000069ff3d7230 */ /* 0x100fe20000004100 */
[----:B------:R-:W-:Y:S01]  /*e8a0*/  SHF.R.U32.HI R59, RZ, 0x10, R59 ;  /* 0x00000010ff3b7819 */ /* 0x000fe2000001163b */
[----:B------:R-:W-:Y:S02]  /*e8b0*/  HADD2.F32 R105, -RZ, R105.H1_H1 ;  /* 0x30000069ff697230 */ /* 0x000fe40000004100 */
[----:B------:R-:W-:-:S02]  /*e8c0*/  HADD2.F32 R60, -RZ, R60.H0_H0 ;  /* 0x2000003cff3c7230 */ /* 0x000fc40000004100 */
[----:B------:R-:W-:Y:S02]  /*e8d0*/  HADD2.F32 R59, -RZ, R59.H0_H0 ;  /* 0x2000003bff3b7230 */ /* 0x000fe40000004100 */
[----:B------:R-:W-:Y:S02]  /*e8e0*/  HADD2.F32 R58, -RZ, R58.H0_H0 ;  /* 0x2000003aff3a7230 */ /* 0x000fe40000004100 */
[----:B------:R-:W-:Y:S02]  /*e8f0*/  HADD2.F32 R3, -RZ, R3.H0_H0 ;  /* 0x20000003ff037230 */ /* 0x000fe40000004100 */
[--C-:B0-----:R-:W-:Y:S02]  /*e900*/  HADD2.F32 R62, -RZ, R11.reuse.H0_H0 ;  /* 0x2000000bff3e7230 */ /* 0x101fe40000004100 */
[----:B------:R-:W-:Y:S02]  /*e910*/  HADD2.F32 R11, -RZ, R11.H1_H1 ;  /* 0x3000000bff0b7230 */ /* 0x000fe40000004100 */
[----:B------:R-:W-:-:S02]  /*e920*/  HADD2.F32 R65, -RZ, R10.H0_H0 ;  /* 0x2000000aff417230 */ /* 0x000fc40000004100 */
[----:B------:R-:W-:Y:S02]  /*e930*/  HADD2.F32 R64, -RZ, R8.H0_H0 ;  /* 0x20000008ff407230 */ /* 0x000fe40000004100 */
[CC--:B------:R-:W-:Y:S01]  /*e940*/  FMUL.FTZ R67, R11.reuse, R60.reuse ;  /* 0x0000003c0b437220 */ /* 0x0c0fe20000410000 */
[----:B------:R-:W-:Y:S02]  /*e950*/  HADD2.F32 R10, -RZ, R10.H1_H1 ;  /* 0x3000000aff0a7230 */ /* 0x000fe40000004100 */
[-C--:B------:R-:W-:Y:S01]  /*e960*/  FMUL.FTZ R11, R11, R59.reuse ;  /* 0x0000003b0b0b7220 */ /* 0x080fe20000410000 */
[--C-:B------:R-:W-:Y:S02]  /*e970*/  HADD2.F32 R66, -RZ, R9.reuse.H0_H0 ;  /* 0x20000009ff427230 */ /* 0x100fe40000004100 */
[C---:B------:R-:W-:Y:S01]  /*e980*/  FFMA.FTZ R67, R62.reuse, R59, -R67 ;  /* 0x0000003b3e437223 */ /* 0x040fe20000010843 */
[----:B------:R-:W-:Y:S02]  /*e990*/  HADD2.F32 R8, -RZ, R8.H1_H1 ;  /* 0x30000008ff087230 */ /* 0x000fe40000004100 */
[----:B------:R-:W-:Y:S01]  /*e9a0*/  FFMA.FTZ R11, R62, R60, R11 ;  /* 0x0000003c3e0b7223 */ /* 0x000fe2000001000b */
[----:B------:R-:W-:-:S02]  /*e9b0*/  HADD2.F32 R9, -RZ, R9.H1_H1 ;  /* 0x30000009ff097230 */ /* 0x000fc40000004100 */
[C---:B------:R-:W-:Y:S01]  /*e9c0*/  FMUL.FTZ R59, R10.reuse, R106 ;  /* 0x0000006a0a3b7220 */ /* 0x040fe20000410000 */
[----:B------:R-:W-:Y:S01]  /*e9d0*/  FMUL.FTZ R60, R10, R105 ;  /* 0x000000690a3c7220 */ /* 0x000fe20000410000 */
        /* <DEDUP_REMOVED lines=15> */
.L_x_2788:
[----:B------:R-:W-:Y:S05]  /*ead0*/  BSYNC B2 ;  /* 0x0000000000027941 */ /* 0x000fea0003800000 */
.L_x_2787:
[----:B------:R-:W-:Y:S04]  /*eae0*/  BSSY B2, `(.L_x_2789) ;  /* 0x000002c000027945 */ /* 0x000fe80003800000 */
[----:B------:R-:W-:Y:S05]  /*eaf0*/  @P1 BRA `(.L_x_2790) ;  /* 0x0000000000a81947 */ /* 0x000fea0003800000 */
[----:B01234-:R-:W0:Y:S01]  /*eb00*/  LDS.128 R8, [R230+0x5000] ;  /* 0x00500000e6087984 */ /* 0x01fe220000000c00 */
        /* <DEDUP_REMOVED lines=41> */
.L_x_2790:
[----:B------:R-:W-:Y:S05]  /*eda0*/  BSYNC B2 ;  /* 0x0000000000027941 */ /* 0x000fea0003800000 */
.L_x_2789:
        /* <DEDUP_REMOVED lines=44> */
.L_x_2792:
[----:B------:R-:W-:Y:S05]  /*f070*/  BSYNC B2 ;  /* 0x0000000000027941 */ /* 0x000fea0003800000 */
.L_x_2791:
[----:B------:R-:W-:Y:S05]  /*f080*/  @P3 BRA `(.L_x_2786) ;  /* 0x0000000000a83947 */ /* 0x000fea0003800000 */
[----:B01234-:R-:W0:Y:S01]  /*f090*/  LDS.128 R8, [R230+0xd000] ;  /* 0x00d00000e6087984 */ /* 0x01fe220000000c00 */
        /* <DEDUP_REMOVED lines=41> */
.L_x_2786:
[----:B------:R-:W-:Y:S05]  /*f330*/  BSYNC B1 ;  /* 0x0000000000017941 */ /* 0x000fea0003800000 */
.L_x_2785:
[----:B------:R-:W-:Y:S01]  /*f340*/  VIADD R3, R212, 0x40 ;  /* 0x00000040d4037836 */ /* 0x000fe20000000000 */
[----:B------:R-:W-:Y:S04]  /*f350*/  BSSY B1, `(.L_x_2793) ;  /* 0x00000ba000017945 */ /* 0x000fe80003800000 */
[----:B------:R-:W-:-:S13]  /*f360*/  ISETP.GE.AND P0, PT, R3, R0, PT ;  /* 0x000000000300720c */ /* 0x000fda0003f06270 */
[----:B------:R-:W-:Y:S05]  /*f370*/  @P0 BRA `(.L_x_2794) ;  /* 0x0000000800dc0947 */ /* 0x000fea0003800000 */
[----:B------:R-:W5:Y:S01]  /*f380*/  LDC R3, c[0x0][0x3f4] ;  /* 0x0000fd00ff037b82 */ /* 0x000f620000000800 */
[----:B------:R-:W-:Y:S01]  /*f390*/  BSSY B2, `(.L_x_2795) ;  /* 0x0000030000027945 */ /* 0x000fe20003800000 */
[-C--:B-----5:R-:W-:Y:S02]  /*f3a0*/  ISETP.GE.AND P0, PT, R22, R3.reuse, PT ;  /* 0x000000031600720c */ /* 0x0a0fe40003f06270 */
[-C--:B------:R-:W-:Y:S02]  /*f3b0*/  ISETP.GE.AND P1, PT, R215, R3.reuse, PT ;  /* 0x00000003d700720c */ /* 0x080fe40003f26270 */
[-C--:B------:R-:W-:Y:S02]  /*f3c0*/  ISETP.GE.AND P2, PT, R214, R3.reuse, PT ;  /* 0x00000003d600720c */ /* 0x080fe40003f46270 */
[----:B------:R-:W-:-:S07]  /*f3d0*/  ISETP.GE.AND P3, PT, R217, R3, PT ;  /* 0x00000003d900720c */ /* 0x000fce0003f66270 */
[----:B------:R-:W-:Y:S06]  /*f3e0*/  @P0 BRA `(.L_x_2796) ;  /* 0x0000000000a80947 */ /* 0x000fec0003800000 */
[----:B01234-:R-:W0:Y:S01]  /*f3f0*/  LDS.128 R8, [R230+0x2000] ;  /* 0x00200000e6087984 */ /* 0x01fe220000000c00 */
        /* <DEDUP_REMOVED lines=27> */
[C---:B------:R-:W-:Y:S01]  /*f5b0*/  FMUL.FTZ R48, R44.reuse, R101 ;  /* 0x000000652c307220 */ /* 0x040fe20000410000 */
[----:B------:R-:W-:Y:S01]  /*f5c0*/  FMUL.FTZ R44, R44, R100 ;  /* 0x000000642c2c7220 */ /* 0x000fe20000410000 */
[----:B------:R-:W-:Y:S01]  /*f5d0*/  FFMA.FTZ R46, R46, R43, R47 ;  /* 0x0000002b2e2e7223 */ /* 0x000fe2000001002f */
        /* <DEDUP_REMOVED lines=11> */
.L_x_2796:
[----:B------:R-:W-:Y:S05]  /*f690*/  BSYNC B2 ;  /* 0x0000000000027941 */ /* 0x000fea0003800000 */
.L_x_2795:
[----:B------:R-:W-:Y:S04]  /*f6a0*/  BSSY B2, `(.L_x_2797) ;  /* 0x000002c000027945 */ /* 0x000fe80003800000 */
[----:B------:R-:W-:Y:S05]  /*f6b0*/  @P1 BRA `(.L_x_2798) ;  /* 0x0000000000a81947 */ /* 0x000fea0003800000 */
[----:B01234-:R-:W0:Y:S01]  /*f6c0*/  LDS.128 R8, [R230+0x6000] ;  /* 0x00600000e6087984 */ /* 0x01fe220000000c00 */
        /* <DEDUP_REMOVED lines=41> */
.L_x_2798:
[----:B------:R-:W-:Y:S05]  /*f960*/  BSYNC B2 ;  /* 0x0000000000027941 */ /* 0x000fea0003800000 */
.L_x_2797:
[----:B------:R-:W-:Y:S04]  /*f970*/  BSSY B2, `(.L_x_2799) ;  /* 0x000002c000027945 */ /* 0x000fe80003800000 */
[----:B------:R-:W-:Y:S05]  /*f980*/  @P2 BRA `(.L_x_2800) ;  /* 0x0000000000a82947 */ /* 0x000fea0003800000 */
[----:B01234-:R-:W0:Y:S01]  /*f990*/  LDS.128 R8, [R230+0xa000] ;  /* 0x00a00000e6087984 */ /* 0x01fe220000000c00 */
        /* <DEDUP_REMOVED lines=41> */
.L_x_2800:
[----:B------:R-:W-:Y:S05]  /*fc30*/  BSYNC B2 ;  /* 0x0000000000027941 */ /* 0x000fea0003800000 */
.L_x_2799:
[----:B------:R-:W-:Y:S05]  /*fc40*/  @P3 BRA `(.L_x_2794) ;  /* 0x0000000000a83947 */ /* 0x000fea0003800000 */
        /* <DEDUP_REMOVED lines=42> */
.L_x_2794:
[----:B------:R-:W-:Y:S05]  /*fef0*/  BSYNC B1 ;  /* 0x0000000000017941 */ /* 0x000fea0003800000 */
.L_x_2793:
[----:B------:R-:W-:-:S05]  /*ff00*/  VIADD R3, R212, 0x60 ;  /* 0x00000060d4037836 */ /* 0x000fca0000000000 */
        /* <DEDUP_REMOVED lines=51> */
.L_x_2803:
[----:B------:R-:W-:Y:S05]  /*10240*/  BSYNC B1 ;  /* 0x0000000000017941 */ /* 0x000fea0003800000 */
.L_x_2802:
[----:B------:R-:W-:Y:S04]  /*10250*/  BSSY B1, `(.L_x_2804) ;  /* 0x000002c000017945 */ /* 0x000fe80003800000 */
        /* <DEDUP_REMOVED lines=43> */
.L_x_2805:
[----:B------:R-:W-:Y:S05]  /*10510*/  BSYNC B1 ;  /* 0x0000000000017941 */ /* 0x000fea0003800000 */
.L_x_2804:
        /* <DEDUP_REMOVED lines=14> */
[----:B------:R-:W-:Y:S02]  /*10600*/  HADD2.F32 R12, -RZ, R11.H0_H0 ;  /* 0x2000000bff0c7230 */ /* 0x000fe40000004100 */
[--C-:B------:R-:W-:Y:S02]  /*10610*/  HADD2.F32 R0, -RZ, R8.reuse.H0_H0 ;  /* 0x20000008ff007230 */ /* 0x100fe40000004100 */
        /* <DEDUP_REMOVED lines=13> */
[C---:B------:R-:W-:Y:S01]  /*106f0*/  FMUL.FTZ R14, R10.reuse, R83 ;  /* 0x000000530a0e7220 */ /* 0x040fe20000410000 */
[----:B------:R-:W-:Y:S02]  /*10700*/  HADD2.F32 R8, -RZ, R28.H0_H0 ;  /* 0x2000001cff087230 */ /* 0x000fe40000004100 */
[----:B------:R-:W-:Y:S01]  /*10710*/  FMUL.FTZ R20, R10, R82 ;  /* 0x000000520a147220 */ /* 0x000fe20000410000 */
[----:B------:R-:W-:Y:S01]  /*10720*/  FFMA.FTZ R0, R0, R21, R25 ;  /* 0x0000001500007223 */ /* 0x000fe20000010019 */
[----:B------:R-:W-:Y:S01]  /*10730*/  FMUL.FTZ R10, R9, R12 ;  /* 0x0000000c090a7220 */ /* 0x000fe20000410000 */
[----:B------:R-:W-:Y:S01]  /*10740*/  FFMA.FTZ R14, R11, R82, -R14 ;  /* 0x000000520b0e7223 */ /* 0x000fe2000001080e */
[-C--:B------:R-:W-:Y:S01]  /*10750*/  FMUL.FTZ R15, R9, R8.reuse ;  /* 0x00000008090f7220 */ /* 0x080fe20000410000 */
[----:B------:R-:W-:Y:S01]  /*10760*/  FFMA.FTZ R83, R11, R83, R20 ;  /* 0x000000530b537223 */ /* 0x000fe20000010014 */
[----:B------:R-:W-:Y:S01]  /*10770*/  FFMA.FTZ R9, R3, R8, -R10 ;  /* 0x0000000803097223 */ /* 0x000fe2000001080a */
[----:B------:R-:W-:Y:S01]  /*10780*/  F2FP.F16.F32.PACK_AB R11, R27, R24 ;  /* 0x000000181b0b723e */ /* 0x000fe200000000ff */
[----:B------:R-:W-:Y:S01]  /*10790*/  FFMA.FTZ R12, R3, R12, R15 ;  /* 0x0000000c030c7223 */ /* 0x000fe2000001000f */
[----:B------:R-:W-:-:S02]  /*107a0*/  F2FP.F16.F32.PACK_AB R8, R0, R13 ;  /* 0x0000000d0008723e */ /* 0x000fc400000000ff */
[----:B------:R-:W-:Y:S02]  /*107b0*/  F2FP.F16.F32.PACK_AB R10, R83, R14 ;  /* 0x0000000e530a723e */ /* 0x000fe400000000ff */
[----:B------:R-:W-:-:S05]  /*107c0*/  F2FP.F16.F32.PACK_AB R9, R12, R9 ;  /* 0x000000090c09723e */ /* 0x000fca00000000ff */
[----:B------:R0:W-:Y:S02]  /*107d0*/  STS.128 [R230+0xb000], R8 ;  /* 0x00b00008e6007388 */ /* 0x0001e40000000c00 */
.L_x_2807:
[----:B------:R-:W-:Y:S05]  /*107e0*/  BSYNC B1 ;  /* 0x0000000000017941 */ /* 0x000fea0003800000 */
.L_x_2806:
[----:B------:R-:W-:Y:S05]  /*107f0*/  @P3 BRA `(.L_x_2801) ;  /* 0x0000004c00443947 */ /* 0x000fea0003800000 */
[----:B01234-:R-:W0:Y:S01]  /*10800*/  LDS.128 R8, [R230+0xf000] ;  /* 0x00f00000e6087984 */ /* 0x01fe220000000c00 */
        /* <DEDUP_REMOVED lines=8> */
[----:B------:R-:W-:Y:S02]  /*10890*/  HADD2.F32 R7, -RZ, R78.H0_H0 ;  /* 0x2000004eff077230 */ /* 0x000fe40000004100 */
        /* <DEDUP_REMOVED lines=13> */
[----:B------:R-:W-:Y:S02]  /*10970*/  HADD2.F32 R5, -RZ, R78.H1_H1 ;  /* 0x3000004eff057230 */ /* 0x000fe40000004100 */
        /* <DEDUP_REMOVED lines=19> */
.L_x_2762:
[----:B------:R-:W0:Y:S01]  /*10ab0*/  LDC R9, c[0x0][0x448] ;  /* 0x00011200ff097b82 */ /* 0x000e220000000800 */
[----:B------:R-:W-:Y:S01]  /*10ac0*/  ULDC.64 UR4, c[0x0][0x3f8] ;  /* 0x0000fe0000047ab9 */ /* 0x000fe20000000a00 */
[----:B------:R-:W-:Y:S01]  /*10ad0*/  ULDC.64 UR6, c[0x0][0x408] ;  /* 0x0001020000067ab9 */ /* 0x000fe20000000a00 */
[----:B------:R-:W-:Y:S02]  /*10ae0*/  MOV R72, R24 ;  /* 0x0000001800487202 */ /* 0x000fe40000000f00 */
        /* <DEDUP_REMOVED lines=28> */
.L_x_3113:
        /* <DEDUP_REMOVED lines=18> */
[----:B------:R-:W-:Y:S02]  /*10dd0*/  CS2R R58, SRZ ;  /* 0x00000000003a7805 */ /* 0x000fe4000001ff00 */
[----:B------:R-:W-:Y:S01]  /*10de0*/  CS2R R68, SRZ ;  /* 0x0000000000447805 */ /* 0x000fe2000001ff00 */
[----:B------:R-:W-:-:S04]  /*10df0*/  ULDC.64 UR6, c[0x0][0x208] ;  /* 0x0000820000067ab9 */ /* 0x000fc80000000a00 */
[C---:B------:R-:W-:Y:S02]  /*10e00*/  @!P2 SHF.L.U32 R11, R18.reuse, 0x1, RZ ;  /* 0x00000001120ba819 */ /* 0x040fe400000006ff */
[----:B------:R-:W-:Y:S02]  /*10e10*/  @!P2 SHF.L.U64.HI R12, R18, 0x1, R19 ;  /* 0x00000001120ca819 */ /* 0x000fe40000010213 */
[----:B----4-:R-:W-:Y:S02]  /*10e20*/  @!P2 IADD3 R6, P1, R14, R11, RZ ;  /* 0x0000000b0e06a210 */ /* 0x010fe40007f3e0ff */
[----:B------:R-:W-:Y:S02]  /*10e30*/  CS2R R70, SRZ ;  /* 0x0000000000467805 */ /* 0x000fe4000001ff00 */
[----:B------:R-:W-:Y:S02]  /*10e40*/  CS2R R60, SRZ ;  /* 0x00000000003c7805 */ /* 0x000fe4000001ff00 */
[----:B------:R-:W-:-:S02]  /*10e50*/  CS2R R62, SRZ ;  /* 0x00000000003e7805 */ /* 0x000fc4000001ff00 */
[----:B------:R-:W-:Y:S02]  /*10e60*/  CS2R R66, SRZ ;  /* 0x0000000000427805 */ /* 0x000fe4000001ff00 */
        /* <DEDUP_REMOVED lines=13> */
.L_x_2810:
[----:B------:R-:W-:Y:S05]  /*10f40*/  BSYNC B1 ;  /* 0x0000000000017941 */ /* 0x000fea0003800000 */
.L_x_2809:
        /* <DEDUP_REMOVED lines=29> */
[----:B------:R-:W-:Y:S02]  /*11120*/  PRMT R120, R120, 0x5410, R5 ;  /* 0x0000541078787816 */ /* 0x000fe40000000005 */
        /* <DEDUP_REMOVED lines=8> */
.L_x_3119:
        /* <DEDUP_REMOVED lines=11> */
[----:B------:R-:W2:Y:S01]  /*11260*/  LDL R4, [R1+0x64] ;  /* 0x0000640001047983 */ /* 0x000ea20000100800 */
[----:B------:R-:W-:Y:S01]  /*11270*/  ULDC UR4, c[0x0][0x3f4] ;  /* 0x0000fd0000047ab9 */ /* 0x000fe20000000800 */
[----:B---3--:R-:W-:Y:S01]  /*11280*/  IMAD.MOV.U32 R9, RZ, RZ, R5 ;  /* 0x000000ffff097224 */ /* 0x008fe200078e0005 */
        /* <DEDUP_REMOVED lines=19> */
[----:B0-----:R-:W-:Y:S02]  /*113c0*/  IMAD.MOV.U32 R9, RZ, RZ, R7 ;  /* 0x000000ffff097224 */ /* 0x001fe400078e0007 */
[----:B------:R-:W-:Y:S02]  /*113d0*/  @!P2 IMAD.X R5, R5, 0x1, R12, P0 ;  /* 0x000000010505a824 */ /* 0x000fe400000e060c */
[----:B------:R-:W-:-:S03]  /*113e0*/  @!P3 IMAD.WIDE R8, R13, 0x2, R8 ;  /* 0x000000020d08b825 */ /* 0x000fc600078e0208 */
[----:B------:R2:W5:Y:S01]  /*113f0*/  @!P2 LD.E.128 R44, desc[UR6][R4.64] ;  /* 0x00000006042ca980 */ /* 0x000562000c101d00 */
[----:B------:R-:W-:-:S03]  /*11400*/  @!P2 IMAD.X R7, R7, 0x1, R12, P1 ;  /* 0x000000010707a824 */ /* 0x000fc600008e060c */
[----:B------:R2:W5:Y:S04]  /*11410*/  @!P3 LD.E.128 R48, desc[UR6][R8.64] ;  /* 0x000000060830b980 */ /* 0x000568000c101d00 */
[----:B------:R2:W5:Y:S02]  /*11420*/  @!P2 LD.E.128 R52, desc[UR6][R6.64] ;  /* 0x000000060634a980 */ /* 0x000564000c101d00 */
.L_x_2813:
[----:B------:R-:W-:Y:S05]  /*11430*/  BSYNC B1 ;  /* 0x0000000000017941 */ /* 0x000fea0003800000 */
.L_x_2812:
[----:B--23-5:R-:W-:Y:S01]  /*11440*/  IMAD.MOV.U32 R5, RZ, RZ, R53 ;  /* 0x000000ffff057224 */ /* 0x02cfe200078e0035 */
[----:B------:R-:W-:Y:S01]  /*11450*/  MOV R4, R52 ;  /* 0x0000003400047202 */ /* 0x000fe20000000f00 */
[----:B------:R-:W-:Y:S01]  /*11460*/  IMAD.MOV.U32 R6, RZ, RZ, R54 ;  /* 0x000000ffff067224 */ /* 0x000fe200078e0036 */
[----:B------:R-:W-:Y:S01]  /*11470*/  UMOV UR4, 0xffffffff ;  /* 0xffffffff00047882 */ /* 0x000fe20000000000 */
[----:B0-----:R-:W-:Y:S01]  /*11480*/  IMAD.MOV.U32 R7, RZ, RZ, R55 ;  /* 0x000000ffff077224 */ /* 0x001fe200078e0037 */
        /* <DEDUP_REMOVED lines=26> */
[----:B------:R0:W0:Y:S02]  /*11630*/  SHFL.IDX PT, R12, R3, 0x2, 0x181f ;  /* 0x00581f00030c7f89 */ /* 0x00002400000e0000 */
.L_x_3125:
        /* <DEDUP_REMOVED lines=14> */
[----:B--2---:R-:W-:Y:S01]  /*11720*/  MOV R9, R5 ;  /* 0x0000000500097202 */ /* 0x004fe20000000f00 */
[----:B---3--:R-:W-:Y:S01]  /*11730*/  IMAD.MOV.U32 R8, RZ, RZ, R4 ;  /* 0x000000ffff087224 */ /* 0x008fe200078e0004 */
[----:B------:R-:W-:Y:S02]  /*11740*/  ISETP.GE.AND P2, PT, R18, UR4, PT ;  /* 0x0000000412007c0c */ /* 0x000fe4000bf46270 */
[----:B------:R-:W-:Y:S02]  /*11750*/  CS2R R24, SRZ ;  /* 0x0000000000187805 */ /* 0x000fe4000001ff00 */
[----:B------:R-:W-:Y:S02]  /*11760*/  ISETP.GE.AND P3, PT, R213, UR4, PT ;  /* 0x00000004d5007c0c */ /* 0x000fe4000bf66270 */
[----:B------:R-:W-:Y:S01]  /*11770*/  CS2R R26, SRZ ;  /* 0x00000000001a7805 */ /* 0x000fe2000001ff00 */
[----:B------:R-:W-:-:S06]  /*11780*/  ULDC.64 UR6, c[0x0][0x208] ;  /* 0x0000820000067ab9 */ /* 0x000fcc0000000a00 */
[C---:B------:R-:W-:Y:S01]  /*11790*/  @!P2 IMAD.SHL.U32 R11, R18.reuse, 0x2, RZ ;  /* 0x00000002120ba824 */ /* 0x040fe200078e00ff */
[----:B----4-:R-:W-:-:S04]  /*117a0*/  @!P2 SHF.L.U64.HI R14, R18, 0x1, R19 ;  /* 0x00000001120ea819 */ /* 0x010fc80000010213 */
[----:B------:R-:W-:Y:S02]  /*117b0*/  @!P2 IADD3 R4, P0, R4, R11, RZ ;  /* 0x0000000b0404a210 */ /* 0x000fe40007f1e0ff */
        /* <DEDUP_REMOVED lines=8> */
[----:B------:R-:W-:Y:S01]  /*11840*/  @!P3 IMAD.SHL.U32 R13, R6, 0x8, RZ ;  /* 0x00000008060db824 */ /* 0x000fe200078e00ff */
[----:B0-----:R-:W-:-:S03]  /*11850*/  @!P2 IADD3 R6, P1, R12, R11, RZ ;  /* 0x0000000b0c06a210 */ /* 0x001fc60007f3e0ff */
[----:B------:R-:W-:-:S04]  /*11860*/  @!P3 IMAD.WIDE R10, R13, 0x2, R8 ;  /* 0x000000020d0ab825 */ /* 0x000fc800078e0208 */
[----:B------:R-:W-:Y:S01]  /*11870*/  IMAD.MOV.U32 R8, RZ, RZ, R12 ;  /* 0x000000ffff087224 */ /* 0x000fe200078e000c */
[----:B------:R2:W5:Y:S01]  /*11880*/  @!P3 LD.E.128 R24, desc[UR6][R10.64] ;  /* 0x000000060a18b980 */ /* 0x000562000c101d00 */
[----:B------:R-:W-:Y:S01]  /*11890*/  IMAD.MOV.U32 R9, RZ, RZ, R7 ;  /* 0x000000ffff097224 */ /* 0x000fe200078e0007 */
[----:B------:R-:W-:Y:S01]  /*118a0*/  @!P2 IADD3.X R7, R7, R14, RZ, P1, !PT ;  /* 0x0000000e0707a210 */ /* 0x000fe20000ffe4ff */
[----:B------:R-:W-:-:S04]  /*118b0*/  @!P3 IMAD.WIDE R8, R13, 0x2, R8 ;  /* 0x000000020d08b825 */ /* 0x000fc800078e0208 */
[----:B------:R2:W5:Y:S04]  /*118c0*/  @!P2 LD.E.128 R36, desc[UR6][R6.64] ;  /* 0x000000060624a980 */ /* 0x000568000c101d00 */
[----:B------:R2:W5:Y:S02]  /*118d0*/  @!P3 LD.E.128 R32, desc[UR6][R8.64] ;  /* 0x000000060820b980 */ /* 0x000564000c101d00 */
.L_x_2816:
[----:B------:R-:W-:Y:S05]  /*118e0*/  BSYNC B1 ;  /* 0x0000000000017941 */ /* 0x000fea0003800000 */
.L_x_2815:
[----:B--2--5:R-:W-:Y:S01]  /*118f0*/  IMAD.MOV.U32 R5, RZ, RZ, R38 ;  /* 0x000000ffff057224 */ /* 0x024fe200078e0026 */
[----:B------:R-:W-:Y:S01]  /*11900*/  UMOV UR4, 0xffffffff ;  /* 0xffffffff00047882 */ /* 0x000fe20000000000 */
[----:B---3--:R-:W-:Y:S02]  /*11910*/  IMAD.MOV.U32 R4, RZ, RZ, R39 ;  /* 0x000000ffff047224 */ /* 0x008fe400078e0027 */
[----:B0-----:R-:W-:Y:S02]  /*11920*/  IMAD.MOV.U32 R7, RZ, RZ, R36 ;  /* 0x000000ffff077224 */ /* 0x001fe400078e0024 */
[----:B------:R-:W-:Y:S01]  /*11930*/  IMAD.MOV.U32 R6, RZ, RZ, R37 ;  /* 0x000000ffff067224 */ /* 0x000fe200078e0025 */
        /* <DEDUP_REMOVED lines=22> */
[----:B------:R0:W2:Y:S04]  /*11aa0*/  SHFL.IDX PT, R77, R72, 0x3, 0x181f ;  /* 0x00781f00484d7f89 */ /* 0x0000a800000e0000 */
[----:B-1----:R-:W1:Y:S04]  /*11ab0*/  SHFL.IDX PT, R21, R21, 0x3, 0x181f ;  /* 0x00781f0015157f89 */ /* 0x002e6800000e0000 */
[----:B------:R0:W3:Y:S04]  /*11ac0*/  SHFL.IDX PT, R79, R20, 0x3, 0x181f ;  /* 0x00781f00144f7f89 */ /* 0x0000e800000e0000 */
[----:B------:R-:W0:Y:S02]  /*11ad0*/  SHFL.IDX PT, R3, R3, 0x3, 0x181f ;  /* 0x00781f0003037f89 */ /* 0x000e2400000e0000 */
.L_x_3131:
[----:B------:R-:W5:Y:S01]  /*11ae0*/  LDL R12, [R1+0x78] ;  /* 0x00007800010c7983 */ /* 0x000f620000100800 */
[----:B------:R-:W-:Y:S01]  /*11af0*/  VIADD R9, R0, 0x60 ;  /* 0x0000006000097836 */ /* 0x000fe20000000000 */
[----:B------:R-:W-:Y:S01]  /*11b00*/  BSSY B1, `(.L_x_2818) ;  /* 0x000002c000017945 */ /* 0x000fe20003800000 */
[----:B------:R-:W-:Y:S02]  /*11b10*/  CS2R R6, SRZ ;  /* 0x0000000000067805 */ /* 0x000fe4000001ff00 */
[----:B------:R-:W-:Y:S02]  /*11b20*/  CS2R R10, SRZ ;  /* 0x00000000000a7805 */ /* 0x000fe4000001ff00 */
[----:B----4-:R-:W-:Y:S02]  /*11b30*/  CS2R R14, SRZ ;  /* 0x00000000000e7805 */ /* 0x010fe4000001ff00 */
[----:B------:R-:W-:Y:S02]  /*11b40*/  ISETP.GE.AND P0, PT, R9, R78, PT ;  /* 0x0000004e0900720c */ /* 0x000fe40003f06270 */
[----:B0-----:R-:W-:-:S02]  /*11b50*/  CS2R R72, SRZ ;  /* 0x0000000000487805 */ /* 0x001fc4000001ff00 */
[----:B------:R-:W-:Y:S02]  /*11b60*/  CS2R R74, SRZ ;  /* 0x00000000004a7805 */ /* 0x000fe4000001ff00 */
[----:B-----5:R-:W-:-:S04]  /*11b70*/  LEA.HI R8, R12, R12, RZ, 0x1 ;  /* 0x0000000c0c087211 */ /* 0x020fc800078f08ff */
[----:B------:R-:W-:Y:S02]  /*11b80*/  LOP3.LUT R0, R8, 0xfffffffe, RZ, 0xc0, !PT ;  /* 0xfffffffe08007812 */ /* 0x000fe400078ec0ff */
[----:B------:R-:W-:Y:S02]  /*11b90*/  CS2R R8, SRZ ;  /* 0x0000000000087805 */ /* 0x000fe4000001ff00 */
[----:B------:R-:W-:Y:S02]  /*11ba0*/  IADD3 R0, R12, -R0, RZ ;  /* 0x800000000c007210 */ /* 0x000fe40007ffe0ff */
[----:B------:R-:W-:Y:S02]  /*11bb0*/  CS2R R12, SRZ ;  /* 0x00000000000c7805 */ /* 0x000fe4000001ff00 */
[----:B------:R-:W-:Y:S01]  /*11bc0*/  SHF.L.U32 R0, R0, 0x1f, RZ ;  /* 0x0000001f00007819 */ /* 0x000fe200000006ff */
[----:B------:R-:W-:Y:S06]  /*11bd0*/  @P0 BRA `(.L_x_2819) ;  /* 0x0000000000780947 */ /* 0x000fec0003800000 */
[----:B------:R-:W4:Y:S01]  /*11be0*/  LDL R20, [R1+0x64] ;  /* 0x0000640001147983 */ /* 0x000f220000100800 */
[----:B------:R-:W-:Y:S01]  /*11bf0*/  ULDC UR4, c[0x0][0x3f4] ;  /* 0x0000fd0000047ab9 */ /* 0x000fe20000000800 */
[----:B---3--:R-:W-:Y:S01]  /*11c00*/  MOV R7, R79 ;  /* 0x0000004f00077202 */ /* 0x008fe20000000f00 */
[----:B-1----:R-:W-:Y:S01]  /*11c10*/  IMAD.MOV.U32 R4, RZ, RZ, R21 ;  /* 0x000000ffff047224 */ /* 0x002fe200078e0015 */
[----:B------:R-:W-:Y:S01]  /*11c20*/  ISETP.GE.AND P2, PT, R18, UR4, PT ;  /* 0x0000000412007c0c */ /* 0x000fe2000bf46270 */
[----:B--2---:R-:W-:Y:S01]  /*11c30*/  IMAD.MOV.U32 R5, RZ, RZ, R77 ;  /* 0x000000ffff057224 */ /* 0x004fe200078e004d */
[----:B------:R-:W-:Y:S01]  /*11c40*/  ISETP.GE.AND P3, PT, R213, UR4, PT ;  /* 0x00000004d5007c0c */ /* 0x000fe2000bf66270 */
[----:B------:R-:W-:Y:S01]  /*11c50*/  IMAD.MOV.U32 R6, RZ, RZ, R3 ;  /* 0x000000ffff067224 */ /* 0x000fe200078e0003 */
[----:B------:R-:W-:Y:S02]  /*11c60*/  CS2R R72, SRZ ;  /* 0x0000000000487805 */ /* 0x000fe4000001ff00 */
[----:B------:R-:W-:-:S02]  /*11c70*/  CS2R R74, SRZ ;  /* 0x00000000004a7805 */ /* 0x000fc4000001ff00 */
[----:B------:R-:W-:Y:S01]  /*11c80*/  CS2R R10, SRZ ;  /* 0x00000000000a7805 */ /* 0x000fe2000001ff00 */
[----:B------:R-:W-:-:S04]  /*11c90*/  ULDC.64 UR6, c[0x0][0x208] ;  /* 0x0000820000067ab9 */ /* 0x000fc80000000a00 */
[----:B------:R-:W-:Y:S01]  /*11ca0*/  @!P2 IMAD.SHL.U32 R76, R18, 0x2, RZ ;  /* 0x00000002124ca824 */ /* 0x000fe200078e00ff */
[----:B------:R-:W-:Y:S02]  /*11cb0*/  CS2R R12, SRZ ;  /* 0x00000000000c7805 */ /* 0x000fe4000001ff00 */
[----:B------:R-:W-:Y:S01]  /*11cc0*/  CS2R R14, SRZ ;  /* 0x00000000000e7805 */ /* 0x000fe2000001ff00 */
[----:B----4-:R-:W-:Y:S01]  /*11cd0*/  @!P3 IMAD.SHL.U32 R8, R20, 0x8, RZ ;  /* 0x000000081408b824 */ /* 0x010fe200078e00ff */
[-C--:B------:R-:W-:Y:S02]  /*11ce0*/  @!P2 IADD3 R20, P0, R21, R76.reuse, RZ ;  /* 0x0000004c1514a210 */ /* 0x080fe40007f1e0ff */
[----:B------:R-:W-:Y:S01]  /*11cf0*/  @!P2 IADD3 R76, P1, R3, R76, RZ ;  /* 0x0000004c034ca210 */ /* 0x000fe20007f3e0ff */
[----:B------:R-:W-:Y:S01]  /*11d00*/  @!P3 IMAD.WIDE R4, R8, 0x2, R4 ;  /* 0x000000020804b825 */ /* 0x000fe200078e0204 */
[----:B------:R-:W-:-:S03]  /*11d10*/  @!P2 SHF.L.U64.HI R3, R18, 0x1, R19 ;  /* 0x000000011203a819 */ /* 0x000fc60000010213 */
[----:B------:R-:W-:Y:S01]  /*11d20*/  @!P3 IMAD.WIDE R6, R8, 0x2, R6 ;  /* 0x000000020806b825 */ /* 0x000fe200078e0206 */
[----:B------:R-:W-:Y:S01]  /*11d30*/  CS2R R8, SRZ ;  /* 0x0000000000087805 */ /* 0x000fe2000001ff00 */
[----:B------:R0:W5:Y:S02]  /*11d40*/  @!P3 LD.E.128 R72, desc[UR6][R4.64] ;  /* 0x000000060448b980 */ /* 0x000164000c101d00 */
[--C-:B------:R-:W-:Y:S02]  /*11d50*/  @!P2 IMAD.X R21, R77, 0x1, R3.reuse, P0 ;  /* 0x000000014d15a824 */ /* 0x100fe400000e0603 */
[----:B------:R-:W-:Y:S01]  /*11d60*/  @!P2 IMAD.X R77, R79, 0x1, R3, P1 ;  /* 0x000000014f4da824 */ /* 0x000fe200008e0603 */
[----:B------:R1:W5:Y:S04]  /*11d70*/  @!P3 LD.E.128 R8, desc[UR6][R6.64] ;  /* 0x000000060608b980 */ /* 0x000368000c101d00 */
[----:B------:R4:W5:Y:S01]  /*11d80*/  @!P2 LD.E.128 R12, desc[UR6][R20.64] ;  /* 0x00000006140ca980 */ /* 0x000962000c101d00 */
[----:B0-----:R-:W-:-:S02]  /*11d90*/  CS2R R4, SRZ ;  /* 0x0000000000047805 */ /* 0x001fc4000001ff00 */
[----:B-1----:R-:W-:-:S06]  /*11da0*/  CS2R R6, SRZ ;  /* 0x0000000000067805 */ /* 0x002fcc000001ff00 */
[----:B------:R4:W5:Y:S02]  /*11db0*/  @!P2 LD.E.128 R4, desc[UR6][R76.64] ;  /* 0x000000064c04a980 */ /* 0x000964000c101d00 */
.L_x_2819:
[----:B------:R-:W-:Y:S05]  /*11dc0*/  BSYNC B1 ;  /* 0x0000000000017941 */ /* 0x000fea0003800000 */
.L_x_2818:
[----:B------:R-:W0:Y:S01]  /*11dd0*/  SYNCS.PHASECHK.TRANS64.TRYWAIT P0, [R16+URZ+0x38800], R0 ;  /* 0x03880000100075a7 */ /* 0x000e22000800017f */
[----:B----45:R-:W-:Y:S01]  /*11de0*/  IMAD.MOV.U32 R20, RZ, RZ, R4 ;  /* 0x000000ffff147224 */ /* 0x030fe200078e0004 */
[----:B-1----:R-:W-:Y:S01]  /*11df0*/  MOV R21, R7 ;  /* 0x0000000700157202 */ /* 0x002fe20000000f00 */
[----:B------:R-:W-:Y:S01]  /*11e00*/  IMAD.MOV.U32 R3, RZ, RZ, R5 ;  /* 0x000000ffff037224 */ /* 0x000fe200078e0005 */
[----:B------:R-:W-:Y:S01]  /*11e10*/  BSSY B1, `(.L_x_2820) ;  /* 0x000000b000017945 */ /* 0x000fe20003800000 */
        /* <DEDUP_REMOVED lines=9> */
[----:B0-----:R-:W-:Y:S06]  /*11eb0*/  @!P0 BRA `(.L_x_2821) ;  /* 0x0000022000fc8947 */ /* 0x001fec0003800000 */
.L_x_3132:
[----:B------:R-:W-:Y:S05]  /*11ec0*/  BSYNC B1 ;  /* 0x0000000000017941 */ /* 0x000fea0003800000 */
.L_x_2820:
[----:B------:R-:W-:Y:S01]  /*11ed0*/  IMAD.MOV.U32 R3, RZ, RZ, R12 ;  /* 0x000000ffff037224 */ /* 0x000fe200078e000c */
[----:B0-----:R-:W-:Y:S01]  /*11ee0*/  MOV R0, R13 ;  /* 0x0000000d00007202 */ /* 0x001fe20000000f00 */
[----:B------:R-:W-:Y:S01]  /*11ef0*/  IMAD.MOV.U32 R20, RZ, RZ, R72 ;  /* 0x000000ffff147224 */ /* 0x000fe200078e0048 */
[----:B------:R-:W-:Y:S02]  /*11f00*/  BSSY B1, `(.L_x_2822) ;  /* 0x00000d6000017945 */ /* 0x000fe40003800000 */
[----:B------:R-:W-:Y:S01]  /*11f10*/  PRMT R101, R3, 0x5410, R0 ;  /* 0x0000541003657816 */ /* 0x000fe20000000000 */
[----:B------:R-:W-:Y:S02]  /*11f20*/  IMAD.MOV.U32 R3, RZ, RZ, R14 ;  /* 0x000000ffff037224 */ /* 0x000fe400078e000e */
[----:B------:R-:W-:-:S05]  /*11f30*/  IMAD.MOV.U32 R0, RZ, RZ, R15 ;  /* 0x000000ffff007224 */ /* 0x000fca00078e000f */
[----:B------:R-:W-:Y:S01]  /*11f40*/  PRMT R102, R3, 0x5410, R0 ;  /* 0x0000541003667816 */ /* 0x000fe20000000000 */
[----:B------:R-:W-:Y:S01]  /*11f50*/  IMAD.MOV.U32 R3, RZ, RZ, R73 ;  /* 0x000000ffff037224 */ /* 0x000fe200078e0049 */
[----:B------:R-:W-:-:S04]  /*11f60*/  VIADDMNMX R0, R78, -R231, 0x80, PT ;  /* 0x000000804e007446 */ /* 0x000fc800038009e7 */
[----:B------:R-:W-:Y:S02]  /*11f70*/  ISETP.GE.AND P0, PT, R212, R0, PT ;  /* 0x00000000d400720c */ /* 0x000fe40003f06270 */
[----:B------:R-:W-:Y:S01]  /*11f80*/  PRMT R89, R20, 0x5410, R3 ;  /* 0x0000541014597816 */ /* 0x000fe20000000003 */
[----:B------:R-:W-:Y:S01]  /*11f90*/  IMAD.MOV.U32 R20, RZ, RZ, R74 ;  /* 0x000000ffff147224 */ /* 0x000fe200078e004a */
[----:B------:R-:W-:-:S04]  /*11fa0*/  MOV R3, R75 ;  /* 0x0000004b00037202 */ /* 0x000fc80000000f00 */
[----:B------:R-:W-:-:S05]  /*11fb0*/  PRMT R90, R20, 0x5410, R3 ;  /* 0x00005410145a7816 */ /* 0x000fca0000000003 */
[----:B------:R-:W-:Y:S05]  /*11fc0*/  @P0 BRA `(.L_x_2823) ;  /* 0x0000000c00240947 */ /* 0x000fea0003800000 */
[----:B------:R-:W0:Y:S01]  /*11fd0*/  LDC R3, c[0x0][0x3f4] ;  /* 0x0000fd00ff037b82 */ /* 0x000e220000000800 */
[----:B------:R-:W-:Y:S01]  /*11fe0*/  BSSY B2, `(.L_x_2824) ;  /* 0x0000064000027945 */ /* 0x000fe20003800000 */
[----:B------:R-:W-:Y:S01]  /*11ff0*/  IMAD.SHL.U32 R121, R212, 0x40, RZ ;  /* 0x00000040d4797824 */ /* 0x000fe200078e00ff */
[----:B0-----:R-:W-:-:S13]  /*12000*/  ISETP.GE.AND P0, PT, R18, R3, PT ;  /* 0x000000031200720c */ /* 0x001fda0003f06270 */
[----:B------:R-:W-:Y:S05]  /*12010*/  @P0 BRA `(.L_x_2825) ;  /* 0x0000000400800947 */ /* 0x000fea0003800000 */
[----:B------:R-:W4:Y:S01]  /*12020*/  LDL R21, [R1+0x60] ;  /* 0x0000600001157983 */ /* 0x000f220000100800 */
[----:B------:R-:W-:Y:S01]  /*12030*/  HADD2.F32 R91, -RZ, R91.H0_H0 ;  /* 0x2000005bff5b7230 */ /* 0x000fe20000004100 */
[----:B------:R-:W-:Y:S01]  /*12040*/  SHF.R.U64 R60, R60, 0x10, R61 ;  /* 0x000000103c3c7819 */ /* 0x000fe2000000123d */
[----:B------:R-:W-:Y:S01]  /*12050*/  HADD2.F32 R104, -RZ, R104.H0_H0 ;  /* 0x20000068ff687230 */ /* 0x000fe20000004100 */
[----:B------:R-:W0:Y:S01]  /*12060*/  LDS.128 R80, [R230] ;  /* 0x00000000e6507984 */ /* 0x000e220000000c00 */
[----:B------:R-:W-:Y:S02]  /*12070*/  SHF.R.U64 R62, R62, 0x10, R63 ;  /* 0x000000103e3e7819 */ /* 0x000fe4000000123f */
[----:B------:R-:W-:-:S03]  /*12080*/  HADD2.F32 R60, -RZ, R60.H0_H0 ;  /* 0x2000003cff3c7230 */ /* 0x000fc60000004100 */
[----:B------:R-:W-:Y:S02]  /*12090*/  HADD2.F32 R62, -RZ, R62.H0_H0 ;  /* 0x2000003eff3e7230 */ /* 0x000fe40000004100 */
[--C-:B0-----:R-:W-:Y:S02]  /*120a0*/  HADD2.F32 R86, -RZ, R81.reuse.H0_H0 ;  /* 0x20000051ff567230 */ /* 0x101fe40000004100 */
[----:B------:R-:W-:Y:S01]  /*120b0*/  HADD2.F32 R81, -RZ, R81.H1_H1 ;  /* 0x30000051ff517230 */ /* 0x000fe20000004100 */
[----:B----4-:R-:W-:-:S04]  /*120c0*/  LEA.HI R20, R3, R21, RZ, 0x1d ;  /* 0x0000001503147211 */ /* 0x010fc800078fe8ff */
[----:B------:R-:W-:Y:S01]  /*120d0*/  SHF.R.S32.HI R21, RZ, 0x1f, R20 ;  /* 0x0000001fff157819 */ /* 0x000fe20000011414 */
[----:B------:R-:W-:-:S03]  /*120e0*/  IMAD.SHL.U32 R76, R20, 0x8, RZ ;  /* 0x00000008144c7824 */ /* 0x000fc600078e00ff */
[----:B------:R-:W-:Y:S02]  /*120f0*/  LEA.HI R21, R21, R20, RZ, 0x3 ;  /* 0x0000001415157211 */ /* 0x000fe400078f18ff */
[----:B------:R-:W-:-:S03]  /*12100*/  LOP3.LUT R20, R76, 0x38, RZ, 0xc0, !PT ;  /* 0x000000384c147812 */ /* 0x000fc600078ec0ff */
[----:B------:R-:W-:Y:S01]  /*12110*/  IMAD.SHL.U32 R21, R21, 0x400, RZ ;  /* 0x0000040015157824 */ /* 0x000fe200078e00ff */
[----:B------:R-:W-:-:S04]  /*12120*/  LOP3.LUT R20, R20, 0x1c0, R121, 0xf8, !PT ;  /* 0x000001c014147812 */ /* 0x000fc800078ef879 */
[----:B------:R-:W-:Y:S02]  /*12130*/  LOP3.LUT R20, R20, R228, RZ, 0x3c, !PT ;  /* 0x000000e414147212 */ /* 0x000fe400078e3cff */
[----:B------:R-:W-:-:S04]  /*12140*/  LOP3.LUT R21, R21, 0x7fffe000, RZ, 0xc0, !PT ;  /* 0x7fffe00015157812 */ /* 0x000fc800078ec0ff */
[----:B------:R-:W-:Y:S01]  /*12150*/  IADD3 R20, R20, R21, R227 ;  /* 0x0000001514147210 */ /* 0x000fe20007ffe0e3 */
[----:B------:R-:W-:-:S04]  /*12160*/  HADD2.F32 R21, -RZ, R85.H0_H0 ;  /* 0x20000055ff157230 */ /* 0x000fc80000004100 */
[----:B------:R-:W-:-:S05]  /*12170*/  IMAD R20, R20, 0x2, R16 ;  /* 0x0000000214147824 */ /* 0x000fca00078e0210 */
[----:B--23--:R-:W0:Y:S02]  /*12180*/  LDS.128 R76, [R20+0x14400] ;  /* 0x01440000144c7984 */ /* 0x00ce240000000c00 */
[--C-:B0-----:R-:W-:Y:S02]  /*12190*/  HADD2.F32 R92, -RZ, R77.reuse.H0_H0 ;  /* 0x2000004dff5c7230 */ /* 0x101fe40000004100 */
[----:B------:R-:W-:-:S03]  /*121a0*/  HADD2.F32 R77, -RZ, R77.H1_H1 ;  /* 0x3000004dff4d7230 */ /* 0x000fc60000004100 */
[----:B------:R-:W-:-:S04]  /*121b0*/  FMUL.FTZ R85, R92, R91 ;  /* 0x0000005b5c557220 */ /* 0x000fc80000410000 */
[-C--:B------:R-:W-:Y:S01]  /*121c0*/  FFMA.FTZ R85, R86, R21.reuse, -R85 ;  /* 0x0000001556557223 */ /* 0x080fe20000010855 */
[----:B------:R-:W-:Y:S01]  /*121d0*/  FMUL.FTZ R21, R92, R21 ;  /* 0x000000155c157220 */ /* 0x000fe20000410000 */
[--C-:B------:R-:W-:Y:S02]  /*121e0*/  HADD2.F32 R92, -RZ, R76.reuse.H0_H0 ;  /* 0x2000004cff5c7230 */ /* 0x100fe40000004100 */
[----:B------:R-:W-:Y:S02]  /*121f0*/  HADD2.F32 R76, -RZ, R76.H1_H1 ;  /* 0x3000004cff4c7230 */ /* 0x000fe40000004100 */
[----:B------:R-:W-:Y:S01]  /*12200*/  FFMA.FTZ R21, R86, R91, R21 ;  /* 0x0000005b56157223 */ /* 0x000fe20000010015 */
[----:B------:R-:W-:Y:S02]  /*12210*/  SHF.R.U32.HI R91, RZ, 0x10, R65 ;  /* 0x00000010ff5b7819 */ /* 0x000fe40000011641 */
[----:B------:R-:W-:Y:S02]  /*12220*/  SHF.R.U32.HI R86, RZ, 0x10, R61 ;  /* 0x00000010ff567819 */ /* 0x000fe4000001163d */
[----:B------:R-:W-:Y:S01]  /*12230*/  SHF.R.U64 R61, R64, 0x10, R65 ;  /* 0x00000010403d7819 */ /* 0x000fe20000001241 */
[----:B------:R-:W-:-:S02]  /*12240*/  HADD2.F32 R65, -RZ, R91.H0_H0 ;  /* 0x2000005bff417230 */ /* 0x000fc40000004100 */
[----:B------:R-:W-:Y:S02]  /*12250*/  HADD2.F32 R86, -RZ, R86.H0_H0 ;  /* 0x20000056ff567230 */ /* 0x000fe40000004100 */
[----:B------:R-:W-:Y:S02]  /*12260*/  HADD2.F32 R64, -RZ, R98.H0_H0 ;  /* 0x20000062ff407230 */ /* 0x000fe40000004100 */
[C---:B------:R-:W-:Y:S01]  /*12270*/  FMUL.FTZ R91, R77.reuse, R65 ;  /* 0x000000414d5b7220 */ /* 0x040fe20000410000 */
[----:B------:R-:W-:Y:S02]  /*12280*/  HADD2.F32 R61, -RZ, R61.H0_H0 ;  /* 0x2000003dff3d7230 */ /* 0x000fe40000004100 */
[-C--:B------:R-:W-:Y:S01]  /*12290*/  FMUL.FTZ R77, R77, R86.reuse ;  /* 0x000000564d4d7220 */ /* 0x080fe20000410000 */
[----:B------:R-:W-:-:S03]  /*122a0*/  FFMA.FTZ R91, R81, R86, -R91 ;  /* 0x00000056515b7223 */ /* 0x000fc6000001085b */
[----:B------:R-:W-:Y:S01]  /*122b0*/  FFMA.FTZ R65, R81, R65, R77 ;  /* 0x0000004151417223 */ /* 0x000fe2000001004d */
[----:B------:R-:W-:Y:S02]  /*122c0*/  HADD2.F32 R81, -RZ, R93.H1_H1 ;  /* 0x3000005dff517230 */ /* 0x000fe40000004100 */
[--C-:B------:R-:W-:Y:S02]  /*122d0*/  HADD2.F32 R77, -RZ, R80.reuse.H0_H0 ;  /* 0x20000050ff4d7230 */ /* 0x100fe40000004100 */
[----:B------:R-:W-:Y:S02]  /*122e0*/  HADD2.F32 R80, -RZ, R80.H1_H1 ;  /* 0x30000050ff507230 */ /* 0x000fe40000004100 */
[----:B------:R-:W-:Y:S01]  /*122f0*/  FMUL.FTZ R86, R92, R81 ;  /* 0x000000515c567220 */ /* 0x000fe20000410000 */
[----:B------:R-:W-:-:S03]  /*12300*/  F2FP.F16.F32.PACK_AB R65, R65, R21 ;  /* 0x000000154141723e */ /* 0x000fc600000000ff */
[CC--:B------:R-:W-:Y:S01]  /*12310*/  FFMA.FTZ R86, R77.reuse, R64.reuse, -R86 ;  /* 0x000000404d567223 */ /* 0x0c0fe20000010856 */
[----:B------:R-:W-:Y:S01]  /*12320*/  FMUL.FTZ R64, R92, R64 ;  /* 0x000000405c407220 */ /* 0x000fe20000410000 */
[--C-:B------:R-:W-:Y:S02]  /*12330*/  HADD2.F32 R92, -RZ, R78.reuse.H0_H0 ;  /* 0x2000004eff5c7230 */ /* 0x100fe40000004100 */
[----:B------:R-:W-:Y:S02]  /*12340*/  HADD2.F32 R78, -RZ, R78.H1_H1 ;  /* 0x3000004eff4e7230 */ /* 0x000fe40000004100 */
[----:B------:R-:W-:Y:S01]  /*12350*/  FFMA.FTZ R64, R77, R81, R64 ;  /* 0x000000514d407223 */ /* 0x000fe20000010040 */
[----:B------:R-:W-:Y:S02]  /*12360*/  HADD2.F32 R77, -RZ, R93.H0_H0 ;  /* 0x2000005dff4d7230 */ /* 0x000fe40000004100 */
[----:B------:R-:W-:Y:S02]  /*12370*/  HADD2.F32 R93, -RZ, R98.H1_H1 ;  /* 0x30000062ff5d7230 */ /* 0x000fe40000004100 */
[----:B------:R-:W-:-:S02]  /*12380*/  HADD2.F32 R98, -RZ, R82.H0_H0 ;  /* 0x20000052ff627230 */ /* 0x000fc40000004100 */
[C---:B------:R-:W-:Y:S01]  /*12390*/  FMUL.FTZ R81, R92.reuse, R77 ;  /* 0x0000004d5c517220 */ /* 0x040fe20000410000 */
[----:B------:R-:W-:Y:S02]  /*123a0*/  HADD2.F32 R82, -RZ, R82.H1_H1 ;  /* 0x30000052ff527230 */ /* 0x000fe40000004100 */
[-C--:B------:R-:W-:Y:S01]  /*123b0*/  FMUL.FTZ R92, R92, R93.reuse ;  /* 0x0000005d5c5c7220 */ /* 0x080fe20000410000 */
[C---:B------:R-:W-:Y:S01]  /*123c0*/  FFMA.FTZ R81, R98.reuse, R93, -R81 ;  /* 0x0000005d62517223 */ /* 0x040fe20000010851 */
[----:B------:R-:W-:Y:S02]  /*123d0*/  HADD2.F32 R93, -RZ, R83.H0_H0 ;  /* 0x20000053ff5d7230 */ /* 0x000fe40000004100 */
[----:B------:R-:W-:Y:S01]  /*123e0*/  FFMA.FTZ R77, R98, R77, R92 ;  /* 0x0000004d624d7223 */ /* 0x000fe2000001005c */
[----:B------:R-:W-:Y:S02]  /*123f0*/  HADD2.F32 R98, -RZ, R103.H0_H0 ;  /* 0x20000067ff627230 */ /* 0x000fe40000004100 */
[----:B------:R-:W-:-:S02]  /*12400*/  HADD2.F32 R103, -RZ, R79.H0_H0 ;  /* 0x2000004fff677230 */ /* 0x000fc40000004100 */
[----:B------:R-:W-:Y:S02]  /*12410*/  HADD2.F32 R79, -RZ, R79.H1_H1 ;  /* 0x3000004fff4f7230 */ /* 0x000fe40000004100 */
[----:B------:R-:W-:Y:S02]  /*12420*/  HADD2.F32 R83, -RZ, R83.H1_H1 ;  /* 0x30000053ff537230 */ /* 0x000fe40000004100 */
[C---:B------:R-:W-:Y:S01]  /*12430*/  FMUL.FTZ R92, R103.reuse, R98 ;  /* 0x00000062675c7220 */ /* 0x040fe20000410000 */
[----:B------:R-:W-:-:S03]  /*12440*/  FMUL.FTZ R103, R103, R104 ;  /* 0x0000006867677220 */ /* 0x000fc60000410000 */
[C---:B------:R-:W-:Y:S01]  /*12450*/  FFMA.FTZ R92, R93.reuse, R104, -R92 ;  /* 0x000000685d5c7223 */ /* 0x040fe2000001085c */
[----:B------:R-:W-:Y:S01]  /*12460*/  FFMA.FTZ R93, R93, R98, R103 ;  /* 0x000000625d5d7223 */ /* 0x000fe20000010067 */
[----:B------:R-:W-:Y:S02]  /*12470*/  SHF.R.U32.HI R98, RZ, 0x10, R63 ;  /* 0x00000010ff627819 */ /* 0x000fe4000001163f */
[--C-:B------:R-:W-:Y:S02]  /*12480*/  SHF.R.U64 R63, R66, 0x10, R67.reuse ;  /* 0x00000010423f7819 */ /* 0x100fe40000001243 */
[----:B------:R-:W-:Y:S01]  /*12490*/  SHF.R.U32.HI R66, RZ, 0x10, R67 ;  /* 0x00000010ff427819 */ /* 0x000fe20000011643 */
[----:B------:R-:W-:Y:S02]  /*124a0*/  HADD2.F32 R98, -RZ, R98.H0_H0 ;  /* 0x20000062ff627230 */ /* 0x000fe40000004100 */
[----:B------:R-:W-:Y:S02]  /*124b0*/  HADD2.F32 R63, -RZ, R63.H0_H0 ;  /* 0x2000003fff3f7230 */ /* 0x000fe40000004100 */
[----:B------:R-:W-:-:S05]  /*124c0*/  HADD2.F32 R66, -RZ, R66.H0_H0 ;  /* 0x20000042ff427230 */ /* 0x000fca0000004100 */
[C---:B------:R-:W-:Y:S01]  /*124d0*/  FMUL.FTZ R67, R79.reuse, R66 ;  /* 0x000000424f437220 */ /* 0x040fe20000410000 */
[----:B------:R-:W-:-:S03]  /*124e0*/  FMUL.FTZ R79, R79, R98 ;  /* 0x000000624f4f7220 */ /* 0x000fc60000410000 */
[C---:B------:R-:W-:Y:S01]  /*124f0*/  FFMA.FTZ R67, R83.reuse, R98, -R67 ;  /* 0x0000006253437223 */ /* 0x040fe20000010843 */
[----:B------:R-:W-:Y:S01]  /*12500*/  FFMA.FTZ R66, R83, R66, R79 ;  /* 0x0000004253427223 */ /* 0x000fe2000001004f */
[C---:B------:R-:W-:Y:S01]  /*12510*/  FMUL.FTZ R79, R76.reuse, R61 ;  /* 0x0000003d4c4f7220 */ /* 0x040fe20000410000 */
[----:B------:R-:W-:-:S03]  /*12520*/  FMUL.FTZ R76, R76, R60 ;  /* 0x0000003c4c4c7220 */ /* 0x000fc60000410000 */
[C---:B------:R-:W-:Y:S01]  /*12530*/  FFMA.FTZ R60, R80.reuse, R60, -R79 ;  /* 0x0000003c503c7223 */ /* 0x040fe2000001084f */
[----:B------:R-:W-:Y:S01]  /*12540*/  FFMA.FTZ R76, R80, R61, R76 ;  /* 0x0000003d504c7223 */ /* 0x000fe2000001004c */
[CC--:B------:R-:W-:Y:S01]  /*12550*/  FMUL.FTZ R61, R78.reuse, R63.reuse ;  /* 0x0000003f4e3d7220 */ /* 0x0c0fe20000410000 */
[----:B------:R-:W-:Y:S02]  /*12560*/  FMUL.FTZ R78, R78, R62 ;  /* 0x0000003e4e4e7220 */ /* 0x000fe40000410000 */
[----:B------:R-:W-:Y:S01]  /*12570*/  F2FP.F16.F32.PACK_AB R60, R60, R86 ;  /* 0x000000563c3c723e */ /* 0x000fe200000000ff */
        /* <DEDUP_REMOVED lines=8> */
[----:B------:R0:W-:Y:S04]  /*12600*/  STS.128 [R230], R60 ;  /* 0x0000003ce6007388 */ /* 0x0001e80000000c00 */
[----:B------:R0:W-:Y:S02]  /*12610*/  STS.128 [R20+0x14400], R64 ;  /* 0x0144004014007388 */ /* 0x0001e40000000c00 */
.L_x_2825:
[----:B------:R-:W-:Y:S05]  /*12620*/  BSYNC B2 ;  /* 0x0000000000027941 */ /* 0x000fea0003800000 */
.L_x_2824:
[----:B------:R-:W-:-:S13]  /*12630*/  ISETP.GE.AND P0, PT, R213, R3, PT ;  /* 0x00000003d500720c */ /* 0x000fda0003f06270 */
[----:B------:R-:W-:Y:S05]  /*12640*/  @P0 BRA `(.L_x_2823) ;  /* 0x0000000400840947 */ /* 0x000fea0003800000 */
[----:B0-----:R-:W4:Y:S04]  /*12650*/  LDL R20, [R1+0x64] ;  /* 0x0000640001147983 */ /* 0x001f280000100800 */
[----:B------:R-:W5:Y:S01]  /*12660*/  LDL R86, [R1+0xb4] ;  /* 0x0000b40001567983 */ /* 0x000f620000100800 */
[----:B------:R-:W-:Y:S01]  /*12670*/  HADD2.F32 R78, -RZ, R120.H1_H1 ;  /* 0x30000078ff4e7230 */ /* 0x000fe20000004100 */
[----:B---3--:R-:W-:Y:S02]  /*12680*/  SHF.R.U32.HI R79, RZ, 0x10, R57 ;  /* 0x00000010ff4f7819 */ /* 0x008fe40000011639 */
[----:B------:R-:W-:Y:S02]  /*12690*/  SHF.R.U64 R68, R68, 0x10, R69 ;  /* 0x0000001044447819 */ /* 0x000fe40000001245 */
        /* <DEDUP_REMOVED lines=8> */
[----:B----4-:R-:W-:-:S04]  /*12720*/  LEA.HI R20, R3, R20, RZ, 0x1d ;  /* 0x0000001403147211 */ /* 0x010fc800078fe8ff */
[----:B------:R-:W-:Y:S01]  /*12730*/  SHF.R.S32.HI R3, RZ, 0x1f, R20 ;  /* 0x0000001fff037819 */ /* 0x000fe20000011414 */
[----:B------:R-:W-:Y:S01]  /*12740*/  IMAD.SHL.U32 R21, R20, 0x8, RZ ;  /* 0x0000000814157824 */ /* 0x000fe200078e00ff */
[----:B-----5:R-:W0:Y:S02]  /*12750*/  LDS.128 R64, [R86] ;  /* 0x0000000056407984 */ /* 0x020e240000000c00 */
[----:B------:R-:W-:Y:S01]  /*12760*/  LEA.HI R3, R3, R20, RZ, 0x3 ;  /* 0x0000001403037211 */ /* 0x000fe200078f18ff */
[----:B------:R-:W-:Y:S01]  /*12770*/  HADD2.F32 R20, -RZ, R120.H0_H0 ;  /* 0x20000078ff147230 */ /* 0x000fe20000004100 */
[----:B------:R-:W-:Y:S02]  /*12780*/  LOP3.LUT R21, R21, 0x38, RZ, 0xc0, !PT ;  /* 0x0000003815157812 */ /* 0x000fe400078ec0ff */
[----:B------:R-:W-:Y:S02]  /*12790*/  SHF.L.U32 R3, R3, 0xa, RZ ;  /* 0x0000000a03037819 */ /* 0x000fe400000006ff */
[----:B------:R-:W-:-:S02]  /*127a0*/  LOP3.LUT R21, R21, 0x1c0, R121, 0xf8, !PT ;  /* 0x000001c015157812 */ /* 0x000fc400078ef879 */
[----:B------:R-:W-:Y:S02]  /*127b0*/  LOP3.LUT R3, R3, 0x7fffe000, RZ, 0xc0, !PT ;  /* 0x7fffe00003037812 */ /* 0x000fe400078ec0ff */
[----:B------:R-:W-:-:S04]  /*127c0*/  LOP3.LUT R21, R21, R228, RZ, 0x3c, !PT ;  /* 0x000000e415157212 */ /* 0x000fc800078e3cff */
[----:B------:R-:W-:-:S05]  /*127d0*/  IADD3 R3, R21, R3, R227 ;  /* 0x0000000315037210 */ /* 0x000fca0007ffe0e3 */
[----:B------:R-:W-:-:S05]  /*127e0*/  IMAD R3, R3, 0x2, R16 ;  /* 0x0000000203037824 */ /* 0x000fca00078e0210 */
[----:B------:R-:W1:Y:S01]  /*127f0*/  LDS.128 R60, [R3+0x14400] ;  /* 0x01440000033c7984 */ /* 0x000e620000000c00 */
[----:B0-----:R-:W-:Y:S02]  /*12800*/  HADD2.F32 R76, -RZ, R65.H0_H0 ;  /* 0x20000041ff4c7230 */ /* 0x001fe40000004100 */
[----:B-1----:R-:W-:Y:S02]  /*12810*/  HADD2.F32 R21, -RZ, R61.H0_H0 ;  /* 0x2000003dff157230 */ /* 0x002fe40000004100 */
[--C-:B------:R-:W-:Y:S02]  /*12820*/  HADD2.F32 R81, -RZ, R62.reuse.H0_H0 ;  /* 0x2000003eff517230 */ /* 0x100fe40000004100 */
[----:B------:R-:W-:Y:S02]  /*12830*/  HADD2.F32 R83, -RZ, R63.H0_H0 ;  /* 0x2000003fff537230 */ /* 0x000fe40000004100 */
[C---:B--2---:R-:W-:Y:S01]  /*12840*/  FMUL.FTZ R77, R21.reuse, R20 ;  /* 0x00000014154d7220 */ /* 0x044fe20000410000 */
        /* <DEDUP_REMOVED lines=8> */
[----:B------:R-:W-:-:S03]  /*128d0*/  HADD2.F32 R77, -RZ, R119.H1_H1 ;  /* 0x30000077ff4d7230 */ /* 0x000fc60000004100 */
[C---:B------:R-:W-:Y:S01]  /*128e0*/  FMUL.FTZ R65, R21.reuse, R20 ;  /* 0x0000001415417220 */ /* 0x040fe20000410000 */
[----:B------:R-:W-:-:S03]  /*128f0*/  FMUL.FTZ R21, R21, R79 ;  /* 0x0000004f15157220 */ /* 0x000fc60000410000 */
[C---:B------:R-:W-:Y:S01]  /*12900*/  FFMA.FTZ R79, R61.reuse, R79, -R65 ;  /* 0x0000004f3d4f7223 */ /* 0x040fe20000010841 */
[----:B------:R-:W-:Y:S01]  /*12910*/  FFMA.FTZ R61, R61, R20, R21 ;  /* 0x000000143d3d7223 */ /* 0x000fe20000010015 */
[----:B------:R-:W-:Y:S02]  /*12920*/  HADD2.F32 R20, -RZ, R119.H0_H0 ;  /* 0x20000077ff147230 */ /* 0x000fe40000004100 */
[----:B------:R-:W-:Y:S02]  /*12930*/  HADD2.F32 R21, -RZ, R60.H0_H0 ;  /* 0x2000003cff157230 */ /* 0x000fe40000004100 */
[----:B------:R-:W-:Y:S01]  /*12940*/  HADD2.F32 R65, -RZ, R64.H0_H0 ;  /* 0x20000040ff417230 */ /* 0x000fe20000004100 */
[----:B------:R-:W-:Y:S01]  /*12950*/  F2FP.F16.F32.PACK_AB R61, R61, R76 ;  /* 0x0000004c3d3d723e */ /* 0x000fe200000000ff */
[----:B------:R-:W-:Y:S02]  /*12960*/  HADD2.F32 R60, -RZ, R60.H1_H1 ;  /* 0x3000003cff3c7230 */ /* 0x000fe40000004100 */
[C---:B------:R-:W-:Y:S01]  /*12970*/  FMUL.FTZ R80, R21.reuse, R20 ;  /* 0x0000001415507220 */ /* 0x040fe20000410000 */
[----:B------:R-:W-:Y:S01]  /*12980*/  FMUL.FTZ R21, R21, R77 ;  /* 0x0000004d15157220 */ /* 0x000fe20000410000 */
[----:B------:R-:W-:-:S02]  /*12990*/  HADD2.F32 R64, -RZ, R64.H1_H1 ;  /* 0x30000040ff407230 */ /* 0x000fc40000004100 */
[C---:B------:R-:W-:Y:S01]  /*129a0*/  FFMA.FTZ R77, R65.reuse, R77, -R80 ;  /* 0x0000004d414d7223 */ /* 0x040fe20000010850 */
[----:B------:R-:W-:Y:S01]  /*129b0*/  FFMA.FTZ R65, R65, R20, R21 ;  /* 0x0000001441417223 */ /* 0x000fe20000010015 */
[--C-:B------:R-:W-:Y:S02]  /*129c0*/  HADD2.F32 R80, -RZ, R118.reuse.H0_H0 ;  /* 0x20000076ff507230 */ /* 0x100fe40000004100 */
[C---:B------:R-:W-:Y:S01]  /*129d0*/  FMUL.FTZ R57, R60.reuse, R68 ;  /* 0x000000443c397220 */ /* 0x040fe20000410000 */
[----:B------:R-:W-:Y:S02]  /*129e0*/  HADD2.F32 R21, -RZ, R118.H1_H1 ;  /* 0x30000076ff157230 */ /* 0x000fe40000004100 */
[----:B------:R-:W-:Y:S01]  /*129f0*/  FMUL.FTZ R60, R60, R56 ;  /* 0x000000383c3c7220 */ /* 0x000fe20000410000 */
[--C-:B------:R-:W-:Y:S02]  /*12a00*/  HADD2.F32 R20, -RZ, R66.reuse.H0_H0 ;  /* 0x20000042ff147230 */ /* 0x100fe40000004100 */
[C---:B------:R-:W-:Y:S01]  /*12a10*/  FMUL.FTZ R82, R81.reuse, R80 ;  /* 0x0000005051527220 */ /* 0x040fe20000410000 */
[----:B------:R-:W-:Y:S01]  /*12a20*/  FFMA.FTZ R56, R64, R56, -R57 ;  /* 0x0000003840387223 */ /* 0x000fe20000010839 */
[----:B------:R-:W-:Y:S01]  /*12a30*/  FMUL.FTZ R81, R81, R21 ;  /* 0x0000001551517220 */ /* 0x000fe20000410000 */
[----:B------:R-:W-:-:S02]  /*12a40*/  HADD2.F32 R66, -RZ, R66.H1_H1 ;  /* 0x30000042ff427230 */ /* 0x000fc40000004100 */
[C---:B------:R-:W-:Y:S01]  /*12a50*/  FFMA.FTZ R21, R20.reuse, R21, -R82 ;  /* 0x0000001514157223 */ /* 0x040fe20000010852 */
[--C-:B------:R-:W-:Y:S02]  /*12a60*/  HADD2.F32 R82, -RZ, R117.reuse.H0_H0 ;  /* 0x20000075ff527230 */ /* 0x100fe40000004100 */
[----:B------:R-:W-:Y:S01]  /*12a70*/  FFMA.FTZ R20, R20, R80, R81 ;  /* 0x0000005014147223 */ /* 0x000fe20000010051 */
[----:B------:R-:W-:Y:S02]  /*12a80*/  HADD2.F32 R80, -RZ, R117.H1_H1 ;  /* 0x30000075ff507230 */ /* 0x000fe40000004100 */
[----:B------:R-:W-:Y:S01]  /*12a90*/  FMUL.FTZ R57, R62, R70 ;  /* 0x000000463e397220 */ /* 0x000fe20000410000 */
[--C-:B------:R-:W-:Y:S02]  /*12aa0*/  HADD2.F32 R81, -RZ, R67.reuse.H0_H0 ;  /* 0x20000043ff517230 */ /* 0x100fe40000004100 */
[----:B------:R-:W-:Y:S01]  /*12ab0*/  FMUL.FTZ R85, R83, R82 ;  /* 0x0000005253557220 */ /* 0x000fe20000410000 */
[----:B------:R-:W-:-:S02]  /*12ac0*/  HADD2.F32 R67, -RZ, R67.H1_H1 ;  /* 0x30000043ff437230 */ /* 0x000fc40000004100 */
[----:B------:R-:W-:Y:S01]  /*12ad0*/  FMUL.FTZ R83, R83, R80 ;  /* 0x0000005053537220 */ /* 0x000fe20000410000 */
[----:B------:R-:W-:Y:S01]  /*12ae0*/  FMUL.FTZ R62, R62, R58 ;  /* 0x0000003a3e3e7220 */ /* 0x000fe20000410000 */
[C---:B------:R-:W-:Y:S01]  /*12af0*/  FFMA.FTZ R80, R81.reuse, R80, -R85 ;  /* 0x0000005051507223 */ /* 0x040fe20000010855 */
[----:B------:R-:W-:Y:S01]  /*12b00*/  SHF.R.U32.HI R85, RZ, 0x10, R59 ;  /* 0x00000010ff557819 */ /* 0x000fe2000001163b */
[----:B------:R-:W-:Y:S01]  /*12b10*/  FFMA.FTZ R81, R81, R82, R83 ;  /* 0x0000005251517223 */ /* 0x000fe20000010053 */
[----:B------:R-:W-:Y:S01]  /*12b20*/  SHF.R.U32.HI R82, RZ, 0x10, R71 ;  /* 0x00000010ff527819 */ /* 0x000fe20000011647 */
[----:B------:R-:W-:Y:S02]  /*12b30*/  HADD2.F32 R83, -RZ, R63.H1_H1 ;  /* 0x3000003fff537230 */ /* 0x000fe40000004100 */
[----:B------:R-:W-:Y:S01]  /*12b40*/  FFMA.FTZ R58, R66, R58, -R57 ;  /* 0x0000003a423a7223 */ /* 0x000fe20000010839 */
[----:B------:R-:W-:Y:S02]  /*12b50*/  HADD2.F32 R63, -RZ, R85.H0_H0 ;  /* 0x20000055ff3f7230 */ /* 0x000fe40000004100 */
[----:B------:R-:W-:Y:S01]  /*12b60*/  FFMA.FTZ R60, R64, R68, R60 ;  /* 0x00000044403c7223 */ /* 0x000fe2000001003c */
[----:B------:R-:W-:-:S02]  /*12b70*/  HADD2.F32 R82, -RZ, R82.H0_H0 ;  /* 0x20000052ff527230 */ /* 0x000fc40000004100 */
[----:B------:R-:W-:Y:S01]  /*12b80*/  FFMA.FTZ R62, R66, R70, R62 ;  /* 0x00000046423e7223 */ /* 0x000fe2000001003e */
[----:B------:R-:W-:Y:S02]  /*12b90*/  F2FP.F16.F32.PACK_AB R57, R79, R78 ;  /* 0x0000004e4f39723e */ /* 0x000fe400000000ff */
[----:B------:R-:W-:Y:S01]  /*12ba0*/  F2FP.F16.F32.PACK_AB R56, R56, R77 ;  /* 0x0000004d3838723e */ /* 0x000fe200000000ff */
[CC--:B------:R-:W-:Y:S01]  /*12bb0*/  FMUL.FTZ R85, R83.reuse, R82.reuse ;  /* 0x0000005253557220 */ /* 0x0c0fe20000410000 */
[----:B------:R-:W-:Y:S01]  /*12bc0*/  FMUL.FTZ R83, R83, R63 ;  /* 0x0000003f53537220 */ /* 0x000fe20000410000 */
[----:B------:R-:W-:Y:S02]  /*12bd0*/  F2FP.F16.F32.PACK_AB R58, R58, R21 ;  /* 0x000000153a3a723e */ /* 0x000fe400000000ff */
[C---:B------:R-:W-:Y:S01]  /*12be0*/  FFMA.FTZ R85, R67.reuse, R63, -R85 ;  /* 0x0000003f43557223 */ /* 0x040fe20000010855 */
[----:B------:R-:W-:Y:S01]  /*12bf0*/  FFMA.FTZ R63, R67, R82, R83 ;  /* 0x00000052433f7223 */ /* 0x000fe20000010053 */
[----:B------:R-:W-:-:S02]  /*12c00*/  F2FP.F16.F32.PACK_AB R60, R60, R65 ;  /* 0x000000413c3c723e */ /* 0x000fc400000000ff */
[----:B------:R-:W-:Y:S02]  /*12c10*/  F2FP.F16.F32.PACK_AB R62, R62, R20 ;  /* 0x000000143e3e723e */ /* 0x000fe400000000ff */
[----:B------:R-:W-:Y:S02]  /*12c20*/  F2FP.F16.F32.PACK_AB R59, R85, R80 ;  /* 0x00000050553b723e */ /* 0x000fe400000000ff */
[----:B------:R-:W-:-:S03]  /*12c30*/  F2FP.F16.F32.PACK_AB R63, R63, R81 ;  /* 0x000000513f3f723e */ /* 0x000fc600000000ff */
[----:B------:R1:W-:Y:S04]  /*12c40*/  STS.128 [R86], R56 ;  /* 0x0000003856007388 */ /* 0x0003e80000000c00 */
[----:B------:R1:W-:Y:S02]  /*12c50*/  STS.128 [R3+0x14400], R60 ;  /* 0x0144003c03007388 */ /* 0x0003e40000000c00 */
.L_x_2823:
[----:B------:R-:W-:Y:S05]  /*12c60*/  BSYNC B1 ;  /* 0x0000000000017941 */ /* 0x000fea0003800000 */
.L_x_2822:
[----:B-1----:R-:W-:Y:S01]  /*12c70*/  VIADD R3, R212, 0x20 ;  /* 0x00000020d4037836 */ /* 0x002fe20000000000 */
        /* <DEDUP_REMOVED lines=9> */
[----:B0-----:R-:W4:Y:S04]  /*12d10*/  LDL R20, [R1+0x60] ;  /* 0x0000600001147983 */ /* 0x001f280000100800 */
[----:B---3--:R-:W3:Y:S01]  /*12d20*/  LDL R79, [R1+0xb0] ;  /* 0x0000b000014f7983 */ /* 0x008ee20000100800 */
[--C-:B------:R-:W-:Y:S01]  /*12d30*/  HADD2.F32 R67, -RZ, R116.reuse.H1_H1 ;  /* 0x30000074ff437230 */ /* 0x100fe20000004100 */
[----:B------:R-:W-:Y:S01]  /*12d40*/  SHF.R.U64 R46, R46, 0x10, R47 ;  /* 0x000000102e2e7819 */ /* 0x000fe2000000122f */
[----:B------:R-:W-:-:S04]  /*12d50*/  HADD2.F32 R116, -RZ, R116.H0_H0 ;  /* 0x20000074ff747230 */ /* 0x000fc80000004100 */
[----:B------:R-:W-:Y:S01]  /*12d60*/  HADD2.F32 R46, -RZ, R46.H0_H0 ;  /* 0x2000002eff2e7230 */ /* 0x000fe20000004100 */
[----:B----4-:R-:W-:-:S04]  /*12d70*/  LEA.HI R21, R3, R20, RZ, 0x1d ;  /* 0x0000001403157211 */ /* 0x010fc800078fe8ff */
[----:B------:R-:W-:Y:S01]  /*12d80*/  SHF.R.S32.HI R56, RZ, 0x1f, R21 ;  /* 0x0000001fff387819 */ /* 0x000fe20000011415 */
[----:B------:R-:W-:-:S03]  /*12d90*/  IMAD.SHL.U32 R20, R21, 0x8, RZ ;  /* 0x0000000815147824 */ /* 0x000fc600078e00ff */
[----:B------:R-:W-:Y:S02]  /*12da0*/  LEA.HI R56, R56, R21, RZ, 0x3 ;  /* 0x0000001538387211 */ /* 0x000fe400078f18ff */
[----:B------:R-:W-:-:S03]  /*12db0*/  LOP3.LUT R20, R223, 0x38, R20, 0xf8, !PT ;  /* 0x00000038df147812 */ /* 0x000fc600078ef814 */
[----:B------:R-:W-:Y:S01]  /*12dc0*/  IMAD.SHL.U32 R21, R56, 0x400, RZ ;  /* 0x0000040038157824 */ /* 0x000fe200078e00ff */
[----:B------:R-:W-:Y:S01]  /*12dd0*/  LOP3.LUT R20, R20, R78, RZ, 0x3c, !PT ;  /* 0x0000004e14147212 */ /* 0x000fe200078e3cff */
[----:B---3--:R-:W0:Y:S03]  /*12de0*/  LDS.128 R56, [R79] ;  /* 0x000000004f387984 */ /* 0x008e260000000c00 */
[----:B------:R-:W-:-:S04]  /*12df0*/  LOP3.LUT R21, R21, 0x7fffe000, RZ, 0xc0, !PT ;  /* 0x7fffe00015157812 */ /* 0x000fc800078ec0ff */
[----:B------:R-:W-:Y:S02]  /*12e00*/  IADD3 R20, R20, R21, R226 ;  /* 0x0000001514147210 */ /* 0x000fe40007ffe0e2 */
[----:B------:R-:W-:Y:S02]  /*12e10*/  SHF.R.U64 R21, R44, 0x10, R45 ;  /* 0x000000102c157819 */ /* 0x000fe4000000122d */
[--C-:B------:R-:W-:Y:S01]  /*12e20*/  SHF.R.U64 R44, R52, 0x10, R53.reuse ;  /* 0x00000010342c7819 */ /* 0x100fe20000001235 */
[----:B------:R-:W-:Y:S01]  /*12e30*/  IMAD R20, R20, 0x2, R16 ;  /* 0x0000000214147824 */ /* 0x000fe200078e0210 */
[----:B------:R-:W-:Y:S01]  /*12e40*/  SHF.R.U32.HI R52, RZ, 0x10, R53 ;  /* 0x00000010ff347819 */ /* 0x000fe20000011635 */
[----:B------:R-:W-:Y:S01]  /*12e50*/  HADD2.F32 R21, -RZ, R21.H0_H0 ;  /* 0x20000015ff157230 */ /* 0x000fe20000004100 */
[----:B------:R-:W-:Y:S01]  /*12e60*/  SHF.R.U32.HI R53, RZ, 0x10, R47 ;  /* 0x00000010ff357819 */ /* 0x000fe2000001162f */
[----:B------:R-:W-:Y:S01]  /*12e70*/  HADD2.F32 R44, -RZ, R44.H0_H0 ;  /* 0x2000002cff2c7230 */ /* 0x000fe20000004100 */
[----:B------:R-:W1:Y:S01]  /*12e80*/  LDS.128 R60, [R20+0x14400] ;  /* 0x01440000143c7984 */ /* 0x000e620000000c00 */
[----:B------:R-:W-:Y:S01]  /*12e90*/  SHF.R.U32.HI R45, RZ, 0x10, R45 ;  /* 0x00000010ff2d7819 */ /* 0x000fe2000001162d */
[----:B------:R-:W-:Y:S01]  /*12ea0*/  HADD2.F32 R52, -RZ, R52.H0_H0 ;  /* 0x20000034ff347230 */ /* 0x000fe20000004100 */
[----:B------:R-:W-:-:S02]  /*12eb0*/  SHF.R.U64 R47, R54, 0x10, R55 ;  /* 0x00000010362f7819 */ /* 0x000fc40000001237 */
[----:B------:R-:W-:Y:S01]  /*12ec0*/  SHF.R.U32.HI R55, RZ, 0x10, R55 ;  /* 0x00000010ff377819 */ /* 0x000fe20000011637 */
[----:B------:R-:W-:Y:S02]  /*12ed0*/  HADD2.F32 R45, -RZ, R45.H0_H0 ;  /* 0x2000002dff2d7230 */ /* 0x000fe40000004100 */
[----:B------:R-:W-:Y:S02]  /*12ee0*/  HADD2.F32 R47, -RZ, R47.H0_H0 ;  /* 0x2000002fff2f7230 */ /* 0x000fe40000004100 */
[----:B------:R-:W-:Y:S02]  /*12ef0*/  HADD2.F32 R55, -RZ, R55.H0_H0 ;  /* 0x20000037ff377230 */ /* 0x000fe40000004100 */
[--C-:B0-----:R-:W-:Y:S02]  /*12f00*/  HADD2.F32 R54, -RZ, R57.reuse.H0_H0 ;  /* 0x20000039ff367230 */ /* 0x101fe40000004100 */
[----:B------:R-:W-:Y:S02]  /*12f10*/  HADD2.F32 R64, -RZ, R57.H1_H1 ;  /* 0x30000039ff407230 */ /* 0x000fe40000004100 */
[----:B------:R-:W-:-:S02]  /*12f20*/  HADD2.F32 R57, -RZ, R56.H0_H0 ;  /* 0x20000038ff397230 */ /* 0x000fc40000004100 */
[----:B------:R-:W-:Y:S02]  /*12f30*/  HADD2.F32 R65, -RZ, R58.H0_H0 ;  /* 0x2000003aff417230 */ /* 0x000fe40000004100 */
[--C-:B------:R-:W-:Y:S02]  /*12f40*/  HADD2.F32 R66, -RZ, R59.reuse.H0_H0 ;  /* 0x2000003bff427230 */ /* 0x100fe40000004100 */
[----:B------:R-:W-:Y:S02]  /*12f50*/  HADD2.F32 R59, -RZ, R59.H1_H1 ;  /* 0x3000003bff3b7230 */ /* 0x000fe40000004100 */
[----:B------:R-:W-:Y:S02]  /*12f60*/  HADD2.F32 R56, -RZ, R56.H1_H1 ;  /* 0x30000038ff387230 */ /* 0x000fe40000004100 */
[----:B------:R-:W-:Y:S02]  /*12f70*/  HADD2.F32 R58, -RZ, R58.H1_H1 ;  /* 0x3000003aff3a7230 */ /* 0x000fe40000004100 */
[----:B-1----:R-:W-:-:S02]  /*12f80*/  HADD2.F32 R68, -RZ, R61.H0_H0 ;  /* 0x2000003dff447230 */ /* 0x002fc40000004100 */
[----:B------:R-:W-:Y:S02]  /*12f90*/  HADD2.F32 R69, -RZ, R61.H1_H1 ;  /* 0x3000003dff457230 */ /* 0x000fe40000004100 */
[----:B------:R-:W-:Y:S02]  /*12fa0*/  HADD2.F32 R61, -RZ, R60.H0_H0 ;  /* 0x2000003cff3d7230 */ /* 0x000fe40000004100 */
[C---:B------:R-:W-:Y:S01]  /*12fb0*/  FMUL.FTZ R71, R68.reuse, R116 ;  /* 0x0000007444477220 */ /* 0x040fe20000410000 */
[----:B------:R-:W-:Y:S01]  /*12fc0*/  FMUL.FTZ R68, R68, R67 ;  /* 0x0000004344447220 */ /* 0x000fe20000410000 */
[C---:B--2---:R-:W-:Y:S01]  /*12fd0*/  FMUL.FTZ R77, R69.reuse, R52 ;  /* 0x00000034454d7220 */ /* 0x044fe20000410000 */
[----:B------:R-:W-:Y:S01]  /*12fe0*/  FMUL.FTZ R69, R69, R45 ;  /* 0x0000002d45457220 */ /* 0x000fe20000410000 */
[C---:B------:R-:W-:Y:S01]  /*12ff0*/  FFMA.FTZ R71, R54.reuse, R67, -R71 ;  /* 0x0000004336477223 */ /* 0x040fe20000010847 */
[----:B------:R-:W-:Y:S02]  /*13000*/  HADD2.F32 R67, -RZ, R113.H0_H0 ;  /* 0x20000071ff437230 */ /* 0x000fe40000004100 */
[----:B------:R-:W-:Y:S01]  /*13010*/  FFMA.FTZ R68, R54, R116, R68 ;  /* 0x0000007436447223 */ /* 0x000fe20000010044 */
[----:B------:R-:W-:-:S02]  /*13020*/  HADD2.F32 R54, -RZ, R115.H0_H0 ;  /* 0x20000073ff367230 */ /* 0x000fc40000004100 */
[C---:B------:R-:W-:Y:S01]  /*13030*/  FFMA.FTZ R45, R64.reuse, R45, -R77 ;  /* 0x0000002d402d7223 */ /* 0x040fe2000001084d */
[----:B------:R-:W-:Y:S02]  /*13040*/  HADD2.F32 R70, -RZ, R62.H0_H0 ;  /* 0x2000003eff467230 */ /* 0x000fe40000004100 */
[CC--:B------:R-:W-:Y:S01]  /*13050*/  FMUL.FTZ R77, R61.reuse, R67.reuse ;  /* 0x000000433d4d7220 */ /* 0x0c0fe20000410000 */
[----:B------:R-:W-:Y:S02]  /*13060*/  HADD2.F32 R113, -RZ, R113.H1_H1 ;  /* 0x30000071ff717230 */ /* 0x000fe40000004100 */
[----:B------:R-:W-:Y:S01]  /*13070*/  FMUL.FTZ R61, R61, R54 ;  /* 0x000000363d3d7220 */ /* 0x000fe20000410000 */
[----:B------:R-:W-:Y:S01]  /*13080*/  FFMA.FTZ R69, R64, R52, R69 ;  /* 0x0000003440457223 */ /* 0x000fe20000010045 */
[C---:B------:R-:W-:Y:S01]  /*13090*/  FFMA.FTZ R77, R57.reuse, R54, -R77 ;  /* 0x00000036394d7223 */ /* 0x040fe2000001084d */
[----:B------:R-:W-:Y:S02]  /*130a0*/  HADD2.F32 R54, -RZ, R114.H1_H1 ;  /* 0x30000072ff367230 */ /* 0x000fe40000004100 */
[----:B------:R-:W-:Y:S01]  /*130b0*/  FFMA.FTZ R52, R57, R67, R61 ;  /* 0x0000004339347223 */ /* 0x000fe2000001003d */
[C---:B------:R-:W-:Y:S01]  /*130c0*/  FMUL.FTZ R57, R70.reuse, R113 ;  /* 0x0000007146397220 */ /* 0x040fe20000410000 */
[--C-:B------:R-:W-:Y:S01]  /*130d0*/  HADD2.F32 R76, -RZ, R63.reuse.H0_H0 ;  /* 0x2000003fff4c7230 */ /* 0x100fe20000004100 */
[----:B------:R-:W-:Y:S01]  /*130e0*/  F2FP.F16.F32.PACK_AB R45, R45, R71 ;  /* 0x000000472d2d723e */ /* 0x000fe200000000ff */
[----:B------:R-:W-:Y:S01]  /*130f0*/  FMUL.FTZ R70, R70, R54 ;  /* 0x0000003646467220 */ /* 0x000fe20000410000 */
[----:B------:R-:W-:-:S02]  /*13100*/  HADD2.F32 R63, -RZ, R63.H1_H1 ;  /* 0x3000003fff3f7230 */ /* 0x000fc40000004100 */
[C---:B------:R-:W-:Y:S01]  /*13110*/  FFMA.FTZ R54, R65.reuse, R54, -R57 ;  /* 0x0000003641367223 */ /* 0x040fe20000010839 */
[----:B------:R-:W-:Y:S02]  /*13120*/  HADD2.F32 R57, -RZ, R53.H0_H0 ;  /* 0x20000035ff397230 */ /* 0x000fe40000004100 */
[----:B------:R-:W-:Y:S01]  /*13130*/  FFMA.FTZ R70, R65, R113, R70 ;  /* 0x0000007141467223 */ /* 0x000fe20000010046 */
[----:B------:R-:W-:Y:S02]  /*13140*/  HADD2.F32 R60, -RZ, R60.H1_H1 ;  /* 0x3000003cff3c7230 */ /* 0x000fe40000004100 */
[C---:B------:R-:W-:Y:S01]  /*13150*/  FMUL.FTZ R61, R63.reuse, R55 ;  /* 0x000000373f3d7220 */ /* 0x040fe20000410000 */
[----:B------:R-:W-:Y:S02]  /*13160*/  HADD2.F32 R62, -RZ, R62.H1_H1 ;  /* 0x3000003eff3e7230 */ /* 0x000fe40000004100 */
[----:B------:R-:W-:Y:S01]  /*13170*/  FMUL.FTZ R63, R63, R57 ;  /* 0x000000393f3f7220 */ /* 0x000fe20000410000 */
[----:B------:R-:W-:-:S02]  /*13180*/  HADD2.F32 R114, -RZ, R114.H0_H0 ;  /* 0x20000072ff727230 */ /* 0x000fc40000004100 */
[C---:B------:R-:W-:Y:S01]  /*13190*/  FFMA.FTZ R61, R59.reuse, R57, -R61 ;  /* 0x000000393b3d7223 */ /* 0x040fe2000001083d */
[----:B------:R-:W-:Y:S02]  /*131a0*/  HADD2.F32 R115, -RZ, R115.H1_H1 ;  /* 0x30000073ff737230 */ /* 0x000fe40000004100 */
[----:B------:R-:W-:Y:S01]  /*131b0*/  FFMA.FTZ R55, R59, R55, R63 ;  /* 0x000000373b377223 */ /* 0x000fe2000001003f */
[----:B------:R-:W-:Y:S01]  /*131c0*/  FMUL.FTZ R59, R60, R44 ;  /* 0x0000002c3c3b7220 */ /* 0x000fe20000410000 */
[----:B------:R-:W-:Y:S01]  /*131d0*/  FMUL.FTZ R53, R76, R114 ;  /* 0x000000724c357220 */ /* 0x000fe20000410000 */
[----:B------:R-:W-:Y:S01]  /*131e0*/  FMUL.FTZ R57, R62, R47 ;  /* 0x0000002f3e397220 */ /* 0x000fe20000410000 */
[----:B------:R-:W-:Y:S01]  /*131f0*/  FMUL.FTZ R76, R76, R115 ;  /* 0x000000734c4c7220 */ /* 0x000fe20000410000 */
[----:B------:R-:W-:Y:S01]  /*13200*/  FMUL.FTZ R60, R60, R21 ;  /* 0x000000153c3c7220 */ /* 0x000fe20000410000 */
[-C--:B------:R-:W-:Y:S01]  /*13210*/  FMUL.FTZ R62, R62, R46.reuse ;  /* 0x0000002e3e3e7220 */ /* 0x080fe20000410000 */
[----:B------:R-:W-:Y:S01]  /*13220*/  FFMA.FTZ R53, R66, R115, -R53 ;  /* 0x0000007342357223 */ /* 0x000fe20000010835 */
        /* <DEDUP_REMOVED lines=14> */
.L_x_2829:
[----:B------:R-:W-:Y:S05]  /*13310*/  BSYNC B2 ;  /* 0x0000000000027941 */ /* 0x000fea0003800000 */
.L_x_2828:
[----:B------:R-:W-:Y:S05]  /*13320*/  @P1 BRA `(.L_x_2827) ;  /* 0x0000000400801947 */ /* 0x000fea0003800000 */
[----:B01----:R-:W4:Y:S04]  /*13330*/  LDL R20, [R1+0x64] ;  /* 0x0000640001147983 */ /* 0x003f280000100800 */
[----:B------:R-:W5:Y:S01]  /*13340*/  LDL R65, [R1+0xac] ;  /* 0x0000ac0001417983 */ /* 0x000f620000100800 */
[--C-:B------:R-:W-:Y:S01]  /*13350*/  SHF.R.U64 R21, R48, 0x10, R49.reuse ;  /* 0x0000001030157819 */ /* 0x100fe20000001231 */
[----:B------:R-:W-:Y:S01]  /*13360*/  HADD2.F32 R60, -RZ, R109.H1_H1 ;  /* 0x3000006dff3c7230 */ /* 0x000fe20000004100 */
[----:B------:R-:W-:Y:S01]  /*13370*/  SHF.R.U32.HI R48, RZ, 0x10, R49 ;  /* 0x00000010ff307819 */ /* 0x000fe20000011631 */
[----:B------:R-:W-:Y:S02]  /*13380*/  HADD2.F32 R58, -RZ, R111.H1_H1 ;  /* 0x3000006fff3a7230 */ /* 0x000fe40000004100 */
[----:B------:R-:W-:-:S02]  /*13390*/  HADD2.F32 R109, -RZ, R109.H0_H0 ;  /* 0x2000006dff6d7230 */ /* 0x000fc40000004100 */
[----:B------:R-:W-:Y:S02]  /*133a0*/  HADD2.F32 R48, -RZ, R48.H0_H0 ;  /* 0x20000030ff307230 */ /* 0x000fe40000004100 */
[----:B------:R-:W-:Y:S02]  /*133b0*/  HADD2.F32 R111, -RZ, R111.H0_H0 ;  /* 0x2000006fff6f7230 */ /* 0x000fe40000004100 */
[----:B------:R-:W-:Y:S01]  /*133c0*/  HADD2.F32 R21, -RZ, R21.H0_H0 ;  /* 0x20000015ff157230 */ /* 0x000fe20000004100 */
[----:B----4-:R-:W-:-:S04]  /*133d0*/  LEA.HI R3, R3, R20, RZ, 0x1d ;  /* 0x0000001403037211 */ /* 0x010fc800078fe8ff */
[----:B------:R-:W-:Y:S02]  /*133e0*/  SHF.R.S32.HI R44, RZ, 0x1f, R3 ;  /* 0x0000001fff2c7819 */ /* 0x000fe40000011403 */
[----:B------:R-:W-:Y:S02]  /*133f0*/  SHF.L.U32 R20, R3, 0x3, RZ ;  /* 0x0000000303147819 */ /* 0x000fe400000006ff */
[----:B------:R-:W-:Y:S02]  /*13400*/  LEA.HI R44, R44, R3, RZ, 0x3 ;  /* 0x000000032c2c7211 */ /* 0x000fe400078f18ff */
[----:B------:R-:W-:-:S03]  /*13410*/  LOP3.LUT R3, R223, 0x38, R20, 0xf8, !PT ;  /* 0x00000038df037812 */ /* 0x000fc600078ef814 */
[----:B------:R-:W-:Y:S01]  /*13420*/  IMAD.SHL.U32 R20, R44, 0x400, RZ ;  /* 0x000004002c147824 */ /* 0x000fe200078e00ff */
[----:B------:R-:W-:Y:S01]  /*13430*/  LOP3.LUT R3, R3, R78, RZ, 0x3c, !PT ;  /* 0x0000004e03037212 */ /* 0x000fe200078e3cff */
[----:B-----5:R-:W0:Y:S03]  /*13440*/  LDS.128 R44, [R65] ;  /* 0x00000000412c7984 */ /* 0x020e260000000c00 */
[----:B------:R-:W-:-:S04]  /*13450*/  LOP3.LUT R20, R20, 0x7fffe000, RZ, 0xc0, !PT ;  /* 0x7fffe00014147812 */ /* 0x000fc800078ec0ff */
[----:B------:R-:W-:Y:S02]  /*13460*/  IADD3 R3, R3, R20, R226 ;  /* 0x0000001403037210 */ /* 0x000fe40007ffe0e2 */
[--C-:B------:R-:W-:Y:S02]  /*13470*/  SHF.R.U64 R20, R40, 0x10, R41.reuse ;  /* 0x0000001028147819 */ /* 0x100fe40000001229 */
[----:B------:R-:W-:Y:S01]  /*13480*/  SHF.R.U32.HI R40, RZ, 0x10, R41 ;  /* 0x00000010ff287819 */ /* 0x000fe20000011629 */
[----:B------:R-:W-:Y:S01]  /*13490*/  IMAD R3, R3, 0x2, R16 ;  /* 0x0000000203037824 */ /* 0x000fe200078e0210 */
[----:B------:R-:W-:Y:S01]  /*134a0*/  SHF.R.U64 R41, R42, 0x10, R43 ;  /* 0x000000102a297819 */ /* 0x000fe2000000122b */
[----:B------:R-:W-:Y:S01]  /*134b0*/  HADD2.F32 R20, -RZ, R20.H0_H0 ;  /* 0x20000014ff147230 */ /* 0x000fe20000004100 */
[--C-:B------:R-:W-:Y:S01]  /*134c0*/  SHF.R.U64 R42, R50, 0x10, R51.reuse ;  /* 0x00000010322a7819 */ /* 0x100fe20000001233 */
[----:B------:R-:W-:Y:S01]  /*134d0*/  HADD2.F32 R40, -RZ, R40.H0_H0 ;  /* 0x20000028ff287230 */ /* 0x000fe20000004100 */
[----:B------:R-:W1:Y:S01]  /*134e0*/  LDS.128 R52, [R3+0x14400] ;  /* 0x0144000003347984 */ /* 0x000e620000000c00 */
[----:B------:R-:W-:Y:S01]  /*134f0*/  SHF.R.U32.HI R50, RZ, 0x10, R51 ;  /* 0x00000010ff327819 */ /* 0x000fe20000011633 */
[----:B------:R-:W-:Y:S01]  /*13500*/  HADD2.F32 R41, -RZ, R41.H0_H0 ;  /* 0x20000029ff297230 */ /* 0x000fe20000004100 */
[----:B------:R-:W-:Y:S01]  /*13510*/  SHF.R.U32.HI R43, RZ, 0x10, R43 ;  /* 0x00000010ff2b7819 */ /* 0x000fe2000001162b */
[----:B------:R-:W-:-:S02]  /*13520*/  HADD2.F32 R42, -RZ, R42.H0_H0 ;  /* 0x2000002aff2a7230 */ /* 0x000fc40000004100 */
[----:B------:R-:W-:Y:S02]  /*13530*/  HADD2.F32 R50, -RZ, R50.H0_H0 ;  /* 0x20000032ff327230 */ /* 0x000fe40000004100 */
[--C-:B0-----:R-:W-:Y:S02]  /*13540*/  HADD2.F32 R49, -RZ, R45.reuse.H0_H0 ;  /* 0x2000002dff317230 */ /* 0x101fe40000004100 */
[----:B------:R-:W-:Y:S02]  /*13550*/  HADD2.F32 R51, -RZ, R45.H1_H1 ;  /* 0x3000002dff337230 */ /* 0x000fe40000004100 */
[----:B------:R-:W-:Y:S02]  /*13560*/  HADD2.F32 R45, -RZ, R44.H0_H0 ;  /* 0x2000002cff2d7230 */ /* 0x000fe40000004100 */
[----:B------:R-:W-:Y:S02]  /*13570*/  HADD2.F32 R56, -RZ, R46.H0_H0 ;  /* 0x2000002eff387230 */ /* 0x000fe40000004100 */
[----:B------:R-:W-:-:S02]  /*13580*/  HADD2.F32 R57, -RZ, R47.H0_H0 ;  /* 0x2000002fff397230 */ /* 0x000fc40000004100 */
[----:B------:R-:W-:Y:S02]  /*13590*/  HADD2.F32 R47, -RZ, R47.H1_H1 ;  /* 0x3000002fff2f7230 */ /* 0x000fe40000004100 */
[----:B------:R-:W-:Y:S02]  /*135a0*/  HADD2.F32 R44, -RZ, R44.H1_H1 ;  /* 0x3000002cff2c7230 */ /* 0x000fe40000004100 */
[----:B------:R-:W-:Y:S02]  /*135b0*/  HADD2.F32 R46, -RZ, R46.H1_H1 ;  /* 0x3000002eff2e7230 */ /* 0x000fe40000004100 */
[--C-:B-1----:R-:W-:Y:S02]  /*135c0*/  HADD2.F32 R59, -RZ, R53.reuse.H0_H0 ;  /* 0x20000035ff3b7230 */ /* 0x102fe40000004100 */
[----:B------:R-:W-:Y:S02]  /*135d0*/  HADD2.F32 R61, -RZ, R53.H1_H1 ;  /* 0x30000035ff3d7230 */ /* 0x000fe40000004100 */
[----:B------:R-:W-:-:S02]  /*135e0*/  HADD2.F32 R53, -RZ, R52.H0_H0 ;  /* 0x20000034ff357230 */ /* 0x000fc40000004100 */
[C---:B------:R-:W-:Y:S01]  /*135f0*/  FMUL.FTZ R63, R59.reuse, R60 ;  /* 0x0000003c3b3f7220 */ /* 0x040fe20000410000 */
[-C--:B------:R-:W-:Y:S01]  /*13600*/  FMUL.FTZ R59, R59, R58.reuse ;  /* 0x0000003a3b3b7220 */ /* 0x080fe20000410000 */
[----:B------:R-:W-:Y:S02]  /*13610*/  HADD2.F32 R62, -RZ, R54.H0_H0 ;  /* 0x20000036ff3e7230 */ /* 0x000fe40000004100 */
[----:B------:R-:W-:Y:S01]  /*13620*/  FFMA.FTZ R63, R49, R58, -R63 ;  /* 0x0000003a313f7223 */ /* 0x000fe2000001083f */
[C---:B------:R-:W-:Y:S01]  /*13630*/  FMUL.FTZ R58, R61.reuse, R48 ;  /* 0x000000303d3a7220 */ /* 0x040fe20000410000 */
[----:B------:R-:W-:Y:S01]  /*13640*/  FMUL.FTZ R61, R61, R40 ;  /* 0x000000283d3d7220 */ /* 0x000fe20000410000 */
[----:B------:R-:W-:Y:S01]  /*13650*/  FFMA.FTZ R59, R49, R60, R59 ;  /* 0x0000003c313b7223 */ /* 0x000fe2000001003b */
[----:B------:R-:W-:Y:S02]  /*13660*/  HADD2.F32 R49, -RZ, R110.H0_H0 ;  /* 0x2000006eff317230 */ /* 0x000fe40000004100 */
[----:B------:R-:W-:Y:S01]  /*13670*/  FFMA.FTZ R58, R51, R40, -R58 ;  /* 0x00000028333a7223 */ /* 0x000fe2000001083a */
[C---:B------:R-:W-:Y:S01]  /*13680*/  FMUL.FTZ R40, R53.reuse, R109 ;  /* 0x0000006d35287220 */ /* 0x040fe20000410000 */
[----:B------:R-:W-:Y:S01]  /*13690*/  FMUL.FTZ R53, R53, R111 ;  /* 0x0000006f35357220 */ /* 0x000fe20000410000 */
[----:B------:R-:W-:Y:S01]  /*136a0*/  FFMA.FTZ R61, R51, R48, R61 ;  /* 0x00000030333d7223 */ /* 0x000fe2000001003d */
[----:B------:R-:W-:-:S02]  /*136b0*/  HADD2.F32 R48, -RZ, R112.H0_H0 ;  /* 0x20000070ff307230 */ /* 0x000fc40000004100 */
[C---:B------:R-:W-:Y:S01]  /*136c0*/  FFMA.FTZ R40, R45.reuse, R111, -R40 ;  /* 0x0000006f2d287223 */ /* 0x040fe20000010828 */
[----:B------:R-:W-:Y:S01]  /*136d0*/  FFMA.FTZ R53, R45, R109, R53 ;  /* 0x0000006d2d357223 */ /* 0x000fe20000010035 */
[CC--:B------:R-:W-:Y:S01]  /*136e0*/  FMUL.FTZ R45, R62.reuse, R49.reuse ;  /* 0x000000313e2d7220 */ /* 0x0c0fe20000410000 */
[--C-:B------:R-:W-:Y:S02]  /*136f0*/  HADD2.F32 R64, -RZ, R55.reuse.H0_H0 ;  /* 0x20000037ff407230 */ /* 0x100fe40000004100 */
[-C--:B------:R-:W-:Y:S01]  /*13700*/  FMUL.FTZ R62, R62, R48.reuse ;  /* 0x000000303e3e7220 */ /* 0x080fe20000410000 */
[----:B------:R-:W-:Y:S02]  /*13710*/  HADD2.F32 R55, -RZ, R55.H1_H1 ;  /* 0x30000037ff377230 */ /* 0x000fe40000004100 */
[C---:B------:R-:W-:Y:S01]  /*13720*/  FFMA.FTZ R48, R56.reuse, R48, -R45 ;  /* 0x0000003038307223 */ /* 0x040fe2000001082d */
[----:B------:R-:W-:Y:S02]  /*13730*/  HADD2.F32 R45, -RZ, R43.H0_H0 ;  /* 0x2000002bff2d7230 */ /* 0x000fe40000004100 */
[----:B------:R-:W-:Y:S01]  /*13740*/  FFMA.FTZ R62, R56, R49, R62 ;  /* 0x00000031383e7223 */ /* 0x000fe2000001003e */
[----:B------:R-:W-:-:S02]  /*13750*/  HADD2.F32 R52, -RZ, R52.H1_H1 ;  /* 0x30000034ff347230 */ /* 0x000fc40000004100 */
[CC--:B------:R-:W-:Y:S01]  /*13760*/  FMUL.FTZ R49, R55.reuse, R50.reuse ;  /* 0x0000003237317220 */ /* 0x0c0fe20000410000 */
[----:B------:R-:W-:Y:S02]  /*13770*/  HADD2.F32 R54, -RZ, R54.H1_H1 ;  /* 0x30000036ff367230 */ /* 0x000fe40000004100 */
[-C--:B------:R-:W-:Y:S01]  /*13780*/  FMUL.FTZ R55, R55, R45.reuse ;  /* 0x0000002d37377220 */ /* 0x080fe20000410000 */
[----:B------:R-:W-:Y:S02]  /*13790*/  HADD2.F32 R110, -RZ, R110.H1_H1 ;  /* 0x3000006eff6e7230 */ /* 0x000fe40000004100 */
[C---:B------:R-:W-:Y:S01]  /*137a0*/  FFMA.FTZ R49, R47.reuse, R45, -R49 ;  /* 0x0000002d2f317223 */ /* 0x040fe20000010831 */
[----:B------:R-:W-:Y:S02]  /*137b0*/  HADD2.F32 R112, -RZ, R112.H1_H1 ;  /* 0x30000070ff707230 */ /* 0x000fe40000004100 */
[----:B------:R-:W-:Y:S01]  /*137c0*/  FFMA.FTZ R47, R47, R50, R55 ;  /* 0x000000322f2f7223 */ /* 0x000fe20000010037 */
[C---:B------:R-:W-:Y:S01]  /*137d0*/  FMUL.FTZ R50, R52.reuse, R21 ;  /* 0x0000001534327220 */ /* 0x040fe20000410000 */
[----:B------:R-:W-:Y:S01]  /*137e0*/  FMUL.FTZ R52, R52, R20 ;  /* 0x0000001434347220 */ /* 0x000fe20000410000 */
[----:B------:R-:W-:Y:S01]  /*137f0*/  FMUL.FTZ R43, R64, R110 ;  /* 0x0000006e402b7220 */ /* 0x000fe20000410000 */
[----:B------:R-:W-:Y:S01]  /*13800*/  FMUL.FTZ R45, R54, R42 ;  /* 0x0000002a362d7220 */ /* 0x000fe20000410000 */
[----:B------:R-:W-:Y:S01]  /*13810*/  FMUL.FTZ R64, R64, R112 ;  /* 0x0000007040407220 */ /* 0x000fe20000410000 */
[----:B------:R-:W-:Y:S01]  /*13820*/  FMUL.FTZ R54, R54, R41 ;  /* 0x0000002936367220 */ /* 0x000fe20000410000 */
[C---:B------:R-:W-:Y:S01]  /*13830*/  FFMA.FTZ R20, R44.reuse, R20, -R50 ;  /* 0x000000142c147223 */ /* 0x040fe20000010832 */
[----:B------:R-:W-:Y:S01]  /*13840*/  FFMA.FTZ R44, R44, R21, R52 ;  /* 0x000000152c2c7223 */ /* 0x000fe20000010034 */
[C---:B------:R-:W-:Y:S01]  /*13850*/  FFMA.FTZ R43, R57.reuse, R112, -R43 ;  /* 0x00000070392b7223 */ /* 0x040fe2000001082b */
[C---:B------:R-:W-:Y:S01]  /*13860*/  FFMA.FTZ R21, R46.reuse, R41, -R45 ;  /* 0x000000292e157223 */ /* 0x040fe2000001082d */
        /* <DEDUP_REMOVED lines=12> */
.L_x_2827:
[----:B------:R-:W-:Y:S05]  /*13930*/  BSYNC B1 ;  /* 0x0000000000017941 */ /* 0x000fea0003800000 */
.L_x_2826:
[----:B----4-:R-:W-:Y:S01]  /*13940*/  VIADD R3, R212, 0x40 ;  /* 0x00000040d4037836 */ /* 0x010fe20000000000 */
[----:B------:R-:W-:Y:S04]  /*13950*/  BSSY B1, `(.L_x_2830) ;  /* 0x00000d6000017945 */ /* 0x000fe80003800000 */
[----:B------:R-:W-:-:S13]  /*13960*/  ISETP.GE.AND P0, PT, R3, R0, PT ;  /* 0x000000000300720c */ /* 0x000fda0003f06270 */
[----:B------:R-:W-:Y:S05]  /*13970*/  @P0 BRA `(.L_x_2831) ;  /* 0x0000000c004c0947 */ /* 0x000fea0003800000 */
[----:B------:R-:W4:Y:S01]  /*13980*/  LDC R3, c[0x0][0x3f4] ;  /* 0x0000fd00ff037b82 */ /* 0x000f220000000800 */
[----:B------:R-:W-:Y:S01]  /*13990*/  BSSY B2, `(.L_x_2832) ;  /* 0x0000065000027945 */ /* 0x000fe20003800000 */
[----:B0-----:R-:W-:Y:S02]  /*139a0*/  SHF.R.U32.HI R62, RZ, 0x3, R222 ;  /* 0x00000003ff3e7819 */ /* 0x001fe400000116de */
[-C--:B----4-:R-:W-:Y:S02]  /*139b0*/  ISETP.GE.AND P0, PT, R18, R3.reuse, PT ;  /* 0x000000031200720c */ /* 0x090fe40003f06270 */
[----:B------:R-:W-:-:S11]  /*139c0*/  ISETP.GE.AND P1, PT, R213, R3, PT ;  /* 0x00000003d500720c */ /* 0x000fd60003f26270 */
[----:B------:R-:W-:Y:S05]  /*139d0*/  @P0 BRA `(.L_x_2833) ;  /* 0x0000000400800947 */ /* 0x000fea0003800000 */
[----:B-1----:R-:W4:Y:S04]  /*139e0*/  LDL R20, [R1+0x60] ;  /* 0x0000600001147983 */ /* 0x002f280000100800 */
[----:B------:R-:W5:Y:S01]  /*139f0*/  LDL R63, [R1+0xa8] ;  /* 0x0000a800013f7983 */ /* 0x000f620000100800 */
[----:B------:R-:W-:Y:S01]  /*13a00*/  HADD2.F32 R53, -RZ, R105.H1_H1 ;  /* 0x30000069ff357230 */ /* 0x000fe20000004100 */
[----:B------:R-:W-:Y:S01]  /*13a10*/  SHF.R.U64 R30, R30, 0x10, R31 ;  /* 0x000000101e1e7819 */ /* 0x000fe2000000121f */
[--C-:B------:R-:W-:Y:S02]  /*13a20*/  HADD2.F32 R51, -RZ, R107.reuse.H1_H1 ;  /* 0x3000006bff337230 */ /* 0x100fe40000004100 */
[----:B------:R-:W-:Y:S01]  /*13a30*/  HADD2.F32 R58, -RZ, R107.H0_H0 ;  /* 0x2000006bff3a7230 */ /* 0x000fe20000004100 */
[----:B----4-:R-:W-:-:S04]  /*13a40*/  LEA.HI R20, R3, R20, RZ, 0x1d ;  /* 0x0000001403147211 */ /* 0x010fc800078fe8ff */
[----:B------:R-:W-:Y:S01]  /*13a50*/  SHF.R.S32.HI R41, RZ, 0x1f, R20 ;  /* 0x0000001fff297819 */ /* 0x000fe20000011414 */
[----:B------:R-:W-:-:S03]  /*13a60*/  IMAD.SHL.U32 R21, R20, 0x8, RZ ;  /* 0x0000000814157824 */ /* 0x000fc600078e00ff */
[----:B------:R-:W-:Y:S02]  /*13a70*/  LEA.HI R41, R41, R20, RZ, 0x3 ;  /* 0x0000001429297211 */ /* 0x000fe400078f18ff */
[----:B------:R-:W-:-:S03]  /*13a80*/  LOP3.LUT R20, R222, 0x38, R21, 0xf8, !PT ;  /* 0x00000038de147812 */ /* 0x000fc600078ef815 */
[----:B------:R-:W-:Y:S01]  /*13a90*/  IMAD.SHL.U32 R41, R41, 0x400, RZ ;  /* 0x0000040029297824 */ /* 0x000fe200078e00ff */
[----:B------:R-:W-:-:S04]  /*13aa0*/  LOP3.LUT R20, R20, R62, RZ, 0x3c, !PT ;  /* 0x0000003e14147212 */ /* 0x000fc800078e3cff */
[----:B------:R-:W-:Y:S02]  /*13ab0*/  LOP3.LUT R21, R41, 0x7fffe000, RZ, 0xc0, !PT ;  /* 0x7fffe00029157812 */ /* 0x000fe400078ec0ff */
[----:B-----5:R-:W0:Y:S02]  /*13ac0*/  LDS.128 R40, [R63] ;  /* 0x000000003f287984 */ /* 0x020e240000000c00 */
[----:B------:R-:W-:-:S04]  /*13ad0*/  IADD3 R21, R20, R21, R225 ;  /* 0x0000001514157210 */ /* 0x000fc80007ffe0e1 */
[----:B------:R-:W-:Y:S02]  /*13ae0*/  LEA R20, R21, R16, 0x1 ;  /* 0x0000001015147211 */ /* 0x000fe400078e08ff */
[----:B------:R-:W-:Y:S02]  /*13af0*/  SHF.R.U64 R21, R28, 0x10, R29 ;  /* 0x000000101c157819 */ /* 0x000fe4000000121d */
[--C-:B------:R-:W-:Y:S01]  /*13b00*/  SHF.R.U64 R28, R36, 0x10, R37.reuse ;  /* 0x00000010241c7819 */ /* 0x100fe20000001225 */
[----:B------:R-:W1:Y:S01]  /*13b10*/  LDS.128 R44, [R20+0x14400] ;  /* 0x01440000142c7984 */ /* 0x000e620000000c00 */
[----:B------:R-:W-:Y:S01]  /*13b20*/  SHF.R.U32.HI R36, RZ, 0x10, R37 ;  /* 0x00000010ff247819 */ /* 0x000fe20000011625 */
[----:B------:R-:W-:Y:S01]  /*13b30*/  HADD2.F32 R21, -RZ, R21.H0_H0 ;  /* 0x20000015ff157230 */ /* 0x000fe20000004100 */
[----:B------:R-:W-:Y:S02]  /*13b40*/  SHF.R.U32.HI R29, RZ, 0x10, R29 ;  /* 0x00000010ff1d7819 */ /* 0x000fe4000001161d */
[----:B------:R-:W-:Y:S01]  /*13b50*/  SHF.R.U32.HI R37, RZ, 0x10, R31 ;  /* 0x00000010ff257819 */ /* 0x000fe2000001161f */
[----:B------:R-:W-:Y:S01]  /*13b60*/  HADD2.F32 R59, -RZ, R36.H0_H0 ;  /* 0x20000024ff3b7230 */ /* 0x000fe20000004100 */
[--C-:B------:R-:W-:Y:S01]  /*13b70*/  SHF.R.U64 R31, R38, 0x10, R39.reuse ;  /* 0x00000010261f7819 */ /* 0x100fe20000001227 */
[----:B------:R-:W-:Y:S01]  /*13b80*/  HADD2.F32 R29, -RZ, R29.H0_H0 ;  /* 0x2000001dff1d7230 */ /* 0x000fe20000004100 */
[----:B------:R-:W-:Y:S01]  /*13b90*/  SHF.R.U32.HI R39, RZ, 0x10, R39 ;  /* 0x00000010ff277819 */ /* 0x000fe20000011627 */
[----:B------:R-:W-:-:S02]  /*13ba0*/  HADD2.F32 R36, -RZ, R105.H0_H0 ;  /* 0x20000069ff247230 */ /* 0x000fc40000004100 */
        /* <DEDUP_REMOVED lines=12> */
[----:B------:R-:W-:Y:S01]  /*13c70*/  FFMA.FTZ R57, R38, R51, -R57 ;  /* 0x0000003326397223 */ /* 0x000fe20000010839 */
[----:B------:R-:W-:Y:S01]  /*13c80*/  FMUL.FTZ R51, R54, R59 ;  /* 0x0000003b36337220 */ /* 0x000fe20000410000 */
[----:B------:R-:W-:Y:S01]  /*13c90*/  FFMA.FTZ R61, R38, R53, R61 ;  /* 0x00000035263d7223 */ /* 0x000fe2000001003d */
[----:B------:R-:W-:Y:S01]  /*13ca0*/  FMUL.FTZ R53, R54, R29 ;  /* 0x0000001d36357220 */ /* 0x000fe20000410000 */
[----:B------:R-:W-:Y:S01]  /*13cb0*/  FMUL.FTZ R54, R45, R36 ;  /* 0x000000242d367220 */ /* 0x000fe20000410000 */
[----:B------:R-:W-:-:S02]  /*13cc0*/  HADD2.F32 R52, -RZ, R106.H0_H0 ;  /* 0x2000006aff347230 */ /* 0x000fc40000004100 */
[----:B------:R-:W-:Y:S01]  /*13cd0*/  FFMA.FTZ R38, R48, R29, -R51 ;  /* 0x0000001d30267223 */ /* 0x000fe20000010833 */
[-C--:B------:R-:W-:Y:S01]  /*13ce0*/  FMUL.FTZ R29, R45, R58.reuse ;  /* 0x0000003a2d1d7220 */ /* 0x080fe20000410000 */
[----:B------:R-:W-:Y:S01]  /*13cf0*/  FFMA.FTZ R45, R41, R58, -R54 ;  /* 0x0000003a292d7223 */ /* 0x000fe20000010836 */
[----:B------:R-:W-:Y:S02]  /*13d00*/  HADD2.F32 R54, -RZ, R108.H0_H0 ;  /* 0x2000006cff367230 */ /* 0x000fe40000004100 */
[----:B------:R-:W-:Y:S01]  /*13d10*/  FMUL.FTZ R58, R55, R52 ;  /* 0x00000034373a7220 */ /* 0x000fe20000410000 */
[----:B------:R-:W-:Y:S02]  /*13d20*/  HADD2.F32 R56, -RZ, R47.H0_H0 ;  /* 0x2000002fff387230 */ /* 0x000fe40000004100 */
[----:B------:R-:W-:Y:S01]  /*13d30*/  FFMA.FTZ R36, R41, R36, R29 ;  /* 0x0000002429247223 */ /* 0x000fe2000001001d */
[----:B------:R-:W-:Y:S02]  /*13d40*/  HADD2.F32 R51, -RZ, R106.H1_H1 ;  /* 0x3000006aff337230 */ /* 0x000fe40000004100 */
[----:B------:R-:W-:Y:S01]  /*13d50*/  FFMA.FTZ R41, R49, R54, -R58 ;  /* 0x0000003631297223 */ /* 0x000fe2000001083a */
[----:B------:R-:W-:-:S02]  /*13d60*/  HADD2.F32 R29, -RZ, R108.H1_H1 ;  /* 0x3000006cff1d7230 */ /* 0x000fc40000004100 */
[----:B------:R-:W-:Y:S01]  /*13d70*/  FMUL.FTZ R60, R55, R54 ;  /* 0x00000036373c7220 */ /* 0x000fe20000410000 */
[----:B------:R-:W-:Y:S02]  /*13d80*/  HADD2.F32 R58, -RZ, R37.H0_H0 ;  /* 0x20000025ff3a7230 */ /* 0x000fe40000004100 */
[C---:B------:R-:W-:Y:S01]  /*13d90*/  FMUL.FTZ R37, R56.reuse, R51 ;  /* 0x0000003338257220 */ /* 0x040fe20000410000 */
[----:B------:R-:W-:Y:S02]  /*13da0*/  HADD2.F32 R47, -RZ, R47.H1_H1 ;  /* 0x3000002fff2f7230 */ /* 0x000fe40000004100 */
[-C--:B------:R-:W-:Y:S01]  /*13db0*/  FMUL.FTZ R56, R56, R29.reuse ;  /* 0x0000001d38387220 */ /* 0x080fe20000410000 */
[----:B------:R-:W-:Y:S02]  /*13dc0*/  HADD2.F32 R54, -RZ, R39.H0_H0 ;  /* 0x20000027ff367230 */ /* 0x000fe40000004100 */
[----:B------:R-:W-:Y:S01]  /*13dd0*/  FFMA.FTZ R49, R49, R52, R60 ;  /* 0x0000003431317223 */ /* 0x000fe2000001003c */
[C---:B------:R-:W-:Y:S01]  /*13de0*/  FFMA.FTZ R29, R50.reuse, R29, -R37 ;  /* 0x0000001d321d7223 */ /* 0x040fe20000010825 */
[----:B------:R-:W-:Y:S01]  /*13df0*/  FFMA.FTZ R39, R50, R51, R56 ;  /* 0x0000003332277223 */ /* 0x000fe20000010038 */
[C---:B------:R-:W-:Y:S01]  /*13e00*/  FMUL.FTZ R50, R47.reuse, R58 ;  /* 0x0000003a2f327220 */ /* 0x040fe20000410000 */
[----:B------:R-:W-:Y:S01]  /*13e10*/  FMUL.FTZ R52, R47, R54 ;  /* 0x000000362f347220 */ /* 0x000fe20000410000 */
[----:B------:R-:W-:-:S02]  /*13e20*/  HADD2.F32 R44, -RZ, R44.H1_H1 ;  /* 0x3000002cff2c7230 */ /* 0x000fc40000004100 */
[----:B------:R-:W-:Y:S01]  /*13e30*/  FFMA.FTZ R48, R48, R59, R53 ;  /* 0x0000003b30307223 */ /* 0x000fe20000010035 */
[----:B------:R-:W-:Y:S02]  /*13e40*/  HADD2.F32 R46, -RZ, R46.H1_H1 ;  /* 0x3000002eff2e7230 */ /* 0x000fe40000004100 */
[C---:B------:R-:W-:Y:S01]  /*13e50*/  FFMA.FTZ R52, R43.reuse, R58, -R52 ;  /* 0x0000003a2b347223 */ /* 0x040fe20000010834 */
[----:B------:R-:W-:Y:S02]  /*13e60*/  HADD2.F32 R37, -RZ, R28.H0_H0 ;  /* 0x2000001cff257230 */ /* 0x000fe40000004100 */
[----:B------:R-:W-:Y:S01]  /*13e70*/  FFMA.FTZ R50, R43, R54, R50 ;  /* 0x000000362b327223 */ /* 0x000fe20000010032 */
[----:B------:R-:W-:Y:S02]  /*13e80*/  HADD2.F32 R47, -RZ, R31.H0_H0 ;  /* 0x2000001fff2f7230 */ /* 0x000fe40000004100 */
[----:B------:R-:W-:Y:S02]  /*13e90*/  HADD2.F32 R31, -RZ, R30.H0_H0 ;  /* 0x2000001eff1f7230 */ /* 0x000fe40000004100 */
[----:B------:R-:W-:Y:S01]  /*13ea0*/  FMUL.FTZ R43, R44, R37 ;  /* 0x000000252c2b7220 */ /* 0x000fe20000410000 */
[----:B------:R-:W-:-:S02]  /*13eb0*/  HADD2.F32 R40, -RZ, R40.H1_H1 ;  /* 0x30000028ff287230 */ /* 0x000fc40000004100 */
        /* <DEDUP_REMOVED lines=18> */
.L_x_2833:
[----:B------:R-:W-:Y:S05]  /*13fe0*/  BSYNC B2 ;  /* 0x0000000000027941 */ /* 0x000fea0003800000 */
.L_x_2832:
[----:B------:R-:W-:Y:S05]  /*13ff0*/  @P1 BRA `(.L_x_2831) ;  /* 0x0000000400ac1947 */ /* 0x000fea0003800000 */
[----:B01----:R-:W4:Y:S04]  /*14000*/  LDL R20, [R1+0x90] ;  /* 0x0000900001147983 */ /* 0x003f280000100800 */
[----:B------:R-:W5:Y:S01]  /*14010*/  LDL R21, [R1+0x64] ;  /* 0x0000640001157983 */ /* 0x000f620000100800 */
[----:B------:R-:W-:Y:S01]  /*14020*/  SHF.R.U32.HI R50, RZ, 0x10, R33 ;  /* 0x00000010ff327819 */ /* 0x000fe20000011621 */
[----:B------:R-:W-:Y:S01]  /*14030*/  HADD2.F32 R49, -RZ, R95.H0_H0 ;  /* 0x2000005fff317230 */ /* 0x000fe20000004100 */
[----:B------:R-:W-:Y:S01]  /*14040*/  SHF.R.U32.HI R43, RZ, 0x10, R25 ;  /* 0x00000010ff2b7819 */ /* 0x000fe20000011619 */
[----:B------:R-:W-:Y:S02]  /*14050*/  HADD2.F32 R47, -RZ, R96.H1_H1 ;  /* 0x30000060ff2f7230 */ /* 0x000fe40000004100 */
[----:B------:R-:W-:-:S02]  /*14060*/  HADD2.F32 R50, -RZ, R50.H0_H0 ;  /* 0x20000032ff327230 */ /* 0x000fc40000004100 */
[----:B------:R-:W-:Y:S02]  /*14070*/  HADD2.F32 R43, -RZ, R43.H0_H0 ;  /* 0x2000002bff2b7230 */ /* 0x000fe40000004100 */
[----:B------:R-:W-:Y:S02]  /*14080*/  HADD2.F32 R48, -RZ, R95.H1_H1 ;  /* 0x3000005fff307230 */ /* 0x000fe40000004100 */
[----:B------:R-:W-:Y:S01]  /*14090*/  HADD2.F32 R96, -RZ, R96.H0_H0 ;  /* 0x20000060ff607230 */ /* 0x000fe20000004100 */
[----:B----4-:R-:W-:Y:S02]  /*140a0*/  R2UR UR4, R20 ;  /* 0x00000000140472ca */ /* 0x010fe400000e0000 */
[----:B------:R-:W-:Y:S01]  /*140b0*/  SHF.R.S32.HI R20, RZ, 0x1f, R213 ;  /* 0x0000001fff147819 */ /* 0x000fe200000114d5 */
[----:B-----5:R-:W-:-:S03]  /*140c0*/  IMAD.MOV.U32 R29, RZ, RZ, R21 ;  /* 0x000000ffff1d7224 */ /* 0x020fc600078e0015 */
[----:B------:R-:W-:Y:S02]  /*140d0*/  LEA.HI R21, R20, R213, RZ, 0x3 ;  /* 0x000000d514157211 */ /* 0x000fe400078f18ff */
[----:B------:R-:W-:Y:S02]  /*140e0*/  LEA.HI R3, R3, R29, RZ, 0x1d ;  /* 0x0000001d03037211 */ /* 0x000fe400078fe8ff */
[----:B------:R-:W-:Y:S02]  /*140f0*/  LOP3.LUT R21, R222, 0x38, R21, 0xf8, !PT ;  /* 0x00000038de157812 */ /* 0x000fe400078ef815 */
[----:B------:R-:W-:Y:S02]  /*14100*/  LEA.HI R28, R20, R213, RZ, 0x6 ;  /* 0x000000d5141c7211 */ /* 0x000fe400078f30ff */
[----:B------:R-:W-:Y:S02]  /*14110*/  SHF.R.S32.HI R20, RZ, 0x1f, R3 ;  /* 0x0000001fff147819 */ /* 0x000fe40000011403 */
[----:B------:R-:W-:Y:S01]  /*14120*/  LOP3.LUT R29, R21, R62, RZ, 0x3c, !PT ;  /* 0x0000003e151d7212 */ /* 0x000fe200078e3cff */
[----:B------:R-:W-:Y:S01]  /*14130*/  IMAD.SHL.U32 R21, R3, 0x8, RZ ;  /* 0x0000000803157824 */ /* 0x000fe200078e00ff */
[----:B------:R-:W-:-:S04]  /*14140*/  LEA.HI R3, R20, R3, RZ, 0x3 ;  /* 0x0000000314037211 */ /* 0x000fc800078f18ff */
[----:B------:R-:W-:Y:S01]  /*14150*/  LOP3.LUT R20, R222, 0x38, R21, 0xf8, !PT ;  /* 0x00000038de147812 */ /* 0x000fe200078ef815 */
[----:B------:R-:W-:Y:S02]  /*14160*/  IMAD.SHL.U32 R21, R3, 0x400, RZ ;  /* 0x0000040003157824 */ /* 0x000fe400078e00ff */
[----:B------:R-:W-:Y:S01]  /*14170*/  IMAD.SHL.U32 R28, R28, 0x80, RZ ;  /* 0x000000801c1c7824 */ /* 0x000fe200078e00ff */
[----:B------:R-:W-:Y:S02]  /*14180*/  LOP3.LUT R20, R20, R62, RZ, 0x3c, !PT ;  /* 0x0000003e14147212 */ /* 0x000fe400078e3cff */
[----:B------:R-:W-:Y:S02]  /*14190*/  LOP3.LUT R21, R21, 0x7fffe000, RZ, 0xc0, !PT ;  /* 0x7fffe00015157812 */ /* 0x000fe400078ec0ff */
[----:B------:R-:W-:Y:S02]  /*141a0*/  LOP3.LUT R28, R28, 0xffffe000, RZ, 0xc0, !PT ;  /* 0xffffe0001c1c7812 */ /* 0x000fe400078ec0ff */
[----:B------:R-:W-:-:S02]  /*141b0*/  IADD3 R21, R20, R21, R225 ;  /* 0x0000001514157210 */ /* 0x000fc40007ffe0e1 */
[----:B------:R-:W-:-:S03]  /*141c0*/  IADD3 R28, R29, R28, R225 ;  /* 0x0000001c1d1c7210 */ /* 0x000fc60007ffe0e1 */
[----:B------:R-:W-:Y:S01]  /*141d0*/  IMAD R20, R21, 0x2, R16 ;  /* 0x0000000215147824 */ /* 0x000fe200078e0210 */
[----:B------:R-:W-:-:S04]  /*141e0*/  LEA R3, R28, UR4, 0x1 ;  /* 0x000000041c037c11 */ /* 0x000fc8000f8e08ff */
[----:B------:R-:W0:Y:S04]  /*141f0*/  LDS.128 R36, [R20+0x14400] ;  /* 0x0144000014247984 */ /* 0x000e280000000c00 */
[----:B------:R-:W1:Y:S01]  /*14200*/  LDS.128 R28, [R3] ;  /* 0x00000000031c7984 */ /* 0x000e620000000c00 */
[----:B------:R-:W-:Y:S02]  /*14210*/  SHF.R.U64 R21, R24, 0x10, R25 ;  /* 0x0000001018157819 */ /* 0x000fe40000001219 */
[----:B------:R-:W-:Y:S02]  /*14220*/  SHF.R.U64 R24, R32, 0x10, R33 ;  /* 0x0000001020187819 */ /* 0x000fe40000001221 */
[----:B------:R-:W-:Y:S02]  /*14230*/  SHF.R.U64 R25, R26, 0x10, R27 ;  /* 0x000000101a197819 */ /* 0x000fe4000000121b */
[----:B------:R-:W-:-:S02]  /*14240*/  SHF.R.U64 R26, R34, 0x10, R35 ;  /* 0x00000010221a7819 */ /* 0x000fc40000001223 */
[----:B------:R-:W-:Y:S02]  /*14250*/  SHF.R.U32.HI R34, RZ, 0x10, R35 ;  /* 0x00000010ff227819 */ /* 0x000fe40000011623 */
[----:B------:R-:W-:Y:S01]  /*14260*/  SHF.R.U32.HI R27, RZ, 0x10, R27 ;  /* 0x00000010ff1b7819 */ /* 0x000fe2000001161b */
[--C-:B0-----:R-:W-:Y:S02]  /*14270*/  HADD2.F32 R33, -RZ, R37.reuse.H0_H0 ;  /* 0x20000025ff217230 */ /* 0x101fe40000004100 */
[----:B------:R-:W-:Y:S02]  /*14280*/  HADD2.F32 R46, -RZ, R37.H1_H1 ;  /* 0x30000025ff2e7230 */ /* 0x000fe40000004100 */
[--C-:B-1----:R-:W-:Y:S02]  /*14290*/  HADD2.F32 R44, -RZ, R29.reuse.H0_H0 ;  /* 0x2000001dff2c7230 */ /* 0x102fe40000004100 */
[----:B------:R-:W-:Y:S01]  /*142a0*/  FMUL.FTZ R37, R33, R49 ;  /* 0x0000003121257220 */ /* 0x000fe20000410000 */
[----:B------:R-:W-:-:S02]  /*142b0*/  HADD2.F32 R41, -RZ, R29.H1_H1 ;  /* 0x3000001dff297230 */ /* 0x000fc40000004100 */
[-C--:B------:R-:W-:Y:S01]  /*142c0*/  FMUL.FTZ R51, R33, R47.reuse ;  /* 0x0000002f21337220 */ /* 0x080fe20000410000 */
[----:B------:R-:W-:Y:S02]  /*142d0*/  HADD2.F32 R45, -RZ, R36.H0_H0 ;  /* 0x20000024ff2d7230 */ /* 0x000fe40000004100 */
[----:B------:R-:W-:Y:S01]  /*142e0*/  FMUL.FTZ R52, R46, R50 ;  /* 0x000000322e347220 */ /* 0x000fe20000410000 */
[C---:B------:R-:W-:Y:S01]  /*142f0*/  FFMA.FTZ R33, R44.reuse, R47, -R37 ;  /* 0x0000002f2c217223 */ /* 0x040fe20000010825 */
[----:B------:R-:W-:Y:S01]  /*14300*/  FFMA.FTZ R37, R44, R49, R51 ;  /* 0x000000312c257223 */ /* 0x000fe20000010033 */
[----:B------:R-:W-:Y:S02]  /*14310*/  HADD2.F32 R35, -RZ, R28.H0_H0 ;  /* 0x2000001cff237230 */ /* 0x000fe40000004100 */
[-C--:B------:R-:W-:Y:S01]  /*14320*/  FMUL.FTZ R46, R46, R43.reuse ;  /* 0x0000002b2e2e7220 */ /* 0x080fe20000410000 */
[----:B------:R-:W-:Y:S01]  /*14330*/  FFMA.FTZ R44, R41, R43, -R52 ;  /* 0x0000002b292c7223 */ /* 0x000fe20000010834 */
[----:B------:R-:W-:Y:S01]  /*14340*/  FMUL.FTZ R52, R45, R48 ;  /* 0x000000302d347220 */ /* 0x000fe20000410000 */
[----:B------:R-:W-:-:S02]  /*14350*/  HADD2.F32 R42, -RZ, R38.H0_H0 ;  /* 0x20000026ff2a7230 */ /* 0x000fc40000004100 */
[----:B------:R-:W-:Y:S01]  /*14360*/  FMUL.FTZ R45, R45, R96 ;  /* 0x000000602d2d7220 */ /* 0x000fe20000410000 */
[----:B------:R-:W-:Y:S02]  /*14370*/  HADD2.F32 R47, -RZ, R94.H1_H1 ;  /* 0x3000005eff2f7230 */ /* 0x000fe40000004100 */
[----:B------:R-:W-:Y:S01]  /*14380*/  FFMA.FTZ R46, R41, R50, R46 ;  /* 0x00000032292e7223 */ /* 0x000fe2000001002e */
[C---:B------:R-:W-:Y:S01]  /*14390*/  FFMA.FTZ R41, R35.reuse, R96, -R52 ;  /* 0x0000006023297223 */ /* 0x040fe20000010834 */
[----:B------:R-:W-:Y:S02]  /*143a0*/  HADD2.F32 R43, -RZ, R97.H0_H0 ;  /* 0x20000061ff2b7230 */ /* 0x000fe40000004100 */
[----:B------:R-:W-:Y:S01]  /*143b0*/  FFMA.FTZ R35, R35, R48, R45 ;  /* 0x0000003023237223 */ /* 0x000fe2000001002d */
[----:B------:R-:W-:Y:S02]  /*143c0*/  HADD2.F32 R29, -RZ, R30.H0_H0 ;  /* 0x2000001eff1d7230 */ /* 0x000fe40000004100 */
[----:B------:R-:W-:Y:S01]  /*143d0*/  FMUL.FTZ R48, R42, R47 ;  /* 0x0000002f2a307220 */ /* 0x000fe20000410000 */
[----:B------:R-:W-:-:S02]  /*143e0*/  HADD2.F32 R40, -RZ, R39.H0_H0 ;  /* 0x20000027ff287230 */ /* 0x000fc40000004100 */
[-C--:B------:R-:W-:Y:S01]  /*143f0*/  FMUL.FTZ R50, R42, R43.reuse ;  /* 0x0000002b2a327220 */ /* 0x080fe20000410000 */
[----:B------:R-:W-:Y:S02]  /*14400*/  HADD2.F32 R45, -RZ, R94.H0_H0 ;  /* 0x2000005eff2d7230 */ /* 0x000fe40000004100 */
[----:B------:R-:W-:Y:S01]  /*14410*/  FFMA.FTZ R42, R29, R43, -R48 ;  /* 0x0000002b1d2a7223 */ /* 0x000fe20000010830 */
[----:B------:R-:W-:Y:S02]  /*14420*/  HADD2.F32 R97, -RZ, R97.H1_H1 ;  /* 0x30000061ff617230 */ /* 0x000fe40000004100 */
[----:B------:R-:W-:Y:S02]  /*14430*/  HADD2.F32 R48, -RZ, R34.H0_H0 ;  /* 0x20000022ff307230 */ /* 0x000fe40000004100 */
[----:B------:R-:W-:Y:S02]  /*14440*/  HADD2.F32 R34, -RZ, R27.H0_H0 ;  /* 0x2000001bff227230 */ /* 0x000fe40000004100 */
[----:B------:R-:W-:Y:S01]  /*14450*/  FMUL.FTZ R27, R40, R45 ;  /* 0x0000002d281b7220 */ /* 0x000fe20000410000 */
[----:B------:R-:W-:-:S02]  /*14460*/  HADD2.F32 R32, -RZ, R31.H0_H0 ;  /* 0x2000001fff207230 */ /* 0x000fc40000004100 */
[----:B------:R-:W-:Y:S01]  /*14470*/  FMUL.FTZ R40, R40, R97 ;  /* 0x0000006128287220 */ /* 0x000fe20000410000 */
[----:B------:R-:W-:Y:S02]  /*14480*/  HADD2.F32 R39, -RZ, R39.H1_H1 ;  /* 0x30000027ff277230 */ /* 0x000fe40000004100 */
[----:B------:R-:W-:Y:S01]  /*14490*/  FFMA.FTZ R50, R29, R47, R50 ;  /* 0x0000002f1d327223 */ /* 0x000fe20000010032 */
[----:B------:R-:W-:Y:S02]  /*144a0*/  HADD2.F32 R31, -RZ, R31.H1_H1 ;  /* 0x3000001fff1f7230 */ /* 0x000fe40000004100 */
[C---:B------:R-:W-:Y:S01]  /*144b0*/  FFMA.FTZ R97, R32.reuse, R97, -R27 ;  /* 0x0000006120617223 */ /* 0x040fe2000001081b */
[----:B------:R-:W-:Y:S01]  /*144c0*/  FFMA.FTZ R40, R32, R45, R40 ;  /* 0x0000002d20287223 */ /* 0x000fe20000010028 */
[----:B------:R-:W-:Y:S02]  /*144d0*/  HADD2.F32 R36, -RZ, R36.H1_H1 ;  /* 0x30000024ff247230 */ /* 0x000fe40000004100 */
[----:B------:R-:W-:Y:S01]  /*144e0*/  FMUL.FTZ R52, R39, R48 ;  /* 0x0000003027347220 */ /* 0x000fe20000410000 */
[----:B------:R-:W-:-:S02]  /*144f0*/  HADD2.F32 R38, -RZ, R38.H1_H1 ;  /* 0x30000026ff267230 */ /* 0x000fc40000004100 */
[-C--:B------:R-:W-:Y:S01]  /*14500*/  FMUL.FTZ R32, R39, R34.reuse ;  /* 0x0000002227207220 */ /* 0x080fe20000410000 */
[----:B------:R-:W-:Y:S02]  /*14510*/  HADD2.F32 R27, -RZ, R24.H0_H0 ;  /* 0x20000018ff1b7230 */ /* 0x000fe40000004100 */
[----:B------:R-:W-:Y:S02]  /*14520*/  HADD2.F32 R29, -RZ, R26.H0_H0 ;  /* 0x2000001aff1d7230 */ /* 0x000fe40000004100 */
[----:B------:R-:W-:Y:S02]  /*14530*/  HADD2.F32 R21, -RZ, R21.H0_H0 ;  /* 0x20000015ff157230 */ /* 0x000fe40000004100 */
[----:B------:R-:W-:Y:S02]  /*14540*/  HADD2.F32 R25, -RZ, R25.H0_H0 ;  /* 0x20000019ff197230 */ /* 0x000fe40000004100 */
[----:B------:R-:W-:Y:S01]  /*14550*/  FFMA.FTZ R52, R31, R34, -R52 ;  /* 0x000000221f347223 */ /* 0x000fe20000010834 */
[----:B------:R-:W-:-:S02]  /*14560*/  HADD2.F32 R28, -RZ, R28.H1_H1 ;  /* 0x3000001cff1c7230 */ /* 0x000fc40000004100 */
[----:B------:R-:W-:Y:S01]  /*14570*/  FFMA.FTZ R43, R31, R48, R32 ;  /* 0x000000301f2b7223 */ /* 0x000fe20000010020 */
[----:B------:R-:W-:Y:S02]  /*14580*/  HADD2.F32 R30, -RZ, R30.H1_H1 ;  /* 0x3000001eff1e7230 */ /* 0x000fe40000004100 */
[----:B------:R-:W-:Y:S01]  /*14590*/  FMUL.FTZ R31, R36, R27 ;  /* 0x0000001b241f7220 */ /* 0x000fe20000410000 */
[----:B------:R-:W-:Y:S01]  /*145a0*/  FMUL.FTZ R39, R38, R29 ;  /* 0x0000001d26277220 */ /* 0x000fe20000410000 */
[----:B------:R-:W-:Y:S01]  /*145b0*/  FMUL.FTZ R36, R36, R21 ;  /* 0x0000001524247220 */ /* 0x000fe20000410000 */
[----:B------:R-:W-:Y:S01]  /*145c0*/  FMUL.FTZ R38, R38, R25 ;  /* 0x0000001926267220 */ /* 0x000fe20000410000 */
[----:B------:R-:W-:Y:S01]  /*145d0*/  FFMA.FTZ R24, R28, R21, -R31 ;  /* 0x000000151c187223 */ /* 0x000fe2000001081f */
        /* <DEDUP_REMOVED lines=13> */
.L_x_2831:
[----:B------:R-:W-:Y:S05]  /*146b0*/  BSYNC B1 ;  /* 0x0000000000017941 */ /* 0x000fea0003800000 */
.L_x_2830:
[----:B----4-:R-:W-:-:S04]  /*146c0*/  IADD3 R3, R212, 0x60, RZ ;  /* 0x00000060d4037810 */ /* 0x010fc80007ffe0ff */
[----:B------:R-:W-:-:S13]  /*146d0*/  ISETP.GE.AND P0, PT, R3, R0, PT ;  /* 0x000000000300720c */ /* 0x000fda0003f06270 */
[----:B------:R-:W-:Y:S05]  /*146e0*/  @P0 BRA `(.L_x_2801) ;  /* 0x0000000c00880947 */ /* 0x000fea0003800000 */
[----:B-1----:R1:W5:Y:S01]  /*146f0*/  LDL R47, [R1+0x90] ;  /* 0x00009000012f7983 */ /* 0x0023620000100800 */
[----:B------:R-:W4:Y:S01]  /*14700*/  LDC R0, c[0x0][0x3f4] ;  /* 0x0000fd00ff007b82 */ /* 0x000f220000000800 */
[----:B------:R-:W-:Y:S01]  /*14710*/  BSSY B1, `(.L_x_2834) ;  /* 0x000006e000017945 */ /* 0x000fe20003800000 */
[-C--:B----4-:R-:W-:Y:S02]  /*14720*/  ISETP.GE.AND P0, PT, R18, R0.reuse, PT ;  /* 0x000000001200720c */ /* 0x090fe40003f06270 */
[----:B------:R-:W-:-:S11]  /*14730*/  ISETP.GE.AND P1, PT, R213, R0, PT ;  /* 0x00000000d500720c */ /* 0x000fd60003f26270 */
[----:B-1----:R-:W-:Y:S05]  /*14740*/  @P0 BRA `(.L_x_2835) ;  /* 0x0000000400a80947 */ /* 0x002fea0003800000 */
[----:B------:R-:W4:Y:S01]  /*14750*/  LDL R24, [R1+0x60] ;  /* 0x0000600001187983 */ /* 0x000f220000100800 */
[----:B0-----:R-:W-:Y:S01]  /*14760*/  SHF.R.S32.HI R20, RZ, 0x1f, R3 ;  /* 0x0000001fff147819 */ /* 0x001fe20000011403 */
[----:B------:R-:W-:Y:S01]  /*14770*/  IMAD.SHL.U32 R21, R3, 0x40, RZ ;  /* 0x0000004003157824 */ /* 0x000fe200078e00ff */
[----:B-----5:R-:W-:Y:S01]  /*14780*/  R2UR UR4, R47 ;  /* 0x000000002f0472ca */ /* 0x020fe200000e0000 */
[----:B------:R-:W-:Y:S01]  /*14790*/  HADD2.F32 R39, -RZ, R100.H1_H1 ;  /* 0x30000064ff277230 */ /* 0x000fe20000004100 */
[----:B------:R-:W-:Y:S01]  /*147a0*/  LEA.HI R25, R20, R3, RZ, 0x3 ;  /* 0x0000000314197211 */ /* 0x000fe200078f18ff */
[----:B------:R-:W-:Y:S01]  /*147b0*/  HADD2.F32 R36, -RZ, R102.H1_H1 ;  /* 0x30000066ff247230 */ /* 0x000fe20000004100 */
[--C-:B------:R-:W-:Y:S01]  /*147c0*/  SHF.R.U64 R6, R6, 0x10, R7.reuse ;  /* 0x0000001006067819 */ /* 0x100fe20000001207 */
[----:B------:R-:W-:Y:S01]  /*147d0*/  HADD2.F32 R100, -RZ, R100.H0_H0 ;  /* 0x20000064ff647230 */ /* 0x000fe20000004100 */
[----:B------:R-:W-:Y:S01]  /*147e0*/  SHF.R.U32.HI R41, RZ, 0x10, R7 ;  /* 0x00000010ff297819 */ /* 0x000fe20000011607 */
[----:B------:R-:W-:Y:S01]  /*147f0*/  HADD2.F32 R102, -RZ, R102.H0_H0 ;  /* 0x20000066ff667230 */ /* 0x000fe20000004100 */
[----:B------:R-:W-:-:S02]  /*14800*/  SHF.R.U64 R7, R12, 0x10, R13 ;  /* 0x000000100c077819 */ /* 0x000fc4000000120d */
[--C-:B------:R-:W-:Y:S01]  /*14810*/  SHF.R.U64 R14, R14, 0x10, R15.reuse ;  /* 0x000000100e0e7819 */ /* 0x100fe2000000120f */
[----:B------:R-:W-:Y:S01]  /*14820*/  HADD2.F32 R41, -RZ, R41.H0_H0 ;  /* 0x20000029ff297230 */ /* 0x000fe20000004100 */
[----:B------:R-:W-:Y:S01]  /*14830*/  SHF.R.U32.HI R37, RZ, 0x10, R15 ;  /* 0x00000010ff257819 */ /* 0x000fe2000001160f */
[----:B------:R-:W-:Y:S01]  /*14840*/  HADD2.F32 R7, -RZ, R7.H0_H0 ;  /* 0x20000007ff077230 */ /* 0x000fe20000004100 */
[----:B------:R-:W-:Y:S02]  /*14850*/  SHF.R.U32.HI R44, RZ, 0x10, R5 ;  /* 0x00000010ff2c7819 */ /* 0x000fe40000011605 */
[----:B------:R-:W-:Y:S01]  /*14860*/  SHF.R.U32.HI R45, RZ, 0x10, R13 ;  /* 0x00000010ff2d7819 */ /* 0x000fe2000001160d */
[----:B------:R-:W-:Y:S01]  /*14870*/  HADD2.F32 R37, -RZ, R37.H0_H0 ;  /* 0x20000025ff257230 */ /* 0x000fe20000004100 */
[----:B------:R-:W-:Y:S02]  /*14880*/  SHF.R.U64 R4, R4, 0x10, R5 ;  /* 0x0000001004047819 */ /* 0x000fe40000001205 */
[----:B----4-:R-:W-:-:S02]  /*14890*/  LEA.HI R20, R0, R24, RZ, 0x1d ;  /* 0x0000001800147211 */ /* 0x010fc400078fe8ff */
[----:B------:R-:W-:Y:S01]  /*148a0*/  LOP3.LUT R24, R21, 0x1c0, RZ, 0xc0, !PT ;  /* 0x000001c015187812 */ /* 0x000fe200078ec0ff */
[----:B------:R-:W-:Y:S01]  /*148b0*/  IMAD.SHL.U32 R21, R25, 0x40, RZ ;  /* 0x0000004019157824 */ /* 0x000fe200078e00ff */
[----:B------:R-:W-:Y:S02]  /*148c0*/  SHF.R.S32.HI R25, RZ, 0x1f, R20 ;  /* 0x0000001fff197819 */ /* 0x000fe40000011414 */
[----:B------:R-:W-:Y:S02]  /*148d0*/  SHF.R.U32.HI R26, RZ, 0x3, R24 ;  /* 0x00000003ff1a7819 */ /* 0x000fe40000011618 */
[----:B------:R-:W-:Y:S01]  /*148e0*/  LOP3.LUT R29, R21, 0xfffffe00, RZ, 0xc0, !PT ;  /* 0xfffffe00151d7812 */ /* 0x000fe200078ec0ff */
[----:B------:R-:W-:Y:S01]  /*148f0*/  IMAD.SHL.U32 R21, R20, 0x8, RZ ;  /* 0x0000000814157824 */ /* 0x000fe200078e00ff */
[----:B------:R-:W-:Y:S02]  /*14900*/  LEA.HI R25, R25, R20, RZ, 0x3 ;  /* 0x0000001419197211 */ /* 0x000fe400078f18ff */
[----:B------:R-:W-:-:S02]  /*14910*/  LOP3.LUT R27, R24, 0x38, R18, 0xf8, !PT ;  /* 0x00000038181b7812 */ /* 0x000fc400078ef812 */
[----:B------:R-:W-:Y:S01]  /*14920*/  LOP3.LUT R21, R24, 0x38, R21, 0xf8, !PT ;  /* 0x0000003818157812 */ /* 0x000fe200078ef815 */
[----:B------:R-:W-:Y:S01]  /*14930*/  IMAD.SHL.U32 R25, R25, 0x400, RZ ;  /* 0x0000040019197824 */ /* 0x000fe200078e00ff */
[----:B------:R-:W-:Y:S02]  /*14940*/  LOP3.LUT R20, R29, R27, R26, 0xf6, !PT ;  /* 0x0000001b1d147212 */ /* 0x000fe400078ef61a */
[----:B------:R-:W-:Y:S02]  /*14950*/  LOP3.LUT R21, R21, R26, RZ, 0x3c, !PT ;  /* 0x0000001a15157212 */ /* 0x000fe400078e3cff */
[----:B------:R-:W-:Y:S02]  /*14960*/  LOP3.LUT R28, R25, 0x7fffe000, RZ, 0xc0, !PT ;  /* 0x7fffe000191c7812 */ /* 0x000fe400078ec0ff */
[----:B------:R-:W-:Y:S02]  /*14970*/  LEA R20, R20, UR4, 0x1 ;  /* 0x0000000414147c11 */ /* 0x000fe4000f8e08ff */
[----:B------:R-:W-:-:S03]  /*14980*/  IADD3 R21, R21, R28, R29 ;  /* 0x0000001c15157210 */ /* 0x000fc60007ffe01d */
[----:B------:R-:W0:Y:S02]  /*14990*/  LDS.128 R24, [R20] ;  /* 0x0000000014187984 */ /* 0x000e240000000c00 */
[----:B------:R-:W-:-:S05]  /*149a0*/  IMAD R21, R21, 0x2, R16 ;  /* 0x0000000215157824 */ /* 0x000fca00078e0210 */
[----:B------:R-:W1:Y:S01]  /*149b0*/  LDS.128 R28, [R21+0x14400] ;  /* 0x01440000151c7984 */ /* 0x000e620000000c00 */
[--C-:B0-----:R-:W-:Y:S02]  /*149c0*/  HADD2.F32 R15, -RZ, R27.reuse.H0_H0 ;  /* 0x2000001bff0f7230 */ /* 0x101fe40000004100 */
[----:B------:R-:W-:Y:S02]  /*149d0*/  HADD2.F32 R32, -RZ, R27.H1_H1 ;  /* 0x3000001bff207230 */ /* 0x000fe40000004100 */
[--C-:B------:R-:W-:Y:S02]  /*149e0*/  HADD2.F32 R27, -RZ, R25.reuse.H0_H0 ;  /* 0x20000019ff1b7230 */ /* 0x100fe40000004100 */
[----:B------:R-:W-:Y:S02]  /*149f0*/  HADD2.F32 R25, -RZ, R25.H1_H1 ;  /* 0x30000019ff197230 */ /* 0x000fe40000004100 */
[--C-:B-1----:R-:W-:Y:S02]  /*14a00*/  HADD2.F32 R12, -RZ, R31.reuse.H0_H0 ;  /* 0x2000001fff0c7230 */ /* 0x102fe40000004100 */
[----:B------:R-:W-:-:S02]  /*14a10*/  HADD2.F32 R35, -RZ, R31.H1_H1 ;  /* 0x3000001fff237230 */ /* 0x000fc40000004100 */
[----:B------:R-:W-:Y:S02]  /*14a20*/  HADD2.F32 R31, -RZ, R29.H0_H0 ;  /* 0x2000001dff1f7230 */ /* 0x000fe40000004100 */
[C---:B------:R-:W-:Y:S01]  /*14a30*/  FMUL.FTZ R38, R12.reuse, R39 ;  /* 0x000000270c267220 */ /* 0x040fe20000410000 */
[-C--:B------:R-:W-:Y:S01]  /*14a40*/  FMUL.FTZ R40, R12, R36.reuse ;  /* 0x000000240c287220 */ /* 0x080fe20000410000 */
[C---:B------:R-:W-:Y:S01]  /*14a50*/  FMUL.FTZ R43, R35.reuse, R41 ;  /* 0x00000029232b7220 */ /* 0x040fe20000410000 */
[----:B------:R-:W-:Y:S01]  /*14a60*/  FMUL.FTZ R35, R35, R37 ;  /* 0x0000002523237220 */ /* 0x000fe20000410000 */
[C---:B------:R-:W-:Y:S01]  /*14a70*/  FFMA.FTZ R12, R15.reuse, R36, -R38 ;  /* 0x000000240f0c7223 */ /* 0x040fe20000010826 */
[----:B------:R-:W-:Y:S02]  /*14a80*/  HADD2.F32 R38, -RZ, R99.H1_H1 ;  /* 0x30000063ff267230 */ /* 0x000fe40000004100 */
[----:B------:R-:W-:Y:S01]  /*14a90*/  FFMA.FTZ R15, R15, R39, R40 ;  /* 0x000000270f0f7223 */ /* 0x000fe20000010028 */
[----:B------:R-:W-:-:S02]  /*14aa0*/  HADD2.F32 R36, -RZ, R101.H1_H1 ;  /* 0x30000065ff247230 */ /* 0x000fc40000004100 */
[----:B------:R-:W-:Y:S01]  /*14ab0*/  FFMA.FTZ R48, R32, R41, R35 ;  /* 0x0000002920307223 */ /* 0x000fe20000010023 */
[----:B------:R-:W-:Y:S02]  /*14ac0*/  HADD2.F32 R33, -RZ, R29.H1_H1 ;  /* 0x3000001dff217230 */ /* 0x000fe40000004100 */
[C---:B------:R-:W-:Y:S01]  /*14ad0*/  FMUL.FTZ R42, R31.reuse, R38 ;  /* 0x000000261f2a7220 */ /* 0x040fe20000410000 */
[----:B------:R-:W-:Y:S02]  /*14ae0*/  HADD2.F32 R40, -RZ, R44.H0_H0 ;  /* 0x2000002cff287230 */ /* 0x000fe40000004100 */
[-C--:B------:R-:W-:Y:S01]  /*14af0*/  FMUL.FTZ R31, R31, R36.reuse ;  /* 0x000000241f1f7220 */ /* 0x080fe20000410000 */
[----:B------:R-:W-:Y:S02]  /*14b00*/  HADD2.F32 R29, -RZ, R28.H0_H0 ;  /* 0x2000001cff1d7230 */ /* 0x000fe40000004100 */
[----:B------:R-:W-:Y:S01]  /*14b10*/  FFMA.FTZ R42, R27, R36, -R42 ;  /* 0x000000241b2a7223 */ /* 0x000fe2000001082a */
[----:B------:R-:W-:-:S02]  /*14b20*/  HADD2.F32 R36, -RZ, R45.H0_H0 ;  /* 0x2000002dff247230 */ /* 0x000fc40000004100 */
[----:B------:R-:W-:Y:S01]  /*14b30*/  FFMA.FTZ R35, R27, R38, R31 ;  /* 0x000000261b237223 */ /* 0x000fe2000001001f */
[----:B------:R-:W-:Y:S01]  /*14b40*/  FFMA.FTZ R43, R32, R37, -R43 ;  /* 0x00000025202b7223 */ /* 0x000fe2000001082b */
[C---:B------:R-:W-:Y:S01]  /*14b50*/  FMUL.FTZ R44, R33.reuse, R40 ;  /* 0x00000028212c7220 */ /* 0x040fe20000410000 */
[----:B------:R-:W-:Y:S02]  /*14b60*/  HADD2.F32 R38, -RZ, R99.H0_H0 ;  /* 0x20000063ff267230 */ /* 0x000fe40000004100 */
[-C--:B------:R-:W-:Y:S01]  /*14b70*/  FMUL.FTZ R46, R33, R36.reuse ;  /* 0x00000024212e7220 */ /* 0x080fe20000410000 */
[----:B------:R-:W-:Y:S02]  /*14b80*/  HADD2.F32 R32, -RZ, R101.H0_H0 ;  /* 0x20000065ff207230 */ /* 0x000fe40000004100 */
[----:B------:R-:W-:Y:S01]  /*14b90*/  FFMA.FTZ R33, R25, R36, -R44 ;  /* 0x0000002419217223 */ /* 0x000fe2000001082c */
[----:B------:R-:W-:Y:S02]  /*14ba0*/  HADD2.F32 R34, -RZ, R30.H0_H0 ;  /* 0x2000001eff227230 */ /* 0x000fe40000004100 */
[----:B------:R-:W-:Y:S01]  /*14bb0*/  FMUL.FTZ R36, R29, R38 ;  /* 0x000000261d247220 */ /* 0x000fe20000410000 */
[----:B------:R-:W-:-:S02]  /*14bc0*/  HADD2.F32 R13, -RZ, R24.H0_H0 ;  /* 0x20000018ff0d7230 */ /* 0x000fc40000004100 */
[----:B------:R-:W-:Y:S01]  /*14bd0*/  FMUL.FTZ R29, R29, R32 ;  /* 0x000000201d1d7220 */ /* 0x000fe20000410000 */
[----:B------:R-:W-:Y:S01]  /*14be0*/  FFMA.FTZ R46, R25, R40, R46 ;  /* 0x00000028192e7223 */ /* 0x000fe2000001002e */
[----:B------:R-:W-:Y:S02]  /*14bf0*/  HADD2.F32 R5, -RZ, R26.H0_H0 ;  /* 0x2000001aff057230 */ /* 0x000fe40000004100 */
[C---:B------:R-:W-:Y:S01]  /*14c00*/  FMUL.FTZ R40, R34.reuse, R100 ;  /* 0x0000006422287220 */ /* 0x040fe20000410000 */
[----:B------:R-:W-:Y:S02]  /*14c10*/  HADD2.F32 R28, -RZ, R28.H1_H1 ;  /* 0x3000001cff1c7230 */ /* 0x000fe40000004100 */
[C---:B------:R-:W-:Y:S01]  /*14c20*/  FFMA.FTZ R36, R13.reuse, R32, -R36 ;  /* 0x000000200d247223 */ /* 0x040fe20000010824 */
[----:B------:R-:W-:Y:S02]  /*14c30*/  HADD2.F32 R30, -RZ, R30.H1_H1 ;  /* 0x3000001eff1e7230 */ /* 0x000fe40000004100 */
[----:B------:R-:W-:Y:S01]  /*14c40*/  FFMA.FTZ R29, R13, R38, R29 ;  /* 0x000000260d1d7223 */ /* 0x000fe2000001001d */
[----:B------:R-:W-:Y:S01]  /*14c50*/  FMUL.FTZ R34, R34, R102 ;  /* 0x0000006622227220 */ /* 0x000fe20000410000 */
[----:B------:R-:W-:-:S02]  /*14c60*/  HADD2.F32 R25, -RZ, R4.H0_H0 ;  /* 0x20000004ff197230 */ /* 0x000fc40000004100 */
[C---:B------:R-:W-:Y:S01]  /*14c70*/  FFMA.FTZ R40, R5.reuse, R102, -R40 ;  /* 0x0000006605287223 */ /* 0x040fe20000010828 */
[----:B------:R-:W-:Y:S01]  /*14c80*/  HADD2.F32 R27, -RZ, R6.H0_H0 ;  /* 0x20000006ff1b7230 */ /* 0x000fe20000004100 */
[----:B------:R-:W-:Y:S01]  /*14c90*/  F2FP.F16.F32.PACK_AB R15, R48, R15 ;  /* 0x0000000f300f723e */ /* 0x000fe200000000ff */
[----:B------:R-:W-:Y:S02]  /*14ca0*/  HADD2.F32 R13, -RZ, R14.H0_H0 ;  /* 0x2000000eff0d7230 */ /* 0x000fe40000004100 */
        /* <DEDUP_REMOVED lines=20> */
.L_x_2835:
[----:B------:R-:W-:Y:S05]  /*14df0*/  BSYNC B1 ;  /* 0x0000000000017941 */ /* 0x000fea0003800000 */
.L_x_2834:
[----:B------:R-:W-:Y:S05]  /*14e00*/  @P1 BRA `(.L_x_2801) ;  /* 0x0000000400c01947 */ /* 0x000fea0003800000 */
[----:B-1----:R-:W4:Y:S01]  /*14e10*/  LDL R13, [R1+0x64] ;  /* 0x00006400010d7983 */ /* 0x002f220000100800 */
[----:B------:R-:W-:Y:S01]  /*14e20*/  SHF.R.S32.HI R6, RZ, 0x1f, R3 ;  /* 0x0000001fff067819 */ /* 0x000fe20000011403 */
[----:B------:R-:W-:Y:S01]  /*14e30*/  HADD2.F32 R27, -RZ, R90.H1_H1 ;  /* 0x3000005aff1b7230 */ /* 0x000fe20000004100 */
[----:B------:R-:W-:Y:S01]  /*14e40*/  SHF.L.U32 R4, R3, 0x6, RZ ;  /* 0x0000000603047819 */ /* 0x000fe200000006ff */
[--C-:B0-----:R-:W-:Y:S01]  /*14e50*/  HADD2.F32 R29, -RZ, R88.reuse.H1_H1 ;  /* 0x30000058ff1d7230 */ /* 0x101fe20000004100 */
[----:B------:R-:W-:Y:S01]  /*14e60*/  SHF.R.S32.HI R12, RZ, 0x1f, R213 ;  /* 0x0000001fff0c7819 */ /* 0x000fe200000114d5 */
[----:B------:R-:W-:Y:S01]  /*14e70*/  HADD2.F32 R28, -RZ, R87.H1_H1 ;  /* 0x30000057ff1c7230 */ /* 0x000fe20000004100 */
[----:B------:R-:W-:Y:S01]  /*14e80*/  LEA.HI R6, R6, R3, RZ, 0x3 ;  /* 0x0000000306067211 */ /* 0x000fe200078f18ff */
[----:B------:R-:W-:Y:S01]  /*14e90*/  HADD2.F32 R88, -RZ, R88.H0_H0 ;  /* 0x20000058ff587230 */ /* 0x000fe20000004100 */
[----:B------:R-:W-:Y:S01]  /*14ea0*/  LOP3.LUT R4, R4, 0x1c0, RZ, 0xc0, !PT ;  /* 0x000001c004047812 */ /* 0x000fe200078ec0ff */
[----:B------:R-:W-:Y:S01]  /*14eb0*/  HADD2.F32 R90, -RZ, R90.H0_H0 ;  /* 0x2000005aff5a7230 */ /* 0x000fe20000004100 */
[-C--:B------:R-:W-:Y:S01]  /*14ec0*/  LEA.HI R5, R12, R213.reuse, RZ, 0x3 ;  /* 0x000000d50c057211 */ /* 0x080fe200078f18ff */
[----:B------:R-:W-:Y:S01]  /*14ed0*/  IMAD.SHL.U32 R3, R6, 0x40, RZ ;  /* 0x0000004006037824 */ /* 0x000fe200078e00ff */
[----:B------:R-:W-:-:S02]  /*14ee0*/  LEA.HI R7, R12, R213, RZ, 0x6 ;  /* 0x000000d50c077211 */ /* 0x000fc400078f30ff */
[----:B------:R-:W-:Y:S02]  /*14ef0*/  LOP3.LUT R15, R4, 0x38, R5, 0xf8, !PT ;  /* 0x00000038040f7812 */ /* 0x000fe400078ef805 */
[----:B------:R-:W-:Y:S01]  /*14f00*/  SHF.R.U32.HI R6, RZ, 0x3, R4 ;  /* 0x00000003ff067819 */ /* 0x000fe20000011604 */
[----:B------:R-:W-:Y:S01]  /*14f10*/  IMAD.SHL.U32 R7, R7, 0x80, RZ ;  /* 0x0000008007077824 */ /* 0x000fe200078e00ff */
[----:B-----5:R-:W-:Y:S02]  /*14f20*/  R2UR UR4, R47 ;  /* 0x000000002f0472ca */ /* 0x020fe400000e0000 */
[----:B------:R-:W-:Y:S02]  /*14f30*/  LOP3.LUT R15, R15, R6, RZ, 0x3c, !PT ;  /* 0x000000060f0f7212 */ /* 0x000fe400078e3cff */
[----:B------:R-:W-:Y:S02]  /*14f40*/  LOP3.LUT R12, R7, 0xffffe000, RZ, 0xc0, !PT ;  /* 0xffffe000070c7812 */ /* 0x000fe400078ec0ff */
[----:B------:R-:W-:-:S02]  /*14f50*/  SHF.R.U64 R20, R74, 0x10, R75 ;  /* 0x000000104a147819 */ /* 0x000fc4000000124b */
[----:B------:R-:W-:Y:S02]  /*14f60*/  SHF.R.U32.HI R74, RZ, 0x10, R75 ;  /* 0x00000010ff4a7819 */ /* 0x000fe4000001164b */
[--C-:B------:R-:W-:Y:S02]  /*14f70*/  SHF.R.U32.HI R30, RZ, 0x10, R11.reuse ;  /* 0x00000010ff1e7819 */ /* 0x100fe4000001160b */
[----:B------:R-:W-:Y:S02]  /*14f80*/  SHF.R.U64 R35, R10, 0x10, R11 ;  /* 0x000000100a237819 */ /* 0x000fe4000000120b */
[----:B------:R-:W-:Y:S01]  /*14f90*/  SHF.R.U64 R40, R72, 0x10, R73 ;  /* 0x0000001048287819 */ /* 0x000fe20000001249 */
[----:B------:R-:W-:Y:S01]  /*14fa0*/  HADD2.F32 R30, -RZ, R30.H0_H0 ;  /* 0x2000001eff1e7230 */ /* 0x000fe20000004100 */
[----:B------:R-:W-:Y:S02]  /*14fb0*/  SHF.R.U32.HI R37, RZ, 0x10, R9 ;  /* 0x00000010ff257819 */ /* 0x000fe40000011609 */
[----:B------:R-:W-:-:S02]  /*14fc0*/  SHF.R.U32.HI R72, RZ, 0x10, R73 ;  /* 0x00000010ff487819 */ /* 0x000fc40000011649 */
[----:B------:R-:W-:Y:S02]  /*14fd0*/  SHF.R.U64 R39, R8, 0x10, R9 ;  /* 0x0000001008277819 */ /* 0x000fe40000001209 */
[----:B----4-:R-:W-:Y:S02]  /*14fe0*/  LEA.HI R0, R0, R13, RZ, 0x1d ;  /* 0x0000000d00007211 */ /* 0x010fe400078fe8ff */
[----:B------:R-:W-:Y:S02]  /*14ff0*/  LOP3.LUT R13, R3, 0xfffffe00, RZ, 0xc0, !PT ;  /* 0xfffffe00030d7812 */ /* 0x000fe400078ec0ff */
[----:B------:R-:W-:Y:S01]  /*15000*/  SHF.R.S32.HI R5, RZ, 0x1f, R0 ;  /* 0x0000001fff057819 */ /* 0x000fe20000011400 */
[----:B------:R-:W-:-:S03]  /*15010*/  IMAD.SHL.U32 R3, R0, 0x8, RZ ;  /* 0x0000000800037824 */ /* 0x000fc600078e00ff */
[----:B------:R-:W-:Y:S02]  /*15020*/  LEA.HI R5, R5, R0, RZ, 0x3 ;  /* 0x0000000005057211 */ /* 0x000fe400078f18ff */
[----:B------:R-:W-:Y:S02]  /*15030*/  LOP3.LUT R3, R4, 0x38, R3, 0xf8, !PT ;  /* 0x0000003804037812 */ /* 0x000fe400078ef803 */
[----:B------:R-:W-:Y:S01]  /*15040*/  IADD3 R0, R15, R12, R13 ;  /* 0x0000000c0f007210 */ /* 0x000fe20007ffe00d */
[----:B------:R-:W-:Y:S01]  /*15050*/  IMAD.SHL.U32 R5, R5, 0x400, RZ ;  /* 0x0000040005057824 */ /* 0x000fe200078e00ff */
[----:B------:R-:W-:Y:S02]  /*15060*/  LOP3.LUT R3, R3, R6, RZ, 0x3c, !PT ;  /* 0x0000000603037212 */ /* 0x000fe400078e3cff */
[----:B------:R-:W-:Y:S02]  /*15070*/  LEA R0, R0, UR4, 0x1 ;  /* 0x0000000400007c11 */ /* 0x000fe4000f8e08ff */
[----:B------:R-:W-:-:S03]  /*15080*/  LOP3.LUT R12, R5, 0x7fffe000, RZ, 0xc0, !PT ;  /* 0x7fffe000050c7812 */ /* 0x000fc600078ec0ff */
[----:B------:R-:W0:Y:S01]  /*15090*/  LDS.128 R4, [R0] ;  /* 0x0000000000047984 */ /* 0x000e220000000c00 */
[----:B------:R-:W-:-:S05]  /*150a0*/  IADD3 R3, R3, R12, R13 ;  /* 0x0000000c03037210 */ /* 0x000fca0007ffe00d */
[----:B------:R-:W-:-:S05]  /*150b0*/  IMAD R3, R3, 0x2, R16 ;  /* 0x0000000203037824 */ /* 0x000fca00078e0210 */
[----:B------:R-:W1:Y:S01]  /*150c0*/  LDS.128 R12, [R3+0x14400] ;  /* 0x01440000030c7984 */ /* 0x000e620000000c00 */
[--C-:B0-----:R-:W-:Y:S02]  /*150d0*/  HADD2.F32 R10, -RZ, R7.reuse.H0_H0 ;  /* 0x20000007ff0a7230 */ /* 0x101fe40000004100 */
[----:B------:R-:W-:Y:S02]  /*150e0*/  HADD2.F32 R11, -RZ, R7.H1_H1 ;  /* 0x30000007ff0b7230 */ /* 0x000fe40000004100 */
[--C-:B------:R-:W-:Y:S02]  /*150f0*/  HADD2.F32 R7, -RZ, R5.reuse.H0_H0 ;  /* 0x20000005ff077230 */ /* 0x100fe40000004100 */
[----:B------:R-:W-:Y:S02]  /*15100*/  HADD2.F32 R8, -RZ, R5.H1_H1 ;  /* 0x30000005ff087230 */ /* 0x000fe40000004100 */
[----:B------:R-:W-:Y:S02]  /*15110*/  HADD2.F32 R5, -RZ, R4.H0_H0 ;  /* 0x20000004ff057230 */ /* 0x000fe40000004100 */
[----:B------:R-:W-:-:S02]  /*15120*/  HADD2.F32 R9, -RZ, R6.H0_H0 ;  /* 0x20000006ff097230 */ /* 0x000fc40000004100 */
[--C-:B-1----:R-:W-:Y:S02]  /*15130*/  HADD2.F32 R25, -RZ, R15.reuse.H0_H0 ;  /* 0x2000000fff197230 */ /* 0x102fe40000004100 */
        /* <DEDUP_REMOVED lines=8> */
[----:B------:R-:W-:-:S02]  /*151c0*/  HADD2.F32 R10, -RZ, R89.H1_H1 ;  /* 0x30000059ff0a7230 */ /* 0x000fc40000004100 */
[-C--:B------:R-:W-:Y:S01]  /*151d0*/  FMUL.FTZ R34, R26, R25.reuse ;  /* 0x000000191a227220 */ /* 0x080fe20000410000 */
[----:B------:R-:W-:Y:S01]  /*151e0*/  FMUL.FTZ R26, R15, R28 ;  /* 0x0000001c0f1a7220 */ /* 0x000fe20000410000 */
[----:B------:R-:W-:Y:S01]  /*151f0*/  FFMA.FTZ R36, R11, R25, -R32 ;  /* 0x000000190b247223 */ /* 0x000fe20000010820 */
[----:B------:R-:W-:Y:S02]  /*15200*/  HADD2.F32 R21, -RZ, R13.H1_H1 ;  /* 0x3000000dff157230 */ /* 0x000fe40000004100 */
[----:B------:R-:W-:Y:S01]  /*15210*/  FMUL.FTZ R15, R15, R10 ;  /* 0x0000000a0f0f7220 */ /* 0x000fe20000410000 */
[----:B------:R-:W-:Y:S02]  /*15220*/  HADD2.F32 R25, -RZ, R37.H0_H0 ;  /* 0x20000025ff197230 */ /* 0x000fe40000004100 */
[----:B------:R-:W-:Y:S01]  /*15230*/  FFMA.FTZ R38, R11, R30, R34 ;  /* 0x0000001e0b267223 */ /* 0x000fe20000010022 */
[----:B------:R-:W-:Y:S01]  /*15240*/  FFMA.FTZ R27, R7, R10, -R26 ;  /* 0x0000000a071b7223 */ /* 0x000fe2000001081a */
[----:B------:R-:W-:-:S02]  /*15250*/  HADD2.F32 R13, -RZ, R12.H0_H0 ;  /* 0x2000000cff0d7230 */ /* 0x000fc40000004100 */
[----:B------:R-:W-:Y:S01]  /*15260*/  FFMA.FTZ R29, R7, R28, R15 ;  /* 0x0000001c071d7223 */ /* 0x000fe2000001000f */
[----:B------:R-:W-:Y:S02]  /*15270*/  HADD2.F32 R11, -RZ, R72.H0_H0 ;  /* 0x20000048ff0b7230 */ /* 0x000fe40000004100 */
[C---:B------:R-:W-:Y:S01]  /*15280*/  FMUL.FTZ R7, R21.reuse, R25 ;  /* 0x0000001915077220 */ /* 0x040fe20000410000 */
[----:B------:R-:W-:Y:S02]  /*15290*/  HADD2.F32 R26, -RZ, R87.H0_H0 ;  /* 0x20000057ff1a7230 */ /* 0x000fe40000004100 */
[----:B------:R-:W-:Y:S02]  /*152a0*/  HADD2.F32 R10, -RZ, R89.H0_H0 ;  /* 0x20000059ff0a7230 */ /* 0x000fe40000004100 */
[-C--:B------:R-:W-:Y:S01]  /*152b0*/  FMUL.FTZ R21, R21, R11.reuse ;  /* 0x0000000b15157220 */ /* 0x080fe20000410000 */
[----:B------:R-:W-:Y:S02]  /*152c0*/  HADD2.F32 R24, -RZ, R14.H0_H0 ;  /* 0x2000000eff187230 */ /* 0x000fe40000004100 */
[C---:B------:R-:W-:Y:S01]  /*152d0*/  FMUL.FTZ R28, R13.reuse, R26 ;  /* 0x0000001a0d1c7220 */ /* 0x040fe20000410000 */
[C---:B------:R-:W-:Y:S01]  /*152e0*/  FFMA.FTZ R30, R8.reuse, R11, -R7 ;  /* 0x0000000b081e7223 */ /* 0x040fe20000010807 */
[----:B------:R-:W-:Y:S01]  /*152f0*/  FMUL.FTZ R13, R13, R10 ;  /* 0x0000000a0d0d7220 */ /* 0x000fe20000410000 */
[----:B------:R-:W-:Y:S01]  /*15300*/  FFMA.FTZ R32, R8, R25, R21 ;  /* 0x0000001908207223 */ /* 0x000fe20000010015 */
[----:B------:R-:W-:Y:S01]  /*15310*/  FMUL.FTZ R34, R24, R88 ;  /* 0x0000005818227220 */ /* 0x000fe20000410000 */
[----:B------:R-:W-:-:S02]  /*15320*/  HADD2.F32 R12, -RZ, R12.H1_H1 ;  /* 0x3000000cff0c7230 */ /* 0x000fc40000004100 */
[C---:B------:R-:W-:Y:S01]  /*15330*/  FFMA.FTZ R8, R5.reuse, R26, R13 ;  /* 0x0000001a05087223 */ /* 0x040fe2000001000d */
[----:B------:R-:W-:Y:S02]  /*15340*/  HADD2.F32 R14, -RZ, R14.H1_H1 ;  /* 0x3000000eff0e7230 */ /* 0x000fe40000004100 */
[----:B------:R-:W-:Y:S01]  /*15350*/  FFMA.FTZ R28, R5, R10, -R28 ;  /* 0x0000000a051c7223 */ /* 0x000fe2000001081c */
        /* <DEDUP_REMOVED lines=27> */
.L_x_2801:
[----:B------:R-:W-:Y:S05]  /*15510*/  BSYNC B0 ;  /* 0x0000000000007941 */ /* 0x000fea0003800000 */
.L_x_2761:
        /* <DEDUP_REMOVED lines=8> */
.L_x_2759:
[----:B----4-:R-:W4:Y:S02]  /*155a0*/  LDL R0, [R1+0x5c] ;  /* 0x00005c0001007983 */ /* 0x010f240000100800 */
[----:B----4-:R-:W-:-:S13]  /*155b0*/  R2UR UR4, R0 ;  /* 0x00000000000472ca */ /* 0x010fda00000e0000 */
[----:B------:R-:W-:-:S04]  /*155c0*/  MOV R0, UR4 ;  /* 0x0000000400007c02 */ /* 0x000fc80008000f00 */
[----:B------:R-:W-:-:S13]  /*155d0*/  ISETP.NE.AND P0, PT, R0, 0x3, PT ;  /* 0x000000030000780c */ /* 0x000fda0003f05270 */
[----:B------:R-:W-:Y:S05]  /*155e0*/  @!P0 BRA `(.L_x_2836) ;  /* 0x0000000000048947 */ /* 0x000fea0003800000 */
[----:B------:R-:W-:Y:S01]  /*155f0*/  BPT.TRAP 0x1 ;  /* 0x000000040000795c */ /* 0x000fe20000300000 */
.L_x_2836:
[----:B------:R-:W-:Y:S01]  /*15600*/  IMAD R0, R216, 0x8, R16 ;  /* 0x00000008d8007824 */ /* 0x000fe200078e0210 */
[----:B01----:R-:W-:-:S04]  /*15610*/  SHF.L.U32 R3, R218, 0x1f, RZ ;  /* 0x0000001fda037819 */ /* 0x003fc800000006ff */
[----:B------:R0:W1:Y:S01]  /*15620*/  SYNCS.PHASECHK.TRANS64.TRYWAIT P2, [R0+URZ+0x38830], R3 ;  /* 0x03883003000075a7 */ /* 0x000062000804017f */
[----:B------:R-:W-:Y:S05]  /*15630*/  @!P0 BRA `(.L_x_2837) ;  /* 0x0000000000048947 */ /* 0x000fea0003800000 */
[----:B------:R-:W-:Y:S01]  /*15640*/  BPT.TRAP 0x1 ;  /* 0x000000040000795c */ /* 0x000fe20000300000 */
.L_x_2837:
[----:B------:R-:W4:Y:S02]  /*15650*/  S2R R4, SR_TID.X ;  /* 0x0000000000047919 */ /* 0x000f240000002100 */
[----:B----4-:R-:W-:-:S04]  /*15660*/  LOP3.LUT R4, R4, 0x7f, RZ, 0xc0, !PT ;  /* 0x0000007f04047812 */ /* 0x010fc800078ec0ff */
[----:B------:R-:W-:Y:S01]  /*15670*/  ISETP.NE.AND P1, PT, R4, RZ, PT ;  /* 0x000000ff0400720c */ /* 0x000fe20003f25270 */
[----:B-1----:R-:W-:-:S12]  /*15680*/  @P2 BRA `(.L_x_2838) ;  /* 0x0000000000082947 */ /* 0x002fd80003800000 */
[----:B------:R-:W1:Y:S02]  /*15690*/  SYNCS.PHASECHK.TRANS64.TRYWAIT P2, [R0+URZ+0x38830], R3 ;  /* 0x03883003000075a7 */ /* 0x000e64000804017f */
[----:B-1----:R-:W-:Y:S05]  /*156a0*/  @!P2 BRA `(.L_x_2839) ;  /* 0x000001ec0014a947 */ /* 0x002fea0003800000 */
.L_x_2838:
[----:B------:R-:W-:Y:S05]  /*156b0*/  WARPSYNC.ALL ;  /* 0x0000000000007948 */ /* 0x000fea0003800000 */
[----:B01----:R-:W-:Y:S01]  /*156c0*/  VIADD R3, R16, 0x24400 ;  /* 0x0002440010037836 */ /* 0x003fe20000000000 */
[----:B------:R-:W-:Y:S01]  /*156d0*/  R2UR UR12, R84 ;  /* 0x00000000540c72ca */ /* 0x000fe200000e0000 */
[----:B------:R-:W-:Y:S01]  /*156e0*/  IMAD.MOV.U32 R5, RZ, RZ, 0x40000040 ;  /* 0x40000040ff057424 */ /* 0x000fe200078e00ff */
[----:B------:R-:W-:Y:S01]  /*156f0*/  WARPGROUP.ARRIVE ;  /* 0x00000000000079c5 */ /* 0x000fe20000000000 */
[----:B------:R-:W-:Y:S01]  /*15700*/  UMOV UR9, 0x40000040 ;  /* 0x4000004000097882 */ /* 0x000fe20000000000 */
[----:B------:R-:W-:Y:S01]  /*15710*/  SHF.R.U32.HI R3, RZ, 0x4, R3 ;  /* 0x00000004ff037819 */ /* 0x000fe20000011603 */
[----:B------:R-:W-:Y:S01]  /*15720*/  IMAD.MOV.U32 R7, RZ, RZ, 0x40000040 ;  /* 0x40000040ff077424 */ /* 0x000fe200078e00ff */
[----:B------:R-:W-:Y:S01]  /*15730*/  R2UR UR11, R5 ;  /* 0x00000000050b72ca */ /* 0x000fe200000e0000 */
[----:B------:R-:W-:Y:S01]  /*15740*/  UMOV UR5, UR9 ;  /* 0x0000000900057c82 */ /* 0x000fe20008000000 */
[----:B------:R-:W-:Y:S01]  /*15750*/  LOP3.LUT R3, R3, 0x3fff, RZ, 0xc0, !PT ;  /* 0x00003fff03037812 */ /* 0x000fe200078ec0ff */
[----:B------:R-:W-:Y:S01]  /*15760*/  UMOV UR17, 0x40000040 ;  /* 0x4000004000117882 */ /* 0x000fe20000000000 */
[----:B------:R-:W-:Y:S01]  /*15770*/  R2UR UR7, R7 ;  /* 0x00000000070772ca */ /* 0x000fe200000e0000 */
[----:B------:R-:W-:Y:S01]  /*15780*/  IMAD.MOV.U32 R7, RZ, RZ, 0x40000040 ;  /* 0x40000040ff077424 */ /* 0x000fe200078e00ff */
[----:B------:R-:W-:Y:S01]  /*15790*/  LOP3.LUT R20, R3, 0x10000, RZ, 0xfc, !PT ;  /* 0x0001000003147812 */ /* 0x000fe200078efcff */
[----:B------:R-:W-:Y:S01]  /*157a0*/  ULOP3.LUT UR12, UR12, 0x10000, URZ, 0xfc, !UPT ;  /* 0x000100000c0c7892 */ /* 0x000fe2000f8efc3f */
[----:B--23--:R-:W-:Y:S01]  /*157b0*/  MOV R9, 0x40000040 ;  /* 0x4000004000097802 */ /* 0x00cfe20000000f00 */
[----:B------:R-:W-:Y:S01]  /*157c0*/  IMAD.U32 R11, RZ, RZ, UR9 ;  /* 0x00000009ff0b7e24 */ /* 0x000fe2000f8e00ff */
[----:B------:R-:W-:Y:S01]  /*157d0*/  UMOV UR57, 0x40000040 ;  /* 0x4000004000397882 */ /* 0x000fe20000000000 */
[----:B------:R-:W-:Y:S01]  /*157e0*/  IMAD R4, R216, 0xa00, R20 ;  /* 0x00000a00d8047824 */ /* 0x000fe200078e0214 */
[----:B------:R-:W-:Y:S01]  /*157f0*/  UIADD3 UR56, UR12, 0x804, URZ ;  /* 0x000008040c387890 */ /* 0x000fe2000fffe03f */
[----:B------:R-:W0:Y:S01]  /*15800*/  LDC R3, c[0x0][0x448] ;  /* 0x00011200ff037b82 */ /* 0x000e220000000800 */
[----:B------:R-:W-:Y:S01]  /*15810*/  UMOV UR8, UR12 ;  /* 0x0000000c00087c82 */ /* 0x000fe20008000000 */
[C---:B------:R-:W-:Y:S01]  /*15820*/  VIADD R6, R4.reuse, 0x80 ;  /* 0x0000008004067836 */ /* 0x040fe20000000000 */
[C---:B------:R-:W-:Y:S01]  /*15830*/  R2UR UR10, R4.reuse ;  /* 0x00000000040a72ca */ /* 0x040fe200000e0000 */
[----:B------:R-:W-:Y:S01]  /*15840*/  UMOV UR4, UR8 ;  /* 0x0000000800047c82 */ /* 0x000fe20008000000 */
[----:B------:R-:W-:Y:S01]  /*15850*/  VIADD R8, R4, 0x180 ;  /* 0x0000018004087836 */ /* 0x000fe20000000000 */
[----:B------:R-:W-:Y:S01]  /*15860*/  MOV R10, UR8 ;  /* 0x00000008000a7c02 */ /* 0x000fe20008000f00 */
[----:B------:R-:W-:Y:S01]  /*15870*/  UIADD3 UR52, UR12, 0x806, URZ ;  /* 0x000008060c347890 */ /* 0x000fe2000fffe03f */
[----:B------:R-:W-:Y:S01]  /*15880*/  R2UR UR6, R6 ;  /* 0x00000000060672ca */ /* 0x000fe200000e0000 */
[----:B------:R-:W-:Y:S01]  /*15890*/  VIADD R6, R4, 0x100 ;  /* 0x0000010004067836 */ /* 0x000fe20000000000 */
[----:B------:R-:W-:Y:S01]  /*158a0*/  UMOV UR53, 0x40000040 ;  /* 0x4000004000357882 */ /* 0x000fe20000000000 */
[----:B------:R1:W-:Y:S01]  /*158b0*/  STL.64 [R1+0x50], R10 ;  /* 0x0000500a01007387 */ /* 0x0003e20000100a00 */
[----:B------:R-:W-:Y:S01]  /*158c0*/  UIADD3 UR48, UR12, 0xc00, URZ ;  /* 0x00000c000c307890 */ /* 0x000fe2000fffe03f */
[----:B------:R-:W-:Y:S01]  /*158d0*/  @!P1 VIADD R0, R0, 0x38840 ;  /* 0x0003884000009836 */ /* 0x000fe20000000000 */
[----:B------:R-:W-:Y:S01]  /*158e0*/  UMOV UR49, 0x40000040 ;  /* 0x4000004000317882 */ /* 0x000fe20000000000 */
[----:B------:R-:W-:Y:S01]  /*158f0*/  UIADD3 UR44, UR12, 0xc02, URZ ;  /* 0x00000c020c2c7890 */ /* 0x000fe2000fffe03f */
[----:B------:R-:W-:Y:S01]  /*15900*/  HGMMA.64x16x16.F32 R56, gdesc[UR8], RZ, !UPT, gsb0 ;  /* 0x00200000083879f0 */ /* 0x000fe2000c0008ff */
[----:B------:R-:W-:Y:S01]  /*15910*/  UMOV UR45, 0x40000040 ;  /* 0x40000040002d7882 */ /* 0x000fe20000000000 */
[----:B------:R-:W-:Y:S01]  /*15920*/  UIADD3 UR40, UR12, 0xc04, URZ ;  /* 0x00000c040c287890 */ /* 0x000fe2000fffe03f */
[----:B------:R-:W-:Y:S01]  /*15930*/  @!P1 PRMT R0, RZ, 0x654, R0 ;  /* 0x00000654ff009816 */ /* 0x000fe20000000000 */
[----:B------:R-:W-:Y:S01]  /*15940*/  UMOV UR41, 0x40000040 ;  /* 0x4000004000297882 */ /* 0x000fe20000000000 */
[----:B------:R-:W-:Y:S01]  /*15950*/  UIADD3 UR36, UR12, 0xc06, URZ ;  /* 0x00000c060c247890 */ /* 0x000fe2000fffe03f */
[----:B------:R-:W-:Y:S01]  /*15960*/  BSSY B0, `(.L_x_2840) ;  /* 0x0000939000007945 */ /* 0x000fe20003800000 */
[----:B-1----:R-:W-:Y:S01]  /*15970*/  IMAD.U32 R11, RZ, RZ, UR17 ;  /* 0x00000011ff0b7e24 */ /* 0x002fe2000f8e00ff */
[----:B------:R-:W-:Y:S01]  /*15980*/  UMOV UR37, 0x40000040 ;  /* 0x4000004000257882 */ /* 0x000fe20000000000 */
[----:B0-----:R-:W-:Y:S01]  /*15990*/  ISETP.NE.AND P2, PT, R3, 0x1, PT ;  /* 0x000000010300780c */ /* 0x001fe20003f45270 */
[----:B------:R-:W-:Y:S01]  /*159a0*/  IMAD.IADD R3, R235, 0x1, R231 ;  /* 0x00000001eb037824 */ /* 0x000fe200078e02e7 */
        /* <DEDUP_REMOVED lines=44> */
[----:B------:R-:W-:Y:S01]  /*15c70*/  R2UR UR11, R7 ;  /* 0x00000000070b72ca */ /* 0x000fe200000e0000 */
[----:B------:R-:W-:Y:S01]  /*15c80*/  IMAD.MOV.U32 R7, RZ, RZ, 0x40000040 ;  /* 0x40000040ff077424 */ /* 0x000fe200078e00ff */
        /* <DEDUP_REMOVED lines=17> */
[----:B------:R-:W-:Y:S01]  /*15da0*/  R2UR UR6, R6 ;  /* 0x00000000060672ca */ /* 0x000fe200000e0000 */
[----:B------:R-:W-:Y:S01]  /*15db0*/  VIADD R6, R4, 0x102 ;  /* 0x0000010204067836 */ /* 0x000fe20000000000 */
[----:B------:R-:W-:Y:S01]  /*15dc0*/  R2UR UR7, R7 ;  /* 0x00000000070772ca */ /* 0x000fe200000e0000 */
[----:B------:R-:W-:-:S03]  /*15dd0*/  IMAD.MOV.U32 R7, RZ, RZ, 0x40000040 ;  /* 0x40000040ff077424 */ /* 0x000fc600078e00ff */
[----:B------:R-:W-:Y:S02]  /*15de0*/  UMOV UR16, UR4 ;  /* 0x0000000400107c82 */ /* 0x000fe40008000000 */
[----:B------:R-:W-:-:S05]  /*15df0*/  MOV R10, UR16 ;  /* 0x00000010000a7c02 */ /* 0x000fca0008000f00 */
        /* <DEDUP_REMOVED lines=96> */
[----:B------:R-:W-:Y:S02]  /*16400*/  VIADD R6, R4, 0x106 ;  /* 0x0000010604067836 */ /* 0x000fe40000000000 */
[----:B------:R-:W-:Y:S01]  /*16410*/  IMAD.MOV.U32 R7, RZ, RZ, 0x40000040 ;  /* 0x40000040ff077424 */ /* 0x000fe200078e00ff */
[----:B------:R-:W-:Y:S02]  /*16420*/  UMOV UR16, UR4 ;  /* 0x0000000400107c82 */ /* 0x000fe40008000000 */
[----:B------:R-:W-:Y:S01]  /*16430*/  UMOV UR14, UR16 ;  /* 0x00000010000e7c82 */ /* 0x000fe20008000000 */
[----:B------:R-:W-:Y:S01]  /*16440*/  MOV R10, UR16 ;  /* 0x00000010000a7c02 */ /* 0x000fe20008000f00 */
        /* <DEDUP_REMOVED lines=41> */
[----:B------:R-:W-:Y:S01]  /*166e0*/  UIADD3 UR8, UR12, 0x400, URZ ;  /* 0x000004000c087890 */ /* 0x000fe2000fffe03f */
[----:B------:R-:W-:-:S06]  /*166f0*/  UMOV UR9, UR17 ;  /* 0x0000001100097c82 */ /* 0x000fcc0008000000 */
[----:B------:R-:W-:Y:S02]  /*16700*/  UMOV UR16, UR8 ;  /* 0x0000000800107c82 */ /* 0x000fe40008000000 */
[----:B------:R-:W-:Y:S01]  /*16710*/  UMOV UR8, UR16 ;  /* 0x0000001000087c82 */ /* 0x000fe20008000000 */
[----:B------:R-:W-:-:S05]  /*16720*/  MOV R10, UR16 ;  /* 0x00000010000a7c02 */ /* 0x000fca0008000f00 */
        /* <DEDUP_REMOVED lines=251> */
[----:B------:R0:W-:Y:S02]  /*176e0*/  STL.64 [R1], R10 ;  /* 0x0000000a01007387 */ /* 0x0001e40000100a00 */
[----:B0-----:R-:W0:Y:S01]  /*176f0*/  @P2 LDC R10, c[0x0][0x44c] ;  /* 0x00011300ff0a2b82 */ /* 0x001e220000000800 */
[----:B------:R-:W-:Y:S02]  /*17700*/  WARPGROUP.DEPBAR.LE gsb0, 0x0 ;  /* 0x00008000000079c5 */ /* 0x000fe40000010000 */
[----:B------:R-:W-:Y:S01]  /*17710*/  WARPGROUP.ARRIVE ;  /* 0x00000000000079c5 */ /* 0x000fe20000000000 */
[----:B0-----:R-:W-:-:S05]  /*17720*/  @P2 IMAD.HI.U32 R5, R3, R10, RZ ;  /* 0x0000000a03052227 */ /* 0x001fca00078e00ff */
        /* <DEDUP_REMOVED lines=13> */
[----:B------:R-:W-:Y:S03]  /*17800*/  HGMMA.64x16x16.F32 R56, gdesc[UR16], R56, gsb0 ;  /* 0x00200000103879f0 */ /* 0x000fe60008000838 */
        /* <DEDUP_REMOVED lines=50> */
[----:B------:R-:W-:Y:S01]  /*17b30*/  VIADD R6, R4, 0x704 ;  /* 0x0000070404067836 */ /* 0x000fe20000000000 */
[----:B------:R-:W-:Y:S01]  /*17b40*/  MOV R7, 0x40000040 ;  /* 0x4000004000077802 */ /* 0x000fe20000000f00 */
[----:B------:R-:W-:Y:S02]  /*17b50*/  WARPGROUP.DEPBAR.LE gsb0, 0x0 ;  /* 0x00008000000079c5 */ /* 0x000fe40000010000 */
[----:B------:R-:W-:-:S07]  /*17b60*/  WARPGROUP.ARRIVE ;  /* 0x00000000000079c5 */ /* 0x000fce0000000000 */
        /* <DEDUP_REMOVED lines=147> */
[----:B------:R-:W0:Y:S02]  /*184a0*/  @P2 LDC R8, c[0x0][0x450] ;  /* 0x00011400ff082b82 */ /* 0x000e240000000800 */
[----:B0-----:R-:W-:Y:S01]  /*184b0*/  @P2 SHF.R.U32.HI R3, RZ, R8, R5 ;  /* 0x00000008ff032219 */ /* 0x001fe20000011605 */
[----:B------:R-:W-:-:S04]  /*184c0*/  IMAD R5, R2, -0x50, RZ ;  /* 0xffffffb002057824 */ /* 0x000fc800078e02ff */
[----:B------:R-:W0:Y:S01]  /*184d0*/  SHFL.IDX PT, R8, R3, 0x1, 0x1c1f ;  /* 0x003c1f0003087f89 */ /* 0x000e2200000e0000 */
[----:B------:R-:W-:-:S04]  /*184e0*/  IADD3 R5, -R234, 0x51, R5 ;  /* 0x00000051ea057810 */ /* 0x000fc80007ffe105 */
[----:B------:R-:W-:Y:S01]  /*184f0*/  IADD3 R66, -R232, R5, R233 ;  /* 0x00000005e8427210 */ /* 0x000fe20007ffe1e9 */
        /* <DEDUP_REMOVED lines=46> */
[----:B------:R-:W-:Y:S01]  /*187e0*/  ULDC UR38, c[0x0][0x988] ;  /* 0x0002620000267ab9 */ /* 0x000fe20000000800 */
[----:B------:R-:W-:Y:S01]  /*187f0*/  ULDC UR39, c[0x0][0x988] ;  /* 0x0002620000277ab9 */ /* 0x000fe20000000800 */
[----:B------:R-:W-:Y:S02]  /*18800*/  WARPGROUP.DEPBAR.LE gsb0, 0x0 ;  /* 0x00008000000079c5 */ /* 0x000fe40000010000 */
[----:B------:R-:W-:-:S06]  /*18810*/  WARPGROUP.ARRIVE ;  /* 0x00000000000079c5 */ /* 0x000fcc0000000000 */
[----:B------:R-:W-:Y:S01]  /*18820*/  HGMMA.64x16x16.F32 R48, gdesc[UR4], R48, gsb0 ;  /* 0x00200000043079f0 */ /* 0x000fe20008000830 */
[----:B------:R-:W-:Y:S01]  /*18830*/  R2UR UR6, R6 ;  /* 0x00000000060672ca */ /* 0x000fe200000e0000 */
[----:B------:R-:W-:Y:S01]  /*18840*/  UMOV UR4, UR36 ;  /* 0x0000002400047c82 */ /* 0x000fe20008000000 */
[----:B------:R-:W-:Y:S01]  /*18850*/  R2UR UR7, R7 ;  /* 0x00000000070772ca */ /* 0x000fe200000e0000 */
[----:B------:R-:W-:Y:S01]  /*18860*/  UMOV UR5, UR37 ;  /* 0x0000002500057c82 */ /* 0x000fe20008000000 */
[C---:B------:R-:W-:Y:S01]  /*18870*/  VIADD R6, R4.reuse, 0x906 ;  /* 0x0000090604067836 */ /* 0x040fe20000000000 */
[----:B------:R-:W-:Y:S01]  /*18880*/  MOV R7, 0x40000040 ;  /* 0x4000004000077802 */ /* 0x000fe20000000f00 */
[----:B------:R-:W-:Y:S01]  /*18890*/  VIADD R4, R4, 0x986 ;  /* 0x0000098604047836 */ /* 0x000fe20000000000 */
[----:B------:R-:W-:Y:S02]  /*188a0*/  WARPGROUP.DEPBAR.LE gsb0, 0x0 ;  /* 0x00008000000079c5 */ /* 0x000fe40000010000 */
[----:B------:R-:W-:-:S06]  /*188b0*/  WARPGROUP.ARRIVE ;  /* 0x00000000000079c5 */ /* 0x000fcc0000000000 */
[----:B------:R-:W-:Y:S01]  /*188c0*/  HGMMA.64x16x16.F32 R40, gdesc[UR4], R40, gsb0 ;  /* 0x00200000042879f0 */ /* 0x000fe20008000828 */
[----:B------:R-:W-:Y:S01]  /*188d0*/  R2UR UR6, R6 ;  /* 0x00000000060672ca */ /* 0x000fe200000e0000 */
[----:B------:R-:W-:Y:S01]  /*188e0*/  UMOV UR4, UR36 ;  /* 0x0000002400047c82 */ /* 0x000fe20008000000 */
[----:B------:R-:W-:Y:S01]  /*188f0*/  R2UR UR7, R7 ;  /* 0x00000000070772ca */ /* 0x000fe200000e0000 */
[----:B------:R-:W-:Y:S01]  /*18900*/  UMOV UR5, UR37 ;  /* 0x0000002500057c82 */ /* 0x000fe20008000000 */
[----:B------:R-:W-:-:S05]  /*18910*/  IMAD R7, R2, -0x50, R233 ;  /* 0xffffffb002077824 */ /* 0x000fca00078e02e9 */
[----:B------:R-:W-:-:S04]  /*18920*/  IADD3 R7, -R234, 0x50, R7 ;  /* 0x00000050ea077810 */ /* 0x000fc80007ffe107 */
[----:B0-----:R-:W-:-:S04]  /*18930*/  VIADDMNMX R6, R8, R66, R7, PT ;  /* 0x0000004208067246 */ /* 0x001fc80003800107 */
[C---:B------:R-:W-:Y:S02]  /*18940*/  ISETP.GT.AND P3, PT, R6.reuse, RZ, PT ;  /* 0x000000ff0600720c */ /* 0x040fe40003f64270 */
[C---:B------:R-:W-:Y:S02]  /*18950*/  ISETP.GT.AND P4, PT, R6.reuse, 0x1, PT ;  /* 0x000000010600780c */ /* 0x040fe40003f84270 */
[----:B------:R-:W-:Y:S02]  /*18960*/  ISETP.GT.AND P5, PT, R6, 0x8, PT ;  /* 0x000000080600780c */ /* 0x000fe40003fa4270 */
[----:B------:R-:W-:Y:S02]  /*18970*/  FSEL R74, R59, -INF , P4 ;  /* 0xff8000003b4a7808 */ /* 0x000fe40002000000 */
[----:B------:R-:W-:Y:S02]  /*18980*/  FSEL R70, R62, -INF , P5 ;  /* 0xff8000003e467808 */ /* 0x000fe40002800000 */
[----:B------:R-:W-:-:S04]  /*18990*/  ISETP.GT.AND P4, PT, R6, 0x10, PT ;  /* 0x000000100600780c */ /* 0x000fc80003f84270 */
[----:B------:R-:W-:Y:S02]  /*189a0*/  FSEL R64, R50, -INF , P4 ;  /* 0xff80000032407808 */ /* 0x000fe40002000000 */
[----:B------:R-:W-:-:S04]  /*189b0*/  ISETP.GT.AND P4, PT, R6, 0x18, PT ;  /* 0x000000180600780c */ /* 0x000fc80003f84270 */
[----:B------:R-:W-:Y:S02]  /*189c0*/  FSEL R54, R54, -INF , P4 ;  /* 0xff80000036367808 */ /* 0x000fe40002000000 */
[----:B------:R-:W-:Y:S01]  /*189d0*/  ISETP.GT.AND P4, PT, R6, 0x20, PT ;  /* 0x000000200600780c */ /* 0x000fe20003f84270 */
[----:B------:R-:W-:Y:S02]  /*189e0*/  WARPGROUP.DEPBAR.LE gsb0, 0x0 ;  /* 0x00008000000079c5 */ /* 0x000fe40000010000 */
[----:B------:R-:W-:Y:S01]  /*189f0*/  WARPGROUP.ARRIVE ;  /* 0x00000000000079c5 */ /* 0x000fe20000000000 */
[----:B------:R-:W-:Y:S02]  /*18a00*/  FSEL R42, R42, -INF , P4 ;  /* 0xff8000002a2a7808 */ /* 0x000fe40002000000 */
[----:B------:R-:W-:-:S03]  /*18a10*/  ISETP.GT.AND P4, PT, R6, 0x28, PT ;  /* 0x000000280600780c */ /* 0x000fc60003f84270 */
[----:B------:R-:W-:Y:S01]  /*18a20*/  HGMMA.64x16x16.F32 R32, gdesc[UR4], R32, gsb0 ;  /* 0x00200000042079f0 */ /* 0x000fe20008000820 */
[----:B------:R-:W-:Y:S01]  /*18a30*/  R2UR UR6, R4 ;  /* 0x00000000040672ca */ /* 0x000fe200000e0000 */
[----:B------:R-:W-:Y:S01]  /*18a40*/  UMOV UR4, UR36 ;  /* 0x0000002400047c82 */ /* 0x000fe20008000000 */
[----:B------:R-:W-:Y:S01]  /*18a50*/  R2UR UR7, R5 ;  /* 0x00000000050772ca */ /* 0x000fe200000e0000 */
[----:B------:R-:W-:Y:S01]  /*18a60*/  UMOV UR5, UR37 ;  /* 0x0000002500057c82 */ /* 0x000fe20008000000 */
[----:B------:R-:W-:Y:S02]  /*18a70*/  FSEL R5, R58, -INF , P3 ;  /* 0xff8000003a057808 */ /* 0x000fe40001800000 */
        /* <DEDUP_REMOVED lines=17> */
[----:B------:R-:W-:Y:S02]  /*18b90*/  FSEL R46, R46, -INF , P4 ;  /* 0xff8000002e2e7808 */ /* 0x000fe40002000000 */
[----:B------:R-:W-:Y:S02]  /*18ba0*/  FMNMX.FTZ R9, R50, R9, !PT ;  /* 0x0000000932097209 */ /* 0x000fe40007810000 */
[----:B------:R-:W-:Y:S02]  /*18bb0*/  ISETP.GT.AND P4, PT, R6, 0x30, PT ;  /* 0x000000300600780c */ /* 0x000fe40003f84270 */
[----:B------:R-:W-:-:S02]  /*18bc0*/  FSEL R14, R47, -INF , P3 ;  /* 0xff8000002f0e7808 */ /* 0x000fc40001800000 */
[----:B------:R-:W-:Y:S02]  /*18bd0*/  FMNMX.FTZ R9, R46, R9, !PT ;  /* 0x000000092e097209 */ /* 0x000fe40007810000 */
[----:B------:R-:W-:Y:S01]  /*18be0*/  ISETP.GT.AND P3, PT, R6, 0x31, PT ;  /* 0x000000310600780c */ /* 0x000fe20003f64270 */
[----:B------:R-:W-:Y:S02]  /*18bf0*/  WARPGROUP.DEPBAR.LE gsb0, 0x0 ;  /* 0x00008000000079c5 */ /* 0x000fe40000010000 */
[----:B------:R-:W-:Y:S01]  /*18c00*/  WARPGROUP.ARRIVE ;  /* 0x00000000000079c5 */ /* 0x000fe20000000000 */
[----:B------:R-:W-:Y:S02]  /*18c10*/  FSEL R34, R34, -INF , P4 ;  /* 0xff80000022227808 */ /* 0x000fe40002000000 */
[----:B------:R-:W-:Y:S02]  /*18c20*/  FMNMX.FTZ R9, R14, R9, !PT ;  /* 0x000000090e097209 */ /* 0x000fe40007810000 */
[----:B------:R-:W-:Y:S01]  /*18c30*/  ISETP.GT.AND P4, PT, R6, 0x38, PT ;  /* 0x000000380600780c */ /* 0x000fe20003f84270 */
[----:B------:R-:W-:Y:S01]  /*18c40*/  HGMMA.64x16x16.F32 R24, gdesc[UR4], R24, gsb0 ;  /* 0x00200000041879f0 */ /* 0x000fe20008000818 */
[----:B------:R-:W-:Y:S01]  /*18c50*/  FSEL R8, R35, -INF , P3 ;  /* 0xff80000023087808 */ /* 0x000fe20001800000 */
[----:B------:R-:W-:Y:S01]  /*18c60*/  ULDC UR4, c[0x0][0x988] ;  /* 0x0002620000047ab9 */ /* 0x000fe20000000800 */
        /* <DEDUP_REMOVED lines=10> */
[----:B------:R-:W-:Y:S01]  /*18d10*/  FSEL R26, R26, -INF , P4 ;  /* 0xff8000001a1a7808 */ /* 0x000fe20002000000 */
[----:B------:R0:W-:Y:S01]  /*18d20*/  @!P1 SYNCS.ARRIVE.TRANS64.RED.A1T0 RZ, [R0+URZ], RZ ;  /* 0x000000ff00ff99a7 */ /* 0x0001e2000810043f */
[----:B------:R-:W-:Y:S02]  /*18d30*/  ISETP.GT.AND P4, PT, R6, 0x48, PT ;  /* 0x000000480600780c */ /* 0x000fe40003f84270 */
[----:B------:R-:W-:Y:S02]  /*18d40*/  FSEL R10, R27, -INF , P3 ;  /* 0xff8000001b0a7808 */ /* 0x000fe40001800000 */
[----:B------:R-:W-:-:S02]  /*18d50*/  FMNMX.FTZ R9, R26, R9, !PT ;  /* 0x000000091a097209 */ /* 0x000fc40007810000 */
[----:B------:R-:W-:Y:S02]  /*18d60*/  ISETP.GT.AND P3, PT, R6, 0x49, PT ;  /* 0x000000490600780c */ /* 0x000fe40003f64270 */
[----:B------:R-:W-:Y:S02]  /*18d70*/  FSEL R30, R30, -INF , P4 ;  /* 0xff8000001e1e7808 */ /* 0x000fe40002000000 */
[----:B------:R-:W-:Y:S02]  /*18d80*/  FMNMX.FTZ R9, R10, R9, !PT ;  /* 0x000000090a097209 */ /* 0x000fe40007810000 */
[----:B------:R-:W-:Y:S01]  /*18d90*/  FSEL R6, R31, -INF , P3 ;  /* 0xff8000001f067808 */ /* 0x000fe20001800000 */
[----:B------:R-:W-:Y:S01]  /*18da0*/  IMAD.MOV.U32 R31, RZ, RZ, R231 ;  /* 0x000000ffff1f7224 */ /* 0x000fe200078e00e7 */
[----:B------:R-:W-:-:S04]  /*18db0*/  FMNMX.FTZ R9, R30, R9, !PT ;  /* 0x000000091e097209 */ /* 0x000fc80007810000 */
[----:B------:R-:W-:Y:S02]  /*18dc0*/  FMNMX.FTZ R4, R6, R9, !PT ;  /* 0x0000000906047209 */ /* 0x000fe40007810000 */
[----:B------:R-:W1:Y:S04]  /*18dd0*/  SHFL.IDX PT, R9, R3, RZ, 0x1c1f ;  /* 0x001c1fff03097589 */ /* 0x000e6800000e0000 */
[----:B------:R-:W2:Y:S01]  /*18de0*/  SHFL.BFLY PT, R11, R4, 0x2, 0x1f ;  /* 0x0c401f00040b7f89 */ /* 0x000ea200000e0000 */
[----:B-1----:R-:W-:Y:S02]  /*18df0*/  VIADDMNMX R9, R9, R66, R7, PT ;  /* 0x0000004209097246 */ /* 0x002fe40003800107 */
[----:B--2---:R-:W-:Y:S02]  /*18e00*/  FMNMX.FTZ R11, R4, R11, !PT ;  /* 0x0000000b040b7209 */ /* 0x004fe40007810000 */
[----:B------:R-:W-:-:S02]  /*18e10*/  ISETP.GT.AND P3, PT, R9, RZ, PT ;  /* 0x000000ff0900720c */ /* 0x000fc40003f64270 */
[C---:B------:R-:W-:Y:S01]  /*18e20*/  ISETP.GT.AND P4, PT, R9.reuse, 0x1, PT ;  /* 0x000000010900780c */ /* 0x040fe20003f84270 */
[----:B------:R-:W1:Y:S01]  /*18e30*/  SHFL.BFLY PT, R72, R11, 0x1, 0x1f ;  /* 0x0c201f000b487f89 */ /* 0x000e6200000e0000 */
[----:B------:R-:W-:Y:S02]  /*18e40*/  ISETP.GT.AND P5, PT, R9, 0x8, PT ;  /* 0x000000080900780c */ /* 0x000fe40003fa4270 */
[----:B------:R-:W-:Y:S02]  /*18e50*/  FSEL R56, R56, -INF , P3 ;  /* 0xff80000038387808 */ /* 0x000fe40001800000 */
[----:B------:R-:W-:Y:S02]  /*18e60*/  FSEL R57, R57, -INF , P4 ;  /* 0xff80000039397808 */ /* 0x000fe40002000000 */
[----:B------:R-:W-:Y:S02]  /*18e70*/  ISETP.GT.AND P6, PT, R9, 0x9, PT ;  /* 0x000000090900780c */ /* 0x000fe40003fc4270 */
[----:B------:R-:W-:-:S02]  /*18e80*/  FSEL R60, R60, -INF , P5 ;  /* 0xff8000003c3c7808 */ /* 0x000fc40002800000 */
[----:B------:R-:W-:Y:S02]  /*18e90*/  FMNMX.FTZ R3, R56, R57, !PT ;  /* 0x0000003938037209 */ /* 0x000fe40007810000 */
[----:B------:R-:W-:Y:S02]  /*18ea0*/  FSEL R66, R61, -INF , P6 ;  /* 0xff8000003d427808 */ /* 0x000fe40003000000 */
[C---:B------:R-:W-:Y:S02]  /*18eb0*/  ISETP.GT.AND P3, PT, R9.reuse, 0x10, PT ;  /* 0x000000100900780c */ /* 0x040fe40003f64270 */
[----:B------:R-:W-:Y:S01]  /*18ec0*/  FMNMX.FTZ R7, R60, R3, !PT ;  /* 0x000000033c077209 */ /* 0x000fe20007810000 */
[----:B------:R-:W-:Y:S01]  /*18ed0*/  IMAD.U32 R3, RZ, RZ, UR4 ;  /* 0x00000004ff037e24 */ /* 0x000fe2000f8e00ff */
[----:B------:R-:W-:Y:S02]  /*18ee0*/  ISETP.GT.AND P4, PT, R9, 0x11, PT ;  /* 0x000000110900780c */ /* 0x000fe40003f84270 */
[----:B------:R-:W-:-:S02]  /*18ef0*/  FSEL R48, R48, -INF , P3 ;  /* 0xff80000030307808 */ /* 0x000fc40001800000 */
[----:B------:R-:W-:Y:S02]  /*18f00*/  FMNMX.FTZ R7, R66, R7, !PT ;  /* 0x0000000742077209 */ /* 0x000fe40007810000 */
[----:B-1----:R-:W-:Y:S02]  /*18f10*/  FMNMX.FTZ R4, R11, R72, !PT ;  /* 0x000000480b047209 */ /* 0x002fe40007810000 */
[----:B------:R-:W-:Y:S02]  /*18f20*/  ISETP.GT.AND P5, PT, R9, 0x18, PT ;  /* 0x000000180900780c */ /* 0x000fe40003fa4270 */
[----:B------:R-:W-:Y:S01]  /*18f30*/  FSEL R72, R49, -INF , P4 ;  /* 0xff80000031487808 */ /* 0x000fe20002000000 */
[----:B------:R-:W-:Y:S01]  /*18f40*/  FMUL.FTZ R13, R4, R3 ;  /* 0x00000003040d7220 */ /* 0x000fe20000410000 */
        /* <DEDUP_REMOVED lines=10> */
[----:B------:R-:W-:Y:S02]  /*18ff0*/  FSETP.NEU.FTZ.AND P6, PT, R4, -INF , PT ;  /* 0xff8000000400780b */ /* 0x000fe40003fdd000 */
[----:B------:R-:W-:Y:S02]  /*19000*/  ISETP.GT.AND P4, PT, R9, 0x28, PT ;  /* 0x000000280900780c */ /* 0x000fe40003f84270 */
[----:B------:R-:W-:Y:S02]  /*19010*/  FSEL R80, R41, -INF , P3 ;  /* 0xff80000029507808 */ /* 0x000fe40001800000 */
[----:B------:R-:W-:-:S02]  /*19020*/  FMNMX.FTZ R11, R78, R11, !PT ;  /* 0x0000000b4e0b7209 */ /* 0x000fc40007810000 */
[----:B------:R-:W-:Y:S02]  /*19030*/  FSEL R7, R13, RZ, P6 ;  /* 0x000000ff0d077208 */ /* 0x000fe40003000000 */
[----:B------:R-:W-:Y:S02]  /*19040*/  ISETP.GT.AND P3, PT, R9, 0x29, PT ;  /* 0x000000290900780c */ /* 0x000fe40003f64270 */
[----:B------:R-:W-:Y:S01]  /*19050*/  FSEL R44, R44, -INF , P4 ;  /* 0xff8000002c2c7808 */ /* 0x000fe20002000000 */
[--C-:B------:R-:W-:Y:S01]  /*19060*/  FFMA.FTZ R40, R74, R3, -R7.reuse ;  /* 0x000000034a287223 */ /* 0x100fe20000010807 */
[----:B------:R-:W-:Y:S01]  /*19070*/  FMNMX.FTZ R11, R80, R11, !PT ;  /* 0x0000000b500b7209 */ /* 0x000fe20007810000 */
[-CC-:B------:R-:W-:Y:S01]  /*19080*/  FFMA.FTZ R211, R70, R3.reuse, -R7.reuse ;  /* 0x0000000346d37223 */ /* 0x180fe20000010807 */
[----:B------:R-:W-:Y:S01]  /*19090*/  FSEL R74, R45, -INF , P3 ;  /* 0xff8000002d4a7808 */ /* 0x000fe20001800000 */
[-CC-:B------:R-:W-:Y:S01]  /*190a0*/  FFMA.FTZ R205, R64, R3.reuse, -R7.reuse ;  /* 0x0000000340cd7223 */ /* 0x180fe20000010807 */
[C---:B------:R-:W-:Y:S01]  /*190b0*/  ISETP.GT.AND P3, PT, R9.reuse, 0x30, PT ;  /* 0x000000300900780c */ /* 0x040fe20003f64270 */
        /* <DEDUP_REMOVED lines=8> */
[--C-:B------:R-:W-:Y:S01]  /*19140*/  FFMA.FTZ R195, R30, R3, -R7.reuse ;  /* 0x000000031ec37223 */ /* 0x100fe20000010807 */
[----:B------:R-:W-:Y:S01]  /*19150*/  ISETP.GT.AND P3, PT, R9, 0x38, PT ;  /* 0x000000380900780c */ /* 0x000fe20003f64270 */
[----:B------:R-:W1:Y:S01]  /*19160*/  @P2 LDC R30, c[0x0][0x44c] ;  /* 0x00011300ff1e2b82 */ /* 0x000e620000000800 */
[----:B------:R-:W-:Y:S01]  /*19170*/  FSEL R70, R33, -INF , P4 ;  /* 0xff80000021467808 */ /* 0x000fe20002000000 */
[----:B------:R-:W-:Y:S01]  /*19180*/  MUFU.EX2 R209, R209 ;  /* 0x000000d100d17308 */ /* 0x000fe20000000800 */
[----:B------:R-:W-:Y:S01]  /*19190*/  FMNMX.FTZ R11, R82, R11, !PT ;  /* 0x0000000b520b7209 */ /* 0x000fe20007810000 */
[-CC-:B------:R-:W-:Y:S01]  /*191a0*/  FFMA.FTZ R197, R34, R3.reuse, -R7.reuse ;  /* 0x0000000322c57223 */ /* 0x180fe20000010807 */
[----:B------:R-:W-:Y:S01]  /*191b0*/  ISETP.GT.AND P4, PT, R9, 0x39, PT ;  /* 0x000000390900780c */ /* 0x000fe20003f84270 */
[--C-:B------:R-:W-:Y:S01]  /*191c0*/  FFMA.FTZ R201, R42, R3, -R7.reuse ;  /* 0x000000032ac97223 */ /* 0x100fe20000010807 */
[----:B------:R-:W-:Y:S01]  /*191d0*/  FSEL R36, R36, -INF , P3 ;  /* 0xff80000024247808 */ /* 0x000fe20001800000 */
[----:B------:R-:W2:Y:S01]  /*191e0*/  @P2 LDC R34, c[0x0][0x450] ;  /* 0x00011400ff222b82 */ /* 0x000ea20000000800 */
[----:B------:R-:W-:Y:S01]  /*191f0*/  FMNMX.FTZ R11, R70, R11, !PT ;  /* 0x0000000b460b7209 */ /* 0x000fe20007810000 */
[----:B------:R-:W3:Y:S01]  /*19200*/  MUFU.EX2 R40, R40 ;  /* 0x0000002800287308 */ /* 0x000ee20000000800 */
[----:B------:R-:W-:Y:S01]  /*19210*/  FSEL R68, R37, -INF , P4 ;  /* 0xff80000025447808 */ /* 0x000fe20002000000 */
[-CC-:B------:R-:W-:Y:S01]  /*19220*/  FFMA.FTZ R42, R50, R3.reuse, -R7.reuse ;  /* 0x00000003322a7223 */ /* 0x180fe20000010807 */
[C---:B------:R-:W-:Y:S01]  /*19230*/  ISETP.GT.AND P3, PT, R9.reuse, 0x40, PT ;  /* 0x000000400900780c */ /* 0x040fe20003f64270 */
[--C-:B------:R-:W-:Y:S01]  /*19240*/  FFMA.FTZ R203, R46, R3, -R7.reuse ;  /* 0x000000032ecb7223 */ /* 0x100fe20000010807 */
[----:B------:R-:W-:Y:S01]  /*19250*/  FMNMX.FTZ R11, R36, R11, !PT ;  /* 0x0000000b240b7209 */ /* 0x000fe20007810000 */
[-CC-:B------:R-:W-:Y:S01]  /*19260*/  FFMA.FTZ R14, R14, R3.reuse, -R7.reuse ;  /* 0x000000030e0e7223 */ /* 0x180fe20000010807 */
[C---:B------:R-:W-:Y:S01]  /*19270*/  ISETP.GT.AND P4, PT, R9.reuse, 0x41, PT ;  /* 0x000000410900780c */ /* 0x040fe20003f84270 */
        /* <DEDUP_REMOVED lines=12> */
[----:B------:R-:W4:Y:S01]  /*19340*/  MUFU.EX2 R211, R211 ;  /* 0x000000d300d37308 */ /* 0x000f220000000800 */
[----:B------:R-:W-:Y:S01]  /*19350*/  FSEL R84, R28, -INF , P3 ;  /* 0xff8000001c547808 */ /* 0x000fe20001800000 */
[----:B------:R-:W-:Y:S01]  /*19360*/  FFMA.FTZ R28, R62, R3, -R7 ;  /* 0x000000033e1c7223 */ /* 0x000fe20000010807 */
[----:B------:R-:W-:Y:S01]  /*19370*/  FMNMX.FTZ R11, R64, R11, !PT ;  /* 0x0000000b400b7209 */ /* 0x000fe20007810000 */
[----:B---3--:R-:W-:Y:S01]  /*19380*/  FADD.FTZ R26, R209, R40 ;  /* 0x00000028d11a7221 */ /* 0x008fe20000010000 */
[----:B------:R-:W-:Y:S01]  /*19390*/  FSEL R62, R29, -INF , P4 ;  /* 0xff8000001d3e7808 */ /* 0x000fe20002000000 */
[----:B-1----:R-:W-:Y:S01]  /*193a0*/  @P2 IMAD.HI.U32 R29, R231, R30, RZ ;  /* 0x0000001ee71d2227 */ /* 0x002fe200078e00ff */
[----:B------:R-:W-:Y:S01]  /*193b0*/  FMNMX.FTZ R11, R84, R11, !PT ;  /* 0x0000000b540b7209 */ /* 0x000fe20007810000 */
[----:B------:R-:W1:Y:S01]  /*193c0*/  MUFU.EX2 R32, R32 ;  /* 0x0000002000207308 */ /* 0x000e620000000800 */
[----:B------:R-:W-:-:S02]  /*193d0*/  F2FP.F16.F32.PACK_AB R209, R40, R209 ;  /* 0x000000d128d1723e */ /* 0x000fc400000000ff */
[----:B------:R-:W-:Y:S02]  /*193e0*/  CS2R R50, SRZ ;  /* 0x0000000000327805 */ /* 0x000fe4000001ff00 */
[----:B------:R-:W-:Y:S02]  /*193f0*/  FMNMX.FTZ R11, R62, R11, !PT ;  /* 0x0000000b3e0b7209 */ /* 0x000fe40007810000 */
[----:B------:R-:W-:Y:S02]  /*19400*/  CS2R R46, SRZ ;  /* 0x00000000002e7805 */ /* 0x000fe4000001ff00 */
[----:B--2---:R-:W-:Y:S02]  /*19410*/  @P2 SHF.R.U32.HI R31, RZ, R34, R29 ;  /* 0x00000022ff1f2219 */ /* 0x004fe4000001161d */
[----:B------:R-:W-:Y:S02]  /*19420*/  CS2R R40, SRZ ;  /* 0x0000000000287805 */ /* 0x000fe4000001ff00 */
[----:B------:R-:W-:Y:S01]  /*19430*/  CS2R R38, SRZ ;  /* 0x0000000000267805 */ /* 0x000fe2000001ff00 */
[----:B------:R-:W2:Y:S01]  /*19440*/  SHFL.BFLY PT, R58, R11, 0x2, 0x1f ;  /* 0x0c401f000b3a7f89 */ /* 0x000ea200000e0000 */
[----:B------:R-:W3:Y:S01]  /*19450*/  MUFU.EX2 R205, R205 ;  /* 0x000000cd00cd7308 */ /* 0x000ee20000000800 */
[----:B----4-:R-:W-:Y:S01]  /*19460*/  FADD.FTZ R27, R211, R26 ;  /* 0x0000001ad31b7221 */ /* 0x010fe20000010000 */
[----:B------:R-:W-:-:S05]  /*19470*/  IADD3 R33, R31, R233, -R232 ;  /* 0x000000e91f217210 */ /* 0x000fca0007ffe8e8 */
[----:B------:R-:W-:Y:S01]  /*19480*/  IMAD.HI R224, R33, 0x66666667, RZ ;  /* 0x6666666721e07827 */ /* 0x000fe200078e02ff */
[----:B------:R-:W4:Y:S03]  /*19490*/  MUFU.EX2 R28, R28 ;  /* 0x0000001c001c7308 */ /* 0x000f260000000800 */
[C---:B-1----:R-:W-:Y:S01]  /*194a0*/  FADD.FTZ R26, R32.reuse, R27 ;  /* 0x0000001b201a7221 */ /* 0x042fe20000010000 */
[----:B------:R-:W-:-:S04]  /*194b0*/  F2FP.F16.F32.PACK_AB R211, R32, R211 ;  /* 0x000000d320d3723e */ /* 0x000fc800000000ff */
[----:B------:R-:W1:Y:S01]  /*194c0*/  MUFU.EX2 R207, R207 ;  /* 0x000000cf00cf7308 */ /* 0x000e620000000800 */
[----:B---3--:R-:W-:Y:S01]  /*194d0*/  FADD.FTZ R27, R205, R26 ;  /* 0x0000001acd1b7221 */ /* 0x008fe20000010000 */
[----:B--2---:R-:W-:-:S06]  /*194e0*/  FMNMX.FTZ R58, R11, R58, !PT ;  /* 0x0000003a0b3a7209 */ /* 0x004fcc0007810000 */
[----:B------:R-:W2:Y:S01]  /*194f0*/  MUFU.EX2 R54, R54 ;  /* 0x0000003600367308 */ /* 0x000ea20000000800 */
[C---:B----4-:R-:W-:Y:S01]  /*19500*/  FADD.FTZ R30, R28.reuse, R27 ;  /* 0x0000001b1c1e7221 */ /* 0x050fe20000010000 */
[----:B------:R-:W-:Y:S01]  /*19510*/  F2FP.F16.F32.PACK_AB R205, R28, R205 ;  /* 0x000000cd1ccd723e */ /* 0x000fe200000000ff */
[----:B------:R-:W3:Y:S05]  /*19520*/  SHFL.BFLY PT, R5, R58, 0x1, 0x1f ;  /* 0x0c201f003a057f89 */ /* 0x000eea00000e0000 */
[----:B------:R-:W-:Y:S01]  /*19530*/  MUFU.EX2 R201, R201 ;  /* 0x000000c900c97308 */ /* 0x000fe20000000800 */
[----:B-1----:R-:W-:-:S07]  /*19540*/  FADD.FTZ R31, R207, R30 ;  /* 0x0000001ecf1f7221 */ /* 0x002fce0000010000 */
[----:B------:R-:W-:Y:S01]  /*19550*/  MUFU.EX2 R42, R42 ;  /* 0x0000002a002a7308 */ /* 0x000fe20000000800 */
[----:B--2---:R-:W-:-:S07]  /*19560*/  F2FP.F16.F32.PACK_AB R207, R54, R207 ;  /* 0x000000cf36cf723e */ /* 0x004fce00000000ff */
[----:B------:R-:W-:Y:S01]  /*19570*/  MUFU.EX2 R203, R203 ;  /* 0x000000cb00cb7308 */ /* 0x000fe20000000800 */
[----:B---3--:R-:W-:Y:S02]  /*19580*/  FMNMX.FTZ R5, R58, R5, !PT ;  /* 0x000000053a057209 */ /* 0x008fe40007810000 */
[----:B------:R-:W-:Y:S02]  /*19590*/  CS2R R58, SRZ ;  /* 0x00000000003a7805 */ /* 0x000fe4000001ff00 */
        /* <DEDUP_REMOVED lines=20> */
[----:B------:R-:W1:Y:S01]  /*196e0*/  MUFU.EX2 R7, R7 ;  /* 0x0000000700077308 */ /* 0x000e620000000800 */
[-CC-:B------:R-:W-:Y:S01]  /*196f0*/  FFMA.FTZ R198, R36, R3.reuse, -R15.reuse ;  /* 0x0000000324c67223 */ /* 0x180fe2000001080f */
[-CC-:B------:R-:W-:Y:S01]  /*19700*/  FFMA.FTZ R24, R24, R3.reuse, -R15.reuse ;  /* 0x0000000318187223 */ /* 0x180fe2000001080f */
[-CC-:B------:R-:W-:Y:S01]  /*19710*/  FFMA.FTZ R64, R64, R3.reuse, -R15.reuse ;  /* 0x0000000340407223 */ /* 0x180fe2000001080f */
[-CC-:B------:R-:W-:Y:S01]  /*19720*/  FFMA.FTZ R84, R84, R3.reuse, -R15.reuse ;  /* 0x0000000354547223 */ /* 0x180fe2000001080f */
[----:B------:R-:W-:Y:S01]  /*19730*/  FFMA.FTZ R62, R62, R3, -R15 ;  /* 0x000000033e3e7223 */ /* 0x000fe2000001080f */
[----:B------:R-:W-:-:S02]  /*19740*/  CS2R R82, SRZ ;  /* 0x0000000000527805 */ /* 0x000fc4000001ff00 */
[----:B------:R-:W-:Y:S01]  /*19750*/  CS2R R80, SRZ ;  /* 0x0000000000507805 */ /* 0x000fe2000001ff00 */
[----:B------:R-:W2:Y:S01]  /*19760*/  MUFU.EX2 R210, R210 ;  /* 0x000000d200d27308 */ /* 0x000ea20000000800 */
[----:B------:R-:W-:Y:S02]  /*19770*/  CS2R R78, SRZ ;  /* 0x00000000004e7805 */ /* 0x000fe4000001ff00 */
[----:B------:R-:W-:Y:S02]  /*19780*/  CS2R R76, SRZ ;  /* 0x00000000004c7805 */ /* 0x000fe4000001ff00 */
[----:B------:R-:W-:Y:S02]  /*19790*/  CS2R R74, SRZ ;  /* 0x00000000004a7805 */ /* 0x000fe4000001ff00 */
[----:B------:R-:W-:Y:S02]  /*197a0*/  CS2R R72, SRZ ;  /* 0x0000000000487805 */ /* 0x000fe4000001ff00 */
[----:B------:R-:W-:-:S02]  /*197b0*/  CS2R R70, SRZ ;  /* 0x0000000000467805 */ /* 0x000fc4000001ff00 */
[----:B------:R-:W-:Y:S02]  /*197c0*/  CS2R R66, SRZ ;  /* 0x0000000000427805 */ /* 0x000fe4000001ff00 */
[----:B------:R-:W-:Y:S01]  /*197d0*/  CS2R R60, SRZ ;  /* 0x00000000003c7805 */ /* 0x000fe2000001ff00 */
[----:B------:R-:W3:Y:S01]  /*197e0*/  MUFU.EX2 R9, R9 ;  /* 0x0000000900097308 */ /* 0x000ee20000000800 */
[----:B-1----:R-:W-:Y:S01]  /*197f0*/  FADD.FTZ R29, R208, R7 ;  /* 0x00000007d01d7221 */ /* 0x002fe20000010000 */
[----:B------:R-:W-:Y:S02]  /*19800*/  F2FP.F16.F32.PACK_AB R208, R7, R208 ;  /* 0x000000d007d0723e */ /* 0x000fe400000000ff */
[----:B------:R-:W-:Y:S02]  /*19810*/  CS2R R56, SRZ ;  /* 0x0000000000387805 */ /* 0x000fe4000001ff00 */
[----:B------:R-:W-:Y:S02]  /*19820*/  CS2R R52, SRZ ;  /* 0x0000000000347805 */ /* 0x000fe4000001ff00 */
[----:B------:R-:W-:-:S02]  /*19830*/  CS2R R48, SRZ ;  /* 0x0000000000307805 */ /* 0x000fc4000001ff00 */
[----:B------:R-:W-:Y:S02]  /*19840*/  CS2R R44, SRZ ;  /* 0x00000000002c7805 */ /* 0x000fe4000001ff00 */
[----:B------:R-:W-:Y:S01]  /*19850*/  CS2R R36, SRZ ;  /* 0x0000000000247805 */ /* 0x000fe2000001ff00 */
[----:B------:R-:W0:Y:S01]  /*19860*/  MUFU.EX2 R204, R204 ;  /* 0x000000cc00cc7308 */ /* 0x000e220000000800 */
[----:B--2---:R-:W-:-:S07]  /*19870*/  FADD.FTZ R26, R210, R29 ;  /* 0x0000001dd21a7221 */ /* 0x004fce0000010000 */
[----:B------:R-:W1:Y:S01]  /*19880*/  MUFU.EX2 R11, R11 ;  /* 0x0000000b000b7308 */ /* 0x000e620000000800 */
[C---:B---3--:R-:W-:Y:S01]  /*19890*/  FADD.FTZ R29, R9.reuse, R26 ;  /* 0x0000001a091d7221 */ /* 0x048fe20000010000 */
[----:B------:R-:W-:Y:S01]  /*198a0*/  FADD.FTZ R26, R54, R31 ;  /* 0x0000001f361a7221 */ /* 0x000fe20000010000 */
[----:B------:R-:W-:Y:S02]  /*198b0*/  F2FP.F16.F32.PACK_AB R210, R9, R210 ;  /* 0x000000d209d2723e */ /* 0x000fe400000000ff */
[----:B------:R-:W-:Y:S01]  /*198c0*/  CS2R R54, SRZ ;  /* 0x0000000000367805 */ /* 0x000fe2000001ff00 */
[----:B------:R-:W-:Y:S01]  /*198d0*/  FADD.FTZ R33, R201, R26 ;  /* 0x0000001ac9217221 */ /* 0x000fe20000010000 */
[----:B------:R-:W-:Y:S01]  /*198e0*/  F2FP.F16.F32.PACK_AB R201, R42, R201 ;  /* 0x000000c92ac9723e */ /* 0x000fe200000000ff */
[----:B------:R-:W2:Y:S01]  /*198f0*/  MUFU.EX2 R206, R206 ;  /* 0x000000ce00ce7308 */ /* 0x000ea20000000800 */
[----:B0-----:R-:W-:Y:S01]  /*19900*/  FADD.FTZ R0, R204, R29 ;  /* 0x0000001dcc007221 */ /* 0x001fe20000010000 */
[----:B------:R-:W-:Y:S01]  /*19910*/  FADD.FTZ R26, R42, R33 ;  /* 0x000000212a1a7221 */ /* 0x000fe20000010000 */
[----:B------:R-:W-:Y:S01]  /*19920*/  FFMA.FTZ R29, R68, R3, -R15 ;  /* 0x00000003441d7223 */ /* 0x000fe2000001080f */
[----:B------:R-:W-:-:S02]  /*19930*/  CS2R R68, SRZ ;  /* 0x0000000000447805 */ /* 0x000fc4000001ff00 */
[----:B------:R-:W-:Y:S01]  /*19940*/  CS2R R42, SRZ ;  /* 0x00000000002a7805 */ /* 0x000fe2000001ff00 */
[----:B------:R-:W-:Y:S01]  /*19950*/  FADD.FTZ R33, R203, R26 ;  /* 0x0000001acb217221 */ /* 0x000fe20000010000 */
[C---:B------:R-:W-:Y:S01]  /*19960*/  F2FP.F16.F32.PACK_AB R203, R14.reuse, R203 ;  /* 0x000000cb0ecb723e */ /* 0x040fe200000000ff */
[----:B------:R-:W0:Y:S01]  /*19970*/  MUFU.EX2 R13, R13 ;  /* 0x0000000d000d7308 */ /* 0x000e220000000800 */
[C---:B-1----:R-:W-:Y:S01]  /*19980*/  FADD.FTZ R31, R11.reuse, R0 ;  /* 0x000000000b1f7221 */ /* 0x042fe20000010000 */
[----:B------:R-:W-:Y:S01]  /*19990*/  FADD.FTZ R26, R14, R33 ;  /* 0x000000210e1a7221 */ /* 0x000fe20000010000 */
[----:B------:R-:W-:Y:S02]  /*199a0*/  SHF.R.U32.HI R33, RZ, 0x1f, R224 ;  /* 0x0000001fff217819 */ /* 0x000fe400000116e0 */
[----:B------:R-:W-:Y:S02]  /*199b0*/  F2FP.F16.F32.PACK_AB R204, R11, R204 ;  /* 0x000000cc0bcc723e */ /* 0x000fe400000000ff */
[----:B------:R-:W-:Y:S01]  /*199c0*/  LEA.HI.SX32 R224, R224, R33, 0x1b ;  /* 0x00000021e0e07211 */ /* 0x000fe200078fdaff */
[----:B------:R-:W1:Y:S01]  /*199d0*/  MUFU.EX2 R200, R200 ;  /* 0x000000c800c87308 */ /* 0x000e620000000800 */
[----:B--2---:R-:W-:-:S02]  /*199e0*/  FADD.FTZ R0, R206, R31 ;  /* 0x0000001fce007221 */ /* 0x004fc40000010000 */
[----:B------:R-:W-:-:S05]  /*199f0*/  VIMNMX R224, R229, R224, !PT ;  /* 0x000000e0e5e07248 */ /* 0x000fca0007fe0100 */
[----:B------:R-:W2:Y:S01]  /*19a00*/  MUFU.EX2 R21, R21 ;  /* 0x0000001500157308 */ /* 0x000ea20000000800 */
[C---:B0-----:R-:W-:Y:S01]  /*19a10*/  FADD.FTZ R31, R13.reuse, R0 ;  /* 0x000000000d1f7221 */ /* 0x041fe20000010000 */
[----:B------:R-:W-:-:S06]  /*19a20*/  F2FP.F16.F32.PACK_AB R206, R13, R206 ;  /* 0x000000ce0dce723e */ /* 0x000fcc00000000ff */
[----:B------:R-:W0:Y:S01]  /*19a30*/  MUFU.EX2 R202, R202 ;  /* 0x000000ca00ca7308 */ /* 0x000e220000000800 */
[----:B-1----:R-:W-:Y:S01]  /*19a40*/  FADD.FTZ R0, R200, R31 ;  /* 0x0000001fc8007221 */ /* 0x002fe20000010000 */
[----:B------:R-:W-:-:S06]  /*19a50*/  FADD.FTZ R31, R197, R26 ;  /* 0x0000001ac51f7221 */ /* 0x000fcc0000010000 */
[----:B------:R-:W1:Y:S01]  /*19a60*/  MUFU.EX2 R8, R8 ;  /* 0x0000000800087308 */ /* 0x000e620000000800 */
[C---:B--2---:R-:W-:Y:S01]  /*19a70*/  FADD.FTZ R15, R21.reuse, R0 ;  /* 0x00000000150f7221 */ /* 0x044fe20000010000 */
[----:B------:R-:W-:-:S06]  /*19a80*/  F2FP.F16.F32.PACK_AB R200, R21, R200 ;  /* 0x000000c815c8723e */ /* 0x000fcc00000000ff */
[----:B------:R-:W2:Y:S01]  /*19a90*/  MUFU.EX2 R25, R25 ;  /* 0x0000001900197308 */ /* 0x000ea20000000800 */
[----:B0-----:R-:W-:-:S07]  /*19aa0*/  FADD.FTZ R0, R202, R15 ;  /* 0x0000000fca007221 */ /* 0x001fce0000010000 */
[----:B------:R-:W0:Y:S01]  /*19ab0*/  MUFU.EX2 R199, R199 ;  /* 0x000000c700c77308 */ /* 0x000e220000000800 */
[C---:B-1----:R-:W-:Y:S01]  /*19ac0*/  FADD.FTZ R26, R8.reuse, R31 ;  /* 0x0000001f081a7221 */ /* 0x042fe20000010000 */
[----:B------:R-:W-:Y:S02]  /*19ad0*/  F2FP.F16.F32.PACK_AB R197, R8, R197 ;  /* 0x000000c508c5723e */ /* 0x000fe400000000ff */
[----:B------:R-:W-:Y:S01]  /*19ae0*/  IADD3 R8, R2, -0x2, RZ ;  /* 0xfffffffe02087810 */ /* 0x000fe20007ffe0ff */
[----:B------:R-:W-:-:S03]  /*19af0*/  IMAD.MOV.U32 R2, RZ, RZ, 0x3f800000 ;  /* 0x3f800000ff027424 */ /* 0x000fc600078e00ff */
[----:B------:R-:W1:Y:S01]  /*19b00*/  MUFU.EX2 R196, R196 ;  /* 0x000000c400c47308 */ /* 0x000e620000000800 */
[C---:B--2---:R-:W-:Y:S01]  /*19b10*/  FADD.FTZ R31, R25.reuse, R0 ;  /* 0x00000000191f7221 */ /* 0x044fe20000010000 */
[----:B------:R-:W-:Y:S02]  /*19b20*/  ISETP.GE.AND P3, PT, R8, R224, PT ;  /* 0x000000e00800720c */ /* 0x000fe40003f66270 */
[----:B------:R-:W-:-:S04]  /*19b30*/  F2FP.F16.F32.PACK_AB R202, R25, R202 ;  /* 0x000000ca19ca723e */ /* 0x000fc800000000ff */
        /* <DEDUP_REMOVED lines=11> */
[----:B-1----:R-:W-:Y:S01]  /*19bf0*/  FADD.FTZ R33, R193, R26 ;  /* 0x0000001ac1217221 */ /* 0x002fe20000010000 */
[----:B------:R-:W-:-:S06]  /*19c00*/  CS2R R26, SRZ ;  /* 0x00000000001a7805 */ /* 0x000fcc000001ff00 */
[----:B------:R-:W1:Y:S01]  /*19c10*/  MUFU.EX2 R29, R29 ;  /* 0x0000001d001d7308 */ /* 0x000e620000000800 */
[----:B--2---:R-:W-:-:S07]  /*19c20*/  FADD.FTZ R0, R198, R31 ;  /* 0x0000001fc6007221 */ /* 0x004fce0000010000 */
[----:B------:R-:W2:Y:S01]  /*19c30*/  MUFU.EX2 R24, R24 ;  /* 0x0000001800187308 */ /* 0x000ea20000000800 */
[C---:B0-----:R-:W-:Y:S01]  /*19c40*/  FADD.FTZ R14, R10.reuse, R33 ;  /* 0x000000210a0e7221 */ /* 0x041fe20000010000 */
[----:B------:R-:W-:-:S06]  /*19c50*/  F2FP.F16.F32.PACK_AB R193, R10, R193 ;  /* 0x000000c10ac1723e */ /* 0x000fcc00000000ff */
[----:B------:R0:W3:Y:S01]  /*19c60*/  MUFU.EX2 R15, R64 ;  /* 0x00000040000f7308 */ /* 0x0000e20000000800 */
[C---:B-1----:R-:W-:Y:S01]  /*19c70*/  FADD.FTZ R33, R29.reuse, R0 ;  /* 0x000000001d217221 */ /* 0x042fe20000010000 */
[----:B------:R-:W-:Y:S02]  /*19c80*/  F2FP.F16.F32.PACK_AB R198, R29, R198 ;  /* 0x000000c61dc6723e */ /* 0x000fe400000000ff */
[----:B------:R-:W-:-:S04]  /*19c90*/  CS2R R28, SRZ ;  /* 0x00000000001c7805 */ /* 0x000fc8000001ff00 */
[----:B------:R-:W1:Y:S01]  /*19ca0*/  MUFU.EX2 R195, R195 ;  /* 0x000000c300c37308 */ /* 0x000e620000000800 */
[----:B--2---:R-:W-:Y:S01]  /*19cb0*/  FADD.FTZ R0, R24, R33 ;  /* 0x0000002118007221 */ /* 0x004fe20000010000 */
[----:B0-----:R-:W-:Y:S02]  /*19cc0*/  CS2R R64, SRZ ;  /* 0x0000000000407805 */ /* 0x001fe4000001ff00 */
[----:B------:R-:W-:-:S04]  /*19cd0*/  CS2R R32, SRZ ;  /* 0x0000000000207805 */ /* 0x000fc8000001ff00 */
[----:B------:R-:W0:Y:S01]  /*19ce0*/  MUFU.EX2 R84, R84 ;  /* 0x0000005400547308 */ /* 0x000e220000000800 */
[C---:B---3--:R-:W-:Y:S01]  /*19cf0*/  FADD.FTZ R7, R15.reuse, R0 ;  /* 0x000000000f077221 */ /* 0x048fe20000010000 */
[----:B------:R-:W-:Y:S02]  /*19d00*/  F2FP.F16.F32.PACK_AB R192, R15, R24 ;  /* 0x000000180fc0723e */ /* 0x000fe400000000ff */
[----:B------:R-:W-:-:S04]  /*19d10*/  CS2R R24, SRZ ;  /* 0x0000000000187805 */ /* 0x000fc8000001ff00 */
[----:B------:R-:W2:Y:S01]  /*19d20*/  MUFU.EX2 R6, R6 ;  /* 0x0000000600067308 */ /* 0x000ea20000000800 */
[----:B-1----:R-:W-:-:S07]  /*19d30*/  FADD.FTZ R35, R195, R14 ;  /* 0x0000000ec3237221 */ /* 0x002fce0000010000 */
[----:B------:R1:W3:Y:S01]  /*19d40*/  MUFU.EX2 R31, R62 ;  /* 0x0000003e001f7308 */ /* 0x0002e20000000800 */
[----:B0-----:R-:W-:Y:S01]  /*19d50*/  FADD.FTZ R0, R84, R7 ;  /* 0x0000000754007221 */ /* 0x001fe20000010000 */
[C---:B--2---:R-:W-:Y:S01]  /*19d60*/  FADD.FTZ R12, R6.reuse, R35 ;  /* 0x00000023060c7221 */ /* 0x044fe20000010000 */
[----:B------:R-:W-:Y:S02]  /*19d70*/  F2FP.F16.F32.PACK_AB R195, R6, R195 ;  /* 0x000000c306c3723e */ /* 0x000fe400000000ff */
[----:B-1----:R-:W-:Y:S02]  /*19d80*/  CS2R R62, SRZ ;  /* 0x00000000003e7805 */ /* 0x002fe4000001ff00 */
[----:B------:R-:W-:Y:S01]  /*19d90*/  CS2R R34, SRZ ;  /* 0x0000000000227805 */ /* 0x000fe2000001ff00 */
[C---:B---3--:R-:W-:Y:S01]  /*19da0*/  FADD.FTZ R13, R31.reuse, R0 ;  /* 0x000000001f0d7221 */ /* 0x048fe20000010000 */
[----:B------:R-:W-:Y:S01]  /*19db0*/  F2FP.F16.F32.PACK_AB R194, R31, R84 ;  /* 0x000000541fc2723e */ /* 0x000fe200000000ff */
[----:B------:R-:W-:Y:S01]  /*19dc0*/  IMAD.MOV.U32 R0, RZ, RZ, 0x3f800000 ;  /* 0x3f800000ff007424 */ /* 0x000fe200078e00ff */
[----:B------:R-:W-:-:S02]  /*19dd0*/  CS2R R84, SRZ ;  /* 0x0000000000547805 */ /* 0x000fc4000001ff00 */
[----:B------:R-:W-:Y:S01]  /*19de0*/  CS2R R30, SRZ ;  /* 0x00000000001e7805 */ /* 0x000fe2000001ff00 */
[----:B------:R-:W-:Y:S06]  /*19df0*/  @!P3 BRA `(.L_x_2841) ;  /* 0x0000004c00bcb947 */ /* 0x000fec0003800000 */
[----:B------:R-:W-:Y:S01]  /*19e00*/  BSSY B1, `(.L_x_2841) ;  /* 0x00004ee000017945 */ /* 0x000fe20003800000 */
[----:B------:R-:W-:Y:S01]  /*19e10*/  IMAD.MOV.U32 R6, RZ, RZ, R4 ;  /* 0x000000ffff067224 */ /* 0x000fe200078e0004 */
[----:B------:R-:W-:Y:S01]  /*19e20*/  MOV R10, R216 ;  /* 0x000000d8000a7202 */ /* 0x000fe20000000f00 */
[----:B------:R-:W-:Y:S02]  /*19e30*/  IMAD.MOV.U32 R7, RZ, RZ, R5 ;  /* 0x000000ffff077224 */ /* 0x000fe400078e0005 */
[----:B------:R-:W-:Y:S02]  /*19e40*/  IMAD.MOV.U32 R9, RZ, RZ, R218 ;  /* 0x000000ffff097224 */ /* 0x000fe400078e00da */
[----:B------:R-:W-:Y:S02]  /*19e50*/  IMAD.MOV.U32 R2, RZ, RZ, 0x3f800000 ;  /* 0x3f800000ff027424 */ /* 0x000fe400078e00ff */
[----:B------:R-:W-:-:S07]  /*19e60*/  IMAD.MOV.U32 R151, RZ, RZ, RZ ;  /* 0x000000ffff977224 */ /* 0x000fce00078e00ff */
.L_x_2852:
        /* <DEDUP_REMOVED lines=8> */
.L_x_2842:
[----:B------:R-:W-:Y:S01]  /*19ef0*/  IMAD R11, R3, 0x8, R16 ;  /* 0x00000008030b7824 */ /* 0x000fe200078e0210 */
[----:B------:R-:W-:-:S04]  /*19f00*/  SHF.L.U32 R4, R218, 0x1f, RZ ;  /* 0x0000001fda047819 */ /* 0x000fc800000006ff */
[----:B------:R0:W1:Y:S01]  /*19f10*/  SYNCS.PHASECHK.TRANS64.TRYWAIT P3, [R11+URZ+0x38830], R4 ;  /* 0x038830040b0075a7 */ /* 0x000062000806017f */
[----:B------:R-:W-:Y:S05]  /*19f20*/  @!P0 BRA `(.L_x_2843) ;  /* 0x0000000000048947 */ /* 0x000fea0003800000 */
[----:B------:R-:W-:Y:S01]  /*19f30*/  BPT.TRAP 0x1 ;  /* 0x000000040000795c */ /* 0x000fe20000300000 */
.L_x_2843:
[----:B------:R-:W-:Y:S01]  /*19f40*/  IMAD R3, R216, 0xa00, R20 ;  /* 0x00000a00d8037824 */ /* 0x000fe200078e0214 */
[----:B------:R-:W-:Y:S03]  /*19f50*/  BSSY B2, `(.L_x_2844) ;  /* 0x0000006000027945 */ /* 0x000fe60003800000 */
[C---:B------:R-:W-:Y:S01]  /*19f60*/  VIADD R152, R3.reuse, 0x100 ;  /* 0x0000010003987836 */ /* 0x040fe20000000000 */
[----:B------:R-:W-:Y:S01]  /*19f70*/  IADD3 R15, R3, 0x80, RZ ;  /* 0x00000080030f7810 */ /* 0x000fe20007ffe0ff */
[----:B-1----:R-:W-:Y:S06]  /*19f80*/  @P3 BRA `(.L_x_2845) ;  /* 0x0000000000083947 */ /* 0x002fec0003800000 */
[----:B------:R-:W1:Y:S02]  /*19f90*/  SYNCS.PHASECHK.TRANS64.TRYWAIT P3, [R11+URZ+0x38830], R4 ;  /* 0x038830040b0075a7 */ /* 0x000e64000806017f */
[----:B-1----:R-:W-:Y:S05]  /*19fa0*/  @!P3 BRA `(.L_x_2846) ;  /* 0x000001a000e8b947 */ /* 0x002fea0003800000 */
.L_x_2845:
[----:B------:R-:W-:Y:S05]  /*19fb0*/  BSYNC B2 ;  /* 0x0000000000027941 */ /* 0x000fea0003800000 */
.L_x_2844:
        /* <DEDUP_REMOVED lines=12> */
[----:B------:R-:W-:Y:S01]  /*1a080*/  R2UR UR27, R153 ;  /* 0x00000000991b72ca */ /* 0x000fe200000e0000 */
[----:B------:R-:W-:Y:S02]  /*1a090*/  VIADD R14, R3, 0x180 ;  /* 0x00000180030e7836 */ /* 0x000fe40000000000 */
[----:B------:R-:W-:-:S03]  /*1a0a0*/  IMAD.MOV.U32 R15, RZ, RZ, 0x40000040 ;  /* 0x40000040ff0f7424 */ /* 0x000fc600078e00ff */
[----:B------:R-:W-:Y:S02]  /*1a0b0*/  R2UR UR10, R14 ;  /* 0x000000000e0a72ca */ /* 0x000fe400000e0000 */
[----:B------:R-:W-:Y:S02]  /*1a0c0*/  R2UR UR11, R15 ;  /* 0x000000000f0b72ca */ /* 0x000fe400000e0000 */
[----:B--2---:R-:W-:Y:S02]  /*1a0d0*/  R2UR UR28, R154 ;  /* 0x000000009a1c72ca */ /* 0x004fe400000e0000 */
[----:B------:R-:W-:Y:S02]  /*1a0e0*/  R2UR UR29, R155 ;  /* 0x000000009b1d72ca */ /* 0x000fe400000e0000 */
[----:B------:R-:W2:Y:S01]  /*1a0f0*/  LDL.64 R154, [R1+0x40] ;  /* 0x00004000019a7983 */ /* 0x000ea20000100a00 */
[----:B---3--:R-:W-:Y:S02]  /*1a100*/  R2UR UR12, R156 ;  /* 0x000000009c0c72ca */ /* 0x008fe400000e0000 */
[----:B------:R-:W-:-:S11]  /*1a110*/  R2UR UR13, R157 ;  /* 0x000000009d0d72ca */ /* 0x000fd600000e0000 */
[----:B------:R-:W-:Y:S02]  /*1a120*/  UMOV UR4, UR12 ;  /* 0x0000000c00047c82 */ /* 0x000fe40008000000 */
        /* <DEDUP_REMOVED lines=14> */
[----:B------:R-:W-:Y:S01]  /*1a210*/  IADD3 R4, R3, 0x200, RZ ;  /* 0x0000020003047810 */ /* 0x000fe20007ffe0ff */
[----:B------:R-:W-:Y:S02]  /*1a220*/  WARPGROUP.DEPBAR.LE gsb0, 0x0 ;  /* 0x00008000000079c5 */ /* 0x000fe40000010000 */
[----:B------:R-:W-:-:S06]  /*1a230*/  WARPGROUP.ARRIVE ;  /* 0x00000000000079c5 */ /* 0x000fcc0000000000 */
[----:B------:R-:W-:Y:S01]  /*1a240*/  HGMMA.64x16x16.F32 R160, gdesc[UR8], RZ, !UPT, gsb0 ;  /* 0x0020000008a079f0 */ /* 0x000fe2000c0008ff */
[----:B------:R-:W-:Y:S02]  /*1a250*/  R2UR UR14, R4 ;  /* 0x00000000040e72ca */ /* 0x000fe400000e0000 */
[----:B------:R-:W-:Y:S01]  /*1a260*/  R2UR UR15, R5 ;  /* 0x00000000050f72ca */ /* 0x000fe200000e0000 */
[----:B------:R-:W-:Y:S01]  /*1a270*/  VIADD R14, R3, 0x2 ;  /* 0x00000002030e7836 */ /* 0x000fe20000000000 */
[----:B------:R-:W-:Y:S02]  /*1a280*/  WARPGROUP.DEPBAR.LE gsb0, 0x0 ;  /* 0x00008000000079c5 */ /* 0x000fe40000010000 */
[----:B------:R-:W-:Y:S01]  /*1a290*/  IMAD.MOV.U32 R15, RZ, RZ, 0x40000040 ;  /* 0x40000040ff0f7424 */ /* 0x000fe200078e00ff */
[----:B--2---:R-:W-:Y:S02]  /*1a2a0*/  R2UR UR30, R154 ;  /* 0x000000009a1e72ca */ /* 0x004fe400000e0000 */
[----:B------:R-:W-:-:S02]  /*1a2b0*/  R2UR UR31, R155 ;  /* 0x000000009b1f72ca */ /* 0x000fc400000e0000 */
        /* <DEDUP_REMOVED lines=25> */
[----:B------:R-:W-:Y:S01]  /*1a450*/  UMOV UR24, UR28 ;  /* 0x0000001c00187c82 */ /* 0x000fe20008000000 */
[----:B------:R-:W-:Y:S01]  /*1a460*/  IMAD.MOV.U32 R5, RZ, RZ, 0x40000040 ;  /* 0x40000040ff057424 */ /* 0x000fe200078e00ff */
[----:B------:R-:W-:Y:S01]  /*1a470*/  UMOV UR25, UR29 ;  /* 0x0000001d00197c82 */ /* 0x000fe20008000000 */
[----:B------:R-:W-:Y:S01]  /*1a480*/  UMOV UR8, UR28 ;  /* 0x0000001c00087c82 */ /* 0x000fe20008000000 */
[----:B------:R-:W-:-:S02]  /*1a490*/  WARPGROUP.DEPBAR.LE gsb0, 0x0 ;  /* 0x00008000000079c5 */ /* 0x000fc40000010000 */
[----:B------:R-:W-:Y:S01]  /*1a4a0*/  WARPGROUP.ARRIVE ;  /* 0x00000000000079c5 */ /* 0x000fe20000000000 */
[----:B------:R-:W-:Y:S01]  /*1a4b0*/  UMOV UR9, UR29 ;  /* 0x0000001d00097c82 */ /* 0x000fe20008000000 */
[----:B------:R-:W2:Y:S04]  /*1a4c0*/  LDL.64 R14, [R1+0x38] ;  /* 0x00003800010e7983 */ /* 0x000ea80000100a00 */
[----:B------:R-:W-:Y:S01]  /*1a4d0*/  HGMMA.64x16x16.F32 R168, gdesc[UR20], R168, gsb0 ;  /* 0x0020000014a879f0 */ /* 0x000fe200080008a8 */
[----:B------:R-:W-:Y:S02]  /*1a4e0*/  R2UR UR26, R4 ;  /* 0x00000000041a72ca */ /* 0x000fe400000e0000 */
[----:B------:R-:W-:Y:S01]  /*1a4f0*/  R2UR UR27, R5 ;  /* 0x00000000051b72ca */ /* 0x000fe200000e0000 */
[----:B------:R-:W-:Y:S01]  /*1a500*/  VIADD R4, R3, 0x202 ;  /* 0x0000020203047836 */ /* 0x000fe20000000000 */
[----:B------:R-:W-:-:S02]  /*1a510*/  WARPGROUP.DEPBAR.LE gsb0, 0x0 ;  /* 0x00008000000079c5 */ /* 0x000fc40000010000 */
[----:B------:R-:W-:-:S09]  /*1a520*/  WARPGROUP.ARRIVE ;  /* 0x00000000000079c5 */ /* 0x000fd20000000000 */
[----:B------:R-:W-:Y:S01]  /*1a530*/  HGMMA.64x16x16.F32 R160, gdesc[UR24], R160, gsb0 ;  /* 0x0020000018a079f0 */ /* 0x000fe200080008a0 */
[----:B------:R-:W-:Y:S02]  /*1a540*/  MOV R5, 0x40000040 ;  /* 0x4000004000057802 */ /* 0x000fe40000000f00 */
        /* <DEDUP_REMOVED lines=47> */
[----:B--2---:R-:W-:Y:S02]  /*1a840*/  R2UR UR28, R14 ;  /* 0x000000000e1c72ca */ /* 0x004fe400000e0000 */
[----:B------:R-:W-:Y:S02]  /*1a850*/  R2UR UR29, R15 ;  /* 0x000000000f1d72ca */ /* 0x000fe400000e0000 */
[----:B------:R-:W2:Y:S01]  /*1a860*/  LDL.64 R14, [R1+0x30] ;  /* 0x00003000010e7983 */ /* 0x000ea20000100a00 */
[----:B------:R-:W-:-:S02]  /*1a870*/  WARPGROUP.DEPBAR.LE gsb0, 0x0 ;  /* 0x00008000000079c5 */ /* 0x000fc40000010000 */
        /* <DEDUP_REMOVED lines=143> */
[----:B--2---:R-:W-:Y:S02]  /*1b170*/  R2UR UR30, R14 ;  /* 0x000000000e1e72ca */ /* 0x004fe400000e0000 */
[----:B------:R-:W-:Y:S02]  /*1b180*/  R2UR UR31, R15 ;  /* 0x000000000f1f72ca */ /* 0x000fe400000e0000 */
[----:B------:R-:W2:Y:S01]  /*1b190*/  LDL.64 R14, [R1+0x18] ;  /* 0x00001800010e7983 */ /* 0x000ea20000100a00 */
[----:B------:R-:W-:Y:S01]  /*1b1a0*/  VIADD R4, R3, 0x284 ;  /* 0x0000028403047836 */ /* 0x000fe20000000000 */
[----:B------:R-:W-:-:S04]  /*1b1b0*/  MOV R5, 0x40000040 ;  /* 0x4000004000057802 */ /* 0x000fc80000000f00 */
[----:B------:R-:W-:Y:S02]  /*1b1c0*/  R2UR UR14, R4 ;  /* 0x00000000040e72ca */ /* 0x000fe400000e0000 */
[----:B------:R-:W-:Y:S01]  /*1b1d0*/  R2UR UR15, R5 ;  /* 0x00000000050f72ca */ /* 0x000fe200000e0000 */
[----:B------:R-:W-:Y:S02]  /*1b1e0*/  UMOV UR12, UR30 ;  /* 0x0000001e000c7c82 */ /* 0x000fe40008000000 */
[----:B------:R-:W-:Y:S01]  /*1b1f0*/  UMOV UR13, UR31 ;  /* 0x0000001f000d7c82 */ /* 0x000fe20008000000 */
[----:B------:R-:W-:Y:S02]  /*1b200*/  WARPGROUP.DEPBAR.LE gsb0, 0x0 ;  /* 0x00008000000079c5 */ /* 0x000fe40000010000 */
[----:B------:R-:W-:-:S07]  /*1b210*/  WARPGROUP.ARRIVE ;  /* 0x00000000000079c5 */ /* 0x000fce0000000000 */
        /* <DEDUP_REMOVED lines=40> */
[----:B------:R-:W-:Y:S02]  /*1b4a0*/  VIADD R4, R3, 0x286 ;  /* 0x0000028603047836 */ /* 0x000fe40000000000 */
[----:B------:R-:W-:-:S03]  /*1b4b0*/  IMAD.MOV.U32 R5, RZ, RZ, 0x40000040 ;  /* 0x40000040ff057424 */ /* 0x000fc600078e00ff */
[----:B------:R-:W-:Y:S02]  /*1b4c0*/  R2UR UR10, R4 ;  /* 0x00000000040a72ca */ /* 0x000fe400000e0000 */
[----:B------:R-:W-:Y:S01]  /*1b4d0*/  R2UR UR11, R5 ;  /* 0x00000000050b72ca */ /* 0x000fe200000e0000 */
[----:B------:R-:W-:Y:S02]  /*1b4e0*/  UMOV UR8, UR28 ;  /* 0x0000001c00087c82 */ /* 0x000fe40008000000 */
[----:B------:R-:W-:Y:S01]  /*1b4f0*/  UMOV UR9, UR29 ;  /* 0x0000001d00097c82 */ /* 0x000fe20008000000 */
[----:B------:R-:W-:Y:S02]  /*1b500*/  WARPGROUP.DEPBAR.LE gsb0, 0x0 ;  /* 0x00008000000079c5 */ /* 0x000fe40000010000 */
[----:B------:R-:W-:-:S07]  /*1b510*/  WARPGROUP.ARRIVE ;  /* 0x00000000000079c5 */ /* 0x000fce0000000000 */
        /* <DEDUP_REMOVED lines=39> */
[----:B--2---:R-:W-:Y:S02]  /*1b790*/  R2UR UR30, R14 ;  /* 0x000000000e1e72ca */ /* 0x004fe400000e0000 */
[----:B------:R-:W-:Y:S02]  /*1b7a0*/  R2UR UR31, R15 ;  /* 0x000000000f1f72ca */ /* 0x000fe400000e0000 */
[----:B------:R-:W2:Y:S01]  /*1b7b0*/  LDL.64 R14, [R1] ;  /* 0x00000000010e7983 */ /* 0x000ea20000100a00 */
[----:B------:R-:W-:Y:S02]  /*1b7c0*/  R2UR UR26, R4 ;  /* 0x00000000041a72ca */ /* 0x000fe400000e0000 */
[----:B------:R-:W-:-:S06]  /*1b7d0*/  R2UR UR27, R5 ;  /* 0x00000000051b72ca */ /* 0x000fcc00000e0000 */
        /* <DEDUP_REMOVED lines=44> */
[----:B------:R-:W-:Y:S02]  /*1baa0*/  R2UR UR7, R5 ;  /* 0x00000000050772ca */ /* 0x000fe400000e0000 */
[----:B--2---:R-:W-:Y:S02]  /*1bab0*/  R2UR UR28, R14 ;  /* 0x000000000e1c72ca */ /* 0x004fe400000e0000 */
[----:B------:R-:W-:-:S11]  /*1bac0*/  R2UR UR29, R15 ;  /* 0x000000000f1d72ca */ /* 0x000fd600000e0000 */
        /* <DEDUP_REMOVED lines=442> */
.L_x_2847:
[----:B------:R-:W-:Y:S01]  /*1d670*/  SHF.L.U32 R0, R9, 0x1f, RZ ;  /* 0x0000001f09007819 */ /* 0x000fe200000006ff */
[----:B------:R-:W-:-:S04]  /*1d680*/  IMAD R9, R10, 0x8, R16 ;  /* 0x000000080a097824 */ /* 0x000fc800078e0210 */
[----:B------:R0:W1:Y:S01]  /*1d690*/  SYNCS.PHASECHK.TRANS64.TRYWAIT P3, [R9+URZ+0x38850], R0 ;  /* 0x03885000090075a7 */ /* 0x000062000806017f */
[----:B------:R-:W-:Y:S05]  /*1d6a0*/  @!P0 BRA `(.L_x_2848) ;  /* 0x0000000000048947 */ /* 0x000fea0003800000 */
[----:B------:R-:W-:Y:S01]  /*1d6b0*/  BPT.TRAP 0x1 ;  /* 0x000000040000795c */ /* 0x000fe20000300000 */
.L_x_2848:
[----:B------:R-:W-:Y:S04]  /*1d6c0*/  BSSY B2, `(.L_x_2849) ;  /* 0x0000004000027945 */ /* 0x000fe80003800000 */
[----:B-1----:R-:W-:Y:S05]  /*1d6d0*/  @P3 BRA `(.L_x_2850) ;  /* 0x0000000000083947 */ /* 0x002fea0003800000 */
[----:B------:R-:W1:Y:S02]  /*1d6e0*/  SYNCS.PHASECHK.TRANS64.TRYWAIT P3, [R9+URZ+0x38850], R0 ;  /* 0x03885000090075a7 */ /* 0x000e64000806017f */
[----:B-1----:R-:W-:Y:S05]  /*1d6f0*/  @!P3 BRA `(.L_x_2851) ;  /* 0x0000016c0028b947 */ /* 0x002fea0003800000 */
.L_x_2850:
[----:B------:R-:W-:Y:S05]  /*1d700*/  BSYNC B2 ;  /* 0x0000000000027941 */ /* 0x000fea0003800000 */
.L_x_2849:
[----:B01----:R-:W-:Y:S01]  /*1d710*/  VIADD R0, R16, 0x400 ;  /* 0x0000040010007836 */ /* 0x003fe20000000000 */
[----:B------:R-:W-:Y:S01]  /*1d720*/  WARPGROUP.ARRIVE ;  /* 0x00000000000079c5 */ /* 0x000fe20000000000 */
[----:B------:R-:W-:Y:S02]  /*1d730*/  IMAD.MOV.U32 R3, RZ, RZ, 0x40000040 ;  /* 0x40000040ff037424 */ /* 0x000fe400078e00ff */
[----:B------:R-:W-:Y:S01]  /*1d740*/  IMAD.MOV.U32 R5, RZ, RZ, 0x40000040 ;  /* 0x40000040ff057424 */ /* 0x000fe200078e00ff */
[----:B------:R-:W-:Y:S01]  /*1d750*/  SHF.R.U32.HI R0, RZ, 0x4, R0 ;  /* 0x00000004ff007819 */ /* 0x000fe20000011600 */
[----:B------:R-:W-:Y:S01]  /*1d760*/  @!P1 VIADD R9, R9, 0x38860 ;  /* 0x0003886009099836 */ /* 0x000fe20000000000 */
[----:B------:R-:W-:Y:S02]  /*1d770*/  R2UR UR7, R3 ;  /* 0x00000000030772ca */ /* 0x000fe400000e0000 */
[----:B------:R-:W-:Y:S02]  /*1d780*/  LOP3.LUT R0, R0, 0x3fff, RZ, 0xc0, !PT ;  /* 0x00003fff00007812 */ /* 0x000fe400078ec0ff */
[----:B------:R-:W-:-:S02]  /*1d790*/  IADD3 R3, R235, R231, RZ ;  /* 0x000000e7eb037210 */ /* 0x000fc40007ffe0ff */
[----:B------:R-:W-:Y:S02]  /*1d7a0*/  LOP3.LUT R0, R0, 0x2800000, RZ, 0xfc, !PT ;  /* 0x0280000000007812 */ /* 0x000fe400078efcff */
[----:B------:R-:W-:-:S03]  /*1d7b0*/  @!P1 PRMT R9, RZ, 0x654, R9 ;  /* 0x00000654ff099816 */ /* 0x000fc60000000009 */
[----:B------:R-:W-:Y:S02]  /*1d7c0*/  IMAD R2, R10, 0xa00, R0 ;  /* 0x00000a000a027824 */ /* 0x000fe400078e0200 */
[----:B------:R-:W0:Y:S03]  /*1d7d0*/  @P2 LDC R0, c[0x0][0x450] ;  /* 0x00011400ff002b82 */ /* 0x000e260000000800 */
[C---:B------:R-:W-:Y:S02]  /*1d7e0*/  R2UR UR6, R2.reuse ;  /* 0x00000000020672ca */ /* 0x040fe400000e0000 */
[----:B------:R-:W-:-:S11]  /*1d7f0*/  IADD3 R4, R2, 0x80, RZ ;  /* 0x0000008002047810 */ /* 0x000fd60007ffe0ff */
[----:B------:R-:W-:Y:S01]  /*1d800*/  HGMMA.64x256x16.F32 R24, R208, gdesc[UR4].tnspB, R24, gsb0 ;  /* 0x43e00004d0187df0 */ /* 0x000fe20008000818 */
[----:B------:R-:W-:Y:S01]  /*1d810*/  R2UR UR6, R4 ;  /* 0x00000000040672ca */ /* 0x000fe200000e0000 */
[----:B------:R-:W-:Y:S01]  /*1d820*/  VIADD R4, R2, 0x100 ;  /* 0x0000010002047836 */ /* 0x000fe20000000000 */
[----:B------:R-:W-:Y:S01]  /*1d830*/  R2UR UR7, R5 ;  /* 0x00000000050772ca */ /* 0x000fe200000e0000 */
[----:B------:R-:W-:Y:S01]  /*1d840*/  IMAD.MOV.U32 R5, RZ, RZ, 0x40000040 ;  /* 0x40000040ff057424 */ /* 0x000fe200078e00ff */
[----:B------:R-:W-:Y:S02]  /*1d850*/  WARPGROUP.DEPBAR.LE gsb0, 0x0 ;  /* 0x00008000000079c5 */ /* 0x000fe40000010000 */
[----:B------:R-:W-:-:S15]  /*1d860*/  WARPGROUP.ARRIVE ;  /* 0x00000000000079c5 */ /* 0x000fde0000000000 */
[----:B------:R-:W-:-:S06]  /*1d870*/  NOP ;  /* 0x0000000000007918 */ /* 0x000fcc0000000000 */
        /* <DEDUP_REMOVED lines=12> */
[----:B------:R-:W1:Y:S02]  /*1d940*/  @P2 LDC R4, c[0x0][0x44c] ;  /* 0x00011300ff042b82 */ /* 0x000e640000000800 */
[----:B-1----:R-:W-:-:S05]  /*1d950*/  @P2 IMAD.HI.U32 R4, R3, R4, RZ ;  /* 0x0000000403042227 */ /* 0x002fca00078e00ff */
[----:B0-----:R-:W-:Y:S01]  /*1d960*/  @P2 SHF.R.U32.HI R3, RZ, R0, R4 ;  /* 0x00000000ff032219 */ /* 0x001fe20000011604 */
[----:B------:R-:W-:-:S04]  /*1d970*/  IMAD R0, R8, -0x50, RZ ;  /* 0xffffffb008007824 */ /* 0x000fc800078e02ff */
[----:B------:R-:W0:Y:S01]  /*1d980*/  SHFL.IDX PT, R4, R3, RZ, 0x1c1f ;  /* 0x001c1fff03047589 */ /* 0x000e2200000e0000 */
[----:B------:R-:W-:-:S04]  /*1d990*/  IADD3 R0, -R234, 0x1, R0 ;  /* 0x00000001ea007810 */ /* 0x000fc80007ffe100 */
[----:B------:R-:W-:-:S05]  /*1d9a0*/  IADD3 R0, -R232, R0, R233 ;  /* 0x00000000e8007210 */ /* 0x000fca0007ffe1e9 */
[----:B0-----:R-:W-:-:S05]  /*1d9b0*/  IMAD.IADD R4, R0, 0x1, R4 ;  /* 0x0000000100047824 */ /* 0x001fca00078e0204 */
[C---:B------:R-:W-:Y:S02]  /*1d9c0*/  ISETP.GT.AND P3, PT, R4.reuse, RZ, PT ;  /* 0x000000ff0400720c */ /* 0x040fe40003f64270 */
[----:B------:R-:W-:Y:S02]  /*1d9d0*/  ISETP.GT.AND P4, PT, R4, 0x1, PT ;  /* 0x000000010400780c */ /* 0x000fe40003f84270 */
[----:B------:R-:W-:Y:S02]  /*1d9e0*/  FSEL R184, R184, -INF , P3 ;  /* 0xff800000b8b87808 */ /* 0x000fe40001800000 */
        /* <DEDUP_REMOVED lines=53> */
[----:B------:R0:W1:Y:S01]  /*1dd40*/  SHFL.IDX PT, R4, R3, 0x1, 0x1c1f ;  /* 0x003c1f0003047f89 */ /* 0x00006200000e0000 */
[----:B------:R-:W-:Y:S02]  /*1dd50*/  FMNMX.FTZ R5, R153, R5, !PT ;  /* 0x0000000599057209 */ /* 0x000fe40007810000 */
[----:B------:R-:W-:Y:S02]  /*1dd60*/  FSEL R157, R157, -INF , P5 ;  /* 0xff8000009d9d7808 */ /* 0x000fe40002800000 */
[----:B------:R-:W-:Y:S01]  /*1dd70*/  FMNMX.FTZ R5, R156, R5, !PT ;  /* 0x000000059c057209 */ /* 0x000fe20007810000 */
[----:B0-----:R-:W-:-:S03]  /*1dd80*/  IMAD.MOV.U32 R3, RZ, RZ, 0x40000040 ;  /* 0x40000040ff037424 */ /* 0x001fc600078e00ff */
[----:B------:R-:W-:-:S05]  /*1dd90*/  FMNMX.FTZ R5, R157, R5, !PT ;  /* 0x000000059d057209 */ /* 0x000fca0007810000 */
[----:B------:R-:W0:Y:S01]  /*1dda0*/  SHFL.BFLY PT, R10, R5, 0x2, 0x1f ;  /* 0x0c401f00050a7f89 */ /* 0x000e2200000e0000 */
[----:B-1----:R-:W-:-:S05]  /*1ddb0*/  IMAD.IADD R0, R0, 0x1, R4 ;  /* 0x0000000100007824 */ /* 0x002fca00078e0204 */
[C---:B------:R-:W-:Y:S02]  /*1ddc0*/  ISETP.GT.AND P3, PT, R0.reuse, RZ, PT ;  /* 0x000000ff0000720c */ /* 0x040fe40003f64270 */
[C---:B------:R-:W-:Y:S02]  /*1ddd0*/  ISETP.GT.AND P4, PT, R0.reuse, 0x1, PT ;  /* 0x000000010000780c */ /* 0x040fe40003f84270 */
[C---:B------:R-:W-:Y:S02]  /*1dde0*/  ISETP.GT.AND P5, PT, R0.reuse, 0x8, PT ;  /* 0x000000080000780c */ /* 0x040fe40003fa4270 */
[----:B------:R-:W-:Y:S02]  /*1ddf0*/  ISETP.GT.AND P6, PT, R0, 0x9, PT ;  /* 0x000000090000780c */ /* 0x000fe40003fc4270 */
[----:B------:R-:W-:Y:S02]  /*1de00*/  FSEL R186, R186, -INF , P3 ;  /* 0xff800000baba7808 */ /* 0x000fe40001800000 */
[----:B0-----:R-:W-:-:S02]  /*1de10*/  FMNMX.FTZ R5, R5, R10, !PT ;  /* 0x0000000a05057209 */ /* 0x001fc40007810000 */
[----:B------:R-:W-:Y:S02]  /*1de20*/  FSEL R187, R187, -INF , P4 ;  /* 0xff800000bbbb7808 */ /* 0x000fe40002000000 */
[----:B------:R-:W-:Y:S02]  /*1de30*/  FSEL R190, R190, -INF , P5 ;  /* 0xff800000bebe7808 */ /* 0x000fe40002800000 */
[----:B------:R-:W-:Y:S02]  /*1de40*/  FSEL R191, R191, -INF , P6 ;  /* 0xff800000bfbf7808 */ /* 0x000fe40003000000 */
[C---:B------:R-:W-:Y:S02]  /*1de50*/  ISETP.GT.AND P3, PT, R0.reuse, 0x10, PT ;  /* 0x000000100000780c */ /* 0x040fe40003f64270 */
[C---:B------:R-:W-:Y:S02]  /*1de60*/  ISETP.GT.AND P4, PT, R0.reuse, 0x11, PT ;  /* 0x000000110000780c */ /* 0x040fe40003f84270 */
[----:B------:R-:W-:-:S02]  /*1de70*/  ISETP.GT.AND P5, PT, R0, 0x18, PT ;  /* 0x000000180000780c */ /* 0x000fc40003fa4270 */
[----:B------:R-:W-:Y:S02]  /*1de80*/  ISETP.GT.AND P6, PT, R0, 0x19, PT ;  /* 0x000000190000780c */ /* 0x000fe40003fc4270 */
[----:B------:R-:W-:Y:S02]  /*1de90*/  FSEL R178, R178, -INF , P3 ;  /* 0xff800000b2b27808 */ /* 0x000fe40001800000 */
[----:B------:R-:W-:Y:S02]  /*1dea0*/  FSEL R179, R179, -INF , P4 ;  /* 0xff800000b3b37808 */ /* 0x000fe40002000000 */
[----:B------:R-:W-:Y:S02]  /*1deb0*/  FSEL R182, R182, -INF , P5 ;  /* 0xff800000b6b67808 */ /* 0x000fe40002800000 */
[----:B------:R-:W-:Y:S02]  /*1dec0*/  FSEL R183, R183, -INF , P6 ;  /* 0xff800000b7b77808 */ /* 0x000fe40003000000 */
[----:B------:R-:W-:-:S02]  /*1ded0*/  ISETP.GT.AND P3, PT, R0, 0x20, PT ;  /* 0x000000200000780c */ /* 0x000fc40003f64270 */
[C---:B------:R-:W-:Y:S02]  /*1dee0*/  ISETP.GT.AND P4, PT, R0.reuse, 0x21, PT ;  /* 0x000000210000780c */ /* 0x040fe40003f84270 */
[C---:B------:R-:W-:Y:S02]  /*1def0*/  ISETP.GT.AND P5, PT, R0.reuse, 0x28, PT ;  /* 0x000000280000780c */ /* 0x040fe40003fa4270 */
[----:B------:R-:W-:Y:S02]  /*1df00*/  ISETP.GT.AND P6, PT, R0, 0x29, PT ;  /* 0x000000290000780c */ /* 0x000fe40003fc4270 */
[----:B------:R-:W-:Y:S02]  /*1df10*/  FSEL R170, R170, -INF , P3 ;  /* 0xff800000aaaa7808 */ /* 0x000fe40001800000 */
[----:B------:R-:W-:Y:S02]  /*1df20*/  FSEL R171, R171, -INF , P4 ;  /* 0xff800000abab7808 */ /* 0x000fe40002000000 */
[----:B------:R-:W-:-:S02]  /*1df30*/  FSEL R174, R174, -INF , P5 ;  /* 0xff800000aeae7808 */ /* 0x000fc40002800000 */
[----:B------:R-:W-:Y:S02]  /*1df40*/  FSEL R175, R175, -INF , P6 ;  /* 0xff800000afaf7808 */ /* 0x000fe40003000000 */
[C---:B------:R-:W-:Y:S02]  /*1df50*/  ISETP.GT.AND P3, PT, R0.reuse, 0x30, PT ;  /* 0x000000300000780c */ /* 0x040fe40003f64270 */
[C---:B------:R-:W-:Y:S02]  /*1df60*/  ISETP.GT.AND P4, PT, R0.reuse, 0x31, PT ;  /* 0x000000310000780c */ /* 0x040fe40003f84270 */
[C---:B------:R-:W-:Y:S02]  /*1df70*/  ISETP.GT.AND P5, PT, R0.reuse, 0x38, PT ;  /* 0x000000380000780c */ /* 0x040fe40003fa4270 */
[----:B------:R-:W-:Y:S02]  /*1df80*/  ISETP.GT.AND P6, PT, R0, 0x39, PT ;  /* 0x000000390000780c */ /* 0x000fe40003fc4270 */
[----:B------:R-:W-:-:S02]  /*1df90*/  FSEL R162, R162, -INF , P3 ;  /* 0xff800000a2a27808 */ /* 0x000fc40001800000 */
[----:B------:R-:W-:Y:S02]  /*1dfa0*/  FSEL R163, R163, -INF , P4 ;  /* 0xff800000a3a37808 */ /* 0x000fe40002000000 */
[----:B------:R-:W-:Y:S01]  /*1dfb0*/  FSEL R166, R166, -INF , P5 ;  /* 0xff800000a6a67808 */ /* 0x000fe20002800000 */
[----:B------:R-:W-:Y:S02]  /*1dfc0*/  WARPGROUP.DEPBAR.LE gsb0, 0x0 ;  /* 0x00008000000079c5 */ /* 0x000fe40000010000 */
[----:B------:R-:W-:Y:S01]  /*1dfd0*/  WARPGROUP.ARRIVE ;  /* 0x00000000000079c5 */ /* 0x000fe20000000000 */
[----:B------:R-:W-:Y:S02]  /*1dfe0*/  FSEL R167, R167, -INF , P6 ;  /* 0xff800000a7a77808 */ /* 0x000fe40003000000 */
[C---:B------:R-:W-:Y:S02]  /*1dff0*/  ISETP.GT.AND P6, PT, R0.reuse, 0x40, PT ;  /* 0x000000400000780c */ /* 0x040fe40003fc4270 */
[----:B------:R-:W-:Y:S01]  /*1e000*/  ISETP.GT.AND P3, PT, R0, 0x41, PT ;  /* 0x000000410000780c */ /* 0x000fe20003f64270 */
[----:B------:R-:W-:Y:S01]  /*1e010*/  HGMMA.64x256x16.F32 R24, R196, gdesc[UR4].tnspB, R24, gsb0 ;  /* 0x43e00004c4187df0 */ /* 0x000fe20008000818 */
[----:B------:R-:W-:-:S02]  /*1e020*/  R2UR UR6, R2 ;  /* 0x00000000020672ca */ /* 0x000fc400000e0000 */
[----:B------:R-:W-:Y:S01]  /*1e030*/  R2UR UR7, R3 ;  /* 0x00000000030772ca */ /* 0x000fe200000e0000 */
[----:B------:R-:W0:Y:S01]  /*1e040*/  SHFL.BFLY PT, R2, R5, 0x1, 0x1f ;  /* 0x0c201f0005027f89 */ /* 0x000e2200000e0000 */
[C---:B------:R-:W-:Y:S01]  /*1e050*/  ISETP.GT.AND P4, PT, R0.reuse, 0x48, PT ;  /* 0x000000480000780c */ /* 0x040fe20003f84270 */
[----:B------:R-:W-:Y:S01]  /*1e060*/  IMAD.U32 R3, RZ, RZ, UR39 ;  /* 0x00000027ff037e24 */ /* 0x000fe2000f8e00ff */
[----:B------:R-:W-:Y:S02]  /*1e070*/  ISETP.GT.AND P5, PT, R0, 0x49, PT ;  /* 0x000000490000780c */ /* 0x000fe40003fa4270 */
[----:B------:R-:W-:Y:S02]  /*1e080*/  FMNMX.FTZ R0, R186, R6, !PT ;  /* 0x00000006ba007209 */ /* 0x000fe40007810000 */
[----:B------:R-:W-:Y:S02]  /*1e090*/  FSEL R154, R154, -INF , P6 ;  /* 0xff8000009a9a7808 */ /* 0x000fe40003000000 */
[----:B0-----:R-:W-:-:S02]  /*1e0a0*/  FMNMX.FTZ R5, R5, R2, !PT ;  /* 0x0000000205057209 */ /* 0x001fc40007810000 */
[----:B------:R-:W-:Y:S02]  /*1e0b0*/  FMNMX.FTZ R2, R187, R0, !PT ;  /* 0x00000000bb027209 */ /* 0x000fe40007810000 */
[C---:B------:R-:W-:Y:S01]  /*1e0c0*/  FSETP.NEU.FTZ.AND P6, PT, R5.reuse, -INF , PT ;  /* 0xff8000000500780b */ /* 0x040fe20003fdd000 */
[----:B------:R-:W-:Y:S01]  /*1e0d0*/  FMUL.FTZ R0, R5, R3 ;  /* 0x0000000305007220 */ /* 0x000fe20000410000 */
[----:B------:R-:W-:-:S04]  /*1e0e0*/  FMNMX.FTZ R2, R190, R2, !PT ;  /* 0x00000002be027209 */ /* 0x000fc80007810000 */
[----:B------:R-:W-:Y:S02]  /*1e0f0*/  FMNMX.FTZ R2, R191, R2, !PT ;  /* 0x00000002bf027209 */ /* 0x000fe40007810000 */
[----:B------:R-:W-:Y:S02]  /*1e100*/  FSEL R0, R0, RZ, P6 ;  /* 0x000000ff00007208 */ /* 0x000fe40003000000 */
[----:B------:R-:W-:-:S03]  /*1e110*/  FMNMX.FTZ R2, R178, R2, !PT ;  /* 0x00000002b2027209 */ /* 0x000fc60007810000 */
[-CC-:B------:R-:W-:Y:S01]  /*1e120*/  FFMA.FTZ R10, R177, R3.reuse, -R0.reuse ;  /* 0x00000003b10a7223 */ /* 0x180fe20000010800 */
[----:B------:R-:W-:Y:S01]  /*1e130*/  FMNMX.FTZ R2, R179, R2, !PT ;  /* 0x00000002b3027209 */ /* 0x000fe20007810000 */
[-CC-:B------:R-:W-:Y:S01]  /*1e140*/  FFMA.FTZ R206, R180, R3.reuse, -R0.reuse ;  /* 0x00000003b4ce7223 */ /* 0x180fe20000010800 */
[----:B------:R-:W-:Y:S01]  /*1e150*/  FSEL R177, R155, -INF , P3 ;  /* 0xff8000009bb17808 */ /* 0x000fe20001800000 */
        /* <DEDUP_REMOVED lines=11> */
[-CC-:B------:R-:W-:Y:S01]  /*1e210*/  FFMA.FTZ R200, R168, R3.reuse, -R0.reuse ;  /* 0x00000003a8c87223 */ /* 0x180fe20000010800 */
[-CC-:B------:R-:W-:Y:S01]  /*1e220*/  FFMA.FTZ R159, R169, R3.reuse, -R0.reuse ;  /* 0x00000003a99f7223 */ /* 0x180fe20000010800 */
[----:B------:R-:W-:Y:S01]  /*1e230*/  FMNMX.FTZ R2, R171, R2, !PT ;  /* 0x00000002ab027209 */ /* 0x000fe20007810000 */
[-CC-:B------:R-:W-:Y:S01]  /*1e240*/  FFMA.FTZ R202, R172, R3.reuse, -R0.reuse ;  /* 0x00000003acca7223 */ /* 0x180fe20000010800 */
[-CC-:B------:R-:W-:Y:S01]  /*1e250*/  FFMA.FTZ R21, R173, R3.reuse, -R0.reuse ;  /* 0x00000003ad157223 */ /* 0x180fe20000010800 */
[-CC-:B------:R-:W-:Y:S01]  /*1e260*/  FFMA.FTZ R155, R161, R3.reuse, -R0.reuse ;  /* 0x00000003a19b7223 */ /* 0x180fe20000010800 */
[----:B------:R-:W-:Y:S01]  /*1e270*/  FMNMX.FTZ R2, R174, R2, !PT ;  /* 0x00000002ae027209 */ /* 0x000fe20007810000 */
[----:B------:R-:W-:Y:S01]  /*1e280*/  FFMA.FTZ R158, R165, R3, -R0 ;  /* 0x00000003a59e7223 */ /* 0x000fe20000010800 */
[----:B------:R-:W-:Y:S02]  /*1e290*/  MUFU.EX2 R208, R208 ;  /* 0x000000d000d07308 */ /* 0x000fe40000000800 */
[----:B------:R-:W-:-:S04]  /*1e2a0*/  FMNMX.FTZ R2, R175, R2, !PT ;  /* 0x00000002af027209 */ /* 0x000fc80007810000 */
[----:B------:R-:W-:Y:S02]  /*1e2b0*/  FMNMX.FTZ R2, R162, R2, !PT ;  /* 0x00000002a2027209 */ /* 0x000fe40007810000 */
        /* <DEDUP_REMOVED lines=10> */
[----:B------:R-:W-:-:S05]  /*1e360*/  FMNMX.FTZ R2, R184, R2, !PT ;  /* 0x00000002b8027209 */ /* 0x000fca0007810000 */
[----:B------:R-:W0:Y:S01]  /*1e370*/  SHFL.BFLY PT, R4, R2, 0x2, 0x1f ;  /* 0x0c401f0002047f89 */ /* 0x000e2200000e0000 */
        /* <DEDUP_REMOVED lines=10> */
[----:B------:R-:W-:-:S03]  /*1e420*/  FSETP.NEU.FTZ.AND P3, PT, R4, -INF , PT ;  /* 0xff8000000400780b */ /* 0x000fc60003f7d000 */
[----:B------:R-:W-:Y:S01]  /*1e430*/  MUFU.EX2 R155, R155 ;  /* 0x0000009b009b7308 */ /* 0x000fe20000000800 */
[----:B------:R-:W-:-:S05]  /*1e440*/  FSEL R2, R4, RZ, P3 ;  /* 0x000000ff04027208 */ /* 0x000fca0001800000 */
[----:B------:R-:W-:Y:S02]  /*1e450*/  FADD.FTZ R2, -R2, R6 ;  /* 0x0000000602027221 */ /* 0x000fe40000010100 */
[----:B------:R-:W-:Y:S02]  /*1e460*/  MUFU.EX2 R158, R158 ;  /* 0x0000009e009e7308 */ /* 0x000fe40000000800 */
[----:B------:R-:W-:-:S06]  /*1e470*/  FMUL.FTZ R2, R2, R3 ;  /* 0x0000000302027220 */ /* 0x000fcc0000410000 */
[----:B------:R-:W-:Y:S01]  /*1e480*/  MUFU.EX2 R2, R2 ;  /* 0x0000000200027308 */ /* 0x000fe20000000800 */
[----:B------:R-:W-:Y:S02]  /*1e490*/  WARPGROUP.DEPBAR.LE gsb0, 0x0 ;  /* 0x00008000000079c5 */ /* 0x000fe40000010000 */
[----:B------:R-:W-:Y:S01]  /*1e4a0*/  WARPGROUP.ARRIVE ;  /* 0x00000000000079c5 */ /* 0x000fe20000000000 */
[-CC-:B------:R-:W-:Y:S01]  /*1e4b0*/  FFMA.FTZ R196, R160, R3.reuse, -R0.reuse ;  /* 0x00000003a0c47223 */ /* 0x180fe20000010800 */
[----:B------:R-:W-:-:S04]  /*1e4c0*/  FFMA.FTZ R198, R164, R3, -R0 ;  /* 0x00000003a4c67223 */ /* 0x000fc80000010800 */
[----:B------:R-:W-:Y:S01]  /*1e4d0*/  HGMMA.64x256x16.F32 R24, R192, gdesc[UR4].tnspB, R24, gsb0 ;  /* 0x43e00004c0187df0 */ /* 0x000fe20008000818 */
[----:B------:R-:W-:Y:S08]  /*1e4e0*/  MUFU.EX2 R196, R196 ;  /* 0x000000c400c47308 */ /* 0x000ff00000000800 */
[----:B------:R-:W-:Y:S01]  /*1e4f0*/  MUFU.EX2 R198, R198 ;  /* 0x000000c600c67308 */ /* 0x000fe20000000800 */
[----:B------:R-:W-:-:S02]  /*1e500*/  WARPGROUP.DEPBAR.LE gsb0, 0x0 ;  /* 0x00008000000079c5 */ /* 0x000fc40000010000 */
[-CC-:B------:R-:W-:Y:S01]  /*1e510*/  FFMA.FTZ R192, R152, R3.reuse, -R0.reuse ;  /* 0x0000000398c07223 */ /* 0x180fe20000010800 */
[-CC-:B------:R-:W-:Y:S01]  /*1e520*/  FFMA.FTZ R152, R153, R3.reuse, -R0.reuse ;  /* 0x0000000399987223 */ /* 0x180fe20000010800 */
[-CC-:B------:R-:W-:Y:S01]  /*1e530*/  FFMA.FTZ R194, R156, R3.reuse, -R0.reuse ;  /* 0x000000039cc27223 */ /* 0x180fe20000010800 */
[-C--:B------:R-:W-:Y:S01]  /*1e540*/  FFMA.FTZ R153, R157, R3.reuse, -R0 ;  /* 0x000000039d997223 */ /* 0x080fe20000010800 */
[----:B------:R-:W-:Y:S01]  /*1e550*/  @!P1 IADD3 R0, R11, 0x38840, RZ ;  /* 0x000388400b009810 */ /* 0x000fe20007ffe0ff */
[----:B------:R-:W-:Y:S01]  /*1e560*/  FMUL.FTZ R157, R4, R3 ;  /* 0x00000003049d7220 */ /* 0x000fe20000410000 */
[----:B------:R-:W-:Y:S02]  /*1e570*/  MUFU.EX2 R192, R192 ;  /* 0x000000c000c07308 */ /* 0x000fe40000000800 */
[----:B------:R-:W-:Y:S02]  /*1e580*/  @!P1 PRMT R0, RZ, 0x654, R0 ;  /* 0x00000654ff009816 */ /* 0x000fe40000000000 */
[----:B------:R-:W-:-:S02]  /*1e590*/  FSEL R157, R157, RZ, P3 ;  /* 0x000000ff9d9d7208 */ /* 0x000fc40001800000 */
[----:B------:R0:W-:Y:S01]  /*1e5a0*/  @!P1 SYNCS.ARRIVE.TRANS64.RED.A1T0 RZ, [R0+URZ], RZ ;  /* 0x000000ff00ff99a7 */ /* 0x0001e2000810043f */
[----:B------:R-:W-:Y:S01]  /*1e5b0*/  ISETP.GT.AND P3, PT, R8, R224, PT ;  /* 0x000000e00800720c */ /* 0x000fe20003f64270 */
[----:B------:R-:W-:Y:S01]  /*1e5c0*/  MUFU.EX2 R152, R152 ;  /* 0x0000009800987308 */ /* 0x000fe20000000800 */
[-CC-:B------:R-:W-:Y:S01]  /*1e5d0*/  FFMA.FTZ R209, R186, R3.reuse, -R157.reuse ;  /* 0x00000003bad17223 */ /* 0x180fe2000001089d */
[-CC-:B------:R-:W-:Y:S01]  /*1e5e0*/  FFMA.FTZ R156, R187, R3.reuse, -R157.reuse ;  /* 0x00000003bb9c7223 */ /* 0x180fe2000001089d */
[-CC-:B------:R-:W-:Y:S01]  /*1e5f0*/  FFMA.FTZ R211, R190, R3.reuse, -R157.reuse ;  /* 0x00000003bed37223 */ /* 0x180fe2000001089d */
[-CC-:B------:R-:W-:Y:S01]  /*1e600*/  FFMA.FTZ R161, R191, R3.reuse, -R157.reuse ;  /* 0x00000003bfa17223 */ /* 0x180fe2000001089d */
[-CC-:B------:R-:W-:Y:S01]  /*1e610*/  FFMA.FTZ R205, R178, R3.reuse, -R157.reuse ;  /* 0x00000003b2cd7223 */ /* 0x180fe2000001089d */
[----:B0-----:R-:W-:Y:S01]  /*1e620*/  FSEL R0, R5, RZ, P6 ;  /* 0x000000ff05007208 */ /* 0x001fe20003000000 */
[-CC-:B------:R-:W-:Y:S01]  /*1e630*/  FFMA.FTZ R160, R179, R3.reuse, -R157.reuse ;  /* 0x00000003b3a07223 */ /* 0x180fe2000001089d */
[----:B------:R-:W0:Y:S01]  /*1e640*/  MUFU.EX2 R209, R209 ;  /* 0x000000d100d17308 */ /* 0x000e220000000800 */
[-CC-:B------:R-:W-:Y:S01]  /*1e650*/  FFMA.FTZ R207, R182, R3.reuse, -R157.reuse ;  /* 0x00000003b6cf7223 */ /* 0x180fe2000001089d */
[-C--:B------:R-:W-:Y:S01]  /*1e660*/  FFMA.FTZ R183, R183, R3.reuse, -R157 ;  /* 0x00000003b7b77223 */ /* 0x080fe2000001089d */
[----:B------:R-:W-:Y:S01]  /*1e670*/  FADD.FTZ R0, -R0, R7 ;  /* 0x0000000700007221 */ /* 0x000fe20000010100 */
[-CC-:B------:R-:W-:Y:S01]  /*1e680*/  FFMA.FTZ R201, R170, R3.reuse, -R157.reuse ;  /* 0x00000003aac97223 */ /* 0x180fe2000001089d */
[-CC-:B------:R-:W-:Y:S01]  /*1e690*/  FFMA.FTZ R197, R162, R3.reuse, -R157.reuse ;  /* 0x00000003a2c57223 */ /* 0x180fe2000001089d */
[-CC-:B------:R-:W-:Y:S01]  /*1e6a0*/  FFMA.FTZ R171, R171, R3.reuse, -R157.reuse ;  /* 0x00000003abab7223 */ /* 0x180fe2000001089d */
[-C--:B------:R-:W-:Y:S01]  /*1e6b0*/  FMUL.FTZ R0, R0, R3.reuse ;  /* 0x0000000300007220 */ /* 0x080fe20000410000 */
[----:B------:R-:W1:Y:S01]  /*1e6c0*/  MUFU.EX2 R156, R156 ;  /* 0x0000009c009c7308 */ /* 0x000e620000000800 */
[-CC-:B------:R-:W-:Y:S01]  /*1e6d0*/  FFMA.FTZ R203, R174, R3.reuse, -R157.reuse ;  /* 0x00000003aecb7223 */ /* 0x180fe2000001089d */
[-CC-:B------:R-:W-:Y:S01]  /*1e6e0*/  FFMA.FTZ R6, R175, R3.reuse, -R157.reuse ;  /* 0x00000003af067223 */ /* 0x180fe2000001089d */
[----:B------:R2:W-:Y:S01]  /*1e6f0*/  @!P1 SYNCS.ARRIVE.TRANS64.RED.A1T0 RZ, [R9+URZ], RZ ;  /* 0x000000ff09ff99a7 */ /* 0x0005e2000810043f */
[-CC-:B------:R-:W-:Y:S01]  /*1e700*/  FFMA.FTZ R199, R166, R3.reuse, -R157.reuse ;  /* 0x00000003a6c77223 */ /* 0x180fe2000001089d */
[-CC-:B------:R-:W-:Y:S01]  /*1e710*/  FFMA.FTZ R167, R167, R3.reuse, -R157.reuse ;  /* 0x00000003a7a77223 */ /* 0x180fe2000001089d */
[-CC-:B------:R-:W-:Y:S01]  /*1e720*/  FFMA.FTZ R154, R154, R3.reuse, -R157.reuse ;  /* 0x000000039a9a7223 */ /* 0x180fe2000001089d */
[-C--:B------:R-:W-:Y:S01]  /*1e730*/  FFMA.FTZ R177, R177, R3.reuse, -R157 ;  /* 0x00000003b1b17223 */ /* 0x080fe2000001089d */
[----:B------:R-:W3:Y:S01]  /*1e740*/  MUFU.EX2 R0, R0 ;  /* 0x0000000000007308 */ /* 0x000ee20000000800 */
[----:B0-----:R-:W-:Y:S01]  /*1e750*/  FFMA.FTZ R12, R2, R12, R209 ;  /* 0x0000000c020c7223 */ /* 0x001fe200000100d1 */
[-CC-:B------:R-:W-:Y:S01]  /*1e760*/  FFMA.FTZ R180, R180, R3.reuse, -R157.reuse ;  /* 0x00000003b4b47223 */ /* 0x180fe2000001089d */
[-CC-:B--2---:R-:W-:Y:S01]  /*1e770*/  FFMA.FTZ R9, R163, R3.reuse, -R157.reuse ;  /* 0x00000003a3097223 */ /* 0x184fe2000001089d */
[----:B------:R-:W-:Y:S01]  /*1e780*/  FFMA.FTZ R157, R184, R3, -R157 ;  /* 0x00000003b89d7223 */ /* 0x000fe2000001089d */
[----:B------:R-:W-:-:S03]  /*1e790*/  VIADD R8, R8, 0xffffffff ;  /* 0xffffffff08087836 */ /* 0x000fc60000000000 */
[----:B------:R-:W0:Y:S01]  /*1e7a0*/  MUFU.EX2 R211, R211 ;  /* 0x000000d300d37308 */ /* 0x000e220000000800 */
[C---:B-1----:R-:W-:Y:S01]  /*1e7b0*/  FADD.FTZ R12, R156.reuse, R12 ;  /* 0x0000000c9c0c7221 */ /* 0x042fe20000010000 */
[----:B------:R-:W-:-:S06]  /*1e7c0*/  F2FP.F16.F32.PACK_AB R209, R156, R209 ;  /* 0x000000d19cd1723e */ /* 0x000fcc00000000ff */
[----:B------:R-:W1:Y:S01]  /*1e7d0*/  MUFU.EX2 R161, R161 ;  /* 0x000000a100a17308 */ /* 0x000e620000000800 */
[----:B---3--:R-:W-:Y:S01]  /*1e7e0*/  FFMA.FTZ R13, R0, R13, R208 ;  /* 0x0000000d000d7223 */ /* 0x008fe200000100d0 */
[----:B------:R-:W-:-:S03]  /*1e7f0*/  F2FP.F16.F32.PACK_AB R208, R14, R208 ;  /* 0x000000d00ed0723e */ /* 0x000fc600000000ff */
[----:B------:R-:W-:-:S03]  /*1e800*/  FADD.FTZ R13, R14, R13 ;  /* 0x0000000d0e0d7221 */ /* 0x000fc60000010000 */
[----:B------:R-:W2:Y:S01]  /*1e810*/  MUFU.EX2 R205, R205 ;  /* 0x000000cd00cd7308 */ /* 0x000ea20000000800 */
[----:B------:R-:W-:Y:S01]  /*1e820*/  FADD.FTZ R13, R210, R13 ;  /* 0x0000000dd20d7221 */ /* 0x000fe20000010000 */
[----:B0-----:R-:W-:Y:S01]  /*1e830*/  FADD.FTZ R12, R211, R12 ;  /* 0x0000000cd30c7221 */ /* 0x001fe20000010000 */
[C---:B------:R-:W-:Y:S02]  /*1e840*/  F2FP.F16.F32.PACK_AB R210, R15.reuse, R210 ;  /* 0x000000d20fd2723e */ /* 0x040fe400000000ff */
[----:B------:R-:W-:-:S03]  /*1e850*/  FADD.FTZ R13, R15, R13 ;  /* 0x0000000d0f0d7221 */ /* 0x000fc60000010000 */
[----:B------:R-:W0:Y:S01]  /*1e860*/  MUFU.EX2 R160, R160 ;  /* 0x000000a000a07308 */ /* 0x000e220000000800 */
[C---:B-1----:R-:W-:Y:S01]  /*1e870*/  FADD.FTZ R12, R161.reuse, R12 ;  /* 0x0000000ca10c7221 */ /* 0x042fe20000010000 */
[----:B------:R-:W-:Y:S01]  /*1e880*/  FADD.FTZ R162, R204, R13 ;  /* 0x0000000dcca27221 */ /* 0x000fe20000010000 */
[----:B------:R-:W-:Y:S02]  /*1e890*/  F2FP.F16.F32.PACK_AB R204, R10, R204 ;  /* 0x000000cc0acc723e */ /* 0x000fe400000000ff */
[----:B------:R-:W-:-:S03]  /*1e8a0*/  F2FP.F16.F32.PACK_AB R211, R161, R211 ;  /* 0x000000d3a1d3723e */ /* 0x000fc600000000ff */
[----:B------:R-:W1:Y:S01]  /*1e8b0*/  MUFU.EX2 R207, R207 ;  /* 0x000000cf00cf7308 */ /* 0x000e620000000800 */
[----:B--2---:R-:W-:Y:S01]  /*1e8c0*/  FADD.FTZ R13, R205, R12 ;  /* 0x0000000ccd0d7221 */ /* 0x004fe20000010000 */
[----:B------:R-:W-:Y:S01]  /*1e8d0*/  FADD.FTZ R12, R10, R162 ;  /* 0x000000a20a0c7221 */ /* 0x000fe20000010000 */
[----:B------:R-:W-:-:S03]  /*1e8e0*/  IMAD.MOV.U32 R10, RZ, RZ, R216 ;  /* 0x000000ffff0a7224 */ /* 0x000fc600078e00d8 */
[----:B------:R-:W-:Y:S01]  /*1e8f0*/  FADD.FTZ R12, R206, R12 ;  /* 0x0000000cce0c7221 */ /* 0x000fe20000010000 */
[----:B------:R-:W-:Y:S01]  /*1e900*/  F2FP.F16.F32.PACK_AB R206, R176, R206 ;  /* 0x000000ceb0ce723e */ /* 0x000fe200000000ff */
[----:B------:R-:W2:Y:S01]  /*1e910*/  MUFU.EX2 R11, R183 ;  /* 0x000000b7000b7308 */ /* 0x000ea20000000800 */
[----:B0-----:R-:W-:Y:S01]  /*1e920*/  FADD.FTZ R13, R160, R13 ;  /* 0x0000000da00d7221 */ /* 0x001fe20000010000 */
[----:B------:R-:W-:Y:S01]  /*1e930*/  FADD.FTZ R14, R176, R12 ;  /* 0x0000000cb00e7221 */ /* 0x000fe20000010000 */
[----:B------:R-:W-:-:S03]  /*1e940*/  F2FP.F16.F32.PACK_AB R205, R160, R205 ;  /* 0x000000cda0cd723e */ /* 0x000fc600000000ff */
[----:B------:R-:W-:Y:S01]  /*1e950*/  FADD.FTZ R14, R200, R14 ;  /* 0x0000000ec80e7221 */ /* 0x000fe20000010000 */
[----:B------:R-:W-:Y:S01]  /*1e960*/  F2FP.F16.F32.PACK_AB R200, R159, R200 ;  /* 0x000000c89fc8723e */ /* 0x000fe200000000ff */
[----:B------:R-:W0:Y:S01]  /*1e970*/  MUFU.EX2 R201, R201 ;  /* 0x000000c900c97308 */ /* 0x000e220000000800 */
[----:B-1----:R-:W-:Y:S01]  /*1e980*/  FADD.FTZ R13, R207, R13 ;  /* 0x0000000dcf0d7221 */ /* 0x002fe20000010000 */
[----:B------:R-:W-:-:S04]  /*1e990*/  FADD.FTZ R14, R159, R14 ;  /* 0x0000000e9f0e7221 */ /* 0x000fc80000010000 */
[----:B------:R-:W-:Y:S01]  /*1e9a0*/  FADD.FTZ R14, R202, R14 ;  /* 0x0000000eca0e7221 */ /* 0x000fe20000010000 */
[----:B------:R-:W-:Y:S01]  /*1e9b0*/  F2FP.F16.F32.PACK_AB R202, R21, R202 ;  /* 0x000000ca15ca723e */ /* 0x000fe200000000ff */
[----:B------:R-:W1:Y:S01]  /*1e9c0*/  MUFU.EX2 R7, R171 ;  /* 0x000000ab00077308 */ /* 0x000e620000000800 */
[----:B--2---:R-:W-:Y:S01]  /*1e9d0*/  FADD.FTZ R13, R11, R13 ;  /* 0x0000000d0b0d7221 */ /* 0x004fe20000010000 */
[----:B------:R-:W-:Y:S01]  /*1e9e0*/  FADD.FTZ R14, R21, R14 ;  /* 0x0000000e150e7221 */ /* 0x000fe20000010000 */
[----:B------:R-:W-:-:S03]  /*1e9f0*/  F2FP.F16.F32.PACK_AB R207, R11, R207 ;  /* 0x000000cf0bcf723e */ /* 0x000fc600000000ff */
[----:B------:R-:W-:Y:S01]  /*1ea00*/  FADD.FTZ R14, R196, R14 ;  /* 0x0000000ec40e7221 */ /* 0x000fe20000010000 */
[----:B------:R-:W-:Y:S01]  /*1ea10*/  F2FP.F16.F32.PACK_AB R196, R155, R196 ;  /* 0x000000c49bc4723e */ /* 0x000fe200000000ff */
[----:B------:R-:W2:Y:S01]  /*1ea20*/  MUFU.EX2 R203, R203 ;  /* 0x000000cb00cb7308 */ /* 0x000ea20000000800 */
[----:B0-----:R-:W-:Y:S01]  /*1ea30*/  FADD.FTZ R13, R201, R13 ;  /* 0x0000000dc90d7221 */ /* 0x001fe20000010000 */
[----:B------:R-:W-:-:S04]  /*1ea40*/  FADD.FTZ R14, R155, R14 ;  /* 0x0000000e9b0e7221 */ /* 0x000fc80000010000 */
[----:B------:R-:W-:Y:S01]  /*1ea50*/  FADD.FTZ R14, R198, R14 ;  /* 0x0000000ec60e7221 */ /* 0x000fe20000010000 */
[C---:B------:R-:W-:Y:S01]  /*1ea60*/  F2FP.F16.F32.PACK_AB R198, R158.reuse, R198 ;  /* 0x000000c69ec6723e */ /* 0x040fe200000000ff */
[----:B------:R-:W0:Y:S01]  /*1ea70*/  MUFU.EX2 R6, R6 ;  /* 0x0000000600067308 */ /* 0x000e220000000800 */
[C---:B-1----:R-:W-:Y:S01]  /*1ea80*/  FADD.FTZ R13, R7.reuse, R13 ;  /* 0x0000000d070d7221 */ /* 0x042fe20000010000 */
[----:B------:R-:W-:Y:S01]  /*1ea90*/  FADD.FTZ R14, R158, R14 ;  /* 0x0000000e9e0e7221 */ /* 0x000fe20000010000 */
[----:B------:R-:W-:Y:S02]  /*1eaa0*/  F2FP.F16.F32.PACK_AB R201, R7, R201 ;  /* 0x000000c907c9723e */ /* 0x000fe400000000ff */
[----:B------:R-:W-:Y:S01]  /*1eab0*/  MOV R7, R5 ;  /* 0x0000000500077202 */ /* 0x000fe20000000f00 */
[----:B------:R-:W-:Y:S01]  /*1eac0*/  FADD.FTZ R14, R192, R14 ;  /* 0x0000000ec00e7221 */ /* 0x000fe20000010000 */
[C---:B------:R-:W-:Y:S01]  /*1ead0*/  F2FP.F16.F32.PACK_AB R192, R152.reuse, R192 ;  /* 0x000000c098c0723e */ /* 0x040fe200000000ff */
[----:B------:R-:W1:Y:S01]  /*1eae0*/  MUFU.EX2 R197, R197 ;  /* 0x000000c500c57308 */ /* 0x000e620000000800 */
[----:B--2---:R-:W-:Y:S01]  /*1eaf0*/  FADD.FTZ R13, R203, R13 ;  /* 0x0000000dcb0d7221 */ /* 0x004fe20000010000 */
[----:B------:R-:W-:-:S06]  /*1eb00*/  FADD.FTZ R14, R152, R14 ;  /* 0x0000000e980e7221 */ /* 0x000fcc0000010000 */
[----:B------:R-:W2:Y:S01]  /*1eb10*/  MUFU.EX2 R9, R9 ;  /* 0x0000000900097308 */ /* 0x000ea20000000800 */
[C---:B0-----:R-:W-:Y:S01]  /*1eb20*/  FADD.FTZ R13, R6.reuse, R13 ;  /* 0x0000000d060d7221 */ /* 0x041fe20000010000 */
[----:B------:R-:W-:Y:S01]  /*1eb30*/  F2FP.F16.F32.PACK_AB R203, R6, R203 ;  /* 0x000000cb06cb723e */ /* 0x000fe200000000ff */
[----:B------:R-:W-:-:S05]  /*1eb40*/  IMAD.MOV.U32 R6, RZ, RZ, R4 ;  /* 0x000000ffff067224 */ /* 0x000fca00078e0004 */
[----:B------:R-:W0:Y:S01]  /*1eb50*/  MUFU.EX2 R199, R199 ;  /* 0x000000c700c77308 */ /* 0x000e220000000800 */
[----:B-1----:R-:W-:-:S07]  /*1eb60*/  FADD.FTZ R13, R197, R13 ;  /* 0x0000000dc50d7221 */ /* 0x002fce0000010000 */
[----:B------:R-:W1:Y:S01]  /*1eb70*/  MUFU.EX2 R12, R167 ;  /* 0x000000a7000c7308 */ /* 0x000e620000000800 */
[C---:B--2---:R-:W-:Y:S01]  /*1eb80*/  FADD.FTZ R13, R9.reuse, R13 ;  /* 0x0000000d090d7221 */ /* 0x044fe20000010000 */
[----:B------:R-:W-:Y:S01]  /*1eb90*/  F2FP.F16.F32.PACK_AB R197, R9, R197 ;  /* 0x000000c509c5723e */ /* 0x000fe200000000ff */
[----:B------:R-:W-:-:S05]  /*1eba0*/  IMAD.MOV.U32 R9, RZ, RZ, R218 ;  /* 0x000000ffff097224 */ /* 0x000fca00078e00da */
        /* <DEDUP_REMOVED lines=18> */
[----:B------:R-:W-:Y:S06]  /*1ecd0*/  @P3 BRA `(.L_x_2852) ;  /* 0xffffffb000643947 */ /* 0x000fec000383ffff */
[----:B------:R-:W-:Y:S05]  /*1ece0*/  BSYNC B1 ;  /* 0x0000000000017941 */ /* 0x000fea0003800000 */
.L_x_2841:
[----:B------:R-:W-:Y:S05]  /*1ecf0*/  BSYNC B0 ;  /* 0x0000000000007941 */ /* 0x000fea0003800000 */
.L_x_2840:
[----:B------:R-:W-:Y:S01]  /*1ed00*/  ISETP.GE.AND P2, PT, R8, R229, PT ;  /* 0x000000e50800720c */ /* 0x000fe20003f46270 */
[----:B------:R-:W-:-:S12]  /*1ed10*/  BSSY B0, `(.L_x_2853) ;  /* 0x000048b000007945 */ /* 0x000fd80003800000 */
[----:B------:R-:W-:Y:S05]  /*1ed20*/  @!P2 BRA `(.L_x_2854) ;  /* 0x000000480024a947 */ /* 0x000fea0003800000 */
[----:B------:R-:W-:Y:S02]  /*1ed30*/  IMAD.MOV.U32 R6, RZ, RZ, R4 ;  /* 0x000000ffff067224 */ /* 0x000fe400078e0004 */
[----:B------:R-:W-:Y:S02]  /*1ed40*/  IMAD.MOV.U32 R7, RZ, RZ, R5 ;  /* 0x000000ffff077224 */ /* 0x000fe400078e0005 */
[----:B------:R-:W-:Y:S02]  /*1ed50*/  IMAD.MOV.U32 R9, RZ, RZ, R218 ;  /* 0x000000ffff097224 */ /* 0x000fe400078e00da */
[----:B------:R-:W-:-:S07]  /*1ed60*/  IMAD.MOV.U32 R10, RZ, RZ, R216 ;  /* 0x000000ffff0a7224 */ /* 0x000fce00078e00d8 */
.L_x_2865:
[----:B------:R-:W-:-:S05]  /*1ed70*/  VIADD R11, R10, 0x1 ;  /* 0x000000010a0b7836 */ /* 0x000fca0000000000 */
[----:B------:R-:W-:-:S04]  /*1ed80*/  ISETP.NE.AND P2, PT, R11, 0x2, PT ;  /* 0x000000020b00780c */ /* 0x000fc80003f45270 */
[----:B------:R-:W-:Y:S02]  /*1ed90*/  SEL R11, R11, RZ, P2 ;  /* 0x000000ff0b0b7207 */ /* 0x000fe40001000000 */
[----:B------:R-:W-:Y:S02]  /*1eda0*/  SEL R218, RZ, 0x1, P2 ;  /* 0x00000001ffda7807 */ /* 0x000fe40001000000 */
[----:B------:R-:W-:Y:S02]  /*1edb0*/  MOV R216, R11 ;  /* 0x0000000b00d87202 */ /* 0x000fe40000000f00 */
[----:B------:R-:W-:Y:S01]  /*1edc0*/  LOP3.LUT R218, R9, R218, RZ, 0x3c, !PT ;  /* 0x000000da09da7212 */ /* 0x000fe200078e3cff */
[----:B------:R-:W-:Y:S06]  /*1edd0*/  @!P0 BRA `(.L_x_2855) ;  /* 0x0000000000048947 */ /* 0x000fec0003800000 */
[----:B------:R-:W-:Y:S01]  /*1ede0*/  BPT.TRAP 0x1 ;  /* 0x000000040000795c */ /* 0x000fe20000300000 */
.L_x_2855:
[----:B------:R-:W-:Y:S01]  /*1edf0*/  IMAD R4, R216, 0x8, R16 ;  /* 0x00000008d8047824 */ /* 0x000fe200078e0210 */
[----:B------:R-:W-:-:S04]  /*1ee00*/  SHF.L.U32 R5, R218, 0x1f, RZ ;  /* 0x0000001fda057819 */ /* 0x000fc800000006ff */
[----:B------:R0:W1:Y:S01]  /*1ee10*/  SYNCS.PHASECHK.TRANS64.TRYWAIT P2, [R4+URZ+0x38830], R5 ;  /* 0x03883005040075a7 */ /* 0x000062000804017f */
[----:B------:R-:W-:Y:S05]  /*1ee20*/  @!P0 BRA `(.L_x_2856) ;  /* 0x0000000000048947 */ /* 0x000fea0003800000 */
[----:B------:R-:W-:Y:S01]  /*1ee30*/  BPT.TRAP 0x1 ;  /* 0x000000040000795c */ /* 0x000fe20000300000 */
.L_x_2856:
[----:B------:R-:W-:Y:S01]  /*1ee40*/  IMAD R3, R216, 0xa00, R20 ;  /* 0x00000a00d8037824 */ /* 0x000fe200078e0214 */
[----:B------:R-:W-:Y:S03]  /*1ee50*/  BSSY B1, `(.L_x_2857) ;  /* 0x0000006000017945 */ /* 0x000fe60003800000 */
[C---:B------:R-:W-:Y:S02]  /*1ee60*/  VIADD R15, R3.reuse, 0x80 ;  /* 0x00000080030f7836 */ /* 0x040fe40000000000 */
[----:B------:R-:W-:Y:S01]  /*1ee70*/  VIADD R152, R3, 0x100 ;  /* 0x0000010003987836 */ /* 0x000fe20000000000 */
[----:B-1----:R-:W-:Y:S06]  /*1ee80*/  @P2 BRA `(.L_x_2858) ;  /* 0x0000000000082947 */ /* 0x002fec0003800000 */
[----:B------:R-:W1:Y:S02]  /*1ee90*/  SYNCS.PHASECHK.TRANS64.TRYWAIT P2, [R4+URZ+0x38830], R5 ;  /* 0x03883005040075a7 */ /* 0x000e64000804017f */
[----:B-1----:R-:W-:Y:S05]  /*1eea0*/  @!P2 BRA `(.L_x_2859) ;  /* 0x000001540050a947 */ /* 0x002fea0003800000 */
.L_x_2858:
[----:B------:R-:W-:Y:S05]  /*1eeb0*/  BSYNC B1 ;  /* 0x0000000000017941 */ /* 0x000fea0003800000 */
.L_x_2857:
[----:B------:R-:W2:Y:S04]  /*1eec0*/  LDL.64 R154, [R1+0x48] ;  /* 0x00004800019a7983 */ /* 0x000ea80000100a00 */
[----:B------:R-:W3:Y:S01]  /*1eed0*/  LDL.64 R156, [R1+0x50] ;  /* 0x00005000019c7983 */ /* 0x000ee20000100a00 */
[----:B01----:R-:W-:Y:S02]  /*1eee0*/  IMAD.MOV.U32 R4, RZ, RZ, R3 ;  /* 0x000000ffff047224 */ /* 0x003fe400078e0003 */
[----:B------:R-:W-:Y:S01]  /*1eef0*/  IMAD.MOV.U32 R5, RZ, RZ, 0x40000040 ;  /* 0x40000040ff057424 */ /* 0x000fe200078e00ff */
[----:B------:R-:W4:Y:S02]  /*1ef00*/  LDL.64 R232, [R1+0x38] ;  /* 0x0000380001e87983 */ /* 0x000f240000100a00 */
[----:B------:R-:W-:-:S02]  /*1ef10*/  R2UR UR6, R4 ;  /* 0x00000000040672ca */ /* 0x000fc400000e0000 */
        /* <DEDUP_REMOVED lines=8> */
[----:B------:R-:W-:Y:S01]  /*1efa0*/  IMAD.MOV.U32 R15, RZ, RZ, 0x40000040 ;  /* 0x40000040ff0f7424 */ /* 0x000fe200078e00ff */
[----:B------:R-:W-:-:S04]  /*1efb0*/  IADD3 R14, R3, 0x180, RZ ;  /* 0x00000180030e7810 */ /* 0x000fc80007ffe0ff */
        /* <DEDUP_REMOVED lines=22> */
[----:B------:R-:W-:Y:S01]  /*1f120*/  VIADD R4, R3, 0x200 ;  /* 0x0000020003047836 */ /* 0x000fe20000000000 */
        /* <DEDUP_REMOVED lines=101> */
[----:B----4-:R-:W-:Y:S02]  /*1f780*/  R2UR UR28, R232 ;  /* 0x00000000e81c72ca */ /* 0x010fe400000e0000 */
[----:B------:R-:W-:Y:S02]  /*1f790*/  R2UR UR29, R233 ;  /* 0x00000000e91d72ca */ /* 0x000fe400000e0000 */
[----:B------:R-:W3:Y:S01]  /*1f7a0*/  LDL.64 R232, [R1+0x30] ;  /* 0x0000300001e87983 */ /* 0x000ee20000100a00 */
        /* <DEDUP_REMOVED lines=732> */
.L_x_2860:
[----:B------:R-:W-:Y:S01]  /*22570*/  SHF.L.U32 R0, R9, 0x1f, RZ ;  /* 0x0000001f09007819 */ /* 0x000fe200000006ff */
[----:B------:R-:W-:-:S04]  /*22580*/  IMAD R9, R10, 0x8, R16 ;  /* 0x000000080a097824 */ /* 0x000fc800078e0210 */
[----:B------:R0:W1:Y:S01]  /*22590*/  SYNCS.PHASECHK.TRANS64.TRYWAIT P2, [R9+URZ+0x38850], R0 ;  /* 0x03885000090075a7 */ /* 0x000062000804017f */
[----:B------:R-:W-:Y:S05]  /*225a0*/  @!P0 BRA `(.L_x_2861) ;  /* 0x0000000000048947 */ /* 0x000fea0003800000 */
[----:B------:R-:W-:Y:S01]  /*225b0*/  BPT.TRAP 0x1 ;  /* 0x000000040000795c */ /* 0x000fe20000300000 */
.L_x_2861:
[----:B------:R-:W-:Y:S04]  /*225c0*/  BSSY B1, `(.L_x_2862) ;  /* 0x0000004000017945 */ /* 0x000fe80003800000 */
[----:B-1----:R-:W-:Y:S05]  /*225d0*/  @P2 BRA `(.L_x_2863) ;  /* 0x0000000000082947 */ /* 0x002fea0003800000 */
[----:B------:R-:W1:Y:S02]  /*225e0*/  SYNCS.PHASECHK.TRANS64.TRYWAIT P2, [R9+URZ+0x38850], R0 ;  /* 0x03885000090075a7 */ /* 0x000e64000804017f */
[----:B-1----:R-:W-:Y:S05]  /*225f0*/  @!P2 BRA `(.L_x_2864) ;  /* 0x0000011c0090a947 */ /* 0x002fea0003800000 */
.L_x_2863:
[----:B------:R-:W-:Y:S05]  /*22600*/  BSYNC B1 ;  /* 0x0000000000017941 */ /* 0x000fea0003800000 */
.L_x_2862:
[----:B01----:R-:W-:Y:S01]  /*22610*/  IADD3 R0, R16, 0x400, RZ ;  /* 0x0000040010007810 */ /* 0x003fe20007ffe0ff */
[----:B------:R-:W-:Y:S01]  /*22620*/  IMAD.MOV.U32 R3, RZ, RZ, 0x40000040 ;  /* 0x40000040ff037424 */ /* 0x000fe200078e00ff */
[----:B------:R-:W-:Y:S01]  /*22630*/  WARPGROUP.ARRIVE ;  /* 0x00000000000079c5 */ /* 0x000fe20000000000 */
[----:B------:R-:W-:Y:S01]  /*22640*/  IMAD.MOV.U32 R5, RZ, RZ, 0x40000040 ;  /* 0x40000040ff057424 */ /* 0x000fe200078e00ff */
[----:B------:R-:W-:Y:S01]  /*22650*/  SHF.R.U32.HI R0, RZ, 0x4, R0 ;  /* 0x00000004ff007819 */ /* 0x000fe20000011600 */
[----:B------:R-:W-:Y:S01]  /*22660*/  @!P1 IMAD R11, R11, 0x8, R16 ;  /* 0x000000080b0b9824 */ /* 0x000fe200078e0210 */
[----:B------:R-:W-:Y:S01]  /*22670*/  R2UR UR7, R3 ;  /* 0x00000000030772ca */ /* 0x000fe200000e0000 */
[----:B------:R-:W-:Y:S01]  /*22680*/  IMAD.MOV.U32 R3, RZ, RZ, 0x40000040 ;  /* 0x40000040ff037424 */ /* 0x000fe200078e00ff */
[----:B------:R-:W-:Y:S01]  /*22690*/  LOP3.LUT R0, R0, 0x3fff, RZ, 0xc0, !PT ;  /* 0x00003fff00007812 */ /* 0x000fe200078ec0ff */
[----:B------:R-:W-:Y:S01]  /*226a0*/  @!P1 VIADD R9, R9, 0x38860 ;  /* 0x0003886009099836 */ /* 0x000fe20000000000 */
[C---:B------:R-:W-:Y:S01]  /*226b0*/  ISETP.GT.AND P2, PT, R8.reuse, R229, PT ;  /* 0x000000e50800720c */ /* 0x040fe20003f44270 */
[----:B------:R-:W-:Y:S01]  /*226c0*/  VIADD R8, R8, 0xffffffff ;  /* 0xffffffff08087836 */ /* 0x000fe20000000000 */
        /* <DEDUP_REMOVED lines=10> */
[----:B------:R-:W-:Y:S01]  /*22770*/  VIADD R4, R2, 0x100 ;  /* 0x0000010002047836 */ /* 0x000fe20000000000 */
[----:B------:R-:W-:Y:S01]  /*22780*/  R2UR UR7, R5 ;  /* 0x00000000050772ca */ /* 0x000fe200000e0000 */
[----:B------:R-:W-:Y:S01]  /*22790*/  IMAD.MOV.U32 R5, RZ, RZ, 0x40000040 ;  /* 0x40000040ff057424 */ /* 0x000fe200078e00ff */
        /* <DEDUP_REMOVED lines=20> */
[----:B------:R-:W-:Y:S01]  /*228e0*/  IMAD.MOV.U32 R5, RZ, RZ, 0x40000040 ;  /* 0x40000040ff057424 */ /* 0x000fe200078e00ff */
[C---:B------:R-:W-:Y:S01]  /*228f0*/  IADD3 R4, R2.reuse, 0x180, RZ ;  /* 0x0000018002047810 */ /* 0x040fe20007ffe0ff */
[----:B------:R-:W-:Y:S01]  /*22900*/  VIADD R2, R2, 0x200 ;  /* 0x0000020002027836 */ /* 0x000fe20000000000 */
[----:B------:R-:W-:Y:S02]  /*22910*/  WARPGROUP.DEPBAR.LE gsb0, 0x0 ;  /* 0x00008000000079c5 */ /* 0x000fe40000010000 */
[----:B------:R-:W-:-:S15]  /*22920*/  WARPGROUP.ARRIVE ;  /* 0x00000000000079c5 */ /* 0x000fde0000000000 */
[----:B------:R-:W-:-:S04]  /*22930*/  NOP ;  /* 0x0000000000007918 */ /* 0x000fc80000000000 */
        /* <DEDUP_REMOVED lines=32> */
[----:B------:R-:W-:Y:S01]  /*22b40*/  FADD.FTZ R2, -R5, R7 ;  /* 0x0000000705027221 */ /* 0x000fe20000010100 */
[----:B------:R-:W-:Y:S01]  /*22b50*/  R2UR UR7, R3 ;  /* 0x00000000030772ca */ /* 0x000fe200000e0000 */
[----:B------:R-:W-:-:S04]  /*22b60*/  IMAD.U32 R3, RZ, RZ, UR38 ;  /* 0x00000026ff037e24 */ /* 0x000fc8000f8e00ff */
[----:B------:R-:W-:-:S04]  /*22b70*/  FMUL.FTZ R2, R2, R3 ;  /* 0x0000000302027220 */ /* 0x000fc80000410000 */
[----:B------:R0:W-:Y:S02]  /*22b80*/  MUFU.EX2 R0, R2 ;  /* 0x0000000200007308 */ /* 0x0001e40000000800 */
[----:B0-----:R-:W-:-:S04]  /*22b90*/  FMUL.FTZ R2, R5, R3 ;  /* 0x0000000305027220 */ /* 0x001fc80000410000 */
[-CC-:B------:R-:W-:Y:S01]  /*22ba0*/  FFMA.FTZ R200, R168, R3.reuse, -R2.reuse ;  /* 0x00000003a8c87223 */ /* 0x180fe20000010802 */
[-CC-:B------:R-:W-:Y:S01]  /*22bb0*/  FFMA.FTZ R208, R184, R3.reuse, -R2.reuse ;  /* 0x00000003b8d07223 */ /* 0x180fe20000010802 */
[----:B------:R-:W0:Y:S01]  /*22bc0*/  SHFL.BFLY PT, R168, R4, 0x2, 0x1f ;  /* 0x0c401f0004a87f89 */ /* 0x000e2200000e0000 */
        /* <DEDUP_REMOVED lines=10> */
[----:B------:R-:W1:Y:S08]  /*22c70*/  MUFU.EX2 R208, R208 ;  /* 0x000000d000d07308 */ /* 0x000e700000000800 */
[----:B------:R-:W2:Y:S01]  /*22c80*/  MUFU.EX2 R7, R7 ;  /* 0x0000000700077308 */ /* 0x000ea20000000800 */
[----:B0-----:R-:W-:-:S07]  /*22c90*/  FMNMX.FTZ R4, R4, R168, !PT ;  /* 0x000000a804047209 */ /* 0x001fce0007810000 */
[----:B------:R-:W0:Y:S01]  /*22ca0*/  MUFU.EX2 R210, R210 ;  /* 0x000000d200d27308 */ /* 0x000e220000000800 */
[----:B-1----:R-:W-:Y:S01]  /*22cb0*/  FFMA.FTZ R13, R0, R13, R208 ;  /* 0x0000000d000d7223 */ /* 0x002fe200000100d0 */
[----:B------:R-:W1:Y:S06]  /*22cc0*/  SHFL.BFLY PT, R168, R4, 0x1, 0x1f ;  /* 0x0c201f0004a87f89 */ /* 0x000e6c00000e0000 */
[----:B------:R-:W3:Y:S01]  /*22cd0*/  MUFU.EX2 R184, R184 ;  /* 0x000000b800b87308 */ /* 0x000ee20000000800 */
[C---:B--2---:R-:W-:Y:S01]  /*22ce0*/  FADD.FTZ R13, R7.reuse, R13 ;  /* 0x0000000d070d7221 */ /* 0x044fe20000010000 */
[----:B------:R-:W-:-:S06]  /*22cf0*/  F2FP.F16.F32.PACK_AB R208, R7, R208 ;  /* 0x000000d007d0723e */ /* 0x000fcc00000000ff */
[----:B------:R-:W-:Y:S08]  /*22d00*/  MUFU.EX2 R204, R204 ;  /* 0x000000cc00cc7308 */ /* 0x000ff00000000800 */
[----:B------:R-:W-:Y:S01]  /*22d10*/  MUFU.EX2 R10, R10 ;  /* 0x0000000a000a7308 */ /* 0x000fe20000000800 */
[----:B-1----:R-:W-:-:S07]  /*22d20*/  FMNMX.FTZ R4, R4, R168, !PT ;  /* 0x000000a804047209 */ /* 0x002fce0007810000 */
        /* <DEDUP_REMOVED lines=12> */
[----:B------:R-:W-:Y:S01]  /*22df0*/  @!P1 IADD3 R165, R11, 0x38840, RZ ;  /* 0x000388400ba59810 */ /* 0x000fe20007ffe0ff */
[----:B------:R-:W-:Y:S01]  /*22e00*/  HGMMA.64x256x16.F32 R24, R192, gdesc[UR4].tnspB, R24, gsb0 ;  /* 0x43e00004c0187df0 */ /* 0x000fe20008000818 */
[----:B------:R-:W-:Y:S02]  /*22e10*/  MUFU.EX2 R196, R196 ;  /* 0x000000c400c47308 */ /* 0x000fe40000000800 */
[----:B------:R-:W-:-:S06]  /*22e20*/  @!P1 PRMT R165, RZ, 0x654, R165 ;  /* 0x00000654ffa59816 */ /* 0x000fcc00000000a5 */
[----:B------:R-:W-:Y:S08]  /*22e30*/  MUFU.EX2 R160, R160 ;  /* 0x000000a000a07308 */ /* 0x000ff00000000800 */
[----:B------:R-:W-:Y:S08]  /*22e40*/  MUFU.EX2 R198, R198 ;  /* 0x000000c600c67308 */ /* 0x000ff00000000800 */
[----:B------:R-:W-:Y:S01]  /*22e50*/  MUFU.EX2 R161, R161 ;  /* 0x000000a100a17308 */ /* 0x000fe20000000800 */
[----:B------:R-:W-:-:S02]  /*22e60*/  WARPGROUP.DEPBAR.LE gsb0, 0x0 ;  /* 0x00008000000079c5 */ /* 0x000fc40000010000 */
[-CC-:B------:R-:W-:Y:S01]  /*22e70*/  FFMA.FTZ R192, R152, R3.reuse, -R2.reuse ;  /* 0x0000000398c07223 */ /* 0x180fe20000010802 */
[-CC-:B------:R-:W-:Y:S01]  /*22e80*/  FFMA.FTZ R152, R153, R3.reuse, -R2.reuse ;  /* 0x0000000399987223 */ /* 0x180fe20000010802 */
[-C--:B------:R-:W-:Y:S01]  /*22e90*/  FFMA.FTZ R194, R156, R3.reuse, -R2 ;  /* 0x000000039cc27223 */ /* 0x080fe20000010802 */
[C---:B------:R-:W-:Y:S01]  /*22ea0*/  FADD.FTZ R153, -R4.reuse, R6 ;  /* 0x0000000604997221 */ /* 0x040fe20000010100 */
[-C--:B------:R-:W-:Y:S01]  /*22eb0*/  FMUL.FTZ R156, R4, R3.reuse ;  /* 0x00000003049c7220 */ /* 0x080fe20000410000 */
[-C--:B------:R-:W-:Y:S01]  /*22ec0*/  FFMA.FTZ R2, R157, R3.reuse, -R2 ;  /* 0x000000039d027223 */ /* 0x080fe20000010802 */
[----:B------:R1:W-:Y:S01]  /*22ed0*/  @!P1 SYNCS.ARRIVE.TRANS64.RED.A1T0 RZ, [R165+URZ], RZ ;  /* 0x000000ffa5ff99a7 */ /* 0x0003e2000810043f */
[-C--:B------:R-:W-:Y:S01]  /*22ee0*/  FMUL.FTZ R153, R153, R3.reuse ;  /* 0x0000000399997220 */ /* 0x080fe20000410000 */
        /* <DEDUP_REMOVED lines=17> */
[----:B------:R-:W4:Y:S01]  /*23000*/  MUFU.EX2 R209, R209 ;  /* 0x000000d100d17308 */ /* 0x000f220000000800 */
[-CC-:B--2---:R-:W-:Y:S01]  /*23010*/  FFMA.FTZ R153, R187, R3.reuse, -R156.reuse ;  /* 0x00000003bb997223 */ /* 0x184fe2000001089c */
[-CC-:B------:R-:W-:Y:S01]  /*23020*/  FFMA.FTZ R162, R154, R3.reuse, -R156.reuse ;  /* 0x000000039aa27223 */ /* 0x180fe2000001089c */
[-CC-:B------:R-:W-:Y:S01]  /*23030*/  FFMA.FTZ R155, R155, R3.reuse, -R156.reuse ;  /* 0x000000039b9b7223 */ /* 0x180fe2000001089c */
[-CC-:B------:R-:W-:Y:S01]  /*23040*/  FFMA.FTZ R158, R158, R3.reuse, -R156.reuse ;  /* 0x000000039e9e7223 */ /* 0x180fe2000001089c */
[----:B------:R-:W-:Y:S01]  /*23050*/  FFMA.FTZ R156, R159, R3, -R156 ;  /* 0x000000039f9c7223 */ /* 0x000fe2000001089c */
[----:B0-----:R-:W-:Y:S01]  /*23060*/  FADD.FTZ R159, R210, R13 ;  /* 0x0000000dd29f7221 */ /* 0x001fe20000010000 */
[----:B-1----:R-:W-:Y:S01]  /*23070*/  @!P1 PRMT R165, RZ, 0x654, R9 ;  /* 0x00000654ffa59816 */ /* 0x002fe20000000009 */
[----:B------:R-:W0:Y:S01]  /*23080*/  MUFU.EX2 R153, R153 ;  /* 0x0000009900997308 */ /* 0x000e220000000800 */
[C---:B---3--:R-:W-:Y:S01]  /*23090*/  F2FP.F16.F32.PACK_AB R210, R184.reuse, R210 ;  /* 0x000000d2b8d2723e */ /* 0x048fe200000000ff */
[----:B------:R-:W-:Y:S01]  /*230a0*/  FADD.FTZ R159, R184, R159 ;  /* 0x0000009fb89f7221 */ /* 0x000fe20000010000 */
[----:B------:R1:W-:Y:S05]  /*230b0*/  @!P1 SYNCS.ARRIVE.TRANS64.RED.A1T0 RZ, [R165+URZ], RZ ;  /* 0x000000ffa5ff99a7 */ /* 0x0003ea000810043f */
[----:B------:R-:W2:Y:S01]  /*230c0*/  MUFU.EX2 R211, R211 ;  /* 0x000000d300d37308 */ /* 0x000ea20000000800 */
[----:B----4-:R-:W-:-:S07]  /*230d0*/  FFMA.FTZ R12, R2, R12, R209 ;  /* 0x0000000c020c7223 */ /* 0x010fce00000100d1 */
[----:B------:R-:W3:Y:S01]  /*230e0*/  MUFU.EX2 R164, R164 ;  /* 0x000000a400a47308 */ /* 0x000ee20000000800 */
[C---:B0-----:R-:W-:Y:S01]  /*230f0*/  FADD.FTZ R12, R153.reuse, R12 ;  /* 0x0000000c990c7221 */ /* 0x041fe20000010000 */
[----:B------:R-:W-:-:S06]  /*23100*/  F2FP.F16.F32.PACK_AB R209, R153, R209 ;  /* 0x000000d199d1723e */ /* 0x000fcc00000000ff */
[----:B------:R-:W0:Y:S01]  /*23110*/  MUFU.EX2 R205, R205 ;  /* 0x000000cd00cd7308 */ /* 0x000e220000000800 */
[----:B--2---:R-:W-:-:S07]  /*23120*/  FADD.FTZ R13, R211, R12 ;  /* 0x0000000cd30d7221 */ /* 0x004fce0000010000 */
[----:B------:R-:W2:Y:S01]  /*23130*/  MUFU.EX2 R157, R157 ;  /* 0x0000009d009d7308 */ /* 0x000ea20000000800 */
[C---:B---3--:R-:W-:Y:S01]  /*23140*/  FADD.FTZ R13, R164.reuse, R13 ;  /* 0x0000000da40d7221 */ /* 0x048fe20000010000 */
[----:B------:R-:W-:-:S06]  /*23150*/  F2FP.F16.F32.PACK_AB R211, R164, R211 ;  /* 0x000000d3a4d3723e */ /* 0x000fcc00000000ff */
[----:B------:R-:W3:Y:S08]  /*23160*/  MUFU.EX2 R207, R207 ;  /* 0x000000cf00cf7308 */ /* 0x000ef00000000800 */
[----:B------:R-:W4:Y:S08]  /*23170*/  MUFU.EX2 R11, R183 ;  /* 0x000000b7000b7308 */ /* 0x000f300000000800 */
[----:B------:R5:W-:Y:S08]  /*23180*/  MUFU.EX2 R12, R163 ;  /* 0x000000a3000c7308 */ /* 0x000bf00000000800 */
[----:B------:R-:W1:Y:S01]  /*23190*/  MUFU.EX2 R201, R201 ;  /* 0x000000c900c97308 */ /* 0x000e620000000800 */
[----:B-----5:R-:W-:Y:S01]  /*231a0*/  FADD.FTZ R163, R204, R159 ;  /* 0x0000009fcca37221 */ /* 0x020fe20000010000 */
[----:B0-----:R-:W-:Y:S01]  /*231b0*/  FADD.FTZ R159, R205, R13 ;  /* 0x0000000dcd9f7221 */ /* 0x001fe20000010000 */
[----:B------:R-:W-:-:S02]  /*231c0*/  F2FP.F16.F32.PACK_AB R204, R10, R204 ;  /* 0x000000cc0acc723e */ /* 0x000fc400000000ff */
[----:B------:R-:W-:Y:S01]  /*231d0*/  FADD.FTZ R13, R10, R163 ;  /* 0x000000a30a0d7221 */ /* 0x000fe20000010000 */
[C---:B--2---:R-:W-:Y:S01]  /*231e0*/  FADD.FTZ R159, R157.reuse, R159 ;  /* 0x0000009f9d9f7221 */ /* 0x044fe20000010000 */
        /* <DEDUP_REMOVED lines=40> */
[----:B------:R-:W-:Y:S02]  /*23470*/  F2FP.F16.F32.PACK_AB R199, R7, R199 ;  /* 0x000000c707c7723e */ /* 0x000fe400000000ff */
[----:B------:R-:W-:-:S04]  /*23480*/  MOV R7, R5 ;  /* 0x0000000500077202 */ /* 0x000fc80000000f00 */
        /* <DEDUP_REMOVED lines=14> */
[----:B------:R-:W-:Y:S02]  /*23570*/  IMAD.MOV.U32 R6, RZ, RZ, R4 ;  /* 0x000000ffff067224 */ /* 0x000fe400078e0004 */
[----:B-1----:R-:W-:-:S04]  /*23580*/  FADD.FTZ R159, R158, R159 ;  /* 0x0000009f9e9f7221 */ /* 0x002fc80000010000 */
[C---:B0-----:R-:W-:Y:S01]  /*23590*/  FADD.FTZ R12, R156.reuse, R159 ;  /* 0x0000009f9c0c7221 */ /* 0x041fe20000010000 */
[----:B------:R-:W-:Y:S01]  /*235a0*/  F2FP.F16.F32.PACK_AB R195, R156, R158 ;  /* 0x0000009e9cc3723e */ /* 0x000fe200000000ff */
[----:B------:R-:W-:Y:S06]  /*235b0*/  @P2 BRA `(.L_x_2865) ;  /* 0xffffffb400ec2947 */ /* 0x000fec000383ffff */
.L_x_2854:
[----:B------:R-:W-:Y:S05]  /*235c0*/  BSYNC B0 ;  /* 0x0000000000007941 */ /* 0x000fea0003800000 */
.L_x_2853:
        /* <DEDUP_REMOVED lines=131> */
.L_x_2866:
[----:B------:R-:W-:Y:S01]  /*23e00*/  IMAD R10, R216, 0x8, R16 ;  /* 0x00000008d80a7824 */ /* 0x000fe200078e0210 */
[----:B------:R-:W-:-:S04]  /*23e10*/  SHF.L.U32 R0, R218, 0x1f, RZ ;  /* 0x0000001fda007819 */ /* 0x000fc800000006ff */
[----:B------:R0:W1:Y:S01]  /*23e20*/  SYNCS.PHASECHK.TRANS64.TRYWAIT P2, [R10+URZ+0x38850], R0 ;  /* 0x038850000a0075a7 */ /* 0x000062000804017f */
[----:B------:R-:W-:Y:S05]  /*23e30*/  @!P0 BRA `(.L_x_2867) ;  /* 0x0000000000048947 */ /* 0x000fea0003800000 */
[----:B------:R-:W-:Y:S01]  /*23e40*/  BPT.TRAP 0x1 ;  /* 0x000000040000795c */ /* 0x000fe20000300000 */
.L_x_2867:
[----:B------:R-:W-:Y:S04]  /*23e50*/  BSSY B0, `(.L_x_2868) ;  /* 0x0000004000007945 */ /* 0x000fe80003800000 */
[----:B-1----:R-:W-:Y:S05]  /*23e60*/  @P2 BRA `(.L_x_2869) ;  /* 0x0000000000082947 */ /* 0x002fea0003800000 */
[----:B------:R-:W1:Y:S02]  /*23e70*/  SYNCS.PHASECHK.TRANS64.TRYWAIT P0, [R10+URZ+0x38850], R0 ;  /* 0x038850000a0075a7 */ /* 0x000e64000800017f */
[----:B-1----:R-:W-:Y:S05]  /*23e80*/  @!P0 BRA `(.L_x_2870) ;  /* 0x0000010400808947 */ /* 0x002fea0003800000 */
.L_x_2869:
[----:B------:R-:W-:Y:S05]  /*23e90*/  BSYNC B0 ;  /* 0x0000000000007941 */ /* 0x000fea0003800000 */
.L_x_2868:
[----:B------:R-:W-:Y:S01]  /*23ea0*/  VIADD R16, R16, 0x400 ;  /* 0x0000040010107836 */ /* 0x000fe20000000000 */
[----:B------:R-:W2:Y:S01]  /*23eb0*/  LDL.LU R11, [R1+0x78] ;  /* 0x00007800010b7983 */ /* 0x000ea20000300800 */
[----:B------:R-:W-:Y:S01]  /*23ec0*/  IMAD.MOV.U32 R7, RZ, RZ, 0x40000040 ;  /* 0x40000040ff077424 */ /* 0x000fe200078e00ff */
[----:B------:R-:W-:Y:S01]  /*23ed0*/  WARPGROUP.ARRIVE ;  /* 0x00000000000079c5 */ /* 0x000fe20000000000 */
[----:B------:R-:W-:Y:S01]  /*23ee0*/  IMAD.MOV.U32 R9, RZ, RZ, 0x40000040 ;  /* 0x40000040ff097424 */ /* 0x000fe200078e00ff */
[----:B------:R-:W-:Y:S01]  /*23ef0*/  SHF.R.U32.HI R16, RZ, 0x4, R16 ;  /* 0x00000004ff107819 */ /* 0x000fe20000011610 */
[----:B01----:R-:W0:Y:S01]  /*23f00*/  SHFL.BFLY PT, R0, R13, 0x2, 0x1f ;  /* 0x0c401f000d007f89 */ /* 0x003e2200000e0000 */
[----:B------:R-:W-:Y:S01]  /*23f10*/  R2UR UR7, R7 ;  /* 0x00000000070772ca */ /* 0x000fe200000e0000 */
[----:B------:R-:W-:Y:S01]  /*23f20*/  IMAD.MOV.U32 R7, RZ, RZ, 0x40000040 ;  /* 0x40000040ff077424 */ /* 0x000fe200078e00ff */
[----:B------:R-:W-:Y:S01]  /*23f30*/  LOP3.LUT R16, R16, 0x3fff, RZ, 0xc0, !PT ;  /* 0x00003fff10107812 */ /* 0x000fe200078ec0ff */
[----:B------:R-:W-:Y:S01]  /*23f40*/  @!P1 VIADD R10, R10, 0x38860 ;  /* 0x000388600a0a9836 */ /* 0x000fe20000000000 */
[----:B------:R-:W-:Y:S01]  /*23f50*/  MOV R154, 0xff800000 ;  /* 0xff800000009a7802 */ /* 0x000fe20000000f00 */
[----:B------:R-:W-:Y:S01]  /*23f60*/  IMAD.MOV.U32 R153, RZ, RZ, -0x800000 ;  /* 0xff800000ff997424 */ /* 0x000fe200078e00ff */
[----:B------:R-:W-:-:S02]  /*23f70*/  LOP3.LUT R16, R16, 0x2800000, RZ, 0xfc, !PT ;  /* 0x0280000010107812 */ /* 0x000fc400078efcff */
[----:B------:R-:W-:-:S03]  /*23f80*/  @!P1 PRMT R10, RZ, 0x654, R10 ;  /* 0x00000654ff0a9816 */ /* 0x000fc6000000000a */
[C---:B------:R-:W-:Y:S02]  /*23f90*/  IMAD R6, R216.reuse, 0xa00, R16 ;  /* 0x00000a00d8067824 */ /* 0x040fe400078e0210 */
[----:B------:R-:W-:Y:S02]  /*23fa0*/  VIADD R216, R216, 0x1 ;  /* 0x00000001d8d87836 */ /* 0x000fe40000000000 */
[C---:B------:R-:W-:Y:S01]  /*23fb0*/  VIADD R8, R6.reuse, 0x80 ;  /* 0x0000008006087836 */ /* 0x040fe20000000000 */
[----:B------:R-:W-:Y:S02]  /*23fc0*/  R2UR UR6, R6 ;  /* 0x00000000060672ca */ /* 0x000fe400000e0000 */
[----:B------:R-:W-:-:S04]  /*23fd0*/  ISETP.NE.AND P2, PT, R216, 0x2, PT ;  /* 0x00000002d800780c */ /* 0x000fc80003f45270 */
[----:B------:R-:W-:Y:S01]  /*23fe0*/  SEL R216, R216, RZ, P2 ;  /* 0x000000ffd8d87207 */ /* 0x000fe20001000000 */
[----:B0-----:R-:W-:-:S05]  /*23ff0*/  FADD.FTZ R0, R0, R13 ;  /* 0x0000000d00007221 */ /* 0x001fca0000010000 */
[----:B------:R-:W0:Y:S01]  /*24000*/  SHFL.BFLY PT, R2, R0, 0x1, 0x1f ;  /* 0x0c201f0000027f89 */ /* 0x000e2200000e0000 */
[----:B------:R-:W-:Y:S01]  /*24010*/  HGMMA.64x256x16.F32 R24, R208, gdesc[UR4].tnspB, R24, gsb0 ;  /* 0x43e00004d0187df0 */ /* 0x000fe20008000818 */
[----:B------:R-:W-:Y:S02]  /*24020*/  R2UR UR6, R8 ;  /* 0x00000000080672ca */ /* 0x000fe400000e0000 */
[----:B------:R-:W-:Y:S01]  /*24030*/  R2UR UR7, R9 ;  /* 0x00000000090772ca */ /* 0x000fe200000e0000 */
[----:B------:R-:W-:Y:S01]  /*24040*/  IMAD.MOV.U32 R9, RZ, RZ, 0x40000040 ;  /* 0x40000040ff097424 */ /* 0x000fe200078e00ff */
[----:B------:R-:W-:Y:S01]  /*24050*/  IADD3 R8, R6, 0x100, RZ ;  /* 0x0000010006087810 */ /* 0x000fe20007ffe0ff */
[----:B0-----:R-:W-:-:S05]  /*24060*/  FADD.FTZ R0, R0, R2 ;  /* 0x0000000200007221 */ /* 0x001fca0000010000 */
[----:B------:R-:W-:-:S13]  /*24070*/  FSETP.NE.FTZ.AND P0, PT, R0, RZ, PT ;  /* 0x000000ff0000720b */ /* 0x000fda0003f15000 */
[----:B------:R-:W0:Y:S02]  /*24080*/  @P0 MUFU.LG2 R2, R0 ;  /* 0x0000000000020308 */ /* 0x000e240000000c00 */
[----:B0-----:R-:W-:Y:S01]  /*24090*/  @P0 FMUL.FTZ R2, R2, 0.69314718246459960938 ;  /* 0x3f31721802020820 */ /* 0x001fe20000410000 */
[----:B--2---:R-:W-:Y:S01]  /*240a0*/  IADD3 R11, R11, 0x1, RZ ;  /* 0x000000010b0b7810 */ /* 0x004fe20007ffe0ff */
[----:B------:R-:W-:Y:S02]  /*240b0*/  WARPGROUP.DEPBAR.LE gsb0, 0x0 ;  /* 0x00008000000079c5 */ /* 0x000fe40000010000 */
[----:B------:R-:W-:Y:S02]  /*240c0*/  WARPGROUP.ARRIVE ;  /* 0x00000000000079c5 */ /* 0x000fe40000000000 */
[----:B------:R-:W-:Y:S04]  /*240d0*/  STL [R1+0x78], R11 ;  /* 0x0000780b01007387 */ /* 0x000fe80000100800 */
[----:B------:R-:W-:Y:S01]  /*240e0*/  HGMMA.64x256x16.F32 R24, R204, gdesc[UR4].tnspB, R24, gsb0 ;  /* 0x43e00004cc187df0 */ /* 0x000fe20008000818 */
[----:B------:R-:W-:Y:S01]  /*240f0*/  R2UR UR6, R8 ;  /* 0x00000000080672ca */ /* 0x000fe200000e0000 */
[----:B------:R-:W-:Y:S01]  /*24100*/  VIADD R8, R6, 0x180 ;  /* 0x0000018006087836 */ /* 0x000fe20000000000 */
[----:B------:R-:W-:Y:S01]  /*24110*/  R2UR UR7, R9 ;  /* 0x00000000090772ca */ /* 0x000fe200000e0000 */
[----:B------:R-:W-:-:S02]  /*24120*/  IMAD.MOV.U32 R9, RZ, RZ, 0x40000040 ;  /* 0x40000040ff097424 */ /* 0x000fc400078e00ff */
        /* <DEDUP_REMOVED lines=14> */
[----:B0-----:R-:W-:-:S05]  /*24210*/  FADD.FTZ R6, R6, R12 ;  /* 0x0000000c06067221 */ /* 0x001fca0000010000 */
[----:B------:R-:W0:Y:S02]  /*24220*/  SHFL.BFLY PT, R7, R6, 0x1, 0x1f ;  /* 0x0c201f0006077f89 */ /* 0x000e2400000e0000 */
[----:B0-----:R-:W-:Y:S01]  /*24230*/  FADD.FTZ R6, R6, R7 ;  /* 0x0000000706067221 */ /* 0x001fe20000010000 */
[----:B------:R-:W-:-:S04]  /*24240*/  @P0 FMUL.FTZ R7, R3, 0.69314718246459960938 ;  /* 0x3f31721803070820 */ /* 0x000fc80000410000 */
[----:B------:R-:W-:Y:S01]  /*24250*/  FSETP.NE.FTZ.AND P3, PT, R6, RZ, PT ;  /* 0x000000ff0600720b */ /* 0x000fe20003f75000 */
[----:B------:R-:W-:Y:S01]  /*24260*/  @P0 FFMA.FTZ R154, R7, R5, R2 ;  /* 0x00000005079a0223 */ /* 0x000fe20000010002 */
[----:B------:R-:W-:-:S06]  /*24270*/  IMAD.MOV.U32 R2, RZ, RZ, RZ ;  /* 0x000000ffff027224 */ /* 0x000fcc00078e00ff */
[----:B------:R0:W-:Y:S01]  /*24280*/  @P0 MUFU.RCP R2, R0 ;  /* 0x0000000000020308 */ /* 0x0001e20000001000 */
[----:B------:R-:W-:-:S07]  /*24290*/  PLOP3.LUT P0, PT, PT, PT, PT, 0x8, 0x0 ;  /* 0x000000000000781c */ /* 0x000fce0003f0e170 */
[----:B------:R-:W1:Y:S01]  /*242a0*/  @P3 MUFU.LG2 R5, R6 ;  /* 0x0000000600053308 */ /* 0x000e620000000c00 */
[----:B0-----:R-:W-:-:S07]  /*242b0*/  IMAD.MOV.U32 R0, RZ, RZ, RZ ;  /* 0x000000ffff007224 */ /* 0x001fce00078e00ff */
[----:B------:R0:W2:Y:S02]  /*242c0*/  @P3 MUFU.RCP R0, R6 ;  /* 0x0000000600003308 */ /* 0x0000a40000001000 */
[----:B0-----:R-:W-:Y:S01]  /*242d0*/  @P3 FMUL.FTZ R6, R3, 0.69314718246459960938 ;  /* 0x3f31721803063820 */ /* 0x001fe20000410000 */
[----:B------:R-:W-:Y:S01]  /*242e0*/  SEL R3, RZ, 0x1, P2 ;  /* 0x00000001ff037807 */ /* 0x000fe20001000000 */
[----:B-1----:R-:W-:-:S03]  /*242f0*/  @P3 FMUL.FTZ R5, R5, 0.69314718246459960938 ;  /* 0x3f31721805053820 */ /* 0x002fc60000410000 */
        /* <DEDUP_REMOVED lines=135> */
.L_x_2753:
        /* <DEDUP_REMOVED lines=18> */
[----:B------:R-:W4:Y:S01]  /*24c90*/  LDL.LU R155, [R1+0x74] ;  /* 0x00007400019b7983 */ /* 0x000f220000300800 */
[----:B------:R-:W-:-:S02]  /*24ca0*/  F2FP.F16.F32.PACK_AB R14, R37, R36 ;  /* 0x00000024250e723e */ /* 0x000fc400000000ff */
[----:B------:R-:W-:Y:S01]  /*24cb0*/  F2FP.F16.F32.PACK_AB R15, R39, R38 ;  /* 0x00000026270f723e */ /* 0x000fe200000000ff */
[----:B-----5:R-:W4:Y:S01]  /*24cc0*/  LDL.LU R152, [R1+0x68] ;  /* 0x0000680001987983 */ /* 0x020f220000300800 */
[----:B------:R-:W-:Y:S02]  /*24cd0*/  MOV R2, R16 ;  /* 0x0000001000027202 */ /* 0x000fe40000000f00 */
[----:B---3--:R-:W-:Y:S01]  /*24ce0*/  MOV R3, R0 ;  /* 0x0000000000037202 */ /* 0x008fe20000000f00 */
[----:B------:R-:W-:Y:S02]  /*24cf0*/  BAR.SYNC.DEFER_BLOCKING 0x1, 0x100 ;  /* 0x0044000000007b1d */ /* 0x000fe40000010000 */
[----:B--2---:R-:W-:-:S03]  /*24d00*/  IMAD.WIDE R20, R8, 0x2, R2 ;  /* 0x0000000208147825 */ /* 0x004fc600078e0202 */
        /* <DEDUP_REMOVED lines=159> */
[----:B-1----:R-:W-:Y:S01]  /*25700*/  LOP3.LUT R4, R0, 0x380, RZ, 0xc0, !PT ;  /* 0x0000038000047812 */ /* 0x002fe200078ec0ff */
[----:B------:R-:W-:Y:S01]  /*25710*/  IMAD.X R21, RZ, RZ, R21, P0 ;  /* 0x000000ffff157224 */ /* 0x000fe200000e0615 */
[----:B----4-:R-:W-:Y:S02]  /*25720*/  IADD3 R10, P0, R156, UR6, RZ ;  /* 0x000000069c0a7c10 */ /* 0x010fe4000ff1e0ff */
[----:B------:R-:W-:Y:S02]  /*25730*/  SHF.R.U64 R4, R4, 0x3, RZ ;  /* 0x0000000304047819 */ /* 0x000fe400000012ff */
[----:B------:R-:W-:Y:S02]  /*25740*/  IADD3.X R11, R155, UR7, RZ, P0, !PT ;  /* 0x000000079b0b7c10 */ /* 0x000fe400087fe4ff */
[----:B------:R-:W-:Y:S02]  /*25750*/  ISETP.NE.U32.AND P0, PT, RZ, UR4, PT ;  /* 0x00000004ff007c0c */ /* 0x000fe4000bf05070 */
[----:B------:R-:W-:-:S02]  /*25760*/  LOP3.LUT R20, R4, R0, RZ, 0x3c, !PT ;  /* 0x0000000004147212 */ /* 0x000fc400078e3cff */
[----:B------:R-:W-:Y:S02]  /*25770*/  ISETP.NE.AND.EX P0, PT, RZ, UR5, PT, P0 ;  /* 0x00000005ff007c0c */ /* 0x000fe4000bf05300 */
[----:B------:R-:W-:Y:S02]  /*25780*/  MOV R20, R20 ;  /* 0x0000001400147202 */ /* 0x000fe40000000f00 */
[----:B------:R-:W-:Y:S02]  /*25790*/  F2FP.F16.F32.PACK_AB R12, R145, R144 ;  /* 0x00000090910c723e */ /* 0x000fe400000000ff */
[----:B------:R-:W-:Y:S02]  /*257a0*/  F2FP.F16.F32.PACK_AB R13, R147, R146 ;  /* 0x00000092930d723e */ /* 0x000fe400000000ff */
[----:B------:R-:W-:Y:S02]  /*257b0*/  F2FP.F16.F32.PACK_AB R14, R149, R148 ;  /* 0x00000094950e723e */ /* 0x000fe400000000ff */
[----:B------:R-:W-:-:S05]  /*257c0*/  F2FP.F16.F32.PACK_AB R15, R151, R150 ;  /* 0x00000096970f723e */ /* 0x000fca00000000ff */
[----:B------:R1:W-:Y:S01]  /*257d0*/  STSM.16.M88.4 [R20], R12 ;  /* 0x0000000c14007844 */ /* 0x0003e20000000200 */
[----:B------:R-:W-:Y:S01]  /*257e0*/  IMAD.MOV.U32 R21, RZ, RZ, 0x9b8 ;  /* 0x000009b8ff157424 */ /* 0x000fe200078e00ff */
[----:B------:R-:W-:Y:S01]  /*257f0*/  BAR.SYNC.DEFER_BLOCKING 0x1, 0x100 ;  /* 0x0044000000007b1d */ /* 0x000fe20000010000 */
[----:B-1----:R-:W-:-:S05]  /*25800*/  @P0 IADD3 R12, P2, R156, UR4, RZ ;  /* 0x000000049c0c0c10 */ /* 0x002fca000ff5e0ff */
[----:B------:R-:W-:Y:S01]  /*25810*/  ULDC UR4, c[0x0][0xa88] ;  /* 0x0002a20000047ab9 */ /* 0x000fe20000000800 */
[----:B------:R-:W-:Y:S01]  /*25820*/  @P0 IADD3.X R13, R155, UR5, RZ, P2, !PT ;  /* 0x000000059b0d0c10 */ /* 0x000fe200097fe4ff */
[----:B------:R-:W-:Y:S01]  /*25830*/  IMAD.U32 R0, RZ, RZ, UR4 ;  /* 0x00000004ff007e24 */ /* 0x000fe2000f8e00ff */
[----:B------:R-:W-:Y:S01]  /*25840*/  ISETP.NE.AND P2, PT, R152, RZ, PT ;  /* 0x000000ff9800720c */ /* 0x000fe20003f45270 */
[----:B------:R-:W-:-:S03]  /*25850*/  ULDC UR4, c[0x0][0xad4] ;  /* 0x0002b50000047ab9 */ /* 0x000fc60000000800 */
[----:B------:R-:W-:-:S04]  /*25860*/  SEL R4, R152, UR4, P2 ;  /* 0x0000000498047c07 */ /* 0x000fc80009000000 */
[----:B------:R-:W-:Y:S01]  /*25870*/  ISETP.GT.AND P2, PT, R4, 0x1, PT ;  /* 0x000000010400780c */ /* 0x000fe20003f44270 */
[----:B------:R-:W-:Y:S02]  /*25880*/  ULDC.64 UR8, c[0x0][0x208] ;  /* 0x0000820000087ab9 */ /* 0x000fe40000000a00 */
[----:B------:R1:W5:Y:S01]  /*25890*/  @P0 LDG.E R0, desc[UR8][R12.64] ;  /* 0x000000080c000981 */ /* 0x000362000c1e1900 */
[----:B------:R-:W-:-:S04]  /*258a0*/  SEL R21, R21, 0x978, P2 ;  /* 0x0000097815157807 */ /* 0x000fc80001000000 */
[----:B------:R2:W3:Y:S08]  /*258b0*/  LDC.64 R14, c[0x0][R21+0x220] ;  /* 0x00008800150e7b82 */ /* 0x0004f00000000a00 */
[----:B-1----:R2:W1:Y:S01]  /*258c0*/  LDC.64 R12, c[0x0][R21+0x218] ;  /* 0x00008600150c7b82 */ /* 0x0024620000000a00 */
[----:B------:R-:W-:-:S04]  /*258d0*/  ISETP.NE.U32.AND P1, PT, RZ, UR6, PT ;  /* 0x00000006ff007c0c */ /* 0x000fc8000bf25070 */
[----:B------:R-:W-:Y:S02]  /*258e0*/  ISETP.NE.AND.EX P1, PT, RZ, UR7, PT, P1 ;  /* 0x00000007ff007c0c */ /* 0x000fe4000bf25310 */
[----:B------:R-:W-:-:S11]  /*258f0*/  MOV R9, RZ ;  /* 0x000000ff00097202 */ /* 0x000fd60000000f00 */
[----:B------:R2:W5:Y:S01]  /*25900*/  @P1 LDG.E R9, desc[UR8][R10.64] ;  /* 0x000000080a091981 */ /* 0x000562000c1e1900 */
[----:B------:R-:W-:Y:S05]  /*25910*/  @P0 BRA `(.L_x_2873) ;  /* 0x0000000000140947 */ /* 0x000fea0003800000 */
[----:B------:R-:W-:Y:S05]  /*25920*/  @!P1 BRA `(.L_x_2873) ;  /* 0x0000000000109947 */ /* 0x000fea0003800000 */
[----:B------:R-:W-:Y:S02]  /*25930*/  ULDC.64 UR4, c[0x0][0x208] ;  /* 0x0000820000047ab9 */ /* 0x000fe40000000a00 */
[----:B-----5:R-:W4:Y:S04]  /*25940*/  LDG.E R0, desc[UR4][R10.64] ;  /* 0x000000040a007981 */ /* 0x020f28000c1e1900 */
[----:B--2---:R-:W4:Y:S02]  /*25950*/  LDG.E R10, desc[UR4][R10.64+0x4] ;  /* 0x000004040a0a7981 */ /* 0x004f24000c1e1900 */
[----:B----4-:R-:W-:-:S07]  /*25960*/  IMAD.IADD R0, R10, 0x1, -R0 ;  /* 0x000000010a007824 */ /* 0x010fce00078e0a00 */
.L_x_2873:
[----:B------:R-:W4:Y:S01]  /*25970*/  LDL.LU R8, [R1+0x6c] ;  /* 0x00006c0001087983 */ /* 0x000f220000300800 */
[----:B------:R-:W0:Y:S03]  /*25980*/  LDC R157, c[0x0][0xbe8] ;  /* 0x0002fa00ff9d7b82 */ /* 0x000e260000000800 */
[----:B------:R-:W3:Y:S04]  /*25990*/  LDL.LU R4, [R1+0x8c] ;  /* 0x00008c0001047983 */ /* 0x000ee80000300800 */
[----:B------:R-:W3:Y:S01]  /*259a0*/  LDL R158, [R1+0x88] ;  /* 0x00008800019e7983 */ /* 0x000ee20000100800 */
[----:B--2---:R-:W2:Y:S01]  /*259b0*/  LDC.64 R10, c[0x0][R21+0x228] ;  /* 0x00008a00150a7b82 */ /* 0x004ea20000000a00 */
[----:B------:R-:W-:-:S02]  /*259c0*/  ISETP.NE.U32.AND P0, PT, RZ, UR6, PT ;  /* 0x00000006ff007c0c */ /* 0x000fc4000bf05070 */
[----:B------:R-:W2:Y:S02]  /*259d0*/  LDL R160, [R1+0xb8] ;  /* 0x0000b80001a07983 */ /* 0x000ea40000100800 */
[----:B------:R-:W-:Y:S02]  /*259e0*/  ISETP.NE.AND.EX P0, PT, RZ, UR7, PT, P0 ;  /* 0x00000007ff007c0c */ /* 0x000fe4000bf05300 */
[----:B------:R-:W2:Y:S01]  /*259f0*/  LDL R159, [R1+0xa4] ;  /* 0x0000a400019f7983 */ /* 0x000ea20000100800 */
[----:B0-----:R-:W-:Y:S01]  /*25a00*/  ISETP.NE.AND P1, PT, R157, 0x1, PT ;  /* 0x000000019d00780c */ /* 0x001fe20003f25270 */
[-C--:B-1----:R-:W-:Y:S02]  /*25a10*/  IMAD R20, R13, R237.reuse, RZ ;  /* 0x000000ed0d147224 */ /* 0x082fe400078e02ff */
[----:B------:R-:W-:-:S10]  /*25a20*/  IMAD.WIDE.U32 R12, R12, R237, RZ ;  /* 0x000000ed0c0c7225 */ /* 0x000fd400078e00ff */
[----:B------:R-:W0:Y:S08]  /*25a30*/  @P1 LDC R155, c[0x0][0xbec] ;  /* 0x0002fb00ff9b1b82 */ /* 0x000e300000000800 */
[----:B------:R-:W1:Y:S01]  /*25a40*/  @P1 LDC R156, c[0x0][0xbf0] ;  /* 0x0002fc00ff9c1b82 */ /* 0x000e620000000800 */
[----:B------:R-:W-:Y:S02]  /*25a50*/  IMAD.IADD R20, R13, 0x1, R20 ;  /* 0x000000010d147824 */ /* 0x000fe400078e0214 */
[----:B-----5:R-:W-:Y:S01]  /*25a60*/  IMAD R0, R0, R157, RZ ;  /* 0x0000009d00007224 */ /* 0x020fe200078e02ff */
[----:B------:R-:W-:Y:S01]  /*25a70*/  ULDC.64 UR4, c[0x0][0x208] ;  /* 0x0000820000047ab9 */ /* 0x000fe20000000a00 */
[----:B----4-:R-:W-:-:S02]  /*25a80*/  SEL R8, R8, RZ, !P0 ;  /* 0x000000ff08087207 */ /* 0x010fc40004000000 */
[----:B---3--:R-:W-:-:S03]  /*25a90*/  SEL R4, R4, RZ, !P0 ;  /* 0x000000ff04047207 */ /* 0x008fc60004000000 */
[----:B------:R-:W-:-:S04]  /*25aa0*/  IMAD R15, R15, R8, RZ ;  /* 0x000000080f0f7224 */ /* 0x000fc800078e02ff */
[C---:B------:R-:W-:Y:S02]  /*25ab0*/  IMAD R4, R14.reuse, R4, R15 ;  /* 0x000000040e047224 */ /* 0x040fe400078e020f */
[----:B------:R-:W-:-:S04]  /*25ac0*/  IMAD.WIDE.U32 R14, R14, R8, RZ ;  /* 0x000000080e0e7225 */ /* 0x000fc800078e00ff */
[----:B------:R-:W-:Y:S01]  /*25ad0*/  IMAD.IADD R15, R15, 0x1, R4 ;  /* 0x000000010f0f7824 */ /* 0x000fe200078e0204 */
[--C-:B------:R-:W-:Y:S02]  /*25ae0*/  IADD3 R14, P0, P3, R14, R12, R9.reuse ;  /* 0x0000000c0e0e7210 */ /* 0x100fe40007b1e009 */
[----:B------:R-:W-:Y:S02]  /*25af0*/  SHF.R.S32.HI R4, RZ, 0x1f, R9 ;  /* 0x0000001fff047819 */ /* 0x000fe40000011409 */
[----:B------:R-:W-:Y:S02]  /*25b00*/  SEL R12, R158, RZ, P2 ;  /* 0x000000ff9e0c7207 */ /* 0x000fe40001000000 */
[----:B------:R-:W-:Y:S02]  /*25b10*/  IADD3.X R15, R15, R20, R4, P0, P3 ;  /* 0x000000140f0f7210 */ /* 0x000fe400007e6404 */
[----:B------:R-:W-:Y:S01]  /*25b20*/  IADD3 R20, R235, R231, RZ ;  /* 0x000000e7eb147210 */ /* 0x000fe20007ffe0ff */
[----:B--2---:R-:W-:-:S02]  /*25b30*/  IMAD R152, R11, R12, RZ ;  /* 0x0000000c0b987224 */ /* 0x004fc400078e02ff */
[----:B------:R-:W-:-:S04]  /*25b40*/  IMAD.WIDE.U32 R12, R10, R12, RZ ;  /* 0x0000000c0a0c7225 */ /* 0x000fc800078e00ff */
[----:B0-----:R-:W-:-:S04]  /*25b50*/  @P1 IMAD.HI.U32 R10, R20, R155, RZ ;  /* 0x0000009b140a1227 */ /* 0x001fc800078e00ff */
[----:B------:R-:W-:Y:S01]  /*25b60*/  IMAD.MOV.U32 R155, RZ, RZ, R20 ;  /* 0x000000ffff9b7224 */ /* 0x000fe200078e0014 */
[----:B-1----:R-:W-:Y:S02]  /*25b70*/  @P1 SHF.R.U32.HI R155, RZ, R156, R10 ;  /* 0x0000009cff9b1219 */ /* 0x002fe4000001160a */
[----:B------:R0:W1:Y:S03]  /*25b80*/  LDC.64 R10, c[0x0][R21+0x210] ;  /* 0x00008400150a7b82 */ /* 0x0000660000000a00 */
[----:B0-----:R-:W-:-:S04]  /*25b90*/  IMAD.MOV R21, RZ, RZ, -R155 ;  /* 0x000000ffff157224 */ /* 0x001fc800078e0a9b */
[----:B------:R-:W-:Y:S01]  /*25ba0*/  IMAD R21, R157, R21, R20 ;  /* 0x000000159d157224 */ /* 0x000fe200078e0214 */
[----:B------:R-:W-:Y:S01]  /*25bb0*/  IADD3 R12, P0, P3, R155, R14, R12 ;  /* 0x0000000e9b0c7210 */ /* 0x000fe20007b1e00c */
[----:B------:R-:W-:Y:S01]  /*25bc0*/  IMAD.IADD R152, R13, 0x1, R152 ;  /* 0x000000010d987824 */ /* 0x000fe200078e0298 */
[----:B------:R-:W-:Y:S02]  /*25bd0*/  SHF.R.S32.HI R13, RZ, 0x1f, R155 ;  /* 0x0000001fff0d7819 */ /* 0x000fe4000001149b */
[----:B------:R-:W-:Y:S02]  /*25be0*/  SHF.R.S32.HI R14, RZ, 0x1f, R21 ;  /* 0x0000001fff0e7819 */ /* 0x000fe40000011415 */
[----:B------:R-:W-:Y:S01]  /*25bf0*/  IADD3.X R13, R13, R15, R152, P0, P3 ;  /* 0x0000000f0d0d7210 */ /* 0x000fe200007e6498 */
[----:B-1----:R-:W-:-:S04]  /*25c00*/  IMAD R11, R11, R21, RZ ;  /* 0x000000150b0b7224 */ /* 0x002fc800078e02ff */
[C---:B------:R-:W-:Y:S02]  /*25c10*/  IMAD R11, R10.reuse, R14, R11 ;  /* 0x0000000e0a0b7224 */ /* 0x040fe400078e020b */
[----:B------:R-:W0:Y:S01]  /*25c20*/  LDC.64 R14, c[0x0][0xba8] ;  /* 0x0002ea00ff0e7b82 */ /* 0x000e220000000a00 */
[----:B------:R-:W-:-:S07]  /*25c30*/  IMAD.WIDE.U32 R12, R10, R21, R12 ;  /* 0x000000150a0c7225 */ /* 0x000fce00078e000c */
[----:B0-----:R-:W0:Y:S08]  /*25c40*/  @!P2 LDC R14, c[0x0][0xb50] ;  /* 0x0002d400ff0eab82 */ /* 0x001e300000000800 */
[----:B------:R-:W1:Y:S01]  /*25c50*/  @!P2 LDC R15, c[0x0][0xb54] ;  /* 0x0002d500ff0fab82 */ /* 0x000e620000000800 */
[----:B------:R-:W-:Y:S01]  /*25c60*/  IMAD.IADD R11, R13, 0x1, R11 ;  /* 0x000000010d0b7824 */ /* 0x000fe200078e020b */
[----:B0-----:R-:W-:-:S04]  /*25c70*/  LEA R14, P0, R12, R14, 0x2 ;  /* 0x0000000e0c0e7211 */ /* 0x001fc800078010ff */
[----:B-1----:R-:W-:Y:S01]  /*25c80*/  LEA.HI.X R15, R12, R15, R11, 0x2, P0 ;  /* 0x0000000f0c0f7211 */ /* 0x002fe200000f140b */
[----:B------:R-:W-:Y:S04]  /*25c90*/  SHFL.IDX PT, R10, R14, RZ, 0x1c1f ;  /* 0x001c1fff0e0a7589 */ /* 0x000fe800000e0000 */
[----:B------:R-:W0:Y:S04]  /*25ca0*/  SHFL.IDX PT, R11, R15, RZ, 0x1c1f ;  /* 0x001c1fff0f0b7589 */ /* 0x000e2800000e0000 */
[----:B------:R-:W-:Y:S04]  /*25cb0*/  SHFL.IDX PT, R12, R14, 0x1, 0x1c1f ;  /* 0x003c1f000e0c7f89 */ /* 0x000fe800000e0000 */
[----:B------:R1:W2:Y:S01]  /*25cc0*/  SHFL.IDX PT, R13, R15, 0x1, 0x1c1f ;  /* 0x003c1f000f0d7f89 */ /* 0x0002a200000e0000 */
[----:B------:R-:W-:Y:S01]  /*25cd0*/  LOP3.LUT P0, RZ, R159, 0x3, RZ, 0xc0, !PT ;  /* 0x000000039fff7812 */ /* 0x000fe2000780c0ff */
[----:B-1----:R-:W-:-:S05]  /*25ce0*/  IMAD.IADD R15, R160, 0x1, R231 ;  /* 0x00000001a00f7824 */ /* 0x002fca00078e02e7 */
[C---:B------:R-:W-:Y:S02]  /*25cf0*/  IADD3 R14, R15.reuse, 0x8, RZ ;  /* 0x000000080f0e7810 */ /* 0x040fe40007ffe0ff */
[-C--:B------:R-:W-:Y:S02]  /*25d00*/  ISETP.GE.OR P3, PT, R15, R0.reuse, P0 ;  /* 0x000000000f00720c */ /* 0x080fe40000766670 */
[----:B------:R-:W-:-:S11]  /*25d10*/  ISETP.GE.OR P0, PT, R14, R0, P0 ;  /* 0x000000000e00720c */ /* 0x000fd60000706670 */
[----:B0-----:R0:W-:Y:S04]  /*25d20*/  @!P3 ST.E desc[UR4][R10.64], R154 ;  /* 0x0000009a0a00b985 */ /* 0x0011e8000c101904 */
[----:B--2---:R0:W-:Y:S01]  /*25d30*/  @!P0 ST.E desc[UR4][R12.64], R153 ;  /* 0x000000990c008985 */ /* 0x0041e2000c101904 */
[----:B------:R-:W-:Y:S05]  /*25d40*/  @P2 BRA `(.L_x_2874) ;  /* 0x0000000c00f02947 */ /* 0x000fea0003800000 */
[----:B------:R-:W0:Y:S01]  /*25d50*/  LDL R159, [R1+0x60] ;  /* 0x00006000019f7983 */ /* 0x000e220000100800 */
[----:B------:R-:W-:Y:S01]  /*25d60*/  IMAD.SHL.U32 R160, R212, 0x40, RZ ;  /* 0x00000040d4a07824 */ /* 0x000fe200078e00ff */
[----:B------:R-:W1:Y:S02]  /*25d70*/  @P1 LDC R21, c[0x0][0xbec] ;  /* 0x0002fb00ff151b82 */ /* 0x000e640000000800 */
[----:B------:R2:W5:Y:S04]  /*25d80*/  LDL R89, [R1+0xa0] ;  /* 0x0000a00001597983 */ /* 0x0005680000100800 */
[----:B------:R2:W5:Y:S01]  /*25d90*/  LDL R88, [R1+0x7c] ;  /* 0x00007c0001587983 */ /* 0x0005620000100800 */
[----:B------:R-:W-:Y:S01]  /*25da0*/  ULDC.64 UR4, c[0x0][0x208] ;  /* 0x0000820000047ab9 */ /* 0x000fe20000000a00 */
[----:B------:R-:W3:Y:S02]  /*25db0*/  @P1 LDC R85, c[0x0][0xbf0] ;  /* 0x0002fc00ff551b82 */ /* 0x000ee40000000800 */
[----:B------:R2:W5:Y:S04]  /*25dc0*/  LDL R87, [R1+0x84] ;  /* 0x0000840001577983 */ /* 0x0005680000100800 */
[----:B------:R2:W5:Y:S01]  /*25dd0*/  LDL R86, [R1+0x80] ;  /* 0x0000800001567983 */ /* 0x0005620000100800 */
[----:B------:R-:W-:Y:S01]  /*25de0*/  BSSY B1, `(.L_x_2875) ;  /* 0x00000aa000017945 */ /* 0x000fe20003800000 */
[----:B0-----:R-:W-:-:S04]  /*25df0*/  IMAD R11, R159, 0x8, R160 ;  /* 0x000000089f0b7824 */ /* 0x001fc800078e02a0 */
[----:B------:R-:W-:-:S03]  /*25e00*/  IMAD.WIDE R2, R11, 0x2, R2 ;  /* 0x000000020b027825 */ /* 0x000fc600078e0202 */
        /* <DEDUP_REMOVED lines=36> */
[----:B------:R-:W-:Y:S02]  /*26050*/  LOP3.LUT R36, R36, R37, RZ, 0x3c, !PT ;  /* 0x0000002524247212 */ /* 0x000fe400078e3cff */
        /* <DEDUP_REMOVED lines=8> */
[----:B------:R-:W-:Y:S01]  /*260e0*/  IADD3.X R37, RZ, R3, RZ, P0, !PT ;  /* 0x00000003ff257210 */ /* 0x000fe200007fe4ff */
[----:B------:R-:W5:Y:S01]  /*260f0*/  LD.E.128 R40, desc[UR4][R40.64] ;  /* 0x0000000428287980 */ /* 0x000f62000c101d00 */
        /* <DEDUP_REMOVED lines=10> */
[C---:B------:R-:W-:Y:S02]  /*261a0*/  LOP3.LUT R13, R2.reuse, 0x380, RZ, 0xc0, !PT ;  /* 0x00000380020d7812 */ /* 0x040fe400078ec0ff */
[----:B------:R-:W-:Y:S01]  /*261b0*/  IADD3 R11, P2, R2, 0xf000, RZ ;  /* 0x0000f000020b7810 */ /* 0x000fe20007f5e0ff */
        /* <DEDUP_REMOVED lines=8> */
[----:B------:R-:W-:-:S02]  /*26240*/  LOP3.LUT R10, R11, 0x380, RZ, 0xc0, !PT ;  /* 0x000003800b0a7812 */ /* 0x000fc400078ec0ff */
[----:B------:R-:W-:Y:S02]  /*26250*/  SHF.R.U64 R60, R60, 0x3, RZ ;  /* 0x000000033c3c7819 */ /* 0x000fe400000012ff */
[----:B------:R-:W-:Y:S02]  /*26260*/  SHF.R.U64 R64, R64, 0x3, RZ ;  /* 0x0000000340407819 */ /* 0x000fe400000012ff */
[----:B------:R-:W-:Y:S02]  /*26270*/  SHF.R.U64 R68, R68, 0x3, RZ ;  /* 0x0000000344447819 */ /* 0x000fe400000012ff */
[----:B------:R-:W-:Y:S02]  /*26280*/  SHF.R.U64 R72, R72, 0x3, RZ ;  /* 0x0000000348487819 */ /* 0x000fe400000012ff */
[----:B------:R-:W-:Y:S02]  /*26290*/  SHF.R.U64 R76, R76, 0x3, RZ ;  /* 0x000000034c4c7819 */ /* 0x000fe400000012ff */
[----:B------:R-:W-:-:S02]  /*262a0*/  LOP3.LUT R12, R13, R2, RZ, 0x3c, !PT ;  /* 0x000000020d0c7212 */ /* 0x000fc400078e3cff */
[----:B------:R-:W-:Y:S01]  /*262b0*/  SHF.R.U64 R2, R10, 0x3, RZ ;  /* 0x000000030a027819 */ /* 0x000fe200000012ff */
[--C-:B------:R-:W-:Y:S01]  /*262c0*/  IMAD.X R81, RZ, RZ, R3.reuse, P2 ;  /* 0x000000ffff517224 */ /* 0x100fe200010e0603 */
        /* <DEDUP_REMOVED lines=9> */
[-C--:B------:R-:W-:Y:S01]  /*26360*/  IADD3.X R61, RZ, R3.reuse, RZ, P0, !PT ;  /* 0x00000003ff3d7210 */ /* 0x080fe200007fe4ff */
[----:B------:R-:W5:Y:S01]  /*26370*/  LD.E.128 R64, desc[UR4][R64.64] ;  /* 0x0000000440407980 */ /* 0x000f62000c101d00 */
[----:B------:R-:W-:-:S02]  /*26380*/  MOV R13, R3 ;  /* 0x00000003000d7202 */ /* 0x000fc40000000f00 */
[----:B------:R-:W-:Y:S01]  /*26390*/  LOP3.LUT R80, R2, R11, RZ, 0x3c, !PT ;  /* 0x0000000b02507212 */ /* 0x000fe200078e3cff */
[----:B------:R-:W5:Y:S04]  /*263a0*/  LD.E.128 R68, desc[UR4][R68.64] ;  /* 0x0000000444447980 */ /* 0x000f68000c101d00 */
        /* <DEDUP_REMOVED lines=19> */
[----:B------:R-:W-:Y:S01]  /*264e0*/  IMAD.WIDE.U32 R2, R237, UR4, R2 ;  /* 0x00000004ed027c25 */ /* 0x000fe2000f8e0002 */
[----:B------:R-:W-:-:S03]  /*264f0*/  SHF.R.S32.HI R11, RZ, 0x1f, R8 ;  /* 0x0000001fff0b7819 */ /* 0x000fc60000011408 */
[----:B-1----:R-:W-:-:S04]  /*26500*/  @P1 IMAD.HI.U32 R4, R10, R21, RZ ;  /* 0x000000150a041227 */ /* 0x002fc800078e00ff */
[----:B------:R-:W-:Y:S01]  /*26510*/  IMAD R3, R237, UR5, R3 ;  /* 0x00000005ed037c24 */ /* 0x000fe2000f8e0203 */
[----:B------:R-:W-:Y:S01]  /*26520*/  ULDC.64 UR4, c[0x0][0xaf0] ;  /* 0x0002bc0000047ab9 */ /* 0x000fe20000000a00 */
[----:B------:R-:W-:Y:S01]  /*26530*/  IMAD.MOV.U32 R9, RZ, RZ, R10 ;  /* 0x000000ffff097224 */ /* 0x000fe200078e000a */
[----:B---3--:R-:W-:Y:S01]  /*26540*/  @P1 SHF.R.U32.HI R9, RZ, R85, R4 ;  /* 0x00000055ff091219 */ /* 0x008fe20000011604 */
        /* <DEDUP_REMOVED lines=16> */
[C---:B------:R-:W-:Y:S02]  /*26650*/  IMAD R11, R157.reuse, UR5, R4 ;  /* 0x000000059d0b7c24 */ /* 0x040fe4000f8e0204 */
[----:B------:R-:W-:Y:S01]  /*26660*/  IMAD.WIDE.U32 R2, R157, UR4, R2 ;  /* 0x000000049d027c25 */ /* 0x000fe2000f8e0002 */
[----:B------:R-:W-:Y:S01]  /*26670*/  ISETP.GE.AND P2, PT, R231, R0, PT ;  /* 0x00000000e700720c */ /* 0x000fe20003f46270 */
[----:B------:R-:W-:-:S02]  /*26680*/  ULDC.64 UR4, c[0x0][0xa80] ;  /* 0x0002a00000047ab9 */ /* 0x000fc40000000a00 */
[----:B------:R-:W-:Y:S01]  /*26690*/  VIADD R8, R16, 0x38820 ;  /* 0x0003882010087836 */ /* 0x000fe20000000000 */
[----:B------:R-:W-:Y:S01]  /*266a0*/  IADD3 R3, R3, R11, RZ ;  /* 0x0000000b03037210 */ /* 0x000fe20007ffe0ff */
[----:B------:R-:W-:Y:S01]  /*266b0*/  VIADD R9, R231, 0x20 ;  /* 0x00000020e7097836 */ /* 0x000fe20000000000 */
[C---:B------:R-:W-:Y:S02]  /*266c0*/  LEA R4, P3, R2.reuse, UR4, 0x1 ;  /* 0x0000000402047c11 */ /* 0x040fe4000f8608ff */
[----:B------:R-:W-:Y:S02]  /*266d0*/  PRMT R8, RZ, 0x654, R8 ;  /* 0x00000654ff087816 */ /* 0x000fe40000000008 */
[----:B------:R-:W-:Y:S02]  /*266e0*/  LEA.HI.X R84, R2, UR5, R3, 0x1, P3 ;  /* 0x0000000502547c11 */ /* 0x000fe400098f0c03 */
[-C--:B------:R-:W-:Y:S01]  /*266f0*/  ISETP.GE.AND P1, PT, R9, R0.reuse, PT ;  /* 0x000000000900720c */ /* 0x080fe20003f26270 */
[----:B------:R-:W-:Y:S01]  /*26700*/  VIADD R9, R231, 0x40 ;  /* 0x00000040e7097836 */ /* 0x000fe20000000000 */
[----:B0-----:R2:W-:Y:S01]  /*26710*/  SYNCS.ARRIVE.TRANS64.RED.A1T0 RZ, [R8+URZ], RZ ;  /* 0x000000ff08ff79a7 */ /* 0x0015e2000810043f */
[----:B------:R2:W0:Y:S04]  /*26720*/  SHFL.IDX PT, R85, R4, RZ, 0x181f ;  /* 0x00181fff04557589 */ /* 0x00042800000e0000 */
[----:B------:R2:W1:Y:S01]  /*26730*/  SHFL.IDX PT, R21, R84, RZ, 0x181f ;  /* 0x00181fff54157589 */ /* 0x00046200000e0000 */
        /* <DEDUP_REMOVED lines=9> */
[----:B-1----:R-:W-:Y:S02]  /*267d0*/  @!P5 LEA.HI.X R3, R18, R21, R19, 0x1, P6 ;  /* 0x000000151203d211 */ /* 0x002fe400030f0c13 */
[----:B--2--5:R-:W-:-:S03]  /*267e0*/  @!P4 LEA R8, P6, R88, R85, 0x1 ;  /* 0x000000555808c211 */ /* 0x024fc600078c08ff */
        /* <DEDUP_REMOVED lines=9> */
.L_x_2876:
[----:B------:R-:W-:Y:S05]  /*26880*/  BSYNC B1 ;  /* 0x0000000000017941 */ /* 0x000fea0003800000 */
.L_x_2875:
[----:B---3-5:R3:W4:Y:S01]  /*26890*/  SHFL.IDX PT, R13, R84, 0x1, 0x181f ;  /* 0x00381f00540d7f89 */ /* 0x02872200000e0000 */
        /* <DEDUP_REMOVED lines=10> */
[----:B--2---:R-:W-:Y:S02]  /*26940*/  @!P3 LEA R8, P5, R88, R11, 0x1 ;  /* 0x0000000b5808b211 */ /* 0x004fe400078a08ff */
        /* <DEDUP_REMOVED lines=10> */
.L_x_2878:
[----:B------:R-:W-:Y:S05]  /*269f0*/  BSYNC B1 ;  /* 0x0000000000017941 */ /* 0x000fea0003800000 */
.L_x_2877:
        /* <DEDUP_REMOVED lines=11> */
[-C--:B--2---:R-:W-:Y:S02]  /*26ab0*/  @!P2 LEA R8, P5, R88, R9.reuse, 0x1 ;  /* 0x000000095808a211 */ /* 0x084fe400078a08ff */
        /* <DEDUP_REMOVED lines=10> */
.L_x_2880:
[----:B------:R-:W-:Y:S05]  /*26b60*/  BSYNC B1 ;  /* 0x0000000000017941 */ /* 0x000fea0003800000 */
.L_x_2879:
        /* <DEDUP_REMOVED lines=11> */
[----:B--2---:R-:W-:Y:S02]  /*26c20*/  @!P4 LEA R8, P1, R88, R15, 0x1 ;  /* 0x0000000f5808c211 */ /* 0x004fe400078208ff */
[----:B----4-:R-:W-:Y:S02]  /*26c30*/  @!P3 LEA.HI.X R3, R18, R13, R19, 0x1, P0 ;  /* 0x0000000d1203b211 */ /* 0x010fe400000f0c13 */
        /* <DEDUP_REMOVED lines=13> */
.L_x_2874:
[----:B------:R-:W1:Y:S01]  /*26d10*/  @P1 LDC R3, c[0x0][0xbec] ;  /* 0x0002fb00ff031b82 */ /* 0x000e620000000800 */
[----:B------:R-:W-:Y:S01]  /*26d20*/  ULDC.64 UR4, c[0x0][0xb08] ;  /* 0x0002c20000047ab9 */ /* 0x000fe20000000a00 */
[----:B0-----:R-:W-:Y:S01]  /*26d30*/  IMAD.MOV.U32 R10, RZ, RZ, R20 ;  /* 0x000000ffff0a7224 */ /* 0x001fe200078e0014 */
[----:B------:R-:W-:Y:S01]  /*26d40*/  IADD3 R155, R234, 0xf0, RZ ;  /* 0x000000f0ea9b7810 */ /* 0x000fe20007ffe0ff */
[----:B------:R-:W-:Y:S01]  /*26d50*/  IMAD R4, R4, UR4, RZ ;  /* 0x0000000404047c24 */ /* 0x000fe2000f8e02ff */
[C---:B------:R-:W-:Y:S01]  /*26d60*/  IADD3 R161, R234.reuse, 0xd8, RZ ;  /* 0x000000d8eaa17810 */ /* 0x040fe20007ffe0ff */
[C---:B------:R-:W-:Y:S01]  /*26d70*/  VIADD R153, R234.reuse, 0xf8 ;  /* 0x000000f8ea997836 */ /* 0x040fe20000000000 */
[C---:B------:R-:W-:Y:S01]  /*26d80*/  IADD3 R167, R234.reuse, 0xc0, RZ ;  /* 0x000000c0eaa77810 */ /* 0x040fe20007ffe0ff */
[----:B------:R-:W0:Y:S01]  /*26d90*/  @P1 LDC R2, c[0x0][0xbf0] ;  /* 0x0002fc00ff021b82 */ /* 0x000e220000000800 */
[----:B------:R-:W-:Y:S01]  /*26da0*/  IMAD R4, R9, UR5, R4 ;  /* 0x0000000509047c24 */ /* 0x000fe2000f8e0204 */
        /* <DEDUP_REMOVED lines=13> */
[----:B------:R-:W-:Y:S01]  /*26e80*/  VIADD R177, R234, 0x98 ;  /* 0x00000098eab17836 */ /* 0x000fe20000000000 */
[----:B------:R-:W-:Y:S01]  /*26e90*/  BSSY B1, `(.L_x_2882) ;  /* 0x00000f5000017945 */ /* 0x000fe20003800000 */
[----:B-1----:R-:W-:Y:S01]  /*26ea0*/  @P1 IMAD.HI.U32 R3, R20, R3, RZ ;  /* 0x0000000314031227 */ /* 0x002fe200078e00ff */
[----:B------:R-:W-:-:S02]  /*26eb0*/  SHF.R.S32.HI R153, RZ, 0x1f, R153 ;  /* 0x0000001fff997819 */ /* 0x000fc40000011499 */
[----:B------:R-:W-:Y:S01]  /*26ec0*/  SHF.R.S32.HI R155, RZ, 0x1f, R155 ;  /* 0x0000001fff9b7819 */ /* 0x000fe2000001149b */
[C---:B------:R-:W-:Y:S01]  /*26ed0*/  VIADD R181, R234.reuse, 0x88 ;  /* 0x00000088eab57836 */ /* 0x040fe20000000000 */
[----:B------:R-:W-:Y:S01]  /*26ee0*/  SHF.R.S32.HI R159, RZ, 0x1f, R159 ;  /* 0x0000001fff9f7819 */ /* 0x000fe2000001149f */
[C---:B------:R-:W-:Y:S01]  /*26ef0*/  VIADD R183, R234.reuse, 0x80 ;  /* 0x00000080eab77836 */ /* 0x040fe20000000000 */
        /* <DEDUP_REMOVED lines=13> */
[----:B------:R-:W-:Y:S01]  /*26fd0*/  VIADD R189, R234, 0x68 ;  /* 0x00000068eabd7836 */ /* 0x000fe20000000000 */
        /* <DEDUP_REMOVED lines=8> */
[----:B------:R-:W-:Y:S01]  /*27060*/  SHF.R.S32.HI R8, RZ, 0x1f, R10 ;  /* 0x0000001fff087819 */ /* 0x000fe2000001140a */
        /* <DEDUP_REMOVED lines=20> */
[C---:B------:R-:W-:Y:S01]  /*271b0*/  VIADD R157, R234.reuse, 0xe8 ;  /* 0x000000e8ea9d7836 */ /* 0x040fe20000000000 */
[----:B------:R-:W-:Y:S01]  /*271c0*/  SHF.R.S32.HI R193, RZ, 0x1f, R193 ;  /* 0x0000001fffc17819 */ /* 0x000fe200000114c1 */
[----:B------:R-:W-:Y:S01]  /*271d0*/  IMAD R9, R9, UR4, RZ ;  /* 0x0000000409097c24 */ /* 0x000fe2000f8e02ff */
[----:B------:R-:W-:Y:S01]  /*271e0*/  IADD3 R3, R3, R8, RZ ;  /* 0x0000000803037210 */ /* 0x000fe20007ffe0ff */
[----:B------:R-:W-:Y:S01]  /*271f0*/  VIADD R195, R234, 0x50 ;  /* 0x00000050eac37836 */ /* 0x000fe20000000000 */
[----:B------:R-:W-:Y:S01]  /*27200*/  SHF.R.S32.HI R157, RZ, 0x1f, R157 ;  /* 0x0000001fff9d7819 */ /* 0x000fe2000001149d */
[C---:B------:R-:W-:Y:S01]  /*27210*/  IMAD R9, R4.reuse, UR5, R9 ;  /* 0x0000000504097c24 */ /* 0x040fe2000f8e0209 */
[----:B------:R-:W-:Y:S01]  /*27220*/  SHF.R.S32.HI R197, RZ, 0x1f, R197 ;  /* 0x0000001fffc57819 */ /* 0x000fe200000114c5 */
[----:B------:R-:W-:Y:S01]  /*27230*/  IMAD.WIDE.U32 R2, R4, UR4, R2 ;  /* 0x0000000404027c25 */ /* 0x000fe2000f8e0002 */
[----:B------:R-:W-:Y:S01]  /*27240*/  ULDC.64 UR4, c[0x0][0xb00] ;  /* 0x0002c00000047ab9 */ /* 0x000fe20000000a00 */
[----:B------:R-:W-:-:S02]  /*27250*/  SHF.R.S32.HI R195, RZ, 0x1f, R195 ;  /* 0x0000001fffc37819 */ /* 0x000fc400000114c3 */
[----:B------:R-:W-:Y:S01]  /*27260*/  IMAD.IADD R9, R3, 0x1, R9 ;  /* 0x0000000103097824 */ /* 0x000fe200078e0209 */
[----:B------:R-:W-:Y:S01]  /*27270*/  LEA R4, P0, R2, UR4, 0x2 ;  /* 0x0000000402047c11 */ /* 0x000fe2000f8010ff */
[C---:B------:R-:W-:Y:S01]  /*27280*/  VIADD R199, R234.reuse, 0x40 ;  /* 0x00000040eac77836 */ /* 0x040fe20000000000 */
[----:B------:R-:W-:Y:S01]  /*27290*/  SHF.R.S32.HI R203, RZ, 0x1f, R203 ;  /* 0x0000001fffcb7819 */ /* 0x000fe200000114cb */
[----:B------:R-:W-:Y:S01]  /*272a0*/  VIADD R201, R234, 0x38 ;  /* 0x00000038eac97836 */ /* 0x000fe20000000000 */
[----:B------:R-:W-:Y:S01]  /*272b0*/  LEA.HI.X R20, R2, UR5, R9, 0x2, P0 ;  /* 0x0000000502147c11 */ /* 0x000fe200080f1409 */
[----:B------:R-:W-:Y:S01]  /*272c0*/  VIADD R2, R16, 0x38820 ;  /* 0x0003882010027836 */ /* 0x000fe20000000000 */
[----:B------:R-:W-:Y:S01]  /*272d0*/  ISETP.GE.AND P0, PT, R15, R0, PT ;  /* 0x000000000f00720c */ /* 0x000fe20003f06270 */
[C---:B------:R-:W-:Y:S01]  /*272e0*/  VIADD R205, R234.reuse, 0x28 ;  /* 0x00000028eacd7836 */ /* 0x040fe20000000000 */
[----:B------:R-:W-:Y:S01]  /*272f0*/  SHF.R.S32.HI R199, RZ, 0x1f, R199 ;  /* 0x0000001fffc77819 */ /* 0x000fe200000114c7 */
[C---:B------:R-:W-:Y:S01]  /*27300*/  VIADD R207, R234.reuse, 0x20 ;  /* 0x00000020eacf7836 */ /* 0x040fe20000000000 */
[----:B------:R-:W-:Y:S01]  /*27310*/  PRMT R2, RZ, 0x654, R2 ;  /* 0x00000654ff027816 */ /* 0x000fe20000000002 */
[C---:B------:R-:W-:Y:S01]  /*27320*/  VIADD R211, R234.reuse, 0x10 ;  /* 0x00000010ead37836 */ /* 0x040fe20000000000 */
[----:B------:R0:W1:Y:S01]  /*27330*/  SHFL.IDX PT, R3, R20, RZ, 0x1c1f ;  /* 0x001c1fff14037589 */ /* 0x00006200000e0000 */
        /* <DEDUP_REMOVED lines=9> */
[----:B--2---:R0:W2:Y:S01]  /*273d0*/  SHFL.IDX PT, R2, R4, RZ, 0x1c1f ;  /* 0x001c1fff04027589 */ /* 0x0040a200000e0000 */
        /* <DEDUP_REMOVED lines=37> */
[----:B------:R-:W-:-:S05]  /*27630*/  @!P0 IMAD.WIDE R8, R234, 0x4, R2 ;  /* 0x00000004ea088825 */ /* 0x000fca00078e0202 */
        /* <DEDUP_REMOVED lines=73> */
[-C--:B--2---:R-:W-:Y:S01]  /*27ad0*/  @!P5 LEA R12, P6, R176, R2.reuse, 0x2 ;  /* 0x00000002b00cd211 */ /* 0x084fe200078c10ff */
[----:B------:R1:W-:Y:S01]  /*27ae0*/  @!P4 ST.E.64 desc[UR6][R10.64], R96 ;  /* 0x000000600a00c985 */ /* 0x0003e2000c101b06 */
[----:B------:R-:W-:Y:S02]  /*27af0*/  ISETP.GE.AND P4, PT, R166, UR4, PT ;  /* 0x00000004a6007c0c */ /* 0x000fe4000bf86270 */
[----:B------:R-:W-:Y:S02]  /*27b00*/  @!P5 LEA.HI.X R13, R176, R3, R177, 0x2, P6 ;  /* 0x00000003b00dd211 */ /* 0x000fe400030f14b1 */
[----:B0-----:R-:W-:-:S03]  /*27b10*/  @!P2 LEA R8, P6, R174, R2, 0x2 ;  /* 0x00000002ae08a211 */ /* 0x001fc600078c10ff */
[----:B------:R0:W-:Y:S01]  /*27b20*/  @!P5 ST.E.64 desc[UR6][R12.64], R100 ;  /* 0x000000640c00d985 */ /* 0x0001e2000c101b06 */
[----:B------:R-:W-:Y:S02]  /*27b30*/  ISETP.GE.AND P5, PT, R168, UR4, PT ;  /* 0x00000004a8007c0c */ /* 0x000fe4000bfa6270 */
        /* <DEDUP_REMOVED lines=28> */
[----:B------:R-:W-:-:S03]  /*27d00*/  @!P1 LEA.HI.X R11, R160, R3, R161, 0x2, P6 ;  /* 0x00000003a00b9211 */ /* 0x000fc600030f14a1 */
[CC--:B0-----:R-:W-:Y:S02]  /*27d10*/  @!P3 LEA R12, P6, R156.reuse, R2.reuse, 0x2 ;  /* 0x000000029c0cb211 */ /* 0x0c1fe400078c10ff */
[----:B------:R0:W-:Y:S02]  /*27d20*/  @!P1 ST.E.64 desc[UR6][R10.64], R132 ;  /* 0x000000840a009985 */ /* 0x0001e4000c101b06 */
[----:B------:R-:W-:Y:S02]  /*27d30*/  @!P3 LEA.HI.X R13, R156, R3, R157, 0x2, P6 ;  /* 0x000000039c0db211 */ /* 0x000fe400030f149d */
[----:B-1----:R-:W-:-:S04]  /*27d40*/  @!P4 LEA R8, P0, R158, R2, 0x2 ;  /* 0x000000029e08c211 */ /* 0x002fc800078010ff */
[----:B------:R-:W-:Y:S02]  /*27d50*/  @!P4 LEA.HI.X R9, R158, R3, R159, 0x2, P0 ;  /* 0x000000039e09c211 */ /* 0x000fe400000f149f */
[----:B0-----:R-:W-:-:S03]  /*27d60*/  @!P2 LEA R10, P1, R154, R2, 0x2 ;  /* 0x000000029a0aa211 */ /* 0x001fc600078210ff */
[----:B------:R0:W-:Y:S01]  /*27d70*/  @!P4 ST.E.64 desc[UR6][R8.64], R136 ;  /* 0x000000880800c985 */ /* 0x0001e2000c101b06 */
[----:B------:R-:W-:Y:S02]  /*27d80*/  @!P5 LEA R2, P0, R152, R2, 0x2 ;  /* 0x000000029802d211 */ /* 0x000fe400078010ff */
[-C--:B------:R-:W-:Y:S01]  /*27d90*/  @!P2 LEA.HI.X R11, R154, R3.reuse, R155, 0x2, P1 ;  /* 0x000000039a0ba211 */ /* 0x080fe200008f149b */
[----:B------:R0:W-:Y:S01]  /*27da0*/  @!P3 ST.E.64 desc[UR6][R12.64], R140 ;  /* 0x0000008c0c00b985 */ /* 0x0001e2000c101b06 */
[----:B------:R-:W-:-:S03]  /*27db0*/  @!P5 LEA.HI.X R3, R152, R3, R153, 0x2, P0 ;  /* 0x000000039803d211 */ /* 0x000fc600000f1499 */
[----:B------:R0:W-:Y:S04]  /*27dc0*/  @!P2 ST.E.64 desc[UR6][R10.64], R144 ;  /* 0x000000900a00a985 */ /* 0x0001e8000c101b06 */
[----:B------:R0:W-:Y:S02]  /*27dd0*/  @!P5 ST.E.64 desc[UR6][R2.64], R148 ;  /* 0x000000940200d985 */ /* 0x0001e4000c101b06 */
.L_x_2883:
[----:B------:R-:W-:Y:S05]  /*27de0*/  BSYNC B1 ;  /* 0x0000000000017941 */ /* 0x000fea0003800000 */
.L_x_2882:
[----:B------:R-:W-:Y:S01]  /*27df0*/  ISETP.GE.AND P0, PT, R14, R0, PT ;  /* 0x000000000e00720c */ /* 0x000fe20003f06270 */
[----:B------:R1:W2:Y:S04]  /*27e00*/  SHFL.IDX PT, R21, R20, 0x1, 0x1c1f ;  /* 0x003c1f0014157f89 */ /* 0x0002a800000e0000 */
[----:B------:R1:W3:Y:S08]  /*27e10*/  SHFL.IDX PT, R20, R4, 0x1, 0x1c1f ;  /* 0x003c1f0004147f89 */ /* 0x0002f000000e0000 */
[----:B-1----:R-:W-:Y:S05]  /*27e20*/  @P0 BRA `(.L_x_2881) ;  /* 0x0000001400b40947 */ /* 0x002fea0003800000 */
[----:B------:R-:W-:Y:S01]  /*27e30*/  ULDC UR4, c[0x0][0xac8] ;  /* 0x0002b20000047ab9 */ /* 0x000fe20000000800 */
[----:B------:R-:W-:Y:S01]  /*27e40*/  ULDC.64 UR6, c[0x0][0x208] ;  /* 0x0000820000067ab9 */ /* 0x000fe20000000a00 */
[----:B------:R-:W-:Y:S02]  /*27e50*/  ISETP.GE.AND P3, PT, R234, UR4, PT ;  /* 0x00000004ea007c0c */ /* 0x000fe4000bf66270 */
[----:B------:R-:W-:Y:S02]  /*27e60*/  ISETP.GE.AND P2, PT, R224, UR4, PT ;  /* 0x00000004e0007c0c */ /* 0x000fe4000bf46270 */
[----:B------:R-:W-:Y:S02]  /*27e70*/  ISETP.GE.AND P1, PT, R210, UR4, PT ;  /* 0x00000004d2007c0c */ /* 0x000fe4000bf26270 */
[----:B------:R-:W-:Y:S02]  /*27e80*/  ISETP.GE.AND P0, PT, R208, UR4, PT ;  /* 0x00000004d0007c0c */ /* 0x000fe4000bf06270 */
[----:B------:R-:W-:-:S05]  /*27e90*/  ISETP.GE.AND P4, PT, R204, UR4, PT ;  /* 0x00000004cc007c0c */ /* 0x000fca000bf86270 */
[----:B0-23--:R-:W-:-:S04]  /*27ea0*/  @!P3 IMAD.WIDE R2, R234, 0x4, R20 ;  /* 0x00000004ea02b825 */ /* 0x00dfc800078e0214 */
        /* <DEDUP_REMOVED lines=17> */
[-C--:B------:R-:W-:Y:S01]  /*27fc0*/  @!P4 LEA.HI.X R9, R204, R21.reuse, R205, 0x2, P2 ;  /* 0x00000015cc09c211 */ /* 0x080fe200010f14cd */
[----:B------:R0:W-:Y:S01]  /*27fd0*/  @!P3 ST.E.64 desc[UR6][R2.64], R42 ;  /* 0x0000002a0200b985 */ /* 0x0001e2000c101b06 */
[----:B------:R-:W-:Y:S02]  /*27fe0*/  ISETP.GE.AND P2, PT, R196, UR4, PT ;  /* 0x00000004c4007c0c */ /* 0x000fe4000bf46270 */
[----:B--2---:R-:W-:Y:S01]  /*27ff0*/  @!P5 LEA R10, P6, R202, R20, 0x2 ;  /* 0x00000014ca0ad211 */ /* 0x004fe200078c10ff */
[----:B------:R1:W-:Y:S01]  /*28000*/  @!P4 ST.E.64 desc[UR6][R8.64], R46 ;  /* 0x0000002e0800c985 */ /* 0x0003e2000c101b06 */
[----:B------:R-:W-:Y:S02]  /*28010*/  ISETP.GE.AND P3, PT, R194, UR4, PT ;  /* 0x00000004c2007c0c */ /* 0x000fe4000bf66270 */
[----:B------:R-:W-:-:S02]  /*28020*/  @!P5 LEA.HI.X R11, R202, R21, R203, 0x2, P6 ;  /* 0x00000015ca0bd211 */ /* 0x000fc400030f14cb */
        /* <DEDUP_REMOVED lines=95> */
[----:B-1----:R-:W-:Y:S01]  /*28620*/  LEA R2, P0, R152, R20, 0x2 ;  /* 0x0000001498027211 */ /* 0x002fe200078010ff */
[----:B------:R-:W-:-:S03]  /*28630*/  ULDC.64 UR4, c[0x0][0x208] ;  /* 0x0000820000047ab9 */ /* 0x000fc60000000a00 */
[----:B------:R-:W-:-:S05]  /*28640*/  LEA.HI.X R3, R152, R21, R153, 0x2, P0 ;  /* 0x0000001598037211 */ /* 0x000fca00000f1499 */
[----:B------:R4:W-:Y:S01]  /*28650*/  ST.E.64 desc[UR4][R2.64], R150 ;  /* 0x0000009602007985 */ /* 0x0009e2000c101b04 */
[----:B------:R-:W-:Y:S05]  /*28660*/  BRA `(.L_x_2881) ;  /* 0x0000000c00a47947 */ /* 0x000fea0003800000 */
.L_x_2872:
[----:B-1----:R-:W2:Y:S01]  /*28670*/  LDL.LU R4, [R1+0x70] ;  /* 0x0000700001047983 */ /* 0x002ea20000300800 */
[----:B------:R-:W-:Y:S01]  /*28680*/  ULDC.64 UR6, c[0x0][0xc08] ;  /* 0x0003020000067ab9 */ /* 0x000fe20000000a00 */
[----:B------:R-:W-:Y:S02]  /*28690*/  ULDC.64 UR4, c[0x0][0xc00] ;  /* 0x0003000000047ab9 */ /* 0x000fe40000000a00 */
[----:B------:R-:W3:Y:S04]  /*286a0*/  LDL.LU R0, [R1+0x74] ;  /* 0x0000740001007983 */ /* 0x000ee80000300800 */
[----:B------:R-:W4:Y:S01]  /*286b0*/  LDL R11, [R1+0x68] ;  /* 0x00006800010b7983 */ /* 0x000f220000100800 */
[----:B------:R-:W-:Y:S01]  /*286c0*/  ISETP.NE.U32.AND P1, PT, RZ, UR6, PT ;  /* 0x00000006ff007c0c */ /* 0x000fe2000bf25070 */
[----:B------:R-:W-:Y:S01]  /*286d0*/  IMAD.MOV.U32 R25, RZ, RZ, RZ ;  /* 0x000000ffff197224 */ /* 0x000fe200078e00ff */
[----:B------:R-:W-:Y:S01]  /*286e0*/  ISETP.NE.U32.AND P0, PT, RZ, UR4, PT ;  /* 0x00000004ff007c0c */ /* 0x000fe2000bf05070 */
[----:B------:R-:W-:Y:S01]  /*286f0*/  ULDC.64 UR8, c[0x0][0x208] ;  /* 0x0000820000087ab9 */ /* 0x000fe20000000a00 */
[----:B------:R-:W-:-:S02]  /*28700*/  ISETP.NE.AND.EX P1, PT, RZ, UR7, PT, P1 ;  /* 0x00000007ff007c0c */ /* 0x000fc4000bf25310 */
[----:B------:R-:W-:Y:S02]  /*28710*/  ISETP.NE.AND.EX P0, PT, RZ, UR5, PT, P0 ;  /* 0x00000005ff007c0c */ /* 0x000fe4000bf05300 */
[----:B--2---:R-:W-:-:S04]  /*28720*/  IADD3 R2, P2, R4, UR4, RZ ;  /* 0x0000000404027c10 */ /* 0x004fc8000ff5e0ff */
[----:B---3--:R-:W-:-:S05]  /*28730*/  IADD3.X R3, R0, UR5, RZ, P2, !PT ;  /* 0x0000000500037c10 */ /* 0x008fca00097fe4ff */
[----:B------:R-:W-:Y:S02]  /*28740*/  @P1 IADD3 R8, P2, R4, UR6, RZ ;  /* 0x0000000604081c10 */ /* 0x000fe4000ff5e0ff */
[----:B------:R-:W1:Y:S02]  /*28750*/  S2R R4, SR_TID.X ;  /* 0x0000000000047919 */ /* 0x000e640000002100 */
[----:B------:R-:W-:Y:S02]  /*28760*/  @P1 IADD3.X R9, R0, UR7, RZ, P2, !PT ;  /* 0x0000000700091c10 */ /* 0x000fe400097fe4ff */
[----:B----4-:R-:W-:Y:S01]  /*28770*/  ISETP.NE.AND P2, PT, R11, RZ, PT ;  /* 0x000000ff0b00720c */ /* 0x010fe20003f45270 */
[----:B------:R-:W-:Y:S01]  /*28780*/  ULDC UR4, c[0x0][0xa88] ;  /* 0x0002a20000047ab9 */ /* 0x000fe20000000800 */
[----:B------:R2:W5:Y:S01]  /*28790*/  @P0 LDG.E R25, desc[UR8][R2.64] ;  /* 0x0000000802190981 */ /* 0x000562000c1e1900 */
[----:B------:R-:W-:-:S06]  /*287a0*/  MOV R0, UR4 ;  /* 0x0000000400007c02 */ /* 0x000fcc0008000f00 */
[----:B------:R2:W5:Y:S04]  /*287b0*/  @P1 LDG.E R0, desc[UR8][R8.64] ;  /* 0x0000000808001981 */ /* 0x000568000c1e1900 */
[----:B------:R-:W3:Y:S01]  /*287c0*/  @!P2 LDC R11, c[0x0][0xad4] ;  /* 0x0002b500ff0bab82 */ /* 0x000ee20000000800 */
[----:B-1----:R-:W-:-:S05]  /*287d0*/  VIADD R10, R4, 0xffffff80 ;  /* 0xffffff80040a7836 */ /* 0x002fca0000000000 */
[----:B------:R-:W-:Y:S01]  /*287e0*/  ISETP.GT.AND P3, PT, R10, 0x7f, PT ;  /* 0x0000007f0a00780c */ /* 0x000fe20003f64270 */
[----:B---3--:R2:W-:Y:S01]  /*287f0*/  @!P2 STL [R1+0x68], R11 ;  /* 0x0000680b0100a387 */ /* 0x0085e20000100800 */
[----:B------:R-:W-:Y:S01]  /*28800*/  ISETP.GT.AND P2, PT, R11, 0x1, PT ;  /* 0x000000010b00780c */ /* 0x000fe20003f44270 */
[----:B------:R-:W-:-:S12]  /*28810*/  @P1 BRA `(.L_x_2884) ;  /* 0x0000000000141947 */ /* 0x000fd80003800000 */
[----:B------:R-:W-:Y:S05]  /*28820*/  @!P0 BRA `(.L_x_2884) ;  /* 0x0000000000108947 */ /* 0x000fea0003800000 */
[----:B------:R-:W-:Y:S02]  /*28830*/  ULDC.64 UR4, c[0x0][0x208] ;  /* 0x0000820000047ab9 */ /* 0x000fe40000000a00 */
[----:B--2---:R-:W2:Y:S04]  /*28840*/  LDG.E R9, desc[UR4][R2.64] ;  /* 0x0000000402097981 */ /* 0x004ea8000c1e1900 */
[----:B-----5:R-:W2:Y:S02]  /*28850*/  LDG.E R0, desc[UR4][R2.64+0x4] ;  /* 0x0000040402007981 */ /* 0x020ea4000c1e1900 */
[----:B--2---:R-:W-:-:S07]  /*28860*/  IMAD.IADD R0, R0, 0x1, -R9 ;  /* 0x0000000100007824 */ /* 0x004fce00078e0a09 */
.L_x_2884:
[----:B--2---:R-:W2:Y:S04]  /*28870*/  LDL.LU R3, [R1+0x6c] ;  /* 0x00006c0001037983 */ /* 0x004ea80000300800 */
[----:B------:R-:W3:Y:S01]  /*28880*/  LDL.LU R2, [R1+0x8c] ;  /* 0x00008c0001027983 */ /* 0x000ee20000300800 */
[----:B------:R-:W-:Y:S01]  /*28890*/  BSSY B1, `(.L_x_2885) ;  /* 0x0000037000017945 */ /* 0x000fe20003800000 */
[----:B-----5:R-:W-:Y:S02]  /*288a0*/  SHF.R.S32.HI R26, RZ, 0x1f, R25 ;  /* 0x0000001fff1a7819 */ /* 0x020fe40000011419 */
[----:B--2---:R-:W-:Y:S02]  /*288b0*/  SEL R33, R3, RZ, !P0 ;  /* 0x000000ff03217207 */ /* 0x004fe40004000000 */
[----:B---3--:R-:W-:Y:S01]  /*288c0*/  SEL R28, R2, RZ, !P0 ;  /* 0x000000ff021c7207 */ /* 0x008fe20004000000 */
[----:B------:R-:W-:Y:S06]  /*288d0*/  @P3 BRA `(.L_x_2886) ;  /* 0x0000000000c83947 */ /* 0x000fec0003800000 */
[----:B------:R-:W1:Y:S01]  /*288e0*/  LDC R37, c[0x0][0xbe8] ;  /* 0x0002fa00ff257b82 */ /* 0x000e620000000800 */
[----:B------:R-:W-:Y:S01]  /*288f0*/  IADD3 R35, R231, -0x80, R4 ;  /* 0xffffff80e7237810 */ /* 0x000fe20007ffe004 */
[----:B-1----:R-:W-:-:S05]  /*28900*/  IMAD R2, R0, R37, RZ ;  /* 0x0000002500027224 */ /* 0x002fca00078e02ff */
[----:B------:R-:W-:-:S13]  /*28910*/  ISETP.GE.AND P0, PT, R35, R2, PT ;  /* 0x000000022300720c */ /* 0x000fda0003f06270 */
[----:B------:R-:W-:Y:S05]  /*28920*/  @P0 BRA `(.L_x_2886) ;  /* 0x0000000000b40947 */ /* 0x000fea0003800000 */
[----:B------:R-:W2:Y:S01]  /*28930*/  LDL.LU R30, [R1+0x88] ;  /* 0x00008800011e7983 */ /* 0x000ea20000300800 */
[----:B------:R-:W-:Y:S01]  /*28940*/  IMAD.MOV.U32 R24, RZ, RZ, 0x9b8 ;  /* 0x000009b8ff187424 */ /* 0x000fe200078e00ff */
[----:B------:R-:W-:Y:S01]  /*28950*/  ISETP.GT.AND P0, PT, R11, 0x1, PT ;  /* 0x000000010b00780c */ /* 0x000fe20003f04270 */
[----:B------:R-:W1:Y:S01]  /*28960*/  LDC.64 R12, c[0x0][0xba8] ;  /* 0x0002ea00ff0c7b82 */ /* 0x000e620000000a00 */
[----:B------:R-:W-:Y:S01]  /*28970*/  ISETP.NE.AND P1, PT, R37, 0x1, PT ;  /* 0x000000012500780c */ /* 0x000fe20003f25270 */
[----:B------:R-:W-:Y:S01]  /*28980*/  IMAD.MOV.U32 R27, RZ, RZ, R35 ;  /* 0x000000ffff1b7224 */ /* 0x000fe200078e0023 */
[----:B------:R-:W-:Y:S01]  /*28990*/  SEL R24, R24, 0x978, P0 ;  /* 0x0000097818187807 */ /* 0x000fe20000000000 */
[----:B------:R-:W-:-:S04]  /*289a0*/  ULDC.64 UR4, c[0x0][0x208] ;  /* 0x0000820000047ab9 */ /* 0x000fc80000000a00 */
[----:B------:R-:W3:Y:S08]  /*289b0*/  LDC.64 R2, c[0x0][R24+0x220] ;  /* 0x0000880018027b82 */ /* 0x000ef00000000a00 */
[----:B------:R-:W4:Y:S08]  /*289c0*/  LDC.64 R14, c[0x0][R24+0x218] ;  /* 0x00008600180e7b82 */ /* 0x000f300000000a00 */
[----:B------:R-:W5:Y:S08]  /*289d0*/  LDC.64 R8, c[0x0][R24+0x228] ;  /* 0x00008a0018087b82 */ /* 0x000f700000000a00 */
[----:B------:R-:W0:Y:S08]  /*289e0*/  @P1 LDC R4, c[0x0][0xbec] ;  /* 0x0002fb00ff041b82 */ /* 0x000e300000000800 */
[----:B------:R-:W5:Y:S08]  /*289f0*/  LDC.64 R10, c[0x0][R24+0x210] ;  /* 0x00008400180a7b82 */ /* 0x000f700000000a00 */
[----:B------:R-:W5:Y:S01]  /*28a00*/  @P1 LDC R31, c[0x0][0xbf0] ;  /* 0x0002fc00ff1f1b82 */ /* 0x000f620000000800 */
[----:B0-----:R-:W-:-:S07]  /*28a10*/  @P1 IMAD.HI.U32 R4, R35, R4, RZ ;  /* 0x0000000423041227 */ /* 0x001fce00078e00ff */
[----:B-1----:R-:W0:Y:S01]  /*28a20*/  @!P0 LDC R12, c[0x0][0xb50] ;  /* 0x0002d400ff0c8b82 */ /* 0x002e220000000800 */
[-C--:B---3--:R-:W-:Y:S02]  /*28a30*/  IMAD R3, R3, R33.reuse, RZ ;  /* 0x0000002103037224 */ /* 0x088fe400078e02ff */
[----:B------:R-:W-:-:S05]  /*28a40*/  IMAD.WIDE.U32 R20, R2, R33, RZ ;  /* 0x0000002102147225 */ /* 0x000fca00078e00ff */
[----:B------:R-:W1:Y:S01]  /*28a50*/  @!P0 LDC R13, c[0x0][0xb54] ;  /* 0x0002d500ff0d8b82 */ /* 0x000e620000000800 */
[-C--:B----4-:R-:W-:Y:S02]  /*28a60*/  IMAD R29, R15, R237.reuse, RZ ;  /* 0x000000ed0f1d7224 */ /* 0x090fe400078e02ff */
[----:B------:R-:W-:Y:S01]  /*28a70*/  IMAD.WIDE.U32 R14, R14, R237, RZ ;  /* 0x000000ed0e0e7225 */ /* 0x000fe200078e00ff */
[----:B-----5:R-:W-:-:S03]  /*28a80*/  @P1 SHF.R.U32.HI R27, RZ, R31, R4 ;  /* 0x0000001fff1b1219 */ /* 0x020fc60000011604 */
[----:B------:R-:W-:Y:S01]  /*28a90*/  IMAD R31, R2, R28, R3 ;  /* 0x0000001c021f7224 */ /* 0x000fe200078e0203 */
[----:B------:R-:W-:Y:S01]  /*28aa0*/  IADD3 R14, P1, P3, R20, R14, R25 ;  /* 0x0000000e140e7210 */ /* 0x000fe20007b3e019 */
[----:B------:R-:W-:Y:S01]  /*28ab0*/  IMAD.IADD R29, R15, 0x1, R29 ;  /* 0x000000010f1d7824 */ /* 0x000fe200078e021d */
[----:B------:R-:W-:Y:S01]  /*28ac0*/  IADD3 R2, -R27, RZ, RZ ;  /* 0x000000ff1b027210 */ /* 0x000fe20007ffe1ff */
        /* <DEDUP_REMOVED lines=14> */
[----:B0-----:R-:W-:Y:S01]  /*28bb0*/  LEA R12, P0, R8, R12, 0x2 ;  /* 0x0000000c080c7211 */ /* 0x001fe200078010ff */
[----:B------:R-:W-:Y:S02]  /*28bc0*/  IMAD.MOV.U32 R3, RZ, RZ, -0x800000 ;  /* 0xff800000ff037424 */ /* 0x000fe400078e00ff */
[----:B------:R-:W-:-:S05]  /*28bd0*/  IMAD.IADD R2, R9, 0x1, R15 ;  /* 0x0000000109027824 */ /* 0x000fca00078e020f */
[----:B-1----:R-:W-:-:S05]  /*28be0*/  LEA.HI.X R13, R8, R13, R2, 0x2, P0 ;  /* 0x0000000d080d7211 */ /* 0x002fca00000f1402 */
[----:B------:R1:W-:Y:S02]  /*28bf0*/  STG.E desc[UR4][R12.64], R3 ;  /* 0x000000030c007986 */ /* 0x0003e4000c101904 */
.L_x_2886:
[----:B------:R-:W-:Y:S05]  /*28c00*/  BSYNC B1 ;  /* 0x0000000000017941 */ /* 0x000fea0003800000 */
.L_x_2885:
[----:B------:R-:W-:Y:S05]  /*28c10*/  @P2 BRA `(.L_x_2881) ;  /* 0x0000000800382947 */ /* 0x000fea0003800000 */
[----:B------:R-:W2:Y:S01]  /*28c20*/  LDL R4, [R1+0x60] ;  /* 0x0000600001047983 */ /* 0x000ea20000100800 */
[----:B------:R-:W-:Y:S01]  /*28c30*/  ULDC.64 UR4, c[0x0][0xaa0] ;  /* 0x0002a80000047ab9 */ /* 0x000fe20000000a00 */
[----:B------:R-:W3:Y:S01]  /*28c40*/  LDC R15, c[0x0][0xbe8] ;  /* 0x0002fa00ff0f7b82 */ /* 0x000ee20000000800 */
[----:B------:R-:W-:Y:S01]  /*28c50*/  IMAD R2, R26, UR4, RZ ;  /* 0x000000041a027c24 */ /* 0x000fe2000f8e02ff */
[----:B------:R4:W5:Y:S01]  /*28c60*/  LDL R24, [R1+0x84] ;  /* 0x0000840001187983 */ /* 0x0009620000100800 */
[----:B------:R-:W-:Y:S02]  /*28c70*/  ULDC.64 UR6, c[0x0][0xaf0] ;  /* 0x0002bc0000067ab9 */ /* 0x000fe40000000a00 */
[C---:B------:R-:W-:Y:S01]  /*28c80*/  IMAD R9, R25.reuse, UR5, R2 ;  /* 0x0000000519097c24 */ /* 0x040fe2000f8e0202 */
[----:B------:R4:W5:Y:S01]  /*28c90*/  LDL R20, [R1+0x80] ;  /* 0x0000800001147983 */ /* 0x0009620000100800 */
[----:B-1----:R-:W-:Y:S01]  /*28ca0*/  IMAD.WIDE.U32 R2, R25, UR4, RZ ;  /* 0x0000000419027c25 */ /* 0x002fe2000f8e00ff */
[----:B------:R-:W-:-:S02]  /*28cb0*/  ULDC.64 UR4, c[0x0][0xae8] ;  /* 0x0002ba0000047ab9 */ /* 0x000fc40000000a00 */
[----:B------:R4:W5:Y:S01]  /*28cc0*/  LDL R25, [R1+0x64] ;  /* 0x0000640001197983 */ /* 0x0009620000100800 */
[----:B---3--:R-:W-:-:S13]  /*28cd0*/  ISETP.NE.AND P0, PT, R15, 0x1, PT ;  /* 0x000000010f00780c */ /* 0x008fda0003f05270 */
[----:B------:R-:W1:Y:S08]  /*28ce0*/  @P0 LDC R8, c[0x0][0xbec] ;  /* 0x0002fb00ff080b82 */ /* 0x000e700000000800 */
[----:B------:R-:W3:Y:S01]  /*28cf0*/  @P0 LDC R11, c[0x0][0xbf0] ;  /* 0x0002fc00ff0b0b82 */ /* 0x000ee20000000800 */
[----:B------:R-:W-:-:S03]  /*28d00*/  IADD3 R3, R3, R9, RZ ;  /* 0x0000000903037210 */ /* 0x000fc60007ffe0ff */
[----:B------:R-:W-:-:S04]  /*28d10*/  IMAD.WIDE.U32 R2, R237, UR4, R2 ;  /* 0x00000004ed027c25 */ /* 0x000fc8000f8e0002 */
[----:B------:R-:W-:Y:S01]  /*28d20*/  IMAD R3, R237, UR5, R3 ;  /* 0x00000005ed037c24 */ /* 0x000fe2000f8e0203 */
[----:B------:R-:W-:Y:S01]  /*28d30*/  ULDC.64 UR4, c[0x0][0xae0] ;  /* 0x0002b80000047ab9 */ /* 0x000fe20000000a00 */
[----:B------:R-:W-:Y:S01]  /*28d40*/  IMAD.WIDE.U32 R2, R33, UR6, R2 ;  /* 0x0000000621027c25 */ /* 0x000fe2000f8e0002 */
[----:B------:R-:W-:Y:S03]  /*28d50*/  BSSY B1, `(.L_x_2887) ;  /* 0x0000035000017945 */ /* 0x000fe60003800000 */
[----:B--2---:R-:W-:-:S04]  /*28d60*/  IMAD R4, R4, 0x20, R212 ;  /* 0x0000002004047824 */ /* 0x004fc800078e02d4 */
[----:B------:R-:W-:-:S04]  /*28d70*/  IMAD.IADD R13, R231, 0x1, R4 ;  /* 0x00000001e70d7824 */ /* 0x000fc800078e0204 */
[----:B-1----:R-:W-:-:S04]  /*28d80*/  @P0 IMAD.HI.U32 R4, R13, R8, RZ ;  /* 0x000000080d040227 */ /* 0x002fc800078e00ff */
[----:B------:R-:W-:Y:S01]  /*28d90*/  IMAD.MOV.U32 R9, RZ, RZ, R13 ;  /* 0x000000ffff097224 */ /* 0x000fe200078e000d */
[----:B---3--:R-:W-:Y:S01]  /*28da0*/  @P0 SHF.R.U32.HI R9, RZ, R11, R4 ;  /* 0x0000000bff090219 */ /* 0x008fe20000011604 */
        /* <DEDUP_REMOVED lines=10> */
[----:B------:R-:W-:Y:S02]  /*28e50*/  ULDC.64 UR4, c[0x0][0xad8] ;  /* 0x0002b60000047ab9 */ /* 0x000fe40000000a00 */
[----:B------:R-:W-:Y:S02]  /*28e60*/  IMAD.IADD R3, R3, 0x1, R13 ;  /* 0x0000000103037824 */ /* 0x000fe400078e020d */
[----:B------:R-:W-:Y:S01]  /*28e70*/  IMAD R4, R4, UR4, RZ ;  /* 0x0000000404047c24 */ /* 0x000fe2000f8e02ff */
[----:B------:R-:W-:Y:S01]  /*28e80*/  IADD3 R231, R212, R231, RZ ;  /* 0x000000e7d4e77210 */ /* 0x000fe20007ffe0ff */
[----:B------:R-:W-:Y:S02]  /*28e90*/  IMAD R15, R0, R15, RZ ;  /* 0x0000000f000f7224 */ /* 0x000fe400078e02ff */
[----:B------:R-:W-:-:S02]  /*28ea0*/  IMAD R9, R11, UR5, R4 ;  /* 0x000000050b097c24 */ /* 0x000fc4000f8e0204 */
[----:B------:R-:W-:Y:S01]  /*28eb0*/  IMAD.WIDE.U32 R2, R11, UR4, R2 ;  /* 0x000000040b027c25 */ /* 0x000fe2000f8e0002 */
[----:B------:R-:W-:Y:S01]  /*28ec0*/  ISETP.GE.AND P2, PT, R231, R15, PT ;  /* 0x0000000fe700720c */ /* 0x000fe20003f46270 */
[----:B------:R-:W-:Y:S02]  /*28ed0*/  ULDC.64 UR4, c[0x0][0xa80] ;  /* 0x0002a00000047ab9 */ /* 0x000fe40000000a00 */
[----:B------:R-:W-:Y:S01]  /*28ee0*/  IMAD.IADD R3, R3, 0x1, R9 ;  /* 0x0000000103037824 */ /* 0x000fe200078e0209 */
[----:B------:R-:W-:Y:S01]  /*28ef0*/  LEA R4, P3, R2, UR4, 0x1 ;  /* 0x0000000402047c11 */ /* 0x000fe2000f8608ff */
[----:B------:R-:W-:-:S03]  /*28f00*/  VIADD R0, R231, 0x20 ;  /* 0x00000020e7007836 */ /* 0x000fc60000000000 */
[----:B------:R-:W-:Y:S02]  /*28f10*/  LEA.HI.X R14, R2, UR5, R3, 0x1, P3 ;  /* 0x00000005020e7c11 */ /* 0x000fe400098f0c03 */
[-C--:B------:R-:W-:Y:S01]  /*28f20*/  ISETP.GE.AND P1, PT, R0, R15.reuse, PT ;  /* 0x0000000f0000720c */ /* 0x080fe20003f26270 */
[----:B------:R-:W-:Y:S01]  /*28f30*/  VIADD R0, R231, 0x40 ;  /* 0x00000040e7007836 */ /* 0x000fe20000000000 */
[----:B------:R4:W1:Y:S04]  /*28f40*/  SHFL.IDX PT, R12, R4, RZ, 0x181f ;  /* 0x00181fff040c7589 */ /* 0x00086800000e0000 */
        /* <DEDUP_REMOVED lines=9> */
[----:B-1----:R-:W-:-:S04]  /*28fe0*/  @!P5 LEA R10, P6, R18, R12, 0x1 ;  /* 0x0000000c120ad211 */ /* 0x002fc800078c08ff */
        /* <DEDUP_REMOVED lines=11> */
.L_x_2888:
[----:B------:R-:W-:Y:S05]  /*290a0*/  BSYNC B1 ;  /* 0x0000000000017941 */ /* 0x000fea0003800000 */
.L_x_2887:
[----:B--23--:R2:W3:Y:S01]  /*290b0*/  SHFL.IDX PT, R13, R14, 0x1, 0x181f ;  /* 0x00381f000e0d7f89 */ /* 0x00c4e200000e0000 */
[----:B------:R-:W-:Y:S03]  /*290c0*/  BSSY B1, `(.L_x_2889) ;  /* 0x0000015000017945 */ /* 0x000fe60003800000 */
[----:B-1----:R2:W1:Y:S01]  /*290d0*/  SHFL.IDX PT, R12, R4, 0x1, 0x181f ;  /* 0x00381f00040c7f89 */ /* 0x00246200000e0000 */
        /* <DEDUP_REMOVED lines=19> */
.L_x_2890:
[----:B------:R-:W-:Y:S05]  /*29210*/  BSYNC B1 ;  /* 0x0000000000017941 */ /* 0x000fea0003800000 */
.L_x_2889:
[----:B-1-3--:R1:W3:Y:S01]  /*29220*/  SHFL.IDX PT, R13, R14, 0x2, 0x181f ;  /* 0x00581f000e0d7f89 */ /* 0x00a2e200000e0000 */
        /* <DEDUP_REMOVED lines=10> */
[----:B-----5:R-:W-:Y:S02]  /*292d0*/  @!P4 SHF.L.U32 R21, R25, 0x3, RZ ;  /* 0x000000031915c819 */ /* 0x020fe400000006ff */
[-C--:B------:R-:W-:Y:S02]  /*292e0*/  @!P5 LEA R8, P1, R220, R12.reuse, 0x1 ;  /* 0x0000000cdc08d211 */ /* 0x080fe400078208ff */
[----:B------:R-:W-:Y:S02]  /*292f0*/  @!P6 LEA R2, P2, R221, R12, 0x1 ;  /* 0x0000000cdd02e211 */ /* 0x000fe400078408ff */
[-C--:B---3--:R-:W-:Y:S02]  /*29300*/  @!P3 LEA.HI.X R11, R18, R13.reuse, R19, 0x1, P0 ;  /* 0x0000000d120bb211 */ /* 0x088fe400000f0c13 */
[----:B------:R-:W-:-:S02]  /*29310*/  @!P5 LEA.HI.X R9, R220, R13, R24, 0x1, P1 ;  /* 0x0000000ddc09d211 */ /* 0x000fc400008f0c18 */
[----:B------:R-:W-:Y:S01]  /*29320*/  @!P6 LEA.HI.X R3, R221, R13, R20, 0x1, P2 ;  /* 0x0000000ddd03e211 */ /* 0x000fe200010f0c14 */
[----:B------:R-:W-:Y:S01]  /*29330*/  @!P4 IMAD.WIDE R12, R21, 0x2, R12 ;  /* 0x00000002150cc825 */ /* 0x000fe200078e020c */
[----:B------:R0:W-:Y:S04]  /*29340*/  @!P3 ST.E.128 desc[UR6][R10.64], RZ ;  /* 0x000000ff0a00b985 */ /* 0x0001e8000c101d06 */
[----:B------:R0:W-:Y:S04]  /*29350*/  @!P4 ST.E.128 desc[UR6][R12.64], RZ ;  /* 0x000000ff0c00c985 */ /* 0x0001e8000c101d06 */
[----:B------:R0:W-:Y:S04]  /*29360*/  @!P5 ST.E.128 desc[UR6][R8.64], RZ ;  /* 0x000000ff0800d985 */ /* 0x0001e8000c101d06 */
[----:B------:R0:W-:Y:S02]  /*29370*/  @!P6 ST.E.128 desc[UR6][R2.64], RZ ;  /* 0x000000ff0200e985 */ /* 0x0001e4000c101d06 */
.L_x_2892:
[----:B------:R-:W-:Y:S05]  /*29380*/  BSYNC B1 ;  /* 0x0000000000017941 */ /* 0x000fea0003800000 */
.L_x_2891:
[----:B------:R-:W-:Y:S01]  /*29390*/  VIADD R0, R231, 0x60 ;  /* 0x00000060e7007836 */ /* 0x000fe20000000000 */
[----:B0--3--:R0:W3:Y:S04]  /*293a0*/  SHFL.IDX PT, R13, R14, 0x3, 0x181f ;  /* 0x00781f000e0d7f89 */ /* 0x0090e800000e0000 */
[----:B------:R-:W-:Y:S01]  /*293b0*/  ISETP.GE.AND P0, PT, R0, R15, PT ;  /* 0x0000000f0000720c */ /* 0x000fe20003f06270 */
[----:B------:R0:W0:-:S12]  /*293c0*/  SHFL.IDX PT, R12, R4, 0x3, 0x181f ;  /* 0x00781f00040c7f89 */ /* 0x00001800000e0000 */
        /* <DEDUP_REMOVED lines=19> */
.L_x_2881:
[----:B------:R-:W-:Y:S05]  /*29500*/  BSYNC B0 ;  /* 0x0000000000007941 */ /* 0x000fea0003800000 */
.L_x_2871:
[----:B------:R-:W-:Y:S02]  /*29510*/  ULDC UR4, c[0x0][0xc3c] ;  /* 0x00030f0000047ab9 */ /* 0x000fe40000000800 */
[----:B------:R-:W-:-:S13]  /*29520*/  ISETP.GE.AND P0, PT, R7, UR4, PT ;  /* 0x0000000407007c0c */ /* 0x000fda000bf06270 */
[----:B------:R-:W-:Y:S05]  /*29530*/  @!P0 BRA `(.L_x_2893) ;  /* 0xfffffd8000988947 */ /* 0x000fea000383ffff */
[----:B------:R-:W-:Y:S05]  /*29540*/  BRA `(.L_x_2630) ;  /* 0x0000009c00547947 */ /* 0x000fea0003800000 */
.L_x_2628:
        /* <DEDUP_REMOVED lines=20> */
.L_x_2894:
        /* <DEDUP_REMOVED lines=44> */
.L_x_2898:
[----:B------:R-:W0:Y:S01]  /*29950*/  LDC R2, c[0x0][0xc3c] ;  /* 0x00030f00ff027b82 */ /* 0x000e220000000800 */
[----:B------:R-:W-:Y:S01]  /*29960*/  ULDC UR7, c[0x0][0xc3c] ;  /* 0x00030f0000077ab9 */ /* 0x000fe20000000800 */
[----:B------:R-:W-:Y:S01]  /*29970*/  UIADD3 UR4, UR4, 0x1f, URZ ;  /* 0x0000001f04047890 */ /* 0x000fe2000fffe03f */
[----:B------:R-:W-:-:S05]  /*29980*/  MOV R3, UR7 ;  /* 0x0000000700037c02 */ /* 0x000fca0008000f00 */
        /* <DEDUP_REMOVED lines=36> */
.L_x_2896:
        /* <DEDUP_REMOVED lines=12> */
.L_x_2899:
        /* <DEDUP_REMOVED lines=20> */
[----:B------:R-:W0:Y:S03]  /*29dd0*/  MUFU.RCP R2, R13 ;  /* 0x0000000d00027308 */ /* 0x000e260000001000 */
[----:B------:R-:W-:Y:S01]  /*29de0*/  IADD3 R3, RZ, -R3, RZ ;  /* 0x80000003ff037210 */ /* 0x000fe20007ffe0ff */
        /* <DEDUP_REMOVED lines=12> */
[----:B------:R-:W-:Y:S01]  /*29eb0*/  @P0 IADD3 R10, R10, 0x1, RZ ;  /* 0x000000010a0a0810 */ /* 0x000fe20007ffe0ff */
        /* <DEDUP_REMOVED lines=20> */
[----:B------:R-:W-:Y:S02]  /*2a000*/  @!P2 IADD3 R7, -R7, RZ, RZ ;  /* 0x000000ff0707a210 */ /* 0x000fe40007ffe1ff */
[----:B------:R-:W-:-:S05]  /*2a010*/  @!P1 LOP3.LUT R7, RZ, R8, RZ, 0x33, !PT ;  /* 0x00000008ff079212 */ /* 0x000fca00078e33ff */
[--C-:B------:R-:W-:Y:S02]  /*2a020*/  IMAD.MOV R3, RZ, RZ, -R7.reuse ;  /* 0x000000ffff037224 */ /* 0x100fe400078e0a07 */
[C---:B------:R-:W-:Y:S02]  /*2a030*/  IMAD R7, R8.reuse, 0x1000000, R7 ;  /* 0x0100000008077824 */ /* 0x040fe400078e0207 */
[----:B------:R-:W-:-:S04]  /*2a040*/  IMAD R8, R8, R3, R10 ;  /* 0x0000000308087224 */ /* 0x000fc800078e020a */
[----:B------:R-:W-:-:S05]  /*2a050*/  IMAD R3, R8, 0x10000, R7 ;  /* 0x0001000008037824 */ /* 0x000fca00078e0207 */
[----:B------:R0:W-:Y:S01]  /*2a060*/  STL [R1+0x8], R3 ;  /* 0x0000080301007387 */ /* 0x0001e20000100800 */
[----:B------:R-:W-:Y:S05]  /*2a070*/  BRA `(.L_x_2901) ;  /* 0x0000000000f87947 */ /* 0x000fea0003800000 */
.L_x_2900:
        /* <DEDUP_REMOVED lines=26> */
[----:B------:R-:W-:-:S05]  /*2a220*/  @P0 VIADD R2, R2, 0x1 ;  /* 0x0000000102020836 */ /* 0x000fca0000000000 */
[----:B------:R-:W-:Y:S02]  /*2a230*/  @!P2 IADD3 R2, -R2, RZ, RZ ;  /* 0x000000ff0202a210 */ /* 0x000fe40007ffe1ff */
        /* <DEDUP_REMOVED lines=17> */
[----:B------:R-:W-:Y:S02]  /*2a350*/  IABS R5, R8 ;  /* 0x0000000800057213 */ /* 0x000fe40000000000 */
[----:B------:R-:W-:-:S03]  /*2a360*/  IADD3 R3, RZ, -R11, RZ ;  /* 0x8000000bff037210 */ /* 0x000fc60007ffe0ff */
        /* <DEDUP_REMOVED lines=15> */
.L_x_2901:
[----:B01----:R-:W-:-:S04]  /*2a460*/  LOP3.LUT R3, RZ, R2, RZ, 0x33, !PT ;  /* 0x00000002ff037212 */ /* 0x003fc800078e33ff */
[----:B------:R-:W-:-:S05]  /*2a470*/  IADD3 R2, R4, R3, RZ ;  /* 0x0000000304027210 */ /* 0x000fca0007ffe0ff */
[----:B------:R1:W-:Y:S01]  /*2a480*/  STL [R1+0x4], R2 ;  /* 0x0000040201007387 */ /* 0x0003e20000100800 */
[----:B------:R-:W-:Y:S05]  /*2a490*/  BRA `(.L_x_2902) ;  /* 0x0000000000107947 */ /* 0x000fea0003800000 */
.L_x_2897:
[----:B------:R-:W-:Y:S01]  /*2a4a0*/  IMAD.U32 R2, RZ, RZ, UR6 ;  /* 0x00000006ff027e24 */ /* 0x000fe2000f8e00ff */
[----:B------:R0:W-:Y:S04]  /*2a4b0*/  STL [R1+0x4], RZ ;  /* 0x000004ff01007387 */ /* 0x0001e80000100800 */
[----:B------:R0:W-:Y:S04]  /*2a4c0*/  STL [R1+0x8], RZ ;  /* 0x000008ff01007387 */ /* 0x0001e80000100800 */
[----:B------:R0:W-:Y:S02]  /*2a4d0*/  STL [R1], R2 ;  /* 0x0000000201007387 */ /* 0x0001e40000100800 */
.L_x_2902:
        /* <DEDUP_REMOVED lines=10> */
.L_x_2895:
        /* <DEDUP_REMOVED lines=8> */
[----:B--2---:R-:W2:Y:S04]  /*2a600*/  LDL R0, [R1+0xc0] ;  /* 0x0000c00001007983 */ /* 0x004ea80000100800 */
[----:B------:R-:W3:Y:S01]  /*2a610*/  LDL.LU R4, [R1+0x10] ;  /* 0x0000100001047983 */ /* 0x000ee20000300800 */
[----:B------:R-:W-:Y:S01]  /*2a620*/  LOP3.LUT R5, R6, 0x7f, RZ, 0xc0, !PT ;  /* 0x0000007f06057812 */ /* 0x000fe200078ec0ff */
[----:B------:R-:W4:Y:S01]  /*2a630*/  S2UR UR5, SR_CgaCtaId ;  /* 0x00000000000579c3 */ /* 0x000f220000008800 */
[----:B------:R-:W-:Y:S01]  /*2a640*/  UMOV UR4, 0x400 ;  /* 0x0000040000047882 */ /* 0x000fe20000000000 */
[----:B------:R-:W-:Y:S01]  /*2a650*/  BSSY B8, `(.L_x_2903) ;  /* 0x000088a000087945 */ /* 0x000fe20003800000 */
[C---:B------:R-:W-:Y:S01]  /*2a660*/  ISETP.NE.AND P1, PT, R5.reuse, RZ, PT ;  /* 0x000000ff0500720c */ /* 0x040fe20003f25270 */
[----:B01----:R-:W-:Y:S01]  /*2a670*/  IMAD.SHL.U32 R2, R5, 0x8, RZ ;  /* 0x0000000805027824 */ /* 0x003fe200078e00ff */
[----:B------:R-:W-:Y:S01]  /*2a680*/  ULDC.64 UR36, c[0x0][0x198] ;  /* 0x0000660000247ab9 */ /* 0x000fe20000000a00 */
[----:B------:R-:W-:Y:S01]  /*2a690*/  IMAD.MOV.U32 R19, RZ, RZ, RZ ;  /* 0x000000ffff137224 */ /* 0x000fe200078e00ff */
[----:B------:R-:W-:Y:S01]  /*2a6a0*/  ULDC UR39, c[0x0][0xc] ;  /* 0x0000030000277ab9 */ /* 0x000fe20000000800 */
[----:B----4-:R-:W-:-:S06]  /*2a6b0*/  ULEA UR4, UR5, UR4, 0x18 ;  /* 0x0000000405047291 */ /* 0x010fcc000f8ec03f */
[----:B------:R-:W-:Y:S01]  /*2a6c0*/  IMAD.U32 R18, RZ, RZ, UR4 ;  /* 0x00000004ff127e24 */ /* 0x000fe2000f8e00ff */
[----:B--2---:R-:W-:Y:S01]  /*2a6d0*/  R2UR UR6, R0 ;  /* 0x00000000000672ca */ /* 0x004fe200000e0000 */
[----:B------:R-:W-:Y:S01]  /*2a6e0*/  IMAD.SHL.U32 R0, R6, 0x8, RZ ;  /* 0x0000000806007824 */ /* 0x000fe200078e00ff */
[----:B---3--:R-:W-:-:S04]  /*2a6f0*/  LOP3.LUT R4, R4, 0xfffffffd, RZ, 0xc0, !PT ;  /* 0xfffffffd04047812 */ /* 0x008fc800078ec0ff */
[----:B------:R-:W-:Y:S02]  /*2a700*/  LOP3.LUT R3, R0, 0x1f8, RZ, 0xc0, !PT ;  /* 0x000001f800037812 */ /* 0x000fe400078ec0ff */
[----:B------:R-:W-:Y:S02]  /*2a710*/  @P1 LOP3.LUT R4, R4, 0x2, RZ, 0xfc, !PT ;  /* 0x0000000204041812 */ /* 0x000fe400078efcff */
[----:B------:R-:W-:Y:S02]  /*2a720*/  LOP3.LUT R3, R3, 0x38, R6, 0x78, !PT ;  /* 0x0000003803037812 */ /* 0x000fe400078e7806 */
[----:B------:R-:W-:Y:S01]  /*2a730*/  LOP3.LUT R4, R4, 0xfffffffe, RZ, 0xc0, !PT ;  /* 0xfffffffe04047812 */ /* 0x000fe200078ec0ff */
[----:B------:R-:W-:Y:S01]  /*2a740*/  ULOP3.LUT UR38, UR6, 0x2, URZ, 0xfc, !UPT ;  /* 0x0000000206267892 */ /* 0x000fe2000f8efc3f */
[----:B------:R-:W-:Y:S02]  /*2a750*/  LOP3.LUT R3, R3, 0x200, R2, 0xf8, !PT ;  /* 0x0000020003037812 */ /* 0x000fe400078ef802 */
[----:B------:R-:W-:-:S02]  /*2a760*/  LOP3.LUT P0, R2, R6, 0x1f, RZ, 0xc0, !PT ;  /* 0x0000001f06027812 */ /* 0x000fc4000780c0ff */
[----:B------:R-:W-:Y:S02]  /*2a770*/  SHF.L.U32 R6, R6, 0x4, RZ ;  /* 0x0000000406067819 */ /* 0x000fe400000006ff */
[----:B------:R-:W-:Y:S01]  /*2a780*/  LOP3.LUT R0, R0, 0x38, RZ, 0xc0, !PT ;  /* 0x0000003800007812 */ /* 0x000fe200078ec0ff */
[----:B------:R0:W-:Y:S08]  /*2a790*/  STL [R1+0x30], R2 ;  /* 0x0000300201007387 */ /* 0x0001f00000100800 */
[----:B------:R-:W-:-:S02]  /*2a7a0*/  @P0 LOP3.LUT R4, R4, 0x1, RZ, 0xfc, !PT ;  /* 0x0000000104040812 */ /* 0x000fc400078efcff */
[----:B------:R-:W-:Y:S02]  /*2a7b0*/  ISETP.NE.OR P0, PT, R5, RZ, !P0 ;  /* 0x000000ff0500720c */ /* 0x000fe40004705670 */
[----:B0-----:R-:W-:Y:S02]  /*2a7c0*/  SHF.R.U32.HI R2, RZ, 0x3, R5 ;  /* 0x00000003ff027819 */ /* 0x001fe40000011605 */
[----:B------:R-:W-:Y:S02]  /*2a7d0*/  LOP3.LUT R4, R4, 0xfffffff7, RZ, 0xc0, !PT ;  /* 0xfffffff704047812 */ /* 0x000fe400078ec0ff */
[----:B------:R-:W-:Y:S01]  /*2a7e0*/  LOP3.LUT R5, R2, 0x70, R6, 0xf8, !PT ;  /* 0x0000007002057812 */ /* 0x000fe200078ef806 */
[----:B------:R-:W-:Y:S01]  /*2a7f0*/  IMAD R2, R3, 0x2, R18 ;  /* 0x0000000203027824 */ /* 0x000fe200078e0212 */
[----:B------:R-:W-:-:S04]  /*2a800*/  LOP3.LUT R3, R0, 0x40, RZ, 0xfc, !PT ;  /* 0x0000004000037812 */ /* 0x000fc800078efcff */
[----:B------:R0:W-:Y:S01]  /*2a810*/  STL [R1+0x2c], R2 ;  /* 0x00002c0201007387 */ /* 0x0001e20000100800 */
[----:B------:R-:W-:-:S03]  /*2a820*/  @P0 LOP3.LUT R4, R4, 0x8, RZ, 0xfc, !PT ;  /* 0x0000000804040812 */ /* 0x000fc600078efcff */
        /* <DEDUP_REMOVED lines=9> */
.L_x_3068:
[----:B------:R-:W2:Y:S01]  /*2a8c0*/  LDL R0, [R1+0xc] ;  /* 0x00000c0001007983 */ /* 0x000ea20000100800 */
[----:B------:R-:W2:Y:S01]  /*2a8d0*/  LDC.64 R2, c[0x0][0xc88] ;  /* 0x00032200ff027b82 */ /* 0x000ea20000000a00 */
[----:B------:R-:W-:Y:S01]  /*2a8e0*/  ULDC.64 UR4, c[0x0][0x208] ;  /* 0x0000820000047ab9 */ /* 0x000fe20000000a00 */
[----:B--2---:R-:W-:-:S05]  /*2a8f0*/  IMAD.WIDE R2, R0, 0x4, R2 ;  /* 0x0000000400027825 */ /* 0x004fca00078e0202 */
[----:B01----:R-:W2:Y:S01]  /*2a900*/  LDG.E R4, desc[UR4][R2.64] ;  /* 0x0000000402047981 */ /* 0x003ea2000c1e1900 */
        /* <DEDUP_REMOVED lines=12> */
[----:B--2---:R-:W-:Y:S01]  /*2a9d0*/  SHF.R.S32.HI R5, RZ, 0x1f, R4 ;  /* 0x0000001fff057819 */ /* 0x004fe20000011404 */
[----:B------:R-:W-:-:S06]  /*2a9e0*/  IMAD.SHL.U32 R15, R4, 0x4, RZ ;  /* 0x00000004040f7824 */ /* 0x000fcc00078e00ff */
[C---:B------:R-:W-:Y:S01]  /*2a9f0*/  @P0 LEA R2, P1, R4.reuse, UR4, 0x2 ;  /* 0x0000000404020c11 */ /* 0x040fe2000f8210ff */
[----:B------:R0:W-:Y:S01]  /*2aa00*/  STL [R1+0x38], R4 ;  /* 0x0000380401007387 */ /* 0x0001e20000100800 */
[C-C-:B------:R-:W-:Y:S02]  /*2aa10*/  SHF.L.U64.HI R14, R4.reuse, 0x2, R5.reuse ;  /* 0x00000002040e7819 */ /* 0x140fe40000010205 */
[----:B------:R-:W-:Y:S01]  /*2aa20*/  @P0 LEA.HI.X R3, R4, UR5, R5, 0x2, P1 ;  /* 0x0000000504030c11 */ /* 0x000fe200088f1405 */
[----:B------:R-:W-:Y:S01]  /*2aa30*/  ULDC.64 UR4, c[0x0][0xa00] ;  /* 0x0002800000047ab9 */ /* 0x000fe20000000a00 */
[C---:B------:R-:W-:Y:S01]  /*2aa40*/  @P3 IADD3 R8, P1, R15.reuse, UR10, RZ ;  /* 0x0000000a0f083c10 */ /* 0x040fe2000ff3e0ff */
        /* <DEDUP_REMOVED lines=12> */
[----:B--2---:R-:W-:-:S04]  /*2ab10*/  IADD3 R2, P0, R15, UR4, RZ ;  /* 0x000000040f027c10 */ /* 0x004fc8000ff1e0ff */
[----:B------:R-:W-:Y:S01]  /*2ab20*/  IADD3.X R3, R14, UR5, RZ, P0, !PT ;  /* 0x000000050e037c10 */ /* 0x000fe200087fe4ff */
[----:B------:R-:W-:Y:S01]  /*2ab30*/  ULDC UR4, c[0x0][0x288] ;  /* 0x0000a20000047ab9 */ /* 0x000fe20000000800 */
[----:B0-----:R-:W-:-:S03]  /*2ab40*/  IADD3 R4, P0, R15, UR8, RZ ;  /* 0x000000080f047c10 */ /* 0x001fc6000ff1e0ff */
[----:B------:R0:W5:Y:S01]  /*2ab50*/  @P2 LDG.E R11, desc[UR12][R6.64] ;  /* 0x0000000c060b2981 */ /* 0x000162000c1e1900 */
[----:B-1----:R-:W-:Y:S02]  /*2ab60*/  IADD3.X R5, R14, UR9, RZ, P0, !PT ;  /* 0x000000090e057c10 */ /* 0x002fe400087fe4ff */
[----:B------:R-:W-:Y:S01]  /*2ab70*/  ISETP.NE.U32.AND P0, PT, RZ, UR8, PT ;  /* 0x00000008ff007c0c */ /* 0x000fe2000bf05070 */
[----:B------:R-:W2:Y:S03]  /*2ab80*/  @P1 LDG.E R12, desc[UR12][R2.64] ;  /* 0x0000000c020c1981 */ /* 0x000ea6000c1e1900 */
[----:B------:R-:W-:-:S13]  /*2ab90*/  ISETP.NE.AND.EX P0, PT, RZ, UR9, PT, P0 ;  /* 0x00000009ff007c0c */ /* 0x000fda000bf05300 */
[----:B------:R0:W5:Y:S04]  /*2aba0*/  @P0 LDG.E R10, desc[UR12][R4.64] ;  /* 0x0000000c040a0981 */ /* 0x000168000c1e1900 */
[----:B--2---:R1:W-:Y:S02]  /*2abb0*/  STL [R1+0x4c], R12 ;  /* 0x00004c0c01007387 */ /* 0x0043e40000100800 */
[----:B-1----:R-:W-:Y:S01]  /*2abc0*/  IMAD.U32 R12, RZ, RZ, UR4 ;  /* 0x00000004ff0c7e24 */ /* 0x002fe2000f8e00ff */
        /* <DEDUP_REMOVED lines=11> */
[----:B------:R-:W-:Y:S02]  /*2ac80*/  IMAD.U32 R9, RZ, RZ, UR5 ;  /* 0x00000005ff097e24 */ /* 0x000fe4000f8e00ff */
[----:B------:R-:W-:Y:S01]  /*2ac90*/  IMAD.U32 R8, RZ, RZ, UR4 ;  /* 0x00000004ff087e24 */ /* 0x000fe2000f8e00ff */
[----:B0-----:R-:W-:Y:S06]  /*2aca0*/  @P3 BRA `(.L_x_2904) ;  /* 0x0000000000183947 */ /* 0x001fec0003800000 */
[----:B------:R-:W-:Y:S05]  /*2acb0*/  @!P1 BRA `(.L_x_2904) ;  /* 0x0000000000149947 */ /* 0x000fea0003800000 */
[----:B------:R-:W-:Y:S02]  /*2acc0*/  ULDC.64 UR4, c[0x0][0x208] ;  /* 0x0000820000047ab9 */ /* 0x000fe40000000a00 */
[----:B------:R-:W2:Y:S04]  /*2acd0*/  LDG.E R12, desc[UR4][R2.64] ;  /* 0x00000004020c7981 */ /* 0x000ea8000c1e1900 */
[----:B------:R-:W2:Y:S02]  /*2ace0*/  LDG.E R2, desc[UR4][R2.64+0x4] ;  /* 0x0000040402027981 */ /* 0x000ea4000c1e1900 */
[----:B--2--5:R-:W-:-:S05]  /*2acf0*/  IADD3 R13, -R12, R2, RZ ;  /* 0x000000020c0d7210 */ /* 0x024fca0007ffe1ff */
[----:B------:R0:W-:Y:S02]  /*2ad00*/  STL [R1+0x50], R13 ;  /* 0x0000500d01007387 */ /* 0x0001e40000100800 */
.L_x_2904:
[----:B------:R-:W2:Y:S01]  /*2ad10*/  LDL.LU R3, [R1+0x8] ;  /* 0x0000080001037983 */ /* 0x000ea20000300800 */
[----:B------:R-:W-:Y:S02]  /*2ad20*/  ULDC.64 UR4, c[0x0][0xa20] ;  /* 0x0002880000047ab9 */ /* 0x000fe40000000a00 */
[----:B------:R-:W-:Y:S01]  /*2ad30*/  ISETP.NE.U32.AND P1, PT, RZ, UR4, PT ;  /* 0x00000004ff007c0c */ /* 0x000fe2000bf25070 */
[----:B------:R-:W3:Y:S03]  /*2ad40*/  LDL R12, [R1+0x38] ;  /* 0x00003800010c7983 */ /* 0x000ee60000100800 */
[----:B------:R-:W-:Y:S02]  /*2ad50*/  ISETP.NE.AND.EX P1, PT, RZ, UR5, PT, P1 ;  /* 0x00000005ff007c0c */ /* 0x000fe4000bf25310 */
[C---:B--2---:R-:W-:Y:S02]  /*2ad60*/  LOP3.LUT R17, R3.reuse, 0xff000000, RZ, 0xc0, !PT ;  /* 0xff00000003117812 */ /* 0x044fe400078ec0ff */
[----:B------:R-:W-:-:S02]  /*2ad70*/  LOP3.LUT R2, R3, 0xff0000, RZ, 0xc0, !PT ;  /* 0x00ff000003027812 */ /* 0x000fc400078ec0ff */
[----:B------:R-:W-:Y:S02]  /*2ad80*/  SHF.R.U32.HI R17, RZ, 0x8, R17 ;  /* 0x00000008ff117819 */ /* 0x000fe40000011611 */
[----:B------:R-:W-:Y:S02]  /*2ad90*/  LOP3.LUT R16, R3, 0xffff, RZ, 0xc0, !PT ;  /* 0x0000ffff03107812 */ /* 0x000fe400078ec0ff */
[----:B------:R-:W-:Y:S01]  /*2ada0*/  LEA.HI R17, R2, R17, RZ, 0x10 ;  /* 0x0000001102117211 */ /* 0x000fe200078f80ff */
[----:B-----5:R-:W-:-:S05]  /*2adb0*/  IMAD.IADD R2, R11, 0x1, R0 ;  /* 0x000000010b027824 */ /* 0x020fca00078e0200 */
[----:B------:R1:W-:Y:S04]  /*2adc0*/  STL [R1+0x1c], R2 ;  /* 0x00001c0201007387 */ /* 0x0003e80000100800 */
[----:B---3--:R1:W-:Y:S01]  /*2add0*/  STL [R1+0x14], R12 ;  /* 0x0000140c01007387 */ /* 0x0083e20000100800 */
[----:B------:R-:W-:Y:S05]  /*2ade0*/  @!P1 BRA `(.L_x_2905) ;  /* 0x0000000000149947 */ /* 0x000fea0003800000 */
[----:B-1----:R-:W-:Y:S01]  /*2adf0*/  IADD3 R2, P1, R15, UR4, RZ ;  /* 0x000000040f027c10 */ /* 0x002fe2000ff3e0ff */
[----:B------:R-:W-:-:S03]  /*2ae00*/  ULDC.64 UR6, c[0x0][0x208] ;  /* 0x0000820000067ab9 */ /* 0x000fc60000000a00 */
[----:B------:R-:W-:-:S05]  /*2ae10*/  IADD3.X R3, R14, UR5, RZ, P1, !PT ;  /* 0x000000050e037c10 */ /* 0x000fca0008ffe4ff */
[----:B------:R2:W5:Y:S01]  /*2ae20*/  LDG.E R8, desc[UR6][R2.64] ;  /* 0x0000000602087981 */ /* 0x000562000c1e1900 */
[----:B------:R-:W-:Y:S05]  /*2ae30*/  BRA `(.L_x_2906) ;  /* 0x0000000000147947 */ /* 0x000fea0003800000 */
.L_x_2905:
[----:B------:R-:W-:Y:S05]  /*2ae40*/  @!P2 BRA `(.L_x_2906) ;  /* 0x000000000010a947 */ /* 0x000fea0003800000 */
[----:B------:R-:W-:Y:S02]  /*2ae50*/  ULDC.64 UR4, c[0x0][0x208] ;  /* 0x0000820000047ab9 */ /* 0x000fe40000000a00 */
[----:B------:R-:W2:Y:S04]  /*2ae60*/  LDG.E R8, desc[UR4][R6.64] ;  /* 0x0000000406087981 */ /* 0x000ea8000c1e1900 */
[----:B------:R-:W2:Y:S02]  /*2ae70*/  LDG.E R6, desc[UR4][R6.64+0x4] ;  /* 0x0000040406067981 */ /* 0x000ea4000c1e1900 */
[----:B--2---:R-:W-:-:S07]  /*2ae80*/  IMAD.IADD R8, R6, 0x1, -R8 ;  /* 0x0000000106087824 */ /* 0x004fce00078e0a08 */
.L_x_2906:
[----:B------:R-:W-:Y:S01]  /*2ae90*/  ULDC.64 UR4, c[0x0][0x208] ;  /* 0x0000820000047ab9 */ /* 0x000fe20000000a00 */
[----:B------:R-:W3:Y:S01]  /*2aea0*/  LDL R6, [R1+0x4] ;  /* 0x0000040001067983 */ /* 0x000ee20000100800 */
[----:B--2---:R-:W2:Y:S03]  /*2aeb0*/  LDC R3, c[0x0][0x448] ;  /* 0x00011200ff037b82 */ /* 0x004ea60000000800 */
[----:B-1----:R-:W4:Y:S04]  /*2aec0*/  @P0 LDG.E R2, desc[UR4][R4.64] ;  /* 0x0000000404020981 */ /* 0x002f28000c1e1900 */
[----:B------:R1:W4:Y:S01]  /*2aed0*/  @P0 LDG.E R4, desc[UR4][R4.64+0x4] ;  /* 0x0000040404040981 */ /* 0x000322000c1e1900 */
[----:B-----5:R-:W-:Y:S01]  /*2aee0*/  IADD3 R7, -R0, R8, RZ ;  /* 0x0000000800077210 */ /* 0x020fe20007ffe1ff */
[----:B------:R-:W-:Y:S01]  /*2aef0*/  BSSY B0, `(.L_x_2907) ;  /* 0x0000037000007945 */ /* 0x000fe20003800000 */
[----:B------:R-:W-:-:S02]  /*2af00*/  LOP3.LUT R11, R17, 0xff, RZ, 0xc0, !PT ;  /* 0x000000ff110b7812 */ /* 0x000fc400078ec0ff */
[----:B------:R-:W-:-:S03]  /*2af10*/  SHF.R.U32.HI R17, RZ, 0x10, R17 ;  /* 0x00000010ff117819 */ /* 0x000fc60000011611 */
[----:B------:R0:W-:Y:S01]  /*2af20*/  STL [R1+0x60], R11 ;  /* 0x0000600b01007387 */ /* 0x0001e20000100800 */
[----:B--2---:R-:W-:-:S13]  /*2af30*/  ISETP.NE.AND P1, PT, R3, 0x1, PT ;  /* 0x000000010300780c */ /* 0x004fda0003f25270 */
[----:B------:R-:W2:Y:S08]  /*2af40*/  @P1 LDC R3, c[0x0][0x44c] ;  /* 0x00011300ff031b82 */ /* 0x000eb00000000800 */
[----:B-1----:R-:W1:Y:S01]  /*2af50*/  @P1 LDC R5, c[0x0][0x450] ;  /* 0x00011400ff051b82 */ /* 0x002e620000000800 */
[----:B----4-:R-:W-:Y:S02]  /*2af60*/  @P0 IMAD.IADD R9, R4, 0x1, -R2 ;  /* 0x0000000104090824 */ /* 0x010fe400078e0a02 */
[----:B---3--:R-:W-:-:S04]  /*2af70*/  IMAD.SHL.U32 R2, R6, 0x80, RZ ;  /* 0x0000008006027824 */ /* 0x008fc800078e00ff */
[----:B------:R-:W-:-:S04]  /*2af80*/  VIADD R2, R2, 0x7f ;  /* 0x0000007f02027836 */ /* 0x000fc80000000000 */
[----:B--2---:R-:W-:-:S05]  /*2af90*/  @P1 IMAD.HI.U32 R0, R2, R3, RZ ;  /* 0x0000000302001227 */ /* 0x004fca00078e00ff */
[----:B-1----:R-:W-:Y:S01]  /*2afa0*/  @P1 SHF.R.U32.HI R2, RZ, R5, R0 ;  /* 0x00000005ff021219 */ /* 0x002fe20000011600 */
[----:B------:R-:W-:-:S04]  /*2afb0*/  IMAD.IADD R0, R7, 0x1, R9 ;  /* 0x0000000107007824 */ /* 0x000fc800078e0209 */
[C---:B------:R-:W-:Y:S01]  /*2afc0*/  VIADD R3, R0.reuse, 0x4f ;  /* 0x0000004f00037836 */ /* 0x040fe20000000000 */
[----:B------:R-:W-:-:S03]  /*2afd0*/  IADD3 R21, R0, 0x50, -R13 ;  /* 0x0000005000157810 */ /* 0x000fc60007ffe80d */
[----:B------:R-:W-:-:S04]  /*2afe0*/  IMAD.HI R0, R3, 0x66666667, RZ ;  /* 0x6666666703007827 */ /* 0x000fc800078e02ff */
[----:B------:R-:W-:Y:S01]  /*2aff0*/  IMAD.IADD R2, R21, 0x1, R2 ;  /* 0x0000000115027824 */ /* 0x000fe200078e0202 */
[----:B------:R-:W-:-:S03]  /*2b000*/  SHF.R.U32.HI R20, RZ, 0x1f, R0 ;  /* 0x0000001fff147819 */ /* 0x000fc60000011600 */
[----:B------:R-:W-:Y:S01]  /*2b010*/  IMAD.HI R2, R2, 0x66666667, RZ ;  /* 0x6666666702027827 */ /* 0x000fe200078e02ff */
[----:B------:R-:W-:-:S03]  /*2b020*/  LEA.HI.SX32 R20, R0, R20, 0x1b ;  /* 0x0000001400147211 */ /* 0x000fc600078fdaff */
[----:B------:R-:W-:Y:S01]  /*2b030*/  IMAD.MOV.U32 R0, RZ, RZ, RZ ;  /* 0x000000ffff007224 */ /* 0x000fe200078e00ff */
[----:B------:R-:W-:-:S04]  /*2b040*/  SHF.R.U32.HI R6, RZ, 0x1f, R2 ;  /* 0x0000001fff067819 */ /* 0x000fc80000011602 */
[----:B------:R-:W-:-:S04]  /*2b050*/  LEA.HI.SX32 R6, R2, R6, 0x1b ;  /* 0x0000000602067211 */ /* 0x000fc800078fdaff */
[----:B------:R-:W-:-:S04]  /*2b060*/  VIMNMX R6, R20, R6, PT ;  /* 0x0000000614067248 */ /* 0x000fc80003fe0100 */
[----:B------:R-:W-:-:S13]  /*2b070*/  ISETP.GE.AND P1, PT, R6, 0x1, PT ;  /* 0x000000010600780c */ /* 0x000fda0003f26270 */
[----:B0-----:R-:W-:Y:S05]  /*2b080*/  @!P1 BRA `(.L_x_2908) ;  /* 0x0000000000749947 */ /* 0x001fea0003800000 */
[----:B------:R-:W-:Y:S01]  /*2b090*/  ISETP.NE.AND P1, PT, R17, RZ, PT ;  /* 0x000000ff1100720c */ /* 0x000fe20003f25270 */
[----:B------:R-:W-:-:S03]  /*2b0a0*/  ULDC UR4, c[0x0][0x9f0] ;  /* 0x00027c0000047ab9 */ /* 0x000fc60000000800 */
[----:B------:R-:W-:-:S04]  /*2b0b0*/  SEL R2, R17, UR4, P1 ;  /* 0x0000000411027c07 */ /* 0x000fc80008800000 */
[----:B------:R-:W-:Y:S02]  /*2b0c0*/  IABS R3, R2 ;  /* 0x0000000200037213 */ /* 0x000fe40000000000 */
[----:B------:R-:W-:Y:S02]  /*2b0d0*/  IADD3 R0, R2, -0x1, R6 ;  /* 0xffffffff02007810 */ /* 0x000fe40007ffe006 */
[----:B------:R-:W0:Y:S08]  /*2b0e0*/  I2F.RP R4, R3 ;  /* 0x0000000300047306 */ /* 0x000e300000209400 */
[----:B0-----:R-:W0:Y:S02]  /*2b0f0*/  MUFU.RCP R4, R4 ;  /* 0x0000000400047308 */ /* 0x001e240000001000 */
[----:B0-----:R-:W-:-:S06]  /*2b100*/  VIADD R4, R4, 0xffffffe ;  /* 0x0ffffffe04047836 */ /* 0x001fcc0000000000 */
[----:B------:R0:W1:Y:S02]  /*2b110*/  F2I.FTZ.U32.TRUNC.NTZ R5, R4 ;  /* 0x0000000400057305 */ /* 0x000064000021f000 */
[----:B0-----:R-:W-:-:S04]  /*2b120*/  LOP3.LUT R4, R0, R2, RZ, 0x3c, !PT ;  /* 0x0000000200047212 */ /* 0x001fc800078e3cff */
[----:B------:R-:W-:Y:S02]  /*2b130*/  ISETP.GE.AND P1, PT, R4, RZ, PT ;  /* 0x000000ff0400720c */ /* 0x000fe40003f26270 */
[----:B-1----:R-:W-:-:S05]  /*2b140*/  IADD3 R4, RZ, -R5, RZ ;  /* 0x80000005ff047210 */ /* 0x002fca0007ffe0ff */
[----:B------:R-:W-:Y:S02]  /*2b150*/  IMAD R8, R4, R3, RZ ;  /* 0x0000000304087224 */ /* 0x000fe400078e02ff */
[----:B------:R-:W-:-:S04]  /*2b160*/  IMAD.MOV.U32 R4, RZ, RZ, RZ ;  /* 0x000000ffff047224 */ /* 0x000fc800078e00ff */
[----:B------:R-:W-:Y:S01]  /*2b170*/  IMAD.HI.U32 R8, R5, R8, R4 ;  /* 0x0000000805087227 */ /* 0x000fe200078e0004 */
[----:B------:R-:W-:Y:S02]  /*2b180*/  IABS R4, R0 ;  /* 0x0000000000047213 */ /* 0x000fe40000000000 */
[----:B------:R-:W-:-:S05]  /*2b190*/  IABS R0, R2 ;  /* 0x0000000200007213 */ /* 0x000fca0000000000 */
[----:B------:R-:W-:-:S04]  /*2b1a0*/  IMAD.MOV R0, RZ, RZ, -R0 ;  /* 0x000000ffff007224 */ /* 0x000fc800078e0a00 */
[----:B------:R-:W-:Y:S02]  /*2b1b0*/  IMAD.MOV.U32 R5, RZ, RZ, R0 ;  /* 0x000000ffff057224 */ /* 0x000fe400078e0000 */
[----:B------:R-:W-:-:S04]  /*2b1c0*/  IMAD.HI.U32 R0, R8, R4, RZ ;  /* 0x0000000408007227 */ /* 0x000fc800078e00ff */
[----:B------:R-:W-:-:S05]  /*2b1d0*/  IMAD R4, R0, R5, R4 ;  /* 0x0000000500047224 */ /* 0x000fca00078e0204 */
[----:B------:R-:W-:-:S13]  /*2b1e0*/  ISETP.GT.U32.AND P2, PT, R3, R4, PT ;  /* 0x000000040300720c */ /* 0x000fda0003f44070 */
[----:B------:R-:W-:Y:S02]  /*2b1f0*/  @!P2 IMAD.IADD R4, R4, 0x1, -R3 ;  /* 0x000000010404a824 */ /* 0x000fe400078e0a03 */
[----:B------:R-:W-:-:S03]  /*2b200*/  @!P2 VIADD R0, R0, 0x1 ;  /* 0x000000010000a836 */ /* 0x000fc60000000000 */
[----:B------:R-:W-:-:S13]  /*2b210*/  ISETP.GE.U32.AND P2, PT, R4, R3, PT ;  /* 0x000000030400720c */ /* 0x000fda0003f46070 */
[----:B------:R-:W-:Y:S02]  /*2b220*/  @P2 IADD3 R0, R0, 0x1, RZ ;  /* 0x0000000100002810 */ /* 0x000fe40007ffe0ff */
[----:B------:R-:W-:-:S03]  /*2b230*/  ISETP.NE.AND P2, PT, R2, RZ, PT ;  /* 0x000000ff0200720c */ /* 0x000fc60003f45270 */
[----:B------:R-:W-:-:S10]  /*2b240*/  @!P1 IMAD.MOV R0, RZ, RZ, -R0 ;  /* 0x000000ffff009224 */ /* 0x000fd400078e0a00 */
[----:B------:R-:W-:-:S07]  /*2b250*/  @!P2 LOP3.LUT R0, RZ, R2, RZ, 0x33, !PT ;  /* 0x00000002ff00a212 */ /* 0x000fce00078e33ff */
.L_x_2908:
[----:B------:R-:W-:Y:S05]  /*2b260*/  BSYNC B0 ;  /* 0x0000000000007941 */ /* 0x000fea0003800000 */
.L_x_2907:
[----:B------:R-:W-:Y:S01]  /*2b270*/  IMAD R2, R11, R0, RZ ;  /* 0x000000000b027224 */ /* 0x000fe200078e02ff */
[----:B------:R-:W-:Y:S01]  /*2b280*/  BSSY B0, `(.L_x_2909) ;  /* 0x000019b000007945 */ /* 0x000fe20003800000 */
[----:B------:R-:W-:-:S03]  /*2b290*/  PLOP3.LUT P5, PT, PT, PT, PT, 0x80, 0x0 ;  /* 0x000000000000781c */ /* 0x000fc60003faf070 */
[----:B------:R-:W-:-:S05]  /*2b2a0*/  VIADDMNMX R0, R2, R0, R6, PT ;  /* 0x0000000002007246 */ /* 0x000fca0003800106 */
[--C-:B------:R-:W-:Y:S02]  /*2b2b0*/  IMAD R3, R0, 0x50, -R7.reuse ;  /* 0x0000005000037824 */ /* 0x100fe400078e0a07 */
[----:B------:R-:W-:-:S03]  /*2b2c0*/  IMAD R0, R2, 0x50, -R7 ;  /* 0x0000005002007824 */ /* 0x000fc600078e0a07 */
[----:B------:R-:W-:Y:S02]  /*2b2d0*/  VIMNMX R9, R3, R9, PT ;  /* 0x0000000903097248 */ /* 0x000fe40003fe0100 */
[----:B------:R-:W-:-:S04]  /*2b2e0*/  VIMNMX R0, RZ, R0, !PT ;  /* 0x00000000ff007248 */ /* 0x000fc80007fe0100 */
[----:B------:R-:W-:Y:S01]  /*2b2f0*/  ISETP.GT.AND P1, PT, R9, R0, PT ;  /* 0x000000000900720c */ /* 0x000fe20003f24270 */
[----:B------:R-:W-:-:S12]  /*2b300*/  IMAD.WIDE.U32 R2, R0, -0x33333333, RZ ;  /* 0xcccccccd00027825 */ /* 0x000fd800078e00ff */
[----:B------:R-:W-:Y:S01]  /*2b310*/  @P1 VIADD R4, R9, 0x4f ;  /* 0x0000004f09041836 */ /* 0x000fe20000000000 */
        /* <DEDUP_REMOVED lines=14> */
.L_x_3135:
[----:B-1----:R-:W-:Y:S02]  /*2b400*/  ISETP.NE.AND P0, PT, R14, RZ, PT ;  /* 0x000000ff0e00720c */ /* 0x002fe40003f05270 */
[----:B------:R-:W-:-:S11]  /*2b410*/  PLOP3.LUT P2, PT, PT, PT, PT, 0x8, 0x0 ;  /* 0x000000000000781c */ /* 0x000fd60003f4e170 */
[----:B------:R-:W-:Y:S05]  /*2b420*/  @P0 BRA `(.L_x_2912) ;  /* 0x00000000000c0947 */ /* 0x000fea0003800000 */
[----:B------:R-:W-:-:S03]  /*2b430*/  UMOV UR4, 0xffffffff ;  /* 0xffffffff00047882 */ /* 0x000fc60000000000 */
[----:B------:R-:W-:Y:S05]  /*2b440*/  BRA.DIV UR4, `(.L_x_2913) ;  /* 0x0000009204587947 */ /* 0x000fea000b800000 */
[----:B------:R-:W-:-:S13]  /*2b450*/  ELECT P2, URZ, PT ;  /* 0x00000000003f782f */ /* 0x000fda0003840000 */
.L_x_2912:
        /* <DEDUP_REMOVED lines=9> */
.L_x_3138:
[----:B------:R-:W-:Y:S05]  /*2b4f0*/  BSYNC B1 ;  /* 0x0000000000017941 */ /* 0x000fea0003800000 */
.L_x_2914:
        /* <DEDUP_REMOVED lines=12> */
.L_x_3139:
[----:B------:R-:W-:Y:S05]  /*2b5c0*/  BSYNC B2 ;  /* 0x0000000000027941 */ /* 0x000fea0003800000 */
.L_x_2918:
        /* <DEDUP_REMOVED lines=8> */
.L_x_2921:
[----:B------:R-:W-:Y:S05]  /*2b650*/  BSYNC B2 ;  /* 0x0000000000027941 */ /* 0x000fea0003800000 */
.L_x_2920:
[----:B0-2---:R-:W2:Y:S01]  /*2b660*/  LDL R2, [R1+0x20] ;  /* 0x0000200001027983 */ /* 0x005ea20000100800 */
[----:B------:R-:W-:Y:S01]  /*2b670*/  IMAD.MOV.U32 R3, RZ, RZ, RZ ;  /* 0x000000ffff037224 */ /* 0x000fe200078e00ff */
[----:B------:R-:W-:Y:S01]  /*2b680*/  UIADD3 UR4, UP0, UR36, 0x570, URZ ;  /* 0x0000057024047890 */ /* 0x000fe2000ff1e03f */
[----:B------:R-:W-:Y:S01]  /*2b690*/  PLOP3.LUT P0, PT, PT, PT, PT, 0x80, 0x0 ;  /* 0x000000000000781c */ /* 0x000fe20003f0f070 */
[----:B------:R-:W-:Y:S01]  /*2b6a0*/  UMOV UR6, 0x0 ;  /* 0x0000000000067882 */ /* 0x000fe20000000000 */
[----:B------:R-:W-:Y:S01]  /*2b6b0*/  UMOV UR7, 0x12f00000 ;  /* 0x12f0000000077882 */ /* 0x000fe20000000000 */
[----:B------:R-:W-:Y:S01]  /*2b6c0*/  R2UR UR10, R3 ;  /* 0x00000000030a72ca */ /* 0x000fe200000e0000 */
[----:B------:R-:W-:Y:S01]  /*2b6d0*/  IMAD R3, R7, 0x50, R10 ;  /* 0x0000005007037824 */ /* 0x000fe200078e020a */
[----:B------:R-:W-:-:S03]  /*2b6e0*/  UIADD3.X UR5, URZ, UR37, URZ, UP0, !UPT ;  /* 0x000000253f057290 */ /* 0x000fc600087fe43f */
[----:B------:R-:W-:Y:S02]  /*2b6f0*/  VIADD R3, R3, 0xffffffb0 ;  /* 0xffffffb003037836 */ /* 0x000fe40000000000 */
[----:B--2---:R-:W-:Y:S02]  /*2b700*/  IMAD R5, R2, 0xa000, R18 ;  /* 0x0000a00002057824 */ /* 0x004fe400078e0212 */
[----:B------:R-:W-:Y:S02]  /*2b710*/  VIADD R2, R6, 0x38890 ;  /* 0x0003889006027836 */ /* 0x000fe40000000000 */
[----:B------:R-:W-:-:S07]  /*2b720*/  VIADD R4, R5, 0x24400 ;  /* 0x0002440005047836 */ /* 0x000fce0000000000 */
.L_x_2922:
        /* <DEDUP_REMOVED lines=16> */
.L_x_2923:
        /* <DEDUP_REMOVED lines=16> */
.L_x_2924:
        /* <DEDUP_REMOVED lines=16> */
.L_x_2925:
        /* <DEDUP_REMOVED lines=13> */
.L_x_3140:
[----:B------:R-:W-:Y:S05]  /*2bb00*/  BSYNC B2 ;  /* 0x0000000000027941 */ /* 0x000fea0003800000 */
.L_x_2926:
        /* <DEDUP_REMOVED lines=10> */
.L_x_2929:
[----:B------:R-:W-:Y:S05]  /*2bbb0*/  BSYNC B2 ;  /* 0x0000000000027941 */ /* 0x000fea0003800000 */
.L_x_2928:
[----:B------:R-:W-:Y:S01]  /*2bbc0*/  R2UR UR6, R12 ;  /* 0x000000000c0672ca */ /* 0x000fe200000e0000 */
[----:B--2---:R-:W-:Y:S01]  /*2bbd0*/  IMAD.MOV.U32 R2, RZ, RZ, RZ ;  /* 0x000000ffff027224 */ /* 0x004fe200078e00ff */
[----:B------:R-:W-:Y:S01]  /*2bbe0*/  R2UR UR7, R13 ;  /* 0x000000000d0772ca */ /* 0x000fe200000e0000 */
[----:B------:R-:W-:Y:S01]  /*2bbf0*/  UIADD3 UR4, UP0, UR36, 0x670, URZ ;  /* 0x0000067024047890 */ /* 0x000fe2000ff1e03f */
[----:B------:R-:W-:Y:S01]  /*2bc00*/  PLOP3.LUT P0, PT, PT, PT, PT, 0x80, 0x0 ;  /* 0x000000000000781c */ /* 0x000fe20003f0f070 */
[----:B------:R-:W-:Y:S01]  /*2bc10*/  VIADD R4, R5, 0x400 ;  /* 0x0000040005047836 */ /* 0x000fe20000000000 */
[----:B------:R-:W-:Y:S01]  /*2bc20*/  R2UR UR10, R2 ;  /* 0x00000000020a72ca */ /* 0x000fe200000e0000 */
[----:B------:R-:W-:Y:S01]  /*2bc30*/  VIADD R2, R6, 0x388b0 ;  /* 0x000388b006027836 */ /* 0x000fe20000000000 */
[----:B------:R-:W-:-:S13]  /*2bc40*/  UIADD3.X UR5, URZ, UR37, URZ, UP0, !UPT ;  /* 0x000000253f057290 */ /* 0x000fda00087fe43f */
.L_x_2930:
        /* <DEDUP_REMOVED lines=10> */
[----:B------:R-:W-:Y:S02]  /*2bcf0*/  R2UR UR10, R15 ;  /* 0x000000000f0a72ca */ /* 0x000fe400000e0000 */
[----:B------:R-:W-:Y:S02]  /*2bd00*/  R2UR UR6, R12 ;  /* 0x000000000c0672ca */ /* 0x000fe400000e0000 */
[----:B------:R-:W-:Y:S02]  /*2bd10*/  R2UR UR7, R13 ;  /* 0x000000000d0772ca */ /* 0x000fe400000e0000 */
[----:B------:R-:W-:Y:S02]  /*2bd20*/  PLOP3.LUT P0, PT, PT, PT, PT, 0x80, 0x0 ;  /* 0x000000000000781c */ /* 0x000fe40003f0f070 */
[----:B------:R-:W-:-:S11]  /*2bd30*/  IADD3 R4, R5, 0x2c00, RZ ;  /* 0x00002c0005047810 */ /* 0x000fd60007ffe0ff */
.L_x_2931:
        /* <DEDUP_REMOVED lines=15> */
.L_x_2932:
        /* <DEDUP_REMOVED lines=15> */
.L_x_2933:
        /* <DEDUP_REMOVED lines=10> */
.L_x_2917:
[----:B------:R-:W-:Y:S05]  /*2bfc0*/  BSYNC B1 ;  /* 0x0000000000017941 */ /* 0x000fea0003800000 */
.L_x_2916:
[----:B01----:R-:W2:Y:S04]  /*2bfd0*/  LDL.LU R6, [R1+0x20] ;  /* 0x0000200001067983 */ /* 0x003ea80000300800 */
[----:B------:R-:W3:Y:S01]  /*2bfe0*/  LDL.LU R4, [R1+0x24] ;  /* 0x0000240001047983 */ /* 0x000ee20000300800 */
[----:B------:R-:W-:Y:S01]  /*2bff0*/  VIADD R7, R7, 0xfffffffe ;  /* 0xfffffffe07077836 */ /* 0x000fe20000000000 */
[----:B------:R-:W-:Y:S01]  /*2c000*/  PLOP3.LUT P5, PT, PT, PT, PT, 0x8, 0x0 ;  /* 0x000000000000781c */ /* 0x000fe20003fae170 */
[----:B--2---:R-:W-:-:S05]  /*2c010*/  VIADD R2, R6, 0x1 ;  /* 0x0000000106027836 */ /* 0x004fca0000000000 */
        /* <DEDUP_REMOVED lines=8> */
.L_x_2952:
[----:B------:R-:W-:Y:S05]  /*2c0a0*/  YIELD ;  /* 0x0000000000007946 */ /* 0x000fea0003800000 */
[----:B------:R-:W-:Y:S04]  /*2c0b0*/  BSSY B1, `(.L_x_2934) ;  /* 0x00000ab000017945 */ /* 0x000fe80003800000 */
[----:B-1----:R-:W-:Y:S05]  /*2c0c0*/  @!P2 BRA `(.L_x_2935) ;  /* 0x0000000800a4a947 */ /* 0x002fea0003800000 */
[----:B0-----:R-:W2:Y:S04]  /*2c0d0*/  LDL R4, [R1+0x20] ;  /* 0x0000200001047983 */ /* 0x001ea80000100800 */
[----:B------:R-:W3:Y:S01]  /*2c0e0*/  LDL R3, [R1+0x24] ;  /* 0x0000240001037983 */ /* 0x000ee20000100800 */
[----:B------:R-:W-:Y:S01]  /*2c0f0*/  BSSY B2, `(.L_x_2936) ;  /* 0x0000008000027945 */ /* 0x000fe20003800000 */
[----:B------:R-:W0:Y:S02]  /*2c100*/  S2R R2, SR_TID.X ;  /* 0x0000000000027919 */ /* 0x000e240000002100 */
[----:B0-----:R-:W-:-:S04]  /*2c110*/  LOP3.LUT R2, R2, 0x7f, RZ, 0xc0, !PT ;  /* 0x0000007f02027812 */ /* 0x001fc800078ec0ff */
[----:B------:R-:W-:Y:S01]  /*2c120*/  ISETP.NE.AND P1, PT, R2, RZ, PT ;  /* 0x000000ff0200720c */ /* 0x000fe20003f25270 */
[----:B--2---:R-:W-:Y:S01]  /*2c130*/  IMAD R6, R4, 0x8, R18 ;  /* 0x0000000804067824 */ /* 0x004fe200078e0212 */
[----:B---3--:R-:W-:-:S04]  /*2c140*/  SHF.L.U32 R5, R3, 0x1f, RZ ;  /* 0x0000001f03057819 */ /* 0x008fc800000006ff */
[----:B------:R-:W0:Y:S02]  /*2c150*/  SYNCS.PHASECHK.TRANS64.TRYWAIT P0, [R6+URZ+0x388a0], R5 ;  /* 0x0388a005060075a7 */ /* 0x000e24000800017f */
[----:B0-----:R-:W-:Y:S05]  /*2c160*/  @!P0 BRA `(.L_x_2937) ;  /* 0x0000008400708947 */ /* 0x001fea0003800000 */
.L_x_3141:
[----:B------:R-:W-:Y:S05]  /*2c170*/  BSYNC B2 ;  /* 0x0000000000027941 */ /* 0x000fea0003800000 */
.L_x_2936:
[----:B------:R-:W-:Y:S04]  /*2c180*/  BSSY B2, `(.L_x_2938) ;  /* 0x0000008000027945 */ /* 0x000fe80003800000 */
[----:B------:R-:W-:Y:S05]  /*2c190*/  @P1 BRA `(.L_x_2939) ;  /* 0x0000000000181947 */ /* 0x000fea0003800000 */
[----:B------:R-:W2:Y:S02]  /*2c1a0*/  LDL R2, [R1+0x10] ;  /* 0x0000100001027983 */ /* 0x000ea40000100800 */
[----:B--2---:R-:W-:Y:S02]  /*2c1b0*/  LOP3.LUT P0, RZ, R2, 0x1, RZ, 0xc0, !PT ;  /* 0x0000000102ff7812 */ /* 0x004fe4000780c0ff */
[----:B------:R-:W-:-:S04]  /*2c1c0*/  MOV R2, 0xa000 ;  /* 0x0000a00000027802 */ /* 0x000fc80000000f00 */
[----:B------:R1:W-:Y:S07]  /*2c1d0*/  SYNCS.ARRIVE.TRANS64 RZ, [R6+URZ+0x38890], R2 ;  /* 0x0388900206ff79a7 */ /* 0x0003ee000800003f */
[----:B------:R-:W-:Y:S05]  /*2c1e0*/  @!P0 BRA `(.L_x_2939) ;  /* 0x0000000000048947 */ /* 0x000fea0003800000 */
[----:B------:R-:W-:Y:S01]  /*2c1f0*/  BPT.TRAP 0x1 ;  /* 0x000000040000795c */ /* 0x000fe20000300000 */
.L_x_2939:
[----:B------:R-:W-:Y:S05]  /*2c200*/  BSYNC B2 ;  /* 0x0000000000027941 */ /* 0x000fea0003800000 */
.L_x_2938:
[----:B-1----:R-:W2:Y:S01]  /*2c210*/  LDL R2, [R1+0x20] ;  /* 0x0000200001027983 */ /* 0x002ea20000100800 */
        /* <DEDUP_REMOVED lines=11> */
.L_x_2940:
        /* <DEDUP_REMOVED lines=16> */
.L_x_2941:
        /* <DEDUP_REMOVED lines=10> */
[----:B------:R-:W-:Y:S01]  /*2c470*/  MOV R15, 0x80 ;  /* 0x00000080000f7802 */ /* 0x000fe20000000f00 */
[----:B------:R-:W-:Y:S01]  /*2c480*/  VIADD R8, R4, 0x29400 ;  /* 0x0002940004087836 */ /* 0x000fe20000000000 */
[----:B------:R-:W-:Y:S01]  /*2c490*/  PLOP3.LUT P0, PT, PT, PT, PT, 0x80, 0x0 ;  /* 0x000000000000781c */ /* 0x000fe20003f0f070 */
[----:B------:R-:W-:Y:S01]  /*2c4a0*/  UMOV UR6, 0x0 ;  /* 0x0000000000067882 */ /* 0x000fe20000000000 */
[----:B------:R-:W-:Y:S01]  /*2c4b0*/  R2UR UR10, R15 ;  /* 0x000000000f0a72ca */ /* 0x000fe200000e0000 */
[----:B------:R-:W-:-:S14]  /*2c4c0*/  UMOV UR7, 0x12f00000 ;  /* 0x12f0000000077882 */ /* 0x000fdc0000000000 */
.L_x_2942:
        /* <DEDUP_REMOVED lines=16> */
.L_x_2943:
        /* <DEDUP_REMOVED lines=13> */
.L_x_3142:
[----:B------:R-:W-:Y:S05]  /*2c6a0*/  BSYNC B2 ;  /* 0x0000000000027941 */ /* 0x000fea0003800000 */
.L_x_2944:
[----:B------:R-:W-:Y:S01]  /*2c6b0*/  BSSY B2, `(.L_x_2946) ;  /* 0x000000a000027945 */ /* 0x000fe20003800000 */
[----:B------:R-:W-:Y:S02]  /*2c6c0*/  IMAD.MOV.U32 R12, RZ, RZ, 0x0 ;  /* 0x00000000ff0c7424 */ /* 0x000fe400078e00ff */
[----:B------:R-:W-:Y:S01]  /*2c6d0*/  IMAD.MOV.U32 R13, RZ, RZ, 0x12f00000 ;  /* 0x12f00000ff0d7424 */ /* 0x000fe200078e00ff */
[----:B------:R-:W-:Y:S06]  /*2c6e0*/  @P1 BRA `(.L_x_2947) ;  /* 0x0000000000181947 */ /* 0x000fec0003800000 */
[----:B------:R-:W2:Y:S02]  /*2c6f0*/  LDL R2, [R1+0x10] ;  /* 0x0000100001027983 */ /* 0x000ea40000100800 */
[----:B--2---:R-:W-:Y:S02]  /*2c700*/  LOP3.LUT P0, RZ, R2, 0x1, RZ, 0xc0, !PT ;  /* 0x0000000102ff7812 */ /* 0x004fe4000780c0ff */
[----:B------:R-:W-:-:S04]  /*2c710*/  MOV R2, 0xa000 ;  /* 0x0000a00000027802 */ /* 0x000fc80000000f00 */
[----:B------:R2:W-:Y:S07]  /*2c720*/  SYNCS.ARRIVE.TRANS64 RZ, [R6+URZ+0x388b0], R2 ;  /* 0x0388b00206ff79a7 */ /* 0x0005ee000800003f */
[----:B------:R-:W-:Y:S05]  /*2c730*/  @!P0 BRA `(.L_x_2947) ;  /* 0x0000000000048947 */ /* 0x000fea0003800000 */
[----:B------:R-:W-:Y:S01]  /*2c740*/  BPT.TRAP 0x1 ;  /* 0x000000040000795c */ /* 0x000fe20000300000 */
.L_x_2947:
[----:B------:R-:W-:Y:S05]  /*2c750*/  BSYNC B2 ;  /* 0x0000000000027941 */ /* 0x000fea0003800000 */
.L_x_2946:
[----:B------:R-:W-:Y:S01]  /*2c760*/  R2UR UR10, R11 ;  /* 0x000000000b0a72ca */ /* 0x000fe200000e0000 */
[----:B------:R-:W-:Y:S01]  /*2c770*/  UIADD3 UR4, UP0, UR36, 0x670, URZ ;  /* 0x0000067024047890 */ /* 0x000fe2000ff1e03f */
[----:B------:R-:W-:Y:S01]  /*2c780*/  R2UR UR6, R12 ;  /* 0x000000000c0672ca */ /* 0x000fe200000e0000 */
[----:B012---:R-:W-:Y:S01]  /*2c790*/  VIADD R6, R6, 0x388b0 ;  /* 0x000388b006067836 */ /* 0x007fe20000000000 */
[----:B------:R-:W-:Y:S01]  /*2c7a0*/  R2UR UR7, R13 ;  /* 0x000000000d0772ca */ /* 0x000fe200000e0000 */
[----:B------:R-:W-:Y:S01]  /*2c7b0*/  VIADD R2, R4, 0x400 ;  /* 0x0000040004027836 */ /* 0x000fe20000000000 */
[----:B------:R-:W-:Y:S01]  /*2c7c0*/  PLOP3.LUT P0, PT, PT, PT, PT, 0x80, 0x0 ;  /* 0x000000000000781c */ /* 0x000fe20003f0f070 */
[----:B------:R-:W-:-:S12]  /*2c7d0*/  UIADD3.X UR5, URZ, UR37, URZ, UP0, !UPT ;  /* 0x000000253f057290 */ /* 0x000fd800087fe43f */
.L_x_2948:
        /* <DEDUP_REMOVED lines=16> */
.L_x_2949:
        /* <DEDUP_REMOVED lines=15> */
.L_x_2950:
        /* <DEDUP_REMOVED lines=13> */
[----:B------:R-:W-:Y:S02]  /*2caa0*/  PLOP3.LUT P0, PT, PT, PT, PT, 0x80, 0x0 ;  /* 0x000000000000781c */ /* 0x000fe40003f0f070 */
[----:B------:R-:W-:-:S11]  /*2cab0*/  IADD3 R4, R4, 0x7c00, RZ ;  /* 0x00007c0004047810 */ /* 0x000fd60007ffe0ff */
.L_x_2951:
        /* <DEDUP_REMOVED lines=10> */
.L_x_2935:
[----:B------:R-:W-:Y:S05]  /*2cb60*/  BSYNC B1 ;  /* 0x0000000000017941 */ /* 0x000fea0003800000 */
.L_x_2934:
        /* <DEDUP_REMOVED lines=12> */
.L_x_2910:
[----:B------:R-:W-:Y:S05]  /*2cc30*/  BSYNC B0 ;  /* 0x0000000000007941 */ /* 0x000fea0003800000 */
.L_x_2909:
[----:B0-----:R-:W2:Y:S01]  /*2cc40*/  LDL R4, [R1+0x4] ;  /* 0x0000040001047983 */ /* 0x001ea20000100800 */
[----:B------:R-:W0:Y:S01]  /*2cc50*/  LDC R0, c[0x0][0x448] ;  /* 0x00011200ff007b82 */ /* 0x000e220000000800 */
[----:B------:R-:W-:Y:S01]  /*2cc60*/  ISETP.NE.AND P1, PT, R17, RZ, PT ;  /* 0x000000ff1100720c */ /* 0x000fe20003f25270 */
[----:B------:R-:W-:Y:S05]  /*2cc70*/  @!P5 WARPSYNC.ALL ;  /* 0x000000000000d948 */ /* 0x000fea0003800000 */
[----:B------:R-:W-:Y:S07]  /*2cc80*/  BSSY B0, `(.L_x_2953) ;  /* 0x000002d000007945 */ /* 0x000fee0003800000 */
[----:B------:R-:W3:Y:S08]  /*2cc90*/  @!P1 LDC R17, c[0x0][0x9f0] ;  /* 0x00027c00ff119b82 */ /* 0x000ef00000000800 */
[----:B------:R-:W-:Y:S01]  /*2cca0*/  @!P5 BAR.SYNC.DEFER_BLOCKING 0xc, 0x180 ;  /* 0x030600000000db1d */ /* 0x000fe20000010000 */
[----:B0-----:R-:W-:-:S13]  /*2ccb0*/  ISETP.NE.AND P0, PT, R0, 0x1, PT ;  /* 0x000000010000780c */ /* 0x001fda0003f05270 */
[----:B-1----:R-:W0:Y:S08]  /*2ccc0*/  @P0 LDC R2, c[0x0][0x44c] ;  /* 0x00011300ff020b82 */ /* 0x002e300000000800 */
[----:B------:R-:W1:Y:S01]  /*2ccd0*/  @P0 LDC R3, c[0x0][0x450] ;  /* 0x00011400ff030b82 */ /* 0x000e620000000800 */
[----:B--2---:R-:W-:-:S05]  /*2cce0*/  LEA R0, R4, 0x7f, 0x7 ;  /* 0x0000007f04007811 */ /* 0x004fca00078e38ff */
[----:B0-----:R-:W-:-:S05]  /*2ccf0*/  @P0 IMAD.HI.U32 R2, R0, R2, RZ ;  /* 0x0000000200020227 */ /* 0x001fca00078e00ff */
[----:B-1----:R-:W-:-:S05]  /*2cd00*/  @P0 SHF.R.U32.HI R0, RZ, R3, R2 ;  /* 0x00000003ff000219 */ /* 0x002fca0000011602 */
[----:B------:R-:W-:-:S04]  /*2cd10*/  IMAD.IADD R0, R21, 0x1, R0 ;  /* 0x0000000115007824 */ /* 0x000fc800078e0200 */
[----:B------:R-:W-:-:S05]  /*2cd20*/  IMAD.HI R0, R0, 0x66666667, RZ ;  /* 0x6666666700007827 */ /* 0x000fca00078e02ff */
[----:B------:R-:W-:-:S04]  /*2cd30*/  SHF.R.U32.HI R2, RZ, 0x1f, R0 ;  /* 0x0000001fff027819 */ /* 0x000fc80000011600 */
[----:B------:R-:W-:-:S04]  /*2cd40*/  LEA.HI.SX32 R0, R0, R2, 0x1b ;  /* 0x0000000200007211 */ /* 0x000fc800078fdaff */
[----:B------:R-:W-:-:S04]  /*2cd50*/  VIMNMX R7, R20, R0, PT ;  /* 0x0000000014077248 */ /* 0x000fc80003fe0100 */
[----:B------:R-:W-:Y:S01]  /*2cd60*/  ISETP.GE.AND P0, PT, R7, 0x1, PT ;  /* 0x000000010700780c */ /* 0x000fe20003f06270 */
[----:B------:R0:W-:Y:S04]  /*2cd70*/  STL [R1+0x40], R7 ;  /* 0x0000400701007387 */ /* 0x0001e80000100800 */
[----:B------:R0:W-:Y:S08]  /*2cd80*/  STL [R1+0x44], RZ ;  /* 0x000044ff01007387 */ /* 0x0001f00000100800 */
[----:B0--3--:R-:W-:Y:S05]  /*2cd90*/  @!P0 BRA `(.L_x_2954) ;  /* 0x00000000006c8947 */ /* 0x009fea0003800000 */
[----:B------:R-:W-:-:S04]  /*2cda0*/  IABS R0, R17 ;  /* 0x0000001100007213 */ /* 0x000fc80000000000 */
[----:B------:R-:W0:Y:S08]  /*2cdb0*/  I2F.RP R2, R0 ;  /* 0x0000000000027306 */ /* 0x000e300000209400 */
[----:B0-----:R-:W0:Y:S02]  /*2cdc0*/  MUFU.RCP R2, R2 ;  /* 0x0000000200027308 */ /* 0x001e240000001000 */
[----:B0-----:R-:W-:-:S06]  /*2cdd0*/  VIADD R2, R2, 0xffffffe ;  /* 0x0ffffffe02027836 */ /* 0x001fcc0000000000 */
[----:B------:R-:W0:Y:S02]  /*2cde0*/  F2I.FTZ.U32.TRUNC.NTZ R3, R2 ;  /* 0x0000000200037305 */ /* 0x000e24000021f000 */
[----:B0-----:R-:W-:-:S04]  /*2cdf0*/  IMAD.MOV R2, RZ, RZ, -R3 ;  /* 0x000000ffff027224 */ /* 0x001fc800078e0a03 */
[----:B------:R-:W-:Y:S01]  /*2ce00*/  IMAD R4, R2, R0, RZ ;  /* 0x0000000002047224 */ /* 0x000fe200078e02ff */
[----:B------:R-:W-:-:S05]  /*2ce10*/  MOV R2, RZ ;  /* 0x000000ff00027202 */ /* 0x000fca0000000f00 */
        /* <DEDUP_REMOVED lines=17> */
[----:B------:R-:W-:-:S05]  /*2cf30*/  @!P2 LOP3.LUT R2, RZ, R17, RZ, 0x33, !PT ;  /* 0x00000011ff02a212 */ /* 0x000fca00078e33ff */
[----:B------:R0:W-:Y:S02]  /*2cf40*/  STL [R1+0x44], R2 ;  /* 0x0000440201007387 */ /* 0x0001e40000100800 */
.L_x_2954:
[----:B------:R-:W-:Y:S05]  /*2cf50*/  BSYNC B0 ;  /* 0x0000000000007941 */ /* 0x000fea0003800000 */
.L_x_2953:
[----:B------:R-:W2:Y:S04]  /*2cf60*/  LDL R0, [R1+0x44] ;  /* 0x0000440001007983 */ /* 0x000ea80000100800 */
[----:B0-----:R-:W2:Y:S01]  /*2cf70*/  LDL R2, [R1+0x60] ;  /* 0x0000600001027983 */ /* 0x001ea20000100800 */
[----:B------:R-:W-:Y:S01]  /*2cf80*/  BSSY B7, `(.L_x_2955) ;  /* 0x00004d5000077945 */ /* 0x000fe20003800000 */
[----:B--2---:R-:W-:-:S05]  /*2cf90*/  IMAD R2, R2, R0, RZ ;  /* 0x0000000002027224 */ /* 0x004fca00078e02ff */
[----:B------:R-:W-:Y:S01]  /*2cfa0*/  VIADDMNMX R0, R2, R0, R7, PT ;  /* 0x0000000002007246 */ /* 0x000fe20003800107 */
        /* <DEDUP_REMOVED lines=23> */
.L_x_2956:
        /* <DEDUP_REMOVED lines=20> */
.L_x_2959:
[----:B------:R-:W-:Y:S05]  /*2d260*/  BSYNC B6 ;  /* 0x0000000000067941 */ /* 0x000fea0003800000 */
.L_x_2958:
        /* <DEDUP_REMOVED lines=20> */
.L_x_2962:
[----:B------:R0:W1:Y:S01]  /*2d3b0*/  LDC.64 R2, c[0x4][R17] ;  /* 0x0100000011027b82 */ /* 0x0000620000000a00 */
[----:B------:R-:W-:Y:S01]  /*2d3c0*/  ULDC.64 UR4, c[0x4][0x1b8] ;  /* 0x01006e0000047ab9 */ /* 0x000fe20000000a00 */
[----:B------:R-:W-:Y:S01]  /*2d3d0*/  ULDC.64 UR6, c[0x4][0x1c0] ;  /* 0x0100700000067ab9 */ /* 0x000fe20000000a00 */
[----:B------:R-:W-:Y:S01]  /*2d3e0*/  ULDC.64 UR8, c[0x4][0x128] ;  /* 0x01004a0000087ab9 */ /* 0x000fe20000000a00 */
[----:B------:R-:W-:Y:S01]  /*2d3f0*/  IMAD.U32 R4, RZ, RZ, UR4 ;  /* 0x00000004ff047e24 */ /* 0x000fe2000f8e00ff */
[----:B------:R-:W-:Y:S01]  /*2d400*/  MOV R7, UR7 ;  /* 0x0000000700077c02 */ /* 0x000fe20008000f00 */
[----:B------:R-:W-:Y:S01]  /*2d410*/  IMAD.U32 R5, RZ, RZ, UR5 ;  /* 0x00000005ff057e24 */ /* 0x000fe2000f8e00ff */
[----:B------:R-:W-:Y:S01]  /*2d420*/  MOV R13, RZ ;  /* 0x000000ff000d7202 */ /* 0x000fe20000000f00 */
[----:B------:R-:W-:Y:S02]  /*2d430*/  IMAD.U32 R6, RZ, RZ, UR6 ;  /* 0x00000006ff067e24 */ /* 0x000fe4000f8e00ff */
[----:B------:R-:W-:-:S02]  /*2d440*/  IMAD.U32 R10, RZ, RZ, UR8 ;  /* 0x00000008ff0a7e24 */ /* 0x000fc4000f8e00ff */
[----:B------:R-:W-:Y:S02]  /*2d450*/  IMAD.U32 R11, RZ, RZ, UR9 ;  /* 0x00000009ff0b7e24 */ /* 0x000fe4000f8e00ff */
[----:B------:R-:W-:Y:S02]  /*2d460*/  IMAD.MOV.U32 R8, RZ, RZ, 0x70 ;  /* 0x00000070ff087424 */ /* 0x000fe400078e00ff */
[----:B0-----:R-:W-:-:S07]  /*2d470*/  IMAD.MOV.U32 R12, RZ, RZ, 0x1 ;  /* 0x00000001ff0c7424 */ /* 0x001fce00078e00ff */
[----:B------:R-:W-:-:S07]  /*2d480*/  LEPC R20, `(.L_x_2961) ;  /* 0x000000001014794e */ /* 0x000fce0000000000 */
[----:B-1----:R-:W-:Y:S05]  /*2d490*/  CALL.ABS.NOINC R2 ;  /* 0x0000000002007343 */ /* 0x002fea0003c00000 */
.L_x_2961:
[----:B------:R-:W-:Y:S05]  /*2d4a0*/  BSYNC B6 ;  /* 0x0000000000067941 */ /* 0x000fea0003800000 */
.L_x_2960:
        /* <DEDUP_REMOVED lines=26> */
.L_x_3145:
        /* <DEDUP_REMOVED lines=11> */
.L_x_3148:
        /* <DEDUP_REMOVED lines=13> */
[--C-:B------:R-:W-:Y:S01]  /*2d7d0*/  SHF.R.S32.HI R5, RZ, 0x1f, R0.reuse ;  /* 0x0000001fff057819 */ /* 0x100fe20000011400 */
[----:B------:R-:W-:-:S04]  /*2d7e0*/  IMAD.MOV R4, RZ, RZ, -R0 ;  /* 0x000000ffff047224 */ /* 0x000fc800078e0a00 */
[----:B------:R-:W-:Y:S01]  /*2d7f0*/  IMAD R9, R6, R4, R9 ;  /* 0x0000000406097224 */ /* 0x000fe200078e0209 */
[----:B------:R-:W-:Y:S01]  /*2d800*/  MOV R4, R0 ;  /* 0x0000000000047202 */ /* 0x000fe20000000f00 */
[----:B------:R-:W-:-:S03]  /*2d810*/  IMAD R6, R8, UR4, RZ ;  /* 0x0000000408067c24 */ /* 0x000fc6000f8e02ff */
[----:B------:R1:W-:Y:S01]  /*2d820*/  STL [R1+0x8], R9 ;  /* 0x0000080901007387 */ /* 0x0003e20000100800 */
[----:B------:R-:W-:-:S04]  /*2d830*/  IMAD.WIDE.U32 R4, R7, UR4, R4 ;  /* 0x0000000407047c25 */ /* 0x000fc8000f8e0004 */
[----:B------:R-:W-:Y:S01]  /*2d840*/  IMAD R0, R7, UR5, R6 ;  /* 0x0000000507007c24 */ /* 0x000fe2000f8e0206 */
[----:B------:R-:W-:-:S03]  /*2d850*/  LEA R2, P0, R4, R2, 0x2 ;  /* 0x0000000204027211 */ /* 0x000fc600078010ff */
[----:B------:R-:W-:-:S05]  /*2d860*/  IMAD.IADD R0, R5, 0x1, R0 ;  /* 0x0000000105007824 */ /* 0x000fca00078e0200 */
[----:B------:R-:W-:-:S05]  /*2d870*/  LEA.HI.X R3, R4, R3, R0, 0x2, P0 ;  /* 0x0000000304037211 */ /* 0x000fca00000f1400 */
[----:B------:R1:W5:Y:S02]  /*2d880*/  LDG.E R17, desc[UR6][R2.64] ;  /* 0x0000000602117981 */ /* 0x000364000c1e1900 */
.L_x_2966:
[----:B-1----:R-:W2:Y:S01]  /*2d890*/  LDL R2, [R1+0x18] ;  /* 0x0000180001027983 */ /* 0x002ea20000100800 */
[----:B0-----:R-:W-:Y:S01]  /*2d8a0*/  IMAD R0, R19, 0x8, R18 ;  /* 0x0000000813007824 */ /* 0x001fe200078e0212 */
[----:B--2---:R-:W-:-:S04]  /*2d8b0*/  SHF.L.U32 R2, R2, 0x1f, RZ ;  /* 0x0000001f02027819 */ /* 0x004fc800000006ff */
[----:B------:R-:W0:Y:S02]  /*2d8c0*/  SYNCS.PHASECHK.TRANS64.TRYWAIT P0, [R0+URZ+0x38840], R2 ;  /* 0x03884002000075a7 */ /* 0x000e24000800017f */
[----:B0-----:R-:W-:Y:S05]  /*2d8d0*/  @!P0 BRA `(.L_x_2967) ;  /* 0x0000007000108947 */ /* 0x001fea0003800000 */
.L_x_3149:
[----:B------:R1:W5:Y:S01]  /*2d8e0*/  LDL R3, [R1+0x10] ;  /* 0x0000100001037983 */ /* 0x0003620000100800 */
[----:B------:R-:W2:Y:S02]  /*2d8f0*/  S2R R4, SR_TID.X ;  /* 0x0000000000047919 */ /* 0x000ea40000002100 */
[----:B--2---:R-:W-:-:S04]  /*2d900*/  LOP3.LUT R4, R4, 0x7f, RZ, 0xc0, !PT ;  /* 0x0000007f04047812 */ /* 0x004fc800078ec0ff */
[----:B------:R-:W-:-:S13]  /*2d910*/  ISETP.NE.AND P0, PT, R4, RZ, PT ;  /* 0x000000ff0400720c */ /* 0x000fda0003f05270 */
[----:B-1----:R-:W-:Y:S05]  /*2d920*/  @P0 BRA `(.L_x_2968) ;  /* 0x0000000000140947 */ /* 0x002fea0003800000 */
[----:B-----5:R-:W-:Y:S01]  /*2d930*/  LOP3.LUT P1, RZ, R3, 0x1, RZ, 0xc0, !PT ;  /* 0x0000000103ff7812 */ /* 0x020fe2000782c0ff */
[----:B0-----:R-:W-:-:S04]  /*2d940*/  IMAD.MOV.U32 R2, RZ, RZ, 0xa000 ;  /* 0x0000a000ff027424 */ /* 0x001fc800078e00ff */
[----:B------:R1:W-:Y:S08]  /*2d950*/  SYNCS.ARRIVE.TRANS64 RZ, [R0+URZ+0x38830], R2 ;  /* 0x0388300200ff79a7 */ /* 0x0003f0000800003f */
[----:B------:R-:W-:Y:S05]  /*2d960*/  @!P1 BRA `(.L_x_2968) ;  /* 0x0000000000049947 */ /* 0x000fea0003800000 */
[----:B------:R-:W-:Y:S01]  /*2d970*/  BPT.TRAP 0x1 ;  /* 0x000000040000795c */ /* 0x000fe20000300000 */
.L_x_2968:
        /* <DEDUP_REMOVED lines=38> */
.L_x_2964:
[----:B------:R-:W2:Y:S04]  /*2dbe0*/  LDL.LU R3, [R1+0x4c] ;  /* 0x00004c0001037983 */ /* 0x000ea80000300800 */
[----:B------:R-:W3:Y:S04]  /*2dbf0*/  LDL.LU R5, [R1+0x38] ;  /* 0x0000380001057983 */ /* 0x000ee80000300800 */
[----:B0-----:R-:W4:Y:S01]  /*2dc00*/  LDL.LU R4, [R1+0x54] ;  /* 0x0000540001047983 */ /* 0x001f220000300800 */
[----:B------:R-:W-:Y:S05]  /*2dc10*/  WARPSYNC.ALL ;  /* 0x0000000000007948 */ /* 0x000fea0003800000 */
[----:B------:R-:W-:Y:S01]  /*2dc20*/  ULDC.64 UR4, c[0x0][0x298] ;  /* 0x0000a60000047ab9 */ /* 0x000fe20000000a00 */
[----:B------:R-:W-:Y:S01]  /*2dc30*/  ULDC.64 UR6, c[0x0][0xa00] ;  /* 0x0002800000067ab9 */ /* 0x000fe20000000a00 */
[----:B------:R-:W-:Y:S01]  /*2dc40*/  VIADD R2, R18, 0x14400 ;  /* 0x0001440012027836 */ /* 0x000fe20000000000 */
[----:B------:R-:W-:Y:S01]  /*2dc50*/  BAR.SYNC.DEFER_BLOCKING 0x8, 0x180 ;  /* 0x0206000000007b1d */ /* 0x000fe20000010000 */
[----:B------:R-:W-:-:S03]  /*2dc60*/  ISETP.NE.U32.AND P0, PT, RZ, UR6, PT ;  /* 0x00000006ff007c0c */ /* 0x000fc6000bf05070 */
[----:B------:R-:W-:Y:S02]  /*2dc70*/  LOP3.LUT P1, RZ, R2, 0x3ff, RZ, 0xc0, !PT ;  /* 0x000003ff02ff7812 */ /* 0x000fe4000782c0ff */
[----:B------:R-:W-:Y:S01]  /*2dc80*/  ISETP.NE.AND.EX P0, PT, RZ, UR7, PT, P0 ;  /* 0x00000007ff007c0c */ /* 0x000fe2000bf05300 */
[----:B------:R-:W-:Y:S01]  /*2dc90*/  BSSY B6, `(.L_x_2969) ;  /* 0x000001d000067945 */ /* 0x000fe20003800000 */
[----:B--2---:R-:W-:Y:S02]  /*2dca0*/  SHF.R.S32.HI R0, RZ, 0x1f, R3 ;  /* 0x0000001fff007819 */ /* 0x004fe40000011403 */
[----:B---3--:R-:W-:-:S03]  /*2dcb0*/  SEL R5, R5, RZ, !P0 ;  /* 0x000000ff05057207 */ /* 0x008fc60004000000 */
[----:B------:R-:W-:Y:S01]  /*2dcc0*/  IMAD R0, R0, UR4, RZ ;  /* 0x0000000400007c24 */ /* 0x000fe2000f8e02ff */
[----:B----4-:R-:W-:-:S03]  /*2dcd0*/  SEL R4, R4, RZ, !P0 ;  /* 0x000000ff04047207 */ /* 0x010fc60004000000 */
[C---:B------:R-:W-:Y:S02]  /*2dce0*/  IMAD R0, R3.reuse, UR5, R0 ;  /* 0x0000000503007c24 */ /* 0x040fe4000f8e0200 */
[----:B------:R-:W-:-:S05]  /*2dcf0*/  IMAD.WIDE.U32 R2, R3, UR4, RZ ;  /* 0x0000000403027c25 */ /* 0x000fca000f8e00ff */
[----:B------:R-:W-:Y:S01]  /*2dd00*/  IADD3 R0, R3, R0, RZ ;  /* 0x0000000003007210 */ /* 0x000fe20007ffe0ff */
        /* <DEDUP_REMOVED lines=21> */
.L_x_2970:
[----:B------:R-:W-:Y:S05]  /*2de60*/  BSYNC B6 ;  /* 0x0000000000067941 */ /* 0x000fea0003800000 */
.L_x_2969:
[----:B0-----:R-:W2:Y:S01]  /*2de70*/  LDL.LU R0, [R1+0x4c] ;  /* 0x00004c0001007983 */ /* 0x001ea20000300800 */
[----:B------:R-:W-:Y:S01]  /*2de80*/  ULDC.64 UR4, c[0x0][0x2d8] ;  /* 0x0000b60000047ab9 */ /* 0x000fe20000000a00 */
[----:B------:R-:W0:Y:S02]  /*2de90*/  LDC R7, c[0x0][0x448] ;  /* 0x00011200ff077b82 */ /* 0x000e240000000800 */
[----:B------:R-:W3:Y:S04]  /*2dea0*/  LDL.LU R4, [R1+0x3c] ;  /* 0x00003c0001047983 */ /* 0x000ee80000300800 */
[----:B------:R-:W3:Y:S04]  /*2deb0*/  LDL.LU.64 R2, [R1+0x58] ;  /* 0x0000580001027983 */ /* 0x000ee80000300a00 */
[----:B------:R-:W4:Y:S04]  /*2dec0*/  LDL.LU R5, [R1+0x38] ;  /* 0x0000380001057983 */ /* 0x000f280000300800 */
[----:B------:R-:W5:Y:S01]  /*2ded0*/  LDL R10, [R1+0x4] ;  /* 0x00000400010a7983 */ /* 0x000f620000100800 */
[----:B------:R-:W1:Y:S01]  /*2dee0*/  S2R R9, SR_TID.X ;  /* 0x0000000000097919 */ /* 0x000e620000002100 */
[----:B------:R-:W1:Y:S01]  /*2def0*/  S2R R8, SR_TID.X ;  /* 0x0000000000087919 */ /* 0x000e620000002100 */
[----:B0-----:R-:W-:-:S13]  /*2df00*/  ISETP.NE.AND P0, PT, R7, 0x1, PT ;  /* 0x000000010700780c */ /* 0x001fda0003f05270 */
[----:B------:R-:W0:Y:S01]  /*2df10*/  @P0 LDC R6, c[0x0][0x450] ;  /* 0x00011400ff060b82 */ /* 0x000e220000000800 */
[----:B-1----:R-:W-:Y:S02]  /*2df20*/  IMAD.SHL.U32 R9, R9, 0x8, RZ ;  /* 0x0000000809097824 */ /* 0x002fe400078e00ff */
[----:B------:R-:W-:-:S03]  /*2df30*/  IMAD.SHL.U32 R8, R8, 0x8, RZ ;  /* 0x0000000808087824 */ /* 0x000fc600078e00ff */
[----:B------:R-:W-:-:S04]  /*2df40*/  LOP3.LUT R9, R9, 0x38, RZ, 0xc0, !PT ;  /* 0x0000003809097812 */ /* 0x000fc800078ec0ff */
[C---:B------:R-:W-:Y:S02]  /*2df50*/  LOP3.LUT R12, R9.reuse, 0x40, RZ, 0xfc, !PT ;  /* 0x00000040090c7812 */ /* 0x040fe400078efcff */
[C---:B------:R-:W-:Y:S02]  /*2df60*/  LOP3.LUT R11, R9.reuse, 0x80, RZ, 0xfc, !PT ;  /* 0x00000080090b7812 */ /* 0x040fe400078efcff */
[----:B------:R-:W-:Y:S02]  /*2df70*/  LOP3.LUT R8, R8, 0x38, RZ, 0xc0, !PT ;  /* 0x0000003808087812 */ /* 0x000fe400078ec0ff */
[----:B------:R-:W-:Y:S02]  /*2df80*/  LOP3.LUT R9, R9, 0xc0, RZ, 0xfc, !PT ;  /* 0x000000c009097812 */ /* 0x000fe400078efcff */
[----:B---3--:R-:W-:Y:S02]  /*2df90*/  MOV R3, R4 ;  /* 0x0000000400037202 */ /* 0x008fe40000000f00 */
[----:B------:R-:W1:Y:S01]  /*2dfa0*/  S2R R4, SR_TID.X ;  /* 0x0000000000047919 */ /* 0x000e620000002100 */
[----:B------:R-:W-:-:S04]  /*2dfb0*/  IMAD.WIDE.U32 R2, R16, UR4, R2 ;  /* 0x0000000410027c25 */ /* 0x000fc8000f8e0002 */
[----:B------:R-:W-:Y:S01]  /*2dfc0*/  IMAD R3, R16, UR5, R3 ;  /* 0x0000000510037c24 */ /* 0x000fe2000f8e0203 */
[----:B------:R-:W-:Y:S02]  /*2dfd0*/  ULDC.64 UR4, c[0x0][0x2e0] ;  /* 0x0000b80000047ab9 */ /* 0x000fe40000000a00 */
[----:B--2---:R-:W-:Y:S02]  /*2dfe0*/  IMAD R0, R0, UR4, RZ ;  /* 0x0000000400007c24 */ /* 0x004fe4000f8e02ff */
[----:B----4-:R-:W-:-:S04]  /*2dff0*/  IMAD.WIDE.U32 R2, R5, UR4, R2 ;  /* 0x0000000405027c25 */ /* 0x010fc8000f8e0002 */
        /* <DEDUP_REMOVED lines=9> */
[----:B-----5:R-:W-:-:S04]  /*2e090*/  IMAD R4, R10, 0x80, R4 ;  /* 0x000000800a047824 */ /* 0x020fc800078e0204 */
[----:B------:R-:W-:Y:S02]  /*2e0a0*/  IMAD.MOV.U32 R0, RZ, RZ, R4 ;  /* 0x000000ffff007224 */ /* 0x000fe400078e0004 */
[----:B-1----:R-:W-:-:S05]  /*2e0b0*/  @P0 IMAD.HI.U32 R5, R4, R5, RZ ;  /* 0x0000000504050227 */ /* 0x002fca00078e00ff */
[----:B0-----:R-:W-:-:S04]  /*2e0c0*/  @P0 SHF.R.U32.HI R0, RZ, R6, R5 ;  /* 0x00000006ff000219 */ /* 0x001fc80000011605 */
[C---:B------:R-:W-:Y:S01]  /*2e0d0*/  IADD3 R5, -R0.reuse, RZ, RZ ;  /* 0x000000ff00057210 */ /* 0x040fe20007ffe1ff */
        /* <DEDUP_REMOVED lines=13> */
[----:B------:R-:W-:Y:S01]  /*2e1b0*/  LEA R4, P0, R2, UR4, 0x1 ;  /* 0x0000000402047c11 */ /* 0x000fe2000f8008ff */
        /* <DEDUP_REMOVED lines=12> */
[----:B------:R-:W-:-:S04]  /*2e280*/  SHF.R.U32.HI R11, RZ, 0x3, R11 ;  /* 0x00000003ff0b7819 */ /* 0x000fc8000001160b */
[----:B------:R-:W-:Y:S01]  /*2e290*/  LEA R0, R10, R11, 0x7 ;  /* 0x0000000b0a007211 */ /* 0x000fe200078e38ff */
[----:B------:R-:W-:Y:S01]  /*2e2a0*/  ULDC.64 UR4, c[0x0][0x208] ;  /* 0x0000820000047ab9 */ /* 0x000fe20000000a00 */
[----:B------:R-:W-:Y:S01]  /*2e2b0*/  SHFL.IDX PT, R5, R4, 0x1, 0x181f ;  /* 0x00381f0004057f89 */ /* 0x000fe200000e0000 */
[----:B--2---:R-:W-:-:S03]  /*2e2c0*/  IMAD R2, R6, R7, RZ ;  /* 0x0000000706027224 */ /* 0x004fc600078e02ff */
[----:B------:R-:W0:Y:S04]  /*2e2d0*/  SHFL.IDX PT, R7, R4, RZ, 0x181f ;  /* 0x00181fff04077589 */ /* 0x000e2800000e0000 */
[----:B------:R-:W1:Y:S01]  /*2e2e0*/  SHFL.IDX PT, R6, R3, RZ, 0x181f ;  /* 0x00181fff03067589 */ /* 0x000e6200000e0000 */
        /* <DEDUP_REMOVED lines=49> */
[----:B0-----:R-:W-:-:S04]  /*2e600*/  @!P2 LEA R5, P5, R8, R5, 0x1 ;  /* 0x000000050805a211 */ /* 0x001fc800078a08ff */
[----:B-1----:R-:W-:-:S05]  /*2e610*/  @!P2 IADD3.X R6, RZ, R7, RZ, P5, !PT ;  /* 0x00000007ff06a210 */ /* 0x002fca0002ffe4ff */
        /* <DEDUP_REMOVED lines=11> */
[----:B-1----:R-:W-:-:S05]  /*2e6d0*/  @!P2 IMAD.X R6, RZ, RZ, R7, P5 ;  /* 0x000000ffff06a224 */ /* 0x002fca00028e0607 */
[----:B------:R-:W-:Y:S01]  /*2e6e0*/  @!P2 MOV R7, R6 ;  /* 0x000000060007a202 */ /* 0x000fe20000000f00 */
        /* <DEDUP_REMOVED lines=19> */
.L_x_3166:
        /* <DEDUP_REMOVED lines=15> */
.L_x_2973:
[----:B------:R-:W-:Y:S05]  /*2e910*/  BSYNC B0 ;  /* 0x0000000000007941 */ /* 0x000fea0003800000 */
.L_x_2972:
[----:B------:R-:W-:Y:S01]  /*2e920*/  NOP ;  /* 0x0000000000007918 */ /* 0x000fe20000000000 */
[----:B------:R-:W-:-:S13]  /*2e930*/  PLOP3.LUT P0, PT, PT, PT, PT, 0x80, 0x0 ;  /* 0x000000000000781c */ /* 0x000fda0003f0f070 */
.L_x_2974:
        /* <DEDUP_REMOVED lines=18> */
.L_x_3167:
[----:B------:R-:W-:Y:S05]  /*2ea60*/  BSYNC B0 ;  /* 0x0000000000007941 */ /* 0x000fea0003800000 */
.L_x_2975:
        /* <DEDUP_REMOVED lines=55> */
.L_x_2983:
[----:B------:R-:W-:Y:S01]  /*2ede0*/  IMAD R3, R8, 0x8, R18 ;  /* 0x0000000808037824 */ /* 0x000fe200078e0212 */
[----:B------:R-:W-:Y:S01]  /*2edf0*/  SHF.L.U32 R2, R10, 0x1f, RZ ;  /* 0x0000001f0a027819 */ /* 0x000fe200000006ff */
[----:B------:R-:W-:Y:S03]  /*2ee00*/  BSSY B3, `(.L_x_2984) ;  /* 0x0000003000037945 */ /* 0x000fe60003800000 */
[----:B------:R-:W1:Y:S02]  /*2ee10*/  SYNCS.PHASECHK.TRANS64.TRYWAIT P0, [R3+URZ+0x38840], R2 ;  /* 0x03884002030075a7 */ /* 0x000e64000800017f */
[----:B-1----:R-:W-:Y:S05]  /*2ee20*/  @!P0 BRA `(.L_x_2985) ;  /* 0x0000006400f48947 */ /* 0x002fea0003800000 */
.L_x_3168:
[----:B------:R-:W-:Y:S05]  /*2ee30*/  BSYNC B3 ;  /* 0x0000000000037941 */ /* 0x000fea0003800000 */
.L_x_2984:
[----:B0-----:R-:W0:Y:S01]  /*2ee40*/  S2R R5, SR_TID.X ;  /* 0x0000000000057919 */ /* 0x001e220000002100 */
[----:B------:R-:W-:Y:S01]  /*2ee50*/  BSSY B3, `(.L_x_2986) ;  /* 0x000000a000037945 */ /* 0x000fe20003800000 */
[----:B0-----:R-:W-:-:S04]  /*2ee60*/  LOP3.LUT R5, R5, 0x7f, RZ, 0xc0, !PT ;  /* 0x0000007f05057812 */ /* 0x001fc800078ec0ff */
[----:B------:R-:W-:-:S13]  /*2ee70*/  ISETP.NE.AND P0, PT, R5, RZ, PT ;  /* 0x000000ff0500720c */ /* 0x000fda0003f05270 */
[----:B------:R-:W-:Y:S05]  /*2ee80*/  @P0 BRA `(.L_x_2987) ;  /* 0x0000000000180947 */ /* 0x000fea0003800000 */
[----:B------:R-:W2:Y:S01]  /*2ee90*/  LDL R5, [R1+0x10] ;  /* 0x0000100001057983 */ /* 0x000ea20000100800 */
[----:B-1----:R-:W-:-:S04]  /*2eea0*/  MOV R2, 0xa000 ;  /* 0x0000a00000027802 */ /* 0x002fc80000000f00 */
[----:B------:R0:W-:Y:S01]  /*2eeb0*/  SYNCS.ARRIVE.TRANS64 RZ, [R3+URZ+0x38830], R2 ;  /* 0x0388300203ff79a7 */ /* 0x0001e2000800003f */
[----:B--2---:R-:W-:-:S13]  /*2eec0*/  LOP3.LUT P1, RZ, R5, 0x1, RZ, 0xc0, !PT ;  /* 0x0000000105ff7812 */ /* 0x004fda000782c0ff */
[----:B0-----:R-:W-:Y:S05]  /*2eed0*/  @!P1 BRA `(.L_x_2987) ;  /* 0x0000000000049947 */ /* 0x001fea0003800000 */
[----:B------:R-:W-:Y:S01]  /*2eee0*/  BPT.TRAP 0x1 ;  /* 0x000000040000795c */ /* 0x000fe20000300000 */
.L_x_2987:
[----:B------:R-:W-:Y:S05]  /*2eef0*/  BSYNC B3 ;  /* 0x0000000000037941 */ /* 0x000fea0003800000 */
.L_x_2986:
        /* <DEDUP_REMOVED lines=12> */
.L_x_2988:
        /* <DEDUP_REMOVED lines=16> */
.L_x_2989:
        /* <DEDUP_REMOVED lines=16> */
.L_x_2990:
        /* <DEDUP_REMOVED lines=16> */
.L_x_2991:
        /* <DEDUP_REMOVED lines=16> */
.L_x_3169:
[----:B------:R-:W-:Y:S05]  /*2f3c0*/  BSYNC B3 ;  /* 0x0000000000037941 */ /* 0x000fea0003800000 */
.L_x_2992:
        /* <DEDUP_REMOVED lines=10> */
.L_x_2994:
[----:B------:R-:W2:Y:S01]  /*2f470*/  LDL R3, [R1+0x10] ;  /* 0x0000100001037983 */ /* 0x000ea20000100800 */
[----:B------:R-:W-:Y:S01]  /*2f480*/  BSSY B3, `(.L_x_2995) ;  /* 0x0000004000037945 */ /* 0x000fe20003800000 */
[----:B--2---:R-:W-:-:S13]  /*2f490*/  LOP3.LUT P0, RZ, R3, 0x8, RZ, 0xc0, !PT ;  /* 0x0000000803ff7812 */ /* 0x004fda000780c0ff */
[----:B------:R-:W-:Y:S05]  /*2f4a0*/  @P0 BRA `(.L_x_2996) ;  /* 0x0000000000040947 */ /* 0x000fea0003800000 */
[----:B------:R-:W-:Y:S01]  /*2f4b0*/  BPT.TRAP 0x1 ;  /* 0x000000040000795c */ /* 0x000fe20000300000 */
.L_x_2996:
[----:B------:R-:W-:Y:S05]  /*2f4c0*/  BSYNC B3 ;  /* 0x0000000000037941 */ /* 0x000fea0003800000 */
.L_x_2995:
        /* <DEDUP_REMOVED lines=12> */
.L_x_2997:
        /* <DEDUP_REMOVED lines=15> */
.L_x_2998:
        /* <DEDUP_REMOVED lines=15> */
.L_x_2999:
        /* <DEDUP_REMOVED lines=15> */
.L_x_3000:
        /* <DEDUP_REMOVED lines=12> */
.L_x_2982:
[----:B------:R-:W-:Y:S05]  /*2f920*/  BSYNC B1 ;  /* 0x0000000000017941 */ /* 0x000fea0003800000 */
.L_x_2981:
[----:B0-----:R-:W2:Y:S01]  /*2f930*/  LDL.LU R0, [R1+0x48] ;  /* 0x0000480001007983 */ /* 0x001ea20000300800 */
[----:B------:R-:W-:-:S03]  /*2f940*/  IMAD.MOV.U32 R19, RZ, RZ, R8 ;  /* 0x000000ffff137224 */ /* 0x000fc600078e0008 */
[----:B------:R0:W-:Y:S02]  /*2f950*/  STL [R1+0x18], R10 ;  /* 0x0000180a01007387 */ /* 0x0001e40000100800 */
[----:B0-2---:R-:W-:-:S07]  /*2f960*/  VIADD R0, R0, 0xfffffffd ;  /* 0xfffffffd00007836 */ /* 0x005fce0000000000 */
.L_x_2980:
[----:B------:R-:W-:Y:S05]  /*2f970*/  BSYNC B2 ;  /* 0x0000000000027941 */ /* 0x000fea0003800000 */
.L_x_2979:
[----:B------:R-:W-:Y:S02]  /*2f980*/  IADD3 R9, R9, -0x2, RZ ;  /* 0xfffffffe09097810 */ /* 0x000fe40007ffe0ff */
[----:B------:R-:W-:-:S04]  /*2f990*/  LOP3.LUT R7, RZ, R7, RZ, 0x33, !PT ;  /* 0x00000007ff077212 */ /* 0x000fc800078e33ff */
[----:B------:R-:W-:-:S13]  /*2f9a0*/  ISETP.NE.AND P0, PT, R9, R7, PT ;  /* 0x000000070900720c */ /* 0x000fda0003f05270 */
[----:B------:R-:W-:Y:S05]  /*2f9b0*/  @!P0 BRA `(.L_x_2978) ;  /* 0x0000001800d88947 */ /* 0x000fea0003800000 */
[----:B------:R-:W-:-:S07]  /*2f9c0*/  IMAD.MOV.U32 R9, RZ, RZ, R17 ;  /* 0x000000ffff097224 */ /* 0x000fce00078e0011 */
.L_x_3041:
        /* <DEDUP_REMOVED lines=36> */
.L_x_3003:
[----:B------:R-:W-:Y:S01]  /*2fc10*/  IMAD R3, R4, 0x8, R18 ;  /* 0x0000000804037824 */ /* 0x000fe200078e0212 */
[----:B------:R-:W-:Y:S01]  /*2fc20*/  SHF.L.U32 R2, R5, 0x1f, RZ ;  /* 0x0000001f05027819 */ /* 0x000fe200000006ff */
[----:B------:R-:W-:Y:S03]  /*2fc30*/  BSSY B2, `(.L_x_3004) ;  /* 0x0000003000027945 */ /* 0x000fe60003800000 */
[----:B------:R-:W1:Y:S02]  /*2fc40*/  SYNCS.PHASECHK.TRANS64.TRYWAIT P0, [R3+URZ+0x38840], R2 ;  /* 0x03884002030075a7 */ /* 0x000e64000800017f */
[----:B-1----:R-:W-:Y:S05]  /*2fc50*/  @!P0 BRA `(.L_x_3005) ;  /* 0x0000005800908947 */ /* 0x002fea0003800000 */
.L_x_3170:
[----:B------:R-:W-:Y:S05]  /*2fc60*/  BSYNC B2 ;  /* 0x0000000000027941 */ /* 0x000fea0003800000 */
.L_x_3004:
        /* <DEDUP_REMOVED lines=11> */
.L_x_3007:
[----:B------:R-:W-:Y:S05]  /*2fd20*/  BSYNC B2 ;  /* 0x0000000000027941 */ /* 0x000fea0003800000 */
.L_x_3006:
        /* <DEDUP_REMOVED lines=12> */
.L_x_3008:
        /* <DEDUP_REMOVED lines=16> */
.L_x_3009:
        /* <DEDUP_REMOVED lines=16> */
.L_x_3010:
        /* <DEDUP_REMOVED lines=16> */
.L_x_3011:
        /* <DEDUP_REMOVED lines=16> */
.L_x_3171:
[----:B------:R-:W-:Y:S05]  /*301f0*/  BSYNC B2 ;  /* 0x0000000000027941 */ /* 0x000fea0003800000 */
.L_x_3012:
        /* <DEDUP_REMOVED lines=10> */
.L_x_3014:
[----:B------:R-:W2:Y:S01]  /*302a0*/  LDL R3, [R1+0x10] ;  /* 0x0000100001037983 */ /* 0x000ea20000100800 */
[----:B------:R-:W-:Y:S01]  /*302b0*/  BSSY B2, `(.L_x_3015) ;  /* 0x0000004000027945 */ /* 0x000fe20003800000 */
[----:B--2---:R-:W-:-:S13]  /*302c0*/  LOP3.LUT P0, RZ, R3, 0x8, RZ, 0xc0, !PT ;  /* 0x0000000803ff7812 */ /* 0x004fda000780c0ff */
[----:B------:R-:W-:Y:S05]  /*302d0*/  @P0 BRA `(.L_x_3016) ;  /* 0x0000000000040947 */ /* 0x000fea0003800000 */
[----:B------:R-:W-:Y:S01]  /*302e0*/  BPT.TRAP 0x1 ;  /* 0x000000040000795c */ /* 0x000fe20000300000 */
.L_x_3016:
[----:B------:R-:W-:Y:S05]  /*302f0*/  BSYNC B2 ;  /* 0x0000000000027941 */ /* 0x000fea0003800000 */
.L_x_3015:
[----:B------:R-:W2:Y:S04]  /*30300*/  LDL R7, [R1+0x1c] ;  /* 0x00001c0001077983 */ /* 0x000ea80000100800 */
[----:B------:R-:W2:Y:S01]  /*30310*/  LDL.LU R3, [R1+0x8] ;  /* 0x0000080001037983 */ /* 0x000ea20000300800 */
[----:B------:R-:W-:Y:S01]  /*30320*/  R2UR UR10, R10 ;  /* 0x000000000a0a72ca */ /* 0x000fe200000e0000 */
[----:B------:R-:W-:Y:S01]  /*30330*/  IMAD R19, R19, 0xa000, R18 ;  /* 0x0000a00013137824 */ /* 0x000fe200078e0212 */
[----:B------:R-:W-:Y:S01]  /*30340*/  UIADD3 UR4, UP0, UR36, 0x470, URZ ;  /* 0x0000047024047890 */ /* 0x000fe2000ff1e03f */
[----:B------:R-:W-:Y:S01]  /*30350*/  PLOP3.LUT P0, PT, PT, PT, PT, 0x80, 0x0 ;  /* 0x000000000000781c */ /* 0x000fe20003f0f070 */
[----:B------:R-:W-:Y:S01]  /*30360*/  UMOV UR6, 0x0 ;  /* 0x0000000000067882 */ /* 0x000fe20000000000 */
[----:B------:R-:W-:Y:S01]  /*30370*/  IADD3 R2, R2, 0x38850, RZ ;  /* 0x0003885002027810 */ /* 0x000fe20007ffe0ff */
[----:B------:R-:W-:Y:S01]  /*30380*/  UIADD3.X UR5, URZ, UR37, URZ, UP0, !UPT ;  /* 0x000000253f057290 */ /* 0x000fe200087fe43f */
[----:B------:R-:W-:Y:S01]  /*30390*/  UMOV UR7, 0x14f00000 ;  /* 0x14f0000000077882 */ /* 0x000fe20000000000 */
[----:B--2---:R-:W-:-:S02]  /*303a0*/  IMAD R3, R3, 0x50, R7 ;  /* 0x0000005003037824 */ /* 0x004fc400078e0207 */
[----:B------:R-:W-:-:S08]  /*303b0*/  VIADD R7, R19, 0x400 ;  /* 0x0000040013077836 */ /* 0x000fd00000000000 */
.L_x_3017:
        /* <DEDUP_REMOVED lines=15> */
.L_x_3018:
        /* <DEDUP_REMOVED lines=15> */
.L_x_3019:
        /* <DEDUP_REMOVED lines=15> */
.L_x_3020:
        /* <DEDUP_REMOVED lines=12> */
.L_x_3002:
[----:B------:R-:W-:Y:S05]  /*30750*/  BSYNC B1 ;  /* 0x0000000000017941 */ /* 0x000fea0003800000 */
.L_x_3001:
        /* <DEDUP_REMOVED lines=36> */
.L_x_3023:
[----:B------:R-:W-:Y:S01]  /*309a0*/  IMAD R3, R19, 0x8, R18 ;  /* 0x0000000813037824 */ /* 0x000fe200078e0212 */
[----:B------:R-:W-:Y:S01]  /*309b0*/  SHF.L.U32 R2, R10, 0x1f, RZ ;  /* 0x0000001f0a027819 */ /* 0x000fe200000006ff */
[----:B------:R-:W-:Y:S03]  /*309c0*/  BSSY B2, `(.L_x_3024) ;  /* 0x0000003000027945 */ /* 0x000fe60003800000 */
[----:B------:R-:W2:Y:S02]  /*309d0*/  SYNCS.PHASECHK.TRANS64.TRYWAIT P0, [R3+URZ+0x38840], R2 ;  /* 0x03884002030075a7 */ /* 0x000ea4000800017f */
[----:B--2---:R-:W-:Y:S05]  /*309e0*/  @!P0 BRA `(.L_x_3025) ;  /* 0x0000004c00548947 */ /* 0x004fea0003800000 */
.L_x_3172:
[----:B------:R-:W-:Y:S05]  /*309f0*/  BSYNC B2 ;  /* 0x0000000000027941 */ /* 0x000fea0003800000 */
.L_x_3024:
        /* <DEDUP_REMOVED lines=11> */
.L_x_3027:
[----:B------:R-:W-:Y:S05]  /*30ab0*/  BSYNC B2 ;  /* 0x0000000000027941 */ /* 0x000fea0003800000 */
.L_x_3026:
[----:B--2---:R-:W2:Y:S01]  /*30ac0*/  LDL R2, [R1+0x1c] ;  /* 0x00001c0001027983 */ /* 0x004ea20000100800 */
        /* <DEDUP_REMOVED lines=11> */
.L_x_3028:
        /* <DEDUP_REMOVED lines=16> */
.L_x_3029:
        /* <DEDUP_REMOVED lines=16> */
.L_x_3030:
        /* <DEDUP_REMOVED lines=16> */
.L_x_3031:
        /* <DEDUP_REMOVED lines=15> */
.L_x_3173:
[----:B------:R-:W-:Y:S05]  /*30f70*/  BSYNC B2 ;  /* 0x0000000000027941 */ /* 0x000fea0003800000 */
.L_x_3032:
        /* <DEDUP_REMOVED lines=10> */
.L_x_3034:
[----:B------:R-:W2:Y:S01]  /*31020*/  LDL R3, [R1+0x10] ;  /* 0x0000100001037983 */ /* 0x000ea20000100800 */
[----:B------:R-:W-:Y:S01]  /*31030*/  BSSY B2, `(.L_x_3035) ;  /* 0x0000004000027945 */ /* 0x000fe20003800000 */
[----:B--2---:R-:W-:-:S13]  /*31040*/  LOP3.LUT P0, RZ, R3, 0x8, RZ, 0xc0, !PT ;  /* 0x0000000803ff7812 */ /* 0x004fda000780c0ff */
[----:B------:R-:W-:Y:S05]  /*31050*/  @P0 BRA `(.L_x_3036) ;  /* 0x0000000000040947 */ /* 0x000fea0003800000 */
[----:B------:R-:W-:Y:S01]  /*31060*/  BPT.TRAP 0x1 ;  /* 0x000000040000795c */ /* 0x000fe20000300000 */
.L_x_3036:
[----:B------:R-:W-:Y:S05]  /*31070*/  BSYNC B2 ;  /* 0x0000000000027941 */ /* 0x000fea0003800000 */
.L_x_3035:
[----:B0-----:R-:W2:Y:S04]  /*31080*/  LDL R5, [R1+0x1c] ;  /* 0x00001c0001057983 */ /* 0x001ea80000100800 */
        /* <DEDUP_REMOVED lines=11> */
.L_x_3037:
        /* <DEDUP_REMOVED lines=15> */
.L_x_3038:
        /* <DEDUP_REMOVED lines=15> */
.L_x_3039:
        /* <DEDUP_REMOVED lines=15> */
.L_x_3040:
        /* <DEDUP_REMOVED lines=12> */
.L_x_3022:
[----:B------:R-:W-:Y:S05]  /*314d0*/  BSYNC B1 ;  /* 0x0000000000017941 */ /* 0x000fea0003800000 */
.L_x_3021:
[----:B------:R-:W2:Y:S01]  /*314e0*/  LDL R2, [R1+0x34] ;  /* 0x0000340001027983 */ /* 0x000ea20000100800 */
[----:B------:R-:W-:Y:S01]  /*314f0*/  VIADD R0, R0, 0xfffffffe ;  /* 0xfffffffe00007836 */ /* 0x000fe20000000000 */
[----:B--2---:R-:W-:-:S13]  /*31500*/  ISETP.GT.AND P0, PT, R6, R2, PT ;  /* 0x000000020600720c */ /* 0x004fda0003f04270 */
[----:B------:R-:W-:Y:S05]  /*31510*/  @P0 BRA `(.L_x_3041) ;  /* 0xffffffe4002c0947 */ /* 0x000fea000383ffff */
.L_x_2978:
[----:B------:R-:W-:Y:S05]  /*31520*/  BSYNC B0 ;  /* 0x0000000000007941 */ /* 0x000fea0003800000 */
.L_x_2977:
        /* <DEDUP_REMOVED lines=19> */
.L_x_3043:
[----:B------:R-:W-:Y:S05]  /*31660*/  BSYNC B0 ;  /* 0x0000000000007941 */ /* 0x000fea0003800000 */
.L_x_3042:
        /* <DEDUP_REMOVED lines=10> */
.L_x_3174:
[----:B------:R-:W-:Y:S05]  /*31710*/  BSYNC B1 ;  /* 0x0000000000017941 */ /* 0x000fea0003800000 */
.L_x_3046:
        /* <DEDUP_REMOVED lines=10> */
.L_x_3048:
[----:B------:R-:W2:Y:S01]  /*317c0*/  LDL R2, [R1+0x10] ;  /* 0x0000100001027983 */ /* 0x000ea20000100800 */
[----:B------:R-:W-:Y:S01]  /*317d0*/  BSSY B1, `(.L_x_3049) ;  /* 0x0000004000017945 */ /* 0x000fe20003800000 */
[----:B--2---:R-:W-:-:S13]  /*317e0*/  LOP3.LUT P0, RZ, R2, 0x8, RZ, 0xc0, !PT ;  /* 0x0000000802ff7812 */ /* 0x004fda000780c0ff */
[----:B------:R-:W-:Y:S05]  /*317f0*/  @P0 BRA `(.L_x_3050) ;  /* 0x0000000000040947 */ /* 0x000fea0003800000 */
[----:B------:R-:W-:Y:S01]  /*31800*/  BPT.TRAP 0x1 ;  /* 0x000000040000795c */ /* 0x000fe20000300000 */
.L_x_3050:
[----:B------:R-:W-:Y:S05]  /*31810*/  BSYNC B1 ;  /* 0x0000000000017941 */ /* 0x000fea0003800000 */
.L_x_3049:
[----:B------:R-:W2:Y:S04]  /*31820*/  LDL.LU R3, [R1+0x1c] ;  /* 0x00001c0001037983 */ /* 0x000ea80000300800 */
[----:B------:R-:W2:Y:S01]  /*31830*/  LDL.LU R2, [R1+0x8] ;  /* 0x0000080001027983 */ /* 0x000ea20000300800 */
        /* <DEDUP_REMOVED lines=8> */
[----:B------:R-:W-:-:S05]  /*318c0*/  IMAD R2, R19, 0xa000, R18 ;  /* 0x0000a00013027824 */ /* 0x000fca00078e0212 */
[----:B------:R-:W-:-:S07]  /*318d0*/  IADD3 R4, R2, 0x400, RZ ;  /* 0x0000040002047810 */ /* 0x000fce0007ffe0ff */
.L_x_3051:
        /* <DEDUP_REMOVED lines=15> */
.L_x_3052:
        /* <DEDUP_REMOVED lines=15> */
.L_x_3053:
        /* <DEDUP_REMOVED lines=15> */
.L_x_3054:
        /* <DEDUP_REMOVED lines=10> */
.L_x_3045:
[----:B------:R-:W-:Y:S05]  /*31c50*/  BSYNC B0 ;  /* 0x0000000000007941 */ /* 0x000fea0003800000 */
.L_x_3044:
[----:B------:R-:W2:Y:S01]  /*31c60*/  LDL.LU R4, [R1+0x18] ;  /* 0x0000180001047983 */ /* 0x000ea20000300800 */
[----:B------:R-:W-:-:S05]  /*31c70*/  VIADD R19, R19, 0x1 ;  /* 0x0000000113137836 */ /* 0x000fca0000000000 */
[----:B------:R-:W-:-:S04]  /*31c80*/  ISETP.NE.AND P0, PT, R19, 0x2, PT ;  /* 0x000000021300780c */ /* 0x000fc80003f05270 */
[----:B------:R-:W-:Y:S02]  /*31c90*/  SEL R0, RZ, 0x1, P0 ;  /* 0x00000001ff007807 */ /* 0x000fe40000000000 */
[----:B------:R-:W-:Y:S02]  /*31ca0*/  SEL R19, R19, RZ, P0 ;  /* 0x000000ff13137207 */ /* 0x000fe40000000000 */
[----:B--2---:R-:W-:-:S05]  /*31cb0*/  LOP3.LUT R4, R4, R0, RZ, 0x3c, !PT ;  /* 0x0000000004047212 */ /* 0x004fca00078e3cff */
[----:B------:R2:W-:Y:S02]  /*31cc0*/  STL [R1+0x18], R4 ;  /* 0x0000180401007387 */ /* 0x0005e40000100800 */
.L_x_2957:
[----:B------:R-:W-:Y:S05]  /*31cd0*/  BSYNC B7 ;  /* 0x0000000000077941 */ /* 0x000fea0003800000 */
.L_x_2955:
[----:B0-----:R-:W3:Y:S02]  /*31ce0*/  LDL R10, [R1+0x10] ;  /* 0x00001000010a7983 */ /* 0x001ee40000100800 */
[----:B---3--:R-:W-:-:S13]  /*31cf0*/  LOP3.LUT P0, RZ, R10, 0x10, RZ, 0xc0, !PT ;  /* 0x000000100aff7812 */ /* 0x008fda000780c0ff */
[----:B------:R-:W-:Y:S05]  /*31d00*/  @!P0 BRA `(.L_x_3055) ;  /* 0x00000000002c8947 */ /* 0x000fea0003800000 */
[----:B------:R-:W-:Y:S05]  /*31d10*/  WARPSYNC.ALL ;  /* 0x0000000000007948 */ /* 0x000fea0003800000 */
[----:B------:R-:W0:Y:S08]  /*31d20*/  S2UR UR5, SR_CgaCtaId ;  /* 0x00000000000579c3 */ /* 0x000e300000008800 */
[----:B------:R-:W-:Y:S06]  /*31d30*/  BAR.SYNC.DEFER_BLOCKING 0x5, 0x180 ;  /* 0x0146000000007b1d */ /* 0x000fec0000010000 */
[----:B------:R-:W-:-:S02]  /*31d40*/  UMOV UR4, 0x400 ;  /* 0x0000040000047882 */ /* 0x000fc40000000000 */
[----:B0-----:R-:W-:-:S06]  /*31d50*/  ULEA UR4, UR5, UR4, 0x18 ;  /* 0x0000000405047291 */ /* 0x001fcc000f8ec03f */
[----:B------:R-:W-:-:S05]  /*31d60*/  MOV R18, UR4 ;  /* 0x0000000400127c02 */ /* 0x000fca0008000f00 */
[----:B-12---:R-:W0:Y:S04]  /*31d70*/  LDS.128 R4, [R18+0x388d0] ;  /* 0x0388d00012047984 */ /* 0x006e280000000c00 */
[----:B0-----:R0:W-:Y:S04]  /*31d80*/  STL.64 [R1], R4 ;  /* 0x0000000401007387 */ /* 0x0011e80000100a00 */
[----:B------:R0:W-:Y:S01]  /*31d90*/  STL.64 [R1+0x8], R6 ;  /* 0x0000080601007387 */ /* 0x0001e20000100a00 */
[----:B------:R-:W-:Y:S06]  /*31da0*/  BAR.ARV 0x4, 0x180 ;  /* 0x0106000000007b1d */ /* 0x000fec0000002000 */
[----:B------:R-:W-:Y:S05]  /*31db0*/  BRA `(.L_x_3056) ;  /* 0x00000010003c7947 */ /* 0x000fea0003800000 */
.L_x_3055:
[----:B------:R-:W3:Y:S01]  /*31dc0*/  LDL R16, [R1+0x30] ;  /* 0x0000300001107983 */ /* 0x000ee20000100800 */
[----:B------:R-:W-:Y:S01]  /*31dd0*/  UMOV UR4, 0xffffffff ;  /* 0xffffffff00047882 */ /* 0x000fe20000000000 */
[----:B---3--:R-:W-:Y:S02]  /*31de0*/  ISETP.NE.AND P5, PT, R16, 0x1f, PT ;  /* 0x0000001f1000780c */ /* 0x008fe40003fa5270 */
[----:B------:R-:W-:Y:S11]  /*31df0*/  BRA.DIV UR4, `(.L_x_3057) ;  /* 0x0000003a048c7947 */ /* 0x000ff6000b800000 */
[----:B------:R-:W3:Y:S01]  /*31e00*/  LDL R3, [R1+0xc] ;  /* 0x00000c0001037983 */ /* 0x000ee20000100800 */
[----:B------:R-:W-:-:S03]  /*31e10*/  ULDC UR4, c[0x0][0xc3c] ;  /* 0x00030f0000047ab9 */ /* 0x000fc60000000800 */
[----:B------:R-:W4:Y:S01]  /*31e20*/  LDL.LU R2, [R1] ;  /* 0x0000000001027983 */ /* 0x000f220000300800 */
[----:B------:R-:W-:Y:S01]  /*31e30*/  LOP3.LUT P4, RZ, R10, 0x1, RZ, 0xc0, !PT ;  /* 0x000000010aff7812 */ /* 0x000fe2000788c0ff */
[----:B------:R-:W-:Y:S01]  /*31e40*/  ULDC.64 UR6, c[0x0][0x208] ;  /* 0x0000820000067ab9 */ /* 0x000fe20000000a00 */
[----:B---3--:R-:W-:Y:S02]  /*31e50*/  IMAD.IADD R0, R3, 0x1, R16 ;  /* 0x0000000103007824 */ /* 0x008fe400078e0210 */
[----:B----4-:R-:W-:-:S03]  /*31e60*/  IMAD.MOV.U32 R10, RZ, RZ, R2 ;  /* 0x000000ffff0a7224 */ /* 0x010fc600078e0002 */
[----:B------:R-:W-:-:S13]  /*31e70*/  ISETP.GE.OR P0, PT, R0, UR4, !P5 ;  /* 0x0000000400007c0c */ /* 0x000fda000ef06670 */
[----:B------:R-:W0:Y:S08]  /*31e80*/  @!P0 LDC.64 R2, c[0x0][0xc80] ;  /* 0x00032000ff028b82 */ /* 0x000e300000000a00 */
[----:B-1----:R-:W1:Y:S01]  /*31e90*/  @!P0 LDC.64 R6, c[0x0][0xc78] ;  /* 0x00031e00ff068b82 */ /* 0x002e620000000a00 */
[----:B0-----:R-:W-:-:S05]  /*31ea0*/  @!P0 IMAD.WIDE R2, R0, 0x4, R2 ;  /* 0x0000000400028825 */ /* 0x001fca00078e0202 */
[----:B------:R1:W3:Y:S02]  /*31eb0*/  @!P0 LDG.E R8, desc[UR6][R2.64] ;  /* 0x0000000602088981 */ /* 0x0002e4000c1e1900 */
[----:B-1----:R-:W-:-:S06]  /*31ec0*/  @!P0 IMAD.WIDE R2, R0, 0x4, R6 ;  /* 0x0000000400028825 */ /* 0x002fcc00078e0206 */
[----:B------:R-:W4:Y:S01]  /*31ed0*/  @!P0 LDG.E R2, desc[UR6][R2.64] ;  /* 0x0000000602028981 */ /* 0x000f22000c1e1900 */
[----:B--2---:R-:W-:Y:S01]  /*31ee0*/  IMAD.MOV.U32 R4, RZ, RZ, RZ ;  /* 0x000000ffff047224 */ /* 0x004fe200078e00ff */
[----:B------:R-:W-:Y:S02]  /*31ef0*/  MOV R6, RZ ;  /* 0x000000ff00067202 */ /* 0x000fe40000000f00 */
[C---:B------:R-:W-:Y:S01]  /*31f00*/  ISETP.GE.U32.AND P1, PT, R16.reuse, 0x4, PT ;  /* 0x000000041000780c */ /* 0x040fe20003f26070 */
[----:B------:R-:W-:Y:S01]  /*31f10*/  SHFL.IDX PT, R5, R10, RZ, 0x1f ;  /* 0x00001fff0a057589 */ /* 0x000fe200000e0000 */
[C---:B------:R-:W-:Y:S02]  /*31f20*/  ISETP.GE.U32.AND P2, PT, R16.reuse, 0x8, PT ;  /* 0x000000081000780c */ /* 0x040fe40003f46070 */
[----:B------:R-:W-:Y:S01]  /*31f30*/  ISETP.GE.U32.AND P3, PT, R16, 0x10, PT ;  /* 0x000000101000780c */ /* 0x000fe20003f66070 */
[----:B------:R-:W-:Y:S01]  /*31f40*/  SHFL.IDX PT, R0, R10, 0x1, 0x1f ;  /* 0x00201f000a007f89 */ /* 0x000fe200000e0000 */
[----:B---3--:R-:W-:-:S02]  /*31f50*/  @!P0 IMAD.MOV.U32 R4, RZ, RZ, R8 ;  /* 0x000000ffff048224 */ /* 0x008fc400078e0008 */
[----:B------:R-:W-:Y:S02]  /*31f60*/  IMAD.MOV.U32 R8, RZ, RZ, RZ ;  /* 0x000000ffff087224 */ /* 0x000fe400078e00ff */
[----:B----4-:R-:W-:Y:S01]  /*31f70*/  @!P0 IMAD.MOV.U32 R6, RZ, RZ, R2 ;  /* 0x000000ffff068224 */ /* 0x010fe200078e0002 */
        /* <DEDUP_REMOVED lines=18> */
.L_x_3184:
[----:B------:R-:W-:Y:S02]  /*320a0*/  ULDC UR4, c[0x0][0xc38] ;  /* 0x00030e0000047ab9 */ /* 0x000fe40000000800 */
[----:B------:R-:W-:-:S04]  /*320b0*/  IMAD.U32 R2, RZ, RZ, UR4 ;  /* 0x00000004ff027e24 */ /* 0x000fc8000f8e00ff */
[----:B-1----:R-:W-:-:S04]  /*320c0*/  IMAD R9, R9, R2, RZ ;  /* 0x0000000209097224 */ /* 0x002fc800078e02ff */
[----:B------:R-:W-:-:S05]  /*320d0*/  IMAD.IADD R0, R0, 0x1, R9 ;  /* 0x0000000100007824 */ /* 0x000fca00078e0209 */
[----:B------:R-:W-:-:S13]  /*320e0*/  ISETP.GT.AND P4, PT, R0, R5, PT ;  /* 0x000000050000720c */ /* 0x000fda0003f84270 */
[----:B------:R-:W-:Y:S05]  /*320f0*/  @P4 BRA `(.L_x_3058) ;  /* 0x0000000000b44947 */ /* 0x000fea0003800000 */
.L_x_3061:
[----:B------:R-:W2:Y:S01]  /*32100*/  LDL.LU R3, [R1+0xc] ;  /* 0x00000c0001037983 */ /* 0x000ea20000300800 */
[----:B------:R-:W1:Y:S01]  /*32110*/  LDC R2, c[0x0][0xc3c] ;  /* 0x00030f00ff027b82 */ /* 0x000e620000000800 */
[----:B--2---:R-:W-:-:S04]  /*32120*/  IADD3 R3, R3, 0x1f, RZ ;  /* 0x0000001f03037810 */ /* 0x004fc80007ffe0ff */
        /* <DEDUP_REMOVED lines=34> */
[----:B0-----:R-:W-:-:S05]  /*32350*/  IMAD.IADD R7, R2, 0x1, R3 ;  /* 0x0000000102077824 */ /* 0x001fca00078e0203 */
[----:B------:R0:W1:Y:S02]  /*32360*/  SHFL.IDX PT, R9, R7, 0x1f, 0x1f ;  /* 0x03e01f0007097f89 */ /* 0x00006400000e0000 */
.L_x_3192:
[----:B------:R-:W-:Y:S02]  /*32370*/  ULDC UR4, c[0x0][0xc38] ;  /* 0x00030e0000047ab9 */ /* 0x000fe40000000800 */
[----:B------:R-:W-:-:S04]  /*32380*/  IMAD.U32 R2, RZ, RZ, UR4 ;  /* 0x00000004ff027e24 */ /* 0x000fc8000f8e00ff */
[----:B-1----:R-:W-:-:S05]  /*32390*/  IMAD R9, R9, R2, RZ ;  /* 0x0000000209097224 */ /* 0x002fca00078e02ff */
[----:B------:R-:W-:-:S04]  /*323a0*/  IADD3 R0, R9, R0, RZ ;  /* 0x0000000009007210 */ /* 0x000fc80007ffe0ff */
[----:B------:R-:W-:-:S13]  /*323b0*/  ISETP.GT.AND P4, PT, R0, R5, PT ;  /* 0x000000050000720c */ /* 0x000fda0003f84270 */
[----:B------:R-:W-:Y:S05]  /*323c0*/  @!P4 BRA `(.L_x_3061) ;  /* 0xfffffffc004cc947 */ /* 0x000fea000383ffff */
.L_x_3058:
        /* <DEDUP_REMOVED lines=12> */
.L_x_3197:
[----:B------:R-:W-:-:S13]  /*32490*/  ISETP.NE.AND P0, PT, R0, RZ, PT ;  /* 0x000000ff0000720c */ /* 0x000fda0003f05270 */
[----:B------:R-:W-:Y:S05]  /*324a0*/  @!P0 BRA `(.L_x_3063) ;  /* 0x0000000000148947 */ /* 0x000fea0003800000 */
[----:B------:R-:W-:Y:S01]  /*324b0*/  UMOV UR4, 0xffffffff ;  /* 0xffffffff00047882 */ /* 0x000fe20000000000 */
[----:B-1----:R-:W-:Y:S02]  /*324c0*/  VIADD R3, R3, 0xffffffff ;  /* 0xffffffff03037836 */ /* 0x002fe40000000000 */
[----:B------:R-:W-:Y:S05]  /*324d0*/  BRA.DIV UR4, `(.L_x_3064) ;  /* 0x0000003e04807947 */ /* 0x000fea000b800000 */
[----:B------:R1:W2:Y:S02]  /*324e0*/  SHFL.IDX PT, R3, R7, R3, 0x1f ;  /* 0x00001f0307037589 */ /* 0x0002a400000e0000 */
.L_x_3200:
[----:B--2---:R-:W-:-:S07]  /*324f0*/  IMAD.MOV.U32 R8, RZ, RZ, R3 ;  /* 0x000000ffff087224 */ /* 0x004fce00078e0003 */
.L_x_3063:
[----:B------:R-:W-:Y:S01]  /*32500*/  ISETP.NE.AND P0, PT, R6, 0x1, PT ;  /* 0x000000010600780c */ /* 0x000fe20003f05270 */
[----:B------:R-:W-:-:S05]  /*32510*/  IMAD R0, R8, R2, R9 ;  /* 0x0000000208007224 */ /* 0x000fca00078e0209 */
[----:B------:R2:W-:Y:S02]  /*32520*/  STL [R1], R0 ;  /* 0x0000000001007387 */ /* 0x0005e40000100800 */
[----:B--2---:R-:W-:-:S05]  /*32530*/  IADD3 R0, R5, -R0, RZ ;  /* 0x8000000005007210 */ /* 0x004fca0007ffe0ff */
[----:B------:R-:W-:Y:S05]  /*32540*/  @!P0 BRA `(.L_x_3065) ;  /* 0x0000000000e48947 */ /* 0x000fea0003800000 */
[----:B------:R-:W-:-:S04]  /*32550*/  IABS R5, R4 ;  /* 0x0000000400057213 */ /* 0x000fc80000000000 */
[----:B------:R-:W2:Y:S08]  /*32560*/  I2F.RP R2, R5 ;  /* 0x0000000500027306 */ /* 0x000eb00000209400 */
[----:B--2---:R-:W2:Y:S02]  /*32570*/  MUFU.RCP R2, R2 ;  /* 0x0000000200027308 */ /* 0x004ea40000001000 */
[----:B--2---:R-:W-:-:S06]  /*32580*/  VIADD R2, R2, 0xffffffe ;  /* 0x0ffffffe02027836 */ /* 0x004fcc0000000000 */
        /* <DEDUP_REMOVED lines=11> */
[-C--:B------:R-:W-:Y:S01]  /*32640*/  @!P2 IADD3 R2, R2, -R5.reuse, RZ ;  /* 0x800000050202a210 */ /* 0x080fe20007ffe0ff */
[----:B------:R-:W-:Y:S01]  /*32650*/  @!P2 VIADD R8, R8, 0x1 ;  /* 0x000000010808a836 */ /* 0x000fe20000000000 */
[----:B------:R-:W-:Y:S02]  /*32660*/  ISETP.NE.AND P2, PT, R4, RZ, PT ;  /* 0x000000ff0400720c */ /* 0x000fe40003f45270 */
[----:B------:R-:W-:Y:S02]  /*32670*/  ISETP.GE.U32.AND P0, PT, R2, R5, PT ;  /* 0x000000050200720c */ /* 0x000fe40003f06070 */
[----:B------:R-:W-:-:S04]  /*32680*/  IABS R5, R6 ;  /* 0x0000000600057213 */ /* 0x000fc80000000000 */
[----:B------:R-:W1:Y:S07]  /*32690*/  I2F.RP R2, R5 ;  /* 0x0000000500027306 */ /* 0x000e6e0000209400 */
[----:B------:R-:W-:Y:S01]  /*326a0*/  @P0 IADD3 R8, R8, 0x1, RZ ;  /* 0x0000000108080810 */ /* 0x000fe20007ffe0ff */
[----:B-1----:R-:W1:Y:S02]  /*326b0*/  MUFU.RCP R2, R2 ;  /* 0x0000000200027308 */ /* 0x002e640000001000 */
[----:B-1----:R-:W-:-:S06]  /*326c0*/  VIADD R2, R2, 0xffffffe ;  /* 0x0ffffffe02027836 */ /* 0x002fcc0000000000 */
[----:B------:R-:W1:Y:S02]  /*326d0*/  F2I.FTZ.U32.TRUNC.NTZ R3, R2 ;  /* 0x0000000200037305 */ /* 0x000e64000021f000 */
[----:B-1----:R-:W-:-:S04]  /*326e0*/  IMAD.MOV R2, RZ, RZ, -R3 ;  /* 0x000000ffff027224 */ /* 0x002fc800078e0a03 */
        /* <DEDUP_REMOVED lines=26> */
[C---:B------:R-:W-:Y:S01]  /*32890*/  IMAD R2, R6.reuse, R2, R3 ;  /* 0x0000000206027224 */ /* 0x040fe200078e0203 */
[----:B------:R-:W-:-:S05]  /*328a0*/  LEA R6, R6, R7, 0x18 ;  /* 0x0000000706067211 */ /* 0x000fca00078ec0ff */
[----:B------:R-:W-:-:S05]  /*328b0*/  IMAD R2, R2, 0x10000, R6 ;  /* 0x0001000002027824 */ /* 0x000fca00078e0206 */
[----:B------:R1:W-:Y:S01]  /*328c0*/  STL [R1+0x8], R2 ;  /* 0x0000080201007387 */ /* 0x0003e20000100800 */
[----:B------:R-:W-:Y:S05]  /*328d0*/  BRA `(.L_x_3066) ;  /* 0x0000000400007947 */ /* 0x000fea0003800000 */
.L_x_3065:
[----:B-1----:R-:W2:Y:S01]  /*328e0*/  LDL R3, [R1+0xc] ;  /* 0x00000c0001037983 */ /* 0x002ea20000100800 */
        /* <DEDUP_REMOVED lines=16> */
[----:B------:R-:W-:Y:S01]  /*329f0*/  IMAD.HI.U32 R6, R6, R7, RZ ;  /* 0x0000000706067227 */ /* 0x000fe200078e00ff */
[----:B------:R-:W-:-:S05]  /*32a00*/  IADD3 R9, RZ, -R9, RZ ;  /* 0x80000009ff097210 */ /* 0x000fca0007ffe0ff */
        /* <DEDUP_REMOVED lines=12> */
[----:B------:R-:W-:-:S03]  /*32ad0*/  IMAD.MOV R6, RZ, RZ, -R6 ;  /* 0x000000ffff067224 */ /* 0x000fc600078e0a06 */
[----:B------:R-:W-:Y:S01]  /*32ae0*/  IADD3 R8, -R7, RZ, RZ ;  /* 0x000000ff07087210 */ /* 0x000fe20007ffe1ff */
[----:B------:R-:W-:-:S03]  /*32af0*/  IMAD R6, R5, R6, R0 ;  /* 0x0000000605067224 */ /* 0x000fc600078e0200 */
[----:B------:R-:W-:-:S04]  /*32b00*/  VIADDMNMX R8, R8, R2, R3, PT ;  /* 0x0000000208087246 */ /* 0x000fc80003800103 */
[----:B------:R-:W-:-:S04]  /*32b10*/  IABS R9, R8 ;  /* 0x0000000800097213 */ /* 0x000fc80000000000 */
[----:B------:R-:W0:Y:S08]  /*32b20*/  I2F.RP R2, R9 ;  /* 0x0000000900027306 */ /* 0x000e300000209400 */
[----:B0-----:R-:W0:Y:S02]  /*32b30*/  MUFU.RCP R2, R2 ;  /* 0x0000000200027308 */ /* 0x001e240000001000 */
[----:B0-----:R-:W-:-:S06]  /*32b40*/  VIADD R2, R2, 0xffffffe ;  /* 0x0ffffffe02027836 */ /* 0x001fcc0000000000 */
[----:B------:R0:W1:Y:S02]  /*32b50*/  F2I.FTZ.U32.TRUNC.NTZ R3, R2 ;  /* 0x0000000200037305 */ /* 0x000064000021f000 */
[----:B0-----:R-:W-:Y:S02]  /*32b60*/  IMAD.MOV.U32 R2, RZ, RZ, RZ ;  /* 0x000000ffff027224 */ /* 0x001fe400078e00ff */
[----:B-1----:R-:W-:-:S04]  /*32b70*/  IMAD.MOV R0, RZ, RZ, -R3 ;  /* 0x000000ffff007224 */ /* 0x002fc800078e0a03 */
[----:B------:R-:W-:-:S04]  /*32b80*/  IMAD R0, R0, R9, RZ ;  /* 0x0000000900007224 */ /* 0x000fc800078e02ff */
        /* <DEDUP_REMOVED lines=14> */
[----:B------:R-:W-:-:S04]  /*32c70*/  @P0 VIADD R2, R2, 0x1 ;  /* 0x0000000102020836 */ /* 0x000fc80000000000 */
[----:B------:R-:W-:-:S05]  /*32c80*/  IMAD.MOV.U32 R0, RZ, RZ, R2 ;  /* 0x000000ffff007224 */ /* 0x000fca00078e0002 */
[----:B------:R-:W-:Y:S02]  /*32c90*/  @!P1 IADD3 R0, -R0, RZ, RZ ;  /* 0x000000ff00009210 */ /* 0x000fe40007ffe1ff */
[----:B------:R-:W-:Y:S01]  /*32ca0*/  @!P2 LOP3.LUT R0, RZ, R8, RZ, 0x33, !PT ;  /* 0x00000008ff00a212 */ /* 0x000fe200078e33ff */
[----:B------:R-:W-:-:S04]  /*32cb0*/  IMAD.MOV R8, RZ, RZ, -R8 ;  /* 0x000000ffff087224 */ /* 0x000fc800078e0a08 */
[----:B------:R-:W-:-:S05]  /*32cc0*/  IMAD R2, R0, R8, R6 ;  /* 0x0000000800027224 */ /* 0x000fca00078e0206 */
[----:B------:R0:W-:Y:S02]  /*32cd0*/  STL [R1+0x8], R2 ;  /* 0x0000080201007387 */ /* 0x0001e40000100800 */
.L_x_3066:
[----:B------:R-:W-:-:S05]  /*32ce0*/  LOP3.LUT R0, RZ, R0, RZ, 0x33, !PT ;  /* 0x00000000ff007212 */ /* 0x000fca00078e33ff */
[----:B------:R-:W-:-:S05]  /*32cf0*/  IMAD.IADD R0, R4, 0x1, R0 ;  /* 0x0000000104007824 */ /* 0x000fca00078e0200 */
[----:B------:R2:W-:Y:S01]  /*32d00*/  STL [R1+0x4], R0 ;  /* 0x0000040001007387 */ /* 0x0005e20000100800 */
[----:B------:R-:W-:Y:S05]  /*32d10*/  BRA `(.L_x_3067) ;  /* 0x0000000000287947 */ /* 0x000fea0003800000 */
.L_x_3059:
[----:B------:R-:W-:Y:S01]  /*32d20*/  UMOV UR4, URZ ;  /* 0x0000003f00047c82 */ /* 0x000fe20008000000 */
[----:B------:R-:W-:Y:S01]  /*32d30*/  ULDC UR6, c[0x0][0xc3c] ;  /* 0x00030f0000067ab9 */ /* 0x000fe20000000800 */
[----:B------:R-:W-:Y:S01]  /*32d40*/  UMOV UR5, URZ ;  /* 0x0000003f00057c82 */ /* 0x000fe20008000000 */
[----:B------:R-:W-:Y:S01]  /*32d50*/  IMAD.U32 R3, RZ, RZ, UR4 ;  /* 0x00000004ff037e24 */ /* 0x000fe2000f8e00ff */
[----:B------:R-:W-:Y:S01]  /*32d60*/  MOV R0, UR6 ;  /* 0x0000000600007c02 */ /* 0x000fe20008000f00 */
[----:B------:R-:W-:Y:S01]  /*32d70*/  IMAD.U32 R2, RZ, RZ, UR5 ;  /* 0x00000005ff027e24 */ /* 0x000fe2000f8e00ff */
[----:B------:R3:W-:Y:S04]  /*32d80*/  STL [R1], R5 ;  /* 0x0000000501007387 */ /* 0x0007e80000100800 */
[----:B------:R3:W-:Y:S04]  /*32d90*/  STL [R1+0x4], R3 ;  /* 0x0000040301007387 */ /* 0x0007e80000100800 */
[----:B------:R3:W-:Y:S04]  /*32da0*/  STL [R1+0xc], R0 ;  /* 0x00000c0001007387 */ /* 0x0007e80000100800 */
[----:B------:R3:W-:Y:S02]  /*32db0*/  STL [R1+0x8], R2 ;  /* 0x0000080201007387 */ /* 0x0007e40000100800 */
.L_x_3067:
[----:B--23--:R-:W2:Y:S04]  /*32dc0*/  LDL R0, [R1+0x30] ;  /* 0x0000300001007983 */ /* 0x00cea80000100800 */
[----:B01----:R-:W3:Y:S04]  /*32dd0*/  LDL R2, [R1+0xc] ;  /* 0x00000c0001027983 */ /* 0x003ee80000100800 */
[----:B------:R-:W4:Y:S04]  /*32de0*/  LDL R3, [R1+0x8] ;  /* 0x0000080001037983 */ /* 0x000f280000100800 */
[----:B------:R-:W5:Y:S04]  /*32df0*/  LDL R4, [R1] ;  /* 0x0000000001047983 */ /* 0x000f680000100800 */
[----:B------:R-:W5:Y:S01]  /*32e00*/  LDL R5, [R1+0x4] ;  /* 0x0000040001057983 */ /* 0x000f620000100800 */
[----:B------:R-:W-:Y:S05]  /*32e10*/  WARPSYNC.ALL ;  /* 0x0000000000007948 */ /* 0x000fea0003800000 */
[----:B------:R-:W-:Y:S01]  /*32e20*/  BAR.SYNC.DEFER_BLOCKING 0x4, 0x180 ;  /* 0x0106000000007b1d */ /* 0x000fe20000010000 */
[----:B--2---:R-:W-:-:S13]  /*32e30*/  ISETP.NE.AND P0, PT, R0, RZ, PT ;  /* 0x000000ff0000720c */ /* 0x004fda0003f05270 */
[----:B------:R-:W0:Y:S01]  /*32e40*/  @!P0 S2R R0, SR_CgaCtaId ;  /* 0x0000000000008919 */ /* 0x000e220000008800 */
[----:B---3--:R-:W-:Y:S01]  /*32e50*/  IMAD.MOV.U32 R7, RZ, RZ, R2 ;  /* 0x000000ffff077224 */ /* 0x008fe200078e0002 */
[----:B------:R-:W-:Y:S01]  /*32e60*/  @!P0 MOV R2, 0x400 ;  /* 0x0000040000028802 */ /* 0x000fe20000000f00 */
[----:B----4-:R-:W-:-:S03]  /*32e70*/  IMAD.MOV.U32 R6, RZ, RZ, R3 ;  /* 0x000000ffff067224 */ /* 0x010fc600078e0003 */
[----:B0-----:R-:W-:-:S05]  /*32e80*/  @!P0 LEA R18, R0, R2, 0x18 ;  /* 0x0000000200128211 */ /* 0x001fca00078ec0ff */
[----:B-----5:R1:W-:Y:S01]  /*32e90*/  @!P0 STS.128 [R18+0x388d0], R4 ;  /* 0x0388d00412008388 */ /* 0x0203e20000000c00 */
[----:B------:R-:W-:Y:S06]  /*32ea0*/  BAR.ARV 0x5, 0x180 ;  /* 0x0146000000007b1d */ /* 0x000fec0000002000 */
.L_x_3056:
[----:B------:R-:W2:Y:S01]  /*32eb0*/  LDL R0, [R1+0xc] ;  /* 0x00000c0001007983 */ /* 0x000ea20000100800 */
[----:B------:R-:W-:Y:S02]  /*32ec0*/  ULDC UR4, c[0x0][0xc3c] ;  /* 0x00030f0000047ab9 */ /* 0x000fe40000000800 */
[----:B--2---:R-:W-:-:S13]  /*32ed0*/  ISETP.GE.AND P0, PT, R0, UR4, PT ;  /* 0x0000000400007c0c */ /* 0x004fda000bf06270 */
[----:B------:R-:W-:Y:S05]  /*32ee0*/  @!P0 BRA `(.L_x_3068) ;  /* 0xffffff7800748947 */ /* 0x000fea000383ffff */
[----:B------:R-:W-:Y:S05]  /*32ef0*/  BSYNC B8 ;  /* 0x0000000000087941 */ /* 0x000fea0003800000 */
.L_x_2903:
        /* <DEDUP_REMOVED lines=12> */
.L_x_3201:
[----:B------:R-:W-:Y:S05]  /*32fc0*/  BSYNC B0 ;  /* 0x0000000000007941 */ /* 0x000fea0003800000 */
.L_x_3069:
[----:B------:R-:W-:-:S03]  /*32fd0*/  UMOV UR4, 0xffffffff ;  /* 0xffffffff00047882 */ /* 0x000fc60000000000 */
[----:B------:R-:W-:Y:S05]  /*32fe0*/  BRA.DIV UR4, `(.L_x_3071) ;  /* 0x0000003204fc7947 */ /* 0x000fea000b800000 */
[----:B------:R-:W1:Y:S02]  /*32ff0*/  S2R R2, SR_TID.X ;  /* 0x0000000000027919 */ /* 0x000e640000002100 */
[----:B-1----:R-:W-:-:S04]  /*33000*/  SHF.R.U32.HI R2, RZ, 0x5, R2 ;  /* 0x00000005ff027819 */ /* 0x002fc80000011602 */
[----:B------:R-:W-:-:S05]  /*33010*/  LOP3.LUT R2, R2, 0x3, RZ, 0xc0, !PT ;  /* 0x0000000302027812 */ /* 0x000fca00078ec0ff */
[----:B------:R1:W2:Y:S02]  /*33020*/  SHFL.IDX PT, R14, R2, RZ, 0x1f ;  /* 0x00001fff020e7589 */ /* 0x0002a400000e0000 */
.L_x_3204:
[----:B--2---:R-:W-:-:S13]  /*33030*/  ISETP.NE.AND P0, PT, R14, RZ, PT ;  /* 0x000000ff0e00720c */ /* 0x004fda0003f05270 */
[----:B------:R-:W-:Y:S05]  /*33040*/  @P0 BRA `(.L_x_2630) ;  /* 0x0000000000940947 */ /* 0x000fea0003800000 */
[----:B------:R-:W-:-:S03]  /*33050*/  UMOV UR4, 0xffffffff ;  /* 0xffffffff00047882 */ /* 0x000fc60000000000 */
[----:B------:R-:W-:Y:S05]  /*33060*/  BRA.DIV UR4, `(.L_x_3072) ;  /* 0x0000003604107947 */ /* 0x000fea000b800000 */
[----:B------:R-:W-:-:S13]  /*33070*/  ELECT P6, URZ, PT ;  /* 0x00000000003f782f */ /* 0x000fda00038c0000 */
.L_x_3207:
[----:B------:R-:W-:Y:S05]  /*33080*/  @!P6 BRA `(.L_x_2630) ;  /* 0x000000000084e947 */ /* 0x000fea0003800000 */
[----:B-1----:R-:W2:Y:S02]  /*33090*/  LDL R2, [R1+0xc0] ;  /* 0x0000c00001027983 */ /* 0x002ea40000100800 */
[----:B--2---:R-:W-:-:S13]  /*330a0*/  R2UR UR4, R2 ;  /* 0x00000000020472ca */ /* 0x004fda00000e0000 */
[----:B------:R-:W-:-:S06]  /*330b0*/  ULOP3.LUT UR4, UR4, 0x2, URZ, 0xfc, !UPT ;  /* 0x0000000204047892 */ /* 0x000fcc000f8efc3f */
[----:B------:R-:W-:-:S04]  /*330c0*/  MOV R2, UR4 ;  /* 0x0000000400027c02 */ /* 0x000fc80008000f00 */
[----:B------:R-:W-:-:S13]  /*330d0*/  ISETP.NE.AND P2, PT, R2, 0x3, PT ;  /* 0x000000030200780c */ /* 0x000fda0003f45270 */
[----:B------:R-:W-:Y:S05]  /*330e0*/  @!P2 BRA `(.L_x_3073) ;  /* 0x000000000004a947 */ /* 0x000fea0003800000 */
[----:B------:R-:W-:Y:S01]  /*330f0*/  BPT.TRAP 0x1 ;  /* 0x000000040000795c */ /* 0x000fe20000300000 */
.L_x_3073:
        /* <DEDUP_REMOVED lines=13> */
.L_x_3208:
[----:B------:R-:W1:Y:S02]  /*331d0*/  SYNCS.PHASECHK.TRANS64.TRYWAIT P0, [R7+URZ], R2 ;  /* 0x00000002070075a7 */ /* 0x000e64000800017f */
[----:B-1----:R-:W-:Y:S05]  /*331e0*/  @!P0 BRA `(.L_x_3075) ;  /* 0x0000003000e48947 */ /* 0x002fea0003800000 */
.L_x_3209:
[----:B------:R-:W-:Y:S05]  /*331f0*/  @!P2 BRA `(.L_x_3076) ;  /* 0x000000000004a947 */ /* 0x000fea0003800000 */
[----:B------:R-:W-:Y:S01]  /*33200*/  BPT.TRAP 0x1 ;  /* 0x000000040000795c */ /* 0x000fe20000300000 */
.L_x_3076:
[----:B------:R-:W-:-:S05]  /*33210*/  IADD3 R0, R0, 0x38860, RZ ;  /* 0x0003886000007810 */ /* 0x000fca0007ffe0ff */
[----:B------:R-:W-:-:S04]  /*33220*/  IMAD R4, R19, 0x8, R0 ;  /* 0x0000000813047824 */ /* 0x000fc800078e0200 */
[----:B------:R-:W2:Y:S02]  /*33230*/  SYNCS.PHASECHK.TRANS64.TRYWAIT P0, [R4+URZ], R5 ;  /* 0x00000005040075a7 */ /* 0x000ea4000800017f */
[----:B--2---:R-:W-:Y:S05]  /*33240*/  @!P0 BRA `(.L_x_3077) ;  /* 0x0000003000e08947 */ /* 0x004fea0003800000 */
.L_x_3210:
[----:B------:R-:W-:-:S07]  /*33250*/  IMAD R3, R3, 0x8, R0 ;  /* 0x0000000803037824 */ /* 0x000fce00078e0200 */
.L_x_3078:
[----:B---3--:R3:W4:Y:S02]  /*33260*/  SYNCS.PHASECHK.TRANS64.TRYWAIT P0, [R3+URZ], R2 ;  /* 0x00000002030075a7 */ /* 0x008724000800017f */
[----:B----4-:R-:W-:Y:S05]  /*33270*/  @!P0 NANOSLEEP.SYNCS 0x989680 ;  /* 0x009896800000895d */ /* 0x010fea0003900000 */
[----:B------:R-:W4:Y:S02]  /*33280*/  @!P0 SYNCS.PHASECHK.TRANS64 P0, [R3+URZ], R2 ;  /* 0x00000002030085a7 */ /* 0x000f24000800007f */
[----:B----4-:R-:W-:Y:S05]  /*33290*/  @!P0 BRA `(.L_x_3078) ;  /* 0xfffffffc00f08947 */ /* 0x010fea000383ffff */
.L_x_2630:
[----:B------:R-:W-:Y:S05]  /*332a0*/  BSYNC B9 ;  /* 0x0000000000097941 */ /* 0x000fea0003800000 */
.L_x_2627:
[----:B------:R-:W-:Y:S05]  /*332b0*/  EXIT ;  /* 0x000000000000794d */ /* 0x000fea0003800000 */
.L_x_2652:
[----:B0-----:R0:W1:Y:S02]  /*332c0*/  SYNCS.PHASECHK.TRANS64.TRYWAIT P6, [R0+URZ+0x38890], R114 ;  /* 0x03889072000075a7 */ /* 0x00106400080c017f */
[----:B-1----:R-:W-:Y:S05]  /*332d0*/  @!P6 NANOSLEEP.SYNCS 0x989680 ;  /* 0x009896800000e95d */ /* 0x002fea0003900000 */
[----:B------:R-:W1:Y:S02]  /*332e0*/  @!P6 SYNCS.PHASECHK.TRANS64 P6, [R0+URZ+0x38890], R114 ;  /* 0x038890720000e5a7 */ /* 0x000e6400080c007f */
[----:B-1----:R-:W-:Y:S05]  /*332f0*/  @!P6 BRA `(.L_x_2652) ;  /* 0xfffffffc00f0e947 */ /* 0x002fea000383ffff */
[----:B------:R-:W-:Y:S05]  /*33300*/  BRA `(.L_x_3079) ;  /* 0xfffffd0c00287947 */ /* 0x000fea000383ffff */
.L_x_2708:
[----:B-1----:R1:W2:Y:S02]  /*33310*/  SYNCS.PHASECHK.TRANS64.TRYWAIT P5, [R0+URZ+0x38890], R114 ;  /* 0x03889072000075a7 */ /* 0x0022a400080a017f */
[----:B--2---:R-:W-:Y:S05]  /*33320*/  @!P5 NANOSLEEP.SYNCS 0x989680 ;  /* 0x009896800000d95d */ /* 0x004fea0003900000 */
[----:B------:R-:W2:Y:S02]  /*33330*/  @!P5 SYNCS.PHASECHK.TRANS64 P5, [R0+URZ+0x38890], R114 ;  /* 0x038890720000d5a7 */ /* 0x000ea400080a007f */
[----:B--2---:R-:W-:Y:S05]  /*33340*/  @!P5 BRA `(.L_x_2708) ;  /* 0xfffffffc00f0d947 */ /* 0x004fea000383ffff */
[----:B------:R-:W-:Y:S05]  /*33350*/  BRA `(.L_x_3080) ;  /* 0xfffffd4000907947 */ /* 0x000fea000383ffff */
.L_x_2733:
[----:B-1----:R1:W2:Y:S02]  /*33360*/  SYNCS.PHASECHK.TRANS64.TRYWAIT P3, [R0+URZ+0x38890], R114 ;  /* 0x03889072000075a7 */ /* 0x0022a4000806017f */
[----:B--2---:R-:W-:Y:S05]  /*33370*/  @!P3 NANOSLEEP.SYNCS 0x989680 ;  /* 0x009896800000b95d */ /* 0x004fea0003900000 */
[----:B------:R-:W2:Y:S02]  /*33380*/  @!P3 SYNCS.PHASECHK.TRANS64 P3, [R0+URZ+0x38890], R114 ;  /* 0x038890720000b5a7 */ /* 0x000ea4000806007f */
[----:B--2---:R-:W-:Y:S05]  /*33390*/  @!P3 BRA `(.L_x_2733) ;  /* 0xfffffffc00f0b947 */ /* 0x004fea000383ffff */
[----:B------:R-:W-:Y:S05]  /*333a0*/  BRA `(.L_x_3081) ;  /* 0xfffffd7400247947 */ /* 0x000fea000383ffff */
.L_x_2741:
[----:B0-----:R0:W1:Y:S02]  /*333b0*/  SYNCS.PHASECHK.TRANS64.TRYWAIT P2, [R0+URZ+0x388b0], R114 ;  /* 0x0388b072000075a7 */ /* 0x001064000804017f */
[----:B-1----:R-:W-:Y:S05]  /*333c0*/  @!P2 NANOSLEEP.SYNCS 0x989680 ;  /* 0x009896800000a95d */ /* 0x002fea0003900000 */
[----:B------:R-:W1:Y:S02]  /*333d0*/  @!P2 SYNCS.PHASECHK.TRANS64 P2, [R0+URZ+0x388b0], R114 ;  /* 0x0388b0720000a5a7 */ /* 0x000e64000804007f */
[----:B-1----:R-:W-:Y:S05]  /*333e0*/  @!P2 BRA `(.L_x_2741) ;  /* 0xfffffffc00f0a947 */ /* 0x002fea000383ffff */
[----:B------:R-:W-:Y:S05]  /*333f0*/  BRA `(.L_x_3082) ;  /* 0xfffffd7800547947 */ /* 0x000fea000383ffff */
.L_x_2763:
        /* <DEDUP_REMOVED lines=8> */
.L_x_3084:
[----:B------:R-:W-:Y:S05]  /*33480*/  BSYNC B1 ;  /* 0x0000000000017941 */ /* 0x000fea0003800000 */
.L_x_3083:
[----:B------:R-:W-:Y:S01]  /*33490*/  IMAD.MOV.U32 R13, RZ, RZ, R30 ;  /* 0x000000ffff0d7224 */ /* 0x000fe200078e001e */
[----:B------:R-:W-:Y:S01]  /*334a0*/  MOV R11, 0x181f ;  /* 0x0000181f000b7802 */ /* 0x000fe20000000f00 */
[----:B------:R-:W-:Y:S02]  /*334b0*/  IMAD.MOV.U32 R12, RZ, RZ, RZ ;  /* 0x000000ffff0c7224 */ /* 0x000fe400078e00ff */
[----:B------:R-:W-:Y:S02]  /*334c0*/  IMAD.MOV.U32 R15, RZ, RZ, -0x1 ;  /* 0xffffffffff0f7424 */ /* 0x000fe400078e00ff */
[----:B------:R-:W-:-:S07]  /*334d0*/  IMAD.MOV.U32 R7, RZ, RZ, R14 ;  /* 0x000000ffff077224 */ /* 0x000fce00078e000e */
[----:B------:R-:W-:Y:S05]  /*334e0*/  WARPSYNC.COLLECTIVE R15, `(.L_x_3085) ;  /* 0x000000000f087348 */ /* 0x000fea0003c00000 */
[----:B------:R0:W1:Y:S02]  /*334f0*/  SHFL.IDX P6, R14, R13, R12, R11 ;  /* 0x0000000c0d0e7389 */ /* 0x00006400000c000b */
[----:B01----:R-:W-:Y:S01]  /*33500*/  ENDCOLLECTIVE ;  /* 0x000000000000791b */ /* 0x003fe20003800000 */
.L_x_3085:
[----:B------:R-:W-:Y:S02]  /*33510*/  IMAD.MOV.U32 R13, RZ, RZ, R33 ;  /* 0x000000ffff0d7224 */ /* 0x000fe400078e0021 */
[----:B------:R-:W-:-:S07]  /*33520*/  IMAD.MOV.U32 R6, RZ, RZ, R14 ;  /* 0x000000ffff067224 */ /* 0x000fce00078e000e */
[----:B------:R-:W-:Y:S05]  /*33530*/  WARPSYNC.COLLECTIVE R15, `(.L_x_3086) ;  /* 0x000000000f087348 */ /* 0x000fea0003c00000 */
[----:B------:R0:W1:Y:S02]  /*33540*/  SHFL.IDX P6, R14, R13, R12, R11 ;  /* 0x0000000c0d0e7389 */ /* 0x00006400000c000b */
[----:B01----:R-:W-:Y:S01]  /*33550*/  ENDCOLLECTIVE ;  /* 0x000000000000791b */ /* 0x003fe20003800000 */
.L_x_3086:
[----:B------:R-:W-:Y:S01]  /*33560*/  MOV R13, R31 ;  /* 0x0000001f000d7202 */ /* 0x000fe20000000f00 */
[----:B------:R-:W-:-:S07]  /*33570*/  IMAD.MOV.U32 R9, RZ, RZ, R14 ;  /* 0x000000ffff097224 */ /* 0x000fce00078e000e */
[----:B------:R-:W-:Y:S05]  /*33580*/  WARPSYNC.COLLECTIVE R15, `(.L_x_3087) ;  /* 0x000000000f087348 */ /* 0x000fea0003c00000 */
[----:B------:R0:W1:Y:S02]  /*33590*/  SHFL.IDX P6, R14, R13, R12, R11 ;  /* 0x0000000c0d0e7389 */ /* 0x00006400000c000b */
[----:B01----:R-:W-:Y:S01]  /*335a0*/  ENDCOLLECTIVE ;  /* 0x000000000000791b */ /* 0x003fe20003800000 */
.L_x_3087:
[----:B------:R-:W-:Y:S01]  /*335b0*/  IMAD.MOV.U32 R8, RZ, RZ, R14 ;  /* 0x000000ffff087224 */ /* 0x000fe200078e000e */
[----:B------:R-:W-:Y:S06]  /*335c0*/  BRA `(.L_x_3088) ;  /* 0xfffffd8c00907947 */ /* 0x000fec000383ffff */
.L_x_2766:
[----:B------:R-:W-:Y:S01]  /*335d0*/  BSSY B1, `(.L_x_3089) ;  /* 0x0000008000017945 */ /* 0x000fe20003800000 */
[----:B------:R-:W-:Y:S01]  /*335e0*/  IMAD.MOV.U32 R13, RZ, RZ, R32 ;  /* 0x000000ffff0d7224 */ /* 0x000fe200078e0020 */
[----:B------:R-:W-:Y:S01]  /*335f0*/  MOV R15, 0xffffffff ;  /* 0xffffffff000f7802 */ /* 0x000fe20000000f00 */
[----:B------:R-:W-:Y:S02]  /*33600*/  IMAD.MOV.U32 R12, RZ, RZ, 0x1 ;  /* 0x00000001ff0c7424 */ /* 0x000fe400078e00ff */
[----:B------:R-:W-:-:S07]  /*33610*/  IMAD.MOV.U32 R11, RZ, RZ, 0x181f ;  /* 0x0000181fff0b7424 */ /* 0x000fce00078e00ff */
[----:B0--34-:R-:W-:Y:S05]  /*33620*/  WARPSYNC.COLLECTIVE R15, `(.L_x_3090) ;  /* 0x000000000f087348 */ /* 0x019fea0003c00000 */
[----:B------:R1:W2:Y:S02]  /*33630*/  SHFL.IDX P6, R14, R13, R12, R11 ;  /* 0x0000000c0d0e7389 */ /* 0x0002a400000c000b */
[----:B01234-:R-:W-:Y:S01]  /*33640*/  ENDCOLLECTIVE ;  /* 0x000000000000791b */ /* 0x01ffe20003800000 */
.L_x_3090:
[----:B------:R-:W-:Y:S05]  /*33650*/  BSYNC B1 ;  /* 0x0000000000017941 */ /* 0x000fea0003800000 */
.L_x_3089:
        /* <DEDUP_REMOVED lines=8> */
.L_x_3091:
[----:B------:R-:W-:Y:S02]  /*336e0*/  IMAD.MOV.U32 R13, RZ, RZ, R33 ;  /* 0x000000ffff0d7224 */ /* 0x000fe400078e0021 */
[----:B------:R-:W-:-:S07]  /*336f0*/  IMAD.MOV.U32 R6, RZ, RZ, R14 ;  /* 0x000000ffff067224 */ /* 0x000fce00078e000e */
[----:B------:R-:W-:Y:S05]  /*33700*/  WARPSYNC.COLLECTIVE R15, `(.L_x_3092) ;  /* 0x000000000f087348 */ /* 0x000fea0003c00000 */
[----:B------:R0:W1:Y:S02]  /*33710*/  SHFL.IDX P6, R14, R13, R12, R11 ;  /* 0x0000000c0d0e7389 */ /* 0x00006400000c000b */
[----:B01----:R-:W-:Y:S01]  /*33720*/  ENDCOLLECTIVE ;  /* 0x000000000000791b */ /* 0x003fe20003800000 */
.L_x_3092:
[----:B------:R-:W-:Y:S02]  /*33730*/  IMAD.MOV.U32 R13, RZ, RZ, R31 ;  /* 0x000000ffff0d7224 */ /* 0x000fe400078e001f */
[----:B------:R-:W-:-:S07]  /*33740*/  IMAD.MOV.U32 R9, RZ, RZ, R14 ;  /* 0x000000ffff097224 */ /* 0x000fce00078e000e */
[----:B------:R-:W-:Y:S05]  /*33750*/  WARPSYNC.COLLECTIVE R15, `(.L_x_3093) ;  /* 0x000000000f087348 */ /* 0x000fea0003c00000 */
[----:B------:R0:W1:Y:S02]  /*33760*/  SHFL.IDX P6, R14, R13, R12, R11 ;  /* 0x0000000c0d0e7389 */ /* 0x00006400000c000b */
[----:B01----:R-:W-:Y:S01]  /*33770*/  ENDCOLLECTIVE ;  /* 0x000000000000791b */ /* 0x003fe20003800000 */
.L_x_3093:
[----:B------:R-:W-:Y:S01]  /*33780*/  MOV R8, R14 ;  /* 0x0000000e00087202 */ /* 0x000fe20000000f00 */
[----:B------:R-:W-:Y:S06]  /*33790*/  BRA `(.L_x_3094) ;  /* 0xfffffd9000b07947 */ /* 0x000fec000383ffff */
.L_x_2769:
        /* <DEDUP_REMOVED lines=8> */
.L_x_3096:
[----:B------:R-:W-:Y:S05]  /*33820*/  BSYNC B1 ;  /* 0x0000000000017941 */ /* 0x000fea0003800000 */
.L_x_3095:
[----:B------:R-:W-:Y:S01]  /*33830*/  IMAD.MOV.U32 R13, RZ, RZ, R30 ;  /* 0x000000ffff0d7224 */ /* 0x000fe200078e001e */
[----:B------:R-:W-:Y:S01]  /*33840*/  MOV R7, R14 ;  /* 0x0000000e00077202 */ /* 0x000fe20000000f00 */
[----:B------:R-:W-:Y:S02]  /*33850*/  IMAD.MOV.U32 R12, RZ, RZ, 0x2 ;  /* 0x00000002ff0c7424 */ /* 0x000fe400078e00ff */
[----:B------:R-:W-:Y:S02]  /*33860*/  IMAD.MOV.U32 R11, RZ, RZ, 0x181f ;  /* 0x0000181fff0b7424 */ /* 0x000fe400078e00ff */
[----:B------:R-:W-:-:S07]  /*33870*/  IMAD.MOV.U32 R15, RZ, RZ, -0x1 ;  /* 0xffffffffff0f7424 */ /* 0x000fce00078e00ff */
[----:B------:R-:W-:Y:S05]  /*33880*/  WARPSYNC.COLLECTIVE R15, `(.L_x_3097) ;  /* 0x000000000f087348 */ /* 0x000fea0003c00000 */
[----:B------:R0:W1:Y:S02]  /*33890*/  SHFL.IDX P6, R14, R13, R12, R11 ;  /* 0x0000000c0d0e7389 */ /* 0x00006400000c000b */
[----:B01----:R-:W-:Y:S01]  /*338a0*/  ENDCOLLECTIVE ;  /* 0x000000000000791b */ /* 0x003fe20003800000 */
.L_x_3097:
[----:B------:R-:W-:Y:S01]  /*338b0*/  IMAD.MOV.U32 R13, RZ, RZ, R33 ;  /* 0x000000ffff0d7224 */ /* 0x000fe200078e0021 */
[----:B------:R-:W-:-:S07]  /*338c0*/  MOV R6, R14 ;  /* 0x0000000e00067202 */ /* 0x000fce0000000f00 */
[----:B------:R-:W-:Y:S05]  /*338d0*/  WARPSYNC.COLLECTIVE R15, `(.L_x_3098) ;  /* 0x000000000f087348 */ /* 0x000fea0003c00000 */
[----:B------:R0:W1:Y:S02]  /*338e0*/  SHFL.IDX P6, R14, R13, R12, R11 ;  /* 0x0000000c0d0e7389 */ /* 0x00006400000c000b */
[----:B01----:R-:W-:Y:S01]  /*338f0*/  ENDCOLLECTIVE ;  /* 0x000000000000791b */ /* 0x003fe20003800000 */
.L_x_3098:
[----:B------:R-:W-:Y:S02]  /*33900*/  IMAD.MOV.U32 R13, RZ, RZ, R31 ;  /* 0x000000ffff0d7224 */ /* 0x000fe400078e001f */
[----:B------:R-:W-:-:S07]  /*33910*/  IMAD.MOV.U32 R9, RZ, RZ, R14 ;  /* 0x000000ffff097224 */ /* 0x000fce00078e000e */
[----:B------:R-:W-:Y:S05]  /*33920*/  WARPSYNC.COLLECTIVE R15, `(.L_x_3099) ;  /* 0x000000000f087348 */ /* 0x000fea0003c00000 */
[----:B------:R0:W1:Y:S02]  /*33930*/  SHFL.IDX P6, R14, R13, R12, R11 ;  /* 0x0000000c0d0e7389 */ /* 0x00006400000c000b */
[----:B01----:R-:W-:Y:S01]  /*33940*/  ENDCOLLECTIVE ;  /* 0x000000000000791b */ /* 0x003fe20003800000 */
.L_x_3099:
[----:B------:R-:W-:Y:S01]  /*33950*/  IMAD.MOV.U32 R8, RZ, RZ, R14 ;  /* 0x000000ffff087224 */ /* 0x000fe200078e000e */
[----:B------:R-:W-:Y:S06]  /*33960*/  BRA `(.L_x_3100) ;  /* 0xfffffd9400a87947 */ /* 0x000fec000383ffff */
.L_x_2772:
[----:B------:R-:W-:Y:S01]  /*33970*/  BSSY B1, `(.L_x_3101) ;  /* 0x0000008000017945 */ /* 0x000fe20003800000 */
[----:B------:R-:W-:Y:S01]  /*33980*/  MOV R13, R32 ;  /* 0x00000020000d7202 */ /* 0x000fe20000000f00 */
[----:B------:R-:W-:Y:S02]  /*33990*/  IMAD.MOV.U32 R12, RZ, RZ, 0x3 ;  /* 0x00000003ff0c7424 */ /* 0x000fe400078e00ff */
[----:B------:R-:W-:Y:S02]  /*339a0*/  IMAD.MOV.U32 R11, RZ, RZ, 0x181f ;  /* 0x0000181fff0b7424 */ /* 0x000fe400078e00ff */
[----:B------:R-:W-:-:S07]  /*339b0*/  IMAD.MOV.U32 R15, RZ, RZ, -0x1 ;  /* 0xffffffffff0f7424 */ /* 0x000fce00078e00ff */
[----:B-1-34-:R-:W-:Y:S05]  /*339c0*/  WARPSYNC.COLLECTIVE R15, `(.L_x_3102) ;  /* 0x000000000f087348 */ /* 0x01afea0003c00000 */
[----:B------:R0:W2:Y:S02]  /*339d0*/  SHFL.IDX P6, R14, R13, R12, R11 ;  /* 0x0000000c0d0e7389 */ /* 0x0000a400000c000b */
[----:B01234-:R-:W-:Y:S01]  /*339e0*/  ENDCOLLECTIVE ;  /* 0x000000000000791b */ /* 0x01ffe20003800000 */
.L_x_3102:
[----:B------:R-:W-:Y:S05]  /*339f0*/  BSYNC B1 ;  /* 0x0000000000017941 */ /* 0x000fea0003800000 */
.L_x_3101:
[----:B------:R-:W-:Y:S01]  /*33a00*/  MOV R13, R30 ;  /* 0x0000001e000d7202 */ /* 0x000fe20000000f00 */
[----:B------:R-:W-:Y:S02]  /*33a10*/  IMAD.MOV.U32 R12, RZ, RZ, 0x3 ;  /* 0x00000003ff0c7424 */ /* 0x000fe400078e00ff */
[----:B------:R-:W-:Y:S02]  /*33a20*/  IMAD.MOV.U32 R11, RZ, RZ, 0x181f ;  /* 0x0000181fff0b7424 */ /* 0x000fe400078e00ff */
[----:B------:R-:W-:Y:S02]  /*33a30*/  IMAD.MOV.U32 R15, RZ, RZ, -0x1 ;  /* 0xffffffffff0f7424 */ /* 0x000fe400078e00ff */
[----:B------:R-:W-:-:S07]  /*33a40*/  IMAD.MOV.U32 R9, RZ, RZ, R14 ;  /* 0x000000ffff097224 */ /* 0x000fce00078e000e */
[----:B------:R-:W-:Y:S05]  /*33a50*/  WARPSYNC.COLLECTIVE R15, `(.L_x_3103) ;  /* 0x000000000f087348 */ /* 0x000fea0003c00000 */
[----:B------:R0:W1:Y:S02]  /*33a60*/  SHFL.IDX P6, R14, R13, R12, R11 ;  /* 0x0000000c0d0e7389 */ /* 0x00006400000c000b */
[----:B01----:R-:W-:Y:S01]  /*33a70*/  ENDCOLLECTIVE ;  /* 0x000000000000791b */ /* 0x003fe20003800000 */
.L_x_3103:
[----:B------:R-:W-:Y:S01]  /*33a80*/  MOV R13, R33 ;  /* 0x00000021000d7202 */ /* 0x000fe20000000f00 */
[----:B------:R-:W-:-:S07]  /*33a90*/  IMAD.MOV.U32 R8, RZ, RZ, R14 ;  /* 0x000000ffff087224 */ /* 0x000fce00078e000e */
[----:B------:R-:W-:Y:S05]  /*33aa0*/  WARPSYNC.COLLECTIVE R15, `(.L_x_3104) ;  /* 0x000000000f087348 */ /* 0x000fea0003c00000 */
[----:B------:R0:W1:Y:S02]  /*33ab0*/  SHFL.IDX P6, R14, R13, R12, R11 ;  /* 0x0000000c0d0e7389 */ /* 0x00006400000c000b */
[----:B01----:R-:W-:Y:S01]  /*33ac0*/  ENDCOLLECTIVE ;  /* 0x000000000000791b */ /* 0x003fe20003800000 */
.L_x_3104:
[----:B------:R-:W-:Y:S02]  /*33ad0*/  IMAD.MOV.U32 R13, RZ, RZ, R31 ;  /* 0x000000ffff0d7224 */ /* 0x000fe400078e001f */
[----:B------:R-:W-:-:S07]  /*33ae0*/  IMAD.MOV.U32 R78, RZ, RZ, R14 ;  /* 0x000000ffff4e7224 */ /* 0x000fce00078e000e */
[----:B------:R-:W-:Y:S05]  /*33af0*/  WARPSYNC.COLLECTIVE R15, `(.L_x_3105) ;  /* 0x000000000f087348 */ /* 0x000fea0003c00000 */
[----:B------:R0:W1:Y:S02]  /*33b00*/  SHFL.IDX P6, R14, R13, R12, R11 ;  /* 0x0000000c0d0e7389 */ /* 0x00006400000c000b */
[----:B01----:R-:W-:Y:S01]  /*33b10*/  ENDCOLLECTIVE ;  /* 0x000000000000791b */ /* 0x003fe20003800000 */
.L_x_3105:
[----:B------:R-:W-:Y:S01]  /*33b20*/  IMAD.MOV.U32 R10, RZ, RZ, R14 ;  /* 0x000000ffff0a7224 */ /* 0x000fe200078e000e */
[----:B------:R-:W-:Y:S06]  /*33b30*/  BRA `(.L_x_3106) ;  /* 0xfffffd9800a87947 */ /* 0x000fec000383ffff */
.L_x_2776:
[----:B0-----:R0:W1:Y:S02]  /*33b40*/  SYNCS.PHASECHK.TRANS64.TRYWAIT P0, [R16+URZ+0x38800], R0 ;  /* 0x03880000100075a7 */ /* 0x001064000800017f */
[----:B-1----:R-:W-:Y:S05]  /*33b50*/  @!P0 NANOSLEEP.SYNCS 0x989680 ;  /* 0x009896800000895d */ /* 0x002fea0003900000 */
[----:B------:R-:W1:Y:S02]  /*33b60*/  @!P0 SYNCS.PHASECHK.TRANS64 P0, [R16+URZ+0x38800], R0 ;  /* 0x03880000100085a7 */ /* 0x000e64000800007f */
[----:B-1----:R-:W-:Y:S05]  /*33b70*/  @!P0 BRA `(.L_x_2776) ;  /* 0xfffffffc00f08947 */ /* 0x002fea000383ffff */
[----:B------:R-:W-:Y:S05]  /*33b80*/  BRA `(.L_x_3107) ;  /* 0xfffffd9c00d87947 */ /* 0x000fea000383ffff */
.L_x_2808:
[----:B------:R-:W-:Y:S01]  /*33b90*/  BSSY B1, `(.L_x_3108) ;  /* 0x0000008000017945 */ /* 0x000fe20003800000 */
[----:B------:R-:W-:Y:S01]  /*33ba0*/  IMAD.MOV.U32 R13, RZ, RZ, R72 ;  /* 0x000000ffff0d7224 */ /* 0x000fe200078e0048 */
[----:B------:R-:W-:Y:S01]  /*33bb0*/  MOV R12, RZ ;  /* 0x000000ff000c7202 */ /* 0x000fe20000000f00 */
[----:B------:R-:W-:Y:S02]  /*33bc0*/  IMAD.MOV.U32 R11, RZ, RZ, 0x181f ;  /* 0x0000181fff0b7424 */ /* 0x000fe400078e00ff */
[----:B------:R-:W-:-:S07]  /*33bd0*/  IMAD.MOV.U32 R15, RZ, RZ, -0x1 ;  /* 0xffffffffff0f7424 */ /* 0x000fce00078e00ff */
[----:B------:R-:W-:Y:S05]  /*33be0*/  WARPSYNC.COLLECTIVE R15, `(.L_x_3109) ;  /* 0x000000000f087348 */ /* 0x000fea0003c00000 */
[----:B------:R0:W1:Y:S02]  /*33bf0*/  SHFL.IDX P6, R14, R13, R12, R11 ;  /* 0x0000000c0d0e7389 */ /* 0x00006400000c000b */
[----:B01----:R-:W-:Y:S01]  /*33c00*/  ENDCOLLECTIVE ;  /* 0x000000000000791b */ /* 0x003fe20003800000 */
.L_x_3109:
[----:B------:R-:W-:Y:S05]  /*33c10*/  BSYNC B1 ;  /* 0x0000000000017941 */ /* 0x000fea0003800000 */
.L_x_3108:
        /* <DEDUP_REMOVED lines=8> */
.L_x_3110:
[----:B------:R-:W-:Y:S02]  /*33ca0*/  IMAD.MOV.U32 R13, RZ, RZ, R20 ;  /* 0x000000ffff0d7224 */ /* 0x000fe400078e0014 */
[----:B------:R-:W-:-:S07]  /*33cb0*/  IMAD.MOV.U32 R8, RZ, RZ, R14 ;  /* 0x000000ffff087224 */ /* 0x000fce00078e000e */
[----:B------:R-:W-:Y:S05]  /*33cc0*/  WARPSYNC.COLLECTIVE R15, `(.L_x_3111) ;  /* 0x000000000f087348 */ /* 0x000fea0003c00000 */
[----:B------:R0:W1:Y:S02]  /*33cd0*/  SHFL.IDX P6, R14, R13, R12, R11 ;  /* 0x0000000c0d0e7389 */ /* 0x00006400000c000b */
[----:B01----:R-:W-:Y:S01]  /*33ce0*/  ENDCOLLECTIVE ;  /* 0x000000000000791b */ /* 0x003fe20003800000 */
.L_x_3111:
[----:B------:R-:W-:Y:S01]  /*33cf0*/  IMAD.MOV.U32 R13, RZ, RZ, R3 ;  /* 0x000000ffff0d7224 */ /* 0x000fe200078e0003 */
[----:B------:R-:W-:-:S07]  /*33d00*/  MOV R7, R14 ;  /* 0x0000000e00077202 */ /* 0x000fce0000000f00 */
[----:B------:R-:W-:Y:S05]  /*33d10*/  WARPSYNC.COLLECTIVE R15, `(.L_x_3112) ;  /* 0x000000000f087348 */ /* 0x000fea0003c00000 */
[----:B------:R0:W1:Y:S02]  /*33d20*/  SHFL.IDX P6, R14, R13, R12, R11 ;  /* 0x0000000c0d0e7389 */ /* 0x00006400000c000b */
[----:B01----:R-:W-:Y:S01]  /*33d30*/  ENDCOLLECTIVE ;  /* 0x000000000000791b */ /* 0x003fe20003800000 */
.L_x_3112:
[----:B------:R-:W-:Y:S05]  /*33d40*/  BRA `(.L_x_3113) ;  /* 0xfffffdcc00d87947 */ /* 0x000fea000383ffff */
.L_x_2811:
[----:B------:R-:W-:Y:S01]  /*33d50*/  BSSY B1, `(.L_x_3114) ;  /* 0x0000008000017945 */ /* 0x000fe20003800000 */
[----:B------:R-:W-:Y:S01]  /*33d60*/  IMAD.MOV.U32 R13, RZ, RZ, R72 ;  /* 0x000000ffff0d7224 */ /* 0x000fe200078e0048 */
[----:B------:R-:W-:Y:S01]  /*33d70*/  MOV R15, 0xffffffff ;  /* 0xffffffff000f7802 */ /* 0x000fe20000000f00 */
[----:B------:R-:W-:Y:S02]  /*33d80*/  IMAD.MOV.U32 R12, RZ, RZ, 0x1 ;  /* 0x00000001ff0c7424 */ /* 0x000fe400078e00ff */
[----:B------:R-:W-:-:S07]  /*33d90*/  IMAD.MOV.U32 R11, RZ, RZ, 0x181f ;  /* 0x0000181fff0b7424 */ /* 0x000fce00078e00ff */
[----:B0-2-4-:R-:W-:Y:S05]  /*33da0*/  WARPSYNC.COLLECTIVE R15, `(.L_x_3115) ;  /* 0x000000000f087348 */ /* 0x015fea0003c00000 */
[----:B----4-:R1:W3:Y:S02]  /*33db0*/  SHFL.IDX P6, R14, R13, R12, R11 ;  /* 0x0000000c0d0e7389 */ /* 0x0102e400000c000b */
[----:B0123--:R-:W-:Y:S01]  /*33dc0*/  ENDCOLLECTIVE ;  /* 0x000000000000791b */ /* 0x00ffe20003800000 */
.L_x_3115:
[----:B------:R-:W-:Y:S05]  /*33dd0*/  BSYNC B1 ;  /* 0x0000000000017941 */ /* 0x000fea0003800000 */
.L_x_3114:
        /* <DEDUP_REMOVED lines=8> */
.L_x_3116:
[----:B------:R-:W-:Y:S02]  /*33e60*/  IMAD.MOV.U32 R13, RZ, RZ, R20 ;  /* 0x000000ffff0d7224 */ /* 0x000fe400078e0014 */
[----:B------:R-:W-:-:S07]  /*33e70*/  IMAD.MOV.U32 R8, RZ, RZ, R14 ;  /* 0x000000ffff087224 */ /* 0x000fce00078e000e */
[----:B------:R-:W-:Y:S05]  /*33e80*/  WARPSYNC.COLLECTIVE R15, `(.L_x_3117) ;  /* 0x000000000f087348 */ /* 0x000fea0003c00000 */
[----:B------:R0:W1:Y:S02]  /*33e90*/  SHFL.IDX P6, R14, R13, R12, R11 ;  /* 0x0000000c0d0e7389 */ /* 0x00006400000c000b */
[----:B01----:R-:W-:Y:S01]  /*33ea0*/  ENDCOLLECTIVE ;  /* 0x000000000000791b */ /* 0x003fe20003800000 */
.L_x_3117:
[----:B------:R-:W-:Y:S02]  /*33eb0*/  IMAD.MOV.U32 R13, RZ, RZ, R3 ;  /* 0x000000ffff0d7224 */ /* 0x000fe400078e0003 */
[----:B------:R-:W-:-:S07]  /*33ec0*/  IMAD.MOV.U32 R7, RZ, RZ, R14 ;  /* 0x000000ffff077224 */ /* 0x000fce00078e000e */
[----:B------:R-:W-:Y:S05]  /*33ed0*/  WARPSYNC.COLLECTIVE R15, `(.L_x_3118) ;  /* 0x000000000f087348 */ /* 0x000fea0003c00000 */
[----:B------:R0:W1:Y:S02]  /*33ee0*/  SHFL.IDX P6, R14, R13, R12, R11 ;  /* 0x0000000c0d0e7389 */ /* 0x00006400000c000b */
[----:B01----:R-:W-:Y:S01]  /*33ef0*/  ENDCOLLECTIVE ;  /* 0x000000000000791b */ /* 0x003fe20003800000 */
.L_x_3118:
[----:B------:R-:W-:Y:S05]  /*33f00*/  BRA `(.L_x_3119) ;  /* 0xfffffdd000a87947 */ /* 0x000fea000383ffff */
.L_x_2814:
[----:B------:R-:W-:Y:S01]  /*33f10*/  BSSY B1, `(.L_x_3120) ;  /* 0x0000008000017945 */ /* 0x000fe20003800000 */
[----:B------:R-:W-:Y:S01]  /*33f20*/  MOV R13, R72 ;  /* 0x00000048000d7202 */ /* 0x000fe20000000f00 */
[----:B------:R-:W-:Y:S02]  /*33f30*/  IMAD.MOV.U32 R12, RZ, RZ, 0x2 ;  /* 0x00000002ff0c7424 */ /* 0x000fe400078e00ff */
[----:B------:R-:W-:Y:S02]  /*33f40*/  IMAD.MOV.U32 R11, RZ, RZ, 0x181f ;  /* 0x0000181fff0b7424 */ /* 0x000fe400078e00ff */
[----:B------:R-:W-:-:S07]  /*33f50*/  IMAD.MOV.U32 R15, RZ, RZ, -0x1 ;  /* 0xffffffffff0f7424 */ /* 0x000fce00078e00ff */
[----:B-1--4-:R-:W-:Y:S05]  /*33f60*/  WARPSYNC.COLLECTIVE R15, `(.L_x_3121) ;  /* 0x000000000f087348 */ /* 0x012fea0003c00000 */
[----:B----4-:R0:W2:Y:S02]  /*33f70*/  SHFL.IDX P6, R14, R13, R12, R11 ;  /* 0x0000000c0d0e7389 */ /* 0x0100a400000c000b */
[----:B012---:R-:W-:Y:S01]  /*33f80*/  ENDCOLLECTIVE ;  /* 0x000000000000791b */ /* 0x007fe20003800000 */
.L_x_3121:
[----:B------:R-:W-:Y:S05]  /*33f90*/  BSYNC B1 ;  /* 0x0000000000017941 */ /* 0x000fea0003800000 */
.L_x_3120:
        /* <DEDUP_REMOVED lines=8> */
.L_x_3122:
[----:B------:R-:W-:Y:S01]  /*34020*/  MOV R13, R20 ;  /* 0x00000014000d7202 */ /* 0x000fe20000000f00 */
[----:B------:R-:W-:-:S07]  /*34030*/  IMAD.MOV.U32 R4, RZ, RZ, R14 ;  /* 0x000000ffff047224 */ /* 0x000fce00078e000e */
[----:B------:R-:W-:Y:S05]  /*34040*/  WARPSYNC.COLLECTIVE R15, `(.L_x_3123) ;  /* 0x000000000f087348 */ /* 0x000fea0003c00000 */
[----:B------:R0:W1:Y:S02]  /*34050*/  SHFL.IDX P6, R14, R13, R12, R11 ;  /* 0x0000000c0d0e7389 */ /* 0x00006400000c000b */
[----:B01----:R-:W-:Y:S01]  /*34060*/  ENDCOLLECTIVE ;  /* 0x000000000000791b */ /* 0x003fe20003800000 */
.L_x_3123:
[----:B------:R-:W-:Y:S02]  /*34070*/  IMAD.MOV.U32 R13, RZ, RZ, R3 ;  /* 0x000000ffff0d7224 */ /* 0x000fe400078e0003 */
[----:B------:R-:W-:-:S07]  /*34080*/  IMAD.MOV.U32 R7, RZ, RZ, R14 ;  /* 0x000000ffff077224 */ /* 0x000fce00078e000e */
[----:B------:R-:W-:Y:S05]  /*34090*/  WARPSYNC.COLLECTIVE R15, `(.L_x_3124) ;  /* 0x000000000f087348 */ /* 0x000fea0003c00000 */
[----:B------:R0:W1:Y:S02]  /*340a0*/  SHFL.IDX P6, R14, R13, R12, R11 ;  /* 0x0000000c0d0e7389 */ /* 0x00006400000c000b */
[----:B01----:R-:W-:Y:S01]  /*340b0*/  ENDCOLLECTIVE ;  /* 0x000000000000791b */ /* 0x003fe20003800000 */
.L_x_3124:
[----:B------:R-:W-:Y:S01]  /*340c0*/  IMAD.MOV.U32 R12, RZ, RZ, R14 ;  /* 0x000000ffff0c7224 */ /* 0x000fe200078e000e */
[----:B------:R-:W-:Y:S06]  /*340d0*/  BRA `(.L_x_3125) ;  /* 0xfffffdd400587947 */ /* 0x000fec000383ffff */
.L_x_2817:
[----:B------:R-:W-:Y:S01]  /*340e0*/  BSSY B1, `(.L_x_3126) ;  /* 0x0000008000017945 */ /* 0x000fe20003800000 */
[----:B------:R-:W-:Y:S01]  /*340f0*/  IMAD.MOV.U32 R13, RZ, RZ, R72 ;  /* 0x000000ffff0d7224 */ /* 0x000fe200078e0048 */
[----:B------:R-:W-:Y:S01]  /*34100*/  MOV R12, 0x3 ;  /* 0x00000003000c7802 */ /* 0x000fe20000000f00 */
[----:B------:R-:W-:Y:S02]  /*34110*/  IMAD.MOV.U32 R11, RZ, RZ, 0x181f ;  /* 0x0000181fff0b7424 */ /* 0x000fe400078e00ff */
[----:B------:R-:W-:-:S07]  /*34120*/  IMAD.MOV.U32 R15, RZ, RZ, -0x1 ;  /* 0xffffffffff0f7424 */ /* 0x000fce00078e00ff */
[----:B-1--4-:R-:W-:Y:S05]  /*34130*/  WARPSYNC.COLLECTIVE R15, `(.L_x_3127) ;  /* 0x000000000f087348 */ /* 0x012fea0003c00000 */
[----:B----4-:R0:W2:Y:S02]  /*34140*/  SHFL.IDX P6, R14, R13, R12, R11 ;  /* 0x0000000c0d0e7389 */ /* 0x0100a400000c000b */
[----:B012---:R-:W-:Y:S01]  /*34150*/  ENDCOLLECTIVE ;  /* 0x000000000000791b */ /* 0x007fe20003800000 */
.L_x_3127:
[----:B------:R-:W-:Y:S05]  /*34160*/  BSYNC B1 ;  /* 0x0000000000017941 */ /* 0x000fea0003800000 */
.L_x_3126:
        /* <DEDUP_REMOVED lines=8> */
.L_x_3128:
[----:B------:R-:W-:Y:S02]  /*341f0*/  IMAD.MOV.U32 R13, RZ, RZ, R20 ;  /* 0x000000ffff0d7224 */ /* 0x000fe400078e0014 */
[----:B------:R-:W-:-:S07]  /*34200*/  IMAD.MOV.U32 R21, RZ, RZ, R14 ;  /* 0x000000ffff157224 */ /* 0x000fce00078e000e */
[----:B------:R-:W-:Y:S05]  /*34210*/  WARPSYNC.COLLECTIVE R15, `(.L_x_3129) ;  /* 0x000000000f087348 */ /* 0x000fea0003c00000 */
[----:B------:R0:W1:Y:S02]  /*34220*/  SHFL.IDX P6, R14, R13, R12, R11 ;  /* 0x0000000c0d0e7389 */ /* 0x00006400000c000b */
[----:B01----:R-:W-:Y:S01]  /*34230*/  ENDCOLLECTIVE ;  /* 0x000000000000791b */ /* 0x003fe20003800000 */
.L_x_3129:
[----:B------:R-:W-:Y:S01]  /*34240*/  IMAD.MOV.U32 R13, RZ, RZ, R3 ;  /* 0x000000ffff0d7224 */ /* 0x000fe200078e0003 */
[----:B------:R-:W-:-:S07]  /*34250*/  MOV R79, R14 ;  /* 0x0000000e004f7202 */ /* 0x000fce0000000f00 */
[----:B------:R-:W-:Y:S05]  /*34260*/  WARPSYNC.COLLECTIVE R15, `(.L_x_3130) ;  /* 0x000000000f087348 */ /* 0x000fea0003c00000 */
[----:B------:R0:W1:Y:S02]  /*34270*/  SHFL.IDX P6, R14, R13, R12, R11 ;  /* 0x0000000c0d0e7389 */ /* 0x00006400000c000b */
[----:B01----:R-:W-:Y:S01]  /*34280*/  ENDCOLLECTIVE ;  /* 0x000000000000791b */ /* 0x003fe20003800000 */
.L_x_3130:
[----:B------:R-:W-:Y:S01]  /*34290*/  IMAD.MOV.U32 R3, RZ, RZ, R14 ;  /* 0x000000ffff037224 */ /* 0x000fe200078e000e */
[----:B------:R-:W-:Y:S06]  /*342a0*/  BRA `(.L_x_3131) ;  /* 0xfffffdd8000c7947 */ /* 0x000fec000383ffff */
.L_x_2821:
[----:B0-----:R0:W1:Y:S02]  /*342b0*/  SYNCS.PHASECHK.TRANS64.TRYWAIT P0, [R16+URZ+0x38800], R0 ;  /* 0x03880000100075a7 */ /* 0x001064000800017f */
[----:B-1----:R-:W-:Y:S05]  /*342c0*/  @!P0 NANOSLEEP.SYNCS 0x989680 ;  /* 0x009896800000895d */ /* 0x002fea0003900000 */
[----:B------:R-:W1:Y:S02]  /*342d0*/  @!P0 SYNCS.PHASECHK.TRANS64 P0, [R16+URZ+0x38800], R0 ;  /* 0x03880000100085a7 */ /* 0x000e64000800007f */
[----:B-1----:R-:W-:Y:S05]  /*342e0*/  @!P0 BRA `(.L_x_2821) ;  /* 0xfffffffc00f08947 */ /* 0x002fea000383ffff */
[----:B------:R-:W-:Y:S05]  /*342f0*/  BRA `(.L_x_3132) ;  /* 0xfffffdd800f07947 */ /* 0x000fea000383ffff */
.L_x_2839:
[----:B-1----:R1:W4:Y:S02]  /*34300*/  SYNCS.PHASECHK.TRANS64.TRYWAIT P2, [R0+URZ+0x38830], R3 ;  /* 0x03883003000075a7 */ /* 0x002324000804017f */
[----:B----4-:R-:W-:Y:S05]  /*34310*/  @!P2 NANOSLEEP.SYNCS 0x989680 ;  /* 0x009896800000a95d */ /* 0x010fea0003900000 */
[----:B------:R-:W4:Y:S02]  /*34320*/  @!P2 SYNCS.PHASECHK.TRANS64 P2, [R0+URZ+0x38830], R3 ;  /* 0x038830030000a5a7 */ /* 0x000f24000804007f */
[----:B----4-:R-:W-:Y:S05]  /*34330*/  @!P2 BRA `(.L_x_2839) ;  /* 0xfffffffc00f0a947 */ /* 0x010fea000383ffff */
[----:B------:R-:W-:Y:S05]  /*34340*/  BRA `(.L_x_2838) ;  /* 0xfffffe1000d87947 */ /* 0x000fea000383ffff */
.L_x_2846:
[----:B-1----:R1:W2:Y:S02]  /*34350*/  SYNCS.PHASECHK.TRANS64.TRYWAIT P3, [R11+URZ+0x38830], R4 ;  /* 0x038830040b0075a7 */ /* 0x0022a4000806017f */
[----:B--2---:R-:W-:Y:S05]  /*34360*/  @!P3 NANOSLEEP.SYNCS 0x989680 ;  /* 0x009896800000b95d */ /* 0x004fea0003900000 */
[----:B------:R-:W2:Y:S02]  /*34370*/  @!P3 SYNCS.PHASECHK.TRANS64 P3, [R11+URZ+0x38830], R4 ;  /* 0x038830040b00b5a7 */ /* 0x000ea4000806007f */
[----:B--2---:R-:W-:Y:S05]  /*34380*/  @!P3 BRA `(.L_x_2846) ;  /* 0xfffffffc00f0b947 */ /* 0x004fea000383ffff */
[----:B------:R-:W-:Y:S05]  /*34390*/  BRA `(.L_x_2845) ;  /* 0xfffffe5c00047947 */ /* 0x000fea000383ffff */
.L_x_2851:
[----:B-1----:R1:W2:Y:S02]  /*343a0*/  SYNCS.PHASECHK.TRANS64.TRYWAIT P3, [R9+URZ+0x38850], R0 ;  /* 0x03885000090075a7 */ /* 0x0022a4000806017f */
[----:B--2---:R-:W-:Y:S05]  /*343b0*/  @!P3 NANOSLEEP.SYNCS 0x989680 ;  /* 0x009896800000b95d */ /* 0x004fea0003900000 */
[----:B------:R-:W2:Y:S02]  /*343c0*/  @!P3 SYNCS.PHASECHK.TRANS64 P3, [R9+URZ+0x38850], R0 ;  /* 0x038850000900b5a7 */ /* 0x000ea4000806007f */
[----:B--2---:R-:W-:Y:S05]  /*343d0*/  @!P3 BRA `(.L_x_2851) ;  /* 0xfffffffc00f0b947 */ /* 0x004fea000383ffff */
[----:B------:R-:W-:Y:S05]  /*343e0*/  BRA `(.L_x_2850) ;  /* 0xfffffe9000c47947 */ /* 0x000fea000383ffff */
.L_x_2859:
[----:B-1----:R1:W2:Y:S02]  /*343f0*/  SYNCS.PHASECHK.TRANS64.TRYWAIT P2, [R4+URZ+0x38830], R5 ;  /* 0x03883005040075a7 */ /* 0x0022a4000804017f */
[----:B--2---:R-:W-:Y:S05]  /*34400*/  @!P2 NANOSLEEP.SYNCS 0x989680 ;  /* 0x009896800000a95d */ /* 0x004fea0003900000 */
[----:B------:R-:W2:Y:S02]  /*34410*/  @!P2 SYNCS.PHASECHK.TRANS64 P2, [R4+URZ+0x38830], R5 ;  /* 0x038830050400a5a7 */ /* 0x000ea4000804007f */
[----:B--2---:R-:W-:Y:S05]  /*34420*/  @!P2 BRA `(.L_x_2859) ;  /* 0xfffffffc00f0a947 */ /* 0x004fea000383ffff */
[----:B------:R-:W-:Y:S05]  /*34430*/  BRA `(.L_x_2858) ;  /* 0xfffffea8009c7947 */ /* 0x000fea000383ffff */
.L_x_2864:
[----:B-1----:R1:W2:Y:S02]  /*34440*/  SYNCS.PHASECHK.TRANS64.TRYWAIT P2, [R9+URZ+0x38850], R0 ;  /* 0x03885000090075a7 */ /* 0x0022a4000804017f */
[----:B--2---:R-:W-:Y:S05]  /*34450*/  @!P2 NANOSLEEP.SYNCS 0x989680 ;  /* 0x009896800000a95d */ /* 0x004fea0003900000 */
[----:B------:R-:W2:Y:S02]  /*34460*/  @!P2 SYNCS.PHASECHK.TRANS64 P2, [R9+URZ+0x38850], R0 ;  /* 0x038850000900a5a7 */ /* 0x000ea4000804007f */
[----:B--2---:R-:W-:Y:S05]  /*34470*/  @!P2 BRA `(.L_x_2864) ;  /* 0xfffffffc00f0a947 */ /* 0x004fea000383ffff */
[----:B------:R-:W-:Y:S05]  /*34480*/  BRA `(.L_x_2863) ;  /* 0xfffffee0005c7947 */ /* 0x000fea000383ffff */
.L_x_2870:
[----:B-1----:R1:W2:Y:S02]  /*34490*/  SYNCS.PHASECHK.TRANS64.TRYWAIT P0, [R10+URZ+0x38850], R0 ;  /* 0x038850000a0075a7 */ /* 0x0022a4000800017f */
[----:B--2---:R-:W-:Y:S05]  /*344a0*/  @!P0 NANOSLEEP.SYNCS 0x989680 ;  /* 0x009896800000895d */ /* 0x004fea0003900000 */
[----:B------:R-:W2:Y:S02]  /*344b0*/  @!P0 SYNCS.PHASECHK.TRANS64 P0, [R10+URZ+0x38850], R0 ;  /* 0x038850000a0085a7 */ /* 0x000ea4000800007f */
[----:B--2---:R-:W-:Y:S05]  /*344c0*/  @!P0 BRA `(.L_x_2870) ;  /* 0xfffffffc00f08947 */ /* 0x004fea000383ffff */
[----:B------:R-:W-:Y:S05]  /*344d0*/  BRA `(.L_x_2869) ;  /* 0xfffffef8006c7947 */ /* 0x000fea000383ffff */
.L_x_2911:
[----:B------:R-:W0:Y:S01]  /*344e0*/  S2R R5, SR_TID.X ;  /* 0x0000000000057919 */ /* 0x000e220000002100 */
[----:B------:R-:W-:Y:S01]  /*344f0*/  BSSY B1, `(.L_x_3133) ;  /* 0x000000a000017945 */ /* 0x000fe20003800000 */
[----:B------:R-:W-:Y:S01]  /*34500*/  IMAD.MOV.U32 R12, RZ, RZ, RZ ;  /* 0x000000ffff0c7224 */ /* 0x000fe200078e00ff */
[----:B------:R-:W-:Y:S01]  /*34510*/  MOV R11, 0x1f ;  /* 0x0000001f000b7802 */ /* 0x000fe20000000f00 */
[----:B------:R-:W-:Y:S01]  /*34520*/  IMAD.MOV.U32 R15, RZ, RZ, -0x1 ;  /* 0xffffffffff0f7424 */ /* 0x000fe200078e00ff */
[----:B0-----:R-:W-:-:S04]  /*34530*/  SHF.R.U32.HI R5, RZ, 0x5, R5 ;  /* 0x00000005ff057819 */ /* 0x001fc80000011605 */
[----:B------:R-:W-:-:S05]  /*34540*/  LOP3.LUT R5, R5, 0x3, RZ, 0xc0, !PT ;  /* 0x0000000305057812 */ /* 0x000fca00078ec0ff */
[----:B------:R-:W-:-:S07]  /*34550*/  IMAD.MOV.U32 R13, RZ, RZ, R5 ;  /* 0x000000ffff0d7224 */ /* 0x000fce00078e0005 */
[----:B------:R-:W-:Y:S05]  /*34560*/  WARPSYNC.COLLECTIVE R15, `(.L_x_3134) ;  /* 0x000000000f087348 */ /* 0x000fea0003c00000 */
[----:B------:R0:W1:Y:S02]  /*34570*/  SHFL.IDX P6, R14, R13, R12, R11 ;  /* 0x0000000c0d0e7389 */ /* 0x00006400000c000b */
[----:B01----:R-:W-:Y:S01]  /*34580*/  ENDCOLLECTIVE ;  /* 0x000000000000791b */ /* 0x003fe20003800000 */
.L_x_3134:
[----:B------:R-:W-:Y:S05]  /*34590*/  BSYNC B1 ;  /* 0x0000000000017941 */ /* 0x000fea0003800000 */
.L_x_3133:
[----:B------:R-:W-:Y:S05]  /*345a0*/  BRA `(.L_x_3135) ;  /* 0xffffff6c00947947 */ /* 0x000fea000383ffff */
.L_x_2913:
[----:B------:R-:W-:Y:S01]  /*345b0*/  BSSY B1, `(.L_x_3136) ;  /* 0x0000006000017945 */ /* 0x000fe20003800000 */
[----:B------:R-:W-:-:S07]  /*345c0*/  IMAD.MOV.U32 R15, RZ, RZ, -0x1 ;  /* 0xffffffffff0f7424 */ /* 0x000fce00078e00ff */
[----:B0-----:R-:W-:Y:S05]  /*345d0*/  WARPSYNC.COLLECTIVE R15, `(.L_x_3137) ;  /* 0x000000000f0c7348 */ /* 0x001fea0003c00000 */
[----:B------:R-:W-:Y:S02]  /*345e0*/  ELECT P6, UR62, PT ;  /* 0x00000000003e782f */ /* 0x000fe400038c0000 */
[----:B------:R-:W-:Y:S01]  /*345f0*/  MOV R14, UR62 ;  /* 0x0000003e000e7c02 */ /* 0x000fe20008000f00 */
[----:B0-----:R-:W-:Y:S10]  /*34600*/  ENDCOLLECTIVE ;  /* 0x000000000000791b */ /* 0x001ff40003800000 */
.L_x_3137:
[----:B------:R-:W-:Y:S05]  /*34610*/  BSYNC B1 ;  /* 0x0000000000017941 */ /* 0x000fea0003800000 */
.L_x_3136:
[----:B------:R-:W-:Y:S01]  /*34620*/  PLOP3.LUT P2, PT, P6, PT, PT, 0x80, 0x0 ;  /* 0x000000000000781c */ /* 0x000fe2000374f070 */
[----:B------:R-:W-:-:S12]  /*34630*/  BRA `(.L_x_2912) ;  /* 0xffffff6c00887947 */ /* 0x000fd8000383ffff */
.L_x_2915:
[----:B0-----:R0:W1:Y:S02]  /*34640*/  SYNCS.PHASECHK.TRANS64.TRYWAIT P0, [R18+URZ+0x38820], R2 ;  /* 0x03882002120075a7 */ /* 0x001064000800017f */
[----:B-1----:R-:W-:Y:S05]  /*34650*/  @!P0 NANOSLEEP.SYNCS 0x989680 ;  /* 0x009896800000895d */ /* 0x002fea0003900000 */
[----:B------:R-:W1:Y:S02]  /*34660*/  @!P0 SYNCS.PHASECHK.TRANS64 P0, [R18+URZ+0x38820], R2 ;  /* 0x03882002120085a7 */ /* 0x000e64000800007f */
[----:B-1----:R-:W-:Y:S05]  /*34670*/  @!P0 BRA `(.L_x_2915) ;  /* 0xfffffffc00f08947 */ /* 0x002fea000383ffff */
[----:B------:R-:W-:Y:S05]  /*34680*/  BRA `(.L_x_3138) ;  /* 0xffffff6c00987947 */ /* 0x000fea000383ffff */
.L_x_2919:
[----:B-1----:R1:W2:Y:S02]  /*34690*/  SYNCS.PHASECHK.TRANS64.TRYWAIT P0, [R6+URZ+0x388a0], R8 ;  /* 0x0388a008060075a7 */ /* 0x0022a4000800017f */
[----:B--2---:R-:W-:Y:S05]  /*346a0*/  @!P0 NANOSLEEP.SYNCS 0x989680 ;  /* 0x009896800000895d */ /* 0x004fea0003900000 */
[----:B------:R-:W2:Y:S02]  /*346b0*/  @!P0 SYNCS.PHASECHK.TRANS64 P0, [R6+URZ+0x388a0], R8 ;  /* 0x0388a008060085a7 */ /* 0x000ea4000800007f */
[----:B--2---:R-:W-:Y:S05]  /*346c0*/  @!P0 BRA `(.L_x_2919) ;  /* 0xfffffffc00f08947 */ /* 0x004fea000383ffff */
[----:B------:R-:W-:Y:S05]  /*346d0*/  BRA `(.L_x_3139) ;  /* 0xffffff6c00b87947 */ /* 0x000fea000383ffff */
.L_x_2927:
[----:B0-----:R0:W2:Y:S02]  /*346e0*/  SYNCS.PHASECHK.TRANS64.TRYWAIT P0, [R6+URZ+0x388c0], R8 ;  /* 0x0388c008060075a7 */ /* 0x0010a4000800017f */
[----:B--2---:R-:W-:Y:S05]  /*346f0*/  @!P0 NANOSLEEP.SYNCS 0x989680 ;  /* 0x009896800000895d */ /* 0x004fea0003900000 */
[----:B------:R-:W2:Y:S02]  /*34700*/  @!P0 SYNCS.PHASECHK.TRANS64 P0, [R6+URZ+0x388c0], R8 ;  /* 0x0388c008060085a7 */ /* 0x000ea4000800007f */
[----:B--2---:R-:W-:Y:S05]  /*34710*/  @!P0 BRA `(.L_x_2927) ;  /* 0xfffffffc00f08947 */ /* 0x004fea000383ffff */
[----:B------:R-:W-:Y:S05]  /*34720*/  BRA `(.L_x_3140) ;  /* 0xffffff7000f47947 */ /* 0x000fea000383ffff */
.L_x_2937:
[----:B0-----:R0:W1:Y:S02]  /*34730*/  SYNCS.PHASECHK.TRANS64.TRYWAIT P0, [R6+URZ+0x388a0], R5 ;  /* 0x0388a005060075a7 */ /* 0x001064000800017f */
[----:B-1----:R-:W-:Y:S05]  /*34740*/  @!P0 NANOSLEEP.SYNCS 0x989680 ;  /* 0x009896800000895d */ /* 0x002fea0003900000 */
[----:B------:R-:W1:Y:S02]  /*34750*/  @!P0 SYNCS.PHASECHK.TRANS64 P0, [R6+URZ+0x388a0], R5 ;  /* 0x0388a005060085a7 */ /* 0x000e64000800007f */
[----:B-1----:R-:W-:Y:S05]  /*34760*/  @!P0 BRA `(.L_x_2937) ;  /* 0xfffffffc00f08947 */ /* 0x002fea000383ffff */
[----:B------:R-:W-:Y:S05]  /*34770*/  BRA `(.L_x_3141) ;  /* 0xffffff78007c7947 */ /* 0x000fea000383ffff */
.L_x_2945:
[----:B-1----:R1:W2:Y:S02]  /*34780*/  SYNCS.PHASECHK.TRANS64.TRYWAIT P0, [R6+URZ+0x388c0], R5 ;  /* 0x0388c005060075a7 */ /* 0x0022a4000800017f */
[----:B--2---:R-:W-:Y:S05]  /*34790*/  @!P0 NANOSLEEP.SYNCS 0x989680 ;  /* 0x009896800000895d */ /* 0x004fea0003900000 */
[----:B------:R-:W2:Y:S02]  /*347a0*/  @!P0 SYNCS.PHASECHK.TRANS64 P0, [R6+URZ+0x388c0], R5 ;  /* 0x0388c005060085a7 */ /* 0x000ea4000800007f */
[----:B--2---:R-:W-:Y:S05]  /*347b0*/  @!P0 BRA `(.L_x_2945) ;  /* 0xfffffffc00f08947 */ /* 0x004fea000383ffff */
[----:B------:R-:W-:Y:S05]  /*347c0*/  BRA `(.L_x_3142) ;  /* 0xffffff7c00b47947 */ /* 0x000fea000383ffff */
.L_x_2963:
        /* <DEDUP_REMOVED lines=11> */
.L_x_3144:
[----:B------:R-:W-:Y:S05]  /*34880*/  BSYNC B0 ;  /* 0x0000000000007941 */ /* 0x000fea0003800000 */
.L_x_3143:
[----:B------:R-:W-:Y:S05]  /*34890*/  BRA `(.L_x_3145) ;  /* 0xffffff8c006c7947 */ /* 0x000fea000383ffff */
.L_x_2965:
[----:B------:R-:W-:Y:S01]  /*348a0*/  BSSY B0, `(.L_x_3146) ;  /* 0x0000006000007945 */ /* 0x000fe20003800000 */
[----:B------:R-:W-:-:S07]  /*348b0*/  IMAD.MOV.U32 R15, RZ, RZ, -0x1 ;  /* 0xffffffffff0f7424 */ /* 0x000fce00078e00ff */
[----:B0-----:R-:W-:Y:S05]  /*348c0*/  WARPSYNC.COLLECTIVE R15, `(.L_x_3147) ;  /* 0x000000000f0c7348 */ /* 0x001fea0003c00000 */
[----:B------:R-:W-:Y:S02]  /*348d0*/  ELECT P6, UR62, PT ;  /* 0x00000000003e782f */ /* 0x000fe400038c0000 */
[----:B------:R-:W-:Y:S01]  /*348e0*/  MOV R14, UR62 ;  /* 0x0000003e000e7c02 */ /* 0x000fe20008000f00 */
[----:B0-----:R-:W-:Y:S10]  /*348f0*/  ENDCOLLECTIVE ;  /* 0x000000000000791b */ /* 0x001ff40003800000 */
.L_x_3147:
[----:B------:R-:W-:Y:S05]  /*34900*/  BSYNC B0 ;  /* 0x0000000000007941 */ /* 0x000fea0003800000 */
.L_x_3146:
[----:B------:R-:W-:Y:S05]  /*34910*/  BRA `(.L_x_3148) ;  /* 0xffffff8c00787947 */ /* 0x000fea000383ffff */
.L_x_2967:
[----:B0-----:R0:W1:Y:S02]  /*34920*/  SYNCS.PHASECHK.TRANS64.TRYWAIT P0, [R0+URZ+0x38840], R2 ;  /* 0x03884002000075a7 */ /* 0x001064000800017f */
[----:B-1----:R-:W-:Y:S05]  /*34930*/  @!P0 NANOSLEEP.SYNCS 0x989680 ;  /* 0x009896800000895d */ /* 0x002fea0003900000 */
[----:B------:R-:W1:Y:S02]  /*34940*/  @!P0 SYNCS.PHASECHK.TRANS64 P0, [R0+URZ+0x38840], R2 ;  /* 0x03884002000085a7 */ /* 0x000e64000800007f */
[----:B-1----:R-:W-:Y:S05]  /*34950*/  @!P0 BRA `(.L_x_2967) ;  /* 0xfffffffc00f08947 */ /* 0x002fea000383ffff */
[----:B------:R-:W-:Y:S05]  /*34960*/  BRA `(.L_x_3149) ;  /* 0xffffff8c00dc7947 */ /* 0x000fea000383ffff */
.L_x_2971:
[----:B------:R0:W5:Y:S01]  /*34970*/  LDL.LU R9, [R1+0x50] ;  /* 0x0000500001097983 */ /* 0x0001620000300800 */
[----:B------:R-:W-:Y:S01]  /*34980*/  IMAD.MOV.U32 R13, RZ, RZ, R3 ;  /* 0x000000ffff0d7224 */ /* 0x000fe200078e0003 */
[----:B------:R-:W-:Y:S01]  /*34990*/  MOV R11, 0x181f ;  /* 0x0000181f000b7802 */ /* 0x000fe20000000f00 */
[----:B------:R-:W-:Y:S02]  /*349a0*/  IMAD.MOV.U32 R12, RZ, RZ, RZ ;  /* 0x000000ffff0c7224 */ /* 0x000fe400078e00ff */
[----:B------:R-:W-:Y:S01]  /*349b0*/  IMAD.MOV.U32 R15, RZ, RZ, -0x1 ;  /* 0xffffffffff0f7424 */ /* 0x000fe200078e00ff */
[----:B------:R-:W1:Y:S06]  /*349c0*/  S2R R5, SR_TID.X ;  /* 0x0000000000057919 */ /* 0x000e6c0000002100 */
[----:B01---5:R-:W-:Y:S05]  /*349d0*/  WARPSYNC.COLLECTIVE R15, `(.L_x_3150) ;  /* 0x000000000f087348 */ /* 0x023fea0003c00000 */
[----:B------:R2:W3:Y:S02]  /*349e0*/  SHFL.IDX P6, R14, R13, R12, R11 ;  /* 0x0000000c0d0e7389 */ /* 0x0004e400000c000b */
[----:B0123-5:R-:W-:Y:S01]  /*349f0*/  ENDCOLLECTIVE ;  /* 0x000000000000791b */ /* 0x02ffe20003800000 */
.L_x_3150:
[----:B------:R-:W-:Y:S02]  /*34a00*/  IMAD.MOV.U32 R13, RZ, RZ, R4 ;  /* 0x000000ffff0d7224 */ /* 0x000fe400078e0004 */
[----:B------:R-:W-:-:S07]  /*34a10*/  IMAD.MOV.U32 R6, RZ, RZ, R14 ;  /* 0x000000ffff067224 */ /* 0x000fce00078e000e */
[----:B------:R-:W-:Y:S05]  /*34a20*/  WARPSYNC.COLLECTIVE R15, `(.L_x_3151) ;  /* 0x000000000f087348 */ /* 0x000fea0003c00000 */
[----:B------:R0:W1:Y:S02]  /*34a30*/  SHFL.IDX P6, R14, R13, R12, R11 ;  /* 0x0000000c0d0e7389 */ /* 0x00006400000c000b */
[----:B01----:R-:W-:Y:S01]  /*34a40*/  ENDCOLLECTIVE ;  /* 0x000000000000791b */ /* 0x003fe20003800000 */
.L_x_3151:
[----:B------:R-:W-:-:S04]  /*34a50*/  LOP3.LUT R5, R5, 0x7f, RZ, 0xc0, !PT ;  /* 0x0000007f05057812 */ /* 0x000fc800078ec0ff */
[----:B------:R-:W-:Y:S01]  /*34a60*/  SHF.R.U32.HI R0, RZ, 0x3, R5 ;  /* 0x00000003ff007819 */ /* 0x000fe20000011605 */
[----:B------:R-:W-:Y:S02]  /*34a70*/  IMAD R2, R9, R7, RZ ;  /* 0x0000000709027224 */ /* 0x000fe400078e02ff */
[----:B------:R-:W2:Y:S01]  /*34a80*/  LDL R9, [R1+0x2c] ;  /* 0x00002c0001097983 */ /* 0x000ea20000100800 */
[----:B------:R-:W-:Y:S01]  /*34a90*/  LEA R0, R10, R0, 0x7 ;  /* 0x000000000a007211 */ /* 0x000fe200078e38ff */
[----:B------:R-:W-:Y:S01]  /*34aa0*/  IMAD.MOV.U32 R7, RZ, RZ, R14 ;  /* 0x000000ffff077224 */ /* 0x000fe200078e000e */
[----:B------:R-:W-:Y:S01]  /*34ab0*/  ULDC.64 UR4, c[0x0][0x208] ;  /* 0x0000820000047ab9 */ /* 0x000fe20000000a00 */
        /* <DEDUP_REMOVED lines=20> */
.L_x_3152:
[----:B------:R-:W-:Y:S01]  /*34c00*/  IMAD.MOV.U32 R13, RZ, RZ, R4 ;  /* 0x000000ffff0d7224 */ /* 0x000fe200078e0004 */
[----:B------:R-:W-:-:S07]  /*34c10*/  MOV R7, R14 ;  /* 0x0000000e00077202 */ /* 0x000fce0000000f00 */
[----:B------:R-:W-:Y:S05]  /*34c20*/  WARPSYNC.COLLECTIVE R15, `(.L_x_3153) ;  /* 0x000000000f087348 */ /* 0x000fea0003c00000 */
[----:B------:R0:W1:Y:S02]  /*34c30*/  SHFL.IDX P6, R14, R13, R12, R11 ;  /* 0x0000000c0d0e7389 */ /* 0x00006400000c000b */
[----:B01----:R-:W-:Y:S01]  /*34c40*/  ENDCOLLECTIVE ;  /* 0x000000000000791b */ /* 0x003fe20003800000 */
.L_x_3153:
        /* <DEDUP_REMOVED lines=20> */
.L_x_3154:
[----:B------:R-:W-:Y:S01]  /*34d90*/  MOV R13, R4 ;  /* 0x00000004000d7202 */ /* 0x000fe20000000f00 */
[----:B------:R-:W-:-:S07]  /*34da0*/  IMAD.MOV.U32 R7, RZ, RZ, R14 ;  /* 0x000000ffff077224 */ /* 0x000fce00078e000e */
[----:B------:R-:W-:Y:S05]  /*34db0*/  WARPSYNC.COLLECTIVE R15, `(.L_x_3155) ;  /* 0x000000000f087348 */ /* 0x000fea0003c00000 */
[----:B------:R0:W1:Y:S02]  /*34dc0*/  SHFL.IDX P6, R14, R13, R12, R11 ;  /* 0x0000000c0d0e7389 */ /* 0x00006400000c000b */
[----:B01----:R-:W-:Y:S01]  /*34dd0*/  ENDCOLLECTIVE ;  /* 0x000000000000791b */ /* 0x003fe20003800000 */
.L_x_3155:
        /* <DEDUP_REMOVED lines=20> */
.L_x_3156:
[----:B------:R-:W-:Y:S02]  /*34f20*/  IMAD.MOV.U32 R13, RZ, RZ, R4 ;  /* 0x000000ffff0d7224 */ /* 0x000fe400078e0004 */
[----:B------:R-:W-:-:S07]  /*34f30*/  IMAD.MOV.U32 R7, RZ, RZ, R14 ;  /* 0x000000ffff077224 */ /* 0x000fce00078e000e */
[----:B------:R-:W-:Y:S05]  /*34f40*/  WARPSYNC.COLLECTIVE R15, `(.L_x_3157) ;  /* 0x000000000f087348 */ /* 0x000fea0003c00000 */
[----:B------:R0:W1:Y:S02]  /*34f50*/  SHFL.IDX P6, R14, R13, R12, R11 ;  /* 0x0000000c0d0e7389 */ /* 0x00006400000c000b */
[----:B01----:R-:W-:Y:S01]  /*34f60*/  ENDCOLLECTIVE ;  /* 0x000000000000791b */ /* 0x003fe20003800000 */
.L_x_3157:
[----:B------:R-:W-:Y:S01]  /*34f70*/  ULDC.64 UR4, c[0x0][0x208] ;  /* 0x0000820000047ab9 */ /* 0x000fe20000000a00 */
[----:B------:R-:W-:Y:S01]  /*34f80*/  MOV R13, R3 ;  /* 0x00000003000d7202 */ /* 0x000fe20000000f00 */
[----:B------:R-:W-:Y:S01]  /*34f90*/  IMAD.MOV.U32 R12, RZ, RZ, 0x4 ;  /* 0x00000004ff0c7424 */ /* 0x000fe200078e00ff */
[----:B------:R-:W-:-:S04]  /*34fa0*/  MOV R5, R14 ;  /* 0x0000000e00057202 */ /* 0x000fc80000000f00 */
        /* <DEDUP_REMOVED lines=16> */
.L_x_3158:
[----:B------:R-:W-:Y:S02]  /*350b0*/  IMAD.MOV.U32 R13, RZ, RZ, R4 ;  /* 0x000000ffff0d7224 */ /* 0x000fe400078e0004 */
[----:B------:R-:W-:-:S07]  /*350c0*/  IMAD.MOV.U32 R7, RZ, RZ, R14 ;  /* 0x000000ffff077224 */ /* 0x000fce00078e000e */
[----:B------:R-:W-:Y:S05]  /*350d0*/  WARPSYNC.COLLECTIVE R15, `(.L_x_3159) ;  /* 0x000000000f087348 */ /* 0x000fea0003c00000 */
[----:B------:R0:W1:Y:S02]  /*350e0*/  SHFL.IDX P6, R14, R13, R12, R11 ;  /* 0x0000000c0d0e7389 */ /* 0x00006400000c000b */
[----:B01----:R-:W-:Y:S01]  /*350f0*/  ENDCOLLECTIVE ;  /* 0x000000000000791b */ /* 0x003fe20003800000 */
.L_x_3159:
[----:B------:R-:W-:Y:S01]  /*35100*/  ULDC.64 UR4, c[0x0][0x208] ;  /* 0x0000820000047ab9 */ /* 0x000fe20000000a00 */
[----:B------:R-:W-:Y:S01]  /*35110*/  IMAD.MOV.U32 R13, RZ, RZ, R3 ;  /* 0x000000ffff0d7224 */ /* 0x000fe200078e0003 */
[----:B------:R-:W-:Y:S01]  /*35120*/  MOV R12, 0x5 ;  /* 0x00000005000c7802 */ /* 0x000fe20000000f00 */
        /* <DEDUP_REMOVED lines=17> */
.L_x_3160:
[----:B------:R-:W-:Y:S02]  /*35240*/  IMAD.MOV.U32 R13, RZ, RZ, R4 ;  /* 0x000000ffff0d7224 */ /* 0x000fe400078e0004 */
[----:B------:R-:W-:-:S07]  /*35250*/  IMAD.MOV.U32 R7, RZ, RZ, R14 ;  /* 0x000000ffff077224 */ /* 0x000fce00078e000e */
[----:B------:R-:W-:Y:S05]  /*35260*/  WARPSYNC.COLLECTIVE R15, `(.L_x_3161) ;  /* 0x000000000f087348 */ /* 0x000fea0003c00000 */
[----:B------:R0:W1:Y:S02]  /*35270*/  SHFL.IDX P6, R14, R13, R12, R11 ;  /* 0x0000000c0d0e7389 */ /* 0x00006400000c000b */
[----:B01----:R-:W-:Y:S01]  /*35280*/  ENDCOLLECTIVE ;  /* 0x000000000000791b */ /* 0x003fe20003800000 */
.L_x_3161:
[----:B------:R-:W-:Y:S01]  /*35290*/  ULDC.64 UR4, c[0x0][0x208] ;  /* 0x0000820000047ab9 */ /* 0x000fe20000000a00 */
[----:B------:R-:W-:Y:S02]  /*352a0*/  IMAD.MOV.U32 R13, RZ, RZ, R3 ;  /* 0x000000ffff0d7224 */ /* 0x000fe400078e0003 */
[----:B------:R-:W-:Y:S02]  /*352b0*/  IMAD.MOV.U32 R12, RZ, RZ, 0x6 ;  /* 0x00000006ff0c7424 */ /* 0x000fe400078e00ff */
        /* <DEDUP_REMOVED lines=17> */
.L_x_3162:
[----:B------:R-:W-:Y:S01]  /*353d0*/  IMAD.MOV.U32 R13, RZ, RZ, R4 ;  /* 0x000000ffff0d7224 */ /* 0x000fe200078e0004 */
[----:B------:R-:W-:-:S07]  /*353e0*/  MOV R7, R14 ;  /* 0x0000000e00077202 */ /* 0x000fce0000000f00 */
[----:B------:R-:W-:Y:S05]  /*353f0*/  WARPSYNC.COLLECTIVE R15, `(.L_x_3163) ;  /* 0x000000000f087348 */ /* 0x000fea0003c00000 */
[----:B------:R0:W1:Y:S02]  /*35400*/  SHFL.IDX P6, R14, R13, R12, R11 ;  /* 0x0000000c0d0e7389 */ /* 0x00006400000c000b */
[----:B01----:R-:W-:Y:S01]  /*35410*/  ENDCOLLECTIVE ;  /* 0x000000000000791b */ /* 0x003fe20003800000 */
.L_x_3163:
        /* <DEDUP_REMOVED lines=18> */
.L_x_3164:
[----:B------:R-:W-:Y:S02]  /*35540*/  IMAD.MOV.U32 R13, RZ, RZ, R4 ;  /* 0x000000ffff0d7224 */ /* 0x000fe400078e0004 */
[----:B------:R-:W-:-:S07]  /*35550*/  IMAD.MOV.U32 R5, RZ, RZ, R14 ;  /* 0x000000ffff057224 */ /* 0x000fce00078e000e */
[----:B------:R-:W-:Y:S05]  /*35560*/  WARPSYNC.COLLECTIVE R15, `(.L_x_3165) ;  /* 0x000000000f087348 */ /* 0x000fea0003c00000 */
[----:B------:R0:W1:Y:S02]  /*35570*/  SHFL.IDX P6, R14, R13, R12, R11 ;  /* 0x0000000c0d0e7389 */ /* 0x00006400000c000b */
[----:B01----:R-:W-:Y:S01]  /*35580*/  ENDCOLLECTIVE ;  /* 0x000000000000791b */ /* 0x003fe20003800000 */
.L_x_3165:
[----:B------:R-:W-:Y:S01]  /*35590*/  MOV R3, R14 ;  /* 0x0000000e00037202 */ /* 0x000fe20000000f00 */
[----:B------:R-:W-:Y:S06]  /*355a0*/  BRA `(.L_x_3166) ;  /* 0xffffff90009c7947 */ /* 0x000fec000383ffff */
.L_x_2976:
[----:B---3--:R3:W4:Y:S02]  /*355b0*/  SYNCS.PHASECHK.TRANS64.TRYWAIT P0, [R18+URZ+0x38820], R0 ;  /* 0x03882000120075a7 */ /* 0x008724000800017f */
[----:B----4-:R-:W-:Y:S05]  /*355c0*/  @!P0 NANOSLEEP.SYNCS 0x989680 ;  /* 0x009896800000895d */ /* 0x010fea0003900000 */
[----:B------:R-:W4:Y:S02]  /*355d0*/  @!P0 SYNCS.PHASECHK.TRANS64 P0, [R18+URZ+0x38820], R0 ;  /* 0x03882000120085a7 */ /* 0x000f24000800007f */
[----:B----4-:R-:W-:Y:S05]  /*355e0*/  @!P0 BRA `(.L_x_2976) ;  /* 0xfffffffc00f08947 */ /* 0x010fea000383ffff */
[----:B------:R-:W-:Y:S05]  /*355f0*/  BRA `(.L_x_3167) ;  /* 0xffffff9400187947 */ /* 0x000fea000383ffff */
.L_x_2985:
[----:B-1----:R1:W2:Y:S02]  /*35600*/  SYNCS.PHASECHK.TRANS64.TRYWAIT P0, [R3+URZ+0x38840], R2 ;  /* 0x03884002030075a7 */ /* 0x0022a4000800017f */
[----:B--2---:R-:W-:Y:S05]  /*35610*/  @!P0 NANOSLEEP.SYNCS 0x989680 ;  /* 0x009896800000895d */ /* 0x004fea0003900000 */
[----:B------:R-:W2:Y:S02]  /*35620*/  @!P0 SYNCS.PHASECHK.TRANS64 P0, [R3+URZ+0x38840], R2 ;  /* 0x03884002030085a7 */ /* 0x000ea4000800007f */
[----:B--2---:R-:W-:Y:S05]  /*35630*/  @!P0 BRA `(.L_x_2985) ;  /* 0xfffffffc00f08947 */ /* 0x004fea000383ffff */
[----:B------:R-:W-:Y:S05]  /*35640*/  BRA `(.L_x_3168) ;  /* 0xffffff9400f87947 */ /* 0x000fea000383ffff */
.L_x_2993:
[----:B0-----:R0:W1:Y:S02]  /*35650*/  SYNCS.PHASECHK.TRANS64.TRYWAIT P0, [R2+URZ+0x38860], R3 ;  /* 0x03886003020075a7 */ /* 0x001064000800017f */
[----:B-1----:R-:W-:Y:S05]  /*35660*/  @!P0 NANOSLEEP.SYNCS 0x989680 ;  /* 0x009896800000895d */ /* 0x002fea0003900000 */
[----:B------:R-:W1:Y:S02]  /*35670*/  @!P0 SYNCS.PHASECHK.TRANS64 P0, [R2+URZ+0x38860], R3 ;  /* 0x03886003020085a7 */ /* 0x000e64000800007f */
[----:B-1----:R-:W-:Y:S05]  /*35680*/  @!P0 BRA `(.L_x_2993) ;  /* 0xfffffffc00f08947 */ /* 0x002fea000383ffff */
[----:B------:R-:W-:Y:S05]  /*35690*/  BRA `(.L_x_3169) ;  /* 0xffffff9c00487947 */ /* 0x000fea000383ffff */
.L_x_3005:
[----:B-1----:R1:W2:Y:S02]  /*356a0*/  SYNCS.PHASECHK.TRANS64.TRYWAIT P0, [R3+URZ+0x38840], R2 ;  /* 0x03884002030075a7 */ /* 0x0022a4000800017f */
[----:B--2---:R-:W-:Y:S05]  /*356b0*/  @!P0 NANOSLEEP.SYNCS 0x989680 ;  /* 0x009896800000895d */ /* 0x004fea0003900000 */
[----:B------:R-:W2:Y:S02]  /*356c0*/  @!P0 SYNCS.PHASECHK.TRANS64 P0, [R3+URZ+0x38840], R2 ;  /* 0x03884002030085a7 */ /* 0x000ea4000800007f */
[----:B--2---:R-:W-:Y:S05]  /*356d0*/  @!P0 BRA `(.L_x_3005) ;  /* 0xfffffffc00f08947 */ /* 0x004fea000383ffff */
[----:B------:R-:W-:Y:S05]  /*356e0*/  BRA `(.L_x_3170) ;  /* 0xffffffa4005c7947 */ /* 0x000fea000383ffff */
.L_x_3013:
[----:B0-----:R0:W1:Y:S02]  /*356f0*/  SYNCS.PHASECHK.TRANS64.TRYWAIT P0, [R2+URZ+0x38860], R3 ;  /* 0x03886003020075a7 */ /* 0x001064000800017f */
[----:B-1----:R-:W-:Y:S05]  /*35700*/  @!P0 NANOSLEEP.SYNCS 0x989680 ;  /* 0x009896800000895d */ /* 0x002fea0003900000 */
[----:B------:R-:W1:Y:S02]  /*35710*/  @!P0 SYNCS.PHASECHK.TRANS64 P0, [R2+URZ+0x38860], R3 ;  /* 0x03886003020085a7 */ /* 0x000e64000800007f */
[----:B-1----:R-:W-:Y:S05]  /*35720*/  @!P0 BRA `(.L_x_3013) ;  /* 0xfffffffc00f08947 */ /* 0x002fea000383ffff */
[----:B------:R-:W-:Y:S05]  /*35730*/  BRA `(.L_x_3171) ;  /* 0xffffffa800ac7947 */ /* 0x000fea000383ffff */
.L_x_3025:
[----:B--2---:R2:W3:Y:S02]  /*35740*/  SYNCS.PHASECHK.TRANS64.TRYWAIT P0, [R3+URZ+0x38840], R2 ;  /* 0x03884002030075a7 */ /* 0x0044e4000800017f */
[----:B---3--:R-:W-:Y:S05]  /*35750*/  @!P0 NANOSLEEP.SYNCS 0x989680 ;  /* 0x009896800000895d */ /* 0x008fea0003900000 */
[----:B------:R-:W3:Y:S02]  /*35760*/  @!P0 SYNCS.PHASECHK.TRANS64 P0, [R3+URZ+0x38840], R2 ;  /* 0x03884002030085a7 */ /* 0x000ee4000800007f */
[----:B---3--:R-:W-:Y:S05]  /*35770*/  @!P0 BRA `(.L_x_3025) ;  /* 0xfffffffc00f08947 */ /* 0x008fea000383ffff */
[----:B------:R-:W-:Y:S05]  /*35780*/  BRA `(.L_x_3172) ;  /* 0xffffffb000987947 */ /* 0x000fea000383ffff */
.L_x_3033:
[----:B0-----:R0:W1:Y:S02]  /*35790*/  SYNCS.PHASECHK.TRANS64.TRYWAIT P0, [R2+URZ+0x38860], R5 ;  /* 0x03886005020075a7 */ /* 0x001064000800017f */
[----:B-1----:R-:W-:Y:S05]  /*357a0*/  @!P0 NANOSLEEP.SYNCS 0x989680 ;  /* 0x009896800000895d */ /* 0x002fea0003900000 */
[----:B------:R-:W1:Y:S02]  /*357b0*/  @!P0 SYNCS.PHASECHK.TRANS64 P0, [R2+URZ+0x38860], R5 ;  /* 0x03886005020085a7 */ /* 0x000e64000800007f */
[----:B-1----:R-:W-:Y:S05]  /*357c0*/  @!P0 BRA `(.L_x_3033) ;  /* 0xfffffffc00f08947 */ /* 0x002fea000383ffff */
[----:B------:R-:W-:Y:S05]  /*357d0*/  BRA `(.L_x_3173) ;  /* 0xffffffb400e47947 */ /* 0x000fea000383ffff */
.L_x_3047:
[----:B--2---:R2:W3:Y:S02]  /*357e0*/  SYNCS.PHASECHK.TRANS64.TRYWAIT P0, [R0+URZ+0x38860], R2 ;  /* 0x03886002000075a7 */ /* 0x0044e4000800017f */
[----:B---3--:R-:W-:Y:S05]  /*357f0*/  @!P0 NANOSLEEP.SYNCS 0x989680 ;  /* 0x009896800000895d */ /* 0x008fea0003900000 */
[----:B------:R-:W3:Y:S02]  /*35800*/  @!P0 SYNCS.PHASECHK.TRANS64 P0, [R0+URZ+0x38860], R2 ;  /* 0x03886002000085a7 */ /* 0x000ee4000800007f */
[----:B---3--:R-:W-:Y:S05]  /*35810*/  @!P0 BRA `(.L_x_3047) ;  /* 0xfffffffc00f08947 */ /* 0x008fea000383ffff */
[----:B------:R-:W-:Y:S05]  /*35820*/  BRA `(.L_x_3174) ;  /* 0xffffffbc00b87947 */ /* 0x000fea000383ffff */
.L_x_3057:
[----:B------:R-:W3:Y:S01]  /*35830*/  LDL R0, [R1] ;  /* 0x0000000001007983 */ /* 0x000ee20000100800 */
[----:B------:R-:W-:Y:S01]  /*35840*/  BSSY B0, `(.L_x_3175) ;  /* 0x0000008000007945 */ /* 0x000fe20003800000 */
[----:B------:R-:W-:Y:S02]  /*35850*/  IMAD.MOV.U32 R12, RZ, RZ, RZ ;  /* 0x000000ffff0c7224 */ /* 0x000fe400078e00ff */
[----:B------:R-:W-:Y:S02]  /*35860*/  IMAD.MOV.U32 R11, RZ, RZ, 0x1f ;  /* 0x0000001fff0b7424 */ /* 0x000fe400078e00ff */
[----:B------:R-:W-:Y:S02]  /*35870*/  IMAD.MOV.U32 R15, RZ, RZ, -0x1 ;  /* 0xffffffffff0f7424 */ /* 0x000fe400078e00ff */
[----:B---3--:R-:W-:-:S07]  /*35880*/  IMAD.MOV.U32 R13, RZ, RZ, R0 ;  /* 0x000000ffff0d7224 */ /* 0x008fce00078e0000 */
[----:B-12---:R-:W-:Y:S05]  /*35890*/  WARPSYNC.COLLECTIVE R15, `(.L_x_3176) ;  /* 0x000000000f087348 */ /* 0x006fea0003c00000 */
[----:B------:R0:W3:Y:S02]  /*358a0*/  SHFL.IDX P6, R14, R13, R12, R11 ;  /* 0x0000000c0d0e7389 */ /* 0x0000e400000c000b */
[----:B0123--:R-:W-:Y:S01]  /*358b0*/  ENDCOLLECTIVE ;  /* 0x000000000000791b */ /* 0x00ffe20003800000 */
.L_x_3176:
[----:B------:R-:W-:Y:S05]  /*358c0*/  BSYNC B0 ;  /* 0x0000000000007941 */ /* 0x000fea0003800000 */
.L_x_3175:
[----:B------:R0:W5:Y:S01]  /*358d0*/  LDL R2, [R1+0xc] ;  /* 0x00000c0001027983 */ /* 0x0001620000100800 */
[----:B------:R-:W-:Y:S01]  /*358e0*/  IMAD.MOV.U32 R13, RZ, RZ, R0 ;  /* 0x000000ffff0d7224 */ /* 0x000fe200078e0000 */
[----:B------:R-:W-:Y:S01]  /*358f0*/  MOV R5, R14 ;  /* 0x0000000e00057202 */ /* 0x000fe20000000f00 */
[----:B------:R-:W-:Y:S01]  /*35900*/  IMAD.MOV.U32 R12, RZ, RZ, 0x1 ;  /* 0x00000001ff0c7424 */ /* 0x000fe200078e00ff */
[----:B------:R-:W-:Y:S01]  /*35910*/  LOP3.LUT P1, RZ, R10, 0x1, RZ, 0xc0, !PT ;  /* 0x000000010aff7812 */ /* 0x000fe2000782c0ff */
[----:B------:R-:W-:Y:S02]  /*35920*/  IMAD.MOV.U32 R11, RZ, RZ, 0x1f ;  /* 0x0000001fff0b7424 */ /* 0x000fe400078e00ff */
[----:B------:R-:W-:-:S10]  /*35930*/  IMAD.MOV.U32 R15, RZ, RZ, -0x1 ;  /* 0xffffffffff0f7424 */ /* 0x000fd400078e00ff */
[----:B0----5:R-:W-:Y:S05]  /*35940*/  WARPSYNC.COLLECTIVE R15, `(.L_x_3177) ;  /* 0x000000000f087348 */ /* 0x021fea0003c00000 */
[----:B------:R1:W2:Y:S02]  /*35950*/  SHFL.IDX P6, R14, R13, R12, R11 ;  /* 0x0000000c0d0e7389 */ /* 0x0002a400000c000b */
[----:B012--5:R-:W-:Y:S01]  /*35960*/  ENDCOLLECTIVE ;  /* 0x000000000000791b */ /* 0x027fe20003800000 */
.L_x_3177:
        /* <DEDUP_REMOVED lines=14> */
[----:B------:R-:W-:Y:S01]  /*35a50*/  ISETP.GE.U32.AND P3, PT, R16, 0x10, PT ;  /* 0x000000101000780c */ /* 0x000fe20003f66070 */
[----:B------:R-:W-:Y:S02]  /*35a60*/  IMAD.MOV.U32 R11, RZ, RZ, RZ ;  /* 0x000000ffff0b7224 */ /* 0x000fe400078e00ff */
[----:B--2---:R-:W-:Y:S01]  /*35a70*/  @!P0 IMAD.MOV.U32 R4, RZ, RZ, R8 ;  /* 0x000000ffff048224 */ /* 0x004fe200078e0008 */
[----:B------:R-:W-:Y:S02]  /*35a80*/  MOV R8, RZ ;  /* 0x000000ff00087202 */ /* 0x000fe40000000f00 */
[----:B---3--:R-:W-:-:S02]  /*35a90*/  @!P0 MOV R6, R2 ;  /* 0x0000000200068202 */ /* 0x008fc40000000f00 */
[----:B------:R-:W-:-:S03]  /*35aa0*/  ISETP.GE.U32.AND P0, PT, R16, 0x2, PT ;  /* 0x000000021000780c */ /* 0x000fc60003f06070 */
[----:B------:R-:W-:-:S04]  /*35ab0*/  IMAD R2, R6, R4, RZ ;  /* 0x0000000406027224 */ /* 0x000fc800078e02ff */
[----:B------:R-:W-:-:S07]  /*35ac0*/  IMAD.MOV.U32 R13, RZ, RZ, R2 ;  /* 0x000000ffff0d7224 */ /* 0x000fce00078e0002 */
[----:B------:R-:W-:Y:S05]  /*35ad0*/  WARPSYNC.COLLECTIVE R15, `(.L_x_3178) ;  /* 0x000000000f087348 */ /* 0x000fea0003c00000 */
[----:B------:R0:W1:Y:S02]  /*35ae0*/  SHFL.UP P6, R14, R13, R12, R11 ;  /* 0x0400000c0d0e7389 */ /* 0x00006400000c000b */
[----:B01----:R-:W-:Y:S01]  /*35af0*/  ENDCOLLECTIVE ;  /* 0x000000000000791b */ /* 0x003fe20003800000 */
.L_x_3178:
        /* <DEDUP_REMOVED lines=9> */
.L_x_3179:
        /* <DEDUP_REMOVED lines=8> */
.L_x_3180:
        /* <DEDUP_REMOVED lines=8> */
.L_x_3181:
        /* <DEDUP_REMOVED lines=8> */
.L_x_3182:
[----:B------:R-:W-:Y:S02]  /*35d10*/  IMAD.MOV.U32 R12, RZ, RZ, 0x1f ;  /* 0x0000001fff0c7424 */ /* 0x000fe400078e00ff */
[----:B------:R-:W-:Y:S02]  /*35d20*/  IMAD.MOV.U32 R11, RZ, RZ, 0x1f ;  /* 0x0000001fff0b7424 */ /* 0x000fe400078e00ff */
[----:B------:R-:W-:-:S05]  /*35d30*/  IMAD.MOV.U32 R3, RZ, RZ, R14 ;  /* 0x000000ffff037224 */ /* 0x000fca00078e000e */
[----:B------:R-:W-:-:S04]  /*35d40*/  SEL R3, R3, RZ, P3 ;  /* 0x000000ff03037207 */ /* 0x000fc80001800000 */
[----:B------:R-:W-:-:S05]  /*35d50*/  IADD3 R7, R2, R3, RZ ;  /* 0x0000000302077210 */ /* 0x000fca0007ffe0ff */
[----:B------:R-:W-:-:S07]  /*35d60*/  IMAD.MOV.U32 R13, RZ, RZ, R7 ;  /* 0x000000ffff0d7224 */ /* 0x000fce00078e0007 */
[----:B------:R-:W-:Y:S05]  /*35d70*/  WARPSYNC.COLLECTIVE R15, `(.L_x_3183) ;  /* 0x000000000f087348 */ /* 0x000fea0003c00000 */
[----:B------:R0:W1:Y:S02]  /*35d80*/  SHFL.IDX P6, R14, R13, R12, R11 ;  /* 0x0000000c0d0e7389 */ /* 0x00006400000c000b */
[----:B01----:R-:W-:Y:S01]  /*35d90*/  ENDCOLLECTIVE ;  /* 0x000000000000791b */ /* 0x003fe20003800000 */
.L_x_3183:
[----:B------:R-:W-:Y:S01]  /*35da0*/  IMAD.MOV.U32 R9, RZ, RZ, R14 ;  /* 0x000000ffff097224 */ /* 0x000fe200078e000e */
[----:B------:R-:W-:Y:S06]  /*35db0*/  BRA `(.L_x_3184) ;  /* 0xffffffc000b87947 */ /* 0x000fec000383ffff */
.L_x_3060:
[----:B------:R-:W-:Y:S01]  /*35dc0*/  BSSY B0, `(.L_x_3185) ;  /* 0x0000008000007945 */ /* 0x000fe20003800000 */
[----:B------:R-:W-:Y:S02]  /*35dd0*/  IMAD.MOV.U32 R13, RZ, RZ, R2 ;  /* 0x000000ffff0d7224 */ /* 0x000fe400078e0002 */
[----:B------:R-:W-:Y:S02]  /*35de0*/  IMAD.MOV.U32 R12, RZ, RZ, 0x1 ;  /* 0x00000001ff0c7424 */ /* 0x000fe400078e00ff */
[----:B------:R-:W-:Y:S02]  /*35df0*/  IMAD.MOV.U32 R11, RZ, RZ, RZ ;  /* 0x000000ffff0b7224 */ /* 0x000fe400078e00ff */
[----:B------:R-:W-:-:S07]  /*35e00*/  IMAD.MOV.U32 R15, RZ, RZ, -0x1 ;  /* 0xffffffffff0f7424 */ /* 0x000fce00078e00ff */
[----:B0-----:R-:W-:Y:S05]  /*35e10*/  WARPSYNC.COLLECTIVE R15, `(.L_x_3186) ;  /* 0x000000000f087348 */ /* 0x001fea0003c00000 */
[----:B------:R1:W2:Y:S02]  /*35e20*/  SHFL.UP P6, R14, R13, R12, R11 ;  /* 0x0400000c0d0e7389 */ /* 0x0002a400000c000b */
[----:B012---:R-:W-:Y:S01]  /*35e30*/  ENDCOLLECTIVE ;  /* 0x000000000000791b */ /* 0x007fe20003800000 */
.L_x_3186:
[----:B------:R-:W-:Y:S05]  /*35e40*/  BSYNC B0 ;  /* 0x0000000000007941 */ /* 0x000fea0003800000 */
.L_x_3185:
[----:B------:R-:W2:Y:S01]  /*35e50*/  LDL R7, [R1+0x10] ;  /* 0x0000100001077983 */ /* 0x000ea20000100800 */
[----:B------:R-:W-:Y:S01]  /*35e60*/  MOV R3, R14 ;  /* 0x0000000e00037202 */ /* 0x000fe20000000f00 */
[----:B------:R-:W-:Y:S01]  /*35e70*/  IMAD.MOV.U32 R12, RZ, RZ, 0x2 ;  /* 0x00000002ff0c7424 */ /* 0x000fe200078e00ff */
[----:B------:R-:W-:Y:S01]  /*35e80*/  MOV R15, 0xffffffff ;  /* 0xffffffff000f7802 */ /* 0x000fe20000000f00 */
[----:B------:R-:W-:Y:S01]  /*35e90*/  IMAD.MOV.U32 R11, RZ, RZ, RZ ;  /* 0x000000ffff0b7224 */ /* 0x000fe200078e00ff */
[----:B--2---:R-:W-:-:S04]  /*35ea0*/  LOP3.LUT P4, RZ, R7, 0x1, RZ, 0xc0, !PT ;  /* 0x0000000107ff7812 */ /* 0x004fc8000788c0ff */
[----:B------:R-:W-:-:S05]  /*35eb0*/  SEL R3, R3, RZ, P4 ;  /* 0x000000ff03037207 */ /* 0x000fca0002000000 */
[----:B------:R-:W-:-:S04]  /*35ec0*/  IMAD.IADD R2, R2, 0x1, R3 ;  /* 0x0000000102027824 */ /* 0x000fc800078e0203 */
[----:B------:R-:W-:-:S07]  /*35ed0*/  IMAD.MOV.U32 R13, RZ, RZ, R2 ;  /* 0x000000ffff0d7224 */ /* 0x000fce00078e0002 */
[----:B------:R-:W-:Y:S05]  /*35ee0*/  WARPSYNC.COLLECTIVE R15, `(.L_x_3187) ;  /* 0x000000000f087348 */ /* 0x000fea0003c00000 */
[----:B------:R0:W1:Y:S02]  /*35ef0*/  SHFL.UP P6, R14, R13, R12, R11 ;  /* 0x0400000c0d0e7389 */ /* 0x00006400000c000b */
[----:B01----:R-:W-:Y:S01]  /*35f00*/  ENDCOLLECTIVE ;  /* 0x000000000000791b */ /* 0x003fe20003800000 */
.L_x_3187:
        /* <DEDUP_REMOVED lines=8> */
.L_x_3188:
        /* <DEDUP_REMOVED lines=8> */
.L_x_3189:
[----:B------:R-:W-:Y:S02]  /*36010*/  IMAD.MOV.U32 R12, RZ, RZ, 0x10 ;  /* 0x00000010ff0c7424 */ /* 0x000fe400078e00ff */
[----:B------:R-:W-:-:S05]  /*36020*/  IMAD.MOV.U32 R3, RZ, RZ, R14 ;  /* 0x000000ffff037224 */ /* 0x000fca00078e000e */
[----:B------:R-:W-:-:S04]  /*36030*/  SEL R3, R3, RZ, P2 ;  /* 0x000000ff03037207 */ /* 0x000fc80001000000 */
[----:B------:R-:W-:-:S05]  /*36040*/  IADD3 R2, R2, R3, RZ ;  /* 0x0000000302027210 */ /* 0x000fca0007ffe0ff */
[----:B------:R-:W-:-:S07]  /*36050*/  IMAD.MOV.U32 R13, RZ, RZ, R2 ;  /* 0x000000ffff0d7224 */ /* 0x000fce00078e0002 */
[----:B------:R-:W-:Y:S05]  /*36060*/  WARPSYNC.COLLECTIVE R15, `(.L_x_3190) ;  /* 0x000000000f087348 */ /* 0x000fea0003c00000 */
[----:B------:R0:W1:Y:S02]  /*36070*/  SHFL.UP P6, R14, R13, R12, R11 ;  /* 0x0400000c0d0e7389 */ /* 0x00006400000c000b */
[----:B01----:R-:W-:Y:S01]  /*36080*/  ENDCOLLECTIVE ;  /* 0x000000000000791b */ /* 0x003fe20003800000 */
.L_x_3190:
        /* <DEDUP_REMOVED lines=9> */
.L_x_3191:
[----:B------:R-:W-:Y:S01]  /*36120*/  IMAD.MOV.U32 R9, RZ, RZ, R14 ;  /* 0x000000ffff097224 */ /* 0x000fe200078e000e */
[----:B------:R-:W-:Y:S06]  /*36130*/  BRA `(.L_x_3192) ;  /* 0xffffffc0008c7947 */ /* 0x000fec000383ffff */
.L_x_3062:
[----:B------:R-:W-:Y:S01]  /*36140*/  BSSY B0, `(.L_x_3193) ;  /* 0x0000006000007945 */ /* 0x000fe20003800000 */
[----:B------:R-:W-:Y:S01]  /*36150*/  PLOP3.LUT P6, PT, P6, PT, PT, 0x8, 0x0 ;  /* 0x000000000000781c */ /* 0x000fe200037ce170 */
[----:B------:R-:W-:-:S12]  /*36160*/  IMAD.MOV.U32 R15, RZ, RZ, -0x1 ;  /* 0xffffffffff0f7424 */ /* 0x000fd800078e00ff */
[----:B0-----:R-:W-:Y:S05]  /*36170*/  WARPSYNC.COLLECTIVE R15, `(.L_x_3194) ;  /* 0x000000000f087348 */ /* 0x001fea0003c00000 */
[----:B------:R-:W-:Y:S01]  /*36180*/  VOTE.ANY R14, PT, P6 ;  /* 0x00000000000e7806 */ /* 0x000fe200030e0100 */
[----:B0-----:R-:W-:Y:S06]  /*36190*/  ENDCOLLECTIVE ;  /* 0x000000000000791b */ /* 0x001fec0003800000 */
.L_x_3194:
[----:B------:R-:W-:Y:S05]  /*361a0*/  BSYNC B0 ;  /* 0x0000000000007941 */ /* 0x000fea0003800000 */
.L_x_3193:
[----:B------:R0:W5:Y:S01]  /*361b0*/  LDL.LU R10, [R1+0xc] ;  /* 0x00000c00010a7983 */ /* 0x0001620000300800 */
[----:B------:R-:W-:Y:S01]  /*361c0*/  MOV R0, R14 ;  /* 0x0000000e00007202 */ /* 0x000fe20000000f00 */
[----:B------:R-:W-:Y:S02]  /*361d0*/  IMAD.MOV.U32 R13, RZ, RZ, R4 ;  /* 0x000000ffff0d7224 */ /* 0x000fe400078e0004 */
[----:B------:R-:W-:Y:S01]  /*361e0*/  IMAD.MOV.U32 R11, RZ, RZ, 0x1f ;  /* 0x0000001fff0b7424 */ /* 0x000fe200078e00ff */
[----:B------:R-:W1:Y:S01]  /*361f0*/  POPC R3, R0 ;  /* 0x0000000000037309 */ /* 0x000e620000000000 */
[----:B------:R-:W-:Y:S02]  /*36200*/  IMAD.MOV.U32 R15, RZ, RZ, -0x1 ;  /* 0xffffffffff0f7424 */ /* 0x000fe400078e00ff */
[----:B01----:R-:W-:-:S07]  /*36210*/  IMAD.MOV.U32 R12, RZ, RZ, R3 ;  /* 0x000000ffff0c7224 */ /* 0x003fce00078e0003 */
[----:B-----5:R-:W-:Y:S05]  /*36220*/  WARPSYNC.COLLECTIVE R15, `(.L_x_3195) ;  /* 0x000000000f087348 */ /* 0x020fea0003c00000 */
[----:B------:R0:W1:Y:S02]  /*36230*/  SHFL.IDX P6, R14, R13, R12, R11 ;  /* 0x0000000c0d0e7389 */ /* 0x00006400000c000b */
[----:B01---5:R-:W-:Y:S01]  /*36240*/  ENDCOLLECTIVE ;  /* 0x000000000000791b */ /* 0x023fe20003800000 */
.L_x_3195:
[----:B------:R-:W-:Y:S01]  /*36250*/  IMAD.MOV.U32 R13, RZ, RZ, R6 ;  /* 0x000000ffff0d7224 */ /* 0x000fe200078e0006 */
[----:B------:R-:W-:-:S07]  /*36260*/  MOV R4, R14 ;  /* 0x0000000e00047202 */ /* 0x000fce0000000f00 */
[----:B------:R-:W-:Y:S05]  /*36270*/  WARPSYNC.COLLECTIVE R15, `(.L_x_3196) ;  /* 0x000000000f087348 */ /* 0x000fea0003c00000 */
[----:B------:R0:W1:Y:S02]  /*36280*/  SHFL.IDX P6, R14, R13, R12, R11 ;  /* 0x0000000c0d0e7389 */ /* 0x00006400000c000b */
[----:B01----:R-:W-:Y:S01]  /*36290*/  ENDCOLLECTIVE ;  /* 0x000000000000791b */ /* 0x003fe20003800000 */
.L_x_3196:
[----:B------:R-:W-:Y:S02]  /*362a0*/  IMAD.MOV.U32 R6, RZ, RZ, R14 ;  /* 0x000000ffff067224 */ /* 0x000fe400078e000e */
[----:B------:R-:W-:-:S05]  /*362b0*/  IMAD.IADD R10, R3, 0x1, R10 ;  /* 0x00000001030a7824 */ /* 0x000fca00078e020a */
[----:B------:R0:W-:Y:S01]  /*362c0*/  STL [R1+0xc], R10 ;  /* 0x00000c0a01007387 */ /* 0x0001e20000100800 */
[----:B------:R-:W-:Y:S05]  /*362d0*/  BRA `(.L_x_3197) ;  /* 0xffffffc0006c7947 */ /* 0x000fea000383ffff */
.L_x_3064:
[----:B------:R-:W-:Y:S01]  /*362e0*/  BSSY B0, `(.L_x_3198) ;  /* 0x0000008000007945 */ /* 0x000fe20003800000 */
[----:B------:R-:W-:Y:S01]  /*362f0*/  IMAD.MOV.U32 R13, RZ, RZ, R7 ;  /* 0x000000ffff0d7224 */ /* 0x000fe200078e0007 */
[----:B------:R-:W-:Y:S01]  /*36300*/  MOV R12, R3 ;  /* 0x00000003000c7202 */ /* 0x000fe20000000f00 */
[----:B------:R-:W-:Y:S02]  /*36310*/  IMAD.MOV.U32 R11, RZ, RZ, 0x1f ;  /* 0x0000001fff0b7424 */ /* 0x000fe400078e00ff */
[----:B------:R-:W-:-:S07]  /*36320*/  IMAD.MOV.U32 R15, RZ, RZ, -0x1 ;  /* 0xffffffffff0f7424 */ /* 0x000fce00078e00ff */
[----:B0-----:R-:W-:Y:S05]  /*36330*/  WARPSYNC.COLLECTIVE R15, `(.L_x_3199) ;  /* 0x000000000f087348 */ /* 0x001fea0003c00000 */
[----:B------:R1:W2:Y:S02]  /*36340*/  SHFL.IDX P6, R14, R13, R12, R11 ;  /* 0x0000000c0d0e7389 */ /* 0x0002a400000c000b */
[----:B012---:R-:W-:Y:S01]  /*36350*/  ENDCOLLECTIVE ;  /* 0x000000000000791b */ /* 0x007fe20003800000 */
.L_x_3199:
[----:B------:R-:W-:Y:S05]  /*36360*/  BSYNC B0 ;  /* 0x0000000000007941 */ /* 0x000fea0003800000 */
.L_x_3198:
[----:B------:R-:W-:Y:S01]  /*36370*/  IMAD.MOV.U32 R3, RZ, RZ, R14 ;  /* 0x000000ffff037224 */ /* 0x000fe200078e000e */
[----:B------:R-:W-:Y:S06]  /*36380*/  BRA `(.L_x_3200) ;  /* 0xffffffc000587947 */ /* 0x000fec000383ffff */
.L_x_3070:
[----:B0-----:R0:W1:Y:S02]  /*36390*/  SYNCS.PHASECHK.TRANS64.TRYWAIT P0, [R0+URZ+0x38820], R3 ;  /* 0x03882003000075a7 */ /* 0x001064000800017f */
[----:B-1----:R-:W-:Y:S05]  /*363a0*/  @!P0 NANOSLEEP.SYNCS 0x989680 ;  /* 0x009896800000895d */ /* 0x002fea0003900000 */
[----:B------:R-:W1:Y:S02]  /*363b0*/  @!P0 SYNCS.PHASECHK.TRANS64 P0, [R0+URZ+0x38820], R3 ;  /* 0x03882003000085a7 */ /* 0x000e64000800007f */
[----:B-1----:R-:W-:Y:S05]  /*363c0*/  @!P0 BRA `(.L_x_3070) ;  /* 0xfffffffc00f08947 */ /* 0x002fea000383ffff */
[----:B------:R-:W-:Y:S05]  /*363d0*/  BRA `(.L_x_3201) ;  /* 0xffffffc800f87947 */ /* 0x000fea000383ffff */
.L_x_3071:
[----:B------:R-:W1:Y:S01]  /*363e0*/  S2R R2, SR_TID.X ;  /* 0x0000000000027919 */ /* 0x000e620000002100 */
[----:B------:R-:W-:Y:S01]  /*363f0*/  BSSY B0, `(.L_x_3202) ;  /* 0x000000a000007945 */ /* 0x000fe20003800000 */
[----:B------:R-:W-:Y:S01]  /*36400*/  MOV R12, RZ ;  /* 0x000000ff000c7202 */ /* 0x000fe20000000f00 */
        /* <DEDUP_REMOVED lines=8> */
.L_x_3203:
[----:B------:R-:W-:Y:S05]  /*36490*/  BSYNC B0 ;  /* 0x0000000000007941 */ /* 0x000fea0003800000 */
.L_x_3202:
[----:B------:R-:W-:Y:S05]  /*364a0*/  BRA `(.L_x_3204) ;  /* 0xffffffc800e07947 */ /* 0x000fea000383ffff */
.L_x_3072:
[----:B------:R-:W-:Y:S01]  /*364b0*/  BSSY B0, `(.L_x_3205) ;  /* 0x0000006000007945 */ /* 0x000fe20003800000 */
[----:B------:R-:W-:-:S07]  /*364c0*/  IMAD.MOV.U32 R15, RZ, RZ, -0x1 ;  /* 0xffffffffff0f7424 */ /* 0x000fce00078e00ff */
[----:B01----:R-:W-:Y:S05]  /*364d0*/  WARPSYNC.COLLECTIVE R15, `(.L_x_3206) ;  /* 0x000000000f0c7348 */ /* 0x003fea0003c00000 */
[----:B------:R-:W-:Y:S02]  /*364e0*/  ELECT P6, UR62, PT ;  /* 0x00000000003e782f */ /* 0x000fe400038c0000 */
[----:B------:R-:W-:Y:S01]  /*364f0*/  MOV R14, UR62 ;  /* 0x0000003e000e7c02 */ /* 0x000fe20008000f00 */
[----:B01----:R-:W-:Y:S10]  /*36500*/  ENDCOLLECTIVE ;  /* 0x000000000000791b */ /* 0x003ff40003800000 */
.L_x_3206:
[----:B------:R-:W-:Y:S05]  /*36510*/  BSYNC B0 ;  /* 0x0000000000007941 */ /* 0x000fea0003800000 */
.L_x_3205:
[----:B------:R-:W-:Y:S05]  /*36520*/  BRA `(.L_x_3207) ;  /* 0xffffffc800d47947 */ /* 0x000fea000383ffff */
.L_x_3074:
[----:B0-----:R0:W1:Y:S02]  /*36530*/  SYNCS.PHASECHK.TRANS64.TRYWAIT P0, [R6+URZ], R5 ;  /* 0x00000005060075a7 */ /* 0x001064000800017f */
[----:B-1----:R-:W-:Y:S05]  /*36540*/  @!P0 NANOSLEEP.SYNCS 0x989680 ;  /* 0x009896800000895d */ /* 0x002fea0003900000 */
[----:B------:R-:W1:Y:S02]  /*36550*/  @!P0 SYNCS.PHASECHK.TRANS64 P0, [R6+URZ], R5 ;  /* 0x00000005060085a7 */ /* 0x000e64000800007f */
[----:B-1----:R-:W-:Y:S05]  /*36560*/  @!P0 BRA `(.L_x_3074) ;  /* 0xfffffffc00f08947 */ /* 0x002fea000383ffff */
[----:B------:R-:W-:Y:S05]  /*36570*/  BRA `(.L_x_3208) ;  /* 0xffffffcc00147947 */ /* 0x000fea000383ffff */
.L_x_3075:
[----:B-1----:R1:W2:Y:S02]  /*36580*/  SYNCS.PHASECHK.TRANS64.TRYWAIT P0, [R7+URZ], R2 ;  /* 0x00000002070075a7 */ /* 0x0022a4000800017f */
[----:B--2---:R-:W-:Y:S05]  /*36590*/  @!P0 NANOSLEEP.SYNCS 0x989680 ;  /* 0x009896800000895d */ /* 0x004fea0003900000 */
[----:B------:R-:W2:Y:S02]  /*365a0*/  @!P0 SYNCS.PHASECHK.TRANS64 P0, [R7+URZ], R2 ;  /* 0x00000002070085a7 */ /* 0x000ea4000800007f */
[----:B--2---:R-:W-:Y:S05]  /*365b0*/  @!P0 BRA `(.L_x_3075) ;  /* 0xfffffffc00f08947 */ /* 0x004fea000383ffff */
[----:B------:R-:W-:Y:S05]  /*365c0*/  BRA `(.L_x_3209) ;  /* 0xffffffcc00087947 */ /* 0x000fea000383ffff */
.L_x_3077:
[----:B--2---:R2:W3:Y:S02]  /*365d0*/  SYNCS.PHASECHK.TRANS64.TRYWAIT P0, [R4+URZ], R5 ;  /* 0x00000005040075a7 */ /* 0x0044e4000800017f */
[----:B---3--:R-:W-:Y:S05]  /*365e0*/  @!P0 NANOSLEEP.SYNCS 0x989680 ;  /* 0x009896800000895d */ /* 0x008fea0003900000 */
[----:B------:R-:W3:Y:S02]  /*365f0*/  @!P0 SYNCS.PHASECHK.TRANS64 P0, [R4+URZ], R5 ;  /* 0x00000005040085a7 */ /* 0x000ee4000800007f */
[----:B---3--:R-:W-:Y:S05]  /*36600*/  @!P0 BRA `(.L_x_3077) ;  /* 0xfffffffc00f08947 */ /* 0x008fea000383ffff */
[----:B------:R-:W-:Y:S05]  /*36610*/  BRA `(.L_x_3210) ;  /* 0xffffffcc000c7947 */ /* 0x000fea000383ffff */
.L_x_3211:
        /* <DEDUP_REMOVED lines=14> */
.L_x_14847:


//--------------------- .text._ZN7cutlass13device_kernelIN5flash11enable_sm90INS1_16FlashAttnFwdSm90INS1_25CollectiveMainloopFwdSm90ILi2EN4cute5tupleIJNS5_1CILi1EEES8_S8_EEENS6_IJNS7_ILi128EEENS7_ILi112EEENS7_ILi192EEEEEELi192ENS_6half_tEfNS_4arch4Sm90ELb0ELb0ELb0ELb0ELb0ELb0ELb0ELb1ELb1ELb1ELb1ELb0EEENS1_21CollectiveEpilogueFwdINS6_IJSA_SC_SB_EEES9_SE_SG_Li256ELb0ELb1ELb1ELb0EEENS1_19SingleTileSchedulerILb0ELb1ELb1ELi128EEEEEEEEEvNT_6ParamsE --------------------------
	.section	.text._ZN7cutlass13device_kernelIN5flash11enable_sm90INS1_16FlashAttnFwdSm90INS1_25CollectiveMainloopFwdSm90ILi2EN4cute5tupleIJNS5_1CILi1EEES8_S8_EEENS6_IJNS7_ILi128EEENS7_ILi112EEENS7_ILi192EEEEEELi192ENS_6half_tEfNS_4arch4Sm90ELb0ELb0ELb0ELb0ELb0ELb0ELb0ELb1ELb1ELb1ELb1ELb0EEENS1_21CollectiveEpilogueFwdINS6_IJSA_SC_SB_EEES9_SE_SG_Li256ELb0ELb1ELb1ELb0EEENS1_19SingleTileSchedulerILb0ELb1ELb1ELi128EEEEEEEEEvNT_6ParamsE,"ax",@progbits
	.align	128
.text._ZN7cutlass13device_kernelIN5flash11enable_sm90INS1_16FlashAttnFwdSm90INS1_25CollectiveMainloopFwdSm90ILi2EN4cute5tupleIJNS5_1CILi1EEES8_S8_EEENS6_IJNS7_ILi128EEENS7_ILi112EEENS7_ILi192EEEEEELi192ENS_6half_tEfNS_4arch4Sm90ELb0ELb0ELb0ELb0ELb0ELb0ELb0ELb1ELb1ELb1ELb1ELb0EEENS1_21CollectiveEpilogueFwdINS6_IJSA_SC_SB_EEES9_SE_SG_Li256ELb0ELb1ELb1ELb0EEENS1_19SingleTileSchedulerILb0ELb1ELb1ELi128EEEEEEEEEvNT_6ParamsE:
        .type           _ZN7cutlass13device_kernelIN5flash11enable_sm90INS1_16FlashAttnFwdSm90INS1_25CollectiveMainloopFwdSm90ILi2EN4cute5tupleIJNS5_1CILi1EEES8_S8_EEENS6_IJNS7_ILi128EEENS7_ILi112EEENS7_ILi192EEEEEELi192ENS_6half_tEfNS_4arch4Sm90ELb0ELb0ELb0ELb0ELb0ELb0ELb0ELb1ELb1ELb1ELb1ELb0EEENS1_21CollectiveEpilogueFwdINS6_IJSA_SC_SB_EEES9_SE_SG_Li256ELb0ELb1ELb1ELb0EEENS1_19SingleTileSchedulerILb0ELb1ELb1ELi128EEEEEEEEEvNT_6ParamsE,@function
        .size           _ZN7cutlass13device_kernelIN5flash11enable_sm90INS1_16FlashAttnFwdSm90INS1_25CollectiveMainloopFwdSm90ILi2EN4cute5tupleIJNS5_1CILi1EEES8_S8_EEENS6_IJNS7_ILi128EEENS7_ILi112EEENS7_ILi192EEEEEELi192ENS_6half_tEfNS_4arch4Sm90ELb0ELb0ELb0ELb0ELb0ELb0ELb0ELb1ELb1ELb1ELb1ELb0EEENS1_21CollectiveEpilogueFwdINS6_IJSA_SC_SB_EEES9_SE_SG_Li256ELb0ELb1ELb1ELb0EEENS1_19SingleTileSchedulerILb0ELb1ELb1ELi128EEEEEEEEEvNT_6ParamsE,(.L_x_14848 - _ZN7cutlass13device_kernelIN5flash11enable_sm90INS1_16FlashAttnFwdSm90INS1_25CollectiveMainloopFwdSm90ILi2EN4cute5tupleIJNS5_1CILi1EEES8_S8_EEENS6_IJNS7_ILi128EEENS7_ILi112EEENS7_ILi192EEEEEELi192ENS_6half_tEfNS_4arch4Sm90ELb0ELb0ELb0ELb0ELb0ELb0ELb0ELb1ELb1ELb1ELb1ELb0EEENS1_21CollectiveEpilogueFwdINS6_IJSA_SC_SB_EEES9_SE_SG_Li256ELb0ELb1ELb1ELb0EEENS1_19SingleTileSchedulerILb0ELb1ELb1ELi128EEEEEEEEEvNT_6ParamsE)
        .other          _ZN7cutlass13device_kernelIN5flash11enable_sm90INS1_16FlashAttnFwdSm90INS1_25CollectiveMainloopFwdSm90ILi2EN4cute5tupleIJNS5_1CILi1EEES8_S8_EEENS6_IJNS7_ILi128EEENS7_ILi112EEENS7_ILi192EEEEEELi192ENS_6half_tEfNS_4arch4Sm90ELb0ELb0ELb0ELb0ELb0ELb0ELb0ELb1ELb1ELb1ELb1ELb0EEENS1_21CollectiveEpilogueFwdINS6_IJSA_SC_SB_EEES9_SE_SG_Li256ELb0ELb1ELb1ELb0EEENS1_19SingleTileSchedulerILb0ELb1ELb1ELi128EEEEEEEEEvNT_6ParamsE,@"STO_CUDA_ENTRY STV_DEFAULT"
_ZN7cutlass13device_kernelIN5flash11enable_sm90INS1_16FlashAttnFwdSm90INS1_25CollectiveMainloopFwdSm90ILi2EN4cute5tupleIJNS5_1CILi1EEES8_S8_EEENS6_IJNS7_ILi128EEENS7_ILi112EEENS7_ILi192EEEEEELi192ENS_6half_tEfNS_4arch4Sm90ELb0ELb0ELb0ELb0ELb0ELb0ELb0ELb1ELb1ELb1ELb1ELb0EEENS1_21CollectiveEpilogueFwdINS6_IJSA_SC_SB_EEES9_SE_SG_Li256ELb0ELb1ELb1ELb0EEENS1_19SingleTileSchedulerILb0ELb1ELb1ELi128EEEEEEEEEvNT_6ParamsE:
        /* <DEDUP_REMOVED lines=18> */
.L_x_3213:
[----:B------:R-:W-:Y:S05]  /*0120*/  BSYNC B0 ;  /* 0x0000000000007941 */ /* 0x000fea0003800000 */
.L_x_3212:
        /* <DEDUP_REMOVED lines=41> */
.L_x_3214:
        /* <DEDUP_REMOVED lines=22> */
.L_x_3215:
        /* <DEDUP_REMOVED lines=18> */
.L_x_3216:
        /* <DEDUP_REMOVED lines=22> */
.L_x_3217:
        /* <DEDUP_REMOVED lines=22> */
.L_x_3218:
        /* <DEDUP_REMOVED lines=9> */
.L_x_3221:
        /* <DEDUP_REMOVED lines=14> */
[----:B--2---:R-:W-:Y:S01]  /*0a70*/  ISETP.LE.AND P0, PT, RZ, UR8, PT ;  /* 0x00000008ff007c0c */ /* 0x004fe2000bf03270 */
[----:B------:R-:W-:Y:S02]  /*0a80*/  UIADD3 UR4, -UR10, URZ, URZ ;  /* 0x0000003f0a047290 */ /* 0x000fe4000fffe13f */
[----:B------:R-:W-:-:S02]  /*0a90*/  IMAD.U32 R18, RZ, RZ, UR10 ;  /* 0x0000000aff127e24 */ /* 0x000fc4000f8e00ff */
[----:B------:R-:W-:-:S08]  /*0aa0*/  UIMAD UR7, UR7, UR4, UR6 ;  /* 0x00000004070772a4 */ /* 0x000fd0000f8e0206 */
[----:B------:R-:W-:Y:S05]  /*0ab0*/  @!P0 BRA `(.L_x_3222) ;  /* 0x0000010800448947 */ /* 0x000fea0003800000 */
[----:B------:R-:W-:Y:S01]  /*0ac0*/  ULDC.64 UR4, c[0x0][0x418] ;  /* 0x0001060000047ab9 */ /* 0x000fe20000000a00 */
[----:B------:R-:W-:Y:S01]  /*0ad0*/  ULDC UR39, c[0x0][0x424] ;  /* 0x0001090000277ab9 */ /* 0x000fe20000000800 */
[----:B------:R-:W-:Y:S02]  /*0ae0*/  UISETP.NE.U32.AND UP0, UPT, UR4, URZ, UPT ;  /* 0x0000003f0400728c */ /* 0x000fe4000bf05070 */
[----:B------:R-:W-:Y:S02]  /*0af0*/  ULOP3.LUT UR9, UR7, 0xffff, URZ, 0xc0, !UPT ;  /* 0x0000ffff07097892 */ /* 0x000fe4000f8ec03f */
[----:B------:R-:W-:Y:S01]  /*0b00*/  UISETP.NE.AND.EX UP0, UPT, UR5, URZ, UPT, UP0 ;  /* 0x0000003f0500728c */ /* 0x000fe2000bf05300 */
[----:B------:R-:W-:-:S03]  /*0b10*/  ULDC UR4, c[0x0][0x2f0] ;  /* 0x0000bc0000047ab9 */ /* 0x000fc60000000800 */
[----:B------:R-:W-:-:S04]  /*0b20*/  USEL UR39, UR39, 0x1, UP0 ;  /* 0x0000000127277887 */ /* 0x000fc80008000000 */
[----:B------:R-:W-:-:S03]  /*0b30*/  UIMAD UR39, UR39, UR4, URZ ;  /* 0x00000004272772a4 */ /* 0x000fc6000f8e023f */
[----:B------:R-:W-:Y:S01]  /*0b40*/  UMOV UR4, URZ ;  /* 0x0000003f00047c82 */ /* 0x000fe20008000000 */
[----:B------:R-:W-:Y:S02]  /*0b50*/  UISETP.GE.AND UP0, UPT, UR39, 0x1, UPT ;  /* 0x000000012700788c */ /* 0x000fe4000bf06270 */
[----:B------:R-:W-:-:S04]  /*0b60*/  UIADD3 UR5, UR39, 0x6f, URZ ;  /* 0x0000006f27057890 */ /* 0x000fc8000fffe03f */
[----:B------:R-:W-:Y:S01]  /*0b70*/  PLOP3.LUT P0, PT, PT, PT, UP0, 0x80, 0x0 ;  /* 0x000000000000781c */ /* 0x000fe20003f0f008 */
[----:B------:R-:W-:-:S04]  /*0b80*/  UIMAD.WIDE UR4, UR5, -0x6db6db6d, UR4 ;  /* 0x92492493050478a5 */ /* 0x000fc8000f8e0204 */
[----:B------:R-:W-:-:S03]  /*0b90*/  USHF.R.U32.HI UR6, URZ, 0x1f, UR5 ;  /* 0x0000001f3f067899 */ /* 0x000fc60008011605 */
[----:B------:R-:W-:Y:S01]  /*0ba0*/  UMOV UR4, URZ ;  /* 0x0000003f00047c82 */ /* 0x000fe20008000000 */
[----:B------:R-:W-:-:S04]  /*0bb0*/  ULEA.HI.SX32 UR6, UR5, UR6, 0x1a ;  /* 0x0000000605067291 */ /* 0x000fc8000f8fd23f */
[----:B------:R-:W-:Y:S08]  /*0bc0*/  @!P0 BRA `(.L_x_3223) ;  /* 0x0000000000908947 */ /* 0x000ff00003800000 */
[----:B------:R-:W-:Y:S01]  /*0bd0*/  USHF.R.U32.HI UR7, URZ, 0x10, UR7 ;  /* 0x000000103f077899 */ /* 0x000fe20008011607 */
[----:B------:R-:W-:-:S03]  /*0be0*/  UMOV UR4, URZ ;  /* 0x0000003f00047c82 */ /* 0x000fc60008000000 */
[----:B------:R-:W-:-:S11]  /*0bf0*/  UISETP.NE.AND UP0, UPT, UR7, URZ, UPT ;  /* 0x0000003f0700728c */ /* 0x000fd6000bf05270 */
[----:B------:R-:W-:Y:S02]  /*0c00*/  @!UP0 ULDC UR7, c[0x0][0x9f0] ;  /* 0x00027c0000078ab9 */ /* 0x000fe40000000800 */
[----:B------:R-:W-:Y:S01]  /*0c10*/  IMAD.U32 R3, RZ, RZ, UR7 ;  /* 0x00000007ff037e24 */ /* 0x000fe2000f8e00ff */
[----:B------:R-:W-:-:S04]  /*0c20*/  UIADD3 UR8, UR6, -0x1, UR7 ;  /* 0xffffffff06087890 */ /* 0x000fc8000fffe007 */
[-C--:B------:R-:W-:Y:S02]  /*0c30*/  IABS R0, R3.reuse ;  /* 0x0000000300007213 */ /* 0x080fe40000000000 */
[----:B------:R-:W-:Y:S01]  /*0c40*/  IMAD.U32 R4, RZ, RZ, UR8 ;  /* 0x00000008ff047e24 */ /* 0x000fe2000f8e00ff */
[----:B------:R-:W-:Y:S01]  /*0c50*/  IABS R5, R3 ;  /* 0x0000000300057213 */ /* 0x000fe20000000000 */
[----:B------:R-:W-:Y:S01]  /*0c60*/  ULOP3.LUT UR8, UR8, UR7, URZ, 0x3c, !UPT ;  /* 0x0000000708087292 */ /* 0x000fe2000f8e3c3f */
[----:B------:R-:W-:Y:S02]  /*0c70*/  R2UR UR12, R0 ;  /* 0x00000000000c72ca */ /* 0x000fe400000e0000 */
[----:B------:R-:W-:-:S05]  /*0c80*/  IABS R4, R4 ;  /* 0x0000000400047213 */ /* 0x000fca0000000000 */
[----:B------:R-:W-:-:S05]  /*0c90*/  IMAD.MOV.U32 R3, RZ, RZ, R4 ;  /* 0x000000ffff037224 */ /* 0x000fca00078e0004 */
[----:B------:R-:W-:Y:S01]  /*0ca0*/  R2UR UR11, R3 ;  /* 0x00000000030b72ca */ /* 0x000fe200000e0000 */
[----:B------:R-:W1:Y:S08]  /*0cb0*/  I2F.RP R0, UR12 ;  /* 0x0000000c00007d06 */ /* 0x000e700008209400 */
[----:B-1----:R-:W0:Y:S02]  /*0cc0*/  MUFU.RCP R0, R0 ;  /* 0x0000000000007308 */ /* 0x002e240000001000 */
[----:B0-----:R-:W-:Y:S01]  /*0cd0*/  VIADD R2, R0, 0xffffffe ;  /* 0x0ffffffe00027836 */ /* 0x001fe20000000000 */
[----:B------:R-:W-:-:S05]  /*0ce0*/  IADD3 R0, RZ, -R5, RZ ;  /* 0x80000005ff007210 */ /* 0x000fca0007ffe0ff */
        /* <DEDUP_REMOVED lines=18> */
.L_x_3223:
[----:B------:R-:W-:Y:S01]  /*0e10*/  UIMAD UR5, UR9, UR4, URZ ;  /* 0x00000004090572a4 */ /* 0x000fe2000f8e023f */
[----:B------:R-:W-:Y:S01]  /*0e20*/  IMAD.U32 R0, RZ, RZ, UR6 ;  /* 0x00000006ff007e24 */ /* 0x000fe2000f8e00ff */
[----:B0-----:R-:W0:Y:S01]  /*0e30*/  S2R R2, SR_TID.X ;  /* 0x0000000000027919 */ /* 0x001e220000002100 */
[----:B------:R-:W-:Y:S01]  /*0e40*/  IMAD.U32 R3, RZ, RZ, UR4 ;  /* 0x00000004ff037e24 */ /* 0x000fe2000f8e00ff */
[----:B------:R-:W-:Y:S01]  /*0e50*/  PLOP3.LUT P0, PT, PT, PT, PT, 0x80, 0x0 ;  /* 0x000000000000781c */ /* 0x000fe20003f0f070 */
[----:B------:R-:W-:Y:S01]  /*0e60*/  IMAD.MOV.U32 R4, RZ, RZ, RZ ;  /* 0x000000ffff047224 */ /* 0x000fe200078e00ff */
[----:B------:R-:W-:Y:S01]  /*0e70*/  CS2R R118, SRZ ;  /* 0x0000000000767805 */ /* 0x000fe2000001ff00 */
[----:B------:R-:W-:Y:S01]  /*0e80*/  IMAD.U32 R17, RZ, RZ, UR5 ;  /* 0x00000005ff117e24 */ /* 0x000fe2000f8e00ff */
[----:B------:R-:W-:Y:S02]  /*0e90*/  VIADDMNMX R0, R3, UR5, R0, PT ;  /* 0x0000000503007c46 */ /* 0x000fe4000b800100 */
[----:B------:R-:W-:-:S02]  /*0ea0*/  CS2R R116, SRZ ;  /* 0x0000000000747805 */ /* 0x000fc4000001ff00 */
[----:B------:R-:W-:Y:S02]  /*0eb0*/  CS2R R114, SRZ ;  /* 0x0000000000727805 */ /* 0x000fe4000001ff00 */
[----:B------:R-:W-:Y:S02]  /*0ec0*/  CS2R R112, SRZ ;  /* 0x0000000000707805 */ /* 0x000fe4000001ff00 */
[----:B------:R-:W-:Y:S02]  /*0ed0*/  R2UR UR38, R0 ;  /* 0x00000000002672ca */ /* 0x000fe400000e0000 */
        /* <DEDUP_REMOVED lines=12> */
[----:B------:R-:W-:Y:S01]  /*0fa0*/  UISETP.GT.AND UP0, UPT, UR38, UR5, UPT ;  /* 0x000000052600728c */ /* 0x000fe2000bf04270 */
[----:B------:R-:W-:Y:S02]  /*0fb0*/  CS2R R86, SRZ ;  /* 0x0000000000567805 */ /* 0x000fe4000001ff00 */
[----:B------:R-:W-:Y:S02]  /*0fc0*/  CS2R R84, SRZ ;  /* 0x0000000000547805 */ /* 0x000fe4000001ff00 */
[----:B------:R-:W-:-:S02]  /*0fd0*/  CS2R R82, SRZ ;  /* 0x0000000000527805 */ /* 0x000fc4000001ff00 */
[----:B------:R-:W-:Y:S02]  /*0fe0*/  CS2R R80, SRZ ;  /* 0x0000000000507805 */ /* 0x000fe4000001ff00 */
[----:B------:R-:W-:Y:S02]  /*0ff0*/  CS2R R78, SRZ ;  /* 0x00000000004e7805 */ /* 0x000fe4000001ff00 */
[----:B------:R-:W-:Y:S02]  /*1000*/  PLOP3.LUT P1, PT, PT, PT, UP0, 0x80, 0x0 ;  /* 0x000000000000781c */ /* 0x000fe40003f2f008 */
        /* <DEDUP_REMOVED lines=65> */
.L_x_3225:
[----:B------:R-:W-:Y:S02]  /*1420*/  R2UR UR4, R16 ;  /* 0x00000000100472ca */ /* 0x000fe400000e0000 */
[----:B------:R-:W-:-:S11]  /*1430*/  SHF.L.U32 R0, RZ, 0x1f, RZ ;  /* 0x0000001fff007819 */ /* 0x000fd600000006ff */
[----:B------:R-:W0:Y:S02]  /*1440*/  SYNCS.PHASECHK.TRANS64.TRYWAIT P0, [UR4+0x36800], R0 ;  /* 0x03680000ff0075a7 */ /* 0x000e240008000144 */
[----:B0-----:R-:W-:Y:S05]  /*1450*/  @!P0 BRA `(.L_x_3226) ;  /* 0x000000fc00e48947 */ /* 0x001fea0003800000 */
.L_x_3337:
[----:B------:R-:W2:Y:S02]  /*1460*/  LDL R2, [R1+0x8] ;  /* 0x0000080001027983 */ /* 0x000ea40000100800 */
[----:B--2---:R-:W-:-:S13]  /*1470*/  R2UR UR4, R2 ;  /* 0x00000000020472ca */ /* 0x004fda00000e0000 */
[----:B------:R-:W-:-:S06]  /*1480*/  ULOP3.LUT UR4, UR4, 0x1, URZ, 0xfc, !UPT ;  /* 0x0000000104047892 */ /* 0x000fcc000f8efc3f */
[----:B------:R-:W-:-:S05]  /*1490*/  IMAD.U32 R2, RZ, RZ, UR4 ;  /* 0x00000004ff027e24 */ /* 0x000fca000f8e00ff */
[----:B------:R-:W-:-:S13]  /*14a0*/  ISETP.NE.AND P0, PT, R2, 0x3, PT ;  /* 0x000000030200780c */ /* 0x000fda0003f05270 */
[----:B------:R-:W-:Y:S05]  /*14b0*/  @!P0 BRA `(.L_x_3227) ;  /* 0x0000000000048947 */ /* 0x000fea0003800000 */
[----:B------:R-:W-:Y:S01]  /*14c0*/  BPT.TRAP 0x1 ;  /* 0x000000040000795c */ /* 0x000fe20000300000 */
.L_x_3227:
[----:B------:R-:W-:-:S13]  /*14d0*/  R2UR UR4, R16 ;  /* 0x00000000100472ca */ /* 0x000fda00000e0000 */
[----:B------:R1:W2:Y:S01]  /*14e0*/  SYNCS.PHASECHK.TRANS64.TRYWAIT P2, [UR4+0x36830], R0 ;  /* 0x03683000ff0075a7 */ /* 0x0002a20008040144 */
[----:B------:R-:W-:Y:S05]  /*14f0*/  @!P0 BRA `(.L_x_3228) ;  /* 0x0000000000048947 */ /* 0x000fea0003800000 */
[----:B------:R-:W-:Y:S01]  /*1500*/  BPT.TRAP 0x1 ;  /* 0x000000040000795c */ /* 0x000fe20000300000 */
.L_x_3228:
        /* <DEDUP_REMOVED lines=8> */
.L_x_3229:
        /* <DEDUP_REMOVED lines=18> */
[----:B------:R-:W-:Y:S01]  /*16b0*/  UIADD3 UR4, UR42, 0x21400, URZ ;  /* 0x000214002a047890 */ /* 0x000fe2000fffe03f */
[C---:B------:R-:W-:Y:S01]  /*16c0*/  R2UR UR16, R4.reuse ;  /* 0x00000000041072ca */ /* 0x040fe200000e0000 */
[----:B------:R-:W-:Y:S01]  /*16d0*/  UMOV UR7, 0x40000040 ;  /* 0x4000004000077882 */ /* 0x000fe20000000000 */
[C---:B------:R-:W-:Y:S01]  /*16e0*/  R2UR UR17, R5.reuse ;  /* 0x00000000051172ca */ /* 0x040fe200000e0000 */
[----:B------:R-:W-:Y:S01]  /*16f0*/  USHF.R.U32.HI UR4, URZ, 0x4, UR4 ;  /* 0x000000043f047899 */ /* 0x000fe20008011604 */
[----:B------:R-:W-:Y:S01]  /*1700*/  R2UR UR20, R4 ;  /* 0x00000000041472ca */ /* 0x000fe200000e0000 */
[----:B------:R-:W-:Y:S01]  /*1710*/  UMOV UR29, 0x40000040 ;  /* 0x40000040001d7882 */ /* 0x000fe20000000000 */
[C---:B------:R-:W-:Y:S01]  /*1720*/  R2UR UR21, R5.reuse ;  /* 0x00000000051572ca */ /* 0x040fe200000e0000 */
[----:B------:R-:W-:Y:S01]  /*1730*/  ULOP3.LUT UR4, UR4, 0x3fff, URZ, 0xc0, !UPT ;  /* 0x00003fff04047892 */ /* 0x000fe2000f8ec03f */
[----:B------:R-:W-:Y:S01]  /*1740*/  R2UR UR5, R5 ;  /* 0x00000000050572ca */ /* 0x000fe200000e0000 */
[----:B------:R-:W-:Y:S01]  /*1750*/  UMOV UR31, 0x40000040 ;  /* 0x40000040001f7882 */ /* 0x000fe20000000000 */
[----:B------:R-:W-:Y:S01]  /*1760*/  UMOV UR33, 0x40000040 ;  /* 0x4000004000217882 */ /* 0x000fe20000000000 */
[----:B------:R-:W-:Y:S01]  /*1770*/  ULOP3.LUT UR61, UR4, 0x10000, URZ, 0xfc, !UPT ;  /* 0x00010000043d7892 */ /* 0x000fe2000f8efc3f */
[----:B------:R-:W-:Y:S01]  /*1780*/  LOP3.LUT R22, R22, 0xffffff80, RZ, 0xc0, !PT ;  /* 0xffffff8016167812 */ /* 0x000fe200078ec0ff */
[----:B------:R-:W-:Y:S01]  /*1790*/  UMOV UR35, 0x40000040 ;  /* 0x4000004000237882 */ /* 0x000fe20000000000 */
[----:B------:R-:W-:Y:S01]  /*17a0*/  UMOV UR37, 0x40000040 ;  /* 0x4000004000257882 */ /* 0x000fe20000000000 */
[----:B------:R-:W-:Y:S01]  /*17b0*/  UIADD3 UR4, UR61, 0x80, URZ ;  /* 0x000000803d047890 */ /* 0x000fe2000fffe03f */
[----:B01----:R-:W-:Y:S01]  /*17c0*/  IMAD.MOV.U32 R0, RZ, RZ, -0x2 ;  /* 0xfffffffeff007424 */ /* 0x003fe200078e00ff */
[----:B------:R-:W-:Y:S01]  /*17d0*/  UIADD3 UR14, UR61, 0x180, URZ ;  /* 0x000001803d0e7890 */ /* 0x000fe2000fffe03f */
[----:B------:R-:W-:Y:S01]  /*17e0*/  IMAD.IADD R22, R19, 0x1, -R22 ;  /* 0x0000000113167824 */ /* 0x000fe200078e0a16 */
[----:B------:R-:W-:Y:S01]  /*17f0*/  UMOV UR10, UR61 ;  /* 0x0000003d000a7c82 */ /* 0x000fe20008000000 */
[----:B------:R-:W-:Y:S01]  /*1800*/  UIADD3 UR18, UR61, 0x200, URZ ;  /* 0x000002003d127890 */ /* 0x000fe2000fffe03f */
[----:B------:R-:W-:Y:S01]  /*1810*/  HGMMA.64x16x16.F32 R72, gdesc[UR8], RZ, !UPT, gsb0 ;  /* 0x00200000084879f0 */ /* 0x000fe2000c0008ff */
[C---:B------:R-:W-:Y:S01]  /*1820*/  R2UR UR8, R4.reuse ;  /* 0x00000000040872ca */ /* 0x040fe200000e0000 */
[----:B------:R-:W-:Y:S01]  /*1830*/  UMOV UR10, UR4 ;  /* 0x00000004000a7c82 */ /* 0x000fe20008000000 */
[----:B------:R-:W-:Y:S01]  /*1840*/  R2UR UR9, R5 ;  /* 0x00000000050972ca */ /* 0x000fe200000e0000 */
[----:B------:R-:W-:Y:S01]  /*1850*/  UMOV UR11, 0x40000040 ;  /* 0x40000040000b7882 */ /* 0x000fe20000000000 */
[----:B------:R-:W-:Y:S01]  /*1860*/  UIADD3 UR4, UR61, 0x100, URZ ;  /* 0x000001003d047890 */ /* 0x000fe2000fffe03f */
[----:B------:R-:W-:Y:S01]  /*1870*/  SHF.R.S32.HI R3, RZ, 0x1f, R22 ;  /* 0x0000001fff037819 */ /* 0x000fe20000011416 */
[----:B------:R-:W-:Y:S01]  /*1880*/  UIADD3 UR22, UR61, 0x280, URZ ;  /* 0x000002803d167890 */ /* 0x000fe2000fffe03f */
[----:B------:R-:W-:Y:S01]  /*1890*/  IMAD.U32 R2, RZ, RZ, UR38 ;  /* 0x00000026ff027e24 */ /* 0x000fe2000f8e00ff */
[----:B------:R-:W-:Y:S01]  /*18a0*/  UIADD3 UR6, UR61, 0x300, URZ ;  /* 0x000003003d067890 */ /* 0x000fe2000fffe03f */
[----:B------:R-:W-:Y:S01]  /*18b0*/  LEA.HI R3, R3, R22, RZ, 0x2 ;  /* 0x0000001603037211 */ /* 0x000fe200078f10ff */
[----:B------:R-:W-:Y:S01]  /*18c0*/  UIADD3 UR30, UR61, 0x380, URZ ;  /* 0x000003803d1e7890 */ /* 0x000fe2000fffe03f */
[----:B------:R-:W-:Y:S01]  /*18d0*/  P2R R80, PR, RZ, 0x2 ;  /* 0x00000002ff507803 */ /* 0x000fe20000000000 */
[----:B------:R-:W-:Y:S01]  /*18e0*/  UMOV UR26, UR4 ;  /* 0x00000004001a7c82 */ /* 0x000fe20008000000 */
[----:B------:R-:W-:Y:S01]  /*18f0*/  R2UR UR4, R4 ;  /* 0x00000000040472ca */ /* 0x000fe200000e0000 */
[----:B------:R-:W-:Y:S01]  /*1900*/  UIADD3 UR34, UR61, 0x382, URZ ;  /* 0x000003823d227890 */ /* 0x000fe2000fffe03f */
[----:B------:R-:W-:Y:S01]  /*1910*/  LOP3.LUT R3, R3, 0x7ffffffc, RZ, 0xc0, !PT ;  /* 0x7ffffffc03037812 */ /* 0x000fe200078ec0ff */
[----:B------:R-:W-:Y:S01]  /*1920*/  UMOV UR41, 0x40000040 ;  /* 0x4000004000297882 */ /* 0x000fe20000000000 */
[----:B------:R-:W-:Y:S01]  /*1930*/  UMOV UR45, 0x40000040 ;  /* 0x40000040002d7882 */ /* 0x000fe20000000000 */
[----:B------:R-:W-:Y:S01]  /*1940*/  UMOV UR49, 0x40000040 ;  /* 0x4000004000317882 */ /* 0x000fe20000000000 */
[----:B------:R-:W-:Y:S01]  /*1950*/  UMOV UR53, 0x40000040 ;  /* 0x4000004000357882 */ /* 0x000fe20000000000 */
[----:B------:R-:W-:Y:S01]  /*1960*/  UMOV UR57, 0x40000040 ;  /* 0x4000004000397882 */ /* 0x000fe20000000000 */
[----:B------:R-:W-:Y:S01]  /*1970*/  IADD3 R3, R22, -R3, RZ ;  /* 0x8000000316037210 */ /* 0x000fe20007ffe0ff */
[----:B------:R-:W-:Y:S01]  /*1980*/  UIADD3 UR38, UR38, -0x2, URZ ;  /* 0xfffffffe26267890 */ /* 0x000fe2000fffe03f */
[----:B------:R-:W-:Y:S01]  /*1990*/  P2R R82, PR, RZ, 0x1 ;  /* 0x00000001ff527803 */ /* 0x000fe20000000000 */
[--C-:B------:R-:W-:Y:S01]  /*19a0*/  IMAD.MOV.U32 R117, RZ, RZ, R119.reuse ;  /* 0x000000ffff757224 */ /* 0x100fe200078e0077 */
[-C--:B------:R-:W-:Y:S01]  /*19b0*/  MOV R118, R119.reuse ;  /* 0x0000007700767202 */ /* 0x080fe20000000f00 */
[----:B------:R-:W-:Y:S01]  /*19c0*/  IMAD R3, R3, R0, 0x70 ;  /* 0x0000007003037424 */ /* 0x000fe200078e0200 */
[-C--:B------:R-:W-:Y:S01]  /*19d0*/  MOV R110, R119.reuse ;  /* 0x00000077006e7202 */ /* 0x080fe20000000f00 */
[--C-:B------:R-:W-:Y:S01]  /*19e0*/  IMAD.MOV.U32 R116, RZ, RZ, R119.reuse ;  /* 0x000000ffff747224 */ /* 0x100fe200078e0077 */
[-C--:B------:R-:W-:Y:S01]  /*19f0*/  MOV R102, R119.reuse ;  /* 0x0000007700667202 */ /* 0x080fe20000000f00 */
[----:B------:R-:W-:Y:S01]  /*1a00*/  VIADD R3, R3, UR39 ;  /* 0x0000002703037c36 */ /* 0x000fe20008000000 */
[-C--:B------:R-:W-:Y:S01]  /*1a10*/  MOV R94, R119.reuse ;  /* 0x00000077005e7202 */ /* 0x080fe20000000f00 */
[----:B------:R-:W-:Y:S01]  /*1a20*/  IMAD.MOV.U32 R114, RZ, RZ, R119 ;  /* 0x000000ffff727224 */ /* 0x000fe200078e0077 */
[----:B------:R-:W-:Y:S01]  /*1a30*/  MOV R86, R119 ;  /* 0x0000007700567202 */ /* 0x000fe20000000f00 */
[----:B------:R-:W-:-:S02]  /*1a40*/  IMAD R2, R2, -0x70, R3 ;  /* 0xffffff9002027824 */ /* 0x000fc400078e0203 */
[--C-:B------:R-:W-:Y:S02]  /*1a50*/  IMAD.MOV.U32 R112, RZ, RZ, R119.reuse ;  /* 0x000000ffff707224 */ /* 0x100fe400078e0077 */
[--C-:B------:R-:W-:Y:S01]  /*1a60*/  IMAD.MOV.U32 R108, RZ, RZ, R119.reuse ;  /* 0x000000ffff6c7224 */ /* 0x100fe200078e0077 */
[C---:B------:R-:W-:Y:S01]  /*1a70*/  ISETP.GT.AND P2, PT, R2.reuse, RZ, PT ;  /* 0x000000ff0200720c */ /* 0x040fe20003f44270 */
[--C-:B------:R-:W-:Y:S01]  /*1a80*/  IMAD.MOV.U32 R106, RZ, RZ, R119.reuse ;  /* 0x000000ffff6a7224 */ /* 0x100fe200078e0077 */
[C---:B------:R-:W-:Y:S01]  /*1a90*/  ISETP.GT.AND P3, PT, R2.reuse, 0x1, PT ;  /* 0x000000010200780c */ /* 0x040fe20003f64270 */
[--C-:B------:R-:W-:Y:S01]  /*1aa0*/  IMAD.MOV.U32 R104, RZ, RZ, R119.reuse ;  /* 0x000000ffff687224 */ /* 0x100fe200078e0077 */
[C---:B------:R-:W-:Y:S01]  /*1ab0*/  ISETP.GT.AND P4, PT, R2.reuse, 0x8, PT ;  /* 0x000000080200780c */ /* 0x040fe20003f84270 */
[--C-:B------:R-:W-:Y:S01]  /*1ac0*/  IMAD.MOV.U32 R100, RZ, RZ, R119.reuse ;  /* 0x000000ffff647224 */ /* 0x100fe200078e0077 */
[C---:B------:R-:W-:Y:S01]  /*1ad0*/  ISETP.GT.AND P5, PT, R2.reuse, 0x9, PT ;  /* 0x000000090200780c */ /* 0x040fe20003fa4270 */
[--C-:B------:R-:W-:Y:S01]  /*1ae0*/  IMAD.MOV.U32 R98, RZ, RZ, R119.reuse ;  /* 0x000000ffff627224 */ /* 0x100fe200078e0077 */
[C---:B------:R-:W-:Y:S01]  /*1af0*/  ISETP.GT.AND P6, PT, R2.reuse, 0x21, PT ;  /* 0x000000210200780c */ /* 0x040fe20003fc4270 */
[--C-:B------:R-:W-:Y:S01]  /*1b00*/  IMAD.MOV.U32 R96, RZ, RZ, R119.reuse ;  /* 0x000000ffff607224 */ /* 0x100fe200078e0077 */
[----:B------:R-:W-:Y:S01]  /*1b10*/  ISETP.GT.AND P1, PT, R2, 0x49, PT ;  /* 0x000000490200780c */ /* 0x000fe20003f24270 */
[----:B------:R-:W-:Y:S01]  /*1b20*/  IMAD.MOV.U32 R92, RZ, RZ, R119 ;  /* 0x000000ffff5c7224 */ /* 0x000fe200078e0077 */
[----:B------:R-:W-:-:S02]  /*1b30*/  WARPGROUP.DEPBAR.LE gsb0, 0x0 ;  /* 0x00008000000079c5 */ /* 0x000fc40000010000 */
[----:B------:R-:W-:Y:S01]  /*1b40*/  WARPGROUP.ARRIVE ;  /* 0x00000000000079c5 */ /* 0x000fe20000000000 */
[----:B------:R-:W-:Y:S01]  /*1b50*/  ISETP.GT.AND P0, PT, R2, 0x50, PT ;  /* 0x000000500200780c */ /* 0x000fe20003f04270 */
[--C-:B------:R-:W-:Y:S02]  /*1b60*/  IMAD.MOV.U32 R90, RZ, RZ, R119.reuse ;  /* 0x000000ffff5a7224 */ /* 0x100fe400078e0077 */
[--C-:B------:R-:W-:Y:S02]  /*1b70*/  IMAD.MOV.U32 R88, RZ, RZ, R119.reuse ;  /* 0x000000ffff587224 */ /* 0x100fe400078e0077 */
[----:B------:R-:W-:Y:S01]  /*1b80*/  HGMMA.64x16x16.F32 R64, gdesc[UR8], RZ, !UPT, gsb0 ;  /* 0x00200000084079f0 */ /* 0x000fe2000c0008ff */
[----:B------:R-:W-:Y:S01]  /*1b90*/  R2UR UR8, R4 ;  /* 0x00000000040872ca */ /* 0x000fe200000e0000 */
[----:B------:R-:W-:Y:S01]  /*1ba0*/  UIADD3 UR9, UR61, 0x504, URZ ;  /* 0x000005043d097890 */ /* 0x000fe2000fffe03f */
[----:B------:R-:W-:Y:S01]  /*1bb0*/  IMAD.MOV.U32 R84, RZ, RZ, R119 ;  /* 0x000000ffff547224 */ /* 0x000fe200078e0077 */
[----:B------:R-:W-:Y:S01]  /*1bc0*/  UIADD3 UR10, UR61, 0x584, URZ ;  /* 0x000005843d0a7890 */ /* 0x000fe2000fffe03f */
[----:B------:R-:W-:-:S09]  /*1bd0*/  UMOV UR11, 0x40000040 ;  /* 0x40000040000b7882 */ /* 0x000fd20000000000 */
[----:B------:R-:W-:Y:S02]  /*1be0*/  UIADD3 UR28, UR8, 0x400, URZ ;  /* 0x00000400081c7890 */ /* 0x000fe4000fffe03f */
[----:B------:R-:W-:Y:S02]  /*1bf0*/  UIADD3 UR32, UR8, 0x402, URZ ;  /* 0x0000040208207890 */ /* 0x000fe4000fffe03f */
[----:B------:R-:W-:Y:S02]  /*1c00*/  UIADD3 UR36, UR8, 0x404, URZ ;  /* 0x0000040408247890 */ /* 0x000fe4000fffe03f */
[----:B------:R-:W-:Y:S02]  /*1c10*/  UIADD3 UR40, UR8, 0x406, URZ ;  /* 0x0000040608287890 */ /* 0x000fe4000fffe03f */
[----:B------:R-:W-:Y:S02]  /*1c20*/  UIADD3 UR44, UR8, 0x800, URZ ;  /* 0x00000800082c7890 */ /* 0x000fe4000fffe03f */
[----:B------:R-:W-:-:S02]  /*1c30*/  UIADD3 UR48, UR8, 0x802, URZ ;  /* 0x0000080208307890 */ /* 0x000fc4000fffe03f */
[----:B------:R-:W-:Y:S02]  /*1c40*/  UIADD3 UR52, UR8, 0x804, URZ ;  /* 0x0000080408347890 */ /* 0x000fe4000fffe03f */
[----:B------:R-:W-:Y:S01]  /*1c50*/  UIADD3 UR56, UR8, 0x806, URZ ;  /* 0x0000080608387890 */ /* 0x000fe2000fffe03f */
        /* <DEDUP_REMOVED lines=9> */
[----:B------:R-:W-:Y:S03]  /*1cf0*/  HGMMA.64x16x16.F32 R48, gdesc[UR12], RZ, !UPT, gsb0 ;  /* 0x002000000c3079f0 */ /* 0x000fe6000c0008ff */
        /* <DEDUP_REMOVED lines=14> */
[----:B------:R-:W-:Y:S01]  /*1de0*/  UIADD3 UR8, UR61, 0x884, URZ ;  /* 0x000008843d087890 */ /* 0x000fe2000fffe03f */
        /* <DEDUP_REMOVED lines=482> */
[----:B------:R-:W-:Y:S01]  /*3c10*/  IMAD.MOV.U32 R72, RZ, RZ, R119 ;  /* 0x000000ffff487224 */ /* 0x000fe200078e0077 */
[----:B------:R-:W-:Y:S02]  /*3c20*/  FSEL R79, R79, -INF , P5 ;  /* 0xff8000004f4f7808 */ /* 0x000fe40002800000 */
[----:B------:R-:W-:-:S02]  /*3c30*/  ISETP.GT.AND P2, PT, R2, 0x10, PT ;  /* 0x000000100200780c */ /* 0x000fc40003f44270 */
[----:B------:R-:W-:Y:S02]  /*3c40*/  FMNMX.FTZ R0, R19, R0, !PT ;  /* 0x0000000013007209 */ /* 0x000fe40007810000 */
[----:B------:R-:W-:Y:S02]  /*3c50*/  FSEL R73, R73, -INF , P3 ;  /* 0xff80000049497808 */ /* 0x000fe40001800000 */
[----:B------:R-:W-:Y:S02]  /*3c60*/  ISETP.GT.AND P3, PT, R2, 0x11, PT ;  /* 0x000000110200780c */ /* 0x000fe40003f64270 */
[----:B------:R-:W-:Y:S02]  /*3c70*/  FMNMX.FTZ R0, R79, R0, !PT ;  /* 0x000000004f007209 */ /* 0x000fe40007810000 */
[----:B------:R-:W-:Y:S01]  /*3c80*/  FSEL R9, R76, -INF , P4 ;  /* 0xff8000004c097808 */ /* 0x000fe20002000000 */
[----:B------:R-:W-:Y:S01]  /*3c90*/  IMAD.MOV.U32 R76, RZ, RZ, R119 ;  /* 0x000000ffff4c7224 */ /* 0x000fe200078e0077 */
[----:B------:R-:W-:-:S02]  /*3ca0*/  ISETP.GT.AND P4, PT, R2, 0x18, PT ;  /* 0x000000180200780c */ /* 0x000fc40003f84270 */
[----:B------:R-:W-:Y:S02]  /*3cb0*/  FSEL R77, R77, -INF , P5 ;  /* 0xff8000004d4d7808 */ /* 0x000fe40002800000 */
[----:B------:R-:W-:Y:S02]  /*3cc0*/  ISETP.GT.AND P5, PT, R2, 0x19, PT ;  /* 0x000000190200780c */ /* 0x000fe40003fa4270 */
[----:B------:R-:W-:Y:S01]  /*3cd0*/  MOV R78, R119 ;  /* 0x00000077004e7202 */ /* 0x000fe20000000f00 */
[----:B------:R-:W-:Y:S02]  /*3ce0*/  WARPGROUP.DEPBAR.LE gsb0, 0x0 ;  /* 0x00008000000079c5 */ /* 0x000fe40000010000 */
[----:B------:R-:W-:Y:S01]  /*3cf0*/  WARPGROUP.ARRIVE ;  /* 0x00000000000079c5 */ /* 0x000fe20000000000 */
[----:B------:R-:W-:Y:S01]  /*3d00*/  FSEL R21, R66, -INF , P2 ;  /* 0xff80000042157808 */ /* 0x000fe20001000000 */
[----:B------:R-:W-:Y:S01]  /*3d10*/  IMAD.MOV.U32 R66, RZ, RZ, R119 ;  /* 0x000000ffff427224 */ /* 0x000fe200078e0077 */
[----:B------:R-:W-:-:S02]  /*3d20*/  FSEL R67, R67, -INF , P3 ;  /* 0xff80000043437808 */ /* 0x000fc40001800000 */
[----:B------:R-:W-:Y:S01]  /*3d30*/  FMNMX.FTZ R0, R21, R0, !PT ;  /* 0x0000000015007209 */ /* 0x000fe20007810000 */
[----:B------:R-:W-:Y:S01]  /*3d40*/  HGMMA.64x16x16.F32 R56, gdesc[UR4], R56, gsb0 ;  /* 0x00200000043879f0 */ /* 0x000fe20008000838 */
[----:B------:R-:W-:Y:S01]  /*3d50*/  UIADD3 UR6, UR61, 0x886, URZ ;  /* 0x000008863d067890 */ /* 0x000fe2000fffe03f */
[----:B------:R-:W-:Y:S01]  /*3d60*/  FSEL R23, R70, -INF , P4 ;  /* 0xff80000046177808 */ /* 0x000fe20002000000 */
[----:B------:R-:W-:Y:S01]  /*3d70*/  UMOV UR4, UR56 ;  /* 0x0000003800047c82 */ /* 0x000fe20008000000 */
[----:B------:R-:W-:Y:S01]  /*3d80*/  UMOV UR5, UR57 ;  /* 0x0000003900057c82 */ /* 0x000fe20008000000 */
[----:B------:R-:W-:Y:S01]  /*3d90*/  UMOV UR7, 0x40000040 ;  /* 0x4000004000077882 */ /* 0x000fe20000000000 */
[----:B------:R-:W-:Y:S02]  /*3da0*/  FMNMX.FTZ R0, R67, R0, !PT ;  /* 0x0000000043007209 */ /* 0x000fe40007810000 */
[----:B------:R-:W-:Y:S01]  /*3db0*/  FSEL R13, R64, -INF , P2 ;  /* 0xff800000400d7808 */ /* 0x000fe20001000000 */
[----:B------:R-:W-:Y:S01]  /*3dc0*/  IMAD.MOV.U32 R64, RZ, RZ, R119 ;  /* 0x000000ffff407224 */ /* 0x000fe200078e0077 */
[----:B------:R-:W-:-:S02]  /*3dd0*/  FSEL R71, R71, -INF , P5 ;  /* 0xff80000047477808 */ /* 0x000fc40002800000 */
[C---:B------:R-:W-:Y:S02]  /*3de0*/  ISETP.GT.AND P2, PT, R2.reuse, 0x20, PT ;  /* 0x000000200200780c */ /* 0x040fe40003f44270 */
[----:B------:R-:W-:Y:S02]  /*3df0*/  FMNMX.FTZ R0, R23, R0, !PT ;  /* 0x0000000017007209 */ /* 0x000fe40007810000 */
[----:B------:R-:W-:Y:S02]  /*3e00*/  FSEL R69, R69, -INF , P5 ;  /* 0xff80000045457808 */ /* 0x000fe40002800000 */
[----:B------:R-:W-:Y:S02]  /*3e10*/  FMNMX.FTZ R0, R71, R0, !PT ;  /* 0x0000000047007209 */ /* 0x000fe40007810000 */
[----:B------:R-:W-:Y:S02]  /*3e20*/  ISETP.GT.AND P5, PT, R2, 0x28, PT ;  /* 0x000000280200780c */ /* 0x000fe40003fa4270 */
        /* <DEDUP_REMOVED lines=19> */
[----:B------:R-:W-:Y:S02]  /*3f60*/  FSEL R63, R63, -INF , P4 ;  /* 0xff8000003f3f7808 */ /* 0x000fe40002000000 */
[----:B------:R-:W-:-:S02]  /*3f70*/  FMNMX.FTZ R0, R85, R0, !PT ;  /* 0x0000000055007209 */ /* 0x000fc40007810000 */
[----:B------:R-:W-:Y:S01]  /*3f80*/  FSEL R59, R56, -INF , P2 ;  /* 0xff800000383b7808 */ /* 0x000fe20001000000 */
[----:B------:R-:W-:Y:S01]  /*3f90*/  IMAD.MOV.U32 R56, RZ, RZ, R119 ;  /* 0x000000ffff387224 */ /* 0x000fe200078e0077 */
[C---:B------:R-:W-:Y:S02]  /*3fa0*/  ISETP.GT.AND P2, PT, R2.reuse, 0x31, PT ;  /* 0x000000310200780c */ /* 0x040fe40003f44270 */
[----:B------:R-:W-:Y:S02]  /*3fb0*/  FMNMX.FTZ R0, R63, R0, !PT ;  /* 0x000000003f007209 */ /* 0x000fe40007810000 */
[----:B------:R-:W-:Y:S02]  /*3fc0*/  FSEL R57, R57, -INF , P6 ;  /* 0xff80000039397808 */ /* 0x000fe40003000000 */
[----:B------:R-:W-:Y:S02]  /*3fd0*/  ISETP.GT.AND P6, PT, R2, 0x38, PT ;  /* 0x000000380200780c */ /* 0x000fe40003fc4270 */
[----:B------:R-:W-:-:S02]  /*3fe0*/  FSEL R61, R61, -INF , P4 ;  /* 0xff8000003d3d7808 */ /* 0x000fc40002000000 */
[----:B------:R-:W-:Y:S02]  /*3ff0*/  ISETP.GT.AND P4, PT, R2, 0x40, PT ;  /* 0x000000400200780c */ /* 0x000fe40003f84270 */
[----:B------:R-:W-:Y:S01]  /*4000*/  MOV R62, R119 ;  /* 0x00000077003e7202 */ /* 0x000fe20000000f00 */
[----:B------:R-:W-:Y:S02]  /*4010*/  WARPGROUP.DEPBAR.LE gsb0, 0x0 ;  /* 0x00008000000079c5 */ /* 0x000fe40000010000 */
[----:B------:R-:W-:Y:S01]  /*4020*/  WARPGROUP.ARRIVE ;  /* 0x00000000000079c5 */ /* 0x000fe20000000000 */
[----:B------:R-:W-:Y:S01]  /*4030*/  FSEL R87, R50, -INF , P3 ;  /* 0xff80000032577808 */ /* 0x000fe20001800000 */
[--C-:B------:R-:W-:Y:S01]  /*4040*/  IMAD.MOV.U32 R50, RZ, RZ, R119.reuse ;  /* 0x000000ffff327224 */ /* 0x100fe200078e0077 */
[----:B------:R-:W-:Y:S02]  /*4050*/  FSEL R89, R51, -INF , P2 ;  /* 0xff80000033597808 */ /* 0x000fe40001000000 */
[----:B------:R-:W-:Y:S01]  /*4060*/  FMNMX.FTZ R0, R87, R0, !PT ;  /* 0x0000000057007209 */ /* 0x000fe20007810000 */
[----:B------:R-:W-:Y:S01]  /*4070*/  HGMMA.64x16x16.F32 R40, gdesc[UR8], R40, gsb0 ;  /* 0x00200000082879f0 */ /* 0x000fe20008000828 */
[----:B------:R-:W-:Y:S01]  /*4080*/  FSEL R51, R60, -INF , P5 ;  /* 0xff8000003c337808 */ /* 0x000fe20002800000 */
[----:B------:R-:W-:Y:S01]  /*4090*/  IMAD.MOV.U32 R60, RZ, RZ, R119 ;  /* 0x000000ffff3c7224 */ /* 0x000fe200078e0077 */
[----:B------:R-:W-:-:S02]  /*40a0*/  ISETP.GT.AND P5, PT, R2, 0x39, PT ;  /* 0x000000390200780c */ /* 0x000fc40003fa4270 */
[----:B------:R-:W-:Y:S02]  /*40b0*/  FSEL R91, R54, -INF , P6 ;  /* 0xff800000365b7808 */ /* 0x000fe40003000000 */
[----:B------:R-:W-:Y:S02]  /*40c0*/  FMNMX.FTZ R0, R89, R0, !PT ;  /* 0x0000000059007209 */ /* 0x000fe40007810000 */
[----:B------:R-:W-:Y:S02]  /*40d0*/  FSEL R93, R55, -INF , P5 ;  /* 0xff800000375d7808 */ /* 0x000fe40002800000 */
[----:B------:R-:W-:Y:S02]  /*40e0*/  FMNMX.FTZ R0, R91, R0, !PT ;  /* 0x000000005b007209 */ /* 0x000fe40007810000 */
[----:B------:R-:W-:Y:S01]  /*40f0*/  FSEL R55, R48, -INF , P3 ;  /* 0xff80000030377808 */ /* 0x000fe20001800000 */
[----:B------:R-:W-:Y:S01]  /*4100*/  IMAD.MOV.U32 R48, RZ, RZ, R119 ;  /* 0x000000ffff307224 */ /* 0x000fe200078e0077 */
[----:B------:R-:W-:-:S02]  /*4110*/  ISETP.GT.AND P3, PT, R2, 0x41, PT ;  /* 0x000000410200780c */ /* 0x000fc40003f64270 */
[----:B------:R-:W-:Y:S02]  /*4120*/  FMNMX.FTZ R0, R93, R0, !PT ;  /* 0x000000005d007209 */ /* 0x000fe40007810000 */
[----:B------:R-:W-:Y:S02]  /*4130*/  FSEL R49, R49, -INF , P2 ;  /* 0xff80000031317808 */ /* 0x000fe40001000000 */
[C---:B------:R-:W-:Y:S02]  /*4140*/  ISETP.GT.AND P2, PT, R2.reuse, 0x48, PT ;  /* 0x000000480200780c */ /* 0x040fe40003f44270 */
        /* <DEDUP_REMOVED lines=14> */
[----:B------:R-:W-:-:S02]  /*4230*/  FMNMX.FTZ R0, R97, R0, !PT ;  /* 0x0000000061007209 */ /* 0x000fc40007810000 */
[----:B------:R-:W-:Y:S02]  /*4240*/  FSEL R101, R47, -INF , P1 ;  /* 0xff8000002f657808 */ /* 0x000fe40000800000 */
[----:B------:R-:W-:Y:S02]  /*4250*/  FMNMX.FTZ R0, R99, R0, !PT ;  /* 0x0000000063007209 */ /* 0x000fe40007810000 */
[C---:B------:R-:W-:Y:S02]  /*4260*/  ISETP.GT.AND P1, PT, R2.reuse, 0x51, PT ;  /* 0x000000510200780c */ /* 0x040fe40003f24270 */
[----:B------:R-:W-:Y:S02]  /*4270*/  FMNMX.FTZ R0, R101, R0, !PT ;  /* 0x0000000065007209 */ /* 0x000fe40007810000 */
[----:B------:R-:W-:Y:S02]  /*4280*/  FSEL R41, R41, -INF , P3 ;  /* 0xff80000029297808 */ /* 0x000fe40001800000 */
[----:B------:R-:W-:-:S02]  /*4290*/  ISETP.GT.AND P3, PT, R2, 0x60, PT ;  /* 0x000000600200780c */ /* 0x000fc40003f64270 */
[----:B------:R-:W-:Y:S02]  /*42a0*/  FSEL R47, R40, -INF , P4 ;  /* 0xff800000282f7808 */ /* 0x000fe40002000000 */
[----:B------:R-:W-:Y:S02]  /*42b0*/  ISETP.GT.AND P4, PT, R2, 0x61, PT ;  /* 0x000000610200780c */ /* 0x000fe40003f84270 */
[----:B------:R-:W-:Y:S01]  /*42c0*/  FSEL R43, R52, -INF , P6 ;  /* 0xff800000342b7808 */ /* 0x000fe20003000000 */
[----:B------:R-:W-:Y:S01]  /*42d0*/  IMAD.MOV.U32 R52, RZ, RZ, R119 ;  /* 0x000000ffff347224 */ /* 0x000fe200078e0077 */
[----:B------:R-:W-:Y:S02]  /*42e0*/  ISETP.GT.AND P6, PT, R2, 0x69, PT ;  /* 0x000000690200780c */ /* 0x000fe40003fc4270 */
[----:B------:R-:W-:Y:S02]  /*42f0*/  P2R R22, PR, RZ, 0x2 ;  /* 0x00000002ff167803 */ /* 0x000fe40000000000 */
[----:B------:R-:W-:Y:S01]  /*4300*/  MOV R46, R119 ;  /* 0x00000077002e7202 */ /* 0x000fe20000000f00 */
[----:B------:R-:W-:-:S02]  /*4310*/  WARPGROUP.DEPBAR.LE gsb0, 0x0 ;  /* 0x00008000000079c5 */ /* 0x000fc40000010000 */
[----:B------:R-:W-:Y:S01]  /*4320*/  WARPGROUP.ARRIVE ;  /* 0x00000000000079c5 */ /* 0x000fe20000000000 */
[----:B------:R-:W-:Y:S02]  /*4330*/  FSEL R103, R34, -INF , P0 ;  /* 0xff80000022677808 */ /* 0x000fe40000000000 */
[----:B------:R-:W-:Y:S02]  /*4340*/  ISETP.GT.AND P0, PT, R2, 0x58, PT ;  /* 0x000000580200780c */ /* 0x000fe40003f04270 */
[----:B------:R-:W-:Y:S01]  /*4350*/  FSEL R105, R35, -INF , P1 ;  /* 0xff80000023697808 */ /* 0x000fe20000800000 */
[----:B------:R-:W-:Y:S01]  /*4360*/  HGMMA.64x16x16.F32 R24, gdesc[UR4], R24, gsb0 ;  /* 0x00200000041879f0 */ /* 0x000fe20008000818 */
[----:B------:R-:W-:Y:S01]  /*4370*/  FMNMX.FTZ R0, R103, R0, !PT ;  /* 0x0000000067007209 */ /* 0x000fe20007810000 */
[----:B------:R-:W-:Y:S01]  /*4380*/  ULDC UR4, c[0x0][0x988] ;  /* 0x0002620000047ab9 */ /* 0x000fe20000000800 */
[----:B------:R-:W-:Y:S02]  /*4390*/  FSEL R35, R44, -INF , P2 ;  /* 0xff8000002c237808 */ /* 0x000fe40001000000 */
[----:B------:R-:W-:-:S02]  /*43a0*/  ISETP.GT.AND P2, PT, R2, 0x59, PT ;  /* 0x000000590200780c */ /* 0x000fc40003f44270 */
[----:B------:R-:W-:Y:S02]  /*43b0*/  FSEL R107, R38, -INF , P0 ;  /* 0xff800000266b7808 */ /* 0x000fe40000000000 */
[----:B------:R-:W-:Y:S02]  /*43c0*/  FMNMX.FTZ R0, R105, R0, !PT ;  /* 0x0000000069007209 */ /* 0x000fe40007810000 */
[----:B------:R-:W-:Y:S02]  /*43d0*/  FSEL R39, R39, -INF , P2 ;  /* 0xff80000027277808 */ /* 0x000fe40001000000 */
[----:B------:R-:W-:Y:S02]  /*43e0*/  FMNMX.FTZ R0, R107, R0, !PT ;  /* 0x000000006b007209 */ /* 0x000fe40007810000 */
[----:B------:R-:W-:Y:S02]  /*43f0*/  P2R R20, PR, RZ, 0x1 ;  /* 0x00000001ff147803 */ /* 0x000fe40000000000 */
[----:B------:R-:W-:-:S02]  /*4400*/  FMNMX.FTZ R0, R39, R0, !PT ;  /* 0x0000000027007209 */ /* 0x000fc40007810000 */
[C---:B------:R-:W-:Y:S02]  /*4410*/  ISETP.GT.AND P0, PT, R2.reuse, 0x49, PT ;  /* 0x000000490200780c */ /* 0x040fe40003f04270 */
[----:B------:R-:W-:Y:S02]  /*4420*/  ISETP.GT.AND P1, PT, R2, 0x50, PT ;  /* 0x000000500200780c */ /* 0x000fe40003f24270 */
[----:B------:R-:W-:Y:S02]  /*4430*/  FSEL R45, R45, -INF , P0 ;  /* 0xff8000002d2d7808 */ /* 0x000fe40000000000 */
[----:B------:R-:W-:Y:S02]  /*4440*/  P2R R14, PR, RZ, 0x4 ;  /* 0x00000004ff0e7803 */ /* 0x000fe40000000000 */
[----:B------:R-:W-:Y:S01]  /*4450*/  ISETP.NE.AND P0, PT, R20, RZ, PT ;  /* 0x000000ff1400720c */ /* 0x000fe20003f05270 */
[----:B------:R-:W-:Y:S02]  /*4460*/  WARPGROUP.DEPBAR.LE gsb0, 0x0 ;  /* 0x00008000000079c5 */ /* 0x000fe40000010000 */
[----:B------:R-:W-:-:S02]  /*4470*/  FSEL R109, R26, -INF , P3 ;  /* 0xff8000001a6d7808 */ /* 0x000fc40001800000 */
[----:B------:R-:W-:Y:S02]  /*4480*/  FSEL R111, R27, -INF , P4 ;  /* 0xff8000001b6f7808 */ /* 0x000fe40002000000 */
[----:B------:R-:W-:Y:S02]  /*4490*/  FMNMX.FTZ R0, R109, R0, !PT ;  /* 0x000000006d007209 */ /* 0x000fe40007810000 */
[----:B------:R-:W-:Y:S02]  /*44a0*/  FSEL R113, R30, -INF , P5 ;  /* 0xff8000001e717808 */ /* 0x000fe40002800000 */
[----:B------:R-:W-:Y:S02]  /*44b0*/  FMNMX.FTZ R0, R111, R0, !PT ;  /* 0x000000006f007209 */ /* 0x000fe40007810000 */
[----:B------:R-:W-:Y:S02]  /*44c0*/  FSEL R115, R31, -INF , P6 ;  /* 0xff8000001f737808 */ /* 0x000fe40003000000 */
[----:B------:R-:W-:-:S02]  /*44d0*/  FMNMX.FTZ R0, R113, R0, !PT ;  /* 0x0000000071007209 */ /* 0x000fc40007810000 */
[----:B------:R-:W-:Y:S02]  /*44e0*/  FSEL R27, R32, -INF , P1 ;  /* 0xff800000201b7808 */ /* 0x000fe40000800000 */
[----:B------:R-:W-:Y:S01]  /*44f0*/  FMNMX.FTZ R6, R115, R0, !PT ;  /* 0x0000000073067209 */ /* 0x000fe20007810000 */
[----:B------:R-:W-:Y:S01]  /*4500*/  IMAD.U32 R0, RZ, RZ, UR4 ;  /* 0x00000004ff007e24 */ /* 0x000fe2000f8e00ff */
[----:B------:R-:W-:Y:S02]  /*4510*/  ISETP.NE.AND P1, PT, R22, RZ, PT ;  /* 0x000000ff1600720c */ /* 0x000fe40003f25270 */
[----:B------:R-:W-:Y:S01]  /*4520*/  FSEL R31, R36, -INF , P0 ;  /* 0xff800000241f7808 */ /* 0x000fe20000000000 */
[----:B------:R-:W0:Y:S01]  /*4530*/  SHFL.BFLY PT, R3, R6, 0x2, 0x1f ;  /* 0x0c401f0006037f89 */ /* 0x000e2200000e0000 */
[----:B------:R-:W-:Y:S02]  /*4540*/  FSEL R33, R33, -INF , P1 ;  /* 0xff80000021217808 */ /* 0x000fe40000800000 */
[----:B------:R-:W-:-:S02]  /*4550*/  FSEL R25, R25, -INF , P4 ;  /* 0xff80000019197808 */ /* 0x000fc40002000000 */
[----:B------:R-:W-:Y:S02]  /*4560*/  FSEL R29, R29, -INF , P6 ;  /* 0xff8000001d1d7808 */ /* 0x000fe40003000000 */
[----:B------:R-:W-:Y:S01]  /*4570*/  ISETP.NE.AND P1, PT, R80, RZ, PT ;  /* 0x000000ff5000720c */ /* 0x000fe20003f25270 */
[--C-:B------:R-:W-:Y:S01]  /*4580*/  IMAD.MOV.U32 R80, RZ, RZ, R119.reuse ;  /* 0x000000ffff507224 */ /* 0x100fe200078e0077 */
[----:B------:R-:W-:Y:S02]  /*4590*/  R2UR UR4, R17 ;  /* 0x00000000110472ca */ /* 0x000fe400000e0000 */
[----:B------:R-:W-:Y:S01]  /*45a0*/  ISETP.NE.AND P0, PT, R82, RZ, PT ;  /* 0x000000ff5200720c */ /* 0x000fe20003f05270 */
[----:B------:R-:W-:-:S10]  /*45b0*/  IMAD.MOV.U32 R82, RZ, RZ, R119 ;  /* 0x000000ffff527224 */ /* 0x000fd400078e0077 */
[----:B------:R-:W-:Y:S01]  /*45c0*/  UISETP.GE.AND UP0, UPT, UR38, UR4, UPT ;  /* 0x000000042600728c */ /* 0x000fe2000bf06270 */
[----:B0-----:R-:W-:Y:S02]  /*45d0*/  FMNMX.FTZ R10, R6, R3, !PT ;  /* 0x00000003060a7209 */ /* 0x001fe40007810000 */
[----:B------:R-:W-:Y:S01]  /*45e0*/  UMOV UR4, URZ ;  /* 0x0000003f00047c82 */ /* 0x000fe20008000000 */
[----:B------:R-:W-:Y:S02]  /*45f0*/  FMNMX.FTZ R6, R7, R73, !PT ;  /* 0x0000004907067209 */ /* 0x000fe40007810000 */
[----:B------:R-:W0:Y:S02]  /*4600*/  SHFL.BFLY PT, R3, R10, 0x1, 0x1f ;  /* 0x0c201f000a037f89 */ /* 0x000e2400000e0000 */
[----:B------:R-:W-:-:S04]  /*4610*/  FMNMX.FTZ R6, R9, R6, !PT ;  /* 0x0000000609067209 */ /* 0x000fc80007810000 */
[----:B------:R-:W-:-:S04]  /*4620*/  FMNMX.FTZ R6, R77, R6, !PT ;  /* 0x000000064d067209 */ /* 0x000fc80007810000 */
[----:B------:R-:W-:-:S04]  /*4630*/  FMNMX.FTZ R6, R13, R6, !PT ;  /* 0x000000060d067209 */ /* 0x000fc80007810000 */
[----:B------:R-:W-:-:S04]  /*4640*/  FMNMX.FTZ R6, R65, R6, !PT ;  /* 0x0000000641067209 */ /* 0x000fc80007810000 */
[----:B------:R-:W-:-:S04]  /*4650*/  FMNMX.FTZ R6, R11, R6, !PT ;  /* 0x000000060b067209 */ /* 0x000fc80007810000 */
[----:B------:R-:W-:Y:S02]  /*4660*/  FMNMX.FTZ R6, R69, R6, !PT ;  /* 0x0000000645067209 */ /* 0x000fe40007810000 */
[----:B0-----:R-:W-:Y:S02]  /*4670*/  FMNMX.FTZ R3, R10, R3, !PT ;  /* 0x000000030a037209 */ /* 0x001fe40007810000 */
[----:B------:R-:W-:Y:S02]  /*4680*/  FMNMX.FTZ R6, R59, R6, !PT ;  /* 0x000000063b067209 */ /* 0x000fe40007810000 */
[C---:B------:R-:W-:Y:S01]  /*4690*/  FSETP.NEU.FTZ.AND P2, PT, R3.reuse, -INF , PT ;  /* 0xff8000000300780b */ /* 0x040fe20003f5d000 */
[----:B------:R-:W-:Y:S01]  /*46a0*/  FMUL.FTZ R12, R3, R0 ;  /* 0x00000000030c7220 */ /* 0x000fe20000410000 */
[----:B------:R-:W-:-:S04]  /*46b0*/  FMNMX.FTZ R6, R57, R6, !PT ;  /* 0x0000000639067209 */ /* 0x000fc80007810000 */
[----:B------:R-:W-:Y:S02]  /*46c0*/  FMNMX.FTZ R6, R51, R6, !PT ;  /* 0x0000000633067209 */ /* 0x000fe40007810000 */
[----:B------:R-:W-:Y:S02]  /*46d0*/  FSEL R12, R12, RZ, P2 ;  /* 0x000000ff0c0c7208 */ /* 0x000fe40001000000 */
[----:B------:R-:W-:Y:S02]  /*46e0*/  FMNMX.FTZ R6, R61, R6, !PT ;  /* 0x000000063d067209 */ /* 0x000fe40007810000 */
[----:B------:R-:W-:Y:S01]  /*46f0*/  ISETP.NE.AND P2, PT, R14, RZ, PT ;  /* 0x000000ff0e00720c */ /* 0x000fe20003f45270 */
[--C-:B------:R-:W-:Y:S01]  /*4700*/  FFMA.FTZ R201, R15, R0, -R12.reuse ;  /* 0x000000000fc97223 */ /* 0x100fe2000001080c */
[----:B------:R-:W-:Y:S01]  /*4710*/  FMNMX.FTZ R6, R55, R6, !PT ;  /* 0x0000000637067209 */ /* 0x000fe20007810000 */
[-CC-:B------:R-:W-:Y:S01]  /*4720*/  FFMA.FTZ R203, R19, R0.reuse, -R12.reuse ;  /* 0x0000000013cb7223 */ /* 0x180fe2000001080c */
[----:B------:R-:W-:Y:S01]  /*4730*/  FSEL R37, R37, -INF , P2 ;  /* 0xff80000025257808 */ /* 0x000fe20001000000 */
[--C-:B------:R-:W-:Y:S01]  /*4740*/  FFMA.FTZ R21, R21, R0, -R12.reuse ;  /* 0x0000000015157223 */ /* 0x100fe2000001080c */
[----:B------:R-:W-:Y:S01]  /*4750*/  FMNMX.FTZ R6, R49, R6, !PT ;  /* 0x0000000631067209 */ /* 0x000fe20007810000 */
[--C-:B------:R-:W-:Y:S01]  /*4760*/  FFMA.FTZ R2, R75, R0, -R12.reuse ;  /* 0x000000004b027223 */ /* 0x100fe2000001080c */
[----:B------:R-:W-:Y:S01]  /*4770*/  FSEL R15, R24, -INF , P3 ;  /* 0xff800000180f7808 */ /* 0x000fe20001800000 */
[----:B------:R-:W-:Y:S01]  /*4780*/  MUFU.EX2 R197, R21 ;  /* 0x0000001500c57308 */ /* 0x000fe20000000800 */
[----:B------:R-:W-:Y:S01]  /*4790*/  FMNMX.FTZ R6, R43, R6, !PT ;  /* 0x000000062b067209 */ /* 0x000fe20007810000 */
[-CC-:B------:R-:W-:Y:S01]  /*47a0*/  FFMA.FTZ R79, R79, R0.reuse, -R12.reuse ;  /* 0x000000004f4f7223 */ /* 0x180fe2000001080c */
[----:B------:R-:W-:Y:S01]  /*47b0*/  FSEL R19, R28, -INF , P5 ;  /* 0xff8000001c137808 */ /* 0x000fe20002800000 */
[--C-:B------:R-:W-:Y:S01]  /*47c0*/  FFMA.FTZ R67, R67, R0, -R12.reuse ;  /* 0x0000000043437223 */ /* 0x100fe2000001080c */
[----:B------:R-:W-:Y:S01]  /*47d0*/  FMNMX.FTZ R6, R53, R6, !PT ;  /* 0x0000000635067209 */ /* 0x000fe20007810000 */
[-CC-:B------:R-:W-:Y:S01]  /*47e0*/  FFMA.FTZ R23, R23, R0.reuse, -R12.reuse ;  /* 0x0000000017177223 */ /* 0x180fe2000001080c */
[--C-:B------:R-:W-:Y:S01]  /*47f0*/  FFMA.FTZ R71, R71, R0, -R12.reuse ;  /* 0x0000000047477223 */ /* 0x100fe2000001080c */
[----:B------:R-:W-:Y:S01]  /*4800*/  MUFU.EX2 R201, R201 ;  /* 0x000000c900c97308 */ /* 0x000fe20000000800 */
[----:B------:R-:W-:Y:S01]  /*4810*/  FMNMX.FTZ R6, R47, R6, !PT ;  /* 0x000000062f067209 */ /* 0x000fe20007810000 */
[-CC-:B------:R-:W-:Y:S01]  /*4820*/  FFMA.FTZ R81, R81, R0.reuse, -R12.reuse ;  /* 0x0000000051517223 */ /* 0x180fe2000001080c */
[-CC-:B------:R-:W-:Y:S01]  /*4830*/  FFMA.FTZ R83, R83, R0.reuse, -R12.reuse ;  /* 0x0000000053537223 */ /* 0x180fe2000001080c */
[--C-:B------:R-:W-:Y:S01]  /*4840*/  FFMA.FTZ R85, R85, R0, -R12.reuse ;  /* 0x0000000055557223 */ /* 0x100fe2000001080c */
[----:B------:R-:W-:Y:S01]  /*4850*/  FMNMX.FTZ R6, R41, R6, !PT ;  /* 0x0000000629067209 */ /* 0x000fe20007810000 */
[-CC-:B------:R-:W-:Y:S01]  /*4860*/  FFMA.FTZ R63, R63, R0.reuse, -R12.reuse ;  /* 0x000000003f3f7223 */ /* 0x180fe2000001080c */
[--C-:B------:R-:W-:Y:S01]  /*4870*/  FFMA.FTZ R39, R39, R0, -R12.reuse ;  /* 0x0000000027277223 */ /* 0x100fe2000001080c */
[----:B------:R-:W0:Y:S01]  /*4880*/  MUFU.EX2 R2, R2 ;  /* 0x0000000200027308 */ /* 0x000e220000000800 */
        /* <DEDUP_REMOVED lines=14> */
[----:B------:R-:W-:Y:S01]  /*4970*/  FFMA.FTZ R105, R105, R0, -R12 ;  /* 0x0000000069697223 */ /* 0x000fe2000001080c */
[----:B------:R1:W-:Y:S01]  /*4980*/  MUFU.EX2 R14, R79 ;  /* 0x0000004f000e7308 */ /* 0x0003e20000000800 */
[----:B------:R-:W-:Y:S01]  /*4990*/  FMNMX.FTZ R6, R31, R6, !PT ;  /* 0x000000061f067209 */ /* 0x000fe20007810000 */
[----:B0-----:R-:W-:Y:S01]  /*49a0*/  FADD.FTZ R42, R201, R2 ;  /* 0x00000002c92a7221 */ /* 0x001fe20000010000 */
[----:B------:R-:W-:Y:S01]  /*49b0*/  F2FP.F16.F32.PACK_AB R201, R2, R201 ;  /* 0x000000c902c9723e */ /* 0x000fe200000000ff */
[--C-:B------:R-:W-:Y:S01]  /*49c0*/  FFMA.FTZ R107, R107, R0, -R12.reuse ;  /* 0x000000006b6b7223 */ /* 0x100fe2000001080c */
[----:B------:R-:W-:Y:S01]  /*49d0*/  FMNMX.FTZ R6, R37, R6, !PT ;  /* 0x0000000625067209 */ /* 0x000fe20007810000 */
[-CC-:B------:R-:W-:Y:S01]  /*49e0*/  FFMA.FTZ R109, R109, R0.reuse, -R12.reuse ;  /* 0x000000006d6d7223 */ /* 0x180fe2000001080c */
[--C-:B------:R-:W-:Y:S01]  /*49f0*/  FFMA.FTZ R111, R111, R0, -R12.reuse ;  /* 0x000000006f6f7223 */ /* 0x100fe2000001080c */
[----:B------:R0:W-:Y:S01]  /*4a00*/  MUFU.EX2 R20, R67 ;  /* 0x0000004300147308 */ /* 0x0001e20000000800 */
[----:B------:R-:W-:Y:S01]  /*4a10*/  FMNMX.FTZ R6, R15, R6, !PT ;  /* 0x000000060f067209 */ /* 0x000fe20007810000 */
[-CC-:B------:R-:W-:Y:S01]  /*4a20*/  FFMA.FTZ R113, R113, R0.reuse, -R12.reuse ;  /* 0x0000000071717223 */ /* 0x180fe2000001080c */
[----:B------:R-:W-:Y:S01]  /*4a30*/  FFMA.FTZ R12, R115, R0, -R12 ;  /* 0x00000000730c7223 */ /* 0x000fe2000001080c */
[--C-:B------:R-:W-:Y:S01]  /*4a40*/  IMAD.MOV.U32 R115, RZ, RZ, R119.reuse ;  /* 0x000000ffff737224 */ /* 0x100fe200078e0077 */
[----:B------:R-:W-:Y:S01]  /*4a50*/  FMNMX.FTZ R6, R25, R6, !PT ;  /* 0x0000000619067209 */ /* 0x000fe20007810000 */
[----:B-1----:R-:W-:-:S02]  /*4a60*/  IMAD.MOV.U32 R79, RZ, RZ, R119 ;  /* 0x000000ffff4f7224 */ /* 0x002fc400078e0077 */
[----:B------:R-:W-:Y:S01]  /*4a70*/  MUFU.EX2 R23, R23 ;  /* 0x0000001700177308 */ /* 0x000fe20000000800 */
[----:B------:R-:W-:Y:S01]  /*4a80*/  FMNMX.FTZ R6, R19, R6, !PT ;  /* 0x0000000613067209 */ /* 0x000fe20007810000 */
[--C-:B------:R-:W-:Y:S02]  /*4a90*/  IMAD.MOV.U32 R75, RZ, RZ, R119.reuse ;  /* 0x000000ffff4b7224 */ /* 0x100fe400078e0077 */
[----:B0-----:R-:W-:Y:S01]  /*4aa0*/  IMAD.MOV.U32 R67, RZ, RZ, R119 ;  /* 0x000000ffff437224 */ /* 0x001fe200078e0077 */
[----:B------:R-:W-:-:S03]  /*4ab0*/  FMNMX.FTZ R6, R29, R6, !PT ;  /* 0x000000061d067209 */ /* 0x000fc60007810000 */
[----:B------:R0:W1:Y:S02]  /*4ac0*/  MUFU.EX2 R22, R71 ;  /* 0x0000004700167308 */ /* 0x0000640000000800 */
[----:B------:R-:W2:Y:S06]  /*4ad0*/  SHFL.BFLY PT, R21, R6, 0x2, 0x1f ;  /* 0x0c401f0006157f89 */ /* 0x000eac00000e0000 */
[----:B------:R-:W-:Y:S01]  /*4ae0*/  MUFU.EX2 R81, R81 ;  /* 0x0000005100517308 */ /* 0x000fe20000000800 */
[----:B0-----:R-:W-:-:S07]  /*4af0*/  IMAD.MOV.U32 R71, RZ, RZ, R119 ;  /* 0x000000ffff477224 */ /* 0x001fce00078e0077 */
[----:B------:R0:W3:Y:S01]  /*4b00*/  MUFU.EX2 R26, R83 ;  /* 0x00000053001a7308 */ /* 0x0000e20000000800 */
[----:B-1----:R-:W-:-:S07]  /*4b10*/  F2FP.F16.F32.PACK_AB R199, R22, R23 ;  /* 0x0000001716c7723e */ /* 0x002fce00000000ff */
[----:B------:R-:W-:Y:S01]  /*4b20*/  MUFU.EX2 R85, R85 ;  /* 0x0000005500557308 */ /* 0x000fe20000000800 */
[----:B0-----:R-:W-:Y:S01]  /*4b30*/  IMAD.MOV.U32 R83, RZ, RZ, R119 ;  /* 0x000000ffff537224 */ /* 0x001fe200078e0077 */
[----:B--2---:R-:W-:-:S05]  /*4b40*/  FMNMX.FTZ R21, R6, R21, !PT ;  /* 0x0000001506157209 */ /* 0x004fca0007810000 */
[----:B------:R-:W0:Y:S01]  /*4b50*/  SHFL.BFLY PT, R6, R21, 0x1, 0x1f ;  /* 0x0c201f0015067f89 */ /* 0x000e2200000e0000 */
[----:B------:R1:W2:Y:S01]  /*4b60*/  MUFU.EX2 R30, R63 ;  /* 0x0000003f001e7308 */ /* 0x0002a20000000800 */
[----:B---3--:R-:W-:-:S07]  /*4b70*/  F2FP.F16.F32.PACK_AB R193, R26, R81 ;  /* 0x000000511ac1723e */ /* 0x008fce00000000ff */
[----:B------:R3:W-:Y:S01]  /*4b80*/  MUFU.EX2 R38, R39 ;  /* 0x0000002700267308 */ /* 0x0007e20000000800 */
[----:B-1----:R-:W-:-:S07]  /*4b90*/  IMAD.MOV.U32 R63, RZ, RZ, R119 ;  /* 0x000000ffff3f7224 */ /* 0x002fce00078e0077 */
[----:B------:R-:W-:Y:S01]  /*4ba0*/  MUFU.EX2 R87, R87 ;  /* 0x0000005700577308 */ /* 0x000fe20000000800 */
[----:B---3--:R-:W-:Y:S01]  /*4bb0*/  IMAD.U32 R39, RZ, RZ, UR42 ;  /* 0x0000002aff277e24 */ /* 0x008fe2000f8e00ff */
[----:B--2---:R-:W-:Y:S02]  /*4bc0*/  F2FP.F16.F32.PACK_AB R195, R30, R85 ;  /* 0x000000551ec3723e */ /* 0x004fe400000000ff */
[----:B0-----:R-:W-:-:S04]  /*4bd0*/  FMNMX.FTZ R6, R21, R6, !PT ;  /* 0x0000000615067209 */ /* 0x001fc80007810000 */
[----:B------:R0:W-:Y:S01]  /*4be0*/  MUFU.EX2 R24, R89 ;  /* 0x0000005900187308 */ /* 0x0001e20000000800 */
[C---:B------:R-:W-:Y:S01]  /*4bf0*/  FSETP.NEU.FTZ.AND P2, PT, R6.reuse, -INF , PT ;  /* 0xff8000000600780b */ /* 0x040fe20003f5d000 */
[----:B------:R-:W-:-:S06]  /*4c00*/  FMUL.FTZ R10, R6, R0 ;  /* 0x00000000060a7220 */ /* 0x000fcc0000410000 */
[----:B------:R-:W-:Y:S01]  /*4c10*/  MUFU.EX2 R91, R91 ;  /* 0x0000005b005b7308 */ /* 0x000fe20000000800 */
[----:B------:R-:W-:Y:S01]  /*4c20*/  FSEL R10, R10, RZ, P2 ;  /* 0x000000ff0a0a7208 */ /* 0x000fe20001000000 */
[----:B0-----:R-:W-:Y:S01]  /*4c30*/  IMAD.MOV.U32 R89, RZ, RZ, R119 ;  /* 0x000000ffff597224 */ /* 0x001fe200078e0077 */
[----:B------:R-:W-:-:S03]  /*4c40*/  PLOP3.LUT P2, PT, PT, PT, UP0, 0x80, 0x0 ;  /* 0x000000000000781c */ /* 0x000fc60003f4f008 */
        /* <DEDUP_REMOVED lines=12> */
[-C--:B------:R-:W-:Y:S01]  /*4d10*/  FFMA.FTZ R61, R61, R0.reuse, -R10 ;  /* 0x000000003d3d7223 */ /* 0x080fe2000001080a */
[----:B------:R-:W1:Y:S01]  /*4d20*/  MUFU.EX2 R73, R73 ;  /* 0x0000004900497308 */ /* 0x000e620000000800 */
[----:B0-----:R-:W-:Y:S01]  /*4d30*/  FADD.FTZ R7, R203, R42 ;  /* 0x0000002acb077221 */ /* 0x001fe20000010000 */
[-CC-:B------:R-:W-:Y:S01]  /*4d40*/  FFMA.FTZ R55, R55, R0.reuse, -R10.reuse ;  /* 0x0000000037377223 */ /* 0x180fe2000001080a */
[-CC-:B------:R-:W-:Y:S01]  /*4d50*/  FFMA.FTZ R49, R49, R0.reuse, -R10.reuse ;  /* 0x0000000031317223 */ /* 0x180fe2000001080a */
[-CC-:B------:R-:W-:Y:S01]  /*4d60*/  FFMA.FTZ R43, R43, R0.reuse, -R10.reuse ;  /* 0x000000002b2b7223 */ /* 0x180fe2000001080a */
[----:B------:R-:W-:Y:S01]  /*4d70*/  FADD.FTZ R42, R14, R7 ;  /* 0x000000070e2a7221 */ /* 0x000fe20000010000 */
[-CC-:B------:R-:W-:Y:S01]  /*4d80*/  FFMA.FTZ R53, R53, R0.reuse, -R10.reuse ;  /* 0x0000000035357223 */ /* 0x180fe2000001080a */
[-C--:B------:R-:W-:Y:S01]  /*4d90*/  FFMA.FTZ R47, R47, R0.reuse, -R10 ;  /* 0x000000002f2f7223 */ /* 0x080fe2000001080a */
[----:B------:R-:W0:Y:S01]  /*4da0*/  MUFU.EX2 R9, R9 ;  /* 0x0000000900097308 */ /* 0x000e220000000800 */
[----:B------:R-:W-:Y:S01]  /*4db0*/  FADD.FTZ R7, R197, R42 ;  /* 0x0000002ac5077221 */ /* 0x000fe20000010000 */
[-CC-:B------:R-:W-:Y:S01]  /*4dc0*/  FFMA.FTZ R41, R41, R0.reuse, -R10.reuse ;  /* 0x0000000029297223 */ /* 0x180fe2000001080a */
[-CC-:B------:R-:W-:Y:S01]  /*4dd0*/  FFMA.FTZ R35, R35, R0.reuse, -R10.reuse ;  /* 0x0000000023237223 */ /* 0x180fe2000001080a */
[-CC-:B------:R-:W-:Y:S01]  /*4de0*/  FFMA.FTZ R45, R45, R0.reuse, -R10.reuse ;  /* 0x000000002d2d7223 */ /* 0x180fe2000001080a */
[----:B------:R-:W-:Y:S01]  /*4df0*/  FADD.FTZ R44, R20, R7 ;  /* 0x00000007142c7221 */ /* 0x000fe20000010000 */
[-CC-:B------:R-:W-:Y:S01]  /*4e00*/  FFMA.FTZ R27, R27, R0.reuse, -R10.reuse ;  /* 0x000000001b1b7223 */ /* 0x180fe2000001080a */
[-C--:B------:R-:W-:Y:S01]  /*4e10*/  FFMA.FTZ R33, R33, R0.reuse, -R10 ;  /* 0x0000000021217223 */ /* 0x080fe2000001080a */
[----:B------:R-:W2:Y:S01]  /*4e20*/  MUFU.EX2 R202, R77 ;  /* 0x0000004d00ca7308 */ /* 0x000ea20000000800 */
[----:B-1----:R-:W-:Y:S01]  /*4e30*/  FADD.FTZ R42, R200, R73 ;  /* 0x00000049c82a7221 */ /* 0x002fe20000010000 */
[----:B------:R-:W-:Y:S01]  /*4e40*/  FADD.FTZ R21, R23, R44 ;  /* 0x0000002c17157221 */ /* 0x000fe20000010000 */
[-CC-:B------:R-:W-:Y:S01]  /*4e50*/  FFMA.FTZ R31, R31, R0.reuse, -R10.reuse ;  /* 0x000000001f1f7223 */ /* 0x180fe2000001080a */
[-CC-:B------:R-:W-:Y:S01]  /*4e60*/  FFMA.FTZ R37, R37, R0.reuse, -R10.reuse ;  /* 0x0000000025257223 */ /* 0x180fe2000001080a */
[-CC-:B------:R-:W-:Y:S01]  /*4e70*/  FFMA.FTZ R15, R15, R0.reuse, -R10.reuse ;  /* 0x000000000f0f7223 */ /* 0x180fe2000001080a */
[----:B------:R-:W-:Y:S01]  /*4e80*/  FADD.FTZ R44, R22, R21 ;  /* 0x00000015162c7221 */ /* 0x000fe20000010000 */
[-C--:B------:R-:W-:Y:S01]  /*4e90*/  FFMA.FTZ R25, R25, R0.reuse, -R10 ;  /* 0x0000000019197223 */ /* 0x080fe2000001080a */
[----:B------:R-:W1:Y:S01]  /*4ea0*/  MUFU.EX2 R13, R13 ;  /* 0x0000000d000d7308 */ /* 0x000e620000000800 */
[----:B0-----:R-:W-:Y:S01]  /*4eb0*/  FADD.FTZ R7, R9, R42 ;  /* 0x0000002a09077221 */ /* 0x001fe20000010000 */
[----:B------:R-:W-:Y:S01]  /*4ec0*/  FADD.FTZ R21, R81, R44 ;  /* 0x0000002c51157221 */ /* 0x000fe20000010000 */
[-CC-:B------:R-:W-:Y:S01]  /*4ed0*/  FFMA.FTZ R19, R19, R0.reuse, -R10.reuse ;  /* 0x0000000013137223 */ /* 0x180fe2000001080a */
[----:B------:R-:W-:Y:S01]  /*4ee0*/  FFMA.FTZ R29, R29, R0, -R10 ;  /* 0x000000001d1d7223 */ /* 0x000fe2000001080a */
[----:B------:R-:W-:Y:S01]  /*4ef0*/  F2FP.F16.F32.PACK_AB R189, R24, R87 ;  /* 0x0000005718bd723e */ /* 0x000fe200000000ff */
[----:B------:R-:W-:Y:S01]  /*4f00*/  FADD.FTZ R44, R26, R21 ;  /* 0x000000151a2c7221 */ /* 0x000fe20000010000 */
[----:B------:R-:W-:Y:S01]  /*4f10*/  F2FP.F16.F32.PACK_AB R200, R73, R200 ;  /* 0x000000c849c8723e */ /* 0x000fe200000000ff */
[----:B------:R0:W3:Y:S01]  /*4f20*/  MUFU.EX2 R196, R65 ;  /* 0x0000004100c47308 */ /* 0x0000e20000000800 */
[C---:B--2---:R-:W-:Y:S01]  /*4f30*/  FADD.FTZ R42, R202.reuse, R7 ;  /* 0x00000007ca2a7221 */ /* 0x044fe20000010000 */
[----:B------:R-:W-:Y:S01]  /*4f40*/  F2FP.F16.F32.PACK_AB R202, R202, R9 ;  /* 0x00000009caca723e */ /* 0x000fe200000000ff */
[----:B------:R-:W-:Y:S01]  /*4f50*/  IMAD.MOV.U32 R9, RZ, RZ, 0x3f800000 ;  /* 0x3f800000ff097424 */ /* 0x000fe200078e00ff */
[----:B------:R-:W-:Y:S01]  /*4f60*/  F2FP.F16.F32.PACK_AB R203, R14, R203 ;  /* 0x000000cb0ecb723e */ /* 0x000fe200000000ff */
[--C-:B------:R-:W-:Y:S01]  /*4f70*/  IMAD.MOV.U32 R81, RZ, RZ, R119.reuse ;  /* 0x000000ffff517224 */ /* 0x100fe200078e0077 */
[----:B------:R-:W-:Y:S01]  /*4f80*/  F2FP.F16.F32.PACK_AB R197, R20, R197 ;  /* 0x000000c514c5723e */ /* 0x000fe200000000ff */
[--C-:B------:R-:W-:Y:S01]  /*4f90*/  IMAD.MOV.U32 R77, RZ, RZ, R119.reuse ;  /* 0x000000ffff4d7224 */ /* 0x100fe200078e0077 */
[----:B------:R-:W2:Y:S01]  /*4fa0*/  MUFU.EX2 R11, R11 ;  /* 0x0000000b000b7308 */ /* 0x000ea20000000800 */
[----:B-1----:R-:W-:Y:S01]  /*4fb0*/  FADD.FTZ R7, R13, R42 ;  /* 0x0000002a0d077221 */ /* 0x002fe20000010000 */
[----:B------:R-:W-:-:S02]  /*4fc0*/  IMAD.MOV.U32 R73, RZ, RZ, R119 ;  /* 0x000000ffff497224 */ /* 0x000fc400078e0077 */
[--C-:B0-----:R-:W-:Y:S02]  /*4fd0*/  IMAD.MOV.U32 R65, RZ, RZ, R119.reuse ;  /* 0x000000ffff417224 */ /* 0x101fe400078e0077 */
[----:B------:R-:W-:Y:S02]  /*4fe0*/  IMAD.MOV.U32 R26, RZ, RZ, R119 ;  /* 0x000000ffff1a7224 */ /* 0x000fe400078e0077 */
[----:B------:R0:W1:Y:S01]  /*4ff0*/  MUFU.EX2 R198, R69 ;  /* 0x0000004500c67308 */ /* 0x0000620000000800 */
[C---:B---3--:R-:W-:Y:S01]  /*5000*/  FADD.FTZ R42, R196.reuse, R7 ;  /* 0x00000007c42a7221 */ /* 0x048fe20000010000 */
[----:B------:R-:W-:Y:S01]  /*5010*/  FADD.FTZ R7, R85, R44 ;  /* 0x0000002c55077221 */ /* 0x000fe20000010000 */
[----:B------:R-:W-:Y:S01]  /*5020*/  F2FP.F16.F32.PACK_AB R196, R196, R13 ;  /* 0x0000000dc4c4723e */ /* 0x000fe200000000ff */
[----:B------:R-:W-:Y:S02]  /*5030*/  IMAD.MOV.U32 R85, RZ, RZ, R119 ;  /* 0x000000ffff557224 */ /* 0x000fe400078e0077 */
[----:B------:R-:W-:Y:S01]  /*5040*/  FADD.FTZ R44, R30, R7 ;  /* 0x000000071e2c7221 */ /* 0x000fe20000010000 */
[----:B------:R-:W-:Y:S01]  /*5050*/  @!P1 VIADD R7, R39, 0x36840 ;  /* 0x0003684027079836 */ /* 0x000fe20000000000 */
[----:B------:R-:W3:Y:S01]  /*5060*/  MUFU.EX2 R59, R59 ;  /* 0x0000003b003b7308 */ /* 0x000ee20000000800 */
[----:B--2---:R-:W-:Y:S01]  /*5070*/  FADD.FTZ R21, R11, R42 ;  /* 0x0000002a0b157221 */ /* 0x004fe20000010000 */
[----:B------:R-:W-:Y:S01]  /*5080*/  FADD.FTZ R39, R87, R44 ;  /* 0x0000002c57277221 */ /* 0x000fe20000010000 */
[----:B------:R-:W-:Y:S01]  /*5090*/  IMAD.MOV.U32 R87, RZ, RZ, R119 ;  /* 0x000000ffff577224 */ /* 0x000fe200078e0077 */
[----:B------:R-:W-:Y:S01]  /*50a0*/  @!P1 PRMT R7, RZ, 0x654, R7 ;  /* 0x00000654ff079816 */ /* 0x000fe20000000007 */
[----:B0-----:R-:W-:-:S02]  /*50b0*/  IMAD.MOV.U32 R69, RZ, RZ, R119 ;  /* 0x000000ffff457224 */ /* 0x001fc400078e0077 */
[----:B------:R-:W-:Y:S01]  /*50c0*/  FADD.FTZ R44, R24, R39 ;  /* 0x00000027182c7221 */ /* 0x000fe20000010000 */
[----:B------:R-:W-:Y:S01]  /*50d0*/  IMAD.MOV.U32 R39, RZ, RZ, R119 ;  /* 0x000000ffff277224 */ /* 0x000fe200078e0077 */
[----:B------:R0:W2:Y:S01]  /*50e0*/  MUFU.EX2 R192, R57 ;  /* 0x0000003900c07308 */ /* 0x0000a20000000800 */
[C---:B-1----:R-:W-:Y:S01]  /*50f0*/  FADD.FTZ R42, R198.reuse, R21 ;  /* 0x00000015c62a7221 */ /* 0x042fe20000010000 */
[----:B------:R1:W-:Y:S01]  /*5100*/  @!P1 SYNCS.ARRIVE.TRANS64.RED.A1T0 RZ, [R7+URZ], RZ ;  /* 0x000000ff07ff99a7 */ /* 0x0003e2000810043f */
[----:B------:R-:W-:Y:S01]  /*5110*/  F2FP.F16.F32.PACK_AB R198, R198, R11 ;  /* 0x0000000bc6c6723e */ /* 0x000fe200000000ff */
[----:B------:R-:W-:Y:S01]  /*5120*/  IMAD.MOV.U32 R24, RZ, RZ, R119 ;  /* 0x000000ffff187224 */ /* 0x000fe200078e0077 */
[----:B------:R-:W-:-:S03]  /*5130*/  MOV R30, R119 ;  /* 0x00000077001e7202 */ /* 0x000fc60000000f00 */
[----:B------:R-:W1:Y:S01]  /*5140*/  MUFU.EX2 R51, R51 ;  /* 0x0000003300337308 */ /* 0x000e620000000800 */
[----:B---3--:R-:W-:Y:S01]  /*5150*/  FADD.FTZ R21, R59, R42 ;  /* 0x0000002a3b157221 */ /* 0x008fe20000010000 */
[----:B0-----:R-:W-:-:S06]  /*5160*/  IMAD.MOV.U32 R57, RZ, RZ, R119 ;  /* 0x000000ffff397224 */ /* 0x001fcc00078e0077 */
[----:B------:R0:W3:Y:S01]  /*5170*/  MUFU.EX2 R194, R61 ;  /* 0x0000003d00c27308 */ /* 0x0000e20000000800 */
[C---:B--2---:R-:W-:Y:S01]  /*5180*/  FADD.FTZ R42, R192.reuse, R21 ;  /* 0x00000015c02a7221 */ /* 0x044fe20000010000 */
[----:B------:R-:W-:Y:S01]  /*5190*/  FADD.FTZ R21, R91, R44 ;  /* 0x0000002c5b157221 */ /* 0x000fe20000010000 */
[----:B------:R-:W-:Y:S01]  /*51a0*/  F2FP.F16.F32.PACK_AB R192, R192, R59 ;  /* 0x0000003bc0c0723e */ /* 0x000fe200000000ff */
[----:B------:R-:W-:-:S04]  /*51b0*/  IMAD.MOV.U32 R59, RZ, RZ, R119 ;  /* 0x000000ffff3b7224 */ /* 0x000fc800078e0077 */
[----:B------:R-:W2:Y:S01]  /*51c0*/  MUFU.EX2 R55, R55 ;  /* 0x0000003700377308 */ /* 0x000ea20000000800 */
[----:B-1----:R-:W-:Y:S01]  /*51d0*/  FADD.FTZ R7, R51, R42 ;  /* 0x0000002a33077221 */ /* 0x002fe20000010000 */
[----:B0-----:R-:W-:-:S06]  /*51e0*/  IMAD.MOV.U32 R61, RZ, RZ, R119 ;  /* 0x000000ffff3d7224 */ /* 0x001fcc00078e0077 */
[----:B------:R0:W1:Y:S01]  /*51f0*/  MUFU.EX2 R188, R49 ;  /* 0x0000003100bc7308 */ /* 0x0000620000000800 */
[C---:B---3--:R-:W-:Y:S01]  /*5200*/  FADD.FTZ R42, R194.reuse, R7 ;  /* 0x00000007c22a7221 */ /* 0x048fe20000010000 */
[----:B------:R-:W-:Y:S01]  /*5210*/  F2FP.F16.F32.PACK_AB R194, R194, R51 ;  /* 0x00000033c2c2723e */ /* 0x000fe200000000ff */
[----:B------:R-:W-:-:S05]  /*5220*/  IMAD.MOV.U32 R51, RZ, RZ, R119 ;  /* 0x000000ffff337224 */ /* 0x000fca00078e0077 */
[----:B------:R-:W3:Y:S01]  /*5230*/  MUFU.EX2 R43, R43 ;  /* 0x0000002b002b7308 */ /* 0x000ee20000000800 */
[----:B--2---:R-:W-:Y:S01]  /*5240*/  FADD.FTZ R7, R55, R42 ;  /* 0x0000002a37077221 */ /* 0x004fe20000010000 */
[----:B0-----:R-:W-:-:S06]  /*5250*/  IMAD.MOV.U32 R49, RZ, RZ, R119 ;  /* 0x000000ffff317224 */ /* 0x001fcc00078e0077 */
[----:B------:R0:W2:Y:S01]  /*5260*/  MUFU.EX2 R190, R53 ;  /* 0x0000003500be7308 */ /* 0x0000a20000000800 */
[C---:B-1----:R-:W-:Y:S01]  /*5270*/  FADD.FTZ R42, R188.reuse, R7 ;  /* 0x00000007bc2a7221 */ /* 0x042fe20000010000 */
[----:B------:R-:W-:Y:S01]  /*5280*/  F2FP.F16.F32.PACK_AB R188, R188, R55 ;  /* 0x00000037bcbc723e */ /* 0x000fe200000000ff */
[----:B------:R-:W-:-:S05]  /*5290*/  IMAD.MOV.U32 R55, RZ, RZ, R119 ;  /* 0x000000ffff377224 */ /* 0x000fca00078e0077 */
[----:B------:R1:W4:Y:S01]  /*52a0*/  MUFU.EX2 R28, R93 ;  /* 0x0000005d001c7308 */ /* 0x0003220000000800 */
[----:B---3--:R-:W-:Y:S01]  /*52b0*/  FADD.FTZ R7, R43, R42 ;  /* 0x0000002a2b077221 */ /* 0x008fe20000010000 */
[--C-:B0-----:R-:W-:Y:S02]  /*52c0*/  IMAD.MOV.U32 R53, RZ, RZ, R119.reuse ;  /* 0x000000ffff357224 */ /* 0x101fe400078e0077 */
[----:B------:R-:W-:-:S04]  /*52d0*/  IMAD.MOV.U32 R42, RZ, RZ, R119 ;  /* 0x000000ffff2a7224 */ /* 0x000fc800078e0077 */
[----:B------:R-:W0:Y:S01]  /*52e0*/  MUFU.EX2 R47, R47 ;  /* 0x0000002f002f7308 */ /* 0x000e220000000800 */
[C---:B--2---:R-:W-:Y:S01]  /*52f0*/  FADD.FTZ R2, R190.reuse, R7 ;  /* 0x00000007be027221 */ /* 0x044fe20000010000 */
[----:B------:R-:W-:Y:S01]  /*5300*/  F2FP.F16.F32.PACK_AB R190, R190, R43 ;  /* 0x0000002bbebe723e */ /* 0x000fe200000000ff */
[--C-:B-1----:R-:W-:Y:S02]  /*5310*/  IMAD.MOV.U32 R93, RZ, RZ, R119.reuse ;  /* 0x000000ffff5d7224 */ /* 0x102fe400078e0077 */
[----:B------:R-:W-:-:S03]  /*5320*/  IMAD.MOV.U32 R43, RZ, RZ, R119 ;  /* 0x000000ffff2b7224 */ /* 0x000fc600078e0077 */
[----:B------:R-:W1:Y:S01]  /*5330*/  MUFU.EX2 R95, R95 ;  /* 0x0000005f005f7308 */ /* 0x000e620000000800 */
[C---:B----4-:R-:W-:Y:S01]  /*5340*/  FADD.FTZ R44, R28.reuse, R21 ;  /* 0x000000151c2c7221 */ /* 0x050fe20000010000 */
[----:B------:R-:W-:Y:S01]  /*5350*/  F2FP.F16.F32.PACK_AB R191, R28, R91 ;  /* 0x0000005b1cbf723e */ /* 0x000fe200000000ff */
[--C-:B------:R-:W-:Y:S02]  /*5360*/  IMAD.MOV.U32 R91, RZ, RZ, R119.reuse ;  /* 0x000000ffff5b7224 */ /* 0x100fe400078e0077 */
[----:B------:R-:W-:-:S03]  /*5370*/  IMAD.MOV.U32 R28, RZ, RZ, R119 ;  /* 0x000000ffff1c7224 */ /* 0x000fc600078e0077 */
[----:B------:R2:W3:Y:S01]  /*5380*/  MUFU.EX2 R184, R41 ;  /* 0x0000002900b87308 */ /* 0x0004e20000000800 */
[----:B0-----:R-:W-:-:S07]  /*5390*/  FADD.FTZ R7, R47, R2 ;  /* 0x000000022f077221 */ /* 0x001fce0000010000 */
[----:B------:R0:W4:Y:S01]  /*53a0*/  MUFU.EX2 R32, R97 ;  /* 0x0000006100207308 */ /* 0x0001220000000800 */
[----:B-1----:R-:W-:Y:S01]  /*53b0*/  FADD.FTZ R21, R95, R44 ;  /* 0x0000002c5f157221 */ /* 0x002fe20000010000 */
[----:B--2---:R-:W-:-:S06]  /*53c0*/  IMAD.MOV.U32 R41, RZ, RZ, R119 ;  /* 0x000000ffff297224 */ /* 0x004fcc00078e0077 */
[----:B------:R-:W1:Y:S01]  /*53d0*/  MUFU.EX2 R35, R35 ;  /* 0x0000002300237308 */ /* 0x000e620000000800 */
[C---:B---3--:R-:W-:Y:S01]  /*53e0*/  FADD.FTZ R2, R184.reuse, R7 ;  /* 0x00000007b8027221 */ /* 0x048fe20000010000 */
[----:B------:R-:W-:Y:S01]  /*53f0*/  F2FP.F16.F32.PACK_AB R184, R184, R47 ;  /* 0x0000002fb8b8723e */ /* 0x000fe200000000ff */
[--C-:B0-----:R-:W-:Y:S02]  /*5400*/  IMAD.MOV.U32 R97, RZ, RZ, R119.reuse ;  /* 0x000000ffff617224 */ /* 0x101fe400078e0077 */
[----:B------:R-:W-:-:S03]  /*5410*/  IMAD.MOV.U32 R47, RZ, RZ, R119 ;  /* 0x000000ffff2f7224 */ /* 0x000fc600078e0077 */
[----:B------:R-:W0:Y:S01]  /*5420*/  MUFU.EX2 R99, R99 ;  /* 0x0000006300637308 */ /* 0x000e220000000800 */
[C---:B----4-:R-:W-:Y:S01]  /*5430*/  FADD.FTZ R44, R32.reuse, R21 ;  /* 0x00000015202c7221 */ /* 0x050fe20000010000 */
[----:B------:R-:W-:Y:S01]  /*5440*/  F2FP.F16.F32.PACK_AB R185, R32, R95 ;  /* 0x0000005f20b9723e */ /* 0x000fe200000000ff */
[--C-:B------:R-:W-:Y:S02]  /*5450*/  IMAD.MOV.U32 R95, RZ, RZ, R119.reuse ;  /* 0x000000ffff5f7224 */ /* 0x100fe400078e0077 */
[----:B------:R-:W-:-:S03]  /*5460*/  IMAD.MOV.U32 R32, RZ, RZ, R119 ;  /* 0x000000ffff207224 */ /* 0x000fc600078e0077 */
[----:B------:R2:W3:Y:S01]  /*5470*/  MUFU.EX2 R186, R45 ;  /* 0x0000002d00ba7308 */ /* 0x0004e20000000800 */
[----:B-1----:R-:W-:-:S07]  /*5480*/  FADD.FTZ R7, R35, R2 ;  /* 0x0000000223077221 */ /* 0x002fce0000010000 */
[----:B------:R1:W4:Y:S01]  /*5490*/  MUFU.EX2 R34, R101 ;  /* 0x0000006500227308 */ /* 0x0003220000000800 */
[----:B0-----:R-:W-:Y:S01]  /*54a0*/  FADD.FTZ R21, R99, R44 ;  /* 0x0000002c63157221 */ /* 0x001fe20000010000 */
[--C-:B--2---:R-:W-:Y:S02]  /*54b0*/  IMAD.MOV.U32 R45, RZ, RZ, R119.reuse ;  /* 0x000000ffff2d7224 */ /* 0x104fe400078e0077 */
[----:B------:R-:W-:-:S04]  /*54c0*/  IMAD.MOV.U32 R44, RZ, RZ, R119 ;  /* 0x000000ffff2c7224 */ /* 0x000fc800078e0077 */
[----:B------:R-:W0:Y:S01]  /*54d0*/  MUFU.EX2 R27, R27 ;  /* 0x0000001b001b7308 */ /* 0x000e220000000800 */
[C---:B---3--:R-:W-:Y:S01]  /*54e0*/  FADD.FTZ R2, R186.reuse, R7 ;  /* 0x00000007ba027221 */ /* 0x048fe20000010000 */
        /* <DEDUP_REMOVED lines=25> */
[----:B------:R-:W1:Y:S01]  /*5680*/  MUFU.EX2 R15, R15 ;  /* 0x0000000f000f7308 */ /* 0x000e620000000800 */
[----:B0-----:R-:W-:Y:S01]  /*5690*/  FADD.FTZ R21, R107, R10 ;  /* 0x0000000a6b157221 */ /* 0x001fe20000010000 */
[C---:B------:R-:W-:Y:S01]  /*56a0*/  F2FP.F16.F32.PACK_AB R183, R38.reuse, R107 ;  /* 0x0000006b26b7723e */ /* 0x040fe200000000ff */
[----:B------:R-:W-:Y:S02]  /*56b0*/  IMAD.MOV.U32 R107, RZ, RZ, R119 ;  /* 0x000000ffff6b7224 */ /* 0x000fe400078e0077 */
[----:B------:R-:W-:Y:S01]  /*56c0*/  FADD.FTZ R10, R38, R21 ;  /* 0x00000015260a7221 */ /* 0x000fe20000010000 */
[----:B------:R-:W-:Y:S01]  /*56d0*/  MOV R38, R119 ;  /* 0x0000007700267202 */ /* 0x000fe20000000f00 */
[----:B--2---:R-:W-:Y:S01]  /*56e0*/  IMAD.MOV.U32 R37, RZ, RZ, R119 ;  /* 0x000000ffff257224 */ /* 0x004fe200078e0077 */
[----:B------:R-:W0:Y:S01]  /*56f0*/  MUFU.EX2 R109, R109 ;  /* 0x0000006d006d7308 */ /* 0x000e220000000800 */
[C---:B---3--:R-:W-:Y:S01]  /*5700*/  FADD.FTZ R2, R182.reuse, R7 ;  /* 0x00000007b6027221 */ /* 0x048fe20000010000 */
[----:B------:R-:W-:Y:S01]  /*5710*/  F2FP.F16.F32.PACK_AB R182, R182, R31 ;  /* 0x0000001fb6b6723e */ /* 0x000fe200000000ff */
[----:B------:R-:W-:-:S05]  /*5720*/  IMAD.MOV.U32 R31, RZ, RZ, R119 ;  /* 0x000000ffff1f7224 */ /* 0x000fca00078e0077 */
[----:B------:R2:W3:Y:S01]  /*5730*/  MUFU.EX2 R176, R25 ;  /* 0x0000001900b07308 */ /* 0x0004e20000000800 */
[----:B-1----:R-:W-:-:S07]  /*5740*/  FADD.FTZ R7, R15, R2 ;  /* 0x000000020f077221 */ /* 0x002fce0000010000 */
[----:B------:R1:W4:Y:S01]  /*5750*/  MUFU.EX2 R40, R111 ;  /* 0x0000006f00287308 */ /* 0x0003220000000800 */
[----:B0-----:R-:W-:Y:S01]  /*5760*/  FADD.FTZ R21, R109, R10 ;  /* 0x0000000a6d157221 */ /* 0x001fe20000010000 */
[----:B--2---:R-:W-:-:S06]  /*5770*/  IMAD.MOV.U32 R25, RZ, RZ, R119 ;  /* 0x000000ffff197224 */ /* 0x004fcc00078e0077 */
[----:B------:R-:W0:Y:S01]  /*5780*/  MUFU.EX2 R19, R19 ;  /* 0x0000001300137308 */ /* 0x000e220000000800 */
[C---:B---3--:R-:W-:Y:S01]  /*5790*/  FADD.FTZ R2, R176.reuse, R7 ;  /* 0x00000007b0027221 */ /* 0x048fe20000010000 */
[----:B------:R-:W-:Y:S01]  /*57a0*/  IMAD.U32 R7, RZ, RZ, UR4 ;  /* 0x00000004ff077e24 */ /* 0x000fe2000f8e00ff */
[----:B------:R-:W-:Y:S01]  /*57b0*/  F2FP.F16.F32.PACK_AB R176, R176, R15 ;  /* 0x0000000fb0b0723e */ /* 0x000fe200000000ff */
[----:B-1----:R-:W-:-:S04]  /*57c0*/  IMAD.MOV.U32 R111, RZ, RZ, R119 ;  /* 0x000000ffff6f7224 */ /* 0x002fc800078e0077 */
[----:B------:R-:W1:Y:S01]  /*57d0*/  MUFU.EX2 R113, R113 ;  /* 0x0000007100717308 */ /* 0x000e620000000800 */
[C---:B----4-:R-:W-:Y:S01]  /*57e0*/  FADD.FTZ R10, R40.reuse, R21 ;  /* 0x00000015280a7221 */ /* 0x050fe20000010000 */
[----:B------:R-:W-:Y:S01]  /*57f0*/  F2FP.F16.F32.PACK_AB R177, R40, R109 ;  /* 0x0000006d28b1723e */ /* 0x000fe200000000ff */
[--C-:B------:R-:W-:Y:S02]  /*5800*/  IMAD.MOV.U32 R109, RZ, RZ, R119.reuse ;  /* 0x000000ffff6d7224 */ /* 0x100fe400078e0077 */
[----:B------:R-:W-:-:S03]  /*5810*/  IMAD.MOV.U32 R40, RZ, RZ, R119 ;  /* 0x000000ffff287224 */ /* 0x000fc600078e0077 */
[----:B------:R-:W2:Y:S01]  /*5820*/  MUFU.EX2 R12, R12 ;  /* 0x0000000c000c7308 */ /* 0x000ea20000000800 */
[----:B0-----:R-:W-:Y:S01]  /*5830*/  FADD.FTZ R11, R19, R2 ;  /* 0x00000002130b7221 */ /* 0x001fe20000010000 */
[----:B------:R-:W-:-:S06]  /*5840*/  IMAD.MOV.U32 R2, RZ, RZ, 0x3f800000 ;  /* 0x3f800000ff027424 */ /* 0x000fcc00078e00ff */
[----:B------:R0:W3:Y:S01]  /*5850*/  MUFU.EX2 R178, R29 ;  /* 0x0000001d00b27308 */ /* 0x0000e20000000800 */
[----:B-1----:R-:W-:Y:S01]  /*5860*/  FADD.FTZ R21, R113, R10 ;  /* 0x0000000a71157221 */ /* 0x002fe20000010000 */
[----:B--2---:R-:W-:-:S03]  /*5870*/  F2FP.F16.F32.PACK_AB R179, R12, R113 ;  /* 0x000000710cb3723e */ /* 0x004fc600000000ff */
[----:B------:R-:W-:Y:S01]  /*5880*/  FADD.FTZ R10, R12, R21 ;  /* 0x000000150c0a7221 */ /* 0x000fe20000010000 */
[--C-:B------:R-:W-:Y:S02]  /*5890*/  IMAD.MOV.U32 R113, RZ, RZ, R119.reuse ;  /* 0x000000ffff717224 */ /* 0x100fe400078e0077 */
[----:B0-----:R-:W-:Y:S02]  /*58a0*/  IMAD.MOV.U32 R29, RZ, RZ, R119 ;  /* 0x000000ffff1d7224 */ /* 0x001fe400078e0077 */
[C---:B---3--:R-:W-:Y:S01]  /*58b0*/  FADD.FTZ R11, R178.reuse, R11 ;  /* 0x0000000bb20b7221 */ /* 0x048fe20000010000 */
[----:B------:R-:W-:Y:S01]  /*58c0*/  F2FP.F16.F32.PACK_AB R178, R178, R19 ;  /* 0x00000013b2b2723e */ /* 0x000fe200000000ff */
[----:B------:R-:W-:Y:S06]  /*58d0*/  @!P2 BRA `(.L_x_3231) ;  /* 0x00000048000ca947 */ /* 0x000fec0003800000 */
[----:B------:R-:W-:Y:S01]  /*58e0*/  UMOV UR5, URZ ;  /* 0x0000003f00057c82 */ /* 0x000fe20008000000 */
[----:B------:R-:W-:Y:S01]  /*58f0*/  UMOV UR4, URZ ;  /* 0x0000003f00047c82 */ /* 0x000fe20008000000 */
[----:B------:R-:W-:Y:S01]  /*5900*/  MOV R204, UR38 ;  /* 0x0000002600cc7c02 */ /* 0x000fe20008000f00 */
        /* <DEDUP_REMOVED lines=51> */
[----:B------:R-:W-:Y:S02]  /*5c40*/  IMAD.U32 R15, RZ, RZ, UR4 ;  /* 0x00000004ff0f7e24 */ /* 0x000fe4000f8e00ff */
[----:B------:R-:W-:-:S07]  /*5c50*/  IMAD.U32 R14, RZ, RZ, UR5 ;  /* 0x00000005ff0e7e24 */ /* 0x000fce000f8e00ff */
.L_x_3240:
[----:B------:R-:W-:Y:S02]  /*5c60*/  R2UR UR4, R15 ;  /* 0x000000000f0472ca */ /* 0x000fe400000e0000 */
[----:B------:R-:W-:-:S11]  /*5c70*/  R2UR UR6, R14 ;  /* 0x000000000e0672ca */ /* 0x000fd600000e0000 */
[----:B------:R-:W-:-:S04]  /*5c80*/  UIADD3 UR4, UR4, 0x1, URZ ;  /* 0x0000000104047890 */ /* 0x000fc8000fffe03f */
[----:B------:R-:W-:-:S04]  /*5c90*/  UISETP.NE.AND UP0, UPT, UR4, 0x2, UPT ;  /* 0x000000020400788c */ /* 0x000fc8000bf05270 */
[----:B------:R-:W-:Y:S02]  /*5ca0*/  USEL UR5, URZ, 0x1, UP0 ;  /* 0x000000013f057887 */ /* 0x000fe40008000000 */
[----:B------:R-:W-:Y:S02]  /*5cb0*/  USEL UR4, UR4, URZ, UP0 ;  /* 0x0000003f04047287 */ /* 0x000fe40008000000 */
[----:B------:R-:W-:-:S04]  /*5cc0*/  ULOP3.LUT UR5, UR6, UR5, URZ, 0x3c, !UPT ;  /* 0x0000000506057292 */ /* 0x000fc8000f8e3c3f */
[----:B------:R-:W-:Y:S02]  /*5cd0*/  IMAD.U32 R8, RZ, RZ, UR4 ;  /* 0x00000004ff087e24 */ /* 0x000fe4000f8e00ff */
[----:B------:R-:W-:Y:S01]  /*5ce0*/  IMAD.U32 R7, RZ, RZ, UR5 ;  /* 0x00000005ff077e24 */ /* 0x000fe2000f8e00ff */
[----:B------:R-:W-:Y:S06]  /*5cf0*/  @!P0 BRA `(.L_x_3232) ;  /* 0x0000000000048947 */ /* 0x000fec0003800000 */
[----:B------:R-:W-:Y:S01]  /*5d00*/  BPT.TRAP 0x1 ;  /* 0x000000040000795c */ /* 0x000fe20000300000 */
.L_x_3232:
[----:B------:R-:W-:Y:S02]  /*5d10*/  R2UR UR6, R16 ;  /* 0x00000000100672ca */ /* 0x000fe400000e0000 */
[----:B------:R-:W-:-:S11]  /*5d20*/  R2UR UR5, R7 ;  /* 0x00000000070572ca */ /* 0x000fd600000e0000 */
[----:B------:R-:W-:Y:S02]  /*5d30*/  ULEA UR4, UR4, UR6, 0x3 ;  /* 0x0000000604047291 */ /* 0x000fe4000f8e183f */
[----:B------:R-:W-:-:S04]  /*5d40*/  MOV R0, UR5 ;  /* 0x0000000500007c02 */ /* 0x000fc80008000f00 */
[----:B------:R-:W-:Y:S01]  /*5d50*/  SHF.L.U32 R0, R0, 0x1f, RZ ;  /* 0x0000001f00007819 */ /* 0x000fe200000006ff */
[----:B------:R-:W-:-:S03]  /*5d60*/  IMAD.U32 R6, RZ, RZ, UR4 ;  /* 0x00000004ff067e24 */ /* 0x000fc6000f8e00ff */
[----:B------:R0:W1:Y:S01]  /*5d70*/  SYNCS.PHASECHK.TRANS64.TRYWAIT P2, [UR4+0x36830], R0 ;  /* 0x03683000ff0075a7 */ /* 0x0000620008040144 */
[----:B------:R-:W-:Y:S05]  /*5d80*/  @!P0 BRA `(.L_x_3233) ;  /* 0x0000000000048947 */ /* 0x000fea0003800000 */
[----:B------:R-:W-:Y:S01]  /*5d90*/  BPT.TRAP 0x1 ;  /* 0x000000040000795c */ /* 0x000fe20000300000 */
.L_x_3233:
[----:B-1----:R-:W-:Y:S05]  /*5da0*/  @P2 BRA `(.L_x_3234) ;  /* 0x00000000000c2947 */ /* 0x002fea0003800000 */
[----:B------:R-:W-:-:S13]  /*5db0*/  R2UR UR4, R6 ;  /* 0x00000000060472ca */ /* 0x000fda00000e0000 */
[----:B------:R-:W1:Y:S02]  /*5dc0*/  SYNCS.PHASECHK.TRANS64.TRYWAIT P2, [UR4+0x36830], R0 ;  /* 0x03683000ff0075a7 */ /* 0x000e640008040144 */
[----:B-1----:R-:W-:Y:S05]  /*5dd0*/  @!P2 BRA `(.L_x_3235) ;  /* 0x000000b400bca947 */ /* 0x002fea0003800000 */
.L_x_3234:
        /* <DEDUP_REMOVED lines=13> */
[----:B------:R-:W-:Y:S01]  /*5eb0*/  UIMAD UR60, UR60, 0xa80, UR61 ;  /* 0x00000a803c3c78a4 */ /* 0x000fe2000f8e023d */
[----:B01----:R-:W-:Y:S01]  /*5ec0*/  MOV R0, UR57 ;  /* 0x0000003900007c02 */ /* 0x003fe20008000f00 */
[----:B------:R-:W-:Y:S01]  /*5ed0*/  UMOV UR23, 0x40000040 ;  /* 0x4000004000177882 */ /* 0x000fe20000000000 */
[----:B------:R-:W-:Y:S01]  /*5ee0*/  MOV R3, UR56 ;  /* 0x0000003800037c02 */ /* 0x000fe20008000f00 */
[----:B------:R-:W-:Y:S01]  /*5ef0*/  UIADD3 UR10, UR60, 0x80, URZ ;  /* 0x000000803c0a7890 */ /* 0x000fe2000fffe03f */
[C---:B------:R-:W-:Y:S01]  /*5f00*/  R2UR UR56, R4.reuse ;  /* 0x00000000043872ca */ /* 0x040fe200000e0000 */
[----:B------:R-:W-:Y:S01]  /*5f10*/  UIADD3 UR14, UR60, 0x100, URZ ;  /* 0x000001003c0e7890 */ /* 0x000fe2000fffe03f */
[C---:B------:R-:W-:Y:S01]  /*5f20*/  R2UR UR57, R5.reuse ;  /* 0x00000000053972ca */ /* 0x040fe200000e0000 */
[----:B------:R-:W-:Y:S01]  /*5f30*/  UMOV UR6, UR60 ;  /* 0x0000003c00067c82 */ /* 0x000fe20008000000 */
[----:B------:R-:W-:Y:S01]  /*5f40*/  UIADD3 UR18, UR60, 0x2, URZ ;  /* 0x000000023c127890 */ /* 0x000fe2000fffe03f */
[----:B------:R-:W-:Y:S01]  /*5f50*/  HGMMA.64x16x16.F32 R168, gdesc[UR4], RZ, !UPT, gsb0 ;  /* 0x0020000004a879f0 */ /* 0x000fe2000c0008ff */
[----:B------:R-:W-:Y:S01]  /*5f60*/  UIADD3 UR6, UR60, 0x180, URZ ;  /* 0x000001803c067890 */ /* 0x000fe2000fffe03f */
        /* <DEDUP_REMOVED lines=59> */
[----:B------:R-:W-:Y:S01]  /*6320*/  R2UR UR8, R4 ;  /* 0x00000000040872ca */ /* 0x000fe200000e0000 */
[----:B------:R-:W-:Y:S01]  /*6330*/  UMOV UR11, 0x40000040 ;  /* 0x40000040000b7882 */ /* 0x000fe20000000000 */
[----:B------:R-:W-:Y:S01]  /*6340*/  R2UR UR9, R5 ;  /* 0x00000000050972ca */ /* 0x000fe200000e0000 */
[-C--:B------:R-:W-:Y:S01]  /*6350*/  FMUL.FTZ R92, R92, R9.reuse ;  /* 0x000000095c5c7220 */ /* 0x080fe20000410000 */
[-C--:B------:R-:W-:Y:S01]  /*6360*/  FMUL.FTZ R93, R93, R9.reuse ;  /* 0x000000095d5d7220 */ /* 0x080fe20000410000 */
[-C--:B------:R-:W-:Y:S01]  /*6370*/  FMUL.FTZ R96, R96, R9.reuse ;  /* 0x0000000960607220 */ /* 0x080fe20000410000 */
        /* <DEDUP_REMOVED lines=78> */
[----:B------:R-:W-:Y:S02]  /*6860*/  UIADD3 UR4, UR60, 0x300, URZ ;  /* 0x000003003c047890 */ /* 0x000fe4000fffe03f */
[----:B------:R-:W-:Y:S01]  /*6870*/  UIADD3 UR6, UR60, 0x82, URZ ;  /* 0x000000823c067890 */ /* 0x000fe2000fffe03f */
[----:B------:R-:W-:Y:S01]  /*6880*/  UMOV UR5, UR17 ;  /* 0x0000001100057c82 */ /* 0x000fe20008000000 */
[----:B------:R-:W-:-:S03]  /*6890*/  UMOV UR7, 0x40000040 ;  /* 0x4000004000077882 */ /* 0x000fc60000000000 */
[----:B------:R-:W-:Y:S01]  /*68a0*/  UMOV UR14, UR4 ;  /* 0x00000004000e7c82 */ /* 0x000fe20008000000 */
[----:B------:R-:W-:Y:S01]  /*68b0*/  UMOV UR4, UR16 ;  /* 0x0000001000047c82 */ /* 0x000fe20008000000 */
[----:B------:R-:W-:Y:S02]  /*68c0*/  WARPGROUP.DEPBAR.LE gsb0, 0x0 ;  /* 0x00008000000079c5 */ /* 0x000fe40000010000 */
[----:B------:R-:W-:-:S06]  /*68d0*/  WARPGROUP.ARRIVE ;  /* 0x00000000000079c5 */ /* 0x000fcc0000000000 */
[----:B------:R-:W-:Y:S01]  /*68e0*/  HGMMA.64x16x16.F32 R128, gdesc[UR8], RZ, !UPT, gsb0 ;  /* 0x00200000088079f0 */ /* 0x000fe2000c0008ff */
[----:B------:R-:W-:Y:S02]  /*68f0*/  UIADD3 UR8, UR60, 0x102, URZ ;  /* 0x000001023c087890 */ /* 0x000fe4000fffe03f */
[----:B------:R-:W-:Y:S01]  /*6900*/  UIADD3 UR9, UR60, 0x182, URZ ;  /* 0x000001823c097890 */ /* 0x000fe2000fffe03f */
[----:B------:R-:W-:Y:S02]  /*6910*/  WARPGROUP.DEPBAR.LE gsb0, 0x0 ;  /* 0x00008000000079c5 */ /* 0x000fe40000010000 */
[----:B------:R-:W-:-:S06]  /*6920*/  WARPGROUP.ARRIVE ;  /* 0x00000000000079c5 */ /* 0x000fcc0000000000 */
[----:B------:R-:W-:Y:S03]  /*6930*/  HGMMA.64x16x16.F32 R120, gdesc[UR12], RZ, !UPT, gsb0 ;  /* 0x002000000c7879f0 */ /* 0x000fe6000c0008ff */
        /* <DEDUP_REMOVED lines=547> */
.L_x_3236:
[----:B------:R-:W-:Y:S02]  /*8b70*/  R2UR UR6, R16 ;  /* 0x00000000100672ca */ /* 0x000fe400000e0000 */
        /* <DEDUP_REMOVED lines=8> */
.L_x_3237:
[----:B-1----:R-:W-:Y:S05]  /*8c00*/  @P2 BRA `(.L_x_3238) ;  /* 0x0000000000082947 */ /* 0x002fea0003800000 */
[----:B------:R-:W1:Y:S02]  /*8c10*/  SYNCS.PHASECHK.TRANS64.TRYWAIT P2, [UR5+0x36850], R0 ;  /* 0x03685000ff0075a7 */ /* 0x000e640008040145 */
[----:B-1----:R-:W-:Y:S05]  /*8c20*/  @!P2 BRA `(.L_x_3239) ;  /* 0x000000880044a947 */ /* 0x002fea0003800000 */
.L_x_3238:
[----:B------:R-:W-:Y:S01]  /*8c30*/  R2UR UR4, R16 ;  /* 0x00000000100472ca */ /* 0x000fe200000e0000 */
[----:B------:R-:W-:Y:S01]  /*8c40*/  WARPGROUP.ARRIVE ;  /* 0x00000000000079c5 */ /* 0x000fe20000000000 */
[----:B------:R-:W-:Y:S01]  /*8c50*/  R2UR UR6, R15 ;  /* 0x000000000f0672ca */ /* 0x000fe200000e0000 */
[----:B------:R-:W-:Y:S01]  /*8c60*/  UMOV UR7, 0x40000040 ;  /* 0x4000004000077882 */ /* 0x000fe20000000000 */
[----:B01----:R-:W-:Y:S02]  /*8c70*/  FMNMX.FTZ R0, R168, R13, !PT ;  /* 0x0000000da8007209 */ /* 0x003fe40007810000 */
[----:B------:R-:W-:Y:S02]  /*8c80*/  R2UR UR8, R6 ;  /* 0x00000000060872ca */ /* 0x000fe400000e0000 */
[----:B------:R-:W-:Y:S02]  /*8c90*/  FMNMX.FTZ R3, R169, R0, !PT ;  /* 0x00000000a9037209 */ /* 0x000fe40007810000 */
[----:B------:R-:W-:-:S02]  /*8ca0*/  R2UR UR9, R17 ;  /* 0x00000000110972ca */ /* 0x000fc400000e0000 */
        /* <DEDUP_REMOVED lines=13> */
[----:B------:R-:W-:Y:S01]  /*8d80*/  HGMMA.64x192x16.F32 R24, R200, gdesc[UR4].tnspB, R24, gsb0 ;  /* 0x42e00004c8187df0 */ /* 0x000fe20008000818 */
        /* <DEDUP_REMOVED lines=21> */
[----:B------:R-:W0:Y:S03]  /*8ee0*/  LDC R0, c[0x0][0x988] ;  /* 0x00026200ff007b82 */ /* 0x000e260000000800 */
[----:B------:R-:W1:Y:S02]  /*8ef0*/  SHFL.BFLY PT, R3, R2, 0x2, 0x1f ;  /* 0x0c401f0002037f89 */ /* 0x000e6400000e0000 */
[----:B-1----:R-:W-:Y:S02]  /*8f00*/  FMNMX.FTZ R3, R2, R3, !PT ;  /* 0x0000000302037209 */ /* 0x002fe40007810000 */
[----:B------:R-:W-:-:S03]  /*8f10*/  FMNMX.FTZ R2, R170, R12, !PT ;  /* 0x0000000caa027209 */ /* 0x000fc60007810000 */
[----:B------:R-:W1:Y:S02]  /*8f20*/  SHFL.BFLY PT, R6, R3, 0x1, 0x1f ;  /* 0x0c201f0003067f89 */ /* 0x000e6400000e0000 */
[----:B-1----:R-:W-:Y:S02]  /*8f30*/  FMNMX.FTZ R6, R3, R6, !PT ;  /* 0x0000000603067209 */ /* 0x002fe40007810000 */
[----:B------:R-:W-:-:S03]  /*8f40*/  FMNMX.FTZ R3, R171, R2, !PT ;  /* 0x00000002ab037209 */ /* 0x000fc60007810000 */
[----:B------:R-:W-:Y:S01]  /*8f50*/  FADD.FTZ R9, -R6, R13 ;  /* 0x0000000d06097221 */ /* 0x000fe20000010100 */
[----:B------:R-:W-:-:S03]  /*8f60*/  FMNMX.FTZ R2, R174, R3, !PT ;  /* 0x00000003ae027209 */ /* 0x000fc60007810000 */
[----:B0-----:R-:W-:Y:S01]  /*8f70*/  FMUL.FTZ R9, R9, R0 ;  /* 0x0000000009097220 */ /* 0x001fe20000410000 */
[----:B------:R-:W-:-:S04]  /*8f80*/  FMNMX.FTZ R3, R175, R2, !PT ;  /* 0x00000002af037209 */ /* 0x000fc80007810000 */
[----:B------:R-:W-:Y:S01]  /*8f90*/  FMNMX.FTZ R2, R162, R3, !PT ;  /* 0x00000003a2027209 */ /* 0x000fe20007810000 */
[----:B------:R-:W-:Y:S03]  /*8fa0*/  MUFU.EX2 R9, R9 ;  /* 0x0000000900097308 */ /* 0x000fe60000000800 */
        /* <DEDUP_REMOVED lines=15> */
[----:B------:R-:W-:Y:S01]  /*90a0*/  WARPGROUP.ARRIVE ;  /* 0x00000000000079c5 */ /* 0x000fe20000000000 */
[----:B------:R-:W-:-:S04]  /*90b0*/  FMNMX.FTZ R3, R143, R2, !PT ;  /* 0x000000028f037209 */ /* 0x000fc80007810000 */
        /* <DEDUP_REMOVED lines=14> */
[----:B0-----:R-:W-:Y:S01]  /*91a0*/  FMNMX.FTZ R3, R20, R3, !PT ;  /* 0x0000000314037209 */ /* 0x001fe20007810000 */
[----:B------:R-:W-:Y:S02]  /*91b0*/  WARPGROUP.DEPBAR.LE gsb0, 0x0 ;  /* 0x00008000000079c5 */ /* 0x000fe40000010000 */
[----:B------:R-:W-:-:S06]  /*91c0*/  WARPGROUP.ARRIVE ;  /* 0x00000000000079c5 */ /* 0x000fcc0000000000 */
[----:B------:R-:W-:Y:S01]  /*91d0*/  HGMMA.64x192x16.F32 R24, R192, gdesc[UR4].tnspB, R24, gsb0 ;  /* 0x42e00004c0187df0 */ /* 0x000fe20008000818 */
[----:B------:R-:W-:Y:S01]  /*91e0*/  UIADD3 UR6, UR4, 0x180, URZ ;  /* 0x0000018004067890 */ /* 0x000fe2000fffe03f */
[----:B------:R-:W-:Y:S01]  /*91f0*/  UMOV UR7, 0x40000040 ;  /* 0x4000004000077882 */ /* 0x000fe20000000000 */
[----:B------:R-:W-:Y:S02]  /*9200*/  WARPGROUP.DEPBAR.LE gsb0, 0x0 ;  /* 0x00008000000079c5 */ /* 0x000fe40000010000 */
[----:B------:R-:W-:-:S15]  /*9210*/  WARPGROUP.ARRIVE ;  /* 0x00000000000079c5 */ /* 0x000fde0000000000 */
[----:B------:R-:W-:Y:S01]  /*9220*/  HGMMA.64x192x16.F32 R24, R188, gdesc[UR4].tnspB, R24, gsb0 ;  /* 0x42e00004bc187df0 */ /* 0x000fe20008000818 */
[----:B------:R-:W-:Y:S01]  /*9230*/  UIADD3 UR6, UR4, 0x200, URZ ;  /* 0x0000020004067890 */ /* 0x000fe2000fffe03f */
[----:B------:R-:W-:Y:S01]  /*9240*/  UMOV UR7, 0x40000040 ;  /* 0x4000004000077882 */ /* 0x000fe20000000000 */
[----:B------:R-:W-:Y:S02]  /*9250*/  WARPGROUP.DEPBAR.LE gsb0, 0x0 ;  /* 0x00008000000079c5 */ /* 0x000fe40000010000 */
[----:B------:R-:W-:Y:S01]  /*9260*/  WARPGROUP.ARRIVE ;  /* 0x00000000000079c5 */ /* 0x000fe20000000000 */
[----:B------:R-:W-:-:S04]  /*9270*/  FMUL.FTZ R189, R6, R0 ;  /* 0x0000000006bd7220 */ /* 0x000fc80000410000 */
[----:B------:R-:W-:-:S10]  /*9280*/  FFMA.FTZ R23, R153, R0, -R189 ;  /* 0x0000000099177223 */ /* 0x000fd400000108bd */
[----:B------:R-:W-:Y:S01]  /*9290*/  HGMMA.64x192x16.F32 R24, R184, gdesc[UR4].tnspB, R24, gsb0 ;  /* 0x42e00004b8187df0 */ /* 0x000fe20008000818 */
[----:B------:R-:W-:Y:S01]  /*92a0*/  UIADD3 UR6, UR4, 0x280, URZ ;  /* 0x0000028004067890 */ /* 0x000fe2000fffe03f */
[-CC-:B------:R-:W-:Y:S01]  /*92b0*/  FFMA.FTZ R153, R157, R0.reuse, -R189.reuse ;  /* 0x000000009d997223 */ /* 0x180fe200000108bd */
[----:B------:R-:W-:Y:S01]  /*92c0*/  UMOV UR7, 0x40000040 ;  /* 0x4000004000077882 */ /* 0x000fe20000000000 */
[----:B------:R-:W-:Y:S01]  /*92d0*/  UIADD3 UR4, UR4, 0x300, URZ ;  /* 0x0000030004047890 */ /* 0x000fe2000fffe03f */
[----:B------:R-:W-:Y:S01]  /*92e0*/  FADD.FTZ R157, -R3, R12 ;  /* 0x0000000c039d7221 */ /* 0x000fe20000010100 */
[-CC-:B------:R-:W-:Y:S01]  /*92f0*/  FFMA.FTZ R200, R168, R0.reuse, -R189.reuse ;  /* 0x00000000a8c87223 */ /* 0x180fe200000108bd */
[-CC-:B------:R-:W-:Y:S01]  /*9300*/  FFMA.FTZ R13, R169, R0.reuse, -R189.reuse ;  /* 0x00000000a90d7223 */ /* 0x180fe200000108bd */
[-CC-:B------:R-:W-:Y:S01]  /*9310*/  FFMA.FTZ R202, R172, R0.reuse, -R189.reuse ;  /* 0x00000000acca7223 */ /* 0x180fe200000108bd */
[-C--:B------:R-:W-:Y:S01]  /*9320*/  FMUL.FTZ R2, R157, R0.reuse ;  /* 0x000000009d027220 */ /* 0x080fe20000410000 */
[-C--:B------:R-:W-:Y:S01]  /*9330*/  FMUL.FTZ R157, R3, R0.reuse ;  /* 0x00000000039d7220 */ /* 0x080fe20000410000 */
[-CC-:B------:R-:W-:Y:S01]  /*9340*/  FFMA.FTZ R15, R173, R0.reuse, -R189.reuse ;  /* 0x00000000ad0f7223 */ /* 0x180fe200000108bd */
[----:B------:R-:W-:Y:S01]  /*9350*/  MUFU.EX2 R200, R200 ;  /* 0x000000c800c87308 */ /* 0x000fe20000000800 */
[-C--:B------:R-:W-:Y:S01]  /*9360*/  FFMA.FTZ R196, R160, R0.reuse, -R189 ;  /* 0x00000000a0c47223 */ /* 0x080fe200000108bd */
[-CC-:B------:R-:W-:Y:S01]  /*9370*/  FFMA.FTZ R201, R170, R0.reuse, -R157.reuse ;  /* 0x00000000aac97223 */ /* 0x180fe2000001089d */
[-CC-:B------:R-:W-:Y:S01]  /*9380*/  FFMA.FTZ R12, R171, R0.reuse, -R157.reuse ;  /* 0x00000000ab0c7223 */ /* 0x180fe2000001089d */
[-CC-:B------:R-:W-:Y:S01]  /*9390*/  FFMA.FTZ R203, R174, R0.reuse, -R157.reuse ;  /* 0x00000000aecb7223 */ /* 0x180fe2000001089d */
[-C--:B------:R-:W-:Y:S01]  /*93a0*/  FFMA.FTZ R22, R175, R0.reuse, -R157 ;  /* 0x00000000af167223 */ /* 0x080fe2000001089d */
[-C--:B------:R-:W-:Y:S01]  /*93b0*/  FFMA.FTZ R188, R144, R0.reuse, -R189 ;  /* 0x0000000090bc7223 */ /* 0x080fe200000108bd */
[-C--:B------:R-:W-:Y:S01]  /*93c0*/  FFMA.FTZ R197, R162, R0.reuse, -R157 ;  /* 0x00000000a2c57223 */ /* 0x080fe2000001089d */
[----:B------:R-:W-:Y:S01]  /*93d0*/  MUFU.EX2 R2, R2 ;  /* 0x0000000200027308 */ /* 0x000fe20000000800 */
[-CC-:B------:R-:W-:Y:S01]  /*93e0*/  FFMA.FTZ R19, R161, R0.reuse, -R189.reuse ;  /* 0x00000000a1137223 */ /* 0x180fe200000108bd */
[-C--:B------:R-:W-:Y:S01]  /*93f0*/  FFMA.FTZ R14, R120, R0.reuse, -R189 ;  /* 0x00000000780e7223 */ /* 0x080fe200000108bd */
[-C--:B------:R-:W-:Y:S01]  /*9400*/  FFMA.FTZ R120, R163, R0.reuse, -R157 ;  /* 0x00000000a3787223 */ /* 0x080fe2000001089d */
[-CC-:B------:R-:W-:Y:S01]  /*9410*/  FFMA.FTZ R198, R164, R0.reuse, -R189.reuse ;  /* 0x00000000a4c67223 */ /* 0x180fe200000108bd */
[-C--:B------:R-:W-:Y:S01]  /*9420*/  FFMA.FTZ R124, R124, R0.reuse, -R189 ;  /* 0x000000007c7c7223 */ /* 0x080fe200000108bd */
[-C--:B------:R-:W-:Y:S01]  /*9430*/  FFMA.FTZ R199, R166, R0.reuse, -R157 ;  /* 0x00000000a6c77223 */ /* 0x080fe2000001089d */
[-CC-:B------:R-:W-:Y:S01]  /*9440*/  FFMA.FTZ R21, R165, R0.reuse, -R189.reuse ;  /* 0x00000000a5157223 */ /* 0x180fe200000108bd */
[----:B------:R-:W-:Y:S01]  /*9450*/  MUFU.EX2 R201, R201 ;  /* 0x000000c900c97308 */ /* 0x000fe20000000800 */
[-C--:B------:R-:W-:Y:S01]  /*9460*/  FFMA.FTZ R192, R152, R0.reuse, -R189 ;  /* 0x0000000098c07223 */ /* 0x080fe200000108bd */
[-C--:B------:R-:W-:Y:S01]  /*9470*/  FFMA.FTZ R193, R154, R0.reuse, -R157 ;  /* 0x000000009ac17223 */ /* 0x080fe2000001089d */
[-C--:B------:R-:W-:Y:S01]  /*9480*/  FFMA.FTZ R194, R156, R0.reuse, -R189 ;  /* 0x000000009cc27223 */ /* 0x080fe200000108bd */
[-CC-:B------:R-:W-:Y:S01]  /*9490*/  FFMA.FTZ R195, R158, R0.reuse, -R157.reuse ;  /* 0x000000009ec37223 */ /* 0x180fe2000001089d */
[-C--:B------:R-:W-:Y:S01]  /*94a0*/  FFMA.FTZ R139, R139, R0.reuse, -R157 ;  /* 0x000000008b8b7223 */ /* 0x080fe2000001089d */
        /* <DEDUP_REMOVED lines=9> */
[-C--:B------:R-:W-:Y:S01]  /*9540*/  FFMA.FTZ R125, R125, R0.reuse, -R189 ;  /* 0x000000007d7d7223 */ /* 0x080fe200000108bd */
        /* <DEDUP_REMOVED lines=13> */
[----:B------:R-:W-:-:S03]  /*9620*/  FFMA.FTZ R127, R127, R0, -R157 ;  /* 0x000000007f7f7223 */ /* 0x000fc6000001089d */
[----:B------:R-:W-:Y:S08]  /*9630*/  MUFU.EX2 R203, R203 ;  /* 0x000000cb00cb7308 */ /* 0x000ff00000000800 */
[----:B------:R-:W-:Y:S08]  /*9640*/  MUFU.EX2 R15, R15 ;  /* 0x0000000f000f7308 */ /* 0x000ff00000000800 */
[----:B------:R-:W-:Y:S08]  /*9650*/  MUFU.EX2 R22, R22 ;  /* 0x0000001600167308 */ /* 0x000ff00000000800 */
[----:B------:R-:W-:Y:S08]  /*9660*/  MUFU.EX2 R196, R196 ;  /* 0x000000c400c47308 */ /* 0x000ff00000000800 */
[----:B------:R-:W-:Y:S08]  /*9670*/  MUFU.EX2 R197, R197 ;  /* 0x000000c500c57308 */ /* 0x000ff00000000800 */
[----:B------:R-:W-:Y:S08]  /*9680*/  MUFU.EX2 R19, R19 ;  /* 0x0000001300137308 */ /* 0x000ff00000000800 */
[----:B------:R-:W-:Y:S08]  /*9690*/  MUFU.EX2 R120, R120 ;  /* 0x0000007800787308 */ /* 0x000ff00000000800 */
[----:B------:R0:W-:Y:S08]  /*96a0*/  MUFU.EX2 R20, R124 ;  /* 0x0000007c00147308 */ /* 0x0001f00000000800 */
[----:B------:R-:W-:Y:S01]  /*96b0*/  MUFU.EX2 R198, R198 ;  /* 0x000000c600c67308 */ /* 0x000fe20000000800 */
[----:B0-----:R-:W-:-:S07]  /*96c0*/  FFMA.FTZ R124, R167, R0, -R157 ;  /* 0x00000000a77c7223 */ /* 0x001fce000001089d */
        /* <DEDUP_REMOVED lines=13> */
[----:B------:R-:W-:Y:S02]  /*97a0*/  IMAD.U32 R140, RZ, RZ, UR8 ;  /* 0x00000008ff8c7e24 */ /* 0x000fe4000f8e00ff */
[-C--:B------:R-:W-:Y:S01]  /*97b0*/  FFMA.FTZ R184, R136, R0.reuse, -R189 ;  /* 0x0000000088b87223 */ /* 0x080fe200000108bd */
[-CC-:B------:R-:W-:Y:S01]  /*97c0*/  FFMA.FTZ R136, R147, R0.reuse, -R157.reuse ;  /* 0x0000000093887223 */ /* 0x180fe2000001089d */
[----:B------:R-:W-:Y:S01]  /*97d0*/  FFMA.FTZ R185, R138, R0, -R157 ;  /* 0x000000008ab97223 */ /* 0x000fe2000001089d */
[----:B------:R-:W-:Y:S01]  /*97e0*/  HGMMA.64x192x16.F32 R24, R180, gdesc[UR4].tnspB, R24, gsb0 ;  /* 0x42e00004b4187df0 */ /* 0x000fe20008000818 */
[----:B------:R-:W-:Y:S01]  /*97f0*/  UMOV UR6, UR4 ;  /* 0x0000000400067c82 */ /* 0x000fe20008000000 */
[----:B------:R-:W-:Y:S01]  /*9800*/  UMOV UR7, 0x40000040 ;  /* 0x4000004000077882 */ /* 0x000fe20000000000 */
[----:B------:R-:W-:Y:S01]  /*9810*/  @!P1 VIADD R140, R140, 0x36840 ;  /* 0x000368408c8c9836 */ /* 0x000fe20000000000 */
[----:B------:R-:W-:Y:S01]  /*9820*/  MUFU.EX2 R145, R145 ;  /* 0x0000009100917308 */ /* 0x000fe20000000800 */
[----:B------:R-:W-:-:S03]  /*9830*/  R2UR UR8, R204 ;  /* 0x00000000cc0872ca */ /* 0x000fc600000e0000 */
[----:B------:R-:W-:-:S04]  /*9840*/  @!P1 PRMT R144, RZ, 0x654, R140 ;  /* 0x00000654ff909816 */ /* 0x000fc8000000008c */
[----:B------:R-:W-:Y:S06]  /*9850*/  MUFU.EX2 R136, R136 ;  /* 0x0000008800887308 */ /* 0x000fec0000000800 */
[----:B------:R-:W-:Y:S02]  /*9860*/  UISETP.GT.AND UP0, UPT, UR8, UR9, UPT ;  /* 0x000000090800728c */ /* 0x000fe4000bf04270 */
[----:B------:R-:W-:Y:S01]  /*9870*/  MUFU.EX2 R190, R190 ;  /* 0x000000be00be7308 */ /* 0x000fe20000000800 */
[----:B------:R-:W-:-:S03]  /*9880*/  UIADD3 UR4, UR8, -0x1, URZ ;  /* 0xffffffff08047890 */ /* 0x000fc6000fffe03f */
[----:B------:R-:W-:-:S03]  /*9890*/  PLOP3.LUT P2, PT, PT, PT, UP0, 0x80, 0x0 ;  /* 0x000000000000781c */ /* 0x000fc60003f4f008 */
[----:B------:R-:W-:Y:S01]  /*98a0*/  IMAD.U32 R204, RZ, RZ, UR4 ;  /* 0x00000004ffcc7e24 */ /* 0x000fe2000f8e00ff */
        /* <DEDUP_REMOVED lines=18> */
[----:B------:R-:W-:Y:S01]  /*99d0*/  MUFU.EX2 R127, R127 ;  /* 0x0000007f007f7308 */ /* 0x000fe20000000800 */
[----:B------:R-:W-:-:S02]  /*99e0*/  WARPGROUP.DEPBAR.LE gsb0, 0x0 ;  /* 0x00008000000079c5 */ /* 0x000fc40000010000 */
[----:B------:R-:W-:Y:S01]  /*99f0*/  WARPGROUP.ARRIVE ;  /* 0x00000000000079c5 */ /* 0x000fe20000000000 */
[-C--:B------:R-:W-:Y:S01]  /*9a00*/  FFMA.FTZ R180, R128, R0.reuse, -R189 ;  /* 0x0000000080b47223 */ /* 0x080fe200000108bd */
[-C--:B------:R-:W-:Y:S01]  /*9a10*/  FFMA.FTZ R128, R155, R0.reuse, -R157 ;  /* 0x000000009b807223 */ /* 0x080fe2000001089d */
[-C--:B------:R-:W-:Y:S01]  /*9a20*/  FFMA.FTZ R182, R132, R0.reuse, -R189 ;  /* 0x0000000084b67223 */ /* 0x080fe200000108bd */
[-CC-:B------:R-:W-:Y:S01]  /*9a30*/  FFMA.FTZ R132, R159, R0.reuse, -R157.reuse ;  /* 0x000000009f847223 */ /* 0x180fe2000001089d */
[----:B------:R-:W-:Y:S01]  /*9a40*/  FFMA.FTZ R189, R146, R0, -R157 ;  /* 0x0000000092bd7223 */ /* 0x000fe2000001089d */
[----:B------:R-:W-:Y:S01]  /*9a50*/  HGMMA.64x192x16.F32 R24, R176, gdesc[UR4].tnspB, R24, gsb0 ;  /* 0x42e00004b0187df0 */ /* 0x000fe20008000818 */
[----:B------:R-:W-:Y:S01]  /*9a60*/  MUFU.EX2 R180, R180 ;  /* 0x000000b400b47308 */ /* 0x000fe20000000800 */
[----:B------:R-:W-:Y:S01]  /*9a70*/  IMAD.U32 R146, RZ, RZ, UR5 ;  /* 0x00000005ff927e24 */ /* 0x000fe2000f8e00ff */
[----:B------:R-:W-:-:S03]  /*9a80*/  R2UR UR5, R8 ;  /* 0x00000000080572ca */ /* 0x000fc600000e0000 */
[----:B------:R-:W-:-:S03]  /*9a90*/  @!P1 VIADD R146, R146, 0x36860 ;  /* 0x0003686092929836 */ /* 0x000fc60000000000 */
[----:B------:R-:W2:Y:S02]  /*9aa0*/  MUFU.EX2 R128, R128 ;  /* 0x0000008000807308 */ /* 0x000ea40000000800 */
[----:B------:R-:W-:-:S06]  /*9ab0*/  @!P1 PRMT R146, RZ, 0x654, R146 ;  /* 0x00000654ff929816 */ /* 0x000fcc0000000092 */
[----:B------:R-:W3:Y:S08]  /*9ac0*/  MUFU.EX2 R132, R132 ;  /* 0x0000008400847308 */ /* 0x000ef00000000800 */
[----:B------:R-:W4:Y:S08]  /*9ad0*/  MUFU.EX2 R189, R189 ;  /* 0x000000bd00bd7308 */ /* 0x000f300000000800 */
[----:B------:R-:W-:Y:S08]  /*9ae0*/  MUFU.EX2 R181, R130 ;  /* 0x0000008200b57308 */ /* 0x000ff00000000800 */
[----:B------:R-:W-:Y:S08]  /*9af0*/  MUFU.EX2 R182, R182 ;  /* 0x000000b600b67308 */ /* 0x000ff00000000800 */
[----:B------:R-:W-:Y:S01]  /*9b00*/  MUFU.EX2 R183, R134 ;  /* 0x0000008600b77308 */ /* 0x000fe20000000800 */
[----:B------:R-:W-:-:S02]  /*9b10*/  WARPGROUP.DEPBAR.LE gsb0, 0x0 ;  /* 0x00008000000079c5 */ /* 0x000fc40000010000 */
[----:B------:R5:W-:Y:S05]  /*9b20*/  @!P1 SYNCS.ARRIVE.TRANS64.RED.A1T0 RZ, [R144+URZ], RZ ;  /* 0x000000ff90ff99a7 */ /* 0x000bea000810043f */
[----:B------:R-:W-:Y:S01]  /*9b30*/  MUFU.EX2 R177, R122 ;  /* 0x0000007a00b17308 */ /* 0x000fe20000000800 */
[----:B0-----:R-:W-:Y:S02]  /*9b40*/  F2FP.F16.F32.PACK_AB R176, R121, R14 ;  /* 0x0000000e79b0723e */ /* 0x001fe400000000ff */
[----:B-1----:R-:W-:Y:S01]  /*9b50*/  F2FP.F16.F32.PACK_AB R178, R125, R20 ;  /* 0x000000147db2723e */ /* 0x002fe200000000ff */
[----:B-----5:R-:W-:Y:S01]  /*9b60*/  FFMA.FTZ R144, R9, R11, R200 ;  /* 0x0000000b09907223 */ /* 0x020fe200000100c8 */
[----:B------:R-:W-:Y:S01]  /*9b70*/  FFMA.FTZ R11, R2, R10, R201 ;  /* 0x0000000a020b7223 */ /* 0x000fe200000100c9 */
[----:B------:R-:W-:-:S02]  /*9b80*/  F2FP.F16.F32.PACK_AB R200, R13, R200 ;  /* 0x000000c80dc8723e */ /* 0x000fc400000000ff */
[----:B------:R-:W-:Y:S01]  /*9b90*/  MUFU.EX2 R179, R126 ;  /* 0x0000007e00b37308 */ /* 0x000fe20000000800 */
[----:B------:R-:W-:Y:S01]  /*9ba0*/  FADD.FTZ R147, R13, R144 ;  /* 0x000000900d937221 */ /* 0x000fe20000010000 */
[C---:B------:R-:W-:Y:S01]  /*9bb0*/  FADD.FTZ R10, R12.reuse, R11 ;  /* 0x0000000b0c0a7221 */ /* 0x040fe20000010000 */
[----:B------:R-:W-:Y:S01]  /*9bc0*/  F2FP.F16.F32.PACK_AB R201, R12, R201 ;  /* 0x000000c90cc9723e */ /* 0x000fe200000000ff */
[----:B------:R0:W-:Y:S01]  /*9bd0*/  @!P1 SYNCS.ARRIVE.TRANS64.RED.A1T0 RZ, [R146+URZ], RZ ;  /* 0x000000ff92ff99a7 */ /* 0x0001e2000810043f */
[----:B------:R-:W-:Y:S01]  /*9be0*/  FADD.FTZ R138, R202, R147 ;  /* 0x00000093ca8a7221 */ /* 0x000fe20000010000 */
[----:B------:R-:W-:Y:S01]  /*9bf0*/  FADD.FTZ R11, R203, R10 ;  /* 0x0000000acb0b7221 */ /* 0x000fe20000010000 */
[C---:B------:R-:W-:Y:S01]  /*9c00*/  F2FP.F16.F32.PACK_AB R202, R15.reuse, R202 ;  /* 0x000000ca0fca723e */ /* 0x040fe200000000ff */
[----:B------:R1:W5:Y:S01]  /*9c10*/  MUFU.EX2 R144, R139 ;  /* 0x0000008b00907308 */ /* 0x0003620000000800 */
[----:B------:R-:W-:Y:S01]  /*9c20*/  FADD.FTZ R147, R15, R138 ;  /* 0x0000008a0f937221 */ /* 0x000fe20000010000 */
[----:B------:R-:W-:Y:S01]  /*9c30*/  FADD.FTZ R10, R22, R11 ;  /* 0x0000000b160a7221 */ /* 0x000fe20000010000 */
[----:B------:R-:W-:Y:S01]  /*9c40*/  IMAD.U32 R15, RZ, RZ, UR5 ;  /* 0x00000005ff0f7e24 */ /* 0x000fe2000f8e00ff */
[----:B------:R-:W-:Y:S01]  /*9c50*/  R2UR UR5, R7 ;  /* 0x00000000070572ca */ /* 0x000fe200000e0000 */
[----:B------:R-:W-:Y:S01]  /*9c60*/  FADD.FTZ R138, R196, R147 ;  /* 0x00000093c48a7221 */ /* 0x000fe20000010000 */
[----:B------:R-:W-:Y:S01]  /*9c70*/  FADD.FTZ R11, R197, R10 ;  /* 0x0000000ac50b7221 */ /* 0x000fe20000010000 */
[----:B------:R-:W-:-:S02]  /*9c80*/  F2FP.F16.F32.PACK_AB R196, R19, R196 ;  /* 0x000000c413c4723e */ /* 0x000fc400000000ff */
[----:B------:R-:W-:Y:S01]  /*9c90*/  FADD.FTZ R147, R19, R138 ;  /* 0x0000008a13937221 */ /* 0x000fe20000010000 */
[----:B------:R-:W-:Y:S01]  /*9ca0*/  FADD.FTZ R10, R120, R11 ;  /* 0x0000000b780a7221 */ /* 0x000fe20000010000 */
[----:B------:R-:W-:Y:S02]  /*9cb0*/  F2FP.F16.F32.PACK_AB R203, R22, R203 ;  /* 0x000000cb16cb723e */ /* 0x000fe400000000ff */
[----:B------:R-:W-:Y:S01]  /*9cc0*/  FADD.FTZ R138, R198, R147 ;  /* 0x00000093c68a7221 */ /* 0x000fe20000010000 */
[----:B------:R-:W-:Y:S01]  /*9cd0*/  FADD.FTZ R11, R199, R10 ;  /* 0x0000000ac70b7221 */ /* 0x000fe20000010000 */
[----:B------:R-:W-:Y:S02]  /*9ce0*/  F2FP.F16.F32.PACK_AB R197, R120, R197 ;  /* 0x000000c578c5723e */ /* 0x000fe400000000ff */
[C---:B-1----:R-:W-:Y:S01]  /*9cf0*/  FADD.FTZ R139, R21.reuse, R138 ;  /* 0x0000008a158b7221 */ /* 0x042fe20000010000 */
[----:B------:R-:W-:Y:S01]  /*9d00*/  FADD.FTZ R10, R124, R11 ;  /* 0x0000000b7c0a7221 */ /* 0x000fe20000010000 */
[----:B------:R-:W-:-:S02]  /*9d10*/  F2FP.F16.F32.PACK_AB R198, R21, R198 ;  /* 0x000000c615c6723e */ /* 0x000fc400000000ff */
[----:B------:R-:W-:Y:S01]  /*9d20*/  FADD.FTZ R138, R192, R139 ;  /* 0x0000008bc08a7221 */ /* 0x000fe20000010000 */
[----:B------:R-:W-:Y:S01]  /*9d30*/  FADD.FTZ R11, R193, R10 ;  /* 0x0000000ac10b7221 */ /* 0x000fe20000010000 */
[----:B------:R-:W-:Y:S02]  /*9d40*/  F2FP.F16.F32.PACK_AB R199, R124, R199 ;  /* 0x000000c77cc7723e */ /* 0x000fe400000000ff */
[C---:B------:R-:W-:Y:S01]  /*9d50*/  FADD.FTZ R139, R23.reuse, R138 ;  /* 0x0000008a178b7221 */ /* 0x040fe20000010000 */
[----:B--2---:R-:W-:Y:S01]  /*9d60*/  FADD.FTZ R10, R128, R11 ;  /* 0x0000000b800a7221 */ /* 0x004fe20000010000 */
[----:B------:R-:W-:Y:S02]  /*9d70*/  F2FP.F16.F32.PACK_AB R192, R23, R192 ;  /* 0x000000c017c0723e */ /* 0x000fe400000000ff */
[----:B------:R-:W-:Y:S01]  /*9d80*/  FADD.FTZ R138, R194, R139 ;  /* 0x0000008bc28a7221 */ /* 0x000fe20000010000 */
[----:B------:R-:W-:Y:S01]  /*9d90*/  FADD.FTZ R11, R195, R10 ;  /* 0x0000000ac30b7221 */ /* 0x000fe20000010000 */
[----:B------:R-:W-:-:S02]  /*9da0*/  F2FP.F16.F32.PACK_AB R193, R128, R193 ;  /* 0x000000c180c1723e */ /* 0x000fc400000000ff */
[C---:B------:R-:W-:Y:S01]  /*9db0*/  FADD.FTZ R13, R153.reuse, R138 ;  /* 0x0000008a990d7221 */ /* 0x040fe20000010000 */
[----:B---3--:R-:W-:Y:S01]  /*9dc0*/  FADD.FTZ R10, R132, R11 ;  /* 0x0000000b840a7221 */ /* 0x008fe20000010000 */
[----:B------:R-:W-:Y:S02]  /*9dd0*/  F2FP.F16.F32.PACK_AB R194, R153, R194 ;  /* 0x000000c299c2723e */ /* 0x000fe400000000ff */
[----:B------:R-:W-:Y:S01]  /*9de0*/  FADD.FTZ R12, R188, R13 ;  /* 0x0000000dbc0c7221 */ /* 0x000fe20000010000 */
[----:B----4-:R-:W-:Y:S01]  /*9df0*/  FADD.FTZ R11, R189, R10 ;  /* 0x0000000abd0b7221 */ /* 0x010fe20000010000 */
[----:B------:R-:W-:Y:S02]  /*9e00*/  F2FP.F16.F32.PACK_AB R195, R132, R195 ;  /* 0x000000c384c3723e */ /* 0x000fe400000000ff */
[C---:B------:R-:W-:Y:S01]  /*9e10*/  FADD.FTZ R13, R145.reuse, R12 ;  /* 0x0000000c910d7221 */ /* 0x040fe20000010000 */
[----:B------:R-:W-:Y:S01]  /*9e20*/  FADD.FTZ R10, R136, R11 ;  /* 0x0000000b880a7221 */ /* 0x000fe20000010000 */
[----:B------:R-:W-:-:S02]  /*9e30*/  F2FP.F16.F32.PACK_AB R188, R145, R188 ;  /* 0x000000bc91bc723e */ /* 0x000fc400000000ff */
[----:B------:R-:W-:Y:S01]  /*9e40*/  FADD.FTZ R12, R190, R13 ;  /* 0x0000000dbe0c7221 */ /* 0x000fe20000010000 */
[----:B------:R-:W-:Y:S01]  /*9e50*/  FADD.FTZ R11, R191, R10 ;  /* 0x0000000abf0b7221 */ /* 0x000fe20000010000 */
[----:B------:R-:W-:Y:S02]  /*9e60*/  F2FP.F16.F32.PACK_AB R189, R136, R189 ;  /* 0x000000bd88bd723e */ /* 0x000fe400000000ff */
[C---:B------:R-:W-:Y:S01]  /*9e70*/  FADD.FTZ R13, R149.reuse, R12 ;  /* 0x0000000c950d7221 */ /* 0x040fe20000010000 */
[----:B------:R-:W-:Y:S01]  /*9e80*/  FADD.FTZ R10, R140, R11 ;  /* 0x0000000b8c0a7221 */ /* 0x000fe20000010000 */
[----:B------:R-:W-:Y:S02]  /*9e90*/  F2FP.F16.F32.PACK_AB R190, R149, R190 ;  /* 0x000000be95be723e */ /* 0x000fe400000000ff */
[----:B------:R-:W-:Y:S01]  /*9ea0*/  FADD.FTZ R12, R184, R13 ;  /* 0x0000000db80c7221 */ /* 0x000fe20000010000 */
[----:B------:R-:W-:Y:S01]  /*9eb0*/  FADD.FTZ R10, R185, R10 ;  /* 0x0000000ab90a7221 */ /* 0x000fe20000010000 */
[----:B------:R-:W-:Y:S01]  /*9ec0*/  F2FP.F16.F32.PACK_AB R191, R140, R191 ;  /* 0x000000bf8cbf723e */ /* 0x000fe200000000ff */
[----:B------:R-:W-:-:S02]  /*9ed0*/  IMAD.MOV.U32 R13, RZ, RZ, R6 ;  /* 0x000000ffff0d7224 */ /* 0x000fc400078e0006 */
[C---:B------:R-:W-:Y:S01]  /*9ee0*/  FADD.FTZ R11, R137.reuse, R12 ;  /* 0x0000000c890b7221 */ /* 0x040fe20000010000 */
[----:B-----5:R-:W-:Y:S01]  /*9ef0*/  FADD.FTZ R10, R144, R10 ;  /* 0x0000000a900a7221 */ /* 0x020fe20000010000 */
[----:B------:R-:W-:Y:S02]  /*9f00*/  F2FP.F16.F32.PACK_AB R184, R137, R184 ;  /* 0x000000b889b8723e */ /* 0x000fe400000000ff */
[----:B------:R-:W-:Y:S01]  /*9f10*/  FADD.FTZ R12, R186, R11 ;  /* 0x0000000bba0c7221 */ /* 0x000fe20000010000 */
[----:B------:R-:W-:Y:S01]  /*9f20*/  FADD.FTZ R10, R187, R10 ;  /* 0x0000000abb0a7221 */ /* 0x000fe20000010000 */
[----:B------:R-:W-:Y:S02]  /*9f30*/  F2FP.F16.F32.PACK_AB R185, R144, R185 ;  /* 0x000000b990b9723e */ /* 0x000fe400000000ff */
        /* <DEDUP_REMOVED lines=17> */
[----:B------:R-:W-:Y:S01]  /*a050*/  IMAD.U32 R14, RZ, RZ, UR5 ;  /* 0x00000005ff0e7e24 */ /* 0x000fe2000f8e00ff */
[----:B------:R-:W-:Y:S01]  /*a060*/  F2FP.F16.F32.PACK_AB R183, R135, R183 ;  /* 0x000000b787b7723e */ /* 0x000fe200000000ff */
[----:B------:R-:W-:Y:S01]  /*a070*/  FADD.FTZ R11, R121, R12 ;  /* 0x0000000c790b7221 */ /* 0x000fe20000010000 */
[C---:B------:R-:W-:Y:S01]  /*a080*/  FADD.FTZ R10, R123.reuse, R10 ;  /* 0x0000000a7b0a7221 */ /* 0x040fe20000010000 */
[----:B------:R-:W-:-:S02]  /*a090*/  F2FP.F16.F32.PACK_AB R177, R123, R177 ;  /* 0x000000b17bb1723e */ /* 0x000fc400000000ff */
[----:B------:R-:W-:Y:S01]  /*a0a0*/  FADD.FTZ R12, R20, R11 ;  /* 0x0000000b140c7221 */ /* 0x000fe20000010000 */
[----:B------:R-:W-:Y:S01]  /*a0b0*/  FADD.FTZ R10, R179, R10 ;  /* 0x0000000ab30a7221 */ /* 0x000fe20000010000 */
[----:B------:R-:W-:Y:S02]  /*a0c0*/  F2FP.F16.F32.PACK_AB R179, R127, R179 ;  /* 0x000000b37fb3723e */ /* 0x000fe400000000ff */
[----:B------:R-:W-:Y:S01]  /*a0d0*/  FADD.FTZ R11, R125, R12 ;  /* 0x0000000c7d0b7221 */ /* 0x000fe20000010000 */
[----:B------:R-:W-:Y:S01]  /*a0e0*/  FADD.FTZ R10, R127, R10 ;  /* 0x0000000a7f0a7221 */ /* 0x000fe20000010000 */
[----:B------:R-:W-:Y:S01]  /*a0f0*/  MOV R12, R3 ;  /* 0x00000003000c7202 */ /* 0x000fe20000000f00 */
[----:B0-----:R-:W-:Y:S06]  /*a100*/  @P2 BRA `(.L_x_3240) ;  /* 0xffffffb800d42947 */ /* 0x001fec000383ffff */
.L_x_3231:
        /* <DEDUP_REMOVED lines=99> */
.L_x_3241:
[----:B------:R-:W-:Y:S02]  /*a740*/  R2UR UR5, R7 ;  /* 0x00000000070572ca */ /* 0x000fe400000e0000 */
[----:B------:R-:W-:-:S11]  /*a750*/  R2UR UR4, R16 ;  /* 0x00000000100472ca */ /* 0x000fd600000e0000 */
[----:B------:R-:W-:Y:S02]  /*a760*/  IMAD.U32 R2, RZ, RZ, UR5 ;  /* 0x00000005ff027e24 */ /* 0x000fe4000f8e00ff */
[----:B------:R-:W-:-:S03]  /*a770*/  LEA R9, R8, UR4, 0x3 ;  /* 0x0000000408097c11 */ /* 0x000fc6000f8e18ff */
[----:B------:R-:W-:-:S04]  /*a780*/  SHF.L.U32 R2, R2, 0x1f, RZ ;  /* 0x0000001f02027819 */ /* 0x000fc800000006ff */
[----:B------:R0:W1:Y:S01]  /*a790*/  SYNCS.PHASECHK.TRANS64.TRYWAIT P2, [R9+URZ+0x36850], R2 ;  /* 0x03685002090075a7 */ /* 0x000062000804017f */
[----:B------:R-:W-:Y:S05]  /*a7a0*/  @!P0 BRA `(.L_x_3242) ;  /* 0x0000000000048947 */ /* 0x000fea0003800000 */
[----:B------:R-:W-:Y:S01]  /*a7b0*/  BPT.TRAP 0x1 ;  /* 0x000000040000795c */ /* 0x000fe20000300000 */
.L_x_3242:
[----:B-1----:R-:W-:Y:S05]  /*a7c0*/  @P2 BRA `(.L_x_3243) ;  /* 0x0000000000082947 */ /* 0x002fea0003800000 */
[----:B------:R-:W1:Y:S02]  /*a7d0*/  SYNCS.PHASECHK.TRANS64.TRYWAIT P0, [R9+URZ+0x36850], R2 ;  /* 0x03685002090075a7 */ /* 0x000e64000800017f */
[----:B-1----:R-:W-:Y:S05]  /*a7e0*/  @!P0 BRA `(.L_x_3244) ;  /* 0x0000006c006c8947 */ /* 0x002fea0003800000 */
.L_x_3243:
[----:B------:R-:W-:Y:S01]  /*a7f0*/  R2UR UR4, R16 ;  /* 0x00000000100472ca */ /* 0x000fe200000e0000 */
[----:B------:R-:W-:Y:S01]  /*a800*/  WARPGROUP.ARRIVE ;  /* 0x00000000000079c5 */ /* 0x000fe20000000000 */
[----:B------:R-:W-:Y:S01]  /*a810*/  R2UR UR5, R8 ;  /* 0x00000000080572ca */ /* 0x000fe200000e0000 */
[----:B------:R-:W-:Y:S01]  /*a820*/  UMOV UR7, 0x40000040 ;  /* 0x4000004000077882 */ /* 0x000fe20000000000 */
[----:B01----:R-:W0:Y:S04]  /*a830*/  SHFL.BFLY PT, R2, R11, 0x2, 0x1f ;  /* 0x0c401f000b027f89 */ /* 0x003e2800000e0000 */
[----:B------:R-:W1:Y:S05]  /*a840*/  SHFL.BFLY PT, R5, R10, 0x2, 0x1f ;  /* 0x0c401f000a057f89 */ /* 0x000e6a00000e0000 */
[----:B------:R-:W-:-:S04]  /*a850*/  UIADD3 UR4, UR4, 0x400, URZ ;  /* 0x0000040004047890 */ /* 0x000fc8000fffe03f */
[----:B------:R-:W-:-:S04]  /*a860*/  USHF.R.U32.HI UR4, URZ, 0x4, UR4 ;  /* 0x000000043f047899 */ /* 0x000fc80008011604 */
[----:B------:R-:W-:-:S04]  /*a870*/  ULOP3.LUT UR4, UR4, 0x3fff, URZ, 0xc0, !UPT ;  /* 0x00003fff04047892 */ /* 0x000fc8000f8ec03f */
[----:B------:R-:W-:Y:S01]  /*a880*/  ULOP3.LUT UR4, UR4, 0x3800000, URZ, 0xfc, !UPT ;  /* 0x0380000004047892 */ /* 0x000fe2000f8efc3f */
[----:B0-----:R-:W-:-:S03]  /*a890*/  FADD.FTZ R2, R2, R11 ;  /* 0x0000000b02027221 */ /* 0x001fc60000010000 */
[----:B------:R-:W-:Y:S01]  /*a8a0*/  UIMAD UR4, UR5, 0xa80, UR4 ;  /* 0x00000a80050478a4 */ /* 0x000fe2000f8e0204 */
[----:B-1----:R-:W-:Y:S01]  /*a8b0*/  FADD.FTZ R7, R5, R10 ;  /* 0x0000000a05077221 */ /* 0x002fe20000010000 */
[----:B------:R-:W-:Y:S01]  /*a8c0*/  @!P1 VIADD R10, R9, 0x36860 ;  /* 0x00036860090a9836 */ /* 0x000fe20000000000 */
[----:B------:R-:W0:Y:S01]  /*a8d0*/  SHFL.BFLY PT, R5, R2, 0x1, 0x1f ;  /* 0x0c201f0002057f89 */ /* 0x000e2200000e0000 */
[----:B------:R-:W-:-:S03]  /*a8e0*/  MOV R9, RZ ;  /* 0x000000ff00097202 */ /* 0x000fc60000000f00 */
[----:B------:R-:W-:Y:S02]  /*a8f0*/  UMOV UR6, UR4 ;  /* 0x0000000400067c82 */ /* 0x000fe40008000000 */
[----:B------:R-:W-:Y:S01]  /*a900*/  HGMMA.64x192x16.F32 R24, R200, gdesc[UR4].tnspB, R24, gsb0 ;  /* 0x42e00004c8187df0 */ /* 0x000fe20008000818 */
[----:B------:R-:W-:Y:S01]  /*a910*/  UIADD3 UR6, UR4, 0x80, URZ ;  /* 0x0000008004067890 */ /* 0x000fe2000fffe03f */
[----:B------:R-:W1:Y:S01]  /*a920*/  SHFL.BFLY PT, R4, R7, 0x1, 0x1f ;  /* 0x0c201f0007047f89 */ /* 0x000e6200000e0000 */
[----:B------:R-:W-:Y:S01]  /*a930*/  UMOV UR7, 0x40000040 ;  /* 0x4000004000077882 */ /* 0x000fe20000000000 */
[----:B------:R-:W-:Y:S01]  /*a940*/  @!P1 PRMT R10, RZ, 0x654, R10 ;  /* 0x00000654ff0a9816 */ /* 0x000fe2000000000a */
[----:B0-----:R-:W-:Y:S01]  /*a950*/  FADD.FTZ R12, R2, R5 ;  /* 0x00000005020c7221 */ /* 0x001fe20000010000 */
[----:B------:R-:W-:Y:S02]  /*a960*/  IMAD.MOV.U32 R5, RZ, RZ, RZ ;  /* 0x000000ffff057224 */ /* 0x000fe400078e00ff */
[----:B------:R-:W-:-:S02]  /*a970*/  IMAD.MOV.U32 R2, RZ, RZ, -0x800000 ;  /* 0xff800000ff027424 */ /* 0x000fc400078e00ff */
[----:B------:R-:W-:Y:S01]  /*a980*/  FSETP.NE.FTZ.AND P0, PT, R12, RZ, PT ;  /* 0x000000ff0c00720b */ /* 0x000fe20003f15000 */
[----:B-1----:R-:W-:Y:S01]  /*a990*/  FADD.FTZ R13, R7, R4 ;  /* 0x00000004070d7221 */ /* 0x002fe20000010000 */
[----:B------:R-:W-:-:S04]  /*a9a0*/  IMAD.MOV.U32 R4, RZ, RZ, -0x800000 ;  /* 0xff800000ff047424 */ /* 0x000fc800078e00ff */
[----:B------:R-:W-:-:S07]  /*a9b0*/  FSETP.NE.FTZ.AND P2, PT, R13, RZ, PT ;  /* 0x000000ff0d00720b */ /* 0x000fce0003f55000 */
[----:B------:R-:W0:Y:S01]  /*a9c0*/  @P0 MUFU.LG2 R8, R12 ;  /* 0x0000000c00080308 */ /* 0x000e220000000c00 */
[----:B------:R-:W-:-:S05]  /*a9d0*/  @P0 FMUL.FTZ R7, R0, 0.69314718246459960938 ;  /* 0x3f31721800070820 */ /* 0x000fca0000410000 */
[----:B------:R-:W-:Y:S02]  /*a9e0*/  @P2 FMUL.FTZ R15, R0, 0.69314718246459960938 ;  /* 0x3f317218000f2820 */ /* 0x000fe40000410000 */
        /* <DEDUP_REMOVED lines=28> */
[----:B------:R-:W-:Y:S01]  /*abb0*/  UIADD3 UR4, UR4, 0x300, URZ ;  /* 0x0000030004047890 */ /* 0x000fe2000fffe03f */
[----:B------:R-:W-:Y:S02]  /*abc0*/  WARPGROUP.DEPBAR.LE gsb0, 0x0 ;  /* 0x00008000000079c5 */ /* 0x000fe40000010000 */
[----:B------:R-:W-:-:S14]  /*abd0*/  WARPGROUP.ARRIVE ;  /* 0x00000000000079c5 */ /* 0x000fdc0000000000 */
[----:B------:R-:W-:Y:S01]  /*abe0*/  HGMMA.64x192x16.F32 R24, R180, gdesc[UR4].tnspB, R24, gsb0 ;  /* 0x42e00004b4187df0 */ /* 0x000fe20008000818 */
[----:B------:R-:W-:Y:S01]  /*abf0*/  UMOV UR6, UR4 ;  /* 0x0000000400067c82 */ /* 0x000fe20008000000 */
[----:B------:R-:W-:Y:S01]  /*ac00*/  UMOV UR7, 0x40000040 ;  /* 0x4000004000077882 */ /* 0x000fe20000000000 */
[----:B------:R-:W-:Y:S02]  /*ac10*/  WARPGROUP.DEPBAR.LE gsb0, 0x0 ;  /* 0x00008000000079c5 */ /* 0x000fe40000010000 */
[----:B------:R-:W-:-:S15]  /*ac20*/  WARPGROUP.ARRIVE ;  /* 0x00000000000079c5 */ /* 0x000fde0000000000 */
[----:B------:R-:W-:Y:S03]  /*ac30*/  HGMMA.64x192x16.F32 R24, R176, gdesc[UR4].tnspB, R24, gsb0 ;  /* 0x42e00004b0187df0 */ /* 0x000fe60008000818 */
        /* <DEDUP_REMOVED lines=98> */
.L_x_3224:
[----:B------:R-:W-:Y:S05]  /*b260*/  @P0 BRA `(.L_x_3245) ;  /* 0x0000001800e00947 */ /* 0x000fea0003800000 */
[----:B------:R-:W0:Y:S01]  /*b270*/  S2R R0, SR_TID.X ;  /* 0x0000000000007919 */ /* 0x000e220000002100 */
[----:B------:R-:W1:Y:S01]  /*b280*/  LDC R17, c[0x0][0xbe8] ;  /* 0x0002fa00ff117b82 */ /* 0x000e620000000800 */
[----:B------:R-:W-:Y:S01]  /*b290*/  R2UR UR13, R18 ;  /* 0x00000000120d72ca */ /* 0x000fe200000e0000 */
[----:B------:R-:W-:Y:S01]  /*b2a0*/  ULDC.64 UR8, c[0x0][0xbd0] ;  /* 0x0002f40000087ab9 */ /* 0x000fe20000000a00 */
[----:B------:R-:W2:Y:S01]  /*b2b0*/  S2R R12, SR_CTAID.X ;  /* 0x00000000000c7919 */ /* 0x000ea20000002500 */
[----:B------:R-:W-:Y:S01]  /*b2c0*/  ULDC.64 UR14, c[0x0][0x208] ;  /* 0x00008200000e7ab9 */ /* 0x000fe20000000a00 */
[----:B------:R-:W-:Y:S03]  /*b2d0*/  BSSY B0, `(.L_x_3246) ;  /* 0x000011b000007945 */ /* 0x000fe60003800000 */
[----:B------:R-:W3:Y:S06]  /*b2e0*/  S2UR UR12, SR_CTAID.Z ;  /* 0x00000000000c79c3 */ /* 0x000eec0000002700 */
[----:B------:R-:W-:-:S02]  /*b2f0*/  USHF.R.S32.HI UR7, URZ, 0x1f, UR13 ;  /* 0x0000001f3f077899 */ /* 0x000fc4000801140d */
[----:B------:R-:W-:Y:S01]  /*b300*/  IMAD R15, RZ, RZ, -UR13 ;  /* 0x8000000dff0f7e24 */ /* 0x000fe2000f8e02ff */
[----:B------:R-:W4:Y:S01]  /*b310*/  S2UR UR11, SR_CTAID.Y ;  /* 0x00000000000b79c3 */ /* 0x000f220000002600 */
[----:B------:R-:W-:Y:S02]  /*b320*/  UIMAD.WIDE.U32 UR4, UR13, UR8, URZ ;  /* 0x000000080d0472a5 */ /* 0x000fe4000f8e003f */
[----:B------:R-:W-:-:S04]  /*b330*/  UIMAD UR6, UR7, UR8, URZ ;  /* 0x00000008070672a4 */ /* 0x000fc8000f8e023f */
[----:B------:R-:W-:Y:S01]  /*b340*/  UIMAD UR6, UR13, UR9, UR6 ;  /* 0x000000090d0672a4 */ /* 0x000fe2000f8e0206 */
[----:B------:R-:W-:Y:S01]  /*b350*/  BAR.SYNC.DEFER_BLOCKING 0x1, 0x100 ;  /* 0x0044000000007b1d */ /* 0x000fe20000010000 */
[----:B-1----:R-:W-:Y:S02]  /*b360*/  ISETP.NE.AND P0, PT, R17, 0x1, PT ;  /* 0x000000011100780c */ /* 0x002fe40003f05270 */
[----:B------:R-:W-:-:S05]  /*b370*/  UIADD3 UR6, UR5, UR6, URZ ;  /* 0x0000000605067290 */ /* 0x000fca000fffe03f */
[----:B------:R-:W4:Y:S01]  /*b380*/  LDC R16, c[0x0][0xc50] ;  /* 0x00031400ff107b82 */ /* 0x000f220000000800 */
[----:B0-----:R-:W-:Y:S01]  /*b390*/  VIADD R8, R0, 0xffffff80 ;  /* 0xffffff8000087836 */ /* 0x001fe20000000000 */
[----:B---3--:R-:W-:Y:S01]  /*b3a0*/  USHF.R.S32.HI UR10, URZ, 0x1f, UR12 ;  /* 0x0000001f3f0a7899 */ /* 0x008fe2000801140c */
[----:B------:R-:W-:-:S03]  /*b3b0*/  ULDC.64 UR8, c[0x0][0xb38] ;  /* 0x0002ce0000087ab9 */ /* 0x000fc60000000a00 */
[----:B------:R-:W-:Y:S01]  /*b3c0*/  SHF.R.S32.HI R5, RZ, 0x1f, R8 ;  /* 0x0000001fff057819 */ /* 0x000fe20000011408 */
[----:B------:R-:W-:Y:S01]  /*b3d0*/  UIMAD UR7, UR7, UR8, URZ ;  /* 0x00000008070772a4 */ /* 0x000fe2000f8e023f */
[----:B------:R-:W0:Y:S02]  /*b3e0*/  LDC.64 R20, c[0x0][0xb40] ;  /* 0x0002d000ff147b82 */ /* 0x000e240000000a00 */
[CC--:B------:R-:W-:Y:S02]  /*b3f0*/  LEA.HI R0, R5.reuse, R8.reuse, RZ, 0x7 ;  /* 0x0000000805007211 */ /* 0x0c0fe400078f38ff */
[----:B------:R-:W-:Y:S02]  /*b400*/  LEA.HI R5, R5, R8, RZ, 0x2 ;  /* 0x0000000805057211 */ /* 0x000fe400078f10ff */
[----:B------:R-:W-:Y:S02]  /*b410*/  LOP3.LUT R3, R0, 0xffffff80, RZ, 0xc0, !PT ;  /* 0xffffff8000037812 */ /* 0x000fe400078ec0ff */
[----:B------:R-:W-:Y:S01]  /*b420*/  SHF.R.S32.HI R7, RZ, 0x7, R0 ;  /* 0x00000007ff077819 */ /* 0x000fe20000011400 */
[----:B------:R-:W1:Y:S01]  /*b430*/  @P0 LDC R13, c[0x0][0xbf0] ;  /* 0x0002fc00ff0d0b82 */ /* 0x000e620000000800 */
[----:B------:R-:W-:Y:S01]  /*b440*/  LOP3.LUT R5, R5, 0xfffffffc, RZ, 0xc0, !PT ;  /* 0xfffffffc05057812 */ /* 0x000fe200078ec0ff */
[----:B------:R-:W-:Y:S01]  /*b450*/  IMAD.IADD R23, R8, 0x1, -R3 ;  /* 0x0000000108177824 */ /* 0x000fe200078e0a03 */
[----:B------:R-:W-:-:S03]  /*b460*/  LEA.HI R0, R0, R7, RZ, 0x1 ;  /* 0x0000000700007211 */ /* 0x000fc600078f08ff */
[----:B------:R-:W-:Y:S01]  /*b470*/  IMAD.IADD R5, R8, 0x1, -R5 ;  /* 0x0000000108057824 */ /* 0x000fe200078e0a05 */
[----:B------:R-:W-:Y:S01]  /*b480*/  SHF.R.S32.HI R10, RZ, 0x1f, R23 ;  /* 0x0000001fff0a7819 */ /* 0x000fe20000011417 */
[----:B------:R-:W3:Y:S01]  /*b490*/  @P0 LDC R121, c[0x0][0xbec] ;  /* 0x0002fb00ff790b82 */ /* 0x000ee20000000800 */
[----:B------:R-:W-:Y:S01]  /*b4a0*/  LOP3.LUT R0, R0, 0x3fffffe, RZ, 0xc0, !PT ;  /* 0x03fffffe00007812 */ /* 0x000fe200078ec0ff */
[----:B----4-:R-:W-:Y:S01]  /*b4b0*/  IMAD R19, R16, R15, UR11 ;  /* 0x0000000b10137e24 */ /* 0x010fe2000f8e020f */
[----:B------:R-:W-:-:S03]  /*b4c0*/  LEA.HI R120, R10, R23, RZ, 0x2 ;  /* 0x000000170a787211 */ /* 0x000fc600078f10ff */
[----:B------:R-:W-:Y:S01]  /*b4d0*/  IMAD.IADD R0, R7, 0x1, -R0 ;  /* 0x0000000107007824 */ /* 0x000fe200078e0a00 */
[--C-:B------:R-:W-:Y:S01]  /*b4e0*/  SHF.R.S32.HI R3, RZ, 0x2, R120.reuse ;  /* 0x00000002ff037819 */ /* 0x100fe20000011478 */
[----:B------:R-:W4:Y:S01]  /*b4f0*/  @P0 LDC R22, c[0x0][0xbf0] ;  /* 0x0002fc00ff160b82 */ /* 0x000f220000000800 */
[----:B------:R-:W-:Y:S01]  /*b500*/  SHF.R.S32.HI R6, RZ, 0x1f, R120 ;  /* 0x0000001fff067819 */ /* 0x000fe20000011478 */
[----:B0-----:R-:W-:Y:S01]  /*b510*/  IMAD R14, R20, UR10, RZ ;  /* 0x0000000a140e7c24 */ /* 0x001fe2000f8e02ff */
[----:B------:R-:W-:Y:S02]  /*b520*/  LEA.HI R7, R5, R5, RZ, 0x1 ;  /* 0x0000000505077211 */ /* 0x000fe400078f08ff */
[----:B------:R-:W-:Y:S02]  /*b530*/  LEA.HI R6, R6, R3, RZ, 0x3 ;  /* 0x0000000306067211 */ /* 0x000fe400078f18ff */
[----:B------:R-:W-:Y:S01]  /*b540*/  LOP3.LUT R8, R7, 0x1ffffffe, RZ, 0xc0, !PT ;  /* 0x1ffffffe07087812 */ /* 0x000fe200078ec0ff */
[----:B------:R-:W-:Y:S01]  /*b550*/  IMAD.U32 R7, RZ, RZ, UR5 ;  /* 0x00000005ff077e24 */ /* 0x000fe2000f8e00ff */
[----:B------:R-:W-:Y:S01]  /*b560*/  LOP3.LUT R6, R6, 0xfffffff8, RZ, 0xc0, !PT ;  /* 0xfffffff806067812 */ /* 0x000fe200078ec0ff */
[----:B------:R-:W-:Y:S01]  /*b570*/  IMAD.U32 R7, RZ, RZ, UR6 ;  /* 0x00000006ff077e24 */ /* 0x000fe2000f8e00ff */
[----:B------:R-:W-:Y:S01]  /*b580*/  UIMAD UR6, UR13, UR9, UR7 ;  /* 0x000000090d0672a4 */ /* 0x000fe2000f8e0207 */
[----:B------:R-:W-:Y:S01]  /*b590*/  IMAD.IADD R8, R5, 0x1, -R8 ;  /* 0x0000000105087824 */ /* 0x000fe200078e0a08 */
[----:B------:R-:W-:Y:S01]  /*b5a0*/  LOP3.LUT R120, R120, 0x7ffffffc, RZ, 0xc0, !PT ;  /* 0x7ffffffc78787812 */ /* 0x000fe200078ec0ff */
[----:B------:R-:W-:Y:S01]  /*b5b0*/  IMAD.IADD R6, R3, 0x1, -R6 ;  /* 0x0000000103067824 */ /* 0x000fe200078e0a06 */
[----:B------:R-:W-:Y:S01]  /*b5c0*/  LEA.HI R3, R10, R23, RZ, 0x5 ;  /* 0x000000170a037211 */ /* 0x000fe200078f28ff */
[----:B------:R-:W0:Y:S02]  /*b5d0*/  @P0 LDC R5, c[0x0][0xbec] ;  /* 0x0002fb00ff050b82 */ /* 0x000e240000000800 */
[----:B------:R-:W-:Y:S01]  /*b5e0*/  IMAD.IADD R120, R23, 0x1, -R120 ;  /* 0x0000000117787824 */ /* 0x000fe200078e0a78 */
[----:B------:R-:W-:-:S04]  /*b5f0*/  SHF.R.S32.HI R3, RZ, 0x5, R3 ;  /* 0x00000005ff037819 */ /* 0x000fc80000011403 */
[----:B------:R-:W-:Y:S01]  /*b600*/  LEA R3, R3, R6, 0x4 ;  /* 0x0000000603037211 */ /* 0x000fe200078e20ff */
[----:B------:R-:W5:Y:S01]  /*b610*/  LDC.64 R10, c[0x0][0xbd8] ;  /* 0x0002f600ff0a7b82 */ /* 0x000f620000000a00 */
[----:B------:R-:W-:Y:S01]  /*b620*/  IMAD.U32 R6, RZ, RZ, UR4 ;  /* 0x00000004ff067e24 */ /* 0x000fe2000f8e00ff */
[----:B------:R-:W-:Y:S02]  /*b630*/  UIMAD.WIDE.U32 UR4, UR13, UR8, URZ ;  /* 0x000000080d0472a5 */ /* 0x000fe4000f8e003f */
[----:B------:R-:W-:Y:S01]  /*b640*/  IMAD R3, R0, 0x40, R3 ;  /* 0x0000004000037824 */ /* 0x000fe200078e0203 */
[----:B------:R-:W-:Y:S01]  /*b650*/  ULDC.64 UR8, c[0x0][0xb28] ;  /* 0x0002ca0000087ab9 */ /* 0x000fe20000000a00 */
[----:B------:R-:W-:Y:S02]  /*b660*/  UIADD3 UR6, UR5, UR6, URZ ;  /* 0x0000000605067290 */ /* 0x000fe4000fffe03f */
[----:B------:R-:W-:Y:S01]  /*b670*/  IMAD R8, R8, 0x8, R3 ;  /* 0x0000000808087824 */ /* 0x000fe200078e0203 */
[----:B--2---:R-:W-:Y:S01]  /*b680*/  LEA R3, R12, R3, 0x7 ;  /* 0x000000030c037211 */ /* 0x004fe200078e38ff */
[----:B------:R-:W-:-:S02]  /*b690*/  IMAD.U32 R9, RZ, RZ, UR5 ;  /* 0x00000005ff097e24 */ /* 0x000fc4000f8e00ff */
[----:B------:R-:W-:Y:S01]  /*b6a0*/  IMAD.U32 R9, RZ, RZ, UR6 ;  /* 0x00000006ff097e24 */ /* 0x000fe2000f8e00ff */
[----:B------:R-:W-:Y:S01]  /*b6b0*/  ULDC.64 UR6, c[0x0][0xb48] ;  /* 0x0002d20000067ab9 */ /* 0x000fe20000000a00 */
[C---:B-----5:R-:W-:Y:S02]  /*b6c0*/  IMAD R0, R10.reuse, UR10, RZ ;  /* 0x0000000a0a007c24 */ /* 0x060fe4000f8e02ff */
[----:B------:R-:W-:-:S04]  /*b6d0*/  IMAD.WIDE.U32 R6, R10, UR12, R6 ;  /* 0x0000000c0a067c25 */ /* 0x000fc8000f8e0006 */
[----:B------:R-:W-:Y:S02]  /*b6e0*/  IMAD R11, R11, UR12, R0 ;  /* 0x0000000c0b0b7c24 */ /* 0x000fe4000f8e0200 */
[----:B------:R-:W-:Y:S01]  /*b6f0*/  IMAD R0, R12, 0x80, R8 ;  /* 0x000000800c007824 */ /* 0x000fe200078e0208 */
[----:B------:R-:W-:Y:S01]  /*b700*/  MOV R8, UR4 ;  /* 0x0000000400087c02 */ /* 0x000fe20008000f00 */
[----:B------:R-:W-:Y:S01]  /*b710*/  IMAD.IADD R7, R7, 0x1, R11 ;  /* 0x0000000107077824 */ /* 0x000fe200078e020b */
[----:B------:R-:W-:Y:S01]  /*b720*/  ULDC.64 UR4, c[0x0][0xbe0] ;  /* 0x0002f80000047ab9 */ /* 0x000fe20000000a00 */
[----:B0-----:R-:W-:-:S04]  /*b730*/  @P0 IMAD.HI.U32 R10, R0, R5, RZ ;  /* 0x00000005000a0227 */ /* 0x001fc800078e00ff */
[----:B------:R-:W-:Y:S01]  /*b740*/  IMAD.MOV.U32 R5, RZ, RZ, R0 ;  /* 0x000000ffff057224 */ /* 0x000fe200078e0000 */
[----:B-1----:R-:W-:Y:S01]  /*b750*/  @P0 SHF.R.U32.HI R5, RZ, R13, R10 ;  /* 0x0000000dff050219 */ /* 0x002fe2000001160a */
[----:B------:R-:W-:Y:S01]  /*b760*/  IMAD R13, R21, UR12, R14 ;  /* 0x0000000c150d7c24 */ /* 0x000fe2000f8e020e */
[----:B------:R-:W-:Y:S01]  /*b770*/  SHF.R.S32.HI R14, RZ, 0x1f, R19 ;  /* 0x0000001fff0e7819 */ /* 0x000fe20000011413 */
[----:B------:R-:W-:-:S04]  /*b780*/  IMAD.WIDE.U32 R8, R20, UR12, R8 ;  /* 0x0000000c14087c25 */ /* 0x000fc8000f8e0008 */
[----:B---3--:R-:W-:Y:S01]  /*b790*/  @P0 IMAD.HI.U32 R121, R0, R121, RZ ;  /* 0x0000007900790227 */ /* 0x008fe200078e00ff */
[----:B------:R-:W-:-:S03]  /*b7a0*/  IADD3 R9, R9, R13, RZ ;  /* 0x0000000d09097210 */ /* 0x000fc60007ffe0ff */
[----:B------:R-:W-:Y:S02]  /*b7b0*/  IMAD R13, R14, UR6, RZ ;  /* 0x000000060e0d7c24 */ /* 0x000fe4000f8e02ff */
[----:B------:R-:W-:-:S04]  /*b7c0*/  IMAD.WIDE.U32 R6, R19, UR4, R6 ;  /* 0x0000000413067c25 */ /* 0x000fc8000f8e0006 */
[----:B------:R-:W-:Y:S01]  /*b7d0*/  IMAD.MOV.U32 R11, RZ, RZ, R0 ;  /* 0x000000ffff0b7224 */ /* 0x000fe200078e0000 */
[----:B----4-:R-:W-:Y:S01]  /*b7e0*/  @P0 SHF.R.U32.HI R11, RZ, R22, R121 ;  /* 0x00000016ff0b0219 */ /* 0x010fe20000011679 */
[----:B------:R-:W-:Y:S01]  /*b7f0*/  IMAD R10, R14, UR4, RZ ;  /* 0x000000040e0a7c24 */ /* 0x000fe2000f8e02ff */
[----:B------:R-:W-:Y:S01]  /*b800*/  IADD3 R6, P0, R5, R6, RZ ;  /* 0x0000000605067210 */ /* 0x000fe20007f1e0ff */
[C---:B------:R-:W-:Y:S01]  /*b810*/  IMAD R15, R19.reuse, UR7, R13 ;  /* 0x00000007130f7c24 */ /* 0x040fe2000f8e020d */
[--C-:B------:R-:W-:Y:S01]  /*b820*/  SHF.R.S32.HI R13, RZ, 0x1f, R5.reuse ;  /* 0x0000001fff0d7819 */ /* 0x100fe20000011405 */
[----:B------:R-:W-:Y:S02]  /*b830*/  IMAD.MOV R5, RZ, RZ, -R5 ;  /* 0x000000ffff057224 */ /* 0x000fe400078e0a05 */
[----:B------:R-:W-:Y:S01]  /*b840*/  IMAD R14, R19, UR5, R10 ;  /* 0x00000005130e7c24 */ /* 0x000fe2000f8e020a */
[--C-:B------:R-:W-:Y:S01]  /*b850*/  SHF.R.S32.HI R10, RZ, 0x1f, R11.reuse ;  /* 0x0000001fff0a7819 */ /* 0x100fe2000001140b */
[----:B------:R-:W-:Y:S01]  /*b860*/  IMAD.MOV R16, RZ, RZ, -R11 ;  /* 0x000000ffff107224 */ /* 0x000fe200078e0a0b */
[----:B------:R-:W-:Y:S01]  /*b870*/  ULDC.64 UR4, c[0x0][0xb30] ;  /* 0x0002cc0000047ab9 */ /* 0x000fe20000000a00 */
[----:B------:R-:W-:Y:S01]  /*b880*/  IMAD R5, R17, R5, R0 ;  /* 0x0000000511057224 */ /* 0x000fe200078e0200 */
[----:B------:R-:W-:Y:S01]  /*b890*/  IADD3.X R7, R13, R7, R14, P0, !PT ;  /* 0x000000070d077210 */ /* 0x000fe200007fe40e */
[----:B------:R-:W-:Y:S01]  /*b8a0*/  IMAD.WIDE.U32 R8, R19, UR6, R8 ;  /* 0x0000000613087c25 */ /* 0x000fe2000f8e0008 */
[----:B------:R-:W-:-:S03]  /*b8b0*/  ULDC.64 UR6, c[0x0][0xbc8] ;  /* 0x0002f20000067ab9 */ /* 0x000fc60000000a00 */
[----:B------:R-:W-:Y:S02]  /*b8c0*/  IMAD R10, R10, UR4, RZ ;  /* 0x000000040a0a7c24 */ /* 0x000fe4000f8e02ff */
[----:B------:R-:W-:Y:S01]  /*b8d0*/  IMAD R13, R17, R16, R0 ;  /* 0x00000010110d7224 */ /* 0x000fe200078e0200 */
[----:B------:R-:W-:Y:S01]  /*b8e0*/  SHF.R.S32.HI R0, RZ, 0x1f, R5 ;  /* 0x0000001fff007819 */ /* 0x000fe20000011405 */
[----:B------:R-:W-:Y:S02]  /*b8f0*/  IMAD.IADD R9, R9, 0x1, R15 ;  /* 0x0000000109097824 */ /* 0x000fe400078e020f */
[C---:B------:R-:W-:Y:S01]  /*b900*/  IMAD R15, R11.reuse, UR5, R10 ;  /* 0x000000050b0f7c24 */ /* 0x040fe2000f8e020a */
[----:B------:R-:W-:Y:S01]  /*b910*/  SHF.R.S32.HI R10, RZ, 0x1f, R13 ;  /* 0x0000001fff0a7819 */ /* 0x000fe2000001140d */
[----:B------:R-:W-:Y:S01]  /*b920*/  IMAD.WIDE.U32 R8, R11, UR4, R8 ;  /* 0x000000040b087c25 */ /* 0x000fe2000f8e0008 */
[----:B------:R-:W0:Y:S01]  /*b930*/  S2UR UR5, SR_CgaCtaId ;  /* 0x00000000000579c3 */ /* 0x000e220000008800 */
[----:B------:R-:W-:-:S02]  /*b940*/  UMOV UR4, 0x400 ;  /* 0x0000040000047882 */ /* 0x000fc40000000000 */
[----:B------:R-:W-:Y:S02]  /*b950*/  IMAD R0, R0, UR6, RZ ;  /* 0x0000000600007c24 */ /* 0x000fe4000f8e02ff */
[----:B------:R-:W-:Y:S02]  /*b960*/  IMAD.IADD R9, R9, 0x1, R15 ;  /* 0x0000000109097824 */ /* 0x000fe400078e020f */
[----:B------:R-:W-:Y:S02]  /*b970*/  IMAD R10, R10, UR8, RZ ;  /* 0x000000080a0a7c24 */ /* 0x000fe4000f8e02ff */
[C---:B------:R-:W-:Y:S02]  /*b980*/  IMAD R11, R5.reuse, UR7, R0 ;  /* 0x00000007050b7c24 */ /* 0x040fe4000f8e0200 */
[----:B------:R-:W-:Y:S01]  /*b990*/  IMAD.WIDE.U32 R6, R5, UR6, R6 ;  /* 0x0000000605067c25 */ /* 0x000fe2000f8e0006 */
[----:B------:R-:W-:-:S03]  /*b9a0*/  ULDC.64 UR6, c[0x0][0xba8] ;  /* 0x0002ea0000067ab9 */ /* 0x000fc60000000a00 */
[C---:B------:R-:W-:Y:S02]  /*b9b0*/  IMAD R5, R13.reuse, UR9, R10 ;  /* 0x000000090d057c24 */ /* 0x040fe4000f8e020a */
[----:B------:R-:W-:Y:S01]  /*b9c0*/  IMAD.WIDE.U32 R8, R13, UR8, R8 ;  /* 0x000000080d087c25 */ /* 0x000fe2000f8e0008 */
[----:B------:R-:W-:Y:S01]  /*b9d0*/  LEA R13, P0, R6, UR6, 0x2 ;  /* 0x00000006060d7c11 */ /* 0x000fe2000f8010ff */
[----:B------:R-:W-:Y:S01]  /*b9e0*/  ULDC.64 UR8, c[0x0][0xb00] ;  /* 0x0002c00000087ab9 */ /* 0x000fe20000000a00 */
[----:B------:R-:W-:Y:S01]  /*b9f0*/  ULDC UR6, c[0x0][0xa88] ;  /* 0x0002a20000067ab9 */ /* 0x000fe20000000800 */
[----:B------:R-:W-:Y:S01]  /*ba00*/  IMAD.IADD R7, R7, 0x1, R11 ;  /* 0x0000000107077824 */ /* 0x000fe200078e020b */
[----:B------:R-:W-:Y:S01]  /*ba10*/  LEA R0, P1, R8, UR8, 0x2 ;  /* 0x0000000808007c11 */ /* 0x000fe2000f8210ff */
[----:B------:R-:W-:Y:S01]  /*ba20*/  IMAD.IADD R5, R9, 0x1, R5 ;  /* 0x0000000109057824 */ /* 0x000fe200078e0205 */
[----:B------:R-:W-:Y:S01]  /*ba30*/  SHFL.IDX PT, R10, R13, 0x1, 0x1c1f ;  /* 0x003c1f000d0a7f89 */ /* 0x000fe200000e0000 */
[----:B0-----:R-:W-:Y:S01]  /*ba40*/  ULEA UR4, UR5, UR4, 0x18 ;  /* 0x0000000405047291 */ /* 0x001fe2000f8ec03f */
[----:B------:R-:W-:Y:S01]  /*ba50*/  LEA.HI.X R14, R6, UR7, R7, 0x2, P0 ;  /* 0x00000007060e7c11 */ /* 0x000fe200080f1407 */
[----:B------:R-:W-:Y:S01]  /*ba60*/  IMAD R22, R17, UR6, RZ ;  /* 0x0000000611167c24 */ /* 0x000fe2000f8e02ff */
[----:B------:R-:W-:Y:S01]  /*ba70*/  LEA.HI.X R5, R8, UR9, R5, 0x2, P1 ;  /* 0x0000000908057c11 */ /* 0x000fe200088f1405 */
[----:B------:R-:W-:Y:S01]  /*ba80*/  VIADD R19, R3, 0x8 ;  /* 0x0000000803137836 */ /* 0x000fe20000000000 */
[----:B------:R-:W-:Y:S01]  /*ba90*/  SHFL.IDX PT, R8, R13, RZ, 0x1c1f ;  /* 0x001c1fff0d087589 */ /* 0x000fe200000e0000 */
[----:B------:R-:W-:Y:S01]  /*baa0*/  LOP3.LUT P0, RZ, R23, 0x3, RZ, 0xc0, !PT ;  /* 0x0000000317ff7812 */ /* 0x000fe2000780c0ff */
[----:B------:R-:W-:Y:S01]  /*bab0*/  UIADD3 UR4, UR4, 0x36820, URZ ;  /* 0x0003682004047890 */ /* 0x000fe2000fffe03f */
[CC--:B------:R-:W-:Y:S01]  /*bac0*/  ISETP.GE.AND P2, PT, R3.reuse, R22.reuse, PT ;  /* 0x000000160300720c */ /* 0x0c0fe20003f46270 */
[----:B------:R-:W0:Y:S01]  /*bad0*/  SHFL.IDX PT, R9, R14, RZ, 0x1c1f ;  /* 0x001c1fff0e097589 */ /* 0x000e2200000e0000 */
[-C--:B------:R-:W-:Y:S01]  /*bae0*/  ISETP.GE.OR P1, PT, R3, R22.reuse, P0 ;  /* 0x000000160300720c */ /* 0x080fe20000726670 */
[----:B------:R-:W-:Y:S01]  /*baf0*/  UPRMT UR4, URZ, 0x654, UR4 ;  /* 0x000006543f047896 */ /* 0x000fe20008000004 */
[----:B------:R-:W-:Y:S01]  /*bb00*/  ISETP.GE.OR P0, PT, R19, R22, P0 ;  /* 0x000000161300720c */ /* 0x000fe20000706670 */
[----:B------:R-:W1:Y:S01]  /*bb10*/  SHFL.IDX PT, R11, R14, 0x1, 0x1c1f ;  /* 0x003c1f000e0b7f89 */ /* 0x000e6200000e0000 */
[----:B------:R-:W-:-:S03]  /*bb20*/  IMAD.SHL.U32 R3, R120, 0x2, RZ ;  /* 0x0000000278037824 */ /* 0x000fc600078e00ff */
[----:B------:R2:W3:Y:S03]  /*bb30*/  SHFL.IDX PT, R6, R0, RZ, 0x1c1f ;  /* 0x001c1fff00067589 */ /* 0x0004e600000e0000 */
[----:B------:R-:W-:Y:S01]  /*bb40*/  SYNCS.ARRIVE.TRANS64.RED.A1T0 RZ, [UR4], RZ ;  /* 0x000000ffffff79a7 */ /* 0x000fe20008100404 */
[----:B------:R2:W4:Y:S04]  /*bb50*/  SHFL.IDX PT, R7, R5, RZ, 0x1c1f ;  /* 0x001c1fff05077589 */ /* 0x00052800000e0000 */
        /* <DEDUP_REMOVED lines=12> */
[C---:B------:R-:W-:Y:S01]  /*bc20*/  IADD3 R15, R3.reuse, 0x20, RZ ;  /* 0x00000020030f7810 */ /* 0x040fe20007ffe0ff */
[C---:B------:R-:W-:Y:S01]  /*bc30*/  VIADD R17, R3.reuse, 0x40 ;  /* 0x0000004003117836 */ /* 0x040fe20000000000 */
[----:B------:R-:W-:Y:S01]  /*bc40*/  ISETP.GE.AND P5, PT, R14, UR4, PT ;  /* 0x000000040e007c0c */ /* 0x000fe2000bfa6270 */
[----:B------:R-:W-:Y:S01]  /*bc50*/  VIADD R20, R3, 0x48 ;  /* 0x0000004803147836 */ /* 0x000fe20000000000 */
[----:B------:R-:W-:-:S02]  /*bc60*/  ISETP.GE.AND P6, PT, R15, UR4, PT ;  /* 0x000000040f007c0c */ /* 0x000fc4000bfc6270 */
[----:B------:R-:W-:Y:S01]  /*bc70*/  ISETP.GE.AND P3, PT, R16, UR4, PT ;  /* 0x0000000410007c0c */ /* 0x000fe2000bf66270 */
[C-C-:B---34-:R-:W-:Y:S02]  /*bc80*/  @!P0 IMAD.WIDE R8, R3.reuse, 0x4, R6.reuse ;  /* 0x0000000403088825 */ /* 0x158fe400078e0206 */
[----:B------:R-:W-:Y:S02]  /*bc90*/  @!P1 LEA.HI R2, R2, R2, RZ, 0x1 ;  /* 0x0000000202029211 */ /* 0x000fe400078f08ff */
        /* <DEDUP_REMOVED lines=9> */
[----:B------:R-:W-:Y:S01]  /*bd30*/  ISETP.GE.AND P4, PT, R4, UR4, PT ;  /* 0x0000000404007c0c */ /* 0x000fe2000bf86270 */
[----:B------:R-:W-:Y:S01]  /*bd40*/  @!P2 IMAD.WIDE R12, R13, 0x4, R6 ;  /* 0x000000040d0ca825 */ /* 0x000fe200078e0206 */
[----:B------:R1:W-:Y:S01]  /*bd50*/  @!P1 ST.E.64 desc[UR6][R10.64], R28 ;  /* 0x0000001c0a009985 */ /* 0x0003e2000c101b06 */
[----:B------:R-:W-:Y:S02]  /*bd60*/  ISETP.GE.AND P1, PT, R20, UR4, PT ;  /* 0x0000000414007c0c */ /* 0x000fe4000bf26270 */
[----:B------:R-:W-:Y:S01]  /*bd70*/  @!P6 LEA.HI R15, R15, R15, RZ, 0x1 ;  /* 0x0000000f0f0fe211 */ /* 0x000fe200078f08ff */
[----:B------:R2:W-:Y:S01]  /*bd80*/  @!P2 ST.E.64 desc[UR6][R12.64], R32 ;  /* 0x000000200c00a985 */ /* 0x0005e2000c101b06 */
[----:B------:R-:W-:Y:S01]  /*bd90*/  ISETP.GE.AND P2, PT, R17, UR4, PT ;  /* 0x0000000411007c0c */ /* 0x000fe2000bf46270 */
[----:B0-----:R-:W-:Y:S01]  /*bda0*/  VIADD R24, R3, 0x50 ;  /* 0x0000005003187836 */ /* 0x001fe20000000000 */
[----:B------:R-:W-:Y:S02]  /*bdb0*/  @!P5 LOP3.LUT R9, R14, 0xfffffffe, RZ, 0xc0, !PT ;  /* 0xfffffffe0e09d812 */ /* 0x000fe400078ec0ff */
[----:B------:R-:W-:-:S02]  /*bdc0*/  @!P0 LEA.HI R2, R2, R2, RZ, 0x1 ;  /* 0x0000000202028211 */ /* 0x000fc400078f08ff */
[----:B------:R-:W-:Y:S01]  /*bdd0*/  @!P4 LEA.HI R4, R4, R4, RZ, 0x1 ;  /* 0x000000040404c211 */ /* 0x000fe200078f08ff */
[--C-:B------:R-:W-:Y:S01]  /*bde0*/  @!P5 IMAD.WIDE R8, R9, 0x4, R6.reuse ;  /* 0x000000040908d825 */ /* 0x100fe200078e0206 */
[----:B------:R-:W-:Y:S02]  /*bdf0*/  @!P3 LEA.HI R16, R16, R16, RZ, 0x1 ;  /* 0x000000101010b211 */ /* 0x000fe400078f08ff */
[----:B-1----:R-:W-:Y:S02]  /*be00*/  @!P6 LOP3.LUT R11, R15, 0xfffffffe, RZ, 0xc0, !PT ;  /* 0xfffffffe0f0be812 */ /* 0x002fe400078ec0ff */
[----:B------:R-:W-:Y:S01]  /*be10*/  @!P1 LEA.HI R20, R20, R20, RZ, 0x1 ;  /* 0x0000001414149211 */ /* 0x000fe200078f08ff */
[----:B------:R0:W-:Y:S01]  /*be20*/  @!P5 ST.E.64 desc[UR6][R8.64], R36 ;  /* 0x000000240800d985 */ /* 0x0001e2000c101b06 */
[----:B--2---:R-:W-:Y:S01]  /*be30*/  @!P2 LEA.HI R12, R17, R17, RZ, 0x1 ;  /* 0x00000011110ca211 */ /* 0x004fe200078f08ff */
[----:B------:R-:W-:Y:S01]  /*be40*/  @!P6 IMAD.WIDE R10, R11, 0x4, R6 ;  /* 0x000000040b0ae825 */ /* 0x000fe200078e0206 */
[----:B------:R-:W-:-:S02]  /*be50*/  @!P0 LOP3.LUT R13, R2, 0xfffffffe, RZ, 0xc0, !PT ;  /* 0xfffffffe020d8812 */ /* 0x000fc400078ec0ff */
[----:B------:R-:W-:Y:S01]  /*be60*/  @!P4 LOP3.LUT R15, R4, 0xfffffffe, RZ, 0xc0, !PT ;  /* 0xfffffffe040fc812 */ /* 0x000fe200078ec0ff */
[C---:B------:R-:W-:Y:S01]  /*be70*/  VIADD R2, R3.reuse, 0x60 ;  /* 0x0000006003027836 */ /* 0x040fe20000000000 */
[----:B------:R-:W-:Y:S01]  /*be80*/  @!P3 LOP3.LUT R17, R16, 0xfffffffe, RZ, 0xc0, !PT ;  /* 0xfffffffe1011b812 */ /* 0x000fe200078ec0ff */
[----:B------:R1:W-:Y:S01]  /*be90*/  @!P6 ST.E.64 desc[UR6][R10.64], R40 ;  /* 0x000000280a00e985 */ /* 0x0003e2000c101b06 */
[----:B------:R-:W-:Y:S01]  /*bea0*/  @!P2 LOP3.LUT R21, R12, 0xfffffffe, RZ, 0xc0, !PT ;  /* 0xfffffffe0c15a812 */ /* 0x000fe200078ec0ff */
[C---:B------:R-:W-:Y:S01]  /*beb0*/  VIADD R4, R3.reuse, 0x68 ;  /* 0x0000006803047836 */ /* 0x040fe20000000000 */
        /* <DEDUP_REMOVED lines=18> */
[----:B------:R-:W-:Y:S01]  /*bfe0*/  VIADD R23, R3, 0x80 ;  /* 0x0000008003177836 */ /* 0x000fe20000000000 */
[----:B------:R-:W-:-:S02]  /*bff0*/  ISETP.GE.AND P2, PT, R20, UR4, PT ;  /* 0x0000000414007c0c */ /* 0x000fc4000bf46270 */
[----:B------:R4:W-:Y:S01]  /*c000*/  @!P1 ST.E.64 desc[UR6][R16.64], R60 ;  /* 0x0000003c10009985 */ /* 0x0009e2000c101b06 */
[----:B------:R-:W-:Y:S02]  /*c010*/  ISETP.GE.AND P1, PT, R4, UR4, PT ;  /* 0x0000000404007c0c */ /* 0x000fe4000bf26270 */
[----:B------:R-:W-:Y:S02]  /*c020*/  ISETP.GE.AND P3, PT, R21, UR4, PT ;  /* 0x0000000415007c0c */ /* 0x000fe4000bf66270 */
[----:B------:R-:W-:Y:S02]  /*c030*/  ISETP.GE.AND P4, PT, R23, UR4, PT ;  /* 0x0000000417007c0c */ /* 0x000fe4000bf86270 */
[----:B0-----:R-:W-:Y:S02]  /*c040*/  @!P5 LOP3.LUT R9, R24, 0xfffffffe, RZ, 0xc0, !PT ;  /* 0xfffffffe1809d812 */ /* 0x001fe400078ec0ff */
[----:B------:R-:W-:Y:S02]  /*c050*/  @!P0 LEA.HI R2, R2, R2, RZ, 0x1 ;  /* 0x0000000202028211 */ /* 0x000fe400078f08ff */
[----:B-1----:R-:W-:Y:S01]  /*c060*/  @!P6 LOP3.LUT R11, R25, 0xfffffffe, RZ, 0xc0, !PT ;  /* 0xfffffffe190be812 */ /* 0x002fe200078ec0ff */
[----:B------:R-:W-:Y:S01]  /*c070*/  @!P5 IMAD.WIDE R8, R9, 0x4, R6 ;  /* 0x000000040908d825 */ /* 0x000fe200078e0206 */
[----:B--2---:R-:W-:-:S02]  /*c080*/  @!P0 LOP3.LUT R13, R2, 0xfffffffe, RZ, 0xc0, !PT ;  /* 0xfffffffe020d8812 */ /* 0x004fc400078ec0ff */
[----:B------:R-:W-:Y:S01]  /*c090*/  @!P1 LEA.HI R4, R4, R4, RZ, 0x1 ;  /* 0x0000000404049211 */ /* 0x000fe200078f08ff */
[--C-:B------:R-:W-:Y:S01]  /*c0a0*/  @!P6 IMAD.WIDE R10, R11, 0x4, R6.reuse ;  /* 0x000000040b0ae825 */ /* 0x100fe200078e0206 */
[----:B------:R-:W-:Y:S01]  /*c0b0*/  @!P2 LEA.HI R20, R20, R20, RZ, 0x1 ;  /* 0x000000141414a211 */ /* 0x000fe200078f08ff */
[----:B------:R0:W-:Y:S01]  /*c0c0*/  @!P5 ST.E.64 desc[UR6][R8.64], R64 ;  /* 0x000000400800d985 */ /* 0x0001e2000c101b06 */
[----:B---3--:R-:W-:Y:S01]  /*c0d0*/  @!P1 LOP3.LUT R15, R4, 0xfffffffe, RZ, 0xc0, !PT ;  /* 0xfffffffe040f9812 */ /* 0x008fe200078ec0ff */
[----:B------:R-:W-:Y:S01]  /*c0e0*/  @!P0 IMAD.WIDE R12, R13, 0x4, R6 ;  /* 0x000000040d0c8825 */ /* 0x000fe200078e0206 */
[----:B------:R-:W-:Y:S01]  /*c0f0*/  @!P3 LEA.HI R21, R21, R21, RZ, 0x1 ;  /* 0x000000151515b211 */ /* 0x000fe200078f08ff */
[----:B------:R1:W-:Y:S01]  /*c100*/  @!P6 ST.E.64 desc[UR6][R10.64], R68 ;  /* 0x000000440a00e985 */ /* 0x0003e2000c101b06 */
[----:B------:R-:W-:Y:S01]  /*c110*/  @!P4 LEA.HI R23, R23, R23, RZ, 0x1 ;  /* 0x000000171717c211 */ /* 0x000fe200078f08ff */
[----:B------:R-:W-:Y:S01]  /*c120*/  VIADD R2, R3, 0x88 ;  /* 0x0000008803027836 */ /* 0x000fe20000000000 */
[----:B----4-:R-:W-:Y:S01]  /*c130*/  @!P2 LOP3.LUT R17, R20, 0xfffffffe, RZ, 0xc0, !PT ;  /* 0xfffffffe1411a812 */ /* 0x010fe200078ec0ff */
[----:B------:R2:W-:Y:S01]  /*c140*/  @!P0 ST.E.64 desc[UR6][R12.64], R72 ;  /* 0x000000480c008985 */ /* 0x0005e2000c101b06 */
[----:B------:R-:W-:Y:S01]  /*c150*/  @!P3 LOP3.LUT R21, R21, 0xfffffffe, RZ, 0xc0, !PT ;  /* 0xfffffffe1515b812 */ /* 0x000fe200078ec0ff */
[----:B------:R-:W-:Y:S01]  /*c160*/  VIADD R20, R3, 0x98 ;  /* 0x0000009803147836 */ /* 0x000fe20000000000 */
[----:B------:R-:W-:-:S02]  /*c170*/  @!P4 LOP3.LUT R23, R23, 0xfffffffe, RZ, 0xc0, !PT ;  /* 0xfffffffe1717c812 */ /* 0x000fc400078ec0ff */
[----:B------:R-:W-:Y:S01]  /*c180*/  IADD3 R4, R3, 0x90, RZ ;  /* 0x0000009003047810 */ /* 0x000fe20007ffe0ff */
        /* <DEDUP_REMOVED lines=11> */
[C---:B------:R-:W-:Y:S01]  /*c240*/  VIADD R21, R3.reuse, 0xa0 ;  /* 0x000000a003157836 */ /* 0x040fe20000000000 */
[----:B------:R4:W-:Y:S01]  /*c250*/  @!P4 ST.E.64 desc[UR6][R16.64], R88 ;  /* 0x000000581000c985 */ /* 0x0009e2000c101b06 */
[C---:B--2---:R-:W-:Y:S01]  /*c260*/  VIADD R12, R3.reuse, 0xa8 ;  /* 0x000000a8030c7836 */ /* 0x044fe20000000000 */
[----:B------:R-:W-:Y:S01]  /*c270*/  @!P1 LEA.HI R4, R4, R4, RZ, 0x1 ;  /* 0x0000000404049211 */ /* 0x000fe200078f08ff */
[----:B0-----:R-:W-:Y:S01]  /*c280*/  VIADD R9, R3, 0xb8 ;  /* 0x000000b803097836 */ /* 0x001fe20000000000 */
[----:B------:R-:W-:Y:S01]  /*c290*/  ISETP.GE.AND P3, PT, R21, UR4, PT ;  /* 0x0000000415007c0c */ /* 0x000fe2000bf66270 */
[----:B------:R-:W-:Y:S01]  /*c2a0*/  VIADD R13, R3, 0xb0 ;  /* 0x000000b0030d7836 */ /* 0x000fe20000000000 */
[----:B------:R-:W-:Y:S02]  /*c2b0*/  ISETP.GE.AND P4, PT, R12, UR4, PT ;  /* 0x000000040c007c0c */ /* 0x000fe4000bf86270 */
[----:B------:R-:W-:Y:S02]  /*c2c0*/  ISETP.GE.AND P6, PT, R9, UR4, PT ;  /* 0x0000000409007c0c */ /* 0x000fe4000bfc6270 */
[----:B------:R-:W-:-:S02]  /*c2d0*/  ISETP.GE.AND P5, PT, R13, UR4, PT ;  /* 0x000000040d007c0c */ /* 0x000fc4000bfa6270 */
        /* <DEDUP_REMOVED lines=9> */
[----:B----4-:R-:W-:Y:S01]  /*c370*/  @!P4 LOP3.LUT R17, R12, 0xfffffffe, RZ, 0xc0, !PT ;  /* 0xfffffffe0c11c812 */ /* 0x010fe200078ec0ff */
        /* <DEDUP_REMOVED lines=16> */
.L_x_3247:
[----:B------:R-:W-:Y:S05]  /*c480*/  BSYNC B0 ;  /* 0x0000000000007941 */ /* 0x000fea0003800000 */
.L_x_3246:
[----:B------:R-:W-:Y:S01]  /*c490*/  ISETP.GE.AND P0, PT, R19, R22, PT ;  /* 0x000000161300720c */ /* 0x000fe20003f06270 */
[----:B0---4-:R4:W0:Y:S04]  /*c4a0*/  SHFL.IDX PT, R7, R5, 0x1, 0x1c1f ;  /* 0x003c1f0005077f89 */ /* 0x01182800000e0000 */
[----:B---3--:R4:W1:Y:S08]  /*c4b0*/  SHFL.IDX PT, R6, R0, 0x1, 0x1c1f ;  /* 0x003c1f0000067f89 */ /* 0x00887000000e0000 */
[----:B----4-:R-:W-:Y:S05]  /*c4c0*/  @P0 BRA `(.L_x_3222) ;  /* 0x0000004c00c00947 */ /* 0x010fea0003800000 */
[C---:B--2---:R-:W-:Y:S01]  /*c4d0*/  VIADD R0, R3.reuse, 0x8 ;  /* 0x0000000803007836 */ /* 0x044fe20000000000 */
[----:B------:R-:W-:Y:S01]  /*c4e0*/  ULDC UR4, c[0x0][0xac8] ;  /* 0x0002b20000047ab9 */ /* 0x000fe20000000800 */
[C---:B------:R-:W-:Y:S01]  /*c4f0*/  IADD3 R2, R3.reuse, 0x10, RZ ;  /* 0x0000001003027810 */ /* 0x040fe20007ffe0ff */
        /* <DEDUP_REMOVED lines=8> */
[C---:B------:R-:W-:Y:S01]  /*c580*/  VIADD R13, R3.reuse, 0x38 ;  /* 0x00000038030d7836 */ /* 0x040fe20000000000 */
[C---:B------:R-:W-:Y:S01]  /*c590*/  IADD3 R16, R3.reuse, 0x48, RZ ;  /* 0x0000004803107810 */ /* 0x040fe20007ffe0ff */
[C---:B------:R-:W-:Y:S01]  /*c5a0*/  VIADD R14, R3.reuse, 0x40 ;  /* 0x00000040030e7836 */ /* 0x040fe20000000000 */
[----:B------:R-:W-:Y:S01]  /*c5b0*/  ISETP.GE.AND P4, PT, R12, UR4, PT ;  /* 0x000000040c007c0c */ /* 0x000fe2000bf86270 */
[----:B------:R-:W-:Y:S01]  /*c5c0*/  VIADD R20, R3, 0x50 ;  /* 0x0000005003147836 */ /* 0x000fe20000000000 */
[----:B------:R-:W-:Y:S01]  /*c5d0*/  ISETP.GE.AND P5, PT, R13, UR4, PT ;  /* 0x000000040d007c0c */ /* 0x000fe2000bfa6270 */
[----:B01----:R-:W-:Y:S01]  /*c5e0*/  @!P2 IMAD.WIDE R4, R3, 0x4, R6 ;  /* 0x000000040304a825 */ /* 0x003fe200078e0206 */
[----:B------:R-:W-:-:S02]  /*c5f0*/  ISETP.GE.AND P6, PT, R14, UR4, PT ;  /* 0x000000040e007c0c */ /* 0x000fc4000bfc6270 */
[----:B------:R-:W-:Y:S01]  /*c600*/  @!P3 LEA.HI R0, R0, R0, RZ, 0x1 ;  /* 0x000000000000b211 */ /* 0x000fe200078f08ff */
[C---:B------:R-:W-:Y:S01]  /*c610*/  VIADD R21, R3.reuse, 0x78 ;  /* 0x0000007803157836 */ /* 0x040fe20000000000 */
[----:B------:R0:W-:Y:S01]  /*c620*/  @!P2 ST.E.64 desc[UR6][R4.64], R26 ;  /* 0x0000001a0400a985 */ /* 0x0001e2000c101b06 */
[----:B------:R-:W-:Y:S02]  /*c630*/  @!P0 LEA.HI R2, R2, R2, RZ, 0x1 ;  /* 0x0000000202028211 */ /* 0x000fe400078f08ff */
[----:B------:R-:W-:Y:S01]  /*c640*/  @!P3 LOP3.LUT R9, R0, 0xfffffffe, RZ, 0xc0, !PT ;  /* 0xfffffffe0009b812 */ /* 0x000fe200078ec0ff */
[----:B------:R-:W-:Y:S01]  /*c650*/  VIADD R0, R3, 0x20 ;  /* 0x0000002003007836 */ /* 0x000fe20000000000 */
[----:B------:R-:W-:Y:S02]  /*c660*/  @!P1 LEA.HI R10, R10, R10, RZ, 0x1 ;  /* 0x0000000a0a0a9211 */ /* 0x000fe400078f08ff */
[----:B------:R-:W-:Y:S01]  /*c670*/  @!P4 LEA.HI R12, R12, R12, RZ, 0x1 ;  /* 0x0000000c0c0cc211 */ /* 0x000fe200078f08ff */
[----:B------:R-:W-:Y:S01]  /*c680*/  @!P3 IMAD.WIDE R8, R9, 0x4, R6 ;  /* 0x000000040908b825 */ /* 0x000fe200078e0206 */
[----:B------:R-:W-:-:S02]  /*c690*/  ISETP.GE.AND P2, PT, R0, UR4, PT ;  /* 0x0000000400007c0c */ /* 0x000fc4000bf46270 */
[----:B------:R-:W-:Y:S02]  /*c6a0*/  @!P6 LEA.HI R14, R14, R14, RZ, 0x1 ;  /* 0x0000000e0e0ee211 */ /* 0x000fe400078f08ff */
[----:B------:R1:W-:Y:S01]  /*c6b0*/  @!P3 ST.E.64 desc[UR6][R8.64], R30 ;  /* 0x0000001e0800b985 */ /* 0x0003e2000c101b06 */
[----:B------:R-:W-:Y:S02]  /*c6c0*/  ISETP.GE.AND P3, PT, R11, UR4, PT ;  /* 0x000000040b007c0c */ /* 0x000fe4000bf66270 */
[----:B0-----:R-:W-:Y:S02]  /*c6d0*/  @!P0 LOP3.LUT R5, R2, 0xfffffffe, RZ, 0xc0, !PT ;  /* 0xfffffffe02058812 */ /* 0x001fe400078ec0ff */
[----:B------:R-:W-:Y:S02]  /*c6e0*/  @!P4 LOP3.LUT R15, R12, 0xfffffffe, RZ, 0xc0, !PT ;  /* 0xfffffffe0c0fc812 */ /* 0x000fe400078ec0ff */
[----:B------:R-:W-:Y:S01]  /*c6f0*/  @!P6 LOP3.LUT R19, R14, 0xfffffffe, RZ, 0xc0, !PT ;  /* 0xfffffffe0e13e812 */ /* 0x000fe200078ec0ff */
[----:B------:R-:W-:Y:S01]  /*c700*/  @!P0 IMAD.WIDE R4, R5, 0x4, R6 ;  /* 0x0000000405048825 */ /* 0x000fe200078e0206 */
[----:B------:R-:W-:-:S04]  /*c710*/  @!P2 LEA.HI R0, R0, R0, RZ, 0x1 ;  /* 0x000000000000a211 */ /* 0x000fc800078f08ff */
[----:B------:R0:W-:Y:S01]  /*c720*/  @!P0 ST.E.64 desc[UR6][R4.64], R34 ;  /* 0x0000002204008985 */ /* 0x0001e2000c101b06 */
[----:B-1----:R-:W-:Y:S02]  /*c730*/  @!P1 LOP3.LUT R9, R10, 0xfffffffe, RZ, 0xc0, !PT ;  /* 0xfffffffe0a099812 */ /* 0x002fe400078ec0ff */
[----:B------:R-:W-:Y:S02]  /*c740*/  @!P3 LEA.HI R2, R11, R11, RZ, 0x1 ;  /* 0x0000000b0b02b211 */ /* 0x000fe400078f08ff */
[----:B------:R-:W-:Y:S01]  /*c750*/  @!P5 LEA.HI R10, R13, R13, RZ, 0x1 ;  /* 0x0000000d0d0ad211 */ /* 0x000fe200078f08ff */
[--C-:B------:R-:W-:Y:S01]  /*c760*/  @!P1 IMAD.WIDE R8, R9, 0x4, R6.reuse ;  /* 0x0000000409089825 */ /* 0x100fe200078e0206 */
[----:B------:R-:W-:Y:S02]  /*c770*/  @!P2 LOP3.LUT R11, R0, 0xfffffffe, RZ, 0xc0, !PT ;  /* 0xfffffffe000ba812 */ /* 0x000fe400078ec0ff */
[----:B------:R-:W-:Y:S01]  /*c780*/  @!P3 LOP3.LUT R13, R2, 0xfffffffe, RZ, 0xc0, !PT ;  /* 0xfffffffe020db812 */ /* 0x000fe200078ec0ff */
[----:B------:R-:W-:Y:S01]  /*c790*/  VIADD R0, R3, 0x58 ;  /* 0x0000005803007836 */ /* 0x000fe20000000000 */
[----:B------:R-:W-:Y:S01]  /*c7a0*/  @!P5 LOP3.LUT R17, R10, 0xfffffffe, RZ, 0xc0, !PT ;  /* 0xfffffffe0a11d812 */ /* 0x000fe200078ec0ff */
[----:B------:R1:W-:Y:S01]  /*c7b0*/  @!P1 ST.E.64 desc[UR6][R8.64], R38 ;  /* 0x0000002608009985 */ /* 0x0003e2000c101b06 */
[----:B------:R-:W-:Y:S01]  /*c7c0*/  ISETP.GE.AND P1, PT, R16, UR4, PT ;  /* 0x0000000410007c0c */ /* 0x000fe2000bf26270 */
[----:B0-----:R-:W-:Y:S01]  /*c7d0*/  @!P2 IMAD.WIDE R4, R11, 0x4, R6 ;  /* 0x000000040b04a825 */ /* 0x001fe200078e0206 */
[----:B------:R-:W-:-:S03]  /*c7e0*/  ISETP.GE.AND P0, PT, R20, UR4, PT ;  /* 0x0000000414007c0c */ /* 0x000fc6000bf06270 */
[--C-:B------:R-:W-:Y:S01]  /*c7f0*/  @!P4 IMAD.WIDE R10, R15, 0x4, R6.reuse ;  /* 0x000000040f0ac825 */ /* 0x100fe200078e0206 */
[----:B------:R0:W-:Y:S01]  /*c800*/  @!P2 ST.E.64 desc[UR6][R4.64], R42 ;  /* 0x0000002a0400a985 */ /* 0x0001e2000c101b06 */
[----:B------:R-:W-:Y:S02]  /*c810*/  ISETP.GE.AND P2, PT, R0, UR4, PT ;  /* 0x0000000400007c0c */ /* 0x000fe4000bf46270 */
[----:B------:R-:W-:-:S04]  /*c820*/  @!P6 IMAD.WIDE R14, R19, 0x4, R6 ;  /* 0x00000004130ee825 */ /* 0x000fc800078e0206 */
[--C-:B-1----:R-:W-:Y:S01]  /*c830*/  @!P3 IMAD.WIDE R8, R13, 0x4, R6.reuse ;  /* 0x000000040d08b825 */ /* 0x102fe200078e0206 */
[----:B------:R-:W-:Y:S02]  /*c840*/  @!P1 LEA.HI R16, R16, R16, RZ, 0x1 ;  /* 0x0000001010109211 */ /* 0x000fe400078f08ff */
[----:B------:R-:W-:Y:S01]  /*c850*/  @!P0 LEA.HI R20, R20, R20, RZ, 0x1 ;  /* 0x0000001414148211 */ /* 0x000fe200078f08ff */
[----:B------:R-:W-:Y:S01]  /*c860*/  @!P5 IMAD.WIDE R12, R17, 0x4, R6 ;  /* 0x00000004110cd825 */ /* 0x000fe200078e0206 */
[----:B------:R1:W-:Y:S01]  /*c870*/  @!P3 ST.E.64 desc[UR6][R8.64], R46 ;  /* 0x0000002e0800b985 */ /* 0x0003e2000c101b06 */
[----:B------:R-:W-:Y:S02]  /*c880*/  ISETP.GE.AND P3, PT, R21, UR4, PT ;  /* 0x0000000415007c0c */ /* 0x000fe4000bf66270 */
[C---:B------:R-:W-:Y:S01]  /*c890*/  VIADD R2, R3.reuse, 0x60 ;  /* 0x0000006003027836 */ /* 0x040fe20000000000 */
[----:B------:R2:W-:Y:S01]  /*c8a0*/  @!P4 ST.E.64 desc[UR6][R10.64], R50 ;  /* 0x000000320a00c985 */ /* 0x0005e2000c101b06 */
[C---:B------:R-:W-:Y:S01]  /*c8b0*/  VIADD R17, R3.reuse, 0x68 ;  /* 0x0000006803117836 */ /* 0x040fe20000000000 */
[----:B0-----:R-:W-:Y:S01]  /*c8c0*/  @!P1 LOP3.LUT R5, R16, 0xfffffffe, RZ, 0xc0, !PT ;  /* 0xfffffffe10059812 */ /* 0x001fe200078ec0ff */
[----:B------:R-:W-:Y:S01]  /*c8d0*/  VIADD R19, R3, 0x70 ;  /* 0x0000007003137836 */ /* 0x000fe20000000000 */
[----:B------:R0:W-:Y:S01]  /*c8e0*/  @!P5 ST.E.64 desc[UR6][R12.64], R54 ;  /* 0x000000360c00d985 */ /* 0x0001e2000c101b06 */
[----:B------:R-:W-:-:S02]  /*c8f0*/  @!P2 LEA.HI R0, R0, R0, RZ, 0x1 ;  /* 0x000000000000a211 */ /* 0x000fc400078f08ff */
[----:B------:R-:W-:Y:S01]  /*c900*/  ISETP.GE.AND P5, PT, R17, UR4, PT ;  /* 0x0000000411007c0c */ /* 0x000fe2000bfa6270 */
[----:B------:R-:W-:Y:S01]  /*c910*/  @!P6 ST.E.64 desc[UR6][R14.64], R58 ;  /* 0x0000003a0e00e985 */ /* 0x000fe2000c101b06 */
[----:B------:R-:W-:Y:S01]  /*c920*/  ISETP.GE.AND P6, PT, R2, UR4, PT ;  /* 0x0000000402007c0c */ /* 0x000fe2000bfc6270 */
[--C-:B------:R-:W-:Y:S01]  /*c930*/  @!P1 IMAD.WIDE R4, R5, 0x4, R6.reuse ;  /* 0x0000000405049825 */ /* 0x100fe200078e0206 */
[----:B------:R-:W-:Y:S02]  /*c940*/  ISETP.GE.AND P4, PT, R19, UR4, PT ;  /* 0x0000000413007c0c */ /* 0x000fe4000bf86270 */
[----:B-1----:R-:W-:Y:S01]  /*c950*/  @!P0 LOP3.LUT R9, R20, 0xfffffffe, RZ, 0xc0, !PT ;  /* 0xfffffffe14098812 */ /* 0x002fe200078ec0ff */
[----:B------:R-:W-:Y:S01]  /*c960*/  VIADD R20, R3, 0x88 ;  /* 0x0000008803147836 */ /* 0x000fe20000000000 */
[----:B------:R-:W-:Y:S01]  /*c970*/  @!P3 LEA.HI R21, R21, R21, RZ, 0x1 ;  /* 0x000000151515b211 */ /* 0x000fe200078f08ff */
[----:B------:R1:W-:Y:S01]  /*c980*/  @!P1 ST.E.64 desc[UR6][R4.64], R62 ;  /* 0x0000003e04009985 */ /* 0x0003e2000c101b06 */
[----:B--2---:R-:W-:Y:S01]  /*c990*/  @!P2 LOP3.LUT R11, R0, 0xfffffffe, RZ, 0xc0, !PT ;  /* 0xfffffffe000ba812 */ /* 0x004fe200078ec0ff */
[----:B------:R-:W-:Y:S01]  /*c9a0*/  @!P0 IMAD.WIDE R8, R9, 0x4, R6 ;  /* 0x0000000409088825 */ /* 0x000fe200078e0206 */
[----:B------:R-:W-:-:S02]  /*c9b0*/  IADD3 R16, R3, 0x80, RZ ;  /* 0x0000008003107810 */ /* 0x000fc40007ffe0ff */
[----:B------:R-:W-:Y:S01]  /*c9c0*/  @!P5 LEA.HI R17, R17, R17, RZ, 0x1 ;  /* 0x000000111111d211 */ /* 0x000fe200078f08ff */
[----:B------:R-:W-:Y:S01]  /*c9d0*/  VIADD R0, R3, 0x90 ;  /* 0x0000009003007836 */ /* 0x000fe20000000000 */
[----:B------:R-:W-:Y:S01]  /*c9e0*/  @!P6 LEA.HI R2, R2, R2, RZ, 0x1 ;  /* 0x000000020202e211 */ /* 0x000fe200078f08ff */
[----:B------:R2:W-:Y:S01]  /*c9f0*/  @!P0 ST.E.64 desc[UR6][R8.64], R66 ;  /* 0x0000004208008985 */ /* 0x0005e2000c101b06 */
[----:B------:R-:W-:Y:S02]  /*ca00*/  @!P4 LEA.HI R19, R19, R19, RZ, 0x1 ;  /* 0x000000131313c211 */ /* 0x000fe400078f08ff */
[----:B0-----:R-:W-:Y:S01]  /*ca10*/  @!P6 LOP3.LUT R13, R2, 0xfffffffe, RZ, 0xc0, !PT ;  /* 0xfffffffe020de812 */ /* 0x001fe200078ec0ff */
[----:B------:R-:W-:Y:S01]  /*ca20*/  VIADD R2, R3, 0x98 ;  /* 0x0000009803027836 */ /* 0x000fe20000000000 */
[----:B------:R-:W-:Y:S01]  /*ca30*/  @!P5 LOP3.LUT R17, R17, 0xfffffffe, RZ, 0xc0, !PT ;  /* 0xfffffffe1111d812 */ /* 0x000fe200078ec0ff */
[----:B-1----:R-:W-:Y:S01]  /*ca40*/  @!P2 IMAD.WIDE R4, R11, 0x4, R6 ;  /* 0x000000040b04a825 */ /* 0x002fe200078e0206 */
[----:B------:R-:W-:-:S02]  /*ca50*/  @!P4 LOP3.LUT R19, R19, 0xfffffffe, RZ, 0xc0, !PT ;  /* 0xfffffffe1313c812 */ /* 0x000fc400078ec0ff */
[----:B------:R-:W-:Y:S01]  /*ca60*/  @!P3 LOP3.LUT R15, R21, 0xfffffffe, RZ, 0xc0, !PT ;  /* 0xfffffffe150fb812 */ /* 0x000fe200078ec0ff */
[--C-:B------:R-:W-:Y:S01]  /*ca70*/  @!P5 IMAD.WIDE R10, R17, 0x4, R6.reuse ;  /* 0x00000004110ad825 */ /* 0x100fe200078e0206 */
[----:B------:R-:W-:Y:S01]  /*ca80*/  ISETP.GE.AND P0, PT, R16, UR4, PT ;  /* 0x0000000410007c0c */ /* 0x000fe2000bf06270 */
[----:B------:R0:W-:Y:S01]  /*ca90*/  @!P2 ST.E.64 desc[UR6][R4.64], R70 ;  /* 0x000000460400a985 */ /* 0x0001e2000c101b06 */
[----:B------:R-:W-:Y:S01]  /*caa0*/  ISETP.GE.AND P1, PT, R20, UR4, PT ;  /* 0x0000000414007c0c */ /* 0x000fe2000bf26270 */
[----:B--2---:R-:W-:Y:S01]  /*cab0*/  @!P6 IMAD.WIDE R8, R13, 0x4, R6 ;  /* 0x000000040d08e825 */ /* 0x004fe200078e0206 */
[----:B------:R-:W-:-:S03]  /*cac0*/  ISETP.GE.AND P2, PT, R0, UR4, PT ;  /* 0x0000000400007c0c */ /* 0x000fc6000bf46270 */
[--C-:B------:R-:W-:Y:S01]  /*cad0*/  @!P4 IMAD.WIDE R12, R19, 0x4, R6.reuse ;  /* 0x00000004130cc825 */ /* 0x100fe200078e0206 */
[----:B------:R1:W-:Y:S03]  /*cae0*/  @!P6 ST.E.64 desc[UR6][R8.64], R74 ;  /* 0x0000004a0800e985 */ /* 0x0003e6000c101b06 */
[----:B------:R-:W-:Y:S01]  /*caf0*/  @!P3 IMAD.WIDE R14, R15, 0x4, R6 ;  /* 0x000000040f0eb825 */ /* 0x000fe200078e0206 */
[----:B------:R2:W-:Y:S01]  /*cb00*/  @!P5 ST.E.64 desc[UR6][R10.64], R78 ;  /* 0x0000004e0a00d985 */ /* 0x0005e2000c101b06 */
[----:B------:R-:W-:Y:S02]  /*cb10*/  @!P0 LEA.HI R16, R16, R16, RZ, 0x1 ;  /* 0x0000001010108211 */ /* 0x000fe400078f08ff */
[C---:B------:R-:W-:Y:S01]  /*cb20*/  VIADD R17, R3.reuse, 0xa0 ;  /* 0x000000a003117836 */ /* 0x040fe20000000000 */
[----:B------:R3:W-:Y:S01]  /*cb30*/  @!P4 ST.E.64 desc[UR6][R12.64], R82 ;  /* 0x000000520c00c985 */ /* 0x0007e2000c101b06 */
[C---:B------:R-:W-:Y:S01]  /*cb40*/  VIADD R19, R3.reuse, 0xa8 ;  /* 0x000000a803137836 */ /* 0x040fe20000000000 */
[----:B------:R-:W-:Y:S01]  /*cb50*/  @!P1 LEA.HI R20, R20, R20, RZ, 0x1 ;  /* 0x0000001414149211 */ /* 0x000fe200078f08ff */
[----:B------:R-:W-:Y:S01]  /*cb60*/  VIADD R21, R3, 0xb0 ;  /* 0x000000b003157836 */ /* 0x000fe20000000000 */
[----:B------:R-:W-:Y:S01]  /*cb70*/  @!P3 ST.E.64 desc[UR6][R14.64], R86 ;  /* 0x000000560e00b985 */ /* 0x000fe2000c101b06 */
[----:B------:R-:W-:-:S02]  /*cb80*/  ISETP.GE.AND P3, PT, R2, UR4, PT ;  /* 0x0000000402007c0c */ /* 0x000fc4000bf66270 */
[----:B------:R-:W-:Y:S02]  /*cb90*/  ISETP.GE.AND P4, PT, R17, UR4, PT ;  /* 0x0000000411007c0c */ /* 0x000fe4000bf86270 */
[----:B------:R-:W-:Y:S02]  /*cba0*/  ISETP.GE.AND P5, PT, R19, UR4, PT ;  /* 0x0000000413007c0c */ /* 0x000fe4000bfa6270 */
[----:B------:R-:W-:Y:S02]  /*cbb0*/  ISETP.GE.AND P6, PT, R21, UR4, PT ;  /* 0x0000000415007c0c */ /* 0x000fe4000bfc6270 */
[----:B0-----:R-:W-:Y:S02]  /*cbc0*/  @!P0 LOP3.LUT R5, R16, 0xfffffffe, RZ, 0xc0, !PT ;  /* 0xfffffffe10058812 */ /* 0x001fe400078ec0ff */
[----:B-1----:R-:W-:Y:S02]  /*cbd0*/  @!P1 LOP3.LUT R9, R20, 0xfffffffe, RZ, 0xc0, !PT ;  /* 0xfffffffe14099812 */ /* 0x002fe400078ec0ff */
[----:B------:R-:W-:Y:S01]  /*cbe0*/  @!P2 LEA.HI R0, R0, R0, RZ, 0x1 ;  /* 0x000000000000a211 */ /* 0x000fe200078f08ff */
[----:B------:R-:W-:Y:S01]  /*cbf0*/  @!P0 IMAD.WIDE R4, R5, 0x4, R6 ;  /* 0x0000000405048825 */ /* 0x000fe200078e0206 */
[----:B------:R-:W-:-:S02]  /*cc00*/  @!P3 LEA.HI R2, R2, R2, RZ, 0x1 ;  /* 0x000000020202b211 */ /* 0x000fc400078f08ff */
[----:B------:R-:W-:Y:S01]  /*cc10*/  @!P4 LEA.HI R17, R17, R17, RZ, 0x1 ;  /* 0x000000111111c211 */ /* 0x000fe200078f08ff */
[----:B------:R-:W-:Y:S01]  /*cc20*/  @!P1 IMAD.WIDE R8, R9, 0x4, R6 ;  /* 0x0000000409089825 */ /* 0x000fe200078e0206 */
[----:B------:R-:W-:Y:S01]  /*cc30*/  IADD3 R3, R3, 0xb8, RZ ;  /* 0x000000b803037810 */ /* 0x000fe20007ffe0ff */
[----:B------:R0:W-:Y:S01]  /*cc40*/  @!P0 ST.E.64 desc[UR6][R4.64], R90 ;  /* 0x0000005a04008985 */ /* 0x0001e2000c101b06 */
[----:B------:R-:W-:Y:S02]  /*cc50*/  @!P5 LEA.HI R19, R19, R19, RZ, 0x1 ;  /* 0x000000131313d211 */ /* 0x000fe400078f08ff */
[----:B------:R-:W-:Y:S01]  /*cc60*/  @!P6 LEA.HI R21, R21, R21, RZ, 0x1 ;  /* 0x000000151515e211 */ /* 0x000fe200078f08ff */
[----:B------:R1:W-:Y:S01]  /*cc70*/  @!P1 ST.E.64 desc[UR6][R8.64], R94 ;  /* 0x0000005e08009985 */ /* 0x0003e2000c101b06 */
[----:B--2---:R-:W-:Y:S02]  /*cc80*/  @!P2 LOP3.LUT R11, R0, 0xfffffffe, RZ, 0xc0, !PT ;  /* 0xfffffffe000ba812 */ /* 0x004fe400078ec0ff */
[----:B---3--:R-:W-:-:S02]  /*cc90*/  @!P3 LOP3.LUT R13, R2, 0xfffffffe, RZ, 0xc0, !PT ;  /* 0xfffffffe020db812 */ /* 0x008fc400078ec0ff */
[----:B------:R-:W-:Y:S02]  /*cca0*/  @!P4 LOP3.LUT R17, R17, 0xfffffffe, RZ, 0xc0, !PT ;  /* 0xfffffffe1111c812 */ /* 0x000fe400078ec0ff */
[----:B------:R-:W-:Y:S02]  /*ccb0*/  ISETP.GE.AND P0, PT, R3, UR4, PT ;  /* 0x0000000403007c0c */ /* 0x000fe4000bf06270 */
[----:B------:R-:W-:Y:S01]  /*ccc0*/  @!P5 LOP3.LUT R19, R19, 0xfffffffe, RZ, 0xc0, !PT ;  /* 0xfffffffe1313d812 */ /* 0x000fe200078ec0ff */
[----:B0-----:R-:W-:Y:S01]  /*ccd0*/  @!P2 IMAD.WIDE R4, R11, 0x4, R6 ;  /* 0x000000040b04a825 */ /* 0x001fe200078e0206 */
[----:B------:R-:W-:-:S03]  /*cce0*/  @!P6 LOP3.LUT R15, R21, 0xfffffffe, RZ, 0xc0, !PT ;  /* 0xfffffffe150fe812 */ /* 0x000fc600078ec0ff */
[--C-:B-1----:R-:W-:Y:S01]  /*ccf0*/  @!P3 IMAD.WIDE R8, R13, 0x4, R6.reuse ;  /* 0x000000040d08b825 */ /* 0x102fe200078e0206 */
[----:B------:R4:W-:Y:S03]  /*cd00*/  @!P2 ST.E.64 desc[UR6][R4.64], R98 ;  /* 0x000000620400a985 */ /* 0x0009e6000c101b06 */
        /* <DEDUP_REMOVED lines=14> */
.L_x_3245:
        /* <DEDUP_REMOVED lines=14> */
[----:B------:R-:W-:Y:S01]  /*ced0*/  R2UR UR11, R18 ;  /* 0x00000000120b72ca */ /* 0x000fe200000e0000 */
[----:B------:R-:W-:Y:S01]  /*cee0*/  ULDC.64 UR8, c[0x0][0xbd0] ;  /* 0x0002f40000087ab9 */ /* 0x000fe20000000a00 */
[----:B------:R-:W-:Y:S01]  /*cef0*/  IMAD.MOV.U32 R5, RZ, RZ, R0 ;  /* 0x000000ffff057224 */ /* 0x000fe200078e0000 */
[----:B------:R-:W-:-:S04]  /*cf00*/  ULDC.64 UR12, c[0x0][0x208] ;  /* 0x00008200000c7ab9 */ /* 0x000fc80000000a00 */
[----:B------:R-:W1:Y:S06]  /*cf10*/  LDC.64 R10, c[0x0][0xbd8] ;  /* 0x0002f600ff0a7b82 */ /* 0x000e6c0000000a00 */
[----:B------:R-:W-:Y:S02]  /*cf20*/  USHF.R.S32.HI UR6, URZ, 0x1f, UR11 ;  /* 0x0000001f3f067899 */ /* 0x000fe4000801140b */
[----:B------:R-:W2:Y:S01]  /*cf30*/  @P0 LDC R7, c[0x0][0xbec] ;  /* 0x0002fb00ff070b82 */ /* 0x000ea20000000800 */
[----:B------:R-:W-:Y:S02]  /*cf40*/  UIMAD.WIDE.U32 UR4, UR11, UR8, URZ ;  /* 0x000000080b0472a5 */ /* 0x000fe4000f8e003f */
[----:B------:R-:W-:-:S04]  /*cf50*/  UIMAD UR6, UR6, UR8, URZ ;  /* 0x00000008060672a4 */ /* 0x000fc8000f8e023f */
[----:B------:R-:W-:Y:S01]  /*cf60*/  UIMAD UR6, UR11, UR9, UR6 ;  /* 0x000000090b0672a4 */ /* 0x000fe2000f8e0206 */
[----:B------:R-:W3:Y:S01]  /*cf70*/  @P0 LDC R9, c[0x0][0xbf0] ;  /* 0x0002fc00ff090b82 */ /* 0x000ee20000000800 */
[----:B0-----:R-:W-:Y:S01]  /*cf80*/  USHF.R.S32.HI UR8, URZ, 0x1f, UR7 ;  /* 0x0000001f3f087899 */ /* 0x001fe20008011407 */
[----:B------:R-:W-:Y:S01]  /*cf90*/  IMAD.U32 R3, RZ, RZ, UR5 ;  /* 0x00000005ff037e24 */ /* 0x000fe2000f8e00ff */
[----:B------:R-:W-:Y:S01]  /*cfa0*/  UIADD3 UR6, UR5, UR6, URZ ;  /* 0x0000000605067290 */ /* 0x000fe2000fffe03f */
[----:B------:R-:W-:Y:S02]  /*cfb0*/  IMAD.U32 R2, RZ, RZ, UR4 ;  /* 0x00000004ff027e24 */ /* 0x000fe4000f8e00ff */
[----:B------:R-:W-:Y:S02]  /*cfc0*/  ULDC.64 UR4, c[0x0][0xbe0] ;  /* 0x0002f80000047ab9 */ /* 0x000fe40000000a00 */
[----:B------:R-:W0:Y:S01]  /*cfd0*/  S2UR UR10, SR_CTAID.Y ;  /* 0x00000000000a79c3 */ /* 0x000e220000002600 */
[----:B------:R-:W-:Y:S01]  /*cfe0*/  MOV R3, UR6 ;  /* 0x0000000600037c02 */ /* 0x000fe20008000f00 */
[----:B-1----:R-:W-:-:S04]  /*cff0*/  IMAD R12, R10, UR8, RZ ;  /* 0x000000080a0c7c24 */ /* 0x002fc8000f8e02ff */
[----:B------:R-:W-:Y:S02]  /*d000*/  IMAD R11, R11, UR7, R12 ;  /* 0x000000070b0b7c24 */ /* 0x000fe4000f8e020c */
[----:B------:R-:W0:Y:S01]  /*d010*/  LDC R8, c[0x0][0xc50] ;  /* 0x00031400ff087b82 */ /* 0x000e220000000800 */
[----:B--2---:R-:W-:-:S04]  /*d020*/  @P0 IMAD.HI.U32 R4, R0, R7, RZ ;  /* 0x0000000700040227 */ /* 0x004fc800078e00ff */
[----:B------:R-:W-:Y:S02]  /*d030*/  IMAD R7, RZ, RZ, -UR11 ;  /* 0x8000000bff077e24 */ /* 0x000fe4000f8e02ff */
[----:B------:R-:W-:Y:S01]  /*d040*/  IMAD.WIDE.U32 R2, R10, UR7, R2 ;  /* 0x000000070a027c25 */ /* 0x000fe2000f8e0002 */
[----:B---3--:R-:W-:-:S03]  /*d050*/  @P0 SHF.R.U32.HI R5, RZ, R9, R4 ;  /* 0x00000009ff050219 */ /* 0x008fc60000011604 */
[----:B------:R-:W-:Y:S02]  /*d060*/  IMAD.IADD R3, R11, 0x1, R3 ;  /* 0x000000010b037824 */ /* 0x000fe400078e0203 */
[----:B0-----:R-:W-:Y:S02]  /*d070*/  IMAD R9, R8, R7, UR10 ;  /* 0x0000000a08097e24 */ /* 0x001fe4000f8e0207 */
[----:B------:R-:W-:Y:S02]  /*d080*/  IMAD.MOV R7, RZ, RZ, -R5 ;  /* 0x000000ffff077224 */ /* 0x000fe400078e0a05 */
[----:B------:R-:W-:Y:S01]  /*d090*/  IMAD.WIDE.U32 R2, R9, UR4, R2 ;  /* 0x0000000409027c25 */ /* 0x000fe2000f8e0002 */
[----:B------:R-:W-:-:S03]  /*d0a0*/  SHF.R.S32.HI R4, RZ, 0x1f, R9 ;  /* 0x0000001fff047819 */ /* 0x000fc60000011409 */
[----:B------:R-:W-:Y:S01]  /*d0b0*/  IMAD R7, R6, R7, R0 ;  /* 0x0000000706077224 */ /* 0x000fe200078e0200 */
[----:B------:R-:W-:Y:S01]  /*d0c0*/  IADD3 R2, P0, R5, R2, RZ ;  /* 0x0000000205027210 */ /* 0x000fe20007f1e0ff */
[----:B------:R-:W-:-:S03]  /*d0d0*/  IMAD R4, R4, UR4, RZ ;  /* 0x0000000404047c24 */ /* 0x000fc6000f8e02ff */
[----:B------:R-:W-:Y:S01]  /*d0e0*/  SHF.R.S32.HI R0, RZ, 0x1f, R7 ;  /* 0x0000001fff007819 */ /* 0x000fe20000011407 */
[----:B------:R-:W-:Y:S01]  /*d0f0*/  IMAD R4, R9, UR5, R4 ;  /* 0x0000000509047c24 */ /* 0x000fe2000f8e0204 */
[----:B------:R-:W-:Y:S01]  /*d100*/  SHF.R.S32.HI R9, RZ, 0x1f, R5 ;  /* 0x0000001fff097819 */ /* 0x000fe20000011405 */
[----:B------:R-:W-:Y:S02]  /*d110*/  ULDC.64 UR4, c[0x0][0xbc8] ;  /* 0x0002f20000047ab9 */ /* 0x000fe40000000a00 */
[----:B------:R-:W-:Y:S01]  /*d120*/  IMAD R0, R0, UR4, RZ ;  /* 0x0000000400007c24 */ /* 0x000fe2000f8e02ff */
[----:B------:R-:W-:-:S03]  /*d130*/  IADD3.X R3, R9, R3, R4, P0, !PT ;  /* 0x0000000309037210 */ /* 0x000fc600007fe404 */
        /* <DEDUP_REMOVED lines=9> */
.L_x_3220:
        /* <DEDUP_REMOVED lines=18> */
.L_x_3248:
[----:B------:R-:W-:Y:S01]  /*d2f0*/  ULDC UR7, c[0x0][0xc50] ;  /* 0x0003140000077ab9 */ /* 0x000fe20000000800 */
[----:B------:R-:W-:Y:S01]  /*d300*/  UMOV UR36, UR6 ;  /* 0x0000000600247c82 */ /* 0x000fe20008000000 */
[----:B------:R-:W-:-:S11]  /*d310*/  UISETP.NE.AND UP0, UPT, UR7, 0x1, UPT ;  /* 0x000000010700788c */ /* 0x000fd6000bf05270 */
[----:B------:R-:W-:Y:S01]  /*d320*/  @UP0 ULDC UR4, c[0x0][0xc54] ;  /* 0x0003150000040ab9 */ /* 0x000fe20000000800 */
[----:B------:R-:W-:Y:S01]  /*d330*/  @UP0 ULDC UR8, c[0x0][0xc58] ;  /* 0x0003160000080ab9 */ /* 0x000fe20000000800 */
[----:B------:R-:W-:-:S04]  /*d340*/  UIMAD.WIDE.U32 UR4, UR6, UR4, URZ ;  /* 0x00000004060472a5 */ /* 0x000fc8000f8e003f */
[----:B------:R-:W-:-:S12]  /*d350*/  @UP0 USHF.R.U32.HI UR36, URZ, UR8, UR5 ;  /* 0x000000083f240299 */ /* 0x000fd80008011605 */
.L_x_3249:
[----:B------:R-:W-:Y:S01]  /*d360*/  ISETP.GE.AND P0, PT, R19, RZ, PT ;  /* 0x000000ff1300720c */ /* 0x000fe20003f06270 */
[----:B------:R-:W-:Y:S01]  /*d370*/  UIADD3 UR4, -UR36, URZ, URZ ;  /* 0x0000003f24047290 */ /* 0x000fe2000fffe13f */
[----:B------:R-:W-:Y:S01]  /*d380*/  IMAD.MOV.U32 R10, RZ, RZ, 0x1 ;  /* 0x00000001ff0a7424 */ /* 0x000fe200078e00ff */
[----:B------:R-:W-:Y:S01]  /*d390*/  MOV R0, RZ ;  /* 0x000000ff00007202 */ /* 0x000fe20000000f00 */
[----:B------:R-:W-:Y:S01]  /*d3a0*/  IMAD.MOV.U32 R3, RZ, RZ, 0x1 ;  /* 0x00000001ff037424 */ /* 0x000fe200078e00ff */
[----:B------:R-:W-:-:S08]  /*d3b0*/  UIMAD UR6, UR7, UR4, UR6 ;  /* 0x00000004070672a4 */ /* 0x000fd0000f8e0206 */
[----:B------:R-:W-:Y:S05]  /*d3c0*/  @!P0 BRA `(.L_x_3250) ;  /* 0x0000003c00388947 */ /* 0x000fea0003800000 */
[----:B------:R-:W-:Y:S01]  /*d3d0*/  ULDC.64 UR4, c[0x0][0x418] ;  /* 0x0001060000047ab9 */ /* 0x000fe20000000a00 */
[----:B------:R-:W-:Y:S02]  /*d3e0*/  ULOP3.LUT UR42, UR6, 0xffff, URZ, 0xc0, !UPT ;  /* 0x0000ffff062a7892 */ /* 0x000fe4000f8ec03f */
[----:B------:R-:W-:Y:S01]  /*d3f0*/  UISETP.NE.U32.AND UP0, UPT, UR4, URZ, UPT ;  /* 0x0000003f0400728c */ /* 0x000fe2000bf05070 */
[----:B------:R-:W-:Y:S02]  /*d400*/  UMOV UR41, URZ ;  /* 0x0000003f00297c82 */ /* 0x000fe40008000000 */
[----:B------:R-:W-:Y:S01]  /*d410*/  ULDC UR4, c[0x0][0x424] ;  /* 0x0001090000047ab9 */ /* 0x000fe20000000800 */
[----:B------:R-:W-:-:S03]  /*d420*/  UISETP.NE.AND.EX UP0, UPT, UR5, URZ, UPT, UP0 ;  /* 0x0000003f0500728c */ /* 0x000fc6000bf05300 */
[----:B------:R-:W-:Y:S01]  /*d430*/  ULDC UR5, c[0x0][0x2f0] ;  /* 0x0000bc0000057ab9 */ /* 0x000fe20000000800 */
[----:B------:R-:W-:-:S04]  /*d440*/  USEL UR4, UR4, 0x1, UP0 ;  /* 0x0000000104047887 */ /* 0x000fc80008000000 */
[----:B------:R-:W-:-:S04]  /*d450*/  UIMAD UR4, UR4, UR5, URZ ;  /* 0x00000005040472a4 */ /* 0x000fc8000f8e023f */
[----:B------:R-:W-:Y:S02]  /*d460*/  UISETP.GE.AND UP0, UPT, UR4, 0x1, UPT ;  /* 0x000000010400788c */ /* 0x000fe4000bf06270 */
[----:B------:R-:W-:-:S03]  /*d470*/  UIADD3 UR5, UR4, 0x6f, URZ ;  /* 0x0000006f04057890 */ /* 0x000fc6000fffe03f */
[----:B------:R-:W-:Y:S01]  /*d480*/  UMOV UR4, URZ ;  /* 0x0000003f00047c82 */ /* 0x000fe20008000000 */
[----:B------:R-:W-:Y:S01]  /*d490*/  PLOP3.LUT P0, PT, PT, PT, UP0, 0x80, 0x0 ;  /* 0x000000000000781c */ /* 0x000fe20003f0f008 */
[----:B------:R-:W-:-:S04]  /*d4a0*/  UIMAD.WIDE UR4, UR5, -0x6db6db6d, UR4 ;  /* 0x92492493050478a5 */ /* 0x000fc8000f8e0204 */
[----:B------:R-:W-:-:S04]  /*d4b0*/  USHF.R.U32.HI UR39, URZ, 0x1f, UR5 ;  /* 0x0000001f3f277899 */ /* 0x000fc80008011605 */
        /* <DEDUP_REMOVED lines=9> */
[----:B------:R-:W-:Y:S01]  /*d550*/  IABS R4, R3 ;  /* 0x0000000300047213 */ /* 0x000fe20000000000 */
[----:B------:R-:W-:Y:S01]  /*d560*/  IMAD.U32 R3, RZ, RZ, UR7 ;  /* 0x00000007ff037e24 */ /* 0x000fe2000f8e00ff */
[----:B------:R-:W-:Y:S01]  /*d570*/  R2UR UR11, R0 ;  /* 0x00000000000b72ca */ /* 0x000fe200000e0000 */
[----:B------:R-:W-:Y:S02]  /*d580*/  ULOP3.LUT UR7, UR7, UR6, URZ, 0x3c, !UPT ;  /* 0x0000000607077292 */ /* 0x000fe4000f8e3c3f */
[----:B------:R-:W-:-:S10]  /*d590*/  IMAD.MOV R4, RZ, RZ, -R4 ;  /* 0x000000ffff047224 */ /* 0x000fd400078e0a04 */
[----:B------:R-:W0:Y:S08]  /*d5a0*/  I2F.RP R0, UR11 ;  /* 0x0000000b00007d06 */ /* 0x000e300008209400 */
[----:B0-----:R-:W0:Y:S02]  /*d5b0*/  MUFU.RCP R0, R0 ;  /* 0x0000000000007308 */ /* 0x001e240000001000 */
[----:B0-----:R-:W-:Y:S01]  /*d5c0*/  VIADD R2, R0, 0xffffffe ;  /* 0x0ffffffe00027836 */ /* 0x001fe20000000000 */
[----:B------:R-:W-:Y:S01]  /*d5d0*/  IABS R0, R3 ;  /* 0x0000000300007213 */ /* 0x000fe20000000000 */
[----:B------:R-:W-:-:S03]  /*d5e0*/  IMAD.MOV.U32 R3, RZ, RZ, R4 ;  /* 0x000000ffff037224 */ /* 0x000fc600078e0004 */
[----:B------:R-:W-:Y:S01]  /*d5f0*/  R2UR UR9, R0 ;  /* 0x00000000000972ca */ /* 0x000fe200000e0000 */
[----:B------:R-:W0:Y:S01]  /*d600*/  F2I.FTZ.U32.TRUNC.NTZ R2, R2 ;  /* 0x0000000200027305 */ /* 0x000e22000021f000 */
[----:B------:R-:W-:Y:S02]  /*d610*/  R2UR UR10, R3 ;  /* 0x00000000030a72ca */ /* 0x000fe400000e0000 */
        /* <DEDUP_REMOVED lines=16> */
.L_x_3251:
[----:B------:R-:W-:Y:S01]  /*d720*/  UIMAD UR40, UR42, UR41, URZ ;  /* 0x000000292a2872a4 */ /* 0x000fe2000f8e023f */
[----:B------:R-:W-:-:S05]  /*d730*/  MOV R0, UR39 ;  /* 0x0000002700007c02 */ /* 0x000fca0008000f00 */
        /* <DEDUP_REMOVED lines=30> */
.L_x_3252:
        /* <DEDUP_REMOVED lines=20> */
.L_x_3254:
[----:B------:R0:W1:Y:S01]  /*da60*/  LDC.64 R2, c[0x4][R16] ;  /* 0x0100000010027b82 */ /* 0x0000620000000a00 */
[----:B------:R-:W-:Y:S01]  /*da70*/  ULDC.64 UR6, c[0x4][0x1b8] ;  /* 0x01006e0000067ab9 */ /* 0x000fe20000000a00 */
[----:B------:R-:W-:Y:S01]  /*da80*/  ULDC.64 UR8, c[0x4][0x1c0] ;  /* 0x0100700000087ab9 */ /* 0x000fe20000000a00 */
[----:B------:R-:W-:Y:S01]  /*da90*/  ULDC.64 UR4, c[0x4][0xe0] ;  /* 0x0100380000047ab9 */ /* 0x000fe20000000a00 */
[----:B------:R-:W-:Y:S01]  /*daa0*/  IMAD.U32 R4, RZ, RZ, UR6 ;  /* 0x00000006ff047e24 */ /* 0x000fe2000f8e00ff */
[----:B------:R-:W-:Y:S01]  /*dab0*/  MOV R8, 0x70 ;  /* 0x0000007000087802 */ /* 0x000fe20000000f00 */
[----:B------:R-:W-:Y:S02]  /*dac0*/  IMAD.U32 R5, RZ, RZ, UR7 ;  /* 0x00000007ff057e24 */ /* 0x000fe4000f8e00ff */
        /* <DEDUP_REMOVED lines=8> */
.L_x_3253:
[----:B------:R-:W0:Y:S01]  /*db50*/  LDC.64 R2, c[0x0][0x9f8] ;  /* 0x00027e00ff027b82 */ /* 0x000e220000000a00 */
[----:B------:R-:W-:-:S07]  /*db60*/  ULDC.64 UR4, c[0x0][0x208] ;  /* 0x0000820000047ab9 */ /* 0x000fce0000000a00 */
[----:B------:R-:W1:Y:S01]  /*db70*/  LDC.64 R4, c[0x0][0x418] ;  /* 0x00010600ff047b82 */ /* 0x000e620000000a00 */
[----:B0-----:R-:W-:-:S04]  /*db80*/  ISETP.NE.U32.AND P0, PT, R2, RZ, PT ;  /* 0x000000ff0200720c */ /* 0x001fc80003f05070 */
[----:B------:R-:W-:-:S13]  /*db90*/  ISETP.NE.AND.EX P0, PT, R3, RZ, PT, P0 ;  /* 0x000000ff0300720c */ /* 0x000fda0003f05300 */
[----:B------:R-:W0:Y:S02]  /*dba0*/  @P0 LDC.64 R2, c[0x0][0x9f8] ;  /* 0x00027e00ff020b82 */ /* 0x000e240000000a00 */
[----:B0-----:R-:W-:-:S05]  /*dbb0*/  @P0 IMAD.WIDE R2, R19, 0x4, R2 ;  /* 0x0000000413020825 */ /* 0x001fca00078e0202 */
[----:B------:R-:W2:Y:S01]  /*dbc0*/  @P0 LDG.E R19, desc[UR4][R2.64] ;  /* 0x0000000402130981 */ /* 0x000ea2000c1e1900 */
[----:B-1----:R-:W-:Y:S01]  /*dbd0*/  ISETP.NE.U32.AND P0, PT, R4, RZ, PT ;  /* 0x000000ff0400720c */ /* 0x002fe20003f05070 */
[----:B------:R-:W-:Y:S01]  /*dbe0*/  UMOV UR4, 0xffffffff ;  /* 0xffffffff00047882 */ /* 0x000fe20000000000 */
[----:B------:R-:W-:Y:S01]  /*dbf0*/  LOP3.LUT R17, R17, 0xfffffffe, RZ, 0xc0, !PT ;  /* 0xfffffffe11117812 */ /* 0x000fe200078ec0ff */
[----:B------:R-:W0:Y:S01]  /*dc00*/  S2R R0, SR_TID.X ;  /* 0x0000000000007919 */ /* 0x000e220000002100 */
[----:B------:R-:W-:Y:S01]  /*dc10*/  ISETP.NE.AND.EX P1, PT, R5, RZ, PT, P0 ;  /* 0x000000ff0500720c */ /* 0x000fe20003f25300 */
[----:B------:R-:W-:-:S12]  /*dc20*/  VIADD R18, R18, 0xffffffff ;  /* 0xffffffff12127836 */ /* 0x000fd80000000000 */
[----:B------:R-:W-:Y:S02]  /*dc30*/  @P1 LOP3.LUT R17, R17, 0x1, RZ, 0xfc, !PT ;  /* 0x0000000111111812 */ /* 0x000fe400078efcff */
[----:B0-----:R-:W-:-:S04]  /*dc40*/  SHF.R.U32.HI R0, RZ, 0x5, R0 ;  /* 0x00000005ff007819 */ /* 0x001fc80000011600 */
[----:B------:R-:W-:Y:S02]  /*dc50*/  LOP3.LUT R0, R0, 0x3, RZ, 0xc0, !PT ;  /* 0x0000000300007812 */ /* 0x000fe400078ec0ff */
[----:B--2---:R-:W-:Y:S02]  /*dc60*/  SHF.R.S32.HI R7, RZ, 0x1f, R19 ;  /* 0x0000001fff077819 */ /* 0x004fe40000011413 */
[----:B------:R-:W-:-:S03]  /*dc70*/  SEL R16, R19, RZ, !P1 ;  /* 0x000000ff13107207 */ /* 0x000fc60004800000 */
[----:B------:R0:W-:Y:S01]  /*dc80*/  STL [R1], R7 ;  /* 0x0000000701007387 */ /* 0x0001e20000100800 */
[----:B------:R-:W-:Y:S05]  /*dc90*/  BRA.DIV UR4, `(.L_x_3255) ;  /* 0x0000003a04547947 */ /* 0x000fea000b800000 */
[----:B------:R1:W2:Y:S02]  /*dca0*/  SHFL.IDX PT, R14, R0, RZ, 0x1f ;  /* 0x00001fff000e7589 */ /* 0x0002a400000e0000 */
.L_x_3339:
[----:B--2---:R-:W-:Y:S02]  /*dcb0*/  ISETP.NE.AND P0, PT, R14, RZ, PT ;  /* 0x000000ff0e00720c */ /* 0x004fe40003f05270 */
[----:B------:R-:W-:Y:S02]  /*dcc0*/  PLOP3.LUT P2, PT, PT, PT, PT, 0x8, 0x0 ;  /* 0x000000000000781c */ /* 0x000fe40003f4e170 */
[----:B------:R-:W-:-:S11]  /*dcd0*/  LOP3.LUT R17, R17, 0xfffffffd, RZ, 0xc0, !PT ;  /* 0xfffffffd11117812 */ /* 0x000fd600078ec0ff */
[----:B------:R-:W-:Y:S01]  /*dce0*/  @P2 LOP3.LUT R17, R17, 0x2, RZ, 0xfc, !PT ;  /* 0x0000000211112812 */ /* 0x000fe200078efcff */
[----:B------:R-:W-:Y:S06]  /*dcf0*/  @P0 BRA `(.L_x_3256) ;  /* 0x0000000400180947 */ /* 0x000fec0003800000 */
[----:B------:R-:W-:-:S03]  /*dd00*/  UMOV UR4, 0xffffffff ;  /* 0xffffffff00047882 */ /* 0x000fc60000000000 */
[----:B------:R-:W-:Y:S05]  /*dd10*/  BRA.DIV UR4, `(.L_x_3257) ;  /* 0x0000003a04547947 */ /* 0x000fea000b800000 */
[----:B------:R-:W-:-:S13]  /*dd20*/  ELECT P6, URZ, PT ;  /* 0x00000000003f782f */ /* 0x000fda00038c0000 */
.L_x_3342:
[----:B------:R-:W-:Y:S05]  /*dd30*/  @!P6 BRA `(.L_x_3256) ;  /* 0x000000040008e947 */ /* 0x000fea0003800000 */
[----:B------:R-:W-:Y:S01]  /*dd40*/  IMAD.MOV.U32 R16, RZ, RZ, R19 ;  /* 0x000000ffff107224 */ /* 0x000fe200078e0013 */
[----:B------:R-:W-:Y:S06]  /*dd50*/  @!P1 BRA `(.L_x_3258) ;  /* 0x00000000004c9947 */ /* 0x000fec0003800000 */
[----:B------:R-:W2:Y:S01]  /*dd60*/  LDC R6, c[0x0][0x43c] ;  /* 0x00010f00ff067b82 */ /* 0x000ea20000000800 */
[----:B-1----:R-:W-:Y:S01]  /*dd70*/  IMAD.MOV.U32 R0, RZ, RZ, R18 ;  /* 0x000000ffff007224 */ /* 0x002fe200078e0012 */
[----:B------:R-:W-:Y:S01]  /*dd80*/  ULDC.64 UR4, c[0x0][0x428] ;  /* 0x00010a0000047ab9 */ /* 0x000fe20000000a00 */
[----:B------:R-:W-:Y:S01]  /*dd90*/  ULDC.64 UR6, c[0x0][0x208] ;  /* 0x0000820000067ab9 */ /* 0x000fe20000000a00 */
[----:B------:R-:W-:-:S04]  /*dda0*/  IMAD R8, R7, UR4, RZ ;  /* 0x0000000407087c24 */ /* 0x000fc8000f8e02ff */
[----:B0-----:R-:W-:Y:S01]  /*ddb0*/  IMAD R7, R19, UR5, R8 ;  /* 0x0000000513077c24 */ /* 0x001fe2000f8e0208 */
[----:B--2---:R-:W-:-:S13]  /*ddc0*/  ISETP.NE.AND P0, PT, R6, 0x1, PT ;  /* 0x000000010600780c */ /* 0x004fda0003f05270 */
[----:B------:R-:W0:Y:S02]  /*ddd0*/  @P0 LDC.64 R2, c[0x0][0x440] ;  /* 0x00011000ff020b82 */ /* 0x000e240000000a00 */
[----:B0-----:R-:W-:-:S05]  /*dde0*/  @P0 IMAD.HI.U32 R2, R18, R2, RZ ;  /* 0x0000000212020227 */ /* 0x001fca00078e00ff */
[----:B------:R-:W-:-:S04]  /*ddf0*/  @P0 SHF.R.U32.HI R0, RZ, R3, R2 ;  /* 0x00000003ff000219 */ /* 0x000fc80000011602 */
[--C-:B------:R-:W-:Y:S01]  /*de00*/  SHF.R.S32.HI R3, RZ, 0x1f, R0.reuse ;  /* 0x0000001fff037819 */ /* 0x100fe20000011400 */
[----:B------:R-:W-:-:S04]  /*de10*/  IMAD.MOV.U32 R2, RZ, RZ, R0 ;  /* 0x000000ffff027224 */ /* 0x000fc800078e0000 */
[----:B------:R-:W-:-:S03]  /*de20*/  IMAD.WIDE.U32 R2, R19, UR4, R2 ;  /* 0x0000000413027c25 */ /* 0x000fc6000f8e0002 */
[----:B------:R-:W-:Y:S02]  /*de30*/  LEA R4, P0, R2, R4, 0x2 ;  /* 0x0000000402047211 */ /* 0x000fe400078010ff */
[----:B------:R-:W-:-:S04]  /*de40*/  IADD3 R3, R3, R7, RZ ;  /* 0x0000000703037210 */ /* 0x000fc80007ffe0ff */
[----:B------:R-:W-:-:S05]  /*de50*/  LEA.HI.X R5, R2, R5, R3, 0x2, P0 ;  /* 0x0000000502057211 */ /* 0x000fca00000f1403 */
[----:B------:R2:W5:Y:S01]  /*de60*/  LDG.E R16, desc[UR6][R4.64] ;  /* 0x0000000604107981 */ /* 0x000562000c1e1900 */
[----:B------:R-:W-:-:S04]  /*de70*/  IMAD.MOV R3, RZ, RZ, -R0 ;  /* 0x000000ffff037224 */ /* 0x000fc800078e0a00 */
[----:B------:R-:W-:-:S07]  /*de80*/  IMAD R18, R6, R3, R18 ;  /* 0x0000000306127224 */ /* 0x000fce00078e0212 */
.L_x_3258:
[----:B-1----:R-:W-:Y:S01]  /*de90*/  IMAD.MOV.U32 R0, RZ, RZ, 0x1 ;  /* 0x00000001ff007424 */ /* 0x002fe200078e00ff */
[----:B------:R-:W1:Y:S04]  /*dea0*/  S2R R9, SR_TID.X ;  /* 0x0000000000097919 */ /* 0x000e680000002100 */
[----:B------:R-:W-:-:S04]  /*deb0*/  SHF.L.U32 R0, R0, 0x1f, RZ ;  /* 0x0000001f00007819 */ /* 0x000fc800000006ff */
[----:B------:R-:W3:Y:S01]  /*dec0*/  SYNCS.PHASECHK.TRANS64.TRYWAIT P0, [UR38+0x36840], R0 ;  /* 0x03684000ff0075a7 */ /* 0x000ee20008000166 */
[----:B-1----:R-:W-:-:S04]  /*ded0*/  LOP3.LUT R2, R9, 0x7f, RZ, 0xc0, !PT ;  /* 0x0000007f09027812 */ /* 0x002fc800078ec0ff */
[----:B------:R-:W-:Y:S01]  /*dee0*/  ISETP.NE.AND P1, PT, R2, RZ, PT ;  /* 0x000000ff0200720c */ /* 0x000fe20003f25270 */
[----:B---3--:R-:W-:-:S12]  /*def0*/  @!P0 BRA `(.L_x_3259) ;  /* 0x0000003400fc8947 */ /* 0x008fd80003800000 */
.L_x_3343:
[----:B------:R-:W-:Y:S05]  /*df00*/  @P1 BRA `(.L_x_3260) ;  /* 0x0000000000181947 */ /* 0x000fea0003800000 */
[----:B------:R-:W3:Y:S01]  /*df10*/  S2R R2, SR_TID.X ;  /* 0x0000000000027919 */ /* 0x000ee20000002100 */
[----:B-1----:R-:W-:-:S04]  /*df20*/  IMAD.MOV.U32 R0, RZ, RZ, 0xa800 ;  /* 0x0000a800ff007424 */ /* 0x002fc800078e00ff */
[----:B------:R4:W-:Y:S01]  /*df30*/  SYNCS.ARRIVE.TRANS64 RZ, [UR38+0x36830], R0 ;  /* 0x03683000ffff79a7 */ /* 0x0009e20008000026 */
[----:B---3--:R-:W-:-:S13]  /*df40*/  LOP3.LUT P0, RZ, R2, 0x1f, RZ, 0xc0, !PT ;  /* 0x0000001f02ff7812 */ /* 0x008fda000780c0ff */
[----:B----4-:R-:W-:Y:S05]  /*df50*/  @!P0 BRA `(.L_x_3260) ;  /* 0x0000000000048947 */ /* 0x010fea0003800000 */
[----:B------:R-:W-:Y:S01]  /*df60*/  BPT.TRAP 0x1 ;  /* 0x000000040000795c */ /* 0x000fe20000300000 */
.L_x_3260:
[----:B------:R-:W-:Y:S01]  /*df70*/  R2UR UR11, R18 ;  /* 0x00000000120b72ca */ /* 0x000fe200000e0000 */
[----:B------:R-:W-:Y:S01]  /*df80*/  ULDC.64 UR4, c[0x0][0x198] ;  /* 0x0000660000047ab9 */ /* 0x000fe20000000a00 */
[----:B-----5:R-:W-:Y:S01]  /*df90*/  R2UR UR13, R16 ;  /* 0x00000000100d72ca */ /* 0x020fe200000e0000 */
[----:B------:R-:W-:Y:S01]  /*dfa0*/  UIADD3 UR4, UP0, UR4, 0x370, URZ ;  /* 0x0000037004047890 */ /* 0x000fe2000ff1e03f */
[----:B------:R-:W-:Y:S01]  /*dfb0*/  PLOP3.LUT P0, PT, PT, PT, PT, 0x80, 0x0 ;  /* 0x000000000000781c */ /* 0x000fe20003f0f070 */
[----:B------:R-:W-:Y:S01]  /*dfc0*/  UIADD3 UR8, UR38, 0x21400, URZ ;  /* 0x0002140026087890 */ /* 0x000fe2000fffe03f */
[----:B------:R-:W-:Y:S01]  /*dfd0*/  LOP3.LUT R17, R17, 0xfffffffd, RZ, 0xc0, !PT ;  /* 0xfffffffd11117812 */ /* 0x000fe200078ec0ff */
[----:B------:R-:W-:Y:S02]  /*dfe0*/  UIADD3 UR9, UR38, 0x36830, URZ ;  /* 0x0003683026097890 */ /* 0x000fe4000fffe03f */
[----:B------:R-:W-:Y:S02]  /*dff0*/  UIADD3.X UR5, URZ, UR5, URZ, UP0, !UPT ;  /* 0x000000053f057290 */ /* 0x000fe400087fe43f */
[----:B------:R-:W-:-:S02]  /*e000*/  UIADD3 UR24, UR38, 0x24c00, URZ ;  /* 0x00024c0026187890 */ /* 0x000fc4000fffe03f */
[----:B------:R-:W-:Y:S02]  /*e010*/  UIMAD UR11, UR11, 0x70, URZ ;  /* 0x000000700b0b78a4 */ /* 0x000fe4000f8e023f */
        /* <DEDUP_REMOVED lines=15> */
[----:B------:R-:W-:Y:S01]  /*e110*/  UMOV UR19, UR11 ;  /* 0x0000000b00137c82 */ /* 0x000fe20008000000 */
[----:B------:R-:W-:Y:S01]  /*e120*/  @P0 LOP3.LUT R17, R17, 0x2, RZ, 0xfc, !PT ;  /* 0x0000000211110812 */ /* 0x000fe200078efcff */
[----:B------:R3:W-:Y:S01]  /*e130*/  UTMALDG.4D [UR24], [UR4], desc[UR6] ;  /* 0x00000618040075b4 */ /* 0x0007e20008019000 */
[----:B------:R3:W-:Y:S02]  /*e140*/  UTMALDG.4D [UR16], [UR4], desc[UR6] ;  /* 0x00000610040075b4 */ /* 0x0007e40008019000 */
[----:B---3--:R-:W-:-:S03]  /*e150*/  NOP ;  /* 0x0000000000007918 */ /* 0x008fc60000000000 */
.L_x_3256:
        /* <DEDUP_REMOVED lines=10> */
[----:B--2---:R-:W-:Y:S01]  /*e200*/  IMAD.U32 R4, RZ, RZ, UR6 ;  /* 0x00000006ff047e24 */ /* 0x004fe2000f8e00ff */
[----:B0-----:R-:W-:Y:S01]  /*e210*/  MOV R7, UR9 ;  /* 0x0000000900077c02 */ /* 0x001fe20008000f00 */
[----:B-1----:R-:W0:Y:S01]  /*e220*/  LDC.64 R2, c[0x4][R2] ;  /* 0x0100000002027b82 */ /* 0x002e220000000a00 */
        /* <DEDUP_REMOVED lines=9> */
.L_x_3261:
[----:B------:R-:W3:Y:S01]  /*e2c0*/  LDC R6, c[0x0][0x448] ;  /* 0x00011200ff067b82 */ /* 0x000ee20000000800 */
[----:B------:R-:W4:Y:S01]  /*e2d0*/  S2R R14, SR_TID.X ;  /* 0x00000000000e7919 */ /* 0x000f220000002100 */
[----:B------:R-:W-:Y:S01]  /*e2e0*/  USHF.R.S32.HI UR6, URZ, 0x1f, UR36 ;  /* 0x0000001f3f067899 */ /* 0x000fe20008011424 */
[----:B------:R-:W-:Y:S01]  /*e2f0*/  ULDC.64 UR8, c[0x0][0x2d8] ;  /* 0x0000b60000087ab9 */ /* 0x000fe20000000a00 */
[----:B------:R-:W5:Y:S02]  /*e300*/  S2R R15, SR_CTAID.Z ;  /* 0x00000000000f7919 */ /* 0x000f640000002700 */
[----:B------:R-:W-:Y:S02]  /*e310*/  UIMAD UR6, UR6, UR8, URZ ;  /* 0x00000008060672a4 */ /* 0x000fe4000f8e023f */
[----:B-1----:R-:W1:Y:S01]  /*e320*/  LDC.64 R2, c[0x0][0x2e0] ;  /* 0x0000b800ff027b82 */ /* 0x002e620000000a00 */
[----:B------:R-:W0:Y:S01]  /*e330*/  S2R R12, SR_CTAID.X ;  /* 0x00000000000c7919 */ /* 0x000e220000002500 */
[----:B------:R-:W-:-:S02]  /*e340*/  UIMAD.WIDE.U32 UR4, UR36, UR8, URZ ;  /* 0x00000008240472a5 */ /* 0x000fc4000f8e003f */
[----:B------:R-:W-:-:S04]  /*e350*/  UIMAD UR6, UR36, UR9, UR6 ;  /* 0x00000009240672a4 */ /* 0x000fc8000f8e0206 */
[----:B------:R-:W-:Y:S01]  /*e360*/  UIADD3 UR5, UR5, UR6, URZ ;  /* 0x0000000605057290 */ /* 0x000fe2000fffe03f */
[----:B---3--:R-:W-:Y:S02]  /*e370*/  ISETP.NE.AND P0, PT, R6, 0x1, PT ;  /* 0x000000010600780c */ /* 0x008fe40003f05270 */
[C---:B----4-:R-:W-:Y:S01]  /*e380*/  LOP3.LUT R13, R14.reuse, 0x7f, RZ, 0xc0, !PT ;  /* 0x0000007f0e0d7812 */ /* 0x050fe200078ec0ff */
[----:B--2---:R-:W-:-:S10]  /*e390*/  IMAD.SHL.U32 R5, R14, 0x10, RZ ;  /* 0x000000100e057824 */ /* 0x004fd400078e00ff */
[----:B------:R-:W2:Y:S01]  /*e3a0*/  @P0 LDC R9, c[0x0][0x44c] ;  /* 0x00011300ff090b82 */ /* 0x000ea20000000800 */
[----:B------:R-:W-:Y:S02]  /*e3b0*/  SHF.R.U32.HI R8, RZ, 0x3, R13 ;  /* 0x00000003ff087819 */ /* 0x000fe4000001160d */
[----:B-----5:R-:W-:Y:S02]  /*e3c0*/  SHF.R.S32.HI R11, RZ, 0x1f, R15 ;  /* 0x0000001fff0b7819 */ /* 0x020fe4000001140f */
[----:B------:R-:W-:-:S03]  /*e3d0*/  LOP3.LUT R0, R8, 0x70, R5, 0xf8, !PT ;  /* 0x0000007008007812 */ /* 0x000fc600078ef805 */
[----:B0-----:R-:W0:Y:S01]  /*e3e0*/  @P0 LDC R7, c[0x0][0x450] ;  /* 0x00011400ff070b82 */ /* 0x001e220000000800 */
[----:B------:R-:W-:Y:S01]  /*e3f0*/  LEA R0, R12, R0, 0x7 ;  /* 0x000000000c007211 */ /* 0x000fe200078e38ff */
[----:B-1----:R-:W-:-:S04]  /*e400*/  IMAD R4, R11, R2, RZ ;  /* 0x000000020b047224 */ /* 0x002fc800078e02ff */
[C---:B------:R-:W-:Y:S02]  /*e410*/  IMAD R5, R15.reuse, R3, R4 ;  /* 0x000000030f057224 */ /* 0x040fe400078e0204 */
[----:B------:R-:W-:Y:S02]  /*e420*/  IMAD.MOV.U32 R4, RZ, RZ, R0 ;  /* 0x000000ffff047224 */ /* 0x000fe400078e0000 */
[----:B------:R-:W-:Y:S01]  /*e430*/  IMAD.WIDE.U32 R2, R15, R2, UR4 ;  /* 0x000000040f027e25 */ /* 0x000fe2000f8e0002 */
[----:B------:R-:W-:-:S03]  /*e440*/  ULDC.64 UR4, c[0x0][0x2d0] ;  /* 0x0000b40000047ab9 */ /* 0x000fc60000000a00 */
[----:B------:R-:W-:Y:S02]  /*e450*/  IMAD.IADD R3, R3, 0x1, R5 ;  /* 0x0000000103037824 */ /* 0x000fe400078e0205 */
[----:B--2---:R-:W-:Y:S01]  /*e460*/  @P0 IMAD.HI.U32 R10, R0, R9, RZ ;  /* 0x00000009000a0227 */ /* 0x004fe200078e00ff */
[----:B------:R-:W-:-:S04]  /*e470*/  SHF.L.U32 R9, R13, 0x3, RZ ;  /* 0x000000030d097819 */ /* 0x000fc800000006ff */
[----:B0-----:R-:W-:-:S04]  /*e480*/  @P0 SHF.R.U32.HI R4, RZ, R7, R10 ;  /* 0x00000007ff040219 */ /* 0x001fc8000001160a */
[--C-:B------:R-:W-:Y:S01]  /*e490*/  SHF.R.S32.HI R5, RZ, 0x1f, R4.reuse ;  /* 0x0000001fff057819 */ /* 0x100fe20000011404 */
[----:B------:R-:W-:Y:S02]  /*e4a0*/  IMAD.MOV R7, RZ, RZ, -R4 ;  /* 0x000000ffff077224 */ /* 0x000fe400078e0a04 */
[----:B------:R-:W-:-:S04]  /*e4b0*/  IMAD.WIDE.U32 R2, R4, UR4, R2 ;  /* 0x0000000404027c25 */ /* 0x000fc8000f8e0002 */
[----:B------:R-:W-:Y:S02]  /*e4c0*/  IMAD R5, R5, UR4, RZ ;  /* 0x0000000405057c24 */ /* 0x000fe4000f8e02ff */
[----:B------:R-:W-:Y:S02]  /*e4d0*/  IMAD R0, R6, R7, R0 ;  /* 0x0000000706007224 */ /* 0x000fe400078e0200 */
[----:B------:R-:W-:Y:S01]  /*e4e0*/  IMAD R5, R4, UR5, R5 ;  /* 0x0000000504057c24 */ /* 0x000fe2000f8e0205 */
[----:B------:R-:W-:Y:S02]  /*e4f0*/  ULDC.64 UR4, c[0x0][0x2c8] ;  /* 0x0000b20000047ab9 */ /* 0x000fe40000000a00 */
[----:B------:R-:W-:Y:S01]  /*e500*/  SHF.R.S32.HI R4, RZ, 0x1f, R0 ;  /* 0x0000001fff047819 */ /* 0x000fe20000011400 */
[----:B------:R-:W-:-:S04]  /*e510*/  IMAD.IADD R3, R3, 0x1, R5 ;  /* 0x0000000103037824 */ /* 0x000fc800078e0205 */
        /* <DEDUP_REMOVED lines=26> */
[----:B------:R-:W-:Y:S01]  /*e6c0*/  SHFL.IDX PT, R4, R7, 0x1, 0x181f ;  /* 0x00381f0007047f89 */ /* 0x000fe200000e0000 */
[----:B0-----:R-:W-:-:S03]  /*e6d0*/  IMAD R8, R2, 0x80, R8 ;  /* 0x0000008002087824 */ /* 0x001fc600078e0208 */
[----:B------:R-:W0:Y:S01]  /*e6e0*/  SHFL.IDX PT, R2, R7, RZ, 0x181f ;  /* 0x00181fff07027589 */ /* 0x000e2200000e0000 */
[C---:B------:R-:W-:Y:S01]  /*e6f0*/  VIADD R5, R8.reuse, 0x10 ;  /* 0x0000001008057836 */ /* 0x040fe20000000000 */
[----:B------:R-:W-:-:S13]  /*e700*/  ISETP.GE.AND P3, PT, R8, R6, PT ;  /* 0x000000060800720c */ /* 0x000fda0003f66270 */
[----:B------:R-:W-:Y:S01]  /*e710*/  @!P3 LEA R21, R9, UR38, 0x1 ;  /* 0x000000260915bc11 */ /* 0x000fe2000f8e08ff */
[----:B0-----:R-:W-:Y:S02]  /*e720*/  IMAD.MOV.U32 R3, RZ, RZ, R2 ;  /* 0x000000ffff037224 */ /* 0x001fe400078e0002 */
[----:B------:R-:W-:Y:S02]  /*e730*/  IMAD.MOV.U32 R2, RZ, RZ, R14 ;  /* 0x000000ffff027224 */ /* 0x000fe400078e000e */
[----:B------:R-:W0:Y:S02]  /*e740*/  SHFL.IDX PT, R14, R0, 0x1, 0x181f ;  /* 0x00381f00000e7f89 */ /* 0x000e2400000e0000 */
[----:B------:R-:W-:-:S05]  /*e750*/  @!P3 IMAD.WIDE.U32 R2, R10, 0x2, R2 ;  /* 0x000000020a02b825 */ /* 0x000fca00078e0002 */
[----:B------:R-:W-:Y:S04]  /*e760*/  @!P3 LDGSTS.E.BYPASS.LTC128B.128 [R21+0x15400], desc[UR6][R2.64], !P2 ;  /* 0x154000000215bfae */ /* 0x000fe8000d101d46 */
[----:B------:R-:W-:Y:S04]  /*e770*/  @!P3 LDGSTS.E.BYPASS.LTC128B.128 [R21+0x19400], desc[UR6][R2.64+0x80], !P0 ;  /* 0x194000800215bfae */ /* 0x000fe8000c101d46 */
[----:B------:R1:W-:Y:S01]  /*e780*/  @!P3 LDGSTS.E.BYPASS.LTC128B.128 [R21+0x1d400], desc[UR6][R2.64+0x100], !P1 ;  /* 0x1d4001000215bfae */ /* 0x0003e2000c901d46 */
[----:B------:R-:W-:Y:S01]  /*e790*/  ISETP.GE.AND P3, PT, R5, R6, PT ;  /* 0x000000060500720c */ /* 0x000fe20003f66270 */
[----:B------:R-:W-:-:S02]  /*e7a0*/  IMAD.MOV.U32 R5, RZ, RZ, R4 ;  /* 0x000000ffff057224 */ /* 0x000fc400078e0004 */
[----:B0-----:R-:W-:Y:S02]  /*e7b0*/  IMAD.MOV.U32 R4, RZ, RZ, R14 ;  /* 0x000000ffff047224 */ /* 0x001fe400078e000e */
[----:B------:R-:W-:Y:S01]  /*e7c0*/  SHFL.IDX PT, R14, R0, 0x2, 0x181f ;  /* 0x00581f00000e7f89 */ /* 0x000fe200000e0000 */
[----:B-1----:R-:W-:-:S07]  /*e7d0*/  IADD3 R3, R8, 0x20, RZ ;  /* 0x0000002008037810 */ /* 0x002fce0007ffe0ff */
[----:B------:R-:W-:Y:S01]  /*e7e0*/  @!P3 IMAD.WIDE.U32 R4, R10, 0x2, R4 ;  /* 0x000000020a04b825 */ /* 0x000fe200078e0004 */
[----:B------:R-:W0:Y:S01]  /*e7f0*/  SHFL.IDX PT, R2, R7, 0x2, 0x181f ;  /* 0x00581f0007027f89 */ /* 0x000e2200000e0000 */
[----:B------:R-:W-:-:S05]  /*e800*/  @!P3 LEA R20, R9, UR38, 0x1 ;  /* 0x000000260914bc11 */ /* 0x000fca000f8e08ff */
[----:B------:R-:W-:Y:S04]  /*e810*/  @!P3 LDGSTS.E.BYPASS.LTC128B.128 [R20+0x15c00], desc[UR6][R4.64], !P2 ;  /* 0x15c000000414bfae */ /* 0x000fe8000d101d46 */
[----:B------:R-:W-:Y:S04]  /*e820*/  @!P3 LDGSTS.E.BYPASS.LTC128B.128 [R20+0x19c00], desc[UR6][R4.64+0x80], !P0 ;  /* 0x19c000800414bfae */ /* 0x000fe8000c101d46 */
[----:B------:R1:W-:Y:S01]  /*e830*/  @!P3 LDGSTS.E.BYPASS.LTC128B.128 [R20+0x1dc00], desc[UR6][R4.64+0x100], !P1 ;  /* 0x1dc001000414bfae */ /* 0x0003e2000c901d46 */
[----:B------:R-:W-:Y:S01]  /*e840*/  ISETP.GE.AND P3, PT, R3, R6, PT ;  /* 0x000000060300720c */ /* 0x000fe20003f66270 */
[----:B0-----:R-:W-:-:S02]  /*e850*/  IMAD.MOV.U32 R3, RZ, RZ, R2 ;  /* 0x000000ffff037224 */ /* 0x001fc400078e0002 */
[----:B------:R-:W-:Y:S01]  /*e860*/  IMAD.MOV.U32 R2, RZ, RZ, R14 ;  /* 0x000000ffff027224 */ /* 0x000fe200078e000e */
[----:B-1----:R-:W0:Y:S09]  /*e870*/  SHFL.IDX PT, R4, R7, 0x3, 0x181f ;  /* 0x00781f0007047f89 */ /* 0x002e3200000e0000 */
[----:B------:R-:W-:Y:S01]  /*e880*/  @!P3 LEA R21, R9, UR38, 0x1 ;  /* 0x000000260915bc11 */ /* 0x000fe2000f8e08ff */
[----:B------:R-:W-:Y:S01]  /*e890*/  VIADD R5, R8, 0x30 ;  /* 0x0000003008057836 */ /* 0x000fe20000000000 */
[----:B------:R-:W1:Y:S01]  /*e8a0*/  SHFL.IDX PT, R14, R0, 0x3, 0x181f ;  /* 0x00781f00000e7f89 */ /* 0x000e6200000e0000 */
[----:B------:R-:W-:-:S05]  /*e8b0*/  @!P3 IMAD.WIDE.U32 R2, R10, 0x2, R2 ;  /* 0x000000020a02b825 */ /* 0x000fca00078e0002 */
[----:B------:R-:W-:Y:S04]  /*e8c0*/  @!P3 LDGSTS.E.BYPASS.LTC128B.128 [R21+0x16400], desc[UR6][R2.64], !P2 ;  /* 0x164000000215bfae */ /* 0x000fe8000d101d46 */
[----:B------:R-:W-:Y:S04]  /*e8d0*/  @!P3 LDGSTS.E.BYPASS.LTC128B.128 [R21+0x1a400], desc[UR6][R2.64+0x80], !P0 ;  /* 0x1a4000800215bfae */ /* 0x000fe8000c101d46 */
[----:B------:R2:W-:Y:S01]  /*e8e0*/  @!P3 LDGSTS.E.BYPASS.LTC128B.128 [R21+0x1e400], desc[UR6][R2.64+0x100], !P1 ;  /* 0x1e4001000215bfae */ /* 0x0005e2000c901d46 */
[----:B------:R-:W-:Y:S01]  /*e8f0*/  ISETP.GE.AND P3, PT, R5, R6, PT ;  /* 0x000000060500720c */ /* 0x000fe20003f66270 */
[----:B0-----:R-:W-:-:S02]  /*e900*/  IMAD.MOV.U32 R5, RZ, RZ, R4 ;  /* 0x000000ffff057224 */ /* 0x001fc400078e0004 */
[----:B-1----:R-:W-:Y:S01]  /*e910*/  IMAD.MOV.U32 R4, RZ, RZ, R14 ;  /* 0x000000ffff047224 */ /* 0x002fe200078e000e */
[----:B--2---:R-:W0:Y:S01]  /*e920*/  SHFL.IDX PT, R2, R7, 0x4, 0x181f ;  /* 0x00981f0007027f89 */ /* 0x004e2200000e0000 */
[----:B------:R-:W-:-:S08]  /*e930*/  VIADD R3, R8, 0x40 ;  /* 0x0000004008037836 */ /* 0x000fd00000000000 */
[----:B------:R-:W-:Y:S01]  /*e940*/  @!P3 LEA R20, R9, UR38, 0x1 ;  /* 0x000000260914bc11 */ /* 0x000fe2000f8e08ff */
[----:B------:R-:W-:Y:S01]  /*e950*/  @!P3 IMAD.WIDE.U32 R4, R10, 0x2, R4 ;  /* 0x000000020a04b825 */ /* 0x000fe200078e0004 */
[----:B------:R-:W1:Y:S04]  /*e960*/  SHFL.IDX PT, R14, R0, 0x4, 0x181f ;  /* 0x00981f00000e7f89 */ /* 0x000e6800000e0000 */
[----:B------:R-:W-:Y:S04]  /*e970*/  @!P3 LDGSTS.E.BYPASS.LTC128B.128 [R20+0x16c00], desc[UR6][R4.64], !P2 ;  /* 0x16c000000414bfae */ /* 0x000fe8000d101d46 */
[----:B------:R-:W-:Y:S04]  /*e980*/  @!P3 LDGSTS.E.BYPASS.LTC128B.128 [R20+0x1ac00], desc[UR6][R4.64+0x80], !P0 ;  /* 0x1ac000800414bfae */ /* 0x000fe8000c101d46 */
[----:B------:R2:W-:Y:S01]  /*e990*/  @!P3 LDGSTS.E.BYPASS.LTC128B.128 [R20+0x1ec00], desc[UR6][R4.64+0x100], !P1 ;  /* 0x1ec001000414bfae */ /* 0x0005e2000c901d46 */
[----:B------:R-:W-:-:S02]  /*e9a0*/  ISETP.GE.AND P3, PT, R3, R6, PT ;  /* 0x000000060300720c */ /* 0x000fc40003f66270 */
[----:B0-----:R-:W-:Y:S01]  /*e9b0*/  MOV R3, R2 ;  /* 0x0000000200037202 */ /* 0x001fe20000000f00 */
[----:B-1----:R-:W-:Y:S01]  /*e9c0*/  IMAD.MOV.U32 R2, RZ, RZ, R14 ;  /* 0x000000ffff027224 */ /* 0x002fe200078e000e */
[----:B--2---:R-:W0:Y:S09]  /*e9d0*/  SHFL.IDX PT, R4, R7, 0x5, 0x181f ;  /* 0x00b81f0007047f89 */ /* 0x004e3200000e0000 */
        /* <DEDUP_REMOVED lines=13> */
[C---:B------:R-:W-:Y:S01]  /*eab0*/  @!P3 IMAD.WIDE.U32 R4, R10.reuse, 0x2, R4 ;  /* 0x000000020a04b825 */ /* 0x040fe200078e0004 */
[----:B------:R-:W1:Y:S04]  /*eac0*/  SHFL.IDX PT, R14, R0, 0x6, 0x181f ;  /* 0x00d81f00000e7f89 */ /* 0x000e6800000e0000 */
[----:B------:R-:W-:Y:S04]  /*ead0*/  @!P3 LDGSTS.E.BYPASS.LTC128B.128 [R20+0x17c00], desc[UR6][R4.64], !P2 ;  /* 0x17c000000414bfae */ /* 0x000fe8000d101d46 */
[----:B------:R-:W-:Y:S04]  /*eae0*/  @!P3 LDGSTS.E.BYPASS.LTC128B.128 [R20+0x1bc00], desc[UR6][R4.64+0x80], !P0 ;  /* 0x1bc000800414bfae */ /* 0x000fe8000c101d46 */
[----:B------:R2:W-:Y:S01]  /*eaf0*/  @!P3 LDGSTS.E.BYPASS.LTC128B.128 [R20+0x1fc00], desc[UR6][R4.64+0x100], !P1 ;  /* 0x1fc001000414bfae */ /* 0x0005e2000c901d46 */
[----:B------:R-:W-:Y:S01]  /*eb00*/  ISETP.GE.AND P3, PT, R3, R6, PT ;  /* 0x000000060300720c */ /* 0x000fe20003f66270 */
[----:B0-----:R-:W-:Y:S01]  /*eb10*/  IMAD.MOV.U32 R3, RZ, RZ, R2 ;  /* 0x000000ffff037224 */ /* 0x001fe200078e0002 */
[----:B-1----:R-:W-:Y:S01]  /*eb20*/  MOV R2, R14 ;  /* 0x0000000e00027202 */ /* 0x002fe20000000f00 */
[----:B--2---:R0:W1:Y:S10]  /*eb30*/  SHFL.IDX PT, R4, R7, 0x7, 0x181f ;  /* 0x00f81f0007047f89 */ /* 0x00407400000e0000 */
[----:B------:R-:W-:Y:S01]  /*eb40*/  @!P3 LEA R21, R9, UR38, 0x1 ;  /* 0x000000260915bc11 */ /* 0x000fe2000f8e08ff */
[----:B------:R-:W-:Y:S01]  /*eb50*/  @!P3 IMAD.WIDE.U32 R2, R10, 0x2, R2 ;  /* 0x000000020a02b825 */ /* 0x000fe200078e0002 */
[----:B------:R0:W2:Y:S04]  /*eb60*/  SHFL.IDX PT, R14, R0, 0x7, 0x181f ;  /* 0x00f81f00000e7f89 */ /* 0x0000a800000e0000 */
[----:B------:R0:W-:Y:S04]  /*eb70*/  @!P3 LDGSTS.E.BYPASS.LTC128B.128 [R21+0x18400], desc[UR6][R2.64], !P2 ;  /* 0x184000000215bfae */ /* 0x0001e8000d101d46 */
[----:B------:R0:W-:Y:S04]  /*eb80*/  @!P3 LDGSTS.E.BYPASS.LTC128B.128 [R21+0x1c400], desc[UR6][R2.64+0x80], !P0 ;  /* 0x1c4000800215bfae */ /* 0x0001e8000c101d46 */
[----:B------:R0:W-:Y:S02]  /*eb90*/  @!P3 LDGSTS.E.BYPASS.LTC128B.128 [R21+0x20400], desc[UR6][R2.64+0x100], !P1 ;  /* 0x204001000215bfae */ /* 0x0001e4000c901d46 */
.L_x_3360:
[----:B0-----:R-:W-:Y:S01]  /*eba0*/  VIADD R3, R8, 0x70 ;  /* 0x0000007008037836 */ /* 0x001fe20000000000 */
[----:B------:R-:W-:Y:S01]  /*ebb0*/  BSSY B0, `(.L_x_3263) ;  /* 0x000000e000007945 */ /* 0x000fe20003800000 */
[----:B--2---:R-:W-:-:S03]  /*ebc0*/  IMAD.MOV.U32 R2, RZ, RZ, R14 ;  /* 0x000000ffff027224 */ /* 0x004fc600078e000e */
[----:B------:R-:W-:Y:S01]  /*ebd0*/  ISETP.GE.AND P3, PT, R3, R6, PT ;  /* 0x000000060300720c */ /* 0x000fe20003f66270 */
[----:B-1----:R-:W-:-:S12]  /*ebe0*/  IMAD.MOV.U32 R3, RZ, RZ, R4 ;  /* 0x000000ffff037224 */ /* 0x002fd800078e0004 */
        /* <DEDUP_REMOVED lines=9> */
[----:B------:R0:W-:Y:S02]  /*ec80*/  LDGSTS.E.BYPASS.LTC128B.128 [R9+0x20c00], desc[UR4][R10.64+0x100], !P1 ;  /* 0x20c001000a097fae */ /* 0x0001e4000c901d44 */
.L_x_3264:
[----:B------:R-:W-:Y:S05]  /*ec90*/  BSYNC B0 ;  /* 0x0000000000007941 */ /* 0x000fea0003800000 */
.L_x_3263:
        /* <DEDUP_REMOVED lines=12> */
.L_x_3361:
[----:B0-----:R-:W-:Y:S01]  /*ed60*/  IMAD.MOV.U32 R10, RZ, RZ, 0x1 ;  /* 0x00000001ff0a7424 */ /* 0x001fe200078e00ff */
[----:B-1----:R-:W-:Y:S01]  /*ed70*/  MOV R0, RZ ;  /* 0x000000ff00007202 */ /* 0x002fe20000000f00 */
[----:B------:R-:W-:Y:S06]  /*ed80*/  @!P1 BRA `(.L_x_3266) ;  /* 0x0000001c009c9947 */ /* 0x000fec0003800000 */
[----:B------:R-:W-:Y:S01]  /*ed90*/  UIADD3 UR4, UR42, 0x1, URZ ;  /* 0x000000012a047890 */ /* 0x000fe2000fffe03f */
[----:B------:R-:W-:Y:S01]  /*eda0*/  LOP3.LUT R2, RZ, UR40, RZ, 0x33, !PT ;  /* 0x00000028ff027c12 */ /* 0x000fe2000f8e33ff */
[----:B------:R-:W0:Y:S01]  /*edb0*/  S2R R4, SR_TID.X ;  /* 0x0000000000047919 */ /* 0x000e220000002100 */
[----:B------:R-:W-:Y:S01]  /*edc0*/  IMAD.MOV.U32 R10, RZ, RZ, 0x1 ;  /* 0x00000001ff0a7424 */ /* 0x000fe200078e00ff */
[----:B------:R-:W-:-:S04]  /*edd0*/  UIMAD UR4, UR4, UR41, URZ ;  /* 0x00000029040472a4 */ /* 0x000fc8000f8e023f */
[----:B------:R-:W-:-:S04]  /*ede0*/  UISETP.LT.AND UP0, UPT, UR39, UR4, UPT ;  /* 0x000000042700728c */ /* 0x000fc8000bf01270 */
[----:B------:R-:W-:-:S06]  /*edf0*/  USEL UR4, UR39, UR4, UP0 ;  /* 0x0000000427047287 */ /* 0x000fcc0008000000 */
[----:B------:R-:W-:-:S05]  /*ee00*/  IMAD R3, RZ, RZ, -UR4 ;  /* 0x80000004ff037e24 */ /* 0x000fca000f8e02ff */
[----:B------:R-:W-:-:S04]  /*ee10*/  VIADDMNMX R2, R3, 0x1, R2, !PT ;  /* 0x0000000103027846 */ /* 0x000fc80007800102 */
[----:B------:R-:W-:Y:S02]  /*ee20*/  R2UR UR5, R2 ;  /* 0x00000000020572ca */ /* 0x000fe400000e0000 */
[----:B------:R-:W-:Y:S02]  /*ee30*/  LOP3.LUT R2, RZ, UR4, RZ, 0x33, !PT ;  /* 0x00000004ff027c12 */ /* 0x000fe4000f8e33ff */
[----:B0-----:R-:W-:Y:S01]  /*ee40*/  LOP3.LUT R9, R4, 0x1f, RZ, 0xc0, !PT ;  /* 0x0000001f04097812 */ /* 0x001fe200078ec0ff */
[----:B------:R-:W-:-:S08]  /*ee50*/  IMAD.MOV.U32 R4, RZ, RZ, R16 ;  /* 0x000000ffff047224 */ /* 0x000fd000078e0010 */
[----:B------:R-:W-:Y:S02]  /*ee60*/  UIADD3 UR6, UR5, -0x2, URZ ;  /* 0xfffffffe05067890 */ /* 0x000fe4000fffe03f */
[----:B------:R-:W-:-:S04]  /*ee70*/  UIADD3 UR5, UR4, UR5, URZ ;  /* 0x0000000504057290 */ /* 0x000fc8000fffe03f */
[----:B------:R-:W-:Y:S02]  /*ee80*/  ISETP.NE.AND P0, PT, R2, UR6, PT ;  /* 0x0000000602007c0c */ /* 0x000fe4000bf05270 */
[----:B------:R-:W-:-:S05]  /*ee90*/  IMAD.U32 R11, RZ, RZ, UR5 ;  /* 0x00000005ff0b7e24 */ /* 0x000fca000f8e00ff */
[----:B------:R-:W-:-:S06]  /*eea0*/  LOP3.LUT R11, R11, 0x1, RZ, 0xc0, !PT ;  /* 0x000000010b0b7812 */ /* 0x000fcc00078ec0ff */
[----:B------:R-:W-:Y:S05]  /*eeb0*/  @!P0 BRA `(.L_x_3267) ;  /* 0x0000001000ec8947 */ /* 0x000fea0003800000 */
[----:B------:R-:W-:Y:S01]  /*eec0*/  R2UR UR4, R11 ;  /* 0x000000000b0472ca */ /* 0x000fe200000e0000 */
[----:B------:R-:W-:Y:S01]  /*eed0*/  BSSY B0, `(.L_x_3267) ;  /* 0x0000139000007945 */ /* 0x000fe20003800000 */
[----:B------:R-:W-:Y:S02]  /*eee0*/  IMAD.MOV.U32 R7, RZ, RZ, 0x1 ;  /* 0x00000001ff077424 */ /* 0x000fe400078e00ff */
[----:B------:R-:W-:-:S09]  /*eef0*/  IMAD.MOV.U32 R4, RZ, RZ, R16 ;  /* 0x000000ffff047224 */ /* 0x000fd200078e0010 */
[----:B------:R-:W-:-:S06]  /*ef00*/  UIADD3 UR4, UR5, -UR4, URZ ;  /* 0x8000000405047290 */ /* 0x000fcc000fffe03f */
[----:B------:R-:W-:-:S07]  /*ef10*/  MOV R8, UR4 ;  /* 0x0000000400087c02 */ /* 0x000fce0008000f00 */
.L_x_3302:
[----:B------:R-:W-:Y:S01]  /*ef20*/  LOP3.LUT P0, RZ, R17, 0x2, RZ, 0xc0, !PT ;  /* 0x0000000211ff7812 */ /* 0x000fe2000780c0ff */
[----:B------:R-:W-:Y:S01]  /*ef30*/  VIADD R8, R8, 0xfffffffe ;  /* 0xfffffffe08087836 */ /* 0x000fe20000000000 */
[----:B------:R-:W-:Y:S04]  /*ef40*/  BSSY B1, `(.L_x_3268) ;  /* 0x0000096000017945 */ /* 0x000fe80003800000 */
[----:B------:R-:W-:-:S07]  /*ef50*/  ISETP.NE.AND P1, PT, R8, RZ, PT ;  /* 0x000000ff0800720c */ /* 0x000fce0003f25270 */
[----:B------:R-:W-:Y:S06]  /*ef60*/  @!P0 BRA `(.L_x_3269) ;  /* 0x00000008004c8947 */ /* 0x000fec0003800000 */
[----:B------:R-:W-:Y:S01]  /*ef70*/  LOP3.LUT P0, RZ, R17, 0x1, RZ, 0xc0, !PT ;  /* 0x0000000111ff7812 */ /* 0x000fe2000780c0ff */
[----:B------:R-:W-:-:S12]  /*ef80*/  IMAD.MOV.U32 R10, RZ, RZ, R6 ;  /* 0x000000ffff0a7224 */ /* 0x000fd800078e0006 */
[----:B------:R-:W-:Y:S05]  /*ef90*/  @!P0 BRA `(.L_x_3270) ;  /* 0x0000000000508947 */ /* 0x000fea0003800000 */
[----:B------:R-:W2:Y:S01]  /*efa0*/  LDL R5, [R1] ;  /* 0x0000000001057983 */ /* 0x000ea20000100800 */
[----:B------:R-:W0:Y:S01]  /*efb0*/  LDC R10, c[0x0][0x43c] ;  /* 0x00010f00ff0a7b82 */ /* 0x000e220000000800 */
[----:B------:R-:W-:Y:S01]  /*efc0*/  ULDC.64 UR4, c[0x0][0x428] ;  /* 0x00010a0000047ab9 */ /* 0x000fe20000000a00 */
[----:B------:R-:W-:Y:S01]  /*efd0*/  ULDC.64 UR6, c[0x0][0x208] ;  /* 0x0000820000067ab9 */ /* 0x000fe20000000a00 */
[----:B0-----:R-:W-:-:S13]  /*efe0*/  ISETP.NE.AND P0, PT, R10, 0x1, PT ;  /* 0x000000010a00780c */ /* 0x001fda0003f05270 */
[----:B------:R-:W0:Y:S02]  /*eff0*/  @P0 LDC.64 R2, c[0x0][0x440] ;  /* 0x00011000ff020b82 */ /* 0x000e240000000a00 */
[----:B0-----:R-:W-:-:S04]  /*f000*/  @P0 IMAD.HI.U32 R4, R6, R2, RZ ;  /* 0x0000000206040227 */ /* 0x001fc800078e00ff */
[----:B------:R-:W-:Y:S01]  /*f010*/  IMAD.MOV.U32 R2, RZ, RZ, R6 ;  /* 0x000000ffff027224 */ /* 0x000fe200078e0006 */
[----:B------:R-:W-:-:S04]  /*f020*/  @P0 SHF.R.U32.HI R2, RZ, R3, R4 ;  /* 0x00000003ff020219 */ /* 0x000fc80000011604 */
[--C-:B------:R-:W-:Y:S01]  /*f030*/  SHF.R.S32.HI R3, RZ, 0x1f, R2.reuse ;  /* 0x0000001fff037819 */ /* 0x100fe20000011402 */
[----:B--2---:R-:W-:Y:S02]  /*f040*/  IMAD R4, R5, UR4, RZ ;  /* 0x0000000405047c24 */ /* 0x004fe4000f8e02ff */
[----:B------:R-:W-:Y:S02]  /*f050*/  IMAD.MOV R5, RZ, RZ, -R2 ;  /* 0x000000ffff057224 */ /* 0x000fe400078e0a02 */
[C---:B------:R-:W-:Y:S02]  /*f060*/  IMAD R4, R19.reuse, UR5, R4 ;  /* 0x0000000513047c24 */ /* 0x040fe4000f8e0204 */
[----:B------:R-:W-:Y:S01]  /*f070*/  IMAD.WIDE.U32 R2, R19, UR4, R2 ;  /* 0x0000000413027c25 */ /* 0x000fe2000f8e0002 */
[----:B------:R-:W-:-:S03]  /*f080*/  ULDC.64 UR4, c[0x0][0x418] ;  /* 0x0001060000047ab9 */ /* 0x000fc60000000a00 */
[----:B------:R-:W-:Y:S01]  /*f090*/  IMAD.IADD R3, R4, 0x1, R3 ;  /* 0x0000000104037824 */ /* 0x000fe200078e0203 */
[----:B------:R-:W-:Y:S01]  /*f0a0*/  LEA R4, P0, R2, UR4, 0x2 ;  /* 0x0000000402047c11 */ /* 0x000fe2000f8010ff */
[----:B------:R-:W-:-:S03]  /*f0b0*/  IMAD R10, R10, R5, R6 ;  /* 0x000000050a0a7224 */ /* 0x000fc600078e0206 */
[----:B------:R-:W-:-:S05]  /*f0c0*/  LEA.HI.X R5, R2, UR5, R3, 0x2, P0 ;  /* 0x0000000502057c11 */ /* 0x000fca00080f1403 */
[----:B------:R0:W5:Y:S04]  /*f0d0*/  LDG.E R4, desc[UR6][R4.64] ;  /* 0x0000000604047981 */ /* 0x000168000c1e1900 */
.L_x_3270:
[----:B------:R-:W1:Y:S01]  /*f0e0*/  S2R R2, SR_TID.X ;  /* 0x0000000000027919 */ /* 0x000e620000002100 */
[----:B------:R-:W-:Y:S01]  /*f0f0*/  BSSY B2, `(.L_x_3271) ;  /* 0x0000006000027945 */ /* 0x000fe20003800000 */
[----:B-1----:R-:W-:Y:S02]  /*f100*/  LOP3.LUT R3, R2, 0x7f, RZ, 0xc0, !PT ;  /* 0x0000007f02037812 */ /* 0x002fe400078ec0ff */
[----:B------:R-:W-:Y:S02]  /*f110*/  SHF.L.U32 R2, R7, 0x1f, RZ ;  /* 0x0000001f07027819 */ /* 0x000fe400000006ff */
[----:B------:R-:W-:Y:S02]  /*f120*/  ISETP.NE.AND P2, PT, R3, RZ, PT ;  /* 0x000000ff0300720c */ /* 0x000fe40003f45270 */
[----:B------:R-:W1:Y:S02]  /*f130*/  SYNCS.PHASECHK.TRANS64.TRYWAIT P0, [UR38+0x36848], R2 ;  /* 0x03684802ff0075a7 */ /* 0x000e640008000166 */
[----:B-1----:R-:W-:Y:S09]  /*f140*/  @!P0 BRA `(.L_x_3272) ;  /* 0x0000003000588947 */ /* 0x002ff20003800000 */
.L_x_3362:
[----:B------:R-:W-:Y:S05]  /*f150*/  BSYNC B2 ;  /* 0x0000000000027941 */ /* 0x000fea0003800000 */
.L_x_3271:
[----:B------:R-:W-:Y:S04]  /*f160*/  BSSY B2, `(.L_x_3273) ;  /* 0x0000007000027945 */ /* 0x000fe80003800000 */
[----:B------:R-:W-:Y:S05]  /*f170*/  @P2 BRA `(.L_x_3274) ;  /* 0x0000000000142947 */ /* 0x000fea0003800000 */
[----:B------:R-:W-:Y:S01]  /*f180*/  ISETP.NE.AND P0, PT, R9, RZ, PT ;  /* 0x000000ff0900720c */ /* 0x000fe20003f05270 */
[----:B-1----:R-:W-:-:S04]  /*f190*/  IMAD.MOV.U32 R3, RZ, RZ, 0xa800 ;  /* 0x0000a800ff037424 */ /* 0x002fc800078e00ff */
[----:B------:R2:W-:Y:S08]  /*f1a0*/  SYNCS.ARRIVE.TRANS64 RZ, [UR38+0x36838], R3 ;  /* 0x03683803ffff79a7 */ /* 0x0005f00008000026 */
[----:B--2---:R-:W-:Y:S05]  /*f1b0*/  @!P0 BRA `(.L_x_3274) ;  /* 0x0000000000048947 */ /* 0x004fea0003800000 */
[----:B------:R-:W-:Y:S01]  /*f1c0*/  BPT.TRAP 0x1 ;  /* 0x000000040000795c */ /* 0x000fe20000300000 */
.L_x_3274:
[----:B------:R-:W-:Y:S05]  /*f1d0*/  BSYNC B2 ;  /* 0x0000000000027941 */ /* 0x000fea0003800000 */
.L_x_3273:
        /* <DEDUP_REMOVED lines=11> */
.L_x_3275:
[----:B------:R-:W-:-:S13]  /*f290*/  @P0 ELECT P3, URZ, PT ;  /* 0x00000000003f082f */ /* 0x000fda0003860000 */
[----:B-----5:R-:W-:Y:S02]  /*f2a0*/  @P3 R2UR UR37, R4 ;  /* 0x00000000042532ca */ /* 0x020fe400000e0000 */
        /* <DEDUP_REMOVED lines=11> */
.L_x_3276:
        /* <DEDUP_REMOVED lines=15> */
.L_x_3277:
        /* <DEDUP_REMOVED lines=12> */
.L_x_3363:
[----:B------:R-:W-:Y:S05]  /*f510*/  BSYNC B2 ;  /* 0x0000000000027941 */ /* 0x000fea0003800000 */
.L_x_3278:
        /* <DEDUP_REMOVED lines=9> */
.L_x_3281:
[----:B------:R-:W-:Y:S05]  /*f5b0*/  BSYNC B2 ;  /* 0x0000000000027941 */ /* 0x000fea0003800000 */
.L_x_3280:
        /* <DEDUP_REMOVED lines=10> */
.L_x_3282:
        /* <DEDUP_REMOVED lines=13> */
.L_x_3283:
        /* <DEDUP_REMOVED lines=13> */
.L_x_3284:
        /* <DEDUP_REMOVED lines=10> */
.L_x_3269:
[----:B------:R-:W-:Y:S05]  /*f8a0*/  BSYNC B1 ;  /* 0x0000000000017941 */ /* 0x000fea0003800000 */
.L_x_3268:
[----:B------:R-:W-:Y:S01]  /*f8b0*/  LOP3.LUT P0, RZ, R17, 0x2, RZ, 0xc0, !PT ;  /* 0x0000000211ff7812 */ /* 0x000fe2000780c0ff */
[----:B------:R-:W-:Y:S01]  /*f8c0*/  BSSY B1, `(.L_x_3285) ;  /* 0x0000096000017945 */ /* 0x000fe20003800000 */
[----:B------:R-:W-:-:S11]  /*f8d0*/  LOP3.LUT R10, R7, 0x1, RZ, 0x3c, !PT ;  /* 0x00000001070a7812 */ /* 0x000fd600078e3cff */
[----:B------:R-:W-:Y:S05]  /*f8e0*/  @!P0 BRA `(.L_x_3286) ;  /* 0x00000008004c8947 */ /* 0x000fea0003800000 */
[----:B------:R-:W-:Y:S01]  /*f8f0*/  LOP3.LUT P0, RZ, R17, 0x1, RZ, 0xc0, !PT ;  /* 0x0000000111ff7812 */ /* 0x000fe2000780c0ff */
[----:B------:R-:W-:-:S12]  /*f900*/  VIADD R12, R6, 0xffffffff ;  /* 0xffffffff060c7836 */ /* 0x000fd80000000000 */
        /* <DEDUP_REMOVED lines=12> */
[----:B------:R-:W-:-:S03]  /*f9d0*/  SHF.R.S32.HI R3, RZ, 0x1f, R2 ;  /* 0x0000001fff037819 */ /* 0x000fc60000011402 */
[----:B------:R-:W-:-:S04]  /*f9e0*/  IMAD.WIDE.U32 R2, R19, UR4, R2 ;  /* 0x0000000413027c25 */ /* 0x000fc8000f8e0002 */
[----:B--2---:R-:W-:-:S04]  /*f9f0*/  IMAD R4, R13, UR4, RZ ;  /* 0x000000040d047c24 */ /* 0x004fc8000f8e02ff */
[----:B------:R-:W-:Y:S01]  /*fa00*/  IMAD R4, R19, UR5, R4 ;  /* 0x0000000513047c24 */ /* 0x000fe2000f8e0204 */
[----:B------:R-:W-:-:S03]  /*fa10*/  ULDC.64 UR4, c[0x0][0x418] ;  /* 0x0001060000047ab9 */ /* 0x000fc60000000a00 */
[----:B------:R-:W-:Y:S01]  /*fa20*/  IMAD.IADD R3, R4, 0x1, R3 ;  /* 0x0000000104037824 */ /* 0x000fe200078e0203 */
[----:B------:R-:W-:-:S04]  /*fa30*/  LEA R4, P0, R2, UR4, 0x2 ;  /* 0x0000000402047c11 */ /* 0x000fc8000f8010ff */
[----:B------:R-:W-:-:S05]  /*fa40*/  LEA.HI.X R5, R2, UR5, R3, 0x2, P0 ;  /* 0x0000000502057c11 */ /* 0x000fca00080f1403 */
[----:B------:R0:W5:Y:S04]  /*fa50*/  LDG.E R4, desc[UR6][R4.64] ;  /* 0x0000000604047981 */ /* 0x000168000c1e1900 */
.L_x_3287:
[----:B------:R-:W1:Y:S01]  /*fa60*/  S2R R2, SR_TID.X ;  /* 0x0000000000027919 */ /* 0x000e620000002100 */
[----:B------:R-:W-:Y:S01]  /*fa70*/  BSSY B2, `(.L_x_3288) ;  /* 0x0000006000027945 */ /* 0x000fe20003800000 */
[----:B-1----:R-:W-:Y:S02]  /*fa80*/  LOP3.LUT R3, R2, 0x7f, RZ, 0xc0, !PT ;  /* 0x0000007f02037812 */ /* 0x002fe400078ec0ff */
[----:B------:R-:W-:Y:S02]  /*fa90*/  SHF.L.U32 R2, R10, 0x1f, RZ ;  /* 0x0000001f0a027819 */ /* 0x000fe400000006ff */
[----:B------:R-:W-:Y:S02]  /*faa0*/  ISETP.NE.AND P2, PT, R3, RZ, PT ;  /* 0x000000ff0300720c */ /* 0x000fe40003f45270 */
[----:B------:R-:W1:Y:S02]  /*fab0*/  SYNCS.PHASECHK.TRANS64.TRYWAIT P0, [UR38+0x36840], R2 ;  /* 0x03684002ff0075a7 */ /* 0x000e640008000166 */
[----:B-1----:R-:W-:Y:S09]  /*fac0*/  @!P0 BRA `(.L_x_3289) ;  /* 0x0000002800288947 */ /* 0x002ff20003800000 */
.L_x_3364:
[----:B------:R-:W-:Y:S05]  /*fad0*/  BSYNC B2 ;  /* 0x0000000000027941 */ /* 0x000fea0003800000 */
.L_x_3288:
[----:B------:R-:W-:Y:S04]  /*fae0*/  BSSY B2, `(.L_x_3290) ;  /* 0x0000007000027945 */ /* 0x000fe80003800000 */
[----:B------:R-:W-:Y:S05]  /*faf0*/  @P2 BRA `(.L_x_3291) ;  /* 0x0000000000142947 */ /* 0x000fea0003800000 */
[----:B------:R-:W-:Y:S01]  /*fb00*/  ISETP.NE.AND P0, PT, R9, RZ, PT ;  /* 0x000000ff0900720c */ /* 0x000fe20003f05270 */
[----:B-1----:R-:W-:-:S04]  /*fb10*/  IMAD.MOV.U32 R2, RZ, RZ, 0xa800 ;  /* 0x0000a800ff027424 */ /* 0x002fc800078e00ff */
[----:B------:R2:W-:Y:S08]  /*fb20*/  SYNCS.ARRIVE.TRANS64 RZ, [UR38+0x36830], R2 ;  /* 0x03683002ffff79a7 */ /* 0x0005f00008000026 */
[----:B--2---:R-:W-:Y:S05]  /*fb30*/  @!P0 BRA `(.L_x_3291) ;  /* 0x0000000000048947 */ /* 0x004fea0003800000 */
[----:B------:R-:W-:Y:S01]  /*fb40*/  BPT.TRAP 0x1 ;  /* 0x000000040000795c */ /* 0x000fe20000300000 */
.L_x_3291:
[----:B------:R-:W-:Y:S05]  /*fb50*/  BSYNC B2 ;  /* 0x0000000000027941 */ /* 0x000fea0003800000 */
.L_x_3290:
        /* <DEDUP_REMOVED lines=11> */
.L_x_3292:
        /* <DEDUP_REMOVED lines=14> */
.L_x_3293:
        /* <DEDUP_REMOVED lines=14> */
.L_x_3294:
        /* <DEDUP_REMOVED lines=12> */
.L_x_3365:
[----:B------:R-:W-:Y:S05]  /*fe90*/  BSYNC B2 ;  /* 0x0000000000027941 */ /* 0x000fea0003800000 */
.L_x_3295:
        /* <DEDUP_REMOVED lines=9> */
.L_x_3298:
[----:B------:R-:W-:Y:S05]  /*ff30*/  BSYNC B2 ;  /* 0x0000000000027941 */ /* 0x000fea0003800000 */
.L_x_3297:
        /* <DEDUP_REMOVED lines=10> */
.L_x_3299:
        /* <DEDUP_REMOVED lines=13> */
.L_x_3300:
        /* <DEDUP_REMOVED lines=13> */
.L_x_3301:
        /* <DEDUP_REMOVED lines=10> */
.L_x_3286:
[----:B------:R-:W-:Y:S05]  /*10220*/  BSYNC B1 ;  /* 0x0000000000017941 */ /* 0x000fea0003800000 */
.L_x_3285:
[----:B------:R-:W-:Y:S01]  /*10230*/  IADD3 R6, R6, -0x2, RZ ;  /* 0xfffffffe06067810 */ /* 0x000fe20007ffe0ff */
[----:B------:R-:W-:Y:S01]  /*10240*/  IMAD.MOV.U32 R7, RZ, RZ, R10 ;  /* 0x000000ffff077224 */ /* 0x000fe200078e000a */
[----:B------:R-:W-:Y:S06]  /*10250*/  @P1 BRA `(.L_x_3302) ;  /* 0xffffffec00301947 */ /* 0x000fec000383ffff */
[----:B------:R-:W-:Y:S05]  /*10260*/  BSYNC B0 ;  /* 0x0000000000007941 */ /* 0x000fea0003800000 */
.L_x_3267:
[----:B------:R-:W-:Y:S01]  /*10270*/  ISETP.NE.AND P0, PT, R11, RZ, PT ;  /* 0x000000ff0b00720c */ /* 0x000fe20003f05270 */
[----:B------:R-:W-:-:S12]  /*10280*/  BSSY B0, `(.L_x_3266) ;  /* 0x0000097000007945 */ /* 0x000fd80003800000 */
[----:B------:R-:W-:Y:S05]  /*10290*/  @!P0 BRA `(.L_x_3303) ;  /* 0x0000000800548947 */ /* 0x000fea0003800000 */
[----:B------:R-:W-:Y:S01]  /*102a0*/  LOP3.LUT P1, RZ, R17, 0x2, RZ, 0xc0, !PT ;  /* 0x0000000211ff7812 */ /* 0x000fe2000782c0ff */
[----:B------:R-:W-:-:S12]  /*102b0*/  IMAD.MOV.U32 R0, RZ, RZ, 0x1 ;  /* 0x00000001ff007424 */ /* 0x000fd800078e00ff */
[----:B------:R-:W-:Y:S05]  /*102c0*/  @!P1 BRA `(.L_x_3303) ;  /* 0x0000000800489947 */ /* 0x000fea0003800000 */
[----:B------:R-:W-:-:S13]  /*102d0*/  LOP3.LUT P1, RZ, R17, 0x1, RZ, 0xc0, !PT ;  /* 0x0000000111ff7812 */ /* 0x000fda000782c0ff */
[----:B------:R-:W-:Y:S05]  /*102e0*/  @!P1 BRA `(.L_x_3304) ;  /* 0x0000000000549947 */ /* 0x000fea0003800000 */
[----:B------:R-:W2:Y:S01]  /*102f0*/  LDL.LU R5, [R1] ;  /* 0x0000000001057983 */ /* 0x000ea20000300800 */
[----:B------:R-:W0:Y:S01]  /*10300*/  LDC R8, c[0x0][0x43c] ;  /* 0x00010f00ff087b82 */ /* 0x000e220000000800 */
[----:B------:R-:W-:Y:S01]  /*10310*/  IMAD.MOV.U32 R7, RZ, RZ, R6 ;  /* 0x000000ffff077224 */ /* 0x000fe200078e0006 */
[----:B------:R-:W-:Y:S01]  /*10320*/  ULDC.64 UR4, c[0x0][0x428] ;  /* 0x00010a0000047ab9 */ /* 0x000fe20000000a00 */
[----:B------:R-:W-:Y:S01]  /*10330*/  ULDC.64 UR6, c[0x0][0x208] ;  /* 0x0000820000067ab9 */ /* 0x000fe20000000a00 */
[----:B0-----:R-:W-:-:S13]  /*10340*/  ISETP.NE.AND P0, PT, R8, 0x1, PT ;  /* 0x000000010800780c */ /* 0x001fda0003f05270 */
[----:B------:R-:W0:Y:S02]  /*10350*/  @P0 LDC.64 R2, c[0x0][0x440] ;  /* 0x00011000ff020b82 */ /* 0x000e240000000a00 */
[----:B0-----:R-:W-:-:S05]  /*10360*/  @P0 IMAD.HI.U32 R2, R6, R2, RZ ;  /* 0x0000000206020227 */ /* 0x001fca00078e00ff */
[----:B------:R-:W-:-:S04]  /*10370*/  @P0 SHF.R.U32.HI R7, RZ, R3, R2 ;  /* 0x00000003ff070219 */ /* 0x000fc80000011602 */
[----:B------:R-:W-:Y:S01]  /*10380*/  SHF.R.S32.HI R3, RZ, 0x1f, R7 ;  /* 0x0000001fff037819 */ /* 0x000fe20000011407 */
[----:B--2---:R-:W-:-:S04]  /*10390*/  IMAD R2, R5, UR4, RZ ;  /* 0x0000000405027c24 */ /* 0x004fc8000f8e02ff */
[----:B------:R-:W-:Y:S02]  /*103a0*/  IMAD R5, R19, UR5, R2 ;  /* 0x0000000513057c24 */ /* 0x000fe4000f8e0202 */
        /* <DEDUP_REMOVED lines=9> */
.L_x_3304:
[----:B------:R-:W1:Y:S01]  /*10440*/  S2R R2, SR_TID.X ;  /* 0x0000000000027919 */ /* 0x000e620000002100 */
[----:B------:R-:W-:Y:S01]  /*10450*/  BSSY B1, `(.L_x_3305) ;  /* 0x0000006000017945 */ /* 0x000fe20003800000 */
[----:B-1----:R-:W-:Y:S02]  /*10460*/  LOP3.LUT R3, R2, 0x7f, RZ, 0xc0, !PT ;  /* 0x0000007f02037812 */ /* 0x002fe400078ec0ff */
[----:B------:R-:W-:Y:S02]  /*10470*/  SHF.L.U32 R2, R10, 0x1f, RZ ;  /* 0x0000001f0a027819 */ /* 0x000fe400000006ff */
[----:B------:R-:W-:Y:S02]  /*10480*/  ISETP.NE.AND P1, PT, R3, RZ, PT ;  /* 0x000000ff0300720c */ /* 0x000fe40003f25270 */
[----:B------:R-:W1:Y:S02]  /*10490*/  SYNCS.PHASECHK.TRANS64.TRYWAIT P0, [UR38+0x36848], R2 ;  /* 0x03684802ff0075a7 */ /* 0x000e640008000166 */
[----:B-1----:R-:W-:Y:S09]  /*104a0*/  @!P0 BRA `(.L_x_3306) ;  /* 0x0000001c00e08947 */ /* 0x002ff20003800000 */
.L_x_3366:
[----:B------:R-:W-:Y:S05]  /*104b0*/  BSYNC B1 ;  /* 0x0000000000017941 */ /* 0x000fea0003800000 */
.L_x_3305:
[----:B------:R-:W-:Y:S04]  /*104c0*/  BSSY B1, `(.L_x_3307) ;  /* 0x0000007000017945 */ /* 0x000fe80003800000 */
[----:B------:R-:W-:Y:S05]  /*104d0*/  @P1 BRA `(.L_x_3308) ;  /* 0x0000000000141947 */ /* 0x000fea0003800000 */
[----:B------:R-:W-:Y:S02]  /*104e0*/  ISETP.NE.AND P0, PT, R9, RZ, PT ;  /* 0x000000ff0900720c */ /* 0x000fe40003f05270 */
[----:B-1----:R-:W-:-:S04]  /*104f0*/  MOV R3, 0xa800 ;  /* 0x0000a80000037802 */ /* 0x002fc80000000f00 */
[----:B------:R2:W-:Y:S07]  /*10500*/  SYNCS.ARRIVE.TRANS64 RZ, [UR38+0x36838], R3 ;  /* 0x03683803ffff79a7 */ /* 0x0005ee0008000026 */
[----:B------:R-:W-:Y:S05]  /*10510*/  @!P0 BRA `(.L_x_3308) ;  /* 0x0000000000048947 */ /* 0x000fea0003800000 */
[----:B------:R-:W-:Y:S01]  /*10520*/  BPT.TRAP 0x1 ;  /* 0x000000040000795c */ /* 0x000fe20000300000 */
.L_x_3308:
[----:B------:R-:W-:Y:S05]  /*10530*/  BSYNC B1 ;  /* 0x0000000000017941 */ /* 0x000fea0003800000 */
.L_x_3307:
        /* <DEDUP_REMOVED lines=11> */
.L_x_3309:
        /* <DEDUP_REMOVED lines=14> */
.L_x_3310:
        /* <DEDUP_REMOVED lines=14> */
.L_x_3311:
        /* <DEDUP_REMOVED lines=11> */
.L_x_3367:
[----:B------:R-:W-:Y:S05]  /*10860*/  BSYNC B1 ;  /* 0x0000000000017941 */ /* 0x000fea0003800000 */
.L_x_3312:
        /* <DEDUP_REMOVED lines=9> */
.L_x_3315:
[----:B------:R-:W-:Y:S05]  /*10900*/  BSYNC B1 ;  /* 0x0000000000017941 */ /* 0x000fea0003800000 */
.L_x_3314:
        /* <DEDUP_REMOVED lines=10> */
.L_x_3316:
        /* <DEDUP_REMOVED lines=13> */
.L_x_3317:
        /* <DEDUP_REMOVED lines=13> */
.L_x_3318:
        /* <DEDUP_REMOVED lines=10> */
.L_x_3303:
[----:B------:R-:W-:Y:S05]  /*10bf0*/  BSYNC B0 ;  /* 0x0000000000007941 */ /* 0x000fea0003800000 */
.L_x_3266:
[----:B------:R-:W-:Y:S01]  /*10c00*/  LOP3.LUT P0, RZ, R17, 0x2, RZ, 0xc0, !PT ;  /* 0x0000000211ff7812 */ /* 0x000fe2000780c0ff */
[----:B------:R-:W-:-:S12]  /*10c10*/  BSSY B0, `(.L_x_3319) ;  /* 0x0000043000007945 */ /* 0x000fd80003800000 */
[----:B------:R-:W-:Y:S05]  /*10c20*/  @!P0 BRA `(.L_x_3320) ;  /* 0x0000000400048947 */ /* 0x000fea0003800000 */
[----:B------:R-:W0:Y:S01]  /*10c30*/  S2R R2, SR_TID.X ;  /* 0x0000000000027919 */ /* 0x000e220000002100 */
[----:B------:R-:W-:Y:S01]  /*10c40*/  LEA R3, R0, UR38, 0x3 ;  /* 0x0000002600037c11 */ /* 0x000fe2000f8e18ff */
[----:B------:R-:W-:Y:S01]  /*10c50*/  BSSY B1, `(.L_x_3321) ;  /* 0x0000006000017945 */ /* 0x000fe20003800000 */
[----:B0-----:R-:W-:Y:S02]  /*10c60*/  LOP3.LUT R4, R2, 0x7f, RZ, 0xc0, !PT ;  /* 0x0000007f02047812 */ /* 0x001fe400078ec0ff */
[----:B------:R-:W-:Y:S02]  /*10c70*/  SHF.L.U32 R2, R10, 0x1f, RZ ;  /* 0x0000001f0a027819 */ /* 0x000fe400000006ff */
[----:B------:R-:W-:Y:S02]  /*10c80*/  ISETP.NE.AND P1, PT, R4, RZ, PT ;  /* 0x000000ff0400720c */ /* 0x000fe40003f25270 */
[----:B------:R-:W0:Y:S02]  /*10c90*/  SYNCS.PHASECHK.TRANS64.TRYWAIT P0, [R3+URZ+0x36860], R2 ;  /* 0x03686002030075a7 */ /* 0x000e24000800017f */
[----:B0-----:R-:W-:Y:S09]  /*10ca0*/  @!P0 BRA `(.L_x_3322) ;  /* 0x0000001800108947 */ /* 0x001ff20003800000 */
.L_x_3368:
[----:B------:R-:W-:Y:S05]  /*10cb0*/  BSYNC B1 ;  /* 0x0000000000017941 */ /* 0x000fea0003800000 */
.L_x_3321:
        /* <DEDUP_REMOVED lines=8> */
.L_x_3324:
[----:B------:R-:W-:Y:S05]  /*10d40*/  BSYNC B1 ;  /* 0x0000000000017941 */ /* 0x000fea0003800000 */
.L_x_3323:
        /* <DEDUP_REMOVED lines=13> */
.L_x_3325:
        /* <DEDUP_REMOVED lines=13> */
.L_x_3326:
        /* <DEDUP_REMOVED lines=13> */
.L_x_3327:
        /* <DEDUP_REMOVED lines=8> */
.L_x_3320:
[----:B------:R-:W-:Y:S05]  /*11040*/  BSYNC B0 ;  /* 0x0000000000007941 */ /* 0x000fea0003800000 */
.L_x_3319:
[----:B------:R-:W-:-:S05]  /*11050*/  VIADD R0, R0, 0x1 ;  /* 0x0000000100007836 */ /* 0x000fca0000000000 */
[----:B------:R-:W-:-:S04]  /*11060*/  ISETP.NE.AND P0, PT, R0, 0x2, PT ;  /* 0x000000020000780c */ /* 0x000fc80003f05270 */
[----:B0-----:R-:W-:Y:S02]  /*11070*/  SEL R3, RZ, 0x1, P0 ;  /* 0x00000001ff037807 */ /* 0x001fe40000000000 */
[----:B------:R-:W-:Y:S02]  /*11080*/  SEL R0, R0, RZ, P0 ;  /* 0x000000ff00007207 */ /* 0x000fe40000000000 */
[----:B------:R-:W-:Y:S01]  /*11090*/  LOP3.LUT R10, R10, R3, RZ, 0x3c, !PT ;  /* 0x000000030a0a7212 */ /* 0x000fe200078e3cff */
[----:B------:R-:W-:-:S07]  /*110a0*/  IMAD.MOV.U32 R3, RZ, RZ, RZ ;  /* 0x000000ffff037224 */ /* 0x000fce00078e00ff */
.L_x_3250:
[----:B------:R-:W0:Y:S01]  /*110b0*/  S2R R5, SR_CgaCtaId ;  /* 0x0000000000057919 */ /* 0x000e220000008800 */
[----:B------:R-:W-:Y:S02]  /*110c0*/  MOV R2, 0x400 ;  /* 0x0000040000027802 */ /* 0x000fe40000000f00 */
[----:B------:R-:W-:Y:S02]  /*110d0*/  SHF.L.U32 R3, R3, 0x1f, RZ ;  /* 0x0000001f03037819 */ /* 0x000fe400000006ff */
[----:B0-----:R-:W-:-:S04]  /*110e0*/  LEA R2, R5, R2, 0x18 ;  /* 0x0000000205027211 */ /* 0x001fc800078ec0ff */
[----:B------:R-:W0:Y:S02]  /*110f0*/  SYNCS.PHASECHK.TRANS64.TRYWAIT P0, [R2+URZ+0x36820], R3 ;  /* 0x03682003020075a7 */ /* 0x000e24000800017f */
[----:B0-----:R-:W-:Y:S05]  /*11100*/  @!P0 BRA `(.L_x_3328) ;  /* 0x00000014000c8947 */ /* 0x001fea0003800000 */
.L_x_3369:
[----:B------:R-:W-:-:S03]  /*11110*/  UMOV UR4, 0xffffffff ;  /* 0xffffffff00047882 */ /* 0x000fc60000000000 */
[----:B------:R-:W-:Y:S05]  /*11120*/  BRA.DIV UR4, `(.L_x_3329) ;  /* 0x0000001604187947 */ /* 0x000fea000b800000 */
[----:B0-----:R-:W0:Y:S02]  /*11130*/  S2R R3, SR_TID.X ;  /* 0x0000000000037919 */ /* 0x001e240000002100 */
[----:B0-----:R-:W-:-:S04]  /*11140*/  SHF.R.U32.HI R3, RZ, 0x5, R3 ;  /* 0x00000005ff037819 */ /* 0x001fc80000011603 */
[----:B------:R-:W-:-:S05]  /*11150*/  LOP3.LUT R3, R3, 0x3, RZ, 0xc0, !PT ;  /* 0x0000000303037812 */ /* 0x000fca00078ec0ff */
[----:B------:R0:W1:Y:S02]  /*11160*/  SHFL.IDX PT, R14, R3, RZ, 0x1f ;  /* 0x00001fff030e7589 */ /* 0x00006400000e0000 */
.L_x_3372:
[----:B-1----:R-:W-:-:S13]  /*11170*/  ISETP.NE.AND P0, PT, R14, RZ, PT ;  /* 0x000000ff0e00720c */ /* 0x002fda0003f05270 */
[----:B------:R-:W-:Y:S05]  /*11180*/  @P0 BRA `(.L_x_3222) ;  /* 0x0000000000900947 */ /* 0x000fea0003800000 */
[----:B------:R-:W-:-:S03]  /*11190*/  UMOV UR4, 0xffffffff ;  /* 0xffffffff00047882 */ /* 0x000fc60000000000 */
[----:B------:R-:W-:Y:S05]  /*111a0*/  BRA.DIV UR4, `(.L_x_3330) ;  /* 0x00000016042c7947 */ /* 0x000fea000b800000 */
[----:B------:R-:W-:-:S13]  /*111b0*/  ELECT P6, URZ, PT ;  /* 0x00000000003f782f */ /* 0x000fda00038c0000 */
.L_x_3375:
        /* <DEDUP_REMOVED lines=8> */
.L_x_3331:
[----:B------:R-:W-:Y:S01]  /*11240*/  VIADD R9, R2, 0x36840 ;  /* 0x0003684002097836 */ /* 0x000fe20000000000 */
[----:B------:R-:W-:Y:S01]  /*11250*/  SHF.L.U32 R4, R10, 0x1f, RZ ;  /* 0x0000001f0a047819 */ /* 0x000fe200000006ff */
[----:B------:R-:W-:-:S03]  /*11260*/  VIADD R3, R0, 0x1 ;  /* 0x0000000100037836 */ /* 0x000fc60000000000 */
[----:B------:R-:W-:Y:S02]  /*11270*/  LEA R7, R0, R9, 0x3 ;  /* 0x0000000900077211 */ /* 0x000fe400078e18ff */
[C---:B------:R-:W-:Y:S02]  /*11280*/  ISETP.NE.AND P1, PT, R3.reuse, 0x2, PT ;  /* 0x000000020300780c */ /* 0x040fe40003f25270 */
[----:B------:R-:W0:Y:S02]  /*11290*/  SYNCS.PHASECHK.TRANS64.TRYWAIT P0, [R7+URZ], R4 ;  /* 0x00000004070075a7 */ /* 0x000e24000800017f */
[----:B------:R-:W-:Y:S02]  /*112a0*/  SEL R5, RZ, 0x1, P1 ;  /* 0x00000001ff057807 */ /* 0x000fe40000800000 */
[----:B------:R-:W-:Y:S02]  /*112b0*/  SEL R6, R3, RZ, P1 ;  /* 0x000000ff03067207 */ /* 0x000fe40000800000 */
[----:B------:R-:W-:-:S03]  /*112c0*/  LOP3.LUT R5, R10, R5, RZ, 0x3c, !PT ;  /* 0x000000050a057212 */ /* 0x000fc600078e3cff */
[----:B------:R-:W-:Y:S01]  /*112d0*/  IMAD R8, R6, 0x8, R9 ;  /* 0x0000000806087824 */ /* 0x000fe200078e0209 */
[----:B------:R-:W-:Y:S01]  /*112e0*/  SHF.L.U32 R5, R5, 0x1f, RZ ;  /* 0x0000001f05057819 */ /* 0x000fe200000006ff */
[----:B0-----:R-:W-:Y:S06]  /*112f0*/  @!P0 BRA `(.L_x_3332) ;  /* 0x0000001000f88947 */ /* 0x001fec0003800000 */
.L_x_3376:
[----:B------:R-:W1:Y:S02]  /*11300*/  SYNCS.PHASECHK.TRANS64.TRYWAIT P0, [R8+URZ], R5 ;  /* 0x00000005080075a7 */ /* 0x000e64000800017f */
[----:B-1----:R-:W-:Y:S05]  /*11310*/  @!P0 BRA `(.L_x_3333) ;  /* 0x0000001400048947 */ /* 0x002fea0003800000 */
.L_x_3377:
[----:B------:R-:W-:Y:S05]  /*11320*/  @!P2 BRA `(.L_x_3334) ;  /* 0x000000000004a947 */ /* 0x000fea0003800000 */
[----:B------:R-:W-:Y:S01]  /*11330*/  BPT.TRAP 0x1 ;  /* 0x000000040000795c */ /* 0x000fe20000300000 */
.L_x_3334:
[----:B------:R-:W-:-:S04]  /*11340*/  VIADD R3, R2, 0x36860 ;  /* 0x0003686002037836 */ /* 0x000fc80000000000 */
[----:B0-----:R-:W-:-:S04]  /*11350*/  IMAD R7, R0, 0x8, R3 ;  /* 0x0000000800077824 */ /* 0x001fc800078e0203 */
[----:B------:R-:W0:Y:S02]  /*11360*/  SYNCS.PHASECHK.TRANS64.TRYWAIT P0, [R7+URZ], R4 ;  /* 0x00000004070075a7 */ /* 0x000e24000800017f */
[----:B0-----:R-:W-:Y:S05]  /*11370*/  @!P0 BRA `(.L_x_3335) ;  /* 0x0000001400008947 */ /* 0x001fea0003800000 */
.L_x_3378:
[----:B------:R-:W-:-:S07]  /*11380*/  IMAD R6, R6, 0x8, R3 ;  /* 0x0000000806067824 */ /* 0x000fce00078e0203 */
.L_x_3336:
[----:B--2---:R2:W3:Y:S02]  /*11390*/  SYNCS.PHASECHK.TRANS64.TRYWAIT P0, [R6+URZ], R5 ;  /* 0x00000005060075a7 */ /* 0x0044e4000800017f */
[----:B---3--:R-:W-:Y:S05]  /*113a0*/  @!P0 NANOSLEEP.SYNCS 0x989680 ;  /* 0x009896800000895d */ /* 0x008fea0003900000 */
[----:B------:R-:W3:Y:S02]  /*113b0*/  @!P0 SYNCS.PHASECHK.TRANS64 P0, [R6+URZ], R5 ;  /* 0x00000005060085a7 */ /* 0x000ee4000800007f */
[----:B---3--:R-:W-:Y:S05]  /*113c0*/  @!P0 BRA `(.L_x_3336) ;  /* 0xfffffffc00f08947 */ /* 0x008fea000383ffff */
.L_x_3222:
[----:B------:R-:W-:Y:S05]  /*113d0*/  BSYNC B6 ;  /* 0x0000000000067941 */ /* 0x000fea0003800000 */
.L_x_3219:
[----:B------:R-:W-:Y:S05]  /*113e0*/  EXIT ;  /* 0x000000000000794d */ /* 0x000fea0003800000 */
.L_x_3226:
[----:B------:R-:W-:-:S13]  /*113f0*/  R2UR UR4, R16 ;  /* 0x00000000100472ca */ /* 0x000fda00000e0000 */
[----:B0-----:R-:W-:-:S04]  /*11400*/  IMAD.U32 R3, RZ, RZ, UR4 ;  /* 0x00000004ff037e24 */ /* 0x001fc8000f8e00ff */
[----:B------:R0:W1:Y:S03]  /*11410*/  SYNCS.PHASECHK.TRANS64.TRYWAIT P0, [R3+URZ+0x36800], R0 ;  /* 0x03680000030075a7 */ /* 0x000066000800017f */
[----:B-1----:R-:W-:Y:S05]  /*11420*/  @!P0 NANOSLEEP.SYNCS 0x989680 ;  /* 0x009896800000895d */ /* 0x002fea0003900000 */
[----:B------:R-:W1:Y:S02]  /*11430*/  @!P0 SYNCS.PHASECHK.TRANS64 P0, [R3+URZ+0x36800], R0 ;  /* 0x03680000030085a7 */ /* 0x000e64000800007f */
[----:B-1----:R-:W-:Y:S05]  /*11440*/  @!P0 BRA `(.L_x_3226) ;  /* 0xfffffffc00e88947 */ /* 0x002fea000383ffff */
[----:B------:R-:W-:Y:S05]  /*11450*/  BRA `(.L_x_3337) ;  /* 0xffffff0000007947 */ /* 0x000fea000383ffff */
.L_x_3230:
[----:B------:R-:W-:-:S13]  /*11460*/  R2UR UR4, R16 ;  /* 0x00000000100472ca */ /* 0x000fda00000e0000 */
[----:B0-----:R-:W-:-:S04]  /*11470*/  MOV R3, UR4 ;  /* 0x0000000400037c02 */ /* 0x001fc80008000f00 */
[----:B------:R0:W2:Y:S03]  /*11480*/  SYNCS.PHASECHK.TRANS64.TRYWAIT P2, [R3+URZ+0x36830], R0 ;  /* 0x03683000030075a7 */ /* 0x0000a6000804017f */
[----:B--2---:R-:W-:Y:S05]  /*11490*/  @!P2 NANOSLEEP.SYNCS 0x989680 ;  /* 0x009896800000a95d */ /* 0x004fea0003900000 */
[----:B------:R-:W2:Y:S02]  /*114a0*/  @!P2 SYNCS.PHASECHK.TRANS64 P2, [R3+URZ+0x36830], R0 ;  /* 0x036830000300a5a7 */ /* 0x000ea4000804007f */
[----:B--2---:R-:W-:Y:S05]  /*114b0*/  @!P2 BRA `(.L_x_3230) ;  /* 0xfffffffc00e8a947 */ /* 0x004fea000383ffff */
[----:B------:R-:W-:Y:S05]  /*114c0*/  BRA `(.L_x_3229) ;  /* 0xffffff0000307947 */ /* 0x000fea000383ffff */
.L_x_3235:
[----:B------:R-:W-:-:S13]  /*114d0*/  R2UR UR4, R6 ;  /* 0x00000000060472ca */ /* 0x000fda00000e0000 */
[----:B-1----:R-:W-:-:S04]  /*114e0*/  IMAD.U32 R3, RZ, RZ, UR4 ;  /* 0x00000004ff037e24 */ /* 0x002fc8000f8e00ff */
[----:B------:R1:W2:Y:S03]  /*114f0*/  SYNCS.PHASECHK.TRANS64.TRYWAIT P2, [R3+URZ+0x36830], R0 ;  /* 0x03683000030075a7 */ /* 0x0002a6000804017f */
[----:B--2---:R-:W-:Y:S05]  /*11500*/  @!P2 NANOSLEEP.SYNCS 0x989680 ;  /* 0x009896800000a95d */ /* 0x004fea0003900000 */
[----:B------:R-:W2:Y:S02]  /*11510*/  @!P2 SYNCS.PHASECHK.TRANS64 P2, [R3+URZ+0x36830], R0 ;  /* 0x036830000300a5a7 */ /* 0x000ea4000804007f */
[----:B--2---:R-:W-:Y:S05]  /*11520*/  @!P2 BRA `(.L_x_3235) ;  /* 0xfffffffc00e8a947 */ /* 0x004fea000383ffff */
[----:B------:R-:W-:Y:S05]  /*11530*/  BRA `(.L_x_3234) ;  /* 0xffffff4800287947 */ /* 0x000fea000383ffff */
.L_x_3239:
[----:B-1----:R-:W-:-:S04]  /*11540*/  IMAD.U32 R3, RZ, RZ, UR5 ;  /* 0x00000005ff037e24 */ /* 0x002fc8000f8e00ff */
[----:B------:R1:W2:Y:S03]  /*11550*/  SYNCS.PHASECHK.TRANS64.TRYWAIT P2, [R3+URZ+0x36850], R0 ;  /* 0x03685000030075a7 */ /* 0x0002a6000804017f */
[----:B--2---:R-:W-:Y:S05]  /*11560*/  @!P2 NANOSLEEP.SYNCS 0x989680 ;  /* 0x009896800000a95d */ /* 0x004fea0003900000 */
[----:B------:R-:W2:Y:S02]  /*11570*/  @!P2 SYNCS.PHASECHK.TRANS64 P2, [R3+URZ+0x36850], R0 ;  /* 0x036850000300a5a7 */ /* 0x000ea4000804007f */
[----:B--2---:R-:W-:Y:S05]  /*11580*/  @!P2 BRA `(.L_x_3239) ;  /* 0xfffffffc00eca947 */ /* 0x004fea000383ffff */
[----:B------:R-:W-:Y:S05]  /*11590*/  BRA `(.L_x_3238) ;  /* 0xffffff7400a47947 */ /* 0x000fea000383ffff */
.L_x_3244:
[----:B-1----:R1:W2:Y:S02]  /*115a0*/  SYNCS.PHASECHK.TRANS64.TRYWAIT P0, [R9+URZ+0x36850], R2 ;  /* 0x03685002090075a7 */ /* 0x0022a4000800017f */
[----:B--2---:R-:W-:Y:S05]  /*115b0*/  @!P0 NANOSLEEP.SYNCS 0x989680 ;  /* 0x009896800000895d */ /* 0x004fea0003900000 */
[----:B------:R-:W2:Y:S02]  /*115c0*/  @!P0 SYNCS.PHASECHK.TRANS64 P0, [R9+URZ+0x36850], R2 ;  /* 0x03685002090085a7 */ /* 0x000ea4000800007f */
[----:B--2---:R-:W-:Y:S05]  /*115d0*/  @!P0 BRA `(.L_x_3244) ;  /* 0xfffffffc00f08947 */ /* 0x004fea000383ffff */
[----:B------:R-:W-:Y:S05]  /*115e0*/  BRA `(.L_x_3243) ;  /* 0xffffff9000807947 */ /* 0x000fea000383ffff */
.L_x_3255:
[----:B------:R-:W-:Y:S02]  /*115f0*/  IMAD.MOV.U32 R13, RZ, RZ, R0 ;  /* 0x000000ffff0d7224 */ /* 0x000fe400078e0000 */
[----:B------:R-:W-:Y:S02]  /*11600*/  IMAD.MOV.U32 R12, RZ, RZ, RZ ;  /* 0x000000ffff0c7224 */ /* 0x000fe400078e00ff */
[----:B------:R-:W-:Y:S02]  /*11610*/  IMAD.MOV.U32 R11, RZ, RZ, 0x1f ;  /* 0x0000001fff0b7424 */ /* 0x000fe400078e00ff */
[----:B------:R-:W-:-:S07]  /*11620*/  IMAD.MOV.U32 R15, RZ, RZ, -0x1 ;  /* 0xffffffffff0f7424 */ /* 0x000fce00078e00ff */
[----:B0-----:R-:W-:Y:S05]  /*11630*/  WARPSYNC.COLLECTIVE R15, `(.L_x_3338) ;  /* 0x000000000f087348 */ /* 0x001fea0003c00000 */
[----:B------:R1:W2:Y:S02]  /*11640*/  SHFL.IDX P6, R14, R13, R12, R11 ;  /* 0x0000000c0d0e7389 */ /* 0x0002a400000c000b */
[----:B012---:R-:W-:Y:S01]  /*11650*/  ENDCOLLECTIVE ;  /* 0x000000000000791b */ /* 0x007fe20003800000 */
.L_x_3338:
[----:B------:R-:W-:Y:S05]  /*11660*/  BRA `(.L_x_3339) ;  /* 0xffffffc400907947 */ /* 0x000fea000383ffff */
.L_x_3257:
[----:B------:R-:W-:Y:S01]  /*11670*/  BSSY B0, `(.L_x_3340) ;  /* 0x0000006000007945 */ /* 0x000fe20003800000 */
[----:B------:R-:W-:-:S07]  /*11680*/  MOV R15, 0xffffffff ;  /* 0xffffffff000f7802 */ /* 0x000fce0000000f00 */
[----:B01----:R-:W-:Y:S05]  /*11690*/  WARPSYNC.COLLECTIVE R15, `(.L_x_3341) ;  /* 0x000000000f0c7348 */ /* 0x003fea0003c00000 */
[----:B------:R-:W-:Y:S02]  /*116a0*/  ELECT P6, UR62, PT ;  /* 0x00000000003e782f */ /* 0x000fe400038c0000 */
[----:B------:R-:W-:Y:S01]  /*116b0*/  MOV R14, UR62 ;  /* 0x0000003e000e7c02 */ /* 0x000fe20008000f00 */
[----:B01----:R-:W-:Y:S10]  /*116c0*/  ENDCOLLECTIVE ;  /* 0x000000000000791b */ /* 0x003ff40003800000 */
.L_x_3341:
[----:B------:R-:W-:Y:S05]  /*116d0*/  BSYNC B0 ;  /* 0x0000000000007941 */ /* 0x000fea0003800000 */
.L_x_3340:
[----:B------:R-:W-:Y:S05]  /*116e0*/  BRA `(.L_x_3342) ;  /* 0xffffffc400907947 */ /* 0x000fea000383ffff */
.L_x_3259:
[----:B-1----:R-:W-:-:S04]  /*116f0*/  IMAD.U32 R3, RZ, RZ, UR38 ;  /* 0x00000026ff037e24 */ /* 0x002fc8000f8e00ff */
[----:B------:R1:W3:Y:S03]  /*11700*/  SYNCS.PHASECHK.TRANS64.TRYWAIT P0, [R3+URZ+0x36840], R0 ;  /* 0x03684000030075a7 */ /* 0x0002e6000800017f */
[----:B---3--:R-:W-:Y:S05]  /*11710*/  @!P0 NANOSLEEP.SYNCS 0x989680 ;  /* 0x009896800000895d */ /* 0x008fea0003900000 */
[----:B------:R-:W3:Y:S02]  /*11720*/  @!P0 SYNCS.PHASECHK.TRANS64 P0, [R3+URZ+0x36840], R0 ;  /* 0x03684000030085a7 */ /* 0x000ee4000800007f */
[----:B---3--:R-:W-:Y:S05]  /*11730*/  @!P0 BRA `(.L_x_3259) ;  /* 0xfffffffc00ec8947 */ /* 0x008fea000383ffff */
[----:B------:R-:W-:Y:S05]  /*11740*/  BRA `(.L_x_3343) ;  /* 0xffffffc400ec7947 */ /* 0x000fea000383ffff */
.L_x_3262:
[----:B------:R-:W-:Y:S02]  /*11750*/  IMAD R8, R12, 0x80, R8 ;  /* 0x000000800c087824 */ /* 0x000fe400078e0208 */
[----:B------:R-:W-:Y:S02]  /*11760*/  IMAD.MOV.U32 R13, RZ, RZ, R7 ;  /* 0x000000ffff0d7224 */ /* 0x000fe400078e0007 */
[----:B------:R-:W-:Y:S02]  /*11770*/  IMAD.MOV.U32 R12, RZ, RZ, RZ ;  /* 0x000000ffff0c7224 */ /* 0x000fe400078e00ff */
[----:B------:R-:W-:Y:S02]  /*11780*/  IMAD.MOV.U32 R11, RZ, RZ, 0x181f ;  /* 0x0000181fff0b7424 */ /* 0x000fe400078e00ff */
[----:B------:R-:W-:Y:S02]  /*11790*/  IMAD.MOV.U32 R15, RZ, RZ, -0x1 ;  /* 0xffffffffff0f7424 */ /* 0x000fe400078e00ff */
[----:B------:R-:W-:-:S07]  /*117a0*/  VIADD R5, R8, 0x10 ;  /* 0x0000001008057836 */ /* 0x000fce0000000000 */
[----:B------:R-:W-:Y:S05]  /*117b0*/  WARPSYNC.COLLECTIVE R15, `(.L_x_3344) ;  /* 0x000000000f087348 */ /* 0x000fea0003c00000 */
[----:B------:R0:W1:Y:S02]  /*117c0*/  SHFL.IDX P6, R14, R13, R12, R11 ;  /* 0x0000000c0d0e7389 */ /* 0x00006400000c000b */
[----:B01----:R-:W-:Y:S01]  /*117d0*/  ENDCOLLECTIVE ;  /* 0x000000000000791b */ /* 0x003fe20003800000 */
.L_x_3344:
[----:B------:R-:W-:Y:S01]  /*117e0*/  IMAD.MOV.U32 R13, RZ, RZ, R0 ;  /* 0x000000ffff0d7224 */ /* 0x000fe200078e0000 */
[----:B------:R-:W-:-:S07]  /*117f0*/  MOV R2, R14 ;  /* 0x0000000e00027202 */ /* 0x000fce0000000f00 */
[----:B------:R-:W-:Y:S05]  /*11800*/  WARPSYNC.COLLECTIVE R15, `(.L_x_3345) ;  /* 0x000000000f087348 */ /* 0x000fea0003c00000 */
[----:B------:R0:W1:Y:S02]  /*11810*/  SHFL.IDX P6, R14, R13, R12, R11 ;  /* 0x0000000c0d0e7389 */ /* 0x00006400000c000b */
[----:B01----:R-:W-:Y:S01]  /*11820*/  ENDCOLLECTIVE ;  /* 0x000000000000791b */ /* 0x003fe20003800000 */
.L_x_3345:
[----:B------:R-:W-:Y:S01]  /*11830*/  ULDC UR4, c[0x0][0x288] ;  /* 0x0000a20000047ab9 */ /* 0x000fe20000000800 */
[----:B------:R-:W-:Y:S01]  /*11840*/  ULDC.64 UR6, c[0x0][0x208] ;  /* 0x0000820000067ab9 */ /* 0x000fe20000000a00 */
[----:B------:R-:W-:Y:S02]  /*11850*/  IMAD R6, R6, UR4, RZ ;  /* 0x0000000406067c24 */ /* 0x000fe4000f8e02ff */
[----:B------:R-:W-:-:S03]  /*11860*/  IMAD.MOV.U32 R3, RZ, RZ, R2 ;  /* 0x000000ffff037224 */ /* 0x000fc600078e0002 */
[----:B------:R-:W-:Y:S01]  /*11870*/  ISETP.GE.AND P3, PT, R8, R6, PT ;  /* 0x000000060800720c */ /* 0x000fe20003f66270 */
[----:B------:R-:W-:Y:S02]  /*11880*/  IMAD.MOV.U32 R13, RZ, RZ, R7 ;  /* 0x000000ffff0d7224 */ /* 0x000fe400078e0007 */
[----:B------:R-:W-:-:S10]  /*11890*/  IMAD.MOV.U32 R12, RZ, RZ, 0x1 ;  /* 0x00000001ff0c7424 */ /* 0x000fd400078e00ff */
[----:B------:R-:W-:Y:S01]  /*118a0*/  @!P3 LEA R21, R9, UR38, 0x1 ;  /* 0x000000260915bc11 */ /* 0x000fe2000f8e08ff */
[----:B------:R-:W-:-:S04]  /*118b0*/  IMAD.MOV.U32 R2, RZ, RZ, R14 ;  /* 0x000000ffff027224 */ /* 0x000fc800078e000e */
[----:B------:R-:W-:-:S05]  /*118c0*/  @!P3 IMAD.WIDE.U32 R2, R10, 0x2, R2 ;  /* 0x000000020a02b825 */ /* 0x000fca00078e0002 */
[----:B------:R-:W-:Y:S01]  /*118d0*/  @!PT LDS RZ, [RZ] ;  /* 0x00000000fffff984 */ /* 0x000fe20000000800 */
[----:B------:R-:W-:Y:S01]  /*118e0*/  @!PT LDS RZ, [RZ] ;  /* 0x00000000fffff984 */ /* 0x000fe20000000800 */
[----:B------:R-:W-:Y:S01]  /*118f0*/  @!PT LDS RZ, [RZ] ;  /* 0x00000000fffff984 */ /* 0x000fe20000000800 */
[----:B------:R0:W-:Y:S04]  /*11900*/  @!P3 LDGSTS.E.BYPASS.LTC128B.128 [R21+0x15400], desc[UR6][R2.64], !P2 ;  /* 0x154000000215bfae */ /* 0x0001e8000d101d46 */
[----:B------:R0:W-:Y:S04]  /*11910*/  @!P3 LDGSTS.E.BYPASS.LTC128B.128 [R21+0x19400], desc[UR6][R2.64+0x80], !P0 ;  /* 0x194000800215bfae */ /* 0x0001e8000c101d46 */
[----:B------:R0:W-:Y:S01]  /*11920*/  @!P3 LDGSTS.E.BYPASS.LTC128B.128 [R21+0x1d400], desc[UR6][R2.64+0x100], !P1 ;  /* 0x1d4001000215bfae */ /* 0x0001e2000c901d46 */
[----:B------:R-:W-:-:S13]  /*11930*/  ISETP.GE.AND P3, PT, R5, R6, PT ;  /* 0x000000060500720c */ /* 0x000fda0003f66270 */
[----:B0-----:R-:W-:Y:S05]  /*11940*/  WARPSYNC.COLLECTIVE R15, `(.L_x_3346) ;  /* 0x000000000f087348 */ /* 0x001fea0003c00000 */
[----:B------:R1:W2:Y:S02]  /*11950*/  SHFL.IDX P6, R14, R13, R12, R11 ;  /* 0x0000000c0d0e7389 */ /* 0x0002a400000c000b */
[----:B012---:R-:W-:Y:S01]  /*11960*/  ENDCOLLECTIVE ;  /* 0x000000000000791b */ /* 0x007fe20003800000 */
.L_x_3346:
[----:B------:R-:W-:Y:S01]  /*11970*/  VIADD R3, R8, 0x20 ;  /* 0x0000002008037836 */ /* 0x000fe20000000000 */
[----:B------:R-:W-:Y:S01]  /*11980*/  @!P3 LEA R20, R9, UR38, 0x1 ;  /* 0x000000260914bc11 */ /* 0x000fe2000f8e08ff */
[----:B------:R-:W-:Y:S01]  /*11990*/  IMAD.MOV.U32 R13, RZ, RZ, R0 ;  /* 0x000000ffff0d7224 */ /* 0x000fe200078e0000 */
[----:B------:R-:W-:-:S07]  /*119a0*/  MOV R4, R14 ;  /* 0x0000000e00047202 */ /* 0x000fce0000000f00 */
[----:B------:R-:W-:Y:S05]  /*119b0*/  WARPSYNC.COLLECTIVE R15, `(.L_x_3347) ;  /* 0x000000000f087348 */ /* 0x000fea0003c00000 */
[----:B------:R0:W1:Y:S02]  /*119c0*/  SHFL.IDX P6, R14, R13, R12, R11 ;  /* 0x0000000c0d0e7389 */ /* 0x00006400000c000b */
[----:B01----:R-:W-:Y:S01]  /*119d0*/  ENDCOLLECTIVE ;  /* 0x000000000000791b */ /* 0x003fe20003800000 */
.L_x_3347:
[----:B------:R-:W-:Y:S01]  /*119e0*/  ULDC.64 UR4, c[0x0][0x208] ;  /* 0x0000820000047ab9 */ /* 0x000fe20000000a00 */
[----:B------:R-:W-:Y:S02]  /*119f0*/  IMAD.MOV.U32 R5, RZ, RZ, R4 ;  /* 0x000000ffff057224 */ /* 0x000fe400078e0004 */
        /* <DEDUP_REMOVED lines=14> */
.L_x_3348:
[----:B------:R-:W-:Y:S01]  /*11ae0*/  VIADD R5, R8, 0x30 ;  /* 0x0000003008057836 */ /* 0x000fe20000000000 */
[----:B------:R-:W-:Y:S01]  /*11af0*/  @!P3 LEA R21, R9, UR38, 0x1 ;  /* 0x000000260915bc11 */ /* 0x000fe2000f8e08ff */
[----:B------:R-:W-:Y:S01]  /*11b00*/  IMAD.MOV.U32 R13, RZ, RZ, R0 ;  /* 0x000000ffff0d7224 */ /* 0x000fe200078e0000 */
[----:B------:R-:W-:-:S07]  /*11b10*/  MOV R2, R14 ;  /* 0x0000000e00027202 */ /* 0x000fce0000000f00 */
[----:B------:R-:W-:Y:S05]  /*11b20*/  WARPSYNC.COLLECTIVE R15, `(.L_x_3349) ;  /* 0x000000000f087348 */ /* 0x000fea0003c00000 */
[----:B------:R0:W1:Y:S02]  /*11b30*/  SHFL.IDX P6, R14, R13, R12, R11 ;  /* 0x0000000c0d0e7389 */ /* 0x00006400000c000b */
[----:B01----:R-:W-:Y:S01]  /*11b40*/  ENDCOLLECTIVE ;  /* 0x000000000000791b */ /* 0x003fe20003800000 */
.L_x_3349:
        /* <DEDUP_REMOVED lines=16> */
.L_x_3350:
[----:B------:R-:W-:Y:S01]  /*11c50*/  VIADD R3, R8, 0x40 ;  /* 0x0000004008037836 */ /* 0x000fe20000000000 */
[----:B------:R-:W-:Y:S01]  /*11c60*/  @!P3 LEA R20, R9, UR38, 0x1 ;  /* 0x000000260914bc11 */ /* 0x000fe2000f8e08ff */
[----:B------:R-:W-:Y:S01]  /*11c70*/  IMAD.MOV.U32 R13, RZ, RZ, R0 ;  /* 0x000000ffff0d7224 */ /* 0x000fe200078e0000 */
[----:B------:R-:W-:-:S07]  /*11c80*/  MOV R4, R14 ;  /* 0x0000000e00047202 */ /* 0x000fce0000000f00 */
[----:B------:R-:W-:Y:S05]  /*11c90*/  WARPSYNC.COLLECTIVE R15, `(.L_x_3351) ;  /* 0x000000000f087348 */ /* 0x000fea0003c00000 */
[----:B------:R0:W1:Y:S02]  /*11ca0*/  SHFL.IDX P6, R14, R13, R12, R11 ;  /* 0x0000000c0d0e7389 */ /* 0x00006400000c000b */
[----:B01----:R-:W-:Y:S01]  /*11cb0*/  ENDCOLLECTIVE ;  /* 0x000000000000791b */ /* 0x003fe20003800000 */
.L_x_3351:
        /* <DEDUP_REMOVED lines=16> */
.L_x_3352:
[----:B------:R-:W-:Y:S01]  /*11dc0*/  VIADD R5, R8, 0x50 ;  /* 0x0000005008057836 */ /* 0x000fe20000000000 */
[----:B------:R-:W-:Y:S01]  /*11dd0*/  @!P3 LEA R21, R9, UR38, 0x1 ;  /* 0x000000260915bc11 */ /* 0x000fe2000f8e08ff */
[----:B------:R-:W-:Y:S01]  /*11de0*/  IMAD.MOV.U32 R13, RZ, RZ, R0 ;  /* 0x000000ffff0d7224 */ /* 0x000fe200078e0000 */
[----:B------:R-:W-:-:S07]  /*11df0*/  MOV R2, R14 ;  /* 0x0000000e00027202 */ /* 0x000fce0000000f00 */
[----:B------:R-:W-:Y:S05]  /*11e00*/  WARPSYNC.COLLECTIVE R15, `(.L_x_3353) ;  /* 0x000000000f087348 */ /* 0x000fea0003c00000 */
[----:B------:R0:W1:Y:S02]  /*11e10*/  SHFL.IDX P6, R14, R13, R12, R11 ;  /* 0x0000000c0d0e7389 */ /* 0x00006400000c000b */
[----:B01----:R-:W-:Y:S01]  /*11e20*/  ENDCOLLECTIVE ;  /* 0x000000000000791b */ /* 0x003fe20003800000 */
.L_x_3353:
        /* <DEDUP_REMOVED lines=16> */
.L_x_3354:
[----:B------:R-:W-:Y:S01]  /*11f30*/  VIADD R3, R8, 0x60 ;  /* 0x0000006008037836 */ /* 0x000fe20000000000 */
[----:B------:R-:W-:Y:S01]  /*11f40*/  @!P3 LEA R20, R9, UR38, 0x1 ;  /* 0x000000260914bc11 */ /* 0x000fe2000f8e08ff */
[----:B------:R-:W-:Y:S01]  /*11f50*/  IMAD.MOV.U32 R13, RZ, RZ, R0 ;  /* 0x000000ffff0d7224 */ /* 0x000fe200078e0000 */
[----:B------:R-:W-:-:S07]  /*11f60*/  MOV R4, R14 ;  /* 0x0000000e00047202 */ /* 0x000fce0000000f00 */
[----:B------:R-:W-:Y:S05]  /*11f70*/  WARPSYNC.COLLECTIVE R15, `(.L_x_3355) ;  /* 0x000000000f087348 */ /* 0x000fea0003c00000 */
[----:B------:R0:W1:Y:S02]  /*11f80*/  SHFL.IDX P6, R14, R13, R12, R11 ;  /* 0x0000000c0d0e7389 */ /* 0x00006400000c000b */
[----:B01----:R-:W-:Y:S01]  /*11f90*/  ENDCOLLECTIVE ;  /* 0x000000000000791b */ /* 0x003fe20003800000 */
.L_x_3355:
        /* <DEDUP_REMOVED lines=16> */
.L_x_3356:
[----:B------:R-:W-:Y:S01]  /*120a0*/  @!P3 LEA R21, R9, UR38, 0x1 ;  /* 0x000000260915bc11 */ /* 0x000fe2000f8e08ff */
[----:B------:R-:W-:Y:S01]  /*120b0*/  IMAD.MOV.U32 R13, RZ, RZ, R0 ;  /* 0x000000ffff0d7224 */ /* 0x000fe200078e0000 */
[----:B------:R-:W-:-:S07]  /*120c0*/  MOV R2, R14 ;  /* 0x0000000e00027202 */ /* 0x000fce0000000f00 */
[----:B------:R-:W-:Y:S05]  /*120d0*/  WARPSYNC.COLLECTIVE R15, `(.L_x_3357) ;  /* 0x000000000f087348 */ /* 0x000fea0003c00000 */
[----:B------:R0:W1:Y:S02]  /*120e0*/  SHFL.IDX P6, R14, R13, R12, R11 ;  /* 0x0000000c0d0e7389 */ /* 0x00006400000c000b */
[----:B01----:R-:W-:Y:S01]  /*120f0*/  ENDCOLLECTIVE ;  /* 0x000000000000791b */ /* 0x003fe20003800000 */
.L_x_3357:
        /* <DEDUP_REMOVED lines=11> */
[----:B------:R0:W-:Y:S02]  /*121b0*/  @!P3 LDGSTS.E.BYPASS.LTC128B.128 [R21+0x20400], desc[UR4][R2.64+0x100], !P1 ;  /* 0x204001000215bfae */ /* 0x0001e4000c901d44 */
[----:B0-----:R-:W-:Y:S05]  /*121c0*/  WARPSYNC.COLLECTIVE R15, `(.L_x_3358) ;  /* 0x000000000f087348 */ /* 0x001fea0003c00000 */
[----:B------:R1:W2:Y:S02]  /*121d0*/  SHFL.IDX P6, R14, R13, R12, R11 ;  /* 0x0000000c0d0e7389 */ /* 0x0002a400000c000b */
[----:B012---:R-:W-:Y:S01]  /*121e0*/  ENDCOLLECTIVE ;  /* 0x000000000000791b */ /* 0x007fe20003800000 */
.L_x_3358:
[----:B------:R-:W-:Y:S01]  /*121f0*/  MOV R13, R0 ;  /* 0x00000000000d7202 */ /* 0x000fe20000000f00 */
[----:B------:R-:W-:-:S07]  /*12200*/  IMAD.MOV.U32 R4, RZ, RZ, R14 ;  /* 0x000000ffff047224 */ /* 0x000fce00078e000e */
[----:B------:R-:W-:Y:S05]  /*12210*/  WARPSYNC.COLLECTIVE R15, `(.L_x_3359) ;  /* 0x000000000f087348 */ /* 0x000fea0003c00000 */
[----:B------:R0:W1:Y:S02]  /*12220*/  SHFL.IDX P6, R14, R13, R12, R11 ;  /* 0x0000000c0d0e7389 */ /* 0x00006400000c000b */
[----:B01----:R-:W-:Y:S01]  /*12230*/  ENDCOLLECTIVE ;  /* 0x000000000000791b */ /* 0x003fe20003800000 */
.L_x_3359:
[----:B------:R-:W-:Y:S05]  /*12240*/  BRA `(.L_x_3360) ;  /* 0xffffffc800547947 */ /* 0x000fea000383ffff */
.L_x_3265:
[----:B-1----:R-:W-:-:S04]  /*12250*/  IMAD.U32 R3, RZ, RZ, UR38 ;  /* 0x00000026ff037e24 */ /* 0x002fc8000f8e00ff */
[----:B------:R1:W2:Y:S03]  /*12260*/  SYNCS.PHASECHK.TRANS64.TRYWAIT P0, [R3+URZ+0x36820], R0 ;  /* 0x03682000030075a7 */ /* 0x0002a6000800017f */
[----:B--2---:R-:W-:Y:S05]  /*12270*/  @!P0 NANOSLEEP.SYNCS 0x989680 ;  /* 0x009896800000895d */ /* 0x004fea0003900000 */
[----:B------:R-:W2:Y:S02]  /*12280*/  @!P0 SYNCS.PHASECHK.TRANS64 P0, [R3+URZ+0x36820], R0 ;  /* 0x03682000030085a7 */ /* 0x000ea4000800007f */
[----:B--2---:R-:W-:Y:S05]  /*12290*/  @!P0 BRA `(.L_x_3265) ;  /* 0xfffffffc00ec8947 */ /* 0x004fea000383ffff */
[----:B------:R-:W-:Y:S05]  /*122a0*/  BRA `(.L_x_3361) ;  /* 0xffffffc800ac7947 */ /* 0x000fea000383ffff */
.L_x_3272:
[----:B-1----:R-:W-:-:S04]  /*122b0*/  IMAD.U32 R3, RZ, RZ, UR38 ;  /* 0x00000026ff037e24 */ /* 0x002fc8000f8e00ff */
[----:B------:R1:W2:Y:S03]  /*122c0*/  SYNCS.PHASECHK.TRANS64.TRYWAIT P0, [R3+URZ+0x36848], R2 ;  /* 0x03684802030075a7 */ /* 0x0002a6000800017f */
[----:B--2---:R-:W-:Y:S05]  /*122d0*/  @!P0 NANOSLEEP.SYNCS 0x989680 ;  /* 0x009896800000895d */ /* 0x004fea0003900000 */
[----:B------:R-:W2:Y:S02]  /*122e0*/  @!P0 SYNCS.PHASECHK.TRANS64 P0, [R3+URZ+0x36848], R2 ;  /* 0x03684802030085a7 */ /* 0x000ea4000800007f */
[----:B--2---:R-:W-:Y:S05]  /*122f0*/  @!P0 BRA `(.L_x_3272) ;  /* 0xfffffffc00ec8947 */ /* 0x004fea000383ffff */
[----:B------:R-:W-:Y:S05]  /*12300*/  BRA `(.L_x_3362) ;  /* 0xffffffcc00907947 */ /* 0x000fea000383ffff */
.L_x_3279:
[----:B0-----:R-:W-:-:S04]  /*12310*/  IMAD.U32 R3, RZ, RZ, UR38 ;  /* 0x00000026ff037e24 */ /* 0x001fc8000f8e00ff */
[----:B------:R0:W1:Y:S03]  /*12320*/  SYNCS.PHASECHK.TRANS64.TRYWAIT P0, [R3+URZ+0x36860], R2 ;  /* 0x03686002030075a7 */ /* 0x000066000800017f */
[----:B-1----:R-:W-:Y:S05]  /*12330*/  @!P0 NANOSLEEP.SYNCS 0x989680 ;  /* 0x009896800000895d */ /* 0x002fea0003900000 */
[----:B------:R-:W1:Y:S02]  /*12340*/  @!P0 SYNCS.PHASECHK.TRANS64 P0, [R3+URZ+0x36860], R2 ;  /* 0x03686002030085a7 */ /* 0x000e64000800007f */
[----:B-1----:R-:W-:Y:S05]  /*12350*/  @!P0 BRA `(.L_x_3279) ;  /* 0xfffffffc00ec8947 */ /* 0x002fea000383ffff */
[----:B------:R-:W-:Y:S05]  /*12360*/  BRA `(.L_x_3363) ;  /* 0xffffffd000687947 */ /* 0x000fea000383ffff */
.L_x_3289:
[----:B-1----:R-:W-:-:S04]  /*12370*/  IMAD.U32 R3, RZ, RZ, UR38 ;  /* 0x00000026ff037e24 */ /* 0x002fc8000f8e00ff */
[----:B------:R1:W2:Y:S03]  /*12380*/  SYNCS.PHASECHK.TRANS64.TRYWAIT P0, [R3+URZ+0x36840], R2 ;  /* 0x03684002030075a7 */ /* 0x0002a6000800017f */
[----:B--2---:R-:W-:Y:S05]  /*12390*/  @!P0 NANOSLEEP.SYNCS 0x989680 ;  /* 0x009896800000895d */ /* 0x004fea0003900000 */
[----:B------:R-:W2:Y:S02]  /*123a0*/  @!P0 SYNCS.PHASECHK.TRANS64 P0, [R3+URZ+0x36840], R2 ;  /* 0x03684002030085a7 */ /* 0x000ea4000800007f */
[----:B--2---:R-:W-:Y:S05]  /*123b0*/  @!P0 BRA `(.L_x_3289) ;  /* 0xfffffffc00ec8947 */ /* 0x004fea000383ffff */
[----:B------:R-:W-:Y:S05]  /*123c0*/  BRA `(.L_x_3364) ;  /* 0xffffffd400c07947 */ /* 0x000fea000383ffff */
.L_x_3296:
[----:B0-----:R-:W-:-:S04]  /*123d0*/  IMAD.U32 R3, RZ, RZ, UR38 ;  /* 0x00000026ff037e24 */ /* 0x001fc8000f8e00ff */
[----:B------:R0:W1:Y:S03]  /*123e0*/  SYNCS.PHASECHK.TRANS64.TRYWAIT P0, [R3+URZ+0x36868], R2 ;  /* 0x03686802030075a7 */ /* 0x000066000800017f */
[----:B-1----:R-:W-:Y:S05]  /*123f0*/  @!P0 NANOSLEEP.SYNCS 0x989680 ;  /* 0x009896800000895d */ /* 0x002fea0003900000 */
[----:B------:R-:W1:Y:S02]  /*12400*/  @!P0 SYNCS.PHASECHK.TRANS64 P0, [R3+URZ+0x36868], R2 ;  /* 0x03686802030085a7 */ /* 0x000e64000800007f */
[----:B-1----:R-:W-:Y:S05]  /*12410*/  @!P0 BRA `(.L_x_3296) ;  /* 0xfffffffc00ec8947 */ /* 0x002fea000383ffff */
[----:B------:R-:W-:Y:S05]  /*12420*/  BRA `(.L_x_3365) ;  /* 0xffffffd800987947 */ /* 0x000fea000383ffff */
.L_x_3306:
[----:B-1----:R-:W-:-:S04]  /*12430*/  IMAD.U32 R3, RZ, RZ, UR38 ;  /* 0x00000026ff037e24 */ /* 0x002fc8000f8e00ff */
[----:B------:R1:W2:Y:S03]  /*12440*/  SYNCS.PHASECHK.TRANS64.TRYWAIT P0, [R3+URZ+0x36848], R2 ;  /* 0x03684802030075a7 */ /* 0x0002a6000800017f */
[----:B--2---:R-:W-:Y:S05]  /*12450*/  @!P0 NANOSLEEP.SYNCS 0x989680 ;  /* 0x009896800000895d */ /* 0x004fea0003900000 */
[----:B------:R-:W2:Y:S02]  /*12460*/  @!P0 SYNCS.PHASECHK.TRANS64 P0, [R3+URZ+0x36848], R2 ;  /* 0x03684802030085a7 */ /* 0x000ea4000800007f */
[----:B--2---:R-:W-:Y:S05]  /*12470*/  @!P0 BRA `(.L_x_3306) ;  /* 0xfffffffc00ec8947 */ /* 0x004fea000383ffff */
[----:B------:R-:W-:Y:S05]  /*12480*/  BRA `(.L_x_3366) ;  /* 0xffffffe000087947 */ /* 0x000fea000383ffff */
.L_x_3313:
[----:B0-----:R-:W-:-:S04]  /*12490*/  MOV R3, UR38 ;  /* 0x0000002600037c02 */ /* 0x001fc80008000f00 */
[----:B------:R0:W1:Y:S03]  /*124a0*/  SYNCS.PHASECHK.TRANS64.TRYWAIT P0, [R3+URZ+0x36860], R2 ;  /* 0x03686002030075a7 */ /* 0x000066000800017f */
[----:B-1----:R-:W-:Y:S05]  /*124b0*/  @!P0 NANOSLEEP.SYNCS 0x989680 ;  /* 0x009896800000895d */ /* 0x002fea0003900000 */
[----:B------:R-:W1:Y:S02]  /*124c0*/  @!P0 SYNCS.PHASECHK.TRANS64 P0, [R3+URZ+0x36860], R2 ;  /* 0x03686002030085a7 */ /* 0x000e64000800007f */
[----:B-1----:R-:W-:Y:S05]  /*124d0*/  @!P0 BRA `(.L_x_3313) ;  /* 0xfffffffc00ec8947 */ /* 0x002fea000383ffff */
[----:B------:R-:W-:Y:S05]  /*124e0*/  BRA `(.L_x_3367) ;  /* 0xffffffe000dc7947 */ /* 0x000fea000383ffff */
.L_x_3322:
[----:B0-----:R0:W1:Y:S02]  /*124f0*/  SYNCS.PHASECHK.TRANS64.TRYWAIT P0, [R3+URZ+0x36860], R2 ;  /* 0x03686002030075a7 */ /* 0x001064000800017f */
[----:B-1----:R-:W-:Y:S05]  /*12500*/  @!P0 NANOSLEEP.SYNCS 0x989680 ;  /* 0x009896800000895d */ /* 0x002fea0003900000 */
[----:B------:R-:W1:Y:S02]  /*12510*/  @!P0 SYNCS.PHASECHK.TRANS64 P0, [R3+URZ+0x36860], R2 ;  /* 0x03686002030085a7 */ /* 0x000e64000800007f */
[----:B-1----:R-:W-:Y:S05]  /*12520*/  @!P0 BRA `(.L_x_3322) ;  /* 0xfffffffc00f08947 */ /* 0x002fea000383ffff */
[----:B------:R-:W-:Y:S05]  /*12530*/  BRA `(.L_x_3368) ;  /* 0xffffffe400dc7947 */ /* 0x000fea000383ffff */
.L_x_3328:
[----:B0-----:R0:W1:Y:S02]  /*12540*/  SYNCS.PHASECHK.TRANS64.TRYWAIT P0, [R2+URZ+0x36820], R3 ;  /* 0x03682003020075a7 */ /* 0x001064000800017f */
[----:B-1----:R-:W-:Y:S05]  /*12550*/  @!P0 NANOSLEEP.SYNCS 0x989680 ;  /* 0x009896800000895d */ /* 0x002fea0003900000 */
[----:B------:R-:W1:Y:S02]  /*12560*/  @!P0 SYNCS.PHASECHK.TRANS64 P0, [R2+URZ+0x36820], R3 ;  /* 0x03682003020085a7 */ /* 0x000e64000800007f */
[----:B-1----:R-:W-:Y:S05]  /*12570*/  @!P0 BRA `(.L_x_3328) ;  /* 0xfffffffc00f08947 */ /* 0x002fea000383ffff */
[----:B------:R-:W-:Y:S05]  /*12580*/  BRA `(.L_x_3369) ;  /* 0xffffffe800e07947 */ /* 0x000fea000383ffff */
.L_x_3329:
        /* <DEDUP_REMOVED lines=11> */
.L_x_3371:
[----:B------:R-:W-:Y:S05]  /*12640*/  BSYNC B0 ;  /* 0x0000000000007941 */ /* 0x000fea0003800000 */
.L_x_3370:
[----:B------:R-:W-:Y:S05]  /*12650*/  BRA `(.L_x_3372) ;  /* 0xffffffe800c47947 */ /* 0x000fea000383ffff */
.L_x_3330:
[----:B------:R-:W-:Y:S01]  /*12660*/  BSSY B0, `(.L_x_3373) ;  /* 0x0000006000007945 */ /* 0x000fe20003800000 */
[----:B------:R-:W-:-:S07]  /*12670*/  IMAD.MOV.U32 R15, RZ, RZ, -0x1 ;  /* 0xffffffffff0f7424 */ /* 0x000fce00078e00ff */
[----:B0-----:R-:W-:Y:S05]  /*12680*/  WARPSYNC.COLLECTIVE R15, `(.L_x_3374) ;  /* 0x000000000f0c7348 */ /* 0x001fea0003c00000 */
[----:B------:R-:W-:Y:S02]  /*12690*/  ELECT P6, UR62, PT ;  /* 0x00000000003e782f */ /* 0x000fe400038c0000 */
[----:B------:R-:W-:Y:S01]  /*126a0*/  MOV R14, UR62 ;  /* 0x0000003e000e7c02 */ /* 0x000fe20008000f00 */
[----:B0-----:R-:W-:Y:S10]  /*126b0*/  ENDCOLLECTIVE ;  /* 0x000000000000791b */ /* 0x001ff40003800000 */
.L_x_3374:
[----:B------:R-:W-:Y:S05]  /*126c0*/  BSYNC B0 ;  /* 0x0000000000007941 */ /* 0x000fea0003800000 */
.L_x_3373:
[----:B------:R-:W-:Y:S05]  /*126d0*/  BRA `(.L_x_3375) ;  /* 0xffffffe800b87947 */ /* 0x000fea000383ffff */
.L_x_3332:
[----:B0-----:R0:W1:Y:S02]  /*126e0*/  SYNCS.PHASECHK.TRANS64.TRYWAIT P0, [R7+URZ], R4 ;  /* 0x00000004070075a7 */ /* 0x001064000800017f */
[----:B-1----:R-:W-:Y:S05]  /*126f0*/  @!P0 NANOSLEEP.SYNCS 0x989680 ;  /* 0x009896800000895d */ /* 0x002fea0003900000 */
[----:B------:R-:W1:Y:S02]  /*12700*/  @!P0 SYNCS.PHASECHK.TRANS64 P0, [R7+URZ], R4 ;  /* 0x00000004070085a7 */ /* 0x000e64000800007f */
[----:B-1----:R-:W-:Y:S05]  /*12710*/  @!P0 BRA `(.L_x_3332) ;  /* 0xfffffffc00f08947 */ /* 0x002fea000383ffff */
[----:B------:R-:W-:Y:S05]  /*12720*/  BRA `(.L_x_3376) ;  /* 0xffffffe800f47947 */ /* 0x000fea000383ffff */
.L_x_3333:
[----:B-1----:R1:W2:Y:S02]  /*12730*/  SYNCS.PHASECHK.TRANS64.TRYWAIT P0, [R8+URZ], R5 ;  /* 0x00000005080075a7 */ /* 0x0022a4000800017f */
[----:B--2---:R-:W-:Y:S05]  /*12740*/  @!P0 NANOSLEEP.SYNCS 0x989680 ;  /* 0x009896800000895d */ /* 0x004fea0003900000 */
[----:B------:R-:W2:Y:S02]  /*12750*/  @!P0 SYNCS.PHASECHK.TRANS64 P0, [R8+URZ], R5 ;  /* 0x00000005080085a7 */ /* 0x000ea4000800007f */
[----:B--2---:R-:W-:Y:S05]  /*12760*/  @!P0 BRA `(.L_x_3333) ;  /* 0xfffffffc00f08947 */ /* 0x004fea000383ffff */
[----:B------:R-:W-:Y:S05]  /*12770*/  BRA `(.L_x_3377) ;  /* 0xffffffe800e87947 */ /* 0x000fea000383ffff */
.L_x_3335:
[----:B0-----:R0:W2:Y:S02]  /*12780*/  SYNCS.PHASECHK.TRANS64.TRYWAIT P0, [R7+URZ], R4 ;  /* 0x00000004070075a7 */ /* 0x0010a4000800017f */
[----:B--2---:R-:W-:Y:S05]  /*12790*/  @!P0 NANOSLEEP.SYNCS 0x989680 ;  /* 0x009896800000895d */ /* 0x004fea0003900000 */
[----:B------:R-:W2:Y:S02]  /*127a0*/  @!P0 SYNCS.PHASECHK.TRANS64 P0, [R7+URZ], R4 ;  /* 0x00000004070085a7 */ /* 0x000ea4000800007f */
[----:B--2---:R-:W-:Y:S05]  /*127b0*/  @!P0 BRA `(.L_x_3335) ;  /* 0xfffffffc00f08947 */ /* 0x004fea000383ffff */
[----:B------:R-:W-:Y:S05]  /*127c0*/  BRA `(.L_x_3378) ;  /* 0xffffffe800ec7947 */ /* 0x000fea000383ffff */
.L_x_3379:
        /* <DEDUP_REMOVED lines=11> */
.L_x_14848:


//--------------------- .text._ZN7cutlass13device_kernelIN5flash11enable_sm90INS1_16FlashAttnFwdSm90INS1_25CollectiveMainloopFwdSm90ILi2EN4cute5tupleIJNS5_1CILi1EEES8_S8_EEENS6_IJNS7_ILi128EEENS7_ILi112EEENS7_ILi192EEEEEELi192ENS_6half_tEfNS_4arch4Sm90ELb0ELb0ELb0ELb1ELb0ELb0ELb0ELb1ELb1ELb1ELb1ELb0EEENS1_21CollectiveEpilogueFwdINS6_IJSA_SC_SB_EEES9_SE_SG_Li256ELb1ELb1ELb1ELb0EEENS1_36VarlenDynamicPersistentTileSchedulerILi128ELi112ELi256ELi128ELb1ELb1ELb1ELb0ELb1ELb1EEEEEEEEEvNT_6ParamsE --------------------------
	.section	.text._ZN7cutlass13device_kernelIN5flash11enable_sm90INS1_16FlashAttnFwdSm90INS1_25CollectiveMainloopFwdSm90ILi2EN4cute5tupleIJNS5_1CILi1EEES8_S8_EEENS6_IJNS7_ILi128EEENS7_ILi112EEENS7_ILi192EEEEEELi192ENS_6half_tEfNS_4arch4Sm90ELb0ELb0ELb0ELb1ELb0ELb0ELb0ELb1ELb1ELb1ELb1ELb0EEENS1_21CollectiveEpilogueFwdINS6_IJSA_SC_SB_EEES9_SE_SG_Li256ELb1ELb1ELb1ELb0EEENS1_36VarlenDynamicPersistentTileSchedulerILi128ELi112ELi256ELi128ELb1ELb1ELb1ELb0ELb1ELb1EEEEEEEEEvNT_6ParamsE,"ax",@progbits
	.align	128
.text._ZN7cutlass13device_kernelIN5flash11enable_sm90INS1_16FlashAttnFwdSm90INS1_25CollectiveMainloopFwdSm90ILi2EN4cute5tupleIJNS5_1CILi1EEES8_S8_EEENS6_IJNS7_ILi128EEENS7_ILi112EEENS7_ILi192EEEEEELi192ENS_6half_tEfNS_4arch4Sm90ELb0ELb0ELb0ELb1ELb0ELb0ELb0ELb1ELb1ELb1ELb1ELb0EEENS1_21CollectiveEpilogueFwdINS6_IJSA_SC_SB_EEES9_SE_SG_Li256ELb1ELb1ELb1ELb0EEENS1_36VarlenDynamicPersistentTileSchedulerILi128ELi112ELi256ELi128ELb1ELb1ELb1ELb0ELb1ELb1EEEEEEEEEvNT_6ParamsE:
        .type           _ZN7cutlass13device_kernelIN5flash11enable_sm90INS1_16FlashAttnFwdSm90INS1_25CollectiveMainloopFwdSm90ILi2EN4cute5tupleIJNS5_1CILi1EEES8_S8_EEENS6_IJNS7_ILi128EEENS7_ILi112EEENS7_ILi192EEEEEELi192ENS_6half_tEfNS_4arch4Sm90ELb0ELb0ELb0ELb1ELb0ELb0ELb0ELb1ELb1ELb1ELb1ELb0EEENS1_21CollectiveEpilogueFwdINS6_IJSA_SC_SB_EEES9_SE_SG_Li256ELb1ELb1ELb1ELb0EEENS1_36VarlenDynamicPersistentTileSchedulerILi128ELi112ELi256ELi128ELb1ELb1ELb1ELb0ELb1ELb1EEEEEEEEEvNT_6ParamsE,@function
        .size           _ZN7cutlass13device_kernelIN5flash11enable_sm90INS1_16FlashAttnFwdSm90INS1_25CollectiveMainloopFwdSm90ILi2EN4cute5tupleIJNS5_1CILi1EEES8_S8_EEENS6_IJNS7_ILi128EEENS7_ILi112EEENS7_ILi192EEEEEELi192ENS_6half_tEfNS_4arch4Sm90ELb0ELb0ELb0ELb1ELb0ELb0ELb0ELb1ELb1ELb1ELb1ELb0EEENS1_21CollectiveEpilogueFwdINS6_IJSA_SC_SB_EEES9_SE_SG_Li256ELb1ELb1ELb1ELb0EEENS1_36VarlenDynamicPersistentTileSchedulerILi128ELi112ELi256ELi128ELb1ELb1ELb1ELb0ELb1ELb1EEEEEEEEEvNT_6ParamsE,(.L_x_14849 - _ZN7cutlass13device_kernelIN5flash11enable_sm90INS1_16FlashAttnFwdSm90INS1_25CollectiveMainloopFwdSm90ILi2EN4cute5tupleIJNS5_1CILi1EEES8_S8_EEENS6_IJNS7_ILi128EEENS7_ILi112EEENS7_ILi192EEEEEELi192ENS_6half_tEfNS_4arch4Sm90ELb0ELb0ELb0ELb1ELb0ELb0ELb0ELb1ELb1ELb1ELb1ELb0EEENS1_21CollectiveEpilogueFwdINS6_IJSA_SC_SB_EEES9_SE_SG_Li256ELb1ELb1ELb1ELb0EEENS1_36VarlenDynamicPersistentTileSchedulerILi128ELi112ELi256ELi128ELb1ELb1ELb1ELb0ELb1ELb1EEEEEEEEEvNT_6ParamsE)
        .other          _ZN7cutlass13device_kernelIN5flash11enable_sm90INS1_16FlashAttnFwdSm90INS1_25CollectiveMainloopFwdSm90ILi2EN4cute5tupleIJNS5_1CILi1EEES8_S8_EEENS6_IJNS7_ILi128EEENS7_ILi112EEENS7_ILi192EEEEEELi192ENS_6half_tEfNS_4arch4Sm90ELb0ELb0ELb0ELb1ELb0ELb0ELb0ELb1ELb1ELb1ELb1ELb0EEENS1_21CollectiveEpilogueFwdINS6_IJSA_SC_SB_EEES9_SE_SG_Li256ELb1ELb1ELb1ELb0EEENS1_36VarlenDynamicPersistentTileSchedulerILi128ELi112ELi256ELi128ELb1ELb1ELb1ELb0ELb1ELb1EEEEEEEEEvNT_6ParamsE,@"STO_CUDA_ENTRY STV_DEFAULT"
_ZN7cutlass13device_kernelIN5flash11enable_sm90INS1_16FlashAttnFwdSm90INS1_25CollectiveMainloopFwdSm90ILi2EN4cute5tupleIJNS5_1CILi1EEES8_S8_EEENS6_IJNS7_ILi128EEENS7_ILi112EEENS7_ILi192EEEEEELi192ENS_6half_tEfNS_4arch4Sm90ELb0ELb0ELb0ELb1ELb0ELb0ELb0ELb1ELb1ELb1ELb1ELb0EEENS1_21CollectiveEpilogueFwdINS6_IJSA_SC_SB_EEES9_SE_SG_Li256ELb1ELb1ELb1ELb0EEENS1_36VarlenDynamicPersistentTileSchedulerILi128ELi112ELi256ELi128ELb1ELb1ELb1ELb0ELb1ELb1EEEEEEEEEvNT_6ParamsE:
        /* <DEDUP_REMOVED lines=18> */
.L_x_3381:
[----:B------:R-:W-:Y:S05]  /*0120*/  BSYNC B0 ;  /* 0x0000000000007941 */ /* 0x000fea0003800000 */
.L_x_3380:
        /* <DEDUP_REMOVED lines=41> */
.L_x_3382:
        /* <DEDUP_REMOVED lines=22> */
.L_x_3383:
        /* <DEDUP_REMOVED lines=18> */
.L_x_3384:
        /* <DEDUP_REMOVED lines=22> */
.L_x_3385:
        /* <DEDUP_REMOVED lines=22> */
.L_x_3386:
        /* <DEDUP_REMOVED lines=8> */
.L_x_3388:
        /* <DEDUP_REMOVED lines=14> */
[----:B0-----:R-:W2:Y:S01]  /*0a60*/  LDL R2, [R1+0x64] ;  /* 0x0000640001027983 */ /* 0x001ea20000100800 */
[----:B------:R-:W-:Y:S01]  /*0a70*/  R2UR UR5, R9 ;  /* 0x00000000090572ca */ /* 0x000fe200000e0000 */
[----:B------:R-:W-:Y:S01]  /*0a80*/  IMAD.MOV.U32 R232, RZ, RZ, RZ ;  /* 0x000000ffffe87224 */ /* 0x000fe200078e00ff */
[----:B------:R-:W-:Y:S01]  /*0a90*/  R2UR UR6, R10 ;  /* 0x000000000a0672ca */ /* 0x000fe200000e0000 */
[----:B------:R-:W0:Y:S01]  /*0aa0*/  S2R R0, SR_TID.X ;  /* 0x0000000000007919 */ /* 0x000e220000002100 */
[----:B------:R-:W-:Y:S02]  /*0ab0*/  R2UR UR7, R11 ;  /* 0x000000000b0772ca */ /* 0x000fe400000e0000 */
[----:B------:R-:W-:Y:S01]  /*0ac0*/  CS2R R16, SRZ ;  /* 0x0000000000107805 */ /* 0x000fe2000001ff00 */
[----:B0-----:R-:W-:-:S05]  /*0ad0*/  VIADD R12, R0, 0xffffff80 ;  /* 0xffffff80000c7836 */ /* 0x001fca0000000000 */
[----:B------:R-:W-:-:S04]  /*0ae0*/  SHF.R.S32.HI R0, RZ, 0x1f, R12 ;  /* 0x0000001fff007819 */ /* 0x000fc8000001140c */
[CC--:B------:R-:W-:Y:S02]  /*0af0*/  LEA.HI R4, R0.reuse, R12.reuse, RZ, 0x5 ;  /* 0x0000000c00047211 */ /* 0x0c0fe400078f28ff */
[CC--:B------:R-:W-:Y:S02]  /*0b00*/  LEA.HI R3, R0.reuse, R12.reuse, RZ, 0x4 ;  /* 0x0000000c00037211 */ /* 0x0c0fe400078f20ff */
[----:B------:R-:W-:Y:S01]  /*0b10*/  LEA.HI R11, R0, R12, RZ, 0x2 ;  /* 0x0000000c000b7211 */ /* 0x000fe200078f10ff */
[----:B------:R-:W-:Y:S01]  /*0b20*/  IMAD.SHL.U32 R5, R4, 0x20, RZ ;  /* 0x0000002004057824 */ /* 0x000fe200078e00ff */
[----:B------:R-:W-:Y:S02]  /*0b30*/  LOP3.LUT R4, R3, 0x3fffff0, RZ, 0xc0, !PT ;  /* 0x03fffff003047812 */ /* 0x000fe400078ec0ff */
[----:B------:R-:W-:Y:S02]  /*0b40*/  LOP3.LUT R11, R11, 0xfffffffc, RZ, 0xc0, !PT ;  /* 0xfffffffc0b0b7812 */ /* 0x000fe400078ec0ff */
[----:B------:R-:W-:Y:S01]  /*0b50*/  LOP3.LUT R5, R5, 0xfffffc00, RZ, 0xc0, !PT ;  /* 0xfffffc0005057812 */ /* 0x000fe200078ec0ff */
[----:B------:R-:W-:-:S02]  /*0b60*/  IMAD.IADD R4, R12, 0x1, -R4 ;  /* 0x000000010c047824 */ /* 0x000fc400078e0a04 */
[----:B------:R-:W-:Y:S01]  /*0b70*/  IMAD.IADD R11, R12, 0x1, -R11 ;  /* 0x000000010c0b7824 */ /* 0x000fe200078e0a0b */
[----:B--2---:R-:W-:Y:S02]  /*0b80*/  R2UR UR4, R2 ;  /* 0x00000000020472ca */ /* 0x004fe400000e0000 */
[CC--:B------:R-:W-:Y:S02]  /*0b90*/  LEA.HI R2, R0.reuse, R12.reuse, RZ, 0x7 ;  /* 0x0000000c00027211 */ /* 0x0c0fe400078f38ff */
[----:B------:R-:W-:Y:S02]  /*0ba0*/  LEA.HI R0, R0, R12, RZ, 0x3 ;  /* 0x0000000c00007211 */ /* 0x000fe400078f18ff */
[----:B------:R-:W-:Y:S02]  /*0bb0*/  LOP3.LUT R234, R2, 0xffffff80, RZ, 0xc0, !PT ;  /* 0xffffff8002ea7812 */ /* 0x000fe400078ec0ff */
[----:B------:R-:W-:Y:S02]  /*0bc0*/  SHF.R.S32.HI R13, RZ, 0x7, R2 ;  /* 0x00000007ff0d7819 */ /* 0x000fe40000011402 */
[----:B------:R-:W-:Y:S01]  /*0bd0*/  LOP3.LUT R19, R0, 0xfffffff8, RZ, 0xc0, !PT ;  /* 0xfffffff800137812 */ /* 0x000fe200078ec0ff */
[----:B------:R-:W-:Y:S01]  /*0be0*/  IMAD.IADD R234, R12, 0x1, -R234 ;  /* 0x000000010cea7824 */ /* 0x000fe200078e0aea */
[----:B------:R-:W-:Y:S01]  /*0bf0*/  LEA.HI R2, R2, R13, RZ, 0x1 ;  /* 0x0000000d02027211 */ /* 0x000fe200078f08ff */
[----:B------:R-:W-:Y:S01]  /*0c00*/  ULOP3.LUT UR4, UR4, 0x1, URZ, 0xfc, !UPT ;  /* 0x0000000104047892 */ /* 0x000fe2000f8efc3f */
[----:B------:R-:W-:Y:S01]  /*0c10*/  SHF.R.S32.HI R230, RZ, 0x3, R0 ;  /* 0x00000003ffe67819 */ /* 0x000fe20000011400 */
[----:B------:R-:W-:Y:S01]  /*0c20*/  IMAD.IADD R19, R12, 0x1, -R19 ;  /* 0x000000010c137824 */ /* 0x000fe200078e0a13 */
[----:B------:R-:W-:-:S02]  /*0c30*/  SHF.R.S32.HI R7, RZ, 0x1f, R234 ;  /* 0x0000001fff077819 */ /* 0x000fc400000114ea */
[----:B------:R-:W-:Y:S02]  /*0c40*/  LOP3.LUT R2, R2, 0x3fffffe, RZ, 0xc0, !PT ;  /* 0x03fffffe02027812 */ /* 0x000fe400078ec0ff */
[CC--:B------:R-:W-:Y:S02]  /*0c50*/  LEA.HI R8, R7.reuse, R234.reuse, RZ, 0x2 ;  /* 0x000000ea07087211 */ /* 0x0c0fe400078f10ff */
[----:B------:R-:W-:Y:S01]  /*0c60*/  LEA.HI R7, R7, R234, RZ, 0x5 ;  /* 0x000000ea07077211 */ /* 0x000fe200078f28ff */
[----:B------:R-:W-:Y:S01]  /*0c70*/  IMAD.IADD R2, R13, 0x1, -R2 ;  /* 0x000000010d027824 */ /* 0x000fe200078e0a02 */
[--C-:B------:R-:W-:Y:S02]  /*0c80*/  SHF.R.S32.HI R9, RZ, 0x2, R8.reuse ;  /* 0x00000002ff097819 */ /* 0x100fe40000011408 */
[----:B------:R-:W-:Y:S02]  /*0c90*/  SHF.R.S32.HI R6, RZ, 0x1f, R8 ;  /* 0x0000001fff067819 */ /* 0x000fe40000011408 */
[----:B------:R-:W-:-:S02]  /*0ca0*/  SHF.R.S32.HI R7, RZ, 0x5, R7 ;  /* 0x00000005ff077819 */ /* 0x000fc40000011407 */
[----:B------:R-:W-:-:S04]  /*0cb0*/  LEA.HI R6, R6, R9, RZ, 0x3 ;  /* 0x0000000906067211 */ /* 0x000fc800078f18ff */
[----:B------:R-:W-:Y:S01]  /*0cc0*/  LOP3.LUT R10, R6, 0xfffffff8, RZ, 0xc0, !PT ;  /* 0xfffffff8060a7812 */ /* 0x000fe200078ec0ff */
[----:B------:R-:W-:Y:S01]  /*0cd0*/  IMAD R6, R4, 0x40, R5 ;  /* 0x0000004004067824 */ /* 0x000fe200078e0205 */
[----:B------:R-:W-:Y:S02]  /*0ce0*/  SHF.R.S32.HI R4, RZ, 0x4, R3 ;  /* 0x00000004ff047819 */ /* 0x000fe40000011403 */
[----:B------:R-:W-:Y:S01]  /*0cf0*/  LEA.HI R5, R11, R11, RZ, 0x1 ;  /* 0x0000000b0b057211 */ /* 0x000fe200078f08ff */
[----:B------:R-:W-:Y:S01]  /*0d00*/  IMAD.IADD R10, R9, 0x1, -R10 ;  /* 0x00000001090a7824 */ /* 0x000fe200078e0a0a */
[----:B------:R-:W-:-:S03]  /*0d10*/  LEA.HI R3, R3, R4, RZ, 0x1 ;  /* 0x0000000403037211 */ /* 0x000fc600078f08ff */
[----:B------:R-:W-:Y:S01]  /*0d20*/  IMAD R7, R7, 0x10, R10 ;  /* 0x0000001007077824 */ /* 0x000fe200078e020a */
[----:B------:R-:W-:-:S03]  /*0d30*/  LOP3.LUT R3, R3, 0x1ffffffe, RZ, 0xc0, !PT ;  /* 0x1ffffffe03037812 */ /* 0x000fc600078ec0ff */
[----:B------:R-:W-:Y:S02]  /*0d40*/  IMAD R2, R2, 0x40, R7 ;  /* 0x0000004002027824 */ /* 0x000fe400078e0207 */
[----:B------:R-:W-:Y:S01]  /*0d50*/  IMAD.IADD R3, R4, 0x1, -R3 ;  /* 0x0000000104037824 */ /* 0x000fe200078e0a03 */
[----:B------:R-:W-:-:S03]  /*0d60*/  LOP3.LUT R4, R5, 0x1ffffffe, RZ, 0xc0, !PT ;  /* 0x1ffffffe05047812 */ /* 0x000fc600078ec0ff */
[----:B------:R-:W-:Y:S01]  /*0d70*/  IMAD R5, R3, 0x8, R6 ;  /* 0x0000000803057824 */ /* 0x000fe200078e0206 */
[----:B------:R-:W-:Y:S01]  /*0d80*/  LOP3.LUT R3, R8, 0x7ffffffc, RZ, 0xc0, !PT ;  /* 0x7ffffffc08037812 */ /* 0x000fe200078ec0ff */
[----:B------:R-:W-:-:S03]  /*0d90*/  IMAD.IADD R4, R11, 0x1, -R4 ;  /* 0x000000010b047824 */ /* 0x000fc600078e0a04 */
[----:B------:R0:W-:Y:S01]  /*0da0*/  STL [R1+0x5c], R5 ;  /* 0x00005c0501007387 */ /* 0x0001e20000100800 */
[----:B------:R-:W-:-:S03]  /*0db0*/  IMAD.IADD R3, R234, 0x1, -R3 ;  /* 0x00000001ea037824 */ /* 0x000fc600078e0a03 */
[----:B------:R-:W-:Y:S01]  /*0dc0*/  STL [R1+0x54], R2 ;  /* 0x0000540201007387 */ /* 0x000fe20000100800 */
[----:B------:R-:W-:-:S04]  /*0dd0*/  IMAD.SHL.U32 R204, R3, 0x2, RZ ;  /* 0x0000000203cc7824 */ /* 0x000fc800078e00ff */
[C---:B------:R-:W-:Y:S02]  /*0de0*/  VIADD R226, R204.reuse, 0x10 ;  /* 0x00000010cce27836 */ /* 0x040fe40000000000 */
[C---:B------:R-:W-:Y:S02]  /*0df0*/  VIADD R223, R204.reuse, 0x28 ;  /* 0x00000028ccdf7836 */ /* 0x040fe40000000000 */
        /* <DEDUP_REMOVED lines=12> */
[----:B------:R-:W-:Y:S01]  /*0ec0*/  VIADD R227, R204, 0x8 ;  /* 0x00000008cce37836 */ /* 0x000fe20000000000 */
[----:B------:R-:W-:Y:S01]  /*0ed0*/  SHF.R.S32.HI R0, RZ, 0x1f, R208 ;  /* 0x0000001fff007819 */ /* 0x000fe200000114d0 */
[----:B------:R-:W-:Y:S01]  /*0ee0*/  IMAD R0, R4, 0x8, R2 ;  /* 0x0000000804007824 */ /* 0x000fe200078e0202 */
[----:B------:R0:W-:Y:S01]  /*0ef0*/  STL [R1+0x60], R5 ;  /* 0x0000600501007387 */ /* 0x0001e20000100800 */
[C---:B------:R-:W-:Y:S01]  /*0f00*/  VIADD R225, R204.reuse, 0x18 ;  /* 0x00000018cce17836 */ /* 0x040fe20000000000 */
[----:B------:R-:W-:Y:S01]  /*0f10*/  SHF.R.S32.HI R3, RZ, 0x1f, R227 ;  /* 0x0000001fff037819 */ /* 0x000fe200000114e3 */
[C---:B------:R-:W-:Y:S01]  /*0f20*/  VIADD R224, R204.reuse, 0x20 ;  /* 0x00000020cce07836 */ /* 0x040fe20000000000 */
[----:B------:R1:W-:Y:S01]  /*0f30*/  STL [R1+0x58], R0 ;  /* 0x0000580001007387 */ /* 0x0003e20000100800 */
[----:B------:R-:W-:-:S02]  /*0f40*/  VIADD R222, R204, 0x30 ;  /* 0x00000030ccde7836 */ /* 0x000fc40000000000 */
[C---:B------:R-:W-:Y:S01]  /*0f50*/  VIADD R221, R204.reuse, 0x38 ;  /* 0x00000038ccdd7836 */ /* 0x040fe20000000000 */
[----:B------:R-:W-:Y:S01]  /*0f60*/  SHF.R.S32.HI R3, RZ, 0x1f, R224 ;  /* 0x0000001fff037819 */ /* 0x000fe200000114e0 */
        /* <DEDUP_REMOVED lines=24> */
[----:B-1----:R-:W-:-:S07]  /*10f0*/  SHF.R.S32.HI R235, RZ, 0x1f, R205 ;  /* 0x0000001fffeb7819 */ /* 0x002fce00000114cd */
.L_x_3435:
[----:B------:R-:W-:Y:S01]  /*1100*/  ULDC.64 UR8, c[0x0][0xc88] ;  /* 0x0003220000087ab9 */ /* 0x000fe20000000a00 */
[----:B------:R-:W-:Y:S01]  /*1110*/  ULDC.64 UR12, c[0x0][0x208] ;  /* 0x00008200000c7ab9 */ /* 0x000fe20000000a00 */
[----:B------:R-:W-:Y:S01]  /*1120*/  UIMAD.WIDE UR8, UR7, 0x4, UR8 ;  /* 0x00000004070878a5 */ /* 0x000fe2000f8e0208 */
[----:B------:R-:W-:-:S05]  /*1130*/  ULDC.64 UR10, c[0x0][0xa20] ;  /* 0x00028800000a7ab9 */ /* 0x000fca0000000a00 */
[----:B0-2-4-:R-:W-:Y:S02]  /*1140*/  IMAD.U32 R2, RZ, RZ, UR8 ;  /* 0x00000008ff027e24 */ /* 0x015fe4000f8e00ff */
        /* <DEDUP_REMOVED lines=10> */
[----:B------:R-:W-:Y:S01]  /*11f0*/  USHF.R.S32.HI UR14, URZ, 0x1f, UR4 ;  /* 0x0000001f3f0e7899 */ /* 0x000fe20008011404 */
[----:B------:R-:W-:Y:S01]  /*1200*/  IMAD.U32 R229, RZ, RZ, UR5 ;  /* 0x00000005ffe57e24 */ /* 0x000fe2000f8e00ff */
[----:B------:R-:W-:Y:S02]  /*1210*/  @UP0 ULEA UR8, UP2, UR4, UR8, 0x2 ;  /* 0x0000000804080291 */ /* 0x000fe4000f84103f */
[----:B------:R-:W-:Y:S02]  /*1220*/  IMAD.U32 R231, RZ, RZ, UR4 ;  /* 0x00000004ffe77e24 */ /* 0x000fe4000f8e00ff */
[----:B------:R-:W-:Y:S02]  /*1230*/  @UP0 ULEA.HI.X UR9, UR4, UR9, UR14, 0x2, UP2 ;  /* 0x0000000904090291 */ /* 0x000fe400090f140e */
[----:B------:R-:W-:Y:S01]  /*1240*/  IMAD.U32 R233, RZ, RZ, UR14 ;  /* 0x0000000effe97e24 */ /* 0x000fe2000f8e00ff */
[----:B------:R-:W-:Y:S01]  /*1250*/  @UP1 ULEA UR10, UP0, UR4, UR10, 0x2 ;  /* 0x0000000a040a1291 */ /* 0x000fe2000f80103f */
[----:B------:R-:W-:-:S03]  /*1260*/  IMAD.U32 R2, RZ, RZ, UR8 ;  /* 0x00000008ff027e24 */ /* 0x000fc6000f8e00ff */
[----:B------:R-:W-:Y:S01]  /*1270*/  @UP1 ULEA.HI.X UR11, UR4, UR11, UR14, 0x2, UP0 ;  /* 0x0000000b040b1291 */ /* 0x000fe200080f140e */
[----:B------:R-:W-:Y:S01]  /*1280*/  IMAD.U32 R3, RZ, RZ, UR9 ;  /* 0x00000009ff037e24 */ /* 0x000fe2000f8e00ff */
[----:B------:R-:W-:Y:S01]  /*1290*/  ULDC.64 UR8, c[0x0][0x418] ;  /* 0x0001060000087ab9 */ /* 0x000fe20000000a00 */
[----:B-1----:R-:W-:Y:S01]  /*12a0*/  IMAD.U32 R4, RZ, RZ, UR10 ;  /* 0x0000000aff047e24 */ /* 0x002fe2000f8e00ff */
[----:B------:R-:W-:Y:S02]  /*12b0*/  ULOP3.LUT UR5, UR6, 0xffff, URZ, 0xc0, !UPT ;  /* 0x0000ffff06057892 */ /* 0x000fe4000f8ec03f */
[----:B---3--:R-:W-:Y:S01]  /*12c0*/  IMAD.U32 R5, RZ, RZ, UR11 ;  /* 0x0000000bff057e24 */ /* 0x008fe2000f8e00ff */
[----:B------:R-:W2:Y:S01]  /*12d0*/  @P0 LDG.E R2, desc[UR12][R2.64] ;  /* 0x0000000c02020981 */ /* 0x000ea2000c1e1900 */
[----:B------:R-:W-:-:S03]  /*12e0*/  ULDC UR4, c[0x0][0x424] ;  /* 0x0001090000047ab9 */ /* 0x000fc60000000800 */
[----:B------:R-:W3:Y:S01]  /*12f0*/  @P1 LDG.E R4, desc[UR12][R4.64] ;  /* 0x0000000c04041981 */ /* 0x000ee2000c1e1900 */
[----:B------:R-:W-:Y:S01]  /*1300*/  UISETP.NE.U32.AND UP0, UPT, UR8, URZ, UPT ;  /* 0x0000003f0800728c */ /* 0x000fe2000bf05070 */
[----:B------:R-:W-:Y:S01]  /*1310*/  IMAD.U32 R228, RZ, RZ, UR5 ;  /* 0x00000005ffe47e24 */ /* 0x000fe2000f8e00ff */
[----:B------:R-:W-:Y:S01]  /*1320*/  ULDC UR5, c[0x0][0x2f0] ;  /* 0x0000bc0000057ab9 */ /* 0x000fe20000000800 */
[----:B------:R-:W-:Y:S01]  /*1330*/  UMOV UR50, URZ ;  /* 0x0000003f00327c82 */ /* 0x000fe20008000000 */
[----:B------:R-:W-:Y:S02]  /*1340*/  UISETP.NE.AND.EX UP0, UPT, UR9, URZ, UPT, UP0 ;  /* 0x0000003f0900728c */ /* 0x000fe4000bf05300 */
[----:B------:R-:W-:Y:S02]  /*1350*/  ULOP3.LUT UR7, UR6, 0xff0000, URZ, 0xc0, !UPT ;  /* 0x00ff000006077892 */ /* 0x000fe4000f8ec03f */
[----:B------:R-:W-:Y:S02]  /*1360*/  USEL UR4, UR4, 0x1, UP0 ;  /* 0x0000000104047887 */ /* 0x000fe40008000000 */
[----:B------:R-:W-:-:S02]  /*1370*/  ULOP3.LUT UR6, UR6, 0xff000000, URZ, 0xc0, !UPT ;  /* 0xff00000006067892 */ /* 0x000fc4000f8ec03f */
[----:B------:R-:W-:Y:S01]  /*1380*/  UIMAD UR4, UR4, UR5, URZ ;  /* 0x00000005040472a4 */ /* 0x000fe2000f8e023f */
[----:B--2---:R-:W-:-:S06]  /*1390*/  @P0 R2UR UR50, R2 ;  /* 0x00000000023202ca */ /* 0x004fcc00000e0000 */
[----:B---3--:R-:W-:Y:S01]  /*13a0*/  @P1 R2UR UR4, R4 ;  /* 0x00000000040412ca */ /* 0x008fe200000e0000 */
[----:B-----5:R-:W-:-:S14]  /*13b0*/  @P1 BRA `(.L_x_3389) ;  /* 0x00000000003c1947 */ /* 0x020fdc0003800000 */
        /* <DEDUP_REMOVED lines=15> */
.L_x_3389:
[----:B------:R-:W-:Y:S02]  /*14b0*/  UIADD3 UR50, -UR50, UR4, URZ ;  /* 0x0000000432327290 */ /* 0x000fe4000fffe13f */
[----:B------:R-:W-:Y:S02]  /*14c0*/  USHF.R.U32.HI UR6, URZ, 0x8, UR6 ;  /* 0x000000083f067899 */ /* 0x000fe40008011606 */
[----:B------:R-:W-:Y:S02]  /*14d0*/  UISETP.GE.AND UP0, UPT, UR50, 0x1, UPT ;  /* 0x000000013200788c */ /* 0x000fe4000bf06270 */
[----:B------:R-:W-:Y:S02]  /*14e0*/  UIADD3 UR5, UR50, 0x6f, URZ ;  /* 0x0000006f32057890 */ /* 0x000fe4000fffe03f */
[----:B------:R-:W-:Y:S02]  /*14f0*/  ULEA.HI UR7, UR7, UR6, URZ, 0x10 ;  /* 0x0000000607077291 */ /* 0x000fe4000f8f803f */
[----:B------:R-:W-:Y:S01]  /*1500*/  PLOP3.LUT P0, PT, PT, PT, UP0, 0x80, 0x0 ;  /* 0x000000000000781c */ /* 0x000fe20003f0f008 */
[----:B------:R-:W-:Y:S01]  /*1510*/  UMOV UR4, URZ ;  /* 0x0000003f00047c82 */ /* 0x000fe20008000000 */
[----:B------:R-:W-:-:S02]  /*1520*/  ULOP3.LUT UR8, UR7, 0xff, URZ, 0xc0, !UPT ;  /* 0x000000ff07087892 */ /* 0x000fc4000f8ec03f */
[----:B------:R-:W-:Y:S02]  /*1530*/  UIMAD.WIDE UR4, UR5, -0x6db6db6d, UR4 ;  /* 0x92492493050478a5 */ /* 0x000fe4000f8e0204 */
[----:B------:R-:W-:Y:S02]  /*1540*/  USHF.R.U32.HI UR7, URZ, 0x10, UR7 ;  /* 0x000000103f077899 */ /* 0x000fe40008011607 */
[----:B------:R-:W-:Y:S01]  /*1550*/  USHF.R.U32.HI UR6, URZ, 0x1f, UR5 ;  /* 0x0000001f3f067899 */ /* 0x000fe20008011605 */
[----:B------:R-:W-:Y:S02]  /*1560*/  IMAD.U32 R23, RZ, RZ, UR8 ;  /* 0x00000008ff177e24 */ /* 0x000fe4000f8e00ff */
        /* <DEDUP_REMOVED lines=41> */
.L_x_3390:
        /* <DEDUP_REMOVED lines=21> */
[----:B------:R-:W-:Y:S02]  /*1950*/  CS2R R92, SRZ ;  /* 0x00000000005c7805 */ /* 0x000fe4000001ff00 */
[----:B------:R-:W-:-:S02]  /*1960*/  CS2R R124, SRZ ;  /* 0x00000000007c7805 */ /* 0x000fc4000001ff00 */
[----:B------:R-:W-:Y:S01]  /*1970*/  R2UR UR51, R0 ;  /* 0x00000000003372ca */ /* 0x000fe200000e0000 */
[----:B------:R-:W-:Y:S01]  /*1980*/  IMAD.MOV.U32 R0, RZ, RZ, RZ ;  /* 0x000000ffff007224 */ /* 0x000fe200078e00ff */
        /* <DEDUP_REMOVED lines=46> */
[----:B------:R-:W-:-:S05]  /*1c70*/  SHF.R.S32.HI R5, RZ, 0x7, R5 ;  /* 0x00000007ff057819 */ /* 0x000fca0000011405 */
        /* <DEDUP_REMOVED lines=25> */
.L_x_3392:
[----:B------:R-:W2:Y:S01]  /*1e10*/  LDL R2, [R1+0x60] ;  /* 0x0000600001027983 */ /* 0x000ea20000100800 */
[----:B------:R-:W0:Y:S01]  /*1e20*/  S2UR UR5, SR_CgaCtaId ;  /* 0x00000000000579c3 */ /* 0x000e220000008800 */
[----:B------:R-:W-:Y:S01]  /*1e30*/  LEA.HI R0, R232, R232, RZ, 0x1 ;  /* 0x000000e8e8007211 */ /* 0x000fe200078f08ff */
[----:B------:R-:W-:Y:S01]  /*1e40*/  UMOV UR4, 0x400 ;  /* 0x0000040000047882 */ /* 0x000fe20000000000 */
[----:B------:R-:W-:Y:S02]  /*1e50*/  BSSY B0, `(.L_x_3393) ;  /* 0x000000b000007945 */ /* 0x000fe40003800000 */
[----:B------:R-:W-:-:S05]  /*1e60*/  LOP3.LUT R3, R0, 0xfffffffe, RZ, 0xc0, !PT ;  /* 0xfffffffe00037812 */ /* 0x000fca00078ec0ff */
[----:B------:R-:W-:-:S05]  /*1e70*/  IMAD.IADD R3, R232, 0x1, -R3 ;  /* 0x00000001e8037824 */ /* 0x000fca00078e0a03 */
[----:B------:R-:W-:Y:S01]  /*1e80*/  SHF.L.U32 R3, R3, 0x1f, RZ ;  /* 0x0000001f03037819 */ /* 0x000fe200000006ff */
[----:B0-----:R-:W-:-:S06]  /*1e90*/  ULEA UR4, UR5, UR4, 0x18 ;  /* 0x0000000405047291 */ /* 0x001fcc000f8ec03f */
[----:B------:R-:W-:-:S04]  /*1ea0*/  IMAD.U32 R4, RZ, RZ, UR4 ;  /* 0x00000004ff047e24 */ /* 0x000fc8000f8e00ff */
[----:B------:R-:W0:Y:S01]  /*1eb0*/  SYNCS.PHASECHK.TRANS64.TRYWAIT P1, [R4+URZ+0x36800], R3 ;  /* 0x03680003040075a7 */ /* 0x000e22000802017f */
[----:B--2---:R-:W-:-:S13]  /*1ec0*/  R2UR UR6, R2 ;  /* 0x00000000020672ca */ /* 0x004fda00000e0000 */
[----:B------:R-:W-:-:S05]  /*1ed0*/  IMAD.U32 R0, RZ, RZ, UR6 ;  /* 0x00000006ff007e24 */ /* 0x000fca000f8e00ff */
[----:B------:R-:W-:Y:S01]  /*1ee0*/  ISETP.NE.AND P0, PT, R0, 0x3, PT ;  /* 0x000000030000780c */ /* 0x000fe20003f05270 */
[----:B0-----:R-:W-:-:S12]  /*1ef0*/  @!P1 BRA `(.L_x_3394) ;  /* 0x0000013c00c49947 */ /* 0x001fd80003800000 */
.L_x_3562:
[----:B------:R-:W-:Y:S05]  /*1f00*/  BSYNC B0 ;  /* 0x0000000000007941 */ /* 0x000fea0003800000 */
.L_x_3393:
[----:B------:R-:W-:Y:S05]  /*1f10*/  @!P0 BRA `(.L_x_3395) ;  /* 0x0000000000048947 */ /* 0x000fea0003800000 */
[----:B------:R-:W-:Y:S01]  /*1f20*/  BPT.TRAP 0x1 ;  /* 0x000000040000795c */ /* 0x000fe20000300000 */
.L_x_3395:
[----:B------:R-:W-:Y:S01]  /*1f30*/  IMAD R0, R16, 0x8, R4 ;  /* 0x0000000810007824 */ /* 0x000fe200078e0204 */
[----:B0-----:R-:W-:-:S04]  /*1f40*/  SHF.L.U32 R3, R17, 0x1f, RZ ;  /* 0x0000001f11037819 */ /* 0x001fc800000006ff */
[----:B------:R0:W1:Y:S01]  /*1f50*/  SYNCS.PHASECHK.TRANS64.TRYWAIT P2, [R0+URZ+0x36830], R3 ;  /* 0x03683003000075a7 */ /* 0x000062000804017f */
[----:B------:R-:W-:Y:S05]  /*1f60*/  @!P0 BRA `(.L_x_3396) ;  /* 0x0000000000048947 */ /* 0x000fea0003800000 */
[----:B------:R-:W-:Y:S01]  /*1f70*/  BPT.TRAP 0x1 ;  /* 0x000000040000795c */ /* 0x000fe20000300000 */
.L_x_3396:
[----:B------:R-:W2:Y:S01]  /*1f80*/  S2R R2, SR_TID.X ;  /* 0x0000000000027919 */ /* 0x000ea20000002100 */
[----:B------:R-:W-:Y:S01]  /*1f90*/  IMAD.MOV.U32 R119, RZ, RZ, RZ ;  /* 0x000000ffff777224 */ /* 0x000fe200078e00ff */
[----:B--2---:R-:W-:Y:S01]  /*1fa0*/  LOP3.LUT P1, RZ, R2, 0x7f, RZ, 0xc0, !PT ;  /* 0x0000007f02ff7812 */ /* 0x004fe2000782c0ff */
[----:B-1----:R-:W-:-:S12]  /*1fb0*/  @P2 BRA `(.L_x_3397) ;  /* 0x0000000000082947 */ /* 0x002fd80003800000 */
[----:B------:R-:W1:Y:S02]  /*1fc0*/  SYNCS.PHASECHK.TRANS64.TRYWAIT P2, [R0+URZ+0x36830], R3 ;  /* 0x03683003000075a7 */ /* 0x000e64000804017f */
[----:B-1----:R-:W-:Y:S05]  /*1fd0*/  @!P2 BRA `(.L_x_3398) ;  /* 0x0000013c00a0a947 */ /* 0x002fea0003800000 */
.L_x_3397:
        /* <DEDUP_REMOVED lines=8> */
[----:B------:R-:W-:Y:S01]  /*2060*/  UMOV UR9, UR53 ;  /* 0x0000003500097c82 */ /* 0x000fe20008000000 */
[----:B------:R-:W-:Y:S01]  /*2070*/  UMOV UR52, UR49 ;  /* 0x0000003100347c82 */ /* 0x000fe20008000000 */
[----:B------:R-:W-:Y:S01]  /*2080*/  UMOV UR11, 0x40000040 ;  /* 0x40000040000b7882 */ /* 0x000fe20000000000 */
[----:B------:R-:W-:Y:S01]  /*2090*/  UMOV UR8, UR52 ;  /* 0x0000003400087c82 */ /* 0x000fe20008000000 */
[----:B------:R-:W-:Y:S01]  /*20a0*/  UMOV UR12, UR52 ;  /* 0x00000034000c7c82 */ /* 0x000fe20008000000 */
[----:B------:R-:W-:Y:S01]  /*20b0*/  UMOV UR13, UR53 ;  /* 0x00000035000d7c82 */ /* 0x000fe20008000000 */
[----:B------:R-:W-:Y:S01]  /*20c0*/  UIADD3 UR4, UR4, 0x21400, URZ ;  /* 0x0002140004047890 */ /* 0x000fe2000fffe03f */
[----:B------:R-:W-:Y:S01]  /*20d0*/  MOV R2, UR53 ;  /* 0x0000003500027c02 */ /* 0x000fe20008000f00 */
[----:B------:R-:W-:Y:S01]  /*20e0*/  UMOV UR15, 0x40000040 ;  /* 0x40000040000f7882 */ /* 0x000fe20000000000 */
[----:B------:R-:W-:Y:S01]  /*20f0*/  UMOV UR16, UR52 ;  /* 0x0000003400107c82 */ /* 0x000fe20008000000 */
[----:B------:R-:W-:Y:S01]  /*2100*/  USHF.R.U32.HI UR4, URZ, 0x4, UR4 ;  /* 0x000000043f047899 */ /* 0x000fe20008011604 */
[----:B01----:R-:W-:Y:S01]  /*2110*/  MOV R3, UR52 ;  /* 0x0000003400037c02 */ /* 0x003fe20008000f00 */
[----:B------:R-:W-:Y:S01]  /*2120*/  UMOV UR17, UR53 ;  /* 0x0000003500117c82 */ /* 0x000fe20008000000 */
[----:B------:R-:W-:Y:S01]  /*2130*/  UMOV UR19, 0x40000040 ;  /* 0x4000004000137882 */ /* 0x000fe20000000000 */
[----:B------:R-:W-:Y:S01]  /*2140*/  ULOP3.LUT UR4, UR4, 0x3fff, URZ, 0xc0, !UPT ;  /* 0x00003fff04047892 */ /* 0x000fe2000f8ec03f */
[----:B------:R-:W-:Y:S01]  /*2150*/  IMAD.U32 R5, RZ, RZ, UR51 ;  /* 0x00000033ff057e24 */ /* 0x000fe2000f8e00ff */
[----:B------:R-:W-:Y:S01]  /*2160*/  UIADD3 UR20, UR49, 0x2, URZ ;  /* 0x0000000231147890 */ /* 0x000fe2000fffe03f */
[----:B------:R-:W-:Y:S01]  /*2170*/  P2R R15, PR, RZ, 0x2 ;  /* 0x00000002ff0f7803 */ /* 0x000fe20000000000 */
[----:B------:R-:W-:Y:S01]  /*2180*/  ULOP3.LUT UR5, UR4, 0x10000, URZ, 0xfc, !UPT ;  /* 0x0001000004057892 */ /* 0x000fe2000f8efc3f */
[----:B------:R-:W-:Y:S01]  /*2190*/  P2R R21, PR, RZ, 0x1 ;  /* 0x00000001ff157803 */ /* 0x000fe20000000000 */
[----:B------:R-:W-:Y:S01]  /*21a0*/  UMOV UR23, 0x40000040 ;  /* 0x4000004000177882 */ /* 0x000fe20000000000 */
[----:B------:R-:W-:Y:S01]  /*21b0*/  UMOV UR4, UR52 ;  /* 0x0000003400047c82 */ /* 0x000fe20008000000 */
[----:B------:R-:W-:Y:S01]  /*21c0*/  UIMAD UR48, UR48, 0xa80, UR5 ;  /* 0x00000a80303078a4 */ /* 0x000fe2000f8e0205 */
[--C-:B------:R-:W-:Y:S01]  /*21d0*/  IMAD.MOV.U32 R118, RZ, RZ, R119.reuse ;  /* 0x000000ffff767224 */ /* 0x100fe200078e0077 */
[----:B------:R-:W-:Y:S01]  /*21e0*/  UMOV UR27, 0x40000040 ;  /* 0x40000040001b7882 */ /* 0x000fe20000000000 */
[----:B------:R-:W-:Y:S01]  /*21f0*/  IMAD.U32 R8, RZ, RZ, UR5 ;  /* 0x00000005ff087e24 */ /* 0x000fe2000f8e00ff */
[----:B------:R-:W-:Y:S01]  /*2200*/  UIADD3 UR6, UR48, 0x80, URZ ;  /* 0x0000008030067890 */ /* 0x000fe2000fffe03f */
[--C-:B------:R-:W-:Y:S01]  /*2210*/  IMAD.MOV.U32 R117, RZ, RZ, R119.reuse ;  /* 0x000000ffff757224 */ /* 0x100fe200078e0077 */
[----:B------:R-:W-:Y:S01]  /*2220*/  UMOV UR5, UR53 ;  /* 0x0000003500057c82 */ /* 0x000fe20008000000 */
[----:B------:R-:W-:Y:S01]  /*2230*/  UMOV UR54, UR48 ;  /* 0x0000003000367c82 */ /* 0x000fe20008000000 */
[----:B------:R-:W-:Y:S01]  /*2240*/  UIADD3 UR10, UR48, 0x180, URZ ;  /* 0x00000180300a7890 */ /* 0x000fe2000fffe03f */
[----:B------:R-:W-:Y:S01]  /*2250*/  HGMMA.64x16x16.F32 R72, gdesc[UR52], RZ, !UPT, gsb0 ;  /* 0x00200000344879f0 */ /* 0x000fe2000c0008ff */
[----:B------:R-:W-:Y:S01]  /*2260*/  UIADD3 UR14, UR48, 0x200, URZ ;  /* 0x00000200300e7890 */ /* 0x000fe2000fffe03f */
[--C-:B------:R-:W-:Y:S01]  /*2270*/  IMAD.MOV.U32 R116, RZ, RZ, R119.reuse ;  /* 0x000000ffff747224 */ /* 0x100fe200078e0077 */
        /* <DEDUP_REMOVED lines=8> */
[----:B------:R-:W-:Y:S01]  /*2300*/  UMOV UR31, 0x40000040 ;  /* 0x40000040001f7882 */ /* 0x000fe20000000000 */
        /* <DEDUP_REMOVED lines=28> */
[--C-:B------:R-:W-:Y:S01]  /*24d0*/  IMAD.MOV.U32 R95, RZ, RZ, R119.reuse ;  /* 0x000000ffff5f7224 */ /* 0x100fe200078e0077 */
[----:B------:R-:W-:Y:S02]  /*24e0*/  WARPGROUP.DEPBAR.LE gsb0, 0x0 ;  /* 0x00008000000079c5 */ /* 0x000fe40000010000 */
[----:B------:R-:W-:Y:S01]  /*24f0*/  WARPGROUP.ARRIVE ;  /* 0x00000000000079c5 */ /* 0x000fe20000000000 */
[----:B------:R-:W-:-:S02]  /*2500*/  IMAD.MOV.U32 R94, RZ, RZ, R119 ;  /* 0x000000ffff5e7224 */ /* 0x000fc400078e0077 */
[--C-:B------:R-:W-:Y:S02]  /*2510*/  IMAD.MOV.U32 R93, RZ, RZ, R119.reuse ;  /* 0x000000ffff5d7224 */ /* 0x100fe400078e0077 */
        /* <DEDUP_REMOVED lines=27> */
[----:B------:R-:W-:Y:S02]  /*26d0*/  UIADD3 UR8, UR48, 0x2, URZ ;  /* 0x0000000230087890 */ /* 0x000fe4000fffe03f */
[----:B------:R-:W-:Y:S01]  /*26e0*/  UIADD3 UR10, UR48, 0x182, URZ ;  /* 0x00000182300a7890 */ /* 0x000fe2000fffe03f */
[----:B------:R-:W-:Y:S01]  /*26f0*/  UMOV UR11, 0x40000040 ;  /* 0x40000040000b7882 */ /* 0x000fe20000000000 */
[----:B------:R-:W-:Y:S02]  /*2700*/  WARPGROUP.DEPBAR.LE gsb0, 0x0 ;  /* 0x00008000000079c5 */ /* 0x000fe40000010000 */
[----:B------:R-:W-:-:S06]  /*2710*/  WARPGROUP.ARRIVE ;  /* 0x00000000000079c5 */ /* 0x000fcc0000000000 */
[----:B------:R-:W-:Y:S01]  /*2720*/  HGMMA.64x16x16.F32 R40, gdesc[UR12], RZ, !UPT, gsb0 ;  /* 0x002000000c2879f0 */ /* 0x000fe2000c0008ff */
        /* <DEDUP_REMOVED lines=10> */
[----:B------:R-:W-:Y:S01]  /*27d0*/  UMOV UR4, UR20 ;  /* 0x0000001400047c82 */ /* 0x000fe20008000000 */
[----:B------:R-:W-:Y:S01]  /*27e0*/  UMOV UR5, 0x40000040 ;  /* 0x4000004000057882 */ /* 0x000fe20000000000 */
[----:B------:R-:W-:Y:S01]  /*27f0*/  UMOV UR6, UR8 ;  /* 0x0000000800067c82 */ /* 0x000fe20008000000 */
[----:B------:R-:W-:Y:S01]  /*2800*/  UMOV UR7, 0x40000040 ;  /* 0x4000004000077882 */ /* 0x000fe20000000000 */
[----:B------:R-:W-:Y:S01]  /*2810*/  UMOV UR8, UR4 ;  /* 0x0000000400087c82 */ /* 0x000fe20008000000 */
[----:B------:R-:W-:Y:S01]  /*2820*/  UMOV UR9, UR5 ;  /* 0x0000000500097c82 */ /* 0x000fe20008000000 */
[----:B------:R-:W-:Y:S01]  /*2830*/  UMOV UR12, UR4 ;  /* 0x00000004000c7c82 */ /* 0x000fe20008000000 */
[----:B------:R-:W-:Y:S01]  /*2840*/  UMOV UR13, UR5 ;  /* 0x00000005000d7c82 */ /* 0x000fe20008000000 */
[----:B------:R-:W-:Y:S01]  /*2850*/  UMOV UR16, UR4 ;  /* 0x0000000400107c82 */ /* 0x000fe20008000000 */
[----:B------:R-:W-:Y:S01]  /*2860*/  UMOV UR17, UR5 ;  /* 0x0000000500117c82 */ /* 0x000fe20008000000 */
        /* <DEDUP_REMOVED lines=21> */
[----:B------:R-:W-:Y:S01]  /*29c0*/  UMOV UR9, 0x40000040 ;  /* 0x4000004000097882 */ /* 0x000fe20000000000 */
[----:B------:R-:W-:Y:S01]  /*29d0*/  UMOV UR11, 0x40000040 ;  /* 0x40000040000b7882 */ /* 0x000fe20000000000 */
[----:B------:R-:W-:Y:S01]  /*29e0*/  UMOV UR20, UR8 ;  /* 0x0000000800147c82 */ /* 0x000fe20008000000 */
        /* <DEDUP_REMOVED lines=19> */
[----:B------:R-:W-:-:S07]  /*2b20*/  UIADD3 UR7, UR48, 0x804, URZ ;  /* 0x0000080430077890 */ /* 0x000fce000fffe03f */
[----:B------:R-:W-:Y:S01]  /*2b30*/  UMOV UR54, UR7 ;  /* 0x0000000700367c82 */ /* 0x000fe20008000000 */
[----:B------:R-:W-:-:S13]  /*2b40*/  R2UR UR7, R18 ;  /* 0x00000000120772ca */ /* 0x000fda00000e0000 */
        /* <DEDUP_REMOVED lines=85> */
[----:B------:R-:W-:Y:S02]  /*30a0*/  ULDC UR14, c[0x0][0x988] ;  /* 0x00026200000e7ab9 */ /* 0x000fe40000000800 */
        /* <DEDUP_REMOVED lines=265> */
[----:B------:R-:W-:Y:S01]  /*4140*/  R2UR UR52, R3 ;  /* 0x00000000033472ca */ /* 0x000fe200000e0000 */
[----:B------:R-:W-:Y:S01]  /*4150*/  IMAD.U32 R3, RZ, RZ, UR50 ;  /* 0x00000032ff037e24 */ /* 0x000fe2000f8e00ff */
[----:B------:R-:W-:-:S04]  /*4160*/  R2UR UR53, R2 ;  /* 0x00000000023572ca */ /* 0x000fc800000e0000 */
[----:B------:R-:W-:-:S05]  /*4170*/  IADD3 R2, R3, 0x70, -R204 ;  /* 0x0000007003027810 */ /* 0x000fca0007ffe8cc */
[----:B------:R-:W-:-:S05]  /*4180*/  IMAD R2, R5, -0x70, R2 ;  /* 0xffffff9005027824 */ /* 0x000fca00078e0202 */
[C---:B------:R-:W-:Y:S02]  /*4190*/  ISETP.GT.AND P2, PT, R2.reuse, RZ, PT ;  /* 0x000000ff0200720c */ /* 0x040fe40003f44270 */
[C---:B------:R-:W-:Y:S02]  /*41a0*/  ISETP.GT.AND P3, PT, R2.reuse, 0x1, PT ;  /* 0x000000010200780c */ /* 0x040fe40003f64270 */
[C---:B------:R-:W-:Y:S02]  /*41b0*/  ISETP.GT.AND P4, PT, R2.reuse, 0x8, PT ;  /* 0x000000080200780c */ /* 0x040fe40003f84270 */
[C---:B------:R-:W-:Y:S02]  /*41c0*/  ISETP.GT.AND P5, PT, R2.reuse, 0x9, PT ;  /* 0x000000090200780c */ /* 0x040fe40003fa4270 */
[C---:B------:R-:W-:Y:S02]  /*41d0*/  ISETP.GT.AND P6, PT, R2.reuse, 0x21, PT ;  /* 0x000000210200780c */ /* 0x040fe40003fc4270 */
[----:B------:R-:W-:-:S02]  /*41e0*/  ISETP.GT.AND P1, PT, R2, 0x49, PT ;  /* 0x000000490200780c */ /* 0x000fc40003f24270 */
[----:B------:R-:W-:Y:S01]  /*41f0*/  ISETP.GT.AND P0, PT, R2, 0x50, PT ;  /* 0x000000500200780c */ /* 0x000fe20003f04270 */
        /* <DEDUP_REMOVED lines=12> */
[----:B------:R-:W-:Y:S01]  /*42c0*/  UIADD3 UR6, UR48, 0x986, URZ ;  /* 0x0000098630067890 */ /* 0x000fe2000fffe03f */
[----:B------:R-:W-:Y:S02]  /*42d0*/  WARPGROUP.DEPBAR.LE gsb0, 0x0 ;  /* 0x00008000000079c5 */ /* 0x000fe40000010000 */
[----:B------:R-:W-:-:S06]  /*42e0*/  WARPGROUP.ARRIVE ;  /* 0x00000000000079c5 */ /* 0x000fcc0000000000 */
[----:B------:R-:W-:Y:S03]  /*42f0*/  HGMMA.64x16x16.F32 R32, gdesc[UR56], R32, gsb0 ;  /* 0x00200000382079f0 */ /* 0x000fe60008000820 */
        /* <DEDUP_REMOVED lines=9> */
[----:B------:R-:W-:Y:S01]  /*4390*/  WARPGROUP.ARRIVE ;  /* 0x00000000000079c5 */ /* 0x000fe20000000000 */
[----:B------:R-:W-:Y:S02]  /*43a0*/  FSEL R72, R72, -INF , P2 ;  /* 0xff80000048487808 */ /* 0x000fe40001000000 */
[----:B------:R-:W-:Y:S02]  /*43b0*/  FSEL R73, R73, -INF , P3 ;  /* 0xff80000049497808 */ /* 0x000fe40001800000 */
[----:B------:R-:W-:Y:S01]  /*43c0*/  FSEL R76, R76, -INF , P4 ;  /* 0xff8000004c4c7808 */ /* 0x000fe20002000000 */
[----:B------:R-:W-:Y:S01]  /*43d0*/  HGMMA.64x16x16.F32 R64, gdesc[UR44], R64, gsb0 ;  /* 0x002000002c4079f0 */ /* 0x000fe20008000840 */
[----:B------:R-:W-:Y:S01]  /*43e0*/  UIADD3 UR46, UR48, 0x806, URZ ;  /* 0x00000806302e7890 */ /* 0x000fe2000fffe03f */
[----:B------:R-:W-:Y:S01]  /*43f0*/  FMNMX.FTZ R3, R72, R73, !PT ;  /* 0x0000004948037209 */ /* 0x000fe20007810000 */
[----:B------:R-:W-:Y:S01]  /*4400*/  UMOV UR47, 0x40000040 ;  /* 0x40000040002f7882 */ /* 0x000fe20000000000 */
[----:B------:R-:W-:-:S02]  /*4410*/  FSEL R74, R74, -INF , P2 ;  /* 0xff8000004a4a7808 */ /* 0x000fc40001000000 */
[----:B------:R-:W-:Y:S02]  /*4420*/  FSEL R77, R77, -INF , P5 ;  /* 0xff8000004d4d7808 */ /* 0x000fe40002800000 */
[----:B------:R-:W-:Y:S02]  /*4430*/  ISETP.GT.AND P2, PT, R2, 0x10, PT ;  /* 0x000000100200780c */ /* 0x000fe40003f44270 */
[----:B------:R-:W-:Y:S02]  /*4440*/  FMNMX.FTZ R6, R76, R3, !PT ;  /* 0x000000034c067209 */ /* 0x000fe40007810000 */
[----:B------:R-:W-:Y:S02]  /*4450*/  FSEL R75, R75, -INF , P3 ;  /* 0xff8000004b4b7808 */ /* 0x000fe40001800000 */
[----:B------:R-:W-:Y:S02]  /*4460*/  ISETP.GT.AND P3, PT, R2, 0x11, PT ;  /* 0x000000110200780c */ /* 0x000fe40003f64270 */
[----:B------:R-:W-:-:S02]  /*4470*/  FMNMX.FTZ R3, R77, R6, !PT ;  /* 0x000000064d037209 */ /* 0x000fc40007810000 */
[----:B------:R-:W-:Y:S02]  /*4480*/  FSEL R78, R78, -INF , P4 ;  /* 0xff8000004e4e7808 */ /* 0x000fe40002000000 */
[C---:B------:R-:W-:Y:S02]  /*4490*/  ISETP.GT.AND P4, PT, R2.reuse, 0x18, PT ;  /* 0x000000180200780c */ /* 0x040fe40003f84270 */
[----:B------:R-:W-:Y:S02]  /*44a0*/  FSEL R79, R79, -INF , P5 ;  /* 0xff8000004f4f7808 */ /* 0x000fe40002800000 */
[----:B------:R-:W-:Y:S01]  /*44b0*/  ISETP.GT.AND P5, PT, R2, 0x19, PT ;  /* 0x000000190200780c */ /* 0x000fe20003fa4270 */
[----:B------:R-:W-:Y:S02]  /*44c0*/  WARPGROUP.DEPBAR.LE gsb0, 0x0 ;  /* 0x00008000000079c5 */ /* 0x000fe40000010000 */
[----:B------:R-:W-:Y:S01]  /*44d0*/  WARPGROUP.ARRIVE ;  /* 0x00000000000079c5 */ /* 0x000fe20000000000 */
[----:B------:R-:W-:-:S02]  /*44e0*/  FSEL R64, R64, -INF , P2 ;  /* 0xff80000040407808 */ /* 0x000fc40001000000 */
[----:B------:R-:W-:Y:S02]  /*44f0*/  FSEL R65, R65, -INF , P3 ;  /* 0xff80000041417808 */ /* 0x000fe40001800000 */
[----:B------:R-:W-:Y:S01]  /*4500*/  FMNMX.FTZ R6, R64, R3, !PT ;  /* 0x0000000340067209 */ /* 0x000fe20007810000 */
[----:B------:R-:W-:Y:S01]  /*4510*/  HGMMA.64x16x16.F32 R56, gdesc[UR44], R56, gsb0 ;  /* 0x002000002c3879f0 */ /* 0x000fe20008000838 */
[----:B------:R-:W-:Y:S01]  /*4520*/  UIADD3 UR46, UR48, 0x886, URZ ;  /* 0x00000886302e7890 */ /* 0x000fe2000fffe03f */
[----:B------:R-:W-:Y:S01]  /*4530*/  FSEL R68, R68, -INF , P4 ;  /* 0xff80000044447808 */ /* 0x000fe20002000000 */
[----:B------:R-:W-:Y:S01]  /*4540*/  UMOV UR47, 0x40000040 ;  /* 0x40000040002f7882 */ /* 0x000fe20000000000 */
[----:B------:R-:W-:Y:S02]  /*4550*/  FMNMX.FTZ R3, R65, R6, !PT ;  /* 0x0000000641037209 */ /* 0x000fe40007810000 */
[----:B------:R-:W-:Y:S02]  /*4560*/  FSEL R66, R66, -INF , P2 ;  /* 0xff80000042427808 */ /* 0x000fe40001000000 */
[----:B------:R-:W-:-:S02]  /*4570*/  FSEL R69, R69, -INF , P5 ;  /* 0xff80000045457808 */ /* 0x000fc40002800000 */
[----:B------:R-:W-:Y:S02]  /*4580*/  ISETP.GT.AND P2, PT, R2, 0x20, PT ;  /* 0x000000200200780c */ /* 0x000fe40003f44270 */
[----:B------:R-:W-:Y:S02]  /*4590*/  FMNMX.FTZ R6, R68, R3, !PT ;  /* 0x0000000344067209 */ /* 0x000fe40007810000 */
[----:B------:R-:W-:Y:S02]  /*45a0*/  FSEL R71, R71, -INF , P5 ;  /* 0xff80000047477808 */ /* 0x000fe40002800000 */
[----:B------:R-:W-:Y:S02]  /*45b0*/  FMNMX.FTZ R3, R69, R6, !PT ;  /* 0x0000000645037209 */ /* 0x000fe40007810000 */
[----:B------:R-:W-:Y:S02]  /*45c0*/  ISETP.GT.AND P5, PT, R2, 0x28, PT ;  /* 0x000000280200780c */ /* 0x000fe40003fa4270 */
[----:B------:R-:W-:-:S02]  /*45d0*/  FSEL R70, R70, -INF , P4 ;  /* 0xff80000046467808 */ /* 0x000fc40002000000 */
[C---:B------:R-:W-:Y:S02]  /*45e0*/  ISETP.GT.AND P4, PT, R2.reuse, 0x29, PT ;  /* 0x000000290200780c */ /* 0x040fe40003f84270 */
[----:B------:R-:W-:Y:S02]  /*45f0*/  FSEL R67, R67, -INF , P3 ;  /* 0xff80000043437808 */ /* 0x000fe40001800000 */
[----:B------:R-:W-:Y:S01]  /*4600*/  ISETP.GT.AND P3, PT, R2, 0x30, PT ;  /* 0x000000300200780c */ /* 0x000fe20003f64270 */
[----:B------:R-:W-:Y:S02]  /*4610*/  WARPGROUP.DEPBAR.LE gsb0, 0x0 ;  /* 0x00008000000079c5 */ /* 0x000fe40000010000 */
[----:B------:R-:W-:Y:S01]  /*4620*/  WARPGROUP.ARRIVE ;  /* 0x00000000000079c5 */ /* 0x000fe20000000000 */
[----:B------:R-:W-:Y:S02]  /*4630*/  FSEL R56, R56, -INF , P2 ;  /* 0xff80000038387808 */ /* 0x000fe40001000000 */
[----:B------:R-:W-:-:S02]  /*4640*/  FSEL R57, R57, -INF , P6 ;  /* 0xff80000039397808 */ /* 0x000fc40003000000 */
[----:B------:R-:W-:Y:S01]  /*4650*/  FMNMX.FTZ R6, R56, R3, !PT ;  /* 0x0000000338067209 */ /* 0x000fe20007810000 */
[----:B------:R-:W-:Y:S01]  /*4660*/  HGMMA.64x16x16.F32 R48, gdesc[UR44], R48, gsb0 ;  /* 0x002000002c3079f0 */ /* 0x000fe20008000830 */
[----:B------:R-:W-:Y:S01]  /*4670*/  UIADD3 UR46, UR48, 0x906, URZ ;  /* 0x00000906302e7890 */ /* 0x000fe2000fffe03f */
[----:B------:R-:W-:Y:S01]  /*4680*/  FSEL R60, R60, -INF , P5 ;  /* 0xff8000003c3c7808 */ /* 0x000fe20002800000 */
[----:B------:R-:W-:Y:S01]  /*4690*/  UMOV UR47, 0x40000040 ;  /* 0x40000040002f7882 */ /* 0x000fe20000000000 */
[----:B------:R-:W-:Y:S02]  /*46a0*/  FMNMX.FTZ R3, R57, R6, !PT ;  /* 0x0000000639037209 */ /* 0x000fe40007810000 */
[----:B------:R-:W-:Y:S02]  /*46b0*/  FSEL R61, R61, -INF , P4 ;  /* 0xff8000003d3d7808 */ /* 0x000fe40002000000 */
[----:B------:R-:W-:Y:S02]  /*46c0*/  FMNMX.FTZ R6, R60, R3, !PT ;  /* 0x000000033c067209 */ /* 0x000fe40007810000 */
[----:B------:R-:W-:-:S02]  /*46d0*/  FSEL R58, R58, -INF , P2 ;  /* 0xff8000003a3a7808 */ /* 0x000fc40001000000 */
[C---:B------:R-:W-:Y:S02]  /*46e0*/  ISETP.GT.AND P2, PT, R2.reuse, 0x31, PT ;  /* 0x000000310200780c */ /* 0x040fe40003f44270 */
[----:B------:R-:W-:Y:S02]  /*46f0*/  FMNMX.FTZ R3, R61, R6, !PT ;  /* 0x000000063d037209 */ /* 0x000fe40007810000 */
        /* <DEDUP_REMOVED lines=10> */
[----:B------:R-:W-:Y:S01]  /*47a0*/  FMNMX.FTZ R6, R48, R3, !PT ;  /* 0x0000000330067209 */ /* 0x000fe20007810000 */
[----:B------:R-:W-:Y:S01]  /*47b0*/  HGMMA.64x16x16.F32 R40, gdesc[UR44], R40, gsb0 ;  /* 0x002000002c2879f0 */ /* 0x000fe20008000828 */
[----:B------:R-:W-:Y:S01]  /*47c0*/  UMOV UR46, UR6 ;  /* 0x00000006002e7c82 */ /* 0x000fe20008000000 */
[----:B------:R-:W-:Y:S01]  /*47d0*/  UMOV UR47, 0x40000040 ;  /* 0x40000040002f7882 */ /* 0x000fe20000000000 */
        /* <DEDUP_REMOVED lines=8> */
[C---:B------:R-:W-:Y:S02]  /*4860*/  ISETP.GT.AND P2, PT, R2.reuse, 0x48, PT ;  /* 0x000000480200780c */ /* 0x040fe40003f44270 */
[----:B------:R-:W-:Y:S02]  /*4870*/  FSEL R55, R55, -INF , P5 ;  /* 0xff80000037377808 */ /* 0x000fe40002800000 */
[----:B------:R-:W-:Y:S02]  /*4880*/  ISETP.GT.AND P5, PT, R2, 0x68, PT ;  /* 0x000000680200780c */ /* 0x000fe40003fa4270 */
[----:B------:R-:W-:Y:S02]  /*4890*/  FSEL R54, R54, -INF , P6 ;  /* 0xff80000036367808 */ /* 0x000fe40003000000 */
[----:B------:R-:W-:Y:S01]  /*48a0*/  ISETP.GT.AND P6, PT, R2, 0x69, PT ;  /* 0x000000690200780c */ /* 0x000fe20003fc4270 */
        /* <DEDUP_REMOVED lines=8> */
[----:B------:R-:W-:Y:S01]  /*4930*/  UMOV UR47, 0x40000040 ;  /* 0x40000040002f7882 */ /* 0x000fe20000000000 */
[----:B------:R-:W-:-:S02]  /*4940*/  FMNMX.FTZ R3, R41, R6, !PT ;  /* 0x0000000629037209 */ /* 0x000fc40007810000 */
[----:B------:R-:W-:Y:S02]  /*4950*/  FSEL R45, R45, -INF , P1 ;  /* 0xff8000002d2d7808 */ /* 0x000fe40000800000 */
[----:B------:R-:W-:Y:S02]  /*4960*/  FMNMX.FTZ R6, R44, R3, !PT ;  /* 0x000000032c067209 */ /* 0x000fe40007810000 */
[----:B------:R-:W-:Y:S02]  /*4970*/  ISETP.GT.AND P1, PT, R2, 0x51, PT ;  /* 0x000000510200780c */ /* 0x000fe40003f24270 */
[----:B------:R-:W-:Y:S02]  /*4980*/  FMNMX.FTZ R3, R45, R6, !PT ;  /* 0x000000062d037209 */ /* 0x000fe40007810000 */
[----:B------:R-:W-:Y:S02]  /*4990*/  FSEL R46, R46, -INF , P2 ;  /* 0xff8000002e2e7808 */ /* 0x000fe40001000000 */
[----:B------:R-:W-:-:S02]  /*49a0*/  ISETP.GT.AND P2, PT, R2, 0x59, PT ;  /* 0x000000590200780c */ /* 0x000fc40003f44270 */
[----:B------:R-:W-:Y:S02]  /*49b0*/  FSEL R43, R43, -INF , P3 ;  /* 0xff8000002b2b7808 */ /* 0x000fe40001800000 */
[----:B------:R-:W-:Y:S02]  /*49c0*/  ISETP.GT.AND P3, PT, R2, 0x60, PT ;  /* 0x000000600200780c */ /* 0x000fe40003f64270 */
[----:B------:R-:W-:Y:S02]  /*49d0*/  FSEL R42, R42, -INF , P4 ;  /* 0xff8000002a2a7808 */ /* 0x000fe40002000000 */
[----:B------:R-:W-:Y:S02]  /*49e0*/  ISETP.GT.AND P4, PT, R2, 0x61, PT ;  /* 0x000000610200780c */ /* 0x000fe40003f84270 */
[----:B------:R-:W-:Y:S02]  /*49f0*/  P2R R9, PR, RZ, 0x4 ;  /* 0x00000004ff097803 */ /* 0x000fe40000000000 */
[----:B------:R-:W-:Y:S01]  /*4a00*/  P2R R13, PR, RZ, 0x2 ;  /* 0x00000002ff0d7803 */ /* 0x000fe20000000000 */
[----:B------:R-:W-:-:S02]  /*4a10*/  WARPGROUP.DEPBAR.LE gsb0, 0x0 ;  /* 0x00008000000079c5 */ /* 0x000fc40000010000 */
[----:B------:R-:W-:Y:S01]  /*4a20*/  WARPGROUP.ARRIVE ;  /* 0x00000000000079c5 */ /* 0x000fe20000000000 */
[----:B------:R-:W-:Y:S02]  /*4a30*/  FSEL R32, R32, -INF , P0 ;  /* 0xff80000020207808 */ /* 0x000fe40000000000 */
[----:B------:R-:W-:Y:S02]  /*4a40*/  ISETP.GT.AND P0, PT, R2, 0x58, PT ;  /* 0x000000580200780c */ /* 0x000fe40003f04270 */
[----:B------:R-:W-:Y:S01]  /*4a50*/  FSEL R10, R33, -INF , P1 ;  /* 0xff800000210a7808 */ /* 0x000fe20000800000 */
[----:B------:R-:W-:Y:S01]  /*4a60*/  HGMMA.64x16x16.F32 R24, gdesc[UR44], R24, gsb0 ;  /* 0x002000002c1879f0 */ /* 0x000fe20008000818 */
[----:B------:R-:W-:Y:S02]  /*4a70*/  FMNMX.FTZ R3, R32, R3, !PT ;  /* 0x0000000320037209 */ /* 0x000fe40007810000 */
[----:B------:R-:W-:Y:S02]  /*4a80*/  FSEL R36, R36, -INF , P0 ;  /* 0xff80000024247808 */ /* 0x000fe40000000000 */
[----:B------:R-:W-:-:S02]  /*4a90*/  FMNMX.FTZ R3, R10, R3, !PT ;  /* 0x000000030a037209 */ /* 0x000fc40007810000 */
[----:B------:R-:W-:Y:S02]  /*4aa0*/  FSEL R12, R37, -INF , P2 ;  /* 0xff800000250c7808 */ /* 0x000fe40001000000 */
[----:B------:R-:W-:Y:S02]  /*4ab0*/  FMNMX.FTZ R3, R36, R3, !PT ;  /* 0x0000000324037209 */ /* 0x000fe40007810000 */
[----:B------:R-:W-:Y:S02]  /*4ac0*/  P2R R11, PR, RZ, 0x1 ;  /* 0x00000001ff0b7803 */ /* 0x000fe40000000000 */
[----:B------:R-:W-:Y:S02]  /*4ad0*/  FMNMX.FTZ R3, R12, R3, !PT ;  /* 0x000000030c037209 */ /* 0x000fe40007810000 */
[C---:B------:R-:W-:Y:S02]  /*4ae0*/  ISETP.GT.AND P0, PT, R2.reuse, 0x49, PT ;  /* 0x000000490200780c */ /* 0x040fe40003f04270 */
[----:B------:R-:W-:-:S02]  /*4af0*/  ISETP.GT.AND P1, PT, R2, 0x50, PT ;  /* 0x000000500200780c */ /* 0x000fc40003f24270 */
[----:B------:R-:W-:Y:S02]  /*4b00*/  FSEL R47, R47, -INF , P0 ;  /* 0xff8000002f2f7808 */ /* 0x000fe40000000000 */
[----:B------:R-:W-:Y:S02]  /*4b10*/  ISETP.NE.AND P0, PT, R11, RZ, PT ;  /* 0x000000ff0b00720c */ /* 0x000fe40003f05270 */
[----:B------:R-:W-:Y:S02]  /*4b20*/  FSEL R34, R34, -INF , P1 ;  /* 0xff80000022227808 */ /* 0x000fe40000800000 */
[----:B------:R-:W-:Y:S02]  /*4b30*/  ISETP.NE.AND P1, PT, R13, RZ, PT ;  /* 0x000000ff0d00720c */ /* 0x000fe40003f25270 */
[----:B------:R-:W-:Y:S02]  /*4b40*/  FSEL R38, R38, -INF , P0 ;  /* 0xff80000026267808 */ /* 0x000fe40000000000 */
[----:B------:R-:W-:-:S02]  /*4b50*/  FSEL R35, R35, -INF , P1 ;  /* 0xff80000023237808 */ /* 0x000fc40000800000 */
[----:B------:R-:W-:Y:S02]  /*4b60*/  ISETP.NE.AND P1, PT, R15, RZ, PT ;  /* 0x000000ff0f00720c */ /* 0x000fe40003f25270 */
[----:B------:R-:W-:-:S11]  /*4b70*/  ISETP.NE.AND P0, PT, R21, RZ, PT ;  /* 0x000000ff1500720c */ /* 0x000fd60003f05270 */
[----:B------:R-:W-:-:S05]  /*4b80*/  @!P1 VIADD R0, R0, 0x36840 ;  /* 0x0003684000009836 */ /* 0x000fca0000000000 */
[----:B------:R-:W-:Y:S01]  /*4b90*/  @!P1 PRMT R0, RZ, 0x654, R0 ;  /* 0x00000654ff009816 */ /* 0x000fe20000000000 */
[----:B------:R-:W-:Y:S02]  /*4ba0*/  WARPGROUP.DEPBAR.LE gsb0, 0x0 ;  /* 0x00008000000079c5 */ /* 0x000fe40000010000 */
[----:B------:R-:W-:Y:S01]  /*4bb0*/  FSEL R24, R24, -INF , P3 ;  /* 0xff80000018187808 */ /* 0x000fe20001800000 */
[----:B------:R0:W-:Y:S01]  /*4bc0*/  @!P1 SYNCS.ARRIVE.TRANS64.RED.A1T0 RZ, [R0+URZ], RZ ;  /* 0x000000ff00ff99a7 */ /* 0x0001e2000810043f */
[----:B------:R-:W-:Y:S02]  /*4bd0*/  FSEL R14, R25, -INF , P4 ;  /* 0xff800000190e7808 */ /* 0x000fe40002000000 */
[----:B------:R-:W-:Y:S02]  /*4be0*/  FMNMX.FTZ R3, R24, R3, !PT ;  /* 0x0000000318037209 */ /* 0x000fe40007810000 */
[----:B------:R-:W-:Y:S02]  /*4bf0*/  FSEL R28, R28, -INF , P5 ;  /* 0xff8000001c1c7808 */ /* 0x000fe40002800000 */
[----:B------:R-:W-:-:S02]  /*4c00*/  FMNMX.FTZ R3, R14, R3, !PT ;  /* 0x000000030e037209 */ /* 0x000fc40007810000 */
[----:B------:R-:W-:Y:S02]  /*4c10*/  FSEL R6, R29, -INF , P6 ;  /* 0xff8000001d067808 */ /* 0x000fe40003000000 */
[----:B------:R-:W-:Y:S02]  /*4c20*/  FMNMX.FTZ R3, R28, R3, !PT ;  /* 0x000000031c037209 */ /* 0x000fe40007810000 */
[----:B------:R-:W-:Y:S02]  /*4c30*/  FSEL R26, R26, -INF , P3 ;  /* 0xff8000001a1a7808 */ /* 0x000fe40001800000 */
[----:B------:R-:W-:Y:S02]  /*4c40*/  FMNMX.FTZ R5, R6, R3, !PT ;  /* 0x0000000306057209 */ /* 0x000fe40007810000 */
[----:B------:R-:W-:Y:S02]  /*4c50*/  FSEL R27, R27, -INF , P4 ;  /* 0xff8000001b1b7808 */ /* 0x000fe40002000000 */
[----:B------:R-:W-:Y:S01]  /*4c60*/  FSEL R30, R30, -INF , P5 ;  /* 0xff8000001e1e7808 */ /* 0x000fe20002800000 */
[----:B------:R-:W1:Y:S01]  /*4c70*/  SHFL.BFLY PT, R20, R5, 0x2, 0x1f ;  /* 0x0c401f0005147f89 */ /* 0x000e6200000e0000 */
[----:B------:R-:W-:-:S02]  /*4c80*/  FSEL R31, R31, -INF , P6 ;  /* 0xff8000001f1f7808 */ /* 0x000fc40003000000 */
[----:B-1----:R-:W-:-:S05]  /*4c90*/  FMNMX.FTZ R20, R5, R20, !PT ;  /* 0x0000001405147209 */ /* 0x002fca0007810000 */
        /* <DEDUP_REMOVED lines=20> */
[----:B------:R-:W-:Y:S01]  /*4de0*/  FMNMX.FTZ R9, R67, R2, !PT ;  /* 0x0000000243097209 */ /* 0x000fe20007810000 */
[--C-:B------:R-:W-:Y:S01]  /*4df0*/  FFMA.FTZ R41, R12, UR14, -R81.reuse ;  /* 0x0000000e0c297c23 */ /* 0x100fe20008010851 */
[--C-:B------:R-:W-:Y:S01]  /*4e00*/  FFMA.FTZ R178, R28, UR14, -R81.reuse ;  /* 0x0000000e1cb27c23 */ /* 0x100fe20008010851 */
[----:B------:R-:W1:Y:S01]  /*4e10*/  MUFU.EX2 R5, R5 ;  /* 0x0000000500057308 */ /* 0x000e620000000800 */
[----:B------:R-:W-:Y:S01]  /*4e20*/  FMNMX.FTZ R2, R70, R9, !PT ;  /* 0x0000000946027209 */ /* 0x000fe20007810000 */
[--C-:B------:R-:W-:Y:S01]  /*4e30*/  FFMA.FTZ R14, R14, UR14, -R81.reuse ;  /* 0x0000000e0e0e7c23 */ /* 0x100fe20008010851 */
[--C-:B------:R-:W-:Y:S01]  /*4e40*/  FFMA.FTZ R180, R32, UR14, -R81.reuse ;  /* 0x0000000e20b47c23 */ /* 0x100fe20008010851 */
[--C-:B------:R-:W-:Y:S01]  /*4e50*/  FFMA.FTZ R192, R56, UR14, -R81.reuse ;  /* 0x0000000e38c07c23 */ /* 0x100fe20008010851 */
[----:B------:R-:W-:Y:S01]  /*4e60*/  FMNMX.FTZ R9, R71, R2, !PT ;  /* 0x0000000247097209 */ /* 0x000fe20007810000 */
[--C-:B------:R-:W-:Y:S01]  /*4e70*/  FFMA.FTZ R176, R24, UR14, -R81.reuse ;  /* 0x0000000e18b07c23 */ /* 0x100fe20008010851 */
[--C-:B------:R-:W-:Y:S01]  /*4e80*/  FFMA.FTZ R194, R60, UR14, -R81.reuse ;  /* 0x0000000e3cc27c23 */ /* 0x100fe20008010851 */
[----:B------:R-:W2:Y:S01]  /*4e90*/  MUFU.EX2 R202, R202 ;  /* 0x000000ca00ca7308 */ /* 0x000ea20000000800 */
[----:B------:R-:W-:Y:S01]  /*4ea0*/  FMNMX.FTZ R2, R58, R9, !PT ;  /* 0x000000093a027209 */ /* 0x000fe20007810000 */
[--C-:B------:R-:W-:Y:S01]  /*4eb0*/  FFMA.FTZ R9, R65, UR14, -R81.reuse ;  /* 0x0000000e41097c23 */ /* 0x100fe20008010851 */
[--C-:B------:R-:W-:Y:S01]  /*4ec0*/  FFMA.FTZ R188, R48, UR14, -R81.reuse ;  /* 0x0000000e30bc7c23 */ /* 0x100fe20008010851 */
[--C-:B------:R-:W-:Y:S01]  /*4ed0*/  FFMA.FTZ R190, R52, UR14, -R81.reuse ;  /* 0x0000000e34be7c23 */ /* 0x100fe20008010851 */
[----:B------:R-:W-:Y:S01]  /*4ee0*/  FMNMX.FTZ R11, R59, R2, !PT ;  /* 0x000000023b0b7209 */ /* 0x000fe20007810000 */
[--C-:B------:R-:W-:Y:S01]  /*4ef0*/  FFMA.FTZ R184, R40, UR14, -R81.reuse ;  /* 0x0000000e28b87c23 */ /* 0x100fe20008010851 */
[--C-:B------:R-:W-:Y:S01]  /*4f00*/  FFMA.FTZ R186, R44, UR14, -R81.reuse ;  /* 0x0000000e2cba7c23 */ /* 0x100fe20008010851 */
[----:B------:R-:W3:Y:S01]  /*4f10*/  MUFU.EX2 R7, R7 ;  /* 0x0000000700077308 */ /* 0x000ee20000000800 */
[----:B------:R-:W-:Y:S01]  /*4f20*/  FMNMX.FTZ R2, R62, R11, !PT ;  /* 0x0000000b3e027209 */ /* 0x000fe20007810000 */
[----:B------:R-:W-:Y:S01]  /*4f30*/  FFMA.FTZ R182, R36, UR14, -R81 ;  /* 0x0000000e24b67c23 */ /* 0x000fe20008010851 */
[----:B------:R-:W-:-:S02]  /*4f40*/  IMAD.MOV.U32 R77, RZ, RZ, R119 ;  /* 0x000000ffff4d7224 */ /* 0x000fc400078e0077 */
[----:B------:R-:W-:Y:S01]  /*4f50*/  FMNMX.FTZ R11, R63, R2, !PT ;  /* 0x000000023f0b7209 */ /* 0x000fe20007810000 */
[----:B------:R-:W-:Y:S02]  /*4f60*/  IMAD.MOV.U32 R76, RZ, RZ, R119 ;  /* 0x000000ffff4c7224 */ /* 0x000fe400078e0077 */
[----:B------:R-:W4:Y:S01]  /*4f70*/  MUFU.EX2 R196, R196 ;  /* 0x000000c400c47308 */ /* 0x000f220000000800 */
[----:B------:R-:W-:Y:S01]  /*4f80*/  FMNMX.FTZ R2, R50, R11, !PT ;  /* 0x0000000b32027209 */ /* 0x000fe20007810000 */
[----:B------:R-:W-:Y:S01]  /*4f90*/  FFMA.FTZ R11, R69, UR14, -R81 ;  /* 0x0000000e450b7c23 */ /* 0x000fe20008010851 */
[--C-:B------:R-:W-:Y:S02]  /*4fa0*/  IMAD.MOV.U32 R73, RZ, RZ, R119.reuse ;  /* 0x000000ffff497224 */ /* 0x100fe400078e0077 */
[----:B------:R-:W-:Y:S01]  /*4fb0*/  FMNMX.FTZ R13, R51, R2, !PT ;  /* 0x00000002330d7209 */ /* 0x000fe20007810000 */
[--C-:B------:R-:W-:Y:S02]  /*4fc0*/  IMAD.MOV.U32 R72, RZ, RZ, R119.reuse ;  /* 0x000000ffff487224 */ /* 0x100fe400078e0077 */
[----:B------:R-:W5:Y:S01]  /*4fd0*/  MUFU.EX2 R9, R9 ;  /* 0x0000000900097308 */ /* 0x000f620000000800 */
[----:B------:R-:W-:Y:S01]  /*4fe0*/  FMNMX.FTZ R2, R54, R13, !PT ;  /* 0x0000000d36027209 */ /* 0x000fe20007810000 */
[----:B------:R-:W-:-:S02]  /*4ff0*/  IMAD.MOV.U32 R69, RZ, RZ, R119 ;  /* 0x000000ffff457224 */ /* 0x000fc400078e0077 */
[--C-:B------:R-:W-:Y:S01]  /*5000*/  IMAD.MOV.U32 R68, RZ, RZ, R119.reuse ;  /* 0x000000ffff447224 */ /* 0x100fe200078e0077 */
[----:B------:R-:W-:Y:S01]  /*5010*/  FMNMX.FTZ R13, R55, R2, !PT ;  /* 0x00000002370d7209 */ /* 0x000fe20007810000 */
[----:B------:R-:W-:Y:S02]  /*5020*/  IMAD.MOV.U32 R65, RZ, RZ, R119 ;  /* 0x000000ffff417224 */ /* 0x000fe400078e0077 */
[----:B------:R-:W0:Y:S01]  /*5030*/  MUFU.EX2 R198, R198 ;  /* 0x000000c600c67308 */ /* 0x000e220000000800 */
[----:B------:R-:W-:Y:S01]  /*5040*/  FMNMX.FTZ R2, R42, R13, !PT ;  /* 0x0000000d2a027209 */ /* 0x000fe20007810000 */
[----:B------:R-:W-:Y:S01]  /*5050*/  FFMA.FTZ R13, R57, UR14, -R81 ;  /* 0x0000000e390d7c23 */ /* 0x000fe20008010851 */
[--C-:B------:R-:W-:Y:S02]  /*5060*/  IMAD.MOV.U32 R64, RZ, RZ, R119.reuse ;  /* 0x000000ffff407224 */ /* 0x100fe400078e0077 */
[----:B------:R-:W-:Y:S01]  /*5070*/  FMNMX.FTZ R15, R43, R2, !PT ;  /* 0x000000022b0f7209 */ /* 0x000fe20007810000 */
[----:B------:R-:W-:-:S02]  /*5080*/  IMAD.MOV.U32 R60, RZ, RZ, R119 ;  /* 0x000000ffff3c7224 */ /* 0x000fc400078e0077 */
[----:B------:R-:W0:Y:S01]  /*5090*/  MUFU.EX2 R11, R11 ;  /* 0x0000000b000b7308 */ /* 0x000e220000000800 */
[----:B------:R-:W-:Y:S01]  /*50a0*/  FMNMX.FTZ R2, R46, R15, !PT ;  /* 0x0000000f2e027209 */ /* 0x000fe20007810000 */
[--C-:B------:R-:W-:Y:S02]  /*50b0*/  IMAD.MOV.U32 R56, RZ, RZ, R119.reuse ;  /* 0x000000ffff387224 */ /* 0x100fe400078e0077 */
[--C-:B------:R-:W-:Y:S01]  /*50c0*/  IMAD.MOV.U32 R52, RZ, RZ, R119.reuse ;  /* 0x000000ffff347224 */ /* 0x100fe200078e0077 */
[----:B------:R-:W-:Y:S01]  /*50d0*/  FMNMX.FTZ R15, R47, R2, !PT ;  /* 0x000000022f0f7209 */ /* 0x000fe20007810000 */
[----:B------:R-:W-:Y:S02]  /*50e0*/  IMAD.MOV.U32 R48, RZ, RZ, R119 ;  /* 0x000000ffff307224 */ /* 0x000fe400078e0077 */
[----:B------:R-:W0:Y:S01]  /*50f0*/  MUFU.EX2 R192, R192 ;  /* 0x000000c000c07308 */ /* 0x000e220000000800 */
[----:B------:R-:W-:Y:S01]  /*5100*/  FMNMX.FTZ R2, R34, R15, !PT ;  /* 0x0000000f22027209 */ /* 0x000fe20007810000 */
[----:B------:R-:W-:Y:S01]  /*5110*/  FFMA.FTZ R15, R61, UR14, -R81 ;  /* 0x0000000e3d0f7c23 */ /* 0x000fe20008010851 */
[----:B------:R-:W-:-:S02]  /*5120*/  IMAD.MOV.U32 R61, RZ, RZ, R119 ;  /* 0x000000ffff3d7224 */ /* 0x000fc400078e0077 */
[----:B------:R-:W-:Y:S01]  /*5130*/  FMNMX.FTZ R21, R35, R2, !PT ;  /* 0x0000000223157209 */ /* 0x000fe20007810000 */
[--C-:B------:R-:W-:Y:S02]  /*5140*/  IMAD.MOV.U32 R44, RZ, RZ, R119.reuse ;  /* 0x000000ffff2c7224 */ /* 0x100fe400078e0077 */
[----:B------:R-:W0:Y:S01]  /*5150*/  MUFU.EX2 R13, R13 ;  /* 0x0000000d000d7308 */ /* 0x000e220000000800 */
[----:B------:R-:W-:Y:S01]  /*5160*/  FMNMX.FTZ R2, R38, R21, !PT ;  /* 0x0000001526027209 */ /* 0x000fe20007810000 */
[--C-:B------:R-:W-:Y:S02]  /*5170*/  IMAD.MOV.U32 R40, RZ, RZ, R119.reuse ;  /* 0x000000ffff287224 */ /* 0x100fe400078e0077 */
[----:B------:R-:W-:Y:S01]  /*5180*/  IMAD.MOV.U32 R36, RZ, RZ, R119 ;  /* 0x000000ffff247224 */ /* 0x000fe200078e0077 */
[----:B------:R-:W-:-:S03]  /*5190*/  FMNMX.FTZ R21, R39, R2, !PT ;  /* 0x0000000227157209 */ /* 0x000fc60007810000 */
[----:B------:R-:W0:Y:S01]  /*51a0*/  MUFU.EX2 R194, R194 ;  /* 0x000000c200c27308 */ /* 0x000e220000000800 */
[----:B------:R-:W-:Y:S01]  /*51b0*/  FMNMX.FTZ R2, R26, R21, !PT ;  /* 0x000000151a027209 */ /* 0x000fe20007810000 */
[--C-:B------:R-:W-:Y:S01]  /*51c0*/  FFMA.FTZ R21, R49, UR14, -R81.reuse ;  /* 0x0000000e31157c23 */ /* 0x100fe20008010851 */
[----:B------:R-:W-:Y:S02]  /*51d0*/  FFMA.FTZ R49, R6, UR14, -R81 ;  /* 0x0000000e06317c23 */ /* 0x000fe40008010851 */
[----:B------:R-:W-:-:S03]  /*51e0*/  FMNMX.FTZ R25, R27, R2, !PT ;  /* 0x000000021b197209 */ /* 0x000fc60007810000 */
[----:B------:R-:W0:Y:S01]  /*51f0*/  MUFU.EX2 R15, R15 ;  /* 0x0000000f000f7308 */ /* 0x000e220000000800 */
[----:B------:R-:W-:Y:S01]  /*5200*/  FMNMX.FTZ R2, R30, R25, !PT ;  /* 0x000000191e027209 */ /* 0x000fe20007810000 */
[----:B------:R-:W-:Y:S01]  /*5210*/  FFMA.FTZ R25, R53, UR14, -R81 ;  /* 0x0000000e35197c23 */ /* 0x000fe20008010851 */
[----:B-1----:R-:W-:Y:S01]  /*5220*/  FADD.FTZ R53, R200, R5 ;  /* 0x00000005c8357221 */ /* 0x002fe20000010000 */
[----:B------:R-:W-:Y:S02]  /*5230*/  F2FP.F16.F32.PACK_AB R200, R5, R200 ;  /* 0x000000c805c8723e */ /* 0x000fe400000000ff */
[----:B------:R-:W-:Y:S01]  /*5240*/  FMNMX.FTZ R2, R31, R2, !PT ;  /* 0x000000021f027209 */ /* 0x000fe20007810000 */
[----:B--2---:R-:W-:Y:S01]  /*5250*/  FADD.FTZ R28, R202, R53 ;  /* 0x00000035ca1c7221 */ /* 0x004fe20000010000 */
[----:B------:R-:W1:Y:S01]  /*5260*/  MUFU.EX2 R188, R188 ;  /* 0x000000bc00bc7308 */ /* 0x000e620000000800 */
[C---:B---3--:R-:W-:Y:S02]  /*5270*/  F2FP.F16.F32.PACK_AB R202, R7.reuse, R202 ;  /* 0x000000ca07ca723e */ /* 0x048fe400000000ff */
[----:B------:R-:W2:Y:S01]  /*5280*/  SHFL.BFLY PT, R37, R2, 0x2, 0x1f ;  /* 0x0c401f0002257f89 */ /* 0x000ea200000e0000 */
[----:B------:R-:W-:-:S04]  /*5290*/  FADD.FTZ R53, R7, R28 ;  /* 0x0000001c07357221 */ /* 0x000fc80000010000 */
[----:B----4-:R-:W-:Y:S01]  /*52a0*/  FADD.FTZ R28, R196, R53 ;  /* 0x00000035c41c7221 */ /* 0x010fe20000010000 */
[----:B------:R-:W3:Y:S01]  /*52b0*/  MUFU.EX2 R21, R21 ;  /* 0x0000001500157308 */ /* 0x000ee20000000800 */
[C---:B-----5:R-:W-:Y:S02]  /*52c0*/  F2FP.F16.F32.PACK_AB R196, R9.reuse, R196 ;  /* 0x000000c409c4723e */ /* 0x060fe400000000ff */
[----:B------:R-:W-:-:S04]  /*52d0*/  FADD.FTZ R53, R9, R28 ;  /* 0x0000001c09357221 */ /* 0x000fc80000010000 */
[----:B0-----:R-:W-:Y:S01]  /*52e0*/  FADD.FTZ R32, R198, R53 ;  /* 0x00000035c6207221 */ /* 0x001fe20000010000 */
[----:B------:R-:W-:Y:S01]  /*52f0*/  MUFU.EX2 R190, R190 ;  /* 0x000000be00be7308 */ /* 0x000fe20000000800 */
[C---:B------:R-:W-:Y:S02]  /*5300*/  F2FP.F16.F32.PACK_AB R198, R11.reuse, R198 ;  /* 0x000000c60bc6723e */ /* 0x040fe400000000ff */
[----:B------:R-:W-:-:S04]  /*5310*/  FADD.FTZ R57, R11, R32 ;  /* 0x000000200b397221 */ /* 0x000fc80000010000 */
[----:B------:R-:W-:Y:S01]  /*5320*/  FADD.FTZ R32, R192, R57 ;  /* 0x00000039c0207221 */ /* 0x000fe20000010000 */
[----:B------:R-:W-:Y:S01]  /*5330*/  MUFU.EX2 R25, R25 ;  /* 0x0000001900197308 */ /* 0x000fe20000000800 */
[C---:B------:R-:W-:Y:S02]  /*5340*/  F2FP.F16.F32.PACK_AB R192, R13.reuse, R192 ;  /* 0x000000c00dc0723e */ /* 0x040fe400000000ff */
[----:B--2---:R-:W-:Y:S01]  /*5350*/  FMNMX.FTZ R20, R2, R37, !PT ;  /* 0x0000002502147209 */ /* 0x004fe20007810000 */
[----:B------:R-:W-:Y:S01]  /*5360*/  FFMA.FTZ R37, R10, UR14, -R81 ;  /* 0x0000000e0a257c23 */ /* 0x000fe20008010851 */
[----:B------:R-:W-:Y:S01]  /*5370*/  FADD.FTZ R57, R13, R32 ;  /* 0x000000200d397221 */ /* 0x000fe20000010000 */
[----:B------:R-:W-:Y:S02]  /*5380*/  IMAD.MOV.U32 R81, RZ, RZ, R119 ;  /* 0x000000ffff517224 */ /* 0x000fe400078e0077 */
[----:B------:R-:W0:Y:S01]  /*5390*/  SHFL.BFLY PT, R45, R20, 0x1, 0x1f ;  /* 0x0c201f00142d7f89 */ /* 0x000e2200000e0000 */
[----:B------:R-:W-:Y:S01]  /*53a0*/  FADD.FTZ R32, R194, R57 ;  /* 0x00000039c2207221 */ /* 0x000fe20000010000 */
[----:B------:R-:W-:Y:S01]  /*53b0*/  MUFU.EX2 R184, R184 ;  /* 0x000000b800b87308 */ /* 0x000fe20000000800 */
[----:B------:R-:W-:-:S02]  /*53c0*/  F2FP.F16.F32.PACK_AB R194, R15, R194 ;  /* 0x000000c20fc2723e */ /* 0x000fc400000000ff */
[----:B------:R-:W-:-:S04]  /*53d0*/  FADD.FTZ R57, R15, R32 ;  /* 0x000000200f397221 */ /* 0x000fc80000010000 */
[----:B-1----:R-:W-:Y:S01]  /*53e0*/  FADD.FTZ R32, R188, R57 ;  /* 0x00000039bc207221 */ /* 0x002fe20000010000 */
[----:B------:R-:W-:Y:S01]  /*53f0*/  MUFU.EX2 R29, R29 ;  /* 0x0000001d001d7308 */ /* 0x000fe20000000800 */
[C---:B---3--:R-:W-:Y:S02]  /*5400*/  F2FP.F16.F32.PACK_AB R188, R21.reuse, R188 ;  /* 0x000000bc15bc723e */ /* 0x048fe400000000ff */
[----:B------:R-:W-:Y:S01]  /*5410*/  FADD.FTZ R57, R21, R32 ;  /* 0x0000002015397221 */ /* 0x000fe20000010000 */
[----:B------:R-:W-:-:S04]  /*5420*/  IMAD.MOV.U32 R32, RZ, RZ, R119 ;  /* 0x000000ffff207224 */ /* 0x000fc800078e0077 */
[----:B------:R-:W-:Y:S01]  /*5430*/  MUFU.EX2 R186, R186 ;  /* 0x000000ba00ba7308 */ /* 0x000fe20000000800 */
[----:B0-----:R-:W-:-:S07]  /*5440*/  FMNMX.FTZ R2, R20, R45, !PT ;  /* 0x0000002d14027209 */ /* 0x001fce0007810000 */
[----:B------:R0:W-:Y:S01]  /*5450*/  MUFU.EX2 R45, R14 ;  /* 0x0000000e002d7308 */ /* 0x0001e20000000800 */
[C---:B------:R-:W-:Y:S01]  /*5460*/  FSETP.NEU.FTZ.AND P2, PT, R2.reuse, -INF , PT ;  /* 0xff8000000200780b */ /* 0x040fe20003f5d000 */
[----:B------:R-:W-:-:S05]  /*5470*/  FMUL.FTZ R10, R2, UR14 ;  /* 0x0000000e020a7c20 */ /* 0x000fca0008410000 */
[----:B------:R-:W-:Y:S01]  /*5480*/  FSEL R6, R10, RZ, P2 ;  /* 0x000000ff0a067208 */ /* 0x000fe20001000000 */
[----:B------:R-:W-:Y:S01]  /*5490*/  MUFU.EX2 R33, R33 ;  /* 0x0000002100217308 */ /* 0x000fe20000000800 */
[----:B------:R-:W-:-:S03]  /*54a0*/  PLOP3.LUT P2, PT, PT, PT, UP0, 0x80, 0x0 ;  /* 0x000000000000781c */ /* 0x000fc60003f4f008 */
[--C-:B------:R-:W-:Y:S01]  /*54b0*/  FFMA.FTZ R201, R74, UR14, -R6.reuse ;  /* 0x0000000e4ac97c23 */ /* 0x100fe20008010806 */
[--C-:B------:R-:W-:Y:S01]  /*54c0*/  FFMA.FTZ R10, R75, UR14, -R6.reuse ;  /* 0x0000000e4b0a7c23 */ /* 0x100fe20008010806 */
[--C-:B------:R-:W-:Y:S01]  /*54d0*/  FFMA.FTZ R203, R78, UR14, -R6.reuse ;  /* 0x0000000e4ecb7c23 */ /* 0x100fe20008010806 */
[--C-:B------:R-:W-:Y:S01]  /*54e0*/  FFMA.FTZ R12, R79, UR14, -R6.reuse ;  /* 0x0000000e4f0c7c23 */ /* 0x100fe20008010806 */
[--C-:B------:R-:W-:Y:S01]  /*54f0*/  FFMA.FTZ R197, R66, UR14, -R6.reuse ;  /* 0x0000000e42c57c23 */ /* 0x100fe20008010806 */
[--C-:B0-----:R-:W-:Y:S01]  /*5500*/  FFMA.FTZ R14, R67, UR14, -R6.reuse ;  /* 0x0000000e430e7c23 */ /* 0x101fe20008010806 */
[----:B------:R-:W-:Y:S01]  /*5510*/  MUFU.EX2 R201, R201 ;  /* 0x000000c900c97308 */ /* 0x000fe20000000800 */
[--C-:B------:R-:W-:Y:S01]  /*5520*/  FFMA.FTZ R199, R70, UR14, -R6.reuse ;  /* 0x0000000e46c77c23 */ /* 0x100fe20008010806 */
        /* <DEDUP_REMOVED lines=23> */
[----:B0-----:R-:W-:Y:S01]  /*56a0*/  FADD.FTZ R28, R201, R10 ;  /* 0x0000000ac91c7221 */ /* 0x001fe20000010000 */
[----:B------:R-:W-:Y:S01]  /*56b0*/  FFMA.FTZ R31, R31, UR14, -R6 ;  /* 0x0000000e1f1f7c23 */ /* 0x000fe20008010806 */
[----:B------:R-:W-:Y:S01]  /*56c0*/  F2FP.F16.F32.PACK_AB R201, R10, R201 ;  /* 0x000000c90ac9723e */ /* 0x000fe200000000ff */
[----:B------:R-:W-:-:S02]  /*56d0*/  IMAD.MOV.U32 R79, RZ, RZ, R119 ;  /* 0x000000ffff4f7224 */ /* 0x000fc400078e0077 */
[--C-:B------:R-:W-:Y:S02]  /*56e0*/  IMAD.MOV.U32 R78, RZ, RZ, R119.reuse ;  /* 0x000000ffff4e7224 */ /* 0x100fe400078e0077 */
[----:B------:R-:W0:Y:S01]  /*56f0*/  MUFU.EX2 R197, R197 ;  /* 0x000000c500c57308 */ /* 0x000e220000000800 */
[----:B-1----:R-:W-:Y:S01]  /*5700*/  FADD.FTZ R53, R203, R28 ;  /* 0x0000001ccb357221 */ /* 0x002fe20000010000 */
[--C-:B------:R-:W-:Y:S02]  /*5710*/  IMAD.MOV.U32 R75, RZ, RZ, R119.reuse ;  /* 0x000000ffff4b7224 */ /* 0x100fe400078e0077 */
[--C-:B------:R-:W-:Y:S02]  /*5720*/  IMAD.MOV.U32 R74, RZ, RZ, R119.reuse ;  /* 0x000000ffff4a7224 */ /* 0x100fe400078e0077 */
[----:B------:R-:W-:Y:S02]  /*5730*/  IMAD.MOV.U32 R71, RZ, RZ, R119 ;  /* 0x000000ffff477224 */ /* 0x000fe400078e0077 */
[----:B------:R-:W1:Y:S01]  /*5740*/  MUFU.EX2 R14, R14 ;  /* 0x0000000e000e7308 */ /* 0x000e620000000800 */
[C---:B--2---:R-:W-:Y:S01]  /*5750*/  FADD.FTZ R28, R12.reuse, R53 ;  /* 0x000000350c1c7221 */ /* 0x044fe20000010000 */
[----:B------:R-:W-:Y:S01]  /*5760*/  F2FP.F16.F32.PACK_AB R203, R12, R203 ;  /* 0x000000cb0ccb723e */ /* 0x000fe200000000ff */
[----:B------:R-:W-:-:S02]  /*5770*/  IMAD.MOV.U32 R70, RZ, RZ, R119 ;  /* 0x000000ffff467224 */ /* 0x000fc400078e0077 */
[--C-:B------:R-:W-:Y:S02]  /*5780*/  IMAD.MOV.U32 R67, RZ, RZ, R119.reuse ;  /* 0x000000ffff437224 */ /* 0x100fe400078e0077 */
[--C-:B------:R-:W-:Y:S01]  /*5790*/  IMAD.MOV.U32 R66, RZ, RZ, R119.reuse ;  /* 0x000000ffff427224 */ /* 0x100fe200078e0077 */
[----:B------:R-:W2:Y:S01]  /*57a0*/  MUFU.EX2 R199, R199 ;  /* 0x000000c700c77308 */ /* 0x000ea20000000800 */
[----:B0-----:R-:W-:Y:S01]  /*57b0*/  FADD.FTZ R53, R197, R28 ;  /* 0x0000001cc5357221 */ /* 0x001fe20000010000 */
[--C-:B------:R-:W-:Y:S02]  /*57c0*/  IMAD.MOV.U32 R59, RZ, RZ, R119.reuse ;  /* 0x000000ffff3b7224 */ /* 0x100fe400078e0077 */
[----:B------:R-:W-:-:S04]  /*57d0*/  IMAD.MOV.U32 R58, RZ, RZ, R119 ;  /* 0x000000ffff3a7224 */ /* 0x000fc800078e0077 */
        /* <DEDUP_REMOVED lines=9> */
[----:B-1----:R-:W-:Y:S01]  /*5870*/  FADD.FTZ R53, R193, R28 ;  /* 0x0000001cc1357221 */ /* 0x002fe20000010000 */
[----:B------:R-:W-:Y:S01]  /*5880*/  FADD.FTZ R28, R190, R57 ;  /* 0x00000039be1c7221 */ /* 0x000fe20000010000 */
[----:B------:R-:W-:-:S03]  /*5890*/  F2FP.F16.F32.PACK_AB R190, R25, R190 ;  /* 0x000000be19be723e */ /* 0x000fc600000000ff */
[----:B------:R-:W-:Y:S01]  /*58a0*/  FADD.FTZ R57, R25, R28 ;  /* 0x0000001c19397221 */ /* 0x000fe20000010000 */
[----:B------:R-:W-:Y:S01]  /*58b0*/  IMAD.MOV.U32 R25, RZ, RZ, R119 ;  /* 0x000000ffff197224 */ /* 0x000fe200078e0077 */
[----:B------:R-:W1:Y:S01]  /*58c0*/  MUFU.EX2 R63, R63 ;  /* 0x0000003f003f7308 */ /* 0x000e620000000800 */
[----:B--2---:R-:W-:Y:S01]  /*58d0*/  FADD.FTZ R53, R24, R53 ;  /* 0x0000003518357221 */ /* 0x004fe20000010000 */
[----:B------:R-:W-:Y:S01]  /*58e0*/  FADD.FTZ R28, R184, R57 ;  /* 0x00000039b81c7221 */ /* 0x000fe20000010000 */
[C---:B------:R-:W-:Y:S02]  /*58f0*/  F2FP.F16.F32.PACK_AB R184, R29.reuse, R184 ;  /* 0x000000b81db8723e */ /* 0x040fe400000000ff */
[----:B------:R-:W-:Y:S01]  /*5900*/  F2FP.F16.F32.PACK_AB R193, R24, R193 ;  /* 0x000000c118c1723e */ /* 0x000fe200000000ff */
[----:B------:R-:W-:Y:S01]  /*5910*/  FADD.FTZ R57, R29, R28 ;  /* 0x0000001c1d397221 */ /* 0x000fe20000010000 */
[----:B------:R-:W-:Y:S01]  /*5920*/  IMAD.MOV.U32 R29, RZ, RZ, R119 ;  /* 0x000000ffff1d7224 */ /* 0x000fe200078e0077 */
[----:B------:R-:W2:Y:S01]  /*5930*/  MUFU.EX2 R50, R50 ;  /* 0x0000003200327308 */ /* 0x000ea20000000800 */
[----:B0-----:R-:W-:Y:S01]  /*5940*/  FADD.FTZ R0, R62, R53 ;  /* 0x000000353e007221 */ /* 0x001fe20000010000 */
[----:B------:R-:W-:Y:S01]  /*5950*/  FADD.FTZ R28, R186, R57 ;  /* 0x00000039ba1c7221 */ /* 0x000fe20000010000 */
[----:B------:R-:W-:Y:S01]  /*5960*/  F2FP.F16.F32.PACK_AB R186, R33, R186 ;  /* 0x000000ba21ba723e */ /* 0x000fe200000000ff */
[----:B------:R-:W-:-:S02]  /*5970*/  IMAD.MOV.U32 R57, RZ, RZ, R119 ;  /* 0x000000ffff397224 */ /* 0x000fc400078e0077 */
[--C-:B------:R-:W-:Y:S02]  /*5980*/  IMAD.MOV.U32 R24, RZ, RZ, R119.reuse ;  /* 0x000000ffff187224 */ /* 0x100fe400078e0077 */
[----:B------:R-:W0:Y:S01]  /*5990*/  MUFU.EX2 R51, R51 ;  /* 0x0000003300337308 */ /* 0x000e220000000800 */
[C---:B-1----:R-:W-:Y:S01]  /*59a0*/  FADD.FTZ R53, R63.reuse, R0 ;  /* 0x000000003f357221 */ /* 0x042fe20000010000 */
[----:B------:R-:W-:Y:S01]  /*59b0*/  F2FP.F16.F32.PACK_AB R195, R63, R62 ;  /* 0x0000003e3fc3723e */ /* 0x000fe200000000ff */
[--C-:B------:R-:W-:Y:S02]  /*59c0*/  IMAD.MOV.U32 R63, RZ, RZ, R119.reuse ;  /* 0x000000ffff3f7224 */ /* 0x100fe400078e0077 */
[----:B------:R-:W-:-:S03]  /*59d0*/  IMAD.MOV.U32 R62, RZ, RZ, R119 ;  /* 0x000000ffff3e7224 */ /* 0x000fc600078e0077 */
        /* <DEDUP_REMOVED lines=8> */
[----:B-1----:R-:W-:Y:S01]  /*5a60*/  FADD.FTZ R0, R54, R53 ;  /* 0x0000003536007221 */ /* 0x002fe20000010000 */
[----:B------:R-:W-:Y:S01]  /*5a70*/  FADD.FTZ R53, R33, R28 ;  /* 0x0000001c21357221 */ /* 0x000fe20000010000 */
[--C-:B------:R-:W-:Y:S02]  /*5a80*/  IMAD.MOV.U32 R33, RZ, RZ, R119.reuse ;  /* 0x000000ffff217224 */ /* 0x100fe400078e0077 */
[----:B------:R-:W-:-:S03]  /*5a90*/  IMAD.MOV.U32 R28, RZ, RZ, R119 ;  /* 0x000000ffff1c7224 */ /* 0x000fc600078e0077 */
        /* <DEDUP_REMOVED lines=21> */
[----:B------:R-:W-:-:S06]  /*5bf0*/  IMAD.MOV.U32 R53, RZ, RZ, R119 ;  /* 0x000000ffff357224 */ /* 0x000fcc00078e0077 */
[----:B------:R-:W1:Y:S01]  /*5c00*/  MUFU.EX2 R35, R35 ;  /* 0x0000002300237308 */ /* 0x000e620000000800 */
[----:B--2---:R-:W-:-:S07]  /*5c10*/  FADD.FTZ R0, R34, R5 ;  /* 0x0000000522007221 */ /* 0x004fce0000010000 */
[----:B------:R-:W2:Y:S01]  /*5c20*/  MUFU.EX2 R182, R182 ;  /* 0x000000b600b67308 */ /* 0x000ea20000000800 */
[C---:B0-----:R-:W-:Y:S01]  /*5c30*/  FADD.FTZ R7, R37.reuse, R6 ;  /* 0x0000000625077221 */ /* 0x041fe20000010000 */
[----:B------:R-:W-:Y:S01]  /*5c40*/  F2FP.F16.F32.PACK_AB R180, R37, R180 ;  /* 0x000000b425b4723e */ /* 0x000fe200000000ff */
[----:B------:R-:W-:-:S05]  /*5c50*/  IMAD.MOV.U32 R37, RZ, RZ, R119 ;  /* 0x000000ffff257224 */ /* 0x000fca00078e0077 */
        /* <DEDUP_REMOVED lines=15> */
[----:B------:R-:W-:Y:S01]  /*5d50*/  F2FP.F16.F32.PACK_AB R183, R39, R38 ;  /* 0x0000002627b7723e */ /* 0x000fe200000000ff */
[--C-:B------:R-:W-:Y:S02]  /*5d60*/  IMAD.MOV.U32 R39, RZ, RZ, R119.reuse ;  /* 0x000000ffff277224 */ /* 0x100fe400078e0077 */
[----:B------:R-:W-:-:S03]  /*5d70*/  IMAD.MOV.U32 R38, RZ, RZ, R119 ;  /* 0x000000ffff267224 */ /* 0x000fc600078e0077 */
[----:B------:R-:W2:Y:S01]  /*5d80*/  MUFU.EX2 R27, R27 ;  /* 0x0000001b001b7308 */ /* 0x000ea20000000800 */
[----:B0-----:R-:W-:Y:S01]  /*5d90*/  FADD.FTZ R6, R176, R7 ;  /* 0x00000007b0067221 */ /* 0x001fe20000010000 */
[----:B------:R-:W-:-:S03]  /*5da0*/  F2FP.F16.F32.PACK_AB R176, R45, R176 ;  /* 0x000000b02db0723e */ /* 0x000fc600000000ff */
[----:B------:R-:W-:Y:S01]  /*5db0*/  FADD.FTZ R7, R45, R6 ;  /* 0x000000062d077221 */ /* 0x000fe20000010000 */
[----:B------:R-:W-:Y:S02]  /*5dc0*/  IMAD.MOV.U32 R45, RZ, RZ, R119 ;  /* 0x000000ffff2d7224 */ /* 0x000fe400078e0077 */
        /* <DEDUP_REMOVED lines=8> */
[----:B0-----:R-:W-:Y:S01]  /*5e50*/  FADD.FTZ R6, R178, R7 ;  /* 0x00000007b2067221 */ /* 0x001fe20000010000 */
[----:B------:R-:W-:-:S06]  /*5e60*/  IMAD.MOV.U32 R7, RZ, RZ, 0x3f800000 ;  /* 0x3f800000ff077424 */ /* 0x000fcc00078e00ff */
[----:B------:R-:W0:Y:S01]  /*5e70*/  MUFU.EX2 R31, R31 ;  /* 0x0000001f001f7308 */ /* 0x000e220000000800 */
[----:B-1----:R-:W-:Y:S01]  /*5e80*/  FADD.FTZ R0, R30, R5 ;  /* 0x000000051e007221 */ /* 0x002fe20000010000 */
[C---:B--2---:R-:W-:Y:S01]  /*5e90*/  FADD.FTZ R6, R49.reuse, R6 ;  /* 0x0000000631067221 */ /* 0x044fe20000010000 */
[----:B------:R-:W-:Y:S01]  /*5ea0*/  F2FP.F16.F32.PACK_AB R178, R49, R178 ;  /* 0x000000b231b2723e */ /* 0x000fe200000000ff */
[--C-:B------:R-:W-:Y:S02]  /*5eb0*/  IMAD.MOV.U32 R49, RZ, RZ, R119.reuse ;  /* 0x000000ffff317224 */ /* 0x100fe400078e0077 */
[C---:B0-----:R-:W-:Y:S01]  /*5ec0*/  FADD.FTZ R5, R31.reuse, R0 ;  /* 0x000000001f057221 */ /* 0x041fe20000010000 */
[----:B------:R-:W-:Y:S01]  /*5ed0*/  F2FP.F16.F32.PACK_AB R179, R31, R30 ;  /* 0x0000001e1fb3723e */ /* 0x000fe200000000ff */
[----:B------:R-:W-:Y:S02]  /*5ee0*/  IMAD.MOV.U32 R0, RZ, RZ, 0x3f800000 ;  /* 0x3f800000ff007424 */ /* 0x000fe400078e00ff */
[----:B------:R-:W-:-:S02]  /*5ef0*/  IMAD.MOV.U32 R31, RZ, RZ, R119 ;  /* 0x000000ffff1f7224 */ /* 0x000fc400078e0077 */
        /* <DEDUP_REMOVED lines=54> */
[----:B------:R-:W-:-:S07]  /*6260*/  CS2R R24, SRZ ;  /* 0x0000000000187805 */ /* 0x000fce000001ff00 */
.L_x_3408:
        /* <DEDUP_REMOVED lines=8> */
.L_x_3400:
        /* <DEDUP_REMOVED lines=10> */
.L_x_3401:
[----:B-1----:R-:W-:Y:S05]  /*6390*/  @P2 BRA `(.L_x_3402) ;  /* 0x0000000000082947 */ /* 0x002fea0003800000 */
[----:B------:R-:W1:Y:S02]  /*63a0*/  SYNCS.PHASECHK.TRANS64.TRYWAIT P2, [UR60+0x36830], R2 ;  /* 0x03683002ff0075a7 */ /* 0x000e64000804017c */
[----:B-1----:R-:W-:Y:S05]  /*63b0*/  @!P2 BRA `(.L_x_3403) ;  /* 0x000000f800bca947 */ /* 0x002fea0003800000 */
.L_x_3402:
[----:B------:R-:W-:Y:S01]  /*63c0*/  R2UR UR10, R8 ;  /* 0x00000000080a72ca */ /* 0x000fe200000e0000 */
[----:B------:R-:W-:Y:S01]  /*63d0*/  WARPGROUP.ARRIVE ;  /* 0x00000000000079c5 */ /* 0x000fe20000000000 */
[----:B------:R-:W-:Y:S01]  /*63e0*/  R2UR UR7, R16 ;  /* 0x00000000100772ca */ /* 0x000fe200000e0000 */
[----:B------:R-:W-:Y:S01]  /*63f0*/  UMOV UR39, 0x40000040 ;  /* 0x4000004000277882 */ /* 0x000fe20000000000 */
[----:B------:R-:W-:Y:S01]  /*6400*/  MOV R12, UR37 ;  /* 0x00000025000c7c02 */ /* 0x000fe20008000f00 */
[----:B------:R-:W-:Y:S01]  /*6410*/  UMOV UR37, UR53 ;  /* 0x0000003500257c82 */ /* 0x000fe20008000000 */
[----:B------:R-:W-:Y:S01]  /*6420*/  MOV R13, UR36 ;  /* 0x00000024000d7c02 */ /* 0x000fe20008000f00 */
[----:B------:R-:W-:Y:S01]  /*6430*/  UMOV UR36, UR52 ;  /* 0x0000003400247c82 */ /* 0x000fe20008000000 */
[----:B------:R-:W-:Y:S01]  /*6440*/  MOV R14, UR41 ;  /* 0x00000029000e7c02 */ /* 0x000fe20008000f00 */
[----:B------:R-:W-:Y:S01]  /*6450*/  UMOV UR41, UR53 ;  /* 0x0000003500297c82 */ /* 0x000fe20008000000 */
[----:B------:R-:W-:Y:S01]  /*6460*/  MOV R15, UR40 ;  /* 0x00000028000f7c02 */ /* 0x000fe20008000f00 */
[----:B------:R-:W-:Y:S01]  /*6470*/  UMOV UR40, UR52 ;  /* 0x0000003400287c82 */ /* 0x000fe20008000000 */
[----:B------:R-:W-:Y:S01]  /*6480*/  UMOV UR43, 0x40000040 ;  /* 0x40000040002b7882 */ /* 0x000fe20000000000 */
[----:B------:R-:W-:Y:S01]  /*6490*/  UMOV UR48, UR52 ;  /* 0x0000003400307c82 */ /* 0x000fe20008000000 */
[----:B------:R-:W-:Y:S01]  /*64a0*/  UMOV UR49, UR53 ;  /* 0x0000003500317c82 */ /* 0x000fe20008000000 */
[----:B------:R-:W-:Y:S01]  /*64b0*/  UIMAD UR7, UR7, 0xa80, UR10 ;  /* 0x00000a80070778a4 */ /* 0x000fe2000f8e020a */
[----:B01----:R-:W-:Y:S01]  /*64c0*/  MOV R2, UR45 ;  /* 0x0000002d00027c02 */ /* 0x003fe20008000f00 */
[----:B------:R-:W-:Y:S01]  /*64d0*/  UMOV UR51, 0x40000040 ;  /* 0x4000004000337882 */ /* 0x000fe20000000000 */
[----:B------:R-:W-:Y:S01]  /*64e0*/  MOV R3, UR44 ;  /* 0x0000002c00037c02 */ /* 0x000fe20008000f00 */
[----:B------:R-:W-:Y:S01]  /*64f0*/  UIADD3 UR11, UR7, 0x80, URZ ;  /* 0x00000080070b7890 */ /* 0x000fe2000fffe03f */
[-C--:B------:R-:W-:Y:S01]  /*6500*/  FMUL.FTZ R24, R24, R7.reuse ;  /* 0x0000000718187220 */ /* 0x080fe20000410000 */
[----:B------:R-:W-:Y:S01]  /*6510*/  UIADD3 UR50, UR7, 0x100, URZ ;  /* 0x0000010007327890 */ /* 0x000fe2000fffe03f */
[-C--:B------:R-:W-:Y:S01]  /*6520*/  FMUL.FTZ R25, R25, R7.reuse ;  /* 0x0000000719197220 */ /* 0x080fe20000410000 */
[----:B------:R-:W-:Y:S01]  /*6530*/  UMOV UR38, UR7 ;  /* 0x0000000700267c82 */ /* 0x000fe20008000000 */
[----:B------:R-:W-:Y:S01]  /*6540*/  UIADD3 UR10, UR7, 0x180, URZ ;  /* 0x00000180070a7890 */ /* 0x000fe2000fffe03f */
[----:B------:R-:W-:Y:S01]  /*6550*/  HGMMA.64x16x16.F32 R168, gdesc[UR36], RZ, !UPT, gsb0 ;  /* 0x0020000024a879f0 */ /* 0x000fe2000c0008ff */
[----:B------:R-:W-:Y:S01]  /*6560*/  UMOV UR42, UR11 ;  /* 0x0000000b002a7c82 */ /* 0x000fe20008000000 */
[----:B------:R-:W-:Y:S01]  /*6570*/  UMOV UR44, UR52 ;  /* 0x00000034002c7c82 */ /* 0x000fe20008000000 */
[----:B------:R-:W-:Y:S01]  /*6580*/  UMOV UR45, UR53 ;  /* 0x00000035002d7c82 */ /* 0x000fe20008000000 */
[----:B------:R-:W-:Y:S01]  /*6590*/  UMOV UR47, 0x40000040 ;  /* 0x40000040002f7882 */ /* 0x000fe20000000000 */
[----:B------:R-:W-:Y:S01]  /*65a0*/  UIADD3 UR54, UR7, 0x200, URZ ;  /* 0x0000020007367890 */ /* 0x000fe2000fffe03f */
[----:B------:R-:W-:Y:S01]  /*65b0*/  R2UR UR37, R12 ;  /* 0x000000000c2572ca */ /* 0x000fe200000e0000 */
[----:B------:R-:W-:Y:S01]  /*65c0*/  UMOV UR46, UR10 ;  /* 0x0000000a002e7c82 */ /* 0x000fe20008000000 */
[----:B------:R-:W-:Y:S01]  /*65d0*/  UMOV UR55, 0x40000040 ;  /* 0x4000004000377882 */ /* 0x000fe20000000000 */
[----:B------:R-:W-:Y:S01]  /*65e0*/  UIADD3 UR58, UR7, 0x280, URZ ;  /* 0x00000280073a7890 */ /* 0x000fe2000fffe03f */
[----:B------:R-:W-:Y:S01]  /*65f0*/  R2UR UR36, R13 ;  /* 0x000000000d2472ca */ /* 0x000fe200000e0000 */
        /* <DEDUP_REMOVED lines=136> */
[----:B------:R-:W-:Y:S03]  /*6e80*/  HGMMA.64x16x16.F32 R136, gdesc[UR52], RZ, !UPT, gsb0 ;  /* 0x00200000348879f0 */ /* 0x000fe6000c0008ff */
[----:B------:R-:W-:Y:S02]  /*6e90*/  WARPGROUP.DEPBAR.LE gsb0, 0x0 ;  /* 0x00008000000079c5 */ /* 0x000fe40000010000 */
[----:B------:R-:W-:-:S06]  /*6ea0*/  WARPGROUP.ARRIVE ;  /* 0x00000000000079c5 */ /* 0x000fcc0000000000 */
[----:B------:R-:W-:Y:S03]  /*6eb0*/  HGMMA.64x16x16.F32 R128, gdesc[UR56], RZ, !UPT, gsb0 ;  /* 0x00200000388079f0 */ /* 0x000fe6000c0008ff */
        /* <DEDUP_REMOVED lines=434> */
[----:B------:R-:W-:Y:S01]  /*89e0*/  UMOV UR47, 0x40000040 ;  /* 0x40000040002f7882 */ /* 0x000fe20000000000 */
        /* <DEDUP_REMOVED lines=16> */
.L_x_3404:
[----:B------:R-:W-:Y:S02]  /*8af0*/  R2UR UR10, R4 ;  /* 0x00000000040a72ca */ /* 0x000fe400000e0000 */
[----:B------:R-:W-:-:S11]  /*8b00*/  SHF.L.U32 R0, R11, 0x1f, RZ ;  /* 0x0000001f0b007819 */ /* 0x000fd600000006ff */
[----:B------:R-:W-:-:S09]  /*8b10*/  ULEA UR10, UR6, UR10, 0x3 ;  /* 0x0000000a060a7291 */ /* 0x000fd2000f8e183f */
[----:B------:R0:W1:Y:S01]  /*8b20*/  SYNCS.PHASECHK.TRANS64.TRYWAIT P2, [UR10+0x36850], R0 ;  /* 0x03685000ff0075a7 */ /* 0x000062000804014a */
[----:B------:R-:W-:Y:S05]  /*8b30*/  @!P0 BRA `(.L_x_3405) ;  /* 0x0000000000048947 */ /* 0x000fea0003800000 */
[----:B------:R-:W-:Y:S01]  /*8b40*/  BPT.TRAP 0x1 ;  /* 0x000000040000795c */ /* 0x000fe20000300000 */
.L_x_3405:
[----:B-1----:R-:W-:Y:S05]  /*8b50*/  @P2 BRA `(.L_x_3406) ;  /* 0x0000000000082947 */ /* 0x002fea0003800000 */
[----:B------:R-:W1:Y:S02]  /*8b60*/  SYNCS.PHASECHK.TRANS64.TRYWAIT P2, [UR10+0x36850], R0 ;  /* 0x03685000ff0075a7 */ /* 0x000e64000804014a */
[----:B-1----:R-:W-:Y:S05]  /*8b70*/  @!P2 BRA `(.L_x_3407) ;  /* 0x000000d000e4a947 */ /* 0x002fea0003800000 */
.L_x_3406:
[----:B------:R-:W-:Y:S01]  /*8b80*/  R2UR UR7, R4 ;  /* 0x00000000040772ca */ /* 0x000fe200000e0000 */
[----:B------:R-:W-:Y:S01]  /*8b90*/  WARPGROUP.ARRIVE ;  /* 0x00000000000079c5 */ /* 0x000fe20000000000 */
[----:B01----:R-:W-:Y:S01]  /*8ba0*/  FMNMX.FTZ R0, R168, R10, !PT ;  /* 0x0000000aa8007209 */ /* 0x003fe20007810000 */
[----:B------:R-:W-:Y:S01]  /*8bb0*/  ULDC UR14, c[0x0][0x988] ;  /* 0x00026200000e7ab9 */ /* 0x000fe20000000800 */
[----:B------:R-:W-:Y:S01]  /*8bc0*/  R2UR UR15, R18 ;  /* 0x00000000120f72ca */ /* 0x000fe200000e0000 */
[----:B------:R-:W-:Y:S01]  /*8bd0*/  VOTEU.ALL UP0, P1 ;  /* 0x00000000003f7886 */ /* 0x000fe20000800000 */
[----:B------:R-:W-:-:S04]  /*8be0*/  FMNMX.FTZ R3, R169, R0, !PT ;  /* 0x00000000a9037209 */ /* 0x000fc80007810000 */
[----:B------:R-:W-:Y:S01]  /*8bf0*/  FMNMX.FTZ R0, R172, R3, !PT ;  /* 0x00000003ac007209 */ /* 0x000fe20007810000 */
[----:B------:R-:W-:Y:S02]  /*8c00*/  @!UP0 UIADD3 UR60, UR60, 0x36840, URZ ;  /* 0x000368403c3c8890 */ /* 0x000fe4000fffe03f */
[----:B------:R-:W-:Y:S01]  /*8c10*/  UIADD3 UR7, UR7, 0x400, URZ ;  /* 0x0000040007077890 */ /* 0x000fe2000fffe03f */
[----:B------:R-:W-:Y:S01]  /*8c20*/  FMNMX.FTZ R3, R173, R0, !PT ;  /* 0x00000000ad037209 */ /* 0x000fe20007810000 */
[----:B------:R-:W-:Y:S02]  /*8c30*/  @!UP0 UIADD3 UR10, UR10, 0x36860, URZ ;  /* 0x000368600a0a8890 */ /* 0x000fe4000fffe03f */
[----:B------:R-:W-:Y:S01]  /*8c40*/  USHF.R.U32.HI UR7, URZ, 0x4, UR7 ;  /* 0x000000043f077899 */ /* 0x000fe20008011607 */
[----:B------:R-:W-:Y:S01]  /*8c50*/  FMNMX.FTZ R0, R160, R3, !PT ;  /* 0x00000003a0007209 */ /* 0x000fe20007810000 */
[----:B------:R-:W-:Y:S02]  /*8c60*/  @!UP0 UPRMT UR60, URZ, 0x654, UR60 ;  /* 0x000006543f3c8896 */ /* 0x000fe4000800003c */
[----:B------:R-:W-:Y:S01]  /*8c70*/  ULOP3.LUT UR7, UR7, 0x3fff, URZ, 0xc0, !UPT ;  /* 0x00003fff07077892 */ /* 0x000fe2000f8ec03f */
[----:B------:R-:W-:Y:S01]  /*8c80*/  FMNMX.FTZ R3, R161, R0, !PT ;  /* 0x00000000a1037209 */ /* 0x000fe20007810000 */
[----:B------:R-:W-:-:S02]  /*8c90*/  @!UP0 UPRMT UR10, URZ, 0x654, UR10 ;  /* 0x000006543f0a8896 */ /* 0x000fc4000800000a */
[----:B------:R-:W-:Y:S01]  /*8ca0*/  ULOP3.LUT UR7, UR7, 0x3800000, URZ, 0xfc, !UPT ;  /* 0x0380000007077892 */ /* 0x000fe2000f8efc3f */
[----:B------:R-:W-:Y:S01]  /*8cb0*/  FMNMX.FTZ R0, R164, R3, !PT ;  /* 0x00000003a4007209 */ /* 0x000fe20007810000 */
[----:B------:R-:W-:Y:S02]  /*8cc0*/  UISETP.GT.AND UP0, UPT, UR61, UR15, UPT ;  /* 0x0000000f3d00728c */ /* 0x000fe4000bf04270 */
[----:B------:R-:W-:Y:S01]  /*8cd0*/  UIMAD UR11, UR6, 0xa80, UR7 ;  /* 0x00000a80060b78a4 */ /* 0x000fe2000f8e0207 */
[----:B------:R-:W-:Y:S01]  /*8ce0*/  FMNMX.FTZ R3, R165, R0, !PT ;  /* 0x00000000a5037209 */ /* 0x000fe20007810000 */
[----:B------:R-:W-:Y:S01]  /*8cf0*/  UIADD3 UR61, UR61, -0x1, URZ ;  /* 0xffffffff3d3d7890 */ /* 0x000fe2000fffe03f */
[----:B------:R-:W-:Y:S02]  /*8d00*/  UMOV UR7, 0x40000040 ;  /* 0x4000004000077882 */ /* 0x000fe40000000000 */
[----:B------:R-:W-:Y:S02]  /*8d10*/  FMNMX.FTZ R0, R152, R3, !PT ;  /* 0x0000000398007209 */ /* 0x000fe40007810000 */
[----:B------:R-:W-:Y:S01]  /*8d20*/  UMOV UR6, UR11 ;  /* 0x0000000b00067c82 */ /* 0x000fe20008000000 */
[----:B------:R-:W-:Y:S01]  /*8d30*/  PLOP3.LUT P2, PT, PT, PT, UP0, 0x80, 0x0 ;  /* 0x000000000000781c */ /* 0x000fe20003f4f008 */
[----:B------:R-:W-:Y:S01]  /*8d40*/  HGMMA.64x192x16.F32 R24, R200, gdesc[UR4].tnspB, R24, gsb0 ;  /* 0x42e00004c8187df0 */ /* 0x000fe20008000818 */
        /* <DEDUP_REMOVED lines=24> */
[----:B------:R-:W0:Y:S02]  /*8ed0*/  SHFL.BFLY PT, R0, R11, 0x1, 0x1f ;  /* 0x0c201f000b007f89 */ /* 0x000e2400000e0000 */
[----:B0-----:R-:W-:Y:S02]  /*8ee0*/  FMNMX.FTZ R3, R11, R0, !PT ;  /* 0x000000000b037209 */ /* 0x001fe40007810000 */
[----:B------:R-:W-:-:S03]  /*8ef0*/  FMNMX.FTZ R11, R171, R2, !PT ;  /* 0x00000002ab0b7209 */ /* 0x000fc60007810000 */
[----:B------:R-:W-:Y:S01]  /*8f00*/  FADD.FTZ R0, -R3, R10 ;  /* 0x0000000a03007221 */ /* 0x000fe20000010100 */
[----:B------:R-:W-:-:S03]  /*8f10*/  FMNMX.FTZ R2, R174, R11, !PT ;  /* 0x0000000bae027209 */ /* 0x000fc60007810000 */
[----:B------:R-:W-:Y:S01]  /*8f20*/  FMUL.FTZ R7, R0, UR14 ;  /* 0x0000000e00077c20 */ /* 0x000fe20008410000 */
[----:B------:R-:W-:Y:S01]  /*8f30*/  FMNMX.FTZ R11, R175, R2, !PT ;  /* 0x00000002af0b7209 */ /* 0x000fe20007810000 */
[----:B------:R-:W-:-:S03]  /*8f40*/  FMUL.FTZ R0, R3, UR14 ;  /* 0x0000000e03007c20 */ /* 0x000fc60008410000 */
[----:B------:R-:W-:Y:S01]  /*8f50*/  FMNMX.FTZ R2, R162, R11, !PT ;  /* 0x0000000ba2027209 */ /* 0x000fe20007810000 */
[--C-:B------:R-:W-:Y:S01]  /*8f60*/  FFMA.FTZ R21, R169, UR14, -R0.reuse ;  /* 0x0000000ea9157c23 */ /* 0x100fe20008010800 */
[--C-:B------:R-:W-:Y:S01]  /*8f70*/  FFMA.FTZ R12, R157, UR14, -R0.reuse ;  /* 0x0000000e9d0c7c23 */ /* 0x100fe20008010800 */
[--C-:B------:R-:W-:Y:S01]  /*8f80*/  FFMA.FTZ R14, R145, UR14, -R0.reuse ;  /* 0x0000000e910e7c23 */ /* 0x100fe20008010800 */
[----:B------:R-:W-:Y:S01]  /*8f90*/  FMNMX.FTZ R11, R163, R2, !PT ;  /* 0x00000002a30b7209 */ /* 0x000fe20007810000 */
[--C-:B------:R-:W-:Y:S01]  /*8fa0*/  FFMA.FTZ R20, R141, UR14, -R0.reuse ;  /* 0x0000000e8d147c23 */ /* 0x100fe20008010800 */
[--C-:B------:R-:W-:Y:S01]  /*8fb0*/  FFMA.FTZ R129, R129, UR14, -R0.reuse ;  /* 0x0000000e81817c23 */ /* 0x100fe20008010800 */
[----:B------:R-:W-:Y:S01]  /*8fc0*/  MUFU.EX2 R7, R7 ;  /* 0x0000000700077308 */ /* 0x000fe20000000800 */
[----:B------:R-:W-:Y:S01]  /*8fd0*/  FMNMX.FTZ R2, R166, R11, !PT ;  /* 0x0000000ba6027209 */ /* 0x000fe20007810000 */
[----:B------:R-:W-:-:S03]  /*8fe0*/  FFMA.FTZ R11, R161, UR14, -R0 ;  /* 0x0000000ea10b7c23 */ /* 0x000fc60008010800 */
[----:B------:R-:W-:-:S03]  /*8ff0*/  FMNMX.FTZ R13, R167, R2, !PT ;  /* 0x00000002a70d7209 */ /* 0x000fc60007810000 */
[----:B------:R-:W-:Y:S01]  /*9000*/  MUFU.EX2 R21, R21 ;  /* 0x0000001500157308 */ /* 0x000fe20000000800 */
[----:B------:R-:W-:-:S04]  /*9010*/  FMNMX.FTZ R2, R154, R13, !PT ;  /* 0x0000000d9a027209 */ /* 0x000fc80007810000 */
[----:B------:R-:W-:-:S03]  /*9020*/  FMNMX.FTZ R13, R155, R2, !PT ;  /* 0x000000029b0d7209 */ /* 0x000fc60007810000 */
        /* <DEDUP_REMOVED lines=14> */
[----:B------:R-:W-:Y:S01]  /*9110*/  FMNMX.FTZ R2, R142, R15, !PT ;  /* 0x0000000f8e027209 */ /* 0x000fe20007810000 */
[----:B------:R-:W-:Y:S02]  /*9120*/  WARPGROUP.DEPBAR.LE gsb0, 0x0 ;  /* 0x00008000000079c5 */ /* 0x000fe40000010000 */
[----:B------:R-:W-:Y:S01]  /*9130*/  WARPGROUP.ARRIVE ;  /* 0x00000000000079c5 */ /* 0x000fe20000000000 */
[----:B------:R-:W-:Y:S01]  /*9140*/  FMNMX.FTZ R15, R143, R2, !PT ;  /* 0x000000028f0f7209 */ /* 0x000fe20007810000 */
[--C-:B------:R-:W-:Y:S01]  /*9150*/  FFMA.FTZ R200, R168, UR14, -R0.reuse ;  /* 0x0000000ea8c87c23 */ /* 0x100fe20008010800 */
[--C-:B------:R-:W-:Y:S01]  /*9160*/  FFMA.FTZ R202, R172, UR14, -R0.reuse ;  /* 0x0000000eacca7c23 */ /* 0x100fe20008010800 */
[----:B------:R-:W-:Y:S01]  /*9170*/  FFMA.FTZ R168, R173, UR14, -R0 ;  /* 0x0000000eada87c23 */ /* 0x000fe20008010800 */
[----:B------:R-:W-:Y:S01]  /*9180*/  FMNMX.FTZ R2, R130, R15, !PT ;  /* 0x0000000f82027209 */ /* 0x000fe20007810000 */
[----:B------:R-:W-:Y:S01]  /*9190*/  HGMMA.64x192x16.F32 R24, R196, gdesc[UR4].tnspB, R24, gsb0 ;  /* 0x42e00004c4187df0 */ /* 0x000fe20008000818 */
[----:B------:R-:W-:Y:S01]  /*91a0*/  UIADD3 UR6, UR11, 0x100, URZ ;  /* 0x000001000b067890 */ /* 0x000fe2000fffe03f */
[----:B------:R-:W0:Y:S01]  /*91b0*/  MUFU.EX2 R200, R200 ;  /* 0x000000c800c87308 */ /* 0x000e220000000800 */
[----:B------:R-:W-:Y:S01]  /*91c0*/  UMOV UR7, 0x40000040 ;  /* 0x4000004000077882 */ /* 0x000fe20000000000 */
[----:B------:R-:W-:-:S04]  /*91d0*/  FMNMX.FTZ R15, R131, R2, !PT ;  /* 0x00000002830f7209 */ /* 0x000fc80007810000 */
[----:B------:R-:W-:Y:S02]  /*91e0*/  FMNMX.FTZ R2, R134, R15, !PT ;  /* 0x0000000f86027209 */ /* 0x000fe40007810000 */
[----:B------:R-:W-:Y:S02]  /*91f0*/  MUFU.EX2 R202, R202 ;  /* 0x000000ca00ca7308 */ /* 0x000fe40000000800 */
[----:B------:R-:W-:-:S04]  /*9200*/  FMNMX.FTZ R15, R135, R2, !PT ;  /* 0x00000002870f7209 */ /* 0x000fc80007810000 */
[----:B------:R-:W-:Y:S02]  /*9210*/  FMNMX.FTZ R2, R122, R15, !PT ;  /* 0x0000000f7a027209 */ /* 0x000fe40007810000 */
[----:B------:R-:W-:Y:S02]  /*9220*/  MUFU.EX2 R168, R168 ;  /* 0x000000a800a87308 */ /* 0x000fe40000000800 */
[----:B------:R-:W-:-:S04]  /*9230*/  FMNMX.FTZ R15, R123, R2, !PT ;  /* 0x000000027b0f7209 */ /* 0x000fc80007810000 */
[----:B------:R-:W-:Y:S01]  /*9240*/  FMNMX.FTZ R2, R126, R15, !PT ;  /* 0x0000000f7e027209 */ /* 0x000fe20007810000 */
[----:B------:R-:W-:Y:S01]  /*9250*/  FFMA.FTZ R15, R137, UR14, -R0 ;  /* 0x0000000e890f7c23 */ /* 0x000fe20008010800 */
[----:B------:R-:W-:Y:S02]  /*9260*/  MUFU.EX2 R129, R129 ;  /* 0x0000008100817308 */ /* 0x000fe40000000800 */
[----:B------:R-:W-:-:S05]  /*9270*/  FMNMX.FTZ R2, R127, R2, !PT ;  /* 0x000000027f027209 */ /* 0x000fca0007810000 */
[----:B------:R-:W1:Y:S01]  /*9280*/  SHFL.BFLY PT, R10, R2, 0x2, 0x1f ;  /* 0x0c401f00020a7f89 */ /* 0x000e6200000e0000 */
[----:B------:R-:W-:Y:S01]  /*9290*/  MUFU.EX2 R15, R15 ;  /* 0x0000000f000f7308 */ /* 0x000fe20000000800 */
[----:B-1----:R-:W-:Y:S01]  /*92a0*/  FMNMX.FTZ R2, R2, R10, !PT ;  /* 0x0000000a02027209 */ /* 0x002fe20007810000 */
[--C-:B------:R-:W-:Y:S01]  /*92b0*/  FFMA.FTZ R10, R120, UR14, -R0.reuse ;  /* 0x0000000e780a7c23 */ /* 0x100fe20008010800 */
[--C-:B------:R-:W-:Y:S01]  /*92c0*/  FFMA.FTZ R120, R121, UR14, -R0.reuse ;  /* 0x0000000e79787c23 */ /* 0x100fe20008010800 */
[----:B------:R-:W-:-:S04]  /*92d0*/  FFMA.FTZ R121, R124, UR14, -R0 ;  /* 0x0000000e7c797c23 */ /* 0x000fc80008010800 */
[----:B------:R-:W-:Y:S08]  /*92e0*/  MUFU.EX2 R10, R10 ;  /* 0x0000000a000a7308 */ /* 0x000ff00000000800 */
[----:B------:R-:W-:Y:S08]  /*92f0*/  MUFU.EX2 R120, R120 ;  /* 0x0000007800787308 */ /* 0x000ff00000000800 */
[----:B------:R-:W-:Y:S01]  /*9300*/  MUFU.EX2 R121, R121 ;  /* 0x0000007900797308 */ /* 0x000fe20000000800 */
[----:B------:R-:W-:-:S02]  /*9310*/  WARPGROUP.DEPBAR.LE gsb0, 0x0 ;  /* 0x00008000000079c5 */ /* 0x000fc40000010000 */
[----:B------:R-:W-:Y:S01]  /*9320*/  WARPGROUP.ARRIVE ;  /* 0x00000000000079c5 */ /* 0x000fe20000000000 */
[--C-:B------:R-:W-:Y:S01]  /*9330*/  FFMA.FTZ R196, R160, UR14, -R0.reuse ;  /* 0x0000000ea0c47c23 */ /* 0x100fe20008010800 */
[----:B------:R-:W-:-:S04]  /*9340*/  FFMA.FTZ R198, R164, UR14, -R0 ;  /* 0x0000000ea4c67c23 */ /* 0x000fc80008010800 */
[----:B------:R-:W-:Y:S01]  /*9350*/  HGMMA.64x192x16.F32 R24, R192, gdesc[UR4].tnspB, R24, gsb0 ;  /* 0x42e00004c0187df0 */ /* 0x000fe20008000818 */
[----:B------:R-:W-:Y:S01]  /*9360*/  UIADD3 UR6, UR11, 0x180, URZ ;  /* 0x000001800b067890 */ /* 0x000fe2000fffe03f */
[----:B------:R-:W-:Y:S01]  /*9370*/  MUFU.EX2 R196, R196 ;  /* 0x000000c400c47308 */ /* 0x000fe20000000800 */
[----:B------:R-:W-:-:S07]  /*9380*/  UMOV UR7, 0x40000040 ;  /* 0x4000004000077882 */ /* 0x000fce0000000000 */
[----:B------:R-:W-:Y:S01]  /*9390*/  MUFU.EX2 R198, R198 ;  /* 0x000000c600c67308 */ /* 0x000fe20000000800 */
[----:B------:R-:W-:Y:S02]  /*93a0*/  WARPGROUP.DEPBAR.LE gsb0, 0x0 ;  /* 0x00008000000079c5 */ /* 0x000fe40000010000 */
[----:B------:R-:W-:Y:S01]  /*93b0*/  WARPGROUP.ARRIVE ;  /* 0x00000000000079c5 */ /* 0x000fe20000000000 */
[--C-:B------:R-:W-:Y:S01]  /*93c0*/  FFMA.FTZ R192, R152, UR14, -R0.reuse ;  /* 0x0000000e98c07c23 */ /* 0x100fe20008010800 */
[--C-:B------:R-:W-:Y:S01]  /*93d0*/  FFMA.FTZ R152, R153, UR14, -R0.reuse ;  /* 0x0000000e99987c23 */ /* 0x100fe20008010800 */
[----:B------:R-:W-:-:S04]  /*93e0*/  FFMA.FTZ R194, R156, UR14, -R0 ;  /* 0x0000000e9cc27c23 */ /* 0x000fc80008010800 */
[----:B------:R-:W-:Y:S01]  /*93f0*/  HGMMA.64x192x16.F32 R24, R188, gdesc[UR4].tnspB, R24, gsb0 ;  /* 0x42e00004bc187df0 */ /* 0x000fe20008000818 */
[----:B------:R-:W-:Y:S01]  /*9400*/  UIADD3 UR6, UR11, 0x200, URZ ;  /* 0x000002000b067890 */ /* 0x000fe2000fffe03f */
[----:B------:R-:W-:Y:S01]  /*9410*/  MUFU.EX2 R192, R192 ;  /* 0x000000c000c07308 */ /* 0x000fe20000000800 */
[----:B------:R-:W-:-:S07]  /*9420*/  UMOV UR7, 0x40000040 ;  /* 0x4000004000077882 */ /* 0x000fce0000000000 */
[----:B------:R-:W-:Y:S08]  /*9430*/  MUFU.EX2 R152, R152 ;  /* 0x0000009800987308 */ /* 0x000ff00000000800 */
[----:B------:R-:W-:Y:S01]  /*9440*/  MUFU.EX2 R194, R194 ;  /* 0x000000c200c27308 */ /* 0x000fe20000000800 */
[----:B------:R-:W-:Y:S02]  /*9450*/  WARPGROUP.DEPBAR.LE gsb0, 0x0 ;  /* 0x00008000000079c5 */ /* 0x000fe40000010000 */
[----:B------:R-:W-:Y:S01]  /*9460*/  WARPGROUP.ARRIVE ;  /* 0x00000000000079c5 */ /* 0x000fe20000000000 */
[--C-:B------:R-:W-:Y:S01]  /*9470*/  FFMA.FTZ R188, R144, UR14, -R0.reuse ;  /* 0x0000000e90bc7c23 */ /* 0x100fe20008010800 */
[--C-:B------:R-:W-:Y:S01]  /*9480*/  FFMA.FTZ R190, R148, UR14, -R0.reuse ;  /* 0x0000000e94be7c23 */ /* 0x100fe20008010800 */
[----:B------:R-:W-:-:S03]  /*9490*/  FFMA.FTZ R144, R149, UR14, -R0 ;  /* 0x0000000e95907c23 */ /* 0x000fc60008010800 */
        /* <DEDUP_REMOVED lines=9> */
[----:B------:R-:W-:Y:S01]  /*9530*/  FFMA.FTZ R186, R140, UR14, -R0 ;  /* 0x0000000e8cba7c23 */ /* 0x000fe20008010800 */
[----:B------:R-:W1:Y:S03]  /*9540*/  SHFL.BFLY PT, R136, R2, 0x1, 0x1f ;  /* 0x0c201f0002887f89 */ /* 0x000e6600000e0000 */
[----:B------:R-:W-:Y:S01]  /*9550*/  HGMMA.64x192x16.F32 R24, R180, gdesc[UR4].tnspB, R24, gsb0 ;  /* 0x42e00004b4187df0 */ /* 0x000fe20008000818 */
[----:B------:R-:W-:Y:S01]  /*9560*/  UIADD3 UR6, UR11, 0x300, URZ ;  /* 0x000003000b067890 */ /* 0x000fe2000fffe03f */
[----:B------:R-:W-:Y:S01]  /*9570*/  MUFU.EX2 R184, R184 ;  /* 0x000000b800b87308 */ /* 0x000fe20000000800 */
[----:B------:R-:W-:-:S07]  /*9580*/  UMOV UR7, 0x40000040 ;  /* 0x4000004000077882 */ /* 0x000fce0000000000 */
[----:B------:R-:W-:Y:S01]  /*9590*/  MUFU.EX2 R186, R186 ;  /* 0x000000ba00ba7308 */ /* 0x000fe20000000800 */
[----:B-1----:R-:W-:-:S05]  /*95a0*/  FMNMX.FTZ R2, R2, R136, !PT ;  /* 0x0000008802027209 */ /* 0x002fca0007810000 */
[----:B------:R-:W-:-:S04]  /*95b0*/  FMUL.FTZ R124, R2, UR14 ;  /* 0x0000000e027c7c20 */ /* 0x000fc80008410000 */
[--C-:B------:R-:W-:Y:S01]  /*95c0*/  FFMA.FTZ R201, R170, UR14, -R124.reuse ;  /* 0x0000000eaac97c23 */ /* 0x100fe2000801087c */
[--C-:B------:R-:W-:Y:S01]  /*95d0*/  FFMA.FTZ R203, R174, UR14, -R124.reuse ;  /* 0x0000000eaecb7c23 */ /* 0x100fe2000801087c */
[--C-:B------:R-:W-:Y:S01]  /*95e0*/  FFMA.FTZ R175, R175, UR14, -R124.reuse ;  /* 0x0000000eafaf7c23 */ /* 0x100fe2000801087c */
[--C-:B------:R-:W-:Y:S01]  /*95f0*/  FFMA.FTZ R197, R162, UR14, -R124.reuse ;  /* 0x0000000ea2c57c23 */ /* 0x100fe2000801087c */
[--C-:B------:R-:W-:Y:S01]  /*9600*/  FFMA.FTZ R189, R146, UR14, -R124.reuse ;  /* 0x0000000e92bd7c23 */ /* 0x100fe2000801087c */
[----:B------:R-:W-:Y:S01]  /*9610*/  FFMA.FTZ R187, R142, UR14, -R124 ;  /* 0x0000000e8ebb7c23 */ /* 0x000fe2000801087c */
[----:B------:R-:W-:Y:S01]  /*9620*/  MUFU.EX2 R201, R201 ;  /* 0x000000c900c97308 */ /* 0x000fe20000000800 */
[----:B0-----:R-:W-:Y:S01]  /*9630*/  FFMA.FTZ R146, R7, R6, R200 ;  /* 0x0000000607927223 */ /* 0x001fe200000100c8 */
        /* <DEDUP_REMOVED lines=8> */
[----:B------:R-:W-:Y:S01]  /*96c0*/  F2FP.F16.F32.PACK_AB R200, R21, R200 ;  /* 0x000000c815c8723e */ /* 0x000fe200000000ff */
[--C-:B------:R-:W-:Y:S01]  /*96d0*/  FFMA.FTZ R141, R147, UR14, -R124.reuse ;  /* 0x0000000e938d7c23 */ /* 0x100fe2000801087c */
[--C-:B------:R-:W-:Y:S01]  /*96e0*/  FFMA.FTZ R191, R150, UR14, -R124.reuse ;  /* 0x0000000e96bf7c23 */ /* 0x100fe2000801087c */
[--C-:B------:R-:W-:Y:S01]  /*96f0*/  FFMA.FTZ R151, R151, UR14, -R124.reuse ;  /* 0x0000000e97977c23 */ /* 0x100fe2000801087c */
[--C-:B------:R-:W-:Y:S01]  /*9700*/  FFMA.FTZ R185, R138, UR14, -R124.reuse ;  /* 0x0000000e8ab97c23 */ /* 0x100fe2000801087c */
        /* <DEDUP_REMOVED lines=34> */
[----:B------:R-:W-:Y:S01]  /*9930*/  FADD.FTZ R0, -R2, R9 ;  /* 0x0000000902007221 */ /* 0x000fe20000010100 */
[----:B------:R-:W-:Y:S01]  /*9940*/  HGMMA.64x192x16.F32 R24, R176, gdesc[UR4].tnspB, R24, gsb0 ;  /* 0x42e00004b0187df0 */ /* 0x000fe20008000818 */
[--C-:B------:R-:W-:Y:S01]  /*9950*/  FFMA.FTZ R125, R171, UR14, -R124.reuse ;  /* 0x0000000eab7d7c23 */ /* 0x100fe2000801087c */
[----:B------:R-:W-:Y:S01]  /*9960*/  MUFU.EX2 R9, R132 ;  /* 0x0000008400097308 */ /* 0x000fe20000000800 */
[----:B------:R-:W-:Y:S01]  /*9970*/  FMUL.FTZ R0, R0, UR14 ;  /* 0x0000000e00007c20 */ /* 0x000fe20008410000 */
[--C-:B------:R-:W-:Y:S01]  /*9980*/  FFMA.FTZ R133, R163, UR14, -R124.reuse ;  /* 0x0000000ea3857c23 */ /* 0x100fe2000801087c */
[----:B------:R-:W-:Y:S01]  /*9990*/  FFMA.FTZ R124, R127, UR14, -R124 ;  /* 0x0000000e7f7c7c23 */ /* 0x000fe2000801087c */
[----:B------:R-:W-:-:S02]  /*99a0*/  R2UR UR6, R16 ;  /* 0x00000000100672ca */ /* 0x000fc400000e0000 */
[----:B0-----:R-:W-:Y:S02]  /*99b0*/  F2FP.F16.F32.PACK_AB R181, R131, R130 ;  /* 0x0000008283b5723e */ /* 0x001fe400000000ff */
[----:B------:R-:W0:Y:S01]  /*99c0*/  MUFU.EX2 R0, R0 ;  /* 0x0000000000007308 */ /* 0x000e220000000800 */
[----:B-1----:R-:W-:-:S07]  /*99d0*/  F2FP.F16.F32.PACK_AB R183, R135, R134 ;  /* 0x0000008687b7723e */ /* 0x002fce00000000ff */
[----:B------:R-:W1:Y:S08]  /*99e0*/  MUFU.EX2 R125, R125 ;  /* 0x0000007d007d7308 */ /* 0x000e700000000800 */
[----:B------:R-:W2:Y:S01]  /*99f0*/  MUFU.EX2 R132, R175 ;  /* 0x000000af00847308 */ /* 0x000ea20000000800 */
[----:B0-----:R-:W-:Y:S01]  /*9a00*/  FFMA.FTZ R142, R0, R5, R201 ;  /* 0x00000005008e7223 */ /* 0x001fe200000100c9 */
[----:B------:R-:W-:-:S04]  /*9a10*/  FADD.FTZ R5, R21, R146 ;  /* 0x0000009215057221 */ /* 0x000fc80000010000 */
[----:B------:R-:W-:Y:S01]  /*9a20*/  FADD.FTZ R5, R202, R5 ;  /* 0x00000005ca057221 */ /* 0x000fe20000010000 */
[C---:B------:R-:W-:Y:S01]  /*9a30*/  F2FP.F16.F32.PACK_AB R202, R168.reuse, R202 ;  /* 0x000000caa8ca723e */ /* 0x040fe200000000ff */
[----:B------:R-:W0:Y:S01]  /*9a40*/  MUFU.EX2 R133, R133 ;  /* 0x0000008500857308 */ /* 0x000e220000000800 */
[C---:B-1----:R-:W-:Y:S01]  /*9a50*/  FADD.FTZ R142, R125.reuse, R142 ;  /* 0x0000008e7d8e7221 */ /* 0x042fe20000010000 */
[----:B------:R-:W-:Y:S01]  /*9a60*/  FADD.FTZ R145, R168, R5 ;  /* 0x00000005a8917221 */ /* 0x000fe20000010000 */
[----:B------:R-:W-:Y:S02]  /*9a70*/  F2FP.F16.F32.PACK_AB R201, R125, R201 ;  /* 0x000000c97dc9723e */ /* 0x000fe400000000ff */
[----:B------:R-:W-:Y:S01]  /*9a80*/  FADD.FTZ R143, R203, R142 ;  /* 0x0000008ecb8f7221 */ /* 0x000fe20000010000 */
[----:B------:R-:W-:Y:S01]  /*9a90*/  FADD.FTZ R146, R196, R145 ;  /* 0x00000091c4927221 */ /* 0x000fe20000010000 */
[C---:B------:R-:W-:Y:S01]  /*9aa0*/  F2FP.F16.F32.PACK_AB R196, R11.reuse, R196 ;  /* 0x000000c40bc4723e */ /* 0x040fe200000000ff */
[----:B------:R-:W1:Y:S01]  /*9ab0*/  MUFU.EX2 R5, R139 ;  /* 0x0000008b00057308 */ /* 0x000e620000000800 */
[C---:B--2---:R-:W-:Y:S01]  /*9ac0*/  FADD.FTZ R142, R132.reuse, R143 ;  /* 0x0000008f848e7221 */ /* 0x044fe20000010000 */
[----:B------:R-:W-:Y:S01]  /*9ad0*/  FADD.FTZ R143, R11, R146 ;  /* 0x000000920b8f7221 */ /* 0x000fe20000010000 */
[----:B------:R-:W-:-:S02]  /*9ae0*/  F2FP.F16.F32.PACK_AB R203, R132, R203 ;  /* 0x000000cb84cb723e */ /* 0x000fc400000000ff */
[----:B------:R-:W-:Y:S01]  /*9af0*/  FADD.FTZ R142, R197, R142 ;  /* 0x0000008ec58e7221 */ /* 0x000fe20000010000 */
[----:B------:R-:W-:Y:S01]  /*9b00*/  FADD.FTZ R146, R198, R143 ;  /* 0x0000008fc6927221 */ /* 0x000fe20000010000 */
[----:B------:R-:W-:Y:S01]  /*9b10*/  F2FP.F16.F32.PACK_AB R198, R13, R198 ;  /* 0x000000c60dc6723e */ /* 0x000fe200000000ff */
[----:B------:R-:W2:Y:S01]  /*9b20*/  MUFU.EX2 R180, R180 ;  /* 0x000000b400b47308 */ /* 0x000ea20000000800 */
[----:B0-----:R-:W-:Y:S01]  /*9b30*/  FADD.FTZ R142, R133, R142 ;  /* 0x0000008e858e7221 */ /* 0x001fe20000010000 */
[----:B------:R-:W-:Y:S01]  /*9b40*/  FADD.FTZ R127, R13, R146 ;  /* 0x000000920d7f7221 */ /* 0x000fe20000010000 */
[----:B------:R-:W-:Y:S02]  /*9b50*/  F2FP.F16.F32.PACK_AB R197, R133, R197 ;  /* 0x000000c585c5723e */ /* 0x000fe400000000ff */
[----:B------:R-:W-:Y:S01]  /*9b60*/  FADD.FTZ R21, R199, R142 ;  /* 0x0000008ec7157221 */ /* 0x000fe20000010000 */
[----:B------:R-:W-:Y:S01]  /*9b70*/  FADD.FTZ R127, R192, R127 ;  /* 0x0000007fc07f7221 */ /* 0x000fe20000010000 */
[C---:B------:R-:W-:Y:S01]  /*9b80*/  F2FP.F16.F32.PACK_AB R199, R136.reuse, R199 ;  /* 0x000000c788c7723e */ /* 0x040fe200000000ff */
[----:B------:R-:W0:Y:S01]  /*9b90*/  MUFU.EX2 R182, R182 ;  /* 0x000000b600b67308 */ /* 0x000e220000000800 */
[----:B------:R-:W-:Y:S01]  /*9ba0*/  FADD.FTZ R142, R136, R21 ;  /* 0x00000015888e7221 */ /* 0x000fe20000010000 */
[C---:B------:R-:W-:Y:S01]  /*9bb0*/  FADD.FTZ R127, R152.reuse, R127 ;  /* 0x0000007f987f7221 */ /* 0x040fe20000010000 */
[----:B------:R-:W-:-:S02]  /*9bc0*/  F2FP.F16.F32.PACK_AB R192, R152, R192 ;  /* 0x000000c098c0723e */ /* 0x000fc400000000ff */
[----:B------:R-:W-:Y:S01]  /*9bd0*/  FADD.FTZ R142, R193, R142 ;  /* 0x0000008ec18e7221 */ /* 0x000fe20000010000 */
[----:B------:R-:W-:Y:S01]  /*9be0*/  FADD.FTZ R127, R194, R127 ;  /* 0x0000007fc27f7221 */ /* 0x000fe20000010000 */
[C---:B------:R-:W-:Y:S01]  /*9bf0*/  F2FP.F16.F32.PACK_AB R194, R12.reuse, R194 ;  /* 0x000000c20cc2723e */ /* 0x040fe200000000ff */
[----:B------:R-:W3:Y:S01]  /*9c00*/  MUFU.EX2 R128, R128 ;  /* 0x0000008000807308 */ /* 0x000ee20000000800 */
[C---:B------:R-:W-:Y:S01]  /*9c10*/  FADD.FTZ R142, R137.reuse, R142 ;  /* 0x0000008e898e7221 */ /* 0x040fe20000010000 */
[----:B------:R-:W-:Y:S01]  /*9c20*/  FADD.FTZ R127, R12, R127 ;  /* 0x0000007f0c7f7221 */ /* 0x000fe20000010000 */
[----:B------:R-:W-:Y:S02]  /*9c30*/  F2FP.F16.F32.PACK_AB R193, R137, R193 ;  /* 0x000000c189c1723e */ /* 0x000fe400000000ff */
[----:B------:R-:W-:Y:S01]  /*9c40*/  FADD.FTZ R11, R195, R142 ;  /* 0x0000008ec30b7221 */ /* 0x000fe20000010000 */
[----:B------:R-:W-:Y:S01]  /*9c50*/  FADD.FTZ R127, R188, R127 ;  /* 0x0000007fbc7f7221 */ /* 0x000fe20000010000 */
[----:B------:R-:W-:Y:S01]  /*9c60*/  F2FP.F16.F32.PACK_AB R188, R14, R188 ;  /* 0x000000bc0ebc723e */ /* 0x000fe200000000ff */
[----:B------:R-:W4:Y:S01]  /*9c70*/  MUFU.EX2 R126, R126 ;  /* 0x0000007e007e7308 */ /* 0x000f220000000800 */
[----:B------:R-:W-:Y:S01]  /*9c80*/  FADD.FTZ R132, R140, R11 ;  /* 0x0000000b8c847221 */ /* 0x000fe20000010000 */
[----:B------:R-:W-:Y:S01]  /*9c90*/  FADD.FTZ R127, R14, R127 ;  /* 0x0000007f0e7f7221 */ /* 0x000fe20000010000 */
[----:B------:R-:W-:-:S02]  /*9ca0*/  F2FP.F16.F32.PACK_AB R195, R140, R195 ;  /* 0x000000c38cc3723e */ /* 0x000fc400000000ff */
[----:B------:R-:W-:Y:S01]  /*9cb0*/  FADD.FTZ R132, R189, R132 ;  /* 0x00000084bd847221 */ /* 0x000fe20000010000 */
[----:B------:R-:W-:Y:S01]  /*9cc0*/  FADD.FTZ R127, R190, R127 ;  /* 0x0000007fbe7f7221 */ /* 0x000fe20000010000 */
[C---:B------:R-:W-:Y:S01]  /*9cd0*/  F2FP.F16.F32.PACK_AB R189, R141.reuse, R189 ;  /* 0x000000bd8dbd723e */ /* 0x040fe200000000ff */
[----:B------:R-:W5:Y:S01]  /*9ce0*/  MUFU.EX2 R124, R124 ;  /* 0x0000007c007c7308 */ /* 0x000f620000000800 */
[----:B------:R-:W-:Y:S01]  /*9cf0*/  FADD.FTZ R132, R141, R132 ;  /* 0x000000848d847221 */ /* 0x000fe20000010000 */
[C---:B------:R-:W-:Y:S01]  /*9d00*/  FADD.FTZ R127, R144.reuse, R127 ;  /* 0x0000007f907f7221 */ /* 0x040fe20000010000 */
[----:B------:R-:W-:Y:S02]  /*9d10*/  F2FP.F16.F32.PACK_AB R190, R144, R190 ;  /* 0x000000be90be723e */ /* 0x000fe400000000ff */
[----:B------:R-:W-:Y:S01]  /*9d20*/  FADD.FTZ R11, R191, R132 ;  /* 0x00000084bf0b7221 */ /* 0x000fe20000010000 */
[----:B------:R-:W-:Y:S01]  /*9d30*/  FADD.FTZ R14, R184, R127 ;  /* 0x0000007fb80e7221 */ /* 0x000fe20000010000 */
[----:B------:R-:W-:-:S02]  /*9d40*/  F2FP.F16.F32.PACK_AB R191, R138, R191 ;  /* 0x000000bf8abf723e */ /* 0x000fc400000000ff */
[----:B------:R-:W-:Y:S01]  /*9d50*/  FADD.FTZ R12, R138, R11 ;  /* 0x0000000b8a0c7221 */ /* 0x000fe20000010000 */
[C---:B------:R-:W-:Y:S01]  /*9d60*/  FADD.FTZ R11, R15.reuse, R14 ;  /* 0x0000000e0f0b7221 */ /* 0x040fe20000010000 */
[----:B------:R-:W-:Y:S02]  /*9d70*/  F2FP.F16.F32.PACK_AB R184, R15, R184 ;  /* 0x000000b80fb8723e */ /* 0x000fe400000000ff */
[----:B------:R-:W-:Y:S01]  /*9d80*/  FADD.FTZ R12, R185, R12 ;  /* 0x0000000cb90c7221 */ /* 0x000fe20000010000 */
[C---:B-1----:R-:W-:Y:S01]  /*9d90*/  F2FP.F16.F32.PACK_AB R185, R5.reuse, R185 ;  /* 0x000000b905b9723e */ /* 0x042fe200000000ff */
[----:B------:R-:W-:Y:S01]  /*9da0*/  FADD.FTZ R11, R186, R11 ;  /* 0x0000000bba0b7221 */ /* 0x000fe20000010000 */
[C---:B------:R-:W-:Y:S01]  /*9db0*/  F2FP.F16.F32.PACK_AB R186, R20.reuse, R186 ;  /* 0x000000ba14ba723e */ /* 0x040fe200000000ff */
[----:B------:R-:W-:Y:S02]  /*9dc0*/  FADD.FTZ R12, R5, R12 ;  /* 0x0000000c050c7221 */ /* 0x000fe40000010000 */
[----:B------:R-:W-:-:S02]  /*9dd0*/  FADD.FTZ R11, R20, R11 ;  /* 0x0000000b140b7221 */ /* 0x000fc40000010000 */
[----:B------:R-:W-:Y:S01]  /*9de0*/  FADD.FTZ R5, R187, R12 ;  /* 0x0000000cbb057221 */ /* 0x000fe20000010000 */
[----:B------:R-:W-:Y:S01]  /*9df0*/  F2FP.F16.F32.PACK_AB R187, R6, R187 ;  /* 0x000000bb06bb723e */ /* 0x000fe200000000ff */
[----:B--2---:R-:W-:Y:S01]  /*9e00*/  FADD.FTZ R12, R180, R11 ;  /* 0x0000000bb40c7221 */ /* 0x004fe20000010000 */
[----:B------:R-:W-:Y:S01]  /*9e10*/  F2FP.F16.F32.PACK_AB R180, R129, R180 ;  /* 0x000000b481b4723e */ /* 0x000fe200000000ff */
[----:B------:R-:W-:-:S04]  /*9e20*/  FADD.FTZ R5, R6, R5 ;  /* 0x0000000506057221 */ /* 0x000fc80000010000 */
[----:B------:R-:W-:Y:S01]  /*9e30*/  FADD.FTZ R6, R130, R5 ;  /* 0x0000000582067221 */ /* 0x000fe20000010000 */
[----:B------:R-:W-:-:S03]  /*9e40*/  FADD.FTZ R5, R129, R12 ;  /* 0x0000000c81057221 */ /* 0x000fc60000010000 */
[----:B------:R-:W-:Y:S01]  /*9e50*/  FADD.FTZ R11, R131, R6 ;  /* 0x00000006830b7221 */ /* 0x000fe20000010000 */
[----:B0-----:R-:W-:Y:S01]  /*9e60*/  FADD.FTZ R5, R182, R5 ;  /* 0x00000005b6057221 */ /* 0x001fe20000010000 */
[----:B---3--:R-:W-:Y:S02]  /*9e70*/  F2FP.F16.F32.PACK_AB R182, R128, R182 ;  /* 0x000000b680b6723e */ /* 0x008fe400000000ff */
[----:B------:R-:W-:Y:S01]  /*9e80*/  FADD.FTZ R6, R134, R11 ;  /* 0x0000000b86067221 */ /* 0x000fe20000010000 */
[----:B------:R-:W-:-:S03]  /*9e90*/  FADD.FTZ R5, R128, R5 ;  /* 0x0000000580057221 */ /* 0x000fc60000010000 */
[----:B------:R-:W-:Y:S01]  /*9ea0*/  FADD.FTZ R11, R135, R6 ;  /* 0x00000006870b7221 */ /* 0x000fe20000010000 */
[----:B------:R-:W-:-:S03]  /*9eb0*/  FADD.FTZ R5, R10, R5 ;  /* 0x000000050a057221 */ /* 0x000fc60000010000 */
[----:B------:R-:W-:Y:S01]  /*9ec0*/  FADD.FTZ R11, R122, R11 ;  /* 0x0000000b7a0b7221 */ /* 0x000fe20000010000 */
[----:B------:R-:W-:-:S03]  /*9ed0*/  FADD.FTZ R6, R120, R5 ;  /* 0x0000000578067221 */ /* 0x000fc60000010000 */
[----:B------:R-:W-:Y:S01]  /*9ee0*/  FADD.FTZ R11, R123, R11 ;  /* 0x0000000b7b0b7221 */ /* 0x000fe20000010000 */
[----:B------:R-:W-:-:S03]  /*9ef0*/  FADD.FTZ R6, R121, R6 ;  /* 0x0000000679067221 */ /* 0x000fc60000010000 */
[----:B----4-:R-:W-:Y:S01]  /*9f00*/  FADD.FTZ R11, R126, R11 ;  /* 0x0000000b7e0b7221 */ /* 0x010fe20000010000 */
[----:B------:R-:W-:-:S03]  /*9f10*/  FADD.FTZ R6, R9, R6 ;  /* 0x0000000609067221 */ /* 0x000fc60000010000 */
[----:B-----5:R-:W-:Y:S01]  /*9f20*/  FADD.FTZ R5, R124, R11 ;  /* 0x0000000b7c057221 */ /* 0x020fe20000010000 */
[----:B------:R-:W-:Y:S01]  /*9f30*/  IMAD.MOV.U32 R11, RZ, RZ, R17 ;  /* 0x000000ffff0b7224 */ /* 0x000fe200078e0011 */
[----:B------:R-:W-:Y:S02]  /*9f40*/  WARPGROUP.DEPBAR.LE gsb0, 0x0 ;  /* 0x00008000000079c5 */ /* 0x000fe40000010000 */
[----:B------:R-:W-:Y:S01]  /*9f50*/  @!P1 SYNCS.ARRIVE.TRANS64.RED.A1T0 RZ, [UR60], RZ ;  /* 0x000000ffffff99a7 */ /* 0x000fe2000810043c */
[----:B------:R-:W-:Y:S01]  /*9f60*/  F2FP.F16.F32.PACK_AB R176, R120, R10 ;  /* 0x0000000a78b0723e */ /* 0x000fe200000000ff */
[----:B------:R-:W-:Y:S01]  /*9f70*/  IMAD.MOV.U32 R10, RZ, RZ, R3 ;  /* 0x000000ffff0a7224 */ /* 0x000fe200078e0003 */
[----:B------:R-:W-:Y:S01]  /*9f80*/  F2FP.F16.F32.PACK_AB R178, R9, R121 ;  /* 0x0000007909b2723e */ /* 0x000fe200000000ff */
[----:B------:R-:W-:Y:S01]  /*9f90*/  IMAD.MOV.U32 R9, RZ, RZ, R2 ;  /* 0x000000ffff097224 */ /* 0x000fe200078e0002 */
[----:B------:R-:W-:Y:S02]  /*9fa0*/  F2FP.F16.F32.PACK_AB R177, R123, R122 ;  /* 0x0000007a7bb1723e */ /* 0x000fe400000000ff */
[----:B------:R-:W-:Y:S01]  /*9fb0*/  F2FP.F16.F32.PACK_AB R179, R124, R126 ;  /* 0x0000007e7cb3723e */ /* 0x000fe200000000ff */
[----:B------:R-:W-:Y:S01]  /*9fc0*/  @!P1 SYNCS.ARRIVE.TRANS64.RED.A1T0 RZ, [UR10], RZ ;  /* 0x000000ffffff99a7 */ /* 0x000fe2000810040a */
[----:B------:R-:W-:Y:S05]  /*9fd0*/  @P2 BRA `(.L_x_3408) ;  /* 0xffffffc000a42947 */ /* 0x000fea000383ffff */
.L_x_3399:
        /* <DEDUP_REMOVED lines=99> */
.L_x_3409:
[----:B------:R-:W-:Y:S01]  /*a610*/  IMAD R13, R16, 0x8, R4 ;  /* 0x00000008100d7824 */ /* 0x000fe200078e0204 */
[----:B------:R-:W-:-:S04]  /*a620*/  SHF.L.U32 R0, R17, 0x1f, RZ ;  /* 0x0000001f11007819 */ /* 0x000fc800000006ff */
[----:B------:R0:W1:Y:S01]  /*a630*/  SYNCS.PHASECHK.TRANS64.TRYWAIT P2, [R13+URZ+0x36850], R0 ;  /* 0x036850000d0075a7 */ /* 0x000062000804017f */
[----:B------:R-:W-:Y:S05]  /*a640*/  @!P0 BRA `(.L_x_3410) ;  /* 0x0000000000048947 */ /* 0x000fea0003800000 */
[----:B------:R-:W-:Y:S01]  /*a650*/  BPT.TRAP 0x1 ;  /* 0x000000040000795c */ /* 0x000fe20000300000 */
.L_x_3410:
[----:B-1----:R-:W-:Y:S05]  /*a660*/  @P2 BRA `(.L_x_3411) ;  /* 0x0000000000082947 */ /* 0x002fea0003800000 */
[----:B------:R-:W1:Y:S02]  /*a670*/  SYNCS.PHASECHK.TRANS64.TRYWAIT P0, [R13+URZ+0x36850], R0 ;  /* 0x036850000d0075a7 */ /* 0x000e64000800017f */
[----:B-1----:R-:W-:Y:S05]  /*a680*/  @!P0 BRA `(.L_x_3412) ;  /* 0x000000b800388947 */ /* 0x002fea0003800000 */
.L_x_3411:
[----:B------:R-:W-:Y:S05]  /*a690*/  WARPSYNC.ALL ;  /* 0x0000000000007948 */ /* 0x000fea0003800000 */
[----:B------:R-:W-:Y:S01]  /*a6a0*/  VIADD R4, R4, 0x400 ;  /* 0x0000040004047836 */ /* 0x000fe20000000000 */
[----:B------:R-:W-:Y:S01]  /*a6b0*/  WARPGROUP.ARRIVE ;  /* 0x00000000000079c5 */ /* 0x000fe20000000000 */
[----:B------:R-:W-:Y:S01]  /*a6c0*/  IMAD.MOV.U32 R11, RZ, RZ, 0x40000040 ;  /* 0x40000040ff0b7424 */ /* 0x000fe200078e00ff */
[----:B------:R-:W2:Y:S01]  /*a6d0*/  SHFL.BFLY PT, R7, R6, 0x2, 0x1f ;  /* 0x0c401f0006077f89 */ /* 0x000ea200000e0000 */
[----:B------:R-:W-:Y:S01]  /*a6e0*/  IMAD.U32 R18, RZ, RZ, UR14 ;  /* 0x0000000eff127e24 */ /* 0x000fe2000f8e00ff */
[----:B------:R-:W-:Y:S01]  /*a6f0*/  SHF.R.U32.HI R4, RZ, 0x4, R4 ;  /* 0x00000004ff047819 */ /* 0x000fe20000011604 */
[----:B------:R-:W-:Y:S01]  /*a700*/  VIADD R232, R232, 0x1 ;  /* 0x00000001e8e87836 */ /* 0x000fe20000000000 */
[----:B01----:R-:W0:Y:S02]  /*a710*/  SHFL.BFLY PT, R0, R5, 0x2, 0x1f ;  /* 0x0c401f0005007f89 */ /* 0x003e2400000e0000 */
[----:B------:R-:W-:-:S04]  /*a720*/  LOP3.LUT R4, R4, 0x3fff, RZ, 0xc0, !PT ;  /* 0x00003fff04047812 */ /* 0x000fc800078ec0ff */
[----:B------:R-:W-:-:S05]  /*a730*/  LOP3.LUT R9, R4, 0x3800000, RZ, 0xfc, !PT ;  /* 0x0380000004097812 */ /* 0x000fca00078efcff */
[----:B------:R-:W-:Y:S02]  /*a740*/  IMAD R8, R16, 0xa80, R9 ;  /* 0x00000a8010087824 */ /* 0x000fe400078e0209 */
[----:B------:R-:W-:Y:S02]  /*a750*/  IMAD.MOV.U32 R9, RZ, RZ, 0x40000040 ;  /* 0x40000040ff097424 */ /* 0x000fe400078e00ff */
[C---:B------:R-:W-:Y:S01]  /*a760*/  VIADD R10, R8.reuse, 0x80 ;  /* 0x00000080080a7836 */ /* 0x040fe20000000000 */
[----:B------:R-:W-:Y:S01]  /*a770*/  R2UR UR6, R8 ;  /* 0x00000000080672ca */ /* 0x000fe200000e0000 */
[----:B------:R-:W-:Y:S01]  /*a780*/  VIADD R16, R16, 0x1 ;  /* 0x0000000110107836 */ /* 0x000fe20000000000 */
[----:B------:R-:W-:Y:S01]  /*a790*/  R2UR UR7, R9 ;  /* 0x00000000090772ca */ /* 0x000fe200000e0000 */
[----:B------:R-:W-:Y:S02]  /*a7a0*/  IMAD.MOV.U32 R9, RZ, RZ, 0x40000040 ;  /* 0x40000040ff097424 */ /* 0x000fe400078e00ff */
[----:B--2---:R-:W-:Y:S01]  /*a7b0*/  FADD.FTZ R7, R7, R6 ;  /* 0x0000000607077221 */ /* 0x004fe20000010000 */
[----:B------:R-:W-:Y:S01]  /*a7c0*/  IMAD.U32 R6, RZ, RZ, UR14 ;  /* 0x0000000eff067e24 */ /* 0x000fe2000f8e00ff */
[----:B------:R-:W-:Y:S01]  /*a7d0*/  ISETP.NE.AND P2, PT, R16, 0x2, PT ;  /* 0x000000021000780c */ /* 0x000fe20003f45270 */
[----:B0-----:R-:W-:Y:S01]  /*a7e0*/  FADD.FTZ R4, R0, R5 ;  /* 0x0000000500047221 */ /* 0x001fe20000010000 */
[----:B------:R-:W-:Y:S01]  /*a7f0*/  IMAD.MOV.U32 R5, RZ, RZ, RZ ;  /* 0x000000ffff057224 */ /* 0x000fe200078e00ff */
[----:B------:R-:W0:Y:S01]  /*a800*/  SHFL.BFLY PT, R0, R7, 0x1, 0x1f ;  /* 0x0c201f0007007f89 */ /* 0x000e2200000e0000 */
[----:B------:R-:W-:-:S04]  /*a810*/  SEL R16, R16, RZ, P2 ;  /* 0x000000ff10107207 */ /* 0x000fc80001000000 */
[----:B------:R-:W-:Y:S01]  /*a820*/  HGMMA.64x192x16.F32 R24, R200, gdesc[UR4].tnspB, R24, gsb0 ;  /* 0x42e00004c8187df0 */ /* 0x000fe20008000818 */
[----:B------:R-:W-:Y:S01]  /*a830*/  R2UR UR6, R10 ;  /* 0x000000000a0672ca */ /* 0x000fe200000e0000 */
[----:B------:R-:W-:Y:S01]  /*a840*/  VIADD R10, R8, 0x100 ;  /* 0x00000100080a7836 */ /* 0x000fe20000000000 */
[----:B------:R-:W-:Y:S01]  /*a850*/  R2UR UR7, R11 ;  /* 0x000000000b0772ca */ /* 0x000fe200000e0000 */
[----:B------:R-:W-:Y:S02]  /*a860*/  IMAD.MOV.U32 R11, RZ, RZ, 0x40000040 ;  /* 0x40000040ff0b7424 */ /* 0x000fe400078e00ff */
[----:B0-----:R-:W-:Y:S01]  /*a870*/  FADD.FTZ R12, R7, R0 ;  /* 0x00000000070c7221 */ /* 0x001fe20000010000 */
[----:B------:R-:W-:-:S04]  /*a880*/  SEL R0, RZ, 0x1, P2 ;  /* 0x00000001ff007807 */ /* 0x000fc80001000000 */
[----:B------:R-:W-:Y:S02]  /*a890*/  FSETP.NE.FTZ.AND P0, PT, R12, RZ, PT ;  /* 0x000000ff0c00720b */ /* 0x000fe40003f15000 */
[----:B------:R-:W-:Y:S01]  /*a8a0*/  LOP3.LUT R17, R17, R0, RZ, 0x3c, !PT ;  /* 0x0000000011117212 */ /* 0x000fe200078e3cff */
[----:B------:R-:W-:-:S10]  /*a8b0*/  IMAD.MOV.U32 R0, RZ, RZ, -0x800000 ;  /* 0xff800000ff007424 */ /* 0x000fd400078e00ff */
[----:B------:R-:W-:Y:S01]  /*a8c0*/  @P0 FMUL.FTZ R6, R6, 0.69314718246459960938 ;  /* 0x3f31721806060820 */ /* 0x000fe20000410000 */
[----:B------:R-:W-:Y:S02]  /*a8d0*/  WARPGROUP.DEPBAR.LE gsb0, 0x0 ;  /* 0x00008000000079c5 */ /* 0x000fe40000010000 */
[----:B------:R-:W-:-:S06]  /*a8e0*/  WARPGROUP.ARRIVE ;  /* 0x00000000000079c5 */ /* 0x000fcc0000000000 */
[----:B------:R-:W-:Y:S01]  /*a8f0*/  HGMMA.64x192x16.F32 R24, R196, gdesc[UR4].tnspB, R24, gsb0 ;  /* 0x42e00004c4187df0 */ /* 0x000fe20008000818 */
[----:B------:R-:W-:Y:S01]  /*a900*/  R2UR UR6, R10 ;  /* 0x000000000a0672ca */ /* 0x000fe200000e0000 */
[----:B------:R-:W-:Y:S01]  /*a910*/  VIADD R10, R8, 0x180 ;  /* 0x00000180080a7836 */ /* 0x000fe20000000000 */
[----:B------:R-:W-:Y:S01]  /*a920*/  R2UR UR7, R11 ;  /* 0x000000000b0772ca */ /* 0x000fe200000e0000 */
[----:B------:R-:W-:Y:S01]  /*a930*/  IMAD.MOV.U32 R11, RZ, RZ, 0x40000040 ;  /* 0x40000040ff0b7424 */ /* 0x000fe200078e00ff */
[----:B------:R-:W-:Y:S02]  /*a940*/  WARPGROUP.DEPBAR.LE gsb0, 0x0 ;  /* 0x00008000000079c5 */ /* 0x000fe40000010000 */
[----:B------:R-:W-:-:S13]  /*a950*/  WARPGROUP.ARRIVE ;  /* 0x00000000000079c5 */ /* 0x000fda0000000000 */
        /* <DEDUP_REMOVED lines=9> */
[C---:B------:R-:W-:Y:S01]  /*a9f0*/  VIADD R10, R8.reuse, 0x280 ;  /* 0x00000280080a7836 */ /* 0x040fe20000000000 */
[----:B------:R-:W-:Y:S01]  /*aa00*/  R2UR UR7, R11 ;  /* 0x000000000b0772ca */ /* 0x000fe200000e0000 */
[----:B------:R-:W-:Y:S02]  /*aa10*/  IMAD.MOV.U32 R11, RZ, RZ, 0x40000040 ;  /* 0x40000040ff0b7424 */ /* 0x000fe400078e00ff */
[----:B------:R-:W-:Y:S01]  /*aa20*/  VIADD R8, R8, 0x300 ;  /* 0x0000030008087836 */ /* 0x000fe20000000000 */
[----:B------:R-:W-:Y:S02]  /*aa30*/  WARPGROUP.DEPBAR.LE gsb0, 0x0 ;  /* 0x00008000000079c5 */ /* 0x000fe40000010000 */
[----:B------:R-:W-:-:S11]  /*aa40*/  WARPGROUP.ARRIVE ;  /* 0x00000000000079c5 */ /* 0x000fd60000000000 */
[----:B------:R-:W-:Y:S01]  /*aa50*/  HGMMA.64x192x16.F32 R24, R184, gdesc[UR4].tnspB, R24, gsb0 ;  /* 0x42e00004b8187df0 */ /* 0x000fe20008000818 */
[----:B------:R-:W-:Y:S02]  /*aa60*/  R2UR UR6, R10 ;  /* 0x000000000a0672ca */ /* 0x000fe400000e0000 */
[----:B------:R-:W-:Y:S01]  /*aa70*/  R2UR UR7, R11 ;  /* 0x000000000b0772ca */ /* 0x000fe200000e0000 */
[----:B------:R-:W-:-:S05]  /*aa80*/  @!P1 VIADD R11, R13, 0x36860 ;  /* 0x000368600d0b9836 */ /* 0x000fca0000000000 */
[----:B------:R-:W-:Y:S01]  /*aa90*/  @!P1 PRMT R11, RZ, 0x654, R11 ;  /* 0x00000654ff0b9816 */ /* 0x000fe2000000000b */
[----:B------:R-:W-:Y:S02]  /*aaa0*/  WARPGROUP.DEPBAR.LE gsb0, 0x0 ;  /* 0x00008000000079c5 */ /* 0x000fe40000010000 */
[----:B------:R-:W-:-:S08]  /*aab0*/  WARPGROUP.ARRIVE ;  /* 0x00000000000079c5 */ /* 0x000fd00000000000 */
[----:B------:R-:W-:Y:S01]  /*aac0*/  HGMMA.64x192x16.F32 R24, R180, gdesc[UR4].tnspB, R24, gsb0 ;  /* 0x42e00004b4187df0 */ /* 0x000fe20008000818 */
[----:B------:R-:W-:Y:S01]  /*aad0*/  R2UR UR6, R8 ;  /* 0x00000000080672ca */ /* 0x000fe200000e0000 */
[----:B------:R-:W-:Y:S01]  /*aae0*/  IMAD.MOV.U32 R8, RZ, RZ, RZ ;  /* 0x000000ffff087224 */ /* 0x000fe200078e00ff */
[----:B------:R-:W-:Y:S02]  /*aaf0*/  R2UR UR7, R9 ;  /* 0x00000000090772ca */ /* 0x000fe400000e0000 */
[----:B------:R-:W0:Y:S03]  /*ab00*/  SHFL.BFLY PT, R9, R4, 0x1, 0x1f ;  /* 0x0c201f0004097f89 */ /* 0x000e2600000e0000 */
[----:B------:R-:W-:Y:S01]  /*ab10*/  @P0 MUFU.RCP R8, R12 ;  /* 0x0000000c00080308 */ /* 0x000fe20000001000 */
[----:B0-----:R-:W-:Y:S01]  /*ab20*/  FADD.FTZ R14, R4, R9 ;  /* 0x00000009040e7221 */ /* 0x001fe20000010000 */
[----:B------:R-:W-:-:S06]  /*ab30*/  IMAD.MOV.U32 R4, RZ, RZ, -0x800000 ;  /* 0xff800000ff047424 */ /* 0x000fcc00078e00ff */
[----:B------:R-:W0:Y:S01]  /*ab40*/  @P0 MUFU.LG2 R9, R12 ;  /* 0x0000000c00090308 */ /* 0x000e220000000c00 */
[----:B------:R-:W-:-:S13]  /*ab50*/  FSETP.NE.FTZ.AND P3, PT, R14, RZ, PT ;  /* 0x000000ff0e00720b */ /* 0x000fda0003f75000 */
[----:B------:R-:W1:Y:S01]  /*ab60*/  @P3 MUFU.LG2 R10, R14 ;  /* 0x0000000e000a3308 */ /* 0x000e620000000c00 */
[----:B------:R-:W-:Y:S01]  /*ab70*/  @P3 FMUL.FTZ R18, R18, 0.69314718246459960938 ;  /* 0x3f31721812123820 */ /* 0x000fe20000410000 */
[----:B0-----:R-:W-:-:S04]  /*ab80*/  @P0 FMUL.FTZ R9, R9, 0.69314718246459960938 ;  /* 0x3f31721809090820 */ /* 0x001fc80000410000 */
[----:B------:R-:W-:Y:S01]  /*ab90*/  @P0 FFMA.FTZ R0, R6, R3, R9 ;  /* 0x0000000306000223 */ /* 0x000fe20000010009 */
[----:B------:R-:W-:Y:S01]  /*aba0*/  PLOP3.LUT P0, PT, PT, PT, PT, 0x8, 0x0 ;  /* 0x000000000000781c */ /* 0x000fe20003f0e170 */
[----:B------:R-:W0:Y:S01]  /*abb0*/  @P3 MUFU.RCP R5, R14 ;  /* 0x0000000e00053308 */ /* 0x000e220000001000 */
[----:B-1----:R-:W-:-:S04]  /*abc0*/  @P3 FMUL.FTZ R7, R10, 0.69314718246459960938 ;  /* 0x3f3172180a073820 */ /* 0x002fc80000410000 */
[----:B------:R-:W-:Y:S01]  /*abd0*/  @P3 FFMA.FTZ R4, R18, R2, R7 ;  /* 0x0000000212043223 */ /* 0x000fe20000010007 */
[----:B------:R-:W-:Y:S02]  /*abe0*/  WARPGROUP.DEPBAR.LE gsb0, 0x0 ;  /* 0x00008000000079c5 */ /* 0x000fe40000010000 */
[----:B------:R-:W-:-:S06]  /*abf0*/  WARPGROUP.ARRIVE ;  /* 0x00000000000079c5 */ /* 0x000fcc0000000000 */
[----:B------:R-:W-:Y:S03]  /*ac00*/  HGMMA.64x192x16.F32 R24, R176, gdesc[UR4].tnspB, R24, gsb0 ;  /* 0x42e00004b0187df0 */ /* 0x000fe60008000818 */
        /* <DEDUP_REMOVED lines=98> */
.L_x_3391:
        /* <DEDUP_REMOVED lines=16> */
[----:B------:R-:W-:Y:S01]  /*b330*/  R2UR UR18, R231 ;  /* 0x00000000e71272ca */ /* 0x000fe200000e0000 */
[----:B------:R-:W3:Y:S01]  /*b340*/  LDL R138, [R1+0x58] ;  /* 0x00005800018a7983 */ /* 0x000ee20000100800 */
[----:B------:R-:W-:Y:S02]  /*b350*/  R2UR UR17, R233 ;  /* 0x00000000e91172ca */ /* 0x000fe400000e0000 */
[----:B------:R-:W-:Y:S02]  /*b360*/  R2UR UR20, R229 ;  /* 0x00000000e51472ca */ /* 0x000fe400000e0000 */
[----:B------:R-:W-:-:S02]  /*b370*/  R2UR UR19, R23 ;  /* 0x00000000171372ca */ /* 0x000fc400000e0000 */
[----:B------:R-:W-:Y:S01]  /*b380*/  R2UR UR23, R228 ;  /* 0x00000000e41772ca */ /* 0x000fe200000e0000 */
[----:B------:R-:W-:Y:S01]  /*b390*/  UMOV UR10, UR8 ;  /* 0x00000008000a7c82 */ /* 0x000fe20008000000 */
[----:B0-----:R-:W-:-:S03]  /*b3a0*/  UMOV UR11, UR4 ;  /* 0x00000004000b7c82 */ /* 0x001fc60008000000 */
[----:B------:R-:W-:Y:S02]  /*b3b0*/  USHF.L.U32 UR4, UR18, 0x2, URZ ;  /* 0x0000000212047899 */ /* 0x000fe4000800063f */
[----:B------:R-:W-:Y:S02]  /*b3c0*/  USHF.L.U64.HI UR16, UR18, 0x2, UR17 ;  /* 0x0000000212107899 */ /* 0x000fe40008010211 */
[----:B------:R-:W-:-:S04]  /*b3d0*/  UIADD3 UR9, UP0, UR4, UR14, URZ ;  /* 0x0000000e04097290 */ /* 0x000fc8000ff1e03f */
[----:B------:R-:W-:Y:S01]  /*b3e0*/  UIADD3.X UR12, UR16, UR15, URZ, UP0, !UPT ;  /* 0x0000000f100c7290 */ /* 0x000fe200087fe43f */
[----:B------:R-:W-:Y:S01]  /*b3f0*/  ULDC.64 UR24, c[0x0][0x208] ;  /* 0x0000820000187ab9 */ /* 0x000fe20000000a00 */
[----:B------:R-:W-:Y:S01]  /*b400*/  BAR.SYNC.DEFER_BLOCKING 0x1, 0x100 ;  /* 0x0044000000007b1d */ /* 0x000fe20000010000 */
[----:B--2---:R-:W-:-:S03]  /*b410*/  IMAD.WIDE R8, R5, R8, UR10 ;  /* 0x0000000a05087e25 */ /* 0x004fc6000f8e0208 */
[C---:B------:R-:W-:Y:S02]  /*b420*/  LOP3.LUT R5, R8.reuse, 0x380, RZ, 0xc0, !PT ;  /* 0x0000038008057812 */ /* 0x040fe400078ec0ff */
[C---:B------:R-:W-:Y:S02]  /*b430*/  IADD3 R10, P2, R8.reuse, 0x20, RZ ;  /* 0x00000020080a7810 */ /* 0x040fe40007f5e0ff */
[C---:B------:R-:W-:Y:S02]  /*b440*/  IADD3 R12, P1, R8.reuse, 0x40, RZ ;  /* 0x00000040080c7810 */ /* 0x040fe40007f3e0ff */
[C---:B------:R-:W-:Y:S02]  /*b450*/  IADD3 R133, P6, R8.reuse, 0x60, RZ ;  /* 0x0000006008857810 */ /* 0x040fe40007fde0ff */
[C---:B------:R-:W-:Y:S02]  /*b460*/  IADD3 R135, P5, R8.reuse, 0x4000, RZ ;  /* 0x0000400008877810 */ /* 0x040fe40007fbe0ff */
[----:B------:R-:W-:Y:S01]  /*b470*/  SHF.R.U64 R5, R5, 0x3, RZ ;  /* 0x0000000305057819 */ /* 0x000fe200000012ff */
[--C-:B------:R-:W-:Y:S01]  /*b480*/  IMAD.X R15, RZ, RZ, R9.reuse, P2 ;  /* 0x000000ffff0f7224 */ /* 0x100fe200010e0609 */
[C---:B------:R-:W-:Y:S01]  /*b490*/  IADD3 R86, P0, R8.reuse, 0x4020, RZ ;  /* 0x0000402008567810 */ /* 0x040fe20007f1e0ff */
[--C-:B------:R-:W-:Y:S01]  /*b4a0*/  IMAD.X R81, RZ, RZ, R9.reuse, P1 ;  /* 0x000000ffff517224 */ /* 0x100fe200008e0609 */
[C---:B------:R-:W-:Y:S01]  /*b4b0*/  IADD3 R137, P4, R8.reuse, 0x4040, RZ ;  /* 0x0000404008897810 */ /* 0x040fe20007f9e0ff */
[--C-:B------:R-:W-:Y:S01]  /*b4c0*/  IMAD.X R83, RZ, RZ, R9.reuse, P6 ;  /* 0x000000ffff537224 */ /* 0x100fe200030e0609 */
[C---:B------:R-:W-:Y:S01]  /*b4d0*/  IADD3 R90, P3, R8.reuse, 0x4060, RZ ;  /* 0x00004060085a7810 */ /* 0x040fe20007f7e0ff */
[----:B------:R-:W-:Y:S01]  /*b4e0*/  IMAD.X R85, RZ, RZ, R9, P5 ;  /* 0x000000ffff557224 */ /* 0x000fe200028e0609 */
[----:B------:R-:W-:-:S02]  /*b4f0*/  IADD3 R139, P2, R8, 0x8000, RZ ;  /* 0x00008000088b7810 */ /* 0x000fc40007f5e0ff */
[C---:B------:R-:W-:Y:S02]  /*b500*/  IADD3 R128, P1, R8.reuse, 0x8020, RZ ;  /* 0x0000802008807810 */ /* 0x040fe40007f3e0ff */
[C---:B------:R-:W-:Y:S02]  /*b510*/  IADD3 R141, P6, R8.reuse, 0x8040, RZ ;  /* 0x00008040088d7810 */ /* 0x040fe40007fde0ff */
[----:B------:R-:W-:Y:S02]  /*b520*/  IADD3 R143, P5, R8, 0x8060, RZ ;  /* 0x00008060088f7810 */ /* 0x000fe40007fbe0ff */
[----:B------:R-:W-:Y:S02]  /*b530*/  LOP3.LUT R11, R12, 0x380, RZ, 0xc0, !PT ;  /* 0x000003800c0b7812 */ /* 0x000fe400078ec0ff */
[----:B------:R-:W-:Y:S02]  /*b540*/  LOP3.LUT R8, R5, R8, RZ, 0x3c, !PT ;  /* 0x0000000805087212 */ /* 0x000fe400078e3cff */
[----:B------:R-:W-:-:S02]  /*b550*/  LOP3.LUT R5, R10, 0x380, RZ, 0xc0, !PT ;  /* 0x000003800a057812 */ /* 0x000fc400078ec0ff */
[----:B------:R-:W-:Y:S02]  /*b560*/  SHF.R.U64 R11, R11, 0x3, RZ ;  /* 0x000000030b0b7819 */ /* 0x000fe400000012ff */
[----:B------:R-:W-:Y:S02]  /*b570*/  SHF.R.U64 R5, R5, 0x3, RZ ;  /* 0x0000000305057819 */ /* 0x000fe400000012ff */
[----:B------:R-:W-:Y:S02]  /*b580*/  LOP3.LUT R80, R11, R12, RZ, 0x3c, !PT ;  /* 0x0000000c0b507212 */ /* 0x000fe400078e3cff */
[----:B------:R-:W-:Y:S02]  /*b590*/  LOP3.LUT R12, R139, 0x380, RZ, 0xc0, !PT ;  /* 0x000003808b0c7812 */ /* 0x000fe400078ec0ff */
[----:B------:R-:W-:Y:S02]  /*b5a0*/  LOP3.LUT R22, R135, 0x380, RZ, 0xc0, !PT ;  /* 0x0000038087167812 */ /* 0x000fe400078ec0ff */
[----:B------:R-:W-:-:S02]  /*b5b0*/  LOP3.LUT R14, R5, R10, RZ, 0x3c, !PT ;  /* 0x0000000a050e7212 */ /* 0x000fc400078e3cff */
[----:B------:R-:W-:Y:S02]  /*b5c0*/  LOP3.LUT R5, R86, 0x380, RZ, 0xc0, !PT ;  /* 0x0000038056057812 */ /* 0x000fe400078ec0ff */
[----:B------:R-:W-:Y:S02]  /*b5d0*/  SHF.R.U64 R12, R12, 0x3, RZ ;  /* 0x000000030c0c7819 */ /* 0x000fe400000012ff */
[----:B------:R-:W-:Y:S02]  /*b5e0*/  LOP3.LUT R18, R133, 0x380, RZ, 0xc0, !PT ;  /* 0x0000038085127812 */ /* 0x000fe400078ec0ff */
[----:B------:R-:W-:Y:S02]  /*b5f0*/  SHF.R.U64 R22, R22, 0x3, RZ ;  /* 0x0000000316167819 */ /* 0x000fe400000012ff */
[----:B------:R-:W-:Y:S02]  /*b600*/  SHF.R.U64 R5, R5, 0x3, RZ ;  /* 0x0000000305057819 */ /* 0x000fe400000012ff */
[----:B------:R-:W-:-:S02]  /*b610*/  LOP3.LUT R10, R137, 0x380, RZ, 0xc0, !PT ;  /* 0x00000380890a7812 */ /* 0x000fc400078ec0ff */
[----:B------:R-:W-:Y:S02]  /*b620*/  LOP3.LUT R11, R90, 0x380, RZ, 0xc0, !PT ;  /* 0x000003805a0b7812 */ /* 0x000fe400078ec0ff */
[----:B------:R-:W-:Y:S02]  /*b630*/  LOP3.LUT R126, R12, R139, RZ, 0x3c, !PT ;  /* 0x0000008b0c7e7212 */ /* 0x000fe400078e3cff */
[----:B------:R-:W-:Y:S02]  /*b640*/  SHF.R.U64 R18, R18, 0x3, RZ ;  /* 0x0000000312127819 */ /* 0x000fe400000012ff */
[----:B------:R-:W-:Y:S02]  /*b650*/  LOP3.LUT R84, R22, R135, RZ, 0x3c, !PT ;  /* 0x0000008716547212 */ /* 0x000fe400078e3cff */
[----:B------:R-:W-:Y:S02]  /*b660*/  LOP3.LUT R12, R141, 0x380, RZ, 0xc0, !PT ;  /* 0x000003808d0c7812 */ /* 0x000fe400078ec0ff */
[----:B------:R-:W-:-:S02]  /*b670*/  LOP3.LUT R86, R5, R86, RZ, 0x3c, !PT ;  /* 0x0000005605567212 */ /* 0x000fc400078e3cff */
[----:B------:R-:W-:Y:S02]  /*b680*/  LOP3.LUT R22, R143, 0x380, RZ, 0xc0, !PT ;  /* 0x000003808f167812 */ /* 0x000fe400078ec0ff */
[----:B------:R-:W-:Y:S02]  /*b690*/  SHF.R.U64 R10, R10, 0x3, RZ ;  /* 0x000000030a0a7819 */ /* 0x000fe400000012ff */
[----:B------:R-:W-:Y:S02]  /*b6a0*/  SHF.R.U64 R11, R11, 0x3, RZ ;  /* 0x000000030b0b7819 */ /* 0x000fe400000012ff */
[----:B------:R-:W-:Y:S01]  /*b6b0*/  LOP3.LUT R5, R128, 0x380, RZ, 0xc0, !PT ;  /* 0x0000038080057812 */ /* 0x000fe200078ec0ff */
[--C-:B------:R-:W-:Y:S01]  /*b6c0*/  IMAD.X R87, RZ, RZ, R9.reuse, P0 ;  /* 0x000000ffff577224 */ /* 0x100fe200000e0609 */
[----:B------:R-:W-:Y:S02]  /*b6d0*/  LOP3.LUT R82, R18, R133, RZ, 0x3c, !PT ;  /* 0x0000008512527212 */ /* 0x000fe400078e3cff */
[----:B------:R-:W-:Y:S01]  /*b6e0*/  SHF.R.U64 R12, R12, 0x3, RZ ;  /* 0x000000030c0c7819 */ /* 0x000fe200000012ff */
[--C-:B------:R-:W-:Y:S01]  /*b6f0*/  IMAD.X R89, RZ, RZ, R9.reuse, P4 ;  /* 0x000000ffff597224 */ /* 0x100fe200020e0609 */
[----:B------:R-:W-:Y:S01]  /*b700*/  SHF.R.U64 R22, R22, 0x3, RZ ;  /* 0x0000000316167819 */ /* 0x000fe200000012ff */
[--C-:B------:R-:W-:Y:S01]  /*b710*/  IMAD.X R91, RZ, RZ, R9.reuse, P3 ;  /* 0x000000ffff5b7224 */ /* 0x100fe200018e0609 */
[----:B------:R-:W-:Y:S01]  /*b720*/  LOP3.LUT R88, R10, R137, RZ, 0x3c, !PT ;  /* 0x000000890a587212 */ /* 0x000fe200078e3cff */
[--C-:B------:R-:W-:Y:S01]  /*b730*/  IMAD.X R127, RZ, RZ, R9.reuse, P2 ;  /* 0x000000ffff7f7224 */ /* 0x100fe200010e0609 */
[----:B------:R-:W-:Y:S01]  /*b740*/  LOP3.LUT R90, R11, R90, RZ, 0x3c, !PT ;  /* 0x0000005a0b5a7212 */ /* 0x000fe200078e3cff */
[--C-:B------:R-:W-:Y:S01]  /*b750*/  IMAD.X R129, RZ, RZ, R9.reuse, P1 ;  /* 0x000000ffff817224 */ /* 0x100fe200008e0609 */
[----:B------:R-:W-:Y:S01]  /*b760*/  MOV R18, R8 ;  /* 0x0000000800127202 */ /* 0x000fe20000000f00 */
[--C-:B------:R-:W-:Y:S01]  /*b770*/  IMAD.X R131, RZ, RZ, R9.reuse, P6 ;  /* 0x000000ffff837224 */ /* 0x100fe200030e0609 */
[----:B------:R-:W-:Y:S01]  /*b780*/  SHF.R.U64 R5, R5, 0x3, RZ ;  /* 0x0000000305057819 */ /* 0x000fe200000012ff */
[----:B------:R-:W-:Y:S01]  /*b790*/  IMAD.X R13, RZ, RZ, R9, P5 ;  /* 0x000000ffff0d7224 */ /* 0x000fe200028e0609 */
[----:B------:R-:W-:-:S02]  /*b7a0*/  F2FP.F16.F32.PACK_AB R8, R25, R24 ;  /* 0x000000181908723e */ /* 0x000fc400000000ff */
[----:B------:R-:W-:Y:S02]  /*b7b0*/  F2FP.F16.F32.PACK_AB R9, R27, R26 ;  /* 0x0000001a1b09723e */ /* 0x000fe400000000ff */
[----:B------:R-:W-:Y:S02]  /*b7c0*/  F2FP.F16.F32.PACK_AB R10, R29, R28 ;  /* 0x0000001c1d0a723e */ /* 0x000fe400000000ff */
[----:B------:R-:W-:Y:S02]  /*b7d0*/  F2FP.F16.F32.PACK_AB R11, R31, R30 ;  /* 0x0000001e1f0b723e */ /* 0x000fe400000000ff */
[----:B------:R-:W-:Y:S02]  /*b7e0*/  LOP3.LUT R130, R12, R141, RZ, 0x3c, !PT ;  /* 0x0000008d0c827212 */ /* 0x000fe400078e3cff */
[----:B------:R-:W-:Y:S02]  /*b7f0*/  MOV R135, R80 ;  /* 0x0000005000877202 */ /* 0x000fe40000000f00 */
[----:B------:R-:W-:-:S02]  /*b800*/  MOV R134, R82 ;  /* 0x0000005200867202 */ /* 0x000fc40000000f00 */
[----:B------:R-:W-:Y:S02]  /*b810*/  LOP3.LUT R12, R22, R143, RZ, 0x3c, !PT ;  /* 0x0000008f160c7212 */ /* 0x000fe400078e3cff */
[----:B------:R-:W-:Y:S02]  /*b820*/  MOV R136, R14 ;  /* 0x0000000e00887202 */ /* 0x000fe40000000f00 */
[----:B------:R-:W-:Y:S02]  /*b830*/  F2FP.F16.F32.PACK_AB R80, R33, R32 ;  /* 0x000000202150723e */ /* 0x000fe400000000ff */
[----:B------:R-:W-:Y:S02]  /*b840*/  F2FP.F16.F32.PACK_AB R81, R35, R34 ;  /* 0x000000222351723e */ /* 0x000fe400000000ff */
[----:B------:R-:W-:Y:S02]  /*b850*/  F2FP.F16.F32.PACK_AB R82, R37, R36 ;  /* 0x000000242552723e */ /* 0x000fe400000000ff */
[----:B------:R-:W-:-:S02]  /*b860*/  F2FP.F16.F32.PACK_AB R83, R39, R38 ;  /* 0x000000262753723e */ /* 0x000fc400000000ff */
[----:B------:R-:W-:Y:S02]  /*b870*/  LOP3.LUT R128, R5, R128, RZ, 0x3c, !PT ;  /* 0x0000008005807212 */ /* 0x000fe400078e3cff */
[----:B------:R-:W-:Y:S02]  /*b880*/  MOV R133, R84 ;  /* 0x0000005400857202 */ /* 0x000fe40000000f00 */
[----:B------:R-:W-:Y:S01]  /*b890*/  MOV R132, R86 ;  /* 0x0000005600847202 */ /* 0x000fe20000000f00 */
[----:B------:R0:W-:Y:S01]  /*b8a0*/  STSM.16.M88.4 [R18], R8 ;  /* 0x0000000812007844 */ /* 0x0001e20000000200 */
[----:B------:R-:W-:Y:S02]  /*b8b0*/  MOV R22, R88 ;  /* 0x0000005800167202 */ /* 0x000fe40000000f00 */
[----:B------:R-:W-:Y:S02]  /*b8c0*/  MOV R5, R90 ;  /* 0x0000005a00057202 */ /* 0x000fe40000000f00 */
        /* <DEDUP_REMOVED lines=8> */
[----:B------:R1:W-:Y:S01]  /*b950*/  STSM.16.M88.4 [R136], R80 ;  /* 0x0000005088007844 */ /* 0x0003e20000000200 */
[----:B0-----:R-:W-:Y:S02]  /*b960*/  MOV R18, R12 ;  /* 0x0000000c00127202 */ /* 0x001fe40000000f00 */
[----:B------:R-:W-:Y:S02]  /*b970*/  F2FP.F16.F32.PACK_AB R8, R57, R56 ;  /* 0x000000383908723e */ /* 0x000fe400000000ff */
[----:B------:R-:W-:Y:S02]  /*b980*/  F2FP.F16.F32.PACK_AB R9, R59, R58 ;  /* 0x0000003a3b09723e */ /* 0x000fe400000000ff */
[----:B------:R-:W-:Y:S02]  /*b990*/  F2FP.F16.F32.PACK_AB R10, R61, R60 ;  /* 0x0000003c3d0a723e */ /* 0x000fe400000000ff */
[----:B------:R-:W-:-:S02]  /*b9a0*/  F2FP.F16.F32.PACK_AB R11, R63, R62 ;  /* 0x0000003e3f0b723e */ /* 0x000fc400000000ff */
[----:B------:R-:W-:Y:S02]  /*b9b0*/  F2FP.F16.F32.PACK_AB R12, R65, R64 ;  /* 0x00000040410c723e */ /* 0x000fe400000000ff */
        /* <DEDUP_REMOVED lines=9> */
[----:B------:R-:W-:Y:S02]  /*ba50*/  MOV R126, R126 ;  /* 0x0000007e007e7202 */ /* 0x000fe40000000f00 */
[----:B------:R-:W-:Y:S01]  /*ba60*/  MOV R128, R128 ;  /* 0x0000008000807202 */ /* 0x000fe20000000f00 */
[----:B------:R2:W-:Y:S01]  /*ba70*/  STSM.16.M88.4 [R133], R8 ;  /* 0x0000000885007844 */ /* 0x0005e20000000200 */
[----:B------:R-:W-:Y:S02]  /*ba80*/  MOV R130, R130 ;  /* 0x0000008200827202 */ /* 0x000fe40000000f00 */
[----:B0-----:R-:W-:-:S02]  /*ba90*/  F2FP.F16.F32.PACK_AB R84, R3, R2 ;  /* 0x000000020354723e */ /* 0x001fc400000000ff */
[----:B------:R-:W-:Y:S02]  /*baa0*/  F2FP.F16.F32.PACK_AB R85, R121, R120 ;  /* 0x000000787955723e */ /* 0x000fe400000000ff */
[----:B------:R-:W-:Y:S02]  /*bab0*/  F2FP.F16.F32.PACK_AB R86, R7, R6 ;  /* 0x000000060756723e */ /* 0x000fe400000000ff */
[----:B------:R-:W-:Y:S01]  /*bac0*/  F2FP.F16.F32.PACK_AB R87, R123, R122 ;  /* 0x0000007a7b57723e */ /* 0x000fe200000000ff */
[----:B------:R0:W-:Y:S01]  /*bad0*/  STSM.16.M88.4 [R132], R12 ;  /* 0x0000000c84007844 */ /* 0x0001e20000000200 */
[----:B-1----:R-:W-:Y:S02]  /*bae0*/  F2FP.F16.F32.PACK_AB R88, R21, R20 ;  /* 0x000000141558723e */ /* 0x002fe400000000ff */
[----:B------:R-:W-:Y:S02]  /*baf0*/  F2FP.F16.F32.PACK_AB R89, R125, R124 ;  /* 0x0000007c7d59723e */ /* 0x000fe400000000ff */
[----:B------:R-:W-:-:S02]  /*bb00*/  F2FP.F16.F32.PACK_AB R90, R93, R92 ;  /* 0x0000005c5d5a723e */ /* 0x000fc400000000ff */
[----:B------:R-:W-:Y:S01]  /*bb10*/  F2FP.F16.F32.PACK_AB R91, R95, R94 ;  /* 0x0000005e5f5b723e */ /* 0x000fe200000000ff */
[----:B------:R1:W-:Y:S01]  /*bb20*/  STSM.16.M88.4 [R22], R80 ;  /* 0x0000005016007844 */ /* 0x0003e20000000200 */
[----:B--2---:R-:W-:Y:S02]  /*bb30*/  F2FP.F16.F32.PACK_AB R8, R97, R96 ;  /* 0x000000606108723e */ /* 0x004fe400000000ff */
[----:B------:R-:W-:Y:S02]  /*bb40*/  F2FP.F16.F32.PACK_AB R9, R99, R98 ;  /* 0x000000626309723e */ /* 0x000fe400000000ff */
[----:B------:R-:W-:Y:S02]  /*bb50*/  F2FP.F16.F32.PACK_AB R10, R101, R100 ;  /* 0x00000064650a723e */ /* 0x000fe400000000ff */
[----:B------:R-:W-:Y:S02]  /*bb60*/  F2FP.F16.F32.PACK_AB R11, R103, R102 ;  /* 0x00000066670b723e */ /* 0x000fe400000000ff */
        /* <DEDUP_REMOVED lines=9> */
[----:B------:R-:W-:Y:S04]  /*bc00*/  STSM.16.M88.4 [R126], R88 ;  /* 0x000000587e007844 */ /* 0x000fe80000000200 */
[----:B------:R-:W-:Y:S04]  /*bc10*/  STSM.16.M88.4 [R128], R8 ;  /* 0x0000000880007844 */ /* 0x000fe80000000200 */
[----:B------:R-:W-:Y:S04]  /*bc20*/  STSM.16.M88.4 [R130], R12 ;  /* 0x0000000c82007844 */ /* 0x000fe80000000200 */
[----:B------:R1:W-:Y:S01]  /*bc30*/  STSM.16.M88.4 [R18], R80 ;  /* 0x0000005012007844 */ /* 0x0003e20000000200 */
[----:B------:R-:W-:Y:S01]  /*bc40*/  BAR.SYNC.DEFER_BLOCKING 0x1, 0x100 ;  /* 0x0044000000007b1d */ /* 0x000fe20000010000 */
[----:B------:R-:W-:-:S04]  /*bc50*/  ISETP.NE.U32.AND P0, PT, RZ, UR14, PT ;  /* 0x0000000eff007c0c */ /* 0x000fc8000bf05070 */
[----:B------:R-:W-:Y:S01]  /*bc60*/  ISETP.NE.AND.EX P0, PT, RZ, UR15, PT, P0 ;  /* 0x0000000fff007c0c */ /* 0x000fe2000bf05300 */
[----:B0-----:R-:W-:Y:S02]  /*bc70*/  IMAD.U32 R84, RZ, RZ, UR9 ;  /* 0x00000009ff547e24 */ /* 0x001fe4000f8e00ff */
[----:B------:R-:W-:Y:S01]  /*bc80*/  IMAD.U32 R85, RZ, RZ, UR12 ;  /* 0x0000000cff557e24 */ /* 0x000fe2000f8e00ff */
[----:B------:R-:W-:Y:S01]  /*bc90*/  ULDC.64 UR12, c[0x0][0xc08] ;  /* 0x00030200000c7ab9 */ /* 0x000fe20000000a00 */
[----:B-1----:R-:W0:Y:S08]  /*bca0*/  LDC R18, c[0x0][0xbe8] ;  /* 0x0002fa00ff127b82 */ /* 0x002e300000000800 */
[----:B------:R-:W2:Y:S01]  /*bcb0*/  @P0 LDG.E R22, desc[UR24][R84.64] ;  /* 0x0000001854160981 */ /* 0x000ea2000c1e1900 */
[----:B------:R-:W-:-:S04]  /*bcc0*/  UISETP.NE.U32.AND UP0, UPT, UR12, URZ, UPT ;  /* 0x0000003f0c00728c */ /* 0x000fc8000bf05070 */
[----:B------:R-:W-:Y:S01]  /*bcd0*/  UISETP.NE.AND.EX UP0, UPT, UR13, URZ, UPT, UP0 ;  /* 0x0000003f0d00728c */ /* 0x000fe2000bf05300 */
[----:B0-----:R-:W-:-:S10]  /*bce0*/  ISETP.NE.AND P1, PT, R18, 0x1, PT ;  /* 0x000000011200780c */ /* 0x001fd40003f25270 */
[----:B------:R-:W-:Y:S01]  /*bcf0*/  @UP0 UIADD3 UR12, UP1, UR4, UR12, URZ ;  /* 0x0000000c040c0290 */ /* 0x000fe2000ff3e03f */
[----:B------:R-:W-:Y:S02]  /*bd00*/  PLOP3.LUT P4, PT, PT, PT, UP0, 0x80, 0x0 ;  /* 0x000000000000781c */ /* 0x000fe40003f8f008 */
[----:B------:R-:W-:Y:S01]  /*bd10*/  ULDC UR4, c[0x0][0xa88] ;  /* 0x0002a20000047ab9 */ /* 0x000fe20000000800 */
[----:B------:R-:W-:Y:S01]  /*bd20*/  @UP0 UIADD3.X UR13, UR16, UR13, URZ, UP1, !UPT ;  /* 0x0000000d100d0290 */ /* 0x000fe20008ffe43f */
[----:B------:R-:W-:Y:S01]  /*bd30*/  IMAD.U32 R5, RZ, RZ, UR4 ;  /* 0x00000004ff057e24 */ /* 0x000fe2000f8e00ff */
[----:B------:R-:W-:Y:S01]  /*bd40*/  UISETP.NE.AND UP0, UPT, UR21, URZ, UPT ;  /* 0x0000003f1500728c */ /* 0x000fe2000bf05270 */
[----:B------:R-:W-:Y:S01]  /*bd50*/  ULDC UR4, c[0x0][0xad4] ;  /* 0x0002b50000047ab9 */ /* 0x000fe20000000800 */
[----:B------:R-:W0:Y:S02]  /*bd60*/  @P1 LDC R10, c[0x0][0xbec] ;  /* 0x0002fb00ff0a1b82 */ /* 0x000e240000000800 */
[----:B------:R-:W-:Y:S01]  /*bd70*/  USEL UR4, UR21, UR4, UP0 ;  /* 0x0000000415047287 */ /* 0x000fe20008000000 */
[----:B------:R-:W-:-:S03]  /*bd80*/  UMOV UR22, 0x9b8 ;  /* 0x000009b800167882 */ /* 0x000fc60000000000 */
[----:B------:R-:W-:Y:S02]  /*bd90*/  UISETP.GT.AND UP1, UPT, UR4, 0x1, UPT ;  /* 0x000000010400788c */ /* 0x000fe4000bf24270 */
[----:B------:R-:W1:Y:S02]  /*bda0*/  @P1 LDC R13, c[0x0][0xbf0] ;  /* 0x0002fc00ff0d1b82 */ /* 0x000e640000000800 */
[----:B------:R-:W-:Y:S02]  /*bdb0*/  USEL UR22, UR22, 0x978, UP1 ;  /* 0x0000097816167887 */ /* 0x000fe40008800000 */
[----:B------:R-:W-:Y:S01]  /*bdc0*/  UISETP.NE.U32.AND UP0, UPT, UR14, URZ, UPT ;  /* 0x0000003f0e00728c */ /* 0x000fe2000bf05070 */
[----:B------:R-:W-:Y:S01]  /*bdd0*/  IMAD.U32 R15, RZ, RZ, UR20 ;  /* 0x00000014ff0f7e24 */ /* 0x000fe2000f8e00ff */
[----:B------:R-:W-:Y:S01]  /*bde0*/  UMOV UR4, URZ ;  /* 0x0000003f00047c82 */ /* 0x000fe20008000000 */
[----:B------:R-:W-:Y:S01]  /*bdf0*/  IMAD.U32 R8, RZ, RZ, UR12 ;  /* 0x0000000cff087e24 */ /* 0x000fe2000f8e00ff */
[----:B------:R-:W-:Y:S01]  /*be00*/  UISETP.NE.AND.EX UP0, UPT, UR15, URZ, UPT, UP0 ;  /* 0x0000003f0f00728c */ /* 0x000fe2000bf05300 */
[----:B------:R-:W-:-:S02]  /*be10*/  IMAD.U32 R9, RZ, RZ, UR13 ;  /* 0x0000000dff097e24 */ /* 0x000fc4000f8e00ff */
[----:B---3--:R-:W-:Y:S01]  /*be20*/  IMAD R15, R15, 0x80, R138 ;  /* 0x000000800f0f7824 */ /* 0x008fe200078e028a */
[----:B------:R-:W-:Y:S02]  /*be30*/  USEL UR9, UR18, URZ, !UP0 ;  /* 0x0000003f12097287 */ /* 0x000fe4000c000000 */
[----:B------:R0:W5:Y:S01]  /*be40*/  @P4 LDG.E R5, desc[UR24][R8.64] ;  /* 0x0000001808054981 */ /* 0x000162000c1e1900 */
[----:B------:R-:W-:Y:S01]  /*be50*/  USEL UR20, UR19, URZ, UP1 ;  /* 0x0000003f13147287 */ /* 0x000fe20008800000 */
[----:B------:R-:W-:Y:S01]  /*be60*/  ULDC.64 UR12, c[0x0][UR22+0x218] ;  /* 0x00008600160c7abb */ /* 0x000fe20008000a00 */
[----:B------:R-:W-:Y:S01]  /*be70*/  ULDC.64 UR14, c[0x0][UR22+0x220] ;  /* 0x00008800160e7abb */ /* 0x000fe20008000a00 */
[----:B------:R-:W-:Y:S02]  /*be80*/  USEL UR21, UR17, URZ, !UP0 ;  /* 0x0000003f11157287 */ /* 0x000fe4000c000000 */
[----:B------:R-:W-:Y:S01]  /*be90*/  UIMAD.WIDE.U32 UR18, UR12, UR23, URZ ;  /* 0x000000170c1272a5 */ /* 0x000fe2000f8e003f */
[----:B------:R-:W-:Y:S01]  /*bea0*/  ULDC.64 UR16, c[0x0][UR22+0x228] ;  /* 0x00008a0016107abb */ /* 0x000fe20008000a00 */
[----:B0-----:R-:W-:Y:S01]  /*beb0*/  @P1 IMAD.HI.U32 R8, R15, R10, RZ ;  /* 0x0000000a0f081227 */ /* 0x001fe200078e00ff */
[----:B------:R-:W-:-:S02]  /*bec0*/  UIMAD UR15, UR15, UR9, URZ ;  /* 0x000000090f0f72a4 */ /* 0x000fc4000f8e023f */
[----:B------:R-:W-:Y:S01]  /*bed0*/  UIMAD UR23, UR13, UR23, URZ ;  /* 0x000000170d1772a4 */ /* 0x000fe2000f8e023f */
[----:B------:R-:W-:Y:S01]  /*bee0*/  IMAD.MOV.U32 R11, RZ, RZ, R15 ;  /* 0x000000ffff0b7224 */ /* 0x000fe200078e000f */
[----:B------:R-:W-:Y:S02]  /*bef0*/  UIMAD.WIDE.U32 UR12, UR14, UR9, URZ ;  /* 0x000000090e0c72a5 */ /* 0x000fe4000f8e003f */
[----:B------:R-:W-:Y:S01]  /*bf00*/  UIMAD.WIDE.U32 UR24, UR16, UR20, URZ ;  /* 0x00000014101872a5 */ /* 0x000fe2000f8e003f */
[----:B-1----:R-:W-:Y:S01]  /*bf10*/  @P1 SHF.R.U32.HI R11, RZ, R13, R8 ;  /* 0x0000000dff0b1219 */ /* 0x002fe20000011608 */
[----:B------:R-:W-:Y:S02]  /*bf20*/  UIMAD UR16, UR17, UR20, URZ ;  /* 0x00000014111072a4 */ /* 0x000fe4000f8e023f */
[----:B------:R-:W-:Y:S02]  /*bf30*/  UIMAD UR15, UR14, UR21, UR15 ;  /* 0x000000150e0f72a4 */ /* 0x000fe4000f8e020f */
[----:B------:R-:W-:Y:S01]  /*bf40*/  UIADD3 UR23, UR19, UR23, URZ ;  /* 0x0000001713177290 */ /* 0x000fe2000fffe03f */
[----:B------:R-:W-:Y:S01]  /*bf50*/  IMAD.MOV R13, RZ, RZ, -R11 ;  /* 0x000000ffff0d7224 */ /* 0x000fe200078e0a0b */
[----:B------:R-:W-:Y:S01]  /*bf60*/  UIADD3 UR14, UR13, UR15, URZ ;  /* 0x0000000f0d0e7290 */ /* 0x000fe2000fffe03f */
[----:B------:R-:W-:-:S02]  /*bf70*/  IMAD.U32 R8, RZ, RZ, UR24 ;  /* 0x00000018ff087e24 */ /* 0x000fc4000f8e00ff */
[----:B------:R-:W-:Y:S01]  /*bf80*/  IMAD.U32 R9, RZ, RZ, UR25 ;  /* 0x00000019ff097e24 */ /* 0x000fe2000f8e00ff */
[----:B------:R-:W-:Y:S01]  /*bf90*/  SHF.R.S32.HI R9, RZ, 0x1f, R11 ;  /* 0x0000001fff097819 */ /* 0x000fe2000001140b */
[----:B------:R-:W-:-:S05]  /*bfa0*/  IMAD R13, R18, R13, R15 ;  /* 0x0000000d120d7224 */ /* 0x000fca00078e020f */
[----:B------:R-:W-:Y:S02]  /*bfb0*/  SHF.R.S32.HI R10, RZ, 0x1f, R13 ;  /* 0x0000001fff0a7819 */ /* 0x000fe4000001140d */
[----:B--2---:R-:W-:-:S13]  /*bfc0*/  @P0 R2UR UR4, R22 ;  /* 0x00000000160402ca */ /* 0x004fda00000e0000 */
[----:B------:R-:W-:Y:S02]  /*bfd0*/  UIADD3 UR18, UP0, UP2, UR12, UR18, UR4 ;  /* 0x000000120c127290 */ /* 0x000fe4000fa1e004 */
[----:B------:R-:W-:Y:S02]  /*bfe0*/  UIADD3 UR12, UR25, UR16, URZ ;  /* 0x00000010190c7290 */ /* 0x000fe4000fffe03f */
[----:B------:R-:W-:Y:S02]  /*bff0*/  USHF.R.S32.HI UR16, URZ, 0x1f, UR4 ;  /* 0x0000001f3f107899 */ /* 0x000fe40008011404 */
[----:B------:R-:W-:Y:S02]  /*c000*/  IADD3 R8, P2, P3, R11, UR18, R8 ;  /* 0x000000120b087c10 */ /* 0x000fe4000fb5e008 */
[----:B------:R-:W-:Y:S01]  /*c010*/  UIADD3.X UR14, UR14, UR23, UR16, UP0, UP2 ;  /* 0x000000170e0e7290 */ /* 0x000fe200087e4410 */
[----:B------:R-:W-:Y:S01]  /*c020*/  IMAD.U32 R12, RZ, RZ, UR12 ;  /* 0x0000000cff0c7e24 */ /* 0x000fe2000f8e00ff */
[----:B------:R-:W-:-:S02]  /*c030*/  ULDC.64 UR12, c[0x0][UR22+0x210] ;  /* 0x00008400160c7abb */ /* 0x000fc40008000a00 */
[----:B------:R-:W-:Y:S02]  /*c040*/  IMAD R11, R13, UR13, RZ ;  /* 0x0000000d0d0b7c24 */ /* 0x000fe4000f8e02ff */
        /* <DEDUP_REMOVED lines=9> */
[----:B------:R-:W-:Y:S08]  /*c0e0*/  @P4 BRA `(.L_x_3415) ;  /* 0x0000000000144947 */ /* 0x000ff00003800000 */
[----:B------:R-:W-:Y:S05]  /*c0f0*/  @!P0 BRA `(.L_x_3415) ;  /* 0x0000000000108947 */ /* 0x000fea0003800000 */
[----:B------:R-:W-:Y:S02]  /*c100*/  ULDC.64 UR12, c[0x0][0x208] ;  /* 0x00008200000c7ab9 */ /* 0x000fe40000000a00 */
[----:B------:R-:W2:Y:S04]  /*c110*/  LDG.E R8, desc[UR12][R84.64] ;  /* 0x0000000c54087981 */ /* 0x000ea8000c1e1900 */
[----:B-----5:R-:W2:Y:S02]  /*c120*/  LDG.E R5, desc[UR12][R84.64+0x4] ;  /* 0x0000040c54057981 */ /* 0x020ea4000c1e1900 */
[----:B--2---:R-:W-:-:S07]  /*c130*/  IMAD.IADD R5, R5, 0x1, -R8 ;  /* 0x0000000105057824 */ /* 0x004fce00078e0a08 */
.L_x_3415:
[----:B------:R-:W2:Y:S01]  /*c140*/  LDL R13, [R1+0x54] ;  /* 0x00005400010d7983 */ /* 0x000ea20000100800 */
[----:B------:R-:W-:Y:S01]  /*c150*/  R2UR UR12, R229 ;  /* 0x00000000e50c72ca */ /* 0x000fe200000e0000 */
[----:B-----5:R-:W-:Y:S01]  /*c160*/  IMAD R80, R5, R18, RZ ;  /* 0x0000001205507224 */ /* 0x020fe200078e02ff */
[----:B------:R-:W-:Y:S01]  /*c170*/  LOP3.LUT P0, RZ, R234, 0x3, RZ, 0xc0, !PT ;  /* 0x00000003eaff7812 */ /* 0x000fe2000780c0ff */
[----:B------:R-:W-:Y:S04]  /*c180*/  SHFL.IDX PT, R8, R12, RZ, 0x1c1f ;  /* 0x001c1fff0c087589 */ /* 0x000fe800000e0000 */
[----:B------:R-:W0:Y:S04]  /*c190*/  SHFL.IDX PT, R9, R14, RZ, 0x1c1f ;  /* 0x001c1fff0e097589 */ /* 0x000e2800000e0000 */
[----:B------:R-:W-:Y:S02]  /*c1a0*/  SHFL.IDX PT, R10, R12, 0x1, 0x1c1f ;  /* 0x003c1f000c0a7f89 */ /* 0x000fe400000e0000 */
[----:B------:R-:W-:Y:S01]  /*c1b0*/  IMAD.U32 R81, RZ, RZ, UR12 ;  /* 0x0000000cff517e24 */ /* 0x000fe2000f8e00ff */
[----:B------:R-:W-:Y:S01]  /*c1c0*/  ULDC.64 UR12, c[0x0][0x208] ;  /* 0x00008200000c7ab9 */ /* 0x000fe20000000a00 */
[----:B------:R-:W1:Y:S02]  /*c1d0*/  SHFL.IDX PT, R11, R14, 0x1, 0x1c1f ;  /* 0x003c1f000e0b7f89 */ /* 0x000e6400000e0000 */
[----:B--2---:R-:W-:-:S04]  /*c1e0*/  IMAD R81, R81, 0x80, R13 ;  /* 0x0000008051517824 */ /* 0x004fc800078e020d */
[C---:B------:R-:W-:Y:S01]  /*c1f0*/  VIADD R13, R81.reuse, 0x8 ;  /* 0x00000008510d7836 */ /* 0x040fe20000000000 */
[----:B------:R-:W-:-:S04]  /*c200*/  ISETP.GE.OR P2, PT, R81, R80, P0 ;  /* 0x000000505100720c */ /* 0x000fc80000746670 */
[----:B------:R-:W-:-:S09]  /*c210*/  ISETP.GE.OR P0, PT, R13, R80, P0 ;  /* 0x000000500d00720c */ /* 0x000fd20000706670 */
[----:B0-----:R0:W-:Y:S04]  /*c220*/  @!P2 ST.E desc[UR12][R8.64], R0 ;  /* 0x000000000800a985 */ /* 0x0011e8000c10190c */
[----:B-1----:R0:W-:Y:S01]  /*c230*/  @!P0 ST.E desc[UR12][R10.64], R4 ;  /* 0x000000040a008985 */ /* 0x0021e2000c10190c */
[----:B------:R-:W-:-:S13]  /*c240*/  PLOP3.LUT P0, PT, PT, PT, UP1, 0x80, 0x0 ;  /* 0x000000000000781c */ /* 0x000fda0003f0f018 */
[----:B0-----:R-:W-:Y:S05]  /*c250*/  @P0 BRA `(.L_x_3416) ;  /* 0x0000000c006c0947 */ /* 0x001fea0003800000 */
[----:B------:R-:W-:Y:S01]  /*c260*/  IMAD.SHL.U32 R3, R19, 0x8, RZ ;  /* 0x0000000813037824 */ /* 0x000fe200078e00ff */
[----:B------:R-:W0:Y:S01]  /*c270*/  @P1 LDC R57, c[0x0][0xbec] ;  /* 0x0002fb00ff391b82 */ /* 0x000e220000000800 */
[----:B------:R-:W-:Y:S01]  /*c280*/  IMAD.MOV.U32 R5, RZ, RZ, 0x2 ;  /* 0x00000002ff057424 */ /* 0x000fe200078e00ff */
[----:B------:R-:W-:Y:S01]  /*c290*/  R2UR UR17, R229 ;  /* 0x00000000e51172ca */ /* 0x000fe200000e0000 */
[----:B------:R-:W-:Y:S01]  /*c2a0*/  IMAD R4, R230, 0x40, R3 ;  /* 0x00000040e6047824 */ /* 0x000fe200078e0203 */
[----:B------:R-:W-:Y:S01]  /*c2b0*/  ULDC.64 UR12, c[0x0][0x208] ;  /* 0x00008200000c7ab9 */ /* 0x000fe20000000a00 */
[----:B------:R-:W-:Y:S01]  /*c2c0*/  ULDC.64 UR14, c[0x0][0xaa0] ;  /* 0x0002a800000e7ab9 */ /* 0x000fe20000000a00 */
[----:B------:R-:W-:Y:S01]  /*c2d0*/  R2UR UR18, R228 ;  /* 0x00000000e41272ca */ /* 0x000fe200000e0000 */
[----:B------:R-:W-:Y:S01]  /*c2e0*/  IMAD.WIDE R4, R4, R5, UR10 ;  /* 0x0000000a04047e25 */ /* 0x000fe2000f8e0205 */
[----:B------:R-:W1:Y:S02]  /*c2f0*/  @P1 LDC R61, c[0x0][0xbf0] ;  /* 0x0002fc00ff3d1b82 */ /* 0x000e640000000800 */
[----:B------:R-:W-:-:S02]  /*c300*/  IADD3 R9, P4, R4, 0x1000, RZ ;  /* 0x0000100004097810 */ /* 0x000fc40007f9e0ff */
[C---:B------:R-:W-:Y:S02]  /*c310*/  IADD3 R13, P3, R4.reuse, 0x2000, RZ ;  /* 0x00002000040d7810 */ /* 0x040fe40007f7e0ff */
[C---:B------:R-:W-:Y:S02]  /*c320*/  IADD3 R21, P6, R4.reuse, 0x3000, RZ ;  /* 0x0000300004157810 */ /* 0x040fe40007fde0ff */
[C---:B------:R-:W-:Y:S02]  /*c330*/  IADD3 R25, P5, R4.reuse, 0x4000, RZ ;  /* 0x0000400004197810 */ /* 0x040fe40007fbe0ff */
[----:B------:R-:W-:Y:S02]  /*c340*/  IADD3 R29, P2, R4, 0x5000, RZ ;  /* 0x00005000041d7810 */ /* 0x000fe40007f5e0ff */
[----:B------:R-:W-:Y:S02]  /*c350*/  LOP3.LUT R8, R9, 0x380, RZ, 0xc0, !PT ;  /* 0x0000038009087812 */ /* 0x000fe400078ec0ff */
[----:B------:R-:W-:-:S02]  /*c360*/  LOP3.LUT R12, R13, 0x380, RZ, 0xc0, !PT ;  /* 0x000003800d0c7812 */ /* 0x000fc400078ec0ff */
[----:B------:R-:W-:Y:S02]  /*c370*/  LOP3.LUT R20, R21, 0x380, RZ, 0xc0, !PT ;  /* 0x0000038015147812 */ /* 0x000fe400078ec0ff */
[----:B------:R-:W-:Y:S02]  /*c380*/  LOP3.LUT R24, R25, 0x380, RZ, 0xc0, !PT ;  /* 0x0000038019187812 */ /* 0x000fe400078ec0ff */
[----:B------:R-:W-:Y:S02]  /*c390*/  LOP3.LUT R28, R29, 0x380, RZ, 0xc0, !PT ;  /* 0x000003801d1c7812 */ /* 0x000fe400078ec0ff */
[----:B------:R-:W-:Y:S02]  /*c3a0*/  SHF.R.U64 R8, R8, 0x3, RZ ;  /* 0x0000000308087819 */ /* 0x000fe400000012ff */
[----:B------:R-:W-:Y:S02]  /*c3b0*/  SHF.R.U64 R12, R12, 0x3, RZ ;  /* 0x000000030c0c7819 */ /* 0x000fe400000012ff */
[----:B------:R-:W-:-:S02]  /*c3c0*/  SHF.R.U64 R20, R20, 0x3, RZ ;  /* 0x0000000314147819 */ /* 0x000fc400000012ff */
        /* <DEDUP_REMOVED lines=51> */
[----:B------:R-:W5:Y:S04]  /*c700*/  LD.E.128 R4, desc[UR12][R4.64] ;  /* 0x0000000c04047980 */ /* 0x000f68000c101d00 */
[----:B------:R-:W5:Y:S04]  /*c710*/  LD.E.128 R36, desc[UR12][R36.64] ;  /* 0x0000000c24247980 */ /* 0x000f68000c101d00 */
[----:B------:R-:W5:Y:S04]  /*c720*/  LD.E.128 R40, desc[UR12][R40.64] ;  /* 0x0000000c28287980 */ /* 0x000f68000c101d00 */
[----:B------:R-:W5:Y:S04]  /*c730*/  LD.E.128 R44, desc[UR12][R44.64] ;  /* 0x0000000c2c2c7980 */ /* 0x000f68000c101d00 */
[----:B------:R-:W5:Y:S04]  /*c740*/  LD.E.128 R48, desc[UR12][R48.64] ;  /* 0x0000000c30307980 */ /* 0x000f68000c101d00 */
[----:B------:R-:W5:Y:S01]  /*c750*/  LD.E.128 R52, desc[UR12][R52.64] ;  /* 0x0000000c34347980 */ /* 0x000f62000c101d00 */
[----:B------:R-:W-:-:S02]  /*c760*/  UIMAD UR12, UR16, UR14, URZ ;  /* 0x0000000e100c72a4 */ /* 0x000fc4000f8e023f */
[----:B------:R-:W-:Y:S01]  /*c770*/  UIMAD.WIDE.U32 UR10, UR4, UR14, URZ ;  /* 0x0000000e040a72a5 */ /* 0x000fe2000f8e003f */
[----:B------:R-:W-:Y:S01]  /*c780*/  IMAD R0, R19, 0x20, R230 ;  /* 0x0000002013007824 */ /* 0x000fe200078e02e6 */
[----:B------:R-:W-:Y:S01]  /*c790*/  UIMAD UR12, UR4, UR15, UR12 ;  /* 0x0000000f040c72a4 */ /* 0x000fe2000f8e020c */
[----:B------:R-:W-:Y:S01]  /*c7a0*/  IMAD.U32 R59, RZ, RZ, UR17 ;  /* 0x00000011ff3b7e24 */ /* 0x000fe2000f8e00ff */
[----:B------:R-:W-:Y:S01]  /*c7b0*/  USHF.R.S32.HI UR4, URZ, 0x1f, UR9 ;  /* 0x0000001f3f047899 */ /* 0x000fe20008011409 */
[----:B------:R-:W-:Y:S01]  /*c7c0*/  @!PT LDS RZ, [RZ] ;  /* 0x00000000fffff984 */ /* 0x000fe20000000800 */
[----:B------:R-:W-:Y:S01]  /*c7d0*/  @!PT LDS RZ, [RZ] ;  /* 0x00000000fffff984 */ /* 0x000fe20000000800 */
[----:B------:R-:W-:Y:S01]  /*c7e0*/  @!PT LDS RZ, [RZ] ;  /* 0x00000000fffff984 */ /* 0x000fe20000000800 */
[----:B------:R-:W-:Y:S01]  /*c7f0*/  @!PT LDS RZ, [RZ] ;  /* 0x00000000fffff984 */ /* 0x000fe20000000800 */
[----:B------:R2:W-:Y:S06]  /*c800*/  MEMBAR.ALL.CTA ;  /* 0x0000000000007992 */ /* 0x0005ec0000008000 */
[----:B--2---:R-:W2:Y:S01]  /*c810*/  FENCE.VIEW.ASYNC.S ;  /* 0x00000000000073c6 */ /* 0x004ea20000000000 */
[----:B------:R-:W-:Y:S01]  /*c820*/  UIADD3 UR11, UR11, UR12, URZ ;  /* 0x0000000c0b0b7290 */ /* 0x000fe2000fffe03f */
[----:B------:R-:W-:Y:S01]  /*c830*/  IMAD R2, R59, 0x80, R0 ;  /* 0x000000803b027824 */ /* 0x000fe200078e0200 */
[----:B------:R-:W-:Y:S01]  /*c840*/  ULDC.64 UR14, c[0x0][0xaf0] ;  /* 0x0002bc00000e7ab9 */ /* 0x000fe20000000a00 */
[----:B------:R-:W-:-:S02]  /*c850*/  ULDC.64 UR12, c[0x0][0xae8] ;  /* 0x0002ba00000c7ab9 */ /* 0x000fc40000000a00 */
[----:B------:R-:W-:Y:S01]  /*c860*/  UIMAD.WIDE.U32 UR10, UR18, UR12, UR10 ;  /* 0x0000000c120a72a5 */ /* 0x000fe2000f8e000a */
[----:B0-----:R-:W-:Y:S01]  /*c870*/  @P1 IMAD.HI.U32 R0, R2, R57, RZ ;  /* 0x0000003902001227 */ /* 0x001fe200078e00ff */
[----:B------:R-:W-:Y:S02]  /*c880*/  UIMAD UR4, UR4, UR14, URZ ;  /* 0x0000000e040472a4 */ /* 0x000fe4000f8e023f */
[----:B------:R-:W-:Y:S01]  /*c890*/  UIMAD UR11, UR18, UR13, UR11 ;  /* 0x0000000d120b72a4 */ /* 0x000fe2000f8e020b */
[----:B------:R-:W-:Y:S01]  /*c8a0*/  IMAD.MOV.U32 R59, RZ, RZ, R2 ;  /* 0x000000ffff3b7224 */ /* 0x000fe200078e0002 */
[----:B-1----:R-:W-:Y:S01]  /*c8b0*/  @P1 SHF.R.U32.HI R59, RZ, R61, R0 ;  /* 0x0000003dff3b1219 */ /* 0x002fe20000011600 */
[----:B------:R-:W-:Y:S02]  /*c8c0*/  UIMAD UR4, UR9, UR15, UR4 ;  /* 0x0000000f090472a4 */ /* 0x000fe4000f8e0204 */
[----:B------:R-:W-:Y:S01]  /*c8d0*/  UIMAD.WIDE.U32 UR10, UR9, UR14, UR10 ;  /* 0x0000000e090a72a5 */ /* 0x000fe2000f8e000a */
[--C-:B------:R-:W-:Y:S01]  /*c8e0*/  SHF.R.S32.HI R0, RZ, 0x1f, R59.reuse ;  /* 0x0000001fff007819 */ /* 0x100fe2000001143b */
[----:B------:R-:W-:Y:S01]  /*c8f0*/  IMAD.MOV R61, RZ, RZ, -R59 ;  /* 0x000000ffff3d7224 */ /* 0x000fe200078e0a3b */
[----:B------:R-:W-:Y:S01]  /*c900*/  ULDC.64 UR12, c[0x0][0xae0] ;  /* 0x0002b800000c7ab9 */ /* 0x000fe20000000a00 */
[----:B------:R-:W-:-:S02]  /*c910*/  UIADD3 UR4, UR11, UR4, URZ ;  /* 0x000000040b047290 */ /* 0x000fc4000fffe03f */
[----:B------:R-:W-:Y:S02]  /*c920*/  IMAD R0, R0, UR12, RZ ;  /* 0x0000000c00007c24 */ /* 0x000fe4000f8e02ff */
[----:B------:R-:W-:Y:S02]  /*c930*/  IMAD R61, R18, R61, R2 ;  /* 0x0000003d123d7224 */ /* 0x000fe400078e0202 */
[----:B------:R-:W-:Y:S02]  /*c940*/  IMAD.U32 R57, RZ, RZ, UR11 ;  /* 0x0000000bff397e24 */ /* 0x000fe4000f8e00ff */
[----:B------:R-:W-:Y:S01]  /*c950*/  IMAD.U32 R56, RZ, RZ, UR10 ;  /* 0x0000000aff387e24 */ /* 0x000fe2000f8e00ff */
[----:B------:R-:W-:Y:S01]  /*c960*/  ULDC.64 UR10, c[0x0][0xad8] ;  /* 0x0002b600000a7ab9 */ /* 0x000fe20000000a00 */
[----:B------:R-:W-:Y:S02]  /*c970*/  IMAD.U32 R57, RZ, RZ, UR4 ;  /* 0x00000004ff397e24 */ /* 0x000fe4000f8e00ff */
[C---:B------:R-:W-:Y:S01]  /*c980*/  IMAD R63, R59.reuse, UR13, R0 ;  /* 0x0000000d3b3f7c24 */ /* 0x040fe2000f8e0200 */
[----:B------:R-:W-:Y:S01]  /*c990*/  SHF.R.S32.HI R0, RZ, 0x1f, R61 ;  /* 0x0000001fff007819 */ /* 0x000fe2000001143d */
[----:B------:R-:W-:-:S04]  /*c9a0*/  IMAD.WIDE.U32 R56, R59, UR12, R56 ;  /* 0x0000000c3b387c25 */ /* 0x000fc8000f8e0038 */
[----:B------:R-:W-:Y:S02]  /*c9b0*/  IMAD.U32 R65, RZ, RZ, UR17 ;  /* 0x00000011ff417e24 */ /* 0x000fe4000f8e00ff */
[----:B------:R-:W-:Y:S02]  /*c9c0*/  IMAD.IADD R57, R57, 0x1, R63 ;  /* 0x0000000139397824 */ /* 0x000fe400078e023f */
[----:B------:R-:W-:Y:S02]  /*c9d0*/  IMAD R0, R0, UR10, RZ ;  /* 0x0000000a00007c24 */ /* 0x000fe4000f8e02ff */
[----:B------:R-:W-:Y:S01]  /*c9e0*/  IMAD R65, R65, 0x80, R230 ;  /* 0x0000008041417824 */ /* 0x000fe200078e02e6 */
[----:B------:R-:W-:Y:S01]  /*c9f0*/  UIADD3 UR8, UR8, 0x36820, URZ ;  /* 0x0003682008087890 */ /* 0x000fe2000fffe03f */
[C---:B------:R-:W-:Y:S02]  /*ca00*/  IMAD R63, R61.reuse, UR11, R0 ;  /* 0x0000000b3d3f7c24 */ /* 0x040fe4000f8e0200 */
[----:B------:R-:W-:Y:S01]  /*ca10*/  IMAD.WIDE.U32 R56, R61, UR10, R56 ;  /* 0x0000000a3d387c25 */ /* 0x000fe2000f8e0038 */
[----:B------:R-:W-:Y:S01]  /*ca20*/  ISETP.GE.AND P2, PT, R65, R80, PT ;  /* 0x000000504100720c */ /* 0x000fe20003f46270 */
[----:B------:R-:W-:Y:S01]  /*ca30*/  ULDC.64 UR10, c[0x0][0xa80] ;  /* 0x0002a000000a7ab9 */ /* 0x000fe20000000a00 */
[----:B------:R-:W-:Y:S01]  /*ca40*/  UPRMT UR8, URZ, 0x654, UR8 ;  /* 0x000006543f087896 */ /* 0x000fe20008000008 */
[----:B------:R-:W-:Y:S01]  /*ca50*/  IMAD.IADD R57, R57, 0x1, R63 ;  /* 0x0000000139397824 */ /* 0x000fe200078e023f */
[----:B------:R-:W-:Y:S01]  /*ca60*/  LEA R0, P3, R56, UR10, 0x1 ;  /* 0x0000000a38007c11 */ /* 0x000fe2000f8608ff */
[----:B------:R-:W-:-:S03]  /*ca70*/  VIADD R59, R65, 0x20 ;  /* 0x00000020413b7836 */ /* 0x000fc60000000000 */
[----:B------:R-:W-:Y:S01]  /*ca80*/  LEA.HI.X R2, R56, UR11, R57, 0x1, P3 ;  /* 0x0000000b38027c11 */ /* 0x000fe200098f0c39 */
[----:B------:R-:W-:Y:S02]  /*ca90*/  VIADD R61, R65, 0x40 ;  /* 0x00000040413d7836 */ /* 0x000fe40000000000 */
[C---:B------:R-:W-:Y:S01]  /*caa0*/  VIADD R63, R3.reuse, 0x40 ;  /* 0x00000040033f7836 */ /* 0x040fe20000000000 */
[----:B--2---:R-:W-:Y:S01]  /*cab0*/  SYNCS.ARRIVE.TRANS64.RED.A1T0 RZ, [UR8], RZ ;  /* 0x000000ffffff79a7 */ /* 0x004fe20008100408 */
[----:B------:R-:W-:Y:S01]  /*cac0*/  VIADD R67, R3, 0x80 ;  /* 0x0000008003437836 */ /* 0x000fe20000000000 */
[----:B------:R0:W1:Y:S01]  /*cad0*/  SHFL.IDX PT, R60, R0, RZ, 0x181f ;  /* 0x00181fff003c7589 */ /* 0x00006200000e0000 */
[----:B------:R-:W-:Y:S03]  /*cae0*/  BSSY B1, `(.L_x_3417) ;  /* 0x0000016000017945 */ /* 0x000fe60003800000 */
[----:B------:R0:W2:Y:S01]  /*caf0*/  SHFL.IDX PT, R18, R2, RZ, 0x181f ;  /* 0x00181fff02127589 */ /* 0x0000a200000e0000 */
[----:B------:R-:W-:-:S02]  /*cb00*/  ISETP.GE.AND P0, PT, R59, R80, PT ;  /* 0x000000503b00720c */ /* 0x000fc40003f06270 */
[----:B------:R-:W-:Y:S02]  /*cb10*/  ISETP.GE.AND P1, PT, R61, R80, PT ;  /* 0x000000503d00720c */ /* 0x000fe40003f26270 */
        /* <DEDUP_REMOVED lines=8> */
[----:B------:R-:W-:-:S09]  /*cba0*/  ISETP.GE.AND P2, PT, R67, UR4, PT ;  /* 0x0000000443007c0c */ /* 0x000fd2000bf46270 */
[-C--:B-1----:R-:W-:Y:S02]  /*cbb0*/  @!P4 LEA R56, P6, R3, R60.reuse, 0x1 ;  /* 0x0000003c0338c211 */ /* 0x082fe400078c08ff */
[----:B------:R-:W-:Y:S02]  /*cbc0*/  @!P3 LEA R58, P5, R63, R60, 0x1 ;  /* 0x0000003c3f3ab211 */ /* 0x000fe400078a08ff */
[----:B--2---:R-:W-:Y:S02]  /*cbd0*/  @!P4 LEA.HI.X R57, R3, R18, R62, 0x1, P6 ;  /* 0x000000120339c211 */ /* 0x004fe400030f0c3e */
[----:B------:R-:W-:Y:S02]  /*cbe0*/  @!P2 LEA R60, P6, R67, R60, 0x1 ;  /* 0x0000003c433ca211 */ /* 0x000fe400078c08ff */
[-C--:B------:R-:W-:Y:S01]  /*cbf0*/  @!P3 LEA.HI.X R59, R63, R18.reuse, R64, 0x1, P5 ;  /* 0x000000123f3bb211 */ /* 0x080fe200028f0c40 */
[----:B-----5:R0:W-:Y:S01]  /*cc00*/  @!P4 ST.E.128 desc[UR8][R56.64], R4 ;  /* 0x000000043800c985 */ /* 0x0201e2000c101d08 */
[----:B------:R-:W-:-:S03]  /*cc10*/  @!P2 LEA.HI.X R61, R67, R18, R66, 0x1, P6 ;  /* 0x00000012433da211 */ /* 0x000fc600030f0c42 */
[----:B------:R0:W-:Y:S04]  /*cc20*/  @!P3 ST.E.128 desc[UR8][R58.64], R24 ;  /* 0x000000183a00b985 */ /* 0x0001e8000c101d08 */
[----:B------:R0:W-:Y:S02]  /*cc30*/  @!P2 ST.E.128 desc[UR8][R60.64], R40 ;  /* 0x000000283c00a985 */ /* 0x0001e4000c101d08 */
.L_x_3418:
[----:B------:R-:W-:Y:S05]  /*cc40*/  BSYNC B1 ;  /* 0x0000000000017941 */ /* 0x000fea0003800000 */
.L_x_3417:
[----:B--2---:R2:W3:Y:S01]  /*cc50*/  SHFL.IDX PT, R18, R2, 0x1, 0x181f ;  /* 0x00381f0002127f89 */ /* 0x0044e200000e0000 */
[----:B------:R-:W-:Y:S03]  /*cc60*/  BSSY B1, `(.L_x_3419) ;  /* 0x0000011000017945 */ /* 0x000fe60003800000 */
[----:B0----5:R2:W0:Y:S01]  /*cc70*/  SHFL.IDX PT, R24, R0, 0x1, 0x181f ;  /* 0x00381f0000187f89 */ /* 0x02142200000e0000 */
[----:B------:R-:W-:Y:S05]  /*cc80*/  @P0 BRA `(.L_x_3420) ;  /* 0x0000000000380947 */ /* 0x000fea0003800000 */
[----:B------:R-:W-:Y:S01]  /*cc90*/  ULDC UR4, c[0x0][0xac8] ;  /* 0x0002b20000047ab9 */ /* 0x000fe20000000800 */
[----:B------:R-:W-:Y:S01]  /*cca0*/  ULDC.64 UR8, c[0x0][0x208] ;  /* 0x0000820000087ab9 */ /* 0x000fe20000000a00 */
[----:B------:R-:W-:Y:S02]  /*ccb0*/  ISETP.GE.AND P4, PT, R3, UR4, PT ;  /* 0x0000000403007c0c */ /* 0x000fe4000bf86270 */
[----:B------:R-:W-:Y:S02]  /*ccc0*/  ISETP.GE.AND P5, PT, R63, UR4, PT ;  /* 0x000000043f007c0c */ /* 0x000fe4000bfa6270 */
[----:B------:R-:W-:-:S09]  /*ccd0*/  ISETP.GE.AND P6, PT, R67, UR4, PT ;  /* 0x0000000443007c0c */ /* 0x000fd2000bfc6270 */
[-C--:B0-----:R-:W-:Y:S02]  /*cce0*/  @!P4 LEA R4, P0, R3, R24.reuse, 0x1 ;  /* 0x000000180304c211 */ /* 0x081fe400078008ff */
[-C--:B------:R-:W-:Y:S02]  /*ccf0*/  @!P5 LEA R6, P2, R63, R24.reuse, 0x1 ;  /* 0x000000183f06d211 */ /* 0x080fe400078408ff */
[----:B------:R-:W-:Y:S02]  /*cd00*/  @!P6 LEA R24, P3, R67, R24, 0x1 ;  /* 0x000000184318e211 */ /* 0x000fe400078608ff */
[-C--:B---3--:R-:W-:Y:S02]  /*cd10*/  @!P4 LEA.HI.X R5, R3, R18.reuse, R62, 0x1, P0 ;  /* 0x000000120305c211 */ /* 0x088fe400000f0c3e */
[-C--:B------:R-:W-:Y:S02]  /*cd20*/  @!P5 LEA.HI.X R7, R63, R18.reuse, R64, 0x1, P2 ;  /* 0x000000123f07d211 */ /* 0x080fe400010f0c40 */
[----:B------:R-:W-:Y:S01]  /*cd30*/  @!P6 LEA.HI.X R25, R67, R18, R66, 0x1, P3 ;  /* 0x000000124319e211 */ /* 0x000fe200018f0c42 */
[----:B------:R4:W-:Y:S04]  /*cd40*/  @!P4 ST.E.128 desc[UR8][R4.64], R8 ;  /* 0x000000080400c985 */ /* 0x0009e8000c101d08 */
[----:B------:R4:W-:Y:S04]  /*cd50*/  @!P5 ST.E.128 desc[UR8][R6.64], R28 ;  /* 0x0000001c0600d985 */ /* 0x0009e8000c101d08 */
[----:B------:R4:W-:Y:S02]  /*cd60*/  @!P6 ST.E.128 desc[UR8][R24.64], R44 ;  /* 0x0000002c1800e985 */ /* 0x0009e4000c101d08 */
.L_x_3420:
[----:B------:R-:W-:Y:S05]  /*cd70*/  BSYNC B1 ;  /* 0x0000000000017941 */ /* 0x000fea0003800000 */
.L_x_3419:
[----:B----4-:R4:W0:Y:S01]  /*cd80*/  SHFL.IDX PT, R10, R2, 0x2, 0x181f ;  /* 0x00581f00020a7f89 */ /* 0x01082200000e0000 */
[----:B------:R-:W-:Y:S03]  /*cd90*/  BSSY B1, `(.L_x_3421) ;  /* 0x0000011000017945 */ /* 0x000fe60003800000 */
[----:B------:R4:W0:Y:S01]  /*cda0*/  SHFL.IDX PT, R8, R0, 0x2, 0x181f ;  /* 0x00581f0000087f89 */ /* 0x00082200000e0000 */
        /* <DEDUP_REMOVED lines=9> */
[-C--:B------:R-:W-:Y:S02]  /*ce40*/  @!P3 LEA.HI.X R5, R3, R10.reuse, R62, 0x1, P0 ;  /* 0x0000000a0305b211 */ /* 0x080fe400000f0c3e */
[-C--:B------:R-:W-:Y:S02]  /*ce50*/  @!P4 LEA.HI.X R7, R63, R10.reuse, R64, 0x1, P1 ;  /* 0x0000000a3f07c211 */ /* 0x080fe400008f0c40 */
[----:B------:R-:W-:Y:S01]  /*ce60*/  @!P5 LEA.HI.X R9, R67, R10, R66, 0x1, P2 ;  /* 0x0000000a4309d211 */ /* 0x000fe200010f0c42 */
[----:B------:R0:W-:Y:S04]  /*ce70*/  @!P3 ST.E.128 desc[UR8][R4.64], R12 ;  /* 0x0000000c0400b985 */ /* 0x0001e8000c101d08 */
[----:B------:R0:W-:Y:S04]  /*ce80*/  @!P4 ST.E.128 desc[UR8][R6.64], R32 ;  /* 0x000000200600c985 */ /* 0x0001e8000c101d08 */
[----:B------:R0:W-:Y:S02]  /*ce90*/  @!P5 ST.E.128 desc[UR8][R8.64], R48 ;  /* 0x000000300800d985 */ /* 0x0001e4000c101d08 */
.L_x_3422:
[----:B------:R-:W-:Y:S05]  /*cea0*/  BSYNC B1 ;  /* 0x0000000000017941 */ /* 0x000fea0003800000 */
.L_x_3421:
[----:B0-----:R-:W-:Y:S01]  /*ceb0*/  VIADD R5, R65, 0x60 ;  /* 0x0000006041057836 */ /* 0x001fe20000000000 */
[----:B------:R0:W0:Y:S04]  /*cec0*/  SHFL.IDX PT, R6, R2, 0x3, 0x181f ;  /* 0x00781f0002067f89 */ /* 0x00002800000e0000 */
[----:B------:R-:W-:Y:S01]  /*ced0*/  ISETP.GE.AND P0, PT, R5, R80, PT ;  /* 0x000000500500720c */ /* 0x000fe20003f06270 */
[----:B--2-4-:R-:W2:-:S12]  /*cee0*/  SHFL.IDX PT, R0, R0, 0x3, 0x181f ;  /* 0x00781f0000007f89 */ /* 0x014e9800000e0000 */
[----:B------:R-:W-:Y:S05]  /*cef0*/  @P0 BRA `(.L_x_3423) ;  /* 0x00000020005c0947 */ /* 0x000fea0003800000 */
[----:B------:R-:W-:Y:S01]  /*cf00*/  ULDC UR4, c[0x0][0xac8] ;  /* 0x0002b20000047ab9 */ /* 0x000fe20000000800 */
[----:B------:R-:W-:Y:S01]  /*cf10*/  ULDC.64 UR8, c[0x0][0x208] ;  /* 0x0000820000087ab9 */ /* 0x000fe20000000a00 */
[----:B------:R-:W-:Y:S02]  /*cf20*/  ISETP.GE.AND P2, PT, R3, UR4, PT ;  /* 0x0000000403007c0c */ /* 0x000fe4000bf46270 */
[----:B------:R-:W-:-:S11]  /*cf30*/  ISETP.GE.AND P3, PT, R63, UR4, PT ;  /* 0x000000043f007c0c */ /* 0x000fd6000bf66270 */
[-C--:B0-2---:R-:W-:Y:S02]  /*cf40*/  @!P2 LEA R2, P0, R3, R0.reuse, 0x1 ;  /* 0x000000000302a211 */ /* 0x085fe400078008ff */
[----:B------:R-:W-:Y:S02]  /*cf50*/  @!P3 LEA R4, P1, R63, R0, 0x1 ;  /* 0x000000003f04b211 */ /* 0x000fe400078208ff */
[-C--:B------:R-:W-:Y:S02]  /*cf60*/  @!P2 LEA.HI.X R3, R3, R6.reuse, R62, 0x1, P0 ;  /* 0x000000060303a211 */ /* 0x080fe400000f0c3e */
[----:B------:R-:W-:Y:S02]  /*cf70*/  ISETP.GE.AND P0, PT, R67, UR4, PT ;  /* 0x0000000443007c0c */ /* 0x000fe4000bf06270 */
[----:B------:R-:W-:Y:S01]  /*cf80*/  @!P3 LEA.HI.X R5, R63, R6, R64, 0x1, P1 ;  /* 0x000000063f05b211 */ /* 0x000fe200008f0c40 */
[----:B------:R0:W-:Y:S04]  /*cf90*/  @!P2 ST.E.128 desc[UR8][R2.64], R20 ;  /* 0x000000140200a985 */ /* 0x0001e8000c101d08 */
[----:B------:R0:W-:Y:S06]  /*cfa0*/  @!P3 ST.E.128 desc[UR8][R4.64], R36 ;  /* 0x000000240400b985 */ /* 0x0001ec000c101d08 */
[----:B------:R-:W-:Y:S05]  /*cfb0*/  @P0 BRA `(.L_x_3423) ;  /* 0x00000020002c0947 */ /* 0x000fea0003800000 */
[----:B0-----:R-:W-:Y:S01]  /*cfc0*/  LEA R2, P0, R67, R0, 0x1 ;  /* 0x0000000043027211 */ /* 0x001fe200078008ff */
[----:B------:R-:W-:-:S03]  /*cfd0*/  ULDC.64 UR8, c[0x0][0x208] ;  /* 0x0000820000087ab9 */ /* 0x000fc60000000a00 */
[----:B------:R-:W-:-:S05]  /*cfe0*/  LEA.HI.X R3, R67, R6, R66, 0x1, P0 ;  /* 0x0000000643037211 */ /* 0x000fca00000f0c42 */
[----:B------:R0:W-:Y:S01]  /*cff0*/  ST.E.128 desc[UR8][R2.64], R52 ;  /* 0x0000003402007985 */ /* 0x0001e2000c101d08 */
[----:B------:R-:W-:Y:S05]  /*d000*/  BRA `(.L_x_3423) ;  /* 0x0000002000187947 */ /* 0x000fea0003800000 */
.L_x_3416:
[----:B------:R-:W-:Y:S01]  /*d010*/  ULDC.64 UR14, c[0x0][0xb08] ;  /* 0x0002c200000e7ab9 */ /* 0x000fe20000000a00 */
[----:B------:R-:W-:Y:S01]  /*d020*/  R2UR UR18, R228 ;  /* 0x00000000e41272ca */ /* 0x000fe200000e0000 */
[----:B------:R-:W-:Y:S01]  /*d030*/  UIMAD UR12, UR16, UR14, URZ ;  /* 0x0000000e100c72a4 */ /* 0x000fe2000f8e023f */
[----:B------:R-:W0:Y:S01]  /*d040*/  @P1 LDC R0, c[0x0][0xbec] ;  /* 0x0002fb00ff001b82 */ /* 0x000e220000000800 */
[----:B------:R-:W-:Y:S01]  /*d050*/  UIMAD.WIDE.U32 UR10, UR4, UR14, URZ ;  /* 0x0000000e040a72a5 */ /* 0x000fe2000f8e003f */
[----:B------:R-:W-:Y:S01]  /*d060*/  R2UR UR17, R23 ;  /* 0x00000000171172ca */ /* 0x000fe200000e0000 */
[----:B------:R-:W-:Y:S01]  /*d070*/  UIMAD UR12, UR4, UR15, UR12 ;  /* 0x0000000f040c72a4 */ /* 0x000fe2000f8e020c */
[----:B------:R-:W-:Y:S01]  /*d080*/  IMAD.MOV.U32 R9, RZ, RZ, R15 ;  /* 0x000000ffff097224 */ /* 0x000fe200078e000f */
[----:B------:R-:W-:Y:S01]  /*d090*/  USHF.R.S32.HI UR4, URZ, 0x1f, UR9 ;  /* 0x0000001f3f047899 */ /* 0x000fe20008011409 */
[----:B------:R-:W-:Y:S01]  /*d0a0*/  ISETP.GE.AND P0, PT, R81, R80, PT ;  /* 0x000000505100720c */ /* 0x000fe20003f06270 */
[----:B------:R-:W-:Y:S01]  /*d0b0*/  UIADD3 UR11, UR11, UR12, URZ ;  /* 0x0000000c0b0b7290 */ /* 0x000fe2000fffe03f */
[----:B------:R-:W1:Y:S01]  /*d0c0*/  @P1 LDC R5, c[0x0][0xbf0] ;  /* 0x0002fc00ff051b82 */ /* 0x000e620000000800 */
[----:B------:R-:W-:Y:S01]  /*d0d0*/  UIADD3 UR8, UR8, 0x36820, URZ ;  /* 0x0003682008087890 */ /* 0x000fe2000fffe03f */
[----:B------:R-:W-:Y:S01]  /*d0e0*/  BSSY B1, `(.L_x_3424) ;  /* 0x000009c000017945 */ /* 0x000fe20003800000 */
[----:B------:R-:W-:Y:S01]  /*d0f0*/  ULDC.64 UR12, c[0x0][0xb38] ;  /* 0x0002ce00000c7ab9 */ /* 0x000fe20000000a00 */
[----:B------:R-:W-:Y:S01]  /*d100*/  SHF.R.S32.HI R86, RZ, 0x1f, R208 ;  /* 0x0000001fff567819 */ /* 0x000fe200000114d0 */
[----:B------:R-:W-:Y:S01]  /*d110*/  UIMAD.WIDE.U32 UR10, UR18, UR12, UR10 ;  /* 0x0000000c120a72a5 */ /* 0x000fe2000f8e000a */
[----:B------:R-:W-:Y:S01]  /*d120*/  SHF.R.S32.HI R87, RZ, 0x1f, R209 ;  /* 0x0000001fff577819 */ /* 0x000fe200000114d1 */
[----:B------:R-:W-:Y:S01]  /*d130*/  UPRMT UR8, URZ, 0x654, UR8 ;  /* 0x000006543f087896 */ /* 0x000fe20008000008 */
[----:B------:R-:W-:Y:S01]  /*d140*/  SHF.R.S32.HI R88, RZ, 0x1f, R210 ;  /* 0x0000001fff587819 */ /* 0x000fe200000114d2 */
[----:B------:R-:W-:Y:S01]  /*d150*/  UIMAD UR11, UR18, UR13, UR11 ;  /* 0x0000000d120b72a4 */ /* 0x000fe2000f8e020b */
[----:B------:R-:W-:-:S02]  /*d160*/  SHF.R.S32.HI R89, RZ, 0x1f, R211 ;  /* 0x0000001fff597819 */ /* 0x000fc400000114d3 */
[----:B------:R-:W-:Y:S01]  /*d170*/  ULDC.64 UR12, c[0x0][0xb40] ;  /* 0x0002d000000c7ab9 */ /* 0x000fe20000000a00 */
[----:B------:R-:W-:Y:S01]  /*d180*/  SHF.R.S32.HI R90, RZ, 0x1f, R212 ;  /* 0x0000001fff5a7819 */ /* 0x000fe200000114d4 */
[----:B------:R-:W-:Y:S01]  /*d190*/  UIMAD UR4, UR4, UR12, URZ ;  /* 0x0000000c040472a4 */ /* 0x000fe2000f8e023f */
[----:B------:R-:W-:Y:S01]  /*d1a0*/  SHF.R.S32.HI R91, RZ, 0x1f, R213 ;  /* 0x0000001fff5b7819 */ /* 0x000fe200000114d5 */
[----:B------:R-:W-:Y:S01]  /*d1b0*/  UIMAD.WIDE.U32 UR10, UR9, UR12, UR10 ;  /* 0x0000000c090a72a5 */ /* 0x000fe2000f8e000a */
[----:B0-----:R-:W-:Y:S01]  /*d1c0*/  @P1 IMAD.HI.U32 R0, R15, R0, RZ ;  /* 0x000000000f001227 */ /* 0x001fe200078e00ff */
[----:B------:R-:W-:Y:S01]  /*d1d0*/  UIMAD UR4, UR9, UR13, UR4 ;  /* 0x0000000d090472a4 */ /* 0x000fe2000f8e0204 */
[----:B------:R-:W-:Y:S01]  /*d1e0*/  SYNCS.ARRIVE.TRANS64.RED.A1T0 RZ, [UR8], RZ ;  /* 0x000000ffffff79a7 */ /* 0x000fe20008100408 */
[----:B------:R-:W-:Y:S01]  /*d1f0*/  SHF.R.S32.HI R126, RZ, 0x1f, R214 ;  /* 0x0000001fff7e7819 */ /* 0x000fe200000114d6 */
[----:B------:R-:W-:Y:S01]  /*d200*/  ULDC.64 UR12, c[0x0][0xb48] ;  /* 0x0002d200000c7ab9 */ /* 0x000fe20000000a00 */
[----:B------:R-:W-:Y:S01]  /*d210*/  UIADD3 UR11, UR11, UR4, URZ ;  /* 0x000000040b0b7290 */ /* 0x000fe2000fffe03f */
[----:B------:R-:W-:-:S02]  /*d220*/  SHF.R.S32.HI R127, RZ, 0x1f, R215 ;  /* 0x0000001fff7f7819 */ /* 0x000fc400000114d7 */
[----:B-1----:R-:W-:Y:S01]  /*d230*/  @P1 SHF.R.U32.HI R9, RZ, R5, R0 ;  /* 0x00000005ff091219 */ /* 0x002fe20000011600 */
[----:B------:R-:W-:Y:S01]  /*d240*/  UIMAD.WIDE.U32 UR10, UR17, UR12, UR10 ;  /* 0x0000000c110a72a5 */ /* 0x000fe2000f8e000a */
[----:B------:R-:W-:Y:S02]  /*d250*/  SHF.R.S32.HI R128, RZ, 0x1f, R216 ;  /* 0x0000001fff807819 */ /* 0x000fe400000114d8 */
[--C-:B------:R-:W-:Y:S01]  /*d260*/  SHF.R.S32.HI R0, RZ, 0x1f, R9.reuse ;  /* 0x0000001fff007819 */ /* 0x100fe20000011409 */
[----:B------:R-:W-:Y:S01]  /*d270*/  IMAD.MOV R11, RZ, RZ, -R9 ;  /* 0x000000ffff0b7224 */ /* 0x000fe200078e0a09 */
[----:B------:R-:W-:Y:S02]  /*d280*/  UIMAD UR4, UR17, UR13, UR11 ;  /* 0x0000000d110472a4 */ /* 0x000fe4000f8e020b */
[----:B------:R-:W-:Y:S01]  /*d290*/  IMAD.U32 R5, RZ, RZ, UR11 ;  /* 0x0000000bff057e24 */ /* 0x000fe2000f8e00ff */
[----:B------:R-:W-:Y:S01]  /*d2a0*/  SHF.R.S32.HI R129, RZ, 0x1f, R217 ;  /* 0x0000001fff817819 */ /* 0x000fe200000114d9 */
[----:B------:R-:W-:Y:S01]  /*d2b0*/  ULDC.64 UR12, c[0x0][0xb30] ;  /* 0x0002cc00000c7ab9 */ /* 0x000fe20000000a00 */
[----:B------:R-:W-:Y:S01]  /*d2c0*/  IMAD R11, R18, R11, R15 ;  /* 0x0000000b120b7224 */ /* 0x000fe200078e020f */
[----:B------:R-:W-:Y:S01]  /*d2d0*/  SHF.R.S32.HI R130, RZ, 0x1f, R218 ;  /* 0x0000001fff827819 */ /* 0x000fe200000114da */
        /* <DEDUP_REMOVED lines=23> */
[----:B------:R-:W-:Y:S02]  /*d450*/  LEA.HI.X R12, R4, UR11, R5, 0x2, P1 ;  /* 0x0000000b040c7c11 */ /* 0x000fe400088f1405 */
[----:B------:R0:W1:Y:S04]  /*d460*/  SHFL.IDX PT, R4, R0, RZ, 0x1c1f ;  /* 0x001c1fff00047589 */ /* 0x00006800000e0000 */
[----:B------:R0:W2:Y:S01]  /*d470*/  SHFL.IDX PT, R5, R12, RZ, 0x1c1f ;  /* 0x001c1fff0c057589 */ /* 0x0000a200000e0000 */
[----:B------:R-:W-:Y:S05]  /*d480*/  @P0 BRA `(.L_x_3425) ;  /* 0x0000000400840947 */ /* 0x000fea0003800000 */
[----:B------:R-:W-:Y:S01]  /*d490*/  ULDC UR4, c[0x0][0xac8] ;  /* 0x0002b20000047ab9 */ /* 0x000fe20000000800 */
[----:B------:R-:W-:Y:S01]  /*d4a0*/  ULDC.64 UR8, c[0x0][0x208] ;  /* 0x0000820000087ab9 */ /* 0x000fe20000000a00 */
[----:B------:R-:W-:Y:S02]  /*d4b0*/  ISETP.GE.AND P1, PT, R227, UR4, PT ;  /* 0x00000004e3007c0c */ /* 0x000fe4000bf26270 */
[----:B------:R-:W-:Y:S02]  /*d4c0*/  ISETP.GE.AND P0, PT, R226, UR4, PT ;  /* 0x00000004e2007c0c */ /* 0x000fe4000bf06270 */
[----:B------:R-:W-:Y:S02]  /*d4d0*/  ISETP.GE.AND P2, PT, R204, UR4, PT ;  /* 0x00000004cc007c0c */ /* 0x000fe4000bf46270 */
[----:B------:R-:W-:Y:S02]  /*d4e0*/  ISETP.GE.AND P3, PT, R225, UR4, PT ;  /* 0x00000004e1007c0c */ /* 0x000fe4000bf66270 */
[----:B------:R-:W-:-:S05]  /*d4f0*/  ISETP.GE.AND P4, PT, R224, UR4, PT ;  /* 0x00000004e0007c0c */ /* 0x000fca000bf86270 */
[CC--:B-1----:R-:W-:Y:S02]  /*d500*/  @!P1 LEA R10, P5, R227.reuse, R4.reuse, 0x2 ;  /* 0x00000004e30a9211 */ /* 0x0c2fe400078a10ff */
[-C--:B------:R-:W-:Y:S02]  /*d510*/  @!P0 LEA R14, P6, R226, R4.reuse, 0x2 ;  /* 0x00000004e20e8211 */ /* 0x080fe400078c10ff */
[----:B--2---:R-:W-:Y:S01]  /*d520*/  @!P2 IMAD.WIDE R8, R204, 0x4, R4 ;  /* 0x00000004cc08a825 */ /* 0x004fe200078e0204 */
[-C--:B------:R-:W-:Y:S02]  /*d530*/  @!P1 LEA.HI.X R11, R227, R5.reuse, R139, 0x2, P5 ;  /* 0x00000005e30b9211 */ /* 0x080fe400028f148b */
[----:B------:R-:W-:Y:S02]  /*d540*/  @!P0 LEA.HI.X R15, R226, R5, R138, 0x2, P6 ;  /* 0x00000005e20f8211 */ /* 0x000fe400030f148a */
[----:B------:R-:W-:Y:S01]  /*d550*/  ISETP.GE.AND P5, PT, R223, UR4, PT ;  /* 0x00000004df007c0c */ /* 0x000fe2000bfa6270 */
[----:B------:R1:W-:Y:S01]  /*d560*/  @!P2 ST.E.64 desc[UR8][R8.64], R24 ;  /* 0x000000180800a985 */ /* 0x0003e2000c101b08 */
[----:B------:R-:W-:-:S02]  /*d570*/  @!P3 LEA R22, P6, R225, R4, 0x2 ;  /* 0x00000004e116b211 */ /* 0x000fc400078c10ff */
[----:B------:R-:W-:Y:S01]  /*d580*/  @!P4 LEA R82, P2, R224, R4, 0x2 ;  /* 0x00000004e052c211 */ /* 0x000fe200078410ff */
[----:B------:R2:W-:Y:S01]  /*d590*/  @!P1 ST.E.64 desc[UR8][R10.64], R28 ;  /* 0x0000001c0a009985 */ /* 0x0005e2000c101b08 */
[-C--:B------:R-:W-:Y:S02]  /*d5a0*/  @!P3 LEA.HI.X R23, R225, R5.reuse, R137, 0x2, P6 ;  /* 0x00000005e117b211 */ /* 0x080fe400030f1489 */
[----:B------:R-:W-:Y:S01]  /*d5b0*/  ISETP.GE.AND P1, PT, R221, UR4, PT ;  /* 0x00000004dd007c0c */ /* 0x000fe2000bf26270 */
[----:B------:R3:W-:Y:S01]  /*d5c0*/  @!P0 ST.E.64 desc[UR8][R14.64], R32 ;  /* 0x000000200e008985 */ /* 0x0007e2000c101b08 */
[----:B------:R-:W-:Y:S02]  /*d5d0*/  ISETP.GE.AND P0, PT, R222, UR4, PT ;  /* 0x00000004de007c0c */ /* 0x000fe4000bf06270 */
[----:B------:R-:W-:Y:S01]  /*d5e0*/  @!P4 LEA.HI.X R83, R224, R5, R136, 0x2, P2 ;  /* 0x00000005e053c211 */ /* 0x000fe200010f1488 */
[----:B------:R4:W-:Y:S01]  /*d5f0*/  @!P3 ST.E.64 desc[UR8][R22.64], R36 ;  /* 0x000000241600b985 */ /* 0x0009e2000c101b08 */
[----:B------:R-:W-:-:S02]  /*d600*/  ISETP.GE.AND P2, PT, R220, UR4, PT ;  /* 0x00000004dc007c0c */ /* 0x000fc4000bf46270 */
[----:B------:R-:W-:Y:S01]  /*d610*/  @!P5 LEA R84, P6, R223, R4, 0x2 ;  /* 0x00000004df54d211 */ /* 0x000fe200078c10ff */
[----:B------:R-:W-:Y:S01]  /*d620*/  @!P4 ST.E.64 desc[UR8][R82.64], R40 ;  /* 0x000000285200c985 */ /* 0x000fe2000c101b08 */
[----:B------:R-:W-:Y:S02]  /*d630*/  ISETP.GE.AND P3, PT, R219, UR4, PT ;  /* 0x00000004db007c0c */ /* 0x000fe4000bf66270 */
[----:B------:R-:W-:-:S03]  /*d640*/  @!P5 LEA.HI.X R85, R223, R5, R135, 0x2, P6 ;  /* 0x00000005df55d211 */ /* 0x000fc600030f1487 */
[CC--:B-1----:R-:W-:Y:S02]  /*d650*/  @!P0 LEA R8, P4, R222.reuse, R4.reuse, 0x2 ;  /* 0x00000004de088211 */ /* 0x0c2fe400078810ff */
[----:B------:R-:W-:Y:S01]  /*d660*/  @!P5 ST.E.64 desc[UR8][R84.64], R44 ;  /* 0x0000002c5400d985 */ /* 0x000fe2000c101b08 */
[CC--:B--2---:R-:W-:Y:S02]  /*d670*/  @!P1 LEA R10, P5, R221.reuse, R4.reuse, 0x2 ;  /* 0x00000004dd0a9211 */ /* 0x0c4fe400078a10ff */
[-C--:B------:R-:W-:Y:S02]  /*d680*/  @!P0 LEA.HI.X R9, R222, R5.reuse, R134, 0x2, P4 ;  /* 0x00000005de098211 */ /* 0x080fe400020f1486 */
[----:B------:R-:W-:Y:S02]  /*d690*/  ISETP.GE.AND P4, PT, R218, UR4, PT ;  /* 0x00000004da007c0c */ /* 0x000fe4000bf86270 */
[----:B---3--:R-:W-:Y:S01]  /*d6a0*/  @!P2 LEA R14, P6, R220, R4, 0x2 ;  /* 0x00000004dc0ea211 */ /* 0x008fe200078c10ff */
[----:B------:R-:W-:Y:S01]  /*d6b0*/  @!P0 ST.E.64 desc[UR8][R8.64], R48 ;  /* 0x0000003008008985 */ /* 0x000fe2000c101b08 */
[----:B------:R-:W-:-:S02]  /*d6c0*/  @!P1 LEA.HI.X R11, R221, R5, R133, 0x2, P5 ;  /* 0x00000005dd0b9211 */ /* 0x000fc400028f1485 */
[----:B------:R-:W-:Y:S02]  /*d6d0*/  ISETP.GE.AND P5, PT, R217, UR4, PT ;  /* 0x00000004d9007c0c */ /* 0x000fe4000bfa6270 */
[----:B------:R-:W-:Y:S01]  /*d6e0*/  @!P2 LEA.HI.X R15, R220, R5, R132, 0x2, P6 ;  /* 0x00000005dc0fa211 */ /* 0x000fe200030f1484 */
[----:B------:R1:W-:Y:S01]  /*d6f0*/  @!P1 ST.E.64 desc[UR8][R10.64], R52 ;  /* 0x000000340a009985 */ /* 0x0003e2000c101b08 */
[-C--:B----4-:R-:W-:Y:S02]  /*d700*/  @!P3 LEA R22, P6, R219, R4.reuse, 0x2 ;  /* 0x00000004db16b211 */ /* 0x090fe400078c10ff */
[----:B------:R-:W-:Y:S01]  /*d710*/  ISETP.GE.AND P1, PT, R215, UR4, PT ;  /* 0x00000004d7007c0c */ /* 0x000fe2000bf26270 */
[----:B------:R2:W-:Y:S01]  /*d720*/  @!P2 ST.E.64 desc[UR8][R14.64], R56 ;  /* 0x000000380e00a985 */ /* 0x0005e2000c101b08 */
[----:B------:R-:W-:Y:S02]  /*d730*/  ISETP.GE.AND P2, PT, R216, UR4, PT ;  /* 0x00000004d8007c0c */ /* 0x000fe4000bf46270 */
[----:B------:R-:W-:-:S02]  /*d740*/  @!P4 LEA R24, P0, R218, R4, 0x2 ;  /* 0x00000004da18c211 */ /* 0x000fc400078010ff */
[-C--:B------:R-:W-:Y:S02]  /*d750*/  @!P3 LEA.HI.X R23, R219, R5.reuse, R131, 0x2, P6 ;  /* 0x00000005db17b211 */ /* 0x080fe400030f1483 */
[-C--:B------:R-:W-:Y:S02]  /*d760*/  @!P4 LEA.HI.X R25, R218, R5.reuse, R130, 0x2, P0 ;  /* 0x00000005da19c211 */ /* 0x080fe400000f1482 */
[----:B------:R-:W-:Y:S01]  /*d770*/  ISETP.GE.AND P0, PT, R214, UR4, PT ;  /* 0x00000004d6007c0c */ /* 0x000fe2000bf06270 */
[----:B------:R-:W-:Y:S01]  /*d780*/  @!P3 ST.E.64 desc[UR8][R22.64], R60 ;  /* 0x0000003c1600b985 */ /* 0x000fe2000c101b08 */
[-C--:B------:R-:W-:Y:S02]  /*d790*/  @!P5 LEA R28, P6, R217, R4.reuse, 0x2 ;  /* 0x00000004d91cd211 */ /* 0x080fe400078c10ff */
[----:B-1----:R-:W-:Y:S01]  /*d7a0*/  @!P1 LEA R10, P3, R215, R4, 0x2 ;  /* 0x00000004d70a9211 */ /* 0x002fe200078610ff */
[----:B------:R1:W-:Y:S01]  /*d7b0*/  @!P4 ST.E.64 desc[UR8][R24.64], R64 ;  /* 0x000000401800c985 */ /* 0x0003e2000c101b08 */
[----:B------:R-:W-:-:S02]  /*d7c0*/  @!P5 LEA.HI.X R29, R217, R5, R129, 0x2, P6 ;  /* 0x00000005d91dd211 */ /* 0x000fc400030f1481 */
[-C--:B------:R-:W-:Y:S02]  /*d7d0*/  @!P2 LEA R8, P6, R216, R4.reuse, 0x2 ;  /* 0x00000004d808a211 */ /* 0x080fe400078c10ff */
[----:B------:R-:W-:Y:S01]  /*d7e0*/  ISETP.GE.AND P4, PT, R212, UR4, PT ;  /* 0x00000004d4007c0c */ /* 0x000fe2000bf86270 */
[----:B------:R3:W-:Y:S01]  /*d7f0*/  @!P5 ST.E.64 desc[UR8][R28.64], R68 ;  /* 0x000000441c00d985 */ /* 0x0007e2000c101b08 */
[----:B------:R-:W-:Y:S02]  /*d800*/  ISETP.GE.AND P5, PT, R213, UR4, PT ;  /* 0x00000004d5007c0c */ /* 0x000fe4000bfa6270 */
[-C--:B------:R-:W-:Y:S02]  /*d810*/  @!P2 LEA.HI.X R9, R216, R5.reuse, R128, 0x2, P6 ;  /* 0x00000005d809a211 */ /* 0x080fe400030f1480 */
[----:B--2---:R-:W-:Y:S02]  /*d820*/  @!P0 LEA R14, P6, R214, R4, 0x2 ;  /* 0x00000004d60e8211 */ /* 0x004fe400078c10ff */
[----:B------:R-:W-:Y:S01]  /*d830*/  @!P1 LEA.HI.X R11, R215, R5, R127, 0x2, P3 ;  /* 0x00000005d70b9211 */ /* 0x000fe200018f147f */
[----:B------:R-:W-:Y:S01]  /*d840*/  @!P2 ST.E.64 desc[UR8][R8.64], R72 ;  /* 0x000000480800a985 */ /* 0x000fe2000c101b08 */
[----:B------:R-:W-:-:S02]  /*d850*/  ISETP.GE.AND P3, PT, R211, UR4, PT ;  /* 0x00000004d3007c0c */ /* 0x000fc4000bf66270 */
[-C--:B------:R-:W-:Y:S01]  /*d860*/  @!P0 LEA.HI.X R15, R214, R5.reuse, R126, 0x2, P6 ;  /* 0x00000005d60f8211 */ /* 0x080fe200030f147e */
[----:B------:R-:W-:Y:S01]  /*d870*/  @!P1 ST.E.64 desc[UR8][R10.64], R76 ;  /* 0x0000004c0a009985 */ /* 0x000fe2000c101b08 */
[-C--:B-1----:R-:W-:Y:S02]  /*d880*/  @!P4 LEA R24, P2, R212, R4.reuse, 0x2 ;  /* 0x00000004d418c211 */ /* 0x082fe400078410ff */
[C---:B------:R-:W-:Y:S01]  /*d890*/  @!P5 LEA R22, P1, R213.reuse, R4, 0x2 ;  /* 0x00000004d516d211 */ /* 0x040fe200078210ff */
[----:B------:R1:W-:Y:S01]  /*d8a0*/  @!P0 ST.E.64 desc[UR8][R14.64], R2 ;  /* 0x000000020e008985 */ /* 0x0003e2000c101b08 */
[----:B------:R-:W-:Y:S02]  /*d8b0*/  ISETP.GE.AND P0, PT, R210, UR4, PT ;  /* 0x00000004d2007c0c */ /* 0x000fe4000bf06270 */
[----:B------:R-:W-:Y:S02]  /*d8c0*/  @!P5 LEA.HI.X R23, R213, R5, R91, 0x2, P1 ;  /* 0x00000005d517d211 */ /* 0x000fe400008f145b */
[----:B------:R-:W-:-:S02]  /*d8d0*/  ISETP.GE.AND P1, PT, R209, UR4, PT ;  /* 0x00000004d1007c0c */ /* 0x000fc4000bf26270 */
[CC--:B---3--:R-:W-:Y:S01]  /*d8e0*/  @!P3 LEA R28, P6, R211.reuse, R4.reuse, 0x2 ;  /* 0x00000004d31cb211 */ /* 0x0c8fe200078c10ff */
[----:B------:R2:W-:Y:S01]  /*d8f0*/  @!P5 ST.E.64 desc[UR8][R22.64], R6 ;  /* 0x000000061600d985 */ /* 0x0005e2000c101b08 */
[-C--:B------:R-:W-:Y:S02]  /*d900*/  @!P4 LEA.HI.X R25, R212, R5.reuse, R90, 0x2, P2 ;  /* 0x00000005d419c211 */ /* 0x080fe400010f145a */
[----:B------:R-:W-:Y:S02]  /*d910*/  @!P3 LEA.HI.X R29, R211, R5, R89, 0x2, P6 ;  /* 0x00000005d31db211 */ /* 0x000fe400030f1459 */
[----:B------:R-:W-:Y:S01]  /*d920*/  ISETP.GE.AND P2, PT, R206, UR4, PT ;  /* 0x00000004ce007c0c */ /* 0x000fe2000bf46270 */
[----:B------:R3:W-:Y:S01]  /*d930*/  @!P4 ST.E.64 desc[UR8][R24.64], R20 ;  /* 0x000000141800c985 */ /* 0x0007e2000c101b08 */
[----:B------:R-:W-:Y:S02]  /*d940*/  ISETP.GE.AND P4, PT, R208, UR4, PT ;  /* 0x00000004d0007c0c */ /* 0x000fe4000bf86270 */
[----:B-1----:R-:W-:Y:S01]  /*d950*/  @!P0 LEA R2, P5, R210, R4, 0x2 ;  /* 0x00000004d2028211 */ /* 0x002fe200078a10ff */
[----:B------:R3:W-:Y:S01]  /*d960*/  @!P3 ST.E.64 desc[UR8][R28.64], R92 ;  /* 0x0000005c1c00b985 */ /* 0x0007e2000c101b08 */
[----:B------:R-:W-:-:S02]  /*d970*/  ISETP.GE.AND P3, PT, R207, UR4, PT ;  /* 0x00000004cf007c0c */ /* 0x000fc4000bf66270 */
[-C--:B------:R-:W-:Y:S02]  /*d980*/  @!P0 LEA.HI.X R3, R210, R5.reuse, R88, 0x2, P5 ;  /* 0x00000005d2038211 */ /* 0x080fe400028f1458 */
[----:B------:R-:W-:Y:S02]  /*d990*/  ISETP.GE.AND P5, PT, R205, UR4, PT ;  /* 0x00000004cd007c0c */ /* 0x000fe4000bfa6270 */
[CC--:B------:R-:W-:Y:S01]  /*d9a0*/  @!P1 LEA R8, P6, R209.reuse, R4.reuse, 0x2 ;  /* 0x00000004d1089211 */ /* 0x0c0fe200078c10ff */
[----:B------:R3:W-:Y:S02]  /*d9b0*/  @!P0 ST.E.64 desc[UR8][R2.64], R96 ;  /* 0x0000006002008985 */ /* 0x0007e4000c101b08 */
[-C--:B--2---:R-:W-:Y:S02]  /*d9c0*/  @!P4 LEA R6, P0, R208, R4.reuse, 0x2 ;  /* 0x00000004d006c211 */ /* 0x084fe400078010ff */
[----:B------:R-:W-:Y:S02]  /*d9d0*/  @!P1 LEA.HI.X R9, R209, R5, R87, 0x2, P6 ;  /* 0x00000005d1099211 */ /* 0x000fe400030f1457 */
[----:B------:R-:W-:-:S02]  /*d9e0*/  @!P3 LEA R10, P6, R207, R4, 0x2 ;  /* 0x00000004cf0ab211 */ /* 0x000fc400078c10ff */
[-C--:B------:R-:W-:Y:S01]  /*d9f0*/  @!P4 LEA.HI.X R7, R208, R5.reuse, R86, 0x2, P0 ;  /* 0x00000005d007c211 */ /* 0x080fe200000f1456 */
[----:B------:R3:W-:Y:S01]  /*da00*/  @!P1 ST.E.64 desc[UR8][R8.64], R100 ;  /* 0x0000006408009985 */ /* 0x0007e2000c101b08 */
[CC--:B------:R-:W-:Y:S02]  /*da10*/  @!P2 LEA R14, P1, R206.reuse, R4.reuse, 0x2 ;  /* 0x00000004ce0ea211 */ /* 0x0c0fe400078210ff */
[----:B------:R-:W-:Y:S01]  /*da20*/  @!P5 LEA R4, P0, R205, R4, 0x2 ;  /* 0x00000004cd04d211 */ /* 0x000fe200078010ff */
[----:B------:R3:W-:Y:S01]  /*da30*/  @!P4 ST.E.64 desc[UR8][R6.64], R104 ;  /* 0x000000680600c985 */ /* 0x0007e2000c101b08 */
[-C--:B------:R-:W-:Y:S02]  /*da40*/  @!P3 LEA.HI.X R11, R207, R5.reuse, R237, 0x2, P6 ;  /* 0x00000005cf0bb211 */ /* 0x080fe400030f14ed */
[-C--:B------:R-:W-:Y:S02]  /*da50*/  @!P2 LEA.HI.X R15, R206, R5.reuse, R236, 0x2, P1 ;  /* 0x00000005ce0fa211 */ /* 0x080fe400008f14ec */
[----:B------:R-:W-:Y:S01]  /*da60*/  @!P5 LEA.HI.X R5, R205, R5, R235, 0x2, P0 ;  /* 0x00000005cd05d211 */ /* 0x000fe200000f14eb */
[----:B------:R3:W-:Y:S04]  /*da70*/  @!P3 ST.E.64 desc[UR8][R10.64], R108 ;  /* 0x0000006c0a00b985 */ /* 0x0007e8000c101b08 */
[----:B------:R3:W-:Y:S04]  /*da80*/  @!P2 ST.E.64 desc[UR8][R14.64], R112 ;  /* 0x000000700e00a985 */ /* 0x0007e8000c101b08 */
[----:B------:R3:W-:Y:S02]  /*da90*/  @!P5 ST.E.64 desc[UR8][R4.64], R116 ;  /* 0x000000740400d985 */ /* 0x0007e4000c101b08 */
.L_x_3425:
[----:B------:R-:W-:Y:S05]  /*daa0*/  BSYNC B1 ;  /* 0x0000000000017941 */ /* 0x000fea0003800000 */
.L_x_3424:
[----:B------:R-:W-:Y:S01]  /*dab0*/  ISETP.GE.AND P0, PT, R13, R80, PT ;  /* 0x000000500d00720c */ /* 0x000fe20003f06270 */
[----:B--23--:R2:W3:Y:S04]  /*dac0*/  SHFL.IDX PT, R5, R12, 0x1, 0x1c1f ;  /* 0x003c1f000c057f89 */ /* 0x00c4e800000e0000 */
[----:B-1----:R2:W1:Y:S08]  /*dad0*/  SHFL.IDX PT, R4, R0, 0x1, 0x1c1f ;  /* 0x003c1f0000047f89 */ /* 0x00247000000e0000 */
[----:B--2---:R-:W-:Y:S05]  /*dae0*/  @P0 BRA `(.L_x_3423) ;  /* 0x0000001400600947 */ /* 0x004fea0003800000 */
        /* <DEDUP_REMOVED lines=8> */
[----:B---3--:R-:W-:Y:S02]  /*db70*/  @!P1 IMAD.WIDE R2, R204, 0x4, R4 ;  /* 0x00000004cc029825 */ /* 0x008fe400078e0204 */
[----:B------:R-:W-:Y:S02]  /*db80*/  @!P2 LEA.HI.X R7, R227, R5, R139, 0x2, P0 ;  /* 0x00000005e307a211 */ /* 0x000fe400000f148b */
[----:B------:R-:W-:Y:S01]  /*db90*/  ISETP.GE.AND P0, PT, R223, UR4, PT ;  /* 0x00000004df007c0c */ /* 0x000fe2000bf06270 */
[----:B------:R1:W-:Y:S01]  /*dba0*/  @!P1 ST.E.64 desc[UR8][R2.64], R26 ;  /* 0x0000001a02009985 */ /* 0x0003e2000c101b08 */
[-C--:B------:R-:W-:Y:S02]  /*dbb0*/  @!P5 LEA R8, P6, R226, R4.reuse, 0x2 ;  /* 0x00000004e208d211 */ /* 0x080fe400078c10ff */
[----:B------:R-:W-:Y:S01]  /*dbc0*/  ISETP.GE.AND P1, PT, R222, UR4, PT ;  /* 0x00000004de007c0c */ /* 0x000fe2000bf26270 */
[----:B------:R2:W-:Y:S01]  /*dbd0*/  @!P2 ST.E.64 desc[UR8][R6.64], R30 ;  /* 0x0000001e0600a985 */ /* 0x0005e2000c101b08 */
[----:B------:R-:W-:-:S02]  /*dbe0*/  @!P4 LEA R10, P2, R225, R4, 0x2 ;  /* 0x00000004e10ac211 */ /* 0x000fc400078410ff */
[-C--:B------:R-:W-:Y:S02]  /*dbf0*/  @!P5 LEA.HI.X R9, R226, R5.reuse, R138, 0x2, P6 ;  /* 0x00000005e209d211 */ /* 0x080fe400030f148a */
[----:B------:R-:W-:Y:S02]  /*dc00*/  @!P4 LEA.HI.X R11, R225, R5, R137, 0x2, P2 ;  /* 0x00000005e10bc211 */ /* 0x000fe400010f1489 */
[----:B------:R-:W-:Y:S01]  /*dc10*/  ISETP.GE.AND P2, PT, R221, UR4, PT ;  /* 0x00000004dd007c0c */ /* 0x000fe2000bf46270 */
[----:B------:R-:W-:Y:S01]  /*dc20*/  @!P5 ST.E.64 desc[UR8][R8.64], R34 ;  /* 0x000000220800d985 */ /* 0x000fe2000c101b08 */
[----:B0-----:R-:W-:-:S03]  /*dc30*/  @!P3 LEA R12, P6, R224, R4, 0x2 ;  /* 0x00000004e00cb211 */ /* 0x001fc600078c10ff */
[----:B------:R0:W-:Y:S01]  /*dc40*/  @!P4 ST.E.64 desc[UR8][R10.64], R38 ;  /* 0x000000260a00c985 */ /* 0x0001e2000c101b08 */
[CC--:B-1----:R-:W-:Y:S02]  /*dc50*/  @!P0 LEA R2, P4, R223.reuse, R4.reuse, 0x2 ;  /* 0x00000004df028211 */ /* 0x0c2fe400078810ff */
[-C--:B------:R-:W-:Y:S02]  /*dc60*/  @!P3 LEA.HI.X R13, R224, R5.reuse, R136, 0x2, P6 ;  /* 0x00000005e00db211 */ /* 0x080fe400030f1488 */
[----:B------:R-:W-:Y:S02]  /*dc70*/  @!P0 LEA.HI.X R3, R223, R5, R135, 0x2, P4 ;  /* 0x00000005df038211 */ /* 0x000fe400020f1487 */
[----:B------:R-:W-:Y:S01]  /*dc80*/  ISETP.GE.AND P4, PT, R219, UR4, PT ;  /* 0x00000004db007c0c */ /* 0x000fe2000bf86270 */
[----:B------:R1:W-:Y:S01]  /*dc90*/  @!P3 ST.E.64 desc[UR8][R12.64], R42 ;  /* 0x0000002a0c00b985 */ /* 0x0003e2000c101b08 */
[----:B------:R-:W-:Y:S02]  /*dca0*/  ISETP.GE.AND P3, PT, R220, UR4, PT ;  /* 0x00000004dc007c0c */ /* 0x000fe4000bf66270 */
[-C--:B--2---:R-:W-:Y:S01]  /*dcb0*/  @!P1 LEA R6, P5, R222, R4.reuse, 0x2 ;  /* 0x00000004de069211 */ /* 0x084fe200078a10ff */
[----:B------:R2:W-:Y:S01]  /*dcc0*/  @!P0 ST.E.64 desc[UR8][R2.64], R46 ;  /* 0x0000002e02008985 */ /* 0x0005e2000c101b08 */
[----:B------:R-:W-:-:S02]  /*dcd0*/  @!P2 LEA R14, P6, R221, R4, 0x2 ;  /* 0x00000004dd0ea211 */ /* 0x000fc400078c10ff */
[-C--:B------:R-:W-:Y:S02]  /*dce0*/  @!P1 LEA.HI.X R7, R222, R5.reuse, R134, 0x2, P5 ;  /* 0x00000005de079211 */ /* 0x080fe400028f1486 */
[----:B------:R-:W-:Y:S02]  /*dcf0*/  ISETP.GE.AND P5, PT, R218, UR4, PT ;  /* 0x00000004da007c0c */ /* 0x000fe4000bfa6270 */
[----:B------:R-:W-:Y:S01]  /*dd00*/  @!P2 LEA.HI.X R15, R221, R5, R133, 0x2, P6 ;  /* 0x00000005dd0fa211 */ /* 0x000fe200030f1485 */
[----:B------:R3:W-:Y:S01]  /*dd10*/  @!P1 ST.E.64 desc[UR8][R6.64], R50 ;  /* 0x0000003206009985 */ /* 0x0007e2000c101b08 */
[-C--:B0-----:R-:W-:Y:S02]  /*dd20*/  @!P4 LEA R10, P0, R219, R4.reuse, 0x2 ;  /* 0x00000004db0ac211 */ /* 0x081fe400078010ff */
[----:B------:R-:W-:Y:S01]  /*dd30*/  @!P3 LEA R8, P6, R220, R4, 0x2 ;  /* 0x00000004dc08b211 */ /* 0x000fe200078c10ff */
[----:B------:R0:W-:Y:S01]  /*dd40*/  @!P2 ST.E.64 desc[UR8][R14.64], R54 ;  /* 0x000000360e00a985 */ /* 0x0001e2000c101b08 */
[----:B------:R-:W-:-:S02]  /*dd50*/  ISETP.GE.AND P2, PT, R217, UR4, PT ;  /* 0x00000004d9007c0c */ /* 0x000fc4000bf46270 */
[----:B------:R-:W-:Y:S02]  /*dd60*/  ISETP.GE.AND P1, PT, R216, UR4, PT ;  /* 0x00000004d8007c0c */ /* 0x000fe4000bf26270 */
[-C--:B------:R-:W-:Y:S02]  /*dd70*/  @!P4 LEA.HI.X R11, R219, R5.reuse, R131, 0x2, P0 ;  /* 0x00000005db0bc211 */ /* 0x080fe400000f1483 */
[----:B------:R-:W-:Y:S02]  /*dd80*/  ISETP.GE.AND P0, PT, R215, UR4, PT ;  /* 0x00000004d7007c0c */ /* 0x000fe4000bf06270 */
[----:B------:R-:W-:Y:S02]  /*dd90*/  @!P3 LEA.HI.X R9, R220, R5, R132, 0x2, P6 ;  /* 0x00000005dc09b211 */ /* 0x000fe400030f1484 */
[----:B-1----:R-:W-:-:S03]  /*dda0*/  @!P5 LEA R12, P6, R218, R4, 0x2 ;  /* 0x00000004da0cd211 */ /* 0x002fc600078c10ff */
[----:B------:R1:W-:Y:S01]  /*ddb0*/  @!P3 ST.E.64 desc[UR8][R8.64], R58 ;  /* 0x0000003a0800b985 */ /* 0x0003e2000c101b08 */
[-C--:B------:R-:W-:Y:S02]  /*ddc0*/  @!P5 LEA.HI.X R13, R218, R5.reuse, R130, 0x2, P6 ;  /* 0x00000005da0dd211 */ /* 0x080fe400030f1482 */
[CC--:B--2---:R-:W-:Y:S01]  /*ddd0*/  @!P2 LEA R2, P6, R217.reuse, R4.reuse, 0x2 ;  /* 0x00000004d902a211 */ /* 0x0c4fe200078c10ff */
[----:B------:R2:W-:Y:S01]  /*dde0*/  @!P4 ST.E.64 desc[UR8][R10.64], R62 ;  /* 0x0000003e0a00c985 */ /* 0x0005e2000c101b08 */
[-C--:B---3--:R-:W-:Y:S02]  /*ddf0*/  @!P1 LEA R6, P3, R216, R4.reuse, 0x2 ;  /* 0x00000004d8069211 */ /* 0x088fe400078610ff */
[----:B------:R-:W-:Y:S01]  /*de00*/  @!P2 LEA.HI.X R3, R217, R5, R129, 0x2, P6 ;  /* 0x00000005d903a211 */ /* 0x000fe200030f1481 */
[----:B------:R3:W-:Y:S01]  /*de10*/  @!P5 ST.E.64 desc[UR8][R12.64], R66 ;  /* 0x000000420c00d985 */ /* 0x0007e2000c101b08 */
[----:B------:R-:W-:Y:S02]  /*de20*/  ISETP.GE.AND P5, PT, R214, UR4, PT ;  /* 0x00000004d6007c0c */ /* 0x000fe4000bfa6270 */
[----:B------:R-:W-:Y:S01]  /*de30*/  ISETP.GE.AND P4, PT, R213, UR4, PT ;  /* 0x00000004d5007c0c */ /* 0x000fe2000bf86270 */
[----:B------:R4:W-:Y:S01]  /*de40*/  @!P2 ST.E.64 desc[UR8][R2.64], R70 ;  /* 0x000000460200a985 */ /* 0x0009e2000c101b08 */
[----:B0-----:R-:W-:-:S02]  /*de50*/  @!P0 LEA R14, P6, R215, R4, 0x2 ;  /* 0x00000004d70e8211 */ /* 0x001fc400078c10ff */
[-C--:B------:R-:W-:Y:S02]  /*de60*/  @!P1 LEA.HI.X R7, R216, R5.reuse, R128, 0x2, P3 ;  /* 0x00000005d8079211 */ /* 0x080fe400018f1480 */
[----:B------:R-:W-:Y:S02]  /*de70*/  @!P0 LEA.HI.X R15, R215, R5, R127, 0x2, P6 ;  /* 0x00000005d70f8211 */ /* 0x000fe400030f147f */
[----:B------:R-:W-:Y:S01]  /*de80*/  ISETP.GE.AND P3, PT, R212, UR4, PT ;  /* 0x00000004d4007c0c */ /* 0x000fe2000bf66270 */
[----:B------:R0:W-:Y:S02]  /*de90*/  @!P1 ST.E.64 desc[UR8][R6.64], R74 ;  /* 0x0000004a06009985 */ /* 0x0001e4000c101b08 */
[----:B-1----:R-:W-:Y:S02]  /*dea0*/  @!P5 LEA R8, P1, R214, R4, 0x2 ;  /* 0x00000004d608d211 */ /* 0x002fe400078210ff */
[----:B------:R-:W-:Y:S01]  /*deb0*/  @!P0 ST.E.64 desc[UR8][R14.64], R78 ;  /* 0x0000004e0e008985 */ /* 0x000fe2000c101b08 */
[----:B------:R-:W-:-:S02]  /*dec0*/  ISETP.GE.AND P0, PT, R211, UR4, PT ;  /* 0x00000004d3007c0c */ /* 0x000fc4000bf06270 */
[CC--:B--2---:R-:W-:Y:S02]  /*ded0*/  @!P4 LEA R10, P2, R213.reuse, R4.reuse, 0x2 ;  /* 0x00000004d50ac211 */ /* 0x0c4fe400078410ff */
[-C--:B------:R-:W-:Y:S02]  /*dee0*/  @!P5 LEA.HI.X R9, R214, R5.reuse, R126, 0x2, P1 ;  /* 0x00000005d609d211 */ /* 0x080fe400008f147e */
[-C--:B------:R-:W-:Y:S02]  /*def0*/  @!P4 LEA.HI.X R11, R213, R5.reuse, R91, 0x2, P2 ;  /* 0x00000005d50bc211 */ /* 0x080fe400010f145b */
[----:B---3--:R-:W-:Y:S01]  /*df00*/  @!P3 LEA R12, P6, R212, R4, 0x2 ;  /* 0x00000004d40cb211 */ /* 0x008fe200078c10ff */
[----:B------:R1:W-:Y:S01]  /*df10*/  @!P5 ST.E.64 desc[UR8][R8.64], R120 ;  /* 0x000000780800d985 */ /* 0x0003e2000c101b08 */
[----:B------:R-:W-:Y:S02]  /*df20*/  ISETP.GE.AND P1, PT, R210, UR4, PT ;  /* 0x00000004d2007c0c */ /* 0x000fe4000bf26270 */
[----:B------:R-:W-:Y:S01]  /*df30*/  @!P3 LEA.HI.X R13, R212, R5, R90, 0x2, P6 ;  /* 0x00000005d40db211 */ /* 0x000fe200030f145a */
[----:B------:R2:W-:Y:S01]  /*df40*/  @!P4 ST.E.64 desc[UR8][R10.64], R122 ;  /* 0x0000007a0a00c985 */ /* 0x0005e2000c101b08 */
[----:B------:R-:W-:-:S02]  /*df50*/  ISETP.GE.AND P4, PT, R209, UR4, PT ;  /* 0x00000004d1007c0c */ /* 0x000fc4000bf86270 */
[CC--:B----4-:R-:W-:Y:S01]  /*df60*/  @!P0 LEA R2, P5, R211.reuse, R4.reuse, 0x2 ;  /* 0x00000004d3028211 */ /* 0x0d0fe200078a10ff */
[----:B------:R3:W-:Y:S01]  /*df70*/  @!P3 ST.E.64 desc[UR8][R12.64], R124 ;  /* 0x0000007c0c00b985 */ /* 0x0007e2000c101b08 */
[----:B------:R-:W-:Y:S02]  /*df80*/  ISETP.GE.AND P3, PT, R208, UR4, PT ;  /* 0x00000004d0007c0c */ /* 0x000fe4000bf66270 */
[----:B------:R-:W-:Y:S02]  /*df90*/  @!P0 LEA.HI.X R3, R211, R5, R89, 0x2, P5 ;  /* 0x00000005d3038211 */ /* 0x000fe400028f1459 */
[----:B------:R-:W-:Y:S02]  /*dfa0*/  ISETP.GE.AND P5, PT, R206, UR4, PT ;  /* 0x00000004ce007c0c */ /* 0x000fe4000bfa6270 */
[----:B------:R-:W-:Y:S01]  /*dfb0*/  ISETP.GE.AND P2, PT, R207, UR4, PT ;  /* 0x00000004cf007c0c */ /* 0x000fe2000bf46270 */
[----:B------:R4:W-:Y:S01]  /*dfc0*/  @!P0 ST.E.64 desc[UR8][R2.64], R94 ;  /* 0x0000005e02008985 */ /* 0x0009e2000c101b08 */
[----:B0-----:R-:W-:-:S02]  /*dfd0*/  @!P1 LEA R6, P6, R210, R4, 0x2 ;  /* 0x00000004d2069211 */ /* 0x001fc400078c10ff */
[CC--:B-1----:R-:W-:Y:S02]  /*dfe0*/  @!P4 LEA R8, P0, R209.reuse, R4.reuse, 0x2 ;  /* 0x00000004d108c211 */ /* 0x0c2fe400078010ff */
[-C--:B------:R-:W-:Y:S02]  /*dff0*/  @!P1 LEA.HI.X R7, R210, R5.reuse, R88, 0x2, P6 ;  /* 0x00000005d2079211 */ /* 0x080fe400030f1458 */
[-C--:B------:R-:W-:Y:S02]  /*e000*/  @!P4 LEA.HI.X R9, R209, R5.reuse, R87, 0x2, P0 ;  /* 0x00000005d109c211 */ /* 0x080fe400000f1457 */
[-C--:B--2---:R-:W-:Y:S01]  /*e010*/  @!P3 LEA R10, P6, R208, R4.reuse, 0x2 ;  /* 0x00000004d00ab211 */ /* 0x084fe200078c10ff */
[----:B------:R4:W-:Y:S01]  /*e020*/  @!P1 ST.E.64 desc[UR8][R6.64], R98 ;  /* 0x0000006206009985 */ /* 0x0009e2000c101b08 */
[CC--:B------:R-:W-:Y:S02]  /*e030*/  @!P5 LEA R14, P0, R206.reuse, R4.reuse, 0x2 ;  /* 0x00000004ce0ed211 */ /* 0x0c0fe400078010ff */
[----:B---3--:R-:W-:Y:S01]  /*e040*/  @!P2 LEA R12, P1, R207, R4, 0x2 ;  /* 0x00000004cf0ca211 */ /* 0x008fe200078210ff */
[----:B------:R4:W-:Y:S01]  /*e050*/  @!P4 ST.E.64 desc[UR8][R8.64], R102 ;  /* 0x000000660800c985 */ /* 0x0009e2000c101b08 */
[----:B------:R-:W-:-:S02]  /*e060*/  @!P5 LEA.HI.X R15, R206, R5, R236, 0x2, P0 ;  /* 0x00000005ce0fd211 */ /* 0x000fc400000f14ec */
[----:B------:R-:W-:Y:S02]  /*e070*/  ISETP.GE.AND P0, PT, R205, UR4, PT ;  /* 0x00000004cd007c0c */ /* 0x000fe4000bf06270 */
[-C--:B------:R-:W-:Y:S02]  /*e080*/  @!P3 LEA.HI.X R11, R208, R5.reuse, R86, 0x2, P6 ;  /* 0x00000005d00bb211 */ /* 0x080fe400030f1456 */
[----:B------:R-:W-:-:S03]  /*e090*/  @!P2 LEA.HI.X R13, R207, R5, R237, 0x2, P1 ;  /* 0x00000005cf0da211 */ /* 0x000fc600008f14ed */
[----:B------:R4:W-:Y:S04]  /*e0a0*/  @!P3 ST.E.64 desc[UR8][R10.64], R106 ;  /* 0x0000006a0a00b985 */ /* 0x0009e8000c101b08 */
[----:B------:R4:W-:Y:S04]  /*e0b0*/  @!P2 ST.E.64 desc[UR8][R12.64], R110 ;  /* 0x0000006e0c00a985 */ /* 0x0009e8000c101b08 */
[----:B------:R4:W-:Y:S01]  /*e0c0*/  @!P5 ST.E.64 desc[UR8][R14.64], R114 ;  /* 0x000000720e00d985 */ /* 0x0009e2000c101b08 */
[----:B------:R-:W-:Y:S05]  /*e0d0*/  @P0 BRA `(.L_x_3423) ;  /* 0x0000000c00e40947 */ /* 0x000fea0003800000 */
[----:B----4-:R-:W-:Y:S01]  /*e0e0*/  LEA R2, P0, R205, R4, 0x2 ;  /* 0x00000004cd027211 */ /* 0x010fe200078010ff */
[----:B------:R-:W-:-:S03]  /*e0f0*/  ULDC.64 UR8, c[0x0][0x208] ;  /* 0x0000820000087ab9 */ /* 0x000fc60000000a00 */
[----:B------:R-:W-:-:S05]  /*e100*/  LEA.HI.X R3, R205, R5, R235, 0x2, P0 ;  /* 0x00000005cd037211 */ /* 0x000fca00000f14eb */
[----:B------:R2:W-:Y:S01]  /*e110*/  ST.E.64 desc[UR8][R2.64], R118 ;  /* 0x0000007602007985 */ /* 0x0005e2000c101b08 */
[----:B------:R-:W-:Y:S05]  /*e120*/  BRA `(.L_x_3423) ;  /* 0x0000000c00d07947 */ /* 0x000fea0003800000 */
.L_x_3414:
[----:B------:R-:W-:Y:S01]  /*e130*/  ULDC.64 UR8, c[0x0][0xc00] ;  /* 0x0003000000087ab9 */ /* 0x000fe20000000a00 */
[----:B------:R-:W-:Y:S01]  /*e140*/  R2UR UR4, R231 ;  /* 0x00000000e70472ca */ /* 0x000fe200000e0000 */
[----:B------:R-:W-:Y:S01]  /*e150*/  UISETP.NE.U32.AND UP0, UPT, UR8, URZ, UPT ;  /* 0x0000003f0800728c */ /* 0x000fe2000bf05070 */
[----:B------:R-:W-:Y:S01]  /*e160*/  R2UR UR11, R233 ;  /* 0x00000000e90b72ca */ /* 0x000fe200000e0000 */
        /* <DEDUP_REMOVED lines=9> */
[----:B------:R-:W2:Y:S01]  /*e200*/  @P1 LDG.E R6, desc[UR12][R2.64] ;  /* 0x0000000c02061981 */ /* 0x000ea2000c1e1900 */
[----:B------:R-:W-:Y:S01]  /*e210*/  UISETP.NE.U32.AND UP1, UPT, UR8, URZ, UPT ;  /* 0x0000003f0800728c */ /* 0x000fe2000bf25070 */
[----:B------:R-:W0:Y:S03]  /*e220*/  S2R R7, SR_TID.X ;  /* 0x0000000000077919 */ /* 0x000e260000002100 */
        /* <DEDUP_REMOVED lines=9> */
[----:B------:R-:W-:-:S05]  /*e2c0*/  IMAD.U32 R5, RZ, RZ, UR9 ;  /* 0x00000009ff057e24 */ /* 0x000fca000f8e00ff */
[----:B------:R1:W5:Y:S01]  /*e2d0*/  @P2 LDG.E R0, desc[UR12][R4.64] ;  /* 0x0000000c04002981 */ /* 0x000362000c1e1900 */
[----:B0-----:R-:W-:-:S04]  /*e2e0*/  VIADD R7, R7, 0xffffff80 ;  /* 0xffffff8007077836 */ /* 0x001fc80000000000 */
[----:B------:R-:W-:Y:S02]  /*e2f0*/  @!UP1 ULDC UR10, c[0x0][0xad4] ;  /* 0x0002b500000a9ab9 */ /* 0x000fe40000000800 */
[----:B------:R-:W-:Y:S01]  /*e300*/  IMAD.U32 R22, RZ, RZ, UR10 ;  /* 0x0000000aff167e24 */ /* 0x000fe2000f8e00ff */
[----:B------:R-:W-:Y:S02]  /*e310*/  ISETP.GT.AND P0, PT, R7, 0x7f, PT ;  /* 0x0000007f0700780c */ /* 0x000fe40003f04270 */
[----:B--2---:R-:W-:-:S13]  /*e320*/  @P1 R2UR UR4, R6 ;  /* 0x00000000060412ca */ /* 0x004fda00000e0000 */
[----:B------:R-:W-:Y:S01]  /*e330*/  USHF.R.S32.HI UR21, URZ, 0x1f, UR4 ;  /* 0x0000001f3f157899 */ /* 0x000fe20008011404 */
[----:B-1----:R-:W-:Y:S11]  /*e340*/  @P2 BRA `(.L_x_3426) ;  /* 0x0000000000142947 */ /* 0x002ff60003800000 */
[----:B------:R-:W-:Y:S05]  /*e350*/  @!P1 BRA `(.L_x_3426) ;  /* 0x0000000000109947 */ /* 0x000fea0003800000 */
[----:B------:R-:W-:Y:S02]  /*e360*/  ULDC.64 UR8, c[0x0][0x208] ;  /* 0x0000820000087ab9 */ /* 0x000fe40000000a00 */
[----:B------:R-:W2:Y:S04]  /*e370*/  LDG.E R5, desc[UR8][R2.64] ;  /* 0x0000000802057981 */ /* 0x000ea8000c1e1900 */
[----:B-----5:R-:W2:Y:S02]  /*e380*/  LDG.E R0, desc[UR8][R2.64+0x4] ;  /* 0x0000040802007981 */ /* 0x020ea4000c1e1900 */
[----:B--2---:R-:W-:-:S07]  /*e390*/  IMAD.IADD R0, R0, 0x1, -R5 ;  /* 0x0000000100007824 */ /* 0x004fce00078e0a05 */
.L_x_3426:
[----:B------:R-:W-:Y:S01]  /*e3a0*/  R2UR UR8, R231 ;  /* 0x00000000e70872ca */ /* 0x000fe200000e0000 */
[----:B------:R-:W-:Y:S01]  /*e3b0*/  BSSY B1, `(.L_x_3427) ;  /* 0x0000040000017945 */ /* 0x000fe20003800000 */
[----:B------:R-:W-:-:S11]  /*e3c0*/  R2UR UR9, R233 ;  /* 0x00000000e90972ca */ /* 0x000fd600000e0000 */
[----:B------:R-:W-:Y:S02]  /*e3d0*/  USEL UR8, UR8, URZ, !UP0 ;  /* 0x0000003f08087287 */ /* 0x000fe4000c000000 */
[----:B------:R-:W-:Y:S01]  /*e3e0*/  USEL UR9, UR9, URZ, !UP0 ;  /* 0x0000003f09097287 */ /* 0x000fe2000c000000 */
[----:B------:R-:W-:Y:S11]  /*e3f0*/  @P0 BRA `(.L_x_3428) ;  /* 0x0000000000ec0947 */ /* 0x000ff60003800000 */
[----:B------:R-:W0:Y:S01]  /*e400*/  S2R R3, SR_TID.X ;  /* 0x0000000000037919 */ /* 0x000e220000002100 */
[----:B------:R-:W1:Y:S01]  /*e410*/  LDC R9, c[0x0][0xbe8] ;  /* 0x0002fa00ff097b82 */ /* 0x000e620000000800 */
[----:B------:R-:W-:-:S13]  /*e420*/  R2UR UR10, R229 ;  /* 0x00000000e50a72ca */ /* 0x000fda00000e0000 */
[----:B------:R-:W-:-:S04]  /*e430*/  IMAD.U32 R2, RZ, RZ, UR10 ;  /* 0x0000000aff027e24 */ /* 0x000fc8000f8e00ff */
[----:B0-----:R-:W-:Y:S02]  /*e440*/  IMAD R2, R2, 0x80, R3 ;  /* 0x0000008002027824 */ /* 0x001fe400078e0203 */
[----:B-1---5:R-:W-:Y:S02]  /*e450*/  IMAD R3, R0, R9, RZ ;  /* 0x0000000900037224 */ /* 0x022fe400078e02ff */
        /* <DEDUP_REMOVED lines=53> */
.L_x_3428:
[----:B------:R-:W-:Y:S05]  /*e7b0*/  BSYNC B1 ;  /* 0x0000000000017941 */ /* 0x000fea0003800000 */
.L_x_3427:
[----:B------:R-:W-:-:S13]  /*e7c0*/  R2UR UR10, R22 ;  /* 0x00000000160a72ca */ /* 0x000fda00000e0000 */
[----:B------:R-:W-:-:S06]  /*e7d0*/  UISETP.GT.AND UP0, UPT, UR10, 0x1, UPT ;  /* 0x000000010a00788c */ /* 0x000fcc000bf04270 */
[----:B------:R-:W-:-:S13]  /*e7e0*/  PLOP3.LUT P0, PT, PT, PT, UP0, 0x80, 0x0 ;  /* 0x000000000000781c */ /* 0x000fda0003f0f008 */
[----:B------:R-:W-:Y:S05]  /*e7f0*/  @P0 BRA `(.L_x_3423) ;  /* 0x00000008001c0947 */ /* 0x000fea0003800000 */
[----:B------:R-:W1:Y:S01]  /*e800*/  LDC R11, c[0x0][0xbe8] ;  /* 0x0002fa00ff0b7b82 */ /* 0x000e620000000800 */
[----:B------:R-:W-:Y:S01]  /*e810*/  ULDC.64 UR14, c[0x0][0xaa0] ;  /* 0x0002a800000e7ab9 */ /* 0x000fe20000000a00 */
[----:B------:R-:W-:Y:S01]  /*e820*/  R2UR UR16, R229 ;  /* 0x00000000e51072ca */ /* 0x000fe200000e0000 */
[----:B------:R-:W-:Y:S01]  /*e830*/  UIMAD UR12, UR21, UR14, URZ ;  /* 0x0000000e150c72a4 */ /* 0x000fe2000f8e023f */
[----:B------:R-:W-:Y:S01]  /*e840*/  R2UR UR17, R228 ;  /* 0x00000000e41172ca */ /* 0x000fe200000e0000 */
[----:B------:R-:W-:Y:S01]  /*e850*/  UIMAD.WIDE.U32 UR10, UR4, UR14, URZ ;  /* 0x0000000e040a72a5 */ /* 0x000fe2000f8e003f */
[----:B------:R-:W-:Y:S01]  /*e860*/  IMAD R2, R19, 0x20, R230 ;  /* 0x0000002013027824 */ /* 0x000fe200078e02e6 */
[----:B------:R-:W-:Y:S01]  /*e870*/  UIMAD UR12, UR4, UR15, UR12 ;  /* 0x0000000f040c72a4 */ /* 0x000fe2000f8e020c */
[----:B------:R-:W-:Y:S03]  /*e880*/  BSSY B1, `(.L_x_3429) ;  /* 0x0000045000017945 */ /* 0x000fe60003800000 */
[----:B------:R-:W-:-:S03]  /*e890*/  UIADD3 UR11, UR11, UR12, URZ ;  /* 0x0000000c0b0b7290 */ /* 0x000fc6000fffe03f */
[----:B------:R-:W-:Y:S01]  /*e8a0*/  ULDC.64 UR12, c[0x0][0xae8] ;  /* 0x0002ba00000c7ab9 */ /* 0x000fe20000000a00 */
[----:B0-----:R-:W-:Y:S02]  /*e8b0*/  IMAD.U32 R5, RZ, RZ, UR16 ;  /* 0x00000010ff057e24 */ /* 0x001fe4000f8e00ff */
[----:B------:R-:W-:Y:S02]  /*e8c0*/  UIMAD.WIDE.U32 UR10, UR17, UR12, UR10 ;  /* 0x0000000c110a72a5 */ /* 0x000fe4000f8e000a */
[----:B------:R-:W-:Y:S02]  /*e8d0*/  IMAD R6, R5, 0x80, R2 ;  /* 0x0000008005067824 */ /* 0x000fe400078e0202 */
[----:B------:R-:W-:Y:S02]  /*e8e0*/  UIMAD UR11, UR17, UR13, UR11 ;  /* 0x0000000d110b72a4 */ /* 0x000fe4000f8e020b */
[----:B------:R-:W-:Y:S01]  /*e8f0*/  IMAD.MOV.U32 R5, RZ, RZ, R6 ;  /* 0x000000ffff057224 */ /* 0x000fe200078e0006 */
[----:B-1----:R-:W-:Y:S01]  /*e900*/  ISETP.NE.AND P0, PT, R11, 0x1, PT ;  /* 0x000000010b00780c */ /* 0x002fe20003f05270 */
[----:B------:R-:W-:-:S02]  /*e910*/  ULDC.64 UR12, c[0x0][0xaf0] ;  /* 0x0002bc00000c7ab9 */ /* 0x000fc40000000a00 */
[----:B------:R-:W-:-:S04]  /*e920*/  UIMAD UR9, UR9, UR12, URZ ;  /* 0x0000000c090972a4 */ /* 0x000fc8000f8e023f */
[----:B------:R-:W-:Y:S02]  /*e930*/  UIMAD UR4, UR8, UR13, UR9 ;  /* 0x0000000d080472a4 */ /* 0x000fe4000f8e0209 */
[----:B------:R-:W-:-:S03]  /*e940*/  UIMAD.WIDE.U32 UR8, UR8, UR12, UR10 ;  /* 0x0000000c080872a5 */ /* 0x000fc6000f8e000a */
[----:B------:R-:W-:Y:S01]  /*e950*/  ULDC.64 UR10, c[0x0][0xae0] ;  /* 0x0002b800000a7ab9 */ /* 0x000fe20000000a00 */
[----:B------:R-:W0:Y:S01]  /*e960*/  @P0 LDC R3, c[0x0][0xbec] ;  /* 0x0002fb00ff030b82 */ /* 0x000e220000000800 */
[----:B------:R-:W-:-:S07]  /*e970*/  UIADD3 UR4, UR9, UR4, URZ ;  /* 0x0000000409047290 */ /* 0x000fce000fffe03f */
[----:B------:R-:W1:Y:S01]  /*e980*/  @P0 LDC R7, c[0x0][0xbf0] ;  /* 0x0002fc00ff070b82 */ /* 0x000e620000000800 */
[----:B0-----:R-:W-:-:S04]  /*e990*/  @P0 IMAD.HI.U32 R2, R6, R3, RZ ;  /* 0x0000000306020227 */ /* 0x001fc800078e00ff */
[----:B------:R-:W-:Y:S02]  /*e9a0*/  IMAD.U32 R3, RZ, RZ, UR9 ;  /* 0x00000009ff037e24 */ /* 0x000fe4000f8e00ff */
[----:B------:R-:W-:Y:S01]  /*e9b0*/  IMAD.U32 R3, RZ, RZ, UR4 ;  /* 0x00000004ff037e24 */ /* 0x000fe2000f8e00ff */
[----:B-1----:R-:W-:-:S04]  /*e9c0*/  @P0 SHF.R.U32.HI R5, RZ, R7, R2 ;  /* 0x00000007ff050219 */ /* 0x002fc80000011602 */
[--C-:B------:R-:W-:Y:S01]  /*e9d0*/  SHF.R.S32.HI R2, RZ, 0x1f, R5.reuse ;  /* 0x0000001fff027819 */ /* 0x100fe20000011405 */
[----:B------:R-:W-:-:S04]  /*e9e0*/  IMAD.MOV R7, RZ, RZ, -R5 ;  /* 0x000000ffff077224 */ /* 0x000fc800078e0a05 */
[----:B------:R-:W-:Y:S02]  /*e9f0*/  IMAD R4, R2, UR10, RZ ;  /* 0x0000000a02047c24 */ /* 0x000fe4000f8e02ff */
[----:B------:R-:W-:Y:S01]  /*ea00*/  IMAD.U32 R2, RZ, RZ, UR8 ;  /* 0x00000008ff027e24 */ /* 0x000fe2000f8e00ff */
[----:B------:R-:W-:Y:S01]  /*ea10*/  ULDC.64 UR8, c[0x0][0xad8] ;  /* 0x0002b60000087ab9 */ /* 0x000fe20000000a00 */
[----:B------:R-:W-:Y:S02]  /*ea20*/  IMAD R7, R11, R7, R6 ;  /* 0x000000070b077224 */ /* 0x000fe400078e0206 */
[C---:B------:R-:W-:Y:S02]  /*ea30*/  IMAD R9, R5.reuse, UR11, R4 ;  /* 0x0000000b05097c24 */ /* 0x040fe4000f8e0204 */
[----:B------:R-:W-:Y:S01]  /*ea40*/  IMAD.WIDE.U32 R2, R5, UR10, R2 ;  /* 0x0000000a05027c25 */ /* 0x000fe2000f8e0002 */
[----:B------:R-:W-:-:S03]  /*ea50*/  SHF.R.S32.HI R4, RZ, 0x1f, R7 ;  /* 0x0000001fff047819 */ /* 0x000fc60000011407 */
[----:B------:R-:W-:Y:S02]  /*ea60*/  IMAD.U32 R5, RZ, RZ, UR16 ;  /* 0x00000010ff057e24 */ /* 0x000fe4000f8e00ff */
[----:B------:R-:W-:Y:S02]  /*ea70*/  IMAD.IADD R3, R3, 0x1, R9 ;  /* 0x0000000103037824 */ /* 0x000fe400078e0209 */
[----:B------:R-:W-:Y:S02]  /*ea80*/  IMAD R8, R5, 0x80, R230 ;  /* 0x0000008005087824 */ /* 0x000fe400078e02e6 */
[----:B------:R-:W-:Y:S02]  /*ea90*/  IMAD R6, R4, UR8, RZ ;  /* 0x0000000804067c24 */ /* 0x000fe4000f8e02ff */
[----:B-----5:R-:W-:Y:S02]  /*eaa0*/  IMAD R11, R0, R11, RZ ;  /* 0x0000000b000b7224 */ /* 0x020fe400078e02ff */
[----:B------:R-:W-:-:S02]  /*eab0*/  VIADD R4, R8, 0x40 ;  /* 0x0000004008047836 */ /* 0x000fc40000000000 */
[C---:B------:R-:W-:Y:S01]  /*eac0*/  IMAD R5, R7.reuse, UR9, R6 ;  /* 0x0000000907057c24 */ /* 0x040fe2000f8e0206 */
[-C--:B------:R-:W-:Y:S01]  /*ead0*/  ISETP.GE.AND P2, PT, R8, R11.reuse, PT ;  /* 0x0000000b0800720c */ /* 0x080fe20003f46270 */
[----:B------:R-:W-:Y:S01]  /*eae0*/  IMAD.WIDE.U32 R2, R7, UR8, R2 ;  /* 0x0000000807027c25 */ /* 0x000fe2000f8e0002 */
[----:B------:R-:W-:Y:S01]  /*eaf0*/  ULDC.64 UR8, c[0x0][0xa80] ;  /* 0x0002a00000087ab9 */ /* 0x000fe20000000a00 */
[----:B------:R-:W-:Y:S02]  /*eb00*/  ISETP.GE.AND P1, PT, R4, R11, PT ;  /* 0x0000000b0400720c */ /* 0x000fe40003f26270 */
[----:B------:R-:W-:Y:S01]  /*eb10*/  IMAD.IADD R3, R3, 0x1, R5 ;  /* 0x0000000103037824 */ /* 0x000fe200078e0205 */
[----:B------:R-:W-:Y:S01]  /*eb20*/  LEA R4, P3, R2, UR8, 0x1 ;  /* 0x0000000802047c11 */ /* 0x000fe2000f8608ff */
[----:B------:R-:W-:Y:S02]  /*eb30*/  VIADD R0, R8, 0x20 ;  /* 0x0000002008007836 */ /* 0x000fe40000000000 */
[----:B------:R-:W-:Y:S01]  /*eb40*/  IMAD.SHL.U32 R7, R19, 0x8, RZ ;  /* 0x0000000813077824 */ /* 0x000fe200078e00ff */
[----:B------:R-:W-:-:S02]  /*eb50*/  LEA.HI.X R5, R2, UR9, R3, 0x1, P3 ;  /* 0x0000000902057c11 */ /* 0x000fc400098f0c03 */
[----:B------:R-:W-:Y:S01]  /*eb60*/  ISETP.GE.AND P0, PT, R0, R11, PT ;  /* 0x0000000b0000720c */ /* 0x000fe20003f06270 */
[C---:B------:R-:W-:Y:S01]  /*eb70*/  VIADD R9, R7.reuse, 0x80 ;  /* 0x0000008007097836 */ /* 0x040fe20000000000 */
[----:B------:R0:W1:Y:S01]  /*eb80*/  SHFL.IDX PT, R2, R4, RZ, 0x181f ;  /* 0x00181fff04027589 */ /* 0x00006200000e0000 */
[----:B------:R-:W-:Y:S01]  /*eb90*/  VIADD R13, R7, 0x40 ;  /* 0x00000040070d7836 */ /* 0x000fe20000000000 */
[----:B------:R-:W-:Y:S02]  /*eba0*/  SHF.R.S32.HI R12, RZ, 0x1f, R7 ;  /* 0x0000001fff0c7819 */ /* 0x000fe40000011407 */
[----:B------:R0:W2:Y:S01]  /*ebb0*/  SHFL.IDX PT, R0, R5, RZ, 0x181f ;  /* 0x00181fff05007589 */ /* 0x0000a200000e0000 */
[----:B------:R-:W-:Y:S02]  /*ebc0*/  SHF.R.S32.HI R6, RZ, 0x1f, R9 ;  /* 0x0000001fff067819 */ /* 0x000fe40000011409 */
[----:B------:R-:W-:Y:S01]  /*ebd0*/  SHF.R.S32.HI R10, RZ, 0x1f, R13 ;  /* 0x0000001fff0a7819 */ /* 0x000fe2000001140d */
[----:B------:R-:W-:Y:S06]  /*ebe0*/  @P2 BRA `(.L_x_3430) ;  /* 0x0000000000382947 */ /* 0x000fec0003800000 */
        /* <DEDUP_REMOVED lines=10> */
[----:B------:R3:W-:Y:S01]  /*ec90*/  @!P4 ST.E.128 desc[UR8][R14.64], RZ ;  /* 0x000000ff0e00c985 */ /* 0x0007e2000c101d08 */
[----:B------:R-:W-:-:S03]  /*eca0*/  @!P2 LEA.HI.X R3, R9, R0, R6, 0x1, P6 ;  /* 0x000000000903a211 */ /* 0x000fc600030f0c06 */
[----:B------:R3:W-:Y:S04]  /*ecb0*/  @!P3 ST.E.128 desc[UR8][R20.64], RZ ;  /* 0x000000ff1400b985 */ /* 0x0007e8000c101d08 */
[----:B------:R3:W-:Y:S02]  /*ecc0*/  @!P2 ST.E.128 desc[UR8][R2.64], RZ ;  /* 0x000000ff0200a985 */ /* 0x0007e4000c101d08 */
.L_x_3430:
[----:B------:R-:W-:Y:S05]  /*ecd0*/  BSYNC B1 ;  /* 0x0000000000017941 */ /* 0x000fea0003800000 */
.L_x_3429:
        /* <DEDUP_REMOVED lines=8> */
[----:B------:R-:W-:-:S09]  /*ed60*/  ISETP.GE.AND P6, PT, R9, UR4, PT ;  /* 0x0000000409007c0c */ /* 0x000fd2000bfc6270 */
[-C--:B-1----:R-:W-:Y:S02]  /*ed70*/  @!P4 LEA R14, P0, R7, R2.reuse, 0x1 ;  /* 0x00000002070ec211 */ /* 0x082fe400078008ff */
[-C--:B------:R-:W-:Y:S02]  /*ed80*/  @!P5 LEA R20, P2, R13, R2.reuse, 0x1 ;  /* 0x000000020d14d211 */ /* 0x080fe400078408ff */
[----:B------:R-:W-:Y:S02]  /*ed90*/  @!P6 LEA R2, P3, R9, R2, 0x1 ;  /* 0x000000020902e211 */ /* 0x000fe400078608ff */
[-C--:B----4-:R-:W-:Y:S02]  /*eda0*/  @!P4 LEA.HI.X R15, R7, R0.reuse, R12, 0x1, P0 ;  /* 0x00000000070fc211 */ /* 0x090fe400000f0c0c */
[-C--:B------:R-:W-:Y:S02]  /*edb0*/  @!P5 LEA.HI.X R21, R13, R0.reuse, R10, 0x1, P2 ;  /* 0x000000000d15d211 */ /* 0x080fe400010f0c0a */
[----:B------:R-:W-:Y:S01]  /*edc0*/  @!P6 LEA.HI.X R3, R9, R0, R6, 0x1, P3 ;  /* 0x000000000903e211 */ /* 0x000fe200018f0c06 */
[----:B------:R3:W-:Y:S04]  /*edd0*/  @!P4 ST.E.128 desc[UR8][R14.64], RZ ;  /* 0x000000ff0e00c985 */ /* 0x0007e8000c101d08 */
[----:B------:R3:W-:Y:S04]  /*ede0*/  @!P5 ST.E.128 desc[UR8][R20.64], RZ ;  /* 0x000000ff1400d985 */ /* 0x0007e8000c101d08 */
[----:B------:R3:W-:Y:S02]  /*edf0*/  @!P6 ST.E.128 desc[UR8][R2.64], RZ ;  /* 0x000000ff0200e985 */ /* 0x0007e4000c101d08 */
.L_x_3432:
[----:B------:R-:W-:Y:S05]  /*ee00*/  BSYNC B1 ;  /* 0x0000000000017941 */ /* 0x000fea0003800000 */
.L_x_3431:
        /* <DEDUP_REMOVED lines=12> */
[-C--:B0-----:R-:W-:Y:S02]  /*eed0*/  @!P3 LEA.HI.X R15, R7, R0.reuse, R12, 0x1, P0 ;  /* 0x00000000070fb211 */ /* 0x081fe400000f0c0c */
[-C--:B------:R-:W-:Y:S02]  /*eee0*/  @!P4 LEA.HI.X R21, R13, R0.reuse, R10, 0x1, P1 ;  /* 0x000000000d15c211 */ /* 0x080fe400008f0c0a */
[----:B------:R-:W-:Y:S01]  /*eef0*/  @!P5 LEA.HI.X R3, R9, R0, R6, 0x1, P2 ;  /* 0x000000000903d211 */ /* 0x000fe200010f0c06 */
[----:B------:R3:W-:Y:S04]  /*ef00*/  @!P3 ST.E.128 desc[UR8][R14.64], RZ ;  /* 0x000000ff0e00b985 */ /* 0x0007e8000c101d08 */
[----:B------:R3:W-:Y:S04]  /*ef10*/  @!P4 ST.E.128 desc[UR8][R20.64], RZ ;  /* 0x000000ff1400c985 */ /* 0x0007e8000c101d08 */
[----:B------:R3:W-:Y:S02]  /*ef20*/  @!P5 ST.E.128 desc[UR8][R2.64], RZ ;  /* 0x000000ff0200d985 */ /* 0x0007e4000c101d08 */
.L_x_3434:
[----:B------:R-:W-:Y:S05]  /*ef30*/  BSYNC B1 ;  /* 0x0000000000017941 */ /* 0x000fea0003800000 */
.L_x_3433:
        /* <DEDUP_REMOVED lines=9> */
[----:B------:R-:W-:-:S09]  /*efd0*/  ISETP.GE.AND P5, PT, R9, UR4, PT ;  /* 0x0000000409007c0c */ /* 0x000fd2000bfa6270 */
[-C--:B--2---:R-:W-:Y:S02]  /*efe0*/  @!P3 LEA R14, P0, R7, R2.reuse, 0x1 ;  /* 0x00000002070eb211 */ /* 0x084fe400078008ff */
        /* <DEDUP_REMOVED lines=8> */
.L_x_3423:
[----:B------:R-:W-:Y:S05]  /*f070*/  BSYNC B0 ;  /* 0x0000000000007941 */ /* 0x000fea0003800000 */
.L_x_3413:
[----:B------:R-:W-:Y:S02]  /*f080*/  ULDC UR4, c[0x0][0xc3c] ;  /* 0x00030f0000047ab9 */ /* 0x000fe40000000800 */
[----:B------:R-:W-:-:S06]  /*f090*/  UISETP.GE.AND UP0, UPT, UR7, UR4, UPT ;  /* 0x000000040700728c */ /* 0x000fcc000bf06270 */
[----:B------:R-:W-:-:S13]  /*f0a0*/  PLOP3.LUT P0, PT, PT, PT, UP0, 0x80, 0x0 ;  /* 0x000000000000781c */ /* 0x000fda0003f0f008 */
[----:B------:R-:W-:Y:S05]  /*f0b0*/  @!P0 BRA `(.L_x_3435) ;  /* 0xffffff2000108947 */ /* 0x000fea000383ffff */
[----:B------:R-:W-:Y:S05]  /*f0c0*/  EXIT ;  /* 0x000000000000794d */ /* 0x000fea0003800000 */
.L_x_3387:
        /* <DEDUP_REMOVED lines=20> */
.L_x_3436:
[----:B------:R-:W1:Y:S01]  /*f210*/  S2R R0, SR_TID.X ;  /* 0x0000000000007919 */ /* 0x000e620000002100 */
[----:B------:R-:W-:Y:S01]  /*f220*/  ULDC UR4, c[0x0][0xc3c] ;  /* 0x00030f0000047ab9 */ /* 0x000fe20000000800 */
[----:B------:R-:W-:Y:S01]  /*f230*/  ULDC.64 UR6, c[0x0][0x208] ;  /* 0x0000820000067ab9 */ /* 0x000fe20000000a00 */
[----:B------:R-:W-:Y:S01]  /*f240*/  IMAD.MOV.U32 R9, RZ, RZ, RZ ;  /* 0x000000ffff097224 */ /* 0x000fe200078e00ff */
[----:B------:R-:W-:Y:S01]  /*f250*/  ULDC UR5, c[0x0][0xc38] ;  /* 0x00030e0000057ab9 */ /* 0x000fe20000000800 */
[----:B-1----:R-:W-:-:S04]  /*f260*/  LOP3.LUT R0, R0, 0x1f, RZ, 0xc0, !PT ;  /* 0x0000001f00007812 */ /* 0x002fc800078ec0ff */
[----:B------:R-:W-:-:S04]  /*f270*/  ISETP.NE.AND P0, PT, R0, 0x1f, PT ;  /* 0x0000001f0000780c */ /* 0x000fc80003f05270 */
        /* <DEDUP_REMOVED lines=38> */
.L_x_3440:
        /* <DEDUP_REMOVED lines=13> */
[----:B0-----:R-:W-:-:S05]  /*f5b0*/  @!P6 IMAD.WIDE R2, R9, 0x4, R2 ;  /* 0x000000040902e825 */ /* 0x001fca00078e0202 */
[----:B------:R1:W2:Y:S02]  /*f5c0*/  @!P6 LDG.E R6, desc[UR8][R2.64] ;  /* 0x000000080206e981 */ /* 0x0002a4000c1e1900 */
[----:B-1----:R-:W-:-:S04]  /*f5d0*/  @!P6 IMAD.WIDE R2, R9, 0x4, R4 ;  /* 0x000000040902e825 */ /* 0x002fc800078e0204 */
[----:B------:R-:W-:-:S06]  /*f5e0*/  IMAD.MOV.U32 R9, RZ, RZ, RZ ;  /* 0x000000ffff097224 */ /* 0x000fcc00078e00ff */
        /* <DEDUP_REMOVED lines=22> */
.L_x_3438:
        /* <DEDUP_REMOVED lines=20> */
.L_x_3441:
[----:B-1----:R-:W-:Y:S01]  /*f890*/  IMAD R11, R12, UR5, R11 ;  /* 0x000000050c0b7c24 */ /* 0x002fe2000f8e020b */
[----:B------:R-:W1:Y:S01]  /*f8a0*/  MUFU.RCP R10, R10 ;  /* 0x0000000a000a7308 */ /* 0x000e620000001000 */
[----:B0-----:R-:W-:Y:S02]  /*f8b0*/  IMAD R9, R15, R4, RZ ;  /* 0x000000040f097224 */ /* 0x001fe400078e02ff */
[----:B------:R-:W-:Y:S01]  /*f8c0*/  IMAD.MOV.U32 R2, RZ, RZ, RZ ;  /* 0x000000ffff027224 */ /* 0x000fe200078e00ff */
[----:B------:R0:W-:Y:S03]  /*f8d0*/  STL [R1], R11 ;  /* 0x0000000b01007387 */ /* 0x0001e60000100800 */
[----:B------:R-:W-:Y:S01]  /*f8e0*/  IMAD.HI.U32 R2, R3, R9, R2 ;  /* 0x0000000903027227 */ /* 0x000fe200078e0002 */
[----:B------:R-:W-:Y:S02]  /*f8f0*/  IADD3 R9, -R11, UR6, RZ ;  /* 0x000000060b097c10 */ /* 0x000fe4000fffe1ff */
[----:B------:R-:W-:-:S02]  /*f900*/  IABS R3, R6 ;  /* 0x0000000600037213 */ /* 0x000fc40000000000 */
[----:B------:R-:W-:-:S03]  /*f910*/  IABS R13, R9 ;  /* 0x00000009000d7213 */ /* 0x000fc60000000000 */
[----:B------:R-:W-:Y:S02]  /*f920*/  IMAD.MOV R12, RZ, RZ, -R3 ;  /* 0x000000ffff0c7224 */ /* 0x000fe400078e0a03 */
[----:B0-----:R-:W-:-:S04]  /*f930*/  IMAD.HI.U32 R11, R2, R13, RZ ;  /* 0x0000000d020b7227 */ /* 0x001fc800078e00ff */
[----:B-1----:R-:W-:Y:S02]  /*f940*/  VIADD R3, R10, 0xffffffe ;  /* 0x0ffffffe0a037836 */ /* 0x002fe40000000000 */
[----:B------:R-:W-:-:S04]  /*f950*/  IMAD R13, R11, R12, R13 ;  /* 0x0000000c0b0d7224 */ /* 0x000fc800078e020d */
[----:B------:R-:W0:Y:S01]  /*f960*/  F2I.FTZ.U32.TRUNC.NTZ R3, R3 ;  /* 0x0000000300037305 */ /* 0x000e22000021f000 */
[----:B------:R-:W-:-:S13]  /*f970*/  ISETP.GT.U32.AND P1, PT, R4, R13, PT ;  /* 0x0000000d0400720c */ /* 0x000fda0003f24070 */
[----:B------:R-:W-:Y:S02]  /*f980*/  @!P1 IMAD.IADD R13, R13, 0x1, -R4 ;  /* 0x000000010d0d9824 */ /* 0x000fe400078e0a04 */
[----:B0-----:R-:W-:Y:S02]  /*f990*/  IMAD.MOV R2, RZ, RZ, -R3 ;  /* 0x000000ffff027224 */ /* 0x001fe400078e0a03 */
[----:B------:R-:W-:Y:S01]  /*f9a0*/  @!P1 VIADD R11, R11, 0x1 ;  /* 0x000000010b0b9836 */ /* 0x000fe20000000000 */
[----:B------:R-:W-:Y:S01]  /*f9b0*/  ISETP.GE.U32.AND P0, PT, R13, R4, PT ;  /* 0x000000040d00720c */ /* 0x000fe20003f06070 */
[----:B------:R-:W-:Y:S01]  /*f9c0*/  IMAD R13, R2, R7, RZ ;  /* 0x00000007020d7224 */ /* 0x000fe200078e02ff */
[----:B------:R-:W-:Y:S01]  /*f9d0*/  ISETP.NE.AND P1, PT, R6, RZ, PT ;  /* 0x000000ff0600720c */ /* 0x000fe20003f25270 */
[----:B------:R-:W-:-:S04]  /*f9e0*/  IMAD.MOV.U32 R2, RZ, RZ, RZ ;  /* 0x000000ffff027224 */ /* 0x000fc800078e00ff */
[----:B------:R-:W-:Y:S01]  /*f9f0*/  IMAD.HI.U32 R4, R3, R13, R2 ;  /* 0x0000000d03047227 */ /* 0x000fe200078e0002 */
[----:B------:R-:W-:-:S04]  /*fa00*/  LOP3.LUT R2, R9, R6, RZ, 0x3c, !PT ;  /* 0x0000000609027212 */ /* 0x000fc800078e3cff */
[----:B------:R-:W-:Y:S01]  /*fa10*/  ISETP.GE.AND P2, PT, R2, RZ, PT ;  /* 0x000000ff0200720c */ /* 0x000fe20003f46270 */
[----:B------:R-:W-:Y:S01]  /*fa20*/  @P0 VIADD R11, R11, 0x1 ;  /* 0x000000010b0b0836 */ /* 0x000fe20000000000 */
[----:B------:R-:W-:-:S05]  /*fa30*/  IABS R2, R8 ;  /* 0x0000000800027213 */ /* 0x000fca0000000000 */
[----:B------:R-:W-:-:S06]  /*fa40*/  IMAD.MOV R2, RZ, RZ, -R2 ;  /* 0x000000ffff027224 */ /* 0x000fcc00078e0a02 */
[----:B------:R-:W-:Y:S01]  /*fa50*/  @!P2 IMAD.MOV R11, RZ, RZ, -R11 ;  /* 0x000000ffff0ba224 */ /* 0x000fe200078e0a0b */
[----:B------:R-:W-:-:S04]  /*fa60*/  @!P1 LOP3.LUT R11, RZ, R6, RZ, 0x33, !PT ;  /* 0x00000006ff0b9212 */ /* 0x000fc800078e33ff */
[-C--:B------:R-:W-:Y:S01]  /*fa70*/  IABS R3, R11.reuse ;  /* 0x0000000b00037213 */ /* 0x080fe20000000000 */
[----:B------:R-:W-:-:S04]  /*fa80*/  IMAD R6, R6, R11, RZ ;  /* 0x0000000b06067224 */ /* 0x000fc800078e02ff */
[----:B------:R-:W-:-:S04]  /*fa90*/  IMAD.HI.U32 R4, R4, R3, RZ ;  /* 0x0000000304047227 */ /* 0x000fc800078e00ff */
[----:B------:R-:W-:Y:S02]  /*faa0*/  IMAD R2, R4, R2, R3 ;  /* 0x0000000204027224 */ /* 0x000fe400078e0203 */
[----:B------:R-:W-:-:S03]  /*fab0*/  IMAD.IADD R6, R9, 0x1, -R6 ;  /* 0x0000000109067824 */ /* 0x000fc600078e0a06 */
[----:B------:R-:W-:Y:S02]  /*fac0*/  ISETP.GT.U32.AND P1, PT, R7, R2, PT ;  /* 0x000000020700720c */ /* 0x000fe40003f24070 */
[----:B------:R1:W-:Y:S11]  /*fad0*/  STL [R1+0x4], R6 ;  /* 0x0000040601007387 */ /* 0x0003f60000100800 */
[----:B------:R-:W-:-:S02]  /*fae0*/  @!P1 IMAD.IADD R2, R2, 0x1, -R7 ;  /* 0x0000000102029824 */ /* 0x000fc400078e0a07 */
        /* <DEDUP_REMOVED lines=8> */
[--C-:B------:R-:W-:Y:S02]  /*fb70*/  IMAD.MOV R2, RZ, RZ, -R4.reuse ;  /* 0x000000ffff027224 */ /* 0x100fe400078e0a04 */
[C---:B------:R-:W-:Y:S02]  /*fb80*/  IMAD R4, R8.reuse, 0x1000000, R4 ;  /* 0x0100000008047824 */ /* 0x040fe400078e0204 */
[----:B------:R-:W-:Y:S02]  /*fb90*/  IMAD R11, R8, R2, R11 ;  /* 0x00000002080b7224 */ /* 0x000fe400078e020b */
[----:B------:R-:W-:Y:S02]  /*fba0*/  VIADD R2, R5, UR4 ;  /* 0x0000000405027c36 */ /* 0x000fe40008000000 */
[----:B------:R-:W-:-:S03]  /*fbb0*/  IMAD R3, R11, 0x10000, R4 ;  /* 0x000100000b037824 */ /* 0x000fc600078e0204 */
[----:B------:R1:W-:Y:S04]  /*fbc0*/  STL [R1+0xc], R2 ;  /* 0x00000c0201007387 */ /* 0x0003e80000100800 */
[----:B------:R1:W-:Y:S01]  /*fbd0*/  STL [R1+0x8], R3 ;  /* 0x0000080301007387 */ /* 0x0003e20000100800 */
[----:B------:R-:W-:Y:S05]  /*fbe0*/  BRA `(.L_x_3442) ;  /* 0x0000000000107947 */ /* 0x000fea0003800000 */
.L_x_3439:
[----:B------:R-:W-:Y:S01]  /*fbf0*/  IMAD.U32 R2, RZ, RZ, UR6 ;  /* 0x00000006ff027e24 */ /* 0x000fe2000f8e00ff */
[----:B------:R0:W-:Y:S04]  /*fc00*/  STL [R1+0x4], RZ ;  /* 0x000004ff01007387 */ /* 0x0001e80000100800 */
[----:B------:R0:W-:Y:S04]  /*fc10*/  STL [R1+0x8], RZ ;  /* 0x000008ff01007387 */ /* 0x0001e80000100800 */
[----:B------:R0:W-:Y:S02]  /*fc20*/  STL [R1], R2 ;  /* 0x0000000201007387 */ /* 0x0001e40000100800 */
.L_x_3442:
[----:B------:R-:W2:Y:S04]  /*fc30*/  LDL R4, [R1] ;  /* 0x0000000001047983 */ /* 0x000ea80000100800 */
[----:B------:R-:W2:Y:S04]  /*fc40*/  LDL R5, [R1+0x4] ;  /* 0x0000040001057983 */ /* 0x000ea80000100800 */
[----:B-1----:R-:W2:Y:S04]  /*fc50*/  LDL R6, [R1+0x8] ;  /* 0x0000080001067983 */ /* 0x002ea80000100800 */
[----:B------:R-:W2:Y:S01]  /*fc60*/  LDL R7, [R1+0xc] ;  /* 0x00000c0001077983 */ /* 0x000ea20000100800 */
[----:B------:R-:W-:-:S13]  /*fc70*/  ISETP.NE.AND P0, PT, R0, RZ, PT ;  /* 0x000000ff0000720c */ /* 0x000fda0003f05270 */
[----:B------:R-:W1:Y:S01]  /*fc80*/  @!P0 S2R R3, SR_CgaCtaId ;  /* 0x0000000000038919 */ /* 0x000e620000008800 */
[----:B------:R-:W-:-:S04]  /*fc90*/  @!P0 MOV R0, 0x400 ;  /* 0x0000040000008802 */ /* 0x000fc80000000f00 */
[----:B-1----:R-:W-:-:S05]  /*fca0*/  @!P0 LEA R0, R3, R0, 0x18 ;  /* 0x0000000003008211 */ /* 0x002fca00078ec0ff */
[----:B--2---:R1:W-:Y:S01]  /*fcb0*/  @!P0 STS.128 [R0+0x368d0], R4 ;  /* 0x0368d00400008388 */ /* 0x0043e20000000c00 */
[----:B------:R-:W-:Y:S06]  /*fcc0*/  BAR.ARV 0x5, 0x180 ;  /* 0x0146000000007b1d */ /* 0x000fec0000002000 */
.L_x_3437:
[----:B-1----:R-:W3:Y:S01]  /*fcd0*/  LDL R0, [R1+0xc] ;  /* 0x00000c0001007983 */ /* 0x002ee20000100800 */
[----:B------:R-:W-:Y:S01]  /*fce0*/  ULDC UR4, c[0x0][0xc3c] ;  /* 0x00030f0000047ab9 */ /* 0x000fe20000000800 */
[----:B------:R-:W-:Y:S02]  /*fcf0*/  IMAD.MOV.U32 R19, RZ, RZ, RZ ;  /* 0x000000ffff137224 */ /* 0x000fe400078e00ff */
[----:B------:R1:W-:Y:S01]  /*fd00*/  STL [R1+0x48], RZ ;  /* 0x000048ff01007387 */ /* 0x0003e20000100800 */
[----:B---3--:R-:W-:Y:S01]  /*fd10*/  ISETP.GE.AND P0, PT, R0, UR4, PT ;  /* 0x0000000400007c0c */ /* 0x008fe2000bf06270 */
[----:B------:R-:W-:-:S05]  /*fd20*/  IMAD.MOV.U32 R0, RZ, RZ, 0x1 ;  /* 0x00000001ff007424 */ /* 0x000fca00078e00ff */
[----:B------:R1:W-:Y:S07]  /*fd30*/  STL [R1+0x14], R0 ;  /* 0x0000140001007387 */ /* 0x0003ee0000100800 */
[----:B------:R-:W-:Y:S05]  /*fd40*/  @P0 BRA `(.L_x_3443) ;  /* 0x0000005c003c0947 */ /* 0x000fea0003800000 */
[----:B--2---:R-:W2:Y:S01]  /*fd50*/  S2R R5, SR_TID.X ;  /* 0x0000000000057919 */ /* 0x004ea20000002100 */
[----:B------:R-:W3:Y:S01]  /*fd60*/  S2UR UR5, SR_CgaCtaId ;  /* 0x00000000000579c3 */ /* 0x000ee20000008800 */
[----:B------:R-:W-:Y:S01]  /*fd70*/  UMOV UR4, 0x400 ;  /* 0x0000040000047882 */ /* 0x000fe20000000000 */
[----:B------:R-:W-:Y:S01]  /*fd80*/  BSSY B8, `(.L_x_3443) ;  /* 0x00005cb000087945 */ /* 0x000fe20003800000 */
[----:B------:R-:W-:Y:S01]  /*fd90*/  IMAD.MOV.U32 R19, RZ, RZ, RZ ;  /* 0x000000ffff137224 */ /* 0x000fe200078e00ff */
[----:B------:R-:W-:Y:S01]  /*fda0*/  ULDC UR38, c[0x0][0xc] ;  /* 0x0000030000267ab9 */ /* 0x000fe20000000800 */
[----:B------:R-:W-:Y:S01]  /*fdb0*/  ULDC.64 UR36, c[0x0][0x198] ;  /* 0x0000660000247ab9 */ /* 0x000fe20000000a00 */
[----:B---3--:R-:W-:-:S06]  /*fdc0*/  ULEA UR4, UR5, UR4, 0x18 ;  /* 0x0000000405047291 */ /* 0x008fcc000f8ec03f */
[----:B------:R-:W-:Y:S01]  /*fdd0*/  IMAD.U32 R18, RZ, RZ, UR4 ;  /* 0x00000004ff127e24 */ /* 0x000fe2000f8e00ff */
[C---:B--2---:R-:W-:Y:S01]  /*fde0*/  LOP3.LUT R4, R5.reuse, 0x7f, RZ, 0xc0, !PT ;  /* 0x0000007f05047812 */ /* 0x044fe200078ec0ff */
[----:B-1----:R-:W-:-:S05]  /*fdf0*/  IMAD.SHL.U32 R0, R5, 0x8, RZ ;  /* 0x0000000805007824 */ /* 0x002fca00078e00ff */
[C---:B0-----:R-:W-:Y:S02]  /*fe00*/  LOP3.LUT R2, R0.reuse, 0x1f8, RZ, 0xc0, !PT ;  /* 0x000001f800027812 */ /* 0x041fe400078ec0ff */
[----:B------:R-:W-:Y:S02]  /*fe10*/  LOP3.LUT R0, R0, 0x38, RZ, 0xc0, !PT ;  /* 0x0000003800007812 */ /* 0x000fe400078ec0ff */
[----:B------:R-:W-:Y:S01]  /*fe20*/  LOP3.LUT R3, R2, 0x38, R5, 0x78, !PT ;  /* 0x0000003802037812 */ /* 0x000fe200078e7805 */
[----:B------:R-:W-:Y:S01]  /*fe30*/  IMAD.SHL.U32 R2, R4, 0x8, RZ ;  /* 0x0000000804027824 */ /* 0x000fe200078e00ff */
[----:B------:R-:W-:-:S04]  /*fe40*/  SHF.R.U32.HI R4, RZ, 0x3, R4 ;  /* 0x00000003ff047819 */ /* 0x000fc80000011604 */
[----:B------:R-:W-:Y:S01]  /*fe50*/  LOP3.LUT R3, R3, 0x200, R2, 0xf8, !PT ;  /* 0x0000020003037812 */ /* 0x000fe200078ef802 */
[----:B------:R-:W-:-:S04]  /*fe60*/  IMAD.SHL.U32 R2, R5, 0x10, RZ ;  /* 0x0000001005027824 */ /* 0x000fc800078e00ff */
[----:B------:R-:W-:Y:S01]  /*fe70*/  IMAD R3, R3, 0x2, R18 ;  /* 0x0000000203037824 */ /* 0x000fe200078e0212 */
[----:B------:R-:W-:Y:S01]  /*fe80*/  LOP3.LUT R4, R4, 0x70, R2, 0xf8, !PT ;  /* 0x0000007004047812 */ /* 0x000fe200078ef802 */
[----:B------:R-:W-:-:S03]  /*fe90*/  IMAD.MOV.U32 R2, RZ, RZ, 0x1 ;  /* 0x00000001ff027424 */ /* 0x000fc600078e00ff */
[----:B------:R-:W-:Y:S04]  /*fea0*/  STL [R1+0x24], R3 ;  /* 0x0000240301007387 */ /* 0x000fe80000100800 */
[----:B------:R0:W-:Y:S04]  /*feb0*/  STL [R1+0x14], R2 ;  /* 0x0000140201007387 */ /* 0x0001e80000100800 */
[----:B------:R1:W-:Y:S01]  /*fec0*/  STL [R1+0x48], RZ ;  /* 0x000048ff01007387 */ /* 0x0003e20000100800 */
[C---:B0-----:R-:W-:Y:S02]  /*fed0*/  LOP3.LUT R2, R0.reuse, 0x40, RZ, 0xfc, !PT ;  /* 0x0000004000027812 */ /* 0x041fe400078efcff */
[----:B-1----:R-:W-:-:S07]  /*fee0*/  LOP3.LUT R0, R0, 0x80, RZ, 0xfc, !PT ;  /* 0x0000008000007812 */ /* 0x002fce00078efcff */
.L_x_3549:
        /* <DEDUP_REMOVED lines=59> */
.L_x_3444:
[----:B------:R-:W0:Y:S01]  /*102a0*/  LDL.LU R3, [R1+0x8] ;  /* 0x0000080001037983 */ /* 0x000e220000300800 */
[----:B------:R-:W-:Y:S02]  /*102b0*/  ULDC.64 UR4, c[0x0][0xa20] ;  /* 0x0002880000047ab9 */ /* 0x000fe40000000a00 */
[----:B------:R-:W-:-:S04]  /*102c0*/  ISETP.NE.U32.AND P1, PT, RZ, UR4, PT ;  /* 0x00000004ff007c0c */ /* 0x000fc8000bf25070 */
[----:B------:R-:W-:Y:S02]  /*102d0*/  ISETP.NE.AND.EX P1, PT, RZ, UR5, PT, P1 ;  /* 0x00000005ff007c0c */ /* 0x000fe4000bf25310 */
[C---:B0-----:R-:W-:Y:S02]  /*102e0*/  LOP3.LUT R9, R3.reuse, 0xff000000, RZ, 0xc0, !PT ;  /* 0xff00000003097812 */ /* 0x041fe400078ec0ff */
[C---:B-1----:R-:W-:Y:S02]  /*102f0*/  LOP3.LUT R2, R3.reuse, 0xff0000, RZ, 0xc0, !PT ;  /* 0x00ff000003027812 */ /* 0x042fe400078ec0ff */
        /* <DEDUP_REMOVED lines=10> */
[----:B------:R-:W-:-:S05]  /*103a0*/  IADD3.X R7, R10, UR5, RZ, P0, !PT ;  /* 0x000000050a077c10 */ /* 0x000fca00087fe4ff */
[----:B------:R1:W5:Y:S01]  /*103b0*/  LDG.E R6, desc[UR6][R6.64] ;  /* 0x0000000606067981 */ /* 0x000362000c1e1900 */
[----:B------:R-:W-:Y:S05]  /*103c0*/  BRA `(.L_x_3446) ;  /* 0x0000000000147947 */ /* 0x000fea0003800000 */
.L_x_3445:
[----:B------:R-:W-:Y:S05]  /*103d0*/  @!P0 BRA `(.L_x_3446) ;  /* 0x0000000000108947 */ /* 0x000fea0003800000 */
[----:B------:R-:W-:Y:S02]  /*103e0*/  ULDC.64 UR4, c[0x0][0x208] ;  /* 0x0000820000047ab9 */ /* 0x000fe40000000a00 */
[----:B------:R-:W2:Y:S04]  /*103f0*/  LDG.E R6, desc[UR4][R4.64] ;  /* 0x0000000404067981 */ /* 0x000ea8000c1e1900 */
[----:B------:R-:W2:Y:S02]  /*10400*/  LDG.E R4, desc[UR4][R4.64+0x4] ;  /* 0x0000040404047981 */ /* 0x000ea4000c1e1900 */
[----:B--2---:R-:W-:-:S07]  /*10410*/  IMAD.IADD R6, R4, 0x1, -R6 ;  /* 0x0000000104067824 */ /* 0x004fce00078e0a06 */
.L_x_3446:
[----:B-----5:R-:W-:Y:S01]  /*10420*/  IMAD.IADD R6, R6, 0x1, -R0 ;  /* 0x0000000106067824 */ /* 0x020fe200078e0a00 */
[----:B------:R-:W-:Y:S01]  /*10430*/  LOP3.LUT R10, R9, 0xff, RZ, 0xc0, !PT ;  /* 0x000000ff090a7812 */ /* 0x000fe200078ec0ff */
[----:B0-----:R-:W-:Y:S01]  /*10440*/  IMAD.MOV.U32 R2, RZ, RZ, RZ ;  /* 0x000000ffff027224 */ /* 0x001fe200078e00ff */
[----:B------:R-:W-:Y:S01]  /*10450*/  BSSY B0, `(.L_x_3447) ;  /* 0x000002b000007945 */ /* 0x000fe20003800000 */
[C---:B------:R-:W-:Y:S01]  /*10460*/  VIADD R3, R6.reuse, 0x6f ;  /* 0x0000006f06037836 */ /* 0x040fe20000000000 */
[----:B------:R-:W-:Y:S01]  /*10470*/  ISETP.GE.AND P0, PT, R6, 0x1, PT ;  /* 0x000000010600780c */ /* 0x000fe20003f06270 */
[----:B------:R-:W-:Y:S02]  /*10480*/  IMAD.MOV.U32 R4, RZ, RZ, RZ ;  /* 0x000000ffff047224 */ /* 0x000fe400078e00ff */
[----:B------:R-:W-:-:S03]  /*10490*/  IMAD.HI R2, R3, -0x6db6db6d, R2 ;  /* 0x9249249303027827 */ /* 0x000fc600078e0202 */
[----:B------:R0:W-:Y:S01]  /*104a0*/  STL [R1+0x34], R4 ;  /* 0x0000340401007387 */ /* 0x0001e20000100800 */
[----:B------:R-:W-:Y:S01]  /*104b0*/  IMAD.MOV.U32 R11, RZ, RZ, R4 ;  /* 0x000000ffff0b7224 */ /* 0x000fe200078e0004 */
[----:B------:R-:W-:-:S04]  /*104c0*/  SHF.R.U32.HI R0, RZ, 0x1f, R2 ;  /* 0x0000001fff007819 */ /* 0x000fc80000011602 */
[----:B------:R-:W-:-:S05]  /*104d0*/  LEA.HI.SX32 R8, R2, R0, 0x1a ;  /* 0x0000000002087211 */ /* 0x000fca00078fd2ff */
[----:B------:R0:W-:Y:S04]  /*104e0*/  STL [R1+0x40], R8 ;  /* 0x0000400801007387 */ /* 0x0001e80000100800 */
[----:B------:R0:W-:Y:S01]  /*104f0*/  STL [R1+0x58], R10 ;  /* 0x0000580a01007387 */ /* 0x0001e20000100800 */
[----:B------:R-:W-:Y:S05]  /*10500*/  @!P0 BRA `(.L_x_3448) ;  /* 0x00000000007c8947 */ /* 0x000fea0003800000 */
[----:B------:R-:W-:-:S04]  /*10510*/  SHF.R.U32.HI R0, RZ, 0x10, R9 ;  /* 0x00000010ff007819 */ /* 0x000fc80000011609 */
[----:B------:R-:W-:-:S13]  /*10520*/  ISETP.NE.AND P0, PT, R0, RZ, PT ;  /* 0x000000ff0000720c */ /* 0x000fda0003f05270 */
[----:B------:R-:W0:Y:S02]  /*10530*/  @!P0 LDC R0, c[0x0][0x9f0] ;  /* 0x00027c00ff008b82 */ /* 0x000e240000000800 */
[----:B0-----:R-:W-:-:S04]  /*10540*/  IABS R4, R0 ;  /* 0x0000000000047213 */ /* 0x001fc80000000000 */
[----:B------:R-:W0:Y:S08]  /*10550*/  I2F.RP R2, R4 ;  /* 0x0000000400027306 */ /* 0x000e300000209400 */
[----:B0-----:R-:W0:Y:S02]  /*10560*/  MUFU.RCP R2, R2 ;  /* 0x0000000200027308 */ /* 0x001e240000001000 */
[----:B0-----:R-:W-:-:S06]  /*10570*/  VIADD R2, R2, 0xffffffe ;  /* 0x0ffffffe02027836 */ /* 0x001fcc0000000000 */
[----:B------:R-:W0:Y:S02]  /*10580*/  F2I.FTZ.U32.TRUNC.NTZ R3, R2 ;  /* 0x0000000200037305 */ /* 0x000e24000021f000 */
[----:B0-----:R-:W-:-:S04]  /*10590*/  IMAD.MOV R2, RZ, RZ, -R3 ;  /* 0x000000ffff027224 */ /* 0x001fc800078e0a03 */
[----:B------:R-:W-:Y:S02]  /*105a0*/  IMAD R5, R2, R4, RZ ;  /* 0x0000000402057224 */ /* 0x000fe400078e02ff */
[----:B------:R-:W-:-:S04]  /*105b0*/  IMAD.MOV.U32 R2, RZ, RZ, RZ ;  /* 0x000000ffff027224 */ /* 0x000fc800078e00ff */
[----:B-1----:R-:W-:Y:S01]  /*105c0*/  IMAD.HI.U32 R7, R3, R5, R2 ;  /* 0x0000000503077227 */ /* 0x002fe200078e0002 */
        /* <DEDUP_REMOVED lines=19> */
.L_x_3448:
[----:B------:R-:W-:Y:S05]  /*10700*/  BSYNC B0 ;  /* 0x0000000000007941 */ /* 0x000fea0003800000 */
.L_x_3447:
[----:B------:R-:W-:Y:S01]  /*10710*/  IMAD.MOV.U32 R0, RZ, RZ, R11 ;  /* 0x000000ffff007224 */ /* 0x000fe200078e000b */
[----:B------:R-:W-:Y:S03]  /*10720*/  BSSY B7, `(.L_x_3449) ;  /* 0x0000455000077945 */ /* 0x000fe60003800000 */
[----:B------:R-:W-:-:S05]  /*10730*/  IMAD R2, R10, R0, RZ ;  /* 0x000000000a027224 */ /* 0x000fca00078e02ff */
        /* <DEDUP_REMOVED lines=11> */
[----:B------:R-:W4:Y:S01]  /*107f0*/  LDC.64 R2, c[0x0][0xc60] ;  /* 0x00031800ff027b82 */ /* 0x000f220000000a00 */
[----:B------:R-:W3:Y:S01]  /*10800*/  FLO.U32 R0, UR4 ;  /* 0x0000000400007d00 */ /* 0x000ee200080e0000 */
[----:B------:R-:W-:Y:S01]  /*10810*/  ULDC.64 UR6, c[0x0][0x208] ;  /* 0x0000820000067ab9 */ /* 0x000fe20000000a00 */
[----:B---3--:R-:W-:-:S06]  /*10820*/  ISETP.EQ.U32.AND P0, PT, R0, R5, PT ;  /* 0x000000050000720c */ /* 0x008fcc0003f02070 */
[----:B------:R-:W4:Y:S07]  /*10830*/  POPC R5, UR4 ;  /* 0x0000000400057d09 */ /* 0x000f2e0008000000 */
[----:B----4-:R-:W3:Y:S01]  /*10840*/  @P0 ATOMG.E.ADD.STRONG.GPU PT, R3, desc[UR6][R2.64], R5 ;  /* 0x00000005020309a8 */ /* 0x010ee200081ee1c6 */
[----:B0-----:R-:W0:Y:S02]  /*10850*/  S2R R4, SR_LTMASK ;  /* 0x0000000000047919 */ /* 0x001e240000003900 */
[----:B0-----:R-:W-:-:S04]  /*10860*/  LOP3.LUT R4, R4, UR4, RZ, 0xc0, !PT ;  /* 0x0000000404047c12 */ /* 0x001fc8000f8ec0ff */
[----:B-1----:R-:W0:Y:S01]  /*10870*/  POPC R7, R4 ;  /* 0x0000000400077309 */ /* 0x002e220000000000 */
[----:B---3--:R-:W0:Y:S02]  /*10880*/  SHFL.IDX PT, R0, R3, R0, 0x1f ;  /* 0x00001f0003007589 */ /* 0x008e2400000e0000 */
[----:B0-----:R-:W-:-:S05]  /*10890*/  IADD3 R0, R0, UR38, R7 ;  /* 0x0000002600007c10 */ /* 0x001fca000fffe007 */
[----:B------:R3:W-:Y:S01]  /*108a0*/  STL [R1], R0 ;  /* 0x0000000001007387 */ /* 0x0007e20000100800 */
[----:B------:R-:W-:Y:S05]  /*108b0*/  BRA `(.L_x_3451) ;  /* 0x0000004000ec7947 */ /* 0x000fea0003800000 */
.L_x_3450:
        /* <DEDUP_REMOVED lines=8> */
[----:B0-----:R-:W-:Y:S02]  /*10940*/  IMAD.U32 R4, RZ, RZ, UR6 ;  /* 0x00000006ff047e24 */ /* 0x001fe4000f8e00ff */
[----:B------:R-:W0:Y:S01]  /*10950*/  LDC.64 R2, c[0x4][R2] ;  /* 0x0100000002027b82 */ /* 0x000e220000000a00 */
[----:B------:R-:W-:Y:S02]  /*10960*/  IMAD.U32 R5, RZ, RZ, UR7 ;  /* 0x00000007ff057e24 */ /* 0x000fe4000f8e00ff */
[----:B------:R-:W-:Y:S02]  /*10970*/  IMAD.U32 R6, RZ, RZ, UR8 ;  /* 0x00000008ff067e24 */ /* 0x000fe4000f8e00ff */
[----:B-1----:R-:W-:-:S02]  /*10980*/  IMAD.U32 R7, RZ, RZ, UR9 ;  /* 0x00000009ff077e24 */ /* 0x002fc4000f8e00ff */
[----:B------:R-:W-:Y:S02]  /*10990*/  IMAD.U32 R10, RZ, RZ, UR4 ;  /* 0x00000004ff0a7e24 */ /* 0x000fe4000f8e00ff */
[----:B--2---:R-:W-:Y:S02]  /*109a0*/  IMAD.U32 R11, RZ, RZ, UR5 ;  /* 0x00000005ff0b7e24 */ /* 0x004fe4000f8e00ff */
[----:B------:R-:W-:Y:S02]  /*109b0*/  IMAD.MOV.U32 R8, RZ, RZ, 0x70 ;  /* 0x00000070ff087424 */ /* 0x000fe400078e00ff */
[----:B------:R-:W-:Y:S02]  /*109c0*/  IMAD.MOV.U32 R12, RZ, RZ, 0x1 ;  /* 0x00000001ff0c7424 */ /* 0x000fe400078e00ff */
[----:B------:R-:W-:-:S07]  /*109d0*/  IMAD.MOV.U32 R13, RZ, RZ, RZ ;  /* 0x000000ffff0d7224 */ /* 0x000fce00078e00ff */
[----:B------:R-:W-:-:S07]  /*109e0*/  LEPC R20, `(.L_x_3453) ;  /* 0x000000001014794e */ /* 0x000fce0000000000 */
[----:B0-----:R-:W-:Y:S05]  /*109f0*/  CALL.ABS.NOINC R2 ;  /* 0x0000000002007343 */ /* 0x001fea0003c00000 */
.L_x_3453:
[----:B------:R-:W-:Y:S05]  /*10a00*/  BSYNC B6 ;  /* 0x0000000000067941 */ /* 0x000fea0003800000 */
.L_x_3452:
        /* <DEDUP_REMOVED lines=9> */
[----:B0-----:R-:W-:Y:S02]  /*10aa0*/  IMAD.U32 R4, RZ, RZ, UR6 ;  /* 0x00000006ff047e24 */ /* 0x001fe4000f8e00ff */
[----:B------:R-:W-:Y:S02]  /*10ab0*/  IMAD.U32 R5, RZ, RZ, UR7 ;  /* 0x00000007ff057e24 */ /* 0x000fe4000f8e00ff */
[----:B------:R-:W-:Y:S02]  /*10ac0*/  IMAD.U32 R6, RZ, RZ, UR8 ;  /* 0x00000008ff067e24 */ /* 0x000fe4000f8e00ff */
[----:B-1----:R-:W-:-:S02]  /*10ad0*/  IMAD.U32 R7, RZ, RZ, UR9 ;  /* 0x00000009ff077e24 */ /* 0x002fc4000f8e00ff */
[----:B------:R-:W-:Y:S02]  /*10ae0*/  IMAD.U32 R10, RZ, RZ, UR4 ;  /* 0x00000004ff0a7e24 */ /* 0x000fe4000f8e00ff */
[----:B--2---:R-:W-:Y:S02]  /*10af0*/  IMAD.U32 R11, RZ, RZ, UR5 ;  /* 0x00000005ff0b7e24 */ /* 0x004fe4000f8e00ff */
[----:B------:R-:W-:Y:S02]  /*10b00*/  IMAD.MOV.U32 R8, RZ, RZ, 0x70 ;  /* 0x00000070ff087424 */ /* 0x000fe400078e00ff */
[----:B------:R-:W-:Y:S02]  /*10b10*/  IMAD.MOV.U32 R12, RZ, RZ, 0x1 ;  /* 0x00000001ff0c7424 */ /* 0x000fe400078e00ff */
[----:B---3--:R-:W-:-:S07]  /*10b20*/  IMAD.MOV.U32 R13, RZ, RZ, RZ ;  /* 0x000000ffff0d7224 */ /* 0x008fce00078e00ff */
[----:B------:R-:W-:-:S07]  /*10b30*/  LEPC R20, `(.L_x_3456) ;  /* 0x000000001014794e */ /* 0x000fce0000000000 */
[----:B----4-:R-:W-:Y:S05]  /*10b40*/  CALL.ABS.NOINC R2 ;  /* 0x0000000002007343 */ /* 0x010fea0003c00000 */
.L_x_3456:
        /* <DEDUP_REMOVED lines=16> */
.L_x_3455:
[----:B------:R-:W-:Y:S05]  /*10c50*/  BSYNC B6 ;  /* 0x0000000000067941 */ /* 0x000fea0003800000 */
.L_x_3454:
[----:B0-----:R-:W3:Y:S01]  /*10c60*/  LDL.LU R4, [R1+0x20] ;  /* 0x0000200001047983 */ /* 0x001ee20000300800 */
[----:B------:R-:W-:-:S03]  /*10c70*/  ULDC.64 UR4, c[0x0][0x9f8] ;  /* 0x00027e0000047ab9 */ /* 0x000fc60000000a00 */
[----:B-1----:R-:W4:Y:S01]  /*10c80*/  LDL R7, [R1+0x10] ;  /* 0x0000100001077983 */ /* 0x002f220000100800 */
[----:B------:R-:W-:Y:S01]  /*10c90*/  ISETP.NE.U32.AND P0, PT, RZ, UR4, PT ;  /* 0x00000004ff007c0c */ /* 0x000fe2000bf05070 */
[----:B------:R-:W-:Y:S02]  /*10ca0*/  ULDC.64 UR6, c[0x0][0x208] ;  /* 0x0000820000067ab9 */ /* 0x000fe40000000a00 */
[----:B------:R-:W5:Y:S01]  /*10cb0*/  LDL R0, [R1+0x38] ;  /* 0x0000380001007983 */ /* 0x000f620000100800 */
[----:B------:R-:W-:-:S13]  /*10cc0*/  ISETP.NE.AND.EX P0, PT, RZ, UR5, PT, P0 ;  /* 0x00000005ff007c0c */ /* 0x000fda000bf05300 */
[----:B------:R-:W-:-:S04]  /*10cd0*/  @P0 IADD3 R2, P1, R17, UR4, RZ ;  /* 0x0000000411020c10 */ /* 0x000fc8000ff3e0ff */
[----:B---3--:R-:W-:Y:S01]  /*10ce0*/  @P0 IADD3.X R3, R4, UR5, RZ, P1, !PT ;  /* 0x0000000504030c10 */ /* 0x008fe20008ffe4ff */
[----:B------:R-:W-:-:S04]  /*10cf0*/  ULDC.64 UR4, c[0x0][0xa08] ;  /* 0x0002820000047ab9 */ /* 0x000fc80000000a00 */
[----:B----4-:R0:W3:Y:S02]  /*10d00*/  @P0 LDG.E R7, desc[UR6][R2.64] ;  /* 0x0000000602070981 */ /* 0x0100e4000c1e1900 */
[----:B0-----:R-:W0:Y:S01]  /*10d10*/  LDC.64 R2, c[0x0][0x418] ;  /* 0x00010600ff027b82 */ /* 0x001e220000000a00 */
[----:B-----5:R-:W-:Y:S01]  /*10d20*/  VIADD R0, R0, 0xffffffff ;  /* 0xffffffff00007836 */ /* 0x020fe20000000000 */
[----:B---3--:R-:W-:Y:S01]  /*10d30*/  SHF.R.S32.HI R8, RZ, 0x1f, R7 ;  /* 0x0000001fff087819 */ /* 0x008fe20000011407 */
        /* <DEDUP_REMOVED lines=11> */
.L_x_3565:
[----:B0-----:R-:W3:Y:S01]  /*10df0*/  LDL.LU R4, [R1+0x1c] ;  /* 0x00001c0001047983 */ /* 0x001ee20000300800 */
[----:B------:R-:W-:Y:S02]  /*10e00*/  PLOP3.LUT P1, PT, PT, PT, PT, 0x8, 0x0 ;  /* 0x000000000000781c */ /* 0x000fe40003f2e170 */
[----:B-1----:R-:W-:Y:S01]  /*10e10*/  ISETP.NE.AND P0, PT, R14, RZ, PT ;  /* 0x000000ff0e00720c */ /* 0x002fe20003f05270 */
[----:B------:R0:W-:Y:S01]  /*10e20*/  STL [R1+0x8], R0 ;  /* 0x0000080001007387 */ /* 0x0001e20000100800 */
[----:B---3--:R-:W-:-:S09]  /*10e30*/  LOP3.LUT R4, R4, 0xfffffffe, RZ, 0xc0, !PT ;  /* 0xfffffffe04047812 */ /* 0x008fd200078ec0ff */
[----:B------:R-:W-:-:S05]  /*10e40*/  @P1 LOP3.LUT R4, R4, 0x1, RZ, 0xfc, !PT ;  /* 0x0000000104041812 */ /* 0x000fca00078efcff */
[----:B------:R0:W-:Y:S01]  /*10e50*/  STL [R1+0x1c], R4 ;  /* 0x00001c0401007387 */ /* 0x0001e20000100800 */
[----:B------:R-:W-:Y:S05]  /*10e60*/  @P0 BRA `(.L_x_3458) ;  /* 0x00000004003c0947 */ /* 0x000fea0003800000 */
[----:B------:R-:W-:-:S03]  /*10e70*/  UMOV UR4, 0xffffffff ;  /* 0xffffffff00047882 */ /* 0x000fc60000000000 */
[----:B------:R-:W-:Y:S05]  /*10e80*/  BRA.DIV UR4, `(.L_x_3459) ;  /* 0x0000005204807947 */ /* 0x000fea000b800000 */
[----:B------:R-:W-:-:S13]  /*10e90*/  ELECT P6, URZ, PT ;  /* 0x00000000003f782f */ /* 0x000fda00038c0000 */
.L_x_3568:
        /* <DEDUP_REMOVED lines=25> */
.L_x_3460:
[----:B-1----:R-:W3:Y:S01]  /*11030*/  LDL R2, [R1+0x14] ;  /* 0x0000140001027983 */ /* 0x002ee20000100800 */
[----:B0-----:R-:W-:Y:S01]  /*11040*/  IMAD R0, R19, 0x8, R18 ;  /* 0x0000000813007824 */ /* 0x001fe200078e0212 */
[----:B---3--:R-:W-:-:S04]  /*11050*/  SHF.L.U32 R2, R2, 0x1f, RZ ;  /* 0x0000001f02027819 */ /* 0x008fc800000006ff */
[----:B------:R-:W0:Y:S02]  /*11060*/  SYNCS.PHASECHK.TRANS64.TRYWAIT P0, [R0+URZ+0x36840], R2 ;  /* 0x03684002000075a7 */ /* 0x000e24000800017f */
[----:B0-----:R-:W-:Y:S05]  /*11070*/  @!P0 BRA `(.L_x_3461) ;  /* 0x0000005000248947 */ /* 0x001fea0003800000 */
.L_x_3569:
        /* <DEDUP_REMOVED lines=11> */
.L_x_3462:
[----:B------:R-:W3:Y:S04]  /*11130*/  LDL R4, [R1+0x8] ;  /* 0x0000080001047983 */ /* 0x000ee80000100800 */
[----:B------:R-:W4:Y:S04]  /*11140*/  LDL R3, [R1+0x18] ;  /* 0x0000180001037983 */ /* 0x000f280000100800 */
[----:B0-----:R-:W2:Y:S01]  /*11150*/  LDL.LU R2, [R1+0x1c] ;  /* 0x00001c0001027983 */ /* 0x001ea20000300800 */
        /* <DEDUP_REMOVED lines=10> */
[----:B------:R-:W-:-:S03]  /*11200*/  UMOV UR16, 0x40 ;  /* 0x0000004000107882 */ /* 0x000fc60000000000 */
[----:B------:R-:W-:-:S07]  /*11210*/  UIADD3 UR9, UR9, 0x36830, URZ ;  /* 0x0003683009097890 */ /* 0x000fce000fffe03f */
[----:B------:R-:W-:Y:S02]  /*11220*/  UIADD3 UR14, UR8, 0x21400, URZ ;  /* 0x00021400080e7890 */ /* 0x000fe4000fffe03f */
[----:B------:R-:W-:Y:S02]  /*11230*/  UIADD3 UR15, UR8, 0x24c00, URZ ;  /* 0x00024c00080f7890 */ /* 0x000fe4000fffe03f */
[----:B------:R-:W-:-:S03]  /*11240*/  UIADD3 UR17, UR8, 0x28400, URZ ;  /* 0x0002840008117890 */ /* 0x000fc6000fffe03f */
[----:B------:R-:W-:Y:S01]  /*11250*/  UMOV UR8, UR14 ;  /* 0x0000000e00087c82 */ /* 0x000fe20008000000 */
[----:B------:R-:W-:Y:S01]  /*11260*/  UMOV UR14, 0x80 ;  /* 0x00000080000e7882 */ /* 0x000fe20000000000 */
[----:B---3--:R-:W-:Y:S02]  /*11270*/  R2UR UR11, R4 ;  /* 0x00000000040b72ca */ /* 0x008fe400000e0000 */
[----:B----4-:R-:W-:Y:S02]  /*11280*/  R2UR UR5, R3 ;  /* 0x00000000030572ca */ /* 0x010fe400000e0000 */
[----:B--2---:R-:W-:-:S04]  /*11290*/  LOP3.LUT R2, R2, 0xfffffffe, RZ, 0xc0, !PT ;  /* 0xfffffffe02027812 */ /* 0x004fc800078ec0ff */
[----:B------:R-:W-:-:S07]  /*112a0*/  @P0 LOP3.LUT R2, R2, 0x1, RZ, 0xfc, !PT ;  /* 0x0000000102020812 */ /* 0x000fce00078efcff */
[----:B------:R-:W-:Y:S01]  /*112b0*/  UIMAD UR11, UR11, 0x70, UR5 ;  /* 0x000000700b0b78a4 */ /* 0x000fe2000f8e0205 */
[----:B------:R1:W-:Y:S01]  /*112c0*/  STL [R1+0x1c], R2 ;  /* 0x00001c0201007387 */ /* 0x0003e20000100800 */
[----:B------:R-:W-:-:S09]  /*112d0*/  UIADD3.X UR5, URZ, UR37, URZ, UP0, !UPT ;  /* 0x000000253f057290 */ /* 0x000fd200087fe43f */
[----:B------:R0:W-:Y:S02]  /*112e0*/  UTMALDG.4D [UR8], [UR4], desc[UR6] ;  /* 0x00000608040075b4 */ /* 0x0001e40008019000 */
[----:B0-----:R-:W-:Y:S01]  /*112f0*/  UMOV UR8, UR15 ;  /* 0x0000000f00087c82 */ /* 0x001fe20008000000 */
[----:B------:R-:W-:Y:S02]  /*11300*/  UMOV UR10, UR16 ;  /* 0x00000010000a7c82 */ /* 0x000fe40008000000 */
[----:B------:R0:W-:Y:S02]  /*11310*/  UTMALDG.4D [UR8], [UR4], desc[UR6] ;  /* 0x00000608040075b4 */ /* 0x0001e40008019000 */
[----:B0-----:R-:W-:Y:S01]  /*11320*/  UMOV UR8, UR17 ;  /* 0x0000001100087c82 */ /* 0x001fe20008000000 */
[----:B------:R-:W-:Y:S02]  /*11330*/  UMOV UR10, UR14 ;  /* 0x0000000e000a7c82 */ /* 0x000fe40008000000 */
[----:B------:R1:W-:Y:S02]  /*11340*/  UTMALDG.4D [UR8], [UR4], desc[UR6] ;  /* 0x00000608040075b4 */ /* 0x0003e40008019000 */
[----:B-1----:R-:W-:Y:S01]  /*11350*/  NOP ;  /* 0x0000000000007918 */ /* 0x002fe20000000000 */
.L_x_3458:
[----:B------:R-:W3:Y:S04]  /*11360*/  LDL.LU R3, [R1+0x30] ;  /* 0x0000300001037983 */ /* 0x000ee80000300800 */
[----:B------:R-:W4:Y:S04]  /*11370*/  LDL.LU R5, [R1+0x2c] ;  /* 0x00002c0001057983 */ /* 0x000f280000300800 */
[----:B0-----:R-:W5:Y:S01]  /*11380*/  LDL.LU R4, [R1+0x3c] ;  /* 0x00003c0001047983 */ /* 0x001f620000300800 */
        /* <DEDUP_REMOVED lines=9> */
[----:B---3--:R-:W-:Y:S02]  /*11420*/  SHF.R.S32.HI R0, RZ, 0x1f, R3 ;  /* 0x0000001fff007819 */ /* 0x008fe40000011403 */
[----:B----4-:R-:W-:-:S03]  /*11430*/  SEL R5, R5, RZ, !P0 ;  /* 0x000000ff05057207 */ /* 0x010fc60004000000 */
[----:B------:R-:W-:Y:S01]  /*11440*/  IMAD R0, R0, UR4, RZ ;  /* 0x0000000400007c24 */ /* 0x000fe2000f8e02ff */
[----:B-----5:R-:W-:-:S03]  /*11450*/  SEL R4, R4, RZ, !P0 ;  /* 0x000000ff04047207 */ /* 0x020fc60004000000 */
        /* <DEDUP_REMOVED lines=18> */
[----:B--2---:R-:W-:Y:S02]  /*11580*/  IMAD.U32 R11, RZ, RZ, UR5 ;  /* 0x00000005ff0b7e24 */ /* 0x004fe4000f8e00ff */
[----:B------:R-:W-:Y:S02]  /*11590*/  IMAD.MOV.U32 R8, RZ, RZ, 0x70 ;  /* 0x00000070ff087424 */ /* 0x000fe400078e00ff */
[----:B------:R-:W-:Y:S02]  /*115a0*/  IMAD.MOV.U32 R12, RZ, RZ, 0x1 ;  /* 0x00000001ff0c7424 */ /* 0x000fe400078e00ff */
[----:B------:R-:W-:-:S07]  /*115b0*/  IMAD.MOV.U32 R13, RZ, RZ, RZ ;  /* 0x000000ffff0d7224 */ /* 0x000fce00078e00ff */
[----:B------:R-:W-:-:S07]  /*115c0*/  LEPC R20, `(.L_x_3464) ;  /* 0x000000001014794e */ /* 0x000fce0000000000 */
[----:B0-----:R-:W-:Y:S05]  /*115d0*/  CALL.ABS.NOINC R2 ;  /* 0x0000000002007343 */ /* 0x001fea0003c00000 */
.L_x_3464:
[----:B------:R-:W-:Y:S05]  /*115e0*/  BSYNC B6 ;  /* 0x0000000000067941 */ /* 0x000fea0003800000 */
.L_x_3463:
[----:B0-----:R-:W3:Y:S01]  /*115f0*/  LDL.LU R0, [R1+0x3c] ;  /* 0x00003c0001007983 */ /* 0x001ee20000300800 */
[----:B------:R-:W0:Y:S01]  /*11600*/  LDC R8, c[0x0][0x448] ;  /* 0x00011200ff087b82 */ /* 0x000e220000000800 */
[----:B------:R-:W-:Y:S01]  /*11610*/  ULDC.64 UR4, c[0x0][0x2d8] ;  /* 0x0000b60000047ab9 */ /* 0x000fe20000000a00 */
[----:B------:R-:W-:Y:S01]  /*11620*/  ULDC.64 UR6, c[0x0][0x280] ;  /* 0x0000a00000067ab9 */ /* 0x000fe20000000a00 */
[----:B------:R-:W4:Y:S04]  /*11630*/  LDL.LU R4, [R1+0x30] ;  /* 0x0000300001047983 */ /* 0x000f280000300800 */
[----:B------:R-:W4:Y:S04]  /*11640*/  LDL.LU.64 R2, [R1+0x50] ;  /* 0x0000500001027983 */ /* 0x000f280000300a00 */
[----:B------:R-:W3:Y:S04]  /*11650*/  LDL.LU R6, [R1+0x2c] ;  /* 0x00002c0001067983 */ /* 0x000ee80000300800 */
[----:B------:R-:W3:Y:S01]  /*11660*/  LDL.LU R5, [R1+0x4] ;  /* 0x0000040001057983 */ /* 0x000ee20000300800 */
[----:B0-----:R-:W-:Y:S01]  /*11670*/  ISETP.NE.AND P0, PT, R8, 0x1, PT ;  /* 0x000000010800780c */ /* 0x001fe20003f05270 */
[----:B------:R-:W2:-:S12]  /*11680*/  S2R R9, SR_TID.X ;  /* 0x0000000000097919 */ /* 0x000e980000002100 */
[----:B------:R-:W0:Y:S01]  /*11690*/  @P0 LDC R7, c[0x0][0x450] ;  /* 0x00011400ff070b82 */ /* 0x000e220000000800 */
[----:B--2---:R-:W-:-:S05]  /*116a0*/  IMAD.SHL.U32 R11, R9, 0x8, RZ ;  /* 0x00000008090b7824 */ /* 0x004fca00078e00ff */
[----:B------:R-:W-:-:S04]  /*116b0*/  LOP3.LUT R11, R11, 0x38, RZ, 0xc0, !PT ;  /* 0x000000380b0b7812 */ /* 0x000fc800078ec0ff */
        /* <DEDUP_REMOVED lines=9> */
[----:B------:R-:W-:Y:S01]  /*11750*/  ULDC.64 UR4, c[0x0][0x2d0] ;  /* 0x0000b40000047ab9 */ /* 0x000fe20000000a00 */
[C---:B-1----:R-:W-:Y:S01]  /*11760*/  LOP3.LUT R6, R4.reuse, 0x7f, RZ, 0xc0, !PT ;  /* 0x0000007f04067812 */ /* 0x042fe200078ec0ff */
[----:B------:R-:W-:-:S03]  /*11770*/  IMAD.SHL.U32 R4, R4, 0x10, RZ ;  /* 0x0000001004047824 */ /* 0x000fc600078e00ff */
[----:B------:R-:W-:-:S04]  /*11780*/  SHF.R.U32.HI R6, RZ, 0x3, R6 ;  /* 0x00000003ff067819 */ /* 0x000fc80000011606 */
[----:B------:R-:W-:Y:S02]  /*11790*/  LOP3.LUT R4, R6, 0x70, R4, 0xf8, !PT ;  /* 0x0000007006047812 */ /* 0x000fe400078ef804 */
[----:B------:R-:W1:Y:S01]  /*117a0*/  @P0 LDC R6, c[0x0][0x44c] ;  /* 0x00011300ff060b82 */ /* 0x000e620000000800 */
[----:B------:R-:W-:Y:S02]  /*117b0*/  IMAD.SHL.U32 R5, R5, 0x80, RZ ;  /* 0x0000008005057824 */ /* 0x000fe400078e00ff */
[----:B------:R-:W-:-:S03]  /*117c0*/  IMAD.IADD R3, R3, 0x1, R0 ;  /* 0x0000000103037824 */ /* 0x000fc600078e0200 */
[----:B------:R-:W-:-:S05]  /*117d0*/  LOP3.LUT R0, R4, R5, RZ, 0xfc, !PT ;  /* 0x0000000504007212 */ /* 0x000fca00078efcff */
        /* <DEDUP_REMOVED lines=15> */
[----:B------:R-:W-:Y:S02]  /*118d0*/  ISETP.GE.AND P1, PT, R10, UR4, PT ;  /* 0x000000040a007c0c */ /* 0x000fe4000bf26270 */
[----:B------:R0:W5:Y:S01]  /*118e0*/  LDL R10, [R1+0x24] ;  /* 0x00002400010a7983 */ /* 0x0001620000100800 */
[----:B------:R-:W-:Y:S01]  /*118f0*/  IMAD R0, R0, UR5, R4 ;  /* 0x0000000500007c24 */ /* 0x000fe2000f8e0204 */
[----:B------:R-:W-:Y:S02]  /*11900*/  LOP3.LUT R9, R11, 0x80, RZ, 0xfc, !PT ;  /* 0x000000800b097812 */ /* 0x000fe400078efcff */
[----:B------:R-:W-:Y:S01]  /*11910*/  LEA R4, P3, R2, UR6, 0x1 ;  /* 0x0000000602047c11 */ /* 0x000fe2000f8608ff */
[----:B------:R-:W-:Y:S01]  /*11920*/  IMAD.IADD R0, R3, 0x1, R0 ;  /* 0x0000000103007824 */ /* 0x000fe200078e0200 */
        /* <DEDUP_REMOVED lines=8> */
[----:B------:R-:W-:-:S05]  /*119b0*/  SHF.R.U32.HI R6, RZ, 0x3, R6 ;  /* 0x00000003ff067819 */ /* 0x000fca0000011606 */
[----:B------:R-:W-:Y:S02]  /*119c0*/  IMAD.IADD R0, R6, 0x1, R5 ;  /* 0x0000000106007824 */ /* 0x000fe400078e0205 */
[----:B------:R-:W0:Y:S02]  /*119d0*/  S2R R6, SR_TID.X ;  /* 0x0000000000067919 */ /* 0x000e240000002100 */
[----:B------:R-:W-:Y:S01]  /*119e0*/  VIADD R5, R0, 0x10 ;  /* 0x0000001000057836 */ /* 0x000fe20000000000 */
[----:B------:R-:W-:Y:S01]  /*119f0*/  SHFL.IDX PT, R9, R3, 0x1, 0x181f ;  /* 0x00381f0003097f89 */ /* 0x000fe200000e0000 */
[----:B0-----:R-:W-:-:S03]  /*11a00*/  IMAD.SHL.U32 R11, R6, 0x8, RZ ;  /* 0x00000008060b7824 */ /* 0x001fc600078e00ff */
[----:B------:R-:W-:Y:S02]  /*11a10*/  SHFL.IDX PT, R6, R3, RZ, 0x181f ;  /* 0x00181fff03067589 */ /* 0x000fe400000e0000 */
[----:B------:R-:W-:Y:S01]  /*11a20*/  LOP3.LUT R11, R11, 0x38, RZ, 0xc0, !PT ;  /* 0x000000380b0b7812 */ /* 0x000fe200078ec0ff */
[----:B------:R-:W-:Y:S01]  /*11a30*/  ULDC.64 UR4, c[0x0][0x208] ;  /* 0x0000820000047ab9 */ /* 0x000fe20000000a00 */
[----:B--2---:R-:W-:Y:S02]  /*11a40*/  IMAD R2, R7, R8, RZ ;  /* 0x0000000807027224 */ /* 0x004fe400078e02ff */
[----:B------:R-:W0:Y:S03]  /*11a50*/  SHFL.IDX PT, R7, R4, RZ, 0x181f ;  /* 0x00181fff04077589 */ /* 0x000e2600000e0000 */
[-C--:B------:R-:W-:Y:S02]  /*11a60*/  ISETP.GE.AND P4, PT, R0, R2.reuse, PT ;  /* 0x000000020000720c */ /* 0x080fe40003f86270 */
[----:B------:R-:W-:-:S02]  /*11a70*/  ISETP.GE.AND P3, PT, R5, R2, PT ;  /* 0x000000020500720c */ /* 0x000fc40003f66270 */
[----:B------:R-:W1:Y:S09]  /*11a80*/  SHFL.IDX PT, R5, R4, 0x1, 0x181f ;  /* 0x00381f0004057f89 */ /* 0x000e7200000e0000 */
[----:B0-----:R-:W-:-:S05]  /*11a90*/  @!P4 LEA R7, P5, R11, R7, 0x1 ;  /* 0x000000070b07c211 */ /* 0x001fca00078a08ff */
[----:B------:R-:W-:-:S05]  /*11aa0*/  @!P4 IMAD.X R6, RZ, RZ, R6, P5 ;  /* 0x000000ffff06c224 */ /* 0x000fca00028e0606 */
[----:B------:R-:W-:-:S04]  /*11ab0*/  @!P4 LOP3.LUT R7, R7, R6, RZ, 0x3c, !PT ;  /* 0x000000060707c212 */ /* 0x000fc800078e3cff */
[----:B------:R-:W-:Y:S02]  /*11ac0*/  @!P4 LOP3.LUT R6, R7, R6, RZ, 0x3c, !PT ;  /* 0x000000060706c212 */ /* 0x000fe400078e3cff */
[----:B-1----:R-:W-:Y:S02]  /*11ad0*/  @!P3 LEA R8, P5, R11, R5, 0x1 ;  /* 0x000000050b08b211 */ /* 0x002fe400078a08ff */
[----:B------:R-:W-:-:S03]  /*11ae0*/  @!P4 LOP3.LUT R7, R7, R6, RZ, 0x3c, !PT ;  /* 0x000000060707c212 */ /* 0x000fc600078e3cff */
[----:B------:R-:W-:Y:S02]  /*11af0*/  @!P3 IMAD.X R5, RZ, RZ, R9, P5 ;  /* 0x000000ffff05b224 */ /* 0x000fe400028e0609 */
[----:B-----5:R-:W-:Y:S04]  /*11b00*/  @!P4 LDGSTS.E.BYPASS.LTC128B.128 [R10+0x15400], desc[UR4][R6.64], !P2 ;  /* 0x15400000060acfae */ /* 0x020fe8000d101d44 */
[----:B------:R-:W-:Y:S04]  /*11b10*/  @!P4 LDGSTS.E.BYPASS.LTC128B.128 [R10+0x19400], desc[UR4][R6.64+0x80], !P1 ;  /* 0x19400080060acfae */ /* 0x000fe8000c901d44 */
[----:B------:R0:W-:Y:S02]  /*11b20*/  @!P4 LDGSTS.E.BYPASS.LTC128B.128 [R10+0x1d400], desc[UR4][R6.64+0x100], !P0 ;  /* 0x1d400100060acfae */ /* 0x0001e4000c101d44 */
[----:B0-----:R-:W-:-:S02]  /*11b30*/  @!P3 IMAD.MOV.U32 R6, RZ, RZ, R8 ;  /* 0x000000ffff06b224 */ /* 0x001fc400078e0008 */
[----:B------:R-:W-:Y:S02]  /*11b40*/  @!P3 IMAD.MOV.U32 R7, RZ, RZ, R5 ;  /* 0x000000ffff07b224 */ /* 0x000fe400078e0005 */
[----:B------:R-:W-:-:S03]  /*11b50*/  VIADD R5, R0, 0x20 ;  /* 0x0000002000057836 */ /* 0x000fc60000000000 */
        /* <DEDUP_REMOVED lines=10> */
[----:B------:R-:W-:-:S03]  /*11c00*/  VIADD R5, R0, 0x30 ;  /* 0x0000003000057836 */ /* 0x000fc60000000000 */
        /* <DEDUP_REMOVED lines=33> */
[----:B------:R-:W-:Y:S02]  /*11e20*/  @!P3 LDGSTS.E.BYPASS.LTC128B.128 [R10+0x17c00], desc[UR4][R6.64], !P2 ;  /* 0x17c00000060abfae */ /* 0x000fe4000d101d44 */
[----:B------:R-:W-:Y:S02]  /*11e30*/  ISETP.GE.AND P4, PT, R5, R2, PT ;  /* 0x000000020500720c */ /* 0x000fe40003f86270 */
[----:B------:R-:W0:Y:S04]  /*11e40*/  SHFL.IDX PT, R5, R4, 0x6, 0x181f ;  /* 0x00d81f0004057f89 */ /* 0x000e2800000e0000 */
[----:B------:R-:W-:Y:S04]  /*11e50*/  @!P3 LDGSTS.E.BYPASS.LTC128B.128 [R10+0x1bc00], desc[UR4][R6.64+0x80], !P1 ;  /* 0x1bc00080060abfae */ /* 0x000fe8000c901d44 */
[----:B------:R1:W-:Y:S04]  /*11e60*/  @!P3 LDGSTS.E.BYPASS.LTC128B.128 [R10+0x1fc00], desc[UR4][R6.64+0x100], !P0 ;  /* 0x1fc00100060abfae */ /* 0x0003e8000c101d44 */
[----:B-1----:R-:W1:Y:S01]  /*11e70*/  SHFL.IDX PT, R6, R3, 0x6, 0x181f ;  /* 0x00d81f0003067f89 */ /* 0x002e6200000e0000 */
        /* <DEDUP_REMOVED lines=8> */
[----:B------:R0:W2:Y:S02]  /*11f00*/  SHFL.IDX PT, R3, R4, 0x7, 0x181f ;  /* 0x00f81f0004037f89 */ /* 0x0000a400000e0000 */
.L_x_3586:
[----:B------:R-:W-:Y:S01]  /*11f10*/  VIADD R0, R0, 0x70 ;  /* 0x0000007000007836 */ /* 0x000fe20000000000 */
[----:B------:R-:W-:Y:S04]  /*11f20*/  BSSY B0, `(.L_x_3466) ;  /* 0x000000f000007945 */ /* 0x000fe80003800000 */
[----:B------:R-:W-:-:S13]  /*11f30*/  ISETP.GE.AND P3, PT, R0, R2, PT ;  /* 0x000000020000720c */ /* 0x000fda0003f66270 */
[----:B------:R-:W-:Y:S05]  /*11f40*/  @P3 BRA `(.L_x_3467) ;  /* 0x0000000000303947 */ /* 0x000fea0003800000 */
[----:B0-----:R-:W0:Y:S01]  /*11f50*/  S2R R4, SR_TID.X ;  /* 0x0000000000047919 */ /* 0x001e220000002100 */
[----:B------:R-:W-:Y:S01]  /*11f60*/  ULDC.64 UR4, c[0x0][0x208] ;  /* 0x0000820000047ab9 */ /* 0x000fe20000000a00 */
[----:B0-----:R-:W-:-:S05]  /*11f70*/  IMAD.SHL.U32 R4, R4, 0x8, RZ ;  /* 0x0000000804047824 */ /* 0x001fca00078e00ff */
[----:B------:R-:W-:-:S04]  /*11f80*/  LOP3.LUT R4, R4, 0x38, RZ, 0xc0, !PT ;  /* 0x0000003804047812 */ /* 0x000fc800078ec0ff */
[----:B--2---:R-:W-:-:S05]  /*11f90*/  LEA R2, P3, R4, R3, 0x1 ;  /* 0x0000000304027211 */ /* 0x004fca00078608ff */
[----:B-1----:R-:W-:-:S05]  /*11fa0*/  IMAD.X R3, RZ, RZ, R5, P3 ;  /* 0x000000ffff037224 */ /* 0x002fca00018e0605 */
[----:B------:R-:W-:Y:S01]  /*11fb0*/  @!PT LDS RZ, [RZ] ;  /* 0x00000000fffff984 */ /* 0x000fe20000000800 */
[----:B------:R-:W-:Y:S01]  /*11fc0*/  @!PT LDS RZ, [RZ] ;  /* 0x00000000fffff984 */ /* 0x000fe20000000800 */
[----:B------:R-:W-:Y:S01]  /*11fd0*/  @!PT LDS RZ, [RZ] ;  /* 0x00000000fffff984 */ /* 0x000fe20000000800 */
[----:B------:R3:W-:Y:S04]  /*11fe0*/  LDGSTS.E.BYPASS.LTC128B.128 [R10+0x18c00], desc[UR4][R2.64], !P2 ;  /* 0x18c00000020a7fae */ /* 0x0007e8000d101d44 */
[----:B------:R3:W-:Y:S04]  /*11ff0*/  LDGSTS.E.BYPASS.LTC128B.128 [R10+0x1cc00], desc[UR4][R2.64+0x80], !P1 ;  /* 0x1cc00080020a7fae */ /* 0x0007e8000c901d44 */
[----:B------:R3:W-:Y:S02]  /*12000*/  LDGSTS.E.BYPASS.LTC128B.128 [R10+0x20c00], desc[UR4][R2.64+0x100], !P0 ;  /* 0x20c00100020a7fae */ /* 0x0007e4000c101d44 */
.L_x_3467:
[----:B------:R-:W-:Y:S05]  /*12010*/  BSYNC B0 ;  /* 0x0000000000007941 */ /* 0x000fea0003800000 */
.L_x_3466:
[----:B------:R-:W-:Y:S01]  /*12020*/  NOP ;  /* 0x0000000000007918 */ /* 0x000fe20000000000 */
[----:B------:R-:W-:Y:S01]  /*12030*/  PLOP3.LUT P0, PT, PT, PT, PT, 0x80, 0x0 ;  /* 0x000000000000781c */ /* 0x000fe20003f0f070 */
[----:B0-----:R-:W-:-:S12]  /*12040*/  VIADD R6, R18, 0x36800 ;  /* 0x0003680012067836 */ /* 0x001fd80000000000 */
.L_x_3468:
        /* <DEDUP_REMOVED lines=18> */
.L_x_3587:
[----:B------:R-:W-:Y:S05]  /*12170*/  BSYNC B0 ;  /* 0x0000000000007941 */ /* 0x000fea0003800000 */
.L_x_3469:
        /* <DEDUP_REMOVED lines=55> */
.L_x_3477:
[----:B------:R-:W-:Y:S01]  /*124f0*/  IMAD R3, R9, 0x8, R18 ;  /* 0x0000000809037824 */ /* 0x000fe200078e0212 */
[----:B------:R-:W-:Y:S01]  /*12500*/  SHF.L.U32 R2, R13, 0x1f, RZ ;  /* 0x0000001f0d027819 */ /* 0x000fe200000006ff */
[----:B------:R-:W-:Y:S03]  /*12510*/  BSSY B3, `(.L_x_3478) ;  /* 0x0000003000037945 */ /* 0x000fe60003800000 */
[----:B------:R-:W1:Y:S02]  /*12520*/  SYNCS.PHASECHK.TRANS64.TRYWAIT P0, [R3+URZ+0x36840], R2 ;  /* 0x03684002030075a7 */ /* 0x000e64000800017f */
[----:B-1----:R-:W-:Y:S05]  /*12530*/  @!P0 BRA `(.L_x_3479) ;  /* 0x0000004800248947 */ /* 0x002fea0003800000 */
.L_x_3588:
[----:B------:R-:W-:Y:S05]  /*12540*/  BSYNC B3 ;  /* 0x0000000000037941 */ /* 0x000fea0003800000 */
.L_x_3478:
[----:B------:R-:W2:Y:S01]  /*12550*/  S2R R7, SR_TID.X ;  /* 0x0000000000077919 */ /* 0x000ea20000002100 */
[----:B------:R-:W-:Y:S01]  /*12560*/  BSSY B3, `(.L_x_3480) ;  /* 0x000000b000037945 */ /* 0x000fe20003800000 */
[----:B--2---:R-:W-:-:S04]  /*12570*/  LOP3.LUT R7, R7, 0x7f, RZ, 0xc0, !PT ;  /* 0x0000007f07077812 */ /* 0x004fc800078ec0ff */
[----:B------:R-:W-:-:S13]  /*12580*/  ISETP.NE.AND P1, PT, R7, RZ, PT ;  /* 0x000000ff0700720c */ /* 0x000fda0003f25270 */
[----:B------:R-:W-:Y:S05]  /*12590*/  @P1 BRA `(.L_x_3481) ;  /* 0x00000000001c1947 */ /* 0x000fea0003800000 */
[----:B------:R-:W2:Y:S01]  /*125a0*/  S2R R7, SR_TID.X ;  /* 0x0000000000077919 */ /* 0x000ea20000002100 */
[----:B-1----:R-:W-:-:S04]  /*125b0*/  IMAD.MOV.U32 R2, RZ, RZ, 0xa800 ;  /* 0x0000a800ff027424 */ /* 0x002fc800078e00ff */
[----:B------:R3:W-:Y:S01]  /*125c0*/  SYNCS.ARRIVE.TRANS64 RZ, [R3+URZ+0x36830], R2 ;  /* 0x0368300203ff79a7 */ /* 0x0007e2000800003f */
[----:B--2---:R-:W-:-:S04]  /*125d0*/  LOP3.LUT R7, R7, 0x1f, RZ, 0xc0, !PT ;  /* 0x0000001f07077812 */ /* 0x004fc800078ec0ff */
[----:B------:R-:W-:-:S13]  /*125e0*/  ISETP.NE.AND P0, PT, R7, RZ, PT ;  /* 0x000000ff0700720c */ /* 0x000fda0003f05270 */
[----:B---3--:R-:W-:Y:S05]  /*125f0*/  @!P0 BRA `(.L_x_3481) ;  /* 0x0000000000048947 */ /* 0x008fea0003800000 */
[----:B------:R-:W-:Y:S01]  /*12600*/  BPT.TRAP 0x1 ;  /* 0x000000040000795c */ /* 0x000fe20000300000 */
.L_x_3481:
[----:B------:R-:W-:Y:S05]  /*12610*/  BSYNC B3 ;  /* 0x0000000000037941 */ /* 0x000fea0003800000 */
.L_x_3480:
        /* <DEDUP_REMOVED lines=12> */
.L_x_3482:
        /* <DEDUP_REMOVED lines=16> */
.L_x_3483:
        /* <DEDUP_REMOVED lines=16> */
.L_x_3484:
        /* <DEDUP_REMOVED lines=10> */
[----:B------:R-:W2:Y:S01]  /*12980*/  LDL.LU R7, [R1+0x14] ;  /* 0x0000140001077983 */ /* 0x000ea20000300800 */
[----:B------:R-:W-:Y:S01]  /*12990*/  IMAD R3, R19, 0x8, R6 ;  /* 0x0000000813037824 */ /* 0x000fe200078e0206 */
[----:B------:R-:W-:Y:S01]  /*129a0*/  BSSY B3, `(.L_x_3485) ;  /* 0x0000004000037945 */ /* 0x000fe20003800000 */
[----:B--2---:R-:W-:-:S04]  /*129b0*/  SHF.L.U32 R2, R7, 0x1f, RZ ;  /* 0x0000001f07027819 */ /* 0x004fc800000006ff */
[----:B------:R-:W1:Y:S02]  /*129c0*/  SYNCS.PHASECHK.TRANS64.TRYWAIT P0, [R3+URZ+0x60], R2 ;  /* 0x00006002030075a7 */ /* 0x000e64000800017f */
[----:B-1----:R-:W-:Y:S05]  /*129d0*/  @!P0 BRA `(.L_x_3486) ;  /* 0x0000004400108947 */ /* 0x002fea0003800000 */
.L_x_3589:
[----:B------:R-:W-:Y:S05]  /*129e0*/  BSYNC B3 ;  /* 0x0000000000037941 */ /* 0x000fea0003800000 */
.L_x_3485:
[----:B------:R-:W-:Y:S01]  /*129f0*/  BSSY B3, `(.L_x_3487) ;  /* 0x000000c000037945 */ /* 0x000fe20003800000 */
[----:B0-----:R-:W-:Y:S02]  /*12a00*/  IMAD.MOV.U32 R10, RZ, RZ, 0x0 ;  /* 0x00000000ff0a7424 */ /* 0x001fe400078e00ff */
[----:B------:R-:W-:Y:S01]  /*12a10*/  IMAD.MOV.U32 R11, RZ, RZ, 0x14f00000 ;  /* 0x14f00000ff0b7424 */ /* 0x000fe200078e00ff */
[----:B------:R-:W-:Y:S06]  /*12a20*/  @P1 BRA `(.L_x_3488) ;  /* 0x0000000000201947 */ /* 0x000fec0003800000 */
[----:B------:R-:W0:Y:S01]  /*12a30*/  S2R R7, SR_TID.X ;  /* 0x0000000000077919 */ /* 0x000e220000002100 */
[----:B-1----:R-:W-:Y:S02]  /*12a40*/  IMAD R2, R19, 0x8, R18 ;  /* 0x0000000813027824 */ /* 0x002fe400078e0212 */
[----:B------:R-:W-:-:S04]  /*12a50*/  IMAD.MOV.U32 R3, RZ, RZ, 0xa800 ;  /* 0x0000a800ff037424 */ /* 0x000fc800078e00ff */
[----:B------:R2:W-:Y:S01]  /*12a60*/  SYNCS.ARRIVE.TRANS64 RZ, [R2+URZ+0x36850], R3 ;  /* 0x0368500302ff79a7 */ /* 0x0005e2000800003f */
[----:B0-----:R-:W-:-:S04]  /*12a70*/  LOP3.LUT R7, R7, 0x1f, RZ, 0xc0, !PT ;  /* 0x0000001f07077812 */ /* 0x001fc800078ec0ff */
[----:B------:R-:W-:-:S13]  /*12a80*/  ISETP.NE.AND P0, PT, R7, RZ, PT ;  /* 0x000000ff0700720c */ /* 0x000fda0003f05270 */
[----:B--2---:R-:W-:Y:S05]  /*12a90*/  @!P0 BRA `(.L_x_3488) ;  /* 0x0000000000048947 */ /* 0x004fea0003800000 */
[----:B------:R-:W-:Y:S01]  /*12aa0*/  BPT.TRAP 0x1 ;  /* 0x000000040000795c */ /* 0x000fe20000300000 */
.L_x_3488:
[----:B------:R-:W-:Y:S05]  /*12ab0*/  BSYNC B3 ;  /* 0x0000000000037941 */ /* 0x000fea0003800000 */
.L_x_3487:
[----:B------:R-:W2:Y:S04]  /*12ac0*/  LDL R8, [R1+0x18] ;  /* 0x0000180001087983 */ /* 0x000ea80000100800 */
[----:B------:R-:W2:Y:S01]  /*12ad0*/  LDL.LU R7, [R1+0x8] ;  /* 0x0000080001077983 */ /* 0x000ea20000300800 */
[----:B------:R-:W-:Y:S01]  /*12ae0*/  R2UR UR10, R14 ;  /* 0x000000000e0a72ca */ /* 0x000fe200000e0000 */
[C-C-:B-1----:R-:W-:Y:S01]  /*12af0*/  IMAD R3, R19.reuse, 0x8, R18.reuse ;  /* 0x0000000813037824 */ /* 0x142fe200078e0212 */
        /* <DEDUP_REMOVED lines=9> */
.L_x_3489:
        /* <DEDUP_REMOVED lines=15> */
.L_x_3490:
        /* <DEDUP_REMOVED lines=15> */
.L_x_3491:
        /* <DEDUP_REMOVED lines=12> */
.L_x_3476:
[----:B------:R-:W-:Y:S05]  /*12e30*/  BSYNC B1 ;  /* 0x0000000000017941 */ /* 0x000fea0003800000 */
.L_x_3475:
[----:B0-----:R-:W2:Y:S01]  /*12e40*/  LDL.LU R0, [R1+0x38] ;  /* 0x0000380001007983 */ /* 0x001ea20000300800 */
[----:B------:R-:W-:-:S03]  /*12e50*/  IMAD.MOV.U32 R19, RZ, RZ, R9 ;  /* 0x000000ffff137224 */ /* 0x000fc600078e0009 */
[----:B------:R0:W-:Y:S02]  /*12e60*/  STL [R1+0x14], R13 ;  /* 0x0000140d01007387 */ /* 0x0001e40000100800 */
[----:B0-2---:R-:W-:-:S07]  /*12e70*/  VIADD R0, R0, 0xfffffffd ;  /* 0xfffffffd00007836 */ /* 0x005fce0000000000 */
.L_x_3474:
[----:B------:R-:W-:Y:S05]  /*12e80*/  BSYNC B2 ;  /* 0x0000000000027941 */ /* 0x000fea0003800000 */
.L_x_3473:
[----:B------:R-:W-:Y:S01]  /*12e90*/  VIADD R12, R12, 0xfffffffe ;  /* 0xfffffffe0c0c7836 */ /* 0x000fe20000000000 */
[----:B------:R-:W-:-:S04]  /*12ea0*/  LOP3.LUT R4, RZ, R4, RZ, 0x33, !PT ;  /* 0x00000004ff047212 */ /* 0x000fc800078e33ff */
[----:B------:R-:W-:-:S13]  /*12eb0*/  ISETP.NE.AND P0, PT, R12, R4, PT ;  /* 0x000000040c00720c */ /* 0x000fda0003f05270 */
[----:B------:R-:W-:Y:S05]  /*12ec0*/  @!P0 BRA `(.L_x_3472) ;  /* 0x0000001400cc8947 */ /* 0x000fea0003800000 */
[----:B------:R-:W-:-:S07]  /*12ed0*/  IMAD.MOV.U32 R9, RZ, RZ, R17 ;  /* 0x000000ffff097224 */ /* 0x000fce00078e0011 */
.L_x_3526:
        /* <DEDUP_REMOVED lines=36> */
.L_x_3494:
[----:B------:R-:W-:Y:S01]  /*13120*/  IMAD R3, R4, 0x8, R18 ;  /* 0x0000000804037824 */ /* 0x000fe200078e0212 */
[----:B------:R-:W-:Y:S01]  /*13130*/  SHF.L.U32 R2, R5, 0x1f, RZ ;  /* 0x0000001f05027819 */ /* 0x000fe200000006ff */
[----:B------:R-:W-:Y:S03]  /*13140*/  BSSY B2, `(.L_x_3495) ;  /* 0x0000003000027945 */ /* 0x000fe60003800000 */
[----:B------:R-:W1:Y:S02]  /*13150*/  SYNCS.PHASECHK.TRANS64.TRYWAIT P0, [R3+URZ+0x36840], R2 ;  /* 0x03684002030075a7 */ /* 0x000e64000800017f */
[----:B-1----:R-:W-:Y:S05]  /*13160*/  @!P0 BRA `(.L_x_3496) ;  /* 0x0000003c00408947 */ /* 0x002fea0003800000 */
.L_x_3590:
[----:B------:R-:W-:Y:S05]  /*13170*/  BSYNC B2 ;  /* 0x0000000000027941 */ /* 0x000fea0003800000 */
.L_x_3495:
        /* <DEDUP_REMOVED lines=12> */
.L_x_3498:
[----:B------:R-:W-:Y:S05]  /*13240*/  BSYNC B2 ;  /* 0x0000000000027941 */ /* 0x000fea0003800000 */
.L_x_3497:
        /* <DEDUP_REMOVED lines=12> */
.L_x_3499:
        /* <DEDUP_REMOVED lines=16> */
.L_x_3500:
        /* <DEDUP_REMOVED lines=16> */
.L_x_3501:
        /* <DEDUP_REMOVED lines=16> */
.L_x_3591:
[----:B------:R-:W-:Y:S05]  /*13610*/  BSYNC B2 ;  /* 0x0000000000027941 */ /* 0x000fea0003800000 */
.L_x_3502:
        /* <DEDUP_REMOVED lines=11> */
.L_x_3505:
[----:B------:R-:W-:Y:S05]  /*136d0*/  BSYNC B2 ;  /* 0x0000000000027941 */ /* 0x000fea0003800000 */
.L_x_3504:
        /* <DEDUP_REMOVED lines=12> */
.L_x_3506:
        /* <DEDUP_REMOVED lines=15> */
.L_x_3507:
        /* <DEDUP_REMOVED lines=15> */
.L_x_3508:
        /* <DEDUP_REMOVED lines=12> */
.L_x_3493:
[----:B------:R-:W-:Y:S05]  /*13a40*/  BSYNC B1 ;  /* 0x0000000000017941 */ /* 0x000fea0003800000 */
.L_x_3492:
        /* <DEDUP_REMOVED lines=36> */
.L_x_3511:
[----:B------:R-:W-:Y:S01]  /*13c90*/  IMAD R2, R19, 0x8, R18 ;  /* 0x0000000813027824 */ /* 0x000fe200078e0212 */
[----:B------:R-:W-:Y:S01]  /*13ca0*/  SHF.L.U32 R3, R12, 0x1f, RZ ;  /* 0x0000001f0c037819 */ /* 0x000fe200000006ff */
[----:B------:R-:W-:Y:S03]  /*13cb0*/  BSSY B2, `(.L_x_3512) ;  /* 0x0000003000027945 */ /* 0x000fe60003800000 */
[----:B------:R-:W2:Y:S02]  /*13cc0*/  SYNCS.PHASECHK.TRANS64.TRYWAIT P0, [R2+URZ+0x36840], R3 ;  /* 0x03684003020075a7 */ /* 0x000ea4000800017f */
[----:B--2---:R-:W-:Y:S05]  /*13cd0*/  @!P0 BRA `(.L_x_3513) ;  /* 0x00000030008c8947 */ /* 0x004fea0003800000 */
.L_x_3592:
[----:B------:R-:W-:Y:S05]  /*13ce0*/  BSYNC B2 ;  /* 0x0000000000027941 */ /* 0x000fea0003800000 */
.L_x_3512:
        /* <DEDUP_REMOVED lines=12> */
.L_x_3515:
[----:B------:R-:W-:Y:S05]  /*13db0*/  BSYNC B2 ;  /* 0x0000000000027941 */ /* 0x000fea0003800000 */
.L_x_3514:
        /* <DEDUP_REMOVED lines=13> */
.L_x_3516:
        /* <DEDUP_REMOVED lines=16> */
.L_x_3517:
        /* <DEDUP_REMOVED lines=16> */
.L_x_3518:
        /* <DEDUP_REMOVED lines=15> */
.L_x_3593:
[----:B------:R-:W-:Y:S05]  /*14180*/  BSYNC B2 ;  /* 0x0000000000027941 */ /* 0x000fea0003800000 */
.L_x_3519:
[----:B------:R-:W-:Y:S01]  /*14190*/  BSSY B2, `(.L_x_3521) ;  /* 0x000000b000027945 */ /* 0x000fe20003800000 */
[----:B------:R-:W-:Y:S02]  /*141a0*/  IMAD.MOV.U32 R10, RZ, RZ, 0x0 ;  /* 0x00000000ff0a7424 */ /* 0x000fe400078e00ff */
[----:B------:R-:W-:Y:S01]  /*141b0*/  IMAD.MOV.U32 R11, RZ, RZ, 0x14f00000 ;  /* 0x14f00000ff0b7424 */ /* 0x000fe200078e00ff */
[----:B------:R-:W-:Y:S06]  /*141c0*/  @P1 BRA `(.L_x_3522) ;  /* 0x00000000001c1947 */ /* 0x000fec0003800000 */
[----:B------:R-:W1:Y:S02]  /*141d0*/  S2R R3, SR_TID.X ;  /* 0x0000000000037919 */ /* 0x000e640000002100 */
[----:B-1----:R-:W-:Y:S01]  /*141e0*/  LOP3.LUT R15, R3, 0x1f, RZ, 0xc0, !PT ;  /* 0x0000001f030f7812 */ /* 0x002fe200078ec0ff */
[----:B------:R-:W-:-:S03]  /*141f0*/  IMAD.MOV.U32 R3, RZ, RZ, 0xa800 ;  /* 0x0000a800ff037424 */ /* 0x000fc600078e00ff */
[----:B------:R-:W-:Y:S01]  /*14200*/  ISETP.NE.AND P0, PT, R15, RZ, PT ;  /* 0x000000ff0f00720c */ /* 0x000fe20003f05270 */
[----:B------:R1:W-:-:S12]  /*14210*/  SYNCS.ARRIVE.TRANS64 RZ, [R2+URZ+0x50], R3 ;  /* 0x0000500302ff79a7 */ /* 0x0003d8000800003f */
[----:B-1----:R-:W-:Y:S05]  /*14220*/  @!P0 BRA `(.L_x_3522) ;  /* 0x0000000000048947 */ /* 0x002fea0003800000 */
[----:B------:R-:W-:Y:S01]  /*14230*/  BPT.TRAP 0x1 ;  /* 0x000000040000795c */ /* 0x000fe20000300000 */
.L_x_3522:
[----:B------:R-:W-:Y:S05]  /*14240*/  BSYNC B2 ;  /* 0x0000000000027941 */ /* 0x000fea0003800000 */
.L_x_3521:
        /* <DEDUP_REMOVED lines=12> */
.L_x_3523:
        /* <DEDUP_REMOVED lines=15> */
.L_x_3524:
        /* <DEDUP_REMOVED lines=15> */
.L_x_3525:
        /* <DEDUP_REMOVED lines=12> */
.L_x_3510:
[----:B------:R-:W-:Y:S05]  /*145b0*/  BSYNC B1 ;  /* 0x0000000000017941 */ /* 0x000fea0003800000 */
.L_x_3509:
[----:B------:R-:W2:Y:S01]  /*145c0*/  LDL R2, [R1+0x28] ;  /* 0x0000280001027983 */ /* 0x000ea20000100800 */
[----:B------:R-:W-:Y:S01]  /*145d0*/  VIADD R0, R0, 0xfffffffe ;  /* 0xfffffffe00007836 */ /* 0x000fe20000000000 */
[----:B--2---:R-:W-:-:S13]  /*145e0*/  ISETP.GT.AND P0, PT, R7, R2, PT ;  /* 0x000000020700720c */ /* 0x004fda0003f04270 */
[----:B------:R-:W-:Y:S05]  /*145f0*/  @P0 BRA `(.L_x_3526) ;  /* 0xffffffe800380947 */ /* 0x000fea000383ffff */
.L_x_3472:
[----:B------:R-:W-:Y:S05]  /*14600*/  BSYNC B0 ;  /* 0x0000000000007941 */ /* 0x000fea0003800000 */
.L_x_3471:
        /* <DEDUP_REMOVED lines=19> */
.L_x_3528:
[----:B------:R-:W-:Y:S05]  /*14740*/  BSYNC B0 ;  /* 0x0000000000007941 */ /* 0x000fea0003800000 */
.L_x_3527:
        /* <DEDUP_REMOVED lines=11> */
.L_x_3594:
[----:B------:R-:W-:Y:S05]  /*14800*/  BSYNC B1 ;  /* 0x0000000000017941 */ /* 0x000fea0003800000 */
.L_x_3531:
        /* <DEDUP_REMOVED lines=9> */
.L_x_3534:
[----:B------:R-:W-:Y:S05]  /*148a0*/  BSYNC B1 ;  /* 0x0000000000017941 */ /* 0x000fea0003800000 */
.L_x_3533:
        /* <DEDUP_REMOVED lines=12> */
.L_x_3535:
        /* <DEDUP_REMOVED lines=15> */
.L_x_3536:
        /* <DEDUP_REMOVED lines=15> */
.L_x_3537:
        /* <DEDUP_REMOVED lines=10> */
.L_x_3530:
[----:B------:R-:W-:Y:S05]  /*14bf0*/  BSYNC B0 ;  /* 0x0000000000007941 */ /* 0x000fea0003800000 */
.L_x_3529:
[----:B------:R-:W2:Y:S01]  /*14c00*/  LDL.LU R4, [R1+0x14] ;  /* 0x0000140001047983 */ /* 0x000ea20000300800 */
[----:B------:R-:W-:-:S05]  /*14c10*/  VIADD R19, R19, 0x1 ;  /* 0x0000000113137836 */ /* 0x000fca0000000000 */
[----:B------:R-:W-:-:S04]  /*14c20*/  ISETP.NE.AND P0, PT, R19, 0x2, PT ;  /* 0x000000021300780c */ /* 0x000fc80003f05270 */
[----:B------:R-:W-:Y:S02]  /*14c30*/  SEL R0, RZ, 0x1, P0 ;  /* 0x00000001ff007807 */ /* 0x000fe40000000000 */
[----:B------:R-:W-:Y:S02]  /*14c40*/  SEL R19, R19, RZ, P0 ;  /* 0x000000ff13137207 */ /* 0x000fe40000000000 */
[----:B--2---:R-:W-:-:S05]  /*14c50*/  LOP3.LUT R4, R4, R0, RZ, 0x3c, !PT ;  /* 0x0000000004047212 */ /* 0x004fca00078e3cff */
[----:B------:R2:W-:Y:S02]  /*14c60*/  STL [R1+0x14], R4 ;  /* 0x0000140401007387 */ /* 0x0005e40000100800 */
.L_x_3451:
[----:B------:R-:W-:Y:S05]  /*14c70*/  BSYNC B7 ;  /* 0x0000000000077941 */ /* 0x000fea0003800000 */
.L_x_3449:
        /* <DEDUP_REMOVED lines=14> */
.L_x_3538:
[----:B------:R-:W3:Y:S01]  /*14d60*/  S2R R0, SR_TID.X ;  /* 0x0000000000007919 */ /* 0x000ee20000002100 */
[----:B------:R-:W-:Y:S01]  /*14d70*/  UMOV UR4, 0xffffffff ;  /* 0xffffffff00047882 */ /* 0x000fe20000000000 */
[----:B---3--:R-:W-:-:S04]  /*14d80*/  LOP3.LUT R16, R0, 0x1f, RZ, 0xc0, !PT ;  /* 0x0000001f00107812 */ /* 0x008fc800078ec0ff */
[----:B------:R-:W-:Y:S01]  /*14d90*/  ISETP.NE.AND P0, PT, R16, 0x1f, PT ;  /* 0x0000001f1000780c */ /* 0x000fe20003f05270 */
[----:B------:R-:W-:-:S12]  /*14da0*/  BRA.DIV UR4, `(.L_x_3540) ;  /* 0x0000002204947947 */ /* 0x000fd8000b800000 */
[----:B------:R-:W3:Y:S01]  /*14db0*/  LDL.LU R3, [R1] ;  /* 0x0000000001037983 */ /* 0x000ee20000300800 */
[----:B------:R-:W-:-:S03]  /*14dc0*/  ULDC UR4, c[0x0][0xc3c] ;  /* 0x00030f0000047ab9 */ /* 0x000fc60000000800 */
[----:B0-2---:R-:W2:Y:S01]  /*14dd0*/  LDL R4, [R1+0xc] ;  /* 0x00000c0001047983 */ /* 0x005ea20000100800 */
[----:B------:R-:W-:Y:S01]  /*14de0*/  ULDC.64 UR6, c[0x0][0x208] ;  /* 0x0000820000067ab9 */ /* 0x000fe20000000a00 */
[----:B---3--:R-:W-:Y:S02]  /*14df0*/  IMAD.MOV.U32 R10, RZ, RZ, R3 ;  /* 0x000000ffff0a7224 */ /* 0x008fe400078e0003 */
[----:B--2---:R-:W-:-:S05]  /*14e00*/  IMAD.IADD R0, R4, 0x1, R16 ;  /* 0x0000000104007824 */ /* 0x004fca00078e0210 */
[----:B------:R-:W-:-:S13]  /*14e10*/  ISETP.GE.OR P1, PT, R0, UR4, !P0 ;  /* 0x0000000400007c0c */ /* 0x000fda000c726670 */
[----:B------:R-:W0:Y:S08]  /*14e20*/  @!P1 LDC.64 R2, c[0x0][0xc80] ;  /* 0x00032000ff029b82 */ /* 0x000e300000000a00 */
[----:B-1----:R-:W1:Y:S01]  /*14e30*/  @!P1 LDC.64 R4, c[0x0][0xc78] ;  /* 0x00031e00ff049b82 */ /* 0x002e620000000a00 */
        /* <DEDUP_REMOVED lines=32> */
.L_x_3604:
[----:B------:R-:W-:Y:S02]  /*15040*/  ULDC UR4, c[0x0][0xc38] ;  /* 0x00030e0000047ab9 */ /* 0x000fe40000000800 */
[----:B------:R-:W-:-:S04]  /*15050*/  IMAD.U32 R3, RZ, RZ, UR4 ;  /* 0x00000004ff037e24 */ /* 0x000fc8000f8e00ff */
[----:B-1----:R-:W-:-:S04]  /*15060*/  IMAD R9, R9, R3, RZ ;  /* 0x0000000309097224 */ /* 0x002fc800078e02ff */
[----:B------:R-:W-:-:S05]  /*15070*/  IMAD.IADD R4, R8, 0x1, R9 ;  /* 0x0000000108047824 */ /* 0x000fca00078e0209 */
[----:B------:R-:W-:-:S13]  /*15080*/  ISETP.GT.AND P6, PT, R4, R0, PT ;  /* 0x000000000400720c */ /* 0x000fda0003fc4270 */
[----:B------:R-:W-:Y:S05]  /*15090*/  @P6 BRA `(.L_x_3541) ;  /* 0x0000000000b06947 */ /* 0x000fea0003800000 */
.L_x_3544:
        /* <DEDUP_REMOVED lines=38> */
.L_x_3612:
[----:B------:R-:W-:Y:S02]  /*15300*/  ULDC UR4, c[0x0][0xc38] ;  /* 0x00030e0000047ab9 */ /* 0x000fe40000000800 */
[----:B------:R-:W-:-:S04]  /*15310*/  IMAD.U32 R3, RZ, RZ, UR4 ;  /* 0x00000004ff037e24 */ /* 0x000fc8000f8e00ff */
[----:B-1----:R-:W-:-:S04]  /*15320*/  IMAD R9, R9, R3, RZ ;  /* 0x0000000309097224 */ /* 0x002fc800078e02ff */
[----:B------:R-:W-:-:S05]  /*15330*/  IMAD.IADD R4, R9, 0x1, R4 ;  /* 0x0000000109047824 */ /* 0x000fca00078e0204 */
[----:B------:R-:W-:-:S13]  /*15340*/  ISETP.GT.AND P6, PT, R4, R0, PT ;  /* 0x000000000400720c */ /* 0x000fda0003fc4270 */
[----:B------:R-:W-:Y:S05]  /*15350*/  @!P6 BRA `(.L_x_3544) ;  /* 0xfffffffc0050e947 */ /* 0x000fea000383ffff */
.L_x_3541:
[----:B------:R-:W-:Y:S01]  /*15360*/  IMAD.IADD R9, R4, 0x1, -R9 ;  /* 0x0000000104097824 */ /* 0x000fe200078e0a09 */
[----:B------:R-:W-:-:S03]  /*15370*/  UMOV UR4, 0xffffffff ;  /* 0xffffffff00047882 */ /* 0x000fc60000000000 */
[----:B------:R-:W-:-:S05]  /*15380*/  IMAD R4, R2, R3, R9 ;  /* 0x0000000302047224 */ /* 0x000fca00078e0209 */
[----:B------:R-:W-:Y:S01]  /*15390*/  ISETP.GT.AND P6, PT, R4, R0, PT ;  /* 0x000000000400720c */ /* 0x000fe20003fc4270 */
[----:B------:R-:W-:-:S12]  /*153a0*/  BRA.DIV UR4, `(.L_x_3545) ;  /* 0x00000026044c7947 */ /* 0x000fd8000b800000 */
[----:B------:R-:W-:-:S04]  /*153b0*/  VOTE.ANY R8, PT, !P6 ;  /* 0x0000000000087806 */ /* 0x000fc800070e0100 */
[----:B------:R-:W1:Y:S02]  /*153c0*/  POPC R4, R8 ;  /* 0x0000000800047309 */ /* 0x000e640000000000 */
[----:B-1----:R1:W2:Y:S04]  /*153d0*/  SHFL.IDX PT, R5, R5, R4, 0x1f ;  /* 0x00001f0405057589 */ /* 0x0022a800000e0000 */
[----:B------:R1:W3:Y:S02]  /*153e0*/  SHFL.IDX PT, R7, R7, R4, 0x1f ;  /* 0x00001f0407077589 */ /* 0x0002e400000e0000 */
.L_x_3617:
[----:B------:R-:W-:-:S13]  /*153f0*/  ISETP.NE.AND P0, PT, R8, RZ, PT ;  /* 0x000000ff0800720c */ /* 0x000fda0003f05270 */
[----:B------:R-:W-:Y:S05]  /*15400*/  @!P0 BRA `(.L_x_3546) ;  /* 0x0000000000148947 */ /* 0x000fea0003800000 */
[----:B------:R-:W-:Y:S01]  /*15410*/  UMOV UR4, 0xffffffff ;  /* 0xffffffff00047882 */ /* 0x000fe20000000000 */
[----:B------:R-:W-:Y:S02]  /*15420*/  VIADD R12, R4, 0xffffffff ;  /* 0xffffffff040c7836 */ /* 0x000fe40000000000 */
[----:B------:R-:W-:Y:S05]  /*15430*/  BRA.DIV UR4, `(.L_x_3547) ;  /* 0x0000002604847947 */ /* 0x000fea000b800000 */
[----:B0-----:R0:W4:Y:S02]  /*15440*/  SHFL.IDX PT, R2, R2, R12, 0x1f ;  /* 0x00001f0c02027589 */ /* 0x00112400000e0000 */
.L_x_3620:
[----:B----4-:R-:W-:-:S07]  /*15450*/  IMAD.MOV.U32 R6, RZ, RZ, R2 ;  /* 0x000000ffff067224 */ /* 0x010fce00078e0002 */
.L_x_3546:
[----:B------:R-:W4:Y:S01]  /*15460*/  LDL.LU R10, [R1+0xc] ;  /* 0x00000c00010a7983 */ /* 0x000f220000300800 */
[----:B------:R-:W-:Y:S01]  /*15470*/  IMAD R9, R6, R3, R9 ;  /* 0x0000000306097224 */ /* 0x000fe200078e0209 */
[----:B--2---:R-:W-:-:S03]  /*15480*/  IABS R6, R5 ;  /* 0x0000000500067213 */ /* 0x004fc60000000000 */
[----:B------:R-:W-:Y:S01]  /*15490*/  IMAD.IADD R0, R0, 0x1, -R9 ;  /* 0x0000000100007824 */ /* 0x000fe200078e0a09 */
[----:B0-----:R-:W0:Y:S01]  /*154a0*/  I2F.RP R2, R6 ;  /* 0x0000000600027306 */ /* 0x001e220000209400 */
[----:B------:R2:W-:Y:S02]  /*154b0*/  STL [R1], R9 ;  /* 0x0000000901007387 */ /* 0x0005e40000100800 */
[----:B--2---:R-:W-:-:S05]  /*154c0*/  IABS R9, R5 ;  /* 0x0000000500097213 */ /* 0x004fca0000000000 */
[----:B0-----:R-:W0:Y:S01]  /*154d0*/  MUFU.RCP R2, R2 ;  /* 0x0000000200027308 */ /* 0x001e220000001000 */
[----:B------:R-:W-:Y:S02]  /*154e0*/  IMAD.MOV R9, RZ, RZ, -R9 ;  /* 0x000000ffff097224 */ /* 0x000fe400078e0a09 */
[----:B0-----:R-:W-:-:S05]  /*154f0*/  VIADD R2, R2, 0xffffffe ;  /* 0x0ffffffe02027836 */ /* 0x001fca0000000000 */
[----:B------:R-:W0:Y:S02]  /*15500*/  F2I.FTZ.U32.TRUNC.NTZ R3, R2 ;  /* 0x0000000200037305 */ /* 0x000e24000021f000 */
[----:B0-----:R-:W-:-:S04]  /*15510*/  IMAD.MOV R2, RZ, RZ, -R3 ;  /* 0x000000ffff027224 */ /* 0x001fc800078e0a03 */
        /* <DEDUP_REMOVED lines=11> */
[----:B---3--:R-:W-:-:S04]  /*155d0*/  IABS R6, R7 ;  /* 0x0000000700067213 */ /* 0x008fc80000000000 */
        /* <DEDUP_REMOVED lines=32> */
[----:B----4-:R-:W-:Y:S02]  /*157e0*/  IMAD.IADD R10, R4, 0x1, R10 ;  /* 0x00000001040a7824 */ /* 0x010fe400078e020a */
[----:B-1----:R-:W-:Y:S02]  /*157f0*/  IMAD.IADD R4, R0, 0x1, -R5 ;  /* 0x0000000100047824 */ /* 0x002fe400078e0a05 */
[----:B------:R-:W-:-:S05]  /*15800*/  IMAD R0, R3, 0x10000, R2 ;  /* 0x0001000003007824 */ /* 0x000fca00078e0202 */
[----:B------:R0:W-:Y:S04]  /*15810*/  STL [R1+0x8], R0 ;  /* 0x0000080001007387 */ /* 0x0001e80000100800 */
[----:B------:R0:W-:Y:S04]  /*15820*/  STL [R1+0xc], R10 ;  /* 0x00000c0a01007387 */ /* 0x0001e80000100800 */
[----:B------:R0:W-:Y:S01]  /*15830*/  STL [R1+0x4], R4 ;  /* 0x0000040401007387 */ /* 0x0001e20000100800 */
[----:B------:R-:W-:Y:S05]  /*15840*/  BRA `(.L_x_3548) ;  /* 0x0000000000287947 */ /* 0x000fea0003800000 */
.L_x_3542:
        /* <DEDUP_REMOVED lines=10> */
.L_x_3548:
[----:B-1----:R-:W2:Y:S04]  /*158f0*/  LDL R3, [R1+0x8] ;  /* 0x0000080001037983 */ /* 0x002ea80000100800 */
[----:B------:R-:W3:Y:S04]  /*15900*/  LDL R2, [R1+0xc] ;  /* 0x00000c0001027983 */ /* 0x000ee80000100800 */
[----:B0-----:R-:W4:Y:S04]  /*15910*/  LDL R4, [R1] ;  /* 0x0000000001047983 */ /* 0x001f280000100800 */
[----:B------:R-:W4:Y:S01]  /*15920*/  LDL R5, [R1+0x4] ;  /* 0x0000040001057983 */ /* 0x000f220000100800 */
[----:B------:R-:W-:Y:S05]  /*15930*/  WARPSYNC.ALL ;  /* 0x0000000000007948 */ /* 0x000fea0003800000 */
[----:B------:R-:W0:Y:S02]  /*15940*/  S2R R0, SR_TID.X ;  /* 0x0000000000007919 */ /* 0x000e240000002100 */
[----:B0-----:R-:W-:Y:S01]  /*15950*/  LOP3.LUT R0, R0, 0x1f, RZ, 0xc0, !PT ;  /* 0x0000001f00007812 */ /* 0x001fe200078ec0ff */
[----:B------:R-:W-:Y:S03]  /*15960*/  BAR.SYNC.DEFER_BLOCKING 0x4, 0x180 ;  /* 0x0106000000007b1d */ /* 0x000fe60000010000 */
[----:B------:R-:W-:-:S13]  /*15970*/  ISETP.NE.AND P0, PT, R0, RZ, PT ;  /* 0x000000ff0000720c */ /* 0x000fda0003f05270 */
[----:B------:R-:W-:Y:S01]  /*15980*/  @!P0 MOV R0, 0x400 ;  /* 0x0000040000008802 */ /* 0x000fe20000000f00 */
[----:B--2---:R-:W-:Y:S02]  /*15990*/  IMAD.MOV.U32 R6, RZ, RZ, R3 ;  /* 0x000000ffff067224 */ /* 0x004fe400078e0003 */
[----:B------:R-:W0:Y:S01]  /*159a0*/  @!P0 S2R R3, SR_CgaCtaId ;  /* 0x0000000000038919 */ /* 0x000e220000008800 */
[----:B---3--:R-:W-:Y:S01]  /*159b0*/  IMAD.MOV.U32 R7, RZ, RZ, R2 ;  /* 0x000000ffff077224 */ /* 0x008fe200078e0002 */
[----:B0-----:R-:W-:-:S05]  /*159c0*/  @!P0 LEA R18, R3, R0, 0x18 ;  /* 0x0000000003128211 */ /* 0x001fca00078ec0ff */
[----:B----4-:R0:W-:Y:S01]  /*159d0*/  @!P0 STS.128 [R18+0x368d0], R4 ;  /* 0x0368d00412008388 */ /* 0x0101e20000000c00 */
[----:B------:R-:W-:Y:S06]  /*159e0*/  BAR.ARV 0x5, 0x180 ;  /* 0x0146000000007b1d */ /* 0x000fec0000002000 */
.L_x_3539:
[----:B------:R-:W2:Y:S01]  /*159f0*/  LDL R0, [R1+0xc] ;  /* 0x00000c0001007983 */ /* 0x000ea20000100800 */
[----:B------:R-:W-:Y:S02]  /*15a00*/  ULDC UR4, c[0x0][0xc3c] ;  /* 0x00030f0000047ab9 */ /* 0x000fe40000000800 */
[----:B--2---:R-:W-:-:S13]  /*15a10*/  ISETP.GE.AND P0, PT, R0, UR4, PT ;  /* 0x0000000400007c0c */ /* 0x004fda000bf06270 */
[----:B------:R-:W-:Y:S05]  /*15a20*/  @!P0 BRA `(.L_x_3549) ;  /* 0xffffffa400308947 */ /* 0x000fea000383ffff */
[----:B------:R-:W-:Y:S05]  /*15a30*/  BSYNC B8 ;  /* 0x0000000000087941 */ /* 0x000fea0003800000 */
.L_x_3443:
[----:B-1----:R-:W3:Y:S01]  /*15a40*/  LDL.LU R0, [R1+0x48] ;  /* 0x0000480001007983 */ /* 0x002ee20000300800 */
[----:B------:R-:W-:Y:S01]  /*15a50*/  BSSY B0, `(.L_x_3550) ;  /* 0x000000b000007945 */ /* 0x000fe20003800000 */
[----:B0-2---:R-:W0:Y:S01]  /*15a60*/  S2R R5, SR_CgaCtaId ;  /* 0x0000000000057919 */ /* 0x005e220000008800 */
        /* <DEDUP_REMOVED lines=9> */
.L_x_3621:
[----:B------:R-:W-:Y:S05]  /*15b00*/  BSYNC B0 ;  /* 0x0000000000007941 */ /* 0x000fea0003800000 */
.L_x_3550:
[----:B------:R-:W-:-:S03]  /*15b10*/  UMOV UR4, 0xffffffff ;  /* 0xffffffff00047882 */ /* 0x000fc60000000000 */
[----:B------:R-:W-:Y:S05]  /*15b20*/  BRA.DIV UR4, `(.L_x_3552) ;  /* 0x0000002204047947 */ /* 0x000fea000b800000 */
[----:B------:R-:W1:Y:S02]  /*15b30*/  S2R R2, SR_TID.X ;  /* 0x0000000000027919 */ /* 0x000e640000002100 */
[----:B-1----:R-:W-:-:S04]  /*15b40*/  SHF.R.U32.HI R2, RZ, 0x5, R2 ;  /* 0x00000005ff027819 */ /* 0x002fc80000011602 */
[----:B------:R-:W-:-:S05]  /*15b50*/  LOP3.LUT R2, R2, 0x3, RZ, 0xc0, !PT ;  /* 0x0000000302027812 */ /* 0x000fca00078ec0ff */
[----:B------:R1:W2:Y:S02]  /*15b60*/  SHFL.IDX PT, R14, R2, RZ, 0x1f ;  /* 0x00001fff020e7589 */ /* 0x0002a400000e0000 */
.L_x_3624:
[----:B--2---:R-:W-:Y:S01]  /*15b70*/  ISETP.NE.AND P0, PT, R14, RZ, PT ;  /* 0x000000ff0e00720c */ /* 0x004fe20003f05270 */
[----:B------:R-:W-:-:S12]  /*15b80*/  BSSY B0, `(.L_x_3553) ;  /* 0x0000027000007945 */ /* 0x000fd80003800000 */
[----:B------:R-:W-:Y:S05]  /*15b90*/  @P0 BRA `(.L_x_3554) ;  /* 0x0000000000940947 */ /* 0x000fea0003800000 */
[----:B------:R-:W-:-:S03]  /*15ba0*/  UMOV UR4, 0xffffffff ;  /* 0xffffffff00047882 */ /* 0x000fc60000000000 */
[----:B------:R-:W-:Y:S05]  /*15bb0*/  BRA.DIV UR4, `(.L_x_3555) ;  /* 0x0000002204147947 */ /* 0x000fea000b800000 */
[----:B------:R-:W-:-:S13]  /*15bc0*/  ELECT P6, URZ, PT ;  /* 0x00000000003f782f */ /* 0x000fda00038c0000 */
.L_x_3627:
        /* <DEDUP_REMOVED lines=8> */
.L_x_3556:
        /* <DEDUP_REMOVED lines=13> */
.L_x_3628:
[----:B------:R-:W1:Y:S02]  /*15d20*/  SYNCS.PHASECHK.TRANS64.TRYWAIT P0, [R7+URZ], R2 ;  /* 0x00000002070075a7 */ /* 0x000e64000800017f */
[----:B-1----:R-:W-:Y:S05]  /*15d30*/  @!P0 BRA `(.L_x_3558) ;  /* 0x0000001c00e88947 */ /* 0x002fea0003800000 */
.L_x_3629:
[----:B------:R-:W-:Y:S05]  /*15d40*/  @!P2 BRA `(.L_x_3559) ;  /* 0x000000000004a947 */ /* 0x000fea0003800000 */
[----:B------:R-:W-:Y:S01]  /*15d50*/  BPT.TRAP 0x1 ;  /* 0x000000040000795c */ /* 0x000fe20000300000 */
.L_x_3559:
[----:B------:R-:W-:-:S04]  /*15d60*/  VIADD R0, R0, 0x36860 ;  /* 0x0003686000007836 */ /* 0x000fc80000000000 */
[----:B------:R-:W-:-:S04]  /*15d70*/  IMAD R4, R19, 0x8, R0 ;  /* 0x0000000813047824 */ /* 0x000fc800078e0200 */
[----:B------:R-:W2:Y:S02]  /*15d80*/  SYNCS.PHASECHK.TRANS64.TRYWAIT P0, [R4+URZ], R5 ;  /* 0x00000005040075a7 */ /* 0x000ea4000800017f */
[----:B--2---:R-:W-:Y:S05]  /*15d90*/  @!P0 BRA `(.L_x_3560) ;  /* 0x0000001c00e48947 */ /* 0x004fea0003800000 */
.L_x_3630:
[----:B------:R-:W-:-:S07]  /*15da0*/  IMAD R3, R3, 0x8, R0 ;  /* 0x0000000803037824 */ /* 0x000fce00078e0200 */
.L_x_3561:
[----:B---3--:R3:W4:Y:S02]  /*15db0*/  SYNCS.PHASECHK.TRANS64.TRYWAIT P0, [R3+URZ], R2 ;  /* 0x00000002030075a7 */ /* 0x008724000800017f */
[----:B----4-:R-:W-:Y:S05]  /*15dc0*/  @!P0 NANOSLEEP.SYNCS 0x989680 ;  /* 0x009896800000895d */ /* 0x010fea0003900000 */
[----:B------:R-:W4:Y:S02]  /*15dd0*/  @!P0 SYNCS.PHASECHK.TRANS64 P0, [R3+URZ], R2 ;  /* 0x00000002030085a7 */ /* 0x000f24000800007f */
[----:B----4-:R-:W-:Y:S05]  /*15de0*/  @!P0 BRA `(.L_x_3561) ;  /* 0xfffffffc00f08947 */ /* 0x010fea000383ffff */
.L_x_3554:
[----:B------:R-:W-:Y:S05]  /*15df0*/  BSYNC B0 ;  /* 0x0000000000007941 */ /* 0x000fea0003800000 */
.L_x_3553:
[----:B------:R-:W-:Y:S05]  /*15e00*/  EXIT ;  /* 0x000000000000794d */ /* 0x000fea0003800000 */
.L_x_3394:
[----:B0-----:R0:W1:Y:S02]  /*15e10*/  SYNCS.PHASECHK.TRANS64.TRYWAIT P1, [R4+URZ+0x36800], R3 ;  /* 0x03680003040075a7 */ /* 0x001064000802017f */
[----:B-1----:R-:W-:Y:S05]  /*15e20*/  @!P1 NANOSLEEP.SYNCS 0x989680 ;  /* 0x009896800000995d */ /* 0x002fea0003900000 */
[----:B------:R-:W1:Y:S02]  /*15e30*/  @!P1 SYNCS.PHASECHK.TRANS64 P1, [R4+URZ+0x36800], R3 ;  /* 0x03680003040095a7 */ /* 0x000e64000802007f */
[----:B-1----:R-:W-:Y:S05]  /*15e40*/  @!P1 BRA `(.L_x_3394) ;  /* 0xfffffffc00f09947 */ /* 0x002fea000383ffff */
[----:B------:R-:W-:Y:S05]  /*15e50*/  BRA `(.L_x_3562) ;  /* 0xfffffec000287947 */ /* 0x000fea000383ffff */
.L_x_3398:
[----:B-1----:R1:W2:Y:S02]  /*15e60*/  SYNCS.PHASECHK.TRANS64.TRYWAIT P2, [R0+URZ+0x36830], R3 ;  /* 0x03683003000075a7 */ /* 0x0022a4000804017f */
[----:B--2---:R-:W-:Y:S05]  /*15e70*/  @!P2 NANOSLEEP.SYNCS 0x989680 ;  /* 0x009896800000a95d */ /* 0x004fea0003900000 */
[----:B------:R-:W2:Y:S02]  /*15e80*/  @!P2 SYNCS.PHASECHK.TRANS64 P2, [R0+URZ+0x36830], R3 ;  /* 0x036830030000a5a7 */ /* 0x000ea4000804007f */
[----:B--2---:R-:W-:Y:S05]  /*15e90*/  @!P2 BRA `(.L_x_3398) ;  /* 0xfffffffc00f0a947 */ /* 0x004fea000383ffff */
[----:B------:R-:W-:Y:S05]  /*15ea0*/  BRA `(.L_x_3397) ;  /* 0xfffffec0004c7947 */ /* 0x000fea000383ffff */
.L_x_3403:
[----:B-1----:R-:W-:-:S04]  /*15eb0*/  IMAD.U32 R3, RZ, RZ, UR60 ;  /* 0x0000003cff037e24 */ /* 0x002fc8000f8e00ff */
[----:B------:R1:W2:Y:S03]  /*15ec0*/  SYNCS.PHASECHK.TRANS64.TRYWAIT P2, [R3+URZ+0x36830], R2 ;  /* 0x03683002030075a7 */ /* 0x0002a6000804017f */
[----:B--2---:R-:W-:Y:S05]  /*15ed0*/  @!P2 NANOSLEEP.SYNCS 0x989680 ;  /* 0x009896800000a95d */ /* 0x004fea0003900000 */
[----:B------:R-:W2:Y:S02]  /*15ee0*/  @!P2 SYNCS.PHASECHK.TRANS64 P2, [R3+URZ+0x36830], R2 ;  /* 0x036830020300a5a7 */ /* 0x000ea4000804007f */
[----:B--2---:R-:W-:Y:S05]  /*15ef0*/  @!P2 BRA `(.L_x_3403) ;  /* 0xfffffffc00eca947 */ /* 0x004fea000383ffff */
[----:B------:R-:W-:Y:S05]  /*15f00*/  BRA `(.L_x_3402) ;  /* 0xffffff04002c7947 */ /* 0x000fea000383ffff */
.L_x_3407:
[----:B-1----:R-:W-:-:S04]  /*15f10*/  IMAD.U32 R2, RZ, RZ, UR10 ;  /* 0x0000000aff027e24 */ /* 0x002fc8000f8e00ff */
[----:B------:R1:W2:Y:S03]  /*15f20*/  SYNCS.PHASECHK.TRANS64.TRYWAIT P2, [R2+URZ+0x36850], R0 ;  /* 0x03685000020075a7 */ /* 0x0002a6000804017f */
[----:B--2---:R-:W-:Y:S05]  /*15f30*/  @!P2 NANOSLEEP.SYNCS 0x989680 ;  /* 0x009896800000a95d */ /* 0x004fea0003900000 */
[----:B------:R-:W2:Y:S02]  /*15f40*/  @!P2 SYNCS.PHASECHK.TRANS64 P2, [R2+URZ+0x36850], R0 ;  /* 0x036850000200a5a7 */ /* 0x000ea4000804007f */
[----:B--2---:R-:W-:Y:S05]  /*15f50*/  @!P2 BRA `(.L_x_3407) ;  /* 0xfffffffc00eca947 */ /* 0x004fea000383ffff */
[----:B------:R-:W-:Y:S05]  /*15f60*/  BRA `(.L_x_3406) ;  /* 0xffffff2c00047947 */ /* 0x000fea000383ffff */
.L_x_3412:
[----:B-1----:R1:W2:Y:S02]  /*15f70*/  SYNCS.PHASECHK.TRANS64.TRYWAIT P0, [R13+URZ+0x36850], R0 ;  /* 0x036850000d0075a7 */ /* 0x0022a4000800017f */
[----:B--2---:R-:W-:Y:S05]  /*15f80*/  @!P0 NANOSLEEP.SYNCS 0x989680 ;  /* 0x009896800000895d */ /* 0x004fea0003900000 */
[----:B------:R-:W2:Y:S02]  /*15f90*/  @!P0 SYNCS.PHASECHK.TRANS64 P0, [R13+URZ+0x36850], R0 ;  /* 0x036850000d0085a7 */ /* 0x000ea4000800007f */
[----:B--2---:R-:W-:Y:S05]  /*15fa0*/  @!P0 BRA `(.L_x_3412) ;  /* 0xfffffffc00f08947 */ /* 0x004fea000383ffff */
[----:B------:R-:W-:Y:S05]  /*15fb0*/  BRA `(.L_x_3411) ;  /* 0xffffff4400b47947 */ /* 0x000fea000383ffff */
.L_x_3457:
[----:B------:R-:W0:Y:S01]  /*15fc0*/  S2R R4, SR_TID.X ;  /* 0x0000000000047919 */ /* 0x000e220000002100 */
[----:B------:R-:W-:Y:S01]  /*15fd0*/  BSSY B0, `(.L_x_3563) ;  /* 0x000000a000007945 */ /* 0x000fe20003800000 */
[----:B------:R-:W-:Y:S02]  /*15fe0*/  IMAD.MOV.U32 R12, RZ, RZ, RZ ;  /* 0x000000ffff0c7224 */ /* 0x000fe400078e00ff */
[----:B--2---:R-:W-:Y:S02]  /*15ff0*/  IMAD.MOV.U32 R11, RZ, RZ, 0x1f ;  /* 0x0000001fff0b7424 */ /* 0x004fe400078e00ff */
[----:B------:R-:W-:Y:S01]  /*16000*/  IMAD.MOV.U32 R15, RZ, RZ, -0x1 ;  /* 0xffffffffff0f7424 */ /* 0x000fe200078e00ff */
[----:B0-----:R-:W-:-:S04]  /*16010*/  SHF.R.U32.HI R4, RZ, 0x5, R4 ;  /* 0x00000005ff047819 */ /* 0x001fc80000011604 */
[----:B------:R-:W-:-:S05]  /*16020*/  LOP3.LUT R4, R4, 0x3, RZ, 0xc0, !PT ;  /* 0x0000000304047812 */ /* 0x000fca00078ec0ff */
[----:B------:R-:W-:-:S07]  /*16030*/  IMAD.MOV.U32 R13, RZ, RZ, R4 ;  /* 0x000000ffff0d7224 */ /* 0x000fce00078e0004 */
[----:B------:R-:W-:Y:S05]  /*16040*/  WARPSYNC.COLLECTIVE R15, `(.L_x_3564) ;  /* 0x000000000f087348 */ /* 0x000fea0003c00000 */
[----:B------:R0:W1:Y:S02]  /*16050*/  SHFL.IDX P6, R14, R13, R12, R11 ;  /* 0x0000000c0d0e7389 */ /* 0x00006400000c000b */
[----:B01----:R-:W-:Y:S01]  /*16060*/  ENDCOLLECTIVE ;  /* 0x000000000000791b */ /* 0x003fe20003800000 */
.L_x_3564:
[----:B------:R-:W-:Y:S05]  /*16070*/  BSYNC B0 ;  /* 0x0000000000007941 */ /* 0x000fea0003800000 */
.L_x_3563:
[----:B------:R-:W-:Y:S05]  /*16080*/  BRA `(.L_x_3565) ;  /* 0xffffffac00587947 */ /* 0x000fea000383ffff */
.L_x_3459:
[----:B------:R-:W-:Y:S01]  /*16090*/  BSSY B0, `(.L_x_3566) ;  /* 0x0000006000007945 */ /* 0x000fe20003800000 */
[----:B------:R-:W-:-:S07]  /*160a0*/  IMAD.MOV.U32 R15, RZ, RZ, -0x1 ;  /* 0xffffffffff0f7424 */ /* 0x000fce00078e00ff */
[----:B0-2---:R-:W-:Y:S05]  /*160b0*/  WARPSYNC.COLLECTIVE R15, `(.L_x_3567) ;  /* 0x000000000f0c7348 */ /* 0x005fea0003c00000 */
[----:B------:R-:W-:Y:S02]  /*160c0*/  ELECT P6, UR62, PT ;  /* 0x00000000003e782f */ /* 0x000fe400038c0000 */
[----:B------:R-:W-:Y:S01]  /*160d0*/  MOV R14, UR62 ;  /* 0x0000003e000e7c02 */ /* 0x000fe20008000f00 */
[----:B0-2---:R-:W-:Y:S10]  /*160e0*/  ENDCOLLECTIVE ;  /* 0x000000000000791b */ /* 0x005ff40003800000 */
.L_x_3567:
[----:B------:R-:W-:Y:S05]  /*160f0*/  BSYNC B0 ;  /* 0x0000000000007941 */ /* 0x000fea0003800000 */
.L_x_3566:
[----:B------:R-:W-:Y:S05]  /*16100*/  BRA `(.L_x_3568) ;  /* 0xffffffac00647947 */ /* 0x000fea000383ffff */
.L_x_3461:
[----:B0-----:R0:W1:Y:S02]  /*16110*/  SYNCS.PHASECHK.TRANS64.TRYWAIT P0, [R0+URZ+0x36840], R2 ;  /* 0x03684002000075a7 */ /* 0x001064000800017f */
[----:B-1----:R-:W-:Y:S05]  /*16120*/  @!P0 NANOSLEEP.SYNCS 0x989680 ;  /* 0x009896800000895d */ /* 0x002fea0003900000 */
[----:B------:R-:W1:Y:S02]  /*16130*/  @!P0 SYNCS.PHASECHK.TRANS64 P0, [R0+URZ+0x36840], R2 ;  /* 0x03684002000085a7 */ /* 0x000e64000800007f */
[----:B-1----:R-:W-:Y:S05]  /*16140*/  @!P0 BRA `(.L_x_3461) ;  /* 0xfffffffc00f08947 */ /* 0x002fea000383ffff */
[----:B------:R-:W-:Y:S05]  /*16150*/  BRA `(.L_x_3569) ;  /* 0xffffffac00c87947 */ /* 0x000fea000383ffff */
.L_x_3465:
[----:B------:R0:W5:Y:S01]  /*16160*/  LDL.LU R9, [R1+0x44] ;  /* 0x0000440001097983 */ /* 0x0001620000300800 */
[----:B------:R-:W-:Y:S02]  /*16170*/  IMAD.MOV.U32 R13, RZ, RZ, R3 ;  /* 0x000000ffff0d7224 */ /* 0x000fe400078e0003 */
[----:B------:R-:W-:Y:S01]  /*16180*/  IMAD.MOV.U32 R12, RZ, RZ, RZ ;  /* 0x000000ffff0c7224 */ /* 0x000fe200078e00ff */
[----:B------:R-:W1:Y:S01]  /*16190*/  S2R R0, SR_TID.X ;  /* 0x0000000000007919 */ /* 0x000e620000002100 */
[----:B------:R-:W-:Y:S02]  /*161a0*/  IMAD.MOV.U32 R11, RZ, RZ, 0x181f ;  /* 0x0000181fff0b7424 */ /* 0x000fe400078e00ff */
[----:B------:R-:W-:-:S07]  /*161b0*/  IMAD.MOV.U32 R15, RZ, RZ, -0x1 ;  /* 0xffffffffff0f7424 */ /* 0x000fce00078e00ff */
[----:B01---5:R-:W-:Y:S05]  /*161c0*/  WARPSYNC.COLLECTIVE R15, `(.L_x_3570) ;  /* 0x000000000f087348 */ /* 0x023fea0003c00000 */
[----:B------:R2:W3:Y:S02]  /*161d0*/  SHFL.IDX P6, R14, R13, R12, R11 ;  /* 0x0000000c0d0e7389 */ /* 0x0004e400000c000b */
[----:B0123-5:R-:W-:Y:S01]  /*161e0*/  ENDCOLLECTIVE ;  /* 0x000000000000791b */ /* 0x02ffe20003800000 */
.L_x_3570:
[----:B------:R-:W-:Y:S02]  /*161f0*/  IMAD.MOV.U32 R13, RZ, RZ, R4 ;  /* 0x000000ffff0d7224 */ /* 0x000fe400078e0004 */
[----:B------:R-:W-:-:S07]  /*16200*/  IMAD.MOV.U32 R6, RZ, RZ, R14 ;  /* 0x000000ffff067224 */ /* 0x000fce00078e000e */
[----:B------:R-:W-:Y:S05]  /*16210*/  WARPSYNC.COLLECTIVE R15, `(.L_x_3571) ;  /* 0x000000000f087348 */ /* 0x000fea0003c00000 */
[----:B------:R0:W1:Y:S02]  /*16220*/  SHFL.IDX P6, R14, R13, R12, R11 ;  /* 0x0000000c0d0e7389 */ /* 0x00006400000c000b */
[----:B01----:R-:W-:Y:S01]  /*16230*/  ENDCOLLECTIVE ;  /* 0x000000000000791b */ /* 0x003fe20003800000 */
.L_x_3571:
[----:B------:R-:W-:Y:S01]  /*16240*/  ULDC.64 UR4, c[0x0][0x208] ;  /* 0x0000820000047ab9 */ /* 0x000fe20000000a00 */
[----:B------:R-:W-:Y:S02]  /*16250*/  IMAD.MOV.U32 R13, RZ, RZ, R3 ;  /* 0x000000ffff0d7224 */ /* 0x000fe400078e0003 */
[----:B------:R-:W-:Y:S02]  /*16260*/  IMAD.MOV.U32 R12, RZ, RZ, 0x1 ;  /* 0x00000001ff0c7424 */ /* 0x000fe400078e00ff */
[----:B------:R-:W-:Y:S02]  /*16270*/  IMAD.MOV.U32 R7, RZ, RZ, R14 ;  /* 0x000000ffff077224 */ /* 0x000fe400078e000e */
[----:B------:R-:W-:Y:S02]  /*16280*/  IMAD R2, R9, R8, RZ ;  /* 0x0000000809027224 */ /* 0x000fe400078e02ff */
[----:B------:R-:W0:Y:S01]  /*16290*/  S2R R9, SR_TID.X ;  /* 0x0000000000097919 */ /* 0x000e220000002100 */
[----:B------:R-:W-:-:S05]  /*162a0*/  IMAD.SHL.U32 R8, R0, 0x8, RZ ;  /* 0x0000000800087824 */ /* 0x000fca00078e00ff */
[----:B------:R-:W-:Y:S02]  /*162b0*/  LOP3.LUT R8, R8, 0x38, RZ, 0xc0, !PT ;  /* 0x0000003808087812 */ /* 0x000fe400078ec0ff */
[----:B0-----:R-:W-:-:S04]  /*162c0*/  LOP3.LUT R9, R9, 0x7f, RZ, 0xc0, !PT ;  /* 0x0000007f09097812 */ /* 0x001fc800078ec0ff */
[----:B------:R-:W-:-:S05]  /*162d0*/  SHF.R.U32.HI R9, RZ, 0x3, R9 ;  /* 0x00000003ff097819 */ /* 0x000fca0000011609 */
[----:B------:R-:W-:-:S04]  /*162e0*/  IMAD.IADD R0, R9, 0x1, R5 ;  /* 0x0000000109007824 */ /* 0x000fc800078e0205 */
[C---:B------:R-:W-:Y:S01]  /*162f0*/  VIADD R5, R0.reuse, 0x10 ;  /* 0x0000001000057836 */ /* 0x040fe20000000000 */
[----:B------:R-:W-:-:S13]  /*16300*/  ISETP.GE.AND P3, PT, R0, R2, PT ;  /* 0x000000020000720c */ /* 0x000fda0003f66270 */
        /* <DEDUP_REMOVED lines=15> */
.L_x_3572:
[----:B------:R-:W-:Y:S02]  /*16400*/  IMAD.MOV.U32 R13, RZ, RZ, R4 ;  /* 0x000000ffff0d7224 */ /* 0x000fe400078e0004 */
[----:B------:R-:W-:-:S07]  /*16410*/  IMAD.MOV.U32 R9, RZ, RZ, R14 ;  /* 0x000000ffff097224 */ /* 0x000fce00078e000e */
[----:B------:R-:W-:Y:S05]  /*16420*/  WARPSYNC.COLLECTIVE R15, `(.L_x_3573) ;  /* 0x000000000f087348 */ /* 0x000fea0003c00000 */
[----:B------:R0:W1:Y:S02]  /*16430*/  SHFL.IDX P6, R14, R13, R12, R11 ;  /* 0x0000000c0d0e7389 */ /* 0x00006400000c000b */
[----:B01----:R-:W-:Y:S01]  /*16440*/  ENDCOLLECTIVE ;  /* 0x000000000000791b */ /* 0x003fe20003800000 */
.L_x_3573:
[----:B------:R-:W-:Y:S01]  /*16450*/  ULDC.64 UR4, c[0x0][0x208] ;  /* 0x0000820000047ab9 */ /* 0x000fe20000000a00 */
[----:B------:R-:W-:Y:S02]  /*16460*/  IMAD.MOV.U32 R13, RZ, RZ, R3 ;  /* 0x000000ffff0d7224 */ /* 0x000fe400078e0003 */
[----:B------:R-:W-:Y:S02]  /*16470*/  IMAD.MOV.U32 R12, RZ, RZ, 0x2 ;  /* 0x00000002ff0c7424 */ /* 0x000fe400078e00ff */
[----:B------:R-:W-:-:S05]  /*16480*/  IMAD.MOV.U32 R5, RZ, RZ, R14 ;  /* 0x000000ffff057224 */ /* 0x000fca00078e000e */
[----:B------:R-:W-:-:S05]  /*16490*/  @!P3 LEA R8, P5, R8, R5, 0x1 ;  /* 0x000000050808b211 */ /* 0x000fca00078a08ff */
[----:B------:R-:W-:Y:S02]  /*164a0*/  @!P3 IMAD.X R5, RZ, RZ, R9, P5 ;  /* 0x000000ffff05b224 */ /* 0x000fe400028e0609 */
[----:B------:R-:W-:Y:S01]  /*164b0*/  @!P3 IMAD.MOV.U32 R6, RZ, RZ, R8 ;  /* 0x000000ffff06b224 */ /* 0x000fe200078e0008 */
[----:B------:R-:W0:Y:S01]  /*164c0*/  S2R R9, SR_TID.X ;  /* 0x0000000000097919 */ /* 0x000e220000002100 */
[----:B------:R-:W-:Y:S02]  /*164d0*/  @!P3 IMAD.MOV.U32 R7, RZ, RZ, R5 ;  /* 0x000000ffff07b224 */ /* 0x000fe400078e0005 */
[----:B------:R-:W-:-:S03]  /*164e0*/  VIADD R5, R0, 0x20 ;  /* 0x0000002000057836 */ /* 0x000fc60000000000 */
[----:B------:R-:W-:Y:S01]  /*164f0*/  @!PT LDS RZ, [RZ] ;  /* 0x00000000fffff984 */ /* 0x000fe20000000800 */
[----:B------:R-:W-:Y:S01]  /*16500*/  @!PT LDS RZ, [RZ] ;  /* 0x00000000fffff984 */ /* 0x000fe20000000800 */
[----:B------:R-:W-:Y:S01]  /*16510*/  @!PT LDS RZ, [RZ] ;  /* 0x00000000fffff984 */ /* 0x000fe20000000800 */
[----:B------:R1:W-:Y:S04]  /*16520*/  @!P3 LDGSTS.E.BYPASS.LTC128B.128 [R10+0x15c00], desc[UR4][R6.64], !P2 ;  /* 0x15c00000060abfae */ /* 0x0003e8000d101d44 */
[----:B------:R1:W-:Y:S04]  /*16530*/  @!P3 LDGSTS.E.BYPASS.LTC128B.128 [R10+0x19c00], desc[UR4][R6.64+0x80], !P1 ;  /* 0x19c00080060abfae */ /* 0x0003e8000c901d44 */
[----:B------:R1:W-:Y:S01]  /*16540*/  @!P3 LDGSTS.E.BYPASS.LTC128B.128 [R10+0x1dc00], desc[UR4][R6.64+0x100], !P0 ;  /* 0x1dc00100060abfae */ /* 0x0003e2000c101d44 */
[----:B------:R-:W-:-:S13]  /*16550*/  ISETP.GE.AND P3, PT, R5, R2, PT ;  /* 0x000000020500720c */ /* 0x000fda0003f66270 */
[----:B01----:R-:W-:Y:S05]  /*16560*/  WARPSYNC.COLLECTIVE R15, `(.L_x_3574) ;  /* 0x000000000f087348 */ /* 0x003fea0003c00000 */
[----:B------:R2:W3:Y:S02]  /*16570*/  SHFL.IDX P6, R14, R13, R12, R11 ;  /* 0x0000000c0d0e7389 */ /* 0x0004e400000c000b */
[----:B0123--:R-:W-:Y:S01]  /*16580*/  ENDCOLLECTIVE ;  /* 0x000000000000791b */ /* 0x00ffe20003800000 */
.L_x_3574:
[----:B------:R-:W-:Y:S02]  /*16590*/  IMAD.MOV.U32 R13, RZ, RZ, R4 ;  /* 0x000000ffff0d7224 */ /* 0x000fe400078e0004 */
[----:B------:R-:W-:-:S05]  /*165a0*/  IMAD.SHL.U32 R9, R9, 0x8, RZ ;  /* 0x0000000809097824 */ /* 0x000fca00078e00ff */
[----:B------:R-:W-:Y:S01]  /*165b0*/  LOP3.LUT R9, R9, 0x38, RZ, 0xc0, !PT ;  /* 0x0000003809097812 */ /* 0x000fe200078ec0ff */
[----:B------:R-:W-:-:S07]  /*165c0*/  IMAD.MOV.U32 R8, RZ, RZ, R14 ;  /* 0x000000ffff087224 */ /* 0x000fce00078e000e */
[----:B------:R-:W-:Y:S05]  /*165d0*/  WARPSYNC.COLLECTIVE R15, `(.L_x_3575) ;  /* 0x000000000f087348 */ /* 0x000fea0003c00000 */
[----:B------:R0:W1:Y:S02]  /*165e0*/  SHFL.IDX P6, R14, R13, R12, R11 ;  /* 0x0000000c0d0e7389 */ /* 0x00006400000c000b */
[----:B01----:R-:W-:Y:S01]  /*165f0*/  ENDCOLLECTIVE ;  /* 0x000000000000791b */ /* 0x003fe20003800000 */
.L_x_3575:
        /* <DEDUP_REMOVED lines=19> */
.L_x_3576:
[----:B------:R-:W-:Y:S02]  /*16730*/  IMAD.MOV.U32 R13, RZ, RZ, R4 ;  /* 0x000000ffff0d7224 */ /* 0x000fe400078e0004 */
[----:B------:R-:W-:-:S07]  /*16740*/  IMAD.MOV.U32 R6, RZ, RZ, R14 ;  /* 0x000000ffff067224 */ /* 0x000fce00078e000e */
[----:B------:R-:W-:Y:S05]  /*16750*/  WARPSYNC.COLLECTIVE R15, `(.L_x_3577) ;  /* 0x000000000f087348 */ /* 0x000fea0003c00000 */
[----:B------:R0:W1:Y:S02]  /*16760*/  SHFL.IDX P6, R14, R13, R12, R11 ;  /* 0x0000000c0d0e7389 */ /* 0x00006400000c000b */
[----:B01----:R-:W-:Y:S01]  /*16770*/  ENDCOLLECTIVE ;  /* 0x000000000000791b */ /* 0x003fe20003800000 */
.L_x_3577:
        /* <DEDUP_REMOVED lines=19> */
.L_x_3578:
[----:B------:R-:W-:Y:S02]  /*168b0*/  IMAD.MOV.U32 R13, RZ, RZ, R4 ;  /* 0x000000ffff0d7224 */ /* 0x000fe400078e0004 */
[----:B------:R-:W-:-:S07]  /*168c0*/  IMAD.MOV.U32 R6, RZ, RZ, R14 ;  /* 0x000000ffff067224 */ /* 0x000fce00078e000e */
[----:B------:R-:W-:Y:S05]  /*168d0*/  WARPSYNC.COLLECTIVE R15, `(.L_x_3579) ;  /* 0x000000000f087348 */ /* 0x000fea0003c00000 */
[----:B------:R0:W1:Y:S02]  /*168e0*/  SHFL.IDX P6, R14, R13, R12, R11 ;  /* 0x0000000c0d0e7389 */ /* 0x00006400000c000b */
[----:B01----:R-:W-:Y:S01]  /*168f0*/  ENDCOLLECTIVE ;  /* 0x000000000000791b */ /* 0x003fe20003800000 */
.L_x_3579:
        /* <DEDUP_REMOVED lines=19> */
.L_x_3580:
[----:B------:R-:W-:Y:S02]  /*16a30*/  IMAD.MOV.U32 R13, RZ, RZ, R4 ;  /* 0x000000ffff0d7224 */ /* 0x000fe400078e0004 */
[----:B------:R-:W-:-:S07]  /*16a40*/  IMAD.MOV.U32 R6, RZ, RZ, R14 ;  /* 0x000000ffff067224 */ /* 0x000fce00078e000e */
[----:B------:R-:W-:Y:S05]  /*16a50*/  WARPSYNC.COLLECTIVE R15, `(.L_x_3581) ;  /* 0x000000000f087348 */ /* 0x000fea0003c00000 */
[----:B------:R0:W1:Y:S02]  /*16a60*/  SHFL.IDX P6, R14, R13, R12, R11 ;  /* 0x0000000c0d0e7389 */ /* 0x00006400000c000b */
[----:B01----:R-:W-:Y:S01]  /*16a70*/  ENDCOLLECTIVE ;  /* 0x000000000000791b */ /* 0x003fe20003800000 */
.L_x_3581:
        /* <DEDUP_REMOVED lines=17> */
.L_x_3582:
[----:B------:R-:W-:-:S05]  /*16b90*/  VIADD R7, R0, 0x60 ;  /* 0x0000006000077836 */ /* 0x000fca0000000000 */
[----:B------:R-:W-:Y:S01]  /*16ba0*/  ISETP.GE.AND P4, PT, R7, R2, PT ;  /* 0x000000020700720c */ /* 0x000fe20003f86270 */
[----:B------:R-:W-:Y:S02]  /*16bb0*/  IMAD.MOV.U32 R13, RZ, RZ, R4 ;  /* 0x000000ffff0d7224 */ /* 0x000fe400078e0004 */
[----:B------:R-:W-:-:S10]  /*16bc0*/  IMAD.MOV.U32 R6, RZ, RZ, R14 ;  /* 0x000000ffff067224 */ /* 0x000fd400078e000e */
[----:B------:R-:W-:Y:S05]  /*16bd0*/  WARPSYNC.COLLECTIVE R15, `(.L_x_3583) ;  /* 0x000000000f087348 */ /* 0x000fea0003c00000 */
[----:B------:R0:W1:Y:S02]  /*16be0*/  SHFL.IDX P6, R14, R13, R12, R11 ;  /* 0x0000000c0d0e7389 */ /* 0x00006400000c000b */
[----:B01----:R-:W-:Y:S01]  /*16bf0*/  ENDCOLLECTIVE ;  /* 0x000000000000791b */ /* 0x003fe20003800000 */
.L_x_3583:
        /* <DEDUP_REMOVED lines=17> */
.L_x_3584:
[----:B------:R-:W-:Y:S02]  /*16d10*/  IMAD.MOV.U32 R13, RZ, RZ, R4 ;  /* 0x000000ffff0d7224 */ /* 0x000fe400078e0004 */
[----:B------:R-:W-:-:S07]  /*16d20*/  IMAD.MOV.U32 R5, RZ, RZ, R14 ;  /* 0x000000ffff057224 */ /* 0x000fce00078e000e */
[----:B------:R-:W-:Y:S05]  /*16d30*/  WARPSYNC.COLLECTIVE R15, `(.L_x_3585) ;  /* 0x000000000f087348 */ /* 0x000fea0003c00000 */
[----:B------:R0:W1:Y:S02]  /*16d40*/  SHFL.IDX P6, R14, R13, R12, R11 ;  /* 0x0000000c0d0e7389 */ /* 0x00006400000c000b */
[----:B01----:R-:W-:Y:S01]  /*16d50*/  ENDCOLLECTIVE ;  /* 0x000000000000791b */ /* 0x003fe20003800000 */
.L_x_3585:
[----:B------:R-:W-:Y:S01]  /*16d60*/  IMAD.MOV.U32 R3, RZ, RZ, R14 ;  /* 0x000000ffff037224 */ /* 0x000fe200078e000e */
[----:B------:R-:W-:Y:S06]  /*16d70*/  BRA `(.L_x_3586) ;  /* 0xffffffb000647947 */ /* 0x000fec000383ffff */
.L_x_3470:
[----:B0-----:R0:W3:Y:S02]  /*16d80*/  SYNCS.PHASECHK.TRANS64.TRYWAIT P0, [R18+URZ+0x36820], R0 ;  /* 0x03682000120075a7 */ /* 0x0010e4000800017f */
[----:B---3--:R-:W-:Y:S05]  /*16d90*/  @!P0 NANOSLEEP.SYNCS 0x989680 ;  /* 0x009896800000895d */ /* 0x008fea0003900000 */
[----:B------:R-:W3:Y:S02]  /*16da0*/  @!P0 SYNCS.PHASECHK.TRANS64 P0, [R18+URZ+0x36820], R0 ;  /* 0x03682000120085a7 */ /* 0x000ee4000800007f */
[----:B---3--:R-:W-:Y:S05]  /*16db0*/  @!P0 BRA `(.L_x_3470) ;  /* 0xfffffffc00f08947 */ /* 0x008fea000383ffff */
[----:B------:R-:W-:Y:S05]  /*16dc0*/  BRA `(.L_x_3587) ;  /* 0xffffffb000e87947 */ /* 0x000fea000383ffff */
.L_x_3479:
[----:B-1----:R1:W2:Y:S02]  /*16dd0*/  SYNCS.PHASECHK.TRANS64.TRYWAIT P0, [R3+URZ+0x36840], R2 ;  /* 0x03684002030075a7 */ /* 0x0022a4000800017f */
[----:B--2---:R-:W-:Y:S05]  /*16de0*/  @!P0 NANOSLEEP.SYNCS 0x989680 ;  /* 0x009896800000895d */ /* 0x004fea0003900000 */
[----:B------:R-:W2:Y:S02]  /*16df0*/  @!P0 SYNCS.PHASECHK.TRANS64 P0, [R3+URZ+0x36840], R2 ;  /* 0x03684002030085a7 */ /* 0x000ea4000800007f */
[----:B--2---:R-:W-:Y:S05]  /*16e00*/  @!P0 BRA `(.L_x_3479) ;  /* 0xfffffffc00f08947 */ /* 0x004fea000383ffff */
[----:B------:R-:W-:Y:S05]  /*16e10*/  BRA `(.L_x_3588) ;  /* 0xffffffb400c87947 */ /* 0x000fea000383ffff */
.L_x_3486:
[----:B-1----:R1:W2:Y:S02]  /*16e20*/  SYNCS.PHASECHK.TRANS64.TRYWAIT P0, [R3+URZ+0x60], R2 ;  /* 0x00006002030075a7 */ /* 0x0022a4000800017f */
[----:B--2---:R-:W-:Y:S05]  /*16e30*/  @!P0 NANOSLEEP.SYNCS 0x989680 ;  /* 0x009896800000895d */ /* 0x004fea0003900000 */
[----:B------:R-:W2:Y:S02]  /*16e40*/  @!P0 SYNCS.PHASECHK.TRANS64 P0, [R3+URZ+0x60], R2 ;  /* 0x00006002030085a7 */ /* 0x000ea4000800007f */
[----:B--2---:R-:W-:Y:S05]  /*16e50*/  @!P0 BRA `(.L_x_3486) ;  /* 0xfffffffc00f08947 */ /* 0x004fea000383ffff */
[----:B------:R-:W-:Y:S05]  /*16e60*/  BRA `(.L_x_3589) ;  /* 0xffffffb800dc7947 */ /* 0x000fea000383ffff */
.L_x_3496:
[----:B-1----:R1:W2:Y:S02]  /*16e70*/  SYNCS.PHASECHK.TRANS64.TRYWAIT P0, [R3+URZ+0x36840], R2 ;  /* 0x03684002030075a7 */ /* 0x0022a4000800017f */
[----:B--2---:R-:W-:Y:S05]  /*16e80*/  @!P0 NANOSLEEP.SYNCS 0x989680 ;  /* 0x009896800000895d */ /* 0x004fea0003900000 */
[----:B------:R-:W2:Y:S02]  /*16e90*/  @!P0 SYNCS.PHASECHK.TRANS64 P0, [R3+URZ+0x36840], R2 ;  /* 0x03684002030085a7 */ /* 0x000ea4000800007f */
[----:B--2---:R-:W-:Y:S05]  /*16ea0*/  @!P0 BRA `(.L_x_3496) ;  /* 0xfffffffc00f08947 */ /* 0x004fea000383ffff */
[----:B------:R-:W-:Y:S05]  /*16eb0*/  BRA `(.L_x_3590) ;  /* 0xffffffc000ac7947 */ /* 0x000fea000383ffff */
.L_x_3503:
[----:B0-----:R0:W1:Y:S02]  /*16ec0*/  SYNCS.PHASECHK.TRANS64.TRYWAIT P0, [R2+URZ+0x60], R3 ;  /* 0x00006003020075a7 */ /* 0x001064000800017f */
[----:B-1----:R-:W-:Y:S05]  /*16ed0*/  @!P0 NANOSLEEP.SYNCS 0x989680 ;  /* 0x009896800000895d */ /* 0x002fea0003900000 */
[----:B------:R-:W1:Y:S02]  /*16ee0*/  @!P0 SYNCS.PHASECHK.TRANS64 P0, [R2+URZ+0x60], R3 ;  /* 0x00006003020085a7 */ /* 0x000e64000800007f */
[----:B-1----:R-:W-:Y:S05]  /*16ef0*/  @!P0 BRA `(.L_x_3503) ;  /* 0xfffffffc00f08947 */ /* 0x002fea000383ffff */
[----:B------:R-:W-:Y:S05]  /*16f00*/  BRA `(.L_x_3591) ;  /* 0xffffffc400c07947 */ /* 0x000fea000383ffff */
.L_x_3513:
[----:B--2---:R2:W3:Y:S02]  /*16f10*/  SYNCS.PHASECHK.TRANS64.TRYWAIT P0, [R2+URZ+0x36840], R3 ;  /* 0x03684003020075a7 */ /* 0x0044e4000800017f */
[----:B---3--:R-:W-:Y:S05]  /*16f20*/  @!P0 NANOSLEEP.SYNCS 0x989680 ;  /* 0x009896800000895d */ /* 0x008fea0003900000 */
[----:B------:R-:W3:Y:S02]  /*16f30*/  @!P0 SYNCS.PHASECHK.TRANS64 P0, [R2+URZ+0x36840], R3 ;  /* 0x03684003020085a7 */ /* 0x000ee4000800007f */
[----:B---3--:R-:W-:Y:S05]  /*16f40*/  @!P0 BRA `(.L_x_3513) ;  /* 0xfffffffc00f08947 */ /* 0x008fea000383ffff */
[----:B------:R-:W-:Y:S05]  /*16f50*/  BRA `(.L_x_3592) ;  /* 0xffffffcc00607947 */ /* 0x000fea000383ffff */
.L_x_3520:
[----:B0-----:R0:W1:Y:S02]  /*16f60*/  SYNCS.PHASECHK.TRANS64.TRYWAIT P0, [R2+URZ+0x60], R5 ;  /* 0x00006005020075a7 */ /* 0x001064000800017f */
[----:B-1----:R-:W-:Y:S05]  /*16f70*/  @!P0 NANOSLEEP.SYNCS 0x989680 ;  /* 0x009896800000895d */ /* 0x002fea0003900000 */
[----:B------:R-:W1:Y:S02]  /*16f80*/  @!P0 SYNCS.PHASECHK.TRANS64 P0, [R2+URZ+0x60], R5 ;  /* 0x00006005020085a7 */ /* 0x000e64000800007f */
[----:B-1----:R-:W-:Y:S05]  /*16f90*/  @!P0 BRA `(.L_x_3520) ;  /* 0xfffffffc00f08947 */ /* 0x002fea000383ffff */
[----:B------:R-:W-:Y:S05]  /*16fa0*/  BRA `(.L_x_3593) ;  /* 0xffffffd000747947 */ /* 0x000fea000383ffff */
.L_x_3532:
[----:B--2---:R2:W3:Y:S02]  /*16fb0*/  SYNCS.PHASECHK.TRANS64.TRYWAIT P0, [R0+URZ+0x36860], R2 ;  /* 0x03686002000075a7 */ /* 0x0044e4000800017f */
[----:B---3--:R-:W-:Y:S05]  /*16fc0*/  @!P0 NANOSLEEP.SYNCS 0x989680 ;  /* 0x009896800000895d */ /* 0x008fea0003900000 */
[----:B------:R-:W3:Y:S02]  /*16fd0*/  @!P0 SYNCS.PHASECHK.TRANS64 P0, [R0+URZ+0x36860], R2 ;  /* 0x03686002000085a7 */ /* 0x000ee4000800007f */
[----:B---3--:R-:W-:Y:S05]  /*16fe0*/  @!P0 BRA `(.L_x_3532) ;  /* 0xfffffffc00f08947 */ /* 0x008fea000383ffff */
[----:B------:R-:W-:Y:S05]  /*16ff0*/  BRA `(.L_x_3594) ;  /* 0xffffffd800007947 */ /* 0x000fea000383ffff */
.L_x_3540:
[----:B------:R-:W3:Y:S01]  /*17000*/  LDL R3, [R1] ;  /* 0x0000000001037983 */ /* 0x000ee20000100800 */
[----:B------:R-:W-:Y:S01]  /*17010*/  BSSY B0, `(.L_x_3595) ;  /* 0x0000008000007945 */ /* 0x000fe20003800000 */
[----:B0-----:R-:W-:Y:S02]  /*17020*/  IMAD.MOV.U32 R12, RZ, RZ, RZ ;  /* 0x000000ffff0c7224 */ /* 0x001fe400078e00ff */
[----:B--2---:R-:W-:Y:S02]  /*17030*/  IMAD.MOV.U32 R11, RZ, RZ, 0x1f ;  /* 0x0000001fff0b7424 */ /* 0x004fe400078e00ff */
[----:B------:R-:W-:Y:S02]  /*17040*/  IMAD.MOV.U32 R15, RZ, RZ, -0x1 ;  /* 0xffffffffff0f7424 */ /* 0x000fe400078e00ff */
[----:B---3--:R-:W-:-:S07]  /*17050*/  IMAD.MOV.U32 R13, RZ, RZ, R3 ;  /* 0x000000ffff0d7224 */ /* 0x008fce00078e0003 */
[----:B-1----:R-:W-:Y:S05]  /*17060*/  WARPSYNC.COLLECTIVE R15, `(.L_x_3596) ;  /* 0x000000000f087348 */ /* 0x002fea0003c00000 */
[----:B------:R0:W2:Y:S02]  /*17070*/  SHFL.IDX P6, R14, R13, R12, R11 ;  /* 0x0000000c0d0e7389 */ /* 0x0000a400000c000b */
[----:B012---:R-:W-:Y:S01]  /*17080*/  ENDCOLLECTIVE ;  /* 0x000000000000791b */ /* 0x007fe20003800000 */
.L_x_3596:
[----:B------:R-:W-:Y:S05]  /*17090*/  BSYNC B0 ;  /* 0x0000000000007941 */ /* 0x000fea0003800000 */
.L_x_3595:
        /* <DEDUP_REMOVED lines=9> */
.L_x_3597:
        /* <DEDUP_REMOVED lines=26> */
.L_x_3598:
        /* <DEDUP_REMOVED lines=8> */
.L_x_3599:
        /* <DEDUP_REMOVED lines=8> */
.L_x_3600:
        /* <DEDUP_REMOVED lines=8> */
.L_x_3601:
        /* <DEDUP_REMOVED lines=8> */
.L_x_3602:
        /* <DEDUP_REMOVED lines=9> */
.L_x_3603:
[----:B------:R-:W-:Y:S01]  /*17560*/  IMAD.MOV.U32 R9, RZ, RZ, R14 ;  /* 0x000000ffff097224 */ /* 0x000fe200078e000e */
[----:B------:R-:W-:Y:S06]  /*17570*/  BRA `(.L_x_3604) ;  /* 0xffffffd800b07947 */ /* 0x000fec000383ffff */
.L_x_3543:
        /* <DEDUP_REMOVED lines=8> */
.L_x_3606:
[----:B------:R-:W-:Y:S05]  /*17600*/  BSYNC B0 ;  /* 0x0000000000007941 */ /* 0x000fea0003800000 */
.L_x_3605:
        /* <DEDUP_REMOVED lines=10> */
.L_x_3607:
        /* <DEDUP_REMOVED lines=8> */
.L_x_3608:
        /* <DEDUP_REMOVED lines=8> */
.L_x_3609:
        /* <DEDUP_REMOVED lines=8> */
.L_x_3610:
        /* <DEDUP_REMOVED lines=9> */
.L_x_3611:
[----:B------:R-:W-:Y:S01]  /*178c0*/  IMAD.MOV.U32 R9, RZ, RZ, R14 ;  /* 0x000000ffff097224 */ /* 0x000fe200078e000e */
[----:B------:R-:W-:Y:S06]  /*178d0*/  BRA `(.L_x_3612) ;  /* 0xffffffd800887947 */ /* 0x000fec000383ffff */
.L_x_3545:
[----:B------:R-:W-:Y:S01]  /*178e0*/  BSSY B0, `(.L_x_3613) ;  /* 0x0000006000007945 */ /* 0x000fe20003800000 */
[----:B------:R-:W-:Y:S01]  /*178f0*/  PLOP3.LUT P6, PT, P6, PT, PT, 0x8, 0x0 ;  /* 0x000000000000781c */ /* 0x000fe200037ce170 */
[----:B------:R-:W-:-:S12]  /*17900*/  IMAD.MOV.U32 R15, RZ, RZ, -0x1 ;  /* 0xffffffffff0f7424 */ /* 0x000fd800078e00ff */
[----:B0-----:R-:W-:Y:S05]  /*17910*/  WARPSYNC.COLLECTIVE R15, `(.L_x_3614) ;  /* 0x000000000f087348 */ /* 0x001fea0003c00000 */
[----:B------:R-:W-:Y:S01]  /*17920*/  VOTE.ANY R14, PT, P6 ;  /* 0x00000000000e7806 */ /* 0x000fe200030e0100 */
[----:B0-----:R-:W-:Y:S06]  /*17930*/  ENDCOLLECTIVE ;  /* 0x000000000000791b */ /* 0x001fec0003800000 */
.L_x_3614:
[----:B------:R-:W-:Y:S05]  /*17940*/  BSYNC B0 ;  /* 0x0000000000007941 */ /* 0x000fea0003800000 */
.L_x_3613:
        /* <DEDUP_REMOVED lines=9> */
.L_x_3615:
[----:B------:R-:W-:Y:S02]  /*179e0*/  IMAD.MOV.U32 R13, RZ, RZ, R7 ;  /* 0x000000ffff0d7224 */ /* 0x000fe400078e0007 */
[----:B------:R-:W-:-:S07]  /*179f0*/  IMAD.MOV.U32 R5, RZ, RZ, R14 ;  /* 0x000000ffff057224 */ /* 0x000fce00078e000e */
[----:B------:R-:W-:Y:S05]  /*17a00*/  WARPSYNC.COLLECTIVE R15, `(.L_x_3616) ;  /* 0x000000000f087348 */ /* 0x000fea0003c00000 */
[----:B------:R0:W1:Y:S02]  /*17a10*/  SHFL.IDX P6, R14, R13, R12, R11 ;  /* 0x0000000c0d0e7389 */ /* 0x00006400000c000b */
[----:B01----:R-:W-:Y:S01]  /*17a20*/  ENDCOLLECTIVE ;  /* 0x000000000000791b */ /* 0x003fe20003800000 */
.L_x_3616:
[----:B------:R-:W-:Y:S01]  /*17a30*/  IMAD.MOV.U32 R7, RZ, RZ, R14 ;  /* 0x000000ffff077224 */ /* 0x000fe200078e000e */
[----:B------:R-:W-:Y:S06]  /*17a40*/  BRA `(.L_x_3617) ;  /* 0xffffffd800687947 */ /* 0x000fec000383ffff */
.L_x_3547:
[----:B------:R-:W-:Y:S01]  /*17a50*/  BSSY B0, `(.L_x_3618) ;  /* 0x0000007000007945 */ /* 0x000fe20003800000 */
[----:B------:R-:W-:Y:S02]  /*17a60*/  IMAD.MOV.U32 R13, RZ, RZ, R2 ;  /* 0x000000ffff0d7224 */ /* 0x000fe400078e0002 */
[----:B------:R-:W-:Y:S02]  /*17a70*/  IMAD.MOV.U32 R11, RZ, RZ, 0x1f ;  /* 0x0000001fff0b7424 */ /* 0x000fe400078e00ff */
[----:B------:R-:W-:-:S07]  /*17a80*/  IMAD.MOV.U32 R15, RZ, RZ, -0x1 ;  /* 0xffffffffff0f7424 */ /* 0x000fce00078e00ff */
[----:B0123--:R-:W-:Y:S05]  /*17a90*/  WARPSYNC.COLLECTIVE R15, `(.L_x_3619) ;  /* 0x000000000f087348 */ /* 0x00ffea0003c00000 */
[----:B------:R4:W0:Y:S02]  /*17aa0*/  SHFL.IDX P6, R14, R13, R12, R11 ;  /* 0x0000000c0d0e7389 */ /* 0x00082400000c000b */
[----:B01234-:R-:W-:Y:S01]  /*17ab0*/  ENDCOLLECTIVE ;  /* 0x000000000000791b */ /* 0x01ffe20003800000 */
.L_x_3619:
[----:B------:R-:W-:Y:S05]  /*17ac0*/  BSYNC B0 ;  /* 0x0000000000007941 */ /* 0x000fea0003800000 */
.L_x_3618:
[----:B------:R-:W-:Y:S01]  /*17ad0*/  IMAD.MOV.U32 R2, RZ, RZ, R14 ;  /* 0x000000ffff027224 */ /* 0x000fe200078e000e */
[----:B------:R-:W-:Y:S06]  /*17ae0*/  BRA `(.L_x_3620) ;  /* 0xffffffd800587947 */ /* 0x000fec000383ffff */
.L_x_3551:
[----:B0-----:R0:W1:Y:S02]  /*17af0*/  SYNCS.PHASECHK.TRANS64.TRYWAIT P0, [R0+URZ+0x36820], R3 ;  /* 0x03682003000075a7 */ /* 0x001064000800017f */
[----:B-1----:R-:W-:Y:S05]  /*17b00*/  @!P0 NANOSLEEP.SYNCS 0x989680 ;  /* 0x009896800000895d */ /* 0x002fea0003900000 */
[----:B------:R-:W1:Y:S02]  /*17b10*/  @!P0 SYNCS.PHASECHK.TRANS64 P0, [R0+URZ+0x36820], R3 ;  /* 0x03682003000085a7 */ /* 0x000e64000800007f */
[----:B-1----:R-:W-:Y:S05]  /*17b20*/  @!P0 BRA `(.L_x_3551) ;  /* 0xfffffffc00f08947 */ /* 0x002fea000383ffff */
[----:B------:R-:W-:Y:S05]  /*17b30*/  BRA `(.L_x_3621) ;  /* 0xffffffdc00f07947 */ /* 0x000fea000383ffff */
.L_x_3552:
        /* <DEDUP_REMOVED lines=11> */
.L_x_3623:
[----:B------:R-:W-:Y:S05]  /*17bf0*/  BSYNC B0 ;  /* 0x0000000000007941 */ /* 0x000fea0003800000 */
.L_x_3622:
[----:B------:R-:W-:Y:S05]  /*17c00*/  BRA `(.L_x_3624) ;  /* 0xffffffdc00d87947 */ /* 0x000fea000383ffff */
.L_x_3555:
[----:B------:R-:W-:Y:S01]  /*17c10*/  BSSY B1, `(.L_x_3625) ;  /* 0x0000006000017945 */ /* 0x000fe20003800000 */
[----:B------:R-:W-:-:S07]  /*17c20*/  IMAD.MOV.U32 R15, RZ, RZ, -0x1 ;  /* 0xffffffffff0f7424 */ /* 0x000fce00078e00ff */
[----:B01----:R-:W-:Y:S05]  /*17c30*/  WARPSYNC.COLLECTIVE R15, `(.L_x_3626) ;  /* 0x000000000f0c7348 */ /* 0x003fea0003c00000 */
[----:B------:R-:W-:Y:S02]  /*17c40*/  ELECT P6, UR62, PT ;  /* 0x00000000003e782f */ /* 0x000fe400038c0000 */
[----:B------:R-:W-:Y:S01]  /*17c50*/  MOV R14, UR62 ;  /* 0x0000003e000e7c02 */ /* 0x000fe20008000f00 */
[----:B01----:R-:W-:Y:S10]  /*17c60*/  ENDCOLLECTIVE ;  /* 0x000000000000791b */ /* 0x003ff40003800000 */
.L_x_3626:
[----:B------:R-:W-:Y:S05]  /*17c70*/  BSYNC B1 ;  /* 0x0000000000017941 */ /* 0x000fea0003800000 */
.L_x_3625:
[----:B------:R-:W-:Y:S05]  /*17c80*/  BRA `(.L_x_3627) ;  /* 0xffffffdc00d07947 */ /* 0x000fea000383ffff */
.L_x_3557:
[----:B0-----:R0:W1:Y:S02]  /*17c90*/  SYNCS.PHASECHK.TRANS64.TRYWAIT P0, [R6+URZ], R5 ;  /* 0x00000005060075a7 */ /* 0x001064000800017f */
[----:B-1----:R-:W-:Y:S05]  /*17ca0*/  @!P0 NANOSLEEP.SYNCS 0x989680 ;  /* 0x009896800000895d */ /* 0x002fea0003900000 */
[----:B------:R-:W1:Y:S02]  /*17cb0*/  @!P0 SYNCS.PHASECHK.TRANS64 P0, [R6+URZ], R5 ;  /* 0x00000005060085a7 */ /* 0x000e64000800007f */
[----:B-1----:R-:W-:Y:S05]  /*17cc0*/  @!P0 BRA `(.L_x_3557) ;  /* 0xfffffffc00f08947 */ /* 0x002fea000383ffff */
[----:B------:R-:W-:Y:S05]  /*17cd0*/  BRA `(.L_x_3628) ;  /* 0xffffffe000107947 */ /* 0x000fea000383ffff */
.L_x_3558:
[----:B-1----:R1:W2:Y:S02]  /*17ce0*/  SYNCS.PHASECHK.TRANS64.TRYWAIT P0, [R7+URZ], R2 ;  /* 0x00000002070075a7 */ /* 0x0022a4000800017f */
[----:B--2---:R-:W-:Y:S05]  /*17cf0*/  @!P0 NANOSLEEP.SYNCS 0x989680 ;  /* 0x009896800000895d */ /* 0x004fea0003900000 */
[----:B------:R-:W2:Y:S02]  /*17d00*/  @!P0 SYNCS.PHASECHK.TRANS64 P0, [R7+URZ], R2 ;  /* 0x00000002070085a7 */ /* 0x000ea4000800007f */
[----:B--2---:R-:W-:Y:S05]  /*17d10*/  @!P0 BRA `(.L_x_3558) ;  /* 0xfffffffc00f08947 */ /* 0x004fea000383ffff */
[----:B------:R-:W-:Y:S05]  /*17d20*/  BRA `(.L_x_3629) ;  /* 0xffffffe000047947 */ /* 0x000fea000383ffff */
.L_x_3560:
[----:B--2---:R2:W3:Y:S02]  /*17d30*/  SYNCS.PHASECHK.TRANS64.TRYWAIT P0, [R4+URZ], R5 ;  /* 0x00000005040075a7 */ /* 0x0044e4000800017f */
[----:B---3--:R-:W-:Y:S05]  /*17d40*/  @!P0 NANOSLEEP.SYNCS 0x989680 ;  /* 0x009896800000895d */ /* 0x008fea0003900000 */
[----:B------:R-:W3:Y:S02]  /*17d50*/  @!P0 SYNCS.PHASECHK.TRANS64 P0, [R4+URZ], R5 ;  /* 0x00000005040085a7 */ /* 0x000ee4000800007f */
[----:B---3--:R-:W-:Y:S05]  /*17d60*/  @!P0 BRA `(.L_x_3560) ;  /* 0xfffffffc00f08947 */ /* 0x008fea000383ffff */
[----:B------:R-:W-:Y:S05]  /*17d70*/  BRA `(.L_x_3630) ;  /* 0xffffffe000087947 */ /* 0x000fea000383ffff */
.L_x_3631:
        /* <DEDUP_REMOVED lines=16> */
.L_x_14849:


//--------------------- .text._ZN7cutlass13device_kernelIN5flash11enable_sm90INS1_16FlashAttnFwdSm90INS1_25CollectiveMainloopFwdSm90ILi2EN4cute5tupleIJNS5_1CILi1EEES8_S8_EEENS6_IJNS7_ILi128EEENS7_ILi112EEENS7_ILi192EEEEEELi192ENS_6half_tEfNS_4arch4Sm90ELb0ELb0ELb0ELb1ELb0ELb1ELb0ELb1ELb1ELb1ELb1ELb0EEENS1_21CollectiveEpilogueFwdINS6_IJSA_SC_SB_EEES9_SE_SG_Li256ELb1ELb1ELb1ELb0EEENS1_36VarlenDynamicPersistentTileSchedulerILi128ELi112ELi256ELi128ELb1ELb1ELb1ELb0ELb1ELb1EEEEEEEEEvNT_6ParamsE --------------------------
	.section	.text._ZN7cutlass13device_kernelIN5flash11enable_sm90INS1_16FlashAttnFwdSm90INS1_25CollectiveMainloopFwdSm90ILi2EN4cute5tupleIJNS5_1CILi1EEES8_S8_EEENS6_IJNS7_ILi128EEENS7_ILi112EEENS7_ILi192EEEEEELi192ENS_6half_tEfNS_4arch4Sm90ELb0ELb0ELb0ELb1ELb0ELb1ELb0ELb1ELb1ELb1ELb1ELb0EEENS1_21CollectiveEpilogueFwdINS6_IJSA_SC_SB_EEES9_SE_SG_Li256ELb1ELb1ELb1ELb0EEENS1_36VarlenDynamicPersistentTileSchedulerILi128ELi112ELi256ELi128ELb1ELb1ELb1ELb0ELb1ELb1EEEEEEEEEvNT_6ParamsE,"ax",@progbits
	.align	128
.text._ZN7cutlass13device_kernelIN5flash11enable_sm90INS1_16FlashAttnFwdSm90INS1_25CollectiveMainloopFwdSm90ILi2EN4cute5tupleIJNS5_1CILi1EEES8_S8_EEENS6_IJNS7_ILi128EEENS7_ILi112EEENS7_ILi192EEEEEELi192ENS_6half_tEfNS_4arch4Sm90ELb0ELb0ELb0ELb1ELb0ELb1ELb0ELb1ELb1ELb1ELb1ELb0EEENS1_21CollectiveEpilogueFwdINS6_IJSA_SC_SB_EEES9_SE_SG_Li256ELb1ELb1ELb1ELb0EEENS1_36VarlenDynamicPersistentTileSchedulerILi128ELi112ELi256ELi128ELb1ELb1ELb1ELb0ELb1ELb1EEEEEEEEEvNT_6ParamsE:
        .type           _ZN7cutlass13device_kernelIN5flash11enable_sm90INS1_16FlashAttnFwdSm90INS1_25CollectiveMainloopFwdSm90ILi2EN4cute5tupleIJNS5_1CILi1EEES8_S8_EEENS6_IJNS7_ILi128EEENS7_ILi112EEENS7_ILi192EEEEEELi192ENS_6half_tEfNS_4arch4Sm90ELb0ELb0ELb0ELb1ELb0ELb1ELb0ELb1ELb1ELb1ELb1ELb0EEENS1_21CollectiveEpilogueFwdINS6_IJSA_SC_SB_EEES9_SE_SG_Li256ELb1ELb1ELb1ELb0EEENS1_36VarlenDynamicPersistentTileSchedulerILi128ELi112ELi256ELi128ELb1ELb1ELb1ELb0ELb1ELb1EEEEEEEEEvNT_6ParamsE,@function
        .size           _ZN7cutlass13device_kernelIN5flash11enable_sm90INS1_16FlashAttnFwdSm90INS1_25CollectiveMainloopFwdSm90ILi2EN4cute5tupleIJNS5_1CILi1EEES8_S8_EEENS6_IJNS7_ILi128EEENS7_ILi112EEENS7_ILi192EEEEEELi192ENS_6half_tEfNS_4arch4Sm90ELb0ELb0ELb0ELb1ELb0ELb1ELb0ELb1ELb1ELb1ELb1ELb0EEENS1_21CollectiveEpilogueFwdINS6_IJSA_SC_SB_EEES9_SE_SG_Li256ELb1ELb1ELb1ELb0EEENS1_36VarlenDynamicPersistentTileSchedulerILi128ELi112ELi256ELi128ELb1ELb1ELb1ELb0ELb1ELb1EEEEEEEEEvNT_6ParamsE,(.L_x_14850 - _ZN7cutlass13device_kernelIN5flash11enable_sm90INS1_16FlashAttnFwdSm90INS1_25CollectiveMainloopFwdSm90ILi2EN4cute5tupleIJNS5_1CILi1EEES8_S8_EEENS6_IJNS7_ILi128EEENS7_ILi112EEENS7_ILi192EEEEEELi192ENS_6half_tEfNS_4arch4Sm90ELb0ELb0ELb0ELb1ELb0ELb1ELb0ELb1ELb1ELb1ELb1ELb0EEENS1_21CollectiveEpilogueFwdINS6_IJSA_SC_SB_EEES9_SE_SG_Li256ELb1ELb1ELb1ELb0EEENS1_36VarlenDynamicPersistentTileSchedulerILi128ELi112ELi256ELi128ELb1ELb1ELb1ELb0ELb1ELb1EEEEEEEEEvNT_6ParamsE)
        .other          _ZN7cutlass13device_kernelIN5flash11enable_sm90INS1_16FlashAttnFwdSm90INS1_25CollectiveMainloopFwdSm90ILi2EN4cute5tupleIJNS5_1CILi1EEES8_S8_EEENS6_IJNS7_ILi128EEENS7_ILi112EEENS7_ILi192EEEEEELi192ENS_6half_tEfNS_4arch4Sm90ELb0ELb0ELb0ELb1ELb0ELb1ELb0ELb1ELb1ELb1ELb1ELb0EEENS1_21CollectiveEpilogueFwdINS6_IJSA_SC_SB_EEES9_SE_SG_Li256ELb1ELb1ELb1ELb0EEENS1_36VarlenDynamicPersistentTileSchedulerILi128ELi112ELi256ELi128ELb1ELb1ELb1ELb0ELb1ELb1EEEEEEEEEvNT_6ParamsE,@"STO_CUDA_ENTRY STV_DEFAULT"
_ZN7cutlass13device_kernelIN5flash11enable_sm90INS1_16FlashAttnFwdSm90INS1_25CollectiveMainloopFwdSm90ILi2EN4cute5tupleIJNS5_1CILi1EEES8_S8_EEENS6_IJNS7_ILi128EEENS7_ILi112EEENS7_ILi192EEEEEELi192ENS_6half_tEfNS_4arch4Sm90ELb0ELb0ELb0ELb1ELb0ELb1ELb0ELb1ELb1ELb1ELb1ELb0EEENS1_21CollectiveEpilogueFwdINS6_IJSA_SC_SB_EEES9_SE_SG_Li256ELb1ELb1ELb1ELb0EEENS1_36VarlenDynamicPersistentTileSchedulerILi128ELi112ELi256ELi128ELb1ELb1ELb1ELb0ELb1ELb1EEEEEEEEEvNT_6ParamsE:
        /* <DEDUP_REMOVED lines=24> */
.L_x_3633:
[----:B------:R-:W-:Y:S05]  /*0180*/  BSYNC B0 ;  /* 0x0000000000007941 */ /* 0x000fea0003800000 */
.L_x_3632:
        /* <DEDUP_REMOVED lines=41> */
.L_x_3634:
        /* <DEDUP_REMOVED lines=22> */
.L_x_3635:
        /* <DEDUP_REMOVED lines=18> */
.L_x_3636:
        /* <DEDUP_REMOVED lines=22> */
.L_x_3637:
        /* <DEDUP_REMOVED lines=22> */
.L_x_3638:
[----:B0-----:R-:W-:Y:S01]  /*0960*/  UMOV UR4, 0x1 ;  /* 0x0000000100047882 */ /* 0x001fe20000000000 */
[----:B------:R-:W-:Y:S01]  /*0970*/  PLOP3.LUT P0, PT, PT, PT, UP0, 0x80, 0x0 ;  /* 0x000000000000781c */ /* 0x000fe20003f0f008 */
[----:B------:R-:W-:Y:S01]  /*0980*/  USEL UR4, UR4, 0x2, !UP0 ;  /* 0x0000000204047887 */ /* 0x000fe2000c000000 */
[----:B------:R-:W-:Y:S01]  /*0990*/  NOP ;  /* 0x0000000000007918 */ /* 0x000fe20000000000 */
[----:B------:R-:W-:Y:S01]  /*09a0*/  ULDC.64 UR60, c[0x0][0x208] ;  /* 0x00008200003c7ab9 */ /* 0x000fe20000000a00 */
[----:B------:R-:W-:Y:S03]  /*09b0*/  BSSY B9, `(.L_x_3639) ;  /* 0x00027dc000097945 */ /* 0x000fe60003800000 */
[----:B------:R-:W-:-:S05]  /*09c0*/  IMAD.U32 R2, RZ, RZ, UR4 ;  /* 0x00000004ff027e24 */ /* 0x000fca000f8e00ff */
[----:B------:R0:W-:Y:S01]  /*09d0*/  STL [R1+0x7c], R2 ;  /* 0x00007c0201007387 */ /* 0x0001e20000100800 */
[----:B-12-4-:R-:W-:Y:S06]  /*09e0*/  BAR.SYNC.DEFER_BLOCKING 0x0 ;  /* 0x0000000000007b1d */ /* 0x016fec0000010000 */
[----:B------:R-:W-:Y:S05]  /*09f0*/  @!P0 BRA `(.L_x_3640) ;  /* 0x000001f400b08947 */ /* 0x000fea0003800000 */
.L_x_3641:
        /* <DEDUP_REMOVED lines=17> */
[----:B------:R-:W-:Y:S01]  /*0b10*/  R2UR UR4, R16 ;  /* 0x00000000100472ca */ /* 0x000fe200000e0000 */
[----:B------:R-:W-:Y:S01]  /*0b20*/  IMAD.MOV.U32 R226, RZ, RZ, RZ ;  /* 0x000000ffffe27224 */ /* 0x000fe200078e00ff */
[----:B------:R-:W-:Y:S01]  /*0b30*/  MOV R205, RZ ;  /* 0x000000ff00cd7202 */ /* 0x000fe20000000f00 */
[----:B------:R-:W-:Y:S01]  /*0b40*/  IMAD.MOV.U32 R17, RZ, RZ, RZ ;  /* 0x000000ffff117224 */ /* 0x000fe200078e00ff */
[----:B------:R-:W-:Y:S02]  /*0b50*/  SHF.R.S32.HI R3, RZ, 0x1f, R6 ;  /* 0x0000001fff037819 */ /* 0x000fe40000011406 */
[----:B------:R-:W-:Y:S02]  /*0b60*/  CS2R R216, SRZ ;  /* 0x0000000000d87805 */ /* 0x000fe4000001ff00 */
[----:B0-----:R-:W-:-:S04]  /*0b70*/  LEA.HI R2, R3, R6, RZ, 0x4 ;  /* 0x0000000603027211 */ /* 0x001fc800078f20ff */
[----:B------:R-:W-:Y:S01]  /*0b80*/  SHF.R.S32.HI R7, RZ, 0x4, R2 ;  /* 0x00000004ff077819 */ /* 0x000fe20000011402 */
[----:B------:R-:W-:-:S03]  /*0b90*/  UIADD3 UR4, UR4, 0x15400, URZ ;  /* 0x0001540004047890 */ /* 0x000fc6000fffe03f */
[----:B------:R-:W-:-:S04]  /*0ba0*/  LEA.HI R4, R2, R7, RZ, 0x1 ;  /* 0x0000000702047211 */ /* 0x000fc800078f08ff */
[----:B------:R-:W-:-:S04]  /*0bb0*/  LOP3.LUT R4, R4, 0x1ffffffe, RZ, 0xc0, !PT ;  /* 0x1ffffffe04047812 */ /* 0x000fc800078ec0ff */
[----:B------:R-:W-:Y:S02]  /*0bc0*/  IADD3 R7, R7, -R4, RZ ;  /* 0x8000000407077210 */ /* 0x000fe40007ffe0ff */
[----:B------:R-:W-:-:S04]  /*0bd0*/  LEA.HI R4, R3, R6, RZ, 0x5 ;  /* 0x0000000603047211 */ /* 0x000fc800078f28ff */
[----:B------:R-:W-:-:S05]  /*0be0*/  SHF.R.S32.HI R4, RZ, 0x5, R4 ;  /* 0x00000005ff047819 */ /* 0x000fca0000011404 */
[----:B------:R-:W-:Y:S01]  /*0bf0*/  IMAD.SHL.U32 R214, R4, 0x200, RZ ;  /* 0x0000020004d67824 */ /* 0x000fe200078e00ff */
[----:B--2---:R-:W-:Y:S02]  /*0c00*/  R2UR UR5, R0 ;  /* 0x00000000000572ca */ /* 0x004fe400000e0000 */
[----:B------:R-:W-:-:S04]  /*0c10*/  LEA.HI R0, R3, R6, RZ, 0x7 ;  /* 0x0000000603007211 */ /* 0x000fc800078f38ff */
[----:B------:R-:W-:-:S05]  /*0c20*/  LOP3.LUT R5, R0, 0xffffff80, RZ, 0xc0, !PT ;  /* 0xffffff8000057812 */ /* 0x000fca00078ec0ff */
[----:B------:R-:W-:Y:S02]  /*0c30*/  IMAD.IADD R14, R6, 0x1, -R5 ;  /* 0x00000001060e7824 */ /* 0x000fe400078e0a05 */
[----:B------:R-:W-:-:S03]  /*0c40*/  ULOP3.LUT UR5, UR5, 0x1, URZ, 0xfc, !UPT ;  /* 0x0000000105057892 */ /* 0x000fc6000f8efc3f */
[----:B------:R-:W-:Y:S01]  /*0c50*/  SHF.R.S32.HI R9, RZ, 0x1f, R14 ;  /* 0x0000001fff097819 */ /* 0x000fe2000001140e */
[----:B------:R-:W-:Y:S03]  /*0c60*/  STL [R1+0x6c], R14 ;  /* 0x00006c0e01007387 */ /* 0x000fe60000100800 */
[CC--:B------:R-:W-:Y:S02]  /*0c70*/  LEA.HI R10, R9.reuse, R14.reuse, RZ, 0x2 ;  /* 0x0000000e090a7211 */ /* 0x0c0fe400078f10ff */
[----:B------:R-:W-:Y:S02]  /*0c80*/  LEA.HI R9, R9, R14, RZ, 0x5 ;  /* 0x0000000e09097211 */ /* 0x000fe400078f28ff */
[--C-:B------:R-:W-:Y:S02]  /*0c90*/  SHF.R.S32.HI R8, RZ, 0x2, R10.reuse ;  /* 0x00000002ff087819 */ /* 0x100fe4000001140a */
[----:B------:R-:W-:-:S02]  /*0ca0*/  SHF.R.S32.HI R5, RZ, 0x1f, R10 ;  /* 0x0000001fff057819 */ /* 0x000fc4000001140a */
[----:B------:R-:W-:Y:S02]  /*0cb0*/  LOP3.LUT R10, R10, 0x7ffffffc, RZ, 0xc0, !PT ;  /* 0x7ffffffc0a0a7812 */ /* 0x000fe400078ec0ff */
[----:B------:R-:W-:Y:S02]  /*0cc0*/  LEA.HI R5, R5, R8, RZ, 0x3 ;  /* 0x0000000805057211 */ /* 0x000fe400078f18ff */
[----:B------:R-:W-:Y:S02]  /*0cd0*/  IADD3 R10, R14, -R10, RZ ;  /* 0x8000000a0e0a7210 */ /* 0x000fe40007ffe0ff */
[----:B------:R-:W-:Y:S02]  /*0ce0*/  LOP3.LUT R11, R5, 0xfffffff8, RZ, 0xc0, !PT ;  /* 0xfffffff8050b7812 */ /* 0x000fe400078ec0ff */
[----:B------:R-:W-:Y:S01]  /*0cf0*/  SHF.R.S32.HI R5, RZ, 0x7, R0 ;  /* 0x00000007ff057819 */ /* 0x000fe20000011400 */
[----:B------:R-:W-:Y:S02]  /*0d00*/  IMAD.SHL.U32 R221, R10, 0x2, RZ ;  /* 0x000000020add7824 */ /* 0x000fe400078e00ff */
[----:B------:R-:W-:Y:S01]  /*0d10*/  IMAD.IADD R11, R8, 0x1, -R11 ;  /* 0x00000001080b7824 */ /* 0x000fe200078e0a0b */
[----:B------:R-:W-:Y:S01]  /*0d20*/  LEA.HI R8, R3, R6, RZ, 0x2 ;  /* 0x0000000603087211 */ /* 0x000fe200078f10ff */
[C---:B------:R-:W-:Y:S01]  /*0d30*/  VIADD R20, R221.reuse, 0x8 ;  /* 0x00000008dd147836 */ /* 0x040fe20000000000 */
[----:B------:R-:W-:Y:S01]  /*0d40*/  LOP3.LUT R3, R2, 0x3fffff0, RZ, 0xc0, !PT ;  /* 0x03fffff002037812 */ /* 0x000fe200078ec0ff */
[C---:B------:R-:W-:Y:S01]  /*0d50*/  VIADD R237, R221.reuse, 0x68 ;  /* 0x00000068dded7836 */ /* 0x040fe20000000000 */
[----:B------:R-:W-:Y:S01]  /*0d60*/  LEA.HI R0, R0, R5, RZ, 0x1 ;  /* 0x0000000500007211 */ /* 0x000fe200078f08ff */
[C---:B------:R-:W-:Y:S01]  /*0d70*/  VIADD R236, R221.reuse, 0x70 ;  /* 0x00000070ddec7836 */ /* 0x040fe20000000000 */
[----:B------:R-:W-:Y:S01]  /*0d80*/  SHF.R.S32.HI R2, RZ, 0x5, R9 ;  /* 0x00000005ff027819 */ /* 0x000fe20000011409 */
[----:B------:R-:W-:Y:S01]  /*0d90*/  IMAD.IADD R3, R6, 0x1, -R3 ;  /* 0x0000000106037824 */ /* 0x000fe200078e0a03 */
[----:B------:R-:W-:Y:S01]  /*0da0*/  LOP3.LUT R0, R0, 0x3fffffe, RZ, 0xc0, !PT ;  /* 0x03fffffe00007812 */ /* 0x000fe200078ec0ff */
[----:B------:R-:W-:Y:S01]  /*0db0*/  VIADD R235, R221, 0x78 ;  /* 0x00000078ddeb7836 */ /* 0x000fe20000000000 */
[--C-:B------:R-:W-:Y:S01]  /*0dc0*/  SHF.R.S32.HI R204, RZ, 0x2, R8.reuse ;  /* 0x00000002ffcc7819 */ /* 0x100fe20000011408 */
[----:B------:R-:W-:Y:S01]  /*0dd0*/  IMAD R12, R4, 0x10, R3 ;  /* 0x00000010040c7824 */ /* 0x000fe200078e0203 */
[----:B------:R-:W-:Y:S01]  /*0de0*/  SHF.R.S32.HI R3, RZ, 0x1f, R8 ;  /* 0x0000001fff037819 */ /* 0x000fe20000011408 */
[----:B------:R-:W-:Y:S01]  /*0df0*/  IMAD.IADD R0, R5, 0x1, -R0 ;  /* 0x0000000105007824 */ /* 0x000fe200078e0a00 */
[----:B------:R-:W-:Y:S01]  /*0e00*/  LOP3.LUT R9, R8, 0xfffffffc, RZ, 0xc0, !PT ;  /* 0xfffffffc08097812 */ /* 0x000fe200078ec0ff */
[----:B------:R-:W-:Y:S01]  /*0e10*/  IMAD R11, R2, 0x10, R11 ;  /* 0x00000010020b7824 */ /* 0x000fe200078e020b */
[----:B------:R-:W-:Y:S01]  /*0e20*/  LEA.HI R3, R3, R204, RZ, 0x3 ;  /* 0x000000cc03037211 */ /* 0x000fe200078f18ff */
[----:B------:R-:W-:Y:S01]  /*0e30*/  IMAD R7, R12, 0x8, R7 ;  /* 0x000000080c077824 */ /* 0x000fe200078e0207 */
[----:B------:R-:W-:Y:S01]  /*0e40*/  IADD3 R9, R6, -R9, RZ ;  /* 0x8000000906097210 */ /* 0x000fe20007ffe0ff */
[----:B------:R-:W-:Y:S01]  /*0e50*/  IMAD R13, R0, 0x40, R11 ;  /* 0x00000040000d7824 */ /* 0x000fe200078e020b */
[----:B------:R-:W-:Y:S01]  /*0e60*/  LOP3.LUT R3, R3, 0xfffffff8, RZ, 0xc0, !PT ;  /* 0xfffffff803037812 */ /* 0x000fe200078ec0ff */
[----:B------:R-:W-:Y:S01]  /*0e70*/  IMAD.U32 R0, RZ, RZ, UR5 ;  /* 0x00000005ff007e24 */ /* 0x000fe2000f8e00ff */
[C---:B------:R-:W-:Y:S01]  /*0e80*/  IADD3 R15, R221.reuse, 0x10, RZ ;  /* 0x00000010dd0f7810 */ /* 0x040fe20007ffe0ff */
[----:B------:R-:W-:Y:S01]  /*0e90*/  IMAD.U32 R2, RZ, RZ, UR4 ;  /* 0x00000004ff027e24 */ /* 0x000fe2000f8e00ff */
[----:B------:R-:W-:Y:S01]  /*0ea0*/  STL [R1+0x70], R13 ;  /* 0x0000700d01007387 */ /* 0x000fe20000100800 */
[C---:B------:R-:W-:Y:S01]  /*0eb0*/  IMAD.IADD R3, R204.reuse, 0x1, -R3 ;  /* 0x00000001cc037824 */ /* 0x040fe200078e0a03 */
[----:B------:R-:W-:Y:S01]  /*0ec0*/  IADD3 R233, R221, 0x88, RZ ;  /* 0x00000088dde97810 */ /* 0x000fe20007ffe0ff */
[----:B------:R-:W-:Y:S01]  /*0ed0*/  VIADD R227, R204, 0x40 ;  /* 0x00000040cce37836 */ /* 0x000fe20000000000 */
[----:B------:R0:W-:Y:S01]  /*0ee0*/  STL [R1+0x1c], R0 ;  /* 0x00001c0001007387 */ /* 0x0001e20000100800 */
[----:B------:R-:W-:-:S02]  /*0ef0*/  IMAD.SHL.U32 R3, R3, 0x40, RZ ;  /* 0x0000004003037824 */ /* 0x000fc400078e00ff */
[----:B------:R-:W-:Y:S01]  /*0f00*/  VIADD R12, R221, 0x20 ;  /* 0x00000020dd0c7836 */ /* 0x000fe20000000000 */
[----:B------:R1:W-:Y:S01]  /*0f10*/  STL [R1+0x50], R2 ;  /* 0x0000500201007387 */ /* 0x0003e20000100800 */
[----:B------:R-:W-:Y:S01]  /*0f20*/  SHF.L.U32 R208, R227, 0x6, RZ ;  /* 0x00000006e3d07819 */ /* 0x000fe200000006ff */
[----:B------:R-:W-:Y:S01]  /*0f30*/  IMAD.SHL.U32 R18, R9, 0x8, RZ ;  /* 0x0000000809127824 */ /* 0x000fe200078e00ff */
[----:B------:R-:W-:Y:S01]  /*0f40*/  LOP3.LUT R212, R3, 0x1c0, RZ, 0xc0, !PT ;  /* 0x000001c003d47812 */ /* 0x000fe200078ec0ff */
[----:B------:R-:W-:Y:S01]  /*0f50*/  IMAD.SHL.U32 R3, R7, 0x8, RZ ;  /* 0x0000000807037824 */ /* 0x000fe200078e00ff */
[----:B------:R-:W-:Y:S01]  /*0f60*/  LOP3.LUT R208, R208, 0x1c0, RZ, 0xc0, !PT ;  /* 0x000001c0d0d07812 */ /* 0x000fe200078ec0ff */
[C---:B------:R-:W-:Y:S01]  /*0f70*/  IMAD.SHL.U32 R22, R9.reuse, 0x4, RZ ;  /* 0x0000000409167824 */ /* 0x040fe200078e00ff */
[----:B0-----:R-:W-:Y:S01]  /*0f80*/  LEA.HI R0, R9, R9, RZ, 0x1 ;  /* 0x0000000909007211 */ /* 0x001fe200078f08ff */
[C---:B------:R-:W-:Y:S01]  /*0f90*/  VIADD R5, R221.reuse, 0x50 ;  /* 0x00000050dd057836 */ /* 0x040fe20000000000 */
[----:B------:R0:W-:Y:S01]  /*0fa0*/  STL [R1+0x78], R3 ;  /* 0x0000780301007387 */ /* 0x0001e20000100800 */
[----:B-1----:R-:W-:Y:S01]  /*0fb0*/  SHF.R.S32.HI R2, RZ, 0x1f, R227 ;  /* 0x0000001fff027819 */ /* 0x002fe200000114e3 */
[C---:B------:R-:W-:Y:S01]  /*0fc0*/  VIADD R11, R221.reuse, 0x28 ;  /* 0x00000028dd0b7836 */ /* 0x040fe20000000000 */
[----:B------:R-:W-:Y:S01]  /*0fd0*/  LOP3.LUT R0, R0, 0x1ffffffe, RZ, 0xc0, !PT ;  /* 0x1ffffffe00007812 */ /* 0x000fe200078ec0ff */
[C---:B------:R-:W-:Y:S01]  /*0fe0*/  VIADD R234, R221.reuse, 0x80 ;  /* 0x00000080ddea7836 */ /* 0x040fe20000000000 */
[----:B------:R-:W-:Y:S01]  /*0ff0*/  LEA.HI R2, R2, R227, RZ, 0x3 ;  /* 0x000000e302027211 */ /* 0x000fe200078f18ff */
[----:B------:R-:W-:Y:S01]  /*1000*/  VIADD R14, R221, 0x18 ;  /* 0x00000018dd0e7836 */ /* 0x000fe20000000000 */
[----:B------:R-:W-:Y:S01]  /*1010*/  SHF.R.U32.HI R4, RZ, 0x3, R208 ;  /* 0x00000003ff047819 */ /* 0x000fe200000116d0 */
[----:B------:R-:W-:Y:S01]  /*1020*/  IMAD.IADD R0, R9, 0x1, -R0 ;  /* 0x0000000109007824 */ /* 0x000fe200078e0a00 */
[C---:B------:R-:W-:Y:S01]  /*1030*/  IADD3 R9, R221.reuse, 0x38, RZ ;  /* 0x00000038dd097810 */ /* 0x040fe20007ffe0ff */
[----:B------:R-:W-:Y:S01]  /*1040*/  IMAD.SHL.U32 R2, R2, 0x40, RZ ;  /* 0x0000004002027824 */ /* 0x000fe200078e00ff */
[C---:B0-----:R-:W-:Y:S01]  /*1050*/  IADD3 R3, R221.reuse, 0x60, RZ ;  /* 0x00000060dd037810 */ /* 0x041fe20007ffe0ff */
[----:B------:R-:W-:Y:S01]  /*1060*/  IMAD R0, R0, 0x8, R13 ;  /* 0x0000000800007824 */ /* 0x000fe200078e020d */
[----:B------:R-:W-:Y:S01]  /*1070*/  SHF.R.S32.HI R7, RZ, 0x1f, R15 ;  /* 0x0000001fff077819 */ /* 0x000fe2000001140f */
[C---:B------:R-:W-:Y:S01]  /*1080*/  VIADD R4, R221.reuse, 0x58 ;  /* 0x00000058dd047836 */ /* 0x040fe20000000000 */
[----:B------:R-:W-:Y:S01]  /*1090*/  LOP3.LUT R215, R2, 0xfffffe00, RZ, 0xc0, !PT ;  /* 0xfffffe0002d77812 */ /* 0x000fe200078ec0ff */
[C---:B------:R-:W-:Y:S01]  /*10a0*/  VIADD R10, R221.reuse, 0x30 ;  /* 0x00000030dd0a7836 */ /* 0x040fe20000000000 */
[----:B------:R0:W-:Y:S01]  /*10b0*/  STL [R1+0x74], R0 ;  /* 0x0000740001007387 */ /* 0x0001e20000100800 */
        /* <DEDUP_REMOVED lines=17> */
[----:B------:R-:W-:Y:S01]  /*11d0*/  VIADD R228, R221, 0xa0 ;  /* 0x000000a0dde47836 */ /* 0x000fe20000000000 */
[----:B------:R-:W-:-:S02]  /*11e0*/  SHF.R.S32.HI R3, RZ, 0x1f, R235 ;  /* 0x0000001fff037819 */ /* 0x000fc400000114eb */
[----:B------:R-:W-:Y:S02]  /*11f0*/  SHF.R.S32.HI R2, RZ, 0x1f, R234 ;  /* 0x0000001fff027819 */ /* 0x000fe400000114ea */
[----:B------:R-:W-:Y:S02]  /*1200*/  IADD3 R206, R22, 0x40, RZ ;  /* 0x0000004016ce7810 */ /* 0x000fe40007ffe0ff */
[----:B------:R-:W-:Y:S02]  /*1210*/  SHF.R.U32.HI R213, RZ, 0x3, R212 ;  /* 0x00000003ffd57819 */ /* 0x000fe400000116d4 */
[----:B------:R-:W-:Y:S02]  /*1220*/  SHF.R.S32.HI R14, RZ, 0x1f, R14 ;  /* 0x0000001fff0e7819 */ /* 0x000fe4000001140e */
[----:B------:R-:W-:Y:S02]  /*1230*/  SHF.R.S32.HI R10, RZ, 0x1f, R10 ;  /* 0x0000001fff0a7819 */ /* 0x000fe4000001140a */
[----:B------:R-:W-:-:S02]  /*1240*/  SHF.R.S32.HI R7, RZ, 0x1f, R8 ;  /* 0x0000001fff077819 */ /* 0x000fc40000011408 */
[----:B------:R-:W-:Y:S02]  /*1250*/  SHF.R.S32.HI R6, RZ, 0x1f, R6 ;  /* 0x0000001fff067819 */ /* 0x000fe40000011406 */
[----:B------:R-:W-:Y:S02]  /*1260*/  SHF.R.S32.HI R4, RZ, 0x1f, R233 ;  /* 0x0000001fff047819 */ /* 0x000fe400000114e9 */
[----:B------:R-:W-:Y:S02]  /*1270*/  SHF.R.S32.HI R3, RZ, 0x1f, R232 ;  /* 0x0000001fff037819 */ /* 0x000fe400000114e8 */
[----:B0-----:R-:W-:-:S07]  /*1280*/  SHF.R.S32.HI R2, RZ, 0x1f, R231 ;  /* 0x0000001fff027819 */ /* 0x001fce00000114e7 */
.L_x_3854:
[----:B0-234-:R-:W0:Y:S01]  /*1290*/  LDC.64 R2, c[0x0][0xc88] ;  /* 0x00032200ff027b82 */ /* 0x01de220000000a00 */
[----:B------:R-:W-:Y:S01]  /*12a0*/  ULDC.64 UR4, c[0x0][0xa28] ;  /* 0x00028a0000047ab9 */ /* 0x000fe20000000a00 */
[----:B------:R-:W-:Y:S01]  /*12b0*/  ULDC.64 UR8, c[0x0][0xa18] ;  /* 0x0002860000087ab9 */ /* 0x000fe20000000a00 */
[----:B------:R-:W-:Y:S01]  /*12c0*/  ULDC.64 UR6, c[0x0][0xa08] ;  /* 0x0002820000067ab9 */ /* 0x000fe20000000a00 */
[----:B0-----:R-:W-:-:S05]  /*12d0*/  IMAD.WIDE R2, R151, 0x4, R2 ;  /* 0x0000000497027825 */ /* 0x001fca00078e0202 */
[----:B------:R-:W2:Y:S01]  /*12e0*/  LDG.E R223, desc[UR60][R2.64] ;  /* 0x0000003c02df7981 */ /* 0x000ea2000c1e1900 */
[----:B------:R-:W-:Y:S01]  /*12f0*/  ISETP.NE.U32.AND P2, PT, RZ, UR4, PT ;  /* 0x00000004ff007c0c */ /* 0x000fe2000bf45070 */
[----:B------:R-:W-:Y:S01]  /*1300*/  IMAD.MOV.U32 R8, RZ, RZ, RZ ;  /* 0x000000ffff087224 */ /* 0x000fe200078e00ff */
[----:B------:R-:W-:Y:S01]  /*1310*/  ISETP.NE.U32.AND P1, PT, RZ, UR8, PT ;  /* 0x00000008ff007c0c */ /* 0x000fe2000bf25070 */
[----:B------:R-:W-:Y:S01]  /*1320*/  IMAD.MOV.U32 R26, RZ, RZ, RZ ;  /* 0x000000ffff1a7224 */ /* 0x000fe200078e00ff */
[----:B------:R-:W-:Y:S02]  /*1330*/  ISETP.NE.AND.EX P2, PT, RZ, UR5, PT, P2 ;  /* 0x00000005ff007c0c */ /* 0x000fe4000bf45320 */
[----:B------:R-:W-:Y:S02]  /*1340*/  ISETP.NE.AND.EX P1, PT, RZ, UR9, PT, P1 ;  /* 0x00000009ff007c0c */ /* 0x000fe4000bf25310 */
[----:B------:R-:W-:-:S04]  /*1350*/  ISETP.NE.U32.AND P0, PT, RZ, UR6, PT ;  /* 0x00000006ff007c0c */ /* 0x000fc8000bf05070 */
[----:B------:R-:W-:Y:S02]  /*1360*/  ISETP.NE.AND.EX P0, PT, RZ, UR7, PT, P0 ;  /* 0x00000007ff007c0c */ /* 0x000fe4000bf05300 */
[----:B--2---:R-:W-:-:S03]  /*1370*/  SHF.R.S32.HI R0, RZ, 0x1f, R223 ;  /* 0x0000001fff007819 */ /* 0x004fc600000114df */
[C---:B------:R-:W-:Y:S02]  /*1380*/  @P2 LEA R2, P3, R223.reuse, UR4, 0x2 ;  /* 0x00000004df022c11 */ /* 0x040fe4000f8610ff */
[C---:B------:R-:W-:Y:S01]  /*1390*/  SHF.L.U32 R224, R223.reuse, 0x2, RZ ;  /* 0x00000002dfe07819 */ /* 0x040fe200000006ff */
[----:B------:R0:W-:Y:S01]  /*13a0*/  STL [R1+0x68], R0 ;  /* 0x0000680001007387 */ /* 0x0001e20000100800 */
[C-C-:B------:R-:W-:Y:S01]  /*13b0*/  @P2 LEA.HI.X R3, R223.reuse, UR5, R0.reuse, 0x2, P3 ;  /* 0x00000005df032c11 */ /* 0x140fe200098f1400 */
[----:B------:R-:W-:Y:S01]  /*13c0*/  ULDC UR4, c[0x0][0x288] ;  /* 0x0000a20000047ab9 */ /* 0x000fe20000000800 */
[----:B------:R-:W-:Y:S02]  /*13d0*/  SHF.L.U64.HI R225, R223, 0x2, R0 ;  /* 0x00000002dfe17819 */ /* 0x000fe40000010200 */
[C---:B------:R-:W-:Y:S01]  /*13e0*/  IADD3 R6, P4, R224.reuse, UR6, RZ ;  /* 0x00000006e0067c10 */ /* 0x040fe2000ff9e0ff */
[----:B------:R1:W5:Y:S01]  /*13f0*/  @P2 LDG.E R8, desc[UR60][R2.64] ;  /* 0x0000003c02082981 */ /* 0x000362000c1e1900 */
[----:B------:R-:W-:Y:S01]  /*1400*/  @P1 IADD3 R4, P2, R224, UR8, RZ ;  /* 0x00000008e0041c10 */ /* 0x000fe2000ff5e0ff */
[----:B------:R-:W-:Y:S01]  /*1410*/  IMAD.U32 R154, RZ, RZ, UR4 ;  /* 0x00000004ff9a7e24 */ /* 0x000fe2000f8e00ff */
[C---:B------:R-:W-:Y:S01]  /*1420*/  IADD3.X R7, R225.reuse, UR7, RZ, P4, !PT ;  /* 0x00000007e1077c10 */ /* 0x040fe2000a7fe4ff */
[----:B------:R-:W-:Y:S01]  /*1430*/  ULDC.64 UR4, c[0x0][0x418] ;  /* 0x0001060000047ab9 */ /* 0x000fe20000000a00 */
[----:B------:R-:W-:-:S03]  /*1440*/  @P1 IADD3.X R5, R225, UR9, RZ, P2, !PT ;  /* 0x00000009e1051c10 */ /* 0x000fc600097fe4ff */
[----:B------:R2:W5:Y:S01]  /*1450*/  @P0 LDG.E R26, desc[UR60][R6.64] ;  /* 0x0000003c061a0981 */ /* 0x000562000c1e1900 */
[----:B------:R-:W-:Y:S01]  /*1460*/  UISETP.NE.U32.AND UP0, UPT, UR4, URZ, UPT ;  /* 0x0000003f0400728c */ /* 0x000fe2000bf05070 */
[C---:B-1----:R-:W-:Y:S01]  /*1470*/  LOP3.LUT R2, R150.reuse, 0xff000000, RZ, 0xc0, !PT ;  /* 0xff00000096027812 */ /* 0x042fe200078ec0ff */
[----:B------:R-:W-:Y:S01]  /*1480*/  ULDC.64 UR8, c[0x0][0xa20] ;  /* 0x0002880000087ab9 */ /* 0x000fe20000000a00 */
[----:B------:R2:W5:Y:S01]  /*1490*/  @P1 LDG.E R154, desc[UR60][R4.64] ;  /* 0x0000003c049a1981 */ /* 0x000562000c1e1900 */
[----:B------:R-:W-:Y:S01]  /*14a0*/  UISETP.NE.AND.EX UP0, UPT, UR5, URZ, UPT, UP0 ;  /* 0x0000003f0500728c */ /* 0x000fe2000bf05300 */
[----:B------:R-:W-:Y:S01]  /*14b0*/  ULDC UR4, c[0x0][0x424] ;  /* 0x0001090000047ab9 */ /* 0x000fe20000000800 */
[----:B------:R-:W-:Y:S02]  /*14c0*/  ISETP.NE.U32.AND P2, PT, RZ, UR8, PT ;  /* 0x00000008ff007c0c */ /* 0x000fe4000bf45070 */
[----:B------:R-:W-:Y:S01]  /*14d0*/  USEL UR4, UR4, 0x1, UP0 ;  /* 0x0000000104047887 */ /* 0x000fe20008000000 */
[----:B------:R-:W-:Y:S01]  /*14e0*/  ULDC UR5, c[0x0][0x2f0] ;  /* 0x0000bc0000057ab9 */ /* 0x000fe20000000800 */
[----:B0-----:R-:W-:-:S02]  /*14f0*/  LOP3.LUT R0, R150, 0xff0000, RZ, 0xc0, !PT ;  /* 0x00ff000096007812 */ /* 0x001fc400078ec0ff */
[----:B------:R-:W-:Y:S01]  /*1500*/  UIMAD UR4, UR4, UR5, URZ ;  /* 0x00000005040472a4 */ /* 0x000fe2000f8e023f */
[----:B------:R-:W-:Y:S02]  /*1510*/  SHF.R.U32.HI R3, RZ, 0x8, R2 ;  /* 0x00000008ff037819 */ /* 0x000fe40000011602 */
[----:B------:R-:W-:Y:S01]  /*1520*/  ISETP.NE.AND.EX P2, PT, RZ, UR9, PT, P2 ;  /* 0x00000009ff007c0c */ /* 0x000fe2000bf45320 */
[----:B------:R-:W-:Y:S01]  /*1530*/  ULDC UR5, c[0x0][0x348] ;  /* 0x0000d20000057ab9 */ /* 0x000fe20000000800 */
[----:B------:R-:W-:Y:S01]  /*1540*/  LEA.HI R222, R0, R3, RZ, 0x10 ;  /* 0x0000000300de7211 */ /* 0x000fe200078f80ff */
[----:B------:R-:W-:Y:S01]  /*1550*/  IMAD.MOV.U32 R229, RZ, RZ, R149 ;  /* 0x000000ffffe57224 */ /* 0x000fe200078e0095 */
[----:B------:R-:W-:Y:S01]  /*1560*/  LOP3.LUT R220, R150, 0xffff, RZ, 0xc0, !PT ;  /* 0x0000ffff96dc7812 */ /* 0x000fe200078ec0ff */
[----:B--2---:R-:W-:Y:S08]  /*1570*/  @P1 BRA `(.L_x_3643) ;  /* 0x0000000000241947 */ /* 0x004ff00003800000 */
[----:B------:R-:W-:Y:S02]  /*1580*/  ULDC.64 UR6, c[0x0][0xa00] ;  /* 0x0002800000067ab9 */ /* 0x000fe40000000a00 */
[----:B------:R-:W-:-:S04]  /*1590*/  ISETP.NE.U32.AND P1, PT, RZ, UR6, PT ;  /* 0x00000006ff007c0c */ /* 0x000fc8000bf25070 */
[----:B------:R-:W-:-:S13]  /*15a0*/  ISETP.NE.AND.EX P1, PT, RZ, UR7, PT, P1 ;  /* 0x00000007ff007c0c */ /* 0x000fda000bf25310 */
[----:B------:R-:W-:Y:S05]  /*15b0*/  @!P1 BRA `(.L_x_3643) ;  /* 0x0000000000149947 */ /* 0x000fea0003800000 */
[----:B------:R-:W0:Y:S02]  /*15c0*/  LDC.64 R2, c[0x0][0xa00] ;  /* 0x00028000ff027b82 */ /* 0x000e240000000a00 */
[----:B0-----:R-:W-:-:S05]  /*15d0*/  IMAD.WIDE R2, R223, 0x4, R2 ;  /* 0x00000004df027825 */ /* 0x001fca00078e0202 */
[----:B-----5:R-:W2:Y:S04]  /*15e0*/  LDG.E R154, desc[UR60][R2.64] ;  /* 0x0000003c029a7981 */ /* 0x020ea8000c1e1900 */
[----:B------:R-:W2:Y:S02]  /*15f0*/  LDG.E R5, desc[UR60][R2.64+0x4] ;  /* 0x0000043c02057981 */ /* 0x000ea4000c1e1900 */
[----:B--2---:R-:W-:-:S07]  /*1600*/  IADD3 R154, -R154, R5, RZ ;  /* 0x000000059a9a7210 */ /* 0x004fce0007ffe1ff */
.L_x_3643:
[----:B------:R-:W-:Y:S02]  /*1610*/  IMAD.U32 R2, RZ, RZ, UR5 ;  /* 0x00000005ff027e24 */ /* 0x000fe4000f8e00ff */
[----:B------:R-:W-:Y:S01]  /*1620*/  IMAD.U32 R25, RZ, RZ, UR4 ;  /* 0x00000004ff197e24 */ /* 0x000fe2000f8e00ff */
[----:B------:R-:W-:Y:S06]  /*1630*/  @!P2 BRA `(.L_x_3644) ;  /* 0x000000000010a947 */ /* 0x000fec0003800000 */
[----:B------:R-:W-:-:S04]  /*1640*/  IADD3 R4, P0, R224, UR8, RZ ;  /* 0x00000008e0047c10 */ /* 0x000fc8000ff1e0ff */
[----:B------:R-:W-:-:S05]  /*1650*/  IADD3.X R5, R225, UR9, RZ, P0, !PT ;  /* 0x00000009e1057c10 */ /* 0x000fca00087fe4ff */
[----:B------:R0:W5:Y:S01]  /*1660*/  LDG.E R25, desc[UR60][R4.64] ;  /* 0x0000003c04197981 */ /* 0x000162000c1e1900 */
[----:B------:R-:W-:Y:S05]  /*1670*/  BRA `(.L_x_3645) ;  /* 0x0000000000107947 */ /* 0x000fea0003800000 */
.L_x_3644:
[----:B------:R-:W-:Y:S05]  /*1680*/  @!P0 BRA `(.L_x_3645) ;  /* 0x00000000000c8947 */ /* 0x000fea0003800000 */
[----:B------:R-:W2:Y:S04]  /*1690*/  LDG.E R0, desc[UR60][R6.64] ;  /* 0x0000003c06007981 */ /* 0x000ea8000c1e1900 */
[----:B------:R-:W2:Y:S02]  /*16a0*/  LDG.E R25, desc[UR60][R6.64+0x4] ;  /* 0x0000043c06197981 */ /* 0x000ea4000c1e1900 */
[----:B--2---:R-:W-:-:S07]  /*16b0*/  IMAD.IADD R25, R25, 0x1, -R0 ;  /* 0x0000000119197824 */ /* 0x004fce00078e0a00 */
.L_x_3645:
[----:B------:R-:W-:Y:S01]  /*16c0*/  ULDC.64 UR4, c[0x0][0xa10] ;  /* 0x0002840000047ab9 */ /* 0x000fe20000000a00 */
[----:B------:R-:W2:Y:S01]  /*16d0*/  LDL.LU R27, [R1+0x10] ;  /* 0x00001000011b7983 */ /* 0x000ea20000300800 */
[----:B------:R-:W-:-:S04]  /*16e0*/  ISETP.NE.U32.AND P0, PT, RZ, UR4, PT ;  /* 0x00000004ff007c0c */ /* 0x000fc8000bf05070 */
[----:B------:R-:W-:Y:S01]  /*16f0*/  ISETP.NE.AND.EX P0, PT, RZ, UR5, PT, P0 ;  /* 0x00000005ff007c0c */ /* 0x000fe2000bf05300 */
[----:B------:R-:W-:-:S12]  /*1700*/  ULDC.64 UR4, c[0x0][0xa30] ;  /* 0x00028c0000047ab9 */ /* 0x000fd80000000a00 */
[----:B0-----:R-:W0:Y:S02]  /*1710*/  @P0 LDC.64 R4, c[0x0][0xa10] ;  /* 0x00028400ff040b82 */ /* 0x001e240000000a00 */
[----:B0-----:R-:W-:-:S05]  /*1720*/  @P0 IMAD.WIDE R4, R223, 0x4, R4 ;  /* 0x00000004df040825 */ /* 0x001fca00078e0204 */
[----:B------:R-:W3:Y:S04]  /*1730*/  @P0 LDG.E R0, desc[UR60][R4.64] ;  /* 0x0000003c04000981 */ /* 0x000ee8000c1e1900 */
[----:B------:R0:W3:Y:S01]  /*1740*/  @P0 LDG.E R3, desc[UR60][R4.64+0x4] ;  /* 0x0000043c04030981 */ /* 0x0000e2000c1e1900 */
[----:B------:R-:W-:Y:S01]  /*1750*/  ISETP.NE.U32.AND P1, PT, RZ, UR4, PT ;  /* 0x00000004ff007c0c */ /* 0x000fe2000bf25070 */
[----:B-----5:R-:W-:-:S03]  /*1760*/  IMAD.MOV.U32 R147, RZ, RZ, R25 ;  /* 0x000000ffff937224 */ /* 0x020fc600078e0019 */
[----:B------:R-:W-:-:S13]  /*1770*/  ISETP.NE.AND.EX P1, PT, RZ, UR5, PT, P1 ;  /* 0x00000005ff007c0c */ /* 0x000fda000bf25310 */
[----:B------:R-:W-:-:S04]  /*1780*/  @P1 IADD3 R6, P2, R224, UR4, RZ ;  /* 0x00000004e0061c10 */ /* 0x000fc8000ff5e0ff */
[----:B------:R-:W-:-:S05]  /*1790*/  @P1 IADD3.X R7, R225, UR5, RZ, P2, !PT ;  /* 0x00000005e1071c10 */ /* 0x000fca00097fe4ff */
[----:B------:R1:W5:Y:S01]  /*17a0*/  @P1 LDG.E R147, desc[UR60][R6.64] ;  /* 0x0000003c06931981 */ /* 0x000362000c1e1900 */
[----:B------:R-:W-:Y:S01]  /*17b0*/  IADD3 R9, R25, -R8, RZ ;  /* 0x8000000819097210 */ /* 0x000fe20007ffe0ff */
[----:B0-----:R-:W-:Y:S01]  /*17c0*/  IMAD.MOV.U32 R4, RZ, RZ, RZ ;  /* 0x000000ffff047224 */ /* 0x001fe200078e00ff */
[----:B------:R-:W-:Y:S01]  /*17d0*/  BSSY B0, `(.L_x_3646) ;  /* 0x000002c000007945 */ /* 0x000fe20003800000 */
[----:B------:R-:W-:Y:S02]  /*17e0*/  LOP3.LUT R230, R222, 0xff, RZ, 0xc0, !PT ;  /* 0x000000ffdee67812 */ /* 0x000fe400078ec0ff */
[----:B------:R-:W-:Y:S02]  /*17f0*/  SHF.R.U32.HI R222, RZ, 0x10, R222 ;  /* 0x00000010ffde7819 */ /* 0x000fe400000116de */
[----:B--2---:R-:W-:Y:S01]  /*1800*/  LOP3.LUT R27, R27, 0xfffffff7, RZ, 0xc0, !PT ;  /* 0xfffffff71b1b7812 */ /* 0x004fe200078ec0ff */
[----:B---3--:R-:W-:Y:S01]  /*1810*/  @P0 IMAD.IADD R2, R3, 0x1, -R0 ;  /* 0x0000000103020824 */ /* 0x008fe200078e0a00 */
[----:B------:R-:W-:-:S03]  /*1820*/  MOV R0, RZ ;  /* 0x000000ff00007202 */ /* 0x000fc60000000f00 */
[----:B------:R-:W-:-:S04]  /*1830*/  IMAD.IADD R155, R9, 0x1, R2 ;  /* 0x00000001099b7824 */ /* 0x000fc800078e0202 */
[C---:B------:R-:W-:Y:S01]  /*1840*/  VIADD R5, R155.reuse, 0x6f ;  /* 0x0000006f9b057836 */ /* 0x040fe20000000000 */
[----:B------:R-:W-:-:S03]  /*1850*/  ISETP.GE.AND P3, PT, R155, 0x1, PT ;  /* 0x000000019b00780c */ /* 0x000fc60003f66270 */
[----:B------:R-:W-:-:S05]  /*1860*/  IMAD.HI R4, R5, -0x6db6db6d, R4 ;  /* 0x9249249305047827 */ /* 0x000fca00078e0204 */
        /* <DEDUP_REMOVED lines=8> */
[-C--:B-1----:R-:W-:Y:S02]  /*18f0*/  IABS R6, R10.reuse ;  /* 0x0000000a00067213 */ /* 0x082fe40000000000 */
        /* <DEDUP_REMOVED lines=13> */
[----:B------:R-:W-:-:S06]  /*19d0*/  IMAD.HI.U32 R5, R5, R7, R4 ;  /* 0x0000000705057227 */ /* 0x000fcc00078e0004 */
        /* <DEDUP_REMOVED lines=11> */
.L_x_3647:
[----:B------:R-:W-:Y:S05]  /*1a90*/  BSYNC B0 ;  /* 0x0000000000007941 */ /* 0x000fea0003800000 */
.L_x_3646:
[----:B------:R-:W-:Y:S01]  /*1aa0*/  IMAD R3, R230, R0, RZ ;  /* 0x00000000e6037224 */ /* 0x000fe200078e02ff */
        /* <DEDUP_REMOVED lines=8> */
[----:B------:R-:W-:-:S04]  /*1b30*/  IMAD.WIDE.U32 R132, R132, 0x24924925, RZ ;  /* 0x2492492584847825 */ /* 0x000fc800078e00ff */
[----:B------:R-:W-:-:S06]  /*1b40*/  IMAD.MOV.U32 R24, RZ, RZ, R133 ;  /* 0x000000ffff187224 */ /* 0x000fcc00078e0085 */
[----:B------:R-:W-:Y:S01]  /*1b50*/  @P0 IADD3 R5, R4, 0x6f, RZ ;  /* 0x0000006f04050810 */ /* 0x000fe20007ffe0ff */
[----:B------:R-:W-:-:S04]  /*1b60*/  @P0 IMAD.MOV.U32 R4, RZ, RZ, RZ ;  /* 0x000000ffff040224 */ /* 0x000fc800078e00ff */
[----:B------:R-:W-:-:S05]  /*1b70*/  @P0 IMAD.HI R4, R5, -0x6db6db6d, R4 ;  /* 0x9249249305040827 */ /* 0x000fca00078e0204 */
        /* <DEDUP_REMOVED lines=12> */
[----:B------:R0:W2:Y:S01]  /*1c40*/  LDC.64 R14, c[0x4][R0] ;  /* 0x01000000000e7b82 */ /* 0x0000a20000000a00 */
[----:B------:R-:W-:Y:S01]  /*1c50*/  MOV R5, UR5 ;  /* 0x0000000500057c02 */ /* 0x000fe20008000f00 */
[----:B------:R-:W-:Y:S01]  /*1c60*/  ULDC.64 UR4, c[0x4][0x1c0] ;  /* 0x0100700000047ab9 */ /* 0x000fe20000000a00 */
[----:B------:R-:W-:Y:S01]  /*1c70*/  IMAD.U32 R10, RZ, RZ, UR6 ;  /* 0x00000006ff0a7e24 */ /* 0x000fe2000f8e00ff */
[----:B------:R-:W-:Y:S01]  /*1c80*/  MOV R8, 0x70 ;  /* 0x0000007000087802 */ /* 0x000fe20000000f00 */
[----:B-1----:R-:W-:Y:S02]  /*1c90*/  IMAD.U32 R6, RZ, RZ, UR4 ;  /* 0x00000004ff067e24 */ /* 0x002fe4000f8e00ff */
[----:B------:R-:W-:-:S02]  /*1ca0*/  IMAD.U32 R7, RZ, RZ, UR5 ;  /* 0x00000005ff077e24 */ /* 0x000fc4000f8e00ff */
[----:B------:R-:W-:Y:S02]  /*1cb0*/  IMAD.U32 R11, RZ, RZ, UR7 ;  /* 0x00000007ff0b7e24 */ /* 0x000fe4000f8e00ff */
[----:B------:R-:W-:Y:S02]  /*1cc0*/  IMAD.MOV.U32 R12, RZ, RZ, 0x1 ;  /* 0x00000001ff0c7424 */ /* 0x000fe400078e00ff */
[----:B0-----:R-:W-:-:S07]  /*1cd0*/  IMAD.MOV.U32 R13, RZ, RZ, RZ ;  /* 0x000000ffff0d7224 */ /* 0x001fce00078e00ff */
[----:B------:R-:W-:-:S07]  /*1ce0*/  LEPC R20, `(.L_x_3650) ;  /* 0x000000001014794e */ /* 0x000fce0000000000 */
[----:B--2--5:R-:W-:Y:S05]  /*1cf0*/  CALL.ABS.NOINC R14 ;  /* 0x000000000e007343 */ /* 0x024fea0003c00000 */
.L_x_3650:
[----:B------:R-:W-:Y:S05]  /*1d00*/  BSYNC B6 ;  /* 0x0000000000067941 */ /* 0x000fea0003800000 */
.L_x_3649:
        /* <DEDUP_REMOVED lines=20> */
.L_x_3652:
[----:B------:R-:W-:Y:S05]  /*1e50*/  BSYNC B6 ;  /* 0x0000000000067941 */ /* 0x000fea0003800000 */
.L_x_3651:
[----:B------:R-:W-:Y:S01]  /*1e60*/  ULDC.64 UR4, c[0x0][0x9f8] ;  /* 0x00027e0000047ab9 */ /* 0x000fe20000000a00 */
[----:B------:R-:W-:Y:S01]  /*1e70*/  IMAD.MOV.U32 R8, RZ, RZ, R223 ;  /* 0x000000ffff087224 */ /* 0x000fe200078e00df */
[----:B------:R-:W-:Y:S01]  /*1e80*/  ISETP.NE.U32.AND P0, PT, RZ, UR4, PT ;  /* 0x00000004ff007c0c */ /* 0x000fe2000bf05070 */
[----:B------:R-:W0:Y:S01]  /*1e90*/  S2R R5, SR_TID.X ;  /* 0x0000000000057919 */ /* 0x000e220000002100 */
[----:B------:R-:W2:Y:S01]  /*1ea0*/  LDC.64 R112, c[0x0][0x300] ;  /* 0x0000c000ff707b82 */ /* 0x000ea20000000a00 */
[C---:B------:R-:W-:Y:S01]  /*1eb0*/  IADD3 R0, R18.reuse, 0x20, RZ ;  /* 0x0000002012007810 */ /* 0x040fe20007ffe0ff */
[----:B------:R-:W-:Y:S01]  /*1ec0*/  ULDC UR6, c[0x0][0x2f4] ;  /* 0x0000bd0000067ab9 */ /* 0x000fe20000000800 */
[----:B------:R-:W-:Y:S01]  /*1ed0*/  ISETP.NE.AND.EX P0, PT, RZ, UR5, PT, P0 ;  /* 0x00000005ff007c0c */ /* 0x000fe2000bf05300 */
[C---:B------:R-:W-:Y:S02]  /*1ee0*/  VIADD R3, R18.reuse, 0x40 ;  /* 0x0000004012037836 */ /* 0x040fe40000000000 */
[----:B------:R-:W-:-:S02]  /*1ef0*/  VIADD R4, R18, 0x60 ;  /* 0x0000006012047836 */ /* 0x000fc40000000000 */
[----:B------:R-:W-:Y:S01]  /*1f00*/  IMAD.IADD R123, R26, 0x1, R25 ;  /* 0x000000011a7b7824 */ /* 0x000fe200078e0219 */
[----:B------:R-:W-:Y:S01]  /*1f10*/  SHF.R.S32.HI R19, RZ, 0x1f, R18 ;  /* 0x0000001fff137819 */ /* 0x000fe20000011412 */
[----:B------:R-:W3:Y:S01]  /*1f20*/  LDC.64 R106, c[0x0][0x3f8] ;  /* 0x0000fe00ff6a7b82 */ /* 0x000ee20000000a00 */
[----:B------:R-:W-:Y:S01]  /*1f30*/  ULDC.64 UR8, c[0x0][0xa08] ;  /* 0x0002820000087ab9 */ /* 0x000fe20000000a00 */
[----:B------:R-:W-:-:S04]  /*1f40*/  IMAD.MOV.U32 R20, RZ, RZ, R27 ;  /* 0x000000ffff147224 */ /* 0x000fc800078e001b */
[----:B-1----:R-:W-:Y:S02]  /*1f50*/  @P0 IADD3 R6, P1, R224, UR4, RZ ;  /* 0x00000004e0060c10 */ /* 0x002fe4000ff3e0ff */
[----:B------:R-:W1:Y:S02]  /*1f60*/  LDC.64 R100, c[0x0][0x408] ;  /* 0x00010200ff647b82 */ /* 0x000e640000000a00 */
[----:B------:R-:W-:Y:S01]  /*1f70*/  @P0 IADD3.X R7, R225, UR5, RZ, P1, !PT ;  /* 0x00000005e1070c10 */ /* 0x000fe20008ffe4ff */
[----:B------:R-:W-:-:S04]  /*1f80*/  ULDC.64 UR4, c[0x0][0x330] ;  /* 0x0000cc0000047ab9 */ /* 0x000fc80000000a00 */
[----:B------:R4:W2:Y:S01]  /*1f90*/  @P0 LDG.E R8, desc[UR60][R6.64] ;  /* 0x0000003c06080981 */ /* 0x0008a2000c1e1900 */
[----:B------:R-:W-:Y:S01]  /*1fa0*/  ISETP.GE.AND P1, PT, R0, UR6, PT ;  /* 0x0000000600007c0c */ /* 0x000fe2000bf26270 */
[----:B------:R-:W-:Y:S01]  /*1fb0*/  IMAD.WIDE.U32 R114, R220, UR4, R18 ;  /* 0x00000004dc727c25 */ /* 0x000fe2000f8e0012 */
[----:B------:R-:W-:Y:S01]  /*1fc0*/  ISETP.GE.AND P0, PT, R18, UR6, PT ;  /* 0x0000000612007c0c */ /* 0x000fe2000bf06270 */
[----:B------:R-:W2:Y:S01]  /*1fd0*/  LDC R21, c[0x0][0x3f4] ;  /* 0x0000fd00ff157b82 */ /* 0x000ea20000000800 */
[----:B------:R-:W-:Y:S01]  /*1fe0*/  SEL R9, RZ, 0xffffffff, P1 ;  /* 0xffffffffff097807 */ /* 0x000fe20000800000 */
[----:B0-----:R-:W-:Y:S01]  /*1ff0*/  VIADD R10, R5, 0xffffff80 ;  /* 0xffffff80050a7836 */ /* 0x001fe20000000000 */
[----:B------:R-:W-:Y:S01]  /*2000*/  SEL R5, RZ, 0x1, P0 ;  /* 0x00000001ff057807 */ /* 0x000fe20000000000 */
[----:B------:R-:W-:Y:S01]  /*2010*/  IMAD R115, R220, UR5, R115 ;  /* 0x00000005dc737c24 */ /* 0x000fe2000f8e0273 */
[----:B------:R-:W-:Y:S01]  /*2020*/  ISETP.GE.AND P0, PT, R3, UR6, PT ;  /* 0x0000000603007c0c */ /* 0x000fe2000bf06270 */
[----:B------:R-:W-:Y:S01]  /*2030*/  ULDC.64 UR4, c[0x0][0x308] ;  /* 0x0000c20000047ab9 */ /* 0x000fe20000000a00 */
[----:B----4-:R-:W-:Y:S01]  /*2040*/  SHF.L.U32 R6, R9, 0x1, RZ ;  /* 0x0000000109067819 */ /* 0x010fe200000006ff */
[----:B---3--:R-:W-:Y:S01]  /*2050*/  IMAD.WIDE.U32 R108, R204, R106, R18 ;  /* 0x0000006acc6c7225 */ /* 0x008fe200078e0012 */
[----:B------:R-:W-:Y:S01]  /*2060*/  ISETP.GE.AND P1, PT, R4, UR6, PT ;  /* 0x0000000604007c0c */ /* 0x000fe2000bf26270 */
[----:B------:R-:W0:Y:S01]  /*2070*/  S2R R179, SR_TID.X ;  /* 0x0000000000b37919 */ /* 0x000e220000002100 */
[----:B------:R-:W-:Y:S01]  /*2080*/  LOP3.LUT R5, R6, 0x2, R5, 0xe2, !PT ;  /* 0x0000000206057812 */ /* 0x000fe200078ee205 */
[----:B------:R-:W-:Y:S01]  /*2090*/  IMAD R33, R107, 0x70, RZ ;  /* 0x000000706b217824 */ /* 0x000fe200078e02ff */
[----:B------:R-:W-:Y:S01]  /*20a0*/  SEL R6, RZ, 0x4, P0 ;  /* 0x00000004ff067807 */ /* 0x000fe20000000000 */
[----:B-1----:R-:W-:Y:S01]  /*20b0*/  IMAD.WIDE.U32 R102, R204, R100, R18 ;  /* 0x00000064cc667225 */ /* 0x002fe200078e0012 */
[----:B------:R-:W-:-:S02]  /*20c0*/  SEL R7, RZ, 0x8, P1 ;  /* 0x00000008ff077807 */ /* 0x000fc40000800000 */
[----:B------:R-:W-:Y:S01]  /*20d0*/  SHF.R.S32.HI R9, RZ, 0x1f, R10 ;  /* 0x0000001fff097819 */ /* 0x000fe2000001140a */
[----:B--2---:R-:W-:Y:S01]  /*20e0*/  IMAD R135, R113, 0x70, RZ ;  /* 0x0000007071877824 */ /* 0x004fe200078e02ff */
[----:B------:R-:W-:Y:S01]  /*20f0*/  SHF.R.S32.HI R15, RZ, 0x1f, R123 ;  /* 0x0000001fff0f7819 */ /* 0x000fe2000001147b */
[----:B------:R-:W-:Y:S01]  /*2100*/  IMAD.SHL.U32 R139, R112, 0x40, RZ ;  /* 0x00000040708b7824 */ /* 0x000fe200078e00ff */
[----:B------:R-:W-:Y:S01]  /*2110*/  LOP3.LUT R28, R7, R5, R6, 0xfe, !PT ;  /* 0x00000005071c7212 */ /* 0x000fe200078efe06 */
[----:B------:R-:W-:Y:S01]  /*2120*/  VIADD R5, R18, 0x80 ;  /* 0x0000008012057836 */ /* 0x000fe20000000000 */
[----:B------:R-:W-:Y:S01]  /*2130*/  LEA.HI R9, R9, R10, RZ, 0x2 ;  /* 0x0000000a09097211 */ /* 0x000fe200078f10ff */
[-C--:B------:R-:W-:Y:S01]  /*2140*/  IMAD R10, R15, R112.reuse, RZ ;  /* 0x000000700f0a7224 */ /* 0x080fe200078e02ff */
[----:B------:R-:W-:Y:S01]  /*2150*/  SHF.R.S32.HI R150, RZ, 0x1f, R204 ;  /* 0x0000001fff967819 */ /* 0x000fe200000114cc */
[----:B------:R-:W-:Y:S01]  /*2160*/  IMAD.WIDE.U32 R6, R123, R112, RZ ;  /* 0x000000707b067225 */ /* 0x000fe200078e00ff */
[----:B------:R-:W-:-:S02]  /*2170*/  ISETP.GE.AND P0, PT, R5, UR6, PT ;  /* 0x0000000605007c0c */ /* 0x000fc4000bf06270 */
[----:B------:R-:W-:Y:S01]  /*2180*/  SHF.R.S32.HI R13, RZ, 0x1f, R9 ;  /* 0x0000001fff0d7819 */ /* 0x000fe20000011409 */
[-C--:B------:R-:W-:Y:S01]  /*2190*/  IMAD R11, R123, R113.reuse, R10 ;  /* 0x000000717b0b7224 */ /* 0x080fe200078e020a */
[----:B------:R-:W-:Y:S01]  /*21a0*/  SEL R9, RZ, 0x10, P0 ;  /* 0x00000010ff097807 */ /* 0x000fe20000000000 */
[----:B------:R-:W-:Y:S01]  /*21b0*/  IMAD R10, R150, R112, RZ ;  /* 0x00000070960a7224 */ /* 0x000fe200078e02ff */
[----:B------:R-:W-:Y:S01]  /*21c0*/  ISETP.NE.U32.AND P0, PT, RZ, UR8, PT ;  /* 0x00000008ff007c0c */ /* 0x000fe2000bf05070 */
[----:B------:R-:W-:Y:S01]  /*21d0*/  IMAD.IADD R7, R7, 0x1, R11 ;  /* 0x0000000107077824 */ /* 0x000fe200078e020b */
[----:B------:R-:W-:Y:S01]  /*21e0*/  LEA.HI R13, R13, R204, RZ, 0x3 ;  /* 0x000000cc0d0d7211 */ /* 0x000fe200078f18ff */
[----:B------:R-:W-:Y:S01]  /*21f0*/  IMAD R10, R204, R113, R10 ;  /* 0x00000071cc0a7224 */ /* 0x000fe200078e020a */
[----:B------:R-:W-:Y:S01]  /*2200*/  ISETP.NE.AND.EX P0, PT, RZ, UR9, PT, P0 ;  /* 0x00000009ff007c0c */ /* 0x000fe2000bf05300 */
[----:B------:R-:W-:Y:S01]  /*2210*/  IMAD.WIDE.U32 R116, R220, UR4, R6 ;  /* 0x00000004dc747c25 */ /* 0x000fe2000f8e0006 */
[----:B------:R-:W-:-:S02]  /*2220*/  LOP3.LUT R13, R13, 0xfffffff8, RZ, 0xc0, !PT ;  /* 0xfffffff80d0d7812 */ /* 0x000fc400078ec0ff */
[----:B------:R-:W-:Y:S01]  /*2230*/  LOP3.LUT R28, R28, R9, RZ, 0xfc, !PT ;  /* 0x000000091c1c7212 */ /* 0x000fe200078efcff */
[----:B------:R-:W-:Y:S01]  /*2240*/  IMAD R117, R220, UR5, R117 ;  /* 0x00000005dc757c24 */ /* 0x000fe2000f8e0275 */
[----:B------:R-:W-:Y:S01]  /*2250*/  ULDC.64 UR4, c[0x0][0x310] ;  /* 0x0000c40000047ab9 */ /* 0x000fe20000000a00 */
[----:B------:R-:W-:Y:S01]  /*2260*/  IMAD.IADD R134, R204, 0x1, -R13 ;  /* 0x00000001cc867824 */ /* 0x000fe200078e0a0d */
[--C-:B------:R-:W-:Y:S01]  /*2270*/  SHF.R.S32.HI R23, RZ, 0x1f, R22.reuse ;  /* 0x0000001fff177819 */ /* 0x100fe20000011416 */
[-C--:B------:R-:W-:Y:S01]  /*2280*/  IMAD R7, R150, R106.reuse, RZ ;  /* 0x0000006a96077224 */ /* 0x080fe200078e02ff */
[----:B------:R-:W-:Y:S01]  /*2290*/  LOP3.LUT R20, R20, 0xfffffffb, RZ, 0xc0, !PT ;  /* 0xfffffffb14147812 */ /* 0x000fe200078ec0ff */
[----:B------:R-:W-:Y:S01]  /*22a0*/  IMAD R137, R101, 0x70, RZ ;  /* 0x0000007065897824 */ /* 0x000fe200078e02ff */
[----:B------:R-:W-:Y:S01]  /*22b0*/  LOP3.LUT P1, RZ, R134, 0x4, RZ, 0xc0, !PT ;  /* 0x0000000486ff7812 */ /* 0x000fe2000782c0ff */
[C---:B------:R-:W-:Y:S01]  /*22c0*/  IMAD R11, R204.reuse, R107, R7 ;  /* 0x0000006bcc0b7224 */ /* 0x040fe200078e0207 */
[----:B------:R-:W-:Y:S01]  /*22d0*/  ISETP.GE.AND P2, PT, R3, R21, PT ;  /* 0x000000150300720c */ /* 0x000fe20003f46270 */
[C---:B------:R-:W-:Y:S01]  /*22e0*/  IMAD.WIDE.U32 R110, R204.reuse, R106, R22 ;  /* 0x0000006acc6e7225 */ /* 0x040fe200078e0016 */
[----:B------:R-:W-:-:S02]  /*22f0*/  IADD3 R122, P3, R204, R123, RZ ;  /* 0x0000007bcc7a7210 */ /* 0x000fc40007f7e0ff */
[----:B------:R-:W-:Y:S01]  /*2300*/  SHF.L.U64.HI R138, R112, 0x6, R113 ;  /* 0x00000006708a7819 */ /* 0x000fe20000010271 */
[----:B------:R-:W-:Y:S01]  /*2310*/  IMAD.IADD R111, R111, 0x1, R11 ;  /* 0x000000016f6f7824 */ /* 0x000fe200078e020b */
[----:B------:R-:W-:Y:S01]  /*2320*/  SHF.R.S32.HI R151, RZ, 0x1f, R227 ;  /* 0x0000001fff977819 */ /* 0x000fe200000114e3 */
[----:B------:R-:W-:Y:S01]  /*2330*/  IMAD.IADD R109, R11, 0x1, R109 ;  /* 0x000000010b6d7824 */ /* 0x000fe200078e026d */
[----:B0-----:R-:W-:Y:S01]  /*2340*/  LEA.HI R179, R179, 0x8, RZ, 0x19 ;  /* 0x00000008b3b37811 */ /* 0x001fe200078fc8ff */
[----:B------:R-:W-:Y:S02]  /*2350*/  IMAD.WIDE.U32 R104, R204, R100, R22 ;  /* 0x00000064cc687225 */ /* 0x000fe400078e0016 */
[----:B------:R-:W-:Y:S02]  /*2360*/  @P1 LOP3.LUT R20, R20, 0x4, RZ, 0xfc, !PT ;  /* 0x0000000414141812 */ /* 0x000fe400078efcff */
[----:B------:R-:W-:Y:S01]  /*2370*/  ISETP.GE.AND P1, PT, R0, R21, PT ;  /* 0x000000150000720c */ /* 0x000fe20003f26270 */
[----:B-----5:R-:W-:Y:S01]  /*2380*/  IMAD.WIDE.U32 R110, R147, R106, R110 ;  /* 0x0000006a936e7225 */ /* 0x020fe200078e006e */
[----:B------:R-:W-:-:S02]  /*2390*/  LOP3.LUT R20, R20, 0xfffffffe, RZ, 0xc0, !PT ;  /* 0xfffffffe14147812 */ /* 0x000fc400078ec0ff */
[----:B------:R-:W-:Y:S01]  /*23a0*/  SEL R11, R21, RZ, P1 ;  /* 0x000000ff150b7207 */ /* 0x000fe20000800000 */
[----:B------:R-:W-:Y:S01]  /*23b0*/  IMAD.WIDE.U32 R108, R147, R106, R108 ;  /* 0x0000006a936c7225 */ /* 0x000fe200078e006c */
[----:B------:R-:W-:Y:S02]  /*23c0*/  @P2 LOP3.LUT R20, R20, 0x1, RZ, 0xfc, !PT ;  /* 0x0000000114142812 */ /* 0x000fe400078efcff */
[----:B------:R-:W-:Y:S01]  /*23d0*/  IADD3 R11, R0, R11, RZ ;  /* 0x0000000b000b7210 */ /* 0x000fe20007ffe0ff */
[----:B------:R-:W-:Y:S02]  /*23e0*/  IMAD.X R123, R15, 0x1, R150, P3 ;  /* 0x000000010f7b7824 */ /* 0x000fe400018e0696 */
[----:B------:R0:W-:Y:S01]  /*23f0*/  STL [R1+0x10], R20 ;  /* 0x0000101401007387 */ /* 0x0001e20000100800 */
[----:B------:R-:W-:Y:S01]  /*2400*/  IMAD.SHL.U32 R132, R21, 0x2, RZ ;  /* 0x0000000215847824 */ /* 0x000fe200078e00ff */
[----:B0-----:R-:W-:Y:S02]  /*2410*/  SHF.R.U32.HI R20, RZ, 0x3, R208 ;  /* 0x00000003ff147819 */ /* 0x001fe400000116d0 */
[----:B------:R-:W-:-:S02]  /*2420*/  SHF.R.S32.HI R6, RZ, 0x1f, R8 ;  /* 0x0000001fff067819 */ /* 0x000fc40000011408 */
[----:B------:R-:W-:Y:S02]  /*2430*/  SEL R37, R8, RZ, !P0 ;  /* 0x000000ff08257207 */ /* 0x000fe40004000000 */
[----:B------:R-:W-:-:S03]  /*2440*/  SEL R6, R6, RZ, !P0 ;  /* 0x000000ff06067207 */ /* 0x000fc60004000000 */
[----:B------:R-:W-:-:S04]  /*2450*/  IMAD.WIDE.U32 R116, R37, UR4, R116 ;  /* 0x0000000425747c25 */ /* 0x000fc8000f8e0074 */
[----:B------:R-:W-:-:S04]  /*2460*/  IMAD R8, R6, UR4, RZ ;  /* 0x0000000406087c24 */ /* 0x000fc8000f8e02ff */
[----:B------:R-:W-:Y:S01]  /*2470*/  IMAD R13, R37, UR5, R8 ;  /* 0x00000005250d7c24 */ /* 0x000fe2000f8e0208 */
[----:B------:R-:W-:Y:S01]  /*2480*/  ULDC.64 UR4, c[0x0][0x338] ;  /* 0x0000ce0000047ab9 */ /* 0x000fe20000000a00 */
[----:B------:R-:W-:-:S03]  /*2490*/  IMAD.WIDE.U32 R8, R204, R112, R18 ;  /* 0x00000070cc087225 */ /* 0x000fc600078e0012 */
[----:B------:R-:W-:Y:S01]  /*24a0*/  IADD3 R7, R117, R13, RZ ;  /* 0x0000000d75077210 */ /* 0x000fe20007ffe0ff */
[----:B------:R-:W-:Y:S01]  /*24b0*/  IMAD R12, R6, UR4, RZ ;  /* 0x00000004060c7c24 */ /* 0x000fe2000f8e02ff */
[----:B------:R-:W-:Y:S01]  /*24c0*/  IADD3 R6, P0, R116, R8, RZ ;  /* 0x0000000874067210 */ /* 0x000fe20007f1e0ff */
[----:B------:R-:W-:-:S03]  /*24d0*/  IMAD.WIDE.U32 R114, R37, UR4, R114 ;  /* 0x0000000425727c25 */ /* 0x000fc6000f8e0072 */
[----:B------:R-:W-:Y:S01]  /*24e0*/  IADD3.X R8, R7, R9, R10, P0, !PT ;  /* 0x0000000907087210 */ /* 0x000fe200007fe40a */
[----:B------:R-:W-:Y:S01]  /*24f0*/  IMAD R9, R150, R100, RZ ;  /* 0x0000006496097224 */ /* 0x000fe200078e02ff */
[----:B------:R-:W-:Y:S01]  /*2500*/  ISETP.GE.AND P0, PT, R18, R21, PT ;  /* 0x000000151200720c */ /* 0x000fe20003f06270 */
[----:B------:R-:W-:Y:S01]  /*2510*/  IMAD R37, R37, UR5, R12 ;  /* 0x0000000525257c24 */ /* 0x000fe2000f8e020c */
[C---:B------:R-:W-:Y:S01]  /*2520*/  SEL R10, R21.reuse, RZ, P2 ;  /* 0x000000ff150a7207 */ /* 0x040fe20001000000 */
[----:B------:R-:W-:Y:S01]  /*2530*/  IMAD R13, R204, R101, R9 ;  /* 0x00000065cc0d7224 */ /* 0x000fe200078e0209 */
[----:B------:R-:W-:Y:S01]  /*2540*/  SEL R9, R21, RZ, P0 ;  /* 0x000000ff15097207 */ /* 0x000fe20000000000 */
[----:B------:R-:W-:Y:S01]  /*2550*/  IMAD.WIDE.U32 R112, R112, 0x70, RZ ;  /* 0x0000007070707825 */ /* 0x000fe200078e00ff */
[----:B------:R-:W-:-:S03]  /*2560*/  SHF.R.S32.HI R12, RZ, 0x1f, R11 ;  /* 0x0000001fff0c7819 */ /* 0x000fc6000001140b */
[----:B------:R-:W-:Y:S01]  /*2570*/  IMAD.IADD R9, R18, 0x1, R9 ;  /* 0x0000000112097824 */ /* 0x000fe200078e0209 */
[----:B------:R-:W-:Y:S01]  /*2580*/  LEA.HI R27, R12, R11, RZ, 0x3 ;  /* 0x0000000b0c1b7211 */ /* 0x000fe200078f18ff */
[----:B------:R-:W-:Y:S01]  /*2590*/  IMAD.IADD R14, R3, 0x1, R10 ;  /* 0x00000001030e7824 */ /* 0x000fe200078e020a */
[----:B------:R-:W-:Y:S01]  /*25a0*/  IADD3 R135, R113, R135, RZ ;  /* 0x0000008771877210 */ /* 0x000fe20007ffe0ff */
[----:B------:R-:W-:Y:S01]  /*25b0*/  IMAD.IADD R105, R105, 0x1, R13 ;  /* 0x0000000169697824 */ /* 0x000fe200078e020d */
[----:B------:R-:W-:Y:S01]  /*25c0*/  SHF.R.S32.HI R10, RZ, 0x1f, R9 ;  /* 0x0000001fff0a7819 */ /* 0x000fe20000011409 */
[----:B------:R-:W-:Y:S01]  /*25d0*/  IMAD.IADD R103, R13, 0x1, R103 ;  /* 0x000000010d677824 */ /* 0x000fe200078e0267 */
[----:B------:R-:W-:Y:S01]  /*25e0*/  SHF.R.S32.HI R29, RZ, 0x1f, R14 ;  /* 0x0000001fff1d7819 */ /* 0x000fe2000001140e */
[CC--:B------:R-:W-:Y:S01]  /*25f0*/  IMAD.WIDE.U32 R104, R147.reuse, R100.reuse, R104 ;  /* 0x0000006493687225 */ /* 0x0c0fe200078e0068 */
[CC--:B------:R-:W-:Y:S02]  /*2600*/  LEA.HI R25, R10.reuse, R9.reuse, RZ, 0x3 ;  /* 0x000000090a197211 */ /* 0x0c0fe400078f18ff */
[----:B------:R-:W-:Y:S01]  /*2610*/  LEA.HI R9, R10, R9, RZ, 0x6 ;  /* 0x000000090a097211 */ /* 0x000fe200078f30ff */
[----:B------:R-:W-:Y:S01]  /*2620*/  IMAD.WIDE.U32 R102, R147, R100, R102 ;  /* 0x0000006493667225 */ /* 0x000fe200078e0066 */
[----:B------:R-:W-:-:S02]  /*2630*/  LEA.HI R10, R12, R11, RZ, 0x6 ;  /* 0x0000000b0c0a7211 */ /* 0x000fc400078f30ff */
[----:B------:R-:W-:Y:S01]  /*2640*/  LOP3.LUT R12, R212, 0x38, R27, 0xf8, !PT ;  /* 0x00000038d40c7812 */ /* 0x000fe200078ef81b */
[----:B------:R-:W-:Y:S01]  /*2650*/  IMAD.IADD R37, R115, 0x1, R37 ;  /* 0x0000000173257824 */ /* 0x000fe200078e0225 */
[----:B------:R-:W-:Y:S02]  /*2660*/  SHF.R.S32.HI R11, RZ, 0x6, R10 ;  /* 0x00000006ff0b7819 */ /* 0x000fe4000001140a */
[----:B------:R-:W-:Y:S02]  /*2670*/  SHF.R.S32.HI R9, RZ, 0x6, R9 ;  /* 0x00000006ff097819 */ /* 0x000fe40000011409 */
[-C--:B------:R-:W-:Y:S01]  /*2680*/  LOP3.LUT R12, R12, R213.reuse, RZ, 0x3c, !PT ;  /* 0x000000d50c0c7212 */ /* 0x080fe200078e3cff */
[--C-:B------:R-:W-:Y:S01]  /*2690*/  IMAD R145, R11, 0x1c00, R214.reuse ;  /* 0x00001c000b917824 */ /* 0x100fe200078e02d6 */
[-C--:B------:R-:W-:Y:S01]  /*26a0*/  LEA.HI R31, R29, R14.reuse, RZ, 0x3 ;  /* 0x0000000e1d1f7211 */ /* 0x080fe200078f18ff */
[C---:B------:R-:W-:Y:S01]  /*26b0*/  IMAD R146, R9.reuse, 0x1c00, R214 ;  /* 0x00001c0009927824 */ /* 0x040fe200078e02d6 */
[----:B------:R-:W-:Y:S01]  /*26c0*/  LOP3.LUT R10, R212, 0x38, R25, 0xf8, !PT ;  /* 0x00000038d40a7812 */ /* 0x000fe200078ef819 */
[--C-:B------:R-:W-:Y:S01]  /*26d0*/  IMAD R144, R9, 0x1c00, R215.reuse ;  /* 0x00001c0009907824 */ /* 0x100fe200078e02d7 */
[----:B------:R-:W-:Y:S01]  /*26e0*/  LEA.HI R14, R29, R14, RZ, 0x6 ;  /* 0x0000000e1d0e7211 */ /* 0x000fe200078f30ff */
[----:B------:R-:W-:Y:S01]  /*26f0*/  IMAD.IADD R145, R145, 0x1, R12 ;  /* 0x0000000191917824 */ /* 0x000fe200078e020c */
[----:B------:R-:W-:Y:S01]  /*2700*/  LOP3.LUT R9, R10, R213, RZ, 0x3c, !PT ;  /* 0x000000d50a097212 */ /* 0x000fe200078e3cff */
[----:B------:R-:W-:Y:S01]  /*2710*/  IMAD R142, R11, 0x1c00, R215 ;  /* 0x00001c000b8e7824 */ /* 0x000fe200078e02d7 */
[----:B------:R-:W-:-:S02]  /*2720*/  SHF.R.S32.HI R14, RZ, 0x6, R14 ;  /* 0x00000006ff0e7819 */ /* 0x000fc4000001140e */
[----:B------:R-:W-:Y:S01]  /*2730*/  LOP3.LUT R10, R212, 0x38, R31, 0xf8, !PT ;  /* 0x00000038d40a7812 */ /* 0x000fe200078ef81f */
[----:B------:R-:W-:Y:S01]  /*2740*/  IMAD.IADD R146, R146, 0x1, R9 ;  /* 0x0000000192927824 */ /* 0x000fe200078e0209 */
[----:B------:R-:W-:Y:S01]  /*2750*/  LOP3.LUT R12, R208, 0x38, R31, 0xf8, !PT ;  /* 0x00000038d00c7812 */ /* 0x000fe200078ef81f */
[----:B------:R-:W-:Y:S01]  /*2760*/  IMAD R143, R14, 0x1c00, R214 ;  /* 0x00001c000e8f7824 */ /* 0x000fe200078e02d6 */
[----:B------:R-:W-:Y:S01]  /*2770*/  LOP3.LUT R10, R10, R213, RZ, 0x3c, !PT ;  /* 0x000000d50a0a7212 */ /* 0x000fe200078e3cff */
[----:B------:R-:W-:Y:S01]  /*2780*/  IMAD R141, R14, 0x1c00, R215 ;  /* 0x00001c000e8d7824 */ /* 0x000fe200078e02d7 */
[----:B------:R-:W-:Y:S02]  /*2790*/  LOP3.LUT R12, R12, R20, RZ, 0x3c, !PT ;  /* 0x000000140c0c7212 */ /* 0x000fe400078e3cff */
[----:B------:R-:W-:Y:S01]  /*27a0*/  SHF.R.S32.HI R11, RZ, 0x1f, R147 ;  /* 0x0000001fff0b7819 */ /* 0x000fe20000011493 */
[----:B------:R-:W-:Y:S01]  /*27b0*/  IMAD.IADD R143, R143, 0x1, R10 ;  /* 0x000000018f8f7824 */ /* 0x000fe200078e020a */
[----:B------:R-:W-:Y:S01]  /*27c0*/  LOP3.LUT R14, R212, 0x18, R18, 0xf8, !PT ;  /* 0x00000018d40e7812 */ /* 0x000fe200078ef812 */
[----:B------:R-:W-:Y:S01]  /*27d0*/  IMAD.IADD R141, R141, 0x1, R12 ;  /* 0x000000018d8d7824 */ /* 0x000fe200078e020c */
[C---:B------:R-:W-:Y:S01]  /*27e0*/  LOP3.LUT R9, R208.reuse, 0x38, R27, 0xf8, !PT ;  /* 0x00000038d0097812 */ /* 0x040fe200078ef81b */
[C---:B------:R-:W-:Y:S01]  /*27f0*/  IMAD R10, R11.reuse, R106, RZ ;  /* 0x0000006a0b0a7224 */ /* 0x040fe200078e02ff */
[----:B------:R-:W-:Y:S01]  /*2800*/  LOP3.LUT R13, R208, 0x38, R25, 0xf8, !PT ;  /* 0x00000038d00d7812 */ /* 0x000fe200078ef819 */
[----:B------:R-:W-:Y:S01]  /*2810*/  IMAD R12, R11, R100, RZ ;  /* 0x000000640b0c7224 */ /* 0x000fe200078e02ff */
[----:B------:R-:W-:Y:S01]  /*2820*/  IADD3 R11, R18, 0xa0, RZ ;  /* 0x000000a0120b7810 */ /* 0x000fe20007ffe0ff */
[----:B------:R-:W-:Y:S01]  /*2830*/  IMAD R35, R147, R107, R10 ;  /* 0x0000006b93237224 */ /* 0x000fe200078e020a */
[----:B------:R-:W-:Y:S01]  /*2840*/  LOP3.LUT R29, R14, R213, RZ, 0x3c, !PT ;  /* 0x000000d50e1d7212 */ /* 0x000fe200078e3cff */
[----:B------:R-:W-:Y:S01]  /*2850*/  IMAD.SHL.U32 R10, R106, 0x40, RZ ;  /* 0x000000406a0a7824 */ /* 0x000fe200078e00ff */
[----:B------:R-:W-:Y:S01]  /*2860*/  ISETP.GE.AND P2, PT, R11, UR6, PT ;  /* 0x000000060b007c0c */ /* 0x000fe2000bf46270 */
[----:B------:R-:W-:Y:S01]  /*2870*/  IMAD R39, R147, R101, R12 ;  /* 0x0000006593277224 */ /* 0x000fe200078e020c */
[-C--:B------:R-:W-:Y:S01]  /*2880*/  LOP3.LUT R9, R9, R20.reuse, RZ, 0x3c, !PT ;  /* 0x0000001409097212 */ /* 0x080fe200078e3cff */
[----:B------:R-:W-:Y:S01]  /*2890*/  IMAD.IADD R140, R214, 0x1, R29 ;  /* 0x00000001d68c7824 */ /* 0x000fe200078e021d */
[----:B------:R-:W-:Y:S01]  /*28a0*/  LOP3.LUT R13, R13, R20, RZ, 0x3c, !PT ;  /* 0x000000140d0d7212 */ /* 0x000fe200078e3cff */
[----:B------:R-:W-:Y:S01]  /*28b0*/  IMAD.IADD R14, R111, 0x1, R35 ;  /* 0x000000016f0e7824 */ /* 0x000fe200078e0223 */
[----:B------:R-:W-:Y:S01]  /*28c0*/  SEL R29, RZ, 0x20, P2 ;  /* 0x00000020ff1d7807 */ /* 0x000fe20001000000 */
[----:B------:R-:W-:Y:S01]  /*28d0*/  IMAD.IADD R15, R35, 0x1, R109 ;  /* 0x00000001230f7824 */ /* 0x000fe200078e026d */
[----:B------:R-:W-:Y:S01]  /*28e0*/  IADD3 R142, R142, R9, RZ ;  /* 0x000000098e8e7210 */ /* 0x000fe20007ffe0ff */
[----:B------:R-:W-:Y:S01]  /*28f0*/  IMAD.IADD R144, R144, 0x1, R13 ;  /* 0x0000000190907824 */ /* 0x000fe200078e020d */
[C---:B------:R-:W-:Y:S01]  /*2900*/  SHF.L.U64.HI R9, R106.reuse, 0x6, R107 ;  /* 0x000000066a097819 */ /* 0x040fe2000001026b */
[----:B------:R-:W-:Y:S01]  /*2910*/  IMAD.WIDE.U32 R106, R106, 0x70, RZ ;  /* 0x000000706a6a7825 */ /* 0x000fe200078e00ff */
[----:B------:R-:W-:-:S02]  /*2920*/  SHF.L.U64.HI R12, R100, 0x6, R101 ;  /* 0x00000006640c7819 */ /* 0x000fc40000010265 */
[----:B------:R-:W-:Y:S01]  /*2930*/  SHF.R.S32.HI R119, RZ, 0x3, R25 ;  /* 0x00000003ff777819 */ /* 0x000fe20000011419 */
[C---:B------:R-:W-:Y:S01]  /*2940*/  IMAD.SHL.U32 R13, R100.reuse, 0x40, RZ ;  /* 0x00000040640d7824 */ /* 0x040fe200078e00ff */
[----:B------:R-:W-:Y:S01]  /*2950*/  SHF.R.S32.HI R118, RZ, 0x3, R27 ;  /* 0x00000003ff767819 */ /* 0x000fe2000001141b */
[----:B------:R-:W-:Y:S01]  /*2960*/  IMAD.WIDE.U32 R100, R100, 0x70, RZ ;  /* 0x0000007064647825 */ /* 0x000fe200078e00ff */
[----:B------:R-:W-:Y:S02]  /*2970*/  LOP3.LUT R26, R27, 0xfffffff8, RZ, 0xc0, !PT ;  /* 0xfffffff81b1a7812 */ /* 0x000fe400078ec0ff */
[----:B------:R-:W-:Y:S01]  /*2980*/  LOP3.LUT R36, R28, R29, RZ, 0xfc, !PT ;  /* 0x0000001d1c247212 */ /* 0x000fe200078efcff */
[----:B------:R-:W-:Y:S01]  /*2990*/  IMAD.IADD R136, R107, 0x1, R33 ;  /* 0x000000016b887824 */ /* 0x000fe200078e0221 */
[----:B------:R-:W-:Y:S01]  /*29a0*/  LOP3.LUT R25, R25, 0xfffffff8, RZ, 0xc0, !PT ;  /* 0xfffffff819197812 */ /* 0x000fe200078ec0ff */
[----:B------:R-:W-:Y:S01]  /*29b0*/  IMAD.IADD R137, R101, 0x1, R137 ;  /* 0x0000000165897824 */ /* 0x000fe200078e0289 */
[----:B------:R-:W-:Y:S01]  /*29c0*/  LOP3.LUT R27, R31, 0xfffffff8, RZ, 0xc0, !PT ;  /* 0xfffffff81f1b7812 */ /* 0x000fe200078ec0ff */
[----:B------:R-:W-:Y:S01]  /*29d0*/  IMAD.IADD R21, R39, 0x1, R103 ;  /* 0x0000000127157824 */ /* 0x000fe200078e0267 */
[----:B------:R-:W-:-:S02]  /*29e0*/  SHF.R.S32.HI R99, RZ, 0x3, R31 ;  /* 0x00000003ff637819 */ /* 0x000fc4000001141f */
[C---:B------:R-:W-:Y:S02]  /*29f0*/  LOP3.LUT R32, R36.reuse, 0x2, RZ, 0xc0, !PT ;  /* 0x0000000224207812 */ /* 0x040fe400078ec0ff */
[C---:B------:R-:W-:Y:S02]  /*2a00*/  LOP3.LUT R33, R36.reuse, 0x4, RZ, 0xc0, !PT ;  /* 0x0000000424217812 */ /* 0x040fe400078ec0ff */
[C---:B------:R-:W-:Y:S02]  /*2a10*/  LOP3.LUT R34, R36.reuse, 0x8, RZ, 0xc0, !PT ;  /* 0x0000000824227812 */ /* 0x040fe400078ec0ff */
[----:B------:R-:W-:Y:S02]  /*2a20*/  LOP3.LUT R35, R36, 0x10, RZ, 0xc0, !PT ;  /* 0x0000001024237812 */ /* 0x000fe400078ec0ff */
[----:B------:R-:W-:Y:S02]  /*2a30*/  IADD3 R20, R105, R39, RZ ;  /* 0x0000002769147210 */ /* 0x000fe40007ffe0ff */
[----:B------:R-:W-:-:S02]  /*2a40*/  LOP3.LUT R28, R28, 0x1, RZ, 0xc0, !PT ;  /* 0x000000011c1c7812 */ /* 0x000fc400078ec0ff */
[----:B------:R-:W-:Y:S02]  /*2a50*/  SHF.R.S32.HI R29, RZ, 0x1f, R25 ;  /* 0x0000001fff1d7819 */ /* 0x000fe40000011419 */
[----:B------:R-:W-:Y:S02]  /*2a60*/  SHF.R.S32.HI R30, RZ, 0x1f, R26 ;  /* 0x0000001fff1e7819 */ /* 0x000fe4000001141a */
[----:B------:R-:W-:Y:S02]  /*2a70*/  SHF.R.S32.HI R31, RZ, 0x1f, R27 ;  /* 0x0000001fff1f7819 */ /* 0x000fe4000001141b */
[----:B------:R-:W-:-:S07]  /*2a80*/  LOP3.LUT R36, R36, 0x20, RZ, 0xc0, !PT ;  /* 0x0000002024247812 */ /* 0x000fce00078ec0ff */
.L_x_3752:
[----:B--23--:R-:W2:Y:S01]  /*2a90*/  LDL.LU R43, [R1+0x10] ;  /* 0x00001000012b7983 */ /* 0x00cea20000300800 */
[----:B-----5:R-:W-:Y:S01]  /*2aa0*/  VIADD R49, R24, 0xffffffff ;  /* 0xffffffff18317836 */ /* 0x020fe20000000000 */
[----:B0-----:R-:W0:Y:S01]  /*2ab0*/  LDC.64 R124, c[0x0][0x2e8] ;  /* 0x0000ba00ff7c7b82 */ /* 0x001e220000000a00 */
[----:B------:R-:W-:Y:S01]  /*2ac0*/  LOP3.LUT P4, RZ, R134, 0x4, RZ, 0xc0, !PT ;  /* 0x0000000486ff7812 */ /* 0x000fe2000788c0ff */
[----:B------:R-:W-:Y:S05]  /*2ad0*/  YIELD ;  /* 0x0000000000007946 */ /* 0x000fea0003800000 */
[----:B------:R-:W-:Y:S01]  /*2ae0*/  SHF.R.S32.HI R42, RZ, 0x1f, R49 ;  /* 0x0000001fff2a7819 */ /* 0x000fe20000011431 */
[-C--:B------:R-:W-:Y:S01]  /*2af0*/  IMAD R39, R135, R49.reuse, RZ ;  /* 0x0000003187277224 */ /* 0x080fe200078e02ff */
[----:B------:R-:W1:Y:S01]  /*2b00*/  LDC R121, c[0x0][0x3f4] ;  /* 0x0000fd00ff797b82 */ /* 0x000e620000000800 */
[----:B------:R-:W-:Y:S01]  /*2b10*/  IMAD.WIDE.U32 R126, R112, R49, RZ ;  /* 0x00000031707e7225 */ /* 0x000fe200078e00ff */
[----:B------:R-:W-:Y:S03]  /*2b20*/  BSSY B0, `(.L_x_3653) ;  /* 0x0000761000007945 */ /* 0x000fe60003800000 */
[----:B------:R-:W-:Y:S01]  /*2b30*/  IMAD R39, R42, R112, R39 ;  /* 0x000000702a277224 */ /* 0x000fe200078e0227 */
[----:B------:R-:W-:-:S03]  /*2b40*/  IADD3 R24, P2, P3, R6, R126, R139 ;  /* 0x0000007e06187210 */ /* 0x000fc60007b5e08b */
[----:B------:R-:W-:Y:S02]  /*2b50*/  IMAD.IADD R92, R127, 0x1, R39 ;  /* 0x000000017f5c7824 */ /* 0x000fe400078e0227 */
[----:B------:R-:W-:-:S03]  /*2b60*/  IMAD R39, R17, 0x5400, R140 ;  /* 0x0000540011277824 */ /* 0x000fc600078e028c */
[----:B------:R-:W-:Y:S02]  /*2b70*/  IADD3.X R38, R8, R92, R138, P2, P3 ;  /* 0x0000005c08267210 */ /* 0x000fe400017e648a */
[----:B------:R-:W-:-:S04]  /*2b80*/  IADD3 R40, P3, R6, R126, RZ ;  /* 0x0000007e06287210 */ /* 0x000fc80007f7e0ff */
[----:B------:R-:W-:Y:S02]  /*2b90*/  IADD3.X R41, R92, R8, RZ, P3, !PT ;  /* 0x000000085c297210 */ /* 0x000fe40001ffe4ff */
[-C--:B0-----:R-:W-:Y:S02]  /*2ba0*/  LEA R44, P3, R24, R124.reuse, 0x1 ;  /* 0x0000007c182c7211 */ /* 0x081fe400078608ff */
[----:B------:R-:W-:Y:S02]  /*2bb0*/  LEA R46, P2, R40, R124, 0x1 ;  /* 0x0000007c282e7211 */ /* 0x000fe400078408ff */
[----:B------:R-:W-:Y:S01]  /*2bc0*/  LEA.HI.X R45, R24, R125, R38, 0x1, P3 ;  /* 0x0000007d182d7211 */ /* 0x000fe200018f0c26 */
[----:B------:R-:W-:Y:S01]  /*2bd0*/  IMAD R38, R39, 0x2, R120 ;  /* 0x0000000227267824 */ /* 0x000fe200078e0278 */
[----:B------:R-:W-:Y:S01]  /*2be0*/  ISETP.GT.AND P3, PT, R49, R133, PT ;  /* 0x000000853100720c */ /* 0x000fe20003f64270 */
[----:B------:R-:W-:Y:S01]  /*2bf0*/  IMAD.MOV.U32 R24, RZ, RZ, R49 ;  /* 0x000000ffff187224 */ /* 0x000fe200078e0031 */
[----:B------:R-:W-:Y:S01]  /*2c00*/  LEA.HI.X R47, R40, R125, R41, 0x1, P2 ;  /* 0x0000007d282f7211 */ /* 0x000fe200010f0c29 */
[----:B------:R-:W-:Y:S01]  /*2c10*/  VIADD R41, R39, 0x20 ;  /* 0x0000002027297836 */ /* 0x000fe20000000000 */
[----:B-1----:R-:W-:Y:S01]  /*2c20*/  ISETP.GE.AND P2, PT, R121, 0x1, PT ;  /* 0x000000017900780c */ /* 0x002fe20003f46270 */
[----:B------:R-:W-:-:S05]  /*2c30*/  @P4 VIADD R41, R39, 0xffffffe0 ;  /* 0xffffffe027294836 */ /* 0x000fca0000000000 */
[----:B------:R-:W-:Y:S02]  /*2c40*/  LEA R39, R41, R120, 0x1 ;  /* 0x0000007829277211 */ /* 0x000fe400078e08ff */
[----:B--2---:R-:W-:-:S04]  /*2c50*/  LOP3.LUT R43, R43, 0xfffffffd, RZ, 0xc0, !PT ;  /* 0xfffffffd2b2b7812 */ /* 0x004fc800078ec0ff */
[----:B------:R-:W-:-:S05]  /*2c60*/  @P3 LOP3.LUT R43, R43, 0x2, RZ, 0xfc, !PT ;  /* 0x000000022b2b3812 */ /* 0x000fca00078efcff */
[----:B------:R0:W-:Y:S01]  /*2c70*/  STL [R1+0x10], R43 ;  /* 0x0000102b01007387 */ /* 0x0001e20000100800 */
[----:B------:R-:W-:Y:S05]  /*2c80*/  @!P2 BRA `(.L_x_3654) ;  /* 0x000000700048a947 */ /* 0x000fea0003800000 */
[----:B------:R-:W-:Y:S01]  /*2c90*/  ULDC.U8 UR4, c[0x0][0x410] ;  /* 0x0001040000047ab9 */ /* 0x000fe20000000000 */
[-C--:B------:R-:W-:Y:S01]  /*2ca0*/  IMAD R41, R136, R49.reuse, RZ ;  /* 0x0000003188297224 */ /* 0x080fe200078e02ff */
[----:B------:R-:W-:Y:S01]  /*2cb0*/  ISETP.NE.AND P2, PT, RZ, UR4, PT ;  /* 0x00000004ff007c0c */ /* 0x000fe2000bf45270 */
[-C--:B0-----:R-:W-:Y:S02]  /*2cc0*/  IMAD R43, R137, R49.reuse, RZ ;  /* 0x00000031892b7224 */ /* 0x081fe400078e02ff */
[----:B------:R-:W-:Y:S02]  /*2cd0*/  IMAD R96, R24, -0x70, R2 ;  /* 0xffffff9018607824 */ /* 0x000fe400078e0202 */
[C---:B------:R-:W-:Y:S02]  /*2ce0*/  IMAD R41, R42.reuse, R106, R41 ;  /* 0x0000006a2a297224 */ /* 0x040fe400078e0229 */
[----:B------:R-:W-:Y:S01]  /*2cf0*/  IMAD R43, R42, R100, R43 ;  /* 0x000000642a2b7224 */ /* 0x000fe200078e022b */
[----:B------:R-:W-:Y:S01]  /*2d00*/  VIMNMX R96, R96, 0x70, PT ;  /* 0x0000007060607848 */ /* 0x000fe20003fe0100 */
[----:B------:R-:W-:-:S04]  /*2d10*/  IMAD.WIDE.U32 R90, R106, R49, RZ ;  /* 0x000000316a5a7225 */ /* 0x000fc800078e00ff */
        /* <DEDUP_REMOVED lines=29> */
[----:B------:R-:W-:Y:S01]  /*2ef0*/  CS2R R126, SRZ ;  /* 0x00000000007e7805 */ /* 0x000fe2000001ff00 */
[----:B------:R-:W-:Y:S06]  /*2f00*/  @P3 BRA `(.L_x_3657) ;  /* 0x0000000000a03947 */ /* 0x000fec0003800000 */
[----:B------:R-:W-:Y:S01]  /*2f10*/  IADD3 R41, P2, R110, R90, RZ ;  /* 0x0000005a6e297210 */ /* 0x000fe20007f5e0ff */
[----:B------:R-:W-:Y:S01]  /*2f20*/  ULDC.64 UR4, c[0x0][0x3e8] ;  /* 0x0000fa0000047ab9 */ /* 0x000fe20000000a00 */
[----:B------:R-:W-:Y:S02]  /*2f30*/  CS2R R124, SRZ ;  /* 0x00000000007c7805 */ /* 0x000fe4000001ff00 */
[----:B------:R-:W-:Y:S01]  /*2f40*/  CS2R R126, SRZ ;  /* 0x00000000007e7805 */ /* 0x000fe2000001ff00 */
[----:B------:R-:W-:Y:S01]  /*2f50*/  IMAD.X R42, R97, 0x1, R14, P2 ;  /* 0x00000001612a7824 */ /* 0x000fe200010e060e */
[----:B------:R-:W-:-:S05]  /*2f60*/  IADD3 R43, P2, R104, R88, RZ ;  /* 0x00000058682b7210 */ /* 0x000fca0007f5e0ff */
[----:B------:R-:W-:Y:S01]  /*2f70*/  IMAD.X R72, R98, 0x1, R20, P2 ;  /* 0x0000000162487824 */ /* 0x000fe200010e0614 */
        /* <DEDUP_REMOVED lines=33> */
.L_x_3657:
[----:B------:R-:W-:Y:S05]  /*3190*/  BSYNC B1 ;  /* 0x0000000000017941 */ /* 0x000fea0003800000 */
.L_x_3656:
[----:B------:R-:W-:Y:S01]  /*31a0*/  ISETP.GE.AND P4, PT, R227, R96, PT ;  /* 0x00000060e300720c */ /* 0x000fe20003f86270 */
[----:B------:R-:W-:Y:S01]  /*31b0*/  BSSY B1, `(.L_x_3658) ;  /* 0x000002c000017945 */ /* 0x000fe20003800000 */
[----:B-----5:R-:W-:Y:S01]  /*31c0*/  MOV R129, R72 ;  /* 0x0000004800817202 */ /* 0x020fe20000000f00 */
[----:B------:R-:W-:-:S10]  /*31d0*/  IMAD.MOV.U32 R128, RZ, RZ, R73 ;  /* 0x000000ffff807224 */ /* 0x000fd400078e0049 */
[----:B------:R-:W-:Y:S05]  /*31e0*/  @P4 BRA `(.L_x_3659) ;  /* 0x0000000000a04947 */ /* 0x000fea0003800000 */
[----:B------:R-:W-:Y:S01]  /*31f0*/  IADD3 R90, P2, P5, R110, R90, R10 ;  /* 0x0000005a6e5a7210 */ /* 0x000fe20007d5e00a */
[----:B------:R-:W-:Y:S01]  /*3200*/  ULDC.64 UR4, c[0x0][0x3e8] ;  /* 0x0000fa0000047ab9 */ /* 0x000fe20000000a00 */
[----:B------:R-:W-:Y:S02]  /*3210*/  CS2R R68, SRZ ;  /* 0x0000000000447805 */ /* 0x000fe4000001ff00 */
[----:B------:R-:W-:Y:S02]  /*3220*/  CS2R R70, SRZ ;  /* 0x0000000000467805 */ /* 0x000fe4000001ff00 */
[----:B------:R-:W-:Y:S02]  /*3230*/  IADD3.X R97, R14, R97, R9, P2, P5 ;  /* 0x000000610e617210 */ /* 0x000fe400017ea409 */
[----:B------:R-:W-:-:S04]  /*3240*/  IADD3 R88, P2, P5, R104, R88, R13 ;  /* 0x0000005868587210 */ /* 0x000fc80007d5e00d */
[----:B0-----:R-:W-:Y:S02]  /*3250*/  IADD3.X R43, R20, R98, R12, P2, P5 ;  /* 0x00000062142b7210 */ /* 0x001fe400017ea40c */
        /* <DEDUP_REMOVED lines=33> */
.L_x_3659:
[----:B------:R-:W-:Y:S05]  /*3470*/  BSYNC B1 ;  /* 0x0000000000017941 */ /* 0x000fea0003800000 */
.L_x_3658:
[----:B01----:R-:W2:Y:S01]  /*3480*/  LDL R40, [R1+0x1c] ;  /* 0x00001c0001287983 */ /* 0x003ea20000100800 */
[----:B------:R-:W-:Y:S01]  /*3490*/  IMAD.MOV.U32 R43, RZ, RZ, R76 ;  /* 0x000000ffff2b7224 */ /* 0x000fe200078e004c */
[----:B------:R-:W-:Y:S01]  /*34a0*/  PRMT R160, R129, 0x5410, R128 ;  /* 0x0000541081a07816 */ /* 0x000fe20000000080 */
[----:B------:R-:W-:Y:S02]  /*34b0*/  IMAD.MOV.U32 R42, RZ, RZ, R77 ;  /* 0x000000ffff2a7224 */ /* 0x000fe400078e004d */
[----:B------:R-:W-:Y:S01]  /*34c0*/  IMAD.MOV.U32 R41, RZ, RZ, R80 ;  /* 0x000000ffff297224 */ /* 0x000fe200078e0050 */
[----:B------:R-:W-:Y:S01]  /*34d0*/  PRMT R164, R164, 0x5410, R43 ;  /* 0x00005410a4a47816 */ /* 0x000fe2000000002b */
[----:B------:R-:W-:Y:S01]  /*34e0*/  IMAD.MOV.U32 R43, RZ, RZ, R93 ;  /* 0x000000ffff2b7224 */ /* 0x000fe200078e005d */
[----:B------:R-:W-:Y:S01]  /*34f0*/  PRMT R162, R162, 0x5410, R42 ;  /* 0x00005410a2a27816 */ /* 0x000fe2000000002a */
[----:B------:R-:W-:-:S05]  /*3500*/  IMAD.MOV.U32 R42, RZ, RZ, R92 ;  /* 0x000000ffff2a7224 */ /* 0x000fca00078e005c */
[----:B------:R-:W-:Y:S01]  /*3510*/  PRMT R168, R42, 0x5410, R43 ;  /* 0x000054102aa87816 */ /* 0x000fe2000000002b */
[----:B------:R-:W-:Y:S02]  /*3520*/  IMAD.MOV.U32 R42, RZ, RZ, R125 ;  /* 0x000000ffff2a7224 */ /* 0x000fe400078e007d */
[----:B------:R-:W-:Y:S01]  /*3530*/  IMAD.MOV.U32 R43, RZ, RZ, R74 ;  /* 0x000000ffff2b7224 */ /* 0x000fe200078e004a */
[----:B--2---:R-:W-:Y:S02]  /*3540*/  R2UR UR4, R40 ;  /* 0x00000000280472ca */ /* 0x004fe400000e0000 */
[----:B------:R-:W-:-:S04]  /*3550*/  MOV R40, R81 ;  /* 0x0000005100287202 */ /* 0x000fc80000000f00 */
[----:B------:R-:W-:Y:S01]  /*3560*/  PRMT R165, R40, 0x5410, R41 ;  /* 0x0000541028a57816 */ /* 0x000fe20000000029 */
[----:B------:R-:W-:Y:S02]  /*3570*/  IMAD.MOV.U32 R40, RZ, RZ, R84 ;  /* 0x000000ffff287224 */ /* 0x000fe400078e0054 */
[----:B------:R-:W-:-:S04]  /*3580*/  IMAD.MOV.U32 R41, RZ, RZ, R85 ;  /* 0x000000ffff297224 */ /* 0x000fc800078e0055 */
[----:B------:R-:W-:Y:S01]  /*3590*/  UISETP.NE.AND UP0, UPT, UR4, 0x3, UPT ;  /* 0x000000030400788c */ /* 0x000fe2000bf05270 */
[----:B------:R-:W-:Y:S01]  /*35a0*/  PRMT R167, R40, 0x5410, R41 ;  /* 0x0000541028a77816 */ /* 0x000fe20000000029 */
[----:B------:R-:W-:Y:S01]  /*35b0*/  IMAD.MOV.U32 R40, RZ, RZ, R75 ;  /* 0x000000ffff287224 */ /* 0x000fe200078e004b */
[----:B------:R-:W-:-:S03]  /*35c0*/  MOV R41, R124 ;  /* 0x0000007c00297202 */ /* 0x000fc60000000f00 */
[----:B------:R-:W-:Y:S02]  /*35d0*/  PLOP3.LUT P2, PT, PT, PT, UP0, 0x80, 0x0 ;  /* 0x000000000000781c */ /* 0x000fe40003f4f008 */
        /* <DEDUP_REMOVED lines=9> */
[----:B------:R-:W-:Y:S01]  /*3670*/  IMAD.MOV.U32 R41, RZ, RZ, R87 ;  /* 0x000000ffff297224 */ /* 0x000fe200078e0057 */
[----:B------:R-:W-:Y:S01]  /*3680*/  PRMT R163, R42, 0x7610, R163 ;  /* 0x000076102aa37816 */ /* 0x000fe200000000a3 */
[----:B------:R-:W-:Y:S01]  /*3690*/  IMAD.MOV.U32 R43, RZ, RZ, R95 ;  /* 0x000000ffff2b7224 */ /* 0x000fe200078e005f */
[----:B------:R-:W-:Y:S02]  /*36a0*/  MOV R42, R94 ;  /* 0x0000005e002a7202 */ /* 0x000fe40000000f00 */
[----:B------:R-:W-:Y:S01]  /*36b0*/  PRMT R169, R40, 0x5410, R41 ;  /* 0x0000541028a97816 */ /* 0x000fe20000000029 */
[----:B------:R-:W-:Y:S01]  /*36c0*/  IMAD.MOV.U32 R40, RZ, RZ, R126 ;  /* 0x000000ffff287224 */ /* 0x000fe200078e007e */
[----:B------:R-:W-:Y:S01]  /*36d0*/  PRMT R170, R42, 0x5410, R43 ;  /* 0x000054102aaa7816 */ /* 0x000fe2000000002b */
[----:B------:R-:W-:-:S05]  /*36e0*/  IMAD.MOV.U32 R41, RZ, RZ, R127 ;  /* 0x000000ffff297224 */ /* 0x000fca00078e007f */
[----:B------:R-:W-:Y:S01]  /*36f0*/  PRMT R171, R40, 0x5410, R41 ;  /* 0x0000541028ab7816 */ /* 0x000fe20000000029 */
[----:B-----5:R-:W-:Y:S01]  /*3700*/  IMAD.MOV.U32 R41, RZ, RZ, R48 ;  /* 0x000000ffff297224 */ /* 0x020fe200078e0030 */
        /* <DEDUP_REMOVED lines=33> */
[----:B------:R-:W-:-:S03]  /*3920*/  IMAD.MOV.U32 R41, RZ, RZ, R71 ;  /* 0x000000ffff297224 */ /* 0x000fc600078e0047 */
[----:B------:R-:W-:Y:S02]  /*3930*/  PRMT R162, R40, 0x7610, R162 ;  /* 0x0000761028a27816 */ /* 0x000fe400000000a2 */
[----:B------:R-:W-:Y:S01]  /*3940*/  PRMT R163, R163, 0x5410, R41 ;  /* 0x00005410a3a37816 */ /* 0x000fe20000000029 */
[----:B------:R-:W-:Y:S06]  /*3950*/  @!P2 BRA `(.L_x_3660) ;  /* 0x000000000004a947 */ /* 0x000fec0003800000 */
[----:B------:R-:W-:Y:S01]  /*3960*/  BPT.TRAP 0x1 ;  /* 0x000000040000795c */ /* 0x000fe20000300000 */
.L_x_3660:
[----:B------:R-:W-:Y:S01]  /*3970*/  IMAD R97, R17, 0x8, R16 ;  /* 0x0000000811617824 */ /* 0x000fe200078e0210 */
[----:B------:R-:W-:Y:S01]  /*3980*/  SHF.L.U32 R98, R205, 0x1f, RZ ;  /* 0x0000001fcd627819 */ /* 0x000fe200000006ff */
[----:B------:R-:W-:Y:S03]  /*3990*/  BSSY B1, `(.L_x_3661) ;  /* 0x0000003000017945 */ /* 0x000fe60003800000 */
[----:B------:R-:W0:Y:S02]  /*39a0*/  SYNCS.PHASECHK.TRANS64.TRYWAIT P5, [R97+URZ+0x36890], R98 ;  /* 0x03689062610075a7 */ /* 0x000e2400080a017f */
[----:B0-----:R-:W-:Y:S05]  /*39b0*/  @!P5 BRA `(.L_x_3662) ;  /* 0x0000024c0074d947 */ /* 0x001fea0003800000 */
.L_x_4025:
[----:B------:R-:W-:Y:S05]  /*39c0*/  BSYNC B1 ;  /* 0x0000000000017941 */ /* 0x000fea0003800000 */
.L_x_3661:
        /* <DEDUP_REMOVED lines=9> */
[----:B------:R-:W-:Y:S02]  /*3a60*/  SHF.R.U64 R91, R126, 0x10, R127 ;  /* 0x000000107e5b7819 */ /* 0x000fe4000000127f */
[--C-:B------:R-:W-:Y:S02]  /*3a70*/  SHF.R.U64 R88, R124, 0x10, R125.reuse ;  /* 0x000000107c587819 */ /* 0x100fe4000000127d */
[----:B------:R-:W-:Y:S01]  /*3a80*/  SHF.R.U32.HI R124, RZ, 0x10, R125 ;  /* 0x00000010ff7c7819 */ /* 0x000fe2000001167d */
[----:B------:R-:W-:Y:S01]  /*3a90*/  HADD2.F32 R91, -RZ, R91.H0_H0 ;  /* 0x2000005bff5b7230 */ /* 0x000fe20000004100 */
[----:B------:R-:W-:Y:S01]  /*3aa0*/  SHF.R.U32.HI R126, RZ, 0x10, R127 ;  /* 0x00000010ff7e7819 */ /* 0x000fe2000001167f */
[--C-:B--2---:R-:W-:Y:S02]  /*3ab0*/  HADD2.F32 R125, -RZ, R41.reuse.H1_H1 ;  /* 0x30000029ff7d7230 */ /* 0x104fe40000004100 */
[----:B------:R-:W-:Y:S02]  /*3ac0*/  HADD2.F32 R127, -RZ, R41.H0_H0 ;  /* 0x20000029ff7f7230 */ /* 0x000fe40000004100 */
[----:B------:R-:W-:-:S02]  /*3ad0*/  HADD2.F32 R88, -RZ, R88.H0_H0 ;  /* 0x20000058ff587230 */ /* 0x000fc40000004100 */
[-C--:B------:R-:W-:Y:S01]  /*3ae0*/  FMUL.FTZ R41, R125, R91.reuse ;  /* 0x0000005b7d297220 */ /* 0x080fe20000410000 */
[----:B------:R-:W-:Y:S02]  /*3af0*/  HADD2.F32 R126, -RZ, R126.H0_H0 ;  /* 0x2000007eff7e7230 */ /* 0x000fe40000004100 */
[C---:B------:R-:W-:Y:S01]  /*3b00*/  FMUL.FTZ R91, R127.reuse, R91 ;  /* 0x0000005b7f5b7220 */ /* 0x040fe20000410000 */
[----:B------:R-:W-:Y:S02]  /*3b10*/  HADD2.F32 R124, -RZ, R124.H0_H0 ;  /* 0x2000007cff7c7230 */ /* 0x000fe40000004100 */
[-C--:B------:R-:W-:Y:S01]  /*3b20*/  FFMA.FTZ R41, R127, R88.reuse, -R41 ;  /* 0x000000587f297223 */ /* 0x080fe20000010829 */
[----:B------:R-:W-:Y:S02]  /*3b30*/  IMAD.MOV.U32 R127, RZ, RZ, R40 ;  /* 0x000000ffff7f7224 */ /* 0x000fe400078e0028 */
[----:B------:R-:W-:Y:S01]  /*3b40*/  FFMA.FTZ R88, R125, R88, R91 ;  /* 0x000000587d587223 */ /* 0x000fe2000001005b */
[----:B------:R-:W-:-:S02]  /*3b50*/  HADD2.F32 R91, -RZ, R43.H1_H1 ;  /* 0x3000002bff5b7230 */ /* 0x000fc40000004100 */
[----:B------:R-:W-:Y:S02]  /*3b60*/  HADD2.F32 R125, -RZ, R43.H0_H0 ;  /* 0x2000002bff7d7230 */ /* 0x000fe40000004100 */
[--C-:B------:R-:W-:Y:S02]  /*3b70*/  HADD2.F32 R40, -RZ, R127.reuse.H1_H1 ;  /* 0x3000007fff287230 */ /* 0x100fe40000004100 */
[----:B------:R-:W-:Y:S01]  /*3b80*/  FMUL.FTZ R43, R91, R126 ;  /* 0x0000007e5b2b7220 */ /* 0x000fe20000410000 */
[----:B------:R-:W-:Y:S01]  /*3b90*/  HADD2.F32 R127, -RZ, R127.H0_H0 ;  /* 0x2000007fff7f7230 */ /* 0x000fe20000004100 */
[----:B------:R-:W-:Y:S02]  /*3ba0*/  F2FP.F16.F32.PACK_AB R41, R88, R41 ;  /* 0x000000295829723e */ /* 0x000fe400000000ff */
[C---:B------:R-:W-:Y:S01]  /*3bb0*/  FFMA.FTZ R43, R125.reuse, R124, -R43 ;  /* 0x0000007c7d2b7223 */ /* 0x040fe2000001082b */
[----:B------:R-:W-:Y:S01]  /*3bc0*/  FMUL.FTZ R125, R125, R126 ;  /* 0x0000007e7d7d7220 */ /* 0x000fe20000410000 */
[----:B------:R-:W-:-:S03]  /*3bd0*/  HADD2.F32 R126, -RZ, R171.H0_H0 ;  /* 0x200000abff7e7230 */ /* 0x000fc60000004100 */
        /* <DEDUP_REMOVED lines=17> */
.L_x_3668:
[----:B------:R-:W-:Y:S05]  /*3cf0*/  BSYNC B3 ;  /* 0x0000000000037941 */ /* 0x000fea0003800000 */
.L_x_3667:
[----:B--2---:R1:W-:Y:S02]  /*3d00*/  STG.E.128 desc[UR60][R46.64], R40 ;  /* 0x000000282e007986 */ /* 0x0043e4000c101d3c */
.L_x_3666:
[----:B------:R-:W-:Y:S05]  /*3d10*/  BSYNC B2 ;  /* 0x0000000000027941 */ /* 0x000fea0003800000 */
.L_x_3665:
[----:B------:R-:W-:Y:S01]  /*3d20*/  ISETP.NE.AND P3, PT, R32, RZ, PT ;  /* 0x000000ff2000720c */ /* 0x000fe20003f65270 */
[----:B------:R-:W-:-:S12]  /*3d30*/  BSSY B2, `(.L_x_3669) ;  /* 0x0000035000027945 */ /* 0x000fd80003800000 */
[----:B------:R-:W-:Y:S05]  /*3d40*/  @!P3 BRA `(.L_x_3670) ;  /* 0x0000000000ccb947 */ /* 0x000fea0003800000 */
[----:B-1----:R1:W2:Y:S01]  /*3d50*/  LDS.128 R40, [R39+0x21000] ;  /* 0x0210000027287984 */ /* 0x0022a20000000c00 */
[----:B------:R-:W-:Y:S01]  /*3d60*/  ISETP.GE.AND P3, PT, R210, R121, PT ;  /* 0x00000079d200720c */ /* 0x000fe20003f66270 */
[----:B------:R-:W-:-:S12]  /*3d70*/  BSSY B3, `(.L_x_3671) ;  /* 0x000002f000037945 */ /* 0x000fd80003800000 */
[----:B-1----:R-:W-:Y:S05]  /*3d80*/  @P3 BRA `(.L_x_3672) ;  /* 0x0000000000b43947 */ /* 0x002fea0003800000 */
[--C-:B------:R-:W-:Y:S01]  /*3d90*/  SHF.R.U64 R88, R92, 0x10, R93.reuse ;  /* 0x000000105c587819 */ /* 0x100fe2000000125d */
[----:B------:R-:W-:Y:S01]  /*3da0*/  HADD2.F32 R124, -RZ, R170.H1_H1 ;  /* 0x300000aaff7c7230 */ /* 0x000fe20000004100 */
[----:B------:R-:W-:Y:S02]  /*3db0*/  SHF.R.U32.HI R92, RZ, 0x10, R93 ;  /* 0x00000010ff5c7819 */ /* 0x000fe4000001165d */
[--C-:B------:R-:W-:Y:S01]  /*3dc0*/  SHF.R.U64 R93, R94, 0x10, R95.reuse ;  /* 0x000000105e5d7819 */ /* 0x100fe2000000125f */
[----:B------:R-:W-:Y:S01]  /*3dd0*/  HADD2.F32 R88, -RZ, R88.H0_H0 ;  /* 0x20000058ff587230 */ /* 0x000fe20000004100 */
[----:B--2---:R-:W-:Y:S01]  /*3de0*/  MOV R91, R41 ;  /* 0x00000029005b7202 */ /* 0x004fe20000000f00 */
[----:B------:R-:W-:Y:S01]  /*3df0*/  HADD2.F32 R92, -RZ, R92.H0_H0 ;  /* 0x2000005cff5c7230 */ /* 0x000fe20000004100 */
[----:B------:R-:W-:Y:S01]  /*3e00*/  SHF.R.U32.HI R94, RZ, 0x10, R95 ;  /* 0x00000010ff5e7819 */ /* 0x000fe2000001165f */
[----:B------:R-:W-:Y:S02]  /*3e10*/  HADD2.F32 R93, -RZ, R93.H0_H0 ;  /* 0x2000005dff5d7230 */ /* 0x000fe40000004100 */
[----:B------:R-:W-:-:S02]  /*3e20*/  HADD2.F32 R41, -RZ, R91.H1_H1 ;  /* 0x3000005bff297230 */ /* 0x000fc40000004100 */
[----:B------:R-:W-:Y:S02]  /*3e30*/  HADD2.F32 R91, -RZ, R91.H0_H0 ;  /* 0x2000005bff5b7230 */ /* 0x000fe40000004100 */
[----:B------:R-:W-:Y:S02]  /*3e40*/  HADD2.F32 R94, -RZ, R94.H0_H0 ;  /* 0x2000005eff5e7230 */ /* 0x000fe40000004100 */
[-C--:B------:R-:W-:Y:S01]  /*3e50*/  FMUL.FTZ R95, R41, R93.reuse ;  /* 0x0000005d295f7220 */ /* 0x080fe20000410000 */
[----:B------:R-:W-:-:S03]  /*3e60*/  FMUL.FTZ R93, R91, R93 ;  /* 0x0000005d5b5d7220 */ /* 0x000fc60000410000 */
[-C--:B------:R-:W-:Y:S01]  /*3e70*/  FFMA.FTZ R95, R91, R88.reuse, -R95 ;  /* 0x000000585b5f7223 */ /* 0x080fe2000001085f */
[----:B------:R-:W-:Y:S02]  /*3e80*/  HADD2.F32 R91, -RZ, R168.H0_H0 ;  /* 0x200000a8ff5b7230 */ /* 0x000fe40000004100 */
[----:B------:R-:W-:Y:S01]  /*3e90*/  FFMA.FTZ R93, R41, R88, R93 ;  /* 0x00000058295d7223 */ /* 0x000fe2000001005d */
[----:B------:R-:W-:-:S04]  /*3ea0*/  IMAD.MOV.U32 R41, RZ, RZ, R43 ;  /* 0x000000ffff297224 */ /* 0x000fc800078e002b */
[----:B------:R-:W-:Y:S01]  /*3eb0*/  F2FP.F16.F32.PACK_AB R93, R93, R95 ;  /* 0x0000005f5d5d723e */ /* 0x000fe200000000ff */
[--C-:B------:R-:W-:Y:S02]  /*3ec0*/  HADD2.F32 R43, -RZ, R41.reuse.H1_H1 ;  /* 0x30000029ff2b7230 */ /* 0x100fe40000004100 */
[----:B------:R-:W-:-:S03]  /*3ed0*/  HADD2.F32 R41, -RZ, R41.H0_H0 ;  /* 0x20000029ff297230 */ /* 0x000fc60000004100 */
[-C--:B------:R-:W-:Y:S02]  /*3ee0*/  FMUL.FTZ R88, R43, R94.reuse ;  /* 0x0000005e2b587220 */ /* 0x080fe40000410000 */
[C---:B------:R-:W-:Y:S02]  /*3ef0*/  FMUL.FTZ R94, R41.reuse, R94 ;  /* 0x0000005e295e7220 */ /* 0x040fe40000410000 */
[-C--:B------:R-:W-:Y:S01]  /*3f00*/  FFMA.FTZ R41, R41, R92.reuse, -R88 ;  /* 0x0000005c29297223 */ /* 0x080fe20000010858 */
[----:B------:R-:W-:Y:S02]  /*3f10*/  IMAD.MOV.U32 R88, RZ, RZ, R42 ;  /* 0x000000ffff587224 */ /* 0x000fe400078e002a */
[----:B------:R-:W-:Y:S01]  /*3f20*/  FFMA.FTZ R43, R43, R92, R94 ;  /* 0x0000005c2b2b7223 */ /* 0x000fe2000001005e */
[--C-:B------:R-:W-:Y:S02]  /*3f30*/  HADD2.F32 R42, -RZ, R40.reuse.H0_H0 ;  /* 0x20000028ff2a7230 */ /* 0x100fe40000004100 */
[----:B------:R-:W-:-:S02]  /*3f40*/  HADD2.F32 R40, -RZ, R40.H1_H1 ;  /* 0x30000028ff287230 */ /* 0x000fc40000004100 */
[----:B------:R-:W-:Y:S01]  /*3f50*/  HADD2.F32 R92, -RZ, R170.H0_H0 ;  /* 0x200000aaff5c7230 */ /* 0x000fe20000004100 */
[----:B------:R-:W-:Y:S01]  /*3f60*/  F2FP.F16.F32.PACK_AB R43, R43, R41 ;  /* 0x000000292b2b723e */ /* 0x000fe200000000ff */
[----:B------:R-:W-:-:S03]  /*3f70*/  IMAD.MOV.U32 R41, RZ, RZ, R93 ;  /* 0x000000ffff297224 */ /* 0x000fc600078e005d */
[-C--:B------:R-:W-:Y:S01]  /*3f80*/  FMUL.FTZ R94, R40, R92.reuse ;  /* 0x0000005c285e7220 */ /* 0x080fe20000410000 */
[----:B------:R-:W-:-:S03]  /*3f90*/  FMUL.FTZ R92, R42, R92 ;  /* 0x0000005c2a5c7220 */ /* 0x000fc60000410000 */
[-C--:B------:R-:W-:Y:S01]  /*3fa0*/  FFMA.FTZ R42, R42, R91.reuse, -R94 ;  /* 0x0000005b2a2a7223 */ /* 0x080fe2000001085e */
[----:B------:R-:W-:Y:S01]  /*3fb0*/  FFMA.FTZ R40, R40, R91, R92 ;  /* 0x0000005b28287223 */ /* 0x000fe2000001005c */
[--C-:B------:R-:W-:Y:S02]  /*3fc0*/  HADD2.F32 R92, -RZ, R88.reuse.H0_H0 ;  /* 0x20000058ff5c7230 */ /* 0x100fe40000004100 */
[----:B------:R-:W-:Y:S02]  /*3fd0*/  HADD2.F32 R88, -RZ, R88.H1_H1 ;  /* 0x30000058ff587230 */ /* 0x000fe40000004100 */
[----:B------:R-:W-:Y:S01]  /*3fe0*/  HADD2.F32 R91, -RZ, R168.H1_H1 ;  /* 0x300000a8ff5b7230 */ /* 0x000fe20000004100 */
[----:B------:R-:W-:Y:S02]  /*3ff0*/  F2FP.F16.F32.PACK_AB R40, R40, R42 ;  /* 0x0000002a2828723e */ /* 0x000fe400000000ff */
[-C--:B------:R-:W-:Y:S01]  /*4000*/  FMUL.FTZ R94, R88, R124.reuse ;  /* 0x0000007c585e7220 */ /* 0x080fe20000410000 */
[----:B------:R-:W-:-:S03]  /*4010*/  FMUL.FTZ R124, R92, R124 ;  /* 0x0000007c5c7c7220 */ /* 0x000fc60000410000 */
[-C--:B------:R-:W-:Y:S01]  /*4020*/  FFMA.FTZ R94, R92, R91.reuse, -R94 ;  /* 0x0000005b5c5e7223 */ /* 0x080fe2000001085e */
[----:B------:R-:W-:-:S05]  /*4030*/  FFMA.FTZ R124, R88, R91, R124 ;  /* 0x0000005b587c7223 */ /* 0x000fca000001007c */
[----:B------:R-:W-:-:S05]  /*4040*/  F2FP.F16.F32.PACK_AB R94, R124, R94 ;  /* 0x0000005e7c5e723e */ /* 0x000fca00000000ff */
[----:B------:R-:W-:-:S07]  /*4050*/  IMAD.MOV.U32 R42, RZ, RZ, R94 ;  /* 0x000000ffff2a7224 */ /* 0x000fce00078e005e */
.L_x_3672:
[----:B------:R-:W-:Y:S05]  /*4060*/  BSYNC B3 ;  /* 0x0000000000037941 */ /* 0x000fea0003800000 */
.L_x_3671:
[----:B--2---:R2:W-:Y:S02]  /*4070*/  STG.E.128 desc[UR60][R46.64+0x40], R40 ;  /* 0x000040282e007986 */ /* 0x0045e4000c101d3c */
.L_x_3670:
[----:B------:R-:W-:Y:S05]  /*4080*/  BSYNC B2 ;  /* 0x0000000000027941 */ /* 0x000fea0003800000 */
.L_x_3669:
        /* <DEDUP_REMOVED lines=8> */
[----:B------:R-:W-:Y:S01]  /*4110*/  HADD2.F32 R92, -RZ, R169.H1_H1 ;  /* 0x300000a9ff5c7230 */ /* 0x000fe20000004100 */
[----:B--2---:R-:W-:Y:S02]  /*4120*/  MOV R86, R41 ;  /* 0x0000002900567202 */ /* 0x004fe40000000f00 */
[----:B------:R-:W-:Y:S01]  /*4130*/  SHF.R.U64 R84, R84, 0x10, R85 ;  /* 0x0000001054547819 */ /* 0x000fe20000001255 */
[----:B------:R-:W-:Y:S02]  /*4140*/  HADD2.F32 R91, -RZ, R91.H0_H0 ;  /* 0x2000005bff5b7230 */ /* 0x000fe40000004100 */
[--C-:B------:R-:W-:Y:S02]  /*4150*/  HADD2.F32 R41, -RZ, R86.reuse.H1_H1 ;  /* 0x30000056ff297230 */ /* 0x100fe40000004100 */
[----:B------:R-:W-:Y:S02]  /*4160*/  HADD2.F32 R86, -RZ, R86.H0_H0 ;  /* 0x20000056ff567230 */ /* 0x000fe40000004100 */
[----:B------:R-:W-:-:S02]  /*4170*/  HADD2.F32 R84, -RZ, R84.H0_H0 ;  /* 0x20000054ff547230 */ /* 0x000fc40000004100 */
[-C--:B------:R-:W-:Y:S01]  /*4180*/  FMUL.FTZ R88, R41, R91.reuse ;  /* 0x0000005b29587220 */ /* 0x080fe20000410000 */
[----:B------:R-:W-:-:S03]  /*4190*/  FMUL.FTZ R91, R86, R91 ;  /* 0x0000005b565b7220 */ /* 0x000fc60000410000 */
[-C--:B------:R-:W-:Y:S01]  /*41a0*/  FFMA.FTZ R88, R86, R84.reuse, -R88 ;  /* 0x0000005456587223 */ /* 0x080fe20000010858 */
[----:B------:R-:W-:Y:S01]  /*41b0*/  SHF.R.U32.HI R86, RZ, 0x10, R87 ;  /* 0x00000010ff567819 */ /* 0x000fe20000011657 */
[----:B------:R-:W-:Y:S01]  /*41c0*/  FFMA.FTZ R91, R41, R84, R91 ;  /* 0x00000054295b7223 */ /* 0x000fe2000001005b */
[----:B------:R-:W-:Y:S01]  /*41d0*/  SHF.R.U32.HI R84, RZ, 0x10, R85 ;  /* 0x00000010ff547819 */ /* 0x000fe20000011655 */
[----:B------:R-:W-:Y:S02]  /*41e0*/  IMAD.MOV.U32 R85, RZ, RZ, R40 ;  /* 0x000000ffff557224 */ /* 0x000fe400078e0028 */
[----:B------:R-:W-:Y:S01]  /*41f0*/  IMAD.MOV.U32 R40, RZ, RZ, R43 ;  /* 0x000000ffff287224 */ /* 0x000fe200078e002b */
[----:B------:R-:W-:Y:S01]  /*4200*/  F2FP.F16.F32.PACK_AB R88, R91, R88 ;  /* 0x000000585b58723e */ /* 0x000fe200000000ff */
[----:B------:R-:W-:Y:S02]  /*4210*/  HADD2.F32 R43, -RZ, R86.H0_H0 ;  /* 0x20000056ff2b7230 */ /* 0x000fe40000004100 */
[----:B------:R-:W-:-:S02]  /*4220*/  HADD2.F32 R84, -RZ, R84.H0_H0 ;  /* 0x20000054ff547230 */ /* 0x000fc40000004100 */
[--C-:B------:R-:W-:Y:S02]  /*4230*/  HADD2.F32 R41, -RZ, R40.reuse.H1_H1 ;  /* 0x30000028ff297230 */ /* 0x100fe40000004100 */
[----:B------:R-:W-:-:S03]  /*4240*/  HADD2.F32 R40, -RZ, R40.H0_H0 ;  /* 0x20000028ff287230 */ /* 0x000fc60000004100 */
[CC--:B------:R-:W-:Y:S02]  /*4250*/  FMUL.FTZ R86, R41.reuse, R43.reuse ;  /* 0x0000002b29567220 */ /* 0x0c0fe40000410000 */
[C---:B------:R-:W-:Y:S02]  /*4260*/  FMUL.FTZ R43, R40.reuse, R43 ;  /* 0x0000002b282b7220 */ /* 0x040fe40000410000 */
[-C--:B------:R-:W-:Y:S01]  /*4270*/  FFMA.FTZ R40, R40, R84.reuse, -R86 ;  /* 0x0000005428287223 */ /* 0x080fe20000010856 */
[----:B------:R-:W-:Y:S02]  /*4280*/  HADD2.F32 R86, -RZ, R169.H0_H0 ;  /* 0x200000a9ff567230 */ /* 0x000fe40000004100 */
[----:B------:R-:W-:Y:S01]  /*4290*/  FFMA.FTZ R41, R41, R84, R43 ;  /* 0x0000005429297223 */ /* 0x000fe2000001002b */
[----:B------:R-:W-:Y:S02]  /*42a0*/  IMAD.MOV.U32 R84, RZ, RZ, R42 ;  /* 0x000000ffff547224 */ /* 0x000fe400078e002a */
[----:B------:R-:W-:-:S02]  /*42b0*/  HADD2.F32 R42, -RZ, R85.H1_H1 ;  /* 0x30000055ff2a7230 */ /* 0x000fc40000004100 */
[----:B------:R-:W-:Y:S02]  /*42c0*/  HADD2.F32 R43, -RZ, R85.H0_H0 ;  /* 0x20000055ff2b7230 */ /* 0x000fe40000004100 */
[----:B------:R-:W-:Y:S02]  /*42d0*/  HADD2.F32 R85, -RZ, R167.H0_H0 ;  /* 0x200000a7ff557230 */ /* 0x000fe40000004100 */
        /* <DEDUP_REMOVED lines=11> */
[----:B------:R-:W-:Y:S01]  /*4390*/  FFMA.FTZ R92, R84, R85, R92 ;  /* 0x00000055545c7223 */ /* 0x000fe2000001005c */
[----:B------:R-:W-:Y:S01]  /*43a0*/  F2FP.F16.F32.PACK_AB R84, R41, R40 ;  /* 0x000000282954723e */ /* 0x000fe200000000ff */
[----:B------:R-:W-:Y:S01]  /*43b0*/  IMAD.MOV.U32 R40, RZ, RZ, R42 ;  /* 0x000000ffff287224 */ /* 0x000fe200078e002a */
[----:B------:R-:W-:Y:S02]  /*43c0*/  MOV R41, R88 ;  /* 0x0000005800297202 */ /* 0x000fe40000000f00 */
[----:B------:R-:W-:Y:S01]  /*43d0*/  F2FP.F16.F32.PACK_AB R87, R92, R87 ;  /* 0x000000575c57723e */ /* 0x000fe200000000ff */
[----:B------:R-:W-:-:S04]  /*43e0*/  IMAD.MOV.U32 R43, RZ, RZ, R84 ;  /* 0x000000ffff2b7224 */ /* 0x000fc800078e0054 */
[----:B------:R-:W-:-:S07]  /*43f0*/  IMAD.MOV.U32 R42, RZ, RZ, R87 ;  /* 0x000000ffff2a7224 */ /* 0x000fce00078e0057 */
.L_x_3676:
[----:B------:R-:W-:Y:S05]  /*4400*/  BSYNC B3 ;  /* 0x0000000000037941 */ /* 0x000fea0003800000 */
.L_x_3675:
[----:B--2---:R3:W-:Y:S02]  /*4410*/  STG.E.128 desc[UR60][R46.64+0x80], R40 ;  /* 0x000080282e007986 */ /* 0x0047e4000c101d3c */
.L_x_3674:
[----:B------:R-:W-:Y:S05]  /*4420*/  BSYNC B2 ;  /* 0x0000000000027941 */ /* 0x000fea0003800000 */
.L_x_3673:
[----:B------:R-:W-:Y:S01]  /*4430*/  ISETP.NE.AND P3, PT, R34, RZ, PT ;  /* 0x000000ff2200720c */ /* 0x000fe20003f65270 */
[----:B------:R-:W-:-:S12]  /*4440*/  BSSY B2, `(.L_x_3677) ;  /* 0x0000037000027945 */ /* 0x000fd80003800000 */
[----:B------:R-:W-:Y:S05]  /*4450*/  @!P3 BRA `(.L_x_3678) ;  /* 0x0000000000d4b947 */ /* 0x000fea0003800000 */
[----:B-123--:R1:W2:Y:S01]  /*4460*/  LDS.128 R40, [R39+0x24800] ;  /* 0x0248000027287984 */ /* 0x00e2a20000000c00 */
[----:B------:R-:W-:Y:S01]  /*4470*/  ISETP.GE.AND P3, PT, R209, R121, PT ;  /* 0x00000079d100720c */ /* 0x000fe20003f66270 */
[----:B------:R-:W-:-:S12]  /*4480*/  BSSY B3, `(.L_x_3679) ;  /* 0x0000031000037945 */ /* 0x000fd80003800000 */
[----:B-1----:R-:W-:Y:S05]  /*4490*/  @P3 BRA `(.L_x_3680) ;  /* 0x0000000000bc3947 */ /* 0x002fea0003800000 */
[----:B------:R-:W-:Y:S01]  /*44a0*/  SHF.R.U64 R85, R82, 0x10, R83 ;  /* 0x0000001052557819 */ /* 0x000fe20000001253 */
[----:B--2---:R-:W-:Y:S01]  /*44b0*/  IMAD.MOV.U32 R82, RZ, RZ, R41 ;  /* 0x000000ffff527224 */ /* 0x004fe200078e0029 */
[----:B------:R-:W-:-:S03]  /*44c0*/  SHF.R.U64 R80, R80, 0x10, R81 ;  /* 0x0000001050507819 */ /* 0x000fc60000001251 */
[----:B------:R-:W-:Y:S02]  /*44d0*/  HADD2.F32 R85, -RZ, R85.H0_H0 ;  /* 0x20000055ff557230 */ /* 0x000fe40000004100 */
[--C-:B------:R-:W-:Y:S02]  /*44e0*/  HADD2.F32 R41, -RZ, R82.reuse.H1_H1 ;  /* 0x30000052ff297230 */ /* 0x100fe40000004100 */
[----:B------:R-:W-:Y:S02]  /*44f0*/  HADD2.F32 R82, -RZ, R82.H0_H0 ;  /* 0x20000052ff527230 */ /* 0x000fe40000004100 */
[----:B------:R-:W-:Y:S02]  /*4500*/  HADD2.F32 R80, -RZ, R80.H0_H0 ;  /* 0x20000050ff507230 */ /* 0x000fe40000004100 */
[-C--:B------:R-:W-:Y:S01]  /*4510*/  FMUL.FTZ R84, R41, R85.reuse ;  /* 0x0000005529547220 */ /* 0x080fe20000410000 */
[----:B------:R-:W-:-:S03]  /*4520*/  FMUL.FTZ R85, R82, R85 ;  /* 0x0000005552557220 */ /* 0x000fc60000410000 */
[-C--:B------:R-:W-:Y:S01]  /*4530*/  FFMA.FTZ R84, R82, R80.reuse, -R84 ;  /* 0x0000005052547223 */ /* 0x080fe20000010854 */
[----:B------:R-:W-:Y:S01]  /*4540*/  FFMA.FTZ R85, R41, R80, R85 ;  /* 0x0000005029557223 */ /* 0x000fe20000010055 */
[----:B------:R-:W-:Y:S01]  /*4550*/  SHF.R.U32.HI R80, RZ, 0x10, R81 ;  /* 0x00000010ff507819 */ /* 0x000fe20000011651 */
[----:B------:R-:W-:Y:S01]  /*4560*/  IMAD.MOV.U32 R81, RZ, RZ, R43 ;  /* 0x000000ffff517224 */ /* 0x000fe200078e002b */
[----:B------:R-:W-:Y:S02]  /*4570*/  SHF.R.U32.HI R41, RZ, 0x10, R83 ;  /* 0x00000010ff297819 */ /* 0x000fe40000011653 */
[----:B------:R-:W-:Y:S01]  /*4580*/  MOV R43, R40 ;  /* 0x00000028002b7202 */ /* 0x000fe20000000f00 */
[----:B------:R-:W-:Y:S01]  /*4590*/  HADD2.F32 R80, -RZ, R80.H0_H0 ;  /* 0x20000050ff507230 */ /* 0x000fe20000004100 */
[----:B------:R-:W-:Y:S01]  /*45a0*/  F2FP.F16.F32.PACK_AB R84, R85, R84 ;  /* 0x000000545554723e */ /* 0x000fe200000000ff */
[----:B------:R-:W-:Y:S02]  /*45b0*/  HADD2.F32 R40, -RZ, R81.H1_H1 ;  /* 0x30000051ff287230 */ /* 0x000fe40000004100 */
[----:B------:R-:W-:-:S02]  /*45c0*/  HADD2.F32 R41, -RZ, R41.H0_H0 ;  /* 0x20000029ff297230 */ /* 0x000fc40000004100 */
[----:B------:R-:W-:-:S03]  /*45d0*/  HADD2.F32 R81, -RZ, R81.H0_H0 ;  /* 0x20000051ff517230 */ /* 0x000fc60000004100 */
[CC--:B------:R-:W-:Y:S02]  /*45e0*/  FMUL.FTZ R82, R40.reuse, R41.reuse ;  /* 0x0000002928527220 */ /* 0x0c0fe40000410000 */
[C---:B------:R-:W-:Y:S02]  /*45f0*/  FMUL.FTZ R83, R81.reuse, R41 ;  /* 0x0000002951537220 */ /* 0x040fe40000410000 */
[-C--:B------:R-:W-:Y:S01]  /*4600*/  FFMA.FTZ R41, R81, R80.reuse, -R82 ;  /* 0x0000005051297223 */ /* 0x080fe20000010852 */
[----:B------:R-:W-:Y:S02]  /*4610*/  HADD2.F32 R81, -RZ, R166.H1_H1 ;  /* 0x300000a6ff517230 */ /* 0x000fe40000004100 */
[----:B------:R-:W-:Y:S01]  /*4620*/  FFMA.FTZ R40, R40, R80, R83 ;  /* 0x0000005028287223 */ /* 0x000fe20000010053 */
[--C-:B------:R-:W-:Y:S02]  /*4630*/  HADD2.F32 R80, -RZ, R43.reuse.H1_H1 ;  /* 0x3000002bff507230 */ /* 0x100fe40000004100 */
[----:B------:R-:W-:-:S02]  /*4640*/  HADD2.F32 R43, -RZ, R43.H0_H0 ;  /* 0x2000002bff2b7230 */ /* 0x000fc40000004100 */
[----:B------:R-:W-:Y:S02]  /*4650*/  HADD2.F32 R82, -RZ, R165.H1_H1 ;  /* 0x300000a5ff527230 */ /* 0x000fe40000004100 */
[-C--:B------:R-:W-:Y:S01]  /*4660*/  FMUL.FTZ R83, R80, R81.reuse ;  /* 0x0000005150537220 */ /* 0x080fe20000410000 */
[----:B------:R-:W-:-:S03]  /*4670*/  FMUL.FTZ R81, R43, R81 ;  /* 0x000000512b517220 */ /* 0x000fc60000410000 */
[-C--:B------:R-:W-:Y:S01]  /*4680*/  FFMA.FTZ R43, R43, R82.reuse, -R83 ;  /* 0x000000522b2b7223 */ /* 0x080fe20000010853 */
[----:B------:R-:W-:Y:S02]  /*4690*/  HADD2.F32 R83, -RZ, R42.H0_H0 ;  /* 0x2000002aff537230 */ /* 0x000fe40000004100 */
[----:B------:R-:W-:Y:S01]  /*46a0*/  FFMA.FTZ R80, R80, R82, R81 ;  /* 0x0000005250507223 */ /* 0x000fe20000010051 */
[----:B------:R-:W-:Y:S02]  /*46b0*/  HADD2.F32 R82, -RZ, R166.H0_H0 ;  /* 0x200000a6ff527230 */ /* 0x000fe40000004100 */
[----:B------:R-:W-:Y:S02]  /*46c0*/  HADD2.F32 R81, -RZ, R42.H1_H1 ;  /* 0x3000002aff517230 */ /* 0x000fe40000004100 */
[----:B------:R-:W-:Y:S01]  /*46d0*/  HADD2.F32 R42, -RZ, R165.H0_H0 ;  /* 0x200000a5ff2a7230 */ /* 0x000fe20000004100 */
[----:B------:R-:W-:Y:S02]  /*46e0*/  F2FP.F16.F32.PACK_AB R43, R80, R43 ;  /* 0x0000002b502b723e */ /* 0x000fe400000000ff */
[-C--:B------:R-:W-:Y:S01]  /*46f0*/  FMUL.FTZ R86, R81, R82.reuse ;  /* 0x0000005251567220 */ /* 0x080fe20000410000 */
[----:B------:R-:W-:-:S03]  /*4700*/  FMUL.FTZ R82, R83, R82 ;  /* 0x0000005253527220 */ /* 0x000fc60000410000 */
[-C--:B------:R-:W-:Y:S01]  /*4710*/  FFMA.FTZ R86, R83, R42.reuse, -R86 ;  /* 0x0000002a53567223 */ /* 0x080fe20000010856 */
[----:B------:R-:W-:Y:S01]  /*4720*/  FFMA.FTZ R82, R81, R42, R82 ;  /* 0x0000002a51527223 */ /* 0x000fe20000010052 */
[----:B------:R-:W-:Y:S01]  /*4730*/  F2FP.F16.F32.PACK_AB R42, R40, R41 ;  /* 0x00000029282a723e */ /* 0x000fe200000000ff */
[----:B------:R-:W-:Y:S02]  /*4740*/  IMAD.MOV.U32 R40, RZ, RZ, R43 ;  /* 0x000000ffff287224 */ /* 0x000fe400078e002b */
[----:B------:R-:W-:Y:S01]  /*4750*/  IMAD.MOV.U32 R41, RZ, RZ, R84 ;  /* 0x000000ffff297224 */ /* 0x000fe200078e0054 */
[----:B------:R-:W-:Y:S01]  /*4760*/  F2FP.F16.F32.PACK_AB R82, R82, R86 ;  /* 0x000000565252723e */ /* 0x000fe200000000ff */
[----:B------:R-:W-:-:S04]  /*4770*/  IMAD.MOV.U32 R43, RZ, RZ, R42 ;  /* 0x000000ffff2b7224 */ /* 0x000fc800078e002a */
[----:B------:R-:W-:-:S07]  /*4780*/  IMAD.MOV.U32 R42, RZ, RZ, R82 ;  /* 0x000000ffff2a7224 */ /* 0x000fce00078e0052 */
.L_x_3680:
[----:B------:R-:W-:Y:S05]  /*4790*/  BSYNC B3 ;  /* 0x0000000000037941 */ /* 0x000fea0003800000 */
.L_x_3679:
[----:B--2---:R4:W-:Y:S02]  /*47a0*/  STG.E.128 desc[UR60][R46.64+0xc0], R40 ;  /* 0x0000c0282e007986 */ /* 0x0049e4000c101d3c */
.L_x_3678:
[----:B------:R-:W-:Y:S05]  /*47b0*/  BSYNC B2 ;  /* 0x0000000000027941 */ /* 0x000fea0003800000 */
.L_x_3677:
        /* <DEDUP_REMOVED lines=18> */
[C---:B------:R-:W-:Y:S01]  /*48e0*/  FMUL.FTZ R77, R80.reuse, R78 ;  /* 0x0000004e504d7220 */ /* 0x040fe20000410000 */
[----:B------:R-:W-:Y:S02]  /*48f0*/  HADD2.F32 R76, -RZ, R76.H0_H0 ;  /* 0x2000004cff4c7230 */ /* 0x000fe40000004100 */
[-C--:B------:R-:W-:Y:S01]  /*4900*/  FMUL.FTZ R78, R81, R79.reuse ;  /* 0x0000004f514e7220 */ /* 0x080fe20000410000 */
[----:B------:R-:W-:Y:S02]  /*4910*/  HADD2.F32 R43, -RZ, R43.H0_H0 ;  /* 0x2000002bff2b7230 */ /* 0x000fe40000004100 */
[-C--:B------:R-:W-:Y:S01]  /*4920*/  FFMA.FTZ R83, R80, R76.reuse, R83 ;  /* 0x0000004c50537223 */ /* 0x080fe20000010053 */
[----:B------:R-:W-:Y:S02]  /*4930*/  FFMA.FTZ R77, R41, R76, -R77 ;  /* 0x0000004c294d7223 */ /* 0x000fe4000001084d */
[C---:B------:R-:W-:Y:S01]  /*4940*/  FMUL.FTZ R79, R43.reuse, R79 ;  /* 0x0000004f2b4f7220 */ /* 0x040fe20000410000 */
[----:B------:R-:W-:Y:S01]  /*4950*/  FFMA.FTZ R78, R43, R82, -R78 ;  /* 0x000000522b4e7223 */ /* 0x000fe2000001084e */
[----:B------:R-:W-:-:S02]  /*4960*/  HADD2.F32 R43, -RZ, R163.H0_H0 ;  /* 0x200000a3ff2b7230 */ /* 0x000fc40000004100 */
[----:B------:R-:W-:Y:S02]  /*4970*/  HADD2.F32 R80, -RZ, R42.H1_H1 ;  /* 0x3000002aff507230 */ /* 0x000fe40000004100 */
[----:B------:R-:W-:Y:S01]  /*4980*/  FFMA.FTZ R79, R81, R82, R79 ;  /* 0x00000052514f7223 */ /* 0x000fe2000001004f */
[----:B------:R-:W-:Y:S01]  /*4990*/  HADD2.F32 R41, -RZ, R164.H1_H1 ;  /* 0x300000a4ff297230 */ /* 0x000fe20000004100 */
[----:B------:R-:W-:Y:S01]  /*49a0*/  F2FP.F16.F32.PACK_AB R77, R83, R77 ;  /* 0x0000004d534d723e */ /* 0x000fe200000000ff */
[----:B------:R-:W-:Y:S02]  /*49b0*/  HADD2.F32 R42, -RZ, R42.H0_H0 ;  /* 0x2000002aff2a7230 */ /* 0x000fe40000004100 */
[----:B------:R-:W-:Y:S01]  /*49c0*/  FMUL.FTZ R84, R80, R43 ;  /* 0x0000002b50547220 */ /* 0x000fe20000410000 */
[----:B------:R-:W-:Y:S01]  /*49d0*/  HADD2.F32 R164, -RZ, R164.H0_H0 ;  /* 0x200000a4ffa47230 */ /* 0x000fe20000004100 */
[----:B------:R-:W-:Y:S01]  /*49e0*/  F2FP.F16.F32.PACK_AB R78, R79, R78 ;  /* 0x0000004e4f4e723e */ /* 0x000fe200000000ff */
[----:B------:R-:W-:-:S02]  /*49f0*/  HADD2.F32 R76, -RZ, R40.H1_H1 ;  /* 0x30000028ff4c7230 */ /* 0x000fc40000004100 */
[----:B------:R-:W-:Y:S01]  /*4a00*/  FMUL.FTZ R43, R42, R43 ;  /* 0x0000002b2a2b7220 */ /* 0x000fe20000410000 */
[----:B------:R-:W-:Y:S02]  /*4a10*/  HADD2.F32 R40, -RZ, R40.H0_H0 ;  /* 0x20000028ff287230 */ /* 0x000fe40000004100 */
[----:B------:R-:W-:Y:S02]  /*4a20*/  HADD2.F32 R82, -RZ, R162.H1_H1 ;  /* 0x300000a2ff527230 */ /* 0x000fe40000004100 */
[-C--:B------:R-:W-:Y:S01]  /*4a30*/  FMUL.FTZ R81, R76, R164.reuse ;  /* 0x000000a44c517220 */ /* 0x080fe20000410000 */
[----:B------:R-:W-:Y:S02]  /*4a40*/  FMUL.FTZ R164, R40, R164 ;  /* 0x000000a428a47220 */ /* 0x000fe40000410000 */
[-C--:B------:R-:W-:Y:S01]  /*4a50*/  FFMA.FTZ R84, R42, R82.reuse, -R84 ;  /* 0x000000522a547223 */ /* 0x080fe20000010854 */
[----:B------:R-:W-:Y:S01]  /*4a60*/  FFMA.FTZ R43, R80, R82, R43 ;  /* 0x00000052502b7223 */ /* 0x000fe2000001002b */
[-C--:B------:R-:W-:Y:S01]  /*4a70*/  FFMA.FTZ R81, R40, R41.reuse, -R81 ;  /* 0x0000002928517223 */ /* 0x080fe20000010851 */
[----:B------:R-:W-:Y:S01]  /*4a80*/  FFMA.FTZ R164, R76, R41, R164 ;  /* 0x000000294ca47223 */ /* 0x000fe200000100a4 */
[----:B------:R-:W-:-:S02]  /*4a90*/  IMAD.MOV.U32 R41, RZ, RZ, R77 ;  /* 0x000000ffff297224 */ /* 0x000fc400078e004d */
[----:B------:R-:W-:Y:S02]  /*4aa0*/  F2FP.F16.F32.PACK_AB R43, R43, R84 ;  /* 0x000000542b2b723e */ /* 0x000fe400000000ff */
[----:B------:R-:W-:-:S03]  /*4ab0*/  F2FP.F16.F32.PACK_AB R81, R164, R81 ;  /* 0x00000051a451723e */ /* 0x000fc600000000ff */
[----:B------:R-:W-:Y:S01]  /*4ac0*/  IMAD.MOV.U32 R42, RZ, RZ, R43 ;  /* 0x000000ffff2a7224 */ /* 0x000fe200078e002b */
[----:B------:R-:W-:Y:S01]  /*4ad0*/  MOV R40, R81 ;  /* 0x0000005100287202 */ /* 0x000fe20000000f00 */
[----:B------:R-:W-:-:S07]  /*4ae0*/  IMAD.MOV.U32 R43, RZ, RZ, R78 ;  /* 0x000000ffff2b7224 */ /* 0x000fce00078e004e */
.L_x_3684:
[----:B------:R-:W-:Y:S05]  /*4af0*/  BSYNC B3 ;  /* 0x0000000000037941 */ /* 0x000fea0003800000 */
.L_x_3683:
[----:B--2---:R1:W-:Y:S02]  /*4b00*/  STG.E.128 desc[UR60][R46.64+0x100], R40 ;  /* 0x000100282e007986 */ /* 0x0043e4000c101d3c */
.L_x_3682:
[----:B------:R-:W-:Y:S05]  /*4b10*/  BSYNC B2 ;  /* 0x0000000000027941 */ /* 0x000fea0003800000 */
.L_x_3681:
        /* <DEDUP_REMOVED lines=23> */
[--C-:B------:R-:W-:Y:S02]  /*4c90*/  HADD2.F32 R72, -RZ, R40.reuse.H1_H1 ;  /* 0x30000028ff487230 */ /* 0x100fe40000004100 */
        /* <DEDUP_REMOVED lines=20> */
[----:B------:R-:W-:Y:S02]  /*4de0*/  MOV R41, R73 ;  /* 0x0000004900297202 */ /* 0x000fe40000000f00 */
[----:B------:R-:W-:Y:S02]  /*4df0*/  F2FP.F16.F32.PACK_AB R77, R78, R77 ;  /* 0x0000004d4e4d723e */ /* 0x000fe400000000ff */
[----:B------:R-:W-:-:S03]  /*4e00*/  F2FP.F16.F32.PACK_AB R43, R161, R43 ;  /* 0x0000002ba12b723e */ /* 0x000fc600000000ff */
[----:B------:R-:W-:Y:S02]  /*4e10*/  IMAD.MOV.U32 R40, RZ, RZ, R77 ;  /* 0x000000ffff287224 */ /* 0x000fe400078e004d */
[----:B------:R-:W-:Y:S02]  /*4e20*/  IMAD.MOV.U32 R42, RZ, RZ, R43 ;  /* 0x000000ffff2a7224 */ /* 0x000fe400078e002b */
[----:B------:R-:W-:-:S07]  /*4e30*/  IMAD.MOV.U32 R43, RZ, RZ, R74 ;  /* 0x000000ffff2b7224 */ /* 0x000fce00078e004a */
.L_x_3686:
[----:B------:R-:W-:Y:S05]  /*4e40*/  BSYNC B2 ;  /* 0x0000000000027941 */ /* 0x000fea0003800000 */
.L_x_3685:
[----:B--2---:R1:W-:Y:S02]  /*4e50*/  STG.E.128 desc[UR60][R46.64+0x140], R40 ;  /* 0x000140282e007986 */ /* 0x0043e4000c101d3c */
.L_x_3664:
[----:B------:R-:W-:Y:S05]  /*4e60*/  BSYNC B1 ;  /* 0x0000000000017941 */ /* 0x000fea0003800000 */
.L_x_3663:
        /* <DEDUP_REMOVED lines=9> */
[----:B------:R-:W-:Y:S01]  /*4f00*/  HADD2.F32 R162, -RZ, R162.H0_H0 ;  /* 0x200000a2ffa27230 */ /* 0x000fe20000004100 */
        /* <DEDUP_REMOVED lines=14> */
[----:B------:R-:W-:Y:S02]  /*4ff0*/  HADD2.F32 R163, -RZ, R163.H1_H1 ;  /* 0x300000a3ffa37230 */ /* 0x000fe40000004100 */
[-C--:B------:R-:W-:Y:S01]  /*5000*/  FFMA.FTZ R68, R41, R46.reuse, -R68 ;  /* 0x0000002e29447223 */ /* 0x080fe20000010844 */
[----:B------:R-:W-:Y:S01]  /*5010*/  FFMA.FTZ R73, R69, R46, R73 ;  /* 0x0000002e45497223 */ /* 0x000fe20000010049 */
[C---:B------:R-:W-:Y:S01]  /*5020*/  FMUL.FTZ R70, R43.reuse, R70 ;  /* 0x000000462b467220 */ /* 0x040fe20000410000 */
[----:B------:R-:W-:Y:S01]  /*5030*/  FFMA.FTZ R47, R43, R72, -R47 ;  /* 0x000000482b2f7223 */ /* 0x000fe2000001082f */
[----:B------:R-:W-:-:S02]  /*5040*/  HADD2.F32 R43, -RZ, R40.H1_H1 ;  /* 0x30000028ff2b7230 */ /* 0x000fc40000004100 */
[----:B------:R-:W-:Y:S02]  /*5050*/  HADD2.F32 R46, -RZ, R42.H1_H1 ;  /* 0x3000002aff2e7230 */ /* 0x000fe40000004100 */
[----:B------:R-:W-:Y:S01]  /*5060*/  FFMA.FTZ R70, R71, R72, R70 ;  /* 0x0000004847467223 */ /* 0x000fe20000010046 */
[----:B------:R-:W-:Y:S02]  /*5070*/  HADD2.F32 R40, -RZ, R40.H0_H0 ;  /* 0x20000028ff287230 */ /* 0x000fe40000004100 */
[-C--:B------:R-:W-:Y:S01]  /*5080*/  FMUL.FTZ R69, R43, R162.reuse ;  /* 0x000000a22b457220 */ /* 0x080fe20000410000 */
[----:B------:R-:W-:Y:S02]  /*5090*/  HADD2.F32 R42, -RZ, R42.H0_H0 ;  /* 0x2000002aff2a7230 */ /* 0x000fe40000004100 */
[----:B------:R-:W-:Y:S01]  /*50a0*/  FMUL.FTZ R71, R46, R163 ;  /* 0x000000a32e477220 */ /* 0x000fe20000410000 */
        /* <DEDUP_REMOVED lines=8> */
[----:B------:R-:W-:Y:S02]  /*5130*/  F2FP.F16.F32.PACK_AB R41, R73, R68 ;  /* 0x000000444929723e */ /* 0x000fe400000000ff */
[----:B------:R-:W-:Y:S02]  /*5140*/  F2FP.F16.F32.PACK_AB R43, R70, R47 ;  /* 0x0000002f462b723e */ /* 0x000fe400000000ff */
[----:B------:R-:W-:Y:S02]  /*5150*/  F2FP.F16.F32.PACK_AB R40, R162, R69 ;  /* 0x00000045a228723e */ /* 0x000fe400000000ff */
[----:B------:R-:W-:-:S07]  /*5160*/  F2FP.F16.F32.PACK_AB R42, R46, R71 ;  /* 0x000000472e2a723e */ /* 0x000fce00000000ff */
.L_x_3691:
[----:B------:R-:W-:Y:S05]  /*5170*/  BSYNC B2 ;  /* 0x0000000000027941 */ /* 0x000fea0003800000 */
.L_x_3690:
[----:B--2---:R1:W-:Y:S02]  /*5180*/  STG.E.128 desc[UR60][R44.64], R40 ;  /* 0x000000282c007986 */ /* 0x0043e4000c101d3c */
.L_x_3689:
[----:B------:R-:W-:Y:S05]  /*5190*/  BSYNC B1 ;  /* 0x0000000000017941 */ /* 0x000fea0003800000 */
.L_x_3688:
        /* <DEDUP_REMOVED lines=8> */
[--C-:B--2---:R-:W-:Y:S01]  /*5220*/  HADD2.F32 R66, -RZ, R41.reuse.H0_H0 ;  /* 0x20000029ff427230 */ /* 0x104fe20000004100 */
[--C-:B------:R-:W-:Y:S02]  /*5230*/  SHF.R.U64 R47, R64, 0x10, R65.reuse ;  /* 0x00000010402f7819 */ /* 0x100fe40000001241 */
[----:B------:R-:W-:Y:S01]  /*5240*/  SHF.R.U32.HI R64, RZ, 0x10, R65 ;  /* 0x00000010ff407819 */ /* 0x000fe20000011641 */
[----:B------:R-:W-:Y:S01]  /*5250*/  IMAD.MOV.U32 R65, RZ, RZ, R43 ;  /* 0x000000ffff417224 */ /* 0x000fe200078e002b */
[----:B------:R-:W-:Y:S01]  /*5260*/  SHF.R.U32.HI R68, RZ, 0x10, R67 ;  /* 0x00000010ff447819 */ /* 0x000fe20000011643 */
[----:B------:R-:W-:Y:S02]  /*5270*/  HADD2.F32 R67, -RZ, R46.H0_H0 ;  /* 0x2000002eff437230 */ /* 0x000fe40000004100 */
[----:B------:R-:W-:Y:S02]  /*5280*/  HADD2.F32 R46, -RZ, R41.H1_H1 ;  /* 0x30000029ff2e7230 */ /* 0x000fe40000004100 */
[----:B------:R-:W-:-:S02]  /*5290*/  HADD2.F32 R43, -RZ, R47.H0_H0 ;  /* 0x2000002fff2b7230 */ /* 0x000fc40000004100 */
[----:B------:R-:W-:Y:S02]  /*52a0*/  HADD2.F32 R68, -RZ, R68.H0_H0 ;  /* 0x20000044ff447230 */ /* 0x000fe40000004100 */
[-C--:B------:R-:W-:Y:S01]  /*52b0*/  FMUL.FTZ R41, R46, R67.reuse ;  /* 0x000000432e297220 */ /* 0x080fe20000410000 */
[--C-:B------:R-:W-:Y:S02]  /*52c0*/  HADD2.F32 R47, -RZ, R65.reuse.H1_H1 ;  /* 0x30000041ff2f7230 */ /* 0x100fe40000004100 */
[C---:B------:R-:W-:Y:S01]  /*52d0*/  FMUL.FTZ R67, R66.reuse, R67 ;  /* 0x0000004342437220 */ /* 0x040fe20000410000 */
[----:B------:R-:W-:Y:S02]  /*52e0*/  HADD2.F32 R65, -RZ, R65.H0_H0 ;  /* 0x20000041ff417230 */ /* 0x000fe40000004100 */
[-C--:B------:R-:W-:Y:S01]  /*52f0*/  FFMA.FTZ R41, R66, R43.reuse, -R41 ;  /* 0x0000002b42297223 */ /* 0x080fe20000010829 */
[----:B------:R-:W-:Y:S02]  /*5300*/  HADD2.F32 R64, -RZ, R64.H0_H0 ;  /* 0x20000040ff407230 */ /* 0x000fe40000004100 */
[-C--:B------:R-:W-:Y:S01]  /*5310*/  FMUL.FTZ R70, R47, R68.reuse ;  /* 0x000000442f467220 */ /* 0x080fe20000410000 */
        /* <DEDUP_REMOVED lines=9> */
[----:B------:R-:W-:Y:S01]  /*53b0*/  FMUL.FTZ R69, R66, R67 ;  /* 0x0000004342457220 */ /* 0x000fe20000410000 */
[----:B------:R-:W-:Y:S01]  /*53c0*/  HADD2.F32 R40, -RZ, R40.H0_H0 ;  /* 0x20000028ff287230 */ /* 0x000fe20000004100 */
[----:B------:R-:W-:Y:S01]  /*53d0*/  F2FP.F16.F32.PACK_AB R43, R64, R43 ;  /* 0x0000002b402b723e */ /* 0x000fe200000000ff */
[----:B------:R-:W-:-:S02]  /*53e0*/  HADD2.F32 R42, -RZ, R42.H0_H0 ;  /* 0x2000002aff2a7230 */ /* 0x000fc40000004100 */
[C---:B------:R-:W-:Y:S01]  /*53f0*/  FMUL.FTZ R71, R65.reuse, R159 ;  /* 0x0000009f41477220 */ /* 0x040fe20000410000 */
[--C-:B------:R-:W-:Y:S02]  /*5400*/  HADD2.F32 R47, -RZ, R157.reuse.H0_H0 ;  /* 0x2000009dff2f7230 */ /* 0x100fe40000004100 */
[----:B------:R-:W-:Y:S01]  /*5410*/  FMUL.FTZ R67, R40, R67 ;  /* 0x0000004328437220 */ /* 0x000fe20000410000 */
[----:B------:R-:W-:Y:S02]  /*5420*/  HADD2.F32 R157, -RZ, R157.H1_H1 ;  /* 0x3000009dff9d7230 */ /* 0x000fe40000004100 */
[----:B------:R-:W-:Y:S01]  /*5430*/  FMUL.FTZ R68, R42, R159 ;  /* 0x0000009f2a447220 */ /* 0x000fe20000410000 */
[-C--:B------:R-:W-:Y:S01]  /*5440*/  FFMA.FTZ R69, R40, R47.reuse, -R69 ;  /* 0x0000002f28457223 */ /* 0x080fe20000010845 */
[----:B------:R-:W-:Y:S01]  /*5450*/  FFMA.FTZ R66, R66, R47, R67 ;  /* 0x0000002f42427223 */ /* 0x000fe20000010043 */
[-C--:B------:R-:W-:Y:S01]  /*5460*/  FFMA.FTZ R71, R42, R157.reuse, -R71 ;  /* 0x0000009d2a477223 */ /* 0x080fe20000010847 */
[----:B------:R-:W-:-:S03]  /*5470*/  FFMA.FTZ R68, R65, R157, R68 ;  /* 0x0000009d41447223 */ /* 0x000fc60000010044 */
[----:B------:R-:W-:Y:S02]  /*5480*/  F2FP.F16.F32.PACK_AB R40, R66, R69 ;  /* 0x000000454228723e */ /* 0x000fe400000000ff */
[----:B------:R-:W-:-:S07]  /*5490*/  F2FP.F16.F32.PACK_AB R42, R68, R71 ;  /* 0x00000047442a723e */ /* 0x000fce00000000ff */
.L_x_3695:
[----:B------:R-:W-:Y:S05]  /*54a0*/  BSYNC B2 ;  /* 0x0000000000027941 */ /* 0x000fea0003800000 */
.L_x_3694:
[----:B--2---:R1:W-:Y:S02]  /*54b0*/  STG.E.128 desc[UR60][R44.64+0x40], R40 ;  /* 0x000040282c007986 */ /* 0x0043e4000c101d3c */
.L_x_3693:
[----:B------:R-:W-:Y:S05]  /*54c0*/  BSYNC B1 ;  /* 0x0000000000017941 */ /* 0x000fea0003800000 */
.L_x_3692:
        /* <DEDUP_REMOVED lines=10> */
[--C-:B------:R-:W-:Y:S01]  /*5570*/  HADD2.F32 R40, -RZ, R41.reuse.H0_H0 ;  /* 0x20000029ff287230 */ /* 0x100fe20000004100 */
[----:B------:R-:W-:Y:S01]  /*5580*/  MOV R47, R43 ;  /* 0x0000002b002f7202 */ /* 0x000fe20000000f00 */
[----:B------:R-:W-:Y:S01]  /*5590*/  HADD2.F32 R43, -RZ, R41.H1_H1 ;  /* 0x30000029ff2b7230 */ /* 0x000fe20000004100 */
[----:B------:R-:W-:Y:S01]  /*55a0*/  SHF.R.U32.HI R64, RZ, 0x10, R63 ;  /* 0x00000010ff407819 */ /* 0x000fe2000001163f */
[----:B------:R-:W-:Y:S01]  /*55b0*/  HADD2.F32 R63, -RZ, R60.H0_H0 ;  /* 0x2000003cff3f7230 */ /* 0x000fe20000004100 */
[----:B------:R-:W-:Y:S01]  /*55c0*/  SHF.R.U32.HI R65, RZ, 0x10, R61 ;  /* 0x00000010ff417819 */ /* 0x000fe2000001163d */
[----:B------:R-:W-:Y:S02]  /*55d0*/  HADD2.F32 R60, -RZ, R47.H1_H1 ;  /* 0x3000002fff3c7230 */ /* 0x000fe40000004100 */
[----:B------:R-:W-:-:S02]  /*55e0*/  HADD2.F32 R64, -RZ, R64.H0_H0 ;  /* 0x20000040ff407230 */ /* 0x000fc40000004100 */
[-C--:B------:R-:W-:Y:S01]  /*55f0*/  FMUL.FTZ R41, R43, R63.reuse ;  /* 0x0000003f2b297220 */ /* 0x080fe20000410000 */
[----:B------:R-:W-:Y:S02]  /*5600*/  HADD2.F32 R47, -RZ, R47.H0_H0 ;  /* 0x2000002fff2f7230 */ /* 0x000fe40000004100 */
[----:B------:R-:W-:Y:S02]  /*5610*/  HADD2.F32 R61, -RZ, R66.H0_H0 ;  /* 0x20000042ff3d7230 */ /* 0x000fe40000004100 */
[----:B------:R-:W-:Y:S01]  /*5620*/  FMUL.FTZ R66, R40, R63 ;  /* 0x0000003f28427220 */ /* 0x000fe20000410000 */
[----:B------:R-:W-:Y:S02]  /*5630*/  HADD2.F32 R62, -RZ, R65.H0_H0 ;  /* 0x20000041ff3e7230 */ /* 0x000fe40000004100 */
[-C--:B------:R-:W-:Y:S01]  /*5640*/  FMUL.FTZ R68, R60, R64.reuse ;  /* 0x000000403c447220 */ /* 0x080fe20000410000 */
[----:B------:R-:W-:Y:S01]  /*5650*/  FMUL.FTZ R63, R47, R64 ;  /* 0x000000402f3f7220 */ /* 0x000fe20000410000 */
[-C--:B------:R-:W-:Y:S01]  /*5660*/  FFMA.FTZ R40, R40, R61.reuse, -R41 ;  /* 0x0000003d28287223 */ /* 0x080fe20000010829 */
[----:B------:R-:W-:Y:S01]  /*5670*/  FFMA.FTZ R41, R43, R61, R66 ;  /* 0x0000003d2b297223 */ /* 0x000fe20000010042 */
[-C--:B------:R-:W-:Y:S01]  /*5680*/  FFMA.FTZ R43, R47, R62.reuse, -R68 ;  /* 0x0000003e2f2b7223 */ /* 0x080fe20000010844 */
[----:B------:R-:W-:Y:S01]  /*5690*/  FFMA.FTZ R64, R60, R62, R63 ;  /* 0x0000003e3c407223 */ /* 0x000fe2000001003f */
[----:B------:R-:W-:-:S02]  /*56a0*/  HADD2.F32 R62, -RZ, R152.H0_H0 ;  /* 0x20000098ff3e7230 */ /* 0x000fc40000004100 */
[----:B------:R-:W-:Y:S01]  /*56b0*/  HADD2.F32 R65, -RZ, R152.H1_H1 ;  /* 0x30000098ff417230 */ /* 0x000fe20000004100 */
[----:B------:R-:W-:Y:S01]  /*56c0*/  F2FP.F16.F32.PACK_AB R41, R41, R40 ;  /* 0x000000282929723e */ /* 0x000fe200000000ff */
[----:B------:R-:W-:Y:S01]  /*56d0*/  HADD2.F32 R47, -RZ, R46.H1_H1 ;  /* 0x3000002eff2f7230 */ /* 0x000fe20000004100 */
[----:B------:R-:W-:Y:S01]  /*56e0*/  F2FP.F16.F32.PACK_AB R43, R64, R43 ;  /* 0x0000002b402b723e */ /* 0x000fe200000000ff */
[----:B------:R-:W-:Y:S02]  /*56f0*/  HADD2.F32 R60, -RZ, R42.H1_H1 ;  /* 0x3000002aff3c7230 */ /* 0x000fe40000004100 */
[----:B------:R-:W-:Y:S02]  /*5700*/  HADD2.F32 R46, -RZ, R46.H0_H0 ;  /* 0x2000002eff2e7230 */ /* 0x000fe40000004100 */
[----:B------:R-:W-:Y:S01]  /*5710*/  FMUL.FTZ R67, R47, R62 ;  /* 0x0000003e2f437220 */ /* 0x000fe20000410000 */
[----:B------:R-:W-:Y:S02]  /*5720*/  HADD2.F32 R42, -RZ, R42.H0_H0 ;  /* 0x2000002aff2a7230 */ /* 0x000fe40000004100 */
[----:B------:R-:W-:Y:S01]  /*5730*/  FMUL.FTZ R69, R60, R65 ;  /* 0x000000413c457220 */ /* 0x000fe20000410000 */
[----:B------:R-:W-:-:S02]  /*5740*/  HADD2.F32 R61, -RZ, R148.H0_H0 ;  /* 0x20000094ff3d7230 */ /* 0x000fc40000004100 */
        /* <DEDUP_REMOVED lines=9> */
.L_x_3699:
[----:B------:R-:W-:Y:S05]  /*57e0*/  BSYNC B2 ;  /* 0x0000000000027941 */ /* 0x000fea0003800000 */
.L_x_3698:
[----:B--2---:R1:W-:Y:S02]  /*57f0*/  STG.E.128 desc[UR60][R44.64+0x80], R40 ;  /* 0x000080282c007986 */ /* 0x0043e4000c101d3c */
.L_x_3697:
[----:B------:R-:W-:Y:S05]  /*5800*/  BSYNC B1 ;  /* 0x0000000000017941 */ /* 0x000fea0003800000 */
.L_x_3696:
        /* <DEDUP_REMOVED lines=18> */
[CC--:B------:R-:W-:Y:S01]  /*5930*/  FMUL.FTZ R62, R42.reuse, R57.reuse ;  /* 0x000000392a3e7220 */ /* 0x0c0fe20000410000 */
[C---:B------:R-:W-:Y:S01]  /*5940*/  FMUL.FTZ R57, R41.reuse, R57 ;  /* 0x0000003929397220 */ /* 0x040fe20000410000 */
[----:B------:R-:W-:Y:S02]  /*5950*/  HADD2.F32 R43, -RZ, R43.H0_H0 ;  /* 0x2000002bff2b7230 */ /* 0x000fe40000004100 */
[-C--:B------:R-:W-:Y:S01]  /*5960*/  FFMA.FTZ R62, R41, R56.reuse, -R62 ;  /* 0x00000038293e7223 */ /* 0x080fe2000001083e */
[----:B------:R-:W-:Y:S01]  /*5970*/  FFMA.FTZ R59, R42, R56, R57 ;  /* 0x000000382a3b7223 */ /* 0x000fe20000010039 */
[----:B------:R-:W-:Y:S02]  /*5980*/  HADD2.F32 R58, -RZ, R61.H0_H0 ;  /* 0x2000003dff3a7230 */ /* 0x000fe40000004100 */
[----:B------:R-:W-:Y:S01]  /*5990*/  FMUL.FTZ R64, R47, R60 ;  /* 0x0000003c2f407220 */ /* 0x000fe20000410000 */
[----:B------:R-:W-:-:S02]  /*59a0*/  HADD2.F32 R56, -RZ, R131.H0_H0 ;  /* 0x20000083ff387230 */ /* 0x000fc40000004100 */
[C---:B------:R-:W-:Y:S01]  /*59b0*/  FMUL.FTZ R60, R43.reuse, R60 ;  /* 0x0000003c2b3c7220 */ /* 0x040fe20000410000 */
[----:B------:R-:W-:Y:S02]  /*59c0*/  HADD2.F32 R131, -RZ, R131.H1_H1 ;  /* 0x30000083ff837230 */ /* 0x000fe40000004100 */
[-C--:B------:R-:W-:Y:S01]  /*59d0*/  FFMA.FTZ R64, R43, R58.reuse, -R64 ;  /* 0x0000003a2b407223 */ /* 0x080fe20000010840 */
[----:B------:R-:W-:Y:S02]  /*59e0*/  HADD2.F32 R41, -RZ, R40.H1_H1 ;  /* 0x30000028ff297230 */ /* 0x000fe40000004100 */
[----:B------:R-:W-:Y:S01]  /*59f0*/  FFMA.FTZ R63, R47, R58, R60 ;  /* 0x0000003a2f3f7223 */ /* 0x000fe2000001003c */
[----:B------:R-:W-:Y:S02]  /*5a00*/  HADD2.F32 R42, -RZ, R46.H1_H1 ;  /* 0x3000002eff2a7230 */ /* 0x000fe40000004100 */
[----:B------:R-:W-:Y:S02]  /*5a10*/  HADD2.F32 R40, -RZ, R40.H0_H0 ;  /* 0x20000028ff287230 */ /* 0x000fe40000004100 */
[----:B------:R-:W-:Y:S01]  /*5a20*/  FMUL.FTZ R57, R41, R56 ;  /* 0x0000003829397220 */ /* 0x000fe20000410000 */
[----:B------:R-:W-:-:S02]  /*5a30*/  HADD2.F32 R46, -RZ, R46.H0_H0 ;  /* 0x2000002eff2e7230 */ /* 0x000fc40000004100 */
[-C--:B------:R-:W-:Y:S01]  /*5a40*/  FMUL.FTZ R61, R42, R131.reuse ;  /* 0x000000832a3d7220 */ /* 0x080fe20000410000 */
[--C-:B------:R-:W-:Y:S02]  /*5a50*/  HADD2.F32 R43, -RZ, R130.reuse.H0_H0 ;  /* 0x20000082ff2b7230 */ /* 0x100fe40000004100 */
[----:B------:R-:W-:Y:S01]  /*5a60*/  FMUL.FTZ R56, R40, R56 ;  /* 0x0000003828387220 */ /* 0x000fe20000410000 */
        /* <DEDUP_REMOVED lines=10> */
.L_x_3703:
[----:B------:R-:W-:Y:S05]  /*5b10*/  BSYNC B2 ;  /* 0x0000000000027941 */ /* 0x000fea0003800000 */
.L_x_3702:
[----:B--2---:R1:W-:Y:S02]  /*5b20*/  STG.E.128 desc[UR60][R44.64+0xc0], R40 ;  /* 0x0000c0282c007986 */ /* 0x0043e4000c101d3c */
.L_x_3701:
[----:B------:R-:W-:Y:S05]  /*5b30*/  BSYNC B1 ;  /* 0x0000000000017941 */ /* 0x000fea0003800000 */
.L_x_3700:
        /* <DEDUP_REMOVED lines=48> */
.L_x_3707:
[----:B------:R-:W-:Y:S05]  /*5e40*/  BSYNC B2 ;  /* 0x0000000000027941 */ /* 0x000fea0003800000 */
.L_x_3706:
[----:B--2---:R1:W-:Y:S02]  /*5e50*/  STG.E.128 desc[UR60][R44.64+0x100], R40 ;  /* 0x000100282c007986 */ /* 0x0043e4000c101d3c */
.L_x_3705:
[----:B------:R-:W-:Y:S05]  /*5e60*/  BSYNC B1 ;  /* 0x0000000000017941 */ /* 0x000fea0003800000 */
.L_x_3704:
        /* <DEDUP_REMOVED lines=9> */
[----:B------:R-:W-:Y:S01]  /*5f00*/  HADD2.F32 R42, -RZ, R41.H1_H1 ;  /* 0x30000029ff2a7230 */ /* 0x000fe20000004100 */
[--C-:B------:R-:W-:Y:S01]  /*5f10*/  SHF.R.U64 R49, R50, 0x10, R51.reuse ;  /* 0x0000001032317819 */ /* 0x100fe20000001233 */
[--C-:B------:R-:W-:Y:S01]  /*5f20*/  HADD2.F32 R47, -RZ, R43.reuse.H1_H1 ;  /* 0x3000002bff2f7230 */ /* 0x100fe20000004100 */
[----:B------:R-:W-:Y:S01]  /*5f30*/  SHF.R.U32.HI R52, RZ, 0x10, R51 ;  /* 0x00000010ff347819 */ /* 0x000fe20000011633 */
[----:B------:R-:W-:Y:S02]  /*5f40*/  HADD2.F32 R43, -RZ, R43.H0_H0 ;  /* 0x2000002bff2b7230 */ /* 0x000fe40000004100 */
[----:B------:R-:W-:Y:S02]  /*5f50*/  HADD2.F32 R49, -RZ, R49.H0_H0 ;  /* 0x20000031ff317230 */ /* 0x000fe40000004100 */
[----:B------:R-:W-:-:S02]  /*5f60*/  HADD2.F32 R52, -RZ, R52.H0_H0 ;  /* 0x20000034ff347230 */ /* 0x000fc40000004100 */
[----:B------:R-:W-:Y:S02]  /*5f70*/  HADD2.F32 R41, -RZ, R41.H0_H0 ;  /* 0x20000029ff297230 */ /* 0x000fe40000004100 */
[-C--:B------:R-:W-:Y:S01]  /*5f80*/  FMUL.FTZ R54, R42, R49.reuse ;  /* 0x000000312a367220 */ /* 0x080fe20000410000 */
[----:B------:R-:W-:Y:S02]  /*5f90*/  HADD2.F32 R48, -RZ, R48.H0_H0 ;  /* 0x20000030ff307230 */ /* 0x000fe40000004100 */
[-C--:B------:R-:W-:Y:S01]  /*5fa0*/  FMUL.FTZ R56, R47, R52.reuse ;  /* 0x000000342f387220 */ /* 0x080fe20000410000 */
[----:B------:R-:W-:Y:S02]  /*5fb0*/  HADD2.F32 R50, -RZ, R53.H0_H0 ;  /* 0x20000035ff327230 */ /* 0x000fe40000004100 */
[----:B------:R-:W-:Y:S01]  /*5fc0*/  FMUL.FTZ R52, R43, R52 ;  /* 0x000000342b347220 */ /* 0x000fe20000410000 */
[C---:B------:R-:W-:Y:S01]  /*5fd0*/  FMUL.FTZ R49, R41.reuse, R49 ;  /* 0x0000003129317220 */ /* 0x040fe20000410000 */
[----:B------:R-:W-:Y:S01]  /*5fe0*/  FFMA.FTZ R54, R41, R48, -R54 ;  /* 0x0000003029367223 */ /* 0x000fe20000010836 */
[----:B------:R-:W-:-:S02]  /*5ff0*/  HADD2.F32 R41, -RZ, R40.H1_H1 ;  /* 0x30000028ff297230 */ /* 0x000fc40000004100 */
[----:B------:R-:W-:Y:S01]  /*6000*/  FFMA.FTZ R55, R47, R50, R52 ;  /* 0x000000322f377223 */ /* 0x000fe20000010034 */
[----:B------:R-:W-:Y:S01]  /*6010*/  FFMA.FTZ R53, R42, R48, R49 ;  /* 0x000000302a357223 */ /* 0x000fe20000010031 */
[----:B------:R-:W-:Y:S02]  /*6020*/  HADD2.F32 R47, -RZ, R90.H0_H0 ;  /* 0x2000005aff2f7230 */ /* 0x000fe40000004100 */
[----:B------:R-:W-:Y:S01]  /*6030*/  FFMA.FTZ R56, R43, R50, -R56 ;  /* 0x000000322b387223 */ /* 0x000fe20000010838 */
[----:B------:R-:W-:Y:S02]  /*6040*/  HADD2.F32 R40, -RZ, R40.H0_H0 ;  /* 0x20000028ff287230 */ /* 0x000fe40000004100 */
[----:B------:R-:W-:Y:S02]  /*6050*/  HADD2.F32 R49, -RZ, R90.H1_H1 ;  /* 0x3000005aff317230 */ /* 0x000fe40000004100 */
[----:B------:R-:W-:Y:S01]  /*6060*/  FMUL.FTZ R51, R41, R47 ;  /* 0x0000002f29337220 */ /* 0x000fe20000410000 */
[----:B------:R-:W-:-:S02]  /*6070*/  HADD2.F32 R42, -RZ, R46.H1_H1 ;  /* 0x3000002eff2a7230 */ /* 0x000fc40000004100 */
[----:B------:R-:W-:Y:S01]  /*6080*/  FMUL.FTZ R48, R40, R47 ;  /* 0x0000002f28307220 */ /* 0x000fe20000410000 */
[----:B------:R-:W-:Y:S02]  /*6090*/  HADD2.F32 R46, -RZ, R46.H0_H0 ;  /* 0x2000002eff2e7230 */ /* 0x000fe40000004100 */
[--C-:B------:R-:W-:Y:S02]  /*60a0*/  HADD2.F32 R43, -RZ, R89.reuse.H1_H1 ;  /* 0x30000059ff2b7230 */ /* 0x100fe40000004100 */
[-C--:B------:R-:W-:Y:S01]  /*60b0*/  FMUL.FTZ R47, R42, R49.reuse ;  /* 0x000000312a2f7220 */ /* 0x080fe20000410000 */
        /* <DEDUP_REMOVED lines=10> */
.L_x_3709:
[----:B------:R-:W-:Y:S05]  /*6160*/  BSYNC B1 ;  /* 0x0000000000017941 */ /* 0x000fea0003800000 */
.L_x_3708:
[----:B--2---:R1:W-:Y:S01]  /*6170*/  STG.E.128 desc[UR60][R44.64+0x140], R40 ;  /* 0x000140282c007986 */ /* 0x0043e2000c101d3c */
[----:B------:R-:W-:Y:S05]  /*6180*/  BRA `(.L_x_3687) ;  /* 0x0000003c00e87947 */ /* 0x000fea0003800000 */
.L_x_3655:
        /* <DEDUP_REMOVED lines=26> */
[----:B------:R-:W-:Y:S02]  /*6330*/  CS2R R50, SRZ ;  /* 0x0000000000327805 */ /* 0x000fe4000001ff00 */
[----:B------:R-:W-:Y:S02]  /*6340*/  CS2R R48, SRZ ;  /* 0x0000000000307805 */ /* 0x000fe4000001ff00 */
[----:B------:R-:W-:Y:S01]  /*6350*/  CS2R R78, SRZ ;  /* 0x00000000004e7805 */ /* 0x000fe2000001ff00 */
[----:B------:R-:W-:Y:S01]  /*6360*/  IMAD.X R43, R97, 0x1, R15, P2 ;  /* 0x00000001612b7824 */ /* 0x000fe200010e060f */
[----:B------:R-:W-:Y:S02]  /*6370*/  IADD3 R40, P2, R102, R88, RZ ;  /* 0x0000005866287210 */ /* 0x000fe40007f5e0ff */
[----:B------:R-:W-:-:S02]  /*6380*/  CS2R R76, SRZ ;  /* 0x00000000004c7805 */ /* 0x000fc4000001ff00 */
[----:B------:R-:W-:Y:S02]  /*6390*/  IADD3.X R41, R98, R21, RZ, P2, !PT ;  /* 0x0000001562297210 */ /* 0x000fe400017fe4ff */
[----:B------:R-:W-:-:S04]  /*63a0*/  LEA R80, P2, R42, UR4, 0x1 ;  /* 0x000000042a507c11 */ /* 0x000fc8000f8408ff */
[----:B------:R-:W-:Y:S01]  /*63b0*/  LEA.HI.X R81, R42, UR5, R43, 0x1, P2 ;  /* 0x000000052a517c11 */ /* 0x000fe200090f0c2b */
[----:B------:R-:W-:Y:S02]  /*63c0*/  ULDC.64 UR4, c[0x0][0x400] ;  /* 0x0001000000047ab9 */ /* 0x000fe40000000a00 */
[----:B------:R-:W-:-:S04]  /*63d0*/  LEA R84, P2, R40, UR4, 0x1 ;  /* 0x0000000428547c11 */ /* 0x000fc8000f8408ff */
[----:B------:R-:W-:Y:S02]  /*63e0*/  LEA.HI.X R85, R40, UR5, R41, 0x1, P2 ;  /* 0x0000000528557c11 */ /* 0x000fe400090f0c29 */
[----:B------:R-:W-:Y:S02]  /*63f0*/  ISETP.GE.AND P2, PT, R18, R121, PT ;  /* 0x000000791200720c */ /* 0x000fe40003f46270 */
[----:B------:R-:W-:Y:S02]  /*6400*/  CS2R R46, SRZ ;  /* 0x00000000002e7805 */ /* 0x000fe4000001ff00 */
[----:B------:R-:W-:Y:S02]  /*6410*/  CS2R R44, SRZ ;  /* 0x00000000002c7805 */ /* 0x000fe4000001ff00 */
[----:B------:R-:W-:Y:S02]  /*6420*/  CS2R R58, SRZ ;  /* 0x00000000003a7805 */ /* 0x000fe4000001ff00 */
[----:B------:R-:W-:-:S05]  /*6430*/  CS2R R56, SRZ ;  /* 0x0000000000387805 */ /* 0x000fca000001ff00 */
[----:B------:R0:W5:Y:S04]  /*6440*/  @!P2 LDG.E.128 R48, desc[UR60][R80.64] ;  /* 0x0000003c5030a981 */ /* 0x000168000c1e1d00 */
[----:B------:R0:W5:Y:S01]  /*6450*/  @!P2 LDG.E.128 R76, desc[UR60][R84.64] ;  /* 0x0000003c544ca981 */ /* 0x000162000c1e1d00 */
[----:B------:R-:W-:Y:S02]  /*6460*/  ISETP.GE.AND P2, PT, R0, R121, PT ;  /* 0x000000790000720c */ /* 0x000fe40003f46270 */
[----:B------:R-:W-:Y:S02]  /*6470*/  CS2R R42, SRZ ;  /* 0x00000000002a7805 */ /* 0x000fe4000001ff00 */
[----:B------:R-:W-:Y:S02]  /*6480*/  CS2R R40, SRZ ;  /* 0x0000000000287805 */ /* 0x000fe4000001ff00 */
[----:B------:R-:W-:-:S02]  /*6490*/  CS2R R54, SRZ ;  /* 0x0000000000367805 */ /* 0x000fc4000001ff00 */
[----:B------:R-:W-:-:S05]  /*64a0*/  CS2R R52, SRZ ;  /* 0x0000000000347805 */ /* 0x000fca000001ff00 */
[----:B------:R0:W5:Y:S04]  /*64b0*/  @!P2 LDG.E.128 R44, desc[UR60][R80.64+0x40] ;  /* 0x0000403c502ca981 */ /* 0x000168000c1e1d00 */
[----:B------:R0:W5:Y:S01]  /*64c0*/  @!P2 LDG.E.128 R56, desc[UR60][R84.64+0x40] ;  /* 0x0000403c5438a981 */ /* 0x000162000c1e1d00 */
[----:B------:R-:W-:-:S13]  /*64d0*/  ISETP.GE.AND P2, PT, R3, R121, PT ;  /* 0x000000790300720c */ /* 0x000fda0003f46270 */
[----:B------:R0:W5:Y:S04]  /*64e0*/  @!P2 LDG.E.128 R40, desc[UR60][R80.64+0x80] ;  /* 0x0000803c5028a981 */ /* 0x000168000c1e1d00 */
[----:B------:R0:W5:Y:S02]  /*64f0*/  @!P2 LDG.E.128 R52, desc[UR60][R84.64+0x80] ;  /* 0x0000803c5434a981 */ /* 0x000164000c1e1d00 */
.L_x_3711:
[----:B------:R-:W-:Y:S05]  /*6500*/  BSYNC B1 ;  /* 0x0000000000017941 */ /* 0x000fea0003800000 */
.L_x_3710:
[----:B------:R-:W-:Y:S01]  /*6510*/  ISETP.GE.AND P3, PT, R227, R96, PT ;  /* 0x00000060e300720c */ /* 0x000fe20003f66270 */
[----:B------:R-:W-:Y:S01]  /*6520*/  BSSY B1, `(.L_x_3712) ;  /* 0x0000026000017945 */ /* 0x000fe20003800000 */
[----:B0-----:R-:W-:Y:S02]  /*6530*/  CS2R R80, SRZ ;  /* 0x0000000000507805 */ /* 0x001fe4000001ff00 */
[----:B------:R-:W-:Y:S02]  /*6540*/  CS2R R86, SRZ ;  /* 0x0000000000567805 */ /* 0x000fe4000001ff00 */
[----:B------:R-:W-:Y:S01]  /*6550*/  CS2R R84, SRZ ;  /* 0x0000000000547805 */ /* 0x000fe2000001ff00 */
[----:B-----5:R-:W-:Y:S02]  /*6560*/  IMAD.MOV.U32 R94, RZ, RZ, R42 ;  /* 0x000000ffff5e7224 */ /* 0x020fe400078e002a */
[----:B------:R-:W-:-:S04]  /*6570*/  IMAD.MOV.U32 R93, RZ, RZ, R43 ;  /* 0x000000ffff5d7224 */ /* 0x000fc800078e002b */
[----:B------:R-:W-:Y:S05]  /*6580*/  @P3 BRA `(.L_x_3713) ;  /* 0x00000000007c3947 */ /* 0x000fea0003800000 */
[----:B------:R-:W-:Y:S01]  /*6590*/  IADD3 R90, P2, P5, R108, R90, R10 ;  /* 0x0000005a6c5a7210 */ /* 0x000fe20007d5e00a */
[----:B------:R-:W-:Y:S01]  /*65a0*/  ULDC.64 UR4, c[0x0][0x3e8] ;  /* 0x0000fa0000047ab9 */ /* 0x000fe20000000a00 */
[----:B------:R-:W-:Y:S02]  /*65b0*/  CS2R R70, SRZ ;  /* 0x0000000000467805 */ /* 0x000fe4000001ff00 */
[----:B------:R-:W-:Y:S02]  /*65c0*/  CS2R R68, SRZ ;  /* 0x0000000000447805 */ /* 0x000fe4000001ff00 */
[----:B------:R-:W-:Y:S02]  /*65d0*/  IADD3.X R97, R15, R97, R9, P2, P5 ;  /* 0x000000610f617210 */ /* 0x000fe400017ea409 */
[----:B------:R-:W-:Y:S02]  /*65e0*/  CS2R R86, SRZ ;  /* 0x0000000000567805 */ /* 0x000fe4000001ff00 */
[----:B------:R-:W-:-:S02]  /*65f0*/  IADD3 R60, P2, P5, R102, R88, R13 ;  /* 0x00000058663c7210 */ /* 0x000fc40007d5e00d */
[----:B------:R-:W-:Y:S02]  /*6600*/  CS2R R84, SRZ ;  /* 0x0000000000547805 */ /* 0x000fe4000001ff00 */
        /* <DEDUP_REMOVED lines=23> */
.L_x_3713:
[----:B------:R-:W-:Y:S05]  /*6780*/  BSYNC B1 ;  /* 0x0000000000017941 */ /* 0x000fea0003800000 */
.L_x_3712:
[----:B0-----:R-:W2:Y:S01]  /*6790*/  LDL R88, [R1+0x1c] ;  /* 0x00001c0001587983 */ /* 0x001ea20000100800 */
[----:B------:R-:W-:Y:S01]  /*67a0*/  IMAD.MOV.U32 R89, RZ, RZ, R40 ;  /* 0x000000ffff597224 */ /* 0x000fe200078e0028 */
[----:B------:R-:W-:Y:S01]  /*67b0*/  MOV R91, R46 ;  /* 0x0000002e005b7202 */ /* 0x000fe20000000f00 */
[----:B------:R-:W-:Y:S01]  /*67c0*/  IMAD.MOV.U32 R90, RZ, RZ, R47 ;  /* 0x000000ffff5a7224 */ /* 0x000fe200078e002f */
[----:B------:R-:W-:Y:S02]  /*67d0*/  PRMT R177, R93, 0x7610, R177 ;  /* 0x000076105db17816 */ /* 0x000fe400000000b1 */
[----:B------:R-:W-:Y:S01]  /*67e0*/  PRMT R176, R94, 0x5410, R89 ;  /* 0x000054105eb07816 */ /* 0x000fe20000000059 */
[----:B------:R-:W-:Y:S01]  /*67f0*/  IMAD.MOV.U32 R89, RZ, RZ, R44 ;  /* 0x000000ffff597224 */ /* 0x000fe200078e002c */
[----:B------:R-:W-:Y:S01]  /*6800*/  PRMT R182, R90, 0x7610, R182 ;  /* 0x000076105ab67816 */ /* 0x000fe200000000b6 */
[----:B------:R-:W-:Y:S01]  /*6810*/  IMAD.MOV.U32 R90, RZ, RZ, R48 ;  /* 0x000000ffff5a7224 */ /* 0x000fe200078e0030 */
[----:B------:R-:W-:Y:S01]  /*6820*/  PRMT R180, R91, 0x7610, R180 ;  /* 0x000076105bb47816 */ /* 0x000fe200000000b4 */
[----:B------:R-:W-:Y:S01]  /*6830*/  IMAD.MOV.U32 R91, RZ, RZ, R49 ;  /* 0x000000ffff5b7224 */ /* 0x000fe200078e0031 */
[----:B------:R-:W-:-:S02]  /*6840*/  PRMT R181, R89, 0x7610, R181 ;  /* 0x0000761059b57816 */ /* 0x000fc400000000b5 */
[----:B------:R-:W-:Y:S02]  /*6850*/  MOV R89, R51 ;  /* 0x0000003300597202 */ /* 0x000fe40000000f00 */
        /* <DEDUP_REMOVED lines=8> */
[----:B------:R-:W-:-:S02]  /*68e0*/  IMAD.MOV.U32 R89, RZ, RZ, R59 ;  /* 0x000000ffff597224 */ /* 0x000fc400078e003b */
[----:B------:R-:W-:Y:S01]  /*68f0*/  IMAD.MOV.U32 R90, RZ, RZ, R56 ;  /* 0x000000ffff5a7224 */ /* 0x000fe200078e0038 */
[----:B------:R-:W-:Y:S02]  /*6900*/  PRMT R180, R180, 0x5410, R91 ;  /* 0x00005410b4b47816 */ /* 0x000fe4000000005b */
[----:B------:R-:W-:Y:S01]  /*6910*/  PRMT R182, R182, 0x5410, R89 ;  /* 0x00005410b6b67816 */ /* 0x000fe20000000059 */
[----:B------:R-:W-:Y:S01]  /*6920*/  IMAD.MOV.U32 R89, RZ, RZ, R79 ;  /* 0x000000ffff597224 */ /* 0x000fe200078e004f */
[----:B------:R-:W-:-:S04]  /*6930*/  PRMT R181, R181, 0x5410, R90 ;  /* 0x00005410b5b57816 */ /* 0x000fc8000000005a */
[----:B------:R-:W-:Y:S01]  /*6940*/  PRMT R186, R89, 0x7610, R186 ;  /* 0x0000761059ba7816 */ /* 0x000fe200000000ba */
[----:B------:R-:W-:-:S05]  /*6950*/  IMAD.MOV.U32 R89, RZ, RZ, R77 ;  /* 0x000000ffff597224 */ /* 0x000fca00078e004d */
[----:B------:R-:W-:Y:S02]  /*6960*/  PRMT R162, R89, 0x7610, R162 ;  /* 0x0000761059a27816 */ /* 0x000fe400000000a2 */
[----:B-----5:R-:W-:Y:S02]  /*6970*/  MOV R89, R62 ;  /* 0x0000003e00597202 */ /* 0x020fe40000000f00 */
        /* <DEDUP_REMOVED lines=9> */
[----:B------:R-:W-:-:S04]  /*6a10*/  PLOP3.LUT P2, PT, PT, PT, UP0, 0x80, 0x0 ;  /* 0x000000000000781c */ /* 0x000fc80003f4f008 */
        /* <DEDUP_REMOVED lines=19> */
[----:B------:R-:W-:Y:S01]  /*6b50*/  IMAD.MOV.U32 R89, RZ, RZ, R70 ;  /* 0x000000ffff597224 */ /* 0x000fe200078e0046 */
[----:B------:R-:W-:Y:S01]  /*6b60*/  PRMT R168, R168, 0x5410, R88 ;  /* 0x00005410a8a87816 */ /* 0x000fe20000000058 */
        /* <DEDUP_REMOVED lines=13> */
[----:B------:R-:W-:Y:S01]  /*6c40*/  PRMT R167, R167, 0x5410, R88 ;  /* 0x00005410a7a77816 */ /* 0x000fe20000000058 */
[----:B------:R-:W-:Y:S01]  /*6c50*/  IMAD.MOV.U32 R88, RZ, RZ, R81 ;  /* 0x000000ffff587224 */ /* 0x000fe200078e0051 */
[----:B------:R-:W-:Y:S01]  /*6c60*/  PRMT R168, R89, 0x7610, R168 ;  /* 0x0000761059a87816 */ /* 0x000fe200000000a8 */
[----:B------:R-:W-:-:S03]  /*6c70*/  IMAD.MOV.U32 R89, RZ, RZ, R80 ;  /* 0x000000ffff597224 */ /* 0x000fc600078e0050 */
[----:B------:R-:W-:Y:S01]  /*6c80*/  PRMT R170, R170, 0x5410, R88 ;  /* 0x00005410aaaa7816 */ /* 0x000fe20000000058 */
[----:B------:R-:W-:Y:S01]  /*6c90*/  IMAD.MOV.U32 R88, RZ, RZ, R87 ;  /* 0x000000ffff587224 */ /* 0x000fe200078e0057 */
[----:B------:R-:W-:Y:S02]  /*6ca0*/  PRMT R167, R89, 0x7610, R167 ;  /* 0x0000761059a77816 */ /* 0x000fe400000000a7 */
[----:B------:R-:W-:-:S04]  /*6cb0*/  MOV R89, R86 ;  /* 0x0000005600597202 */ /* 0x000fc80000000f00 */
[----:B------:R-:W-:Y:S01]  /*6cc0*/  PRMT R173, R89, 0x5410, R88 ;  /* 0x0000541059ad7816 */ /* 0x000fe20000000058 */
[----:B------:R-:W-:Y:S02]  /*6cd0*/  IMAD.MOV.U32 R89, RZ, RZ, R84 ;  /* 0x000000ffff597224 */ /* 0x000fe400078e0054 */
[----:B------:R-:W-:-:S05]  /*6ce0*/  IMAD.MOV.U32 R88, RZ, RZ, R85 ;  /* 0x000000ffff587224 */ /* 0x000fca00078e0055 */
[----:B------:R-:W-:Y:S01]  /*6cf0*/  PRMT R174, R89, 0x5410, R88 ;  /* 0x0000541059ae7816 */ /* 0x000fe20000000058 */
[----:B------:R-:W-:Y:S06]  /*6d00*/  @!P2 BRA `(.L_x_3714) ;  /* 0x000000000004a947 */ /* 0x000fec0003800000 */
[----:B------:R-:W-:Y:S01]  /*6d10*/  BPT.TRAP 0x1 ;  /* 0x000000040000795c */ /* 0x000fe20000300000 */
.L_x_3714:
[----:B------:R-:W-:Y:S01]  /*6d20*/  LEA R97, R17, R16, 0x3 ;  /* 0x0000001011617211 */ /* 0x000fe200078e18ff */
[----:B------:R-:W0:Y:S01]  /*6d30*/  LDC R148, c[0x0][0x2f4] ;  /* 0x0000bd00ff947b82 */ /* 0x000e220000000800 */
[----:B------:R-:W-:Y:S01]  /*6d40*/  SHF.L.U32 R98, R205, 0x1f, RZ ;  /* 0x0000001fcd627819 */ /* 0x000fe200000006ff */
[----:B------:R-:W-:Y:S01]  /*6d50*/  BSSY B1, `(.L_x_3715) ;  /* 0x0000004000017945 */ /* 0x000fe20003800000 */
[----:B------:R-:W-:Y:S02]  /*6d60*/  IMAD.MOV.U32 R127, RZ, RZ, R92 ;  /* 0x000000ffff7f7224 */ /* 0x000fe400078e005c */
[----:B------:R-:W1:Y:S02]  /*6d70*/  SYNCS.PHASECHK.TRANS64.TRYWAIT P5, [R97+URZ+0x36890], R98 ;  /* 0x03689062610075a7 */ /* 0x000e6400080a017f */
[----:B-1----:R-:W-:Y:S05]  /*6d80*/  @!P5 BRA `(.L_x_3716) ;  /* 0x000002180094d947 */ /* 0x002fea0003800000 */
.L_x_4026:
[----:B------:R-:W-:Y:S05]  /*6d90*/  BSYNC B1 ;  /* 0x0000000000017941 */ /* 0x000fea0003800000 */
.L_x_3715:
[----:B------:R-:W2:Y:S01]  /*6da0*/  LDC.64 R128, c[0x0][0x300] ;  /* 0x0000c000ff807b82 */ /* 0x000ea20000000a00 */
[----:B------:R-:W-:Y:S01]  /*6db0*/  BSSY B1, `(.L_x_3717) ;  /* 0x0000185000017945 */ /* 0x000fe20003800000 */
[----:B0-----:R-:W-:-:S03]  /*6dc0*/  IMAD.IADD R152, R148, 0x1, -R132 ;  /* 0x0000000194987824 */ /* 0x001fc600078e0a84 */
[----:B------:R-:W-:Y:S05]  /*6dd0*/  @P4 BRA `(.L_x_3718) ;  /* 0x0000001800084947 */ /* 0x000fea0003800000 */
[----:B------:R-:W-:Y:S01]  /*6de0*/  ISETP.NE.AND P4, PT, R28, RZ, PT ;  /* 0x000000ff1c00720c */ /* 0x000fe20003f85270 */
[-C--:B--2---:R-:W-:Y:S01]  /*6df0*/  IMAD R156, R150, R128.reuse, RZ ;  /* 0x00000080969c7224 */ /* 0x084fe200078e02ff */
[----:B------:R-:W-:Y:S01]  /*6e00*/  BSSY B2, `(.L_x_3719) ;  /* 0x000007f000027945 */ /* 0x000fe20003800000 */
[----:B------:R-:W-:-:S04]  /*6e10*/  IMAD.WIDE.U32 R130, R204, R128, R126 ;  /* 0x00000080cc827225 */ /* 0x000fc800078e007e */
[----:B------:R-:W-:-:S04]  /*6e20*/  IMAD R156, R204, R129, R156 ;  /* 0x00000081cc9c7224 */ /* 0x000fc800078e029c */
[----:B------:R-:W-:Y:S02]  /*6e30*/  IMAD.IADD R156, R156, 0x1, R131 ;  /* 0x000000019c9c7824 */ /* 0x000fe400078e0283 */
[----:B------:R-:W-:Y:S05]  /*6e40*/  @!P4 BRA `(.L_x_3720) ;  /* 0x0000000400e8c947 */ /* 0x000fea0003800000 */
[----:B------:R-:W-:Y:S01]  /*6e50*/  SEL R88, R132, R152, !P0 ;  /* 0x0000009884587207 */ /* 0x000fe20004000000 */
[----:B------:R-:W-:Y:S01]  /*6e60*/  BSSY B3, `(.L_x_3721) ;  /* 0x000006c000037945 */ /* 0x000fe20003800000 */
[----:B------:R-:W-:Y:S02]  /*6e70*/  ISETP.GE.AND P4, PT, R18, R121, PT ;  /* 0x000000791200720c */ /* 0x000fe40003f86270 */
[----:B------:R-:W-:-:S04]  /*6e80*/  SHF.R.S32.HI R89, RZ, 0x1f, R88 ;  /* 0x0000001fff597819 */ /* 0x000fc80000011458 */
        /* <DEDUP_REMOVED lines=18> */
[--C-:B------:R-:W-:Y:S01]  /*6fb0*/  SHF.R.U64 R48, R48, 0x10, R49.reuse ;  /* 0x0000001030307819 */ /* 0x100fe20000001231 */
[----:B------:R-:W-:Y:S01]  /*6fc0*/  HADD2.F32 R93, -RZ, R162.H0_H0 ;  /* 0x200000a2ff5d7230 */ /* 0x000fe20000004100 */
[----:B------:R-:W-:Y:S01]  /*6fd0*/  SHF.R.U32.HI R49, RZ, 0x10, R49 ;  /* 0x00000010ff317819 */ /* 0x000fe20000011631 */
[----:B--2---:R-:W-:Y:S01]  /*6fe0*/  IMAD.MOV.U32 R162, RZ, RZ, R89 ;  /* 0x000000ffffa27224 */ /* 0x004fe200078e0059 */
[----:B------:R-:W-:Y:S01]  /*6ff0*/  SHF.R.U64 R76, R76, 0x10, R77 ;  /* 0x000000104c4c7819 */ /* 0x000fe2000000124d */
[----:B------:R-:W-:Y:S01]  /*7000*/  HADD2.F32 R164, -RZ, R163.H0_H0 ;  /* 0x200000a3ffa47230 */ /* 0x000fe20000004100 */
[----:B------:R-:W-:Y:S01]  /*7010*/  SHF.R.U64 R50, R50, 0x10, R51 ;  /* 0x0000001032327819 */ /* 0x000fe20000001233 */
[----:B------:R-:W-:Y:S02]  /*7020*/  HADD2.F32 R165, -RZ, R165.H0_H0 ;  /* 0x200000a5ffa57230 */ /* 0x000fe40000004100 */
[----:B------:R-:W-:-:S02]  /*7030*/  HADD2.F32 R166, -RZ, R162.H0_H0 ;  /* 0x200000a2ffa67230 */ /* 0x000fc40000004100 */
[-C--:B------:R-:W-:Y:S01]  /*7040*/  FMUL.FTZ R89, R164, R93.reuse ;  /* 0x0000005da4597220 */ /* 0x080fe20000410000 */
[----:B------:R-:W-:Y:S02]  /*7050*/  HADD2.F32 R76, -RZ, R76.H0_H0 ;  /* 0x2000004cff4c7230 */ /* 0x000fe40000004100 */
[----:B------:R-:W-:Y:S02]  /*7060*/  HADD2.F32 R50, -RZ, R50.H0_H0 ;  /* 0x20000032ff327230 */ /* 0x000fe40000004100 */
[C---:B------:R-:W-:Y:S01]  /*7070*/  FMUL.FTZ R93, R166.reuse, R93 ;  /* 0x0000005da65d7220 */ /* 0x040fe20000410000 */
[----:B------:R-:W-:-:S03]  /*7080*/  FFMA.FTZ R89, R166, R165, -R89 ;  /* 0x000000a5a6597223 */ /* 0x000fc60000010859 */
[----:B------:R-:W-:Y:S01]  /*7090*/  FFMA.FTZ R93, R164, R165, R93 ;  /* 0x000000a5a45d7223 */ /* 0x000fe2000001005d */
[----:B------:R-:W-:Y:S01]  /*70a0*/  SHF.R.U32.HI R164, RZ, 0x10, R77 ;  /* 0x00000010ffa47819 */ /* 0x000fe2000001164d */
[----:B------:R-:W-:Y:S02]  /*70b0*/  HADD2.F32 R77, -RZ, R163.H1_H1 ;  /* 0x300000a3ff4d7230 */ /* 0x000fe40000004100 */
[----:B------:R-:W-:Y:S02]  /*70c0*/  HADD2.F32 R163, -RZ, R162.H1_H1 ;  /* 0x300000a2ffa37230 */ /* 0x000fe40000004100 */
[----:B------:R-:W-:Y:S02]  /*70d0*/  HADD2.F32 R164, -RZ, R164.H0_H0 ;  /* 0x200000a4ffa47230 */ /* 0x000fe40000004100 */
[----:B------:R-:W-:Y:S02]  /*70e0*/  HADD2.F32 R162, -RZ, R49.H0_H0 ;  /* 0x20000031ffa27230 */ /* 0x000fe40000004100 */
[----:B------:R-:W-:-:S02]  /*70f0*/  HADD2.F32 R165, -RZ, R91.H0_H0 ;  /* 0x2000005bffa57230 */ /* 0x000fc40000004100 */
[-C--:B------:R-:W-:Y:S01]  /*7100*/  FMUL.FTZ R49, R77, R164.reuse ;  /* 0x000000a44d317220 */ /* 0x080fe20000410000 */
[C---:B------:R-:W-:Y:S01]  /*7110*/  FMUL.FTZ R164, R163.reuse, R164 ;  /* 0x000000a4a3a47220 */ /* 0x040fe20000410000 */
[----:B------:R-:W-:Y:S02]  /*7120*/  HADD2.F32 R91, -RZ, R91.H1_H1 ;  /* 0x3000005bff5b7230 */ /* 0x000fe40000004100 */
[-C--:B------:R-:W-:Y:S01]  /*7130*/  FFMA.FTZ R49, R163, R162.reuse, -R49 ;  /* 0x000000a2a3317223 */ /* 0x080fe20000010831 */
[----:B------:R-:W-:Y:S01]  /*7140*/  FFMA.FTZ R77, R77, R162, R164 ;  /* 0x000000a24d4d7223 */ /* 0x000fe200000100a4 */
[----:B------:R-:W-:Y:S02]  /*7150*/  HADD2.F32 R162, -RZ, R186.H0_H0 ;  /* 0x200000baffa27230 */ /* 0x000fe40000004100 */
[----:B------:R-:W-:Y:S01]  /*7160*/  HADD2.F32 R163, -RZ, R95.H0_H0 ;  /* 0x2000005fffa37230 */ /* 0x000fe20000004100 */
[----:B------:R-:W-:Y:S01]  /*7170*/  F2FP.F16.F32.PACK_AB R89, R49, R89 ;  /* 0x000000593159723e */ /* 0x000fe200000000ff */
[----:B------:R-:W-:Y:S01]  /*7180*/  HADD2.F32 R164, -RZ, R184.H0_H0 ;  /* 0x200000b8ffa47230 */ /* 0x000fe20000004100 */
[----:B------:R-:W-:-:S02]  /*7190*/  F2FP.F16.F32.PACK_AB R93, R77, R93 ;  /* 0x0000005d4d5d723e */ /* 0x000fc400000000ff */
[-C--:B------:R-:W-:Y:S01]  /*71a0*/  FMUL.FTZ R166, R163, R162.reuse ;  /* 0x000000a2a3a67220 */ /* 0x080fe20000410000 */
[----:B------:R-:W-:-:S03]  /*71b0*/  FMUL.FTZ R162, R165, R162 ;  /* 0x000000a2a5a27220 */ /* 0x000fc60000410000 */
[-C--:B------:R-:W-:Y:S01]  /*71c0*/  FFMA.FTZ R166, R165, R164.reuse, -R166 ;  /* 0x000000a4a5a67223 */ /* 0x080fe200000108a6 */
[----:B------:R-:W-:Y:S01]  /*71d0*/  FFMA.FTZ R162, R163, R164, R162 ;  /* 0x000000a4a3a27223 */ /* 0x000fe200000100a2 */
[----:B------:R-:W-:Y:S01]  /*71e0*/  SHF.R.U32.HI R163, RZ, 0x10, R51 ;  /* 0x00000010ffa37819 */ /* 0x000fe20000011633 */
[----:B------:R-:W-:Y:S01]  /*71f0*/  HADD2.F32 R165, -RZ, R186.H1_H1 ;  /* 0x300000baffa57230 */ /* 0x000fe20000004100 */
[--C-:B------:R-:W-:Y:S01]  /*7200*/  SHF.R.U64 R51, R78, 0x10, R79.reuse ;  /* 0x000000104e337819 */ /* 0x100fe2000000124f */
[----:B------:R-:W-:Y:S01]  /*7210*/  HADD2.F32 R78, -RZ, R95.H1_H1 ;  /* 0x3000005fff4e7230 */ /* 0x000fe20000004100 */
[----:B------:R-:W-:Y:S01]  /*7220*/  SHF.R.U32.HI R79, RZ, 0x10, R79 ;  /* 0x00000010ff4f7819 */ /* 0x000fe2000001164f */
[----:B------:R-:W-:Y:S02]  /*7230*/  HADD2.F32 R163, -RZ, R163.H0_H0 ;  /* 0x200000a3ffa37230 */ /* 0x000fe40000004100 */
[----:B------:R-:W-:Y:S02]  /*7240*/  HADD2.F32 R51, -RZ, R51.H0_H0 ;  /* 0x20000033ff337230 */ /* 0x000fe40000004100 */
[----:B------:R-:W-:-:S05]  /*7250*/  HADD2.F32 R79, -RZ, R79.H0_H0 ;  /* 0x2000004fff4f7230 */ /* 0x000fca0000004100 */
        /* <DEDUP_REMOVED lines=11> */
[----:B------:R-:W-:-:S02]  /*7310*/  HADD2.F32 R88, -RZ, R88.H1_H1 ;  /* 0x30000058ff587230 */ /* 0x000fc40000004100 */
[-C--:B------:R-:W-:Y:S01]  /*7320*/  FFMA.FTZ R164, R163, R91.reuse, -R164 ;  /* 0x0000005ba3a47223 */ /* 0x080fe200000108a4 */
[----:B------:R-:W-:Y:S02]  /*7330*/  HADD2.F32 R163, -RZ, R185.H1_H1 ;  /* 0x300000b9ffa37230 */ /* 0x000fe40000004100 */
[----:B------:R-:W-:Y:S01]  /*7340*/  FFMA.FTZ R165, R78, R91, R165 ;  /* 0x0000005b4ea57223 */ /* 0x000fe200000100a5 */
[----:B------:R-:W-:Y:S02]  /*7350*/  HADD2.F32 R78, -RZ, R48.H0_H0 ;  /* 0x20000030ff4e7230 */ /* 0x000fe40000004100 */
[-C--:B------:R-:W-:Y:S01]  /*7360*/  FMUL.FTZ R48, R92, R76.reuse ;  /* 0x0000004c5c307220 */ /* 0x080fe20000410000 */
[C---:B------:R-:W-:Y:S01]  /*7370*/  FMUL.FTZ R76, R88.reuse, R76 ;  /* 0x0000004c584c7220 */ /* 0x040fe20000410000 */
[----:B------:R-:W-:Y:S01]  /*7380*/  HADD2.F32 R91, -RZ, R90.H0_H0 ;  /* 0x2000005aff5b7230 */ /* 0x000fe20000004100 */
[----:B------:R-:W-:Y:S01]  /*7390*/  F2FP.F16.F32.PACK_AB R79, R79, R162 ;  /* 0x000000a24f4f723e */ /* 0x000fe200000000ff */
[-C--:B------:R-:W-:Y:S01]  /*73a0*/  FFMA.FTZ R48, R88, R78.reuse, -R48 ;  /* 0x0000004e58307223 */ /* 0x080fe20000010830 */
[----:B------:R-:W-:Y:S01]  /*73b0*/  FFMA.FTZ R76, R92, R78, R76 ;  /* 0x0000004e5c4c7223 */ /* 0x000fe2000001004c */
[----:B------:R-:W-:-:S02]  /*73c0*/  HADD2.F32 R78, -RZ, R94.H0_H0 ;  /* 0x2000005eff4e7230 */ /* 0x000fc40000004100 */
[----:B------:R-:W-:Y:S01]  /*73d0*/  HADD2.F32 R88, -RZ, R183.H1_H1 ;  /* 0x300000b7ff587230 */ /* 0x000fe20000004100 */
[----:B------:R-:W-:Y:S01]  /*73e0*/  F2FP.F16.F32.PACK_AB R48, R48, R164 ;  /* 0x000000a43030723e */ /* 0x000fe200000000ff */
[----:B------:R-:W-:Y:S02]  /*73f0*/  HADD2.F32 R94, -RZ, R94.H1_H1 ;  /* 0x3000005eff5e7230 */ /* 0x000fe40000004100 */
[-C--:B------:R-:W-:Y:S01]  /*7400*/  FMUL.FTZ R92, R78, R163.reuse ;  /* 0x000000a34e5c7220 */ /* 0x080fe20000410000 */
[C---:B------:R-:W-:Y:S01]  /*7410*/  FMUL.FTZ R163, R91.reuse, R163 ;  /* 0x000000a35ba37220 */ /* 0x040fe20000410000 */
[----:B------:R-:W-:Y:S01]  /*7420*/  HADD2.F32 R90, -RZ, R90.H1_H1 ;  /* 0x3000005aff5a7230 */ /* 0x000fe20000004100 */
[----:B------:R-:W-:Y:S01]  /*7430*/  F2FP.F16.F32.PACK_AB R76, R76, R165 ;  /* 0x000000a54c4c723e */ /* 0x000fe200000000ff */
[-C--:B------:R-:W-:Y:S01]  /*7440*/  FFMA.FTZ R92, R91, R88.reuse, -R92 ;  /* 0x000000585b5c7223 */ /* 0x080fe2000001085c */
[----:B------:R-:W-:Y:S01]  /*7450*/  FFMA.FTZ R163, R78, R88, R163 ;  /* 0x000000584ea37223 */ /* 0x000fe200000100a3 */
[-C--:B------:R-:W-:Y:S01]  /*7460*/  FMUL.FTZ R78, R94, R51.reuse ;  /* 0x000000335e4e7220 */ /* 0x080fe20000410000 */
[----:B------:R-:W-:Y:S01]  /*7470*/  FMUL.FTZ R51, R90, R51 ;  /* 0x000000335a337220 */ /* 0x000fe20000410000 */
[----:B------:R-:W-:-:S02]  /*7480*/  IMAD.MOV.U32 R91, RZ, RZ, R95 ;  /* 0x000000ffff5b7224 */ /* 0x000fc400078e005f */
[-C--:B------:R-:W-:Y:S01]  /*7490*/  FFMA.FTZ R78, R90, R50.reuse, -R78 ;  /* 0x000000325a4e7223 */ /* 0x080fe2000001084e */
[----:B------:R-:W-:Y:S01]  /*74a0*/  FFMA.FTZ R51, R94, R50, R51 ;  /* 0x000000325e337223 */ /* 0x000fe20000010033 */
[----:B------:R-:W-:Y:S02]  /*74b0*/  IMAD.MOV.U32 R88, RZ, RZ, R48 ;  /* 0x000000ffff587224 */ /* 0x000fe400078e0030 */
[----:B------:R-:W-:Y:S01]  /*74c0*/  IMAD.MOV.U32 R95, RZ, RZ, R79 ;  /* 0x000000ffff5f7224 */ /* 0x000fe200078e004f */
[----:B------:R-:W-:Y:S02]  /*74d0*/  F2FP.F16.F32.PACK_AB R78, R78, R92 ;  /* 0x0000005c4e4e723e */ /* 0x000fe400000000ff */
[----:B------:R-:W-:Y:S02]  /*74e0*/  F2FP.F16.F32.PACK_AB R51, R51, R163 ;  /* 0x000000a33333723e */ /* 0x000fe400000000ff */
[----:B------:R-:W-:Y:S01]  /*74f0*/  MOV R92, R76 ;  /* 0x0000004c005c7202 */ /* 0x000fe20000000f00 */
[----:B------:R-:W-:-:S02]  /*7500*/  IMAD.MOV.U32 R90, RZ, RZ, R78 ;  /* 0x000000ffff5a7224 */ /* 0x000fc400078e004e */
[----:B------:R-:W-:-:S07]  /*7510*/  IMAD.MOV.U32 R94, RZ, RZ, R51 ;  /* 0x000000ffff5e7224 */ /* 0x000fce00078e0033 */
.L_x_3722:
[----:B------:R-:W-:Y:S05]  /*7520*/  BSYNC B3 ;  /* 0x0000000000037941 */ /* 0x000fea0003800000 */
.L_x_3721:
[----:B------:R-:W-:-:S13]  /*7530*/  ISETP.GE.AND P4, PT, R161, R148, PT ;  /* 0x00000094a100720c */ /* 0x000fda0003f86270 */
        /* <DEDUP_REMOVED lines=11> */
.L_x_3720:
[----:B------:R-:W-:Y:S05]  /*75f0*/  BSYNC B2 ;  /* 0x0000000000027941 */ /* 0x000fea0003800000 */
.L_x_3719:
[----:B------:R-:W-:Y:S01]  /*7600*/  ISETP.NE.AND P4, PT, R32, RZ, PT ;  /* 0x000000ff2000720c */ /* 0x000fe20003f85270 */
[----:B------:R-:W-:-:S12]  /*7610*/  BSSY B2, `(.L_x_3723) ;  /* 0x000007e000027945 */ /* 0x000fd80003800000 */
[----:B------:R-:W-:Y:S05]  /*7620*/  @!P4 BRA `(.L_x_3724) ;  /* 0x0000000400f0c947 */ /* 0x000fea0003800000 */
[----:B--2---:R-:W-:Y:S01]  /*7630*/  SEL R48, R132, R152, !P1 ;  /* 0x0000009884307207 */ /* 0x004fe20004800000 */
[----:B------:R-:W-:Y:S01]  /*7640*/  BSSY B3, `(.L_x_3725) ;  /* 0x000006e000037945 */ /* 0x000fe20003800000 */
[----:B------:R-:W-:Y:S02]  /*7650*/  ISETP.GE.AND P4, PT, R0, R121, PT ;  /* 0x000000790000720c */ /* 0x000fe40003f86270 */
[----:B------:R-:W-:-:S04]  /*7660*/  SHF.R.S32.HI R49, RZ, 0x1f, R48 ;  /* 0x0000001fff317819 */ /* 0x000fc80000011430 */
[----:B------:R-:W-:-:S04]  /*7670*/  LEA.HI R49, R49, R48, RZ, 0x4 ;  /* 0x0000003031317211 */ /* 0x000fc800078f20ff */
[----:B------:R-:W-:-:S04]  /*7680*/  LEA.HI.SX32 R88, R49, R118, 0x1c ;  /* 0x0000007631587211 */ /* 0x000fc800078fe2ff */
[----:B------:R-:W-:-:S04]  /*7690*/  SHF.R.S32.HI R49, RZ, 0x1f, R88 ;  /* 0x0000001fff317819 */ /* 0x000fc80000011458 */
[----:B------:R-:W-:Y:S02]  /*76a0*/  LEA.HI R49, R49, R88, RZ, 0x3 ;  /* 0x0000005831317211 */ /* 0x000fe400078f18ff */
[----:B------:R-:W-:Y:S02]  /*76b0*/  SHF.L.U32 R88, R88, 0x3, RZ ;  /* 0x0000000358587819 */ /* 0x000fe400000006ff */
        /* <DEDUP_REMOVED lines=13> */
[----:B--2---:R-:W-:Y:S01]  /*7790*/  MOV R89, R49 ;  /* 0x0000003100597202 */ /* 0x004fe20000000f00 */
[----:B------:R-:W-:Y:S01]  /*77a0*/  HADD2.F32 R91, -RZ, R185.H0_H0 ;  /* 0x200000b9ff5b7230 */ /* 0x000fe20000004100 */
[--C-:B------:R-:W-:Y:S01]  /*77b0*/  SHF.R.U64 R44, R44, 0x10, R45.reuse ;  /* 0x000000102c2c7819 */ /* 0x100fe2000000122d */
[----:B------:R-:W-:Y:S01]  /*77c0*/  HADD2.F32 R92, -RZ, R183.H0_H0 ;  /* 0x200000b7ff5c7230 */ /* 0x000fe20000004100 */
[----:B------:R-:W-:Y:S01]  /*77d0*/  SHF.R.U32.HI R45, RZ, 0x10, R45 ;  /* 0x00000010ff2d7819 */ /* 0x000fe2000001162d */
[--C-:B------:R-:W-:Y:S01]  /*77e0*/  HADD2.F32 R49, -RZ, R90.reuse.H0_H0 ;  /* 0x2000005aff317230 */ /* 0x100fe20000004100 */
[----:B------:R-:W-:Y:S01]  /*77f0*/  SHF.R.U64 R46, R46, 0x10, R47 ;  /* 0x000000102e2e7819 */ /* 0x000fe2000000122f */
[----:B------:R-:W-:Y:S02]  /*7800*/  HADD2.F32 R93, -RZ, R89.H0_H0 ;  /* 0x20000059ff5d7230 */ /* 0x000fe40000004100 */
[----:B------:R-:W-:-:S02]  /*7810*/  HADD2.F32 R90, -RZ, R90.H1_H1 ;  /* 0x3000005aff5a7230 */ /* 0x000fc40000004100 */
[-C--:B------:R-:W-:Y:S01]  /*7820*/  FMUL.FTZ R77, R49, R91.reuse ;  /* 0x0000005b314d7220 */ /* 0x080fe20000410000 */
[----:B------:R-:W-:Y:S02]  /*7830*/  HADD2.F32 R45, -RZ, R45.H0_H0 ;  /* 0x2000002dff2d7230 */ /* 0x000fe40000004100 */
[C---:B------:R-:W-:Y:S01]  /*7840*/  FMUL.FTZ R91, R93.reuse, R91 ;  /* 0x0000005b5d5b7220 */ /* 0x040fe20000410000 */
[----:B------:R-:W-:Y:S02]  /*7850*/  HADD2.F32 R46, -RZ, R46.H0_H0 ;  /* 0x2000002eff2e7230 */ /* 0x000fe40000004100 */
[-C--:B------:R-:W-:Y:S01]  /*7860*/  FFMA.FTZ R77, R93, R92.reuse, -R77 ;  /* 0x0000005c5d4d7223 */ /* 0x080fe2000001084d */
        /* <DEDUP_REMOVED lines=72> */
[----:B------:R-:W-:Y:S02]  /*7cf0*/  F2FP.F16.F32.PACK_AB R47, R47, R89 ;  /* 0x000000592f2f723e */ /* 0x000fe400000000ff */
[----:B------:R-:W-:-:S03]  /*7d00*/  MOV R50, R57 ;  /* 0x0000003900327202 */ /* 0x000fc60000000f00 */
[----:B------:R-:W-:-:S07]  /*7d10*/  IMAD.MOV.U32 R78, RZ, RZ, R47 ;  /* 0x000000ffff4e7224 */ /* 0x000fce00078e002f */
.L_x_3726:
[----:B------:R-:W-:Y:S05]  /*7d20*/  BSYNC B3 ;  /* 0x0000000000037941 */ /* 0x000fea0003800000 */
.L_x_3725:
        /* <DEDUP_REMOVED lines=12> */
.L_x_3724:
[----:B------:R-:W-:Y:S05]  /*7df0*/  BSYNC B2 ;  /* 0x0000000000027941 */ /* 0x000fea0003800000 */
.L_x_3723:
[----:B------:R-:W-:-:S13]  /*7e00*/  ISETP.NE.AND P4, PT, R33, RZ, PT ;  /* 0x000000ff2100720c */ /* 0x000fda0003f85270 */
[----:B------:R-:W-:Y:S05]  /*7e10*/  @!P4 BRA `(.L_x_3718) ;  /* 0x0000000400f8c947 */ /* 0x000fea0003800000 */
[----:B---3--:R-:W3:Y:S01]  /*7e20*/  LDL R44, [R1+0x10] ;  /* 0x00001000012c7983 */ /* 0x008ee20000100800 */
[----:B------:R-:W-:Y:S01]  /*7e30*/  IADD3 R56, P4, P5, R116, R130, R27 ;  /* 0x0000008274387210 */ /* 0x000fe20007d9e01b */
[----:B------:R-:W-:Y:S03]  /*7e40*/  BSSY B2, `(.L_x_3727) ;  /* 0x0000071000027945 */ /* 0x000fe60003800000 */
[----:B------:R-:W-:Y:S02]  /*7e50*/  IADD3.X R57, R7, R156, R31, P4, P5 ;  /* 0x0000009c07397210 */ /* 0x000fe400027ea41f */
[----:B------:R-:W-:Y:S02]  /*7e60*/  ISETP.GE.AND P4, PT, R3, R121, PT ;  /* 0x000000790300720c */ /* 0x000fe40003f86270 */
[----:B---3--:R-:W-:-:S04]  /*7e70*/  LOP3.LUT P6, RZ, R44, 0x1, RZ, 0xc0, !PT ;  /* 0x000000012cff7812 */ /* 0x008fc800078cc0ff */
[----:B------:R-:W-:-:S04]  /*7e80*/  SEL R44, R132, R152, !P6 ;  /* 0x00000098842c7207 */ /* 0x000fc80007000000 */
        /* <DEDUP_REMOVED lines=11> */
[C---:B--2---:R-:W-:Y:S02]  /*7f40*/  IMAD R48, R17.reuse, 0x5400, R44 ;  /* 0x0000540011307824 */ /* 0x044fe400078e022c */
        /* <DEDUP_REMOVED lines=9> */
[----:B------:R-:W-:Y:S01]  /*7fe0*/  SHF.R.U64 R52, R52, 0x10, R53 ;  /* 0x0000001034347819 */ /* 0x000fe20000001235 */
[----:B------:R-:W-:Y:S01]  /*7ff0*/  HADD2.F32 R78, -RZ, R178.H1_H1 ;  /* 0x300000b2ff4e7230 */ /* 0x000fe20000004100 */
[----:B------:R-:W-:Y:S01]  /*8000*/  SHF.R.U64 R54, R54, 0x10, R55 ;  /* 0x0000001036367819 */ /* 0x000fe20000001237 */
[----:B------:R-:W-:Y:S01]  /*8010*/  HADD2.F32 R45, -RZ, R59.H0_H0 ;  /* 0x2000003bff2d7230 */ /* 0x000fe20000004100 */
[----:B------:R-:W-:Y:S01]  /*8020*/  SHF.R.U64 R42, R42, 0x10, R43 ;  /* 0x000000102a2a7819 */ /* 0x000fe2000000122b */
[----:B------:R-:W-:Y:S02]  /*8030*/  HADD2.F32 R49, -RZ, R76.H0_H0 ;  /* 0x2000004cff317230 */ /* 0x000fe40000004100 */
[----:B------:R-:W-:-:S02]  /*8040*/  HADD2.F32 R77, -RZ, R178.H0_H0 ;  /* 0x200000b2ff4d7230 */ /* 0x000fc40000004100 */
[-C--:B------:R-:W-:Y:S01]  /*8050*/  FMUL.FTZ R79, R45, R78.reuse ;  /* 0x0000004e2d4f7220 */ /* 0x080fe20000410000 */
[----:B------:R-:W-:Y:S02]  /*8060*/  HADD2.F32 R59, -RZ, R59.H1_H1 ;  /* 0x3000003bff3b7230 */ /* 0x000fe40000004100 */
[C---:B------:R-:W-:Y:S01]  /*8070*/  FMUL.FTZ R78, R49.reuse, R78 ;  /* 0x0000004e314e7220 */ /* 0x040fe20000410000 */
[----:B------:R-:W-:Y:S02]  /*8080*/  HADD2.F32 R52, -RZ, R52.H0_H0 ;  /* 0x20000034ff347230 */ /* 0x000fe40000004100 */
[-C--:B------:R-:W-:Y:S01]  /*8090*/  FFMA.FTZ R49, R49, R77.reuse, -R79 ;  /* 0x0000004d31317223 */ /* 0x080fe2000001084f */
[----:B------:R-:W-:Y:S01]  /*80a0*/  SHF.R.U32.HI R79, RZ, 0x10, R53 ;  /* 0x00000010ff4f7819 */ /* 0x000fe20000011635 */
[----:B------:R-:W-:Y:S01]  /*80b0*/  FFMA.FTZ R45, R45, R77, R78 ;  /* 0x0000004d2d2d7223 */ /* 0x000fe2000001004e */
[----:B------:R-:W-:Y:S01]  /*80c0*/  SHF.R.U32.HI R78, RZ, 0x10, R41 ;  /* 0x00000010ff4e7819 */ /* 0x000fe20000011629 */
[----:B------:R-:W-:Y:S01]  /*80d0*/  HADD2.F32 R77, -RZ, R76.H1_H1 ;  /* 0x3000004cff4d7230 */ /* 0x000fe20000004100 */
[----:B------:R-:W-:Y:S01]  /*80e0*/  MOV R41, R51 ;  /* 0x0000003300297202 */ /* 0x000fe20000000f00 */
[----:B------:R-:W-:-:S02]  /*80f0*/  HADD2.F32 R79, -RZ, R79.H0_H0 ;  /* 0x2000004fff4f7230 */ /* 0x000fc40000004100 */
[----:B------:R-:W-:Y:S02]  /*8100*/  HADD2.F32 R76, -RZ, R78.H0_H0 ;  /* 0x2000004eff4c7230 */ /* 0x000fe40000004100 */
[----:B------:R-:W-:Y:S02]  /*8110*/  HADD2.F32 R51, -RZ, R41.H0_H0 ;  /* 0x20000029ff337230 */ /* 0x000fe40000004100 */
[-C--:B------:R-:W-:Y:S01]  /*8120*/  FMUL.FTZ R78, R59, R79.reuse ;  /* 0x0000004f3b4e7220 */ /* 0x080fe20000410000 */
[C---:B------:R-:W-:Y:S01]  /*8130*/  FMUL.FTZ R79, R77.reuse, R79 ;  /* 0x0000004f4d4f7220 */ /* 0x040fe20000410000 */
[----:B------:R-:W-:Y:S02]  /*8140*/  HADD2.F32 R53, -RZ, R47.H0_H0 ;  /* 0x2000002fff357230 */ /* 0x000fe40000004100 */
[-C--:B------:R-:W-:Y:S01]  /*8150*/  FFMA.FTZ R78, R77, R76.reuse, -R78 ;  /* 0x0000004c4d4e7223 */ /* 0x080fe2000001084e */
[----:B------:R-:W-:Y:S01]  /*8160*/  FFMA.FTZ R79, R59, R76, R79 ;  /* 0x0000004c3b4f7223 */ /* 0x000fe2000001004f */
[----:B------:R-:W-:-:S02]  /*8170*/  HADD2.F32 R59, -RZ, R175.H1_H1 ;  /* 0x300000afff3b7230 */ /* 0x000fc40000004100 */
[----:B------:R-:W-:Y:S01]  /*8180*/  HADD2.F32 R76, -RZ, R177.H0_H0 ;  /* 0x200000b1ff4c7230 */ /* 0x000fe20000004100 */
[----:B------:R-:W-:Y:S01]  /*8190*/  F2FP.F16.F32.PACK_AB R49, R78, R49 ;  /* 0x000000314e31723e */ /* 0x000fe200000000ff */
[----:B------:R-:W-:Y:S02]  /*81a0*/  HADD2.F32 R41, -RZ, R41.H1_H1 ;  /* 0x30000029ff297230 */ /* 0x000fe40000004100 */
[-C--:B------:R-:W-:Y:S01]  /*81b0*/  FMUL.FTZ R77, R51, R59.reuse ;  /* 0x0000003b334d7220 */ /* 0x080fe20000410000 */
[----:B------:R-:W-:Y:S01]  /*81c0*/  FMUL.FTZ R59, R53, R59 ;  /* 0x0000003b353b7220 */ /* 0x000fe20000410000 */
[----:B------:R-:W-:Y:S01]  /*81d0*/  HADD2.F32 R175, -RZ, R175.H0_H0 ;  /* 0x200000afffaf7230 */ /* 0x000fe20000004100 */
[----:B------:R-:W-:Y:S01]  /*81e0*/  F2FP.F16.F32.PACK_AB R79, R79, R45 ;  /* 0x0000002d4f4f723e */ /* 0x000fe200000000ff */
[-C--:B------:R-:W-:Y:S01]  /*81f0*/  FFMA.FTZ R77, R53, R76.reuse, -R77 ;  /* 0x0000004c354d7223 */ /* 0x080fe2000001084d */
[----:B------:R-:W-:Y:S01]  /*8200*/  FFMA.FTZ R59, R51, R76, R59 ;  /* 0x0000004c333b7223 */ /* 0x000fe2000001003b */
[----:B------:R-:W-:Y:S01]  /*8210*/  SHF.R.U32.HI R51, RZ, 0x10, R55 ;  /* 0x00000010ff337819 */ /* 0x000fe20000011637 */
[----:B------:R-:W-:Y:S01]  /*8220*/  HADD2.F32 R53, -RZ, R47.H1_H1 ;  /* 0x3000002fff357230 */ /* 0x000fe20000004100 */
[----:B------:R-:W-:Y:S01]  /*8230*/  SHF.R.U32.HI R76, RZ, 0x10, R43 ;  /* 0x00000010ff4c7819 */ /* 0x000fe2000001162b */
[----:B------:R-:W-:-:S02]  /*8240*/  HADD2.F32 R40, -RZ, R40.H0_H0 ;  /* 0x20000028ff287230 */ /* 0x000fc40000004100 */
[----:B------:R-:W-:Y:S02]  /*8250*/  HADD2.F32 R51, -RZ, R51.H0_H0 ;  /* 0x20000033ff337230 */ /* 0x000fe40000004100 */
[----:B------:R-:W-:Y:S02]  /*8260*/  HADD2.F32 R47, -RZ, R76.H0_H0 ;  /* 0x2000004cff2f7230 */ /* 0x000fe40000004100 */
[----:B------:R-:W-:Y:S02]  /*8270*/  HADD2.F32 R177, -RZ, R177.H1_H1 ;  /* 0x300000b1ffb17230 */ /* 0x000fe40000004100 */
[-C--:B------:R-:W-:Y:S01]  /*8280*/  FMUL.FTZ R76, R41, R51.reuse ;  /* 0x00000033294c7220 */ /* 0x080fe20000410000 */
[C---:B------:R-:W-:Y:S01]  /*8290*/  FMUL.FTZ R51, R53.reuse, R51 ;  /* 0x0000003335337220 */ /* 0x040fe20000410000 */
[----:B------:R-:W-:Y:S02]  /*82a0*/  HADD2.F32 R54, -RZ, R54.H0_H0 ;  /* 0x20000036ff367230 */ /* 0x000fe40000004100 */
        /* <DEDUP_REMOVED lines=9> */
[----:B------:R-:W-:Y:S02]  /*8340*/  HADD2.F32 R44, -RZ, R44.H1_H1 ;  /* 0x3000002cff2c7230 */ /* 0x000fe40000004100 */
[----:B------:R-:W-:Y:S01]  /*8350*/  FFMA.FTZ R88, R47, R53, -R88 ;  /* 0x000000352f587223 */ /* 0x000fe20000010858 */
[----:B------:R-:W-:-:S02]  /*8360*/  HADD2.F32 R176, -RZ, R176.H0_H0 ;  /* 0x200000b0ffb07230 */ /* 0x000fc40000004100 */
[----:B------:R-:W-:Y:S01]  /*8370*/  FFMA.FTZ R175, R41, R53, R175 ;  /* 0x0000003529af7223 */ /* 0x000fe200000100af */
[-C--:B------:R-:W-:Y:S01]  /*8380*/  FMUL.FTZ R41, R48, R52.reuse ;  /* 0x0000003430297220 */ /* 0x080fe20000410000 */
[C---:B------:R-:W-:Y:S01]  /*8390*/  FMUL.FTZ R52, R44.reuse, R52 ;  /* 0x000000342c347220 */ /* 0x040fe20000410000 */
[----:B------:R-:W-:Y:S01]  /*83a0*/  HADD2.F32 R42, -RZ, R42.H0_H0 ;  /* 0x2000002aff2a7230 */ /* 0x000fe20000004100 */
[----:B------:R-:W-:Y:S01]  /*83b0*/  F2FP.F16.F32.PACK_AB R51, R51, R59 ;  /* 0x0000003b3333723e */ /* 0x000fe200000000ff */
        /* <DEDUP_REMOVED lines=11> */
[----:B------:R-:W-:Y:S02]  /*8470*/  IMAD.MOV.U32 R45, RZ, RZ, R49 ;  /* 0x000000ffff2d7224 */ /* 0x000fe400078e0031 */
        /* <DEDUP_REMOVED lines=13> */
.L_x_3728:
[----:B------:R-:W-:Y:S05]  /*8550*/  BSYNC B2 ;  /* 0x0000000000027941 */ /* 0x000fea0003800000 */
.L_x_3727:
[----:B------:R-:W-:-:S13]  /*8560*/  ISETP.GE.AND P4, PT, R58, R148, PT ;  /* 0x000000943a00720c */ /* 0x000fda0003f86270 */
[--C-:B------:R-:W-:Y:S02]  /*8570*/  @!P4 SHF.R.S32.HI R40, RZ, 0x1f, R58.reuse ;  /* 0x0000001fff28c819 */ /* 0x100fe4000001143a */
[----:B------:R-:W-:-:S04]  /*8580*/  @!P4 IADD3 R58, P5, P6, R116, R130, R58 ;  /* 0x00000082743ac210 */ /* 0x000fc80007ebe03a */
[----:B------:R-:W-:Y:S02]  /*8590*/  @!P4 IADD3.X R156, R7, R156, R40, P5, P6 ;  /* 0x0000009c079cc210 */ /* 0x000fe40002fec428 */
[----:B------:R-:W-:-:S04]  /*85a0*/  LEA R40, P5, R56, R124, 0x1 ;  /* 0x0000007c38287211 */ /* 0x000fc800078a08ff */
[----:B------:R-:W-:Y:S02]  /*85b0*/  LEA.HI.X R41, R56, R125, R57, 0x1, P5 ;  /* 0x0000007d38297211 */ /* 0x000fe400028f0c39 */
[----:B------:R-:W-:-:S03]  /*85c0*/  @!P4 LEA R42, P5, R58, R124, 0x1 ;  /* 0x0000007c3a2ac211 */ /* 0x000fc600078a08ff */
[----:B--2---:R4:W-:Y:S01]  /*85d0*/  STG.E.128 desc[UR60][R40.64], R44 ;  /* 0x0000002c28007986 */ /* 0x0049e2000c101d3c */
[----:B------:R-:W-:-:S05]  /*85e0*/  @!P4 LEA.HI.X R43, R58, R125, R156, 0x1, P5 ;  /* 0x0000007d3a2bc211 */ /* 0x000fca00028f0c9c */
[----:B0-----:R4:W-:Y:S04]  /*85f0*/  @!P4 STG.E.128 desc[UR60][R42.64], R48 ;  /* 0x000000302a00c986 */ /* 0x0019e8000c101d3c */
.L_x_3718:
[----:B------:R-:W-:Y:S05]  /*8600*/  BSYNC B1 ;  /* 0x0000000000017941 */ /* 0x000fea0003800000 */
.L_x_3717:
[-C--:B--2-4-:R-:W-:Y:S02]  /*8610*/  IMAD R40, R151, R128.reuse, RZ ;  /* 0x0000008097287224 */ /* 0x094fe400078e02ff */
        /* <DEDUP_REMOVED lines=11> */
[----:B---3--:R-:W-:Y:S02]  /*86d0*/  IADD3 R49, P3, P4, R116, R126, R25 ;  /* 0x0000007e74317210 */ /* 0x008fe40007c7e019 */
[----:B------:R-:W-:Y:S02]  /*86e0*/  LEA.HI R41, R41, R40, RZ, 0x4 ;  /* 0x0000002829297211 */ /* 0x000fe400078f20ff */
[----:B------:R-:W-:-:S02]  /*86f0*/  IADD3.X R50, R7, R52, R29, P3, P4 ;  /* 0x0000003407327210 */ /* 0x000fc40001fe841d */
[----:B------:R-:W-:Y:S02]  /*8700*/  LEA.HI.SX32 R48, R41, R119, 0x1c ;  /* 0x0000007729307211 */ /* 0x000fe400078fe2ff */
[----:B------:R-:W-:Y:S02]  /*8710*/  ISETP.GE.AND P3, PT, R18, R121, PT ;  /* 0x000000791200720c */ /* 0x000fe40003f66270 */
        /* <DEDUP_REMOVED lines=9> */
[----:B------:R-:W-:Y:S02]  /*87b0*/  IMAD R44, R17, 0x5400, R41 ;  /* 0x00005400112c7824 */ /* 0x000fe400078e0229 */
[--C-:B------:R-:W-:Y:S02]  /*87c0*/  IMAD R40, R40, 0x2, R16.reuse ;  /* 0x0000000228287824 */ /* 0x100fe400078e0210 */
[----:B------:R-:W-:-:S04]  /*87d0*/  IMAD R44, R44, 0x2, R16 ;  /* 0x000000022c2c7824 */ /* 0x000fc800078e0210 */
[----:B------:R-:W0:Y:S04]  /*87e0*/  LDS.128 R40, [R40+0x21400] ;  /* 0x0214000028287984 */ /* 0x000e280000000c00 */
[----:B------:R-:W2:Y:S01]  /*87f0*/  LDS.128 R44, [R44+0x21400] ;  /* 0x021400002c2c7984 */ /* 0x000ea20000000c00 */
[----:B------:R-:W-:Y:S05]  /*8800*/  @P3 BRA `(.L_x_3732) ;  /* 0x0000000400603947 */ /* 0x000fea0003800000 */
[--C-:B------:R-:W-:Y:S01]  /*8810*/  SHF.R.U64 R51, R68, 0x10, R69.reuse ;  /* 0x0000001044337819 */ /* 0x100fe20000001245 */
[--C-:B--2---:R-:W-:Y:S01]  /*8820*/  HADD2.F32 R58, -RZ, R45.reuse.H0_H0 ;  /* 0x2000002dff3a7230 */ /* 0x104fe20000004100 */
[----:B------:R-:W-:Y:S01]  /*8830*/  SHF.R.U32.HI R68, RZ, 0x10, R69 ;  /* 0x00000010ff447819 */ /* 0x000fe20000011645 */
[----:B------:R-:W-:Y:S01]  /*8840*/  HADD2.F32 R59, -RZ, R45.H1_H1 ;  /* 0x3000002dff3b7230 */ /* 0x000fe20000004100 */
[--C-:B------:R-:W-:Y:S01]  /*8850*/  SHF.R.U64 R53, R84, 0x10, R85.reuse ;  /* 0x0000001054357819 */ /* 0x100fe20000001255 */
[----:B------:R-:W-:Y:S01]  /*8860*/  HADD2.F32 R57, -RZ, R174.H1_H1 ;  /* 0x300000aeff397230 */ /* 0x000fe20000004100 */
[----:B------:R-:W-:Y:S01]  /*8870*/  SHF.R.U32.HI R84, RZ, 0x10, R85 ;  /* 0x00000010ff547819 */ /* 0x000fe20000011655 */
[----:B0-----:R-:W-:Y:S01]  /*8880*/  HADD2.F32 R45, -RZ, R41.H0_H0 ;  /* 0x20000029ff2d7230 */ /* 0x001fe20000004100 */
[--C-:B------:R-:W-:Y:S01]  /*8890*/  SHF.R.U64 R54, R70, 0x10, R71.reuse ;  /* 0x0000001046367819 */ /* 0x100fe20000001247 */
[----:B------:R-:W-:Y:S01]  /*88a0*/  HADD2.F32 R56, -RZ, R172.H1_H1 ;  /* 0x300000acff387230 */ /* 0x000fe20000004100 */
[----:B------:R-:W-:Y:S01]  /*88b0*/  SHF.R.U32.HI R70, RZ, 0x10, R71 ;  /* 0x00000010ff467819 */ /* 0x000fe20000011647 */
[----:B------:R-:W-:-:S02]  /*88c0*/  HADD2.F32 R69, -RZ, R68.H0_H0 ;  /* 0x20000044ff457230 */ /* 0x000fc40000004100 */
[-C--:B------:R-:W-:Y:S01]  /*88d0*/  FMUL.FTZ R68, R58, R57.reuse ;  /* 0x000000393a447220 */ /* 0x080fe20000410000 */
[----:B------:R-:W-:Y:S02]  /*88e0*/  HADD2.F32 R84, -RZ, R84.H0_H0 ;  /* 0x20000054ff547230 */ /* 0x000fe40000004100 */
[C---:B------:R-:W-:Y:S01]  /*88f0*/  FMUL.FTZ R71, R45.reuse, R57 ;  /* 0x000000392d477220 */ /* 0x040fe20000410000 */
[--C-:B------:R-:W-:Y:S01]  /*8900*/  SHF.R.U64 R55, R86, 0x10, R87.reuse ;  /* 0x0000001056377819 */ /* 0x100fe20000001257 */
[----:B------:R-:W-:Y:S01]  /*8910*/  HADD2.F32 R41, -RZ, R41.H1_H1 ;  /* 0x30000029ff297230 */ /* 0x000fe20000004100 */
[----:B------:R-:W-:Y:S01]  /*8920*/  SHF.R.U32.HI R86, RZ, 0x10, R87 ;  /* 0x00000010ff567819 */ /* 0x000fe20000011657 */
[-C--:B------:R-:W-:Y:S01]  /*8930*/  FFMA.FTZ R68, R45, R56.reuse, -R68 ;  /* 0x000000382d447223 */ /* 0x080fe20000010844 */
[----:B------:R-:W-:Y:S01]  /*8940*/  FFMA.FTZ R71, R58, R56, R71 ;  /* 0x000000383a477223 */ /* 0x000fe20000010047 */
[----:B------:R-:W-:Y:S01]  /*8950*/  FMUL.FTZ R57, R59, R84 ;  /* 0x000000543b397220 */ /* 0x000fe20000410000 */
[----:B------:R-:W-:-:S02]  /*8960*/  HADD2.F32 R56, -RZ, R47.H0_H0 ;  /* 0x2000002fff387230 */ /* 0x000fc40000004100 */
[C---:B------:R-:W-:Y:S01]  /*8970*/  FMUL.FTZ R84, R41.reuse, R84 ;  /* 0x0000005429547220 */ /* 0x040fe20000410000 */
[----:B------:R-:W-:Y:S02]  /*8980*/  HADD2.F32 R58, -RZ, R47.H1_H1 ;  /* 0x3000002fff3a7230 */ /* 0x000fe40000004100 */
[-C--:B------:R-:W-:Y:S01]  /*8990*/  FFMA.FTZ R57, R41, R69.reuse, -R57 ;  /* 0x0000004529397223 */ /* 0x080fe20000010839 */
[----:B------:R-:W-:Y:S02]  /*89a0*/  HADD2.F32 R45, -RZ, R173.H1_H1 ;  /* 0x300000adff2d7230 */ /* 0x000fe40000004100 */
[----:B------:R-:W-:Y:S01]  /*89b0*/  FFMA.FTZ R84, R59, R69, R84 ;  /* 0x000000453b547223 */ /* 0x000fe20000010054 */
[--C-:B------:R-:W-:Y:S02]  /*89c0*/  HADD2.F32 R47, -RZ, R43.reuse.H0_H0 ;  /* 0x2000002bff2f7230 */ /* 0x100fe40000004100 */
[----:B------:R-:W-:Y:S02]  /*89d0*/  HADD2.F32 R86, -RZ, R86.H0_H0 ;  /* 0x20000056ff567230 */ /* 0x000fe40000004100 */
[----:B------:R-:W-:Y:S01]  /*89e0*/  FMUL.FTZ R59, R56, R45 ;  /* 0x0000002d383b7220 */ /* 0x000fe20000410000 */
[----:B------:R-:W-:-:S02]  /*89f0*/  HADD2.F32 R43, -RZ, R43.H1_H1 ;  /* 0x3000002bff2b7230 */ /* 0x000fc40000004100 */
[----:B------:R-:W-:Y:S01]  /*8a00*/  FMUL.FTZ R69, R47, R45 ;  /* 0x0000002d2f457220 */ /* 0x000fe20000410000 */
[----:B------:R-:W-:Y:S02]  /*8a10*/  HADD2.F32 R70, -RZ, R70.H0_H0 ;  /* 0x20000046ff467230 */ /* 0x000fe40000004100 */
[-C--:B------:R-:W-:Y:S01]  /*8a20*/  FMUL.FTZ R45, R58, R86.reuse ;  /* 0x000000563a2d7220 */ /* 0x080fe20000410000 */
[----:B------:R-:W-:Y:S02]  /*8a30*/  HADD2.F32 R41, -RZ, R171.H1_H1 ;  /* 0x300000abff297230 */ /* 0x000fe40000004100 */
[C---:B------:R-:W-:Y:S01]  /*8a40*/  FMUL.FTZ R86, R43.reuse, R86 ;  /* 0x000000562b567220 */ /* 0x040fe20000410000 */
[----:B------:R-:W-:Y:S02]  /*8a50*/  HADD2.F32 R174, -RZ, R174.H0_H0 ;  /* 0x200000aeffae7230 */ /* 0x000fe40000004100 */
[----:B------:R-:W-:Y:S01]  /*8a60*/  FFMA.FTZ R45, R43, R70, -R45 ;  /* 0x000000462b2d7223 */ /* 0x000fe2000001082d */
[----:B------:R-:W-:-:S02]  /*8a70*/  HADD2.F32 R43, -RZ, R44.H0_H0 ;  /* 0x2000002cff2b7230 */ /* 0x000fc40000004100 */
[-C--:B------:R-:W-:Y:S01]  /*8a80*/  FFMA.FTZ R59, R47, R41.reuse, -R59 ;  /* 0x000000292f3b7223 */ /* 0x080fe2000001083b */
[----:B------:R-:W-:Y:S02]  /*8a90*/  HADD2.F32 R53, -RZ, R53.H0_H0 ;  /* 0x20000035ff357230 */ /* 0x000fe40000004100 */
[----:B------:R-:W-:Y:S01]  /*8aa0*/  FFMA.FTZ R69, R56, R41, R69 ;  /* 0x0000002938457223 */ /* 0x000fe20000010045 */
[----:B------:R-:W-:Y:S02]  /*8ab0*/  HADD2.F32 R44, -RZ, R44.H1_H1 ;  /* 0x3000002cff2c7230 */ /* 0x000fe40000004100 */
[----:B------:R-:W-:Y:S01]  /*8ac0*/  FMUL.FTZ R47, R43, R174 ;  /* 0x000000ae2b2f7220 */ /* 0x000fe20000410000 */
[----:B------:R-:W-:Y:S02]  /*8ad0*/  HADD2.F32 R172, -RZ, R172.H0_H0 ;  /* 0x200000acffac7230 */ /* 0x000fe40000004100 */
[----:B------:R-:W-:Y:S01]  /*8ae0*/  FFMA.FTZ R86, R58, R70, R86 ;  /* 0x000000463a567223 */ /* 0x000fe20000010056 */
[----:B------:R-:W-:-:S02]  /*8af0*/  HADD2.F32 R41, -RZ, R40.H0_H0 ;  /* 0x20000028ff297230 */ /* 0x000fc40000004100 */
[-C--:B------:R-:W-:Y:S01]  /*8b00*/  FMUL.FTZ R56, R44, R53.reuse ;  /* 0x000000352c387220 */ /* 0x080fe20000410000 */
[----:B------:R-:W-:Y:S01]  /*8b10*/  HADD2.F32 R40, -RZ, R40.H1_H1 ;  /* 0x30000028ff287230 */ /* 0x000fe20000004100 */
[----:B------:R-:W-:Y:S01]  /*8b20*/  F2FP.F16.F32.PACK_AB R57, R57, R68 ;  /* 0x000000443939723e */ /* 0x000fe200000000ff */
[----:B------:R-:W-:Y:S02]  /*8b30*/  HADD2.F32 R51, -RZ, R51.H0_H0 ;  /* 0x20000033ff337230 */ /* 0x000fe40000004100 */
[C---:B------:R-:W-:Y:S01]  /*8b40*/  FMUL.FTZ R174, R41.reuse, R174 ;  /* 0x000000ae29ae7220 */ /* 0x040fe20000410000 */
[----:B------:R-:W-:Y:S01]  /*8b50*/  FFMA.FTZ R47, R41, R172, -R47 ;  /* 0x000000ac292f7223 */ /* 0x000fe2000001082f */
[C---:B------:R-:W-:Y:S01]  /*8b60*/  FMUL.FTZ R53, R40.reuse, R53 ;  /* 0x0000003528357220 */ /* 0x040fe20000410000 */
[----:B------:R-:W-:Y:S02]  /*8b70*/  HADD2.F32 R41, -RZ, R46.H0_H0 ;  /* 0x2000002eff297230 */ /* 0x000fe40000004100 */
[----:B------:R-:W-:Y:S01]  /*8b80*/  FFMA.FTZ R56, R40, R51, -R56 ;  /* 0x0000003328387223 */ /* 0x000fe20000010838 */
[----:B------:R-:W-:-:S02]  /*8b90*/  HADD2.F32 R173, -RZ, R173.H0_H0 ;  /* 0x200000adffad7230 */ /* 0x000fc40000004100 */
[----:B------:R-:W-:Y:S01]  /*8ba0*/  FFMA.FTZ R174, R43, R172, R174 ;  /* 0x000000ac2bae7223 */ /* 0x000fe200000100ae */
[----:B------:R-:W-:Y:S02]  /*8bb0*/  HADD2.F32 R55, -RZ, R55.H0_H0 ;  /* 0x20000037ff377230 */ /* 0x000fe40000004100 */
[----:B------:R-:W-:Y:S01]  /*8bc0*/  FFMA.FTZ R53, R44, R51, R53 ;  /* 0x000000332c357223 */ /* 0x000fe20000010035 */
[----:B------:R-:W-:Y:S02]  /*8bd0*/  HADD2.F32 R40, -RZ, R42.H0_H0 ;  /* 0x2000002aff287230 */ /* 0x000fe40000004100 */
[----:B------:R-:W-:Y:S01]  /*8be0*/  FMUL.FTZ R43, R41, R173 ;  /* 0x000000ad292b7220 */ /* 0x000fe20000410000 */
[----:B------:R-:W-:Y:S01]  /*8bf0*/  HADD2.F32 R46, -RZ, R46.H1_H1 ;  /* 0x3000002eff2e7230 */ /* 0x000fe20000004100 */
[----:B------:R-:W-:Y:S01]  /*8c00*/  F2FP.F16.F32.PACK_AB R47, R56, R47 ;  /* 0x0000002f382f723e */ /* 0x000fe200000000ff */
[----:B------:R-:W-:Y:S02]  /*8c10*/  HADD2.F32 R42, -RZ, R42.H1_H1 ;  /* 0x3000002aff2a7230 */ /* 0x000fe40000004100 */
[----:B------:R-:W-:Y:S01]  /*8c20*/  FMUL.FTZ R173, R40, R173 ;  /* 0x000000ad28ad7220 */ /* 0x000fe20000410000 */
[----:B------:R-:W-:-:S02]  /*8c30*/  HADD2.F32 R171, -RZ, R171.H0_H0 ;  /* 0x200000abffab7230 */ /* 0x000fc40000004100 */
[-C--:B------:R-:W-:Y:S01]  /*8c40*/  FMUL.FTZ R44, R46, R55.reuse ;  /* 0x000000372e2c7220 */ /* 0x080fe20000410000 */
[----:B------:R-:W-:Y:S02]  /*8c50*/  HADD2.F32 R54, -RZ, R54.H0_H0 ;  /* 0x20000036ff367230 */ /* 0x000fe40000004100 */
[----:B------:R-:W-:Y:S01]  /*8c60*/  FMUL.FTZ R55, R42, R55 ;  /* 0x000000372a377220 */ /* 0x000fe20000410000 */
[----:B------:R-:W-:Y:S01]  /*8c70*/  F2FP.F16.F32.PACK_AB R59, R45, R59 ;  /* 0x0000003b2d3b723e */ /* 0x000fe200000000ff */
[-C--:B------:R-:W-:Y:S01]  /*8c80*/  FFMA.FTZ R43, R40, R171.reuse, -R43 ;  /* 0x000000ab282b7223 */ /* 0x080fe2000001082b */
[----:B------:R-:W-:Y:S01]  /*8c90*/  FFMA.FTZ R173, R41, R171, R173 ;  /* 0x000000ab29ad7223 */ /* 0x000fe200000100ad */
[-C--:B------:R-:W-:Y:S01]  /*8ca0*/  FFMA.FTZ R44, R42, R54.reuse, -R44 ;  /* 0x000000362a2c7223 */ /* 0x080fe2000001082c */
[----:B------:R-:W-:Y:S01]  /*8cb0*/  FFMA.FTZ R55, R46, R54, R55 ;  /* 0x000000362e377223 */ /* 0x000fe20000010037 */
[----:B------:R-:W-:Y:S01]  /*8cc0*/  F2FP.F16.F32.PACK_AB R71, R84, R71 ;  /* 0x000000475447723e */ /* 0x000fe200000000ff */
[----:B------:R-:W-:Y:S01]  /*8cd0*/  IMAD.MOV.U32 R40, RZ, RZ, R47 ;  /* 0x000000ffff287224 */ /* 0x000fe200078e002f */
[----:B------:R-:W-:Y:S01]  /*8ce0*/  F2FP.F16.F32.PACK_AB R69, R86, R69 ;  /* 0x000000455645723e */ /* 0x000fe200000000ff */
[----:B------:R-:W-:Y:S01]  /*8cf0*/  IMAD.MOV.U32 R41, RZ, RZ, R57 ;  /* 0x000000ffff297224 */ /* 0x000fe200078e0039 */
[----:B------:R-:W-:Y:S01]  /*8d00*/  F2FP.F16.F32.PACK_AB R43, R44, R43 ;  /* 0x0000002b2c2b723e */ /* 0x000fe200000000ff */
[----:B------:R-:W-:Y:S01]  /*8d10*/  IMAD.MOV.U32 R45, RZ, RZ, R71 ;  /* 0x000000ffff2d7224 */ /* 0x000fe200078e0047 */
[----:B------:R-:W-:-:S02]  /*8d20*/  F2FP.F16.F32.PACK_AB R55, R55, R173 ;  /* 0x000000ad3737723e */ /* 0x000fc400000000ff */
[----:B------:R-:W-:Y:S01]  /*8d30*/  F2FP.F16.F32.PACK_AB R53, R53, R174 ;  /* 0x000000ae3535723e */ /* 0x000fe200000000ff */
[----:B------:R-:W-:Y:S01]  /*8d40*/  IMAD.MOV.U32 R42, RZ, RZ, R43 ;  /* 0x000000ffff2a7224 */ /* 0x000fe200078e002b */
[----:B------:R-:W-:Y:S01]  /*8d50*/  MOV R47, R69 ;  /* 0x00000045002f7202 */ /* 0x000fe20000000f00 */
[----:B------:R-:W-:Y:S01]  /*8d60*/  IMAD.MOV.U32 R43, RZ, RZ, R59 ;  /* 0x000000ffff2b7224 */ /* 0x000fe200078e003b */
[----:B------:R-:W-:Y:S01]  /*8d70*/  MOV R44, R53 ;  /* 0x00000035002c7202 */ /* 0x000fe20000000f00 */
[----:B------:R-:W-:-:S07]  /*8d80*/  IMAD.MOV.U32 R46, RZ, RZ, R55 ;  /* 0x000000ffff2e7224 */ /* 0x000fce00078e0037 */
.L_x_3732:
[----:B------:R-:W-:Y:S05]  /*8d90*/  BSYNC B2 ;  /* 0x0000000000027941 */ /* 0x000fea0003800000 */
.L_x_3731:
[----:B------:R-:W-:-:S13]  /*8da0*/  ISETP.GE.AND P3, PT, R48, R148, PT ;  /* 0x000000943000720c */ /* 0x000fda0003f66270 */
[--C-:B------:R-:W-:Y:S02]  /*8db0*/  @!P3 SHF.R.S32.HI R54, RZ, 0x1f, R48.reuse ;  /* 0x0000001fff36b819 */ /* 0x100fe40000011430 */
[----:B------:R-:W-:-:S04]  /*8dc0*/  @!P3 IADD3 R51, P4, P5, R116, R126, R48 ;  /* 0x0000007e7433b210 */ /* 0x000fc80007d9e030 */
[----:B------:R-:W-:Y:S02]  /*8dd0*/  @!P3 IADD3.X R54, R7, R52, R54, P4, P5 ;  /* 0x000000340736b210 */ /* 0x000fe400027ea436 */
[----:B------:R-:W-:-:S04]  /*8de0*/  LEA R48, P4, R49, R124, 0x1 ;  /* 0x0000007c31307211 */ /* 0x000fc800078808ff */
[----:B------:R-:W-:Y:S02]  /*8df0*/  LEA.HI.X R49, R49, R125, R50, 0x1, P4 ;  /* 0x0000007d31317211 */ /* 0x000fe400020f0c32 */
[----:B------:R-:W-:-:S03]  /*8e00*/  @!P3 LEA R50, P4, R51, R124, 0x1 ;  /* 0x0000007c3332b211 */ /* 0x000fc600078808ff */
[----:B0-----:R0:W-:Y:S01]  /*8e10*/  STG.E.128 desc[UR60][R48.64], R40 ;  /* 0x0000002830007986 */ /* 0x0011e2000c101d3c */
[----:B------:R-:W-:-:S05]  /*8e20*/  @!P3 LEA.HI.X R51, R51, R125, R54, 0x1, P4 ;  /* 0x0000007d3333b211 */ /* 0x000fca00020f0c36 */
[----:B--2---:R0:W-:Y:S04]  /*8e30*/  @!P3 STG.E.128 desc[UR60][R50.64], R44 ;  /* 0x0000002c3200b986 */ /* 0x0041e8000c101d3c */
.L_x_3730:
[----:B------:R-:W-:Y:S05]  /*8e40*/  BSYNC B1 ;  /* 0x0000000000017941 */ /* 0x000fea0003800000 */
.L_x_3729:
[----:B------:R-:W-:Y:S01]  /*8e50*/  ISETP.NE.AND P3, PT, R32, RZ, PT ;  /* 0x000000ff2000720c */ /* 0x000fe20003f65270 */
[----:B------:R-:W-:-:S12]  /*8e60*/  BSSY B1, `(.L_x_3733) ;  /* 0x0000077000017945 */ /* 0x000fd80003800000 */
[----:B------:R-:W-:Y:S05]  /*8e70*/  @!P3 BRA `(.L_x_3734) ;  /* 0x0000000400d4b947 */ /* 0x000fea0003800000 */
[----:B0-----:R-:W-:Y:S01]  /*8e80*/  SEL R40, R132, R152, !P1 ;  /* 0x0000009884287207 */ /* 0x001fe20004800000 */
        /* <DEDUP_REMOVED lines=8> */
[----:B------:R-:W-:Y:S01]  /*8f10*/  SHF.R.S32.HI R40, RZ, 0x1f, R41 ;  /* 0x0000001fff287819 */ /* 0x000fe20000011429 */
[----:B------:R-:W-:-:S03]  /*8f20*/  IMAD.SHL.U32 R51, R41, 0x8, RZ ;  /* 0x0000000829337824 */ /* 0x000fc600078e00ff */
[----:B------:R-:W-:-:S04]  /*8f30*/  LEA.HI R40, R40, R41, RZ, 0x3 ;  /* 0x0000002928287211 */ /* 0x000fc800078f18ff */
[----:B------:R-:W-:Y:S02]  /*8f40*/  SHF.R.S32.HI R42, RZ, 0x3, R40 ;  /* 0x00000003ff2a7819 */ /* 0x000fe40000011428 */
[----:B------:R-:W-:-:S03]  /*8f50*/  LOP3.LUT R40, R208, 0x38, R51, 0xf8, !PT ;  /* 0x00000038d0287812 */ /* 0x000fc600078ef833 */
[----:B------:R-:W-:Y:S01]  /*8f60*/  IMAD R41, R42, 0x1c00, R215 ;  /* 0x00001c002a297824 */ /* 0x000fe200078e02d7 */
[----:B------:R-:W-:-:S05]  /*8f70*/  LOP3.LUT R40, R40, R43, RZ, 0x3c, !PT ;  /* 0x0000002b28287212 */ /* 0x000fca00078e3cff */
[----:B------:R-:W-:Y:S02]  /*8f80*/  IMAD.IADD R40, R41, 0x1, R40 ;  /* 0x0000000129287824 */ /* 0x000fe400078e0228 */
[C---:B------:R-:W-:Y:S02]  /*8f90*/  IMAD R41, R17.reuse, 0x5400, R142 ;  /* 0x0000540011297824 */ /* 0x040fe400078e028e */
[----:B------:R-:W-:Y:S02]  /*8fa0*/  IMAD R43, R17, 0x5400, R40 ;  /* 0x00005400112b7824 */ /* 0x000fe400078e0228 */
[--C-:B------:R-:W-:Y:S02]  /*8fb0*/  IMAD R41, R41, 0x2, R16.reuse ;  /* 0x0000000229297824 */ /* 0x100fe400078e0210 */
[----:B------:R-:W-:-:S04]  /*8fc0*/  IMAD R44, R43, 0x2, R16 ;  /* 0x000000022b2c7824 */ /* 0x000fc800078e0210 */
[----:B------:R-:W0:Y:S04]  /*8fd0*/  LDS.128 R40, [R41+0x21400] ;  /* 0x0214000029287984 */ /* 0x000e280000000c00 */
[----:B------:R-:W2:Y:S01]  /*8fe0*/  LDS.128 R44, [R44+0x21400] ;  /* 0x021400002c2c7984 */ /* 0x000ea20000000c00 */
[----:B------:R-:W-:Y:S05]  /*8ff0*/  @P3 BRA `(.L_x_3736) ;  /* 0x0000000400483947 */ /* 0x000fea0003800000 */
[--C-:B------:R-:W-:Y:S01]  /*9000*/  SHF.R.U64 R53, R80, 0x10, R81.reuse ;  /* 0x0000001050357819 */ /* 0x100fe20000001251 */
[----:B------:R-:W-:Y:S01]  /*9010*/  HADD2.F32 R57, -RZ, R170.H1_H1 ;  /* 0x300000aaff397230 */ /* 0x000fe20000004100 */
[----:B------:R-:W-:Y:S01]  /*9020*/  SHF.R.U32.HI R80, RZ, 0x10, R81 ;  /* 0x00000010ff507819 */ /* 0x000fe20000011651 */
[--C-:B--2---:R-:W-:Y:S01]  /*9030*/  HADD2.F32 R58, -RZ, R45.reuse.H0_H0 ;  /* 0x2000002dff3a7230 */ /* 0x104fe20000004100 */
[--C-:B------:R-:W-:Y:S01]  /*9040*/  SHF.R.U64 R48, R64, 0x10, R65.reuse ;  /* 0x0000001040307819 */ /* 0x100fe20000001241 */
[----:B------:R-:W-:Y:S01]  /*9050*/  HADD2.F32 R59, -RZ, R45.H1_H1 ;  /* 0x3000002dff3b7230 */ /* 0x000fe20000004100 */
[----:B------:R-:W-:Y:S01]  /*9060*/  SHF.R.U32.HI R64, RZ, 0x10, R65 ;  /* 0x00000010ff407819 */ /* 0x000fe20000011641 */
[--C-:B0-----:R-:W-:Y:S02]  /*9070*/  HADD2.F32 R45, -RZ, R41.reuse.H0_H0 ;  /* 0x20000029ff2d7230 */ /* 0x101fe40000004100 */
[----:B------:R-:W-:Y:S01]  /*9080*/  FMUL.FTZ R68, R58, R57 ;  /* 0x000000393a447220 */ /* 0x000fe20000410000 */
[----:B------:R-:W-:Y:S01]  /*9090*/  HADD2.F32 R80, -RZ, R80.H0_H0 ;  /* 0x20000050ff507230 */ /* 0x000fe20000004100 */
[----:B------:R-:W-:Y:S01]  /*90a0*/  SHF.R.U64 R55, R82, 0x10, R83 ;  /* 0x0000001052377819 */ /* 0x000fe20000001253 */
[----:B------:R-:W-:-:S02]  /*90b0*/  HADD2.F32 R41, -RZ, R41.H1_H1 ;  /* 0x30000029ff297230 */ /* 0x000fc40000004100 */
[----:B------:R-:W-:Y:S01]  /*90c0*/  FMUL.FTZ R57, R45, R57 ;  /* 0x000000392d397220 */ /* 0x000fe20000410000 */
[----:B------:R-:W-:Y:S01]  /*90d0*/  HADD2.F32 R56, -RZ, R168.H1_H1 ;  /* 0x300000a8ff387230 */ /* 0x000fe20000004100 */
[----:B------:R-:W-:Y:S01]  /*90e0*/  SHF.R.U32.HI R82, RZ, 0x10, R83 ;  /* 0x00000010ff527819 */ /* 0x000fe20000011653 */
[----:B------:R-:W-:Y:S02]  /*90f0*/  HADD2.F32 R64, -RZ, R64.H0_H0 ;  /* 0x20000040ff407230 */ /* 0x000fe40000004100 */
[-C--:B------:R-:W-:Y:S01]  /*9100*/  FMUL.FTZ R70, R59, R80.reuse ;  /* 0x000000503b467220 */ /* 0x080fe20000410000 */
[----:B------:R-:W-:Y:S01]  /*9110*/  FMUL.FTZ R80, R41, R80 ;  /* 0x0000005029507220 */ /* 0x000fe20000410000 */
[-C--:B------:R-:W-:Y:S01]  /*9120*/  FFMA.FTZ R68, R45, R56.reuse, -R68 ;  /* 0x000000382d447223 */ /* 0x080fe20000010844 */
[----:B------:R-:W-:Y:S01]  /*9130*/  FFMA.FTZ R57, R58, R56, R57 ;  /* 0x000000383a397223 */ /* 0x000fe20000010039 */
[--C-:B------:R-:W-:Y:S01]  /*9140*/  SHF.R.U64 R54, R66, 0x10, R67.reuse ;  /* 0x0000001042367819 */ /* 0x100fe20000001243 */
[----:B------:R-:W-:Y:S01]  /*9150*/  HADD2.F32 R56, -RZ, R47.H0_H0 ;  /* 0x2000002fff387230 */ /* 0x000fe20000004100 */
[----:B------:R-:W-:Y:S01]  /*9160*/  SHF.R.U32.HI R66, RZ, 0x10, R67 ;  /* 0x00000010ff427819 */ /* 0x000fe20000011643 */
[----:B------:R-:W-:Y:S01]  /*9170*/  FFMA.FTZ R80, R59, R64, R80 ;  /* 0x000000403b507223 */ /* 0x000fe20000010050 */
[----:B------:R-:W-:-:S02]  /*9180*/  HADD2.F32 R65, -RZ, R167.H1_H1 ;  /* 0x300000a7ff417230 */ /* 0x000fc40000004100 */
[----:B------:R-:W-:Y:S01]  /*9190*/  FFMA.FTZ R41, R41, R64, -R70 ;  /* 0x0000004029297223 */ /* 0x000fe20000010846 */
[----:B------:R-:W-:Y:S02]  /*91a0*/  HADD2.F32 R47, -RZ, R47.H1_H1 ;  /* 0x3000002fff2f7230 */ /* 0x000fe40000004100 */
[----:B------:R-:W-:Y:S01]  /*91b0*/  HADD2.F32 R82, -RZ, R82.H0_H0 ;  /* 0x20000052ff527230 */ /* 0x000fe20000004100 */
[----:B------:R-:W-:Y:S01]  /*91c0*/  F2FP.F16.F32.PACK_AB R57, R80, R57 ;  /* 0x000000395039723e */ /* 0x000fe200000000ff */
[--C-:B------:R-:W-:Y:S01]  /*91d0*/  HADD2.F32 R58, -RZ, R43.reuse.H0_H0 ;  /* 0x2000002bff3a7230 */ /* 0x100fe20000004100 */
[----:B------:R-:W-:Y:S01]  /*91e0*/  F2FP.F16.F32.PACK_AB R41, R41, R68 ;  /* 0x000000442929723e */ /* 0x000fe200000000ff */
[----:B------:R-:W-:Y:S02]  /*91f0*/  HADD2.F32 R59, -RZ, R43.H1_H1 ;  /* 0x3000002bff3b7230 */ /* 0x000fe40000004100 */
[----:B------:R-:W-:Y:S01]  /*9200*/  FMUL.FTZ R43, R56, R65 ;  /* 0x00000041382b7220 */ /* 0x000fe20000410000 */
[----:B------:R-:W-:-:S02]  /*9210*/  HADD2.F32 R45, -RZ, R169.H1_H1 ;  /* 0x300000a9ff2d7230 */ /* 0x000fc40000004100 */
[-C--:B------:R-:W-:Y:S01]  /*9220*/  FMUL.FTZ R64, R47, R82.reuse ;  /* 0x000000522f407220 */ /* 0x080fe20000410000 */
[----:B------:R-:W-:Y:S02]  /*9230*/  HADD2.F32 R66, -RZ, R66.H0_H0 ;  /* 0x20000042ff427230 */ /* 0x000fe40000004100 */
[C---:B------:R-:W-:Y:S01]  /*9240*/  FMUL.FTZ R65, R58.reuse, R65 ;  /* 0x000000413a417220 */ /* 0x040fe20000410000 */
[----:B------:R-:W-:Y:S01]  /*9250*/  FMUL.FTZ R82, R59, R82 ;  /* 0x000000523b527220 */ /* 0x000fe20000410000 */
[-C--:B------:R-:W-:Y:S01]  /*9260*/  FFMA.FTZ R43, R58, R45.reuse, -R43 ;  /* 0x0000002d3a2b7223 */ /* 0x080fe2000001082b */
[----:B------:R-:W-:Y:S02]  /*9270*/  HADD2.F32 R70, -RZ, R53.H0_H0 ;  /* 0x20000035ff467230 */ /* 0x000fe40000004100 */
[----:B------:R-:W-:Y:S01]  /*9280*/  FFMA.FTZ R45, R56, R45, R65 ;  /* 0x0000002d382d7223 */ /* 0x000fe20000010041 */
[-C--:B------:R-:W-:Y:S01]  /*9290*/  FFMA.FTZ R58, R47, R66.reuse, R82 ;  /* 0x000000422f3a7223 */ /* 0x080fe20000010052 */
[----:B------:R-:W-:Y:S01]  /*92a0*/  FFMA.FTZ R56, R59, R66, -R64 ;  /* 0x000000423b387223 */ /* 0x000fe20000010840 */
[----:B------:R-:W-:-:S02]  /*92b0*/  HADD2.F32 R47, -RZ, R44.H1_H1 ;  /* 0x3000002cff2f7230 */ /* 0x000fc40000004100 */
[----:B------:R-:W-:Y:S01]  /*92c0*/  HADD2.F32 R167, -RZ, R167.H0_H0 ;  /* 0x200000a7ffa77230 */ /* 0x000fe20000004100 */
[----:B------:R-:W-:Y:S01]  /*92d0*/  F2FP.F16.F32.PACK_AB R58, R58, R45 ;  /* 0x0000002d3a3a723e */ /* 0x000fe200000000ff */
[----:B------:R-:W-:Y:S02]  /*92e0*/  HADD2.F32 R64, -RZ, R44.H0_H0 ;  /* 0x2000002cff407230 */ /* 0x000fe40000004100 */
[----:B------:R-:W-:Y:S01]  /*92f0*/  FMUL.FTZ R76, R47, R70 ;  /* 0x000000462f4c7220 */ /* 0x000fe20000410000 */
[--C-:B------:R-:W-:Y:S01]  /*9300*/  HADD2.F32 R53, -RZ, R40.reuse.H1_H1 ;  /* 0x30000028ff357230 */ /* 0x100fe20000004100 */
[----:B------:R-:W-:Y:S01]  /*9310*/  F2FP.F16.F32.PACK_AB R43, R56, R43 ;  /* 0x0000002b382b723e */ /* 0x000fe200000000ff */
[----:B------:R-:W-:Y:S02]  /*9320*/  HADD2.F32 R169, -RZ, R169.H0_H0 ;  /* 0x200000a9ffa97230 */ /* 0x000fe40000004100 */
[----:B------:R-:W-:Y:S01]  /*9330*/  FMUL.FTZ R59, R64, R167 ;  /* 0x000000a7403b7220 */ /* 0x000fe20000410000 */
[----:B------:R-:W-:-:S02]  /*9340*/  HADD2.F32 R66, -RZ, R40.H0_H0 ;  /* 0x20000028ff427230 */ /* 0x000fc40000004100 */
[C---:B------:R-:W-:Y:S01]  /*9350*/  FMUL.FTZ R70, R53.reuse, R70 ;  /* 0x0000004635467220 */ /* 0x040fe20000410000 */
[----:B------:R-:W-:Y:S01]  /*9360*/  HADD2.F32 R48, -RZ, R48.H0_H0 ;  /* 0x20000030ff307230 */ /* 0x000fe20000004100 */
[----:B------:R-:W-:Y:S01]  /*9370*/  MOV R45, R57 ;  /* 0x00000039002d7202 */ /* 0x000fe20000000f00 */
[----:B------:R-:W-:Y:S02]  /*9380*/  HADD2.F32 R168, -RZ, R168.H0_H0 ;  /* 0x200000a8ffa87230 */ /* 0x000fe40000004100 */
[----:B------:R-:W-:Y:S01]  /*9390*/  FFMA.FTZ R40, R66, R169, -R59 ;  /* 0x000000a942287223 */ /* 0x000fe2000001083b */
[----:B------:R-:W-:Y:S02]  /*93a0*/  HADD2.F32 R67, -RZ, R55.H0_H0 ;  /* 0x20000037ff437230 */ /* 0x000fe40000004100 */
[-C--:B------:R-:W-:Y:S01]  /*93b0*/  FFMA.FTZ R53, R53, R48.reuse, -R76 ;  /* 0x0000003035357223 */ /* 0x080fe2000001084c */
[----:B------:R-:W-:Y:S01]  /*93c0*/  FFMA.FTZ R47, R47, R48, R70 ;  /* 0x000000302f2f7223 */ /* 0x000fe20000010046 */
[----:B------:R-:W-:-:S02]  /*93d0*/  HADD2.F32 R59, -RZ, R46.H0_H0 ;  /* 0x2000002eff3b7230 */ /* 0x000fc40000004100 */
[----:B------:R-:W-:Y:S01]  /*93e0*/  FMUL.FTZ R167, R66, R167 ;  /* 0x000000a742a77220 */ /* 0x000fe20000410000 */
[----:B------:R-:W-:Y:S01]  /*93f0*/  HADD2.F32 R48, -RZ, R46.H1_H1 ;  /* 0x3000002eff307230 */ /* 0x000fe20000004100 */
[----:B------:R-:W-:Y:S01]  /*9400*/  F2FP.F16.F32.PACK_AB R40, R53, R40 ;  /* 0x000000283528723e */ /* 0x000fe200000000ff */
[--C-:B------:R-:W-:Y:S02]  /*9410*/  HADD2.F32 R55, -RZ, R42.reuse.H0_H0 ;  /* 0x2000002aff377230 */ /* 0x100fe40000004100 */
[----:B------:R-:W-:Y:S01]  /*9420*/  FFMA.FTZ R44, R64, R169, R167 ;  /* 0x000000a9402c7223 */ /* 0x000fe200000100a7 */
[----:B------:R-:W-:Y:S02]  /*9430*/  HADD2.F32 R46, -RZ, R42.H1_H1 ;  /* 0x3000002aff2e7230 */ /* 0x000fe40000004100 */
[----:B------:R-:W-:Y:S01]  /*9440*/  FMUL.FTZ R42, R59, R168 ;  /* 0x000000a83b2a7220 */ /* 0x000fe20000410000 */
[----:B------:R-:W-:Y:S02]  /*9450*/  HADD2.F32 R170, -RZ, R170.H0_H0 ;  /* 0x200000aaffaa7230 */ /* 0x000fe40000004100 */
[----:B------:R-:W-:Y:S01]  /*9460*/  FMUL.FTZ R69, R48, R67 ;  /* 0x0000004330457220 */ /* 0x000fe20000410000 */
[----:B------:R-:W-:-:S02]  /*9470*/  HADD2.F32 R65, -RZ, R54.H0_H0 ;  /* 0x20000036ff417230 */ /* 0x000fc40000004100 */
[C---:B------:R-:W-:Y:S01]  /*9480*/  FMUL.FTZ R168, R55.reuse, R168 ;  /* 0x000000a837a87220 */ /* 0x040fe20000410000 */
[C---:B------:R-:W-:Y:S01]  /*9490*/  FMUL.FTZ R67, R46.reuse, R67 ;  /* 0x000000432e437220 */ /* 0x040fe20000410000 */
[----:B------:R-:W-:Y:S01]  /*94a0*/  FFMA.FTZ R42, R55, R170, -R42 ;  /* 0x000000aa372a7223 */ /* 0x000fe2000001082a */
[----:B------:R-:W-:Y:S01]  /*94b0*/  F2FP.F16.F32.PACK_AB R44, R47, R44 ;  /* 0x0000002c2f2c723e */ /* 0x000fe200000000ff */
[----:B------:R-:W-:Y:S01]  /*94c0*/  FFMA.FTZ R168, R59, R170, R168 ;  /* 0x000000aa3ba87223 */ /* 0x000fe200000100a8 */
[-C--:B------:R-:W-:Y:S01]  /*94d0*/  FFMA.FTZ R69, R46, R65.reuse, -R69 ;  /* 0x000000412e457223 */ /* 0x080fe20000010845 */
[----:B------:R-:W-:Y:S01]  /*94e0*/  FFMA.FTZ R67, R48, R65, R67 ;  /* 0x0000004130437223 */ /* 0x000fe20000010043 */
[----:B------:R-:W-:-:S03]  /*94f0*/  IMAD.MOV.U32 R47, RZ, RZ, R58 ;  /* 0x000000ffff2f7224 */ /* 0x000fc600078e003a */
[----:B------:R-:W-:Y:S02]  /*9500*/  F2FP.F16.F32.PACK_AB R42, R69, R42 ;  /* 0x0000002a452a723e */ /* 0x000fe400000000ff */
[----:B------:R-:W-:-:S07]  /*9510*/  F2FP.F16.F32.PACK_AB R46, R67, R168 ;  /* 0x000000a8432e723e */ /* 0x000fce00000000ff */
.L_x_3736:
[----:B------:R-:W-:Y:S05]  /*9520*/  BSYNC B2 ;  /* 0x0000000000027941 */ /* 0x000fea0003800000 */
.L_x_3735:
        /* <DEDUP_REMOVED lines=10> */
.L_x_3734:
[----:B------:R-:W-:Y:S05]  /*95d0*/  BSYNC B1 ;  /* 0x0000000000017941 */ /* 0x000fea0003800000 */
.L_x_3733:
[----:B------:R-:W-:-:S13]  /*95e0*/  ISETP.NE.AND P3, PT, R33, RZ, PT ;  /* 0x000000ff2100720c */ /* 0x000fda0003f65270 */
[----:B------:R-:W-:Y:S05]  /*95f0*/  @!P3 BRA `(.L_x_3687) ;  /* 0x0000000800ccb947 */ /* 0x000fea0003800000 */
[----:B0---4-:R-:W2:Y:S01]  /*9600*/  LDL R40, [R1+0x10] ;  /* 0x0000100001287983 */ /* 0x011ea20000100800 */
[----:B------:R-:W-:Y:S01]  /*9610*/  SHF.R.U32.HI R43, RZ, 0x3, R208 ;  /* 0x00000003ff2b7819 */ /* 0x000fe200000116d0 */
[----:B------:R-:W-:Y:S01]  /*9620*/  BSSY B1, `(.L_x_3737) ;  /* 0x000006e000017945 */ /* 0x000fe20003800000 */
[----:B--2---:R-:W-:Y:S02]  /*9630*/  LOP3.LUT P5, RZ, R40, 0x1, RZ, 0xc0, !PT ;  /* 0x0000000128ff7812 */ /* 0x004fe400078ac0ff */
[----:B------:R-:W-:Y:S02]  /*9640*/  IADD3 R40, P3, P4, R116, R126, R27 ;  /* 0x0000007e74287210 */ /* 0x000fe40007c7e01b */
[----:B------:R-:W-:Y:S02]  /*9650*/  SEL R152, R132, R152, !P5 ;  /* 0x0000009884987207 */ /* 0x000fe40006800000 */
[----:B------:R-:W-:Y:S02]  /*9660*/  IADD3.X R41, R7, R52, R31, P3, P4 ;  /* 0x0000003407297210 */ /* 0x000fe40001fe841f */
[----:B---3--:R-:W-:-:S04]  /*9670*/  LEA R48, P3, R40, R124, 0x1 ;  /* 0x0000007c28307211 */ /* 0x008fc800078608ff */
[----:B------:R-:W-:Y:S02]  /*9680*/  LEA.HI.X R49, R40, R125, R41, 0x1, P3 ;  /* 0x0000007d28317211 */ /* 0x000fe400018f0c29 */
[----:B------:R-:W-:Y:S02]  /*9690*/  SHF.R.S32.HI R41, RZ, 0x1f, R152 ;  /* 0x0000001fff297819 */ /* 0x000fe40000011498 */
[----:B------:R-:W-:Y:S02]  /*96a0*/  ISETP.GE.AND P3, PT, R3, R121, PT ;  /* 0x000000790300720c */ /* 0x000fe40003f66270 */
[----:B------:R-:W-:-:S04]  /*96b0*/  LEA.HI R152, R41, R152, RZ, 0x4 ;  /* 0x0000009829987211 */ /* 0x000fc800078f20ff */
[----:B------:R-:W-:-:S04]  /*96c0*/  LEA.HI.SX32 R152, R152, R99, 0x1c ;  /* 0x0000006398987211 */ /* 0x000fc800078fe2ff */
[----:B------:R-:W-:Y:S01]  /*96d0*/  SHF.R.S32.HI R41, RZ, 0x1f, R152 ;  /* 0x0000001fff297819 */ /* 0x000fe20000011498 */
[----:B------:R-:W-:-:S03]  /*96e0*/  IMAD.SHL.U32 R51, R152, 0x8, RZ ;  /* 0x0000000898337824 */ /* 0x000fc600078e00ff */
[----:B------:R-:W-:Y:S02]  /*96f0*/  LEA.HI R41, R41, R152, RZ, 0x3 ;  /* 0x0000009829297211 */ /* 0x000fe400078f18ff */
[----:B------:R-:W-:Y:S02]  /*9700*/  LOP3.LUT R40, R208, 0x38, R51, 0xf8, !PT ;  /* 0x00000038d0287812 */ /* 0x000fe400078ef833 */
[----:B------:R-:W-:Y:S02]  /*9710*/  SHF.R.S32.HI R42, RZ, 0x3, R41 ;  /* 0x00000003ff2a7819 */ /* 0x000fe40000011429 */
[----:B------:R-:W-:-:S03]  /*9720*/  LOP3.LUT R40, R40, R43, RZ, 0x3c, !PT ;  /* 0x0000002b28287212 */ /* 0x000fc600078e3cff */
[----:B------:R-:W-:-:S04]  /*9730*/  IMAD R41, R42, 0x1c00, R215 ;  /* 0x00001c002a297824 */ /* 0x000fc800078e02d7 */
[----:B------:R-:W-:Y:S02]  /*9740*/  IMAD.IADD R40, R41, 0x1, R40 ;  /* 0x0000000129287824 */ /* 0x000fe400078e0228 */
[C---:B------:R-:W-:Y:S02]  /*9750*/  IMAD R41, R17.reuse, 0x5400, R141 ;  /* 0x0000540011297824 */ /* 0x040fe400078e028d */
[----:B------:R-:W-:Y:S02]  /*9760*/  IMAD R43, R17, 0x5400, R40 ;  /* 0x00005400112b7824 */ /* 0x000fe400078e0228 */
[----:B------:R-:W-:-:S03]  /*9770*/  IMAD R41, R41, 0x2, R16 ;  /* 0x0000000229297824 */ /* 0x000fc600078e0210 */
[----:B------:R-:W-:-:S03]  /*9780*/  LEA R44, R43, R16, 0x1 ;  /* 0x000000102b2c7211 */ /* 0x000fc600078e08ff */
[----:B------:R-:W0:Y:S04]  /*9790*/  LDS.128 R40, [R41+0x21400] ;  /* 0x0214000029287984 */ /* 0x000e280000000c00 */
[----:B------:R-:W2:Y:S01]  /*97a0*/  LDS.128 R44, [R44+0x21400] ;  /* 0x021400002c2c7984 */ /* 0x000ea20000000c00 */
[----:B------:R-:W-:Y:S05]  /*97b0*/  @P3 BRA `(.L_x_3738) ;  /* 0x0000000400503947 */ /* 0x000fea0003800000 */
[----:B------:R-:W-:Y:S01]  /*97c0*/  SHF.R.U64 R50, R60, 0x10, R61 ;  /* 0x000000103c327819 */ /* 0x000fe2000000123d */
[----:B--2---:R-:W-:Y:S01]  /*97d0*/  IMAD.MOV.U32 R56, RZ, RZ, R45 ;  /* 0x000000ffff387224 */ /* 0x004fe200078e002d */
[----:B------:R-:W-:Y:S01]  /*97e0*/  SHF.R.U32.HI R59, RZ, 0x10, R61 ;  /* 0x00000010ff3b7819 */ /* 0x000fe2000001163d */
[----:B------:R-:W-:Y:S01]  /*97f0*/  IMAD.MOV.U32 R57, RZ, RZ, R47 ;  /* 0x000000ffff397224 */ /* 0x000fe200078e002f */
[----:B------:R-:W-:Y:S01]  /*9800*/  SHF.R.U32.HI R61, RZ, 0x10, R73 ;  /* 0x00000010ff3d7819 */ /* 0x000fe20000011649 */
[----:B0-----:R-:W-:Y:S01]  /*9810*/  IMAD.MOV.U32 R45, RZ, RZ, R43 ;  /* 0x000000ffff2d7224 */ /* 0x001fe200078e002b */
[--C-:B------:R-:W-:Y:S01]  /*9820*/  SHF.R.U64 R53, R62, 0x10, R63.reuse ;  /* 0x000000103e357819 */ /* 0x100fe2000000123f */
[--C-:B------:R-:W-:Y:S01]  /*9830*/  HADD2.F32 R47, -RZ, R56.reuse.H0_H0 ;  /* 0x20000038ff2f7230 */ /* 0x100fe20000004100 */
[----:B------:R-:W-:Y:S01]  /*9840*/  SHF.R.U32.HI R62, RZ, 0x10, R63 ;  /* 0x00000010ff3e7819 */ /* 0x000fe2000001163f */
[----:B------:R-:W-:Y:S01]  /*9850*/  HADD2.F32 R58, -RZ, R56.H1_H1 ;  /* 0x30000038ff3a7230 */ /* 0x000fe20000004100 */
[--C-:B------:R-:W-:Y:S01]  /*9860*/  SHF.R.U64 R55, R74, 0x10, R75.reuse ;  /* 0x000000104a377819 */ /* 0x100fe2000000124b */
[----:B------:R-:W-:Y:S01]  /*9870*/  HADD2.F32 R61, -RZ, R61.H0_H0 ;  /* 0x2000003dff3d7230 */ /* 0x000fe20000004100 */
[----:B------:R-:W-:Y:S01]  /*9880*/  SHF.R.U32.HI R74, RZ, 0x10, R75 ;  /* 0x00000010ff4a7819 */ /* 0x000fe2000001164b */
[----:B------:R-:W-:Y:S01]  /*9890*/  HADD2.F32 R56, -RZ, R41.H1_H1 ;  /* 0x30000029ff387230 */ /* 0x000fe20000004100 */
[----:B------:R-:W-:Y:S01]  /*98a0*/  SHF.R.U64 R54, R72, 0x10, R73 ;  /* 0x0000001048367819 */ /* 0x000fe20000001249 */
[----:B------:R-:W-:-:S02]  /*98b0*/  HADD2.F32 R64, -RZ, R160.H1_H1 ;  /* 0x300000a0ff407230 */ /* 0x000fc40000004100 */
[-C--:B------:R-:W-:Y:S01]  /*98c0*/  FMUL.FTZ R63, R58, R61.reuse ;  /* 0x0000003d3a3f7220 */ /* 0x080fe20000410000 */
[----:B------:R-:W-:Y:S02]  /*98d0*/  HADD2.F32 R43, -RZ, R41.H0_H0 ;  /* 0x20000029ff2b7230 */ /* 0x000fe40000004100 */
[----:B------:R-:W-:Y:S01]  /*98e0*/  FMUL.FTZ R61, R56, R61 ;  /* 0x0000003d383d7220 */ /* 0x000fe20000410000 */
[----:B------:R-:W-:Y:S02]  /*98f0*/  HADD2.F32 R59, -RZ, R59.H0_H0 ;  /* 0x2000003bff3b7230 */ /* 0x000fe40000004100 */
[-C--:B------:R-:W-:Y:S01]  /*9900*/  FMUL.FTZ R66, R47, R64.reuse ;  /* 0x000000402f427220 */ /* 0x080fe20000410000 */
[----:B------:R-:W-:Y:S02]  /*9910*/  HADD2.F32 R60, -RZ, R158.H1_H1 ;  /* 0x3000009eff3c7230 */ /* 0x000fe40000004100 */
[----:B------:R-:W-:Y:S01]  /*9920*/  FMUL.FTZ R64, R43, R64 ;  /* 0x000000402b407220 */ /* 0x000fe20000410000 */
[----:B------:R-:W-:-:S02]  /*9930*/  HADD2.F32 R74, -RZ, R74.H0_H0 ;  /* 0x2000004aff4a7230 */ /* 0x000fc40000004100 */
[-C--:B------:R-:W-:Y:S01]  /*9940*/  FFMA.FTZ R56, R56, R59.reuse, -R63 ;  /* 0x0000003b38387223 */ /* 0x080fe2000001083f */
[----:B------:R-:W-:Y:S01]  /*9950*/  FFMA.FTZ R58, R58, R59, R61 ;  /* 0x0000003b3a3a7223 */ /* 0x000fe2000001003d */
[-C--:B------:R-:W-:Y:S01]  /*9960*/  FFMA.FTZ R41, R43, R60.reuse, -R66 ;  /* 0x0000003c2b297223 */ /* 0x080fe20000010842 */
[--C-:B------:R-:W-:Y:S02]  /*9970*/  HADD2.F32 R59, -RZ, R57.reuse.H0_H0 ;  /* 0x20000039ff3b7230 */ /* 0x100fe40000004100 */
[----:B------:R-:W-:Y:S01]  /*9980*/  FFMA.FTZ R43, R47, R60, R64 ;  /* 0x0000003c2f2b7223 */ /* 0x000fe20000010040 */
[----:B------:R-:W-:Y:S02]  /*9990*/  HADD2.F32 R57, -RZ, R57.H1_H1 ;  /* 0x30000039ff397230 */ /* 0x000fe40000004100 */
[----:B------:R-:W-:Y:S01]  /*99a0*/  HADD2.F32 R60, -RZ, R45.H1_H1 ;  /* 0x3000002dff3c7230 */ /* 0x000fe20000004100 */
[----:B------:R-:W-:Y:S01]  /*99b0*/  F2FP.F16.F32.PACK_AB R41, R56, R41 ;  /* 0x000000293829723e */ /* 0x000fe200000000ff */
[----:B------:R-:W-:-:S02]  /*99c0*/  HADD2.F32 R62, -RZ, R62.H0_H0 ;  /* 0x2000003eff3e7230 */ /* 0x000fc40000004100 */
[CC--:B------:R-:W-:Y:S01]  /*99d0*/  FMUL.FTZ R61, R57.reuse, R74.reuse ;  /* 0x0000004a393d7220 */ /* 0x0c0fe20000410000 */
[----:B------:R-:W-:Y:S02]  /*99e0*/  HADD2.F32 R66, -RZ, R159.H1_H1 ;  /* 0x3000009fff427230 */ /* 0x000fe40000004100 */
[C---:B------:R-:W-:Y:S01]  /*99f0*/  FMUL.FTZ R74, R60.reuse, R74 ;  /* 0x0000004a3c4a7220 */ /* 0x040fe20000410000 */
[----:B------:R-:W-:Y:S02]  /*9a00*/  HADD2.F32 R47, -RZ, R45.H0_H0 ;  /* 0x2000002dff2f7230 */ /* 0x000fe40000004100 */
[-C--:B------:R-:W-:Y:S01]  /*9a10*/  FFMA.FTZ R60, R60, R62.reuse, -R61 ;  /* 0x0000003e3c3c7223 */ /* 0x080fe2000001083d */
[----:B------:R-:W-:Y:S02]  /*9a20*/  HADD2.F32 R64, -RZ, R157.H1_H1 ;  /* 0x3000009dff407230 */ /* 0x000fe40000004100 */
[----:B------:R-:W-:Y:S01]  /*9a30*/  FFMA.FTZ R62, R57, R62, R74 ;  /* 0x0000003e393e7223 */ /* 0x000fe2000001004a */
[----:B------:R-:W-:Y:S01]  /*9a40*/  FMUL.FTZ R68, R59, R66 ;  /* 0x000000423b447220 */ /* 0x000fe20000410000 */
[----:B------:R-:W-:-:S02]  /*9a50*/  HADD2.F32 R61, -RZ, R54.H0_H0 ;  /* 0x20000036ff3d7230 */ /* 0x000fc40000004100 */
[C---:B------:R-:W-:Y:S01]  /*9a60*/  FMUL.FTZ R66, R47.reuse, R66 ;  /* 0x000000422f427220 */ /* 0x040fe20000410000 */
[----:B------:R-:W-:Y:S02]  /*9a70*/  HADD2.F32 R57, -RZ, R44.H0_H0 ;  /* 0x2000002cff397230 */ /* 0x000fe40000004100 */
[-C--:B------:R-:W-:Y:S01]  /*9a80*/  FFMA.FTZ R45, R47, R64.reuse, -R68 ;  /* 0x000000402f2d7223 */ /* 0x080fe20000010844 */
[----:B------:R-:W-:Y:S02]  /*9a90*/  HADD2.F32 R54, -RZ, R40.H0_H0 ;  /* 0x20000028ff367230 */ /* 0x000fe40000004100 */
[----:B------:R-:W-:Y:S01]  /*9aa0*/  FFMA.FTZ R47, R59, R64, R66 ;  /* 0x000000403b2f7223 */ /* 0x000fe20000010042 */
[----:B------:R-:W-:Y:S02]  /*9ab0*/  HADD2.F32 R44, -RZ, R44.H1_H1 ;  /* 0x3000002cff2c7230 */ /* 0x000fe40000004100 */
[----:B------:R-:W-:Y:S01]  /*9ac0*/  HADD2.F32 R40, -RZ, R40.H1_H1 ;  /* 0x30000028ff287230 */ /* 0x000fe20000004100 */
[----:B------:R-:W-:Y:S01]  /*9ad0*/  F2FP.F16.F32.PACK_AB R60, R60, R45 ;  /* 0x0000002d3c3c723e */ /* 0x000fe200000000ff */
[----:B------:R-:W-:-:S02]  /*9ae0*/  HADD2.F32 R59, -RZ, R50.H0_H0 ;  /* 0x20000032ff3b7230 */ /* 0x000fc40000004100 */
[-C--:B------:R-:W-:Y:S01]  /*9af0*/  FMUL.FTZ R65, R44, R61.reuse ;  /* 0x0000003d2c417220 */ /* 0x080fe20000410000 */
[----:B------:R-:W-:Y:S02]  /*9b00*/  HADD2.F32 R160, -RZ, R160.H0_H0 ;  /* 0x200000a0ffa07230 */ /* 0x000fe40000004100 */
[C---:B------:R-:W-:Y:S01]  /*9b10*/  FMUL.FTZ R61, R40.reuse, R61 ;  /* 0x0000003d283d7220 */ /* 0x040fe20000410000 */
[----:B------:R-:W-:Y:S02]  /*9b20*/  HADD2.F32 R158, -RZ, R158.H0_H0 ;  /* 0x2000009eff9e7230 */ /* 0x000fe40000004100 */
[-C--:B------:R-:W-:Y:S01]  /*9b30*/  FFMA.FTZ R50, R40, R59.reuse, -R65 ;  /* 0x0000003b28327223 */ /* 0x080fe20000010841 */
[----:B------:R-:W-:Y:S02]  /*9b40*/  HADD2.F32 R159, -RZ, R159.H0_H0 ;  /* 0x2000009fff9f7230 */ /* 0x000fe40000004100 */
        /* <DEDUP_REMOVED lines=23> */
[----:B------:R-:W-:-:S02]  /*9cc0*/  F2FP.F16.F32.PACK_AB R40, R50, R63 ;  /* 0x0000003f3228723e */ /* 0x000fc400000000ff */
[----:B------:R-:W-:Y:S02]  /*9cd0*/  F2FP.F16.F32.PACK_AB R44, R61, R160 ;  /* 0x000000a03d2c723e */ /* 0x000fe400000000ff */
[----:B------:R-:W-:Y:S02]  /*9ce0*/  F2FP.F16.F32.PACK_AB R42, R42, R57 ;  /* 0x000000392a2a723e */ /* 0x000fe400000000ff */
[----:B------:R-:W-:-:S07]  /*9cf0*/  F2FP.F16.F32.PACK_AB R46, R46, R159 ;  /* 0x0000009f2e2e723e */ /* 0x000fce00000000ff */
.L_x_3738:
[----:B------:R-:W-:Y:S05]  /*9d00*/  BSYNC B1 ;  /* 0x0000000000017941 */ /* 0x000fea0003800000 */
.L_x_3737:
[----:B0-----:R0:W-:Y:S01]  /*9d10*/  STG.E.128 desc[UR60][R48.64], R40 ;  /* 0x0000002830007986 */ /* 0x0011e2000c101d3c */
[----:B------:R-:W-:-:S13]  /*9d20*/  ISETP.GE.AND P3, PT, R51, R148, PT ;  /* 0x000000943300720c */ /* 0x000fda0003f66270 */
[----:B------:R-:W-:Y:S05]  /*9d30*/  @P3 BRA `(.L_x_3687) ;  /* 0x0000000000fc3947 */ /* 0x000fea0003800000 */
[--C-:B0-----:R-:W-:Y:S02]  /*9d40*/  SHF.R.S32.HI R40, RZ, 0x1f, R51.reuse ;  /* 0x0000001fff287819 */ /* 0x101fe40000011433 */
[----:B------:R-:W-:-:S04]  /*9d50*/  IADD3 R51, P3, P4, R116, R126, R51 ;  /* 0x0000007e74337210 */ /* 0x000fc80007c7e033 */
[----:B------:R-:W-:Y:S02]  /*9d60*/  IADD3.X R52, R7, R52, R40, P3, P4 ;  /* 0x0000003407347210 */ /* 0x000fe40001fe8428 */
[----:B------:R-:W-:-:S04]  /*9d70*/  LEA R124, P3, R51, R124, 0x1 ;  /* 0x0000007c337c7211 */ /* 0x000fc800078608ff */
[----:B------:R-:W-:-:S05]  /*9d80*/  LEA.HI.X R125, R51, R125, R52, 0x1, P3 ;  /* 0x0000007d337d7211 */ /* 0x000fca00018f0c34 */
[----:B--2---:R0:W-:Y:S01]  /*9d90*/  STG.E.128 desc[UR60][R124.64], R44 ;  /* 0x0000002c7c007986 */ /* 0x0041e2000c101d3c */
[----:B------:R-:W-:Y:S05]  /*9da0*/  BRA `(.L_x_3687) ;  /* 0x0000000000e07947 */ /* 0x000fea0003800000 */
.L_x_3654:
[----:B------:R-:W2:Y:S02]  /*9db0*/  LDL R40, [R1+0x1c] ;  /* 0x00001c0001287983 */ /* 0x000ea40000100800 */
[----:B--2---:R-:W-:-:S13]  /*9dc0*/  R2UR UR4, R40 ;  /* 0x00000000280472ca */ /* 0x004fda00000e0000 */
[----:B------:R-:W-:-:S06]  /*9dd0*/  UISETP.NE.AND UP0, UPT, UR4, 0x3, UPT ;  /* 0x000000030400788c */ /* 0x000fcc000bf05270 */
[----:B------:R-:W-:-:S13]  /*9de0*/  PLOP3.LUT P2, PT, PT, PT, UP0, 0x80, 0x0 ;  /* 0x000000000000781c */ /* 0x000fda0003f4f008 */
[----:B------:R-:W-:Y:S05]  /*9df0*/  @!P2 BRA `(.L_x_3739) ;  /* 0x000000000004a947 */ /* 0x000fea0003800000 */
[----:B------:R-:W-:Y:S01]  /*9e00*/  BPT.TRAP 0x1 ;  /* 0x000000040000795c */ /* 0x000fe20000300000 */
.L_x_3739:
[----:B------:R-:W-:Y:S01]  /*9e10*/  LEA R97, R17, R16, 0x3 ;  /* 0x0000001011617211 */ /* 0x000fe200078e18ff */
[----:B------:R-:W-:Y:S01]  /*9e20*/  IMAD R96, R24, -0x70, R2 ;  /* 0xffffff9018607824 */ /* 0x000fe200078e0202 */
[----:B------:R-:W-:Y:S01]  /*9e30*/  SHF.L.U32 R98, R205, 0x1f, RZ ;  /* 0x0000001fcd627819 */ /* 0x000fe200000006ff */
[----:B------:R-:W-:Y:S03]  /*9e40*/  BSSY B1, `(.L_x_3740) ;  /* 0x0000004000017945 */ /* 0x000fe60003800000 */
[----:B------:R-:W1:Y:S01]  /*9e50*/  SYNCS.PHASECHK.TRANS64.TRYWAIT P3, [R97+URZ+0x36890], R98 ;  /* 0x03689062610075a7 */ /* 0x000e62000806017f */
[----:B------:R-:W-:Y:S01]  /*9e60*/  VIMNMX R96, R96, 0x70, PT ;  /* 0x0000007060607848 */ /* 0x000fe20003fe0100 */
[----:B-1----:R-:W-:Y:S06]  /*9e70*/  @!P3 BRA `(.L_x_3741) ;  /* 0x000001e8006cb947 */ /* 0x002fec0003800000 */
.L_x_4027:
[----:B------:R-:W-:Y:S05]  /*9e80*/  BSYNC B1 ;  /* 0x0000000000017941 */ /* 0x000fea0003800000 */
.L_x_3740:
[----:B------:R-:W-:Y:S01]  /*9e90*/  ISETP.GE.AND P3, PT, R204, R96, PT ;  /* 0x00000060cc00720c */ /* 0x000fe20003f66270 */
[----:B------:R-:W-:-:S12]  /*9ea0*/  BSSY B1, `(.L_x_3742) ;  /* 0x0000014000017945 */ /* 0x000fd80003800000 */
[----:B------:R-:W-:Y:S05]  /*9eb0*/  @P3 BRA `(.L_x_3743) ;  /* 0x0000000000483947 */ /* 0x000fea0003800000 */
[----:B------:R-:W-:-:S13]  /*9ec0*/  ISETP.NE.AND P3, PT, R28, RZ, PT ;  /* 0x000000ff1c00720c */ /* 0x000fda0003f65270 */
[----:B0-----:R-:W0:Y:S04]  /*9ed0*/  @P3 LDS.128 R40, [R38+0x21000] ;  /* 0x0210000026283984 */ /* 0x001e280000000c00 */
[----:B0-----:R-:W-:Y:S01]  /*9ee0*/  @P3 STG.E.128 desc[UR60][R46.64], R40 ;  /* 0x000000282e003986 */ /* 0x001fe2000c101d3c */
[----:B------:R-:W-:-:S13]  /*9ef0*/  ISETP.NE.AND P3, PT, R32, RZ, PT ;  /* 0x000000ff2000720c */ /* 0x000fda0003f65270 */
[----:B------:R-:W0:Y:S04]  /*9f00*/  @P3 LDS.128 R40, [R39+0x21000] ;  /* 0x0210000027283984 */ /* 0x000e280000000c00 */
        /* <DEDUP_REMOVED lines=12> */
[----:B0-----:R2:W-:Y:S02]  /*9fd0*/  @P3 STG.E.128 desc[UR60][R46.64+0x140], R40 ;  /* 0x000140282e003986 */ /* 0x0015e4000c101d3c */
.L_x_3743:
[----:B------:R-:W-:Y:S05]  /*9fe0*/  BSYNC B1 ;  /* 0x0000000000017941 */ /* 0x000fea0003800000 */
.L_x_3742:
[----:B------:R-:W-:-:S13]  /*9ff0*/  ISETP.GE.AND P3, PT, R227, R96, PT ;  /* 0x00000060e300720c */ /* 0x000fda0003f66270 */
[----:B------:R-:W-:Y:S05]  /*a000*/  @P3 BRA `(.L_x_3687) ;  /* 0x0000000000483947 */ /* 0x000fea0003800000 */
[----:B------:R-:W-:-:S13]  /*a010*/  ISETP.NE.AND P3, PT, R28, RZ, PT ;  /* 0x000000ff1c00720c */ /* 0x000fda0003f65270 */
[----:B0-2---:R-:W0:Y:S04]  /*a020*/  @P3 LDS.128 R40, [R38+0x23000] ;  /* 0x0230000026283984 */ /* 0x005e280000000c00 */
        /* <DEDUP_REMOVED lines=16> */
.L_x_3687:
[----:B------:R-:W-:Y:S05]  /*a130*/  BSYNC B0 ;  /* 0x0000000000007941 */ /* 0x000fea0003800000 */
.L_x_3653:
        /* <DEDUP_REMOVED lines=17> */
.L_x_3745:
[----:B------:R-:W-:Y:S05]  /*a250*/  BSYNC B0 ;  /* 0x0000000000007941 */ /* 0x000fea0003800000 */
.L_x_3744:
[----:B------:R-:W1:Y:S01]  /*a260*/  SYNCS.PHASECHK.TRANS64.TRYWAIT P2, [R97+URZ+0x368b0], R98 ;  /* 0x0368b062610075a7 */ /* 0x000e62000804017f */
[----:B------:R-:W-:Y:S01]  /*a270*/  ULDC.64 UR6, c[0x0][0x328] ;  /* 0x0000ca0000067ab9 */ /* 0x000fe20000000a00 */
[----:B------:R-:W-:Y:S01]  /*a280*/  ULDC.64 UR4, c[0x0][0x318] ;  /* 0x0000c60000047ab9 */ /* 0x000fe20000000a00 */
[----:B------:R-:W-:Y:S01]  /*a290*/  IMAD.U32 R41, RZ, RZ, UR6 ;  /* 0x00000006ff297e24 */ /* 0x000fe2000f8e00ff */
[----:B------:R-:W-:Y:S01]  /*a2a0*/  BSSY B0, `(.L_x_3746) ;  /* 0x000000a000007945 */ /* 0x000fe20003800000 */
[----:B0-----:R-:W-:Y:S02]  /*a2b0*/  IMAD.U32 R40, RZ, RZ, UR7 ;  /* 0x00000007ff287e24 */ /* 0x001fe4000f8e00ff */
[----:B------:R-:W-:Y:S01]  /*a2c0*/  IMAD.WIDE R44, R24, 0x70, R122 ;  /* 0x00000070182c7825 */ /* 0x000fe200078e027a */
[----:B------:R0:W-:Y:S04]  /*a2d0*/  STL [R1+0x18], R41 ;  /* 0x0000182901007387 */ /* 0x0001e80000100800 */
[----:B------:R2:W-:Y:S01]  /*a2e0*/  STL [R1+0x14], R40 ;  /* 0x0000142801007387 */ /* 0x0005e20000100800 */
[----:B0-----:R-:W-:Y:S01]  /*a2f0*/  IMAD.U32 R41, RZ, RZ, UR4 ;  /* 0x00000004ff297e24 */ /* 0x001fe2000f8e00ff */
[----:B--2---:R-:W-:-:S05]  /*a300*/  MOV R40, UR5 ;  /* 0x0000000500287c02 */ /* 0x004fca0008000f00 */
[----:B------:R0:W-:Y:S04]  /*a310*/  STL [R1+0x8], R40 ;  /* 0x0000082801007387 */ /* 0x0001e80000100800 */
[----:B------:R0:W-:Y:S01]  /*a320*/  STL [R1+0xc], R41 ;  /* 0x00000c2901007387 */ /* 0x0001e20000100800 */
[----:B-1----:R-:W-:Y:S05]  /*a330*/  @!P2 BRA `(.L_x_3747) ;  /* 0x000001e40050a947 */ /* 0x002fea0003800000 */
.L_x_4028:
[----:B------:R-:W-:Y:S05]  /*a340*/  BSYNC B0 ;  /* 0x0000000000007941 */ /* 0x000fea0003800000 */
.L_x_3746:
[----:B------:R2:W5:Y:S04]  /*a350*/  LDL R51, [R1+0x18] ;  /* 0x0000180001337983 */ /* 0x0005680000100800 */
[----:B------:R2:W5:Y:S04]  /*a360*/  LDL R50, [R1+0x14] ;  /* 0x0000140001327983 */ /* 0x0005680000100800 */
[----:B------:R2:W5:Y:S04]  /*a370*/  LDL R49, [R1+0xc] ;  /* 0x00000c0001317983 */ /* 0x0005680000100800 */
[----:B------:R2:W5:Y:S01]  /*a380*/  LDL R48, [R1+0x8] ;  /* 0x0000080001307983 */ /* 0x0005620000100800 */
[----:B------:R-:W-:Y:S01]  /*a390*/  ISETP.GE.AND P2, PT, R204, R96, PT ;  /* 0x00000060cc00720c */ /* 0x000fe20003f46270 */
[----:B------:R-:W-:-:S12]  /*a3a0*/  BSSY B0, `(.L_x_3748) ;  /* 0x0000021000007945 */ /* 0x000fd80003800000 */
[----:B--2---:R-:W-:Y:S05]  /*a3b0*/  @P2 BRA `(.L_x_3749) ;  /* 0x00000000007c2947 */ /* 0x004fea0003800000 */
[----:B-----5:R-:W-:Y:S01]  /*a3c0*/  R2UR UR7, R51 ;  /* 0x00000000330772ca */ /* 0x020fe200000e0000 */
[----:B0-----:R-:W-:Y:S01]  /*a3d0*/  IMAD.MOV.U32 R40, RZ, RZ, R114 ;  /* 0x000000ffff287224 */ /* 0x001fe200078e0072 */
[----:B------:R-:W-:Y:S01]  /*a3e0*/  R2UR UR4, R50 ;  /* 0x00000000320472ca */ /* 0x000fe200000e0000 */
[----:B------:R-:W-:Y:S01]  /*a3f0*/  IMAD.MOV.U32 R41, RZ, RZ, R37 ;  /* 0x000000ffff297224 */ /* 0x000fe200078e0025 */
[----:B------:R-:W-:Y:S02]  /*a400*/  R2UR UR6, R49 ;  /* 0x00000000310672ca */ /* 0x000fe400000e0000 */
[----:B------:R-:W-:-:S07]  /*a410*/  R2UR UR5, R48 ;  /* 0x00000000300572ca */ /* 0x000fce00000e0000 */
[----:B------:R-:W-:Y:S02]  /*a420*/  IMAD R43, R45, UR7, RZ ;  /* 0x000000072d2b7c24 */ /* 0x000fe4000f8e02ff */
[----:B------:R-:W-:-:S04]  /*a430*/  IMAD.WIDE.U32 R40, R44, UR7, R40 ;  /* 0x000000072c287c25 */ /* 0x000fc8000f8e0028 */
[----:B------:R-:W-:Y:S01]  /*a440*/  IMAD R43, R44, UR4, R43 ;  /* 0x000000042c2b7c24 */ /* 0x000fe2000f8e022b */
[----:B------:R-:W-:Y:S01]  /*a450*/  LEA R46, P2, R40, UR6, 0x1 ;  /* 0x00000006282e7c11 */ /* 0x000fe2000f8408ff */
[----:B------:R-:W-:Y:S02]  /*a460*/  ULDC UR4, c[0x0][0x2f4] ;  /* 0x0000bd0000047ab9 */ /* 0x000fe40000000800 */
[----:B------:R-:W-:-:S05]  /*a470*/  IMAD.IADD R41, R41, 0x1, R43 ;  /* 0x0000000129297824 */ /* 0x000fca00078e022b */
[----:B------:R-:W-:Y:S02]  /*a480*/  LEA.HI.X R47, R40, UR5, R41, 0x1, P2 ;  /* 0x00000005282f7c11 */ /* 0x000fe400090f0c29 */
[----:B------:R-:W-:-:S13]  /*a490*/  ISETP.GE.AND P2, PT, R18, UR4, PT ;  /* 0x0000000412007c0c */ /* 0x000fda000bf46270 */
[----:B------:R-:W0:Y:S04]  /*a4a0*/  @!P2 LDS.128 R40, [R38] ;  /* 0x000000002628a984 */ /* 0x000e280000000c00 */
[----:B0-----:R-:W-:Y:S01]  /*a4b0*/  @!P2 STG.E.128 desc[UR60][R46.64], R40 ;  /* 0x000000282e00a986 */ /* 0x001fe2000c101d3c */
[----:B------:R-:W-:-:S13]  /*a4c0*/  ISETP.GE.AND P2, PT, R0, UR4, PT ;  /* 0x0000000400007c0c */ /* 0x000fda000bf46270 */
[----:B------:R-:W0:Y:S04]  /*a4d0*/  @!P2 LDS.128 R40, [R39] ;  /* 0x000000002728a984 */ /* 0x000e280000000c00 */
[----:B0-----:R-:W-:Y:S01]  /*a4e0*/  @!P2 STG.E.128 desc[UR60][R46.64+0x40], R40 ;  /* 0x000040282e00a986 */ /* 0x001fe2000c101d3c */
[----:B------:R-:W-:-:S13]  /*a4f0*/  ISETP.GE.AND P2, PT, R3, UR4, PT ;  /* 0x0000000403007c0c */ /* 0x000fda000bf46270 */
[----:B------:R-:W0:Y:S04]  /*a500*/  @!P2 LDS.128 R40, [R38+0x3800] ;  /* 0x003800002628a984 */ /* 0x000e280000000c00 */
        /* <DEDUP_REMOVED lines=9> */
[----:B0-----:R2:W-:Y:S02]  /*a5a0*/  @!P2 STG.E.128 desc[UR60][R46.64+0x140], R40 ;  /* 0x000140282e00a986 */ /* 0x0015e4000c101d3c */
.L_x_3749:
[----:B------:R-:W-:Y:S05]  /*a5b0*/  BSYNC B0 ;  /* 0x0000000000007941 */ /* 0x000fea0003800000 */
.L_x_3748:
[----:B------:R-:W-:Y:S01]  /*a5c0*/  ISETP.GE.AND P2, PT, R227, R96, PT ;  /* 0x00000060e300720c */ /* 0x000fe20003f46270 */
[----:B------:R-:W-:-:S12]  /*a5d0*/  BSSY B0, `(.L_x_3750) ;  /* 0x0000023000007945 */ /* 0x000fd80003800000 */
[----:B------:R-:W-:Y:S05]  /*a5e0*/  @P2 BRA `(.L_x_3751) ;  /* 0x0000000000842947 */ /* 0x000fea0003800000 */
[----:B-----5:R-:W-:Y:S01]  /*a5f0*/  R2UR UR7, R51 ;  /* 0x00000000330772ca */ /* 0x020fe200000e0000 */
[----:B0-2---:R-:W-:Y:S01]  /*a600*/  IMAD.MOV.U32 R41, RZ, RZ, R37 ;  /* 0x000000ffff297224 */ /* 0x005fe200078e0025 */
[----:B------:R-:W-:Y:S02]  /*a610*/  R2UR UR4, R50 ;  /* 0x00000000320472ca */ /* 0x000fe400000e0000 */
[----:B------:R-:W-:Y:S02]  /*a620*/  IADD3 R43, P2, R44, 0x40, RZ ;  /* 0x000000402c2b7810 */ /* 0x000fe40007f5e0ff */
[----:B------:R-:W-:Y:S02]  /*a630*/  R2UR UR6, R49 ;  /* 0x00000000310672ca */ /* 0x000fe400000e0000 */
[----:B------:R-:W-:Y:S01]  /*a640*/  MOV R40, R114 ;  /* 0x0000007200287202 */ /* 0x000fe20000000f00 */
[----:B------:R-:W-:Y:S01]  /*a650*/  IMAD.X R44, RZ, RZ, R45, P2 ;  /* 0x000000ffff2c7224 */ /* 0x000fe200010e062d */
[----:B------:R-:W-:-:S03]  /*a660*/  R2UR UR5, R48 ;  /* 0x00000000300572ca */ /* 0x000fc600000e0000 */
        /* <DEDUP_REMOVED lines=25> */
.L_x_3751:
[----:B------:R-:W-:Y:S05]  /*a800*/  BSYNC B0 ;  /* 0x0000000000007941 */ /* 0x000fea0003800000 */
.L_x_3750:
[----:B------:R-:W4:Y:S01]  /*a810*/  LDL R38, [R1+0x10] ;  /* 0x0000100001267983 */ /* 0x000f220000100800 */
[----:B------:R-:W-:Y:S02]  /*a820*/  VIADD R17, R17, 0x1 ;  /* 0x0000000111117836 */ /* 0x000fe40000000000 */
[----:B-1----:R-:W-:Y:S01]  /*a830*/  @!P3 VIADD R97, R97, 0x368c0 ;  /* 0x000368c06161b836 */ /* 0x002fe20000000000 */
[----:B------:R-:W-:Y:S01]  /*a840*/  @!PT LDS RZ, [RZ] ;  /* 0x00000000fffff984 */ /* 0x000fe20000000800 */
[----:B------:R-:W-:Y:S01]  /*a850*/  @!PT LDS RZ, [RZ] ;  /* 0x00000000fffff984 */ /* 0x000fe20000000800 */
[----:B------:R-:W-:Y:S01]  /*a860*/  @!PT LDS RZ, [RZ] ;  /* 0x00000000fffff984 */ /* 0x000fe20000000800 */
[----:B------:R-:W-:Y:S01]  /*a870*/  @!PT LDS RZ, [RZ] ;  /* 0x00000000fffff984 */ /* 0x000fe20000000800 */
[----:B------:R1:W-:Y:S06]  /*a880*/  MEMBAR.ALL.CTA ;  /* 0x0000000000007992 */ /* 0x0003ec0000008000 */
[----:B-1----:R-:W1:Y:S02]  /*a890*/  FENCE.VIEW.ASYNC.S ;  /* 0x00000000000073c6 */ /* 0x002e640000000000 */
[----:B-1----:R1:W-:Y:S01]  /*a8a0*/  BAR.SYNC.DEFER_BLOCKING R179, 0x80 ;  /* 0x000200b30000751d */ /* 0x0023e20000010000 */
[----:B------:R-:W-:-:S02]  /*a8b0*/  ISETP.NE.AND P2, PT, R17, 0x2, PT ;  /* 0x000000021100780c */ /* 0x000fc40003f45270 */
[----:B------:R-:W-:Y:S02]  /*a8c0*/  @!P3 PRMT R97, RZ, 0x654, R97 ;  /* 0x00000654ff61b816 */ /* 0x000fe40000000061 */
[----:B------:R-:W-:Y:S02]  /*a8d0*/  SEL R17, R17, RZ, P2 ;  /* 0x000000ff11117207 */ /* 0x000fe40001000000 */
[----:B------:R1:W-:Y:S01]  /*a8e0*/  @!P3 SYNCS.ARRIVE.TRANS64.RED.A1T0 RZ, [R97+URZ], RZ ;  /* 0x000000ff61ffb9a7 */ /* 0x0003e2000810043f */
[----:B----4-:R-:W-:Y:S02]  /*a8f0*/  LOP3.LUT P4, RZ, R38, 0x2, RZ, 0xc0, !PT ;  /* 0x0000000226ff7812 */ /* 0x010fe4000788c0ff */
[----:B------:R-:W-:Y:S02]  /*a900*/  SEL R38, RZ, 0x1, P2 ;  /* 0x00000001ff267807 */ /* 0x000fe40001000000 */
[----:B------:R-:W-:Y:S02]  /*a910*/  PLOP3.LUT P2, PT, PT, PT, PT, 0x8, 0x0 ;  /* 0x000000000000781c */ /* 0x000fe40003f4e170 */
[----:B------:R-:W-:-:S07]  /*a920*/  LOP3.LUT R205, R205, R38, RZ, 0x3c, !PT ;  /* 0x00000026cdcd7212 */ /* 0x000fce00078e3cff */
[----:B-1----:R-:W-:Y:S05]  /*a930*/  @P4 BRA `(.L_x_3752) ;  /* 0xffffff8000544947 */ /* 0x002fea000383ffff */
.L_x_3648:
[----:B------:R-:W-:Y:S01]  /*a940*/  BSSY B0, `(.L_x_3753) ;  /* 0x0000005000007945 */ /* 0x000fe20003800000 */
[----:B------:R-:W-:-:S03]  /*a950*/  MOV R3, RZ ;  /* 0x000000ff00037202 */ /* 0x000fc60000000f00 */
[----:B------:R-:W-:Y:S05]  /*a960*/  @P2 BRA `(.L_x_3754) ;  /* 0x0000000000082947 */ /* 0x000fea0003800000 */
[----:B------:R-:W4:Y:S02]  /*a970*/  FENCE.VIEW.ASYNC.G ;  /* 0x00000000000073c6 */ /* 0x000f240000000100 */
[----:B----4-:R-:W-:Y:S06]  /*a980*/  BAR.ARV 0xc, 0x180 ;  /* 0x0306000000007b1d */ /* 0x010fec0000002000 */
.L_x_3754:
[----:B------:R-:W-:Y:S05]  /*a990*/  BSYNC B0 ;  /* 0x0000000000007941 */ /* 0x000fea0003800000 */
.L_x_3753:
[----:B------:R-:W4:Y:S01]  /*a9a0*/  LDL R0, [R1+0x10] ;  /* 0x0000100001007983 */ /* 0x000f220000100800 */
[----:B------:R-:W-:Y:S01]  /*a9b0*/  BSSY B0, `(.L_x_3755) ;  /* 0x0000020000007945 */ /* 0x000fe20003800000 */
[----:B----4-:R-:W-:-:S13]  /*a9c0*/  LOP3.LUT P0, RZ, R0, 0x8, RZ, 0xc0, !PT ;  /* 0x0000000800ff7812 */ /* 0x010fda000780c0ff */
[----:B------:R-:W-:Y:S05]  /*a9d0*/  @!P0 BRA `(.L_x_3756) ;  /* 0x0000000000748947 */ /* 0x000fea0003800000 */
[----:B------:R-:W-:Y:S01]  /*a9e0*/  ISETP.NE.AND P0, PT, R222, RZ, PT ;  /* 0x000000ffde00720c */ /* 0x000fe20003f05270 */
[----:B------:R-:W-:-:S03]  /*a9f0*/  ULDC UR4, c[0x0][0x9f0] ;  /* 0x00027c0000047ab9 */ /* 0x000fc60000000800 */
[----:B-1----:R-:W-:-:S04]  /*aa00*/  SEL R6, R222, UR4, P0 ;  /* 0x00000004de067c07 */ /* 0x002fc80008000000 */
[-C--:B------:R-:W-:Y:S02]  /*aa10*/  IABS R5, R6.reuse ;  /* 0x0000000600057213 */ /* 0x080fe40000000000 */
[----:B------:R-:W-:Y:S02]  /*aa20*/  IABS R9, R6 ;  /* 0x0000000600097213 */ /* 0x000fe40000000000 */
[----:B------:R-:W1:Y:S01]  /*aa30*/  I2F.RP R4, R5 ;  /* 0x0000000500047306 */ /* 0x000e620000209400 */
[----:B------:R-:W-:Y:S02]  /*aa40*/  IADD3 R0, R153, -0x1, R6 ;  /* 0xffffffff99007810 */ /* 0x000fe40007ffe006 */
[----:B------:R-:W-:-:S05]  /*aa50*/  IMAD.MOV R9, RZ, RZ, -R9 ;  /* 0x000000ffff097224 */ /* 0x000fca00078e0a09 */
[----:B-1----:R-:W1:Y:S02]  /*aa60*/  MUFU.RCP R4, R4 ;  /* 0x0000000400047308 */ /* 0x002e640000001000 */
[----:B-1----:R-:W-:Y:S01]  /*aa70*/  VIADD R2, R4, 0xffffffe ;  /* 0x0ffffffe04027836 */ /* 0x002fe20000000000 */
[----:B------:R-:W-:Y:S02]  /*aa80*/  IABS R4, R0 ;  /* 0x0000000000047213 */ /* 0x000fe40000000000 */
[----:B------:R-:W-:-:S03]  /*aa90*/  LOP3.LUT R0, R0, R6, RZ, 0x3c, !PT ;  /* 0x0000000600007212 */ /* 0x000fc600078e3cff */
[----:B------:R1:W4:Y:S01]  /*aaa0*/  F2I.FTZ.U32.TRUNC.NTZ R3, R2 ;  /* 0x0000000200037305 */ /* 0x000322000021f000 */
[----:B------:R-:W-:Y:S01]  /*aab0*/  ISETP.GE.AND P2, PT, R0, RZ, PT ;  /* 0x000000ff0000720c */ /* 0x000fe20003f46270 */
[----:B-1----:R-:W-:Y:S02]  /*aac0*/  IMAD.MOV.U32 R2, RZ, RZ, RZ ;  /* 0x000000ffff027224 */ /* 0x002fe400078e00ff */
[----:B----4-:R-:W-:-:S04]  /*aad0*/  IMAD.MOV R8, RZ, RZ, -R3 ;  /* 0x000000ffff087224 */ /* 0x010fc800078e0a03 */
        /* <DEDUP_REMOVED lines=12> */
[----:B------:R-:W-:-:S07]  /*aba0*/  @!P1 LOP3.LUT R3, RZ, R6, RZ, 0x33, !PT ;  /* 0x00000006ff039212 */ /* 0x000fce00078e33ff */
.L_x_3756:
[----:B------:R-:W-:Y:S05]  /*abb0*/  BSYNC B0 ;  /* 0x0000000000007941 */ /* 0x000fea0003800000 */
.L_x_3755:
[-C--:B------:R-:W-:Y:S01]  /*abc0*/  IMAD R218, R230, R3.reuse, RZ ;  /* 0x00000003e6da7224 */ /* 0x080fe200078e02ff */
[----:B------:R-:W-:Y:S02]  /*abd0*/  PLOP3.LUT P0, PT, PT, PT, PT, 0x80, 0x0 ;  /* 0x000000000000781c */ /* 0x000fe40003f0f070 */
[----:B------:R-:W-:Y:S02]  /*abe0*/  CS2R R118, SRZ ;  /* 0x0000000000767805 */ /* 0x000fe4000001ff00 */
        /* <DEDUP_REMOVED lines=36> */
[----:B-----5:R-:W-:Y:S02]  /*ae30*/  CS2R R50, SRZ ;  /* 0x0000000000327805 */ /* 0x020fe4000001ff00 */
[----:B------:R-:W-:Y:S02]  /*ae40*/  CS2R R48, SRZ ;  /* 0x0000000000307805 */ /* 0x000fe4000001ff00 */
[----:B--2---:R-:W-:Y:S02]  /*ae50*/  CS2R R46, SRZ ;  /* 0x00000000002e7805 */ /* 0x004fe4000001ff00 */
[----:B---3--:R-:W-:-:S02]  /*ae60*/  CS2R R44, SRZ ;  /* 0x00000000002c7805 */ /* 0x008fc4000001ff00 */
[----:B------:R-:W-:Y:S02]  /*ae70*/  CS2R R42, SRZ ;  /* 0x00000000002a7805 */ /* 0x000fe4000001ff00 */
[----:B0-----:R-:W-:Y:S02]  /*ae80*/  CS2R R40, SRZ ;  /* 0x0000000000287805 */ /* 0x001fe4000001ff00 */
[----:B------:R-:W-:Y:S02]  /*ae90*/  CS2R R38, SRZ ;  /* 0x0000000000267805 */ /* 0x000fe4000001ff00 */
[----:B------:R-:W-:Y:S02]  /*aea0*/  CS2R R36, SRZ ;  /* 0x0000000000247805 */ /* 0x000fe4000001ff00 */
[----:B------:R-:W-:Y:S02]  /*aeb0*/  CS2R R34, SRZ ;  /* 0x0000000000227805 */ /* 0x000fe4000001ff00 */
[----:B------:R-:W-:-:S02]  /*aec0*/  CS2R R32, SRZ ;  /* 0x0000000000207805 */ /* 0x000fc4000001ff00 */
[----:B------:R-:W-:Y:S02]  /*aed0*/  CS2R R30, SRZ ;  /* 0x00000000001e7805 */ /* 0x000fe4000001ff00 */
[----:B------:R-:W-:Y:S02]  /*aee0*/  CS2R R28, SRZ ;  /* 0x00000000001c7805 */ /* 0x000fe4000001ff00 */
[----:B-1----:R-:W-:Y:S02]  /*aef0*/  CS2R R26, SRZ ;  /* 0x00000000001a7805 */ /* 0x002fe4000001ff00 */
[----:B------:R-:W-:Y:S01]  /*af00*/  CS2R R24, SRZ ;  /* 0x0000000000187805 */ /* 0x000fe2000001ff00 */
[----:B------:R-:W-:Y:S06]  /*af10*/  @!P1 BRA `(.L_x_3757) ;  /* 0x0000011400489947 */ /* 0x000fec0003800000 */
[----:B------:R-:W2:Y:S01]  /*af20*/  LDL R0, [R1+0x50] ;  /* 0x0000500001007983 */ /* 0x000ea20000100800 */
[----:B------:R-:W0:Y:S02]  /*af30*/  S2R R37, SR_TID.X ;  /* 0x0000000000257919 */ /* 0x000e240000002100 */
[----:B0-----:R-:W-:-:S04]  /*af40*/  IADD3 R37, R37, -0x80, RZ ;  /* 0xffffff8025257810 */ /* 0x001fc80007ffe0ff */
[----:B------:R-:W-:Y:S02]  /*af50*/  SHF.R.S32.HI R36, RZ, 0x1f, R37 ;  /* 0x0000001fff247819 */ /* 0x000fe40000011425 */
[----:B--2---:R-:W-:Y:S02]  /*af60*/  R2UR UR4, R0 ;  /* 0x00000000000472ca */ /* 0x004fe400000e0000 */
[----:B------:R-:W-:-:S04]  /*af70*/  LEA.HI R0, R36, R37, RZ, 0x7 ;  /* 0x0000002524007211 */ /* 0x000fc800078f38ff */
[----:B------:R-:W-:-:S06]  /*af80*/  SHF.R.S32.HI R0, RZ, 0x7, R0 ;  /* 0x00000007ff007819 */ /* 0x000fcc0000011400 */
[----:B------:R-:W0:Y:S01]  /*af90*/  SHFL.IDX PT, R0, R0, RZ, 0x1f ;  /* 0x00001fff00007589 */ /* 0x000e2200000e0000 */
[----:B------:R-:W-:-:S06]  /*afa0*/  ULOP3.LUT UP0, URZ, UR4, 0x9f, URZ, 0xc0, !UPT ;  /* 0x0000009f043f7892 */ /* 0x000fcc000f80c03f */
[----:B------:R-:W-:Y:S02]  /*afb0*/  PLOP3.LUT P0, PT, PT, PT, UP0, 0x80, 0x0 ;  /* 0x000000000000781c */ /* 0x000fe40003f0f008 */
        /* <DEDUP_REMOVED lines=16> */
[----:B------:R-:W-:Y:S01]  /*b0c0*/  IMAD.U32 R10, RZ, RZ, UR4 ;  /* 0x00000004ff0a7e24 */ /* 0x000fe2000f8e00ff */
[----:B------:R-:W-:Y:S01]  /*b0d0*/  MOV R13, RZ ;  /* 0x000000ff000d7202 */ /* 0x000fe20000000f00 */
[----:B------:R-:W-:-:S02]  /*b0e0*/  IMAD.U32 R11, RZ, RZ, UR5 ;  /* 0x00000005ff0b7e24 */ /* 0x000fc4000f8e00ff */
[----:B------:R-:W-:Y:S02]  /*b0f0*/  IMAD.MOV.U32 R8, RZ, RZ, 0x70 ;  /* 0x00000070ff087424 */ /* 0x000fe400078e00ff */
[----:B0-----:R-:W-:-:S07]  /*b100*/  IMAD.MOV.U32 R12, RZ, RZ, 0x1 ;  /* 0x00000001ff0c7424 */ /* 0x001fce00078e00ff */
[----:B------:R-:W-:-:S07]  /*b110*/  LEPC R20, `(.L_x_3758) ;  /* 0x000000001014794e */ /* 0x000fce0000000000 */
[----:B-1----:R-:W-:Y:S05]  /*b120*/  CALL.ABS.NOINC R14 ;  /* 0x000000000e007343 */ /* 0x002fea0003c00000 */
.L_x_3758:
[----:B------:R-:W-:Y:S02]  /*b130*/  ULDC UR4, c[0x0][0x3f4] ;  /* 0x0000fd0000047ab9 */ /* 0x000fe40000000800 */
[----:B------:R-:W-:-:S13]  /*b140*/  ISETP.LT.AND P0, PT, RZ, UR4, PT ;  /* 0x00000004ff007c0c */ /* 0x000fda000bf01270 */
[----:B------:R-:W-:Y:S05]  /*b150*/  @P0 BRA `(.L_x_3759) ;  /* 0x00000000003c0947 */ /* 0x000fea0003800000 */
[----:B------:R-:W-:-:S04]  /*b160*/  LEA.HI R0, R226, R226, RZ, 0x1 ;  /* 0x000000e2e2007211 */ /* 0x000fc800078f08ff */
        /* <DEDUP_REMOVED lines=8> */
.L_x_3762:
[----:B-1----:R1:W2:Y:S02]  /*b1f0*/  SYNCS.PHASECHK.TRANS64.TRYWAIT P0, [R16+URZ+0x36800], R3 ;  /* 0x03680003100075a7 */ /* 0x0022a4000800017f */
[----:B--2---:R-:W-:Y:S05]  /*b200*/  @!P0 NANOSLEEP.SYNCS 0x989680 ;  /* 0x009896800000895d */ /* 0x004fea0003900000 */
[----:B------:R-:W2:Y:S02]  /*b210*/  @!P0 SYNCS.PHASECHK.TRANS64 P0, [R16+URZ+0x36800], R3 ;  /* 0x03680003100085a7 */ /* 0x000ea4000800007f */
[----:B--2---:R-:W-:Y:S05]  /*b220*/  @!P0 BRA `(.L_x_3762) ;  /* 0xfffffffc00f08947 */ /* 0x004fea000383ffff */
.L_x_3761:
[----:B------:R-:W-:Y:S05]  /*b230*/  BSYNC B0 ;  /* 0x0000000000007941 */ /* 0x000fea0003800000 */
.L_x_3760:
[----:B------:R-:W-:Y:S05]  /*b240*/  BRA `(.L_x_3763) ;  /* 0x0000005c00b07947 */ /* 0x000fea0003800000 */
.L_x_3759:
[----:B------:R-:W2:Y:S01]  /*b250*/  LDL R0, [R1+0x50] ;  /* 0x0000500001007983 */ /* 0x000ea20000100800 */
[----:B------:R-:W-:Y:S01]  /*b260*/  ULDC.64 UR4, c[0x0][0x3f8] ;  /* 0x0000fe0000047ab9 */ /* 0x000fe20000000a00 */
[----:B------:R-:W-:Y:S01]  /*b270*/  ULDC.64 UR6, c[0x0][0x408] ;  /* 0x0001020000067ab9 */ /* 0x000fe20000000a00 */
[----:B------:R-:W-:Y:S01]  /*b280*/  IMAD.WIDE.U32 R4, R147, UR4, RZ ;  /* 0x0000000493047c25 */ /* 0x000fe2000f8e00ff */
        /* <DEDUP_REMOVED lines=22> */
[----:B------:R0:W1:Y:S01]  /*b3f0*/  LDC.64 R14, c[0x4][R0] ;  /* 0x01000000000e7b82 */ /* 0x0000620000000a00 */
[----:B------:R-:W-:Y:S01]  /*b400*/  MOV R5, UR5 ;  /* 0x0000000500057c02 */ /* 0x000fe20008000f00 */
        /* <DEDUP_REMOVED lines=10> */
.L_x_3764:
[----:B------:R-:W-:Y:S01]  /*b4b0*/  ULDC.U8 UR4, c[0x0][0x410] ;  /* 0x0001040000047ab9 */ /* 0x000fe20000000000 */
[----:B------:R-:W-:Y:S01]  /*b4c0*/  BSSY B0, `(.L_x_3765) ;  /* 0x00005bc000007945 */ /* 0x000fe20003800000 */
[----:B------:R-:W-:Y:S01]  /*b4d0*/  ISETP.NE.AND P0, PT, RZ, UR4, PT ;  /* 0x00000004ff007c0c */ /* 0x000fe2000bf05270 */
[----:B------:R-:W-:-:S12]  /*b4e0*/  IMAD R4, R149, 0x80, R204 ;  /* 0x0000008095047824 */ /* 0x000fd800078e02cc */
[----:B------:R-:W-:Y:S05]  /*b4f0*/  @!P0 BRA `(.L_x_3766) ;  /* 0x0000002800f08947 */ /* 0x000fea0003800000 */
[----:B------:R-:W-:-:S03]  /*b500*/  UMOV UR4, 0xffffffff ;  /* 0xffffffff00047882 */ /* 0x000fc60000000000 */
[----:B------:R-:W-:Y:S05]  /*b510*/  BRA.DIV UR4, `(.L_x_3767) ;  /* 0x000001d204ec7947 */ /* 0x000fea000b800000 */
[----:B------:R0:W1:Y:S04]  /*b520*/  SHFL.IDX PT, R3, R25, RZ, 0x1c1f ;  /* 0x001c1fff19037589 */ /* 0x00006800000e0000 */
[----:B------:R0:W2:Y:S04]  /*b530*/  SHFL.IDX PT, R0, R24, RZ, 0x1c1f ;  /* 0x001c1fff18007589 */ /* 0x0000a800000e0000 */
[----:B------:R0:W3:Y:S04]  /*b540*/  SHFL.IDX PT, R5, R27, RZ, 0x1c1f ;  /* 0x001c1fff1b057589 */ /* 0x0000e800000e0000 */
[----:B------:R0:W4:Y:S02]  /*b550*/  SHFL.IDX PT, R14, R26, RZ, 0x1c1f ;  /* 0x001c1fff1a0e7589 */ /* 0x00012400000e0000 */
.L_x_4034:
[----:B------:R-:W-:Y:S01]  /*b560*/  ULDC UR4, c[0x0][0x448] ;  /* 0x0001120000047ab9 */ /* 0x000fe20000000800 */
[----:B------:R-:W-:Y:S01]  /*b570*/  LEA.HI R6, R36, R37, RZ, 0x2 ;  /* 0x0000002524067211 */ /* 0x000fe200078f10ff */
[----:B------:R-:W-:Y:S01]  /*b580*/  IMAD R15, R154, UR4, RZ ;  /* 0x000000049a0f7c24 */ /* 0x000fe2000f8e02ff */
[----:B------:R-:W-:Y:S01]  /*b590*/  BSSY B1, `(.L_x_3768) ;  /* 0x000005c000017945 */ /* 0x000fe20003800000 */
[----:B------:R-:W-:Y:S02]  /*b5a0*/  CS2R R36, SRZ ;  /* 0x0000000000247805 */ /* 0x000fe4000001ff00 */
[----:B------:R-:W-:Y:S02]  /*b5b0*/  SHF.R.S32.HI R7, RZ, 0x1f, R6 ;  /* 0x0000001fff077819 */ /* 0x000fe40000011406 */
[----:B------:R-:W-:Y:S02]  /*b5c0*/  CS2R R12, SRZ ;  /* 0x00000000000c7805 */ /* 0x000fe4000001ff00 */
[----:B------:R-:W-:Y:S01]  /*b5d0*/  ISETP.GE.AND P0, PT, R4, R15, PT ;  /* 0x0000000f0400720c */ /* 0x000fe20003f06270 */
[----:B------:R-:W-:Y:S01]  /*b5e0*/  IMAD R15, R149, -0x80, R15 ;  /* 0xffffff80950f7824 */ /* 0x000fe200078e020f */
[----:B------:R-:W-:-:S02]  /*b5f0*/  LEA.HI R4, R7, R204, RZ, 0x3 ;  /* 0x000000cc07047211 */ /* 0x000fc400078f18ff */
[----:B------:R-:W-:Y:S02]  /*b600*/  CS2R R10, SRZ ;  /* 0x00000000000a7805 */ /* 0x000fe4000001ff00 */
[----:B------:R-:W-:Y:S02]  /*b610*/  CS2R R38, SRZ ;  /* 0x0000000000267805 */ /* 0x000fe4000001ff00 */
[----:B------:R-:W-:Y:S02]  /*b620*/  CS2R R44, SRZ ;  /* 0x00000000002c7805 */ /* 0x000fe4000001ff00 */
[----:B------:R-:W-:Y:S02]  /*b630*/  LOP3.LUT R21, R4, 0xfffffff8, RZ, 0xc0, !PT ;  /* 0xfffffff804157812 */ /* 0x000fe400078ec0ff */
[----:B------:R-:W-:Y:S02]  /*b640*/  CS2R R42, SRZ ;  /* 0x00000000002a7805 */ /* 0x000fe4000001ff00 */
[----:B------:R-:W-:-:S02]  /*b650*/  CS2R R8, SRZ ;  /* 0x0000000000087805 */ /* 0x000fc4000001ff00 */
[----:B------:R-:W-:Y:S02]  /*b660*/  CS2R R6, SRZ ;  /* 0x0000000000067805 */ /* 0x000fe4000001ff00 */
[----:B0-----:R-:W-:Y:S02]  /*b670*/  CS2R R26, SRZ ;  /* 0x00000000001a7805 */ /* 0x001fe4000001ff00 */
[----:B------:R-:W-:Y:S02]  /*b680*/  CS2R R46, SRZ ;  /* 0x00000000002e7805 */ /* 0x000fe4000001ff00 */
[----:B------:R-:W-:Y:S01]  /*b690*/  CS2R R48, SRZ ;  /* 0x0000000000307805 */ /* 0x000fe2000001ff00 */
[----:B------:R-:W-:Y:S01]  /*b6a0*/  IMAD.IADD R52, R204, 0x1, -R21 ;  /* 0x00000001cc347824 */ /* 0x000fe200078e0a15 */
[----:B------:R-:W-:Y:S01]  /*b6b0*/  CS2R R50, SRZ ;  /* 0x0000000000327805 */ /* 0x000fe2000001ff00 */
[----:B------:R-:W-:Y:S06]  /*b6c0*/  @P0 BRA `(.L_x_3769) ;  /* 0x0000000400200947 */ /* 0x000fec0003800000 */
[----:B------:R-:W-:Y:S01]  /*b6d0*/  ULDC UR4, c[0x0][0x3f4] ;  /* 0x0000fd0000047ab9 */ /* 0x000fe20000000800 */
[----:B------:R-:W-:Y:S01]  /*b6e0*/  SHF.R.S32.HI R7, RZ, 0x1f, R210 ;  /* 0x0000001fff077819 */ /* 0x000fe200000114d2 */
[----:B------:R-:W-:Y:S01]  /*b6f0*/  IMAD.SHL.U32 R35, R207, 0x2, RZ ;  /* 0x00000002cf237824 */ /* 0x000fe200078e00ff */
[----:B------:R-:W-:Y:S01]  /*b700*/  ISETP.GE.AND P3, PT, R210, UR4, PT ;  /* 0x00000004d2007c0c */ /* 0x000fe2000bf66270 */
[----:B------:R-:W-:Y:S01]  /*b710*/  IMAD.SHL.U32 R31, R209, 0x2, RZ ;  /* 0x00000002d11f7824 */ /* 0x000fe200078e00ff */
[----:B------:R-:W-:Y:S01]  /*b720*/  ISETP.GE.AND P2, PT, R207, UR4, PT ;  /* 0x00000004cf007c0c */ /* 0x000fe2000bf46270 */
[----:B------:R-:W-:Y:S01]  /*b730*/  IMAD.SHL.U32 R21, R206, 0x2, RZ ;  /* 0x00000002ce157824 */ /* 0x000fe200078e00ff */
[----:B------:R-:W-:Y:S02]  /*b740*/  ISETP.GE.AND P1, PT, R209, UR4, PT ;  /* 0x00000004d1007c0c */ /* 0x000fe4000bf26270 */
[----:B------:R-:W-:Y:S02]  /*b750*/  SHF.L.U32 R43, R210, 0x1, RZ ;  /* 0x00000001d22b7819 */ /* 0x000fe400000006ff */
[----:B------:R-:W-:-:S02]  /*b760*/  SHF.R.S32.HI R6, RZ, 0x1f, R207 ;  /* 0x0000001fff067819 */ /* 0x000fc400000114cf */
[----:B------:R-:W-:Y:S01]  /*b770*/  SHF.L.U64.HI R4, R210, 0x1, R7 ;  /* 0x00000001d2047819 */ /* 0x000fe20000010207 */
[----:B------:R-:W-:Y:S01]  /*b780*/  IMAD.SHL.U32 R7, R211, 0x2, RZ ;  /* 0x00000002d3077824 */ /* 0x000fe200078e00ff */
[----:B------:R-:W-:Y:S02]  /*b790*/  ISETP.GE.AND P0, PT, R206, UR4, PT ;  /* 0x00000004ce007c0c */ /* 0x000fe4000bf06270 */
[C---:B--2---:R-:W-:Y:S02]  /*b7a0*/  @!P3 IADD3 R44, P4, R0.reuse, R43, RZ ;  /* 0x0000002b002cb210 */ /* 0x044fe40007f9e0ff */
[----:B------:R-:W-:Y:S02]  /*b7b0*/  SHF.L.U64.HI R6, R207, 0x1, R6 ;  /* 0x00000001cf067819 */ /* 0x000fe40000010206 */
[----:B------:R-:W-:Y:S01]  /*b7c0*/  @!P2 IADD3 R40, P6, R0, R35, RZ ;  /* 0x000000230028a210 */ /* 0x000fe20007fde0ff */
[----:B-1----:R-:W-:Y:S01]  /*b7d0*/  @!P3 IMAD.X R45, R3, 0x1, R4, P4 ;  /* 0x00000001032db824 */ /* 0x002fe200020e0604 */
[----:B------:R-:W-:-:S02]  /*b7e0*/  SHF.R.S32.HI R8, RZ, 0x1f, R209 ;  /* 0x0000001fff087819 */ /* 0x000fc400000114d1 */
[C---:B----4-:R-:W-:Y:S01]  /*b7f0*/  @!P2 IADD3 R34, P4, R14.reuse, R35, RZ ;  /* 0x000000230e22a210 */ /* 0x050fe20007f9e0ff */
[----:B------:R-:W-:Y:S01]  /*b800*/  @!P2 IMAD.X R41, R3, 0x1, R6, P6 ;  /* 0x000000010329a824 */ /* 0x000fe200030e0606 */
[C---:B------:R-:W-:Y:S02]  /*b810*/  @!P3 IADD3 R42, P5, R14.reuse, R43, RZ ;  /* 0x0000002b0e2ab210 */ /* 0x040fe40007fbe0ff */
[----:B------:R-:W-:Y:S01]  /*b820*/  SHF.L.U64.HI R8, R209, 0x1, R8 ;  /* 0x00000001d1087819 */ /* 0x000fe20000010208 */
[C---:B---3--:R-:W-:Y:S01]  /*b830*/  @!P2 IMAD.X R35, R5.reuse, 0x1, R6, P4 ;  /* 0x000000010523a824 */ /* 0x048fe200020e0606 */
[----:B------:R-:W-:Y:S02]  /*b840*/  @!P1 IADD3 R30, P6, R14, R31, RZ ;  /* 0x0000001f0e1e9210 */ /* 0x000fe40007fde0ff */
[----:B------:R-:W-:Y:S02]  /*b850*/  SHF.R.S32.HI R9, RZ, 0x1f, R206 ;  /* 0x0000001fff097819 */ /* 0x000fe400000114ce */
[----:B------:R-:W-:-:S02]  /*b860*/  @!P3 IADD3.X R43, R5, R4, RZ, P5, !PT ;  /* 0x00000004052bb210 */ /* 0x000fc40002ffe4ff */
[----:B------:R-:W-:Y:S01]  /*b870*/  @!P1 IADD3 R32, P5, R0, R31, RZ ;  /* 0x0000001f00209210 */ /* 0x000fe20007fbe0ff */
[--C-:B------:R-:W-:Y:S01]  /*b880*/  @!P1 IMAD.X R31, R5, 0x1, R8.reuse, P6 ;  /* 0x00000001051f9824 */ /* 0x100fe200030e0608 */
[----:B------:R-:W-:Y:S02]  /*b890*/  ISETP.GE.AND P4, PT, R211, UR4, PT ;  /* 0x00000004d3007c0c */ /* 0x000fe4000bf86270 */
[----:B------:R-:W-:Y:S01]  /*b8a0*/  SHF.L.U64.HI R10, R206, 0x1, R9 ;  /* 0x00000001ce0a7819 */ /* 0x000fe20000010209 */
[----:B------:R-:W-:Y:S01]  /*b8b0*/  @!P1 IMAD.X R33, R3, 0x1, R8, P5 ;  /* 0x0000000103219824 */ /* 0x000fe200028e0608 */
[----:B------:R-:W-:Y:S02]  /*b8c0*/  @!P0 IADD3 R28, P6, R0, R21, RZ ;  /* 0x00000015001c8210 */ /* 0x000fe40007fde0ff */
[----:B------:R-:W-:Y:S02]  /*b8d0*/  CS2R R8, SRZ ;  /* 0x0000000000087805 */ /* 0x000fe4000001ff00 */
[----:B------:R-:W-:-:S02]  /*b8e0*/  ISETP.GE.AND P5, PT, R22, UR4, PT ;  /* 0x0000000416007c0c */ /* 0x000fc4000bfa6270 */
[----:B------:R-:W-:Y:S02]  /*b8f0*/  @!P0 IADD3.X R29, R3, R10, RZ, P6, !PT ;  /* 0x0000000a031d8210 */ /* 0x000fe400037fe4ff */
[----:B------:R-:W-:Y:S02]  /*b900*/  @!P0 IADD3 R20, P6, R14, R21, RZ ;  /* 0x000000150e148210 */ /* 0x000fe40007fde0ff */
[----:B------:R-:W-:-:S03]  /*b910*/  SHF.R.S32.HI R4, RZ, 0x1f, R211 ;  /* 0x0000001fff047819 */ /* 0x000fc600000114d3 */
[----:B------:R-:W-:Y:S01]  /*b920*/  @!P0 IMAD.X R21, R5, 0x1, R10, P6 ;  /* 0x0000000105158824 */ /* 0x000fe200030e060a */
[----:B------:R-:W-:Y:S02]  /*b930*/  SHF.L.U64.HI R12, R211, 0x1, R4 ;  /* 0x00000001d30c7819 */ /* 0x000fe40000010204 */
[----:B------:R-:W-:Y:S02]  /*b940*/  CS2R R10, SRZ ;  /* 0x00000000000a7805 */ /* 0x000fe4000001ff00 */
[-C--:B------:R-:W-:Y:S01]  /*b950*/  @!P4 IADD3 R24, P6, R0, R7.reuse, RZ ;  /* 0x000000070018c210 */ /* 0x080fe20007fde0ff */
[----:B------:R-:W-:Y:S02]  /*b960*/  @!P5 IMAD.MOV.U32 R6, RZ, RZ, R14 ;  /* 0x000000ffff06d224 */ /* 0x000fe400078e000e */
[----:B------:R-:W-:Y:S01]  /*b970*/  @!P5 IMAD.MOV.U32 R48, RZ, RZ, R0 ;  /* 0x000000ffff30d224 */ /* 0x000fe200078e0000 */
[----:B------:R-:W-:Y:S01]  /*b980*/  @!P4 IADD3.X R25, R3, R12, RZ, P6, !PT ;  /* 0x0000000c0319c210 */ /* 0x000fe200037fe4ff */
[----:B------:R-:W-:Y:S01]  /*b990*/  @!P5 IMAD.MOV.U32 R49, RZ, RZ, R3 ;  /* 0x000000ffff31d224 */ /* 0x000fe200078e0003 */
[----:B------:R-:W-:Y:S01]  /*b9a0*/  @!P4 IADD3 R4, P6, R14, R7, RZ ;  /* 0x000000070e04c210 */ /* 0x000fe20007fde0ff */
[----:B------:R-:W-:-:S02]  /*b9b0*/  @!P5 IMAD.MOV.U32 R7, RZ, RZ, R5 ;  /* 0x000000ffff07d224 */ /* 0x000fc400078e0005 */
[----:B------:R-:W-:-:S04]  /*b9c0*/  @!P5 IMAD.WIDE R48, R22, 0x2, R48 ;  /* 0x000000021630d825 */ /* 0x000fc800078e0230 */
[----:B------:R-:W-:Y:S01]  /*b9d0*/  @!P5 IMAD.WIDE R50, R22, 0x2, R6 ;  /* 0x000000021632d825 */ /* 0x000fe200078e0206 */
[----:B------:R-:W-:Y:S01]  /*b9e0*/  CS2R R6, SRZ ;  /* 0x0000000000067805 */ /* 0x000fe2000001ff00 */
[----:B------:R0:W5:Y:S02]  /*b9f0*/  @!P5 LD.E.64 R8, desc[UR60][R48.64] ;  /* 0x0000003c3008d980 */ /* 0x000164000c101b00 */
[----:B------:R-:W-:Y:S01]  /*ba00*/  @!P4 IMAD.X R5, R5, 0x1, R12, P6 ;  /* 0x000000010505c824 */ /* 0x000fe200030e060c */
[----:B------:R-:W-:Y:S01]  /*ba10*/  CS2R R12, SRZ ;  /* 0x00000000000c7805 */ /* 0x000fe2000001ff00 */
[----:B------:R1:W5:Y:S01]  /*ba20*/  @!P5 LD.E.64 R10, desc[UR60][R50.64] ;  /* 0x0000003c320ad980 */ /* 0x000362000c101b00 */
[----:B------:R-:W-:Y:S02]  /*ba30*/  CS2R R26, SRZ ;  /* 0x00000000001a7805 */ /* 0x000fe4000001ff00 */
[----:B------:R-:W-:Y:S02]  /*ba40*/  CS2R R36, SRZ ;  /* 0x0000000000247805 */ /* 0x000fe4000001ff00 */
[----:B------:R-:W-:Y:S01]  /*ba50*/  CS2R R46, SRZ ;  /* 0x00000000002e7805 */ /* 0x000fe2000001ff00 */
[----:B------:R2:W5:Y:S01]  /*ba60*/  @!P3 LD.E.64 R6, desc[UR60][R44.64] ;  /* 0x0000003c2c06b980 */ /* 0x000562000c101b00 */
[----:B------:R-:W-:-:S02]  /*ba70*/  CS2R R38, SRZ ;  /* 0x0000000000267805 */ /* 0x000fc4000001ff00 */
[----:B0-----:R-:W-:Y:S01]  /*ba80*/  CS2R R48, SRZ ;  /* 0x0000000000307805 */ /* 0x001fe2000001ff00 */
[----:B------:R0:W5:Y:S01]  /*ba90*/  @!P3 LD.E.64 R12, desc[UR60][R42.64] ;  /* 0x0000003c2a0cb980 */ /* 0x000162000c101b00 */
[----:B-1----:R-:W-:-:S03]  /*baa0*/  CS2R R50, SRZ ;  /* 0x0000000000327805 */ /* 0x002fc6000001ff00 */
[----:B------:R1:W5:Y:S01]  /*bab0*/  @!P2 LD.E.64 R26, desc[UR60][R40.64] ;  /* 0x0000003c281aa980 */ /* 0x000362000c101b00 */
[----:B--2---:R-:W-:-:S03]  /*bac0*/  CS2R R44, SRZ ;  /* 0x00000000002c7805 */ /* 0x004fc6000001ff00 */
[----:B------:R1:W5:Y:S01]  /*bad0*/  @!P2 LD.E.64 R36, desc[UR60][R34.64] ;  /* 0x0000003c2224a980 */ /* 0x000362000c101b00 */
[----:B0-----:R-:W-:-:S03]  /*bae0*/  CS2R R42, SRZ ;  /* 0x00000000002a7805 */ /* 0x001fc6000001ff00 */
[----:B------:R1:W5:Y:S04]  /*baf0*/  @!P1 LD.E.64 R46, desc[UR60][R32.64] ;  /* 0x0000003c202e9980 */ /* 0x000368000c101b00 */
[----:B------:R1:W5:Y:S04]  /*bb00*/  @!P1 LD.E.64 R38, desc[UR60][R30.64] ;  /* 0x0000003c1e269980 */ /* 0x000368000c101b00 */
[----:B------:R1:W5:Y:S04]  /*bb10*/  @!P0 LD.E.64 R48, desc[UR60][R28.64] ;  /* 0x0000003c1c308980 */ /* 0x000368000c101b00 */
[----:B------:R1:W5:Y:S04]  /*bb20*/  @!P0 LD.E.64 R44, desc[UR60][R20.64] ;  /* 0x0000003c142c8980 */ /* 0x000368000c101b00 */
[----:B------:R1:W5:Y:S04]  /*bb30*/  @!P4 LD.E.64 R50, desc[UR60][R24.64] ;  /* 0x0000003c1832c980 */ /* 0x000368000c101b00 */
[----:B------:R1:W5:Y:S02]  /*bb40*/  @!P4 LD.E.64 R42, desc[UR60][R4.64] ;  /* 0x0000003c042ac980 */ /* 0x000364000c101b00 */
.L_x_3769:
[----:B------:R-:W-:Y:S05]  /*bb50*/  BSYNC B1 ;  /* 0x0000000000017941 */ /* 0x000fea0003800000 */
.L_x_3768:
[----:B-1---5:R-:W-:Y:S01]  /*bb60*/  IMAD.MOV.U32 R35, RZ, RZ, R8 ;  /* 0x000000ffff237224 */ /* 0x022fe200078e0008 */
[----:B--2---:R-:W-:Y:S01]  /*bb70*/  LOP3.LUT R0, R212, 0x18, R18, 0xf8, !PT ;  /* 0x00000018d4007812 */ /* 0x004fe200078ef812 */
[----:B------:R-:W-:Y:S01]  /*bb80*/  IMAD.MOV.U32 R20, RZ, RZ, R11 ;  /* 0x000000ffff147224 */ /* 0x000fe200078e000b */
[----:B------:R-:W-:Y:S01]  /*bb90*/  MOV R4, R9 ;  /* 0x0000000900047202 */ /* 0x000fe20000000f00 */
[----:B------:R-:W-:Y:S01]  /*bba0*/  IMAD.MOV.U32 R31, RZ, RZ, R6 ;  /* 0x000000ffff1f7224 */ /* 0x000fe200078e0006 */
[----:B------:R-:W-:Y:S01]  /*bbb0*/  LOP3.LUT R3, R0, R213, RZ, 0x3c, !PT ;  /* 0x000000d500037212 */ /* 0x000fe200078e3cff */
[----:B----4-:R-:W-:Y:S01]  /*bbc0*/  IMAD.MOV.U32 R14, RZ, RZ, R26 ;  /* 0x000000ffff0e7224 */ /* 0x010fe200078e001a */
[--C-:B---3--:R-:W-:Y:S01]  /*bbd0*/  SHF.R.U64 R5, R8, 0x10, R9.reuse ;  /* 0x0000001008057819 */ /* 0x108fe20000001209 */
[----:B------:R-:W-:Y:S01]  /*bbe0*/  IMAD.MOV.U32 R8, RZ, RZ, R10 ;  /* 0x000000ffff087224 */ /* 0x000fe200078e000a */
[----:B------:R-:W-:Y:S01]  /*bbf0*/  SHF.R.U32.HI R28, RZ, 0x10, R9 ;  /* 0x00000010ff1c7819 */ /* 0x000fe20000011609 */
[----:B------:R-:W-:Y:S01]  /*bc00*/  IMAD.IADD R3, R214, 0x1, R3 ;  /* 0x00000001d6037824 */ /* 0x000fe200078e0203 */
[----:B------:R-:W-:Y:S01]  /*bc10*/  PRMT R35, R35, 0x5410, R4 ;  /* 0x0000541023237816 */ /* 0x000fe20000000004 */
[----:B------:R-:W-:Y:S01]  /*bc20*/  IMAD.MOV.U32 R21, RZ, RZ, R27 ;  /* 0x000000ffff157224 */ /* 0x000fe200078e001b */
[----:B------:R-:W-:Y:S01]  /*bc30*/  LEA.HI R4, R226, R226, RZ, 0x1 ;  /* 0x000000e2e2047211 */ /* 0x000fe200078f08ff */
[----:B------:R-:W-:Y:S01]  /*bc40*/  IMAD.MOV.U32 R33, RZ, RZ, R12 ;  /* 0x000000ffff217224 */ /* 0x000fe200078e000c */
[----:B------:R-:W-:Y:S01]  /*bc50*/  MOV R29, R36 ;  /* 0x00000024001d7202 */ /* 0x000fe20000000f00 */
[----:B------:R-:W-:Y:S01]  /*bc60*/  IMAD.MOV.U32 R9, RZ, RZ, R7 ;  /* 0x000000ffff097224 */ /* 0x000fe200078e0007 */
[----:B------:R-:W-:Y:S01]  /*bc70*/  SHF.R.U64 R61, R36, 0x10, R37 ;  /* 0x00000010243d7819 */ /* 0x000fe20000001225 */
[----:B------:R-:W-:Y:S01]  /*bc80*/  IMAD.MOV.U32 R30, RZ, RZ, R48 ;  /* 0x000000ffff1e7224 */ /* 0x000fe200078e0030 */
[----:B------:R-:W-:Y:S01]  /*bc90*/  PRMT R36, R5, 0x5410, R28 ;  /* 0x0000541005247816 */ /* 0x000fe2000000001c */
[----:B------:R-:W-:Y:S01]  /*bca0*/  IMAD.MOV.U32 R34, RZ, RZ, R49 ;  /* 0x000000ffff227224 */ /* 0x000fe200078e0031 */
[----:B------:R-:W-:Y:S01]  /*bcb0*/  LOP3.LUT P0, RZ, R52, 0x4, RZ, 0xc0, !PT ;  /* 0x0000000434ff7812 */ /* 0x000fe2000780c0ff */
[----:B------:R-:W-:Y:S01]  /*bcc0*/  IMAD.MOV.U32 R25, RZ, RZ, R38 ;  /* 0x000000ffff197224 */ /* 0x000fe200078e0026 */
[----:B------:R-:W-:Y:S01]  /*bcd0*/  LOP3.LUT R5, R4, 0xfffffffe, RZ, 0xc0, !PT ;  /* 0xfffffffe04057812 */ /* 0x000fe200078ec0ff */
[----:B------:R-:W-:Y:S01]  /*bce0*/  IMAD.MOV.U32 R41, RZ, RZ, R43 ;  /* 0x000000ffff297224 */ /* 0x000fe200078e002b */
[----:B------:R-:W-:Y:S01]  /*bcf0*/  LEA R3, R3, R16, 0x1 ;  /* 0x0000001003037211 */ /* 0x000fe200078e08ff */
[----:B------:R-:W-:Y:S01]  /*bd00*/  BSSY B1, `(.L_x_3770) ;  /* 0x000003e000017945 */ /* 0x000fe20003800000 */
[----:B------:R-:W-:Y:S01]  /*bd10*/  SHF.R.U64 R57, R10, 0x10, R11 ;  /* 0x000000100a397819 */ /* 0x000fe2000000120b */
[----:B------:R-:W-:Y:S01]  /*bd20*/  IMAD.IADD R5, R226, 0x1, -R5 ;  /* 0x00000001e2057824 */ /* 0x000fe200078e0a05 */
[----:B------:R-:W-:Y:S01]  /*bd30*/  SHF.R.U64 R32, R6, 0x10, R7 ;  /* 0x0000001006207819 */ /* 0x000fe20000001207 */
[C---:B------:R-:W-:Y:S01]  /*bd40*/  VIADD R10, R3.reuse, 0x15400 ;  /* 0x00015400030a7836 */ /* 0x040fe20000000000 */
[----:B------:R-:W-:Y:S01]  /*bd50*/  SHF.R.U64 R53, R26, 0x10, R27 ;  /* 0x000000101a357819 */ /* 0x000fe2000000121b */
[----:B------:R-:W-:Y:S01]  /*bd60*/  VIADD R0, R3, 0x15440 ;  /* 0x0001544003007836 */ /* 0x000fe20000000000 */
[----:B------:R-:W-:Y:S01]  /*bd70*/  SHF.L.U32 R5, R5, 0x1f, RZ ;  /* 0x0000001f05057819 */ /* 0x000fe200000006ff */
[----:B------:R-:W-:Y:S01]  /*bd80*/  @P0 VIADD R0, R10, 0xffffffc0 ;  /* 0xffffffc00a000836 */ /* 0x000fe20000000000 */
[----:B------:R-:W-:Y:S01]  /*bd90*/  MOV R24, R46 ;  /* 0x0000002e00187202 */ /* 0x000fe20000000f00 */
[--C-:B------:R-:W-:Y:S01]  /*bda0*/  IMAD.MOV.U32 R26, RZ, RZ, R47.reuse ;  /* 0x000000ffff1a7224 */ /* 0x100fe200078e002f */
[----:B------:R-:W0:Y:S01]  /*bdb0*/  SYNCS.PHASECHK.TRANS64.TRYWAIT P0, [R16+URZ+0x36800], R5 ;  /* 0x03680005100075a7 */ /* 0x000e22000800017f */
[----:B------:R-:W-:Y:S01]  /*bdc0*/  SHF.R.U64 R55, R46, 0x10, R47 ;  /* 0x000000102e377819 */ /* 0x000fe2000000122f */
[----:B------:R-:W-:Y:S01]  /*bdd0*/  IMAD.MOV.U32 R46, RZ, RZ, R50 ;  /* 0x000000ffff2e7224 */ /* 0x000fe200078e0032 */
[----:B------:R-:W-:Y:S01]  /*bde0*/  SHF.R.U32.HI R58, RZ, 0x10, R11 ;  /* 0x00000010ff3a7819 */ /* 0x000fe2000001160b */
[----:B------:R-:W-:Y:S01]  /*bdf0*/  IMAD.MOV.U32 R6, RZ, RZ, R37 ;  /* 0x000000ffff067224 */ /* 0x000fe200078e0025 */
[----:B------:R-:W-:Y:S01]  /*be00*/  SHF.R.U64 R59, R12, 0x10, R13 ;  /* 0x000000100c3b7819 */ /* 0x000fe2000000120d */
[----:B------:R-:W-:Y:S01]  /*be10*/  IMAD.MOV.U32 R11, RZ, RZ, R39 ;  /* 0x000000ffff0b7224 */ /* 0x000fe200078e0027 */
[----:B------:R-:W-:Y:S01]  /*be20*/  SHF.R.U32.HI R52, RZ, 0x10, R7 ;  /* 0x00000010ff347819 */ /* 0x000fe20000011607 */
[----:B------:R-:W-:Y:S01]  /*be30*/  IMAD.MOV.U32 R12, RZ, RZ, R44 ;  /* 0x000000ffff0c7224 */ /* 0x000fe200078e002c */
[----:B------:R-:W-:Y:S01]  /*be40*/  SHF.R.U32.HI R56, RZ, 0x10, R47 ;  /* 0x00000010ff387819 */ /* 0x000fe2000001162f */
[----:B------:R-:W-:Y:S01]  /*be50*/  IMAD.MOV.U32 R7, RZ, RZ, R13 ;  /* 0x000000ffff077224 */ /* 0x000fe200078e000d */
[----:B------:R-:W-:-:S02]  /*be60*/  SHF.R.U32.HI R62, RZ, 0x10, R37 ;  /* 0x00000010ff3e7819 */ /* 0x000fc40000011625 */
[--C-:B------:R-:W-:Y:S02]  /*be70*/  SHF.R.U64 R63, R38, 0x10, R39.reuse ;  /* 0x00000010263f7819 */ /* 0x100fe40000001227 */
[----:B------:R-:W-:Y:S01]  /*be80*/  SHF.R.U32.HI R64, RZ, 0x10, R39 ;  /* 0x00000010ff407819 */ /* 0x000fe20000011627 */
[----:B------:R-:W-:Y:S01]  /*be90*/  IMAD.MOV.U32 R39, RZ, RZ, R45 ;  /* 0x000000ffff277224 */ /* 0x000fe200078e002d */
[----:B------:R-:W-:Y:S02]  /*bea0*/  SHF.R.U64 R48, R48, 0x10, R49 ;  /* 0x0000001030307819 */ /* 0x000fe40000001231 */
[----:B------:R-:W-:Y:S02]  /*beb0*/  MOV R47, R51 ;  /* 0x00000033002f7202 */ /* 0x000fe40000000f00 */
[----:B------:R-:W-:Y:S02]  /*bec0*/  SHF.R.U64 R50, R50, 0x10, R51 ;  /* 0x0000001032327819 */ /* 0x000fe40000001233 */
[----:B------:R-:W-:-:S02]  /*bed0*/  SHF.R.U64 R44, R44, 0x10, R45 ;  /* 0x000000102c2c7819 */ /* 0x000fc4000000122d */
[----:B------:R-:W-:Y:S02]  /*bee0*/  PRMT R37, R8, 0x5410, R20 ;  /* 0x0000541008257816 */ /* 0x000fe40000000014 */
[----:B------:R-:W-:Y:S02]  /*bef0*/  SHF.R.U32.HI R54, RZ, 0x10, R27 ;  /* 0x00000010ff367819 */ /* 0x000fe4000001161b */
[----:B------:R-:W-:Y:S02]  /*bf00*/  SHF.R.U32.HI R49, RZ, 0x10, R49 ;  /* 0x00000010ff317819 */ /* 0x000fe40000011631 */
[----:B------:R-:W-:Y:S02]  /*bf10*/  SHF.R.U32.HI R51, RZ, 0x10, R51 ;  /* 0x00000010ff337819 */ /* 0x000fe40000011633 */
[----:B------:R-:W-:Y:S02]  /*bf20*/  SHF.R.U32.HI R60, RZ, 0x10, R13 ;  /* 0x00000010ff3c7819 */ /* 0x000fe4000001160d */
[----:B------:R-:W-:-:S02]  /*bf30*/  SHF.R.U32.HI R45, RZ, 0x10, R45 ;  /* 0x00000010ff2d7819 */ /* 0x000fc4000001162d */
[----:B------:R-:W-:Y:S02]  /*bf40*/  MOV R40, R42 ;  /* 0x0000002a00287202 */ /* 0x000fe40000000f00 */
[----:B------:R-:W-:Y:S02]  /*bf50*/  VIMNMX R8, R15, 0x80, PT ;  /* 0x000000800f087848 */ /* 0x000fe40003fe0100 */
[----:B------:R-:W-:Y:S02]  /*bf60*/  PRMT R27, R14, 0x5410, R21 ;  /* 0x000054100e1b7816 */ /* 0x000fe40000000015 */
[----:B------:R-:W-:Y:S02]  /*bf70*/  SHF.R.U64 R42, R42, 0x10, R43 ;  /* 0x000000102a2a7819 */ /* 0x000fe4000000122b */
[----:B------:R-:W-:Y:S02]  /*bf80*/  PRMT R31, R31, 0x5410, R9 ;  /* 0x000054101f1f7816 */ /* 0x000fe40000000009 */
[----:B------:R-:W-:-:S02]  /*bf90*/  PRMT R21, R24, 0x5410, R26 ;  /* 0x0000541018157816 */ /* 0x000fc4000000001a */
[----:B------:R-:W-:Y:S02]  /*bfa0*/  PRMT R13, R30, 0x5410, R34 ;  /* 0x000054101e0d7816 */ /* 0x000fe40000000022 */
[----:B------:R-:W-:Y:S02]  /*bfb0*/  PRMT R25, R25, 0x5410, R11 ;  /* 0x0000541019197816 */ /* 0x000fe4000000000b */
[----:B------:R-:W-:Y:S02]  /*bfc0*/  SHF.R.U32.HI R43, RZ, 0x10, R43 ;  /* 0x00000010ff2b7819 */ /* 0x000fe4000001162b */
        /* <DEDUP_REMOVED lines=12> */
[----:B------:R-:W-:Y:S02]  /*c090*/  ISETP.GE.AND P1, PT, R204, R8, PT ;  /* 0x00000008cc00720c */ /* 0x000fe40003f26270 */
[----:B------:R-:W-:Y:S02]  /*c0a0*/  PRMT R15, R12, 0x5410, R39 ;  /* 0x000054100c0f7816 */ /* 0x000fe40000000027 */
[----:B------:R-:W-:-:S02]  /*c0b0*/  PRMT R20, R44, 0x5410, R45 ;  /* 0x000054102c147816 */ /* 0x000fc4000000002d */
[----:B------:R-:W-:Y:S01]  /*c0c0*/  PRMT R11, R40, 0x5410, R41 ;  /* 0x00005410280b7816 */ /* 0x000fe20000000029 */
[----:B0-----:R-:W-:Y:S06]  /*c0d0*/  @!P0 BRA `(.L_x_3771) ;  /* 0x000001c8006c8947 */ /* 0x001fec0003800000 */
.L_x_4035:
[----:B------:R-:W-:Y:S05]  /*c0e0*/  BSYNC B1 ;  /* 0x0000000000017941 */ /* 0x000fea0003800000 */
.L_x_3770:
[----:B------:R-:W-:Y:S01]  /*c0f0*/  BSSY B1, `(.L_x_3772) ;  /* 0x00000fe000017945 */ /* 0x000fe20003800000 */
[----:B------:R-:W-:-:S03]  /*c100*/  PRMT R12, R42, 0x5410, R43 ;  /* 0x000054102a0c7816 */ /* 0x000fc6000000002b */
[----:B------:R-:W-:Y:S05]  /*c110*/  @P1 BRA `(.L_x_3773) ;  /* 0x0000000c00ec1947 */ /* 0x000fea0003800000 */
[----:B------:R-:W1:Y:S01]  /*c120*/  LDC R4, c[0x0][0x3f4] ;  /* 0x0000fd00ff047b82 */ /* 0x000e620000000800 */
[----:B------:R-:W-:Y:S01]  /*c130*/  BSSY B2, `(.L_x_3774) ;  /* 0x000002e000027945 */ /* 0x000fe20003800000 */
[-C--:B-1----:R-:W-:Y:S02]  /*c140*/  ISETP.GE.AND P0, PT, R22, R4.reuse, PT ;  /* 0x000000041600720c */ /* 0x082fe40003f06270 */
[-C--:B------:R-:W-:Y:S02]  /*c150*/  ISETP.GE.AND P1, PT, R210, R4.reuse, PT ;  /* 0x00000004d200720c */ /* 0x080fe40003f26270 */
[-C--:B------:R-:W-:Y:S02]  /*c160*/  ISETP.GE.AND P2, PT, R207, R4.reuse, PT ;  /* 0x00000004cf00720c */ /* 0x080fe40003f46270 */
[-C--:B------:R-:W-:Y:S02]  /*c170*/  ISETP.GE.AND P3, PT, R209, R4.reuse, PT ;  /* 0x00000004d100720c */ /* 0x080fe40003f66270 */
[----:B------:R-:W-:-:S02]  /*c180*/  ISETP.GE.AND P4, PT, R206, R4, PT ;  /* 0x00000004ce00720c */ /* 0x000fc40003f86270 */
[----:B------:R-:W-:-:S03]  /*c190*/  ISETP.GE.AND P5, PT, R211, R4, PT ;  /* 0x00000004d300720c */ /* 0x000fc60003fa6270 */
[----:B------:R-:W-:Y:S10]  /*c1a0*/  @P0 BRA `(.L_x_3775) ;  /* 0x0000000000980947 */ /* 0x000ff40003800000 */
        /* <DEDUP_REMOVED lines=38> */
.L_x_3775:
[----:B------:R-:W-:Y:S05]  /*c410*/  BSYNC B2 ;  /* 0x0000000000027941 */ /* 0x000fea0003800000 */
.L_x_3774:
[----:B------:R-:W-:Y:S04]  /*c420*/  BSSY B2, `(.L_x_3776) ;  /* 0x0000028000027945 */ /* 0x000fe80003800000 */
[----:B------:R-:W-:Y:S05]  /*c430*/  @P1 BRA `(.L_x_3777) ;  /* 0x0000000000981947 */ /* 0x000fea0003800000 */
[----:B01----:R-:W0:Y:S01]  /*c440*/  LDS.128 R4, [R0] ;  /* 0x0000000000047984 */ /* 0x003e220000000c00 */
        /* <DEDUP_REMOVED lines=37> */
.L_x_3777:
[----:B------:R-:W-:Y:S05]  /*c6a0*/  BSYNC B2 ;  /* 0x0000000000027941 */ /* 0x000fea0003800000 */
.L_x_3776:
[----:B------:R-:W-:Y:S04]  /*c6b0*/  BSSY B2, `(.L_x_3778) ;  /* 0x0000028000027945 */ /* 0x000fe80003800000 */
        /* <DEDUP_REMOVED lines=39> */
.L_x_3779:
[----:B------:R-:W-:Y:S05]  /*c930*/  BSYNC B2 ;  /* 0x0000000000027941 */ /* 0x000fea0003800000 */
.L_x_3778:
[----:B------:R-:W-:Y:S04]  /*c940*/  BSSY B2, `(.L_x_3780) ;  /* 0x0000028000027945 */ /* 0x000fe80003800000 */
[----:B------:R-:W-:Y:S05]  /*c950*/  @P3 BRA `(.L_x_3781) ;  /* 0x0000000000983947 */ /* 0x000fea0003800000 */
[----:B0123--:R-:W0:Y:S01]  /*c960*/  LDS.128 R4, [R0+0x4000] ;  /* 0x0040000000047984 */ /* 0x00fe220000000c00 */
        /* <DEDUP_REMOVED lines=37> */
.L_x_3781:
[----:B------:R-:W-:Y:S05]  /*cbc0*/  BSYNC B2 ;  /* 0x0000000000027941 */ /* 0x000fea0003800000 */
.L_x_3780:
[----:B------:R-:W-:Y:S04]  /*cbd0*/  BSSY B2, `(.L_x_3782) ;  /* 0x0000028000027945 */ /* 0x000fe80003800000 */
[----:B------:R-:W-:Y:S05]  /*cbe0*/  @P4 BRA `(.L_x_3783) ;  /* 0x0000000000984947 */ /* 0x000fea0003800000 */
[----:B01234-:R-:W0:Y:S01]  /*cbf0*/  LDS.128 R4, [R3+0x1d400] ;  /* 0x01d4000003047984 */ /* 0x01fe220000000c00 */
        /* <DEDUP_REMOVED lines=37> */
.L_x_3783:
[----:B------:R-:W-:Y:S05]  /*ce50*/  BSYNC B2 ;  /* 0x0000000000027941 */ /* 0x000fea0003800000 */
.L_x_3782:
        /* <DEDUP_REMOVED lines=39> */
.L_x_3773:
[----:B------:R-:W-:Y:S05]  /*d0d0*/  BSYNC B1 ;  /* 0x0000000000017941 */ /* 0x000fea0003800000 */
.L_x_3772:
[----:B------:R-:W-:-:S13]  /*d0e0*/  ISETP.GE.AND P0, PT, R227, R8, PT ;  /* 0x00000008e300720c */ /* 0x000fda0003f06270 */
[----:B------:R-:W-:Y:S05]  /*d0f0*/  @P0 BRA `(.L_x_3784) ;  /* 0x0000003c00e00947 */ /* 0x000fea0003800000 */
[----:B01234-:R-:W0:Y:S01]  /*d100*/  LDC R4, c[0x0][0x3f4] ;  /* 0x0000fd00ff047b82 */ /* 0x01fe220000000800 */
[----:B------:R-:W-:Y:S01]  /*d110*/  BSSY B1, `(.L_x_3785) ;  /* 0x000002e000017945 */ /* 0x000fe20003800000 */
[-C--:B0-----:R-:W-:Y:S02]  /*d120*/  ISETP.GE.AND P0, PT, R22, R4.reuse, PT ;  /* 0x000000041600720c */ /* 0x081fe40003f06270 */
[-C--:B------:R-:W-:Y:S02]  /*d130*/  ISETP.GE.AND P1, PT, R210, R4.reuse, PT ;  /* 0x00000004d200720c */ /* 0x080fe40003f26270 */
[-C--:B------:R-:W-:Y:S02]  /*d140*/  ISETP.GE.AND P2, PT, R207, R4.reuse, PT ;  /* 0x00000004cf00720c */ /* 0x080fe40003f46270 */
[-C--:B------:R-:W-:Y:S02]  /*d150*/  ISETP.GE.AND P3, PT, R209, R4.reuse, PT ;  /* 0x00000004d100720c */ /* 0x080fe40003f66270 */
[----:B------:R-:W-:-:S02]  /*d160*/  ISETP.GE.AND P4, PT, R206, R4, PT ;  /* 0x00000004ce00720c */ /* 0x000fc40003f86270 */
[----:B------:R-:W-:-:S03]  /*d170*/  ISETP.GE.AND P5, PT, R211, R4, PT ;  /* 0x00000004d300720c */ /* 0x000fc60003fa6270 */
[----:B------:R-:W-:Y:S10]  /*d180*/  @P0 BRA `(.L_x_3786) ;  /* 0x0000000000980947 */ /* 0x000ff40003800000 */
        /* <DEDUP_REMOVED lines=38> */
.L_x_3786:
[----:B------:R-:W-:Y:S05]  /*d3f0*/  BSYNC B1 ;  /* 0x0000000000017941 */ /* 0x000fea0003800000 */
.L_x_3785:
        /* <DEDUP_REMOVED lines=40> */
.L_x_3788:
[----:B------:R-:W-:Y:S05]  /*d680*/  BSYNC B1 ;  /* 0x0000000000017941 */ /* 0x000fea0003800000 */
.L_x_3787:
        /* <DEDUP_REMOVED lines=40> */
.L_x_3790:
[----:B------:R-:W-:Y:S05]  /*d910*/  BSYNC B1 ;  /* 0x0000000000017941 */ /* 0x000fea0003800000 */
.L_x_3789:
        /* <DEDUP_REMOVED lines=40> */
.L_x_3792:
[----:B------:R-:W-:Y:S05]  /*dba0*/  BSYNC B1 ;  /* 0x0000000000017941 */ /* 0x000fea0003800000 */
.L_x_3791:
        /* <DEDUP_REMOVED lines=40> */
.L_x_3794:
[----:B------:R-:W-:Y:S05]  /*de30*/  BSYNC B1 ;  /* 0x0000000000017941 */ /* 0x000fea0003800000 */
.L_x_3793:
        /* <DEDUP_REMOVED lines=13> */
[----:B------:R-:W-:Y:S01]  /*df10*/  FMUL.FTZ R15, R28, R5 ;  /* 0x000000051c0f7220 */ /* 0x000fe20000410000 */
[----:B------:R-:W-:Y:S01]  /*df20*/  FFMA.FTZ R4, R21, R3, -R20 ;  /* 0x0000000315047223 */ /* 0x000fe20000010814 */
[----:B------:R-:W-:-:S02]  /*df30*/  HADD2.F32 R14, -RZ, R7.H0_H0 ;  /* 0x20000007ff0e7230 */ /* 0x000fc40000004100 */
[----:B------:R-:W-:Y:S01]  /*df40*/  FFMA.FTZ R3, R25, R3, R24 ;  /* 0x0000000319037223 */ /* 0x000fe20000010018 */
[C---:B------:R-:W-:Y:S01]  /*df50*/  FMUL.FTZ R21, R26.reuse, R5 ;  /* 0x000000051a157220 */ /* 0x040fe20000410000 */
[----:B------:R-:W-:Y:S02]  /*df60*/  HADD2.F32 R6, -RZ, R6.H1_H1 ;  /* 0x30000006ff067230 */ /* 0x000fe40000004100 */
[-C--:B------:R-:W-:Y:S01]  /*df70*/  FFMA.FTZ R5, R26, R8.reuse, -R15 ;  /* 0x000000081a057223 */ /* 0x080fe2000001080f */
[----:B------:R-:W-:Y:S02]  /*df80*/  HADD2.F32 R7, -RZ, R7.H1_H1 ;  /* 0x30000007ff077230 */ /* 0x000fe40000004100 */
[----:B------:R-:W-:Y:S01]  /*df90*/  FFMA.FTZ R8, R28, R8, R21 ;  /* 0x000000081c087223 */ /* 0x000fe20000010015 */
[----:B------:R-:W-:Y:S01]  /*dfa0*/  HADD2.F32 R25, -RZ, R11.H1_H1 ;  /* 0x3000000bff197230 */ /* 0x000fe20000004100 */
[----:B------:R-:W-:Y:S01]  /*dfb0*/  F2FP.F16.F32.PACK_AB R4, R3, R4 ;  /* 0x000000040304723e */ /* 0x000fe200000000ff */
[----:B------:R-:W-:-:S02]  /*dfc0*/  HADD2.F32 R24, -RZ, R12.H1_H1 ;  /* 0x3000000cff187230 */ /* 0x000fc40000004100 */
[----:B------:R-:W-:Y:S01]  /*dfd0*/  HADD2.F32 R15, -RZ, R9.H1_H1 ;  /* 0x30000009ff0f7230 */ /* 0x000fe20000004100 */
[----:B------:R-:W-:Y:S01]  /*dfe0*/  F2FP.F16.F32.PACK_AB R5, R8, R5 ;  /* 0x000000050805723e */ /* 0x000fe200000000ff */
[----:B------:R-:W-:Y:S02]  /*dff0*/  HADD2.F32 R20, -RZ, R10.H1_H1 ;  /* 0x3000000aff147230 */ /* 0x000fe40000004100 */
[-C--:B------:R-:W-:Y:S01]  /*e000*/  FMUL.FTZ R10, R25, R6.reuse ;  /* 0x00000006190a7220 */ /* 0x080fe20000410000 */
[-C--:B------:R-:W-:Y:S01]  /*e010*/  FMUL.FTZ R9, R24, R7.reuse ;  /* 0x0000000718097220 */ /* 0x080fe20000410000 */
[C---:B------:R-:W-:Y:S01]  /*e020*/  FMUL.FTZ R12, R15.reuse, R6 ;  /* 0x000000060f0c7220 */ /* 0x040fe20000410000 */
[C---:B------:R-:W-:Y:S01]  /*e030*/  FMUL.FTZ R11, R20.reuse, R7 ;  /* 0x00000007140b7220 */ /* 0x040fe20000410000 */
[-C--:B------:R-:W-:Y:S01]  /*e040*/  FFMA.FTZ R6, R15, R13.reuse, -R10 ;  /* 0x0000000d0f067223 */ /* 0x080fe2000001080a */
[-C--:B------:R-:W-:Y:S01]  /*e050*/  FFMA.FTZ R7, R20, R14.reuse, -R9 ;  /* 0x0000000e14077223 */ /* 0x080fe20000010809 */
[----:B------:R-:W-:Y:S01]  /*e060*/  FFMA.FTZ R13, R25, R13, R12 ;  /* 0x0000000d190d7223 */ /* 0x000fe2000001000c */
[----:B------:R-:W-:-:S04]  /*e070*/  FFMA.FTZ R14, R24, R14, R11 ;  /* 0x0000000e180e7223 */ /* 0x000fc8000001000b */
[----:B------:R-:W-:Y:S02]  /*e080*/  F2FP.F16.F32.PACK_AB R6, R13, R6 ;  /* 0x000000060d06723e */ /* 0x000fe400000000ff */
[----:B------:R-:W-:-:S05]  /*e090*/  F2FP.F16.F32.PACK_AB R7, R14, R7 ;  /* 0x000000070e07723e */ /* 0x000fca00000000ff */
[----:B------:R0:W-:Y:S01]  /*e0a0*/  STS.128 [R0+0xa000], R4 ;  /* 0x00a0000400007388 */ /* 0x0001e20000000c00 */
[----:B------:R-:W-:Y:S05]  /*e0b0*/  BRA `(.L_x_3784) ;  /* 0x0000002c00f07947 */ /* 0x000fea0003800000 */
.L_x_3766:
[----:B------:R-:W-:-:S03]  /*e0c0*/  UMOV UR4, 0xffffffff ;  /* 0xffffffff00047882 */ /* 0x000fc60000000000 */
[----:B------:R-:W-:Y:S05]  /*e0d0*/  BRA.DIV UR4, `(.L_x_3795) ;  /* 0x000001aa04807947 */ /* 0x000fea000b800000 */
[----:B------:R-:W0:Y:S04]  /*e0e0*/  SHFL.IDX PT, R3, R25, RZ, 0x1c1f ;  /* 0x001c1fff19037589 */ /* 0x000e2800000e0000 */
[----:B------:R-:W1:Y:S04]  /*e0f0*/  SHFL.IDX PT, R0, R24, RZ, 0x1c1f ;  /* 0x001c1fff18007589 */ /* 0x000e6800000e0000 */
[----:B------:R2:W3:Y:S04]  /*e100*/  SHFL.IDX PT, R5, R27, RZ, 0x1c1f ;  /* 0x001c1fff1b057589 */ /* 0x0004e800000e0000 */
[----:B------:R2:W4:Y:S01]  /*e110*/  SHFL.IDX PT, R14, R26, RZ, 0x1c1f ;  /* 0x001c1fff1a0e7589 */ /* 0x00052200000e0000 */
[----:B0-----:R-:W-:Y:S01]  /*e120*/  MOV R21, R3 ;  /* 0x0000000300157202 */ /* 0x001fe20000000f00 */
[----:B-12---:R-:W-:-:S07]  /*e130*/  IMAD.MOV.U32 R20, RZ, RZ, R0 ;  /* 0x000000ffff147224 */ /* 0x006fce00078e0000 */
.L_x_4041:
[----:B------:R-:W-:Y:S01]  /*e140*/  ULDC UR4, c[0x0][0x448] ;  /* 0x0001120000047ab9 */ /* 0x000fe20000000800 */
[----:B------:R-:W-:Y:S01]  /*e150*/  BSSY B1, `(.L_x_3796) ;  /* 0x000003b000017945 */ /* 0x000fe20003800000 */
[----:B------:R-:W-:Y:S01]  /*e160*/  IMAD R0, R154, UR4, RZ ;  /* 0x000000049a007c24 */ /* 0x000fe2000f8e02ff */
[----:B------:R-:W-:Y:S01]  /*e170*/  CS2R R6, SRZ ;  /* 0x0000000000067805 */ /* 0x000fe2000001ff00 */
[----:B----4-:R-:W-:Y:S01]  /*e180*/  IMAD.MOV.U32 R38, RZ, RZ, R14 ;  /* 0x000000ffff267224 */ /* 0x010fe200078e000e */
[----:B------:R-:W-:Y:S01]  /*e190*/  CS2R R8, SRZ ;  /* 0x0000000000087805 */ /* 0x000fe2000001ff00 */
[----:B---3--:R-:W-:Y:S01]  /*e1a0*/  IMAD.MOV.U32 R39, RZ, RZ, R5 ;  /* 0x000000ffff277224 */ /* 0x008fe200078e0005 */
[----:B------:R-:W-:Y:S01]  /*e1b0*/  ISETP.GE.AND P0, PT, R4, R0, PT ;  /* 0x000000000400720c */ /* 0x000fe20003f06270 */
[----:B------:R-:W-:Y:S01]  /*e1c0*/  IMAD R0, R149, -0x80, R0 ;  /* 0xffffff8095007824 */ /* 0x000fe200078e0200 */
        /* <DEDUP_REMOVED lines=10> */
[----:B------:R-:W-:Y:S06]  /*e270*/  @P0 BRA `(.L_x_3797) ;  /* 0x0000000000a00947 */ /* 0x000fec0003800000 */
[C---:B------:R-:W-:Y:S01]  /*e280*/  VIADD R3, R18.reuse, 0x20 ;  /* 0x0000002012037836 */ /* 0x040fe20000000000 */
[----:B------:R-:W-:Y:S01]  /*e290*/  ULDC UR4, c[0x0][0x3f4] ;  /* 0x0000fd0000047ab9 */ /* 0x000fe20000000800 */
[----:B------:R-:W-:Y:S01]  /*e2a0*/  VIADD R4, R18, 0x40 ;  /* 0x0000004012047836 */ /* 0x000fe20000000000 */
[C---:B------:R-:W-:Y:S02]  /*e2b0*/  IADD3 R5, R22.reuse, R207, RZ ;  /* 0x000000cf16057210 */ /* 0x040fe40007ffe0ff */
[----:B------:R-:W-:Y:S02]  /*e2c0*/  CS2R R24, SRZ ;  /* 0x0000000000187805 */ /* 0x000fe4000001ff00 */
[----:B------:R-:W-:Y:S01]  /*e2d0*/  ISETP.GE.AND P1, PT, R3, UR4, PT ;  /* 0x0000000403007c0c */ /* 0x000fe2000bf26270 */
[----:B------:R-:W-:Y:S01]  /*e2e0*/  IMAD.IADD R3, R22, 0x1, R206 ;  /* 0x0000000116037824 */ /* 0x000fe200078e02ce */
[----:B------:R-:W-:Y:S02]  /*e2f0*/  ISETP.GE.AND P0, PT, R18, UR4, PT ;  /* 0x0000000412007c0c */ /* 0x000fe4000bf06270 */
[----:B------:R-:W-:-:S02]  /*e300*/  CS2R R26, SRZ ;  /* 0x00000000001a7805 */ /* 0x000fc4000001ff00 */
[----:B------:R-:W-:Y:S02]  /*e310*/  ISETP.GE.AND P2, PT, R4, UR4, PT ;  /* 0x0000000404007c0c */ /* 0x000fe4000bf46270 */
[----:B------:R-:W-:Y:S02]  /*e320*/  SHF.R.S32.HI R6, RZ, 0x1f, R5 ;  /* 0x0000001fff067819 */ /* 0x000fe40000011405 */
[----:B------:R-:W-:Y:S02]  /*e330*/  SHF.R.S32.HI R4, RZ, 0x1f, R3 ;  /* 0x0000001fff047819 */ /* 0x000fe40000011403 */
[----:B------:R-:W-:Y:S02]  /*e340*/  LEA.HI R6, R6, R5, RZ, 0x3 ;  /* 0x0000000506067211 */ /* 0x000fe400078f18ff */
[----:B------:R-:W-:Y:S02]  /*e350*/  LEA.HI R3, R4, R3, RZ, 0x3 ;  /* 0x0000000304037211 */ /* 0x000fe400078f18ff */
[----:B------:R-:W-:Y:S01]  /*e360*/  SHF.R.S32.HI R8, RZ, 0x3, R6 ;  /* 0x00000003ff087819 */ /* 0x000fe20000011406 */
[----:B------:R-:W-:Y:S01]  /*e370*/  @!P0 IMAD.WIDE R12, R18, 0x2, R20 ;  /* 0x00000002120c8825 */ /* 0x000fe200078e0214 */
[----:B------:R-:W-:-:S03]  /*e380*/  SHF.R.S32.HI R45, RZ, 0x3, R3 ;  /* 0x00000003ff2d7819 */ /* 0x000fc60000011403 */
[----:B------:R-:W-:Y:S01]  /*e390*/  @!P1 IMAD.SHL.U32 R3, R8, 0x8, RZ ;  /* 0x0000000808039824 */ /* 0x000fe200078e00ff */
[----:B------:R0:W5:Y:S01]  /*e3a0*/  @!P0 LD.E.128 R24, desc[UR60][R12.64] ;  /* 0x0000003c0c188980 */ /* 0x000162000c101d00 */
[----:B------:R-:W-:Y:S01]  /*e3b0*/  @!P2 IMAD.SHL.U32 R45, R45, 0x8, RZ ;  /* 0x000000082d2da824 */ /* 0x000fe200078e00ff */
[----:B------:R-:W-:Y:S01]  /*e3c0*/  CS2R R4, SRZ ;  /* 0x0000000000047805 */ /* 0x000fe2000001ff00 */
[--C-:B------:R-:W-:Y:S01]  /*e3d0*/  @!P1 IMAD.WIDE R40, R3, 0x2, R20.reuse ;  /* 0x0000000203289825 */ /* 0x100fe200078e0214 */
[----:B------:R-:W-:Y:S02]  /*e3e0*/  CS2R R6, SRZ ;  /* 0x0000000000067805 */ /* 0x000fe4000001ff00 */
[----:B------:R-:W-:Y:S02]  /*e3f0*/  CS2R R28, SRZ ;  /* 0x00000000001c7805 */ /* 0x000fe4000001ff00 */
[----:B------:R-:W-:Y:S01]  /*e400*/  CS2R R30, SRZ ;  /* 0x00000000001e7805 */ /* 0x000fe2000001ff00 */
[----:B------:R-:W-:Y:S01]  /*e410*/  @!P2 IMAD.WIDE R42, R45, 0x2, R20 ;  /* 0x000000022d2aa825 */ /* 0x000fe200078e0214 */
[----:B------:R-:W-:-:S02]  /*e420*/  CS2R R8, SRZ ;  /* 0x0000000000087805 */ /* 0x000fc4000001ff00 */
[----:B------:R-:W-:Y:S02]  /*e430*/  CS2R R10, SRZ ;  /* 0x00000000000a7805 */ /* 0x000fe4000001ff00 */
[----:B------:R-:W-:Y:S01]  /*e440*/  CS2R R32, SRZ ;  /* 0x0000000000207805 */ /* 0x000fe2000001ff00 */
[--C-:B------:R-:W-:Y:S01]  /*e450*/  @!P1 IMAD.WIDE R20, R3, 0x2, R38.reuse ;  /* 0x0000000203149825 */ /* 0x100fe200078e0226 */
[----:B------:R-:W-:Y:S02]  /*e460*/  CS2R R34, SRZ ;  /* 0x0000000000227805 */ /* 0x000fe4000001ff00 */
[----:B0-----:R-:W-:Y:S02]  /*e470*/  CS2R R12, SRZ ;  /* 0x00000000000c7805 */ /* 0x001fe4000001ff00 */
[----:B------:R-:W-:Y:S01]  /*e480*/  CS2R R14, SRZ ;  /* 0x00000000000e7805 */ /* 0x000fe2000001ff00 */
[--C-:B------:R-:W-:Y:S01]  /*e490*/  @!P2 IMAD.WIDE R44, R45, 0x2, R38.reuse ;  /* 0x000000022d2ca825 */ /* 0x100fe200078e0226 */
[----:B------:R0:W5:Y:S03]  /*e4a0*/  @!P1 LD.E.128 R28, desc[UR60][R40.64] ;  /* 0x0000003c281c9980 */ /* 0x000166000c101d00 */
[----:B------:R-:W-:Y:S01]  /*e4b0*/  @!P0 IMAD.WIDE R38, R18, 0x2, R38 ;  /* 0x0000000212268825 */ /* 0x000fe200078e0226 */
[----:B------:R0:W5:Y:S04]  /*e4c0*/  @!P1 LD.E.128 R8, desc[UR60][R20.64] ;  /* 0x0000003c14089980 */ /* 0x000168000c101d00 */
[----:B------:R0:W5:Y:S04]  /*e4d0*/  @!P0 LD.E.128 R4, desc[UR60][R38.64] ;  /* 0x0000003c26048980 */ /* 0x000168000c101d00 */
[----:B------:R0:W5:Y:S04]  /*e4e0*/  @!P2 LD.E.128 R32, desc[UR60][R42.64] ;  /* 0x0000003c2a20a980 */ /* 0x000168000c101d00 */
[----:B------:R0:W5:Y:S02]  /*e4f0*/  @!P2 LD.E.128 R12, desc[UR60][R44.64] ;  /* 0x0000003c2c0ca980 */ /* 0x000164000c101d00 */
.L_x_3797:
[----:B------:R-:W-:Y:S05]  /*e500*/  BSYNC B1 ;  /* 0x0000000000017941 */ /* 0x000fea0003800000 */
.L_x_3796:
[----:B-----5:R-:W-:Y:S01]  /*e510*/  IMAD.MOV.U32 R3, RZ, RZ, R24 ;  /* 0x000000ffff037224 */ /* 0x020fe200078e0018 */
[----:B0-----:R-:W-:Y:S01]  /*e520*/  MOV R38, R25 ;  /* 0x0000001900267202 */ /* 0x001fe20000000f00 */
[--C-:B------:R-:W-:Y:S01]  /*e530*/  IMAD.MOV.U32 R42, RZ, RZ, R33.reuse ;  /* 0x000000ffff2a7224 */ /* 0x100fe200078e0021 */
[----:B------:R-:W-:Y:S01]  /*e540*/  SHF.R.U64 R51, R32, 0x10, R33 ;  /* 0x0000001020337819 */ /* 0x000fe20000001221 */
[----:B------:R-:W-:Y:S01]  /*e550*/  IMAD.MOV.U32 R20, RZ, RZ, R5 ;  /* 0x000000ffff147224 */ /* 0x000fe200078e0005 */
[----:B------:R-:W-:Y:S01]  /*e560*/  SHF.R.U32.HI R52, RZ, 0x10, R33 ;  /* 0x00000010ff347819 */ /* 0x000fe20000011621 */
[----:B------:R-:W-:Y:S01]  /*e570*/  IMAD.MOV.U32 R33, RZ, RZ, R34 ;  /* 0x000000ffff217224 */ /* 0x000fe200078e0022 */
[----:B------:R-:W-:Y:S01]  /*e580*/  MOV R44, R35 ;  /* 0x00000023002c7202 */ /* 0x000fe20000000f00 */
[----:B------:R-:W-:Y:S01]  /*e590*/  IMAD.MOV.U32 R39, RZ, RZ, R26 ;  /* 0x000000ffff277224 */ /* 0x000fe200078e001a */
[--C-:B------:R-:W-:Y:S01]  /*e5a0*/  SHF.R.U64 R34, R34, 0x10, R35.reuse ;  /* 0x0000001022227819 */ /* 0x100fe20000001223 */
[----:B------:R-:W-:Y:S01]  /*e5b0*/  IMAD.MOV.U32 R41, RZ, RZ, R4 ;  /* 0x000000ffff297224 */ /* 0x000fe200078e0004 */
[----:B------:R-:W-:Y:S01]  /*e5c0*/  SHF.R.U32.HI R53, RZ, 0x10, R35 ;  /* 0x00000010ff357819 */ /* 0x000fe20000011623 */
[----:B------:R-:W-:Y:S01]  /*e5d0*/  IMAD.MOV.U32 R43, RZ, RZ, R6 ;  /* 0x000000ffff2b7224 */ /* 0x000fe200078e0006 */
[----:B------:R-:W-:Y:S01]  /*e5e0*/  PRMT R35, R3, 0x5410, R38 ;  /* 0x0000541003237816 */ /* 0x000fe20000000026 */
[----:B------:R-:W-:Y:S01]  /*e5f0*/  IMAD.MOV.U32 R21, RZ, RZ, R14 ;  /* 0x000000ffff157224 */ /* 0x000fe200078e000e */
[----:B------:R-:W-:Y:S01]  /*e600*/  LEA.HI R3, R226, R226, RZ, 0x1 ;  /* 0x000000e2e2037211 */ /* 0x000fe200078f08ff */
[----:B------:R-:W-:Y:S01]  /*e610*/  BSSY B1, `(.L_x_3798) ;  /* 0x0000040000017945 */ /* 0x000fe20003800000 */
[----:B------:R-:W-:Y:S01]  /*e620*/  SHF.R.U64 R54, R4, 0x10, R5 ;  /* 0x0000001004367819 */ /* 0x000fe20000001205 */
[----:B------:R-:W-:Y:S01]  /*e630*/  IMAD.MOV.U32 R4, RZ, RZ, R7 ;  /* 0x000000ffff047224 */ /* 0x000fe200078e0007 */
[----:B------:R-:W-:-:S02]  /*e640*/  LOP3.LUT R3, R3, 0xfffffffe, RZ, 0xc0, !PT ;  /* 0xfffffffe03037812 */ /* 0x000fc400078ec0ff */
[----:B------:R-:W-:Y:S02]  /*e650*/  SHF.R.U32.HI R55, RZ, 0x10, R5 ;  /* 0x00000010ff377819 */ /* 0x000fe40000011605 */
[----:B------:R-:W-:Y:S01]  /*e660*/  SHF.R.U64 R40, R24, 0x10, R25 ;  /* 0x0000001018287819 */ /* 0x000fe20000001219 */
[----:B------:R-:W-:Y:S01]  /*e670*/  IMAD.IADD R3, R226, 0x1, -R3 ;  /* 0x00000001e2037824 */ /* 0x000fe200078e0a03 */
[----:B------:R-:W-:Y:S01]  /*e680*/  SHF.R.U32.HI R45, RZ, 0x10, R25 ;  /* 0x00000010ff2d7819 */ /* 0x000fe20000011619 */
[----:B------:R-:W-:Y:S01]  /*e690*/  IMAD.MOV.U32 R25, RZ, RZ, R29 ;  /* 0x000000ffff197224 */ /* 0x000fe200078e001d */
[--C-:B------:R-:W-:Y:S01]  /*e6a0*/  SHF.R.U64 R46, R26, 0x10, R27.reuse ;  /* 0x000000101a2e7819 */ /* 0x100fe2000000121b */
[----:B------:R-:W-:Y:S01]  /*e6b0*/  IMAD.MOV.U32 R26, RZ, RZ, R28 ;  /* 0x000000ffff1a7224 */ /* 0x000fe200078e001c */
[----:B------:R-:W-:Y:S01]  /*e6c0*/  SHF.L.U32 R5, R3, 0x1f, RZ ;  /* 0x0000001f03057819 */ /* 0x000fe200000006ff */
[----:B------:R-:W-:Y:S01]  /*e6d0*/  IMAD.MOV.U32 R24, RZ, RZ, R27 ;  /* 0x000000ffff187224 */ /* 0x000fe200078e001b */
[----:B------:R-:W-:-:S02]  /*e6e0*/  SHF.R.U64 R47, R28, 0x10, R29 ;  /* 0x000000101c2f7819 */ /* 0x000fc4000000121d */
[----:B------:R-:W0:Y:S01]  /*e6f0*/  SYNCS.PHASECHK.TRANS64.TRYWAIT P0, [R16+URZ+0x36800], R5 ;  /* 0x03680005100075a7 */ /* 0x000e22000800017f */
[----:B------:R-:W-:Y:S01]  /*e700*/  SHF.R.U32.HI R48, RZ, 0x10, R29 ;  /* 0x00000010ff307819 */ /* 0x000fe2000001161d */
[--C-:B------:R-:W-:Y:S01]  /*e710*/  IMAD.MOV.U32 R29, RZ, RZ, R31.reuse ;  /* 0x000000ffff1d7224 */ /* 0x100fe200078e001f */
[--C-:B------:R-:W-:Y:S02]  /*e720*/  SHF.R.U64 R49, R30, 0x10, R31.reuse ;  /* 0x000000101e317819 */ /* 0x100fe4000000121f */
[----:B------:R-:W-:Y:S01]  /*e730*/  SHF.R.U32.HI R50, RZ, 0x10, R31 ;  /* 0x00000010ff327819 */ /* 0x000fe2000001161f */
[----:B------:R-:W-:Y:S01]  /*e740*/  IMAD.MOV.U32 R31, RZ, RZ, R32 ;  /* 0x000000ffff1f7224 */ /* 0x000fe200078e0020 */
[----:B------:R-:W-:Y:S01]  /*e750*/  MOV R28, R30 ;  /* 0x0000001e001c7202 */ /* 0x000fe20000000f00 */
[----:B------:R-:W-:Y:S01]  /*e760*/  IMAD.MOV.U32 R32, RZ, RZ, R10 ;  /* 0x000000ffff207224 */ /* 0x000fe200078e000a */
[----:B------:R-:W-:Y:S01]  /*e770*/  SHF.R.U64 R56, R6, 0x10, R7 ;  /* 0x0000001006387819 */ /* 0x000fe20000001207 */
[----:B------:R-:W-:Y:S01]  /*e780*/  IMAD.MOV.U32 R6, RZ, RZ, R9 ;  /* 0x000000ffff067224 */ /* 0x000fe200078e0009 */
[----:B------:R-:W-:Y:S01]  /*e790*/  SHF.R.U32.HI R57, RZ, 0x10, R7 ;  /* 0x00000010ff397819 */ /* 0x000fe20000011607 */
[----:B------:R-:W-:Y:S01]  /*e7a0*/  IMAD.MOV.U32 R7, RZ, RZ, R11 ;  /* 0x000000ffff077224 */ /* 0x000fe200078e000b */
[----:B------:R-:W-:-:S02]  /*e7b0*/  MOV R30, R8 ;  /* 0x00000008001e7202 */ /* 0x000fc40000000f00 */
[----:B------:R-:W-:Y:S01]  /*e7c0*/  SHF.R.U64 R58, R8, 0x10, R9 ;  /* 0x00000010083a7819 */ /* 0x000fe20000001209 */
[----:B------:R-:W-:Y:S01]  /*e7d0*/  IMAD.MOV.U32 R8, RZ, RZ, R12 ;  /* 0x000000ffff087224 */ /* 0x000fe200078e000c */
[----:B------:R-:W-:Y:S01]  /*e7e0*/  SHF.R.U64 R60, R10, 0x10, R11 ;  /* 0x000000100a3c7819 */ /* 0x000fe2000000120b */
[----:B------:R-:W-:Y:S01]  /*e7f0*/  IMAD.MOV.U32 R10, RZ, RZ, R15 ;  /* 0x000000ffff0a7224 */ /* 0x000fe200078e000f */
[----:B------:R-:W-:Y:S02]  /*e800*/  SHF.R.U32.HI R27, RZ, 0x10, R27 ;  /* 0x00000010ff1b7819 */ /* 0x000fe4000001161b */
[----:B------:R-:W-:Y:S02]  /*e810*/  SHF.R.U32.HI R59, RZ, 0x10, R9 ;  /* 0x00000010ff3b7819 */ /* 0x000fe40000011609 */
[----:B------:R-:W-:Y:S02]  /*e820*/  SHF.R.U32.HI R11, RZ, 0x10, R11 ;  /* 0x00000010ff0b7819 */ /* 0x000fe4000001160b */
[----:B------:R-:W-:-:S02]  /*e830*/  MOV R9, R13 ;  /* 0x0000000d00097202 */ /* 0x000fc40000000f00 */
[--C-:B------:R-:W-:Y:S02]  /*e840*/  SHF.R.U64 R61, R12, 0x10, R13.reuse ;  /* 0x000000100c3d7819 */ /* 0x100fe4000000120d */
[----:B------:R-:W-:Y:S02]  /*e850*/  SHF.R.U32.HI R62, RZ, 0x10, R13 ;  /* 0x00000010ff3e7819 */ /* 0x000fe4000001160d */
[----:B------:R-:W-:Y:S02]  /*e860*/  VIMNMX R0, R0, 0x80, PT ;  /* 0x0000008000007848 */ /* 0x000fe40003fe0100 */
[----:B------:R-:W-:Y:S02]  /*e870*/  PRMT R38, R40, 0x5410, R45 ;  /* 0x0000541028267816 */ /* 0x000fe4000000002d */
[--C-:B------:R-:W-:Y:S02]  /*e880*/  SHF.R.U64 R63, R14, 0x10, R15.reuse ;  /* 0x000000100e3f7819 */ /* 0x100fe4000000120f */
[----:B------:R-:W-:-:S02]  /*e890*/  SHF.R.U32.HI R64, RZ, 0x10, R15 ;  /* 0x00000010ff407819 */ /* 0x000fc4000001160f */
        /* <DEDUP_REMOVED lines=18> */
[----:B------:R-:W-:Y:S02]  /*e9c0*/  ISETP.GE.AND P1, PT, R204, R0, PT ;  /* 0x00000000cc00720c */ /* 0x000fe40003f26270 */
[----:B------:R-:W-:Y:S02]  /*e9d0*/  PRMT R15, R8, 0x5410, R9 ;  /* 0x00005410080f7816 */ /* 0x000fe40000000009 */
[----:B------:R-:W-:Y:S02]  /*e9e0*/  PRMT R20, R61, 0x5410, R62 ;  /* 0x000054103d147816 */ /* 0x000fe4000000003e */
[----:B------:R-:W-:Y:S01]  /*e9f0*/  PRMT R21, R21, 0x5410, R10 ;  /* 0x0000541015157816 */ /* 0x000fe2000000000a */
[----:B0-----:R-:W-:Y:S06]  /*ea00*/  @!P0 BRA `(.L_x_3799) ;  /* 0x000001a000ac8947 */ /* 0x001fec0003800000 */
.L_x_4042:
[----:B------:R-:W-:Y:S05]  /*ea10*/  BSYNC B1 ;  /* 0x0000000000017941 */ /* 0x000fea0003800000 */
.L_x_3798:
[----:B------:R-:W-:Y:S01]  /*ea20*/  BSSY B1, `(.L_x_3800) ;  /* 0x0000133000017945 */ /* 0x000fe20003800000 */
[----:B------:R-:W-:-:S03]  /*ea30*/  PRMT R24, R63, 0x5410, R64 ;  /* 0x000054103f187816 */ /* 0x000fc60000000040 */
[----:B------:R-:W-:Y:S05]  /*ea40*/  @P1 BRA `(.L_x_3801) ;  /* 0x0000001000c01947 */ /* 0x000fea0003800000 */
[----:B------:R-:W1:Y:S01]  /*ea50*/  LDC R25, c[0x0][0x3f4] ;  /* 0x0000fd00ff197b82 */ /* 0x000e620000000800 */
[C---:B------:R-:W-:Y:S01]  /*ea60*/  VIADD R4, R18.reuse, 0x20 ;  /* 0x0000002012047836 */ /* 0x040fe20000000000 */
[C---:B------:R-:W-:Y:S01]  /*ea70*/  IADD3 R6, R18.reuse, 0x40, RZ ;  /* 0x0000004012067810 */ /* 0x040fe20007ffe0ff */
[----:B------:R-:W-:Y:S01]  /*ea80*/  BSSY B2, `(.L_x_3802) ;  /* 0x0000062000027945 */ /* 0x000fe20003800000 */
[-C--:B-1----:R-:W-:Y:S02]  /*ea90*/  ISETP.GE.AND P0, PT, R18, R25.reuse, PT ;  /* 0x000000191200720c */ /* 0x082fe40003f06270 */
[-C--:B------:R-:W-:Y:S02]  /*eaa0*/  ISETP.GE.AND P1, PT, R4, R25.reuse, PT ;  /* 0x000000190400720c */ /* 0x080fe40003f26270 */
[----:B------:R-:W-:-:S09]  /*eab0*/  ISETP.GE.AND P2, PT, R6, R25, PT ;  /* 0x000000190600720c */ /* 0x000fd20003f46270 */
[----:B------:R-:W-:Y:S05]  /*eac0*/  @P0 BRA `(.L_x_3803) ;  /* 0x0000000400740947 */ /* 0x000fea0003800000 */
[----:B------:R-:W-:Y:S01]  /*ead0*/  LEA.HI R4, R36, R37, RZ, 0x2 ;  /* 0x0000002524047211 */ /* 0x000fe200078f10ff */
[----:B------:R-:W-:Y:S02]  /*eae0*/  HADD2.F32 R54, -RZ, R35.H0_H0 ;  /* 0x20000023ff367230 */ /* 0x000fe40000004100 */
[--C-:B------:R-:W-:Y:S01]  /*eaf0*/  HADD2.F32 R56, -RZ, R41.reuse.H0_H0 ;  /* 0x20000029ff387230 */ /* 0x100fe20000004100 */
[----:B------:R-:W-:Y:S01]  /*eb00*/  LOP3.LUT R4, R4, 0xfffffffc, RZ, 0xc0, !PT ;  /* 0xfffffffc04047812 */ /* 0x000fe200078ec0ff */
[----:B------:R-:W-:Y:S02]  /*eb10*/  HADD2.F32 R53, -RZ, R42.H0_H0 ;  /* 0x2000002aff357230 */ /* 0x000fe40000004100 */
[----:B------:R-:W-:Y:S02]  /*eb20*/  HADD2.F32 R55, -RZ, R41.H1_H1 ;  /* 0x30000029ff377230 */ /* 0x000fe40000004100 */
[----:B------:R-:W-:-:S05]  /*eb30*/  IMAD.IADD R4, R37, 0x1, -R4 ;  /* 0x0000000125047824 */ /* 0x000fca00078e0a04 */
[----:B------:R-:W-:Y:S02]  /*eb40*/  LEA.HI R6, R25, R4, RZ, 0x1d ;  /* 0x0000000419067211 */ /* 0x000fe400078fe8ff */
[----:B------:R-:W-:Y:S02]  /*eb50*/  LOP3.LUT R4, R212, 0x38, R18, 0xf8, !PT ;  /* 0x00000038d4047812 */ /* 0x000fe400078ef812 */
[----:B------:R-:W-:Y:S01]  /*eb60*/  SHF.R.S32.HI R9, RZ, 0x1f, R6 ;  /* 0x0000001fff097819 */ /* 0x000fe20000011406 */
[----:B------:R-:W-:Y:S01]  /*eb70*/  IMAD.SHL.U32 R7, R6, 0x8, RZ ;  /* 0x0000000806077824 */ /* 0x000fe200078e00ff */
[----:B0-----:R-:W-:Y:S02]  /*eb80*/  LOP3.LUT R5, R4, R213, RZ, 0x3c, !PT ;  /* 0x000000d504057212 */ /* 0x001fe400078e3cff */
[----:B------:R-:W-:Y:S02]  /*eb90*/  LEA.HI R9, R9, R6, RZ, 0x3 ;  /* 0x0000000609097211 */ /* 0x000fe400078f18ff */
[----:B------:R-:W-:Y:S01]  /*eba0*/  LOP3.LUT R4, R212, 0x38, R7, 0xf8, !PT ;  /* 0x00000038d4047812 */ /* 0x000fe200078ef807 */
[----:B------:R-:W-:-:S02]  /*ebb0*/  IMAD.IADD R5, R214, 0x1, R5 ;  /* 0x00000001d6057824 */ /* 0x000fc400078e0205 */
[----:B------:R-:W-:Y:S01]  /*ebc0*/  IMAD.SHL.U32 R9, R9, 0x400, RZ ;  /* 0x0000040009097824 */ /* 0x000fe200078e00ff */
[----:B------:R-:W-:Y:S02]  /*ebd0*/  LOP3.LUT R8, R4, R213, RZ, 0x3c, !PT ;  /* 0x000000d504087212 */ /* 0x000fe400078e3cff */
[----:B------:R-:W-:Y:S02]  /*ebe0*/  LEA R34, R5, R16, 0x1 ;  /* 0x0000001005227211 */ /* 0x000fe400078e08ff */
[----:B------:R-:W-:-:S03]  /*ebf0*/  LOP3.LUT R9, R9, 0x7fffe000, RZ, 0xc0, !PT ;  /* 0x7fffe00009097812 */ /* 0x000fc600078ec0ff */
[----:B------:R-:W0:Y:S01]  /*ec00*/  LDS.128 R4, [R34+0x15400] ;  /* 0x0154000022047984 */ /* 0x000e220000000c00 */
        /* <DEDUP_REMOVED lines=20> */
[----:B------:R-:W-:Y:S01]  /*ed50*/  FFMA.FTZ R57, R4, R49, -R57 ;  /* 0x0000003104397223 */ /* 0x000fe20000010839 */
[C---:B------:R-:W-:Y:S01]  /*ed60*/  FMUL.FTZ R49, R50.reuse, R55 ;  /* 0x0000003732317220 */ /* 0x040fe20000410000 */
[----:B------:R-:W-:Y:S02]  /*ed70*/  HADD2.F32 R9, -RZ, R9.H1_H1 ;  /* 0x30000009ff097230 */ /* 0x000fe40000004100 */
[----:B------:R-:W-:Y:S01]  /*ed80*/  FMUL.FTZ R50, R50, R45 ;  /* 0x0000002d32327220 */ /* 0x000fe20000410000 */
[----:B------:R-:W-:Y:S02]  /*ed90*/  HADD2.F32 R54, -RZ, R42.H1_H1 ;  /* 0x3000002aff367230 */ /* 0x000fe40000004100 */
[----:B------:R-:W-:Y:S01]  /*eda0*/  FFMA.FTZ R59, R4, R53, R59 ;  /* 0x00000035043b7223 */ /* 0x000fe2000001003b */
[----:B------:R-:W-:Y:S02]  /*edb0*/  HADD2.F32 R4, -RZ, R38.H1_H1 ;  /* 0x30000026ff047230 */ /* 0x000fe40000004100 */
[C---:B------:R-:W-:Y:S01]  /*edc0*/  FFMA.FTZ R49, R46.reuse, R45, -R49 ;  /* 0x0000002d2e317223 */ /* 0x040fe20000010831 */
[----:B------:R-:W-:Y:S01]  /*edd0*/  FFMA.FTZ R50, R46, R55, R50 ;  /* 0x000000372e327223 */ /* 0x000fe20000010032 */
[----:B------:R-:W-:-:S02]  /*ede0*/  HADD2.F32 R51, -RZ, R10.H0_H0 ;  /* 0x2000000aff337230 */ /* 0x000fc40000004100 */
        /* <DEDUP_REMOVED lines=8> */
[----:B------:R-:W-:Y:S01]  /*ee70*/  FMUL.FTZ R4, R51, R46 ;  /* 0x0000002e33047220 */ /* 0x000fe20000410000 */
[----:B------:R-:W-:Y:S02]  /*ee80*/  HADD2.F32 R9, -RZ, R40.H0_H0 ;  /* 0x20000028ff097230 */ /* 0x000fe40000004100 */
[----:B------:R-:W-:Y:S01]  /*ee90*/  FFMA.FTZ R51, R5, R54, R62 ;  /* 0x0000003605337223 */ /* 0x000fe2000001003e */
[C---:B------:R-:W-:Y:S01]  /*eea0*/  FFMA.FTZ R55, R47.reuse, R46, R55 ;  /* 0x0000002e2f377223 */ /* 0x040fe20000010037 */
[C---:B------:R-:W-:Y:S01]  /*eeb0*/  FMUL.FTZ R5, R10.reuse, R45 ;  /* 0x0000002d0a057220 */ /* 0x040fe20000410000 */
[----:B------:R-:W-:Y:S01]  /*eec0*/  FFMA.FTZ R53, R47, R8, -R4 ;  /* 0x000000082f357223 */ /* 0x000fe20000010804 */
[-C--:B------:R-:W-:Y:S01]  /*eed0*/  FMUL.FTZ R47, R10, R9.reuse ;  /* 0x000000090a2f7220 */ /* 0x080fe20000410000 */
[----:B------:R-:W-:Y:S02]  /*eee0*/  HADD2.F32 R52, -RZ, R11.H0_H0 ;  /* 0x2000000bff347230 */ /* 0x000fe40000004100 */
[----:B------:R-:W-:Y:S01]  /*eef0*/  FFMA.FTZ R10, R6, R9, -R5 ;  /* 0x00000009060a7223 */ /* 0x000fe20000010805 */
[----:B------:R-:W-:-:S02]  /*ef00*/  HADD2.F32 R9, -RZ, R43.H1_H1 ;  /* 0x3000002bff097230 */ /* 0x000fc40000004100 */
[----:B------:R-:W-:Y:S01]  /*ef10*/  FFMA.FTZ R46, R6, R45, R47 ;  /* 0x0000002d062e7223 */ /* 0x000fe2000001002f */
[----:B------:R-:W-:Y:S02]  /*ef20*/  HADD2.F32 R5, -RZ, R39.H1_H1 ;  /* 0x30000027ff057230 */ /* 0x000fe40000004100 */
[----:B------:R-:W-:Y:S02]  /*ef30*/  HADD2.F32 R11, -RZ, R11.H1_H1 ;  /* 0x3000000bff0b7230 */ /* 0x000fe40000004100 */
[C---:B------:R-:W-:Y:S01]  /*ef40*/  FMUL.FTZ R45, R52.reuse, R9 ;  /* 0x00000009342d7220 */ /* 0x040fe20000410000 */
[----:B------:R-:W-:Y:S02]  /*ef50*/  HADD2.F32 R8, -RZ, R44.H1_H1 ;  /* 0x3000002cff087230 */ /* 0x000fe40000004100 */
[----:B------:R-:W-:Y:S01]  /*ef60*/  FMUL.FTZ R52, R52, R5 ;  /* 0x0000000534347220 */ /* 0x000fe20000410000 */
[----:B------:R-:W-:Y:S02]  /*ef70*/  HADD2.F32 R4, -RZ, R40.H1_H1 ;  /* 0x30000028ff047230 */ /* 0x000fe40000004100 */
[----:B------:R-:W-:-:S02]  /*ef80*/  HADD2.F32 R48, -RZ, R7.H0_H0 ;  /* 0x20000007ff307230 */ /* 0x000fc40000004100 */
[C---:B------:R-:W-:Y:S01]  /*ef90*/  FMUL.FTZ R6, R11.reuse, R8 ;  /* 0x000000080b067220 */ /* 0x040fe20000410000 */
[----:B------:R-:W-:Y:S02]  /*efa0*/  HADD2.F32 R7, -RZ, R7.H1_H1 ;  /* 0x30000007ff077230 */ /* 0x000fe40000004100 */
[-C--:B------:R-:W-:Y:S01]  /*efb0*/  FMUL.FTZ R47, R11, R4.reuse ;  /* 0x000000040b2f7220 */ /* 0x080fe20000410000 */
        /* <DEDUP_REMOVED lines=10> */
[----:B------:R1:W-:Y:S01]  /*f060*/  STS.128 [R34+0x15400], R4 ;  /* 0x0154000422007388 */ /* 0x0003e20000000c00 */
[----:B------:R-:W-:Y:S02]  /*f070*/  F2FP.F16.F32.PACK_AB R10, R46, R55 ;  /* 0x000000372e0a723e */ /* 0x000fe400000000ff */
[----:B------:R-:W-:-:S05]  /*f080*/  F2FP.F16.F32.PACK_AB R11, R52, R11 ;  /* 0x0000000b340b723e */ /* 0x000fca00000000ff */
[----:B------:R1:W-:Y:S02]  /*f090*/  STS.128 [R61+0x15400], R8 ;  /* 0x015400083d007388 */ /* 0x0003e40000000c00 */
.L_x_3803:
[----:B------:R-:W-:Y:S05]  /*f0a0*/  BSYNC B2 ;  /* 0x0000000000027941 */ /* 0x000fea0003800000 */
.L_x_3802:
[----:B------:R-:W-:Y:S04]  /*f0b0*/  BSSY B2, `(.L_x_3804) ;  /* 0x0000065000027945 */ /* 0x000fe80003800000 */
[----:B------:R-:W-:Y:S05]  /*f0c0*/  @P1 BRA `(.L_x_3805) ;  /* 0x00000004008c1947 */ /* 0x000fea0003800000 */
[----:B-1----:R-:W2:Y:S01]  /*f0d0*/  LDL R4, [R1+0x50] ;  /* 0x0000500001047983 */ /* 0x002ea20000100800 */
[----:B------:R-:W-:Y:S02]  /*f0e0*/  HADD2.F32 R57, -RZ, R30.H0_H0 ;  /* 0x2000001eff397230 */ /* 0x000fe40000004100 */
[----:B------:R-:W-:Y:S02]  /*f0f0*/  HADD2.F32 R55, -RZ, R26.H0_H0 ;  /* 0x2000001aff377230 */ /* 0x000fe40000004100 */
[----:B------:R-:W-:Y:S01]  /*f100*/  HADD2.F32 R59, -RZ, R31.H0_H0 ;  /* 0x2000001fff3b7230 */ /* 0x000fe20000004100 */
[----:B--2---:R-:W-:Y:S01]  /*f110*/  R2UR UR4, R4 ;  /* 0x00000000040472ca */ /* 0x004fe200000e0000 */
[----:B------:R-:W-:-:S05]  /*f120*/  IMAD.IADD R4, R22, 0x1, R207 ;  /* 0x0000000116047824 */ /* 0x000fca00078e02cf */
[----:B0-----:R-:W-:-:S04]  /*f130*/  SHF.R.S32.HI R5, RZ, 0x1f, R4 ;  /* 0x0000001fff057819 */ /* 0x001fc80000011404 */
[CC--:B------:R-:W-:Y:S02]  /*f140*/  LEA.HI R7, R5.reuse, R4.reuse, RZ, 0x3 ;  /* 0x0000000405077211 */ /* 0x0c0fe400078f18ff */
[----:B------:R-:W-:Y:S02]  /*f150*/  LEA.HI R5, R5, R4, RZ, 0x6 ;  /* 0x0000000405057211 */ /* 0x000fe400078f30ff */
[----:B------:R-:W-:-:S03]  /*f160*/  SHF.R.S32.HI R6, RZ, 0x3, R7 ;  /* 0x00000003ff067819 */ /* 0x000fc60000011407 */
[----:B------:R-:W-:Y:S01]  /*f170*/  IMAD.SHL.U32 R5, R5, 0x80, RZ ;  /* 0x0000008005057824 */ /* 0x000fe200078e00ff */
[----:B------:R-:W-:Y:S02]  /*f180*/  LEA.HI R4, R25, R6, RZ, 0x1d ;  /* 0x0000000619047211 */ /* 0x000fe400078fe8ff */
[----:B------:R-:W-:Y:S02]  /*f190*/  LOP3.LUT R6, R212, 0x38, R7, 0xf8, !PT ;  /* 0x00000038d4067812 */ /* 0x000fe400078ef807 */
[----:B------:R-:W-:Y:S02]  /*f1a0*/  SHF.R.S32.HI R7, RZ, 0x1f, R4 ;  /* 0x0000001fff077819 */ /* 0x000fe40000011404 */
[----:B------:R-:W-:Y:S01]  /*f1b0*/  LOP3.LUT R9, R5, 0xffffe000, RZ, 0xc0, !PT ;  /* 0xffffe00005097812 */ /* 0x000fe200078ec0ff */
[----:B------:R-:W-:Y:S01]  /*f1c0*/  IMAD.SHL.U32 R5, R4, 0x8, RZ ;  /* 0x0000000804057824 */ /* 0x000fe200078e00ff */
[----:B------:R-:W-:Y:S02]  /*f1d0*/  LEA.HI R7, R7, R4, RZ, 0x3 ;  /* 0x0000000407077211 */ /* 0x000fe400078f18ff */
[----:B------:R-:W-:-:S02]  /*f1e0*/  LOP3.LUT R6, R6, R213, RZ, 0x3c, !PT ;  /* 0x000000d506067212 */ /* 0x000fc400078e3cff */
[----:B------:R-:W-:Y:S02]  /*f1f0*/  LOP3.LUT R4, R212, 0x38, R5, 0xf8, !PT ;  /* 0x00000038d4047812 */ /* 0x000fe400078ef805 */
[----:B------:R-:W-:Y:S02]  /*f200*/  SHF.L.U32 R7, R7, 0xa, RZ ;  /* 0x0000000a07077819 */ /* 0x000fe400000006ff */
[----:B------:R-:W-:Y:S02]  /*f210*/  IADD3 R6, R6, R9, R214 ;  /* 0x0000000906067210 */ /* 0x000fe40007ffe0d6 */
[----:B------:R-:W-:Y:S02]  /*f220*/  LOP3.LUT R8, R4, R213, RZ, 0x3c, !PT ;  /* 0x000000d504087212 */ /* 0x000fe400078e3cff */
[----:B------:R-:W-:Y:S02]  /*f230*/  LOP3.LUT R9, R7, 0x7fffe000, RZ, 0xc0, !PT ;  /* 0x7fffe00007097812 */ /* 0x000fe400078ec0ff */
[----:B------:R-:W-:-:S02]  /*f240*/  LEA R34, R6, UR4, 0x1 ;  /* 0x0000000406227c11 */ /* 0x000fc4000f8e08ff */
        /* <DEDUP_REMOVED lines=12> */
[----:B------:R-:W-:Y:S01]  /*f310*/  FMUL.FTZ R63, R50, R55 ;  /* 0x00000037323f7220 */ /* 0x000fe20000410000 */
[----:B------:R-:W-:Y:S02]  /*f320*/  HADD2.F32 R50, -RZ, R30.H1_H1 ;  /* 0x3000001eff327230 */ /* 0x000fe40000004100 */
[----:B------:R-:W-:Y:S01]  /*f330*/  FMUL.FTZ R65, R8, R59 ;  /* 0x0000003b08417220 */ /* 0x000fe20000410000 */
[C---:B------:R-:W-:Y:S01]  /*f340*/  FFMA.FTZ R61, R46.reuse, R55, -R61 ;  /* 0x000000372e3d7223 */ /* 0x040fe2000001083d */
[----:B------:R-:W-:Y:S02]  /*f350*/  HADD2.F32 R55, -RZ, R27.H0_H0 ;  /* 0x2000001bff377230 */ /* 0x000fe40000004100 */
[----:B------:R-:W-:Y:S01]  /*f360*/  FFMA.FTZ R63, R46, R57, R63 ;  /* 0x000000392e3f7223 */ /* 0x000fe2000001003f */
[----:B------:R-:W-:-:S02]  /*f370*/  HADD2.F32 R46, -RZ, R26.H1_H1 ;  /* 0x3000001aff2e7230 */ /* 0x000fc40000004100 */
[C---:B------:R-:W-:Y:S01]  /*f380*/  FMUL.FTZ R58, R51.reuse, R50 ;  /* 0x00000032333a7220 */ /* 0x040fe20000410000 */
[----:B------:R-:W-:Y:S02]  /*f390*/  HADD2.F32 R9, -RZ, R9.H1_H1 ;  /* 0x30000009ff097230 */ /* 0x000fe40000004100 */
[-C--:B------:R-:W-:Y:S01]  /*f3a0*/  FMUL.FTZ R57, R8, R55.reuse ;  /* 0x0000003708397220 */ /* 0x080fe20000410000 */
[C---:B------:R-:W-:Y:S01]  /*f3b0*/  FFMA.FTZ R54, R4.reuse, R55, -R65 ;  /* 0x0000003704367223 */ /* 0x040fe20000010841 */
[----:B------:R-:W-:Y:S01]  /*f3c0*/  FMUL.FTZ R51, R51, R46 ;  /* 0x0000002e33337220 */ /* 0x000fe20000410000 */
[----:B------:R-:W-:Y:S02]  /*f3d0*/  HADD2.F32 R8, -RZ, R31.H1_H1 ;  /* 0x3000001fff087230 */ /* 0x000fe40000004100 */
[----:B------:R-:W-:Y:S01]  /*f3e0*/  FFMA.FTZ R56, R4, R59, R57 ;  /* 0x0000003b04387223 */ /* 0x000fe20000010039 */
[----:B------:R-:W-:Y:S02]  /*f3f0*/  HADD2.F32 R4, -RZ, R27.H1_H1 ;  /* 0x3000001bff047230 */ /* 0x000fe40000004100 */
[----:B------:R-:W-:Y:S01]  /*f400*/  FFMA.FTZ R50, R47, R50, R51 ;  /* 0x000000322f327223 */ /* 0x000fe20000010033 */
[----:B------:R-:W-:-:S02]  /*f410*/  HADD2.F32 R52, -RZ, R10.H0_H0 ;  /* 0x2000000aff347230 */ /* 0x000fc40000004100 */
[----:B------:R-:W-:Y:S01]  /*f420*/  FFMA.FTZ R58, R47, R46, -R58 ;  /* 0x0000002e2f3a7223 */ /* 0x000fe2000001083a */
[----:B------:R-:W-:Y:S02]  /*f430*/  HADD2.F32 R51, -RZ, R32.H0_H0 ;  /* 0x20000020ff337230 */ /* 0x000fe40000004100 */
[C---:B------:R-:W-:Y:S01]  /*f440*/  FMUL.FTZ R46, R9.reuse, R8 ;  /* 0x00000008092e7220 */ /* 0x040fe20000410000 */
[----:B------:R-:W-:Y:S02]  /*f450*/  HADD2.F32 R48, -RZ, R6.H0_H0 ;  /* 0x20000006ff307230 */ /* 0x000fe40000004100 */
[----:B------:R-:W-:Y:S01]  /*f460*/  FMUL.FTZ R60, R9, R4 ;  /* 0x00000004093c7220 */ /* 0x000fe20000410000 */
[----:B------:R-:W-:Y:S02]  /*f470*/  HADD2.F32 R47, -RZ, R28.H0_H0 ;  /* 0x2000001cff2f7230 */ /* 0x000fe40000004100 */
[----:B------:R-:W-:Y:S01]  /*f480*/  FMUL.FTZ R65, R52, R51 ;  /* 0x0000003334417220 */ /* 0x000fe20000410000 */
[----:B------:R-:W-:-:S02]  /*f490*/  HADD2.F32 R10, -RZ, R10.H1_H1 ;  /* 0x3000000aff0a7230 */ /* 0x000fc40000004100 */
[C---:B------:R-:W-:Y:S01]  /*f4a0*/  FFMA.FTZ R57, R5.reuse, R4, -R46 ;  /* 0x0000000405397223 */ /* 0x040fe2000001082e */
[----:B------:R-:W-:Y:S02]  /*f4b0*/  HADD2.F32 R55, -RZ, R33.H0_H0 ;  /* 0x20000021ff377230 */ /* 0x000fe40000004100 */
[-C--:B------:R-:W-:Y:S01]  /*f4c0*/  FMUL.FTZ R52, R52, R47.reuse ;  /* 0x0000002f34347220 */ /* 0x080fe20000410000 */
[----:B------:R-:W-:Y:S02]  /*f4d0*/  HADD2.F32 R9, -RZ, R29.H0_H0 ;  /* 0x2000001dff097230 */ /* 0x000fe40000004100 */
[----:B------:R-:W-:Y:S01]  /*f4e0*/  FFMA.FTZ R59, R5, R8, R60 ;  /* 0x00000008053b7223 */ /* 0x000fe2000001003c */
[----:B------:R-:W-:Y:S01]  /*f4f0*/  FFMA.FTZ R65, R48, R47, -R65 ;  /* 0x0000002f30417223 */ /* 0x000fe20000010841 */
[----:B------:R-:W-:Y:S02]  /*f500*/  HADD2.F32 R6, -RZ, R6.H1_H1 ;  /* 0x30000006ff067230 */ /* 0x000fe40000004100 */
[----:B------:R-:W-:Y:S01]  /*f510*/  FMUL.FTZ R5, R10, R55 ;  /* 0x000000370a057220 */ /* 0x000fe20000410000 */
[----:B------:R-:W-:-:S02]  /*f520*/  HADD2.F32 R53, -RZ, R11.H0_H0 ;  /* 0x2000000bff357230 */ /* 0x000fc40000004100 */
[----:B------:R-:W-:Y:S01]  /*f530*/  FMUL.FTZ R47, R10, R9 ;  /* 0x000000090a2f7220 */ /* 0x000fe20000410000 */
[----:B------:R-:W-:Y:S02]  /*f540*/  HADD2.F32 R11, -RZ, R11.H1_H1 ;  /* 0x3000000bff0b7230 */ /* 0x000fe40000004100 */
[----:B------:R-:W-:Y:S01]  /*f550*/  FFMA.FTZ R52, R48, R51, R52 ;  /* 0x0000003330347223 */ /* 0x000fe20000010034 */
[----:B------:R-:W-:Y:S02]  /*f560*/  HADD2.F32 R10, -RZ, R32.H1_H1 ;  /* 0x30000020ff0a7230 */ /* 0x000fe40000004100 */
[C---:B------:R-:W-:Y:S01]  /*f570*/  FFMA.FTZ R48, R6.reuse, R9, -R5 ;  /* 0x0000000906307223 */ /* 0x040fe20000010805 */
[----:B------:R-:W-:Y:S02]  /*f580*/  HADD2.F32 R46, -RZ, R33.H1_H1 ;  /* 0x30000021ff2e7230 */ /* 0x000fe40000004100 */
[----:B------:R-:W-:Y:S01]  /*f590*/  FFMA.FTZ R47, R6, R55, R47 ;  /* 0x00000037062f7223 */ /* 0x000fe2000001002f */
[----:B------:R-:W-:-:S02]  /*f5a0*/  HADD2.F32 R4, -RZ, R28.H1_H1 ;  /* 0x3000001cff047230 */ /* 0x000fc40000004100 */
[----:B------:R-:W-:Y:S01]  /*f5b0*/  FMUL.FTZ R6, R53, R10 ;  /* 0x0000000a35067220 */ /* 0x000fe20000410000 */
[----:B------:R-:W-:Y:S02]  /*f5c0*/  HADD2.F32 R8, -RZ, R29.H1_H1 ;  /* 0x3000001dff087230 */ /* 0x000fe40000004100 */
[----:B------:R-:W-:Y:S01]  /*f5d0*/  FMUL.FTZ R60, R11, R46 ;  /* 0x0000002e0b3c7220 */ /* 0x000fe20000410000 */
[--C-:B------:R-:W-:Y:S02]  /*f5e0*/  HADD2.F32 R49, -RZ, R7.reuse.H0_H0 ;  /* 0x20000007ff317230 */ /* 0x100fe40000004100 */
[----:B------:R-:W-:Y:S01]  /*f5f0*/  FMUL.FTZ R53, R53, R4 ;  /* 0x0000000435357220 */ /* 0x000fe20000410000 */
[----:B------:R-:W-:Y:S02]  /*f600*/  HADD2.F32 R7, -RZ, R7.H1_H1 ;  /* 0x30000007ff077230 */ /* 0x000fe40000004100 */
[----:B------:R-:W-:Y:S01]  /*f610*/  FMUL.FTZ R5, R11, R8 ;  /* 0x000000080b057220 */ /* 0x000fe20000410000 */
[----:B------:R-:W-:Y:S01]  /*f620*/  F2FP.F16.F32.PACK_AB R9, R59, R50 ;  /* 0x000000323b09723e */ /* 0x000fe200000000ff */
        /* <DEDUP_REMOVED lines=13> */
.L_x_3805:
[----:B------:R-:W-:Y:S05]  /*f700*/  BSYNC B2 ;  /* 0x0000000000027941 */ /* 0x000fea0003800000 */
.L_x_3804:
[----:B------:R-:W-:Y:S05]  /*f710*/  @P2 BRA `(.L_x_3801) ;  /* 0x00000004008c2947 */ /* 0x000fea0003800000 */
[----:B-12---:R-:W2:Y:S01]  /*f720*/  LDL R4, [R1+0x50] ;  /* 0x0000500001047983 */ /* 0x006ea20000100800 */
[----:B------:R-:W-:Y:S02]  /*f730*/  HADD2.F32 R54, -RZ, R3.H0_H0 ;  /* 0x20000003ff367230 */ /* 0x000fe40000004100 */
[--C-:B------:R-:W-:Y:S02]  /*f740*/  HADD2.F32 R56, -RZ, R15.reuse.H0_H0 ;  /* 0x2000000fff387230 */ /* 0x100fe40000004100 */
[----:B------:R-:W-:Y:S02]  /*f750*/  HADD2.F32 R53, -RZ, R20.H0_H0 ;  /* 0x20000014ff357230 */ /* 0x000fe40000004100 */
[----:B------:R-:W-:Y:S01]  /*f760*/  HADD2.F32 R55, -RZ, R15.H1_H1 ;  /* 0x3000000fff377230 */ /* 0x000fe20000004100 */
        /* <DEDUP_REMOVED lines=16> */
[----:B------:R-:W-:Y:S02]  /*f870*/  LOP3.LUT R8, R4, R213, RZ, 0x3c, !PT ;  /* 0x000000d504087212 */ /* 0x000fe400078e3cff */
[----:B------:R-:W-:Y:S02]  /*f880*/  LOP3.LUT R9, R5, 0x7fffe000, RZ, 0xc0, !PT ;  /* 0x7fffe00005097812 */ /* 0x000fe400078ec0ff */
[--C-:B------:R-:W-:Y:S02]  /*f890*/  IADD3 R6, R6, R7, R214.reuse ;  /* 0x0000000706067210 */ /* 0x100fe40007ffe0d6 */
[----:B------:R-:W-:-:S02]  /*f8a0*/  IADD3 R9, R8, R9, R214 ;  /* 0x0000000908097210 */ /* 0x000fc40007ffe0d6 */
[----:B------:R-:W-:-:S03]  /*f8b0*/  LEA R25, R6, UR4, 0x1 ;  /* 0x0000000406197c11 */ /* 0x000fc6000f8e08ff */
[----:B------:R-:W-:Y:S02]  /*f8c0*/  IMAD R34, R9, 0x2, R16 ;  /* 0x0000000209227824 */ /* 0x000fe400078e0210 */
[----:B------:R-:W0:Y:S04]  /*f8d0*/  LDS.128 R4, [R25] ;  /* 0x0000000019047984 */ /* 0x000e280000000c00 */
[----:B------:R-:W1:Y:S01]  /*f8e0*/  LDS.128 R8, [R34+0x15400] ;  /* 0x0154000022087984 */ /* 0x000e620000000c00 */
[--C-:B0-----:R-:W-:Y:S02]  /*f8f0*/  HADD2.F32 R45, -RZ, R4.reuse.H0_H0 ;  /* 0x20000004ff2d7230 */ /* 0x101fe40000004100 */
[----:B------:R-:W-:Y:S02]  /*f900*/  HADD2.F32 R4, -RZ, R4.H1_H1 ;  /* 0x30000004ff047230 */ /* 0x000fe40000004100 */
[----:B-1----:R-:W-:-:S02]  /*f910*/  HADD2.F32 R49, -RZ, R8.H0_H0 ;  /* 0x20000008ff317230 */ /* 0x002fc40000004100 */
        /* <DEDUP_REMOVED lines=11> */
[----:B------:R-:W-:Y:S02]  /*f9d0*/  HADD2.F32 R46, -RZ, R5.H0_H0 ;  /* 0x20000005ff2e7230 */ /* 0x000fe40000004100 */
[C---:B------:R-:W-:Y:S01]  /*f9e0*/  FMUL.FTZ R49, R50.reuse, R55 ;  /* 0x0000003732317220 */ /* 0x040fe20000410000 */
[----:B------:R-:W-:Y:S02]  /*f9f0*/  HADD2.F32 R9, -RZ, R9.H1_H1 ;  /* 0x30000009ff097230 */ /* 0x000fe40000004100 */
[----:B------:R-:W-:Y:S01]  /*fa00*/  FMUL.FTZ R50, R50, R45 ;  /* 0x0000002d32327220 */ /* 0x000fe20000410000 */
[----:B------:R-:W-:Y:S02]  /*fa10*/  HADD2.F32 R54, -RZ, R20.H1_H1 ;  /* 0x30000014ff367230 */ /* 0x000fe40000004100 */
[----:B------:R-:W-:Y:S01]  /*fa20*/  FFMA.FTZ R59, R4, R53, R59 ;  /* 0x00000035043b7223 */ /* 0x000fe2000001003b */
[----:B------:R-:W-:-:S02]  /*fa30*/  HADD2.F32 R4, -RZ, R12.H1_H1 ;  /* 0x3000000cff047230 */ /* 0x000fc40000004100 */
[C---:B------:R-:W-:Y:S01]  /*fa40*/  FFMA.FTZ R49, R46.reuse, R45, -R49 ;  /* 0x0000002d2e317223 */ /* 0x040fe20000010831 */
[----:B------:R-:W-:Y:S02]  /*fa50*/  HADD2.F32 R5, -RZ, R5.H1_H1 ;  /* 0x30000005ff057230 */ /* 0x000fe40000004100 */
[----:B------:R-:W-:Y:S01]  /*fa60*/  FFMA.FTZ R50, R46, R55, R50 ;  /* 0x000000372e327223 */ /* 0x000fe20000010032 */
[----:B------:R-:W-:Y:S02]  /*fa70*/  HADD2.F32 R51, -RZ, R10.H0_H0 ;  /* 0x2000000aff337230 */ /* 0x000fe40000004100 */
[C---:B------:R-:W-:Y:S01]  /*fa80*/  FMUL.FTZ R56, R9.reuse, R54 ;  /* 0x0000003609387220 */ /* 0x040fe20000410000 */
[----:B------:R-:W-:Y:S02]  /*fa90*/  HADD2.F32 R8, -RZ, R13.H0_H0 ;  /* 0x2000000dff087230 */ /* 0x000fe40000004100 */
[----:B------:R-:W-:Y:S01]  /*faa0*/  FMUL.FTZ R62, R9, R4 ;  /* 0x00000004093e7220 */ /* 0x000fe20000410000 */
[----:B------:R-:W-:-:S02]  /*fab0*/  HADD2.F32 R46, -RZ, R21.H0_H0 ;  /* 0x20000015ff2e7230 */ /* 0x000fc40000004100 */
[----:B------:R-:W-:Y:S01]  /*fac0*/  FFMA.FTZ R56, R5, R4, -R56 ;  /* 0x0000000405387223 */ /* 0x000fe20000010838 */
[----:B------:R-:W-:Y:S02]  /*fad0*/  HADD2.F32 R10, -RZ, R10.H1_H1 ;  /* 0x3000000aff0a7230 */ /* 0x000fe40000004100 */
[C---:B------:R-:W-:Y:S01]  /*fae0*/  FMUL.FTZ R55, R51.reuse, R8 ;  /* 0x0000000833377220 */ /* 0x040fe20000410000 */
[----:B------:R-:W-:Y:S02]  /*faf0*/  HADD2.F32 R45, -RZ, R24.H0_H0 ;  /* 0x20000018ff2d7230 */ /* 0x000fe40000004100 */
[----:B------:R-:W-:Y:S01]  /*fb00*/  FMUL.FTZ R4, R51, R46 ;  /* 0x0000002e33047220 */ /* 0x000fe20000410000 */
[----:B------:R-:W-:Y:S02]  /*fb10*/  HADD2.F32 R47, -RZ, R6.H0_H0 ;  /* 0x20000006ff2f7230 */ /* 0x000fe40000004100 */
[----:B------:R-:W-:Y:S01]  /*fb20*/  FFMA.FTZ R51, R5, R54, R62 ;  /* 0x0000003605337223 */ /* 0x000fe2000001003e */
[----:B------:R-:W-:-:S02]  /*fb30*/  HADD2.F32 R9, -RZ, R14.H0_H0 ;  /* 0x2000000eff097230 */ /* 0x000fc40000004100 */
[C---:B------:R-:W-:Y:S01]  /*fb40*/  FMUL.FTZ R5, R10.reuse, R45 ;  /* 0x0000002d0a057220 */ /* 0x040fe20000410000 */
[----:B------:R-:W-:Y:S02]  /*fb50*/  HADD2.F32 R6, -RZ, R6.H1_H1 ;  /* 0x30000006ff067230 */ /* 0x000fe40000004100 */
[C---:B------:R-:W-:Y:S01]  /*fb60*/  FFMA.FTZ R53, R47.reuse, R8, -R4 ;  /* 0x000000082f357223 */ /* 0x040fe20000010804 */
[----:B------:R-:W-:Y:S01]  /*fb70*/  FFMA.FTZ R55, R47, R46, R55 ;  /* 0x0000002e2f377223 */ /* 0x000fe20000010037 */
[-C--:B------:R-:W-:Y:S01]  /*fb80*/  FMUL.FTZ R47, R10, R9.reuse ;  /* 0x000000090a2f7220 */ /* 0x080fe20000410000 */
[----:B------:R-:W-:Y:S02]  /*fb90*/  HADD2.F32 R52, -RZ, R11.H0_H0 ;  /* 0x2000000bff347230 */ /* 0x000fe40000004100 */
[C---:B------:R-:W-:Y:S01]  /*fba0*/  FFMA.FTZ R10, R6.reuse, R9, -R5 ;  /* 0x00000009060a7223 */ /* 0x040fe20000010805 */
[----:B------:R-:W-:Y:S02]  /*fbb0*/  HADD2.F32 R9, -RZ, R21.H1_H1 ;  /* 0x30000015ff097230 */ /* 0x000fe40000004100 */
[----:B------:R-:W-:Y:S01]  /*fbc0*/  FFMA.FTZ R46, R6, R45, R47 ;  /* 0x0000002d062e7223 */ /* 0x000fe2000001002f */
[----:B------:R-:W-:-:S02]  /*fbd0*/  HADD2.F32 R5, -RZ, R13.H1_H1 ;  /* 0x3000000dff057230 */ /* 0x000fc40000004100 */
[----:B------:R-:W-:Y:S02]  /*fbe0*/  HADD2.F32 R11, -RZ, R11.H1_H1 ;  /* 0x3000000bff0b7230 */ /* 0x000fe40000004100 */
[C---:B------:R-:W-:Y:S01]  /*fbf0*/  FMUL.FTZ R45, R52.reuse, R9 ;  /* 0x00000009342d7220 */ /* 0x040fe20000410000 */
[----:B------:R-:W-:Y:S02]  /*fc00*/  HADD2.F32 R8, -RZ, R24.H1_H1 ;  /* 0x30000018ff087230 */ /* 0x000fe40000004100 */
[----:B------:R-:W-:Y:S01]  /*fc10*/  FMUL.FTZ R52, R52, R5 ;  /* 0x0000000534347220 */ /* 0x000fe20000410000 */
[----:B------:R-:W-:Y:S02]  /*fc20*/  HADD2.F32 R4, -RZ, R14.H1_H1 ;  /* 0x3000000eff047230 */ /* 0x000fe40000004100 */
[--C-:B------:R-:W-:Y:S02]  /*fc30*/  HADD2.F32 R48, -RZ, R7.reuse.H0_H0 ;  /* 0x20000007ff307230 */ /* 0x100fe40000004100 */
[----:B------:R-:W-:Y:S01]  /*fc40*/  FMUL.FTZ R6, R11, R8 ;  /* 0x000000080b067220 */ /* 0x000fe20000410000 */
[----:B------:R-:W-:-:S02]  /*fc50*/  HADD2.F32 R7, -RZ, R7.H1_H1 ;  /* 0x30000007ff077230 */ /* 0x000fc40000004100 */
[-C--:B------:R-:W-:Y:S01]  /*fc60*/  FMUL.FTZ R47, R11, R4.reuse ;  /* 0x000000040b2f7220 */ /* 0x080fe20000410000 */
[C---:B------:R-:W-:Y:S01]  /*fc70*/  FFMA.FTZ R45, R48.reuse, R5, -R45 ;  /* 0x00000005302d7223 */ /* 0x040fe2000001082d */
[----:B------:R-:W-:Y:S01]  /*fc80*/  FFMA.FTZ R11, R48, R9, R52 ;  /* 0x00000009300b7223 */ /* 0x000fe20000010034 */
[C---:B------:R-:W-:Y:S01]  /*fc90*/  FFMA.FTZ R48, R7.reuse, R4, -R6 ;  /* 0x0000000407307223 */ /* 0x040fe20000010806 */
[----:B------:R-:W-:Y:S01]  /*fca0*/  FFMA.FTZ R52, R7, R8, R47 ;  /* 0x0000000807347223 */ /* 0x000fe2000001002f */
[----:B------:R-:W-:Y:S02]  /*fcb0*/  F2FP.F16.F32.PACK_AB R4, R57, R58 ;  /* 0x0000003a3904723e */ /* 0x000fe400000000ff */
[----:B------:R-:W-:Y:S02]  /*fcc0*/  F2FP.F16.F32.PACK_AB R5, R56, R49 ;  /* 0x000000313805723e */ /* 0x000fe400000000ff */
[----:B------:R-:W-:Y:S02]  /*fcd0*/  F2FP.F16.F32.PACK_AB R6, R10, R53 ;  /* 0x000000350a06723e */ /* 0x000fe400000000ff */
[----:B------:R-:W-:-:S02]  /*fce0*/  F2FP.F16.F32.PACK_AB R7, R48, R45 ;  /* 0x0000002d3007723e */ /* 0x000fc400000000ff */
[----:B------:R-:W-:Y:S02]  /*fcf0*/  F2FP.F16.F32.PACK_AB R8, R59, R60 ;  /* 0x0000003c3b08723e */ /* 0x000fe400000000ff */
[----:B------:R-:W-:Y:S01]  /*fd00*/  F2FP.F16.F32.PACK_AB R9, R51, R50 ;  /* 0x000000323309723e */ /* 0x000fe200000000ff */
[----:B------:R3:W-:Y:S01]  /*fd10*/  STS.128 [R25], R4 ;  /* 0x0000000419007388 */ /* 0x0007e20000000c00 */
[----:B------:R-:W-:Y:S02]  /*fd20*/  F2FP.F16.F32.PACK_AB R10, R46, R55 ;  /* 0x000000372e0a723e */ /* 0x000fe400000000ff */
[----:B------:R-:W-:-:S05]  /*fd30*/  F2FP.F16.F32.PACK_AB R11, R52, R11 ;  /* 0x0000000b340b723e */ /* 0x000fca00000000ff */
[----:B------:R3:W-:Y:S02]  /*fd40*/  STS.128 [R34+0x15400], R8 ;  /* 0x0154000822007388 */ /* 0x0007e40000000c00 */
.L_x_3801:
[----:B------:R-:W-:Y:S05]  /*fd50*/  BSYNC B1 ;  /* 0x0000000000017941 */ /* 0x000fea0003800000 */
.L_x_3800:
[----:B------:R-:W-:-:S13]  /*fd60*/  ISETP.GE.AND P0, PT, R227, R0, PT ;  /* 0x00000000e300720c */ /* 0x000fda0003f06270 */
[----:B------:R-:W-:Y:S05]  /*fd70*/  @P0 BRA `(.L_x_3784) ;  /* 0x0000001000c00947 */ /* 0x000fea0003800000 */
[----:B------:R4:W5:Y:S01]  /*fd80*/  LDL R58, [R1+0x50] ;  /* 0x00005000013a7983 */ /* 0x0009620000100800 */
[----:B---3--:R-:W3:Y:S01]  /*fd90*/  LDC R25, c[0x0][0x3f4] ;  /* 0x0000fd00ff197b82 */ /* 0x008ee20000000800 */
[C---:B------:R-:W-:Y:S01]  /*fda0*/  VIADD R0, R18.reuse, 0x20 ;  /* 0x0000002012007836 */ /* 0x040fe20000000000 */
[----:B------:R-:W-:Y:S01]  /*fdb0*/  BSSY B1, `(.L_x_3806) ;  /* 0x0000064000017945 */ /* 0x000fe20003800000 */
[C---:B-12---:R-:W-:Y:S01]  /*fdc0*/  VIADD R4, R18.reuse, 0x40 ;  /* 0x0000004012047836 */ /* 0x046fe20000000000 */
[----:B------:R-:W-:Y:S02]  /*fdd0*/  SHF.R.U32.HI R57, RZ, 0x3, R208 ;  /* 0x00000003ff397819 */ /* 0x000fe400000116d0 */
[-C--:B---3--:R-:W-:Y:S02]  /*fde0*/  ISETP.GE.AND P0, PT, R18, R25.reuse, PT ;  /* 0x000000191200720c */ /* 0x088fe40003f06270 */
[-C--:B------:R-:W-:Y:S02]  /*fdf0*/  ISETP.GE.AND P1, PT, R0, R25.reuse, PT ;  /* 0x000000190000720c */ /* 0x080fe40003f26270 */
[----:B------:R-:W-:-:S09]  /*fe00*/  ISETP.GE.AND P2, PT, R4, R25, PT ;  /* 0x000000190400720c */ /* 0x000fd20003f46270 */
[----:B----4-:R-:W-:Y:S05]  /*fe10*/  @P0 BRA `(.L_x_3807) ;  /* 0x0000000400740947 */ /* 0x010fea0003800000 */
[----:B------:R-:W-:Y:S01]  /*fe20*/  LEA.HI R36, R36, R37, RZ, 0x2 ;  /* 0x0000002524247211 */ /* 0x000fe200078f10ff */
[----:B------:R-:W-:Y:S01]  /*fe30*/  HADD2.F32 R54, -RZ, R41.H0_H0 ;  /* 0x20000029ff367230 */ /* 0x000fe20000004100 */
[----:B------:R-:W-:Y:S01]  /*fe40*/  LOP3.LUT R4, R208, 0x38, R18, 0xf8, !PT ;  /* 0x00000038d0047812 */ /* 0x000fe200078ef812 */
[----:B------:R-:W-:Y:S01]  /*fe50*/  HADD2.F32 R52, -RZ, R35.H0_H0 ;  /* 0x20000023ff347230 */ /* 0x000fe20000004100 */
[----:B------:R-:W-:Y:S01]  /*fe60*/  LOP3.LUT R36, R36, 0xfffffffc, RZ, 0xc0, !PT ;  /* 0xfffffffc24247812 */ /* 0x000fe200078ec0ff */
[----:B------:R-:W-:Y:S01]  /*fe70*/  HADD2.F32 R56, -RZ, R42.H0_H0 ;  /* 0x2000002aff387230 */ /* 0x000fe20000004100 */
[----:B-----5:R-:W-:Y:S01]  /*fe80*/  R2UR UR4, R58 ;  /* 0x000000003a0472ca */ /* 0x020fe200000e0000 */
[----:B------:R-:W-:Y:S02]  /*fe90*/  HADD2.F32 R55, -RZ, R41.H1_H1 ;  /* 0x30000029ff377230 */ /* 0x000fe40000004100 */
[----:B------:R-:W-:Y:S02]  /*fea0*/  IMAD.IADD R0, R37, 0x1, -R36 ;  /* 0x0000000125007824 */ /* 0x000fe400078e0a24 */
[----:B------:R-:W-:-:S03]  /*feb0*/  HADD2.F32 R53, -RZ, R35.H1_H1 ;  /* 0x30000023ff357230 */ /* 0x000fc60000004100 */
[----:B------:R-:W-:-:S04]  /*fec0*/  LEA.HI R0, R25, R0, RZ, 0x1d ;  /* 0x0000000019007211 */ /* 0x000fc800078fe8ff */
[----:B------:R-:W-:Y:S02]  /*fed0*/  SHF.R.S32.HI R7, RZ, 0x1f, R0 ;  /* 0x0000001fff077819 */ /* 0x000fe40000011400 */
[----:B0-----:R-:W-:Y:S02]  /*fee0*/  SHF.L.U32 R5, R0, 0x3, RZ ;  /* 0x0000000300057819 */ /* 0x001fe400000006ff */
[----:B------:R-:W-:Y:S02]  /*fef0*/  LEA.HI R7, R7, R0, RZ, 0x3 ;  /* 0x0000000007077211 */ /* 0x000fe400078f18ff */
[----:B------:R-:W-:Y:S02]  /*ff00*/  LOP3.LUT R0, R215, R4, R57, 0xf6, !PT ;  /* 0x00000004d7007212 */ /* 0x000fe400078ef639 */
[----:B------:R-:W-:Y:S01]  /*ff10*/  LOP3.LUT R4, R208, 0x38, R5, 0xf8, !PT ;  /* 0x00000038d0047812 */ /* 0x000fe200078ef805 */
[----:B------:R-:W-:Y:S01]  /*ff20*/  IMAD.SHL.U32 R7, R7, 0x400, RZ ;  /* 0x0000040007077824 */ /* 0x000fe200078e00ff */
[----:B------:R-:W-:-:S02]  /*ff30*/  LEA R0, R0, UR4, 0x1 ;  /* 0x0000000400007c11 */ /* 0x000fc4000f8e08ff */
[----:B------:R-:W-:Y:S02]  /*ff40*/  LOP3.LUT R8, R4, R57, RZ, 0x3c, !PT ;  /* 0x0000003904087212 */ /* 0x000fe400078e3cff */
[----:B------:R-:W-:Y:S02]  /*ff50*/  LOP3.LUT R9, R7, 0x7fffe000, RZ, 0xc0, !PT ;  /* 0x7fffe00007097812 */ /* 0x000fe400078ec0ff */
[----:B------:R-:W0:Y:S02]  /*ff60*/  LDS.128 R4, [R0] ;  /* 0x0000000000047984 */ /* 0x000e240000000c00 */
        /* <DEDUP_REMOVED lines=13> */
[----:B------:R-:W-:Y:S01]  /*10040*/  FMUL.FTZ R47, R52, R47 ;  /* 0x0000002f342f7220 */ /* 0x000fe20000410000 */
[----:B------:R-:W-:Y:S01]  /*10050*/  FMUL.FTZ R41, R56, R8 ;  /* 0x0000000838297220 */ /* 0x000fe20000410000 */
[----:B------:R-:W-:Y:S02]  /*10060*/  HADD2.F32 R9, -RZ, R9.H1_H1 ;  /* 0x30000009ff097230 */ /* 0x000fe40000004100 */
[----:B------:R-:W-:Y:S01]  /*10070*/  FFMA.FTZ R51, R52, R36, -R51 ;  /* 0x0000002434337223 */ /* 0x000fe20000010833 */
[----:B------:R-:W-:-:S02]  /*10080*/  HADD2.F32 R52, -RZ, R38.H0_H0 ;  /* 0x20000026ff347230 */ /* 0x000fc40000004100 */
[----:B------:R-:W-:Y:S01]  /*10090*/  FFMA.FTZ R47, R54, R36, R47 ;  /* 0x00000024362f7223 */ /* 0x000fe2000001002f */
[--C-:B------:R-:W-:Y:S02]  /*100a0*/  HADD2.F32 R49, -RZ, R10.reuse.H0_H0 ;  /* 0x2000000aff317230 */ /* 0x100fe40000004100 */
[----:B------:R-:W-:Y:S02]  /*100b0*/  HADD2.F32 R10, -RZ, R10.H1_H1 ;  /* 0x3000000aff0a7230 */ /* 0x000fe40000004100 */
[C---:B------:R-:W-:Y:S01]  /*100c0*/  FMUL.FTZ R35, R52.reuse, R8 ;  /* 0x0000000834237220 */ /* 0x040fe20000410000 */
[----:B------:R-:W-:Y:S01]  /*100d0*/  FFMA.FTZ R8, R52, R4, -R41 ;  /* 0x0000000434087223 */ /* 0x000fe20000010829 */
[----:B------:R-:W-:Y:S02]  /*100e0*/  HADD2.F32 R41, -RZ, R42.H1_H1 ;  /* 0x3000002aff297230 */ /* 0x000fe40000004100 */
[----:B------:R-:W-:Y:S01]  /*100f0*/  FMUL.FTZ R52, R55, R48 ;  /* 0x0000003037347220 */ /* 0x000fe20000410000 */
[----:B------:R-:W-:Y:S01]  /*10100*/  FFMA.FTZ R36, R56, R4, R35 ;  /* 0x0000000438247223 */ /* 0x000fe20000010023 */
[----:B------:R-:W-:-:S02]  /*10110*/  HADD2.F32 R35, -RZ, R38.H1_H1 ;  /* 0x30000026ff237230 */ /* 0x000fc40000004100 */
[----:B------:R-:W-:Y:S01]  /*10120*/  FMUL.FTZ R48, R53, R48 ;  /* 0x0000003035307220 */ /* 0x000fe20000410000 */
[----:B------:R-:W-:Y:S01]  /*10130*/  FMUL.FTZ R4, R41, R9 ;  /* 0x0000000929047220 */ /* 0x000fe20000410000 */
[-C--:B------:R-:W-:Y:S01]  /*10140*/  FFMA.FTZ R52, R53, R37.reuse, -R52 ;  /* 0x0000002535347223 */ /* 0x080fe20000010834 */
[----:B------:R-:W-:Y:S02]  /*10150*/  HADD2.F32 R56, -RZ, R44.H0_H0 ;  /* 0x2000002cff387230 */ /* 0x000fe40000004100 */
[----:B------:R-:W-:Y:S01]  /*10160*/  FFMA.FTZ R48, R55, R37, R48 ;  /* 0x0000002537307223 */ /* 0x000fe20000010030 */
[C---:B------:R-:W-:Y:S01]  /*10170*/  FMUL.FTZ R38, R35.reuse, R9 ;  /* 0x0000000923267220 */ /* 0x040fe20000410000 */
[----:B------:R-:W-:Y:S02]  /*10180*/  HADD2.F32 R37, -RZ, R39.H0_H0 ;  /* 0x20000027ff257230 */ /* 0x000fe40000004100 */
[----:B------:R-:W-:Y:S01]  /*10190*/  FFMA.FTZ R9, R35, R5, -R4 ;  /* 0x0000000523097223 */ /* 0x000fe20000010804 */
[----:B------:R-:W-:-:S02]  /*101a0*/  HADD2.F32 R53, -RZ, R43.H0_H0 ;  /* 0x2000002bff357230 */ /* 0x000fc40000004100 */
[----:B------:R-:W-:Y:S01]  /*101b0*/  FFMA.FTZ R35, R41, R5, R38 ;  /* 0x0000000529237223 */ /* 0x000fe20000010026 */
[----:B------:R-:W-:Y:S02]  /*101c0*/  HADD2.F32 R54, -RZ, R40.H0_H0 ;  /* 0x20000028ff367230 */ /* 0x000fe40000004100 */
[-C--:B------:R-:W-:Y:S01]  /*101d0*/  FMUL.FTZ R5, R56, R10.reuse ;  /* 0x0000000a38057220 */ /* 0x080fe20000410000 */
[-C--:B------:R-:W-:Y:S01]  /*101e0*/  FMUL.FTZ R42, R37, R49.reuse ;  /* 0x00000031252a7220 */ /* 0x080fe20000410000 */
[----:B------:R-:W-:Y:S01]  /*101f0*/  FMUL.FTZ R4, R53, R49 ;  /* 0x0000003135047220 */ /* 0x000fe20000410000 */
[----:B------:R-:W-:Y:S02]  /*10200*/  HADD2.F32 R50, -RZ, R11.H0_H0 ;  /* 0x2000000bff327230 */ /* 0x000fe40000004100 */
[C---:B------:R-:W-:Y:S01]  /*10210*/  FMUL.FTZ R41, R54.reuse, R10 ;  /* 0x0000000a36297220 */ /* 0x040fe20000410000 */
[----:B------:R-:W-:Y:S01]  /*10220*/  FFMA.FTZ R10, R54, R6, -R5 ;  /* 0x00000006360a7223 */ /* 0x000fe20000010805 */
[-C--:B------:R-:W-:Y:S01]  /*10230*/  FFMA.FTZ R37, R37, R45.reuse, -R4 ;  /* 0x0000002d25257223 */ /* 0x080fe20000010804 */
[----:B------:R-:W-:Y:S01]  /*10240*/  FFMA.FTZ R42, R53, R45, R42 ;  /* 0x0000002d352a7223 */ /* 0x000fe2000001002a */
[----:B------:R-:W-:-:S02]  /*10250*/  HADD2.F32 R54, -RZ, R43.H1_H1 ;  /* 0x3000002bff367230 */ /* 0x000fc40000004100 */
[----:B------:R-:W-:Y:S01]  /*10260*/  FFMA.FTZ R41, R56, R6, R41 ;  /* 0x0000000638297223 */ /* 0x000fe20000010029 */
[----:B------:R-:W-:Y:S02]  /*10270*/  HADD2.F32 R11, -RZ, R11.H1_H1 ;  /* 0x3000000bff0b7230 */ /* 0x000fe40000004100 */
[----:B------:R-:W-:Y:S02]  /*10280*/  HADD2.F32 R45, -RZ, R44.H1_H1 ;  /* 0x3000002cff2d7230 */ /* 0x000fe40000004100 */
[----:B------:R-:W-:Y:S01]  /*10290*/  FMUL.FTZ R5, R54, R50 ;  /* 0x0000003236057220 */ /* 0x000fe20000410000 */
[----:B------:R-:W-:Y:S02]  /*102a0*/  HADD2.F32 R38, -RZ, R39.H1_H1 ;  /* 0x30000027ff267230 */ /* 0x000fe40000004100 */
[----:B------:R-:W-:Y:S02]  /*102b0*/  HADD2.F32 R43, -RZ, R40.H1_H1 ;  /* 0x30000028ff2b7230 */ /* 0x000fe40000004100 */
[----:B------:R-:W-:Y:S01]  /*102c0*/  FMUL.FTZ R4, R45, R11 ;  /* 0x0000000b2d047220 */ /* 0x000fe20000410000 */
[----:B------:R-:W-:-:S02]  /*102d0*/  HADD2.F32 R46, -RZ, R7.H0_H0 ;  /* 0x20000007ff2e7230 */ /* 0x000fc40000004100 */
[C---:B------:R-:W-:Y:S01]  /*102e0*/  FMUL.FTZ R39, R38.reuse, R50 ;  /* 0x0000003226277220 */ /* 0x040fe20000410000 */
[----:B------:R-:W-:Y:S02]  /*102f0*/  HADD2.F32 R7, -RZ, R7.H1_H1 ;  /* 0x30000007ff077230 */ /* 0x000fe40000004100 */
[C---:B------:R-:W-:Y:S01]  /*10300*/  FMUL.FTZ R6, R43.reuse, R11 ;  /* 0x0000000b2b067220 */ /* 0x040fe20000410000 */
[-C--:B------:R-:W-:Y:S01]  /*10310*/  FFMA.FTZ R11, R38, R46.reuse, -R5 ;  /* 0x0000002e260b7223 */ /* 0x080fe20000010805 */
[----:B------:R-:W-:Y:S01]  /*10320*/  FFMA.FTZ R39, R54, R46, R39 ;  /* 0x0000002e36277223 */ /* 0x000fe20000010027 */
[-C--:B------:R-:W-:Y:S01]  /*10330*/  FFMA.FTZ R38, R43, R7.reuse, -R4 ;  /* 0x000000072b267223 */ /* 0x080fe20000010804 */
        /* <DEDUP_REMOVED lines=11> */
.L_x_3807:
[----:B------:R-:W-:Y:S05]  /*103f0*/  BSYNC B1 ;  /* 0x0000000000017941 */ /* 0x000fea0003800000 */
.L_x_3806:
[----:B------:R-:W-:Y:S04]  /*10400*/  BSSY B1, `(.L_x_3808) ;  /* 0x0000064000017945 */ /* 0x000fe80003800000 */
[----:B------:R-:W-:Y:S05]  /*10410*/  @P1 BRA `(.L_x_3809) ;  /* 0x0000000400881947 */ /* 0x000fea0003800000 */
[----:B-1----:R-:W-:Y:S01]  /*10420*/  IMAD.IADD R0, R22, 0x1, R207 ;  /* 0x0000000116007824 */ /* 0x002fe200078e02cf */
[----:B-----5:R-:W-:Y:S01]  /*10430*/  R2UR UR4, R58 ;  /* 0x000000003a0472ca */ /* 0x020fe200000e0000 */
[----:B------:R-:W-:Y:S02]  /*10440*/  HADD2.F32 R42, -RZ, R26.H0_H0 ;  /* 0x2000001aff2a7230 */ /* 0x000fe40000004100 */
[----:B------:R-:W-:Y:S01]  /*10450*/  HADD2.F32 R44, -RZ, R30.H0_H0 ;  /* 0x2000001eff2c7230 */ /* 0x000fe20000004100 */
[----:B0-----:R-:W-:Y:S01]  /*10460*/  SHF.R.S32.HI R5, RZ, 0x1f, R0 ;  /* 0x0000001fff057819 */ /* 0x001fe20000011400 */
[----:B------:R-:W-:Y:S02]  /*10470*/  HADD2.F32 R46, -RZ, R31.H0_H0 ;  /* 0x2000001fff2e7230 */ /* 0x000fe40000004100 */
[----:B------:R-:W-:Y:S01]  /*10480*/  HADD2.F32 R51, -RZ, R26.H1_H1 ;  /* 0x3000001aff337230 */ /* 0x000fe20000004100 */
[CC--:B------:R-:W-:Y:S01]  /*10490*/  LEA.HI R7, R5.reuse, R0.reuse, RZ, 0x3 ;  /* 0x0000000005077211 */ /* 0x0c0fe200078f18ff */
[----:B------:R-:W-:Y:S01]  /*104a0*/  HADD2.F32 R53, -RZ, R30.H1_H1 ;  /* 0x3000001eff357230 */ /* 0x000fe20000004100 */
[----:B------:R-:W-:-:S02]  /*104b0*/  LEA.HI R5, R5, R0, RZ, 0x6 ;  /* 0x0000000005057211 */ /* 0x000fc400078f30ff */
[--C-:B------:R-:W-:Y:S02]  /*104c0*/  SHF.R.S32.HI R4, RZ, 0x3, R7.reuse ;  /* 0x00000003ff047819 */ /* 0x100fe40000011407 */
[----:B------:R-:W-:Y:S01]  /*104d0*/  LOP3.LUT R6, R208, 0x38, R7, 0xf8, !PT ;  /* 0x00000038d0067812 */ /* 0x000fe200078ef807 */
[----:B------:R-:W-:Y:S01]  /*104e0*/  IMAD.SHL.U32 R5, R5, 0x80, RZ ;  /* 0x0000008005057824 */ /* 0x000fe200078e00ff */
[----:B------:R-:W-:Y:S02]  /*104f0*/  LEA.HI R0, R25, R4, RZ, 0x1d ;  /* 0x0000000419007211 */ /* 0x000fe400078fe8ff */
[----:B------:R-:W-:Y:S02]  /*10500*/  LOP3.LUT R6, R6, R57, RZ, 0x3c, !PT ;  /* 0x0000003906067212 */ /* 0x000fe400078e3cff */
[----:B------:R-:W-:Y:S02]  /*10510*/  SHF.R.S32.HI R7, RZ, 0x1f, R0 ;  /* 0x0000001fff077819 */ /* 0x000fe40000011400 */
[----:B------:R-:W-:-:S02]  /*10520*/  LOP3.LUT R4, R5, 0xffffe000, RZ, 0xc0, !PT ;  /* 0xffffe00005047812 */ /* 0x000fc400078ec0ff */
[----:B------:R-:W-:Y:S02]  /*10530*/  LEA.HI R7, R7, R0, RZ, 0x3 ;  /* 0x0000000007077211 */ /* 0x000fe400078f18ff */
[----:B------:R-:W-:Y:S02]  /*10540*/  SHF.L.U32 R5, R0, 0x3, RZ ;  /* 0x0000000300057819 */ /* 0x000fe400000006ff */
[----:B------:R-:W-:Y:S01]  /*10550*/  IADD3 R4, R6, R4, R215 ;  /* 0x0000000406047210 */ /* 0x000fe20007ffe0d7 */
[----:B------:R-:W-:Y:S01]  /*10560*/  IMAD.SHL.U32 R7, R7, 0x400, RZ ;  /* 0x0000040007077824 */ /* 0x000fe200078e00ff */
[----:B------:R-:W-:Y:S02]  /*10570*/  LOP3.LUT R0, R208, 0x38, R5, 0xf8, !PT ;  /* 0x00000038d0007812 */ /* 0x000fe400078ef805 */
[----:B------:R-:W-:Y:S02]  /*10580*/  LEA R48, R4, UR4, 0x1 ;  /* 0x0000000404307c11 */ /* 0x000fe4000f8e08ff */
[----:B------:R-:W-:-:S02]  /*10590*/  LOP3.LUT R0, R0, R57, RZ, 0x3c, !PT ;  /* 0x0000003900007212 */ /* 0x000fc400078e3cff */
        /* <DEDUP_REMOVED lines=14> */
[-C--:B------:R-:W-:Y:S01]  /*10680*/  FMUL.FTZ R43, R44, R38.reuse ;  /* 0x000000262c2b7220 */ /* 0x080fe20000410000 */
[----:B------:R-:W-:Y:S01]  /*10690*/  FMUL.FTZ R45, R42, R38 ;  /* 0x000000262a2d7220 */ /* 0x000fe20000410000 */
[----:B------:R-:W-:Y:S02]  /*106a0*/  HADD2.F32 R38, -RZ, R27.H0_H0 ;  /* 0x2000001bff267230 */ /* 0x000fe40000004100 */
[----:B------:R-:W-:Y:S01]  /*106b0*/  FMUL.FTZ R47, R46, R8 ;  /* 0x000000082e2f7220 */ /* 0x000fe20000410000 */
[----:B------:R-:W-:-:S02]  /*106c0*/  HADD2.F32 R9, -RZ, R9.H1_H1 ;  /* 0x30000009ff097230 */ /* 0x000fc40000004100 */
[----:B------:R-:W-:Y:S01]  /*106d0*/  FFMA.FTZ R43, R42, R34, -R43 ;  /* 0x000000222a2b7223 */ /* 0x000fe2000001082b */
[----:B------:R-:W-:Y:S02]  /*106e0*/  HADD2.F32 R27, -RZ, R27.H1_H1 ;  /* 0x3000001bff1b7230 */ /* 0x000fe40000004100 */
[C---:B------:R-:W-:Y:S01]  /*106f0*/  FMUL.FTZ R49, R38.reuse, R8 ;  /* 0x0000000826317220 */ /* 0x040fe20000410000 */
[----:B------:R-:W-:Y:S01]  /*10700*/  FFMA.FTZ R8, R38, R4, -R47 ;  /* 0x0000000426087223 */ /* 0x000fe2000001082f */
[----:B------:R-:W-:Y:S02]  /*10710*/  HADD2.F32 R47, -RZ, R31.H1_H1 ;  /* 0x3000001fff2f7230 */ /* 0x000fe40000004100 */
[----:B------:R-:W-:Y:S01]  /*10720*/  FFMA.FTZ R45, R44, R34, R45 ;  /* 0x000000222c2d7223 */ /* 0x000fe2000001002d */
[----:B------:R-:W-:Y:S01]  /*10730*/  FFMA.FTZ R26, R46, R4, R49 ;  /* 0x000000042e1a7223 */ /* 0x000fe20000010031 */
[--C-:B------:R-:W-:Y:S02]  /*10740*/  HADD2.F32 R40, -RZ, R10.reuse.H0_H0 ;  /* 0x2000000aff287230 */ /* 0x100fe40000004100 */
[-C--:B------:R-:W-:Y:S01]  /*10750*/  FMUL.FTZ R38, R27, R9.reuse ;  /* 0x000000091b267220 */ /* 0x080fe20000410000 */
[----:B------:R-:W-:Y:S01]  /*10760*/  FMUL.FTZ R4, R47, R9 ;  /* 0x000000092f047220 */ /* 0x000fe20000410000 */
[----:B------:R-:W-:-:S02]  /*10770*/  HADD2.F32 R10, -RZ, R10.H1_H1 ;  /* 0x3000000aff0a7230 */ /* 0x000fc40000004100 */
[----:B------:R-:W-:Y:S01]  /*10780*/  FMUL.FTZ R30, R53, R39 ;  /* 0x00000027351e7220 */ /* 0x000fe20000410000 */
[----:B------:R-:W-:Y:S02]  /*10790*/  HADD2.F32 R46, -RZ, R33.H0_H0 ;  /* 0x20000021ff2e7230 */ /* 0x000fe40000004100 */
[-C--:B------:R-:W-:Y:S01]  /*107a0*/  FFMA.FTZ R9, R27, R5.reuse, -R4 ;  /* 0x000000051b097223 */ /* 0x080fe20000010804 */
[----:B------:R-:W-:Y:S02]  /*107b0*/  HADD2.F32 R4, -RZ, R29.H0_H0 ;  /* 0x2000001dff047230 */ /* 0x000fe40000004100 */
[----:B------:R-:W-:Y:S01]  /*107c0*/  FFMA.FTZ R27, R47, R5, R38 ;  /* 0x000000052f1b7223 */ /* 0x000fe20000010026 */
[----:B------:R-:W-:Y:S01]  /*107d0*/  FMUL.FTZ R34, R51, R39 ;  /* 0x0000002733227220 */ /* 0x000fe20000410000 */
[----:B------:R-:W-:Y:S02]  /*107e0*/  HADD2.F32 R42, -RZ, R28.H0_H0 ;  /* 0x2000001cff2a7230 */ /* 0x000fe40000004100 */
[----:B------:R-:W-:Y:S01]  /*107f0*/  FMUL.FTZ R5, R46, R10 ;  /* 0x0000000a2e057220 */ /* 0x000fe20000410000 */
[----:B------:R-:W-:-:S02]  /*10800*/  HADD2.F32 R44, -RZ, R32.H0_H0 ;  /* 0x20000020ff2c7230 */ /* 0x000fc40000004100 */
[C---:B------:R-:W-:Y:S01]  /*10810*/  FMUL.FTZ R39, R4.reuse, R10 ;  /* 0x0000000a04277220 */ /* 0x040fe20000410000 */
[--C-:B------:R-:W-:Y:S02]  /*10820*/  HADD2.F32 R41, -RZ, R11.reuse.H0_H0 ;  /* 0x2000000bff297230 */ /* 0x100fe40000004100 */
[-C--:B------:R-:W-:Y:S01]  /*10830*/  FFMA.FTZ R30, R51, R35.reuse, -R30 ;  /* 0x00000023331e7223 */ /* 0x080fe2000001081e */
[----:B------:R-:W-:Y:S02]  /*10840*/  HADD2.F32 R11, -RZ, R11.H1_H1 ;  /* 0x3000000bff0b7230 */ /* 0x000fe40000004100 */
[----:B------:R-:W-:Y:S01]  /*10850*/  FFMA.FTZ R34, R53, R35, R34 ;  /* 0x0000002335227223 */ /* 0x000fe20000010022 */
[----:B------:R-:W-:Y:S01]  /*10860*/  FFMA.FTZ R10, R4, R6, -R5 ;  /* 0x00000006040a7223 */ /* 0x000fe20000010805 */
[----:B------:R-:W-:Y:S02]  /*10870*/  HADD2.F32 R47, -RZ, R32.H1_H1 ;  /* 0x30000020ff2f7230 */ /* 0x000fe40000004100 */
[----:B------:R-:W-:Y:S01]  /*10880*/  FMUL.FTZ R31, R44, R40 ;  /* 0x000000282c1f7220 */ /* 0x000fe20000410000 */
[----:B------:R-:W-:-:S02]  /*10890*/  HADD2.F32 R33, -RZ, R33.H1_H1 ;  /* 0x30000021ff217230 */ /* 0x000fc40000004100 */
[C---:B------:R-:W-:Y:S01]  /*108a0*/  FMUL.FTZ R35, R42.reuse, R40 ;  /* 0x000000282a237220 */ /* 0x040fe20000410000 */
[----:B------:R-:W-:Y:S02]  /*108b0*/  HADD2.F32 R5, -RZ, R28.H1_H1 ;  /* 0x3000001cff057230 */ /* 0x000fe40000004100 */
[-C--:B------:R-:W-:Y:S01]  /*108c0*/  FFMA.FTZ R31, R42, R36.reuse, -R31 ;  /* 0x000000242a1f7223 */ /* 0x080fe2000001081f */
[----:B------:R-:W-:Y:S02]  /*108d0*/  HADD2.F32 R29, -RZ, R29.H1_H1 ;  /* 0x3000001dff1d7230 */ /* 0x000fe40000004100 */
[----:B------:R-:W-:Y:S01]  /*108e0*/  FFMA.FTZ R35, R44, R36, R35 ;  /* 0x000000242c237223 */ /* 0x000fe20000010023 */
[--C-:B------:R-:W-:Y:S02]  /*108f0*/  HADD2.F32 R37, -RZ, R7.reuse.H0_H0 ;  /* 0x20000007ff257230 */ /* 0x100fe40000004100 */
[----:B------:R-:W-:Y:S01]  /*10900*/  FFMA.FTZ R28, R46, R6, R39 ;  /* 0x000000062e1c7223 */ /* 0x000fe20000010027 */
[----:B------:R-:W-:-:S02]  /*10910*/  HADD2.F32 R7, -RZ, R7.H1_H1 ;  /* 0x30000007ff077230 */ /* 0x000fc40000004100 */
        /* <DEDUP_REMOVED lines=18> */
.L_x_3809:
[----:B------:R-:W-:Y:S05]  /*10a40*/  BSYNC B1 ;  /* 0x0000000000017941 */ /* 0x000fea0003800000 */
.L_x_3808:
[----:B------:R-:W-:Y:S05]  /*10a50*/  @P2 BRA `(.L_x_3784) ;  /* 0x0000000400882947 */ /* 0x000fea0003800000 */
[----:B-12---:R-:W-:Y:S01]  /*10a60*/  IMAD.IADD R0, R22, 0x1, R206 ;  /* 0x0000000116007824 */ /* 0x006fe200078e02ce */
[----:B-----5:R-:W-:Y:S01]  /*10a70*/  R2UR UR4, R58 ;  /* 0x000000003a0472ca */ /* 0x020fe200000e0000 */
[----:B------:R-:W-:Y:S02]  /*10a80*/  HADD2.F32 R33, -RZ, R3.H0_H0 ;  /* 0x20000003ff217230 */ /* 0x000fe40000004100 */
[--C-:B------:R-:W-:Y:S01]  /*10a90*/  HADD2.F32 R35, -RZ, R15.reuse.H0_H0 ;  /* 0x2000000fff237230 */ /* 0x100fe20000004100 */
[----:B0-----:R-:W-:Y:S01]  /*10aa0*/  SHF.R.S32.HI R5, RZ, 0x1f, R0 ;  /* 0x0000001fff057819 */ /* 0x001fe20000011400 */
[----:B------:R-:W-:Y:S02]  /*10ab0*/  HADD2.F32 R42, -RZ, R20.H0_H0 ;  /* 0x20000014ff2a7230 */ /* 0x000fe40000004100 */
[----:B------:R-:W-:Y:S01]  /*10ac0*/  HADD2.F32 R38, -RZ, R12.H0_H0 ;  /* 0x2000000cff267230 */ /* 0x000fe20000004100 */
[CC--:B------:R-:W-:Y:S01]  /*10ad0*/  LEA.HI R7, R5.reuse, R0.reuse, RZ, 0x3 ;  /* 0x0000000005077211 */ /* 0x0c0fe200078f18ff */
[----:B------:R-:W-:Y:S01]  /*10ae0*/  HADD2.F32 R44, -RZ, R15.H1_H1 ;  /* 0x3000000fff2c7230 */ /* 0x000fe20000004100 */
[----:B------:R-:W-:Y:S01]  /*10af0*/  LEA.HI R0, R5, R0, RZ, 0x6 ;  /* 0x0000000005007211 */ /* 0x000fe200078f30ff */
[----:B------:R-:W-:Y:S01]  /*10b00*/  HADD2.F32 R40, -RZ, R3.H1_H1 ;  /* 0x30000003ff287230 */ /* 0x000fe20000004100 */
[--C-:B------:R-:W-:Y:S01]  /*10b10*/  SHF.R.S32.HI R4, RZ, 0x3, R7.reuse ;  /* 0x00000003ff047819 */ /* 0x100fe20000011407 */
[----:B------:R-:W-:Y:S01]  /*10b20*/  HADD2.F32 R37, -RZ, R20.H1_H1 ;  /* 0x30000014ff257230 */ /* 0x000fe20000004100 */
[----:B------:R-:W-:Y:S01]  /*10b30*/  LOP3.LUT R7, R208, 0x38, R7, 0xf8, !PT ;  /* 0x00000038d0077812 */ /* 0x000fe200078ef807 */
[----:B------:R-:W-:Y:S01]  /*10b40*/  HADD2.F32 R39, -RZ, R21.H0_H0 ;  /* 0x20000015ff277230 */ /* 0x000fe20000004100 */
[----:B------:R-:W-:Y:S01]  /*10b50*/  LEA.HI R25, R25, R4, RZ, 0x1d ;  /* 0x0000000419197211 */ /* 0x000fe200078fe8ff */
[----:B------:R-:W-:Y:S01]  /*10b60*/  IMAD.SHL.U32 R4, R0, 0x80, RZ ;  /* 0x0000008000047824 */ /* 0x000fe200078e00ff */
[----:B------:R-:W-:-:S02]  /*10b70*/  LOP3.LUT R7, R7, R57, RZ, 0x3c, !PT ;  /* 0x0000003907077212 */ /* 0x000fc400078e3cff */
[----:B------:R-:W-:Y:S02]  /*10b80*/  SHF.R.S32.HI R0, RZ, 0x1f, R25 ;  /* 0x0000001fff007819 */ /* 0x000fe40000011419 */
[----:B------:R-:W-:Y:S02]  /*10b90*/  SHF.L.U32 R5, R25, 0x3, RZ ;  /* 0x0000000319057819 */ /* 0x000fe400000006ff */
[----:B------:R-:W-:Y:S02]  /*10ba0*/  LEA.HI R25, R0, R25, RZ, 0x3 ;  /* 0x0000001900197211 */ /* 0x000fe400078f18ff */
[----:B------:R-:W-:Y:S02]  /*10bb0*/  LOP3.LUT R0, R208, 0x38, R5, 0xf8, !PT ;  /* 0x00000038d0007812 */ /* 0x000fe400078ef805 */
[----:B------:R-:W-:Y:S01]  /*10bc0*/  LOP3.LUT R4, R4, 0xffffe000, RZ, 0xc0, !PT ;  /* 0xffffe00004047812 */ /* 0x000fe200078ec0ff */
[----:B------:R-:W-:Y:S01]  /*10bd0*/  IMAD.SHL.U32 R25, R25, 0x400, RZ ;  /* 0x0000040019197824 */ /* 0x000fe200078e00ff */
[----:B------:R-:W-:-:S02]  /*10be0*/  LOP3.LUT R0, R0, R57, RZ, 0x3c, !PT ;  /* 0x0000003900007212 */ /* 0x000fc400078e3cff */
[--C-:B------:R-:W-:Y:S02]  /*10bf0*/  IADD3 R4, R7, R4, R215.reuse ;  /* 0x0000000407047210 */ /* 0x100fe40007ffe0d7 */
        /* <DEDUP_REMOVED lines=12> */
[--C-:B------:R-:W-:Y:S02]  /*10cc0*/  HADD2.F32 R30, -RZ, R9.reuse.H0_H0 ;  /* 0x20000009ff1e7230 */ /* 0x100fe40000004100 */
[-C--:B------:R-:W-:Y:S01]  /*10cd0*/  FMUL.FTZ R34, R35, R29.reuse ;  /* 0x0000001d23227220 */ /* 0x080fe20000410000 */
[C---:B------:R-:W-:Y:S01]  /*10ce0*/  FMUL.FTZ R36, R33.reuse, R29 ;  /* 0x0000001d21247220 */ /* 0x040fe20000410000 */
[----:B------:R-:W-:Y:S02]  /*10cf0*/  HADD2.F32 R9, -RZ, R9.H1_H1 ;  /* 0x30000009ff097230 */ /* 0x000fe40000004100 */
[-C--:B------:R-:W-:Y:S01]  /*10d00*/  FMUL.FTZ R15, R42, R8.reuse ;  /* 0x000000082a0f7220 */ /* 0x080fe20000410000 */
[-C--:B------:R-:W-:Y:S01]  /*10d10*/  FFMA.FTZ R34, R33, R25.reuse, -R34 ;  /* 0x0000001921227223 */ /* 0x080fe20000010822 */
[----:B------:R-:W-:Y:S01]  /*10d20*/  FFMA.FTZ R36, R35, R25, R36 ;  /* 0x0000001923247223 */ /* 0x000fe20000010024 */
[----:B------:R-:W-:Y:S01]  /*10d30*/  FMUL.FTZ R3, R38, R8 ;  /* 0x0000000826037220 */ /* 0x000fe20000410000 */
[----:B------:R-:W-:Y:S01]  /*10d40*/  FMUL.FTZ R25, R44, R30 ;  /* 0x0000001e2c197220 */ /* 0x000fe20000410000 */
[----:B------:R-:W-:-:S02]  /*10d50*/  HADD2.F32 R33, -RZ, R12.H1_H1 ;  /* 0x3000000cff217230 */ /* 0x000fc40000004100 */
[----:B------:R-:W-:Y:S01]  /*10d60*/  FFMA.FTZ R15, R38, R4, -R15 ;  /* 0x00000004260f7223 */ /* 0x000fe2000001080f */
[--C-:B------:R-:W-:Y:S02]  /*10d70*/  HADD2.F32 R31, -RZ, R10.reuse.H0_H0 ;  /* 0x2000000aff1f7230 */ /* 0x100fe40000004100 */
[----:B------:R-:W-:Y:S01]  /*10d80*/  FMUL.FTZ R29, R40, R30 ;  /* 0x0000001e281d7220 */ /* 0x000fe20000410000 */
[----:B------:R-:W-:Y:S01]  /*10d90*/  FFMA.FTZ R3, R42, R4, R3 ;  /* 0x000000042a037223 */ /* 0x000fe20000010003 */
[----:B------:R-:W-:Y:S01]  /*10da0*/  FFMA.FTZ R25, R40, R26, -R25 ;  /* 0x0000001a28197223 */ /* 0x000fe20000010819 */
[----:B------:R-:W-:Y:S02]  /*10db0*/  HADD2.F32 R10, -RZ, R10.H1_H1 ;  /* 0x3000000aff0a7230 */ /* 0x000fe40000004100 */
[-C--:B------:R-:W-:Y:S01]  /*10dc0*/  FMUL.FTZ R4, R37, R9.reuse ;  /* 0x0000000925047220 */ /* 0x080fe20000410000 */
[----:B------:R-:W-:Y:S02]  /*10dd0*/  HADD2.F32 R35, -RZ, R13.H0_H0 ;  /* 0x2000000dff237230 */ /* 0x000fe40000004100 */
[----:B------:R-:W-:Y:S01]  /*10de0*/  FMUL.FTZ R8, R33, R9 ;  /* 0x0000000921087220 */ /* 0x000fe20000410000 */
[----:B------:R-:W-:-:S02]  /*10df0*/  HADD2.F32 R40, -RZ, R24.H0_H0 ;  /* 0x20000018ff287230 */ /* 0x000fc40000004100 */
[-C--:B------:R-:W-:Y:S01]  /*10e00*/  FFMA.FTZ R12, R33, R5.reuse, -R4 ;  /* 0x00000005210c7223 */ /* 0x080fe20000010804 */
[----:B------:R-:W-:Y:S02]  /*10e10*/  HADD2.F32 R38, -RZ, R14.H0_H0 ;  /* 0x2000000eff267230 */ /* 0x000fe40000004100 */
[----:B------:R-:W-:Y:S01]  /*10e20*/  FFMA.FTZ R20, R37, R5, R8 ;  /* 0x0000000525147223 */ /* 0x000fe20000010008 */
[--C-:B------:R-:W-:Y:S02]  /*10e30*/  HADD2.F32 R27, -RZ, R6.reuse.H0_H0 ;  /* 0x20000006ff1b7230 */ /* 0x100fe40000004100 */
[-C--:B------:R-:W-:Y:S01]  /*10e40*/  FMUL.FTZ R4, R39, R31.reuse ;  /* 0x0000001f27047220 */ /* 0x080fe20000410000 */
[----:B------:R-:W-:Y:S02]  /*10e50*/  HADD2.F32 R6, -RZ, R6.H1_H1 ;  /* 0x30000006ff067230 */ /* 0x000fe40000004100 */
[----:B------:R-:W-:Y:S01]  /*10e60*/  FMUL.FTZ R30, R35, R31 ;  /* 0x0000001f231e7220 */ /* 0x000fe20000410000 */
[----:B------:R-:W-:-:S02]  /*10e70*/  HADD2.F32 R32, -RZ, R11.H0_H0 ;  /* 0x2000000bff207230 */ /* 0x000fc40000004100 */
[-C--:B------:R-:W-:Y:S01]  /*10e80*/  FMUL.FTZ R5, R40, R10.reuse ;  /* 0x0000000a28057220 */ /* 0x080fe20000410000 */
        /* <DEDUP_REMOVED lines=18> */
[-C--:B------:R-:W-:Y:S01]  /*10fb0*/  FFMA.FTZ R14, R21, R7.reuse, -R4 ;  /* 0x00000007150e7223 */ /* 0x080fe20000010804 */
        /* <DEDUP_REMOVED lines=12> */
.L_x_3784:
[----:B------:R-:W-:Y:S05]  /*11080*/  BSYNC B0 ;  /* 0x0000000000007941 */ /* 0x000fea0003800000 */
.L_x_3765:
        /* <DEDUP_REMOVED lines=8> */
.L_x_3763:
[----:B0-234-:R-:W2:Y:S02]  /*11110*/  LDL R0, [R1+0x1c] ;  /* 0x00001c0001007983 */ /* 0x01dea40000100800 */
[----:B--2---:R-:W-:-:S13]  /*11120*/  R2UR UR4, R0 ;  /* 0x00000000000472ca */ /* 0x004fda00000e0000 */
[----:B------:R-:W-:-:S05]  /*11130*/  IMAD.U32 R0, RZ, RZ, UR4 ;  /* 0x00000004ff007e24 */ /* 0x000fca000f8e00ff */
[----:B------:R-:W-:-:S13]  /*11140*/  ISETP.NE.AND P0, PT, R0, 0x3, PT ;  /* 0x000000030000780c */ /* 0x000fda0003f05270 */
[----:B------:R-:W-:Y:S05]  /*11150*/  @!P0 BRA `(.L_x_3810) ;  /* 0x0000000000048947 */ /* 0x000fea0003800000 */
[----:B------:R-:W-:Y:S01]  /*11160*/  BPT.TRAP 0x1 ;  /* 0x000000040000795c */ /* 0x000fe20000300000 */
.L_x_3810:
[----:B-1----:R-:W-:Y:S01]  /*11170*/  IMAD R3, R216, 0x8, R16 ;  /* 0x00000008d8037824 */ /* 0x002fe200078e0210 */
[----:B------:R-:W-:-:S04]  /*11180*/  SHF.L.U32 R0, R217, 0x1f, RZ ;  /* 0x0000001fd9007819 */ /* 0x000fc800000006ff */
[----:B------:R0:W1:Y:S01]  /*11190*/  SYNCS.PHASECHK.TRANS64.TRYWAIT P2, [R3+URZ+0x36830], R0 ;  /* 0x03683000030075a7 */ /* 0x000062000804017f */
[----:B------:R-:W-:Y:S05]  /*111a0*/  @!P0 BRA `(.L_x_3811) ;  /* 0x0000000000048947 */ /* 0x000fea0003800000 */
[----:B------:R-:W-:Y:S01]  /*111b0*/  BPT.TRAP 0x1 ;  /* 0x000000040000795c */ /* 0x000fe20000300000 */
.L_x_3811:
[----:B------:R-:W2:Y:S01]  /*111c0*/  S2R R4, SR_TID.X ;  /* 0x0000000000047919 */ /* 0x000ea20000002100 */
[----:B------:R-:W-:Y:S02]  /*111d0*/  MOV R119, RZ ;  /* 0x000000ff00777202 */ /* 0x000fe40000000f00 */
[----:B--2---:R-:W-:-:S04]  /*111e0*/  LOP3.LUT R4, R4, 0x7f, RZ, 0xc0, !PT ;  /* 0x0000007f04047812 */ /* 0x004fc800078ec0ff */
[----:B------:R-:W-:Y:S01]  /*111f0*/  ISETP.NE.AND P1, PT, R4, RZ, PT ;  /* 0x000000ff0400720c */ /* 0x000fe20003f25270 */
[----:B-1----:R-:W-:-:S12]  /*11200*/  @P2 BRA `(.L_x_3812) ;  /* 0x0000000000082947 */ /* 0x002fd80003800000 */
[----:B------:R-:W1:Y:S02]  /*11210*/  SYNCS.PHASECHK.TRANS64.TRYWAIT P2, [R3+URZ+0x36830], R0 ;  /* 0x03683000030075a7 */ /* 0x000e64000804017f */
[----:B-1----:R-:W-:Y:S05]  /*11220*/  @!P2 BRA `(.L_x_3813) ;  /* 0x0000017800b8a947 */ /* 0x002fea0003800000 */
.L_x_3812:
        /* <DEDUP_REMOVED lines=11> */
[----:B------:R-:W-:Y:S01]  /*112e0*/  UMOV UR9, UR23 ;  /* 0x0000001700097c82 */ /* 0x000fe20008000000 */
[----:B------:R-:W-:Y:S01]  /*112f0*/  MOV R15, UR5 ;  /* 0x00000005000f7c02 */ /* 0x000fe20008000f00 */
[----:B------:R-:W-:Y:S01]  /*11300*/  IMAD.MOV.U32 R9, RZ, RZ, 0x40000040 ;  /* 0x40000040ff097424 */ /* 0x000fe200078e00ff */
[----:B------:R-:W-:Y:S01]  /*11310*/  LOP3.LUT R219, R0, 0x10000, RZ, 0xfc, !PT ;  /* 0x0001000000db7812 */ /* 0x000fe200078efcff */
[----:B------:R-:W-:Y:S01]  /*11320*/  ULOP3.LUT UR20, UR20, 0x10000, URZ, 0xfc, !UPT ;  /* 0x0001000014147892 */ /* 0x000fe2000f8efc3f */
[----:B------:R-:W-:Y:S01]  /*11330*/  MOV R11, 0x40000040 ;  /* 0x40000040000b7802 */ /* 0x000fe20000000f00 */
[----:B------:R-:W-:Y:S01]  /*11340*/  UMOV UR13, UR23 ;  /* 0x00000017000d7c82 */ /* 0x000fe20008000000 */
[----:B------:R-:W-:Y:S01]  /*11350*/  R2UR UR15, R9 ;  /* 0x00000000090f72ca */ /* 0x000fe200000e0000 */
[----:B------:R-:W-:Y:S01]  /*11360*/  IMAD R4, R216, 0xa80, R219 ;  /* 0x00000a80d8047824 */ /* 0x000fe200078e02db */
[----:B------:R-:W-:Y:S01]  /*11370*/  UMOV UR17, UR23 ;  /* 0x0000001700117c82 */ /* 0x000fe20008000000 */
[----:B------:R-:W-:Y:S01]  /*11380*/  IMAD.MOV.U32 R9, RZ, RZ, 0x40000040 ;  /* 0x40000040ff097424 */ /* 0x000fe200078e00ff */
[----:B------:R-:W-:Y:S01]  /*11390*/  UMOV UR4, UR20 ;  /* 0x0000001400047c82 */ /* 0x000fe20008000000 */
[C---:B------:R-:W-:Y:S01]  /*113a0*/  VIADD R6, R4.reuse, 0x80 ;  /* 0x0000008004067836 */ /* 0x040fe20000000000 */
[C---:B------:R-:W-:Y:S01]  /*113b0*/  R2UR UR6, R4.reuse ;  /* 0x00000000040672ca */ /* 0x040fe200000e0000 */
[----:B------:R-:W-:Y:S01]  /*113c0*/  UMOV UR22, UR4 ;  /* 0x0000000400167c82 */ /* 0x000fe20008000000 */
[----:B------:R-:W-:Y:S01]  /*113d0*/  IMAD.U32 R14, RZ, RZ, UR4 ;  /* 0x00000004ff0e7e24 */ /* 0x000fe2000f8e00ff */
[----:B------:R-:W-:Y:S01]  /*113e0*/  UMOV UR8, UR22 ;  /* 0x0000001600087c82 */ /* 0x000fe20008000000 */
[C---:B------:R-:W-:Y:S01]  /*113f0*/  VIADD R8, R4.reuse, 0x180 ;  /* 0x0000018004087836 */ /* 0x040fe20000000000 */
[----:B------:R-:W-:Y:S01]  /*11400*/  UMOV UR12, UR22 ;  /* 0x00000016000c7c82 */ /* 0x000fe20008000000 */
[----:B------:R-:W-:Y:S01]  /*11410*/  UMOV UR16, UR22 ;  /* 0x0000001600107c82 */ /* 0x000fe20008000000 */
[----:B------:R-:W-:Y:S01]  /*11420*/  VIADD R10, R4, 0x280 ;  /* 0x00000280040a7836 */ /* 0x000fe20000000000 */
[----:B------:R-:W-:Y:S01]  /*11430*/  R2UR UR27, R9 ;  /* 0x00000000091b72ca */ /* 0x000fe200000e0000 */
[----:B------:R-:W-:Y:S01]  /*11440*/  UMOV UR25, 0x40000040 ;  /* 0x4000004000197882 */ /* 0x000fe20000000000 */
[----:B------:R-:W-:Y:S01]  /*11450*/  R2UR UR14, R8 ;  /* 0x00000000080e72ca */ /* 0x000fe200000e0000 */
[----:B------:R-:W-:Y:S01]  /*11460*/  VIADD R8, R4, 0x2 ;  /* 0x0000000204087836 */ /* 0x000fe20000000000 */
[----:B------:R-:W-:Y:S01]  /*11470*/  MOV R9, 0x40000040 ;  /* 0x4000004000097802 */ /* 0x000fe20000000f00 */
[----:B------:R-:W-:Y:S01]  /*11480*/  HGMMA.64x16x16.F32 R72, gdesc[UR4], RZ, !UPT, gsb0 ;  /* 0x00200000044879f0 */ /* 0x000fe2000c0008ff */
[----:B------:R-:W-:Y:S01]  /*11490*/  R2UR UR6, R6 ;  /* 0x00000000060672ca */ /* 0x000fe200000e0000 */
[----:B------:R-:W-:Y:S01]  /*114a0*/  UMOV UR4, UR22 ;  /* 0x0000001600047c82 */ /* 0x000fe20008000000 */
[----:B------:R-:W-:Y:S01]  /*114b0*/  R2UR UR7, R7 ;  /* 0x00000000070772ca */ /* 0x000fe200000e0000 */
[----:B------:R-:W-:Y:S01]  /*114c0*/  UMOV UR5, UR23 ;  /* 0x0000001700057c82 */ /* 0x000fe20008000000 */
[----:B------:R-:W-:Y:S01]  /*114d0*/  VIADD R6, R4, 0x100 ;  /* 0x0000010004067836 */ /* 0x000fe20000000000 */
[----:B------:R-:W-:Y:S01]  /*114e0*/  R2UR UR26, R8 ;  /* 0x00000000081a72ca */ /* 0x000fe200000e0000 */
[----:B------:R-:W-:Y:S01]  /*114f0*/  IMAD.MOV.U32 R7, RZ, RZ, 0x40000040 ;  /* 0x40000040ff077424 */ /* 0x000fe200078e00ff */
[----:B------:R0:W-:Y:S01]  /*11500*/  STL.64 [R1], R14 ;  /* 0x0000000e01007387 */ /* 0x0001e20000100a00 */
[----:B------:R-:W-:Y:S01]  /*11510*/  VIADD R8, R4, 0x102 ;  /* 0x0000010204087836 */ /* 0x000fe20000000000 */
[----:B------:R-:W-:Y:S01]  /*11520*/  R2UR UR10, R6 ;  /* 0x00000000060a72ca */ /* 0x000fe200000e0000 */
[----:B------:R-:W-:Y:S01]  /*11530*/  UIADD3 UR52, UR20, 0x406, URZ ;  /* 0x0000040614347890 */ /* 0x000fe2000fffe03f */
[----:B------:R-:W-:Y:S01]  /*11540*/  R2UR UR11, R7 ;  /* 0x00000000070b72ca */ /* 0x000fe200000e0000 */
[----:B------:R-:W-:Y:S01]  /*11550*/  IMAD.MOV.U32 R7, RZ, RZ, 0x40000040 ;  /* 0x40000040ff077424 */ /* 0x000fe200078e00ff */
[----:B------:R-:W-:Y:S01]  /*11560*/  IADD3 R6, R4, 0x200, RZ ;  /* 0x0000020004067810 */ /* 0x000fe20007ffe0ff */
[----:B------:R-:W-:Y:S01]  /*11570*/  UMOV UR53, 0x40000040 ;  /* 0x4000004000357882 */ /* 0x000fe20000000000 */
[----:B------:R-:W-:Y:S01]  /*11580*/  UIADD3 UR48, UR20, 0x800, URZ ;  /* 0x0000080014307890 */ /* 0x000fe2000fffe03f */
[----:B------:R-:W-:Y:S01]  /*11590*/  IADD3 R2, R155, 0x70, -R221 ;  /* 0x000000709b027810 */ /* 0x000fe20007ffe8dd */
[----:B------:R-:W-:Y:S01]  /*115a0*/  UMOV UR49, 0x40000040 ;  /* 0x4000004000317882 */ /* 0x000fe20000000000 */
[----:B------:R-:W-:Y:S01]  /*115b0*/  R2UR UR18, R6 ;  /* 0x00000000061272ca */ /* 0x000fe200000e0000 */
[----:B------:R-:W-:Y:S01]  /*115c0*/  VIADD R6, R4, 0x300 ;  /* 0x0000030004067836 */ /* 0x000fe20000000000 */
[----:B------:R-:W-:Y:S01]  /*115d0*/  R2UR UR19, R7 ;  /* 0x00000000071372ca */ /* 0x000fe200000e0000 */
[----:B------:R-:W-:Y:S01]  /*115e0*/  IMAD.MOV.U32 R7, RZ, RZ, 0x40000040 ;  /* 0x40000040ff077424 */ /* 0x000fe200078e00ff */
[----:B------:R-:W-:Y:S01]  /*115f0*/  UIADD3 UR44, UR20, 0x802, URZ ;  /* 0x00000802142c7890 */ /* 0x000fe2000fffe03f */
[----:B0-----:R-:W-:Y:S01]  /*11600*/  IMAD.U32 R15, RZ, RZ, UR25 ;  /* 0x00000019ff0f7e24 */ /* 0x001fe2000f8e00ff */
[----:B------:R-:W-:Y:S01]  /*11610*/  UMOV UR45, 0x40000040 ;  /* 0x40000040002d7882 */ /* 0x000fe20000000000 */
[----:B------:R-:W-:Y:S01]  /*11620*/  UIADD3 UR40, UR20, 0x804, URZ ;  /* 0x0000080414287890 */ /* 0x000fe2000fffe03f */
[----:B------:R-:W-:Y:S01]  /*11630*/  IMAD R2, R153, -0x70, R2 ;  /* 0xffffff9099027824 */ /* 0x000fe200078e0202 */
[----:B------:R-:W-:Y:S01]  /*11640*/  UMOV UR41, 0x40000040 ;  /* 0x4000004000297882 */ /* 0x000fe20000000000 */
[----:B------:R-:W-:Y:S01]  /*11650*/  UIADD3 UR36, UR20, 0x806, URZ ;  /* 0x0000080614247890 */ /* 0x000fe2000fffe03f */
[----:B------:R-:W-:Y:S01]  /*11660*/  IMAD.MOV.U32 R5, RZ, RZ, 0x40000040 ;  /* 0x40000040ff057424 */ /* 0x000fe200078e00ff */
[----:B------:R-:W-:Y:S01]  /*11670*/  UMOV UR37, 0x40000040 ;  /* 0x4000004000257882 */ /* 0x000fe20000000000 */
[C---:B------:R-:W-:Y:S01]  /*11680*/  ISETP.GT.AND P2, PT, R2.reuse, RZ, PT ;  /* 0x000000ff0200720c */ /* 0x040fe20003f44270 */
[----:B------:R-:W-:Y:S01]  /*11690*/  BSSY B0, `(.L_x_3814) ;  /* 0x00009b5000007945 */ /* 0x000fe20003800000 */
        /* <DEDUP_REMOVED lines=8> */
[----:B------:R-:W-:Y:S01]  /*11720*/  P2R R13, PR, RZ, 0x2 ;  /* 0x00000002ff0d7803 */ /* 0x000fe20000000000 */
[--C-:B------:R-:W-:Y:S01]  /*11730*/  IMAD.MOV.U32 R108, RZ, RZ, R119.reuse ;  /* 0x000000ffff6c7224 */ /* 0x100fe200078e0077 */
[C---:B------:R-:W-:Y:S01]  /*11740*/  ISETP.GT.AND P1, PT, R2.reuse, 0x49, PT ;  /* 0x000000490200780c */ /* 0x040fe20003f24270 */
[--C-:B------:R-:W-:Y:S01]  /*11750*/  IMAD.MOV.U32 R104, RZ, RZ, R119.reuse ;  /* 0x000000ffff687224 */ /* 0x100fe200078e0077 */
[----:B------:R-:W-:Y:S01]  /*11760*/  P2R R12, PR, RZ, 0x1 ;  /* 0x00000001ff0c7803 */ /* 0x000fe20000000000 */
[--C-:B------:R-:W-:Y:S01]  /*11770*/  IMAD.MOV.U32 R102, RZ, RZ, R119.reuse ;  /* 0x000000ffff667224 */ /* 0x100fe200078e0077 */
[----:B------:R-:W-:Y:S01]  /*11780*/  ISETP.GT.AND P0, PT, R2, 0x50, PT ;  /* 0x000000500200780c */ /* 0x000fe20003f04270 */
[--C-:B------:R-:W-:Y:S01]  /*11790*/  IMAD.MOV.U32 R100, RZ, RZ, R119.reuse ;  /* 0x000000ffff647224 */ /* 0x100fe200078e0077 */
[----:B------:R-:W-:Y:S01]  /*117a0*/  MOV R116, R119 ;  /* 0x0000007700747202 */ /* 0x000fe20000000f00 */
[----:B------:R-:W-:Y:S01]  /*117b0*/  IMAD.MOV.U32 R98, RZ, RZ, R119 ;  /* 0x000000ffff627224 */ /* 0x000fe200078e0077 */
[----:B------:R-:W-:-:S02]  /*117c0*/  WARPGROUP.DEPBAR.LE gsb0, 0x0 ;  /* 0x00008000000079c5 */ /* 0x000fc40000010000 */
[----:B------:R-:W-:Y:S01]  /*117d0*/  WARPGROUP.ARRIVE ;  /* 0x00000000000079c5 */ /* 0x000fe20000000000 */
[-C--:B------:R-:W-:Y:S01]  /*117e0*/  MOV R106, R119.reuse ;  /* 0x00000077006a7202 */ /* 0x080fe20000000f00 */
[--C-:B------:R-:W-:Y:S01]  /*117f0*/  IMAD.MOV.U32 R94, RZ, RZ, R119.reuse ;  /* 0x000000ffff5e7224 */ /* 0x100fe200078e0077 */
[-C--:B------:R-:W-:Y:S01]  /*11800*/  MOV R96, R119.reuse ;  /* 0x0000007700607202 */ /* 0x080fe20000000f00 */
[----:B------:R-:W-:Y:S01]  /*11810*/  IMAD.MOV.U32 R92, RZ, RZ, R119 ;  /* 0x000000ffff5c7224 */ /* 0x000fe200078e0077 */
[----:B------:R-:W-:Y:S01]  /*11820*/  MOV R86, R119 ;  /* 0x0000007700567202 */ /* 0x000fe20000000f00 */
[----:B------:R-:W-:Y:S01]  /*11830*/  HGMMA.64x16x16.F32 R64, gdesc[UR4], RZ, !UPT, gsb0 ;  /* 0x00200000044079f0 */ /* 0x000fe2000c0008ff */
[----:B------:R-:W-:Y:S01]  /*11840*/  R2UR UR6, R10 ;  /* 0x000000000a0672ca */ /* 0x000fe200000e0000 */
[----:B------:R-:W-:Y:S01]  /*11850*/  UMOV UR4, UR22 ;  /* 0x0000001600047c82 */ /* 0x000fe20008000000 */
[----:B------:R-:W-:Y:S01]  /*11860*/  R2UR UR7, R11 ;  /* 0x000000000b0772ca */ /* 0x000fe200000e0000 */
[----:B------:R-:W-:Y:S01]  /*11870*/  UMOV UR5, UR23 ;  /* 0x0000001700057c82 */ /* 0x000fe20008000000 */
[----:B------:R-:W-:-:S02]  /*11880*/  VIADD R10, R4, 0x282 ;  /* 0x00000282040a7836 */ /* 0x000fc40000000000 */
[----:B------:R-:W-:Y:S02]  /*11890*/  IMAD.MOV.U32 R11, RZ, RZ, 0x40000040 ;  /* 0x40000040ff0b7424 */ /* 0x000fe400078e00ff */
[--C-:B------:R-:W-:Y:S02]  /*118a0*/  IMAD.MOV.U32 R90, RZ, RZ, R119.reuse ;  /* 0x000000ffff5a7224 */ /* 0x100fe400078e0077 */
[--C-:B------:R-:W-:Y:S02]  /*118b0*/  IMAD.MOV.U32 R88, RZ, RZ, R119.reuse ;  /* 0x000000ffff587224 */ /* 0x100fe400078e0077 */
[--C-:B------:R-:W-:Y:S02]  /*118c0*/  IMAD.MOV.U32 R84, RZ, RZ, R119.reuse ;  /* 0x000000ffff547224 */ /* 0x100fe400078e0077 */
[--C-:B------:R-:W-:Y:S02]  /*118d0*/  IMAD.MOV.U32 R82, RZ, RZ, R119.reuse ;  /* 0x000000ffff527224 */ /* 0x100fe400078e0077 */
[----:B------:R-:W-:Y:S01]  /*118e0*/  IMAD.MOV.U32 R80, RZ, RZ, R119 ;  /* 0x000000ffff507224 */ /* 0x000fe200078e0077 */
[----:B------:R-:W-:-:S02]  /*118f0*/  WARPGROUP.DEPBAR.LE gsb0, 0x0 ;  /* 0x00008000000079c5 */ /* 0x000fc40000010000 */
[----:B-----5:R-:W-:-:S06]  /*11900*/  WARPGROUP.ARRIVE ;  /* 0x00000000000079c5 */ /* 0x020fcc0000000000 */
[----:B------:R-:W-:Y:S01]  /*11910*/  HGMMA.64x16x16.F32 R56, gdesc[UR8], RZ, !UPT, gsb0 ;  /* 0x00200000083879f0 */ /* 0x000fe2000c0008ff */
[----:B------:R-:W-:Y:S01]  /*11920*/  R2UR UR10, R6 ;  /* 0x00000000060a72ca */ /* 0x000fe200000e0000 */
[----:B------:R-:W-:Y:S01]  /*11930*/  UMOV UR8, UR22 ;  /* 0x0000001600087c82 */ /* 0x000fe20008000000 */
[----:B------:R-:W-:Y:S01]  /*11940*/  R2UR UR11, R7 ;  /* 0x00000000070b72ca */ /* 0x000fe200000e0000 */
[----:B------:R-:W-:Y:S01]  /*11950*/  UMOV UR9, UR23 ;  /* 0x0000001700097c82 */ /* 0x000fe20008000000 */
[----:B------:R-:W-:Y:S01]  /*11960*/  VIADD R6, R4, 0x82 ;  /* 0x0000008204067836 */ /* 0x000fe20000000000 */
[----:B------:R-:W-:Y:S01]  /*11970*/  UMOV UR23, UR25 ;  /* 0x0000001900177c82 */ /* 0x000fe20008000000 */
[----:B------:R-:W-:Y:S01]  /*11980*/  IMAD.MOV.U32 R7, RZ, RZ, 0x40000040 ;  /* 0x40000040ff077424 */ /* 0x000fe200078e00ff */
[----:B------:R-:W-:Y:S02]  /*11990*/  WARPGROUP.DEPBAR.LE gsb0, 0x0 ;  /* 0x00008000000079c5 */ /* 0x000fe40000010000 */
[----:B------:R-:W-:-:S06]  /*119a0*/  WARPGROUP.ARRIVE ;  /* 0x00000000000079c5 */ /* 0x000fcc0000000000 */
[----:B------:R-:W-:Y:S01]  /*119b0*/  HGMMA.64x16x16.F32 R48, gdesc[UR12], RZ, !UPT, gsb0 ;  /* 0x002000000c3079f0 */ /* 0x000fe2000c0008ff */
        /* <DEDUP_REMOVED lines=65> */
[----:B------:R-:W-:Y:S01]  /*11dd0*/  UMOV UR23, UR25 ;  /* 0x0000001900177c82 */ /* 0x000fe20008000000 */
[----:B------:R-:W-:Y:S02]  /*11de0*/  WARPGROUP.DEPBAR.LE gsb0, 0x0 ;  /* 0x00008000000079c5 */ /* 0x000fe40000010000 */
[----:B------:R-:W-:-:S06]  /*11df0*/  WARPGROUP.ARRIVE ;  /* 0x00000000000079c5 */ /* 0x000fcc0000000000 */
[----:B------:R-:W-:Y:S01]  /*11e00*/  HGMMA.64x16x16.F32 R48, gdesc[UR16], R48, gsb0 ;  /* 0x00200000103079f0 */ /* 0x000fe20008000830 */
[----:B------:R-:W-:Y:S02]  /*11e10*/  UMOV UR17, UR23 ;  /* 0x0000001700117c82 */ /* 0x000fe40008000000 */
        /* <DEDUP_REMOVED lines=11> */
[----:B------:R-:W-:Y:S01]  /*11ed0*/  R2UR UR18, R6 ;  /* 0x00000000061272ca */ /* 0x000fe200000e0000 */
[----:B------:R-:W-:Y:S01]  /*11ee0*/  UMOV UR4, UR22 ;  /* 0x0000001600047c82 */ /* 0x000fe20008000000 */
[----:B------:R-:W-:Y:S01]  /*11ef0*/  R2UR UR19, R7 ;  /* 0x00000000071372ca */ /* 0x000fe200000e0000 */
[----:B------:R-:W-:Y:S01]  /*11f00*/  UMOV UR16, UR22 ;  /* 0x0000001600107c82 */ /* 0x000fe20008000000 */
[----:B------:R-:W-:-:S02]  /*11f10*/  VIADD R6, R4, 0x304 ;  /* 0x0000030404067836 */ /* 0x000fc40000000000 */
[----:B------:R-:W-:Y:S02]  /*11f20*/  IMAD.MOV.U32 R7, RZ, RZ, 0x40000040 ;  /* 0x40000040ff077424 */ /* 0x000fe400078e00ff */
        /* <DEDUP_REMOVED lines=33> */
[----:B------:R-:W-:-:S04]  /*12140*/  MOV R9, 0x40000040 ;  /* 0x4000004000097802 */ /* 0x000fc80000000f00 */
        /* <DEDUP_REMOVED lines=25> */
[----:B------:R-:W-:Y:S01]  /*122e0*/  VIADD R6, R4, 0x186 ;  /* 0x0000018604067836 */ /* 0x000fe20000000000 */
[----:B------:R-:W-:Y:S02]  /*122f0*/  MOV R7, 0x40000040 ;  /* 0x4000004000077802 */ /* 0x000fe40000000f00 */
[----:B------:R-:W-:Y:S02]  /*12300*/  UMOV UR24, UR4 ;  /* 0x0000000400187c82 */ /* 0x000fe40008000000 */
[----:B------:R-:W-:Y:S01]  /*12310*/  UMOV UR22, UR24 ;  /* 0x0000001800167c82 */ /* 0x000fe20008000000 */
[----:B------:R-:W-:Y:S01]  /*12320*/  R2UR UR18, R6 ;  /* 0x00000000061272ca */ /* 0x000fe200000e0000 */
[----:B------:R-:W-:Y:S01]  /*12330*/  UMOV UR4, UR22 ;  /* 0x0000001600047c82 */ /* 0x000fe20008000000 */
[----:B------:R-:W-:Y:S01]  /*12340*/  R2UR UR19, R7 ;  /* 0x00000000071372ca */ /* 0x000fe200000e0000 */
[----:B------:R-:W-:Y:S01]  /*12350*/  UMOV UR16, UR22 ;  /* 0x0000001600107c82 */ /* 0x000fe20008000000 */
[----:B------:R-:W-:Y:S01]  /*12360*/  VIADD R6, R4, 0x306 ;  /* 0x0000030604067836 */ /* 0x000fe20000000000 */
[----:B------:R-:W-:Y:S01]  /*12370*/  MOV R7, 0x40000040 ;  /* 0x4000004000077802 */ /* 0x000fe20000000f00 */
        /* <DEDUP_REMOVED lines=93> */
[----:B0-----:R-:W-:Y:S01]  /*12950*/  MOV R15, UR25 ;  /* 0x00000019000f7c02 */ /* 0x001fe20008000f00 */
        /* <DEDUP_REMOVED lines=8> */
[----:B------:R-:W-:-:S04]  /*129e0*/  IADD3 R8, R4, 0x382, RZ ;  /* 0x0000038204087810 */ /* 0x000fc80007ffe0ff */
        /* <DEDUP_REMOVED lines=102> */
[----:B------:R-:W-:Y:S01]  /*13050*/  IMAD.MOV.U32 R7, RZ, RZ, 0x40000040 ;  /* 0x40000040ff077424 */ /* 0x000fe200078e00ff */
[----:B------:R-:W-:-:S02]  /*13060*/  IADD3 R6, R4, 0x684, RZ ;  /* 0x0000068404067810 */ /* 0x000fc40007ffe0ff */
        /* <DEDUP_REMOVED lines=132> */
[----:B------:R-:W-:-:S04]  /*138b0*/  IADD3 R8, R4, 0x702, RZ ;  /* 0x0000070204087810 */ /* 0x000fc80007ffe0ff */
        /* <DEDUP_REMOVED lines=137> */
[----:B------:R-:W-:Y:S01]  /*14150*/  R2UR UR18, R8 ;  /* 0x00000000081272ca */ /* 0x000fe200000e0000 */
[----:B------:R-:W-:Y:S01]  /*14160*/  VIADD R8, R4, 0x706 ;  /* 0x0000070604087836 */ /* 0x000fe20000000000 */
[----:B------:R-:W-:Y:S02]  /*14170*/  R2UR UR19, R9 ;  /* 0x00000000091372ca */ /* 0x000fe400000e0000 */
[----:B------:R-:W-:Y:S02]  /*14180*/  MOV R9, 0x40000040 ;  /* 0x4000004000097802 */ /* 0x000fe40000000f00 */
[----:B------:R-:W-:Y:S01]  /*14190*/  R2UR UR38, R8 ;  /* 0x00000000082672ca */ /* 0x000fe200000e0000 */
[----:B------:R-:W-:Y:S01]  /*141a0*/  VIADD R8, R4, 0x906 ;  /* 0x0000090604087836 */ /* 0x000fe20000000000 */
[----:B------:R-:W-:Y:S01]  /*141b0*/  R2UR UR39, R9 ;  /* 0x00000000092772ca */ /* 0x000fe200000e0000 */
[----:B------:R-:W-:Y:S01]  /*141c0*/  IMAD.MOV.U32 R9, RZ, RZ, 0x40000040 ;  /* 0x40000040ff097424 */ /* 0x000fe200078e00ff */
[----:B------:R-:W-:-:S02]  /*141d0*/  WARPGROUP.DEPBAR.LE gsb0, 0x0 ;  /* 0x00008000000079c5 */ /* 0x000fc40000010000 */
        /* <DEDUP_REMOVED lines=36> */
[----:B------:R-:W-:Y:S01]  /*14420*/  WARPGROUP.ARRIVE ;  /* 0x00000000000079c5 */ /* 0x000fe20000000000 */
[----:B------:R-:W-:Y:S01]  /*14430*/  FSEL R81, R72, -INF , P2 ;  /* 0xff80000048517808 */ /* 0x000fe20001000000 */
[----:B------:R-:W-:Y:S01]  /*14440*/  IMAD.MOV.U32 R72, RZ, RZ, R119 ;  /* 0x000000ffff487224 */ /* 0x000fe200078e0077 */
[----:B------:R-:W-:Y:S02]  /*14450*/  FSEL R8, R73, -INF , P3 ;  /* 0xff80000049087808 */ /* 0x000fe40001800000 */
[----:B------:R-:W-:Y:S01]  /*14460*/  FSEL R73, R76, -INF , P4 ;  /* 0xff8000004c497808 */ /* 0x000fe20002000000 */
[----:B------:R-:W-:Y:S01]  /*14470*/  HGMMA.64x16x16.F32 R64, gdesc[UR4], R64, gsb0 ;  /* 0x00200000044079f0 */ /* 0x000fe20008000840 */
[----:B------:R-:W-:Y:S01]  /*14480*/  R2UR UR6, R6 ;  /* 0x00000000060672ca */ /* 0x000fe200000e0000 */
[----:B------:R-:W-:Y:S01]  /*14490*/  UMOV UR4, UR36 ;  /* 0x0000002400047c82 */ /* 0x000fe20008000000 */
[----:B------:R-:W-:Y:S01]  /*144a0*/  R2UR UR7, R7 ;  /* 0x00000000070772ca */ /* 0x000fe200000e0000 */
[----:B------:R-:W-:Y:S01]  /*144b0*/  UMOV UR5, UR37 ;  /* 0x0000002500057c82 */ /* 0x000fe20008000000 */
[----:B------:R-:W-:Y:S01]  /*144c0*/  IMAD.MOV.U32 R7, RZ, RZ, 0x40000040 ;  /* 0x40000040ff077424 */ /* 0x000fe200078e00ff */
[----:B------:R-:W-:-:S02]  /*144d0*/  IADD3 R6, R4, 0x886, RZ ;  /* 0x0000088604067810 */ /* 0x000fc40007ffe0ff */
[----:B------:R-:W-:Y:S02]  /*144e0*/  FMNMX.FTZ R0, R81, R8, !PT ;  /* 0x0000000851007209 */ /* 0x000fe40007810000 */
[----:B------:R-:W-:Y:S02]  /*144f0*/  FSEL R77, R77, -INF , P5 ;  /* 0xff8000004d4d7808 */ /* 0x000fe40002800000 */
[----:B------:R-:W-:Y:S02]  /*14500*/  FMNMX.FTZ R0, R73, R0, !PT ;  /* 0x0000000049007209 */ /* 0x000fe40007810000 */
[----:B------:R-:W-:Y:S02]  /*14510*/  FSEL R75, R75, -INF , P3 ;  /* 0xff8000004b4b7808 */ /* 0x000fe40001800000 */
[----:B------:R-:W-:Y:S02]  /*14520*/  ISETP.GT.AND P3, PT, R2, 0x11, PT ;  /* 0x000000110200780c */ /* 0x000fe40003f64270 */
[----:B------:R-:W-:-:S02]  /*14530*/  FMNMX.FTZ R0, R77, R0, !PT ;  /* 0x000000004d007209 */ /* 0x000fc40007810000 */
[----:B------:R-:W-:Y:S01]  /*14540*/  FSEL R11, R78, -INF , P4 ;  /* 0xff8000004e0b7808 */ /* 0x000fe20002000000 */
[--C-:B------:R-:W-:Y:S01]  /*14550*/  IMAD.MOV.U32 R78, RZ, RZ, R119.reuse ;  /* 0x000000ffff4e7224 */ /* 0x100fe200078e0077 */
[C---:B------:R-:W-:Y:S02]  /*14560*/  ISETP.GT.AND P4, PT, R2.reuse, 0x18, PT ;  /* 0x000000180200780c */ /* 0x040fe40003f84270 */
[----:B------:R-:W-:Y:S02]  /*14570*/  FSEL R79, R79, -INF , P5 ;  /* 0xff8000004f4f7808 */ /* 0x000fe40002800000 */
[----:B------:R-:W-:Y:S02]  /*14580*/  ISETP.GT.AND P5, PT, R2, 0x19, PT ;  /* 0x000000190200780c */ /* 0x000fe40003fa4270 */
[----:B------:R-:W-:Y:S01]  /*14590*/  FSEL R9, R74, -INF , P2 ;  /* 0xff8000004a097808 */ /* 0x000fe20001000000 */
[----:B------:R-:W-:Y:S01]  /*145a0*/  IMAD.MOV.U32 R74, RZ, RZ, R119 ;  /* 0x000000ffff4a7224 */ /* 0x000fe200078e0077 */
[----:B------:R-:W-:-:S02]  /*145b0*/  ISETP.GT.AND P2, PT, R2, 0x20, PT ;  /* 0x000000200200780c */ /* 0x000fc40003f44270 */
        /* <DEDUP_REMOVED lines=8> */
[----:B------:R-:W-:Y:S01]  /*14640*/  R2UR UR6, R6 ;  /* 0x00000000060672ca */ /* 0x000fe200000e0000 */
[----:B------:R-:W-:Y:S01]  /*14650*/  UMOV UR4, UR36 ;  /* 0x0000002400047c82 */ /* 0x000fe20008000000 */
[----:B------:R-:W-:Y:S01]  /*14660*/  R2UR UR7, R7 ;  /* 0x00000000070772ca */ /* 0x000fe200000e0000 */
[----:B------:R-:W-:Y:S01]  /*14670*/  UMOV UR5, UR37 ;  /* 0x0000002500057c82 */ /* 0x000fe20008000000 */
[----:B------:R-:W-:Y:S01]  /*14680*/  VIADD R6, R4, 0x986 ;  /* 0x0000098604067836 */ /* 0x000fe20000000000 */
[----:B------:R-:W-:Y:S01]  /*14690*/  FSEL R93, R68, -INF , P4 ;  /* 0xff800000445d7808 */ /* 0x000fe20002000000 */
[----:B------:R-:W-:Y:S01]  /*146a0*/  IMAD.MOV.U32 R7, RZ, RZ, 0x40000040 ;  /* 0x40000040ff077424 */ /* 0x000fe200078e00ff */
[----:B------:R-:W-:Y:S01]  /*146b0*/  FMNMX.FTZ R0, R89, R0, !PT ;  /* 0x0000000059007209 */ /* 0x000fe20007810000 */
[----:B------:R-:W-:Y:S01]  /*146c0*/  IMAD.MOV.U32 R68, RZ, RZ, R119 ;  /* 0x000000ffff447224 */ /* 0x000fe200078e0077 */
[----:B------:R-:W-:-:S02]  /*146d0*/  R2UR UR10, R6 ;  /* 0x00000000060a72ca */ /* 0x000fc400000e0000 */
[----:B------:R-:W-:Y:S02]  /*146e0*/  R2UR UR11, R7 ;  /* 0x00000000070b72ca */ /* 0x000fe400000e0000 */
[----:B------:R-:W-:Y:S02]  /*146f0*/  IADD3 R4, R4, 0xa06, RZ ;  /* 0x00000a0604047810 */ /* 0x000fe40007ffe0ff */
[----:B------:R-:W-:Y:S02]  /*14700*/  FSEL R69, R69, -INF , P5 ;  /* 0xff80000045457808 */ /* 0x000fe40002800000 */
[----:B------:R-:W-:Y:S02]  /*14710*/  FMNMX.FTZ R0, R93, R0, !PT ;  /* 0x000000005d007209 */ /* 0x000fe40007810000 */
[----:B------:R-:W-:Y:S02]  /*14720*/  FSEL R7, R66, -INF , P6 ;  /* 0xff80000042077808 */ /* 0x000fe40003000000 */
[----:B------:R-:W-:-:S02]  /*14730*/  ISETP.GT.AND P6, PT, R2, 0x21, PT ;  /* 0x000000210200780c */ /* 0x000fc40003fc4270 */
[----:B------:R-:W-:Y:S02]  /*14740*/  FMNMX.FTZ R0, R69, R0, !PT ;  /* 0x0000000045007209 */ /* 0x000fe40007810000 */
[----:B------:R-:W-:Y:S02]  /*14750*/  FSEL R71, R71, -INF , P5 ;  /* 0xff80000047477808 */ /* 0x000fe40002800000 */
[----:B------:R-:W-:Y:S02]  /*14760*/  ISETP.GT.AND P5, PT, R2, 0x28, PT ;  /* 0x000000280200780c */ /* 0x000fe40003fa4270 */
[----:B0-----:R-:W-:Y:S01]  /*14770*/  FSEL R15, R70, -INF , P4 ;  /* 0xff800000460f7808 */ /* 0x001fe20002000000 */
[----:B------:R-:W-:Y:S01]  /*14780*/  IMAD.MOV.U32 R70, RZ, RZ, R119 ;  /* 0x000000ffff467224 */ /* 0x000fe200078e0077 */
[----:B------:R-:W-:Y:S02]  /*14790*/  ISETP.GT.AND P4, PT, R2, 0x29, PT ;  /* 0x000000290200780c */ /* 0x000fe40003f84270 */
[----:B------:R-:W-:-:S02]  /*147a0*/  FSEL R67, R67, -INF , P3 ;  /* 0xff80000043437808 */ /* 0x000fc40001800000 */
[----:B------:R-:W-:Y:S02]  /*147b0*/  ISETP.GT.AND P3, PT, R2, 0x30, PT ;  /* 0x000000300200780c */ /* 0x000fe40003f64270 */
[----:B------:R-:W-:Y:S01]  /*147c0*/  MOV R66, R119 ;  /* 0x0000007700427202 */ /* 0x000fe20000000f00 */
[----:B------:R-:W-:Y:S02]  /*147d0*/  WARPGROUP.DEPBAR.LE gsb0, 0x0 ;  /* 0x00008000000079c5 */ /* 0x000fe40000010000 */
[----:B------:R-:W-:Y:S01]  /*147e0*/  WARPGROUP.ARRIVE ;  /* 0x00000000000079c5 */ /* 0x000fe20000000000 */
[----:B------:R-:W-:Y:S02]  /*147f0*/  FSEL R91, R56, -INF , P2 ;  /* 0xff800000385b7808 */ /* 0x000fe40001000000 */
[----:B------:R-:W-:Y:S02]  /*14800*/  FSEL R87, R57, -INF , P6 ;  /* 0xff80000039577808 */ /* 0x000fe40003000000 */
[----:B------:R-:W-:Y:S01]  /*14810*/  FMNMX.FTZ R0, R91, R0, !PT ;  /* 0x000000005b007209 */ /* 0x000fe20007810000 */
[----:B------:R-:W-:Y:S01]  /*14820*/  HGMMA.64x16x16.F32 R48, gdesc[UR4], R48, gsb0 ;  /* 0x00200000043079f0 */ /* 0x000fe20008000830 */
[----:B------:R-:W-:Y:S01]  /*14830*/  R2UR UR6, R4 ;  /* 0x00000000040672ca */ /* 0x000fe200000e0000 */
[----:B------:R-:W-:Y:S01]  /*14840*/  UMOV UR4, UR36 ;  /* 0x0000002400047c82 */ /* 0x000fe20008000000 */
[----:B------:R-:W-:Y:S01]  /*14850*/  R2UR UR7, R5 ;  /* 0x00000000050772ca */ /* 0x000fe200000e0000 */
[----:B------:R-:W-:Y:S01]  /*14860*/  UMOV UR5, UR37 ;  /* 0x0000002500057c82 */ /* 0x000fe20008000000 */
[----:B------:R-:W-:Y:S01]  /*14870*/  FSEL R65, R60, -INF , P5 ;  /* 0xff8000003c417808 */ /* 0x000fe20002800000 */
[----:B------:R-:W-:Y:S01]  /*14880*/  IMAD.MOV.U32 R60, RZ, RZ, R119 ;  /* 0x000000ffff3c7224 */ /* 0x000fe200078e0077 */
[----:B------:R-:W-:-:S02]  /*14890*/  FMNMX.FTZ R0, R87, R0, !PT ;  /* 0x0000000057007209 */ /* 0x000fc40007810000 */
[----:B------:R-:W-:Y:S02]  /*148a0*/  FSEL R85, R61, -INF , P4 ;  /* 0xff8000003d557808 */ /* 0x000fe40002000000 */
[----:B------:R-:W-:Y:S02]  /*148b0*/  FMNMX.FTZ R0, R65, R0, !PT ;  /* 0x0000000041007209 */ /* 0x000fe40007810000 */
[----:B------:R-:W-:Y:S01]  /*148c0*/  FSEL R21, R58, -INF , P2 ;  /* 0xff8000003a157808 */ /* 0x000fe20001000000 */
[----:B------:R-:W-:Y:S01]  /*148d0*/  IMAD.MOV.U32 R58, RZ, RZ, R119 ;  /* 0x000000ffff3a7224 */ /* 0x000fe200078e0077 */
[----:B------:R-:W-:Y:S02]  /*148e0*/  ISETP.GT.AND P2, PT, R2, 0x31, PT ;  /* 0x000000310200780c */ /* 0x000fe40003f44270 */
[----:B------:R-:W-:Y:S02]  /*148f0*/  FMNMX.FTZ R0, R85, R0, !PT ;  /* 0x0000000055007209 */ /* 0x000fe40007810000 */
[----:B------:R-:W-:-:S02]  /*14900*/  FSEL R59, R59, -INF , P6 ;  /* 0xff8000003b3b7808 */ /* 0x000fc40003000000 */
[C---:B------:R-:W-:Y:S02]  /*14910*/  ISETP.GT.AND P6, PT, R2.reuse, 0x38, PT ;  /* 0x000000380200780c */ /* 0x040fe40003fc4270 */
        /* <DEDUP_REMOVED lines=10> */
[----:B------:R-:W-:Y:S01]  /*149c0*/  FSEL R49, R62, -INF , P5 ;  /* 0xff8000003e317808 */ /* 0x000fe20002800000 */
[--C-:B------:R-:W-:Y:S01]  /*149d0*/  IMAD.MOV.U32 R62, RZ, RZ, R119.reuse ;  /* 0x000000ffff3e7224 */ /* 0x100fe200078e0077 */
[----:B------:R-:W-:Y:S02]  /*149e0*/  ISETP.GT.AND P5, PT, R2, 0x39, PT ;  /* 0x000000390200780c */ /* 0x000fe40003fa4270 */
[----:B------:R-:W-:Y:S01]  /*149f0*/  FSEL R83, R52, -INF , P6 ;  /* 0xff80000034537808 */ /* 0x000fe20003000000 */
[----:B------:R-:W-:Y:S01]  /*14a00*/  IMAD.MOV.U32 R52, RZ, RZ, R119 ;  /* 0x000000ffff347224 */ /* 0x000fe200078e0077 */
[----:B------:R-:W-:Y:S02]  /*14a10*/  FMNMX.FTZ R0, R57, R0, !PT ;  /* 0x0000000039007209 */ /* 0x000fe40007810000 */
[----:B------:R-:W-:-:S02]  /*14a20*/  FSEL R95, R53, -INF , P5 ;  /* 0xff800000355f7808 */ /* 0x000fc40002800000 */
[----:B------:R-:W-:Y:S02]  /*14a30*/  FMNMX.FTZ R0, R83, R0, !PT ;  /* 0x0000000053007209 */ /* 0x000fe40007810000 */
[----:B------:R-:W-:Y:S01]  /*14a40*/  FSEL R53, R50, -INF , P3 ;  /* 0xff80000032357808 */ /* 0x000fe20001800000 */
[----:B------:R-:W-:Y:S01]  /*14a50*/  IMAD.MOV.U32 R50, RZ, RZ, R119 ;  /* 0x000000ffff327224 */ /* 0x000fe200078e0077 */
[C---:B------:R-:W-:Y:S02]  /*14a60*/  ISETP.GT.AND P3, PT, R2.reuse, 0x41, PT ;  /* 0x000000410200780c */ /* 0x040fe40003f64270 */
        /* <DEDUP_REMOVED lines=14> */
[----:B------:R-:W-:-:S02]  /*14b50*/  FMNMX.FTZ R0, R101, R0, !PT ;  /* 0x0000000065007209 */ /* 0x000fc40007810000 */
[----:B------:R-:W-:Y:S02]  /*14b60*/  FSEL R105, R45, -INF , P1 ;  /* 0xff8000002d697808 */ /* 0x000fe40000800000 */
[----:B------:R-:W-:Y:S02]  /*14b70*/  FMNMX.FTZ R0, R103, R0, !PT ;  /* 0x0000000067007209 */ /* 0x000fe40007810000 */
[C---:B------:R-:W-:Y:S02]  /*14b80*/  ISETP.GT.AND P1, PT, R2.reuse, 0x51, PT ;  /* 0x000000510200780c */ /* 0x040fe40003f24270 */
[----:B------:R-:W-:Y:S02]  /*14b90*/  FMNMX.FTZ R0, R105, R0, !PT ;  /* 0x0000000069007209 */ /* 0x000fe40007810000 */
[----:B------:R-:W-:Y:S02]  /*14ba0*/  FSEL R43, R43, -INF , P3 ;  /* 0xff8000002b2b7808 */ /* 0x000fe40001800000 */
[----:B------:R-:W-:-:S02]  /*14bb0*/  ISETP.GT.AND P3, PT, R2, 0x60, PT ;  /* 0x000000600200780c */ /* 0x000fc40003f64270 */
[----:B------:R-:W-:Y:S01]  /*14bc0*/  FSEL R45, R42, -INF , P4 ;  /* 0xff8000002a2d7808 */ /* 0x000fe20002000000 */
[--C-:B------:R-:W-:Y:S01]  /*14bd0*/  IMAD.MOV.U32 R42, RZ, RZ, R119.reuse ;  /* 0x000000ffff2a7224 */ /* 0x100fe200078e0077 */
[----:B------:R-:W-:Y:S02]  /*14be0*/  ISETP.GT.AND P4, PT, R2, 0x61, PT ;  /* 0x000000610200780c */ /* 0x000fe40003f84270 */
[----:B------:R-:W-:Y:S01]  /*14bf0*/  FSEL R41, R54, -INF , P6 ;  /* 0xff80000036297808 */ /* 0x000fe20003000000 */
[----:B------:R-:W-:Y:S01]  /*14c00*/  IMAD.MOV.U32 R54, RZ, RZ, R119 ;  /* 0x000000ffff367224 */ /* 0x000fe200078e0077 */
[----:B------:R-:W-:Y:S01]  /*14c10*/  ISETP.GT.AND P6, PT, R2, 0x69, PT ;  /* 0x000000690200780c */ /* 0x000fe20003fc4270 */
[----:B------:R-:W-:Y:S02]  /*14c20*/  WARPGROUP.DEPBAR.LE gsb0, 0x0 ;  /* 0x00008000000079c5 */ /* 0x000fe40000010000 */
[----:B------:R-:W-:Y:S01]  /*14c30*/  WARPGROUP.ARRIVE ;  /* 0x00000000000079c5 */ /* 0x000fe20000000000 */
[----:B------:R-:W-:-:S02]  /*14c40*/  FSEL R107, R32, -INF , P0 ;  /* 0xff800000206b7808 */ /* 0x000fc40000000000 */
[----:B------:R-:W-:Y:S02]  /*14c50*/  ISETP.GT.AND P0, PT, R2, 0x58, PT ;  /* 0x000000580200780c */ /* 0x000fe40003f04270 */
[----:B------:R-:W-:Y:S01]  /*14c60*/  FSEL R109, R33, -INF , P1 ;  /* 0xff800000216d7808 */ /* 0x000fe20000800000 */
[----:B------:R-:W-:Y:S01]  /*14c70*/  HGMMA.64x16x16.F32 R24, gdesc[UR4], R24, gsb0 ;  /* 0x00200000041879f0 */ /* 0x000fe20008000818 */
[----:B------:R-:W-:Y:S01]  /*14c80*/  FMNMX.FTZ R0, R107, R0, !PT ;  /* 0x000000006b007209 */ /* 0x000fe20007810000 */
[----:B------:R-:W-:Y:S01]  /*14c90*/  ULDC UR4, c[0x0][0x988] ;  /* 0x0002620000047ab9 */ /* 0x000fe20000000800 */
[----:B------:R-:W-:Y:S02]  /*14ca0*/  FSEL R33, R46, -INF , P2 ;  /* 0xff8000002e217808 */ /* 0x000fe40001000000 */
[----:B------:R-:W-:Y:S02]  /*14cb0*/  ISETP.GT.AND P2, PT, R2, 0x59, PT ;  /* 0x000000590200780c */ /* 0x000fe40003f44270 */
[----:B------:R-:W-:-:S02]  /*14cc0*/  FSEL R111, R36, -INF , P0 ;  /* 0xff800000246f7808 */ /* 0x000fc40000000000 */
[----:B------:R-:W-:Y:S02]  /*14cd0*/  FMNMX.FTZ R0, R109, R0, !PT ;  /* 0x000000006d007209 */ /* 0x000fe40007810000 */
[----:B------:R-:W-:Y:S02]  /*14ce0*/  FSEL R113, R37, -INF , P2 ;  /* 0xff80000025717808 */ /* 0x000fe40001000000 */
[----:B------:R-:W-:Y:S02]  /*14cf0*/  FMNMX.FTZ R0, R111, R0, !PT ;  /* 0x000000006f007209 */ /* 0x000fe40007810000 */
[----:B------:R-:W-:Y:S02]  /*14d00*/  P2R R20, PR, RZ, 0x1 ;  /* 0x00000001ff147803 */ /* 0x000fe40000000000 */
[----:B------:R-:W-:Y:S02]  /*14d10*/  FMNMX.FTZ R0, R113, R0, !PT ;  /* 0x0000000071007209 */ /* 0x000fe40007810000 */
[----:B------:R-:W-:-:S02]  /*14d20*/  ISETP.GT.AND P0, PT, R2, 0x49, PT ;  /* 0x000000490200780c */ /* 0x000fc40003f04270 */
[----:B------:R-:W-:Y:S02]  /*14d30*/  P2R R32, PR, RZ, 0x2 ;  /* 0x00000002ff207803 */ /* 0x000fe40000000000 */
[----:B------:R-:W-:Y:S02]  /*14d40*/  ISETP.GT.AND P1, PT, R2, 0x50, PT ;  /* 0x000000500200780c */ /* 0x000fe40003f24270 */
[----:B------:R-:W-:Y:S02]  /*14d50*/  FSEL R47, R47, -INF , P0 ;  /* 0xff8000002f2f7808 */ /* 0x000fe40000000000 */
[----:B------:R-:W-:Y:S02]  /*14d60*/  P2R R14, PR, RZ, 0x4 ;  /* 0x00000004ff0e7803 */ /* 0x000fe40000000000 */
[----:B------:R-:W-:Y:S02]  /*14d70*/  ISETP.NE.AND P0, PT, R20, RZ, PT ;  /* 0x000000ff1400720c */ /* 0x000fe40003f05270 */
[----:B------:R-:W-:Y:S01]  /*14d80*/  MOV R46, R119 ;  /* 0x00000077002e7202 */ /* 0x000fe20000000f00 */
[----:B------:R-:W-:-:S02]  /*14d90*/  WARPGROUP.DEPBAR.LE gsb0, 0x0 ;  /* 0x00008000000079c5 */ /* 0x000fc40000010000 */
[----:B------:R-:W-:Y:S02]  /*14da0*/  FSEL R115, R24, -INF , P3 ;  /* 0xff80000018737808 */ /* 0x000fe40001800000 */
[----:B------:R-:W-:Y:S02]  /*14db0*/  FSEL R121, R25, -INF , P4 ;  /* 0xff80000019797808 */ /* 0x000fe40002000000 */
[----:B------:R-:W-:Y:S02]  /*14dc0*/  FMNMX.FTZ R0, R115, R0, !PT ;  /* 0x0000000073007209 */ /* 0x000fe40007810000 */
[----:B------:R-:W-:Y:S02]  /*14dd0*/  FSEL R117, R28, -INF , P5 ;  /* 0xff8000001c757808 */ /* 0x000fe40002800000 */
[----:B------:R-:W-:Y:S02]  /*14de0*/  FMNMX.FTZ R0, R121, R0, !PT ;  /* 0x0000000079007209 */ /* 0x000fe40007810000 */
[----:B------:R-:W-:-:S02]  /*14df0*/  FSEL R123, R29, -INF , P6 ;  /* 0xff8000001d7b7808 */ /* 0x000fc40003000000 */
[----:B------:R-:W-:Y:S02]  /*14e00*/  FMNMX.FTZ R0, R117, R0, !PT ;  /* 0x0000000075007209 */ /* 0x000fe40007810000 */
[----:B------:R-:W-:Y:S02]  /*14e10*/  FSEL R25, R34, -INF , P1 ;  /* 0xff80000022197808 */ /* 0x000fe40000800000 */
[----:B------:R-:W-:Y:S01]  /*14e20*/  FMNMX.FTZ R4, R123, R0, !PT ;  /* 0x000000007b047209 */ /* 0x000fe20007810000 */
[----:B------:R-:W-:Y:S01]  /*14e30*/  IMAD.U32 R0, RZ, RZ, UR4 ;  /* 0x00000004ff007e24 */ /* 0x000fe2000f8e00ff */
[----:B------:R-:W-:Y:S02]  /*14e40*/  ISETP.NE.AND P1, PT, R32, RZ, PT ;  /* 0x000000ff2000720c */ /* 0x000fe40003f25270 */
[----:B------:R-:W-:Y:S01]  /*14e50*/  FSEL R27, R27, -INF , P4 ;  /* 0xff8000001b1b7808 */ /* 0x000fe20002000000 */
[----:B------:R-:W0:Y:S01]  /*14e60*/  SHFL.BFLY PT, R5, R4, 0x2, 0x1f ;  /* 0x0c401f0004057f89 */ /* 0x000e2200000e0000 */
[----:B------:R-:W-:-:S02]  /*14e70*/  FSEL R35, R35, -INF , P1 ;  /* 0xff80000023237808 */ /* 0x000fc40000800000 */
[----:B------:R-:W-:Y:S02]  /*14e80*/  ISETP.NE.AND P1, PT, R13, RZ, PT ;  /* 0x000000ff0d00720c */ /* 0x000fe40003f25270 */
[----:B------:R-:W-:Y:S02]  /*14e90*/  FSEL R13, R38, -INF , P0 ;  /* 0xff800000260d7808 */ /* 0x000fe40000000000 */
[----:B------:R-:W-:-:S09]  /*14ea0*/  ISETP.NE.AND P0, PT, R12, RZ, PT ;  /* 0x000000ff0c00720c */ /* 0x000fd20003f05270 */
[----:B------:R-:W-:-:S05]  /*14eb0*/  @!P1 VIADD R3, R3, 0x36840 ;  /* 0x0003684003039836 */ /* 0x000fca0000000000 */
[----:B------:R-:W-:Y:S02]  /*14ec0*/  @!P1 PRMT R3, RZ, 0x654, R3 ;  /* 0x00000654ff039816 */ /* 0x000fe40000000003 */
[----:B0-----:R-:W-:Y:S02]  /*14ed0*/  FMNMX.FTZ R6, R4, R5, !PT ;  /* 0x0000000504067209 */ /* 0x001fe40007810000 */
[----:B------:R0:W-:Y:S01]  /*14ee0*/  @!P1 SYNCS.ARRIVE.TRANS64.RED.A1T0 RZ, [R3+URZ], RZ ;  /* 0x000000ff03ff99a7 */ /* 0x0001e2000810043f */
[----:B------:R-:W-:Y:S02]  /*14ef0*/  FMNMX.FTZ R4, R9, R75, !PT ;  /* 0x0000004b09047209 */ /* 0x000fe40007810000 */
[----:B------:R-:W1:Y:S02]  /*14f00*/  SHFL.BFLY PT, R5, R6, 0x1, 0x1f ;  /* 0x0c201f0006057f89 */ /* 0x000e6400000e0000 */
[----:B------:R-:W-:-:S04]  /*14f10*/  FMNMX.FTZ R4, R11, R4, !PT ;  /* 0x000000040b047209 */ /* 0x000fc80007810000 */
[----:B------:R-:W-:-:S04]  /*14f20*/  FMNMX.FTZ R4, R79, R4, !PT ;  /* 0x000000044f047209 */ /* 0x000fc80007810000 */
[----:B------:R-:W-:-:S04]  /*14f30*/  FMNMX.FTZ R4, R7, R4, !PT ;  /* 0x0000000407047209 */ /* 0x000fc80007810000 */
[----:B------:R-:W-:-:S04]  /*14f40*/  FMNMX.FTZ R4, R67, R4, !PT ;  /* 0x0000000443047209 */ /* 0x000fc80007810000 */
[----:B------:R-:W-:-:S04]  /*14f50*/  FMNMX.FTZ R4, R15, R4, !PT ;  /* 0x000000040f047209 */ /* 0x000fc80007810000 */
[----:B------:R-:W-:Y:S02]  /*14f60*/  FMNMX.FTZ R4, R71, R4, !PT ;  /* 0x0000000447047209 */ /* 0x000fe40007810000 */
[----:B-1----:R-:W-:Y:S02]  /*14f70*/  FMNMX.FTZ R5, R6, R5, !PT ;  /* 0x0000000506057209 */ /* 0x002fe40007810000 */
        /* <DEDUP_REMOVED lines=16> */
[----:B------:R1:W-:Y:S01]  /*15080*/  MUFU.EX2 R39, R85 ;  /* 0x0000005500277308 */ /* 0x0003e20000000800 */
[----:B------:R-:W-:Y:S01]  /*15090*/  FMNMX.FTZ R4, R41, R4, !PT ;  /* 0x0000000429047209 */ /* 0x000fe20007810000 */
[-CC-:B------:R-:W-:Y:S01]  /*150a0*/  FFMA.FTZ R202, R73, R0.reuse, -R2.reuse ;  /* 0x0000000049ca7223 */ /* 0x180fe20000010802 */
[----:B------:R-:W-:Y:S01]  /*150b0*/  FSEL R61, R30, -INF , P5 ;  /* 0xff8000001e3d7808 */ /* 0x000fe20002800000 */
[--C-:B------:R-:W-:Y:S01]  /*150c0*/  FFMA.FTZ R73, R89, R0, -R2.reuse ;  /* 0x0000000059497223 */ /* 0x100fe20000010802 */
[----:B------:R-:W-:Y:S01]  /*150d0*/  FMNMX.FTZ R4, R55, R4, !PT ;  /* 0x0000000437047209 */ /* 0x000fe20007810000 */
[-CC-:B------:R-:W-:Y:S01]  /*150e0*/  FFMA.FTZ R6, R57, R0.reuse, -R2.reuse ;  /* 0x0000000039067223 */ /* 0x180fe20000010802 */
[-CC-:B------:R-:W-:Y:S01]  /*150f0*/  FFMA.FTZ R198, R93, R0.reuse, -R2.reuse ;  /* 0x000000005dc67223 */ /* 0x180fe20000010802 */
[--C-:B------:R-:W-:Y:S01]  /*15100*/  FFMA.FTZ R29, R8, R0, -R2.reuse ;  /* 0x00000000081d7223 */ /* 0x100fe20000010802 */
[----:B------:R-:W-:Y:S01]  /*15110*/  FMNMX.FTZ R4, R45, R4, !PT ;  /* 0x000000042d047209 */ /* 0x000fe20007810000 */
[----:B------:R-:W-:Y:S01]  /*15120*/  MUFU.EX2 R200, R200 ;  /* 0x000000c800c87308 */ /* 0x000fe20000000800 */
[----:B-1----:R-:W-:Y:S01]  /*15130*/  FSEL R85, R31, -INF , P6 ;  /* 0xff8000001f557808 */ /* 0x002fe20003000000 */
[--C-:B------:R-:W-:Y:S01]  /*15140*/  FFMA.FTZ R37, R77, R0, -R2.reuse ;  /* 0x000000004d257223 */ /* 0x100fe20000010802 */
[----:B------:R-:W-:Y:S01]  /*15150*/  FMNMX.FTZ R4, R43, R4, !PT ;  /* 0x000000042b047209 */ /* 0x000fe20007810000 */
[-CC-:B------:R-:W-:Y:S01]  /*15160*/  FFMA.FTZ R196, R97, R0.reuse, -R2.reuse ;  /* 0x0000000061c47223 */ /* 0x180fe20000010802 */
[-CC-:B------:R-:W-:Y:S01]  /*15170*/  FFMA.FTZ R192, R91, R0.reuse, -R2.reuse ;  /* 0x000000005bc07223 */ /* 0x180fe20000010802 */
[--C-:B------:R-:W-:Y:S01]  /*15180*/  FFMA.FTZ R77, R87, R0, -R2.reuse ;  /* 0x00000000574d7223 */ /* 0x100fe20000010802 */
[----:B------:R-:W-:Y:S01]  /*15190*/  FMNMX.FTZ R4, R33, R4, !PT ;  /* 0x0000000421047209 */ /* 0x000fe20007810000 */
[----:B------:R1:W-:Y:S01]  /*151a0*/  MUFU.EX2 R31, R6 ;  /* 0x00000006001f7308 */ /* 0x0003e20000000800 */
[-CC-:B------:R-:W-:Y:S01]  /*151b0*/  FFMA.FTZ R190, R83, R0.reuse, -R2.reuse ;  /* 0x0000000053be7223 */ /* 0x180fe20000010802 */
[--C-:B------:R-:W-:Y:S01]  /*151c0*/  FFMA.FTZ R57, R95, R0, -R2.reuse ;  /* 0x000000005f397223 */ /* 0x100fe20000010802 */
[----:B------:R-:W-:Y:S01]  /*151d0*/  FMNMX.FTZ R4, R47, R4, !PT ;  /* 0x000000042f047209 */ /* 0x000fe20007810000 */
[-CC-:B------:R-:W-:Y:S01]  /*151e0*/  FFMA.FTZ R69, R69, R0.reuse, -R2.reuse ;  /* 0x0000000045457223 */ /* 0x180fe20000010802 */
[-CC-:B------:R-:W-:Y:S01]  /*151f0*/  FFMA.FTZ R184, R99, R0.reuse, -R2.reuse ;  /* 0x0000000063b87223 */ /* 0x180fe20000010802 */
[--C-:B------:R-:W-:Y:S01]  /*15200*/  FFMA.FTZ R83, R101, R0, -R2.reuse ;  /* 0x0000000065537223 */ /* 0x100fe20000010802 */
[----:B------:R-:W-:Y:S01]  /*15210*/  FMNMX.FTZ R4, R25, R4, !PT ;  /* 0x0000000419047209 */ /* 0x000fe20007810000 */
[----:B------:R-:W2:Y:S01]  /*15220*/  MUFU.EX2 R29, R29 ;  /* 0x0000001d001d7308 */ /* 0x000ea20000000800 */
[-CC-:B------:R-:W-:Y:S01]  /*15230*/  FFMA.FTZ R186, R103, R0.reuse, -R2.reuse ;  /* 0x0000000067ba7223 */ /* 0x180fe20000010802 */
[--C-:B------:R-:W-:Y:S01]  /*15240*/  FFMA.FTZ R87, R105, R0, -R2.reuse ;  /* 0x0000000069577223 */ /* 0x100fe20000010802 */
[----:B------:R-:W-:Y:S01]  /*15250*/  FMNMX.FTZ R4, R35, R4, !PT ;  /* 0x0000000423047209 */ /* 0x000fe20007810000 */
[-CC-:B------:R-:W-:Y:S01]  /*15260*/  FFMA.FTZ R180, R107, R0.reuse, -R2.reuse ;  /* 0x000000006bb47223 */ /* 0x180fe20000010802 */
[-CC-:B------:R-:W-:Y:S01]  /*15270*/  FFMA.FTZ R182, R111, R0.reuse, -R2.reuse ;  /* 0x000000006fb67223 */ /* 0x180fe20000010802 */
[--C-:B------:R-:W-:Y:S01]  /*15280*/  FFMA.FTZ R91, R113, R0, -R2.reuse ;  /* 0x00000000715b7223 */ /* 0x100fe20000010802 */
[----:B------:R-:W-:Y:S01]  /*15290*/  FMNMX.FTZ R4, R13, R4, !PT ;  /* 0x000000040d047209 */ /* 0x000fe20007810000 */
[----:B------:R-:W3:Y:S01]  /*152a0*/  MUFU.EX2 R202, R202 ;  /* 0x000000ca00ca7308 */ /* 0x000ee20000000800 */
[-CC-:B------:R-:W-:Y:S01]  /*152b0*/  FFMA.FTZ R176, R115, R0.reuse, -R2.reuse ;  /* 0x0000000073b07223 */ /* 0x180fe20000010802 */
[--C-:B------:R-:W-:Y:S01]  /*152c0*/  FFMA.FTZ R121, R121, R0, -R2.reuse ;  /* 0x0000000079797223 */ /* 0x100fe20000010802 */
[----:B------:R-:W-:Y:S01]  /*152d0*/  FMNMX.FTZ R4, R65, R4, !PT ;  /* 0x0000000441047209 */ /* 0x000fe20007810000 */
[-CC-:B------:R-:W-:Y:S01]  /*152e0*/  FFMA.FTZ R178, R117, R0.reuse, -R2.reuse ;  /* 0x0000000075b27223 */ /* 0x180fe20000010802 */
[----:B------:R-:W-:Y:S01]  /*152f0*/  FFMA.FTZ R95, R123, R0, -R2 ;  /* 0x000000007b5f7223 */ /* 0x000fe20000010802 */
[--C-:B------:R-:W-:Y:S01]  /*15300*/  IMAD.MOV.U32 R117, RZ, RZ, R119.reuse ;  /* 0x000000ffff757224 */ /* 0x100fe200078e0077 */
[----:B------:R-:W-:Y:S01]  /*15310*/  FMNMX.FTZ R4, R81, R4, !PT ;  /* 0x0000000451047209 */ /* 0x000fe20007810000 */
[----:B------:R-:W4:Y:S01]  /*15320*/  MUFU.EX2 R37, R37 ;  /* 0x0000002500257308 */ /* 0x000f220000000800 */
[--C-:B------:R-:W-:Y:S01]  /*15330*/  IMAD.MOV.U32 R115, RZ, RZ, R119.reuse ;  /* 0x000000ffff737224 */ /* 0x100fe200078e0077 */
[-C--:B------:R-:W-:Y:S01]  /*15340*/  MOV R111, R119.reuse ;  /* 0x00000077006f7202 */ /* 0x080fe20000000f00 */
[--C-:B------:R-:W-:Y:S01]  /*15350*/  IMAD.MOV.U32 R113, RZ, RZ, R119.reuse ;  /* 0x000000ffff717224 */ /* 0x100fe200078e0077 */
[----:B------:R-:W-:Y:S01]  /*15360*/  FMNMX.FTZ R4, R27, R4, !PT ;  /* 0x000000041b047209 */ /* 0x000fe20007810000 */
[--C-:B------:R-:W-:Y:S01]  /*15370*/  IMAD.MOV.U32 R107, RZ, RZ, R119.reuse ;  /* 0x000000ffff6b7224 */ /* 0x100fe200078e0077 */
[----:B------:R-:W-:Y:S01]  /*15380*/  MOV R101, R119 ;  /* 0x0000007700657202 */ /* 0x000fe20000000f00 */
[--C-:B------:R-:W-:Y:S01]  /*15390*/  IMAD.MOV.U32 R105, RZ, RZ, R119.reuse ;  /* 0x000000ffff697224 */ /* 0x100fe200078e0077 */
[----:B------:R-:W-:Y:S01]  /*153a0*/  FMNMX.FTZ R4, R61, R4, !PT ;  /* 0x000000043d047209 */ /* 0x000fe20007810000 */
[----:B------:R-:W0:Y:S01]  /*153b0*/  MUFU.EX2 R196, R196 ;  /* 0x000000c400c47308 */ /* 0x000e220000000800 */
[----:B------:R-:W-:-:S02]  /*153c0*/  IMAD.MOV.U32 R103, RZ, RZ, R119 ;  /* 0x000000ffff677224 */ /* 0x000fc400078e0077 */
[----:B------:R-:W-:Y:S01]  /*153d0*/  FMNMX.FTZ R4, R85, R4, !PT ;  /* 0x0000000455047209 */ /* 0x000fe20007810000 */
[--C-:B------:R-:W-:Y:S02]  /*153e0*/  IMAD.MOV.U32 R99, RZ, RZ, R119.reuse ;  /* 0x000000ffff637224 */ /* 0x100fe400078e0077 */
[----:B------:R-:W-:Y:S02]  /*153f0*/  IMAD.MOV.U32 R97, RZ, RZ, R119 ;  /* 0x000000ffff617224 */ /* 0x000fe400078e0077 */
[----:B------:R-:W1:Y:S01]  /*15400*/  SHFL.BFLY PT, R89, R4, 0x2, 0x1f ;  /* 0x0c401f0004597f89 */ /* 0x000e6200000e0000 */
[----:B------:R-:W0:Y:S08]  /*15410*/  MUFU.EX2 R73, R73 ;  /* 0x0000004900497308 */ /* 0x000e300000000800 */
[----:B------:R-:W0:Y:S08]  /*15420*/  MUFU.EX2 R198, R198 ;  /* 0x000000c600c67308 */ /* 0x000e300000000800 */
[----:B------:R-:W0:Y:S01]  /*15430*/  MUFU.EX2 R69, R69 ;  /* 0x0000004500457308 */ /* 0x000e220000000800 */
[----:B-1----:R-:W-:Y:S01]  /*15440*/  FMNMX.FTZ R6, R4, R89, !PT ;  /* 0x0000005904067209 */ /* 0x002fe20007810000 */
[----:B------:R-:W-:-:S06]  /*15450*/  FFMA.FTZ R89, R109, R0, -R2 ;  /* 0x000000006d597223 */ /* 0x000fcc0000010802 */
[----:B------:R-:W-:Y:S01]  /*15460*/  MUFU.EX2 R192, R192 ;  /* 0x000000c000c07308 */ /* 0x000fe20000000800 */
[----:B------:R-:W-:Y:S01]  /*15470*/  IMAD.MOV.U32 R109, RZ, RZ, R119 ;  /* 0x000000ffff6d7224 */ /* 0x000fe200078e0077 */
[----:B------:R-:W1:Y:S06]  /*15480*/  SHFL.BFLY PT, R93, R6, 0x1, 0x1f ;  /* 0x0c201f00065d7f89 */ /* 0x000e6c00000e0000 */
[----:B------:R-:W-:Y:S08]  /*15490*/  MUFU.EX2 R77, R77 ;  /* 0x0000004d004d7308 */ /* 0x000ff00000000800 */
[----:B------:R-:W-:Y:S08]  /*154a0*/  MUFU.EX2 R194, R194 ;  /* 0x000000c200c27308 */ /* 0x000ff00000000800 */
[----:B------:R-:W-:Y:S01]  /*154b0*/  MUFU.EX2 R188, R188 ;  /* 0x000000bc00bc7308 */ /* 0x000fe20000000800 */
[----:B-1----:R-:W-:-:S04]  /*154c0*/  FMNMX.FTZ R4, R6, R93, !PT ;  /* 0x0000005d06047209 */ /* 0x002fc80007810000 */
        /* <DEDUP_REMOVED lines=9> */
[----:B--2---:R-:W-:Y:S01]  /*15560*/  FADD.FTZ R7, R200, R29 ;  /* 0x0000001dc8077221 */ /* 0x004fe20000010000 */
[-CC-:B------:R-:W-:Y:S01]  /*15570*/  FFMA.FTZ R6, R79, R0.reuse, -R20.reuse ;  /* 0x000000004f067223 */ /* 0x180fe20000010814 */
[-CC-:B------:R-:W-:Y:S01]  /*15580*/  FFMA.FTZ R8, R67, R0.reuse, -R20.reuse ;  /* 0x0000000043087223 */ /* 0x180fe20000010814 */
[----:B------:R-:W-:Y:S01]  /*15590*/  MUFU.EX2 R201, R201 ;  /* 0x000000c900c97308 */ /* 0x000fe20000000800 */
[----:B---3--:R-:W-:Y:S01]  /*155a0*/  FADD.FTZ R28, R202, R7 ;  /* 0x00000007ca1c7221 */ /* 0x008fe20000010000 */
[-CC-:B------:R-:W-:Y:S01]  /*155b0*/  FFMA.FTZ R199, R15, R0.reuse, -R20.reuse ;  /* 0x000000000fc77223 */ /* 0x180fe20000010814 */
[-CC-:B------:R-:W-:Y:S01]  /*155c0*/  FFMA.FTZ R10, R71, R0.reuse, -R20.reuse ;  /* 0x00000000470a7223 */ /* 0x180fe20000010814 */
[-C--:B------:R-:W-:Y:S01]  /*155d0*/  FFMA.FTZ R193, R21, R0.reuse, -R20 ;  /* 0x0000000015c17223 */ /* 0x080fe20000010814 */
[----:B----4-:R-:W-:Y:S01]  /*155e0*/  FADD.FTZ R7, R37, R28 ;  /* 0x0000001c25077221 */ /* 0x010fe20000010000 */
[-CC-:B------:R-:W-:Y:S01]  /*155f0*/  FFMA.FTZ R12, R59, R0.reuse, -R20.reuse ;  /* 0x000000003b0c7223 */ /* 0x180fe20000010814 */
[-CC-:B------:R-:W-:Y:S01]  /*15600*/  FFMA.FTZ R195, R49, R0.reuse, -R20.reuse ;  /* 0x0000000031c37223 */ /* 0x180fe20000010814 */
[----:B------:R-:W1:Y:S01]  /*15610*/  MUFU.EX2 R2, R2 ;  /* 0x0000000200027308 */ /* 0x000e620000000800 */
[----:B0-----:R-:W-:Y:S01]  /*15620*/  FADD.FTZ R28, R196, R7 ;  /* 0x00000007c41c7221 */ /* 0x001fe20000010000 */
[-CC-:B------:R-:W-:Y:S01]  /*15630*/  FFMA.FTZ R14, R63, R0.reuse, -R20.reuse ;  /* 0x000000003f0e7223 */ /* 0x180fe20000010814 */
[-CC-:B------:R-:W-:Y:S01]  /*15640*/  FFMA.FTZ R189, R53, R0.reuse, -R20.reuse ;  /* 0x0000000035bd7223 */ /* 0x180fe20000010814 */
[-C--:B------:R-:W-:Y:S01]  /*15650*/  FFMA.FTZ R24, R51, R0.reuse, -R20 ;  /* 0x0000000033187223 */ /* 0x080fe20000010814 */
[----:B------:R-:W-:Y:S01]  /*15660*/  FADD.FTZ R7, R73, R28 ;  /* 0x0000001c49077221 */ /* 0x000fe20000010000 */
[-CC-:B------:R-:W-:Y:S01]  /*15670*/  FFMA.FTZ R191, R41, R0.reuse, -R20.reuse ;  /* 0x0000000029bf7223 */ /* 0x180fe20000010814 */
[-CC-:B------:R-:W-:Y:S01]  /*15680*/  FFMA.FTZ R26, R55, R0.reuse, -R20.reuse ;  /* 0x00000000371a7223 */ /* 0x180fe20000010814 */
[----:B------:R-:W0:Y:S01]  /*15690*/  MUFU.EX2 R203, R203 ;  /* 0x000000cb00cb7308 */ /* 0x000e220000000800 */
[----:B------:R-:W-:Y:S01]  /*156a0*/  FADD.FTZ R32, R198, R7 ;  /* 0x00000007c6207221 */ /* 0x000fe20000010000 */
[-CC-:B------:R-:W-:Y:S01]  /*156b0*/  FFMA.FTZ R185, R45, R0.reuse, -R20.reuse ;  /* 0x000000002db97223 */ /* 0x180fe20000010814 */
[-CC-:B------:R-:W-:Y:S01]  /*156c0*/  FFMA.FTZ R28, R43, R0.reuse, -R20.reuse ;  /* 0x000000002b1c7223 */ /* 0x180fe20000010814 */
[-C--:B------:R-:W-:Y:S01]  /*156d0*/  FFMA.FTZ R187, R33, R0.reuse, -R20 ;  /* 0x0000000021bb7223 */ /* 0x080fe20000010814 */
        /* <DEDUP_REMOVED lines=8> */
[-C--:B------:R-:W-:Y:S01]  /*15760*/  FFMA.FTZ R81, R81, R0.reuse, -R20 ;  /* 0x0000000051517223 */ /* 0x080fe20000010814 */
        /* <DEDUP_REMOVED lines=10> */
[----:B------:R-:W0:Y:S01]  /*15810*/  MUFU.EX2 R8, R8 ;  /* 0x0000000800087308 */ /* 0x000e220000000800 */
[----:B--2---:R-:W-:Y:S01]  /*15820*/  FADD.FTZ R30, R6, R7 ;  /* 0x00000007061e7221 */ /* 0x004fe20000010000 */
[----:B------:R-:W-:Y:S01]  /*15830*/  FADD.FTZ R34, R188, R9 ;  /* 0x00000009bc227221 */ /* 0x000fe20000010000 */
[----:B------:R-:W-:Y:S01]  /*15840*/  F2FP.F16.F32.PACK_AB R203, R6, R203 ;  /* 0x000000cb06cb723e */ /* 0x000fe200000000ff */
[----:B------:R-:W-:Y:S01]  /*15850*/  IMAD.MOV.U32 R79, RZ, RZ, R119 ;  /* 0x000000ffff4f7224 */ /* 0x000fe200078e0077 */
[----:B------:R-:W-:Y:S01]  /*15860*/  F2FP.F16.F32.PACK_AB R202, R37, R202 ;  /* 0x000000ca25ca723e */ /* 0x000fe200000000ff */
[----:B------:R-:W-:Y:S01]  /*15870*/  FADD.FTZ R9, R31, R34 ;  /* 0x000000221f097221 */ /* 0x000fe20000010000 */
[----:B------:R-:W-:Y:S01]  /*15880*/  F2FP.F16.F32.PACK_AB R196, R73, R196 ;  /* 0x000000c449c4723e */ /* 0x000fe200000000ff */
[----:B------:R-:W2:Y:S01]  /*15890*/  MUFU.EX2 R199, R199 ;  /* 0x000000c700c77308 */ /* 0x000ea20000000800 */
[----:B-1----:R-:W-:Y:S01]  /*158a0*/  FADD.FTZ R7, R197, R30 ;  /* 0x0000001ec5077221 */ /* 0x002fe20000010000 */
[----:B------:R-:W-:Y:S01]  /*158b0*/  FADD.FTZ R34, R190, R9 ;  /* 0x00000009be227221 */ /* 0x000fe20000010000 */
[----:B------:R-:W-:Y:S01]  /*158c0*/  FFMA.FTZ R30, R47, R0, -R20 ;  /* 0x000000002f1e7223 */ /* 0x000fe20000010814 */
[----:B------:R-:W-:Y:S01]  /*158d0*/  F2FP.F16.F32.PACK_AB R198, R69, R198 ;  /* 0x000000c645c6723e */ /* 0x000fe200000000ff */
[--C-:B------:R-:W-:Y:S01]  /*158e0*/  IMAD.MOV.U32 R75, RZ, RZ, R119.reuse ;  /* 0x000000ffff4b7224 */ /* 0x100fe200078e0077 */
[----:B------:R-:W-:Y:S01]  /*158f0*/  F2FP.F16.F32.PACK_AB R192, R77, R192 ;  /* 0x000000c04dc0723e */ /* 0x000fe200000000ff */
[----:B------:R-:W-:Y:S01]  /*15900*/  IMAD.MOV.U32 R77, RZ, RZ, R119 ;  /* 0x000000ffff4d7224 */ /* 0x000fe200078e0077 */
[----:B------:R-:W1:Y:S01]  /*15910*/  MUFU.EX2 R10, R10 ;  /* 0x0000000a000a7308 */ /* 0x000e620000000800 */
[C---:B0-----:R-:W-:Y:S01]  /*15920*/  FADD.FTZ R32, R8.reuse, R7 ;  /* 0x0000000708207221 */ /* 0x041fe20000010000 */
[----:B------:R-:W-:Y:S01]  /*15930*/  F2FP.F16.F32.PACK_AB R194, R39, R194 ;  /* 0x000000c227c2723e */ /* 0x000fe200000000ff */
[--C-:B------:R-:W-:Y:S01]  /*15940*/  IMAD.MOV.U32 R73, RZ, RZ, R119.reuse ;  /* 0x000000ffff497224 */ /* 0x100fe200078e0077 */
[----:B------:R-:W-:Y:S01]  /*15950*/  F2FP.F16.F32.PACK_AB R188, R31, R188 ;  /* 0x000000bc1fbc723e */ /* 0x000fe200000000ff */
[--C-:B------:R-:W-:Y:S01]  /*15960*/  IMAD.MOV.U32 R69, RZ, RZ, R119.reuse ;  /* 0x000000ffff457224 */ /* 0x100fe200078e0077 */
[----:B------:R-:W-:Y:S01]  /*15970*/  F2FP.F16.F32.PACK_AB R190, R57, R190 ;  /* 0x000000be39be723e */ /* 0x000fe200000000ff */
[--C-:B------:R-:W-:Y:S01]  /*15980*/  IMAD.MOV.U32 R67, RZ, RZ, R119.reuse ;  /* 0x000000ffff437224 */ /* 0x100fe200078e0077 */
[----:B------:R-:W0:Y:S01]  /*15990*/  MUFU.EX2 R193, R193 ;  /* 0x000000c100c17308 */ /* 0x000e220000000800 */
[----:B--2---:R-:W-:Y:S01]  /*159a0*/  FADD.FTZ R7, R199, R32 ;  /* 0x00000020c7077221 */ /* 0x004fe20000010000 */
[----:B------:R-:W-:Y:S01]  /*159b0*/  F2FP.F16.F32.PACK_AB R197, R8, R197 ;  /* 0x000000c508c5723e */ /* 0x000fe200000000ff */
[--C-:B------:R-:W-:Y:S01]  /*159c0*/  IMAD.MOV.U32 R63, RZ, RZ, R119.reuse ;  /* 0x000000ffff3f7224 */ /* 0x100fe200078e0077 */
[-C--:B------:R-:W-:Y:S01]  /*159d0*/  MOV R71, R119.reuse ;  /* 0x0000007700477202 */ /* 0x080fe20000000f00 */
[--C-:B------:R-:W-:Y:S01]  /*159e0*/  IMAD.MOV.U32 R59, RZ, RZ, R119.reuse ;  /* 0x000000ffff3b7224 */ /* 0x100fe200078e0077 */
[----:B------:R-:W-:Y:S01]  /*159f0*/  MOV R51, R119 ;  /* 0x0000007700337202 */ /* 0x000fe20000000f00 */
[----:B------:R-:W-:Y:S01]  /*15a00*/  IMAD.MOV.U32 R55, RZ, RZ, R119 ;  /* 0x000000ffff377224 */ /* 0x000fe200078e0077 */
[----:B------:R-:W2:Y:S01]  /*15a10*/  MUFU.EX2 R12, R12 ;  /* 0x0000000c000c7308 */ /* 0x000ea20000000800 */
[C---:B-1----:R-:W-:Y:S01]  /*15a20*/  FADD.FTZ R32, R10.reuse, R7 ;  /* 0x000000070a207221 */ /* 0x042fe20000010000 */
[----:B------:R-:W-:Y:S01]  /*15a30*/  F2FP.F16.F32.PACK_AB R199, R10, R199 ;  /* 0x000000c70ac7723e */ /* 0x000fe200000000ff */
[--C-:B------:R-:W-:Y:S01]  /*15a40*/  IMAD.MOV.U32 R53, RZ, RZ, R119.reuse ;  /* 0x000000ffff357224 */ /* 0x100fe200078e0077 */
[-C--:B------:R-:W-:Y:S01]  /*15a50*/  MOV R41, R119.reuse ;  /* 0x0000007700297202 */ /* 0x080fe20000000f00 */
[--C-:B------:R-:W-:Y:S01]  /*15a60*/  IMAD.MOV.U32 R49, RZ, RZ, R119.reuse ;  /* 0x000000ffff317224 */ /* 0x100fe200078e0077 */
[----:B------:R-:W-:Y:S01]  /*15a70*/  MOV R31, R119 ;  /* 0x00000077001f7202 */ /* 0x000fe20000000f00 */
[--C-:B------:R-:W-:Y:S01]  /*15a80*/  IMAD.MOV.U32 R47, RZ, RZ, R119.reuse ;  /* 0x000000ffff2f7224 */ /* 0x100fe200078e0077 */
[----:B------:R-:W1:Y:S01]  /*15a90*/  MUFU.EX2 R195, R195 ;  /* 0x000000c300c37308 */ /* 0x000e620000000800 */
[----:B0-----:R-:W-:Y:S01]  /*15aa0*/  FADD.FTZ R7, R193, R32 ;  /* 0x00000020c1077221 */ /* 0x001fe20000010000 */
[----:B------:R-:W-:-:S02]  /*15ab0*/  IMAD.MOV.U32 R45, RZ, RZ, R119 ;  /* 0x000000ffff2d7224 */ /* 0x000fc400078e0077 */
[--C-:B------:R-:W-:Y:S02]  /*15ac0*/  IMAD.MOV.U32 R43, RZ, RZ, R119.reuse ;  /* 0x000000ffff2b7224 */ /* 0x100fe400078e0077 */
[----:B------:R-:W-:Y:S02]  /*15ad0*/  IMAD.MOV.U32 R39, RZ, RZ, R119 ;  /* 0x000000ffff277224 */ /* 0x000fe400078e0077 */
[----:B------:R-:W0:Y:S01]  /*15ae0*/  MUFU.EX2 R14, R14 ;  /* 0x0000000e000e7308 */ /* 0x000e220000000800 */
[C---:B--2---:R-:W-:Y:S01]  /*15af0*/  FADD.FTZ R32, R12.reuse, R7 ;  /* 0x000000070c207221 */ /* 0x044fe20000010000 */
[----:B------:R-:W-:Y:S01]  /*15b00*/  FADD.FTZ R7, R57, R34 ;  /* 0x0000002239077221 */ /* 0x000fe20000010000 */
[----:B------:R-:W-:Y:S01]  /*15b10*/  F2FP.F16.F32.PACK_AB R193, R12, R193 ;  /* 0x000000c10cc1723e */ /* 0x000fe200000000ff */
[--C-:B------:R-:W-:Y:S02]  /*15b20*/  IMAD.MOV.U32 R57, RZ, RZ, R119.reuse ;  /* 0x000000ffff397224 */ /* 0x100fe400078e0077 */
[----:B------:R-:W-:-:S02]  /*15b30*/  IMAD.MOV.U32 R37, RZ, RZ, R119 ;  /* 0x000000ffff257224 */ /* 0x000fc400078e0077 */
[----:B------:R-:W2:Y:S01]  /*15b40*/  MUFU.EX2 R184, R184 ;  /* 0x000000b800b87308 */ /* 0x000ea20000000800 */
[----:B-1----:R-:W-:Y:S01]  /*15b50*/  FADD.FTZ R3, R195, R32 ;  /* 0x00000020c3037221 */ /* 0x002fe20000010000 */
[--C-:B------:R-:W-:Y:S02]  /*15b60*/  IMAD.MOV.U32 R33, RZ, RZ, R119.reuse ;  /* 0x000000ffff217224 */ /* 0x100fe400078e0077 */
[----:B------:R-:W-:-:S04]  /*15b70*/  IMAD.MOV.U32 R29, RZ, RZ, R119 ;  /* 0x000000ffff1d7224 */ /* 0x000fc800078e0077 */
[----:B------:R-:W1:Y:S01]  /*15b80*/  MUFU.EX2 R189, R189 ;  /* 0x000000bd00bd7308 */ /* 0x000e620000000800 */
[C---:B0-----:R-:W-:Y:S01]  /*15b90*/  FADD.FTZ R34, R14.reuse, R3 ;  /* 0x000000030e227221 */ /* 0x041fe20000010000 */
[----:B------:R-:W-:-:S06]  /*15ba0*/  F2FP.F16.F32.PACK_AB R195, R14, R195 ;  /* 0x000000c30ec3723e */ /* 0x000fcc00000000ff */
[----:B------:R-:W0:Y:S01]  /*15bb0*/  MUFU.EX2 R83, R83 ;  /* 0x0000005300537308 */ /* 0x000e220000000800 */
[----:B--2---:R-:W-:-:S07]  /*15bc0*/  FADD.FTZ R36, R184, R7 ;  /* 0x00000007b8247221 */ /* 0x004fce0000010000 */
[----:B------:R-:W2:Y:S01]  /*15bd0*/  MUFU.EX2 R24, R24 ;  /* 0x0000001800187308 */ /* 0x000ea20000000800 */
[----:B-1----:R-:W-:-:S07]  /*15be0*/  FADD.FTZ R3, R189, R34 ;  /* 0x00000022bd037221 */ /* 0x002fce0000010000 */
[----:B------:R-:W1:Y:S01]  /*15bf0*/  MUFU.EX2 R186, R186 ;  /* 0x000000ba00ba7308 */ /* 0x000e620000000800 */
[C---:B0-----:R-:W-:Y:S01]  /*15c00*/  FADD.FTZ R7, R83.reuse, R36 ;  /* 0x0000002453077221 */ /* 0x041fe20000010000 */
[----:B------:R-:W-:Y:S01]  /*15c10*/  F2FP.F16.F32.PACK_AB R184, R83, R184 ;  /* 0x000000b853b8723e */ /* 0x000fe200000000ff */
[----:B------:R-:W-:-:S05]  /*15c20*/  IMAD.MOV.U32 R83, RZ, RZ, R119 ;  /* 0x000000ffff537224 */ /* 0x000fca00078e0077 */
[----:B------:R-:W0:Y:S01]  /*15c30*/  MUFU.EX2 R191, R191 ;  /* 0x000000bf00bf7308 */ /* 0x000e220000000800 */
[C---:B--2---:R-:W-:Y:S01]  /*15c40*/  FADD.FTZ R34, R24.reuse, R3 ;  /* 0x0000000318227221 */ /* 0x044fe20000010000 */
[----:B------:R-:W-:Y:S01]  /*15c50*/  F2FP.F16.F32.PACK_AB R189, R24, R189 ;  /* 0x000000bd18bd723e */ /* 0x000fe200000000ff */
[----:B------:R-:W-:-:S05]  /*15c60*/  IMAD.MOV.U32 R24, RZ, RZ, R119 ;  /* 0x000000ffff187224 */ /* 0x000fca00078e0077 */
[----:B------:R-:W2:Y:S01]  /*15c70*/  MUFU.EX2 R87, R87 ;  /* 0x0000005700577308 */ /* 0x000ea20000000800 */
[----:B-1----:R-:W-:-:S07]  /*15c80*/  FADD.FTZ R36, R186, R7 ;  /* 0x00000007ba247221 */ /* 0x002fce0000010000 */
[----:B------:R-:W1:Y:S01]  /*15c90*/  MUFU.EX2 R26, R26 ;  /* 0x0000001a001a7308 */ /* 0x000e620000000800 */
[----:B0-----:R-:W-:-:S07]  /*15ca0*/  FADD.FTZ R3, R191, R34 ;  /* 0x00000022bf037221 */ /* 0x001fce0000010000 */
[----:B------:R-:W0:Y:S01]  /*15cb0*/  MUFU.EX2 R180, R180 ;  /* 0x000000b400b47308 */ /* 0x000e220000000800 */
[C---:B--2---:R-:W-:Y:S01]  /*15cc0*/  FADD.FTZ R7, R87.reuse, R36 ;  /* 0x0000002457077221 */ /* 0x044fe20000010000 */
[----:B------:R-:W-:Y:S01]  /*15cd0*/  F2FP.F16.F32.PACK_AB R186, R87, R186 ;  /* 0x000000ba57ba723e */ /* 0x000fe200000000ff */
[----:B------:R-:W-:-:S05]  /*15ce0*/  IMAD.MOV.U32 R87, RZ, RZ, R119 ;  /* 0x000000ffff577224 */ /* 0x000fca00078e0077 */
        /* <DEDUP_REMOVED lines=10> */
[----:B------:R-:W-:Y:S01]  /*15d90*/  F2FP.F16.F32.PACK_AB R180, R89, R180 ;  /* 0x000000b459b4723e */ /* 0x000fe200000000ff */
[----:B------:R-:W-:-:S05]  /*15da0*/  IMAD.MOV.U32 R89, RZ, RZ, R119 ;  /* 0x000000ffff597224 */ /* 0x000fca00078e0077 */
        /* <DEDUP_REMOVED lines=10> */
[----:B------:R-:W-:Y:S02]  /*15e50*/  F2FP.F16.F32.PACK_AB R182, R91, R182 ;  /* 0x000000b65bb6723e */ /* 0x000fe400000000ff */
[----:B------:R-:W-:-:S04]  /*15e60*/  MOV R91, R119 ;  /* 0x00000077005b7202 */ /* 0x000fc80000000f00 */
[----:B------:R0:W3:Y:S01]  /*15e70*/  MUFU.EX2 R32, R35 ;  /* 0x0000002300207308 */ /* 0x0000e20000000800 */
[C---:B--2---:R-:W-:Y:S01]  /*15e80*/  FADD.FTZ R36, R30.reuse, R3 ;  /* 0x000000031e247221 */ /* 0x044fe20000010000 */
[----:B------:R-:W-:Y:S01]  /*15e90*/  F2FP.F16.F32.PACK_AB R187, R30, R187 ;  /* 0x000000bb1ebb723e */ /* 0x000fe200000000ff */
[----:B------:R-:W-:-:S05]  /*15ea0*/  IMAD.MOV.U32 R30, RZ, RZ, R119 ;  /* 0x000000ffff1e7224 */ /* 0x000fca00078e0077 */
[----:B------:R-:W2:Y:S01]  /*15eb0*/  MUFU.EX2 R13, R13 ;  /* 0x0000000d000d7308 */ /* 0x000ea20000000800 */
[----:B-1----:R-:W-:Y:S01]  /*15ec0*/  FADD.FTZ R3, R25, R36 ;  /* 0x0000002419037221 */ /* 0x002fe20000010000 */
[----:B0-----:R-:W-:-:S06]  /*15ed0*/  IMAD.MOV.U32 R35, RZ, RZ, R119 ;  /* 0x000000ffff237224 */ /* 0x001fcc00078e0077 */
[----:B------:R0:W1:Y:S01]  /*15ee0*/  MUFU.EX2 R20, R65 ;  /* 0x0000004100147308 */ /* 0x0000620000000800 */
[C---:B---3--:R-:W-:Y:S01]  /*15ef0*/  FADD.FTZ R36, R32.reuse, R3 ;  /* 0x0000000320247221 */ /* 0x048fe20000010000 */
[----:B------:R-:W-:Y:S01]  /*15f00*/  F2FP.F16.F32.PACK_AB R181, R32, R25 ;  /* 0x0000001920b5723e */ /* 0x000fe200000000ff */
[--C-:B------:R-:W-:Y:S02]  /*15f10*/  IMAD.MOV.U32 R32, RZ, RZ, R119.reuse ;  /* 0x000000ffff207224 */ /* 0x100fe400078e0077 */
[----:B------:R-:W-:-:S03]  /*15f20*/  IMAD.MOV.U32 R25, RZ, RZ, R119 ;  /* 0x000000ffff197224 */ /* 0x000fc600078e0077 */
[----:B------:R-:W3:Y:S01]  /*15f30*/  MUFU.EX2 R81, R81 ;  /* 0x0000005100517308 */ /* 0x000ee20000000800 */
[----:B--2---:R-:W-:Y:S01]  /*15f40*/  FADD.FTZ R3, R13, R36 ;  /* 0x000000240d037221 */ /* 0x004fe20000010000 */
[----:B0-----:R-:W-:-:S06]  /*15f50*/  IMAD.MOV.U32 R65, RZ, RZ, R119 ;  /* 0x000000ffff417224 */ /* 0x001fcc00078e0077 */
[----:B------:R0:W2:Y:S01]  /*15f60*/  MUFU.EX2 R34, R27 ;  /* 0x0000001b00227308 */ /* 0x0000a20000000800 */
[C---:B-1----:R-:W-:Y:S01]  /*15f70*/  FADD.FTZ R36, R20.reuse, R3 ;  /* 0x0000000314247221 */ /* 0x042fe20000010000 */
[----:B------:R-:W-:-:S06]  /*15f80*/  F2FP.F16.F32.PACK_AB R183, R20, R13 ;  /* 0x0000000d14b7723e */ /* 0x000fcc00000000ff */
[----:B------:R-:W1:Y:S01]  /*15f90*/  MUFU.EX2 R61, R61 ;  /* 0x0000003d003d7308 */ /* 0x000e620000000800 */
[----:B---3--:R-:W-:Y:S01]  /*15fa0*/  FADD.FTZ R3, R81, R36 ;  /* 0x0000002451037221 */ /* 0x008fe20000010000 */
[----:B------:R-:W-:Y:S01]  /*15fb0*/  MOV R36, R119 ;  /* 0x0000007700247202 */ /* 0x000fe20000000f00 */
[----:B0-----:R-:W-:-:S05]  /*15fc0*/  IMAD.MOV.U32 R27, RZ, RZ, R119 ;  /* 0x000000ffff1b7224 */ /* 0x001fca00078e0077 */
[----:B------:R-:W0:Y:S01]  /*15fd0*/  MUFU.EX2 R176, R176 ;  /* 0x000000b000b07308 */ /* 0x000e220000000800 */
[C---:B--2---:R-:W-:Y:S01]  /*15fe0*/  FADD.FTZ R6, R34.reuse, R3 ;  /* 0x0000000322067221 */ /* 0x044fe20000010000 */
[----:B------:R-:W-:Y:S01]  /*15ff0*/  F2FP.F16.F32.PACK_AB R177, R34, R81 ;  /* 0x0000005122b1723e */ /* 0x000fe200000000ff */
[----:B------:R-:W-:Y:S01]  /*16000*/  IMAD.MOV.U32 R34, RZ, RZ, R119 ;  /* 0x000000ffff227224 */ /* 0x000fe200078e0077 */
[----:B------:R-:W-:-:S04]  /*16010*/  MOV R81, R119 ;  /* 0x0000007700517202 */ /* 0x000fc80000000f00 */
[----:B------:R-:W2:Y:S01]  /*16020*/  MUFU.EX2 R93, R121 ;  /* 0x00000079005d7308 */ /* 0x000ea20000000800 */
[----:B-1----:R-:W-:Y:S01]  /*16030*/  FADD.FTZ R3, R61, R6 ;  /* 0x000000063d037221 */ /* 0x002fe20000010000 */
[----:B------:R-:W-:-:S04]  /*16040*/  IADD3 R6, R153, -0x2, RZ ;  /* 0xfffffffe99067810 */ /* 0x000fc80007ffe0ff */
[----:B------:R-:W-:Y:S02]  /*16050*/  ISETP.GE.AND P2, PT, R6, R218, PT ;  /* 0x000000da0600720c */ /* 0x000fe40003f46270 */
[----:B------:R-:W1:Y:S01]  /*16060*/  MUFU.EX2 R178, R178 ;  /* 0x000000b200b27308 */ /* 0x000e620000000800 */
[----:B0-----:R-:W-:-:S07]  /*16070*/  FADD.FTZ R38, R176, R7 ;  /* 0x00000007b0267221 */ /* 0x001fce0000010000 */
[----:B------:R-:W0:Y:S01]  /*16080*/  MUFU.EX2 R95, R95 ;  /* 0x0000005f005f7308 */ /* 0x000e220000000800 */
[C---:B--2---:R-:W-:Y:S01]  /*16090*/  FADD.FTZ R7, R93.reuse, R38 ;  /* 0x000000265d077221 */ /* 0x044fe20000010000 */
[----:B------:R-:W-:Y:S01]  /*160a0*/  F2FP.F16.F32.PACK_AB R176, R93, R176 ;  /* 0x000000b05db0723e */ /* 0x000fe200000000ff */
[----:B------:R-:W-:-:S05]  /*160b0*/  IMAD.MOV.U32 R93, RZ, RZ, R119 ;  /* 0x000000ffff5d7224 */ /* 0x000fca00078e0077 */
[----:B------:R2:W3:Y:S01]  /*160c0*/  MUFU.EX2 R2, R85 ;  /* 0x0000005500027308 */ /* 0x0004e20000000800 */
[----:B-1----:R-:W-:-:S04]  /*160d0*/  FADD.FTZ R38, R178, R7 ;  /* 0x00000007b2267221 */ /* 0x002fc80000010000 */
[C---:B0-----:R-:W-:Y:S01]  /*160e0*/  FADD.FTZ R15, R95.reuse, R38 ;  /* 0x000000265f0f7221 */ /* 0x041fe20000010000 */
[----:B------:R-:W-:Y:S01]  /*160f0*/  F2FP.F16.F32.PACK_AB R178, R95, R178 ;  /* 0x000000b25fb2723e */ /* 0x000fe200000000ff */
[--C-:B------:R-:W-:Y:S02]  /*16100*/  IMAD.MOV.U32 R95, RZ, RZ, R119.reuse ;  /* 0x000000ffff5f7224 */ /* 0x100fe400078e0077 */
[--C-:B--2---:R-:W-:Y:S02]  /*16110*/  IMAD.MOV.U32 R85, RZ, RZ, R119.reuse ;  /* 0x000000ffff557224 */ /* 0x104fe400078e0077 */
[----:B------:R-:W-:Y:S02]  /*16120*/  IMAD.MOV.U32 R38, RZ, RZ, R119 ;  /* 0x000000ffff267224 */ /* 0x000fe400078e0077 */
[C---:B---3--:R-:W-:Y:S01]  /*16130*/  FADD.FTZ R14, R2.reuse, R3 ;  /* 0x00000003020e7221 */ /* 0x048fe20000010000 */
[----:B------:R-:W-:Y:S01]  /*16140*/  F2FP.F16.F32.PACK_AB R179, R2, R61 ;  /* 0x0000003d02b3723e */ /* 0x000fe200000000ff */
[----:B------:R-:W-:Y:S01]  /*16150*/  IMAD.MOV.U32 R2, RZ, RZ, 0x3f800000 ;  /* 0x3f800000ff027424 */ /* 0x000fe200078e00ff */
[----:B------:R-:W-:Y:S01]  /*16160*/  MOV R61, R119 ;  /* 0x00000077003d7202 */ /* 0x000fe20000000f00 */
[----:B------:R-:W-:Y:S01]  /*16170*/  IMAD.MOV.U32 R3, RZ, RZ, 0x3f800000 ;  /* 0x3f800000ff037424 */ /* 0x000fe200078e00ff */
[----:B------:R-:W-:Y:S06]  /*16180*/  @!P2 BRA `(.L_x_3815) ;  /* 0x000000500014a947 */ /* 0x000fec0003800000 */
[----:B------:R-:W-:Y:S01]  /*16190*/  IMAD.MOV.U32 R7, RZ, RZ, R4 ;  /* 0x000000ffff077224 */ /* 0x000fe200078e0004 */
[----:B------:R-:W-:Y:S01]  /*161a0*/  MOV R9, R217 ;  /* 0x000000d900097202 */ /* 0x000fe20000000f00 */
[----:B------:R-:W-:Y:S01]  /*161b0*/  IMAD.MOV.U32 R8, RZ, RZ, R5 ;  /* 0x000000ffff087224 */ /* 0x000fe200078e0005 */
[----:B------:R-:W-:Y:S01]  /*161c0*/  CS2R R118, SRZ ;  /* 0x0000000000767805 */ /* 0x000fe2000001ff00 */
[----:B------:R-:W-:Y:S01]  /*161d0*/  IMAD.MOV.U32 R10, RZ, RZ, R216 ;  /* 0x000000ffff0a7224 */ /* 0x000fe200078e00d8 */
[----:B------:R-:W-:Y:S01]  /*161e0*/  CS2R R114, SRZ ;  /* 0x0000000000727805 */ /* 0x000fe2000001ff00 */
[----:B------:R-:W-:Y:S01]  /*161f0*/  IMAD.MOV.U32 R2, RZ, RZ, 0x3f800000 ;  /* 0x3f800000ff027424 */ /* 0x000fe200078e00ff */
        /* <DEDUP_REMOVED lines=46> */
.L_x_3826:
[----:B------:R-:W-:-:S05]  /*164e0*/  VIADD R0, R10, 0x1 ;  /* 0x000000010a007836 */ /* 0x000fca0000000000 */
[----:B------:R-:W-:-:S04]  /*164f0*/  ISETP.NE.AND P2, PT, R0, 0x2, PT ;  /* 0x000000020000780c */ /* 0x000fc80003f45270 */
[----:B------:R-:W-:Y:S02]  /*16500*/  SEL R4, RZ, 0x1, P2 ;  /* 0x00000001ff047807 */ /* 0x000fe40001000000 */
[----:B------:R-:W-:Y:S02]  /*16510*/  SEL R216, R0, RZ, P2 ;  /* 0x000000ff00d87207 */ /* 0x000fe40001000000 */
[----:B------:R-:W-:Y:S01]  /*16520*/  LOP3.LUT R217, R9, R4, RZ, 0x3c, !PT ;  /* 0x0000000409d97212 */ /* 0x000fe200078e3cff */
[----:B------:R-:W-:Y:S06]  /*16530*/  @!P0 BRA `(.L_x_3816) ;  /* 0x0000000000048947 */ /* 0x000fec0003800000 */
[----:B------:R-:W-:Y:S01]  /*16540*/  BPT.TRAP 0x1 ;  /* 0x000000040000795c */ /* 0x000fe20000300000 */
.L_x_3816:
[----:B------:R-:W-:Y:S01]  /*16550*/  IMAD R11, R216, 0x8, R16 ;  /* 0x00000008d80b7824 */ /* 0x000fe200078e0210 */
[----:B------:R-:W-:-:S04]  /*16560*/  SHF.L.U32 R4, R217, 0x1f, RZ ;  /* 0x0000001fd9047819 */ /* 0x000fc800000006ff */
[----:B------:R0:W1:Y:S01]  /*16570*/  SYNCS.PHASECHK.TRANS64.TRYWAIT P2, [R11+URZ+0x36830], R4 ;  /* 0x036830040b0075a7 */ /* 0x000062000804017f */
[----:B------:R-:W-:Y:S05]  /*16580*/  @!P0 BRA `(.L_x_3817) ;  /* 0x0000000000048947 */ /* 0x000fea0003800000 */
[----:B------:R-:W-:Y:S01]  /*16590*/  BPT.TRAP 0x1 ;  /* 0x000000040000795c */ /* 0x000fe20000300000 */
.L_x_3817:
[----:B------:R-:W-:Y:S01]  /*165a0*/  IMAD R0, R216, 0xa80, R219 ;  /* 0x00000a80d8007824 */ /* 0x000fe200078e02db */
[----:B------:R-:W-:Y:S03]  /*165b0*/  BSSY B1, `(.L_x_3818) ;  /* 0x0000006000017945 */ /* 0x000fe60003800000 */
[C---:B------:R-:W-:Y:S01]  /*165c0*/  VIADD R120, R0.reuse, 0x100 ;  /* 0x0000010000787836 */ /* 0x040fe20000000000 */
[----:B------:R-:W-:Y:S01]  /*165d0*/  IADD3 R20, R0, 0x80, RZ ;  /* 0x0000008000147810 */ /* 0x000fe20007ffe0ff */
[----:B-1----:R-:W-:Y:S06]  /*165e0*/  @P2 BRA `(.L_x_3819) ;  /* 0x0000000000082947 */ /* 0x002fec0003800000 */
[----:B------:R-:W1:Y:S02]  /*165f0*/  SYNCS.PHASECHK.TRANS64.TRYWAIT P2, [R11+URZ+0x36830], R4 ;  /* 0x036830040b0075a7 */ /* 0x000e64000804017f */
[----:B-1----:R-:W-:Y:S05]  /*16600*/  @!P2 BRA `(.L_x_3820) ;  /* 0x0000012400d4a947 */ /* 0x002fea0003800000 */
.L_x_3819:
[----:B------:R-:W-:Y:S05]  /*16610*/  BSYNC B1 ;  /* 0x0000000000017941 */ /* 0x000fea0003800000 */
.L_x_3818:
[----:B------:R-:W2:Y:S04]  /*16620*/  LDL.64 R12, [R1+0x48] ;  /* 0x00004800010c7983 */ /* 0x000ea80000100a00 */
[----:B------:R-:W3:Y:S01]  /*16630*/  LDL.64 R122, [R1] ;  /* 0x00000000017a7983 */ /* 0x000ee20000100a00 */
[----:B------:R-:W-:Y:S01]  /*16640*/  WARPGROUP.ARRIVE ;  /* 0x00000000000079c5 */ /* 0x000fe20000000000 */
[----:B------:R-:W-:Y:S01]  /*16650*/  IMAD.MOV.U32 R21, RZ, RZ, 0x40000040 ;  /* 0x40000040ff157424 */ /* 0x000fe200078e00ff */
[----:B------:R-:W-:-:S04]  /*16660*/  R2UR UR6, R20 ;  /* 0x00000000140672ca */ /* 0x000fc800000e0000 */
[C---:B------:R-:W-:Y:S01]  /*16670*/  R2UR UR7, R21.reuse ;  /* 0x00000000150772ca */ /* 0x040fe200000e0000 */
[----:B------:R-:W-:Y:S01]  /*16680*/  IMAD.MOV.U32 R20, RZ, RZ, R120 ;  /* 0x000000ffff147224 */ /* 0x000fe200078e0078 */
[----:B------:R-:W-:-:S04]  /*16690*/  R2UR UR19, R21 ;  /* 0x00000000151372ca */ /* 0x000fc800000e0000 */
[----:B------:R-:W-:Y:S01]  /*166a0*/  R2UR UR18, R20 ;  /* 0x00000000141272ca */ /* 0x000fe200000e0000 */
[----:B------:R-:W-:Y:S01]  /*166b0*/  VIADD R20, R0, 0x200 ;  /* 0x0000020000147836 */ /* 0x000fe20000000000 */
[----:B------:R-:W-:-:S04]  /*166c0*/  R2UR UR15, R21 ;  /* 0x00000000150f72ca */ /* 0x000fc800000e0000 */
[----:B------:R-:W-:Y:S02]  /*166d0*/  R2UR UR14, R20 ;  /* 0x00000000140e72ca */ /* 0x000fe400000e0000 */
[----:B--2---:R-:W-:Y:S01]  /*166e0*/  R2UR UR42, R12 ;  /* 0x000000000c2a72ca */ /* 0x004fe200000e0000 */
[----:B------:R-:W-:Y:S01]  /*166f0*/  IMAD.MOV.U32 R12, RZ, RZ, R0 ;  /* 0x000000ffff0c7224 */ /* 0x000fe200078e0000 */
[----:B------:R-:W-:Y:S01]  /*16700*/  R2UR UR43, R13 ;  /* 0x000000000d2b72ca */ /* 0x000fe200000e0000 */
[----:B------:R-:W-:Y:S01]  /*16710*/  IMAD.MOV.U32 R13, RZ, RZ, 0x40000040 ;  /* 0x40000040ff0d7424 */ /* 0x000fe200078e00ff */
[----:B---3--:R-:W-:Y:S02]  /*16720*/  R2UR UR28, R122 ;  /* 0x000000007a1c72ca */ /* 0x008fe400000e0000 */
[----:B------:R-:W-:Y:S02]  /*16730*/  R2UR UR29, R123 ;  /* 0x000000007b1d72ca */ /* 0x000fe400000e0000 */
[----:B------:R-:W-:Y:S01]  /*16740*/  R2UR UR26, R12 ;  /* 0x000000000c1a72ca */ /* 0x000fe200000e0000 */
[----:B------:R-:W2:Y:S01]  /*16750*/  LDL.64 R122, [R1+0x40] ;  /* 0x00004000017a7983 */ /* 0x000ea20000100a00 */
[----:B------:R-:W-:-:S07]  /*16760*/  R2UR UR27, R13 ;  /* 0x000000000d1b72ca */ /* 0x000fce00000e0000 */
[----:B------:R-:W-:Y:S02]  /*16770*/  UMOV UR24, UR28 ;  /* 0x0000001c00187c82 */ /* 0x000fe40008000000 */
[----:B------:R-:W-:-:S04]  /*16780*/  UMOV UR25, UR29 ;  /* 0x0000001d00197c82 */ /* 0x000fc80008000000 */
        /* <DEDUP_REMOVED lines=19> */
[----:B------:R-:W-:Y:S01]  /*168c0*/  UMOV UR12, UR28 ;  /* 0x0000001c000c7c82 */ /* 0x000fe20008000000 */
[----:B------:R-:W-:Y:S01]  /*168d0*/  UMOV UR13, UR29 ;  /* 0x0000001d000d7c82 */ /* 0x000fe20008000000 */
[----:B------:R-:W-:Y:S01]  /*168e0*/  VIADD R120, R0, 0x280 ;  /* 0x0000028000787836 */ /* 0x000fe20000000000 */
[----:B------:R-:W-:Y:S02]  /*168f0*/  WARPGROUP.DEPBAR.LE gsb0, 0x0 ;  /* 0x00008000000079c5 */ /* 0x000fe40000010000 */
[----:B------:R-:W-:-:S06]  /*16900*/  WARPGROUP.ARRIVE ;  /* 0x00000000000079c5 */ /* 0x000fcc0000000000 */
[----:B------:R-:W-:Y:S01]  /*16910*/  HGMMA.64x16x16.F32 R136, gdesc[UR12], RZ, !UPT, gsb0 ;  /* 0x002000000c8879f0 */ /* 0x000fe2000c0008ff */
[----:B------:R-:W-:Y:S02]  /*16920*/  MOV R121, 0x40000040 ;  /* 0x4000004000797802 */ /* 0x000fe40000000f00 */
[----:B------:R-:W-:Y:S02]  /*16930*/  R2UR UR10, R120 ;  /* 0x00000000780a72ca */ /* 0x000fe400000e0000 */
[----:B------:R-:W-:Y:S01]  /*16940*/  R2UR UR11, R121 ;  /* 0x00000000790b72ca */ /* 0x000fe200000e0000 */
[----:B------:R-:W-:Y:S01]  /*16950*/  UMOV UR8, UR28 ;  /* 0x0000001c00087c82 */ /* 0x000fe20008000000 */
[----:B------:R-:W-:Y:S01]  /*16960*/  UMOV UR9, UR29 ;  /* 0x0000001d00097c82 */ /* 0x000fe20008000000 */
[----:B------:R-:W-:Y:S02]  /*16970*/  WARPGROUP.DEPBAR.LE gsb0, 0x0 ;  /* 0x00008000000079c5 */ /* 0x000fe40000010000 */
[----:B------:R-:W-:-:S08]  /*16980*/  WARPGROUP.ARRIVE ;  /* 0x00000000000079c5 */ /* 0x000fd00000000000 */
[----:B------:R-:W-:Y:S01]  /*16990*/  HGMMA.64x16x16.F32 R128, gdesc[UR8], RZ, !UPT, gsb0 ;  /* 0x00200000088079f0 */ /* 0x000fe2000c0008ff */
[C---:B------:R-:W-:Y:S01]  /*169a0*/  VIADD R12, R0.reuse, 0x300 ;  /* 0x00000300000c7836 */ /* 0x040fe20000000000 */
[----:B------:R-:W-:Y:S01]  /*169b0*/  IADD3 R120, R0, 0x182, RZ ;  /* 0x0000018200787810 */ /* 0x000fe20007ffe0ff */
[----:B------:R-:W-:Y:S01]  /*169c0*/  IMAD.MOV.U32 R121, RZ, RZ, 0x40000040 ;  /* 0x40000040ff797424 */ /* 0x000fe200078e00ff */
[----:B------:R-:W-:Y:S02]  /*169d0*/  R2UR UR59, R13 ;  /* 0x000000000d3b72ca */ /* 0x000fe400000e0000 */
[----:B------:R-:W-:Y:S02]  /*169e0*/  R2UR UR58, R12 ;  /* 0x000000000c3a72ca */ /* 0x000fe400000e0000 */
[----:B------:R-:W-:Y:S01]  /*169f0*/  R2UR UR26, R120 ;  /* 0x00000000781a72ca */ /* 0x000fe200000e0000 */
[----:B------:R-:W-:Y:S01]  /*16a00*/  VIADD R120, R0, 0x302 ;  /* 0x0000030200787836 */ /* 0x000fe20000000000 */
[----:B------:R-:W-:-:S02]  /*16a10*/  R2UR UR27, R121 ;  /* 0x00000000791b72ca */ /* 0x000fc400000e0000 */
[----:B------:R-:W-:Y:S02]  /*16a20*/  MOV R121, 0x40000040 ;  /* 0x4000004000797802 */ /* 0x000fe40000000f00 */
[----:B------:R-:W-:Y:S02]  /*16a30*/  R2UR UR46, R120 ;  /* 0x00000000782e72ca */ /* 0x000fe400000e0000 */
[----:B------:R-:W-:Y:S02]  /*16a40*/  R2UR UR47, R121 ;  /* 0x00000000792f72ca */ /* 0x000fe400000e0000 */
[----:B--2---:R-:W-:Y:S02]  /*16a50*/  R2UR UR38, R122 ;  /* 0x000000007a2672ca */ /* 0x004fe400000e0000 */
[----:B------:R-:W-:Y:S01]  /*16a60*/  R2UR UR39, R123 ;  /* 0x000000007b2772ca */ /* 0x000fe200000e0000 */
[----:B------:R-:W-:Y:S01]  /*16a70*/  UMOV UR56, UR28 ;  /* 0x0000001c00387c82 */ /* 0x000fe20008000000 */
[----:B------:R-:W-:Y:S01]  /*16a80*/  UMOV UR57, UR29 ;  /* 0x0000001d00397c82 */ /* 0x000fe20008000000 */
[----:B------:R-:W-:-:S02]  /*16a90*/  WARPGROUP.DEPBAR.LE gsb0, 0x0 ;  /* 0x00008000000079c5 */ /* 0x000fc40000010000 */
[----:B------:R-:W-:-:S06]  /*16aa0*/  WARPGROUP.ARRIVE ;  /* 0x00000000000079c5 */ /* 0x000fcc0000000000 */
[----:B------:R-:W-:Y:S01]  /*16ab0*/  HGMMA.64x16x16.F32 R120, gdesc[UR56], RZ, !UPT, gsb0 ;  /* 0x00200000387879f0 */ /* 0x000fe2000c0008ff */
        /* <DEDUP_REMOVED lines=27> */
[----:B------:R-:W-:Y:S01]  /*16c70*/  UMOV UR24, UR42 ;  /* 0x0000002a00187c82 */ /* 0x000fe20008000000 */
[----:B------:R-:W-:Y:S01]  /*16c80*/  UMOV UR25, UR43 ;  /* 0x0000002b00197c82 */ /* 0x000fe20008000000 */
[----:B------:R-:W-:Y:S01]  /*16c90*/  VIADD R12, R0, 0x202 ;  /* 0x00000202000c7836 */ /* 0x000fe20000000000 */
[----:B------:R-:W-:Y:S02]  /*16ca0*/  WARPGROUP.DEPBAR.LE gsb0, 0x0 ;  /* 0x00008000000079c5 */ /* 0x000fe40000010000 */
[----:B------:R-:W-:-:S06]  /*16cb0*/  WARPGROUP.ARRIVE ;  /* 0x00000000000079c5 */ /* 0x000fcc0000000000 */
[----:B------:R-:W-:Y:S01]  /*16cc0*/  HGMMA.64x16x16.F32 R144, gdesc[UR24], R144, gsb0 ;  /* 0x00200000189079f0 */ /* 0x000fe20008000890 */
[----:B------:R-:W-:Y:S01]  /*16cd0*/  IMAD.MOV.U32 R13, RZ, RZ, 0x40000040 ;  /* 0x40000040ff0d7424 */ /* 0x000fe200078e00ff */
[----:B------:R-:W-:-:S04]  /*16ce0*/  R2UR UR22, R12 ;  /* 0x000000000c1672ca */ /* 0x000fc800000e0000 */
        /* <DEDUP_REMOVED lines=12> */
[----:B------:R-:W-:Y:S01]  /*16db0*/  MOV R5, UR45 ;  /* 0x0000002d00057c02 */ /* 0x000fe20008000f00 */
[----:B------:R-:W-:Y:S02]  /*16dc0*/  WARPGROUP.DEPBAR.LE gsb0, 0x0 ;  /* 0x00008000000079c5 */ /* 0x000fe40000010000 */
[----:B------:R-:W-:Y:S01]  /*16dd0*/  WARPGROUP.ARRIVE ;  /* 0x00000000000079c5 */ /* 0x000fe20000000000 */
[----:B01----:R-:W-:Y:S01]  /*16de0*/  MOV R4, UR44 ;  /* 0x0000002c00047c02 */ /* 0x003fe20008000f00 */
[----:B------:R-:W-:Y:S01]  /*16df0*/  VIADD R12, R0, 0x4 ;  /* 0x00000004000c7836 */ /* 0x000fe20000000000 */
[----:B------:R-:W-:Y:S01]  /*16e00*/  UMOV UR12, UR38 ;  /* 0x00000026000c7c82 */ /* 0x000fe20008000000 */
[----:B------:R-:W-:Y:S01]  /*16e10*/  IMAD.MOV.U32 R13, RZ, RZ, 0x40000040 ;  /* 0x40000040ff0d7424 */ /* 0x000fe200078e00ff */
[----:B------:R-:W-:-:S02]  /*16e20*/  UMOV UR13, UR39 ;  /* 0x00000027000d7c82 */ /* 0x000fc40008000000 */
[----:B------:R-:W-:Y:S01]  /*16e30*/  HGMMA.64x16x16.F32 R128, gdesc[UR16], R128, gsb0 ;  /* 0x00200000108079f0 */ /* 0x000fe20008000880 */
[----:B------:R-:W-:Y:S01]  /*16e40*/  UMOV UR44, UR42 ;  /* 0x0000002a002c7c82 */ /* 0x000fe20008000000 */
[----:B------:R-:W-:Y:S01]  /*16e50*/  UMOV UR45, UR43 ;  /* 0x0000002b002d7c82 */ /* 0x000fe20008000000 */
[----:B------:R-:W-:Y:S01]  /*16e60*/  UMOV UR8, UR38 ;  /* 0x0000002600087c82 */ /* 0x000fe20008000000 */
[----:B------:R-:W-:Y:S01]  /*16e70*/  UMOV UR9, UR39 ;  /* 0x0000002700097c82 */ /* 0x000fe20008000000 */
[----:B------:R-:W2:Y:S01]  /*16e80*/  LDL.64 R20, [R1+0x38] ;  /* 0x0000380001147983 */ /* 0x000ea20000100a00 */
[----:B------:R-:W-:Y:S02]  /*16e90*/  WARPGROUP.DEPBAR.LE gsb0, 0x0 ;  /* 0x00008000000079c5 */ /* 0x000fe40000010000 */
[----:B------:R-:W-:-:S06]  /*16ea0*/  WARPGROUP.ARRIVE ;  /* 0x00000000000079c5 */ /* 0x000fcc0000000000 */
[----:B------:R-:W-:Y:S01]  /*16eb0*/  HGMMA.64x16x16.F32 R120, gdesc[UR44], R120, gsb0 ;  /* 0x002000002c7879f0 */ /* 0x000fe20008000878 */
[----:B------:R-:W-:Y:S02]  /*16ec0*/  R2UR UR14, R12 ;  /* 0x000000000c0e72ca */ /* 0x000fe400000e0000 */
[----:B------:R-:W-:Y:S01]  /*16ed0*/  R2UR UR15, R13 ;  /* 0x000000000d0f72ca */ /* 0x000fe200000e0000 */
[----:B------:R-:W-:Y:S01]  /*16ee0*/  VIADD R12, R0, 0x84 ;  /* 0x00000084000c7836 */ /* 0x000fe20000000000 */
[----:B------:R-:W-:Y:S02]  /*16ef0*/  WARPGROUP.DEPBAR.LE gsb0, 0x0 ;  /* 0x00008000000079c5 */ /* 0x000fe40000010000 */
[----:B------:R-:W-:-:S09]  /*16f00*/  WARPGROUP.ARRIVE ;  /* 0x00000000000079c5 */ /* 0x000fd20000000000 */
        /* <DEDUP_REMOVED lines=171> */
[----:B------:R-:W-:-:S09]  /*179c0*/  UMOV UR17, UR39 ;  /* 0x0000002700117c82 */ /* 0x000fd20008000000 */
        /* <DEDUP_REMOVED lines=149> */
[----:B------:R-:W-:Y:S02]  /*18320*/  WARPGROUP.DEPBAR.LE gsb0, 0x0 ;  /* 0x00008000000079c5 */ /* 0x000fe40000010000 */
[----:B------:R-:W-:-:S10]  /*18330*/  WARPGROUP.ARRIVE ;  /* 0x00000000000079c5 */ /* 0x000fd40000000000 */
[----:B------:R-:W-:Y:S01]  /*18340*/  HGMMA.64x16x16.F32 R168, gdesc[UR52], R168, gsb0 ;  /* 0x0020000034a879f0 */ /* 0x000fe200080008a8 */
[----:B------:R-:W-:Y:S01]  /*18350*/  R2UR UR45, R5 ;  /* 0x00000000052d72ca */ /* 0x000fe200000e0000 */
[----:B------:R-:W-:Y:S01]  /*18360*/  IMAD.MOV.U32 R5, RZ, RZ, 0x40000040 ;  /* 0x40000040ff057424 */ /* 0x000fe200078e00ff */
[----:B------:R-:W-:Y:S01]  /*18370*/  R2UR UR44, R4 ;  /* 0x00000000042c72ca */ /* 0x000fe200000e0000 */
[----:B------:R-:W-:-:S03]  /*18380*/  VIADD R4, R0, 0x406 ;  /* 0x0000040600047836 */ /* 0x000fc60000000000 */
        /* <DEDUP_REMOVED lines=395> */
.L_x_3821:
[----:B------:R-:W-:Y:S02]  /*19c40*/  SHF.L.U32 R0, R9, 0x1f, RZ ;  /* 0x0000001f09007819 */ /* 0x000fe400000006ff */
[----:B------:R-:W-:-:S04]  /*19c50*/  LEA R9, R10, R16, 0x3 ;  /* 0x000000100a097211 */ /* 0x000fc800078e18ff */
[----:B------:R0:W1:Y:S01]  /*19c60*/  SYNCS.PHASECHK.TRANS64.TRYWAIT P2, [R9+URZ+0x36850], R0 ;  /* 0x03685000090075a7 */ /* 0x000062000804017f */
[----:B------:R-:W-:Y:S05]  /*19c70*/  @!P0 BRA `(.L_x_3822) ;  /* 0x0000000000048947 */ /* 0x000fea0003800000 */
[----:B------:R-:W-:Y:S01]  /*19c80*/  BPT.TRAP 0x1 ;  /* 0x000000040000795c */ /* 0x000fe20000300000 */
.L_x_3822:
[----:B------:R-:W-:Y:S04]  /*19c90*/  BSSY B1, `(.L_x_3823) ;  /* 0x0000004000017945 */ /* 0x000fe80003800000 */
[----:B-1----:R-:W-:Y:S05]  /*19ca0*/  @P2 BRA `(.L_x_3824) ;  /* 0x0000000000082947 */ /* 0x002fea0003800000 */
[----:B------:R-:W1:Y:S02]  /*19cb0*/  SYNCS.PHASECHK.TRANS64.TRYWAIT P2, [R9+URZ+0x36850], R0 ;  /* 0x03685000090075a7 */ /* 0x000e64000804017f */
[----:B-1----:R-:W-:Y:S05]  /*19cc0*/  @!P2 BRA `(.L_x_3825) ;  /* 0x000000f00038a947 */ /* 0x002fea0003800000 */
.L_x_3824:
[----:B------:R-:W-:Y:S05]  /*19cd0*/  BSYNC B1 ;  /* 0x0000000000017941 */ /* 0x000fea0003800000 */
.L_x_3823:
[----:B01----:R-:W-:Y:S01]  /*19ce0*/  VIADD R0, R16, 0x400 ;  /* 0x0000040010007836 */ /* 0x003fe20000000000 */
[----:B------:R-:W-:Y:S01]  /*19cf0*/  WARPGROUP.ARRIVE ;  /* 0x00000000000079c5 */ /* 0x000fe20000000000 */
[----:B------:R-:W-:Y:S01]  /*19d00*/  IMAD.MOV.U32 R13, RZ, RZ, 0x40000040 ;  /* 0x40000040ff0d7424 */ /* 0x000fe200078e00ff */
[----:B------:R-:W-:Y:S01]  /*19d10*/  ULDC UR4, c[0x0][0x988] ;  /* 0x0002620000047ab9 */ /* 0x000fe20000000800 */
[----:B------:R-:W-:Y:S01]  /*19d20*/  IMAD.MOV.U32 R3, RZ, RZ, 0x40000040 ;  /* 0x40000040ff037424 */ /* 0x000fe200078e00ff */
[----:B------:R-:W-:Y:S01]  /*19d30*/  SHF.R.U32.HI R0, RZ, 0x4, R0 ;  /* 0x00000004ff007819 */ /* 0x000fe20000011600 */
[----:B------:R-:W-:Y:S01]  /*19d40*/  @!P1 VIADD R11, R11, 0x36840 ;  /* 0x000368400b0b9836 */ /* 0x000fe20000000000 */
[----:B------:R-:W-:Y:S01]  /*19d50*/  R2UR UR7, R13 ;  /* 0x000000000d0772ca */ /* 0x000fe200000e0000 */
[----:B------:R-:W-:Y:S01]  /*19d60*/  @!P1 VIADD R9, R9, 0x36860 ;  /* 0x0003686009099836 */ /* 0x000fe20000000000 */
[----:B------:R-:W-:Y:S02]  /*19d70*/  LOP3.LUT R0, R0, 0x3fff, RZ, 0xc0, !PT ;  /* 0x00003fff00007812 */ /* 0x000fe400078ec0ff */
[C---:B------:R-:W-:Y:S01]  /*19d80*/  ISETP.GT.AND P2, PT, R6.reuse, R218, PT ;  /* 0x000000da0600720c */ /* 0x040fe20003f44270 */
[----:B------:R-:W-:Y:S01]  /*19d90*/  VIADD R6, R6, 0xffffffff ;  /* 0xffffffff06067836 */ /* 0x000fe20000000000 */
[----:B------:R-:W-:-:S02]  /*19da0*/  LOP3.LUT R0, R0, 0x3800000, RZ, 0xfc, !PT ;  /* 0x0380000000007812 */ /* 0x000fc400078efcff */
[----:B------:R-:W-:-:S03]  /*19db0*/  @!P1 PRMT R9, RZ, 0x654, R9 ;  /* 0x00000654ff099816 */ /* 0x000fc60000000009 */
[----:B------:R-:W-:Y:S01]  /*19dc0*/  IMAD R12, R10, 0xa80, R0 ;  /* 0x00000a800a0c7824 */ /* 0x000fe200078e0200 */
[----:B------:R-:W-:-:S03]  /*19dd0*/  FMNMX.FTZ R0, R168, R8, !PT ;  /* 0x00000008a8007209 */ /* 0x000fc60007810000 */
[C---:B------:R-:W-:Y:S01]  /*19de0*/  VIADD R2, R12.reuse, 0x80 ;  /* 0x000000800c027836 */ /* 0x040fe20000000000 */
[----:B------:R-:W-:Y:S02]  /*19df0*/  R2UR UR6, R12 ;  /* 0x000000000c0672ca */ /* 0x000fe400000e0000 */
[----:B------:R-:W-:-:S04]  /*19e00*/  FMNMX.FTZ R0, R169, R0, !PT ;  /* 0x00000000a9007209 */ /* 0x000fc80007810000 */
[----:B------:R-:W-:-:S04]  /*19e10*/  FMNMX.FTZ R0, R172, R0, !PT ;  /* 0x00000000ac007209 */ /* 0x000fc80007810000 */
[----:B------:R-:W-:-:S03]  /*19e20*/  FMNMX.FTZ R0, R173, R0, !PT ;  /* 0x00000000ad007209 */ /* 0x000fc60007810000 */
[----:B------:R-:W-:Y:S01]  /*19e30*/  HGMMA.64x192x16.F32 R24, R200, gdesc[UR4].tnspB, R24, gsb0 ;  /* 0x42e00004c8187df0 */ /* 0x000fe20008000818 */
        /* <DEDUP_REMOVED lines=32> */
[----:B------:R-:W-:-:S04]  /*1a040*/  IMAD.U32 R0, RZ, RZ, UR4 ;  /* 0x00000004ff007e24 */ /* 0x000fc8000f8e00ff */
[----:B------:R-:W-:-:S04]  /*1a050*/  FMUL.FTZ R13, R5, R0 ;  /* 0x00000000050d7220 */ /* 0x000fc80000410000 */
[-CC-:B------:R-:W-:Y:S01]  /*1a060*/  FFMA.FTZ R20, R161, R0.reuse, -R13.reuse ;  /* 0x00000000a1147223 */ /* 0x180fe2000001080d */
[-CC-:B------:R-:W-:Y:S01]  /*1a070*/  FFMA.FTZ R21, R157, R0.reuse, -R13.reuse ;  /* 0x000000009d157223 */ /* 0x180fe2000001080d */
[----:B------:R-:W-:-:S04]  /*1a080*/  FFMA.FTZ R10, R149, R0, -R13 ;  /* 0x00000000950a7223 */ /* 0x000fc8000001080d */
        /* <DEDUP_REMOVED lines=8> */
[----:B------:R-:W-:Y:S02]  /*1a110*/  FFMA.FTZ R169, R173, R0, -R13 ;  /* 0x00000000ada97223 */ /* 0x000fe4000001080d */
[----:B------:R-:W-:Y:S01]  /*1a120*/  HGMMA.64x192x16.F32 R24, R196, gdesc[UR4].tnspB, R24, gsb0 ;  /* 0x42e00004c4187df0 */ /* 0x000fe20008000818 */
[----:B------:R-:W-:Y:S01]  /*1a130*/  R2UR UR6, R2 ;  /* 0x00000000020672ca */ /* 0x000fe200000e0000 */
[----:B------:R-:W-:Y:S01]  /*1a140*/  VIADD R2, R12, 0x180 ;  /* 0x000001800c027836 */ /* 0x000fe20000000000 */
[----:B------:R-:W-:Y:S01]  /*1a150*/  R2UR UR7, R3 ;  /* 0x00000000030772ca */ /* 0x000fe200000e0000 */
[----:B------:R-:W-:Y:S01]  /*1a160*/  IMAD.MOV.U32 R3, RZ, RZ, 0x40000040 ;  /* 0x40000040ff037424 */ /* 0x000fe200078e00ff */
        /* <DEDUP_REMOVED lines=8> */
[----:B------:R-:W-:-:S03]  /*1a1f0*/  FFMA.FTZ R160, R165, R0, -R13 ;  /* 0x00000000a5a07223 */ /* 0x000fc6000001080d */
[----:B------:R-:W-:Y:S01]  /*1a200*/  HGMMA.64x192x16.F32 R24, R192, gdesc[UR4].tnspB, R24, gsb0 ;  /* 0x42e00004c0187df0 */ /* 0x000fe20008000818 */
[----:B------:R-:W-:Y:S01]  /*1a210*/  R2UR UR6, R2 ;  /* 0x00000000020672ca */ /* 0x000fe200000e0000 */
[----:B------:R-:W-:Y:S01]  /*1a220*/  VIADD R2, R12, 0x200 ;  /* 0x000002000c027836 */ /* 0x000fe20000000000 */
[----:B------:R-:W-:Y:S01]  /*1a230*/  R2UR UR7, R3 ;  /* 0x00000000030772ca */ /* 0x000fe200000e0000 */
[----:B------:R-:W-:Y:S01]  /*1a240*/  MUFU.EX2 R196, R196 ;  /* 0x000000c400c47308 */ /* 0x000fe20000000800 */
[----:B------:R-:W-:-:S07]  /*1a250*/  MOV R3, 0x40000040 ;  /* 0x4000004000037802 */ /* 0x000fce0000000f00 */
[----:B------:R-:W-:Y:S08]  /*1a260*/  MUFU.EX2 R198, R198 ;  /* 0x000000c600c67308 */ /* 0x000ff00000000800 */
[----:B------:R-:W-:Y:S01]  /*1a270*/  MUFU.EX2 R160, R160 ;  /* 0x000000a000a07308 */ /* 0x000fe20000000800 */
[----:B------:R-:W-:Y:S02]  /*1a280*/  WARPGROUP.DEPBAR.LE gsb0, 0x0 ;  /* 0x00008000000079c5 */ /* 0x000fe40000010000 */
[----:B------:R-:W-:Y:S01]  /*1a290*/  WARPGROUP.ARRIVE ;  /* 0x00000000000079c5 */ /* 0x000fe20000000000 */
[-CC-:B------:R-:W-:Y:S01]  /*1a2a0*/  FFMA.FTZ R192, R152, R0.reuse, -R13.reuse ;  /* 0x0000000098c07223 */ /* 0x180fe2000001080d */
[-CC-:B------:R-:W-:Y:S01]  /*1a2b0*/  FFMA.FTZ R152, R153, R0.reuse, -R13.reuse ;  /* 0x0000000099987223 */ /* 0x180fe2000001080d */
[----:B------:R-:W-:-:S03]  /*1a2c0*/  FFMA.FTZ R194, R156, R0, -R13 ;  /* 0x000000009cc27223 */ /* 0x000fc6000001080d */
[----:B------:R-:W-:Y:S01]  /*1a2d0*/  HGMMA.64x192x16.F32 R24, R188, gdesc[UR4].tnspB, R24, gsb0 ;  /* 0x42e00004bc187df0 */ /* 0x000fe20008000818 */
[----:B------:R-:W-:Y:S01]  /*1a2e0*/  R2UR UR6, R2 ;  /* 0x00000000020672ca */ /* 0x000fe200000e0000 */
[C---:B------:R-:W-:Y:S01]  /*1a2f0*/  VIADD R2, R12.reuse, 0x280 ;  /* 0x000002800c027836 */ /* 0x040fe20000000000 */
[----:B------:R-:W-:Y:S01]  /*1a300*/  R2UR UR7, R3 ;  /* 0x00000000030772ca */ /* 0x000fe200000e0000 */
[----:B------:R-:W-:Y:S01]  /*1a310*/  IMAD.MOV.U32 R3, RZ, RZ, 0x40000040 ;  /* 0x40000040ff037424 */ /* 0x000fe200078e00ff */
[----:B------:R-:W-:Y:S01]  /*1a320*/  MUFU.EX2 R192, R192 ;  /* 0x000000c000c07308 */ /* 0x000fe20000000800 */
[----:B------:R-:W-:-:S07]  /*1a330*/  VIADD R12, R12, 0x300 ;  /* 0x000003000c0c7836 */ /* 0x000fce0000000000 */
        /* <DEDUP_REMOVED lines=9> */
[----:B------:R-:W-:Y:S01]  /*1a3d0*/  FADD.FTZ R2, -R5, R8 ;  /* 0x0000000805027221 */ /* 0x000fe20000010100 */
[----:B------:R-:W-:Y:S01]  /*1a3e0*/  R2UR UR7, R3 ;  /* 0x00000000030772ca */ /* 0x000fe200000e0000 */
[-CC-:B------:R-:W-:Y:S01]  /*1a3f0*/  FFMA.FTZ R8, R120, R0.reuse, -R13.reuse ;  /* 0x0000000078087223 */ /* 0x180fe2000001080d */
[-CC-:B------:R-:W-:Y:S01]  /*1a400*/  FFMA.FTZ R120, R121, R0.reuse, -R13.reuse ;  /* 0x0000000079787223 */ /* 0x180fe2000001080d */
[-C--:B------:R-:W-:Y:S01]  /*1a410*/  FMUL.FTZ R2, R2, R0.reuse ;  /* 0x0000000002027220 */ /* 0x080fe20000410000 */
[----:B------:R-:W-:Y:S01]  /*1a420*/  FFMA.FTZ R121, R124, R0, -R13 ;  /* 0x000000007c797223 */ /* 0x000fe2000001080d */
[----:B------:R-:W-:Y:S08]  /*1a430*/  MUFU.EX2 R188, R188 ;  /* 0x000000bc00bc7308 */ /* 0x000ff00000000800 */
[----:B------:R0:W1:Y:S08]  /*1a440*/  MUFU.EX2 R3, R2 ;  /* 0x0000000200037308 */ /* 0x0000700000000800 */
[----:B------:R-:W2:Y:S01]  /*1a450*/  MUFU.EX2 R144, R144 ;  /* 0x0000009000907308 */ /* 0x000ea20000000800 */
[----:B0-----:R-:W-:-:S04]  /*1a460*/  FMNMX.FTZ R2, R170, R7, !PT ;  /* 0x00000007aa027209 */ /* 0x001fc80007810000 */
[----:B------:R-:W-:-:S03]  /*1a470*/  FMNMX.FTZ R2, R171, R2, !PT ;  /* 0x00000002ab027209 */ /* 0x000fc60007810000 */
[----:B------:R-:W0:Y:S01]  /*1a480*/  MUFU.EX2 R190, R190 ;  /* 0x000000be00be7308 */ /* 0x000e220000000800 */
[----:B------:R-:W-:Y:S01]  /*1a490*/  FMNMX.FTZ R2, R174, R2, !PT ;  /* 0x00000002ae027209 */ /* 0x000fe20007810000 */
[----:B-1----:R-:W-:Y:S01]  /*1a4a0*/  FFMA.FTZ R15, R3, R15, R200 ;  /* 0x0000000f030f7223 */ /* 0x002fe200000100c8 */
[C---:B------:R-:W-:Y:S02]  /*1a4b0*/  F2FP.F16.F32.PACK_AB R200, R168.reuse, R200 ;  /* 0x000000c8a8c8723e */ /* 0x040fe400000000ff */
[----:B------:R-:W-:Y:S01]  /*1a4c0*/  FMNMX.FTZ R2, R175, R2, !PT ;  /* 0x00000002af027209 */ /* 0x000fe20007810000 */
[----:B------:R-:W-:Y:S02]  /*1a4d0*/  FADD.FTZ R15, R168, R15 ;  /* 0x0000000fa80f7221 */ /* 0x000fe40000010000 */
[----:B------:R-:W-:Y:S01]  /*1a4e0*/  MUFU.EX2 R8, R8 ;  /* 0x0000000800087308 */ /* 0x000fe20000000800 */
[----:B------:R-:W-:Y:S01]  /*1a4f0*/  FMNMX.FTZ R2, R162, R2, !PT ;  /* 0x00000002a2027209 */ /* 0x000fe20007810000 */
[----:B------:R-:W-:Y:S01]  /*1a500*/  FADD.FTZ R15, R202, R15 ;  /* 0x0000000fca0f7221 */ /* 0x000fe20000010000 */
[----:B------:R-:W-:-:S02]  /*1a510*/  F2FP.F16.F32.PACK_AB R202, R169, R202 ;  /* 0x000000caa9ca723e */ /* 0x000fc400000000ff */
[----:B------:R-:W-:Y:S01]  /*1a520*/  FMNMX.FTZ R2, R163, R2, !PT ;  /* 0x00000002a3027209 */ /* 0x000fe20007810000 */
[----:B------:R-:W-:Y:S02]  /*1a530*/  FADD.FTZ R15, R169, R15 ;  /* 0x0000000fa90f7221 */ /* 0x000fe40000010000 */
[----:B------:R-:W-:Y:S01]  /*1a540*/  MUFU.EX2 R120, R120 ;  /* 0x0000007800787308 */ /* 0x000fe20000000800 */
[----:B------:R-:W-:Y:S01]  /*1a550*/  FMNMX.FTZ R2, R166, R2, !PT ;  /* 0x00000002a6027209 */ /* 0x000fe20007810000 */
[----:B------:R-:W-:Y:S01]  /*1a560*/  FADD.FTZ R15, R196, R15 ;  /* 0x0000000fc40f7221 */ /* 0x000fe20000010000 */
        /* <DEDUP_REMOVED lines=8> */
[----:B------:R-:W-:-:S03]  /*1a5f0*/  FADD.FTZ R15, R160, R15 ;  /* 0x0000000fa00f7221 */ /* 0x000fc60000010000 */
[----:B------:R-:W-:Y:S01]  /*1a600*/  FMNMX.FTZ R2, R158, R2, !PT ;  /* 0x000000029e027209 */ /* 0x000fe20007810000 */
[----:B------:R-:W-:Y:S01]  /*1a610*/  FADD.FTZ R15, R192, R15 ;  /* 0x0000000fc00f7221 */ /* 0x000fe20000010000 */
[C---:B------:R-:W-:Y:S02]  /*1a620*/  F2FP.F16.F32.PACK_AB R192, R152.reuse, R192 ;  /* 0x000000c098c0723e */ /* 0x040fe400000000ff */
[----:B------:R-:W-:Y:S01]  /*1a630*/  FMNMX.FTZ R2, R159, R2, !PT ;  /* 0x000000029f027209 */ /* 0x000fe20007810000 */
[----:B------:R-:W-:-:S03]  /*1a640*/  FADD.FTZ R15, R152, R15 ;  /* 0x0000000f980f7221 */ /* 0x000fc60000010000 */
[----:B------:R-:W-:Y:S01]  /*1a650*/  FMNMX.FTZ R2, R146, R2, !PT ;  /* 0x0000000292027209 */ /* 0x000fe20007810000 */
[----:B------:R-:W-:Y:S01]  /*1a660*/  FADD.FTZ R15, R194, R15 ;  /* 0x0000000fc20f7221 */ /* 0x000fe20000010000 */
[----:B------:R-:W-:Y:S02]  /*1a670*/  F2FP.F16.F32.PACK_AB R194, R21, R194 ;  /* 0x000000c215c2723e */ /* 0x000fe400000000ff */
[----:B------:R-:W-:Y:S01]  /*1a680*/  FMNMX.FTZ R2, R147, R2, !PT ;  /* 0x0000000293027209 */ /* 0x000fe20007810000 */
[----:B------:R-:W-:-:S03]  /*1a690*/  FADD.FTZ R15, R21, R15 ;  /* 0x0000000f150f7221 */ /* 0x000fc60000010000 */
[----:B------:R-:W-:Y:S01]  /*1a6a0*/  FMNMX.FTZ R2, R150, R2, !PT ;  /* 0x0000000296027209 */ /* 0x000fe20007810000 */
[----:B------:R-:W-:Y:S01]  /*1a6b0*/  FADD.FTZ R15, R188, R15 ;  /* 0x0000000fbc0f7221 */ /* 0x000fe20000010000 */
[C---:B--2---:R-:W-:Y:S02]  /*1a6c0*/  F2FP.F16.F32.PACK_AB R188, R144.reuse, R188 ;  /* 0x000000bc90bc723e */ /* 0x044fe400000000ff */
[----:B------:R-:W-:Y:S01]  /*1a6d0*/  FMNMX.FTZ R2, R151, R2, !PT ;  /* 0x0000000297027209 */ /* 0x000fe20007810000 */
[----:B------:R-:W-:-:S03]  /*1a6e0*/  FADD.FTZ R15, R144, R15 ;  /* 0x0000000f900f7221 */ /* 0x000fc60000010000 */
[----:B------:R-:W-:Y:S01]  /*1a6f0*/  FMNMX.FTZ R2, R138, R2, !PT ;  /* 0x000000028a027209 */ /* 0x000fe20007810000 */
[----:B0-----:R-:W-:Y:S01]  /*1a700*/  FADD.FTZ R15, R190, R15 ;  /* 0x0000000fbe0f7221 */ /* 0x001fe20000010000 */
[C---:B------:R-:W-:Y:S02]  /*1a710*/  F2FP.F16.F32.PACK_AB R190, R10.reuse, R190 ;  /* 0x000000be0abe723e */ /* 0x040fe400000000ff */
[----:B------:R-:W-:Y:S01]  /*1a720*/  FMNMX.FTZ R2, R139, R2, !PT ;  /* 0x000000028b027209 */ /* 0x000fe20007810000 */
[----:B------:R-:W-:Y:S01]  /*1a730*/  FADD.FTZ R15, R10, R15 ;  /* 0x0000000f0a0f7221 */ /* 0x000fe20000010000 */
[----:B------:R-:W-:Y:S02]  /*1a740*/  MOV R10, R216 ;  /* 0x000000d8000a7202 */ /* 0x000fe40000000f00 */
        /* <DEDUP_REMOVED lines=14> */
[----:B------:R-:W-:-:S04]  /*1a830*/  FADD.FTZ R2, -R4, R7 ;  /* 0x0000000704027221 */ /* 0x000fc80000010100 */
[-C--:B------:R-:W-:Y:S01]  /*1a840*/  FMUL.FTZ R2, R2, R0.reuse ;  /* 0x0000000002027220 */ /* 0x080fe20000410000 */
[----:B------:R-:W-:Y:S02]  /*1a850*/  WARPGROUP.DEPBAR.LE gsb0, 0x0 ;  /* 0x00008000000079c5 */ /* 0x000fe40000010000 */
[----:B------:R-:W-:Y:S01]  /*1a860*/  WARPGROUP.ARRIVE ;  /* 0x00000000000079c5 */ /* 0x000fe20000000000 */
[-CC-:B------:R-:W-:Y:S01]  /*1a870*/  FFMA.FTZ R184, R136, R0.reuse, -R13.reuse ;  /* 0x0000000088b87223 */ /* 0x180fe2000001080d */
[-CC-:B------:R-:W-:Y:S01]  /*1a880*/  FFMA.FTZ R136, R137, R0.reuse, -R13.reuse ;  /* 0x0000000089887223 */ /* 0x180fe2000001080d */
[-CC-:B------:R-:W-:Y:S01]  /*1a890*/  FFMA.FTZ R186, R140, R0.reuse, -R13.reuse ;  /* 0x000000008cba7223 */ /* 0x180fe2000001080d */
[----:B------:R-:W-:Y:S01]  /*1a8a0*/  FFMA.FTZ R137, R141, R0, -R13 ;  /* 0x000000008d897223 */ /* 0x000fe2000001080d */
[----:B------:R-:W-:Y:S01]  /*1a8b0*/  MUFU.EX2 R2, R2 ;  /* 0x0000000200027308 */ /* 0x000fe20000000800 */
[----:B------:R-:W-:Y:S01]  /*1a8c0*/  HGMMA.64x192x16.F32 R24, R180, gdesc[UR4].tnspB, R24, gsb0 ;  /* 0x42e00004b4187df0 */ /* 0x000fe20008000818 */
[----:B------:R-:W-:-:S06]  /*1a8d0*/  R2UR UR6, R12 ;  /* 0x000000000c0672ca */ /* 0x000fcc00000e0000 */
[----:B------:R-:W0:Y:S08]  /*1a8e0*/  MUFU.EX2 R184, R184 ;  /* 0x000000b800b87308 */ /* 0x000e300000000800 */
[----:B------:R-:W1:Y:S08]  /*1a8f0*/  MUFU.EX2 R136, R136 ;  /* 0x0000008800887308 */ /* 0x000e700000000800 */
        /* <DEDUP_REMOVED lines=8> */
[----:B------:R-:W-:Y:S02]  /*1a980*/  WARPGROUP.DEPBAR.LE gsb0, 0x0 ;  /* 0x00008000000079c5 */ /* 0x000fe40000010000 */
[-CC-:B------:R-:W-:Y:S01]  /*1a990*/  FFMA.FTZ R180, R128, R0.reuse, -R13.reuse ;  /* 0x0000000080b47223 */ /* 0x180fe2000001080d */
[-CC-:B------:R-:W-:Y:S01]  /*1a9a0*/  FFMA.FTZ R128, R129, R0.reuse, -R13.reuse ;  /* 0x0000000081807223 */ /* 0x180fe2000001080d */
[-CC-:B------:R-:W-:Y:S01]  /*1a9b0*/  FFMA.FTZ R182, R132, R0.reuse, -R13.reuse ;  /* 0x0000000084b67223 */ /* 0x180fe2000001080d */
[-CC-:B------:R-:W-:Y:S01]  /*1a9c0*/  FFMA.FTZ R129, R133, R0.reuse, -R13.reuse ;  /* 0x0000000085817223 */ /* 0x180fe2000001080d */
[-C--:B------:R-:W-:Y:S01]  /*1a9d0*/  FFMA.FTZ R13, R125, R0.reuse, -R13 ;  /* 0x000000007d0d7223 */ /* 0x080fe2000001080d */
[----:B------:R-:W-:Y:S01]  /*1a9e0*/  WARPGROUP.ARRIVE ;  /* 0x00000000000079c5 */ /* 0x000fe20000000000 */
[-C--:B------:R-:W-:Y:S01]  /*1a9f0*/  FMUL.FTZ R125, R4, R0.reuse ;  /* 0x00000000047d7220 */ /* 0x080fe20000410000 */
[----:B------:R-:W-:Y:S03]  /*1aa00*/  MUFU.EX2 R180, R180 ;  /* 0x000000b400b47308 */ /* 0x000fe60000000800 */
        /* <DEDUP_REMOVED lines=14> */
[----:B0-----:R-:W-:Y:S01]  /*1aaf0*/  MOV R13, 0x40000040 ;  /* 0x40000040000d7802 */ /* 0x001fe20000000f00 */
[-CC-:B------:R-:W-:Y:S01]  /*1ab00*/  FFMA.FTZ R140, R159, R0.reuse, -R125.reuse ;  /* 0x000000009f8c7223 */ /* 0x180fe2000001087d */
[-CC-:B------:R-:W-:Y:S01]  /*1ab10*/  FFMA.FTZ R189, R146, R0.reuse, -R125.reuse ;  /* 0x0000000092bd7223 */ /* 0x180fe2000001087d */
[-CC-:B------:R-:W-:Y:S01]  /*1ab20*/  FFMA.FTZ R12, R147, R0.reuse, -R125.reuse ;  /* 0x00000000930c7223 */ /* 0x180fe2000001087d */
[----:B------:R-:W-:Y:S01]  /*1ab30*/  R2UR UR7, R13 ;  /* 0x000000000d0772ca */ /* 0x000fe200000e0000 */
[-CC-:B------:R-:W-:Y:S01]  /*1ab40*/  FFMA.FTZ R191, R150, R0.reuse, -R125.reuse ;  /* 0x0000000096bf7223 */ /* 0x180fe2000001087d */
[-CC-:B------:R-:W-:Y:S01]  /*1ab50*/  FFMA.FTZ R151, R151, R0.reuse, -R125.reuse ;  /* 0x0000000097977223 */ /* 0x180fe2000001087d */
[----:B------:R-:W0:Y:S01]  /*1ab60*/  MUFU.EX2 R124, R124 ;  /* 0x0000007c007c7308 */ /* 0x000e220000000800 */
[-C--:B------:R-:W-:Y:S01]  /*1ab70*/  FFMA.FTZ R185, R138, R0.reuse, -R125 ;  /* 0x000000008ab97223 */ /* 0x080fe2000001087d */
[----:B------:R-:W-:Y:S01]  /*1ab80*/  @!P1 PRMT R13, RZ, 0x654, R11 ;  /* 0x00000654ff0d9816 */ /* 0x000fe2000000000b */
[-CC-:B------:R-:W-:Y:S01]  /*1ab90*/  FFMA.FTZ R139, R139, R0.reuse, -R125.reuse ;  /* 0x000000008b8b7223 */ /* 0x180fe2000001087d */
[-CC-:B------:R-:W-:Y:S01]  /*1aba0*/  FFMA.FTZ R187, R142, R0.reuse, -R125.reuse ;  /* 0x000000008ebb7223 */ /* 0x180fe2000001087d */
[-CC-:B------:R-:W-:Y:S01]  /*1abb0*/  FFMA.FTZ R183, R134, R0.reuse, -R125.reuse ;  /* 0x0000000086b77223 */ /* 0x180fe2000001087d */
[-CC-:B------:R-:W-:Y:S01]  /*1abc0*/  FFMA.FTZ R135, R135, R0.reuse, -R125.reuse ;  /* 0x0000000087877223 */ /* 0x180fe2000001087d */
[----:B------:R-:W-:Y:S01]  /*1abd0*/  FFMA.FTZ R122, R122, R0, -R125 ;  /* 0x000000007a7a7223 */ /* 0x000fe2000001087d */
[----:B------:R-:W2:Y:S01]  /*1abe0*/  MUFU.EX2 R203, R203 ;  /* 0x000000cb00cb7308 */ /* 0x000ea20000000800 */
[----:B-1----:R-:W-:Y:S01]  /*1abf0*/  FFMA.FTZ R14, R2, R14, R201 ;  /* 0x0000000e020e7223 */ /* 0x002fe200000100c9 */
[----:B------:R-:W-:Y:S01]  /*1ac00*/  HGMMA.64x192x16.F32 R24, R176, gdesc[UR4].tnspB, R24, gsb0 ;  /* 0x42e00004b0187df0 */ /* 0x000fe20008000818 */
[-C--:B------:R-:W-:Y:S01]  /*1ac10*/  FFMA.FTZ R123, R123, R0.reuse, -R125 ;  /* 0x000000007b7b7223 */ /* 0x080fe2000001087d */
[----:B------:R-:W-:Y:S01]  /*1ac20*/  FADD.FTZ R15, R180, R15 ;  /* 0x0000000fb40f7221 */ /* 0x000fe20000010000 */
[----:B------:R-:W-:-:S03]  /*1ac30*/  FFMA.FTZ R126, R126, R0, -R125 ;  /* 0x000000007e7e7223 */ /* 0x000fc6000001087d */
        /* <DEDUP_REMOVED lines=11> */
[----:B--2---:R-:W-:Y:S01]  /*1acf0*/  FADD.FTZ R130, R133, R14 ;  /* 0x0000000e85827221 */ /* 0x004fe20000010000 */
[----:B------:R-:W-:Y:S01]  /*1ad00*/  FFMA.FTZ R14, R131, R0, -R125 ;  /* 0x00000000830e7223 */ /* 0x000fe2000001087d */
[----:B------:R-:W-:-:S05]  /*1ad10*/  F2FP.F16.F32.PACK_AB R197, R133, R197 ;  /* 0x000000c585c5723e */ /* 0x000fca00000000ff */
[----:B------:R-:W2:Y:S01]  /*1ad20*/  MUFU.EX2 R193, R193 ;  /* 0x000000c100c17308 */ /* 0x000ea20000000800 */
[----:B-1----:R-:W-:-:S07]  /*1ad30*/  FADD.FTZ R130, R199, R130 ;  /* 0x00000082c7827221 */ /* 0x002fce0000010000 */
        /* <DEDUP_REMOVED lines=19> */
[----:B--2---:R-:W-:-:S07]  /*1ae70*/  FADD.FTZ R130, R191, R130 ;  /* 0x00000082bf827221 */ /* 0x004fce0000010000 */
[----:B------:R-:W-:Y:S01]  /*1ae80*/  MUFU.EX2 R187, R187 ;  /* 0x000000bb00bb7308 */ /* 0x000fe20000000800 */
[C---:B-1----:R-:W-:Y:S01]  /*1ae90*/  FADD.FTZ R130, R11.reuse, R130 ;  /* 0x000000820b827221 */ /* 0x042fe20000010000 */
[----:B------:R-:W-:-:S06]  /*1aea0*/  F2FP.F16.F32.PACK_AB R191, R11, R191 ;  /* 0x000000bf0bbf723e */ /* 0x000fcc00000000ff */
[----:B------:R-:W-:Y:S01]  /*1aeb0*/  MUFU.EX2 R181, R181 ;  /* 0x000000b500b57308 */ /* 0x000fe20000000800 */
[----:B0-----:R-:W-:-:S07]  /*1aec0*/  FADD.FTZ R130, R185, R130 ;  /* 0x00000082b9827221 */ /* 0x001fce0000010000 */
[----:B------:R-:W0:Y:S08]  /*1aed0*/  MUFU.EX2 R128, R128 ;  /* 0x0000008000807308 */ /* 0x000e300000000800 */
[----:B------:R-:W-:Y:S08]  /*1aee0*/  MUFU.EX2 R14, R14 ;  /* 0x0000000e000e7308 */ /* 0x000ff00000000800 */
[----:B------:R-:W1:Y:S01]  /*1aef0*/  MUFU.EX2 R182, R182 ;  /* 0x000000b600b67308 */ /* 0x000e620000000800 */
[C---:B0-----:R-:W-:Y:S01]  /*1af00*/  FADD.FTZ R15, R128.reuse, R15 ;  /* 0x0000000f800f7221 */ /* 0x041fe20000010000 */
[----:B------:R-:W-:-:S06]  /*1af10*/  F2FP.F16.F32.PACK_AB R180, R128, R180 ;  /* 0x000000b480b4723e */ /* 0x000fcc00000000ff */
[----:B------:R-:W-:Y:S08]  /*1af20*/  MUFU.EX2 R183, R183 ;  /* 0x000000b700b77308 */ /* 0x000ff00000000800 */
[----:B------:R-:W0:Y:S01]  /*1af30*/  MUFU.EX2 R129, R129 ;  /* 0x0000008100817308 */ /* 0x000e220000000800 */
[----:B-1----:R-:W-:-:S07]  /*1af40*/  FADD.FTZ R15, R182, R15 ;  /* 0x0000000fb60f7221 */ /* 0x002fce0000010000 */
[----:B------:R-:W-:Y:S08]  /*1af50*/  MUFU.EX2 R135, R135 ;  /* 0x0000008700877308 */ /* 0x000ff00000000800 */
[----:B------:R-:W-:Y:S01]  /*1af60*/  MUFU.EX2 R122, R122 ;  /* 0x0000007a007a7308 */ /* 0x000fe20000000800 */
[C---:B0-----:R-:W-:Y:S01]  /*1af70*/  FADD.FTZ R15, R129.reuse, R15 ;  /* 0x0000000f810f7221 */ /* 0x041fe20000010000 */
[----:B------:R-:W-:-:S03]  /*1af80*/  F2FP.F16.F32.PACK_AB R182, R129, R182 ;  /* 0x000000b681b6723e */ /* 0x000fc600000000ff */
[----:B------:R-:W-:-:S03]  /*1af90*/  FADD.FTZ R15, R8, R15 ;  /* 0x0000000f080f7221 */ /* 0x000fc60000010000 */
[----:B------:R-:W0:Y:S01]  /*1afa0*/  MUFU.EX2 R123, R123 ;  /* 0x0000007b007b7308 */ /* 0x000e220000000800 */
[----:B------:R-:W-:-:S04]  /*1afb0*/  FADD.FTZ R15, R120, R15 ;  /* 0x0000000f780f7221 */ /* 0x000fc80000010000 */
[----:B------:R-:W-:-:S03]  /*1afc0*/  FADD.FTZ R15, R121, R15 ;  /* 0x0000000f790f7221 */ /* 0x000fc60000010000 */
[----:B------:R-:W-:Y:S01]  /*1afd0*/  MUFU.EX2 R126, R126 ;  /* 0x0000007e007e7308 */ /* 0x000fe20000000800 */
[C---:B------:R-:W-:Y:S01]  /*1afe0*/  FADD.FTZ R15, R7.reuse, R15 ;  /* 0x0000000f070f7221 */ /* 0x040fe20000010000 */
[----:B------:R-:W-:Y:S02]  /*1aff0*/  WARPGROUP.DEPBAR.LE gsb0, 0x0 ;  /* 0x00008000000079c5 */ /* 0x000fe40000010000 */
[----:B------:R1:W-:Y:S01]  /*1b000*/  @!P1 SYNCS.ARRIVE.TRANS64.RED.A1T0 RZ, [R13+URZ], RZ ;  /* 0x000000ff0dff99a7 */ /* 0x0003e2000810043f */
[----:B------:R-:W-:Y:S01]  /*1b010*/  F2FP.F16.F32.PACK_AB R176, R120, R8 ;  /* 0x0000000878b0723e */ /* 0x000fe200000000ff */
[----:B------:R-:W-:Y:S01]  /*1b020*/  IMAD.MOV.U32 R8, RZ, RZ, R5 ;  /* 0x000000ffff087224 */ /* 0x000fe200078e0005 */
[----:B------:R-:W-:Y:S01]  /*1b030*/  F2FP.F16.F32.PACK_AB R178, R7, R121 ;  /* 0x0000007907b2723e */ /* 0x000fe200000000ff */
[----:B------:R-:W-:Y:S01]  /*1b040*/  IMAD.MOV.U32 R7, RZ, RZ, R4 ;  /* 0x000000ffff077224 */ /* 0x000fe200078e0004 */
[----:B0-----:R-:W-:Y:S01]  /*1b050*/  F2FP.F16.F32.PACK_AB R177, R123, R122 ;  /* 0x0000007a7bb1723e */ /* 0x001fe200000000ff */
[----:B------:R0:W-:Y:S01]  /*1b060*/  @!P1 SYNCS.ARRIVE.TRANS64.RED.A1T0 RZ, [R9+URZ], RZ ;  /* 0x000000ff09ff99a7 */ /* 0x0001e2000810043f */
[-CC-:B-1----:R-:W-:Y:S01]  /*1b070*/  FFMA.FTZ R13, R143, R0.reuse, -R125.reuse ;  /* 0x000000008f0d7223 */ /* 0x182fe2000001087d */
[----:B------:R-:W-:-:S05]  /*1b080*/  FFMA.FTZ R125, R127, R0, -R125 ;  /* 0x000000007f7d7223 */ /* 0x000fca000001087d */
[----:B------:R-:W-:Y:S08]  /*1b090*/  MUFU.EX2 R13, R13 ;  /* 0x0000000d000d7308 */ /* 0x000ff00000000800 */
[----:B0-----:R-:W0:Y:S08]  /*1b0a0*/  MUFU.EX2 R9, R139 ;  /* 0x0000008b00097308 */ /* 0x001e300000000800 */
[----:B------:R-:W1:Y:S01]  /*1b0b0*/  MUFU.EX2 R125, R125 ;  /* 0x0000007d007d7308 */ /* 0x000e620000000800 */
[C---:B0-----:R-:W-:Y:S01]  /*1b0c0*/  FADD.FTZ R130, R9.reuse, R130 ;  /* 0x0000008209827221 */ /* 0x041fe20000010000 */
[----:B------:R-:W-:Y:S01]  /*1b0d0*/  F2FP.F16.F32.PACK_AB R185, R9, R185 ;  /* 0x000000b909b9723e */ /* 0x000fe200000000ff */
[----:B------:R-:W-:-:S02]  /*1b0e0*/  IMAD.MOV.U32 R9, RZ, RZ, R217 ;  /* 0x000000ffff097224 */ /* 0x000fc400078e00d9 */
[----:B------:R-:W-:Y:S01]  /*1b0f0*/  FADD.FTZ R130, R187, R130 ;  /* 0x00000082bb827221 */ /* 0x000fe20000010000 */
[----:B------:R-:W-:-:S03]  /*1b100*/  F2FP.F16.F32.PACK_AB R187, R13, R187 ;  /* 0x000000bb0dbb723e */ /* 0x000fc600000000ff */
[----:B------:R-:W-:Y:S01]  /*1b110*/  FADD.FTZ R130, R13, R130 ;  /* 0x000000820d827221 */ /* 0x000fe20000010000 */
[----:B-1----:R-:W-:-:S03]  /*1b120*/  F2FP.F16.F32.PACK_AB R179, R125, R126 ;  /* 0x0000007e7db3723e */ /* 0x002fc600000000ff */
[----:B------:R-:W-:Y:S01]  /*1b130*/  FADD.FTZ R130, R181, R130 ;  /* 0x00000082b5827221 */ /* 0x000fe20000010000 */
[----:B------:R-:W-:-:S03]  /*1b140*/  F2FP.F16.F32.PACK_AB R181, R14, R181 ;  /* 0x000000b50eb5723e */ /* 0x000fc600000000ff */
[----:B------:R-:W-:-:S04]  /*1b150*/  FADD.FTZ R130, R14, R130 ;  /* 0x000000820e827221 */ /* 0x000fc80000010000 */
[----:B------:R-:W-:Y:S01]  /*1b160*/  FADD.FTZ R130, R183, R130 ;  /* 0x00000082b7827221 */ /* 0x000fe20000010000 */
[----:B------:R-:W-:-:S03]  /*1b170*/  F2FP.F16.F32.PACK_AB R183, R135, R183 ;  /* 0x000000b787b7723e */ /* 0x000fc600000000ff */
[----:B------:R-:W-:-:S04]  /*1b180*/  FADD.FTZ R130, R135, R130 ;  /* 0x0000008287827221 */ /* 0x000fc80000010000 */
[----:B------:R-:W-:-:S04]  /*1b190*/  FADD.FTZ R130, R122, R130 ;  /* 0x000000827a827221 */ /* 0x000fc80000010000 */
[----:B------:R-:W-:-:S04]  /*1b1a0*/  FADD.FTZ R130, R123, R130 ;  /* 0x000000827b827221 */ /* 0x000fc80000010000 */
[----:B------:R-:W-:-:S04]  /*1b1b0*/  FADD.FTZ R130, R126, R130 ;  /* 0x000000827e827221 */ /* 0x000fc80000010000 */
[----:B------:R-:W-:Y:S01]  /*1b1c0*/  FADD.FTZ R14, R125, R130 ;  /* 0x000000827d0e7221 */ /* 0x000fe20000010000 */
[----:B------:R-:W-:Y:S06]  /*1b1d0*/  @P2 BRA `(.L_x_3826) ;  /* 0xffffffb000c02947 */ /* 0x000fec000383ffff */
.L_x_3815:
[----:B------:R-:W-:Y:S05]  /*1b1e0*/  BSYNC B0 ;  /* 0x0000000000007941 */ /* 0x000fea0003800000 */
.L_x_3814:
        /* <DEDUP_REMOVED lines=99> */
.L_x_3827:
[----:B------:R-:W-:Y:S01]  /*1b820*/  IMAD R6, R216, 0x8, R16 ;  /* 0x00000008d8067824 */ /* 0x000fe200078e0210 */
[----:B------:R-:W-:-:S04]  /*1b830*/  SHF.L.U32 R3, R217, 0x1f, RZ ;  /* 0x0000001fd9037819 */ /* 0x000fc800000006ff */
[----:B------:R0:W1:Y:S01]  /*1b840*/  SYNCS.PHASECHK.TRANS64.TRYWAIT P2, [R6+URZ+0x36850], R3 ;  /* 0x03685003060075a7 */ /* 0x000062000804017f */
[----:B------:R-:W-:Y:S05]  /*1b850*/  @!P0 BRA `(.L_x_3828) ;  /* 0x0000000000048947 */ /* 0x000fea0003800000 */
[----:B------:R-:W-:Y:S01]  /*1b860*/  BPT.TRAP 0x1 ;  /* 0x000000040000795c */ /* 0x000fe20000300000 */
.L_x_3828:
[----:B------:R-:W-:Y:S01]  /*1b870*/  VIADD R16, R16, 0x400 ;  /* 0x0000040010107836 */ /* 0x000fe20000000000 */
[----:B------:R-:W-:Y:S04]  /*1b880*/  BSSY B0, `(.L_x_3829) ;  /* 0x0000008000007945 */ /* 0x000fe80003800000 */
[----:B------:R-:W-:-:S04]  /*1b890*/  SHF.R.U32.HI R16, RZ, 0x4, R16 ;  /* 0x00000004ff107819 */ /* 0x000fc80000011610 */
[----:B------:R-:W-:-:S04]  /*1b8a0*/  LOP3.LUT R16, R16, 0x3fff, RZ, 0xc0, !PT ;  /* 0x00003fff10107812 */ /* 0x000fc800078ec0ff */
[----:B------:R-:W-:-:S05]  /*1b8b0*/  LOP3.LUT R7, R16, 0x3800000, RZ, 0xfc, !PT ;  /* 0x0380000010077812 */ /* 0x000fca00078efcff */
[----:B------:R-:W-:Y:S01]  /*1b8c0*/  IMAD R7, R216, 0xa80, R7 ;  /* 0x00000a80d8077824 */ /* 0x000fe200078e0207 */
[----:B-1----:R-:W-:Y:S06]  /*1b8d0*/  @P2 BRA `(.L_x_3830) ;  /* 0x0000000000082947 */ /* 0x002fec0003800000 */
[----:B------:R-:W1:Y:S02]  /*1b8e0*/  SYNCS.PHASECHK.TRANS64.TRYWAIT P0, [R6+URZ+0x36850], R3 ;  /* 0x03685003060075a7 */ /* 0x000e64000800017f */
[----:B-1----:R-:W-:Y:S05]  /*1b8f0*/  @!P0 BRA `(.L_x_3831) ;  /* 0x000000d400408947 */ /* 0x002fea0003800000 */
.L_x_3830:
[----:B------:R-:W-:Y:S05]  /*1b900*/  BSYNC B0 ;  /* 0x0000000000007941 */ /* 0x000fea0003800000 */
.L_x_3829:
[----:B01----:R-:W-:Y:S01]  /*1b910*/  IMAD.MOV.U32 R3, RZ, RZ, 0x40000040 ;  /* 0x40000040ff037424 */ /* 0x003fe200078e00ff */
[----:B------:R-:W-:Y:S01]  /*1b920*/  MOV R2, R7 ;  /* 0x0000000700027202 */ /* 0x000fe20000000f00 */
[----:B------:R-:W-:Y:S01]  /*1b930*/  WARPGROUP.ARRIVE ;  /* 0x00000000000079c5 */ /* 0x000fe20000000000 */
[----:B------:R-:W-:Y:S01]  /*1b940*/  @!P1 VIADD R12, R6, 0x36860 ;  /* 0x00036860060c9836 */ /* 0x000fe20000000000 */
[----:B------:R-:W-:Y:S01]  /*1b950*/  IADD3 R226, R226, 0x1, RZ ;  /* 0x00000001e2e27810 */ /* 0x000fe20007ffe0ff */
[----:B------:R-:W-:Y:S01]  /*1b960*/  IMAD.MOV.U32 R6, RZ, RZ, RZ ;  /* 0x000000ffff067224 */ /* 0x000fe200078e00ff */
[----:B------:R-:W-:Y:S01]  /*1b970*/  R2UR UR6, R2 ;  /* 0x00000000020672ca */ /* 0x000fe200000e0000 */
[----:B------:R-:W-:Y:S01]  /*1b980*/  VIADD R2, R7, 0x80 ;  /* 0x0000008007027836 */ /* 0x000fe20000000000 */
[----:B------:R-:W-:Y:S01]  /*1b990*/  R2UR UR7, R3 ;  /* 0x00000000030772ca */ /* 0x000fe200000e0000 */
[----:B------:R-:W-:Y:S01]  /*1b9a0*/  IMAD.MOV.U32 R3, RZ, RZ, 0x40000040 ;  /* 0x40000040ff037424 */ /* 0x000fe200078e00ff */
[----:B------:R-:W-:Y:S01]  /*1b9b0*/  @!P1 PRMT R12, RZ, 0x654, R12 ;  /* 0x00000654ff0c9816 */ /* 0x000fe2000000000c */
[----:B------:R-:W-:-:S05]  /*1b9c0*/  VIADD R216, R216, 0x1 ;  /* 0x00000001d8d87836 */ /* 0x000fca0000000000 */
[----:B------:R-:W-:-:S04]  /*1b9d0*/  ISETP.NE.AND P2, PT, R216, 0x2, PT ;  /* 0x00000002d800780c */ /* 0x000fc80003f45270 */
[----:B------:R-:W-:Y:S01]  /*1b9e0*/  SEL R216, R216, RZ, P2 ;  /* 0x000000ffd8d87207 */ /* 0x000fe20001000000 */
[----:B------:R-:W-:Y:S01]  /*1b9f0*/  HGMMA.64x192x16.F32 R24, R200, gdesc[UR4].tnspB, R24, gsb0 ;  /* 0x42e00004c8187df0 */ /* 0x000fe20008000818 */
[----:B------:R-:W-:Y:S01]  /*1ba00*/  R2UR UR6, R2 ;  /* 0x00000000020672ca */ /* 0x000fe200000e0000 */
[----:B------:R-:W-:Y:S01]  /*1ba10*/  VIADD R2, R7, 0x100 ;  /* 0x0000010007027836 */ /* 0x000fe20000000000 */
[----:B------:R-:W-:Y:S02]  /*1ba20*/  R2UR UR7, R3 ;  /* 0x00000000030772ca */ /* 0x000fe400000e0000 */
[----:B------:R-:W-:Y:S01]  /*1ba30*/  MOV R3, 0x40000040 ;  /* 0x4000004000037802 */ /* 0x000fe20000000f00 */
[----:B------:R-:W-:Y:S02]  /*1ba40*/  WARPGROUP.DEPBAR.LE gsb0, 0x0 ;  /* 0x00008000000079c5 */ /* 0x000fe40000010000 */
[----:B------:R-:W-:-:S12]  /*1ba50*/  WARPGROUP.ARRIVE ;  /* 0x00000000000079c5 */ /* 0x000fd80000000000 */
        /* <DEDUP_REMOVED lines=15> */
[----:B------:R-:W-:Y:S02]  /*1bb50*/  R2UR UR6, R2 ;  /* 0x00000000020672ca */ /* 0x000fe400000e0000 */
[----:B------:R-:W-:Y:S01]  /*1bb60*/  R2UR UR7, R3 ;  /* 0x00000000030772ca */ /* 0x000fe200000e0000 */
[----:B------:R-:W-:Y:S01]  /*1bb70*/  IMAD.MOV.U32 R3, RZ, RZ, 0x40000040 ;  /* 0x40000040ff037424 */ /* 0x000fe200078e00ff */
[----:B------:R-:W-:Y:S01]  /*1bb80*/  IADD3 R2, R7, 0x280, RZ ;  /* 0x0000028007027810 */ /* 0x000fe20007ffe0ff */
        /* <DEDUP_REMOVED lines=12> */
[----:B------:R-:W0:Y:S04]  /*1bc50*/  SHFL.BFLY PT, R2, R15, 0x2, 0x1f ;  /* 0x0c401f000f027f89 */ /* 0x000e2800000e0000 */
[----:B------:R-:W1:Y:S01]  /*1bc60*/  SHFL.BFLY PT, R3, R14, 0x2, 0x1f ;  /* 0x0c401f000e037f89 */ /* 0x000e6200000e0000 */
[----:B0-----:R-:W-:Y:S01]  /*1bc70*/  FADD.FTZ R2, R2, R15 ;  /* 0x0000000f02027221 */ /* 0x001fe20000010000 */
[----:B-1----:R-:W-:-:S04]  /*1bc80*/  FADD.FTZ R8, R3, R14 ;  /* 0x0000000e03087221 */ /* 0x002fc80000010000 */
[----:B------:R-:W0:Y:S04]  /*1bc90*/  SHFL.BFLY PT, R3, R2, 0x1, 0x1f ;  /* 0x0c201f0002037f89 */ /* 0x000e2800000e0000 */
[----:B------:R-:W1:Y:S01]  /*1bca0*/  SHFL.BFLY PT, R7, R8, 0x1, 0x1f ;  /* 0x0c201f0008077f89 */ /* 0x000e6200000e0000 */
[----:B0-----:R-:W-:Y:S01]  /*1bcb0*/  FADD.FTZ R13, R2, R3 ;  /* 0x00000003020d7221 */ /* 0x001fe20000010000 */
[----:B------:R-:W-:Y:S01]  /*1bcc0*/  SEL R2, RZ, 0x1, P2 ;  /* 0x00000001ff027807 */ /* 0x000fe20001000000 */
[----:B------:R-:W-:Y:S02]  /*1bcd0*/  IMAD.MOV.U32 R3, RZ, RZ, -0x800000 ;  /* 0xff800000ff037424 */ /* 0x000fe400078e00ff */
[----:B-1----:R-:W-:Y:S01]  /*1bce0*/  FADD.FTZ R16, R8, R7 ;  /* 0x0000000708107221 */ /* 0x002fe20000010000 */
[----:B------:R-:W-:-:S02]  /*1bcf0*/  FSETP.NE.FTZ.AND P0, PT, R13, RZ, PT ;  /* 0x000000ff0d00720b */ /* 0x000fc40003f15000 */
[----:B------:R-:W-:Y:S02]  /*1bd00*/  MOV R7, RZ ;  /* 0x000000ff00077202 */ /* 0x000fe40000000f00 */
[----:B------:R-:W-:Y:S02]  /*1bd10*/  FSETP.NE.FTZ.AND P3, PT, R16, RZ, PT ;  /* 0x000000ff1000720b */ /* 0x000fe40003f75000 */
[----:B------:R-:W-:Y:S01]  /*1bd20*/  LOP3.LUT R217, R217, R2, RZ, 0x3c, !PT ;  /* 0x00000002d9d97212 */ /* 0x000fe200078e3cff */
[----:B------:R-:W-:-:S06]  /*1bd30*/  IMAD.MOV.U32 R2, RZ, RZ, -0x800000 ;  /* 0xff800000ff027424 */ /* 0x000fcc00078e00ff */
[----:B------:R-:W0:Y:S01]  /*1bd40*/  @P0 MUFU.LG2 R9, R13 ;  /* 0x0000000d00090308 */ /* 0x000e220000000c00 */
[----:B------:R-:W-:-:S03]  /*1bd50*/  @P0 FMUL.FTZ R8, R0, 0.69314718246459960938 ;  /* 0x3f31721800080820 */ /* 0x000fc60000410000 */
[----:B------:R-:W-:-:S04]  /*1bd60*/  @P3 FMUL.FTZ R0, R0, 0.69314718246459960938 ;  /* 0x3f31721800003820 */ /* 0x000fc80000410000 */
        /* <DEDUP_REMOVED lines=109> */
.L_x_3757:
        /* <DEDUP_REMOVED lines=10> */
[----:B------:R-:W-:Y:S01]  /*1c4e0*/  ULDC.64 UR6, c[0x0][0xc00] ;  /* 0x0003000000067ab9 */ /* 0x000fe20000000a00 */
[----:B------:R-:W-:Y:S01]  /*1c4f0*/  ULDC.64 UR4, c[0x0][0xc08] ;  /* 0x0003020000047ab9 */ /* 0x000fe20000000a00 */
[----:B------:R-:W3:Y:S01]  /*1c500*/  S2R R5, SR_SWINHI ;  /* 0x0000000000057919 */ /* 0x000ee20000002f00 */
[----:B------:R-:W4:Y:S04]  /*1c510*/  LDL.LU R142, [R1+0x68] ;  /* 0x00006800018e7983 */ /* 0x000f280000300800 */
[----:B------:R-:W4:Y:S01]  /*1c520*/  LDL R140, [R1+0x74] ;  /* 0x00007400018c7983 */ /* 0x000f220000100800 */
[----:B------:R-:W-:Y:S02]  /*1c530*/  MOV R134, R16 ;  /* 0x0000001000867202 */ /* 0x000fe40000000f00 */
[----:B---3--:R-:W-:Y:S01]  /*1c540*/  MOV R135, R5 ;  /* 0x0000000500877202 */ /* 0x008fe20000000f00 */
[----:B------:R-:W-:Y:S02]  /*1c550*/  BAR.SYNC.DEFER_BLOCKING 0x1, 0x100 ;  /* 0x0044000000007b1d */ /* 0x000fe40000010000 */
[----:B--2---:R-:W-:-:S03]  /*1c560*/  IMAD.WIDE R4, R0, 0x2, R134 ;  /* 0x0000000200047825 */ /* 0x004fc600078e0286 */
[C---:B------:R-:W-:Y:S02]  /*1c570*/  IADD3 R14, P6, R4.reuse, 0x60, RZ ;  /* 0x00000060040e7810 */ /* 0x040fe40007fde0ff */
[----:B------:R-:W-:Y:S02]  /*1c580*/  IADD3 R76, P5, R4, 0x4000, RZ ;  /* 0x00004000044c7810 */ /* 0x000fe40007fbe0ff */
[----:B------:R-:W-:Y:S02]  /*1c590*/  LOP3.LUT R78, R14, 0x380, RZ, 0xc0, !PT ;  /* 0x000003800e4e7812 */ /* 0x000fe400078ec0ff */
[----:B------:R-:W-:Y:S02]  /*1c5a0*/  IADD3 R10, P2, R4, 0x20, RZ ;  /* 0x00000020040a7810 */ /* 0x000fe40007f5e0ff */
[----:B------:R-:W-:Y:S02]  /*1c5b0*/  LOP3.LUT R84, R76, 0x380, RZ, 0xc0, !PT ;  /* 0x000003804c547812 */ /* 0x000fe400078ec0ff */
[----:B------:R-:W-:-:S02]  /*1c5c0*/  SHF.R.U64 R78, R78, 0x3, RZ ;  /* 0x000000034e4e7819 */ /* 0x000fc400000012ff */
[C---:B------:R-:W-:Y:S01]  /*1c5d0*/  IADD3 R82, P3, R4.reuse, 0x4060, RZ ;  /* 0x0000406004527810 */ /* 0x040fe20007f7e0ff */
[----:B------:R-:W-:Y:S01]  /*1c5e0*/  IMAD.X R11, RZ, RZ, R5, P2 ;  /* 0x000000ffff0b7224 */ /* 0x000fe200010e0605 */
[C---:B------:R-:W-:Y:S02]  /*1c5f0*/  IADD3 R6, P0, R4.reuse, 0x4020, RZ ;  /* 0x0000402004067810 */ /* 0x040fe40007f1e0ff */
[----:B------:R-:W-:Y:S02]  /*1c600*/  IADD3 R80, P4, R4, 0x4040, RZ ;  /* 0x0000404004507810 */ /* 0x000fe40007f9e0ff */
[----:B------:R-:W-:Y:S02]  /*1c610*/  SHF.R.U64 R84, R84, 0x3, RZ ;  /* 0x0000000354547819 */ /* 0x000fe400000012ff */
[C---:B------:R-:W-:Y:S02]  /*1c620*/  LOP3.LUT R9, R4.reuse, 0x380, RZ, 0xc0, !PT ;  /* 0x0000038004097812 */ /* 0x040fe400078ec0ff */
[----:B------:R-:W-:-:S02]  /*1c630*/  IADD3 R7, P2, R4, 0x8000, RZ ;  /* 0x0000800004077810 */ /* 0x000fc40007f5e0ff */
[----:B------:R-:W-:Y:S02]  /*1c640*/  LOP3.LUT R14, R78, R14, RZ, 0x3c, !PT ;  /* 0x0000000e4e0e7212 */ /* 0x000fe400078e3cff */
[----:B------:R-:W-:Y:S02]  /*1c650*/  IADD3 R12, P1, R4, 0x40, RZ ;  /* 0x00000040040c7810 */ /* 0x000fe40007f3e0ff */
[----:B------:R-:W-:Y:S02]  /*1c660*/  LOP3.LUT R78, R82, 0x380, RZ, 0xc0, !PT ;  /* 0x00000380524e7812 */ /* 0x000fe400078ec0ff */
[----:B------:R-:W-:Y:S02]  /*1c670*/  LOP3.LUT R91, R6, 0x380, RZ, 0xc0, !PT ;  /* 0x00000380065b7812 */ /* 0x000fe400078ec0ff */
[----:B------:R-:W-:Y:S02]  /*1c680*/  LOP3.LUT R76, R84, R76, RZ, 0x3c, !PT ;  /* 0x0000004c544c7212 */ /* 0x000fe400078e3cff */
[----:B------:R-:W-:Y:S01]  /*1c690*/  LOP3.LUT R137, R80, 0x380, RZ, 0xc0, !PT ;  /* 0x0000038050897812 */ /* 0x000fe200078ec0ff */
[----:B------:R-:W-:Y:S01]  /*1c6a0*/  IMAD.X R15, RZ, RZ, R5, P6 ;  /* 0x000000ffff0f7224 */ /* 0x000fe200030e0605 */
[----:B------:R-:W-:-:S02]  /*1c6b0*/  SHF.R.U64 R9, R9, 0x3, RZ ;  /* 0x0000000309097819 */ /* 0x000fc400000012ff */
[----:B------:R-:W-:Y:S01]  /*1c6c0*/  LOP3.LUT R84, R7, 0x380, RZ, 0xc0, !PT ;  /* 0x0000038007547812 */ /* 0x000fe200078ec0ff */
[----:B------:R-:W-:Y:S01]  /*1c6d0*/  IMAD.X R13, RZ, RZ, R5, P1 ;  /* 0x000000ffff0d7224 */ /* 0x000fe200008e0605 */
[----:B------:R-:W-:Y:S02]  /*1c6e0*/  SHF.R.U64 R139, R78, 0x3, RZ ;  /* 0x000000034e8b7819 */ /* 0x000fe400000012ff */
[C---:B------:R-:W-:Y:S02]  /*1c6f0*/  IADD3 R8, P6, R4.reuse, 0x8040, RZ ;  /* 0x0000804004087810 */ /* 0x040fe40007fde0ff */
[----:B------:R-:W-:Y:S02]  /*1c700*/  IADD3.X R77, RZ, R5, RZ, P5, !PT ;  /* 0x00000005ff4d7210 */ /* 0x000fe40002ffe4ff */
[----:B------:R-:W-:Y:S02]  /*1c710*/  SHF.R.U64 R91, R91, 0x3, RZ ;  /* 0x000000035b5b7819 */ /* 0x000fe400000012ff */
[----:B------:R-:W-:-:S02]  /*1c720*/  IADD3 R0, P1, R4, 0x8020, RZ ;  /* 0x0000802004007810 */ /* 0x000fc40007f3e0ff */
[----:B------:R-:W-:Y:S02]  /*1c730*/  IADD3 R90, P5, R4, 0x8060, RZ ;  /* 0x00008060045a7810 */ /* 0x000fe40007fbe0ff */
[----:B------:R-:W-:Y:S02]  /*1c740*/  LOP3.LUT R88, R12, 0x380, RZ, 0xc0, !PT ;  /* 0x000003800c587812 */ /* 0x000fe400078ec0ff */
[----:B------:R-:W-:Y:S02]  /*1c750*/  SHF.R.U64 R137, R137, 0x3, RZ ;  /* 0x0000000389897819 */ /* 0x000fe400000012ff */
[----:B------:R-:W-:Y:S02]  /*1c760*/  LOP3.LUT R4, R9, R4, RZ, 0x3c, !PT ;  /* 0x0000000409047212 */ /* 0x000fe400078e3cff */
[----:B------:R-:W-:Y:S02]  /*1c770*/  LOP3.LUT R86, R10, 0x380, RZ, 0xc0, !PT ;  /* 0x000003800a567812 */ /* 0x000fe400078ec0ff */
[----:B------:R-:W-:-:S02]  /*1c780*/  SHF.R.U64 R84, R84, 0x3, RZ ;  /* 0x0000000354547819 */ /* 0x000fc400000012ff */
[----:B------:R-:W-:Y:S02]  /*1c790*/  LOP3.LUT R82, R139, R82, RZ, 0x3c, !PT ;  /* 0x000000528b527212 */ /* 0x000fe400078e3cff */
[----:B------:R-:W-:Y:S02]  /*1c7a0*/  LOP3.LUT R78, R91, R6, RZ, 0x3c, !PT ;  /* 0x000000065b4e7212 */ /* 0x000fe400078e3cff */
[----:B------:R-:W-:Y:S01]  /*1c7b0*/  LOP3.LUT R139, R8, 0x380, RZ, 0xc0, !PT ;  /* 0x00000380088b7812 */ /* 0x000fe200078ec0ff */
[--C-:B------:R-:W-:Y:S01]  /*1c7c0*/  IMAD.X R79, RZ, RZ, R5.reuse, P0 ;  /* 0x000000ffff4f7224 */ /* 0x100fe200000e0605 */
[----:B------:R-:W-:Y:S01]  /*1c7d0*/  SHF.R.U64 R88, R88, 0x3, RZ ;  /* 0x0000000358587819 */ /* 0x000fe200000012ff */
[--C-:B------:R-:W-:Y:S01]  /*1c7e0*/  IMAD.X R81, RZ, RZ, R5.reuse, P4 ;  /* 0x000000ffff517224 */ /* 0x100fe200020e0605 */
[----:B------:R-:W-:Y:S01]  /*1c7f0*/  LOP3.LUT R80, R137, R80, RZ, 0x3c, !PT ;  /* 0x0000005089507212 */ /* 0x000fe200078e3cff */
[--C-:B------:R-:W-:Y:S01]  /*1c800*/  IMAD.X R83, RZ, RZ, R5.reuse, P3 ;  /* 0x000000ffff537224 */ /* 0x100fe200018e0605 */
[----:B------:R-:W-:Y:S01]  /*1c810*/  LOP3.LUT R91, R0, 0x380, RZ, 0xc0, !PT ;  /* 0x00000380005b7812 */ /* 0x000fe200078ec0ff */
[--C-:B------:R-:W-:Y:S01]  /*1c820*/  IMAD.X R85, RZ, RZ, R5.reuse, P2 ;  /* 0x000000ffff557224 */ /* 0x100fe200010e0605 */
[----:B------:R-:W-:Y:S01]  /*1c830*/  LOP3.LUT R141, R90, 0x380, RZ, 0xc0, !PT ;  /* 0x000003805a8d7812 */ /* 0x000fe200078ec0ff */
[--C-:B------:R-:W-:Y:S01]  /*1c840*/  IMAD.X R89, RZ, RZ, R5.reuse, P6 ;  /* 0x000000ffff597224 */ /* 0x100fe200030e0605 */
[----:B------:R-:W-:Y:S01]  /*1c850*/  IADD3.X R87, RZ, R5, RZ, P1, !PT ;  /* 0x00000005ff577210 */ /* 0x000fe20000ffe4ff */
[----:B------:R-:W-:Y:S01]  /*1c860*/  IMAD.X R9, RZ, RZ, R5, P5 ;  /* 0x000000ffff097224 */ /* 0x000fe200028e0605 */
[----:B------:R-:W-:-:S02]  /*1c870*/  SHF.R.U64 R86, R86, 0x3, RZ ;  /* 0x0000000356567819 */ /* 0x000fc400000012ff */
[----:B------:R-:W-:Y:S02]  /*1c880*/  LOP3.LUT R84, R84, R7, RZ, 0x3c, !PT ;  /* 0x0000000754547212 */ /* 0x000fe400078e3cff */
[----:B------:R-:W-:Y:S02]  /*1c890*/  MOV R137, R4 ;  /* 0x0000000400897202 */ /* 0x000fe40000000f00 */
[----:B------:R-:W-:Y:S02]  /*1c8a0*/  F2FP.F16.F32.PACK_AB R4, R25, R24 ;  /* 0x000000181904723e */ /* 0x000fe400000000ff */
[----:B------:R-:W-:Y:S02]  /*1c8b0*/  F2FP.F16.F32.PACK_AB R5, R27, R26 ;  /* 0x0000001a1b05723e */ /* 0x000fe400000000ff */
[----:B------:R-:W-:Y:S02]  /*1c8c0*/  F2FP.F16.F32.PACK_AB R6, R29, R28 ;  /* 0x0000001c1d06723e */ /* 0x000fe400000000ff */
[----:B------:R-:W-:-:S02]  /*1c8d0*/  F2FP.F16.F32.PACK_AB R7, R31, R30 ;  /* 0x0000001e1f07723e */ /* 0x000fc400000000ff */
[----:B------:R-:W-:Y:S02]  /*1c8e0*/  SHF.R.U64 R139, R139, 0x3, RZ ;  /* 0x000000038b8b7819 */ /* 0x000fe400000012ff */
[----:B------:R-:W-:Y:S02]  /*1c8f0*/  LOP3.LUT R12, R88, R12, RZ, 0x3c, !PT ;  /* 0x0000000c580c7212 */ /* 0x000fe400078e3cff */
[----:B------:R-:W-:Y:S02]  /*1c900*/  SHF.R.U64 R91, R91, 0x3, RZ ;  /* 0x000000035b5b7819 */ /* 0x000fe400000012ff */
[----:B------:R-:W-:Y:S02]  /*1c910*/  SHF.R.U64 R141, R141, 0x3, RZ ;  /* 0x000000038d8d7819 */ /* 0x000fe400000012ff */
[----:B------:R-:W-:Y:S01]  /*1c920*/  LOP3.LUT R10, R86, R10, RZ, 0x3c, !PT ;  /* 0x0000000a560a7212 */ /* 0x000fe200078e3cff */
[----:B------:R2:W-:Y:S01]  /*1c930*/  STSM.16.M88.4 [R137], R4 ;  /* 0x0000000489007844 */ /* 0x0005e20000000200 */
[----:B------:R-:W-:-:S02]  /*1c940*/  LOP3.LUT R88, R139, R8, RZ, 0x3c, !PT ;  /* 0x000000088b587212 */ /* 0x000fc400078e3cff */
[----:B------:R-:W-:Y:S02]  /*1c950*/  LOP3.LUT R86, R91, R0, RZ, 0x3c, !PT ;  /* 0x000000005b567212 */ /* 0x000fe400078e3cff */
[----:B------:R-:W-:Y:S02]  /*1c960*/  LOP3.LUT R8, R141, R90, RZ, 0x3c, !PT ;  /* 0x0000005a8d087212 */ /* 0x000fe400078e3cff */
[----:B------:R-:W-:Y:S02]  /*1c970*/  MOV R10, R10 ;  /* 0x0000000a000a7202 */ /* 0x000fe40000000f00 */
[----:B------:R-:W-:Y:S02]  /*1c980*/  MOV R90, R76 ;  /* 0x0000004c005a7202 */ /* 0x000fe40000000f00 */
[----:B------:R-:W-:Y:S02]  /*1c990*/  MOV R91, R78 ;  /* 0x0000004e005b7202 */ /* 0x000fe40000000f00 */
[----:B------:R-:W-:-:S02]  /*1c9a0*/  MOV R138, R80 ;  /* 0x00000050008a7202 */ /* 0x000fc40000000f00 */
[----:B--2---:R-:W-:Y:S02]  /*1c9b0*/  MOV R4, R12 ;  /* 0x0000000c00047202 */ /* 0x004fe40000000f00 */
[----:B------:R-:W-:Y:S02]  /*1c9c0*/  MOV R5, R14 ;  /* 0x0000000e00057202 */ /* 0x000fe40000000f00 */
[----:B------:R-:W-:Y:S02]  /*1c9d0*/  F2FP.F16.F32.PACK_AB R12, R33, R32 ;  /* 0x00000020210c723e */ /* 0x000fe400000000ff */
[----:B------:R-:W-:Y:S02]  /*1c9e0*/  F2FP.F16.F32.PACK_AB R13, R35, R34 ;  /* 0x00000022230d723e */ /* 0x000fe400000000ff */
[----:B------:R-:W-:Y:S02]  /*1c9f0*/  F2FP.F16.F32.PACK_AB R14, R37, R36 ;  /* 0x00000024250e723e */ /* 0x000fe400000000ff */
[----:B------:R-:W-:-:S02]  /*1ca00*/  F2FP.F16.F32.PACK_AB R15, R39, R38 ;  /* 0x00000026270f723e */ /* 0x000fc400000000ff */
[----:B------:R-:W-:Y:S02]  /*1ca10*/  MOV R139, R82 ;  /* 0x00000052008b7202 */ /* 0x000fe40000000f00 */
[----:B------:R-:W-:Y:S02]  /*1ca20*/  F2FP.F16.F32.PACK_AB R76, R41, R40 ;  /* 0x00000028294c723e */ /* 0x000fe400000000ff */
[----:B------:R-:W-:Y:S02]  /*1ca30*/  F2FP.F16.F32.PACK_AB R77, R43, R42 ;  /* 0x0000002a2b4d723e */ /* 0x000fe400000000ff */
[----:B------:R-:W-:Y:S02]  /*1ca40*/  F2FP.F16.F32.PACK_AB R78, R45, R44 ;  /* 0x0000002c2d4e723e */ /* 0x000fe400000000ff */
[----:B------:R-:W-:Y:S02]  /*1ca50*/  F2FP.F16.F32.PACK_AB R79, R47, R46 ;  /* 0x0000002e2f4f723e */ /* 0x000fe400000000ff */
[----:B------:R-:W-:-:S02]  /*1ca60*/  F2FP.F16.F32.PACK_AB R80, R49, R48 ;  /* 0x000000303150723e */ /* 0x000fc400000000ff */
[----:B------:R-:W-:Y:S02]  /*1ca70*/  F2FP.F16.F32.PACK_AB R81, R51, R50 ;  /* 0x000000323351723e */ /* 0x000fe400000000ff */
[----:B------:R-:W-:Y:S02]  /*1ca80*/  F2FP.F16.F32.PACK_AB R82, R53, R52 ;  /* 0x000000343552723e */ /* 0x000fe400000000ff */
[----:B------:R-:W-:Y:S01]  /*1ca90*/  F2FP.F16.F32.PACK_AB R83, R55, R54 ;  /* 0x000000363753723e */ /* 0x000fe200000000ff */
[----:B------:R2:W-:Y:S01]  /*1caa0*/  STSM.16.M88.4 [R10], R12 ;  /* 0x0000000c0a007844 */ /* 0x0005e20000000200 */
[----:B------:R-:W-:-:S03]  /*1cab0*/  MOV R137, R8 ;  /* 0x0000000800897202 */ /* 0x000fc60000000f00 */
[----:B------:R3:W-:Y:S01]  /*1cac0*/  STSM.16.M88.4 [R4], R76 ;  /* 0x0000004c04007844 */ /* 0x0007e20000000200 */
[----:B------:R-:W-:Y:S02]  /*1cad0*/  F2FP.F16.F32.PACK_AB R6, R61, R60 ;  /* 0x0000003c3d06723e */ /* 0x000fe400000000ff */
[----:B------:R-:W-:Y:S01]  /*1cae0*/  F2FP.F16.F32.PACK_AB R7, R63, R62 ;  /* 0x0000003e3f07723e */ /* 0x000fe200000000ff */
[----:B------:R0:W-:Y:S01]  /*1caf0*/  STSM.16.M88.4 [R5], R80 ;  /* 0x0000005005007844 */ /* 0x0001e20000000200 */
[----:B------:R-:W-:Y:S02]  /*1cb00*/  F2FP.F16.F32.PACK_AB R8, R65, R64 ;  /* 0x000000404108723e */ /* 0x000fe400000000ff */
[----:B------:R-:W-:Y:S02]  /*1cb10*/  F2FP.F16.F32.PACK_AB R9, R67, R66 ;  /* 0x000000424309723e */ /* 0x000fe400000000ff */
[----:B------:R-:W-:Y:S02]  /*1cb20*/  F2FP.F16.F32.PACK_AB R11, R71, R70 ;  /* 0x00000046470b723e */ /* 0x000fe400000000ff */
[----:B--2---:R-:W-:-:S02]  /*1cb30*/  F2FP.F16.F32.PACK_AB R10, R69, R68 ;  /* 0x00000044450a723e */ /* 0x004fc400000000ff */
[----:B------:R-:W-:Y:S02]  /*1cb40*/  F2FP.F16.F32.PACK_AB R12, R73, R72 ;  /* 0x00000048490c723e */ /* 0x000fe400000000ff */
[----:B---3--:R-:W-:Y:S02]  /*1cb50*/  F2FP.F16.F32.PACK_AB R4, R57, R56 ;  /* 0x000000383904723e */ /* 0x008fe400000000ff */
[----:B------:R-:W-:Y:S02]  /*1cb60*/  F2FP.F16.F32.PACK_AB R13, R75, R74 ;  /* 0x0000004a4b0d723e */ /* 0x000fe400000000ff */
[----:B0-----:R-:W-:Y:S02]  /*1cb70*/  F2FP.F16.F32.PACK_AB R5, R59, R58 ;  /* 0x0000003a3b05723e */ /* 0x001fe400000000ff */
[----:B------:R-:W-:Y:S02]  /*1cb80*/  F2FP.F16.F32.PACK_AB R14, R21, R20 ;  /* 0x00000014150e723e */ /* 0x000fe400000000ff */
[----:B------:R-:W-:-:S02]  /*1cb90*/  F2FP.F16.F32.PACK_AB R15, R127, R126 ;  /* 0x0000007e7f0f723e */ /* 0x000fc400000000ff */
        /* <DEDUP_REMOVED lines=8> */
[----:B------:R-:W-:Y:S02]  /*1cc20*/  F2FP.F16.F32.PACK_AB R82, R93, R92 ;  /* 0x0000005c5d52723e */ /* 0x000fe400000000ff */
[----:B------:R-:W-:Y:S01]  /*1cc30*/  F2FP.F16.F32.PACK_AB R83, R95, R94 ;  /* 0x0000005e5f53723e */ /* 0x000fe200000000ff */
[----:B------:R-:W-:Y:S01]  /*1cc40*/  STSM.16.M88.4 [R91], R8 ;  /* 0x000000085b007844 */ /* 0x000fe20000000200 */
[----:B------:R-:W-:-:S03]  /*1cc50*/  MOV R0, R86 ;  /* 0x0000005600007202 */ /* 0x000fc60000000f00 */
[----:B------:R2:W-:Y:S01]  /*1cc60*/  STSM.16.M88.4 [R138], R12 ;  /* 0x0000000c8a007844 */ /* 0x0005e20000000200 */
[----:B------:R-:W-:-:S03]  /*1cc70*/  MOV R136, R88 ;  /* 0x0000005800887202 */ /* 0x000fc60000000f00 */
[----:B------:R-:W-:Y:S01]  /*1cc80*/  STSM.16.M88.4 [R139], R76 ;  /* 0x0000004c8b007844 */ /* 0x000fe20000000200 */
[----:B------:R-:W-:Y:S02]  /*1cc90*/  F2FP.F16.F32.PACK_AB R85, R99, R98 ;  /* 0x000000626355723e */ /* 0x000fe400000000ff */
[----:B------:R-:W-:Y:S01]  /*1cca0*/  F2FP.F16.F32.PACK_AB R86, R101, R100 ;  /* 0x000000646556723e */ /* 0x000fe200000000ff */
[----:B------:R3:W-:Y:S01]  /*1ccb0*/  STSM.16.M88.4 [R84], R80 ;  /* 0x0000005054007844 */ /* 0x0007e20000000200 */
[----:B------:R-:W-:Y:S02]  /*1ccc0*/  F2FP.F16.F32.PACK_AB R87, R103, R102 ;  /* 0x000000666757723e */ /* 0x000fe400000000ff */
[----:B------:R-:W-:Y:S02]  /*1ccd0*/  F2FP.F16.F32.PACK_AB R88, R105, R104 ;  /* 0x000000686958723e */ /* 0x000fe400000000ff */
[----:B------:R-:W-:Y:S02]  /*1cce0*/  F2FP.F16.F32.PACK_AB R89, R107, R106 ;  /* 0x0000006a6b59723e */ /* 0x000fe400000000ff */
[----:B0-----:R-:W-:Y:S01]  /*1ccf0*/  F2FP.F16.F32.PACK_AB R90, R109, R108 ;  /* 0x0000006c6d5a723e */ /* 0x001fe200000000ff */
[----:B--2---:R-:W0:Y:S01]  /*1cd00*/  LDC.64 R14, c[0x0][0xba8] ;  /* 0x0002ea00ff0e7b82 */ /* 0x004e220000000a00 */
[----:B------:R-:W-:-:S02]  /*1cd10*/  F2FP.F16.F32.PACK_AB R91, R111, R110 ;  /* 0x0000006e6f5b723e */ /* 0x000fc400000000ff */
[----:B------:R-:W-:Y:S02]  /*1cd20*/  F2FP.F16.F32.PACK_AB R4, R113, R112 ;  /* 0x000000707104723e */ /* 0x000fe400000000ff */
[----:B------:R-:W-:Y:S02]  /*1cd30*/  F2FP.F16.F32.PACK_AB R5, R115, R114 ;  /* 0x000000727305723e */ /* 0x000fe400000000ff */
[----:B---3--:R-:W-:Y:S01]  /*1cd40*/  F2FP.F16.F32.PACK_AB R84, R97, R96 ;  /* 0x000000606154723e */ /* 0x008fe200000000ff */
[----:B------:R-:W2:Y:S01]  /*1cd50*/  LDC R78, c[0x0][0xbe8] ;  /* 0x0002fa00ff4e7b82 */ /* 0x000ea20000000800 */
[----:B------:R-:W-:Y:S02]  /*1cd60*/  F2FP.F16.F32.PACK_AB R6, R117, R116 ;  /* 0x000000747506723e */ /* 0x000fe400000000ff */
[----:B------:R-:W-:Y:S01]  /*1cd70*/  F2FP.F16.F32.PACK_AB R7, R119, R118 ;  /* 0x000000767707723e */ /* 0x000fe200000000ff */
[----:B------:R3:W-:Y:S04]  /*1cd80*/  STSM.16.M88.4 [R0], R84 ;  /* 0x0000005400007844 */ /* 0x0007e80000000200 */
[----:B------:R-:W-:Y:S04]  /*1cd90*/  STSM.16.M88.4 [R136], R88 ;  /* 0x0000005888007844 */ /* 0x000fe80000000200 */
[----:B------:R1:W-:Y:S01]  /*1cda0*/  STSM.16.M88.4 [R137], R4 ;  /* 0x0000000489007844 */ /* 0x0003e20000000200 */
[----:B------:R-:W-:Y:S01]  /*1cdb0*/  BAR.SYNC.DEFER_BLOCKING 0x1, 0x100 ;  /* 0x0044000000007b1d */ /* 0x000fe20000010000 */
[----:B------:R-:W-:-:S04]  /*1cdc0*/  ISETP.NE.U32.AND P0, PT, RZ, UR6, PT ;  /* 0x00000006ff007c0c */ /* 0x000fc8000bf05070 */
[----:B------:R-:W-:Y:S02]  /*1cdd0*/  ISETP.NE.AND.EX P0, PT, RZ, UR7, PT, P0 ;  /* 0x00000007ff007c0c */ /* 0x000fe4000bf05300 */
[----:B------:R-:W-:Y:S01]  /*1cde0*/  IADD3 R8, P1, R224, UR6, RZ ;  /* 0x00000006e0087c10 */ /* 0x000fe2000ff3e0ff */
[----:B---3--:R-:W-:-:S03]  /*1cdf0*/  IMAD.MOV.U32 R0, RZ, RZ, RZ ;  /* 0x000000ffff007224 */ /* 0x008fc600078e00ff */
[----:B------:R-:W-:-:S07]  /*1ce00*/  IADD3.X R9, R225, UR7, RZ, P1, !PT ;  /* 0x00000007e1097c10 */ /* 0x000fce0008ffe4ff */
[----:B------:R-:W3:Y:S01]  /*1ce10*/  @P0 LDG.E R0, desc[UR60][R8.64] ;  /* 0x0000003c08000981 */ /* 0x000ee2000c1e1900 */
[----:B------:R-:W-:-:S04]  /*1ce20*/  ISETP.NE.U32.AND P1, PT, RZ, UR4, PT ;  /* 0x00000004ff007c0c */ /* 0x000fc8000bf25070 */
[----:B------:R-:W-:-:S13]  /*1ce30*/  ISETP.NE.AND.EX P1, PT, RZ, UR5, PT, P1 ;  /* 0x00000005ff007c0c */ /* 0x000fda000bf25310 */
[----:B------:R-:W-:Y:S01]  /*1ce40*/  @P1 IADD3 R224, P2, R224, UR4, RZ ;  /* 0x00000004e0e01c10 */ /* 0x000fe2000ff5e0ff */
[----:B------:R-:W-:Y:S02]  /*1ce50*/  ULDC UR4, c[0x0][0xa88] ;  /* 0x0002a20000047ab9 */ /* 0x000fe40000000800 */
[----:B------:R-:W-:Y:S01]  /*1ce60*/  IMAD.U32 R77, RZ, RZ, UR4 ;  /* 0x00000004ff4d7e24 */ /* 0x000fe2000f8e00ff */
[----:B------:R-:W-:Y:S01]  /*1ce70*/  @P1 IADD3.X R225, R225, UR5, RZ, P2, !PT ;  /* 0x00000005e1e11c10 */ /* 0x000fe200097fe4ff */
[----:B------:R-:W-:-:S04]  /*1ce80*/  ULDC UR4, c[0x0][0xad4] ;  /* 0x0002b50000047ab9 */ /* 0x000fc80000000800 */
[----:B------:R0:W5:Y:S01]  /*1ce90*/  @P1 LDG.E R77, desc[UR60][R224.64] ;  /* 0x0000003ce04d1981 */ /* 0x000162000c1e1900 */
[----:B------:R-:W-:-:S04]  /*1cea0*/  ISETP.NE.AND P2, PT, R222, RZ, PT ;  /* 0x000000ffde00720c */ /* 0x000fc80003f45270 */
[----:B------:R-:W-:Y:S02]  /*1ceb0*/  SEL R222, R222, UR4, P2 ;  /* 0x00000004dede7c07 */ /* 0x000fe40009000000 */
[----:B------:R-:W-:Y:S02]  /*1cec0*/  MOV R76, 0x9b8 ;  /* 0x000009b8004c7802 */ /* 0x000fe40000000f00 */
[----:B------:R-:W-:-:S04]  /*1ced0*/  ISETP.GT.AND P3, PT, R222, 0x1, PT ;  /* 0x00000001de00780c */ /* 0x000fc80003f64270 */
[----:B------:R-:W-:-:S04]  /*1cee0*/  SEL R76, R76, 0x978, P3 ;  /* 0x000009784c4c7807 */ /* 0x000fc80001800000 */
[----:B-1----:R-:W1:Y:S08]  /*1cef0*/  LDC.64 R6, c[0x0][R76+0x220] ;  /* 0x000088004c067b82 */ /* 0x002e700000000a00 */
[----:B------:R-:W0:Y:S01]  /*1cf00*/  LDC.64 R10, c[0x0][R76+0x218] ;  /* 0x000086004c0a7b82 */ /* 0x000e220000000a00 */
[----:B--2---:R-:W-:-:S07]  /*1cf10*/  ISETP.NE.AND P4, PT, R78, 0x1, PT ;  /* 0x000000014e00780c */ /* 0x004fce0003f85270 */
[----:B------:R-:W2:Y:S01]  /*1cf20*/  LDC.64 R12, c[0x0][R76+0x228] ;  /* 0x00008a004c0c7b82 */ /* 0x000ea20000000a00 */
[----:B------:R-:W-:-:S07]  /*1cf30*/  ISETP.NE.U32.AND P2, PT, RZ, UR6, PT ;  /* 0x00000006ff007c0c */ /* 0x000fce000bf45070 */
[----:B------:R3:W3:Y:S01]  /*1cf40*/  LDC.64 R4, c[0x0][R76+0x210] ;  /* 0x000084004c047b82 */ /* 0x0006e20000000a00 */
[----:B------:R-:W-:-:S07]  /*1cf50*/  ISETP.NE.AND.EX P2, PT, RZ, UR7, PT, P2 ;  /* 0x00000007ff007c0c */ /* 0x000fce000bf45320 */
[----:B------:R-:W3:Y:S01]  /*1cf60*/  @P4 LDC R80, c[0x0][0xbec] ;  /* 0x0002fb00ff504b82 */ /* 0x000ee20000000800 */
[----:B------:R-:W-:-:S07]  /*1cf70*/  SEL R223, R223, RZ, !P2 ;  /* 0x000000ffdfdf7207 */ /* 0x000fce0005000000 */
[----:B------:R-:W3:Y:S01]  /*1cf80*/  @P4 LDC R87, c[0x0][0xbf0] ;  /* 0x0002fc00ff574b82 */ /* 0x000ee20000000800 */
[----:B----4-:R-:W-:Y:S01]  /*1cf90*/  SEL R79, R142, RZ, !P2 ;  /* 0x000000ff8e4f7207 */ /* 0x010fe20005000000 */
[----:B-1----:R-:W-:-:S06]  /*1cfa0*/  IMAD R7, R7, R223, RZ ;  /* 0x000000df07077224 */ /* 0x002fcc00078e02ff */
[----:B0-----:R-:W0:Y:S01]  /*1cfb0*/  @!P3 LDC R14, c[0x0][0xb50] ;  /* 0x0002d400ff0ebb82 */ /* 0x001e220000000800 */
[C---:B------:R-:W-:Y:S02]  /*1cfc0*/  IMAD R85, R6.reuse, R79, R7 ;  /* 0x0000004f06557224 */ /* 0x040fe400078e0207 */
[----:B------:R-:W-:-:S05]  /*1cfd0*/  IMAD.WIDE.U32 R6, R6, R223, RZ ;  /* 0x000000df06067225 */ /* 0x000fca00078e00ff */
[----:B------:R-:W1:Y:S01]  /*1cfe0*/  @!P3 LDC R15, c[0x0][0xb54] ;  /* 0x0002d500ff0fbb82 */ /* 0x000e620000000800 */
[-C--:B------:R-:W-:Y:S02]  /*1cff0*/  IMAD R83, R11, R220.reuse, RZ ;  /* 0x000000dc0b537224 */ /* 0x080fe400078e02ff */
[----:B------:R-:W-:-:S04]  /*1d000*/  IMAD.WIDE.U32 R10, R10, R220, RZ ;  /* 0x000000dc0a0a7225 */ /* 0x000fc800078e00ff */
[----:B------:R-:W-:Y:S01]  /*1d010*/  IMAD R79, R229, 0x80, R140 ;  /* 0x00000080e54f7824 */ /* 0x000fe200078e028c */
[----:B------:R-:W-:Y:S01]  /*1d020*/  SEL R81, R230, RZ, P3 ;  /* 0x000000ffe6517207 */ /* 0x000fe20001800000 */
[----:B------:R-:W-:Y:S02]  /*1d030*/  IMAD.IADD R85, R7, 0x1, R85 ;  /* 0x0000000107557824 */ /* 0x000fe400078e0255 */
[----:B------:R-:W-:Y:S02]  /*1d040*/  IMAD.MOV.U32 R7, RZ, RZ, R79 ;  /* 0x000000ffff077224 */ /* 0x000fe400078e004f */
[----:B------:R-:W-:Y:S02]  /*1d050*/  IMAD.IADD R11, R11, 0x1, R83 ;  /* 0x000000010b0b7824 */ /* 0x000fe400078e0253 */
[-C--:B--2---:R-:W-:Y:S02]  /*1d060*/  IMAD R83, R13, R81.reuse, RZ ;  /* 0x000000510d537224 */ /* 0x084fe400078e02ff */
[----:B------:R-:W-:-:S04]  /*1d070*/  IMAD.WIDE.U32 R12, R12, R81, RZ ;  /* 0x000000510c0c7225 */ /* 0x000fc800078e00ff */
[----:B------:R-:W-:Y:S01]  /*1d080*/  IMAD.IADD R83, R13, 0x1, R83 ;  /* 0x000000010d537824 */ /* 0x000fe200078e0253 */
[--C-:B---3--:R-:W-:Y:S01]  /*1d090*/  IADD3 R10, P2, P5, R6, R10, R0.reuse ;  /* 0x0000000a060a7210 */ /* 0x108fe20007d5e000 */
[----:B------:R-:W-:Y:S01]  /*1d0a0*/  @P4 IMAD.HI.U32 R6, R79, R80, RZ ;  /* 0x000000504f064227 */ /* 0x000fe200078e00ff */
[----:B------:R-:W-:-:S04]  /*1d0b0*/  SHF.R.S32.HI R76, RZ, 0x1f, R0 ;  /* 0x0000001fff4c7819 */ /* 0x000fc80000011400 */
[----:B------:R-:W-:-:S04]  /*1d0c0*/  @P4 SHF.R.U32.HI R7, RZ, R87, R6 ;  /* 0x00000057ff074219 */ /* 0x000fc80000011606 */
[----:B------:R-:W-:Y:S02]  /*1d0d0*/  IADD3 R80, -R7, RZ, RZ ;  /* 0x000000ff07507210 */ /* 0x000fe40007ffe1ff */
[----:B------:R-:W-:Y:S02]  /*1d0e0*/  IADD3.X R11, R85, R11, R76, P2, P5 ;  /* 0x0000000b550b7210 */ /* 0x000fe400017ea44c */
[----:B------:R-:W-:Y:S02]  /*1d0f0*/  IADD3 R12, P2, P5, R7, R10, R12 ;  /* 0x0000000a070c7210 */ /* 0x000fe40007d5e00c */
[----:B------:R-:W-:Y:S01]  /*1d100*/  SHF.R.S32.HI R6, RZ, 0x1f, R7 ;  /* 0x0000001fff067819 */ /* 0x000fe20000011407 */
[----:B------:R-:W-:-:S03]  /*1d110*/  IMAD R7, R78, R80, R79 ;  /* 0x000000504e077224 */ /* 0x000fc600078e024f */
[----:B------:R-:W-:Y:S01]  /*1d120*/  IADD3.X R13, R6, R11, R83, P2, P5 ;  /* 0x0000000b060d7210 */ /* 0x000fe200017ea453 */
[-C--:B------:R-:W-:Y:S01]  /*1d130*/  IMAD R5, R5, R7.reuse, RZ ;  /* 0x0000000705057224 */ /* 0x080fe200078e02ff */
[----:B------:R-:W-:Y:S01]  /*1d140*/  SHF.R.S32.HI R11, RZ, 0x1f, R7 ;  /* 0x0000001fff0b7819 */ /* 0x000fe20000011407 */
[----:B------:R-:W-:-:S04]  /*1d150*/  IMAD.WIDE.U32 R12, R4, R7, R12 ;  /* 0x00000007040c7225 */ /* 0x000fc800078e000c */
[----:B------:R-:W-:Y:S01]  /*1d160*/  IMAD R5, R4, R11, R5 ;  /* 0x0000000b04057224 */ /* 0x000fe200078e0205 */
[----:B0-----:R-:W-:-:S03]  /*1d170*/  LEA R14, P2, R12, R14, 0x2 ;  /* 0x0000000e0c0e7211 */ /* 0x001fc600078410ff */
[----:B------:R-:W-:-:S05]  /*1d180*/  IMAD.IADD R4, R13, 0x1, R5 ;  /* 0x000000010d047824 */ /* 0x000fca00078e0205 */
[----:B-1----:R-:W-:Y:S01]  /*1d190*/  LEA.HI.X R15, R12, R15, R4, 0x2, P2 ;  /* 0x0000000f0c0f7211 */ /* 0x002fe200010f1404 */
[----:B------:R-:W-:Y:S06]  /*1d1a0*/  @P1 BRA `(.L_x_3834) ;  /* 0x0000000000101947 */ /* 0x000fec0003800000 */
[----:B------:R-:W-:Y:S05]  /*1d1b0*/  @!P0 BRA `(.L_x_3834) ;  /* 0x00000000000c8947 */ /* 0x000fea0003800000 */
[----:B------:R-:W2:Y:S04]  /*1d1c0*/  LDG.E R4, desc[UR60][R8.64] ;  /* 0x0000003c08047981 */ /* 0x000ea8000c1e1900 */
[----:B-----5:R-:W2:Y:S02]  /*1d1d0*/  LDG.E R77, desc[UR60][R8.64+0x4] ;  /* 0x0000043c084d7981 */ /* 0x020ea4000c1e1900 */
[----:B--2---:R-:W-:-:S07]  /*1d1e0*/  IMAD.IADD R77, R77, 0x1, -R4 ;  /* 0x000000014d4d7824 */ /* 0x004fce00078e0a04 */
.L_x_3834:
[----:B------:R-:W2:Y:S04]  /*1d1f0*/  LDL R8, [R1+0x70] ;  /* 0x0000700001087983 */ /* 0x000ea80000100800 */
[----:B------:R-:W3:Y:S01]  /*1d200*/  LDL R9, [R1+0x6c] ;  /* 0x00006c0001097983 */ /* 0x000ee20000100800 */
[----:B-----5:R-:W-:-:S03]  /*1d210*/  IMAD R77, R77, R78, RZ ;  /* 0x0000004e4d4d7224 */ /* 0x020fc600078e02ff */
[----:B------:R-:W-:Y:S04]  /*1d220*/  SHFL.IDX PT, R4, R14, RZ, 0x1c1f ;  /* 0x001c1fff0e047589 */ /* 0x000fe800000e0000 */
[----:B------:R-:W0:Y:S04]  /*1d230*/  SHFL.IDX PT, R5, R15, RZ, 0x1c1f ;  /* 0x001c1fff0f057589 */ /* 0x000e2800000e0000 */
[----:B------:R-:W-:Y:S04]  /*1d240*/  SHFL.IDX PT, R6, R14, 0x1, 0x1c1f ;  /* 0x003c1f000e067f89 */ /* 0x000fe800000e0000 */
[----:B------:R-:W1:Y:S01]  /*1d250*/  SHFL.IDX PT, R7, R15, 0x1, 0x1c1f ;  /* 0x003c1f000f077f89 */ /* 0x000e6200000e0000 */
[----:B--2---:R-:W-:Y:S01]  /*1d260*/  IMAD R8, R229, 0x80, R8 ;  /* 0x00000080e5087824 */ /* 0x004fe200078e0208 */
[----:B---3--:R-:W-:-:S04]  /*1d270*/  LOP3.LUT P0, RZ, R9, 0x3, RZ, 0xc0, !PT ;  /* 0x0000000309ff7812 */ /* 0x008fc8000780c0ff */
[C---:B------:R-:W-:Y:S02]  /*1d280*/  IADD3 R10, R8.reuse, 0x8, RZ ;  /* 0x00000008080a7810 */ /* 0x040fe40007ffe0ff */
[-C--:B------:R-:W-:Y:S02]  /*1d290*/  ISETP.GE.OR P1, PT, R8, R77.reuse, P0 ;  /* 0x0000004d0800720c */ /* 0x080fe40000726670 */
[----:B------:R-:W-:-:S11]  /*1d2a0*/  ISETP.GE.OR P0, PT, R10, R77, P0 ;  /* 0x0000004d0a00720c */ /* 0x000fd60000706670 */
[----:B0-----:R0:W-:Y:S04]  /*1d2b0*/  @!P1 ST.E desc[UR60][R4.64], R3 ;  /* 0x0000000304009985 */ /* 0x0011e8000c10193c */
[----:B-1----:R0:W-:Y:S01]  /*1d2c0*/  @!P0 ST.E desc[UR60][R6.64], R2 ;  /* 0x0000000206008985 */ /* 0x0021e2000c10193c */
[----:B------:R-:W-:Y:S05]  /*1d2d0*/  @P3 BRA `(.L_x_3835) ;  /* 0x0000000c00503947 */ /* 0x000fea0003800000 */
[----:B0-----:R-:W0:Y:S01]  /*1d2e0*/  S2R R2, SR_TID.X ;  /* 0x0000000000027919 */ /* 0x001e220000002100 */
[----:B------:R-:W1:Y:S01]  /*1d2f0*/  @P4 LDC R63, c[0x0][0xbec] ;  /* 0x0002fb00ff3f4b82 */ /* 0x000e620000000800 */
[----:B------:R-:W-:Y:S02]  /*1d300*/  ULDC.64 UR4, c[0x0][0xaa0] ;  /* 0x0002a80000047ab9 */ /* 0x000fe40000000a00 */
[----:B------:R-:W-:-:S05]  /*1d310*/  IMAD R21, R76, UR4, RZ ;  /* 0x000000044c157c24 */ /* 0x000fca000f8e02ff */
[----:B------:R-:W2:Y:S01]  /*1d320*/  @P4 LDC R65, c[0x0][0xbf0] ;  /* 0x0002fc00ff414b82 */ /* 0x000ea20000000800 */
[----:B0-----:R-:W-:-:S05]  /*1d330*/  VIADD R2, R2, 0xffffff80 ;  /* 0xffffff8002027836 */ /* 0x001fca0000000000 */
[----:B------:R-:W-:-:S04]  /*1d340*/  SHF.R.S32.HI R3, RZ, 0x1f, R2 ;  /* 0x0000001fff037819 */ /* 0x000fc80000011402 */
[----:B------:R-:W-:-:S04]  /*1d350*/  LEA.HI R3, R3, R2, RZ, 0x3 ;  /* 0x0000000203037211 */ /* 0x000fc800078f18ff */
[----:B------:R-:W-:Y:S02]  /*1d360*/  LOP3.LUT R5, R3, 0xfffffff8, RZ, 0xc0, !PT ;  /* 0xfffffff803057812 */ /* 0x000fe400078ec0ff */
[----:B------:R-:W-:-:S03]  /*1d370*/  SHF.R.S32.HI R3, RZ, 0x3, R3 ;  /* 0x00000003ff037819 */ /* 0x000fc60000011403 */
[----:B------:R-:W-:-:S04]  /*1d380*/  IMAD.IADD R60, R2, 0x1, -R5 ;  /* 0x00000001023c7824 */ /* 0x000fc800078e0a05 */
[----:B------:R-:W-:-:S04]  /*1d390*/  IMAD.SHL.U32 R2, R60, 0x8, RZ ;  /* 0x000000083c027824 */ /* 0x000fc800078e00ff */
[----:B------:R-:W-:Y:S02]  /*1d3a0*/  IMAD R5, R3, 0x40, R2 ;  /* 0x0000004003057824 */ /* 0x000fe400078e0202 */
[----:B------:R-:W-:Y:S02]  /*1d3b0*/  IMAD R61, R0, UR5, R21 ;  /* 0x00000005003d7c24 */ /* 0x000fe4000f8e0215 */
[----:B------:R-:W-:-:S04]  /*1d3c0*/  IMAD.WIDE R134, R5, 0x2, R134 ;  /* 0x0000000205867825 */ /* 0x000fc800078e0286 */
[----:B------:R-:W-:Y:S01]  /*1d3d0*/  IMAD.WIDE.U32 R20, R0, UR4, RZ ;  /* 0x0000000400147c25 */ /* 0x000fe2000f8e00ff */
[C---:B------:R-:W-:Y:S01]  /*1d3e0*/  IADD3 R9, P3, R134.reuse, 0x1000, RZ ;  /* 0x0000100086097810 */ /* 0x040fe20007f7e0ff */
[----:B------:R-:W-:Y:S01]  /*1d3f0*/  ULDC.64 UR4, c[0x0][0xae8] ;  /* 0x0002ba0000047ab9 */ /* 0x000fe20000000a00 */
[----:B------:R-:W-:Y:S01]  /*1d400*/  IADD3 R13, P2, R134, 0x2000, RZ ;  /* 0x00002000860d7810 */ /* 0x000fe20007f5e0ff */
[----:B------:R-:W-:Y:S01]  /*1d410*/  IMAD R0, R60, 0x20, R3 ;  /* 0x000000203c007824 */ /* 0x000fe200078e0203 */
[C---:B------:R-:W-:Y:S02]  /*1d420*/  IADD3 R25, P6, R134.reuse, 0x3000, RZ ;  /* 0x0000300086197810 */ /* 0x040fe40007fde0ff */
[C---:B------:R-:W-:Y:S01]  /*1d430*/  IADD3 R29, P5, R134.reuse, 0x4000, RZ ;  /* 0x00004000861d7810 */ /* 0x040fe20007fbe0ff */
[----:B------:R-:W-:Y:S01]  /*1d440*/  IMAD.IADD R21, R21, 0x1, R61 ;  /* 0x0000000115157824 */ /* 0x000fe200078e023d */
[----:B------:R-:W-:Y:S01]  /*1d450*/  IADD3 R33, P1, R134, 0x5000, RZ ;  /* 0x0000500086217810 */ /* 0x000fe20007f3e0ff */
[----:B------:R-:W-:Y:S01]  /*1d460*/  IMAD R62, R229, 0x80, R0 ;  /* 0x00000080e53e7824 */ /* 0x000fe200078e0200 */
[----:B------:R-:W-:-:S02]  /*1d470*/  LOP3.LUT R8, R9, 0x380, RZ, 0xc0, !PT ;  /* 0x0000038009087812 */ /* 0x000fc400078ec0ff */
[----:B------:R-:W-:Y:S02]  /*1d480*/  LOP3.LUT R12, R13, 0x380, RZ, 0xc0, !PT ;  /* 0x000003800d0c7812 */ /* 0x000fe400078ec0ff */
[----:B------:R-:W-:Y:S02]  /*1d490*/  LOP3.LUT R24, R25, 0x380, RZ, 0xc0, !PT ;  /* 0x0000038019187812 */ /* 0x000fe400078ec0ff */
[----:B------:R-:W-:Y:S01]  /*1d4a0*/  LOP3.LUT R28, R29, 0x380, RZ, 0xc0, !PT ;  /* 0x000003801d1c7812 */ /* 0x000fe200078ec0ff */
[----:B------:R-:W-:Y:S01]  /*1d4b0*/  IMAD.WIDE.U32 R20, R220, UR4, R20 ;  /* 0x00000004dc147c25 */ /* 0x000fe2000f8e0014 */
[----:B------:R-:W-:Y:S02]  /*1d4c0*/  LOP3.LUT R32, R33, 0x380, RZ, 0xc0, !PT ;  /* 0x0000038021207812 */ /* 0x000fe400078ec0ff */
[----:B------:R-:W-:Y:S01]  /*1d4d0*/  SHF.R.U64 R8, R8, 0x3, RZ ;  /* 0x0000000308087819 */ /* 0x000fe200000012ff */
[----:B-1----:R-:W-:Y:S01]  /*1d4e0*/  @P4 IMAD.HI.U32 R0, R62, R63, RZ ;  /* 0x0000003f3e004227 */ /* 0x002fe200078e00ff */
[----:B------:R-:W-:-:S02]  /*1d4f0*/  SHF.R.U64 R12, R12, 0x3, RZ ;  /* 0x000000030c0c7819 */ /* 0x000fc400000012ff */
[----:B------:R-:W-:Y:S02]  /*1d500*/  SHF.R.U64 R24, R24, 0x3, RZ ;  /* 0x0000000318187819 */ /* 0x000fe400000012ff */
[----:B------:R-:W-:Y:S02]  /*1d510*/  SHF.R.U64 R28, R28, 0x3, RZ ;  /* 0x000000031c1c7819 */ /* 0x000fe400000012ff */
[----:B------:R-:W-:Y:S01]  /*1d520*/  SHF.R.S32.HI R60, RZ, 0x1f, R223 ;  /* 0x0000001fff3c7819 */ /* 0x000fe200000114df */
[----:B------:R-:W-:Y:S01]  /*1d530*/  IMAD R21, R220, UR5, R21 ;  /* 0x00000005dc157c24 */ /* 0x000fe2000f8e0215 */
[----:B------:R-:W-:Y:S01]  /*1d540*/  SHF.R.U64 R32, R32, 0x3, RZ ;  /* 0x0000000320207819 */ /* 0x000fe200000012ff */
[----:B------:R-:W-:Y:S01]  /*1d550*/  ULDC.64 UR4, c[0x0][0xaf0] ;  /* 0x0002bc0000047ab9 */ /* 0x000fe20000000a00 */
[----:B------:R-:W-:Y:S01]  /*1d560*/  LOP3.LUT R8, R8, R9, RZ, 0x3c, !PT ;  /* 0x0000000908087212 */ /* 0x000fe200078e3cff */
[----:B------:R-:W-:Y:S01]  /*1d570*/  IMAD.MOV.U32 R61, RZ, RZ, R62 ;  /* 0x000000ffff3d7224 */ /* 0x000fe200078e003e */
[----:B------:R-:W-:Y:S01]  /*1d580*/  LOP3.LUT R12, R12, R13, RZ, 0x3c, !PT ;  /* 0x0000000d0c0c7212 */ /* 0x000fe200078e3cff */
[--C-:B------:R-:W-:Y:S01]  /*1d590*/  IMAD.X R13, RZ, RZ, R135.reuse, P2 ;  /* 0x000000ffff0d7224 */ /* 0x100fe200010e0687 */
[----:B------:R-:W-:Y:S01]  /*1d5a0*/  LOP3.LUT R24, R24, R25, RZ, 0x3c, !PT ;  /* 0x0000001918187212 */ /* 0x000fe200078e3cff */
[--C-:B------:R-:W-:Y:S01]  /*1d5b0*/  IMAD.X R25, RZ, RZ, R135.reuse, P6 ;  /* 0x000000ffff197224 */ /* 0x100fe200030e0687 */
[----:B------:R-:W-:Y:S01]  /*1d5c0*/  LOP3.LUT R28, R28, R29, RZ, 0x3c, !PT ;  /* 0x0000001d1c1c7212 */ /* 0x000fe200078e3cff */
[--C-:B------:R-:W-:Y:S01]  /*1d5d0*/  IMAD.X R29, RZ, RZ, R135.reuse, P5 ;  /* 0x000000ffff1d7224 */ /* 0x100fe200028e0687 */
[----:B------:R-:W-:Y:S01]  /*1d5e0*/  LOP3.LUT R32, R32, R33, RZ, 0x3c, !PT ;  /* 0x0000002120207212 */ /* 0x000fe200078e3cff */
[----:B------:R-:W-:Y:S01]  /*1d5f0*/  IMAD R60, R60, UR4, RZ ;  /* 0x000000043c3c7c24 */ /* 0x000fe2000f8e02ff */
[----:B------:R-:W-:Y:S01]  /*1d600*/  IADD3.X R9, RZ, R135, RZ, P3, !PT ;  /* 0x00000087ff097210 */ /* 0x000fe20001ffe4ff */
[----:B------:R-:W-:Y:S01]  /*1d610*/  IMAD.X R33, RZ, RZ, R135, P1 ;  /* 0x000000ffff217224 */ /* 0x000fe200008e0687 */
[----:B--2---:R-:W-:-:S02]  /*1d620*/  @P4 SHF.R.U32.HI R61, RZ, R65, R0 ;  /* 0x00000041ff3d4219 */ /* 0x004fc40000011600 */
[C---:B------:R-:W-:Y:S01]  /*1d630*/  IADD3 R37, P0, R134.reuse, 0x6000, RZ ;  /* 0x0000600086257810 */ /* 0x040fe20007f1e0ff */
[C---:B------:R-:W-:Y:S01]  /*1d640*/  IMAD.WIDE.U32 R20, R223.reuse, UR4, R20 ;  /* 0x00000004df147c25 */ /* 0x040fe2000f8e0014 */
[C---:B------:R-:W-:Y:S01]  /*1d650*/  IADD3 R41, P3, R134.reuse, 0x7000, RZ ;  /* 0x0000700086297810 */ /* 0x040fe20007f7e0ff */
[----:B------:R-:W5:Y:S01]  /*1d660*/  LD.E.128 R8, desc[UR60][R8.64] ;  /* 0x0000003c08087980 */ /* 0x000f62000c101d00 */
[C---:B------:R-:W-:Y:S02]  /*1d670*/  IADD3 R45, P2, R134.reuse, 0x8000, RZ ;  /* 0x00008000862d7810 */ /* 0x040fe40007f5e0ff */
[C---:B------:R-:W-:Y:S01]  /*1d680*/  IADD3 R49, P6, R134.reuse, 0x9000, RZ ;  /* 0x0000900086317810 */ /* 0x040fe20007fde0ff */
[----:B------:R-:W5:Y:S01]  /*1d690*/  LD.E.128 R12, desc[UR60][R12.64] ;  /* 0x0000003c0c0c7980 */ /* 0x000f62000c101d00 */
[C---:B------:R-:W-:Y:S02]  /*1d6a0*/  IADD3 R53, P5, R134.reuse, 0xa000, RZ ;  /* 0x0000a00086357810 */ /* 0x040fe40007fbe0ff */
[----:B------:R-:W-:Y:S01]  /*1d6b0*/  IADD3 R5, P1, R134, 0xb000, RZ ;  /* 0x0000b00086057810 */ /* 0x000fe20007f3e0ff */
[----:B------:R-:W-:Y:S01]  /*1d6c0*/  IMAD R63, R223, UR5, R60 ;  /* 0x00000005df3f7c24 */ /* 0x000fe2000f8e023c */
[----:B------:R-:W-:Y:S01]  /*1d6d0*/  SHF.R.S32.HI R0, RZ, 0x1f, R61 ;  /* 0x0000001fff007819 */ /* 0x000fe2000001143d */
[----:B------:R-:W-:Y:S01]  /*1d6e0*/  ULDC.64 UR4, c[0x0][0xae0] ;  /* 0x0002b80000047ab9 */ /* 0x000fe20000000a00 */
[----:B------:R-:W-:Y:S01]  /*1d6f0*/  IADD3 R65, -R61, RZ, RZ ;  /* 0x000000ff3d417210 */ /* 0x000fe20007ffe1ff */
[----:B------:R-:W5:Y:S01]  /*1d700*/  LD.E.128 R24, desc[UR60][R24.64] ;  /* 0x0000003c18187980 */ /* 0x000f62000c101d00 */
[----:B------:R-:W-:-:S02]  /*1d710*/  LOP3.LUT R36, R37, 0x380, RZ, 0xc0, !PT ;  /* 0x0000038025247812 */ /* 0x000fc400078ec0ff */
[----:B------:R-:W-:Y:S01]  /*1d720*/  LOP3.LUT R40, R41, 0x380, RZ, 0xc0, !PT ;  /* 0x0000038029287812 */ /* 0x000fe200078ec0ff */
[----:B------:R-:W5:Y:S01]  /*1d730*/  LD.E.128 R28, desc[UR60][R28.64] ;  /* 0x0000003c1c1c7980 */ /* 0x000f62000c101d00 */
[----:B------:R-:W-:Y:S02]  /*1d740*/  LOP3.LUT R44, R45, 0x380, RZ, 0xc0, !PT ;  /* 0x000003802d2c7812 */ /* 0x000fe400078ec0ff */
[----:B------:R-:W-:Y:S01]  /*1d750*/  LOP3.LUT R48, R49, 0x380, RZ, 0xc0, !PT ;  /* 0x0000038031307812 */ /* 0x000fe200078ec0ff */
[----:B------:R-:W5:Y:S01]  /*1d760*/  LD.E.128 R32, desc[UR60][R32.64] ;  /* 0x0000003c20207980 */ /* 0x000f62000c101d00 */
[----:B------:R-:W-:Y:S02]  /*1d770*/  LOP3.LUT R52, R53, 0x380, RZ, 0xc0, !PT ;  /* 0x0000038035347812 */ /* 0x000fe400078ec0ff */
[----:B------:R-:W-:Y:S01]  /*1d780*/  LOP3.LUT R4, R5, 0x380, RZ, 0xc0, !PT ;  /* 0x0000038005047812 */ /* 0x000fe200078ec0ff */
[----:B------:R-:W-:Y:S01]  /*1d790*/  IMAD.IADD R21, R21, 0x1, R63 ;  /* 0x0000000115157824 */ /* 0x000fe200078e023f */
[----:B------:R-:W-:Y:S01]  /*1d7a0*/  LOP3.LUT R7, R134, 0x380, RZ, 0xc0, !PT ;  /* 0x0000038086077812 */ /* 0x000fe200078ec0ff */
[----:B------:R-:W-:Y:S01]  /*1d7b0*/  IMAD R0, R0, UR4, RZ ;  /* 0x0000000400007c24 */ /* 0x000fe2000f8e02ff */
[----:B------:R-:W-:Y:S01]  /*1d7c0*/  SHF.R.U64 R36, R36, 0x3, RZ ;  /* 0x0000000324247819 */ /* 0x000fe200000012ff */
[----:B------:R-:W-:Y:S01]  /*1d7d0*/  IMAD R63, R78, R65, R62 ;  /* 0x000000414e3f7224 */ /* 0x000fe200078e023e */
[----:B------:R-:W-:-:S02]  /*1d7e0*/  SHF.R.U64 R40, R40, 0x3, RZ ;  /* 0x0000000328287819 */ /* 0x000fc400000012ff */
[----:B------:R-:W-:Y:S02]  /*1d7f0*/  SHF.R.U64 R44, R44, 0x3, RZ ;  /* 0x000000032c2c7819 */ /* 0x000fe400000012ff */
[----:B------:R-:W-:Y:S02]  /*1d800*/  SHF.R.U64 R48, R48, 0x3, RZ ;  /* 0x0000000330307819 */ /* 0x000fe400000012ff */
[----:B------:R-:W-:Y:S02]  /*1d810*/  SHF.R.U64 R52, R52, 0x3, RZ ;  /* 0x0000000334347819 */ /* 0x000fe400000012ff */
[----:B------:R-:W-:Y:S01]  /*1d820*/  SHF.R.U64 R4, R4, 0x3, RZ ;  /* 0x0000000304047819 */ /* 0x000fe200000012ff */
[----:B------:R-:W-:Y:S01]  /*1d830*/  IMAD.WIDE.U32 R20, R61, UR4, R20 ;  /* 0x000000043d147c25 */ /* 0x000fe2000f8e0014 */
[----:B------:R-:W-:Y:S02]  /*1d840*/  SHF.R.U64 R7, R7, 0x3, RZ ;  /* 0x0000000307077819 */ /* 0x000fe400000012ff */
[----:B------:R-:W-:Y:S01]  /*1d850*/  LOP3.LUT R36, R36, R37, RZ, 0x3c, !PT ;  /* 0x0000002524247212 */ /* 0x000fe200078e3cff */
[----:B------:R-:W-:Y:S01]  /*1d860*/  IMAD R61, R61, UR5, R0 ;  /* 0x000000053d3d7c24 */ /* 0x000fe2000f8e0200 */
        /* <DEDUP_REMOVED lines=9> */
[----:B------:R-:W-:Y:S01]  /*1d900*/  ULDC.64 UR4, c[0x0][0xad8] ;  /* 0x0002b60000047ab9 */ /* 0x000fe20000000a00 */
[----:B------:R-:W-:-:S02]  /*1d910*/  IADD3.X R57, RZ, R135, RZ, P1, !PT ;  /* 0x00000087ff397210 */ /* 0x000fc40000ffe4ff */
[----:B------:R-:W-:Y:S02]  /*1d920*/  LOP3.LUT R56, R4, R5, RZ, 0x3c, !PT ;  /* 0x0000000504387212 */ /* 0x000fe400078e3cff */
[----:B------:R-:W-:Y:S02]  /*1d930*/  SHF.R.S32.HI R0, RZ, 0x1f, R63 ;  /* 0x0000001fff007819 */ /* 0x000fe4000001143f */
[----:B------:R-:W-:Y:S01]  /*1d940*/  LOP3.LUT R134, R7, R134, RZ, 0x3c, !PT ;  /* 0x0000008607867212 */ /* 0x000fe200078e3cff */
[----:B------:R-:W-:Y:S01]  /*1d950*/  IMAD.IADD R21, R21, 0x1, R61 ;  /* 0x0000000115157824 */ /* 0x000fe200078e023d */
[----:B------:R-:W5:Y:S01]  /*1d960*/  LD.E.128 R36, desc[UR60][R36.64] ;  /* 0x0000003c24247980 */ /* 0x000f62000c101d00 */
[----:B------:R-:W-:-:S03]  /*1d970*/  IMAD R0, R0, UR4, RZ ;  /* 0x0000000400007c24 */ /* 0x000fc6000f8e02ff */
[----:B------:R0:W5:Y:S01]  /*1d980*/  LD.E.128 R4, desc[UR60][R134.64] ;  /* 0x0000003c86047980 */ /* 0x000162000c101d00 */
[----:B------:R-:W-:-:S03]  /*1d990*/  IMAD R66, R229, 0x80, R3 ;  /* 0x00000080e5427824 */ /* 0x000fc600078e0203 */
[----:B------:R-:W5:Y:S01]  /*1d9a0*/  LD.E.128 R40, desc[UR60][R40.64] ;  /* 0x0000003c28287980 */ /* 0x000f62000c101d00 */
[----:B------:R-:W-:-:S03]  /*1d9b0*/  IMAD R3, R63, UR5, R0 ;  /* 0x000000053f037c24 */ /* 0x000fc6000f8e0200 */
[----:B------:R-:W5:Y:S01]  /*1d9c0*/  LD.E.128 R44, desc[UR60][R44.64] ;  /* 0x0000003c2c2c7980 */ /* 0x000f62000c101d00 */
[----:B------:R-:W-:Y:S01]  /*1d9d0*/  IMAD.WIDE.U32 R20, R63, UR4, R20 ;  /* 0x000000043f147c25 */ /* 0x000fe2000f8e0014 */
[----:B------:R-:W-:Y:S02]  /*1d9e0*/  ULDC.64 UR4, c[0x0][0xa80] ;  /* 0x0002a00000047ab9 */ /* 0x000fe40000000a00 */
[----:B------:R-:W5:Y:S04]  /*1d9f0*/  LD.E.128 R48, desc[UR60][R48.64] ;  /* 0x0000003c30307980 */ /* 0x000f68000c101d00 */
[----:B------:R-:W5:Y:S04]  /*1da00*/  LD.E.128 R52, desc[UR60][R52.64] ;  /* 0x0000003c34347980 */ /* 0x000f68000c101d00 */
[----:B------:R-:W5:Y:S01]  /*1da10*/  LD.E.128 R56, desc[UR60][R56.64] ;  /* 0x0000003c38387980 */ /* 0x000f62000c101d00 */
[----:B------:R-:W-:Y:S01]  /*1da20*/  @!PT LDS RZ, [RZ] ;  /* 0x00000000fffff984 */ /* 0x000fe20000000800 */
[----:B------:R-:W-:Y:S01]  /*1da30*/  @!PT LDS RZ, [RZ] ;  /* 0x00000000fffff984 */ /* 0x000fe20000000800 */
[----:B------:R-:W-:Y:S01]  /*1da40*/  @!PT LDS RZ, [RZ] ;  /* 0x00000000fffff984 */ /* 0x000fe20000000800 */
[----:B------:R-:W-:Y:S01]  /*1da50*/  @!PT LDS RZ, [RZ] ;  /* 0x00000000fffff984 */ /* 0x000fe20000000800 */
[----:B------:R1:W-:Y:S06]  /*1da60*/  MEMBAR.ALL.CTA ;  /* 0x0000000000007992 */ /* 0x0003ec0000008000 */
[----:B-1----:R-:W1:Y:S01]  /*1da70*/  FENCE.VIEW.ASYNC.S ;  /* 0x00000000000073c6 */ /* 0x002e620000000000 */
[----:B------:R-:W-:Y:S01]  /*1da80*/  IMAD.IADD R3, R21, 0x1, R3 ;  /* 0x0000000115037824 */ /* 0x000fe200078e0203 */
[----:B------:R-:W-:-:S04]  /*1da90*/  LEA R64, P2, R20, UR4, 0x1 ;  /* 0x0000000414407c11 */ /* 0x000fc8000f8408ff */
[----:B------:R-:W-:Y:S02]  /*1daa0*/  LEA.HI.X R3, R20, UR5, R3, 0x1, P2 ;  /* 0x0000000514037c11 */ /* 0x000fe400090f0c03 */
[----:B------:R-:W-:Y:S01]  /*1dab0*/  ISETP.GE.AND P2, PT, R66, R77, PT ;  /* 0x0000004d4200720c */ /* 0x000fe20003f46270 */
[----:B------:R-:W-:Y:S01]  /*1dac0*/  VIADD R0, R16, 0x36820 ;  /* 0x0003682010007836 */ /* 0x000fe20000000000 */
[C---:B------:R-:W-:Y:S01]  /*1dad0*/  IADD3 R62, R66.reuse, 0x40, RZ ;  /* 0x00000040423e7810 */ /* 0x040fe20007ffe0ff */
[----:B------:R-:W-:-:S03]  /*1dae0*/  VIADD R60, R66, 0x20 ;  /* 0x00000020423c7836 */ /* 0x000fc60000000000 */
[----:B------:R-:W-:Y:S01]  /*1daf0*/  PRMT R0, RZ, 0x654, R0 ;  /* 0x00000654ff007816 */ /* 0x000fe20000000000 */
[C---:B------:R-:W-:Y:S02]  /*1db00*/  VIADD R68, R2.reuse, 0x80 ;  /* 0x0000008002447836 */ /* 0x040fe40000000000 */
[----:B------:R-:W-:Y:S01]  /*1db10*/  VIADD R70, R2, 0x40 ;  /* 0x0000004002467836 */ /* 0x000fe20000000000 */
[----:B-1----:R0:W1:Y:S01]  /*1db20*/  SHFL.IDX PT, R61, R64, RZ, 0x181f ;  /* 0x00181fff403d7589 */ /* 0x00206200000e0000 */
[----:B------:R-:W-:Y:S03]  /*1db30*/  BSSY B1, `(.L_x_3836) ;  /* 0x0000016000017945 */ /* 0x000fe60003800000 */
[----:B------:R0:W2:Y:S01]  /*1db40*/  SHFL.IDX PT, R63, R3, RZ, 0x181f ;  /* 0x00181fff033f7589 */ /* 0x0000a200000e0000 */
[----:B------:R0:W-:Y:S01]  /*1db50*/  SYNCS.ARRIVE.TRANS64.RED.A1T0 RZ, [R0+URZ], RZ ;  /* 0x000000ff00ff79a7 */ /* 0x0001e2000810043f */
[----:B------:R-:W-:-:S02]  /*1db60*/  ISETP.GE.AND P1, PT, R60, R77, PT ;  /* 0x0000004d3c00720c */ /* 0x000fc40003f26270 */
[----:B------:R-:W-:Y:S02]  /*1db70*/  ISETP.GE.AND P0, PT, R62, R77, PT ;  /* 0x0000004d3e00720c */ /* 0x000fe40003f06270 */
[----:B------:R-:W-:Y:S02]  /*1db80*/  SHF.R.S32.HI R65, RZ, 0x1f, R2 ;  /* 0x0000001fff417819 */ /* 0x000fe40000011402 */
[----:B------:R-:W-:Y:S02]  /*1db90*/  SHF.R.S32.HI R67, RZ, 0x1f, R70 ;  /* 0x0000001fff437819 */ /* 0x000fe40000011446 */
[----:B------:R-:W-:Y:S01]  /*1dba0*/  SHF.R.S32.HI R69, RZ, 0x1f, R68 ;  /* 0x0000001fff457819 */ /* 0x000fe20000011444 */
[----:B0-----:R-:W-:Y:S06]  /*1dbb0*/  @P2 BRA `(.L_x_3837) ;  /* 0x0000000000342947 */ /* 0x001fec0003800000 */
[----:B------:R-:W-:Y:S02]  /*1dbc0*/  ULDC UR4, c[0x0][0xac8] ;  /* 0x0002b20000047ab9 */ /* 0x000fe40000000800 */
        /* <DEDUP_REMOVED lines=12> */
.L_x_3837:
[----:B------:R-:W-:Y:S05]  /*1dc90*/  BSYNC B1 ;  /* 0x0000000000017941 */ /* 0x000fea0003800000 */
.L_x_3836:
[----:B0-----:R0:W3:Y:S01]  /*1dca0*/  SHFL.IDX PT, R21, R3, 0x1, 0x181f ;  /* 0x00381f0003157f89 */ /* 0x0010e200000e0000 */
[----:B------:R-:W-:Y:S03]  /*1dcb0*/  BSSY B1, `(.L_x_3838) ;  /* 0x0000010000017945 */ /* 0x000fe60003800000 */
[----:B-----5:R0:W4:Y:S01]  /*1dcc0*/  SHFL.IDX PT, R5, R64, 0x1, 0x181f ;  /* 0x00381f0040057f89 */ /* 0x02012200000e0000 */
[----:B------:R-:W-:Y:S05]  /*1dcd0*/  @P1 BRA `(.L_x_3839) ;  /* 0x0000000000341947 */ /* 0x000fea0003800000 */
[----:B------:R-:W-:Y:S02]  /*1dce0*/  ULDC UR4, c[0x0][0xac8] ;  /* 0x0002b20000047ab9 */ /* 0x000fe40000000800 */
[----:B------:R-:W-:Y:S02]  /*1dcf0*/  ISETP.GE.AND P4, PT, R2, UR4, PT ;  /* 0x0000000402007c0c */ /* 0x000fe4000bf86270 */
[----:B------:R-:W-:Y:S02]  /*1dd00*/  ISETP.GE.AND P5, PT, R70, UR4, PT ;  /* 0x0000000446007c0c */ /* 0x000fe4000bfa6270 */
[----:B------:R-:W-:-:S09]  /*1dd10*/  ISETP.GE.AND P6, PT, R68, UR4, PT ;  /* 0x0000000444007c0c */ /* 0x000fd2000bfc6270 */
[-C--:B----4-:R-:W-:Y:S02]  /*1dd20*/  @!P4 LEA R4, P1, R2, R5.reuse, 0x1 ;  /* 0x000000050204c211 */ /* 0x090fe400078208ff */
        /* <DEDUP_REMOVED lines=8> */
.L_x_3839:
[----:B------:R-:W-:Y:S05]  /*1ddb0*/  BSYNC B1 ;  /* 0x0000000000017941 */ /* 0x000fea0003800000 */
.L_x_3838:
[----:B---3--:R3:W0:Y:S01]  /*1ddc0*/  SHFL.IDX PT, R9, R3, 0x2, 0x181f ;  /* 0x00581f0003097f89 */ /* 0x00862200000e0000 */
[----:B------:R-:W-:Y:S03]  /*1ddd0*/  BSSY B1, `(.L_x_3840) ;  /* 0x0000010000017945 */ /* 0x000fe60003800000 */
[----:B----4-:R3:W4:Y:S01]  /*1dde0*/  SHFL.IDX PT, R5, R64, 0x2, 0x181f ;  /* 0x00581f0040057f89 */ /* 0x01072200000e0000 */
        /* <DEDUP_REMOVED lines=8> */
[-C--:B0-----:R-:W-:Y:S02]  /*1de70*/  @!P3 LEA.HI.X R5, R2, R9.reuse, R65, 0x1, P0 ;  /* 0x000000090205b211 */ /* 0x081fe400000f0c41 */
[-C--:B------:R-:W-:Y:S02]  /*1de80*/  @!P4 LEA.HI.X R7, R70, R9.reuse, R67, 0x1, P1 ;  /* 0x000000094607c211 */ /* 0x080fe400008f0c43 */
[----:B------:R-:W-:Y:S01]  /*1de90*/  @!P5 LEA.HI.X R9, R68, R9, R69, 0x1, P2 ;  /* 0x000000094409d211 */ /* 0x000fe200010f0c45 */
[----:B------:R0:W-:Y:S04]  /*1dea0*/  @!P3 ST.E.128 desc[UR60][R4.64], R12 ;  /* 0x0000000c0400b985 */ /* 0x0001e8000c101d3c */
[----:B------:R0:W-:Y:S04]  /*1deb0*/  @!P4 ST.E.128 desc[UR60][R6.64], R36 ;  /* 0x000000240600c985 */ /* 0x0001e8000c101d3c */
[----:B------:R0:W-:Y:S02]  /*1dec0*/  @!P5 ST.E.128 desc[UR60][R8.64], R52 ;  /* 0x000000340800d985 */ /* 0x0001e4000c101d3c */
.L_x_3841:
[----:B------:R-:W-:Y:S05]  /*1ded0*/  BSYNC B1 ;  /* 0x0000000000017941 */ /* 0x000fea0003800000 */
.L_x_3840:
[----:B------:R-:W-:Y:S01]  /*1dee0*/  IADD3 R0, R66, 0x60, RZ ;  /* 0x0000006042007810 */ /* 0x000fe20007ffe0ff */
[----:B0--3--:R-:W3:Y:S03]  /*1def0*/  SHFL.IDX PT, R3, R3, 0x3, 0x181f ;  /* 0x00781f0003037f89 */ /* 0x009ee600000e0000 */
[----:B------:R-:W-:Y:S01]  /*1df00*/  ISETP.GE.AND P0, PT, R0, R77, PT ;  /* 0x0000004d0000720c */ /* 0x000fe20003f06270 */
[----:B------:R0:W0:-:S12]  /*1df10*/  SHFL.IDX PT, R9, R64, 0x3, 0x181f ;  /* 0x00781f0040097f89 */ /* 0x00001800000e0000 */
[----:B------:R-:W-:Y:S05]  /*1df20*/  @P0 BRA `(.L_x_3842) ;  /* 0x0000002000500947 */ /* 0x000fea0003800000 */
[----:B------:R-:W-:Y:S02]  /*1df30*/  ULDC UR4, c[0x0][0xac8] ;  /* 0x0002b20000047ab9 */ /* 0x000fe40000000800 */
[----:B------:R-:W-:Y:S02]  /*1df40*/  ISETP.GE.AND P2, PT, R2, UR4, PT ;  /* 0x0000000402007c0c */ /* 0x000fe4000bf46270 */
[----:B------:R-:W-:-:S11]  /*1df50*/  ISETP.GE.AND P3, PT, R70, UR4, PT ;  /* 0x0000000446007c0c */ /* 0x000fd6000bf66270 */
[-C--:B0-----:R-:W-:Y:S02]  /*1df60*/  @!P2 LEA R4, P0, R2, R9.reuse, 0x1 ;  /* 0x000000090204a211 */ /* 0x081fe400078008ff */
[----:B------:R-:W-:Y:S02]  /*1df70*/  @!P3 LEA R6, P1, R70, R9, 0x1 ;  /* 0x000000094606b211 */ /* 0x000fe400078208ff */
[-C--:B---34-:R-:W-:Y:S02]  /*1df80*/  @!P2 LEA.HI.X R5, R2, R3.reuse, R65, 0x1, P0 ;  /* 0x000000030205a211 */ /* 0x098fe400000f0c41 */
[----:B------:R-:W-:Y:S02]  /*1df90*/  @!P3 LEA.HI.X R7, R70, R3, R67, 0x1, P1 ;  /* 0x000000034607b211 */ /* 0x000fe400008f0c43 */
[----:B------:R-:W-:Y:S01]  /*1dfa0*/  ISETP.GE.AND P0, PT, R68, UR4, PT ;  /* 0x0000000444007c0c */ /* 0x000fe2000bf06270 */
[----:B------:R0:W-:Y:S04]  /*1dfb0*/  @!P2 ST.E.128 desc[UR60][R4.64], R24 ;  /* 0x000000180400a985 */ /* 0x0001e8000c101d3c */
[----:B------:R0:W-:Y:S08]  /*1dfc0*/  @!P3 ST.E.128 desc[UR60][R6.64], R40 ;  /* 0x000000280600b985 */ /* 0x0001f0000c101d3c */
[----:B------:R-:W-:Y:S05]  /*1dfd0*/  @P0 BRA `(.L_x_3842) ;  /* 0x0000002000240947 */ /* 0x000fea0003800000 */
[----:B------:R-:W-:-:S04]  /*1dfe0*/  LEA R2, P0, R68, R9, 0x1 ;  /* 0x0000000944027211 */ /* 0x000fc800078008ff */
[----:B------:R-:W-:-:S05]  /*1dff0*/  LEA.HI.X R3, R68, R3, R69, 0x1, P0 ;  /* 0x0000000344037211 */ /* 0x000fca00000f0c45 */
[----:B------:R3:W-:Y:S01]  /*1e000*/  ST.E.128 desc[UR60][R2.64], R56 ;  /* 0x0000003802007985 */ /* 0x0007e2000c101d3c */
[----:B------:R-:W-:Y:S05]  /*1e010*/  BRA `(.L_x_3842) ;  /* 0x0000002000147947 */ /* 0x000fea0003800000 */
.L_x_3835:
[----:B0-----:R-:W0:Y:S01]  /*1e020*/  @P4 LDC R4, c[0x0][0xbec] ;  /* 0x0002fb00ff044b82 */ /* 0x001e220000000800 */
[----:B------:R-:W-:Y:S01]  /*1e030*/  ULDC.64 UR4, c[0x0][0xb08] ;  /* 0x0002c20000047ab9 */ /* 0x000fe20000000a00 */
[----:B------:R-:W-:Y:S01]  /*1e040*/  ULDC.64 UR6, c[0x0][0xb30] ;  /* 0x0002cc0000067ab9 */ /* 0x000fe20000000a00 */
[----:B------:R-:W-:Y:S01]  /*1e050*/  IMAD R5, R76, UR4, RZ ;  /* 0x000000044c057c24 */ /* 0x000fe2000f8e02ff */
[----:B------:R-:W-:Y:S01]  /*1e060*/  ISETP.GE.AND P0, PT, R8, R77, PT ;  /* 0x0000004d0800720c */ /* 0x000fe20003f06270 */
[C---:B------:R-:W-:Y:S01]  /*1e070*/  IMAD.WIDE.U32 R2, R0.reuse, UR4, RZ ;  /* 0x0000000400027c25 */ /* 0x040fe2000f8e00ff */
[C---:B------:R-:W-:Y:S01]  /*1e080*/  IADD3 R136, R221.reuse, 0x48, RZ ;  /* 0x00000048dd887810 */ /* 0x040fe20007ffe0ff */
[----:B------:R-:W-:Y:S01]  /*1e090*/  BSSY B1, `(.L_x_3843) ;  /* 0x00000ba000017945 */ /* 0x000fe20003800000 */
[----:B------:R-:W1:Y:S01]  /*1e0a0*/  @P4 LDC R9, c[0x0][0xbf0] ;  /* 0x0002fc00ff094b82 */ /* 0x000e620000000800 */
[----:B------:R-:W-:Y:S01]  /*1e0b0*/  IMAD R5, R0, UR5, R5 ;  /* 0x0000000500057c24 */ /* 0x000fe2000f8e0205 */
[----:B------:R-:W-:Y:S01]  /*1e0c0*/  ULDC.64 UR4, c[0x0][0xb38] ;  /* 0x0002ce0000047ab9 */ /* 0x000fe20000000a00 */
[----:B------:R-:W-:Y:S01]  /*1e0d0*/  SHF.R.S32.HI R0, RZ, 0x1f, R223 ;  /* 0x0000001fff007819 */ /* 0x000fe200000114df */
[C---:B------:R-:W-:Y:S01]  /*1e0e0*/  VIADD R88, R221.reuse, 0x60 ;  /* 0x00000060dd587836 */ /* 0x040fe20000000000 */
[----:B------:R-:W-:Y:S01]  /*1e0f0*/  IADD3 R146, R221, 0x20, RZ ;  /* 0x00000020dd927810 */ /* 0x000fe20007ffe0ff */
[----:B------:R-:W-:Y:S01]  /*1e100*/  IMAD.IADD R3, R3, 0x1, R5 ;  /* 0x0000000103037824 */ /* 0x000fe200078e0205 */
[----:B------:R-:W-:Y:S01]  /*1e110*/  SHF.R.S32.HI R80, RZ, 0x1f, R231 ;  /* 0x0000001fff507819 */ /* 0x000fe200000114e7 */
[----:B------:R-:W-:Y:S01]  /*1e120*/  IMAD.MOV.U32 R5, RZ, RZ, R79 ;  /* 0x000000ffff057224 */ /* 0x000fe200078e004f */
[----:B------:R-:W-:Y:S01]  /*1e130*/  SHF.R.S32.HI R81, RZ, 0x1f, R232 ;  /* 0x0000001fff517819 */ /* 0x000fe200000114e8 */
[----:B------:R-:W-:Y:S01]  /*1e140*/  IMAD.WIDE.U32 R2, R220, UR4, R2 ;  /* 0x00000004dc027c25 */ /* 0x000fe2000f8e0002 */
[----:B------:R-:W-:-:S02]  /*1e150*/  SHF.R.S32.HI R82, RZ, 0x1f, R233 ;  /* 0x0000001fff527819 */ /* 0x000fc400000114e9 */
[----:B------:R-:W-:Y:S01]  /*1e160*/  SHF.R.S32.HI R83, RZ, 0x1f, R234 ;  /* 0x0000001fff537819 */ /* 0x000fe200000114ea */
[----:B------:R-:W-:Y:S01]  /*1e170*/  IMAD R3, R220, UR5, R3 ;  /* 0x00000005dc037c24 */ /* 0x000fe2000f8e0203 */
[----:B------:R-:W-:Y:S01]  /*1e180*/  ULDC.64 UR4, c[0x0][0xb40] ;  /* 0x0002d00000047ab9 */ /* 0x000fe20000000a00 */
[----:B0-----:R-:W-:Y:S01]  /*1e190*/  @P4 IMAD.HI.U32 R4, R79, R4, RZ ;  /* 0x000000044f044227 */ /* 0x001fe200078e00ff */
[----:B------:R-:W-:Y:S02]  /*1e1a0*/  SHF.R.S32.HI R84, RZ, 0x1f, R235 ;  /* 0x0000001fff547819 */ /* 0x000fe400000114eb */
[----:B------:R-:W-:Y:S01]  /*1e1b0*/  SHF.R.S32.HI R85, RZ, 0x1f, R236 ;  /* 0x0000001fff557819 */ /* 0x000fe200000114ec */
[----:B------:R-:W-:Y:S01]  /*1e1c0*/  IMAD R0, R0, UR4, RZ ;  /* 0x0000000400007c24 */ /* 0x000fe2000f8e02ff */
[----:B------:R-:W-:Y:S01]  /*1e1d0*/  SHF.R.S32.HI R86, RZ, 0x1f, R237 ;  /* 0x0000001fff567819 */ /* 0x000fe200000114ed */
[----:B------:R-:W-:Y:S01]  /*1e1e0*/  IMAD.WIDE.U32 R2, R223, UR4, R2 ;  /* 0x00000004df027c25 */ /* 0x000fe2000f8e0002 */
[----:B------:R-:W-:-:S02]  /*1e1f0*/  SHF.R.S32.HI R88, RZ, 0x1f, R88 ;  /* 0x0000001fff587819 */ /* 0x000fc40000011458 */
[----:B-1----:R-:W-:Y:S01]  /*1e200*/  @P4 SHF.R.U32.HI R5, RZ, R9, R4 ;  /* 0x00000009ff054219 */ /* 0x002fe20000011604 */
[----:B------:R-:W-:Y:S01]  /*1e210*/  IMAD R7, R223, UR5, R0 ;  /* 0x00000005df077c24 */ /* 0x000fe2000f8e0200 */
[----:B------:R-:W-:Y:S01]  /*1e220*/  ULDC.64 UR4, c[0x0][0xb48] ;  /* 0x0002d20000047ab9 */ /* 0x000fe20000000a00 */
[----:B------:R-:W-:Y:S01]  /*1e230*/  VIADD R4, R16, 0x36820 ;  /* 0x0003682010047836 */ /* 0x000fe20000000000 */
[----:B------:R-:W-:Y:S01]  /*1e240*/  SHF.R.S32.HI R0, RZ, 0x1f, R5 ;  /* 0x0000001fff007819 */ /* 0x000fe20000011405 */
[----:B------:R-:W-:Y:S01]  /*1e250*/  IMAD.IADD R3, R3, 0x1, R7 ;  /* 0x0000000103037824 */ /* 0x000fe200078e0207 */
[----:B------:R-:W-:Y:S01]  /*1e260*/  IADD3 R89, R221, 0x58, RZ ;  /* 0x00000058dd597810 */ /* 0x000fe20007ffe0ff */
[----:B------:R-:W-:Y:S01]  /*1e270*/  IMAD.MOV R7, RZ, RZ, -R5 ;  /* 0x000000ffff077224 */ /* 0x000fe200078e0a05 */
[----:B------:R-:W-:Y:S01]  /*1e280*/  PRMT R4, RZ, 0x654, R4 ;  /* 0x00000654ff047816 */ /* 0x000fe20000000004 */
[----:B------:R-:W-:Y:S01]  /*1e290*/  IMAD.WIDE.U32 R2, R230, UR4, R2 ;  /* 0x00000004e6027c25 */ /* 0x000fe2000f8e0002 */
[----:B------:R-:W-:-:S02]  /*1e2a0*/  SHF.R.S32.HI R136, RZ, 0x1f, R136 ;  /* 0x0000001fff887819 */ /* 0x000fc40000011488 */
[----:B------:R0:W-:Y:S01]  /*1e2b0*/  SYNCS.ARRIVE.TRANS64.RED.A1T0 RZ, [R4+URZ], RZ ;  /* 0x000000ff04ff79a7 */ /* 0x0001e2000810043f */
[----:B------:R-:W-:Y:S01]  /*1e2c0*/  IMAD R7, R78, R7, R79 ;  /* 0x000000074e077224 */ /* 0x000fe200078e024f */
[----:B------:R-:W-:Y:S01]  /*1e2d0*/  IADD3 R141, R221, 0x30, RZ ;  /* 0x00000030dd8d7810 */ /* 0x000fe20007ffe0ff */
[----:B------:R-:W-:Y:S01]  /*1e2e0*/  IMAD R0, R0, UR6, RZ ;  /* 0x0000000600007c24 */ /* 0x000fe2000f8e02ff */
[----:B------:R-:W-:Y:S01]  /*1e2f0*/  SHF.R.S32.HI R146, RZ, 0x1f, R146 ;  /* 0x0000001fff927819 */ /* 0x000fe20000011492 */
[----:B------:R-:W-:Y:S01]  /*1e300*/  IMAD R3, R230, UR5, R3 ;  /* 0x00000005e6037c24 */ /* 0x000fe2000f8e0203 */
[----:B------:R-:W-:Y:S01]  /*1e310*/  ULDC.64 UR4, c[0x0][0xb28] ;  /* 0x0002ca0000047ab9 */ /* 0x000fe20000000a00 */
[C---:B------:R-:W-:Y:S01]  /*1e320*/  IMAD R9, R5.reuse, UR7, R0 ;  /* 0x0000000705097c24 */ /* 0x040fe2000f8e0200 */
[----:B------:R-:W-:Y:S01]  /*1e330*/  SHF.R.S32.HI R0, RZ, 0x1f, R7 ;  /* 0x0000001fff007819 */ /* 0x000fe20000011407 */
[----:B------:R-:W-:Y:S01]  /*1e340*/  IMAD.WIDE.U32 R2, R5, UR6, R2 ;  /* 0x0000000605027c25 */ /* 0x000fe2000f8e0002 */
[----:B------:R-:W-:-:S03]  /*1e350*/  IADD3 R154, R221, 0x8, RZ ;  /* 0x00000008dd9a7810 */ /* 0x000fc60007ffe0ff */
[----:B------:R-:W-:Y:S01]  /*1e360*/  IMAD R0, R0, UR4, RZ ;  /* 0x0000000400007c24 */ /* 0x000fe2000f8e02ff */
[----:B------:R-:W-:Y:S01]  /*1e370*/  IADD3 R3, R3, R9, RZ ;  /* 0x0000000903037210 */ /* 0x000fe20007ffe0ff */
[----:B------:R-:W-:Y:S02]  /*1e380*/  VIADD R90, R221, 0x58 ;  /* 0x00000058dd5a7836 */ /* 0x000fe40000000000 */
[C---:B------:R-:W-:Y:S02]  /*1e390*/  IMAD R11, R7.reuse, UR5, R0 ;  /* 0x00000005070b7c24 */ /* 0x040fe4000f8e0200 */
[----:B------:R-:W-:Y:S01]  /*1e3a0*/  IMAD.WIDE.U32 R2, R7, UR4, R2 ;  /* 0x0000000407027c25 */ /* 0x000fe2000f8e0002 */
[----:B------:R-:W-:Y:S01]  /*1e3b0*/  ULDC.64 UR4, c[0x0][0xb00] ;  /* 0x0002c00000047ab9 */ /* 0x000fe20000000a00 */
[----:B------:R-:W-:Y:S02]  /*1e3c0*/  SHF.R.S32.HI R90, RZ, 0x1f, R90 ;  /* 0x0000001fff5a7819 */ /* 0x000fe4000001145a */
[----:B------:R-:W-:Y:S01]  /*1e3d0*/  IMAD.IADD R11, R3, 0x1, R11 ;  /* 0x00000001030b7824 */ /* 0x000fe200078e020b */
[----:B------:R-:W-:Y:S01]  /*1e3e0*/  LEA R0, P1, R2, UR4, 0x2 ;  /* 0x0000000402007c11 */ /* 0x000fe2000f8210ff */
[----:B------:R-:W-:-:S02]  /*1e3f0*/  VIADD R134, R221, 0x50 ;  /* 0x00000050dd867836 */ /* 0x000fc40000000000 */
[C---:B------:R-:W-:Y:S01]  /*1e400*/  VIADD R138, R221.reuse, 0x40 ;  /* 0x00000040dd8a7836 */ /* 0x040fe20000000000 */
[----:B------:R-:W-:Y:S01]  /*1e410*/  LEA.HI.X R11, R2, UR5, R11, 0x2, P1 ;  /* 0x00000005020b7c11 */ /* 0x000fe200088f140b */
[C---:B------:R-:W-:Y:S01]  /*1e420*/  VIADD R140, R221.reuse, 0x38 ;  /* 0x00000038dd8c7836 */ /* 0x040fe20000000000 */
[----:B------:R0:W1:Y:S01]  /*1e430*/  SHFL.IDX PT, R2, R0, RZ, 0x1c1f ;  /* 0x001c1fff00027589 */ /* 0x00006200000e0000 */
[C---:B------:R-:W-:Y:S01]  /*1e440*/  VIADD R142, R221.reuse, 0x30 ;  /* 0x00000030dd8e7836 */ /* 0x040fe20000000000 */
[----:B------:R-:W-:Y:S01]  /*1e450*/  SHF.R.S32.HI R134, RZ, 0x1f, R134 ;  /* 0x0000001fff867819 */ /* 0x000fe20000011486 */
[C---:B------:R-:W-:Y:S01]  /*1e460*/  VIADD R144, R221.reuse, 0x28 ;  /* 0x00000028dd907836 */ /* 0x040fe20000000000 */
[----:B------:R0:W2:Y:S01]  /*1e470*/  SHFL.IDX PT, R3, R11, RZ, 0x1c1f ;  /* 0x001c1fff0b037589 */ /* 0x0000a200000e0000 */
        /* <DEDUP_REMOVED lines=18> */
[----:B------:R-:W-:Y:S01]  /*1e5a0*/  VIADD R152, R221, 0x10 ;  /* 0x00000010dd987836 */ /* 0x000fe20000000000 */
[----:B012---:R-:W-:Y:S06]  /*1e5b0*/  @P0 BRA `(.L_x_3844) ;  /* 0x00000004009c0947 */ /* 0x007fec0003800000 */
[----:B------:R-:W-:Y:S02]  /*1e5c0*/  ULDC UR4, c[0x0][0xac8] ;  /* 0x0002b20000047ab9 */ /* 0x000fe40000000800 */
[----:B------:R-:W-:Y:S02]  /*1e5d0*/  ISETP.GE.AND P0, PT, R221, UR4, PT ;  /* 0x00000004dd007c0c */ /* 0x000fe4000bf06270 */
[----:B------:R-:W-:Y:S02]  /*1e5e0*/  ISETP.GE.AND P5, PT, R154, UR4, PT ;  /* 0x000000049a007c0c */ /* 0x000fe4000bfa6270 */
[----:B------:R-:W-:Y:S02]  /*1e5f0*/  ISETP.GE.AND P4, PT, R152, UR4, PT ;  /* 0x0000000498007c0c */ /* 0x000fe4000bf86270 */
[----:B------:R-:W-:-:S07]  /*1e600*/  ISETP.GE.AND P3, PT, R147, UR4, PT ;  /* 0x0000000493007c0c */ /* 0x000fce000bf66270 */
[----:B------:R-:W-:-:S04]  /*1e610*/  @!P0 IMAD.WIDE R4, R221, 0x4, R2 ;  /* 0x00000004dd048825 */ /* 0x000fc800078e0202 */
[CC--:B------:R-:W-:Y:S01]  /*1e620*/  @!P4 LEA R6, P2, R152.reuse, R2.reuse, 0x2 ;  /* 0x000000029806c211 */ /* 0x0c0fe200078410ff */
[----:B------:R0:W-:Y:S01]  /*1e630*/  @!P0 ST.E.64 desc[UR60][R4.64], R24 ;  /* 0x0000001804008985 */ /* 0x0001e2000c101b3c */
[----:B------:R-:W-:Y:S02]  /*1e640*/  ISETP.GE.AND P0, PT, R145, UR4, PT ;  /* 0x0000000491007c0c */ /* 0x000fe4000bf06270 */
[----:B------:R-:W-:Y:S02]  /*1e650*/  @!P3 LEA R8, P6, R147, R2, 0x2 ;  /* 0x000000029308b211 */ /* 0x000fe400078c10ff */
[-C--:B------:R-:W-:Y:S02]  /*1e660*/  @!P4 LEA.HI.X R7, R152, R3.reuse, R153, 0x2, P2 ;  /* 0x000000039807c211 */ /* 0x080fe400010f1499 */
[----:B------:R-:W-:Y:S02]  /*1e670*/  ISETP.GE.AND P2, PT, R141, UR4, PT ;  /* 0x000000048d007c0c */ /* 0x000fe4000bf46270 */
[----:B------:R-:W-:-:S02]  /*1e680*/  @!P3 LEA.HI.X R9, R147, R3, R148, 0x2, P6 ;  /* 0x000000039309b211 */ /* 0x000fc400030f1494 */
[----:B0-----:R-:W-:Y:S01]  /*1e690*/  @!P5 LEA R4, P1, R154, R2, 0x2 ;  /* 0x000000029a04d211 */ /* 0x001fe200078210ff */
[----:B------:R-:W-:-:S03]  /*1e6a0*/  VIADD R25, R221, 0xa8 ;  /* 0x000000a8dd197836 */ /* 0x000fc60000000000 */
[----:B------:R-:W-:Y:S02]  /*1e6b0*/  @!P5 LEA.HI.X R5, R154, R3, R155, 0x2, P1 ;  /* 0x000000039a05d211 */ /* 0x000fe400008f149b */
[----:B------:R-:W-:-:S03]  /*1e6c0*/  ISETP.GE.AND P1, PT, R143, UR4, PT ;  /* 0x000000048f007c0c */ /* 0x000fc6000bf26270 */
[----:B------:R0:W-:Y:S04]  /*1e6d0*/  @!P5 ST.E.64 desc[UR60][R4.64], R28 ;  /* 0x0000001c0400d985 */ /* 0x0001e8000c101b3c */
[----:B------:R1:W-:Y:S01]  /*1e6e0*/  @!P4 ST.E.64 desc[UR60][R6.64], R32 ;  /* 0x000000200600c985 */ /* 0x0003e2000c101b3c */
[----:B------:R-:W-:-:S03]  /*1e6f0*/  ISETP.GE.AND P4, PT, R137, UR4, PT ;  /* 0x0000000489007c0c */ /* 0x000fc6000bf86270 */
[----:B------:R2:W-:Y:S01]  /*1e700*/  @!P3 ST.E.64 desc[UR60][R8.64], R36 ;  /* 0x000000240800b985 */ /* 0x0005e2000c101b3c */
[----:B------:R-:W-:Y:S02]  /*1e710*/  ISETP.GE.AND P3, PT, R139, UR4, PT ;  /* 0x000000048b007c0c */ /* 0x000fe4000bf66270 */
[-C--:B0-----:R-:W-:Y:S01]  /*1e720*/  @!P0 LEA R4, P6, R145, R2.reuse, 0x2 ;  /* 0x0000000291048211 */ /* 0x081fe200078c10ff */
[----:B------:R-:W-:Y:S01]  /*1e730*/  VIADD R29, R221, 0xb0 ;  /* 0x000000b0dd1d7836 */ /* 0x000fe20000000000 */
[-C--:B-1----:R-:W-:Y:S01]  /*1e740*/  @!P1 LEA R6, P5, R143, R2.reuse, 0x2 ;  /* 0x000000028f069211 */ /* 0x082fe200078a10ff */
[----:B------:R-:W-:Y:S01]  /*1e750*/  VIADD R33, R221, 0xb8 ;  /* 0x000000b8dd217836 */ /* 0x000fe20000000000 */
        /* <DEDUP_REMOVED lines=34> */
[CC--:B0-----:R-:W-:Y:S02]  /*1e980*/  @!P5 LEA R4, P6, R237.reuse, R2.reuse, 0x2 ;  /* 0x00000002ed04d211 */ /* 0x0c1fe400078c10ff */
[C---:B-1----:R-:W-:Y:S02]  /*1e990*/  @!P4 LEA R6, P2, R236.reuse, R2, 0x2 ;  /* 0x00000002ec06c211 */ /* 0x042fe400078410ff */
[-C--:B------:R-:W-:Y:S02]  /*1e9a0*/  @!P5 LEA.HI.X R5, R237, R3.reuse, R86, 0x2, P6 ;  /* 0x00000003ed05d211 */ /* 0x080fe400030f1456 */
[----:B------:R-:W-:-:S03]  /*1e9b0*/  @!P4 LEA.HI.X R7, R236, R3, R85, 0x2, P2 ;  /* 0x00000003ec07c211 */ /* 0x000fc600010f1455 */
        /* <DEDUP_REMOVED lines=8> */
[----:B------:R-:W-:Y:S02]  /*1ea40*/  SHF.R.S32.HI R21, RZ, 0x1f, R228 ;  /* 0x0000001fff157819 */ /* 0x000fe400000114e4 */
[C---:B-1----:R-:W-:Y:S02]  /*1ea50*/  @!P1 LEA R6, P5, R233.reuse, R2, 0x2 ;  /* 0x00000002e9069211 */ /* 0x042fe400078a10ff */
[-C--:B------:R-:W-:Y:S02]  /*1ea60*/  @!P0 LEA.HI.X R5, R234, R3.reuse, R83, 0x2, P2 ;  /* 0x00000003ea058211 */ /* 0x080fe400010f1453 */
[----:B------:R-:W-:-:S02]  /*1ea70*/  @!P1 LEA.HI.X R7, R233, R3, R82, 0x2, P5 ;  /* 0x00000003e9079211 */ /* 0x000fc400028f1452 */
[----:B------:R-:W-:Y:S01]  /*1ea80*/  ISETP.GE.AND P2, PT, R228, UR4, PT ;  /* 0x00000004e4007c0c */ /* 0x000fe2000bf46270 */
[----:B------:R0:W-:Y:S01]  /*1ea90*/  @!P0 ST.E.64 desc[UR60][R4.64], R124 ;  /* 0x0000007c04008985 */ /* 0x0001e2000c101b3c */
[CC--:B------:R-:W-:Y:S02]  /*1eaa0*/  @!P4 LEA R14, P5, R232.reuse, R2.reuse, 0x2 ;  /* 0x00000002e80ec211 */ /* 0x0c0fe400078a10ff */
[----:B------:R-:W-:Y:S01]  /*1eab0*/  @!P3 LEA R12, P6, R231, R2, 0x2 ;  /* 0x00000002e70cb211 */ /* 0x000fe200078c10ff */
[----:B------:R1:W-:Y:S01]  /*1eac0*/  @!P1 ST.E.64 desc[UR60][R6.64], R92 ;  /* 0x0000005c06009985 */ /* 0x0003e2000c101b3c */
[----:B------:R-:W-:Y:S02]  /*1ead0*/  ISETP.GE.AND P1, PT, R25, UR4, PT ;  /* 0x0000000419007c0c */ /* 0x000fe4000bf26270 */
[----:B------:R-:W-:Y:S02]  /*1eae0*/  ISETP.GE.AND P0, PT, R29, UR4, PT ;  /* 0x000000041d007c0c */ /* 0x000fe4000bf06270 */
[----:B------:R-:W-:-:S02]  /*1eaf0*/  @!P4 LEA.HI.X R15, R232, R3, R81, 0x2, P5 ;  /* 0x00000003e80fc211 */ /* 0x000fc400028f1451 */
[-C--:B------:R-:W-:Y:S02]  /*1eb00*/  @!P3 LEA.HI.X R13, R231, R3.reuse, R80, 0x2, P6 ;  /* 0x00000003e70db211 */ /* 0x080fe400030f1450 */
[CC--:B--2---:R-:W-:Y:S01]  /*1eb10*/  @!P2 LEA R8, P5, R228.reuse, R2.reuse, 0x2 ;  /* 0x00000002e408a211 */ /* 0x0c4fe200078a10ff */
[----:B------:R2:W-:Y:S01]  /*1eb20*/  @!P4 ST.E.64 desc[UR60][R14.64], R96 ;  /* 0x000000600e00c985 */ /* 0x0005e2000c101b3c */
[----:B------:R-:W-:Y:S02]  /*1eb30*/  ISETP.GE.AND P6, PT, R33, UR4, PT ;  /* 0x0000000421007c0c */ /* 0x000fe4000bfc6270 */
[----:B------:R-:W-:Y:S01]  /*1eb40*/  @!P2 LEA.HI.X R9, R228, R3, R21, 0x2, P5 ;  /* 0x00000003e409a211 */ /* 0x000fe200028f1415 */
[----:B------:R2:W-:Y:S01]  /*1eb50*/  @!P3 ST.E.64 desc[UR60][R12.64], R100 ;  /* 0x000000640c00b985 */ /* 0x0005e2000c101b3c */
[----:B0-----:R-:W-:Y:S02]  /*1eb60*/  SHF.R.S32.HI R4, RZ, 0x1f, R25 ;  /* 0x0000001fff047819 */ /* 0x001fe40000011419 */
[----:B-1----:R-:W-:Y:S01]  /*1eb70*/  @!P1 LEA R6, P5, R25, R2, 0x2 ;  /* 0x0000000219069211 */ /* 0x002fe200078a10ff */
[----:B------:R2:W-:Y:S01]  /*1eb80*/  @!P2 ST.E.64 desc[UR60][R8.64], R104 ;  /* 0x000000680800a985 */ /* 0x0005e2000c101b3c */
[----:B------:R-:W-:-:S02]  /*1eb90*/  SHF.R.S32.HI R5, RZ, 0x1f, R29 ;  /* 0x0000001fff057819 */ /* 0x000fc4000001141d */
[-C--:B------:R-:W-:Y:S02]  /*1eba0*/  @!P1 LEA.HI.X R7, R25, R3.reuse, R4, 0x2, P5 ;  /* 0x0000000319079211 */ /* 0x080fe400028f1404 */
[CC--:B------:R-:W-:Y:S02]  /*1ebb0*/  @!P0 LEA R4, P5, R29.reuse, R2.reuse, 0x2 ;  /* 0x000000021d048211 */ /* 0x0c0fe400078a10ff */
[----:B------:R-:W-:Y:S01]  /*1ebc0*/  SHF.R.S32.HI R20, RZ, 0x1f, R33 ;  /* 0x0000001fff147819 */ /* 0x000fe20000011421 */
[----:B------:R2:W-:Y:S01]  /*1ebd0*/  @!P1 ST.E.64 desc[UR60][R6.64], R108 ;  /* 0x0000006c06009985 */ /* 0x0005e2000c101b3c */
[----:B------:R-:W-:Y:S02]  /*1ebe0*/  @!P0 LEA.HI.X R5, R29, R3, R5, 0x2, P5 ;  /* 0x000000031d058211 */ /* 0x000fe400028f1405 */
[----:B------:R-:W-:-:S03]  /*1ebf0*/  @!P6 LEA R2, P5, R33, R2, 0x2 ;  /* 0x000000022102e211 */ /* 0x000fc600078a10ff */
[----:B------:R2:W-:Y:S01]  /*1ec00*/  @!P0 ST.E.64 desc[UR60][R4.64], R112 ;  /* 0x0000007004008985 */ /* 0x0005e2000c101b3c */
[----:B------:R-:W-:-:S05]  /*1ec10*/  @!P6 LEA.HI.X R3, R33, R3, R20, 0x2, P5 ;  /* 0x000000032103e211 */ /* 0x000fca00028f1414 */
[----:B------:R2:W-:Y:S04]  /*1ec20*/  @!P6 ST.E.64 desc[UR60][R2.64], R116 ;  /* 0x000000740200e985 */ /* 0x0005e8000c101b3c */
.L_x_3844:
[----:B------:R-:W-:Y:S05]  /*1ec30*/  BSYNC B1 ;  /* 0x0000000000017941 */ /* 0x000fea0003800000 */
.L_x_3843:
[----:B------:R-:W-:Y:S01]  /*1ec40*/  ISETP.GE.AND P0, PT, R10, R77, PT ;  /* 0x0000004d0a00720c */ /* 0x000fe20003f06270 */
[----:B--2---:R0:W1:Y:S04]  /*1ec50*/  SHFL.IDX PT, R3, R11, 0x1, 0x1c1f ;  /* 0x003c1f000b037f89 */ /* 0x00406800000e0000 */
[----:B------:R0:W2:Y:S08]  /*1ec60*/  SHFL.IDX PT, R2, R0, 0x1, 0x1c1f ;  /* 0x003c1f0000027f89 */ /* 0x0000b000000e0000 */
[----:B0-----:R-:W-:Y:S05]  /*1ec70*/  @P0 BRA `(.L_x_3842) ;  /* 0x0000001000fc0947 */ /* 0x001fea0003800000 */
[----:B------:R-:W-:Y:S01]  /*1ec80*/  ULDC UR4, c[0x0][0xac8] ;  /* 0x0002b20000047ab9 */ /* 0x000fe20000000800 */
[C---:B------:R-:W-:Y:S01]  /*1ec90*/  IADD3 R21, R221.reuse, 0xa8, RZ ;  /* 0x000000a8dd157810 */ /* 0x040fe20007ffe0ff */
[C---:B------:R-:W-:Y:S01]  /*1eca0*/  VIADD R25, R221.reuse, 0xb0 ;  /* 0x000000b0dd197836 */ /* 0x040fe20000000000 */
[----:B------:R-:W-:Y:S02]  /*1ecb0*/  ISETP.GE.AND P4, PT, R154, UR4, PT ;  /* 0x000000049a007c0c */ /* 0x000fe4000bf86270 */
[----:B------:R-:W-:Y:S02]  /*1ecc0*/  ISETP.GE.AND P3, PT, R152, UR4, PT ;  /* 0x0000000498007c0c */ /* 0x000fe4000bf66270 */
[----:B------:R-:W-:Y:S02]  /*1ecd0*/  ISETP.GE.AND P5, PT, R221, UR4, PT ;  /* 0x00000004dd007c0c */ /* 0x000fe4000bfa6270 */
[----:B------:R-:W-:Y:S02]  /*1ece0*/  ISETP.GE.AND P1, PT, R145, UR4, PT ;  /* 0x0000000491007c0c */ /* 0x000fe4000bf26270 */
[----:B------:R-:W-:-:S02]  /*1ecf0*/  ISETP.GE.AND P0, PT, R147, UR4, PT ;  /* 0x0000000493007c0c */ /* 0x000fc4000bf06270 */
[----:B------:R-:W-:-:S03]  /*1ed00*/  SHF.R.S32.HI R0, RZ, 0x1f, R21 ;  /* 0x0000001fff007819 */ /* 0x000fc60000011415 */
[-C--:B--2---:R-:W-:Y:S02]  /*1ed10*/  @!P4 LEA R6, P2, R154, R2.reuse, 0x2 ;  /* 0x000000029a06c211 */ /* 0x084fe400078410ff */
[-C--:B------:R-:W-:Y:S02]  /*1ed20*/  @!P3 LEA R8, P6, R152, R2.reuse, 0x2 ;  /* 0x000000029808b211 */ /* 0x080fe400078c10ff */
[----:B-1----:R-:W-:Y:S01]  /*1ed30*/  @!P5 IMAD.WIDE R4, R221, 0x4, R2 ;  /* 0x00000004dd04d825 */ /* 0x002fe200078e0202 */
[-C--:B------:R-:W-:Y:S02]  /*1ed40*/  @!P4 LEA.HI.X R7, R154, R3.reuse, R155, 0x2, P2 ;  /* 0x000000039a07c211 */ /* 0x080fe400010f149b */
[----:B------:R-:W-:Y:S02]  /*1ed50*/  ISETP.GE.AND P2, PT, R143, UR4, PT ;  /* 0x000000048f007c0c */ /* 0x000fe4000bf46270 */
[----:B------:R-:W-:Y:S01]  /*1ed60*/  @!P3 LEA.HI.X R9, R152, R3, R153, 0x2, P6 ;  /* 0x000000039809b211 */ /* 0x000fe200030f1499 */
[----:B------:R0:W-:Y:S01]  /*1ed70*/  @!P5 ST.E.64 desc[UR60][R4.64], R26 ;  /* 0x0000001a0400d985 */ /* 0x0001e2000c101b3c */
[----:B------:R-:W-:-:S02]  /*1ed80*/  @!P1 LEA R12, P5, R145, R2, 0x2 ;  /* 0x00000002910c9211 */ /* 0x000fc400078a10ff */
[----:B------:R-:W-:Y:S01]  /*1ed90*/  @!P0 LEA R10, P6, R147, R2, 0x2 ;  /* 0x00000002930a8211 */ /* 0x000fe200078c10ff */
[----:B------:R1:W-:Y:S01]  /*1eda0*/  @!P4 ST.E.64 desc[UR60][R6.64], R30 ;  /* 0x0000001e0600c985 */ /* 0x0003e2000c101b3c */
[----:B------:R-:W-:Y:S02]  /*1edb0*/  ISETP.GE.AND P4, PT, R139, UR4, PT ;  /* 0x000000048b007c0c */ /* 0x000fe4000bf86270 */
[-C--:B------:R-:W-:Y:S01]  /*1edc0*/  @!P1 LEA.HI.X R13, R145, R3.reuse, R146, 0x2, P5 ;  /* 0x00000003910d9211 */ /* 0x080fe200028f1492 */
[----:B------:R2:W-:Y:S01]  /*1edd0*/  @!P3 ST.E.64 desc[UR60][R8.64], R34 ;  /* 0x000000220800b985 */ /* 0x0005e2000c101b3c */
[----:B------:R-:W-:Y:S02]  /*1ede0*/  ISETP.GE.AND P3, PT, R141, UR4, PT ;  /* 0x000000048d007c0c */ /* 0x000fe4000bf66270 */
[----:B------:R-:W-:Y:S02]  /*1edf0*/  ISETP.GE.AND P5, PT, R137, UR4, PT ;  /* 0x0000000489007c0c */ /* 0x000fe4000bfa6270 */
[----:B------:R-:W-:-:S02]  /*1ee00*/  @!P0 LEA.HI.X R11, R147, R3, R148, 0x2, P6 ;  /* 0x00000003930b8211 */ /* 0x000fc400030f1494 */
[----:B------:R-:W-:-:S03]  /*1ee10*/  @!P2 LEA R14, P6, R143, R2, 0x2 ;  /* 0x000000028f0ea211 */ /* 0x000fc600078c10ff */
[----:B------:R-:W-:Y:S01]  /*1ee20*/  @!P0 ST.E.64 desc[UR60][R10.64], R38 ;  /* 0x000000260a008985 */ /* 0x000fe2000c101b3c */
[-C--:B------:R-:W-:Y:S02]  /*1ee30*/  @!P2 LEA.HI.X R15, R143, R3.reuse, R144, 0x2, P6 ;  /* 0x000000038f0fa211 */ /* 0x080fe400030f1490 */
[----:B------:R-:W-:Y:S01]  /*1ee40*/  ISETP.GE.AND P0, PT, R135, UR4, PT ;  /* 0x0000000487007c0c */ /* 0x000fe2000bf06270 */
[----:B------:R3:W-:Y:S01]  /*1ee50*/  @!P1 ST.E.64 desc[UR60][R12.64], R42 ;  /* 0x0000002a0c009985 */ /* 0x0007e2000c101b3c */
[-C--:B0-----:R-:W-:Y:S02]  /*1ee60*/  @!P3 LEA R4, P6, R141, R2.reuse, 0x2 ;  /* 0x000000028d04b211 */ /* 0x081fe400078c10ff */
[----:B------:R-:W-:Y:S01]  /*1ee70*/  ISETP.GE.AND P1, PT, R91, UR4, PT ;  /* 0x000000045b007c0c */ /* 0x000fe2000bf26270 */
[----:B------:R0:W-:Y:S01]  /*1ee80*/  @!P2 ST.E.64 desc[UR60][R14.64], R46 ;  /* 0x0000002e0e00a985 */ /* 0x0001e2000c101b3c */
[----:B-1----:R-:W-:Y:S02]  /*1ee90*/  @!P4 LEA R6, P2, R139, R2, 0x2 ;  /* 0x000000028b06c211 */ /* 0x002fe400078410ff */
[----:B------:R-:W-:-:S02]  /*1eea0*/  @!P3 LEA.HI.X R5, R141, R3, R142, 0x2, P6 ;  /* 0x000000038d05b211 */ /* 0x000fc400030f148e */
[-C--:B--2---:R-:W-:Y:S02]  /*1eeb0*/  @!P5 LEA R8, P6, R137, R2.reuse, 0x2 ;  /* 0x000000028908d211 */ /* 0x084fe400078c10ff */
[-C--:B------:R-:W-:Y:S01]  /*1eec0*/  @!P4 LEA.HI.X R7, R139, R3.reuse, R140, 0x2, P2 ;  /* 0x000000038b07c211 */ /* 0x080fe200010f148c */
[----:B------:R1:W-:Y:S01]  /*1eed0*/  @!P3 ST.E.64 desc[UR60][R4.64], R50 ;  /* 0x000000320400b985 */ /* 0x0003e2000c101b3c */
[----:B------:R-:W-:Y:S02]  /*1eee0*/  @!P5 LEA.HI.X R9, R137, R3, R138, 0x2, P6 ;  /* 0x000000038909d211 */ /* 0x000fe400030f148a */
[----:B------:R-:W-:Y:S01]  /*1eef0*/  ISETP.GE.AND P2, PT, R89, UR4, PT ;  /* 0x0000000459007c0c */ /* 0x000fe2000bf46270 */
[----:B------:R2:W-:Y:S01]  /*1ef00*/  @!P4 ST.E.64 desc[UR60][R6.64], R54 ;  /* 0x000000360600c985 */ /* 0x0005e2000c101b3c */
[----:B------:R-:W-:Y:S02]  /*1ef10*/  ISETP.GE.AND P3, PT, R87, UR4, PT ;  /* 0x0000000457007c0c */ /* 0x000fe4000bf66270 */
[-C--:B---3--:R-:W-:Y:S01]  /*1ef20*/  @!P1 LEA R12, P4, R91, R2.reuse, 0x2 ;  /* 0x000000025b0c9211 */ /* 0x088fe200078810ff */
[----:B------:R3:W-:Y:S01]  /*1ef30*/  @!P5 ST.E.64 desc[UR60][R8.64], R58 ;  /* 0x0000003a0800d985 */ /* 0x0007e2000c101b3c */
[----:B------:R-:W-:-:S02]  /*1ef40*/  @!P0 LEA R10, P5, R135, R2, 0x2 ;  /* 0x00000002870a8211 */ /* 0x000fc400078a10ff */
[-C--:B------:R-:W-:Y:S02]  /*1ef50*/  @!P1 LEA.HI.X R13, R91, R3.reuse, R134, 0x2, P4 ;  /* 0x000000035b0d9211 */ /* 0x080fe400020f1486 */
[-C--:B------:R-:W-:Y:S02]  /*1ef60*/  @!P0 LEA.HI.X R11, R135, R3.reuse, R136, 0x2, P5 ;  /* 0x00000003870b8211 */ /* 0x080fe400028f1488 */
[----:B------:R-:W-:Y:S02]  /*1ef70*/  ISETP.GE.AND P5, PT, R237, UR4, PT ;  /* 0x00000004ed007c0c */ /* 0x000fe4000bfa6270 */
[C---:B0-----:R-:W-:Y:S01]  /*1ef80*/  @!P2 LEA R14, P6, R89.reuse, R2, 0x2 ;  /* 0x00000002590ea211 */ /* 0x041fe200078c10ff */
[----:B------:R0:W-:Y:S01]  /*1ef90*/  @!P0 ST.E.64 desc[UR60][R10.64], R62 ;  /* 0x0000003e0a008985 */ /* 0x0001e2000c101b3c */
[----:B------:R-:W-:Y:S02]  /*1efa0*/  ISETP.GE.AND P4, PT, R236, UR4, PT ;  /* 0x00000004ec007c0c */ /* 0x000fe4000bf86270 */
[----:B------:R-:W-:Y:S01]  /*1efb0*/  @!P2 LEA.HI.X R15, R89, R3, R90, 0x2, P6 ;  /* 0x00000003590fa211 */ /* 0x000fe200030f145a */
[----:B------:R4:W-:Y:S01]  /*1efc0*/  @!P1 ST.E.64 desc[UR60][R12.64], R66 ;  /* 0x000000420c009985 */ /* 0x0009e2000c101b3c */
[----:B------:R-:W-:-:S02]  /*1efd0*/  ISETP.GE.AND P1, PT, R235, UR4, PT ;  /* 0x00000004eb007c0c */ /* 0x000fc4000bf26270 */
[-C--:B-1----:R-:W-:Y:S01]  /*1efe0*/  @!P3 LEA R4, P6, R87, R2.reuse, 0x2 ;  /* 0x000000025704b211 */ /* 0x082fe200078c10ff */
[----:B------:R1:W-:Y:S01]  /*1eff0*/  @!P2 ST.E.64 desc[UR60][R14.64], R70 ;  /* 0x000000460e00a985 */ /* 0x0003e2000c101b3c */
[----:B------:R-:W-:Y:S02]  /*1f000*/  ISETP.GE.AND P2, PT, R234, UR4, PT ;  /* 0x00000004ea007c0c */ /* 0x000fe4000bf46270 */
[-C--:B--2---:R-:W-:Y:S02]  /*1f010*/  @!P5 LEA R6, P0, R237, R2.reuse, 0x2 ;  /* 0x00000002ed06d211 */ /* 0x084fe400078010ff */
[-C--:B------:R-:W-:Y:S02]  /*1f020*/  @!P3 LEA.HI.X R5, R87, R3.reuse, R88, 0x2, P6 ;  /* 0x000000035705b211 */ /* 0x080fe400030f1458 */
[----:B------:R-:W-:Y:S02]  /*1f030*/  @!P5 LEA.HI.X R7, R237, R3, R86, 0x2, P0 ;  /* 0x00000003ed07d211 */ /* 0x000fe400000f1456 */
[----:B------:R-:W-:Y:S01]  /*1f040*/  ISETP.GE.AND P0, PT, R233, UR4, PT ;  /* 0x00000004e9007c0c */ /* 0x000fe2000bf06270 */
[----:B------:R2:W-:Y:S01]  /*1f050*/  @!P3 ST.E.64 desc[UR60][R4.64], R74 ;  /* 0x0000004a0400b985 */ /* 0x0005e2000c101b3c */
[----:B---3--:R-:W-:-:S02]  /*1f060*/  @!P4 LEA R8, P6, R236, R2, 0x2 ;  /* 0x00000002ec08c211 */ /* 0x008fc400078c10ff */
[CC--:B0-----:R-:W-:Y:S01]  /*1f070*/  @!P1 LEA R10, P3, R235.reuse, R2.reuse, 0x2 ;  /* 0x00000002eb0a9211 */ /* 0x0c1fe200078610ff */
[----:B------:R0:W-:Y:S01]  /*1f080*/  @!P5 ST.E.64 desc[UR60][R6.64], R126 ;  /* 0x0000007e0600d985 */ /* 0x0001e2000c101b3c */
[-C--:B------:R-:W-:Y:S02]  /*1f090*/  @!P4 LEA.HI.X R9, R236, R3.reuse, R85, 0x2, P6 ;  /* 0x00000003ec09c211 */ /* 0x080fe400030f1455 */
[----:B------:R-:W-:Y:S02]  /*1f0a0*/  @!P1 LEA.HI.X R11, R235, R3, R84, 0x2, P3 ;  /* 0x00000003eb0b9211 */ /* 0x000fe400018f1454 */
[-C--:B----4-:R-:W-:Y:S01]  /*1f0b0*/  @!P2 LEA R12, P6, R234, R2.reuse, 0x2 ;  /* 0x00000002ea0ca211 */ /* 0x090fe200078c10ff */
[----:B------:R3:W-:Y:S01]  /*1f0c0*/  @!P4 ST.E.64 desc[UR60][R8.64], R128 ;  /* 0x000000800800c985 */ /* 0x0007e2000c101b3c */
[----:B------:R-:W-:Y:S02]  /*1f0d0*/  ISETP.GE.AND P3, PT, R232, UR4, PT ;  /* 0x00000004e8007c0c */ /* 0x000fe4000bf66270 */
[----:B------:R-:W-:Y:S01]  /*1f0e0*/  ISETP.GE.AND P4, PT, R21, UR4, PT ;  /* 0x0000000415007c0c */ /* 0x000fe2000bf86270 */
[----:B------:R-:W-:Y:S01]  /*1f0f0*/  @!P1 ST.E.64 desc[UR60][R10.64], R130 ;  /* 0x000000820a009985 */ /* 0x000fe2000c101b3c */
[----:B-1----:R-:W-:-:S02]  /*1f100*/  @!P0 LEA R14, P5, R233, R2, 0x2 ;  /* 0x00000002e90e8211 */ /* 0x002fc400078a10ff */
[-C--:B------:R-:W-:Y:S02]  /*1f110*/  @!P2 LEA.HI.X R13, R234, R3.reuse, R83, 0x2, P6 ;  /* 0x00000003ea0da211 */ /* 0x080fe400030f1453 */
[----:B------:R-:W-:Y:S02]  /*1f120*/  ISETP.GE.AND P1, PT, R231, UR4, PT ;  /* 0x00000004e7007c0c */ /* 0x000fe4000bf26270 */
[----:B------:R-:W-:Y:S01]  /*1f130*/  @!P0 LEA.HI.X R15, R233, R3, R82, 0x2, P5 ;  /* 0x00000003e90f8211 */ /* 0x000fe200028f1452 */
[----:B------:R1:W-:Y:S01]  /*1f140*/  @!P2 ST.E.64 desc[UR60][R12.64], R132 ;  /* 0x000000840c00a985 */ /* 0x0003e2000c101b3c */
[----:B------:R-:W-:Y:S02]  /*1f150*/  ISETP.GE.AND P5, PT, R228, UR4, PT ;  /* 0x00000004e4007c0c */ /* 0x000fe4000bfa6270 */
[----:B------:R-:W-:Y:S01]  /*1f160*/  ISETP.GE.AND P2, PT, R25, UR4, PT ;  /* 0x0000000419007c0c */ /* 0x000fe2000bf46270 */
[----:B------:R4:W-:Y:S01]  /*1f170*/  @!P0 ST.E.64 desc[UR60][R14.64], R94 ;  /* 0x0000005e0e008985 */ /* 0x0009e2000c101b3c */
[----:B--2---:R-:W-:-:S02]  /*1f180*/  @!P3 LEA R4, P6, R232, R2, 0x2 ;  /* 0x00000002e804b211 */ /* 0x004fc400078c10ff */
[-C--:B------:R-:W-:Y:S02]  /*1f190*/  @!P4 LEA R20, P0, R21, R2.reuse, 0x2 ;  /* 0x000000021514c211 */ /* 0x080fe400078010ff */
[-C--:B------:R-:W-:Y:S02]  /*1f1a0*/  @!P3 LEA.HI.X R5, R232, R3.reuse, R81, 0x2, P6 ;  /* 0x00000003e805b211 */ /* 0x080fe400030f1451 */
[-C--:B0-----:R-:W-:Y:S02]  /*1f1b0*/  @!P1 LEA R6, P6, R231, R2.reuse, 0x2 ;  /* 0x00000002e7069211 */ /* 0x081fe400078c10ff */
[----:B------:R-:W-:Y:S01]  /*1f1c0*/  @!P4 LEA.HI.X R21, R21, R3, R0, 0x2, P0 ;  /* 0x000000031515c211 */ /* 0x000fe200000f1400 */
[----:B------:R4:W-:Y:S01]  /*1f1d0*/  @!P3 ST.E.64 desc[UR60][R4.64], R98 ;  /* 0x000000620400b985 */ /* 0x0009e2000c101b3c */
[----:B---3--:R-:W-:Y:S01]  /*1f1e0*/  SHF.R.S32.HI R9, RZ, 0x1f, R228 ;  /* 0x0000001fff097819 */ /* 0x008fe200000114e4 */
[----:B-1----:R-:W-:Y:S01]  /*1f1f0*/  VIADD R13, R221, 0xb8 ;  /* 0x000000b8dd0d7836 */ /* 0x002fe20000000000 */
[----:B------:R-:W-:-:S02]  /*1f200*/  @!P5 LEA R8, P0, R228, R2, 0x2 ;  /* 0x00000002e408d211 */ /* 0x000fc400078010ff */
[-C--:B------:R-:W-:Y:S02]  /*1f210*/  @!P1 LEA.HI.X R7, R231, R3.reuse, R80, 0x2, P6 ;  /* 0x00000003e7079211 */ /* 0x080fe400030f1450 */
[----:B------:R-:W-:Y:S02]  /*1f220*/  SHF.R.S32.HI R0, RZ, 0x1f, R25 ;  /* 0x0000001fff007819 */ /* 0x000fe40000011419 */
[C---:B------:R-:W-:Y:S01]  /*1f230*/  @!P2 LEA R10, P6, R25.reuse, R2, 0x2 ;  /* 0x00000002190aa211 */ /* 0x040fe200078c10ff */
[----:B------:R4:W-:Y:S01]  /*1f240*/  @!P1 ST.E.64 desc[UR60][R6.64], R102 ;  /* 0x0000006606009985 */ /* 0x0009e2000c101b3c */
[-C--:B------:R-:W-:Y:S02]  /*1f250*/  @!P5 LEA.HI.X R9, R228, R3.reuse, R9, 0x2, P0 ;  /* 0x00000003e409d211 */ /* 0x080fe400000f1409 */
[----:B------:R-:W-:Y:S02]  /*1f260*/  @!P2 LEA.HI.X R11, R25, R3, R0, 0x2, P6 ;  /* 0x00000003190ba211 */ /* 0x000fe400030f1400 */
[----:B------:R-:W-:Y:S01]  /*1f270*/  ISETP.GE.AND P0, PT, R13, UR4, PT ;  /* 0x000000040d007c0c */ /* 0x000fe2000bf06270 */
[----:B------:R4:W-:Y:S04]  /*1f280*/  @!P5 ST.E.64 desc[UR60][R8.64], R106 ;  /* 0x0000006a0800d985 */ /* 0x0009e8000c101b3c */
[----:B------:R4:W-:Y:S04]  /*1f290*/  @!P4 ST.E.64 desc[UR60][R20.64], R110 ;  /* 0x0000006e1400c985 */ /* 0x0009e8000c101b3c */
[----:B------:R4:W-:Y:S04]  /*1f2a0*/  @!P2 ST.E.64 desc[UR60][R10.64], R114 ;  /* 0x000000720a00a985 */ /* 0x0009e8000c101b3c */
[----:B------:R-:W-:Y:S05]  /*1f2b0*/  @P0 BRA `(.L_x_3842) ;  /* 0x0000000c006c0947 */ /* 0x000fea0003800000 */
[----:B------:R-:W-:Y:S02]  /*1f2c0*/  LEA R2, P0, R13, R2, 0x2 ;  /* 0x000000020d027211 */ /* 0x000fe400078010ff */
[----:B------:R-:W-:-:S04]  /*1f2d0*/  SHF.R.S32.HI R0, RZ, 0x1f, R13 ;  /* 0x0000001fff007819 */ /* 0x000fc8000001140d */
[----:B------:R-:W-:-:S05]  /*1f2e0*/  LEA.HI.X R3, R13, R3, R0, 0x2, P0 ;  /* 0x000000030d037211 */ /* 0x000fca00000f1400 */
[----:B------:R0:W-:Y:S01]  /*1f2f0*/  ST.E.64 desc[UR60][R2.64], R118 ;  /* 0x0000007602007985 */ /* 0x0001e2000c101b3c */
[----:B------:R-:W-:Y:S05]  /*1f300*/  BRA `(.L_x_3842) ;  /* 0x0000000c00587947 */ /* 0x000fea0003800000 */
.L_x_3833:
[----:B------:R-:W-:Y:S01]  /*1f310*/  ULDC.64 UR6, c[0x0][0xc08] ;  /* 0x0003020000067ab9 */ /* 0x000fe20000000a00 */
[----:B------:R-:W-:Y:S01]  /*1f320*/  ULDC.64 UR4, c[0x0][0xc00] ;  /* 0x0003000000047ab9 */ /* 0x000fe20000000a00 */
[----:B------:R-:W-:Y:S01]  /*1f330*/  ISETP.NE.U32.AND P1, PT, RZ, UR6, PT ;  /* 0x00000006ff007c0c */ /* 0x000fe2000bf25070 */
[----:B------:R-:W-:Y:S01]  /*1f340*/  IMAD.MOV.U32 R15, RZ, RZ, RZ ;  /* 0x000000ffff0f7224 */ /* 0x000fe200078e00ff */
[----:B------:R-:W-:Y:S02]  /*1f350*/  ISETP.NE.U32.AND P0, PT, RZ, UR4, PT ;  /* 0x00000004ff007c0c */ /* 0x000fe4000bf05070 */
[----:B------:R-:W-:Y:S02]  /*1f360*/  ISETP.NE.AND.EX P1, PT, RZ, UR7, PT, P1 ;  /* 0x00000007ff007c0c */ /* 0x000fe4000bf25310 */
[----:B------:R-:W-:Y:S02]  /*1f370*/  IADD3 R2, P2, R224, UR4, RZ ;  /* 0x00000004e0027c10 */ /* 0x000fe4000ff5e0ff */
[----:B------:R-:W-:-:S02]  /*1f380*/  ISETP.NE.AND.EX P0, PT, RZ, UR5, PT, P0 ;  /* 0x00000005ff007c0c */ /* 0x000fc4000bf05300 */
[----:B------:R-:W-:Y:S01]  /*1f390*/  IADD3.X R3, R225, UR5, RZ, P2, !PT ;  /* 0x00000005e1037c10 */ /* 0x000fe200097fe4ff */
[----:B------:R-:W-:Y:S02]  /*1f3a0*/  ULDC UR4, c[0x0][0xa88] ;  /* 0x0002a20000047ab9 */ /* 0x000fe40000000800 */
[----:B------:R-:W-:-:S04]  /*1f3b0*/  IMAD.U32 R0, RZ, RZ, UR4 ;  /* 0x00000004ff007e24 */ /* 0x000fc8000f8e00ff */
[----:B------:R-:W-:-:S04]  /*1f3c0*/  @P1 IADD3 R224, P2, R224, UR6, RZ ;  /* 0x00000006e0e01c10 */ /* 0x000fc8000ff5e0ff */
[----:B------:R-:W-:Y:S01]  /*1f3d0*/  @P1 IADD3.X R225, R225, UR7, RZ, P2, !PT ;  /* 0x00000007e1e11c10 */ /* 0x000fe200097fe4ff */
[----:B------:R2:W5:Y:S04]  /*1f3e0*/  @P0 LDG.E R15, desc[UR60][R2.64] ;  /* 0x0000003c020f0981 */ /* 0x000568000c1e1900 */
[----:B------:R2:W5:Y:S01]  /*1f3f0*/  @P1 LDG.E R0, desc[UR60][R224.64] ;  /* 0x0000003ce0001981 */ /* 0x000562000c1e1900 */
[----:B------:R-:W-:Y:S01]  /*1f400*/  ISETP.NE.AND P2, PT, R222, RZ, PT ;  /* 0x000000ffde00720c */ /* 0x000fe20003f45270 */
[----:B------:R-:W3:-:S12]  /*1f410*/  S2R R4, SR_TID.X ;  /* 0x0000000000047919 */ /* 0x000ed80000002100 */
[----:B------:R-:W4:Y:S01]  /*1f420*/  @!P2 LDC R222, c[0x0][0xad4] ;  /* 0x0002b500ffdeab82 */ /* 0x000f220000000800 */
[----:B---3--:R-:W-:Y:S02]  /*1f430*/  IADD3 R5, R4, -0x80, RZ ;  /* 0xffffff8004057810 */ /* 0x008fe40007ffe0ff */
[----:B----4-:R-:W-:Y:S02]  /*1f440*/  ISETP.GT.AND P2, PT, R222, 0x1, PT ;  /* 0x00000001de00780c */ /* 0x010fe40003f44270 */
[----:B------:R-:W-:Y:S01]  /*1f450*/  ISETP.GT.AND P3, PT, R5, 0x7f, PT ;  /* 0x0000007f0500780c */ /* 0x000fe20003f64270 */
[----:B--2---:R-:W-:-:S12]  /*1f460*/  @P1 BRA `(.L_x_3845) ;  /* 0x0000000000101947 */ /* 0x004fd80003800000 */
[----:B------:R-:W-:Y:S05]  /*1f470*/  @!P0 BRA `(.L_x_3845) ;  /* 0x00000000000c8947 */ /* 0x000fea0003800000 */
[----:B------:R-:W2:Y:S04]  /*1f480*/  LDG.E R5, desc[UR60][R2.64] ;  /* 0x0000003c02057981 */ /* 0x000ea8000c1e1900 */
[----:B-----5:R-:W2:Y:S02]  /*1f490*/  LDG.E R0, desc[UR60][R2.64+0x4] ;  /* 0x0000043c02007981 */ /* 0x020ea4000c1e1900 */
[----:B--2---:R-:W-:-:S07]  /*1f4a0*/  IMAD.IADD R0, R0, 0x1, -R5 ;  /* 0x0000000100007824 */ /* 0x004fce00078e0a05 */
.L_x_3845:
[----:B------:R-:W2:Y:S01]  /*1f4b0*/  LDL.LU R2, [R1+0x68] ;  /* 0x0000680001027983 */ /* 0x000ea20000300800 */
[----:B------:R-:W-:Y:S01]  /*1f4c0*/  BSSY B1, `(.L_x_3846) ;  /* 0x0000036000017945 */ /* 0x000fe20003800000 */
[----:B------:R-:W-:Y:S02]  /*1f4d0*/  SEL R223, R223, RZ, !P0 ;  /* 0x000000ffdfdf7207 */ /* 0x000fe40004000000 */
[----:B-----5:R-:W-:Y:S02]  /*1f4e0*/  SHF.R.S32.HI R24, RZ, 0x1f, R15 ;  /* 0x0000001fff187819 */ /* 0x020fe4000001140f */
[----:B--2---:R-:W-:Y:S01]  /*1f4f0*/  SEL R26, R2, RZ, !P0 ;  /* 0x000000ff021a7207 */ /* 0x004fe20004000000 */
[----:B------:R-:W-:Y:S06]  /*1f500*/  @P3 BRA `(.L_x_3847) ;  /* 0x0000000000c43947 */ /* 0x000fec0003800000 */
[----:B------:R-:W2:Y:S01]  /*1f510*/  LDC R29, c[0x0][0xbe8] ;  /* 0x0002fa00ff1d7b82 */ /* 0x000ea20000000800 */
[----:B------:R-:W-:-:S04]  /*1f520*/  IMAD R2, R229, 0x80, R4 ;  /* 0x00000080e5027824 */ /* 0x000fc800078e0204 */
[----:B------:R-:W-:Y:S02]  /*1f530*/  VIADD R28, R2, 0xffffff80 ;  /* 0xffffff80021c7836 */ /* 0x000fe40000000000 */
[----:B--2---:R-:W-:-:S05]  /*1f540*/  IMAD R3, R0, R29, RZ ;  /* 0x0000001d00037224 */ /* 0x004fca00078e02ff */
[----:B------:R-:W-:-:S13]  /*1f550*/  ISETP.GE.AND P0, PT, R28, R3, PT ;  /* 0x000000031c00720c */ /* 0x000fda0003f06270 */
[----:B------:R-:W-:Y:S05]  /*1f560*/  @P0 BRA `(.L_x_3847) ;  /* 0x0000000000ac0947 */ /* 0x000fea0003800000 */
[----:B------:R-:W-:Y:S01]  /*1f570*/  IMAD.MOV.U32 R20, RZ, RZ, 0x9b8 ;  /* 0x000009b8ff147424 */ /* 0x000fe200078e00ff */
[----:B------:R-:W-:Y:S01]  /*1f580*/  ISETP.GT.AND P0, PT, R222, 0x1, PT ;  /* 0x00000001de00780c */ /* 0x000fe20003f04270 */
[----:B------:R-:W2:Y:S01]  /*1f590*/  LDC.64 R2, c[0x0][0xba8] ;  /* 0x0002ea00ff027b82 */ /* 0x000ea20000000a00 */
[----:B------:R-:W-:Y:S02]  /*1f5a0*/  ISETP.NE.AND P1, PT, R29, 0x1, PT ;  /* 0x000000011d00780c */ /* 0x000fe40003f25270 */
[----:B------:R-:W-:Y:S02]  /*1f5b0*/  SEL R20, R20, 0x978, P0 ;  /* 0x0000097814147807 */ /* 0x000fe40000000000 */
[----:B------:R-:W-:-:S03]  /*1f5c0*/  MOV R21, R28 ;  /* 0x0000001c00157202 */ /* 0x000fc60000000f00 */
[----:B------:R-:W3:Y:S08]  /*1f5d0*/  LDC.64 R8, c[0x0][R20+0x220] ;  /* 0x0000880014087b82 */ /* 0x000ef00000000a00 */
[----:B------:R-:W4:Y:S08]  /*1f5e0*/  LDC.64 R6, c[0x0][R20+0x218] ;  /* 0x0000860014067b82 */ /* 0x000f300000000a00 */
[----:B------:R-:W5:Y:S08]  /*1f5f0*/  LDC.64 R10, c[0x0][R20+0x228] ;  /* 0x00008a00140a7b82 */ /* 0x000f700000000a00 */
[----:B------:R-:W0:Y:S08]  /*1f600*/  @P1 LDC R13, c[0x0][0xbec] ;  /* 0x0002fb00ff0d1b82 */ /* 0x000e300000000800 */
[----:B------:R-:W1:Y:S08]  /*1f610*/  LDC.64 R4, c[0x0][R20+0x210] ;  /* 0x0000840014047b82 */ /* 0x000e700000000a00 */
[----:B------:R-:W5:Y:S01]  /*1f620*/  @P1 LDC R27, c[0x0][0xbf0] ;  /* 0x0002fc00ff1b1b82 */ /* 0x000f620000000800 */
[----:B0-----:R-:W-:-:S07]  /*1f630*/  @P1 IMAD.HI.U32 R14, R28, R13, RZ ;  /* 0x0000000d1c0e1227 */ /* 0x001fce00078e00ff */
[----:B--2---:R-:W0:Y:S01]  /*1f640*/  @!P0 LDC R2, c[0x0][0xb50] ;  /* 0x0002d400ff028b82 */ /* 0x004e220000000800 */
[-C--:B---3--:R-:W-:Y:S02]  /*1f650*/  IMAD R9, R9, R223.reuse, RZ ;  /* 0x000000df09097224 */ /* 0x088fe400078e02ff */
[----:B------:R-:W-:-:S05]  /*1f660*/  IMAD.WIDE.U32 R12, R8, R223, RZ ;  /* 0x000000df080c7225 */ /* 0x000fca00078e00ff */
[----:B------:R-:W2:Y:S01]  /*1f670*/  @!P0 LDC R3, c[0x0][0xb54] ;  /* 0x0002d500ff038b82 */ /* 0x000ea20000000800 */
[-C--:B----4-:R-:W-:Y:S02]  /*1f680*/  IMAD R25, R7, R220.reuse, RZ ;  /* 0x000000dc07197224 */ /* 0x090fe400078e02ff */
[----:B------:R-:W-:Y:S01]  /*1f690*/  IMAD.WIDE.U32 R6, R6, R220, RZ ;  /* 0x000000dc06067225 */ /* 0x000fe200078e00ff */
[----:B-----5:R-:W-:-:S03]  /*1f6a0*/  @P1 SHF.R.U32.HI R21, RZ, R27, R14 ;  /* 0x0000001bff151219 */ /* 0x020fc6000001160e */
[----:B------:R-:W-:Y:S01]  /*1f6b0*/  IMAD R27, R8, R26, R9 ;  /* 0x0000001a081b7224 */ /* 0x000fe200078e0209 */
[----:B------:R-:W-:Y:S01]  /*1f6c0*/  SEL R9, R230, RZ, P0 ;  /* 0x000000ffe6097207 */ /* 0x000fe20000000000 */
[----:B------:R-:W-:Y:S01]  /*1f6d0*/  IMAD.IADD R25, R7, 0x1, R25 ;  /* 0x0000000107197824 */ /* 0x000fe200078e0219 */
[----:B------:R-:W-:Y:S01]  /*1f6e0*/  IADD3 R8, P1, P3, R12, R6, R15 ;  /* 0x000000060c087210 */ /* 0x000fe20007b3e00f */
[----:B------:R-:W-:Y:S02]  /*1f6f0*/  IMAD.IADD R27, R13, 0x1, R27 ;  /* 0x000000010d1b7824 */ /* 0x000fe400078e021b */
[----:B------:R-:W-:-:S03]  /*1f700*/  IMAD.WIDE.U32 R6, R10, R9, RZ ;  /* 0x000000090a067225 */ /* 0x000fc600078e00ff */
[----:B------:R-:W-:Y:S01]  /*1f710*/  IADD3.X R10, R27, R25, R24, P1, P3 ;  /* 0x000000191b0a7210 */ /* 0x000fe20000fe6418 */
[----:B------:R-:W-:Y:S01]  /*1f720*/  IMAD R11, R11, R9, RZ ;  /* 0x000000090b0b7224 */ /* 0x000fe200078e02ff */
[----:B------:R-:W-:Y:S01]  /*1f730*/  IADD3 R6, P0, P1, R21, R8, R6 ;  /* 0x0000000815067210 */ /* 0x000fe2000791e006 */
[--C-:B------:R-:W-:Y:S01]  /*1f740*/  IMAD.MOV R12, RZ, RZ, -R21.reuse ;  /* 0x000000ffff0c7224 */ /* 0x100fe200078e0a15 */
[----:B------:R-:W-:Y:S01]  /*1f750*/  SHF.R.S32.HI R21, RZ, 0x1f, R21 ;  /* 0x0000001fff157819 */ /* 0x000fe20000011415 */
[----:B------:R-:W-:Y:S02]  /*1f760*/  IMAD.IADD R11, R7, 0x1, R11 ;  /* 0x00000001070b7824 */ /* 0x000fe400078e020b */
[----:B------:R-:W-:-:S03]  /*1f770*/  IMAD R9, R29, R12, R28 ;  /* 0x0000000c1d097224 */ /* 0x000fc600078e021c */
[----:B------:R-:W-:Y:S01]  /*1f780*/  IADD3.X R7, R21, R10, R11, P0, P1 ;  /* 0x0000000a15077210 */ /* 0x000fe200007e240b */
[----:B-1----:R-:W-:Y:S01]  /*1f790*/  IMAD R5, R5, R9, RZ ;  /* 0x0000000905057224 */ /* 0x002fe200078e02ff */
[----:B------:R-:W-:-:S05]  /*1f7a0*/  SHF.R.S32.HI R11, RZ, 0x1f, R9 ;  /* 0x0000001fff0b7819 */ /* 0x000fca0000011409 */
[C---:B------:R-:W-:Y:S02]  /*1f7b0*/  IMAD R11, R4.reuse, R11, R5 ;  /* 0x0000000b040b7224 */ /* 0x040fe400078e0205 */
[----:B------:R-:W-:-:S05]  /*1f7c0*/  IMAD.WIDE.U32 R4, R4, R9, R6 ;  /* 0x0000000904047225 */ /* 0x000fca00078e0006 */
[----:B------:R-:W-:Y:S02]  /*1f7d0*/  IADD3 R5, R5, R11, RZ ;  /* 0x0000000b05057210 */ /* 0x000fe40007ffe0ff */
[----:B0-----:R-:W-:-:S04]  /*1f7e0*/  LEA R2, P0, R4, R2, 0x2 ;  /* 0x0000000204027211 */ /* 0x001fc800078010ff */
[----:B--2---:R-:W-:Y:S01]  /*1f7f0*/  LEA.HI.X R3, R4, R3, R5, 0x2, P0 ;  /* 0x0000000304037211 */ /* 0x004fe200000f1405 */
[----:B------:R-:W-:-:S05]  /*1f800*/  IMAD.MOV.U32 R5, RZ, RZ, -0x800000 ;  /* 0xff800000ff057424 */ /* 0x000fca00078e00ff */
[----:B------:R2:W-:Y:S03]  /*1f810*/  STG.E desc[UR60][R2.64], R5 ;  /* 0x0000000502007986 */ /* 0x0005e6000c10193c */
.L_x_3847:
[----:B------:R-:W-:Y:S05]  /*1f820*/  BSYNC B1 ;  /* 0x0000000000017941 */ /* 0x000fea0003800000 */
.L_x_3846:
[----:B------:R-:W-:Y:S05]  /*1f830*/  @P2 BRA `(.L_x_3842) ;  /* 0x00000008000c2947 */ /* 0x000fea0003800000 */
[----:B--2---:R-:W2:Y:S01]  /*1f840*/  S2R R2, SR_TID.X ;  /* 0x0000000000027919 */ /* 0x004ea20000002100 */
[----:B------:R-:W3:Y:S01]  /*1f850*/  LDC R9, c[0x0][0xbe8] ;  /* 0x0002fa00ff097b82 */ /* 0x000ee20000000800 */
[----:B------:R-:W-:Y:S01]  /*1f860*/  ULDC.64 UR4, c[0x0][0xaa0] ;  /* 0x0002a80000047ab9 */ /* 0x000fe20000000a00 */
[----:B------:R-:W-:Y:S01]  /*1f870*/  BSSY B1, `(.L_x_3848) ;  /* 0x0000049000017945 */ /* 0x000fe20003800000 */
[----:B---3--:R-:W-:Y:S01]  /*1f880*/  ISETP.NE.AND P0, PT, R9, 0x1, PT ;  /* 0x000000010900780c */ /* 0x008fe20003f05270 */
[----:B--2---:R-:W-:Y:S02]  /*1f890*/  VIADD R4, R2, 0xffffff80 ;  /* 0xffffff8002047836 */ /* 0x004fe40000000000 */
[----:B------:R-:W-:-:S03]  /*1f8a0*/  IMAD R2, R24, UR4, RZ ;  /* 0x0000000418027c24 */ /* 0x000fc6000f8e02ff */
[----:B------:R-:W-:-:S07]  /*1f8b0*/  SHF.R.S32.HI R3, RZ, 0x1f, R4 ;  /* 0x0000001fff037819 */ /* 0x000fce0000011404 */
[----:B------:R-:W2:Y:S01]  /*1f8c0*/  @P0 LDC R7, c[0x0][0xbec] ;  /* 0x0002fb00ff070b82 */ /* 0x000ea20000000800 */
[----:B------:R-:W-:Y:S01]  /*1f8d0*/  IMAD R5, R15, UR5, R2 ;  /* 0x000000050f057c24 */ /* 0x000fe2000f8e0202 */
[----:B------:R-:W-:Y:S01]  /*1f8e0*/  LEA.HI R6, R3, R4, RZ, 0x3 ;  /* 0x0000000403067211 */ /* 0x000fe200078f18ff */
[----:B------:R-:W-:Y:S01]  /*1f8f0*/  IMAD.WIDE.U32 R2, R15, UR4, RZ ;  /* 0x000000040f027c25 */ /* 0x000fe2000f8e00ff */
[----:B------:R-:W-:Y:S02]  /*1f900*/  ULDC.64 UR4, c[0x0][0xae8] ;  /* 0x0002ba0000047ab9 */ /* 0x000fe40000000a00 */
[----:B------:R-:W-:Y:S02]  /*1f910*/  LOP3.LUT R13, R6, 0xfffffff8, RZ, 0xc0, !PT ;  /* 0xfffffff8060d7812 */ /* 0x000fe400078ec0ff */
[----:B------:R-:W3:Y:S01]  /*1f920*/  @P0 LDC R11, c[0x0][0xbf0] ;  /* 0x0002fc00ff0b0b82 */ /* 0x000ee20000000800 */
[----:B------:R-:W-:Y:S01]  /*1f930*/  SHF.R.S32.HI R10, RZ, 0x3, R6 ;  /* 0x00000003ff0a7819 */ /* 0x000fe20000011406 */
[----:B------:R-:W-:-:S02]  /*1f940*/  IMAD.IADD R3, R3, 0x1, R5 ;  /* 0x0000000103037824 */ /* 0x000fc400078e0205 */
[----:B------:R-:W-:Y:S02]  /*1f950*/  IMAD.IADD R13, R4, 0x1, -R13 ;  /* 0x00000001040d7824 */ /* 0x000fe400078e0a0d */
[----:B------:R-:W-:-:S03]  /*1f960*/  IMAD.WIDE.U32 R2, R220, UR4, R2 ;  /* 0x00000004dc027c25 */ /* 0x000fc6000f8e0002 */
[C---:B------:R-:W-:Y:S01]  /*1f970*/  LEA R4, R13.reuse, R10, 0x5 ;  /* 0x0000000a0d047211 */ /* 0x040fe200078e28ff */
[----:B------:R-:W-:Y:S01]  /*1f980*/  IMAD R3, R220, UR5, R3 ;  /* 0x00000005dc037c24 */ /* 0x000fe2000f8e0203 */
[----:B------:R-:W-:Y:S01]  /*1f990*/  ULDC.64 UR4, c[0x0][0xaf0] ;  /* 0x0002bc0000047ab9 */ /* 0x000fe20000000a00 */
[----:B------:R-:W-:Y:S02]  /*1f9a0*/  IMAD.SHL.U32 R13, R13, 0x8, RZ ;  /* 0x000000080d0d7824 */ /* 0x000fe400078e00ff */
[----:B------:R-:W-:Y:S02]  /*1f9b0*/  IMAD R8, R229, 0x80, R4 ;  /* 0x00000080e5087824 */ /* 0x000fe400078e0204 */
[----:B------:R-:W-:Y:S02]  /*1f9c0*/  IMAD R6, R26, UR4, RZ ;  /* 0x000000041a067c24 */ /* 0x000fe4000f8e02ff */
[----:B--2---:R-:W-:-:S04]  /*1f9d0*/  @P0 IMAD.HI.U32 R4, R8, R7, RZ ;  /* 0x0000000708040227 */ /* 0x004fc800078e00ff */
[----:B------:R-:W-:Y:S02]  /*1f9e0*/  IMAD.MOV.U32 R5, RZ, RZ, R8 ;  /* 0x000000ffff057224 */ /* 0x000fe400078e0008 */
[C---:B------:R-:W-:Y:S01]  /*1f9f0*/  IMAD R7, R223.reuse, UR5, R6 ;  /* 0x00000005df077c24 */ /* 0x040fe2000f8e0206 */
[----:B---3--:R-:W-:Y:S01]  /*1fa00*/  @P0 SHF.R.U32.HI R5, RZ, R11, R4 ;  /* 0x0000000bff050219 */ /* 0x008fe20000011604 */
[----:B------:R-:W-:Y:S01]  /*1fa10*/  IMAD.WIDE.U32 R2, R223, UR4, R2 ;  /* 0x00000004df027c25 */ /* 0x000fe2000f8e0002 */
[----:B------:R-:W-:Y:S02]  /*1fa20*/  ULDC.64 UR4, c[0x0][0xae0] ;  /* 0x0002b80000047ab9 */ /* 0x000fe40000000a00 */
[----:B------:R-:W-:Y:S01]  /*1fa30*/  SHF.R.S32.HI R4, RZ, 0x1f, R5 ;  /* 0x0000001fff047819 */ /* 0x000fe20000011405 */
[----:B------:R-:W-:Y:S02]  /*1fa40*/  IMAD.IADD R3, R3, 0x1, R7 ;  /* 0x0000000103037824 */ /* 0x000fe400078e0207 */
[----:B------:R-:W-:-:S02]  /*1fa50*/  IMAD.MOV R7, RZ, RZ, -R5 ;  /* 0x000000ffff077224 */ /* 0x000fc400078e0a05 */
[----:B------:R-:W-:Y:S02]  /*1fa60*/  IMAD R4, R4, UR4, RZ ;  /* 0x0000000404047c24 */ /* 0x000fe4000f8e02ff */
[----:B------:R-:W-:Y:S02]  /*1fa70*/  IMAD R7, R9, R7, R8 ;  /* 0x0000000709077224 */ /* 0x000fe400078e0208 */
[----:B------:R-:W-:-:S04]  /*1fa80*/  IMAD.WIDE.U32 R2, R5, UR4, R2 ;  /* 0x0000000405027c25 */ /* 0x000fc8000f8e0002 */
[----:B------:R-:W-:Y:S01]  /*1fa90*/  IMAD R5, R5, UR5, R4 ;  /* 0x0000000505057c24 */ /* 0x000fe2000f8e0204 */
[----:B------:R-:W-:Y:S01]  /*1faa0*/  SHF.R.S32.HI R4, RZ, 0x1f, R7 ;  /* 0x0000001fff047819 */ /* 0x000fe20000011407 */
[----:B------:R-:W-:Y:S01]  /*1fab0*/  ULDC.64 UR4, c[0x0][0xad8] ;  /* 0x0002b60000047ab9 */ /* 0x000fe20000000a00 */
[----:B------:R-:W-:Y:S01]  /*1fac0*/  IMAD R8, R229, 0x80, R10 ;  /* 0x00000080e5087824 */ /* 0x000fe200078e020a */
[----:B------:R-:W-:Y:S01]  /*1fad0*/  SHF.R.S32.HI R10, RZ, 0x1f, R13 ;  /* 0x0000001fff0a7819 */ /* 0x000fe2000001140d */
[----:B------:R-:W-:Y:S01]  /*1fae0*/  IMAD R9, R0, R9, RZ ;  /* 0x0000000900097224 */ /* 0x000fe200078e02ff */
[----:B------:R-:W-:Y:S01]  /*1faf0*/  IADD3 R3, R3, R5, RZ ;  /* 0x0000000503037210 */ /* 0x000fe20007ffe0ff */
[----:B------:R-:W-:Y:S02]  /*1fb00*/  IMAD R6, R4, UR4, RZ ;  /* 0x0000000404067c24 */ /* 0x000fe4000f8e02ff */
[C---:B------:R-:W-:Y:S01]  /*1fb10*/  VIADD R4, R8.reuse, 0x40 ;  /* 0x0000004008047836 */ /* 0x040fe20000000000 */
[----:B------:R-:W-:Y:S01]  /*1fb20*/  ISETP.GE.AND P2, PT, R8, R9, PT ;  /* 0x000000090800720c */ /* 0x000fe20003f46270 */
[----:B------:R-:W-:-:S02]  /*1fb30*/  IMAD R5, R7, UR5, R6 ;  /* 0x0000000507057c24 */ /* 0x000fc4000f8e0206 */
[----:B------:R-:W-:Y:S01]  /*1fb40*/  IMAD.WIDE.U32 R2, R7, UR4, R2 ;  /* 0x0000000407027c25 */ /* 0x000fe2000f8e0002 */
[----:B------:R-:W-:Y:S01]  /*1fb50*/  ULDC.64 UR4, c[0x0][0xa80] ;  /* 0x0002a00000047ab9 */ /* 0x000fe20000000a00 */
[----:B------:R-:W-:Y:S02]  /*1fb60*/  ISETP.GE.AND P1, PT, R4, R9, PT ;  /* 0x000000090400720c */ /* 0x000fe40003f26270 */
[----:B------:R-:W-:Y:S01]  /*1fb70*/  VIADD R0, R8, 0x20 ;  /* 0x0000002008007836 */ /* 0x000fe20000000000 */
[----:B------:R-:W-:Y:S01]  /*1fb80*/  IADD3 R3, R3, R5, RZ ;  /* 0x0000000503037210 */ /* 0x000fe20007ffe0ff */
[C---:B------:R-:W-:Y:S01]  /*1fb90*/  VIADD R7, R13.reuse, 0x40 ;  /* 0x000000400d077836 */ /* 0x040fe20000000000 */
[----:B------:R-:W-:Y:S01]  /*1fba0*/  LEA R4, P3, R2, UR4, 0x1 ;  /* 0x0000000402047c11 */ /* 0x000fe2000f8608ff */
[----:B------:R-:W-:Y:S01]  /*1fbb0*/  VIADD R11, R13, 0x80 ;  /* 0x000000800d0b7836 */ /* 0x000fe20000000000 */
[----:B------:R-:W-:Y:S02]  /*1fbc0*/  ISETP.GE.AND P0, PT, R0, R9, PT ;  /* 0x000000090000720c */ /* 0x000fe40003f06270 */
[----:B------:R-:W-:-:S02]  /*1fbd0*/  LEA.HI.X R5, R2, UR5, R3, 0x1, P3 ;  /* 0x0000000502057c11 */ /* 0x000fc400098f0c03 */
[----:B------:R2:W3:Y:S01]  /*1fbe0*/  SHFL.IDX PT, R2, R4, RZ, 0x181f ;  /* 0x00181fff04027589 */ /* 0x0004e200000e0000 */
[----:B------:R-:W-:Y:S02]  /*1fbf0*/  SHF.R.S32.HI R6, RZ, 0x1f, R7 ;  /* 0x0000001fff067819 */ /* 0x000fe40000011407 */
[----:B------:R-:W-:Y:S01]  /*1fc00*/  SHF.R.S32.HI R12, RZ, 0x1f, R11 ;  /* 0x0000001fff0c7819 */ /* 0x000fe2000001140b */
[----:B------:R2:W4:Y:S01]  /*1fc10*/  SHFL.IDX PT, R0, R5, RZ, 0x181f ;  /* 0x00181fff05007589 */ /* 0x00052200000e0000 */
[----:B------:R-:W-:Y:S05]  /*1fc20*/  @P2 BRA `(.L_x_3849) ;  /* 0x0000000000342947 */ /* 0x000fea0003800000 */
[----:B------:R-:W-:Y:S02]  /*1fc30*/  ULDC UR4, c[0x0][0xac8] ;  /* 0x0002b20000047ab9 */ /* 0x000fe40000000800 */
[----:B------:R-:W-:Y:S02]  /*1fc40*/  ISETP.GE.AND P4, PT, R13, UR4, PT ;  /* 0x000000040d007c0c */ /* 0x000fe4000bf86270 */
[----:B------:R-:W-:Y:S02]  /*1fc50*/  ISETP.GE.AND P3, PT, R7, UR4, PT ;  /* 0x0000000407007c0c */ /* 0x000fe4000bf66270 */
[----:B------:R-:W-:-:S09]  /*1fc60*/  ISETP.GE.AND P2, PT, R11, UR4, PT ;  /* 0x000000040b007c0c */ /* 0x000fd2000bf46270 */
[-C--:B---3--:R-:W-:Y:S02]  /*1fc70*/  @!P4 LEA R14, P6, R13, R2.reuse, 0x1 ;  /* 0x000000020d0ec211 */ /* 0x088fe400078c08ff */
[----:B------:R-:W-:Y:S02]  /*1fc80*/  @!P3 LEA R20, P5, R7, R2, 0x1 ;  /* 0x000000020714b211 */ /* 0x000fe400078a08ff */
[----:B----4-:R-:W-:Y:S02]  /*1fc90*/  @!P4 LEA.HI.X R15, R13, R0, R10, 0x1, P6 ;  /* 0x000000000d0fc211 */ /* 0x010fe400030f0c0a */
[----:B------:R-:W-:Y:S02]  /*1fca0*/  @!P2 LEA R2, P6, R11, R2, 0x1 ;  /* 0x000000020b02a211 */ /* 0x000fe400078c08ff */
[-C--:B------:R-:W-:Y:S01]  /*1fcb0*/  @!P3 LEA.HI.X R21, R7, R0.reuse, R6, 0x1, P5 ;  /* 0x000000000715b211 */ /* 0x080fe200028f0c06 */
[----:B------:R3:W-:Y:S01]  /*1fcc0*/  @!P4 ST.E.128 desc[UR60][R14.64], RZ ;  /* 0x000000ff0e00c985 */ /* 0x0007e2000c101d3c */
[----:B------:R-:W-:-:S03]  /*1fcd0*/  @!P2 LEA.HI.X R3, R11, R0, R12, 0x1, P6 ;  /* 0x000000000b03a211 */ /* 0x000fc600030f0c0c */
[----:B------:R3:W-:Y:S04]  /*1fce0*/  @!P3 ST.E.128 desc[UR60][R20.64], RZ ;  /* 0x000000ff1400b985 */ /* 0x0007e8000c101d3c */
[----:B------:R3:W-:Y:S02]  /*1fcf0*/  @!P2 ST.E.128 desc[UR60][R2.64], RZ ;  /* 0x000000ff0200a985 */ /* 0x0007e4000c101d3c */
.L_x_3849:
[----:B------:R-:W-:Y:S05]  /*1fd00*/  BSYNC B1 ;  /* 0x0000000000017941 */ /* 0x000fea0003800000 */
.L_x_3848:
[----:B----4-:R4:W0:Y:S01]  /*1fd10*/  SHFL.IDX PT, R0, R5, 0x1, 0x181f ;  /* 0x00381f0005007f89 */ /* 0x01082200000e0000 */
[----:B------:R-:W-:Y:S03]  /*1fd20*/  BSSY B1, `(.L_x_3850) ;  /* 0x0000010000017945 */ /* 0x000fe60003800000 */
[----:B---3--:R4:W3:Y:S01]  /*1fd30*/  SHFL.IDX PT, R2, R4, 0x1, 0x181f ;  /* 0x00381f0004027f89 */ /* 0x0088e200000e0000 */
[----:B------:R-:W-:Y:S05]  /*1fd40*/  @P0 BRA `(.L_x_3851) ;  /* 0x0000000000340947 */ /* 0x000fea0003800000 */
[----:B------:R-:W-:Y:S02]  /*1fd50*/  ULDC UR4, c[0x0][0xac8] ;  /* 0x0002b20000047ab9 */ /* 0x000fe40000000800 */
[----:B------:R-:W-:Y:S02]  /*1fd60*/  ISETP.GE.AND P4, PT, R13, UR4, PT ;  /* 0x000000040d007c0c */ /* 0x000fe4000bf86270 */
[----:B------:R-:W-:Y:S02]  /*1fd70*/  ISETP.GE.AND P5, PT, R7, UR4, PT ;  /* 0x0000000407007c0c */ /* 0x000fe4000bfa6270 */
[----:B------:R-:W-:-:S09]  /*1fd80*/  ISETP.GE.AND P6, PT, R11, UR4, PT ;  /* 0x000000040b007c0c */ /* 0x000fd2000bfc6270 */
[-C--:B---3--:R-:W-:Y:S02]  /*1fd90*/  @!P4 LEA R14, P0, R13, R2.reuse, 0x1 ;  /* 0x000000020d0ec211 */ /* 0x088fe400078008ff */
        /* <DEDUP_REMOVED lines=8> */
.L_x_3851:
[----:B------:R-:W-:Y:S05]  /*1fe20*/  BSYNC B1 ;  /* 0x0000000000017941 */ /* 0x000fea0003800000 */
.L_x_3850:
[----:B0-----:R0:W0:Y:S01]  /*1fe30*/  SHFL.IDX PT, R0, R5, 0x2, 0x181f ;  /* 0x00581f0005007f89 */ /* 0x00102200000e0000 */
[----:B------:R-:W-:Y:S03]  /*1fe40*/  BSSY B1, `(.L_x_3852) ;  /* 0x0000010000017945 */ /* 0x000fe60003800000 */
[----:B---3--:R3:W0:Y:S01]  /*1fe50*/  SHFL.IDX PT, R2, R4, 0x2, 0x181f ;  /* 0x00581f0004027f89 */ /* 0x00862200000e0000 */
[----:B------:R-:W-:Y:S05]  /*1fe60*/  @P1 BRA `(.L_x_3853) ;  /* 0x0000000000341947 */ /* 0x000fea0003800000 */
[----:B------:R-:W-:Y:S02]  /*1fe70*/  ULDC UR4, c[0x0][0xac8] ;  /* 0x0002b20000047ab9 */ /* 0x000fe40000000800 */
        /* <DEDUP_REMOVED lines=9> */
[----:B------:R0:W-:Y:S04]  /*1ff10*/  @!P3 ST.E.128 desc[UR60][R14.64], RZ ;  /* 0x000000ff0e00b985 */ /* 0x0001e8000c101d3c */
[----:B------:R0:W-:Y:S04]  /*1ff20*/  @!P4 ST.E.128 desc[UR60][R20.64], RZ ;  /* 0x000000ff1400c985 */ /* 0x0001e8000c101d3c */
[----:B------:R0:W-:Y:S02]  /*1ff30*/  @!P5 ST.E.128 desc[UR60][R2.64], RZ ;  /* 0x000000ff0200d985 */ /* 0x0001e4000c101d3c */
.L_x_3853:
[----:B------:R-:W-:Y:S05]  /*1ff40*/  BSYNC B1 ;  /* 0x0000000000017941 */ /* 0x000fea0003800000 */
.L_x_3852:
[----:B0-----:R-:W-:Y:S01]  /*1ff50*/  VIADD R0, R8, 0x60 ;  /* 0x0000006008007836 */ /* 0x001fe20000000000 */
[----:B--2-4-:R-:W0:Y:S04]  /*1ff60*/  SHFL.IDX PT, R5, R5, 0x3, 0x181f ;  /* 0x00781f0005057f89 */ /* 0x014e2800000e0000 */
[----:B------:R-:W-:Y:S01]  /*1ff70*/  ISETP.GE.AND P0, PT, R0, R9, PT ;  /* 0x000000090000720c */ /* 0x000fe20003f06270 */
[----:B------:R2:W4:-:S12]  /*1ff80*/  SHFL.IDX PT, R2, R4, 0x3, 0x181f ;  /* 0x00781f0004027f89 */ /* 0x00051800000e0000 */
[----:B--2---:R-:W-:Y:S05]  /*1ff90*/  @P0 BRA `(.L_x_3842) ;  /* 0x0000000000340947 */ /* 0x004fea0003800000 */
        /* <DEDUP_REMOVED lines=13> */
.L_x_3842:
[----:B------:R-:W-:Y:S05]  /*20070*/  BSYNC B0 ;  /* 0x0000000000007941 */ /* 0x000fea0003800000 */
.L_x_3832:
[----:B------:R-:W-:Y:S02]  /*20080*/  ULDC UR4, c[0x0][0xc3c] ;  /* 0x00030f0000047ab9 */ /* 0x000fe40000000800 */
[----:B-1----:R-:W-:-:S13]  /*20090*/  ISETP.GE.AND P0, PT, R151, UR4, PT ;  /* 0x0000000497007c0c */ /* 0x002fda000bf06270 */
[----:B------:R-:W-:Y:S05]  /*200a0*/  @!P0 BRA `(.L_x_3854) ;  /* 0xfffffe1000788947 */ /* 0x000fea000383ffff */
[----:B------:R-:W-:Y:S05]  /*200b0*/  BRA `(.L_x_3642) ;  /* 0x0000008400ac7947 */ /* 0x000fea0003800000 */
.L_x_3640:
        /* <DEDUP_REMOVED lines=20> */
.L_x_3855:
[----:B------:R-:W-:Y:S01]  /*20200*/  LOP3.LUT R0, R6, 0x1f, RZ, 0xc0, !PT ;  /* 0x0000001f06007812 */ /* 0x000fe200078ec0ff */
[----:B------:R-:W-:Y:S01]  /*20210*/  ULDC UR4, c[0x0][0xc3c] ;  /* 0x00030f0000047ab9 */ /* 0x000fe20000000800 */
[----:B------:R-:W-:Y:S01]  /*20220*/  MOV R10, RZ ;  /* 0x000000ff000a7202 */ /* 0x000fe20000000f00 */
[----:B------:R-:W1:Y:S01]  /*20230*/  S2UR UR6, SR_CTAID.X ;  /* 0x00000000000679c3 */ /* 0x000e620000002500 */
[----:B------:R-:W-:Y:S01]  /*20240*/  ISETP.NE.AND P0, PT, R0, 0x1f, PT ;  /* 0x0000001f0000780c */ /* 0x000fe20003f05270 */
[----:B------:R-:W-:-:S03]  /*20250*/  ULDC UR5, c[0x0][0xc38] ;  /* 0x00030e0000057ab9 */ /* 0x000fc60000000800 */
[----:B------:R-:W-:-:S13]  /*20260*/  ISETP.GE.OR P1, PT, R0, UR4, !P0 ;  /* 0x0000000400007c0c */ /* 0x000fda000c726670 */
[----:B0-----:R-:W0:Y:S08]  /*20270*/  @!P1 LDC.64 R2, c[0x0][0xc80] ;  /* 0x00032000ff029b82 */ /* 0x001e300000000a00 */
[----:B------:R-:W2:Y:S01]  /*20280*/  @!P1 LDC.64 R4, c[0x0][0xc78] ;  /* 0x00031e00ff049b82 */ /* 0x000ea20000000a00 */
[----:B0-----:R-:W-:-:S05]  /*20290*/  @!P1 IMAD.WIDE.U32 R2, R0, 0x4, R2 ;  /* 0x0000000400029825 */ /* 0x001fca00078e0002 */
[----:B------:R2:W3:Y:S02]  /*202a0*/  @!P1 LDG.E R7, desc[UR60][R2.64] ;  /* 0x0000003c02079981 */ /* 0x0004e4000c1e1900 */
[----:B--2---:R-:W-:-:S05]  /*202b0*/  @!P1 IMAD.WIDE.U32 R2, R0, 0x4, R4 ;  /* 0x0000000400029825 */ /* 0x004fca00078e0004 */
[----:B------:R-:W3:Y:S01]  /*202c0*/  @!P1 LDG.E R10, desc[UR60][R2.64] ;  /* 0x0000003c020a9981 */ /* 0x000ee2000c1e1900 */
[C---:B------:R-:W-:Y:S01]  /*202d0*/  ISETP.NE.AND P1, PT, R0.reuse, RZ, PT ;  /* 0x000000ff0000720c */ /* 0x040fe20003f25270 */
[----:B------:R-:W-:Y:S01]  /*202e0*/  UMOV UR4, URZ ;  /* 0x0000003f00047c82 */ /* 0x000fe20008000000 */
[C---:B------:R-:W-:Y:S02]  /*202f0*/  ISETP.GE.U32.AND P2, PT, R0.reuse, 0x2, PT ;  /* 0x000000020000780c */ /* 0x040fe40003f46070 */
[C---:B------:R-:W-:Y:S02]  /*20300*/  ISETP.GE.U32.AND P3, PT, R0.reuse, 0x4, PT ;  /* 0x000000040000780c */ /* 0x040fe40003f66070 */
[C---:B------:R-:W-:Y:S02]  /*20310*/  ISETP.GE.U32.AND P4, PT, R0.reuse, 0x8, PT ;  /* 0x000000080000780c */ /* 0x040fe40003f86070 */
[----:B------:R-:W-:Y:S01]  /*20320*/  ISETP.GE.U32.AND P5, PT, R0, 0x10, PT ;  /* 0x000000100000780c */ /* 0x000fe20003fa6070 */
[----:B---3--:R-:W-:-:S05]  /*20330*/  IMAD R4, R7, R10, RZ ;  /* 0x0000000a07047224 */ /* 0x008fca00078e02ff */
        /* <DEDUP_REMOVED lines=15> */
[----:B------:R-:W0:Y:S02]  /*20430*/  SHFL.IDX PT, R8, R2, 0x1f, 0x1f ;  /* 0x03e01f0002087f89 */ /* 0x000e2400000e0000 */
[----:B0-----:R-:W-:-:S04]  /*20440*/  IMAD R8, R8, UR5, RZ ;  /* 0x0000000508087c24 */ /* 0x001fc8000f8e02ff */
[----:B------:R-:W-:Y:S01]  /*20450*/  IMAD.MOV.U32 R11, RZ, RZ, R8 ;  /* 0x000000ffff0b7224 */ /* 0x000fe200078e0008 */
[----:B-1----:R-:W-:-:S13]  /*20460*/  ISETP.GT.AND P6, PT, R8, UR6, PT ;  /* 0x0000000608007c0c */ /* 0x002fda000bfc4270 */
[----:B------:R-:W-:Y:S05]  /*20470*/  @P6 BRA `(.L_x_3857) ;  /* 0x0000000000a46947 */ /* 0x000fea0003800000 */
[----:B------:R-:W-:Y:S01]  /*20480*/  IMAD.MOV.U32 R8, RZ, RZ, R11 ;  /* 0x000000ffff087224 */ /* 0x000fe200078e000b */
[----:B------:R-:W-:Y:S01]  /*20490*/  UMOV UR4, URZ ;  /* 0x0000003f00047c82 */ /* 0x000fe20008000000 */
[----:B------:R-:W-:-:S05]  /*204a0*/  ULDC UR5, c[0x0][0xc38] ;  /* 0x00030e0000057ab9 */ /* 0x000fca0000000800 */
.L_x_3859:
        /* <DEDUP_REMOVED lines=8> */
[----:B------:R-:W-:-:S04]  /*20530*/  MOV R7, RZ ;  /* 0x000000ff00077202 */ /* 0x000fc80000000f00 */
        /* <DEDUP_REMOVED lines=29> */
.L_x_3857:
        /* <DEDUP_REMOVED lines=16> */
[----:B0-----:R-:W-:Y:S01]  /*20810*/  IADD3 R16, RZ, -R3, RZ ;  /* 0x80000003ff107210 */ /* 0x001fe20007ffe0ff */
[----:B------:R-:W-:Y:S06]  /*20820*/  @!P0 BRA `(.L_x_3860) ;  /* 0x0000000000088947 */ /* 0x000fec0003800000 */
[----:B------:R-:W-:-:S05]  /*20830*/  VIADD R13, R4, 0xffffffff ;  /* 0xffffffff040d7836 */ /* 0x000fca0000000000 */
[----:B------:R0:W1:Y:S02]  /*20840*/  SHFL.IDX PT, R14, R2, R13, 0x1f ;  /* 0x00001f0d020e7589 */ /* 0x00006400000e0000 */
.L_x_3860:
        /* <DEDUP_REMOVED lines=24> */
[----:B------:R-:W-:Y:S02]  /*209d0*/  IABS R3, R9 ;  /* 0x0000000900037213 */ /* 0x000fe40000000000 */
[----:B------:R-:W-:Y:S02]  /*209e0*/  ISETP.GE.AND P2, PT, R2, RZ, PT ;  /* 0x000000ff0200720c */ /* 0x000fe40003f46270 */
[----:B------:R-:W-:Y:S01]  /*209f0*/  @P0 IADD3 R11, R11, 0x1, RZ ;  /* 0x000000010b0b0810 */ /* 0x000fe20007ffe0ff */
        /* <DEDUP_REMOVED lines=14> */
[----:B------:R-:W-:-:S05]  /*20ae0*/  @P0 IADD3 R5, R5, 0x1, RZ ;  /* 0x0000000105050810 */ /* 0x000fca0007ffe0ff */
[----:B------:R-:W-:Y:S01]  /*20af0*/  @!P2 IMAD.MOV R5, RZ, RZ, -R5 ;  /* 0x000000ffff05a224 */ /* 0x000fe200078e0a05 */
[----:B------:R-:W-:-:S05]  /*20b00*/  @!P1 LOP3.LUT R5, RZ, R9, RZ, 0x33, !PT ;  /* 0x00000009ff059212 */ /* 0x000fca00078e33ff */
[----:B------:R-:W-:-:S04]  /*20b10*/  IMAD.MOV R2, RZ, RZ, -R5 ;  /* 0x000000ffff027224 */ /* 0x000fc800078e0a05 */
[C---:B------:R-:W-:Y:S02]  /*20b20*/  IMAD R11, R9.reuse, R2, R11 ;  /* 0x00000002090b7224 */ /* 0x040fe400078e020b */
[----:B------:R-:W-:Y:S02]  /*20b30*/  IMAD R2, R9, 0x1000000, R5 ;  /* 0x0100000009027824 */ /* 0x000fe400078e0205 */
[----:B------:R-:W-:-:S03]  /*20b40*/  IMAD.IADD R5, R10, 0x1, -R7 ;  /* 0x000000010a057824 */ /* 0x000fc600078e0a07 */
[----:B------:R-:W-:Y:S01]  /*20b50*/  LEA R3, R11, R2, 0x10 ;  /* 0x000000020b037211 */ /* 0x000fe200078e80ff */
[----:B------:R-:W-:Y:S01]  /*20b60*/  VIADD R2, R4, UR4 ;  /* 0x0000000404027c36 */ /* 0x000fe20008000000 */
[----:B------:R1:W-:Y:S04]  /*20b70*/  STL [R1+0x4], R5 ;  /* 0x0000040501007387 */ /* 0x0003e80000100800 */
[----:B------:R1:W-:Y:S04]  /*20b80*/  STL [R1+0xc], R2 ;  /* 0x00000c0201007387 */ /* 0x0003e80000100800 */
[----:B------:R1:W-:Y:S01]  /*20b90*/  STL [R1+0x8], R3 ;  /* 0x0000080301007387 */ /* 0x0003e20000100800 */
[----:B------:R-:W-:Y:S05]  /*20ba0*/  BRA `(.L_x_3861) ;  /* 0x0000000000107947 */ /* 0x000fea0003800000 */
.L_x_3858:
[----:B------:R-:W-:Y:S01]  /*20bb0*/  IMAD.U32 R2, RZ, RZ, UR6 ;  /* 0x00000006ff027e24 */ /* 0x000fe2000f8e00ff */
[----:B------:R0:W-:Y:S04]  /*20bc0*/  STL [R1+0x4], RZ ;  /* 0x000004ff01007387 */ /* 0x0001e80000100800 */
[----:B------:R0:W-:Y:S04]  /*20bd0*/  STL [R1+0x8], RZ ;  /* 0x000008ff01007387 */ /* 0x0001e80000100800 */
[----:B------:R0:W-:Y:S02]  /*20be0*/  STL [R1], R2 ;  /* 0x0000000201007387 */ /* 0x0001e40000100800 */
.L_x_3861:
        /* <DEDUP_REMOVED lines=10> */
.L_x_3856:
        /* <DEDUP_REMOVED lines=10> */
[----:B------:R-:W4:Y:S01]  /*20d30*/  S2UR UR5, SR_CgaCtaId ;  /* 0x00000000000579c3 */ /* 0x000f220000008800 */
[----:B------:R-:W-:Y:S01]  /*20d40*/  LOP3.LUT R5, R6, 0x7f, RZ, 0xc0, !PT ;  /* 0x0000007f06057812 */ /* 0x000fe200078ec0ff */
[----:B------:R-:W-:Y:S01]  /*20d50*/  UMOV UR4, 0x400 ;  /* 0x0000040000047882 */ /* 0x000fe20000000000 */
[----:B------:R-:W-:Y:S01]  /*20d60*/  BSSY B8, `(.L_x_3862) ;  /* 0x0000766000087945 */ /* 0x000fe20003800000 */
[----:B------:R-:W-:Y:S01]  /*20d70*/  IMAD.MOV.U32 R19, RZ, RZ, RZ ;  /* 0x000000ffff137224 */ /* 0x000fe200078e00ff */
[C---:B------:R-:W-:Y:S01]  /*20d80*/  ISETP.NE.AND P1, PT, R5.reuse, RZ, PT ;  /* 0x000000ff0500720c */ /* 0x040fe20003f25270 */
[----:B0-----:R-:W-:Y:S01]  /*20d90*/  IMAD.SHL.U32 R2, R5, 0x8, RZ ;  /* 0x0000000805027824 */ /* 0x001fe200078e00ff */
[----:B------:R-:W-:Y:S01]  /*20da0*/  ULDC.64 UR36, c[0x0][0x198] ;  /* 0x0000660000247ab9 */ /* 0x000fe20000000a00 */
[----:B------:R-:W-:Y:S01]  /*20db0*/  ULDC UR39, c[0x0][0xc] ;  /* 0x0000030000277ab9 */ /* 0x000fe20000000800 */
[----:B----4-:R-:W-:-:S06]  /*20dc0*/  ULEA UR4, UR5, UR4, 0x18 ;  /* 0x0000000405047291 */ /* 0x010fcc000f8ec03f */
[----:B------:R-:W-:Y:S01]  /*20dd0*/  IMAD.U32 R18, RZ, RZ, UR4 ;  /* 0x00000004ff127e24 */ /* 0x000fe2000f8e00ff */
[----:B--2---:R-:W-:Y:S02]  /*20de0*/  R2UR UR6, R0 ;  /* 0x00000000000672ca */ /* 0x004fe400000e0000 */
[----:B------:R-:W-:Y:S02]  /*20df0*/  SHF.L.U32 R0, R6, 0x3, RZ ;  /* 0x0000000306007819 */ /* 0x000fe400000006ff */
[----:B---3--:R-:W-:Y:S02]  /*20e00*/  LOP3.LUT R4, R4, 0xfffffffd, RZ, 0xc0, !PT ;  /* 0xfffffffd04047812 */ /* 0x008fe400078ec0ff */
[----:B------:R-:W-:Y:S02]  /*20e10*/  LOP3.LUT R3, R0, 0x1f8, RZ, 0xc0, !PT ;  /* 0x000001f800037812 */ /* 0x000fe400078ec0ff */
[----:B------:R-:W-:Y:S02]  /*20e20*/  @P1 LOP3.LUT R4, R4, 0x2, RZ, 0xfc, !PT ;  /* 0x0000000204041812 */ /* 0x000fe400078efcff */
[----:B------:R-:W-:-:S02]  /*20e30*/  LOP3.LUT R3, R3, 0x38, R6, 0x78, !PT ;  /* 0x0000003803037812 */ /* 0x000fc400078e7806 */
[----:B------:R-:W-:Y:S01]  /*20e40*/  LOP3.LUT R4, R4, 0xfffffffe, RZ, 0xc0, !PT ;  /* 0xfffffffe04047812 */ /* 0x000fe200078ec0ff */
[----:B------:R-:W-:Y:S01]  /*20e50*/  ULOP3.LUT UR38, UR6, 0x2, URZ, 0xfc, !UPT ;  /* 0x0000000206267892 */ /* 0x000fe2000f8efc3f */
[----:B------:R-:W-:Y:S02]  /*20e60*/  LOP3.LUT R3, R3, 0x200, R2, 0xf8, !PT ;  /* 0x0000020003037812 */ /* 0x000fe400078ef802 */
[C---:B------:R-:W-:Y:S01]  /*20e70*/  LOP3.LUT P0, R2, R6.reuse, 0x1f, RZ, 0xc0, !PT ;  /* 0x0000001f06027812 */ /* 0x040fe2000780c0ff */
[----:B------:R-:W-:Y:S01]  /*20e80*/  IMAD.SHL.U32 R6, R6, 0x10, RZ ;  /* 0x0000001006067824 */ /* 0x000fe200078e00ff */
[----:B------:R-:W-:-:S03]  /*20e90*/  LOP3.LUT R0, R0, 0x38, RZ, 0xc0, !PT ;  /* 0x0000003800007812 */ /* 0x000fc600078ec0ff */
[----:B------:R0:W-:Y:S08]  /*20ea0*/  STL [R1+0x2c], R2 ;  /* 0x00002c0201007387 */ /* 0x0001f00000100800 */
[----:B------:R-:W-:Y:S02]  /*20eb0*/  @P0 LOP3.LUT R4, R4, 0x1, RZ, 0xfc, !PT ;  /* 0x0000000104040812 */ /* 0x000fe400078efcff */
[----:B------:R-:W-:-:S02]  /*20ec0*/  ISETP.NE.OR P0, PT, R5, RZ, !P0 ;  /* 0x000000ff0500720c */ /* 0x000fc40004705670 */
[----:B0-----:R-:W-:Y:S02]  /*20ed0*/  SHF.R.U32.HI R2, RZ, 0x3, R5 ;  /* 0x00000003ff027819 */ /* 0x001fe40000011605 */
[----:B------:R-:W-:Y:S02]  /*20ee0*/  LOP3.LUT R4, R4, 0xfffffff7, RZ, 0xc0, !PT ;  /* 0xfffffff704047812 */ /* 0x000fe400078ec0ff */
[----:B------:R-:W-:Y:S01]  /*20ef0*/  LOP3.LUT R5, R2, 0x70, R6, 0xf8, !PT ;  /* 0x0000007002057812 */ /* 0x000fe200078ef806 */
[----:B------:R-:W-:Y:S02]  /*20f00*/  IMAD R2, R3, 0x2, R18 ;  /* 0x0000000203027824 */ /* 0x000fe400078e0212 */
[----:B------:R-:W-:-:S03]  /*20f10*/  IMAD.MOV.U32 R3, RZ, RZ, 0x1 ;  /* 0x00000001ff037424 */ /* 0x000fc600078e00ff */
[----:B------:R0:W-:Y:S01]  /*20f20*/  STL [R1+0x30], R2 ;  /* 0x0000300201007387 */ /* 0x0001e20000100800 */
[----:B------:R-:W-:-:S03]  /*20f30*/  @P0 LOP3.LUT R4, R4, 0x8, RZ, 0xfc, !PT ;  /* 0x0000000804040812 */ /* 0x000fc600078efcff */
[----:B------:R-:W-:Y:S04]  /*20f40*/  STL [R1+0x64], RZ ;  /* 0x000064ff01007387 */ /* 0x000fe80000100800 */
[----:B------:R-:W-:Y:S01]  /*20f50*/  STL [R1+0x10], R4 ;  /* 0x0000100401007387 */ /* 0x000fe20000100800 */
[----:B0-----:R-:W-:-:S05]  /*20f60*/  MOV R2, 0x1 ;  /* 0x0000000100027802 */ /* 0x001fca0000000f00 */
[----:B------:R0:W-:Y:S04]  /*20f70*/  STL [R1+0x24], R2 ;  /* 0x0000240201007387 */ /* 0x0001e80000100800 */
[----:B------:R2:W-:Y:S04]  /*20f80*/  STL [R1+0x20], RZ ;  /* 0x000020ff01007387 */ /* 0x0005e80000100800 */
[----:B------:R2:W-:Y:S01]  /*20f90*/  STL [R1+0x18], R3 ;  /* 0x0000180301007387 */ /* 0x0005e20000100800 */
[C---:B0-----:R-:W-:Y:S02]  /*20fa0*/  LOP3.LUT R2, R0.reuse, 0x40, RZ, 0xfc, !PT ;  /* 0x0000004000027812 */ /* 0x041fe400078efcff */
[----:B------:R-:W-:-:S07]  /*20fb0*/  LOP3.LUT R0, R0, 0x80, RZ, 0xfc, !PT ;  /* 0x0000008000007812 */ /* 0x000fce00078efcff */
.L_x_4014:
[----:B------:R-:W3:Y:S01]  /*20fc0*/  LDL R0, [R1+0xc] ;  /* 0x00000c0001007983 */ /* 0x000ee20000100800 */
[----:B--2---:R-:W3:Y:S01]  /*20fd0*/  LDC.64 R2, c[0x0][0xc88] ;  /* 0x00032200ff027b82 */ /* 0x004ee20000000a00 */
[----:B------:R-:W-:Y:S05]  /*20fe0*/  YIELD ;  /* 0x0000000000007946 */ /* 0x000fea0003800000 */
[----:B------:R-:W-:Y:S01]  /*20ff0*/  ULDC.64 UR4, c[0x0][0xa28] ;  /* 0x00028a0000047ab9 */ /* 0x000fe20000000a00 */
[----:B------:R-:W-:Y:S01]  /*21000*/  ULDC.64 UR10, c[0x0][0xa18] ;  /* 0x00028600000a7ab9 */ /* 0x000fe20000000a00 */
[----:B------:R-:W-:Y:S01]  /*21010*/  ISETP.NE.U32.AND P0, PT, RZ, UR4, PT ;  /* 0x00000004ff007c0c */ /* 0x000fe2000bf05070 */
[----:B------:R-:W-:Y:S01]  /*21020*/  ULDC.64 UR6, c[0x0][0xa08] ;  /* 0x0002820000067ab9 */ /* 0x000fe20000000a00 */
[----:B---3--:R-:W-:Y:S01]  /*21030*/  IMAD.WIDE R2, R0, 0x4, R2 ;  /* 0x0000000400027825 */ /* 0x008fe200078e0202 */
[----:B------:R-:W-:Y:S01]  /*21040*/  MOV R12, RZ ;  /* 0x000000ff000c7202 */ /* 0x000fe20000000f00 */
[----:B------:R-:W-:-:S03]  /*21050*/  ULDC.64 UR8, c[0x0][0xa10] ;  /* 0x0002840000087ab9 */ /* 0x000fc60000000a00 */
[----:B------:R-:W2:Y:S01]  /*21060*/  LDG.E R15, desc[UR60][R2.64] ;  /* 0x0000003c020f7981 */ /* 0x000ea2000c1e1900 */
[----:B------:R-:W-:Y:S01]  /*21070*/  ISETP.NE.AND.EX P0, PT, RZ, UR5, PT, P0 ;  /* 0x00000005ff007c0c */ /* 0x000fe2000bf05300 */
[----:B------:R-:W-:Y:S01]  /*21080*/  IMAD.MOV.U32 R0, RZ, RZ, RZ ;  /* 0x000000ffff007224 */ /* 0x000fe200078e00ff */
[----:B------:R-:W-:-:S04]  /*21090*/  ISETP.NE.U32.AND P3, PT, RZ, UR10, PT ;  /* 0x0000000aff007c0c */ /* 0x000fc8000bf65070 */
[----:B------:R-:W-:Y:S02]  /*210a0*/  ISETP.NE.AND.EX P3, PT, RZ, UR11, PT, P3 ;  /* 0x0000000bff007c0c */ /* 0x000fe4000bf65330 */
[----:B012---:R-:W-:Y:S01]  /*210b0*/  SHF.R.S32.HI R4, RZ, 0x1f, R15 ;  /* 0x0000001fff047819 */ /* 0x007fe2000001140f */
[----:B------:R-:W-:-:S04]  /*210c0*/  IMAD.SHL.U32 R14, R15, 0x4, RZ ;  /* 0x000000040f0e7824 */ /* 0x000fc800078e00ff */
[C---:B------:R-:W-:Y:S01]  /*210d0*/  @P0 LEA R2, P1, R15.reuse, UR4, 0x2 ;  /* 0x000000040f020c11 */ /* 0x040fe2000f8210ff */
[----:B------:R-:W-:Y:S01]  /*210e0*/  STL [R1+0x38], R15 ;  /* 0x0000380f01007387 */ /* 0x000fe20000100800 */
[C-C-:B------:R-:W-:Y:S02]  /*210f0*/  SHF.L.U64.HI R13, R15.reuse, 0x2, R4.reuse ;  /* 0x000000020f0d7819 */ /* 0x140fe40000010204 */
[----:B------:R-:W-:Y:S01]  /*21100*/  @P0 LEA.HI.X R3, R15, UR5, R4, 0x2, P1 ;  /* 0x000000050f030c11 */ /* 0x000fe200088f1404 */
[----:B------:R-:W-:Y:S01]  /*21110*/  ULDC.64 UR4, c[0x0][0xa00] ;  /* 0x0002800000047ab9 */ /* 0x000fe20000000a00 */
[C---:B-1----:R-:W-:Y:S01]  /*21120*/  @P3 IADD3 R8, P1, R14.reuse, UR10, RZ ;  /* 0x0000000a0e083c10 */ /* 0x042fe2000ff3e0ff */
        /* <DEDUP_REMOVED lines=33> */
[----:B0-----:R-:W-:Y:S02]  /*21340*/  IMAD.U32 R9, RZ, RZ, UR5 ;  /* 0x00000005ff097e24 */ /* 0x001fe4000f8e00ff */
[----:B------:R-:W-:Y:S01]  /*21350*/  IMAD.U32 R8, RZ, RZ, UR4 ;  /* 0x00000004ff087e24 */ /* 0x000fe2000f8e00ff */
[----:B--2---:R0:W-:Y:S01]  /*21360*/  STL [R1+0x5c], R12 ;  /* 0x00005c0c01007387 */ /* 0x0041e20000100800 */
[----:B------:R-:W-:Y:S05]  /*21370*/  @P3 BRA `(.L_x_3863) ;  /* 0x0000000000143947 */ /* 0x000fea0003800000 */
[----:B------:R-:W-:Y:S05]  /*21380*/  @!P1 BRA `(.L_x_3863) ;  /* 0x0000000000109947 */ /* 0x000fea0003800000 */
[----:B0-----:R-:W2:Y:S04]  /*21390*/  LDG.E R12, desc[UR60][R2.64] ;  /* 0x0000003c020c7981 */ /* 0x001ea8000c1e1900 */
[----:B------:R-:W2:Y:S02]  /*213a0*/  LDG.E R2, desc[UR60][R2.64+0x4] ;  /* 0x0000043c02027981 */ /* 0x000ea4000c1e1900 */
[----:B--2---:R-:W-:-:S05]  /*213b0*/  IMAD.IADD R2, R2, 0x1, -R12 ;  /* 0x0000000102027824 */ /* 0x004fca00078e0a0c */
[----:B------:R1:W-:Y:S02]  /*213c0*/  STL [R1+0x5c], R2 ;  /* 0x00005c0201007387 */ /* 0x0003e40000100800 */
.L_x_3863:
[----:B------:R-:W2:Y:S01]  /*213d0*/  LDL.LU R3, [R1+0x8] ;  /* 0x0000080001037983 */ /* 0x000ea20000300800 */
[----:B0-----:R-:W-:Y:S01]  /*213e0*/  IMAD.MOV.U32 R12, RZ, RZ, R15 ;  /* 0x000000ffff0c7224 */ /* 0x001fe200078e000f */
        /* <DEDUP_REMOVED lines=8> */
[----:B------:R-:W-:Y:S02]  /*21470*/  LEA.HI R17, R2, R17, RZ, 0x10 ;  /* 0x0000001102117211 */ /* 0x000fe400078f80ff */
[----:B-----5:R-:W-:-:S05]  /*21480*/  IADD3 R2, R11, R0, RZ ;  /* 0x000000000b027210 */ /* 0x020fca0007ffe0ff */
[----:B------:R0:W-:Y:S01]  /*21490*/  STL [R1+0x1c], R2 ;  /* 0x00001c0201007387 */ /* 0x0001e20000100800 */
[----:B------:R-:W-:Y:S05]  /*214a0*/  @!P1 BRA `(.L_x_3864) ;  /* 0x0000000000109947 */ /* 0x000fea0003800000 */
[----:B0-----:R-:W-:-:S04]  /*214b0*/  IADD3 R2, P1, R14, UR4, RZ ;  /* 0x000000040e027c10 */ /* 0x001fc8000ff3e0ff */
[----:B------:R-:W-:-:S05]  /*214c0*/  IADD3.X R3, R13, UR5, RZ, P1, !PT ;  /* 0x000000050d037c10 */ /* 0x000fca0008ffe4ff */
[----:B------:R0:W5:Y:S01]  /*214d0*/  LDG.E R8, desc[UR60][R2.64] ;  /* 0x0000003c02087981 */ /* 0x000162000c1e1900 */
[----:B------:R-:W-:Y:S05]  /*214e0*/  BRA `(.L_x_3865) ;  /* 0x0000000000107947 */ /* 0x000fea0003800000 */
.L_x_3864:
[----:B------:R-:W-:Y:S05]  /*214f0*/  @!P2 BRA `(.L_x_3865) ;  /* 0x00000000000ca947 */ /* 0x000fea0003800000 */
[----:B------:R-:W2:Y:S04]  /*21500*/  LDG.E R8, desc[UR60][R6.64] ;  /* 0x0000003c06087981 */ /* 0x000ea8000c1e1900 */
[----:B------:R-:W2:Y:S02]  /*21510*/  LDG.E R6, desc[UR60][R6.64+0x4] ;  /* 0x0000043c06067981 */ /* 0x000ea4000c1e1900 */
[----:B--2---:R-:W-:-:S07]  /*21520*/  IMAD.IADD R8, R6, 0x1, -R8 ;  /* 0x0000000106087824 */ /* 0x004fce00078e0a08 */
.L_x_3865:
[----:B-----5:R-:W-:Y:S01]  /*21530*/  IMAD.IADD R6, R8, 0x1, -R0 ;  /* 0x0000000108067824 */ /* 0x020fe200078e0a00 */
[----:B------:R-:W2:Y:S04]  /*21540*/  LDL.LU R7, [R1+0x10] ;  /* 0x0000100001077983 */ /* 0x000ea80000300800 */
[----:B------:R-:W3:Y:S04]  /*21550*/  @P0 LDG.E R0, desc[UR60][R4.64] ;  /* 0x0000003c04000981 */ /* 0x000ee8000c1e1900 */
[----:B------:R-:W3:Y:S01]  /*21560*/  @P0 LDG.E R4, desc[UR60][R4.64+0x4] ;  /* 0x0000043c04040981 */ /* 0x000ee2000c1e1900 */
[----:B0-----:R-:W-:Y:S01]  /*21570*/  IMAD.MOV.U32 R2, RZ, RZ, RZ ;  /* 0x000000ffff027224 */ /* 0x001fe200078e00ff */
[----:B------:R-:W-:Y:S01]  /*21580*/  LOP3.LUT R13, R17, 0xff, RZ, 0xc0, !PT ;  /* 0x000000ff110d7812 */ /* 0x000fe200078ec0ff */
[----:B------:R-:W-:Y:S01]  /*21590*/  BSSY B0, `(.L_x_3866) ;  /* 0x000002d000007945 */ /* 0x000fe20003800000 */
[----:B------:R-:W-:-:S02]  /*215a0*/  SHF.R.U32.HI R17, RZ, 0x10, R17 ;  /* 0x00000010ff117819 */ /* 0x000fc40000011611 */
[----:B--2---:R-:W-:Y:S01]  /*215b0*/  LOP3.LUT R7, R7, 0xfffffffb, RZ, 0xc0, !PT ;  /* 0xfffffffb07077812 */ /* 0x004fe200078ec0ff */
[----:B---3--:R-:W-:-:S05]  /*215c0*/  @P0 IMAD.IADD R9, R4, 0x1, -R0 ;  /* 0x0000000104090824 */ /* 0x008fca00078e0a00 */
[----:B------:R-:W-:-:S04]  /*215d0*/  IADD3 R0, R6, R9, RZ ;  /* 0x0000000906007210 */ /* 0x000fc80007ffe0ff */
[C---:B------:R-:W-:Y:S01]  /*215e0*/  ISETP.GE.AND P1, PT, R0.reuse, 0x1, PT ;  /* 0x000000010000780c */ /* 0x040fe20003f26270 */
[----:B------:R-:W-:-:S04]  /*215f0*/  VIADD R3, R0, 0x6f ;  /* 0x0000006f00037836 */ /* 0x000fc80000000000 */
[----:B------:R-:W-:-:S05]  /*21600*/  IMAD.HI R2, R3, -0x6db6db6d, R2 ;  /* 0x9249249303027827 */ /* 0x000fca00078e0202 */
[----:B------:R-:W-:-:S03]  /*21610*/  SHF.R.U32.HI R0, RZ, 0x1f, R2 ;  /* 0x0000001fff007819 */ /* 0x000fc60000011602 */
[----:B------:R-:W-:Y:S02]  /*21620*/  @P1 LOP3.LUT R7, R7, 0x4, RZ, 0xfc, !PT ;  /* 0x0000000407071812 */ /* 0x000fe400078efcff */
[----:B------:R-:W-:Y:S01]  /*21630*/  LEA.HI.SX32 R11, R2, R0, 0x1a ;  /* 0x00000000020b7211 */ /* 0x000fe200078fd2ff */
[----:B------:R-:W-:Y:S02]  /*21640*/  IMAD.MOV.U32 R0, RZ, RZ, RZ ;  /* 0x000000ffff007224 */ /* 0x000fe400078e00ff */
[----:B------:R0:W-:Y:S04]  /*21650*/  STL [R1+0x10], R7 ;  /* 0x0000100701007387 */ /* 0x0001e80000100800 */
[----:B------:R0:W-:Y:S04]  /*21660*/  STL [R1+0x40], R11 ;  /* 0x0000400b01007387 */ /* 0x0001e80000100800 */
[----:B------:R0:W-:Y:S01]  /*21670*/  STL [R1+0x60], R13 ;  /* 0x0000600d01007387 */ /* 0x0001e20000100800 */
[----:B------:R-:W-:Y:S05]  /*21680*/  @!P1 BRA `(.L_x_3867) ;  /* 0x0000000000749947 */ /* 0x000fea0003800000 */
[----:B------:R-:W-:Y:S01]  /*21690*/  ISETP.NE.AND P1, PT, R17, RZ, PT ;  /* 0x000000ff1100720c */ /* 0x000fe20003f25270 */
[----:B------:R-:W-:-:S03]  /*216a0*/  ULDC UR4, c[0x0][0x9f0] ;  /* 0x00027c0000047ab9 */ /* 0x000fc60000000800 */
[----:B------:R-:W-:-:S04]  /*216b0*/  SEL R2, R17, UR4, P1 ;  /* 0x0000000411027c07 */ /* 0x000fc80008800000 */
[----:B------:R-:W-:-:S04]  /*216c0*/  IABS R3, R2 ;  /* 0x0000000200037213 */ /* 0x000fc80000000000 */
[----:B------:R-:W1:Y:S08]  /*216d0*/  I2F.RP R4, R3 ;  /* 0x0000000300047306 */ /* 0x000e700000209400 */
[----:B-1----:R-:W1:Y:S02]  /*216e0*/  MUFU.RCP R4, R4 ;  /* 0x0000000400047308 */ /* 0x002e640000001000 */
[----:B-1----:R-:W-:-:S06]  /*216f0*/  VIADD R4, R4, 0xffffffe ;  /* 0x0ffffffe04047836 */ /* 0x002fcc0000000000 */
[----:B------:R1:W2:Y:S02]  /*21700*/  F2I.FTZ.U32.TRUNC.NTZ R5, R4 ;  /* 0x0000000400057305 */ /* 0x0002a4000021f000 */
[----:B-1----:R-:W-:Y:S01]  /*21710*/  IMAD.MOV.U32 R4, RZ, RZ, RZ ;  /* 0x000000ffff047224 */ /* 0x002fe200078e00ff */
[----:B--2---:R-:W-:-:S05]  /*21720*/  IADD3 R0, RZ, -R5, RZ ;  /* 0x80000005ff007210 */ /* 0x004fca0007ffe0ff */
[----:B------:R-:W-:-:S04]  /*21730*/  IMAD R0, R0, R3, RZ ;  /* 0x0000000300007224 */ /* 0x000fc800078e02ff */
[----:B------:R-:W-:Y:S01]  /*21740*/  IMAD.HI.U32 R8, R5, R0, R4 ;  /* 0x0000000005087227 */ /* 0x000fe200078e0004 */
[----:B------:R-:W-:Y:S02]  /*21750*/  IABS R0, R2 ;  /* 0x0000000200007213 */ /* 0x000fe40000000000 */
[----:B------:R-:W-:-:S03]  /*21760*/  IADD3 R5, R2, -0x1, R11 ;  /* 0xffffffff02057810 */ /* 0x000fc60007ffe00b */
[----:B------:R-:W-:Y:S01]  /*21770*/  IMAD.MOV R0, RZ, RZ, -R0 ;  /* 0x000000ffff007224 */ /* 0x000fe200078e0a00 */
[----:B------:R-:W-:Y:S02]  /*21780*/  IABS R4, R5 ;  /* 0x0000000500047213 */ /* 0x000fe40000000000 */
[----:B------:R-:W-:Y:S01]  /*21790*/  LOP3.LUT R5, R5, R2, RZ, 0x3c, !PT ;  /* 0x0000000205057212 */ /* 0x000fe200078e3cff */
[----:B0-----:R-:W-:Y:S02]  /*217a0*/  IMAD.MOV.U32 R7, RZ, RZ, R0 ;  /* 0x000000ffff077224 */ /* 0x001fe400078e0000 */
[----:B------:R-:W-:-:S04]  /*217b0*/  IMAD.HI.U32 R0, R8, R4, RZ ;  /* 0x0000000408007227 */ /* 0x000fc800078e00ff */
[----:B------:R-:W-:-:S05]  /*217c0*/  IMAD R4, R0, R7, R4 ;  /* 0x0000000700047224 */ /* 0x000fca00078e0204 */
[----:B------:R-:W-:-:S13]  /*217d0*/  ISETP.GT.U32.AND P1, PT, R3, R4, PT ;  /* 0x000000040300720c */ /* 0x000fda0003f24070 */
[----:B------:R-:W-:Y:S01]  /*217e0*/  @!P1 IMAD.IADD R4, R4, 0x1, -R3 ;  /* 0x0000000104049824 */ /* 0x000fe200078e0a03 */
[----:B------:R-:W-:-:S04]  /*217f0*/  @!P1 IADD3 R0, R0, 0x1, RZ ;  /* 0x0000000100009810 */ /* 0x000fc80007ffe0ff */
[----:B------:R-:W-:-:S13]  /*21800*/  ISETP.GE.U32.AND P1, PT, R4, R3, PT ;  /* 0x000000030400720c */ /* 0x000fda0003f26070 */
[----:B------:R-:W-:Y:S01]  /*21810*/  @P1 VIADD R0, R0, 0x1 ;  /* 0x0000000100001836 */ /* 0x000fe20000000000 */
[----:B------:R-:W-:-:S13]  /*21820*/  ISETP.GE.AND P1, PT, R5, RZ, PT ;  /* 0x000000ff0500720c */ /* 0x000fda0003f26270 */
[----:B------:R-:W-:Y:S01]  /*21830*/  @!P1 IMAD.MOV R0, RZ, RZ, -R0 ;  /* 0x000000ffff009224 */ /* 0x000fe200078e0a00 */
[----:B------:R-:W-:-:S13]  /*21840*/  ISETP.NE.AND P1, PT, R2, RZ, PT ;  /* 0x000000ff0200720c */ /* 0x000fda0003f25270 */
[----:B------:R-:W-:-:S07]  /*21850*/  @!P1 LOP3.LUT R0, RZ, R2, RZ, 0x33, !PT ;  /* 0x00000002ff009212 */ /* 0x000fce00078e33ff */
.L_x_3867:
[----:B------:R-:W-:Y:S05]  /*21860*/  BSYNC B0 ;  /* 0x0000000000007941 */ /* 0x000fea0003800000 */
.L_x_3866:
[-C--:B------:R-:W-:Y:S01]  /*21870*/  IMAD R2, R13, R0.reuse, RZ ;  /* 0x000000000d027224 */ /* 0x080fe200078e02ff */
[----:B------:R-:W-:Y:S01]  /*21880*/  BSSY B0, `(.L_x_3868) ;  /* 0x000015d000007945 */ /* 0x000fe20003800000 */
[----:B------:R-:W-:Y:S02]  /*21890*/  PLOP3.LUT P5, PT, PT, PT, PT, 0x80, 0x0 ;  /* 0x000000000000781c */ /* 0x000fe40003faf070 */
[C---:B------:R-:W-:Y:S01]  /*218a0*/  IMAD R3, R2.reuse, 0x70, -R6 ;  /* 0x0000007002037824 */ /* 0x040fe200078e0a06 */
[----:B------:R-:W-:-:S05]  /*218b0*/  VIADDMNMX R0, R2, R0, R11, PT ;  /* 0x0000000002007246 */ /* 0x000fca000380010b */
[----:B------:R-:W-:Y:S01]  /*218c0*/  IMAD R2, R0, 0x70, -R6 ;  /* 0x0000007000027824 */ /* 0x000fe200078e0a06 */
[----:B------:R-:W-:-:S04]  /*218d0*/  VIMNMX R0, RZ, R3, !PT ;  /* 0x00000003ff007248 */ /* 0x000fc80007fe0100 */
[----:B------:R-:W-:Y:S02]  /*218e0*/  VIMNMX R2, R2, R9, PT ;  /* 0x0000000902027248 */ /* 0x000fe40003fe0100 */
[----:B------:R-:W-:Y:S02]  /*218f0*/  SHF.R.U32.HI R4, RZ, 0x4, R0 ;  /* 0x00000004ff047819 */ /* 0x000fe40000011600 */
[----:B------:R-:W-:-:S03]  /*21900*/  ISETP.GT.AND P1, PT, R2, R0, PT ;  /* 0x000000000200720c */ /* 0x000fc60003f24270 */
[----:B------:R-:W-:-:S04]  /*21910*/  IMAD.WIDE.U32 R4, R4, 0x24924925, RZ ;  /* 0x2492492504047825 */ /* 0x000fc800078e00ff */
[----:B------:R-:W-:-:S04]  /*21920*/  IMAD.MOV.U32 R9, RZ, RZ, R5 ;  /* 0x000000ffff097224 */ /* 0x000fc800078e0005 */
[----:B0-----:R-:W-:Y:S02]  /*21930*/  IMAD.MOV.U32 R7, RZ, RZ, R9 ;  /* 0x000000ffff077224 */ /* 0x001fe400078e0009 */
[----:B------:R-:W-:Y:S01]  /*21940*/  @P1 VIADD R3, R2, 0x6f ;  /* 0x0000006f02031836 */ /* 0x000fe20000000000 */
[----:B------:R-:W-:-:S05]  /*21950*/  @P1 MOV R2, RZ ;  /* 0x000000ff00021202 */ /* 0x000fca0000000f00 */
[----:B------:R-:W-:-:S05]  /*21960*/  @P1 IMAD.HI R2, R3, -0x6db6db6d, R2 ;  /* 0x9249249303021827 */ /* 0x000fca00078e0202 */
        /* <DEDUP_REMOVED lines=11> */
.L_x_4045:
[----:B-1----:R-:W-:Y:S02]  /*21a20*/  ISETP.NE.AND P0, PT, R14, RZ, PT ;  /* 0x000000ff0e00720c */ /* 0x002fe40003f05270 */
[----:B------:R-:W-:-:S11]  /*21a30*/  PLOP3.LUT P2, PT, PT, PT, PT, 0x8, 0x0 ;  /* 0x000000000000781c */ /* 0x000fd60003f4e170 */
[----:B------:R-:W-:Y:S05]  /*21a40*/  @P0 BRA `(.L_x_3871) ;  /* 0x00000000000c0947 */ /* 0x000fea0003800000 */
[----:B------:R-:W-:-:S03]  /*21a50*/  UMOV UR4, 0xffffffff ;  /* 0xffffffff00047882 */ /* 0x000fc60000000000 */
[----:B------:R-:W-:Y:S05]  /*21a60*/  BRA.DIV UR4, `(.L_x_3872) ;  /* 0x00000076042c7947 */ /* 0x000fea000b800000 */
[----:B------:R-:W-:-:S13]  /*21a70*/  ELECT P2, URZ, PT ;  /* 0x00000000003f782f */ /* 0x000fda0003840000 */
.L_x_3871:
        /* <DEDUP_REMOVED lines=9> */
.L_x_4048:
[----:B------:R-:W-:Y:S05]  /*21b10*/  BSYNC B1 ;  /* 0x0000000000017941 */ /* 0x000fea0003800000 */
.L_x_3873:
[----:B------:R-:W-:Y:S04]  /*21b20*/  BSSY B1, `(.L_x_3875) ;  /* 0x000008c000017945 */ /* 0x000fe80003800000 */
[----:B------:R-:W-:Y:S05]  /*21b30*/  @!P2 BRA `(.L_x_3876) ;  /* 0x000000080028a947 */ /* 0x000fea0003800000 */
[----:B------:R-:W2:Y:S04]  /*21b40*/  LDL R5, [R1+0x20] ;  /* 0x0000200001057983 */ /* 0x000ea80000100800 */
[----:B------:R-:W3:Y:S01]  /*21b50*/  LDL R4, [R1+0x24] ;  /* 0x0000240001047983 */ /* 0x000ee20000100800 */
[----:B------:R-:W-:Y:S01]  /*21b60*/  BSSY B2, `(.L_x_3877) ;  /* 0x0000008000027945 */ /* 0x000fe20003800000 */
[----:B------:R-:W1:Y:S02]  /*21b70*/  S2R R3, SR_TID.X ;  /* 0x0000000000037919 */ /* 0x000e640000002100 */
[----:B-1----:R-:W-:-:S04]  /*21b80*/  LOP3.LUT R3, R3, 0x7f, RZ, 0xc0, !PT ;  /* 0x0000007f03037812 */ /* 0x002fc800078ec0ff */
[----:B------:R-:W-:Y:S01]  /*21b90*/  ISETP.NE.AND P4, PT, R3, RZ, PT ;  /* 0x000000ff0300720c */ /* 0x000fe20003f85270 */
[----:B--2---:R-:W-:Y:S01]  /*21ba0*/  IMAD R5, R5, 0x8, R18 ;  /* 0x0000000805057824 */ /* 0x004fe200078e0212 */
[----:B---3--:R-:W-:-:S04]  /*21bb0*/  SHF.L.U32 R8, R4, 0x1f, RZ ;  /* 0x0000001f04087819 */ /* 0x008fc800000006ff */
[----:B------:R-:W1:Y:S02]  /*21bc0*/  SYNCS.PHASECHK.TRANS64.TRYWAIT P0, [R5+URZ+0x368a0], R8 ;  /* 0x0368a008050075a7 */ /* 0x000e64000800017f */
[----:B-1----:R-:W-:Y:S05]  /*21bd0*/  @!P0 BRA `(.L_x_3878) ;  /* 0x0000007400088947 */ /* 0x002fea0003800000 */
.L_x_4049:
[----:B------:R-:W-:Y:S05]  /*21be0*/  BSYNC B2 ;  /* 0x0000000000027941 */ /* 0x000fea0003800000 */
.L_x_3877:
[----:B------:R-:W-:Y:S04]  /*21bf0*/  BSSY B2, `(.L_x_3879) ;  /* 0x0000008000027945 */ /* 0x000fe80003800000 */
[----:B------:R-:W-:Y:S05]  /*21c00*/  @P4 BRA `(.L_x_3880) ;  /* 0x0000000000184947 */ /* 0x000fea0003800000 */
[----:B0-----:R-:W2:Y:S02]  /*21c10*/  LDL R2, [R1+0x10] ;  /* 0x0000100001027983 */ /* 0x001ea40000100800 */
[----:B--2---:R-:W-:Y:S02]  /*21c20*/  LOP3.LUT P0, RZ, R2, 0x1, RZ, 0xc0, !PT ;  /* 0x0000000102ff7812 */ /* 0x004fe4000780c0ff */
[----:B------:R-:W-:-:S04]  /*21c30*/  MOV R2, 0xa800 ;  /* 0x0000a80000027802 */ /* 0x000fc80000000f00 */
[----:B------:R2:W-:Y:S07]  /*21c40*/  SYNCS.ARRIVE.TRANS64 RZ, [R5+URZ+0x36890], R2 ;  /* 0x0368900205ff79a7 */ /* 0x0005ee000800003f */
[----:B------:R-:W-:Y:S05]  /*21c50*/  @!P0 BRA `(.L_x_3880) ;  /* 0x0000000000048947 */ /* 0x000fea0003800000 */
[----:B------:R-:W-:Y:S01]  /*21c60*/  BPT.TRAP 0x1 ;  /* 0x000000040000795c */ /* 0x000fe20000300000 */
.L_x_3880:
[----:B------:R-:W-:Y:S05]  /*21c70*/  BSYNC B2 ;  /* 0x0000000000027941 */ /* 0x000fea0003800000 */
.L_x_3879:
        /* <DEDUP_REMOVED lines=10> */
[----:B--2---:R-:W-:-:S02]  /*21d20*/  IMAD R6, R2, 0xa800, R18 ;  /* 0x0000a80002067824 */ /* 0x004fc400078e0212 */
[----:B------:R-:W-:Y:S02]  /*21d30*/  VIADD R2, R5, 0x36890 ;  /* 0x0003689005027836 */ /* 0x000fe40000000000 */
[----:B------:R-:W-:-:S07]  /*21d40*/  VIADD R4, R6, 0x21400 ;  /* 0x0002140006047836 */ /* 0x000fce0000000000 */
.L_x_3881:
        /* <DEDUP_REMOVED lines=16> */
.L_x_3882:
        /* <DEDUP_REMOVED lines=16> */
.L_x_3883:
        /* <DEDUP_REMOVED lines=13> */
.L_x_4050:
[----:B------:R-:W-:Y:S05]  /*22020*/  BSYNC B2 ;  /* 0x0000000000027941 */ /* 0x000fea0003800000 */
.L_x_3884:
[----:B------:R-:W-:Y:S01]  /*22030*/  BSSY B2, `(.L_x_3886) ;  /* 0x000000a000027945 */ /* 0x000fe20003800000 */
[----:B------:R-:W-:Y:S01]  /*22040*/  IMAD.MOV.U32 R12, RZ, RZ, 0x0 ;  /* 0x00000000ff0c7424 */ /* 0x000fe200078e00ff */
[----:B------:R-:W-:Y:S02]  /*22050*/  MOV R13, 0x12f00000 ;  /* 0x12f00000000d7802 */ /* 0x000fe40000000f00 */
[----:B------:R-:W-:Y:S05]  /*22060*/  @P4 BRA `(.L_x_3887) ;  /* 0x0000000000184947 */ /* 0x000fea0003800000 */
[----:B------:R-:W2:Y:S02]  /*22070*/  LDL R2, [R1+0x10] ;  /* 0x0000100001027983 */ /* 0x000ea40000100800 */
[----:B--2---:R-:W-:Y:S01]  /*22080*/  LOP3.LUT P0, RZ, R2, 0x1, RZ, 0xc0, !PT ;  /* 0x0000000102ff7812 */ /* 0x004fe2000780c0ff */
[----:B------:R-:W-:-:S04]  /*22090*/  IMAD.MOV.U32 R2, RZ, RZ, 0xa800 ;  /* 0x0000a800ff027424 */ /* 0x000fc800078e00ff */
[----:B------:R2:W-:Y:S08]  /*220a0*/  SYNCS.ARRIVE.TRANS64 RZ, [R5+URZ+0x368b0], R2 ;  /* 0x0368b00205ff79a7 */ /* 0x0005f0000800003f */
[----:B------:R-:W-:Y:S05]  /*220b0*/  @!P0 BRA `(.L_x_3887) ;  /* 0x0000000000048947 */ /* 0x000fea0003800000 */
[----:B------:R-:W-:Y:S01]  /*220c0*/  BPT.TRAP 0x1 ;  /* 0x000000040000795c */ /* 0x000fe20000300000 */
.L_x_3887:
[----:B------:R-:W-:Y:S05]  /*220d0*/  BSYNC B2 ;  /* 0x0000000000027941 */ /* 0x000fea0003800000 */
.L_x_3886:
        /* <DEDUP_REMOVED lines=8> */
.L_x_3888:
        /* <DEDUP_REMOVED lines=15> */
.L_x_3889:
        /* <DEDUP_REMOVED lines=15> */
.L_x_3890:
        /* <DEDUP_REMOVED lines=10> */
.L_x_3876:
[----:B------:R-:W-:Y:S05]  /*223e0*/  BSYNC B1 ;  /* 0x0000000000017941 */ /* 0x000fea0003800000 */
.L_x_3875:
[----:B0-----:R-:W2:Y:S04]  /*223f0*/  LDL.LU R2, [R1+0x20] ;  /* 0x0000200001027983 */ /* 0x001ea80000300800 */
        /* <DEDUP_REMOVED lines=12> */
.L_x_3907:
        /* <DEDUP_REMOVED lines=10> */
.L_x_4051:
[----:B------:R-:W-:Y:S05]  /*22560*/  BSYNC B2 ;  /* 0x0000000000027941 */ /* 0x000fea0003800000 */
.L_x_3893:
        /* <DEDUP_REMOVED lines=11> */
.L_x_3896:
[----:B------:R-:W-:Y:S05]  /*22620*/  BSYNC B2 ;  /* 0x0000000000027941 */ /* 0x000fea0003800000 */
.L_x_3895:
        /* <DEDUP_REMOVED lines=12> */
.L_x_3897:
        /* <DEDUP_REMOVED lines=16> */
.L_x_3898:
        /* <DEDUP_REMOVED lines=16> */
.L_x_3899:
        /* <DEDUP_REMOVED lines=13> */
.L_x_4052:
[----:B------:R-:W-:Y:S05]  /*229c0*/  BSYNC B2 ;  /* 0x0000000000027941 */ /* 0x000fea0003800000 */
.L_x_3900:
        /* <DEDUP_REMOVED lines=10> */
.L_x_3903:
[----:B------:R-:W-:Y:S05]  /*22a70*/  BSYNC B2 ;  /* 0x0000000000027941 */ /* 0x000fea0003800000 */
.L_x_3902:
        /* <DEDUP_REMOVED lines=8> */
.L_x_3904:
        /* <DEDUP_REMOVED lines=15> */
.L_x_3905:
        /* <DEDUP_REMOVED lines=15> */
.L_x_3906:
        /* <DEDUP_REMOVED lines=10> */
.L_x_3892:
[----:B------:R-:W-:Y:S05]  /*22d80*/  BSYNC B1 ;  /* 0x0000000000017941 */ /* 0x000fea0003800000 */
.L_x_3891:
[----:B0-----:R-:W2:Y:S04]  /*22d90*/  LDL.LU R2, [R1+0x20] ;  /* 0x0000200001027983 */ /* 0x001ea80000300800 */
[----:B------:R-:W3:Y:S01]  /*22da0*/  LDL.LU R5, [R1+0x24] ;  /* 0x0000240001057983 */ /* 0x000ee20000300800 */
[----:B--2---:R-:W-:-:S05]  /*22db0*/  VIADD R2, R2, 0x1 ;  /* 0x0000000102027836 */ /* 0x004fca0000000000 */
[----:B------:R-:W-:-:S04]  /*22dc0*/  ISETP.NE.AND P0, PT, R2, 0x2, PT ;  /* 0x000000020200780c */ /* 0x000fc80003f05270 */
[----:B------:R-:W-:Y:S02]  /*22dd0*/  SEL R3, RZ, 0x1, P0 ;  /* 0x00000001ff037807 */ /* 0x000fe40000000000 */
[----:B------:R-:W-:Y:S02]  /*22de0*/  SEL R2, R2, RZ, P0 ;  /* 0x000000ff02027207 */ /* 0x000fe40000000000 */
[----:B---3--:R-:W-:Y:S02]  /*22df0*/  LOP3.LUT R5, R5, R3, RZ, 0x3c, !PT ;  /* 0x0000000305057212 */ /* 0x008fe400078e3cff */
[C---:B------:R-:W-:Y:S02]  /*22e00*/  ISETP.GT.AND P0, PT, R7.reuse, R9, PT ;  /* 0x000000090700720c */ /* 0x040fe40003f04270 */
[----:B------:R-:W-:Y:S01]  /*22e10*/  IADD3 R7, R7, -0x1, RZ ;  /* 0xffffffff07077810 */ /* 0x000fe20007ffe0ff */
[----:B------:R1:W-:Y:S04]  /*22e20*/  STL [R1+0x24], R5 ;  /* 0x0000240501007387 */ /* 0x0003e80000100800 */
[----:B------:R1:W-:Y:S06]  /*22e30*/  STL [R1+0x20], R2 ;  /* 0x0000200201007387 */ /* 0x0003ec0000100800 */
[----:B------:R-:W-:Y:S05]  /*22e40*/  @P0 BRA `(.L_x_3907) ;  /* 0xfffffff4009c0947 */ /* 0x000fea000383ffff */
.L_x_3869:
[----:B------:R-:W-:Y:S05]  /*22e50*/  BSYNC B0 ;  /* 0x0000000000007941 */ /* 0x000fea0003800000 */
.L_x_3868:
        /* <DEDUP_REMOVED lines=20> */
[----:B-----5:R-:W-:-:S03]  /*22fa0*/  IADD3 R4, R8, -0x1, R17 ;  /* 0xffffffff08047810 */ /* 0x020fc60007ffe011 */
[----:B------:R-:W-:Y:S01]  /*22fb0*/  IMAD.MOV R2, RZ, RZ, -R2 ;  /* 0x000000ffff027224 */ /* 0x000fe200078e0a02 */
[----:B------:R-:W-:Y:S02]  /*22fc0*/  IABS R3, R4 ;  /* 0x0000000400037213 */ /* 0x000fe40000000000 */
[----:B------:R-:W-:Y:S02]  /*22fd0*/  LOP3.LUT R4, R4, R17, RZ, 0x3c, !PT ;  /* 0x0000001104047212 */ /* 0x000fe400078e3cff */
[----:B------:R-:W-:Y:S01]  /*22fe0*/  MOV R5, R2 ;  /* 0x0000000200057202 */ /* 0x000fe20000000f00 */
        /* <DEDUP_REMOVED lines=11> */
[----:B------:R0:W-:Y:S02]  /*230a0*/  STL [R1+0x44], R2 ;  /* 0x0000440201007387 */ /* 0x0001e40000100800 */
.L_x_3909:
[----:B------:R-:W-:Y:S05]  /*230b0*/  BSYNC B0 ;  /* 0x0000000000007941 */ /* 0x000fea0003800000 */
.L_x_3908:
        /* <DEDUP_REMOVED lines=14> */
[----:B------:R-:W-:Y:S02]  /*231a0*/  VOTEU.ANY UR4, UPT, PT ;  /* 0x0000000000047886 */ /* 0x000fe400038e0100 */
[----:B------:R-:W0:Y:S08]  /*231b0*/  FLO.U32 R0, UR4 ;  /* 0x0000000400007d00 */ /* 0x000e3000080e0000 */
[----:B------:R-:W1:Y:S01]  /*231c0*/  POPC R4, UR4 ;  /* 0x0000000400047d09 */ /* 0x000e620008000000 */
[----:B0-----:R-:W-:-:S02]  /*231d0*/  ISETP.EQ.U32.AND P0, PT, R0, R3, PT ;  /* 0x000000030000720c */ /* 0x001fc40003f02070 */
[----:B------:R-:W1:Y:S11]  /*231e0*/  LDC.64 R2, c[0x0][0xc60] ;  /* 0x00031800ff027b82 */ /* 0x000e760000000a00 */
        /* <DEDUP_REMOVED lines=8> */
.L_x_3911:
        /* <DEDUP_REMOVED lines=20> */
.L_x_3914:
[----:B------:R-:W-:Y:S05]  /*233b0*/  BSYNC B6 ;  /* 0x0000000000067941 */ /* 0x000fea0003800000 */
.L_x_3913:
        /* <DEDUP_REMOVED lines=20> */
.L_x_3917:
[----:B------:R0:W1:Y:S01]  /*23500*/  LDC.64 R2, c[0x4][R17] ;  /* 0x0100000011027b82 */ /* 0x0000620000000a00 */
[----:B------:R-:W-:Y:S01]  /*23510*/  ULDC.64 UR4, c[0x4][0x1b8] ;  /* 0x01006e0000047ab9 */ /* 0x000fe20000000a00 */
[----:B------:R-:W-:Y:S01]  /*23520*/  ULDC.64 UR6, c[0x4][0x1c0] ;  /* 0x0100700000067ab9 */ /* 0x000fe20000000a00 */
[----:B------:R-:W-:Y:S01]  /*23530*/  ULDC.64 UR8, c[0x4][0xe0] ;  /* 0x0100380000087ab9 */ /* 0x000fe20000000a00 */
[----:B------:R-:W-:Y:S01]  /*23540*/  MOV R4, UR4 ;  /* 0x0000000400047c02 */ /* 0x000fe20008000f00 */
[----:B------:R-:W-:Y:S01]  /*23550*/  IMAD.U32 R5, RZ, RZ, UR5 ;  /* 0x00000005ff057e24 */ /* 0x000fe2000f8e00ff */
[----:B------:R-:W-:Y:S01]  /*23560*/  MOV R11, UR9 ;  /* 0x00000009000b7c02 */ /* 0x000fe20008000f00 */
[----:B------:R-:W-:Y:S02]  /*23570*/  IMAD.U32 R6, RZ, RZ, UR6 ;  /* 0x00000006ff067e24 */ /* 0x000fe4000f8e00ff */
[----:B------:R-:W-:Y:S02]  /*23580*/  IMAD.U32 R7, RZ, RZ, UR7 ;  /* 0x00000007ff077e24 */ /* 0x000fe4000f8e00ff */
[----:B------:R-:W-:-:S02]  /*23590*/  IMAD.U32 R10, RZ, RZ, UR8 ;  /* 0x00000008ff0a7e24 */ /* 0x000fc4000f8e00ff */
[----:B------:R-:W-:Y:S02]  /*235a0*/  IMAD.MOV.U32 R8, RZ, RZ, 0x70 ;  /* 0x00000070ff087424 */ /* 0x000fe400078e00ff */
[----:B------:R-:W-:Y:S02]  /*235b0*/  IMAD.MOV.U32 R12, RZ, RZ, 0x1 ;  /* 0x00000001ff0c7424 */ /* 0x000fe400078e00ff */
[----:B0-----:R-:W-:-:S07]  /*235c0*/  IMAD.MOV.U32 R13, RZ, RZ, RZ ;  /* 0x000000ffff0d7224 */ /* 0x001fce00078e00ff */
[----:B------:R-:W-:-:S07]  /*235d0*/  LEPC R20, `(.L_x_3916) ;  /* 0x000000001014794e */ /* 0x000fce0000000000 */
[----:B-1----:R-:W-:Y:S05]  /*235e0*/  CALL.ABS.NOINC R2 ;  /* 0x0000000002007343 */ /* 0x002fea0003c00000 */
.L_x_3916:
[----:B------:R-:W-:Y:S05]  /*235f0*/  BSYNC B6 ;  /* 0x0000000000067941 */ /* 0x000fea0003800000 */
.L_x_3915:
[----:B------:R-:W2:Y:S01]  /*23600*/  LDL.LU R2, [R1+0x28] ;  /* 0x0000280001027983 */ /* 0x000ea20000300800 */
[----:B------:R-:W-:-:S03]  /*23610*/  ULDC.64 UR4, c[0x0][0x9f8] ;  /* 0x00027e0000047ab9 */ /* 0x000fc60000000a00 */
[----:B------:R-:W3:Y:S04]  /*23620*/  LDL.LU R0, [R1+0x3c] ;  /* 0x00003c0001007983 */ /* 0x000ee80000300800 */
[----:B------:R-:W4:Y:S01]  /*23630*/  LDL R7, [R1+0x14] ;  /* 0x0000140001077983 */ /* 0x000f220000100800 */
[----:B------:R-:W-:-:S03]  /*23640*/  ISETP.NE.U32.AND P0, PT, RZ, UR4, PT ;  /* 0x00000004ff007c0c */ /* 0x000fc6000bf05070 */
        /* <DEDUP_REMOVED lines=20> */
.L_x_4055:
        /* <DEDUP_REMOVED lines=11> */
.L_x_4058:
[----:B------:R-:W-:Y:S05]  /*23840*/  @!P6 BRA `(.L_x_3919) ;  /* 0x000000040020e947 */ /* 0x000fea0003800000 */
[----:B------:R-:W-:-:S04]  /*23850*/  ISETP.NE.U32.AND P0, PT, R2, RZ, PT ;  /* 0x000000ff0200720c */ /* 0x000fc80003f05070 */
[----:B------:R-:W-:-:S13]  /*23860*/  ISETP.NE.AND.EX P0, PT, R3, RZ, PT, P0 ;  /* 0x000000ff0300720c */ /* 0x000fda0003f05300 */
[----:B------:R-:W-:Y:S05]  /*23870*/  @!P0 BRA `(.L_x_3921) ;  /* 0x0000000000508947 */ /* 0x000fea0003800000 */
[----:B------:R-:W1:Y:S01]  /*23880*/  LDC R6, c[0x0][0x43c] ;  /* 0x00010f00ff067b82 */ /* 0x000e620000000800 */
[----:B------:R-:W-:Y:S01]  /*23890*/  MOV R9, R0 ;  /* 0x0000000000097202 */ /* 0x000fe20000000f00 */
[----:B------:R-:W-:-:S04]  /*238a0*/  ULDC.64 UR4, c[0x0][0x428] ;  /* 0x00010a0000047ab9 */ /* 0x000fc80000000a00 */
        /* <DEDUP_REMOVED lines=17> */
.L_x_3921:
[----:B-1----:R-:W2:Y:S01]  /*239c0*/  LDL R2, [R1+0x18] ;  /* 0x0000180001027983 */ /* 0x002ea20000100800 */
[----:B0-----:R-:W-:Y:S02]  /*239d0*/  LEA R0, R19, R18, 0x3 ;  /* 0x0000001213007211 */ /* 0x001fe400078e18ff */
[----:B--2---:R-:W-:-:S04]  /*239e0*/  SHF.L.U32 R2, R2, 0x1f, RZ ;  /* 0x0000001f02027819 */ /* 0x004fc800000006ff */
[----:B------:R-:W0:Y:S02]  /*239f0*/  SYNCS.PHASECHK.TRANS64.TRYWAIT P0, [R0+URZ+0x36840], R2 ;  /* 0x03684002000075a7 */ /* 0x000e24000800017f */
[----:B0-----:R-:W-:Y:S05]  /*23a00*/  @!P0 BRA `(.L_x_3922) ;  /* 0x0000005800208947 */ /* 0x001fea0003800000 */
.L_x_4059:
        /* <DEDUP_REMOVED lines=10> */
.L_x_3923:
        /* <DEDUP_REMOVED lines=18> */
[----:B------:R-:W-:-:S03]  /*23bd0*/  UIADD3 UR16, UR8, 0x28400, URZ ;  /* 0x0002840008107890 */ /* 0x000fc6000fffe03f */
[----:B------:R-:W-:Y:S01]  /*23be0*/  UMOV UR8, UR14 ;  /* 0x0000000e00087c82 */ /* 0x000fe20008000000 */
[----:B------:R-:W-:Y:S01]  /*23bf0*/  UMOV UR14, 0x80 ;  /* 0x00000080000e7882 */ /* 0x000fe20000000000 */
[----:B------:R1:W-:Y:S01]  /*23c00*/  STL [R1+0x10], R3 ;  /* 0x0000100301007387 */ /* 0x0003e20000100800 */
[----:B--2---:R-:W-:Y:S02]  /*23c10*/  R2UR UR11, R4 ;  /* 0x00000000040b72ca */ /* 0x004fe400000e0000 */
[----:B---3--:R-:W-:-:S13]  /*23c20*/  R2UR UR5, R2 ;  /* 0x00000000020572ca */ /* 0x008fda00000e0000 */
[----:B------:R-:W-:Y:S02]  /*23c30*/  UIMAD UR11, UR11, 0x70, UR5 ;  /* 0x000000700b0b78a4 */ /* 0x000fe4000f8e0205 */
        /* <DEDUP_REMOVED lines=9> */
.L_x_3919:
        /* <DEDUP_REMOVED lines=40> */
.L_x_3925:
[----:B------:R-:W-:Y:S05]  /*23f50*/  BSYNC B6 ;  /* 0x0000000000067941 */ /* 0x000fea0003800000 */
.L_x_3924:
        /* <DEDUP_REMOVED lines=8> */
[----:B---3--:R-:W-:Y:S02]  /*23fe0*/  IMAD.MOV.U32 R3, RZ, RZ, R5 ;  /* 0x000000ffff037224 */ /* 0x008fe400078e0005 */
        /* <DEDUP_REMOVED lines=12> */
[----:B-1----:R-:W-:Y:S02]  /*240b0*/  IMAD.SHL.U32 R10, R10, 0x8, RZ ;  /* 0x000000080a0a7824 */ /* 0x002fe400078e00ff */
[----:B-----5:R-:W-:-:S03]  /*240c0*/  IMAD.SHL.U32 R9, R9, 0x8, RZ ;  /* 0x0000000809097824 */ /* 0x020fc600078e00ff */
[----:B------:R-:W-:-:S04]  /*240d0*/  LOP3.LUT R10, R10, 0x38, RZ, 0xc0, !PT ;  /* 0x000000380a0a7812 */ /* 0x000fc800078ec0ff */
[----:B------:R-:W-:Y:S02]  /*240e0*/  LOP3.LUT R11, R10, 0x40, RZ, 0xfc, !PT ;  /* 0x000000400a0b7812 */ /* 0x000fe400078efcff */
[----:B------:R-:W-:Y:S02]  /*240f0*/  LOP3.LUT R9, R9, 0x38, RZ, 0xc0, !PT ;  /* 0x0000003809097812 */ /* 0x000fe400078ec0ff */
[----:B--2---:R-:W-:Y:S02]  /*24100*/  LOP3.LUT R4, R4, 0x7f, RZ, 0xc0, !PT ;  /* 0x0000007f04047812 */ /* 0x004fe400078ec0ff */
[----:B------:R-:W-:Y:S02]  /*24110*/  LOP3.LUT R10, R10, 0x80, RZ, 0xfc, !PT ;  /* 0x000000800a0a7812 */ /* 0x000fe400078efcff */
[----:B------:R-:W-:Y:S02]  /*24120*/  SHF.R.U32.HI R6, RZ, 0x3, R4 ;  /* 0x00000003ff067819 */ /* 0x000fe40000011604 */
[----:B------:R-:W1:Y:S02]  /*24130*/  S2R R4, SR_TID.X ;  /* 0x0000000000047919 */ /* 0x000e640000002100 */
[----:B-1----:R-:W-:-:S04]  /*24140*/  SHF.L.U32 R4, R4, 0x4, RZ ;  /* 0x0000000404047819 */ /* 0x002fc800000006ff */
[----:B------:R-:W-:Y:S02]  /*24150*/  LOP3.LUT R4, R6, 0x70, R4, 0xf8, !PT ;  /* 0x0000007006047812 */ /* 0x000fe400078ef804 */
[----:B------:R-:W1:Y:S01]  /*24160*/  @P0 LDC R6, c[0x0][0x44c] ;  /* 0x00011300ff060b82 */ /* 0x000e620000000800 */
[----:B---3--:R-:W-:-:S05]  /*24170*/  IMAD.SHL.U32 R5, R5, 0x80, RZ ;  /* 0x0000008005057824 */ /* 0x008fca00078e00ff */
[----:B------:R-:W-:-:S05]  /*24180*/  LOP3.LUT R4, R4, R5, RZ, 0xfc, !PT ;  /* 0x0000000504047212 */ /* 0x000fca00078efcff */
[----:B-1----:R-:W-:-:S04]  /*24190*/  @P0 IMAD.HI.U32 R6, R4, R6, RZ ;  /* 0x0000000604060227 */ /* 0x002fc800078e00ff */
[----:B------:R-:W-:Y:S01]  /*241a0*/  IMAD.MOV.U32 R0, RZ, RZ, R4 ;  /* 0x000000ffff007224 */ /* 0x000fe200078e0004 */
        /* <DEDUP_REMOVED lines=13> */
[----:B------:R-:W-:-:S04]  /*24280*/  ULDC.64 UR4, c[0x0][0x280] ;  /* 0x0000a00000047ab9 */ /* 0x000fc80000000a00 */
[----:B------:R-:W-:Y:S02]  /*24290*/  IADD3 R3, R3, R4, RZ ;  /* 0x0000000403037210 */ /* 0x000fe40007ffe0ff */
[C---:B------:R-:W-:Y:S01]  /*242a0*/  LEA R4, P0, R2.reuse, UR4, 0x1 ;  /* 0x0000000402047c11 */ /* 0x040fe2000f8008ff */
[----:B------:R-:W-:Y:S02]  /*242b0*/  ULDC UR4, c[0x0][0x2b8] ;  /* 0x0000ae0000047ab9 */ /* 0x000fe40000000800 */
[----:B------:R-:W-:Y:S02]  /*242c0*/  ISETP.GE.AND P3, PT, R9, UR4, PT ;  /* 0x0000000409007c0c */ /* 0x000fe4000bf66270 */
[----:B------:R-:W-:Y:S01]  /*242d0*/  LEA.HI.X R3, R2, UR5, R3, 0x1, P0 ;  /* 0x0000000502037c11 */ /* 0x000fe200080f0c03 */
[----:B------:R-:W-:Y:S01]  /*242e0*/  UMOV UR5, 0xffffffff ;  /* 0xffffffff00057882 */ /* 0x000fe20000000000 */
[----:B------:R-:W-:Y:S02]  /*242f0*/  ISETP.GE.AND P0, PT, R11, UR4, PT ;  /* 0x000000040b007c0c */ /* 0x000fe4000bf06270 */
        /* <DEDUP_REMOVED lines=8> */
[----:B------:R-:W-:-:S05]  /*24380*/  IMAD.IADD R0, R11, 0x1, R5 ;  /* 0x000000010b007824 */ /* 0x000fca00078e0205 */
[----:B------:R-:W-:Y:S01]  /*24390*/  IADD3 R5, R0, 0x10, RZ ;  /* 0x0000001000057810 */ /* 0x000fe20007ffe0ff */
        /* <DEDUP_REMOVED lines=9> */
[----:B---3--:R-:W-:Y:S04]  /*24430*/  @!P2 LDGSTS.E.BYPASS.LTC128B.128 [R10+0x15400], desc[UR60][R6.64], !P3 ;  /* 0x15400000060aafae */ /* 0x008fe8000d901d7c */
        /* <DEDUP_REMOVED lines=16> */
[----:B-1----:R-:W-:-:S04]  /*24540*/  @!P2 LEA R5, P4, R9, R5, 0x1 ;  /* 0x000000050905a211 */ /* 0x002fc800078808ff */
[----:B0-----:R-:W-:-:S05]  /*24550*/  @!P2 IADD3.X R6, RZ, R6, RZ, P4, !PT ;  /* 0x00000006ff06a210 */ /* 0x001fca00027fe4ff */
        /* <DEDUP_REMOVED lines=10> */
[----:B0-----:R-:W-:-:S05]  /*24600*/  @!P2 IMAD.X R6, RZ, RZ, R6, P4 ;  /* 0x000000ffff06a224 */ /* 0x001fca00020e0606 */
[----:B------:R-:W-:Y:S01]  /*24610*/  @!P2 MOV R7, R6 ;  /* 0x000000060007a202 */ /* 0x000fe20000000f00 */
        /* <DEDUP_REMOVED lines=10> */
[----:B------:R-:W-:Y:S01]  /*246c0*/  @!P2 IMAD.MOV.U32 R7, RZ, RZ, R6 ;  /* 0x000000ffff07a224 */ /* 0x000fe200078e0006 */
[----:B------:R-:W-:Y:S01]  /*246d0*/  @!P2 MOV R6, R5 ;  /* 0x000000050006a202 */ /* 0x000fe20000000f00 */
[----:B------:R-:W-:-:S04]  /*246e0*/  VIADD R5, R0, 0x50 ;  /* 0x0000005000057836 */ /* 0x000fc80000000000 */
        /* <DEDUP_REMOVED lines=9> */
[----:B------:R-:W-:Y:S01]  /*24780*/  @!P2 IMAD.MOV.U32 R6, RZ, RZ, R5 ;  /* 0x000000ffff06a224 */ /* 0x000fe200078e0005 */
[----:B------:R-:W-:-:S04]  /*24790*/  IADD3 R5, R0, 0x60, RZ ;  /* 0x0000006000057810 */ /* 0x000fc80007ffe0ff */
        /* <DEDUP_REMOVED lines=14> */
[----:B------:R0:W2:Y:S02]  /*24880*/  SHFL.IDX PT, R3, R4, 0x7, 0x181f ;  /* 0x00f81f0004037f89 */ /* 0x0000a400000e0000 */
.L_x_4076:
[----:B------:R-:W-:Y:S01]  /*24890*/  VIADD R0, R0, 0x70 ;  /* 0x0000007000007836 */ /* 0x000fe20000000000 */
[----:B------:R-:W-:Y:S04]  /*248a0*/  BSSY B0, `(.L_x_3927) ;  /* 0x000000c000007945 */ /* 0x000fe80003800000 */
[----:B------:R-:W-:-:S13]  /*248b0*/  ISETP.GE.AND P2, PT, R0, R2, PT ;  /* 0x000000020000720c */ /* 0x000fda0003f46270 */
[----:B------:R-:W-:Y:S05]  /*248c0*/  @P2 BRA `(.L_x_3928) ;  /* 0x0000000000242947 */ /* 0x000fea0003800000 */
[----:B0-----:R-:W4:Y:S01]  /*248d0*/  LDL R4, [R1+0x30] ;  /* 0x0000300001047983 */ /* 0x001f220000100800 */
[----:B--2---:R-:W-:-:S04]  /*248e0*/  LEA R2, P2, R9, R3, 0x1 ;  /* 0x0000000309027211 */ /* 0x004fc800078408ff */
[----:B-1----:R-:W-:-:S05]  /*248f0*/  IADD3.X R3, RZ, R5, RZ, P2, !PT ;  /* 0x00000005ff037210 */ /* 0x002fca00017fe4ff */
[----:B------:R-:W-:Y:S01]  /*24900*/  @!PT LDS RZ, [RZ] ;  /* 0x00000000fffff984 */ /* 0x000fe20000000800 */
[----:B------:R-:W-:Y:S01]  /*24910*/  @!PT LDS RZ, [RZ] ;  /* 0x00000000fffff984 */ /* 0x000fe20000000800 */
[----:B------:R-:W-:Y:S01]  /*24920*/  @!PT LDS RZ, [RZ] ;  /* 0x00000000fffff984 */ /* 0x000fe20000000800 */
[----:B----4-:R4:W-:Y:S04]  /*24930*/  LDGSTS.E.BYPASS.LTC128B.128 [R4+0x18c00], desc[UR60][R2.64], !P3 ;  /* 0x18c0000002047fae */ /* 0x0109e8000d901d7c */
[----:B------:R4:W-:Y:S04]  /*24940*/  LDGSTS.E.BYPASS.LTC128B.128 [R4+0x1cc00], desc[UR60][R2.64+0x80], !P0 ;  /* 0x1cc0008002047fae */ /* 0x0009e8000c101d7c */
[----:B------:R4:W-:Y:S02]  /*24950*/  LDGSTS.E.BYPASS.LTC128B.128 [R4+0x20c00], desc[UR60][R2.64+0x100], !P1 ;  /* 0x20c0010002047fae */ /* 0x0009e4000c901d7c */
.L_x_3928:
[----:B------:R-:W-:Y:S05]  /*24960*/  BSYNC B0 ;  /* 0x0000000000007941 */ /* 0x000fea0003800000 */
.L_x_3927:
[----:B------:R-:W-:Y:S01]  /*24970*/  NOP ;  /* 0x0000000000007918 */ /* 0x000fe20000000000 */
[----:B------:R-:W-:-:S13]  /*24980*/  PLOP3.LUT P0, PT, PT, PT, PT, 0x80, 0x0 ;  /* 0x000000000000781c */ /* 0x000fda0003f0f070 */
.L_x_3929:
[----:B------:R-:W-:Y:S02]  /*24990*/  PLOP3.LUT P1, PT, P1, P0, PT, 0xa2, 0x0 ;  /* 0x000000000000781c */ /* 0x000fe40000f21472 */
[----:B------:R-:W-:-:S08]  /*249a0*/  @P0 R2UR P1, UR4, R18 ;  /* 0x00000000120402ca */ /* 0x000fd00000020000 */
[----:B------:R-:W-:-:S05]  /*249b0*/  @P0 PLOP3.LUT P0, PT, P1, PT, PT, 0x80, 0x0 ;  /* 0x000000000000081c */ /* 0x000fca0000f0f070 */
[----:B------:R-:W-:Y:S01]  /*249c0*/  @!P1 SYNCS.ARRIVE.TRANS64.RED.A0T1 RZ, [UR4+0x36800], RZ ;  /* 0x036800ffffff99a7 */ /* 0x000fe20008200404 */
[----:B------:R-:W-:Y:S07]  /*249d0*/  @!P1 ARRIVES.LDGSTSBAR.64.TRANSCNT [UR4+0x36800] ;  /* 0x03680000ff0099b0 */ /* 0x000fee0008000a84 */
[----:B------:R-:W-:Y:S05]  /*249e0*/  @P0 BRA.U.ANY `(.L_x_3929) ;  /* 0xfffffffd00e80947 */ /* 0x000fea000393ffff */
[----:B----4-:R-:W4:Y:S02]  /*249f0*/  LDL.LU R2, [R1+0x64] ;  /* 0x0000640001027983 */ /* 0x010f240000300800 */
[----:B----4-:R-:W-:-:S05]  /*24a00*/  VIADD R2, R2, 0x1 ;  /* 0x0000000102027836 */ /* 0x010fca0000000000 */
        /* <DEDUP_REMOVED lines=8> */
[----:B------:R-:W5:Y:S03]  /*24a90*/  SYNCS.PHASECHK.TRANS64.TRYWAIT P0, [R18+URZ+0x36820], R0 ;  /* 0x03682000120075a7 */ /* 0x000f66000800017f */
[----:B----45:R-:W-:Y:S05]  /*24aa0*/  @!P0 BRA `(.L_x_3931) ;  /* 0x0000005000f08947 */ /* 0x030fea0003800000 */
.L_x_4077:
[----:B------:R-:W-:Y:S05]  /*24ab0*/  BSYNC B0 ;  /* 0x0000000000007941 */ /* 0x000fea0003800000 */
.L_x_3930:
[----:B0-2---:R-:W4:Y:S04]  /*24ac0*/  LDL R3, [R1+0x48] ;  /* 0x0000480001037983 */ /* 0x005f280000100800 */
[----:B------:R-:W2:Y:S01]  /*24ad0*/  LDL R2, [R1+0x34] ;  /* 0x0000340001027983 */ /* 0x000ea20000100800 */
[----:B------:R-:W-:Y:S01]  /*24ae0*/  BSSY B0, `(.L_x_3932) ;  /* 0x0000249000007945 */ /* 0x000fe20003800000 */
[----:B----4-:R-:W-:-:S05]  /*24af0*/  VIADD R0, R3, 0xfffffffe ;  /* 0xfffffffe03007836 */ /* 0x010fca0000000000 */
[----:B--2---:R-:W-:-:S13]  /*24b00*/  ISETP.GE.AND P0, PT, R0, R2, PT ;  /* 0x000000020000720c */ /* 0x004fda0003f06270 */
[----:B------:R-:W-:Y:S05]  /*24b10*/  @!P0 BRA `(.L_x_3933) ;  /* 0x0000002400148947 */ /* 0x000fea0003800000 */
[----:B-1----:R-:W3:Y:S04]  /*24b20*/  LDL.LU R5, [R1+0x60] ;  /* 0x0000600001057983 */ /* 0x002ee80000300800 */
[----:B------:R-:W2:Y:S04]  /*24b30*/  LDL.LU R4, [R1+0x44] ;  /* 0x0000440001047983 */ /* 0x000ea80000300800 */
[----:B------:R-:W4:Y:S01]  /*24b40*/  LDL.LU R3, [R1+0x40] ;  /* 0x0000400001037983 */ /* 0x000f220000300800 */
[----:B------:R-:W-:Y:S01]  /*24b50*/  LOP3.LUT R2, RZ, R2, RZ, 0x33, !PT ;  /* 0x00000002ff027212 */ /* 0x000fe200078e33ff */
[----:B------:R-:W-:Y:S01]  /*24b60*/  BSSY B2, `(.L_x_3934) ;  /* 0x00000c6000027945 */ /* 0x000fe20003800000 */
[----:B---3--:R-:W-:-:S04]  /*24b70*/  VIADD R6, R5, 0x1 ;  /* 0x0000000105067836 */ /* 0x008fc80000000000 */
[----:B--2---:R-:W-:-:S05]  /*24b80*/  IMAD R6, R6, R4, RZ ;  /* 0x0000000406067224 */ /* 0x004fca00078e02ff */
[----:B----4-:R-:W-:-:S04]  /*24b90*/  VIMNMX R6, R3, R6, PT ;  /* 0x0000000603067248 */ /* 0x010fc80003fe0100 */
[----:B------:R-:W-:-:S04]  /*24ba0*/  IADD3 R9, -R6, RZ, RZ ;  /* 0x000000ff06097210 */ /* 0x000fc80007ffe1ff */
        /* <DEDUP_REMOVED lines=24> */
[----:B0-----:R-:W-:-:S13]  /*24d30*/  ISETP.NE.AND P0, PT, R5, 0x1, PT ;  /* 0x000000010500780c */ /* 0x001fda0003f05270 */
[----:B------:R-:W0:Y:S02]  /*24d40*/  @P0 LDC.64 R2, c[0x0][0x440] ;  /* 0x00011000ff020b82 */ /* 0x000e240000000a00 */
[----:B0-----:R-:W-:-:S04]  /*24d50*/  @P0 IMAD.HI.U32 R4, R0, R2, RZ ;  /* 0x0000000200040227 */ /* 0x001fc800078e00ff */
[----:B------:R-:W-:Y:S01]  /*24d60*/  IMAD.MOV.U32 R2, RZ, RZ, R0 ;  /* 0x000000ffff027224 */ /* 0x000fe200078e0000 */
[----:B------:R-:W-:-:S04]  /*24d70*/  @P0 SHF.R.U32.HI R2, RZ, R3, R4 ;  /* 0x00000003ff020219 */ /* 0x000fc80000011604 */
[----:B------:R-:W-:-:S05]  /*24d80*/  IADD3 R3, -R2, RZ, RZ ;  /* 0x000000ff02037210 */ /* 0x000fca0007ffe1ff */
        /* <DEDUP_REMOVED lines=9> */
.L_x_3938:
[----:B------:R-:W-:Y:S01]  /*24e20*/  IMAD R3, R8, 0x8, R18 ;  /* 0x0000000808037824 */ /* 0x000fe200078e0212 */
[----:B------:R-:W-:Y:S01]  /*24e30*/  SHF.L.U32 R2, R10, 0x1f, RZ ;  /* 0x0000001f0a027819 */ /* 0x000fe200000006ff */
[----:B------:R-:W-:Y:S03]  /*24e40*/  BSSY B3, `(.L_x_3939) ;  /* 0x0000003000037945 */ /* 0x000fe60003800000 */
[----:B------:R-:W1:Y:S02]  /*24e50*/  SYNCS.PHASECHK.TRANS64.TRYWAIT P0, [R3+URZ+0x36840], R2 ;  /* 0x03684002030075a7 */ /* 0x000e64000800017f */
[----:B-1----:R-:W-:Y:S05]  /*24e60*/  @!P0 BRA `(.L_x_3940) ;  /* 0x0000005000148947 */ /* 0x002fea0003800000 */
.L_x_4078:
[----:B------:R-:W-:Y:S05]  /*24e70*/  BSYNC B3 ;  /* 0x0000000000037941 */ /* 0x000fea0003800000 */
.L_x_3939:
        /* <DEDUP_REMOVED lines=11> */
.L_x_3942:
[----:B------:R-:W-:Y:S05]  /*24f30*/  BSYNC B3 ;  /* 0x0000000000037941 */ /* 0x000fea0003800000 */
.L_x_3941:
        /* <DEDUP_REMOVED lines=12> */
.L_x_3943:
        /* <DEDUP_REMOVED lines=16> */
.L_x_3944:
        /* <DEDUP_REMOVED lines=16> */
.L_x_3945:
        /* <DEDUP_REMOVED lines=16> */
.L_x_4079:
[----:B------:R-:W-:Y:S05]  /*25300*/  BSYNC B3 ;  /* 0x0000000000037941 */ /* 0x000fea0003800000 */
.L_x_3946:
        /* <DEDUP_REMOVED lines=10> */
.L_x_3948:
[----:B------:R-:W2:Y:S01]  /*253b0*/  LDL R3, [R1+0x10] ;  /* 0x0000100001037983 */ /* 0x000ea20000100800 */
[----:B------:R-:W-:Y:S01]  /*253c0*/  BSSY B3, `(.L_x_3949) ;  /* 0x0000004000037945 */ /* 0x000fe20003800000 */
[----:B--2---:R-:W-:-:S13]  /*253d0*/  LOP3.LUT P0, RZ, R3, 0x8, RZ, 0xc0, !PT ;  /* 0x0000000803ff7812 */ /* 0x004fda000780c0ff */
[----:B------:R-:W-:Y:S05]  /*253e0*/  @P0 BRA `(.L_x_3950) ;  /* 0x0000000000040947 */ /* 0x000fea0003800000 */
[----:B------:R-:W-:Y:S01]  /*253f0*/  BPT.TRAP 0x1 ;  /* 0x000000040000795c */ /* 0x000fe20000300000 */
.L_x_3950:
[----:B------:R-:W-:Y:S05]  /*25400*/  BSYNC B3 ;  /* 0x0000000000037941 */ /* 0x000fea0003800000 */
.L_x_3949:
        /* <DEDUP_REMOVED lines=12> */
.L_x_3951:
        /* <DEDUP_REMOVED lines=15> */
.L_x_3952:
        /* <DEDUP_REMOVED lines=15> */
.L_x_3953:
        /* <DEDUP_REMOVED lines=12> */
.L_x_3937:
[----:B------:R-:W-:Y:S05]  /*25770*/  BSYNC B1 ;  /* 0x0000000000017941 */ /* 0x000fea0003800000 */
.L_x_3936:
[----:B0-----:R-:W2:Y:S01]  /*25780*/  LDL.LU R0, [R1+0x48] ;  /* 0x0000480001007983 */ /* 0x001ea20000300800 */
[----:B------:R-:W-:-:S03]  /*25790*/  IMAD.MOV.U32 R19, RZ, RZ, R8 ;  /* 0x000000ffff137224 */ /* 0x000fc600078e0008 */
[----:B------:R0:W-:Y:S02]  /*257a0*/  STL [R1+0x18], R10 ;  /* 0x0000180a01007387 */ /* 0x0001e40000100800 */
[----:B0-2---:R-:W-:-:S07]  /*257b0*/  VIADD R0, R0, 0xfffffffd ;  /* 0xfffffffd00007836 */ /* 0x005fce0000000000 */
.L_x_3935:
[----:B------:R-:W-:Y:S05]  /*257c0*/  BSYNC B2 ;  /* 0x0000000000027941 */ /* 0x000fea0003800000 */
.L_x_3934:
[----:B------:R-:W-:Y:S02]  /*257d0*/  IADD3 R9, R9, -0x2, RZ ;  /* 0xfffffffe09097810 */ /* 0x000fe40007ffe0ff */
[----:B------:R-:W-:-:S04]  /*257e0*/  LOP3.LUT R6, RZ, R6, RZ, 0x33, !PT ;  /* 0x00000006ff067212 */ /* 0x000fc800078e33ff */
[----:B------:R-:W-:-:S13]  /*257f0*/  ISETP.NE.AND P0, PT, R9, R6, PT ;  /* 0x000000060900720c */ /* 0x000fda0003f05270 */
[----:B------:R-:W-:Y:S05]  /*25800*/  @!P0 BRA `(.L_x_3933) ;  /* 0x0000001400d88947 */ /* 0x000fea0003800000 */
[----:B------:R-:W-:-:S07]  /*25810*/  IMAD.MOV.U32 R9, RZ, RZ, R17 ;  /* 0x000000ffff097224 */ /* 0x000fce00078e0011 */
.L_x_3990:
        /* <DEDUP_REMOVED lines=35> */
.L_x_3956:
[----:B------:R-:W-:Y:S01]  /*25a50*/  IMAD R3, R4, 0x8, R18 ;  /* 0x0000000804037824 */ /* 0x000fe200078e0212 */
[----:B------:R-:W-:Y:S01]  /*25a60*/  SHF.L.U32 R2, R5, 0x1f, RZ ;  /* 0x0000001f05027819 */ /* 0x000fe200000006ff */
[----:B------:R-:W-:Y:S03]  /*25a70*/  BSSY B2, `(.L_x_3957) ;  /* 0x0000003000027945 */ /* 0x000fe60003800000 */
[----:B------:R-:W1:Y:S02]  /*25a80*/  SYNCS.PHASECHK.TRANS64.TRYWAIT P0, [R3+URZ+0x36840], R2 ;  /* 0x03684002030075a7 */ /* 0x000e64000800017f */
[----:B-1----:R-:W-:Y:S05]  /*25a90*/  @!P0 BRA `(.L_x_3958) ;  /* 0x0000004400308947 */ /* 0x002fea0003800000 */
.L_x_4080:
[----:B------:R-:W-:Y:S05]  /*25aa0*/  BSYNC B2 ;  /* 0x0000000000027941 */ /* 0x000fea0003800000 */
.L_x_3957:
        /* <DEDUP_REMOVED lines=11> */
.L_x_3960:
[----:B------:R-:W-:Y:S05]  /*25b60*/  BSYNC B2 ;  /* 0x0000000000027941 */ /* 0x000fea0003800000 */
.L_x_3959:
        /* <DEDUP_REMOVED lines=12> */
.L_x_3961:
        /* <DEDUP_REMOVED lines=16> */
.L_x_3962:
        /* <DEDUP_REMOVED lines=16> */
.L_x_3963:
        /* <DEDUP_REMOVED lines=16> */
.L_x_4081:
[----:B------:R-:W-:Y:S05]  /*25f30*/  BSYNC B2 ;  /* 0x0000000000027941 */ /* 0x000fea0003800000 */
.L_x_3964:
        /* <DEDUP_REMOVED lines=10> */
.L_x_3966:
[----:B------:R-:W2:Y:S01]  /*25fe0*/  LDL R3, [R1+0x10] ;  /* 0x0000100001037983 */ /* 0x000ea20000100800 */
[----:B------:R-:W-:Y:S01]  /*25ff0*/  BSSY B2, `(.L_x_3967) ;  /* 0x0000004000027945 */ /* 0x000fe20003800000 */
[----:B--2---:R-:W-:-:S13]  /*26000*/  LOP3.LUT P0, RZ, R3, 0x8, RZ, 0xc0, !PT ;  /* 0x0000000803ff7812 */ /* 0x004fda000780c0ff */
[----:B------:R-:W-:Y:S05]  /*26010*/  @P0 BRA `(.L_x_3968) ;  /* 0x0000000000040947 */ /* 0x000fea0003800000 */
[----:B------:R-:W-:Y:S01]  /*26020*/  BPT.TRAP 0x1 ;  /* 0x000000040000795c */ /* 0x000fe20000300000 */
.L_x_3968:
[----:B------:R-:W-:Y:S05]  /*26030*/  BSYNC B2 ;  /* 0x0000000000027941 */ /* 0x000fea0003800000 */
.L_x_3967:
        /* <DEDUP_REMOVED lines=12> */
.L_x_3969:
        /* <DEDUP_REMOVED lines=15> */
.L_x_3970:
        /* <DEDUP_REMOVED lines=15> */
.L_x_3971:
        /* <DEDUP_REMOVED lines=12> */
.L_x_3955:
[----:B------:R-:W-:Y:S05]  /*263a0*/  BSYNC B1 ;  /* 0x0000000000017941 */ /* 0x000fea0003800000 */
.L_x_3954:
        /* <DEDUP_REMOVED lines=12> */
[----:B------:R-:W-:Y:S02]  /*26470*/  MOV R7, R6 ;  /* 0x0000000600077202 */ /* 0x000fe40000000f00 */
[----:B------:R-:W-:-:S04]  /*26480*/  ISETP.NE.U32.AND P0, PT, RZ, UR4, PT ;  /* 0x00000004ff007c0c */ /* 0x000fc8000bf05070 */
[----:B------:R-:W-:-:S13]  /*26490*/  ISETP.NE.AND.EX P0, PT, RZ, UR5, PT, P0 ;  /* 0x00000005ff007c0c */ /* 0x000fda000bf05300 */
[----:B------:R-:W-:Y:S05]  /*264a0*/  @!P0 BRA `(.L_x_3974) ;  /* 0x00000000004c8947 */ /* 0x000fea0003800000 */
[----:B------:R-:W2:Y:S01]  /*264b0*/  LDL R12, [R1+0x28] ;  /* 0x00002800010c7983 */ /* 0x000ea20000100800 */
[----:B------:R-:W1:Y:S01]  /*264c0*/  LDC R8, c[0x0][0x43c] ;  /* 0x00010f00ff087b82 */ /* 0x000e620000000800 */
[----:B------:R-:W-:Y:S02]  /*264d0*/  ULDC.64 UR6, c[0x0][0x428] ;  /* 0x00010a0000067ab9 */ /* 0x000fe40000000a00 */
[----:B------:R-:W3:Y:S01]  /*264e0*/  LDL R11, [R1+0x14] ;  /* 0x00001400010b7983 */ /* 0x000ee20000100800 */
        /* <DEDUP_REMOVED lines=15> */
.L_x_3974:
[----:B------:R-:W-:Y:S01]  /*265e0*/  IMAD R3, R19, 0x8, R18 ;  /* 0x0000000813037824 */ /* 0x000fe200078e0212 */
[----:B------:R-:W-:Y:S01]  /*265f0*/  SHF.L.U32 R2, R10, 0x1f, RZ ;  /* 0x0000001f0a027819 */ /* 0x000fe200000006ff */
[----:B------:R-:W-:Y:S03]  /*26600*/  BSSY B2, `(.L_x_3975) ;  /* 0x0000003000027945 */ /* 0x000fe60003800000 */
[----:B------:R-:W2:Y:S02]  /*26610*/  SYNCS.PHASECHK.TRANS64.TRYWAIT P0, [R3+URZ+0x36840], R2 ;  /* 0x03684002030075a7 */ /* 0x000ea4000800017f */
[----:B--2---:R-:W-:Y:S05]  /*26620*/  @!P0 BRA `(.L_x_3976) ;  /* 0x0000003800748947 */ /* 0x004fea0003800000 */
.L_x_4082:
[----:B------:R-:W-:Y:S05]  /*26630*/  BSYNC B2 ;  /* 0x0000000000027941 */ /* 0x000fea0003800000 */
.L_x_3975:
[----:B-1----:R-:W1:Y:S01]  /*26640*/  S2R R8, SR_TID.X ;  /* 0x0000000000087919 */ /* 0x002e620000002100 */
[----:B------:R-:W-:Y:S01]  /*26650*/  BSSY B2, `(.L_x_3977) ;  /* 0x000000a000027945 */ /* 0x000fe20003800000 */
[----:B-1----:R-:W-:-:S04]  /*26660*/  LOP3.LUT R8, R8, 0x7f, RZ, 0xc0, !PT ;  /* 0x0000007f08087812 */ /* 0x002fc800078ec0ff */
[----:B------:R-:W-:-:S13]  /*26670*/  ISETP.NE.AND P0, PT, R8, RZ, PT ;  /* 0x000000ff0800720c */ /* 0x000fda0003f05270 */
[----:B------:R-:W-:Y:S05]  /*26680*/  @P0 BRA `(.L_x_3978) ;  /* 0x0000000000180947 */ /* 0x000fea0003800000 */
[----:B------:R-:W3:Y:S01]  /*26690*/  LDL R8, [R1+0x10] ;  /* 0x0000100001087983 */ /* 0x000ee20000100800 */
[----:B--2---:R-:W-:-:S04]  /*266a0*/  MOV R2, 0xa800 ;  /* 0x0000a80000027802 */ /* 0x004fc80000000f00 */
[----:B------:R1:W-:Y:S01]  /*266b0*/  SYNCS.ARRIVE.TRANS64 RZ, [R3+URZ+0x36830], R2 ;  /* 0x0368300203ff79a7 */ /* 0x0003e2000800003f */
[----:B---3--:R-:W-:-:S13]  /*266c0*/  LOP3.LUT P1, RZ, R8, 0x1, RZ, 0xc0, !PT ;  /* 0x0000000108ff7812 */ /* 0x008fda000782c0ff */
[----:B-1----:R-:W-:Y:S05]  /*266d0*/  @!P1 BRA `(.L_x_3978) ;  /* 0x0000000000049947 */ /* 0x002fea0003800000 */
[----:B------:R-:W-:Y:S01]  /*266e0*/  BPT.TRAP 0x1 ;  /* 0x000000040000795c */ /* 0x000fe20000300000 */
.L_x_3978:
[----:B------:R-:W-:Y:S05]  /*266f0*/  BSYNC B2 ;  /* 0x0000000000027941 */ /* 0x000fea0003800000 */
.L_x_3977:
[----:B--2---:R-:W2:Y:S01]  /*26700*/  LDL R2, [R1+0x1c] ;  /* 0x00001c0001027983 */ /* 0x004ea20000100800 */
[----:B------:R-:W-:Y:S01]  /*26710*/  IMAD.MOV.U32 R11, RZ, RZ, RZ ;  /* 0x000000ffff0b7224 */ /* 0x000fe200078e00ff */
[----:B------:R-:W-:Y:S01]  /*26720*/  UIADD3 UR4, UP0, UR36, 0x370, URZ ;  /* 0x0000037024047890 */ /* 0x000fe2000ff1e03f */
[----:B------:R-:W-:Y:S01]  /*26730*/  IMAD R8, R19, 0xa800, R18 ;  /* 0x0000a80013087824 */ /* 0x000fe200078e0212 */
        /* <DEDUP_REMOVED lines=8> */
.L_x_3979:
        /* <DEDUP_REMOVED lines=16> */
.L_x_3980:
        /* <DEDUP_REMOVED lines=16> */
.L_x_3981:
        /* <DEDUP_REMOVED lines=15> */
.L_x_4083:
[----:B------:R-:W-:Y:S05]  /*26ab0*/  BSYNC B2 ;  /* 0x0000000000027941 */ /* 0x000fea0003800000 */
.L_x_3982:
        /* <DEDUP_REMOVED lines=10> */
.L_x_3984:
[----:B------:R-:W2:Y:S01]  /*26b60*/  LDL R3, [R1+0x10] ;  /* 0x0000100001037983 */ /* 0x000ea20000100800 */
[----:B------:R-:W-:Y:S01]  /*26b70*/  BSSY B2, `(.L_x_3985) ;  /* 0x0000004000027945 */ /* 0x000fe20003800000 */
[----:B--2---:R-:W-:-:S13]  /*26b80*/  LOP3.LUT P0, RZ, R3, 0x8, RZ, 0xc0, !PT ;  /* 0x0000000803ff7812 */ /* 0x004fda000780c0ff */
[----:B------:R-:W-:Y:S05]  /*26b90*/  @P0 BRA `(.L_x_3986) ;  /* 0x0000000000040947 */ /* 0x000fea0003800000 */
[----:B------:R-:W-:Y:S01]  /*26ba0*/  BPT.TRAP 0x1 ;  /* 0x000000040000795c */ /* 0x000fe20000300000 */
.L_x_3986:
[----:B------:R-:W-:Y:S05]  /*26bb0*/  BSYNC B2 ;  /* 0x0000000000027941 */ /* 0x000fea0003800000 */
.L_x_3985:
        /* <DEDUP_REMOVED lines=12> */
.L_x_3987:
        /* <DEDUP_REMOVED lines=15> */
.L_x_3988:
        /* <DEDUP_REMOVED lines=15> */
.L_x_3989:
        /* <DEDUP_REMOVED lines=12> */
.L_x_3973:
[----:B------:R-:W-:Y:S05]  /*26f20*/  BSYNC B1 ;  /* 0x0000000000017941 */ /* 0x000fea0003800000 */
.L_x_3972:
[----:B------:R-:W2:Y:S01]  /*26f30*/  LDL R2, [R1+0x34] ;  /* 0x0000340001027983 */ /* 0x000ea20000100800 */
[----:B------:R-:W-:Y:S02]  /*26f40*/  IADD3 R0, R0, -0x2, RZ ;  /* 0xfffffffe00007810 */ /* 0x000fe40007ffe0ff */
[----:B--2---:R-:W-:-:S13]  /*26f50*/  ISETP.GT.AND P0, PT, R6, R2, PT ;  /* 0x000000020600720c */ /* 0x004fda0003f04270 */
[----:B------:R-:W-:Y:S05]  /*26f60*/  @P0 BRA `(.L_x_3990) ;  /* 0xffffffe8002c0947 */ /* 0x000fea000383ffff */
.L_x_3933:
[----:B------:R-:W-:Y:S05]  /*26f70*/  BSYNC B0 ;  /* 0x0000000000007941 */ /* 0x000fea0003800000 */
.L_x_3932:
        /* <DEDUP_REMOVED lines=8> */
[----:B------:R-:W2:Y:S02]  /*27000*/  FLO.U32 R0, UR4 ;  /* 0x0000000400007d00 */ /* 0x000ea400080e0000 */
        /* <DEDUP_REMOVED lines=9> */
.L_x_3992:
[----:B------:R-:W-:Y:S05]  /*270a0*/  BSYNC B0 ;  /* 0x0000000000007941 */ /* 0x000fea0003800000 */
.L_x_3991:
        /* <DEDUP_REMOVED lines=10> */
.L_x_4084:
[----:B------:R-:W-:Y:S05]  /*27150*/  BSYNC B1 ;  /* 0x0000000000017941 */ /* 0x000fea0003800000 */
.L_x_3995:
[----:B------:R-:W4:Y:S01]  /*27160*/  S2R R3, SR_TID.X ;  /* 0x0000000000037919 */ /* 0x000f220000002100 */
[----:B------:R-:W-:-:S04]  /*27170*/  UPRMT UR4, UR38, 0x9910, URZ ;  /* 0x0000991026047896 */ /* 0x000fc8000800003f */
[----:B------:R-:W-:Y:S01]  /*27180*/  UISETP.NE.AND UP0, UPT, UR4, 0x2, UPT ;  /* 0x000000020400788c */ /* 0x000fe2000bf05270 */
[----:B----4-:R-:W-:-:S04]  /*27190*/  LOP3.LUT R3, R3, 0x7f, RZ, 0xc0, !PT ;  /* 0x0000007f03037812 */ /* 0x010fc800078ec0ff */
[----:B------:R-:W-:-:S13]  /*271a0*/  ISETP.NE.AND P0, PT, R3, RZ, PT ;  /* 0x000000ff0300720c */ /* 0x000fda0003f05270 */
[----:B--2---:R-:W-:-:S04]  /*271b0*/  @!P0 IMAD.MOV.U32 R2, RZ, RZ, 0xa800 ;  /* 0x0000a800ff028424 */ /* 0x004fc800078e00ff */
[----:B------:R2:W-:Y:S01]  /*271c0*/  @!P0 SYNCS.ARRIVE.TRANS64 RZ, [R0+URZ+0x36850], R2 ;  /* 0x0368500200ff89a7 */ /* 0x0005e2000800003f */
[----:B------:R-:W-:-:S13]  /*271d0*/  PLOP3.LUT P0, PT, PT, PT, UP0, 0x80, 0x0 ;  /* 0x000000000000781c */ /* 0x000fda0003f0f008 */
[----:B--2---:R-:W-:Y:S05]  /*271e0*/  @P0 BRA `(.L_x_3997) ;  /* 0x0000000000040947 */ /* 0x004fea0003800000 */
[----:B------:R-:W-:Y:S01]  /*271f0*/  BPT.TRAP 0x1 ;  /* 0x000000040000795c */ /* 0x000fe20000300000 */
.L_x_3997:
[----:B------:R-:W2:Y:S01]  /*27200*/  LDL R2, [R1+0x10] ;  /* 0x0000100001027983 */ /* 0x000ea20000100800 */
[----:B------:R-:W-:Y:S01]  /*27210*/  BSSY B1, `(.L_x_3998) ;  /* 0x0000004000017945 */ /* 0x000fe20003800000 */
[----:B--2---:R-:W-:-:S13]  /*27220*/  LOP3.LUT P0, RZ, R2, 0x8, RZ, 0xc0, !PT ;  /* 0x0000000802ff7812 */ /* 0x004fda000780c0ff */
[----:B------:R-:W-:Y:S05]  /*27230*/  @P0 BRA `(.L_x_3999) ;  /* 0x0000000000040947 */ /* 0x000fea0003800000 */
[----:B------:R-:W-:Y:S01]  /*27240*/  BPT.TRAP 0x1 ;  /* 0x000000040000795c */ /* 0x000fe20000300000 */
.L_x_3999:
[----:B------:R-:W-:Y:S05]  /*27250*/  BSYNC B1 ;  /* 0x0000000000017941 */ /* 0x000fea0003800000 */
.L_x_3998:
        /* <DEDUP_REMOVED lines=10> */
[----:B------:R-:W-:-:S04]  /*27300*/  IMAD R2, R19, 0xa800, R18 ;  /* 0x0000a80013027824 */ /* 0x000fc800078e0212 */
[----:B------:R-:W-:-:S07]  /*27310*/  VIADD R4, R2, 0x400 ;  /* 0x0000040002047836 */ /* 0x000fce0000000000 */
.L_x_4000:
        /* <DEDUP_REMOVED lines=15> */
.L_x_4001:
        /* <DEDUP_REMOVED lines=15> */
.L_x_4002:
        /* <DEDUP_REMOVED lines=10> */
.L_x_3994:
[----:B------:R-:W-:Y:S05]  /*275a0*/  BSYNC B0 ;  /* 0x0000000000007941 */ /* 0x000fea0003800000 */
.L_x_3993:
[----:B------:R-:W2:Y:S01]  /*275b0*/  LDL.LU R4, [R1+0x18] ;  /* 0x0000180001047983 */ /* 0x000ea20000300800 */
[----:B------:R-:W-:-:S05]  /*275c0*/  VIADD R19, R19, 0x1 ;  /* 0x0000000113137836 */ /* 0x000fca0000000000 */
[----:B------:R-:W-:-:S04]  /*275d0*/  ISETP.NE.AND P0, PT, R19, 0x2, PT ;  /* 0x000000021300780c */ /* 0x000fc80003f05270 */
[----:B------:R-:W-:Y:S02]  /*275e0*/  SEL R0, RZ, 0x1, P0 ;  /* 0x00000001ff007807 */ /* 0x000fe40000000000 */
[----:B------:R-:W-:Y:S02]  /*275f0*/  SEL R19, R19, RZ, P0 ;  /* 0x000000ff13137207 */ /* 0x000fe40000000000 */
[----:B--2---:R-:W-:-:S05]  /*27600*/  LOP3.LUT R4, R4, R0, RZ, 0x3c, !PT ;  /* 0x0000000004047212 */ /* 0x004fca00078e3cff */
[----:B------:R2:W-:Y:S02]  /*27610*/  STL [R1+0x18], R4 ;  /* 0x0000180401007387 */ /* 0x0005e40000100800 */
.L_x_3912:
[----:B------:R-:W-:Y:S05]  /*27620*/  BSYNC B7 ;  /* 0x0000000000077941 */ /* 0x000fea0003800000 */
.L_x_3910:
[----:B------:R-:W5:Y:S02]  /*27630*/  LDL R9, [R1+0x10] ;  /* 0x0000100001097983 */ /* 0x000f640000100800 */
[----:B-----5:R-:W-:-:S13]  /*27640*/  LOP3.LUT P0, RZ, R9, 0x10, RZ, 0xc0, !PT ;  /* 0x0000001009ff7812 */ /* 0x020fda000780c0ff */
[----:B------:R-:W-:Y:S05]  /*27650*/  @!P0 BRA `(.L_x_4003) ;  /* 0x00000000002c8947 */ /* 0x000fea0003800000 */
[----:B------:R-:W-:Y:S05]  /*27660*/  WARPSYNC.ALL ;  /* 0x0000000000007948 */ /* 0x000fea0003800000 */
[----:B------:R-:W5:Y:S08]  /*27670*/  S2UR UR5, SR_CgaCtaId ;  /* 0x00000000000579c3 */ /* 0x000f700000008800 */
[----:B------:R-:W-:Y:S06]  /*27680*/  BAR.SYNC.DEFER_BLOCKING 0x5, 0x180 ;  /* 0x0146000000007b1d */ /* 0x000fec0000010000 */
[----:B------:R-:W-:-:S02]  /*27690*/  UMOV UR4, 0x400 ;  /* 0x0000040000047882 */ /* 0x000fc40000000000 */
[----:B-----5:R-:W-:-:S06]  /*276a0*/  ULEA UR4, UR5, UR4, 0x18 ;  /* 0x0000000405047291 */ /* 0x020fcc000f8ec03f */
[----:B------:R-:W-:-:S05]  /*276b0*/  IMAD.U32 R18, RZ, RZ, UR4 ;  /* 0x00000004ff127e24 */ /* 0x000fca000f8e00ff */
[----:B-123--:R-:W1:Y:S04]  /*276c0*/  LDS.128 R4, [R18+0x368d0] ;  /* 0x0368d00012047984 */ /* 0x00ee680000000c00 */
[----:B-1----:R1:W-:Y:S04]  /*276d0*/  STL.64 [R1], R4 ;  /* 0x0000000401007387 */ /* 0x0023e80000100a00 */
[----:B------:R1:W-:Y:S01]  /*276e0*/  STL.64 [R1+0x8], R6 ;  /* 0x0000080601007387 */ /* 0x0003e20000100a00 */
[----:B------:R-:W-:Y:S06]  /*276f0*/  BAR.ARV 0x4, 0x180 ;  /* 0x0106000000007b1d */ /* 0x000fec0000002000 */
[----:B------:R-:W-:Y:S05]  /*27700*/  BRA `(.L_x_4004) ;  /* 0x0000000c001c7947 */ /* 0x000fea0003800000 */
.L_x_4003:
[----:B------:R-:W5:Y:S01]  /*27710*/  LDL R17, [R1+0x2c] ;  /* 0x00002c0001117983 */ /* 0x000f620000100800 */
[----:B------:R-:W-:Y:S01]  /*27720*/  UMOV UR4, 0xffffffff ;  /* 0xffffffff00047882 */ /* 0x000fe20000000000 */
[----:B-----5:R-:W-:Y:S02]  /*27730*/  ISETP.NE.AND P5, PT, R17, 0x1f, PT ;  /* 0x0000001f1100780c */ /* 0x020fe40003fa5270 */
[----:B------:R-:W-:Y:S11]  /*27740*/  BRA.DIV UR4, `(.L_x_4005) ;  /* 0x0000002a04687947 */ /* 0x000ff6000b800000 */
[----:B------:R-:W4:Y:S01]  /*27750*/  LDL R3, [R1+0xc] ;  /* 0x00000c0001037983 */ /* 0x000f220000100800 */
[----:B------:R-:W-:-:S03]  /*27760*/  ULDC UR4, c[0x0][0xc3c] ;  /* 0x00030f0000047ab9 */ /* 0x000fc60000000800 */
[----:B------:R-:W5:Y:S01]  /*27770*/  LDL.LU R2, [R1] ;  /* 0x0000000001027983 */ /* 0x000f620000300800 */
[----:B------:R-:W-:Y:S01]  /*27780*/  LOP3.LUT P4, RZ, R9, 0x1, RZ, 0xc0, !PT ;  /* 0x0000000109ff7812 */ /* 0x000fe2000788c0ff */
[----:B----4-:R-:W-:Y:S01]  /*27790*/  IMAD.IADD R0, R3, 0x1, R17 ;  /* 0x0000000103007824 */ /* 0x010fe200078e0211 */
[----:B-----5:R-:W-:-:S04]  /*277a0*/  MOV R9, R2 ;  /* 0x0000000200097202 */ /* 0x020fc80000000f00 */
[----:B------:R-:W-:-:S13]  /*277b0*/  ISETP.GE.OR P0, PT, R0, UR4, !P5 ;  /* 0x0000000400007c0c */ /* 0x000fda000ef06670 */
[----:B------:R-:W4:Y:S08]  /*277c0*/  @!P0 LDC.64 R2, c[0x0][0xc80] ;  /* 0x00032000ff028b82 */ /* 0x000f300000000a00 */
[----:B-1-3--:R-:W1:Y:S01]  /*277d0*/  @!P0 LDC.64 R6, c[0x0][0xc78] ;  /* 0x00031e00ff068b82 */ /* 0x00ae620000000a00 */
[----:B----4-:R-:W-:-:S05]  /*277e0*/  @!P0 IMAD.WIDE R2, R0, 0x4, R2 ;  /* 0x0000000400028825 */ /* 0x010fca00078e0202 */
[----:B------:R1:W3:Y:S02]  /*277f0*/  @!P0 LDG.E R8, desc[UR60][R2.64] ;  /* 0x0000003c02088981 */ /* 0x0002e4000c1e1900 */
[----:B-1----:R-:W-:-:S06]  /*27800*/  @!P0 IMAD.WIDE R2, R0, 0x4, R6 ;  /* 0x0000000400028825 */ /* 0x002fcc00078e0206 */
[----:B------:R-:W4:Y:S01]  /*27810*/  @!P0 LDG.E R2, desc[UR60][R2.64] ;  /* 0x0000003c02028981 */ /* 0x000f22000c1e1900 */
[----:B--2---:R-:W-:Y:S01]  /*27820*/  IMAD.MOV.U32 R4, RZ, RZ, RZ ;  /* 0x000000ffff047224 */ /* 0x004fe200078e00ff */
[C---:B------:R-:W-:Y:S01]  /*27830*/  ISETP.GE.U32.AND P1, PT, R17.reuse, 0x4, PT ;  /* 0x000000041100780c */ /* 0x040fe20003f26070 */
[----:B------:R-:W-:Y:S01]  /*27840*/  IMAD.MOV.U32 R6, RZ, RZ, RZ ;  /* 0x000000ffff067224 */ /* 0x000fe200078e00ff */
[C---:B------:R-:W-:Y:S01]  /*27850*/  ISETP.GE.U32.AND P2, PT, R17.reuse, 0x8, PT ;  /* 0x000000081100780c */ /* 0x040fe20003f46070 */
[----:B------:R-:W-:Y:S01]  /*27860*/  SHFL.IDX PT, R5, R9, RZ, 0x1f ;  /* 0x00001fff09057589 */ /* 0x000fe200000e0000 */
[----:B------:R-:W-:Y:S02]  /*27870*/  ISETP.GE.U32.AND P3, PT, R17, 0x10, PT ;  /* 0x000000101100780c */ /* 0x000fe40003f66070 */
[----:B0-----:R-:W-:Y:S01]  /*27880*/  MOV R10, RZ ;  /* 0x000000ff000a7202 */ /* 0x001fe20000000f00 */
[----:B------:R-:W-:Y:S01]  /*27890*/  SHFL.IDX PT, R0, R9, 0x1, 0x1f ;  /* 0x00201f0009007f89 */ /* 0x000fe200000e0000 */
[----:B---3--:R-:W-:-:S02]  /*278a0*/  @!P0 IMAD.MOV.U32 R4, RZ, RZ, R8 ;  /* 0x000000ffff048224 */ /* 0x008fc400078e0008 */
[----:B----4-:R-:W-:Y:S01]  /*278b0*/  @!P0 IMAD.MOV.U32 R6, RZ, RZ, R2 ;  /* 0x000000ffff068224 */ /* 0x010fe200078e0002 */
[----:B------:R-:W-:-:S03]  /*278c0*/  ISETP.GE.U32.AND P0, PT, R17, 0x2, PT ;  /* 0x000000021100780c */ /* 0x000fc60003f06070 */
[----:B------:R-:W-:-:S05]  /*278d0*/  IMAD R2, R6, R4, RZ ;  /* 0x0000000406027224 */ /* 0x000fca00078e02ff */
        /* <DEDUP_REMOVED lines=16> */
.L_x_4094:
[----:B------:R-:W-:Y:S02]  /*279e0*/  ULDC UR4, c[0x0][0xc38] ;  /* 0x00030e0000047ab9 */ /* 0x000fe40000000800 */
[----:B------:R-:W-:-:S04]  /*279f0*/  IMAD.U32 R2, RZ, RZ, UR4 ;  /* 0x00000004ff027e24 */ /* 0x000fc8000f8e00ff */
[----:B-1----:R-:W-:-:S04]  /*27a00*/  IMAD R16, R16, R2, RZ ;  /* 0x0000000210107224 */ /* 0x002fc800078e02ff */
[----:B------:R-:W-:-:S05]  /*27a10*/  IMAD.IADD R0, R0, 0x1, R16 ;  /* 0x0000000100007824 */ /* 0x000fca00078e0210 */
[----:B------:R-:W-:-:S13]  /*27a20*/  ISETP.GT.AND P4, PT, R0, R5, PT ;  /* 0x000000050000720c */ /* 0x000fda0003f84270 */
[----:B------:R-:W-:Y:S05]  /*27a30*/  @P4 BRA `(.L_x_4006) ;  /* 0x0000000000b04947 */ /* 0x000fea0003800000 */
.L_x_4009:
[----:B------:R-:W2:Y:S01]  /*27a40*/  LDL.LU R3, [R1+0xc] ;  /* 0x00000c0001037983 */ /* 0x000ea20000300800 */
[----:B------:R-:W1:Y:S01]  /*27a50*/  LDC R2, c[0x0][0xc3c] ;  /* 0x00030f00ff027b82 */ /* 0x000e620000000800 */
[----:B--2---:R-:W-:-:S05]  /*27a60*/  VIADD R3, R3, 0x1f ;  /* 0x0000001f03037836 */ /* 0x004fca0000000000 */
[----:B-1----:R-:W-:-:S13]  /*27a70*/  ISETP.GE.AND P4, PT, R3, R2, PT ;  /* 0x000000020300720c */ /* 0x002fda0003f86270 */
[----:B------:R-:W-:Y:S05]  /*27a80*/  @P4 BRA `(.L_x_4007) ;  /* 0x0000000400d84947 */ /* 0x000fea0003800000 */
[----:B------:R-:W2:Y:S04]  /*27a90*/  LDL R4, [R1+0x2c] ;  /* 0x00002c0001047983 */ /* 0x000ea80000100800 */
[----:B------:R1:W-:Y:S01]  /*27aa0*/  STL [R1+0xc], R3 ;  /* 0x00000c0301007387 */ /* 0x0003e20000100800 */
[----:B--2---:R-:W-:Y:S01]  /*27ab0*/  IMAD.IADD R6, R3, 0x1, R4 ;  /* 0x0000000103067824 */ /* 0x004fe200078e0204 */
[----:B------:R-:W-:-:S04]  /*27ac0*/  MOV R4, RZ ;  /* 0x000000ff00047202 */ /* 0x000fc80000000f00 */
        /* <DEDUP_REMOVED lines=29> */
.L_x_4102:
[----:B------:R-:W-:Y:S02]  /*27ca0*/  ULDC UR4, c[0x0][0xc38] ;  /* 0x00030e0000047ab9 */ /* 0x000fe40000000800 */
[----:B------:R-:W-:-:S04]  /*27cb0*/  IMAD.U32 R2, RZ, RZ, UR4 ;  /* 0x00000004ff027e24 */ /* 0x000fc8000f8e00ff */
[----:B-1----:R-:W-:-:S04]  /*27cc0*/  IMAD R16, R16, R2, RZ ;  /* 0x0000000210107224 */ /* 0x002fc800078e02ff */
[----:B------:R-:W-:-:S05]  /*27cd0*/  IMAD.IADD R0, R16, 0x1, R0 ;  /* 0x0000000110007824 */ /* 0x000fca00078e0200 */
[----:B------:R-:W-:-:S13]  /*27ce0*/  ISETP.GT.AND P4, PT, R0, R5, PT ;  /* 0x000000050000720c */ /* 0x000fda0003f84270 */
[----:B------:R-:W-:Y:S05]  /*27cf0*/  @!P4 BRA `(.L_x_4009) ;  /* 0xfffffffc0050c947 */ /* 0x000fea000383ffff */
.L_x_4006:
        /* <DEDUP_REMOVED lines=9> */
.L_x_4107:
[----:B------:R-:W-:-:S13]  /*27d90*/  ISETP.NE.AND P0, PT, R3, RZ, PT ;  /* 0x000000ff0300720c */ /* 0x000fda0003f05270 */
[----:B------:R-:W-:Y:S05]  /*27da0*/  @!P0 BRA `(.L_x_4011) ;  /* 0x0000000000148947 */ /* 0x000fea0003800000 */
[----:B------:R-:W-:Y:S01]  /*27db0*/  UMOV UR4, 0xffffffff ;  /* 0xffffffff00047882 */ /* 0x000fe20000000000 */
[----:B------:R-:W-:Y:S02]  /*27dc0*/  IADD3 R12, R0, -0x1, RZ ;  /* 0xffffffff000c7810 */ /* 0x000fe40007ffe0ff */
[----:B------:R-:W-:Y:S05]  /*27dd0*/  BRA.DIV UR4, `(.L_x_4012) ;  /* 0x0000002e045c7947 */ /* 0x000fea000b800000 */
[----:B0-----:R0:W4:Y:S02]  /*27de0*/  SHFL.IDX PT, R7, R7, R12, 0x1f ;  /* 0x00001f0c07077589 */ /* 0x00112400000e0000 */
.L_x_4110:
[----:B----4-:R-:W-:-:S07]  /*27df0*/  IMAD.MOV.U32 R10, RZ, RZ, R7 ;  /* 0x000000ffff0a7224 */ /* 0x010fce00078e0007 */
.L_x_4011:
[----:B------:R-:W4:Y:S01]  /*27e00*/  LDL.LU R11, [R1+0xc] ;  /* 0x00000c00010b7983 */ /* 0x000f220000300800 */
[----:B--2---:R-:W-:Y:S01]  /*27e10*/  IABS R3, R4 ;  /* 0x0000000400037213 */ /* 0x004fe20000000000 */
[----:B------:R-:W-:Y:S02]  /*27e20*/  IMAD R2, R10, R2, R16 ;  /* 0x000000020a027224 */ /* 0x000fe400078e0210 */
[----:B------:R-:W-:Y:S01]  /*27e30*/  IMAD.MOV.U32 R8, RZ, RZ, RZ ;  /* 0x000000ffff087224 */ /* 0x000fe200078e00ff */
[----:B0-----:R-:W0:Y:S02]  /*27e40*/  I2F.RP R7, R3 ;  /* 0x0000000300077306 */ /* 0x001e240000209400 */
[----:B------:R-:W-:Y:S01]  /*27e50*/  IADD3 R5, R5, -R2, RZ ;  /* 0x8000000205057210 */ /* 0x000fe20007ffe0ff */
[----:B------:R2:W-:Y:S03]  /*27e60*/  STL [R1], R2 ;  /* 0x0000000201007387 */ /* 0x0005e60000100800 */
[----:B--2---:R-:W-:-:S02]  /*27e70*/  IABS R2, R5 ;  /* 0x0000000500027213 */ /* 0x004fc40000000000 */
[----:B0-----:R-:W0:Y:S02]  /*27e80*/  MUFU.RCP R7, R7 ;  /* 0x0000000700077308 */ /* 0x001e240000001000 */
[----:B0-----:R-:W-:-:S06]  /*27e90*/  VIADD R7, R7, 0xffffffe ;  /* 0x0ffffffe07077836 */ /* 0x001fcc0000000000 */
[----:B------:R-:W0:Y:S02]  /*27ea0*/  F2I.FTZ.U32.TRUNC.NTZ R9, R7 ;  /* 0x0000000700097305 */ /* 0x000e24000021f000 */
[----:B0-----:R-:W-:-:S04]  /*27eb0*/  IMAD.MOV R7, RZ, RZ, -R9 ;  /* 0x000000ffff077224 */ /* 0x001fc800078e0a09 */
        /* <DEDUP_REMOVED lines=8> */
[----:B------:R-:W-:Y:S02]  /*27f40*/  @!P2 IMAD.IADD R2, R2, 0x1, -R3 ;  /* 0x000000010202a824 */ /* 0x000fe400078e0a03 */
[----:B------:R-:W-:Y:S01]  /*27f50*/  @!P2 VIADD R7, R7, 0x1 ;  /* 0x000000010707a836 */ /* 0x000fe20000000000 */
[----:B------:R-:W-:Y:S02]  /*27f60*/  ISETP.NE.AND P2, PT, R4, RZ, PT ;  /* 0x000000ff0400720c */ /* 0x000fe40003f45270 */
[----:B------:R-:W-:Y:S02]  /*27f70*/  ISETP.GE.U32.AND P0, PT, R2, R3, PT ;  /* 0x000000030200720c */ /* 0x000fe40003f06070 */
[----:B------:R-:W0:Y:S11]  /*27f80*/  I2F.RP R2, R8 ;  /* 0x0000000800027306 */ /* 0x000e360000209400 */
[----:B------:R-:W-:Y:S01]  /*27f90*/  @P0 VIADD R7, R7, 0x1 ;  /* 0x0000000107070836 */ /* 0x000fe20000000000 */
[----:B0-----:R-:W0:Y:S02]  /*27fa0*/  MUFU.RCP R2, R2 ;  /* 0x0000000200027308 */ /* 0x001e240000001000 */
[----:B0-----:R-:W-:-:S06]  /*27fb0*/  VIADD R2, R2, 0xffffffe ;  /* 0x0ffffffe02027836 */ /* 0x001fcc0000000000 */
[----:B------:R-:W0:Y:S02]  /*27fc0*/  F2I.FTZ.U32.TRUNC.NTZ R3, R2 ;  /* 0x0000000200037305 */ /* 0x000e24000021f000 */
[----:B0-----:R-:W-:-:S04]  /*27fd0*/  IMAD.MOV R2, RZ, RZ, -R3 ;  /* 0x000000ffff027224 */ /* 0x001fc800078e0a03 */
[----:B------:R-:W-:Y:S01]  /*27fe0*/  IMAD R9, R2, R8, RZ ;  /* 0x0000000802097224 */ /* 0x000fe200078e02ff */
[----:B------:R-:W-:-:S05]  /*27ff0*/  MOV R2, RZ ;  /* 0x000000ff00027202 */ /* 0x000fca0000000f00 */
        /* <DEDUP_REMOVED lines=22> */
[----:B------:R-:W-:Y:S01]  /*28160*/  IMAD.MOV R3, RZ, RZ, -R2 ;  /* 0x000000ffff037224 */ /* 0x000fe200078e0a02 */
[----:B------:R-:W-:-:S03]  /*28170*/  LEA R2, R6, R2, 0x18 ;  /* 0x0000000206027211 */ /* 0x000fc600078ec0ff */
[----:B------:R-:W-:Y:S02]  /*28180*/  IMAD R3, R6, R3, R7 ;  /* 0x0000000306037224 */ /* 0x000fe400078e0207 */
[----:B----4-:R-:W-:Y:S02]  /*28190*/  IMAD.IADD R11, R0, 0x1, R11 ;  /* 0x00000001000b7824 */ /* 0x010fe400078e020b */
[----:B-1----:R-:W-:-:S05]  /*281a0*/  IMAD R0, R3, 0x10000, R2 ;  /* 0x0001000003007824 */ /* 0x002fca00078e0202 */
[----:B------:R2:W-:Y:S04]  /*281b0*/  STL [R1+0x8], R0 ;  /* 0x0000080001007387 */ /* 0x0005e80000100800 */
[----:B------:R2:W-:Y:S04]  /*281c0*/  STL [R1+0xc], R11 ;  /* 0x00000c0b01007387 */ /* 0x0005e80000100800 */
[----:B------:R2:W-:Y:S01]  /*281d0*/  STL [R1+0x4], R4 ;  /* 0x0000040401007387 */ /* 0x0005e20000100800 */
[----:B------:R-:W-:Y:S05]  /*281e0*/  BRA `(.L_x_4013) ;  /* 0x0000000000287947 */ /* 0x000fea0003800000 */
.L_x_4007:
        /* <DEDUP_REMOVED lines=10> */
.L_x_4013:
        /* <DEDUP_REMOVED lines=10> */
[----:B------:R-:W-:Y:S01]  /*28330*/  @!P0 MOV R2, 0x400 ;  /* 0x0000040000028802 */ /* 0x000fe20000000f00 */
[----:B---3--:R-:W-:-:S03]  /*28340*/  IMAD.MOV.U32 R6, RZ, RZ, R3 ;  /* 0x000000ffff067224 */ /* 0x008fc600078e0003 */
[----:B-1----:R-:W-:-:S05]  /*28350*/  @!P0 LEA R18, R0, R2, 0x18 ;  /* 0x0000000200128211 */ /* 0x002fca00078ec0ff */
[----:B----4-:R0:W-:Y:S01]  /*28360*/  @!P0 STS.128 [R18+0x368d0], R4 ;  /* 0x0368d00412008388 */ /* 0x0101e20000000c00 */
[----:B------:R-:W-:Y:S06]  /*28370*/  BAR.ARV 0x5, 0x180 ;  /* 0x0146000000007b1d */ /* 0x000fec0000002000 */
.L_x_4004:
[----:B----4-:R-:W2:Y:S01]  /*28380*/  LDL R0, [R1+0xc] ;  /* 0x00000c0001007983 */ /* 0x010ea20000100800 */
[----:B------:R-:W-:Y:S02]  /*28390*/  ULDC UR4, c[0x0][0xc3c] ;  /* 0x00030f0000047ab9 */ /* 0x000fe40000000800 */
[----:B--2---:R-:W-:-:S13]  /*283a0*/  ISETP.GE.AND P0, PT, R0, UR4, PT ;  /* 0x0000000400007c0c */ /* 0x004fda000bf06270 */
[----:B------:R-:W-:Y:S05]  /*283b0*/  @!P0 BRA `(.L_x_4014) ;  /* 0xffffff8c00008947 */ /* 0x000fea000383ffff */
[----:B------:R-:W-:Y:S05]  /*283c0*/  BSYNC B8 ;  /* 0x0000000000087941 */ /* 0x000fea0003800000 */
.L_x_3862:
[----:B--2---:R-:W2:Y:S01]  /*283d0*/  LDL.LU R0, [R1+0x64] ;  /* 0x0000640001007983 */ /* 0x004ea20000300800 */
[----:B------:R-:W-:Y:S01]  /*283e0*/  BSSY B0, `(.L_x_4015) ;  /* 0x000000b000007945 */ /* 0x000fe20003800000 */
[----:B01----:R-:W0:Y:S01]  /*283f0*/  S2R R5, SR_CgaCtaId ;  /* 0x0000000000057919 */ /* 0x003e220000008800 */
[----:B--2---:R-:W-:-:S05]  /*28400*/  VIADD R0, R0, 0x1 ;  /* 0x0000000100007836 */ /* 0x004fca0000000000 */
[----:B------:R-:W-:-:S04]  /*28410*/  LEA.HI R2, R0, R0, RZ, 0x1 ;  /* 0x0000000000027211 */ /* 0x000fc800078f08ff */
[----:B------:R-:W-:-:S04]  /*28420*/  LOP3.LUT R3, R2, 0xfffffffe, RZ, 0xc0, !PT ;  /* 0xfffffffe02037812 */ /* 0x000fc800078ec0ff */
[----:B------:R-:W-:Y:S02]  /*28430*/  IADD3 R3, R0, -R3, RZ ;  /* 0x8000000300037210 */ /* 0x000fe40007ffe0ff */
[----:B------:R-:W-:Y:S02]  /*28440*/  MOV R0, 0x400 ;  /* 0x0000040000007802 */ /* 0x000fe40000000f00 */
[----:B------:R-:W-:Y:S02]  /*28450*/  SHF.L.U32 R3, R3, 0x1f, RZ ;  /* 0x0000001f03037819 */ /* 0x000fe400000006ff */
[----:B0-----:R-:W-:-:S04]  /*28460*/  LEA R0, R5, R0, 0x18 ;  /* 0x0000000005007211 */ /* 0x001fc800078ec0ff */
[----:B------:R-:W0:Y:S02]  /*28470*/  SYNCS.PHASECHK.TRANS64.TRYWAIT P0, [R0+URZ+0x36820], R3 ;  /* 0x03682003000075a7 */ /* 0x000e24000800017f */
[----:B0-----:R-:W-:Y:S05]  /*28480*/  @!P0 BRA `(.L_x_4016) ;  /* 0x0000002400d88947 */ /* 0x001fea0003800000 */
.L_x_4111:
[----:B------:R-:W-:Y:S05]  /*28490*/  BSYNC B0 ;  /* 0x0000000000007941 */ /* 0x000fea0003800000 */
.L_x_4015:
[----:B------:R-:W-:-:S03]  /*284a0*/  UMOV UR4, 0xffffffff ;  /* 0xffffffff00047882 */ /* 0x000fc60000000000 */
[----:B------:R-:W-:Y:S05]  /*284b0*/  BRA.DIV UR4, `(.L_x_4017) ;  /* 0x0000002604e07947 */ /* 0x000fea000b800000 */
[----:B------:R-:W1:Y:S02]  /*284c0*/  S2R R2, SR_TID.X ;  /* 0x0000000000027919 */ /* 0x000e640000002100 */
[----:B-1----:R-:W-:-:S04]  /*284d0*/  SHF.R.U32.HI R2, RZ, 0x5, R2 ;  /* 0x00000005ff027819 */ /* 0x002fc80000011602 */
[----:B------:R-:W-:-:S05]  /*284e0*/  LOP3.LUT R2, R2, 0x3, RZ, 0xc0, !PT ;  /* 0x0000000302027812 */ /* 0x000fca00078ec0ff */
[----:B------:R1:W2:Y:S02]  /*284f0*/  SHFL.IDX PT, R14, R2, RZ, 0x1f ;  /* 0x00001fff020e7589 */ /* 0x0002a400000e0000 */
.L_x_4114:
[----:B--2---:R-:W-:-:S13]  /*28500*/  ISETP.NE.AND P0, PT, R14, RZ, PT ;  /* 0x000000ff0e00720c */ /* 0x004fda0003f05270 */
[----:B------:R-:W-:Y:S05]  /*28510*/  @P0 BRA `(.L_x_3642) ;  /* 0x0000000000940947 */ /* 0x000fea0003800000 */
[----:B------:R-:W-:-:S03]  /*28520*/  UMOV UR4, 0xffffffff ;  /* 0xffffffff00047882 */ /* 0x000fc60000000000 */
[----:B------:R-:W-:Y:S05]  /*28530*/  BRA.DIV UR4, `(.L_x_4018) ;  /* 0x0000002604f47947 */ /* 0x000fea000b800000 */
[----:B------:R-:W-:-:S13]  /*28540*/  ELECT P6, URZ, PT ;  /* 0x00000000003f782f */ /* 0x000fda00038c0000 */
.L_x_4117:
        /* <DEDUP_REMOVED lines=8> */
.L_x_4019:
        /* <DEDUP_REMOVED lines=8> */
[----:B------:R-:W-:Y:S02]  /*28650*/  LOP3.LUT R4, R7, R4, RZ, 0x3c, !PT ;  /* 0x0000000407047212 */ /* 0x000fe400078e3cff */
[----:B------:R-:W0:Y:S01]  /*28660*/  SYNCS.PHASECHK.TRANS64.TRYWAIT P0, [R6+URZ], R5 ;  /* 0x00000005060075a7 */ /* 0x000e22000800017f */
[----:B------:R-:W-:Y:S02]  /*28670*/  LEA R7, R3, R2, 0x3 ;  /* 0x0000000203077211 */ /* 0x000fe400078e18ff */
[----:B------:R-:W-:Y:S01]  /*28680*/  SHF.L.U32 R2, R4, 0x1f, RZ ;  /* 0x0000001f04027819 */ /* 0x000fe200000006ff */
[----:B0-----:R-:W-:Y:S06]  /*28690*/  @!P0 BRA `(.L_x_4020) ;  /* 0x0000002400bc8947 */ /* 0x001fec0003800000 */
.L_x_4118:
[----:B------:R-:W1:Y:S02]  /*286a0*/  SYNCS.PHASECHK.TRANS64.TRYWAIT P0, [R7+URZ], R2 ;  /* 0x00000002070075a7 */ /* 0x000e64000800017f */
[----:B-1----:R-:W-:Y:S05]  /*286b0*/  @!P0 BRA `(.L_x_4021) ;  /* 0x0000002400c88947 */ /* 0x002fea0003800000 */
.L_x_4119:
[----:B------:R-:W-:Y:S05]  /*286c0*/  @!P2 BRA `(.L_x_4022) ;  /* 0x000000000004a947 */ /* 0x000fea0003800000 */
[----:B------:R-:W-:Y:S01]  /*286d0*/  BPT.TRAP 0x1 ;  /* 0x000000040000795c */ /* 0x000fe20000300000 */
.L_x_4022:
[----:B------:R-:W-:-:S04]  /*286e0*/  VIADD R0, R0, 0x36860 ;  /* 0x0003686000007836 */ /* 0x000fc80000000000 */
[----:B------:R-:W-:-:S04]  /*286f0*/  IMAD R4, R19, 0x8, R0 ;  /* 0x0000000813047824 */ /* 0x000fc800078e0200 */
[----:B------:R-:W2:Y:S02]  /*28700*/  SYNCS.PHASECHK.TRANS64.TRYWAIT P0, [R4+URZ], R5 ;  /* 0x00000005040075a7 */ /* 0x000ea4000800017f */
[----:B--2---:R-:W-:Y:S05]  /*28710*/  @!P0 BRA `(.L_x_4023) ;  /* 0x0000002400c48947 */ /* 0x004fea0003800000 */
.L_x_4120:
[----:B------:R-:W-:-:S07]  /*28720*/  IMAD R3, R3, 0x8, R0 ;  /* 0x0000000803037824 */ /* 0x000fce00078e0200 */
.L_x_4024:
[----:B---3--:R3:W4:Y:S02]  /*28730*/  SYNCS.PHASECHK.TRANS64.TRYWAIT P0, [R3+URZ], R2 ;  /* 0x00000002030075a7 */ /* 0x008724000800017f */
[----:B----4-:R-:W-:Y:S05]  /*28740*/  @!P0 NANOSLEEP.SYNCS 0x989680 ;  /* 0x009896800000895d */ /* 0x010fea0003900000 */
[----:B------:R-:W4:Y:S02]  /*28750*/  @!P0 SYNCS.PHASECHK.TRANS64 P0, [R3+URZ], R2 ;  /* 0x00000002030085a7 */ /* 0x000f24000800007f */
[----:B----4-:R-:W-:Y:S05]  /*28760*/  @!P0 BRA `(.L_x_4024) ;  /* 0xfffffffc00f08947 */ /* 0x010fea000383ffff */
.L_x_3642:
[----:B------:R-:W-:Y:S05]  /*28770*/  BSYNC B9 ;  /* 0x0000000000097941 */ /* 0x000fea0003800000 */
.L_x_3639:
[----:B------:R-:W-:Y:S05]  /*28780*/  EXIT ;  /* 0x000000000000794d */ /* 0x000fea0003800000 */
.L_x_3662:
[----:B0-----:R0:W1:Y:S02]  /*28790*/  SYNCS.PHASECHK.TRANS64.TRYWAIT P5, [R97+URZ+0x36890], R98 ;  /* 0x03689062610075a7 */ /* 0x00106400080a017f */
[----:B-1----:R-:W-:Y:S05]  /*287a0*/  @!P5 NANOSLEEP.SYNCS 0x989680 ;  /* 0x009896800000d95d */ /* 0x002fea0003900000 */
[----:B------:R-:W1:Y:S02]  /*287b0*/  @!P5 SYNCS.PHASECHK.TRANS64 P5, [R97+URZ+0x36890], R98 ;  /* 0x036890626100d5a7 */ /* 0x000e6400080a007f */
[----:B-1----:R-:W-:Y:S05]  /*287c0*/  @!P5 BRA `(.L_x_3662) ;  /* 0xfffffffc00f0d947 */ /* 0x002fea000383ffff */
[----:B------:R-:W-:Y:S05]  /*287d0*/  BRA `(.L_x_4025) ;  /* 0xfffffdb000787947 */ /* 0x000fea000383ffff */
.L_x_3716:
[----:B-1----:R1:W2:Y:S02]  /*287e0*/  SYNCS.PHASECHK.TRANS64.TRYWAIT P5, [R97+URZ+0x36890], R98 ;  /* 0x03689062610075a7 */ /* 0x0022a400080a017f */
[----:B--2---:R-:W-:Y:S05]  /*287f0*/  @!P5 NANOSLEEP.SYNCS 0x989680 ;  /* 0x009896800000d95d */ /* 0x004fea0003900000 */
[----:B------:R-:W2:Y:S02]  /*28800*/  @!P5 SYNCS.PHASECHK.TRANS64 P5, [R97+URZ+0x36890], R98 ;  /* 0x036890626100d5a7 */ /* 0x000ea400080a007f */
[----:B--2---:R-:W-:Y:S05]  /*28810*/  @!P5 BRA `(.L_x_3716) ;  /* 0xfffffffc00f0d947 */ /* 0x004fea000383ffff */
[----:B------:R-:W-:Y:S05]  /*28820*/  BRA `(.L_x_4026) ;  /* 0xfffffde400587947 */ /* 0x000fea000383ffff */
.L_x_3741:
[----:B-1----:R1:W2:Y:S02]  /*28830*/  SYNCS.PHASECHK.TRANS64.TRYWAIT P3, [R97+URZ+0x36890], R98 ;  /* 0x03689062610075a7 */ /* 0x0022a4000806017f */
[----:B--2---:R-:W-:Y:S05]  /*28840*/  @!P3 NANOSLEEP.SYNCS 0x989680 ;  /* 0x009896800000b95d */ /* 0x004fea0003900000 */
[----:B------:R-:W2:Y:S02]  /*28850*/  @!P3 SYNCS.PHASECHK.TRANS64 P3, [R97+URZ+0x36890], R98 ;  /* 0x036890626100b5a7 */ /* 0x000ea4000806007f */
[----:B--2---:R-:W-:Y:S05]  /*28860*/  @!P3 BRA `(.L_x_3741) ;  /* 0xfffffffc00f0b947 */ /* 0x004fea000383ffff */
[----:B------:R-:W-:Y:S05]  /*28870*/  BRA `(.L_x_4027) ;  /* 0xfffffe1400807947 */ /* 0x000fea000383ffff */
.L_x_3747:
[----:B-1----:R1:W2:Y:S02]  /*28880*/  SYNCS.PHASECHK.TRANS64.TRYWAIT P2, [R97+URZ+0x368b0], R98 ;  /* 0x0368b062610075a7 */ /* 0x0022a4000804017f */
[----:B--2---:R-:W-:Y:S05]  /*28890*/  @!P2 NANOSLEEP.SYNCS 0x989680 ;  /* 0x009896800000a95d */ /* 0x004fea0003900000 */
[----:B------:R-:W2:Y:S02]  /*288a0*/  @!P2 SYNCS.PHASECHK.TRANS64 P2, [R97+URZ+0x368b0], R98 ;  /* 0x0368b0626100a5a7 */ /* 0x000ea4000804007f */
[----:B--2---:R-:W-:Y:S05]  /*288b0*/  @!P2 BRA `(.L_x_3747) ;  /* 0xfffffffc00f0a947 */ /* 0x004fea000383ffff */
[----:B------:R-:W-:Y:S05]  /*288c0*/  BRA `(.L_x_4028) ;  /* 0xfffffe18009c7947 */ /* 0x000fea000383ffff */
.L_x_3767:
        /* <DEDUP_REMOVED lines=8> */
.L_x_4030:
[----:B------:R-:W-:Y:S05]  /*28950*/  BSYNC B1 ;  /* 0x0000000000017941 */ /* 0x000fea0003800000 */
.L_x_4029:
        /* <DEDUP_REMOVED lines=8> */
.L_x_4031:
[----:B------:R-:W-:Y:S02]  /*289e0*/  IMAD.MOV.U32 R13, RZ, RZ, R27 ;  /* 0x000000ffff0d7224 */ /* 0x000fe400078e001b */
[----:B------:R-:W-:-:S07]  /*289f0*/  IMAD.MOV.U32 R0, RZ, RZ, R14 ;  /* 0x000000ffff007224 */ /* 0x000fce00078e000e */
[----:B------:R-:W-:Y:S05]  /*28a00*/  WARPSYNC.COLLECTIVE R15, `(.L_x_4032) ;  /* 0x000000000f087348 */ /* 0x000fea0003c00000 */
[----:B------:R0:W1:Y:S02]  /*28a10*/  SHFL.IDX P6, R14, R13, R12, R11 ;  /* 0x0000000c0d0e7389 */ /* 0x00006400000c000b */
[----:B01----:R-:W-:Y:S01]  /*28a20*/  ENDCOLLECTIVE ;  /* 0x000000000000791b */ /* 0x003fe20003800000 */
.L_x_4032:
[----:B------:R-:W-:Y:S01]  /*28a30*/  IMAD.MOV.U32 R13, RZ, RZ, R26 ;  /* 0x000000ffff0d7224 */ /* 0x000fe200078e001a */
[----:B------:R-:W-:-:S07]  /*28a40*/  MOV R5, R14 ;  /* 0x0000000e00057202 */ /* 0x000fce0000000f00 */
[----:B------:R-:W-:Y:S05]  /*28a50*/  WARPSYNC.COLLECTIVE R15, `(.L_x_4033) ;  /* 0x000000000f087348 */ /* 0x000fea0003c00000 */
[----:B------:R0:W1:Y:S02]  /*28a60*/  SHFL.IDX P6, R14, R13, R12, R11 ;  /* 0x0000000c0d0e7389 */ /* 0x00006400000c000b */
[----:B01----:R-:W-:Y:S01]  /*28a70*/  ENDCOLLECTIVE ;  /* 0x000000000000791b */ /* 0x003fe20003800000 */
.L_x_4033:
[----:B------:R-:W-:Y:S05]  /*28a80*/  BRA `(.L_x_4034) ;  /* 0xfffffe2800b47947 */ /* 0x000fea000383ffff */
.L_x_3771:
[----:B0-----:R0:W1:Y:S02]  /*28a90*/  SYNCS.PHASECHK.TRANS64.TRYWAIT P0, [R16+URZ+0x36800], R5 ;  /* 0x03680005100075a7 */ /* 0x001064000800017f */
[----:B-1----:R-:W-:Y:S05]  /*28aa0*/  @!P0 NANOSLEEP.SYNCS 0x989680 ;  /* 0x009896800000895d */ /* 0x002fea0003900000 */
[----:B------:R-:W1:Y:S02]  /*28ab0*/  @!P0 SYNCS.PHASECHK.TRANS64 P0, [R16+URZ+0x36800], R5 ;  /* 0x03680005100085a7 */ /* 0x000e64000800007f */
[----:B-1----:R-:W-:Y:S05]  /*28ac0*/  @!P0 BRA `(.L_x_3771) ;  /* 0xfffffffc00f08947 */ /* 0x002fea000383ffff */
[----:B------:R-:W-:Y:S05]  /*28ad0*/  BRA `(.L_x_4035) ;  /* 0xfffffe3400807947 */ /* 0x000fea000383ffff */
.L_x_3795:
[----:B------:R-:W-:Y:S01]  /*28ae0*/  BSSY B1, `(.L_x_4036) ;  /* 0x0000008000017945 */ /* 0x000fe20003800000 */
[----:B------:R-:W-:Y:S01]  /*28af0*/  IMAD.MOV.U32 R13, RZ, RZ, R25 ;  /* 0x000000ffff0d7224 */ /* 0x000fe200078e0019 */
[----:B------:R-:W-:Y:S01]  /*28b00*/  MOV R15, 0xffffffff ;  /* 0xffffffff000f7802 */ /* 0x000fe20000000f00 */
[----:B------:R-:W-:Y:S02]  /*28b10*/  IMAD.MOV.U32 R12, RZ, RZ, RZ ;  /* 0x000000ffff0c7224 */ /* 0x000fe400078e00ff */
[----:B------:R-:W-:-:S07]  /*28b20*/  IMAD.MOV.U32 R11, RZ, RZ, 0x1c1f ;  /* 0x00001c1fff0b7424 */ /* 0x000fce00078e00ff */
[----:B------:R-:W-:Y:S05]  /*28b30*/  WARPSYNC.COLLECTIVE R15, `(.L_x_4037) ;  /* 0x000000000f087348 */ /* 0x000fea0003c00000 */
[----:B------:R0:W1:Y:S02]  /*28b40*/  SHFL.IDX P6, R14, R13, R12, R11 ;  /* 0x0000000c0d0e7389 */ /* 0x00006400000c000b */
[----:B01----:R-:W-:Y:S01]  /*28b50*/  ENDCOLLECTIVE ;  /* 0x000000000000791b */ /* 0x003fe20003800000 */
.L_x_4037:
[----:B------:R-:W-:Y:S05]  /*28b60*/  BSYNC B1 ;  /* 0x0000000000017941 */ /* 0x000fea0003800000 */
.L_x_4036:
[----:B------:R-:W-:Y:S01]  /*28b70*/  IMAD.MOV.U32 R13, RZ, RZ, R24 ;  /* 0x000000ffff0d7224 */ /* 0x000fe200078e0018 */
[----:B------:R-:W-:Y:S01]  /*28b80*/  MOV R15, 0xffffffff ;  /* 0xffffffff000f7802 */ /* 0x000fe20000000f00 */
[----:B------:R-:W-:Y:S02]  /*28b90*/  IMAD.MOV.U32 R12, RZ, RZ, RZ ;  /* 0x000000ffff0c7224 */ /* 0x000fe400078e00ff */
[----:B------:R-:W-:Y:S02]  /*28ba0*/  IMAD.MOV.U32 R11, RZ, RZ, 0x1c1f ;  /* 0x00001c1fff0b7424 */ /* 0x000fe400078e00ff */
[----:B------:R-:W-:-:S07]  /*28bb0*/  IMAD.MOV.U32 R3, RZ, RZ, R14 ;  /* 0x000000ffff037224 */ /* 0x000fce00078e000e */
[----:B------:R-:W-:Y:S05]  /*28bc0*/  WARPSYNC.COLLECTIVE R15, `(.L_x_4038) ;  /* 0x000000000f087348 */ /* 0x000fea0003c00000 */
[----:B------:R0:W1:Y:S02]  /*28bd0*/  SHFL.IDX P6, R14, R13, R12, R11 ;  /* 0x0000000c0d0e7389 */ /* 0x00006400000c000b */
[----:B01----:R-:W-:Y:S01]  /*28be0*/  ENDCOLLECTIVE ;  /* 0x000000000000791b */ /* 0x003fe20003800000 */
.L_x_4038:
[----:B------:R-:W-:Y:S02]  /*28bf0*/  IMAD.MOV.U32 R21, RZ, RZ, R3 ;  /* 0x000000ffff157224 */ /* 0x000fe400078e0003 */
[----:B------:R-:W-:Y:S02]  /*28c00*/  IMAD.MOV.U32 R13, RZ, RZ, R27 ;  /* 0x000000ffff0d7224 */ /* 0x000fe400078e001b */
[----:B------:R-:W-:-:S07]  /*28c10*/  IMAD.MOV.U32 R0, RZ, RZ, R14 ;  /* 0x000000ffff007224 */ /* 0x000fce00078e000e */
[----:B------:R-:W-:Y:S05]  /*28c20*/  WARPSYNC.COLLECTIVE R15, `(.L_x_4039) ;  /* 0x000000000f087348 */ /* 0x000fea0003c00000 */
[----:B------:R0:W1:Y:S02]  /*28c30*/  SHFL.IDX P6, R14, R13, R12, R11 ;  /* 0x0000000c0d0e7389 */ /* 0x00006400000c000b */
[----:B01----:R-:W-:Y:S01]  /*28c40*/  ENDCOLLECTIVE ;  /* 0x000000000000791b */ /* 0x003fe20003800000 */
.L_x_4039:
[----:B------:R-:W-:Y:S01]  /*28c50*/  MOV R20, R0 ;  /* 0x0000000000147202 */ /* 0x000fe20000000f00 */
[----:B------:R-:W-:Y:S02]  /*28c60*/  IMAD.MOV.U32 R13, RZ, RZ, R26 ;  /* 0x000000ffff0d7224 */ /* 0x000fe400078e001a */
[----:B------:R-:W-:-:S07]  /*28c70*/  IMAD.MOV.U32 R5, RZ, RZ, R14 ;  /* 0x000000ffff057224 */ /* 0x000fce00078e000e */
[----:B------:R-:W-:Y:S05]  /*28c80*/  WARPSYNC.COLLECTIVE R15, `(.L_x_4040) ;  /* 0x000000000f087348 */ /* 0x000fea0003c00000 */
[----:B------:R0:W1:Y:S02]  /*28c90*/  SHFL.IDX P6, R14, R13, R12, R11 ;  /* 0x0000000c0d0e7389 */ /* 0x00006400000c000b */
[----:B01----:R-:W-:Y:S01]  /*28ca0*/  ENDCOLLECTIVE ;  /* 0x000000000000791b */ /* 0x003fe20003800000 */
.L_x_4040:
[----:B------:R-:W-:Y:S05]  /*28cb0*/  BRA `(.L_x_4041) ;  /* 0xfffffe5400207947 */ /* 0x000fea000383ffff */
.L_x_3799:
[----:B0-----:R0:W1:Y:S02]  /*28cc0*/  SYNCS.PHASECHK.TRANS64.TRYWAIT P0, [R16+URZ+0x36800], R5 ;  /* 0x03680005100075a7 */ /* 0x001064000800017f */
[----:B-1----:R-:W-:Y:S05]  /*28cd0*/  @!P0 NANOSLEEP.SYNCS 0x989680 ;  /* 0x009896800000895d */ /* 0x002fea0003900000 */
[----:B------:R-:W1:Y:S02]  /*28ce0*/  @!P0 SYNCS.PHASECHK.TRANS64 P0, [R16+URZ+0x36800], R5 ;  /* 0x03680005100085a7 */ /* 0x000e64000800007f */
[----:B-1----:R-:W-:Y:S05]  /*28cf0*/  @!P0 BRA `(.L_x_3799) ;  /* 0xfffffffc00f08947 */ /* 0x002fea000383ffff */
[----:B------:R-:W-:Y:S05]  /*28d00*/  BRA `(.L_x_4042) ;  /* 0xfffffe5c00407947 */ /* 0x000fea000383ffff */
.L_x_3813:
[----:B-1----:R1:W2:Y:S02]  /*28d10*/  SYNCS.PHASECHK.TRANS64.TRYWAIT P2, [R3+URZ+0x36830], R0 ;  /* 0x03683000030075a7 */ /* 0x0022a4000804017f */
[----:B--2---:R-:W-:Y:S05]  /*28d20*/  @!P2 NANOSLEEP.SYNCS 0x989680 ;  /* 0x009896800000a95d */ /* 0x004fea0003900000 */
[----:B------:R-:W2:Y:S02]  /*28d30*/  @!P2 SYNCS.PHASECHK.TRANS64 P2, [R3+URZ+0x36830], R0 ;  /* 0x036830000300a5a7 */ /* 0x000ea4000804007f */
[----:B--2---:R-:W-:Y:S05]  /*28d40*/  @!P2 BRA `(.L_x_3813) ;  /* 0xfffffffc00f0a947 */ /* 0x004fea000383ffff */
[----:B------:R-:W-:Y:S05]  /*28d50*/  BRA `(.L_x_3812) ;  /* 0xfffffe8400347947 */ /* 0x000fea000383ffff */
.L_x_3820:
[----:B-1----:R1:W2:Y:S02]  /*28d60*/  SYNCS.PHASECHK.TRANS64.TRYWAIT P2, [R11+URZ+0x36830], R4 ;  /* 0x036830040b0075a7 */ /* 0x0022a4000804017f */
[----:B--2---:R-:W-:Y:S05]  /*28d70*/  @!P2 NANOSLEEP.SYNCS 0x989680 ;  /* 0x009896800000a95d */ /* 0x004fea0003900000 */
[----:B------:R-:W2:Y:S02]  /*28d80*/  @!P2 SYNCS.PHASECHK.TRANS64 P2, [R11+URZ+0x36830], R4 ;  /* 0x036830040b00a5a7 */ /* 0x000ea4000804007f */
[----:B--2---:R-:W-:Y:S05]  /*28d90*/  @!P2 BRA `(.L_x_3820) ;  /* 0xfffffffc00f0a947 */ /* 0x004fea000383ffff */
[----:B------:R-:W-:Y:S05]  /*28da0*/  BRA `(.L_x_3819) ;  /* 0xfffffed800187947 */ /* 0x000fea000383ffff */
.L_x_3825:
[----:B-1----:R1:W2:Y:S02]  /*28db0*/  SYNCS.PHASECHK.TRANS64.TRYWAIT P2, [R9+URZ+0x36850], R0 ;  /* 0x03685000090075a7 */ /* 0x0022a4000804017f */
[----:B--2---:R-:W-:Y:S05]  /*28dc0*/  @!P2 NANOSLEEP.SYNCS 0x989680 ;  /* 0x009896800000a95d */ /* 0x004fea0003900000 */
[----:B------:R-:W2:Y:S02]  /*28dd0*/  @!P2 SYNCS.PHASECHK.TRANS64 P2, [R9+URZ+0x36850], R0 ;  /* 0x036850000900a5a7 */ /* 0x000ea4000804007f */
[----:B--2---:R-:W-:Y:S05]  /*28de0*/  @!P2 BRA `(.L_x_3825) ;  /* 0xfffffffc00f0a947 */ /* 0x004fea000383ffff */
[----:B------:R-:W-:Y:S05]  /*28df0*/  BRA `(.L_x_3824) ;  /* 0xffffff0c00b47947 */ /* 0x000fea000383ffff */
.L_x_3831:
[----:B-1----:R1:W2:Y:S02]  /*28e00*/  SYNCS.PHASECHK.TRANS64.TRYWAIT P0, [R6+URZ+0x36850], R3 ;  /* 0x03685003060075a7 */ /* 0x0022a4000800017f */
[----:B--2---:R-:W-:Y:S05]  /*28e10*/  @!P0 NANOSLEEP.SYNCS 0x989680 ;  /* 0x009896800000895d */ /* 0x004fea0003900000 */
[----:B------:R-:W2:Y:S02]  /*28e20*/  @!P0 SYNCS.PHASECHK.TRANS64 P0, [R6+URZ+0x36850], R3 ;  /* 0x03685003060085a7 */ /* 0x000ea4000800007f */
[----:B--2---:R-:W-:Y:S05]  /*28e30*/  @!P0 BRA `(.L_x_3831) ;  /* 0xfffffffc00f08947 */ /* 0x004fea000383ffff */
[----:B------:R-:W-:Y:S05]  /*28e40*/  BRA `(.L_x_3830) ;  /* 0xffffff2800ac7947 */ /* 0x000fea000383ffff */
.L_x_3870:
        /* <DEDUP_REMOVED lines=11> */
.L_x_4044:
[----:B------:R-:W-:Y:S05]  /*28f00*/  BSYNC B1 ;  /* 0x0000000000017941 */ /* 0x000fea0003800000 */
.L_x_4043:
[----:B------:R-:W-:Y:S05]  /*28f10*/  BRA `(.L_x_4045) ;  /* 0xffffff8800c07947 */ /* 0x000fea000383ffff */
.L_x_3872:
[----:B------:R-:W-:Y:S01]  /*28f20*/  BSSY B1, `(.L_x_4046) ;  /* 0x0000006000017945 */ /* 0x000fe20003800000 */
[----:B------:R-:W-:-:S07]  /*28f30*/  IMAD.MOV.U32 R15, RZ, RZ, -0x1 ;  /* 0xffffffffff0f7424 */ /* 0x000fce00078e00ff */
[----:B0-----:R-:W-:Y:S05]  /*28f40*/  WARPSYNC.COLLECTIVE R15, `(.L_x_4047) ;  /* 0x000000000f0c7348 */ /* 0x001fea0003c00000 */
[----:B------:R-:W-:Y:S02]  /*28f50*/  ELECT P6, UR62, PT ;  /* 0x00000000003e782f */ /* 0x000fe400038c0000 */
[----:B------:R-:W-:Y:S01]  /*28f60*/  MOV R14, UR62 ;  /* 0x0000003e000e7c02 */ /* 0x000fe20008000f00 */
[----:B0-----:R-:W-:Y:S10]  /*28f70*/  ENDCOLLECTIVE ;  /* 0x000000000000791b */ /* 0x001ff40003800000 */
.L_x_4047:
[----:B------:R-:W-:Y:S05]  /*28f80*/  BSYNC B1 ;  /* 0x0000000000017941 */ /* 0x000fea0003800000 */
.L_x_4046:
[----:B------:R-:W-:Y:S01]  /*28f90*/  PLOP3.LUT P2, PT, P6, PT, PT, 0x80, 0x0 ;  /* 0x000000000000781c */ /* 0x000fe2000374f070 */
[----:B------:R-:W-:-:S12]  /*28fa0*/  BRA `(.L_x_3871) ;  /* 0xffffff8800b47947 */ /* 0x000fd8000383ffff */
.L_x_3874:
[----:B0-----:R0:W1:Y:S02]  /*28fb0*/  SYNCS.PHASECHK.TRANS64.TRYWAIT P0, [R18+URZ+0x36820], R2 ;  /* 0x03682002120075a7 */ /* 0x001064000800017f */
[----:B-1----:R-:W-:Y:S05]  /*28fc0*/  @!P0 NANOSLEEP.SYNCS 0x989680 ;  /* 0x009896800000895d */ /* 0x002fea0003900000 */
[----:B------:R-:W1:Y:S02]  /*28fd0*/  @!P0 SYNCS.PHASECHK.TRANS64 P0, [R18+URZ+0x36820], R2 ;  /* 0x03682002120085a7 */ /* 0x000e64000800007f */
[----:B-1----:R-:W-:Y:S05]  /*28fe0*/  @!P0 BRA `(.L_x_3874) ;  /* 0xfffffffc00f08947 */ /* 0x002fea000383ffff */
[----:B------:R-:W-:Y:S05]  /*28ff0*/  BRA `(.L_x_4048) ;  /* 0xffffff8800c47947 */ /* 0x000fea000383ffff */
.L_x_3878:
[----:B-1----:R1:W2:Y:S02]  /*29000*/  SYNCS.PHASECHK.TRANS64.TRYWAIT P0, [R5+URZ+0x368a0], R8 ;  /* 0x0368a008050075a7 */ /* 0x0022a4000800017f */
[----:B--2---:R-:W-:Y:S05]  /*29010*/  @!P0 NANOSLEEP.SYNCS 0x989680 ;  /* 0x009896800000895d */ /* 0x004fea0003900000 */
[----:B------:R-:W2:Y:S02]  /*29020*/  @!P0 SYNCS.PHASECHK.TRANS64 P0, [R5+URZ+0x368a0], R8 ;  /* 0x0368a008050085a7 */ /* 0x000ea4000800007f */
[----:B--2---:R-:W-:Y:S05]  /*29030*/  @!P0 BRA `(.L_x_3878) ;  /* 0xfffffffc00f08947 */ /* 0x004fea000383ffff */
[----:B------:R-:W-:Y:S05]  /*29040*/  BRA `(.L_x_4049) ;  /* 0xffffff8800e47947 */ /* 0x000fea000383ffff */
.L_x_3885:
[----:B0-----:R0:W2:Y:S02]  /*29050*/  SYNCS.PHASECHK.TRANS64.TRYWAIT P0, [R5+URZ+0x368c0], R8 ;  /* 0x0368c008050075a7 */ /* 0x0010a4000800017f */
[----:B--2---:R-:W-:Y:S05]  /*29060*/  @!P0 NANOSLEEP.SYNCS 0x989680 ;  /* 0x009896800000895d */ /* 0x004fea0003900000 */
[----:B------:R-:W2:Y:S02]  /*29070*/  @!P0 SYNCS.PHASECHK.TRANS64 P0, [R5+URZ+0x368c0], R8 ;  /* 0x0368c008050085a7 */ /* 0x000ea4000800007f */
[----:B--2---:R-:W-:Y:S05]  /*29080*/  @!P0 BRA `(.L_x_3885) ;  /* 0xfffffffc00f08947 */ /* 0x004fea000383ffff */
[----:B------:R-:W-:Y:S05]  /*29090*/  BRA `(.L_x_4050) ;  /* 0xffffff8c00e07947 */ /* 0x000fea000383ffff */
.L_x_3894:
[----:B0-----:R0:W1:Y:S02]  /*290a0*/  SYNCS.PHASECHK.TRANS64.TRYWAIT P0, [R6+URZ+0x368a0], R5 ;  /* 0x0368a005060075a7 */ /* 0x001064000800017f */
[----:B-1----:R-:W-:Y:S05]  /*290b0*/  @!P0 NANOSLEEP.SYNCS 0x989680 ;  /* 0x009896800000895d */ /* 0x002fea0003900000 */
[----:B------:R-:W1:Y:S02]  /*290c0*/  @!P0 SYNCS.PHASECHK.TRANS64 P0, [R6+URZ+0x368a0], R5 ;  /* 0x0368a005060085a7 */ /* 0x000e64000800007f */
[----:B-1----:R-:W-:Y:S05]  /*290d0*/  @!P0 BRA `(.L_x_3894) ;  /* 0xfffffffc00f08947 */ /* 0x002fea000383ffff */
[----:B------:R-:W-:Y:S05]  /*290e0*/  BRA `(.L_x_4051) ;  /* 0xffffff94001c7947 */ /* 0x000fea000383ffff */
.L_x_3901:
[----:B-1----:R1:W2:Y:S02]  /*290f0*/  SYNCS.PHASECHK.TRANS64.TRYWAIT P0, [R6+URZ+0x368c0], R5 ;  /* 0x0368c005060075a7 */ /* 0x0022a4000800017f */
[----:B--2---:R-:W-:Y:S05]  /*29100*/  @!P0 NANOSLEEP.SYNCS 0x989680 ;  /* 0x009896800000895d */ /* 0x004fea0003900000 */
[----:B------:R-:W2:Y:S02]  /*29110*/  @!P0 SYNCS.PHASECHK.TRANS64 P0, [R6+URZ+0x368c0], R5 ;  /* 0x0368c005060085a7 */ /* 0x000ea4000800007f */
[----:B--2---:R-:W-:Y:S05]  /*29120*/  @!P0 BRA `(.L_x_3901) ;  /* 0xfffffffc00f08947 */ /* 0x004fea000383ffff */
[----:B------:R-:W-:Y:S05]  /*29130*/  BRA `(.L_x_4052) ;  /* 0xffffff9800207947 */ /* 0x000fea000383ffff */
.L_x_3918:
        /* <DEDUP_REMOVED lines=11> */
.L_x_4054:
[----:B------:R-:W-:Y:S05]  /*291f0*/  BSYNC B0 ;  /* 0x0000000000007941 */ /* 0x000fea0003800000 */
.L_x_4053:
[----:B------:R-:W-:Y:S05]  /*29200*/  BRA `(.L_x_4055) ;  /* 0xffffffa400607947 */ /* 0x000fea000383ffff */
.L_x_3920:
[----:B------:R-:W-:Y:S01]  /*29210*/  BSSY B0, `(.L_x_4056) ;  /* 0x0000006000007945 */ /* 0x000fe20003800000 */
[----:B------:R-:W-:-:S07]  /*29220*/  IMAD.MOV.U32 R15, RZ, RZ, -0x1 ;  /* 0xffffffffff0f7424 */ /* 0x000fce00078e00ff */
[----:B0-----:R-:W-:Y:S05]  /*29230*/  WARPSYNC.COLLECTIVE R15, `(.L_x_4057) ;  /* 0x000000000f0c7348 */ /* 0x001fea0003c00000 */
[----:B------:R-:W-:Y:S02]  /*29240*/  ELECT P6, UR62, PT ;  /* 0x00000000003e782f */ /* 0x000fe400038c0000 */
[----:B------:R-:W-:Y:S01]  /*29250*/  MOV R14, UR62 ;  /* 0x0000003e000e7c02 */ /* 0x000fe20008000f00 */
[----:B0-----:R-:W-:Y:S10]  /*29260*/  ENDCOLLECTIVE ;  /* 0x000000000000791b */ /* 0x001ff40003800000 */
.L_x_4057:
[----:B------:R-:W-:Y:S05]  /*29270*/  BSYNC B0 ;  /* 0x0000000000007941 */ /* 0x000fea0003800000 */
.L_x_4056:
[----:B------:R-:W-:Y:S05]  /*29280*/  BRA `(.L_x_4058) ;  /* 0xffffffa4006c7947 */ /* 0x000fea000383ffff */
.L_x_3922:
[----:B0-----:R0:W1:Y:S02]  /*29290*/  SYNCS.PHASECHK.TRANS64.TRYWAIT P0, [R0+URZ+0x36840], R2 ;  /* 0x03684002000075a7 */ /* 0x001064000800017f */
[----:B-1----:R-:W-:Y:S05]  /*292a0*/  @!P0 NANOSLEEP.SYNCS 0x989680 ;  /* 0x009896800000895d */ /* 0x002fea0003900000 */
[----:B------:R-:W1:Y:S02]  /*292b0*/  @!P0 SYNCS.PHASECHK.TRANS64 P0, [R0+URZ+0x36840], R2 ;  /* 0x03684002000085a7 */ /* 0x000e64000800007f */
[----:B-1----:R-:W-:Y:S05]  /*292c0*/  @!P0 BRA `(.L_x_3922) ;  /* 0xfffffffc00f08947 */ /* 0x002fea000383ffff */
[----:B------:R-:W-:Y:S05]  /*292d0*/  BRA `(.L_x_4059) ;  /* 0xffffffa400cc7947 */ /* 0x000fea000383ffff */
.L_x_3926:
[----:B------:R0:W5:Y:S01]  /*292e0*/  LDL.LU R10, [R1+0x5c] ;  /* 0x00005c00010a7983 */ /* 0x0001620000300800 */
[----:B------:R-:W-:Y:S01]  /*292f0*/  IMAD.MOV.U32 R13, RZ, RZ, R3 ;  /* 0x000000ffff0d7224 */ /* 0x000fe200078e0003 */
[----:B------:R-:W-:Y:S01]  /*29300*/  MOV R15, 0xffffffff ;  /* 0xffffffff000f7802 */ /* 0x000fe20000000f00 */
[----:B------:R-:W-:Y:S01]  /*29310*/  IMAD.MOV.U32 R12, RZ, RZ, RZ ;  /* 0x000000ffff0c7224 */ /* 0x000fe200078e00ff */
[----:B------:R-:W1:Y:S01]  /*29320*/  S2R R7, SR_TID.X ;  /* 0x0000000000077919 */ /* 0x000e620000002100 */
[----:B------:R-:W-:-:S07]  /*29330*/  IMAD.MOV.U32 R11, RZ, RZ, 0x181f ;  /* 0x0000181fff0b7424 */ /* 0x000fce00078e00ff */
[----:B01---5:R-:W-:Y:S05]  /*29340*/  WARPSYNC.COLLECTIVE R15, `(.L_x_4060) ;  /* 0x000000000f087348 */ /* 0x023fea0003c00000 */
[----:B------:R2:W3:Y:S02]  /*29350*/  SHFL.IDX P6, R14, R13, R12, R11 ;  /* 0x0000000c0d0e7389 */ /* 0x0004e400000c000b */
[----:B0123-5:R-:W-:Y:S01]  /*29360*/  ENDCOLLECTIVE ;  /* 0x000000000000791b */ /* 0x02ffe20003800000 */
.L_x_4060:
[----:B------:R-:W-:Y:S02]  /*29370*/  IMAD.MOV.U32 R13, RZ, RZ, R4 ;  /* 0x000000ffff0d7224 */ /* 0x000fe400078e0004 */
[----:B------:R-:W-:-:S07]  /*29380*/  IMAD.MOV.U32 R6, RZ, RZ, R14 ;  /* 0x000000ffff067224 */ /* 0x000fce00078e000e */
[----:B------:R-:W-:Y:S05]  /*29390*/  WARPSYNC.COLLECTIVE R15, `(.L_x_4061) ;  /* 0x000000000f087348 */ /* 0x000fea0003c00000 */
[----:B------:R0:W1:Y:S02]  /*293a0*/  SHFL.IDX P6, R14, R13, R12, R11 ;  /* 0x0000000c0d0e7389 */ /* 0x00006400000c000b */
[----:B01----:R-:W-:Y:S01]  /*293b0*/  ENDCOLLECTIVE ;  /* 0x000000000000791b */ /* 0x003fe20003800000 */
.L_x_4061:
[----:B------:R-:W-:-:S04]  /*293c0*/  LOP3.LUT R7, R7, 0x7f, RZ, 0xc0, !PT ;  /* 0x0000007f07077812 */ /* 0x000fc800078ec0ff */
[----:B------:R-:W-:Y:S01]  /*293d0*/  SHF.R.U32.HI R0, RZ, 0x3, R7 ;  /* 0x00000003ff007819 */ /* 0x000fe20000011607 */
[----:B------:R-:W-:Y:S02]  /*293e0*/  IMAD R2, R10, R8, RZ ;  /* 0x000000080a027224 */ /* 0x000fe400078e02ff */
[----:B------:R0:W5:Y:S02]  /*293f0*/  LDL R10, [R1+0x30] ;  /* 0x00003000010a7983 */ /* 0x0001640000100800 */
[----:B------:R-:W-:Y:S02]  /*29400*/  IMAD.IADD R0, R0, 0x1, R5 ;  /* 0x0000000100007824 */ /* 0x000fe400078e0205 */
[----:B------:R-:W-:Y:S02]  /*29410*/  IMAD.MOV.U32 R7, RZ, RZ, R14 ;  /* 0x000000ffff077224 */ /* 0x000fe400078e000e */
[----:B------:R-:W-:Y:S01]  /*29420*/  IMAD.MOV.U32 R13, RZ, RZ, R3 ;  /* 0x000000ffff0d7224 */ /* 0x000fe200078e0003 */
[----:B------:R-:W-:Y:S01]  /*29430*/  ISETP.GE.AND P2, PT, R0, R2, PT ;  /* 0x000000020000720c */ /* 0x000fe20003f46270 */
[----:B------:R-:W-:-:S02]  /*29440*/  IMAD.MOV.U32 R12, RZ, RZ, 0x1 ;  /* 0x00000001ff0c7424 */ /* 0x000fc400078e00ff */
[----:B0-----:R-:W-:-:S10]  /*29450*/  VIADD R5, R0, 0x10 ;  /* 0x0000001000057836 */ /* 0x001fd40000000000 */
[----:B-----5:R-:W-:Y:S05]  /*29460*/  WARPSYNC.COLLECTIVE R15, `(.L_x_4062) ;  /* 0x000000000f087348 */ /* 0x020fea0003c00000 */
[----:B------:R0:W1:Y:S02]  /*29470*/  SHFL.IDX P6, R14, R13, R12, R11 ;  /* 0x0000000c0d0e7389 */ /* 0x00006400000c000b */
[----:B01---5:R-:W-:Y:S01]  /*29480*/  ENDCOLLECTIVE ;  /* 0x000000000000791b */ /* 0x023fe20003800000 */
.L_x_4062:
[----:B------:R-:W-:-:S04]  /*29490*/  @!P2 LEA R7, P4, R9, R7, 0x1 ;  /* 0x000000070907a211 */ /* 0x000fc800078808ff */
[----:B------:R-:W-:Y:S02]  /*294a0*/  @!P2 IADD3.X R6, RZ, R6, RZ, P4, !PT ;  /* 0x00000006ff06a210 */ /* 0x000fe400027fe4ff */
[----:B------:R-:W-:Y:S02]  /*294b0*/  MOV R13, R4 ;  /* 0x00000004000d7202 */ /* 0x000fe40000000f00 */
[----:B------:R-:W-:-:S04]  /*294c0*/  @!P2 LOP3.LUT R7, R7, R6, RZ, 0x3c, !PT ;  /* 0x000000060707a212 */ /* 0x000fc800078e3cff */
[----:B------:R-:W-:-:S04]  /*294d0*/  @!P2 LOP3.LUT R6, R7, R6, RZ, 0x3c, !PT ;  /* 0x000000060706a212 */ /* 0x000fc800078e3cff */
[----:B------:R-:W-:-:S05]  /*294e0*/  @!P2 LOP3.LUT R7, R7, R6, RZ, 0x3c, !PT ;  /* 0x000000060707a212 */ /* 0x000fca00078e3cff */
[----:B------:R-:W-:Y:S01]  /*294f0*/  @!PT LDS RZ, [RZ] ;  /* 0x00000000fffff984 */ /* 0x000fe20000000800 */
[----:B------:R-:W-:Y:S01]  /*29500*/  @!PT LDS RZ, [RZ] ;  /* 0x00000000fffff984 */ /* 0x000fe20000000800 */
[----:B------:R-:W-:Y:S01]  /*29510*/  @!PT LDS RZ, [RZ] ;  /* 0x00000000fffff984 */ /* 0x000fe20000000800 */
[----:B------:R-:W-:Y:S04]  /*29520*/  @!P2 LDGSTS.E.BYPASS.LTC128B.128 [R10+0x15400], desc[UR60][R6.64], !P3 ;  /* 0x15400000060aafae */ /* 0x000fe8000d901d7c */
[----:B------:R-:W-:Y:S04]  /*29530*/  @!P2 LDGSTS.E.BYPASS.LTC128B.128 [R10+0x19400], desc[UR60][R6.64+0x80], !P0 ;  /* 0x19400080060aafae */ /* 0x000fe8000c101d7c */
[----:B------:R0:W-:Y:S01]  /*29540*/  @!P2 LDGSTS.E.BYPASS.LTC128B.128 [R10+0x1d400], desc[UR60][R6.64+0x100], !P1 ;  /* 0x1d400100060aafae */ /* 0x0001e2000c901d7c */
[----:B------:R-:W-:Y:S01]  /*29550*/  ISETP.GE.AND P2, PT, R5, R2, PT ;  /* 0x000000020500720c */ /* 0x000fe20003f46270 */
[----:B0-----:R-:W-:-:S12]  /*29560*/  IMAD.MOV.U32 R6, RZ, RZ, R14 ;  /* 0x000000ffff067224 */ /* 0x001fd800078e000e */
[----:B------:R-:W-:Y:S05]  /*29570*/  WARPSYNC.COLLECTIVE R15, `(.L_x_4063) ;  /* 0x000000000f087348 */ /* 0x000fea0003c00000 */
[----:B------:R0:W1:Y:S02]  /*29580*/  SHFL.IDX P6, R14, R13, R12, R11 ;  /* 0x0000000c0d0e7389 */ /* 0x00006400000c000b */
[----:B01----:R-:W-:Y:S01]  /*29590*/  ENDCOLLECTIVE ;  /* 0x000000000000791b */ /* 0x003fe20003800000 */
.L_x_4063:
[----:B------:R-:W-:Y:S02]  /*295a0*/  IMAD.MOV.U32 R13, RZ, RZ, R3 ;  /* 0x000000ffff0d7224 */ /* 0x000fe400078e0003 */
[----:B------:R-:W-:Y:S02]  /*295b0*/  IMAD.MOV.U32 R12, RZ, RZ, 0x2 ;  /* 0x00000002ff0c7424 */ /* 0x000fe400078e00ff */
[----:B------:R-:W-:-:S07]  /*295c0*/  IMAD.MOV.U32 R5, RZ, RZ, R14 ;  /* 0x000000ffff057224 */ /* 0x000fce00078e000e */
[----:B------:R-:W-:Y:S05]  /*295d0*/  WARPSYNC.COLLECTIVE R15, `(.L_x_4064) ;  /* 0x000000000f087348 */ /* 0x000fea0003c00000 */
[----:B------:R0:W1:Y:S02]  /*295e0*/  SHFL.IDX P6, R14, R13, R12, R11 ;  /* 0x0000000c0d0e7389 */ /* 0x00006400000c000b */
[----:B01----:R-:W-:Y:S01]  /*295f0*/  ENDCOLLECTIVE ;  /* 0x000000000000791b */ /* 0x003fe20003800000 */
.L_x_4064:
[----:B------:R-:W-:-:S05]  /*29600*/  @!P2 LEA R5, P4, R9, R5, 0x1 ;  /* 0x000000050905a211 */ /* 0x000fca00078808ff */
[----:B------:R-:W-:-:S04]  /*29610*/  @!P2 IMAD.X R6, RZ, RZ, R6, P4 ;  /* 0x000000ffff06a224 */ /* 0x000fc800020e0606 */
[----:B------:R-:W-:Y:S02]  /*29620*/  @!P2 IMAD.MOV.U32 R7, RZ, RZ, R6 ;  /* 0x000000ffff07a224 */ /* 0x000fe400078e0006 */
[----:B------:R-:W-:Y:S01]  /*29630*/  @!P2 IMAD.MOV.U32 R6, RZ, RZ, R5 ;  /* 0x000000ffff06a224 */ /* 0x000fe200078e0005 */
[----:B------:R-:W-:Y:S01]  /*29640*/  IADD3 R5, R0, 0x20, RZ ;  /* 0x0000002000057810 */ /* 0x000fe20007ffe0ff */
[----:B------:R-:W-:-:S03]  /*29650*/  IMAD.MOV.U32 R13, RZ, RZ, R4 ;  /* 0x000000ffff0d7224 */ /* 0x000fc600078e0004 */
        /* <DEDUP_REMOVED lines=11> */
.L_x_4065:
[----:B------:R-:W-:Y:S01]  /*29710*/  MOV R13, R3 ;  /* 0x00000003000d7202 */ /* 0x000fe20000000f00 */
[----:B------:R-:W-:Y:S01]  /*29720*/  IMAD.MOV.U32 R12, RZ, RZ, 0x3 ;  /* 0x00000003ff0c7424 */ /* 0x000fe200078e00ff */
[----:B------:R-:W-:-:S07]  /*29730*/  MOV R5, R14 ;  /* 0x0000000e00057202 */ /* 0x000fce0000000f00 */
[----:B------:R-:W-:Y:S05]  /*29740*/  WARPSYNC.COLLECTIVE R15, `(.L_x_4066) ;  /* 0x000000000f087348 */ /* 0x000fea0003c00000 */
[----:B------:R0:W1:Y:S02]  /*29750*/  SHFL.IDX P6, R14, R13, R12, R11 ;  /* 0x0000000c0d0e7389 */ /* 0x00006400000c000b */
[----:B01----:R-:W-:Y:S01]  /*29760*/  ENDCOLLECTIVE ;  /* 0x000000000000791b */ /* 0x003fe20003800000 */
.L_x_4066:
[----:B------:R-:W-:-:S05]  /*29770*/  @!P2 LEA R5, P4, R9, R5, 0x1 ;  /* 0x000000050905a211 */ /* 0x000fca00078808ff */
[----:B------:R-:W-:-:S04]  /*29780*/  @!P2 IMAD.X R6, RZ, RZ, R6, P4 ;  /* 0x000000ffff06a224 */ /* 0x000fc800020e0606 */
[----:B------:R-:W-:Y:S02]  /*29790*/  @!P2 IMAD.MOV.U32 R7, RZ, RZ, R6 ;  /* 0x000000ffff07a224 */ /* 0x000fe400078e0006 */
[----:B------:R-:W-:Y:S02]  /*297a0*/  @!P2 IMAD.MOV.U32 R6, RZ, RZ, R5 ;  /* 0x000000ffff06a224 */ /* 0x000fe400078e0005 */
[----:B------:R-:W-:Y:S02]  /*297b0*/  IMAD.MOV.U32 R13, RZ, RZ, R4 ;  /* 0x000000ffff0d7224 */ /* 0x000fe400078e0004 */
[----:B------:R-:W-:Y:S01]  /*297c0*/  VIADD R5, R0, 0x30 ;  /* 0x0000003000057836 */ /* 0x000fe20000000000 */
        /* <DEDUP_REMOVED lines=11> */
.L_x_4067:
[----:B------:R-:W-:Y:S01]  /*29880*/  IMAD.MOV.U32 R13, RZ, RZ, R3 ;  /* 0x000000ffff0d7224 */ /* 0x000fe200078e0003 */
[----:B------:R-:W-:Y:S01]  /*29890*/  MOV R12, 0x4 ;  /* 0x00000004000c7802 */ /* 0x000fe20000000f00 */
[----:B------:R-:W-:-:S07]  /*298a0*/  IMAD.MOV.U32 R5, RZ, RZ, R14 ;  /* 0x000000ffff057224 */ /* 0x000fce00078e000e */
[----:B------:R-:W-:Y:S05]  /*298b0*/  WARPSYNC.COLLECTIVE R15, `(.L_x_4068) ;  /* 0x000000000f087348 */ /* 0x000fea0003c00000 */
[----:B------:R0:W1:Y:S02]  /*298c0*/  SHFL.IDX P6, R14, R13, R12, R11 ;  /* 0x0000000c0d0e7389 */ /* 0x00006400000c000b */
[----:B01----:R-:W-:Y:S01]  /*298d0*/  ENDCOLLECTIVE ;  /* 0x000000000000791b */ /* 0x003fe20003800000 */
.L_x_4068:
[----:B------:R-:W-:-:S04]  /*298e0*/  @!P2 LEA R5, P4, R9, R5, 0x1 ;  /* 0x000000050905a211 */ /* 0x000fc800078808ff */
[----:B------:R-:W-:-:S05]  /*298f0*/  @!P2 IADD3.X R6, RZ, R6, RZ, P4, !PT ;  /* 0x00000006ff06a210 */ /* 0x000fca00027fe4ff */
        /* <DEDUP_REMOVED lines=15> */
.L_x_4069:
[----:B------:R-:W-:Y:S02]  /*299f0*/  IMAD.MOV.U32 R13, RZ, RZ, R3 ;  /* 0x000000ffff0d7224 */ /* 0x000fe400078e0003 */
[----:B------:R-:W-:Y:S02]  /*29a00*/  IMAD.MOV.U32 R12, RZ, RZ, 0x5 ;  /* 0x00000005ff0c7424 */ /* 0x000fe400078e00ff */
[----:B------:R-:W-:-:S07]  /*29a10*/  IMAD.MOV.U32 R5, RZ, RZ, R14 ;  /* 0x000000ffff057224 */ /* 0x000fce00078e000e */
[----:B------:R-:W-:Y:S05]  /*29a20*/  WARPSYNC.COLLECTIVE R15, `(.L_x_4070) ;  /* 0x000000000f087348 */ /* 0x000fea0003c00000 */
[----:B------:R0:W1:Y:S02]  /*29a30*/  SHFL.IDX P6, R14, R13, R12, R11 ;  /* 0x0000000c0d0e7389 */ /* 0x00006400000c000b */
[----:B01----:R-:W-:Y:S01]  /*29a40*/  ENDCOLLECTIVE ;  /* 0x000000000000791b */ /* 0x003fe20003800000 */
.L_x_4070:
[----:B------:R-:W-:-:S05]  /*29a50*/  @!P2 LEA R5, P4, R9, R5, 0x1 ;  /* 0x000000050905a211 */ /* 0x000fca00078808ff */
[----:B------:R-:W-:-:S05]  /*29a60*/  @!P2 IMAD.X R6, RZ, RZ, R6, P4 ;  /* 0x000000ffff06a224 */ /* 0x000fca00020e0606 */
[----:B------:R-:W-:Y:S01]  /*29a70*/  @!P2 MOV R7, R6 ;  /* 0x000000060007a202 */ /* 0x000fe20000000f00 */
        /* <DEDUP_REMOVED lines=9> */
[----:B------:R-:W-:-:S02]  /*29b10*/  ISETP.GE.AND P2, PT, R5, R2, PT ;  /* 0x000000020500720c */ /* 0x000fc40003f46270 */
[----:B0-----:R-:W-:-:S11]  /*29b20*/  MOV R6, R14 ;  /* 0x0000000e00067202 */ /* 0x001fd60000000f00 */
[----:B------:R-:W-:Y:S05]  /*29b30*/  WARPSYNC.COLLECTIVE R15, `(.L_x_4071) ;  /* 0x000000000f087348 */ /* 0x000fea0003c00000 */
[----:B------:R0:W1:Y:S02]  /*29b40*/  SHFL.IDX P6, R14, R13, R12, R11 ;  /* 0x0000000c0d0e7389 */ /* 0x00006400000c000b */
[----:B01----:R-:W-:Y:S01]  /*29b50*/  ENDCOLLECTIVE ;  /* 0x000000000000791b */ /* 0x003fe20003800000 */
.L_x_4071:
[----:B------:R-:W-:Y:S02]  /*29b60*/  IMAD.MOV.U32 R13, RZ, RZ, R3 ;  /* 0x000000ffff0d7224 */ /* 0x000fe400078e0003 */
[----:B------:R-:W-:Y:S02]  /*29b70*/  IMAD.MOV.U32 R12, RZ, RZ, 0x6 ;  /* 0x00000006ff0c7424 */ /* 0x000fe400078e00ff */
[----:B------:R-:W-:-:S07]  /*29b80*/  IMAD.MOV.U32 R5, RZ, RZ, R14 ;  /* 0x000000ffff057224 */ /* 0x000fce00078e000e */
[----:B------:R-:W-:Y:S05]  /*29b90*/  WARPSYNC.COLLECTIVE R15, `(.L_x_4072) ;  /* 0x000000000f087348 */ /* 0x000fea0003c00000 */
[----:B------:R0:W1:Y:S02]  /*29ba0*/  SHFL.IDX P6, R14, R13, R12, R11 ;  /* 0x0000000c0d0e7389 */ /* 0x00006400000c000b */
[----:B01----:R-:W-:Y:S01]  /*29bb0*/  ENDCOLLECTIVE ;  /* 0x000000000000791b */ /* 0x003fe20003800000 */
.L_x_4072:
[----:B------:R-:W-:-:S05]  /*29bc0*/  @!P2 LEA R5, P4, R9, R5, 0x1 ;  /* 0x000000050905a211 */ /* 0x000fca00078808ff */
[----:B------:R-:W-:-:S04]  /*29bd0*/  @!P2 IMAD.X R6, RZ, RZ, R6, P4 ;  /* 0x000000ffff06a224 */ /* 0x000fc800020e0606 */
[----:B------:R-:W-:Y:S01]  /*29be0*/  @!P2 IMAD.MOV.U32 R7, RZ, RZ, R6 ;  /* 0x000000ffff07a224 */ /* 0x000fe200078e0006 */
[----:B------:R-:W-:Y:S01]  /*29bf0*/  @!P2 MOV R6, R5 ;  /* 0x000000050006a202 */ /* 0x000fe20000000f00 */
[----:B------:R-:W-:Y:S01]  /*29c00*/  VIADD R5, R0, 0x60 ;  /* 0x0000006000057836 */ /* 0x000fe20000000000 */
[----:B------:R-:W-:-:S03]  /*29c10*/  MOV R13, R4 ;  /* 0x00000004000d7202 */ /* 0x000fc60000000f00 */
        /* <DEDUP_REMOVED lines=11> */
.L_x_4073:
[----:B------:R-:W-:Y:S01]  /*29cd0*/  MOV R13, R3 ;  /* 0x00000003000d7202 */ /* 0x000fe20000000f00 */
[----:B------:R-:W-:Y:S02]  /*29ce0*/  IMAD.MOV.U32 R12, RZ, RZ, 0x7 ;  /* 0x00000007ff0c7424 */ /* 0x000fe400078e00ff */
[----:B------:R-:W-:-:S07]  /*29cf0*/  IMAD.MOV.U32 R5, RZ, RZ, R14 ;  /* 0x000000ffff057224 */ /* 0x000fce00078e000e */
[----:B------:R-:W-:Y:S05]  /*29d00*/  WARPSYNC.COLLECTIVE R15, `(.L_x_4074) ;  /* 0x000000000f087348 */ /* 0x000fea0003c00000 */
[----:B------:R0:W1:Y:S02]  /*29d10*/  SHFL.IDX P6, R14, R13, R12, R11 ;  /* 0x0000000c0d0e7389 */ /* 0x00006400000c000b */
[----:B01----:R-:W-:Y:S01]  /*29d20*/  ENDCOLLECTIVE ;  /* 0x000000000000791b */ /* 0x003fe20003800000 */
.L_x_4074:
[----:B------:R-:W-:-:S05]  /*29d30*/  @!P2 LEA R5, P4, R9, R5, 0x1 ;  /* 0x000000050905a211 */ /* 0x000fca00078808ff */
[----:B------:R-:W-:-:S04]  /*29d40*/  @!P2 IMAD.X R6, RZ, RZ, R6, P4 ;  /* 0x000000ffff06a224 */ /* 0x000fc800020e0606 */
[----:B------:R-:W-:Y:S02]  /*29d50*/  @!P2 IMAD.MOV.U32 R7, RZ, RZ, R6 ;  /* 0x000000ffff07a224 */ /* 0x000fe400078e0006 */
[----:B------:R-:W-:Y:S02]  /*29d60*/  IMAD.MOV.U32 R13, RZ, RZ, R4 ;  /* 0x000000ffff0d7224 */ /* 0x000fe400078e0004 */
[----:B------:R-:W-:-:S05]  /*29d70*/  @!P2 IMAD.MOV.U32 R6, RZ, RZ, R5 ;  /* 0x000000ffff06a224 */ /* 0x000fca00078e0005 */
[----:B------:R-:W-:Y:S01]  /*29d80*/  @!PT LDS RZ, [RZ] ;  /* 0x00000000fffff984 */ /* 0x000fe20000000800 */
[----:B------:R-:W-:Y:S01]  /*29d90*/  @!PT LDS RZ, [RZ] ;  /* 0x00000000fffff984 */ /* 0x000fe20000000800 */
[----:B------:R-:W-:Y:S01]  /*29da0*/  @!PT LDS RZ, [RZ] ;  /* 0x00000000fffff984 */ /* 0x000fe20000000800 */
[----:B------:R0:W-:Y:S01]  /*29db0*/  @!P2 LDGSTS.E.BYPASS.LTC128B.128 [R10+0x18400], desc[UR60][R6.64], !P3 ;  /* 0x18400000060aafae */ /* 0x0001e2000d901d7c */
[----:B------:R-:W-:-:S03]  /*29dc0*/  IMAD.MOV.U32 R5, RZ, RZ, R14 ;  /* 0x000000ffff057224 */ /* 0x000fc600078e000e */
[----:B------:R0:W-:Y:S04]  /*29dd0*/  @!P2 LDGSTS.E.BYPASS.LTC128B.128 [R10+0x1c400], desc[UR60][R6.64+0x80], !P0 ;  /* 0x1c400080060aafae */ /* 0x0001e8000c101d7c */
[----:B0-----:R-:W-:Y:S05]  /*29de0*/  WARPSYNC.COLLECTIVE R15, `(.L_x_4075) ;  /* 0x000000000f087348 */ /* 0x001fea0003c00000 */
[----:B------:R1:W2:Y:S02]  /*29df0*/  SHFL.IDX P6, R14, R13, R12, R11 ;  /* 0x0000000c0d0e7389 */ /* 0x0002a400000c000b */
[----:B012---:R-:W-:Y:S01]  /*29e00*/  ENDCOLLECTIVE ;  /* 0x000000000000791b */ /* 0x007fe20003800000 */
.L_x_4075:
[----:B------:R-:W-:Y:S01]  /*29e10*/  @!PT LDS RZ, [RZ] ;  /* 0x00000000fffff984 */ /* 0x000fe20000000800 */
[----:B------:R-:W-:Y:S01]  /*29e20*/  @!PT LDS RZ, [RZ] ;  /* 0x00000000fffff984 */ /* 0x000fe20000000800 */
[----:B------:R-:W-:Y:S01]  /*29e30*/  @!PT LDS RZ, [RZ] ;  /* 0x00000000fffff984 */ /* 0x000fe20000000800 */
[----:B------:R3:W-:Y:S01]  /*29e40*/  @!P2 LDGSTS.E.BYPASS.LTC128B.128 [R10+0x20400], desc[UR60][R6.64+0x100], !P1 ;  /* 0x20400100060aafae */ /* 0x0007e2000c901d7c */
[----:B------:R-:W-:Y:S01]  /*29e50*/  IMAD.MOV.U32 R3, RZ, RZ, R14 ;  /* 0x000000ffff037224 */ /* 0x000fe200078e000e */
[----:B------:R-:W-:Y:S06]  /*29e60*/  BRA `(.L_x_4076) ;  /* 0xffffffa800887947 */ /* 0x000fec000383ffff */
.L_x_3931:
[----:B----4-:R4:W0:Y:S02]  /*29e70*/  SYNCS.PHASECHK.TRANS64.TRYWAIT P0, [R18+URZ+0x36820], R0 ;  /* 0x03682000120075a7 */ /* 0x010824000800017f */
[----:B0-----:R-:W-:Y:S05]  /*29e80*/  @!P0 NANOSLEEP.SYNCS 0x989680 ;  /* 0x009896800000895d */ /* 0x001fea0003900000 */
[----:B------:R-:W0:Y:S02]  /*29e90*/  @!P0 SYNCS.PHASECHK.TRANS64 P0, [R18+URZ+0x36820], R0 ;  /* 0x03682000120085a7 */ /* 0x000e24000800007f */
[----:B0-----:R-:W-:Y:S05]  /*29ea0*/  @!P0 BRA `(.L_x_3931) ;  /* 0xfffffffc00f08947 */ /* 0x001fea000383ffff */
[----:B------:R-:W-:Y:S05]  /*29eb0*/  BRA `(.L_x_4077) ;  /* 0xffffffa800fc7947 */ /* 0x000fea000383ffff */
.L_x_3940:
[----:B-1----:R1:W2:Y:S02]  /*29ec0*/  SYNCS.PHASECHK.TRANS64.TRYWAIT P0, [R3+URZ+0x36840], R2 ;  /* 0x03684002030075a7 */ /* 0x0022a4000800017f */
[----:B--2---:R-:W-:Y:S05]  /*29ed0*/  @!P0 NANOSLEEP.SYNCS 0x989680 ;  /* 0x009896800000895d */ /* 0x004fea0003900000 */
[----:B------:R-:W2:Y:S02]  /*29ee0*/  @!P0 SYNCS.PHASECHK.TRANS64 P0, [R3+URZ+0x36840], R2 ;  /* 0x03684002030085a7 */ /* 0x000ea4000800007f */
[----:B--2---:R-:W-:Y:S05]  /*29ef0*/  @!P0 BRA `(.L_x_3940) ;  /* 0xfffffffc00f08947 */ /* 0x004fea000383ffff */
[----:B------:R-:W-:Y:S05]  /*29f00*/  BRA `(.L_x_4078) ;  /* 0xffffffac00d87947 */ /* 0x000fea000383ffff */
.L_x_3947:
[----:B0-----:R0:W1:Y:S02]  /*29f10*/  SYNCS.PHASECHK.TRANS64.TRYWAIT P0, [R2+URZ+0x36860], R3 ;  /* 0x03686003020075a7 */ /* 0x001064000800017f */
[----:B-1----:R-:W-:Y:S05]  /*29f20*/  @!P0 NANOSLEEP.SYNCS 0x989680 ;  /* 0x009896800000895d */ /* 0x002fea0003900000 */
[----:B------:R-:W1:Y:S02]  /*29f30*/  @!P0 SYNCS.PHASECHK.TRANS64 P0, [R2+URZ+0x36860], R3 ;  /* 0x03686003020085a7 */ /* 0x000e64000800007f */
[----:B-1----:R-:W-:Y:S05]  /*29f40*/  @!P0 BRA `(.L_x_3947) ;  /* 0xfffffffc00f08947 */ /* 0x002fea000383ffff */
[----:B------:R-:W-:Y:S05]  /*29f50*/  BRA `(.L_x_4079) ;  /* 0xffffffb000e87947 */ /* 0x000fea000383ffff */
.L_x_3958:
[----:B-1----:R1:W2:Y:S02]  /*29f60*/  SYNCS.PHASECHK.TRANS64.TRYWAIT P0, [R3+URZ+0x36840], R2 ;  /* 0x03684002030075a7 */ /* 0x0022a4000800017f */
[----:B--2---:R-:W-:Y:S05]  /*29f70*/  @!P0 NANOSLEEP.SYNCS 0x989680 ;  /* 0x009896800000895d */ /* 0x004fea0003900000 */
[----:B------:R-:W2:Y:S02]  /*29f80*/  @!P0 SYNCS.PHASECHK.TRANS64 P0, [R3+URZ+0x36840], R2 ;  /* 0x03684002030085a7 */ /* 0x000ea4000800007f */
[----:B--2---:R-:W-:Y:S05]  /*29f90*/  @!P0 BRA `(.L_x_3958) ;  /* 0xfffffffc00f08947 */ /* 0x004fea000383ffff */
[----:B------:R-:W-:Y:S05]  /*29fa0*/  BRA `(.L_x_4080) ;  /* 0xffffffb800bc7947 */ /* 0x000fea000383ffff */
.L_x_3965:
[----:B0-----:R0:W1:Y:S02]  /*29fb0*/  SYNCS.PHASECHK.TRANS64.TRYWAIT P0, [R2+URZ+0x36860], R3 ;  /* 0x03686003020075a7 */ /* 0x001064000800017f */
[----:B-1----:R-:W-:Y:S05]  /*29fc0*/  @!P0 NANOSLEEP.SYNCS 0x989680 ;  /* 0x009896800000895d */ /* 0x002fea0003900000 */
[----:B------:R-:W1:Y:S02]  /*29fd0*/  @!P0 SYNCS.PHASECHK.TRANS64 P0, [R2+URZ+0x36860], R3 ;  /* 0x03686003020085a7 */ /* 0x000e64000800007f */
[----:B-1----:R-:W-:Y:S05]  /*29fe0*/  @!P0 BRA `(.L_x_3965) ;  /* 0xfffffffc00f08947 */ /* 0x002fea000383ffff */
[----:B------:R-:W-:Y:S05]  /*29ff0*/  BRA `(.L_x_4081) ;  /* 0xffffffbc00cc7947 */ /* 0x000fea000383ffff */
.L_x_3976:
[----:B--2---:R2:W3:Y:S02]  /*2a000*/  SYNCS.PHASECHK.TRANS64.TRYWAIT P0, [R3+URZ+0x36840], R2 ;  /* 0x03684002030075a7 */ /* 0x0044e4000800017f */
[----:B---3--:R-:W-:Y:S05]  /*2a010*/  @!P0 NANOSLEEP.SYNCS 0x989680 ;  /* 0x009896800000895d */ /* 0x008fea0003900000 */
[----:B------:R-:W3:Y:S02]  /*2a020*/  @!P0 SYNCS.PHASECHK.TRANS64 P0, [R3+URZ+0x36840], R2 ;  /* 0x03684002030085a7 */ /* 0x000ee4000800007f */
[----:B---3--:R-:W-:Y:S05]  /*2a030*/  @!P0 BRA `(.L_x_3976) ;  /* 0xfffffffc00f08947 */ /* 0x008fea000383ffff */
[----:B------:R-:W-:Y:S05]  /*2a040*/  BRA `(.L_x_4082) ;  /* 0xffffffc400787947 */ /* 0x000fea000383ffff */
.L_x_3983:
[----:B0-----:R0:W1:Y:S02]  /*2a050*/  SYNCS.PHASECHK.TRANS64.TRYWAIT P0, [R2+URZ+0x36860], R5 ;  /* 0x03686005020075a7 */ /* 0x001064000800017f */
[----:B-1----:R-:W-:Y:S05]  /*2a060*/  @!P0 NANOSLEEP.SYNCS 0x989680 ;  /* 0x009896800000895d */ /* 0x002fea0003900000 */
[----:B------:R-:W1:Y:S02]  /*2a070*/  @!P0 SYNCS.PHASECHK.TRANS64 P0, [R2+URZ+0x36860], R5 ;  /* 0x03686005020085a7 */ /* 0x000e64000800007f */
[----:B-1----:R-:W-:Y:S05]  /*2a080*/  @!P0 BRA `(.L_x_3983) ;  /* 0xfffffffc00f08947 */ /* 0x002fea000383ffff */
[----:B------:R-:W-:Y:S05]  /*2a090*/  BRA `(.L_x_4083) ;  /* 0xffffffc800847947 */ /* 0x000fea000383ffff */
.L_x_3996:
[----:B--2---:R2:W4:Y:S02]  /*2a0a0*/  SYNCS.PHASECHK.TRANS64.TRYWAIT P0, [R0+URZ+0x36860], R2 ;  /* 0x03686002000075a7 */ /* 0x004524000800017f */
[----:B----4-:R-:W-:Y:S05]  /*2a0b0*/  @!P0 NANOSLEEP.SYNCS 0x989680 ;  /* 0x009896800000895d */ /* 0x010fea0003900000 */
[----:B------:R-:W4:Y:S02]  /*2a0c0*/  @!P0 SYNCS.PHASECHK.TRANS64 P0, [R0+URZ+0x36860], R2 ;  /* 0x03686002000085a7 */ /* 0x000f24000800007f */
[----:B----4-:R-:W-:Y:S05]  /*2a0d0*/  @!P0 BRA `(.L_x_3996) ;  /* 0xfffffffc00f08947 */ /* 0x010fea000383ffff */
[----:B------:R-:W-:Y:S05]  /*2a0e0*/  BRA `(.L_x_4084) ;  /* 0xffffffd000187947 */ /* 0x000fea000383ffff */
.L_x_4005:
[----:B----4-:R-:W4:Y:S01]  /*2a0f0*/  LDL R0, [R1] ;  /* 0x0000000001007983 */ /* 0x010f220000100800 */
[----:B------:R-:W-:Y:S01]  /*2a100*/  BSSY B0, `(.L_x_4085) ;  /* 0x0000008000007945 */ /* 0x000fe20003800000 */
[----:B------:R-:W-:Y:S02]  /*2a110*/  IMAD.MOV.U32 R12, RZ, RZ, RZ ;  /* 0x000000ffff0c7224 */ /* 0x000fe400078e00ff */
[----:B------:R-:W-:Y:S02]  /*2a120*/  IMAD.MOV.U32 R11, RZ, RZ, 0x1f ;  /* 0x0000001fff0b7424 */ /* 0x000fe400078e00ff */
[----:B------:R-:W-:Y:S01]  /*2a130*/  IMAD.MOV.U32 R15, RZ, RZ, -0x1 ;  /* 0xffffffffff0f7424 */ /* 0x000fe200078e00ff */
[----:B----4-:R-:W-:-:S07]  /*2a140*/  MOV R13, R0 ;  /* 0x00000000000d7202 */ /* 0x010fce0000000f00 */
[----:B0123--:R-:W-:Y:S05]  /*2a150*/  WARPSYNC.COLLECTIVE R15, `(.L_x_4086) ;  /* 0x000000000f087348 */ /* 0x00ffea0003c00000 */
[----:B------:R4:W0:Y:S02]  /*2a160*/  SHFL.IDX P6, R14, R13, R12, R11 ;  /* 0x0000000c0d0e7389 */ /* 0x00082400000c000b */
[----:B01234-:R-:W-:Y:S01]  /*2a170*/  ENDCOLLECTIVE ;  /* 0x000000000000791b */ /* 0x01ffe20003800000 */
.L_x_4086:
[----:B------:R-:W-:Y:S05]  /*2a180*/  BSYNC B0 ;  /* 0x0000000000007941 */ /* 0x000fea0003800000 */
.L_x_4085:
[----:B------:R0:W5:Y:S01]  /*2a190*/  LDL R2, [R1+0xc] ;  /* 0x00000c0001027983 */ /* 0x0001620000100800 */
[----:B------:R-:W-:Y:S01]  /*2a1a0*/  MOV R13, R0 ;  /* 0x00000000000d7202 */ /* 0x000fe20000000f00 */
[----:B------:R-:W-:Y:S01]  /*2a1b0*/  IMAD.MOV.U32 R12, RZ, RZ, 0x1 ;  /* 0x00000001ff0c7424 */ /* 0x000fe200078e00ff */
[----:B------:R-:W-:Y:S01]  /*2a1c0*/  LOP3.LUT P1, RZ, R9, 0x1, RZ, 0xc0, !PT ;  /* 0x0000000109ff7812 */ /* 0x000fe2000782c0ff */
[----:B------:R-:W-:Y:S02]  /*2a1d0*/  IMAD.MOV.U32 R11, RZ, RZ, 0x1f ;  /* 0x0000001fff0b7424 */ /* 0x000fe400078e00ff */
[----:B------:R-:W-:Y:S02]  /*2a1e0*/  IMAD.MOV.U32 R15, RZ, RZ, -0x1 ;  /* 0xffffffffff0f7424 */ /* 0x000fe400078e00ff */
[----:B0-----:R-:W-:-:S08]  /*2a1f0*/  IMAD.MOV.U32 R5, RZ, RZ, R14 ;  /* 0x000000ffff057224 */ /* 0x001fd000078e000e */
[----:B-----5:R-:W-:Y:S05]  /*2a200*/  WARPSYNC.COLLECTIVE R15, `(.L_x_4087) ;  /* 0x000000000f087348 */ /* 0x020fea0003c00000 */
[----:B------:R0:W1:Y:S02]  /*2a210*/  SHFL.IDX P6, R14, R13, R12, R11 ;  /* 0x0000000c0d0e7389 */ /* 0x00006400000c000b */
[----:B01---5:R-:W-:Y:S01]  /*2a220*/  ENDCOLLECTIVE ;  /* 0x000000000000791b */ /* 0x023fe20003800000 */
.L_x_4087:
[----:B------:R-:W-:Y:S01]  /*2a230*/  ULDC UR4, c[0x0][0xc3c] ;  /* 0x00030f0000047ab9 */ /* 0x000fe20000000800 */
        /* <DEDUP_REMOVED lines=14> */
[----:B--2---:R-:W-:Y:S02]  /*2a320*/  @!P0 IMAD.MOV.U32 R4, RZ, RZ, R8 ;  /* 0x000000ffff048224 */ /* 0x004fe400078e0008 */
[----:B---3--:R-:W-:Y:S01]  /*2a330*/  @!P0 IMAD.MOV.U32 R6, RZ, RZ, R2 ;  /* 0x000000ffff068224 */ /* 0x008fe200078e0002 */
[----:B------:R-:W-:-:S03]  /*2a340*/  ISETP.GE.U32.AND P0, PT, R17, 0x2, PT ;  /* 0x000000021100780c */ /* 0x000fc60003f06070 */
[----:B------:R-:W-:-:S05]  /*2a350*/  IMAD R2, R6, R4, RZ ;  /* 0x0000000406027224 */ /* 0x000fca00078e02ff */
[----:B------:R-:W-:-:S07]  /*2a360*/  MOV R13, R2 ;  /* 0x00000002000d7202 */ /* 0x000fce0000000f00 */
[----:B------:R-:W-:Y:S05]  /*2a370*/  WARPSYNC.COLLECTIVE R15, `(.L_x_4088) ;  /* 0x000000000f087348 */ /* 0x000fea0003c00000 */
[----:B------:R0:W1:Y:S02]  /*2a380*/  SHFL.UP P6, R14, R13, R12, R11 ;  /* 0x0400000c0d0e7389 */ /* 0x00006400000c000b */
[----:B01----:R-:W-:Y:S01]  /*2a390*/  ENDCOLLECTIVE ;  /* 0x000000000000791b */ /* 0x003fe20003800000 */
.L_x_4088:
[----:B------:R-:W-:Y:S02]  /*2a3a0*/  IMAD.MOV.U32 R12, RZ, RZ, 0x2 ;  /* 0x00000002ff0c7424 */ /* 0x000fe400078e00ff */
[----:B------:R-:W-:-:S05]  /*2a3b0*/  IMAD.MOV.U32 R3, RZ, RZ, R14 ;  /* 0x000000ffff037224 */ /* 0x000fca00078e000e */
[----:B------:R-:W-:Y:S02]  /*2a3c0*/  SEL R3, R3, RZ, P1 ;  /* 0x000000ff03037207 */ /* 0x000fe40000800000 */
[----:B------:R-:W-:-:S03]  /*2a3d0*/  ISETP.GE.U32.AND P1, PT, R17, 0x4, PT ;  /* 0x000000041100780c */ /* 0x000fc60003f26070 */
[----:B------:R-:W-:-:S04]  /*2a3e0*/  IMAD.IADD R2, R2, 0x1, R3 ;  /* 0x0000000102027824 */ /* 0x000fc800078e0203 */
[----:B------:R-:W-:-:S07]  /*2a3f0*/  IMAD.MOV.U32 R13, RZ, RZ, R2 ;  /* 0x000000ffff0d7224 */ /* 0x000fce00078e0002 */
[----:B------:R-:W-:Y:S05]  /*2a400*/  WARPSYNC.COLLECTIVE R15, `(.L_x_4089) ;  /* 0x000000000f087348 */ /* 0x000fea0003c00000 */
[----:B------:R0:W1:Y:S02]  /*2a410*/  SHFL.UP P6, R14, R13, R12, R11 ;  /* 0x0400000c0d0e7389 */ /* 0x00006400000c000b */
[----:B01----:R-:W-:Y:S01]  /*2a420*/  ENDCOLLECTIVE ;  /* 0x000000000000791b */ /* 0x003fe20003800000 */
.L_x_4089:
        /* <DEDUP_REMOVED lines=8> */
.L_x_4090:
        /* <DEDUP_REMOVED lines=8> */
.L_x_4091:
        /* <DEDUP_REMOVED lines=8> */
.L_x_4092:
        /* <DEDUP_REMOVED lines=9> */
.L_x_4093:
[----:B------:R-:W-:Y:S01]  /*2a640*/  IMAD.MOV.U32 R16, RZ, RZ, R14 ;  /* 0x000000ffff107224 */ /* 0x000fe200078e000e */
[----:B------:R-:W-:Y:S06]  /*2a650*/  BRA `(.L_x_4094) ;  /* 0xffffffd000e07947 */ /* 0x000fec000383ffff */
.L_x_4008:
[----:B------:R-:W-:Y:S01]  /*2a660*/  BSSY B0, `(.L_x_4095) ;  /* 0x0000008000007945 */ /* 0x000fe20003800000 */
[----:B------:R-:W-:Y:S01]  /*2a670*/  IMAD.MOV.U32 R13, RZ, RZ, R2 ;  /* 0x000000ffff0d7224 */ /* 0x000fe200078e0002 */
[----:B------:R-:W-:Y:S01]  /*2a680*/  MOV R11, RZ ;  /* 0x000000ff000b7202 */ /* 0x000fe20000000f00 */
[----:B------:R-:W-:Y:S02]  /*2a690*/  IMAD.MOV.U32 R12, RZ, RZ, 0x1 ;  /* 0x00000001ff0c7424 */ /* 0x000fe400078e00ff */
[----:B------:R-:W-:-:S07]  /*2a6a0*/  IMAD.MOV.U32 R15, RZ, RZ, -0x1 ;  /* 0xffffffffff0f7424 */ /* 0x000fce00078e00ff */
[----:B0-----:R-:W-:Y:S05]  /*2a6b0*/  WARPSYNC.COLLECTIVE R15, `(.L_x_4096) ;  /* 0x000000000f087348 */ /* 0x001fea0003c00000 */
[----:B------:R1:W2:Y:S02]  /*2a6c0*/  SHFL.UP P6, R14, R13, R12, R11 ;  /* 0x0400000c0d0e7389 */ /* 0x0002a400000c000b */
[----:B012---:R-:W-:Y:S01]  /*2a6d0*/  ENDCOLLECTIVE ;  /* 0x000000000000791b */ /* 0x007fe20003800000 */
.L_x_4096:
[----:B------:R-:W-:Y:S05]  /*2a6e0*/  BSYNC B0 ;  /* 0x0000000000007941 */ /* 0x000fea0003800000 */
.L_x_4095:
[----:B------:R-:W2:Y:S01]  /*2a6f0*/  LDL R7, [R1+0x10] ;  /* 0x0000100001077983 */ /* 0x000ea20000100800 */
[----:B------:R-:W-:Y:S01]  /*2a700*/  IMAD.MOV.U32 R3, RZ, RZ, R14 ;  /* 0x000000ffff037224 */ /* 0x000fe200078e000e */
[----:B------:R-:W-:Y:S01]  /*2a710*/  MOV R12, 0x2 ;  /* 0x00000002000c7802 */ /* 0x000fe20000000f00 */
[----:B------:R-:W-:Y:S02]  /*2a720*/  IMAD.MOV.U32 R11, RZ, RZ, RZ ;  /* 0x000000ffff0b7224 */ /* 0x000fe400078e00ff */
        /* <DEDUP_REMOVED lines=8> */
.L_x_4097:
        /* <DEDUP_REMOVED lines=8> */
.L_x_4098:
        /* <DEDUP_REMOVED lines=8> */
.L_x_4099:
        /* <DEDUP_REMOVED lines=8> */
.L_x_4100:
        /* <DEDUP_REMOVED lines=9> */
.L_x_4101:
[----:B------:R-:W-:Y:S01]  /*2a9c0*/  MOV R16, R14 ;  /* 0x0000000e00107202 */ /* 0x000fe20000000f00 */
[----:B------:R-:W-:Y:S06]  /*2a9d0*/  BRA `(.L_x_4102) ;  /* 0xffffffd000b07947 */ /* 0x000fec000383ffff */
.L_x_4010:
[----:B------:R-:W-:Y:S01]  /*2a9e0*/  BSSY B0, `(.L_x_4103) ;  /* 0x0000006000007945 */ /* 0x000fe20003800000 */
[----:B------:R-:W-:Y:S01]  /*2a9f0*/  PLOP3.LUT P6, PT, P6, PT, PT, 0x8, 0x0 ;  /* 0x000000000000781c */ /* 0x000fe200037ce170 */
[----:B------:R-:W-:-:S12]  /*2aa00*/  IMAD.MOV.U32 R15, RZ, RZ, -0x1 ;  /* 0xffffffffff0f7424 */ /* 0x000fd800078e00ff */
[----:B0-----:R-:W-:Y:S05]  /*2aa10*/  WARPSYNC.COLLECTIVE R15, `(.L_x_4104) ;  /* 0x000000000f087348 */ /* 0x001fea0003c00000 */
[----:B------:R-:W-:Y:S01]  /*2aa20*/  VOTE.ANY R14, PT, P6 ;  /* 0x00000000000e7806 */ /* 0x000fe200030e0100 */
[----:B0-----:R-:W-:Y:S06]  /*2aa30*/  ENDCOLLECTIVE ;  /* 0x000000000000791b */ /* 0x001fec0003800000 */
.L_x_4104:
[----:B------:R-:W-:Y:S05]  /*2aa40*/  BSYNC B0 ;  /* 0x0000000000007941 */ /* 0x000fea0003800000 */
.L_x_4103:
        /* <DEDUP_REMOVED lines=9> */
.L_x_4105:
[----:B------:R-:W-:Y:S02]  /*2aae0*/  IMAD.MOV.U32 R13, RZ, RZ, R6 ;  /* 0x000000ffff0d7224 */ /* 0x000fe400078e0006 */
[----:B------:R-:W-:-:S07]  /*2aaf0*/  IMAD.MOV.U32 R4, RZ, RZ, R14 ;  /* 0x000000ffff047224 */ /* 0x000fce00078e000e */
[----:B------:R-:W-:Y:S05]  /*2ab00*/  WARPSYNC.COLLECTIVE R15, `(.L_x_4106) ;  /* 0x000000000f087348 */ /* 0x000fea0003c00000 */
[----:B------:R0:W1:Y:S02]  /*2ab10*/  SHFL.IDX P6, R14, R13, R12, R11 ;  /* 0x0000000c0d0e7389 */ /* 0x00006400000c000b */
[----:B01----:R-:W-:Y:S01]  /*2ab20*/  ENDCOLLECTIVE ;  /* 0x000000000000791b */ /* 0x003fe20003800000 */
.L_x_4106:
[----:B------:R-:W-:Y:S01]  /*2ab30*/  IMAD.MOV.U32 R6, RZ, RZ, R14 ;  /* 0x000000ffff067224 */ /* 0x000fe200078e000e */
[----:B------:R-:W-:Y:S06]  /*2ab40*/  BRA `(.L_x_4107) ;  /* 0xffffffd000907947 */ /* 0x000fec000383ffff */
.L_x_4012:
[----:B------:R-:W-:Y:S01]  /*2ab50*/  BSSY B0, `(.L_x_4108) ;  /* 0x0000007000007945 */ /* 0x000fe20003800000 */
[----:B------:R-:W-:Y:S01]  /*2ab60*/  MOV R13, R7 ;  /* 0x00000007000d7202 */ /* 0x000fe20000000f00 */
[----:B------:R-:W-:Y:S02]  /*2ab70*/  IMAD.MOV.U32 R11, RZ, RZ, 0x1f ;  /* 0x0000001fff0b7424 */ /* 0x000fe400078e00ff */
[----:B------:R-:W-:-:S07]  /*2ab80*/  IMAD.MOV.U32 R15, RZ, RZ, -0x1 ;  /* 0xffffffffff0f7424 */ /* 0x000fce00078e00ff */
[----:B0123--:R-:W-:Y:S05]  /*2ab90*/  WARPSYNC.COLLECTIVE R15, `(.L_x_4109) ;  /* 0x000000000f087348 */ /* 0x00ffea0003c00000 */
[----:B------:R4:W0:Y:S02]  /*2aba0*/  SHFL.IDX P6, R14, R13, R12, R11 ;  /* 0x0000000c0d0e7389 */ /* 0x00082400000c000b */
[----:B01234-:R-:W-:Y:S01]  /*2abb0*/  ENDCOLLECTIVE ;  /* 0x000000000000791b */ /* 0x01ffe20003800000 */
.L_x_4109:
[----:B------:R-:W-:Y:S05]  /*2abc0*/  BSYNC B0 ;  /* 0x0000000000007941 */ /* 0x000fea0003800000 */
.L_x_4108:
[----:B------:R-:W-:Y:S01]  /*2abd0*/  IMAD.MOV.U32 R7, RZ, RZ, R14 ;  /* 0x000000ffff077224 */ /* 0x000fe200078e000e */
[----:B------:R-:W-:Y:S06]  /*2abe0*/  BRA `(.L_x_4110) ;  /* 0xffffffd000807947 */ /* 0x000fec000383ffff */
.L_x_4016:
[----:B0-----:R0:W1:Y:S02]  /*2abf0*/  SYNCS.PHASECHK.TRANS64.TRYWAIT P0, [R0+URZ+0x36820], R3 ;  /* 0x03682003000075a7 */ /* 0x001064000800017f */
[----:B-1----:R-:W-:Y:S05]  /*2ac00*/  @!P0 NANOSLEEP.SYNCS 0x989680 ;  /* 0x009896800000895d */ /* 0x002fea0003900000 */
[----:B------:R-:W1:Y:S02]  /*2ac10*/  @!P0 SYNCS.PHASECHK.TRANS64 P0, [R0+URZ+0x36820], R3 ;  /* 0x03682003000085a7 */ /* 0x000e64000800007f */
[----:B-1----:R-:W-:Y:S05]  /*2ac20*/  @!P0 BRA `(.L_x_4016) ;  /* 0xfffffffc00f08947 */ /* 0x002fea000383ffff */
[----:B------:R-:W-:Y:S05]  /*2ac30*/  BRA `(.L_x_4111) ;  /* 0xffffffd800147947 */ /* 0x000fea000383ffff */
.L_x_4017:
        /* <DEDUP_REMOVED lines=11> */
.L_x_4113:
[----:B------:R-:W-:Y:S05]  /*2acf0*/  BSYNC B0 ;  /* 0x0000000000007941 */ /* 0x000fea0003800000 */
.L_x_4112:
[----:B------:R-:W-:Y:S05]  /*2ad00*/  BRA `(.L_x_4114) ;  /* 0xffffffd400fc7947 */ /* 0x000fea000383ffff */
.L_x_4018:
[----:B------:R-:W-:Y:S01]  /*2ad10*/  BSSY B0, `(.L_x_4115) ;  /* 0x0000006000007945 */ /* 0x000fe20003800000 */
[----:B------:R-:W-:-:S07]  /*2ad20*/  IMAD.MOV.U32 R15, RZ, RZ, -0x1 ;  /* 0xffffffffff0f7424 */ /* 0x000fce00078e00ff */
[----:B01----:R-:W-:Y:S05]  /*2ad30*/  WARPSYNC.COLLECTIVE R15, `(.L_x_4116) ;  /* 0x000000000f0c7348 */ /* 0x003fea0003c00000 */
[----:B------:R-:W-:Y:S02]  /*2ad40*/  ELECT P6, UR62, PT ;  /* 0x00000000003e782f */ /* 0x000fe400038c0000 */
[----:B------:R-:W-:Y:S01]  /*2ad50*/  MOV R14, UR62 ;  /* 0x0000003e000e7c02 */ /* 0x000fe20008000f00 */
[----:B01----:R-:W-:Y:S10]  /*2ad60*/  ENDCOLLECTIVE ;  /* 0x000000000000791b */ /* 0x003ff40003800000 */
.L_x_4116:
[----:B------:R-:W-:Y:S05]  /*2ad70*/  BSYNC B0 ;  /* 0x0000000000007941 */ /* 0x000fea0003800000 */
.L_x_4115:
[----:B------:R-:W-:Y:S05]  /*2ad80*/  BRA `(.L_x_4117) ;  /* 0xffffffd400f07947 */ /* 0x000fea000383ffff */
.L_x_4020:
[----:B0-----:R0:W1:Y:S02]  /*2ad90*/  SYNCS.PHASECHK.TRANS64.TRYWAIT P0, [R6+URZ], R5 ;  /* 0x00000005060075a7 */ /* 0x001064000800017f */
[----:B-1----:R-:W-:Y:S05]  /*2ada0*/  @!P0 NANOSLEEP.SYNCS 0x989680 ;  /* 0x009896800000895d */ /* 0x002fea0003900000 */
[----:B------:R-:W1:Y:S02]  /*2adb0*/  @!P0 SYNCS.PHASECHK.TRANS64 P0, [R6+URZ], R5 ;  /* 0x00000005060085a7 */ /* 0x000e64000800007f */
[----:B-1----:R-:W-:Y:S05]  /*2adc0*/  @!P0 BRA `(.L_x_4020) ;  /* 0xfffffffc00f08947 */ /* 0x002fea000383ffff */
[----:B------:R-:W-:Y:S05]  /*2add0*/  BRA `(.L_x_4118) ;  /* 0xffffffd800307947 */ /* 0x000fea000383ffff */
.L_x_4021:
[----:B-1----:R1:W2:Y:S02]  /*2ade0*/  SYNCS.PHASECHK.TRANS64.TRYWAIT P0, [R7+URZ], R2 ;  /* 0x00000002070075a7 */ /* 0x0022a4000800017f */
[----:B--2---:R-:W-:Y:S05]  /*2adf0*/  @!P0 NANOSLEEP.SYNCS 0x989680 ;  /* 0x009896800000895d */ /* 0x004fea0003900000 */
[----:B------:R-:W2:Y:S02]  /*2ae00*/  @!P0 SYNCS.PHASECHK.TRANS64 P0, [R7+URZ], R2 ;  /* 0x00000002070085a7 */ /* 0x000ea4000800007f */
[----:B--2---:R-:W-:Y:S05]  /*2ae10*/  @!P0 BRA `(.L_x_4021) ;  /* 0xfffffffc00f08947 */ /* 0x004fea000383ffff */
[----:B------:R-:W-:Y:S05]  /*2ae20*/  BRA `(.L_x_4119) ;  /* 0xffffffd800247947 */ /* 0x000fea000383ffff */
.L_x_4023:
[----:B--2---:R2:W3:Y:S02]  /*2ae30*/  SYNCS.PHASECHK.TRANS64.TRYWAIT P0, [R4+URZ], R5 ;  /* 0x00000005040075a7 */ /* 0x0044e4000800017f */
[----:B---3--:R-:W-:Y:S05]  /*2ae40*/  @!P0 NANOSLEEP.SYNCS 0x989680 ;  /* 0x009896800000895d */ /* 0x008fea0003900000 */
[----:B------:R-:W3:Y:S02]  /*2ae50*/  @!P0 SYNCS.PHASECHK.TRANS64 P0, [R4+URZ], R5 ;  /* 0x00000005040085a7 */ /* 0x000ee4000800007f */
[----:B---3--:R-:W-:Y:S05]  /*2ae60*/  @!P0 BRA `(.L_x_4023) ;  /* 0xfffffffc00f08947 */ /* 0x008fea000383ffff */
[----:B------:R-:W-:Y:S05]  /*2ae70*/  BRA `(.L_x_4120) ;  /* 0xffffffd800287947 */ /* 0x000fea000383ffff */
.L_x_4121:
        /* <DEDUP_REMOVED lines=16> */
.L_x_14850:


//--------------------- .text._ZN7cutlass13device_kernelIN5flash11enable_sm90INS1_16FlashAttnFwdSm90INS1_25CollectiveMainloopFwdSm90ILi2EN4cute5tupleIJNS5_1CILi1EEES8_S8_EEENS6_IJNS7_ILi128EEENS7_ILi96EEENS7_ILi192EEEEEELi192ENS_6half_tEfNS_4arch4Sm90ELb0ELb1ELb0ELb0ELb0ELb0ELb0ELb1ELb1ELb1ELb1ELb0EEENS1_21CollectiveEpilogueFwdINS6_IJSA_SC_SB_EEES9_SE_SG_Li256ELb0ELb1ELb1ELb0EEENS1_19SingleTileSchedulerILb0ELb1ELb1ELi128EEEEEEEEEvNT_6ParamsE --------------------------
	.section	.text._ZN7cutlass13device_kernelIN5flash11enable_sm90INS1_16FlashAttnFwdSm90INS1_25CollectiveMainloopFwdSm90ILi2EN4cute5tupleIJNS5_1CILi1EEES8_S8_EEENS6_IJNS7_ILi128EEENS7_ILi96EEENS7_ILi192EEEEEELi192ENS_6half_tEfNS_4arch4Sm90ELb0ELb1ELb0ELb0ELb0ELb0ELb0ELb1ELb1ELb1ELb1ELb0EEENS1_21CollectiveEpilogueFwdINS6_IJSA_SC_SB_EEES9_SE_SG_Li256ELb0ELb1ELb1ELb0EEENS1_19SingleTileSchedulerILb0ELb1ELb1ELi128EEEEEEEEEvNT_6ParamsE,"ax",@progbits
	.align	128
.text._ZN7cutlass13device_kernelIN5flash11enable_sm90INS1_16FlashAttnFwdSm90INS1_25CollectiveMainloopFwdSm90ILi2EN4cute5tupleIJNS5_1CILi1EEES8_S8_EEENS6_IJNS7_ILi128EEENS7_ILi96EEENS7_ILi192EEEEEELi192ENS_6half_tEfNS_4arch4Sm90ELb0ELb1ELb0ELb0ELb0ELb0ELb0ELb1ELb1ELb1ELb1ELb0EEENS1_21CollectiveEpilogueFwdINS6_IJSA_SC_SB_EEES9_SE_SG_Li256ELb0ELb1ELb1ELb0EEENS1_19SingleTileSchedulerILb0ELb1ELb1ELi128EEEEEEEEEvNT_6ParamsE:
        .type           _ZN7cutlass13device_kernelIN5flash11enable_sm90INS1_16FlashAttnFwdSm90INS1_25CollectiveMainloopFwdSm90ILi2EN4cute5tupleIJNS5_1CILi1EEES8_S8_EEENS6_IJNS7_ILi128EEENS7_ILi96EEENS7_ILi192EEEEEELi192ENS_6half_tEfNS_4arch4Sm90ELb0ELb1ELb0ELb0ELb0ELb0ELb0ELb1ELb1ELb1ELb1ELb0EEENS1_21CollectiveEpilogueFwdINS6_IJSA_SC_SB_EEES9_SE_SG_Li256ELb0ELb1ELb1ELb0EEENS1_19SingleTileSchedulerILb0ELb1ELb1ELi128EEEEEEEEEvNT_6ParamsE,@function
        .size           _ZN7cutlass13device_kernelIN5flash11enable_sm90INS1_16FlashAttnFwdSm90INS1_25CollectiveMainloopFwdSm90ILi2EN4cute5tupleIJNS5_1CILi1EEES8_S8_EEENS6_IJNS7_ILi128EEENS7_ILi96EEENS7_ILi192EEEEEELi192ENS_6half_tEfNS_4arch4Sm90ELb0ELb1ELb0ELb0ELb0ELb0ELb0ELb1ELb1ELb1ELb1ELb0EEENS1_21CollectiveEpilogueFwdINS6_IJSA_SC_SB_EEES9_SE_SG_Li256ELb0ELb1ELb1ELb0EEENS1_19SingleTileSchedulerILb0ELb1ELb1ELi128EEEEEEEEEvNT_6ParamsE,(.L_x_14851 - _ZN7cutlass13device_kernelIN5flash11enable_sm90INS1_16FlashAttnFwdSm90INS1_25CollectiveMainloopFwdSm90ILi2EN4cute5tupleIJNS5_1CILi1EEES8_S8_EEENS6_IJNS7_ILi128EEENS7_ILi96EEENS7_ILi192EEEEEELi192ENS_6half_tEfNS_4arch4Sm90ELb0ELb1ELb0ELb0ELb0ELb0ELb0ELb1ELb1ELb1ELb1ELb0EEENS1_21CollectiveEpilogueFwdINS6_IJSA_SC_SB_EEES9_SE_SG_Li256ELb0ELb1ELb1ELb0EEENS1_19SingleTileSchedulerILb0ELb1ELb1ELi128EEEEEEEEEvNT_6ParamsE)
        .other          _ZN7cutlass13device_kernelIN5flash11enable_sm90INS1_16FlashAttnFwdSm90INS1_25CollectiveMainloopFwdSm90ILi2EN4cute5tupleIJNS5_1CILi1EEES8_S8_EEENS6_IJNS7_ILi128EEENS7_ILi96EEENS7_ILi192EEEEEELi192ENS_6half_tEfNS_4arch4Sm90ELb0ELb1ELb0ELb0ELb0ELb0ELb0ELb1ELb1ELb1ELb1ELb0EEENS1_21CollectiveEpilogueFwdINS6_IJSA_SC_SB_EEES9_SE_SG_Li256ELb0ELb1ELb1ELb0EEENS1_19SingleTileSchedulerILb0ELb1ELb1ELi128EEEEEEEEEvNT_6ParamsE,@"STO_CUDA_ENTRY STV_DEFAULT"
_ZN7cutlass13device_kernelIN5flash11enable_sm90INS1_16FlashAttnFwdSm90INS1_25CollectiveMainloopFwdSm90ILi2EN4cute5tupleIJNS5_1CILi1EEES8_S8_EEENS6_IJNS7_ILi128EEENS7_ILi96EEENS7_ILi192EEEEEELi192ENS_6half_tEfNS_4arch4Sm90ELb0ELb1ELb0ELb0ELb0ELb0ELb0ELb1ELb1ELb1ELb1ELb0EEENS1_21CollectiveEpilogueFwdINS6_IJSA_SC_SB_EEES9_SE_SG_Li256ELb0ELb1ELb1ELb0EEENS1_19SingleTileSchedulerILb0ELb1ELb1ELi128EEEEEEEEEvNT_6ParamsE:
        /* <DEDUP_REMOVED lines=18> */
.L_x_4123:
[----:B------:R-:W-:Y:S05]  /*0120*/  BSYNC B0 ;  /* 0x0000000000007941 */ /* 0x000fea0003800000 */
.L_x_4122:
        /* <DEDUP_REMOVED lines=41> */
.L_x_4124:
        /* <DEDUP_REMOVED lines=22> */
.L_x_4125:
        /* <DEDUP_REMOVED lines=18> */
.L_x_4126:
        /* <DEDUP_REMOVED lines=22> */
.L_x_4127:
        /* <DEDUP_REMOVED lines=22> */
.L_x_4128:
        /* <DEDUP_REMOVED lines=9> */
.L_x_4131:
        /* <DEDUP_REMOVED lines=19> */
[----:B0-----:R-:W0:Y:S01]  /*0ac0*/  LDC.64 R2, c[0x0][0x418] ;  /* 0x00010600ff027b82 */ /* 0x001e220000000a00 */
[----:B------:R-:W-:Y:S01]  /*0ad0*/  ULDC UR4, c[0x0][0x448] ;  /* 0x0001120000047ab9 */ /* 0x000fe20000000800 */
[----:B------:R-:W1:Y:S01]  /*0ae0*/  S2R R0, SR_TID.X ;  /* 0x0000000000007919 */ /* 0x000e620000002100 */
[----:B------:R-:W-:-:S03]  /*0af0*/  UISETP.NE.AND UP0, UPT, UR4, 0x1, UPT ;  /* 0x000000010400788c */ /* 0x000fc6000bf05270 */
[----:B------:R-:W-:Y:S02]  /*0b00*/  ULDC.64 UR4, c[0x0][0x9e0] ;  /* 0x0002780000047ab9 */ /* 0x000fe40000000a00 */
[----:B------:R-:W2:Y:S01]  /*0b10*/  LDC R22, c[0x0][0x288] ;  /* 0x0000a200ff167b82 */ /* 0x000ea20000000800 */
[----:B------:R-:W-:-:S05]  /*0b20*/  UISETP.GE.AND UP1, UPT, UR5, 0x1, UPT ;  /* 0x000000010500788c */ /* 0x000fca000bf26270 */
[----:B------:R-:W-:Y:S01]  /*0b30*/  @UP0 ULDC UR9, c[0x0][0x44c] ;  /* 0x0001130000090ab9 */ /* 0x000fe20000000800 */
[----:B------:R-:W-:Y:S01]  /*0b40*/  @UP0 ULDC UR11, c[0x0][0x450] ;  /* 0x00011400000b0ab9 */ /* 0x000fe20000000800 */
[----:B------:R-:W3:Y:S01]  /*0b50*/  LDC R16, c[0x0][0x424] ;  /* 0x00010900ff107b82 */ /* 0x000ee20000000800 */
[----:B------:R-:W-:-:S07]  /*0b60*/  PLOP3.LUT P1, PT, PT, PT, UP1, 0x80, 0x0 ;  /* 0x000000000000781c */ /* 0x000fce0003f2f018 */
[----:B------:R-:W4:Y:S01]  /*0b70*/  LDC R5, c[0x0][0x2f0] ;  /* 0x0000bc00ff057b82 */ /* 0x000f220000000800 */
[----:B0-----:R-:W-:-:S04]  /*0b80*/  ISETP.NE.U32.AND P0, PT, R2, RZ, PT ;  /* 0x000000ff0200720c */ /* 0x001fc80003f05070 */
[----:B------:R-:W-:-:S03]  /*0b90*/  ISETP.NE.AND.EX P0, PT, R3, RZ, PT, P0 ;  /* 0x000000ff0300720c */ /* 0x000fc60003f05300 */
[----:B------:R-:W0:Y:S01]  /*0ba0*/  S2UR UR38, SR_CTAID.X ;  /* 0x00000000002679c3 */ /* 0x000e220000002500 */
[----:B--2---:R-:W-:Y:S01]  /*0bb0*/  IADD3 R3, -R22, 0x1, RZ ;  /* 0x0000000116037810 */ /* 0x004fe20007ffe1ff */
[----:B-1----:R-:W-:Y:S01]  /*0bc0*/  VIADD R120, R0, 0xffffff80 ;  /* 0xffffff8000787836 */ /* 0x002fe20000000000 */
[----:B---3--:R-:W-:-:S05]  /*0bd0*/  SEL R16, R16, 0x1, P0 ;  /* 0x0000000110107807 */ /* 0x008fca0000000000 */
[CC--:B----4-:R-:W-:Y:S02]  /*0be0*/  IMAD R3, R16.reuse, R5.reuse, R3 ;  /* 0x0000000510037224 */ /* 0x0d0fe400078e0203 */
[----:B------:R-:W-:-:S03]  /*0bf0*/  IMAD R18, R16, R5, RZ ;  /* 0x0000000510127224 */ /* 0x000fc600078e02ff */
[----:B------:R-:W-:Y:S01]  /*0c00*/  R2UR UR10, R3 ;  /* 0x00000000030a72ca */ /* 0x000fe200000e0000 */
[----:B0-----:R-:W-:-:S04]  /*0c10*/  USHF.L.U32 UR38, UR38, 0x7, URZ ;  /* 0x0000000726267899 */ /* 0x001fc8000800063f */
[----:B------:R-:W-:Y:S02]  /*0c20*/  @UP0 UIADD3 UR8, UR38, 0x7f, URZ ;  /* 0x0000007f26080890 */ /* 0x000fe4000fffe03f */
[----:B------:R-:W-:Y:S02]  /*0c30*/  UIADD3 UR7, UR38, 0x7f, URZ ;  /* 0x0000007f26077890 */ /* 0x000fe4000fffe03f */
[----:B------:R-:W-:-:S04]  /*0c40*/  UIMAD.WIDE.U32 UR8, UR8, UR9, URZ ;  /* 0x00000009080872a5 */ /* 0x000fc8000f8e003f */
[----:B------:R-:W-:-:S04]  /*0c50*/  @UP0 USHF.R.U32.HI UR7, URZ, UR11, UR9 ;  /* 0x0000000b3f070299 */ /* 0x000fc80008011609 */
[----:B------:R-:W-:-:S04]  /*0c60*/  UIADD3 UR7, UR10, UR7, URZ ;  /* 0x000000070a077290 */ /* 0x000fc8000fffe03f */
[----:B------:R-:W-:-:S06]  /*0c70*/  UIADD3 UR4, UR7, UR4, URZ ;  /* 0x0000000407047290 */ /* 0x000fcc000fffe03f */
[----:B------:R-:W-:Y:S01]  /*0c80*/  IMAD.U32 R0, RZ, RZ, UR4 ;  /* 0x00000004ff007e24 */ /* 0x000fe2000f8e00ff */
[----:B------:R-:W-:Y:S06]  /*0c90*/  @!P1 BRA `(.L_x_4133) ;  /* 0x0000000000409947 */ /* 0x000fec0003800000 */
        /* <DEDUP_REMOVED lines=10> */
.L_x_4134:
[----:B------:R-:W-:-:S11]  /*0d40*/  UISETP.NE.AND UP1, UPT, UR5, 0x1, UPT ;  /* 0x000000010500788c */ /* 0x000fd6000bf25270 */
[----:B------:R-:W-:Y:S02]  /*0d50*/  @UP1 ULDC.64 UR10, c[0x0][0x9e8] ;  /* 0x00027a00000a1ab9 */ /* 0x000fe40000000a00 */
[----:B------:R-:W-:-:S04]  /*0d60*/  UIMAD.WIDE.U32 UR8, UR4, UR10, URZ ;  /* 0x0000000a040872a5 */ /* 0x000fc8000f8e003f */
[----:B------:R-:W-:-:S12]  /*0d70*/  @UP1 USHF.R.U32.HI UR4, URZ, UR11, UR9 ;  /* 0x0000000b3f041299 */ /* 0x000fd80008011609 */
.L_x_4135:
[----:B------:R-:W-:-:S06]  /*0d80*/  UIMAD UR4, UR4, UR5, UR5 ;  /* 0x00000005040472a4 */ /* 0x000fcc000f8e0205 */
[----:B------:R-:W-:-:S07]  /*0d90*/  VIMNMX R0, R0, UR4, PT ;  /* 0x0000000400007c48 */ /* 0x000fce000bfe0100 */
.L_x_4133:
[-C--:B------:R-:W-:Y:S01]  /*0da0*/  IMAD R22, R16, R5.reuse, -R22 ;  /* 0x0000000510167224 */ /* 0x080fe200078e0a16 */
[----:B------:R-:W-:Y:S01]  /*0db0*/  @UP0 ULDC UR8, c[0x0][0x44c] ;  /* 0x0001130000080ab9 */ /* 0x000fe20000000800 */
[----:B------:R-:W-:Y:S01]  /*0dc0*/  VIADD R2, R0, 0x5f ;  /* 0x0000005f00027836 */ /* 0x000fe20000000000 */
[----:B------:R-:W-:Y:S01]  /*0dd0*/  UIMAD.WIDE.U32 UR8, UR38, UR8, URZ ;  /* 0x00000008260872a5 */ /* 0x000fe2000f8e003f */
[----:B------:R-:W-:Y:S01]  /*0de0*/  IMAD R0, R16, R5, 0x5f ;  /* 0x0000005f10007424 */ /* 0x000fe200078e0205 */
[----:B------:R-:W-:Y:S01]  /*0df0*/  R2UR UR7, R22 ;  /* 0x00000000160772ca */ /* 0x000fe200000e0000 */
[----:B------:R-:W-:Y:S01]  /*0e00*/  @UP0 ULDC UR10, c[0x0][0x450] ;  /* 0x00011400000a0ab9 */ /* 0x000fe20000000800 */
[----:B------:R-:W-:Y:S01]  /*0e10*/  IMAD.HI R2, R2, 0x2aaaaaab, RZ ;  /* 0x2aaaaaab02027827 */ /* 0x000fe200078e02ff */
[----:B------:R-:W-:Y:S01]  /*0e20*/  UMOV UR4, UR38 ;  /* 0x0000002600047c82 */ /* 0x000fe20008000000 */
[----:B------:R-:W-:Y:S02]  /*0e30*/  @UP0 USHF.R.U32.HI UR4, URZ, UR10, UR9 ;  /* 0x0000000a3f040299 */ /* 0x000fe40008011609 */
[----:B------:R-:W-:Y:S01]  /*0e40*/  IMAD.HI R0, R0, 0x2aaaaaab, RZ ;  /* 0x2aaaaaab00007827 */ /* 0x000fe200078e02ff */
[----:B------:R-:W-:-:S04]  /*0e50*/  SHF.R.U32.HI R5, RZ, 0x1f, R2 ;  /* 0x0000001fff057819 */ /* 0x000fc80000011602 */
[----:B------:R-:W-:Y:S02]  /*0e60*/  SHF.R.U32.HI R3, RZ, 0x1f, R0 ;  /* 0x0000001fff037819 */ /* 0x000fe40000011600 */
[----:B------:R-:W-:Y:S01]  /*0e70*/  UIADD3 UR4, UR7, UR4, URZ ;  /* 0x0000000407047290 */ /* 0x000fe2000fffe03f */
[----:B------:R-:W-:Y:S02]  /*0e80*/  LEA.HI.SX32 R2, R2, R5, 0x1c ;  /* 0x0000000502027211 */ /* 0x000fe400078fe2ff */
[----:B------:R-:W-:Y:S01]  /*0e90*/  ULDC UR7, c[0x0][0x9dc] ;  /* 0x0002770000077ab9 */ /* 0x000fe20000000800 */
[----:B------:R-:W-:Y:S01]  /*0ea0*/  LEA.HI.SX32 R3, R0, R3, 0x1c ;  /* 0x0000000300037211 */ /* 0x000fe200078fe2ff */
[----:B------:R-:W-:-:S03]  /*0eb0*/  UIADD3 UR7, UR4, -UR7, URZ ;  /* 0x8000000704077290 */ /* 0x000fc6000fffe03f */
[----:B------:R-:W-:Y:S01]  /*0ec0*/  VIMNMX R23, R3, R2, PT ;  /* 0x0000000203177248 */ /* 0x000fe20003fe0100 */
[----:B------:R-:W-:Y:S08]  /*0ed0*/  @!P1 BRA `(.L_x_4136) ;  /* 0x0000000000449947 */ /* 0x000ff00003800000 */
        /* <DEDUP_REMOVED lines=10> */
.L_x_4137:
[----:B------:R-:W-:-:S11]  /*0f80*/  UISETP.NE.AND UP0, UPT, UR5, 0x1, UPT ;  /* 0x000000010500788c */ /* 0x000fd6000bf05270 */
[----:B------:R-:W-:Y:S02]  /*0f90*/  @UP0 ULDC.64 UR10, c[0x0][0x9e8] ;  /* 0x00027a00000a0ab9 */ /* 0x000fe40000000a00 */
[----:B------:R-:W-:-:S04]  /*0fa0*/  UIMAD.WIDE.U32 UR8, UR4, UR10, URZ ;  /* 0x0000000a040872a5 */ /* 0x000fc8000f8e003f */
[----:B------:R-:W-:-:S12]  /*0fb0*/  @UP0 USHF.R.U32.HI UR4, URZ, UR11, UR9 ;  /* 0x0000000b3f040299 */ /* 0x000fd80008011609 */
.L_x_4138:
[----:B------:R-:W-:-:S04]  /*0fc0*/  UIMAD UR4, UR4, UR5, URZ ;  /* 0x00000005040472a4 */ /* 0x000fc8000f8e023f */
[----:B------:R-:W-:-:S04]  /*0fd0*/  UISETP.LT.AND UP0, UPT, UR7, UR4, UPT ;  /* 0x000000040700728c */ /* 0x000fc8000bf01270 */
[----:B------:R-:W-:-:S12]  /*0fe0*/  USEL UR7, UR7, UR4, !UP0 ;  /* 0x0000000407077287 */ /* 0x000fd8000c000000 */
.L_x_4136:
[----:B------:R-:W-:Y:S02]  /*0ff0*/  UIMAD.WIDE UR4, UR7, 0x2aaaaaab, URZ ;  /* 0x2aaaaaab070478a5 */ /* 0x000fe4000f8e023f */
[----:B------:R-:W-:Y:S02]  /*1000*/  USHF.R.U32.HI UR11, URZ, 0x10, UR6 ;  /* 0x000000103f0b7899 */ /* 0x000fe40008011606 */
[----:B------:R-:W-:Y:S02]  /*1010*/  USHF.R.U32.HI UR4, URZ, 0x1f, UR5 ;  /* 0x0000001f3f047899 */ /* 0x000fe40008011605 */
[----:B------:R-:W-:Y:S02]  /*1020*/  ULOP3.LUT UR7, UR6, 0xffff, URZ, 0xc0, !UPT ;  /* 0x0000ffff06077892 */ /* 0x000fe4000f8ec03f */
[----:B------:R-:W-:-:S04]  /*1030*/  ULEA.HI.SX32 UR4, UR5, UR4, 0x1c ;  /* 0x0000000405047291 */ /* 0x000fc8000f8fe23f */
[----:B------:R-:W-:-:S04]  /*1040*/  UISETP.LT.AND UP0, UPT, URZ, UR4, UPT ;  /* 0x000000043f00728c */ /* 0x000fc8000bf01270 */
[----:B------:R-:W-:Y:S02]  /*1050*/  USEL UR10, URZ, UR4, !UP0 ;  /* 0x000000043f0a7287 */ /* 0x000fe4000c000000 */
[----:B------:R-:W-:Y:S01]  /*1060*/  UISETP.NE.AND UP0, UPT, UR11, URZ, UPT ;  /* 0x0000003f0b00728c */ /* 0x000fe2000bf05270 */
[----:B------:R-:W-:-:S03]  /*1070*/  UMOV UR4, URZ ;  /* 0x0000003f00047c82 */ /* 0x000fc60008000000 */
[----:B------:R-:W-:-:S07]  /*1080*/  ISETP.GT.AND P0, PT, R23, UR10, PT ;  /* 0x0000000a17007c0c */ /* 0x000fce000bf04270 */
[----:B------:R-:W-:-:S06]  /*1090*/  @!UP0 ULDC UR11, c[0x0][0x9f0] ;  /* 0x00027c00000b8ab9 */ /* 0x000fcc0000000800 */
[----:B------:R-:W-:Y:S05]  /*10a0*/  @!P0 BRA `(.L_x_4139) ;  /* 0x00000000008c8947 */ /* 0x000fea0003800000 */
[----:B------:R-:W-:Y:S01]  /*10b0*/  IMAD.U32 R4, RZ, RZ, UR11 ;  /* 0x0000000bff047e24 */ /* 0x000fe2000f8e00ff */
[----:B------:R-:W-:-:S04]  /*10c0*/  UMOV UR4, URZ ;  /* 0x0000003f00047c82 */ /* 0x000fc80008000000 */
[----:B------:R-:W-:-:S04]  /*10d0*/  IABS R0, R4 ;  /* 0x0000000400007213 */ /* 0x000fc80000000000 */
[----:B------:R-:W-:Y:S02]  /*10e0*/  R2UR UR12, R0 ;  /* 0x00000000000c72ca */ /* 0x000fe400000e0000 */
[----:B------:R-:W-:Y:S02]  /*10f0*/  IADD3 R0, R4, -0x1, R23 ;  /* 0xffffffff04007810 */ /* 0x000fe40007ffe017 */
[----:B------:R-:W-:Y:S02]  /*1100*/  IABS R4, R4 ;  /* 0x0000000400047213 */ /* 0x000fe40000000000 */
[----:B------:R-:W-:-:S03]  /*1110*/  R2UR UR6, R0 ;  /* 0x00000000000672ca */ /* 0x000fc600000e0000 */
[----:B------:R-:W-:-:S04]  /*1120*/  IMAD.MOV R4, RZ, RZ, -R4 ;  /* 0x000000ffff047224 */ /* 0x000fc800078e0a04 */
[----:B------:R-:W0:Y:S06]  /*1130*/  I2F.RP R2, UR12 ;  /* 0x0000000c00027d06 */ /* 0x000e2c0008209400 */
[----:B------:R-:W-:-:S06]  /*1140*/  UIADD3 UR6, -UR10, UR6, URZ ;  /* 0x000000060a067290 */ /* 0x000fcc000fffe13f */
[----:B------:R-:W-:Y:S01]  /*1150*/  IMAD.U32 R0, RZ, RZ, UR6 ;  /* 0x00000006ff007e24 */ /* 0x000fe2000f8e00ff */
[----:B------:R-:W-:Y:S01]  /*1160*/  ULOP3.LUT UR6, UR6, UR11, URZ, 0x3c, !UPT ;  /* 0x0000000b06067292 */ /* 0x000fe2000f8e3c3f */
[----:B0-----:R-:W0:Y:S03]  /*1170*/  MUFU.RCP R2, R2 ;  /* 0x0000000200027308 */ /* 0x001e260000001000 */
[----:B------:R-:W-:-:S04]  /*1180*/  IABS R0, R0 ;  /* 0x0000000000007213 */ /* 0x000fc80000000000 */
[----:B------:R-:W-:Y:S01]  /*1190*/  R2UR UR9, R0 ;  /* 0x00000000000972ca */ /* 0x000fe200000e0000 */
[----:B------:R-:W-:Y:S02]  /*11a0*/  IMAD.MOV.U32 R0, RZ, RZ, R4 ;  /* 0x000000ffff007224 */ /* 0x000fe400078e0004 */
[----:B0-----:R-:W-:-:S06]  /*11b0*/  VIADD R3, R2, 0xffffffe ;  /* 0x0ffffffe02037836 */ /* 0x001fcc0000000000 */
        /* <DEDUP_REMOVED lines=18> */
.L_x_4139:
[----:B------:R-:W-:Y:S02]  /*12e0*/  UIMAD UR5, UR7, UR4, UR10 ;  /* 0x00000004070572a4 */ /* 0x000fe4000f8e020a */
[----:B------:R-:W-:Y:S01]  /*12f0*/  IMAD.U32 R0, RZ, RZ, UR4 ;  /* 0x00000004ff007e24 */ /* 0x000fe2000f8e00ff */
[----:B------:R-:W-:Y:S02]  /*1300*/  PLOP3.LUT P0, PT, PT, PT, PT, 0x80, 0x0 ;  /* 0x000000000000781c */ /* 0x000fe40003f0f070 */
[----:B------:R-:W-:Y:S02]  /*1310*/  CS2R R2, SRZ ;  /* 0x0000000000027805 */ /* 0x000fe4000001ff00 */
[----:B------:R-:W-:Y:S02]  /*1320*/  CS2R R118, SRZ ;  /* 0x0000000000767805 */ /* 0x000fe4000001ff00 */
[----:B------:R-:W-:Y:S02]  /*1330*/  CS2R R116, SRZ ;  /* 0x0000000000747805 */ /* 0x000fe4000001ff00 */
[----:B------:R-:W-:Y:S01]  /*1340*/  VIADDMNMX R23, R0, UR5, R23, PT ;  /* 0x0000000500177c46 */ /* 0x000fe2000b800117 */
[----:B------:R-:W-:Y:S01]  /*1350*/  IMAD.U32 R17, RZ, RZ, UR5 ;  /* 0x00000005ff117e24 */ /* 0x000fe2000f8e00ff */
[----:B------:R-:W-:-:S02]  /*1360*/  CS2R R114, SRZ ;  /* 0x0000000000727805 */ /* 0x000fc4000001ff00 */
[----:B------:R-:W-:Y:S02]  /*1370*/  CS2R R112, SRZ ;  /* 0x0000000000707805 */ /* 0x000fe4000001ff00 */
[----:B------:R-:W-:Y:S02]  /*1380*/  ISETP.GT.AND P1, PT, R23, UR5, PT ;  /* 0x0000000517007c0c */ /* 0x000fe4000bf24270 */
        /* <DEDUP_REMOVED lines=52> */
[----:B------:R-:W-:-:S04]  /*16d0*/  UIADD3 UR6, UR57, 0x12400, URZ ;  /* 0x0001240039067890 */ /* 0x000fc8000fffe03f */
        /* <DEDUP_REMOVED lines=26> */
.L_x_4141:
[----:B------:R-:W-:-:S04]  /*1880*/  SHF.L.U32 R0, RZ, 0x1f, RZ ;  /* 0x0000001fff007819 */ /* 0x000fc800000006ff */
[----:B------:R-:W0:Y:S02]  /*1890*/  SYNCS.PHASECHK.TRANS64.TRYWAIT P0, [UR57+0x30800], R0 ;  /* 0x03080000ff0075a7 */ /* 0x000e240008000179 */
[----:B0-----:R-:W-:Y:S05]  /*18a0*/  @!P0 BRA `(.L_x_4142) ;  /* 0x0000012400808947 */ /* 0x001fea0003800000 */
.L_x_4309:
[----:B------:R-:W2:Y:S02]  /*18b0*/  LDL R2, [R1+0x8] ;  /* 0x0000080001027983 */ /* 0x000ea40000100800 */
[----:B--2---:R-:W-:-:S13]  /*18c0*/  R2UR UR4, R2 ;  /* 0x00000000020472ca */ /* 0x004fda00000e0000 */
[----:B------:R-:W-:-:S06]  /*18d0*/  ULOP3.LUT UR4, UR4, 0x1, URZ, 0xfc, !UPT ;  /* 0x0000000104047892 */ /* 0x000fcc000f8efc3f */
[----:B------:R-:W-:-:S05]  /*18e0*/  IMAD.U32 R2, RZ, RZ, UR4 ;  /* 0x00000004ff027e24 */ /* 0x000fca000f8e00ff */
[----:B------:R-:W-:-:S13]  /*18f0*/  ISETP.NE.AND P0, PT, R2, 0x3, PT ;  /* 0x000000030200780c */ /* 0x000fda0003f05270 */
[----:B------:R-:W-:Y:S05]  /*1900*/  @!P0 BRA `(.L_x_4143) ;  /* 0x0000000000048947 */ /* 0x000fea0003800000 */
[----:B------:R-:W-:Y:S01]  /*1910*/  BPT.TRAP 0x1 ;  /* 0x000000040000795c */ /* 0x000fe20000300000 */
.L_x_4143:
[----:B------:R1:W2:Y:S01]  /*1920*/  SYNCS.PHASECHK.TRANS64.TRYWAIT P2, [UR57+0x30830], R0 ;  /* 0x03083000ff0075a7 */ /* 0x0002a20008040179 */
[----:B------:R-:W-:Y:S05]  /*1930*/  @!P0 BRA `(.L_x_4144) ;  /* 0x0000000000048947 */ /* 0x000fea0003800000 */
[----:B------:R-:W-:Y:S01]  /*1940*/  BPT.TRAP 0x1 ;  /* 0x000000040000795c */ /* 0x000fe20000300000 */
.L_x_4144:
[----:B------:R-:W3:Y:S01]  /*1950*/  S2R R2, SR_TID.X ;  /* 0x0000000000027919 */ /* 0x000ee20000002100 */
[----:B------:R-:W-:-:S05]  /*1960*/  IMAD.U32 R6, RZ, RZ, UR36 ;  /* 0x00000024ff067e24 */ /* 0x000fca000f8e00ff */
[----:B------:R-:W-:Y:S02]  /*1970*/  LOP3.LUT R6, R6, 0x10000, RZ, 0xfc, !PT ;  /* 0x0001000006067812 */ /* 0x000fe400078efcff */
[----:B---3--:R-:W-:-:S04]  /*1980*/  LOP3.LUT R2, R2, 0x7f, RZ, 0xc0, !PT ;  /* 0x0000007f02027812 */ /* 0x008fc800078ec0ff */
[----:B------:R-:W-:Y:S01]  /*1990*/  ISETP.NE.AND P1, PT, R2, RZ, PT ;  /* 0x000000ff0200720c */ /* 0x000fe20003f25270 */
[----:B--2---:R-:W-:-:S12]  /*19a0*/  @P2 BRA `(.L_x_4145) ;  /* 0x0000000000082947 */ /* 0x004fd80003800000 */
[----:B------:R-:W2:Y:S02]  /*19b0*/  SYNCS.PHASECHK.TRANS64.TRYWAIT P2, [UR57+0x30830], R0 ;  /* 0x03083000ff0075a7 */ /* 0x000ea40008040179 */
[----:B--2---:R-:W-:Y:S05]  /*19c0*/  @!P2 BRA `(.L_x_4146) ;  /* 0x000001240050a947 */ /* 0x004fea0003800000 */
.L_x_4145:
[----:B------:R-:W-:Y:S05]  /*19d0*/  WARPSYNC.ALL ;  /* 0x0000000000007948 */ /* 0x000fea0003800000 */
[----:B------:R-:W-:Y:S01]  /*19e0*/  IMAD.MOV.U32 R7, RZ, RZ, 0x40000040 ;  /* 0x40000040ff077424 */ /* 0x000fe200078e00ff */
[----:B------:R-:W-:Y:S01]  /*19f0*/  UIADD3 UR4, UR57, 0x1e400, URZ ;  /* 0x0001e40039047890 */ /* 0x000fe2000fffe03f */
[----:B------:R-:W-:Y:S01]  /*1a00*/  R2UR UR8, R6 ;  /* 0x00000000060872ca */ /* 0x000fe200000e0000 */
[----:B------:R-:W-:Y:S02]  /*1a10*/  WARPGROUP.ARRIVE ;  /* 0x00000000000079c5 */ /* 0x000fe40000000000 */
[----:B------:R-:W-:Y:S01]  /*1a20*/  R2UR UR9, R7 ;  /* 0x00000000070972ca */ /* 0x000fe200000e0000 */
[----:B------:R-:W-:Y:S01]  /*1a30*/  USHF.R.U32.HI UR4, URZ, 0x4, UR4 ;  /* 0x000000043f047899 */ /* 0x000fe20008011604 */
[----:B0-----:R-:W-:Y:S01]  /*1a40*/  LOP3.LUT R3, R72, 0xffffff80, RZ, 0xc0, !PT ;  /* 0xffffff8048037812 */ /* 0x001fe200078ec0ff */
[----:B------:R-:W-:Y:S01]  /*1a50*/  UMOV UR11, 0x40000040 ;  /* 0x40000040000b7882 */ /* 0x000fe20000000000 */
[----:B------:R-:W-:Y:S01]  /*1a60*/  UMOV UR7, 0x40000040 ;  /* 0x4000004000077882 */ /* 0x000fe20000000000 */
[----:B------:R-:W-:Y:S01]  /*1a70*/  ULOP3.LUT UR4, UR4, 0x3fff, URZ, 0xc0, !UPT ;  /* 0x00003fff04047892 */ /* 0x000fe2000f8ec03f */
[----:B------:R-:W-:Y:S01]  /*1a80*/  LEA.HI R73, R73, R120, RZ, 0x2 ;  /* 0x0000007849497211 */ /* 0x000fe200078f10ff */
[----:B------:R-:W-:Y:S01]  /*1a90*/  UMOV UR13, 0x40000040 ;  /* 0x40000040000d7882 */ /* 0x000fe20000000000 */
[----:B------:R-:W-:Y:S01]  /*1aa0*/  UMOV UR15, 0x40000040 ;  /* 0x40000040000f7882 */ /* 0x000fe20000000000 */
[----:B------:R-:W-:Y:S01]  /*1ab0*/  ULOP3.LUT UR59, UR4, 0x10000, URZ, 0xfc, !UPT ;  /* 0x00010000043b7892 */ /* 0x000fe2000f8efc3f */
[----:B------:R-:W-:Y:S01]  /*1ac0*/  IMAD.IADD R3, R120, 0x1, -R3 ;  /* 0x0000000178037824 */ /* 0x000fe200078e0a03 */
[----:B------:R-:W-:Y:S01]  /*1ad0*/  UMOV UR17, 0x40000040 ;  /* 0x4000004000117882 */ /* 0x000fe20000000000 */
[----:B------:R-:W-:Y:S01]  /*1ae0*/  UMOV UR19, 0x40000040 ;  /* 0x4000004000137882 */ /* 0x000fe20000000000 */
[----:B------:R-:W-:Y:S01]  /*1af0*/  UIADD3 UR6, UR59, 0x2, URZ ;  /* 0x000000023b067890 */ /* 0x000fe2000fffe03f */
[----:B------:R-:W-:Y:S01]  /*1b00*/  LOP3.LUT R73, R73, 0xfffffffc, RZ, 0xc0, !PT ;  /* 0xfffffffc49497812 */ /* 0x000fe200078ec0ff */
[----:B------:R-:W-:Y:S01]  /*1b10*/  UIADD3 UR14, UR59, 0x4, URZ ;  /* 0x000000043b0e7890 */ /* 0x000fe2000fffe03f */
[----:B-1----:R-:W-:Y:S01]  /*1b20*/  SHF.R.S32.HI R0, RZ, 0x1f, R3 ;  /* 0x0000001fff007819 */ /* 0x002fe20000011403 */
[----:B------:R-:W-:Y:S01]  /*1b30*/  UMOV UR10, UR59 ;  /* 0x0000003b000a7c82 */ /* 0x000fe20008000000 */
[----:B------:R-:W-:Y:S01]  /*1b40*/  UIADD3 UR18, UR59, 0x6, URZ ;  /* 0x000000063b127890 */ /* 0x000fe2000fffe03f */
[----:B------:R-:W-:Y:S01]  /*1b50*/  HGMMA.64x96x16.F32 R24, gdesc[UR8], RZ, !UPT, gsb0 ;  /* 0x01600000081879f0 */ /* 0x000fe2000c0008ff */
[----:B------:R-:W-:Y:S01]  /*1b60*/  R2UR UR10, R6 ;  /* 0x00000000060a72ca */ /* 0x000fe200000e0000 */
[----:B------:R-:W-:Y:S01]  /*1b70*/  UMOV UR9, 0x40000040 ;  /* 0x4000004000097882 */ /* 0x000fe20000000000 */
[----:B------:R-:W-:Y:S01]  /*1b80*/  UIADD3 UR22, UR59, 0x300, URZ ;  /* 0x000003003b167890 */ /* 0x000fe2000fffe03f */
[CC--:B------:R-:W-:Y:S01]  /*1b90*/  LEA.HI R2, R0.reuse, R3.reuse, RZ, 0x2 ;  /* 0x0000000300027211 */ /* 0x0c0fe200078f10ff */
[----:B------:R-:W-:Y:S01]  /*1ba0*/  UMOV UR5, UR9 ;  /* 0x0000000900057c82 */ /* 0x000fe20008000000 */
[----:B------:R-:W-:Y:S01]  /*1bb0*/  UMOV UR21, 0x40000040 ;  /* 0x4000004000157882 */ /* 0x000fe20000000000 */
[----:B------:R-:W-:Y:S01]  /*1bc0*/  UMOV UR23, 0x40000040 ;  /* 0x4000004000177882 */ /* 0x000fe20000000000 */
[----:B------:R-:W-:Y:S01]  /*1bd0*/  UIADD3 UR26, UR59, 0x302, URZ ;  /* 0x000003023b1a7890 */ /* 0x000fe2000fffe03f */
[----:B------:R-:W-:Y:S01]  /*1be0*/  LEA.HI R4, R0, R3, RZ, 0x5 ;  /* 0x0000000300047211 */ /* 0x000fe200078f28ff */
[----:B------:R-:W-:Y:S01]  /*1bf0*/  UMOV UR25, 0x40000040 ;  /* 0x4000004000197882 */ /* 0x000fe20000000000 */
[----:B------:R-:W-:Y:S01]  /*1c00*/  UMOV UR27, 0x40000040 ;  /* 0x40000040001b7882 */ /* 0x000fe20000000000 */
[----:B------:R-:W-:Y:S01]  /*1c10*/  UIADD3 UR30, UR59, 0x304, URZ ;  /* 0x000003043b1e7890 */ /* 0x000fe2000fffe03f */
[--C-:B------:R-:W-:Y:S01]  /*1c20*/  SHF.R.S32.HI R0, RZ, 0x2, R2.reuse ;  /* 0x00000002ff007819 */ /* 0x100fe20000011402 */
[----:B------:R-:W-:Y:S01]  /*1c30*/  UIADD3 UR8, UR10, 0x2, URZ ;  /* 0x000000020a087890 */ /* 0x000fe2000fffe03f */
[----:B------:R-:W-:Y:S01]  /*1c40*/  SHF.R.S32.HI R5, RZ, 0x1f, R2 ;  /* 0x0000001fff057819 */ /* 0x000fe20000011402 */
[----:B------:R-:W-:Y:S01]  /*1c50*/  UIADD3 UR12, UR10, 0x4, URZ ;  /* 0x000000040a0c7890 */ /* 0x000fe2000fffe03f */
[----:B------:R-:W-:Y:S01]  /*1c60*/  LEA.HI R8, R74, R74, RZ, 0x1 ;  /* 0x0000004a4a087211 */ /* 0x000fe200078f08ff */
[----:B------:R-:W-:Y:S01]  /*1c70*/  UIADD3 UR16, UR10, 0x6, URZ ;  /* 0x000000060a107890 */ /* 0x000fe2000fffe03f */
[----:B------:R-:W-:Y:S01]  /*1c80*/  IMAD.IADD R73, R120, 0x1, -R73 ;  /* 0x0000000178497824 */ /* 0x000fe200078e0a49 */
[----:B------:R-:W-:Y:S01]  /*1c90*/  UIADD3 UR20, UR10, 0x400, URZ ;  /* 0x000004000a147890 */ /* 0x000fe2000fffe03f */
[----:B------:R-:W-:Y:S01]  /*1ca0*/  SHF.R.S32.HI R4, RZ, 0x5, R4 ;  /* 0x00000005ff047819 */ /* 0x000fe20000011404 */
[----:B------:R-:W-:Y:S01]  /*1cb0*/  UMOV UR4, UR8 ;  /* 0x0000000800047c82 */ /* 0x000fe20008000000 */
[----:B------:R-:W-:Y:S01]  /*1cc0*/  UIADD3 UR24, UR10, 0x402, URZ ;  /* 0x000004020a187890 */ /* 0x000fe2000fffe03f */
[-C--:B------:R-:W-:Y:S01]  /*1cd0*/  LEA.HI R5, R5, R0.reuse, RZ, 0x3 ;  /* 0x0000000005057211 */ /* 0x080fe200078f18ff */
[----:B------:R-:W-:Y:S01]  /*1ce0*/  UIADD3 UR28, UR10, 0x404, URZ ;  /* 0x000004040a1c7890 */ /* 0x000fe2000fffe03f */
[----:B------:R-:W-:Y:S01]  /*1cf0*/  LOP3.LUT R9, R8, 0x3fffffe, RZ, 0xc0, !PT ;  /* 0x03fffffe08097812 */ /* 0x000fe200078ec0ff */
[----:B------:R-:W-:Y:S01]  /*1d00*/  UMOV UR29, 0x40000040 ;  /* 0x40000040001d7882 */ /* 0x000fe20000000000 */
[----:B------:R-:W-:Y:S01]  /*1d10*/  UMOV UR31, 0x40000040 ;  /* 0x40000040001f7882 */ /* 0x000fe20000000000 */
[----:B------:R-:W-:Y:S01]  /*1d20*/  UIADD3 UR32, UR10, 0x406, URZ ;  /* 0x000004060a207890 */ /* 0x000fe2000fffe03f */
[----:B------:R-:W-:Y:S01]  /*1d30*/  LEA R8, R4, UR38, 0x4 ;  /* 0x0000002604087c11 */ /* 0x000fe2000f8e20ff */
[----:B------:R-:W-:Y:S01]  /*1d40*/  UIADD3 UR34, UR59, 0x306, URZ ;  /* 0x000003063b227890 */ /* 0x000fe2000fffe03f */
[----:B------:R-:W-:Y:S01]  /*1d50*/  LOP3.LUT R5, R5, 0xfffffff8, RZ, 0xc0, !PT ;  /* 0xfffffff805057812 */ /* 0x000fe200078ec0ff */
[----:B------:R-:W-:Y:S01]  /*1d60*/  UMOV UR33, 0x40000040 ;  /* 0x4000004000217882 */ /* 0x000fe20000000000 */
[----:B------:R-:W-:Y:S01]  /*1d70*/  UMOV UR35, 0x40000040 ;  /* 0x4000004000237882 */ /* 0x000fe20000000000 */
[----:B------:R-:W-:Y:S01]  /*1d80*/  UIADD3 UR36, UR10, 0x800, URZ ;  /* 0x000008000a247890 */ /* 0x000fe2000fffe03f */
[C---:B------:R-:W-:Y:S01]  /*1d90*/  LEA.HI R4, R73.reuse, R73, RZ, 0x1 ;  /* 0x0000004949047211 */ /* 0x040fe200078f08ff */
[----:B------:R-:W-:Y:S01]  /*1da0*/  UMOV UR37, 0x40000040 ;  /* 0x4000004000257882 */ /* 0x000fe20000000000 */
[----:B------:R-:W-:Y:S01]  /*1db0*/  UIADD3 UR40, UR10, 0x802, URZ ;  /* 0x000008020a287890 */ /* 0x000fe2000fffe03f */
[----:B------:R-:W-:Y:S01]  /*1dc0*/  IADD3 R8, R8, R0, -R5 ;  /* 0x0000000008087210 */ /* 0x000fe20007ffe805 */
[----:B------:R-:W-:Y:S01]  /*1dd0*/  UMOV UR41, 0x40000040 ;  /* 0x4000004000297882 */ /* 0x000fe20000000000 */
[----:B------:R-:W-:Y:S01]  /*1de0*/  UIADD3 UR44, UR10, 0x804, URZ ;  /* 0x000008040a2c7890 */ /* 0x000fe2000fffe03f */
[----:B------:R-:W-:Y:S01]  /*1df0*/  LOP3.LUT R4, R4, 0x1ffffffe, RZ, 0xc0, !PT ;  /* 0x1ffffffe04047812 */ /* 0x000fe200078ec0ff */
[----:B------:R-:W-:Y:S01]  /*1e00*/  UMOV UR45, 0x40000040 ;  /* 0x40000040002d7882 */ /* 0x000fe20000000000 */
[----:B------:R-:W-:Y:S01]  /*1e10*/  UIADD3 UR48, UR10, 0x806, URZ ;  /* 0x000008060a307890 */ /* 0x000fe2000fffe03f */
[----:B------:R-:W-:Y:S01]  /*1e20*/  IMAD.IADD R9, R74, 0x1, -R9 ;  /* 0x000000014a097824 */ /* 0x000fe200078e0a09 */
[----:B------:R-:W-:Y:S01]  /*1e30*/  UMOV UR49, 0x40000040 ;  /* 0x4000004000317882 */ /* 0x000fe20000000000 */
[----:B------:R-:W-:Y:S01]  /*1e40*/  IMAD.IADD R4, R73, 0x1, -R4 ;  /* 0x0000000149047824 */ /* 0x000fe200078e0a04 */
[----:B------:R-:W-:Y:S01]  /*1e50*/  LOP3.LUT R2, R2, 0x7ffffffc, RZ, 0xc0, !PT ;  /* 0x7ffffffc02027812 */ /* 0x000fe200078ec0ff */
[----:B------:R-:W-:Y:S01]  /*1e60*/  IMAD R9, R9, 0x40, R8 ;  /* 0x0000004009097824 */ /* 0x000fe200078e0208 */
[----:B------:R-:W-:Y:S01]  /*1e70*/  ULDC UR10, c[0x0][0x288] ;  /* 0x0000a200000a7ab9 */ /* 0x000fe20000000800 */
[----:B------:R-:W-:-:S02]  /*1e80*/  IMAD.U32 R0, RZ, RZ, UR57 ;  /* 0x00000039ff007e24 */ /* 0x000fc4000f8e00ff */
[----:B------:R-:W-:Y:S02]  /*1e90*/  IMAD R10, R4, 0x8, R9 ;  /* 0x00000008040a7824 */ /* 0x000fe400078e0209 */
[----:B------:R-:W-:Y:S02]  /*1ea0*/  @!P1 VIADD R0, R0, 0x30840 ;  /* 0x0003084000009836 */ /* 0x000fe40000000000 */
[----:B------:R-:W-:Y:S02]  /*1eb0*/  IMAD.MOV.U32 R4, RZ, RZ, R10 ;  /* 0x000000ffff047224 */ /* 0x000fe400078e000a */
[----:B------:R-:W-:Y:S01]  /*1ec0*/  IMAD.MOV.U32 R8, RZ, RZ, -0x60 ;  /* 0xffffffa0ff087424 */ /* 0x000fe200078e00ff */
[----:B------:R-:W-:Y:S01]  /*1ed0*/  @!P1 PRMT R0, RZ, 0x654, R0 ;  /* 0x00000654ff009816 */ /* 0x000fe20000000000 */
[----:B------:R-:W-:Y:S02]  /*1ee0*/  IMAD.IADD R11, R3, 0x1, -R2 ;  /* 0x00000001030b7824 */ /* 0x000fe400078e0a02 */
[----:B------:R-:W-:-:S04]  /*1ef0*/  IMAD R2, R23, R8, 0x61 ;  /* 0x0000006117027424 */ /* 0x000fc800078e0208 */
[----:B------:R-:W-:Y:S02]  /*1f00*/  IMAD R3, R11, -0x2, R2 ;  /* 0xfffffffe0b037824 */ /* 0x000fe400078e0202 */
[----:B------:R-:W-:Y:S02]  /*1f10*/  VIADD R13, R2, 0xffffffff ;  /* 0xffffffff020d7836 */ /* 0x000fe40000000000 */
[----:B------:R-:W-:Y:S01]  /*1f20*/  VIADD R14, R3, 0xffffffff ;  /* 0xffffffff030e7836 */ /* 0x000fe20000000000 */
[----:B------:R-:W-:Y:S02]  /*1f30*/  WARPGROUP.DEPBAR.LE gsb0, 0x0 ;  /* 0x00008000000079c5 */ /* 0x000fe40000010000 */
[----:B------:R-:W-:-:S06]  /*1f40*/  WARPGROUP.ARRIVE ;  /* 0x00000000000079c5 */ /* 0x000fcc0000000000 */
[----:B------:R-:W-:Y:S01]  /*1f50*/  HGMMA.64x96x16.F32 R24, gdesc[UR4], R24, gsb0 ;  /* 0x01600000041879f0 */ /* 0x000fe20008000818 */
[----:B------:R-:W-:Y:S01]  /*1f60*/  UIADD3 UR6, UR59, 0x600, URZ ;  /* 0x000006003b067890 */ /* 0x000fe2000fffe03f */
[----:B------:R-:W-:Y:S01]  /*1f70*/  UMOV UR4, UR36 ;  /* 0x0000002400047c82 */ /* 0x000fe20008000000 */
[----:B------:R-:W-:Y:S01]  /*1f80*/  UMOV UR5, UR37 ;  /* 0x0000002500057c82 */ /* 0x000fe20008000000 */
[----:B------:R-:W-:Y:S01]  /*1f90*/  UMOV UR7, 0x40000040 ;  /* 0x4000004000077882 */ /* 0x000fe20000000000 */
[----:B------:R-:W-:Y:S02]  /*1fa0*/  WARPGROUP.DEPBAR.LE gsb0, 0x0 ;  /* 0x00008000000079c5 */ /* 0x000fe40000010000 */
[----:B------:R-:W-:-:S06]  /*1fb0*/  WARPGROUP.ARRIVE ;  /* 0x00000000000079c5 */ /* 0x000fcc0000000000 */
[----:B------:R-:W-:Y:S03]  /*1fc0*/  HGMMA.64x96x16.F32 R24, gdesc[UR12], R24, gsb0 ;  /* 0x016000000c1879f0 */ /* 0x000fe60008000818 */
        /* <DEDUP_REMOVED lines=39> */
[----:B------:R-:W-:Y:S01]  /*2240*/  ULDC UR4, c[0x0][0x448] ;  /* 0x0001120000047ab9 */ /* 0x000fe20000000800 */
[----:B------:R-:W-:Y:S01]  /*2250*/  ULDC UR6, c[0x0][0x9dc] ;  /* 0x0002770000067ab9 */ /* 0x000fe20000000800 */
[----:B------:R-:W-:Y:S02]  /*2260*/  UISETP.NE.AND UP0, UPT, UR4, 0x1, UPT ;  /* 0x000000010400788c */ /* 0x000fe4000bf05270 */
[----:B------:R-:W-:-:S04]  /*2270*/  ULOP3.LUT UR39, URZ, UR6, URZ, 0x33, !UPT ;  /* 0x000000063f277292 */ /* 0x000fc8000f8e333f */
[----:B------:R-:W-:Y:S02]  /*2280*/  PLOP3.LUT P2, PT, PT, PT, UP0, 0x80, 0x0 ;  /* 0x000000000000781c */ /* 0x000fe40003f4f008 */
[----:B------:R-:W-:Y:S01]  /*2290*/  PLOP3.LUT P3, PT, PT, PT, UP0, 0x80, 0x0 ;  /* 0x000000000000781c */ /* 0x000fe20003f6f008 */
[----:B------:R-:W-:Y:S02]  /*22a0*/  IMAD.U32 R12, RZ, RZ, UR39 ;  /* 0x00000027ff0c7e24 */ /* 0x000fe4000f8e00ff */
[----:B------:R-:W-:-:S08]  /*22b0*/  @UP0 ULDC UR4, c[0x0][0x44c] ;  /* 0x0001130000040ab9 */ /* 0x000fd00000000800 */
[----:B------:R-:W-:Y:S01]  /*22c0*/  @P2 IMAD.HI.U32 R5, R10, UR4, RZ ;  /* 0x000000040a052c27 */ /* 0x000fe2000f8e00ff */
[----:B------:R-:W-:-:S04]  /*22d0*/  @UP0 ULDC UR4, c[0x0][0x450] ;  /* 0x0001140000040ab9 */ /* 0x000fc80000000800 */
[----:B------:R-:W-:Y:S01]  /*22e0*/  @P3 SHF.R.U32.HI R4, RZ, UR4, R5 ;  /* 0x00000004ff043c19 */ /* 0x000fe20008011605 */
[----:B------:R-:W-:Y:S01]  /*22f0*/  ULDC.64 UR4, c[0x0][0x9e0] ;  /* 0x0002780000047ab9 */ /* 0x000fe20000000a00 */
[----:B------:R-:W-:Y:S01]  /*2300*/  IADD3 R5, R3, -UR10, R18 ;  /* 0x8000000a03057c10 */ /* 0x000fe2000fffe012 */
[----:B------:R-:W-:Y:S02]  /*2310*/  UISETP.GE.AND UP1, UPT, UR5, 0x1, UPT ;  /* 0x000000010500788c */ /* 0x000fe4000bf26270 */
[----:B------:R-:W0:Y:S02]  /*2320*/  SHFL.IDX PT, R15, R4, RZ, 0x1c1f ;  /* 0x001c1fff040f7589 */ /* 0x000e2400000e0000 */
[C---:B------:R-:W-:Y:S02]  /*2330*/  VIADD R9, R5.reuse, UR4 ;  /* 0x0000000405097c36 */ /* 0x040fe40008000000 */
[----:B------:R-:W-:Y:S01]  /*2340*/  PLOP3.LUT P2, PT, PT, PT, UP1, 0x40, 0x0 ;  /* 0x000000000000781c */ /* 0x000fe20003f4e818 */
[----:B------:R-:W-:-:S04]  /*2350*/  VIADD R5, R5, UR39 ;  /* 0x0000002705057c36 */ /* 0x000fc80008000000 */
[----:B0-----:R-:W-:Y:S01]  /*2360*/  IMAD.IADD R2, R5, 0x1, R15 ;  /* 0x0000000105027824 */ /* 0x001fe200078e020f */
[----:B------:R-:W-:Y:S02]  /*2370*/  WARPGROUP.DEPBAR.LE gsb0, 0x0 ;  /* 0x00008000000079c5 */ /* 0x000fe40000010000 */
[----:B------:R0:W-:Y:S02]  /*2380*/  @!P1 SYNCS.ARRIVE.TRANS64.RED.A1T0 RZ, [R0+URZ], RZ ;  /* 0x000000ff00ff99a7 */ /* 0x0001e4000810043f */
[----:B0-----:R-:W-:-:S04]  /*2390*/  IMAD R0, R23, -0x60, R18 ;  /* 0xffffffa017007824 */ /* 0x001fc800078e0212 */
[----:B------:R-:W-:-:S04]  /*23a0*/  VIADD R0, R0, 0x60 ;  /* 0x0000006000007836 */ /* 0x000fc80000000000 */
[----:B------:R-:W-:-:S05]  /*23b0*/  IMAD R8, R11, -0x2, R0 ;  /* 0xfffffffe0b087824 */ /* 0x000fca00078e0200 */
[----:B------:R-:W-:Y:S01]  /*23c0*/  VIADDMNMX R0, R15, R9, R8, PT ;  /* 0x000000090f007246 */ /* 0x000fe20003800108 */
[----:B------:R-:W-:Y:S06]  /*23d0*/  @P2 BRA `(.L_x_4147) ;  /* 0x0000000000542947 */ /* 0x000fec0003800000 */
[----:B------:R-:W-:Y:S01]  /*23e0*/  IADD3 R3, R18, -UR10, R15 ;  /* 0x8000000a12037c10 */ /* 0x000fe2000fffe00f */
[----:B------:R-:W-:Y:S03]  /*23f0*/  BSSY B0, `(.L_x_4148) ;  /* 0x0000010000007945 */ /* 0x000fe60003800000 */
        /* <DEDUP_REMOVED lines=10> */
.L_x_4149:
[----:B------:R-:W-:-:S06]  /*24a0*/  UISETP.NE.AND UP2, UPT, UR5, 0x1, UPT ;  /* 0x000000010500788c */ /* 0x000fcc000bf45270 */
[----:B------:R-:W-:-:S05]  /*24b0*/  PLOP3.LUT P2, PT, PT, PT, UP2, 0x80, 0x0 ;  /* 0x000000000000781c */ /* 0x000fca0003f4f028 */
[----:B------:R-:W-:-:S08]  /*24c0*/  @UP2 ULDC.64 UR6, c[0x0][0x9e8] ;  /* 0x00027a0000062ab9 */ /* 0x000fd00000000a00 */
[----:B------:R-:W-:-:S05]  /*24d0*/  @P2 IMAD.HI.U32 R15, R3, UR6, RZ ;  /* 0x00000006030f2c27 */ /* 0x000fca000f8e00ff */
[----:B------:R-:W-:-:S07]  /*24e0*/  @P2 SHF.R.U32.HI R3, RZ, UR7, R15 ;  /* 0x00000007ff032c19 */ /* 0x000fce000801160f */
.L_x_4150:
[----:B------:R-:W-:Y:S05]  /*24f0*/  BSYNC B0 ;  /* 0x0000000000007941 */ /* 0x000fea0003800000 */
.L_x_4148:
[----:B------:R-:W-:-:S05]  /*2500*/  IMAD R3, R3, UR5, R14 ;  /* 0x0000000503037c24 */ /* 0x000fca000f8e020e */
[----:B------:R-:W-:Y:S02]  /*2510*/  VIMNMX R2, R2, R3, !PT ;  /* 0x0000000302027248 */ /* 0x000fe40007fe0100 */
[----:B------:R-:W-:-:S07]  /*2520*/  VIADDMNMX R0, R3, UR5, R0, PT ;  /* 0x0000000503007c46 */ /* 0x000fce000b800100 */
.L_x_4147:
[C---:B------:R-:W-:Y:S02]  /*2530*/  ISETP.GE.AND P2, PT, R13.reuse, 0x2, PT ;  /* 0x000000020d00780c */ /* 0x040fe40003f46270 */
[C---:B------:R-:W-:Y:S02]  /*2540*/  ISETP.GE.AND P6, PT, R13.reuse, 0xa, PT ;  /* 0x0000000a0d00780c */ /* 0x040fe40003fc6270 */
[----:B------:R-:W-:Y:S02]  /*2550*/  ISETP.GT.AND P4, PT, R2, 0x1, !P2 ;  /* 0x000000010200780c */ /* 0x000fe40005784270 */
[----:B------:R-:W-:Y:S02]  /*2560*/  ISETP.GE.AND P3, PT, R13, 0x9, PT ;  /* 0x000000090d00780c */ /* 0x000fe40003f66270 */
[----:B------:R-:W-:Y:S02]  /*2570*/  ISETP.LT.OR P4, PT, R0, 0x2, P4 ;  /* 0x000000020000780c */ /* 0x000fe40002781670 */
[----:B------:R-:W-:-:S02]  /*2580*/  P2R R15, PR, RZ, 0x40 ;  /* 0x00000040ff0f7803 */ /* 0x000fc40000000000 */
[----:B------:R-:W-:Y:S02]  /*2590*/  FSEL R20, R25, -INF , !P4 ;  /* 0xff80000019147808 */ /* 0x000fe40006000000 */
[C---:B------:R-:W-:Y:S02]  /*25a0*/  ISETP.GT.AND P4, PT, R2.reuse, 0x9, !P6 ;  /* 0x000000090200780c */ /* 0x040fe40007784270 */
[----:B------:R-:W-:Y:S02]  /*25b0*/  ISETP.GT.AND P5, PT, R2, 0x8, !P3 ;  /* 0x000000080200780c */ /* 0x000fe40005fa4270 */
        /* <DEDUP_REMOVED lines=27> */
[C---:B------:R-:W-:Y:S02]  /*2770*/  ISETP.GE.AND P5, PT, R13.reuse, 0x22, PT ;  /* 0x000000220d00780c */ /* 0x040fe40003fa6270 */
        /* <DEDUP_REMOVED lines=77> */
[----:B------:R-:W-:Y:S02]  /*2c50*/  ISETP.LT.OR P6, PT, R0, 0x5a, P6 ;  /* 0x0000005a0000780c */ /* 0x000fe400037c1670 */
[----:B------:R-:W0:Y:S02]  /*2c60*/  SHFL.IDX PT, R0, R4, 0x1, 0x1c1f ;  /* 0x003c1f0004007f89 */ /* 0x000e2400000e0000 */
[----:B------:R-:W-:Y:S02]  /*2c70*/  FSEL R92, R69, -INF , !P6 ;  /* 0xff800000455c7808 */ /* 0x000fe40007000000 */
[----:B------:R-:W-:Y:S02]  /*2c80*/  PLOP3.LUT P6, PT, PT, PT, UP1, 0x40, 0x0 ;  /* 0x000000000000781c */ /* 0x000fe40003fce818 */
[----:B0-----:R-:W-:Y:S01]  /*2c90*/  VIADDMNMX R2, R0, R9, R8, PT ;  /* 0x0000000900027246 */ /* 0x001fe20003800108 */
[----:B------:R-:W-:-:S10]  /*2ca0*/  IMAD.IADD R3, R5, 0x1, R0 ;  /* 0x0000000105037824 */ /* 0x000fd400078e0200 */
[----:B------:R-:W-:Y:S05]  /*2cb0*/  @P6 BRA `(.L_x_4151) ;  /* 0x00000000005c6947 */ /* 0x000fea0003800000 */
        /* <DEDUP_REMOVED lines=13> */
.L_x_4153:
[----:B------:R-:W-:-:S06]  /*2d90*/  UISETP.NE.AND UP2, UPT, UR5, 0x1, UPT ;  /* 0x000000010500788c */ /* 0x000fcc000bf45270 */
[----:B------:R-:W-:-:S05]  /*2da0*/  PLOP3.LUT P6, PT, PT, PT, UP2, 0x80, 0x0 ;  /* 0x000000000000781c */ /* 0x000fca0003fcf028 */
[----:B------:R-:W-:-:S08]  /*2db0*/  @UP2 ULDC.64 UR6, c[0x0][0x9e8] ;  /* 0x00027a0000062ab9 */ /* 0x000fd00000000a00 */
[----:B------:R-:W-:Y:S01]  /*2dc0*/  @P6 IMAD.HI.U32 R4, R0, UR6, RZ ;  /* 0x0000000600046c27 */ /* 0x000fe2000f8e00ff */
[----:B------:R-:W-:-:S13]  /*2dd0*/  PLOP3.LUT P6, PT, PT, PT, UP2, 0x80, 0x0 ;  /* 0x000000000000781c */ /* 0x000fda0003fcf028 */
[----:B------:R-:W-:-:S07]  /*2de0*/  @P6 SHF.R.U32.HI R0, RZ, UR7, R4 ;  /* 0x00000007ff006c19 */ /* 0x000fce0008011604 */
.L_x_4154:
[----:B------:R-:W-:Y:S05]  /*2df0*/  BSYNC B0 ;  /* 0x0000000000007941 */ /* 0x000fea0003800000 */
.L_x_4152:
[----:B------:R-:W-:-:S05]  /*2e00*/  IMAD R0, R0, UR5, R14 ;  /* 0x0000000500007c24 */ /* 0x000fca000f8e020e */
[----:B------:R-:W-:Y:S02]  /*2e10*/  VIMNMX R3, R3, R0, !PT ;  /* 0x0000000003037248 */ /* 0x000fe40007fe0100 */
[----:B------:R-:W-:-:S07]  /*2e20*/  VIADDMNMX R2, R0, UR5, R2, PT ;  /* 0x0000000500027c46 */ /* 0x000fce000b800102 */
.L_x_4151:
[C---:B------:R-:W-:Y:S01]  /*2e30*/  ISETP.GT.AND P2, PT, R3.reuse, 0x1, !P2 ;  /* 0x000000010300780c */ /* 0x040fe20005744270 */
[----:B------:R-:W-:Y:S01]  /*2e40*/  ULDC UR6, c[0x0][0x988] ;  /* 0x0002620000067ab9 */ /* 0x000fe20000000800 */
[----:B------:R-:W-:Y:S01]  /*2e50*/  ISETP.GT.AND P3, PT, R3, 0x8, !P3 ;  /* 0x000000080300780c */ /* 0x000fe20005f64270 */
[----:B------:R-:W-:Y:S01]  /*2e60*/  @UP0 ULDC UR14, c[0x0][0x450] ;  /* 0x00011400000e0ab9 */ /* 0x000fe20000000800 */
[C---:B------:R-:W-:Y:S02]  /*2e70*/  ISETP.LT.OR P2, PT, R2.reuse, 0x2, P2 ;  /* 0x000000020200780c */ /* 0x040fe40001741670 */
[----:B------:R-:W-:Y:S02]  /*2e80*/  ISETP.LT.OR P3, PT, R2, 0x9, P3 ;  /* 0x000000090200780c */ /* 0x000fe40001f61670 */
[----:B------:R-:W-:Y:S02]  /*2e90*/  FSEL R27, R27, -INF , !P2 ;  /* 0xff8000001b1b7808 */ /* 0x000fe40005000000 */
[----:B------:R-:W-:-:S02]  /*2ea0*/  ISETP.NE.AND P2, PT, R15, RZ, PT ;  /* 0x000000ff0f00720c */ /* 0x000fc40003f45270 */
[----:B------:R-:W-:Y:S02]  /*2eb0*/  FSEL R13, R30, -INF , !P3 ;  /* 0xff8000001e0d7808 */ /* 0x000fe40005800000 */
[----:B------:R-:W-:Y:S02]  /*2ec0*/  ISETP.GT.AND P2, PT, R3, 0x9, !P2 ;  /* 0x000000090300780c */ /* 0x000fe40005744270 */
[----:B------:R-:W-:Y:S02]  /*2ed0*/  ISETP.NE.AND P3, PT, R33, RZ, PT ;  /* 0x000000ff2100720c */ /* 0x000fe40003f65270 */
[----:B------:R-:W-:Y:S02]  /*2ee0*/  ISETP.LT.OR P2, PT, R2, 0xa, P2 ;  /* 0x0000000a0200780c */ /* 0x000fe40001741670 */
[----:B------:R-:W-:Y:S02]  /*2ef0*/  ISETP.NE.AND P6, PT, R73, RZ, PT ;  /* 0x000000ff4900720c */ /* 0x000fe40003fc5270 */
        /* <DEDUP_REMOVED lines=15> */
[----:B------:R-:W-:Y:S02]  /*2ff0*/  ISETP.GT.AND P2, PT, R3, 0x18, !P3 ;  /* 0x000000180300780c */ /* 0x000fe40005f44270 */
[----:B------:R-:W-:Y:S02]  /*3000*/  FMNMX.FTZ R0, R76, R0, !PT ;  /* 0x000000004c007209 */ /* 0x000fe40007810000 */
[----:B------:R-:W-:Y:S02]  /*3010*/  ISETP.LT.OR P2, PT, R2, 0x19, P2 ;  /* 0x000000190200780c */ /* 0x000fe40001741670 */
[----:B------:R-:W-:-:S02]  /*3020*/  FMNMX.FTZ R0, R40, R0, !PT ;  /* 0x0000000028007209 */ /* 0x000fc40007810000 */
[----:B------:R-:W-:Y:S02]  /*3030*/  FSEL R21, R38, -INF , !P2 ;  /* 0xff80000026157808 */ /* 0x000fe40005000000 */
[----:B------:R-:W-:Y:S02]  /*3040*/  ISETP.GT.AND P2, PT, R3, 0x19, !P6 ;  /* 0x000000190300780c */ /* 0x000fe40007744270 */
[----:B------:R-:W-:Y:S02]  /*3050*/  ISETP.NE.AND P6, PT, R25, RZ, PT ;  /* 0x000000ff1900720c */ /* 0x000fe40003fc5270 */
        /* <DEDUP_REMOVED lines=17> */
[----:B------:R-:W-:Y:S02]  /*3170*/  ISETP.NE.AND P2, PT, R41, RZ, PT ;  /* 0x000000ff2900720c */ /* 0x000fe40003f45270 */
[----:B------:R-:W-:Y:S02]  /*3180*/  FMNMX.FTZ R0, R56, R0, !PT ;  /* 0x0000000038007209 */ /* 0x000fe40007810000 */
[----:B------:R-:W-:Y:S02]  /*3190*/  ISETP.GT.AND P2, PT, R3, 0x28, !P2 ;  /* 0x000000280300780c */ /* 0x000fe40005744270 */
[----:B------:R-:W-:-:S02]  /*31a0*/  FMNMX.FTZ R0, R86, R0, !PT ;  /* 0x0000000056007209 */ /* 0x000fc40007810000 */
[----:B------:R-:W-:Y:S02]  /*31b0*/  ISETP.LT.OR P2, PT, R2, 0x29, P2 ;  /* 0x000000290200780c */ /* 0x000fe40001741670 */
[----:B------:R-:W-:Y:S02]  /*31c0*/  FMNMX.FTZ R0, R60, R0, !PT ;  /* 0x000000003c007209 */ /* 0x000fe40007810000 */
        /* <DEDUP_REMOVED lines=11> */
[----:B------:R-:W-:Y:S01]  /*3280*/  FMNMX.FTZ R4, R92, R0, !PT ;  /* 0x000000005c047209 */ /* 0x000fe20007810000 */
[----:B------:R-:W-:Y:S01]  /*3290*/  IMAD.U32 R0, RZ, RZ, UR6 ;  /* 0x00000006ff007e24 */ /* 0x000fe2000f8e00ff */
[----:B------:R-:W-:Y:S01]  /*32a0*/  ISETP.LT.OR P2, PT, R2, 0x31, P2 ;  /* 0x000000310200780c */ /* 0x000fe20001741670 */
[----:B------:R-:W-:Y:S01]  /*32b0*/  @UP0 ULDC UR6, c[0x0][0x44c] ;  /* 0x0001130000060ab9 */ /* 0x000fe20000000800 */
[----:B------:R-:W-:Y:S01]  /*32c0*/  ISETP.NE.AND P3, PT, R83, RZ, PT ;  /* 0x000000ff5300720c */ /* 0x000fe20003f65270 */
[----:B------:R-:W0:Y:S01]  /*32d0*/  SHFL.BFLY PT, R5, R4, 0x2, 0x1f ;  /* 0x0c401f0004057f89 */ /* 0x000e2200000e0000 */
[----:B------:R-:W-:Y:S01]  /*32e0*/  FSEL R33, R50, -INF , !P2 ;  /* 0xff80000032217808 */ /* 0x000fe20005000000 */
[----:B------:R-:W-:Y:S01]  /*32f0*/  UIMAD.WIDE.U32 UR6, UR38, UR6, URZ ;  /* 0x00000006260672a5 */ /* 0x000fe2000f8e003f */
[----:B------:R-:W-:-:S02]  /*3300*/  ISETP.NE.AND P2, PT, R79, RZ, PT ;  /* 0x000000ff4f00720c */ /* 0x000fc40003f45270 */
[C---:B------:R-:W-:Y:S01]  /*3310*/  ISETP.GT.AND P4, PT, R3.reuse, 0x51, !P4 ;  /* 0x000000510300780c */ /* 0x040fe20006784270 */
[----:B------:R-:W-:Y:S01]  /*3320*/  @UP0 USHF.R.U32.HI UR38, URZ, UR14, UR7 ;  /* 0x0000000e3f260299 */ /* 0x000fe20008011607 */
[C---:B------:R-:W-:Y:S02]  /*3330*/  ISETP.GT.AND P2, PT, R3.reuse, 0x31, !P2 ;  /* 0x000000310300780c */ /* 0x040fe40005744270 */
[----:B------:R-:W-:Y:S02]  /*3340*/  ISETP.GT.AND P5, PT, R3, 0x58, !P5 ;  /* 0x000000580300780c */ /* 0x000fe40006fa4270 */
[C---:B------:R-:W-:Y:S02]  /*3350*/  ISETP.LT.OR P2, PT, R2.reuse, 0x32, P2 ;  /* 0x000000320200780c */ /* 0x040fe40001741670 */
[----:B------:R-:W-:Y:S02]  /*3360*/  ISETP.LT.OR P4, PT, R2, 0x52, P4 ;  /* 0x000000520200780c */ /* 0x000fe40002781670 */
[----:B------:R-:W-:-:S02]  /*3370*/  FSEL R51, R51, -INF , !P2 ;  /* 0xff80000033337808 */ /* 0x000fc40005000000 */
[----:B------:R-:W-:Y:S02]  /*3380*/  ISETP.NE.AND P2, PT, R49, RZ, PT ;  /* 0x000000ff3100720c */ /* 0x000fe40003f45270 */
[C---:B------:R-:W-:Y:S02]  /*3390*/  ISETP.LT.OR P5, PT, R2.reuse, 0x59, P5 ;  /* 0x000000590200780c */ /* 0x040fe40002fa1670 */
[----:B------:R-:W-:Y:S02]  /*33a0*/  ISETP.GT.AND P2, PT, R3, 0x38, !P2 ;  /* 0x000000380300780c */ /* 0x000fe40005744270 */
[----:B------:R-:W-:Y:S02]  /*33b0*/  FSEL R67, R67, -INF , !P4 ;  /* 0xff80000043437808 */ /* 0x000fe40006000000 */
[----:B------:R-:W-:Y:S02]  /*33c0*/  ISETP.LT.OR P2, PT, R2, 0x39, P2 ;  /* 0x000000390200780c */ /* 0x000fe40001741670 */
[----:B0-----:R-:W-:-:S02]  /*33d0*/  FMNMX.FTZ R8, R4, R5, !PT ;  /* 0x0000000504087209 */ /* 0x001fc40007810000 */
[----:B------:R-:W-:Y:S02]  /*33e0*/  FSEL R37, R54, -INF , !P2 ;  /* 0xff80000036257808 */ /* 0x000fe40005000000 */
[----:B------:R-:W-:Y:S01]  /*33f0*/  ISETP.NE.AND P2, PT, R81, RZ, PT ;  /* 0x000000ff5100720c */ /* 0x000fe20003f45270 */
[----:B------:R-:W0:Y:S01]  /*3400*/  SHFL.BFLY PT, R5, R8, 0x1, 0x1f ;  /* 0x0c201f0008057f89 */ /* 0x000e2200000e0000 */
[----:B------:R-:W-:Y:S02]  /*3410*/  FSEL R49, R70, -INF , !P5 ;  /* 0xff80000046317808 */ /* 0x000fe40006800000 */
[----:B------:R-:W-:Y:S02]  /*3420*/  ISETP.GT.AND P2, PT, R3, 0x39, !P2 ;  /* 0x000000390300780c */ /* 0x000fe40005744270 */
[----:B------:R-:W-:Y:S02]  /*3430*/  R2UR UR11, R22 ;  /* 0x00000000160b72ca */ /* 0x000fe400000e0000 */
[----:B------:R-:W-:-:S04]  /*3440*/  ISETP.LT.OR P2, PT, R2, 0x3a, P2 ;  /* 0x0000003a0200780c */ /* 0x000fc80001741670 */
[----:B------:R-:W-:Y:S02]  /*3450*/  FSEL R55, R55, -INF , !P2 ;  /* 0xff80000037377808 */ /* 0x000fe40005000000 */
[----:B------:R-:W-:-:S04]  /*3460*/  ISETP.NE.AND P2, PT, R53, RZ, PT ;  /* 0x000000ff3500720c */ /* 0x000fc80003f45270 */
[----:B------:R-:W-:Y:S01]  /*3470*/  ISETP.GT.AND P2, PT, R3, 0x40, !P2 ;  /* 0x000000400300780c */ /* 0x000fe20005744270 */
[----:B------:R-:W-:-:S03]  /*3480*/  UIADD3 UR38, UR11, UR38, URZ ;  /* 0x000000260b267290 */ /* 0x000fc6000fffe03f */
[----:B------:R-:W-:Y:S01]  /*3490*/  ISETP.LT.OR P2, PT, R2, 0x41, P2 ;  /* 0x000000410200780c */ /* 0x000fe20001741670 */
[----:B------:R-:W-:Y:S01]  /*34a0*/  UIADD3 UR4, UR38, UR4, URZ ;  /* 0x0000000426047290 */ /* 0x000fe2000fffe03f */
[----:B0-----:R-:W-:Y:S02]  /*34b0*/  FMNMX.FTZ R5, R8, R5, !PT ;  /* 0x0000000508057209 */ /* 0x001fe40007810000 */
[----:B------:R-:W-:Y:S02]  /*34c0*/  FSEL R41, R58, -INF , !P2 ;  /* 0xff8000003a297808 */ /* 0x000fe40005000000 */
[----:B------:R-:W-:Y:S01]  /*34d0*/  ISETP.GT.AND P2, PT, R3, 0x41, !P3 ;  /* 0x000000410300780c */ /* 0x000fe20005f44270 */
[----:B------:R-:W-:Y:S01]  /*34e0*/  FMUL.FTZ R14, R5, R0 ;  /* 0x00000000050e7220 */ /* 0x000fe20000410000 */
[----:B------:R-:W-:Y:S02]  /*34f0*/  ISETP.NE.AND P3, PT, R61, RZ, PT ;  /* 0x000000ff3d00720c */ /* 0x000fe40003f65270 */
[----:B------:R-:W-:-:S02]  /*3500*/  ISETP.LT.OR P2, PT, R2, 0x42, P2 ;  /* 0x000000420200780c */ /* 0x000fc40001741670 */
[----:B------:R-:W-:Y:S02]  /*3510*/  ISETP.GT.AND P3, PT, R3, 0x50, !P3 ;  /* 0x000000500300780c */ /* 0x000fe40005f64270 */
[----:B------:R-:W-:Y:S02]  /*3520*/  FSEL R59, R59, -INF , !P2 ;  /* 0xff8000003b3b7808 */ /* 0x000fe40005000000 */
[----:B------:R-:W-:Y:S02]  /*3530*/  ISETP.GT.AND P2, PT, R3, RZ, !P6 ;  /* 0x000000ff0300720c */ /* 0x000fe40007744270 */
[----:B------:R-:W-:Y:S02]  /*3540*/  ISETP.NE.AND P6, PT, R57, RZ, PT ;  /* 0x000000ff3900720c */ /* 0x000fe40003fc5270 */
[C---:B------:R-:W-:Y:S02]  /*3550*/  ISETP.LT.OR P2, PT, R2.reuse, 0x1, P2 ;  /* 0x000000010200780c */ /* 0x040fe40001741670 */
[----:B------:R-:W-:-:S02]  /*3560*/  ISETP.LT.OR P3, PT, R2, 0x51, P3 ;  /* 0x000000510200780c */ /* 0x000fc40001f61670 */
[----:B------:R-:W-:Y:S02]  /*3570*/  FSEL R9, R26, -INF , !P2 ;  /* 0xff8000001a097808 */ /* 0x000fe40005000000 */
[----:B------:R-:W-:Y:S02]  /*3580*/  FSETP.NEU.FTZ.AND P2, PT, R5, -INF , PT ;  /* 0xff8000000500780b */ /* 0x000fe40003f5d000 */
[----:B------:R-:W-:Y:S02]  /*3590*/  FMNMX.FTZ R4, R9, R27, !PT ;  /* 0x0000001b09047209 */ /* 0x000fe40007810000 */
[----:B------:R-:W-:Y:S02]  /*35a0*/  FSEL R57, R14, RZ, P2 ;  /* 0x000000ff0e397208 */ /* 0x000fe40001000000 */
[----:B------:R-:W-:Y:S02]  /*35b0*/  FMNMX.FTZ R4, R13, R4, !PT ;  /* 0x000000040d047209 */ /* 0x000fe40007810000 */
[----:B------:R-:W-:Y:S01]  /*35c0*/  ISETP.GT.AND P2, PT, R3, 0x48, !P6 ;  /* 0x000000480300780c */ /* 0x000fe20007744270 */
[--C-:B------:R-:W-:Y:S01]  /*35d0*/  FFMA.FTZ R30, R80, R0, -R57.reuse ;  /* 0x00000000501e7223 */ /* 0x100fe20000010839 */
[----:B------:R-:W-:Y:S01]  /*35e0*/  FMNMX.FTZ R4, R31, R4, !PT ;  /* 0x000000041f047209 */ /* 0x000fe20007810000 */
[-CC-:B------:R-:W-:Y:S01]  /*35f0*/  FFMA.FTZ R8, R24, R0.reuse, -R57.reuse ;  /* 0x0000000018087223 */ /* 0x180fe20000010839 */
[----:B------:R-:W-:Y:S01]  /*3600*/  ISETP.LT.OR P2, PT, R2, 0x49, P2 ;  /* 0x000000490200780c */ /* 0x000fe20001741670 */
[--C-:B------:R-:W-:Y:S01]  /*3610*/  FFMA.FTZ R14, R20, R0, -R57.reuse ;  /* 0x00000000140e7223 */ /* 0x100fe20000010839 */
[----:B------:R-:W-:Y:S01]  /*3620*/  FMNMX.FTZ R4, R15, R4, !PT ;  /* 0x000000040f047209 */ /* 0x000fe20007810000 */
[----:B------:R0:W-:Y:S01]  /*3630*/  MUFU.EX2 R77, R30 ;  /* 0x0000001e004d7308 */ /* 0x0001e20000000800 */
[----:B------:R-:W-:Y:S01]  /*3640*/  FSEL R45, R62, -INF , !P2 ;  /* 0xff8000003e2d7808 */ /* 0x000fe20005000000 */
[--C-:B------:R-:W-:Y:S01]  /*3650*/  FFMA.FTZ R20, R28, R0, -R57.reuse ;  /* 0x000000001c147223 */ /* 0x100fe20000010839 */
[----:B------:R-:W-:Y:S01]  /*3660*/  FMNMX.FTZ R4, R35, R4, !PT ;  /* 0x0000000423047209 */ /* 0x000fe20007810000 */
[-CC-:B------:R-:W-:Y:S01]  /*3670*/  FFMA.FTZ R24, R72, R0.reuse, -R57.reuse ;  /* 0x0000000048187223 */ /* 0x180fe20000010839 */
[----:B------:R-:W-:Y:S01]  /*3680*/  ISETP.NE.AND P2, PT, R85, RZ, PT ;  /* 0x000000ff5500720c */ /* 0x000fe20003f45270 */
[--C-:B------:R-:W-:Y:S01]  /*3690*/  FFMA.FTZ R26, R32, R0, -R57.reuse ;  /* 0x00000000201a7223 */ /* 0x100fe20000010839 */
[----:B------:R-:W-:Y:S01]  /*36a0*/  FMNMX.FTZ R4, R21, R4, !PT ;  /* 0x0000000415047209 */ /* 0x000fe20007810000 */
[----:B------:R-:W-:Y:S01]  /*36b0*/  MUFU.EX2 R8, R8 ;  /* 0x0000000800087308 */ /* 0x000fe20000000800 */
[----:B------:R-:W-:Y:S01]  /*36c0*/  ISETP.GT.AND P2, PT, R3, 0x49, !P2 ;  /* 0x000000490300780c */ /* 0x000fe20005744270 */
[--C-:B0-----:R-:W-:Y:S01]  /*36d0*/  FFMA.FTZ R30, R86, R0, -R57.reuse ;  /* 0x00000000561e7223 */ /* 0x101fe20000010839 */
[----:B------:R-:W-:Y:S01]  /*36e0*/  FMNMX.FTZ R4, R39, R4, !PT ;  /* 0x0000000427047209 */ /* 0x000fe20007810000 */
[-CC-:B------:R-:W-:Y:S01]  /*36f0*/  FFMA.FTZ R28, R36, R0.reuse, -R57.reuse ;  /* 0x00000000241c7223 */ /* 0x180fe20000010839 */
[----:B------:R-:W-:Y:S01]  /*3700*/  ISETP.LT.OR P2, PT, R2, 0x4a, P2 ;  /* 0x0000004a0200780c */ /* 0x000fe20001741670 */
[--C-:B------:R-:W-:Y:S01]  /*3710*/  FFMA.FTZ R42, R90, R0, -R57.reuse ;  /* 0x000000005a2a7223 */ /* 0x100fe20000010839 */
[----:B------:R-:W-:Y:S01]  /*3720*/  FMNMX.FTZ R4, R25, R4, !PT ;  /* 0x0000000419047209 */ /* 0x000fe20007810000 */
[----:B------:R0:W1:Y:S01]  /*3730*/  MUFU.EX2 R61, R14 ;  /* 0x0000000e003d7308 */ /* 0x0000620000000800 */
[----:B------:R-:W-:Y:S01]  /*3740*/  ISETP.NE.AND P6, PT, R65, RZ, PT ;  /* 0x000000ff4100720c */ /* 0x000fe20003fc5270 */
[--C-:B------:R-:W-:Y:S01]  /*3750*/  FFMA.FTZ R38, R56, R0, -R57.reuse ;  /* 0x0000000038267223 */ /* 0x100fe20000010839 */
[----:B------:R-:W-:Y:S01]  /*3760*/  FMNMX.FTZ R4, R43, R4, !PT ;  /* 0x000000042b047209 */ /* 0x000fe20007810000 */
[-CC-:B------:R-:W-:Y:S01]  /*3770*/  FFMA.FTZ R32, R48, R0.reuse, -R57.reuse ;  /* 0x0000000030207223 */ /* 0x180fe20000010839 */
[----:B------:R-:W-:Y:S01]  /*3780*/  FSEL R63, R63, -INF , !P2 ;  /* 0xff8000003f3f7808 */ /* 0x000fe20005000000 */
[--C-:B------:R-:W-:Y:S01]  /*3790*/  FFMA.FTZ R34, R52, R0, -R57.reuse ;  /* 0x0000000034227223 */ /* 0x100fe20000010839 */
[----:B------:R-:W-:Y:S01]  /*37a0*/  FMNMX.FTZ R4, R29, R4, !PT ;  /* 0x000000041d047209 */ /* 0x000fe20007810000 */
[----:B------:R-:W-:Y:S01]  /*37b0*/  MUFU.EX2 R83, R30 ;  /* 0x0000001e00537308 */ /* 0x000fe20000000800 */
[----:B------:R-:W-:Y:S01]  /*37c0*/  ISETP.GT.AND P6, PT, R3, 0x59, !P6 ;  /* 0x000000590300780c */ /* 0x000fe200077c4270 */
[--C-:B0-----:R-:W-:Y:S01]  /*37d0*/  FFMA.FTZ R14, R74, R0, -R57.reuse ;  /* 0x000000004a0e7223 */ /* 0x101fe20000010839 */
[----:B------:R-:W-:Y:S01]  /*37e0*/  FMNMX.FTZ R4, R47, R4, !PT ;  /* 0x000000042f047209 */ /* 0x000fe20007810000 */
[----:B------:R-:W-:Y:S01]  /*37f0*/  FFMA.FTZ R36, R84, R0, -R57 ;  /* 0x0000000054247223 */ /* 0x000fe20000010839 */
[----:B------:R-:W-:-:S02]  /*3800*/  FSEL R3, R66, -INF , !P3 ;  /* 0xff80000042037808 */ /* 0x000fc40005800000 */
[----:B------:R-:W-:Y:S01]  /*3810*/  FMNMX.FTZ R4, R33, R4, !PT ;  /* 0x0000000421047209 */ /* 0x000fe20007810000 */
[----:B------:R-:W-:Y:S01]  /*3820*/  MUFU.EX2 R20, R20 ;  /* 0x0000001400147308 */ /* 0x000fe20000000800 */
[----:B------:R-:W-:Y:S01]  /*3830*/  ISETP.LT.OR P6, PT, R2, 0x5a, P6 ;  /* 0x0000005a0200780c */ /* 0x000fe200037c1670 */
[--C-:B------:R-:W-:Y:S01]  /*3840*/  FFMA.FTZ R2, R44, R0, -R57.reuse ;  /* 0x000000002c027223 */ /* 0x100fe20000010839 */
[----:B------:R-:W-:Y:S01]  /*3850*/  FMNMX.FTZ R4, R51, R4, !PT ;  /* 0x0000000433047209 */ /* 0x000fe20007810000 */
[----:B------:R-:W-:Y:S01]  /*3860*/  FFMA.FTZ R44, R68, R0, -R57 ;  /* 0x00000000442c7223 */ /* 0x000fe20000010839 */
[----:B------:R-:W-:Y:S02]  /*3870*/  FSEL R71, R71, -INF , !P6 ;  /* 0xff80000047477808 */ /* 0x000fe40007000000 */
[----:B------:R-:W-:Y:S01]  /*3880*/  FMNMX.FTZ R4, R37, R4, !PT ;  /* 0x0000000425047209 */ /* 0x000fe20007810000 */
[----:B------:R0:W2:Y:S01]  /*3890*/  MUFU.EX2 R65, R24 ;  /* 0x0000001800417308 */ /* 0x0000a20000000800 */
[----:B-1----:R-:W-:-:S02]  /*38a0*/  F2FP.F16.F32.PACK_AB R188, R61, R8 ;  /* 0x000000083dbc723e */ /* 0x002fc400000000ff */
[----:B------:R-:W-:-:S04]  /*38b0*/  FMNMX.FTZ R4, R55, R4, !PT ;  /* 0x0000000437047209 */ /* 0x000fc80007810000 */
[----:B------:R-:W-:Y:S01]  /*38c0*/  FMNMX.FTZ R4, R41, R4, !PT ;  /* 0x0000000429047209 */ /* 0x000fe20007810000 */
[----:B------:R-:W-:Y:S01]  /*38d0*/  MUFU.EX2 R26, R26 ;  /* 0x0000001a001a7308 */ /* 0x000fe20000000800 */
[----:B0-----:R-:W-:Y:S02]  /*38e0*/  FFMA.FTZ R24, R76, R0, -R57 ;  /* 0x000000004c187223 */ /* 0x001fe40000010839 */
[----:B------:R-:W-:-:S04]  /*38f0*/  FMNMX.FTZ R4, R59, R4, !PT ;  /* 0x000000043b047209 */ /* 0x000fc80007810000 */
[----:B------:R-:W-:Y:S01]  /*3900*/  FMNMX.FTZ R4, R45, R4, !PT ;  /* 0x000000042d047209 */ /* 0x000fe20007810000 */
[----:B------:R0:W1:Y:S01]  /*3910*/  MUFU.EX2 R69, R14 ;  /* 0x0000000e00457308 */ /* 0x0000620000000800 */
[----:B--2---:R-:W-:Y:S02]  /*3920*/  F2FP.F16.F32.PACK_AB R190, R65, R20 ;  /* 0x0000001441be723e */ /* 0x004fe400000000ff */
[----:B------:R-:W-:-:S04]  /*3930*/  FMNMX.FTZ R4, R63, R4, !PT ;  /* 0x000000043f047209 */ /* 0x000fc80007810000 */
[----:B------:R-:W-:Y:S01]  /*3940*/  FMNMX.FTZ R4, R3, R4, !PT ;  /* 0x0000000403047209 */ /* 0x000fe20007810000 */
[----:B------:R-:W-:Y:S01]  /*3950*/  MUFU.EX2 R28, R28 ;  /* 0x0000001c001c7308 */ /* 0x000fe20000000800 */
[-CC-:B0-----:R-:W-:Y:S01]  /*3960*/  FFMA.FTZ R14, R40, R0.reuse, -R57.reuse ;  /* 0x00000000280e7223 */ /* 0x181fe20000010839 */
[----:B------:R-:W-:Y:S01]  /*3970*/  FFMA.FTZ R40, R88, R0, -R57 ;  /* 0x0000000058287223 */ /* 0x000fe20000010839 */
[----:B------:R-:W-:-:S04]  /*3980*/  FMNMX.FTZ R4, R67, R4, !PT ;  /* 0x0000000443047209 */ /* 0x000fc80007810000 */
[----:B------:R-:W-:Y:S01]  /*3990*/  FMNMX.FTZ R4, R49, R4, !PT ;  /* 0x0000000431047209 */ /* 0x000fe20007810000 */
[----:B------:R0:W2:Y:S01]  /*39a0*/  MUFU.EX2 R73, R24 ;  /* 0x0000001800497308 */ /* 0x0000a20000000800 */
[----:B-1----:R-:W-:Y:S02]  /*39b0*/  F2FP.F16.F32.PACK_AB R184, R69, R26 ;  /* 0x0000001a45b8723e */ /* 0x002fe400000000ff */
[----:B------:R-:W-:-:S05]  /*39c0*/  FMNMX.FTZ R4, R71, R4, !PT ;  /* 0x0000000447047209 */ /* 0x000fca0007810000 */
[----:B------:R-:W1:Y:S01]  /*39d0*/  SHFL.BFLY PT, R53, R4, 0x2, 0x1f ;  /* 0x0c401f0004357f89 */ /* 0x000e6200000e0000 */
[----:B------:R-:W-:Y:S01]  /*39e0*/  MUFU.EX2 R85, R40 ;  /* 0x0000002800557308 */ /* 0x000fe20000000800 */
[----:B0-----:R-:W-:-:S07]  /*39f0*/  FFMA.FTZ R24, R78, R0, -R57 ;  /* 0x000000004e187223 */ /* 0x001fce0000010839 */
[----:B------:R-:W-:Y:S01]  /*3a00*/  MUFU.EX2 R14, R14 ;  /* 0x0000000e000e7308 */ /* 0x000fe20000000800 */
[----:B--2---:R-:W-:-:S07]  /*3a10*/  F2FP.F16.F32.PACK_AB R186, R73, R28 ;  /* 0x0000001c49ba723e */ /* 0x004fce00000000ff */
[----:B------:R0:W2:Y:S01]  /*3a20*/  MUFU.EX2 R75, R24 ;  /* 0x00000018004b7308 */ /* 0x0000a20000000800 */
[----:B-1----:R-:W-:-:S07]  /*3a30*/  FMNMX.FTZ R53, R4, R53, !PT ;  /* 0x0000003504357209 */ /* 0x002fce0007810000 */
[----:B------:R-:W-:Y:S01]  /*3a40*/  MUFU.EX2 R87, R42 ;  /* 0x0000002a00577308 */ /* 0x000fe20000000800 */
[----:B0-----:R-:W-:Y:S01]  /*3a50*/  FFMA.FTZ R24, R82, R0, -R57 ;  /* 0x0000000052187223 */ /* 0x001fe20000010839 */
[----:B------:R-:W0:Y:S06]  /*3a60*/  SHFL.BFLY PT, R4, R53, 0x1, 0x1f ;  /* 0x0c201f0035047f89 */ /* 0x000e2c00000e0000 */
[----:B------:R-:W1:Y:S01]  /*3a70*/  MUFU.EX2 R2, R2 ;  /* 0x0000000200027308 */ /* 0x000e620000000800 */
[----:B--2---:R-:W-:-:S07]  /*3a80*/  F2FP.F16.F32.PACK_AB R180, R75, R14 ;  /* 0x0000000e4bb4723e */ /* 0x004fce00000000ff */
[----:B------:R-:W-:Y:S08]  /*3a90*/  MUFU.EX2 R32, R32 ;  /* 0x0000002000207308 */ /* 0x000ff00000000800 */
[----:B------:R2:W3:Y:S01]  /*3aa0*/  MUFU.EX2 R79, R24 ;  /* 0x00000018004f7308 */ /* 0x0004e20000000800 */
[----:B-1----:R-:W-:Y:S02]  /*3ab0*/  F2FP.F16.F32.PACK_AB R182, R77, R2 ;  /* 0x000000024db6723e */ /* 0x002fe400000000ff */
[----:B0-----:R-:W-:-:S04]  /*3ac0*/  FMNMX.FTZ R4, R53, R4, !PT ;  /* 0x0000000435047209 */ /* 0x001fc80007810000 */
[C---:B------:R-:W-:Y:S01]  /*3ad0*/  FSETP.NEU.FTZ.AND P2, PT, R4.reuse, -INF , PT ;  /* 0xff8000000400780b */ /* 0x040fe20003f5d000 */
[-C--:B------:R-:W-:Y:S01]  /*3ae0*/  FMUL.FTZ R30, R4, R0.reuse ;  /* 0x00000000041e7220 */ /* 0x080fe20000410000 */
[----:B------:R-:W-:Y:S01]  /*3af0*/  MUFU.EX2 R34, R34 ;  /* 0x0000002200227308 */ /* 0x000fe20000000800 */
[----:B--2---:R-:W-:-:S03]  /*3b00*/  FFMA.FTZ R24, R60, R0, -R57 ;  /* 0x000000003c187223 */ /* 0x004fc60000010839 */
[----:B------:R-:W-:Y:S02]  /*3b10*/  FSEL R30, R30, RZ, P2 ;  /* 0x000000ff1e1e7208 */ /* 0x000fe40001000000 */
[----:B------:R-:W-:Y:S02]  /*3b20*/  PLOP3.LUT P2, PT, PT, PT, UP1, 0x40, 0x0 ;  /* 0x000000000000781c */ /* 0x000fe40003f4e818 */
        /* <DEDUP_REMOVED lines=16> */
[----:B------:R-:W2:Y:S01]  /*3c30*/  MUFU.EX2 R40, R27 ;  /* 0x0000001b00287308 */ /* 0x000ea20000000800 */
[----:B-1----:R-:W-:Y:S01]  /*3c40*/  FADD.FTZ R9, R8, R61 ;  /* 0x0000003d08097221 */ /* 0x002fe20000010000 */
[-C--:B------:R-:W-:Y:S01]  /*3c50*/  FFMA.FTZ R36, R64, R0.reuse, -R57 ;  /* 0x0000000040247223 */ /* 0x080fe20000010839 */
[-CC-:B------:R-:W-:Y:S01]  /*3c60*/  FFMA.FTZ R37, R37, R0.reuse, -R30.reuse ;  /* 0x0000000025257223 */ /* 0x180fe2000001081e */
[-CC-:B------:R-:W-:Y:S01]  /*3c70*/  FFMA.FTZ R55, R55, R0.reuse, -R30.reuse ;  /* 0x0000000037377223 */ /* 0x180fe2000001081e */
[----:B------:R-:W-:Y:S01]  /*3c80*/  FADD.FTZ R54, R20, R9 ;  /* 0x0000000914367221 */ /* 0x000fe20000010000 */
[-CC-:B------:R-:W-:Y:S01]  /*3c90*/  FFMA.FTZ R41, R41, R0.reuse, -R30.reuse ;  /* 0x0000000029297223 */ /* 0x180fe2000001081e */
[-C--:B------:R-:W-:Y:S01]  /*3ca0*/  FFMA.FTZ R59, R59, R0.reuse, -R30 ;  /* 0x000000003b3b7223 */ /* 0x080fe2000001081e */
[----:B------:R-:W1:Y:S01]  /*3cb0*/  MUFU.EX2 R13, R13 ;  /* 0x0000000d000d7308 */ /* 0x000e620000000800 */
[----:B------:R-:W-:Y:S01]  /*3cc0*/  FADD.FTZ R9, R65, R54 ;  /* 0x0000003641097221 */ /* 0x000fe20000010000 */
[-CC-:B------:R-:W-:Y:S01]  /*3cd0*/  FFMA.FTZ R45, R45, R0.reuse, -R30.reuse ;  /* 0x000000002d2d7223 */ /* 0x180fe2000001081e */
[-CC-:B------:R-:W-:Y:S01]  /*3ce0*/  FFMA.FTZ R63, R63, R0.reuse, -R30.reuse ;  /* 0x000000003f3f7223 */ /* 0x180fe2000001081e */
[-CC-:B------:R-:W-:Y:S01]  /*3cf0*/  FFMA.FTZ R3, R3, R0.reuse, -R30.reuse ;  /* 0x0000000003037223 */ /* 0x180fe2000001081e */
[----:B------:R-:W-:Y:S01]  /*3d00*/  FADD.FTZ R54, R26, R9 ;  /* 0x000000091a367221 */ /* 0x000fe20000010000 */
[-CC-:B------:R-:W-:Y:S01]  /*3d10*/  FFMA.FTZ R67, R67, R0.reuse, -R30.reuse ;  /* 0x0000000043437223 */ /* 0x180fe2000001081e */
[-C--:B------:R-:W-:Y:S01]  /*3d20*/  FFMA.FTZ R49, R49, R0.reuse, -R30 ;  /* 0x0000000031317223 */ /* 0x080fe2000001081e */
[----:B------:R-:W4:Y:S01]  /*3d30*/  MUFU.EX2 R42, R31 ;  /* 0x0000001f002a7308 */ /* 0x000f220000000800 */
[----:B------:R-:W-:Y:S01]  /*3d40*/  FADD.FTZ R9, R69, R54 ;  /* 0x0000003645097221 */ /* 0x000fe20000010000 */
[-C--:B------:R-:W-:Y:S01]  /*3d50*/  FFMA.FTZ R30, R71, R0.reuse, -R30 ;  /* 0x00000000471e7223 */ /* 0x080fe2000001081e */
[----:B------:R-:W-:Y:S01]  /*3d60*/  FFMA.FTZ R57, R92, R0, -R57 ;  /* 0x000000005c397223 */ /* 0x000fe20000010839 */
[----:B---3--:R-:W-:Y:S01]  /*3d70*/  F2FP.F16.F32.PACK_AB R176, R79, R32 ;  /* 0x000000204fb0723e */ /* 0x008fe200000000ff */
[----:B------:R-:W-:Y:S01]  /*3d80*/  FADD.FTZ R56, R28, R9 ;  /* 0x000000091c387221 */ /* 0x000fe20000010000 */
[----:B0-----:R-:W-:-:S02]  /*3d90*/  F2FP.F16.F32.PACK_AB R178, R81, R34 ;  /* 0x0000002251b2723e */ /* 0x001fc400000000ff */
[----:B------:R-:W0:Y:S01]  /*3da0*/  MUFU.EX2 R15, R15 ;  /* 0x0000000f000f7308 */ /* 0x000e220000000800 */
[----:B------:R-:W-:Y:S01]  /*3db0*/  FADD.FTZ R9, R73, R56 ;  /* 0x0000003849097221 */ /* 0x000fe20000010000 */
[----:B--2---:R-:W-:Y:S01]  /*3dc0*/  FADD.FTZ R56, R189, R40 ;  /* 0x00000028bd387221 */ /* 0x004fe20000010000 */
[----:B------:R-:W-:Y:S02]  /*3dd0*/  F2FP.F16.F32.PACK_AB R189, R40, R189 ;  /* 0x000000bd28bd723e */ /* 0x000fe400000000ff */
[----:B------:R-:W-:Y:S01]  /*3de0*/  FADD.FTZ R58, R14, R9 ;  /* 0x000000090e3a7221 */ /* 0x000fe20000010000 */
[----:B-1----:R-:W-:Y:S02]  /*3df0*/  FADD.FTZ R9, R13, R56 ;  /* 0x000000380d097221 */ /* 0x002fe40000010000 */
[----:B------:R-:W1:Y:S01]  /*3e00*/  MUFU.EX2 R46, R35 ;  /* 0x00000023002e7308 */ /* 0x000e620000000800 */
[----:B------:R-:W-:Y:S01]  /*3e10*/  FADD.FTZ R27, R75, R58 ;  /* 0x0000003a4b1b7221 */ /* 0x000fe20000010000 */
[C---:B----4-:R-:W-:Y:S01]  /*3e20*/  FADD.FTZ R56, R42.reuse, R9 ;  /* 0x000000092a387221 */ /* 0x050fe20000010000 */
[----:B------:R-:W-:-:S02]  /*3e30*/  F2FP.F16.F32.PACK_AB R191, R42, R13 ;  /* 0x0000000d2abf723e */ /* 0x000fc400000000ff */
[----:B------:R-:W-:-:S03]  /*3e40*/  FADD.FTZ R58, R2, R27 ;  /* 0x0000001b023a7221 */ /* 0x000fc60000010000 */
[----:B------:R-:W2:Y:S01]  /*3e50*/  MUFU.EX2 R21, R21 ;  /* 0x0000001500157308 */ /* 0x000ea20000000800 */
[----:B0-----:R-:W-:Y:S01]  /*3e60*/  FADD.FTZ R9, R15, R56 ;  /* 0x000000380f097221 */ /* 0x001fe20000010000 */
[----:B------:R-:W-:-:S04]  /*3e70*/  FADD.FTZ R27, R77, R58 ;  /* 0x0000003a4d1b7221 */ /* 0x000fc80000010000 */
[----:B------:R-:W-:Y:S02]  /*3e80*/  FADD.FTZ R58, R32, R27 ;  /* 0x0000001b203a7221 */ /* 0x000fe40000010000 */
[----:B------:R-:W0:Y:S01]  /*3e90*/  MUFU.EX2 R48, R39 ;  /* 0x0000002700307308 */ /* 0x000e220000000800 */
[C---:B-1----:R-:W-:Y:S01]  /*3ea0*/  FADD.FTZ R56, R46.reuse, R9 ;  /* 0x000000092e387221 */ /* 0x042fe20000010000 */
[----:B------:R-:W-:Y:S01]  /*3eb0*/  FADD.FTZ R27, R79, R58 ;  /* 0x0000003a4f1b7221 */ /* 0x000fe20000010000 */
[----:B------:R-:W-:-:S03]  /*3ec0*/  F2FP.F16.F32.PACK_AB R185, R46, R15 ;  /* 0x0000000f2eb9723e */ /* 0x000fc600000000ff */
[----:B------:R-:W-:Y:S02]  /*3ed0*/  FADD.FTZ R60, R34, R27 ;  /* 0x0000001b223c7221 */ /* 0x000fe40000010000 */
[----:B------:R-:W1:Y:S01]  /*3ee0*/  MUFU.EX2 R25, R25 ;  /* 0x0000001900197308 */ /* 0x000e620000000800 */
[----:B--2---:R-:W-:Y:S01]  /*3ef0*/  FADD.FTZ R9, R21, R56 ;  /* 0x0000003815097221 */ /* 0x004fe20000010000 */
[----:B------:R-:W-:-:S06]  /*3f00*/  FADD.FTZ R27, R81, R60 ;  /* 0x0000003c511b7221 */ /* 0x000fcc0000010000 */
        /* <DEDUP_REMOVED lines=53> */
[----:B-1----:R-:W-:-:S04]  /*4260*/  FADD.FTZ R13, R49, R14 ;  /* 0x0000000e310d7221 */ /* 0x002fc80000010000 */
[C---:B--2---:R-:W-:Y:S01]  /*4270*/  FADD.FTZ R8, R30.reuse, R13 ;  /* 0x0000000d1e087221 */ /* 0x044fe20000010000 */
[----:B------:R-:W-:Y:S01]  /*4280*/  F2FP.F16.F32.PACK_AB R171, R30, R49 ;  /* 0x000000311eab723e */ /* 0x000fe200000000ff */
[----:B------:R-:W-:Y:S02]  /*4290*/  VIADD R13, R23, 0xfffffffe ;  /* 0xfffffffe170d7836 */ /* 0x000fe40000000000 */
        /* <DEDUP_REMOVED lines=13> */
.L_x_4156:
[----:B------:R-:W-:-:S11]  /*4370*/  UISETP.NE.AND UP2, UPT, UR5, 0x1, UPT ;  /* 0x000000010500788c */ /* 0x000fd6000bf45270 */
[----:B------:R-:W-:Y:S02]  /*4380*/  @UP2 ULDC.64 UR14, c[0x0][0x9e8] ;  /* 0x00027a00000e2ab9 */ /* 0x000fe40000000a00 */
[----:B------:R-:W-:-:S04]  /*4390*/  UIMAD.WIDE.U32 UR6, UR11, UR14, URZ ;  /* 0x0000000e0b0672a5 */ /* 0x000fc8000f8e003f */
[----:B------:R-:W-:-:S12]  /*43a0*/  @UP2 USHF.R.U32.HI UR11, URZ, UR15, UR7 ;  /* 0x0000000f3f0b2299 */ /* 0x000fd80008011607 */
.L_x_4157:
[----:B------:R-:W-:-:S04]  /*43b0*/  UIMAD UR5, UR11, UR5, UR5 ;  /* 0x000000050b0572a4 */ /* 0x000fc8000f8e0205 */
[----:B------:R-:W-:-:S04]  /*43c0*/  UISETP.LT.AND UP2, UPT, UR4, UR5, UPT ;  /* 0x000000050400728c */ /* 0x000fc8000bf41270 */
[----:B------:R-:W-:-:S12]  /*43d0*/  USEL UR4, UR4, UR5, UP2 ;  /* 0x0000000504047287 */ /* 0x000fd80009000000 */
.L_x_4155:
[----:B------:R-:W-:Y:S01]  /*43e0*/  R2UR UR6, R17 ;  /* 0x00000000110672ca */ /* 0x000fe200000e0000 */
[----:B------:R-:W-:Y:S01]  /*43f0*/  UIMAD.WIDE UR4, UR4, 0x2aaaaaab, URZ ;  /* 0x2aaaaaab040478a5 */ /* 0x000fe2000f8e023f */
[----:B------:R-:W-:Y:S01]  /*4400*/  IMAD.MOV.U32 R3, RZ, RZ, 0x3f800000 ;  /* 0x3f800000ff037424 */ /* 0x000fe200078e00ff */
[----:B------:R-:W-:Y:S01]  /*4410*/  CS2R R118, SRZ ;  /* 0x0000000000767805 */ /* 0x000fe2000001ff00 */
[----:B------:R-:W-:Y:S01]  /*4420*/  IMAD.MOV.U32 R2, RZ, RZ, 0x3f800000 ;  /* 0x3f800000ff027424 */ /* 0x000fe200078e00ff */
[----:B------:R-:W-:Y:S01]  /*4430*/  USHF.R.U32.HI UR4, URZ, 0x1f, UR5 ;  /* 0x0000001f3f047899 */ /* 0x000fe20008011605 */
[----:B------:R-:W-:Y:S02]  /*4440*/  CS2R R116, SRZ ;  /* 0x0000000000747805 */ /* 0x000fe4000001ff00 */
[----:B------:R-:W-:Y:S02]  /*4450*/  CS2R R114, SRZ ;  /* 0x0000000000727805 */ /* 0x000fe4000001ff00 */
[----:B------:R-:W-:Y:S01]  /*4460*/  CS2R R112, SRZ ;  /* 0x0000000000707805 */ /* 0x000fe2000001ff00 */
[----:B------:R-:W-:Y:S01]  /*4470*/  ULEA.HI.SX32 UR4, UR5, UR4, 0x1c ;  /* 0x0000000405047291 */ /* 0x000fe2000f8fe23f */
[----:B------:R-:W-:-:S02]  /*4480*/  CS2R R110, SRZ ;  /* 0x00000000006e7805 */ /* 0x000fc4000001ff00 */
[----:B------:R-:W-:Y:S01]  /*4490*/  CS2R R108, SRZ ;  /* 0x00000000006c7805 */ /* 0x000fe2000001ff00 */
[----:B------:R-:W-:Y:S01]  /*44a0*/  UMOV UR5, URZ ;  /* 0x0000003f00057c82 */ /* 0x000fe20008000000 */
[----:B------:R-:W-:Y:S01]  /*44b0*/  UISETP.LT.AND UP2, UPT, UR6, UR4, UPT ;  /* 0x000000040600728c */ /* 0x000fe2000bf41270 */
[----:B------:R-:W-:Y:S02]  /*44c0*/  CS2R R106, SRZ ;  /* 0x00000000006a7805 */ /* 0x000fe4000001ff00 */
[----:B------:R-:W-:Y:S02]  /*44d0*/  CS2R R104, SRZ ;  /* 0x0000000000687805 */ /* 0x000fe4000001ff00 */
[----:B------:R-:W-:Y:S01]  /*44e0*/  CS2R R102, SRZ ;  /* 0x0000000000667805 */ /* 0x000fe2000001ff00 */
[----:B------:R-:W-:Y:S01]  /*44f0*/  USEL UR56, UR6, UR4, !UP2 ;  /* 0x0000000406387287 */ /* 0x000fe2000d000000 */
[----:B------:R-:W-:Y:S02]  /*4500*/  CS2R R100, SRZ ;  /* 0x0000000000647805 */ /* 0x000fe4000001ff00 */
[----:B------:R-:W-:Y:S01]  /*4510*/  CS2R R98, SRZ ;  /* 0x0000000000627805 */ /* 0x000fe2000001ff00 */
[----:B------:R-:W-:Y:S01]  /*4520*/  UMOV UR4, URZ ;  /* 0x0000003f00047c82 */ /* 0x000fe20008000000 */
[----:B------:R-:W-:-:S02]  /*4530*/  CS2R R96, SRZ ;  /* 0x0000000000607805 */ /* 0x000fc4000001ff00 */
[----:B------:R-:W-:Y:S02]  /*4540*/  CS2R R94, SRZ ;  /* 0x00000000005e7805 */ /* 0x000fe4000001ff00 */
[----:B------:R-:W-:Y:S02]  /*4550*/  ISETP.GE.AND P2, PT, R13, UR56, PT ;  /* 0x000000380d007c0c */ /* 0x000fe4000bf46270 */
        /* <DEDUP_REMOVED lines=35> */
[----:B------:R-:W-:Y:S06]  /*4790*/  @!P2 BRA `(.L_x_4158) ;  /* 0x0000002c00f0a947 */ /* 0x000fec0003800000 */
[----:B------:R-:W-:Y:S01]  /*47a0*/  IMAD.MOV.U32 R3, RZ, RZ, 0x3f800000 ;  /* 0x3f800000ff037424 */ /* 0x000fe200078e00ff */
[----:B------:R-:W-:Y:S01]  /*47b0*/  UMOV UR6, URZ ;  /* 0x0000003f00067c82 */ /* 0x000fe20008000000 */
[----:B------:R-:W-:Y:S01]  /*47c0*/  IMAD.MOV.U32 R119, RZ, RZ, RZ ;  /* 0x000000ffff777224 */ /* 0x000fe200078e00ff */
[----:B------:R-:W-:Y:S01]  /*47d0*/  UMOV UR7, URZ ;  /* 0x0000003f00077c82 */ /* 0x000fe20008000000 */
[----:B------:R-:W-:Y:S01]  /*47e0*/  ULDC UR58, c[0x0][0x9e4] ;  /* 0x00027900003a7ab9 */ /* 0x000fe20000000800 */
[----:B------:R-:W-:-:S05]  /*47f0*/  ULDC UR60, c[0x0][0x2f0] ;  /* 0x0000bc00003c7ab9 */ /* 0x000fca0000000800 */
.L_x_4175:
[----:B------:R-:W-:-:S04]  /*4800*/  UIADD3 UR4, UR7, 0x1, URZ ;  /* 0x0000000107047890 */ /* 0x000fc8000fffe03f */
[----:B------:R-:W-:-:S04]  /*4810*/  UISETP.NE.AND UP2, UPT, UR4, 0x2, UPT ;  /* 0x000000020400788c */ /* 0x000fc8000bf45270 */
[----:B------:R-:W-:Y:S02]  /*4820*/  USEL UR5, URZ, 0x1, UP2 ;  /* 0x000000013f057887 */ /* 0x000fe40009000000 */
[----:B------:R-:W-:Y:S02]  /*4830*/  USEL UR4, UR4, URZ, UP2 ;  /* 0x0000003f04047287 */ /* 0x000fe40009000000 */
[----:B------:R-:W-:Y:S01]  /*4840*/  ULOP3.LUT UR5, UR6, UR5, URZ, 0x3c, !UPT ;  /* 0x0000000506057292 */ /* 0x000fe2000f8e3c3f */
[----:B------:R-:W-:Y:S11]  /*4850*/  @!P0 BRA `(.L_x_4159) ;  /* 0x0000000000048947 */ /* 0x000ff60003800000 */
[----:B------:R-:W-:Y:S01]  /*4860*/  BPT.TRAP 0x1 ;  /* 0x000000040000795c */ /* 0x000fe20000300000 */
.L_x_4159:
[----:B------:R-:W-:Y:S01]  /*4870*/  ULEA UR61, UR4, UR57, 0x3 ;  /* 0x00000039043d7291 */ /* 0x000fe2000f8e183f */
[----:B------:R-:W-:-:S05]  /*4880*/  IMAD.U32 R0, RZ, RZ, UR5 ;  /* 0x00000005ff007e24 */ /* 0x000fca000f8e00ff */
[----:B------:R-:W-:-:S04]  /*4890*/  SHF.L.U32 R0, R0, 0x1f, RZ ;  /* 0x0000001f00007819 */ /* 0x000fc800000006ff */
[----:B------:R0:W1:Y:S01]  /*48a0*/  SYNCS.PHASECHK.TRANS64.TRYWAIT P2, [UR61+0x30830], R0 ;  /* 0x03083000ff0075a7 */ /* 0x000062000804017d */
[----:B------:R-:W-:Y:S05]  /*48b0*/  @!P0 BRA `(.L_x_4160) ;  /* 0x0000000000048947 */ /* 0x000fea0003800000 */
[----:B------:R-:W-:Y:S01]  /*48c0*/  BPT.TRAP 0x1 ;  /* 0x000000040000795c */ /* 0x000fe20000300000 */
.L_x_4160:
[----:B-1----:R-:W-:Y:S05]  /*48d0*/  @P2 BRA `(.L_x_4161) ;  /* 0x0000000000082947 */ /* 0x002fea0003800000 */
[----:B------:R-:W1:Y:S02]  /*48e0*/  SYNCS.PHASECHK.TRANS64.TRYWAIT P2, [UR61+0x30830], R0 ;  /* 0x03083000ff0075a7 */ /* 0x000e64000804017d */
[----:B-1----:R-:W-:Y:S05]  /*48f0*/  @!P2 BRA `(.L_x_4162) ;  /* 0x000000f4009ca947 */ /* 0x002fea0003800000 */
.L_x_4161:
[----:B------:R-:W-:Y:S01]  /*4900*/  R2UR UR52, R6 ;  /* 0x00000000063472ca */ /* 0x000fe200000e0000 */
[----:B------:R-:W-:Y:S01]  /*4910*/  UIMAD UR50, UR4, 0x900, UR59 ;  /* 0x00000900043278a4 */ /* 0x000fe2000f8e023b */
[----:B------:R-:W-:Y:S01]  /*4920*/  R2UR UR53, R7 ;  /* 0x00000000073572ca */ /* 0x000fe200000e0000 */
[----:B------:R-:W-:Y:S01]  /*4930*/  WARPGROUP.ARRIVE ;  /* 0x00000000000079c5 */ /* 0x000fe20000000000 */
[----:B------:R-:W-:Y:S01]  /*4940*/  UMOV UR55, 0x40000040 ;  /* 0x4000004000377882 */ /* 0x000fe20000000000 */
[----:B------:R-:W-:Y:S01]  /*4950*/  UIADD3 UR10, UR50, 0x2, URZ ;  /* 0x00000002320a7890 */ /* 0x000fe2000fffe03f */
[-C--:B------:R-:W-:Y:S01]  /*4960*/  FMUL.FTZ R24, R24, R2.reuse ;  /* 0x0000000218187220 */ /* 0x080fe20000410000 */
[----:B------:R-:W-:Y:S01]  /*4970*/  UMOV UR11, 0x40000040 ;  /* 0x40000040000b7882 */ /* 0x000fe20000000000 */
[----:B------:R-:W-:Y:S01]  /*4980*/  UMOV UR54, UR50 ;  /* 0x0000003200367c82 */ /* 0x000fe20008000000 */
[----:B------:R-:W-:Y:S01]  /*4990*/  UIADD3 UR14, UR50, 0x4, URZ ;  /* 0x00000004320e7890 */ /* 0x000fe2000fffe03f */
[-C--:B------:R-:W-:Y:S01]  /*49a0*/  FMUL.FTZ R25, R25, R2.reuse ;  /* 0x0000000219197220 */ /* 0x080fe20000410000 */
[----:B------:R-:W-:Y:S01]  /*49b0*/  UMOV UR15, 0x40000040 ;  /* 0x40000040000f7882 */ /* 0x000fe20000000000 */
[----:B------:R-:W-:Y:S01]  /*49c0*/  UIADD3 UR18, UR50, 0x6, URZ ;  /* 0x0000000632127890 */ /* 0x000fe2000fffe03f */
[-C--:B------:R-:W-:Y:S01]  /*49d0*/  FMUL.FTZ R28, R28, R2.reuse ;  /* 0x000000021c1c7220 */ /* 0x080fe20000410000 */
[----:B------:R-:W-:Y:S01]  /*49e0*/  UMOV UR19, 0x40000040 ;  /* 0x4000004000137882 */ /* 0x000fe20000000000 */
[----:B------:R-:W-:Y:S01]  /*49f0*/  HGMMA.64x96x16.F32 R120, gdesc[UR52], RZ, !UPT, gsb0 ;  /* 0x01600000347879f0 */ /* 0x000fe2000c0008ff */
        /* <DEDUP_REMOVED lines=108> */
[----:B------:R-:W-:Y:S01]  /*50c0*/  HGMMA.64x96x16.F32 R120, gdesc[UR8], R120, gsb0 ;  /* 0x01600000087879f0 */ /* 0x000fe20008000878 */
[-C--:B------:R-:W-:Y:S01]  /*50d0*/  FMUL.FTZ R115, R115, R3.reuse ;  /* 0x0000000373737220 */ /* 0x080fe20000410000 */
[-C--:B------:R-:W-:Y:S01]  /*50e0*/  FMUL.FTZ R118, R118, R3.reuse ;  /* 0x0000000376767220 */ /* 0x080fe20000410000 */
[----:B------:R-:W-:Y:S01]  /*50f0*/  FMUL.FTZ R119, R119, R3 ;  /* 0x0000000377777220 */ /* 0x000fe20000410000 */
[----:B------:R-:W-:-:S02]  /*5100*/  WARPGROUP.DEPBAR.LE gsb0, 0x0 ;  /* 0x00008000000079c5 */ /* 0x000fc40000010000 */
        /* <DEDUP_REMOVED lines=30> */
[----:B------:R-:W-:Y:S05]  /*52f0*/  @!P0 BRA `(.L_x_4163) ;  /* 0x0000000000048947 */ /* 0x000fea0003800000 */
[----:B------:R-:W-:Y:S01]  /*5300*/  BPT.TRAP 0x1 ;  /* 0x000000040000795c */ /* 0x000fe20000300000 */
.L_x_4163:
[----:B------:R-:W-:Y:S01]  /*5310*/  ULEA UR11, UR7, UR57, 0x3 ;  /* 0x00000039070b7291 */ /* 0x000fe2000f8e183f */
[----:B01----:R-:W-:-:S05]  /*5320*/  IMAD.U32 R0, RZ, RZ, UR6 ;  /* 0x00000006ff007e24 */ /* 0x003fca000f8e00ff */
[----:B------:R-:W-:-:S04]  /*5330*/  SHF.L.U32 R0, R0, 0x1f, RZ ;  /* 0x0000001f00007819 */ /* 0x000fc800000006ff */
[----:B------:R0:W1:Y:S01]  /*5340*/  SYNCS.PHASECHK.TRANS64.TRYWAIT P2, [UR11+0x30850], R0 ;  /* 0x03085000ff0075a7 */ /* 0x000062000804014b */
[----:B------:R-:W-:Y:S05]  /*5350*/  @!P0 BRA `(.L_x_4164) ;  /* 0x0000000000048947 */ /* 0x000fea0003800000 */
[----:B------:R-:W-:Y:S01]  /*5360*/  BPT.TRAP 0x1 ;  /* 0x000000040000795c */ /* 0x000fe20000300000 */
.L_x_4164:
[----:B-1----:R-:W-:Y:S05]  /*5370*/  @P2 BRA `(.L_x_4165) ;  /* 0x0000000000082947 */ /* 0x002fea0003800000 */
[----:B------:R-:W1:Y:S02]  /*5380*/  SYNCS.PHASECHK.TRANS64.TRYWAIT P2, [UR11+0x30850], R0 ;  /* 0x03085000ff0075a7 */ /* 0x000e64000804014b */
[----:B-1----:R-:W-:Y:S05]  /*5390*/  @!P2 BRA `(.L_x_4166) ;  /* 0x000000ec000ca947 */ /* 0x002fea0003800000 */
.L_x_4165:
[----:B------:R-:W-:Y:S01]  /*53a0*/  UIADD3 UR6, UR57, 0x400, URZ ;  /* 0x0000040039067890 */ /* 0x000fe2000fffe03f */
[----:B------:R-:W-:Y:S01]  /*53b0*/  WARPGROUP.ARRIVE ;  /* 0x00000000000079c5 */ /* 0x000fe20000000000 */
[----:B------:R-:W-:Y:S01]  /*53c0*/  PLOP3.LUT P2, PT, PT, PT, UP0, 0x80, 0x0 ;  /* 0x000000000000781c */ /* 0x000fe20003f4f008 */
[----:B------:R-:W-:Y:S01]  /*53d0*/  IMAD.MOV.U32 R15, RZ, RZ, R10 ;  /* 0x000000ffff0f7224 */ /* 0x000fe200078e000a */
[----:B------:R-:W-:Y:S01]  /*53e0*/  USHF.R.U32.HI UR6, URZ, 0x4, UR6 ;  /* 0x000000043f067899 */ /* 0x000fe20008011606 */
[----:B------:R-:W-:Y:S01]  /*53f0*/  PLOP3.LUT P3, PT, PT, PT, UP0, 0x80, 0x0 ;  /* 0x000000000000781c */ /* 0x000fe20003f6f008 */
[----:B01----:R-:W-:Y:S01]  /*5400*/  IMAD.U32 R0, RZ, RZ, UR61 ;  /* 0x0000003dff007e24 */ /* 0x003fe2000f8e00ff */
[----:B------:R-:W-:Y:S01]  /*5410*/  R2UR UR14, R12 ;  /* 0x000000000c0e72ca */ /* 0x000fe200000e0000 */
[----:B------:R-:W-:Y:S02]  /*5420*/  ULOP3.LUT UR6, UR6, 0x3fff, URZ, 0xc0, !UPT ;  /* 0x00003fff06067892 */ /* 0x000fe4000f8ec03f */
[----:B------:R-:W-:Y:S01]  /*5430*/  @!P1 VIADD R0, R0, 0x30840 ;  /* 0x0003084000009836 */ /* 0x000fe20000000000 */
[----:B------:R-:W-:Y:S01]  /*5440*/  ULDC UR18, c[0x0][0x288] ;  /* 0x0000a20000127ab9 */ /* 0x000fe20000000800 */
[----:B------:R-:W-:Y:S01]  /*5450*/  ULOP3.LUT UR6, UR6, 0x3000000, URZ, 0xfc, !UPT ;  /* 0x0300000006067892 */ /* 0x000fe2000f8efc3f */
[----:B------:R-:W-:-:S02]  /*5460*/  ULDC UR15, c[0x0][0x9e0] ;  /* 0x00027800000f7ab9 */ /* 0x000fc40000000800 */
[----:B------:R-:W-:Y:S01]  /*5470*/  @!P1 PRMT R0, RZ, 0x654, R0 ;  /* 0x00000654ff009816 */ /* 0x000fe20000000000 */
[----:B------:R-:W-:-:S03]  /*5480*/  UIMAD UR10, UR7, 0x900, UR6 ;  /* 0x00000900070a78a4 */ /* 0x000fc6000f8e0206 */
[----:B------:R-:W-:-:S04]  /*5490*/  UMOV UR7, 0x40000040 ;  /* 0x4000004000077882 */ /* 0x000fc80000000000 */
[----:B------:R-:W-:Y:S02]  /*54a0*/  UMOV UR6, UR10 ;  /* 0x0000000a00067c82 */ /* 0x000fe40008000000 */
        /* <DEDUP_REMOVED lines=15> */
[----:B------:R-:W-:-:S14]  /*55a0*/  IMAD R180, R13, -0x60, RZ ;  /* 0xffffffa00db47824 */ /* 0x000fdc00078e02ff */
[----:B------:R-:W-:Y:S01]  /*55b0*/  HGMMA.64x192x16.F32 R24, R176, gdesc[UR4].tnspB, R24, gsb0 ;  /* 0x42e00004b0187df0 */ /* 0x000fe20008000818 */
[----:B------:R-:W-:Y:S01]  /*55c0*/  UIADD3 UR6, UR10, 0x200, URZ ;  /* 0x000002000a067890 */ /* 0x000fe2000fffe03f */
[----:B------:R-:W-:Y:S01]  /*55d0*/  UMOV UR7, 0x40000040 ;  /* 0x4000004000077882 */ /* 0x000fe20000000000 */
[----:B------:R-:W-:Y:S02]  /*55e0*/  WARPGROUP.DEPBAR.LE gsb0, 0x0 ;  /* 0x00008000000079c5 */ /* 0x000fe40000010000 */
[----:B------:R-:W-:-:S15]  /*55f0*/  WARPGROUP.ARRIVE ;  /* 0x00000000000079c5 */ /* 0x000fde0000000000 */
[----:B------:R-:W-:Y:S01]  /*5600*/  HGMMA.64x192x16.F32 R24, R172, gdesc[UR4].tnspB, R24, gsb0 ;  /* 0x42e00004ac187df0 */ /* 0x000fe20008000818 */
[----:B------:R-:W-:Y:S01]  /*5610*/  UIADD3 UR6, UR10, 0x280, URZ ;  /* 0x000002800a067890 */ /* 0x000fe2000fffe03f */
[----:B------:R-:W-:Y:S02]  /*5620*/  UMOV UR7, 0x40000040 ;  /* 0x4000004000077882 */ /* 0x000fe40000000000 */
[----:B------:R-:W-:Y:S01]  /*5630*/  UMOV UR10, UR18 ;  /* 0x00000012000a7c82 */ /* 0x000fe20008000000 */
[----:B------:R-:W-:Y:S02]  /*5640*/  WARPGROUP.DEPBAR.LE gsb0, 0x0 ;  /* 0x00008000000079c5 */ /* 0x000fe40000010000 */
[----:B------:R-:W-:-:S13]  /*5650*/  WARPGROUP.ARRIVE ;  /* 0x00000000000079c5 */ /* 0x000fda0000000000 */
[----:B------:R-:W-:Y:S01]  /*5660*/  HGMMA.64x192x16.F32 R24, R168, gdesc[UR4].tnspB, R24, gsb0 ;  /* 0x42e00004a8187df0 */ /* 0x000fe20008000818 */
[----:B------:R-:W-:Y:S02]  /*5670*/  @UP0 ULDC UR6, c[0x0][0x44c] ;  /* 0x0001130000060ab9 */ /* 0x000fe40000000800 */
[----:B------:R-:W-:Y:S01]  /*5680*/  @P2 IMAD.HI.U32 R2, R10, UR6, RZ ;  /* 0x000000060a022c27 */ /* 0x000fe2000f8e00ff */
[----:B------:R-:W-:Y:S01]  /*5690*/  @UP0 ULDC UR6, c[0x0][0x450] ;  /* 0x0001140000060ab9 */ /* 0x000fe20000000800 */
[----:B------:R-:W-:-:S03]  /*56a0*/  PLOP3.LUT P2, PT, PT, PT, UP1, 0x40, 0x0 ;  /* 0x000000000000781c */ /* 0x000fc60003f4e818 */
[----:B------:R-:W-:Y:S01]  /*56b0*/  @P3 SHF.R.U32.HI R15, RZ, UR6, R2 ;  /* 0x00000006ff0f3c19 */ /* 0x000fe20008011602 */
[----:B------:R-:W-:-:S04]  /*56c0*/  VIADD R2, R180, 0x1 ;  /* 0x00000001b4027836 */ /* 0x000fc80000000000 */
[----:B------:R-:W0:Y:S01]  /*56d0*/  SHFL.IDX PT, R21, R15, RZ, 0x1c1f ;  /* 0x001c1fff0f157589 */ /* 0x000e2200000e0000 */
[----:B------:R-:W-:Y:S01]  /*56e0*/  IMAD R3, R11, -0x2, R2 ;  /* 0xfffffffe0b037824 */ /* 0x000fe200078e0202 */
[----:B------:R-:W-:Y:S02]  /*56f0*/  WARPGROUP.DEPBAR.LE gsb0, 0x0 ;  /* 0x00008000000079c5 */ /* 0x000fe40000010000 */
[----:B------:R1:W-:Y:S01]  /*5700*/  @!P1 SYNCS.ARRIVE.TRANS64.RED.A1T0 RZ, [R0+URZ], RZ ;  /* 0x000000ff00ff99a7 */ /* 0x0003e2000810043f */
[----:B------:R-:W-:Y:S02]  /*5710*/  VIADD R168, R3, 0xffffffff ;  /* 0xffffffff03a87836 */ /* 0x000fe40000000000 */
[----:B-1----:R-:W-:-:S04]  /*5720*/  IMAD R0, R16, UR60, R3 ;  /* 0x0000003c10007c24 */ /* 0x002fc8000f8e0203 */
[----:B------:R-:W-:-:S04]  /*5730*/  VIADD R0, R0, -UR10 ;  /* 0x8000000a00007c36 */ /* 0x000fc80008000000 */
[C---:B------:R-:W-:Y:S02]  /*5740*/  VIADD R20, R0.reuse, UR15 ;  /* 0x0000000f00147c36 */ /* 0x040fe40008000000 */
[----:B------:R-:W-:Y:S02]  /*5750*/  VIADD R22, R0, UR14 ;  /* 0x0000000e00167c36 */ /* 0x000fe40008000000 */
[--C-:B0-----:R-:W-:Y:S02]  /*5760*/  IMAD.IADD R0, R20, 0x1, R21.reuse ;  /* 0x0000000114007824 */ /* 0x101fe400078e0215 */
[----:B------:R-:W-:Y:S01]  /*5770*/  IMAD.IADD R2, R22, 0x1, R21 ;  /* 0x0000000116027824 */ /* 0x000fe200078e0215 */
[----:B------:R-:W-:Y:S06]  /*5780*/  @P2 BRA `(.L_x_4167) ;  /* 0x0000000000582947 */ /* 0x000fec0003800000 */
[----:B------:R-:W-:Y:S01]  /*5790*/  IMAD R3, R16, UR60, R21 ;  /* 0x0000003c10037c24 */ /* 0x000fe2000f8e0215 */
[----:B------:R-:W-:Y:S03]  /*57a0*/  BSSY B0, `(.L_x_4168) ;  /* 0x0000011000007945 */ /* 0x000fe60003800000 */
[----:B------:R-:W-:-:S05]  /*57b0*/  VIADD R3, R3, -UR10 ;  /* 0x8000000a03037c36 */ /* 0x000fca0008000000 */
        /* <DEDUP_REMOVED lines=10> */
.L_x_4169:
[----:B------:R-:W-:-:S05]  /*5860*/  IMAD.U32 R21, RZ, RZ, UR58 ;  /* 0x0000003aff157e24 */ /* 0x000fca000f8e00ff */
[----:B------:R-:W-:-:S13]  /*5870*/  ISETP.NE.AND P2, PT, R21, 0x1, PT ;  /* 0x000000011500780c */ /* 0x000fda0003f45270 */
[----:B------:R-:W0:Y:S02]  /*5880*/  @P2 LDC.64 R170, c[0x0][0x9e8] ;  /* 0x00027a00ffaa2b82 */ /* 0x000e240000000a00 */
[----:B0-----:R-:W-:-:S05]  /*5890*/  @P2 IMAD.HI.U32 R14, R3, R170, RZ ;  /* 0x000000aa030e2227 */ /* 0x001fca00078e00ff */
[----:B------:R-:W-:-:S07]  /*58a0*/  @P2 SHF.R.U32.HI R3, RZ, R171, R14 ;  /* 0x000000abff032219 */ /* 0x000fce000001160e */
.L_x_4170:
[----:B------:R-:W-:Y:S05]  /*58b0*/  BSYNC B0 ;  /* 0x0000000000007941 */ /* 0x000fea0003800000 */
.L_x_4168:
[----:B------:R-:W-:-:S05]  /*58c0*/  IMAD R3, R3, R21, R168 ;  /* 0x0000001503037224 */ /* 0x000fca00078e02a8 */
[----:B------:R-:W-:Y:S02]  /*58d0*/  VIADDMNMX R0, R3, R21, R0, PT ;  /* 0x0000001503007246 */ /* 0x000fe40003800100 */
[----:B------:R-:W-:-:S07]  /*58e0*/  VIMNMX R2, R2, R3, !PT ;  /* 0x0000000302027248 */ /* 0x000fce0007fe0100 */
.L_x_4167:
[C---:B------:R-:W-:Y:S01]  /*58f0*/  ISETP.GE.AND P2, PT, R180.reuse, 0x2, PT ;  /* 0x00000002b400780c */ /* 0x040fe20003f46270 */
[----:B------:R-:W0:Y:S01]  /*5900*/  SHFL.IDX PT, R15, R15, 0x1, 0x1c1f ;  /* 0x003c1f000f0f7f89 */ /* 0x000e2200000e0000 */
[----:B------:R-:W-:Y:S02]  /*5910*/  ISETP.GE.AND P6, PT, R180, 0xa, PT ;  /* 0x0000000ab400780c */ /* 0x000fe40003fc6270 */
        /* <DEDUP_REMOVED lines=10> */
[----:B------:R-:W-:Y:S01]  /*59c0*/  ISETP.LT.OR P5, PT, R0, 0x9, P5 ;  /* 0x000000090000780c */ /* 0x000fe20002fa1670 */
[----:B0-----:R-:W-:Y:S01]  /*59d0*/  IMAD.IADD R14, R22, 0x1, R15 ;  /* 0x00000001160e7824 */ /* 0x001fe200078e020f */
        /* <DEDUP_REMOVED lines=101> */
[----:B------:R-:W-:-:S03]  /*6030*/  IMAD.IADD R2, R20, 0x1, R15 ;  /* 0x0000000114027824 */ /* 0x000fc600078e020f */
[----:B------:R-:W-:-:S04]  /*6040*/  ISETP.LT.OR P6, PT, R0, 0x5a, P6 ;  /* 0x0000005a0000780c */ /* 0x000fc800037c1670 */
[----:B------:R-:W-:Y:S02]  /*6050*/  FSEL R165, R165, -INF , !P6 ;  /* 0xff800000a5a57808 */ /* 0x000fe40007000000 */
[----:B------:R-:W-:-:S13]  /*6060*/  PLOP3.LUT P6, PT, PT, PT, UP1, 0x40, 0x0 ;  /* 0x000000000000781c */ /* 0x000fda0003fce818 */
[----:B------:R-:W-:Y:S05]  /*6070*/  @P6 BRA `(.L_x_4171) ;  /* 0x0000000000586947 */ /* 0x000fea0003800000 */
        /* <DEDUP_REMOVED lines=13> */
.L_x_4173:
[----:B------:R-:W-:-:S05]  /*6150*/  IMAD.U32 R0, RZ, RZ, UR58 ;  /* 0x0000003aff007e24 */ /* 0x000fca000f8e00ff */
[----:B------:R-:W-:-:S13]  /*6160*/  ISETP.NE.AND P6, PT, R0, 0x1, PT ;  /* 0x000000010000780c */ /* 0x000fda0003fc5270 */
[----:B------:R-:W0:Y:S02]  /*6170*/  @P6 LDC.64 R180, c[0x0][0x9e8] ;  /* 0x00027a00ffb46b82 */ /* 0x000e240000000a00 */
[----:B0-----:R-:W-:-:S05]  /*6180*/  @P6 IMAD.HI.U32 R180, R15, R180, RZ ;  /* 0x000000b40fb46227 */ /* 0x001fca00078e00ff */
[----:B------:R-:W-:-:S07]  /*6190*/  @P6 SHF.R.U32.HI R15, RZ, R181, R180 ;  /* 0x000000b5ff0f6219 */ /* 0x000fce00000116b4 */
.L_x_4174:
[----:B------:R-:W-:Y:S05]  /*61a0*/  BSYNC B0 ;  /* 0x0000000000007941 */ /* 0x000fea0003800000 */
.L_x_4172:
[----:B------:R-:W-:-:S05]  /*61b0*/  IMAD R15, R15, R0, R168 ;  /* 0x000000000f0f7224 */ /* 0x000fca00078e02a8 */
[----:B------:R-:W-:Y:S02]  /*61c0*/  VIADDMNMX R2, R15, R0, R2, PT ;  /* 0x000000000f027246 */ /* 0x000fe40003800102 */
[----:B------:R-:W-:-:S07]  /*61d0*/  VIMNMX R14, R14, R15, !PT ;  /* 0x0000000f0e0e7248 */ /* 0x000fce0007fe0100 */
.L_x_4171:
[C---:B------:R-:W-:Y:S01]  /*61e0*/  ISETP.GT.AND P2, PT, R14.reuse, 0x1, !P2 ;  /* 0x000000010e00780c */ /* 0x040fe20005744270 */
[----:B------:R-:W-:Y:S01]  /*61f0*/  UMOV UR6, UR5 ;  /* 0x0000000500067c82 */ /* 0x000fe20008000000 */
[----:B------:R-:W-:Y:S01]  /*6200*/  ISETP.GT.AND P3, PT, R14, 0x8, !P3 ;  /* 0x000000080e00780c */ /* 0x000fe20005f64270 */
[----:B------:R-:W-:Y:S01]  /*6210*/  UMOV UR7, UR4 ;  /* 0x0000000400077c82 */ /* 0x000fe20008000000 */
        /* <DEDUP_REMOVED lines=31> */
[----:B------:R-:W-:Y:S02]  /*6410*/  ISETP.GT.AND P2, PT, R14, 0x19, !P3 ;  /* 0x000000190e00780c */ /* 0x000fe40005f44270 */
[----:B------:R-:W-:Y:S02]  /*6420*/  ISETP.NE.AND P3, PT, R185, RZ, PT ;  /* 0x000000ffb900720c */ /* 0x000fe40003f65270 */
        /* <DEDUP_REMOVED lines=35> */
[----:B------:R-:W-:Y:S01]  /*6660*/  FSEL R127, R146, -INF , !P2 ;  /* 0xff800000927f7808 */ /* 0x000fe20005000000 */
[----:B------:R-:W0:Y:S01]  /*6670*/  LDC R0, c[0x0][0x988] ;  /* 0x00026200ff007b82 */ /* 0x000e220000000800 */
[----:B------:R-:W-:Y:S01]  /*6680*/  ISETP.NE.AND P2, PT, R144, RZ, PT ;  /* 0x000000ff9000720c */ /* 0x000fe20003f45270 */
[----:B------:R-:W1:Y:S01]  /*6690*/  SHFL.BFLY PT, R15, R22, 0x2, 0x1f ;  /* 0x0c401f00160f7f89 */ /* 0x000e6200000e0000 */
[----:B------:R-:W-:-:S02]  /*66a0*/  ISETP.NE.AND P6, PT, R156, RZ, PT ;  /* 0x000000ff9c00720c */ /* 0x000fc40003fc5270 */
[C---:B------:R-:W-:Y:S02]  /*66b0*/  ISETP.GT.AND P2, PT, R14.reuse, 0x31, !P2 ;  /* 0x000000310e00780c */ /* 0x040fe40005744270 */
[----:B------:R-:W-:Y:S02]  /*66c0*/  ISETP.GT.AND P4, PT, R14, 0x51, !P4 ;  /* 0x000000510e00780c */ /* 0x000fe40006784270 */
[----:B------:R-:W-:Y:S02]  /*66d0*/  ISETP.LT.OR P2, PT, R2, 0x32, P2 ;  /* 0x000000320200780c */ /* 0x000fe40001741670 */
[----:B------:R-:W-:Y:S02]  /*66e0*/  ISETP.GT.AND P5, PT, R14, 0x58, !P5 ;  /* 0x000000580e00780c */ /* 0x000fe40006fa4270 */
[----:B------:R-:W-:Y:S02]  /*66f0*/  FSEL R147, R147, -INF , !P2 ;  /* 0xff80000093937808 */ /* 0x000fe40005000000 */
[----:B------:R-:W-:-:S02]  /*6700*/  ISETP.NE.AND P2, PT, R188, RZ, PT ;  /* 0x000000ffbc00720c */ /* 0x000fc40003f45270 */
[----:B------:R-:W-:Y:S02]  /*6710*/  ISETP.LT.OR P4, PT, R2, 0x52, P4 ;  /* 0x000000520200780c */ /* 0x000fe40002781670 */
[----:B------:R-:W-:Y:S02]  /*6720*/  ISETP.GT.AND P2, PT, R14, 0x38, !P2 ;  /* 0x000000380e00780c */ /* 0x000fe40005744270 */
[C---:B------:R-:W-:Y:S02]  /*6730*/  ISETP.LT.OR P5, PT, R2.reuse, 0x59, P5 ;  /* 0x000000590200780c */ /* 0x040fe40002fa1670 */
[----:B------:R-:W-:Y:S02]  /*6740*/  ISETP.LT.OR P2, PT, R2, 0x39, P2 ;  /* 0x000000390200780c */ /* 0x000fe40001741670 */
[----:B------:R-:W-:Y:S02]  /*6750*/  FSEL R163, R163, -INF , !P4 ;  /* 0xff800000a3a37808 */ /* 0x000fe40006000000 */
[----:B------:R-:W-:-:S02]  /*6760*/  FSEL R123, R150, -INF , !P2 ;  /* 0xff800000967b7808 */ /* 0x000fc40005000000 */
[----:B------:R-:W-:Y:S02]  /*6770*/  ISETP.NE.AND P2, PT, R148, RZ, PT ;  /* 0x000000ff9400720c */ /* 0x000fe40003f45270 */
[----:B-1----:R-:W-:Y:S02]  /*6780*/  FMNMX.FTZ R120, R22, R15, !PT ;  /* 0x0000000f16787209 */ /* 0x002fe40007810000 */
[----:B------:R-:W-:-:S03]  /*6790*/  ISETP.GT.AND P2, PT, R14, 0x39, !P2 ;  /* 0x000000390e00780c */ /* 0x000fc60005744270 */
[----:B------:R-:W1:Y:S01]  /*67a0*/  SHFL.BFLY PT, R15, R120, 0x1, 0x1f ;  /* 0x0c201f00780f7f89 */ /* 0x000e6200000e0000 */
[----:B------:R-:W-:-:S04]  /*67b0*/  ISETP.LT.OR P2, PT, R2, 0x3a, P2 ;  /* 0x0000003a0200780c */ /* 0x000fc80001741670 */
[----:B------:R-:W-:Y:S02]  /*67c0*/  FSEL R151, R151, -INF , !P2 ;  /* 0xff80000097977808 */ /* 0x000fe40005000000 */
[----:B------:R-:W-:-:S04]  /*67d0*/  ISETP.NE.AND P2, PT, R190, RZ, PT ;  /* 0x000000ffbe00720c */ /* 0x000fc80003f45270 */
[----:B------:R-:W-:-:S04]  /*67e0*/  ISETP.GT.AND P2, PT, R14, 0x40, !P2 ;  /* 0x000000400e00780c */ /* 0x000fc80005744270 */
[----:B------:R-:W-:-:S04]  /*67f0*/  ISETP.LT.OR P2, PT, R2, 0x41, P2 ;  /* 0x000000410200780c */ /* 0x000fc80001741670 */
[----:B------:R-:W-:Y:S02]  /*6800*/  FSEL R143, R154, -INF , !P2 ;  /* 0xff8000009a8f7808 */ /* 0x000fe40005000000 */
[----:B------:R-:W-:Y:S02]  /*6810*/  ISETP.NE.AND P2, PT, R152, RZ, PT ;  /* 0x000000ff9800720c */ /* 0x000fe40003f45270 */
[----:B-1----:R-:W-:Y:S02]  /*6820*/  FMNMX.FTZ R15, R120, R15, !PT ;  /* 0x0000000f780f7209 */ /* 0x002fe40007810000 */
[----:B------:R-:W-:-:S03]  /*6830*/  ISETP.GT.AND P2, PT, R14, 0x41, !P2 ;  /* 0x000000410e00780c */ /* 0x000fc60005744270 */
[----:B0-----:R-:W-:Y:S01]  /*6840*/  FMUL.FTZ R20, R15, R0 ;  /* 0x000000000f147220 */ /* 0x001fe20000410000 */
[----:B------:R-:W-:-:S04]  /*6850*/  ISETP.LT.OR P2, PT, R2, 0x42, P2 ;  /* 0x000000420200780c */ /* 0x000fc80001741670 */
[----:B------:R-:W-:Y:S02]  /*6860*/  FSEL R155, R155, -INF , !P2 ;  /* 0xff8000009b9b7808 */ /* 0x000fe40005000000 */
[----:B------:R-:W-:Y:S02]  /*6870*/  ISETP.GT.AND P2, PT, R14, 0x48, !P3 ;  /* 0x000000480e00780c */ /* 0x000fe40005f44270 */
[----:B------:R-:W-:Y:S02]  /*6880*/  ISETP.NE.AND P3, PT, R124, RZ, PT ;  /* 0x000000ff7c00720c */ /* 0x000fe40003f65270 */
[----:B------:R-:W-:Y:S02]  /*6890*/  ISETP.LT.OR P2, PT, R2, 0x49, P2 ;  /* 0x000000490200780c */ /* 0x000fe40001741670 */
[----:B------:R-:W-:Y:S02]  /*68a0*/  ISETP.GT.AND P3, PT, R14, 0x50, !P3 ;  /* 0x000000500e00780c */ /* 0x000fe40005f64270 */
[----:B------:R-:W-:-:S02]  /*68b0*/  FSEL R199, R158, -INF , !P2 ;  /* 0xff8000009ec77808 */ /* 0x000fc40005000000 */
[----:B------:R-:W-:Y:S02]  /*68c0*/  ISETP.GT.AND P2, PT, R14, 0x49, !P6 ;  /* 0x000000490e00780c */ /* 0x000fe40007744270 */
[----:B------:R-:W-:Y:S02]  /*68d0*/  ISETP.NE.AND P6, PT, R132, RZ, PT ;  /* 0x000000ff8400720c */ /* 0x000fe40003fc5270 */
[C---:B------:R-:W-:Y:S02]  /*68e0*/  ISETP.LT.OR P2, PT, R2.reuse, 0x4a, P2 ;  /* 0x0000004a0200780c */ /* 0x040fe40001741670 */
[----:B------:R-:W-:Y:S02]  /*68f0*/  ISETP.LT.OR P3, PT, R2, 0x51, P3 ;  /* 0x000000510200780c */ /* 0x000fe40001f61670 */
[----:B------:R-:W-:Y:S02]  /*6900*/  FSEL R159, R159, -INF , !P2 ;  /* 0xff8000009f9f7808 */ /* 0x000fe40005000000 */
[----:B------:R-:W-:-:S02]  /*6910*/  ISETP.GT.AND P2, PT, R14, RZ, !P6 ;  /* 0x000000ff0e00720c */ /* 0x000fc40007744270 */
[----:B------:R-:W-:Y:S02]  /*6920*/  ISETP.NE.AND P6, PT, R128, RZ, PT ;  /* 0x000000ff8000720c */ /* 0x000fe40003fc5270 */
[----:B------:R-:W-:Y:S02]  /*6930*/  ISETP.LT.OR P2, PT, R2, 0x1, P2 ;  /* 0x000000010200780c */ /* 0x000fe40001741670 */
[----:B------:R-:W-:Y:S02]  /*6940*/  ISETP.GT.AND P6, PT, R14, 0x59, !P6 ;  /* 0x000000590e00780c */ /* 0x000fe400077c4270 */
[----:B------:R-:W-:Y:S02]  /*6950*/  FSEL R205, R122, -INF , !P2 ;  /* 0xff8000007acd7808 */ /* 0x000fe40005000000 */
[----:B------:R-:W-:Y:S02]  /*6960*/  FSETP.NEU.FTZ.AND P2, PT, R15, -INF , PT ;  /* 0xff8000000f00780b */ /* 0x000fe40003f5d000 */
[----:B------:R-:W-:-:S02]  /*6970*/  FMNMX.FTZ R22, R205, R4, !PT ;  /* 0x00000004cd167209 */ /* 0x000fc40007810000 */
[----:B------:R-:W-:Y:S02]  /*6980*/  FSEL R20, R20, RZ, P2 ;  /* 0x000000ff14147208 */ /* 0x000fe40001000000 */
[----:B------:R-:W-:Y:S02]  /*6990*/  FMNMX.FTZ R22, R195, R22, !PT ;  /* 0x00000016c3167209 */ /* 0x000fe40007810000 */
[----:B------:R-:W-:Y:S01]  /*69a0*/  ISETP.LT.OR P6, PT, R2, 0x5a, P6 ;  /* 0x0000005a0200780c */ /* 0x000fe200037c1670 */
[--C-:B------:R-:W-:Y:S01]  /*69b0*/  FFMA.FTZ R180, R173, R0, -R20.reuse ;  /* 0x00000000adb47223 */ /* 0x100fe20000010814 */
        /* <DEDUP_REMOVED lines=14> */
[----:B------:R-:W-:Y:S01]  /*6aa0*/  FSEL R14, R15, RZ, P2 ;  /* 0x000000ff0f0e7208 */ /* 0x000fe20001000000 */
[--C-:B------:R-:W-:Y:S01]  /*6ab0*/  FFMA.FTZ R190, R197, R0, -R20.reuse ;  /* 0x00000000c5be7223 */ /* 0x100fe20000010814 */
[----:B------:R-:W-:Y:S01]  /*6ac0*/  FMNMX.FTZ R22, R131, R22, !PT ;  /* 0x0000001683167209 */ /* 0x000fe20007810000 */
[----:B------:R-:W-:Y:S01]  /*6ad0*/  MUFU.EX2 R203, R203 ;  /* 0x000000cb00cb7308 */ /* 0x000fe20000000800 */
[--C-:B------:R-:W-:Y:S01]  /*6ae0*/  FFMA.FTZ R179, R179, R0, -R20.reuse ;  /* 0x00000000b3b37223 */ /* 0x100fe20000010814 */
[----:B------:R-:W-:Y:S01]  /*6af0*/  FADD.FTZ R3, -R14, R5 ;  /* 0x000000050e037221 */ /* 0x000fe20000010100 */
[----:B------:R-:W-:Y:S01]  /*6b00*/  FMNMX.FTZ R22, R189, R22, !PT ;  /* 0x00000016bd167209 */ /* 0x000fe20007810000 */
[-CC-:B------:R-:W-:Y:S01]  /*6b10*/  FFMA.FTZ R184, R177, R0.reuse, -R20.reuse ;  /* 0x00000000b1b87223 */ /* 0x180fe20000010814 */
[-CC-:B------:R-:W-:Y:S01]  /*6b20*/  FFMA.FTZ R171, R171, R0.reuse, -R20.reuse ;  /* 0x00000000abab7223 */ /* 0x180fe20000010814 */
[----:B------:R-:W-:Y:S01]  /*6b30*/  FMUL.FTZ R3, R3, R0 ;  /* 0x0000000003037220 */ /* 0x000fe20000410000 */
[----:B------:R-:W-:Y:S01]  /*6b40*/  FMNMX.FTZ R22, R135, R22, !PT ;  /* 0x0000001687167209 */ /* 0x000fe20007810000 */
[----:B------:R-:W-:Y:S01]  /*6b50*/  MUFU.EX2 R188, R188 ;  /* 0x000000bc00bc7308 */ /* 0x000fe20000000800 */
[-CC-:B------:R-:W-:Y:S01]  /*6b60*/  FFMA.FTZ R170, R121, R0.reuse, -R20.reuse ;  /* 0x0000000079aa7223 */ /* 0x180fe20000010814 */
[--C-:B------:R-:W-:Y:S01]  /*6b70*/  FFMA.FTZ R176, R23, R0, -R20.reuse ;  /* 0x0000000017b07223 */ /* 0x100fe20000010814 */
[----:B------:R-:W-:Y:S01]  /*6b80*/  FMNMX.FTZ R22, R187, R22, !PT ;  /* 0x00000016bb167209 */ /* 0x000fe20007810000 */
[-CC-:B------:R-:W-:Y:S01]  /*6b90*/  FFMA.FTZ R23, R145, R0.reuse, -R20.reuse ;  /* 0x0000000091177223 */ /* 0x180fe20000010814 */
[-CC-:B------:R-:W-:Y:S01]  /*6ba0*/  FFMA.FTZ R178, R129, R0.reuse, -R20.reuse ;  /* 0x0000000081b27223 */ /* 0x180fe20000010814 */
[--C-:B------:R-:W-:Y:S01]  /*6bb0*/  FFMA.FTZ R168, R125, R0, -R20.reuse ;  /* 0x000000007da87223 */ /* 0x100fe20000010814 */
        /* <DEDUP_REMOVED lines=10> */
[----:B------:R-:W-:-:S02]  /*6c60*/  FFMA.FTZ R5, R165, R0, -R20 ;  /* 0x00000000a5057223 */ /* 0x000fc40000010814 */
[----:B------:R-:W-:-:S04]  /*6c70*/  FMNMX.FTZ R22, R147, R22, !PT ;  /* 0x0000001693167209 */ /* 0x000fc80007810000 */
        /* <DEDUP_REMOVED lines=14> */
[----:B------:R-:W-:-:S05]  /*6d60*/  FMNMX.FTZ R22, R167, R22, !PT ;  /* 0x00000016a7167209 */ /* 0x000fca0007810000 */
[----:B------:R-:W0:Y:S01]  /*6d70*/  SHFL.BFLY PT, R141, R22, 0x2, 0x1f ;  /* 0x0c401f00168d7f89 */ /* 0x000e2200000e0000 */
[----:B------:R-:W-:Y:S08]  /*6d80*/  MUFU.EX2 R137, R137 ;  /* 0x0000008900897308 */ /* 0x000ff00000000800 */
[----:B------:R-:W-:Y:S08]  /*6d90*/  MUFU.EX2 R182, R182 ;  /* 0x000000b600b67308 */ /* 0x000ff00000000800 */
[----:B------:R-:W-:Y:S01]  /*6da0*/  MUFU.EX2 R133, R133 ;  /* 0x0000008500857308 */ /* 0x000fe20000000800 */
[----:B0-----:R-:W-:Y:S01]  /*6db0*/  FMNMX.FTZ R21, R22, R141, !PT ;  /* 0x0000008d16157209 */ /* 0x001fe20007810000 */
[----:B------:R-:W-:-:S06]  /*6dc0*/  FFMA.FTZ R141, R153, R0, -R20 ;  /* 0x00000000998d7223 */ /* 0x000fcc0000010814 */
[----:B------:R-:W-:Y:S01]  /*6dd0*/  MUFU.EX2 R176, R176 ;  /* 0x000000b000b07308 */ /* 0x000fe20000000800 */
[----:B------:R-:W0:Y:S07]  /*6de0*/  SHFL.BFLY PT, R2, R21, 0x1, 0x1f ;  /* 0x0c201f0015027f89 */ /* 0x000e2e00000e0000 */
[----:B------:R-:W-:Y:S08]  /*6df0*/  MUFU.EX2 R23, R23 ;  /* 0x0000001700177308 */ /* 0x000ff00000000800 */
[----:B------:R-:W-:Y:S08]  /*6e00*/  MUFU.EX2 R178, R178 ;  /* 0x000000b200b27308 */ /* 0x000ff00000000800 */
[----:B------:R-:W-:Y:S01]  /*6e10*/  MUFU.EX2 R129, R129 ;  /* 0x0000008100817308 */ /* 0x000fe20000000800 */
[----:B0-----:R-:W-:-:S04]  /*6e20*/  FMNMX.FTZ R21, R21, R2, !PT ;  /* 0x0000000215157209 */ /* 0x001fc80007810000 */
[----:B------:R-:W-:-:S03]  /*6e30*/  FSETP.NEU.FTZ.AND P2, PT, R21, -INF , PT ;  /* 0xff8000001500780b */ /* 0x000fc60003f5d000 */
[----:B------:R0:W1:Y:S01]  /*6e40*/  MUFU.EX2 R2, R3 ;  /* 0x0000000300027308 */ /* 0x0000620000000800 */
[----:B------:R-:W-:-:S05]  /*6e50*/  FMUL.FTZ R124, R21, R0 ;  /* 0x00000000157c7220 */ /* 0x000fca0000410000 */
[----:B------:R-:W-:Y:S02]  /*6e60*/  FSEL R124, R124, RZ, P2 ;  /* 0x000000ff7c7c7208 */ /* 0x000fe40001000000 */
[----:B------:R-:W-:Y:S01]  /*6e70*/  MUFU.EX2 R172, R172 ;  /* 0x000000ac00ac7308 */ /* 0x000fe20000000800 */
[----:B0-----:R-:W-:Y:S02]  /*6e80*/  FSEL R3, R21, RZ, P2 ;  /* 0x000000ff15037208 */ /* 0x001fe40001000000 */
[-CC-:B------:R-:W-:Y:S01]  /*6e90*/  FFMA.FTZ R14, R205, R0.reuse, -R124.reuse ;  /* 0x00000000cd0e7223 */ /* 0x180fe2000001087c */
[-CC-:B------:R-:W-:Y:S01]  /*6ea0*/  FFMA.FTZ R121, R195, R0.reuse, -R124.reuse ;  /* 0x00000000c3797223 */ /* 0x180fe2000001087c */
[-C--:B------:R-:W-:Y:S01]  /*6eb0*/  FFMA.FTZ R20, R181, R0.reuse, -R124 ;  /* 0x00000000b5147223 */ /* 0x080fe2000001087c */
[----:B------:R-:W-:Y:S01]  /*6ec0*/  FADD.FTZ R3, -R3, R4 ;  /* 0x0000000403037221 */ /* 0x000fe20000010100 */
[-CC-:B------:R-:W-:Y:S01]  /*6ed0*/  FFMA.FTZ R149, R193, R0.reuse, -R124.reuse ;  /* 0x00000000c1957223 */ /* 0x180fe2000001087c */
[-CC-:B------:R-:W-:Y:S01]  /*6ee0*/  FFMA.FTZ R22, R183, R0.reuse, -R124.reuse ;  /* 0x00000000b7167223 */ /* 0x180fe2000001087c */
[----:B------:R-:W-:Y:S01]  /*6ef0*/  MUFU.EX2 R14, R14 ;  /* 0x0000000e000e7308 */ /* 0x000fe20000000800 */
[-C--:B------:R-:W-:Y:S01]  /*6f00*/  FMUL.FTZ R3, R3, R0.reuse ;  /* 0x0000000003037220 */ /* 0x080fe20000410000 */
[----:B-1----:R-:W-:Y:S01]  /*6f10*/  FFMA.FTZ R9, R2, R9, R203 ;  /* 0x0000000902097223 */ /* 0x002fe200000100cb */
[-CC-:B------:R-:W-:Y:S01]  /*6f20*/  FFMA.FTZ R153, R191, R0.reuse, -R124.reuse ;  /* 0x00000000bf997223 */ /* 0x180fe2000001087c */
[-CC-:B------:R-:W-:Y:S01]  /*6f30*/  FFMA.FTZ R120, R131, R0.reuse, -R124.reuse ;  /* 0x0000000083787223 */ /* 0x180fe2000001087c */
[-CC-:B------:R-:W-:Y:S01]  /*6f40*/  FFMA.FTZ R177, R127, R0.reuse, -R124.reuse ;  /* 0x000000007fb17223 */ /* 0x180fe2000001087c */
[----:B------:R-:W-:Y:S01]  /*6f50*/  FADD.FTZ R9, R188, R9 ;  /* 0x00000009bc097221 */ /* 0x000fe20000010000 */
[-CC-:B------:R-:W-:Y:S01]  /*6f60*/  FFMA.FTZ R131, R189, R0.reuse, -R124.reuse ;  /* 0x00000000bd837223 */ /* 0x180fe2000001087c */
[----:B------:R-:W0:Y:S01]  /*6f70*/  MUFU.EX2 R3, R3 ;  /* 0x0000000300037308 */ /* 0x000e220000000800 */
        /* <DEDUP_REMOVED lines=12> */
[-C--:B------:R-:W-:Y:S01]  /*7040*/  FFMA.FTZ R155, R155, R0.reuse, -R124 ;  /* 0x000000009b9b7223 */ /* 0x080fe2000001087c */
[----:B------:R-:W-:Y:S01]  /*7050*/  FADD.FTZ R127, R171, R130 ;  /* 0x00000082ab7f7221 */ /* 0x000fe20000010000 */
[----:B------:R-:W-:Y:S01]  /*7060*/  FFMA.FTZ R199, R199, R0, -R124 ;  /* 0x00000000c7c77223 */ /* 0x000fe2000001087c */
[----:B------:R-:W2:Y:S01]  /*7070*/  MUFU.EX2 R20, R20 ;  /* 0x0000001400147308 */ /* 0x000ea20000000800 */
[----:B0-----:R-:W-:Y:S01]  /*7080*/  FFMA.FTZ R128, R3, R8, R14 ;  /* 0x0000000803807223 */ /* 0x001fe2000001000e */
[----:B------:R-:W-:Y:S01]  /*7090*/  FADD.FTZ R130, R186, R127 ;  /* 0x0000007fba827221 */ /* 0x000fe20000010000 */
[-CC-:B------:R-:W-:Y:S01]  /*70a0*/  FFMA.FTZ R159, R159, R0.reuse, -R124.reuse ;  /* 0x000000009f9f7223 */ /* 0x180fe2000001087c */
[-CC-:B------:R-:W-:Y:S01]  /*70b0*/  FFMA.FTZ R173, R173, R0.reuse, -R124.reuse ;  /* 0x00000000adad7223 */ /* 0x180fe2000001087c */
[-C--:B------:R-:W-:Y:S01]  /*70c0*/  FFMA.FTZ R163, R163, R0.reuse, -R124 ;  /* 0x00000000a3a37223 */ /* 0x080fe2000001087c */
[----:B------:R-:W-:Y:S01]  /*70d0*/  FADD.FTZ R127, R169, R130 ;  /* 0x00000082a97f7221 */ /* 0x000fe20000010000 */
[-C--:B------:R-:W-:Y:S01]  /*70e0*/  FFMA.FTZ R175, R175, R0.reuse, -R124 ;  /* 0x00000000afaf7223 */ /* 0x080fe2000001087c */
[----:B------:R-:W0:Y:S01]  /*70f0*/  MUFU.EX2 R149, R149 ;  /* 0x0000009500957308 */ /* 0x000e220000000800 */
[----:B-1----:R-:W-:Y:S01]  /*7100*/  FADD.FTZ R9, R121, R128 ;  /* 0x0000008079097221 */ /* 0x002fe20000010000 */
[----:B------:R-:W-:Y:S01]  /*7110*/  FADD.FTZ R130, R180, R127 ;  /* 0x0000007fb4827221 */ /* 0x000fe20000010000 */
[----:B------:R-:W-:Y:S01]  /*7120*/  FFMA.FTZ R124, R167, R0, -R124 ;  /* 0x00000000a77c7223 */ /* 0x000fe2000001087c */
[----:B------:R-:W-:Y:S01]  /*7130*/  IMAD.U32 R127, RZ, RZ, UR11 ;  /* 0x0000000bff7f7e24 */ /* 0x000fe2000f8e00ff */
[C---:B------:R-:W-:Y:S01]  /*7140*/  ISETP.GT.AND P2, PT, R13.reuse, UR56, PT ;  /* 0x000000380d007c0c */ /* 0x040fe2000bf44270 */
[----:B------:R-:W-:Y:S01]  /*7150*/  VIADD R13, R13, 0xffffffff ;  /* 0xffffffff0d0d7836 */ /* 0x000fe20000000000 */
[----:B------:R-:W-:Y:S01]  /*7160*/  F2FP.F16.F32.PACK_AB R190, R179, R190 ;  /* 0x000000beb3be723e */ /* 0x000fe200000000ff */
[----:B------:R-:W1:Y:S01]  /*7170*/  MUFU.EX2 R22, R22 ;  /* 0x0000001600167308 */ /* 0x000e620000000800 */
[----:B--2---:R-:W-:Y:S01]  /*7180*/  FADD.FTZ R128, R20, R9 ;  /* 0x0000000914807221 */ /* 0x004fe20000010000 */
[----:B------:R-:W-:Y:S01]  /*7190*/  @!P1 VIADD R127, R127, 0x30860 ;  /* 0x000308607f7f9836 */ /* 0x000fe20000000000 */
[----:B------:R-:W-:-:S02]  /*71a0*/  F2FP.F16.F32.PACK_AB R184, R171, R184 ;  /* 0x000000b8abb8723e */ /* 0x000fc400000000ff */
[----:B------:R-:W-:Y:S02]  /*71b0*/  F2FP.F16.F32.PACK_AB R186, R169, R186 ;  /* 0x000000baa9ba723e */ /* 0x000fe400000000ff */
[----:B------:R-:W-:Y:S01]  /*71c0*/  @!P1 PRMT R127, RZ, 0x654, R127 ;  /* 0x00000654ff7f9816 */ /* 0x000fe2000000007f */
[----:B------:R-:W2:Y:S01]  /*71d0*/  MUFU.EX2 R153, R153 ;  /* 0x0000009900997308 */ /* 0x000ea20000000800 */
[----:B0-----:R-:W-:Y:S01]  /*71e0*/  FADD.FTZ R9, R149, R128 ;  /* 0x0000008095097221 */ /* 0x001fe20000010000 */
[----:B------:R-:W-:Y:S01]  /*71f0*/  F2FP.F16.F32.PACK_AB R188, R188, R203 ;  /* 0x000000cbbcbc723e */ /* 0x000fe200000000ff */
[----:B------:R0:W-:Y:S01]  /*7200*/  @!P1 SYNCS.ARRIVE.TRANS64.RED.A1T0 RZ, [R127+URZ], RZ ;  /* 0x000000ff7fff99a7 */ /* 0x0001e2000810043f */
[----:B------:R-:W-:Y:S02]  /*7210*/  F2FP.F16.F32.PACK_AB R180, R137, R180 ;  /* 0x000000b489b4723e */ /* 0x000fe400000000ff */
[----:B------:R-:W-:Y:S02]  /*7220*/  F2FP.F16.F32.PACK_AB R189, R121, R14 ;  /* 0x0000000e79bd723e */ /* 0x000fe400000000ff */
[----:B------:R-:W3:Y:S01]  /*7230*/  MUFU.EX2 R120, R120 ;  /* 0x0000007800787308 */ /* 0x000ee20000000800 */
[----:B-1----:R-:W-:Y:S01]  /*7240*/  FADD.FTZ R128, R22, R9 ;  /* 0x0000000916807221 */ /* 0x002fe20000010000 */
[----:B------:R-:W-:-:S06]  /*7250*/  F2FP.F16.F32.PACK_AB R191, R149, R20 ;  /* 0x0000001495bf723e */ /* 0x000fcc00000000ff */
[----:B------:R-:W1:Y:S01]  /*7260*/  MUFU.EX2 R131, R131 ;  /* 0x0000008300837308 */ /* 0x000e620000000800 */
[----:B--2---:R-:W-:-:S07]  /*7270*/  FADD.FTZ R9, R153, R128 ;  /* 0x0000008099097221 */ /* 0x004fce0000010000 */
[----:B------:R-:W2:Y:S01]  /*7280*/  MUFU.EX2 R181, R181 ;  /* 0x000000b500b57308 */ /* 0x000ea20000000800 */
[----:B---3--:R-:W-:-:S07]  /*7290*/  FADD.FTZ R128, R120, R9 ;  /* 0x0000000978807221 */ /* 0x008fce0000010000 */
[----:B------:R3:W-:Y:S01]  /*72a0*/  MUFU.EX2 R8, R123 ;  /* 0x0000007b00087308 */ /* 0x0007e20000000800 */
[C---:B-1----:R-:W-:Y:S01]  /*72b0*/  FADD.FTZ R128, R131.reuse, R128 ;  /* 0x0000008083807221 */ /* 0x042fe20000010000 */
[----:B------:R-:W-:-:S06]  /*72c0*/  F2FP.F16.F32.PACK_AB R187, R131, R120 ;  /* 0x0000007883bb723e */ /* 0x000fcc00000000ff */
[----:B------:R-:W1:Y:S01]  /*72d0*/  MUFU.EX2 R122, R122 ;  /* 0x0000007a007a7308 */ /* 0x000e620000000800 */
[----:B---3--:R-:W-:-:S04]  /*72e0*/  FADD.FTZ R123, R137, R130 ;  /* 0x00000082897b7221 */ /* 0x008fc80000010000 */
[----:B------:R-:W-:Y:S01]  /*72f0*/  FADD.FTZ R130, R182, R123 ;  /* 0x0000007bb6827221 */ /* 0x000fe20000010000 */
[C---:B------:R-:W-:Y:S02]  /*7300*/  F2FP.F16.F32.PACK_AB R182, R133.reuse, R182 ;  /* 0x000000b685b6723e */ /* 0x040fe400000000ff */
[----:B------:R-:W3:Y:S01]  /*7310*/  MUFU.EX2 R183, R183 ;  /* 0x000000b700b77308 */ /* 0x000ee20000000800 */
[----:B------:R-:W-:-:S04]  /*7320*/  FADD.FTZ R9, R133, R130 ;  /* 0x0000008285097221 */ /* 0x000fc80000010000 */
[----:B------:R-:W-:Y:S01]  /*7330*/  FADD.FTZ R130, R176, R9 ;  /* 0x00000009b0827221 */ /* 0x000fe20000010000 */
[----:B--2---:R-:W-:Y:S01]  /*7340*/  FADD.FTZ R9, R181, R128 ;  /* 0x00000080b5097221 */ /* 0x004fe20000010000 */
[C---:B------:R-:W-:Y:S01]  /*7350*/  F2FP.F16.F32.PACK_AB R176, R23.reuse, R176 ;  /* 0x000000b017b0723e */ /* 0x040fe200000000ff */
[----:B------:R2:W4:Y:S01]  /*7360*/  MUFU.EX2 R4, R185 ;  /* 0x000000b900047308 */ /* 0x0005220000000800 */
[----:B------:R-:W-:Y:S01]  /*7370*/  FADD.FTZ R123, R23, R130 ;  /* 0x00000082177b7221 */ /* 0x000fe20000010000 */
[C---:B-1----:R-:W-:Y:S01]  /*7380*/  FADD.FTZ R128, R122.reuse, R9 ;  /* 0x000000097a807221 */ /* 0x042fe20000010000 */
[----:B------:R-:W-:Y:S02]  /*7390*/  F2FP.F16.F32.PACK_AB R181, R122, R181 ;  /* 0x000000b57ab5723e */ /* 0x000fe400000000ff */
[----:B------:R-:W-:Y:S01]  /*73a0*/  FADD.FTZ R130, R178, R123 ;  /* 0x0000007bb2827221 */ /* 0x000fe20000010000 */
[----:B------:R-:W-:Y:S02]  /*73b0*/  F2FP.F16.F32.PACK_AB R178, R129, R178 ;  /* 0x000000b281b2723e */ /* 0x000fe400000000ff */
[----:B------:R-:W1:Y:S01]  /*73c0*/  MUFU.EX2 R177, R177 ;  /* 0x000000b100b17308 */ /* 0x000e620000000800 */
[----:B---3--:R-:W-:Y:S01]  /*73d0*/  FADD.FTZ R9, R183, R128 ;  /* 0x00000080b7097221 */ /* 0x008fe20000010000 */
[----:B------:R-:W-:Y:S01]  /*73e0*/  FADD.FTZ R123, R129, R130 ;  /* 0x00000082817b7221 */ /* 0x000fe20000010000 */
[----:B--2---:R-:W-:-:S03]  /*73f0*/  F2FP.F16.F32.PACK_AB R185, R153, R22 ;  /* 0x0000001699b9723e */ /* 0x004fc600000000ff */
[----:B------:R-:W-:Y:S02]  /*7400*/  FADD.FTZ R130, R172, R123 ;  /* 0x0000007bac827221 */ /* 0x000fe40000010000 */
[----:B------:R-:W2:Y:S01]  /*7410*/  MUFU.EX2 R141, R141 ;  /* 0x0000008d008d7308 */ /* 0x000ea20000000800 */
[C---:B----4-:R-:W-:Y:S01]  /*7420*/  FADD.FTZ R128, R4.reuse, R9 ;  /* 0x0000000904807221 */ /* 0x050fe20000010000 */
        /* <DEDUP_REMOVED lines=8> */
[C---:B---3--:R-:W-:Y:S01]  /*74b0*/  FADD.FTZ R9, R126.reuse, R9 ;  /* 0x000000097e097221 */ /* 0x048fe20000010000 */
[----:B------:R-:W-:-:S03]  /*74c0*/  F2FP.F16.F32.PACK_AB R177, R126, R177 ;  /* 0x000000b17eb1723e */ /* 0x000fc600000000ff */
[----:B------:R-:W-:-:S03]  /*74d0*/  FADD.FTZ R9, R8, R9 ;  /* 0x0000000908097221 */ /* 0x000fc60000010000 */
        /* <DEDUP_REMOVED lines=18> */
[----:B--2---:R-:W-:-:S07]  /*7600*/  FADD.FTZ R128, R170, R23 ;  /* 0x00000017aa807221 */ /* 0x004fce0000010000 */
[----:B------:R2:W4:Y:S01]  /*7610*/  MUFU.EX2 R130, R173 ;  /* 0x000000ad00827308 */ /* 0x0005220000000800 */
[----:B---3--:R-:W-:-:S07]  /*7620*/  FADD.FTZ R23, R134, R9 ;  /* 0x0000000986177221 */ /* 0x008fce0000010000 */
[----:B------:R-:W3:Y:S01]  /*7630*/  MUFU.EX2 R163, R163 ;  /* 0x000000a300a37308 */ /* 0x000ee20000000800 */
[----:B-1----:R-:W-:Y:S01]  /*7640*/  FADD.FTZ R23, R159, R23 ;  /* 0x000000179f177221 */ /* 0x002fe20000010000 */
[----:B--2---:R-:W-:-:S06]  /*7650*/  F2FP.F16.F32.PACK_AB R173, R155, R132 ;  /* 0x000000849bad723e */ /* 0x004fcc00000000ff */
[----:B------:R1:W2:Y:S01]  /*7660*/  MUFU.EX2 R136, R175 ;  /* 0x000000af00887308 */ /* 0x0002a20000000800 */
[----:B----4-:R-:W-:-:S07]  /*7670*/  FADD.FTZ R23, R130, R23 ;  /* 0x0000001782177221 */ /* 0x010fce0000010000 */
[----:B------:R-:W4:Y:S01]  /*7680*/  MUFU.EX2 R5, R5 ;  /* 0x0000000500057308 */ /* 0x000f220000000800 */
[----:B---3--:R-:W-:Y:S01]  /*7690*/  FADD.FTZ R23, R163, R23 ;  /* 0x00000017a3177221 */ /* 0x008fe20000010000 */
[----:B-1----:R-:W-:Y:S02]  /*76a0*/  F2FP.F16.F32.PACK_AB R175, R159, R134 ;  /* 0x000000869faf723e */ /* 0x002fe400000000ff */
[----:B------:R-:W-:-:S04]  /*76b0*/  F2FP.F16.F32.PACK_AB R169, R163, R130 ;  /* 0x00000082a3a9723e */ /* 0x000fc800000000ff */
[----:B------:R-:W1:Y:S01]  /*76c0*/  MUFU.EX2 R124, R124 ;  /* 0x0000007c007c7308 */ /* 0x000e620000000800 */
[----:B--2---:R-:W-:Y:S01]  /*76d0*/  FADD.FTZ R23, R136, R23 ;  /* 0x0000001788177221 */ /* 0x004fe20000010000 */
[C---:B----4-:R-:W-:Y:S01]  /*76e0*/  FADD.FTZ R9, R5.reuse, R128 ;  /* 0x0000008005097221 */ /* 0x050fe20000010000 */
[----:B------:R-:W-:Y:S01]  /*76f0*/  F2FP.F16.F32.PACK_AB R170, R5, R170 ;  /* 0x000000aa05aa723e */ /* 0x000fe200000000ff */
[----:B------:R-:W-:Y:S02]  /*7700*/  IMAD.MOV.U32 R5, RZ, RZ, R15 ;  /* 0x000000ffff057224 */ /* 0x000fe400078e000f */
[C---:B-1----:R-:W-:Y:S01]  /*7710*/  FADD.FTZ R8, R124.reuse, R23 ;  /* 0x000000177c087221 */ /* 0x042fe20000010000 */
[----:B------:R-:W-:Y:S01]  /*7720*/  F2FP.F16.F32.PACK_AB R171, R124, R136 ;  /* 0x000000887cab723e */ /* 0x000fe200000000ff */
[----:B0-----:R-:W-:Y:S06]  /*7730*/  @P2 BRA `(.L_x_4175) ;  /* 0xffffffd000302947 */ /* 0x001fec000383ffff */
[----:B------:R-:W-:Y:S02]  /*7740*/  IMAD.MOV.U32 R4, RZ, RZ, R21 ;  /* 0x000000ffff047224 */ /* 0x000fe400078e0015 */
[----:B------:R-:W-:-:S07]  /*7750*/  IMAD.MOV.U32 R5, RZ, RZ, R15 ;  /* 0x000000ffff057224 */ /* 0x000fce00078e000f */
.L_x_4158:
[----:B------:R-:W0:Y:S01]  /*7760*/  LDC R15, c[0x0][0x2f0] ;  /* 0x0000bc00ff0f7b82 */ /* 0x000e220000000800 */
[----:B------:R-:W-:Y:S01]  /*7770*/  UIADD3 UR10, -UR10, 0x1, URZ ;  /* 0x000000010a0a7890 */ /* 0x000fe2000fffe13f */
[----:B------:R-:W-:Y:S01]  /*7780*/  ULDC UR7, c[0x0][0x448] ;  /* 0x0001120000077ab9 */ /* 0x000fe20000000800 */
[----:B------:R-:W-:Y:S01]  /*7790*/  ULDC UR14, c[0x0][0x9e4] ;  /* 0x00027900000e7ab9 */ /* 0x000fe20000000800 */
[----:B------:R-:W-:Y:S02]  /*77a0*/  UISETP.NE.AND UP0, UPT, UR7, 0x1, UPT ;  /* 0x000000010700788c */ /* 0x000fe4000bf05270 */
[----:B------:R-:W-:Y:S02]  /*77b0*/  UISETP.GE.AND UP1, UPT, UR14, 0x1, UPT ;  /* 0x000000010e00788c */ /* 0x000fe4000bf26270 */
[----:B------:R-:W1:Y:S04]  /*77c0*/  S2UR UR6, SR_CTAID.X ;  /* 0x00000000000679c3 */ /* 0x000e680000002500 */
[----:B------:R-:W-:-:S03]  /*77d0*/  PLOP3.LUT P2, PT, PT, PT, UP1, 0x40, 0x0 ;  /* 0x000000000000781c */ /* 0x000fc60003f4e818 */
[----:B------:R-:W-:Y:S01]  /*77e0*/  @UP0 ULDC UR15, c[0x0][0x450] ;  /* 0x00011400000f0ab9 */ /* 0x000fe20000000800 */
[----:B0-----:R-:W-:-:S05]  /*77f0*/  IMAD R15, R16, R15, UR10 ;  /* 0x0000000a100f7e24 */ /* 0x001fca000f8e020f */
[----:B------:R-:W-:Y:S01]  /*7800*/  R2UR UR11, R15 ;  /* 0x000000000f0b72ca */ /* 0x000fe200000e0000 */
[----:B-1----:R-:W-:-:S03]  /*7810*/  ULEA UR10, UR6, 0x7f, 0x7 ;  /* 0x0000007f060a7891 */ /* 0x002fc6000f8e383f */
[----:B------:R-:W-:Y:S02]  /*7820*/  @UP0 ULDC UR6, c[0x0][0x44c] ;  /* 0x0001130000060ab9 */ /* 0x000fe40000000800 */
[----:B------:R-:W-:-:S04]  /*7830*/  UIMAD.WIDE.U32 UR6, UR10, UR6, URZ ;  /* 0x000000060a0672a5 */ /* 0x000fc8000f8e003f */
[----:B------:R-:W-:-:S04]  /*7840*/  @UP0 USHF.R.U32.HI UR10, URZ, UR15, UR7 ;  /* 0x0000000f3f0a0299 */ /* 0x000fc80008011607 */
[----:B------:R-:W-:-:S03]  /*7850*/  UIADD3 UR10, UR11, UR10, URZ ;  /* 0x0000000a0b0a7290 */ /* 0x000fc6000fffe03f */
[----:B------:R-:W-:Y:S02]  /*7860*/  ULDC UR11, c[0x0][0x9dc] ;  /* 0x00027700000b7ab9 */ /* 0x000fe40000000800 */
[----:B------:R-:W-:Y:S01]  /*7870*/  UIADD3 UR11, UR10, -UR11, URZ ;  /* 0x8000000b0a0b7290 */ /* 0x000fe2000fffe03f */
[----:B------:R-:W-:Y:S11]  /*7880*/  @P2 BRA `(.L_x_4176) ;  /* 0x0000000000442947 */ /* 0x000ff60003800000 */
        /* <DEDUP_REMOVED lines=10> */
.L_x_4177:
[----:B------:R-:W-:-:S11]  /*7930*/  UISETP.NE.AND UP2, UPT, UR14, 0x1, UPT ;  /* 0x000000010e00788c */ /* 0x000fd6000bf45270 */
[----:B------:R-:W-:Y:S02]  /*7940*/  @UP2 ULDC.64 UR18, c[0x0][0x9e8] ;  /* 0x00027a0000122ab9 */ /* 0x000fe40000000a00 */
[----:B------:R-:W-:-:S04]  /*7950*/  UIMAD.WIDE.U32 UR6, UR10, UR18, URZ ;  /* 0x000000120a0672a5 */ /* 0x000fc8000f8e003f */
[----:B------:R-:W-:-:S12]  /*7960*/  @UP2 USHF.R.U32.HI UR10, URZ, UR19, UR7 ;  /* 0x000000133f0a2299 */ /* 0x000fd80008011607 */
.L_x_4178:
[----:B------:R-:W-:-:S04]  /*7970*/  UIMAD UR10, UR10, UR14, URZ ;  /* 0x0000000e0a0a72a4 */ /* 0x000fc8000f8e023f */
[----:B------:R-:W-:-:S04]  /*7980*/  UISETP.LT.AND UP2, UPT, UR11, UR10, UPT ;  /* 0x0000000a0b00728c */ /* 0x000fc8000bf41270 */
[----:B------:R-:W-:-:S12]  /*7990*/  USEL UR11, UR11, UR10, !UP2 ;  /* 0x0000000a0b0b7287 */ /* 0x000fd8000d000000 */
.L_x_4176:
[----:B------:R-:W-:Y:S01]  /*79a0*/  UIADD3 UR6, UR11, 0x5f, URZ ;  /* 0x0000005f0b067890 */ /* 0x000fe2000fffe03f */
[----:B------:R-:W-:-:S03]  /*79b0*/  R2UR UR10, R17 ;  /* 0x00000000110a72ca */ /* 0x000fc600000e0000 */
[----:B------:R-:W-:-:S04]  /*79c0*/  UIMAD.WIDE UR6, UR6, 0x2aaaaaab, URZ ;  /* 0x2aaaaaab060678a5 */ /* 0x000fc8000f8e023f */
[----:B------:R-:W-:-:S04]  /*79d0*/  USHF.R.U32.HI UR6, URZ, 0x1f, UR7 ;  /* 0x0000001f3f067899 */ /* 0x000fc80008011607 */
[----:B------:R-:W-:-:S04]  /*79e0*/  ULEA.HI.SX32 UR6, UR7, UR6, 0x1c ;  /* 0x0000000607067291 */ /* 0x000fc8000f8fe23f */
[----:B------:R-:W-:-:S04]  /*79f0*/  UISETP.LT.AND UP2, UPT, UR10, UR6, UPT ;  /* 0x000000060a00728c */ /* 0x000fc8000bf41270 */
[----:B------:R-:W-:-:S06]  /*7a00*/  USEL UR60, UR10, UR6, !UP2 ;  /* 0x000000060a3c7287 */ /* 0x000fcc000d000000 */
[----:B------:R-:W-:-:S13]  /*7a10*/  ISETP.GE.AND P2, PT, R13, UR60, PT ;  /* 0x0000003c0d007c0c */ /* 0x000fda000bf46270 */
[----:B------:R-:W-:Y:S05]  /*7a20*/  @!P2 BRA `(.L_x_4179) ;  /* 0x0000001c0070a947 */ /* 0x000fea0003800000 */
[----:B------:R-:W-:Y:S01]  /*7a30*/  IMAD.MOV.U32 R15, RZ, RZ, R4 ;  /* 0x000000ffff0f7224 */ /* 0x000fe200078e0004 */
[----:B------:R-:W-:Y:S01]  /*7a40*/  UMOV UR58, UR5 ;  /* 0x00000005003a7c82 */ /* 0x000fe20008000000 */
[----:B------:R-:W-:Y:S01]  /*7a50*/  IMAD.MOV.U32 R14, RZ, RZ, R5 ;  /* 0x000000ffff0e7224 */ /* 0x000fe200078e0005 */
[----:B------:R-:W-:-:S06]  /*7a60*/  UMOV UR7, UR4 ;  /* 0x0000000400077c82 */ /* 0x000fcc0008000000 */
.L_x_4188:
[----:B------:R-:W-:-:S04]  /*7a70*/  UIADD3 UR4, UR7, 0x1, URZ ;  /* 0x0000000107047890 */ /* 0x000fc8000fffe03f */
[----:B------:R-:W-:-:S04]  /*7a80*/  UISETP.NE.AND UP2, UPT, UR4, 0x2, UPT ;  /* 0x000000020400788c */ /* 0x000fc8000bf45270 */
[----:B------:R-:W-:Y:S02]  /*7a90*/  USEL UR5, URZ, 0x1, UP2 ;  /* 0x000000013f057887 */ /* 0x000fe40009000000 */
[----:B------:R-:W-:Y:S02]  /*7aa0*/  USEL UR4, UR4, URZ, UP2 ;  /* 0x0000003f04047287 */ /* 0x000fe40009000000 */
[----:B------:R-:W-:Y:S01]  /*7ab0*/  ULOP3.LUT UR5, UR58, UR5, URZ, 0x3c, !UPT ;  /* 0x000000053a057292 */ /* 0x000fe2000f8e3c3f */
[----:B------:R-:W-:Y:S11]  /*7ac0*/  @!P0 BRA `(.L_x_4180) ;  /* 0x0000000000048947 */ /* 0x000ff60003800000 */
[----:B------:R-:W-:Y:S01]  /*7ad0*/  BPT.TRAP 0x1 ;  /* 0x000000040000795c */ /* 0x000fe20000300000 */
.L_x_4180:
[----:B------:R-:W-:Y:S01]  /*7ae0*/  ULEA UR56, UR4, UR57, 0x3 ;  /* 0x0000003904387291 */ /* 0x000fe2000f8e183f */
[----:B------:R-:W-:-:S05]  /*7af0*/  IMAD.U32 R0, RZ, RZ, UR5 ;  /* 0x00000005ff007e24 */ /* 0x000fca000f8e00ff */
[----:B------:R-:W-:-:S04]  /*7b00*/  SHF.L.U32 R0, R0, 0x1f, RZ ;  /* 0x0000001f00007819 */ /* 0x000fc800000006ff */
[----:B------:R0:W1:Y:S01]  /*7b10*/  SYNCS.PHASECHK.TRANS64.TRYWAIT P2, [UR56+0x30830], R0 ;  /* 0x03083000ff0075a7 */ /* 0x0000620008040178 */
[----:B------:R-:W-:Y:S05]  /*7b20*/  @!P0 BRA `(.L_x_4181) ;  /* 0x0000000000048947 */ /* 0x000fea0003800000 */
[----:B------:R-:W-:Y:S01]  /*7b30*/  BPT.TRAP 0x1 ;  /* 0x000000040000795c */ /* 0x000fe20000300000 */
.L_x_4181:
[----:B-1----:R-:W-:Y:S05]  /*7b40*/  @P2 BRA `(.L_x_4182) ;  /* 0x0000000000082947 */ /* 0x002fea0003800000 */
[----:B------:R-:W1:Y:S02]  /*7b50*/  SYNCS.PHASECHK.TRANS64.TRYWAIT P2, [UR56+0x30830], R0 ;  /* 0x03083000ff0075a7 */ /* 0x000e640008040178 */
[----:B-1----:R-:W-:Y:S05]  /*7b60*/  @!P2 BRA `(.L_x_4183) ;  /* 0x000000c40030a947 */ /* 0x002fea0003800000 */
.L_x_4182:
        /* <DEDUP_REMOVED lines=161> */
.L_x_4184:
[----:B------:R-:W-:Y:S01]  /*8580*/  ULEA UR11, UR7, UR57, 0x3 ;  /* 0x00000039070b7291 */ /* 0x000fe2000f8e183f */
[----:B01----:R-:W-:-:S05]  /*8590*/  IMAD.U32 R0, RZ, RZ, UR58 ;  /* 0x0000003aff007e24 */ /* 0x003fca000f8e00ff */
[----:B------:R-:W-:-:S04]  /*85a0*/  SHF.L.U32 R0, R0, 0x1f, RZ ;  /* 0x0000001f00007819 */ /* 0x000fc800000006ff */
[----:B------:R0:W1:Y:S01]  /*85b0*/  SYNCS.PHASECHK.TRANS64.TRYWAIT P2, [UR11+0x30850], R0 ;  /* 0x03085000ff0075a7 */ /* 0x000062000804014b */
[----:B------:R-:W-:Y:S05]  /*85c0*/  @!P0 BRA `(.L_x_4185) ;  /* 0x0000000000048947 */ /* 0x000fea0003800000 */
[----:B------:R-:W-:Y:S01]  /*85d0*/  BPT.TRAP 0x1 ;  /* 0x000000040000795c */ /* 0x000fe20000300000 */
.L_x_4185:
[----:B-1----:R-:W-:Y:S05]  /*85e0*/  @P2 BRA `(.L_x_4186) ;  /* 0x0000000000082947 */ /* 0x002fea0003800000 */
[----:B------:R-:W1:Y:S02]  /*85f0*/  SYNCS.PHASECHK.TRANS64.TRYWAIT P2, [UR11+0x30850], R0 ;  /* 0x03085000ff0075a7 */ /* 0x000e64000804014b */
[----:B-1----:R-:W-:Y:S05]  /*8600*/  @!P2 BRA `(.L_x_4187) ;  /* 0x000000b800a0a947 */ /* 0x002fea0003800000 */
.L_x_4186:
[----:B------:R-:W-:Y:S01]  /*8610*/  UIADD3 UR6, UR57, 0x400, URZ ;  /* 0x0000040039067890 */ /* 0x000fe2000fffe03f */
[----:B------:R-:W-:Y:S01]  /*8620*/  WARPGROUP.ARRIVE ;  /* 0x00000000000079c5 */ /* 0x000fe20000000000 */
[----:B------:R-:W-:Y:S01]  /*8630*/  UMOV UR15, 0x40000040 ;  /* 0x40000040000f7882 */ /* 0x000fe20000000000 */
[----:B01----:R-:W-:Y:S01]  /*8640*/  FMNMX.FTZ R0, R120, R14, !PT ;  /* 0x0000000e78007209 */ /* 0x003fe20007810000 */
[----:B------:R-:W-:Y:S01]  /*8650*/  USHF.R.U32.HI UR6, URZ, 0x4, UR6 ;  /* 0x000000043f067899 */ /* 0x000fe20008011606 */
[----:B------:R-:W-:Y:S01]  /*8660*/  FMNMX.FTZ R4, R122, R15, !PT ;  /* 0x0000000f7a047209 */ /* 0x000fe20007810000 */
[----:B------:R-:W-:Y:S01]  /*8670*/  UMOV UR58, UR5 ;  /* 0x00000005003a7c82 */ /* 0x000fe20008000000 */
[----:B------:R-:W-:Y:S01]  /*8680*/  FMNMX.FTZ R3, R121, R0, !PT ;  /* 0x0000000079037209 */ /* 0x000fe20007810000 */
[----:B------:R-:W-:Y:S01]  /*8690*/  ULOP3.LUT UR6, UR6, 0x3fff, URZ, 0xc0, !UPT ;  /* 0x00003fff06067892 */ /* 0x000fe2000f8ec03f */
[----:B------:R-:W-:Y:S02]  /*86a0*/  FMNMX.FTZ R23, R123, R4, !PT ;  /* 0x000000047b177209 */ /* 0x000fe40007810000 */
[----:B------:R-:W-:Y:S01]  /*86b0*/  FMNMX.FTZ R0, R124, R3, !PT ;  /* 0x000000037c007209 */ /* 0x000fe20007810000 */
[----:B------:R-:W-:Y:S01]  /*86c0*/  ULOP3.LUT UR6, UR6, 0x3000000, URZ, 0xfc, !UPT ;  /* 0x0300000006067892 */ /* 0x000fe2000f8efc3f */
[----:B------:R-:W-:-:S02]  /*86d0*/  FMNMX.FTZ R4, R126, R23, !PT ;  /* 0x000000177e047209 */ /* 0x000fc40007810000 */
[----:B------:R-:W-:Y:S01]  /*86e0*/  FMNMX.FTZ R3, R125, R0, !PT ;  /* 0x000000007d037209 */ /* 0x000fe20007810000 */
[----:B------:R-:W-:Y:S01]  /*86f0*/  UIMAD UR6, UR7, 0x900, UR6 ;  /* 0x00000900070678a4 */ /* 0x000fe2000f8e0206 */
[----:B------:R-:W-:Y:S02]  /*8700*/  FMNMX.FTZ R23, R127, R4, !PT ;  /* 0x000000047f177209 */ /* 0x000fe40007810000 */
[----:B------:R-:W-:Y:S01]  /*8710*/  UMOV UR7, 0x40000040 ;  /* 0x4000004000077882 */ /* 0x000fe20000000000 */
[----:B------:R-:W-:Y:S01]  /*8720*/  UIADD3 UR10, UR6, 0x80, URZ ;  /* 0x00000080060a7890 */ /* 0x000fe2000fffe03f */
[----:B------:R-:W-:Y:S02]  /*8730*/  FMNMX.FTZ R0, R128, R3, !PT ;  /* 0x0000000380007209 */ /* 0x000fe40007810000 */
[----:B------:R-:W-:Y:S02]  /*8740*/  FMNMX.FTZ R4, R130, R23, !PT ;  /* 0x0000001782047209 */ /* 0x000fe40007810000 */
[----:B------:R-:W-:Y:S01]  /*8750*/  HGMMA.64x192x16.F32 R24, R188, gdesc[UR4].tnspB, R24, gsb0 ;  /* 0x42e00004bc187df0 */ /* 0x000fe20008000818 */
[----:B------:R-:W-:Y:S01]  /*8760*/  FMNMX.FTZ R3, R129, R0, !PT ;  /* 0x0000000081037209 */ /* 0x000fe20007810000 */
[----:B------:R-:W-:Y:S01]  /*8770*/  UMOV UR14, UR10 ;  /* 0x0000000a000e7c82 */ /* 0x000fe20008000000 */
[----:B------:R-:W-:Y:S01]  /*8780*/  UIADD3 UR10, UR6, 0x100, URZ ;  /* 0x00000100060a7890 */ /* 0x000fe2000fffe03f */
[----:B------:R-:W-:Y:S01]  /*8790*/  FMNMX.FTZ R23, R131, R4, !PT ;  /* 0x0000000483177209 */ /* 0x000fe20007810000 */
[----:B------:R-:W-:Y:S01]  /*87a0*/  UMOV UR7, 0x40000040 ;  /* 0x4000004000077882 */ /* 0x000fe20000000000 */
[----:B------:R-:W-:-:S02]  /*87b0*/  FMNMX.FTZ R0, R132, R3, !PT ;  /* 0x0000000384007209 */ /* 0x000fc40007810000 */
[----:B------:R-:W-:Y:S02]  /*87c0*/  FMNMX.FTZ R4, R134, R23, !PT ;  /* 0x0000001786047209 */ /* 0x000fe40007810000 */
[----:B------:R-:W-:Y:S02]  /*87d0*/  FMNMX.FTZ R3, R133, R0, !PT ;  /* 0x0000000085037209 */ /* 0x000fe40007810000 */
[C---:B------:R-:W-:Y:S01]  /*87e0*/  ISETP.GT.AND P2, PT, R13.reuse, UR60, PT ;  /* 0x0000003c0d007c0c */ /* 0x040fe2000bf44270 */
[----:B------:R-:W-:Y:S01]  /*87f0*/  VIADD R13, R13, 0xffffffff ;  /* 0xffffffff0d0d7836 */ /* 0x000fe20000000000 */
        /* <DEDUP_REMOVED lines=18> */
[----:B-1----:R-:W-:-:S05]  /*8920*/  FMNMX.FTZ R20, R2, R3, !PT ;  /* 0x0000000302147209 */ /* 0x002fca0007810000 */
[----:B------:R-:W1:Y:S02]  /*8930*/  SHFL.BFLY PT, R5, R20, 0x1, 0x1f ;  /* 0x0c201f0014057f89 */ /* 0x000e6400000e0000 */
[----:B-1----:R-:W-:-:S05]  /*8940*/  FMNMX.FTZ R5, R20, R5, !PT ;  /* 0x0000000514057209 */ /* 0x002fca0007810000 */
[----:B------:R-:W-:-:S04]  /*8950*/  FADD.FTZ R3, -R5, R14 ;  /* 0x0000000e05037221 */ /* 0x000fc80000010100 */
[-C--:B0-----:R-:W-:Y:S01]  /*8960*/  FMUL.FTZ R14, R3, R0.reuse ;  /* 0x00000000030e7220 */ /* 0x081fe20000410000 */
[----:B------:R-:W-:-:S03]  /*8970*/  FMUL.FTZ R3, R5, R0 ;  /* 0x0000000005037220 */ /* 0x000fc60000410000 */
[----:B------:R0:W-:Y:S01]  /*8980*/  MUFU.EX2 R2, R14 ;  /* 0x0000000e00027308 */ /* 0x0001e20000000800 */
[-CC-:B------:R-:W-:Y:S01]  /*8990*/  FFMA.FTZ R23, R125, R0.reuse, -R3.reuse ;  /* 0x000000007d177223 */ /* 0x180fe20000010803 */
[-CC-:B------:R-:W-:Y:S01]  /*89a0*/  FFMA.FTZ R21, R120, R0.reuse, -R3.reuse ;  /* 0x0000000078157223 */ /* 0x180fe20000010803 */
[-CC-:B------:R-:W-:Y:S01]  /*89b0*/  FFMA.FTZ R20, R164, R0.reuse, -R3.reuse ;  /* 0x00000000a4147223 */ /* 0x180fe20000010803 */
[----:B------:R-:W-:Y:S01]  /*89c0*/  FFMA.FTZ R165, R165, R0, -R3 ;  /* 0x00000000a5a57223 */ /* 0x000fe20000010803 */
[----:B------:R-:W-:-:S03]  /*89d0*/  IMAD.U32 R120, RZ, RZ, UR56 ;  /* 0x00000038ff787e24 */ /* 0x000fc6000f8e00ff */
[----:B------:R-:W1:Y:S01]  /*89e0*/  MUFU.EX2 R21, R21 ;  /* 0x0000001500157308 */ /* 0x000e620000000800 */
[----:B0-----:R-:W-:Y:S01]  /*89f0*/  FFMA.FTZ R14, R160, R0, -R3 ;  /* 0x00000000a00e7223 */ /* 0x001fe20000010803 */
[----:B------:R-:W-:-:S05]  /*8a00*/  @!P1 VIADD R120, R120, 0x30840 ;  /* 0x0003084078789836 */ /* 0x000fca0000000000 */
[----:B------:R-:W-:Y:S01]  /*8a10*/  @!P1 PRMT R120, RZ, 0x654, R120 ;  /* 0x00000654ff789816 */ /* 0x000fe20000000078 */
[----:B------:R-:W-:Y:S08]  /*8a20*/  MUFU.EX2 R23, R23 ;  /* 0x0000001700177308 */ /* 0x000ff00000000800 */
[----:B------:R-:W-:Y:S01]  /*8a30*/  MUFU.EX2 R14, R14 ;  /* 0x0000000e000e7308 */ /* 0x000fe20000000800 */
[----:B-1----:R-:W-:-:S07]  /*8a40*/  FFMA.FTZ R9, R2, R9, R21 ;  /* 0x0000000902097223 */ /* 0x002fce0000010015 */
[----:B------:R-:W-:Y:S01]  /*8a50*/  MUFU.EX2 R20, R20 ;  /* 0x0000001400147308 */ /* 0x000fe20000000800 */
[----:B------:R-:W-:Y:S02]  /*8a60*/  WARPGROUP.DEPBAR.LE gsb0, 0x0 ;  /* 0x00008000000079c5 */ /* 0x000fe40000010000 */
[----:B------:R-:W-:Y:S01]  /*8a70*/  WARPGROUP.ARRIVE ;  /* 0x00000000000079c5 */ /* 0x000fe20000000000 */
[--C-:B------:R-:W-:Y:S01]  /*8a80*/  FFMA.FTZ R188, R121, R0, -R3.reuse ;  /* 0x0000000079bc7223 */ /* 0x100fe20000010803 */
[----:B------:R-:W-:Y:S01]  /*8a90*/  FMNMX.FTZ R121, R135, R4, !PT ;  /* 0x0000000487797209 */ /* 0x000fe20007810000 */
[----:B------:R-:W-:-:S03]  /*8aa0*/  FFMA.FTZ R190, R124, R0, -R3 ;  /* 0x000000007cbe7223 */ /* 0x000fc60000010803 */
[----:B------:R-:W-:Y:S01]  /*8ab0*/  HGMMA.64x192x16.F32 R24, R184, gdesc[UR12].tnspB, R24, gsb0 ;  /* 0x42e0000cb8187df0 */ /* 0x000fe20008000818 */
[----:B------:R-:W-:Y:S01]  /*8ac0*/  UMOV UR14, UR10 ;  /* 0x0000000a000e7c82 */ /* 0x000fe20008000000 */
[----:B------:R-:W-:Y:S01]  /*8ad0*/  UMOV UR15, 0x40000040 ;  /* 0x40000040000f7882 */ /* 0x000fe20000000000 */
[----:B------:R-:W-:Y:S01]  /*8ae0*/  UIADD3 UR10, UR6, 0x180, URZ ;  /* 0x00000180060a7890 */ /* 0x000fe2000fffe03f */
[----:B------:R-:W-:Y:S01]  /*8af0*/  FMNMX.FTZ R4, R138, R121, !PT ;  /* 0x000000798a047209 */ /* 0x000fe20007810000 */
[----:B------:R-:W0:Y:S03]  /*8b00*/  MUFU.EX2 R188, R188 ;  /* 0x000000bc00bc7308 */ /* 0x000e260000000800 */
[----:B------:R-:W-:-:S04]  /*8b10*/  FMNMX.FTZ R121, R139, R4, !PT ;  /* 0x000000048b797209 */ /* 0x000fc80007810000 */
[----:B------:R-:W-:Y:S01]  /*8b20*/  FMNMX.FTZ R4, R142, R121, !PT ;  /* 0x000000798e047209 */ /* 0x000fe20007810000 */
[----:B------:R-:W-:Y:S01]  /*8b30*/  FFMA.FTZ R121, R129, R0, -R3 ;  /* 0x0000000081797223 */ /* 0x000fe20000010803 */
[----:B------:R-:W-:Y:S02]  /*8b40*/  MUFU.EX2 R190, R190 ;  /* 0x000000be00be7308 */ /* 0x000fe40000000800 */
[----:B------:R-:W-:-:S04]  /*8b50*/  FMNMX.FTZ R125, R143, R4, !PT ;  /* 0x000000048f7d7209 */ /* 0x000fc80007810000 */
[----:B------:R-:W-:Y:S02]  /*8b60*/  FMNMX.FTZ R4, R146, R125, !PT ;  /* 0x0000007d92047209 */ /* 0x000fe40007810000 */
[----:B------:R-:W-:Y:S01]  /*8b70*/  MUFU.EX2 R121, R121 ;  /* 0x0000007900797308 */ /* 0x000fe20000000800 */
[C---:B0-----:R-:W-:Y:S01]  /*8b80*/  FADD.FTZ R9, R188.reuse, R9 ;  /* 0x00000009bc097221 */ /* 0x041fe20000010000 */
[----:B------:R-:W-:Y:S02]  /*8b90*/  FMNMX.FTZ R125, R147, R4, !PT ;  /* 0x00000004937d7209 */ /* 0x000fe40007810000 */
[----:B------:R-:W-:Y:S02]  /*8ba0*/  F2FP.F16.F32.PACK_AB R188, R188, R21 ;  /* 0x00000015bcbc723e */ /* 0x000fe400000000ff */
[----:B------:R-:W-:Y:S01]  /*8bb0*/  FMNMX.FTZ R4, R150, R125, !PT ;  /* 0x0000007d96047209 */ /* 0x000fe20007810000 */
[----:B------:R-:W-:-:S03]  /*8bc0*/  FFMA.FTZ R125, R133, R0, -R3 ;  /* 0x00000000857d7223 */ /* 0x000fc60000010803 */
[----:B------:R-:W-:-:S03]  /*8bd0*/  FMNMX.FTZ R129, R151, R4, !PT ;  /* 0x0000000497817209 */ /* 0x000fc60007810000 */
[----:B------:R-:W-:Y:S01]  /*8be0*/  MUFU.EX2 R125, R125 ;  /* 0x0000007d007d7308 */ /* 0x000fe20000000800 */
[----:B------:R-:W-:-:S04]  /*8bf0*/  FMNMX.FTZ R4, R154, R129, !PT ;  /* 0x000000819a047209 */ /* 0x000fc80007810000 */
[----:B------:R-:W-:-:S04]  /*8c00*/  FMNMX.FTZ R129, R155, R4, !PT ;  /* 0x000000049b817209 */ /* 0x000fc80007810000 */
[----:B------:R-:W-:Y:S01]  /*8c10*/  FMNMX.FTZ R4, R158, R129, !PT ;  /* 0x000000819e047209 */ /* 0x000fe20007810000 */
[-CC-:B------:R-:W-:Y:S01]  /*8c20*/  FFMA.FTZ R129, R137, R0.reuse, -R3.reuse ;  /* 0x0000000089817223 */ /* 0x180fe20000010803 */
[-CC-:B------:R-:W-:Y:S01]  /*8c30*/  FFMA.FTZ R137, R145, R0.reuse, -R3.reuse ;  /* 0x0000000091897223 */ /* 0x180fe20000010803 */
[--C-:B------:R-:W-:Y:S01]  /*8c40*/  FFMA.FTZ R145, R153, R0, -R3.reuse ;  /* 0x0000000099917223 */ /* 0x100fe20000010803 */
[----:B------:R-:W-:Y:S01]  /*8c50*/  FMNMX.FTZ R133, R159, R4, !PT ;  /* 0x000000049f857209 */ /* 0x000fe20007810000 */
[----:B------:R-:W-:Y:S02]  /*8c60*/  FFMA.FTZ R153, R161, R0, -R3 ;  /* 0x00000000a1997223 */ /* 0x000fe40000010803 */
[----:B------:R-:W-:Y:S01]  /*8c70*/  MUFU.EX2 R129, R129 ;  /* 0x0000008100817308 */ /* 0x000fe20000000800 */
[----:B------:R-:W-:-:S04]  /*8c80*/  FMNMX.FTZ R4, R162, R133, !PT ;  /* 0x00000085a2047209 */ /* 0x000fc80007810000 */
[----:B------:R-:W-:-:S03]  /*8c90*/  FMNMX.FTZ R133, R163, R4, !PT ;  /* 0x00000004a3857209 */ /* 0x000fc60007810000 */
[----:B------:R-:W-:Y:S01]  /*8ca0*/  MUFU.EX2 R137, R137 ;  /* 0x0000008900897308 */ /* 0x000fe20000000800 */
[----:B------:R-:W-:Y:S01]  /*8cb0*/  FMNMX.FTZ R4, R166, R133, !PT ;  /* 0x00000085a6047209 */ /* 0x000fe20007810000 */
[-CC-:B------:R-:W-:Y:S01]  /*8cc0*/  FFMA.FTZ R133, R141, R0.reuse, -R3.reuse ;  /* 0x000000008d857223 */ /* 0x180fe20000010803 */
[-CC-:B------:R-:W-:Y:S01]  /*8cd0*/  FFMA.FTZ R141, R149, R0.reuse, -R3.reuse ;  /* 0x00000000958d7223 */ /* 0x180fe20000010803 */
[----:B------:R-:W-:Y:S01]  /*8ce0*/  FFMA.FTZ R149, R157, R0, -R3 ;  /* 0x000000009d957223 */ /* 0x000fe20000010803 */
[----:B------:R-:W-:-:S03]  /*8cf0*/  FMNMX.FTZ R4, R167, R4, !PT ;  /* 0x00000004a7047209 */ /* 0x000fc60007810000 */
        /* <DEDUP_REMOVED lines=8> */
[----:B------:R-:W-:-:S04]  /*8d80*/  FFMA.FTZ R186, R132, R0, -R3 ;  /* 0x0000000084ba7223 */ /* 0x000fc80000010803 */
[----:B------:R-:W-:Y:S01]  /*8d90*/  HGMMA.64x192x16.F32 R24, R180, gdesc[UR12].tnspB, R24, gsb0 ;  /* 0x42e0000cb4187df0 */ /* 0x000fe20008000818 */
        /* <DEDUP_REMOVED lines=9> */
[----:B------:R-:W-:-:S04]  /*8e30*/  FFMA.FTZ R182, R140, R0, -R3 ;  /* 0x000000008cb67223 */ /* 0x000fc80000010803 */
[----:B------:R-:W-:Y:S01]  /*8e40*/  HGMMA.64x192x16.F32 R24, R176, gdesc[UR12].tnspB, R24, gsb0 ;  /* 0x42e0000cb0187df0 */ /* 0x000fe20008000818 */
[----:B------:R-:W-:Y:S01]  /*8e50*/  UMOV UR14, UR10 ;  /* 0x0000000a000e7c82 */ /* 0x000fe20008000000 */
[----:B------:R-:W-:Y:S01]  /*8e60*/  UMOV UR15, 0x40000040 ;  /* 0x40000040000f7882 */ /* 0x000fe20000000000 */
[----:B------:R-:W-:Y:S08]  /*8e70*/  MUFU.EX2 R180, R180 ;  /* 0x000000b400b47308 */ /* 0x000ff00000000800 */
[----:B------:R-:W-:Y:S01]  /*8e80*/  MUFU.EX2 R182, R182 ;  /* 0x000000b600b67308 */ /* 0x000fe20000000800 */
[----:B------:R-:W-:-:S02]  /*8e90*/  WARPGROUP.DEPBAR.LE gsb0, 0x0 ;  /* 0x00008000000079c5 */ /* 0x000fc40000010000 */
[----:B------:R-:W-:Y:S01]  /*8ea0*/  WARPGROUP.ARRIVE ;  /* 0x00000000000079c5 */ /* 0x000fe20000000000 */
[-CC-:B------:R-:W-:Y:S01]  /*8eb0*/  FFMA.FTZ R176, R144, R0.reuse, -R3.reuse ;  /* 0x0000000090b07223 */ /* 0x180fe20000010803 */
[----:B------:R-:W-:-:S04]  /*8ec0*/  FFMA.FTZ R178, R148, R0, -R3 ;  /* 0x0000000094b27223 */ /* 0x000fc80000010803 */
[----:B------:R-:W-:Y:S01]  /*8ed0*/  HGMMA.64x192x16.F32 R24, R172, gdesc[UR12].tnspB, R24, gsb0 ;  /* 0x42e0000cac187df0 */ /* 0x000fe20008000818 */
[----:B------:R-:W-:Y:S08]  /*8ee0*/  MUFU.EX2 R176, R176 ;  /* 0x000000b000b07308 */ /* 0x000ff00000000800 */
[----:B------:R-:W-:Y:S01]  /*8ef0*/  MUFU.EX2 R178, R178 ;  /* 0x000000b200b27308 */ /* 0x000fe20000000800 */
[----:B------:R-:W-:-:S02]  /*8f00*/  WARPGROUP.DEPBAR.LE gsb0, 0x0 ;  /* 0x00008000000079c5 */ /* 0x000fc40000010000 */
[----:B------:R-:W-:Y:S01]  /*8f10*/  WARPGROUP.ARRIVE ;  /* 0x00000000000079c5 */ /* 0x000fe20000000000 */
[----:B------:R-:W0:Y:S01]  /*8f20*/  SHFL.BFLY PT, R173, R4, 0x2, 0x1f ;  /* 0x0c401f0004ad7f89 */ /* 0x000e2200000e0000 */
[-CC-:B------:R-:W-:Y:S01]  /*8f30*/  FFMA.FTZ R172, R152, R0.reuse, -R3.reuse ;  /* 0x0000000098ac7223 */ /* 0x180fe20000010803 */
[----:B------:R-:W-:-:S05]  /*8f40*/  FFMA.FTZ R174, R156, R0, -R3 ;  /* 0x000000009cae7223 */ /* 0x000fca0000010803 */
[----:B------:R-:W-:Y:S01]  /*8f50*/  HGMMA.64x192x16.F32 R24, R168, gdesc[UR4].tnspB, R24, gsb0 ;  /* 0x42e00004a8187df0 */ /* 0x000fe20008000818 */
[----:B------:R-:W-:Y:S01]  /*8f60*/  UMOV UR7, UR4 ;  /* 0x0000000400077c82 */ /* 0x000fe20008000000 */
[----:B------:R-:W-:Y:S08]  /*8f70*/  MUFU.EX2 R172, R172 ;  /* 0x000000ac00ac7308 */ /* 0x000ff00000000800 */
[----:B------:R-:W-:Y:S01]  /*8f80*/  MUFU.EX2 R174, R174 ;  /* 0x000000ae00ae7308 */ /* 0x000fe20000000800 */
[----:B0-----:R-:W-:-:S05]  /*8f90*/  FMNMX.FTZ R173, R4, R173, !PT ;  /* 0x000000ad04ad7209 */ /* 0x001fca0007810000 */
[----:B------:R-:W0:Y:S02]  /*8fa0*/  SHFL.BFLY PT, R4, R173, 0x1, 0x1f ;  /* 0x0c201f00ad047f89 */ /* 0x000e2400000e0000 */
[----:B0-----:R-:W-:-:S05]  /*8fb0*/  FMNMX.FTZ R4, R173, R4, !PT ;  /* 0x00000004ad047209 */ /* 0x001fca0007810000 */
[C---:B------:R-:W-:Y:S01]  /*8fc0*/  FADD.FTZ R3, -R4.reuse, R15 ;  /* 0x0000000f04037221 */ /* 0x040fe20000010100 */
[-C--:B------:R-:W-:Y:S01]  /*8fd0*/  FMUL.FTZ R157, R4, R0.reuse ;  /* 0x00000000049d7220 */ /* 0x080fe20000410000 */
[----:B------:R-:W-:Y:S02]  /*8fe0*/  MUFU.EX2 R15, R165 ;  /* 0x000000a5000f7308 */ /* 0x000fe40000000800 */
[-C--:B------:R-:W-:Y:S01]  /*8ff0*/  FMUL.FTZ R3, R3, R0.reuse ;  /* 0x0000000003037220 */ /* 0x080fe20000410000 */
[-CC-:B------:R-:W-:Y:S01]  /*9000*/  FFMA.FTZ R22, R122, R0.reuse, -R157.reuse ;  /* 0x000000007a167223 */ /* 0x180fe2000001089d */
[-CC-:B------:R-:W-:Y:S01]  /*9010*/  FFMA.FTZ R123, R123, R0.reuse, -R157.reuse ;  /* 0x000000007b7b7223 */ /* 0x180fe2000001089d */
[-CC-:B------:R-:W-:Y:S01]  /*9020*/  FFMA.FTZ R126, R126, R0.reuse, -R157.reuse ;  /* 0x000000007e7e7223 */ /* 0x180fe2000001089d */
[-CC-:B------:R-:W-:Y:S01]  /*9030*/  FFMA.FTZ R127, R127, R0.reuse, -R157.reuse ;  /* 0x000000007f7f7223 */ /* 0x180fe2000001089d */
[----:B------:R-:W-:Y:S01]  /*9040*/  IMAD.U32 R122, RZ, RZ, UR11 ;  /* 0x0000000bff7a7e24 */ /* 0x000fe2000f8e00ff */
        /* <DEDUP_REMOVED lines=21> */
[-CC-:B------:R-:W-:Y:S01]  /*91a0*/  FFMA.FTZ R166, R166, R0.reuse, -R157.reuse ;  /* 0x00000000a6a67223 */ /* 0x180fe2000001089d */
[----:B------:R-:W-:-:S02]  /*91b0*/  FFMA.FTZ R157, R167, R0, -R157 ;  /* 0x00000000a79d7223 */ /* 0x000fc4000001089d */
        /* <DEDUP_REMOVED lines=36> */
[----:B--2---:R-:W-:Y:S01]  /*9400*/  FADD.FTZ R8, R179, R8 ;  /* 0x00000008b3087221 */ /* 0x004fe20000010000 */
[----:B------:R-:W-:Y:S02]  /*9410*/  WARPGROUP.DEPBAR.LE gsb0, 0x0 ;  /* 0x00008000000079c5 */ /* 0x000fe40000010000 */
[----:B------:R2:W-:Y:S04]  /*9420*/  @!P1 SYNCS.ARRIVE.TRANS64.RED.A1T0 RZ, [R120+URZ], RZ ;  /* 0x000000ff78ff99a7 */ /* 0x0005e8000810043f */
[----:B------:R-:W3:Y:S01]  /*9430*/  MUFU.EX2 R155, R155 ;  /* 0x0000009b009b7308 */ /* 0x000ee20000000800 */
[----:B0-----:R-:W-:Y:S01]  /*9440*/  FADD.FTZ R8, R151, R8 ;  /* 0x0000000897087221 */ /* 0x001fe20000010000 */
[----:B------:R-:W-:-:S02]  /*9450*/  F2FP.F16.F32.PACK_AB R168, R153, R14 ;  /* 0x0000000e99a8723e */ /* 0x000fc400000000ff */
[----:B------:R-:W-:Y:S02]  /*9460*/  F2FP.F16.F32.PACK_AB R170, R15, R20 ;  /* 0x000000140faa723e */ /* 0x000fe400000000ff */
[----:B------:R-:W-:Y:S01]  /*9470*/  F2FP.F16.F32.PACK_AB R179, R151, R179 ;  /* 0x000000b397b3723e */ /* 0x000fe200000000ff */
[----:B--2---:R-:W-:Y:S01]  /*9480*/  @!P1 VIADD R120, R122, 0x30860 ;  /* 0x000308607a789836 */ /* 0x004fe20000000000 */
[----:B------:R-:W0:Y:S01]  /*9490*/  MUFU.EX2 R175, R158 ;  /* 0x0000009e00af7308 */ /* 0x000e220000000800 */
[----:B-1----:R-:W-:-:S03]  /*94a0*/  FADD.FTZ R8, R173, R8 ;  /* 0x00000008ad087221 */ /* 0x002fc60000010000 */
[----:B------:R-:W-:-:S04]  /*94b0*/  @!P1 PRMT R120, RZ, 0x654, R120 ;  /* 0x00000654ff789816 */ /* 0x000fc80000000078 */
[----:B------:R1:W-:Y:S01]  /*94c0*/  @!P1 SYNCS.ARRIVE.TRANS64.RED.A1T0 RZ, [R120+URZ], RZ ;  /* 0x000000ff78ff99a7 */ /* 0x0003e2000810043f */
[----:B------:R-:W2:Y:S01]  /*94d0*/  MUFU.EX2 R159, R159 ;  /* 0x0000009f009f7308 */ /* 0x000ea20000000800 */
[C---:B---3--:R-:W-:Y:S01]  /*94e0*/  FADD.FTZ R8, R155.reuse, R8 ;  /* 0x000000089b087221 */ /* 0x048fe20000010000 */
[----:B------:R-:W-:Y:S01]  /*94f0*/  F2FP.F16.F32.PACK_AB R173, R155, R173 ;  /* 0x000000ad9bad723e */ /* 0x000fe200000000ff */
[----:B-1----:R-:W-:-:S05]  /*9500*/  FADD.FTZ R120, R190, R9 ;  /* 0x00000009be787221 */ /* 0x002fca0000010000 */
[----:B------:R-:W1:Y:S01]  /*9510*/  MUFU.EX2 R169, R162 ;  /* 0x000000a200a97308 */ /* 0x000e620000000800 */
[----:B0-----:R-:W-:Y:S01]  /*9520*/  FADD.FTZ R8, R175, R8 ;  /* 0x00000008af087221 */ /* 0x001fe20000010000 */
[C---:B------:R-:W-:Y:S01]  /*9530*/  F2FP.F16.F32.PACK_AB R190, R23.reuse, R190 ;  /* 0x000000be17be723e */ /* 0x040fe200000000ff */
[----:B------:R-:W-:-:S04]  /*9540*/  FADD.FTZ R9, R23, R120 ;  /* 0x0000007817097221 */ /* 0x000fc80000010000 */
[----:B------:R-:W-:Y:S01]  /*9550*/  FADD.FTZ R120, R184, R9 ;  /* 0x00000009b8787221 */ /* 0x000fe20000010000 */
[----:B------:R-:W0:Y:S01]  /*9560*/  MUFU.EX2 R163, R163 ;  /* 0x000000a300a37308 */ /* 0x000e220000000800 */
[----:B--2---:R-:W-:Y:S01]  /*9570*/  FADD.FTZ R8, R159, R8 ;  /* 0x000000089f087221 */ /* 0x004fe20000010000 */
[C---:B------:R-:W-:Y:S01]  /*9580*/  F2FP.F16.F32.PACK_AB R184, R121.reuse, R184 ;  /* 0x000000b879b8723e */ /* 0x040fe200000000ff */
[----:B------:R-:W-:Y:S01]  /*9590*/  FADD.FTZ R9, R121, R120 ;  /* 0x0000007879097221 */ /* 0x000fe20000010000 */
[----:B------:R-:W-:-:S03]  /*95a0*/  F2FP.F16.F32.PACK_AB R175, R159, R175 ;  /* 0x000000af9faf723e */ /* 0x000fc600000000ff */
[----:B------:R-:W-:Y:S01]  /*95b0*/  FADD.FTZ R120, R186, R9 ;  /* 0x00000009ba787221 */ /* 0x000fe20000010000 */
[----:B------:R-:W2:Y:S01]  /*95c0*/  MUFU.EX2 R171, R166 ;  /* 0x000000a600ab7308 */ /* 0x000ea20000000800 */
[----:B-1----:R-:W-:Y:S01]  /*95d0*/  FADD.FTZ R8, R169, R8 ;  /* 0x00000008a9087221 */ /* 0x002fe20000010000 */
[C---:B------:R-:W-:Y:S01]  /*95e0*/  F2FP.F16.F32.PACK_AB R186, R125.reuse, R186 ;  /* 0x000000ba7dba723e */ /* 0x040fe200000000ff */
[----:B------:R-:W-:-:S04]  /*95f0*/  FADD.FTZ R9, R125, R120 ;  /* 0x000000787d097221 */ /* 0x000fc80000010000 */
[----:B------:R-:W-:Y:S01]  /*9600*/  FADD.FTZ R120, R180, R9 ;  /* 0x00000009b4787221 */ /* 0x000fe20000010000 */
[----:B------:R-:W1:Y:S01]  /*9610*/  MUFU.EX2 R157, R157 ;  /* 0x0000009d009d7308 */ /* 0x000e620000000800 */
[----:B0-----:R-:W-:Y:S01]  /*9620*/  FADD.FTZ R8, R163, R8 ;  /* 0x00000008a3087221 */ /* 0x001fe20000010000 */
[C---:B------:R-:W-:Y:S01]  /*9630*/  F2FP.F16.F32.PACK_AB R180, R129.reuse, R180 ;  /* 0x000000b481b4723e */ /* 0x040fe200000000ff */
[----:B------:R-:W-:Y:S01]  /*9640*/  FADD.FTZ R9, R129, R120 ;  /* 0x0000007881097221 */ /* 0x000fe20000010000 */
[----:B------:R-:W-:-:S03]  /*9650*/  F2FP.F16.F32.PACK_AB R169, R163, R169 ;  /* 0x000000a9a3a9723e */ /* 0x000fc600000000ff */
[----:B------:R-:W-:Y:S01]  /*9660*/  FADD.FTZ R120, R182, R9 ;  /* 0x00000009b6787221 */ /* 0x000fe20000010000 */
[----:B------:R-:W-:Y:S01]  /*9670*/  F2FP.F16.F32.PACK_AB R182, R133, R182 ;  /* 0x000000b685b6723e */ /* 0x000fe200000000ff */
[----:B--2---:R-:W-:Y:S02]  /*9680*/  FADD.FTZ R8, R171, R8 ;  /* 0x00000008ab087221 */ /* 0x004fe40000010000 */
[----:B------:R-:W-:-:S04]  /*9690*/  FADD.FTZ R9, R133, R120 ;  /* 0x0000007885097221 */ /* 0x000fc80000010000 */
[----:B------:R-:W-:Y:S01]  /*96a0*/  FADD.FTZ R22, R176, R9 ;  /* 0x00000009b0167221 */ /* 0x000fe20000010000 */
[----:B------:R-:W-:Y:S01]  /*96b0*/  F2FP.F16.F32.PACK_AB R176, R137, R176 ;  /* 0x000000b089b0723e */ /* 0x000fe200000000ff */
[C---:B-1----:R-:W-:Y:S01]  /*96c0*/  FADD.FTZ R8, R157.reuse, R8 ;  /* 0x000000089d087221 */ /* 0x042fe20000010000 */
[----:B------:R-:W-:Y:S01]  /*96d0*/  F2FP.F16.F32.PACK_AB R171, R157, R171 ;  /* 0x000000ab9dab723e */ /* 0x000fe200000000ff */
[----:B------:R-:W-:-:S04]  /*96e0*/  FADD.FTZ R9, R137, R22 ;  /* 0x0000001689097221 */ /* 0x000fc80000010000 */
[----:B------:R-:W-:Y:S01]  /*96f0*/  FADD.FTZ R22, R178, R9 ;  /* 0x00000009b2167221 */ /* 0x000fe20000010000 */
[----:B------:R-:W-:-:S03]  /*9700*/  F2FP.F16.F32.PACK_AB R178, R141, R178 ;  /* 0x000000b28db2723e */ /* 0x000fc600000000ff */
[----:B------:R-:W-:-:S04]  /*9710*/  FADD.FTZ R9, R141, R22 ;  /* 0x000000168d097221 */ /* 0x000fc80000010000 */
        /* <DEDUP_REMOVED lines=10> */
[----:B------:R-:W-:Y:S02]  /*97c0*/  IMAD.MOV.U32 R15, RZ, RZ, R4 ;  /* 0x000000ffff0f7224 */ /* 0x000fe400078e0004 */
[----:B------:R-:W-:Y:S01]  /*97d0*/  IMAD.MOV.U32 R14, RZ, RZ, R5 ;  /* 0x000000ffff0e7224 */ /* 0x000fe200078e0005 */
[----:B------:R-:W-:Y:S06]  /*97e0*/  @P2 BRA `(.L_x_4188) ;  /* 0xffffffe000a02947 */ /* 0x000fec000383ffff */
.L_x_4179:
        /* <DEDUP_REMOVED lines=9> */
.L_x_4206:
[----:B------:R-:W-:-:S04]  /*9880*/  UIADD3 UR4, UR7, 0x1, URZ ;  /* 0x0000000107047890 */ /* 0x000fc8000fffe03f */
[----:B------:R-:W-:-:S04]  /*9890*/  UISETP.NE.AND UP2, UPT, UR4, 0x2, UPT ;  /* 0x000000020400788c */ /* 0x000fc8000bf45270 */
[----:B------:R-:W-:Y:S02]  /*98a0*/  USEL UR5, URZ, 0x1, UP2 ;  /* 0x000000013f057887 */ /* 0x000fe40009000000 */
[----:B------:R-:W-:Y:S02]  /*98b0*/  USEL UR4, UR4, URZ, UP2 ;  /* 0x0000003f04047287 */ /* 0x000fe40009000000 */
[----:B------:R-:W-:Y:S01]  /*98c0*/  ULOP3.LUT UR5, UR58, UR5, URZ, 0x3c, !UPT ;  /* 0x000000053a057292 */ /* 0x000fe2000f8e3c3f */
[----:B------:R-:W-:Y:S11]  /*98d0*/  @!P0 BRA `(.L_x_4190) ;  /* 0x0000000000048947 */ /* 0x000ff60003800000 */
[----:B------:R-:W-:Y:S01]  /*98e0*/  BPT.TRAP 0x1 ;  /* 0x000000040000795c */ /* 0x000fe20000300000 */
.L_x_4190:
[----:B------:R-:W-:Y:S01]  /*98f0*/  ULEA UR56, UR4, UR57, 0x3 ;  /* 0x0000003904387291 */ /* 0x000fe2000f8e183f */
[----:B------:R-:W-:-:S05]  /*9900*/  IMAD.U32 R0, RZ, RZ, UR5 ;  /* 0x00000005ff007e24 */ /* 0x000fca000f8e00ff */
[----:B------:R-:W-:-:S04]  /*9910*/  SHF.L.U32 R0, R0, 0x1f, RZ ;  /* 0x0000001f00007819 */ /* 0x000fc800000006ff */
[----:B------:R0:W1:Y:S01]  /*9920*/  SYNCS.PHASECHK.TRANS64.TRYWAIT P2, [UR56+0x30830], R0 ;  /* 0x03083000ff0075a7 */ /* 0x0000620008040178 */
[----:B------:R-:W-:Y:S05]  /*9930*/  @!P0 BRA `(.L_x_4191) ;  /* 0x0000000000048947 */ /* 0x000fea0003800000 */
[----:B------:R-:W-:Y:S01]  /*9940*/  BPT.TRAP 0x1 ;  /* 0x000000040000795c */ /* 0x000fe20000300000 */
.L_x_4191:
[----:B-1----:R-:W-:Y:S05]  /*9950*/  @P2 BRA `(.L_x_4192) ;  /* 0x0000000000082947 */ /* 0x002fea0003800000 */
[----:B------:R-:W1:Y:S02]  /*9960*/  SYNCS.PHASECHK.TRANS64.TRYWAIT P2, [UR56+0x30830], R0 ;  /* 0x03083000ff0075a7 */ /* 0x000e640008040178 */
[----:B-1----:R-:W-:Y:S05]  /*9970*/  @!P2 BRA `(.L_x_4193) ;  /* 0x000000a400dca947 */ /* 0x002fea0003800000 */
.L_x_4192:
        /* <DEDUP_REMOVED lines=161> */
.L_x_4194:
[----:B------:R-:W-:Y:S01]  /*a390*/  ULEA UR11, UR7, UR57, 0x3 ;  /* 0x00000039070b7291 */ /* 0x000fe2000f8e183f */
[----:B01----:R-:W-:-:S05]  /*a3a0*/  IMAD.U32 R0, RZ, RZ, UR58 ;  /* 0x0000003aff007e24 */ /* 0x003fca000f8e00ff */
[----:B------:R-:W-:-:S04]  /*a3b0*/  SHF.L.U32 R0, R0, 0x1f, RZ ;  /* 0x0000001f00007819 */ /* 0x000fc800000006ff */
[----:B------:R0:W1:Y:S01]  /*a3c0*/  SYNCS.PHASECHK.TRANS64.TRYWAIT P2, [UR11+0x30850], R0 ;  /* 0x03085000ff0075a7 */ /* 0x000062000804014b */
[----:B------:R-:W-:Y:S05]  /*a3d0*/  @!P0 BRA `(.L_x_4195) ;  /* 0x0000000000048947 */ /* 0x000fea0003800000 */
[----:B------:R-:W-:Y:S01]  /*a3e0*/  BPT.TRAP 0x1 ;  /* 0x000000040000795c */ /* 0x000fe20000300000 */
.L_x_4195:
[----:B-1----:R-:W-:Y:S05]  /*a3f0*/  @P2 BRA `(.L_x_4196) ;  /* 0x0000000000082947 */ /* 0x002fea0003800000 */
[----:B------:R-:W1:Y:S02]  /*a400*/  SYNCS.PHASECHK.TRANS64.TRYWAIT P2, [UR11+0x30850], R0 ;  /* 0x03085000ff0075a7 */ /* 0x000e64000804014b */
[----:B-1----:R-:W-:Y:S05]  /*a410*/  @!P2 BRA `(.L_x_4197) ;  /* 0x0000009c004ca947 */ /* 0x002fea0003800000 */
.L_x_4196:
        /* <DEDUP_REMOVED lines=8> */
[----:B------:R-:W-:Y:S01]  /*a4a0*/  ULOP3.LUT UR6, UR6, 0x3fff, URZ, 0xc0, !UPT ;  /* 0x00003fff06067892 */ /* 0x000fe2000f8ec03f */
[----:B------:R-:W-:Y:S01]  /*a4b0*/  IMAD R20, R13, -0x60, RZ ;  /* 0xffffffa00d147824 */ /* 0x000fe200078e02ff */
[----:B------:R-:W-:Y:S01]  /*a4c0*/  ULDC UR15, c[0x0][0x9e0] ;  /* 0x00027800000f7ab9 */ /* 0x000fe20000000800 */
[----:B------:R-:W-:Y:S01]  /*a4d0*/  @!P1 VIADD R0, R0, 0x30840 ;  /* 0x0003084000009836 */ /* 0x000fe20000000000 */
[----:B------:R-:W-:-:S04]  /*a4e0*/  ULOP3.LUT UR6, UR6, 0x3000000, URZ, 0xfc, !UPT ;  /* 0x0300000006067892 */ /* 0x000fc8000f8efc3f */
[----:B------:R-:W-:Y:S01]  /*a4f0*/  UIMAD UR10, UR7, 0x900, UR6 ;  /* 0x00000900070a78a4 */ /* 0x000fe2000f8e0206 */
[----:B------:R-:W-:Y:S02]  /*a500*/  @!P1 PRMT R0, RZ, 0x654, R0 ;  /* 0x00000654ff009816 */ /* 0x000fe40000000000 */
        /* <DEDUP_REMOVED lines=38> */
[C---:B------:R-:W-:Y:S01]  /*a770*/  VIADD R170, R3.reuse, 0xffffffff ;  /* 0xffffffff03aa7836 */ /* 0x040fe20000000000 */
[----:B-1----:R-:W-:-:S05]  /*a780*/  IADD3 R0, R3, -UR61, R18 ;  /* 0x8000003d03007c10 */ /* 0x002fca000fffe012 */
[C---:B------:R-:W-:Y:S02]  /*a790*/  VIADD R22, R0.reuse, UR15 ;  /* 0x0000000f00167c36 */ /* 0x040fe40008000000 */
[----:B------:R-:W-:Y:S02]  /*a7a0*/  VIADD R168, R0, UR14 ;  /* 0x0000000e00a87c36 */ /* 0x000fe40008000000 */
[--C-:B0-----:R-:W-:Y:S02]  /*a7b0*/  IMAD.IADD R0, R22, 0x1, R21.reuse ;  /* 0x0000000116007824 */ /* 0x101fe400078e0215 */
[----:B------:R-:W-:Y:S01]  /*a7c0*/  IMAD.IADD R2, R168, 0x1, R21 ;  /* 0x00000001a8027824 */ /* 0x000fe200078e0215 */
[----:B------:R-:W-:Y:S06]  /*a7d0*/  @P2 BRA `(.L_x_4198) ;  /* 0x00000000005c2947 */ /* 0x000fec0003800000 */
[----:B------:R-:W-:Y:S01]  /*a7e0*/  ULDC UR6, c[0x0][0x2f0] ;  /* 0x0000bc0000067ab9 */ /* 0x000fe20000000800 */
[----:B------:R-:W-:Y:S01]  /*a7f0*/  BSSY B0, `(.L_x_4199) ;  /* 0x0000012000007945 */ /* 0x000fe20003800000 */
[----:B------:R-:W-:-:S04]  /*a800*/  IMAD R3, R16, UR6, R21 ;  /* 0x0000000610037c24 */ /* 0x000fc8000f8e0215 */
        /* <DEDUP_REMOVED lines=11> */
.L_x_4200:
[----:B------:R-:W-:-:S05]  /*a8c0*/  IMAD.U32 R21, RZ, RZ, UR60 ;  /* 0x0000003cff157e24 */ /* 0x000fca000f8e00ff */
[----:B------:R-:W-:-:S13]  /*a8d0*/  ISETP.NE.AND P2, PT, R21, 0x1, PT ;  /* 0x000000011500780c */ /* 0x000fda0003f45270 */
[----:B------:R-:W0:Y:S02]  /*a8e0*/  @P2 LDC.64 R172, c[0x0][0x9e8] ;  /* 0x00027a00ffac2b82 */ /* 0x000e240000000a00 */
[----:B0-----:R-:W-:-:S05]  /*a8f0*/  @P2 IMAD.HI.U32 R4, R3, R172, RZ ;  /* 0x000000ac03042227 */ /* 0x001fca00078e00ff */
[----:B------:R-:W-:-:S07]  /*a900*/  @P2 SHF.R.U32.HI R3, RZ, R173, R4 ;  /* 0x000000adff032219 */ /* 0x000fce0000011604 */
.L_x_4201:
[----:B------:R-:W-:Y:S05]  /*a910*/  BSYNC B0 ;  /* 0x0000000000007941 */ /* 0x000fea0003800000 */
.L_x_4199:
[----:B------:R-:W-:-:S05]  /*a920*/  IMAD R3, R3, R21, R170 ;  /* 0x0000001503037224 */ /* 0x000fca00078e02aa */
[----:B------:R-:W-:Y:S02]  /*a930*/  VIADDMNMX R0, R3, R21, R0, PT ;  /* 0x0000001503007246 */ /* 0x000fe40003800100 */
[----:B------:R-:W-:-:S07]  /*a940*/  VIMNMX R2, R2, R3, !PT ;  /* 0x0000000302027248 */ /* 0x000fce0007fe0100 */
.L_x_4198:
        /* <DEDUP_REMOVED lines=135> */
.L_x_4204:
[----:B------:R-:W-:-:S05]  /*b1c0*/  IMAD.U32 R0, RZ, RZ, UR60 ;  /* 0x0000003cff007e24 */ /* 0x000fca000f8e00ff */
[----:B------:R-:W-:-:S13]  /*b1d0*/  ISETP.NE.AND P6, PT, R0, 0x1, PT ;  /* 0x000000010000780c */ /* 0x000fda0003fc5270 */
[----:B------:R-:W0:Y:S02]  /*b1e0*/  @P6 LDC.64 R180, c[0x0][0x9e8] ;  /* 0x00027a00ffb46b82 */ /* 0x000e240000000a00 */
[----:B0-----:R-:W-:-:S05]  /*b1f0*/  @P6 IMAD.HI.U32 R180, R5, R180, RZ ;  /* 0x000000b405b46227 */ /* 0x001fca00078e00ff */
[----:B------:R-:W-:-:S07]  /*b200*/  @P6 SHF.R.U32.HI R5, RZ, R181, R180 ;  /* 0x000000b5ff056219 */ /* 0x000fce00000116b4 */
.L_x_4205:
[----:B------:R-:W-:Y:S05]  /*b210*/  BSYNC B0 ;  /* 0x0000000000007941 */ /* 0x000fea0003800000 */
.L_x_4203:
[----:B------:R-:W-:-:S05]  /*b220*/  IMAD R5, R5, R0, R170 ;  /* 0x0000000005057224 */ /* 0x000fca00078e02aa */
[----:B------:R-:W-:Y:S02]  /*b230*/  VIADDMNMX R2, R5, R0, R2, PT ;  /* 0x0000000005027246 */ /* 0x000fe40003800102 */
[----:B------:R-:W-:-:S07]  /*b240*/  VIMNMX R4, R4, R5, !PT ;  /* 0x0000000504047248 */ /* 0x000fce0007fe0100 */
.L_x_4202:
        /* <DEDUP_REMOVED lines=91> */
[----:B------:R-:W-:Y:S02]  /*b800*/  ISETP.GT.AND P2, PT, R4, 0x39, !P2 ;  /* 0x000000390400780c */ /* 0x000fe40005744270 */
[----:B------:R-:W-:Y:S01]  /*b810*/  R2UR UR6, R17 ;  /* 0x00000000110672ca */ /* 0x000fe200000e0000 */
        /* <DEDUP_REMOVED lines=9> */
[----:B------:R-:W-:-:S04]  /*b8b0*/  ISETP.GT.AND P2, PT, R4, 0x41, !P2 ;  /* 0x000000410400780c */ /* 0x000fc80005744270 */
        /* <DEDUP_REMOVED lines=13> */
[----:B------:R-:W-:Y:S01]  /*b990*/  ISETP.NE.AND P6, PT, R20, RZ, PT ;  /* 0x000000ff1400720c */ /* 0x000fe20003fc5270 */
[C---:B0-----:R-:W-:Y:S01]  /*b9a0*/  FMUL.FTZ R20, R5.reuse, R0 ;  /* 0x0000000005147220 */ /* 0x041fe20000410000 */
        /* <DEDUP_REMOVED lines=26> */
[-CC-:B------:R-:W-:Y:S01]  /*bb50*/  FFMA.FTZ R190, R197, R0.reuse, -R20.reuse ;  /* 0x00000000c5be7223 */ /* 0x180fe20000010814 */
[--C-:B------:R-:W-:Y:S01]  /*bb60*/  FFMA.FTZ R179, R179, R0, -R20.reuse ;  /* 0x00000000b3b37223 */ /* 0x100fe20000010814 */
[----:B------:R-:W-:Y:S01]  /*bb70*/  FADD.FTZ R3, -R2, R15 ;  /* 0x0000000f02037221 */ /* 0x000fe20000010100 */
[----:B------:R-:W-:Y:S01]  /*bb80*/  FMNMX.FTZ R22, R189, R22, !PT ;  /* 0x00000016bd167209 */ /* 0x000fe20007810000 */
[----:B------:R-:W-:Y:S01]  /*bb90*/  MUFU.EX2 R203, R203 ;  /* 0x000000cb00cb7308 */ /* 0x000fe20000000800 */
[-CC-:B------:R-:W-:Y:S01]  /*bba0*/  FFMA.FTZ R178, R129, R0.reuse, -R20.reuse ;  /* 0x0000000081b27223 */ /* 0x180fe20000010814 */
[----:B------:R-:W-:Y:S01]  /*bbb0*/  FMUL.FTZ R3, R3, R0 ;  /* 0x0000000003037220 */ /* 0x000fe20000410000 */
[----:B------:R-:W-:Y:S01]  /*bbc0*/  FMNMX.FTZ R22, R135, R22, !PT ;  /* 0x0000001687167209 */ /* 0x000fe20007810000 */
[-CC-:B------:R-:W-:Y:S01]  /*bbd0*/  FFMA.FTZ R172, R21, R0.reuse, -R20.reuse ;  /* 0x0000000015ac7223 */ /* 0x180fe20000010814 */
[-CC-:B------:R-:W-:Y:S01]  /*bbe0*/  FFMA.FTZ R168, R125, R0.reuse, -R20.reuse ;  /* 0x000000007da87223 */ /* 0x180fe20000010814 */
[--C-:B------:R-:W-:Y:S01]  /*bbf0*/  FFMA.FTZ R184, R177, R0, -R20.reuse ;  /* 0x00000000b1b87223 */ /* 0x100fe20000010814 */
[----:B------:R-:W-:Y:S01]  /*bc00*/  FMNMX.FTZ R22, R187, R22, !PT ;  /* 0x00000016bb167209 */ /* 0x000fe20007810000 */
[----:B------:R-:W0:Y:S01]  /*bc10*/  MUFU.EX2 R2, R3 ;  /* 0x0000000300027308 */ /* 0x000e220000000800 */
[-CC-:B------:R-:W-:Y:S01]  /*bc20*/  FFMA.FTZ R169, R169, R0.reuse, -R20.reuse ;  /* 0x00000000a9a97223 */ /* 0x180fe20000010814 */
[--C-:B------:R-:W-:Y:S01]  /*bc30*/  FFMA.FTZ R173, R173, R0, -R20.reuse ;  /* 0x00000000adad7223 */ /* 0x100fe20000010814 */
[----:B------:R-:W-:Y:S01]  /*bc40*/  FMNMX.FTZ R22, R139, R22, !PT ;  /* 0x000000168b167209 */ /* 0x000fe20007810000 */
[-CC-:B------:R-:W-:Y:S01]  /*bc50*/  FFMA.FTZ R137, R137, R0.reuse, -R20.reuse ;  /* 0x0000000089897223 */ /* 0x180fe20000010814 */
[-CC-:B------:R-:W-:Y:S01]  /*bc60*/  FFMA.FTZ R129, R149, R0.reuse, -R20.reuse ;  /* 0x0000000095817223 */ /* 0x180fe20000010814 */
[--C-:B------:R-:W-:Y:S01]  /*bc70*/  FFMA.FTZ R21, R153, R0, -R20.reuse ;  /* 0x0000000099157223 */ /* 0x100fe20000010814 */
[----:B------:R-:W-:Y:S01]  /*bc80*/  FMNMX.FTZ R22, R185, R22, !PT ;  /* 0x00000016b9167209 */ /* 0x000fe20007810000 */
[----:B------:R-:W1:Y:S01]  /*bc90*/  MUFU.EX2 R188, R188 ;  /* 0x000000bc00bc7308 */ /* 0x000e620000000800 */
[-CC-:B------:R-:W-:Y:S01]  /*bca0*/  FFMA.FTZ R125, R161, R0.reuse, -R20.reuse ;  /* 0x00000000a17d7223 */ /* 0x180fe20000010814 */
[--C-:B------:R-:W-:Y:S01]  /*bcb0*/  FFMA.FTZ R170, R121, R0, -R20.reuse ;  /* 0x0000000079aa7223 */ /* 0x100fe20000010814 */
[----:B------:R-:W-:Y:S01]  /*bcc0*/  FMNMX.FTZ R22, R127, R22, !PT ;  /* 0x000000167f167209 */ /* 0x000fe20007810000 */
[----:B------:R-:W-:-:S03]  /*bcd0*/  FFMA.FTZ R15, R165, R0, -R20 ;  /* 0x00000000a50f7223 */ /* 0x000fc60000010814 */
[----:B------:R-:W-:Y:S01]  /*bce0*/  FMNMX.FTZ R22, R147, R22, !PT ;  /* 0x0000001693167209 */ /* 0x000fe20007810000 */
[----:B------:R-:W2:Y:S01]  /*bcf0*/  MUFU.EX2 R190, R190 ;  /* 0x000000be00be7308 */ /* 0x000ea20000000800 */
[----:B0-----:R-:W-:Y:S02]  /*bd00*/  FFMA.FTZ R9, R2, R9, R203 ;  /* 0x0000000902097223 */ /* 0x001fe400000100cb */
[----:B------:R-:W-:-:S04]  /*bd10*/  FMNMX.FTZ R22, R123, R22, !PT ;  /* 0x000000167b167209 */ /* 0x000fc80007810000 */
[----:B------:R-:W-:Y:S01]  /*bd20*/  FMNMX.FTZ R22, R151, R22, !PT ;  /* 0x0000001697167209 */ /* 0x000fe20007810000 */
[----:B------:R-:W0:Y:S01]  /*bd30*/  MUFU.EX2 R179, R179 ;  /* 0x000000b300b37308 */ /* 0x000e220000000800 */
[C---:B-1----:R-:W-:Y:S01]  /*bd40*/  FADD.FTZ R9, R188.reuse, R9 ;  /* 0x00000009bc097221 */ /* 0x042fe20000010000 */
[----:B------:R-:W-:Y:S02]  /*bd50*/  F2FP.F16.F32.PACK_AB R188, R188, R203 ;  /* 0x000000cbbcbc723e */ /* 0x000fe400000000ff */
[----:B------:R-:W-:-:S04]  /*bd60*/  FMNMX.FTZ R22, R143, R22, !PT ;  /* 0x000000168f167209 */ /* 0x000fc80007810000 */
[----:B------:R-:W-:Y:S01]  /*bd70*/  FMNMX.FTZ R22, R155, R22, !PT ;  /* 0x000000169b167209 */ /* 0x000fe20007810000 */
[----:B------:R-:W1:Y:S01]  /*bd80*/  MUFU.EX2 R184, R184 ;  /* 0x000000b800b87308 */ /* 0x000e620000000800 */
[----:B--2---:R-:W-:Y:S02]  /*bd90*/  FADD.FTZ R130, R190, R9 ;  /* 0x00000009be827221 */ /* 0x004fe40000010000 */
[----:B------:R-:W-:-:S04]  /*bda0*/  FMNMX.FTZ R22, R199, R22, !PT ;  /* 0x00000016c7167209 */ /* 0x000fc80007810000 */
[----:B------:R-:W-:Y:S01]  /*bdb0*/  FMNMX.FTZ R22, R159, R22, !PT ;  /* 0x000000169f167209 */ /* 0x000fe20007810000 */
[----:B------:R-:W2:Y:S01]  /*bdc0*/  MUFU.EX2 R169, R169 ;  /* 0x000000a900a97308 */ /* 0x000ea20000000800 */
[C---:B0-----:R-:W-:Y:S01]  /*bdd0*/  FADD.FTZ R9, R179.reuse, R130 ;  /* 0x00000082b3097221 */ /* 0x041fe20000010000 */
[----:B------:R-:W-:Y:S02]  /*bde0*/  F2FP.F16.F32.PACK_AB R190, R179, R190 ;  /* 0x000000beb3be723e */ /* 0x000fe400000000ff */
[----:B------:R-:W-:-:S04]  /*bdf0*/  FMNMX.FTZ R22, R171, R22, !PT ;  /* 0x00000016ab167209 */ /* 0x000fc80007810000 */
[----:B------:R-:W-:Y:S01]  /*be00*/  FMNMX.FTZ R22, R163, R22, !PT ;  /* 0x00000016a3167209 */ /* 0x000fe20007810000 */
[----:B------:R-:W0:Y:S01]  /*be10*/  MUFU.EX2 R186, R186 ;  /* 0x000000ba00ba7308 */ /* 0x000e220000000800 */
[----:B-1----:R-:W-:Y:S02]  /*be20*/  FADD.FTZ R132, R184, R9 ;  /* 0x00000009b8847221 */ /* 0x002fe40000010000 */
[----:B------:R-:W-:-:S04]  /*be30*/  FMNMX.FTZ R22, R175, R22, !PT ;  /* 0x00000016af167209 */ /* 0x000fc80007810000 */
[----:B------:R-:W-:Y:S01]  /*be40*/  FMNMX.FTZ R22, R167, R22, !PT ;  /* 0x00000016a7167209 */ /* 0x000fe20007810000 */
[----:B------:R-:W1:Y:S01]  /*be50*/  MUFU.EX2 R173, R173 ;  /* 0x000000ad00ad7308 */ /* 0x000e620000000800 */
[----:B--2---:R-:W-:-:S03]  /*be60*/  F2FP.F16.F32.PACK_AB R184, R169, R184 ;  /* 0x000000b8a9b8723e */ /* 0x004fc600000000ff */
[----:B------:R-:W2:Y:S04]  /*be70*/  SHFL.BFLY PT, R141, R22, 0x2, 0x1f ;  /* 0x0c401f00168d7f89 */ /* 0x000ea800000e0000 */
[----:B------:R-:W3:Y:S08]  /*be80*/  MUFU.EX2 R180, R180 ;  /* 0x000000b400b47308 */ /* 0x000ef00000000800 */
[----:B------:R-:W-:Y:S08]  /*be90*/  MUFU.EX2 R137, R137 ;  /* 0x0000008900897308 */ /* 0x000ff00000000800 */
[----:B------:R-:W-:Y:S01]  /*bea0*/  MUFU.EX2 R182, R182 ;  /* 0x000000b600b67308 */ /* 0x000fe20000000800 */
[----:B--2---:R-:W-:Y:S01]  /*beb0*/  FMNMX.FTZ R4, R22, R141, !PT ;  /* 0x0000008d16047209 */ /* 0x004fe20007810000 */
[----:B------:R-:W-:-:S06]  /*bec0*/  FFMA.FTZ R141, R157, R0, -R20 ;  /* 0x000000009d8d7223 */ /* 0x000fcc0000010814 */
[----:B------:R-:W-:Y:S01]  /*bed0*/  MUFU.EX2 R133, R133 ;  /* 0x0000008500857308 */ /* 0x000fe20000000800 */
[----:B------:R-:W2:Y:S07]  /*bee0*/  SHFL.BFLY PT, R145, R4, 0x1, 0x1f ;  /* 0x0c201f0004917f89 */ /* 0x000eae00000e0000 */
[----:B------:R-:W-:Y:S08]  /*bef0*/  MUFU.EX2 R176, R176 ;  /* 0x000000b000b07308 */ /* 0x000ff00000000800 */
[----:B------:R-:W-:Y:S08]  /*bf00*/  MUFU.EX2 R23, R23 ;  /* 0x0000001700177308 */ /* 0x000ff00000000800 */
[----:B------:R-:W-:Y:S01]  /*bf10*/  MUFU.EX2 R178, R178 ;  /* 0x000000b200b27308 */ /* 0x000fe20000000800 */
[----:B--2---:R-:W-:-:S04]  /*bf20*/  FMNMX.FTZ R4, R4, R145, !PT ;  /* 0x0000009104047209 */ /* 0x004fc80007810000 */
[C---:B------:R-:W-:Y:S01]  /*bf30*/  FSETP.NEU.FTZ.AND P2, PT, R4.reuse, -INF , PT ;  /* 0xff8000000400780b */ /* 0x040fe20003f5d000 */
[C---:B------:R-:W-:Y:S02]  /*bf40*/  FMUL.FTZ R126, R4.reuse, R0 ;  /* 0x00000000047e7220 */ /* 0x040fe40000410000 */
[----:B------:R-:W-:Y:S01]  /*bf50*/  MUFU.EX2 R129, R129 ;  /* 0x0000008100817308 */ /* 0x000fe20000000800 */
[----:B------:R-:W-:Y:S02]  /*bf60*/  FSEL R3, R4, RZ, P2 ;  /* 0x000000ff04037208 */ /* 0x000fe40001000000 */
[----:B------:R-:W-:Y:S02]  /*bf70*/  FSEL R126, R126, RZ, P2 ;  /* 0x000000ff7e7e7208 */ /* 0x000fe40001000000 */
[----:B------:R-:W-:Y:S01]  /*bf80*/  ISETP.GT.AND P2, PT, R13, UR6, PT ;  /* 0x000000060d007c0c */ /* 0x000fe2000bf44270 */
        /* <DEDUP_REMOVED lines=11> */
[-C--:B------:R-:W-:Y:S01]  /*c040*/  FFMA.FTZ R177, R127, R0.reuse, -R126 ;  /* 0x000000007fb17223 */ /* 0x080fe2000001087e */
[----:B------:R-:W-:Y:S01]  /*c050*/  FADD.FTZ R127, R169, R132 ;  /* 0x00000084a97f7221 */ /* 0x000fe20000010000 */
[-CC-:B------:R-:W-:Y:S01]  /*c060*/  FFMA.FTZ R131, R189, R0.reuse, -R126.reuse ;  /* 0x00000000bd837223 */ /* 0x180fe2000001087e */
[-CC-:B------:R-:W-:Y:S01]  /*c070*/  FFMA.FTZ R181, R135, R0.reuse, -R126.reuse ;  /* 0x0000000087b57223 */ /* 0x180fe2000001087e */
[-CC-:B------:R-:W-:Y:S01]  /*c080*/  FFMA.FTZ R124, R187, R0.reuse, -R126.reuse ;  /* 0x00000000bb7c7223 */ /* 0x180fe2000001087e */
[----:B------:R-:W2:Y:S01]  /*c090*/  MUFU.EX2 R3, R3 ;  /* 0x0000000300037308 */ /* 0x000ea20000000800 */
[----:B0-----:R-:W-:Y:S01]  /*c0a0*/  FADD.FTZ R132, R186, R127 ;  /* 0x0000007fba847221 */ /* 0x001fe20000010000 */
[-CC-:B------:R-:W-:Y:S01]  /*c0b0*/  FFMA.FTZ R123, R123, R0.reuse, -R126.reuse ;  /* 0x000000007b7b7223 */ /* 0x180fe2000001087e */
[-CC-:B------:R-:W-:Y:S01]  /*c0c0*/  FFMA.FTZ R183, R139, R0.reuse, -R126.reuse ;  /* 0x000000008bb77223 */ /* 0x180fe2000001087e */
[-C--:B------:R-:W-:Y:S01]  /*c0d0*/  FFMA.FTZ R185, R185, R0.reuse, -R126 ;  /* 0x00000000b9b97223 */ /* 0x080fe2000001087e */
[----:B-1----:R-:W-:Y:S01]  /*c0e0*/  FADD.FTZ R127, R173, R132 ;  /* 0x00000084ad7f7221 */ /* 0x002fe20000010000 */
[-CC-:B------:R-:W-:Y:S01]  /*c0f0*/  FFMA.FTZ R128, R147, R0.reuse, -R126.reuse ;  /* 0x0000000093807223 */ /* 0x180fe2000001087e */
[-CC-:B------:R-:W-:Y:S01]  /*c100*/  FFMA.FTZ R151, R151, R0.reuse, -R126.reuse ;  /* 0x0000000097977223 */ /* 0x180fe2000001087e */
[----:B------:R-:W0:Y:S01]  /*c110*/  MUFU.EX2 R121, R121 ;  /* 0x0000007900797308 */ /* 0x000e220000000800 */
[----:B---3--:R-:W-:Y:S01]  /*c120*/  FADD.FTZ R132, R180, R127 ;  /* 0x0000007fb4847221 */ /* 0x008fe20000010000 */
[-CC-:B------:R-:W-:Y:S01]  /*c130*/  FFMA.FTZ R143, R143, R0.reuse, -R126.reuse ;  /* 0x000000008f8f7223 */ /* 0x180fe2000001087e */
[-CC-:B------:R-:W-:Y:S01]  /*c140*/  FFMA.FTZ R155, R155, R0.reuse, -R126.reuse ;  /* 0x000000009b9b7223 */ /* 0x180fe2000001087e */
[-CC-:B------:R-:W-:Y:S01]  /*c150*/  FFMA.FTZ R199, R199, R0.reuse, -R126.reuse ;  /* 0x00000000c7c77223 */ /* 0x180fe2000001087e */
[-CC-:B------:R-:W-:Y:S01]  /*c160*/  FFMA.FTZ R159, R159, R0.reuse, -R126.reuse ;  /* 0x000000009f9f7223 */ /* 0x180fe2000001087e */
[-CC-:B------:R-:W-:Y:S01]  /*c170*/  FFMA.FTZ R171, R171, R0.reuse, -R126.reuse ;  /* 0x00000000abab7223 */ /* 0x180fe2000001087e */
[----:B------:R-:W-:Y:S01]  /*c180*/  FFMA.FTZ R163, R163, R0, -R126 ;  /* 0x00000000a3a37223 */ /* 0x000fe2000001087e */
[----:B------:R-:W1:Y:S01]  /*c190*/  MUFU.EX2 R22, R22 ;  /* 0x0000001600167308 */ /* 0x000e620000000800 */
[----:B--2---:R-:W-:Y:S01]  /*c1a0*/  FFMA.FTZ R130, R3, R8, R20 ;  /* 0x0000000803827223 */ /* 0x004fe20000010014 */
[-CC-:B------:R-:W-:Y:S01]  /*c1b0*/  FFMA.FTZ R175, R175, R0.reuse, -R126.reuse ;  /* 0x00000000afaf7223 */ /* 0x180fe2000001087e */
[----:B------:R-:W-:Y:S01]  /*c1c0*/  FFMA.FTZ R126, R167, R0, -R126 ;  /* 0x00000000a77e7223 */ /* 0x000fe2000001087e */
[----:B------:R-:W-:Y:S01]  /*c1d0*/  IMAD.U32 R127, RZ, RZ, UR11 ;  /* 0x0000000bff7f7e24 */ /* 0x000fe2000f8e00ff */
[----:B------:R-:W-:-:S02]  /*c1e0*/  F2FP.F16.F32.PACK_AB R186, R173, R186 ;  /* 0x000000baadba723e */ /* 0x000fc400000000ff */
[----:B------:R-:W-:Y:S01]  /*c1f0*/  F2FP.F16.F32.PACK_AB R180, R137, R180 ;  /* 0x000000b489b4723e */ /* 0x000fe200000000ff */
[----:B------:R-:W2:Y:S01]  /*c200*/  MUFU.EX2 R145, R145 ;  /* 0x0000009100917308 */ /* 0x000ea20000000800 */
[----:B0-----:R-:W-:Y:S01]  /*c210*/  FADD.FTZ R9, R121, R130 ;  /* 0x0000008279097221 */ /* 0x001fe20000010000 */
[----:B------:R-:W-:Y:S01]  /*c220*/  @!P1 VIADD R127, R127, 0x30860 ;  /* 0x000308607f7f9836 */ /* 0x000fe20000000000 */
[----:B------:R-:W-:-:S04]  /*c230*/  F2FP.F16.F32.PACK_AB R189, R121, R20 ;  /* 0x0000001479bd723e */ /* 0x000fc800000000ff */
[----:B------:R-:W-:Y:S01]  /*c240*/  @!P1 PRMT R127, RZ, 0x654, R127 ;  /* 0x00000654ff7f9816 */ /* 0x000fe2000000007f */
[----:B------:R-:W0:Y:S01]  /*c250*/  MUFU.EX2 R120, R120 ;  /* 0x0000007800787308 */ /* 0x000e220000000800 */
[----:B-1----:R-:W-:Y:S02]  /*c260*/  FADD.FTZ R130, R22, R9 ;  /* 0x0000000916827221 */ /* 0x002fe40000010000 */
[----:B------:R1:W-:Y:S05]  /*c270*/  @!P1 SYNCS.ARRIVE.TRANS64.RED.A1T0 RZ, [R127+URZ], RZ ;  /* 0x000000ff7fff99a7 */ /* 0x0003ea000810043f */
[----:B------:R-:W3:Y:S01]  /*c280*/  MUFU.EX2 R149, R149 ;  /* 0x0000009500957308 */ /* 0x000ee20000000800 */
[C---:B--2---:R-:W-:Y:S01]  /*c290*/  FADD.FTZ R9, R145.reuse, R130 ;  /* 0x0000008291097221 */ /* 0x044fe20000010000 */
[----:B------:R-:W-:-:S06]  /*c2a0*/  F2FP.F16.F32.PACK_AB R191, R145, R22 ;  /* 0x0000001691bf723e */ /* 0x000fcc00000000ff */
[----:B------:R-:W2:Y:S01]  /*c2b0*/  MUFU.EX2 R122, R122 ;  /* 0x0000007a007a7308 */ /* 0x000ea20000000800 */
[----:B0-----:R-:W-:-:S07]  /*c2c0*/  FADD.FTZ R130, R120, R9 ;  /* 0x0000000978827221 */ /* 0x001fce0000010000 */
[----:B------:R-:W0:Y:S01]  /*c2d0*/  MUFU.EX2 R131, R131 ;  /* 0x0000008300837308 */ /* 0x000e220000000800 */
[----:B---3--:R-:W-:-:S07]  /*c2e0*/  FADD.FTZ R9, R149, R130 ;  /* 0x0000008295097221 */ /* 0x008fce0000010000 */
[----:B------:R-:W3:Y:S01]  /*c2f0*/  MUFU.EX2 R181, R181 ;  /* 0x000000b500b57308 */ /* 0x000ee20000000800 */
[----:B--2---:R-:W-:-:S07]  /*c300*/  FADD.FTZ R130, R122, R9 ;  /* 0x000000097a827221 */ /* 0x004fce0000010000 */
[----:B------:R2:W-:Y:S01]  /*c310*/  MUFU.EX2 R8, R123 ;  /* 0x0000007b00087308 */ /* 0x0005e20000000800 */
[C---:B0-----:R-:W-:Y:S01]  /*c320*/  FADD.FTZ R130, R131.reuse, R130 ;  /* 0x0000008283827221 */ /* 0x041fe20000010000 */
[----:B------:R-:W-:-:S06]  /*c330*/  F2FP.F16.F32.PACK_AB R187, R131, R122 ;  /* 0x0000007a83bb723e */ /* 0x000fcc00000000ff */
[----:B------:R-:W0:Y:S01]  /*c340*/  MUFU.EX2 R124, R124 ;  /* 0x0000007c007c7308 */ /* 0x000e220000000800 */
[----:B--2---:R-:W-:-:S04]  /*c350*/  FADD.FTZ R123, R137, R132 ;  /* 0x00000084897b7221 */ /* 0x004fc80000010000 */
[----:B------:R-:W-:Y:S01]  /*c360*/  FADD.FTZ R132, R182, R123 ;  /* 0x0000007bb6847221 */ /* 0x000fe20000010000 */
[C---:B------:R-:W-:Y:S02]  /*c370*/  F2FP.F16.F32.PACK_AB R182, R133.reuse, R182 ;  /* 0x000000b685b6723e */ /* 0x040fe400000000ff */
[----:B------:R-:W2:Y:S01]  /*c380*/  MUFU.EX2 R183, R183 ;  /* 0x000000b700b77308 */ /* 0x000ea20000000800 */
[----:B------:R-:W-:-:S04]  /*c390*/  FADD.FTZ R9, R133, R132 ;  /* 0x0000008485097221 */ /* 0x000fc80000010000 */
[----:B------:R-:W-:Y:S01]  /*c3a0*/  FADD.FTZ R132, R176, R9 ;  /* 0x00000009b0847221 */ /* 0x000fe20000010000 */
[----:B---3--:R-:W-:Y:S01]  /*c3b0*/  FADD.FTZ R9, R181, R130 ;  /* 0x00000082b5097221 */ /* 0x008fe20000010000 */
[C---:B------:R-:W-:Y:S01]  /*c3c0*/  F2FP.F16.F32.PACK_AB R176, R23.reuse, R176 ;  /* 0x000000b017b0723e */ /* 0x040fe200000000ff */
[----:B------:R3:W4:Y:S01]  /*c3d0*/  MUFU.EX2 R14, R185 ;  /* 0x000000b9000e7308 */ /* 0x0007220000000800 */
[----:B------:R-:W-:Y:S01]  /*c3e0*/  FADD.FTZ R123, R23, R132 ;  /* 0x00000084177b7221 */ /* 0x000fe20000010000 */
[C---:B0-----:R-:W-:Y:S01]  /*c3f0*/  FADD.FTZ R130, R124.reuse, R9 ;  /* 0x000000097c827221 */ /* 0x041fe20000010000 */
[----:B------:R-:W-:Y:S02]  /*c400*/  F2FP.F16.F32.PACK_AB R181, R124, R181 ;  /* 0x000000b57cb5723e */ /* 0x000fe400000000ff */
[----:B------:R-:W-:Y:S01]  /*c410*/  FADD.FTZ R132, R178, R123 ;  /* 0x0000007bb2847221 */ /* 0x000fe20000010000 */
[----:B------:R-:W-:Y:S02]  /*c420*/  F2FP.F16.F32.PACK_AB R178, R129, R178 ;  /* 0x000000b281b2723e */ /* 0x000fe400000000ff */
[----:B------:R-:W0:Y:S01]  /*c430*/  MUFU.EX2 R177, R177 ;  /* 0x000000b100b17308 */ /* 0x000e220000000800 */
[----:B--2---:R-:W-:Y:S01]  /*c440*/  FADD.FTZ R9, R183, R130 ;  /* 0x00000082b7097221 */ /* 0x004fe20000010000 */
[----:B------:R-:W-:Y:S01]  /*c450*/  FADD.FTZ R123, R129, R132 ;  /* 0x00000084817b7221 */ /* 0x000fe20000010000 */
[----:B---3--:R-:W-:-:S05]  /*c460*/  F2FP.F16.F32.PACK_AB R185, R149, R120 ;  /* 0x0000007895b9723e */ /* 0x008fca00000000ff */
[----:B------:R-:W2:Y:S01]  /*c470*/  MUFU.EX2 R128, R128 ;  /* 0x0000008000807308 */ /* 0x000ea20000000800 */
[C---:B----4-:R-:W-:Y:S01]  /*c480*/  FADD.FTZ R130, R14.reuse, R9 ;  /* 0x000000090e827221 */ /* 0x050fe20000010000 */
[----:B------:R-:W-:Y:S01]  /*c490*/  F2FP.F16.F32.PACK_AB R183, R14, R183 ;  /* 0x000000b70eb7723e */ /* 0x000fe200000000ff */
[----:B------:R-:W-:-:S05]  /*c4a0*/  IMAD.MOV.U32 R14, RZ, RZ, R4 ;  /* 0x000000ffff0e7224 */ /* 0x000fca00078e0004 */
[----:B------:R-:W3:Y:S01]  /*c4b0*/  MUFU.EX2 R172, R172 ;  /* 0x000000ac00ac7308 */ /* 0x000ee20000000800 */
[----:B0-----:R-:W-:-:S07]  /*c4c0*/  FADD.FTZ R9, R177, R130 ;  /* 0x00000082b1097221 */ /* 0x001fce0000010000 */
[----:B------:R-:W0:Y:S01]  /*c4d0*/  MUFU.EX2 R151, R151 ;  /* 0x0000009700977308 */ /* 0x000e220000000800 */
[C---:B--2---:R-:W-:Y:S01]  /*c4e0*/  FADD.FTZ R9, R128.reuse, R9 ;  /* 0x0000000980097221 */ /* 0x044fe20000010000 */
[----:B------:R-:W-:-:S03]  /*c4f0*/  F2FP.F16.F32.PACK_AB R177, R128, R177 ;  /* 0x000000b180b1723e */ /* 0x000fc600000000ff */
[----:B------:R-:W-:-:S03]  /*c500*/  FADD.FTZ R9, R8, R9 ;  /* 0x0000000908097221 */ /* 0x000fc60000010000 */
[----:B------:R-:W2:Y:S01]  /*c510*/  MUFU.EX2 R21, R21 ;  /* 0x0000001500157308 */ /* 0x000ea20000000800 */
[----:B---3--:R-:W-:-:S07]  /*c520*/  FADD.FTZ R132, R172, R123 ;  /* 0x0000007bac847221 */ /* 0x008fce0000010000 */
[----:B------:R-:W3:Y:S01]  /*c530*/  MUFU.EX2 R134, R143 ;  /* 0x0000008f00867308 */ /* 0x000ee20000000800 */
[C---:B0-----:R-:W-:Y:S01]  /*c540*/  FADD.FTZ R9, R151.reuse, R9 ;  /* 0x0000000997097221 */ /* 0x041fe20000010000 */
[----:B------:R-:W-:-:S06]  /*c550*/  F2FP.F16.F32.PACK_AB R179, R151, R8 ;  /* 0x0000000897b3723e */ /* 0x000fcc00000000ff */
        /* <DEDUP_REMOVED lines=9> */
[----:B--2---:R-:W-:-:S07]  /*c5f0*/  FADD.FTZ R130, R174, R123 ;  /* 0x0000007bae827221 */ /* 0x004fce0000010000 */
        /* <DEDUP_REMOVED lines=10> */
[----:B0-----:R-:W-:-:S07]  /*c6a0*/  FADD.FTZ R21, R132, R21 ;  /* 0x0000001584157221 */ /* 0x001fce0000010000 */
[----:B------:R-:W0:Y:S01]  /*c6b0*/  MUFU.EX2 R170, R170 ;  /* 0x000000aa00aa7308 */ /* 0x000e220000000800 */
[C---:B--2---:R-:W-:Y:S01]  /*c6c0*/  FADD.FTZ R23, R125.reuse, R130 ;  /* 0x000000827d177221 */ /* 0x044fe20000010000 */
[----:B------:R-:W-:-:S06]  /*c6d0*/  F2FP.F16.F32.PACK_AB R168, R125, R168 ;  /* 0x000000a87da8723e */ /* 0x000fcc00000000ff */
[----:B------:R2:W4:Y:S01]  /*c6e0*/  MUFU.EX2 R138, R175 ;  /* 0x000000af008a7308 */ /* 0x0005220000000800 */
[C---:B---3--:R-:W-:Y:S01]  /*c6f0*/  FADD.FTZ R21, R163.reuse, R21 ;  /* 0x00000015a3157221 */ /* 0x048fe20000010000 */
[----:B------:R-:W-:-:S06]  /*c700*/  F2FP.F16.F32.PACK_AB R169, R163, R132 ;  /* 0x00000084a3a9723e */ /* 0x000fcc00000000ff */
[----:B------:R-:W3:Y:S01]  /*c710*/  MUFU.EX2 R15, R15 ;  /* 0x0000000f000f7308 */ /* 0x000ee20000000800 */
[----:B0-----:R-:W-:Y:S01]  /*c720*/  FADD.FTZ R130, R170, R23 ;  /* 0x00000017aa827221 */ /* 0x001fe20000010000 */
[----:B--2---:R-:W-:-:S06]  /*c730*/  F2FP.F16.F32.PACK_AB R175, R159, R136 ;  /* 0x000000889faf723e */ /* 0x004fcc00000000ff */
[----:B------:R-:W0:Y:S01]  /*c740*/  MUFU.EX2 R126, R126 ;  /* 0x0000007e007e7308 */ /* 0x000e220000000800 */
[----:B----4-:R-:W-:Y:S01]  /*c750*/  FADD.FTZ R21, R138, R21 ;  /* 0x000000158a157221 */ /* 0x010fe20000010000 */
[C---:B---3--:R-:W-:Y:S01]  /*c760*/  FADD.FTZ R9, R15.reuse, R130 ;  /* 0x000000820f097221 */ /* 0x048fe20000010000 */
[----:B------:R-:W-:Y:S01]  /*c770*/  F2FP.F16.F32.PACK_AB R170, R15, R170 ;  /* 0x000000aa0faa723e */ /* 0x000fe200000000ff */
[----:B------:R-:W-:Y:S02]  /*c780*/  IMAD.MOV.U32 R15, RZ, RZ, R5 ;  /* 0x000000ffff0f7224 */ /* 0x000fe400078e0005 */
[C---:B0-----:R-:W-:Y:S01]  /*c790*/  FADD.FTZ R8, R126.reuse, R21 ;  /* 0x000000157e087221 */ /* 0x041fe20000010000 */
[----:B------:R-:W-:Y:S01]  /*c7a0*/  F2FP.F16.F32.PACK_AB R171, R126, R138 ;  /* 0x0000008a7eab723e */ /* 0x000fe200000000ff */
[----:B-1----:R-:W-:Y:S06]  /*c7b0*/  @P2 BRA `(.L_x_4206) ;  /* 0xffffffd000302947 */ /* 0x002fec000383ffff */
.L_x_4189:
        /* <DEDUP_REMOVED lines=99> */
.L_x_4207:
[----:B------:R-:W-:Y:S01]  /*cdf0*/  ULEA UR7, UR4, UR57, 0x3 ;  /* 0x0000003904077291 */ /* 0x000fe2000f8e183f */
[----:B------:R-:W-:-:S05]  /*ce00*/  IMAD.U32 R2, RZ, RZ, UR5 ;  /* 0x00000005ff027e24 */ /* 0x000fca000f8e00ff */
[----:B------:R-:W-:-:S04]  /*ce10*/  SHF.L.U32 R2, R2, 0x1f, RZ ;  /* 0x0000001f02027819 */ /* 0x000fc800000006ff */
[----:B------:R0:W1:Y:S01]  /*ce20*/  SYNCS.PHASECHK.TRANS64.TRYWAIT P2, [UR7+0x30850], R2 ;  /* 0x03085002ff0075a7 */ /* 0x0000620008040147 */
[----:B------:R-:W-:Y:S05]  /*ce30*/  @!P0 BRA `(.L_x_4208) ;  /* 0x0000000000048947 */ /* 0x000fea0003800000 */
[----:B------:R-:W-:Y:S01]  /*ce40*/  BPT.TRAP 0x1 ;  /* 0x000000040000795c */ /* 0x000fe20000300000 */
.L_x_4208:
[----:B-1----:R-:W-:Y:S05]  /*ce50*/  @P2 BRA `(.L_x_4209) ;  /* 0x0000000000082947 */ /* 0x002fea0003800000 */
[----:B------:R-:W1:Y:S02]  /*ce60*/  SYNCS.PHASECHK.TRANS64.TRYWAIT P0, [UR7+0x30850], R2 ;  /* 0x03085002ff0075a7 */ /* 0x000e640008000147 */
[----:B-1----:R-:W-:Y:S05]  /*ce70*/  @!P0 BRA `(.L_x_4210) ;  /* 0x0000007000cc8947 */ /* 0x002fea0003800000 */
.L_x_4209:
[----:B------:R-:W-:Y:S01]  /*ce80*/  UIADD3 UR57, UR57, 0x400, URZ ;  /* 0x0000040039397890 */ /* 0x000fe2000fffe03f */
[----:B------:R-:W-:Y:S01]  /*ce90*/  WARPGROUP.ARRIVE ;  /* 0x00000000000079c5 */ /* 0x000fe20000000000 */
[----:B------:R-:W-:Y:S01]  /*cea0*/  UMOV UR11, 0x40000040 ;  /* 0x40000040000b7882 */ /* 0x000fe20000000000 */
[----:B01----:R-:W0:Y:S01]  /*ceb0*/  SHFL.BFLY PT, R2, R9, 0x2, 0x1f ;  /* 0x0c401f0009027f89 */ /* 0x003e2200000e0000 */
[----:B------:R-:W-:Y:S01]  /*cec0*/  USHF.R.U32.HI UR57, URZ, 0x4, UR57 ;  /* 0x000000043f397899 */ /* 0x000fe20008011639 */
[----:B------:R-:W-:Y:S02]  /*ced0*/  IMAD.U32 R12, RZ, RZ, UR7 ;  /* 0x00000007ff0c7e24 */ /* 0x000fe4000f8e00ff */
[----:B------:R-:W1:Y:S01]  /*cee0*/  SHFL.BFLY PT, R3, R8, 0x2, 0x1f ;  /* 0x0c401f0008037f89 */ /* 0x000e6200000e0000 */
[----:B------:R-:W-:Y:S01]  /*cef0*/  ULOP3.LUT UR57, UR57, 0x3fff, URZ, 0xc0, !UPT ;  /* 0x00003fff39397892 */ /* 0x000fe2000f8ec03f */
[----:B------:R-:W-:-:S03]  /*cf00*/  @!P1 VIADD R12, R12, 0x30860 ;  /* 0x000308600c0c9836 */ /* 0x000fc60000000000 */
[----:B------:R-:W-:Y:S02]  /*cf10*/  ULOP3.LUT UR57, UR57, 0x3000000, URZ, 0xfc, !UPT ;  /* 0x0300000039397892 */ /* 0x000fe4000f8efc3f */
[----:B------:R-:W-:Y:S02]  /*cf20*/  @!P1 PRMT R12, RZ, 0x654, R12 ;  /* 0x00000654ff0c9816 */ /* 0x000fe4000000000c */
[----:B------:R-:W-:-:S04]  /*cf30*/  UIMAD UR4, UR4, 0x900, UR57 ;  /* 0x00000900040478a4 */ /* 0x000fc8000f8e0239 */
[----:B------:R-:W-:-:S03]  /*cf40*/  UIADD3 UR6, UR4, 0x80, URZ ;  /* 0x0000008004067890 */ /* 0x000fc6000fffe03f */
[----:B------:R-:W-:Y:S02]  /*cf50*/  UMOV UR10, UR4 ;  /* 0x00000004000a7c82 */ /* 0x000fe40008000000 */
[----:B------:R-:W-:Y:S01]  /*cf60*/  HGMMA.64x192x16.F32 R24, R188, gdesc[UR8].tnspB, R24, gsb0 ;  /* 0x42e00008bc187df0 */ /* 0x000fe20008000818 */
[----:B------:R-:W-:Y:S01]  /*cf70*/  UMOV UR11, 0x40000040 ;  /* 0x40000040000b7882 */ /* 0x000fe20000000000 */
[----:B------:R-:W-:Y:S01]  /*cf80*/  UMOV UR10, UR6 ;  /* 0x00000006000a7c82 */ /* 0x000fe20008000000 */
[----:B------:R-:W-:Y:S01]  /*cf90*/  UIADD3 UR6, UR4, 0x100, URZ ;  /* 0x0000010004067890 */ /* 0x000fe2000fffe03f */
[----:B0-----:R-:W-:Y:S01]  /*cfa0*/  FADD.FTZ R2, R2, R9 ;  /* 0x0000000902027221 */ /* 0x001fe20000010000 */
[----:B-1----:R-:W-:Y:S01]  /*cfb0*/  FADD.FTZ R6, R3, R8 ;  /* 0x0000000803067221 */ /* 0x002fe20000010000 */
[----:B------:R-:W-:-:S03]  /*cfc0*/  IMAD.MOV.U32 R8, RZ, RZ, RZ ;  /* 0x000000ffff087224 */ /* 0x000fc600078e00ff */
[----:B------:R-:W0:Y:S04]  /*cfd0*/  SHFL.BFLY PT, R3, R2, 0x1, 0x1f ;  /* 0x0c201f0002037f89 */ /* 0x000e2800000e0000 */
[----:B------:R-:W1:Y:S01]  /*cfe0*/  SHFL.BFLY PT, R7, R6, 0x1, 0x1f ;  /* 0x0c201f0006077f89 */ /* 0x000e6200000e0000 */
[----:B0-----:R-:W-:Y:S01]  /*cff0*/  FADD.FTZ R13, R2, R3 ;  /* 0x00000003020d7221 */ /* 0x001fe20000010000 */
[----:B------:R-:W-:Y:S02]  /*d000*/  IMAD.MOV.U32 R3, RZ, RZ, -0x800000 ;  /* 0xff800000ff037424 */ /* 0x000fe400078e00ff */
[----:B------:R-:W-:Y:S02]  /*d010*/  IMAD.MOV.U32 R2, RZ, RZ, -0x800000 ;  /* 0xff800000ff027424 */ /* 0x000fe400078e00ff */
[----:B-1----:R-:W-:Y:S01]  /*d020*/  FADD.FTZ R14, R6, R7 ;  /* 0x00000007060e7221 */ /* 0x002fe20000010000 */
[----:B------:R-:W-:Y:S01]  /*d030*/  FSETP.NE.FTZ.AND P0, PT, R13, RZ, PT ;  /* 0x000000ff0d00720b */ /* 0x000fe20003f15000 */
[----:B------:R-:W-:-:S03]  /*d040*/  IMAD.MOV.U32 R7, RZ, RZ, RZ ;  /* 0x000000ffff077224 */ /* 0x000fc600078e00ff */
[----:B------:R-:W-:-:S09]  /*d050*/  FSETP.NE.FTZ.AND P2, PT, R14, RZ, PT ;  /* 0x000000ff0e00720b */ /* 0x000fd20003f55000 */
        /* <DEDUP_REMOVED lines=14> */
[----:B------:R-:W-:Y:S01]  /*d140*/  UMOV UR10, UR6 ;  /* 0x00000006000a7c82 */ /* 0x000fe20008000000 */
[----:B------:R-:W-:Y:S01]  /*d150*/  UMOV UR11, 0x40000040 ;  /* 0x40000040000b7882 */ /* 0x000fe20000000000 */
[----:B------:R-:W-:Y:S01]  /*d160*/  UIADD3 UR6, UR4, 0x180, URZ ;  /* 0x0000018004067890 */ /* 0x000fe2000fffe03f */
[----:B------:R-:W-:Y:S02]  /*d170*/  WARPGROUP.DEPBAR.LE gsb0, 0x0 ;  /* 0x00008000000079c5 */ /* 0x000fe40000010000 */
[----:B------:R-:W-:-:S14]  /*d180*/  WARPGROUP.ARRIVE ;  /* 0x00000000000079c5 */ /* 0x000fdc0000000000 */
[----:B------:R-:W-:Y:S01]  /*d190*/  HGMMA.64x192x16.F32 R24, R180, gdesc[UR8].tnspB, R24, gsb0 ;  /* 0x42e00008b4187df0 */ /* 0x000fe20008000818 */
[----:B------:R-:W-:Y:S01]  /*d1a0*/  UMOV UR10, UR6 ;  /* 0x00000006000a7c82 */ /* 0x000fe20008000000 */
[----:B------:R-:W-:Y:S01]  /*d1b0*/  UMOV UR11, 0x40000040 ;  /* 0x40000040000b7882 */ /* 0x000fe20000000000 */
[----:B------:R-:W-:Y:S02]  /*d1c0*/  UIADD3 UR6, UR4, 0x200, URZ ;  /* 0x0000020004067890 */ /* 0x000fe4000fffe03f */
[----:B------:R-:W-:Y:S01]  /*d1d0*/  UIADD3 UR4, UR4, 0x280, URZ ;  /* 0x0000028004047890 */ /* 0x000fe2000fffe03f */
[----:B------:R-:W-:Y:S02]  /*d1e0*/  WARPGROUP.DEPBAR.LE gsb0, 0x0 ;  /* 0x00008000000079c5 */ /* 0x000fe40000010000 */
[----:B------:R-:W-:-:S12]  /*d1f0*/  WARPGROUP.ARRIVE ;  /* 0x00000000000079c5 */ /* 0x000fd80000000000 */
[----:B------:R-:W-:Y:S01]  /*d200*/  HGMMA.64x192x16.F32 R24, R176, gdesc[UR8].tnspB, R24, gsb0 ;  /* 0x42e00008b0187df0 */ /* 0x000fe20008000818 */
[----:B------:R-:W-:Y:S01]  /*d210*/  UMOV UR10, UR6 ;  /* 0x00000006000a7c82 */ /* 0x000fe20008000000 */
[----:B------:R-:W-:Y:S01]  /*d220*/  UMOV UR11, 0x40000040 ;  /* 0x40000040000b7882 */ /* 0x000fe20000000000 */
[----:B------:R-:W-:Y:S02]  /*d230*/  WARPGROUP.DEPBAR.LE gsb0, 0x0 ;  /* 0x00008000000079c5 */ /* 0x000fe40000010000 */
[----:B------:R-:W-:-:S15]  /*d240*/  WARPGROUP.ARRIVE ;  /* 0x00000000000079c5 */ /* 0x000fde0000000000 */
        /* <DEDUP_REMOVED lines=104> */
.L_x_4140:
        /* <DEDUP_REMOVED lines=20> */
[----:B------:R-:W-:Y:S01]  /*da10*/  ULDC.64 UR8, c[0x0][0xb38] ;  /* 0x0002ce0000087ab9 */ /* 0x000fe20000000a00 */
[----:B---3--:R-:W-:Y:S02]  /*da20*/  USHF.R.S32.HI UR10, URZ, 0x1f, UR12 ;  /* 0x0000001f3f0a7899 */ /* 0x008fe4000801140c */
[----:B------:R-:W-:Y:S01]  /*da30*/  UIMAD UR7, UR7, UR8, URZ ;  /* 0x00000008070772a4 */ /* 0x000fe2000f8e023f */
[----:B------:R-:W-:Y:S02]  /*da40*/  SHF.R.S32.HI R5, RZ, 0x1f, R4 ;  /* 0x0000001fff057819 */ /* 0x000fe40000011404 */
[----:B------:R-:W0:Y:S02]  /*da50*/  LDC.64 R14, c[0x0][0xb40] ;  /* 0x0002d000ff0e7b82 */ /* 0x000e240000000a00 */
[----:B------:R-:W-:-:S02]  /*da60*/  LEA.HI R0, R5, R4, RZ, 0x7 ;  /* 0x0000000405007211 */ /* 0x000fc400078f38ff */
[----:B------:R-:W-:Y:S02]  /*da70*/  LEA.HI R5, R5, R4, RZ, 0x2 ;  /* 0x0000000405057211 */ /* 0x000fe400078f10ff */
[----:B------:R-:W-:Y:S02]  /*da80*/  LOP3.LUT R7, R0, 0xffffff80, RZ, 0xc0, !PT ;  /* 0xffffff8000077812 */ /* 0x000fe400078ec0ff */
[----:B------:R-:W-:Y:S01]  /*da90*/  LOP3.LUT R5, R5, 0xfffffffc, RZ, 0xc0, !PT ;  /* 0xfffffffc05057812 */ /* 0x000fe200078ec0ff */
[----:B------:R-:W1:Y:S02]  /*daa0*/  @P0 LDC R13, c[0x0][0xbf0] ;  /* 0x0002fc00ff0d0b82 */ /* 0x000e640000000800 */
[C---:B------:R-:W-:Y:S01]  /*dab0*/  IMAD.IADD R20, R4.reuse, 0x1, -R7 ;  /* 0x0000000104147824 */ /* 0x040fe200078e0a07 */
[----:B------:R-:W-:Y:S01]  /*dac0*/  SHF.R.S32.HI R7, RZ, 0x7, R0 ;  /* 0x00000007ff077819 */ /* 0x000fe20000011400 */
[----:B------:R-:W-:-:S03]  /*dad0*/  IMAD.IADD R5, R4, 0x1, -R5 ;  /* 0x0000000104057824 */ /* 0x000fc600078e0a05 */
[----:B------:R-:W-:Y:S01]  /*dae0*/  SHF.R.S32.HI R9, RZ, 0x1f, R20 ;  /* 0x0000001fff097819 */ /* 0x000fe20000011414 */
[----:B------:R-:W3:Y:S01]  /*daf0*/  @P0 LDC R123, c[0x0][0xbec] ;  /* 0x0002fb00ff7b0b82 */ /* 0x000ee20000000800 */
[----:B------:R-:W-:Y:S01]  /*db00*/  LEA.HI R0, R0, R7, RZ, 0x1 ;  /* 0x0000000700007211 */ /* 0x000fe200078f08ff */
[----:B----4-:R-:W-:Y:S01]  /*db10*/  IMAD R23, R23, R16, UR11 ;  /* 0x0000000b17177e24 */ /* 0x010fe2000f8e0210 */
[-C--:B------:R-:W-:Y:S02]  /*db20*/  LEA.HI R22, R9, R20.reuse, RZ, 0x2 ;  /* 0x0000001409167211 */ /* 0x080fe400078f10ff */
[----:B------:R-:W-:Y:S02]  /*db30*/  LOP3.LUT R0, R0, 0x3fffffe, RZ, 0xc0, !PT ;  /* 0x03fffffe00007812 */ /* 0x000fe400078ec0ff */
[--C-:B------:R-:W-:Y:S01]  /*db40*/  SHF.R.S32.HI R6, RZ, 0x2, R22.reuse ;  /* 0x00000002ff067819 */ /* 0x100fe20000011416 */
[----:B------:R-:W4:Y:S01]  /*db50*/  @P0 LDC R18, c[0x0][0xbf0] ;  /* 0x0002fc00ff120b82 */ /* 0x000f220000000800 */
[----:B------:R-:W-:Y:S01]  /*db60*/  SHF.R.S32.HI R11, RZ, 0x1f, R22 ;  /* 0x0000001fff0b7819 */ /* 0x000fe20000011416 */
[----:B------:R-:W-:Y:S01]  /*db70*/  IMAD.IADD R0, R7, 0x1, -R0 ;  /* 0x0000000107007824 */ /* 0x000fe200078e0a00 */
[----:B------:R-:W-:-:S02]  /*db80*/  LEA.HI R9, R9, R20, RZ, 0x5 ;  /* 0x0000001409097211 */ /* 0x000fc400078f28ff */
[----:B------:R-:W-:Y:S02]  /*db90*/  LEA.HI R11, R11, R6, RZ, 0x3 ;  /* 0x000000060b0b7211 */ /* 0x000fe400078f18ff */
[----:B------:R-:W-:Y:S02]  /*dba0*/  SHF.R.S32.HI R7, RZ, 0x5, R9 ;  /* 0x00000005ff077819 */ /* 0x000fe40000011409 */
[----:B------:R-:W-:Y:S01]  /*dbb0*/  LOP3.LUT R11, R11, 0xfffffff8, RZ, 0xc0, !PT ;  /* 0xfffffff80b0b7812 */ /* 0x000fe200078ec0ff */
[----:B------:R-:W5:Y:S04]  /*dbc0*/  @P0 LDC R9, c[0x0][0xbec] ;  /* 0x0002fb00ff090b82 */ /* 0x000f680000000800 */
[----:B------:R-:W-:Y:S01]  /*dbd0*/  IMAD.IADD R4, R6, 0x1, -R11 ;  /* 0x0000000106047824 */ /* 0x000fe200078e0a0b */
[----:B------:R-:W-:-:S03]  /*dbe0*/  LEA.HI R6, R5, R5, RZ, 0x1 ;  /* 0x0000000505067211 */ /* 0x000fc600078f08ff */
[----:B------:R-:W0:Y:S01]  /*dbf0*/  LDC.64 R10, c[0x0][0xbd8] ;  /* 0x0002f600ff0a7b82 */ /* 0x000e220000000a00 */
[----:B------:R-:W-:Y:S01]  /*dc00*/  LOP3.LUT R6, R6, 0x1ffffffe, RZ, 0xc0, !PT ;  /* 0x1ffffffe06067812 */ /* 0x000fe200078ec0ff */
[----:B------:R-:W-:Y:S02]  /*dc10*/  IMAD R7, R7, 0x10, R4 ;  /* 0x0000001007077824 */ /* 0x000fe400078e0204 */
[----:B------:R-:W-:Y:S02]  /*dc20*/  IMAD.U32 R4, RZ, RZ, UR4 ;  /* 0x00000004ff047e24 */ /* 0x000fe4000f8e00ff */
[----:B------:R-:W-:Y:S02]  /*dc30*/  IMAD.IADD R121, R5, 0x1, -R6 ;  /* 0x0000000105797824 */ /* 0x000fe400078e0a06 */
[----:B------:R-:W-:Y:S02]  /*dc40*/  IMAD R12, R0, 0x40, R7 ;  /* 0x00000040000c7824 */ /* 0x000fe400078e0207 */
[----:B------:R-:W-:Y:S01]  /*dc50*/  IMAD.U32 R5, RZ, RZ, UR5 ;  /* 0x00000005ff057e24 */ /* 0x000fe2000f8e00ff */
[----:B------:R-:W-:Y:S01]  /*dc60*/  UIMAD.WIDE.U32 UR4, UR13, UR8, URZ ;  /* 0x000000080d0472a5 */ /* 0x000fe2000f8e003f */
[----:B------:R-:W-:Y:S01]  /*dc70*/  IMAD.U32 R5, RZ, RZ, UR6 ;  /* 0x00000006ff057e24 */ /* 0x000fe2000f8e00ff */
[----:B------:R-:W-:Y:S01]  /*dc80*/  UIMAD UR6, UR13, UR9, UR7 ;  /* 0x000000090d0672a4 */ /* 0x000fe2000f8e0207 */
[----:B------:R-:W-:-:S02]  /*dc90*/  IMAD R0, R121, 0x8, R12 ;  /* 0x0000000879007824 */ /* 0x000fc400078e020c */
[----:B------:R-:W-:Y:S01]  /*dca0*/  ULDC.64 UR8, c[0x0][0xb28] ;  /* 0x0002ca0000087ab9 */ /* 0x000fe20000000a00 */
[----:B------:R-:W-:Y:S01]  /*dcb0*/  UIADD3 UR6, UR5, UR6, URZ ;  /* 0x0000000605067290 */ /* 0x000fe2000fffe03f */
[----:B--2---:R-:W-:Y:S02]  /*dcc0*/  IMAD R0, R17, 0x80, R0 ;  /* 0x0000008011007824 */ /* 0x004fe400078e0200 */
[----:B------:R-:W-:Y:S02]  /*dcd0*/  IMAD.U32 R7, RZ, RZ, UR5 ;  /* 0x00000005ff077e24 */ /* 0x000fe4000f8e00ff */
[----:B-----5:R-:W-:-:S04]  /*dce0*/  @P0 IMAD.HI.U32 R8, R0, R9, RZ ;  /* 0x0000000900080227 */ /* 0x020fc800078e00ff */
[C---:B0-----:R-:W-:Y:S02]  /*dcf0*/  IMAD R6, R10.reuse, UR10, RZ ;  /* 0x0000000a0a067c24 */ /* 0x041fe4000f8e02ff */
[----:B------:R-:W-:-:S04]  /*dd00*/  IMAD.WIDE.U32 R4, R10, UR12, R4 ;  /* 0x0000000c0a047c25 */ /* 0x000fc8000f8e0004 */
[----:B------:R-:W-:Y:S02]  /*dd10*/  IMAD R11, R11, UR12, R6 ;  /* 0x0000000c0b0b7c24 */ /* 0x000fe4000f8e0206 */
[C---:B------:R-:W-:Y:S02]  /*dd20*/  IMAD R10, R14.reuse, UR10, RZ ;  /* 0x0000000a0e0a7c24 */ /* 0x040fe4000f8e02ff */
[----:B------:R-:W-:Y:S01]  /*dd30*/  IMAD.U32 R6, RZ, RZ, UR4 ;  /* 0x00000004ff067e24 */ /* 0x000fe2000f8e00ff */
[----:B------:R-:W-:Y:S01]  /*dd40*/  ULDC.64 UR4, c[0x0][0xbe0] ;  /* 0x0002f80000047ab9 */ /* 0x000fe20000000a00 */
[----:B------:R-:W-:Y:S01]  /*dd50*/  IMAD.U32 R7, RZ, RZ, UR6 ;  /* 0x00000006ff077e24 */ /* 0x000fe2000f8e00ff */
[----:B------:R-:W-:Y:S01]  /*dd60*/  ULDC.64 UR6, c[0x0][0xb48] ;  /* 0x0002d20000067ab9 */ /* 0x000fe20000000a00 */
[----:B------:R-:W-:Y:S01]  /*dd70*/  IMAD.MOV.U32 R9, RZ, RZ, R0 ;  /* 0x000000ffff097224 */ /* 0x000fe200078e0000 */
[----:B-1----:R-:W-:Y:S01]  /*dd80*/  @P0 SHF.R.U32.HI R9, RZ, R13, R8 ;  /* 0x0000000dff090219 */ /* 0x002fe20000011608 */
[----:B------:R-:W-:Y:S01]  /*dd90*/  IMAD R13, R15, UR12, R10 ;  /* 0x0000000c0f0d7c24 */ /* 0x000fe2000f8e020a */
[----:B------:R-:W-:Y:S01]  /*dda0*/  SHF.R.S32.HI R10, RZ, 0x1f, R23 ;  /* 0x0000001fff0a7819 */ /* 0x000fe20000011417 */
[----:B------:R-:W-:-:S04]  /*ddb0*/  IMAD.WIDE.U32 R6, R14, UR12, R6 ;  /* 0x0000000c0e067c25 */ /* 0x000fc8000f8e0006 */
[----:B------:R-:W-:Y:S02]  /*ddc0*/  IMAD.IADD R5, R5, 0x1, R11 ;  /* 0x0000000105057824 */ /* 0x000fe400078e020b */
[----:B---3--:R-:W-:-:S04]  /*ddd0*/  @P0 IMAD.HI.U32 R123, R0, R123, RZ ;  /* 0x0000007b007b0227 */ /* 0x008fc800078e00ff */
[----:B------:R-:W-:Y:S02]  /*dde0*/  IMAD.IADD R7, R7, 0x1, R13 ;  /* 0x0000000107077824 */ /* 0x000fe400078e020d */
        /* <DEDUP_REMOVED lines=40> */
[----:B------:R-:W-:Y:S01]  /*e070*/  SHFL.IDX PT, R8, R13, RZ, 0x1c1f ;  /* 0x001c1fff0d087589 */ /* 0x000fe200000e0000 */
[----:B------:R-:W-:Y:S01]  /*e080*/  IMAD R12, R17, 0x80, R12 ;  /* 0x00000080110c7824 */ /* 0x000fe200078e020c */
[----:B------:R-:W-:Y:S01]  /*e090*/  LEA.HI.X R7, R4, UR7, R9, 0x2, P0 ;  /* 0x0000000704077c11 */ /* 0x000fe200080f1409 */
[----:B0-----:R-:W-:Y:S01]  /*e0a0*/  ULEA UR4, UR5, UR4, 0x18 ;  /* 0x0000000405047291 */ /* 0x001fe2000f8ec03f */
[----:B------:R-:W-:Y:S01]  /*e0b0*/  SHFL.IDX PT, R10, R13, 0x1, 0x1c1f ;  /* 0x003c1f000d0a7f89 */ /* 0x000fe200000e0000 */
[----:B------:R-:W-:Y:S01]  /*e0c0*/  IMAD R21, R21, UR6, RZ ;  /* 0x0000000615157c24 */ /* 0x000fe2000f8e02ff */
[----:B------:R-:W-:Y:S01]  /*e0d0*/  LOP3.LUT P0, RZ, R20, 0x3, RZ, 0xc0, !PT ;  /* 0x0000000314ff7812 */ /* 0x000fe2000780c0ff */
[----:B------:R-:W-:Y:S01]  /*e0e0*/  VIADD R18, R12, 0x8 ;  /* 0x000000080c127836 */ /* 0x000fe20000000000 */
[----:B------:R-:W0:Y:S01]  /*e0f0*/  SHFL.IDX PT, R9, R7, RZ, 0x1c1f ;  /* 0x001c1fff07097589 */ /* 0x000e2200000e0000 */
[----:B------:R-:W-:Y:S01]  /*e100*/  LEA.HI.X R6, R6, UR9, R5, 0x2, P1 ;  /* 0x0000000906067c11 */ /* 0x000fe200088f1405 */
[----:B------:R-:W-:Y:S01]  /*e110*/  UIADD3 UR4, UR4, 0x30820, URZ ;  /* 0x0003082004047890 */ /* 0x000fe2000fffe03f */
[-C--:B------:R-:W-:Y:S01]  /*e120*/  ISETP.GE.OR P1, PT, R12, R21.reuse, P0 ;  /* 0x000000150c00720c */ /* 0x080fe20000726670 */
        /* <DEDUP_REMOVED lines=14> */
[----:B------:R-:W-:Y:S01]  /*e210*/  ULDC UR4, c[0x0][0xac8] ;  /* 0x0002b20000047ab9 */ /* 0x000fe20000000800 */
[C---:B------:R-:W-:Y:S01]  /*e220*/  VIADD R3, R7.reuse, 0x10 ;  /* 0x0000001007037836 */ /* 0x040fe20000000000 */
[C---:B------:R-:W-:Y:S01]  /*e230*/  ISETP.GE.AND P0, PT, R7.reuse, UR4, PT ;  /* 0x0000000407007c0c */ /* 0x040fe2000bf06270 */
[C---:B------:R-:W-:Y:S01]  /*e240*/  VIADD R12, R7.reuse, 0x18 ;  /* 0x00000018070c7836 */ /* 0x040fe20000000000 */
[----:B------:R-:W-:Y:S01]  /*e250*/  ISETP.GE.AND P1, PT, R2, UR4, PT ;  /* 0x0000000402007c0c */ /* 0x000fe2000bf26270 */
[----:B------:R-:W-:Y:S01]  /*e260*/  VIADD R13, R7, 0x20 ;  /* 0x00000020070d7836 */ /* 0x000fe20000000000 */
[----:B------:R-:W-:Y:S01]  /*e270*/  ISETP.GE.AND P2, PT, R3, UR4, PT ;  /* 0x0000000403007c0c */ /* 0x000fe2000bf46270 */
[C---:B------:R-:W-:Y:S01]  /*e280*/  VIADD R14, R7.reuse, 0x28 ;  /* 0x00000028070e7836 */ /* 0x040fe20000000000 */
[----:B------:R-:W-:Y:S01]  /*e290*/  ISETP.GE.AND P5, PT, R12, UR4, PT ;  /* 0x000000040c007c0c */ /* 0x000fe2000bfa6270 */
[----:B------:R-:W-:Y:S01]  /*e2a0*/  VIADD R15, R7, 0x30 ;  /* 0x00000030070f7836 */ /* 0x000fe20000000000 */
[----:B------:R-:W-:Y:S01]  /*e2b0*/  ISETP.GE.AND P6, PT, R13, UR4, PT ;  /* 0x000000040d007c0c */ /* 0x000fe2000bfc6270 */
[----:B------:R-:W-:Y:S01]  /*e2c0*/  ULDC.64 UR6, c[0x0][0x208] ;  /* 0x0000820000067ab9 */ /* 0x000fe20000000a00 */
[----:B------:R-:W-:-:S02]  /*e2d0*/  VIADD R16, R7, 0x38 ;  /* 0x0000003807107836 */ /* 0x000fc40000000000 */
[----:B------:R-:W-:Y:S01]  /*e2e0*/  VIADD R17, R7, 0x40 ;  /* 0x0000004007117836 */ /* 0x000fe20000000000 */
[----:B------:R-:W-:Y:S01]  /*e2f0*/  ISETP.GE.AND P4, PT, R15, UR4, PT ;  /* 0x000000040f007c0c */ /* 0x000fe2000bf86270 */
[C---:B------:R-:W-:Y:S01]  /*e300*/  VIADD R20, R7.reuse, 0x48 ;  /* 0x0000004807147836 */ /* 0x040fe20000000000 */
[----:B------:R-:W-:Y:S01]  /*e310*/  @!P1 LEA.HI R2, R2, R2, RZ, 0x1 ;  /* 0x0000000202029211 */ /* 0x000fe200078f08ff */
[----:B------:R-:W-:Y:S01]  /*e320*/  VIADD R22, R7, 0x50 ;  /* 0x0000005007167836 */ /* 0x000fe20000000000 */
[----:B------:R-:W-:Y:S02]  /*e330*/  @!P2 LEA.HI R3, R3, R3, RZ, 0x1 ;  /* 0x000000030303a211 */ /* 0x000fe400078f08ff */
[----:B------:R-:W-:Y:S02]  /*e340*/  @!P1 LOP3.LUT R9, R2, 0xfffffffe, RZ, 0xc0, !PT ;  /* 0xfffffffe02099812 */ /* 0x000fe400078ec0ff */
[----:B------:R-:W-:Y:S01]  /*e350*/  @!P2 LOP3.LUT R11, R3, 0xfffffffe, RZ, 0xc0, !PT ;  /* 0xfffffffe030ba812 */ /* 0x000fe200078ec0ff */
[----:B-1--4-:R-:W-:Y:S01]  /*e360*/  @!P0 IMAD.WIDE R2, R7, 0x4, R4 ;  /* 0x0000000407028825 */ /* 0x012fe200078e0204 */
[----:B------:R-:W-:-:S02]  /*e370*/  ISETP.GE.AND P3, PT, R16, UR4, PT ;  /* 0x0000000410007c0c */ /* 0x000fc4000bf66270 */
[----:B------:R-:W-:Y:S01]  /*e380*/  @!P5 LEA.HI R12, R12, R12, RZ, 0x1 ;  /* 0x0000000c0c0cd211 */ /* 0x000fe200078f08ff */
[--C-:B------:R-:W-:Y:S01]  /*e390*/  @!P1 IMAD.WIDE R8, R9, 0x4, R4.reuse ;  /* 0x0000000409089825 */ /* 0x100fe200078e0204 */
[----:B------:R0:W-:Y:S01]  /*e3a0*/  @!P0 ST.E.64 desc[UR6][R2.64], R24 ;  /* 0x0000001802008985 */ /* 0x0001e2000c101b06 */
[----:B------:R-:W-:Y:S02]  /*e3b0*/  ISETP.GE.AND P0, PT, R14, UR4, PT ;  /* 0x000000040e007c0c */ /* 0x000fe4000bf06270 */
[----:B------:R-:W-:Y:S01]  /*e3c0*/  @!P2 IMAD.WIDE R10, R11, 0x4, R4 ;  /* 0x000000040b0aa825 */ /* 0x000fe200078e0204 */
[----:B------:R1:W-:Y:S01]  /*e3d0*/  @!P1 ST.E.64 desc[UR6][R8.64], R28 ;  /* 0x0000001c08009985 */ /* 0x0003e2000c101b06 */
[----:B------:R-:W-:Y:S02]  /*e3e0*/  ISETP.GE.AND P1, PT, R20, UR4, PT ;  /* 0x0000000414007c0c */ /* 0x000fe4000bf26270 */
[----:B------:R-:W-:Y:S01]  /*e3f0*/  @!P6 LEA.HI R13, R13, R13, RZ, 0x1 ;  /* 0x0000000d0d0de211 */ /* 0x000fe200078f08ff */
[----:B------:R2:W-:Y:S01]  /*e400*/  @!P2 ST.E.64 desc[UR6][R10.64], R32 ;  /* 0x000000200a00a985 */ /* 0x0005e2000c101b06 */
[----:B------:R-:W-:-:S02]  /*e410*/  ISETP.GE.AND P2, PT, R17, UR4, PT ;  /* 0x0000000411007c0c */ /* 0x000fc4000bf46270 */
[----:B------:R-:W-:Y:S02]  /*e420*/  @!P4 LEA.HI R15, R15, R15, RZ, 0x1 ;  /* 0x0000000f0f0fc211 */ /* 0x000fe400078f08ff */
[----:B------:R-:W-:Y:S01]  /*e430*/  @!P3 LEA.HI R16, R16, R16, RZ, 0x1 ;  /* 0x000000101010b211 */ /* 0x000fe200078f08ff */
        /* <DEDUP_REMOVED lines=9> */
[----:B--2---:R-:W-:Y:S01]  /*e4d0*/  @!P0 LOP3.LUT R11, R14, 0xfffffffe, RZ, 0xc0, !PT ;  /* 0xfffffffe0e0b8812 */ /* 0x004fe200078ec0ff */
[----:B------:R0:W-:Y:S01]  /*e4e0*/  @!P5 ST.E.64 desc[UR6][R2.64], R36 ;  /* 0x000000240200d985 */ /* 0x0001e2000c101b06 */
[----:B------:R-:W-:Y:S02]  /*e4f0*/  @!P4 LOP3.LUT R15, R15, 0xfffffffe, RZ, 0xc0, !PT ;  /* 0xfffffffe0f0fc812 */ /* 0x000fe400078ec0ff */
[----:B------:R-:W-:Y:S01]  /*e500*/  @!P3 LOP3.LUT R13, R16, 0xfffffffe, RZ, 0xc0, !PT ;  /* 0xfffffffe100db812 */ /* 0x000fe200078ec0ff */
[----:B------:R1:W-:Y:S01]  /*e510*/  @!P6 ST.E.64 desc[UR6][R8.64], R40 ;  /* 0x000000280800e985 */ /* 0x0003e2000c101b06 */
[----:B------:R-:W-:Y:S01]  /*e520*/  @!P2 LOP3.LUT R17, R17, 0xfffffffe, RZ, 0xc0, !PT ;  /* 0xfffffffe1111a812 */ /* 0x000fe200078ec0ff */
[C---:B------:R-:W-:Y:S01]  /*e530*/  VIADD R16, R7.reuse, 0x60 ;  /* 0x0000006007107836 */ /* 0x040fe20000000000 */
[----:B------:R-:W-:Y:S01]  /*e540*/  @!P1 LOP3.LUT R23, R20, 0xfffffffe, RZ, 0xc0, !PT ;  /* 0xfffffffe14179812 */ /* 0x000fe200078ec0ff */
[----:B------:R-:W-:Y:S01]  /*e550*/  VIADD R20, R7, 0x70 ;  /* 0x0000007007147836 */ /* 0x000fe20000000000 */
[----:B------:R-:W-:-:S02]  /*e560*/  ISETP.GE.AND P5, PT, R22, UR4, PT ;  /* 0x0000000416007c0c */ /* 0x000fc4000bfa6270 */
[----:B------:R-:W-:Y:S01]  /*e570*/  ISETP.GE.AND P6, PT, R24, UR4, PT ;  /* 0x0000000418007c0c */ /* 0x000fe2000bfc6270 */
[----:B0-----:R-:W-:-:S04]  /*e580*/  @!P0 IMAD.WIDE R2, R11, 0x4, R4 ;  /* 0x000000040b028825 */ /* 0x001fc800078e0204 */
        /* <DEDUP_REMOVED lines=12> */
[C---:B------:R-:W-:Y:S01]  /*e650*/  VIADD R17, R7.reuse, 0x68 ;  /* 0x0000006807117836 */ /* 0x040fe20000000000 */
[----:B------:R4:W-:Y:S01]  /*e660*/  @!P1 ST.E.64 desc[UR6][R14.64], R60 ;  /* 0x0000003c0e009985 */ /* 0x0009e2000c101b06 */
[----:B------:R-:W-:Y:S01]  /*e670*/  VIADD R23, R7, 0x78 ;  /* 0x0000007807177836 */ /* 0x000fe20000000000 */
[----:B------:R-:W-:Y:S02]  /*e680*/  @!P6 LEA.HI R24, R24, R24, RZ, 0x1 ;  /* 0x000000181818e211 */ /* 0x000fe400078f08ff */
[----:B------:R-:W-:Y:S02]  /*e690*/  ISETP.GE.AND P1, PT, R17, UR4, PT ;  /* 0x0000000411007c0c */ /* 0x000fe4000bf26270 */
[----:B------:R-:W-:-:S02]  /*e6a0*/  ISETP.GE.AND P3, PT, R23, UR4, PT ;  /* 0x0000000417007c0c */ /* 0x000fc4000bf66270 */
[----:B0-----:R-:W-:Y:S01]  /*e6b0*/  @!P5 LOP3.LUT R3, R22, 0xfffffffe, RZ, 0xc0, !PT ;  /* 0xfffffffe1603d812 */ /* 0x001fe200078ec0ff */
[----:B------:R-:W-:Y:S01]  /*e6c0*/  VIADD R22, R7, 0xa0 ;  /* 0x000000a007167836 */ /* 0x000fe20000000000 */
[----:B------:R-:W-:Y:S02]  /*e6d0*/  @!P0 LEA.HI R16, R16, R16, RZ, 0x1 ;  /* 0x0000001010108211 */ /* 0x000fe400078f08ff */
[----:B-1----:R-:W-:Y:S01]  /*e6e0*/  @!P6 LOP3.LUT R9, R24, 0xfffffffe, RZ, 0xc0, !PT ;  /* 0xfffffffe1809e812 */ /* 0x002fe200078ec0ff */
[--C-:B------:R-:W-:Y:S01]  /*e6f0*/  @!P5 IMAD.WIDE R2, R3, 0x4, R4.reuse ;  /* 0x000000040302d825 */ /* 0x100fe200078e0204 */
[----:B--2---:R-:W-:Y:S02]  /*e700*/  @!P0 LOP3.LUT R11, R16, 0xfffffffe, RZ, 0xc0, !PT ;  /* 0xfffffffe100b8812 */ /* 0x004fe400078ec0ff */
[----:B------:R-:W-:Y:S01]  /*e710*/  @!P2 LEA.HI R20, R20, R20, RZ, 0x1 ;  /* 0x000000141414a211 */ /* 0x000fe200078f08ff */
        /* <DEDUP_REMOVED lines=15> */
[----:B0-----:R-:W-:-:S04]  /*e810*/  @!P1 IMAD.WIDE R2, R17, 0x4, R4 ;  /* 0x0000000411029825 */ /* 0x001fc800078e0204 */
[--C-:B-1----:R-:W-:Y:S01]  /*e820*/  @!P2 IMAD.WIDE R8, R13, 0x4, R4.reuse ;  /* 0x000000040d08a825 */ /* 0x102fe200078e0204 */
[----:B------:R0:W-:Y:S03]  /*e830*/  @!P1 ST.E.64 desc[UR6][R2.64], R76 ;  /* 0x0000004c02009985 */ /* 0x0001e6000c101b06 */
[----:B------:R-:W-:Y:S01]  /*e840*/  VIADD R17, R7, 0x90 ;  /* 0x0000009007117836 */ /* 0x000fe20000000000 */
[----:B------:R1:W-:Y:S01]  /*e850*/  @!P2 ST.E.64 desc[UR6][R8.64], R80 ;  /* 0x000000500800a985 */ /* 0x0003e2000c101b06 */
[--C-:B------:R-:W-:Y:S01]  /*e860*/  @!P3 IMAD.WIDE R12, R23, 0x4, R4.reuse ;  /* 0x00000004170cb825 */ /* 0x100fe200078e0204 */
[----:B------:R-:W-:Y:S02]  /*e870*/  ISETP.GE.AND P2, PT, R20, UR4, PT ;  /* 0x0000000414007c0c */ /* 0x000fe4000bf46270 */
[----:B------:R-:W-:Y:S01]  /*e880*/  ISETP.GE.AND P1, PT, R17, UR4, PT ;  /* 0x0000000411007c0c */ /* 0x000fe2000bf26270 */
[----:B------:R-:W-:Y:S01]  /*e890*/  @!P4 IMAD.WIDE R14, R15, 0x4, R4 ;  /* 0x000000040f0ec825 */ /* 0x000fe200078e0204 */
[----:B------:R3:W-:Y:S01]  /*e8a0*/  @!P3 ST.E.64 desc[UR6][R12.64], R84 ;  /* 0x000000540c00b985 */ /* 0x0007e2000c101b06 */
[----:B------:R-:W-:-:S02]  /*e8b0*/  ISETP.GE.AND P3, PT, R22, UR4, PT ;  /* 0x0000000416007c0c */ /* 0x000fc4000bf66270 */
[C---:B--2---:R-:W-:Y:S01]  /*e8c0*/  VIADD R10, R7.reuse, 0xa8 ;  /* 0x000000a8070a7836 */ /* 0x044fe20000000000 */
[----:B------:R2:W-:Y:S01]  /*e8d0*/  @!P4 ST.E.64 desc[UR6][R14.64], R88 ;  /* 0x000000580e00c985 */ /* 0x0005e2000c101b06 */
[C---:B0-----:R-:W-:Y:S01]  /*e8e0*/  VIADD R3, R7.reuse, 0xb8 ;  /* 0x000000b807037836 */ /* 0x041fe20000000000 */
[----:B------:R-:W-:Y:S01]  /*e8f0*/  @!P0 LEA.HI R16, R16, R16, RZ, 0x1 ;  /* 0x0000001010108211 */ /* 0x000fe200078f08ff */
[----:B------:R-:W-:Y:S01]  /*e900*/  VIADD R11, R7, 0xb0 ;  /* 0x000000b0070b7836 */ /* 0x000fe20000000000 */
[----:B------:R-:W-:Y:S02]  /*e910*/  ISETP.GE.AND P4, PT, R10, UR4, PT ;  /* 0x000000040a007c0c */ /* 0x000fe4000bf86270 */
[----:B------:R-:W-:Y:S02]  /*e920*/  ISETP.GE.AND P6, PT, R3, UR4, PT ;  /* 0x0000000403007c0c */ /* 0x000fe4000bfc6270 */
[----:B------:R-:W-:Y:S02]  /*e930*/  ISETP.GE.AND P5, PT, R11, UR4, PT ;  /* 0x000000040b007c0c */ /* 0x000fe4000bfa6270 */
[----:B------:R-:W-:-:S02]  /*e940*/  @!P1 LEA.HI R17, R17, R17, RZ, 0x1 ;  /* 0x0000001111119211 */ /* 0x000fc400078f08ff */
[----:B------:R-:W-:Y:S02]  /*e950*/  @!P2 LEA.HI R20, R20, R20, RZ, 0x1 ;  /* 0x000000141414a211 */ /* 0x000fe400078f08ff */
[----:B------:R-:W-:Y:S02]  /*e960*/  @!P3 LEA.HI R22, R22, R22, RZ, 0x1 ;  /* 0x000000161616b211 */ /* 0x000fe400078f08ff */
[----:B-1----:R-:W-:Y:S02]  /*e970*/  @!P1 LOP3.LUT R9, R17, 0xfffffffe, RZ, 0xc0, !PT ;  /* 0xfffffffe11099812 */ /* 0x002fe400078ec0ff */
[----:B------:R-:W-:Y:S02]  /*e980*/  @!P4 LEA.HI R10, R10, R10, RZ, 0x1 ;  /* 0x0000000a0a0ac211 */ /* 0x000fe400078f08ff */
[----:B------:R-:W-:Y:S02]  /*e990*/  @!P6 LEA.HI R8, R3, R3, RZ, 0x1 ;  /* 0x000000030308e211 */ /* 0x000fe400078f08ff */
[----:B------:R-:W-:-:S02]  /*e9a0*/  @!P5 LEA.HI R2, R11, R11, RZ, 0x1 ;  /* 0x0000000b0b02d211 */ /* 0x000fc400078f08ff */
[----:B------:R-:W-:Y:S02]  /*e9b0*/  @!P0 LOP3.LUT R3, R16, 0xfffffffe, RZ, 0xc0, !PT ;  /* 0xfffffffe10038812 */ /* 0x000fe400078ec0ff */
[----:B------:R-:W-:Y:S02]  /*e9c0*/  @!P2 LOP3.LUT R11, R20, 0xfffffffe, RZ, 0xc0, !PT ;  /* 0xfffffffe140ba812 */ /* 0x000fe400078ec0ff */
[----:B---3--:R-:W-:Y:S02]  /*e9d0*/  @!P3 LOP3.LUT R13, R22, 0xfffffffe, RZ, 0xc0, !PT ;  /* 0xfffffffe160db812 */ /* 0x008fe400078ec0ff */
[----:B--2---:R-:W-:Y:S01]  /*e9e0*/  @!P4 LOP3.LUT R15, R10, 0xfffffffe, RZ, 0xc0, !PT ;  /* 0xfffffffe0a0fc812 */ /* 0x004fe200078ec0ff */
        /* <DEDUP_REMOVED lines=16> */
.L_x_4213:
[----:B------:R-:W-:Y:S05]  /*eaf0*/  BSYNC B0 ;  /* 0x0000000000007941 */ /* 0x000fea0003800000 */
.L_x_4212:
[----:B------:R-:W-:Y:S01]  /*eb00*/  ISETP.GE.AND P0, PT, R18, R21, PT ;  /* 0x000000151200720c */ /* 0x000fe20003f06270 */
[----:B0--3--:R2:W3:Y:S04]  /*eb10*/  SHFL.IDX PT, R3, R6, 0x1, 0x1c1f ;  /* 0x003c1f0006037f89 */ /* 0x0094e800000e0000 */
[----:B------:R2:W0:Y:S08]  /*eb20*/  SHFL.IDX PT, R2, R0, 0x1, 0x1c1f ;  /* 0x003c1f0000027f89 */ /* 0x00043000000e0000 */
[----:B--2---:R-:W-:Y:S05]  /*eb30*/  @P0 BRA `(.L_x_4132) ;  /* 0x0000005000d40947 */ /* 0x004fea0003800000 */
[C---:B------:R-:W-:Y:S01]  /*eb40*/  VIADD R0, R7.reuse, 0x8 ;  /* 0x0000000807007836 */ /* 0x040fe20000000000 */
        /* <DEDUP_REMOVED lines=9> */
[----:B------:R-:W-:-:S02]  /*ebe0*/  VIADD R12, R7, 0x30 ;  /* 0x00000030070c7836 */ /* 0x000fc40000000000 */
[C---:B------:R-:W-:Y:S02]  /*ebf0*/  VIADD R13, R7.reuse, 0x38 ;  /* 0x00000038070d7836 */ /* 0x040fe40000000000 */
[C---:B------:R-:W-:Y:S01]  /*ec00*/  VIADD R14, R7.reuse, 0x40 ;  /* 0x00000040070e7836 */ /* 0x040fe20000000000 */
[----:B------:R-:W-:Y:S01]  /*ec10*/  ISETP.GE.AND P4, PT, R12, UR4, PT ;  /* 0x000000040c007c0c */ /* 0x000fe2000bf86270 */
[--C-:B01-34-:R-:W-:Y:S01]  /*ec20*/  @!P2 IMAD.WIDE R4, R7, 0x4, R2.reuse ;  /* 0x000000040704a825 */ /* 0x11bfe200078e0202 */
[----:B------:R-:W-:Y:S02]  /*ec30*/  ISETP.GE.AND P5, PT, R13, UR4, PT ;  /* 0x000000040d007c0c */ /* 0x000fe4000bfa6270 */
[----:B------:R-:W-:Y:S01]  /*ec40*/  @!P3 LEA.HI R0, R0, R0, RZ, 0x1 ;  /* 0x000000000000b211 */ /* 0x000fe200078f08ff */
[C---:B------:R-:W-:Y:S01]  /*ec50*/  VIADD R16, R7.reuse, 0x48 ;  /* 0x0000004807107836 */ /* 0x040fe20000000000 */
[----:B------:R0:W-:Y:S01]  /*ec60*/  @!P2 ST.E.64 desc[UR6][R4.64], R26 ;  /* 0x0000001a0400a985 */ /* 0x0001e2000c101b06 */
[----:B------:R-:W-:Y:S01]  /*ec70*/  ISETP.GE.AND P6, PT, R14, UR4, PT ;  /* 0x000000040e007c0c */ /* 0x000fe2000bfc6270 */
[C---:B------:R-:W-:Y:S01]  /*ec80*/  VIADD R18, R7.reuse, 0x50 ;  /* 0x0000005007127836 */ /* 0x040fe20000000000 */
[----:B------:R-:W-:Y:S01]  /*ec90*/  @!P3 LOP3.LUT R9, R0, 0xfffffffe, RZ, 0xc0, !PT ;  /* 0xfffffffe0009b812 */ /* 0x000fe200078ec0ff */
[C---:B------:R-:W-:Y:S01]  /*eca0*/  VIADD R0, R7.reuse, 0x20 ;  /* 0x0000002007007836 */ /* 0x040fe20000000000 */
[----:B------:R-:W-:Y:S01]  /*ecb0*/  @!P0 LEA.HI R6, R6, R6, RZ, 0x1 ;  /* 0x0000000606068211 */ /* 0x000fe200078f08ff */
[----:B------:R-:W-:Y:S01]  /*ecc0*/  VIADD R20, R7, 0x70 ;  /* 0x0000007007147836 */ /* 0x000fe20000000000 */
[----:B------:R-:W-:Y:S01]  /*ecd0*/  @!P1 LEA.HI R10, R10, R10, RZ, 0x1 ;  /* 0x0000000a0a0a9211 */ /* 0x000fe200078f08ff */
[----:B------:R-:W-:Y:S01]  /*ece0*/  @!P3 IMAD.WIDE R8, R9, 0x4, R2 ;  /* 0x000000040908b825 */ /* 0x000fe200078e0202 */
[----:B------:R-:W-:-:S02]  /*ecf0*/  ISETP.GE.AND P2, PT, R0, UR4, PT ;  /* 0x0000000400007c0c */ /* 0x000fc4000bf46270 */
[----:B------:R-:W-:Y:S02]  /*ed00*/  @!P4 LEA.HI R12, R12, R12, RZ, 0x1 ;  /* 0x0000000c0c0cc211 */ /* 0x000fe400078f08ff */
[----:B------:R1:W-:Y:S01]  /*ed10*/  @!P3 ST.E.64 desc[UR6][R8.64], R30 ;  /* 0x0000001e0800b985 */ /* 0x0003e2000c101b06 */
[----:B------:R-:W-:Y:S02]  /*ed20*/  ISETP.GE.AND P3, PT, R11, UR4, PT ;  /* 0x000000040b007c0c */ /* 0x000fe4000bf66270 */
[----:B0-----:R-:W-:Y:S02]  /*ed30*/  @!P0 LOP3.LUT R5, R6, 0xfffffffe, RZ, 0xc0, !PT ;  /* 0xfffffffe06058812 */ /* 0x001fe400078ec0ff */
[----:B------:R-:W-:Y:S02]  /*ed40*/  @!P6 LEA.HI R14, R14, R14, RZ, 0x1 ;  /* 0x0000000e0e0ee211 */ /* 0x000fe400078f08ff */
[----:B------:R-:W-:Y:S01]  /*ed50*/  @!P4 LOP3.LUT R15, R12, 0xfffffffe, RZ, 0xc0, !PT ;  /* 0xfffffffe0c0fc812 */ /* 0x000fe200078ec0ff */
[----:B------:R-:W-:Y:S01]  /*ed60*/  @!P0 IMAD.WIDE R4, R5, 0x4, R2 ;  /* 0x0000000405048825 */ /* 0x000fe200078e0202 */
[----:B------:R-:W-:-:S02]  /*ed70*/  @!P2 LEA.HI R0, R0, R0, RZ, 0x1 ;  /* 0x000000000000a211 */ /* 0x000fc400078f08ff */
[----:B------:R-:W-:Y:S02]  /*ed80*/  @!P6 LOP3.LUT R21, R14, 0xfffffffe, RZ, 0xc0, !PT ;  /* 0xfffffffe0e15e812 */ /* 0x000fe400078ec0ff */
        /* <DEDUP_REMOVED lines=20> */
[--C-:B------:R-:W-:Y:S01]  /*eed0*/  @!P5 IMAD.WIDE R12, R17, 0x4, R2.reuse ;  /* 0x00000004110cd825 */ /* 0x100fe200078e0202 */
[----:B------:R1:W-:Y:S01]  /*eee0*/  @!P3 ST.E.64 desc[UR6][R8.64], R46 ;  /* 0x0000002e0800b985 */ /* 0x0003e2000c101b06 */
[----:B0-----:R-:W-:Y:S02]  /*eef0*/  @!P1 LOP3.LUT R5, R16, 0xfffffffe, RZ, 0xc0, !PT ;  /* 0xfffffffe10059812 */ /* 0x001fe400078ec0ff */
[C---:B------:R-:W-:Y:S01]  /*ef00*/  VIADD R6, R7.reuse, 0x60 ;  /* 0x0000006007067836 */ /* 0x040fe20000000000 */
[----:B------:R0:W-:Y:S01]  /*ef10*/  @!P4 ST.E.64 desc[UR6][R10.64], R50 ;  /* 0x000000320a00c985 */ /* 0x0001e2000c101b06 */
[C---:B------:R-:W-:Y:S01]  /*ef20*/  VIADD R17, R7.reuse, 0x68 ;  /* 0x0000006807117836 */ /* 0x040fe20000000000 */
[----:B------:R-:W-:Y:S01]  /*ef30*/  ISETP.GE.AND P4, PT, R20, UR4, PT ;  /* 0x0000000414007c0c */ /* 0x000fe2000bf86270 */
[----:B------:R-:W-:Y:S01]  /*ef40*/  VIADD R21, R7, 0x78 ;  /* 0x0000007807157836 */ /* 0x000fe20000000000 */
[----:B------:R-:W-:Y:S01]  /*ef50*/  @!P5 ST.E.64 desc[UR6][R12.64], R54 ;  /* 0x000000360c00d985 */ /* 0x000fe2000c101b06 */
[----:B------:R-:W-:Y:S01]  /*ef60*/  @!P2 LEA.HI R0, R0, R0, RZ, 0x1 ;  /* 0x000000000000a211 */ /* 0x000fe200078f08ff */
[----:B------:R-:W-:Y:S01]  /*ef70*/  @!P1 IMAD.WIDE R4, R5, 0x4, R2 ;  /* 0x0000000405049825 */ /* 0x000fe200078e0202 */
[----:B------:R-:W-:Y:S01]  /*ef80*/  ISETP.GE.AND P5, PT, R17, UR4, PT ;  /* 0x0000000411007c0c */ /* 0x000fe2000bfa6270 */
[----:B------:R-:W-:Y:S01]  /*ef90*/  @!P6 ST.E.64 desc[UR6][R14.64], R58 ;  /* 0x0000003a0e00e985 */ /* 0x000fe2000c101b06 */
[----:B------:R-:W-:Y:S01]  /*efa0*/  ISETP.GE.AND P6, PT, R6, UR4, PT ;  /* 0x0000000406007c0c */ /* 0x000fe2000bfc6270 */
[----:B------:R-:W-:Y:S01]  /*efb0*/  VIADD R16, R7, 0x80 ;  /* 0x0000008007107836 */ /* 0x000fe20000000000 */
[----:B------:R-:W-:Y:S01]  /*efc0*/  ISETP.GE.AND P3, PT, R21, UR4, PT ;  /* 0x0000000415007c0c */ /* 0x000fe2000bf66270 */
[----:B------:R2:W-:Y:S01]  /*efd0*/  @!P1 ST.E.64 desc[UR6][R4.64], R62 ;  /* 0x0000003e04009985 */ /* 0x0005e2000c101b06 */
[----:B-1----:R-:W-:Y:S01]  /*efe0*/  @!P0 LOP3.LUT R9, R18, 0xfffffffe, RZ, 0xc0, !PT ;  /* 0xfffffffe12098812 */ /* 0x002fe200078ec0ff */
[----:B------:R-:W-:Y:S01]  /*eff0*/  VIADD R18, R7, 0x88 ;  /* 0x0000008807127836 */ /* 0x000fe20000000000 */
[----:B------:R-:W-:-:S02]  /*f000*/  @!P4 LEA.HI R20, R20, R20, RZ, 0x1 ;  /* 0x000000141414c211 */ /* 0x000fc400078f08ff */
[----:B0-----:R-:W-:Y:S01]  /*f010*/  @!P2 LOP3.LUT R11, R0, 0xfffffffe, RZ, 0xc0, !PT ;  /* 0xfffffffe000ba812 */ /* 0x001fe200078ec0ff */
[--C-:B------:R-:W-:Y:S01]  /*f020*/  @!P0 IMAD.WIDE R8, R9, 0x4, R2.reuse ;  /* 0x0000000409088825 */ /* 0x100fe200078e0202 */
[----:B------:R-:W-:Y:S02]  /*f030*/  ISETP.GE.AND P1, PT, R18, UR4, PT ;  /* 0x0000000412007c0c */ /* 0x000fe4000bf26270 */
[----:B------:R-:W-:Y:S01]  /*f040*/  @!P5 LEA.HI R17, R17, R17, RZ, 0x1 ;  /* 0x000000111111d211 */ /* 0x000fe200078f08ff */
[----:B------:R-:W-:Y:S01]  /*f050*/  VIADD R0, R7, 0x90 ;  /* 0x0000009007007836 */ /* 0x000fe20000000000 */
[----:B------:R-:W-:Y:S01]  /*f060*/  @!P6 LEA.HI R6, R6, R6, RZ, 0x1 ;  /* 0x000000060606e211 */ /* 0x000fe200078f08ff */
[----:B------:R0:W-:Y:S01]  /*f070*/  @!P0 ST.E.64 desc[UR6][R8.64], R66 ;  /* 0x0000004208008985 */ /* 0x0001e2000c101b06 */
[----:B------:R-:W-:Y:S01]  /*f080*/  @!P3 LEA.HI R21, R21, R21, RZ, 0x1 ;  /* 0x000000151515b211 */ /* 0x000fe200078f08ff */
[----:B--2---:R-:W-:Y:S01]  /*f090*/  @!P2 IMAD.WIDE R4, R11, 0x4, R2 ;  /* 0x000000040b04a825 */ /* 0x004fe200078e0202 */
[----:B------:R-:W-:-:S02]  /*f0a0*/  @!P6 LOP3.LUT R13, R6, 0xfffffffe, RZ, 0xc0, !PT ;  /* 0xfffffffe060de812 */ /* 0x000fc400078ec0ff */
[----:B------:R-:W-:Y:S01]  /*f0b0*/  @!P5 LOP3.LUT R17, R17, 0xfffffffe, RZ, 0xc0, !PT ;  /* 0xfffffffe1111d812 */ /* 0x000fe200078ec0ff */
[----:B------:R-:W-:Y:S01]  /*f0c0*/  VIADD R6, R7, 0x98 ;  /* 0x0000009807067836 */ /* 0x000fe20000000000 */
[----:B------:R-:W-:Y:S01]  /*f0d0*/  @!P4 LOP3.LUT R15, R20, 0xfffffffe, RZ, 0xc0, !PT ;  /* 0xfffffffe140fc812 */ /* 0x000fe200078ec0ff */
[----:B------:R1:W-:Y:S01]  /*f0e0*/  @!P2 ST.E.64 desc[UR6][R4.64], R70 ;  /* 0x000000460400a985 */ /* 0x0003e2000c101b06 */
[----:B------:R-:W-:Y:S01]  /*f0f0*/  @!P3 LOP3.LUT R21, R21, 0xfffffffe, RZ, 0xc0, !PT ;  /* 0xfffffffe1515b812 */ /* 0x000fe200078ec0ff */
[--C-:B------:R-:W-:Y:S01]  /*f100*/  @!P5 IMAD.WIDE R10, R17, 0x4, R2.reuse ;  /* 0x00000004110ad825 */ /* 0x100fe200078e0202 */
[----:B------:R-:W-:Y:S02]  /*f110*/  ISETP.GE.AND P0, PT, R16, UR4, PT ;  /* 0x0000000410007c0c */ /* 0x000fe4000bf06270 */
[----:B------:R-:W-:Y:S01]  /*f120*/  ISETP.GE.AND P2, PT, R0, UR4, PT ;  /* 0x0000000400007c0c */ /* 0x000fe2000bf46270 */
[----:B0-----:R-:W-:Y:S01]  /*f130*/  @!P6 IMAD.WIDE R8, R13, 0x4, R2 ;  /* 0x000000040d08e825 */ /* 0x001fe200078e0202 */
[----:B------:R-:W-:-:S03]  /*f140*/  @!P1 LEA.HI R18, R18, R18, RZ, 0x1 ;  /* 0x0000001212129211 */ /* 0x000fc600078f08ff */
[--C-:B------:R-:W-:Y:S01]  /*f150*/  @!P4 IMAD.WIDE R12, R15, 0x4, R2.reuse ;  /* 0x000000040f0cc825 */ /* 0x100fe200078e0202 */
[----:B------:R0:W-:Y:S03]  /*f160*/  @!P6 ST.E.64 desc[UR6][R8.64], R74 ;  /* 0x0000004a0800e985 */ /* 0x0001e6000c101b06 */
[--C-:B------:R-:W-:Y:S01]  /*f170*/  @!P3 IMAD.WIDE R14, R21, 0x4, R2.reuse ;  /* 0x00000004150eb825 */ /* 0x100fe200078e0202 */
[----:B------:R2:W-:Y:S01]  /*f180*/  @!P5 ST.E.64 desc[UR6][R10.64], R78 ;  /* 0x0000004e0a00d985 */ /* 0x0005e2000c101b06 */
[----:B------:R-:W-:Y:S02]  /*f190*/  @!P0 LEA.HI R16, R16, R16, RZ, 0x1 ;  /* 0x0000001010108211 */ /* 0x000fe400078f08ff */
[C---:B------:R-:W-:Y:S01]  /*f1a0*/  VIADD R17, R7.reuse, 0xa0 ;  /* 0x000000a007117836 */ /* 0x040fe20000000000 */
[----:B------:R3:W-:Y:S01]  /*f1b0*/  @!P4 ST.E.64 desc[UR6][R12.64], R82 ;  /* 0x000000520c00c985 */ /* 0x0007e2000c101b06 */
[C---:B------:R-:W-:Y:S01]  /*f1c0*/  VIADD R20, R7.reuse, 0xa8 ;  /* 0x000000a807147836 */ /* 0x040fe20000000000 */
[----:B-1----:R-:W-:Y:S01]  /*f1d0*/  @!P0 LOP3.LUT R5, R16, 0xfffffffe, RZ, 0xc0, !PT ;  /* 0xfffffffe10058812 */ /* 0x002fe200078ec0ff */
[C---:B------:R-:W-:Y:S01]  /*f1e0*/  VIADD R21, R7.reuse, 0xb0 ;  /* 0x000000b007157836 */ /* 0x040fe20000000000 */
[----:B------:R-:W-:Y:S01]  /*f1f0*/  @!P3 ST.E.64 desc[UR6][R14.64], R86 ;  /* 0x000000560e00b985 */ /* 0x000fe2000c101b06 */
[----:B------:R-:W-:Y:S01]  /*f200*/  ISETP.GE.AND P3, PT, R6, UR4, PT ;  /* 0x0000000406007c0c */ /* 0x000fe2000bf66270 */
[----:B------:R-:W-:Y:S01]  /*f210*/  VIADD R7, R7, 0xb8 ;  /* 0x000000b807077836 */ /* 0x000fe20000000000 */
[----:B------:R-:W-:Y:S01]  /*f220*/  ISETP.GE.AND P4, PT, R17, UR4, PT ;  /* 0x0000000411007c0c */ /* 0x000fe2000bf86270 */
[----:B------:R-:W-:Y:S01]  /*f230*/  @!P0 IMAD.WIDE R4, R5, 0x4, R2 ;  /* 0x0000000405048825 */ /* 0x000fe200078e0202 */
[----:B------:R-:W-:-:S02]  /*f240*/  ISETP.GE.AND P5, PT, R20, UR4, PT ;  /* 0x0000000414007c0c */ /* 0x000fc4000bfa6270 */
[----:B------:R-:W-:Y:S02]  /*f250*/  ISETP.GE.AND P6, PT, R21, UR4, PT ;  /* 0x0000000415007c0c */ /* 0x000fe4000bfc6270 */
[----:B0-----:R-:W-:Y:S01]  /*f260*/  @!P1 LOP3.LUT R9, R18, 0xfffffffe, RZ, 0xc0, !PT ;  /* 0xfffffffe12099812 */ /* 0x001fe200078ec0ff */
[----:B------:R0:W-:Y:S01]  /*f270*/  @!P0 ST.E.64 desc[UR6][R4.64], R90 ;  /* 0x0000005a04008985 */ /* 0x0001e2000c101b06 */
[----:B------:R-:W-:Y:S02]  /*f280*/  @!P2 LEA.HI R0, R0, R0, RZ, 0x1 ;  /* 0x000000000000a211 */ /* 0x000fe400078f08ff */
[----:B------:R-:W-:Y:S01]  /*f290*/  ISETP.GE.AND P0, PT, R7, UR4, PT ;  /* 0x0000000407007c0c */ /* 0x000fe2000bf06270 */
[----:B------:R-:W-:Y:S01]  /*f2a0*/  @!P1 IMAD.WIDE R8, R9, 0x4, R2 ;  /* 0x0000000409089825 */ /* 0x000fe200078e0202 */
[----:B------:R-:W-:Y:S02]  /*f2b0*/  @!P3 LEA.HI R6, R6, R6, RZ, 0x1 ;  /* 0x000000060606b211 */ /* 0x000fe400078f08ff */
[----:B------:R-:W-:-:S02]  /*f2c0*/  @!P4 LEA.HI R17, R17, R17, RZ, 0x1 ;  /* 0x000000111111c211 */ /* 0x000fc400078f08ff */
[----:B------:R-:W-:Y:S01]  /*f2d0*/  @!P5 LEA.HI R20, R20, R20, RZ, 0x1 ;  /* 0x000000141414d211 */ /* 0x000fe200078f08ff */
[----:B------:R1:W-:Y:S01]  /*f2e0*/  @!P1 ST.E.64 desc[UR6][R8.64], R94 ;  /* 0x0000005e08009985 */ /* 0x0003e2000c101b06 */
[----:B------:R-:W-:Y:S02]  /*f2f0*/  @!P6 LEA.HI R21, R21, R21, RZ, 0x1 ;  /* 0x000000151515e211 */ /* 0x000fe400078f08ff */
[----:B--2---:R-:W-:Y:S02]  /*f300*/  @!P2 LOP3.LUT R11, R0, 0xfffffffe, RZ, 0xc0, !PT ;  /* 0xfffffffe000ba812 */ /* 0x004fe400078ec0ff */
[----:B---3--:R-:W-:Y:S02]  /*f310*/  @!P3 LOP3.LUT R13, R6, 0xfffffffe, RZ, 0xc0, !PT ;  /* 0xfffffffe060db812 */ /* 0x008fe400078ec0ff */
[----:B------:R-:W-:Y:S01]  /*f320*/  @!P4 LOP3.LUT R17, R17, 0xfffffffe, RZ, 0xc0, !PT ;  /* 0xfffffffe1111c812 */ /* 0x000fe200078ec0ff */
[----:B0-----:R-:W-:Y:S01]  /*f330*/  @!P2 IMAD.WIDE R4, R11, 0x4, R2 ;  /* 0x000000040b04a825 */ /* 0x001fe200078e0202 */
[----:B------:R-:W-:-:S02]  /*f340*/  @!P5 LOP3.LUT R15, R20, 0xfffffffe, RZ, 0xc0, !PT ;  /* 0xfffffffe140fd812 */ /* 0x000fc400078ec0ff */
[----:B------:R-:W-:Y:S01]  /*f350*/  @!P6 LOP3.LUT R21, R21, 0xfffffffe, RZ, 0xc0, !PT ;  /* 0xfffffffe1515e812 */ /* 0x000fe200078ec0ff */
[--C-:B------:R-:W-:Y:S01]  /*f360*/  @!P4 IMAD.WIDE R10, R17, 0x4, R2.reuse ;  /* 0x00000004110ac825 */ /* 0x100fe200078e0202 */
[----:B------:R2:W-:Y:S03]  /*f370*/  @!P2 ST.E.64 desc[UR6][R4.64], R98 ;  /* 0x000000620400a985 */ /* 0x0005e6000c101b06 */
        /* <DEDUP_REMOVED lines=14> */
.L_x_4211:
        /* <DEDUP_REMOVED lines=31> */
[----:B------:R-:W-:-:S02]  /*f650*/  IMAD.U32 R3, RZ, RZ, UR6 ;  /* 0x00000006ff037e24 */ /* 0x000fc4000f8e00ff */
[C---:B-1----:R-:W-:Y:S02]  /*f660*/  IMAD R12, R10.reuse, UR8, RZ ;  /* 0x000000080a0c7c24 */ /* 0x042fe4000f8e02ff */
[----:B------:R-:W-:-:S03]  /*f670*/  IMAD.WIDE.U32 R2, R10, UR7, R2 ;  /* 0x000000070a027c25 */ /* 0x000fc6000f8e0002 */
[----:B------:R-:W0:Y:S01]  /*f680*/  LDC R8, c[0x0][0xc50] ;  /* 0x00031400ff087b82 */ /* 0x000e220000000800 */
[----:B--2---:R-:W-:-:S04]  /*f690*/  @P0 IMAD.HI.U32 R4, R0, R7, RZ ;  /* 0x0000000700040227 */ /* 0x004fc800078e00ff */
[----:B------:R-:W-:Y:S02]  /*f6a0*/  IMAD R7, RZ, RZ, -UR11 ;  /* 0x8000000bff077e24 */ /* 0x000fe4000f8e02ff */
[----:B------:R-:W-:Y:S01]  /*f6b0*/  IMAD R11, R11, UR7, R12 ;  /* 0x000000070b0b7c24 */ /* 0x000fe2000f8e020c */
        /* <DEDUP_REMOVED lines=24> */
.L_x_4130:
        /* <DEDUP_REMOVED lines=18> */
.L_x_4214:
[----:B------:R-:W-:Y:S01]  /*f960*/  ULDC UR7, c[0x0][0xc50] ;  /* 0x0003140000077ab9 */ /* 0x000fe20000000800 */
[----:B------:R-:W-:Y:S01]  /*f970*/  UMOV UR36, UR6 ;  /* 0x0000000600247c82 */ /* 0x000fe20008000000 */
[----:B------:R-:W-:-:S11]  /*f980*/  UISETP.NE.AND UP0, UPT, UR7, 0x1, UPT ;  /* 0x000000010700788c */ /* 0x000fd6000bf05270 */
[----:B------:R-:W-:Y:S01]  /*f990*/  @UP0 ULDC UR4, c[0x0][0xc54] ;  /* 0x0003150000040ab9 */ /* 0x000fe20000000800 */
[----:B------:R-:W-:Y:S01]  /*f9a0*/  @UP0 ULDC UR8, c[0x0][0xc58] ;  /* 0x0003160000080ab9 */ /* 0x000fe20000000800 */
[----:B------:R-:W-:-:S04]  /*f9b0*/  UIMAD.WIDE.U32 UR4, UR6, UR4, URZ ;  /* 0x00000004060472a5 */ /* 0x000fc8000f8e003f */
[----:B------:R-:W-:-:S12]  /*f9c0*/  @UP0 USHF.R.U32.HI UR36, URZ, UR8, UR5 ;  /* 0x000000083f240299 */ /* 0x000fd80008011605 */
.L_x_4215:
        /* <DEDUP_REMOVED lines=8> */
[----:B------:R-:W-:Y:S01]  /*fa50*/  ULDC UR6, c[0x0][0x448] ;  /* 0x0001120000067ab9 */ /* 0x000fe20000000800 */
[----:B------:R-:W-:Y:S01]  /*fa60*/  ULDC.64 UR4, c[0x0][0x418] ;  /* 0x0001060000047ab9 */ /* 0x000fe20000000a00 */
[----:B------:R-:W-:Y:S02]  /*fa70*/  UISETP.NE.AND UP1, UPT, UR6, 0x1, UPT ;  /* 0x000000010600788c */ /* 0x000fe4000bf25270 */
[----:B------:R-:W-:Y:S01]  /*fa80*/  UISETP.NE.U32.AND UP0, UPT, UR4, URZ, UPT ;  /* 0x0000003f0400728c */ /* 0x000fe2000bf05070 */
[----:B------:R-:W-:Y:S02]  /*fa90*/  ULDC UR11, c[0x0][0x288] ;  /* 0x0000a200000b7ab9 */ /* 0x000fe40000000800 */
[----:B------:R-:W-:Y:S01]  /*faa0*/  ULDC UR4, c[0x0][0x424] ;  /* 0x0001090000047ab9 */ /* 0x000fe20000000800 */
[----:B------:R-:W-:Y:S01]  /*fab0*/  UISETP.NE.AND.EX UP0, UPT, UR5, URZ, UPT, UP0 ;  /* 0x0000003f0500728c */ /* 0x000fe2000bf05300 */
[----:B------:R-:W-:Y:S01]  /*fac0*/  ULDC UR12, c[0x0][0x2f0] ;  /* 0x0000bc00000c7ab9 */ /* 0x000fe20000000800 */
[----:B------:R-:W-:-:S02]  /*fad0*/  UIADD3 UR6, -UR11, 0x1, URZ ;  /* 0x000000010b067890 */ /* 0x000fc4000fffe13f */
[----:B------:R-:W-:Y:S01]  /*fae0*/  USEL UR10, UR4, 0x1, UP0 ;  /* 0x00000001040a7887 */ /* 0x000fe20008000000 */
[----:B------:R-:W-:Y:S02]  /*faf0*/  @UP1 ULDC UR13, c[0x0][0x450] ;  /* 0x00011400000d1ab9 */ /* 0x000fe40000000800 */
[----:B------:R-:W-:Y:S01]  /*fb00*/  @UP1 ULDC UR4, c[0x0][0x44c] ;  /* 0x0001130000041ab9 */ /* 0x000fe20000000800 */
[----:B------:R-:W-:Y:S02]  /*fb10*/  UIMAD UR7, UR10, UR12, 0x5f ;  /* 0x0000005f0a0774a4 */ /* 0x000fe4000f8e020c */
[----:B------:R-:W-:Y:S02]  /*fb20*/  UIMAD UR9, UR10, UR12, UR6 ;  /* 0x0000000c0a0972a4 */ /* 0x000fe4000f8e0206 */
[----:B------:R-:W-:Y:S02]  /*fb30*/  UIMAD.WIDE UR6, UR7, 0x2aaaaaab, URZ ;  /* 0x2aaaaaab070678a5 */ /* 0x000fe4000f8e023f */
[----:B0-----:R-:W-:-:S02]  /*fb40*/  USHF.L.U32 UR45, UR45, 0x7, URZ ;  /* 0x000000072d2d7899 */ /* 0x001fc4000800063f */
[----:B------:R-:W-:Y:S02]  /*fb50*/  USHF.R.U32.HI UR43, URZ, 0x1f, UR7 ;  /* 0x0000001f3f2b7899 */ /* 0x000fe40008011607 */
[----:B------:R-:W-:Y:S02]  /*fb60*/  UIADD3 UR8, UR45, 0x7f, URZ ;  /* 0x0000007f2d087890 */ /* 0x000fe4000fffe03f */
[----:B------:R-:W-:Y:S02]  /*fb70*/  ULEA.HI.SX32 UR43, UR7, UR43, 0x1c ;  /* 0x0000002b072b7291 */ /* 0x000fe4000f8fe23f */
[----:B------:R-:W-:-:S04]  /*fb80*/  UIMAD.WIDE.U32 UR4, UR8, UR4, URZ ;  /* 0x00000004080472a5 */ /* 0x000fc8000f8e003f */
[----:B------:R-:W-:-:S03]  /*fb90*/  @UP1 USHF.R.U32.HI UR8, URZ, UR13, UR5 ;  /* 0x0000000d3f081299 */ /* 0x000fc60008011605 */
[----:B------:R-:W-:Y:S01]  /*fba0*/  ULDC.64 UR4, c[0x0][0x9e0] ;  /* 0x0002780000047ab9 */ /* 0x000fe20000000a00 */
[----:B------:R-:W-:Y:S02]  /*fbb0*/  UIADD3 UR9, UR9, UR8, URZ ;  /* 0x0000000809097290 */ /* 0x000fe4000fffe03f */
[----:B------:R-:W-:Y:S02]  /*fbc0*/  UISETP.GE.AND UP0, UPT, UR5, 0x1, UPT ;  /* 0x000000010500788c */ /* 0x000fe4000bf06270 */
[----:B------:R-:W-:-:S04]  /*fbd0*/  UIADD3 UR4, UR9, UR4, URZ ;  /* 0x0000000409047290 */ /* 0x000fc8000fffe03f */
[----:B------:R-:W-:-:S13]  /*fbe0*/  PLOP3.LUT P1, PT, PT, PT, UP0, 0x80, 0x0 ;  /* 0x000000000000781c */ /* 0x000fda0003f2f008 */
[----:B------:R-:W-:Y:S05]  /*fbf0*/  @!P1 BRA `(.L_x_4217) ;  /* 0x0000000000449947 */ /* 0x000fea0003800000 */
        /* <DEDUP_REMOVED lines=10> */
.L_x_4218:
[----:B------:R-:W-:-:S11]  /*fca0*/  UISETP.NE.AND UP0, UPT, UR5, 0x1, UPT ;  /* 0x000000010500788c */ /* 0x000fd6000bf05270 */
[----:B------:R-:W-:Y:S02]  /*fcb0*/  @UP0 ULDC.64 UR14, c[0x0][0x9e8] ;  /* 0x00027a00000e0ab9 */ /* 0x000fe40000000a00 */
[----:B------:R-:W-:-:S04]  /*fcc0*/  UIMAD.WIDE.U32 UR6, UR8, UR14, URZ ;  /* 0x0000000e080672a5 */ /* 0x000fc8000f8e003f */
[----:B------:R-:W-:-:S12]  /*fcd0*/  @UP0 USHF.R.U32.HI UR8, URZ, UR15, UR7 ;  /* 0x0000000f3f080299 */ /* 0x000fd80008011607 */
.L_x_4219:
[----:B------:R-:W-:-:S04]  /*fce0*/  UIMAD UR8, UR8, UR5, UR5 ;  /* 0x00000005080872a4 */ /* 0x000fc8000f8e0205 */
[----:B------:R-:W-:-:S04]  /*fcf0*/  UISETP.LT.AND UP0, UPT, UR4, UR8, UPT ;  /* 0x000000080400728c */ /* 0x000fc8000bf01270 */
[----:B------:R-:W-:-:S12]  /*fd00*/  USEL UR4, UR4, UR8, UP0 ;  /* 0x0000000804047287 */ /* 0x000fd80008000000 */
.L_x_4217:
[----:B------:R-:W-:Y:S01]  /*fd10*/  UIADD3 UR6, UR4, 0x5f, URZ ;  /* 0x0000005f04067890 */ /* 0x000fe2000fffe03f */
[----:B------:R-:W-:Y:S01]  /*fd20*/  @UP1 ULDC UR8, c[0x0][0x44c] ;  /* 0x0001130000081ab9 */ /* 0x000fe20000000800 */
[----:B------:R-:W-:Y:S02]  /*fd30*/  @UP1 ULDC UR13, c[0x0][0x450] ;  /* 0x00011400000d1ab9 */ /* 0x000fe40000000800 */
[----:B------:R-:W-:Y:S02]  /*fd40*/  UIMAD.WIDE UR6, UR6, 0x2aaaaaab, URZ ;  /* 0x2aaaaaab060678a5 */ /* 0x000fe4000f8e023f */
[----:B------:R-:W-:Y:S02]  /*fd50*/  UIMAD.WIDE.U32 UR8, UR45, UR8, URZ ;  /* 0x000000082d0872a5 */ /* 0x000fe4000f8e003f */
[----:B------:R-:W-:Y:S01]  /*fd60*/  USHF.R.U32.HI UR42, URZ, 0x1f, UR7 ;  /* 0x0000001f3f2a7899 */ /* 0x000fe20008011607 */
[----:B------:R-:W-:Y:S01]  /*fd70*/  UMOV UR4, UR45 ;  /* 0x0000002d00047c82 */ /* 0x000fe20008000000 */
[----:B------:R-:W-:-:S02]  /*fd80*/  UIMAD UR10, UR10, UR12, -UR11 ;  /* 0x0000000c0a0a72a4 */ /* 0x000fc4000f8e0a0b */
[----:B------:R-:W-:Y:S02]  /*fd90*/  @UP1 USHF.R.U32.HI UR4, URZ, UR13, UR9 ;  /* 0x0000000d3f041299 */ /* 0x000fe40008011609 */
[----:B------:R-:W-:Y:S02]  /*fda0*/  ULEA.HI.SX32 UR42, UR7, UR42, 0x1c ;  /* 0x0000002a072a7291 */ /* 0x000fe4000f8fe23f */
[----:B------:R-:W-:Y:S02]  /*fdb0*/  UIADD3 UR4, UR10, UR4, URZ ;  /* 0x000000040a047290 */ /* 0x000fe4000fffe03f */
[----:B------:R-:W-:Y:S01]  /*fdc0*/  UISETP.LT.AND UP0, UPT, UR43, UR42, UPT ;  /* 0x0000002a2b00728c */ /* 0x000fe2000bf01270 */
[----:B------:R-:W-:Y:S02]  /*fdd0*/  ULDC UR8, c[0x0][0x9dc] ;  /* 0x0002770000087ab9 */ /* 0x000fe40000000800 */
[----:B------:R-:W-:Y:S02]  /*fde0*/  UIADD3 UR8, UR4, -UR8, URZ ;  /* 0x8000000804087290 */ /* 0x000fe4000fffe03f */
[----:B------:R-:W-:Y:S01]  /*fdf0*/  USEL UR12, UR43, UR42, UP0 ;  /* 0x0000002a2b0c7287 */ /* 0x000fe20008000000 */
        /* <DEDUP_REMOVED lines=11> */
.L_x_4221:
[----:B------:R-:W-:-:S11]  /*feb0*/  UISETP.NE.AND UP0, UPT, UR5, 0x1, UPT ;  /* 0x000000010500788c */ /* 0x000fd6000bf05270 */
[----:B------:R-:W-:Y:S02]  /*fec0*/  @UP0 ULDC.64 UR10, c[0x0][0x9e8] ;  /* 0x00027a00000a0ab9 */ /* 0x000fe40000000a00 */
[----:B------:R-:W-:-:S04]  /*fed0*/  UIMAD.WIDE.U32 UR6, UR4, UR10, URZ ;  /* 0x0000000a040672a5 */ /* 0x000fc8000f8e003f */
[----:B------:R-:W-:-:S12]  /*fee0*/  @UP0 USHF.R.U32.HI UR4, URZ, UR11, UR7 ;  /* 0x0000000b3f040299 */ /* 0x000fd80008011607 */
.L_x_4222:
[----:B------:R-:W-:-:S04]  /*fef0*/  UIMAD UR4, UR4, UR5, URZ ;  /* 0x00000005040472a4 */ /* 0x000fc8000f8e023f */
[----:B------:R-:W-:-:S04]  /*ff00*/  UISETP.LT.AND UP0, UPT, UR8, UR4, UPT ;  /* 0x000000040800728c */ /* 0x000fc8000bf01270 */
[----:B------:R-:W-:-:S12]  /*ff10*/  USEL UR8, UR8, UR4, !UP0 ;  /* 0x0000000408087287 */ /* 0x000fd8000c000000 */
.L_x_4220:
[----:B------:R-:W-:Y:S02]  /*ff20*/  UIMAD.WIDE UR4, UR8, 0x2aaaaaab, URZ ;  /* 0x2aaaaaab080478a5 */ /* 0x000fe4000f8e023f */
[----:B------:R-:W-:Y:S02]  /*ff30*/  USHF.R.U32.HI UR10, URZ, 0x10, UR44 ;  /* 0x000000103f0a7899 */ /* 0x000fe4000801162c */
[----:B------:R-:W-:Y:S02]  /*ff40*/  USHF.R.U32.HI UR4, URZ, 0x1f, UR5 ;  /* 0x0000001f3f047899 */ /* 0x000fe40008011605 */
[----:B------:R-:W-:Y:S02]  /*ff50*/  ULOP3.LUT UR44, UR44, 0xffff, URZ, 0xc0, !UPT ;  /* 0x0000ffff2c2c7892 */ /* 0x000fe4000f8ec03f */
[----:B------:R-:W-:Y:S01]  /*ff60*/  ULEA.HI.SX32 UR4, UR5, UR4, 0x1c ;  /* 0x0000000405047291 */ /* 0x000fe2000f8fe23f */
        /* <DEDUP_REMOVED lines=40> */
.L_x_4223:
        /* <DEDUP_REMOVED lines=33> */
.L_x_4224:
        /* <DEDUP_REMOVED lines=20> */
.L_x_4226:
        /* <DEDUP_REMOVED lines=15> */
.L_x_4225:
        /* <DEDUP_REMOVED lines=22> */
.L_x_4311:
        /* <DEDUP_REMOVED lines=8> */
.L_x_4314:
        /* <DEDUP_REMOVED lines=22> */
.L_x_4230:
[----:B-1----:R-:W-:Y:S01]  /*10970*/  IMAD.MOV.U32 R0, RZ, RZ, 0x1 ;  /* 0x00000001ff007424 */ /* 0x002fe200078e00ff */
[----:B------:R-:W1:Y:S04]  /*10980*/  S2R R9, SR_TID.X ;  /* 0x0000000000097919 */ /* 0x000e680000002100 */
[----:B------:R-:W-:-:S04]  /*10990*/  SHF.L.U32 R0, R0, 0x1f, RZ ;  /* 0x0000001f00007819 */ /* 0x000fc800000006ff */
[----:B------:R-:W3:Y:S01]  /*109a0*/  SYNCS.PHASECHK.TRANS64.TRYWAIT P0, [UR38+0x30840], R0 ;  /* 0x03084000ff0075a7 */ /* 0x000ee20008000166 */
[----:B-1----:R-:W-:-:S04]  /*109b0*/  LOP3.LUT R2, R9, 0x7f, RZ, 0xc0, !PT ;  /* 0x0000007f09027812 */ /* 0x002fc800078ec0ff */
[----:B------:R-:W-:Y:S01]  /*109c0*/  ISETP.NE.AND P1, PT, R2, RZ, PT ;  /* 0x000000ff0200720c */ /* 0x000fe20003f25270 */
[----:B---3--:R-:W-:-:S12]  /*109d0*/  @!P0 BRA `(.L_x_4231) ;  /* 0x00000038004c8947 */ /* 0x008fd80003800000 */
.L_x_4315:
[----:B------:R-:W-:Y:S05]  /*109e0*/  @P1 BRA `(.L_x_4232) ;  /* 0x0000000000181947 */ /* 0x000fea0003800000 */
[----:B------:R-:W3:Y:S01]  /*109f0*/  S2R R2, SR_TID.X ;  /* 0x0000000000027919 */ /* 0x000ee20000002100 */
[----:B-1----:R-:W-:-:S04]  /*10a00*/  IMAD.MOV.U32 R0, RZ, RZ, 0x9000 ;  /* 0x00009000ff007424 */ /* 0x002fc800078e00ff */
[----:B------:R4:W-:Y:S01]  /*10a10*/  SYNCS.ARRIVE.TRANS64 RZ, [UR38+0x30830], R0 ;  /* 0x03083000ffff79a7 */ /* 0x0009e20008000026 */
[----:B---3--:R-:W-:-:S13]  /*10a20*/  LOP3.LUT P0, RZ, R2, 0x1f, RZ, 0xc0, !PT ;  /* 0x0000001f02ff7812 */ /* 0x008fda000780c0ff */
[----:B----4-:R-:W-:Y:S05]  /*10a30*/  @!P0 BRA `(.L_x_4232) ;  /* 0x0000000000048947 */ /* 0x010fea0003800000 */
[----:B------:R-:W-:Y:S01]  /*10a40*/  BPT.TRAP 0x1 ;  /* 0x000000040000795c */ /* 0x000fe20000300000 */
.L_x_4232:
        /* <DEDUP_REMOVED lines=31> */
.L_x_4228:
        /* <DEDUP_REMOVED lines=10> */
[----:B--2---:R-:W-:Y:S02]  /*10ce0*/  IMAD.U32 R4, RZ, RZ, UR6 ;  /* 0x00000006ff047e24 */ /* 0x004fe4000f8e00ff */
[----:B-1----:R-:W1:Y:S01]  /*10cf0*/  LDC.64 R2, c[0x4][R2] ;  /* 0x0100000002027b82 */ /* 0x002e620000000a00 */
[----:B------:R-:W-:Y:S02]  /*10d00*/  IMAD.U32 R5, RZ, RZ, UR7 ;  /* 0x00000007ff057e24 */ /* 0x000fe4000f8e00ff */
[----:B------:R-:W-:Y:S02]  /*10d10*/  IMAD.U32 R6, RZ, RZ, UR8 ;  /* 0x00000008ff067e24 */ /* 0x000fe4000f8e00ff */
[----:B0-----:R-:W-:-:S02]  /*10d20*/  IMAD.U32 R7, RZ, RZ, UR9 ;  /* 0x00000009ff077e24 */ /* 0x001fc4000f8e00ff */
[----:B------:R-:W-:Y:S02]  /*10d30*/  IMAD.U32 R10, RZ, RZ, UR4 ;  /* 0x00000004ff0a7e24 */ /* 0x000fe4000f8e00ff */
[----:B------:R-:W-:Y:S02]  /*10d40*/  IMAD.U32 R11, RZ, RZ, UR5 ;  /* 0x00000005ff0b7e24 */ /* 0x000fe4000f8e00ff */
[----:B------:R-:W-:Y:S02]  /*10d50*/  IMAD.MOV.U32 R8, RZ, RZ, 0x70 ;  /* 0x00000070ff087424 */ /* 0x000fe400078e00ff */
[----:B------:R-:W-:Y:S02]  /*10d60*/  IMAD.MOV.U32 R12, RZ, RZ, 0x1 ;  /* 0x00000001ff0c7424 */ /* 0x000fe400078e00ff */
[----:B------:R-:W-:-:S07]  /*10d70*/  IMAD.MOV.U32 R13, RZ, RZ, RZ ;  /* 0x000000ffff0d7224 */ /* 0x000fce00078e00ff */
[----:B------:R-:W-:-:S07]  /*10d80*/  LEPC R20, `(.L_x_4233) ;  /* 0x000000001014794e */ /* 0x000fce0000000000 */
[----:B-1----:R-:W-:Y:S05]  /*10d90*/  CALL.ABS.NOINC R2 ;  /* 0x0000000002007343 */ /* 0x002fea0003c00000 */
.L_x_4233:
[----:B0-----:R-:W0:Y:S01]  /*10da0*/  LDC R7, c[0x0][0x448] ;  /* 0x00011200ff077b82 */ /* 0x001e220000000800 */
[----:B------:R-:W3:Y:S01]  /*10db0*/  S2R R13, SR_TID.X ;  /* 0x00000000000d7919 */ /* 0x000ee20000002100 */
[----:B------:R-:W-:Y:S01]  /*10dc0*/  USHF.R.S32.HI UR4, URZ, 0x1f, UR36 ;  /* 0x0000001f3f047899 */ /* 0x000fe20008011424 */
[----:B------:R-:W-:Y:S01]  /*10dd0*/  ULDC.64 UR8, c[0x0][0x2d8] ;  /* 0x0000b60000087ab9 */ /* 0x000fe20000000a00 */
[----:B------:R-:W4:Y:S02]  /*10de0*/  S2R R8, SR_CTAID.Z ;  /* 0x0000000000087919 */ /* 0x000f240000002700 */
[----:B------:R-:W-:Y:S02]  /*10df0*/  UIMAD UR6, UR4, UR8, URZ ;  /* 0x00000008040672a4 */ /* 0x000fe4000f8e023f */
[----:B------:R-:W-:Y:S02]  /*10e00*/  UIMAD.WIDE.U32 UR4, UR36, UR8, URZ ;  /* 0x00000008240472a5 */ /* 0x000fe4000f8e003f */
[----:B------:R-:W-:-:S04]  /*10e10*/  UIMAD UR6, UR36, UR9, UR6 ;  /* 0x00000009240672a4 */ /* 0x000fc8000f8e0206 */
[----:B------:R-:W-:Y:S01]  /*10e20*/  UIADD3 UR5, UR5, UR6, URZ ;  /* 0x0000000605057290 */ /* 0x000fe2000fffe03f */
[----:B0-----:R-:W-:Y:S02]  /*10e30*/  ISETP.NE.AND P0, PT, R7, 0x1, PT ;  /* 0x000000010700780c */ /* 0x001fe40003f05270 */
[C---:B---3--:R-:W-:Y:S01]  /*10e40*/  LOP3.LUT R12, R13.reuse, 0x7f, RZ, 0xc0, !PT ;  /* 0x0000007f0d0c7812 */ /* 0x048fe200078ec0ff */
[----:B-1----:R-:W-:-:S10]  /*10e50*/  IMAD.SHL.U32 R3, R13, 0x10, RZ ;  /* 0x000000100d037824 */ /* 0x002fd400078e00ff */
[----:B--2---:R-:W0:Y:S01]  /*10e60*/  @P0 LDC R5, c[0x0][0x44c] ;  /* 0x00011300ff050b82 */ /* 0x004e220000000800 */
[----:B------:R-:W-:-:S04]  /*10e70*/  SHF.R.U32.HI R6, RZ, 0x3, R12 ;  /* 0x00000003ff067819 */ /* 0x000fc8000001160c */
[----:B------:R-:W-:-:S03]  /*10e80*/  LOP3.LUT R0, R6, 0x70, R3, 0xf8, !PT ;  /* 0x0000007006007812 */ /* 0x000fc600078ef803 */
[----:B------:R-:W1:Y:S02]  /*10e90*/  @P0 LDC R4, c[0x0][0x450] ;  /* 0x00011400ff040b82 */ /* 0x000e640000000800 */
[----:B------:R-:W-:-:S04]  /*10ea0*/  VIADD R0, R0, UR45 ;  /* 0x0000002d00007c36 */ /* 0x000fc80008000000 */
[----:B------:R-:W-:Y:S02]  /*10eb0*/  IMAD.MOV.U32 R9, RZ, RZ, R0 ;  /* 0x000000ffff097224 */ /* 0x000fe400078e0000 */
[----:B------:R-:W2:Y:S01]  /*10ec0*/  LDC.64 R2, c[0x0][0x2e0] ;  /* 0x0000b800ff027b82 */ /* 0x000ea20000000a00 */
[----:B0-----:R-:W-:-:S05]  /*10ed0*/  @P0 IMAD.HI.U32 R5, R0, R5, RZ ;  /* 0x0000000500050227 */ /* 0x001fca00078e00ff */
[----:B-1----:R-:W-:Y:S02]  /*10ee0*/  @P0 SHF.R.U32.HI R9, RZ, R4, R5 ;  /* 0x00000004ff090219 */ /* 0x002fe40000011605 */
[----:B----4-:R-:W-:-:S05]  /*10ef0*/  SHF.R.S32.HI R5, RZ, 0x1f, R8 ;  /* 0x0000001fff057819 */ /* 0x010fca0000011408 */
        /* <DEDUP_REMOVED lines=20> */
[----:B------:R-:W-:Y:S01]  /*11040*/  ULDC UR4, c[0x0][0x2b8] ;  /* 0x0000ae0000047ab9 */ /* 0x000fe20000000800 */
[----:B------:R-:W-:-:S03]  /*11050*/  IMAD.SHL.U32 R9, R12, 0x8, RZ ;  /* 0x000000080c097824 */ /* 0x000fc600078e00ff */
        /* <DEDUP_REMOVED lines=21> */
[----:B------:R-:W2:Y:S02]  /*111b0*/  SHFL.IDX PT, R4, R8, 0x1, 0x181f ;  /* 0x00381f0008047f89 */ /* 0x000ea400000e0000 */
[----:B------:R-:W-:-:S13]  /*111c0*/  ISETP.GE.AND P3, PT, R6, R7, PT ;  /* 0x000000070600720c */ /* 0x000fda0003f66270 */
[----:B------:R-:W-:Y:S01]  /*111d0*/  @!P3 LEA R21, R9, UR38, 0x1 ;  /* 0x000000260915bc11 */ /* 0x000fe2000f8e08ff */
[----:B0-----:R-:W-:Y:S02]  /*111e0*/  IMAD.MOV.U32 R3, RZ, RZ, R2 ;  /* 0x000000ffff037224 */ /* 0x001fe400078e0002 */
[----:B-1----:R-:W-:Y:S02]  /*111f0*/  IMAD.MOV.U32 R2, RZ, RZ, R14 ;  /* 0x000000ffff027224 */ /* 0x002fe400078e000e */
[----:B------:R-:W0:Y:S02]  /*11200*/  SHFL.IDX PT, R14, R0, 0x1, 0x181f ;  /* 0x00381f00000e7f89 */ /* 0x000e2400000e0000 */
[----:B------:R-:W-:-:S04]  /*11210*/  @!P3 IMAD.WIDE.U32 R2, R10, 0x2, R2 ;  /* 0x000000020a02b825 */ /* 0x000fc800078e0002 */
[----:B--2---:R-:W-:Y:S01]  /*11220*/  IMAD.MOV.U32 R5, RZ, RZ, R4 ;  /* 0x000000ffff057224 */ /* 0x004fe200078e0004 */
[----:B------:R-:W-:Y:S04]  /*11230*/  @!P3 LDGSTS.E.BYPASS.LTC128B.128 [R21+0x12400], desc[UR6][R2.64], !P2 ;  /* 0x124000000215bfae */ /* 0x000fe8000d101d46 */
[----:B------:R-:W-:Y:S04]  /*11240*/  @!P3 LDGSTS.E.BYPASS.LTC128B.128 [R21+0x16400], desc[UR6][R2.64+0x80], !P0 ;  /* 0x164000800215bfae */ /* 0x000fe8000c101d46 */
[----:B------:R1:W-:Y:S01]  /*11250*/  @!P3 LDGSTS.E.BYPASS.LTC128B.128 [R21+0x1a400], desc[UR6][R2.64+0x100], !P1 ;  /* 0x1a4001000215bfae */ /* 0x0003e2000c901d46 */
[----:B------:R-:W-:Y:S01]  /*11260*/  ISETP.GE.AND P3, PT, R12, R7, PT ;  /* 0x000000070c00720c */ /* 0x000fe20003f66270 */
[----:B------:R-:W-:-:S02]  /*11270*/  VIADD R12, R6, 0x20 ;  /* 0x00000020060c7836 */ /* 0x000fc40000000000 */
[----:B0-----:R-:W-:Y:S02]  /*11280*/  IMAD.MOV.U32 R4, RZ, RZ, R14 ;  /* 0x000000ffff047224 */ /* 0x001fe400078e000e */
[----:B------:R-:W-:Y:S08]  /*11290*/  SHFL.IDX PT, R14, R0, 0x2, 0x181f ;  /* 0x00581f00000e7f89 */ /* 0x000ff000000e0000 */
[----:B------:R-:W-:Y:S01]  /*112a0*/  @!P3 IMAD.WIDE.U32 R4, R10, 0x2, R4 ;  /* 0x000000020a04b825 */ /* 0x000fe200078e0004 */
[----:B-1----:R-:W0:Y:S01]  /*112b0*/  SHFL.IDX PT, R2, R8, 0x2, 0x181f ;  /* 0x00581f0008027f89 */ /* 0x002e2200000e0000 */
[----:B------:R-:W-:-:S05]  /*112c0*/  @!P3 LEA R20, R9, UR38, 0x1 ;  /* 0x000000260914bc11 */ /* 0x000fca000f8e08ff */
[----:B------:R-:W-:Y:S04]  /*112d0*/  @!P3 LDGSTS.E.BYPASS.LTC128B.128 [R20+0x12c00], desc[UR6][R4.64], !P2 ;  /* 0x12c000000414bfae */ /* 0x000fe8000d101d46 */
[----:B------:R-:W-:Y:S04]  /*112e0*/  @!P3 LDGSTS.E.BYPASS.LTC128B.128 [R20+0x16c00], desc[UR6][R4.64+0x80], !P0 ;  /* 0x16c000800414bfae */ /* 0x000fe8000c101d46 */
[----:B------:R1:W-:Y:S01]  /*112f0*/  @!P3 LDGSTS.E.BYPASS.LTC128B.128 [R20+0x1ac00], desc[UR6][R4.64+0x100], !P1 ;  /* 0x1ac001000414bfae */ /* 0x0003e2000c901d46 */
[----:B------:R-:W-:Y:S01]  /*11300*/  ISETP.GE.AND P3, PT, R12, R7, PT ;  /* 0x000000070c00720c */ /* 0x000fe20003f66270 */
[----:B------:R-:W-:-:S02]  /*11310*/  VIADD R12, R6, 0x30 ;  /* 0x00000030060c7836 */ /* 0x000fc40000000000 */
[----:B0-----:R-:W-:Y:S02]  /*11320*/  IMAD.MOV.U32 R3, RZ, RZ, R2 ;  /* 0x000000ffff037224 */ /* 0x001fe400078e0002 */
[----:B------:R-:W-:Y:S01]  /*11330*/  IMAD.MOV.U32 R2, RZ, RZ, R14 ;  /* 0x000000ffff027224 */ /* 0x000fe200078e000e */
[----:B-1----:R-:W0:Y:S07]  /*11340*/  SHFL.IDX PT, R4, R8, 0x3, 0x181f ;  /* 0x00781f0008047f89 */ /* 0x002e2e00000e0000 */
[----:B------:R-:W-:Y:S01]  /*11350*/  @!P3 LEA R21, R9, UR38, 0x1 ;  /* 0x000000260915bc11 */ /* 0x000fe2000f8e08ff */
[----:B------:R-:W-:Y:S01]  /*11360*/  @!P3 IMAD.WIDE.U32 R2, R10, 0x2, R2 ;  /* 0x000000020a02b825 */ /* 0x000fe200078e0002 */
[----:B------:R-:W1:Y:S04]  /*11370*/  SHFL.IDX PT, R14, R0, 0x3, 0x181f ;  /* 0x00781f00000e7f89 */ /* 0x000e6800000e0000 */
[----:B------:R-:W-:Y:S04]  /*11380*/  @!P3 LDGSTS.E.BYPASS.LTC128B.128 [R21+0x13400], desc[UR6][R2.64], !P2 ;  /* 0x134000000215bfae */ /* 0x000fe8000d101d46 */
[----:B------:R-:W-:Y:S04]  /*11390*/  @!P3 LDGSTS.E.BYPASS.LTC128B.128 [R21+0x17400], desc[UR6][R2.64+0x80], !P0 ;  /* 0x174000800215bfae */ /* 0x000fe8000c101d46 */
[----:B------:R2:W-:Y:S01]  /*113a0*/  @!P3 LDGSTS.E.BYPASS.LTC128B.128 [R21+0x1b400], desc[UR6][R2.64+0x100], !P1 ;  /* 0x1b4001000215bfae */ /* 0x0005e2000c901d46 */
[----:B------:R-:W-:Y:S01]  /*113b0*/  ISETP.GE.AND P3, PT, R12, R7, PT ;  /* 0x000000070c00720c */ /* 0x000fe20003f66270 */
[----:B------:R-:W-:-:S02]  /*113c0*/  VIADD R12, R6, 0x40 ;  /* 0x00000040060c7836 */ /* 0x000fc40000000000 */
[----:B0-----:R-:W-:Y:S02]  /*113d0*/  IMAD.MOV.U32 R5, RZ, RZ, R4 ;  /* 0x000000ffff057224 */ /* 0x001fe400078e0004 */
[----:B-1----:R-:W-:Y:S01]  /*113e0*/  IMAD.MOV.U32 R4, RZ, RZ, R14 ;  /* 0x000000ffff047224 */ /* 0x002fe200078e000e */
[----:B--2---:R-:W0:Y:S07]  /*113f0*/  SHFL.IDX PT, R2, R8, 0x4, 0x181f ;  /* 0x00981f0008027f89 */ /* 0x004e2e00000e0000 */
        /* <DEDUP_REMOVED lines=29> */
[----:B0-----:R-:W-:-:S02]  /*115d0*/  IMAD.MOV.U32 R3, RZ, RZ, R2 ;  /* 0x000000ffff037224 */ /* 0x001fc400078e0002 */
[----:B-1----:R-:W-:Y:S01]  /*115e0*/  IMAD.MOV.U32 R2, RZ, RZ, R14 ;  /* 0x000000ffff027224 */ /* 0x002fe200078e000e */
[----:B--2---:R0:W1:Y:S09]  /*115f0*/  SHFL.IDX PT, R4, R8, 0x7, 0x181f ;  /* 0x00f81f0008047f89 */ /* 0x00407200000e0000 */
[----:B------:R-:W-:Y:S01]  /*11600*/  @!P3 LEA R21, R9, UR38, 0x1 ;  /* 0x000000260915bc11 */ /* 0x000fe2000f8e08ff */
[----:B------:R-:W-:Y:S01]  /*11610*/  @!P3 IMAD.WIDE.U32 R2, R10, 0x2, R2 ;  /* 0x000000020a02b825 */ /* 0x000fe200078e0002 */
[----:B------:R0:W2:Y:S04]  /*11620*/  SHFL.IDX PT, R14, R0, 0x7, 0x181f ;  /* 0x00f81f00000e7f89 */ /* 0x0000a800000e0000 */
[----:B------:R0:W-:Y:S04]  /*11630*/  @!P3 LDGSTS.E.BYPASS.LTC128B.128 [R21+0x15400], desc[UR6][R2.64], !P2 ;  /* 0x154000000215bfae */ /* 0x0001e8000d101d46 */
[----:B------:R0:W-:Y:S04]  /*11640*/  @!P3 LDGSTS.E.BYPASS.LTC128B.128 [R21+0x19400], desc[UR6][R2.64+0x80], !P0 ;  /* 0x194000800215bfae */ /* 0x0001e8000c101d46 */
[----:B------:R0:W-:Y:S02]  /*11650*/  @!P3 LDGSTS.E.BYPASS.LTC128B.128 [R21+0x1d400], desc[UR6][R2.64+0x100], !P1 ;  /* 0x1d4001000215bfae */ /* 0x0001e4000c901d46 */
.L_x_4332:
[----:B------:R-:W-:Y:S01]  /*11660*/  VIADD R6, R6, 0x70 ;  /* 0x0000007006067836 */ /* 0x000fe20000000000 */
[----:B------:R-:W-:Y:S01]  /*11670*/  BSSY B0, `(.L_x_4235) ;  /* 0x000000e000007945 */ /* 0x000fe20003800000 */
[----:B0-2---:R-:W-:Y:S02]  /*11680*/  IMAD.MOV.U32 R2, RZ, RZ, R14 ;  /* 0x000000ffff027224 */ /* 0x005fe400078e000e */
[----:B-1----:R-:W-:Y:S01]  /*11690*/  IMAD.MOV.U32 R3, RZ, RZ, R4 ;  /* 0x000000ffff037224 */ /* 0x002fe200078e0004 */
[----:B------:R-:W-:-:S13]  /*116a0*/  ISETP.GE.AND P3, PT, R6, R7, PT ;  /* 0x000000070600720c */ /* 0x000fda0003f66270 */
        /* <DEDUP_REMOVED lines=10> */
.L_x_4236:
[----:B------:R-:W-:Y:S05]  /*11750*/  BSYNC B0 ;  /* 0x0000000000007941 */ /* 0x000fea0003800000 */
.L_x_4235:
        /* <DEDUP_REMOVED lines=12> */
.L_x_4333:
[----:B0-----:R-:W-:Y:S02]  /*11820*/  IMAD.MOV.U32 R10, RZ, RZ, 0x1 ;  /* 0x00000001ff0a7424 */ /* 0x001fe400078e00ff */
[----:B-1----:R-:W-:Y:S01]  /*11830*/  IMAD.MOV.U32 R0, RZ, RZ, RZ ;  /* 0x000000ffff007224 */ /* 0x002fe200078e00ff */
[----:B------:R-:W-:Y:S06]  /*11840*/  @!P1 BRA `(.L_x_4238) ;  /* 0x0000001c009c9947 */ /* 0x000fec0003800000 */
[----:B------:R-:W-:Y:S01]  /*11850*/  UIADD3 UR4, UR44, 0x1, URZ ;  /* 0x000000012c047890 */ /* 0x000fe2000fffe03f */
[----:B------:R-:W0:Y:S01]  /*11860*/  S2R R4, SR_TID.X ;  /* 0x0000000000047919 */ /* 0x000e220000002100 */
[----:B------:R-:W-:Y:S01]  /*11870*/  ULOP3.LUT UR5, URZ, UR42, URZ, 0x33, !UPT ;  /* 0x0000002a3f057292 */ /* 0x000fe2000f8e333f */
[----:B------:R-:W-:Y:S01]  /*11880*/  IMAD.MOV.U32 R10, RZ, RZ, 0x1 ;  /* 0x00000001ff0a7424 */ /* 0x000fe200078e00ff */
[----:B------:R-:W-:-:S04]  /*11890*/  UIMAD UR4, UR4, UR41, URZ ;  /* 0x00000029040472a4 */ /* 0x000fc8000f8e023f */
[----:B------:R-:W-:Y:S01]  /*118a0*/  IMAD.U32 R3, RZ, RZ, UR5 ;  /* 0x00000005ff037e24 */ /* 0x000fe2000f8e00ff */
        /* <DEDUP_REMOVED lines=16> */
[----:B------:R-:W-:Y:S02]  /*119b0*/  IMAD.IADD R7, R2, 0x1, -R11 ;  /* 0x0000000102077824 */ /* 0x000fe400078e0a0b */
[----:B------:R-:W-:Y:S02]  /*119c0*/  IMAD.MOV.U32 R8, RZ, RZ, 0x1 ;  /* 0x00000001ff087424 */ /* 0x000fe400078e00ff */
[----:B------:R-:W-:-:S07]  /*119d0*/  IMAD.MOV.U32 R4, RZ, RZ, R16 ;  /* 0x000000ffff047224 */ /* 0x000fce00078e0010 */
.L_x_4274:
        /* <DEDUP_REMOVED lines=28> */
.L_x_4242:
[----:B------:R-:W1:Y:S01]  /*11ba0*/  S2R R2, SR_TID.X ;  /* 0x0000000000027919 */ /* 0x000e620000002100 */
[----:B------:R-:W-:Y:S01]  /*11bb0*/  BSSY B2, `(.L_x_4243) ;  /* 0x0000006000027945 */ /* 0x000fe20003800000 */
[----:B-1----:R-:W-:Y:S02]  /*11bc0*/  LOP3.LUT R3, R2, 0x7f, RZ, 0xc0, !PT ;  /* 0x0000007f02037812 */ /* 0x002fe400078ec0ff */
[----:B------:R-:W-:Y:S02]  /*11bd0*/  SHF.L.U32 R2, R8, 0x1f, RZ ;  /* 0x0000001f08027819 */ /* 0x000fe400000006ff */
[----:B------:R-:W-:Y:S02]  /*11be0*/  ISETP.NE.AND P2, PT, R3, RZ, PT ;  /* 0x000000ff0300720c */ /* 0x000fe40003f45270 */
[----:B------:R-:W1:Y:S02]  /*11bf0*/  SYNCS.PHASECHK.TRANS64.TRYWAIT P0, [UR38+0x30848], R2 ;  /* 0x03084802ff0075a7 */ /* 0x000e640008000166 */
[----:B-1----:R-:W-:Y:S09]  /*11c00*/  @!P0 BRA `(.L_x_4244) ;  /* 0x0000003000b08947 */ /* 0x002ff20003800000 */
.L_x_4334:
[----:B------:R-:W-:Y:S05]  /*11c10*/  BSYNC B2 ;  /* 0x0000000000027941 */ /* 0x000fea0003800000 */
.L_x_4243:
[----:B------:R-:W-:Y:S04]  /*11c20*/  BSSY B2, `(.L_x_4245) ;  /* 0x0000007000027945 */ /* 0x000fe80003800000 */
[----:B------:R-:W-:Y:S05]  /*11c30*/  @P2 BRA `(.L_x_4246) ;  /* 0x0000000000142947 */ /* 0x000fea0003800000 */
[----:B------:R-:W-:Y:S01]  /*11c40*/  ISETP.NE.AND P0, PT, R9, RZ, PT ;  /* 0x000000ff0900720c */ /* 0x000fe20003f05270 */
[----:B-1----:R-:W-:-:S04]  /*11c50*/  IMAD.MOV.U32 R3, RZ, RZ, 0x9000 ;  /* 0x00009000ff037424 */ /* 0x002fc800078e00ff */
[----:B------:R2:W-:Y:S08]  /*11c60*/  SYNCS.ARRIVE.TRANS64 RZ, [UR38+0x30838], R3 ;  /* 0x03083803ffff79a7 */ /* 0x0005f00008000026 */
[----:B--2---:R-:W-:Y:S05]  /*11c70*/  @!P0 BRA `(.L_x_4246) ;  /* 0x0000000000048947 */ /* 0x004fea0003800000 */
[----:B------:R-:W-:Y:S01]  /*11c80*/  BPT.TRAP 0x1 ;  /* 0x000000040000795c */ /* 0x000fe20000300000 */
.L_x_4246:
[----:B------:R-:W-:Y:S05]  /*11c90*/  BSYNC B2 ;  /* 0x0000000000027941 */ /* 0x000fea0003800000 */
.L_x_4245:
        /* <DEDUP_REMOVED lines=11> */
.L_x_4247:
        /* <DEDUP_REMOVED lines=13> */
.L_x_4248:
        /* <DEDUP_REMOVED lines=15> */
.L_x_4249:
        /* <DEDUP_REMOVED lines=12> */
.L_x_4335:
[----:B------:R-:W-:Y:S05]  /*11fd0*/  BSYNC B2 ;  /* 0x0000000000027941 */ /* 0x000fea0003800000 */
.L_x_4250:
        /* <DEDUP_REMOVED lines=9> */
.L_x_4253:
[----:B------:R-:W-:Y:S05]  /*12070*/  BSYNC B2 ;  /* 0x0000000000027941 */ /* 0x000fea0003800000 */
.L_x_4252:
        /* <DEDUP_REMOVED lines=10> */
.L_x_4254:
        /* <DEDUP_REMOVED lines=13> */
.L_x_4255:
        /* <DEDUP_REMOVED lines=13> */
.L_x_4256:
        /* <DEDUP_REMOVED lines=10> */
.L_x_4241:
[----:B------:R-:W-:Y:S05]  /*12360*/  BSYNC B1 ;  /* 0x0000000000017941 */ /* 0x000fea0003800000 */
.L_x_4240:
        /* <DEDUP_REMOVED lines=27> */
.L_x_4259:
[----:B------:R-:W1:Y:S01]  /*12520*/  S2R R2, SR_TID.X ;  /* 0x0000000000027919 */ /* 0x000e620000002100 */
[----:B------:R-:W-:Y:S01]  /*12530*/  BSSY B2, `(.L_x_4260) ;  /* 0x0000006000027945 */ /* 0x000fe20003800000 */
[----:B-1----:R-:W-:Y:S02]  /*12540*/  LOP3.LUT R3, R2, 0x7f, RZ, 0xc0, !PT ;  /* 0x0000007f02037812 */ /* 0x002fe400078ec0ff */
[----:B------:R-:W-:Y:S02]  /*12550*/  SHF.L.U32 R2, R10, 0x1f, RZ ;  /* 0x0000001f0a027819 */ /* 0x000fe400000006ff */
[----:B------:R-:W-:Y:S02]  /*12560*/  ISETP.NE.AND P2, PT, R3, RZ, PT ;  /* 0x000000ff0300720c */ /* 0x000fe40003f45270 */
[----:B------:R-:W1:Y:S02]  /*12570*/  SYNCS.PHASECHK.TRANS64.TRYWAIT P0, [UR38+0x30840], R2 ;  /* 0x03084002ff0075a7 */ /* 0x000e640008000166 */
[----:B-1----:R-:W-:Y:S09]  /*12580*/  @!P0 BRA `(.L_x_4261) ;  /* 0x0000002800808947 */ /* 0x002ff20003800000 */
.L_x_4336:
[----:B------:R-:W-:Y:S05]  /*12590*/  BSYNC B2 ;  /* 0x0000000000027941 */ /* 0x000fea0003800000 */
.L_x_4260:
[----:B------:R-:W-:Y:S04]  /*125a0*/  BSSY B2, `(.L_x_4262) ;  /* 0x0000007000027945 */ /* 0x000fe80003800000 */
[----:B------:R-:W-:Y:S05]  /*125b0*/  @P2 BRA `(.L_x_4263) ;  /* 0x0000000000142947 */ /* 0x000fea0003800000 */
[----:B------:R-:W-:Y:S01]  /*125c0*/  ISETP.NE.AND P0, PT, R9, RZ, PT ;  /* 0x000000ff0900720c */ /* 0x000fe20003f05270 */
[----:B-1----:R-:W-:-:S04]  /*125d0*/  IMAD.MOV.U32 R2, RZ, RZ, 0x9000 ;  /* 0x00009000ff027424 */ /* 0x002fc800078e00ff */
[----:B------:R2:W-:Y:S08]  /*125e0*/  SYNCS.ARRIVE.TRANS64 RZ, [UR38+0x30830], R2 ;  /* 0x03083002ffff79a7 */ /* 0x0005f00008000026 */
[----:B--2---:R-:W-:Y:S05]  /*125f0*/  @!P0 BRA `(.L_x_4263) ;  /* 0x0000000000048947 */ /* 0x004fea0003800000 */
[----:B------:R-:W-:Y:S01]  /*12600*/  BPT.TRAP 0x1 ;  /* 0x000000040000795c */ /* 0x000fe20000300000 */
.L_x_4263:
[----:B------:R-:W-:Y:S05]  /*12610*/  BSYNC B2 ;  /* 0x0000000000027941 */ /* 0x000fea0003800000 */
.L_x_4262:
        /* <DEDUP_REMOVED lines=11> */
.L_x_4264:
        /* <DEDUP_REMOVED lines=14> */
.L_x_4265:
        /* <DEDUP_REMOVED lines=14> */
.L_x_4266:
        /* <DEDUP_REMOVED lines=12> */
.L_x_4337:
[----:B------:R-:W-:Y:S05]  /*12950*/  BSYNC B2 ;  /* 0x0000000000027941 */ /* 0x000fea0003800000 */
.L_x_4267:
        /* <DEDUP_REMOVED lines=9> */
.L_x_4270:
[----:B------:R-:W-:Y:S05]  /*129f0*/  BSYNC B2 ;  /* 0x0000000000027941 */ /* 0x000fea0003800000 */
.L_x_4269:
        /* <DEDUP_REMOVED lines=10> */
.L_x_4271:
        /* <DEDUP_REMOVED lines=13> */
.L_x_4272:
        /* <DEDUP_REMOVED lines=13> */
.L_x_4273:
        /* <DEDUP_REMOVED lines=10> */
.L_x_4258:
[----:B------:R-:W-:Y:S05]  /*12ce0*/  BSYNC B1 ;  /* 0x0000000000017941 */ /* 0x000fea0003800000 */
.L_x_4257:
[----:B------:R-:W-:Y:S02]  /*12cf0*/  VIADD R6, R6, 0xfffffffe ;  /* 0xfffffffe06067836 */ /* 0x000fe40000000000 */
[----:B------:R-:W-:Y:S01]  /*12d00*/  IMAD.MOV.U32 R8, RZ, RZ, R10 ;  /* 0x000000ffff087224 */ /* 0x000fe200078e000a */
[----:B------:R-:W-:Y:S06]  /*12d10*/  @P1 BRA `(.L_x_4274) ;  /* 0xffffffec00301947 */ /* 0x000fec000383ffff */
[----:B------:R-:W-:Y:S05]  /*12d20*/  BSYNC B0 ;  /* 0x0000000000007941 */ /* 0x000fea0003800000 */
.L_x_4239:
        /* <DEDUP_REMOVED lines=29> */
.L_x_4276:
[----:B------:R-:W1:Y:S01]  /*12f00*/  S2R R2, SR_TID.X ;  /* 0x0000000000027919 */ /* 0x000e620000002100 */
[----:B------:R-:W-:Y:S01]  /*12f10*/  BSSY B1, `(.L_x_4277) ;  /* 0x0000006000017945 */ /* 0x000fe20003800000 */
[----:B-1----:R-:W-:Y:S02]  /*12f20*/  LOP3.LUT R3, R2, 0x7f, RZ, 0xc0, !PT ;  /* 0x0000007f02037812 */ /* 0x002fe400078ec0ff */
[----:B------:R-:W-:Y:S02]  /*12f30*/  SHF.L.U32 R2, R10, 0x1f, RZ ;  /* 0x0000001f0a027819 */ /* 0x000fe400000006ff */
[----:B------:R-:W-:Y:S02]  /*12f40*/  ISETP.NE.AND P1, PT, R3, RZ, PT ;  /* 0x000000ff0300720c */ /* 0x000fe40003f25270 */
[----:B------:R-:W1:Y:S02]  /*12f50*/  SYNCS.PHASECHK.TRANS64.TRYWAIT P0, [UR38+0x30848], R2 ;  /* 0x03084802ff0075a7 */ /* 0x000e640008000166 */
[----:B-1----:R-:W-:Y:S09]  /*12f60*/  @!P0 BRA `(.L_x_4278) ;  /* 0x0000002000388947 */ /* 0x002ff20003800000 */
.L_x_4338:
[----:B------:R-:W-:Y:S05]  /*12f70*/  BSYNC B1 ;  /* 0x0000000000017941 */ /* 0x000fea0003800000 */
.L_x_4277:
[----:B------:R-:W-:Y:S04]  /*12f80*/  BSSY B1, `(.L_x_4279) ;  /* 0x0000007000017945 */ /* 0x000fe80003800000 */
[----:B------:R-:W-:Y:S05]  /*12f90*/  @P1 BRA `(.L_x_4280) ;  /* 0x0000000000141947 */ /* 0x000fea0003800000 */
[----:B------:R-:W-:Y:S01]  /*12fa0*/  ISETP.NE.AND P0, PT, R9, RZ, PT ;  /* 0x000000ff0900720c */ /* 0x000fe20003f05270 */
[----:B-1----:R-:W-:-:S04]  /*12fb0*/  IMAD.MOV.U32 R3, RZ, RZ, 0x9000 ;  /* 0x00009000ff037424 */ /* 0x002fc800078e00ff */
[----:B------:R2:W-:Y:S08]  /*12fc0*/  SYNCS.ARRIVE.TRANS64 RZ, [UR38+0x30838], R3 ;  /* 0x03083803ffff79a7 */ /* 0x0005f00008000026 */
[----:B--2---:R-:W-:Y:S05]  /*12fd0*/  @!P0 BRA `(.L_x_4280) ;  /* 0x0000000000048947 */ /* 0x004fea0003800000 */
[----:B------:R-:W-:Y:S01]  /*12fe0*/  BPT.TRAP 0x1 ;  /* 0x000000040000795c */ /* 0x000fe20000300000 */
.L_x_4280:
[----:B------:R-:W-:Y:S05]  /*12ff0*/  BSYNC B1 ;  /* 0x0000000000017941 */ /* 0x000fea0003800000 */
.L_x_4279:
        /* <DEDUP_REMOVED lines=11> */
.L_x_4281:
        /* <DEDUP_REMOVED lines=14> */
.L_x_4282:
        /* <DEDUP_REMOVED lines=14> */
.L_x_4283:
        /* <DEDUP_REMOVED lines=11> */
.L_x_4339:
[----:B------:R-:W-:Y:S05]  /*13320*/  BSYNC B1 ;  /* 0x0000000000017941 */ /* 0x000fea0003800000 */
.L_x_4284:
        /* <DEDUP_REMOVED lines=9> */
.L_x_4287:
[----:B------:R-:W-:Y:S05]  /*133c0*/  BSYNC B1 ;  /* 0x0000000000017941 */ /* 0x000fea0003800000 */
.L_x_4286:
        /* <DEDUP_REMOVED lines=10> */
.L_x_4288:
        /* <DEDUP_REMOVED lines=13> */
.L_x_4289:
        /* <DEDUP_REMOVED lines=13> */
.L_x_4290:
        /* <DEDUP_REMOVED lines=10> */
.L_x_4275:
[----:B------:R-:W-:Y:S05]  /*136b0*/  BSYNC B0 ;  /* 0x0000000000007941 */ /* 0x000fea0003800000 */
.L_x_4238:
        /* <DEDUP_REMOVED lines=11> */
.L_x_4340:
[----:B------:R-:W-:Y:S05]  /*13770*/  BSYNC B1 ;  /* 0x0000000000017941 */ /* 0x000fea0003800000 */
.L_x_4293:
        /* <DEDUP_REMOVED lines=8> */
.L_x_4296:
[----:B------:R-:W-:Y:S05]  /*13800*/  BSYNC B1 ;  /* 0x0000000000017941 */ /* 0x000fea0003800000 */
.L_x_4295:
        /* <DEDUP_REMOVED lines=13> */
.L_x_4297:
        /* <DEDUP_REMOVED lines=13> */
.L_x_4298:
        /* <DEDUP_REMOVED lines=13> */
.L_x_4299:
        /* <DEDUP_REMOVED lines=8> */
.L_x_4292:
[----:B------:R-:W-:Y:S05]  /*13b00*/  BSYNC B0 ;  /* 0x0000000000007941 */ /* 0x000fea0003800000 */
.L_x_4291:
[----:B------:R-:W-:-:S05]  /*13b10*/  VIADD R0, R0, 0x1 ;  /* 0x0000000100007836 */ /* 0x000fca0000000000 */
[----:B------:R-:W-:-:S04]  /*13b20*/  ISETP.NE.AND P0, PT, R0, 0x2, PT ;  /* 0x000000020000780c */ /* 0x000fc80003f05270 */
[----:B0-----:R-:W-:Y:S02]  /*13b30*/  SEL R3, RZ, 0x1, P0 ;  /* 0x00000001ff037807 */ /* 0x001fe40000000000 */
[----:B------:R-:W-:Y:S02]  /*13b40*/  SEL R0, R0, RZ, P0 ;  /* 0x000000ff00007207 */ /* 0x000fe40000000000 */
[----:B------:R-:W-:Y:S01]  /*13b50*/  LOP3.LUT R10, R10, R3, RZ, 0x3c, !PT ;  /* 0x000000030a0a7212 */ /* 0x000fe200078e3cff */
[----:B------:R-:W-:-:S07]  /*13b60*/  IMAD.MOV.U32 R3, RZ, RZ, RZ ;  /* 0x000000ffff037224 */ /* 0x000fce00078e00ff */
.L_x_4216:
[----:B------:R-:W0:Y:S01]  /*13b70*/  S2R R5, SR_CgaCtaId ;  /* 0x0000000000057919 */ /* 0x000e220000008800 */
[----:B------:R-:W-:Y:S02]  /*13b80*/  MOV R2, 0x400 ;  /* 0x0000040000027802 */ /* 0x000fe40000000f00 */
[----:B------:R-:W-:Y:S02]  /*13b90*/  SHF.L.U32 R3, R3, 0x1f, RZ ;  /* 0x0000001f03037819 */ /* 0x000fe400000006ff */
[----:B0-----:R-:W-:-:S04]  /*13ba0*/  LEA R2, R5, R2, 0x18 ;  /* 0x0000000205027211 */ /* 0x001fc800078ec0ff */
[----:B------:R-:W0:Y:S02]  /*13bb0*/  SYNCS.PHASECHK.TRANS64.TRYWAIT P0, [R2+URZ+0x30820], R3 ;  /* 0x03082003020075a7 */ /* 0x000e24000800017f */
[----:B0-----:R-:W-:Y:S05]  /*13bc0*/  @!P0 BRA `(.L_x_4300) ;  /* 0x0000001400648947 */ /* 0x001fea0003800000 */
.L_x_4341:
[----:B------:R-:W-:-:S03]  /*13bd0*/  UMOV UR4, 0xffffffff ;  /* 0xffffffff00047882 */ /* 0x000fc60000000000 */
[----:B------:R-:W-:Y:S05]  /*13be0*/  BRA.DIV UR4, `(.L_x_4301) ;  /* 0x0000001604707947 */ /* 0x000fea000b800000 */
[----:B0-----:R-:W0:Y:S02]  /*13bf0*/  S2R R3, SR_TID.X ;  /* 0x0000000000037919 */ /* 0x001e240000002100 */
[----:B0-----:R-:W-:-:S04]  /*13c00*/  SHF.R.U32.HI R3, RZ, 0x5, R3 ;  /* 0x00000005ff037819 */ /* 0x001fc80000011603 */
[----:B------:R-:W-:-:S05]  /*13c10*/  LOP3.LUT R3, R3, 0x3, RZ, 0xc0, !PT ;  /* 0x0000000303037812 */ /* 0x000fca00078ec0ff */
[----:B------:R0:W1:Y:S02]  /*13c20*/  SHFL.IDX PT, R14, R3, RZ, 0x1f ;  /* 0x00001fff030e7589 */ /* 0x00006400000e0000 */
.L_x_4344:
[----:B-1----:R-:W-:-:S13]  /*13c30*/  ISETP.NE.AND P0, PT, R14, RZ, PT ;  /* 0x000000ff0e00720c */ /* 0x002fda0003f05270 */
[----:B------:R-:W-:Y:S05]  /*13c40*/  @P0 BRA `(.L_x_4132) ;  /* 0x0000000000900947 */ /* 0x000fea0003800000 */
[----:B------:R-:W-:-:S03]  /*13c50*/  UMOV UR4, 0xffffffff ;  /* 0xffffffff00047882 */ /* 0x000fc60000000000 */
[----:B------:R-:W-:Y:S05]  /*13c60*/  BRA.DIV UR4, `(.L_x_4302) ;  /* 0x0000001604847947 */ /* 0x000fea000b800000 */
[----:B------:R-:W-:-:S13]  /*13c70*/  ELECT P6, URZ, PT ;  /* 0x00000000003f782f */ /* 0x000fda00038c0000 */
.L_x_4347:
        /* <DEDUP_REMOVED lines=8> */
.L_x_4303:
        /* <DEDUP_REMOVED lines=12> */
.L_x_4348:
[----:B------:R-:W1:Y:S02]  /*13dc0*/  SYNCS.PHASECHK.TRANS64.TRYWAIT P0, [R8+URZ], R5 ;  /* 0x00000005080075a7 */ /* 0x000e64000800017f */
[----:B-1----:R-:W-:Y:S05]  /*13dd0*/  @!P0 BRA `(.L_x_4305) ;  /* 0x00000014005c8947 */ /* 0x002fea0003800000 */
.L_x_4349:
[----:B------:R-:W-:Y:S05]  /*13de0*/  @!P2 BRA `(.L_x_4306) ;  /* 0x000000000004a947 */ /* 0x000fea0003800000 */
[----:B------:R-:W-:Y:S01]  /*13df0*/  BPT.TRAP 0x1 ;  /* 0x000000040000795c */ /* 0x000fe20000300000 */
.L_x_4306:
[----:B------:R-:W-:-:S04]  /*13e00*/  VIADD R3, R2, 0x30860 ;  /* 0x0003086002037836 */ /* 0x000fc80000000000 */
[----:B0-----:R-:W-:-:S04]  /*13e10*/  IMAD R7, R0, 0x8, R3 ;  /* 0x0000000800077824 */ /* 0x001fc800078e0203 */
[----:B------:R-:W0:Y:S02]  /*13e20*/  SYNCS.PHASECHK.TRANS64.TRYWAIT P0, [R7+URZ], R4 ;  /* 0x00000004070075a7 */ /* 0x000e24000800017f */
[----:B0-----:R-:W-:Y:S05]  /*13e30*/  @!P0 BRA `(.L_x_4307) ;  /* 0x0000001400588947 */ /* 0x001fea0003800000 */
.L_x_4350:
[----:B------:R-:W-:-:S07]  /*13e40*/  IMAD R6, R6, 0x8, R3 ;  /* 0x0000000806067824 */ /* 0x000fce00078e0203 */
.L_x_4308:
[----:B--2---:R2:W3:Y:S02]  /*13e50*/  SYNCS.PHASECHK.TRANS64.TRYWAIT P0, [R6+URZ], R5 ;  /* 0x00000005060075a7 */ /* 0x0044e4000800017f */
[----:B---3--:R-:W-:Y:S05]  /*13e60*/  @!P0 NANOSLEEP.SYNCS 0x989680 ;  /* 0x009896800000895d */ /* 0x008fea0003900000 */
[----:B------:R-:W3:Y:S02]  /*13e70*/  @!P0 SYNCS.PHASECHK.TRANS64 P0, [R6+URZ], R5 ;  /* 0x00000005060085a7 */ /* 0x000ee4000800007f */
[----:B---3--:R-:W-:Y:S05]  /*13e80*/  @!P0 BRA `(.L_x_4308) ;  /* 0xfffffffc00f08947 */ /* 0x008fea000383ffff */
.L_x_4132:
[----:B------:R-:W-:Y:S05]  /*13e90*/  BSYNC B6 ;  /* 0x0000000000067941 */ /* 0x000fea0003800000 */
.L_x_4129:
[----:B------:R-:W-:Y:S05]  /*13ea0*/  EXIT ;  /* 0x000000000000794d */ /* 0x000fea0003800000 */
.L_x_4142:
[----:B0-----:R-:W-:-:S04]  /*13eb0*/  IMAD.U32 R3, RZ, RZ, UR57 ;  /* 0x00000039ff037e24 */ /* 0x001fc8000f8e00ff */
[----:B------:R0:W1:Y:S03]  /*13ec0*/  SYNCS.PHASECHK.TRANS64.TRYWAIT P0, [R3+URZ+0x30800], R0 ;  /* 0x03080000030075a7 */ /* 0x000066000800017f */
[----:B-1----:R-:W-:Y:S05]  /*13ed0*/  @!P0 NANOSLEEP.SYNCS 0x989680 ;  /* 0x009896800000895d */ /* 0x002fea0003900000 */
[----:B------:R-:W1:Y:S02]  /*13ee0*/  @!P0 SYNCS.PHASECHK.TRANS64 P0, [R3+URZ+0x30800], R0 ;  /* 0x03080000030085a7 */ /* 0x000e64000800007f */
[----:B-1----:R-:W-:Y:S05]  /*13ef0*/  @!P0 BRA `(.L_x_4142) ;  /* 0xfffffffc00ec8947 */ /* 0x002fea000383ffff */
[----:B------:R-:W-:Y:S05]  /*13f00*/  BRA `(.L_x_4309) ;  /* 0xfffffed800687947 */ /* 0x000fea000383ffff */
.L_x_4146:
[----:B0-----:R-:W-:-:S04]  /*13f10*/  IMAD.U32 R3, RZ, RZ, UR57 ;  /* 0x00000039ff037e24 */ /* 0x001fc8000f8e00ff */
[----:B------:R0:W2:Y:S03]  /*13f20*/  SYNCS.PHASECHK.TRANS64.TRYWAIT P2, [R3+URZ+0x30830], R0 ;  /* 0x03083000030075a7 */ /* 0x0000a6000804017f */
[----:B--2---:R-:W-:Y:S05]  /*13f30*/  @!P2 NANOSLEEP.SYNCS 0x989680 ;  /* 0x009896800000a95d */ /* 0x004fea0003900000 */
[----:B------:R-:W2:Y:S02]  /*13f40*/  @!P2 SYNCS.PHASECHK.TRANS64 P2, [R3+URZ+0x30830], R0 ;  /* 0x030830000300a5a7 */ /* 0x000ea4000804007f */
[----:B--2---:R-:W-:Y:S05]  /*13f50*/  @!P2 BRA `(.L_x_4146) ;  /* 0xfffffffc00eca947 */ /* 0x004fea000383ffff */
[----:B------:R-:W-:Y:S05]  /*13f60*/  BRA `(.L_x_4145) ;  /* 0xfffffed800987947 */ /* 0x000fea000383ffff */
.L_x_4162:
[----:B-1----:R-:W-:-:S04]  /*13f70*/  IMAD.U32 R15, RZ, RZ, UR61 ;  /* 0x0000003dff0f7e24 */ /* 0x002fc8000f8e00ff */
[----:B------:R1:W2:Y:S03]  /*13f80*/  SYNCS.PHASECHK.TRANS64.TRYWAIT P2, [R15+URZ+0x30830], R0 ;  /* 0x030830000f0075a7 */ /* 0x0002a6000804017f */
[----:B--2---:R-:W-:Y:S05]  /*13f90*/  @!P2 NANOSLEEP.SYNCS 0x989680 ;  /* 0x009896800000a95d */ /* 0x004fea0003900000 */
[----:B------:R-:W2:Y:S02]  /*13fa0*/  @!P2 SYNCS.PHASECHK.TRANS64 P2, [R15+URZ+0x30830], R0 ;  /* 0x030830000f00a5a7 */ /* 0x000ea4000804007f */
[----:B--2---:R-:W-:Y:S05]  /*13fb0*/  @!P2 BRA `(.L_x_4162) ;  /* 0xfffffffc00eca947 */ /* 0x004fea000383ffff */
[----:B------:R-:W-:Y:S05]  /*13fc0*/  BRA `(.L_x_4161) ;  /* 0xffffff08004c7947 */ /* 0x000fea000383ffff */
.L_x_4166:
[----:B-1----:R-:W-:-:S04]  /*13fd0*/  IMAD.U32 R3, RZ, RZ, UR11 ;  /* 0x0000000bff037e24 */ /* 0x002fc8000f8e00ff */
[----:B------:R1:W2:Y:S03]  /*13fe0*/  SYNCS.PHASECHK.TRANS64.TRYWAIT P2, [R3+URZ+0x30850], R0 ;  /* 0x03085000030075a7 */ /* 0x0002a6000804017f */
[----:B--2---:R-:W-:Y:S05]  /*13ff0*/  @!P2 NANOSLEEP.SYNCS 0x989680 ;  /* 0x009896800000a95d */ /* 0x004fea0003900000 */
[----:B------:R-:W2:Y:S02]  /*14000*/  @!P2 SYNCS.PHASECHK.TRANS64 P2, [R3+URZ+0x30850], R0 ;  /* 0x030850000300a5a7 */ /* 0x000ea4000804007f */
[----:B--2---:R-:W-:Y:S05]  /*14010*/  @!P2 BRA `(.L_x_4166) ;  /* 0xfffffffc00eca947 */ /* 0x004fea000383ffff */
[----:B------:R-:W-:Y:S05]  /*14020*/  BRA `(.L_x_4165) ;  /* 0xffffff1000dc7947 */ /* 0x000fea000383ffff */
.L_x_4183:
[----:B-1----:R-:W-:-:S04]  /*14030*/  IMAD.U32 R5, RZ, RZ, UR56 ;  /* 0x00000038ff057e24 */ /* 0x002fc8000f8e00ff */
[----:B------:R1:W2:Y:S03]  /*14040*/  SYNCS.PHASECHK.TRANS64.TRYWAIT P2, [R5+URZ+0x30830], R0 ;  /* 0x03083000050075a7 */ /* 0x0002a6000804017f */
[----:B--2---:R-:W-:Y:S05]  /*14050*/  @!P2 NANOSLEEP.SYNCS 0x989680 ;  /* 0x009896800000a95d */ /* 0x004fea0003900000 */
[----:B------:R-:W2:Y:S02]  /*14060*/  @!P2 SYNCS.PHASECHK.TRANS64 P2, [R5+URZ+0x30830], R0 ;  /* 0x030830000500a5a7 */ /* 0x000ea4000804007f */
[----:B--2---:R-:W-:Y:S05]  /*14070*/  @!P2 BRA `(.L_x_4183) ;  /* 0xfffffffc00eca947 */ /* 0x004fea000383ffff */
[----:B------:R-:W-:Y:S05]  /*14080*/  BRA `(.L_x_4182) ;  /* 0xffffff3800b87947 */ /* 0x000fea000383ffff */
.L_x_4187:
[----:B-1----:R-:W-:-:S04]  /*14090*/  IMAD.U32 R3, RZ, RZ, UR11 ;  /* 0x0000000bff037e24 */ /* 0x002fc8000f8e00ff */
[----:B------:R1:W2:Y:S03]  /*140a0*/  SYNCS.PHASECHK.TRANS64.TRYWAIT P2, [R3+URZ+0x30850], R0 ;  /* 0x03085000030075a7 */ /* 0x0002a6000804017f */
[----:B--2---:R-:W-:Y:S05]  /*140b0*/  @!P2 NANOSLEEP.SYNCS 0x989680 ;  /* 0x009896800000a95d */ /* 0x004fea0003900000 */
[----:B------:R-:W2:Y:S02]  /*140c0*/  @!P2 SYNCS.PHASECHK.TRANS64 P2, [R3+URZ+0x30850], R0 ;  /* 0x030850000300a5a7 */ /* 0x000ea4000804007f */
[----:B--2---:R-:W-:Y:S05]  /*140d0*/  @!P2 BRA `(.L_x_4187) ;  /* 0xfffffffc00eca947 */ /* 0x004fea000383ffff */
[----:B------:R-:W-:Y:S05]  /*140e0*/  BRA `(.L_x_4186) ;  /* 0xffffff4400487947 */ /* 0x000fea000383ffff */
.L_x_4193:
[----:B-1----:R-:W-:-:S04]  /*140f0*/  IMAD.U32 R5, RZ, RZ, UR56 ;  /* 0x00000038ff057e24 */ /* 0x002fc8000f8e00ff */
[----:B------:R1:W2:Y:S03]  /*14100*/  SYNCS.PHASECHK.TRANS64.TRYWAIT P2, [R5+URZ+0x30830], R0 ;  /* 0x03083000050075a7 */ /* 0x0002a6000804017f */
[----:B--2---:R-:W-:Y:S05]  /*14110*/  @!P2 NANOSLEEP.SYNCS 0x989680 ;  /* 0x009896800000a95d */ /* 0x004fea0003900000 */
[----:B------:R-:W2:Y:S02]  /*14120*/  @!P2 SYNCS.PHASECHK.TRANS64 P2, [R5+URZ+0x30830], R0 ;  /* 0x030830000500a5a7 */ /* 0x000ea4000804007f */
[----:B--2---:R-:W-:Y:S05]  /*14130*/  @!P2 BRA `(.L_x_4193) ;  /* 0xfffffffc00eca947 */ /* 0x004fea000383ffff */
[----:B------:R-:W-:Y:S05]  /*14140*/  BRA `(.L_x_4192) ;  /* 0xffffff58000c7947 */ /* 0x000fea000383ffff */
.L_x_4197:
[----:B-1----:R-:W-:-:S04]  /*14150*/  IMAD.U32 R3, RZ, RZ, UR11 ;  /* 0x0000000bff037e24 */ /* 0x002fc8000f8e00ff */
[----:B------:R1:W2:Y:S03]  /*14160*/  SYNCS.PHASECHK.TRANS64.TRYWAIT P2, [R3+URZ+0x30850], R0 ;  /* 0x03085000030075a7 */ /* 0x0002a6000804017f */
[----:B--2---:R-:W-:Y:S05]  /*14170*/  @!P2 NANOSLEEP.SYNCS 0x989680 ;  /* 0x009896800000a95d */ /* 0x004fea0003900000 */
[----:B------:R-:W2:Y:S02]  /*14180*/  @!P2 SYNCS.PHASECHK.TRANS64 P2, [R3+URZ+0x30850], R0 ;  /* 0x030850000300a5a7 */ /* 0x000ea4000804007f */
[----:B--2---:R-:W-:Y:S05]  /*14190*/  @!P2 BRA `(.L_x_4197) ;  /* 0xfffffffc00eca947 */ /* 0x004fea000383ffff */
[----:B------:R-:W-:Y:S05]  /*141a0*/  BRA `(.L_x_4196) ;  /* 0xffffff60009c7947 */ /* 0x000fea000383ffff */
.L_x_4210:
[----:B-1----:R-:W-:-:S04]  /*141b0*/  IMAD.U32 R3, RZ, RZ, UR7 ;  /* 0x00000007ff037e24 */ /* 0x002fc8000f8e00ff */
[----:B------:R1:W2:Y:S03]  /*141c0*/  SYNCS.PHASECHK.TRANS64.TRYWAIT P0, [R3+URZ+0x30850], R2 ;  /* 0x03085002030075a7 */ /* 0x0002a6000800017f */
[----:B--2---:R-:W-:Y:S05]  /*141d0*/  @!P0 NANOSLEEP.SYNCS 0x989680 ;  /* 0x009896800000895d */ /* 0x004fea0003900000 */
[----:B------:R-:W2:Y:S02]  /*141e0*/  @!P0 SYNCS.PHASECHK.TRANS64 P0, [R3+URZ+0x30850], R2 ;  /* 0x03085002030085a7 */ /* 0x000ea4000800007f */
[----:B--2---:R-:W-:Y:S05]  /*141f0*/  @!P0 BRA `(.L_x_4210) ;  /* 0xfffffffc00ec8947 */ /* 0x004fea000383ffff */
[----:B------:R-:W-:Y:S05]  /*14200*/  BRA `(.L_x_4209) ;  /* 0xffffff8c001c7947 */ /* 0x000fea000383ffff */
.L_x_4227:
[----:B------:R-:W-:Y:S02]  /*14210*/  IMAD.MOV.U32 R13, RZ, RZ, R0 ;  /* 0x000000ffff0d7224 */ /* 0x000fe400078e0000 */
[----:B------:R-:W-:Y:S02]  /*14220*/  IMAD.MOV.U32 R12, RZ, RZ, RZ ;  /* 0x000000ffff0c7224 */ /* 0x000fe400078e00ff */
[----:B------:R-:W-:Y:S02]  /*14230*/  IMAD.MOV.U32 R11, RZ, RZ, 0x1f ;  /* 0x0000001fff0b7424 */ /* 0x000fe400078e00ff */
[----:B------:R-:W-:-:S07]  /*14240*/  IMAD.MOV.U32 R15, RZ, RZ, -0x1 ;  /* 0xffffffffff0f7424 */ /* 0x000fce00078e00ff */
[----:B0-----:R-:W-:Y:S05]  /*14250*/  WARPSYNC.COLLECTIVE R15, `(.L_x_4310) ;  /* 0x000000000f087348 */ /* 0x001fea0003c00000 */
[----:B------:R1:W2:Y:S02]  /*14260*/  SHFL.IDX P6, R14, R13, R12, R11 ;  /* 0x0000000c0d0e7389 */ /* 0x0002a400000c000b */
[----:B012---:R-:W-:Y:S01]  /*14270*/  ENDCOLLECTIVE ;  /* 0x000000000000791b */ /* 0x007fe20003800000 */
.L_x_4310:
[----:B------:R-:W-:Y:S05]  /*14280*/  BRA `(.L_x_4311) ;  /* 0xffffffc400407947 */ /* 0x000fea000383ffff */
.L_x_4229:
[----:B------:R-:W-:Y:S01]  /*14290*/  BSSY B0, `(.L_x_4312) ;  /* 0x0000006000007945 */ /* 0x000fe20003800000 */
[----:B------:R-:W-:-:S07]  /*142a0*/  IMAD.MOV.U32 R15, RZ, RZ, -0x1 ;  /* 0xffffffffff0f7424 */ /* 0x000fce00078e00ff */
[----:B01----:R-:W-:Y:S05]  /*142b0*/  WARPSYNC.COLLECTIVE R15, `(.L_x_4313) ;  /* 0x000000000f0c7348 */ /* 0x003fea0003c00000 */
[----:B------:R-:W-:Y:S02]  /*142c0*/  ELECT P6, UR62, PT ;  /* 0x00000000003e782f */ /* 0x000fe400038c0000 */
[----:B------:R-:W-:Y:S01]  /*142d0*/  MOV R14, UR62 ;  /* 0x0000003e000e7c02 */ /* 0x000fe20008000f00 */
[----:B01----:R-:W-:Y:S10]  /*142e0*/  ENDCOLLECTIVE ;  /* 0x000000000000791b */ /* 0x003ff40003800000 */
.L_x_4313:
[----:B------:R-:W-:Y:S05]  /*142f0*/  BSYNC B0 ;  /* 0x0000000000007941 */ /* 0x000fea0003800000 */
.L_x_4312:
[----:B------:R-:W-:Y:S05]  /*14300*/  BRA `(.L_x_4314) ;  /* 0xffffffc400407947 */ /* 0x000fea000383ffff */
.L_x_4231:
[----:B-1----:R-:W-:-:S04]  /*14310*/  IMAD.U32 R3, RZ, RZ, UR38 ;  /* 0x00000026ff037e24 */ /* 0x002fc8000f8e00ff */
[----:B------:R1:W3:Y:S03]  /*14320*/  SYNCS.PHASECHK.TRANS64.TRYWAIT P0, [R3+URZ+0x30840], R0 ;  /* 0x03084000030075a7 */ /* 0x0002e6000800017f */
[----:B---3--:R-:W-:Y:S05]  /*14330*/  @!P0 NANOSLEEP.SYNCS 0x989680 ;  /* 0x009896800000895d */ /* 0x008fea0003900000 */
[----:B------:R-:W3:Y:S02]  /*14340*/  @!P0 SYNCS.PHASECHK.TRANS64 P0, [R3+URZ+0x30840], R0 ;  /* 0x03084000030085a7 */ /* 0x000ee4000800007f */
[----:B---3--:R-:W-:Y:S05]  /*14350*/  @!P0 BRA `(.L_x_4231) ;  /* 0xfffffffc00ec8947 */ /* 0x008fea000383ffff */
[----:B------:R-:W-:Y:S05]  /*14360*/  BRA `(.L_x_4315) ;  /* 0xffffffc4009c7947 */ /* 0x000fea000383ffff */
.L_x_4234:
        /* <DEDUP_REMOVED lines=8> */
.L_x_4316:
[----:B------:R-:W-:Y:S02]  /*143f0*/  VIADD R4, R6, 0x10 ;  /* 0x0000001006047836 */ /* 0x000fe40000000000 */
[----:B------:R-:W-:Y:S02]  /*14400*/  IMAD.MOV.U32 R13, RZ, RZ, R0 ;  /* 0x000000ffff0d7224 */ /* 0x000fe400078e0000 */
[----:B------:R-:W-:-:S07]  /*14410*/  IMAD.MOV.U32 R2, RZ, RZ, R14 ;  /* 0x000000ffff027224 */ /* 0x000fce00078e000e */
[----:B------:R-:W-:Y:S05]  /*14420*/  WARPSYNC.COLLECTIVE R15, `(.L_x_4317) ;  /* 0x000000000f087348 */ /* 0x000fea0003c00000 */
[----:B------:R0:W1:Y:S02]  /*14430*/  SHFL.IDX P6, R14, R13, R12, R11 ;  /* 0x0000000c0d0e7389 */ /* 0x00006400000c000b */
[----:B01----:R-:W-:Y:S01]  /*14440*/  ENDCOLLECTIVE ;  /* 0x000000000000791b */ /* 0x003fe20003800000 */
.L_x_4317:
[----:B------:R-:W-:Y:S01]  /*14450*/  ULDC UR4, c[0x0][0x288] ;  /* 0x0000a20000047ab9 */ /* 0x000fe20000000800 */
[----:B------:R-:W-:Y:S01]  /*14460*/  IMAD.MOV.U32 R3, RZ, RZ, R2 ;  /* 0x000000ffff037224 */ /* 0x000fe200078e0002 */
[----:B------:R-:W-:Y:S01]  /*14470*/  ULDC.64 UR6, c[0x0][0x208] ;  /* 0x0000820000067ab9 */ /* 0x000fe20000000a00 */
[----:B------:R-:W-:-:S05]  /*14480*/  IMAD R7, R7, UR4, RZ ;  /* 0x0000000407077c24 */ /* 0x000fca000f8e02ff */
        /* <DEDUP_REMOVED lines=16> */
.L_x_4318:
[----:B------:R-:W-:Y:S01]  /*14590*/  VIADD R2, R6, 0x20 ;  /* 0x0000002006027836 */ /* 0x000fe20000000000 */
[----:B------:R-:W-:Y:S01]  /*145a0*/  @!P3 LEA R20, R9, UR38, 0x1 ;  /* 0x000000260914bc11 */ /* 0x000fe2000f8e08ff */
[----:B------:R-:W-:Y:S02]  /*145b0*/  IMAD.MOV.U32 R13, RZ, RZ, R0 ;  /* 0x000000ffff0d7224 */ /* 0x000fe400078e0000 */
[----:B------:R-:W-:-:S07]  /*145c0*/  IMAD.MOV.U32 R4, RZ, RZ, R14 ;  /* 0x000000ffff047224 */ /* 0x000fce00078e000e */
[----:B------:R-:W-:Y:S05]  /*145d0*/  WARPSYNC.COLLECTIVE R15, `(.L_x_4319) ;  /* 0x000000000f087348 */ /* 0x000fea0003c00000 */
[----:B------:R0:W1:Y:S02]  /*145e0*/  SHFL.IDX P6, R14, R13, R12, R11 ;  /* 0x0000000c0d0e7389 */ /* 0x00006400000c000b */
[----:B01----:R-:W-:Y:S01]  /*145f0*/  ENDCOLLECTIVE ;  /* 0x000000000000791b */ /* 0x003fe20003800000 */
.L_x_4319:
        /* <DEDUP_REMOVED lines=16> */
.L_x_4320:
[----:B------:R-:W-:Y:S01]  /*14700*/  VIADD R4, R6, 0x30 ;  /* 0x0000003006047836 */ /* 0x000fe20000000000 */
[----:B------:R-:W-:Y:S01]  /*14710*/  @!P3 LEA R21, R9, UR38, 0x1 ;  /* 0x000000260915bc11 */ /* 0x000fe2000f8e08ff */
[----:B------:R-:W-:Y:S02]  /*14720*/  IMAD.MOV.U32 R13, RZ, RZ, R0 ;  /* 0x000000ffff0d7224 */ /* 0x000fe400078e0000 */
[----:B------:R-:W-:-:S07]  /*14730*/  IMAD.MOV.U32 R2, RZ, RZ, R14 ;  /* 0x000000ffff027224 */ /* 0x000fce00078e000e */
[----:B------:R-:W-:Y:S05]  /*14740*/  WARPSYNC.COLLECTIVE R15, `(.L_x_4321) ;  /* 0x000000000f087348 */ /* 0x000fea0003c00000 */
[----:B------:R0:W1:Y:S02]  /*14750*/  SHFL.IDX P6, R14, R13, R12, R11 ;  /* 0x0000000c0d0e7389 */ /* 0x00006400000c000b */
[----:B01----:R-:W-:Y:S01]  /*14760*/  ENDCOLLECTIVE ;  /* 0x000000000000791b */ /* 0x003fe20003800000 */
.L_x_4321:
        /* <DEDUP_REMOVED lines=16> */
.L_x_4322:
[----:B------:R-:W-:Y:S01]  /*14870*/  VIADD R2, R6, 0x40 ;  /* 0x0000004006027836 */ /* 0x000fe20000000000 */
[----:B------:R-:W-:Y:S01]  /*14880*/  @!P3 LEA R20, R9, UR38, 0x1 ;  /* 0x000000260914bc11 */ /* 0x000fe2000f8e08ff */
[----:B------:R-:W-:Y:S02]  /*14890*/  IMAD.MOV.U32 R13, RZ, RZ, R0 ;  /* 0x000000ffff0d7224 */ /* 0x000fe400078e0000 */
[----:B------:R-:W-:-:S07]  /*148a0*/  IMAD.MOV.U32 R4, RZ, RZ, R14 ;  /* 0x000000ffff047224 */ /* 0x000fce00078e000e */
[----:B------:R-:W-:Y:S05]  /*148b0*/  WARPSYNC.COLLECTIVE R15, `(.L_x_4323) ;  /* 0x000000000f087348 */ /* 0x000fea0003c00000 */
[----:B------:R0:W1:Y:S02]  /*148c0*/  SHFL.IDX P6, R14, R13, R12, R11 ;  /* 0x0000000c0d0e7389 */ /* 0x00006400000c000b */
[----:B01----:R-:W-:Y:S01]  /*148d0*/  ENDCOLLECTIVE ;  /* 0x000000000000791b */ /* 0x003fe20003800000 */
.L_x_4323:
        /* <DEDUP_REMOVED lines=16> */
.L_x_4324:
[----:B------:R-:W-:Y:S01]  /*149e0*/  VIADD R4, R6, 0x50 ;  /* 0x0000005006047836 */ /* 0x000fe20000000000 */
[----:B------:R-:W-:Y:S01]  /*149f0*/  @!P3 LEA R21, R9, UR38, 0x1 ;  /* 0x000000260915bc11 */ /* 0x000fe2000f8e08ff */
[----:B------:R-:W-:Y:S02]  /*14a00*/  IMAD.MOV.U32 R13, RZ, RZ, R0 ;  /* 0x000000ffff0d7224 */ /* 0x000fe400078e0000 */
[----:B------:R-:W-:-:S07]  /*14a10*/  IMAD.MOV.U32 R2, RZ, RZ, R14 ;  /* 0x000000ffff027224 */ /* 0x000fce00078e000e */
[----:B------:R-:W-:Y:S05]  /*14a20*/  WARPSYNC.COLLECTIVE R15, `(.L_x_4325) ;  /* 0x000000000f087348 */ /* 0x000fea0003c00000 */
[----:B------:R0:W1:Y:S02]  /*14a30*/  SHFL.IDX P6, R14, R13, R12, R11 ;  /* 0x0000000c0d0e7389 */ /* 0x00006400000c000b */
[----:B01----:R-:W-:Y:S01]  /*14a40*/  ENDCOLLECTIVE ;  /* 0x000000000000791b */ /* 0x003fe20003800000 */
.L_x_4325:
        /* <DEDUP_REMOVED lines=16> */
.L_x_4326:
[----:B------:R-:W-:Y:S01]  /*14b50*/  VIADD R2, R6, 0x60 ;  /* 0x0000006006027836 */ /* 0x000fe20000000000 */
[----:B------:R-:W-:Y:S01]  /*14b60*/  @!P3 LEA R20, R9, UR38, 0x1 ;  /* 0x000000260914bc11 */ /* 0x000fe2000f8e08ff */
[----:B------:R-:W-:Y:S02]  /*14b70*/  IMAD.MOV.U32 R13, RZ, RZ, R0 ;  /* 0x000000ffff0d7224 */ /* 0x000fe400078e0000 */
[----:B------:R-:W-:-:S07]  /*14b80*/  IMAD.MOV.U32 R4, RZ, RZ, R14 ;  /* 0x000000ffff047224 */ /* 0x000fce00078e000e */
[----:B------:R-:W-:Y:S05]  /*14b90*/  WARPSYNC.COLLECTIVE R15, `(.L_x_4327) ;  /* 0x000000000f087348 */ /* 0x000fea0003c00000 */
[----:B------:R0:W1:Y:S02]  /*14ba0*/  SHFL.IDX P6, R14, R13, R12, R11 ;  /* 0x0000000c0d0e7389 */ /* 0x00006400000c000b */
[----:B01----:R-:W-:Y:S01]  /*14bb0*/  ENDCOLLECTIVE ;  /* 0x000000000000791b */ /* 0x003fe20003800000 */
.L_x_4327:
        /* <DEDUP_REMOVED lines=16> */
.L_x_4328:
[----:B------:R-:W-:Y:S01]  /*14cc0*/  @!P3 LEA R21, R9, UR38, 0x1 ;  /* 0x000000260915bc11 */ /* 0x000fe2000f8e08ff */
[----:B------:R-:W-:Y:S02]  /*14cd0*/  IMAD.MOV.U32 R13, RZ, RZ, R0 ;  /* 0x000000ffff0d7224 */ /* 0x000fe400078e0000 */
[----:B------:R-:W-:-:S07]  /*14ce0*/  IMAD.MOV.U32 R2, RZ, RZ, R14 ;  /* 0x000000ffff027224 */ /* 0x000fce00078e000e */
[----:B------:R-:W-:Y:S05]  /*14cf0*/  WARPSYNC.COLLECTIVE R15, `(.L_x_4329) ;  /* 0x000000000f087348 */ /* 0x000fea0003c00000 */
[----:B------:R0:W1:Y:S02]  /*14d00*/  SHFL.IDX P6, R14, R13, R12, R11 ;  /* 0x0000000c0d0e7389 */ /* 0x00006400000c000b */
[----:B01----:R-:W-:Y:S01]  /*14d10*/  ENDCOLLECTIVE ;  /* 0x000000000000791b */ /* 0x003fe20003800000 */
.L_x_4329:
        /* <DEDUP_REMOVED lines=15> */
.L_x_4330:
[----:B------:R-:W-:Y:S02]  /*14e10*/  IMAD.MOV.U32 R13, RZ, RZ, R0 ;  /* 0x000000ffff0d7224 */ /* 0x000fe400078e0000 */
[----:B------:R-:W-:-:S07]  /*14e20*/  IMAD.MOV.U32 R4, RZ, RZ, R14 ;  /* 0x000000ffff047224 */ /* 0x000fce00078e000e */
[----:B------:R-:W-:Y:S05]  /*14e30*/  WARPSYNC.COLLECTIVE R15, `(.L_x_4331) ;  /* 0x000000000f087348 */ /* 0x000fea0003c00000 */
[----:B------:R0:W1:Y:S02]  /*14e40*/  SHFL.IDX P6, R14, R13, R12, R11 ;  /* 0x0000000c0d0e7389 */ /* 0x00006400000c000b */
[----:B01----:R-:W-:Y:S01]  /*14e50*/  ENDCOLLECTIVE ;  /* 0x000000000000791b */ /* 0x003fe20003800000 */
.L_x_4331:
[----:B------:R-:W-:Y:S05]  /*14e60*/  BRA `(.L_x_4332) ;  /* 0xffffffc400fc7947 */ /* 0x000fea000383ffff */
.L_x_4237:
[----:B-1----:R-:W-:-:S04]  /*14e70*/  IMAD.U32 R3, RZ, RZ, UR38 ;  /* 0x00000026ff037e24 */ /* 0x002fc8000f8e00ff */
[----:B------:R1:W2:Y:S03]  /*14e80*/  SYNCS.PHASECHK.TRANS64.TRYWAIT P0, [R3+URZ+0x30820], R0 ;  /* 0x03082000030075a7 */ /* 0x0002a6000800017f */
[----:B--2---:R-:W-:Y:S05]  /*14e90*/  @!P0 NANOSLEEP.SYNCS 0x989680 ;  /* 0x009896800000895d */ /* 0x004fea0003900000 */
[----:B------:R-:W2:Y:S02]  /*14ea0*/  @!P0 SYNCS.PHASECHK.TRANS64 P0, [R3+URZ+0x30820], R0 ;  /* 0x03082000030085a7 */ /* 0x000ea4000800007f */
[----:B--2---:R-:W-:Y:S05]  /*14eb0*/  @!P0 BRA `(.L_x_4237) ;  /* 0xfffffffc00ec8947 */ /* 0x004fea000383ffff */
[----:B------:R-:W-:Y:S05]  /*14ec0*/  BRA `(.L_x_4333) ;  /* 0xffffffc800547947 */ /* 0x000fea000383ffff */
.L_x_4244:
[----:B-1----:R-:W-:-:S04]  /*14ed0*/  IMAD.U32 R3, RZ, RZ, UR38 ;  /* 0x00000026ff037e24 */ /* 0x002fc8000f8e00ff */
[----:B------:R1:W2:Y:S03]  /*14ee0*/  SYNCS.PHASECHK.TRANS64.TRYWAIT P0, [R3+URZ+0x30848], R2 ;  /* 0x03084802030075a7 */ /* 0x0002a6000800017f */
[----:B--2---:R-:W-:Y:S05]  /*14ef0*/  @!P0 NANOSLEEP.SYNCS 0x989680 ;  /* 0x009896800000895d */ /* 0x004fea0003900000 */
[----:B------:R-:W2:Y:S02]  /*14f00*/  @!P0 SYNCS.PHASECHK.TRANS64 P0, [R3+URZ+0x30848], R2 ;  /* 0x03084802030085a7 */ /* 0x000ea4000800007f */
[----:B--2---:R-:W-:Y:S05]  /*14f10*/  @!P0 BRA `(.L_x_4244) ;  /* 0xfffffffc00ec8947 */ /* 0x004fea000383ffff */
[----:B------:R-:W-:Y:S05]  /*14f20*/  BRA `(.L_x_4334) ;  /* 0xffffffcc00387947 */ /* 0x000fea000383ffff */
.L_x_4251:
[----:B0-----:R-:W-:-:S04]  /*14f30*/  IMAD.U32 R3, RZ, RZ, UR38 ;  /* 0x00000026ff037e24 */ /* 0x001fc8000f8e00ff */
[----:B------:R0:W1:Y:S03]  /*14f40*/  SYNCS.PHASECHK.TRANS64.TRYWAIT P0, [R3+URZ+0x30860], R2 ;  /* 0x03086002030075a7 */ /* 0x000066000800017f */
[----:B-1----:R-:W-:Y:S05]  /*14f50*/  @!P0 NANOSLEEP.SYNCS 0x989680 ;  /* 0x009896800000895d */ /* 0x002fea0003900000 */
[----:B------:R-:W1:Y:S02]  /*14f60*/  @!P0 SYNCS.PHASECHK.TRANS64 P0, [R3+URZ+0x30860], R2 ;  /* 0x03086002030085a7 */ /* 0x000e64000800007f */
[----:B-1----:R-:W-:Y:S05]  /*14f70*/  @!P0 BRA `(.L_x_4251) ;  /* 0xfffffffc00ec8947 */ /* 0x002fea000383ffff */
[----:B------:R-:W-:Y:S05]  /*14f80*/  BRA `(.L_x_4335) ;  /* 0xffffffd000107947 */ /* 0x000fea000383ffff */
.L_x_4261:
[----:B-1----:R-:W-:-:S04]  /*14f90*/  IMAD.U32 R3, RZ, RZ, UR38 ;  /* 0x00000026ff037e24 */ /* 0x002fc8000f8e00ff */
[----:B------:R1:W2:Y:S03]  /*14fa0*/  SYNCS.PHASECHK.TRANS64.TRYWAIT P0, [R3+URZ+0x30840], R2 ;  /* 0x03084002030075a7 */ /* 0x0002a6000800017f */
[----:B--2---:R-:W-:Y:S05]  /*14fb0*/  @!P0 NANOSLEEP.SYNCS 0x989680 ;  /* 0x009896800000895d */ /* 0x004fea0003900000 */
[----:B------:R-:W2:Y:S02]  /*14fc0*/  @!P0 SYNCS.PHASECHK.TRANS64 P0, [R3+URZ+0x30840], R2 ;  /* 0x03084002030085a7 */ /* 0x000ea4000800007f */
[----:B--2---:R-:W-:Y:S05]  /*14fd0*/  @!P0 BRA `(.L_x_4261) ;  /* 0xfffffffc00ec8947 */ /* 0x004fea000383ffff */
[----:B------:R-:W-:Y:S05]  /*14fe0*/  BRA `(.L_x_4336) ;  /* 0xffffffd400687947 */ /* 0x000fea000383ffff */
.L_x_4268:
[----:B0-----:R-:W-:-:S04]  /*14ff0*/  IMAD.U32 R3, RZ, RZ, UR38 ;  /* 0x00000026ff037e24 */ /* 0x001fc8000f8e00ff */
[----:B------:R0:W1:Y:S03]  /*15000*/  SYNCS.PHASECHK.TRANS64.TRYWAIT P0, [R3+URZ+0x30868], R2 ;  /* 0x03086802030075a7 */ /* 0x000066000800017f */
[----:B-1----:R-:W-:Y:S05]  /*15010*/  @!P0 NANOSLEEP.SYNCS 0x989680 ;  /* 0x009896800000895d */ /* 0x002fea0003900000 */
[----:B------:R-:W1:Y:S02]  /*15020*/  @!P0 SYNCS.PHASECHK.TRANS64 P0, [R3+URZ+0x30868], R2 ;  /* 0x03086802030085a7 */ /* 0x000e64000800007f */
[----:B-1----:R-:W-:Y:S05]  /*15030*/  @!P0 BRA `(.L_x_4268) ;  /* 0xfffffffc00ec8947 */ /* 0x002fea000383ffff */
[----:B------:R-:W-:Y:S05]  /*15040*/  BRA `(.L_x_4337) ;  /* 0xffffffd800407947 */ /* 0x000fea000383ffff */
.L_x_4278:
[----:B-1----:R-:W-:-:S04]  /*15050*/  IMAD.U32 R3, RZ, RZ, UR38 ;  /* 0x00000026ff037e24 */ /* 0x002fc8000f8e00ff */
[----:B------:R1:W2:Y:S03]  /*15060*/  SYNCS.PHASECHK.TRANS64.TRYWAIT P0, [R3+URZ+0x30848], R2 ;  /* 0x03084802030075a7 */ /* 0x0002a6000800017f */
[----:B--2---:R-:W-:Y:S05]  /*15070*/  @!P0 NANOSLEEP.SYNCS 0x989680 ;  /* 0x009896800000895d */ /* 0x004fea0003900000 */
[----:B------:R-:W2:Y:S02]  /*15080*/  @!P0 SYNCS.PHASECHK.TRANS64 P0, [R3+URZ+0x30848], R2 ;  /* 0x03084802030085a7 */ /* 0x000ea4000800007f */
[----:B--2---:R-:W-:Y:S05]  /*15090*/  @!P0 BRA `(.L_x_4278) ;  /* 0xfffffffc00ec8947 */ /* 0x004fea000383ffff */
[----:B------:R-:W-:Y:S05]  /*150a0*/  BRA `(.L_x_4338) ;  /* 0xffffffdc00b07947 */ /* 0x000fea000383ffff */
.L_x_4285:
[----:B0-----:R-:W-:-:S04]  /*150b0*/  IMAD.U32 R3, RZ, RZ, UR38 ;  /* 0x00000026ff037e24 */ /* 0x001fc8000f8e00ff */
[----:B------:R0:W1:Y:S03]  /*150c0*/  SYNCS.PHASECHK.TRANS64.TRYWAIT P0, [R3+URZ+0x30860], R2 ;  /* 0x03086002030075a7 */ /* 0x000066000800017f */
[----:B-1----:R-:W-:Y:S05]  /*150d0*/  @!P0 NANOSLEEP.SYNCS 0x989680 ;  /* 0x009896800000895d */ /* 0x002fea0003900000 */
[----:B------:R-:W1:Y:S02]  /*150e0*/  @!P0 SYNCS.PHASECHK.TRANS64 P0, [R3+URZ+0x30860], R2 ;  /* 0x03086002030085a7 */ /* 0x000e64000800007f */
[----:B-1----:R-:W-:Y:S05]  /*150f0*/  @!P0 BRA `(.L_x_4285) ;  /* 0xfffffffc00ec8947 */ /* 0x002fea000383ffff */
[----:B------:R-:W-:Y:S05]  /*15100*/  BRA `(.L_x_4339) ;  /* 0xffffffe000847947 */ /* 0x000fea000383ffff */
.L_x_4294:
[----:B0-----:R0:W1:Y:S02]  /*15110*/  SYNCS.PHASECHK.TRANS64.TRYWAIT P0, [R3+URZ+0x30860], R2 ;  /* 0x03086002030075a7 */ /* 0x001064000800017f */
[----:B-1----:R-:W-:Y:S05]  /*15120*/  @!P0 NANOSLEEP.SYNCS 0x989680 ;  /* 0x009896800000895d */ /* 0x002fea0003900000 */
[----:B------:R-:W1:Y:S02]  /*15130*/  @!P0 SYNCS.PHASECHK.TRANS64 P0, [R3+URZ+0x30860], R2 ;  /* 0x03086002030085a7 */ /* 0x000e64000800007f */
[----:B-1----:R-:W-:Y:S05]  /*15140*/  @!P0 BRA `(.L_x_4294) ;  /* 0xfffffffc00f08947 */ /* 0x002fea000383ffff */
[----:B------:R-:W-:Y:S05]  /*15150*/  BRA `(.L_x_4340) ;  /* 0xffffffe400847947 */ /* 0x000fea000383ffff */
.L_x_4300:
[----:B0-----:R0:W1:Y:S02]  /*15160*/  SYNCS.PHASECHK.TRANS64.TRYWAIT P0, [R2+URZ+0x30820], R3 ;  /* 0x03082003020075a7 */ /* 0x001064000800017f */
[----:B-1----:R-:W-:Y:S05]  /*15170*/  @!P0 NANOSLEEP.SYNCS 0x989680 ;  /* 0x009896800000895d */ /* 0x002fea0003900000 */
[----:B------:R-:W1:Y:S02]  /*15180*/  @!P0 SYNCS.PHASECHK.TRANS64 P0, [R2+URZ+0x30820], R3 ;  /* 0x03082003020085a7 */ /* 0x000e64000800007f */
[----:B-1----:R-:W-:Y:S05]  /*15190*/  @!P0 BRA `(.L_x_4300) ;  /* 0xfffffffc00f08947 */ /* 0x002fea000383ffff */
[----:B------:R-:W-:Y:S05]  /*151a0*/  BRA `(.L_x_4341) ;  /* 0xffffffe800887947 */ /* 0x000fea000383ffff */
.L_x_4301:
        /* <DEDUP_REMOVED lines=11> */
.L_x_4343:
[----:B------:R-:W-:Y:S05]  /*15260*/  BSYNC B0 ;  /* 0x0000000000007941 */ /* 0x000fea0003800000 */
.L_x_4342:
[----:B------:R-:W-:Y:S05]  /*15270*/  BRA `(.L_x_4344) ;  /* 0xffffffe8006c7947 */ /* 0x000fea000383ffff */
.L_x_4302:
[----:B------:R-:W-:Y:S01]  /*15280*/  BSSY B0, `(.L_x_4345) ;  /* 0x0000006000007945 */ /* 0x000fe20003800000 */
[----:B------:R-:W-:-:S07]  /*15290*/  IMAD.MOV.U32 R15, RZ, RZ, -0x1 ;  /* 0xffffffffff0f7424 */ /* 0x000fce00078e00ff */
[----:B0-----:R-:W-:Y:S05]  /*152a0*/  WARPSYNC.COLLECTIVE R15, `(.L_x_4346) ;  /* 0x000000000f0c7348 */ /* 0x001fea0003c00000 */
[----:B------:R-:W-:Y:S02]  /*152b0*/  ELECT P6, UR62, PT ;  /* 0x00000000003e782f */ /* 0x000fe400038c0000 */
[----:B------:R-:W-:Y:S01]  /*152c0*/  MOV R14, UR62 ;  /* 0x0000003e000e7c02 */ /* 0x000fe20008000f00 */
[----:B0-----:R-:W-:Y:S10]  /*152d0*/  ENDCOLLECTIVE ;  /* 0x000000000000791b */ /* 0x001ff40003800000 */
.L_x_4346:
[----:B------:R-:W-:Y:S05]  /*152e0*/  BSYNC B0 ;  /* 0x0000000000007941 */ /* 0x000fea0003800000 */
.L_x_4345:
[----:B------:R-:W-:Y:S05]  /*152f0*/  BRA `(.L_x_4347) ;  /* 0xffffffe800607947 */ /* 0x000fea000383ffff */
.L_x_4304:
[----:B0-----:R0:W1:Y:S02]  /*15300*/  SYNCS.PHASECHK.TRANS64.TRYWAIT P0, [R7+URZ], R4 ;  /* 0x00000004070075a7 */ /* 0x001064000800017f */
[----:B-1----:R-:W-:Y:S05]  /*15310*/  @!P0 NANOSLEEP.SYNCS 0x989680 ;  /* 0x009896800000895d */ /* 0x002fea0003900000 */
[----:B------:R-:W1:Y:S02]  /*15320*/  @!P0 SYNCS.PHASECHK.TRANS64 P0, [R7+URZ], R4 ;  /* 0x00000004070085a7 */ /* 0x000e64000800007f */
[----:B-1----:R-:W-:Y:S05]  /*15330*/  @!P0 BRA `(.L_x_4304) ;  /* 0xfffffffc00f08947 */ /* 0x002fea000383ffff */
[----:B------:R-:W-:Y:S05]  /*15340*/  BRA `(.L_x_4348) ;  /* 0xffffffe8009c7947 */ /* 0x000fea000383ffff */
.L_x_4305:
[----:B-1----:R1:W2:Y:S02]  /*15350*/  SYNCS.PHASECHK.TRANS64.TRYWAIT P0, [R8+URZ], R5 ;  /* 0x00000005080075a7 */ /* 0x0022a4000800017f */
[----:B--2---:R-:W-:Y:S05]  /*15360*/  @!P0 NANOSLEEP.SYNCS 0x989680 ;  /* 0x009896800000895d */ /* 0x004fea0003900000 */
[----:B------:R-:W2:Y:S02]  /*15370*/  @!P0 SYNCS.PHASECHK.TRANS64 P0, [R8+URZ], R5 ;  /* 0x00000005080085a7 */ /* 0x000ea4000800007f */
[----:B--2---:R-:W-:Y:S05]  /*15380*/  @!P0 BRA `(.L_x_4305) ;  /* 0xfffffffc00f08947 */ /* 0x004fea000383ffff */
[----:B------:R-:W-:Y:S05]  /*15390*/  BRA `(.L_x_4349) ;  /* 0xffffffe800907947 */ /* 0x000fea000383ffff */
.L_x_4307:
[----:B0-----:R0:W2:Y:S02]  /*153a0*/  SYNCS.PHASECHK.TRANS64.TRYWAIT P0, [R7+URZ], R4 ;  /* 0x00000004070075a7 */ /* 0x0010a4000800017f */
[----:B--2---:R-:W-:Y:S05]  /*153b0*/  @!P0 NANOSLEEP.SYNCS 0x989680 ;  /* 0x009896800000895d */ /* 0x004fea0003900000 */
[----:B------:R-:W2:Y:S02]  /*153c0*/  @!P0 SYNCS.PHASECHK.TRANS64 P0, [R7+URZ], R4 ;  /* 0x00000004070085a7 */ /* 0x000ea4000800007f */
[----:B--2---:R-:W-:Y:S05]  /*153d0*/  @!P0 BRA `(.L_x_4307) ;  /* 0xfffffffc00f08947 */ /* 0x004fea000383ffff */
[----:B------:R-:W-:Y:S05]  /*153e0*/  BRA `(.L_x_4350) ;  /* 0xffffffe800947947 */ /* 0x000fea000383ffff */
.L_x_4351:
        /* <DEDUP_REMOVED lines=9> */
.L_x_14851:


//--------------------- .text._ZN7cutlass13device_kernelIN5flash11enable_sm90INS1_16FlashAttnFwdSm90INS1_25CollectiveMainloopFwdSm90ILi2EN4cute5tupleIJNS5_1CILi1EEES8_S8_EEENS6_IJNS7_ILi128EEENS7_ILi96EEENS7_ILi192EEEEEELi192ENS_6half_tEfNS_4arch4Sm90ELb0ELb1ELb0ELb1ELb0ELb0ELb0ELb1ELb1ELb1ELb1ELb0EEENS1_21CollectiveEpilogueFwdINS6_IJSA_SC_SB_EEES9_SE_SG_Li256ELb1ELb1ELb1ELb0EEENS1_36VarlenDynamicPersistentTileSchedulerILi128ELi96ELi256ELi128ELb1ELb1ELb1ELb1ELb0ELb1EEEEEEEEEvNT_6ParamsE --------------------------
	.section	.text._ZN7cutlass13device_kernelIN5flash11enable_sm90INS1_16FlashAttnFwdSm90INS1_25CollectiveMainloopFwdSm90ILi2EN4cute5tupleIJNS5_1CILi1EEES8_S8_EEENS6_IJNS7_ILi128EEENS7_ILi96EEENS7_ILi192EEEEEELi192ENS_6half_tEfNS_4arch4Sm90ELb0ELb1ELb0ELb1ELb0ELb0ELb0ELb1ELb1ELb1ELb1ELb0EEENS1_21CollectiveEpilogueFwdINS6_IJSA_SC_SB_EEES9_SE_SG_Li256ELb1ELb1ELb1ELb0EEENS1_36VarlenDynamicPersistentTileSchedulerILi128ELi96ELi256ELi128ELb1ELb1ELb1ELb1ELb0ELb1EEEEEEEEEvNT_6ParamsE,"ax",@progbits
	.align	128
.text._ZN7cutlass13device_kernelIN5flash11enable_sm90INS1_16FlashAttnFwdSm90INS1_25CollectiveMainloopFwdSm90ILi2EN4cute5tupleIJNS5_1CILi1EEES8_S8_EEENS6_IJNS7_ILi128EEENS7_ILi96EEENS7_ILi192EEEEEELi192ENS_6half_tEfNS_4arch4Sm90ELb0ELb1ELb0ELb1ELb0ELb0ELb0ELb1ELb1ELb1ELb1ELb0EEENS1_21CollectiveEpilogueFwdINS6_IJSA_SC_SB_EEES9_SE_SG_Li256ELb1ELb1ELb1ELb0EEENS1_36VarlenDynamicPersistentTileSchedulerILi128ELi96ELi256ELi128ELb1ELb1ELb1ELb1ELb0ELb1EEEEEEEEEvNT_6ParamsE:
        .type           _ZN7cutlass13device_kernelIN5flash11enable_sm90INS1_16FlashAttnFwdSm90INS1_25CollectiveMainloopFwdSm90ILi2EN4cute5tupleIJNS5_1CILi1EEES8_S8_EEENS6_IJNS7_ILi128EEENS7_ILi96EEENS7_ILi192EEEEEELi192ENS_6half_tEfNS_4arch4Sm90ELb0ELb1ELb0ELb1ELb0ELb0ELb0ELb1ELb1ELb1ELb1ELb0EEENS1_21CollectiveEpilogueFwdINS6_IJSA_SC_SB_EEES9_SE_SG_Li256ELb1ELb1ELb1ELb0EEENS1_36VarlenDynamicPersistentTileSchedulerILi128ELi96ELi256ELi128ELb1ELb1ELb1ELb1ELb0ELb1EEEEEEEEEvNT_6ParamsE,@function
        .size           _ZN7cutlass13device_kernelIN5flash11enable_sm90INS1_16FlashAttnFwdSm90INS1_25CollectiveMainloopFwdSm90ILi2EN4cute5tupleIJNS5_1CILi1EEES8_S8_EEENS6_IJNS7_ILi128EEENS7_ILi96EEENS7_ILi192EEEEEELi192ENS_6half_tEfNS_4arch4Sm90ELb0ELb1ELb0ELb1ELb0ELb0ELb0ELb1ELb1ELb1ELb1ELb0EEENS1_21CollectiveEpilogueFwdINS6_IJSA_SC_SB_EEES9_SE_SG_Li256ELb1ELb1ELb1ELb0EEENS1_36VarlenDynamicPersistentTileSchedulerILi128ELi96ELi256ELi128ELb1ELb1ELb1ELb1ELb0ELb1EEEEEEEEEvNT_6ParamsE,(.L_x_14852 - _ZN7cutlass13device_kernelIN5flash11enable_sm90INS1_16FlashAttnFwdSm90INS1_25CollectiveMainloopFwdSm90ILi2EN4cute5tupleIJNS5_1CILi1EEES8_S8_EEENS6_IJNS7_ILi128EEENS7_ILi96EEENS7_ILi192EEEEEELi192ENS_6half_tEfNS_4arch4Sm90ELb0ELb1ELb0ELb1ELb0ELb0ELb0ELb1ELb1ELb1ELb1ELb0EEENS1_21CollectiveEpilogueFwdINS6_IJSA_SC_SB_EEES9_SE_SG_Li256ELb1ELb1ELb1ELb0EEENS1_36VarlenDynamicPersistentTileSchedulerILi128ELi96ELi256ELi128ELb1ELb1ELb1ELb1ELb0ELb1EEEEEEEEEvNT_6ParamsE)
        .other          _ZN7cutlass13device_kernelIN5flash11enable_sm90INS1_16FlashAttnFwdSm90INS1_25CollectiveMainloopFwdSm90ILi2EN4cute5tupleIJNS5_1CILi1EEES8_S8_EEENS6_IJNS7_ILi128EEENS7_ILi96EEENS7_ILi192EEEEEELi192ENS_6half_tEfNS_4arch4Sm90ELb0ELb1ELb0ELb1ELb0ELb0ELb0ELb1ELb1ELb1ELb1ELb0EEENS1_21CollectiveEpilogueFwdINS6_IJSA_SC_SB_EEES9_SE_SG_Li256ELb1ELb1ELb1ELb0EEENS1_36VarlenDynamicPersistentTileSchedulerILi128ELi96ELi256ELi128ELb1ELb1ELb1ELb1ELb0ELb1EEEEEEEEEvNT_6ParamsE,@"STO_CUDA_ENTRY STV_DEFAULT"
_ZN7cutlass13device_kernelIN5flash11enable_sm90INS1_16FlashAttnFwdSm90INS1_25CollectiveMainloopFwdSm90ILi2EN4cute5tupleIJNS5_1CILi1EEES8_S8_EEENS6_IJNS7_ILi128EEENS7_ILi96EEENS7_ILi192EEEEEELi192ENS_6half_tEfNS_4arch4Sm90ELb0ELb1ELb0ELb1ELb0ELb0ELb0ELb1ELb1ELb1ELb1ELb0EEENS1_21CollectiveEpilogueFwdINS6_IJSA_SC_SB_EEES9_SE_SG_Li256ELb1ELb1ELb1ELb0EEENS1_36VarlenDynamicPersistentTileSchedulerILi128ELi96ELi256ELi128ELb1ELb1ELb1ELb1ELb0ELb1EEEEEEEEEvNT_6ParamsE:
        /* <DEDUP_REMOVED lines=18> */
.L_x_4353:
[----:B------:R-:W-:Y:S05]  /*0120*/  BSYNC B0 ;  /* 0x0000000000007941 */ /* 0x000fea0003800000 */
.L_x_4352:
        /* <DEDUP_REMOVED lines=41> */
.L_x_4354:
        /* <DEDUP_REMOVED lines=22> */
.L_x_4355:
        /* <DEDUP_REMOVED lines=18> */
.L_x_4356:
        /* <DEDUP_REMOVED lines=22> */
.L_x_4357:
        /* <DEDUP_REMOVED lines=22> */
.L_x_4358:
        /* <DEDUP_REMOVED lines=8> */
.L_x_4360:
        /* <DEDUP_REMOVED lines=20> */
[----:B------:R-:W-:Y:S02]  /*0ac0*/  R2UR UR6, R11 ;  /* 0x000000000b0672ca */ /* 0x000fe400000e0000 */
[----:B--2---:R-:W-:Y:S02]  /*0ad0*/  R2UR UR4, R0 ;  /* 0x00000000000472ca */ /* 0x004fe400000e0000 */
[----:B------:R-:W-:-:S04]  /*0ae0*/  SHF.R.S32.HI R0, RZ, 0x1f, R12 ;  /* 0x0000001fff007819 */ /* 0x000fc8000001140c */
[CC--:B0-----:R-:W-:Y:S02]  /*0af0*/  LEA.HI R2, R0.reuse, R12.reuse, RZ, 0x7 ;  /* 0x0000000c00027211 */ /* 0x0c1fe400078f38ff */
[-C--:B------:R-:W-:Y:S02]  /*0b00*/  LEA.HI R4, R0, R12.reuse, RZ, 0x5 ;  /* 0x0000000c00047211 */ /* 0x080fe400078f28ff */
[----:B------:R-:W-:Y:S02]  /*0b10*/  LOP3.LUT R223, R2, 0xffffff80, RZ, 0xc0, !PT ;  /* 0xffffff8002df7812 */ /* 0x000fe400078ec0ff */
[----:B------:R-:W-:Y:S01]  /*0b20*/  LEA.HI R3, R0, R12, RZ, 0x4 ;  /* 0x0000000c00037211 */ /* 0x000fe200078f20ff */
[----:B------:R-:W-:Y:S01]  /*0b30*/  IMAD.SHL.U32 R5, R4, 0x20, RZ ;  /* 0x0000002004057824 */ /* 0x000fe200078e00ff */
[----:B------:R-:W-:Y:S01]  /*0b40*/  SHF.R.S32.HI R11, RZ, 0x7, R2 ;  /* 0x00000007ff0b7819 */ /* 0x000fe20000011402 */
[----:B------:R-:W-:Y:S01]  /*0b50*/  IMAD.IADD R223, R12, 0x1, -R223 ;  /* 0x000000010cdf7824 */ /* 0x000fe200078e0adf */
[----:B------:R-:W-:Y:S01]  /*0b60*/  LOP3.LUT R4, R3, 0x3fffff0, RZ, 0xc0, !PT ;  /* 0x03fffff003047812 */ /* 0x000fe200078ec0ff */
[----:B------:R-:W-:Y:S01]  /*0b70*/  ULOP3.LUT UR4, UR4, 0x1, URZ, 0xfc, !UPT ;  /* 0x0000000104047892 */ /* 0x000fe2000f8efc3f */
[----:B------:R-:W-:-:S02]  /*0b80*/  SHF.R.S32.HI R6, RZ, 0x4, R3 ;  /* 0x00000004ff067819 */ /* 0x000fc40000011403 */
[----:B------:R-:W-:Y:S01]  /*0b90*/  SHF.R.S32.HI R8, RZ, 0x1f, R223 ;  /* 0x0000001fff087819 */ /* 0x000fe200000114df */
[----:B------:R-:W-:Y:S01]  /*0ba0*/  IMAD.IADD R4, R12, 0x1, -R4 ;  /* 0x000000010c047824 */ /* 0x000fe200078e0a04 */
[----:B------:R-:W-:Y:S02]  /*0bb0*/  LOP3.LUT R5, R5, 0xfffffc00, RZ, 0xc0, !PT ;  /* 0xfffffc0005057812 */ /* 0x000fe400078ec0ff */
[----:B------:R-:W-:Y:S02]  /*0bc0*/  LEA.HI R7, R8, R223, RZ, 0x2 ;  /* 0x000000df08077211 */ /* 0x000fe400078f10ff */
[----:B------:R-:W-:Y:S01]  /*0bd0*/  LEA.HI R3, R3, R6, RZ, 0x1 ;  /* 0x0000000603037211 */ /* 0x000fe200078f08ff */
[----:B------:R-:W-:Y:S01]  /*0be0*/  IMAD R4, R4, 0x40, R5 ;  /* 0x0000004004047824 */ /* 0x000fe200078e0205 */
[--C-:B------:R-:W-:Y:S02]  /*0bf0*/  SHF.R.S32.HI R9, RZ, 0x2, R7.reuse ;  /* 0x00000002ff097819 */ /* 0x100fe40000011407 */
[----:B------:R-:W-:-:S02]  /*0c00*/  SHF.R.S32.HI R10, RZ, 0x1f, R7 ;  /* 0x0000001fff0a7819 */ /* 0x000fc40000011407 */
[----:B------:R-:W-:Y:S02]  /*0c10*/  LOP3.LUT R3, R3, 0x1ffffffe, RZ, 0xc0, !PT ;  /* 0x1ffffffe03037812 */ /* 0x000fe400078ec0ff */
[----:B------:R-:W-:Y:S02]  /*0c20*/  LEA.HI R5, R0, R12, RZ, 0x2 ;  /* 0x0000000c00057211 */ /* 0x000fe400078f10ff */
[----:B------:R-:W-:Y:S01]  /*0c30*/  LEA.HI R10, R10, R9, RZ, 0x3 ;  /* 0x000000090a0a7211 */ /* 0x000fe200078f18ff */
[----:B------:R-:W-:Y:S01]  /*0c40*/  IMAD.IADD R3, R6, 0x1, -R3 ;  /* 0x0000000106037824 */ /* 0x000fe200078e0a03 */
[----:B------:R-:W-:Y:S02]  /*0c50*/  LOP3.LUT R5, R5, 0xfffffffc, RZ, 0xc0, !PT ;  /* 0xfffffffc05057812 */ /* 0x000fe400078ec0ff */
[----:B------:R-:W-:Y:S01]  /*0c60*/  LOP3.LUT R10, R10, 0xfffffff8, RZ, 0xc0, !PT ;  /* 0xfffffff80a0a7812 */ /* 0x000fe200078ec0ff */
[----:B------:R-:W-:Y:S01]  /*0c70*/  IMAD R3, R3, 0x8, R4 ;  /* 0x0000000803037824 */ /* 0x000fe200078e0204 */
[----:B------:R-:W-:Y:S01]  /*0c80*/  LEA.HI R8, R8, R223, RZ, 0x5 ;  /* 0x000000df08087211 */ /* 0x000fe200078f28ff */
[----:B------:R-:W-:Y:S01]  /*0c90*/  IMAD.IADD R5, R12, 0x1, -R5 ;  /* 0x000000010c057824 */ /* 0x000fe200078e0a05 */
[----:B------:R-:W-:Y:S01]  /*0ca0*/  LEA.HI R2, R2, R11, RZ, 0x1 ;  /* 0x0000000b02027211 */ /* 0x000fe200078f08ff */
[----:B------:R-:W-:Y:S01]  /*0cb0*/  IMAD.IADD R9, R9, 0x1, -R10 ;  /* 0x0000000109097824 */ /* 0x000fe200078e0a0a */
[----:B------:R-:W-:Y:S01]  /*0cc0*/  LOP3.LUT R6, R7, 0x7ffffffc, RZ, 0xc0, !PT ;  /* 0x7ffffffc07067812 */ /* 0x000fe200078ec0ff */
[----:B------:R0:W-:Y:S01]  /*0cd0*/  STL [R1+0x2c], R3 ;  /* 0x00002c0301007387 */ /* 0x0001e20000100800 */
[----:B------:R-:W-:-:S02]  /*0ce0*/  SHF.R.S32.HI R8, RZ, 0x5, R8 ;  /* 0x00000005ff087819 */ /* 0x000fc40000011408 */
[----:B------:R-:W-:Y:S01]  /*0cf0*/  LOP3.LUT R2, R2, 0x3fffffe, RZ, 0xc0, !PT ;  /* 0x03fffffe02027812 */ /* 0x000fe200078ec0ff */
[----:B------:R-:W-:Y:S01]  /*0d00*/  IMAD.IADD R6, R223, 0x1, -R6 ;  /* 0x00000001df067824 */ /* 0x000fe200078e0a06 */
[----:B------:R-:W-:Y:S01]  /*0d10*/  LEA.HI R0, R0, R12, RZ, 0x3 ;  /* 0x0000000c00007211 */ /* 0x000fe200078f18ff */
[----:B------:R-:W-:Y:S02]  /*0d20*/  IMAD R9, R8, 0x10, R9 ;  /* 0x0000001008097824 */ /* 0x000fe400078e0209 */
[----:B------:R-:W-:Y:S01]  /*0d30*/  IMAD.IADD R2, R11, 0x1, -R2 ;  /* 0x000000010b027824 */ /* 0x000fe200078e0a02 */
[----:B------:R-:W-:Y:S01]  /*0d40*/  LOP3.LUT R193, R0, 0xfffffff8, RZ, 0xc0, !PT ;  /* 0xfffffff800c17812 */ /* 0x000fe200078ec0ff */
[----:B------:R-:W-:Y:S01]  /*0d50*/  IMAD.SHL.U32 R19, R6, 0x2, RZ ;  /* 0x0000000206137824 */ /* 0x000fe200078e00ff */
[----:B0-----:R-:W-:Y:S01]  /*0d60*/  LEA.HI R3, R5, R5, RZ, 0x1 ;  /* 0x0000000505037211 */ /* 0x001fe200078f08ff */
[----:B------:R-:W-:Y:S01]  /*0d70*/  IMAD R2, R2, 0x40, R9 ;  /* 0x0000004002027824 */ /* 0x000fe200078e0209 */
[----:B------:R-:W-:Y:S01]  /*0d80*/  SHF.R.S32.HI R220, RZ, 0x3, R0 ;  /* 0x00000003ffdc7819 */ /* 0x000fe20000011400 */
[----:B------:R-:W-:Y:S01]  /*0d90*/  IMAD.IADD R193, R12, 0x1, -R193 ;  /* 0x000000010cc17824 */ /* 0x000fe200078e0ac1 */
[----:B------:R-:W-:Y:S01]  /*0da0*/  LOP3.LUT R4, R3, 0x1ffffffe, RZ, 0xc0, !PT ;  /* 0x1ffffffe03047812 */ /* 0x000fe200078ec0ff */
[----:B------:R-:W-:Y:S01]  /*0db0*/  IMAD.U32 R3, RZ, RZ, UR4 ;  /* 0x00000004ff037e24 */ /* 0x000fe2000f8e00ff */
[----:B------:R-:W-:Y:S01]  /*0dc0*/  STL [R1+0x28], R2 ;  /* 0x0000280201007387 */ /* 0x000fe20000100800 */
[C---:B------:R-:W-:Y:S01]  /*0dd0*/  VIADD R219, R19.reuse, 0x8 ;  /* 0x0000000813db7836 */ /* 0x040fe20000000000 */
[----:B------:R-:W-:Y:S01]  /*0de0*/  UMOV UR4, URZ ;  /* 0x0000003f00047c82 */ /* 0x000fe20008000000 */
[C---:B------:R-:W-:Y:S01]  /*0df0*/  VIADD R218, R19.reuse, 0x10 ;  /* 0x0000001013da7836 */ /* 0x040fe20000000000 */
[----:B------:R0:W-:Y:S01]  /*0e00*/  STL [R1+0x30], R3 ;  /* 0x0000300301007387 */ /* 0x0001e20000100800 */
[----:B------:R-:W-:-:S02]  /*0e10*/  VIADD R217, R19, 0x18 ;  /* 0x0000001813d97836 */ /* 0x000fc40000000000 */
[C---:B------:R-:W-:Y:S02]  /*0e20*/  VIADD R216, R19.reuse, 0x20 ;  /* 0x0000002013d87836 */ /* 0x040fe40000000000 */
[C---:B------:R-:W-:Y:S01]  /*0e30*/  VIADD R215, R19.reuse, 0x28 ;  /* 0x0000002813d77836 */ /* 0x040fe20000000000 */
[----:B------:R-:W-:Y:S01]  /*0e40*/  SHF.R.S32.HI R0, RZ, 0x1f, R217 ;  /* 0x0000001fff007819 */ /* 0x000fe200000114d9 */
[C---:B------:R-:W-:Y:S02]  /*0e50*/  VIADD R214, R19.reuse, 0x30 ;  /* 0x0000003013d67836 */ /* 0x040fe40000000000 */
        /* <DEDUP_REMOVED lines=34> */
[----:B------:R-:W-:Y:S01]  /*1080*/  IMAD.IADD R4, R5, 0x1, -R4 ;  /* 0x0000000105047824 */ /* 0x000fe200078e0a04 */
[----:B------:R-:W-:Y:S01]  /*1090*/  SHF.R.S32.HI R5, RZ, 0x1f, R219 ;  /* 0x0000001fff057819 */ /* 0x000fe200000114db */
[----:B------:R-:W-:Y:S01]  /*10a0*/  IMAD.SHL.U32 R22, R193, 0x8, RZ ;  /* 0x00000008c1167824 */ /* 0x000fe200078e00ff */
[----:B------:R-:W-:Y:S01]  /*10b0*/  SHF.R.S32.HI R5, RZ, 0x1f, R216 ;  /* 0x0000001fff057819 */ /* 0x000fe200000114d8 */
[----:B------:R-:W-:Y:S01]  /*10c0*/  IMAD.U32 R222, RZ, RZ, UR4 ;  /* 0x00000004ffde7e24 */ /* 0x000fe2000f8e00ff */
[----:B------:R-:W-:Y:S01]  /*10d0*/  SHF.R.S32.HI R5, RZ, 0x1f, R213 ;  /* 0x0000001fff057819 */ /* 0x000fe200000114d5 */
[----:B------:R-:W-:Y:S01]  /*10e0*/  VIADD R192, R22, 0x80 ;  /* 0x0000008016c07836 */ /* 0x000fe20000000000 */
[----:B------:R-:W-:Y:S01]  /*10f0*/  SHF.R.S32.HI R225, RZ, 0x1f, R198 ;  /* 0x0000001fffe17819 */ /* 0x000fe200000114c6 */
[----:B------:R-:W-:Y:S01]  /*1100*/  IMAD R23, R4, 0x8, R2 ;  /* 0x0000000804177824 */ /* 0x000fe200078e0202 */
[----:B------:R-:W-:-:S07]  /*1110*/  SHF.R.S32.HI R224, RZ, 0x1f, R197 ;  /* 0x0000001fffe07819 */ /* 0x000fce00000114c5 */
.L_x_4464:
[----:B------:R-:W-:Y:S01]  /*1120*/  ULDC.64 UR8, c[0x0][0xa28] ;  /* 0x00028a0000087ab9 */ /* 0x000fe20000000a00 */
[----:B0---4-:R-:W0:Y:S01]  /*1130*/  LDC.64 R8, c[0x0][0x418] ;  /* 0x00010600ff087b82 */ /* 0x011e220000000a00 */
[----:B------:R-:W-:Y:S01]  /*1140*/  UISETP.NE.U32.AND UP0, UPT, UR8, URZ, UPT ;  /* 0x0000003f0800728c */ /* 0x000fe2000bf05070 */
[----:B-1-3--:R-:W-:Y:S01]  /*1150*/  IMAD.MOV.U32 R7, RZ, RZ, RZ ;  /* 0x000000ffff077224 */ /* 0x00afe200078e00ff */
[----:B------:R-:W-:Y:S02]  /*1160*/  ULDC.64 UR12, c[0x0][0x208] ;  /* 0x00008200000c7ab9 */ /* 0x000fe40000000a00 */
[----:B------:R-:W-:-:S03]  /*1170*/  UISETP.NE.AND.EX UP0, UPT, UR9, URZ, UPT, UP0 ;  /* 0x0000003f0900728c */ /* 0x000fc6000bf05300 */
[----:B------:R-:W-:Y:S01]  /*1180*/  ULDC.64 UR8, c[0x0][0xa18] ;  /* 0x0002860000087ab9 */ /* 0x000fe20000000a00 */
[----:B------:R-:W1:Y:S01]  /*1190*/  LDC R17, c[0x0][0x288] ;  /* 0x0000a200ff117b82 */ /* 0x000e620000000800 */
[----:B------:R-:W-:Y:S01]  /*11a0*/  UISETP.NE.U32.AND UP1, UPT, UR8, URZ, UPT ;  /* 0x0000003f0800728c */ /* 0x000fe2000bf25070 */
[----:B------:R-:W-:-:S03]  /*11b0*/  PLOP3.LUT P0, PT, PT, PT, UP0, 0x80, 0x0 ;  /* 0x000000000000781c */ /* 0x000fc60003f0f008 */
[----:B------:R-:W-:-:S03]  /*11c0*/  UISETP.NE.AND.EX UP1, UPT, UR9, URZ, UPT, UP1 ;  /* 0x0000003f0900728c */ /* 0x000fc6000bf25310 */
[----:B------:R-:W-:Y:S01]  /*11d0*/  @UP0 ULDC.64 UR8, c[0x0][0xa28] ;  /* 0x00028a0000080ab9 */ /* 0x000fe20000000a00 */
[----:B--2---:R-:W2:Y:S01]  /*11e0*/  LDC R0, c[0x0][0x424] ;  /* 0x00010900ff007b82 */ /* 0x004ea20000000800 */
[----:B------:R-:W-:Y:S01]  /*11f0*/  @UP0 UIMAD.WIDE UR8, UR6, 0x4, UR8 ;  /* 0x00000004060808a5 */ /* 0x000fe2000f8e0208 */
[----:B------:R-:W-:-:S05]  /*1200*/  PLOP3.LUT P2, PT, PT, PT, UP1, 0x80, 0x0 ;  /* 0x000000000000781c */ /* 0x000fca0003f4f018 */
[----:B------:R-:W-:Y:S01]  /*1210*/  @UP1 ULDC.64 UR10, c[0x0][0xa18] ;  /* 0x00028600000a1ab9 */ /* 0x000fe20000000a00 */
[----:B------:R-:W-:Y:S01]  /*1220*/  IMAD.U32 R2, RZ, RZ, UR8 ;  /* 0x00000008ff027e24 */ /* 0x000fe2000f8e00ff */
[----:B------:R-:W3:Y:S01]  /*1230*/  LDC R11, c[0x0][0x2f0] ;  /* 0x0000bc00ff0b7b82 */ /* 0x000ee20000000800 */
[----:B------:R-:W-:Y:S01]  /*1240*/  IMAD.U32 R3, RZ, RZ, UR9 ;  /* 0x00000009ff037e24 */ /* 0x000fe2000f8e00ff */
[----:B------:R-:W-:Y:S02]  /*1250*/  @UP1 UIMAD.WIDE UR8, UR6, 0x4, UR10 ;  /* 0x00000004060818a5 */ /* 0x000fe4000f8e020a */
[----:B------:R-:W-:Y:S02]  /*1260*/  ULOP3.LUT UR4, UR7, 0xff000000, URZ, 0xc0, !UPT ;  /* 0xff00000007047892 */ /* 0x000fe4000f8ec03f */
[----:B------:R4:W5:Y:S01]  /*1270*/  @P0 LDG.E R7, desc[UR12][R2.64] ;  /* 0x0000000c02070981 */ /* 0x000962000c1e1900 */
[----:B------:R-:W-:Y:S01]  /*1280*/  ULDC.64 UR10, c[0x0][0xa20] ;  /* 0x00028800000a7ab9 */ /* 0x000fe20000000a00 */
[----:B------:R-:W-:Y:S01]  /*1290*/  IMAD.U32 R4, RZ, RZ, UR8 ;  /* 0x00000008ff047e24 */ /* 0x000fe2000f8e00ff */
[----:B------:R-:W-:Y:S01]  /*12a0*/  ULOP3.LUT UR8, UR7, 0xff0000, URZ, 0xc0, !UPT ;  /* 0x00ff000007087892 */ /* 0x000fe2000f8ec03f */
[----:B------:R-:W-:Y:S01]  /*12b0*/  IMAD.U32 R5, RZ, RZ, UR9 ;  /* 0x00000009ff057e24 */ /* 0x000fe2000f8e00ff */
[----:B------:R-:W-:Y:S01]  /*12c0*/  USHF.R.U32.HI UR4, URZ, 0x8, UR4 ;  /* 0x000000083f047899 */ /* 0x000fe20008011604 */
[----:B0-----:R-:W-:-:S03]  /*12d0*/  ISETP.NE.U32.AND P0, PT, R8, RZ, PT ;  /* 0x000000ff0800720c */ /* 0x001fc60003f05070 */
[----:B------:R-:W-:Y:S01]  /*12e0*/  ULEA.HI UR8, UR8, UR4, URZ, 0x10 ;  /* 0x0000000408087291 */ /* 0x000fe2000f8f803f */
[----:B------:R-:W-:Y:S01]  /*12f0*/  ISETP.NE.U32.AND P1, PT, RZ, UR10, PT ;  /* 0x0000000aff007c0c */ /* 0x000fe2000bf25070 */
[----:B------:R-:W-:Y:S01]  /*1300*/  ULOP3.LUT UR4, UR7, 0xffff, URZ, 0xc0, !UPT ;  /* 0x0000ffff07047892 */ /* 0x000fe2000f8ec03f */
[----:B------:R-:W-:Y:S01]  /*1310*/  ISETP.NE.AND.EX P0, PT, R9, RZ, PT, P0 ;  /* 0x000000ff0900720c */ /* 0x000fe20003f05300 */
[----:B-1----:R4:W5:Y:S01]  /*1320*/  @P2 LDG.E R17, desc[UR12][R4.64] ;  /* 0x0000000c04112981 */ /* 0x002962000c1e1900 */
[----:B------:R-:W-:Y:S02]  /*1330*/  ISETP.NE.AND.EX P1, PT, RZ, UR11, PT, P1 ;  /* 0x0000000bff007c0c */ /* 0x000fe4000bf25310 */
[----:B--2---:R-:W-:Y:S01]  /*1340*/  SEL R0, R0, 0x1, P0 ;  /* 0x0000000100007807 */ /* 0x004fe20000000000 */
[----:B------:R-:W-:Y:S01]  /*1350*/  IMAD.U32 R196, RZ, RZ, UR4 ;  /* 0x00000004ffc47e24 */ /* 0x000fe2000f8e00ff */
[----:B----4-:R-:W-:Y:S09]  /*1360*/  @P2 BRA `(.L_x_4361) ;  /* 0x0000000000302947 */ /* 0x010ff20003800000 */
        /* <DEDUP_REMOVED lines=9> */
[----:B-----5:R-:W2:Y:S04]  /*1400*/  LDG.E R17, desc[UR12][R2.64] ;  /* 0x0000000c02117981 */ /* 0x020ea8000c1e1900 */
[----:B------:R-:W2:Y:S02]  /*1410*/  LDG.E R4, desc[UR12][R2.64+0x4] ;  /* 0x0000040c02047981 */ /* 0x000ea4000c1e1900 */
[----:B--2---:R-:W-:-:S07]  /*1420*/  IMAD.IADD R17, R4, 0x1, -R17 ;  /* 0x0000000104117824 */ /* 0x004fce00078e0a11 */
.L_x_4361:
[----:B---3--:R-:W-:Y:S02]  /*1430*/  IMAD R16, R0, R11, RZ ;  /* 0x0000000b00107224 */ /* 0x008fe400078e02ff */
[----:B------:R-:W-:Y:S01]  /*1440*/  IMAD.U32 R221, RZ, RZ, UR6 ;  /* 0x00000006ffdd7e24 */ /* 0x000fe2000f8e00ff */
[----:B------:R-:W-:Y:S06]  /*1450*/  @!P1 BRA `(.L_x_4362) ;  /* 0x00000000001c9947 */ /* 0x000fec0003800000 */
[----:B------:R-:W-:Y:S01]  /*1460*/  ULDC.64 UR10, c[0x0][0xa20] ;  /* 0x00028800000a7ab9 */ /* 0x000fe20000000a00 */
[----:B------:R-:W-:Y:S01]  /*1470*/  ULDC.64 UR12, c[0x0][0x208] ;  /* 0x00008200000c7ab9 */ /* 0x000fe20000000a00 */
[----:B------:R-:W-:-:S06]  /*1480*/  UIMAD.WIDE UR6, UR6, 0x4, UR10 ;  /* 0x00000004060678a5 */ /* 0x000fcc000f8e020a */
[----:B------:R-:W-:Y:S02]  /*1490*/  IMAD.U32 R2, RZ, RZ, UR6 ;  /* 0x00000006ff027e24 */ /* 0x000fe4000f8e00ff */
[----:B------:R-:W-:-:S05]  /*14a0*/  IMAD.U32 R3, RZ, RZ, UR7 ;  /* 0x00000007ff037e24 */ /* 0x000fca000f8e00ff */
[----:B------:R0:W5:Y:S01]  /*14b0*/  LDG.E R16, desc[UR12][R2.64] ;  /* 0x0000000c02107981 */ /* 0x000162000c1e1900 */
[----:B------:R-:W-:Y:S05]  /*14c0*/  BRA `(.L_x_4363) ;  /* 0x0000000000307947 */ /* 0x000fea0003800000 */
.L_x_4362:
        /* <DEDUP_REMOVED lines=10> */
[----:B------:R-:W2:Y:S02]  /*1570*/  LDG.E R5, desc[UR12][R2.64+0x4] ;  /* 0x0000040c02057981 */ /* 0x000ea4000c1e1900 */
[----:B--2---:R-:W-:-:S07]  /*1580*/  IMAD.IADD R16, R5, 0x1, -R16 ;  /* 0x0000000105107824 */ /* 0x004fce00078e0a10 */
.L_x_4363:
[----:B------:R-:W-:Y:S01]  /*1590*/  ULDC UR4, c[0x0][0x448] ;  /* 0x0001120000047ab9 */ /* 0x000fe20000000800 */
[----:B-----5:R-:W-:Y:S01]  /*15a0*/  IMAD.IADD R16, R16, 0x1, -R7 ;  /* 0x0000000110107824 */ /* 0x020fe200078e0a07 */
[----:B------:R-:W-:Y:S02]  /*15b0*/  UISETP.NE.AND UP0, UPT, UR4, 0x1, UPT ;  /* 0x000000010400788c */ /* 0x000fe4000bf05270 */
[----:B------:R-:W-:Y:S02]  /*15c0*/  USHF.L.U32 UR39, UR5, 0x7, URZ ;  /* 0x0000000705277899 */ /* 0x000fe4000800063f */
[----:B------:R-:W-:Y:S01]  /*15d0*/  IADD3 R0, R16, 0x1, -R17 ;  /* 0x0000000110007810 */ /* 0x000fe20007ffe811 */
[----:B------:R-:W-:Y:S01]  /*15e0*/  ULDC.64 UR4, c[0x0][0x9e0] ;  /* 0x0002780000047ab9 */ /* 0x000fe20000000a00 */
[----:B------:R-:W-:Y:S02]  /*15f0*/  UIADD3 UR9, UR39, 0x7f, URZ ;  /* 0x0000007f27097890 */ /* 0x000fe4000fffe03f */
[----:B------:R-:W-:Y:S01]  /*1600*/  R2UR UR10, R0 ;  /* 0x00000000000a72ca */ /* 0x000fe200000e0000 */
[----:B------:R-:W-:-:S02]  /*1610*/  UISETP.GE.AND UP1, UPT, UR5, 0x1, UPT ;  /* 0x000000010500788c */ /* 0x000fc4000bf26270 */
[----:B------:R-:W-:Y:S01]  /*1620*/  @UP0 ULDC UR6, c[0x0][0x44c] ;  /* 0x0001130000060ab9 */ /* 0x000fe20000000800 */
[----:B------:R-:W-:Y:S01]  /*1630*/  @UP0 ULDC UR11, c[0x0][0x450] ;  /* 0x00011400000b0ab9 */ /* 0x000fe20000000800 */
[----:B------:R-:W-:Y:S02]  /*1640*/  UIMAD.WIDE.U32 UR6, UR9, UR6, URZ ;  /* 0x00000006090672a5 */ /* 0x000fe4000f8e003f */
[----:B------:R-:W-:Y:S02]  /*1650*/  PLOP3.LUT P1, PT, PT, PT, UP1, 0x80, 0x0 ;  /* 0x000000000000781c */ /* 0x000fe40003f2f018 */
        /* <DEDUP_REMOVED lines=15> */
.L_x_4365:
[----:B------:R-:W-:-:S11]  /*1750*/  UISETP.NE.AND UP1, UPT, UR5, 0x1, UPT ;  /* 0x000000010500788c */ /* 0x000fd6000bf25270 */
[----:B------:R-:W-:Y:S02]  /*1760*/  @UP1 ULDC.64 UR10, c[0x0][0x9e8] ;  /* 0x00027a00000a1ab9 */ /* 0x000fe40000000a00 */
[----:B------:R-:W-:-:S04]  /*1770*/  UIMAD.WIDE.U32 UR6, UR4, UR10, URZ ;  /* 0x0000000a040672a5 */ /* 0x000fc8000f8e003f */
[----:B------:R-:W-:-:S12]  /*1780*/  @UP1 USHF.R.U32.HI UR4, URZ, UR11, UR7 ;  /* 0x0000000b3f041299 */ /* 0x000fd80008011607 */
.L_x_4366:
[----:B------:R-:W-:-:S06]  /*1790*/  UIMAD UR4, UR4, UR5, UR5 ;  /* 0x00000005040472a4 */ /* 0x000fcc000f8e0205 */
[----:B------:R-:W-:-:S07]  /*17a0*/  VIMNMX R0, R0, UR4, PT ;  /* 0x0000000400007c48 */ /* 0x000fce000bfe0100 */
.L_x_4364:
[----:B------:R-:W-:Y:S01]  /*17b0*/  IMAD.IADD R77, R16, 0x1, -R17 ;  /* 0x00000001104d7824 */ /* 0x000fe200078e0a11 */
[----:B------:R-:W-:Y:S01]  /*17c0*/  @UP0 ULDC UR6, c[0x0][0x44c] ;  /* 0x0001130000060ab9 */ /* 0x000fe20000000800 */
[----:B0-----:R-:W-:Y:S01]  /*17d0*/  VIADD R2, R0, 0x5f ;  /* 0x0000005f00027836 */ /* 0x001fe20000000000 */
[----:B------:R-:W-:Y:S01]  /*17e0*/  UIMAD.WIDE.U32 UR6, UR39, UR6, URZ ;  /* 0x00000006270672a5 */ /* 0x000fe2000f8e003f */
[----:B------:R-:W-:Y:S01]  /*17f0*/  VIADD R0, R16, 0x5f ;  /* 0x0000005f10007836 */ /* 0x000fe20000000000 */
        /* <DEDUP_REMOVED lines=25> */
.L_x_4368:
[----:B------:R-:W-:-:S11]  /*1990*/  UISETP.NE.AND UP0, UPT, UR5, 0x1, UPT ;  /* 0x000000010500788c */ /* 0x000fd6000bf05270 */
[----:B------:R-:W-:Y:S02]  /*19a0*/  @UP0 ULDC.64 UR10, c[0x0][0x9e8] ;  /* 0x00027a00000a0ab9 */ /* 0x000fe40000000a00 */
[----:B------:R-:W-:-:S04]  /*19b0*/  UIMAD.WIDE.U32 UR6, UR4, UR10, URZ ;  /* 0x0000000a040672a5 */ /* 0x000fc8000f8e003f */
[----:B------:R-:W-:-:S12]  /*19c0*/  @UP0 USHF.R.U32.HI UR4, URZ, UR11, UR7 ;  /* 0x0000000b3f040299 */ /* 0x000fd80008011607 */
.L_x_4369:
[----:B------:R-:W-:-:S04]  /*19d0*/  UIMAD UR4, UR4, UR5, URZ ;  /* 0x00000005040472a4 */ /* 0x000fc8000f8e023f */
[----:B------:R-:W-:-:S04]  /*19e0*/  UISETP.LT.AND UP0, UPT, UR9, UR4, UPT ;  /* 0x000000040900728c */ /* 0x000fc8000bf01270 */
[----:B------:R-:W-:-:S12]  /*19f0*/  USEL UR9, UR9, UR4, !UP0 ;  /* 0x0000000409097287 */ /* 0x000fd8000c000000 */
.L_x_4367:
[----:B------:R-:W-:Y:S02]  /*1a00*/  UIMAD.WIDE UR4, UR9, 0x2aaaaaab, URZ ;  /* 0x2aaaaaab090478a5 */ /* 0x000fe4000f8e023f */
[----:B------:R-:W-:Y:S02]  /*1a10*/  ULOP3.LUT UR6, UR8, 0xff, URZ, 0xc0, !UPT ;  /* 0x000000ff08067892 */ /* 0x000fe4000f8ec03f */
[----:B------:R-:W-:-:S04]  /*1a20*/  USHF.R.U32.HI UR4, URZ, 0x1f, UR5 ;  /* 0x0000001f3f047899 */ /* 0x000fc80008011605 */
[----:B------:R-:W-:Y:S01]  /*1a30*/  ULEA.HI.SX32 UR4, UR5, UR4, 0x1c ;  /* 0x0000000405047291 */ /* 0x000fe2000f8fe23f */
[----:B------:R-:W-:Y:S01]  /*1a40*/  IMAD.U32 R195, RZ, RZ, UR6 ;  /* 0x00000006ffc37e24 */ /* 0x000fe2000f8e00ff */
[----:B------:R-:W-:Y:S02]  /*1a50*/  USHF.R.U32.HI UR5, URZ, 0x10, UR8 ;  /* 0x000000103f057899 */ /* 0x000fe40008011608 */
[----:B------:R-:W-:-:S04]  /*1a60*/  UISETP.LT.AND UP0, UPT, URZ, UR4, UPT ;  /* 0x000000043f00728c */ /* 0x000fc8000bf01270 */
[----:B------:R-:W-:Y:S01]  /*1a70*/  USEL UR61, URZ, UR4, !UP0 ;  /* 0x000000043f3d7287 */ /* 0x000fe2000c000000 */
[----:B------:R-:W-:Y:S02]  /*1a80*/  IMAD.U32 R194, RZ, RZ, UR5 ;  /* 0x00000005ffc27e24 */ /* 0x000fe4000f8e00ff */
[----:B------:R-:W-:-:S03]  /*1a90*/  UMOV UR4, URZ ;  /* 0x0000003f00047c82 */ /* 0x000fc60008000000 */
[----:B------:R-:W-:-:S13]  /*1aa0*/  ISETP.GT.AND P0, PT, R76, UR61, PT ;  /* 0x0000003d4c007c0c */ /* 0x000fda000bf04270 */
[----:B------:R-:W-:Y:S05]  /*1ab0*/  @!P0 BRA `(.L_x_4370) ;  /* 0x00000000009c8947 */ /* 0x000fea0003800000 */
[----:B------:R-:W-:Y:S01]  /*1ac0*/  R2UR UR5, R194 ;  /* 0x00000000c20572ca */ /* 0x000fe200000e0000 */
[----:B------:R-:W-:-:S12]  /*1ad0*/  ULDC UR4, c[0x0][0x9f0] ;  /* 0x00027c0000047ab9 */ /* 0x000fd80000000800 */
[----:B------:R-:W-:-:S04]  /*1ae0*/  UISETP.NE.AND UP0, UPT, UR5, URZ, UPT ;  /* 0x0000003f0500728c */ /* 0x000fc8000bf05270 */
[----:B------:R-:W-:-:S03]  /*1af0*/  USEL UR9, UR5, UR4, UP0 ;  /* 0x0000000405097287 */ /* 0x000fc60008000000 */
[----:B------:R-:W-:-:S03]  /*1b00*/  UMOV UR4, URZ ;  /* 0x0000003f00047c82 */ /* 0x000fc60008000000 */
[----:B------:R-:W-:-:S05]  /*1b10*/  IMAD.U32 R5, RZ, RZ, UR9 ;  /* 0x00000009ff057e24 */ /* 0x000fca000f8e00ff */
        /* <DEDUP_REMOVED lines=33> */
.L_x_4370:
[----:B------:R-:W-:Y:S01]  /*1d30*/  R2UR UR5, R195 ;  /* 0x00000000c30572ca */ /* 0x000fe200000e0000 */
[----:B------:R-:W-:Y:S01]  /*1d40*/  IMAD.U32 R3, RZ, RZ, UR4 ;  /* 0x00000004ff037e24 */ /* 0x000fe2000f8e00ff */
[----:B------:R-:W-:Y:S01]  /*1d50*/  PLOP3.LUT P0, PT, PT, PT, PT, 0x80, 0x0 ;  /* 0x000000000000781c */ /* 0x000fe20003f0f070 */
[----:B------:R-:W-:Y:S01]  /*1d60*/  IMAD.MOV.U32 R4, RZ, RZ, RZ ;  /* 0x000000ffff047224 */ /* 0x000fe200078e00ff */
        /* <DEDUP_REMOVED lines=9> */
[----:B------:R-:W-:Y:S01]  /*1e00*/  UIMAD UR61, UR5, UR4, UR61 ;  /* 0x00000004053d72a4 */ /* 0x000fe2000f8e023d */
[----:B------:R-:W-:Y:S02]  /*1e10*/  CS2R R102, SRZ ;  /* 0x0000000000667805 */ /* 0x000fe4000001ff00 */
[----:B------:R-:W-:-:S02]  /*1e20*/  CS2R R100, SRZ ;  /* 0x0000000000647805 */ /* 0x000fc4000001ff00 */
[----:B------:R-:W-:Y:S02]  /*1e30*/  CS2R R98, SRZ ;  /* 0x0000000000627805 */ /* 0x000fe4000001ff00 */
[----:B------:R-:W-:Y:S02]  /*1e40*/  CS2R R96, SRZ ;  /* 0x0000000000607805 */ /* 0x000fe4000001ff00 */
[----:B------:R-:W-:Y:S02]  /*1e50*/  CS2R R94, SRZ ;  /* 0x00000000005e7805 */ /* 0x000fe4000001ff00 */
[----:B------:R-:W-:Y:S02]  /*1e60*/  VIADDMNMX R76, R3, UR61, R76, PT ;  /* 0x0000003d034c7c46 */ /* 0x000fe4000b80014c */
[----:B------:R-:W-:Y:S02]  /*1e70*/  CS2R R92, SRZ ;  /* 0x00000000005c7805 */ /* 0x000fe4000001ff00 */
        /* <DEDUP_REMOVED lines=72> */
.L_x_4372:
        /* <DEDUP_REMOVED lines=12> */
.L_x_4603:
[----:B------:R-:W-:Y:S05]  /*23c0*/  @!P0 BRA `(.L_x_4374) ;  /* 0x0000000000048947 */ /* 0x000fea0003800000 */
[----:B------:R-:W-:Y:S01]  /*23d0*/  BPT.TRAP 0x1 ;  /* 0x000000040000795c */ /* 0x000fe20000300000 */
.L_x_4374:
[----:B0-----:R-:W-:Y:S02]  /*23e0*/  IMAD.U32 R3, RZ, RZ, UR36 ;  /* 0x00000024ff037e24 */ /* 0x001fe4000f8e00ff */
[----:B------:R-:W-:-:S03]  /*23f0*/  IMAD.U32 R0, RZ, RZ, UR38 ;  /* 0x00000026ff007e24 */ /* 0x000fc6000f8e00ff */
[----:B------:R-:W-:Y:S02]  /*2400*/  LEA R3, R3, UR37, 0x3 ;  /* 0x0000002503037c11 */ /* 0x000fe4000f8e18ff */
[----:B------:R-:W-:-:S04]  /*2410*/  SHF.L.U32 R0, R0, 0x1f, RZ ;  /* 0x0000001f00007819 */ /* 0x000fc800000006ff */
[----:B------:R0:W1:Y:S01]  /*2420*/  SYNCS.PHASECHK.TRANS64.TRYWAIT P2, [R3+URZ+0x30830], R0 ;  /* 0x03083000030075a7 */ /* 0x000062000804017f */
[----:B------:R-:W-:Y:S05]  /*2430*/  @!P0 BRA `(.L_x_4375) ;  /* 0x0000000000048947 */ /* 0x000fea0003800000 */
[----:B------:R-:W-:Y:S01]  /*2440*/  BPT.TRAP 0x1 ;  /* 0x000000040000795c */ /* 0x000fe20000300000 */
.L_x_4375:
[----:B------:R-:W2:Y:S02]  /*2450*/  S2R R2, SR_TID.X ;  /* 0x0000000000027919 */ /* 0x000ea40000002100 */
[----:B--2---:R-:W-:-:S04]  /*2460*/  LOP3.LUT R2, R2, 0x7f, RZ, 0xc0, !PT ;  /* 0x0000007f02027812 */ /* 0x004fc800078ec0ff */
[----:B------:R-:W-:Y:S01]  /*2470*/  ISETP.NE.AND P1, PT, R2, RZ, PT ;  /* 0x000000ff0200720c */ /* 0x000fe20003f25270 */
[----:B-1----:R-:W-:-:S12]  /*2480*/  @P2 BRA `(.L_x_4376) ;  /* 0x0000000000082947 */ /* 0x002fd80003800000 */
[----:B------:R-:W1:Y:S02]  /*2490*/  SYNCS.PHASECHK.TRANS64.TRYWAIT P2, [R3+URZ+0x30830], R0 ;  /* 0x03083000030075a7 */ /* 0x000e64000804017f */
[----:B-1----:R-:W-:Y:S05]  /*24a0*/  @!P2 BRA `(.L_x_4377) ;  /* 0x0000017400b0a947 */ /* 0x002fea0003800000 */
.L_x_4376:
        /* <DEDUP_REMOVED lines=15> */
[----:B------:R-:W-:-:S02]  /*25a0*/  ULOP3.LUT UR4, UR40, 0x10000, URZ, 0xfc, !UPT ;  /* 0x0001000028047892 */ /* 0x000fc4000f8efc3f */
[----:B------:R-:W-:Y:S02]  /*25b0*/  UIMAD UR5, UR36, 0x900, UR60 ;  /* 0x00000900240578a4 */ /* 0x000fe4000f8e023c */
[----:B------:R-:W-:Y:S02]  /*25c0*/  UIADD3 UR12, UR4, 0x4, URZ ;  /* 0x00000004040c7890 */ /* 0x000fe4000fffe03f */
[----:B------:R-:W-:Y:S01]  /*25d0*/  UIADD3 UR14, UR5, 0x4, URZ ;  /* 0x00000004050e7890 */ /* 0x000fe2000fffe03f */
[----:B------:R-:W-:Y:S02]  /*25e0*/  UMOV UR8, UR4 ;  /* 0x0000000400087c82 */ /* 0x000fe40008000000 */
[----:B------:R-:W-:Y:S01]  /*25f0*/  UMOV UR10, UR5 ;  /* 0x00000005000a7c82 */ /* 0x000fe20008000000 */
[----:B------:R-:W-:Y:S01]  /*2600*/  IMAD.U32 R4, RZ, RZ, UR8 ;  /* 0x00000008ff047e24 */ /* 0x000fe2000f8e00ff */
[----:B------:R-:W-:Y:S01]  /*2610*/  HGMMA.64x96x16.F32 R24, gdesc[UR8], RZ, !UPT, gsb0 ;  /* 0x01600000081879f0 */ /* 0x000fe2000c0008ff */
[----:B------:R-:W-:-:S02]  /*2620*/  UIADD3 UR8, UR4, 0x2, URZ ;  /* 0x0000000204087890 */ /* 0x000fc4000fffe03f */
[----:B------:R-:W-:Y:S01]  /*2630*/  UIADD3 UR10, UR5, 0x2, URZ ;  /* 0x00000002050a7890 */ /* 0x000fe2000fffe03f */
[----:B------:R-:W-:Y:S01]  /*2640*/  UMOV UR9, 0x40000040 ;  /* 0x4000004000097882 */ /* 0x000fe20000000000 */
[----:B------:R-:W-:Y:S01]  /*2650*/  UMOV UR11, 0x40000040 ;  /* 0x40000040000b7882 */ /* 0x000fe20000000000 */
        /* <DEDUP_REMOVED lines=40> */
[----:B------:R-:W-:-:S03]  /*28e0*/  @UP0 ULDC UR4, c[0x0][0x450] ;  /* 0x0001140000040ab9 */ /* 0x000fc60000000800 */
[----:B------:R-:W-:Y:S01]  /*28f0*/  @!P1 VIADD R0, R3, 0x30840 ;  /* 0x0003084003009836 */ /* 0x000fe20000000000 */
[----:B------:R-:W-:Y:S01]  /*2900*/  @P3 SHF.R.U32.HI R2, RZ, UR4, R6 ;  /* 0x00000004ff023c19 */ /* 0x000fe20008011606 */
[----:B------:R-:W-:Y:S01]  /*2910*/  IMAD.MOV.U32 R3, RZ, RZ, -0x60 ;  /* 0xffffffa0ff037424 */ /* 0x000fe200078e00ff */
[----:B------:R-:W-:Y:S02]  /*2920*/  ULDC.64 UR4, c[0x0][0x9e0] ;  /* 0x0002780000047ab9 */ /* 0x000fe40000000a00 */
[----:B------:R-:W-:Y:S01]  /*2930*/  UISETP.GE.AND UP1, UPT, UR5, 0x1, UPT ;  /* 0x000000010500788c */ /* 0x000fe2000bf26270 */
[----:B------:R-:W0:Y:S01]  /*2940*/  SHFL.IDX PT, R12, R2, RZ, 0x1c1f ;  /* 0x001c1fff020c7589 */ /* 0x000e2200000e0000 */
[----:B------:R-:W-:Y:S01]  /*2950*/  IMAD R3, R76, R3, 0x61 ;  /* 0x000000614c037424 */ /* 0x000fe200078e0203 */
[----:B------:R-:W-:-:S03]  /*2960*/  @!P1 PRMT R0, RZ, 0x654, R0 ;  /* 0x00000654ff009816 */ /* 0x000fc60000000000 */
[----:B------:R-:W-:Y:S01]  /*2970*/  PLOP3.LUT P2, PT, PT, PT, UP1, 0x40, 0x0 ;  /* 0x000000000000781c */ /* 0x000fe20003f4e818 */
[----:B------:R-:W-:Y:S01]  /*2980*/  VIADD R10, R3, 0xffffffff ;  /* 0xffffffff030a7836 */ /* 0x000fe20000000000 */
[----:B------:R-:W-:-:S03]  /*2990*/  IADD3 R6, R16, R3, -R19 ;  /* 0x0000000310067210 */ /* 0x000fc60007ffe813 */
[----:B------:R-:W-:Y:S01]  /*29a0*/  IMAD.IADD R11, R10, 0x1, -R19 ;  /* 0x000000010a0b7824 */ /* 0x000fe200078e0a13 */
[----:B------:R-:W-:Y:S02]  /*29b0*/  WARPGROUP.DEPBAR.LE gsb0, 0x0 ;  /* 0x00008000000079c5 */ /* 0x000fe40000010000 */
[----:B------:R-:W-:Y:S01]  /*29c0*/  WARPGROUP.ARRIVE ;  /* 0x00000000000079c5 */ /* 0x000fe20000000000 */
[----:B------:R-:W-:-:S04]  /*29d0*/  IMAD.IADD R6, R6, 0x1, -R17 ;  /* 0x0000000106067824 */ /* 0x000fc800078e0a11 */
[----:B------:R-:W-:Y:S01]  /*29e0*/  VIADD R8, R6, UR4 ;  /* 0x0000000406087c36 */ /* 0x000fe20008000000 */
[----:B------:R-:W-:Y:S03]  /*29f0*/  HGMMA.64x96x16.F32 R24, gdesc[UR8], R24, gsb0 ;  /* 0x01600000081879f0 */ /* 0x000fe60008000818 */
[----:B------:R-:W-:Y:S02]  /*2a00*/  WARPGROUP.DEPBAR.LE gsb0, 0x0 ;  /* 0x00008000000079c5 */ /* 0x000fe40000010000 */
[----:B------:R-:W-:-:S06]  /*2a10*/  WARPGROUP.ARRIVE ;  /* 0x00000000000079c5 */ /* 0x000fcc0000000000 */
[----:B------:R-:W-:Y:S01]  /*2a20*/  HGMMA.64x96x16.F32 R24, gdesc[UR12], R24, gsb0 ;  /* 0x016000000c1879f0 */ /* 0x000fe20008000818 */
[----:B------:R-:W-:Y:S02]  /*2a30*/  ULDC UR15, c[0x0][0x9dc] ;  /* 0x00027700000f7ab9 */ /* 0x000fe40000000800 */
[----:B------:R-:W-:-:S06]  /*2a40*/  ULOP3.LUT UR6, URZ, UR15, URZ, 0x33, !UPT ;  /* 0x0000000f3f067292 */ /* 0x000fcc000f8e333f */
[----:B------:R-:W-:-:S04]  /*2a50*/  VIADD R9, R6, UR6 ;  /* 0x0000000606097c36 */ /* 0x000fc80008000000 */
[----:B0-----:R-:W-:Y:S01]  /*2a60*/  IMAD.IADD R3, R9, 0x1, R12 ;  /* 0x0000000109037824 */ /* 0x001fe200078e020c */
        /* <DEDUP_REMOVED lines=28> */
[----:B------:R0:W-:Y:S02]  /*2c30*/  @!P1 SYNCS.ARRIVE.TRANS64.RED.A1T0 RZ, [R0+URZ], RZ ;  /* 0x000000ff00ff99a7 */ /* 0x0001e4000810043f */
[----:B0-----:R-:W-:-:S05]  /*2c40*/  IMAD R0, R76, -0x60, R16 ;  /* 0xffffffa04c007824 */ /* 0x001fca00078e0210 */
[----:B------:R-:W-:-:S04]  /*2c50*/  IADD3 R7, -R19, 0x60, R0 ;  /* 0x0000006013077810 */ /* 0x000fc80007ffe100 */
[----:B------:R-:W-:Y:S01]  /*2c60*/  VIADDMNMX R0, R12, R8, R7, PT ;  /* 0x000000080c007246 */ /* 0x000fe20003800107 */
[----:B------:R-:W-:Y:S06]  /*2c70*/  @P2 BRA `(.L_x_4378) ;  /* 0x0000000000542947 */ /* 0x000fec0003800000 */
[----:B------:R-:W-:Y:S01]  /*2c80*/  IADD3 R6, -R17, R16, R12 ;  /* 0x0000001011067210 */ /* 0x000fe20007ffe10c */
        /* <DEDUP_REMOVED lines=11> */
.L_x_4380:
[----:B------:R-:W-:-:S06]  /*2d40*/  UISETP.NE.AND UP2, UPT, UR5, 0x1, UPT ;  /* 0x000000010500788c */ /* 0x000fcc000bf45270 */
[----:B------:R-:W-:-:S05]  /*2d50*/  PLOP3.LUT P2, PT, PT, PT, UP2, 0x80, 0x0 ;  /* 0x000000000000781c */ /* 0x000fca0003f4f028 */
[----:B------:R-:W-:-:S08]  /*2d60*/  @UP2 ULDC.64 UR6, c[0x0][0x9e8] ;  /* 0x00027a0000062ab9 */ /* 0x000fd00000000a00 */
[----:B------:R-:W-:-:S05]  /*2d70*/  @P2 IMAD.HI.U32 R12, R6, UR6, RZ ;  /* 0x00000006060c2c27 */ /* 0x000fca000f8e00ff */
[----:B------:R-:W-:-:S07]  /*2d80*/  @P2 SHF.R.U32.HI R6, RZ, UR7, R12 ;  /* 0x00000007ff062c19 */ /* 0x000fce000801160c */
.L_x_4381:
[----:B------:R-:W-:Y:S05]  /*2d90*/  BSYNC B0 ;  /* 0x0000000000007941 */ /* 0x000fea0003800000 */
.L_x_4379:
[----:B------:R-:W-:-:S05]  /*2da0*/  IMAD R6, R6, UR5, R11 ;  /* 0x0000000506067c24 */ /* 0x000fca000f8e020b */
[----:B------:R-:W-:Y:S02]  /*2db0*/  VIMNMX R3, R3, R6, !PT ;  /* 0x0000000603037248 */ /* 0x000fe40007fe0100 */
[----:B------:R-:W-:-:S07]  /*2dc0*/  VIADDMNMX R0, R6, UR5, R0, PT ;  /* 0x0000000506007c46 */ /* 0x000fce000b800100 */
.L_x_4378:
[C---:B------:R-:W-:Y:S01]  /*2dd0*/  ISETP.GE.AND P2, PT, R10.reuse, 0x2, PT ;  /* 0x000000020a00780c */ /* 0x040fe20003f46270 */
[----:B------:R-:W0:Y:S01]  /*2de0*/  SHFL.IDX PT, R2, R2, 0x1, 0x1c1f ;  /* 0x003c1f0002027f89 */ /* 0x000e2200000e0000 */
        /* <DEDUP_REMOVED lines=115> */
[----:B------:R-:W-:Y:S02]  /*3520*/  VIADDMNMX R0, R2, R8, R7, PT ;  /* 0x0000000802007246 */ /* 0x000fe40003800107 */
[----:B------:R-:W-:Y:S02]  /*3530*/  FSEL R69, R69, -INF , !P6 ;  /* 0xff80000045457808 */ /* 0x000fe40007000000 */
[----:B------:R-:W-:-:S13]  /*3540*/  PLOP3.LUT P6, PT, PT, PT, UP1, 0x40, 0x0 ;  /* 0x000000000000781c */ /* 0x000fda0003fce818 */
[----:B------:R-:W-:Y:S05]  /*3550*/  @P6 BRA `(.L_x_4382) ;  /* 0x00000000005c6947 */ /* 0x000fea0003800000 */
        /* <DEDUP_REMOVED lines=13> */
.L_x_4384:
[----:B------:R-:W-:-:S06]  /*3630*/  UISETP.NE.AND UP2, UPT, UR5, 0x1, UPT ;  /* 0x000000010500788c */ /* 0x000fcc000bf45270 */
[----:B------:R-:W-:-:S05]  /*3640*/  PLOP3.LUT P6, PT, PT, PT, UP2, 0x80, 0x0 ;  /* 0x000000000000781c */ /* 0x000fca0003fcf028 */
[----:B------:R-:W-:-:S08]  /*3650*/  @UP2 ULDC.64 UR6, c[0x0][0x9e8] ;  /* 0x00027a0000062ab9 */ /* 0x000fd00000000a00 */
[----:B------:R-:W-:Y:S01]  /*3660*/  @P6 IMAD.HI.U32 R3, R2, UR6, RZ ;  /* 0x0000000602036c27 */ /* 0x000fe2000f8e00ff */
[----:B------:R-:W-:-:S13]  /*3670*/  PLOP3.LUT P6, PT, PT, PT, UP2, 0x80, 0x0 ;  /* 0x000000000000781c */ /* 0x000fda0003fcf028 */
[----:B------:R-:W-:-:S07]  /*3680*/  @P6 SHF.R.U32.HI R2, RZ, UR7, R3 ;  /* 0x00000007ff026c19 */ /* 0x000fce0008011603 */
.L_x_4385:
[----:B------:R-:W-:Y:S05]  /*3690*/  BSYNC B0 ;  /* 0x0000000000007941 */ /* 0x000fea0003800000 */
.L_x_4383:
[----:B------:R-:W-:-:S05]  /*36a0*/  IMAD R3, R2, UR5, R11 ;  /* 0x0000000502037c24 */ /* 0x000fca000f8e020b */
[----:B------:R-:W-:Y:S02]  /*36b0*/  VIMNMX R6, R6, R3, !PT ;  /* 0x0000000306067248 */ /* 0x000fe40007fe0100 */
[----:B------:R-:W-:-:S07]  /*36c0*/  VIADDMNMX R0, R3, UR5, R0, PT ;  /* 0x0000000503007c46 */ /* 0x000fce000b800100 */
.L_x_4382:
[C---:B------:R-:W-:Y:S01]  /*36d0*/  ISETP.GT.AND P2, PT, R6.reuse, 0x1, !P2 ;  /* 0x000000010600780c */ /* 0x040fe20005744270 */
[----:B------:R-:W-:Y:S01]  /*36e0*/  ULDC UR14, c[0x0][0x988] ;  /* 0x00026200000e7ab9 */ /* 0x000fe20000000800 */
[----:B------:R-:W-:Y:S01]  /*36f0*/  ISETP.GT.AND P3, PT, R6, 0x8, !P3 ;  /* 0x000000080600780c */ /* 0x000fe20005f64270 */
[----:B------:R-:W-:Y:S01]  /*3700*/  @UP0 ULDC UR6, c[0x0][0x44c] ;  /* 0x0001130000060ab9 */ /* 0x000fe20000000800 */
[C---:B------:R-:W-:Y:S01]  /*3710*/  ISETP.LT.OR P2, PT, R0.reuse, 0x2, P2 ;  /* 0x000000020000780c */ /* 0x040fe20001741670 */
[----:B------:R-:W-:Y:S01]  /*3720*/  UIMAD.WIDE.U32 UR6, UR39, UR6, URZ ;  /* 0x00000006270672a5 */ /* 0x000fe2000f8e003f */
[----:B------:R-:W-:Y:S01]  /*3730*/  ISETP.LT.OR P3, PT, R0, 0x9, P3 ;  /* 0x000000090000780c */ /* 0x000fe20001f61670 */
[----:B------:R-:W-:Y:S01]  /*3740*/  @UP0 ULDC UR18, c[0x0][0x450] ;  /* 0x0001140000120ab9 */ /* 0x000fe20000000800 */
[----:B------:R-:W-:Y:S01]  /*3750*/  FSEL R27, R27, -INF , !P2 ;  /* 0xff8000001b1b7808 */ /* 0x000fe20005000000 */
[----:B------:R-:W-:Y:S01]  /*3760*/  UMOV UR10, UR39 ;  /* 0x00000027000a7c82 */ /* 0x000fe20008000000 */
[----:B------:R-:W-:Y:S01]  /*3770*/  ISETP.NE.AND P2, PT, R14, RZ, PT ;  /* 0x000000ff0e00720c */ /* 0x000fe20003f45270 */
[----:B------:R-:W-:Y:S01]  /*3780*/  @UP0 USHF.R.U32.HI UR10, URZ, UR18, UR7 ;  /* 0x000000123f0a0299 */ /* 0x000fe20008011607 */
[----:B------:R-:W-:-:S02]  /*3790*/  FSEL R30, R30, -INF , !P3 ;  /* 0xff8000001e1e7808 */ /* 0x000fc40005800000 */
[----:B------:R-:W-:Y:S02]  /*37a0*/  ISETP.GT.AND P2, PT, R6, 0x9, !P2 ;  /* 0x000000090600780c */ /* 0x000fe40005744270 */
[----:B------:R-:W-:Y:S02]  /*37b0*/  ISETP.NE.AND P3, PT, R28, RZ, PT ;  /* 0x000000ff1c00720c */ /* 0x000fe40003f65270 */
[----:B------:R-:W-:Y:S02]  /*37c0*/  ISETP.LT.OR P2, PT, R0, 0xa, P2 ;  /* 0x0000000a0000780c */ /* 0x000fe40001741670 */
[----:B------:R-:W-:Y:S02]  /*37d0*/  FMNMX.FTZ R2, R13, R25, !PT ;  /* 0x000000190d027209 */ /* 0x000fe40007810000 */
[----:B------:R-:W-:Y:S02]  /*37e0*/  FSEL R31, R31, -INF , !P2 ;  /* 0xff8000001f1f7808 */ /* 0x000fe40005000000 */
[----:B------:R-:W-:-:S02]  /*37f0*/  ISETP.NE.AND P2, PT, R20, RZ, PT ;  /* 0x000000ff1400720c */ /* 0x000fc40003f45270 */
[----:B------:R-:W-:Y:S02]  /*3800*/  ISETP.NE.AND P6, PT, R72, RZ, PT ;  /* 0x000000ff4800720c */ /* 0x000fe40003fc5270 */
        /* <DEDUP_REMOVED lines=12> */
[----:B------:R-:W-:Y:S02]  /*38d0*/  ISETP.GT.AND P2, PT, R6, 0x18, !P3 ;  /* 0x000000180600780c */ /* 0x000fe40005f44270 */
[----:B------:R-:W-:Y:S02]  /*38e0*/  FMNMX.FTZ R3, R37, R2, !PT ;  /* 0x0000000225037209 */ /* 0x000fe40007810000 */
[----:B------:R-:W-:Y:S02]  /*38f0*/  ISETP.LT.OR P2, PT, R0, 0x19, P2 ;  /* 0x000000190000780c */ /* 0x000fe40001741670 */
[----:B------:R-:W-:Y:S02]  /*3900*/  FMNMX.FTZ R2, R40, R3, !PT ;  /* 0x0000000328027209 */ /* 0x000fe40007810000 */
[----:B------:R-:W-:-:S02]  /*3910*/  FSEL R38, R38, -INF , !P2 ;  /* 0xff80000026267808 */ /* 0x000fc40005000000 */
        /* <DEDUP_REMOVED lines=36> */
[----:B------:R-:W-:Y:S01]  /*3b60*/  ISETP.NE.AND P3, PT, R84, RZ, PT ;  /* 0x000000ff5400720c */ /* 0x000fe20003f65270 */
[----:B------:R-:W0:Y:S01]  /*3b70*/  SHFL.BFLY PT, R3, R2, 0x2, 0x1f ;  /* 0x0c401f0002037f89 */ /* 0x000e2200000e0000 */
        /* <DEDUP_REMOVED lines=10> */
[----:B------:R-:W-:-:S02]  /*3c20*/  ISETP.NE.AND P2, PT, R81, RZ, PT ;  /* 0x000000ff5100720c */ /* 0x000fc40003f45270 */
[----:B------:R-:W-:Y:S02]  /*3c30*/  ISETP.LT.OR P5, PT, R0, 0x59, P5 ;  /* 0x000000590000780c */ /* 0x000fe40002fa1670 */
[----:B------:R-:W-:Y:S02]  /*3c40*/  ISETP.GT.AND P2, PT, R6, 0x38, !P2 ;  /* 0x000000380600780c */ /* 0x000fe40005744270 */
[----:B0-----:R-:W-:Y:S02]  /*3c50*/  FMNMX.FTZ R8, R2, R3, !PT ;  /* 0x0000000302087209 */ /* 0x001fe40007810000 */
[----:B------:R-:W-:Y:S02]  /*3c60*/  ISETP.LT.OR P2, PT, R0, 0x39, P2 ;  /* 0x000000390000780c */ /* 0x000fe40001741670 */
[----:B------:R-:W-:Y:S01]  /*3c70*/  FSEL R67, R67, -INF , !P4 ;  /* 0xff80000043437808 */ /* 0x000fe20006000000 */
[----:B------:R-:W0:Y:S01]  /*3c80*/  SHFL.BFLY PT, R3, R8, 0x1, 0x1f ;  /* 0x0c201f0008037f89 */ /* 0x000e2200000e0000 */
[----:B------:R-:W-:-:S02]  /*3c90*/  FSEL R54, R54, -INF , !P2 ;  /* 0xff80000036367808 */ /* 0x000fc40005000000 */
[----:B------:R-:W-:Y:S02]  /*3ca0*/  ISETP.NE.AND P2, PT, R82, RZ, PT ;  /* 0x000000ff5200720c */ /* 0x000fe40003f45270 */
[----:B------:R-:W-:Y:S02]  /*3cb0*/  FSEL R70, R70, -INF , !P5 ;  /* 0xff80000046467808 */ /* 0x000fe40006800000 */
[----:B------:R-:W-:Y:S02]  /*3cc0*/  ISETP.GT.AND P2, PT, R6, 0x39, !P2 ;  /* 0x000000390600780c */ /* 0x000fe40005744270 */
[----:B------:R-:W-:Y:S02]  /*3cd0*/  R2UR UR11, R77 ;  /* 0x000000004d0b72ca */ /* 0x000fe400000e0000 */
[----:B------:R-:W-:-:S04]  /*3ce0*/  ISETP.LT.OR P2, PT, R0, 0x3a, P2 ;  /* 0x0000003a0000780c */ /* 0x000fc80001741670 */
[----:B------:R-:W-:Y:S02]  /*3cf0*/  FSEL R55, R55, -INF , !P2 ;  /* 0xff80000037377808 */ /* 0x000fe40005000000 */
[----:B------:R-:W-:-:S04]  /*3d00*/  ISETP.NE.AND P2, PT, R83, RZ, PT ;  /* 0x000000ff5300720c */ /* 0x000fc80003f45270 */
[----:B------:R-:W-:Y:S01]  /*3d10*/  ISETP.GT.AND P2, PT, R6, 0x40, !P2 ;  /* 0x000000400600780c */ /* 0x000fe20005744270 */
[----:B------:R-:W-:Y:S01]  /*3d20*/  UIADD3 UR6, UR11, UR10, URZ ;  /* 0x0000000a0b067290 */ /* 0x000fe2000fffe03f */
[----:B0-----:R-:W-:Y:S02]  /*3d30*/  FMNMX.FTZ R3, R8, R3, !PT ;  /* 0x0000000308037209 */ /* 0x001fe40007810000 */
[----:B------:R-:W-:Y:S01]  /*3d40*/  ISETP.LT.OR P2, PT, R0, 0x41, P2 ;  /* 0x000000410000780c */ /* 0x000fe20001741670 */
[----:B------:R-:W-:Y:S02]  /*3d50*/  UIADD3 UR4, UR6, UR4, URZ ;  /* 0x0000000406047290 */ /* 0x000fe4000fffe03f */
[----:B------:R-:W-:Y:S01]  /*3d60*/  FMUL.FTZ R7, R3, UR14 ;  /* 0x0000000e03077c20 */ /* 0x000fe20008410000 */
[----:B------:R-:W-:Y:S02]  /*3d70*/  FSEL R58, R58, -INF , !P2 ;  /* 0xff8000003a3a7808 */ /* 0x000fe40005000000 */
[----:B------:R-:W-:-:S02]  /*3d80*/  ISETP.GT.AND P2, PT, R6, 0x41, !P3 ;  /* 0x000000410600780c */ /* 0x000fc40005f44270 */
[----:B------:R-:W-:Y:S02]  /*3d90*/  ISETP.NE.AND P3, PT, R87, RZ, PT ;  /* 0x000000ff5700720c */ /* 0x000fe40003f65270 */
[----:B------:R-:W-:Y:S02]  /*3da0*/  ISETP.LT.OR P2, PT, R0, 0x42, P2 ;  /* 0x000000420000780c */ /* 0x000fe40001741670 */
[C---:B------:R-:W-:Y:S02]  /*3db0*/  ISETP.GT.AND P3, PT, R6.reuse, 0x50, !P3 ;  /* 0x000000500600780c */ /* 0x040fe40005f64270 */
[----:B------:R-:W-:Y:S02]  /*3dc0*/  FSEL R59, R59, -INF , !P2 ;  /* 0xff8000003b3b7808 */ /* 0x000fe40005000000 */
[----:B------:R-:W-:Y:S02]  /*3dd0*/  ISETP.GT.AND P2, PT, R6, RZ, !P6 ;  /* 0x000000ff0600720c */ /* 0x000fe40007744270 */
[----:B------:R-:W-:-:S02]  /*3de0*/  ISETP.NE.AND P6, PT, R85, RZ, PT ;  /* 0x000000ff5500720c */ /* 0x000fc40003fc5270 */
[C---:B------:R-:W-:Y:S02]  /*3df0*/  ISETP.LT.OR P2, PT, R0.reuse, 0x1, P2 ;  /* 0x000000010000780c */ /* 0x040fe40001741670 */
[----:B------:R-:W-:Y:S02]  /*3e00*/  ISETP.LT.OR P3, PT, R0, 0x51, P3 ;  /* 0x000000510000780c */ /* 0x000fe40001f61670 */
[----:B------:R-:W-:Y:S02]  /*3e10*/  FSEL R26, R26, -INF , !P2 ;  /* 0xff8000001a1a7808 */ /* 0x000fe40005000000 */
[----:B------:R-:W-:Y:S02]  /*3e20*/  FSETP.NEU.FTZ.AND P2, PT, R3, -INF , PT ;  /* 0xff8000000300780b */ /* 0x000fe40003f5d000 */
[----:B------:R-:W-:Y:S02]  /*3e30*/  FSEL R66, R66, -INF , !P3 ;  /* 0xff80000042427808 */ /* 0x000fe40005800000 */
[----:B------:R-:W-:-:S02]  /*3e40*/  FSEL R10, R7, RZ, P2 ;  /* 0x000000ff070a7208 */ /* 0x000fc40001000000 */
        /* <DEDUP_REMOVED lines=13> */
[----:B------:R-:W-:Y:S01]  /*3f20*/  ISETP.NE.AND P2, PT, R86, RZ, PT ;  /* 0x000000ff5600720c */ /* 0x000fe20003f45270 */
[--C-:B------:R-:W-:Y:S01]  /*3f30*/  FFMA.FTZ R33, R33, UR14, -R10.reuse ;  /* 0x0000000e21217c23 */ /* 0x100fe2000801080a */
[----:B------:R-:W-:Y:S01]  /*3f40*/  FMNMX.FTZ R9, R35, R2, !PT ;  /* 0x0000000223097209 */ /* 0x000fe20007810000 */
[----:B------:R-:W0:Y:S01]  /*3f50*/  MUFU.EX2 R7, R8 ;  /* 0x0000000800077308 */ /* 0x000e220000000800 */
[----:B------:R-:W-:Y:S01]  /*3f60*/  ISETP.GT.AND P2, PT, R6, 0x49, !P2 ;  /* 0x000000490600780c */ /* 0x000fe20005744270 */
[--C-:B------:R-:W-:Y:S01]  /*3f70*/  FFMA.FTZ R186, R36, UR14, -R10.reuse ;  /* 0x0000000e24ba7c23 */ /* 0x100fe2000801080a */
[----:B------:R-:W-:Y:S01]  /*3f80*/  FMNMX.FTZ R2, R38, R9, !PT ;  /* 0x0000000926027209 */ /* 0x000fe20007810000 */
[--C-:B------:R-:W-:Y:S01]  /*3f90*/  FFMA.FTZ R37, R37, UR14, -R10.reuse ;  /* 0x0000000e25257c23 */ /* 0x100fe2000801080a */
[----:B------:R-:W-:Y:S01]  /*3fa0*/  ISETP.LT.OR P2, PT, R0, 0x4a, P2 ;  /* 0x0000004a0000780c */ /* 0x000fe20001741670 */
[--C-:B------:R-:W-:Y:S01]  /*3fb0*/  FFMA.FTZ R180, R40, UR14, -R10.reuse ;  /* 0x0000000e28b47c23 */ /* 0x100fe2000801080a */
[----:B------:R-:W-:Y:S01]  /*3fc0*/  FMNMX.FTZ R9, R39, R2, !PT ;  /* 0x0000000227097209 */ /* 0x000fe20007810000 */
[----:B------:R-:W1:Y:S01]  /*3fd0*/  MUFU.EX2 R190, R190 ;  /* 0x000000be00be7308 */ /* 0x000e620000000800 */
[----:B------:R-:W-:Y:S01]  /*3fe0*/  FSEL R63, R63, -INF , !P2 ;  /* 0xff8000003f3f7808 */ /* 0x000fe20005000000 */
[--C-:B------:R-:W-:Y:S01]  /*3ff0*/  FFMA.FTZ R41, R41, UR14, -R10.reuse ;  /* 0x0000000e29297c23 */ /* 0x100fe2000801080a */
[----:B------:R-:W-:Y:S01]  /*4000*/  FMNMX.FTZ R2, R42, R9, !PT ;  /* 0x000000092a027209 */ /* 0x000fe20007810000 */
[--C-:B------:R-:W-:Y:S01]  /*4010*/  FFMA.FTZ R44, R44, UR14, -R10.reuse ;  /* 0x0000000e2c2c7c23 */ /* 0x100fe2000801080a */
[----:B------:R-:W-:Y:S01]  /*4020*/  ISETP.NE.AND P6, PT, R24, RZ, PT ;  /* 0x000000ff1800720c */ /* 0x000fe20003fc5270 */
[--C-:B------:R-:W-:Y:S01]  /*4030*/  FFMA.FTZ R45, R45, UR14, -R10.reuse ;  /* 0x0000000e2d2d7c23 */ /* 0x100fe2000801080a */
[----:B------:R-:W-:Y:S01]  /*4040*/  FMNMX.FTZ R11, R43, R2, !PT ;  /* 0x000000022b0b7209 */ /* 0x000fe20007810000 */
[----:B------:R-:W2:Y:S01]  /*4050*/  MUFU.EX2 R9, R29 ;  /* 0x0000001d00097308 */ /* 0x000ea20000000800 */
[----:B------:R-:W-:Y:S01]  /*4060*/  ISETP.GT.AND P6, PT, R6, 0x59, !P6 ;  /* 0x000000590600780c */ /* 0x000fe200077c4270 */
[----:B0-----:R-:W-:Y:S01]  /*4070*/  FADD.FTZ R21, R188, R7 ;  /* 0x00000007bc157221 */ /* 0x001fe20000010000 */
[----:B------:R-:W-:Y:S01]  /*4080*/  FMNMX.FTZ R2, R46, R11, !PT ;  /* 0x0000000b2e027209 */ /* 0x000fe20007810000 */
[--C-:B------:R-:W-:Y:S01]  /*4090*/  FFMA.FTZ R48, R48, UR14, -R10.reuse ;  /* 0x0000000e30307c23 */ /* 0x100fe2000801080a */
[----:B------:R-:W-:Y:S01]  /*40a0*/  ISETP.LT.OR P6, PT, R0, 0x5a, P6 ;  /* 0x0000005a0000780c */ /* 0x000fe200037c1670 */
[--C-:B------:R-:W-:Y:S01]  /*40b0*/  FFMA.FTZ R49, R49, UR14, -R10.reuse ;  /* 0x0000000e31317c23 */ /* 0x100fe2000801080a */
[----:B------:R-:W-:Y:S01]  /*40c0*/  FMNMX.FTZ R11, R47, R2, !PT ;  /* 0x000000022f0b7209 */ /* 0x000fe20007810000 */
[----:B------:R-:W0:Y:S01]  /*40d0*/  MUFU.EX2 R184, R184 ;  /* 0x000000b800b87308 */ /* 0x000e220000000800 */
[----:B------:R-:W-:Y:S01]  /*40e0*/  FSEL R71, R71, -INF , !P6 ;  /* 0xff80000047477808 */ /* 0x000fe20007000000 */
[----:B-1----:R-:W-:Y:S01]  /*40f0*/  FADD.FTZ R6, R190, R21 ;  /* 0x00000015be067221 */ /* 0x002fe20000010000 */
[----:B------:R-:W-:Y:S01]  /*4100*/  FMNMX.FTZ R2, R50, R11, !PT ;  /* 0x0000000b32027209 */ /* 0x000fe20007810000 */
[--C-:B------:R-:W-:Y:S01]  /*4110*/  FFMA.FTZ R52, R52, UR14, -R10.reuse ;  /* 0x0000000e34347c23 */ /* 0x100fe2000801080a */
[--C-:B------:R-:W-:Y:S01]  /*4120*/  FFMA.FTZ R53, R53, UR14, -R10.reuse ;  /* 0x0000000e35357c23 */ /* 0x100fe2000801080a */
[----:B------:R-:W-:Y:S01]  /*4130*/  FFMA.FTZ R56, R56, UR14, -R10 ;  /* 0x0000000e38387c23 */ /* 0x000fe2000801080a */
[----:B------:R-:W-:Y:S01]  /*4140*/  FMNMX.FTZ R13, R51, R2, !PT ;  /* 0x00000002330d7209 */ /* 0x000fe20007810000 */
[----:B------:R-:W1:Y:S01]  /*4150*/  MUFU.EX2 R11, R33 ;  /* 0x00000021000b7308 */ /* 0x000e620000000800 */
[----:B--2---:R-:W-:Y:S01]  /*4160*/  FADD.FTZ R21, R9, R6 ;  /* 0x0000000609157221 */ /* 0x004fe20000010000 */
[--C-:B------:R-:W-:Y:S01]  /*4170*/  FFMA.FTZ R57, R57, UR14, -R10.reuse ;  /* 0x0000000e39397c23 */ /* 0x100fe2000801080a */
[----:B------:R-:W-:Y:S01]  /*4180*/  FMNMX.FTZ R2, R54, R13, !PT ;  /* 0x0000000d36027209 */ /* 0x000fe20007810000 */
[--C-:B------:R-:W-:Y:S01]  /*4190*/  FFMA.FTZ R60, R60, UR14, -R10.reuse ;  /* 0x0000000e3c3c7c23 */ /* 0x100fe2000801080a */
[--C-:B------:R-:W-:Y:S01]  /*41a0*/  FFMA.FTZ R61, R61, UR14, -R10.reuse ;  /* 0x0000000e3d3d7c23 */ /* 0x100fe2000801080a */
[--C-:B------:R-:W-:Y:S01]  /*41b0*/  FFMA.FTZ R64, R64, UR14, -R10.reuse ;  /* 0x0000000e40407c23 */ /* 0x100fe2000801080a */
[----:B------:R-:W-:Y:S01]  /*41c0*/  FMNMX.FTZ R13, R55, R2, !PT ;  /* 0x00000002370d7209 */ /* 0x000fe20007810000 */
[----:B------:R-:W2:Y:S01]  /*41d0*/  MUFU.EX2 R186, R186 ;  /* 0x000000ba00ba7308 */ /* 0x000ea20000000800 */
[----:B0-----:R-:W-:Y:S01]  /*41e0*/  FADD.FTZ R6, R184, R21 ;  /* 0x00000015b8067221 */ /* 0x001fe20000010000 */
[--C-:B------:R-:W-:Y:S01]  /*41f0*/  FFMA.FTZ R65, R65, UR14, -R10.reuse ;  /* 0x0000000e41417c23 */ /* 0x100fe2000801080a */
[----:B------:R-:W-:Y:S01]  /*4200*/  FMNMX.FTZ R2, R58, R13, !PT ;  /* 0x0000000d3a027209 */ /* 0x000fe20007810000 */
[--C-:B------:R-:W-:Y:S01]  /*4210*/  FFMA.FTZ R68, R68, UR14, -R10.reuse ;  /* 0x0000000e44447c23 */ /* 0x100fe2000801080a */
[----:B------:R-:W-:Y:S01]  /*4220*/  F2FP.F16.F32.PACK_AB R188, R7, R188 ;  /* 0x000000bc07bc723e */ /* 0x000fe200000000ff */
[----:B------:R-:W-:Y:S01]  /*4230*/  FFMA.FTZ R10, R69, UR14, -R10 ;  /* 0x0000000e450a7c23 */ /* 0x000fe2000801080a */
[----:B------:R-:W-:Y:S01]  /*4240*/  FMNMX.FTZ R15, R59, R2, !PT ;  /* 0x000000023b0f7209 */ /* 0x000fe20007810000 */
[----:B------:R-:W0:Y:S01]  /*4250*/  MUFU.EX2 R13, R37 ;  /* 0x00000025000d7308 */ /* 0x000e220000000800 */
[----:B-1----:R-:W-:Y:S01]  /*4260*/  FADD.FTZ R21, R11, R6 ;  /* 0x000000060b157221 */ /* 0x002fe20000010000 */
[----:B------:R-:W-:-:S02]  /*4270*/  F2FP.F16.F32.PACK_AB R190, R9, R190 ;  /* 0x000000be09be723e */ /* 0x000fc400000000ff */
[----:B------:R-:W-:Y:S02]  /*4280*/  FMNMX.FTZ R2, R62, R15, !PT ;  /* 0x0000000f3e027209 */ /* 0x000fe40007810000 */
[----:B------:R-:W-:Y:S02]  /*4290*/  F2FP.F16.F32.PACK_AB R184, R11, R184 ;  /* 0x000000b80bb8723e */ /* 0x000fe400000000ff */
        /* <DEDUP_REMOVED lines=11> */
[----:B-1----:R-:W-:-:S03]  /*4350*/  FADD.FTZ R6, R180, R21 ;  /* 0x00000015b4067221 */ /* 0x002fc60000010000 */
[----:B------:R-:W1:Y:S04]  /*4360*/  SHFL.BFLY PT, R15, R0, 0x2, 0x1f ;  /* 0x0c401f00000f7f89 */ /* 0x000e6800000e0000 */
[----:B------:R-:W3:Y:S01]  /*4370*/  MUFU.EX2 R45, R45 ;  /* 0x0000002d002d7308 */ /* 0x000ee20000000800 */
[C---:B--2---:R-:W-:Y:S01]  /*4380*/  FADD.FTZ R25, R41.reuse, R6 ;  /* 0x0000000629197221 */ /* 0x044fe20000010000 */
[----:B------:R-:W-:-:S06]  /*4390*/  F2FP.F16.F32.PACK_AB R180, R41, R180 ;  /* 0x000000b429b4723e */ /* 0x000fcc00000000ff */
[----:B------:R-:W2:Y:S01]  /*43a0*/  MUFU.EX2 R48, R48 ;  /* 0x0000003000307308 */ /* 0x000ea20000000800 */
[----:B0-----:R-:W-:-:S07]  /*43b0*/  FADD.FTZ R8, R44, R25 ;  /* 0x000000192c087221 */ /* 0x001fce0000010000 */
[----:B------:R-:W0:Y:S01]  /*43c0*/  MUFU.EX2 R49, R49 ;  /* 0x0000003100317308 */ /* 0x000e220000000800 */
[C---:B---3--:R-:W-:Y:S01]  /*43d0*/  FADD.FTZ R25, R45.reuse, R8 ;  /* 0x000000082d197221 */ /* 0x048fe20000010000 */
[----:B------:R-:W-:Y:S02]  /*43e0*/  F2FP.F16.F32.PACK_AB R182, R45, R44 ;  /* 0x0000002c2db6723e */ /* 0x000fe400000000ff */
[----:B-1----:R-:W-:-:S04]  /*43f0*/  FMNMX.FTZ R15, R0, R15, !PT ;  /* 0x0000000f000f7209 */ /* 0x002fc80007810000 */
[----:B------:R-:W1:Y:S01]  /*4400*/  MUFU.EX2 R52, R52 ;  /* 0x0000003400347308 */ /* 0x000e620000000800 */
[----:B------:R-:W3:Y:S01]  /*4410*/  SHFL.BFLY PT, R2, R15, 0x1, 0x1f ;  /* 0x0c201f000f027f89 */ /* 0x000ee200000e0000 */
[----:B--2---:R-:W-:-:S06]  /*4420*/  FADD.FTZ R8, R48, R25 ;  /* 0x0000001930087221 */ /* 0x004fcc0000010000 */
[----:B------:R-:W2:Y:S01]  /*4430*/  MUFU.EX2 R53, R53 ;  /* 0x0000003500357308 */ /* 0x000ea20000000800 */
[C---:B0-----:R-:W-:Y:S01]  /*4440*/  FADD.FTZ R25, R49.reuse, R8 ;  /* 0x0000000831197221 */ /* 0x041fe20000010000 */
[----:B------:R-:W-:-:S06]  /*4450*/  F2FP.F16.F32.PACK_AB R176, R49, R48 ;  /* 0x0000003031b0723e */ /* 0x000fcc00000000ff */
[----:B------:R-:W0:Y:S01]  /*4460*/  MUFU.EX2 R56, R56 ;  /* 0x0000003800387308 */ /* 0x000e220000000800 */
[----:B-1----:R-:W-:-:S07]  /*4470*/  FADD.FTZ R8, R52, R25 ;  /* 0x0000001934087221 */ /* 0x002fce0000010000 */
[----:B------:R-:W1:Y:S01]  /*4480*/  MUFU.EX2 R57, R57 ;  /* 0x0000003900397308 */ /* 0x000e620000000800 */
[----:B---3--:R-:W-:Y:S01]  /*4490*/  FMNMX.FTZ R2, R15, R2, !PT ;  /* 0x000000020f027209 */ /* 0x008fe20007810000 */
[C---:B--2---:R-:W-:Y:S01]  /*44a0*/  FADD.FTZ R25, R53.reuse, R8 ;  /* 0x0000000835197221 */ /* 0x044fe20000010000 */
[----:B------:R-:W-:Y:S02]  /*44b0*/  F2FP.F16.F32.PACK_AB R178, R53, R52 ;  /* 0x0000003435b2723e */ /* 0x000fe400000000ff */
[C---:B------:R-:W-:Y:S01]  /*44c0*/  FSETP.NEU.FTZ.AND P2, PT, R2.reuse, -INF , PT ;  /* 0xff8000000200780b */ /* 0x040fe20003f5d000 */
[----:B------:R-:W-:Y:S02]  /*44d0*/  FMUL.FTZ R0, R2, UR14 ;  /* 0x0000000e02007c20 */ /* 0x000fe40008410000 */
[----:B------:R-:W2:Y:S01]  /*44e0*/  MUFU.EX2 R60, R60 ;  /* 0x0000003c003c7308 */ /* 0x000ea20000000800 */
[----:B0-----:R-:W-:Y:S02]  /*44f0*/  FADD.FTZ R8, R56, R25 ;  /* 0x0000001938087221 */ /* 0x001fe40000010000 */
[----:B------:R-:W-:-:S02]  /*4500*/  FSEL R0, R0, RZ, P2 ;  /* 0x000000ff00007208 */ /* 0x000fc40001000000 */
[----:B------:R-:W-:-:S03]  /*4510*/  PLOP3.LUT P2, PT, PT, PT, UP1, 0x40, 0x0 ;  /* 0x000000000000781c */ /* 0x000fc60003f4e818 */
        /* <DEDUP_REMOVED lines=17> */
[----:B------:R-:W-:Y:S01]  /*4630*/  FFMA.FTZ R55, R55, UR14, -R0 ;  /* 0x0000000e37377c23 */ /* 0x000fe20008010800 */
[----:B-1----:R-:W-:Y:S01]  /*4640*/  FADD.FTZ R9, R57, R8 ;  /* 0x0000000839097221 */ /* 0x002fe20000010000 */
[--C-:B------:R-:W-:Y:S01]  /*4650*/  FFMA.FTZ R58, R58, UR14, -R0.reuse ;  /* 0x0000000e3a3a7c23 */ /* 0x100fe20008010800 */
[--C-:B------:R-:W-:Y:S01]  /*4660*/  FFMA.FTZ R59, R59, UR14, -R0.reuse ;  /* 0x0000000e3b3b7c23 */ /* 0x100fe20008010800 */
[--C-:B------:R-:W-:Y:S01]  /*4670*/  FFMA.FTZ R62, R62, UR14, -R0.reuse ;  /* 0x0000000e3e3e7c23 */ /* 0x100fe20008010800 */
[----:B------:R-:W1:Y:S01]  /*4680*/  MUFU.EX2 R30, R30 ;  /* 0x0000001e001e7308 */ /* 0x000e620000000800 */
[----:B--2---:R-:W-:Y:S01]  /*4690*/  FADD.FTZ R8, R60, R9 ;  /* 0x000000093c087221 */ /* 0x004fe20000010000 */
[--C-:B------:R-:W-:Y:S01]  /*46a0*/  FFMA.FTZ R63, R63, UR14, -R0.reuse ;  /* 0x0000000e3f3f7c23 */ /* 0x100fe20008010800 */
[--C-:B------:R-:W-:Y:S01]  /*46b0*/  FFMA.FTZ R66, R66, UR14, -R0.reuse ;  /* 0x0000000e42427c23 */ /* 0x100fe20008010800 */
[--C-:B------:R-:W-:Y:S01]  /*46c0*/  FFMA.FTZ R67, R67, UR14, -R0.reuse ;  /* 0x0000000e43437c23 */ /* 0x100fe20008010800 */
[--C-:B------:R-:W-:Y:S01]  /*46d0*/  FFMA.FTZ R70, R70, UR14, -R0.reuse ;  /* 0x0000000e46467c23 */ /* 0x100fe20008010800 */
[----:B------:R-:W-:Y:S01]  /*46e0*/  FFMA.FTZ R0, R71, UR14, -R0 ;  /* 0x0000000e47007c23 */ /* 0x000fe20008010800 */
[----:B------:R-:W-:Y:S01]  /*46f0*/  F2FP.F16.F32.PACK_AB R172, R57, R56 ;  /* 0x0000003839ac723e */ /* 0x000fe200000000ff */
[----:B------:R-:W2:Y:S01]  /*4700*/  MUFU.EX2 R31, R31 ;  /* 0x0000001f001f7308 */ /* 0x000ea20000000800 */
[----:B0-----:R-:W-:Y:S01]  /*4710*/  FADD.FTZ R21, R26, R27 ;  /* 0x0000001b1a157221 */ /* 0x001fe20000010000 */
        /* <DEDUP_REMOVED lines=79> */
.L_x_4387:
[----:B------:R-:W-:-:S11]  /*4c10*/  UISETP.NE.AND UP2, UPT, UR5, 0x1, UPT ;  /* 0x000000010500788c */ /* 0x000fd6000bf45270 */
[----:B------:R-:W-:Y:S02]  /*4c20*/  @UP2 ULDC.64 UR6, c[0x0][0x9e8] ;  /* 0x00027a0000062ab9 */ /* 0x000fe40000000a00 */
[----:B------:R-:W-:-:S04]  /*4c30*/  UIMAD.WIDE.U32 UR10, UR18, UR6, URZ ;  /* 0x00000006120a72a5 */ /* 0x000fc8000f8e003f */
[----:B------:R-:W-:-:S12]  /*4c40*/  @UP2 USHF.R.U32.HI UR18, URZ, UR7, UR11 ;  /* 0x000000073f122299 */ /* 0x000fd8000801160b */
.L_x_4388:
[----:B------:R-:W-:-:S04]  /*4c50*/  UIMAD UR5, UR18, UR5, UR5 ;  /* 0x00000005120572a4 */ /* 0x000fc8000f8e0205 */
[----:B------:R-:W-:-:S04]  /*4c60*/  UISETP.LT.AND UP2, UPT, UR4, UR5, UPT ;  /* 0x000000050400728c */ /* 0x000fc8000bf41270 */
[----:B------:R-:W-:-:S12]  /*4c70*/  USEL UR4, UR4, UR5, UP2 ;  /* 0x0000000504047287 */ /* 0x000fd80009000000 */
.L_x_4386:
        /* <DEDUP_REMOVED lines=57> */
[----:B------:R-:W-:Y:S01]  /*5010*/  IMAD.MOV.U32 R0, RZ, RZ, 0x3f800000 ;  /* 0x3f800000ff007424 */ /* 0x000fe200078e00ff */
[----:B------:R-:W-:Y:S01]  /*5020*/  ULDC UR59, c[0x0][0x9e4] ;  /* 0x00027900003b7ab9 */ /* 0x000fe20000000800 */
[----:B------:R-:W-:-:S07]  /*5030*/  IMAD.MOV.U32 R119, RZ, RZ, RZ ;  /* 0x000000ffff777224 */ /* 0x000fce00078e00ff */
.L_x_4406:
[----:B------:R-:W-:-:S04]  /*5040*/  UIADD3 UR4, UR36, 0x1, URZ ;  /* 0x0000000124047890 */ /* 0x000fc8000fffe03f */
[----:B------:R-:W-:-:S04]  /*5050*/  UISETP.NE.AND UP2, UPT, UR4, 0x2, UPT ;  /* 0x000000020400788c */ /* 0x000fc8000bf45270 */
[----:B------:R-:W-:Y:S02]  /*5060*/  USEL UR7, URZ, 0x1, UP2 ;  /* 0x000000013f077887 */ /* 0x000fe40009000000 */
[----:B------:R-:W-:Y:S02]  /*5070*/  USEL UR4, UR4, URZ, UP2 ;  /* 0x0000003f04047287 */ /* 0x000fe40009000000 */
[----:B------:R-:W-:Y:S01]  /*5080*/  ULOP3.LUT UR7, UR38, UR7, URZ, 0x3c, !UPT ;  /* 0x0000000726077292 */ /* 0x000fe2000f8e3c3f */
[----:B------:R-:W-:Y:S11]  /*5090*/  @!P0 BRA `(.L_x_4390) ;  /* 0x0000000000048947 */ /* 0x000ff60003800000 */
[----:B------:R-:W-:Y:S01]  /*50a0*/  BPT.TRAP 0x1 ;  /* 0x000000040000795c */ /* 0x000fe20000300000 */
.L_x_4390:
[----:B------:R-:W-:Y:S01]  /*50b0*/  ULEA UR6, UR4, UR37, 0x3 ;  /* 0x0000002504067291 */ /* 0x000fe2000f8e183f */
[----:B------:R-:W-:-:S05]  /*50c0*/  IMAD.U32 R9, RZ, RZ, UR7 ;  /* 0x00000007ff097e24 */ /* 0x000fca000f8e00ff */
[----:B------:R-:W-:-:S04]  /*50d0*/  SHF.L.U32 R9, R9, 0x1f, RZ ;  /* 0x0000001f09097819 */ /* 0x000fc800000006ff */
[----:B------:R0:W1:Y:S01]  /*50e0*/  SYNCS.PHASECHK.TRANS64.TRYWAIT P2, [UR6+0x30830], R9 ;  /* 0x03083009ff0075a7 */ /* 0x0000620008040146 */
[----:B------:R-:W-:Y:S05]  /*50f0*/  @!P0 BRA `(.L_x_4391) ;  /* 0x0000000000048947 */ /* 0x000fea0003800000 */
[----:B------:R-:W-:Y:S01]  /*5100*/  BPT.TRAP 0x1 ;  /* 0x000000040000795c */ /* 0x000fe20000300000 */
.L_x_4391:
[-C--:B------:R-:W-:Y:S01]  /*5110*/  FMUL.FTZ R24, R24, R10.reuse ;  /* 0x0000000a18187220 */ /* 0x080fe20000410000 */
[----:B------:R-:W-:Y:S01]  /*5120*/  FMUL.FTZ R25, R25, R10 ;  /* 0x0000000a19197220 */ /* 0x000fe20000410000 */
[----:B-1----:R-:W-:Y:S06]  /*5130*/  @P2 BRA `(.L_x_4392) ;  /* 0x0000000000082947 */ /* 0x002fec0003800000 */
[----:B------:R-:W1:Y:S02]  /*5140*/  SYNCS.PHASECHK.TRANS64.TRYWAIT P2, [UR6+0x30830], R9 ;  /* 0x03083009ff0075a7 */ /* 0x000e640008040146 */
[----:B-1----:R-:W-:Y:S05]  /*5150*/  @!P2 BRA `(.L_x_4393) ;  /* 0x000001480098a947 */ /* 0x002fea0003800000 */
.L_x_4392:
        /* <DEDUP_REMOVED lines=161> */
.L_x_4394:
[----:B------:R-:W-:Y:S01]  /*5b70*/  ULEA UR5, UR36, UR37, 0x3 ;  /* 0x0000002524057291 */ /* 0x000fe2000f8e183f */
[----:B------:R-:W-:-:S05]  /*5b80*/  IMAD.U32 R0, RZ, RZ, UR38 ;  /* 0x00000026ff007e24 */ /* 0x000fca000f8e00ff */
[----:B------:R-:W-:-:S04]  /*5b90*/  SHF.L.U32 R0, R0, 0x1f, RZ ;  /* 0x0000001f00007819 */ /* 0x000fc800000006ff */
[----:B------:R2:W3:Y:S01]  /*5ba0*/  SYNCS.PHASECHK.TRANS64.TRYWAIT P2, [UR5+0x30850], R0 ;  /* 0x03085000ff0075a7 */ /* 0x0004e20008040145 */
[----:B------:R-:W-:Y:S05]  /*5bb0*/  @!P0 BRA `(.L_x_4395) ;  /* 0x0000000000048947 */ /* 0x000fea0003800000 */
[----:B------:R-:W-:Y:S01]  /*5bc0*/  BPT.TRAP 0x1 ;  /* 0x000000040000795c */ /* 0x000fe20000300000 */
.L_x_4395:
[----:B---3--:R-:W-:Y:S05]  /*5bd0*/  @P2 BRA `(.L_x_4396) ;  /* 0x0000000000082947 */ /* 0x008fea0003800000 */
[----:B------:R-:W3:Y:S02]  /*5be0*/  SYNCS.PHASECHK.TRANS64.TRYWAIT P2, [UR5+0x30850], R0 ;  /* 0x03085000ff0075a7 */ /* 0x000ee40008040145 */
[----:B---3--:R-:W-:Y:S05]  /*5bf0*/  @!P2 BRA `(.L_x_4397) ;  /* 0x000001400008a947 */ /* 0x008fea0003800000 */
.L_x_4396:
[----:B------:R-:W-:Y:S01]  /*5c00*/  UIADD3 UR10, UR37, 0x400, URZ ;  /* 0x00000400250a7890 */ /* 0x000fe2000fffe03f */
[----:B------:R-:W-:Y:S01]  /*5c10*/  WARPGROUP.ARRIVE ;  /* 0x00000000000079c5 */ /* 0x000fe20000000000 */
[----:B------:R-:W-:Y:S01]  /*5c20*/  UMOV UR11, 0x40000040 ;  /* 0x40000040000b7882 */ /* 0x000fe20000000000 */
[----:B------:R-:W-:Y:S01]  /*5c30*/  PLOP3.LUT P2, PT, PT, PT, UP0, 0x80, 0x0 ;  /* 0x000000000000781c */ /* 0x000fe20003f4f008 */
[----:B------:R-:W-:Y:S01]  /*5c40*/  USHF.R.U32.HI UR10, URZ, 0x4, UR10 ;  /* 0x000000043f0a7899 */ /* 0x000fe2000801160a */
[----:B------:R-:W-:Y:S01]  /*5c50*/  PLOP3.LUT P3, PT, PT, PT, UP0, 0x80, 0x0 ;  /* 0x000000000000781c */ /* 0x000fe20003f6f008 */
[----:B------:R-:W-:Y:S01]  /*5c60*/  VIADD R20, R23, UR39 ;  /* 0x0000002717147c36 */ /* 0x000fe20008000000 */
[----:B------:R-:W-:Y:S01]  /*5c70*/  ULDC UR15, c[0x0][0x9dc] ;  /* 0x00027700000f7ab9 */ /* 0x000fe20000000800 */
[----:B------:R-:W-:Y:S01]  /*5c80*/  ULOP3.LUT UR10, UR10, 0x3fff, URZ, 0xc0, !UPT ;  /* 0x00003fff0a0a7892 */ /* 0x000fe2000f8ec03f */
[----:B0-2---:R-:W-:Y:S01]  /*5c90*/  IMAD.U32 R0, RZ, RZ, UR6 ;  /* 0x00000006ff007e24 */ /* 0x005fe2000f8e00ff */
[----:B------:R-:W-:Y:S01]  /*5ca0*/  ULOP3.LUT UR6, URZ, UR15, URZ, 0x33, !UPT ;  /* 0x0000000f3f067292 */ /* 0x000fe2000f8e333f */
[----:B------:R-:W-:Y:S01]  /*5cb0*/  IMAD R15, R8, -0x60, RZ ;  /* 0xffffffa0080f7824 */ /* 0x000fe200078e02ff */
[----:B------:R-:W-:Y:S01]  /*5cc0*/  ULOP3.LUT UR10, UR10, 0x3000000, URZ, 0xfc, !UPT ;  /* 0x030000000a0a7892 */ /* 0x000fe2000f8efc3f */
[----:B------:R-:W-:Y:S01]  /*5cd0*/  @!P1 VIADD R0, R0, 0x30840 ;  /* 0x0003084000009836 */ /* 0x000fe20000000000 */
[----:B------:R-:W-:-:S02]  /*5ce0*/  ULDC UR18, c[0x0][0x9e0] ;  /* 0x0002780000127ab9 */ /* 0x000fc40000000800 */
[----:B------:R-:W-:Y:S02]  /*5cf0*/  UIMAD UR14, UR36, 0x900, UR10 ;  /* 0x00000900240e78a4 */ /* 0x000fe4000f8e020a */
[----:B------:R-:W-:-:S05]  /*5d00*/  @!P1 PRMT R0, RZ, 0x654, R0 ;  /* 0x00000654ff009816 */ /* 0x000fca0000000000 */
        /* <DEDUP_REMOVED lines=28> */
[----:B-1----:R-:W-:Y:S01]  /*5ed0*/  @P2 IMAD.HI.U32 R9, R20, UR10, RZ ;  /* 0x0000000a14092c27 */ /* 0x002fe2000f8e00ff */
[----:B------:R-:W-:Y:S01]  /*5ee0*/  @UP0 ULDC UR10, c[0x0][0x450] ;  /* 0x00011400000a0ab9 */ /* 0x000fe20000000800 */
[----:B------:R-:W-:-:S03]  /*5ef0*/  PLOP3.LUT P2, PT, PT, PT, UP1, 0x40, 0x0 ;  /* 0x000000000000781c */ /* 0x000fc60003f4e818 */
[----:B------:R-:W-:-:S05]  /*5f00*/  @P3 SHF.R.U32.HI R20, RZ, UR10, R9 ;  /* 0x0000000aff143c19 */ /* 0x000fca0008011609 */
[----:B------:R-:W0:Y:S01]  /*5f10*/  SHFL.IDX PT, R21, R20, RZ, 0x1c1f ;  /* 0x001c1fff14157589 */ /* 0x000e2200000e0000 */
[----:B------:R-:W-:Y:S02]  /*5f20*/  WARPGROUP.DEPBAR.LE gsb0, 0x0 ;  /* 0x00008000000079c5 */ /* 0x000fe40000010000 */
[----:B------:R1:W-:Y:S02]  /*5f30*/  @!P1 SYNCS.ARRIVE.TRANS64.RED.A1T0 RZ, [R0+URZ], RZ ;  /* 0x000000ff00ff99a7 */ /* 0x0003e4000810043f */
[----:B-1----:R-:W-:-:S04]  /*5f40*/  IADD3 R0, -R19, 0x1, R15 ;  /* 0x0000000113007810 */ /* 0x002fc80007ffe10f */
[----:B------:R-:W-:-:S05]  /*5f50*/  IADD3 R0, -R17, R0, R16 ;  /* 0x0000000011007210 */ /* 0x000fca0007ffe110 */
[C---:B------:R-:W-:Y:S02]  /*5f60*/  VIADD R14, R0.reuse, UR18 ;  /* 0x00000012000e7c36 */ /* 0x040fe40008000000 */
[----:B------:R-:W-:Y:S02]  /*5f70*/  VIADD R13, R0, UR6 ;  /* 0x00000006000d7c36 */ /* 0x000fe40008000000 */
[----:B------:R-:W-:Y:S02]  /*5f80*/  IMAD.IADD R0, R15, 0x1, -R19 ;  /* 0x000000010f007824 */ /* 0x000fe400078e0a13 */
[--C-:B0-----:R-:W-:Y:S02]  /*5f90*/  IMAD.IADD R12, R14, 0x1, R21.reuse ;  /* 0x000000010e0c7824 */ /* 0x101fe400078e0215 */
[----:B------:R-:W-:Y:S01]  /*5fa0*/  IMAD.IADD R9, R13, 0x1, R21 ;  /* 0x000000010d097824 */ /* 0x000fe200078e0215 */
[----:B------:R-:W-:Y:S06]  /*5fb0*/  @P2 BRA `(.L_x_4398) ;  /* 0x0000000000542947 */ /* 0x000fec0003800000 */
[----:B------:R-:W-:Y:S01]  /*5fc0*/  IADD3 R21, -R17, R16, R21 ;  /* 0x0000001011157210 */ /* 0x000fe20007ffe115 */
[----:B------:R-:W-:Y:S03]  /*5fd0*/  BSSY B0, `(.L_x_4399) ;  /* 0x0000010000007945 */ /* 0x000fe60003800000 */
        /* <DEDUP_REMOVED lines=10> */
.L_x_4400:
[----:B------:R-:W-:-:S05]  /*6080*/  IMAD.U32 R168, RZ, RZ, UR59 ;  /* 0x0000003bffa87e24 */ /* 0x000fca000f8e00ff */
[----:B------:R-:W-:-:S13]  /*6090*/  ISETP.NE.AND P2, PT, R168, 0x1, PT ;  /* 0x00000001a800780c */ /* 0x000fda0003f45270 */
[----:B------:R-:W0:Y:S02]  /*60a0*/  @P2 LDC.64 R10, c[0x0][0x9e8] ;  /* 0x00027a00ff0a2b82 */ /* 0x000e240000000a00 */
[----:B0-----:R-:W-:-:S05]  /*60b0*/  @P2 IMAD.HI.U32 R10, R21, R10, RZ ;  /* 0x0000000a150a2227 */ /* 0x001fca00078e00ff */
[----:B------:R-:W-:-:S07]  /*60c0*/  @P2 SHF.R.U32.HI R21, RZ, R11, R10 ;  /* 0x0000000bff152219 */ /* 0x000fce000001160a */
.L_x_4401:
[----:B------:R-:W-:Y:S05]  /*60d0*/  BSYNC B0 ;  /* 0x0000000000007941 */ /* 0x000fea0003800000 */
.L_x_4399:
[----:B------:R-:W-:-:S05]  /*60e0*/  IMAD R21, R21, R168, R0 ;  /* 0x000000a815157224 */ /* 0x000fca00078e0200 */
[----:B------:R-:W-:Y:S02]  /*60f0*/  VIADDMNMX R12, R21, R168, R12, PT ;  /* 0x000000a8150c7246 */ /* 0x000fe4000380010c */
[----:B------:R-:W-:-:S07]  /*6100*/  VIMNMX R9, R9, R21, !PT ;  /* 0x0000001509097248 */ /* 0x000fce0007fe0100 */
.L_x_4398:
[C---:B------:R-:W-:Y:S02]  /*6110*/  ISETP.GE.AND P2, PT, R15.reuse, 0x2, PT ;  /* 0x000000020f00780c */ /* 0x040fe40003f46270 */
[----:B------:R-:W-:Y:S02]  /*6120*/  ISETP.GE.AND P6, PT, R15, 0xa, PT ;  /* 0x0000000a0f00780c */ /* 0x000fe40003fc6270 */
[----:B------:R-:W-:Y:S02]  /*6130*/  ISETP.GT.AND P4, PT, R9, 0x1, !P2 ;  /* 0x000000010900780c */ /* 0x000fe40005784270 */
[----:B------:R-:W-:Y:S02]  /*6140*/  ISETP.GE.AND P3, PT, R15, 0x9, PT ;  /* 0x000000090f00780c */ /* 0x000fe40003f66270 */
[----:B------:R-:W-:Y:S02]  /*6150*/  ISETP.LT.OR P4, PT, R12, 0x2, P4 ;  /* 0x000000020c00780c */ /* 0x000fe40002781670 */
[----:B------:R-:W-:-:S02]  /*6160*/  LOP3.LUT R18, R18, 0xfffffffb, RZ, 0xc0, !PT ;  /* 0xfffffffb12127812 */ /* 0x000fc400078ec0ff */
[----:B------:R-:W-:Y:S02]  /*6170*/  FSEL R121, R121, -INF , !P4 ;  /* 0xff80000079797808 */ /* 0x000fe40006000000 */
[C---:B------:R-:W-:Y:S02]  /*6180*/  ISETP.GT.AND P5, PT, R9.reuse, 0x8, !P3 ;  /* 0x000000080900780c */ /* 0x040fe40005fa4270 */
[----:B------:R-:W-:Y:S02]  /*6190*/  @P6 LOP3.LUT R18, R18, 0x4, RZ, 0xfc, !PT ;  /* 0x0000000412126812 */ /* 0x000fe400078efcff */
[----:B------:R-:W-:Y:S02]  /*61a0*/  ISETP.GT.AND P4, PT, R9, 0x9, !P6 ;  /* 0x000000090900780c */ /* 0x000fe40007784270 */
[----:B------:R-:W-:Y:S02]  /*61b0*/  ISETP.GE.AND P6, PT, R15, 0x11, PT ;  /* 0x000000110f00780c */ /* 0x000fe40003fc6270 */
[----:B------:R-:W-:-:S02]  /*61c0*/  ISETP.LT.OR P5, PT, R12, 0x9, P5 ;  /* 0x000000090c00780c */ /* 0x000fc40002fa1670 */
[----:B------:R-:W-:Y:S02]  /*61d0*/  ISETP.LT.OR P4, PT, R12, 0xa, P4 ;  /* 0x0000000a0c00780c */ /* 0x000fe40002781670 */
[----:B------:R-:W-:Y:S02]  /*61e0*/  FSEL R124, R124, -INF , !P5 ;  /* 0xff8000007c7c7808 */ /* 0x000fe40006800000 */
[----:B------:R-:W-:Y:S02]  /*61f0*/  ISETP.GE.AND P5, PT, R15, 0x12, PT ;  /* 0x000000120f00780c */ /* 0x000fe40003fa6270 */
[----:B------:R-:W-:Y:S02]  /*6200*/  LOP3.LUT R18, R18, 0xfffffff7, RZ, 0xc0, !PT ;  /* 0xfffffff712127812 */ /* 0x000fe400078ec0ff */
[----:B------:R-:W-:Y:S02]  /*6210*/  FSEL R125, R125, -INF , !P4 ;  /* 0xff8000007d7d7808 */ /* 0x000fe40006000000 */
[----:B------:R-:W-:-:S02]  /*6220*/  ISETP.GT.AND P4, PT, R9, 0x10, !P6 ;  /* 0x000000100900780c */ /* 0x000fc40007784270 */
[----:B------:R-:W-:Y:S02]  /*6230*/  @P6 LOP3.LUT R18, R18, 0x8, RZ, 0xfc, !PT ;  /* 0x0000000812126812 */ /* 0x000fe400078efcff */
[----:B------:R-:W-:Y:S02]  /*6240*/  ISETP.LT.OR P4, PT, R12, 0x11, P4 ;  /* 0x000000110c00780c */ /* 0x000fe40002781670 */
[----:B------:R-:W-:Y:S02]  /*6250*/  LOP3.LUT R18, R18, 0xfff7ffff, RZ, 0xc0, !PT ;  /* 0xfff7ffff12127812 */ /* 0x000fe400078ec0ff */
[----:B------:R-:W-:Y:S02]  /*6260*/  FSEL R128, R128, -INF , !P4 ;  /* 0xff80000080807808 */ /* 0x000fe40006000000 */
[----:B------:R-:W-:Y:S02]  /*6270*/  @P5 LOP3.LUT R18, R18, 0x80000, RZ, 0xfc, !PT ;  /* 0x0008000012125812 */ /* 0x000fe400078efcff */
[----:B------:R-:W-:-:S02]  /*6280*/  ISETP.GT.AND P4, PT, R9, 0x11, !P5 ;  /* 0x000000110900780c */ /* 0x000fc40006f84270 */
[----:B------:R-:W-:Y:S02]  /*6290*/  ISETP.GE.AND P5, PT, R15, 0x19, PT ;  /* 0x000000190f00780c */ /* 0x000fe40003fa6270 */
[----:B------:R-:W-:Y:S02]  /*62a0*/  ISETP.LT.OR P4, PT, R12, 0x12, P4 ;  /* 0x000000120c00780c */ /* 0x000fe40002781670 */
[----:B------:R-:W-:Y:S02]  /*62b0*/  LOP3.LUT R18, R18, 0xfffbffff, RZ, 0xc0, !PT ;  /* 0xfffbffff12127812 */ /* 0x000fe400078ec0ff */
[----:B------:R-:W-:Y:S02]  /*62c0*/  FSEL R129, R129, -INF , !P4 ;  /* 0xff80000081817808 */ /* 0x000fe40006000000 */
[----:B------:R-:W-:-:S04]  /*62d0*/  ISETP.GT.AND P4, PT, R9, 0x18, !P5 ;  /* 0x000000180900780c */ /* 0x000fc80006f84270 */
[----:B------:R-:W-:Y:S02]  /*62e0*/  ISETP.LT.OR P4, PT, R12, 0x19, P4 ;  /* 0x000000190c00780c */ /* 0x000fe40002781670 */
[----:B------:R-:W-:Y:S02]  /*62f0*/  @P5 LOP3.LUT R18, R18, 0x40000, RZ, 0xfc, !PT ;  /* 0x0004000012125812 */ /* 0x000fe400078efcff */
[----:B------:R-:W-:Y:S02]  /*6300*/  ISETP.GE.AND P5, PT, R15, 0x1a, PT ;  /* 0x0000001a0f00780c */ /* 0x000fe40003fa6270 */
[----:B------:R-:W-:Y:S02]  /*6310*/  LOP3.LUT R18, R18, 0xfffdffff, RZ, 0xc0, !PT ;  /* 0xfffdffff12127812 */ /* 0x000fe400078ec0ff */
[----:B------:R-:W-:Y:S02]  /*6320*/  FSEL R132, R132, -INF , !P4 ;  /* 0xff80000084847808 */ /* 0x000fe40006000000 */
[----:B------:R-:W-:-:S04]  /*6330*/  ISETP.GT.AND P4, PT, R9, 0x19, !P5 ;  /* 0x000000190900780c */ /* 0x000fc80006f84270 */
[----:B------:R-:W-:-:S03]  /*6340*/  ISETP.LT.OR P4, PT, R12, 0x1a, P4 ;  /* 0x0000001a0c00780c */ /* 0x000fc60002781670 */
        /* <DEDUP_REMOVED lines=68> */
[----:B------:R-:W-:Y:S02]  /*6790*/  FSEL R156, R156, -INF , !P4 ;  /* 0xff8000009c9c7808 */ /* 0x000fe40006000000 */
[----:B------:R-:W-:Y:S02]  /*67a0*/  LOP3.LUT R18, R18, 0xffffffdf, RZ, 0xc0, !PT ;  /* 0xffffffdf12127812 */ /* 0x000fe400078ec0ff */
[----:B------:R-:W-:-:S04]  /*67b0*/  ISETP.GT.AND P4, PT, R9, 0x49, !P5 ;  /* 0x000000490900780c */ /* 0x000fc80006f84270 */
[----:B------:R-:W-:-:S03]  /*67c0*/  ISETP.LT.OR P4, PT, R12, 0x4a, P4 ;  /* 0x0000004a0c00780c */ /* 0x000fc60002781670 */
[----:B------:R-:W-:Y:S02]  /*67d0*/  @P5 LOP3.LUT R18, R18, 0x20, RZ, 0xfc, !PT ;  /* 0x0000002012125812 */ /* 0x000fe400078efcff */
[----:B------:R-:W-:Y:S02]  /*67e0*/  ISETP.GE.AND P5, PT, R15, 0x51, PT ;  /* 0x000000510f00780c */ /* 0x000fe40003fa6270 */
[----:B------:R-:W-:Y:S02]  /*67f0*/  FSEL R157, R157, -INF , !P4 ;  /* 0xff8000009d9d7808 */ /* 0x000fe40006000000 */
[----:B------:R-:W-:Y:S02]  /*6800*/  ISETP.GT.AND P4, PT, R9, 0x50, !P5 ;  /* 0x000000500900780c */ /* 0x000fe40006f84270 */
[----:B------:R-:W-:Y:S02]  /*6810*/  LOP3.LUT R18, R18, 0xffffffef, RZ, 0xc0, !PT ;  /* 0xffffffef12127812 */ /* 0x000fe400078ec0ff */
[----:B------:R-:W-:-:S04]  /*6820*/  ISETP.LT.OR P4, PT, R12, 0x51, P4 ;  /* 0x000000510c00780c */ /* 0x000fc80002781670 */
[----:B------:R-:W-:Y:S02]  /*6830*/  FSEL R160, R160, -INF , !P4 ;  /* 0xff800000a0a07808 */ /* 0x000fe40006000000 */
[----:B------:R-:W-:Y:S02]  /*6840*/  ISETP.GE.AND P4, PT, R15, 0x52, PT ;  /* 0x000000520f00780c */ /* 0x000fe40003f86270 */
[----:B------:R-:W-:Y:S02]  /*6850*/  @P5 LOP3.LUT R18, R18, 0x10, RZ, 0xfc, !PT ;  /* 0x0000001012125812 */ /* 0x000fe400078efcff */
[----:B------:R-:W-:Y:S02]  /*6860*/  ISETP.GT.AND P5, PT, R9, 0x51, !P4 ;  /* 0x000000510900780c */ /* 0x000fe400067a4270 */
[----:B------:R-:W-:Y:S02]  /*6870*/  LOP3.LUT R18, R18, 0xfffffffd, RZ, 0xc0, !PT ;  /* 0xfffffffd12127812 */ /* 0x000fe400078ec0ff */
[----:B------:R-:W-:-:S04]  /*6880*/  ISETP.LT.OR P5, PT, R12, 0x52, P5 ;  /* 0x000000520c00780c */ /* 0x000fc80002fa1670 */
[----:B------:R-:W-:Y:S02]  /*6890*/  FSEL R161, R161, -INF , !P5 ;  /* 0xff800000a1a17808 */ /* 0x000fe40006800000 */
[----:B------:R-:W-:-:S04]  /*68a0*/  ISETP.GE.AND P5, PT, R15, 0x59, PT ;  /* 0x000000590f00780c */ /* 0x000fc80003fa6270 */
[----:B------:R-:W-:-:S04]  /*68b0*/  ISETP.GT.AND P6, PT, R9, 0x58, !P5 ;  /* 0x000000580900780c */ /* 0x000fc80006fc4270 */
[----:B------:R-:W-:-:S04]  /*68c0*/  ISETP.LT.OR P6, PT, R12, 0x59, P6 ;  /* 0x000000590c00780c */ /* 0x000fc800037c1670 */
[----:B------:R-:W-:Y:S02]  /*68d0*/  FSEL R164, R164, -INF , !P6 ;  /* 0xff800000a4a47808 */ /* 0x000fe40007000000 */
[----:B------:R-:W-:-:S13]  /*68e0*/  ISETP.GE.AND P6, PT, R15, 0x1, PT ;  /* 0x000000010f00780c */ /* 0x000fda0003fc6270 */
[----:B------:R-:W-:Y:S02]  /*68f0*/  @P6 LOP3.LUT R18, R18, 0x2, RZ, 0xfc, !PT ;  /* 0x0000000212126812 */ /* 0x000fe400078efcff */
[----:B------:R-:W-:Y:S02]  /*6900*/  ISETP.GT.AND P6, PT, R9, RZ, !P6 ;  /* 0x000000ff0900720c */ /* 0x000fe400077c4270 */
[----:B------:R-:W-:Y:S02]  /*6910*/  LOP3.LUT R18, R18, 0xfffffffe, RZ, 0xc0, !PT ;  /* 0xfffffffe12127812 */ /* 0x000fe400078ec0ff */
[----:B------:R-:W-:-:S04]  /*6920*/  ISETP.LT.OR P6, PT, R12, 0x1, P6 ;  /* 0x000000010c00780c */ /* 0x000fc800037c1670 */
[----:B------:R-:W-:Y:S02]  /*6930*/  FSEL R120, R120, -INF , !P6 ;  /* 0xff80000078787808 */ /* 0x000fe40007000000 */
[----:B------:R-:W-:-:S13]  /*6940*/  ISETP.GE.AND P6, PT, R15, 0x5a, PT ;  /* 0x0000005a0f00780c */ /* 0x000fda0003fc6270 */
[----:B------:R-:W-:Y:S02]  /*6950*/  @P6 LOP3.LUT R18, R18, 0x1, RZ, 0xfc, !PT ;  /* 0x0000000112126812 */ /* 0x000fe400078efcff */
[----:B------:R-:W-:Y:S02]  /*6960*/  ISETP.GT.AND P6, PT, R9, 0x59, !P6 ;  /* 0x000000590900780c */ /* 0x000fe400077c4270 */
[----:B------:R-:W0:Y:S02]  /*6970*/  SHFL.IDX PT, R9, R20, 0x1, 0x1c1f ;  /* 0x003c1f0014097f89 */ /* 0x000e2400000e0000 */
[----:B------:R-:W-:-:S04]  /*6980*/  ISETP.LT.OR P6, PT, R12, 0x5a, P6 ;  /* 0x0000005a0c00780c */ /* 0x000fc800037c1670 */
[----:B------:R-:W-:Y:S02]  /*6990*/  FSEL R165, R165, -INF , !P6 ;  /* 0xff800000a5a57808 */ /* 0x000fe40007000000 */
[----:B------:R-:W-:Y:S01]  /*69a0*/  PLOP3.LUT P6, PT, PT, PT, UP1, 0x40, 0x0 ;  /* 0x000000000000781c */ /* 0x000fe20003fce818 */
[--C-:B0-----:R-:W-:Y:S02]  /*69b0*/  IMAD.IADD R14, R14, 0x1, R9.reuse ;  /* 0x000000010e0e7824 */ /* 0x101fe400078e0209 */
[----:B------:R-:W-:-:S10]  /*69c0*/  IMAD.IADD R13, R13, 0x1, R9 ;  /* 0x000000010d0d7824 */ /* 0x000fd400078e0209 */
[----:B------:R-:W-:Y:S05]  /*69d0*/  @P6 BRA `(.L_x_4402) ;  /* 0x0000000000546947 */ /* 0x000fea0003800000 */
        /* <DEDUP_REMOVED lines=12> */
.L_x_4404:
[----:B------:R-:W-:-:S05]  /*6aa0*/  IMAD.U32 R15, RZ, RZ, UR59 ;  /* 0x0000003bff0f7e24 */ /* 0x000fca000f8e00ff */
[----:B------:R-:W-:-:S13]  /*6ab0*/  ISETP.NE.AND P6, PT, R15, 0x1, PT ;  /* 0x000000010f00780c */ /* 0x000fda0003fc5270 */
[----:B------:R-:W0:Y:S02]  /*6ac0*/  @P6 LDC.64 R10, c[0x0][0x9e8] ;  /* 0x00027a00ff0a6b82 */ /* 0x000e240000000a00 */
[----:B0-----:R-:W-:-:S05]  /*6ad0*/  @P6 IMAD.HI.U32 R10, R9, R10, RZ ;  /* 0x0000000a090a6227 */ /* 0x001fca00078e00ff */
[----:B------:R-:W-:-:S07]  /*6ae0*/  @P6 SHF.R.U32.HI R9, RZ, R11, R10 ;  /* 0x0000000bff096219 */ /* 0x000fce000001160a */
.L_x_4405:
[----:B------:R-:W-:Y:S05]  /*6af0*/  BSYNC B0 ;  /* 0x0000000000007941 */ /* 0x000fea0003800000 */
.L_x_4403:
[----:B------:R-:W-:-:S05]  /*6b00*/  IMAD R0, R9, R15, R0 ;  /* 0x0000000f09007224 */ /* 0x000fca00078e0200 */
[----:B------:R-:W-:Y:S02]  /*6b10*/  VIADDMNMX R14, R0, R15, R14, PT ;  /* 0x0000000f000e7246 */ /* 0x000fe4000380010e */
[----:B------:R-:W-:-:S07]  /*6b20*/  VIMNMX R13, R13, R0, !PT ;  /* 0x000000000d0d7248 */ /* 0x000fce0007fe0100 */
.L_x_4402:
[C---:B------:R-:W-:Y:S01]  /*6b30*/  ISETP.GT.AND P2, PT, R13.reuse, 0x1, !P2 ;  /* 0x000000010d00780c */ /* 0x040fe20005744270 */
[----:B------:R-:W-:Y:S01]  /*6b40*/  ULDC UR6, c[0x0][0x988] ;  /* 0x0002620000067ab9 */ /* 0x000fe20000000800 */
[----:B------:R-:W-:Y:S01]  /*6b50*/  ISETP.GT.AND P3, PT, R13, 0x8, !P3 ;  /* 0x000000080d00780c */ /* 0x000fe20005f64270 */
[----:B------:R-:W-:Y:S01]  /*6b60*/  UMOV UR14, UR6 ;  /* 0x00000006000e7c82 */ /* 0x000fe20008000000 */
[C---:B------:R-:W-:Y:S01]  /*6b70*/  ISETP.LT.OR P2, PT, R14.reuse, 0x2, P2 ;  /* 0x000000020e00780c */ /* 0x040fe20001741670 */
[----:B------:R-:W-:Y:S01]  /*6b80*/  UMOV UR38, UR7 ;  /* 0x0000000700267c82 */ /* 0x000fe20008000000 */
[----:B------:R-:W-:Y:S01]  /*6b90*/  ISETP.LT.OR P3, PT, R14, 0x9, P3 ;  /* 0x000000090e00780c */ /* 0x000fe20001f61670 */
[----:B------:R-:W-:Y:S01]  /*6ba0*/  UMOV UR36, UR4 ;  /* 0x0000000400247c82 */ /* 0x000fe20008000000 */
[----:B------:R-:W-:Y:S02]  /*6bb0*/  FSEL R123, R123, -INF , !P2 ;  /* 0xff8000007b7b7808 */ /* 0x000fe40005000000 */
[----:B------:R-:W-:-:S02]  /*6bc0*/  LOP3.LUT P2, RZ, R18, 0x4, RZ, 0xc0, !PT ;  /* 0x0000000412ff7812 */ /* 0x000fc4000784c0ff */
[----:B------:R-:W-:Y:S02]  /*6bd0*/  FSEL R126, R126, -INF , !P3 ;  /* 0xff8000007e7e7808 */ /* 0x000fe40005800000 */
[----:B------:R-:W-:Y:S02]  /*6be0*/  ISETP.GT.AND P2, PT, R13, 0x9, !P2 ;  /* 0x000000090d00780c */ /* 0x000fe40005744270 */
[----:B------:R-:W-:Y:S02]  /*6bf0*/  LOP3.LUT P3, RZ, R18, 0x20000, RZ, 0xc0, !PT ;  /* 0x0002000012ff7812 */ /* 0x000fe4000786c0ff */
[----:B------:R-:W-:Y:S02]  /*6c00*/  ISETP.LT.OR P2, PT, R14, 0xa, P2 ;  /* 0x0000000a0e00780c */ /* 0x000fe40001741670 */
[----:B------:R-:W-:Y:S02]  /*6c10*/  LOP3.LUT P6, RZ, R18, 0x10000, RZ, 0xc0, !PT ;  /* 0x0001000012ff7812 */ /* 0x000fe400078cc0ff */
[----:B------:R-:W-:-:S02]  /*6c20*/  FSEL R127, R127, -INF , !P2 ;  /* 0xff8000007f7f7808 */ /* 0x000fc40005000000 */
[----:B------:R-:W-:Y:S02]  /*6c30*/  LOP3.LUT P2, RZ, R18, 0x8, RZ, 0xc0, !PT ;  /* 0x0000000812ff7812 */ /* 0x000fe4000784c0ff */
[----:B------:R-:W-:Y:S02]  /*6c40*/  FMNMX.FTZ R0, R120, R3, !PT ;  /* 0x0000000378007209 */ /* 0x000fe40007810000 */
[----:B------:R-:W-:Y:S02]  /*6c50*/  ISETP.GT.AND P2, PT, R13, 0x10, !P2 ;  /* 0x000000100d00780c */ /* 0x000fe40005744270 */
[----:B------:R-:W-:Y:S02]  /*6c60*/  FMNMX.FTZ R9, R121, R0, !PT ;  /* 0x0000000079097209 */ /* 0x000fe40007810000 */
[----:B------:R-:W-:Y:S02]  /*6c70*/  ISETP.LT.OR P2, PT, R14, 0x11, P2 ;  /* 0x000000110e00780c */ /* 0x000fe40001741670 */
[----:B------:R-:W-:-:S02]  /*6c80*/  FMNMX.FTZ R0, R124, R9, !PT ;  /* 0x000000097c007209 */ /* 0x000fc40007810000 */
[----:B------:R-:W-:Y:S02]  /*6c90*/  FSEL R130, R130, -INF , !P2 ;  /* 0xff80000082827808 */ /* 0x000fe40005000000 */
[----:B------:R-:W-:Y:S02]  /*6ca0*/  LOP3.LUT P2, RZ, R18, 0x80000, RZ, 0xc0, !PT ;  /* 0x0008000012ff7812 */ /* 0x000fe4000784c0ff */
[----:B------:R-:W-:Y:S02]  /*6cb0*/  FMNMX.FTZ R9, R125, R0, !PT ;  /* 0x000000007d097209 */ /* 0x000fe40007810000 */
[----:B------:R-:W-:Y:S02]  /*6cc0*/  ISETP.GT.AND P2, PT, R13, 0x11, !P2 ;  /* 0x000000110d00780c */ /* 0x000fe40005744270 */
[----:B------:R-:W-:Y:S02]  /*6cd0*/  FMNMX.FTZ R0, R128, R9, !PT ;  /* 0x0000000980007209 */ /* 0x000fe40007810000 */
[----:B------:R-:W-:-:S02]  /*6ce0*/  ISETP.LT.OR P2, PT, R14, 0x12, P2 ;  /* 0x000000120e00780c */ /* 0x000fc40001741670 */
[----:B------:R-:W-:Y:S02]  /*6cf0*/  FMNMX.FTZ R9, R129, R0, !PT ;  /* 0x0000000081097209 */ /* 0x000fe40007810000 */
[----:B------:R-:W-:Y:S02]  /*6d00*/  FSEL R131, R131, -INF , !P2 ;  /* 0xff80000083837808 */ /* 0x000fe40005000000 */
[----:B------:R-:W-:Y:S02]  /*6d10*/  LOP3.LUT P2, RZ, R18, 0x40000, RZ, 0xc0, !PT ;  /* 0x0004000012ff7812 */ /* 0x000fe4000784c0ff */
[----:B------:R-:W-:Y:S02]  /*6d20*/  FMNMX.FTZ R0, R132, R9, !PT ;  /* 0x0000000984007209 */ /* 0x000fe40007810000 */
[----:B------:R-:W-:Y:S02]  /*6d30*/  ISETP.GT.AND P2, PT, R13, 0x18, !P2 ;  /* 0x000000180d00780c */ /* 0x000fe40005744270 */
[----:B------:R-:W-:-:S02]  /*6d40*/  FMNMX.FTZ R9, R133, R0, !PT ;  /* 0x0000000085097209 */ /* 0x000fc40007810000 */
[----:B------:R-:W-:Y:S02]  /*6d50*/  ISETP.LT.OR P2, PT, R14, 0x19, P2 ;  /* 0x000000190e00780c */ /* 0x000fe40001741670 */
[----:B------:R-:W-:Y:S02]  /*6d60*/  FMNMX.FTZ R0, R136, R9, !PT ;  /* 0x0000000988007209 */ /* 0x000fe40007810000 */
[----:B------:R-:W-:Y:S02]  /*6d70*/  FSEL R134, R134, -INF , !P2 ;  /* 0xff80000086867808 */ /* 0x000fe40005000000 */
        /* <DEDUP_REMOVED lines=24> */
[----:B------:R-:W-:Y:S02]  /*6f00*/  LOP3.LUT P2, RZ, R18, 0x2000, RZ, 0xc0, !PT ;  /* 0x0000200012ff7812 */ /* 0x000fe4000784c0ff */
[----:B------:R-:W-:Y:S02]  /*6f10*/  FMNMX.FTZ R9, R157, R0, !PT ;  /* 0x000000009d097209 */ /* 0x000fe40007810000 */
[----:B------:R-:W-:-:S02]  /*6f20*/  ISETP.GT.AND P2, PT, R13, 0x29, !P2 ;  /* 0x000000290d00780c */ /* 0x000fc40005744270 */
[----:B------:R-:W-:Y:S02]  /*6f30*/  FMNMX.FTZ R0, R160, R9, !PT ;  /* 0x00000009a0007209 */ /* 0x000fe40007810000 */
[----:B------:R-:W-:Y:S02]  /*6f40*/  ISETP.LT.OR P2, PT, R14, 0x2a, P2 ;  /* 0x0000002a0e00780c */ /* 0x000fe40001741670 */
[----:B------:R-:W-:Y:S02]  /*6f50*/  FMNMX.FTZ R9, R161, R0, !PT ;  /* 0x00000000a1097209 */ /* 0x000fe40007810000 */
[----:B------:R-:W-:Y:S02]  /*6f60*/  FSEL R143, R143, -INF , !P2 ;  /* 0xff8000008f8f7808 */ /* 0x000fe40005000000 */
[C---:B------:R-:W-:Y:S02]  /*6f70*/  LOP3.LUT P2, RZ, R18.reuse, 0x1000, RZ, 0xc0, !PT ;  /* 0x0000100012ff7812 */ /* 0x040fe4000784c0ff */
[----:B------:R-:W-:-:S02]  /*6f80*/  LOP3.LUT P3, RZ, R18, 0x40, RZ, 0xc0, !PT ;  /* 0x0000004012ff7812 */ /* 0x000fc4000786c0ff */
[----:B------:R-:W-:Y:S02]  /*6f90*/  ISETP.GT.AND P2, PT, R13, 0x30, !P2 ;  /* 0x000000300d00780c */ /* 0x000fe40005744270 */
[----:B------:R-:W-:Y:S02]  /*6fa0*/  FMNMX.FTZ R0, R164, R9, !PT ;  /* 0x00000009a4007209 */ /* 0x000fe40007810000 */
[----:B------:R-:W-:Y:S02]  /*6fb0*/  ISETP.LT.OR P2, PT, R14, 0x31, P2 ;  /* 0x000000310e00780c */ /* 0x000fe40001741670 */
[----:B------:R-:W-:Y:S02]  /*6fc0*/  FMNMX.FTZ R10, R165, R0, !PT ;  /* 0x00000000a50a7209 */ /* 0x000fe40007810000 */
[----:B------:R-:W-:Y:S02]  /*6fd0*/  FSEL R146, R146, -INF , !P2 ;  /* 0xff80000092927808 */ /* 0x000fe40005000000 */
[C---:B------:R-:W-:Y:S01]  /*6fe0*/  LOP3.LUT P2, RZ, R18.reuse, 0x800, RZ, 0xc0, !PT ;  /* 0x0000080012ff7812 */ /* 0x040fe2000784c0ff */
[----:B------:R-:W0:Y:S01]  /*6ff0*/  SHFL.BFLY PT, R9, R10, 0x2, 0x1f ;  /* 0x0c401f000a097f89 */ /* 0x000e2200000e0000 */
[----:B------:R-:W-:-:S02]  /*7000*/  LOP3.LUT P6, RZ, R18, 0x20, RZ, 0xc0, !PT ;  /* 0x0000002012ff7812 */ /* 0x000fc400078cc0ff */
[C---:B------:R-:W-:Y:S02]  /*7010*/  ISETP.GT.AND P2, PT, R13.reuse, 0x31, !P2 ;  /* 0x000000310d00780c */ /* 0x040fe40005744270 */
[C---:B------:R-:W-:Y:S02]  /*7020*/  ISETP.GT.AND P4, PT, R13.reuse, 0x51, !P4 ;  /* 0x000000510d00780c */ /* 0x040fe40006784270 */
[----:B------:R-:W-:Y:S02]  /*7030*/  ISETP.LT.OR P2, PT, R14, 0x32, P2 ;  /* 0x000000320e00780c */ /* 0x000fe40001741670 */
[----:B------:R-:W-:Y:S02]  /*7040*/  ISETP.GT.AND P5, PT, R13, 0x58, !P5 ;  /* 0x000000580d00780c */ /* 0x000fe40006fa4270 */
[----:B------:R-:W-:Y:S02]  /*7050*/  FSEL R147, R147, -INF , !P2 ;  /* 0xff80000093937808 */ /* 0x000fe40005000000 */
[----:B------:R-:W-:-:S02]  /*7060*/  LOP3.LUT P2, RZ, R18, 0x400, RZ, 0xc0, !PT ;  /* 0x0000040012ff7812 */ /* 0x000fc4000784c0ff */
[C---:B------:R-:W-:Y:S02]  /*7070*/  ISETP.LT.OR P4, PT, R14.reuse, 0x52, P4 ;  /* 0x000000520e00780c */ /* 0x040fe40002781670 */
[----:B------:R-:W-:Y:S02]  /*7080*/  ISETP.GT.AND P2, PT, R13, 0x38, !P2 ;  /* 0x000000380d00780c */ /* 0x000fe40005744270 */
[C---:B------:R-:W-:Y:S02]  /*7090*/  ISETP.LT.OR P5, PT, R14.reuse, 0x59, P5 ;  /* 0x000000590e00780c */ /* 0x040fe40002fa1670 */
[----:B------:R-:W-:Y:S02]  /*70a0*/  ISETP.LT.OR P2, PT, R14, 0x39, P2 ;  /* 0x000000390e00780c */ /* 0x000fe40001741670 */
[----:B------:R-:W-:Y:S02]  /*70b0*/  FSEL R163, R163, -INF , !P4 ;  /* 0xff800000a3a37808 */ /* 0x000fe40006000000 */
[----:B------:R-:W-:-:S02]  /*70c0*/  FSEL R150, R150, -INF , !P2 ;  /* 0xff80000096967808 */ /* 0x000fc40005000000 */
[----:B------:R-:W-:Y:S02]  /*70d0*/  LOP3.LUT P2, RZ, R18, 0x200, RZ, 0xc0, !PT ;  /* 0x0000020012ff7812 */ /* 0x000fe4000784c0ff */
[----:B0-----:R-:W-:Y:S02]  /*70e0*/  FMNMX.FTZ R11, R10, R9, !PT ;  /* 0x000000090a0b7209 */ /* 0x001fe40007810000 */
[----:B------:R-:W-:Y:S02]  /*70f0*/  ISETP.GT.AND P2, PT, R13, 0x39, !P2 ;  /* 0x000000390d00780c */ /* 0x000fe40005744270 */
[----:B------:R-:W-:Y:S01]  /*7100*/  FSEL R166, R166, -INF , !P5 ;  /* 0xff800000a6a67808 */ /* 0x000fe20006800000 */
[----:B------:R-:W0:Y:S01]  /*7110*/  SHFL.BFLY PT, R0, R11, 0x1, 0x1f ;  /* 0x0c201f000b007f89 */ /* 0x000e2200000e0000 */
[----:B------:R-:W-:-:S04]  /*7120*/  ISETP.LT.OR P2, PT, R14, 0x3a, P2 ;  /* 0x0000003a0e00780c */ /* 0x000fc80001741670 */
[----:B------:R-:W-:Y:S02]  /*7130*/  FSEL R151, R151, -INF , !P2 ;  /* 0xff80000097977808 */ /* 0x000fe40005000000 */
[----:B------:R-:W-:-:S04]  /*7140*/  LOP3.LUT P2, RZ, R18, 0x100, RZ, 0xc0, !PT ;  /* 0x0000010012ff7812 */ /* 0x000fc8000784c0ff */
[----:B------:R-:W-:-:S04]  /*7150*/  ISETP.GT.AND P2, PT, R13, 0x40, !P2 ;  /* 0x000000400d00780c */ /* 0x000fc80005744270 */
[----:B------:R-:W-:-:S04]  /*7160*/  ISETP.LT.OR P2, PT, R14, 0x41, P2 ;  /* 0x000000410e00780c */ /* 0x000fc80001741670 */
[----:B------:R-:W-:Y:S02]  /*7170*/  FSEL R154, R154, -INF , !P2 ;  /* 0xff8000009a9a7808 */ /* 0x000fe40005000000 */
[----:B------:R-:W-:Y:S02]  /*7180*/  LOP3.LUT P2, RZ, R18, 0x80, RZ, 0xc0, !PT ;  /* 0x0000008012ff7812 */ /* 0x000fe4000784c0ff */
[----:B0-----:R-:W-:Y:S02]  /*7190*/  FMNMX.FTZ R9, R11, R0, !PT ;  /* 0x000000000b097209 */ /* 0x001fe40007810000 */
[----:B------:R-:W-:-:S03]  /*71a0*/  ISETP.GT.AND P2, PT, R13, 0x41, !P2 ;  /* 0x000000410d00780c */ /* 0x000fc60005744270 */
[----:B------:R-:W-:Y:S01]  /*71b0*/  FMUL.FTZ R0, R9, UR14 ;  /* 0x0000000e09007c20 */ /* 0x000fe20008410000 */
[----:B------:R-:W-:-:S04]  /*71c0*/  ISETP.LT.OR P2, PT, R14, 0x42, P2 ;  /* 0x000000420e00780c */ /* 0x000fc80001741670 */
[----:B------:R-:W-:Y:S02]  /*71d0*/  FSEL R155, R155, -INF , !P2 ;  /* 0xff8000009b9b7808 */ /* 0x000fe40005000000 */
[C---:B------:R-:W-:Y:S02]  /*71e0*/  ISETP.GT.AND P2, PT, R13.reuse, 0x48, !P3 ;  /* 0x000000480d00780c */ /* 0x040fe40005f44270 */
[----:B------:R-:W-:Y:S02]  /*71f0*/  LOP3.LUT P3, RZ, R18, 0x10, RZ, 0xc0, !PT ;  /* 0x0000001012ff7812 */ /* 0x000fe4000786c0ff */
[----:B------:R-:W-:Y:S02]  /*7200*/  ISETP.LT.OR P2, PT, R14, 0x49, P2 ;  /* 0x000000490e00780c */ /* 0x000fe40001741670 */
[----:B------:R-:W-:Y:S02]  /*7210*/  ISETP.GT.AND P3, PT, R13, 0x50, !P3 ;  /* 0x000000500d00780c */ /* 0x000fe40005f64270 */
[----:B------:R-:W-:-:S02]  /*7220*/  FSEL R158, R158, -INF , !P2 ;  /* 0xff8000009e9e7808 */ /* 0x000fc40005000000 */
[----:B------:R-:W-:Y:S02]  /*7230*/  ISETP.GT.AND P2, PT, R13, 0x49, !P6 ;  /* 0x000000490d00780c */ /* 0x000fe40007744270 */
[----:B------:R-:W-:Y:S02]  /*7240*/  LOP3.LUT P6, RZ, R18, 0x2, RZ, 0xc0, !PT ;  /* 0x0000000212ff7812 */ /* 0x000fe400078cc0ff */
[C---:B------:R-:W-:Y:S02]  /*7250*/  ISETP.LT.OR P2, PT, R14.reuse, 0x4a, P2 ;  /* 0x0000004a0e00780c */ /* 0x040fe40001741670 */
[----:B------:R-:W-:Y:S02]  /*7260*/  ISETP.LT.OR P3, PT, R14, 0x51, P3 ;  /* 0x000000510e00780c */ /* 0x000fe40001f61670 */
[----:B------:R-:W-:Y:S02]  /*7270*/  FSEL R159, R159, -INF , !P2 ;  /* 0xff8000009f9f7808 */ /* 0x000fe40005000000 */
[----:B------:R-:W-:-:S02]  /*7280*/  ISETP.GT.AND P2, PT, R13, RZ, !P6 ;  /* 0x000000ff0d00720c */ /* 0x000fc40007744270 */
[----:B------:R-:W-:Y:S02]  /*7290*/  LOP3.LUT P6, RZ, R18, 0x1, RZ, 0xc0, !PT ;  /* 0x0000000112ff7812 */ /* 0x000fe400078cc0ff */
[----:B------:R-:W-:Y:S02]  /*72a0*/  ISETP.LT.OR P2, PT, R14, 0x1, P2 ;  /* 0x000000010e00780c */ /* 0x000fe40001741670 */
[----:B------:R-:W-:Y:S02]  /*72b0*/  ISETP.GT.AND P6, PT, R13, 0x59, !P6 ;  /* 0x000000590d00780c */ /* 0x000fe400077c4270 */
[----:B------:R-:W-:Y:S02]  /*72c0*/  FSEL R122, R122, -INF , !P2 ;  /* 0xff8000007a7a7808 */ /* 0x000fe40005000000 */
[----:B------:R-:W-:Y:S02]  /*72d0*/  FSETP.NEU.FTZ.AND P2, PT, R9, -INF , PT ;  /* 0xff8000000900780b */ /* 0x000fe40003f5d000 */
[----:B------:R-:W-:-:S02]  /*72e0*/  FMNMX.FTZ R10, R122, R2, !PT ;  /* 0x000000027a0a7209 */ /* 0x000fc40007810000 */
[----:B------:R-:W-:Y:S02]  /*72f0*/  FSEL R0, R0, RZ, P2 ;  /* 0x000000ff00007208 */ /* 0x000fe40001000000 */
        /* <DEDUP_REMOVED lines=8> */
[--C-:B------:R-:W-:Y:S01]  /*7380*/  FFMA.FTZ R190, R124, UR14, -R0.reuse ;  /* 0x0000000e7cbe7c23 */ /* 0x100fe20008010800 */
[----:B------:R-:W-:Y:S01]  /*7390*/  FSEL R167, R167, -INF , !P6 ;  /* 0xff800000a7a77808 */ /* 0x000fe20007000000 */
[----:B------:R-:W-:Y:S01]  /*73a0*/  MUFU.EX2 R11, R11 ;  /* 0x0000000b000b7308 */ /* 0x000fe20000000800 */
[----:B------:R-:W-:Y:S01]  /*73b0*/  FMNMX.FTZ R10, R130, R15, !PT ;  /* 0x0000000f820a7209 */ /* 0x000fe20007810000 */
[--C-:B------:R-:W-:Y:S01]  /*73c0*/  FFMA.FTZ R12, R125, UR14, -R0.reuse ;  /* 0x0000000e7d0c7c23 */ /* 0x100fe20008010800 */
[----:B------:R-:W-:Y:S01]  /*73d0*/  FSEL R132, R9, RZ, P2 ;  /* 0x000000ff09847208 */ /* 0x000fe20001000000 */
[--C-:B------:R-:W-:Y:S01]  /*73e0*/  FFMA.FTZ R184, R128, UR14, -R0.reuse ;  /* 0x0000000e80b87c23 */ /* 0x100fe20008010800 */
[----:B------:R-:W-:Y:S01]  /*73f0*/  FMNMX.FTZ R15, R131, R10, !PT ;  /* 0x0000000a830f7209 */ /* 0x000fe20007810000 */
[--C-:B------:R-:W-:Y:S01]  /*7400*/  FFMA.FTZ R20, R133, UR14, -R0.reuse ;  /* 0x0000000e85147c23 */ /* 0x100fe20008010800 */
[--C-:B------:R-:W-:Y:S01]  /*7410*/  FFMA.FTZ R180, R136, UR14, -R0.reuse ;  /* 0x0000000e88b47c23 */ /* 0x100fe20008010800 */
[----:B------:R-:W-:Y:S01]  /*7420*/  FADD.FTZ R132, -R132, R3 ;  /* 0x0000000384847221 */ /* 0x000fe20000010100 */
        /* <DEDUP_REMOVED lines=9> */
[--C-:B------:R-:W-:Y:S01]  /*74c0*/  FFMA.FTZ R15, R129, UR14, -R0.reuse ;  /* 0x0000000e810f7c23 */ /* 0x100fe20008010800 */
[----:B------:R-:W-:Y:S01]  /*74d0*/  MUFU.EX2 R190, R190 ;  /* 0x000000be00be7308 */ /* 0x000fe20000000800 */
[--C-:B------:R-:W-:Y:S01]  /*74e0*/  FFMA.FTZ R172, R152, UR14, -R0.reuse ;  /* 0x0000000e98ac7c23 */ /* 0x100fe20008010800 */
[----:B------:R-:W-:Y:S01]  /*74f0*/  FMNMX.FTZ R21, R139, R10, !PT ;  /* 0x0000000a8b157209 */ /* 0x000fe20007810000 */
[--C-:B------:R-:W-:Y:S01]  /*7500*/  FFMA.FTZ R124, R153, UR14, -R0.reuse ;  /* 0x0000000e997c7c23 */ /* 0x100fe20008010800 */
        /* <DEDUP_REMOVED lines=8> */
[----:B------:R-:W-:-:S02]  /*7590*/  IMAD.U32 R133, RZ, RZ, UR5 ;  /* 0x00000005ff857e24 */ /* 0x000fc4000f8e00ff */
[----:B------:R-:W-:Y:S02]  /*75a0*/  FMNMX.FTZ R10, R146, R21, !PT ;  /* 0x00000015920a7209 */ /* 0x000fe40007810000 */
[----:B------:R-:W-:Y:S02]  /*75b0*/  @!P1 VIADD R133, R133, 0x30860 ;  /* 0x0003086085859836 */ /* 0x000fe40000000000 */
[----:B------:R-:W-:Y:S01]  /*75c0*/  FMNMX.FTZ R21, R147, R10, !PT ;  /* 0x0000000a93157209 */ /* 0x000fe20007810000 */
[----:B------:R-:W-:Y:S02]  /*75d0*/  MUFU.EX2 R184, R184 ;  /* 0x000000b800b87308 */ /* 0x000fe40000000800 */
[----:B------:R-:W-:Y:S02]  /*75e0*/  @!P1 PRMT R133, RZ, 0x654, R133 ;  /* 0x00000654ff859816 */ /* 0x000fe40000000085 */
[----:B------:R-:W-:Y:S02]  /*75f0*/  FMNMX.FTZ R10, R150, R21, !PT ;  /* 0x00000015960a7209 */ /* 0x000fe40007810000 */
[----:B------:R0:W-:Y:S02]  /*7600*/  @!P1 SYNCS.ARRIVE.TRANS64.RED.A1T0 RZ, [R133+URZ], RZ ;  /* 0x000000ff85ff99a7 */ /* 0x0001e4000810043f */
[----:B------:R-:W-:Y:S01]  /*7610*/  FMNMX.FTZ R21, R151, R10, !PT ;  /* 0x0000000a97157209 */ /* 0x000fe20007810000 */
[----:B------:R-:W-:Y:S03]  /*7620*/  MUFU.EX2 R15, R15 ;  /* 0x0000000f000f7308 */ /* 0x000fe60000000800 */
[----:B------:R-:W-:Y:S01]  /*7630*/  FMNMX.FTZ R10, R154, R21, !PT ;  /* 0x000000159a0a7209 */ /* 0x000fe20007810000 */
[----:B------:R-:W-:-:S03]  /*7640*/  FFMA.FTZ R21, R137, UR14, -R0 ;  /* 0x0000000e89157c23 */ /* 0x000fc60008010800 */
[----:B------:R-:W-:Y:S01]  /*7650*/  FMNMX.FTZ R121, R155, R10, !PT ;  /* 0x0000000a9b797209 */ /* 0x000fe20007810000 */
[----:B------:R-:W-:Y:S03]  /*7660*/  MUFU.EX2 R186, R186 ;  /* 0x000000ba00ba7308 */ /* 0x000fe60000000800 */
[----:B------:R-:W-:Y:S01]  /*7670*/  FMNMX.FTZ R10, R158, R121, !PT ;  /* 0x000000799e0a7209 */ /* 0x000fe20007810000 */
[--C-:B------:R-:W-:Y:S01]  /*7680*/  FFMA.FTZ R121, R149, UR14, -R0.reuse ;  /* 0x0000000e95797c23 */ /* 0x100fe20008010800 */
        /* <DEDUP_REMOVED lines=8> */
[----:B------:R-:W-:Y:S04]  /*7710*/  MUFU.EX2 R180, R180 ;  /* 0x000000b400b47308 */ /* 0x000fe80000000800 */
[----:B------:R-:W1:Y:S04]  /*7720*/  SHFL.BFLY PT, R13, R10, 0x2, 0x1f ;  /* 0x0c401f000a0d7f89 */ /* 0x000e6800000e0000 */
[----:B------:R-:W-:Y:S08]  /*7730*/  MUFU.EX2 R21, R21 ;  /* 0x0000001500157308 */ /* 0x000ff00000000800 */
[----:B------:R-:W-:Y:S08]  /*7740*/  MUFU.EX2 R182, R182 ;  /* 0x000000b600b67308 */ /* 0x000ff00000000800 */
[----:B------:R-:W-:Y:S01]  /*7750*/  MUFU.EX2 R14, R14 ;  /* 0x0000000e000e7308 */ /* 0x000fe20000000800 */
[----:B-1----:R-:W-:-:S07]  /*7760*/  FMNMX.FTZ R13, R10, R13, !PT ;  /* 0x0000000d0a0d7209 */ /* 0x002fce0007810000 */
[----:B------:R-:W-:Y:S01]  /*7770*/  MUFU.EX2 R176, R176 ;  /* 0x000000b000b07308 */ /* 0x000fe20000000800 */
[----:B------:R-:W1:Y:S07]  /*7780*/  SHFL.BFLY PT, R10, R13, 0x1, 0x1f ;  /* 0x0c201f000d0a7f89 */ /* 0x000e6e00000e0000 */
[----:B------:R-:W-:Y:S08]  /*7790*/  MUFU.EX2 R120, R120 ;  /* 0x0000007800787308 */ /* 0x000ff00000000800 */
[----:B------:R-:W-:Y:S08]  /*77a0*/  MUFU.EX2 R178, R178 ;  /* 0x000000b200b27308 */ /* 0x000ff00000000800 */
[----:B------:R-:W-:Y:S01]  /*77b0*/  MUFU.EX2 R121, R121 ;  /* 0x0000007900797308 */ /* 0x000fe20000000800 */
[----:B-1----:R-:W-:Y:S01]  /*77c0*/  FMNMX.FTZ R13, R13, R10, !PT ;  /* 0x0000000a0d0d7209 */ /* 0x002fe20007810000 */
[----:B------:R-:W-:-:S03]  /*77d0*/  FMUL.FTZ R10, R132, UR14 ;  /* 0x0000000e840a7c20 */ /* 0x000fc60008410000 */
[C---:B------:R-:W-:Y:S01]  /*77e0*/  FSETP.NEU.FTZ.AND P2, PT, R13.reuse, -INF , PT ;  /* 0xff8000000d00780b */ /* 0x040fe20003f5d000 */
[----:B------:R-:W-:Y:S02]  /*77f0*/  FMUL.FTZ R129, R13, UR14 ;  /* 0x0000000e0d817c20 */ /* 0x000fe40008410000 */
[----:B------:R-:W1:Y:S03]  /*7800*/  MUFU.EX2 R10, R10 ;  /* 0x0000000a000a7308 */ /* 0x000e660000000800 */
[----:B------:R-:W-:-:S05]  /*7810*/  FSEL R132, R129, RZ, P2 ;  /* 0x000000ff81847208 */ /* 0x000fca0001000000 */
[--C-:B------:R-:W-:Y:S01]  /*7820*/  FFMA.FTZ R191, R126, UR14, -R132.reuse ;  /* 0x0000000e7ebf7c23 */ /* 0x100fe20008010884 */
[--C-:B------:R-:W-:Y:S01]  /*7830*/  FFMA.FTZ R126, R131, UR14, -R132.reuse ;  /* 0x0000000e837e7c23 */ /* 0x100fe20008010884 */
[----:B------:R-:W-:Y:S01]  /*7840*/  FSEL R131, R13, RZ, P2 ;  /* 0x000000ff0d837208 */ /* 0x000fe20001000000 */
[--C-:B------:R-:W-:Y:S01]  /*7850*/  FFMA.FTZ R189, R122, UR14, -R132.reuse ;  /* 0x0000000e7abd7c23 */ /* 0x100fe20008010884 */
[--C-:B------:R-:W-:Y:S01]  /*7860*/  FFMA.FTZ R122, R123, UR14, -R132.reuse ;  /* 0x0000000e7b7a7c23 */ /* 0x100fe20008010884 */
[--C-:B------:R-:W-:Y:S01]  /*7870*/  FFMA.FTZ R185, R130, UR14, -R132.reuse ;  /* 0x0000000e82b97c23 */ /* 0x100fe20008010884 */
[----:B------:R-:W-:Y:S01]  /*7880*/  FFMA.FTZ R123, R127, UR14, -R132 ;  /* 0x0000000e7f7b7c23 */ /* 0x000fe20008010884 */
[----:B------:R-:W-:Y:S01]  /*7890*/  FADD.FTZ R131, -R131, R2 ;  /* 0x0000000283837221 */ /* 0x000fe20000010100 */
[----:B------:R-:W-:Y:S01]  /*78a0*/  MUFU.EX2 R191, R191 ;  /* 0x000000bf00bf7308 */ /* 0x000fe20000000800 */
[----:B-1----:R-:W-:Y:S01]  /*78b0*/  FFMA.FTZ R130, R10, R7, R188 ;  /* 0x000000070a827223 */ /* 0x002fe200000100bc */
[--C-:B------:R-:W-:Y:S01]  /*78c0*/  FFMA.FTZ R187, R134, UR14, -R132.reuse ;  /* 0x0000000e86bb7c23 */ /* 0x100fe20008010884 */
[----:B------:R-:W-:Y:S01]  /*78d0*/  FMUL.FTZ R131, R131, UR14 ;  /* 0x0000000e83837c20 */ /* 0x000fe20008410000 */
[----:B------:R-:W-:Y:S01]  /*78e0*/  FFMA.FTZ R127, R135, UR14, -R132 ;  /* 0x0000000e877f7c23 */ /* 0x000fe20008010884 */
[----:B------:R-:W-:Y:S01]  /*78f0*/  FADD.FTZ R7, R11, R130 ;  /* 0x000000820b077221 */ /* 0x000fe20000010000 */
[--C-:B------:R-:W-:Y:S01]  /*7900*/  FFMA.FTZ R181, R138, UR14, -R132.reuse ;  /* 0x0000000e8ab57c23 */ /* 0x100fe20008010884 */
[--C-:B------:R-:W-:Y:S01]  /*7910*/  FFMA.FTZ R129, R139, UR14, -R132.reuse ;  /* 0x0000000e8b817c23 */ /* 0x100fe20008010884 */
[----:B------:R-:W-:Y:S01]  /*7920*/  MUFU.EX2 R189, R189 ;  /* 0x000000bd00bd7308 */ /* 0x000fe20000000800 */
[----:B------:R-:W-:Y:S01]  /*7930*/  FADD.FTZ R7, R190, R7 ;  /* 0x00000007be077221 */ /* 0x000fe20000010000 */
[--C-:B------:R-:W-:Y:S01]  /*7940*/  FFMA.FTZ R183, R142, UR14, -R132.reuse ;  /* 0x0000000e8eb77c23 */ /* 0x100fe20008010884 */
[--C-:B------:R-:W-:Y:S01]  /*7950*/  FFMA.FTZ R143, R143, UR14, -R132.reuse ;  /* 0x0000000e8f8f7c23 */ /* 0x100fe20008010884 */
[--C-:B------:R-:W-:Y:S01]  /*7960*/  FFMA.FTZ R177, R146, UR14, -R132.reuse ;  /* 0x0000000e92b17c23 */ /* 0x100fe20008010884 */
[----:B------:R-:W-:Y:S01]  /*7970*/  FADD.FTZ R7, R12, R7 ;  /* 0x000000070c077221 */ /* 0x000fe20000010000 */
[--C-:B------:R-:W-:Y:S01]  /*7980*/  FFMA.FTZ R130, R147, UR14, -R132.reuse ;  /* 0x0000000e93827c23 */ /* 0x100fe20008010884 */
[--C-:B------:R-:W-:Y:S01]  /*7990*/  FFMA.FTZ R179, R150, UR14, -R132.reuse ;  /* 0x0000000e96b37c23 */ /* 0x100fe20008010884 */
[----:B------:R1:W2:Y:S01]  /*79a0*/  MUFU.EX2 R0, R131 ;  /* 0x0000008300007308 */ /* 0x0002a20000000800 */
[----:B------:R-:W-:Y:S01]  /*79b0*/  FADD.FTZ R134, R184, R7 ;  /* 0x00000007b8867221 */ /* 0x000fe20000010000 */
[--C-:B------:R-:W-:Y:S01]  /*79c0*/  FFMA.FTZ R173, R154, UR14, -R132.reuse ;  /* 0x0000000e9aad7c23 */ /* 0x100fe20008010884 */
[--C-:B------:R-:W-:Y:S01]  /*79d0*/  FFMA.FTZ R175, R158, UR14, -R132.reuse ;  /* 0x0000000e9eaf7c23 */ /* 0x100fe20008010884 */
[----:B------:R-:W-:Y:S01]  /*79e0*/  F2FP.F16.F32.PACK_AB R190, R12, R190 ;  /* 0x000000be0cbe723e */ /* 0x000fe200000000ff */
[--C-:B------:R-:W-:Y:S01]  /*79f0*/  FFMA.FTZ R159, R159, UR14, -R132.reuse ;  /* 0x0000000e9f9f7c23 */ /* 0x100fe20008010884 */
[--C-:B------:R-:W-:Y:S01]  /*7a00*/  FFMA.FTZ R169, R162, UR14, -R132.reuse ;  /* 0x0000000ea2a97c23 */ /* 0x100fe20008010884 */
[----:B------:R-:W-:Y:S01]  /*7a10*/  FFMA.FTZ R163, R163, UR14, -R132 ;  /* 0x0000000ea3a37c23 */ /* 0x000fe20008010884 */
[----:B------:R-:W3:Y:S01]  /*7a20*/  MUFU.EX2 R122, R122 ;  /* 0x0000007a007a7308 */ /* 0x000ee20000000800 */
[----:B-1----:R-:W-:Y:S01]  /*7a30*/  FADD.FTZ R131, R15, R134 ;  /* 0x000000860f837221 */ /* 0x002fe20000010000 */
[--C-:B------:R-:W-:Y:S01]  /*7a40*/  FFMA.FTZ R166, R166, UR14, -R132.reuse ;  /* 0x0000000ea6a67c23 */ /* 0x100fe20008010884 */
[----:B------:R-:W-:Y:S01]  /*7a50*/  FFMA.FTZ R167, R167, UR14, -R132 ;  /* 0x0000000ea7a77c23 */ /* 0x000fe20008010884 */
[----:B------:R-:W-:Y:S01]  /*7a60*/  F2FP.F16.F32.PACK_AB R188, R11, R188 ;  /* 0x000000bc0bbc723e */ /* 0x000fe200000000ff */
[----:B------:R-:W-:Y:S01]  /*7a70*/  FADD.FTZ R131, R186, R131 ;  /* 0x00000083ba837221 */ /* 0x000fe20000010000 */
[----:B------:R-:W-:-:S02]  /*7a80*/  F2FP.F16.F32.PACK_AB R186, R20, R186 ;  /* 0x000000ba14ba723e */ /* 0x000fc400000000ff */
[----:B------:R-:W1:Y:S01]  /*7a90*/  MUFU.EX2 R123, R123 ;  /* 0x0000007b007b7308 */ /* 0x000e620000000800 */
[----:B--2---:R-:W-:Y:S01]  /*7aa0*/  FFMA.FTZ R7, R0, R6, R189 ;  /* 0x0000000600077223 */ /* 0x004fe200000100bd */
[----:B------:R-:W-:Y:S01]  /*7ab0*/  FADD.FTZ R131, R20, R131 ;  /* 0x0000008314837221 */ /* 0x000fe20000010000 */
[----:B------:R-:W-:Y:S01]  /*7ac0*/  FFMA.FTZ R6, R151, UR14, -R132 ;  /* 0x0000000e97067c23 */ /* 0x000fe20008010884 */
[C---:B------:R-:W-:Y:S01]  /*7ad0*/  ISETP.GT.AND P2, PT, R8.reuse, UR58, PT ;  /* 0x0000003a08007c0c */ /* 0x040fe2000bf44270 */
[----:B------:R-:W-:Y:S02]  /*7ae0*/  VIADD R8, R8, 0xffffffff ;  /* 0xffffffff08087836 */ /* 0x000fe40000000000 */
[----:B------:R-:W-:Y:S01]  /*7af0*/  FADD.FTZ R136, R180, R131 ;  /* 0x00000083b4887221 */ /* 0x000fe20000010000 */
[----:B------:R-:W-:Y:S01]  /*7b00*/  F2FP.F16.F32.PACK_AB R184, R15, R184 ;  /* 0x000000b80fb8723e */ /* 0x000fe200000000ff */
[----:B------:R-:W2:Y:S01]  /*7b10*/  MUFU.EX2 R185, R185 ;  /* 0x000000b900b97308 */ /* 0x000ea20000000800 */
[----:B---3--:R-:W-:Y:S01]  /*7b20*/  FADD.FTZ R134, R122, R7 ;  /* 0x000000077a867221 */ /* 0x008fe20000010000 */
[C---:B------:R-:W-:Y:S01]  /*7b30*/  FADD.FTZ R131, R21.reuse, R136 ;  /* 0x0000008815837221 */ /* 0x040fe20000010000 */
[----:B------:R-:W-:-:S02]  /*7b40*/  F2FP.F16.F32.PACK_AB R180, R21, R180 ;  /* 0x000000b415b4723e */ /* 0x000fc400000000ff */
[----:B------:R-:W-:Y:S01]  /*7b50*/  FADD.FTZ R134, R191, R134 ;  /* 0x00000086bf867221 */ /* 0x000fe20000010000 */
[----:B------:R-:W-:Y:S02]  /*7b60*/  F2FP.F16.F32.PACK_AB R189, R122, R189 ;  /* 0x000000bd7abd723e */ /* 0x000fe400000000ff */
[----:B------:R-:W3:Y:S01]  /*7b70*/  MUFU.EX2 R126, R126 ;  /* 0x0000007e007e7308 */ /* 0x000ee20000000800 */
[C---:B-1----:R-:W-:Y:S01]  /*7b80*/  FADD.FTZ R134, R123.reuse, R134 ;  /* 0x000000867b867221 */ /* 0x042fe20000010000 */
[----:B------:R-:W-:-:S06]  /*7b90*/  F2FP.F16.F32.PACK_AB R191, R123, R191 ;  /* 0x000000bf7bbf723e */ /* 0x000fcc00000000ff */
[----:B------:R-:W1:Y:S01]  /*7ba0*/  MUFU.EX2 R187, R187 ;  /* 0x000000bb00bb7308 */ /* 0x000e620000000800 */
[----:B--2---:R-:W-:-:S07]  /*7bb0*/  FADD.FTZ R7, R185, R134 ;  /* 0x00000086b9077221 */ /* 0x004fce0000010000 */
[----:B------:R-:W2:Y:S01]  /*7bc0*/  MUFU.EX2 R127, R127 ;  /* 0x0000007f007f7308 */ /* 0x000ea20000000800 */
[----:B---3--:R-:W-:Y:S01]  /*7bd0*/  FADD.FTZ R134, R126, R7 ;  /* 0x000000077e867221 */ /* 0x008fe20000010000 */
[----:B------:R-:W-:Y:S01]  /*7be0*/  FADD.FTZ R7, R182, R131 ;  /* 0x00000083b6077221 */ /* 0x000fe20000010000 */
[----:B------:R-:W-:Y:S01]  /*7bf0*/  FFMA.FTZ R131, R155, UR14, -R132 ;  /* 0x0000000e9b837c23 */ /* 0x000fe20008010884 */
[C---:B------:R-:W-:Y:S02]  /*7c00*/  F2FP.F16.F32.PACK_AB R182, R14.reuse, R182 ;  /* 0x000000b60eb6723e */ /* 0x040fe400000000ff */
[----:B------:R-:W-:Y:S01]  /*7c10*/  FADD.FTZ R7, R14, R7 ;  /* 0x000000070e077221 */ /* 0x000fe20000010000 */
[----:B------:R-:W-:Y:S01]  /*7c20*/  F2FP.F16.F32.PACK_AB R185, R126, R185 ;  /* 0x000000b97eb9723e */ /* 0x000fe200000000ff */
[----:B------:R-:W3:Y:S01]  /*7c30*/  MUFU.EX2 R181, R181 ;  /* 0x000000b500b57308 */ /* 0x000ee20000000800 */
[----:B-1----:R-:W-:Y:S01]  /*7c40*/  FADD.FTZ R134, R187, R134 ;  /* 0x00000086bb867221 */ /* 0x002fe20000010000 */
[----:B------:R-:W-:Y:S01]  /*7c50*/  FADD.FTZ R7, R176, R7 ;  /* 0x00000007b0077221 */ /* 0x000fe20000010000 */
[----:B------:R-:W-:-:S03]  /*7c60*/  F2FP.F16.F32.PACK_AB R176, R120, R176 ;  /* 0x000000b078b0723e */ /* 0x000fc600000000ff */
[----:B------:R-:W-:Y:S02]  /*7c70*/  FADD.FTZ R7, R120, R7 ;  /* 0x0000000778077221 */ /* 0x000fe40000010000 */
[----:B------:R-:W1:Y:S01]  /*7c80*/  MUFU.EX2 R129, R129 ;  /* 0x0000008100817308 */ /* 0x000e620000000800 */
[----:B--2---:R-:W-:Y:S01]  /*7c90*/  FADD.FTZ R134, R127, R134 ;  /* 0x000000867f867221 */ /* 0x004fe20000010000 */
[----:B------:R-:W-:Y:S01]  /*7ca0*/  FADD.FTZ R136, R178, R7 ;  /* 0x00000007b2887221 */ /* 0x000fe20000010000 */
[----:B------:R-:W-:Y:S02]  /*7cb0*/  F2FP.F16.F32.PACK_AB R178, R121, R178 ;  /* 0x000000b279b2723e */ /* 0x000fe400000000ff */
[----:B------:R-:W-:Y:S01]  /*7cc0*/  F2FP.F16.F32.PACK_AB R187, R127, R187 ;  /* 0x000000bb7fbb723e */ /* 0x000fe200000000ff */
[----:B0-----:R-:W-:Y:S02]  /*7cd0*/  FADD.FTZ R133, R121, R136 ;  /* 0x0000008879857221 */ /* 0x001fe40000010000 */
[----:B------:R-:W0:Y:S01]  /*7ce0*/  MUFU.EX2 R183, R183 ;  /* 0x000000b700b77308 */ /* 0x000e220000000800 */
[----:B---3--:R-:W-:-:S07]  /*7cf0*/  FADD.FTZ R134, R181, R134 ;  /* 0x00000086b5867221 */ /* 0x008fce0000010000 */
[----:B------:R-:W2:Y:S01]  /*7d00*/  MUFU.EX2 R2, R143 ;  /* 0x0000008f00027308 */ /* 0x000ea20000000800 */
[C---:B-1----:R-:W-:Y:S01]  /*7d10*/  FADD.FTZ R134, R129.reuse, R134 ;  /* 0x0000008681867221 */ /* 0x042fe20000010000 */
[----:B------:R-:W-:-:S06]  /*7d20*/  F2FP.F16.F32.PACK_AB R181, R129, R181 ;  /* 0x000000b581b5723e */ /* 0x000fcc00000000ff */
[----:B------:R-:W1:Y:S01]  /*7d30*/  MUFU.EX2 R172, R172 ;  /* 0x000000ac00ac7308 */ /* 0x000e620000000800 */
[----:B0-----:R-:W-:-:S07]  /*7d40*/  FADD.FTZ R7, R183, R134 ;  /* 0x00000086b7077221 */ /* 0x001fce0000010000 */
        /* <DEDUP_REMOVED lines=35> */
[----:B-1----:R-:W-:Y:S01]  /*7f80*/  FADD.FTZ R20, R170, R11 ;  /* 0x0000000baa147221 */ /* 0x002fe20000010000 */
        /* <DEDUP_REMOVED lines=11> */
[----:B------:R-:W-:-:S03]  /*8040*/  F2FP.F16.F32.PACK_AB R169, R12, R169 ;  /* 0x000000a90ca9723e */ /* 0x000fc600000000ff */
[----:B--2---:R-:W-:-:S04]  /*8050*/  FADD.FTZ R3, R166, R3 ;  /* 0x00000003a6037221 */ /* 0x004fc80000010000 */
[C---:B-1----:R-:W-:Y:S01]  /*8060*/  FADD.FTZ R6, R167.reuse, R3 ;  /* 0x00000003a7067221 */ /* 0x042fe20000010000 */
[----:B------:R-:W-:Y:S01]  /*8070*/  F2FP.F16.F32.PACK_AB R171, R167, R166 ;  /* 0x000000a6a7ab723e */ /* 0x000fe200000000ff */
[----:B------:R-:W-:Y:S01]  /*8080*/  IMAD.MOV.U32 R3, RZ, RZ, R9 ;  /* 0x000000ffff037224 */ /* 0x000fe200078e0009 */
[----:B------:R-:W-:Y:S06]  /*8090*/  @P2 BRA `(.L_x_4406) ;  /* 0xffffffcc00e82947 */ /* 0x000fec000383ffff */
[----:B------:R-:W-:Y:S01]  /*80a0*/  IMAD.MOV.U32 R2, RZ, RZ, R13 ;  /* 0x000000ffff027224 */ /* 0x000fe200078e000d */
[----:B------:R-:W-:Y:S01]  /*80b0*/  UMOV UR36, UR4 ;  /* 0x0000000400247c82 */ /* 0x000fe20008000000 */
[----:B------:R-:W-:Y:S01]  /*80c0*/  IMAD.MOV.U32 R3, RZ, RZ, R9 ;  /* 0x000000ffff037224 */ /* 0x000fe200078e0009 */
[----:B------:R-:W-:-:S06]  /*80d0*/  UMOV UR38, UR7 ;  /* 0x0000000700267c82 */ /* 0x000fcc0008000000 */
.L_x_4389:
[----:B------:R-:W-:Y:S01]  /*80e0*/  ULDC UR4, c[0x0][0x448] ;  /* 0x0001120000047ab9 */ /* 0x000fe20000000800 */
[----:B------:R-:W-:Y:S01]  /*80f0*/  IADD3 R9, R16, 0x1, -R17 ;  /* 0x0000000110097810 */ /* 0x000fe20007ffe811 */
[----:B------:R-:W-:Y:S01]  /*8100*/  UISETP.NE.AND UP0, UPT, UR4, 0x1, UPT ;  /* 0x000000010400788c */ /* 0x000fe2000bf05270 */
[----:B------:R-:W-:Y:S02]  /*8110*/  ULDC UR10, c[0x0][0x9e4] ;  /* 0x00027900000a7ab9 */ /* 0x000fe40000000800 */
[----:B------:R-:W-:Y:S01]  /*8120*/  R2UR UR7, R9 ;  /* 0x00000000090772ca */ /* 0x000fe200000e0000 */
[----:B------:R-:W-:Y:S02]  /*8130*/  UISETP.GE.AND UP1, UPT, UR10, 0x1, UPT ;  /* 0x000000010a00788c */ /* 0x000fe4000bf26270 */
[----:B------:R-:W-:-:S04]  /*8140*/  UIADD3 UR6, UR39, 0x7f, URZ ;  /* 0x0000007f27067890 */ /* 0x000fc8000fffe03f */
[----:B------:R-:W-:Y:S01]  /*8150*/  PLOP3.LUT P2, PT, PT, PT, UP1, 0x40, 0x0 ;  /* 0x000000000000781c */ /* 0x000fe20003f4e818 */
[----:B------:R-:W-:Y:S01]  /*8160*/  @UP0 ULDC UR4, c[0x0][0x44c] ;  /* 0x0001130000040ab9 */ /* 0x000fe20000000800 */
[----:B------:R-:W-:Y:S01]  /*8170*/  @UP0 ULDC UR11, c[0x0][0x450] ;  /* 0x00011400000b0ab9 */ /* 0x000fe20000000800 */
[----:B------:R-:W-:-:S04]  /*8180*/  UIMAD.WIDE.U32 UR4, UR6, UR4, URZ ;  /* 0x00000004060472a5 */ /* 0x000fc8000f8e003f */
[----:B------:R-:W-:-:S04]  /*8190*/  @UP0 USHF.R.U32.HI UR6, URZ, UR11, UR5 ;  /* 0x0000000b3f060299 */ /* 0x000fc80008011605 */
[----:B------:R-:W-:-:S04]  /*81a0*/  UIADD3 UR6, UR7, UR6, URZ ;  /* 0x0000000607067290 */ /* 0x000fc8000fffe03f */
[----:B------:R-:W-:Y:S01]  /*81b0*/  UIADD3 UR15, UR6, -UR15, URZ ;  /* 0x8000000f060f7290 */ /* 0x000fe2000fffe03f */
[----:B------:R-:W-:Y:S11]  /*81c0*/  @P2 BRA `(.L_x_4407) ;  /* 0x0000000000482947 */ /* 0x000ff60003800000 */
        /* <DEDUP_REMOVED lines=11> */
.L_x_4408:
[----:B------:R-:W-:-:S11]  /*8280*/  UISETP.NE.AND UP2, UPT, UR10, 0x1, UPT ;  /* 0x000000010a00788c */ /* 0x000fd6000bf45270 */
[----:B------:R-:W-:Y:S02]  /*8290*/  @UP2 ULDC.64 UR4, c[0x0][0x9e8] ;  /* 0x00027a0000042ab9 */ /* 0x000fe40000000a00 */
[----:B------:R-:W-:-:S04]  /*82a0*/  UIMAD.WIDE.U32 UR6, UR11, UR4, URZ ;  /* 0x000000040b0672a5 */ /* 0x000fc8000f8e003f */
[----:B------:R-:W-:-:S12]  /*82b0*/  @UP2 USHF.R.U32.HI UR11, URZ, UR5, UR7 ;  /* 0x000000053f0b2299 */ /* 0x000fd80008011607 */
.L_x_4409:
[----:B------:R-:W-:-:S04]  /*82c0*/  UIMAD UR10, UR11, UR10, URZ ;  /* 0x0000000a0b0a72a4 */ /* 0x000fc8000f8e023f */
[----:B------:R-:W-:-:S04]  /*82d0*/  UISETP.LT.AND UP2, UPT, UR15, UR10, UPT ;  /* 0x0000000a0f00728c */ /* 0x000fc8000bf41270 */
[----:B------:R-:W-:-:S12]  /*82e0*/  USEL UR15, UR15, UR10, !UP2 ;  /* 0x0000000a0f0f7287 */ /* 0x000fd8000d000000 */
.L_x_4407:
[----:B------:R-:W-:-:S04]  /*82f0*/  UIADD3 UR4, UR15, 0x5f, URZ ;  /* 0x0000005f0f047890 */ /* 0x000fc8000fffe03f */
        /* <DEDUP_REMOVED lines=12> */
.L_x_4419:
        /* <DEDUP_REMOVED lines=8> */
.L_x_4411:
[----:B------:R-:W-:Y:S01]  /*8440*/  ULEA UR5, UR36, UR37, 0x3 ;  /* 0x0000002524057291 */ /* 0x000fe2000f8e183f */
[----:B------:R-:W-:-:S05]  /*8450*/  IMAD.U32 R2, RZ, RZ, UR38 ;  /* 0x00000026ff027e24 */ /* 0x000fca000f8e00ff */
[----:B------:R-:W-:-:S04]  /*8460*/  SHF.L.U32 R2, R2, 0x1f, RZ ;  /* 0x0000001f02027819 */ /* 0x000fc800000006ff */
[----:B------:R0:W1:Y:S01]  /*8470*/  SYNCS.PHASECHK.TRANS64.TRYWAIT P2, [UR5+0x30830], R2 ;  /* 0x03083002ff0075a7 */ /* 0x0000620008040145 */
[----:B------:R-:W-:Y:S05]  /*8480*/  @!P0 BRA `(.L_x_4412) ;  /* 0x0000000000048947 */ /* 0x000fea0003800000 */
[----:B------:R-:W-:Y:S01]  /*8490*/  BPT.TRAP 0x1 ;  /* 0x000000040000795c */ /* 0x000fe20000300000 */
.L_x_4412:
[-C--:B------:R-:W-:Y:S01]  /*84a0*/  FMUL.FTZ R24, R24, R10.reuse ;  /* 0x0000000a18187220 */ /* 0x080fe20000410000 */
[----:B------:R-:W-:Y:S01]  /*84b0*/  FMUL.FTZ R25, R25, R10 ;  /* 0x0000000a19197220 */ /* 0x000fe20000410000 */
[----:B-1----:R-:W-:Y:S06]  /*84c0*/  @P2 BRA `(.L_x_4413) ;  /* 0x0000000000082947 */ /* 0x002fec0003800000 */
[----:B------:R-:W1:Y:S02]  /*84d0*/  SYNCS.PHASECHK.TRANS64.TRYWAIT P2, [UR5+0x30830], R2 ;  /* 0x03083002ff0075a7 */ /* 0x000e640008040145 */
[----:B-1----:R-:W-:Y:S05]  /*84e0*/  @!P2 BRA `(.L_x_4414) ;  /* 0x0000011400e4a947 */ /* 0x002fea0003800000 */
.L_x_4413:
        /* <DEDUP_REMOVED lines=161> */
.L_x_4415:
[----:B------:R-:W-:Y:S01]  /*8f00*/  ULEA UR5, UR4, UR37, 0x3 ;  /* 0x0000002504057291 */ /* 0x000fe2000f8e183f */
[----:B------:R-:W-:-:S05]  /*8f10*/  IMAD.U32 R0, RZ, RZ, UR6 ;  /* 0x00000006ff007e24 */ /* 0x000fca000f8e00ff */
[----:B------:R-:W-:-:S04]  /*8f20*/  SHF.L.U32 R0, R0, 0x1f, RZ ;  /* 0x0000001f00007819 */ /* 0x000fc800000006ff */
[----:B------:R2:W3:Y:S01]  /*8f30*/  SYNCS.PHASECHK.TRANS64.TRYWAIT P2, [UR5+0x30850], R0 ;  /* 0x03085000ff0075a7 */ /* 0x0004e20008040145 */
[----:B------:R-:W-:Y:S05]  /*8f40*/  @!P0 BRA `(.L_x_4416) ;  /* 0x0000000000048947 */ /* 0x000fea0003800000 */
[----:B------:R-:W-:Y:S01]  /*8f50*/  BPT.TRAP 0x1 ;  /* 0x000000040000795c */ /* 0x000fe20000300000 */
.L_x_4416:
[----:B---3--:R-:W-:Y:S05]  /*8f60*/  @P2 BRA `(.L_x_4417) ;  /* 0x0000000000082947 */ /* 0x008fea0003800000 */
[----:B------:R-:W3:Y:S02]  /*8f70*/  SYNCS.PHASECHK.TRANS64.TRYWAIT P2, [UR5+0x30850], R0 ;  /* 0x03085000ff0075a7 */ /* 0x000ee40008040145 */
[----:B---3--:R-:W-:Y:S05]  /*8f80*/  @!P2 BRA `(.L_x_4418) ;  /* 0x0000010c0054a947 */ /* 0x008fea0003800000 */
.L_x_4417:
[----:B------:R-:W-:Y:S01]  /*8f90*/  UIADD3 UR6, UR37, 0x400, URZ ;  /* 0x0000040025067890 */ /* 0x000fe2000fffe03f */
[----:B------:R-:W-:Y:S01]  /*8fa0*/  WARPGROUP.ARRIVE ;  /* 0x00000000000079c5 */ /* 0x000fe20000000000 */
[----:B------:R-:W-:Y:S01]  /*8fb0*/  UMOV UR11, 0x40000040 ;  /* 0x40000040000b7882 */ /* 0x000fe20000000000 */
[----:B0-2---:R-:W-:Y:S01]  /*8fc0*/  FMNMX.FTZ R0, R120, R9, !PT ;  /* 0x0000000978007209 */ /* 0x005fe20007810000 */
[----:B------:R-:W-:Y:S01]  /*8fd0*/  USHF.R.U32.HI UR6, URZ, 0x4, UR6 ;  /* 0x000000043f067899 */ /* 0x000fe20008011606 */
[C---:B------:R-:W-:Y:S01]  /*8fe0*/  ISETP.GT.AND P2, PT, R8.reuse, UR58, PT ;  /* 0x0000003a08007c0c */ /* 0x040fe2000bf44270 */
[----:B------:R-:W-:Y:S01]  /*8ff0*/  UMOV UR14, UR59 ;  /* 0x0000003b000e7c82 */ /* 0x000fe20008000000 */
[----:B-1----:R-:W-:Y:S01]  /*9000*/  FMNMX.FTZ R3, R121, R0, !PT ;  /* 0x0000000079037209 */ /* 0x002fe20007810000 */
[----:B------:R-:W-:Y:S01]  /*9010*/  ULOP3.LUT UR6, UR6, 0x3fff, URZ, 0xc0, !UPT ;  /* 0x00003fff06067892 */ /* 0x000fe2000f8ec03f */
[----:B------:R-:W-:Y:S02]  /*9020*/  VIADD R8, R8, 0xffffffff ;  /* 0xffffffff08087836 */ /* 0x000fe40000000000 */
[----:B------:R-:W-:Y:S01]  /*9030*/  FMNMX.FTZ R0, R124, R3, !PT ;  /* 0x000000037c007209 */ /* 0x000fe20007810000 */
[----:B------:R-:W-:-:S03]  /*9040*/  ULOP3.LUT UR6, UR6, 0x3000000, URZ, 0xfc, !UPT ;  /* 0x0300000006067892 */ /* 0x000fc6000f8efc3f */
[----:B------:R-:W-:Y:S01]  /*9050*/  FMNMX.FTZ R3, R125, R0, !PT ;  /* 0x000000007d037209 */ /* 0x000fe20007810000 */
[----:B------:R-:W-:-:S03]  /*9060*/  UIMAD UR4, UR4, 0x900, UR6 ;  /* 0x00000900040478a4 */ /* 0x000fc6000f8e0206 */
[----:B------:R-:W-:Y:S01]  /*9070*/  FMNMX.FTZ R0, R128, R3, !PT ;  /* 0x0000000380007209 */ /* 0x000fe20007810000 */
[----:B------:R-:W-:-:S03]  /*9080*/  UMOV UR6, UR38 ;  /* 0x0000002600067c82 */ /* 0x000fc60008000000 */
        /* <DEDUP_REMOVED lines=27> */
[----:B0-----:R-:W-:-:S05]  /*9240*/  FMNMX.FTZ R3, R12, R3, !PT ;  /* 0x000000030c037209 */ /* 0x001fca0007810000 */
        /* <DEDUP_REMOVED lines=30> */
[----:B------:R-:W-:Y:S01]  /*9430*/  FFMA.FTZ R13, R133, UR14, -R0 ;  /* 0x0000000e850d7c23 */ /* 0x000fe20008010800 */
[----:B------:R-:W-:Y:S02]  /*9440*/  MUFU.EX2 R14, R14 ;  /* 0x0000000e000e7308 */ /* 0x000fe40000000800 */
[----:B------:R-:W-:-:S04]  /*9450*/  FMNMX.FTZ R21, R151, R2, !PT ;  /* 0x0000000297157209 */ /* 0x000fc80007810000 */
[----:B------:R-:W-:Y:S02]  /*9460*/  FMNMX.FTZ R2, R154, R21, !PT ;  /* 0x000000159a027209 */ /* 0x000fe40007810000 */
[----:B------:R-:W-:Y:S02]  /*9470*/  MUFU.EX2 R13, R13 ;  /* 0x0000000d000d7308 */ /* 0x000fe40000000800 */
[----:B------:R-:W-:-:S04]  /*9480*/  FMNMX.FTZ R21, R155, R2, !PT ;  /* 0x000000029b157209 */ /* 0x000fc80007810000 */
[----:B------:R-:W-:Y:S01]  /*9490*/  FMNMX.FTZ R2, R158, R21, !PT ;  /* 0x000000159e027209 */ /* 0x000fe20007810000 */
[----:B------:R-:W-:Y:S02]  /*94a0*/  WARPGROUP.DEPBAR.LE gsb0, 0x0 ;  /* 0x00008000000079c5 */ /* 0x000fe40000010000 */
[----:B------:R-:W-:Y:S01]  /*94b0*/  WARPGROUP.ARRIVE ;  /* 0x00000000000079c5 */ /* 0x000fe20000000000 */
[----:B------:R-:W-:Y:S01]  /*94c0*/  FMNMX.FTZ R21, R159, R2, !PT ;  /* 0x000000029f157209 */ /* 0x000fe20007810000 */
[--C-:B------:R-:W-:Y:S01]  /*94d0*/  FFMA.FTZ R188, R120, UR14, -R0.reuse ;  /* 0x0000000e78bc7c23 */ /* 0x100fe20008010800 */
[--C-:B------:R-:W-:Y:S01]  /*94e0*/  FFMA.FTZ R190, R124, UR14, -R0.reuse ;  /* 0x0000000e7cbe7c23 */ /* 0x100fe20008010800 */
[--C-:B------:R-:W-:Y:S01]  /*94f0*/  FFMA.FTZ R120, R149, UR14, -R0.reuse ;  /* 0x0000000e95787c23 */ /* 0x100fe20008010800 */
[----:B------:R-:W-:Y:S01]  /*9500*/  FMNMX.FTZ R2, R162, R21, !PT ;  /* 0x00000015a2027209 */ /* 0x000fe20007810000 */
[----:B------:R-:W-:Y:S01]  /*9510*/  HGMMA.64x192x16.F32 R24, R184, gdesc[UR8].tnspB, R24, gsb0 ;  /* 0x42e00008b8187df0 */ /* 0x000fe20008000818 */
[----:B------:R-:W-:Y:S01]  /*9520*/  UIADD3 UR10, UR4, 0x100, URZ ;  /* 0x00000100040a7890 */ /* 0x000fe2000fffe03f */
[--C-:B------:R-:W-:Y:S01]  /*9530*/  FFMA.FTZ R124, R161, UR14, -R0.reuse ;  /* 0x0000000ea17c7c23 */ /* 0x100fe20008010800 */
[----:B------:R-:W-:Y:S01]  /*9540*/  UMOV UR11, 0x40000040 ;  /* 0x40000040000b7882 */ /* 0x000fe20000000000 */
[----:B------:R-:W-:Y:S01]  /*9550*/  FMNMX.FTZ R21, R163, R2, !PT ;  /* 0x00000002a3157209 */ /* 0x000fe20007810000 */
[----:B------:R-:W0:Y:S03]  /*9560*/  MUFU.EX2 R188, R188 ;  /* 0x000000bc00bc7308 */ /* 0x000e260000000800 */
[----:B------:R-:W-:Y:S01]  /*9570*/  FMNMX.FTZ R2, R166, R21, !PT ;  /* 0x00000015a6027209 */ /* 0x000fe20007810000 */
[----:B------:R-:W-:-:S03]  /*9580*/  FFMA.FTZ R21, R145, UR14, -R0 ;  /* 0x0000000e91157c23 */ /* 0x000fc60008010800 */
        /* <DEDUP_REMOVED lines=10> */
[----:B------:R-:W-:Y:S01]  /*9630*/  MUFU.EX2 R124, R124 ;  /* 0x0000007c007c7308 */ /* 0x000fe20000000800 */
[----:B-1----:R-:W-:-:S07]  /*9640*/  FMNMX.FTZ R2, R129, R2, !PT ;  /* 0x0000000281027209 */ /* 0x002fce0007810000 */
[----:B------:R-:W-:Y:S01]  /*9650*/  MUFU.EX2 R129, R164 ;  /* 0x000000a400817308 */ /* 0x000fe20000000800 */
[----:B------:R-:W-:Y:S02]  /*9660*/  WARPGROUP.DEPBAR.LE gsb0, 0x0 ;  /* 0x00008000000079c5 */ /* 0x000fe40000010000 */
[----:B------:R-:W-:Y:S01]  /*9670*/  WARPGROUP.ARRIVE ;  /* 0x00000000000079c5 */ /* 0x000fe20000000000 */
[--C-:B------:R-:W-:Y:S01]  /*9680*/  FFMA.FTZ R186, R132, UR14, -R0.reuse ;  /* 0x0000000e84ba7c23 */ /* 0x100fe20008010800 */
[--C-:B------:R-:W-:Y:S01]  /*9690*/  FFMA.FTZ R184, R128, UR14, -R0.reuse ;  /* 0x0000000e80b87c23 */ /* 0x100fe20008010800 */
[----:B------:R-:W-:Y:S01]  /*96a0*/  FMUL.FTZ R132, R2, UR14 ;  /* 0x0000000e02847c20 */ /* 0x000fe20008410000 */
[----:B------:R-:W-:Y:S02]  /*96b0*/  FFMA.FTZ R128, R141, UR14, -R0 ;  /* 0x0000000e8d807c23 */ /* 0x000fe40008010800 */
[----:B------:R-:W-:Y:S01]  /*96c0*/  HGMMA.64x192x16.F32 R24, R180, gdesc[UR8].tnspB, R24, gsb0 ;  /* 0x42e00008b4187df0 */ /* 0x000fe20008000818 */
        /* <DEDUP_REMOVED lines=10> */
[----:B------:R-:W-:Y:S02]  /*9770*/  IMAD.U32 R127, RZ, RZ, UR5 ;  /* 0x00000005ff7f7e24 */ /* 0x000fe4000f8e00ff */
        /* <DEDUP_REMOVED lines=10> */
[----:B------:R-:W-:-:S02]  /*9820*/  FFMA.FTZ R166, R166, UR14, -R132 ;  /* 0x0000000ea6a67c23 */ /* 0x000fc40008010884 */
        /* <DEDUP_REMOVED lines=10> */
[----:B------:R-:W1:Y:S08]  /*98d0*/  MUFU.EX2 R159, R159 ;  /* 0x0000009f009f7308 */ /* 0x000e700000000800 */
[----:B------:R-:W-:Y:S08]  /*98e0*/  MUFU.EX2 R162, R162 ;  /* 0x000000a200a27308 */ /* 0x000ff00000000800 */
[----:B------:R-:W-:Y:S08]  /*98f0*/  MUFU.EX2 R163, R163 ;  /* 0x000000a300a37308 */ /* 0x000ff00000000800 */
[----:B------:R-:W-:Y:S01]  /*9900*/  MUFU.EX2 R166, R166 ;  /* 0x000000a600a67308 */ /* 0x000fe20000000800 */
[----:B------:R-:W-:-:S02]  /*9910*/  WARPGROUP.DEPBAR.LE gsb0, 0x0 ;  /* 0x00008000000079c5 */ /* 0x000fc40000010000 */
[----:B------:R-:W-:Y:S01]  /*9920*/  WARPGROUP.ARRIVE ;  /* 0x00000000000079c5 */ /* 0x000fe20000000000 */
[--C-:B------:R-:W-:Y:S01]  /*9930*/  FFMA.FTZ R180, R136, UR14, -R0.reuse ;  /* 0x0000000e88b47c23 */ /* 0x100fe20008010800 */
[----:B------:R-:W-:Y:S01]  /*9940*/  FFMA.FTZ R182, R140, UR14, -R0 ;  /* 0x0000000e8cb67c23 */ /* 0x000fe20008010800 */
[----:B------:R-:W-:Y:S01]  /*9950*/  FFMA.FTZ R183, R142, UR14, -R132 ;  /* 0x0000000e8eb77c23 */ /* 0x000fe20008010884 */
[----:B0-----:R-:W-:Y:S01]  /*9960*/  FFMA.FTZ R142, R10, R7, R188 ;  /* 0x000000070a8e7223 */ /* 0x001fe200000100bc */
[--C-:B------:R-:W-:Y:S01]  /*9970*/  FFMA.FTZ R136, R135, UR14, -R132.reuse ;  /* 0x0000000e87887c23 */ /* 0x100fe20008010884 */
[----:B------:R-:W-:Y:S01]  /*9980*/  HGMMA.64x192x16.F32 R24, R176, gdesc[UR8].tnspB, R24, gsb0 ;  /* 0x42e00008b0187df0 */ /* 0x000fe20008000818 */
[----:B------:R-:W-:Y:S01]  /*9990*/  UIADD3 UR10, UR4, 0x200, URZ ;  /* 0x00000200040a7890 */ /* 0x000fe2000fffe03f */
[--C-:B------:R-:W-:Y:S01]  /*99a0*/  FFMA.FTZ R181, R138, UR14, -R132.reuse ;  /* 0x0000000e8ab57c23 */ /* 0x100fe20008010884 */
[----:B------:R-:W-:Y:S01]  /*99b0*/  UMOV UR11, 0x40000040 ;  /* 0x40000040000b7882 */ /* 0x000fe20000000000 */
[----:B------:R-:W-:Y:S01]  /*99c0*/  MUFU.EX2 R180, R180 ;  /* 0x000000b400b47308 */ /* 0x000fe20000000800 */
[--C-:B------:R-:W-:Y:S01]  /*99d0*/  FFMA.FTZ R138, R143, UR14, -R132.reuse ;  /* 0x0000000e8f8a7c23 */ /* 0x100fe20008010884 */
[----:B------:R-:W-:Y:S01]  /*99e0*/  FFMA.FTZ R140, R147, UR14, -R132 ;  /* 0x0000000e938c7c23 */ /* 0x000fe20008010884 */
[----:B------:R-:W-:-:S05]  /*99f0*/  F2FP.F16.F32.PACK_AB R188, R9, R188 ;  /* 0x000000bc09bc723e */ /* 0x000fca00000000ff */
        /* <DEDUP_REMOVED lines=10> */
[--C-:B------:R-:W-:Y:S01]  /*9aa0*/  FFMA.FTZ R177, R146, UR14, -R132.reuse ;  /* 0x0000000e92b17c23 */ /* 0x100fe20008010884 */
[----:B------:R-:W-:Y:S02]  /*9ab0*/  FFMA.FTZ R179, R150, UR14, -R132 ;  /* 0x0000000e96b37c23 */ /* 0x000fe40008010884 */
[----:B------:R-:W-:Y:S01]  /*9ac0*/  HGMMA.64x192x16.F32 R24, R172, gdesc[UR8].tnspB, R24, gsb0 ;  /* 0x42e00008ac187df0 */ /* 0x000fe20008000818 */
[----:B------:R-:W-:Y:S01]  /*9ad0*/  UIADD3 UR10, UR4, 0x280, URZ ;  /* 0x00000280040a7890 */ /* 0x000fe2000fffe03f */
[----:B------:R-:W-:Y:S01]  /*9ae0*/  MUFU.EX2 R176, R176 ;  /* 0x000000b000b07308 */ /* 0x000fe20000000800 */
[----:B------:R-:W-:Y:S01]  /*9af0*/  UMOV UR11, 0x40000040 ;  /* 0x40000040000b7882 */ /* 0x000fe20000000000 */
[----:B------:R-:W-:-:S06]  /*9b00*/  UMOV UR4, UR36 ;  /* 0x0000002400047c82 */ /* 0x000fcc0008000000 */
[----:B------:R-:W-:Y:S08]  /*9b10*/  MUFU.EX2 R177, R177 ;  /* 0x000000b100b17308 */ /* 0x000ff00000000800 */
[----:B------:R-:W-:Y:S08]  /*9b20*/  MUFU.EX2 R178, R178 ;  /* 0x000000b200b27308 */ /* 0x000ff00000000800 */
[----:B------:R-:W-:Y:S01]  /*9b30*/  MUFU.EX2 R179, R179 ;  /* 0x000000b300b37308 */ /* 0x000fe20000000800 */
[----:B------:R-:W-:-:S02]  /*9b40*/  WARPGROUP.DEPBAR.LE gsb0, 0x0 ;  /* 0x00008000000079c5 */ /* 0x000fc40000010000 */
[----:B------:R-:W-:Y:S01]  /*9b50*/  WARPGROUP.ARRIVE ;  /* 0x00000000000079c5 */ /* 0x000fe20000000000 */
[--C-:B------:R-:W-:Y:S01]  /*9b60*/  FFMA.FTZ R172, R152, UR14, -R0.reuse ;  /* 0x0000000e98ac7c23 */ /* 0x100fe20008010800 */
[----:B------:R-:W-:Y:S01]  /*9b70*/  FFMA.FTZ R174, R156, UR14, -R0 ;  /* 0x0000000e9cae7c23 */ /* 0x000fe20008010800 */
[----:B------:R-:W-:Y:S01]  /*9b80*/  FADD.FTZ R0, -R2, R11 ;  /* 0x0000000b02007221 */ /* 0x000fe20000010100 */
[----:B------:R-:W-:Y:S01]  /*9b90*/  FFMA.FTZ R173, R154, UR14, -R132 ;  /* 0x0000000e9aad7c23 */ /* 0x000fe20008010884 */
[----:B------:R-:W-:Y:S01]  /*9ba0*/  MUFU.EX2 R11, R165 ;  /* 0x000000a5000b7308 */ /* 0x000fe20000000800 */
[----:B------:R-:W-:Y:S01]  /*9bb0*/  HGMMA.64x192x16.F32 R24, R168, gdesc[UR8].tnspB, R24, gsb0 ;  /* 0x42e00008a8187df0 */ /* 0x000fe20008000818 */
[----:B------:R-:W-:Y:S01]  /*9bc0*/  FMUL.FTZ R0, R0, UR14 ;  /* 0x0000000e00007c20 */ /* 0x000fe20008410000 */
[----:B-1----:R-:W-:-:S05]  /*9bd0*/  F2FP.F16.F32.PACK_AB R175, R159, R158 ;  /* 0x0000009e9faf723e */ /* 0x002fca00000000ff */
[----:B------:R-:W0:Y:S08]  /*9be0*/  MUFU.EX2 R0, R0 ;  /* 0x0000000000007308 */ /* 0x000e300000000800 */
[----:B------:R-:W-:Y:S08]  /*9bf0*/  MUFU.EX2 R172, R172 ;  /* 0x000000ac00ac7308 */ /* 0x000ff00000000800 */
[----:B------:R-:W-:Y:S01]  /*9c00*/  MUFU.EX2 R173, R173 ;  /* 0x000000ad00ad7308 */ /* 0x000fe20000000800 */
[----:B0-----:R-:W-:Y:S01]  /*9c10*/  FFMA.FTZ R7, R0, R6, R189 ;  /* 0x0000000600077223 */ /* 0x001fe200000100bd */
[----:B------:R-:W-:-:S06]  /*9c20*/  F2FP.F16.F32.PACK_AB R189, R122, R189 ;  /* 0x000000bd7abd723e */ /* 0x000fcc00000000ff */
[----:B------:R-:W-:Y:S01]  /*9c30*/  MUFU.EX2 R174, R174 ;  /* 0x000000ae00ae7308 */ /* 0x000fe20000000800 */
[----:B------:R-:W-:Y:S02]  /*9c40*/  WARPGROUP.DEPBAR.LE gsb0, 0x0 ;  /* 0x00008000000079c5 */ /* 0x000fe40000010000 */
[----:B------:R0:W-:Y:S01]  /*9c50*/  @!P1 SYNCS.ARRIVE.TRANS64.RED.A1T0 RZ, [R123+URZ], RZ ;  /* 0x000000ff7bff99a7 */ /* 0x0001e2000810043f */
[----:B------:R-:W-:Y:S02]  /*9c60*/  F2FP.F16.F32.PACK_AB R170, R11, R129 ;  /* 0x000000810baa723e */ /* 0x000fe400000000ff */
[----:B------:R-:W-:Y:S02]  /*9c70*/  F2FP.F16.F32.PACK_AB R168, R124, R20 ;  /* 0x000000147ca8723e */ /* 0x000fe400000000ff */
[----:B------:R-:W-:Y:S01]  /*9c80*/  F2FP.F16.F32.PACK_AB R169, R163, R162 ;  /* 0x000000a2a3a9723e */ /* 0x000fe200000000ff */
[----:B0-----:R-:W-:-:S05]  /*9c90*/  @!P1 VIADD R123, R127, 0x30860 ;  /* 0x000308607f7b9836 */ /* 0x001fca0000000000 */
[----:B------:R-:W-:Y:S01]  /*9ca0*/  @!P1 PRMT R6, RZ, 0x654, R123 ;  /* 0x00000654ff069816 */ /* 0x000fe2000000007b */
[----:B------:R-:W-:Y:S01]  /*9cb0*/  FADD.FTZ R123, R9, R142 ;  /* 0x0000008e097b7221 */ /* 0x000fe20000010000 */
[----:B------:R-:W-:Y:S02]  /*9cc0*/  FADD.FTZ R142, R122, R7 ;  /* 0x000000077a8e7221 */ /* 0x000fe40000010000 */
[----:B------:R0:W-:Y:S01]  /*9cd0*/  @!P1 SYNCS.ARRIVE.TRANS64.RED.A1T0 RZ, [R6+URZ], RZ ;  /* 0x000000ff06ff99a7 */ /* 0x0001e2000810043f */
[----:B------:R-:W-:Y:S01]  /*9ce0*/  FADD.FTZ R144, R190, R123 ;  /* 0x0000007bbe907221 */ /* 0x000fe20000010000 */
[----:B------:R-:W-:Y:S01]  /*9cf0*/  FADD.FTZ R7, R191, R142 ;  /* 0x0000008ebf077221 */ /* 0x000fe20000010000 */
[----:B------:R-:W-:Y:S01]  /*9d00*/  FFMA.FTZ R142, R155, UR14, -R132 ;  /* 0x0000000e9b8e7c23 */ /* 0x000fe20008010884 */
[C---:B------:R-:W-:Y:S01]  /*9d10*/  F2FP.F16.F32.PACK_AB R190, R15.reuse, R190 ;  /* 0x000000be0fbe723e */ /* 0x040fe200000000ff */
[----:B------:R-:W-:Y:S01]  /*9d20*/  FADD.FTZ R123, R15, R144 ;  /* 0x000000900f7b7221 */ /* 0x000fe20000010000 */
[C---:B------:R-:W-:Y:S01]  /*9d30*/  FADD.FTZ R144, R126.reuse, R7 ;  /* 0x000000077e907221 */ /* 0x040fe20000010000 */
[----:B------:R-:W-:Y:S01]  /*9d40*/  F2FP.F16.F32.PACK_AB R191, R126, R191 ;  /* 0x000000bf7ebf723e */ /* 0x000fe200000000ff */
[----:B0-----:R-:W-:Y:S01]  /*9d50*/  FFMA.FTZ R6, R151, UR14, -R132 ;  /* 0x0000000e97067c23 */ /* 0x001fe20008010884 */
[----:B------:R-:W-:Y:S01]  /*9d60*/  FADD.FTZ R123, R184, R123 ;  /* 0x0000007bb87b7221 */ /* 0x000fe20000010000 */
[----:B------:R-:W-:Y:S01]  /*9d70*/  FADD.FTZ R7, R185, R144 ;  /* 0x00000090b9077221 */ /* 0x000fe20000010000 */
[C---:B------:R-:W-:Y:S01]  /*9d80*/  F2FP.F16.F32.PACK_AB R184, R12.reuse, R184 ;  /* 0x000000b80cb8723e */ /* 0x040fe200000000ff */
[----:B------:R-:W-:Y:S01]  /*9d90*/  MUFU.EX2 R142, R142 ;  /* 0x0000008e008e7308 */ /* 0x000fe20000000800 */
[----:B------:R-:W-:Y:S01]  /*9da0*/  FADD.FTZ R123, R12, R123 ;  /* 0x0000007b0c7b7221 */ /* 0x000fe20000010000 */
[C---:B------:R-:W-:Y:S01]  /*9db0*/  FADD.FTZ R144, R130.reuse, R7 ;  /* 0x0000000782907221 */ /* 0x040fe20000010000 */
[----:B------:R-:W-:Y:S01]  /*9dc0*/  FFMA.FTZ R132, R167, UR14, -R132 ;  /* 0x0000000ea7847c23 */ /* 0x000fe20008010884 */
[----:B------:R-:W-:Y:S01]  /*9dd0*/  F2FP.F16.F32.PACK_AB R185, R130, R185 ;  /* 0x000000b982b9723e */ /* 0x000fe200000000ff */
        /* <DEDUP_REMOVED lines=10> */
[----:B------:R-:W1:Y:S01]  /*9e80*/  MUFU.EX2 R132, R132 ;  /* 0x0000008400847308 */ /* 0x000e620000000800 */
        /* <DEDUP_REMOVED lines=10> */
[----:B------:R-:W-:Y:S01]  /*9f30*/  FADD.FTZ R7, R177, R12 ;  /* 0x0000000cb1077221 */ /* 0x000fe20000010000 */
[C---:B------:R-:W-:Y:S02]  /*9f40*/  F2FP.F16.F32.PACK_AB R176, R21.reuse, R176 ;  /* 0x000000b015b0723e */ /* 0x040fe400000000ff */
[----:B------:R-:W-:Y:S01]  /*9f50*/  FADD.FTZ R9, R21, R122 ;  /* 0x0000007a15097221 */ /* 0x000fe20000010000 */
[C---:B------:R-:W-:Y:S01]  /*9f60*/  FADD.FTZ R12, R140.reuse, R7 ;  /* 0x000000078c0c7221 */ /* 0x040fe20000010000 */
[----:B------:R-:W-:-:S02]  /*9f70*/  F2FP.F16.F32.PACK_AB R177, R140, R177 ;  /* 0x000000b18cb1723e */ /* 0x000fc400000000ff */
[----:B------:R-:W-:Y:S01]  /*9f80*/  FADD.FTZ R9, R178, R9 ;  /* 0x00000009b2097221 */ /* 0x000fe20000010000 */
[----:B------:R-:W-:Y:S01]  /*9f90*/  FADD.FTZ R7, R179, R12 ;  /* 0x0000000cb3077221 */ /* 0x000fe20000010000 */
[----:B0-----:R-:W-:Y:S02]  /*9fa0*/  F2FP.F16.F32.PACK_AB R179, R6, R179 ;  /* 0x000000b306b3723e */ /* 0x001fe400000000ff */
[----:B------:R-:W-:Y:S01]  /*9fb0*/  FADD.FTZ R9, R120, R9 ;  /* 0x0000000978097221 */ /* 0x000fe20000010000 */
[----:B------:R-:W-:Y:S01]  /*9fc0*/  FADD.FTZ R12, R6, R7 ;  /* 0x00000007060c7221 */ /* 0x000fe20000010000 */
        /* <DEDUP_REMOVED lines=11> */
[----:B------:R-:W-:Y:S01]  /*a080*/  FADD.FTZ R9, R159, R6 ;  /* 0x000000069f097221 */ /* 0x000fe20000010000 */
[----:B-1----:R-:W-:-:S02]  /*a090*/  F2FP.F16.F32.PACK_AB R171, R132, R166 ;  /* 0x000000a684ab723e */ /* 0x002fc400000000ff */
[----:B------:R-:W-:Y:S01]  /*a0a0*/  FADD.FTZ R7, R20, R7 ;  /* 0x0000000714077221 */ /* 0x000fe20000010000 */
[----:B------:R-:W-:-:S03]  /*a0b0*/  FADD.FTZ R9, R162, R9 ;  /* 0x00000009a2097221 */ /* 0x000fc60000010000 */
[----:B------:R-:W-:Y:S01]  /*a0c0*/  FADD.FTZ R6, R124, R7 ;  /* 0x000000077c067221 */ /* 0x000fe20000010000 */
[----:B------:R-:W-:-:S03]  /*a0d0*/  FADD.FTZ R9, R163, R9 ;  /* 0x00000009a3097221 */ /* 0x000fc60000010000 */
[----:B------:R-:W-:Y:S01]  /*a0e0*/  FADD.FTZ R6, R129, R6 ;  /* 0x0000000681067221 */ /* 0x000fe20000010000 */
[----:B------:R-:W-:-:S03]  /*a0f0*/  FADD.FTZ R9, R166, R9 ;  /* 0x00000009a6097221 */ /* 0x000fc60000010000 */
[----:B------:R-:W-:Y:S01]  /*a100*/  FADD.FTZ R7, R11, R6 ;  /* 0x000000060b077221 */ /* 0x000fe20000010000 */
[----:B------:R-:W-:Y:S01]  /*a110*/  FADD.FTZ R6, R132, R9 ;  /* 0x0000000984067221 */ /* 0x000fe20000010000 */
[----:B------:R-:W-:Y:S02]  /*a120*/  IMAD.MOV.U32 R11, RZ, RZ, R2 ;  /* 0x000000ffff0b7224 */ /* 0x000fe400078e0002 */
[----:B------:R-:W-:Y:S01]  /*a130*/  IMAD.MOV.U32 R9, RZ, RZ, R3 ;  /* 0x000000ffff097224 */ /* 0x000fe200078e0003 */
[----:B------:R-:W-:Y:S06]  /*a140*/  @P2 BRA `(.L_x_4419) ;  /* 0xffffffe0009c2947 */ /* 0x000fec000383ffff */
.L_x_4410:
        /* <DEDUP_REMOVED lines=8> */
.L_x_4437:
        /* <DEDUP_REMOVED lines=8> */
.L_x_4421:
[----:B------:R-:W-:Y:S01]  /*a250*/  ULEA UR5, UR36, UR37, 0x3 ;  /* 0x0000002524057291 */ /* 0x000fe2000f8e183f */
[----:B------:R-:W-:-:S05]  /*a260*/  IMAD.U32 R2, RZ, RZ, UR38 ;  /* 0x00000026ff027e24 */ /* 0x000fca000f8e00ff */
[----:B------:R-:W-:-:S04]  /*a270*/  SHF.L.U32 R2, R2, 0x1f, RZ ;  /* 0x0000001f02027819 */ /* 0x000fc800000006ff */
[----:B------:R0:W1:Y:S01]  /*a280*/  SYNCS.PHASECHK.TRANS64.TRYWAIT P2, [UR5+0x30830], R2 ;  /* 0x03083002ff0075a7 */ /* 0x0000620008040145 */
[----:B------:R-:W-:Y:S05]  /*a290*/  @!P0 BRA `(.L_x_4422) ;  /* 0x0000000000048947 */ /* 0x000fea0003800000 */
[----:B------:R-:W-:Y:S01]  /*a2a0*/  BPT.TRAP 0x1 ;  /* 0x000000040000795c */ /* 0x000fe20000300000 */
.L_x_4422:
[-C--:B------:R-:W-:Y:S01]  /*a2b0*/  FMUL.FTZ R24, R24, R10.reuse ;  /* 0x0000000a18187220 */ /* 0x080fe20000410000 */
[----:B------:R-:W-:Y:S01]  /*a2c0*/  FMUL.FTZ R25, R25, R10 ;  /* 0x0000000a19197220 */ /* 0x000fe20000410000 */
[----:B-1----:R-:W-:Y:S06]  /*a2d0*/  @P2 BRA `(.L_x_4423) ;  /* 0x0000000000082947 */ /* 0x002fec0003800000 */
[----:B------:R-:W1:Y:S02]  /*a2e0*/  SYNCS.PHASECHK.TRANS64.TRYWAIT P2, [UR5+0x30830], R2 ;  /* 0x03083002ff0075a7 */ /* 0x000e640008040145 */
[----:B-1----:R-:W-:Y:S05]  /*a2f0*/  @!P2 BRA `(.L_x_4424) ;  /* 0x000000f80090a947 */ /* 0x002fea0003800000 */
.L_x_4423:
        /* <DEDUP_REMOVED lines=161> */
.L_x_4425:
[----:B------:R-:W-:Y:S01]  /*ad10*/  ULEA UR5, UR4, UR37, 0x3 ;  /* 0x0000002504057291 */ /* 0x000fe2000f8e183f */
[----:B------:R-:W-:-:S05]  /*ad20*/  IMAD.U32 R0, RZ, RZ, UR6 ;  /* 0x00000006ff007e24 */ /* 0x000fca000f8e00ff */
[----:B------:R-:W-:-:S04]  /*ad30*/  SHF.L.U32 R0, R0, 0x1f, RZ ;  /* 0x0000001f00007819 */ /* 0x000fc800000006ff */
[----:B------:R2:W3:Y:S01]  /*ad40*/  SYNCS.PHASECHK.TRANS64.TRYWAIT P2, [UR5+0x30850], R0 ;  /* 0x03085000ff0075a7 */ /* 0x0004e20008040145 */
[----:B------:R-:W-:Y:S05]  /*ad50*/  @!P0 BRA `(.L_x_4426) ;  /* 0x0000000000048947 */ /* 0x000fea0003800000 */
[----:B------:R-:W-:Y:S01]  /*ad60*/  BPT.TRAP 0x1 ;  /* 0x000000040000795c */ /* 0x000fe20000300000 */
.L_x_4426:
[----:B---3--:R-:W-:Y:S05]  /*ad70*/  @P2 BRA `(.L_x_4427) ;  /* 0x0000000000082947 */ /* 0x008fea0003800000 */
[----:B------:R-:W3:Y:S02]  /*ad80*/  SYNCS.PHASECHK.TRANS64.TRYWAIT P2, [UR5+0x30850], R0 ;  /* 0x03085000ff0075a7 */ /* 0x000ee40008040145 */
[----:B---3--:R-:W-:Y:S05]  /*ad90*/  @!P2 BRA `(.L_x_4428) ;  /* 0x000000f00000a947 */ /* 0x008fea0003800000 */
.L_x_4427:
        /* <DEDUP_REMOVED lines=9> */
[----:B0-2---:R-:W-:Y:S02]  /*ae30*/  IMAD.U32 R0, RZ, RZ, UR7 ;  /* 0x00000007ff007e24 */ /* 0x005fe4000f8e00ff */
[----:B------:R-:W-:Y:S01]  /*ae40*/  IMAD R15, R8, -0x60, RZ ;  /* 0xffffffa0080f7824 */ /* 0x000fe200078e02ff */
[----:B------:R-:W-:-:S02]  /*ae50*/  ULOP3.LUT UR6, UR6, 0x3000000, URZ, 0xfc, !UPT ;  /* 0x0300000006067892 */ /* 0x000fc4000f8efc3f */
[----:B------:R-:W-:Y:S02]  /*ae60*/  @!P1 LEA R0, R0, UR37, 0x3 ;  /* 0x0000002500009c11 */ /* 0x000fe4000f8e18ff */
[----:B------:R-:W-:-:S03]  /*ae70*/  UIMAD UR4, UR4, 0x900, UR6 ;  /* 0x00000900040478a4 */ /* 0x000fc6000f8e0206 */
[----:B------:R-:W-:-:S04]  /*ae80*/  @!P1 VIADD R0, R0, 0x30840 ;  /* 0x0003084000009836 */ /* 0x000fc80000000000 */
[----:B------:R-:W-:Y:S01]  /*ae90*/  UMOV UR10, UR4 ;  /* 0x00000004000a7c82 */ /* 0x000fe20008000000 */
[----:B------:R-:W-:Y:S01]  /*aea0*/  @!P1 PRMT R0, RZ, 0x654, R0 ;  /* 0x00000654ff009816 */ /* 0x000fe20000000000 */
        /* <DEDUP_REMOVED lines=23> */
[----:B------:R-:W-:Y:S02]  /*b020*/  @UP0 ULDC UR4, c[0x0][0x44c] ;  /* 0x0001130000040ab9 */ /* 0x000fe40000000800 */
[----:B-1----:R-:W-:Y:S01]  /*b030*/  @P2 IMAD.HI.U32 R2, R20, UR4, RZ ;  /* 0x0000000414022c27 */ /* 0x002fe2000f8e00ff */
[----:B------:R-:W-:Y:S01]  /*b040*/  @UP0 ULDC UR4, c[0x0][0x450] ;  /* 0x0001140000040ab9 */ /* 0x000fe20000000800 */
[----:B------:R-:W-:-:S03]  /*b050*/  PLOP3.LUT P2, PT, PT, PT, UP1, 0x40, 0x0 ;  /* 0x000000000000781c */ /* 0x000fc60003f4e818 */
[----:B------:R-:W-:Y:S01]  /*b060*/  @P3 SHF.R.U32.HI R20, RZ, UR4, R2 ;  /* 0x00000004ff143c19 */ /* 0x000fe20008011602 */
[----:B------:R-:W-:-:S04]  /*b070*/  ULOP3.LUT UR4, URZ, UR59, URZ, 0x33, !UPT ;  /* 0x0000003b3f047292 */ /* 0x000fc8000f8e333f */
[----:B------:R-:W0:Y:S01]  /*b080*/  SHFL.IDX PT, R21, R20, RZ, 0x1c1f ;  /* 0x001c1fff14157589 */ /* 0x000e2200000e0000 */
[----:B------:R-:W-:Y:S02]  /*b090*/  WARPGROUP.DEPBAR.LE gsb0, 0x0 ;  /* 0x00008000000079c5 */ /* 0x000fe40000010000 */
[----:B------:R-:W-:-:S06]  /*b0a0*/  WARPGROUP.ARRIVE ;  /* 0x00000000000079c5 */ /* 0x000fcc0000000000 */
[----:B------:R-:W-:Y:S03]  /*b0b0*/  HGMMA.64x192x16.F32 R24, R168, gdesc[UR8].tnspB, R24, gsb0 ;  /* 0x42e00008a8187df0 */ /* 0x000fe60008000818 */
        /* <DEDUP_REMOVED lines=22> */
.L_x_4431:
[----:B------:R-:W-:-:S05]  /*b220*/  IMAD.U32 R168, RZ, RZ, UR58 ;  /* 0x0000003affa87e24 */ /* 0x000fca000f8e00ff */
[----:B------:R-:W-:-:S13]  /*b230*/  ISETP.NE.AND P2, PT, R168, 0x1, PT ;  /* 0x00000001a800780c */ /* 0x000fda0003f45270 */
[----:B------:R-:W0:Y:S02]  /*b240*/  @P2 LDC.64 R2, c[0x0][0x9e8] ;  /* 0x00027a00ff022b82 */ /* 0x000e240000000a00 */
[----:B0-----:R-:W-:-:S05]  /*b250*/  @P2 IMAD.HI.U32 R2, R21, R2, RZ ;  /* 0x0000000215022227 */ /* 0x001fca00078e00ff */
[----:B------:R-:W-:-:S07]  /*b260*/  @P2 SHF.R.U32.HI R21, RZ, R3, R2 ;  /* 0x00000003ff152219 */ /* 0x000fce0000011602 */
.L_x_4432:
[----:B------:R-:W-:Y:S05]  /*b270*/  BSYNC B0 ;  /* 0x0000000000007941 */ /* 0x000fea0003800000 */
.L_x_4430:
[----:B------:R-:W-:-:S05]  /*b280*/  IMAD R21, R21, R168, R0 ;  /* 0x000000a815157224 */ /* 0x000fca00078e0200 */
[----:B------:R-:W-:Y:S02]  /*b290*/  VIADDMNMX R12, R21, R168, R12, PT ;  /* 0x000000a8150c7246 */ /* 0x000fe4000380010c */
[----:B------:R-:W-:-:S07]  /*b2a0*/  VIMNMX R10, R10, R21, !PT ;  /* 0x000000150a0a7248 */ /* 0x000fce0007fe0100 */
.L_x_4429:
[C---:B------:R-:W-:Y:S02]  /*b2b0*/  ISETP.GE.AND P2, PT, R15.reuse, 0x2, PT ;  /* 0x000000020f00780c */ /* 0x040fe40003f46270 */
[C---:B------:R-:W-:Y:S02]  /*b2c0*/  ISETP.GE.AND P6, PT, R15.reuse, 0xa, PT ;  /* 0x0000000a0f00780c */ /* 0x040fe40003fc6270 */
[----:B------:R-:W-:Y:S02]  /*b2d0*/  ISETP.GT.AND P4, PT, R10, 0x1, !P2 ;  /* 0x000000010a00780c */ /* 0x000fe40005784270 */
[----:B------:R-:W-:Y:S02]  /*b2e0*/  ISETP.GE.AND P3, PT, R15, 0x9, PT ;  /* 0x000000090f00780c */ /* 0x000fe40003f66270 */
[----:B------:R-:W-:Y:S02]  /*b2f0*/  ISETP.LT.OR P4, PT, R12, 0x2, P4 ;  /* 0x000000020c00780c */ /* 0x000fe40002781670 */
[----:B------:R-:W-:-:S02]  /*b300*/  LOP3.LUT R18, R18, 0xfffffffb, RZ, 0xc0, !PT ;  /* 0xfffffffb12127812 */ /* 0x000fc400078ec0ff */
[----:B------:R-:W-:Y:S02]  /*b310*/  FSEL R121, R121, -INF , !P4 ;  /* 0xff80000079797808 */ /* 0x000fe40006000000 */
[----:B------:R-:W-:Y:S02]  /*b320*/  ISETP.GT.AND P5, PT, R10, 0x8, !P3 ;  /* 0x000000080a00780c */ /* 0x000fe40005fa4270 */
        /* <DEDUP_REMOVED lines=123> */
[----:B------:R-:W-:Y:S02]  /*bae0*/  ISETP.GE.AND P6, PT, R15, 0x5a, PT ;  /* 0x0000005a0f00780c */ /* 0x000fe40003fc6270 */
[----:B------:R-:W0:Y:S11]  /*baf0*/  SHFL.IDX PT, R15, R20, 0x1, 0x1c1f ;  /* 0x003c1f00140f7f89 */ /* 0x000e3600000e0000 */
[----:B------:R-:W-:-:S02]  /*bb00*/  @P6 LOP3.LUT R18, R18, 0x1, RZ, 0xfc, !PT ;  /* 0x0000000112126812 */ /* 0x000fc400078efcff */
[----:B------:R-:W-:-:S04]  /*bb10*/  ISETP.GT.AND P6, PT, R10, 0x59, !P6 ;  /* 0x000000590a00780c */ /* 0x000fc800077c4270 */
        /* <DEDUP_REMOVED lines=18> */
.L_x_4435:
[----:B------:R-:W-:-:S05]  /*bc40*/  IMAD.U32 R21, RZ, RZ, UR58 ;  /* 0x0000003aff157e24 */ /* 0x000fca000f8e00ff */
[----:B------:R-:W-:-:S13]  /*bc50*/  ISETP.NE.AND P6, PT, R21, 0x1, PT ;  /* 0x000000011500780c */ /* 0x000fda0003fc5270 */
[----:B------:R-:W0:Y:S02]  /*bc60*/  @P6 LDC.64 R2, c[0x0][0x9e8] ;  /* 0x00027a00ff026b82 */ /* 0x000e240000000a00 */
[----:B0-----:R-:W-:-:S05]  /*bc70*/  @P6 IMAD.HI.U32 R2, R15, R2, RZ ;  /* 0x000000020f026227 */ /* 0x001fca00078e00ff */
[----:B------:R-:W-:-:S07]  /*bc80*/  @P6 SHF.R.U32.HI R15, RZ, R3, R2 ;  /* 0x00000003ff0f6219 */ /* 0x000fce0000011602 */
.L_x_4436:
[----:B------:R-:W-:Y:S05]  /*bc90*/  BSYNC B0 ;  /* 0x0000000000007941 */ /* 0x000fea0003800000 */
.L_x_4434:
[----:B------:R-:W-:-:S05]  /*bca0*/  IMAD R0, R15, R21, R0 ;  /* 0x000000150f007224 */ /* 0x000fca00078e0200 */
[----:B------:R-:W-:Y:S02]  /*bcb0*/  VIADDMNMX R14, R0, R21, R14, PT ;  /* 0x00000015000e7246 */ /* 0x000fe4000380010e */
[----:B------:R-:W-:-:S07]  /*bcc0*/  VIMNMX R13, R13, R0, !PT ;  /* 0x000000000d0d7248 */ /* 0x000fce0007fe0100 */
.L_x_4433:
        /* <DEDUP_REMOVED lines=120> */
[----:B------:R-:W-:Y:S02]  /*c450*/  FSEL R162, R162, -INF , !P3 ;  /* 0xff800000a2a27808 */ /* 0x000fe40005800000 */
[----:B------:R-:W-:Y:S02]  /*c460*/  FSEL R122, R122, -INF , !P2 ;  /* 0xff8000007a7a7808 */ /* 0x000fe40005000000 */
[----:B------:R-:W-:Y:S02]  /*c470*/  FSETP.NEU.FTZ.AND P2, PT, R3, -INF , PT ;  /* 0xff8000000300780b */ /* 0x000fe40003f5d000 */
[----:B------:R-:W-:-:S02]  /*c480*/  FMNMX.FTZ R2, R122, R9, !PT ;  /* 0x000000097a027209 */ /* 0x000fc40007810000 */
        /* <DEDUP_REMOVED lines=11> */
[--C-:B------:R-:W-:Y:S01]  /*c540*/  FFMA.FTZ R190, R124, UR14, -R0.reuse ;  /* 0x0000000e7cbe7c23 */ /* 0x100fe20008010800 */
        /* <DEDUP_REMOVED lines=24> */
[----:B------:R-:W-:-:S04]  /*c6d0*/  FMNMX.FTZ R2, R142, R21, !PT ;  /* 0x000000158e027209 */ /* 0x000fc80007810000 */
[----:B------:R-:W-:-:S03]  /*c6e0*/  FMNMX.FTZ R21, R143, R2, !PT ;  /* 0x000000028f157209 */ /* 0x000fc60007810000 */
[----:B------:R-:W-:Y:S01]  /*c6f0*/  MUFU.EX2 R12, R12 ;  /* 0x0000000c000c7308 */ /* 0x000fe20000000800 */
[----:B------:R-:W-:Y:S01]  /*c700*/  FMNMX.FTZ R2, R146, R21, !PT ;  /* 0x0000001592027209 */ /* 0x000fe20007810000 */
[----:B------:R-:W-:Y:S01]  /*c710*/  FFMA.FTZ R21, R133, UR14, -R0 ;  /* 0x0000000e85157c23 */ /* 0x000fe20008010800 */
[----:B------:R-:W-:Y:S02]  /*c720*/  IMAD.U32 R133, RZ, RZ, UR5 ;  /* 0x00000005ff857e24 */ /* 0x000fe4000f8e00ff */
[----:B------:R-:W-:Y:S02]  /*c730*/  FMNMX.FTZ R121, R147, R2, !PT ;  /* 0x0000000293797209 */ /* 0x000fe40007810000 */
[----:B------:R-:W-:Y:S01]  /*c740*/  @!P1 VIADD R133, R133, 0x30860 ;  /* 0x0003086085859836 */ /* 0x000fe20000000000 */
[----:B------:R-:W-:Y:S01]  /*c750*/  MUFU.EX2 R190, R190 ;  /* 0x000000be00be7308 */ /* 0x000fe20000000800 */
[----:B------:R-:W-:-:S03]  /*c760*/  FMNMX.FTZ R2, R150, R121, !PT ;  /* 0x0000007996027209 */ /* 0x000fc60007810000 */
[----:B------:R-:W-:Y:S02]  /*c770*/  @!P1 PRMT R133, RZ, 0x654, R133 ;  /* 0x00000654ff859816 */ /* 0x000fe40000000085 */
[----:B------:R-:W-:Y:S02]  /*c780*/  FMNMX.FTZ R121, R151, R2, !PT ;  /* 0x0000000297797209 */ /* 0x000fe40007810000 */
[----:B------:R-:W-:Y:S01]  /*c790*/  MUFU.EX2 R15, R15 ;  /* 0x0000000f000f7308 */ /* 0x000fe20000000800 */
[----:B------:R0:W-:Y:S01]  /*c7a0*/  @!P1 SYNCS.ARRIVE.TRANS64.RED.A1T0 RZ, [R133+URZ], RZ ;  /* 0x000000ff85ff99a7 */ /* 0x0001e2000810043f */
        /* <DEDUP_REMOVED lines=9> */
[----:B------:R-:W-:Y:S01]  /*c840*/  FMNMX.FTZ R2, R166, R121, !PT ;  /* 0x00000079a6027209 */ /* 0x000fe20007810000 */
[----:B------:R-:W-:-:S03]  /*c850*/  FFMA.FTZ R121, R149, UR14, -R0 ;  /* 0x0000000e95797c23 */ /* 0x000fc60008010800 */
[----:B------:R-:W-:Y:S02]  /*c860*/  FMNMX.FTZ R2, R167, R2, !PT ;  /* 0x00000002a7027209 */ /* 0x000fe40007810000 */
[----:B------:R-:W-:Y:S03]  /*c870*/  MUFU.EX2 R21, R21 ;  /* 0x0000001500157308 */ /* 0x000fe60000000800 */
[----:B------:R-:W1:Y:S05]  /*c880*/  SHFL.BFLY PT, R125, R2, 0x2, 0x1f ;  /* 0x0c401f00027d7f89 */ /* 0x000e6a00000e0000 */
[----:B------:R-:W-:Y:S08]  /*c890*/  MUFU.EX2 R180, R180 ;  /* 0x000000b400b47308 */ /* 0x000ff00000000800 */
[----:B------:R-:W-:Y:S08]  /*c8a0*/  MUFU.EX2 R13, R137 ;  /* 0x00000089000d7308 */ /* 0x000ff00000000800 */
[----:B------:R-:W-:Y:S01]  /*c8b0*/  MUFU.EX2 R182, R182 ;  /* 0x000000b600b67308 */ /* 0x000fe20000000800 */
[----:B-1----:R-:W-:Y:S01]  /*c8c0*/  FMNMX.FTZ R10, R2, R125, !PT ;  /* 0x0000007d020a7209 */ /* 0x002fe20007810000 */
[--C-:B------:R-:W-:Y:S01]  /*c8d0*/  FFMA.FTZ R125, R157, UR14, -R0.reuse ;  /* 0x0000000e9d7d7c23 */ /* 0x100fe20008010800 */
[----:B------:R-:W-:-:S03]  /*c8e0*/  FFMA.FTZ R0, R165, UR14, -R0 ;  /* 0x0000000ea5007c23 */ /* 0x000fc60008010800 */
[----:B------:R-:W1:Y:S02]  /*c8f0*/  SHFL.BFLY PT, R129, R10, 0x1, 0x1f ;  /* 0x0c201f000a817f89 */ /* 0x000e6400000e0000 */
[----:B------:R2:W-:Y:S08]  /*c900*/  MUFU.EX2 R11, R0 ;  /* 0x00000000000b7308 */ /* 0x0005f00000000800 */
[----:B------:R-:W-:Y:S08]  /*c910*/  MUFU.EX2 R14, R14 ;  /* 0x0000000e000e7308 */ /* 0x000ff00000000800 */
[----:B------:R-:W-:Y:S01]  /*c920*/  MUFU.EX2 R176, R176 ;  /* 0x000000b000b07308 */ /* 0x000fe20000000800 */
[----:B-1----:R-:W-:Y:S01]  /*c930*/  FMNMX.FTZ R2, R10, R129, !PT ;  /* 0x000000810a027209 */ /* 0x002fe20007810000 */
[----:B------:R-:W-:-:S06]  /*c940*/  FMUL.FTZ R10, R132, UR14 ;  /* 0x0000000e840a7c20 */ /* 0x000fcc0008410000 */
[----:B------:R-:W-:Y:S01]  /*c950*/  MUFU.EX2 R120, R120 ;  /* 0x0000007800787308 */ /* 0x000fe20000000800 */
[C---:B------:R-:W-:Y:S01]  /*c960*/  FSETP.NEU.FTZ.AND P2, PT, R2.reuse, -INF , PT ;  /* 0xff8000000200780b */ /* 0x040fe20003f5d000 */
[----:B------:R-:W-:-:S03]  /*c970*/  FMUL.FTZ R129, R2, UR14 ;  /* 0x0000000e02817c20 */ /* 0x000fc60008410000 */
[----:B--2---:R-:W-:-:S03]  /*c980*/  FSEL R0, R2, RZ, P2 ;  /* 0x000000ff02007208 */ /* 0x004fc60001000000 */
[----:B------:R-:W1:Y:S01]  /*c990*/  MUFU.EX2 R10, R10 ;  /* 0x0000000a000a7308 */ /* 0x000e620000000800 */
[----:B------:R-:W-:Y:S01]  /*c9a0*/  FSEL R132, R129, RZ, P2 ;  /* 0x000000ff81847208 */ /* 0x000fe20001000000 */
[----:B------:R-:W-:Y:S01]  /*c9b0*/  FADD.FTZ R0, -R0, R9 ;  /* 0x0000000900007221 */ /* 0x000fe20000010100 */
[C---:B------:R-:W-:Y:S01]  /*c9c0*/  ISETP.GT.AND P2, PT, R8.reuse, UR61, PT ;  /* 0x0000003d08007c0c */ /* 0x040fe2000bf44270 */
[----:B------:R-:W-:Y:S02]  /*c9d0*/  VIADD R8, R8, 0xffffffff ;  /* 0xffffffff08087836 */ /* 0x000fe40000000000 */
[--C-:B------:R-:W-:Y:S01]  /*c9e0*/  FFMA.FTZ R189, R122, UR14, -R132.reuse ;  /* 0x0000000e7abd7c23 */ /* 0x100fe20008010884 */
[----:B------:R-:W-:Y:S01]  /*c9f0*/  FMUL.FTZ R0, R0, UR14 ;  /* 0x0000000e00007c20 */ /* 0x000fe20008410000 */
        /* <DEDUP_REMOVED lines=8> */
[----:B------:R-:W-:Y:S01]  /*ca80*/  FFMA.FTZ R181, R138, UR14, -R132 ;  /* 0x0000000e8ab57c23 */ /* 0x000fe20008010884 */
[----:B-1----:R-:W-:Y:S01]  /*ca90*/  FFMA.FTZ R7, R10, R7, R188 ;  /* 0x000000070a077223 */ /* 0x002fe200000100bc */
[--C-:B------:R-:W-:Y:S01]  /*caa0*/  FFMA.FTZ R129, R139, UR14, -R132.reuse ;  /* 0x0000000e8b817c23 */ /* 0x100fe20008010884 */
[--C-:B------:R-:W-:Y:S01]  /*cab0*/  FFMA.FTZ R183, R142, UR14, -R132.reuse ;  /* 0x0000000e8eb77c23 */ /* 0x100fe20008010884 */
[----:B------:R-:W1:Y:S01]  /*cac0*/  MUFU.EX2 R0, R0 ;  /* 0x0000000000007308 */ /* 0x000e620000000800 */
[----:B------:R-:W-:Y:S01]  /*cad0*/  FADD.FTZ R7, R12, R7 ;  /* 0x000000070c077221 */ /* 0x000fe20000010000 */
[--C-:B------:R-:W-:Y:S01]  /*cae0*/  FFMA.FTZ R143, R143, UR14, -R132.reuse ;  /* 0x0000000e8f8f7c23 */ /* 0x100fe20008010884 */
[--C-:B------:R-:W-:Y:S01]  /*caf0*/  FFMA.FTZ R177, R146, UR14, -R132.reuse ;  /* 0x0000000e92b17c23 */ /* 0x100fe20008010884 */
[--C-:B------:R-:W-:Y:S01]  /*cb00*/  FFMA.FTZ R130, R147, UR14, -R132.reuse ;  /* 0x0000000e93827c23 */ /* 0x100fe20008010884 */
[----:B------:R-:W-:Y:S01]  /*cb10*/  FADD.FTZ R134, R190, R7 ;  /* 0x00000007be867221 */ /* 0x000fe20000010000 */
[--C-:B------:R-:W-:Y:S01]  /*cb20*/  FFMA.FTZ R179, R150, UR14, -R132.reuse ;  /* 0x0000000e96b37c23 */ /* 0x100fe20008010884 */
[----:B------:R-:W-:Y:S01]  /*cb30*/  FFMA.FTZ R173, R154, UR14, -R132 ;  /* 0x0000000e9aad7c23 */ /* 0x000fe20008010884 */
[----:B------:R-:W2:Y:S01]  /*cb40*/  MUFU.EX2 R122, R122 ;  /* 0x0000007a007a7308 */ /* 0x000ea20000000800 */
[----:B------:R-:W-:Y:S01]  /*cb50*/  FADD.FTZ R7, R15, R134 ;  /* 0x000000860f077221 */ /* 0x000fe20000010000 */
[--C-:B------:R-:W-:Y:S01]  /*cb60*/  FFMA.FTZ R175, R158, UR14, -R132.reuse ;  /* 0x0000000e9eaf7c23 */ /* 0x100fe20008010884 */
[----:B------:R-:W-:Y:S01]  /*cb70*/  F2FP.F16.F32.PACK_AB R188, R12, R188 ;  /* 0x000000bc0cbc723e */ /* 0x000fe200000000ff */
[--C-:B------:R-:W-:Y:S01]  /*cb80*/  FFMA.FTZ R159, R159, UR14, -R132.reuse ;  /* 0x0000000e9f9f7c23 */ /* 0x100fe20008010884 */
[----:B------:R-:W-:Y:S01]  /*cb90*/  FADD.FTZ R131, R184, R7 ;  /* 0x00000007b8837221 */ /* 0x000fe20000010000 */
[----:B------:R-:W-:Y:S01]  /*cba0*/  F2FP.F16.F32.PACK_AB R184, R20, R184 ;  /* 0x000000b814b8723e */ /* 0x000fe200000000ff */
[--C-:B------:R-:W-:Y:S01]  /*cbb0*/  FFMA.FTZ R169, R162, UR14, -R132.reuse ;  /* 0x0000000ea2a97c23 */ /* 0x100fe20008010884 */
[----:B------:R-:W3:Y:S01]  /*cbc0*/  MUFU.EX2 R191, R191 ;  /* 0x000000bf00bf7308 */ /* 0x000ee20000000800 */
[----:B-1----:R-:W-:Y:S01]  /*cbd0*/  FFMA.FTZ R7, R0, R6, R189 ;  /* 0x0000000600077223 */ /* 0x002fe200000100bd */
[----:B------:R-:W-:Y:S01]  /*cbe0*/  FADD.FTZ R131, R20, R131 ;  /* 0x0000008314837221 */ /* 0x000fe20000010000 */
[--C-:B------:R-:W-:Y:S01]  /*cbf0*/  FFMA.FTZ R6, R151, UR14, -R132.reuse ;  /* 0x0000000e97067c23 */ /* 0x100fe20008010884 */
[--C-:B------:R-:W-:Y:S01]  /*cc00*/  FFMA.FTZ R163, R163, UR14, -R132.reuse ;  /* 0x0000000ea3a37c23 */ /* 0x100fe20008010884 */
[--C-:B------:R-:W-:Y:S01]  /*cc10*/  FFMA.FTZ R166, R166, UR14, -R132.reuse ;  /* 0x0000000ea6a67c23 */ /* 0x100fe20008010884 */
[----:B------:R-:W-:Y:S01]  /*cc20*/  FADD.FTZ R136, R186, R131 ;  /* 0x00000083ba887221 */ /* 0x000fe20000010000 */
[----:B------:R-:W-:Y:S01]  /*cc30*/  FFMA.FTZ R167, R167, UR14, -R132 ;  /* 0x0000000ea7a77c23 */ /* 0x000fe20008010884 */
[----:B------:R-:W1:Y:S01]  /*cc40*/  MUFU.EX2 R123, R123 ;  /* 0x0000007b007b7308 */ /* 0x000e620000000800 */
[----:B--2---:R-:W-:Y:S01]  /*cc50*/  FADD.FTZ R134, R122, R7 ;  /* 0x000000077a867221 */ /* 0x004fe20000010000 */
[----:B------:R-:W-:Y:S01]  /*cc60*/  FADD.FTZ R7, R21, R136 ;  /* 0x0000008815077221 */ /* 0x000fe20000010000 */
[----:B------:R-:W-:-:S02]  /*cc70*/  F2FP.F16.F32.PACK_AB R190, R15, R190 ;  /* 0x000000be0fbe723e */ /* 0x000fc400000000ff */
[----:B------:R-:W-:Y:S01]  /*cc80*/  F2FP.F16.F32.PACK_AB R186, R21, R186 ;  /* 0x000000ba15ba723e */ /* 0x000fe200000000ff */
[----:B------:R-:W-:Y:S01]  /*cc90*/  FADD.FTZ R136, R180, R7 ;  /* 0x00000007b4887221 */ /* 0x000fe20000010000 */
[----:B------:R-:W-:Y:S01]  /*cca0*/  F2FP.F16.F32.PACK_AB R180, R13, R180 ;  /* 0x000000b40db4723e */ /* 0x000fe200000000ff */
[----:B------:R-:W2:Y:S01]  /*ccb0*/  MUFU.EX2 R185, R185 ;  /* 0x000000b900b97308 */ /* 0x000ea20000000800 */
[----:B---3--:R-:W-:Y:S01]  /*ccc0*/  FADD.FTZ R134, R191, R134 ;  /* 0x00000086bf867221 */ /* 0x008fe20000010000 */
[----:B------:R-:W-:Y:S01]  /*ccd0*/  FADD.FTZ R131, R13, R136 ;  /* 0x000000880d837221 */ /* 0x000fe20000010000 */
[----:B------:R-:W-:-:S05]  /*cce0*/  F2FP.F16.F32.PACK_AB R189, R122, R189 ;  /* 0x000000bd7abd723e */ /* 0x000fca00000000ff */
        /* <DEDUP_REMOVED lines=28> */
[----:B---3--:R-:W-:-:S07]  /*ceb0*/  FADD.FTZ R134, R183, R134 ;  /* 0x00000086b7867221 */ /* 0x008fce0000010000 */
[----:B------:R-:W0:Y:S01]  /*cec0*/  MUFU.EX2 R172, R172 ;  /* 0x000000ac00ac7308 */ /* 0x000e220000000800 */
[C---:B-1----:R-:W-:Y:S01]  /*ced0*/  FADD.FTZ R7, R121.reuse, R136 ;  /* 0x0000008879077221 */ /* 0x042fe20000010000 */
[----:B------:R-:W-:-:S06]  /*cee0*/  F2FP.F16.F32.PACK_AB R178, R121, R178 ;  /* 0x000000b279b2723e */ /* 0x000fcc00000000ff */
[----:B------:R-:W1:Y:S01]  /*cef0*/  MUFU.EX2 R177, R177 ;  /* 0x000000b100b17308 */ /* 0x000e620000000800 */
[C---:B--2---:R-:W-:Y:S01]  /*cf00*/  FADD.FTZ R134, R9.reuse, R134 ;  /* 0x0000008609867221 */ /* 0x044fe20000010000 */
[----:B------:R-:W-:Y:S01]  /*cf10*/  F2FP.F16.F32.PACK_AB R183, R9, R183 ;  /* 0x000000b709b7723e */ /* 0x000fe200000000ff */
[----:B------:R-:W-:-:S05]  /*cf20*/  IMAD.MOV.U32 R9, RZ, RZ, R2 ;  /* 0x000000ffff097224 */ /* 0x000fca00078e0002 */
        /* <DEDUP_REMOVED lines=49> */
.L_x_4420:
        /* <DEDUP_REMOVED lines=99> */
.L_x_4438:
[----:B------:R-:W-:Y:S01]  /*d870*/  ULEA UR5, UR36, UR37, 0x3 ;  /* 0x0000002524057291 */ /* 0x000fe2000f8e183f */
[----:B------:R-:W-:-:S05]  /*d880*/  IMAD.U32 R0, RZ, RZ, UR38 ;  /* 0x00000026ff007e24 */ /* 0x000fca000f8e00ff */
[----:B------:R-:W-:-:S04]  /*d890*/  SHF.L.U32 R0, R0, 0x1f, RZ ;  /* 0x0000001f00007819 */ /* 0x000fc800000006ff */
[----:B------:R0:W1:Y:S01]  /*d8a0*/  SYNCS.PHASECHK.TRANS64.TRYWAIT P2, [UR5+0x30850], R0 ;  /* 0x03085000ff0075a7 */ /* 0x0000620008040145 */
[----:B------:R-:W-:Y:S05]  /*d8b0*/  @!P0 BRA `(.L_x_4439) ;  /* 0x0000000000048947 */ /* 0x000fea0003800000 */
[----:B------:R-:W-:Y:S01]  /*d8c0*/  BPT.TRAP 0x1 ;  /* 0x000000040000795c */ /* 0x000fe20000300000 */
.L_x_4439:
[----:B-1----:R-:W-:Y:S05]  /*d8d0*/  @P2 BRA `(.L_x_4440) ;  /* 0x0000000000082947 */ /* 0x002fea0003800000 */
[----:B------:R-:W1:Y:S02]  /*d8e0*/  SYNCS.PHASECHK.TRANS64.TRYWAIT P0, [UR5+0x30850], R0 ;  /* 0x03085000ff0075a7 */ /* 0x000e640008000145 */
[----:B-1----:R-:W-:Y:S05]  /*d8f0*/  @!P0 BRA `(.L_x_4441) ;  /* 0x000000c400408947 */ /* 0x002fea0003800000 */
.L_x_4440:
        /* <DEDUP_REMOVED lines=14> */
[----:B------:R-:W-:Y:S02]  /*d9e0*/  UIMAD UR4, UR36, 0x900, UR4 ;  /* 0x00000900240478a4 */ /* 0x000fe4000f8e0204 */
[----:B------:R-:W-:Y:S02]  /*d9f0*/  UIADD3 UR36, UR36, 0x1, URZ ;  /* 0x0000000124247890 */ /* 0x000fe4000fffe03f */
[----:B------:R-:W-:Y:S02]  /*da00*/  UIADD3 UR8, UR8, 0x1, URZ ;  /* 0x0000000108087890 */ /* 0x000fe4000fffe03f */
[----:B------:R-:W-:Y:S01]  /*da10*/  UISETP.NE.AND UP0, UPT, UR36, 0x2, UPT ;  /* 0x000000022400788c */ /* 0x000fe2000bf05270 */
[----:B------:R-:W-:Y:S02]  /*da20*/  UMOV UR6, UR4 ;  /* 0x0000000400067c82 */ /* 0x000fe40008000000 */
[----:B------:R-:W-:Y:S01]  /*da30*/  HGMMA.64x192x16.F32 R24, R188, gdesc[UR4].tnspB, R24, gsb0 ;  /* 0x42e00004bc187df0 */ /* 0x000fe20008000818 */
[----:B------:R-:W-:Y:S01]  /*da40*/  UIADD3 UR6, UR4, 0x80, URZ ;  /* 0x0000008004067890 */ /* 0x000fe2000fffe03f */
[----:B0-----:R-:W-:Y:S01]  /*da50*/  FADD.FTZ R0, R0, R7 ;  /* 0x0000000700007221 */ /* 0x001fe20000010000 */
[----:B------:R-:W-:Y:S01]  /*da60*/  UMOV UR7, 0x40000040 ;  /* 0x4000004000077882 */ /* 0x000fe20000000000 */
[----:B------:R-:W-:-:S02]  /*da70*/  IMAD.U32 R222, RZ, RZ, UR8 ;  /* 0x00000008ffde7e24 */ /* 0x000fc4000f8e00ff */
[----:B-1----:R-:W-:Y:S01]  /*da80*/  FADD.FTZ R4, R5, R6 ;  /* 0x0000000605047221 */ /* 0x002fe20000010000 */
[----:B------:R-:W-:Y:S01]  /*da90*/  IMAD.U32 R6, RZ, RZ, UR14 ;  /* 0x0000000eff067e24 */ /* 0x000fe2000f8e00ff */
[----:B------:R-:W0:Y:S01]  /*daa0*/  SHFL.BFLY PT, R5, R0, 0x1, 0x1f ;  /* 0x0c201f0000057f89 */ /* 0x000e2200000e0000 */
[----:B------:R-:W-:-:S03]  /*dab0*/  USEL UR36, UR36, URZ, UP0 ;  /* 0x0000003f24247287 */ /* 0x000fc60008000000 */
[----:B------:R-:W1:Y:S01]  /*dac0*/  SHFL.BFLY PT, R9, R4, 0x1, 0x1f ;  /* 0x0c201f0004097f89 */ /* 0x000e6200000e0000 */
[----:B0-----:R-:W-:Y:S01]  /*dad0*/  FADD.FTZ R11, R0, R5 ;  /* 0x00000005000b7221 */ /* 0x001fe20000010000 */
[----:B------:R-:W-:Y:S02]  /*dae0*/  IMAD.MOV.U32 R5, RZ, RZ, RZ ;  /* 0x000000ffff057224 */ /* 0x000fe400078e00ff */
        /* <DEDUP_REMOVED lines=37> */
[----:B------:R-:W-:-:S04]  /*dd40*/  USEL UR4, URZ, 0x1, UP0 ;  /* 0x000000013f047887 */ /* 0x000fc80008000000 */
[----:B------:R-:W-:Y:S01]  /*dd50*/  ULOP3.LUT UR38, UR38, UR4, URZ, 0x3c, !UPT ;  /* 0x0000000426267292 */ /* 0x000fe2000f8e3c3f */
[----:B------:R-:W-:Y:S02]  /*dd60*/  WARPGROUP.DEPBAR.LE gsb0, 0x0 ;  /* 0x00008000000079c5 */ /* 0x000fe40000010000 */
[----:B------:R-:W-:-:S10]  /*dd70*/  WARPGROUP.ARRIVE ;  /* 0x00000000000079c5 */ /* 0x000fd40000000000 */
        /* <DEDUP_REMOVED lines=99> */
.L_x_4371:
        /* <DEDUP_REMOVED lines=16> */
[----:B------:R-:W-:Y:S01]  /*e4b0*/  ULDC.64 UR12, c[0x0][0xc00] ;  /* 0x00030000000c7ab9 */ /* 0x000fe20000000a00 */
[----:B------:R-:W-:Y:S01]  /*e4c0*/  ULDC.64 UR18, c[0x0][0x208] ;  /* 0x0000820000127ab9 */ /* 0x000fe20000000a00 */
[----:B------:R-:W-:Y:S02]  /*e4d0*/  R2UR UR17, R194 ;  /* 0x00000000c21172ca */ /* 0x000fe400000e0000 */
[----:B------:R-:W-:Y:S02]  /*e4e0*/  R2UR UR16, R195 ;  /* 0x00000000c31072ca */ /* 0x000fe400000e0000 */
[----:B------:R-:W-:-:S05]  /*e4f0*/  R2UR UR23, R196 ;  /* 0x00000000c41772ca */ /* 0x000fca00000e0000 */
[----:B------:R-:W-:Y:S01]  /*e500*/  UIMAD.WIDE UR12, UR9, 0x4, UR12 ;  /* 0x00000004090c78a5 */ /* 0x000fe2000f8e020c */
[----:B------:R-:W-:Y:S01]  /*e510*/  UMOV UR10, UR8 ;  /* 0x00000008000a7c82 */ /* 0x000fe20008000000 */
[----:B0-----:R-:W-:Y:S01]  /*e520*/  UMOV UR11, UR4 ;  /* 0x00000004000b7c82 */ /* 0x001fe20008000000 */
[----:B------:R-:W-:Y:S01]  /*e530*/  BAR.SYNC.DEFER_BLOCKING 0x1, 0x100 ;  /* 0x0044000000007b1d */ /* 0x000fe20000010000 */
[----:B--2---:R-:W-:-:S03]  /*e540*/  IMAD.WIDE R8, R5, R8, UR10 ;  /* 0x0000000a05087e25 */ /* 0x004fc6000f8e0208 */
[C---:B------:R-:W-:Y:S02]  /*e550*/  IADD3 R12, P1, R8.reuse, 0x40, RZ ;  /* 0x00000040080c7810 */ /* 0x040fe40007f3e0ff */
[C---:B------:R-:W-:Y:S02]  /*e560*/  LOP3.LUT R5, R8.reuse, 0x380, RZ, 0xc0, !PT ;  /* 0x0000038008057812 */ /* 0x040fe400078ec0ff */
[C---:B------:R-:W-:Y:S01]  /*e570*/  IADD3 R10, P2, R8.reuse, 0x20, RZ ;  /* 0x00000020080a7810 */ /* 0x040fe20007f5e0ff */
[--C-:B------:R-:W-:Y:S01]  /*e580*/  IMAD.X R77, RZ, RZ, R9.reuse, P1 ;  /* 0x000000ffff4d7224 */ /* 0x100fe200008e0609 */
[C---:B------:R-:W-:Y:S02]  /*e590*/  IADD3 R131, P6, R8.reuse, 0x60, RZ ;  /* 0x0000006008837810 */ /* 0x040fe40007fde0ff */
[----:B------:R-:W-:Y:S01]  /*e5a0*/  IADD3 R133, P5, R8, 0x4000, RZ ;  /* 0x0000400008857810 */ /* 0x000fe20007fbe0ff */
[--C-:B------:R-:W-:Y:S01]  /*e5b0*/  IMAD.X R17, RZ, RZ, R9.reuse, P2 ;  /* 0x000000ffff117224 */ /* 0x100fe200010e0609 */
[----:B------:R-:W-:Y:S01]  /*e5c0*/  LOP3.LUT R11, R12, 0x380, RZ, 0xc0, !PT ;  /* 0x000003800c0b7812 */ /* 0x000fe200078ec0ff */
[--C-:B------:R-:W-:Y:S01]  /*e5d0*/  IMAD.X R79, RZ, RZ, R9.reuse, P6 ;  /* 0x000000ffff4f7224 */ /* 0x100fe200030e0609 */
[----:B------:R-:W-:Y:S01]  /*e5e0*/  SHF.R.U64 R5, R5, 0x3, RZ ;  /* 0x0000000305057819 */ /* 0x000fe200000012ff */
[----:B------:R-:W-:Y:S01]  /*e5f0*/  IMAD.X R81, RZ, RZ, R9, P5 ;  /* 0x000000ffff517224 */ /* 0x000fe200028e0609 */
[----:B------:R-:W-:-:S02]  /*e600*/  SHF.R.U64 R11, R11, 0x3, RZ ;  /* 0x000000030b0b7819 */ /* 0x000fc400000012ff */
[C---:B------:R-:W-:Y:S02]  /*e610*/  IADD3 R82, P0, R8.reuse, 0x4020, RZ ;  /* 0x0000402008527810 */ /* 0x040fe40007f1e0ff */
[C---:B------:R-:W-:Y:S02]  /*e620*/  IADD3 R135, P4, R8.reuse, 0x4040, RZ ;  /* 0x0000404008877810 */ /* 0x040fe40007f9e0ff */
[C---:B------:R-:W-:Y:S01]  /*e630*/  IADD3 R86, P3, R8.reuse, 0x4060, RZ ;  /* 0x0000406008567810 */ /* 0x040fe20007f7e0ff */
[--C-:B------:R-:W-:Y:S01]  /*e640*/  IMAD.X R83, RZ, RZ, R9.reuse, P0 ;  /* 0x000000ffff537224 */ /* 0x100fe200000e0609 */
[C---:B------:R-:W-:Y:S01]  /*e650*/  IADD3 R137, P2, R8.reuse, 0x8000, RZ ;  /* 0x0000800008897810 */ /* 0x040fe20007f5e0ff */
[--C-:B------:R-:W-:Y:S01]  /*e660*/  IMAD.X R85, RZ, RZ, R9.reuse, P4 ;  /* 0x000000ffff557224 */ /* 0x100fe200020e0609 */
[C---:B------:R-:W-:Y:S01]  /*e670*/  IADD3 R139, P1, R8.reuse, 0x8020, RZ ;  /* 0x00008020088b7810 */ /* 0x040fe20007f3e0ff */
[--C-:B------:R-:W-:Y:S01]  /*e680*/  IMAD.X R87, RZ, RZ, R9.reuse, P3 ;  /* 0x000000ffff577224 */ /* 0x100fe200018e0609 */
[C---:B------:R-:W-:Y:S01]  /*e690*/  IADD3 R141, P6, R8.reuse, 0x8040, RZ ;  /* 0x00008040088d7810 */ /* 0x040fe20007fde0ff */
[--C-:B------:R-:W-:Y:S01]  /*e6a0*/  IMAD.X R89, RZ, RZ, R9.reuse, P2 ;  /* 0x000000ffff597224 */ /* 0x100fe200010e0609 */
[----:B------:R-:W-:Y:S01]  /*e6b0*/  IADD3 R143, P5, R8, 0x8060, RZ ;  /* 0x00008060088f7810 */ /* 0x000fe20007fbe0ff */
[--C-:B------:R-:W-:Y:S01]  /*e6c0*/  IMAD.X R91, RZ, RZ, R9.reuse, P1 ;  /* 0x000000ffff5b7224 */ /* 0x100fe200008e0609 */
[----:B------:R-:W-:Y:S01]  /*e6d0*/  LOP3.LUT R8, R5, R8, RZ, 0x3c, !PT ;  /* 0x0000000805087212 */ /* 0x000fe200078e3cff */
[--C-:B------:R-:W-:Y:S01]  /*e6e0*/  IMAD.X R13, RZ, RZ, R9.reuse, P6 ;  /* 0x000000ffff0d7224 */ /* 0x100fe200030e0609 */
[----:B------:R-:W-:Y:S01]  /*e6f0*/  LOP3.LUT R5, R10, 0x380, RZ, 0xc0, !PT ;  /* 0x000003800a057812 */ /* 0x000fe200078ec0ff */
[----:B------:R-:W-:Y:S01]  /*e700*/  IMAD.X R15, RZ, RZ, R9, P5 ;  /* 0x000000ffff0f7224 */ /* 0x000fe200028e0609 */
[----:B------:R-:W-:-:S02]  /*e710*/  LOP3.LUT R76, R11, R12, RZ, 0x3c, !PT ;  /* 0x0000000c0b4c7212 */ /* 0x000fc400078e3cff */
[----:B------:R-:W-:Y:S02]  /*e720*/  LOP3.LUT R12, R137, 0x380, RZ, 0xc0, !PT ;  /* 0x00000380890c7812 */ /* 0x000fe400078ec0ff */
[----:B------:R-:W-:Y:S02]  /*e730*/  LOP3.LUT R14, R131, 0x380, RZ, 0xc0, !PT ;  /* 0x00000380830e7812 */ /* 0x000fe400078ec0ff */
[----:B------:R-:W-:Y:S02]  /*e740*/  SHF.R.U64 R5, R5, 0x3, RZ ;  /* 0x0000000305057819 */ /* 0x000fe400000012ff */
[----:B------:R-:W-:Y:S02]  /*e750*/  SHF.R.U64 R12, R12, 0x3, RZ ;  /* 0x000000030c0c7819 */ /* 0x000fe400000012ff */
[----:B------:R-:W-:Y:S02]  /*e760*/  SHF.R.U64 R14, R14, 0x3, RZ ;  /* 0x000000030e0e7819 */ /* 0x000fe400000012ff */
[----:B------:R-:W-:-:S02]  /*e770*/  LOP3.LUT R16, R5, R10, RZ, 0x3c, !PT ;  /* 0x0000000a05107212 */ /* 0x000fc400078e3cff */
[----:B------:R-:W-:Y:S02]  /*e780*/  LOP3.LUT R80, R133, 0x380, RZ, 0xc0, !PT ;  /* 0x0000038085507812 */ /* 0x000fe400078ec0ff */
[----:B------:R-:W-:Y:S02]  /*e790*/  LOP3.LUT R5, R82, 0x380, RZ, 0xc0, !PT ;  /* 0x0000038052057812 */ /* 0x000fe400078ec0ff */
[----:B------:R-:W-:Y:S02]  /*e7a0*/  LOP3.LUT R10, R135, 0x380, RZ, 0xc0, !PT ;  /* 0x00000380870a7812 */ /* 0x000fe400078ec0ff */
[----:B------:R-:W-:Y:S02]  /*e7b0*/  LOP3.LUT R11, R86, 0x380, RZ, 0xc0, !PT ;  /* 0x00000380560b7812 */ /* 0x000fe400078ec0ff */
[----:B------:R-:W-:Y:S02]  /*e7c0*/  LOP3.LUT R88, R12, R137, RZ, 0x3c, !PT ;  /* 0x000000890c587212 */ /* 0x000fe400078e3cff */
[----:B------:R-:W-:-:S02]  /*e7d0*/  LOP3.LUT R78, R14, R131, RZ, 0x3c, !PT ;  /* 0x000000830e4e7212 */ /* 0x000fc400078e3cff */
[----:B------:R-:W-:Y:S02]  /*e7e0*/  LOP3.LUT R12, R139, 0x380, RZ, 0xc0, !PT ;  /* 0x000003808b0c7812 */ /* 0x000fe400078ec0ff */
[----:B------:R-:W-:Y:S02]  /*e7f0*/  LOP3.LUT R14, R141, 0x380, RZ, 0xc0, !PT ;  /* 0x000003808d0e7812 */ /* 0x000fe400078ec0ff */
[----:B------:R-:W-:Y:S02]  /*e800*/  SHF.R.U64 R80, R80, 0x3, RZ ;  /* 0x0000000350507819 */ /* 0x000fe400000012ff */
[----:B------:R-:W-:Y:S02]  /*e810*/  SHF.R.U64 R5, R5, 0x3, RZ ;  /* 0x0000000305057819 */ /* 0x000fe400000012ff */
[----:B------:R-:W-:Y:S02]  /*e820*/  LOP3.LUT R130, R143, 0x380, RZ, 0xc0, !PT ;  /* 0x000003808f827812 */ /* 0x000fe400078ec0ff */
[----:B------:R-:W-:-:S02]  /*e830*/  SHF.R.U64 R10, R10, 0x3, RZ ;  /* 0x000000030a0a7819 */ /* 0x000fc400000012ff */
[----:B------:R-:W-:Y:S02]  /*e840*/  SHF.R.U64 R11, R11, 0x3, RZ ;  /* 0x000000030b0b7819 */ /* 0x000fe400000012ff */
[----:B------:R-:W-:Y:S02]  /*e850*/  SHF.R.U64 R12, R12, 0x3, RZ ;  /* 0x000000030c0c7819 */ /* 0x000fe400000012ff */
[----:B------:R-:W-:Y:S02]  /*e860*/  SHF.R.U64 R14, R14, 0x3, RZ ;  /* 0x000000030e0e7819 */ /* 0x000fe400000012ff */
[----:B------:R-:W-:Y:S02]  /*e870*/  LOP3.LUT R80, R80, R133, RZ, 0x3c, !PT ;  /* 0x0000008550507212 */ /* 0x000fe400078e3cff */
[----:B------:R-:W-:Y:S02]  /*e880*/  LOP3.LUT R82, R5, R82, RZ, 0x3c, !PT ;  /* 0x0000005205527212 */ /* 0x000fe400078e3cff */
[----:B------:R-:W-:-:S02]  /*e890*/  SHF.R.U64 R130, R130, 0x3, RZ ;  /* 0x0000000382827819 */ /* 0x000fc400000012ff */
[----:B------:R-:W-:Y:S02]  /*e8a0*/  LOP3.LUT R84, R10, R135, RZ, 0x3c, !PT ;  /* 0x000000870a547212 */ /* 0x000fe400078e3cff */
[----:B------:R-:W-:Y:S02]  /*e8b0*/  LOP3.LUT R86, R11, R86, RZ, 0x3c, !PT ;  /* 0x000000560b567212 */ /* 0x000fe400078e3cff */
[----:B------:R-:W-:Y:S02]  /*e8c0*/  MOV R5, R8 ;  /* 0x0000000800057202 */ /* 0x000fe40000000f00 */
[----:B------:R-:W-:Y:S02]  /*e8d0*/  F2FP.F16.F32.PACK_AB R8, R25, R24 ;  /* 0x000000181908723e */ /* 0x000fe400000000ff */
[----:B------:R-:W-:Y:S02]  /*e8e0*/  F2FP.F16.F32.PACK_AB R9, R27, R26 ;  /* 0x0000001a1b09723e */ /* 0x000fe400000000ff */
[----:B------:R-:W-:-:S02]  /*e8f0*/  F2FP.F16.F32.PACK_AB R10, R29, R28 ;  /* 0x0000001c1d0a723e */ /* 0x000fc400000000ff */
[----:B------:R-:W-:Y:S02]  /*e900*/  F2FP.F16.F32.PACK_AB R11, R31, R30 ;  /* 0x0000001e1f0b723e */ /* 0x000fe400000000ff */
[----:B------:R-:W-:Y:S02]  /*e910*/  LOP3.LUT R90, R12, R139, RZ, 0x3c, !PT ;  /* 0x0000008b0c5a7212 */ /* 0x000fe400078e3cff */
[----:B------:R-:W-:Y:S01]  /*e920*/  LOP3.LUT R12, R14, R141, RZ, 0x3c, !PT ;  /* 0x0000008d0e0c7212 */ /* 0x000fe200078e3cff */
[----:B------:R0:W-:Y:S01]  /*e930*/  STSM.16.M88.4 [R5], R8 ;  /* 0x0000000805007844 */ /* 0x0001e20000000200 */
[----:B------:R-:W-:Y:S02]  /*e940*/  LOP3.LUT R14, R130, R143, RZ, 0x3c, !PT ;  /* 0x0000008f820e7212 */ /* 0x000fe400078e3cff */
[----:B------:R-:W-:Y:S02]  /*e950*/  MOV R137, R16 ;  /* 0x0000001000897202 */ /* 0x000fe40000000f00 */
[----:B------:R-:W-:-:S02]  /*e960*/  MOV R134, R80 ;  /* 0x0000005000867202 */ /* 0x000fc40000000f00 */
[----:B------:R-:W-:Y:S02]  /*e970*/  MOV R133, R82 ;  /* 0x0000005200857202 */ /* 0x000fe40000000f00 */
[----:B------:R-:W-:Y:S02]  /*e980*/  MOV R17, R84 ;  /* 0x0000005400117202 */ /* 0x000fe40000000f00 */
[----:B------:R-:W-:Y:S02]  /*e990*/  MOV R16, R86 ;  /* 0x0000005600107202 */ /* 0x000fe40000000f00 */
[----:B------:R-:W-:Y:S02]  /*e9a0*/  F2FP.F16.F32.PACK_AB R80, R33, R32 ;  /* 0x000000202150723e */ /* 0x000fe400000000ff */
[----:B------:R-:W-:Y:S02]  /*e9b0*/  F2FP.F16.F32.PACK_AB R81, R35, R34 ;  /* 0x000000222351723e */ /* 0x000fe400000000ff */
[----:B------:R-:W-:-:S02]  /*e9c0*/  F2FP.F16.F32.PACK_AB R82, R37, R36 ;  /* 0x000000242552723e */ /* 0x000fc400000000ff */
[----:B------:R-:W-:Y:S02]  /*e9d0*/  F2FP.F16.F32.PACK_AB R83, R39, R38 ;  /* 0x000000262753723e */ /* 0x000fe400000000ff */
[----:B------:R-:W-:Y:S02]  /*e9e0*/  MOV R136, R76 ;  /* 0x0000004c00887202 */ /* 0x000fe40000000f00 */
[----:B------:R-:W-:Y:S01]  /*e9f0*/  F2FP.F16.F32.PACK_AB R84, R41, R40 ;  /* 0x000000282954723e */ /* 0x000fe200000000ff */
[----:B------:R1:W-:Y:S01]  /*ea00*/  STSM.16.M88.4 [R137], R80 ;  /* 0x0000005089007844 */ /* 0x0003e20000000200 */
[----:B------:R-:W-:Y:S02]  /*ea10*/  F2FP.F16.F32.PACK_AB R85, R43, R42 ;  /* 0x0000002a2b55723e */ /* 0x000fe400000000ff */
[----:B------:R-:W-:Y:S02]  /*ea20*/  F2FP.F16.F32.PACK_AB R86, R45, R44 ;  /* 0x0000002c2d56723e */ /* 0x000fe400000000ff */
[----:B------:R-:W-:-:S02]  /*ea30*/  F2FP.F16.F32.PACK_AB R87, R47, R46 ;  /* 0x0000002e2f57723e */ /* 0x000fc400000000ff */
[----:B------:R-:W-:Y:S02]  /*ea40*/  MOV R135, R78 ;  /* 0x0000004e00877202 */ /* 0x000fe40000000f00 */
[----:B------:R-:W-:Y:S01]  /*ea50*/  MOV R130, R12 ;  /* 0x0000000c00827202 */ /* 0x000fe20000000f00 */
[----:B------:R2:W-:Y:S01]  /*ea60*/  STSM.16.M88.4 [R136], R84 ;  /* 0x0000005488007844 */ /* 0x0005e20000000200 */
[----:B0-----:R-:W-:Y:S02]  /*ea70*/  MOV R5, R14 ;  /* 0x0000000e00057202 */ /* 0x001fe40000000f00 */
[----:B------:R-:W-:Y:S02]  /*ea80*/  F2FP.F16.F32.PACK_AB R8, R49, R48 ;  /* 0x000000303108723e */ /* 0x000fe400000000ff */
[----:B------:R-:W-:Y:S02]  /*ea90*/  F2FP.F16.F32.PACK_AB R9, R51, R50 ;  /* 0x000000323309723e */ /* 0x000fe400000000ff */
[----:B------:R-:W-:-:S02]  /*eaa0*/  F2FP.F16.F32.PACK_AB R10, R53, R52 ;  /* 0x00000034350a723e */ /* 0x000fc400000000ff */
[----:B------:R-:W-:Y:S02]  /*eab0*/  F2FP.F16.F32.PACK_AB R11, R55, R54 ;  /* 0x00000036370b723e */ /* 0x000fe400000000ff */
[----:B------:R-:W-:Y:S02]  /*eac0*/  F2FP.F16.F32.PACK_AB R12, R57, R56 ;  /* 0x00000038390c723e */ /* 0x000fe400000000ff */
[----:B------:R-:W-:Y:S01]  /*ead0*/  F2FP.F16.F32.PACK_AB R13, R59, R58 ;  /* 0x0000003a3b0d723e */ /* 0x000fe200000000ff */
[----:B------:R-:W-:Y:S01]  /*eae0*/  STSM.16.M88.4 [R135], R8 ;  /* 0x0000000887007844 */ /* 0x000fe20000000200 */
        /* <DEDUP_REMOVED lines=13> */
[----:B------:R-:W-:Y:S01]  /*ebc0*/  MOV R131, R90 ;  /* 0x0000005a00837202 */ /* 0x000fe20000000f00 */
[----:B------:R0:W-:Y:S01]  /*ebd0*/  STSM.16.M88.4 [R17], R80 ;  /* 0x0000005011007844 */ /* 0x0001e20000000200 */
[----:B--2---:R-:W-:Y:S02]  /*ebe0*/  F2FP.F16.F32.PACK_AB R84, R7, R6 ;  /* 0x000000060754723e */ /* 0x004fe400000000ff */
[----:B------:R-:W-:Y:S02]  /*ebf0*/  F2FP.F16.F32.PACK_AB R85, R125, R124 ;  /* 0x0000007c7d55723e */ /* 0x000fe400000000ff */
[----:B------:R-:W-:-:S02]  /*ec00*/  F2FP.F16.F32.PACK_AB R86, R21, R20 ;  /* 0x000000141556723e */ /* 0x000fc400000000ff */
[----:B------:R-:W-:Y:S02]  /*ec10*/  F2FP.F16.F32.PACK_AB R87, R127, R126 ;  /* 0x0000007e7f57723e */ /* 0x000fe400000000ff */
[----:B------:R-:W-:Y:S02]  /*ec20*/  F2FP.F16.F32.PACK_AB R88, R121, R120 ;  /* 0x000000787958723e */ /* 0x000fe400000000ff */
[----:B------:R-:W-:Y:S01]  /*ec30*/  F2FP.F16.F32.PACK_AB R89, R129, R128 ;  /* 0x000000808159723e */ /* 0x000fe200000000ff */
[----:B------:R1:W-:Y:S01]  /*ec40*/  STSM.16.M88.4 [R16], R84 ;  /* 0x0000005410007844 */ /* 0x0003e20000000200 */
[----:B------:R-:W-:Y:S02]  /*ec50*/  F2FP.F16.F32.PACK_AB R90, R93, R92 ;  /* 0x0000005c5d5a723e */ /* 0x000fe400000000ff */
[----:B------:R-:W-:Y:S01]  /*ec60*/  F2FP.F16.F32.PACK_AB R91, R95, R94 ;  /* 0x0000005e5f5b723e */ /* 0x000fe200000000ff */
[----:B0-----:R-:W-:Y:S01]  /*ec70*/  IMAD.U32 R17, RZ, RZ, UR13 ;  /* 0x0000000dff117e24 */ /* 0x001fe2000f8e00ff */
[----:B------:R-:W-:Y:S01]  /*ec80*/  F2FP.F16.F32.PACK_AB R8, R97, R96 ;  /* 0x000000606108723e */ /* 0x000fe200000000ff */
[----:B------:R-:W0:Y:S01]  /*ec90*/  LDC.64 R82, c[0x0][0xc08] ;  /* 0x00030200ff527b82 */ /* 0x000e220000000a00 */
[----:B------:R-:W-:Y:S01]  /*eca0*/  F2FP.F16.F32.PACK_AB R9, R99, R98 ;  /* 0x000000626309723e */ /* 0x000fe200000000ff */
[----:B------:R-:W-:Y:S01]  /*ecb0*/  STSM.16.M88.4 [R132], R88 ;  /* 0x0000005884007844 */ /* 0x000fe20000000200 */
[----:B------:R-:W-:-:S02]  /*ecc0*/  F2FP.F16.F32.PACK_AB R10, R101, R100 ;  /* 0x00000064650a723e */ /* 0x000fc400000000ff */
[----:B------:R-:W-:Y:S02]  /*ecd0*/  F2FP.F16.F32.PACK_AB R11, R103, R102 ;  /* 0x00000066670b723e */ /* 0x000fe400000000ff */
[----:B------:R-:W-:Y:S02]  /*ece0*/  F2FP.F16.F32.PACK_AB R12, R105, R104 ;  /* 0x00000068690c723e */ /* 0x000fe400000000ff */
[----:B------:R-:W-:Y:S01]  /*ecf0*/  F2FP.F16.F32.PACK_AB R13, R107, R106 ;  /* 0x0000006a6b0d723e */ /* 0x000fe200000000ff */
[----:B------:R-:W-:Y:S01]  /*ed00*/  STSM.16.M88.4 [R131], R8 ;  /* 0x0000000883007844 */ /* 0x000fe20000000200 */
[----:B------:R-:W-:Y:S01]  /*ed10*/  F2FP.F16.F32.PACK_AB R14, R109, R108 ;  /* 0x0000006c6d0e723e */ /* 0x000fe200000000ff */
[----:B-1----:R-:W-:Y:S01]  /*ed20*/  IMAD.U32 R16, RZ, RZ, UR12 ;  /* 0x0000000cff107e24 */ /* 0x002fe2000f8e00ff */
[----:B------:R-:W-:Y:S02]  /*ed30*/  F2FP.F16.F32.PACK_AB R15, R111, R110 ;  /* 0x0000006e6f0f723e */ /* 0x000fe400000000ff */
[----:B------:R-:W-:-:S02]  /*ed40*/  F2FP.F16.F32.PACK_AB R76, R113, R112 ;  /* 0x00000070714c723e */ /* 0x000fc400000000ff */
[----:B------:R-:W-:Y:S01]  /*ed50*/  F2FP.F16.F32.PACK_AB R77, R115, R114 ;  /* 0x00000072734d723e */ /* 0x000fe200000000ff */
[----:B------:R-:W-:Y:S01]  /*ed60*/  STSM.16.M88.4 [R130], R12 ;  /* 0x0000000c82007844 */ /* 0x000fe20000000200 */
[----:B------:R-:W-:Y:S02]  /*ed70*/  F2FP.F16.F32.PACK_AB R78, R117, R116 ;  /* 0x00000074754e723e */ /* 0x000fe400000000ff */
[----:B------:R-:W-:Y:S02]  /*ed80*/  F2FP.F16.F32.PACK_AB R79, R119, R118 ;  /* 0x00000076774f723e */ /* 0x000fe400000000ff */
[----:B------:R-:W-:-:S03]  /*ed90*/  ISETP.NE.U32.AND P0, PT, RZ, UR14, PT ;  /* 0x0000000eff007c0c */ /* 0x000fc6000bf05070 */
[----:B------:R1:W-:Y:S01]  /*eda0*/  STSM.16.M88.4 [R5], R76 ;  /* 0x0000004c05007844 */ /* 0x0003e20000000200 */
[----:B------:R-:W-:Y:S01]  /*edb0*/  BAR.SYNC.DEFER_BLOCKING 0x1, 0x100 ;  /* 0x0044000000007b1d */ /* 0x000fe20000010000 */
[----:B------:R-:W-:Y:S02]  /*edc0*/  ISETP.NE.AND.EX P0, PT, RZ, UR15, PT, P0 ;  /* 0x0000000fff007c0c */ /* 0x000fe4000bf05300 */
[----:B0-----:R-:W-:-:S05]  /*edd0*/  ISETP.NE.U32.AND P1, PT, R82, RZ, PT ;  /* 0x000000ff5200720c */ /* 0x001fca0003f25070 */
[----:B-1----:R-:W0:Y:S06]  /*ede0*/  LDC R76, c[0x0][0xbe8] ;  /* 0x0002fa00ff4c7b82 */ /* 0x002e2c0000000800 */
[----:B------:R-:W2:Y:S01]  /*edf0*/  @P0 LDG.E R80, desc[UR18][R16.64] ;  /* 0x0000001210500981 */ /* 0x000ea2000c1e1900 */
[----:B------:R-:W-:Y:S01]  /*ee00*/  R2UR UR4, R83 ;  /* 0x00000000530472ca */ /* 0x000fe200000e0000 */
[----:B------:R-:W-:-:S12]  /*ee10*/  VOTEU.ANY UP0, P1 ;  /* 0x00000000003f7886 */ /* 0x000fd80000800100 */
[----:B------:R-:W-:Y:S01]  /*ee20*/  UISETP.NE.AND.EX UP0, UPT, UR4, URZ, UPT, UP0 ;  /* 0x0000003f0400728c */ /* 0x000fe2000bf05300 */
[----:B0-----:R-:W-:Y:S02]  /*ee30*/  ISETP.NE.AND P1, PT, R76, 0x1, PT ;  /* 0x000000014c00780c */ /* 0x001fe40003f25270 */
[----:B------:R-:W-:Y:S02]  /*ee40*/  ULDC UR4, c[0x0][0xa88] ;  /* 0x0002a20000047ab9 */ /* 0x000fe40000000800 */
[----:B------:R-:W-:Y:S01]  /*ee50*/  IMAD.U32 R5, RZ, RZ, UR4 ;  /* 0x00000004ff057e24 */ /* 0x000fe2000f8e00ff */
[----:B------:R-:W-:Y:S01]  /*ee60*/  PLOP3.LUT P4, PT, PT, PT, UP0, 0x80, 0x0 ;  /* 0x000000000000781c */ /* 0x000fe20003f8f008 */
[----:B------:R-:W-:-:S04]  /*ee70*/  ULDC UR4, c[0x0][0xad4] ;  /* 0x0002b50000047ab9 */ /* 0x000fc80000000800 */
[----:B------:R-:W-:Y:S02]  /*ee80*/  @UP0 ULDC.64 UR12, c[0x0][0xc08] ;  /* 0x00030200000c0ab9 */ /* 0x000fe40000000a00 */
[----:B------:R-:W-:Y:S01]  /*ee90*/  @UP0 UIMAD.WIDE UR12, UR9, 0x4, UR12 ;  /* 0x00000004090c08a5 */ /* 0x000fe2000f8e020c */
[----:B------:R-:W0:Y:S01]  /*eea0*/  @P1 LDC R10, c[0x0][0xbec] ;  /* 0x0002fb00ff0a1b82 */ /* 0x000e220000000800 */
[----:B------:R-:W-:-:S04]  /*eeb0*/  UISETP.NE.AND UP0, UPT, UR17, URZ, UPT ;  /* 0x0000003f1100728c */ /* 0x000fc8000bf05270 */
[----:B------:R-:W-:Y:S01]  /*eec0*/  USEL UR4, UR17, UR4, UP0 ;  /* 0x0000000411047287 */ /* 0x000fe20008000000 */
[----:B------:R-:W-:Y:S02]  /*eed0*/  IMAD.U32 R8, RZ, RZ, UR12 ;  /* 0x0000000cff087e24 */ /* 0x000fe4000f8e00ff */
[----:B------:R-:W1:Y:S01]  /*eee0*/  @P1 LDC R13, c[0x0][0xbf0] ;  /* 0x0002fc00ff0d1b82 */ /* 0x000e620000000800 */
[----:B------:R-:W-:Y:S01]  /*eef0*/  UISETP.GT.AND UP1, UPT, UR4, 0x1, UPT ;  /* 0x000000010400788c */ /* 0x000fe2000bf24270 */
[----:B------:R-:W-:Y:S01]  /*ef00*/  IMAD.U32 R9, RZ, RZ, UR13 ;  /* 0x0000000dff097e24 */ /* 0x000fe2000f8e00ff */
[----:B------:R-:W-:Y:S02]  /*ef10*/  UMOV UR22, 0x9b8 ;  /* 0x000009b800167882 */ /* 0x000fe40000000000 */
[----:B------:R-:W-:Y:S02]  /*ef20*/  USEL UR22, UR22, 0x978, UP1 ;  /* 0x0000097816167887 */ /* 0x000fe40008800000 */
[----:B------:R-:W-:Y:S01]  /*ef30*/  UISETP.NE.U32.AND UP0, UPT, UR14, URZ, UPT ;  /* 0x0000003f0e00728c */ /* 0x000fe2000bf05070 */
[----:B------:R-:W-:Y:S01]  /*ef40*/  VIADD R15, R23, UR39 ;  /* 0x00000027170f7c36 */ /* 0x000fe20008000000 */
[----:B------:R-:W-:Y:S01]  /*ef50*/  USHF.R.S32.HI UR12, URZ, 0x1f, UR9 ;  /* 0x0000001f3f0c7899 */ /* 0x000fe20008011409 */
[----:B------:R0:W5:Y:S01]  /*ef60*/  @P4 LDG.E R5, desc[UR18][R8.64] ;  /* 0x0000001208054981 */ /* 0x000162000c1e1900 */
[----:B------:R-:W-:Y:S01]  /*ef70*/  UMOV UR4, URZ ;  /* 0x0000003f00047c82 */ /* 0x000fe20008000000 */
[----:B------:R-:W-:Y:S01]  /*ef80*/  UISETP.NE.AND.EX UP0, UPT, UR15, URZ, UPT, UP0 ;  /* 0x0000003f0f00728c */ /* 0x000fe2000bf05300 */
[----:B------:R-:W-:Y:S01]  /*ef90*/  IMAD.MOV.U32 R11, RZ, RZ, R15 ;  /* 0x000000ffff0b7224 */ /* 0x000fe200078e000f */
[----:B------:R-:W-:-:S02]  /*efa0*/  USEL UR20, UR16, URZ, UP1 ;  /* 0x0000003f10147287 */ /* 0x000fc40008800000 */
[----:B------:R-:W-:Y:S02]  /*efb0*/  USEL UR9, UR9, URZ, !UP0 ;  /* 0x0000003f09097287 */ /* 0x000fe4000c000000 */
[----:B------:R-:W-:Y:S01]  /*efc0*/  USEL UR21, UR12, URZ, !UP0 ;  /* 0x0000003f0c157287 */ /* 0x000fe2000c000000 */
[----:B------:R-:W-:Y:S02]  /*efd0*/  ULDC.64 UR16, c[0x0][UR22+0x220] ;  /* 0x0000880016107abb */ /* 0x000fe40008000a00 */
[----:B------:R-:W-:Y:S01]  /*efe0*/  ULDC.64 UR12, c[0x0][UR22+0x218] ;  /* 0x00008600160c7abb */ /* 0x000fe20008000a00 */
[----:B------:R-:W-:Y:S01]  /*eff0*/  ULDC.64 UR18, c[0x0][UR22+0x228] ;  /* 0x00008a0016127abb */ /* 0x000fe20008000a00 */
[----:B------:R-:W-:Y:S01]  /*f000*/  UIMAD.WIDE.U32 UR14, UR12, UR23, URZ ;  /* 0x000000170c0e72a5 */ /* 0x000fe2000f8e003f */
[----:B0-----:R-:W-:Y:S01]  /*f010*/  @P1 IMAD.HI.U32 R8, R15, R10, RZ ;  /* 0x0000000a0f081227 */ /* 0x001fe200078e00ff */
[----:B------:R-:W-:Y:S02]  /*f020*/  UIMAD UR23, UR13, UR23, URZ ;  /* 0x000000170d1772a4 */ /* 0x000fe4000f8e023f */
[----:B------:R-:W-:-:S02]  /*f030*/  UIMAD UR17, UR17, UR9, URZ ;  /* 0x00000009111172a4 */ /* 0x000fc4000f8e023f */
[----:B------:R-:W-:Y:S01]  /*f040*/  UIMAD.WIDE.U32 UR24, UR18, UR20, URZ ;  /* 0x00000014121872a5 */ /* 0x000fe2000f8e003f */
[----:B-1----:R-:W-:Y:S01]  /*f050*/  @P1 SHF.R.U32.HI R11, RZ, R13, R8 ;  /* 0x0000000dff0b1219 */ /* 0x002fe20000011608 */
[----:B------:R-:W-:Y:S02]  /*f060*/  UIMAD.WIDE.U32 UR12, UR16, UR9, URZ ;  /* 0x00000009100c72a5 */ /* 0x000fe4000f8e003f */
[----:B------:R-:W-:Y:S02]  /*f070*/  UIMAD UR18, UR19, UR20, URZ ;  /* 0x00000014131272a4 */ /* 0x000fe4000f8e023f */
[----:B------:R-:W-:Y:S01]  /*f080*/  UIMAD UR17, UR16, UR21, UR17 ;  /* 0x00000015101172a4 */ /* 0x000fe2000f8e0211 */
[----:B------:R-:W-:Y:S01]  /*f090*/  IMAD.U32 R8, RZ, RZ, UR24 ;  /* 0x00000018ff087e24 */ /* 0x000fe2000f8e00ff */
[----:B------:R-:W-:Y:S01]  /*f0a0*/  UIADD3 UR18, UR25, UR18, URZ ;  /* 0x0000001219127290 */ /* 0x000fe2000fffe03f */
[----:B------:R-:W-:Y:S01]  /*f0b0*/  IMAD.MOV R13, RZ, RZ, -R11 ;  /* 0x000000ffff0d7224 */ /* 0x000fe200078e0a0b */
[----:B------:R-:W-:Y:S01]  /*f0c0*/  UIADD3 UR23, UR15, UR23, URZ ;  /* 0x000000170f177290 */ /* 0x000fe2000fffe03f */
[----:B------:R-:W-:Y:S01]  /*f0d0*/  IMAD.U32 R9, RZ, RZ, UR25 ;  /* 0x00000019ff097e24 */ /* 0x000fe2000f8e00ff */
[----:B------:R-:W-:Y:S01]  /*f0e0*/  UIADD3 UR17, UR13, UR17, URZ ;  /* 0x000000110d117290 */ /* 0x000fe2000fffe03f */
[----:B------:R-:W-:Y:S01]  /*f0f0*/  IMAD R13, R76, R13, R15 ;  /* 0x0000000d4c0d7224 */ /* 0x000fe200078e020f */
[----:B------:R-:W-:Y:S01]  /*f100*/  SHF.R.S32.HI R9, RZ, 0x1f, R11 ;  /* 0x0000001fff097819 */ /* 0x000fe2000001140b */
[----:B------:R-:W-:-:S03]  /*f110*/  IMAD.U32 R12, RZ, RZ, UR18 ;  /* 0x00000012ff0c7e24 */ /* 0x000fc6000f8e00ff */
[----:B------:R-:W-:Y:S02]  /*f120*/  SHF.R.S32.HI R10, RZ, 0x1f, R13 ;  /* 0x0000001fff0a7819 */ /* 0x000fe4000001140d */
[----:B--2---:R-:W-:-:S13]  /*f130*/  @P0 R2UR UR4, R80 ;  /* 0x00000000500402ca */ /* 0x004fda00000e0000 */
[----:B------:R-:W-:Y:S02]  /*f140*/  UIADD3 UR14, UP0, UP2, UR12, UR14, UR4 ;  /* 0x0000000e0c0e7290 */ /* 0x000fe4000fa1e004 */
[----:B------:R-:W-:Y:S01]  /*f150*/  USHF.R.S32.HI UR16, URZ, 0x1f, UR4 ;  /* 0x0000001f3f107899 */ /* 0x000fe20008011404 */
[----:B------:R-:W-:-:S03]  /*f160*/  ULDC.64 UR12, c[0x0][UR22+0x210] ;  /* 0x00008400160c7abb */ /* 0x000fc60008000a00 */
[----:B------:R-:W-:Y:S01]  /*f170*/  IADD3 R8, P2, P3, R11, UR14, R8 ;  /* 0x0000000e0b087c10 */ /* 0x000fe2000fb5e008 */
[----:B------:R-:W-:Y:S01]  /*f180*/  UIADD3.X UR14, UR17, UR23, UR16, UP0, UP2 ;  /* 0x00000017110e7290 */ /* 0x000fe200087e4410 */
[----:B------:R-:W-:-:S04]  /*f190*/  IMAD R11, R13, UR13, RZ ;  /* 0x0000000d0d0b7c24 */ /* 0x000fc8000f8e02ff */
[----:B------:R-:W-:Y:S01]  /*f1a0*/  IMAD R11, R10, UR12, R11 ;  /* 0x0000000c0a0b7c24 */ /* 0x000fe2000f8e020b */
[----:B------:R-:W-:Y:S01]  /*f1b0*/  IADD3.X R9, R9, UR14, R12, P2, P3 ;  /* 0x0000000e09097c10 */ /* 0x000fe200097e640c */
[----:B------:R-:W-:Y:S01]  /*f1c0*/  ULDC.64 UR14, c[0x0][0xba8] ;  /* 0x0002ea00000e7ab9 */ /* 0x000fe20000000a00 */
        /* <DEDUP_REMOVED lines=12> */
.L_x_4444:
[----:B------:R-:W2:Y:S01]  /*f290*/  LDL R13, [R1+0x28] ;  /* 0x00002800010d7983 */ /* 0x000ea20000100800 */
[----:B-----5:R-:W-:Y:S01]  /*f2a0*/  IMAD R16, R5, R76, RZ ;  /* 0x0000004c05107224 */ /* 0x020fe200078e02ff */
        /* <DEDUP_REMOVED lines=8> */
[----:B------:R-:W-:-:S04]  /*f330*/  ISETP.GE.OR P2, PT, R17, R16, P0 ;  /* 0x000000101100720c */ /* 0x000fc80000746670 */
[----:B------:R-:W-:-:S09]  /*f340*/  ISETP.GE.OR P0, PT, R13, R16, P0 ;  /* 0x000000100d00720c */ /* 0x000fd20000706670 */
[----:B0-----:R0:W-:Y:S04]  /*f350*/  @!P2 ST.E desc[UR12][R8.64], R0 ;  /* 0x000000000800a985 */ /* 0x0011e8000c10190c */
[----:B-1----:R0:W-:Y:S01]  /*f360*/  @!P0 ST.E desc[UR12][R10.64], R4 ;  /* 0x000000040a008985 */ /* 0x0021e2000c10190c */
[----:B------:R-:W-:-:S13]  /*f370*/  PLOP3.LUT P0, PT, PT, PT, UP1, 0x80, 0x0 ;  /* 0x000000000000781c */ /* 0x000fda0003f0f018 */
[----:B0-----:R-:W-:Y:S05]  /*f380*/  @P0 BRA `(.L_x_4445) ;  /* 0x0000000c00580947 */ /* 0x001fea0003800000 */
[----:B------:R-:W-:Y:S01]  /*f390*/  IMAD R2, R220, 0x40, R22 ;  /* 0x00000040dc027824 */ /* 0x000fe200078e0216 */
[----:B------:R-:W-:Y:S01]  /*f3a0*/  ULDC.64 UR12, c[0x0][0x208] ;  /* 0x00008200000c7ab9 */ /* 0x000fe20000000a00 */
[----:B------:R-:W-:Y:S01]  /*f3b0*/  IMAD.MOV.U32 R3, RZ, RZ, 0x2 ;  /* 0x00000002ff037424 */ /* 0x000fe200078e00ff */
[----:B------:R-:W-:Y:S01]  /*f3c0*/  ULDC.64 UR14, c[0x0][0xaa0] ;  /* 0x0002a800000e7ab9 */ /* 0x000fe20000000a00 */
[----:B------:R-:W0:Y:S01]  /*f3d0*/  @P1 LDC R21, c[0x0][0xbf0] ;  /* 0x0002fc00ff151b82 */ /* 0x000e220000000800 */
[----:B------:R-:W-:Y:S01]  /*f3e0*/  R2UR UR17, R196 ;  /* 0x00000000c41172ca */ /* 0x000fe200000e0000 */
[----:B------:R-:W-:-:S03]  /*f3f0*/  IMAD.WIDE R2, R2, R3, UR10 ;  /* 0x0000000a02027e25 */ /* 0x000fc6000f8e0203 */
[C---:B------:R-:W-:Y:S02]  /*f400*/  IADD3 R9, P4, R2.reuse, 0x1000, RZ ;  /* 0x0000100002097810 */ /* 0x040fe40007f9e0ff */
[C---:B------:R-:W-:Y:S02]  /*f410*/  IADD3 R13, P3, R2.reuse, 0x2000, RZ ;  /* 0x00002000020d7810 */ /* 0x040fe40007f7e0ff */
[C---:B------:R-:W-:Y:S02]  /*f420*/  IADD3 R25, P6, R2.reuse, 0x3000, RZ ;  /* 0x0000300002197810 */ /* 0x040fe40007fde0ff */
[C---:B------:R-:W-:Y:S02]  /*f430*/  IADD3 R29, P5, R2.reuse, 0x4000, RZ ;  /* 0x00004000021d7810 */ /* 0x040fe40007fbe0ff */
[----:B------:R-:W-:Y:S02]  /*f440*/  IADD3 R33, P2, R2, 0x5000, RZ ;  /* 0x0000500002217810 */ /* 0x000fe40007f5e0ff */
        /* <DEDUP_REMOVED lines=33> */
[----:B------:R-:W-:Y:S01]  /*f660*/  IMAD.X R57, RZ, RZ, R3, P2 ;  /* 0x000000ffff397224 */ /* 0x000fe200010e0603 */
[----:B------:R-:W-:Y:S01]  /*f670*/  LOP3.LUT R44, R45, 0x380, RZ, 0xc0, !PT ;  /* 0x000003802d2c7812 */ /* 0x000fe200078ec0ff */
[----:B------:R-:W5:Y:S01]  /*f680*/  LD.E.128 R32, desc[UR12][R32.64] ;  /* 0x0000000c20207980 */ /* 0x000f62000c101d00 */
        /* <DEDUP_REMOVED lines=22> */
[----:B------:R-:W5:Y:S04]  /*f7f0*/  LD.E.128 R36, desc[UR12][R36.64] ;  /* 0x0000000c24247980 */ /* 0x000f68000c101d00 */
[----:B------:R1:W5:Y:S04]  /*f800*/  LD.E.128 R4, desc[UR12][R2.64] ;  /* 0x0000000c02047980 */ /* 0x000368000c101d00 */
[----:B------:R-:W5:Y:S04]  /*f810*/  LD.E.128 R40, desc[UR12][R40.64] ;  /* 0x0000000c28287980 */ /* 0x000f68000c101d00 */
[----:B------:R-:W5:Y:S01]  /*f820*/  LD.E.128 R44, desc[UR12][R44.64] ;  /* 0x0000000c2c2c7980 */ /* 0x000f62000c101d00 */
[----:B-1----:R-:W1:Y:S03]  /*f830*/  @P1 LDC R3, c[0x0][0xbec] ;  /* 0x0002fb00ff031b82 */ /* 0x002e660000000800 */
[----:B------:R-:W5:Y:S04]  /*f840*/  LD.E.128 R48, desc[UR12][R48.64] ;  /* 0x0000000c30307980 */ /* 0x000f68000c101d00 */
[----:B------:R-:W5:Y:S04]  /*f850*/  LD.E.128 R52, desc[UR12][R52.64] ;  /* 0x0000000c34347980 */ /* 0x000f68000c101d00 */
[----:B------:R-:W5:Y:S01]  /*f860*/  LD.E.128 R56, desc[UR12][R56.64] ;  /* 0x0000000c38387980 */ /* 0x000f62000c101d00 */
[----:B------:R-:W-:-:S02]  /*f870*/  UIMAD UR12, UR16, UR14, URZ ;  /* 0x0000000e100c72a4 */ /* 0x000fc4000f8e023f */
[----:B------:R-:W-:Y:S01]  /*f880*/  UIMAD.WIDE.U32 UR10, UR4, UR14, URZ ;  /* 0x0000000e040a72a5 */ /* 0x000fe2000f8e003f */
[----:B------:R-:W-:Y:S01]  /*f890*/  IMAD R0, R193, 0x20, R220 ;  /* 0x00000020c1007824 */ /* 0x000fe200078e02dc */
[----:B------:R-:W-:Y:S01]  /*f8a0*/  UIMAD UR12, UR4, UR15, UR12 ;  /* 0x0000000f040c72a4 */ /* 0x000fe2000f8e020c */
[----:B------:R-:W-:Y:S01]  /*f8b0*/  @!PT LDS RZ, [RZ] ;  /* 0x00000000fffff984 */ /* 0x000fe20000000800 */
[----:B------:R-:W-:Y:S01]  /*f8c0*/  @!PT LDS RZ, [RZ] ;  /* 0x00000000fffff984 */ /* 0x000fe20000000800 */
[----:B------:R-:W-:Y:S01]  /*f8d0*/  @!PT LDS RZ, [RZ] ;  /* 0x00000000fffff984 */ /* 0x000fe20000000800 */
[----:B------:R-:W-:Y:S01]  /*f8e0*/  @!PT LDS RZ, [RZ] ;  /* 0x00000000fffff984 */ /* 0x000fe20000000800 */
[----:B------:R2:W-:Y:S06]  /*f8f0*/  MEMBAR.ALL.CTA ;  /* 0x0000000000007992 */ /* 0x0005ec0000008000 */
[----:B--2---:R-:W2:Y:S01]  /*f900*/  FENCE.VIEW.ASYNC.S ;  /* 0x00000000000073c6 */ /* 0x004ea20000000000 */
[----:B------:R-:W-:-:S03]  /*f910*/  UIADD3 UR11, UR11, UR12, URZ ;  /* 0x0000000c0b0b7290 */ /* 0x000fc6000fffe03f */
[----:B------:R-:W-:Y:S01]  /*f920*/  ULDC.64 UR12, c[0x0][0xae8] ;  /* 0x0002ba00000c7ab9 */ /* 0x000fe20000000a00 */
[----:B------:R-:W-:Y:S01]  /*f930*/  VIADD R20, R0, UR39 ;  /* 0x0000002700147c36 */ /* 0x000fe20008000000 */
[----:B------:R-:W-:Y:S02]  /*f940*/  UIMAD.WIDE.U32 UR10, UR17, UR12, UR10 ;  /* 0x0000000c110a72a5 */ /* 0x000fe4000f8e000a */
[----:B------:R-:W-:Y:S01]  /*f950*/  USHF.R.S32.HI UR4, URZ, 0x1f, UR9 ;  /* 0x0000001f3f047899 */ /* 0x000fe20008011409 */
[----:B-1----:R-:W-:Y:S01]  /*f960*/  @P1 IMAD.HI.U32 R0, R20, R3, RZ ;  /* 0x0000000314001227 */ /* 0x002fe200078e00ff */
[----:B------:R-:W-:-:S03]  /*f970*/  UIMAD UR11, UR17, UR13, UR11 ;  /* 0x0000000d110b72a4 */ /* 0x000fc6000f8e020b */
[----:B------:R-:W-:Y:S02]  /*f980*/  ULDC.64 UR12, c[0x0][0xaf0] ;  /* 0x0002bc00000c7ab9 */ /* 0x000fe40000000a00 */
[----:B------:R-:W-:Y:S01]  /*f990*/  UIMAD UR4, UR4, UR12, URZ ;  /* 0x0000000c040472a4 */ /* 0x000fe2000f8e023f */
[----:B------:R-:W-:Y:S01]  /*f9a0*/  IMAD.MOV.U32 R17, RZ, RZ, R20 ;  /* 0x000000ffff117224 */ /* 0x000fe200078e0014 */
[----:B0-----:R-:W-:Y:S01]  /*f9b0*/  @P1 SHF.R.U32.HI R17, RZ, R21, R0 ;  /* 0x00000015ff111219 */ /* 0x001fe20000011600 */
[----:B------:R-:W-:Y:S02]  /*f9c0*/  UIMAD.WIDE.U32 UR10, UR9, UR12, UR10 ;  /* 0x0000000c090a72a5 */ /* 0x000fe4000f8e000a */
[----:B------:R-:W-:Y:S01]  /*f9d0*/  UIMAD UR4, UR9, UR13, UR4 ;  /* 0x0000000d090472a4 */ /* 0x000fe2000f8e0204 */
[--C-:B------:R-:W-:Y:S01]  /*f9e0*/  SHF.R.S32.HI R0, RZ, 0x1f, R17.reuse ;  /* 0x0000001fff007819 */ /* 0x100fe20000011411 */
[----:B------:R-:W-:Y:S01]  /*f9f0*/  IMAD.MOV R21, RZ, RZ, -R17 ;  /* 0x000000ffff157224 */ /* 0x000fe200078e0a11 */
[----:B------:R-:W-:Y:S01]  /*fa00*/  ULDC.64 UR12, c[0x0][0xae0] ;  /* 0x0002b800000c7ab9 */ /* 0x000fe20000000a00 */
[----:B------:R-:W-:-:S02]  /*fa10*/  UIADD3 UR4, UR11, UR4, URZ ;  /* 0x000000040b047290 */ /* 0x000fc4000fffe03f */
[----:B------:R-:W-:Y:S02]  /*fa20*/  IMAD.U32 R3, RZ, RZ, UR11 ;  /* 0x0000000bff037e24 */ /* 0x000fe4000f8e00ff */
[----:B------:R-:W-:Y:S02]  /*fa30*/  IMAD R0, R0, UR12, RZ ;  /* 0x0000000c00007c24 */ /* 0x000fe4000f8e02ff */
[----:B------:R-:W-:Y:S02]  /*fa40*/  IMAD R21, R76, R21, R20 ;  /* 0x000000154c157224 */ /* 0x000fe400078e0214 */
[----:B------:R-:W-:Y:S01]  /*fa50*/  IMAD.U32 R2, RZ, RZ, UR10 ;  /* 0x0000000aff027e24 */ /* 0x000fe2000f8e00ff */
[----:B------:R-:W-:Y:S01]  /*fa60*/  ULDC.64 UR10, c[0x0][0xad8] ;  /* 0x0002b600000a7ab9 */ /* 0x000fe20000000a00 */
[----:B------:R-:W-:Y:S02]  /*fa70*/  IMAD.U32 R3, RZ, RZ, UR4 ;  /* 0x00000004ff037e24 */ /* 0x000fe4000f8e00ff */
[C---:B------:R-:W-:Y:S01]  /*fa80*/  IMAD R61, R17.reuse, UR13, R0 ;  /* 0x0000000d113d7c24 */ /* 0x040fe2000f8e0200 */
[----:B------:R-:W-:Y:S01]  /*fa90*/  SHF.R.S32.HI R0, RZ, 0x1f, R21 ;  /* 0x0000001fff007819 */ /* 0x000fe20000011415 */
[----:B------:R-:W-:-:S04]  /*faa0*/  IMAD.WIDE.U32 R2, R17, UR12, R2 ;  /* 0x0000000c11027c25 */ /* 0x000fc8000f8e0002 */
[----:B------:R-:W-:Y:S02]  /*fab0*/  VIADD R63, R220, UR39 ;  /* 0x00000027dc3f7c36 */ /* 0x000fe40008000000 */
[----:B------:R-:W-:Y:S02]  /*fac0*/  IMAD.IADD R3, R3, 0x1, R61 ;  /* 0x0000000103037824 */ /* 0x000fe400078e023d */
[----:B------:R-:W-:Y:S02]  /*fad0*/  IMAD R0, R0, UR10, RZ ;  /* 0x0000000a00007c24 */ /* 0x000fe4000f8e02ff */
[----:B------:R-:W-:Y:S01]  /*fae0*/  VIADD R17, R63, 0x20 ;  /* 0x000000203f117836 */ /* 0x000fe20000000000 */
[----:B------:R-:W-:Y:S01]  /*faf0*/  UIADD3 UR8, UR8, 0x30820, URZ ;  /* 0x0003082008087890 */ /* 0x000fe2000fffe03f */
[C---:B------:R-:W-:Y:S02]  /*fb00*/  IMAD R61, R21.reuse, UR11, R0 ;  /* 0x0000000b153d7c24 */ /* 0x040fe4000f8e0200 */
[----:B------:R-:W-:Y:S01]  /*fb10*/  IMAD.WIDE.U32 R2, R21, UR10, R2 ;  /* 0x0000000a15027c25 */ /* 0x000fe2000f8e0002 */
[-C--:B------:R-:W-:Y:S01]  /*fb20*/  ISETP.GE.AND P1, PT, R17, R16.reuse, PT ;  /* 0x000000101100720c */ /* 0x080fe20003f26270 */
[----:B------:R-:W-:Y:S01]  /*fb30*/  ULDC.64 UR10, c[0x0][0xa80] ;  /* 0x0002a000000a7ab9 */ /* 0x000fe20000000a00 */
[C---:B------:R-:W-:Y:S01]  /*fb40*/  ISETP.GE.AND P2, PT, R63.reuse, R16, PT ;  /* 0x000000103f00720c */ /* 0x040fe20003f46270 */
[----:B------:R-:W-:Y:S01]  /*fb50*/  VIADD R17, R63, 0x40 ;  /* 0x000000403f117836 */ /* 0x000fe20000000000 */
[----:B------:R-:W-:Y:S01]  /*fb60*/  UPRMT UR8, URZ, 0x654, UR8 ;  /* 0x000006543f087896 */ /* 0x000fe20008000008 */
[----:B------:R-:W-:Y:S01]  /*fb70*/  IMAD.IADD R3, R3, 0x1, R61 ;  /* 0x0000000103037824 */ /* 0x000fe200078e023d */
[----:B------:R-:W-:-:S02]  /*fb80*/  LEA R0, P3, R2, UR10, 0x1 ;  /* 0x0000000a02007c11 */ /* 0x000fc4000f8608ff */
[----:B------:R-:W-:Y:S02]  /*fb90*/  ISETP.GE.AND P0, PT, R17, R16, PT ;  /* 0x000000101100720c */ /* 0x000fe40003f06270 */
[----:B------:R-:W-:Y:S01]  /*fba0*/  LEA.HI.X R17, R2, UR11, R3, 0x1, P3 ;  /* 0x0000000b02117c11 */ /* 0x000fe200098f0c03 */
[----:B------:R-:W-:Y:S01]  /*fbb0*/  VIADD R64, R22, 0x40 ;  /* 0x0000004016407836 */ /* 0x000fe20000000000 */
[----:B--2---:R0:W1:Y:S01]  /*fbc0*/  SHFL.IDX PT, R21, R0, RZ, 0x181f ;  /* 0x00181fff00157589 */ /* 0x00406200000e0000 */
[----:B------:R-:W-:Y:S01]  /*fbd0*/  SYNCS.ARRIVE.TRANS64.RED.A1T0 RZ, [UR8], RZ ;  /* 0x000000ffffff79a7 */ /* 0x000fe20008100408 */
[----:B------:R-:W-:Y:S02]  /*fbe0*/  BSSY B1, `(.L_x_4446) ;  /* 0x0000014000017945 */ /* 0x000fe40003800000 */
        /* <DEDUP_REMOVED lines=19> */
.L_x_4447:
[----:B------:R-:W-:Y:S05]  /*fd20*/  BSYNC B1 ;  /* 0x0000000000017941 */ /* 0x000fea0003800000 */
.L_x_4446:
        /* <DEDUP_REMOVED lines=12> */
[-C--:B----4-:R-:W-:Y:S02]  /*fdf0*/  @!P4 LEA.HI.X R3, R22, R7.reuse, R62, 0x1, P1 ;  /* 0x000000071603c211 */ /* 0x090fe400008f0c3e */
[-C--:B------:R-:W-:Y:S02]  /*fe00*/  @!P5 LEA.HI.X R5, R64, R7.reuse, R65, 0x1, P2 ;  /* 0x000000074005d211 */ /* 0x080fe400010f0c41 */
[----:B------:R-:W-:Y:S01]  /*fe10*/  @!P6 LEA.HI.X R7, R192, R7, R66, 0x1, P3 ;  /* 0x00000007c007e211 */ /* 0x000fe200018f0c42 */
[----:B------:R0:W-:Y:S04]  /*fe20*/  @!P4 ST.E.128 desc[UR8][R2.64], R8 ;  /* 0x000000080200c985 */ /* 0x0001e8000c101d08 */
[----:B------:R0:W-:Y:S04]  /*fe30*/  @!P5 ST.E.128 desc[UR8][R4.64], R32 ;  /* 0x000000200400d985 */ /* 0x0001e8000c101d08 */
[----:B------:R0:W-:Y:S02]  /*fe40*/  @!P6 ST.E.128 desc[UR8][R6.64], R48 ;  /* 0x000000300600e985 */ /* 0x0001e4000c101d08 */
.L_x_4449:
[----:B------:R-:W-:Y:S05]  /*fe50*/  BSYNC B1 ;  /* 0x0000000000017941 */ /* 0x000fea0003800000 */
.L_x_4448:
        /* <DEDUP_REMOVED lines=18> */
.L_x_4451:
[----:B------:R-:W-:Y:S05]  /*ff80*/  BSYNC B1 ;  /* 0x0000000000017941 */ /* 0x000fea0003800000 */
.L_x_4450:
[----:B0-----:R-:W-:Y:S01]  /*ff90*/  VIADD R3, R63, 0x60 ;  /* 0x000000603f037836 */ /* 0x001fe20000000000 */
[----:B---3--:R-:W0:Y:S04]  /*ffa0*/  SHFL.IDX PT, R17, R17, 0x3, 0x181f ;  /* 0x00781f0011117f89 */ /* 0x008e2800000e0000 */
[----:B------:R-:W-:Y:S01]  /*ffb0*/  ISETP.GE.AND P0, PT, R3, R16, PT ;  /* 0x000000100300720c */ /* 0x000fe20003f06270 */
[----:B----4-:R4:W3:-:S12]  /*ffc0*/  SHFL.IDX PT, R7, R0, 0x3, 0x181f ;  /* 0x00781f0000077f89 */ /* 0x0108d800000e0000 */
[----:B----4-:R-:W-:Y:S05]  /*ffd0*/  @P0 BRA `(.L_x_4452) ;  /* 0x0000002000300947 */ /* 0x010fea0003800000 */
[----:B------:R-:W-:Y:S01]  /*ffe0*/  ULDC UR4, c[0x0][0xac8] ;  /* 0x0002b20000047ab9 */ /* 0x000fe20000000800 */
[----:B------:R-:W-:Y:S01]  /*fff0*/  ULDC.64 UR8, c[0x0][0x208] ;  /* 0x0000820000087ab9 */ /* 0x000fe20000000a00 */
[----:B------:R-:W-:Y:S02]  /*10000*/  ISETP.GE.AND P2, PT, R22, UR4, PT ;  /* 0x0000000416007c0c */ /* 0x000fe4000bf46270 */
[----:B------:R-:W-:-:S11]  /*10010*/  ISETP.GE.AND P3, PT, R64, UR4, PT ;  /* 0x0000000440007c0c */ /* 0x000fd6000bf66270 */
[-C--:B---3--:R-:W-:Y:S02]  /*10020*/  @!P2 LEA R2, P0, R22, R7.reuse, 0x1 ;  /* 0x000000071602a211 */ /* 0x088fe400078008ff */
[----:B------:R-:W-:Y:S02]  /*10030*/  @!P3 LEA R4, P1, R64, R7, 0x1 ;  /* 0x000000074004b211 */ /* 0x000fe400078208ff */
[-C--:B0-----:R-:W-:Y:S02]  /*10040*/  @!P2 LEA.HI.X R3, R22, R17.reuse, R62, 0x1, P0 ;  /* 0x000000111603a211 */ /* 0x081fe400000f0c3e */
[----:B------:R-:W-:Y:S02]  /*10050*/  ISETP.GE.AND P0, PT, R192, UR4, PT ;  /* 0x00000004c0007c0c */ /* 0x000fe4000bf06270 */
[----:B------:R-:W-:Y:S01]  /*10060*/  @!P3 LEA.HI.X R5, R64, R17, R65, 0x1, P1 ;  /* 0x000000114005b211 */ /* 0x000fe200008f0c41 */
[----:B------:R4:W-:Y:S04]  /*10070*/  @!P2 ST.E.128 desc[UR8][R2.64], R24 ;  /* 0x000000180200a985 */ /* 0x0009e8000c101d08 */
[----:B------:R4:W-:Y:S06]  /*10080*/  @!P3 ST.E.128 desc[UR8][R4.64], R40 ;  /* 0x000000280400b985 */ /* 0x0009ec000c101d08 */
[----:B------:R-:W-:Y:S05]  /*10090*/  @P0 BRA `(.L_x_4452) ;  /* 0x0000002000000947 */ /* 0x000fea0003800000 */
[----:B----4-:R-:W-:Y:S01]  /*100a0*/  LEA R2, P0, R192, R7, 0x1 ;  /* 0x00000007c0027211 */ /* 0x010fe200078008ff */
[----:B------:R-:W-:-:S03]  /*100b0*/  ULDC.64 UR8, c[0x0][0x208] ;  /* 0x0000820000087ab9 */ /* 0x000fc60000000a00 */
[----:B------:R-:W-:-:S05]  /*100c0*/  LEA.HI.X R3, R192, R17, R66, 0x1, P0 ;  /* 0x00000011c0037211 */ /* 0x000fca00000f0c42 */
[----:B------:R0:W-:Y:S01]  /*100d0*/  ST.E.128 desc[UR8][R2.64], R56 ;  /* 0x0000003802007985 */ /* 0x0001e2000c101d08 */
[----:B------:R-:W-:Y:S05]  /*100e0*/  BRA `(.L_x_4452) ;  /* 0x0000001c00ec7947 */ /* 0x000fea0003800000 */
.L_x_4445:
        /* <DEDUP_REMOVED lines=41> */
[----:B------:R-:W-:Y:S01]  /*10380*/  ULDC.64 UR12, c[0x0][0xb30] ;  /* 0x0002cc00000c7ab9 */ /* 0x000fe20000000a00 */
[----:B------:R-:W-:-:S02]  /*10390*/  IMAD R11, R76, R11, R15 ;  /* 0x0000000b4c0b7224 */ /* 0x000fc400078e020f */
[----:B------:R-:W-:Y:S02]  /*103a0*/  IMAD R0, R0, UR12, RZ ;  /* 0x0000000c00007c24 */ /* 0x000fe4000f8e02ff */
[----:B------:R-:W-:Y:S01]  /*103b0*/  IMAD.U32 R4, RZ, RZ, UR10 ;  /* 0x0000000aff047e24 */ /* 0x000fe2000f8e00ff */
[----:B------:R-:W-:Y:S01]  /*103c0*/  ULDC.64 UR10, c[0x0][0xb28] ;  /* 0x0002ca00000a7ab9 */ /* 0x000fe20000000a00 */
[----:B------:R-:W-:Y:S02]  /*103d0*/  IMAD.U32 R5, RZ, RZ, UR4 ;  /* 0x00000004ff057e24 */ /* 0x000fe4000f8e00ff */
[C---:B------:R-:W-:Y:S01]  /*103e0*/  IMAD R15, R9.reuse, UR13, R0 ;  /* 0x0000000d090f7c24 */ /* 0x040fe2000f8e0200 */
[----:B------:R-:W-:Y:S01]  /*103f0*/  SHF.R.S32.HI R0, RZ, 0x1f, R11 ;  /* 0x0000001fff007819 */ /* 0x000fe2000001140b */
[----:B------:R-:W-:-:S04]  /*10400*/  IMAD.WIDE.U32 R4, R9, UR12, R4 ;  /* 0x0000000c09047c25 */ /* 0x000fc8000f8e0004 */
[----:B------:R-:W-:Y:S02]  /*10410*/  IMAD R0, R0, UR10, RZ ;  /* 0x0000000a00007c24 */ /* 0x000fe4000f8e02ff */
[----:B------:R-:W-:Y:S02]  /*10420*/  IMAD.IADD R5, R5, 0x1, R15 ;  /* 0x0000000105057824 */ /* 0x000fe400078e020f */
[C---:B------:R-:W-:Y:S02]  /*10430*/  IMAD R9, R11.reuse, UR11, R0 ;  /* 0x0000000b0b097c24 */ /* 0x040fe4000f8e0200 */
[----:B------:R-:W-:Y:S01]  /*10440*/  IMAD.WIDE.U32 R4, R11, UR10, R4 ;  /* 0x0000000a0b047c25 */ /* 0x000fe2000f8e0004 */
[----:B------:R-:W-:-:S03]  /*10450*/  ULDC.64 UR10, c[0x0][0xb00] ;  /* 0x0002c000000a7ab9 */ /* 0x000fc60000000a00 */
[----:B------:R-:W-:Y:S01]  /*10460*/  IMAD.IADD R5, R5, 0x1, R9 ;  /* 0x0000000105057824 */ /* 0x000fe200078e0209 */
[----:B------:R-:W-:-:S04]  /*10470*/  LEA R0, P1, R4, UR10, 0x2 ;  /* 0x0000000a04007c11 */ /* 0x000fc8000f8210ff */
        /* <DEDUP_REMOVED lines=11> */
[-C--:B-1----:R-:W-:Y:S02]  /*10530*/  @!P1 LEA R10, P5, R219, R4.reuse, 0x2 ;  /* 0x00000004db0a9211 */ /* 0x082fe400078a10ff */
[CC--:B------:R-:W-:Y:S02]  /*10540*/  @!P0 LEA R14, P6, R218.reuse, R4.reuse, 0x2 ;  /* 0x00000004da0e8211 */ /* 0x0c0fe400078c10ff */
        /* <DEDUP_REMOVED lines=13> */
[----:B------:R-:W-:Y:S01]  /*10620*/  @!P3 ST.E.64 desc[UR8][R76.64], R36 ;  /* 0x000000244c00b985 */ /* 0x000fe2000c101b08 */
        /* <DEDUP_REMOVED lines=16> */
[-C--:B------:R-:W-:Y:S02]  /*10730*/  @!P3 LEA R24, P6, R211, R4.reuse, 0x2 ;  /* 0x00000004d318b211 */ /* 0x080fe400078c10ff */
        /* <DEDUP_REMOVED lines=22> */
[----:B------:R2:W-:Y:S01]  /*108a0*/  @!P1 ST.E.64 desc[UR8][R10.64], R2 ;  /* 0x000000020a009985 */ /* 0x0005e2000c101b08 */
        /* <DEDUP_REMOVED lines=13> */
[----:B--2---:R-:W-:Y:S01]  /*10980*/  @!P0 LEA R2, P5, R202, R4, 0x2 ;  /* 0x00000004ca028211 */ /* 0x004fe200078a10ff */
[----:B------:R3:W-:Y:S01]  /*10990*/  @!P3 ST.E.64 desc[UR8][R32.64], R92 ;  /* 0x0000005c2000b985 */ /* 0x0007e2000c101b08 */
[----:B------:R-:W-:-:S02]  /*109a0*/  ISETP.GE.AND P3, PT, R199, UR4, PT ;  /* 0x00000004c7007c0c */ /* 0x000fc4000bf66270 */
[-C--:B------:R-:W-:Y:S02]  /*109b0*/  @!P0 LEA.HI.X R3, R202, R5.reuse, R229, 0x2, P5 ;  /* 0x00000005ca038211 */ /* 0x080fe400028f14e5 */
[----:B------:R-:W-:Y:S02]  /*109c0*/  ISETP.GE.AND P5, PT, R197, UR4, PT ;  /* 0x00000004c5007c0c */ /* 0x000fe4000bfa6270 */
[CC--:B-1----:R-:W-:Y:S01]  /*109d0*/  @!P1 LEA R6, P6, R201.reuse, R4.reuse, 0x2 ;  /* 0x00000004c9069211 */ /* 0x0c2fe200078c10ff */
[----:B------:R3:W-:Y:S02]  /*109e0*/  @!P0 ST.E.64 desc[UR8][R2.64], R96 ;  /* 0x0000006002008985 */ /* 0x0007e4000c101b08 */
[-C--:B------:R-:W-:Y:S02]  /*109f0*/  @!P4 LEA R8, P0, R200, R4.reuse, 0x2 ;  /* 0x00000004c808c211 */ /* 0x080fe400078010ff */
        /* <DEDUP_REMOVED lines=13> */
.L_x_4454:
[----:B------:R-:W-:Y:S05]  /*10ad0*/  BSYNC B1 ;  /* 0x0000000000017941 */ /* 0x000fea0003800000 */
.L_x_4453:
        /* <DEDUP_REMOVED lines=104> */
.L_x_4443:
[----:B------:R-:W0:Y:S01]  /*11160*/  LDC.64 R2, c[0x0][0xc00] ;  /* 0x00030000ff027b82 */ /* 0x000e220000000a00 */
[----:B------:R-:W-:Y:S01]  /*11170*/  R2UR UR11, R221 ;  /* 0x00000000dd0b72ca */ /* 0x000fe200000e0000 */
[----:B------:R-:W-:Y:S01]  /*11180*/  ULDC.64 UR8, c[0x0][0xc00] ;  /* 0x0003000000087ab9 */ /* 0x000fe20000000a00 */
[----:B------:R-:W-:Y:S01]  /*11190*/  R2UR UR10, R194 ;  /* 0x00000000c20a72ca */ /* 0x000fe200000e0000 */
[----:B------:R-:W-:Y:S01]  /*111a0*/  IMAD.MOV.U32 R7, RZ, RZ, RZ ;  /* 0x000000ffff077224 */ /* 0x000fe200078e00ff */
[----:B------:R-:W-:-:S03]  /*111b0*/  ULDC.64 UR12, c[0x0][0x208] ;  /* 0x00008200000c7ab9 */ /* 0x000fc60000000a00 */
[----:B------:R-:W1:Y:S06]  /*111c0*/  LDC.64 R4, c[0x0][0xc08] ;  /* 0x00030200ff047b82 */ /* 0x000e6c0000000a00 */
[----:B------:R-:W-:Y:S01]  /*111d0*/  UIMAD.WIDE UR8, UR11, 0x4, UR8 ;  /* 0x000000040b0878a5 */ /* 0x000fe2000f8e0208 */
[----:B0-----:R-:W-:-:S05]  /*111e0*/  ISETP.NE.U32.AND P0, PT, R2, RZ, PT ;  /* 0x000000ff0200720c */ /* 0x001fca0003f05070 */
[----:B------:R-:W-:Y:S01]  /*111f0*/  IMAD.U32 R2, RZ, RZ, UR8 ;  /* 0x00000008ff027e24 */ /* 0x000fe2000f8e00ff */
[----:B------:R-:W-:Y:S01]  /*11200*/  R2UR UR4, R3 ;  /* 0x00000000030472ca */ /* 0x000fe200000e0000 */
[----:B------:R-:W-:Y:S01]  /*11210*/  IMAD.U32 R3, RZ, RZ, UR9 ;  /* 0x00000009ff037e24 */ /* 0x000fe2000f8e00ff */
[----:B-1----:R-:W-:-:S05]  /*11220*/  ISETP.NE.U32.AND P1, PT, R4, RZ, PT ;  /* 0x000000ff0400720c */ /* 0x002fca0003f25070 */
[----:B------:R-:W-:-:S06]  /*11230*/  VOTEU.ANY UP0, P0 ;  /* 0x00000000003f7886 */ /* 0x000fcc0000000100 */
[----:B------:R-:W-:Y:S01]  /*11240*/  UISETP.NE.AND.EX UP0, UPT, UR4, URZ, UPT, UP0 ;  /* 0x0000003f0400728c */ /* 0x000fe2000bf05300 */
[----:B------:R-:W-:Y:S01]  /*11250*/  R2UR UR4, R5 ;  /* 0x00000000050472ca */ /* 0x000fe200000e0000 */
[----:B------:R-:W-:-:S04]  /*11260*/  VOTEU.ANY UP1, P1 ;  /* 0x00000000003f7886 */ /* 0x000fc80000820100 */
[----:B------:R-:W-:-:S08]  /*11270*/  PLOP3.LUT P0, PT, PT, PT, UP0, 0x80, 0x0 ;  /* 0x000000000000781c */ /* 0x000fd00003f0f008 */
[----:B------:R-:W-:-:S06]  /*11280*/  UISETP.NE.AND.EX UP1, UPT, UR4, URZ, UPT, UP1 ;  /* 0x0000003f0400728c */ /* 0x000fcc000bf25310 */
[----:B------:R-:W-:Y:S01]  /*11290*/  PLOP3.LUT P1, PT, PT, PT, UP1, 0x80, 0x0 ;  /* 0x000000000000781c */ /* 0x000fe20003f2f018 */
[----:B------:R0:W5:Y:S01]  /*112a0*/  @P0 LDG.E R7, desc[UR12][R2.64] ;  /* 0x0000000c02070981 */ /* 0x000162000c1e1900 */
[----:B------:R-:W-:Y:S02]  /*112b0*/  ULDC UR4, c[0x0][0xa88] ;  /* 0x0002a20000047ab9 */ /* 0x000fe40000000800 */
[----:B------:R-:W-:Y:S01]  /*112c0*/  IMAD.U32 R0, RZ, RZ, UR4 ;  /* 0x00000004ff007e24 */ /* 0x000fe2000f8e00ff */
[----:B------:R-:W-:Y:S02]  /*112d0*/  @UP1 ULDC.64 UR8, c[0x0][0xc08] ;  /* 0x0003020000081ab9 */ /* 0x000fe40000000a00 */
[----:B------:R-:W-:Y:S02]  /*112e0*/  @UP1 UIMAD.WIDE UR8, UR11, 0x4, UR8 ;  /* 0x000000040b0818a5 */ /* 0x000fe4000f8e0208 */
[----:B------:R-:W-:-:S04]  /*112f0*/  UISETP.NE.AND UP1, UPT, UR10, URZ, UPT ;  /* 0x0000003f0a00728c */ /* 0x000fc8000bf25270 */
[----:B------:R-:W-:Y:S02]  /*11300*/  IMAD.U32 R4, RZ, RZ, UR8 ;  /* 0x00000008ff047e24 */ /* 0x000fe4000f8e00ff */
[----:B------:R-:W-:-:S05]  /*11310*/  IMAD.U32 R5, RZ, RZ, UR9 ;  /* 0x00000009ff057e24 */ /* 0x000fca000f8e00ff */
[----:B------:R-:W-:Y:S01]  /*11320*/  @!UP1 ULDC UR10, c[0x0][0xad4] ;  /* 0x0002b500000a9ab9 */ /* 0x000fe20000000800 */
[----:B------:R0:W5:Y:S01]  /*11330*/  @P1 LDG.E R0, desc[UR12][R4.64] ;  /* 0x0000000c04001981 */ /* 0x000162000c1e1900 */
[----:B------:R-:W-:Y:S01]  /*11340*/  IMAD.U32 R194, RZ, RZ, UR10 ;  /* 0x0000000affc27e24 */ /* 0x000fe2000f8e00ff */
[----:B------:R-:W-:Y:S06]  /*11350*/  @P1 BRA `(.L_x_4455) ;  /* 0x0000000000141947 */ /* 0x000fec0003800000 */
[----:B------:R-:W-:Y:S05]  /*11360*/  @!P0 BRA `(.L_x_4455) ;  /* 0x0000000000108947 */ /* 0x000fea0003800000 */
[----:B------:R-:W-:Y:S02]  /*11370*/  ULDC.64 UR8, c[0x0][0x208] ;  /* 0x0000820000087ab9 */ /* 0x000fe40000000a00 */
[----:B0-----:R-:W2:Y:S04]  /*11380*/  LDG.E R5, desc[UR8][R2.64] ;  /* 0x0000000802057981 */ /* 0x001ea8000c1e1900 */
[----:B-----5:R-:W2:Y:S02]  /*11390*/  LDG.E R0, desc[UR8][R2.64+0x4] ;  /* 0x0000040802007981 */ /* 0x020ea4000c1e1900 */
[----:B--2---:R-:W-:-:S07]  /*113a0*/  IMAD.IADD R0, R0, 0x1, -R5 ;  /* 0x0000000100007824 */ /* 0x004fce00078e0a05 */
.L_x_4455:
[----:B0-----:R-:W0:Y:S01]  /*113b0*/  S2R R2, SR_TID.X ;  /* 0x0000000000027919 */ /* 0x001e220000002100 */
[----:B------:R-:W-:Y:S01]  /*113c0*/  R2UR UR4, R221 ;  /* 0x00000000dd0472ca */ /* 0x000fe200000e0000 */
[----:B------:R-:W-:Y:S01]  /*113d0*/  BSSY B1, `(.L_x_4456) ;  /* 0x0000043000017945 */ /* 0x000fe20003800000 */
[----:B-----5:R-:W-:-:S11]  /*113e0*/  R2UR UR20, R7 ;  /* 0x00000000071472ca */ /* 0x020fd600000e0000 */
[----:B------:R-:W-:Y:S02]  /*113f0*/  USHF.R.S32.HI UR8, URZ, 0x1f, UR4 ;  /* 0x0000001f3f087899 */ /* 0x000fe40008011404 */
[----:B------:R-:W-:Y:S02]  /*11400*/  USEL UR4, UR4, URZ, !UP0 ;  /* 0x0000003f04047287 */ /* 0x000fe4000c000000 */
[----:B------:R-:W-:Y:S02]  /*11410*/  USEL UR8, UR8, URZ, !UP0 ;  /* 0x0000003f08087287 */ /* 0x000fe4000c000000 */
[----:B------:R-:W-:Y:S01]  /*11420*/  USHF.R.S32.HI UR20, URZ, 0x1f, UR20 ;  /* 0x0000001f3f147899 */ /* 0x000fe20008011414 */
[----:B0-----:R-:W-:-:S05]  /*11430*/  VIADD R2, R2, 0xffffff80 ;  /* 0xffffff8002027836 */ /* 0x001fca0000000000 */
[----:B------:R-:W-:-:S13]  /*11440*/  ISETP.GT.AND P0, PT, R2, 0x7f, PT ;  /* 0x0000007f0200780c */ /* 0x000fda0003f04270 */
[----:B------:R-:W-:Y:S05]  /*11450*/  @P0 BRA `(.L_x_4457) ;  /* 0x0000000000e80947 */ /* 0x000fea0003800000 */
[----:B------:R-:W0:Y:S01]  /*11460*/  S2R R6, SR_TID.X ;  /* 0x0000000000067919 */ /* 0x000e220000002100 */
[----:B------:R-:W1:Y:S01]  /*11470*/  LDC R9, c[0x0][0xbe8] ;  /* 0x0002fa00ff097b82 */ /* 0x000e620000000800 */
[----:B------:R-:W-:Y:S02]  /*11480*/  IMAD.U32 R3, RZ, RZ, UR39 ;  /* 0x00000027ff037e24 */ /* 0x000fe4000f8e00ff */
[----:B-1----:R-:W-:-:S03]  /*11490*/  IMAD R2, R0, R9, RZ ;  /* 0x0000000900027224 */ /* 0x002fc600078e02ff */
        /* <DEDUP_REMOVED lines=17> */
[----:B------:R-:W-:Y:S02]  /*115b0*/  UIMAD.WIDE.U32 UR16, UR10, UR19, URZ ;  /* 0x000000130a1072a5 */ /* 0x000fe4000f8e003f */
[----:B------:R-:W-:Y:S01]  /*115c0*/  UIMAD UR19, UR11, UR19, URZ ;  /* 0x000000130b1372a4 */ /* 0x000fe2000f8e023f */
[----:B0-----:R-:W-:Y:S01]  /*115d0*/  @P0 IMAD.HI.U32 R5, R6, R5, RZ ;  /* 0x0000000506050227 */ /* 0x001fe200078e00ff */
[----:B------:R-:W-:Y:S02]  /*115e0*/  UIMAD UR13, UR13, UR4, URZ ;  /* 0x000000040d0d72a4 */ /* 0x000fe4000f8e023f */
[----:B------:R-:W-:Y:S01]  /*115f0*/  UIMAD.WIDE.U32 UR10, UR12, UR4, URZ ;  /* 0x000000040c0a72a5 */ /* 0x000fe2000f8e003f */
[----:B------:R-:W-:Y:S01]  /*11600*/  IMAD.U32 R2, RZ, RZ, UR16 ;  /* 0x00000010ff027e24 */ /* 0x000fe2000f8e00ff */
[----:B------:R-:W-:-:S02]  /*11610*/  UIADD3 UR19, UR17, UR19, URZ ;  /* 0x0000001311137290 */ /* 0x000fc4000fffe03f */
[----:B------:R-:W-:Y:S01]  /*11620*/  IMAD.U32 R3, RZ, RZ, UR17 ;  /* 0x00000011ff037e24 */ /* 0x000fe2000f8e00ff */
[----:B------:R-:W-:Y:S01]  /*11630*/  UIMAD UR13, UR12, UR8, UR13 ;  /* 0x000000080c0d72a4 */ /* 0x000fe2000f8e020d */
[----:B-1----:R-:W-:Y:S01]  /*11640*/  @P0 SHF.R.U32.HI R4, RZ, R8, R5 ;  /* 0x00000008ff040219 */ /* 0x002fe20000011605 */
[----:B------:R-:W-:Y:S01]  /*11650*/  ULDC.64 UR14, c[0x0][UR18+0x228] ;  /* 0x00008a00120e7abb */ /* 0x000fe20008000a00 */
[----:B------:R-:W-:Y:S01]  /*11660*/  IADD3 R3, P0, P1, R2, UR10, R7 ;  /* 0x0000000a02037c10 */ /* 0x000fe2000f91e007 */
[----:B------:R-:W-:Y:S01]  /*11670*/  UIADD3 UR13, UR11, UR13, URZ ;  /* 0x0000000d0b0d7290 */ /* 0x000fe2000fffe03f */
[----:B------:R-:W-:Y:S01]  /*11680*/  IMAD.U32 R2, RZ, RZ, UR20 ;  /* 0x00000014ff027e24 */ /* 0x000fe2000f8e00ff */
[----:B------:R-:W-:Y:S01]  /*11690*/  UIMAD.WIDE.U32 UR16, UR14, UR9, URZ ;  /* 0x000000090e1072a5 */ /* 0x000fe2000f8e003f */
[----:B------:R-:W-:Y:S01]  /*116a0*/  IMAD.MOV R5, RZ, RZ, -R4 ;  /* 0x000000ffff057224 */ /* 0x000fe200078e0a04 */
[----:B------:R-:W-:Y:S01]  /*116b0*/  UIMAD UR9, UR15, UR9, URZ ;  /* 0x000000090f0972a4 */ /* 0x000fe2000f8e023f */
[----:B------:R-:W-:Y:S01]  /*116c0*/  IMAD.U32 R11, RZ, RZ, UR19 ;  /* 0x00000013ff0b7e24 */ /* 0x000fe2000f8e00ff */
[----:B------:R-:W-:Y:S01]  /*116d0*/  ULDC.64 UR10, c[0x0][UR18+0x210] ;  /* 0x00008400120a7abb */ /* 0x000fe20008000a00 */
[----:B------:R-:W-:Y:S01]  /*116e0*/  IMAD R5, R9, R5, R6 ;  /* 0x0000000509057224 */ /* 0x000fe200078e0206 */
[----:B------:R-:W-:-:S02]  /*116f0*/  UIADD3 UR9, UR17, UR9, URZ ;  /* 0x0000000911097290 */ /* 0x000fc4000fffe03f */
[----:B------:R-:W-:Y:S01]  /*11700*/  IADD3.X R6, R11, UR13, R2, P0, P1 ;  /* 0x0000000d0b067c10 */ /* 0x000fe200087e2402 */
[----:B------:R-:W-:Y:S01]  /*11710*/  IMAD R9, R5, UR11, RZ ;  /* 0x0000000b05097c24 */ /* 0x000fe2000f8e02ff */
[----:B------:R-:W-:Y:S01]  /*11720*/  IADD3 R2, P0, P1, R4, UR16, R3 ;  /* 0x0000001004027c10 */ /* 0x000fe2000f91e003 */
[----:B------:R-:W-:Y:S01]  /*11730*/  ULDC.64 UR12, c[0x0][0xba8] ;  /* 0x0002ea00000c7ab9 */ /* 0x000fe20000000a00 */
[----:B------:R-:W-:Y:S01]  /*11740*/  SHF.R.S32.HI R3, RZ, 0x1f, R4 ;  /* 0x0000001fff037819 */ /* 0x000fe20000011404 */
[----:B------:R-:W-:Y:S01]  /*11750*/  @!UP0 ULDC UR12, c[0x0][0xb50] ;  /* 0x0002d400000c8ab9 */ /* 0x000fe20000000800 */
[----:B------:R-:W-:Y:S01]  /*11760*/  SHF.R.S32.HI R4, RZ, 0x1f, R5 ;  /* 0x0000001fff047819 */ /* 0x000fe20000011405 */
[----:B------:R-:W-:Y:S01]  /*11770*/  @!UP0 ULDC UR13, c[0x0][0xb54] ;  /* 0x0002d500000d8ab9 */ /* 0x000fe20000000800 */
[----:B------:R-:W-:-:S03]  /*11780*/  IADD3.X R3, R3, UR9, R6, P0, P1 ;  /* 0x0000000903037c10 */ /* 0x000fc600087e2406 */
[----:B------:R-:W-:Y:S02]  /*11790*/  IMAD R9, R4, UR10, R9 ;  /* 0x0000000a04097c24 */ /* 0x000fe4000f8e0209 */
[----:B------:R-:W-:-:S04]  /*117a0*/  IMAD.WIDE.U32 R2, R5, UR10, R2 ;  /* 0x0000000a05027c25 */ /* 0x000fc8000f8e0002 */
[----:B------:R-:W-:Y:S01]  /*117b0*/  IMAD.IADD R3, R3, 0x1, R9 ;  /* 0x0000000103037824 */ /* 0x000fe200078e0209 */
[----:B------:R-:W-:-:S04]  /*117c0*/  LEA R4, P0, R2, UR12, 0x2 ;  /* 0x0000000c02047c11 */ /* 0x000fc8000f8010ff */
[----:B------:R-:W-:Y:S01]  /*117d0*/  LEA.HI.X R5, R2, UR13, R3, 0x2, P0 ;  /* 0x0000000d02057c11 */ /* 0x000fe200080f1403 */
[----:B------:R-:W-:-:S05]  /*117e0*/  IMAD.MOV.U32 R3, RZ, RZ, -0x800000 ;  /* 0xff800000ff037424 */ /* 0x000fca00078e00ff */
[----:B------:R0:W-:Y:S03]  /*117f0*/  STG.E desc[UR22][R4.64], R3 ;  /* 0x0000000304007986 */ /* 0x0001e6000c101916 */
.L_x_4457:
[----:B------:R-:W-:Y:S05]  /*11800*/  BSYNC B1 ;  /* 0x0000000000017941 */ /* 0x000fea0003800000 */
.L_x_4456:
[----:B------:R-:W-:-:S13]  /*11810*/  R2UR UR9, R194 ;  /* 0x00000000c20972ca */ /* 0x000fda00000e0000 */
[----:B------:R-:W-:-:S06]  /*11820*/  UISETP.GT.AND UP0, UPT, UR9, 0x1, UPT ;  /* 0x000000010900788c */ /* 0x000fcc000bf04270 */
[----:B------:R-:W-:-:S13]  /*11830*/  PLOP3.LUT P0, PT, PT, PT, UP0, 0x80, 0x0 ;  /* 0x000000000000781c */ /* 0x000fda0003f0f008 */
[----:B------:R-:W-:Y:S05]  /*11840*/  @P0 BRA `(.L_x_4452) ;  /* 0x0000000800140947 */ /* 0x000fea0003800000 */
[----:B------:R-:W1:Y:S01]  /*11850*/  LDC R11, c[0x0][0xbe8] ;  /* 0x0002fa00ff0b7b82 */ /* 0x000e620000000800 */
[C---:B------:R-:W-:Y:S01]  /*11860*/  R2UR UR10, R7.reuse ;  /* 0x00000000070a72ca */ /* 0x040fe200000e0000 */
[----:B------:R-:W-:Y:S01]  /*11870*/  ULDC.64 UR12, c[0x0][0xaa0] ;  /* 0x0002a800000c7ab9 */ /* 0x000fe20000000a00 */
[----:B------:R-:W-:Y:S01]  /*11880*/  R2UR UR14, R7 ;  /* 0x00000000070e72ca */ /* 0x000fe200000e0000 */
[----:B------:R-:W-:Y:S01]  /*11890*/  UIMAD UR9, UR20, UR12, URZ ;  /* 0x0000000c140972a4 */ /* 0x000fe2000f8e023f */
[----:B------:R-:W-:Y:S01]  /*118a0*/  R2UR UR15, R196 ;  /* 0x00000000c40f72ca */ /* 0x000fe200000e0000 */
[----:B------:R-:W-:Y:S01]  /*118b0*/  IMAD R2, R193, 0x20, R220 ;  /* 0x00000020c1027824 */ /* 0x000fe200078e02dc */
[----:B------:R-:W-:Y:S01]  /*118c0*/  BSSY B1, `(.L_x_4458) ;  /* 0x0000044000017945 */ /* 0x000fe20003800000 */
[----:B------:R-:W-:Y:S01]  /*118d0*/  VIADD R10, R22, 0x40 ;  /* 0x00000040160a7836 */ /* 0x000fe20000000000 */
[----:B------:R-:W-:Y:S01]  /*118e0*/  SHF.R.S32.HI R8, RZ, 0x1f, R192 ;  /* 0x0000001fff087819 */ /* 0x000fe200000114c0 */
[----:B------:R-:W-:-:S03]  /*118f0*/  VIADD R6, R2, UR39 ;  /* 0x0000002702067c36 */ /* 0x000fc60008000000 */
[----:B------:R-:W-:Y:S01]  /*11900*/  SHF.R.S32.HI R12, RZ, 0x1f, R10 ;  /* 0x0000001fff0c7819 */ /* 0x000fe2000001140a */
[----:B------:R-:W-:Y:S01]  /*11910*/  UIMAD.WIDE.U32 UR10, UR10, UR12, URZ ;  /* 0x0000000c0a0a72a5 */ /* 0x000fe2000f8e003f */
[----:B0-----:R-:W-:Y:S01]  /*11920*/  IMAD.MOV.U32 R5, RZ, RZ, R6 ;  /* 0x000000ffff057224 */ /* 0x001fe200078e0006 */
[----:B------:R-:W-:-:S03]  /*11930*/  UIMAD UR9, UR14, UR13, UR9 ;  /* 0x0000000d0e0972a4 */ /* 0x000fc6000f8e0209 */
[----:B------:R-:W-:Y:S01]  /*11940*/  ULDC.64 UR12, c[0x0][0xae8] ;  /* 0x0002ba00000c7ab9 */ /* 0x000fe20000000a00 */
[----:B------:R-:W-:Y:S01]  /*11950*/  UIADD3 UR11, UR11, UR9, URZ ;  /* 0x000000090b0b7290 */ /* 0x000fe2000fffe03f */
[----:B-1----:R-:W-:-:S03]  /*11960*/  ISETP.NE.AND P0, PT, R11, 0x1, PT ;  /* 0x000000010b00780c */ /* 0x002fc60003f05270 */
[----:B------:R-:W-:-:S04]  /*11970*/  UIMAD.WIDE.U32 UR10, UR15, UR12, UR10 ;  /* 0x0000000c0f0a72a5 */ /* 0x000fc8000f8e000a */
[----:B------:R-:W-:-:S03]  /*11980*/  UIMAD UR9, UR15, UR13, UR11 ;  /* 0x0000000d0f0972a4 */ /* 0x000fc6000f8e020b */
[----:B------:R-:W-:Y:S02]  /*11990*/  ULDC.64 UR12, c[0x0][0xaf0] ;  /* 0x0002bc00000c7ab9 */ /* 0x000fe40000000a00 */
[----:B------:R-:W-:Y:S01]  /*119a0*/  UIMAD UR8, UR8, UR12, URZ ;  /* 0x0000000c080872a4 */ /* 0x000fe2000f8e023f */
[----:B------:R-:W0:Y:S03]  /*119b0*/  @P0 LDC R3, c[0x0][0xbec] ;  /* 0x0002fb00ff030b82 */ /* 0x000e260000000800 */
[----:B------:R-:W-:-:S03]  /*119c0*/  UIMAD UR11, UR4, UR13, UR8 ;  /* 0x0000000d040b72a4 */ /* 0x000fc6000f8e0208 */
[----:B------:R-:W-:Y:S02]  /*119d0*/  UMOV UR8, UR10 ;  /* 0x0000000a00087c82 */ /* 0x000fe40008000000 */
[----:B------:R-:W-:Y:S01]  /*119e0*/  UIMAD.WIDE.U32 UR8, UR4, UR12, UR8 ;  /* 0x0000000c040872a5 */ /* 0x000fe2000f8e0008 */
[----:B------:R-:W1:Y:S03]  /*119f0*/  @P0 LDC R7, c[0x0][0xbf0] ;  /* 0x0002fc00ff070b82 */ /* 0x000e660000000800 */
[----:B------:R-:W-:-:S03]  /*11a00*/  UIADD3 UR4, UR9, UR11, URZ ;  /* 0x0000000b09047290 */ /* 0x000fc6000fffe03f */
[----:B------:R-:W-:Y:S01]  /*11a10*/  ULDC.64 UR10, c[0x0][0xae0] ;  /* 0x0002b800000a7ab9 */ /* 0x000fe20000000a00 */
[----:B0-----:R-:W-:-:S04]  /*11a20*/  @P0 IMAD.HI.U32 R2, R6, R3, RZ ;  /* 0x0000000306020227 */ /* 0x001fc800078e00ff */
[----:B------:R-:W-:Y:S02]  /*11a30*/  IMAD.U32 R3, RZ, RZ, UR9 ;  /* 0x00000009ff037e24 */ /* 0x000fe4000f8e00ff */
[----:B------:R-:W-:Y:S01]  /*11a40*/  IMAD.U32 R3, RZ, RZ, UR4 ;  /* 0x00000004ff037e24 */ /* 0x000fe2000f8e00ff */
[----:B-1----:R-:W-:-:S04]  /*11a50*/  @P0 SHF.R.U32.HI R5, RZ, R7, R2 ;  /* 0x00000007ff050219 */ /* 0x002fc80000011602 */
[--C-:B------:R-:W-:Y:S01]  /*11a60*/  SHF.R.S32.HI R2, RZ, 0x1f, R5.reuse ;  /* 0x0000001fff027819 */ /* 0x100fe20000011405 */
[----:B------:R-:W-:-:S04]  /*11a70*/  IMAD.MOV R7, RZ, RZ, -R5 ;  /* 0x000000ffff077224 */ /* 0x000fc800078e0a05 */
[----:B------:R-:W-:Y:S02]  /*11a80*/  IMAD R4, R2, UR10, RZ ;  /* 0x0000000a02047c24 */ /* 0x000fe4000f8e02ff */
[----:B------:R-:W-:Y:S02]  /*11a90*/  IMAD R7, R11, R7, R6 ;  /* 0x000000070b077224 */ /* 0x000fe400078e0206 */
[----:B------:R-:W-:Y:S01]  /*11aa0*/  IMAD.U32 R2, RZ, RZ, UR8 ;  /* 0x00000008ff027e24 */ /* 0x000fe2000f8e00ff */
[----:B------:R-:W-:Y:S01]  /*11ab0*/  ULDC.64 UR8, c[0x0][0xad8] ;  /* 0x0002b60000087ab9 */ /* 0x000fe20000000a00 */
[C---:B------:R-:W-:Y:S01]  /*11ac0*/  IMAD R9, R5.reuse, UR11, R4 ;  /* 0x0000000b05097c24 */ /* 0x040fe2000f8e0204 */
[----:B------:R-:W-:Y:S01]  /*11ad0*/  SHF.R.S32.HI R4, RZ, 0x1f, R7 ;  /* 0x0000001fff047819 */ /* 0x000fe20000011407 */
[----:B------:R-:W-:-:S04]  /*11ae0*/  IMAD.WIDE.U32 R2, R5, UR10, R2 ;  /* 0x0000000a05027c25 */ /* 0x000fc8000f8e0002 */
[----:B------:R-:W-:Y:S01]  /*11af0*/  IMAD.IADD R3, R3, 0x1, R9 ;  /* 0x0000000103037824 */ /* 0x000fe200078e0209 */
[----:B------:R-:W-:Y:S01]  /*11b00*/  SHF.R.S32.HI R9, RZ, 0x1f, R22 ;  /* 0x0000001fff097819 */ /* 0x000fe20000011416 */
[----:B------:R-:W-:Y:S02]  /*11b10*/  IMAD R4, R4, UR8, RZ ;  /* 0x0000000804047c24 */ /* 0x000fe4000f8e02ff */
[----:B------:R-:W-:Y:S02]  /*11b20*/  VIADD R6, R220, UR39 ;  /* 0x00000027dc067c36 */ /* 0x000fe40008000000 */
        /* <DEDUP_REMOVED lines=8> */
[----:B------:R-:W-:Y:S01]  /*11bb0*/  LEA.HI.X R5, R2, UR9, R3, 0x1, P3 ;  /* 0x0000000902057c11 */ /* 0x000fe200098f0c03 */
[----:B------:R0:W1:Y:S01]  /*11bc0*/  SHFL.IDX PT, R7, R4, RZ, 0x181f ;  /* 0x00181fff04077589 */ /* 0x00006200000e0000 */
[-C--:B------:R-:W-:Y:S01]  /*11bd0*/  ISETP.GE.AND P1, PT, R0, R11.reuse, PT ;  /* 0x0000000b0000720c */ /* 0x080fe20003f26270 */
[----:B------:R-:W-:Y:S02]  /*11be0*/  VIADD R0, R6, 0x40 ;  /* 0x0000004006007836 */ /* 0x000fe40000000000 */
[----:B------:R0:W2:Y:S03]  /*11bf0*/  SHFL.IDX PT, R3, R5, RZ, 0x181f ;  /* 0x00181fff05037589 */ /* 0x0000a600000e0000 */
[----:B------:R-:W-:Y:S01]  /*11c00*/  ISETP.GE.AND P0, PT, R0, R11, PT ;  /* 0x0000000b0000720c */ /* 0x000fe20003f06270 */
[----:B------:R-:W-:-:S12]  /*11c10*/  @P2 BRA `(.L_x_4459) ;  /* 0x0000000000382947 */ /* 0x000fd80003800000 */
        /* <DEDUP_REMOVED lines=14> */
.L_x_4459:
[----:B------:R-:W-:Y:S05]  /*11d00*/  BSYNC B1 ;  /* 0x0000000000017941 */ /* 0x000fea0003800000 */
.L_x_4458:
        /* <DEDUP_REMOVED lines=12> */
[-C--:B---3--:R-:W-:Y:S02]  /*11dd0*/  @!P4 LEA.HI.X R15, R22, R3.reuse, R9, 0x1, P1 ;  /* 0x00000003160fc211 */ /* 0x088fe400008f0c09 */
[-C--:B------:R-:W-:Y:S02]  /*11de0*/  @!P5 LEA.HI.X R17, R10, R3.reuse, R12, 0x1, P2 ;  /* 0x000000030a11d211 */ /* 0x080fe400010f0c0c */
[----:B------:R-:W-:Y:S01]  /*11df0*/  @!P6 LEA.HI.X R3, R192, R3, R8, 0x1, P3 ;  /* 0x00000003c003e211 */ /* 0x000fe200018f0c08 */
[----:B------:R4:W-:Y:S04]  /*11e00*/  @!P4 ST.E.128 desc[UR8][R14.64], RZ ;  /* 0x000000ff0e00c985 */ /* 0x0009e8000c101d08 */
[----:B------:R4:W-:Y:S04]  /*11e10*/  @!P5 ST.E.128 desc[UR8][R16.64], RZ ;  /* 0x000000ff1000d985 */ /* 0x0009e8000c101d08 */
[----:B------:R4:W-:Y:S02]  /*11e20*/  @!P6 ST.E.128 desc[UR8][R2.64], RZ ;  /* 0x000000ff0200e985 */ /* 0x0009e4000c101d08 */
.L_x_4461:
[----:B------:R-:W-:Y:S05]  /*11e30*/  BSYNC B1 ;  /* 0x0000000000017941 */ /* 0x000fea0003800000 */
.L_x_4460:
[----:B---34-:R3:W4:Y:S01]  /*11e40*/  SHFL.IDX PT, R3, R5, 0x2, 0x181f ;  /* 0x00581f0005037f89 */ /* 0x01872200000e0000 */
        /* <DEDUP_REMOVED lines=17> */
.L_x_4463:
[----:B------:R-:W-:Y:S05]  /*11f60*/  BSYNC B1 ;  /* 0x0000000000017941 */ /* 0x000fea0003800000 */
.L_x_4462:
[----:B------:R-:W-:Y:S01]  /*11f70*/  VIADD R0, R6, 0x60 ;  /* 0x0000006006007836 */ /* 0x000fe20000000000 */
[----:B0-23--:R-:W2:Y:S04]  /*11f80*/  SHFL.IDX PT, R5, R5, 0x3, 0x181f ;  /* 0x00781f0005057f89 */ /* 0x00dea800000e0000 */
[----:B------:R-:W-:Y:S01]  /*11f90*/  ISETP.GE.AND P0, PT, R0, R11, PT ;  /* 0x0000000b0000720c */ /* 0x000fe20003f06270 */
[----:B-1--4-:R1:W3:-:S12]  /*11fa0*/  SHFL.IDX PT, R3, R4, 0x3, 0x181f ;  /* 0x00781f0004037f89 */ /* 0x0122d800000e0000 */
[----:B-1----:R-:W-:Y:S05]  /*11fb0*/  @P0 BRA `(.L_x_4452) ;  /* 0x0000000000380947 */ /* 0x002fea0003800000 */
[----:B------:R-:W-:Y:S01]  /*11fc0*/  ULDC UR4, c[0x0][0xac8] ;  /* 0x0002b20000047ab9 */ /* 0x000fe20000000800 */
[----:B------:R-:W-:Y:S01]  /*11fd0*/  ULDC.64 UR8, c[0x0][0x208] ;  /* 0x0000820000087ab9 */ /* 0x000fe20000000a00 */
[----:B------:R-:W-:Y:S02]  /*11fe0*/  ISETP.GE.AND P3, PT, R22, UR4, PT ;  /* 0x0000000416007c0c */ /* 0x000fe4000bf66270 */
[----:B------:R-:W-:Y:S02]  /*11ff0*/  ISETP.GE.AND P4, PT, R10, UR4, PT ;  /* 0x000000040a007c0c */ /* 0x000fe4000bf86270 */
[----:B------:R-:W-:-:S09]  /*12000*/  ISETP.GE.AND P5, PT, R192, UR4, PT ;  /* 0x00000004c0007c0c */ /* 0x000fd2000bfa6270 */
[-C--:B---3--:R-:W-:Y:S02]  /*12010*/  @!P3 LEA R6, P0, R22, R3.reuse, 0x1 ;  /* 0x000000031606b211 */ /* 0x088fe400078008ff */
[-C--:B------:R-:W-:Y:S02]  /*12020*/  @!P4 LEA R14, P1, R10, R3.reuse, 0x1 ;  /* 0x000000030a0ec211 */ /* 0x080fe400078208ff */
[----:B------:R-:W-:Y:S02]  /*12030*/  @!P5 LEA R2, P2, R192, R3, 0x1 ;  /* 0x00000003c002d211 */ /* 0x000fe400078408ff */
[-C--:B--2---:R-:W-:Y:S02]  /*12040*/  @!P3 LEA.HI.X R7, R22, R5.reuse, R9, 0x1, P0 ;  /* 0x000000051607b211 */ /* 0x084fe400000f0c09 */
[-C--:B------:R-:W-:Y:S02]  /*12050*/  @!P4 LEA.HI.X R15, R10, R5.reuse, R12, 0x1, P1 ;  /* 0x000000050a0fc211 */ /* 0x080fe400008f0c0c */
[----:B------:R-:W-:Y:S01]  /*12060*/  @!P5 LEA.HI.X R3, R192, R5, R8, 0x1, P2 ;  /* 0x00000005c003d211 */ /* 0x000fe200010f0c08 */
[----:B------:R1:W-:Y:S04]  /*12070*/  @!P3 ST.E.128 desc[UR8][R6.64], RZ ;  /* 0x000000ff0600b985 */ /* 0x0003e8000c101d08 */
[----:B------:R1:W-:Y:S04]  /*12080*/  @!P4 ST.E.128 desc[UR8][R14.64], RZ ;  /* 0x000000ff0e00c985 */ /* 0x0003e8000c101d08 */
[----:B------:R1:W-:Y:S02]  /*12090*/  @!P5 ST.E.128 desc[UR8][R2.64], RZ ;  /* 0x000000ff0200d985 */ /* 0x0003e4000c101d08 */
.L_x_4452:
[----:B------:R-:W-:Y:S05]  /*120a0*/  BSYNC B0 ;  /* 0x0000000000007941 */ /* 0x000fea0003800000 */
.L_x_4442:
[----:B------:R-:W-:Y:S02]  /*120b0*/  ULDC UR4, c[0x0][0xc3c] ;  /* 0x00030f0000047ab9 */ /* 0x000fe40000000800 */
[----:B------:R-:W-:-:S06]  /*120c0*/  UISETP.GE.AND UP0, UPT, UR6, UR4, UPT ;  /* 0x000000040600728c */ /* 0x000fcc000bf06270 */
[----:B------:R-:W-:-:S13]  /*120d0*/  PLOP3.LUT P0, PT, PT, PT, UP0, 0x80, 0x0 ;  /* 0x000000000000781c */ /* 0x000fda0003f0f008 */
[----:B------:R-:W-:Y:S05]  /*120e0*/  @!P0 BRA `(.L_x_4464) ;  /* 0xfffffef0000c8947 */ /* 0x000fea000383ffff */
[----:B------:R-:W-:Y:S05]  /*120f0*/  EXIT ;  /* 0x000000000000794d */ /* 0x000fea0003800000 */
.L_x_4359:
        /* <DEDUP_REMOVED lines=18> */
.L_x_4465:
        /* <DEDUP_REMOVED lines=44> */
.L_x_4469:
        /* <DEDUP_REMOVED lines=40> */
.L_x_4467:
        /* <DEDUP_REMOVED lines=12> */
.L_x_4470:
        /* <DEDUP_REMOVED lines=63> */
.L_x_4471:
        /* <DEDUP_REMOVED lines=62> */
.L_x_4472:
[----:B01----:R-:W-:-:S05]  /*12ff0*/  LOP3.LUT R3, RZ, R2, RZ, 0x33, !PT ;  /* 0x00000002ff037212 */ /* 0x003fca00078e33ff */
[----:B------:R-:W-:-:S05]  /*13000*/  IMAD.IADD R2, R4, 0x1, R3 ;  /* 0x0000000104027824 */ /* 0x000fca00078e0203 */
[----:B------:R1:W-:Y:S01]  /*13010*/  STL [R1+0x4], R2 ;  /* 0x0000040201007387 */ /* 0x0003e20000100800 */
[----:B------:R-:W-:Y:S05]  /*13020*/  BRA `(.L_x_4473) ;  /* 0x0000000000107947 */ /* 0x000fea0003800000 */
.L_x_4468:
[----:B------:R-:W-:Y:S01]  /*13030*/  IMAD.U32 R2, RZ, RZ, UR6 ;  /* 0x00000006ff027e24 */ /* 0x000fe2000f8e00ff */
[----:B------:R0:W-:Y:S04]  /*13040*/  STL [R1+0x4], RZ ;  /* 0x000004ff01007387 */ /* 0x0001e80000100800 */
[----:B------:R0:W-:Y:S04]  /*13050*/  STL [R1+0x8], RZ ;  /* 0x000008ff01007387 */ /* 0x0001e80000100800 */
[----:B------:R0:W-:Y:S02]  /*13060*/  STL [R1], R2 ;  /* 0x0000000201007387 */ /* 0x0001e40000100800 */
.L_x_4473:
        /* <DEDUP_REMOVED lines=10> */
.L_x_4466:
        /* <DEDUP_REMOVED lines=8> */
[----:B------:R-:W2:Y:S01]  /*13190*/  S2UR UR5, SR_CgaCtaId ;  /* 0x00000000000579c3 */ /* 0x000ea20000008800 */
[C---:B----4-:R-:W-:Y:S01]  /*131a0*/  IMAD.SHL.U32 R0, R6.reuse, 0x8, RZ ;  /* 0x0000000806007824 */ /* 0x050fe200078e00ff */
[----:B------:R-:W-:Y:S01]  /*131b0*/  LOP3.LUT R4, R6, 0x7f, RZ, 0xc0, !PT ;  /* 0x0000007f06047812 */ /* 0x000fe200078ec0ff */
[----:B------:R-:W-:Y:S01]  /*131c0*/  UMOV UR4, 0x400 ;  /* 0x0000040000047882 */ /* 0x000fe20000000000 */
[----:B------:R-:W-:Y:S01]  /*131d0*/  BSSY B8, `(.L_x_4474) ;  /* 0x0000654000087945 */ /* 0x000fe20003800000 */
[----:B------:R-:W-:Y:S01]  /*131e0*/  ULDC UR38, c[0x0][0xc] ;  /* 0x0000030000267ab9 */ /* 0x000fe20000000800 */
[----:B------:R-:W-:Y:S01]  /*131f0*/  LOP3.LUT R3, R0, 0x1f8, RZ, 0xc0, !PT ;  /* 0x000001f800037812 */ /* 0x000fe200078ec0ff */
[----:B01----:R-:W-:Y:S01]  /*13200*/  IMAD.SHL.U32 R2, R4, 0x8, RZ ;  /* 0x0000000804027824 */ /* 0x003fe200078e00ff */
[----:B------:R-:W-:Y:S01]  /*13210*/  LOP3.LUT R0, R0, 0x38, RZ, 0xc0, !PT ;  /* 0x0000003800007812 */ /* 0x000fe200078ec0ff */
[----:B------:R-:W-:Y:S01]  /*13220*/  ULDC.64 UR36, c[0x0][0x198] ;  /* 0x0000660000247ab9 */ /* 0x000fe20000000a00 */
[----:B------:R-:W-:Y:S01]  /*13230*/  LOP3.LUT R3, R3, 0x38, R6, 0x78, !PT ;  /* 0x0000003803037812 */ /* 0x000fe200078e7806 */
[----:B------:R-:W-:-:S03]  /*13240*/  IMAD.SHL.U32 R6, R6, 0x10, RZ ;  /* 0x0000001006067824 */ /* 0x000fc600078e00ff */
[----:B------:R-:W-:Y:S02]  /*13250*/  LOP3.LUT R2, R3, 0x200, R2, 0xf8, !PT ;  /* 0x0000020003027812 */ /* 0x000fe400078ef802 */
[----:B------:R-:W-:-:S04]  /*13260*/  SHF.R.U32.HI R3, RZ, 0x3, R4 ;  /* 0x00000003ff037819 */ /* 0x000fc80000011604 */
[----:B------:R-:W-:Y:S01]  /*13270*/  LOP3.LUT R4, R3, 0x70, R6, 0xf8, !PT ;  /* 0x0000007003047812 */ /* 0x000fe200078ef806 */
[----:B--2---:R-:W-:-:S06]  /*13280*/  ULEA UR4, UR5, UR4, 0x18 ;  /* 0x0000000405047291 */ /* 0x004fcc000f8ec03f */
[----:B------:R-:W-:-:S04]  /*13290*/  IMAD.U32 R19, RZ, RZ, UR4 ;  /* 0x00000004ff137e24 */ /* 0x000fc8000f8e00ff */
[----:B------:R-:W-:Y:S02]  /*132a0*/  IMAD R3, R2, 0x2, R19 ;  /* 0x0000000202037824 */ /* 0x000fe400078e0213 */
[----:B------:R-:W-:-:S03]  /*132b0*/  IMAD.MOV.U32 R2, RZ, RZ, 0x1 ;  /* 0x00000001ff027424 */ /* 0x000fc600078e00ff */
[----:B------:R-:W-:Y:S04]  /*132c0*/  STL [R1+0x20], R3 ;  /* 0x0000200301007387 */ /* 0x000fe80000100800 */
[----:B------:R-:W-:Y:S04]  /*132d0*/  STL [R1+0x50], RZ ;  /* 0x000050ff01007387 */ /* 0x000fe80000100800 */
[----:B------:R0:W-:Y:S04]  /*132e0*/  STL [R1+0x14], R2 ;  /* 0x0000140201007387 */ /* 0x0001e80000100800 */
[----:B------:R1:W-:Y:S01]  /*132f0*/  STL [R1+0x10], RZ ;  /* 0x000010ff01007387 */ /* 0x0003e20000100800 */
[----:B0-----:R-:W-:-:S02]  /*13300*/  LOP3.LUT R2, R0, 0x40, RZ, 0xfc, !PT ;  /* 0x0000004000027812 */ /* 0x001fc400078efcff */
[----:B-1----:R-:W-:-:S07]  /*13310*/  LOP3.LUT R0, R0, 0x80, RZ, 0xfc, !PT ;  /* 0x0000008000007812 */ /* 0x002fce00078efcff */
.L_x_4590:
[----:B--23--:R-:W2:Y:S01]  /*13320*/  LDL R9, [R1+0xc] ;  /* 0x00000c0001097983 */ /* 0x00cea20000100800 */
        /* <DEDUP_REMOVED lines=48> */
.L_x_4475:
        /* <DEDUP_REMOVED lines=17> */
.L_x_4476:
[----:B------:R-:W-:Y:S05]  /*13740*/  @!P1 BRA `(.L_x_4477) ;  /* 0x0000000000109947 */ /* 0x000fea0003800000 */
[----:B------:R-:W-:Y:S02]  /*13750*/  ULDC.64 UR4, c[0x0][0x208] ;  /* 0x0000820000047ab9 */ /* 0x000fe40000000a00 */
[----:B------:R-:W3:Y:S04]  /*13760*/  LDG.E R6, desc[UR4][R2.64] ;  /* 0x0000000402067981 */ /* 0x000ee8000c1e1900 */
[----:B------:R-:W3:Y:S02]  /*13770*/  LDG.E R2, desc[UR4][R2.64+0x4] ;  /* 0x0000040402027981 */ /* 0x000ee4000c1e1900 */
[----:B---3--:R-:W-:-:S07]  /*13780*/  IMAD.IADD R6, R2, 0x1, -R6 ;  /* 0x0000000102067824 */ /* 0x008fce00078e0a06 */
.L_x_4477:
        /* <DEDUP_REMOVED lines=12> */
[----:B------:R-:W-:-:S04]  /*13850*/  VIADD R2, R0, 0x5f ;  /* 0x0000005f00027836 */ /* 0x000fc80000000000 */
[----:B------:R-:W-:-:S05]  /*13860*/  IMAD.HI R2, R2, 0x2aaaaaab, RZ ;  /* 0x2aaaaaab02027827 */ /* 0x000fca00078e02ff */
[----:B------:R-:W-:-:S04]  /*13870*/  SHF.R.U32.HI R3, RZ, 0x1f, R2 ;  /* 0x0000001fff037819 */ /* 0x000fc80000011602 */
[----:B------:R-:W-:Y:S02]  /*13880*/  LEA.HI.SX32 R9, R2, R3, 0x1c ;  /* 0x0000000302097211 */ /* 0x000fe400078fe2ff */
[----:B------:R-:W-:-:S03]  /*13890*/  IADD3 R2, R0, 0x1, -R10 ;  /* 0x0000000100027810 */ /* 0x000fc60007ffe80a */
[----:B------:R2:W-:Y:S02]  /*138a0*/  STL [R1+0x58], R9 ;  /* 0x0000580901007387 */ /* 0x0005e40000100800 */
[----:B------:R-:W-:Y:S02]  /*138b0*/  IMAD.IADD R6, R2, 0x1, R6 ;  /* 0x0000000102067824 */ /* 0x000fe400078e0206 */
[----:B------:R-:W3:Y:S02]  /*138c0*/  LDC.64 R2, c[0x0][0x9e0] ;  /* 0x00027800ff027b82 */ /* 0x000ee40000000a00 */
        /* <DEDUP_REMOVED lines=14> */
.L_x_4480:
[----:B------:R-:W-:-:S13]  /*139b0*/  ISETP.NE.AND P0, PT, R3, 0x1, PT ;  /* 0x000000010300780c */ /* 0x000fda0003f05270 */
[----:B------:R-:W2:Y:S02]  /*139c0*/  @P0 LDC.64 R4, c[0x0][0x9e8] ;  /* 0x00027a00ff040b82 */ /* 0x000ea40000000a00 */
[----:B--2---:R-:W-:-:S05]  /*139d0*/  @P0 IMAD.HI.U32 R4, R8, R4, RZ ;  /* 0x0000000408040227 */ /* 0x004fca00078e00ff */
[----:B------:R-:W-:-:S07]  /*139e0*/  @P0 SHF.R.U32.HI R8, RZ, R5, R4 ;  /* 0x00000005ff080219 */ /* 0x000fce0000011604 */
.L_x_4481:
[----:B------:R-:W-:Y:S05]  /*139f0*/  BSYNC B0 ;  /* 0x0000000000007941 */ /* 0x000fea0003800000 */
.L_x_4479:
[----:B------:R-:W-:-:S05]  /*13a00*/  IMAD R8, R8, R3, R3 ;  /* 0x0000000308087224 */ /* 0x000fca00078e0203 */
[----:B------:R-:W-:-:S07]  /*13a10*/  VIMNMX R2, R2, R8, PT ;  /* 0x0000000802027248 */ /* 0x000fce0003fe0100 */
.L_x_4478:
[----:B------:R-:W2:Y:S01]  /*13a20*/  @P1 LDC R4, c[0x0][0x44c] ;  /* 0x00011300ff041b82 */ /* 0x000ea20000000800 */
[----:B------:R-:W-:Y:S01]  /*13a30*/  VIADD R2, R2, 0x5f ;  /* 0x0000005f02027836 */ /* 0x000fe20000000000 */
[----:B------:R-:W-:Y:S01]  /*13a40*/  ULDC UR4, c[0x0][0x9dc] ;  /* 0x0002770000047ab9 */ /* 0x000fe20000000800 */
[----:B------:R-:W-:Y:S02]  /*13a50*/  IMAD.MOV.U32 R5, RZ, RZ, R11 ;  /* 0x000000ffff057224 */ /* 0x000fe400078e000b */
[----:B------:R-:W-:-:S03]  /*13a60*/  IMAD.HI R2, R2, 0x2aaaaaab, RZ ;  /* 0x2aaaaaab02027827 */ /* 0x000fc600078e02ff */
[----:B------:R-:W3:Y:S01]  /*13a70*/  @P1 LDC R6, c[0x0][0x450] ;  /* 0x00011400ff061b82 */ /* 0x000ee20000000800 */
[----:B--2---:R-:W-:-:S05]  /*13a80*/  @P1 IMAD.HI.U32 R4, R11, R4, RZ ;  /* 0x000000040b041227 */ /* 0x004fca00078e00ff */
[----:B---3--:R-:W-:-:S04]  /*13a90*/  @P1 SHF.R.U32.HI R5, RZ, R6, R4 ;  /* 0x00000006ff051219 */ /* 0x008fc80000011604 */
[----:B------:R-:W-:Y:S02]  /*13aa0*/  IADD3 R6, R5, R0, -R10 ;  /* 0x0000000005067210 */ /* 0x000fe40007ffe80a */
[----:B------:R-:W-:-:S04]  /*13ab0*/  SHF.R.U32.HI R0, RZ, 0x1f, R2 ;  /* 0x0000001fff007819 */ /* 0x000fc80000011602 */
[----:B------:R-:W-:Y:S01]  /*13ac0*/  LEA.HI.SX32 R4, R2, R0, 0x1c ;  /* 0x0000000002047211 */ /* 0x000fe200078fe2ff */
[----:B------:R-:W-:-:S03]  /*13ad0*/  VIADD R2, R6, -UR4 ;  /* 0x8000000406027c36 */ /* 0x000fc60008000000 */
        /* <DEDUP_REMOVED lines=13> */
.L_x_4484:
[----:B------:R-:W-:-:S13]  /*13bb0*/  ISETP.NE.AND P0, PT, R3, 0x1, PT ;  /* 0x000000010300780c */ /* 0x000fda0003f05270 */
[----:B--2---:R-:W2:Y:S02]  /*13bc0*/  @P0 LDC.64 R4, c[0x0][0x9e8] ;  /* 0x00027a00ff040b82 */ /* 0x004ea40000000a00 */
[----:B--2---:R-:W-:-:S05]  /*13bd0*/  @P0 IMAD.HI.U32 R4, R6, R4, RZ ;  /* 0x0000000406040227 */ /* 0x004fca00078e00ff */
[----:B------:R-:W-:-:S07]  /*13be0*/  @P0 SHF.R.U32.HI R6, RZ, R5, R4 ;  /* 0x00000005ff060219 */ /* 0x000fce0000011604 */
.L_x_4485:
[----:B------:R-:W-:Y:S05]  /*13bf0*/  BSYNC B0 ;  /* 0x0000000000007941 */ /* 0x000fea0003800000 */
.L_x_4483:
[----:B------:R-:W-:-:S05]  /*13c00*/  IMAD R3, R6, R3, RZ ;  /* 0x0000000306037224 */ /* 0x000fca00078e02ff */
[----:B------:R-:W-:-:S07]  /*13c10*/  VIMNMX R2, R2, R3, !PT ;  /* 0x0000000302027248 */ /* 0x000fce0007fe0100 */
.L_x_4482:
[----:B------:R-:W-:Y:S01]  /*13c20*/  IMAD.HI R2, R2, 0x2aaaaaab, RZ ;  /* 0x2aaaaaab02027827 */ /* 0x000fe200078e02ff */
[----:B--2---:R-:W-:Y:S01]  /*13c30*/  SHF.R.U32.HI R4, RZ, 0x10, R7 ;  /* 0x00000010ff047819 */ /* 0x004fe20000011607 */
[----:B------:R-:W-:Y:S01]  /*13c40*/  BSSY B0, `(.L_x_4486) ;  /* 0x000002a000007945 */ /* 0x000fe20003800000 */
[----:B------:R-:W-:Y:S01]  /*13c50*/  LOP3.LUT R8, R7, 0xff, RZ, 0xc0, !PT ;  /* 0x000000ff07087812 */ /* 0x000fe200078ec0ff */
[----:B------:R-:W-:Y:S01]  /*13c60*/  IMAD.MOV.U32 R5, RZ, RZ, RZ ;  /* 0x000000ffff057224 */ /* 0x000fe200078e00ff */
[----:B------:R-:W-:Y:S02]  /*13c70*/  SHF.R.U32.HI R3, RZ, 0x1f, R2 ;  /* 0x0000001fff037819 */ /* 0x000fe40000011602 */
[----:B------:R-:W-:Y:S01]  /*13c80*/  ISETP.NE.AND P0, PT, R4, RZ, PT ;  /* 0x000000ff0400720c */ /* 0x000fe20003f05270 */
[----:B01----:R-:W-:Y:S01]  /*13c90*/  IMAD.MOV.U32 R10, RZ, RZ, R5 ;  /* 0x000000ffff0a7224 */ /* 0x003fe200078e0005 */
[----:B------:R-:W-:-:S04]  /*13ca0*/  LEA.HI.SX32 R3, R2, R3, 0x1c ;  /* 0x0000000302037211 */ /* 0x000fc800078fe2ff */
        /* <DEDUP_REMOVED lines=35> */
.L_x_4487:
[----:B------:R-:W-:Y:S05]  /*13ee0*/  BSYNC B0 ;  /* 0x0000000000007941 */ /* 0x000fea0003800000 */
.L_x_4486:
        /* <DEDUP_REMOVED lines=12> */
[----:B0-----:R-:W0:Y:S01]  /*13fb0*/  S2R R5, SR_LANEID ;  /* 0x0000000000057919 */ /* 0x001e220000000000 */
[----:B------:R-:W-:Y:S01]  /*13fc0*/  VOTEU.ANY UR4, UPT, PT ;  /* 0x0000000000047886 */ /* 0x000fe200038e0100 */
[----:B------:R-:W3:Y:S01]  /*13fd0*/  LDC.64 R2, c[0x0][0xc60] ;  /* 0x00031800ff027b82 */ /* 0x000ee20000000a00 */
[----:B------:R-:W0:Y:S01]  /*13fe0*/  FLO.U32 R0, UR4 ;  /* 0x0000000400007d00 */ /* 0x000e2200080e0000 */
[----:B------:R-:W-:Y:S01]  /*13ff0*/  ULDC.64 UR6, c[0x0][0x208] ;  /* 0x0000820000067ab9 */ /* 0x000fe20000000a00 */
[----:B0-----:R-:W-:-:S06]  /*14000*/  ISETP.EQ.U32.AND P0, PT, R0, R5, PT ;  /* 0x000000050000720c */ /* 0x001fcc0003f02070 */
[----:B------:R-:W3:Y:S07]  /*14010*/  POPC R5, UR4 ;  /* 0x0000000400057d09 */ /* 0x000eee0008000000 */
[----:B---3--:R-:W3:Y:S01]  /*14020*/  @P0 ATOMG.E.ADD.STRONG.GPU PT, R3, desc[UR6][R2.64], R5 ;  /* 0x00000005020309a8 */ /* 0x008ee200081ee1c6 */
[----:B-1----:R-:W0:Y:S02]  /*14030*/  S2R R4, SR_LTMASK ;  /* 0x0000000000047919 */ /* 0x002e240000003900 */
[----:B0-----:R-:W-:-:S04]  /*14040*/  LOP3.LUT R4, R4, UR4, RZ, 0xc0, !PT ;  /* 0x0000000404047c12 */ /* 0x001fc8000f8ec0ff */
[----:B------:R-:W0:Y:S01]  /*14050*/  POPC R7, R4 ;  /* 0x0000000400077309 */ /* 0x000e220000000000 */
[----:B---3--:R-:W0:Y:S02]  /*14060*/  SHFL.IDX PT, R0, R3, R0, 0x1f ;  /* 0x00001f0003007589 */ /* 0x008e2400000e0000 */
[----:B0-----:R-:W-:-:S05]  /*14070*/  IADD3 R0, R0, UR38, R7 ;  /* 0x0000002600007c10 */ /* 0x001fca000fffe007 */
[----:B------:R3:W-:Y:S01]  /*14080*/  STL [R1], R0 ;  /* 0x0000000001007387 */ /* 0x0007e20000100800 */
[----:B------:R-:W-:Y:S05]  /*14090*/  BRA `(.L_x_4490) ;  /* 0x0000004400187947 */ /* 0x000fea0003800000 */
.L_x_4489:
        /* <DEDUP_REMOVED lines=20> */
.L_x_4492:
[----:B------:R-:W-:Y:S05]  /*141e0*/  BSYNC B6 ;  /* 0x0000000000067941 */ /* 0x000fea0003800000 */
.L_x_4491:
        /* <DEDUP_REMOVED lines=20> */
.L_x_4495:
        /* <DEDUP_REMOVED lines=15> */
.L_x_4494:
[----:B------:R-:W-:Y:S05]  /*14420*/  BSYNC B6 ;  /* 0x0000000000067941 */ /* 0x000fea0003800000 */
.L_x_4493:
        /* <DEDUP_REMOVED lines=25> */
.L_x_4606:
        /* <DEDUP_REMOVED lines=9> */
.L_x_4609:
        /* <DEDUP_REMOVED lines=10> */
[----:B-1----:R-:W1:Y:S02]  /*146f0*/  @P0 LDC.64 R4, c[0x0][0x440] ;  /* 0x00011000ff040b82 */ /* 0x002e640000000a00 */
        /* <DEDUP_REMOVED lines=14> */
.L_x_4499:
[----:B------:R-:W4:Y:S04]  /*147e0*/  LDL R0, [R1+0x10] ;  /* 0x0000100001007983 */ /* 0x000f280000100800 */
[----:B---3--:R-:W3:Y:S01]  /*147f0*/  LDL R2, [R1+0x14] ;  /* 0x0000140001027983 */ /* 0x008ee20000100800 */
[----:B----4-:R-:W-:Y:S01]  /*14800*/  IMAD R0, R0, 0x8, R19 ;  /* 0x0000000800007824 */ /* 0x010fe200078e0213 */
[----:B---3--:R-:W-:-:S04]  /*14810*/  SHF.L.U32 R2, R2, 0x1f, RZ ;  /* 0x0000001f02027819 */ /* 0x008fc800000006ff */
[----:B------:R-:W3:Y:S02]  /*14820*/  SYNCS.PHASECHK.TRANS64.TRYWAIT P0, [R0+URZ+0x30840], R2 ;  /* 0x03084002000075a7 */ /* 0x000ee4000800017f */
[----:B---3--:R-:W-:Y:S05]  /*14830*/  @!P0 BRA `(.L_x_4500) ;  /* 0x0000005400dc8947 */ /* 0x008fea0003800000 */
.L_x_4610:
[----:B------:R-:W4:Y:S02]  /*14840*/  S2R R3, SR_TID.X ;  /* 0x0000000000037919 */ /* 0x000f240000002100 */
[----:B----4-:R-:W-:-:S04]  /*14850*/  LOP3.LUT R3, R3, 0x7f, RZ, 0xc0, !PT ;  /* 0x0000007f03037812 */ /* 0x010fc800078ec0ff */
[----:B------:R-:W-:-:S13]  /*14860*/  ISETP.NE.AND P0, PT, R3, RZ, PT ;  /* 0x000000ff0300720c */ /* 0x000fda0003f05270 */
[----:B------:R-:W-:Y:S05]  /*14870*/  @P0 BRA `(.L_x_4501) ;  /* 0x00000000001c0947 */ /* 0x000fea0003800000 */
[----:B------:R-:W4:Y:S01]  /*14880*/  S2R R3, SR_TID.X ;  /* 0x0000000000037919 */ /* 0x000f220000002100 */
[----:B---3--:R-:W-:-:S04]  /*14890*/  IMAD.MOV.U32 R2, RZ, RZ, 0x9000 ;  /* 0x00009000ff027424 */ /* 0x008fc800078e00ff */
[----:B------:R3:W-:Y:S01]  /*148a0*/  SYNCS.ARRIVE.TRANS64 RZ, [R0+URZ+0x30830], R2 ;  /* 0x0308300200ff79a7 */ /* 0x0007e2000800003f */
[----:B----4-:R-:W-:-:S04]  /*148b0*/  LOP3.LUT R3, R3, 0x1f, RZ, 0xc0, !PT ;  /* 0x0000001f03037812 */ /* 0x010fc800078ec0ff */
[----:B------:R-:W-:-:S13]  /*148c0*/  ISETP.NE.AND P0, PT, R3, RZ, PT ;  /* 0x000000ff0300720c */ /* 0x000fda0003f05270 */
[----:B---3--:R-:W-:Y:S05]  /*148d0*/  @!P0 BRA `(.L_x_4501) ;  /* 0x0000000000048947 */ /* 0x008fea0003800000 */
[----:B------:R-:W-:Y:S01]  /*148e0*/  BPT.TRAP 0x1 ;  /* 0x000000040000795c */ /* 0x000fe20000300000 */
.L_x_4501:
[----:B-1----:R-:W4:Y:S04]  /*148f0*/  LDL R4, [R1+0x10] ;  /* 0x0000100001047983 */ /* 0x002f280000100800 */
[----:B------:R-:W2:Y:S04]  /*14900*/  LDL R3, [R1+0x4] ;  /* 0x0000040001037983 */ /* 0x000ea80000100800 */
[----:B---3--:R-:W3:Y:S01]  /*14910*/  LDL R2, [R1+0x18] ;  /* 0x0000180001027983 */ /* 0x008ee20000100800 */
[----:B------:R-:W-:Y:S01]  /*14920*/  R2UR UR9, R0 ;  /* 0x00000000000972ca */ /* 0x000fe200000e0000 */
[----:B------:R-:W-:Y:S01]  /*14930*/  UIADD3 UR4, UP0, UR36, 0x370, URZ ;  /* 0x0000037024047890 */ /* 0x000fe2000ff1e03f */
[----:B------:R-:W-:Y:S01]  /*14940*/  R2UR UR12, R16 ;  /* 0x00000000100c72ca */ /* 0x000fe200000e0000 */
[----:B------:R-:W-:Y:S01]  /*14950*/  UMOV UR10, URZ ;  /* 0x0000003f000a7c82 */ /* 0x000fe20008000000 */
[----:B-----5:R-:W-:Y:S01]  /*14960*/  R2UR UR13, R17 ;  /* 0x00000000110d72ca */ /* 0x020fe200000e0000 */
[----:B------:R-:W-:Y:S01]  /*14970*/  UMOV UR6, 0x0 ;  /* 0x0000000000067882 */ /* 0x000fe20000000000 */
[----:B------:R-:W-:Y:S01]  /*14980*/  UMOV UR7, 0x14f00000 ;  /* 0x14f0000000077882 */ /* 0x000fe20000000000 */
[----:B------:R-:W-:Y:S01]  /*14990*/  UMOV UR16, 0x40 ;  /* 0x0000004000107882 */ /* 0x000fe20000000000 */
[----:B------:R-:W-:-:S02]  /*149a0*/  PLOP3.LUT P0, PT, PT, PT, PT, 0x80, 0x0 ;  /* 0x000000000000781c */ /* 0x000fc40003f0f070 */
[----:B------:R-:W-:-:S03]  /*149b0*/  LOP3.LUT R18, R18, 0xfffffffe, RZ, 0xc0, !PT ;  /* 0xfffffffe12127812 */ /* 0x000fc600078ec0ff */
[----:B------:R-:W-:-:S08]  /*149c0*/  UIADD3 UR9, UR9, 0x30830, URZ ;  /* 0x0003083009097890 */ /* 0x000fd0000fffe03f */
[----:B------:R-:W-:Y:S01]  /*149d0*/  @P0 LOP3.LUT R18, R18, 0x1, RZ, 0xfc, !PT ;  /* 0x0000000112120812 */ /* 0x000fe200078efcff */
[----:B----4-:R-:W-:Y:S01]  /*149e0*/  IMAD R0, R4, 0x9000, R19 ;  /* 0x0000900004007824 */ /* 0x010fe200078e0213 */
[----:B--2---:R-:W-:-:S04]  /*149f0*/  R2UR UR11, R3 ;  /* 0x00000000030b72ca */ /* 0x004fc800000e0000 */
[----:B------:R-:W-:Y:S02]  /*14a00*/  R2UR UR8, R0 ;  /* 0x00000000000872ca */ /* 0x000fe400000e0000 */
[----:B---3--:R-:W-:-:S11]  /*14a10*/  R2UR UR5, R2 ;  /* 0x00000000020572ca */ /* 0x008fd600000e0000 */
[----:B------:R-:W-:Y:S02]  /*14a20*/  UIADD3 UR14, UR8, 0x1e400, URZ ;  /* 0x0001e400080e7890 */ /* 0x000fe4000fffe03f */
[----:B------:R-:W-:Y:S02]  /*14a30*/  UIMAD UR11, UR11, 0x60, UR5 ;  /* 0x000000600b0b78a4 */ /* 0x000fe4000f8e0205 */
[----:B------:R-:W-:Y:S02]  /*14a40*/  UIADD3.X UR5, URZ, UR37, URZ, UP0, !UPT ;  /* 0x000000253f057290 */ /* 0x000fe400087fe43f */
[----:B------:R-:W-:Y:S02]  /*14a50*/  UIADD3 UR15, UR8, 0x21400, URZ ;  /* 0x00021400080f7890 */ /* 0x000fe4000fffe03f */
[----:B------:R-:W-:-:S03]  /*14a60*/  UIADD3 UR17, UR8, 0x24400, URZ ;  /* 0x0002440008117890 */ /* 0x000fc6000fffe03f */
[----:B------:R-:W-:Y:S01]  /*14a70*/  UMOV UR8, UR14 ;  /* 0x0000000e00087c82 */ /* 0x000fe20008000000 */
[----:B------:R-:W-:Y:S01]  /*14a80*/  UMOV UR14, 0x80 ;  /* 0x00000080000e7882 */ /* 0x000fe20000000000 */
[----:B------:R1:W-:Y:S02]  /*14a90*/  UTMALDG.4D [UR8], [UR4], desc[UR6] ;  /* 0x00000608040075b4 */ /* 0x0003e40008019000 */
[----:B-1----:R-:W-:Y:S01]  /*14aa0*/  UMOV UR8, UR15 ;  /* 0x0000000f00087c82 */ /* 0x002fe20008000000 */
[----:B------:R-:W-:Y:S02]  /*14ab0*/  UMOV UR10, UR16 ;  /* 0x00000010000a7c82 */ /* 0x000fe40008000000 */
[----:B------:R1:W-:Y:S02]  /*14ac0*/  UTMALDG.4D [UR8], [UR4], desc[UR6] ;  /* 0x00000608040075b4 */ /* 0x0003e40008019000 */
[----:B-1----:R-:W-:Y:S01]  /*14ad0*/  UMOV UR8, UR17 ;  /* 0x0000001100087c82 */ /* 0x002fe20008000000 */
[----:B------:R-:W-:-:S02]  /*14ae0*/  UMOV UR10, UR14 ;  /* 0x0000000e000a7c82 */ /* 0x000fc40008000000 */
[----:B------:R3:W-:Y:S02]  /*14af0*/  UTMALDG.4D [UR8], [UR4], desc[UR6] ;  /* 0x00000608040075b4 */ /* 0x0007e40008019000 */
[----:B---3--:R-:W-:Y:S01]  /*14b00*/  NOP ;  /* 0x0000000000007918 */ /* 0x008fe20000000000 */
.L_x_4497:
[----:B------:R-:W3:Y:S01]  /*14b10*/  LDL.LU R3, [R1+0x30] ;  /* 0x0000300001037983 */ /* 0x000ee20000300800 */
[----:B------:R-:W-:Y:S05]  /*14b20*/  WARPSYNC.ALL ;  /* 0x0000000000007948 */ /* 0x000fea0003800000 */
[----:B------:R-:W-:Y:S01]  /*14b30*/  ULDC.64 UR4, c[0x0][0x298] ;  /* 0x0000a60000047ab9 */ /* 0x000fe20000000a00 */
[----:B------:R-:W-:Y:S01]  /*14b40*/  BSSY B6, `(.L_x_4502) ;  /* 0x000001c000067945 */ /* 0x000fe20003800000 */
[----:B------:R-:W-:Y:S01]  /*14b50*/  BAR.SYNC.DEFER_BLOCKING 0x8, 0x180 ;  /* 0x0206000000007b1d */ /* 0x000fe20000010000 */
[----:B---3--:R-:W-:Y:S01]  /*14b60*/  SHF.R.S32.HI R0, RZ, 0x1f, R3 ;  /* 0x0000001fff007819 */ /* 0x008fe20000011403 */
[----:B-1----:R-:W-:-:S04]  /*14b70*/  IMAD.WIDE.U32 R4, R3, UR4, RZ ;  /* 0x0000000403047c25 */ /* 0x002fc8000f8e00ff */
        /* <DEDUP_REMOVED lines=24> */
.L_x_4503:
[----:B------:R-:W-:Y:S05]  /*14d00*/  BSYNC B6 ;  /* 0x0000000000067941 */ /* 0x000fea0003800000 */
.L_x_4502:
[----:B-1----:R-:W3:Y:S01]  /*14d10*/  LDL.LU R0, [R1+0x30] ;  /* 0x0000300001007983 */ /* 0x002ee20000300800 */
[----:B------:R-:W-:Y:S01]  /*14d20*/  ULDC.64 UR6, c[0x0][0xa00] ;  /* 0x0002800000067ab9 */ /* 0x000fe20000000a00 */
[----:B0-----:R-:W0:Y:S01]  /*14d30*/  LDC R7, c[0x0][0x448] ;  /* 0x00011200ff077b82 */ /* 0x001e220000000800 */
[----:B------:R-:W-:Y:S01]  /*14d40*/  ULDC.64 UR4, c[0x0][0x2d8] ;  /* 0x0000b60000047ab9 */ /* 0x000fe20000000a00 */
[----:B------:R-:W3:Y:S04]  /*14d50*/  LDL.LU.64 R2, [R1+0x48] ;  /* 0x0000480001027983 */ /* 0x000ee80000300a00 */
[----:B------:R-:W4:Y:S04]  /*14d60*/  LDL R5, [R1+0xc] ;  /* 0x00000c0001057983 */ /* 0x000f280000100800 */
[----:B------:R-:W4:Y:S01]  /*14d70*/  LDL R9, [R1+0x28] ;  /* 0x0000280001097983 */ /* 0x000f220000100800 */
[----:B------:R-:W-:-:S04]  /*14d80*/  ISETP.NE.U32.AND P0, PT, RZ, UR6, PT ;  /* 0x00000006ff007c0c */ /* 0x000fc8000bf05070 */
[----:B------:R-:W-:Y:S01]  /*14d90*/  ISETP.NE.AND.EX P0, PT, RZ, UR7, PT, P0 ;  /* 0x00000007ff007c0c */ /* 0x000fe2000bf05300 */
[----:B------:R-:W1:Y:S01]  /*14da0*/  S2R R8, SR_TID.X ;  /* 0x0000000000087919 */ /* 0x000e620000002100 */
[----:B------:R-:W-:Y:S01]  /*14db0*/  ULDC.64 UR6, c[0x0][0x280] ;  /* 0x0000a00000067ab9 */ /* 0x000fe20000000a00 */
[----:B--2---:R-:W2:Y:S01]  /*14dc0*/  S2R R10, SR_TID.X ;  /* 0x00000000000a7919 */ /* 0x004ea20000002100 */
[----:B-1----:R-:W-:Y:S02]  /*14dd0*/  IMAD.SHL.U32 R8, R8, 0x10, RZ ;  /* 0x0000001008087824 */ /* 0x002fe400078e00ff */
[----:B--2---:R-:W-:-:S05]  /*14de0*/  IMAD.SHL.U32 R10, R10, 0x8, RZ ;  /* 0x000000080a0a7824 */ /* 0x004fca00078e00ff */
[----:B------:R-:W-:-:S04]  /*14df0*/  LOP3.LUT R10, R10, 0x38, RZ, 0xc0, !PT ;  /* 0x000000380a0a7812 */ /* 0x000fc800078ec0ff */
[C---:B------:R-:W-:Y:S02]  /*14e00*/  LOP3.LUT R11, R10.reuse, 0x40, RZ, 0xfc, !PT ;  /* 0x000000400a0b7812 */ /* 0x040fe400078efcff */
[----:B------:R-:W-:Y:S01]  /*14e10*/  LOP3.LUT R10, R10, 0x80, RZ, 0xfc, !PT ;  /* 0x000000800a0a7812 */ /* 0x000fe200078efcff */
        /* <DEDUP_REMOVED lines=18> */
[----:B------:R-:W-:Y:S02]  /*14f40*/  IMAD.IADD R4, R8, 0x1, R9 ;  /* 0x0000000108047824 */ /* 0x000fe400078e0209 */
        /* <DEDUP_REMOVED lines=18> */
[----:B------:R-:W1:Y:S01]  /*15070*/  S2R R8, SR_TID.X ;  /* 0x0000000000087919 */ /* 0x000e620000002100 */
[----:B------:R-:W-:Y:S01]  /*15080*/  IMAD R0, R4, UR5, R0 ;  /* 0x0000000504007c24 */ /* 0x000fe2000f8e0200 */
[----:B------:R-:W-:-:S03]  /*15090*/  LEA R4, P3, R2, UR6, 0x1 ;  /* 0x0000000602047c11 */ /* 0x000fc6000f8608ff */
[----:B------:R-:W-:Y:S01]  /*150a0*/  IMAD.IADD R0, R3, 0x1, R0 ;  /* 0x0000000103007824 */ /* 0x000fe200078e0200 */
[----:B------:R-:W-:-:S04]  /*150b0*/  ISETP.GE.AND P1, PT, R11, UR4, PT ;  /* 0x000000040b007c0c */ /* 0x000fc8000bf26270 */
[----:B------:R-:W-:Y:S01]  /*150c0*/  LEA.HI.X R3, R2, UR7, R0, 0x1, P3 ;  /* 0x0000000702037c11 */ /* 0x000fe200098f0c00 */
[----:B-1----:R-:W-:-:S05]  /*150d0*/  IMAD.SHL.U32 R8, R8, 0x8, RZ ;  /* 0x0000000808087824 */ /* 0x002fca00078e00ff */
[----:B------:R-:W-:-:S04]  /*150e0*/  LOP3.LUT R8, R8, 0x38, RZ, 0xc0, !PT ;  /* 0x0000003808087812 */ /* 0x000fc800078ec0ff */
[----:B------:R-:W-:Y:S01]  /*150f0*/  ISETP.GE.AND P2, PT, R8, UR4, PT ;  /* 0x0000000408007c0c */ /* 0x000fe2000bf46270 */
[----:B------:R-:W-:-:S03]  /*15100*/  UMOV UR4, 0xffffffff ;  /* 0xffffffff00047882 */ /* 0x000fc60000000000 */
[----:B0-----:R-:W-:Y:S09]  /*15110*/  BRA.DIV UR4, `(.L_x_4504) ;  /* 0x0000004e04b87947 */ /* 0x001ff2000b800000 */
[----:B------:R-:W0:Y:S01]  /*15120*/  S2R R6, SR_TID.X ;  /* 0x0000000000067919 */ /* 0x000e220000002100 */
[----:B------:R-:W2:Y:S01]  /*15130*/  LDL.LU R9, [R1+0x28] ;  /* 0x0000280001097983 */ /* 0x000ea20000300800 */
[----:B0-----:R-:W-:-:S04]  /*15140*/  LOP3.LUT R6, R6, 0x7f, RZ, 0xc0, !PT ;  /* 0x0000007f06067812 */ /* 0x001fc800078ec0ff */
[----:B------:R-:W-:Y:S02]  /*15150*/  SHF.R.U32.HI R8, RZ, 0x3, R6 ;  /* 0x00000003ff087819 */ /* 0x000fe40000011606 */
[----:B------:R-:W3:Y:S01]  /*15160*/  LDL.LU R6, [R1+0x2c] ;  /* 0x00002c0001067983 */ /* 0x000ee20000300800 */
[----:B------:R-:W0:Y:S01]  /*15170*/  S2R R11, SR_TID.X ;  /* 0x00000000000b7919 */ /* 0x000e220000002100 */
[----:B------:R-:W-:Y:S01]  /*15180*/  ULDC.64 UR4, c[0x0][0x208] ;  /* 0x0000820000047ab9 */ /* 0x000fe20000000a00 */
[----:B0-----:R-:W-:-:S05]  /*15190*/  IMAD.SHL.U32 R11, R11, 0x8, RZ ;  /* 0x000000080b0b7824 */ /* 0x001fca00078e00ff */
[----:B------:R-:W-:Y:S01]  /*151a0*/  LOP3.LUT R11, R11, 0x38, RZ, 0xc0, !PT ;  /* 0x000000380b0b7812 */ /* 0x000fe200078ec0ff */
[----:B--2---:R-:W-:-:S04]  /*151b0*/  IMAD.IADD R0, R8, 0x1, R9 ;  /* 0x0000000108007824 */ /* 0x004fc800078e0209 */
[----:B------:R-:W-:Y:S01]  /*151c0*/  VIADD R5, R0, 0x10 ;  /* 0x0000001000057836 */ /* 0x000fe20000000000 */
[----:B------:R-:W-:Y:S01]  /*151d0*/  SHFL.IDX PT, R9, R3, 0x1, 0x181f ;  /* 0x00381f0003097f89 */ /* 0x000fe200000e0000 */
[----:B---3--:R-:W-:-:S03]  /*151e0*/  IMAD R2, R6, R7, RZ ;  /* 0x0000000706027224 */ /* 0x008fc600078e02ff */
[----:B------:R-:W0:Y:S04]  /*151f0*/  SHFL.IDX PT, R7, R4, RZ, 0x181f ;  /* 0x00181fff04077589 */ /* 0x000e2800000e0000 */
[----:B------:R-:W1:Y:S01]  /*15200*/  SHFL.IDX PT, R6, R3, RZ, 0x181f ;  /* 0x00181fff03067589 */ /* 0x000e6200000e0000 */
[-C--:B------:R-:W-:Y:S02]  /*15210*/  ISETP.GE.AND P4, PT, R0, R2.reuse, PT ;  /* 0x000000020000720c */ /* 0x080fe40003f86270 */
[----:B------:R-:W-:Y:S02]  /*15220*/  ISETP.GE.AND P3, PT, R5, R2, PT ;  /* 0x000000020500720c */ /* 0x000fe40003f66270 */
[----:B------:R-:W2:Y:S09]  /*15230*/  SHFL.IDX PT, R5, R4, 0x1, 0x181f ;  /* 0x00381f0004057f89 */ /* 0x000eb200000e0000 */
[----:B0-----:R-:W-:-:S05]  /*15240*/  @!P4 LEA R7, P5, R11, R7, 0x1 ;  /* 0x000000070b07c211 */ /* 0x001fca00078a08ff */
[----:B-1----:R-:W-:-:S05]  /*15250*/  @!P4 IMAD.X R6, RZ, RZ, R6, P5 ;  /* 0x000000ffff06c224 */ /* 0x002fca00028e0606 */
[----:B------:R-:W-:-:S04]  /*15260*/  @!P4 LOP3.LUT R7, R7, R6, RZ, 0x3c, !PT ;  /* 0x000000060707c212 */ /* 0x000fc800078e3cff */
[----:B------:R-:W-:Y:S02]  /*15270*/  @!P4 LOP3.LUT R6, R7, R6, RZ, 0x3c, !PT ;  /* 0x000000060706c212 */ /* 0x000fe400078e3cff */
[----:B--2---:R-:W-:Y:S02]  /*15280*/  @!P3 LEA R8, P5, R11, R5, 0x1 ;  /* 0x000000050b08b211 */ /* 0x004fe400078a08ff */
        /* <DEDUP_REMOVED lines=67> */
.L_x_4627:
        /* <DEDUP_REMOVED lines=16> */
.L_x_4506:
[----:B------:R-:W-:Y:S05]  /*157c0*/  BSYNC B0 ;  /* 0x0000000000007941 */ /* 0x000fea0003800000 */
.L_x_4505:
[----:B------:R-:W-:Y:S01]  /*157d0*/  NOP ;  /* 0x0000000000007918 */ /* 0x000fe20000000000 */
[----:B------:R-:W-:Y:S01]  /*157e0*/  PLOP3.LUT P0, PT, PT, PT, PT, 0x80, 0x0 ;  /* 0x000000000000781c */ /* 0x000fe20003f0f070 */
[----:B------:R-:W-:-:S12]  /*157f0*/  VIADD R11, R19, 0x30800 ;  /* 0x00030800130b7836 */ /* 0x000fd80000000000 */
.L_x_4507:
        /* <DEDUP_REMOVED lines=18> */
.L_x_4628:
[----:B------:R-:W-:Y:S05]  /*15920*/  BSYNC B0 ;  /* 0x0000000000007941 */ /* 0x000fea0003800000 */
.L_x_4508:
[----:B------:R-:W3:Y:S04]  /*15930*/  LDL R2, [R1+0x3c] ;  /* 0x00003c0001027983 */ /* 0x000ee80000100800 */
[----:B0-----:R-:W4:Y:S01]  /*15940*/  LDL R4, [R1+0x24] ;  /* 0x0000240001047983 */ /* 0x001f220000100800 */
[----:B------:R-:W-:Y:S01]  /*15950*/  BSSY B0, `(.L_x_4510) ;  /* 0x0000251000007945 */ /* 0x000fe20003800000 */
[----:B---3--:R-:W-:-:S05]  /*15960*/  VIADD R0, R2, 0xfffffffe ;  /* 0xfffffffe02007836 */ /* 0x008fca0000000000 */
[----:B----4-:R-:W-:-:S13]  /*15970*/  ISETP.GE.AND P0, PT, R0, R4, PT ;  /* 0x000000040000720c */ /* 0x010fda0003f06270 */
        /* <DEDUP_REMOVED lines=25> */
[----:B--2---:R-:W-:-:S05]  /*15b10*/  VIADD R8, R5, 0x1 ;  /* 0x0000000105087836 */ /* 0x004fca0000000000 */
        /* <DEDUP_REMOVED lines=30> */
.L_x_4516:
[----:B------:R-:W-:Y:S01]  /*15d00*/  IMAD R3, R8, 0x8, R19 ;  /* 0x0000000808037824 */ /* 0x000fe200078e0213 */
[----:B------:R-:W-:Y:S01]  /*15d10*/  SHF.L.U32 R2, R9, 0x1f, RZ ;  /* 0x0000001f09027819 */ /* 0x000fe200000006ff */
[----:B------:R-:W-:Y:S03]  /*15d20*/  BSSY B3, `(.L_x_4517) ;  /* 0x0000003000037945 */ /* 0x000fe60003800000 */
[----:B------:R-:W1:Y:S02]  /*15d30*/  SYNCS.PHASECHK.TRANS64.TRYWAIT P0, [R3+URZ+0x30840], R2 ;  /* 0x03084002030075a7 */ /* 0x000e64000800017f */
[----:B-1----:R-:W-:Y:S05]  /*15d40*/  @!P0 BRA `(.L_x_4518) ;  /* 0x0000004c00bc8947 */ /* 0x002fea0003800000 */
.L_x_4629:
[----:B------:R-:W-:Y:S05]  /*15d50*/  BSYNC B3 ;  /* 0x0000000000037941 */ /* 0x000fea0003800000 */
.L_x_4517:
        /* <DEDUP_REMOVED lines=12> */
.L_x_4520:
[----:B------:R-:W-:Y:S05]  /*15e20*/  BSYNC B3 ;  /* 0x0000000000037941 */ /* 0x000fea0003800000 */
.L_x_4519:
        /* <DEDUP_REMOVED lines=12> */
.L_x_4521:
        /* <DEDUP_REMOVED lines=16> */
.L_x_4522:
        /* <DEDUP_REMOVED lines=16> */
.L_x_4523:
        /* <DEDUP_REMOVED lines=17> */
.L_x_4630:
[----:B------:R-:W-:Y:S05]  /*16200*/  BSYNC B3 ;  /* 0x0000000000037941 */ /* 0x000fea0003800000 */
.L_x_4524:
[----:B------:R-:W-:Y:S01]  /*16210*/  BSSY B3, `(.L_x_4526) ;  /* 0x000000d000037945 */ /* 0x000fe20003800000 */
[----:B------:R-:W-:Y:S02]  /*16220*/  IMAD.MOV.U32 R12, RZ, RZ, 0x0 ;  /* 0x00000000ff0c7424 */ /* 0x000fe400078e00ff */
[----:B------:R-:W-:Y:S01]  /*16230*/  IMAD.MOV.U32 R13, RZ, RZ, 0x14f00000 ;  /* 0x14f00000ff0d7424 */ /* 0x000fe200078e00ff */
[----:B------:R-:W-:Y:S06]  /*16240*/  @P1 BRA `(.L_x_4527) ;  /* 0x0000000000241947 */ /* 0x000fec0003800000 */
[----:B------:R-:W2:Y:S01]  /*16250*/  LDL R6, [R1+0x10] ;  /* 0x0000100001067983 */ /* 0x000ea20000100800 */
[----:B0-----:R-:W-:Y:S01]  /*16260*/  IMAD.MOV.U32 R3, RZ, RZ, 0x9000 ;  /* 0x00009000ff037424 */ /* 0x001fe200078e00ff */
[----:B------:R-:W0:Y:S02]  /*16270*/  S2R R4, SR_TID.X ;  /* 0x0000000000047919 */ /* 0x000e240000002100 */
[----:B0-----:R-:W-:-:S04]  /*16280*/  LOP3.LUT R4, R4, 0x1f, RZ, 0xc0, !PT ;  /* 0x0000001f04047812 */ /* 0x001fc800078ec0ff */
[----:B------:R-:W-:Y:S01]  /*16290*/  ISETP.NE.AND P0, PT, R4, RZ, PT ;  /* 0x000000ff0400720c */ /* 0x000fe20003f05270 */
[----:B--2---:R-:W-:-:S04]  /*162a0*/  IMAD R2, R6, 0x8, R19 ;  /* 0x0000000806027824 */ /* 0x004fc800078e0213 */
[----:B------:R1:W-:Y:S08]  /*162b0*/  SYNCS.ARRIVE.TRANS64 RZ, [R2+URZ+0x30850], R3 ;  /* 0x0308500302ff79a7 */ /* 0x0003f0000800003f */
[----:B------:R-:W-:Y:S05]  /*162c0*/  @!P0 BRA `(.L_x_4527) ;  /* 0x0000000000048947 */ /* 0x000fea0003800000 */
[----:B------:R-:W-:Y:S01]  /*162d0*/  BPT.TRAP 0x1 ;  /* 0x000000040000795c */ /* 0x000fe20000300000 */
.L_x_4527:
[----:B------:R-:W-:Y:S05]  /*162e0*/  BSYNC B3 ;  /* 0x0000000000037941 */ /* 0x000fea0003800000 */
.L_x_4526:
[----:B01----:R-:W2:Y:S04]  /*162f0*/  LDL.LU R2, [R1+0x10] ;  /* 0x0000100001027983 */ /* 0x003ea80000300800 */
[----:B------:R-:W3:Y:S04]  /*16300*/  LDL R6, [R1+0x18] ;  /* 0x0000180001067983 */ /* 0x000ee80000100800 */
[----:B------:R-:W3:Y:S01]  /*16310*/  LDL.LU R4, [R1+0x4] ;  /* 0x0000040001047983 */ /* 0x000ee20000300800 */
[----:B------:R-:W-:Y:S01]  /*16320*/  R2UR UR10, R14 ;  /* 0x000000000e0a72ca */ /* 0x000fe200000e0000 */
[----:B------:R-:W-:Y:S01]  /*16330*/  UIADD3 UR4, UP0, UR36, 0x470, URZ ;  /* 0x0000047024047890 */ /* 0x000fe2000ff1e03f */
[----:B------:R-:W-:-:S02]  /*16340*/  R2UR UR6, R12 ;  /* 0x000000000c0672ca */ /* 0x000fc400000e0000 */
[----:B------:R-:W-:Y:S01]  /*16350*/  R2UR UR7, R13 ;  /* 0x000000000d0772ca */ /* 0x000fe200000e0000 */
[----:B------:R-:W-:Y:S01]  /*16360*/  UIADD3.X UR5, URZ, UR37, URZ, UP0, !UPT ;  /* 0x000000253f057290 */ /* 0x000fe200087fe43f */
[----:B------:R-:W-:Y:S01]  /*16370*/  PLOP3.LUT P0, PT, PT, PT, PT, 0x80, 0x0 ;  /* 0x000000000000781c */ /* 0x000fe20003f0f070 */
[C-C-:B--2---:R-:W-:Y:S02]  /*16380*/  IMAD R3, R2.reuse, 0x8, R19.reuse ;  /* 0x0000000802037824 */ /* 0x144fe400078e0213 */
[----:B------:R-:W-:Y:S02]  /*16390*/  IMAD R2, R2, 0x9000, R19 ;  /* 0x0000900002027824 */ /* 0x000fe400078e0213 */
[----:B------:R-:W-:Y:S02]  /*163a0*/  VIADD R3, R3, 0x30850 ;  /* 0x0003085003037836 */ /* 0x000fe40000000000 */
[----:B---3--:R-:W-:Y:S02]  /*163b0*/  IMAD R4, R4, 0x60, R6 ;  /* 0x0000006004047824 */ /* 0x008fe400078e0206 */
[----:B------:R-:W-:-:S07]  /*163c0*/  VIADD R6, R2, 0x400 ;  /* 0x0000040002067836 */ /* 0x000fce0000000000 */
.L_x_4528:
        /* <DEDUP_REMOVED lines=15> */
.L_x_4529:
        /* <DEDUP_REMOVED lines=15> */
.L_x_4530:
        /* <DEDUP_REMOVED lines=12> */
.L_x_4515:
[----:B------:R-:W-:Y:S05]  /*16670*/  BSYNC B1 ;  /* 0x0000000000017941 */ /* 0x000fea0003800000 */
.L_x_4514:
[----:B0-----:R-:W2:Y:S04]  /*16680*/  LDL.LU R0, [R1+0x3c] ;  /* 0x00003c0001007983 */ /* 0x001ea80000300800 */
[----:B------:R0:W-:Y:S04]  /*16690*/  STL [R1+0x10], R8 ;  /* 0x0000100801007387 */ /* 0x0001e80000100800 */
[----:B------:R0:W-:Y:S02]  /*166a0*/  STL [R1+0x14], R9 ;  /* 0x0000140901007387 */ /* 0x0001e40000100800 */
[----:B0-2---:R-:W-:-:S07]  /*166b0*/  VIADD R0, R0, 0xfffffffd ;  /* 0xfffffffd00007836 */ /* 0x005fce0000000000 */
.L_x_4513:
[----:B------:R-:W-:Y:S05]  /*166c0*/  BSYNC B2 ;  /* 0x0000000000027941 */ /* 0x000fea0003800000 */
.L_x_4512:
[----:B------:R-:W-:-:S05]  /*166d0*/  VIADD R10, R10, 0xfffffffe ;  /* 0xfffffffe0a0a7836 */ /* 0x000fca0000000000 */
[----:B------:R-:W-:-:S13]  /*166e0*/  ISETP.NE.AND P0, PT, R10, R7, PT ;  /* 0x000000070a00720c */ /* 0x000fda0003f05270 */
[----:B------:R-:W-:Y:S05]  /*166f0*/  @!P0 BRA `(.L_x_4511) ;  /* 0x0000001400d88947 */ /* 0x000fea0003800000 */
[----:B------:R-:W-:-:S07]  /*16700*/  IMAD.MOV.U32 R9, RZ, RZ, R17 ;  /* 0x000000ffff097224 */ /* 0x000fce00078e0011 */
.L_x_4565:
[----:B--2---:R-:W2:Y:S04]  /*16710*/  LDL R3, [R1+0x10] ;  /* 0x0000100001037983 */ /* 0x004ea80000100800 */
        /* <DEDUP_REMOVED lines=35> */
.L_x_4533:
[----:B------:R-:W-:Y:S01]  /*16950*/  IMAD R3, R4, 0x8, R19 ;  /* 0x0000000804037824 */ /* 0x000fe200078e0213 */
[----:B------:R-:W-:Y:S01]  /*16960*/  SHF.L.U32 R2, R5, 0x1f, RZ ;  /* 0x0000001f05027819 */ /* 0x000fe200000006ff */
[----:B------:R-:W-:Y:S03]  /*16970*/  BSSY B2, `(.L_x_4534) ;  /* 0x0000003000027945 */ /* 0x000fe60003800000 */
[----:B------:R-:W1:Y:S02]  /*16980*/  SYNCS.PHASECHK.TRANS64.TRYWAIT P0, [R3+URZ+0x30840], R2 ;  /* 0x03084002030075a7 */ /* 0x000e64000800017f */
[----:B-1----:R-:W-:Y:S05]  /*16990*/  @!P0 BRA `(.L_x_4535) ;  /* 0x0000004000d08947 */ /* 0x002fea0003800000 */
.L_x_4631:
[----:B------:R-:W-:Y:S05]  /*169a0*/  BSYNC B2 ;  /* 0x0000000000027941 */ /* 0x000fea0003800000 */
.L_x_4534:
        /* <DEDUP_REMOVED lines=12> */
.L_x_4537:
[----:B------:R-:W-:Y:S05]  /*16a70*/  BSYNC B2 ;  /* 0x0000000000027941 */ /* 0x000fea0003800000 */
.L_x_4536:
        /* <DEDUP_REMOVED lines=12> */
.L_x_4538:
        /* <DEDUP_REMOVED lines=16> */
.L_x_4539:
        /* <DEDUP_REMOVED lines=16> */
.L_x_4540:
        /* <DEDUP_REMOVED lines=17> */
.L_x_4632:
[----:B------:R-:W-:Y:S05]  /*16e50*/  BSYNC B2 ;  /* 0x0000000000027941 */ /* 0x000fea0003800000 */
.L_x_4541:
        /* <DEDUP_REMOVED lines=11> */
.L_x_4544:
[----:B------:R-:W-:Y:S05]  /*16f10*/  BSYNC B2 ;  /* 0x0000000000027941 */ /* 0x000fea0003800000 */
.L_x_4543:
[----:B0-----:R-:W2:Y:S04]  /*16f20*/  LDL.LU R3, [R1+0x10] ;  /* 0x0000100001037983 */ /* 0x001ea80000300800 */
[----:B------:R-:W3:Y:S04]  /*16f30*/  LDL R7, [R1+0x18] ;  /* 0x0000180001077983 */ /* 0x000ee80000100800 */
[----:B------:R-:W3:Y:S01]  /*16f40*/  LDL.LU R6, [R1+0x4] ;  /* 0x0000040001067983 */ /* 0x000ee20000300800 */
[----:B------:R-:W-:Y:S01]  /*16f50*/  R2UR UR10, R10 ;  /* 0x000000000a0a72ca */ /* 0x000fe200000e0000 */
[----:B------:R-:W-:Y:S01]  /*16f60*/  UIADD3 UR4, UP0, UR36, 0x470, URZ ;  /* 0x0000047024047890 */ /* 0x000fe2000ff1e03f */
[----:B------:R-:W-:Y:S01]  /*16f70*/  R2UR UR6, R12 ;  /* 0x000000000c0672ca */ /* 0x000fe200000e0000 */
[----:B------:R-:W-:Y:S01]  /*16f80*/  VIADD R2, R2, 0x50 ;  /* 0x0000005002027836 */ /* 0x000fe20000000000 */
[----:B------:R-:W-:Y:S01]  /*16f90*/  R2UR UR7, R13 ;  /* 0x000000000d0772ca */ /* 0x000fe200000e0000 */
[----:B------:R-:W-:Y:S01]  /*16fa0*/  UIADD3.X UR5, URZ, UR37, URZ, UP0, !UPT ;  /* 0x000000253f057290 */ /* 0x000fe200087fe43f */
[----:B------:R-:W-:Y:S01]  /*16fb0*/  PLOP3.LUT P0, PT, PT, PT, PT, 0x80, 0x0 ;  /* 0x000000000000781c */ /* 0x000fe20003f0f070 */
[----:B--2---:R-:W-:-:S02]  /*16fc0*/  IMAD R3, R3, 0x9000, R19 ;  /* 0x0000900003037824 */ /* 0x004fc400078e0213 */
[----:B---3--:R-:W-:Y:S02]  /*16fd0*/  IMAD R6, R6, 0x60, R7 ;  /* 0x0000006006067824 */ /* 0x008fe400078e0207 */
[----:B------:R-:W-:-:S08]  /*16fe0*/  VIADD R7, R3, 0x400 ;  /* 0x0000040003077836 */ /* 0x000fd00000000000 */
.L_x_4545:
        /* <DEDUP_REMOVED lines=15> */
.L_x_4546:
        /* <DEDUP_REMOVED lines=15> */
.L_x_4547:
        /* <DEDUP_REMOVED lines=12> */
.L_x_4532:
[----:B------:R-:W-:Y:S05]  /*17290*/  BSYNC B1 ;  /* 0x0000000000017941 */ /* 0x000fea0003800000 */
.L_x_4531:
[----:B------:R-:W-:Y:S01]  /*172a0*/  VIADD R3, R4, 0x1 ;  /* 0x0000000104037836 */ /* 0x000fe20000000000 */
[----:B------:R-:W-:Y:S01]  /*172b0*/  LOP3.LUT P1, RZ, R18, 0x1, RZ, 0xc0, !PT ;  /* 0x0000000112ff7812 */ /* 0x000fe2000782c0ff */
[----:B------:R-:W-:Y:S01]  /*172c0*/  BSSY B1, `(.L_x_4548) ;  /* 0x00000b5000017945 */ /* 0x000fe20003800000 */
[----:B------:R-:W-:Y:S02]  /*172d0*/  VIADD R6, R0, 0xffffffff ;  /* 0xffffffff00067836 */ /* 0x000fe40000000000 */
        /* <DEDUP_REMOVED lines=13> */
[----:B0-----:R-:W0:Y:S01]  /*173b0*/  LDC R8, c[0x0][0x43c] ;  /* 0x00010f00ff087b82 */ /* 0x001e220000000800 */
        /* <DEDUP_REMOVED lines=18> */
.L_x_4550:
[----:B------:R-:W-:Y:S01]  /*174e0*/  IMAD R2, R12, 0x8, R19 ;  /* 0x000000080c027824 */ /* 0x000fe200078e0213 */
[----:B------:R-:W-:Y:S01]  /*174f0*/  SHF.L.U32 R3, R10, 0x1f, RZ ;  /* 0x0000001f0a037819 */ /* 0x000fe200000006ff */
[----:B------:R-:W-:Y:S03]  /*17500*/  BSSY B2, `(.L_x_4551) ;  /* 0x0000003000027945 */ /* 0x000fe60003800000 */
[----:B------:R-:W3:Y:S02]  /*17510*/  SYNCS.PHASECHK.TRANS64.TRYWAIT P0, [R2+URZ+0x30840], R3 ;  /* 0x03084003020075a7 */ /* 0x000ee4000800017f */
[----:B---3--:R-:W-:Y:S05]  /*17520*/  @!P0 BRA `(.L_x_4552) ;  /* 0x0000003800148947 */ /* 0x008fea0003800000 */
.L_x_4633:
[----:B------:R-:W-:Y:S05]  /*17530*/  BSYNC B2 ;  /* 0x0000000000027941 */ /* 0x000fea0003800000 */
.L_x_4551:
[----:B0-2---:R-:W0:Y:S01]  /*17540*/  S2R R8, SR_TID.X ;  /* 0x0000000000087919 */ /* 0x005e220000002100 */
[----:B------:R-:W-:Y:S01]  /*17550*/  BSSY B2, `(.L_x_4553) ;  /* 0x000000b000027945 */ /* 0x000fe20003800000 */
[----:B0-----:R-:W-:-:S04]  /*17560*/  LOP3.LUT R8, R8, 0x7f, RZ, 0xc0, !PT ;  /* 0x0000007f08087812 */ /* 0x001fc800078ec0ff */
[----:B------:R-:W-:-:S13]  /*17570*/  ISETP.NE.AND P1, PT, R8, RZ, PT ;  /* 0x000000ff0800720c */ /* 0x000fda0003f25270 */
[----:B------:R-:W-:Y:S05]  /*17580*/  @P1 BRA `(.L_x_4554) ;  /* 0x00000000001c1947 */ /* 0x000fea0003800000 */
[----:B------:R-:W0:Y:S01]  /*17590*/  S2R R8, SR_TID.X ;  /* 0x0000000000087919 */ /* 0x000e220000002100 */
[----:B---3--:R-:W-:-:S04]  /*175a0*/  IMAD.MOV.U32 R3, RZ, RZ, 0x9000 ;  /* 0x00009000ff037424 */ /* 0x008fc800078e00ff */
[----:B------:R2:W-:Y:S01]  /*175b0*/  SYNCS.ARRIVE.TRANS64 RZ, [R2+URZ+0x30830], R3 ;  /* 0x0308300302ff79a7 */ /* 0x0005e2000800003f */
[----:B0-----:R-:W-:-:S04]  /*175c0*/  LOP3.LUT R8, R8, 0x1f, RZ, 0xc0, !PT ;  /* 0x0000001f08087812 */ /* 0x001fc800078ec0ff */
[----:B------:R-:W-:-:S13]  /*175d0*/  ISETP.NE.AND P0, PT, R8, RZ, PT ;  /* 0x000000ff0800720c */ /* 0x000fda0003f05270 */
[----:B--2---:R-:W-:Y:S05]  /*175e0*/  @!P0 BRA `(.L_x_4554) ;  /* 0x0000000000048947 */ /* 0x004fea0003800000 */
[----:B------:R-:W-:Y:S01]  /*175f0*/  BPT.TRAP 0x1 ;  /* 0x000000040000795c */ /* 0x000fe20000300000 */
.L_x_4554:
[----:B------:R-:W-:Y:S05]  /*17600*/  BSYNC B2 ;  /* 0x0000000000027941 */ /* 0x000fea0003800000 */
.L_x_4553:
[----:B------:R-:W2:Y:S04]  /*17610*/  LDL R8, [R1+0x10] ;  /* 0x0000100001087983 */ /* 0x000ea80000100800 */
[----:B---3--:R-:W3:Y:S01]  /*17620*/  LDL R2, [R1+0x18] ;  /* 0x0000180001027983 */ /* 0x008ee20000100800 */
[----:B------:R-:W-:Y:S01]  /*17630*/  IMAD.MOV.U32 R14, RZ, RZ, RZ ;  /* 0x000000ffff0e7224 */ /* 0x000fe200078e00ff */
[----:B------:R-:W-:Y:S01]  /*17640*/  UIADD3 UR4, UP0, UR36, 0x370, URZ ;  /* 0x0000037024047890 */ /* 0x000fe2000ff1e03f */
[----:B------:R-:W-:Y:S01]  /*17650*/  PLOP3.LUT P0, PT, PT, PT, PT, 0x80, 0x0 ;  /* 0x000000000000781c */ /* 0x000fe20003f0f070 */
[----:B------:R-:W-:Y:S01]  /*17660*/  UMOV UR6, 0x0 ;  /* 0x0000000000067882 */ /* 0x000fe20000000000 */
[----:B------:R-:W-:Y:S01]  /*17670*/  UMOV UR7, 0x14f00000 ;  /* 0x14f0000000077882 */ /* 0x000fe20000000000 */
[----:B------:R-:W-:Y:S01]  /*17680*/  R2UR UR10, R14 ;  /* 0x000000000e0a72ca */ /* 0x000fe200000e0000 */
[----:B------:R-:W-:Y:S01]  /*17690*/  UIADD3.X UR5, URZ, UR37, URZ, UP0, !UPT ;  /* 0x000000253f057290 */ /* 0x000fe200087fe43f */
[----:B--2---:R-:W-:-:S02]  /*176a0*/  IMAD R3, R8, 0x8, R11 ;  /* 0x0000000808037824 */ /* 0x004fc400078e020b */
[----:B------:R-:W-:Y:S02]  /*176b0*/  IMAD R8, R8, 0x9000, R19 ;  /* 0x0000900008087824 */ /* 0x000fe400078e0213 */
[----:B------:R-:W-:Y:S02]  /*176c0*/  VIADD R3, R3, 0x30 ;  /* 0x0000003003037836 */ /* 0x000fe40000000000 */
[----:B---3--:R-:W-:Y:S02]  /*176d0*/  IMAD R2, R7, 0x60, R2 ;  /* 0x0000006007027824 */ /* 0x008fe400078e0202 */
[----:B-1----:R-:W-:-:S07]  /*176e0*/  VIADD R10, R8, 0x1e400 ;  /* 0x0001e400080a7836 */ /* 0x002fce0000000000 */
.L_x_4555:
        /* <DEDUP_REMOVED lines=16> */
.L_x_4556:
        /* <DEDUP_REMOVED lines=16> */
.L_x_4557:
        /* <DEDUP_REMOVED lines=15> */
.L_x_4634:
[----:B------:R-:W-:Y:S05]  /*179e0*/  BSYNC B2 ;  /* 0x0000000000027941 */ /* 0x000fea0003800000 */
.L_x_4558:
[----:B------:R-:W-:Y:S01]  /*179f0*/  BSSY B2, `(.L_x_4560) ;  /* 0x000000b000027945 */ /* 0x000fe20003800000 */
[----:B------:R-:W-:Y:S02]  /*17a00*/  IMAD.MOV.U32 R12, RZ, RZ, 0x0 ;  /* 0x00000000ff0c7424 */ /* 0x000fe400078e00ff */
[----:B------:R-:W-:Y:S01]  /*17a10*/  IMAD.MOV.U32 R13, RZ, RZ, 0x14f00000 ;  /* 0x14f00000ff0d7424 */ /* 0x000fe200078e00ff */
[----:B------:R-:W-:Y:S06]  /*17a20*/  @P1 BRA `(.L_x_4561) ;  /* 0x00000000001c1947 */ /* 0x000fec0003800000 */
[----:B------:R-:W1:Y:S01]  /*17a30*/  S2R R8, SR_TID.X ;  /* 0x0000000000087919 */ /* 0x000e620000002100 */
[----:B------:R-:W-:-:S04]  /*17a40*/  IMAD.MOV.U32 R3, RZ, RZ, 0x9000 ;  /* 0x00009000ff037424 */ /* 0x000fc800078e00ff */
[----:B------:R2:W-:Y:S01]  /*17a50*/  SYNCS.ARRIVE.TRANS64 RZ, [R2+URZ+0x50], R3 ;  /* 0x0000500302ff79a7 */ /* 0x0005e2000800003f */
[----:B-1----:R-:W-:-:S04]  /*17a60*/  LOP3.LUT R8, R8, 0x1f, RZ, 0xc0, !PT ;  /* 0x0000001f08087812 */ /* 0x002fc800078ec0ff */
[----:B------:R-:W-:-:S13]  /*17a70*/  ISETP.NE.AND P0, PT, R8, RZ, PT ;  /* 0x000000ff0800720c */ /* 0x000fda0003f05270 */
[----:B--2---:R-:W-:Y:S05]  /*17a80*/  @!P0 BRA `(.L_x_4561) ;  /* 0x0000000000048947 */ /* 0x004fea0003800000 */
[----:B------:R-:W-:Y:S01]  /*17a90*/  BPT.TRAP 0x1 ;  /* 0x000000040000795c */ /* 0x000fe20000300000 */
.L_x_4561:
[----:B------:R-:W-:Y:S05]  /*17aa0*/  BSYNC B2 ;  /* 0x0000000000027941 */ /* 0x000fea0003800000 */
.L_x_4560:
        /* <DEDUP_REMOVED lines=12> */
.L_x_4562:
        /* <DEDUP_REMOVED lines=15> */
.L_x_4563:
        /* <DEDUP_REMOVED lines=15> */
.L_x_4564:
        /* <DEDUP_REMOVED lines=12> */
.L_x_4549:
[----:B------:R-:W-:Y:S05]  /*17e10*/  BSYNC B1 ;  /* 0x0000000000017941 */ /* 0x000fea0003800000 */
.L_x_4548:
[----:B------:R-:W3:Y:S01]  /*17e20*/  LDL R2, [R1+0x24] ;  /* 0x0000240001027983 */ /* 0x000ee20000100800 */
[----:B------:R-:W-:Y:S01]  /*17e30*/  VIADD R0, R0, 0xfffffffe ;  /* 0xfffffffe00007836 */ /* 0x000fe20000000000 */
[----:B---3--:R-:W-:-:S13]  /*17e40*/  ISETP.GT.AND P0, PT, R6, R2, PT ;  /* 0x000000020600720c */ /* 0x008fda0003f04270 */
[----:B------:R-:W-:Y:S05]  /*17e50*/  @P0 BRA `(.L_x_4565) ;  /* 0xffffffe8002c0947 */ /* 0x000fea000383ffff */
.L_x_4511:
[----:B------:R-:W-:Y:S05]  /*17e60*/  BSYNC B0 ;  /* 0x0000000000007941 */ /* 0x000fea0003800000 */
.L_x_4510:
        /* <DEDUP_REMOVED lines=19> */
.L_x_4567:
[----:B------:R-:W-:Y:S05]  /*17fa0*/  BSYNC B0 ;  /* 0x0000000000007941 */ /* 0x000fea0003800000 */
.L_x_4566:
[----:B------:R-:W-:Y:S01]  /*17fb0*/  LOP3.LUT P0, RZ, R18, 0x1, RZ, 0xc0, !PT ;  /* 0x0000000112ff7812 */ /* 0x000fe2000780c0ff */
[----:B------:R-:W-:-:S12]  /*17fc0*/  BSSY B0, `(.L_x_4568) ;  /* 0x000004a000007945 */ /* 0x000fd80003800000 */
[----:B------:R-:W-:Y:S05]  /*17fd0*/  @!P0 BRA `(.L_x_4569) ;  /* 0x0000000400208947 */ /* 0x000fea0003800000 */
[----:B--2---:R-:W2:Y:S04]  /*17fe0*/  LDL R0, [R1+0x10] ;  /* 0x0000100001007983 */ /* 0x004ea80000100800 */
[----:B------:R-:W3:Y:S01]  /*17ff0*/  LDL R2, [R1+0x14] ;  /* 0x0000140001027983 */ /* 0x000ee20000100800 */
[----:B------:R-:W-:Y:S01]  /*18000*/  BSSY B1, `(.L_x_4570) ;  /* 0x0000006000017945 */ /* 0x000fe20003800000 */
[----:B------:R-:W-:Y:S01]  /*18010*/  ISETP.NE.AND P1, PT, R3, RZ, PT ;  /* 0x000000ff0300720c */ /* 0x000fe20003f25270 */
[----:B--2---:R-:W-:Y:S01]  /*18020*/  IMAD R0, R0, 0x8, R19 ;  /* 0x0000000800007824 */ /* 0x004fe200078e0213 */
[----:B---3--:R-:W-:-:S04]  /*18030*/  SHF.L.U32 R2, R2, 0x1f, RZ ;  /* 0x0000001f02027819 */ /* 0x008fc800000006ff */
[----:B------:R-:W2:Y:S02]  /*18040*/  SYNCS.PHASECHK.TRANS64.TRYWAIT P0, [R0+URZ+0x30860], R2 ;  /* 0x03086002000075a7 */ /* 0x000ea4000800017f */
[----:B--2---:R-:W-:Y:S05]  /*18050*/  @!P0 BRA `(.L_x_4571) ;  /* 0x0000002c00708947 */ /* 0x004fea0003800000 */
.L_x_4635:
[----:B------:R-:W-:Y:S05]  /*18060*/  BSYNC B1 ;  /* 0x0000000000017941 */ /* 0x000fea0003800000 */
.L_x_4570:
        /* <DEDUP_REMOVED lines=9> */
.L_x_4573:
[----:B------:R-:W-:Y:S05]  /*18100*/  BSYNC B1 ;  /* 0x0000000000017941 */ /* 0x000fea0003800000 */
.L_x_4572:
[----:B------:R-:W3:Y:S04]  /*18110*/  LDL.LU R4, [R1+0x18] ;  /* 0x0000180001047983 */ /* 0x000ee80000300800 */
[----:B------:R-:W3:Y:S04]  /*18120*/  LDL.LU R3, [R1+0x4] ;  /* 0x0000040001037983 */ /* 0x000ee80000300800 */
[----:B--2---:R-:W2:Y:S01]  /*18130*/  LDL R2, [R1+0x10] ;  /* 0x0000100001027983 */ /* 0x004ea20000100800 */
        /* <DEDUP_REMOVED lines=8> */
[----:B--2---:R-:W-:-:S04]  /*181c0*/  IMAD R2, R2, 0x9000, R19 ;  /* 0x0000900002027824 */ /* 0x004fc800078e0213 */
[----:B------:R-:W-:-:S07]  /*181d0*/  VIADD R4, R2, 0x400 ;  /* 0x0000040002047836 */ /* 0x000fce0000000000 */
.L_x_4574:
        /* <DEDUP_REMOVED lines=15> */
.L_x_4575:
        /* <DEDUP_REMOVED lines=15> */
.L_x_4576:
        /* <DEDUP_REMOVED lines=9> */
[----:B---3--:R-:W-:Y:S05]  /*18450*/  @P0 BRA.U.ANY `(.L_x_4576) ;  /* 0xfffffffd00d80947 */ /* 0x008fea000393ffff */
.L_x_4569:
[----:B------:R-:W-:Y:S05]  /*18460*/  BSYNC B0 ;  /* 0x0000000000007941 */ /* 0x000fea0003800000 */
.L_x_4568:
[----:B-1----:R-:W2:Y:S04]  /*18470*/  LDL.LU R5, [R1+0x10] ;  /* 0x0000100001057983 */ /* 0x002ea80000300800 */
[----:B------:R-:W3:Y:S01]  /*18480*/  LDL.LU R4, [R1+0x14] ;  /* 0x0000140001047983 */ /* 0x000ee20000300800 */
[----:B--2---:R-:W-:-:S05]  /*18490*/  VIADD R0, R5, 0x1 ;  /* 0x0000000105007836 */ /* 0x004fca0000000000 */
[----:B------:R-:W-:-:S04]  /*184a0*/  ISETP.NE.AND P0, PT, R0, 0x2, PT ;  /* 0x000000020000780c */ /* 0x000fc80003f05270 */
[----:B------:R-:W-:Y:S02]  /*184b0*/  SEL R2, RZ, 0x1, P0 ;  /* 0x00000001ff027807 */ /* 0x000fe40000000000 */
[----:B------:R-:W-:Y:S02]  /*184c0*/  SEL R0, R0, RZ, P0 ;  /* 0x000000ff00007207 */ /* 0x000fe40000000000 */
[----:B---3--:R-:W-:-:S03]  /*184d0*/  LOP3.LUT R4, R4, R2, RZ, 0x3c, !PT ;  /* 0x0000000204047212 */ /* 0x008fc600078e3cff */
[----:B------:R1:W-:Y:S04]  /*184e0*/  STL [R1+0x10], R0 ;  /* 0x0000100001007387 */ /* 0x0003e80000100800 */
[----:B------:R1:W-:Y:S02]  /*184f0*/  STL [R1+0x14], R4 ;  /* 0x0000140401007387 */ /* 0x0003e40000100800 */
.L_x_4490:
[----:B------:R-:W-:Y:S05]  /*18500*/  BSYNC B7 ;  /* 0x0000000000077941 */ /* 0x000fea0003800000 */
.L_x_4488:
        /* <DEDUP_REMOVED lines=8> */
[----:B01----:R-:W0:Y:S04]  /*18590*/  LDS.128 R4, [R19+0x308d0] ;  /* 0x0308d00013047984 */ /* 0x003e280000000c00 */
[----:B0-----:R0:W-:Y:S04]  /*185a0*/  STL.64 [R1], R4 ;  /* 0x0000000401007387 */ /* 0x0011e80000100a00 */
[----:B------:R0:W-:Y:S01]  /*185b0*/  STL.64 [R1+0x8], R6 ;  /* 0x0000080601007387 */ /* 0x0001e20000100a00 */
[----:B------:R-:W-:Y:S06]  /*185c0*/  BAR.ARV 0x4, 0x180 ;  /* 0x0106000000007b1d */ /* 0x000fec0000002000 */
[----:B------:R-:W-:Y:S05]  /*185d0*/  BRA `(.L_x_4578) ;  /* 0x00000010003c7947 */ /* 0x000fea0003800000 */
.L_x_4577:
[----:B------:R-:W4:Y:S01]  /*185e0*/  S2R R16, SR_TID.X ;  /* 0x0000000000107919 */ /* 0x000f220000002100 */
[----:B------:R-:W-:Y:S01]  /*185f0*/  UMOV UR4, 0xffffffff ;  /* 0xffffffff00047882 */ /* 0x000fe20000000000 */
[----:B----4-:R-:W-:-:S04]  /*18600*/  LOP3.LUT R16, R16, 0x1f, RZ, 0xc0, !PT ;  /* 0x0000001f10107812 */ /* 0x010fc800078ec0ff */
[----:B------:R-:W-:Y:S01]  /*18610*/  ISETP.NE.AND P0, PT, R16, 0x1f, PT ;  /* 0x0000001f1000780c */ /* 0x000fe20003f05270 */
[----:B------:R-:W-:-:S12]  /*18620*/  BRA.DIV UR4, `(.L_x_4579) ;  /* 0x0000002a04107947 */ /* 0x000fd8000b800000 */
[----:B------:R-:W0:Y:S01]  /*18630*/  LDL.LU R3, [R1] ;  /* 0x0000000001037983 */ /* 0x000e220000300800 */
[----:B------:R-:W-:-:S03]  /*18640*/  ULDC UR4, c[0x0][0xc3c] ;  /* 0x00030f0000047ab9 */ /* 0x000fc60000000800 */
[----:B-1----:R-:W3:Y:S01]  /*18650*/  LDL R4, [R1+0xc] ;  /* 0x00000c0001047983 */ /* 0x002ee20000100800 */
[----:B------:R-:W-:Y:S01]  /*18660*/  ULDC.64 UR6, c[0x0][0x208] ;  /* 0x0000820000067ab9 */ /* 0x000fe20000000a00 */
[----:B0-----:R-:W-:Y:S02]  /*18670*/  IMAD.MOV.U32 R8, RZ, RZ, R3 ;  /* 0x000000ffff087224 */ /* 0x001fe400078e0003 */
[----:B---3--:R-:W-:-:S05]  /*18680*/  IMAD.IADD R0, R4, 0x1, R16 ;  /* 0x0000000104007824 */ /* 0x008fca00078e0210 */
[----:B------:R-:W-:-:S13]  /*18690*/  ISETP.GE.OR P1, PT, R0, UR4, !P0 ;  /* 0x0000000400007c0c */ /* 0x000fda000c726670 */
[----:B------:R-:W0:Y:S08]  /*186a0*/  @!P1 LDC.64 R2, c[0x0][0xc80] ;  /* 0x00032000ff029b82 */ /* 0x000e300000000a00 */
[----:B------:R-:W1:Y:S01]  /*186b0*/  @!P1 LDC.64 R4, c[0x0][0xc78] ;  /* 0x00031e00ff049b82 */ /* 0x000e620000000a00 */
[----:B0-----:R-:W-:-:S05]  /*186c0*/  @!P1 IMAD.WIDE R2, R0, 0x4, R2 ;  /* 0x0000000400029825 */ /* 0x001fca00078e0202 */
[----:B------:R1:W3:Y:S02]  /*186d0*/  @!P1 LDG.E R6, desc[UR6][R2.64] ;  /* 0x0000000602069981 */ /* 0x0002e4000c1e1900 */
[----:B-1----:R-:W-:-:S06]  /*186e0*/  @!P1 IMAD.WIDE R2, R0, 0x4, R4 ;  /* 0x0000000400029825 */ /* 0x002fcc00078e0204 */
[----:B------:R-:W4:Y:S01]  /*186f0*/  @!P1 LDG.E R2, desc[UR6][R2.64] ;  /* 0x0000000602029981 */ /* 0x000f22000c1e1900 */
[----:B------:R-:W-:Y:S01]  /*18700*/  IMAD.MOV.U32 R5, RZ, RZ, RZ ;  /* 0x000000ffff057224 */ /* 0x000fe200078e00ff */
[C---:B------:R-:W-:Y:S02]  /*18710*/  ISETP.GE.U32.AND P2, PT, R16.reuse, 0x2, PT ;  /* 0x000000021000780c */ /* 0x040fe40003f46070 */
[C---:B------:R-:W-:Y:S01]  /*18720*/  ISETP.GE.U32.AND P3, PT, R16.reuse, 0x4, PT ;  /* 0x000000041000780c */ /* 0x040fe20003f66070 */
[----:B------:R-:W-:Y:S01]  /*18730*/  SHFL.IDX PT, R0, R8, RZ, 0x1f ;  /* 0x00001fff08007589 */ /* 0x000fe200000e0000 */
[C---:B------:R-:W-:Y:S02]  /*18740*/  ISETP.GE.U32.AND P4, PT, R16.reuse, 0x8, PT ;  /* 0x000000081000780c */ /* 0x040fe40003f86070 */
[----:B------:R-:W-:Y:S01]  /*18750*/  ISETP.GE.U32.AND P5, PT, R16, 0x10, PT ;  /* 0x000000101000780c */ /* 0x000fe20003fa6070 */
[----:B---3--:R-:W-:Y:S01]  /*18760*/  @!P1 IMAD.MOV.U32 R5, RZ, RZ, R6 ;  /* 0x000000ffff059224 */ /* 0x008fe200078e0006 */
[----:B------:R-:W-:-:S02]  /*18770*/  CS2R R6, SRZ ;  /* 0x0000000000067805 */ /* 0x000fc4000001ff00 */
[----:B----4-:R-:W-:Y:S01]  /*18780*/  @!P1 IMAD.MOV.U32 R7, RZ, RZ, R2 ;  /* 0x000000ffff079224 */ /* 0x010fe200078e0002 */
[----:B------:R-:W-:-:S03]  /*18790*/  ISETP.NE.AND P1, PT, R16, RZ, PT ;  /* 0x000000ff1000720c */ /* 0x000fc60003f25270 */
[----:B------:R-:W-:-:S05]  /*187a0*/  IMAD R2, R7, R5, RZ ;  /* 0x0000000507027224 */ /* 0x000fca00078e02ff */
[----:B------:R-:W0:Y:S02]  /*187b0*/  SHFL.UP PT, R3, R2, 0x1, RZ ;  /* 0x0420000002037989 */ /* 0x000e2400000e00ff */
[----:B0-----:R-:W-:-:S05]  /*187c0*/  SEL R9, R3, RZ, P1 ;  /* 0x000000ff03097207 */ /* 0x001fca0000800000 */
[----:B------:R-:W-:Y:S02]  /*187d0*/  IMAD.IADD R2, R2, 0x1, R9 ;  /* 0x0000000102027824 */ /* 0x000fe400078e0209 */
[----:B------:R-:W-:Y:S04]  /*187e0*/  SHFL.IDX PT, R9, R8, 0x1, 0x1f ;  /* 0x00201f0008097f89 */ /* 0x000fe800000e0000 */
        /* <DEDUP_REMOVED lines=12> */
[----:B--2---:R0:W1:Y:S02]  /*188b0*/  SHFL.IDX PT, R10, R2, 0x1f, 0x1f ;  /* 0x03e01f00020a7f89 */ /* 0x00406400000e0000 */
.L_x_4645:
[----:B------:R-:W-:Y:S02]  /*188c0*/  ULDC UR4, c[0x0][0xc38] ;  /* 0x00030e0000047ab9 */ /* 0x000fe40000000800 */
[----:B------:R-:W-:-:S04]  /*188d0*/  IMAD.U32 R8, RZ, RZ, UR4 ;  /* 0x00000004ff087e24 */ /* 0x000fc8000f8e00ff */
[----:B-1----:R-:W-:-:S04]  /*188e0*/  IMAD R10, R10, R8, RZ ;  /* 0x000000080a0a7224 */ /* 0x002fc800078e02ff */
[----:B------:R-:W-:-:S05]  /*188f0*/  IMAD.IADD R4, R9, 0x1, R10 ;  /* 0x0000000109047824 */ /* 0x000fca00078e020a */
[----:B------:R-:W-:-:S13]  /*18900*/  ISETP.GT.AND P6, PT, R4, R0, PT ;  /* 0x000000000400720c */ /* 0x000fda0003fc4270 */
[----:B------:R-:W-:Y:S05]  /*18910*/  @P6 BRA `(.L_x_4580) ;  /* 0x0000000000b06947 */ /* 0x000fea0003800000 */
.L_x_4583:
        /* <DEDUP_REMOVED lines=38> */
.L_x_4653:
[----:B------:R-:W-:Y:S02]  /*18b80*/  ULDC UR4, c[0x0][0xc38] ;  /* 0x00030e0000047ab9 */ /* 0x000fe40000000800 */
[----:B------:R-:W-:-:S04]  /*18b90*/  IMAD.U32 R8, RZ, RZ, UR4 ;  /* 0x00000004ff087e24 */ /* 0x000fc8000f8e00ff */
[----:B-1----:R-:W-:-:S04]  /*18ba0*/  IMAD R10, R10, R8, RZ ;  /* 0x000000080a0a7224 */ /* 0x002fc800078e02ff */
[----:B------:R-:W-:-:S05]  /*18bb0*/  IMAD.IADD R4, R10, 0x1, R4 ;  /* 0x000000010a047824 */ /* 0x000fca00078e0204 */
[----:B------:R-:W-:-:S13]  /*18bc0*/  ISETP.GT.AND P6, PT, R4, R0, PT ;  /* 0x000000000400720c */ /* 0x000fda0003fc4270 */
[----:B------:R-:W-:Y:S05]  /*18bd0*/  @!P6 BRA `(.L_x_4583) ;  /* 0xfffffffc0050e947 */ /* 0x000fea000383ffff */
.L_x_4580:
        /* <DEDUP_REMOVED lines=12> */
.L_x_4658:
[----:B------:R-:W-:-:S13]  /*18ca0*/  ISETP.NE.AND P0, PT, R3, RZ, PT ;  /* 0x000000ff0300720c */ /* 0x000fda0003f05270 */
[----:B------:R-:W-:Y:S05]  /*18cb0*/  @!P0 BRA `(.L_x_4585) ;  /* 0x0000000000148947 */ /* 0x000fea0003800000 */
[----:B------:R-:W-:Y:S01]  /*18cc0*/  UMOV UR4, 0xffffffff ;  /* 0xffffffff00047882 */ /* 0x000fe20000000000 */
[----:B---3--:R-:W-:Y:S02]  /*18cd0*/  VIADD R9, R9, 0xffffffff ;  /* 0xffffffff09097836 */ /* 0x008fe40000000000 */
[----:B------:R-:W-:Y:S05]  /*18ce0*/  BRA.DIV UR4, `(.L_x_4586) ;  /* 0x0000002e04007947 */ /* 0x000fea000b800000 */
[----:B0-----:R0:W1:Y:S02]  /*18cf0*/  SHFL.IDX PT, R2, R2, R9, 0x1f ;  /* 0x00001f0902027589 */ /* 0x00106400000e0000 */
.L_x_4661:
[----:B-1----:R-:W-:-:S07]  /*18d00*/  IMAD.MOV.U32 R6, RZ, RZ, R2 ;  /* 0x000000ffff067224 */ /* 0x002fce00078e0002 */
.L_x_4585:
[----:B0-----:R-:W-:Y:S01]  /*18d10*/  IMAD R2, R6, R8, R10 ;  /* 0x0000000806027224 */ /* 0x001fe200078e020a */
[----:B------:R-:W-:-:S03]  /*18d20*/  ISETP.NE.AND P0, PT, R7, 0x1, PT ;  /* 0x000000010700780c */ /* 0x000fc60003f05270 */
[----:B------:R-:W-:Y:S01]  /*18d30*/  IMAD.IADD R0, R0, 0x1, -R2 ;  /* 0x0000000100007824 */ /* 0x000fe200078e0a02 */
[----:B------:R0:W-:Y:S09]  /*18d40*/  STL [R1], R2 ;  /* 0x0000000201007387 */ /* 0x0001f20000100800 */
[----:B------:R-:W-:Y:S05]  /*18d50*/  @!P0 BRA `(.L_x_4587) ;  /* 0x0000000000e48947 */ /* 0x000fea0003800000 */
[----:B---3--:R-:W-:-:S04]  /*18d60*/  IABS R5, R4 ;  /* 0x0000000400057213 */ /* 0x008fc80000000000 */
        /* <DEDUP_REMOVED lines=56> */
.L_x_4587:
[----:B---3--:R-:W2:Y:S01]  /*190f0*/  LDL R5, [R1+0xc] ;  /* 0x00000c0001057983 */ /* 0x008ea20000100800 */
        /* <DEDUP_REMOVED lines=33> */
[----:B------:R-:W-:Y:S02]  /*19310*/  VIADDMNMX R6, R3, R8, R6, PT ;  /* 0x0000000803067246 */ /* 0x000fe40003800106 */
[----:B------:R-:W-:Y:S02]  /*19320*/  IADD3 R7, R7, 0x1000000, R0 ;  /* 0x0100000007077810 */ /* 0x000fe40007ffe000 */
        /* <DEDUP_REMOVED lines=28> */
.L_x_4588:
[----:B-1----:R-:W-:-:S05]  /*194f0*/  LOP3.LUT R3, RZ, R0, RZ, 0x33, !PT ;  /* 0x00000000ff037212 */ /* 0x002fca00078e33ff */
[----:B------:R-:W-:-:S05]  /*19500*/  IMAD.IADD R0, R4, 0x1, R3 ;  /* 0x0000000104007824 */ /* 0x000fca00078e0203 */
[----:B------:R2:W-:Y:S01]  /*19510*/  STL [R1+0x4], R0 ;  /* 0x0000040001007387 */ /* 0x0005e20000100800 */
[----:B------:R-:W-:Y:S05]  /*19520*/  BRA `(.L_x_4589) ;  /* 0x0000000000287947 */ /* 0x000fea0003800000 */
.L_x_4581:
        /* <DEDUP_REMOVED lines=10> */
.L_x_4589:
[----:B-1----:R-:W3:Y:S04]  /*195d0*/  LDL R3, [R1+0x8] ;  /* 0x0000080001037983 */ /* 0x002ee80000100800 */
[----:B0-----:R-:W4:Y:S04]  /*195e0*/  LDL R2, [R1+0xc] ;  /* 0x00000c0001027983 */ /* 0x001f280000100800 */
[----:B------:R-:W5:Y:S04]  /*195f0*/  LDL R5, [R1+0x4] ;  /* 0x0000040001057983 */ /* 0x000f680000100800 */
[----:B------:R-:W5:Y:S01]  /*19600*/  LDL R4, [R1] ;  /* 0x0000000001047983 */ /* 0x000f620000100800 */
[----:B--2---:R-:W0:Y:S01]  /*19610*/  S2R R0, SR_TID.X ;  /* 0x0000000000007919 */ /* 0x004e220000002100 */
[----:B------:R-:W-:Y:S05]  /*19620*/  WARPSYNC.ALL ;  /* 0x0000000000007948 */ /* 0x000fea0003800000 */
[----:B0-----:R-:W-:Y:S01]  /*19630*/  LOP3.LUT R0, R0, 0x1f, RZ, 0xc0, !PT ;  /* 0x0000001f00007812 */ /* 0x001fe200078ec0ff */
[----:B------:R-:W-:Y:S03]  /*19640*/  BAR.SYNC.DEFER_BLOCKING 0x4, 0x180 ;  /* 0x0106000000007b1d */ /* 0x000fe60000010000 */
[----:B------:R-:W-:-:S13]  /*19650*/  ISETP.NE.AND P0, PT, R0, RZ, PT ;  /* 0x000000ff0000720c */ /* 0x000fda0003f05270 */
[----:B------:R-:W-:Y:S01]  /*19660*/  @!P0 MOV R0, 0x400 ;  /* 0x0000040000008802 */ /* 0x000fe20000000f00 */
[----:B---3--:R-:W-:Y:S02]  /*19670*/  IMAD.MOV.U32 R6, RZ, RZ, R3 ;  /* 0x000000ffff067224 */ /* 0x008fe400078e0003 */
[----:B------:R-:W0:Y:S01]  /*19680*/  @!P0 S2R R3, SR_CgaCtaId ;  /* 0x0000000000038919 */ /* 0x000e220000008800 */
[----:B----4-:R-:W-:Y:S01]  /*19690*/  IMAD.MOV.U32 R7, RZ, RZ, R2 ;  /* 0x000000ffff077224 */ /* 0x010fe200078e0002 */
[----:B0-----:R-:W-:-:S05]  /*196a0*/  @!P0 LEA R19, R3, R0, 0x18 ;  /* 0x0000000003138211 */ /* 0x001fca00078ec0ff */
[----:B-----5:R1:W-:Y:S01]  /*196b0*/  @!P0 STS.128 [R19+0x308d0], R4 ;  /* 0x0308d00413008388 */ /* 0x0203e20000000c00 */
[----:B------:R-:W-:Y:S06]  /*196c0*/  BAR.ARV 0x5, 0x180 ;  /* 0x0146000000007b1d */ /* 0x000fec0000002000 */
.L_x_4578:
[----:B---3--:R-:W3:Y:S01]  /*196d0*/  LDL R0, [R1+0xc] ;  /* 0x00000c0001007983 */ /* 0x008ee20000100800 */
[----:B------:R-:W-:Y:S02]  /*196e0*/  ULDC UR4, c[0x0][0xc3c] ;  /* 0x00030f0000047ab9 */ /* 0x000fe40000000800 */
[----:B---3--:R-:W-:-:S13]  /*196f0*/  ISETP.GE.AND P0, PT, R0, UR4, PT ;  /* 0x0000000400007c0c */ /* 0x008fda000bf06270 */
[----:B------:R-:W-:Y:S05]  /*19700*/  @!P0 BRA `(.L_x_4590) ;  /* 0xffffff9c00048947 */ /* 0x000fea000383ffff */
[----:B------:R-:W-:Y:S05]  /*19710*/  BSYNC B8 ;  /* 0x0000000000087941 */ /* 0x000fea0003800000 */
.L_x_4474:
[----:B----4-:R-:W4:Y:S01]  /*19720*/  LDL.LU R0, [R1+0x50] ;  /* 0x0000500001007983 */ /* 0x010f220000300800 */
[----:B------:R-:W-:Y:S01]  /*19730*/  BSSY B0, `(.L_x_4591) ;  /* 0x000000b000007945 */ /* 0x000fe20003800000 */
[----:B01----:R-:W0:Y:S01]  /*19740*/  S2R R5, SR_CgaCtaId ;  /* 0x0000000000057919 */ /* 0x003e220000008800 */
[----:B----4-:R-:W-:-:S05]  /*19750*/  VIADD R0, R0, 0x1 ;  /* 0x0000000100007836 */ /* 0x010fca0000000000 */
        /* <DEDUP_REMOVED lines=8> */
.L_x_4662:
[----:B------:R-:W-:Y:S05]  /*197e0*/  BSYNC B0 ;  /* 0x0000000000007941 */ /* 0x000fea0003800000 */
.L_x_4591:
[----:B------:R-:W-:-:S03]  /*197f0*/  UMOV UR4, 0xffffffff ;  /* 0xffffffff00047882 */ /* 0x000fc60000000000 */
[----:B------:R-:W-:Y:S05]  /*19800*/  BRA.DIV UR4, `(.L_x_4593) ;  /* 0x0000002204787947 */ /* 0x000fea000b800000 */
[----:B------:R-:W1:Y:S02]  /*19810*/  S2R R2, SR_TID.X ;  /* 0x0000000000027919 */ /* 0x000e640000002100 */
[----:B-1----:R-:W-:-:S04]  /*19820*/  SHF.R.U32.HI R2, RZ, 0x5, R2 ;  /* 0x00000005ff027819 */ /* 0x002fc80000011602 */
[----:B------:R-:W-:-:S05]  /*19830*/  LOP3.LUT R2, R2, 0x3, RZ, 0xc0, !PT ;  /* 0x0000000302027812 */ /* 0x000fca00078ec0ff */
[----:B------:R1:W4:Y:S02]  /*19840*/  SHFL.IDX PT, R14, R2, RZ, 0x1f ;  /* 0x00001fff020e7589 */ /* 0x00032400000e0000 */
.L_x_4665:
[----:B----4-:R-:W-:Y:S01]  /*19850*/  ISETP.NE.AND P0, PT, R14, RZ, PT ;  /* 0x000000ff0e00720c */ /* 0x010fe20003f05270 */
[----:B------:R-:W-:-:S12]  /*19860*/  BSSY B0, `(.L_x_4594) ;  /* 0x0000029000007945 */ /* 0x000fd80003800000 */
[----:B------:R-:W-:Y:S05]  /*19870*/  @P0 BRA `(.L_x_4595) ;  /* 0x00000000009c0947 */ /* 0x000fea0003800000 */
[----:B------:R-:W-:-:S03]  /*19880*/  UMOV UR4, 0xffffffff ;  /* 0xffffffff00047882 */ /* 0x000fc60000000000 */
[----:B------:R-:W-:Y:S05]  /*19890*/  BRA.DIV UR4, `(.L_x_4596) ;  /* 0x0000002204887947 */ /* 0x000fea000b800000 */
[----:B------:R-:W-:-:S13]  /*198a0*/  ELECT P6, URZ, PT ;  /* 0x00000000003f782f */ /* 0x000fda00038c0000 */
.L_x_4668:
[----:B------:R-:W-:Y:S05]  /*198b0*/  @!P6 BRA `(.L_x_4595) ;  /* 0x00000000008ce947 */ /* 0x000fea0003800000 */
[----:B-1----:R-:W4:Y:S02]  /*198c0*/  LDL R2, [R1+0x5c] ;  /* 0x00005c0001027983 */ /* 0x002f240000100800 */
[----:B----4-:R-:W-:-:S13]  /*198d0*/  R2UR UR4, R2 ;  /* 0x00000000020472ca */ /* 0x010fda00000e0000 */
[----:B------:R-:W-:-:S06]  /*198e0*/  ULOP3.LUT UR4, UR4, 0x2, URZ, 0xfc, !UPT ;  /* 0x0000000204047892 */ /* 0x000fcc000f8efc3f */
[----:B------:R-:W-:-:S05]  /*198f0*/  IMAD.U32 R2, RZ, RZ, UR4 ;  /* 0x00000004ff027e24 */ /* 0x000fca000f8e00ff */
[----:B------:R-:W-:-:S13]  /*19900*/  ISETP.NE.AND P2, PT, R2, 0x3, PT ;  /* 0x000000030200780c */ /* 0x000fda0003f45270 */
[----:B------:R-:W-:Y:S05]  /*19910*/  @!P2 BRA `(.L_x_4597) ;  /* 0x000000000004a947 */ /* 0x000fea0003800000 */
[----:B------:R-:W-:Y:S01]  /*19920*/  BPT.TRAP 0x1 ;  /* 0x000000040000795c */ /* 0x000fe20000300000 */
.L_x_4597:
[----:B0-----:R-:W4:Y:S04]  /*19930*/  LDL R3, [R1+0x10] ;  /* 0x0000100001037983 */ /* 0x001f280000100800 */
[----:B------:R-:W5:Y:S01]  /*19940*/  LDL.LU R7, [R1+0x14] ;  /* 0x0000140001077983 */ /* 0x000f620000300800 */
[----:B------:R-:W-:-:S04]  /*19950*/  VIADD R2, R0, 0x30840 ;  /* 0x0003084000027836 */ /* 0x000fc80000000000 */
[C---:B----4-:R-:W-:Y:S02]  /*19960*/  IMAD R6, R3.reuse, 0x8, R2 ;  /* 0x0000000803067824 */ /* 0x050fe400078e0202 */
[----:B------:R-:W-:Y:S01]  /*19970*/  VIADD R3, R3, 0x1 ;  /* 0x0000000103037836 */ /* 0x000fe20000000000 */
[----:B-----5:R-:W-:-:S04]  /*19980*/  SHF.L.U32 R5, R7, 0x1f, RZ ;  /* 0x0000001f07057819 */ /* 0x020fc800000006ff */
        /* <DEDUP_REMOVED lines=8> */
.L_x_4669:
[----:B------:R-:W1:Y:S02]  /*19a10*/  SYNCS.PHASECHK.TRANS64.TRYWAIT P0, [R7+URZ], R2 ;  /* 0x00000002070075a7 */ /* 0x000e64000800017f */
[----:B-1----:R-:W-:Y:S05]  /*19a20*/  @!P0 BRA `(.L_x_4599) ;  /* 0x0000002000588947 */ /* 0x002fea0003800000 */
.L_x_4670:
[----:B------:R-:W-:Y:S05]  /*19a30*/  @!P2 BRA `(.L_x_4600) ;  /* 0x000000000004a947 */ /* 0x000fea0003800000 */
[----:B------:R-:W-:Y:S01]  /*19a40*/  BPT.TRAP 0x1 ;  /* 0x000000040000795c */ /* 0x000fe20000300000 */
.L_x_4600:
[----:B------:R-:W4:Y:S01]  /*19a50*/  LDL.LU R4, [R1+0x10] ;  /* 0x0000100001047983 */ /* 0x000f220000300800 */
[----:B------:R-:W-:-:S04]  /*19a60*/  VIADD R0, R0, 0x30860 ;  /* 0x0003086000007836 */ /* 0x000fc80000000000 */
[----:B----4-:R-:W-:-:S04]  /*19a70*/  IMAD R4, R4, 0x8, R0 ;  /* 0x0000000804047824 */ /* 0x010fc800078e0200 */
[----:B------:R-:W4:Y:S02]  /*19a80*/  SYNCS.PHASECHK.TRANS64.TRYWAIT P0, [R4+URZ], R5 ;  /* 0x00000005040075a7 */ /* 0x000f24000800017f */
[----:B----4-:R-:W-:Y:S05]  /*19a90*/  @!P0 BRA `(.L_x_4601) ;  /* 0x0000002000508947 */ /* 0x010fea0003800000 */
.L_x_4671:
[----:B------:R-:W-:-:S07]  /*19aa0*/  IMAD R3, R3, 0x8, R0 ;  /* 0x0000000803037824 */ /* 0x000fce00078e0200 */
.L_x_4602:
[----:B------:R0:W0:Y:S02]  /*19ab0*/  SYNCS.PHASECHK.TRANS64.TRYWAIT P0, [R3+URZ], R2 ;  /* 0x00000002030075a7 */ /* 0x000024000800017f */
[----:B0-----:R-:W-:Y:S05]  /*19ac0*/  @!P0 NANOSLEEP.SYNCS 0x989680 ;  /* 0x009896800000895d */ /* 0x001fea0003900000 */
[----:B------:R-:W0:Y:S02]  /*19ad0*/  @!P0 SYNCS.PHASECHK.TRANS64 P0, [R3+URZ], R2 ;  /* 0x00000002030085a7 */ /* 0x000e24000800007f */
[----:B0-----:R-:W-:Y:S05]  /*19ae0*/  @!P0 BRA `(.L_x_4602) ;  /* 0xfffffffc00f08947 */ /* 0x001fea000383ffff */
.L_x_4595:
[----:B------:R-:W-:Y:S05]  /*19af0*/  BSYNC B0 ;  /* 0x0000000000007941 */ /* 0x000fea0003800000 */
.L_x_4594:
[----:B------:R-:W-:Y:S05]  /*19b00*/  EXIT ;  /* 0x000000000000794d */ /* 0x000fea0003800000 */
.L_x_4373:
[----:B0-----:R-:W-:-:S04]  /*19b10*/  IMAD.U32 R3, RZ, RZ, UR37 ;  /* 0x00000025ff037e24 */ /* 0x001fc8000f8e00ff */
[----:B------:R0:W1:Y:S03]  /*19b20*/  SYNCS.PHASECHK.TRANS64.TRYWAIT P1, [R3+URZ+0x30800], R0 ;  /* 0x03080000030075a7 */ /* 0x000066000802017f */
[----:B-1----:R-:W-:Y:S05]  /*19b30*/  @!P1 NANOSLEEP.SYNCS 0x989680 ;  /* 0x009896800000995d */ /* 0x002fea0003900000 */
[----:B------:R-:W1:Y:S02]  /*19b40*/  @!P1 SYNCS.PHASECHK.TRANS64 P1, [R3+URZ+0x30800], R0 ;  /* 0x03080000030095a7 */ /* 0x000e64000802007f */
[----:B-1----:R-:W-:Y:S05]  /*19b50*/  @!P1 BRA `(.L_x_4373) ;  /* 0xfffffffc00ec9947 */ /* 0x002fea000383ffff */
[----:B------:R-:W-:Y:S05]  /*19b60*/  BRA `(.L_x_4603) ;  /* 0xfffffe8800147947 */ /* 0x000fea000383ffff */
.L_x_4377:
[----:B-1----:R1:W2:Y:S02]  /*19b70*/  SYNCS.PHASECHK.TRANS64.TRYWAIT P2, [R3+URZ+0x30830], R0 ;  /* 0x03083000030075a7 */ /* 0x0022a4000804017f */
[----:B--2---:R-:W-:Y:S05]  /*19b80*/  @!P2 NANOSLEEP.SYNCS 0x989680 ;  /* 0x009896800000a95d */ /* 0x004fea0003900000 */
[----:B------:R-:W2:Y:S02]  /*19b90*/  @!P2 SYNCS.PHASECHK.TRANS64 P2, [R3+URZ+0x30830], R0 ;  /* 0x030830000300a5a7 */ /* 0x000ea4000804007f */
[----:B--2---:R-:W-:Y:S05]  /*19ba0*/  @!P2 BRA `(.L_x_4377) ;  /* 0xfffffffc00f0a947 */ /* 0x004fea000383ffff */
[----:B------:R-:W-:Y:S05]  /*19bb0*/  BRA `(.L_x_4376) ;  /* 0xfffffe88003c7947 */ /* 0x000fea000383ffff */
.L_x_4393:
[----:B-1----:R-:W-:-:S04]  /*19bc0*/  IMAD.U32 R12, RZ, RZ, UR6 ;  /* 0x00000006ff0c7e24 */ /* 0x002fc8000f8e00ff */
[----:B------:R1:W2:Y:S03]  /*19bd0*/  SYNCS.PHASECHK.TRANS64.TRYWAIT P2, [R12+URZ+0x30830], R9 ;  /* 0x030830090c0075a7 */ /* 0x0002a6000804017f */
[----:B--2---:R-:W-:Y:S05]  /*19be0*/  @!P2 NANOSLEEP.SYNCS 0x989680 ;  /* 0x009896800000a95d */ /* 0x004fea0003900000 */
[----:B------:R-:W2:Y:S02]  /*19bf0*/  @!P2 SYNCS.PHASECHK.TRANS64 P2, [R12+URZ+0x30830], R9 ;  /* 0x030830090c00a5a7 */ /* 0x000ea4000804007f */
[----:B--2---:R-:W-:Y:S05]  /*19c00*/  @!P2 BRA `(.L_x_4393) ;  /* 0xfffffffc00eca947 */ /* 0x004fea000383ffff */
[----:B------:R-:W-:Y:S05]  /*19c10*/  BRA `(.L_x_4392) ;  /* 0xfffffeb400507947 */ /* 0x000fea000383ffff */
.L_x_4397:
[----:B01----:R-:W-:-:S04]  /*19c20*/  IMAD.U32 R9, RZ, RZ, UR5 ;  /* 0x00000005ff097e24 */ /* 0x003fc8000f8e00ff */
[----:B------:R0:W1:Y:S03]  /*19c30*/  SYNCS.PHASECHK.TRANS64.TRYWAIT P2, [R9+URZ+0x30850], R0 ;  /* 0x03085000090075a7 */ /* 0x000066000804017f */
[----:B-1----:R-:W-:Y:S05]  /*19c40*/  @!P2 NANOSLEEP.SYNCS 0x989680 ;  /* 0x009896800000a95d */ /* 0x002fea0003900000 */
[----:B------:R-:W1:Y:S02]  /*19c50*/  @!P2 SYNCS.PHASECHK.TRANS64 P2, [R9+URZ+0x30850], R0 ;  /* 0x030850000900a5a7 */ /* 0x000e64000804007f */
[----:B-1----:R-:W-:Y:S05]  /*19c60*/  @!P2 BRA `(.L_x_4397) ;  /* 0xfffffffc00eca947 */ /* 0x002fea000383ffff */
[----:B------:R-:W-:Y:S05]  /*19c70*/  BRA `(.L_x_4396) ;  /* 0xfffffebc00e07947 */ /* 0x000fea000383ffff */
.L_x_4414:
[----:B-1----:R-:W-:-:S04]  /*19c80*/  IMAD.U32 R3, RZ, RZ, UR5 ;  /* 0x00000005ff037e24 */ /* 0x002fc8000f8e00ff */
[----:B------:R1:W2:Y:S03]  /*19c90*/  SYNCS.PHASECHK.TRANS64.TRYWAIT P2, [R3+URZ+0x30830], R2 ;  /* 0x03083002030075a7 */ /* 0x0002a6000804017f */
[----:B--2---:R-:W-:Y:S05]  /*19ca0*/  @!P2 NANOSLEEP.SYNCS 0x989680 ;  /* 0x009896800000a95d */ /* 0x004fea0003900000 */
[----:B------:R-:W2:Y:S02]  /*19cb0*/  @!P2 SYNCS.PHASECHK.TRANS64 P2, [R3+URZ+0x30830], R2 ;  /* 0x030830020300a5a7 */ /* 0x000ea4000804007f */
[----:B--2---:R-:W-:Y:S05]  /*19cc0*/  @!P2 BRA `(.L_x_4414) ;  /* 0xfffffffc00eca947 */ /* 0x004fea000383ffff */
[----:B------:R-:W-:Y:S05]  /*19cd0*/  BRA `(.L_x_4413) ;  /* 0xfffffee800047947 */ /* 0x000fea000383ffff */
.L_x_4418:
[----:B01----:R-:W-:-:S04]  /*19ce0*/  IMAD.U32 R2, RZ, RZ, UR5 ;  /* 0x00000005ff027e24 */ /* 0x003fc8000f8e00ff */
[----:B------:R0:W1:Y:S03]  /*19cf0*/  SYNCS.PHASECHK.TRANS64.TRYWAIT P2, [R2+URZ+0x30850], R0 ;  /* 0x03085000020075a7 */ /* 0x000066000804017f */
[----:B-1----:R-:W-:Y:S05]  /*19d00*/  @!P2 NANOSLEEP.SYNCS 0x989680 ;  /* 0x009896800000a95d */ /* 0x002fea0003900000 */
[----:B------:R-:W1:Y:S02]  /*19d10*/  @!P2 SYNCS.PHASECHK.TRANS64 P2, [R2+URZ+0x30850], R0 ;  /* 0x030850000200a5a7 */ /* 0x000e64000804007f */
[----:B-1----:R-:W-:Y:S05]  /*19d20*/  @!P2 BRA `(.L_x_4418) ;  /* 0xfffffffc00eca947 */ /* 0x002fea000383ffff */
[----:B------:R-:W-:Y:S05]  /*19d30*/  BRA `(.L_x_4417) ;  /* 0xfffffef000947947 */ /* 0x000fea000383ffff */
.L_x_4424:
[----:B-1----:R-:W-:-:S04]  /*19d40*/  IMAD.U32 R3, RZ, RZ, UR5 ;  /* 0x00000005ff037e24 */ /* 0x002fc8000f8e00ff */
[----:B------:R1:W2:Y:S03]  /*19d50*/  SYNCS.PHASECHK.TRANS64.TRYWAIT P2, [R3+URZ+0x30830], R2 ;  /* 0x03083002030075a7 */ /* 0x0002a6000804017f */
[----:B--2---:R-:W-:Y:S05]  /*19d60*/  @!P2 NANOSLEEP.SYNCS 0x989680 ;  /* 0x009896800000a95d */ /* 0x004fea0003900000 */
[----:B------:R-:W2:Y:S02]  /*19d70*/  @!P2 SYNCS.PHASECHK.TRANS64 P2, [R3+URZ+0x30830], R2 ;  /* 0x030830020300a5a7 */ /* 0x000ea4000804007f */
[----:B--2---:R-:W-:Y:S05]  /*19d80*/  @!P2 BRA `(.L_x_4424) ;  /* 0xfffffffc00eca947 */ /* 0x004fea000383ffff */
[----:B------:R-:W-:Y:S05]  /*19d90*/  BRA `(.L_x_4423) ;  /* 0xffffff0400587947 */ /* 0x000fea000383ffff */
.L_x_4428:
[----:B01----:R-:W-:-:S04]  /*19da0*/  IMAD.U32 R2, RZ, RZ, UR5 ;  /* 0x00000005ff027e24 */ /* 0x003fc8000f8e00ff */
[----:B------:R0:W1:Y:S03]  /*19db0*/  SYNCS.PHASECHK.TRANS64.TRYWAIT P2, [R2+URZ+0x30850], R0 ;  /* 0x03085000020075a7 */ /* 0x000066000804017f */
[----:B-1----:R-:W-:Y:S05]  /*19dc0*/  @!P2 NANOSLEEP.SYNCS 0x989680 ;  /* 0x009896800000a95d */ /* 0x002fea0003900000 */
[----:B------:R-:W1:Y:S02]  /*19dd0*/  @!P2 SYNCS.PHASECHK.TRANS64 P2, [R2+URZ+0x30850], R0 ;  /* 0x030850000200a5a7 */ /* 0x000e64000804007f */
[----:B-1----:R-:W-:Y:S05]  /*19de0*/  @!P2 BRA `(.L_x_4428) ;  /* 0xfffffffc00eca947 */ /* 0x002fea000383ffff */
[----:B------:R-:W-:Y:S05]  /*19df0*/  BRA `(.L_x_4427) ;  /* 0xffffff0c00e87947 */ /* 0x000fea000383ffff */
.L_x_4441:
[----:B-1----:R-:W-:-:S04]  /*19e00*/  IMAD.U32 R5, RZ, RZ, UR5 ;  /* 0x00000005ff057e24 */ /* 0x002fc8000f8e00ff */
[----:B------:R1:W2:Y:S03]  /*19e10*/  SYNCS.PHASECHK.TRANS64.TRYWAIT P0, [R5+URZ+0x30850], R0 ;  /* 0x03085000050075a7 */ /* 0x0002a6000800017f */
[----:B--2---:R-:W-:Y:S05]  /*19e20*/  @!P0 NANOSLEEP.SYNCS 0x989680 ;  /* 0x009896800000895d */ /* 0x004fea0003900000 */
[----:B------:R-:W2:Y:S02]  /*19e30*/  @!P0 SYNCS.PHASECHK.TRANS64 P0, [R5+URZ+0x30850], R0 ;  /* 0x03085000050085a7 */ /* 0x000ea4000800007f */
[----:B--2---:R-:W-:Y:S05]  /*19e40*/  @!P0 BRA `(.L_x_4441) ;  /* 0xfffffffc00ec8947 */ /* 0x004fea000383ffff */
[----:B------:R-:W-:Y:S05]  /*19e50*/  BRA `(.L_x_4440) ;  /* 0xffffff3800a87947 */ /* 0x000fea000383ffff */
.L_x_4496:
        /* <DEDUP_REMOVED lines=11> */
.L_x_4605:
[----:B------:R-:W-:Y:S05]  /*19f10*/  BSYNC B0 ;  /* 0x0000000000007941 */ /* 0x000fea0003800000 */
.L_x_4604:
[----:B------:R-:W-:Y:S05]  /*19f20*/  BRA `(.L_x_4606) ;  /* 0xffffffa400a47947 */ /* 0x000fea000383ffff */
.L_x_4498:
[----:B------:R-:W-:Y:S01]  /*19f30*/  BSSY B0, `(.L_x_4607) ;  /* 0x0000006000007945 */ /* 0x000fe20003800000 */
[----:B------:R-:W-:-:S07]  /*19f40*/  IMAD.MOV.U32 R15, RZ, RZ, -0x1 ;  /* 0xffffffffff0f7424 */ /* 0x000fce00078e00ff */
[----:B012---:R-:W-:Y:S05]  /*19f50*/  WARPSYNC.COLLECTIVE R15, `(.L_x_4608) ;  /* 0x000000000f0c7348 */ /* 0x007fea0003c00000 */
[----:B------:R-:W-:Y:S02]  /*19f60*/  ELECT P6, UR62, PT ;  /* 0x00000000003e782f */ /* 0x000fe400038c0000 */
[----:B------:R-:W-:Y:S01]  /*19f70*/  MOV R14, UR62 ;  /* 0x0000003e000e7c02 */ /* 0x000fe20008000f00 */
[----:B012---:R-:W-:Y:S10]  /*19f80*/  ENDCOLLECTIVE ;  /* 0x000000000000791b */ /* 0x007ff40003800000 */
.L_x_4608:
[----:B------:R-:W-:Y:S05]  /*19f90*/  BSYNC B0 ;  /* 0x0000000000007941 */ /* 0x000fea0003800000 */
.L_x_4607:
[----:B------:R-:W-:Y:S05]  /*19fa0*/  BRA `(.L_x_4609) ;  /* 0xffffffa400a87947 */ /* 0x000fea000383ffff */
.L_x_4500:
[----:B---3--:R3:W4:Y:S02]  /*19fb0*/  SYNCS.PHASECHK.TRANS64.TRYWAIT P0, [R0+URZ+0x30840], R2 ;  /* 0x03084002000075a7 */ /* 0x008724000800017f */
[----:B----4-:R-:W-:Y:S05]  /*19fc0*/  @!P0 NANOSLEEP.SYNCS 0x989680 ;  /* 0x009896800000895d */ /* 0x010fea0003900000 */
[----:B------:R-:W4:Y:S02]  /*19fd0*/  @!P0 SYNCS.PHASECHK.TRANS64 P0, [R0+URZ+0x30840], R2 ;  /* 0x03084002000085a7 */ /* 0x000f24000800007f */
[----:B----4-:R-:W-:Y:S05]  /*19fe0*/  @!P0 BRA `(.L_x_4500) ;  /* 0xfffffffc00f08947 */ /* 0x010fea000383ffff */
[----:B------:R-:W-:Y:S05]  /*19ff0*/  BRA `(.L_x_4610) ;  /* 0xffffffa800107947 */ /* 0x000fea000383ffff */
.L_x_4504:
        /* <DEDUP_REMOVED lines=15> */
.L_x_4611:
[----:B------:R-:W-:Y:S02]  /*1a0f0*/  IMAD.MOV.U32 R13, RZ, RZ, R4 ;  /* 0x000000ffff0d7224 */ /* 0x000fe400078e0004 */
[----:B------:R-:W-:-:S07]  /*1a100*/  IMAD.MOV.U32 R6, RZ, RZ, R14 ;  /* 0x000000ffff067224 */ /* 0x000fce00078e000e */
[----:B------:R-:W-:Y:S05]  /*1a110*/  WARPSYNC.COLLECTIVE R15, `(.L_x_4612) ;  /* 0x000000000f087348 */ /* 0x000fea0003c00000 */
[----:B------:R0:W1:Y:S02]  /*1a120*/  SHFL.IDX P6, R14, R13, R12, R11 ;  /* 0x0000000c0d0e7389 */ /* 0x00006400000c000b */
[----:B01----:R-:W-:Y:S01]  /*1a130*/  ENDCOLLECTIVE ;  /* 0x000000000000791b */ /* 0x003fe20003800000 */
.L_x_4612:
        /* <DEDUP_REMOVED lines=19> */
.L_x_4613:
[----:B------:R-:W-:Y:S02]  /*1a270*/  IMAD.MOV.U32 R13, RZ, RZ, R4 ;  /* 0x000000ffff0d7224 */ /* 0x000fe400078e0004 */
[----:B------:R-:W-:-:S07]  /*1a280*/  IMAD.MOV.U32 R9, RZ, RZ, R14 ;  /* 0x000000ffff097224 */ /* 0x000fce00078e000e */
[----:B------:R-:W-:Y:S05]  /*1a290*/  WARPSYNC.COLLECTIVE R15, `(.L_x_4614) ;  /* 0x000000000f087348 */ /* 0x000fea0003c00000 */
[----:B------:R0:W1:Y:S02]  /*1a2a0*/  SHFL.IDX P6, R14, R13, R12, R11 ;  /* 0x0000000c0d0e7389 */ /* 0x00006400000c000b */
[----:B01----:R-:W-:Y:S01]  /*1a2b0*/  ENDCOLLECTIVE ;  /* 0x000000000000791b */ /* 0x003fe20003800000 */
.L_x_4614:
        /* <DEDUP_REMOVED lines=20> */
.L_x_4615:
[----:B------:R-:W-:Y:S02]  /*1a400*/  IMAD.MOV.U32 R13, RZ, RZ, R4 ;  /* 0x000000ffff0d7224 */ /* 0x000fe400078e0004 */
[----:B------:R-:W-:-:S05]  /*1a410*/  IMAD.SHL.U32 R9, R9, 0x8, RZ ;  /* 0x0000000809097824 */ /* 0x000fca00078e00ff */
[----:B------:R-:W-:Y:S01]  /*1a420*/  LOP3.LUT R9, R9, 0x38, RZ, 0xc0, !PT ;  /* 0x0000003809097812 */ /* 0x000fe200078ec0ff */
[----:B------:R-:W-:-:S07]  /*1a430*/  IMAD.MOV.U32 R8, RZ, RZ, R14 ;  /* 0x000000ffff087224 */ /* 0x000fce00078e000e */
[----:B------:R-:W-:Y:S05]  /*1a440*/  WARPSYNC.COLLECTIVE R15, `(.L_x_4616) ;  /* 0x000000000f087348 */ /* 0x000fea0003c00000 */
[----:B------:R0:W1:Y:S02]  /*1a450*/  SHFL.IDX P6, R14, R13, R12, R11 ;  /* 0x0000000c0d0e7389 */ /* 0x00006400000c000b */
[----:B01----:R-:W-:Y:S01]  /*1a460*/  ENDCOLLECTIVE ;  /* 0x000000000000791b */ /* 0x003fe20003800000 */
.L_x_4616:
        /* <DEDUP_REMOVED lines=19> */
.L_x_4617:
[----:B------:R-:W-:Y:S02]  /*1a5a0*/  IMAD.MOV.U32 R13, RZ, RZ, R4 ;  /* 0x000000ffff0d7224 */ /* 0x000fe400078e0004 */
[----:B------:R-:W-:-:S07]  /*1a5b0*/  IMAD.MOV.U32 R6, RZ, RZ, R14 ;  /* 0x000000ffff067224 */ /* 0x000fce00078e000e */
[----:B------:R-:W-:Y:S05]  /*1a5c0*/  WARPSYNC.COLLECTIVE R15, `(.L_x_4618) ;  /* 0x000000000f087348 */ /* 0x000fea0003c00000 */
[----:B------:R0:W1:Y:S02]  /*1a5d0*/  SHFL.IDX P6, R14, R13, R12, R11 ;  /* 0x0000000c0d0e7389 */ /* 0x00006400000c000b */
[----:B01----:R-:W-:Y:S01]  /*1a5e0*/  ENDCOLLECTIVE ;  /* 0x000000000000791b */ /* 0x003fe20003800000 */
.L_x_4618:
        /* <DEDUP_REMOVED lines=19> */
.L_x_4619:
[----:B------:R-:W-:Y:S02]  /*1a720*/  IMAD.MOV.U32 R13, RZ, RZ, R4 ;  /* 0x000000ffff0d7224 */ /* 0x000fe400078e0004 */
[----:B------:R-:W-:-:S07]  /*1a730*/  IMAD.MOV.U32 R6, RZ, RZ, R14 ;  /* 0x000000ffff067224 */ /* 0x000fce00078e000e */
[----:B------:R-:W-:Y:S05]  /*1a740*/  WARPSYNC.COLLECTIVE R15, `(.L_x_4620) ;  /* 0x000000000f087348 */ /* 0x000fea0003c00000 */
[----:B------:R0:W1:Y:S02]  /*1a750*/  SHFL.IDX P6, R14, R13, R12, R11 ;  /* 0x0000000c0d0e7389 */ /* 0x00006400000c000b */
[----:B01----:R-:W-:Y:S01]  /*1a760*/  ENDCOLLECTIVE ;  /* 0x000000000000791b */ /* 0x003fe20003800000 */
.L_x_4620:
        /* <DEDUP_REMOVED lines=19> */
.L_x_4621:
[----:B------:R-:W-:Y:S02]  /*1a8a0*/  IMAD.MOV.U32 R13, RZ, RZ, R4 ;  /* 0x000000ffff0d7224 */ /* 0x000fe400078e0004 */
[----:B------:R-:W-:-:S07]  /*1a8b0*/  IMAD.MOV.U32 R6, RZ, RZ, R14 ;  /* 0x000000ffff067224 */ /* 0x000fce00078e000e */
[----:B------:R-:W-:Y:S05]  /*1a8c0*/  WARPSYNC.COLLECTIVE R15, `(.L_x_4622) ;  /* 0x000000000f087348 */ /* 0x000fea0003c00000 */
[----:B------:R0:W1:Y:S02]  /*1a8d0*/  SHFL.IDX P6, R14, R13, R12, R11 ;  /* 0x0000000c0d0e7389 */ /* 0x00006400000c000b */
[----:B01----:R-:W-:Y:S01]  /*1a8e0*/  ENDCOLLECTIVE ;  /* 0x000000000000791b */ /* 0x003fe20003800000 */
.L_x_4622:
        /* <DEDUP_REMOVED lines=17> */
.L_x_4623:
[----:B------:R-:W-:-:S05]  /*1aa00*/  VIADD R7, R0, 0x60 ;  /* 0x0000006000077836 */ /* 0x000fca0000000000 */
[----:B------:R-:W-:Y:S01]  /*1aa10*/  ISETP.GE.AND P4, PT, R7, R2, PT ;  /* 0x000000020700720c */ /* 0x000fe20003f86270 */
[----:B------:R-:W-:Y:S02]  /*1aa20*/  IMAD.MOV.U32 R13, RZ, RZ, R4 ;  /* 0x000000ffff0d7224 */ /* 0x000fe400078e0004 */
[----:B------:R-:W-:-:S10]  /*1aa30*/  IMAD.MOV.U32 R6, RZ, RZ, R14 ;  /* 0x000000ffff067224 */ /* 0x000fd400078e000e */
[----:B------:R-:W-:Y:S05]  /*1aa40*/  WARPSYNC.COLLECTIVE R15, `(.L_x_4624) ;  /* 0x000000000f087348 */ /* 0x000fea0003c00000 */
[----:B------:R0:W1:Y:S02]  /*1aa50*/  SHFL.IDX P6, R14, R13, R12, R11 ;  /* 0x0000000c0d0e7389 */ /* 0x00006400000c000b */
[----:B01----:R-:W-:Y:S01]  /*1aa60*/  ENDCOLLECTIVE ;  /* 0x000000000000791b */ /* 0x003fe20003800000 */
.L_x_4624:
        /* <DEDUP_REMOVED lines=17> */
.L_x_4625:
[----:B------:R-:W-:Y:S02]  /*1ab80*/  IMAD.MOV.U32 R13, RZ, RZ, R4 ;  /* 0x000000ffff0d7224 */ /* 0x000fe400078e0004 */
[----:B------:R-:W-:-:S07]  /*1ab90*/  IMAD.MOV.U32 R5, RZ, RZ, R14 ;  /* 0x000000ffff057224 */ /* 0x000fce00078e000e */
[----:B------:R-:W-:Y:S05]  /*1aba0*/  WARPSYNC.COLLECTIVE R15, `(.L_x_4626) ;  /* 0x000000000f087348 */ /* 0x000fea0003c00000 */
[----:B------:R0:W1:Y:S02]  /*1abb0*/  SHFL.IDX P6, R14, R13, R12, R11 ;  /* 0x0000000c0d0e7389 */ /* 0x00006400000c000b */
[----:B01----:R-:W-:Y:S01]  /*1abc0*/  ENDCOLLECTIVE ;  /* 0x000000000000791b */ /* 0x003fe20003800000 */
.L_x_4626:
[----:B------:R-:W-:Y:S01]  /*1abd0*/  IMAD.MOV.U32 R3, RZ, RZ, R14 ;  /* 0x000000ffff037224 */ /* 0x000fe200078e000e */
[----:B------:R-:W-:Y:S06]  /*1abe0*/  BRA `(.L_x_4627) ;  /* 0xffffffa800b47947 */ /* 0x000fec000383ffff */
.L_x_4509:
[----:B---3--:R3:W4:Y:S02]  /*1abf0*/  SYNCS.PHASECHK.TRANS64.TRYWAIT P0, [R19+URZ+0x30820], R0 ;  /* 0x03082000130075a7 */ /* 0x008724000800017f */
[----:B----4-:R-:W-:Y:S05]  /*1ac00*/  @!P0 NANOSLEEP.SYNCS 0x989680 ;  /* 0x009896800000895d */ /* 0x010fea0003900000 */
[----:B------:R-:W4:Y:S02]  /*1ac10*/  @!P0 SYNCS.PHASECHK.TRANS64 P0, [R19+URZ+0x30820], R0 ;  /* 0x03082000130085a7 */ /* 0x000f24000800007f */
[----:B----4-:R-:W-:Y:S05]  /*1ac20*/  @!P0 BRA `(.L_x_4509) ;  /* 0xfffffffc00f08947 */ /* 0x010fea000383ffff */
[----:B------:R-:W-:Y:S05]  /*1ac30*/  BRA `(.L_x_4628) ;  /* 0xffffffac00387947 */ /* 0x000fea000383ffff */
.L_x_4518:
[----:B-1----:R1:W2:Y:S02]  /*1ac40*/  SYNCS.PHASECHK.TRANS64.TRYWAIT P0, [R3+URZ+0x30840], R2 ;  /* 0x03084002030075a7 */ /* 0x0022a4000800017f */
[----:B--2---:R-:W-:Y:S05]  /*1ac50*/  @!P0 NANOSLEEP.SYNCS 0x989680 ;  /* 0x009896800000895d */ /* 0x004fea0003900000 */
[----:B------:R-:W2:Y:S02]  /*1ac60*/  @!P0 SYNCS.PHASECHK.TRANS64 P0, [R3+URZ+0x30840], R2 ;  /* 0x03084002030085a7 */ /* 0x000ea4000800007f */
[----:B--2---:R-:W-:Y:S05]  /*1ac70*/  @!P0 BRA `(.L_x_4518) ;  /* 0xfffffffc00f08947 */ /* 0x004fea000383ffff */
[----:B------:R-:W-:Y:S05]  /*1ac80*/  BRA `(.L_x_4629) ;  /* 0xffffffb000307947 */ /* 0x000fea000383ffff */
.L_x_4525:
[----:B0-----:R0:W1:Y:S02]  /*1ac90*/  SYNCS.PHASECHK.TRANS64.TRYWAIT P0, [R3+URZ+0x60], R2 ;  /* 0x00006002030075a7 */ /* 0x001064000800017f */
[----:B-1----:R-:W-:Y:S05]  /*1aca0*/  @!P0 NANOSLEEP.SYNCS 0x989680 ;  /* 0x009896800000895d */ /* 0x002fea0003900000 */
[----:B------:R-:W1:Y:S02]  /*1acb0*/  @!P0 SYNCS.PHASECHK.TRANS64 P0, [R3+URZ+0x60], R2 ;  /* 0x00006002030085a7 */ /* 0x000e64000800007f */
[----:B-1----:R-:W-:Y:S05]  /*1acc0*/  @!P0 BRA `(.L_x_4525) ;  /* 0xfffffffc00f08947 */ /* 0x002fea000383ffff */
[----:B------:R-:W-:Y:S05]  /*1acd0*/  BRA `(.L_x_4630) ;  /* 0xffffffb400487947 */ /* 0x000fea000383ffff */
.L_x_4535:
[----:B-1----:R1:W2:Y:S02]  /*1ace0*/  SYNCS.PHASECHK.TRANS64.TRYWAIT P0, [R3+URZ+0x30840], R2 ;  /* 0x03084002030075a7 */ /* 0x0022a4000800017f */
[----:B--2---:R-:W-:Y:S05]  /*1acf0*/  @!P0 NANOSLEEP.SYNCS 0x989680 ;  /* 0x009896800000895d */ /* 0x004fea0003900000 */
[----:B------:R-:W2:Y:S02]  /*1ad00*/  @!P0 SYNCS.PHASECHK.TRANS64 P0, [R3+URZ+0x30840], R2 ;  /* 0x03084002030085a7 */ /* 0x000ea4000800007f */
[----:B--2---:R-:W-:Y:S05]  /*1ad10*/  @!P0 BRA `(.L_x_4535) ;  /* 0xfffffffc00f08947 */ /* 0x004fea000383ffff */
[----:B------:R-:W-:Y:S05]  /*1ad20*/  BRA `(.L_x_4631) ;  /* 0xffffffbc001c7947 */ /* 0x000fea000383ffff */
.L_x_4542:
[----:B0-----:R0:W1:Y:S02]  /*1ad30*/  SYNCS.PHASECHK.TRANS64.TRYWAIT P0, [R2+URZ+0x60], R3 ;  /* 0x00006003020075a7 */ /* 0x001064000800017f */
[----:B-1----:R-:W-:Y:S05]  /*1ad40*/  @!P0 NANOSLEEP.SYNCS 0x989680 ;  /* 0x009896800000895d */ /* 0x002fea0003900000 */
[----:B------:R-:W1:Y:S02]  /*1ad50*/  @!P0 SYNCS.PHASECHK.TRANS64 P0, [R2+URZ+0x60], R3 ;  /* 0x00006003020085a7 */ /* 0x000e64000800007f */
[----:B-1----:R-:W-:Y:S05]  /*1ad60*/  @!P0 BRA `(.L_x_4542) ;  /* 0xfffffffc00f08947 */ /* 0x002fea000383ffff */
[----:B------:R-:W-:Y:S05]  /*1ad70*/  BRA `(.L_x_4632) ;  /* 0xffffffc000347947 */ /* 0x000fea000383ffff */
.L_x_4552:
[----:B---3--:R3:W4:Y:S02]  /*1ad80*/  SYNCS.PHASECHK.TRANS64.TRYWAIT P0, [R2+URZ+0x30840], R3 ;  /* 0x03084003020075a7 */ /* 0x008724000800017f */
[----:B----4-:R-:W-:Y:S05]  /*1ad90*/  @!P0 NANOSLEEP.SYNCS 0x989680 ;  /* 0x009896800000895d */ /* 0x010fea0003900000 */
[----:B------:R-:W4:Y:S02]  /*1ada0*/  @!P0 SYNCS.PHASECHK.TRANS64 P0, [R2+URZ+0x30840], R3 ;  /* 0x03084003020085a7 */ /* 0x000f24000800007f */
[----:B----4-:R-:W-:Y:S05]  /*1adb0*/  @!P0 BRA `(.L_x_4552) ;  /* 0xfffffffc00f08947 */ /* 0x010fea000383ffff */
[----:B------:R-:W-:Y:S05]  /*1adc0*/  BRA `(.L_x_4633) ;  /* 0xffffffc400d87947 */ /* 0x000fea000383ffff */
.L_x_4559:
[----:B0-----:R0:W1:Y:S02]  /*1add0*/  SYNCS.PHASECHK.TRANS64.TRYWAIT P0, [R2+URZ+0x60], R5 ;  /* 0x00006005020075a7 */ /* 0x001064000800017f */
[----:B-1----:R-:W-:Y:S05]  /*1ade0*/  @!P0 NANOSLEEP.SYNCS 0x989680 ;  /* 0x009896800000895d */ /* 0x002fea0003900000 */
[----:B------:R-:W1:Y:S02]  /*1adf0*/  @!P0 SYNCS.PHASECHK.TRANS64 P0, [R2+URZ+0x60], R5 ;  /* 0x00006005020085a7 */ /* 0x000e64000800007f */
[----:B-1----:R-:W-:Y:S05]  /*1ae00*/  @!P0 BRA `(.L_x_4559) ;  /* 0xfffffffc00f08947 */ /* 0x002fea000383ffff */
[----:B------:R-:W-:Y:S05]  /*1ae10*/  BRA `(.L_x_4634) ;  /* 0xffffffc800f07947 */ /* 0x000fea000383ffff */
.L_x_4571:
[----:B--2---:R2:W3:Y:S02]  /*1ae20*/  SYNCS.PHASECHK.TRANS64.TRYWAIT P0, [R0+URZ+0x30860], R2 ;  /* 0x03086002000075a7 */ /* 0x0044e4000800017f */
[----:B---3--:R-:W-:Y:S05]  /*1ae30*/  @!P0 NANOSLEEP.SYNCS 0x989680 ;  /* 0x009896800000895d */ /* 0x008fea0003900000 */
[----:B------:R-:W3:Y:S02]  /*1ae40*/  @!P0 SYNCS.PHASECHK.TRANS64 P0, [R0+URZ+0x30860], R2 ;  /* 0x03086002000085a7 */ /* 0x000ee4000800007f */
[----:B---3--:R-:W-:Y:S05]  /*1ae50*/  @!P0 BRA `(.L_x_4571) ;  /* 0xfffffffc00f08947 */ /* 0x008fea000383ffff */
[----:B------:R-:W-:Y:S05]  /*1ae60*/  BRA `(.L_x_4635) ;  /* 0xffffffd0007c7947 */ /* 0x000fea000383ffff */
.L_x_4579:
[----:B------:R-:W4:Y:S01]  /*1ae70*/  LDL R3, [R1] ;  /* 0x0000000001037983 */ /* 0x000f220000100800 */
[----:B------:R-:W-:Y:S01]  /*1ae80*/  BSSY B0, `(.L_x_4636) ;  /* 0x0000008000007945 */ /* 0x000fe20003800000 */
[----:B------:R-:W-:Y:S02]  /*1ae90*/  IMAD.MOV.U32 R12, RZ, RZ, RZ ;  /* 0x000000ffff0c7224 */ /* 0x000fe400078e00ff */
[----:B------:R-:W-:Y:S02]  /*1aea0*/  IMAD.MOV.U32 R11, RZ, RZ, 0x1f ;  /* 0x0000001fff0b7424 */ /* 0x000fe400078e00ff */
[----:B------:R-:W-:Y:S02]  /*1aeb0*/  IMAD.MOV.U32 R15, RZ, RZ, -0x1 ;  /* 0xffffffffff0f7424 */ /* 0x000fe400078e00ff */
[----:B----4-:R-:W-:-:S07]  /*1aec0*/  IMAD.MOV.U32 R13, RZ, RZ, R3 ;  /* 0x000000ffff0d7224 */ /* 0x010fce00078e0003 */
[----:B0123--:R-:W-:Y:S05]  /*1aed0*/  WARPSYNC.COLLECTIVE R15, `(.L_x_4637) ;  /* 0x000000000f087348 */ /* 0x00ffea0003c00000 */
[----:B------:R4:W0:Y:S02]  /*1aee0*/  SHFL.IDX P6, R14, R13, R12, R11 ;  /* 0x0000000c0d0e7389 */ /* 0x00082400000c000b */
[----:B01234-:R-:W-:Y:S01]  /*1aef0*/  ENDCOLLECTIVE ;  /* 0x000000000000791b */ /* 0x01ffe20003800000 */
.L_x_4637:
[----:B------:R-:W-:Y:S05]  /*1af00*/  BSYNC B0 ;  /* 0x0000000000007941 */ /* 0x000fea0003800000 */
.L_x_4636:
        /* <DEDUP_REMOVED lines=9> */
.L_x_4638:
        /* <DEDUP_REMOVED lines=26> */
.L_x_4639:
        /* <DEDUP_REMOVED lines=8> */
.L_x_4640:
        /* <DEDUP_REMOVED lines=8> */
.L_x_4641:
        /* <DEDUP_REMOVED lines=8> */
.L_x_4642:
        /* <DEDUP_REMOVED lines=8> */
.L_x_4643:
        /* <DEDUP_REMOVED lines=9> */
.L_x_4644:
[----:B------:R-:W-:Y:S01]  /*1b3d0*/  IMAD.MOV.U32 R10, RZ, RZ, R14 ;  /* 0x000000ffff0a7224 */ /* 0x000fe200078e000e */
[----:B------:R-:W-:Y:S06]  /*1b3e0*/  BRA `(.L_x_4645) ;  /* 0xffffffd400347947 */ /* 0x000fec000383ffff */
.L_x_4582:
        /* <DEDUP_REMOVED lines=8> */
.L_x_4647:
[----:B------:R-:W-:Y:S05]  /*1b470*/  BSYNC B0 ;  /* 0x0000000000007941 */ /* 0x000fea0003800000 */
.L_x_4646:
        /* <DEDUP_REMOVED lines=10> */
.L_x_4648:
        /* <DEDUP_REMOVED lines=8> */
.L_x_4649:
        /* <DEDUP_REMOVED lines=8> */
.L_x_4650:
        /* <DEDUP_REMOVED lines=8> */
.L_x_4651:
        /* <DEDUP_REMOVED lines=9> */
.L_x_4652:
[----:B------:R-:W-:Y:S01]  /*1b730*/  IMAD.MOV.U32 R10, RZ, RZ, R14 ;  /* 0x000000ffff0a7224 */ /* 0x000fe200078e000e */
[----:B------:R-:W-:Y:S06]  /*1b740*/  BRA `(.L_x_4653) ;  /* 0xffffffd4000c7947 */ /* 0x000fec000383ffff */
.L_x_4584:
[----:B------:R-:W-:Y:S01]  /*1b750*/  BSSY B0, `(.L_x_4654) ;  /* 0x0000006000007945 */ /* 0x000fe20003800000 */
[----:B------:R-:W-:Y:S01]  /*1b760*/  PLOP3.LUT P6, PT, P6, PT, PT, 0x8, 0x0 ;  /* 0x000000000000781c */ /* 0x000fe200037ce170 */
[----:B------:R-:W-:-:S12]  /*1b770*/  IMAD.MOV.U32 R15, RZ, RZ, -0x1 ;  /* 0xffffffffff0f7424 */ /* 0x000fd800078e00ff */
[----:B0-----:R-:W-:Y:S05]  /*1b780*/  WARPSYNC.COLLECTIVE R15, `(.L_x_4655) ;  /* 0x000000000f087348 */ /* 0x001fea0003c00000 */
[----:B------:R-:W-:Y:S01]  /*1b790*/  VOTE.ANY R14, PT, P6 ;  /* 0x00000000000e7806 */ /* 0x000fe200030e0100 */
[----:B0-----:R-:W-:Y:S06]  /*1b7a0*/  ENDCOLLECTIVE ;  /* 0x000000000000791b */ /* 0x001fec0003800000 */
.L_x_4655:
[----:B------:R-:W-:Y:S05]  /*1b7b0*/  BSYNC B0 ;  /* 0x0000000000007941 */ /* 0x000fea0003800000 */
.L_x_4654:
        /* <DEDUP_REMOVED lines=10> */
.L_x_4656:
[----:B------:R-:W-:Y:S02]  /*1b860*/  IMAD.MOV.U32 R13, RZ, RZ, R7 ;  /* 0x000000ffff0d7224 */ /* 0x000fe400078e0007 */
[----:B------:R-:W-:-:S07]  /*1b870*/  IMAD.MOV.U32 R4, RZ, RZ, R14 ;  /* 0x000000ffff047224 */ /* 0x000fce00078e000e */
[----:B------:R-:W-:Y:S05]  /*1b880*/  WARPSYNC.COLLECTIVE R15, `(.L_x_4657) ;  /* 0x000000000f087348 */ /* 0x000fea0003c00000 */
[----:B------:R0:W1:Y:S02]  /*1b890*/  SHFL.IDX P6, R14, R13, R12, R11 ;  /* 0x0000000c0d0e7389 */ /* 0x00006400000c000b */
[----:B01----:R-:W-:Y:S01]  /*1b8a0*/  ENDCOLLECTIVE ;  /* 0x000000000000791b */ /* 0x003fe20003800000 */
.L_x_4657:
[----:B------:R-:W-:Y:S02]  /*1b8b0*/  IMAD.MOV.U32 R7, RZ, RZ, R14 ;  /* 0x000000ffff077224 */ /* 0x000fe400078e000e */
[----:B------:R-:W-:-:S05]  /*1b8c0*/  IMAD.IADD R5, R9, 0x1, R16 ;  /* 0x0000000109057824 */ /* 0x000fca00078e0210 */
[----:B------:R0:W-:Y:S01]  /*1b8d0*/  STL [R1+0xc], R5 ;  /* 0x00000c0501007387 */ /* 0x0001e20000100800 */
[----:B------:R-:W-:Y:S05]  /*1b8e0*/  BRA `(.L_x_4658) ;  /* 0xffffffd000ec7947 */ /* 0x000fea000383ffff */
.L_x_4586:
[----:B------:R-:W-:Y:S01]  /*1b8f0*/  BSSY B0, `(.L_x_4659) ;  /* 0x0000008000007945 */ /* 0x000fe20003800000 */
[----:B------:R-:W-:Y:S02]  /*1b900*/  IMAD.MOV.U32 R13, RZ, RZ, R2 ;  /* 0x000000ffff0d7224 */ /* 0x000fe400078e0002 */
[----:B------:R-:W-:Y:S02]  /*1b910*/  IMAD.MOV.U32 R12, RZ, RZ, R9 ;  /* 0x000000ffff0c7224 */ /* 0x000fe400078e0009 */
[----:B------:R-:W-:Y:S02]  /*1b920*/  IMAD.MOV.U32 R11, RZ, RZ, 0x1f ;  /* 0x0000001fff0b7424 */ /* 0x000fe400078e00ff */
[----:B------:R-:W-:-:S07]  /*1b930*/  IMAD.MOV.U32 R15, RZ, RZ, -0x1 ;  /* 0xffffffffff0f7424 */ /* 0x000fce00078e00ff */
[----:B0-----:R-:W-:Y:S05]  /*1b940*/  WARPSYNC.COLLECTIVE R15, `(.L_x_4660) ;  /* 0x000000000f087348 */ /* 0x001fea0003c00000 */
[----:B------:R1:W2:Y:S02]  /*1b950*/  SHFL.IDX P6, R14, R13, R12, R11 ;  /* 0x0000000c0d0e7389 */ /* 0x0002a400000c000b */
[----:B012---:R-:W-:Y:S01]  /*1b960*/  ENDCOLLECTIVE ;  /* 0x000000000000791b */ /* 0x007fe20003800000 */
.L_x_4660:
[----:B------:R-:W-:Y:S05]  /*1b970*/  BSYNC B0 ;  /* 0x0000000000007941 */ /* 0x000fea0003800000 */
.L_x_4659:
[----:B------:R-:W-:Y:S01]  /*1b980*/  IMAD.MOV.U32 R2, RZ, RZ, R14 ;  /* 0x000000ffff027224 */ /* 0x000fe200078e000e */
[----:B------:R-:W-:Y:S06]  /*1b990*/  BRA `(.L_x_4661) ;  /* 0xffffffd000d87947 */ /* 0x000fec000383ffff */
.L_x_4592:
[----:B0-----:R0:W1:Y:S02]  /*1b9a0*/  SYNCS.PHASECHK.TRANS64.TRYWAIT P0, [R0+URZ+0x30820], R3 ;  /* 0x03082003000075a7 */ /* 0x001064000800017f */
[----:B-1----:R-:W-:Y:S05]  /*1b9b0*/  @!P0 NANOSLEEP.SYNCS 0x989680 ;  /* 0x009896800000895d */ /* 0x002fea0003900000 */
[----:B------:R-:W1:Y:S02]  /*1b9c0*/  @!P0 SYNCS.PHASECHK.TRANS64 P0, [R0+URZ+0x30820], R3 ;  /* 0x03082003000085a7 */ /* 0x000e64000800007f */
[----:B-1----:R-:W-:Y:S05]  /*1b9d0*/  @!P0 BRA `(.L_x_4592) ;  /* 0xfffffffc00f08947 */ /* 0x002fea000383ffff */
[----:B------:R-:W-:Y:S05]  /*1b9e0*/  BRA `(.L_x_4662) ;  /* 0xffffffdc007c7947 */ /* 0x000fea000383ffff */
.L_x_4593:
        /* <DEDUP_REMOVED lines=8> */
[----:B0-2---:R-:W-:Y:S05]  /*1ba70*/  WARPSYNC.COLLECTIVE R15, `(.L_x_4664) ;  /* 0x000000000f087348 */ /* 0x005fea0003c00000 */
[----:B------:R1:W3:Y:S02]  /*1ba80*/  SHFL.IDX P6, R14, R13, R12, R11 ;  /* 0x0000000c0d0e7389 */ /* 0x0002e400000c000b */
[----:B0123--:R-:W-:Y:S01]  /*1ba90*/  ENDCOLLECTIVE ;  /* 0x000000000000791b */ /* 0x00ffe20003800000 */
.L_x_4664:
[----:B------:R-:W-:Y:S05]  /*1baa0*/  BSYNC B0 ;  /* 0x0000000000007941 */ /* 0x000fea0003800000 */
.L_x_4663:
[----:B------:R-:W-:Y:S05]  /*1bab0*/  BRA `(.L_x_4665) ;  /* 0xffffffdc00647947 */ /* 0x000fea000383ffff */
.L_x_4596:
[----:B------:R-:W-:Y:S01]  /*1bac0*/  BSSY B1, `(.L_x_4666) ;  /* 0x0000006000017945 */ /* 0x000fe20003800000 */
[----:B------:R-:W-:-:S07]  /*1bad0*/  IMAD.MOV.U32 R15, RZ, RZ, -0x1 ;  /* 0xffffffffff0f7424 */ /* 0x000fce00078e00ff */
[----:B0123--:R-:W-:Y:S05]  /*1bae0*/  WARPSYNC.COLLECTIVE R15, `(.L_x_4667) ;  /* 0x000000000f0c7348 */ /* 0x00ffea0003c00000 */
[----:B------:R-:W-:Y:S02]  /*1baf0*/  ELECT P6, UR62, PT ;  /* 0x00000000003e782f */ /* 0x000fe400038c0000 */
[----:B------:R-:W-:Y:S01]  /*1bb00*/  MOV R14, UR62 ;  /* 0x0000003e000e7c02 */ /* 0x000fe20008000f00 */
[----:B0123--:R-:W-:Y:S10]  /*1bb10*/  ENDCOLLECTIVE ;  /* 0x000000000000791b */ /* 0x00fff40003800000 */
.L_x_4667:
[----:B------:R-:W-:Y:S05]  /*1bb20*/  BSYNC B1 ;  /* 0x0000000000017941 */ /* 0x000fea0003800000 */
.L_x_4666:
[----:B------:R-:W-:Y:S05]  /*1bb30*/  BRA `(.L_x_4668) ;  /* 0xffffffdc005c7947 */ /* 0x000fea000383ffff */
.L_x_4598:
[----:B0-----:R0:W1:Y:S02]  /*1bb40*/  SYNCS.PHASECHK.TRANS64.TRYWAIT P0, [R6+URZ], R5 ;  /* 0x00000005060075a7 */ /* 0x001064000800017f */
[----:B-1----:R-:W-:Y:S05]  /*1bb50*/  @!P0 NANOSLEEP.SYNCS 0x989680 ;  /* 0x009896800000895d */ /* 0x002fea0003900000 */
[----:B------:R-:W1:Y:S02]  /*1bb60*/  @!P0 SYNCS.PHASECHK.TRANS64 P0, [R6+URZ], R5 ;  /* 0x00000005060085a7 */ /* 0x000e64000800007f */
[----:B-1----:R-:W-:Y:S05]  /*1bb70*/  @!P0 BRA `(.L_x_4598) ;  /* 0xfffffffc00f08947 */ /* 0x002fea000383ffff */
[----:B------:R-:W-:Y:S05]  /*1bb80*/  BRA `(.L_x_4669) ;  /* 0xffffffdc00a07947 */ /* 0x000fea000383ffff */
.L_x_4599:
[----:B-1----:R1:W4:Y:S02]  /*1bb90*/  SYNCS.PHASECHK.TRANS64.TRYWAIT P0, [R7+URZ], R2 ;  /* 0x00000002070075a7 */ /* 0x002324000800017f */
[----:B----4-:R-:W-:Y:S05]  /*1bba0*/  @!P0 NANOSLEEP.SYNCS 0x989680 ;  /* 0x009896800000895d */ /* 0x010fea0003900000 */
[----:B------:R-:W4:Y:S02]  /*1bbb0*/  @!P0 SYNCS.PHASECHK.TRANS64 P0, [R7+URZ], R2 ;  /* 0x00000002070085a7 */ /* 0x000f24000800007f */
[----:B----4-:R-:W-:Y:S05]  /*1bbc0*/  @!P0 BRA `(.L_x_4599) ;  /* 0xfffffffc00f08947 */ /* 0x010fea000383ffff */
[----:B------:R-:W-:Y:S05]  /*1bbd0*/  BRA `(.L_x_4670) ;  /* 0xffffffdc00947947 */ /* 0x000fea000383ffff */
.L_x_4601:
[----:B----4-:R4:W0:Y:S02]  /*1bbe0*/  SYNCS.PHASECHK.TRANS64.TRYWAIT P0, [R4+URZ], R5 ;  /* 0x00000005040075a7 */ /* 0x010824000800017f */
[----:B0-----:R-:W-:Y:S05]  /*1bbf0*/  @!P0 NANOSLEEP.SYNCS 0x989680 ;  /* 0x009896800000895d */ /* 0x001fea0003900000 */
[----:B------:R-:W0:Y:S02]  /*1bc00*/  @!P0 SYNCS.PHASECHK.TRANS64 P0, [R4+URZ], R5 ;  /* 0x00000005040085a7 */ /* 0x000e24000800007f */
[----:B0-----:R-:W-:Y:S05]  /*1bc10*/  @!P0 BRA `(.L_x_4601) ;  /* 0xfffffffc00f08947 */ /* 0x001fea000383ffff */
[----:B------:R-:W-:Y:S05]  /*1bc20*/  BRA `(.L_x_4671) ;  /* 0xffffffdc009c7947 */ /* 0x000fea000383ffff */
.L_x_4672:
        /* <DEDUP_REMOVED lines=13> */
.L_x_14852:


//--------------------- .text._ZN7cutlass13device_kernelIN5flash11enable_sm90INS1_16FlashAttnFwdSm90INS1_25CollectiveMainloopFwdSm90ILi2EN4cute5tupleIJNS5_1CILi1EEES8_S8_EEENS6_IJNS7_ILi128EEENS7_ILi96EEENS7_ILi192EEEEEELi192ENS_6half_tEfNS_4arch4Sm90ELb0ELb1ELb0ELb1ELb0ELb1ELb0ELb1ELb1ELb1ELb1ELb0EEENS1_21CollectiveEpilogueFwdINS6_IJSA_SC_SB_EEES9_SE_SG_Li256ELb1ELb1ELb1ELb0EEENS1_36VarlenDynamicPersistentTileSchedulerILi128ELi96ELi256ELi128ELb1ELb1ELb1ELb1ELb0ELb1EEEEEEEEEvNT_6ParamsE --------------------------
	.section	.text._ZN7cutlass13device_kernelIN5flash11enable_sm90INS1_16FlashAttnFwdSm90INS1_25CollectiveMainloopFwdSm90ILi2EN4cute5tupleIJNS5_1CILi1EEES8_S8_EEENS6_IJNS7_ILi128EEENS7_ILi96EEENS7_ILi192EEEEEELi192ENS_6half_tEfNS_4arch4Sm90ELb0ELb1ELb0ELb1ELb0ELb1ELb0ELb1ELb1ELb1ELb1ELb0EEENS1_21CollectiveEpilogueFwdINS6_IJSA_SC_SB_EEES9_SE_SG_Li256ELb1ELb1ELb1ELb0EEENS1_36VarlenDynamicPersistentTileSchedulerILi128ELi96ELi256ELi128ELb1ELb1ELb1ELb1ELb0ELb1EEEEEEEEEvNT_6ParamsE,"ax",@progbits
	.align	128
.text._ZN7cutlass13device_kernelIN5flash11enable_sm90INS1_16FlashAttnFwdSm90INS1_25CollectiveMainloopFwdSm90ILi2EN4cute5tupleIJNS5_1CILi1EEES8_S8_EEENS6_IJNS7_ILi128EEENS7_ILi96EEENS7_ILi192EEEEEELi192ENS_6half_tEfNS_4arch4Sm90ELb0ELb1ELb0ELb1ELb0ELb1ELb0ELb1ELb1ELb1ELb1ELb0EEENS1_21CollectiveEpilogueFwdINS6_IJSA_SC_SB_EEES9_SE_SG_Li256ELb1ELb1ELb1ELb0EEENS1_36VarlenDynamicPersistentTileSchedulerILi128ELi96ELi256ELi128ELb1ELb1ELb1ELb1ELb0ELb1EEEEEEEEEvNT_6ParamsE:
        .type           _ZN7cutlass13device_kernelIN5flash11enable_sm90INS1_16FlashAttnFwdSm90INS1_25CollectiveMainloopFwdSm90ILi2EN4cute5tupleIJNS5_1CILi1EEES8_S8_EEENS6_IJNS7_ILi128EEENS7_ILi96EEENS7_ILi192EEEEEELi192ENS_6half_tEfNS_4arch4Sm90ELb0ELb1ELb0ELb1ELb0ELb1ELb0ELb1ELb1ELb1ELb1ELb0EEENS1_21CollectiveEpilogueFwdINS6_IJSA_SC_SB_EEES9_SE_SG_Li256ELb1ELb1ELb1ELb0EEENS1_36VarlenDynamicPersistentTileSchedulerILi128ELi96ELi256ELi128ELb1ELb1ELb1ELb1ELb0ELb1EEEEEEEEEvNT_6ParamsE,@function
        .size           _ZN7cutlass13device_kernelIN5flash11enable_sm90INS1_16FlashAttnFwdSm90INS1_25CollectiveMainloopFwdSm90ILi2EN4cute5tupleIJNS5_1CILi1EEES8_S8_EEENS6_IJNS7_ILi128EEENS7_ILi96EEENS7_ILi192EEEEEELi192ENS_6half_tEfNS_4arch4Sm90ELb0ELb1ELb0ELb1ELb0ELb1ELb0ELb1ELb1ELb1ELb1ELb0EEENS1_21CollectiveEpilogueFwdINS6_IJSA_SC_SB_EEES9_SE_SG_Li256ELb1ELb1ELb1ELb0EEENS1_36VarlenDynamicPersistentTileSchedulerILi128ELi96ELi256ELi128ELb1ELb1ELb1ELb1ELb0ELb1EEEEEEEEEvNT_6ParamsE,(.L_x_14853 - _ZN7cutlass13device_kernelIN5flash11enable_sm90INS1_16FlashAttnFwdSm90INS1_25CollectiveMainloopFwdSm90ILi2EN4cute5tupleIJNS5_1CILi1EEES8_S8_EEENS6_IJNS7_ILi128EEENS7_ILi96EEENS7_ILi192EEEEEELi192ENS_6half_tEfNS_4arch4Sm90ELb0ELb1ELb0ELb1ELb0ELb1ELb0ELb1ELb1ELb1ELb1ELb0EEENS1_21CollectiveEpilogueFwdINS6_IJSA_SC_SB_EEES9_SE_SG_Li256ELb1ELb1ELb1ELb0EEENS1_36VarlenDynamicPersistentTileSchedulerILi128ELi96ELi256ELi128ELb1ELb1ELb1ELb1ELb0ELb1EEEEEEEEEvNT_6ParamsE)
        .other          _ZN7cutlass13device_kernelIN5flash11enable_sm90INS1_16FlashAttnFwdSm90INS1_25CollectiveMainloopFwdSm90ILi2EN4cute5tupleIJNS5_1CILi1EEES8_S8_EEENS6_IJNS7_ILi128EEENS7_ILi96EEENS7_ILi192EEEEEELi192ENS_6half_tEfNS_4arch4Sm90ELb0ELb1ELb0ELb1ELb0ELb1ELb0ELb1ELb1ELb1ELb1ELb0EEENS1_21CollectiveEpilogueFwdINS6_IJSA_SC_SB_EEES9_SE_SG_Li256ELb1ELb1ELb1ELb0EEENS1_36VarlenDynamicPersistentTileSchedulerILi128ELi96ELi256ELi128ELb1ELb1ELb1ELb1ELb0ELb1EEEEEEEEEvNT_6ParamsE,@"STO_CUDA_ENTRY STV_DEFAULT"
_ZN7cutlass13device_kernelIN5flash11enable_sm90INS1_16FlashAttnFwdSm90INS1_25CollectiveMainloopFwdSm90ILi2EN4cute5tupleIJNS5_1CILi1EEES8_S8_EEENS6_IJNS7_ILi128EEENS7_ILi96EEENS7_ILi192EEEEEELi192ENS_6half_tEfNS_4arch4Sm90ELb0ELb1ELb0ELb1ELb0ELb1ELb0ELb1ELb1ELb1ELb1ELb0EEENS1_21CollectiveEpilogueFwdINS6_IJSA_SC_SB_EEES9_SE_SG_Li256ELb1ELb1ELb1ELb0EEENS1_36VarlenDynamicPersistentTileSchedulerILi128ELi96ELi256ELi128ELb1ELb1ELb1ELb1ELb0ELb1EEEEEEEEEvNT_6ParamsE:
        /* <DEDUP_REMOVED lines=24> */
.L_x_4674:
[----:B------:R-:W-:Y:S05]  /*0180*/  BSYNC B0 ;  /* 0x0000000000007941 */ /* 0x000fea0003800000 */
.L_x_4673:
        /* <DEDUP_REMOVED lines=41> */
.L_x_4675:
        /* <DEDUP_REMOVED lines=22> */
.L_x_4676:
        /* <DEDUP_REMOVED lines=18> */
.L_x_4677:
        /* <DEDUP_REMOVED lines=22> */
.L_x_4678:
        /* <DEDUP_REMOVED lines=22> */
.L_x_4679:
        /* <DEDUP_REMOVED lines=10> */
.L_x_4682:
        /* <DEDUP_REMOVED lines=21> */
[----:B------:R-:W-:Y:S01]  /*0b50*/  SHF.R.S32.HI R3, RZ, 0x1f, R6 ;  /* 0x0000001fff037819 */ /* 0x000fe20000011406 */
[----:B------:R-:W-:Y:S02]  /*0b60*/  IMAD.MOV.U32 R194, RZ, RZ, RZ ;  /* 0x000000ffffc27224 */ /* 0x000fe400078e00ff */
[----:B------:R-:W-:Y:S01]  /*0b70*/  IMAD.MOV.U32 R19, RZ, RZ, RZ ;  /* 0x000000ffff137224 */ /* 0x000fe200078e00ff */
[----:B0-----:R-:W-:-:S04]  /*0b80*/  LEA.HI R2, R3, R6, RZ, 0x4 ;  /* 0x0000000603027211 */ /* 0x001fc800078f20ff */
[----:B------:R-:W-:Y:S01]  /*0b90*/  SHF.R.S32.HI R7, RZ, 0x4, R2 ;  /* 0x00000004ff077819 */ /* 0x000fe20000011402 */
[----:B------:R-:W-:-:S03]  /*0ba0*/  UIADD3 UR4, UR4, 0x12400, URZ ;  /* 0x0001240004047890 */ /* 0x000fc6000fffe03f */
[----:B------:R-:W-:-:S04]  /*0bb0*/  LEA.HI R4, R2, R7, RZ, 0x1 ;  /* 0x0000000702047211 */ /* 0x000fc800078f08ff */
[----:B------:R-:W-:-:S05]  /*0bc0*/  LOP3.LUT R4, R4, 0x1ffffffe, RZ, 0xc0, !PT ;  /* 0x1ffffffe04047812 */ /* 0x000fca00078ec0ff */
[----:B------:R-:W-:Y:S01]  /*0bd0*/  IMAD.IADD R7, R7, 0x1, -R4 ;  /* 0x0000000107077824 */ /* 0x000fe200078e0a04 */
        /* <DEDUP_REMOVED lines=14> */
[----:B------:R-:W-:Y:S02]  /*0cc0*/  SHF.R.S32.HI R9, RZ, 0x5, R9 ;  /* 0x00000005ff097819 */ /* 0x000fe40000011409 */
[----:B------:R-:W-:Y:S02]  /*0cd0*/  LEA.HI R5, R5, R8, RZ, 0x3 ;  /* 0x0000000805057211 */ /* 0x000fe400078f18ff */
[----:B------:R-:W-:Y:S02]  /*0ce0*/  LOP3.LUT R10, R10, 0x7ffffffc, RZ, 0xc0, !PT ;  /* 0x7ffffffc0a0a7812 */ /* 0x000fe400078ec0ff */
[----:B------:R-:W-:Y:S02]  /*0cf0*/  LOP3.LUT R11, R5, 0xfffffff8, RZ, 0xc0, !PT ;  /* 0xfffffff8050b7812 */ /* 0x000fe400078ec0ff */
[----:B------:R-:W-:Y:S01]  /*0d00*/  SHF.R.S32.HI R5, RZ, 0x7, R0 ;  /* 0x00000007ff057819 */ /* 0x000fe20000011400 */
[----:B------:R-:W-:Y:S02]  /*0d10*/  IMAD.IADD R10, R14, 0x1, -R10 ;  /* 0x000000010e0a7824 */ /* 0x000fe400078e0a0a */
[----:B------:R-:W-:Y:S01]  /*0d20*/  IMAD.IADD R12, R8, 0x1, -R11 ;  /* 0x00000001080c7824 */ /* 0x000fe200078e0a0b */
[----:B------:R-:W-:Y:S01]  /*0d30*/  LEA.HI R8, R0, R5, RZ, 0x1 ;  /* 0x0000000500087211 */ /* 0x000fe200078f08ff */
[----:B------:R-:W-:Y:S01]  /*0d40*/  IMAD.SHL.U32 R200, R10, 0x2, RZ ;  /* 0x000000020ac87824 */ /* 0x000fe200078e00ff */
[----:B------:R-:W-:Y:S01]  /*0d50*/  LEA.HI R0, R3, R6, RZ, 0x2 ;  /* 0x0000000603007211 */ /* 0x000fe200078f10ff */
[----:B------:R-:W-:Y:S01]  /*0d60*/  IMAD R9, R9, 0x10, R12 ;  /* 0x0000001009097824 */ /* 0x000fe200078e020c */
[----:B------:R-:W-:Y:S01]  /*0d70*/  LOP3.LUT R8, R8, 0x3fffffe, RZ, 0xc0, !PT ;  /* 0x03fffffe08087812 */ /* 0x000fe200078ec0ff */
[C---:B------:R-:W-:Y:S01]  /*0d80*/  VIADD R237, R200.reuse, 0x20 ;  /* 0x00000020c8ed7836 */ /* 0x040fe20000000000 */
[----:B------:R-:W-:Y:S01]  /*0d90*/  SHF.R.S32.HI R195, RZ, 0x2, R0 ;  /* 0x00000002ffc37819 */ /* 0x000fe20000011400 */
[----:B------:R-:W-:Y:S01]  /*0da0*/  VIADD R236, R200, 0x28 ;  /* 0x00000028c8ec7836 */ /* 0x000fe20000000000 */
[----:B------:R-:W-:Y:S01]  /*0db0*/  LOP3.LUT R3, R2, 0x3fffff0, RZ, 0xc0, !PT ;  /* 0x03fffff002037812 */ /* 0x000fe200078ec0ff */
[----:B------:R-:W-:Y:S01]  /*0dc0*/  IMAD.IADD R8, R5, 0x1, -R8 ;  /* 0x0000000105087824 */ /* 0x000fe200078e0a08 */
[----:B------:R-:W-:Y:S01]  /*0dd0*/  LOP3.LUT R5, R0, 0xfffffffc, RZ, 0xc0, !PT ;  /* 0xfffffffc00057812 */ /* 0x000fe200078ec0ff */
[C---:B------:R-:W-:Y:S01]  /*0de0*/  VIADD R219, R195.reuse, 0x40 ;  /* 0x00000040c3db7836 */ /* 0x040fe20000000000 */
[----:B------:R-:W-:Y:S01]  /*0df0*/  SHF.R.S32.HI R0, RZ, 0x1f, R0 ;  /* 0x0000001fff007819 */ /* 0x000fe20000011400 */
[----:B------:R-:W-:Y:S01]  /*0e00*/  IMAD.IADD R3, R6, 0x1, -R3 ;  /* 0x0000000106037824 */ /* 0x000fe200078e0a03 */
[----:B------:R-:W-:Y:S01]  /*0e10*/  IADD3 R233, R200, 0x40, RZ ;  /* 0x00000040c8e97810 */ /* 0x000fe20007ffe0ff */
[----:B------:R-:W-:Y:S01]  /*0e20*/  IMAD R13, R8, 0x40, R9 ;  /* 0x00000040080d7824 */ /* 0x000fe200078e0209 */
[----:B------:R-:W-:Y:S01]  /*0e30*/  LEA.HI R0, R0, R195, RZ, 0x3 ;  /* 0x000000c300007211 */ /* 0x000fe200078f18ff */
[----:B------:R-:W-:Y:S01]  /*0e40*/  IMAD R2, R4, 0x10, R3 ;  /* 0x0000001004027824 */ /* 0x000fe200078e0203 */
[----:B------:R-:W-:Y:S01]  /*0e50*/  SHF.R.S32.HI R4, RZ, 0x1f, R219 ;  /* 0x0000001fff047819 */ /* 0x000fe200000114db */
[----:B------:R-:W-:Y:S01]  /*0e60*/  IMAD.IADD R222, R6, 0x1, -R5 ;  /* 0x0000000106de7824 */ /* 0x000fe200078e0a05 */
[----:B------:R-:W-:Y:S01]  /*0e70*/  LOP3.LUT R0, R0, 0xfffffff8, RZ, 0xc0, !PT ;  /* 0xfffffff800007812 */ /* 0x000fe200078ec0ff */
[----:B------:R-:W-:Y:S01]  /*0e80*/  IMAD R7, R2, 0x8, R7 ;  /* 0x0000000802077824 */ /* 0x000fe200078e0207 */
[----:B------:R-:W-:Y:S01]  /*0e90*/  STL [R1+0x64], R13 ;  /* 0x0000640d01007387 */ /* 0x000fe20000100800 */
[----:B------:R-:W-:Y:S01]  /*0ea0*/  IMAD.U32 R2, RZ, RZ, UR5 ;  /* 0x00000005ff027e24 */ /* 0x000fe2000f8e00ff */
[----:B------:R-:W-:Y:S01]  /*0eb0*/  LEA.HI R4, R4, R219, RZ, 0x3 ;  /* 0x000000db04047211 */ /* 0x000fe200078f18ff */
[----:B------:R-:W-:-:S02]  /*0ec0*/  IMAD.IADD R0, R195, 0x1, -R0 ;  /* 0x00000001c3007824 */ /* 0x000fc400078e0a00 */
[----:B------:R-:W-:Y:S01]  /*0ed0*/  IMAD.SHL.U32 R206, R219, 0x40, RZ ;  /* 0x00000040dbce7824 */ /* 0x000fe200078e00ff */
[----:B------:R0:W-:Y:S01]  /*0ee0*/  STL [R1+0x38], R2 ;  /* 0x0000380201007387 */ /* 0x0001e20000100800 */
[----:B------:R-:W-:Y:S02]  /*0ef0*/  IMAD.SHL.U32 R0, R0, 0x40, RZ ;  /* 0x0000004000007824 */ /* 0x000fe400078e00ff */
[----:B------:R-:W-:Y:S01]  /*0f00*/  IMAD.U32 R3, RZ, RZ, UR4 ;  /* 0x00000004ff037e24 */ /* 0x000fe2000f8e00ff */
[----:B------:R-:W-:Y:S01]  /*0f10*/  LOP3.LUT R206, R206, 0x1c0, RZ, 0xc0, !PT ;  /* 0x000001c0cece7812 */ /* 0x000fe200078ec0ff */
[----:B------:R-:W-:Y:S01]  /*0f20*/  IMAD.SHL.U32 R4, R4, 0x40, RZ ;  /* 0x0000004004047824 */ /* 0x000fe200078e00ff */
[----:B------:R-:W-:Y:S01]  /*0f30*/  LOP3.LUT R208, R0, 0x1c0, RZ, 0xc0, !PT ;  /* 0x000001c000d07812 */ /* 0x000fe200078ec0ff */
[----:B------:R-:W-:Y:S01]  /*0f40*/  IMAD.SHL.U32 R0, R7, 0x8, RZ ;  /* 0x0000000807007824 */ /* 0x000fe200078e00ff */
[----:B------:R1:W-:Y:S01]  /*0f50*/  STL [R1+0x3c], R3 ;  /* 0x00003c0301007387 */ /* 0x0003e20000100800 */
[----:B------:R-:W-:Y:S01]  /*0f60*/  VIADD R5, R200, 0x8 ;  /* 0x00000008c8057836 */ /* 0x000fe20000000000 */
[----:B0-----:R-:W-:Y:S01]  /*0f70*/  LEA.HI R2, R222, R222, RZ, 0x1 ;  /* 0x000000dede027211 */ /* 0x001fe200078f08ff */
[----:B------:R-:W-:Y:S01]  /*0f80*/  VIADD R235, R200, 0x30 ;  /* 0x00000030c8eb7836 */ /* 0x000fe20000000000 */
[----:B------:R0:W-:Y:S01]  /*0f90*/  STL [R1+0x68], R0 ;  /* 0x0000680001007387 */ /* 0x0001e20000100800 */
[----:B------:R-:W-:Y:S01]  /*0fa0*/  IMAD.SHL.U32 R192, R222, 0x4, RZ ;  /* 0x00000004dec07824 */ /* 0x000fe200078e00ff */
[----:B------:R-:W-:Y:S01]  /*0fb0*/  LOP3.LUT R211, R4, 0xfffffe00, RZ, 0xc0, !PT ;  /* 0xfffffe0004d37812 */ /* 0x000fe200078ec0ff */
[C---:B------:R-:W-:Y:S01]  /*0fc0*/  VIADD R234, R200.reuse, 0x38 ;  /* 0x00000038c8ea7836 */ /* 0x040fe20000000000 */
[----:B------:R-:W-:Y:S01]  /*0fd0*/  SHF.R.S32.HI R4, RZ, 0x1f, R5 ;  /* 0x0000001fff047819 */ /* 0x000fe20000011405 */
[----:B------:R-:W-:Y:S01]  /*0fe0*/  VIADD R232, R200, 0x48 ;  /* 0x00000048c8e87836 */ /* 0x000fe20000000000 */
[----:B-1----:R-:W-:Y:S01]  /*0ff0*/  LOP3.LUT R3, R2, 0x1ffffffe, RZ, 0xc0, !PT ;  /* 0x1ffffffe02037812 */ /* 0x002fe200078ec0ff */
[C---:B------:R-:W-:Y:S01]  /*1000*/  VIADD R231, R200.reuse, 0x50 ;  /* 0x00000050c8e77836 */ /* 0x040fe20000000000 */
[----:B------:R-:W-:Y:S01]  /*1010*/  SHF.R.U32.HI R2, RZ, 0x3, R206 ;  /* 0x00000003ff027819 */ /* 0x000fe200000116ce */
[C---:B------:R-:W-:Y:S01]  /*1020*/  VIADD R2, R200.reuse, 0x10 ;  /* 0x00000010c8027836 */ /* 0x040fe20000000000 */
[----:B------:R-:W-:Y:S01]  /*1030*/  SHF.R.S32.HI R4, RZ, 0x1f, R237 ;  /* 0x0000001fff047819 */ /* 0x000fe200000114ed */
        /* <DEDUP_REMOVED lines=18> */
[C---:B------:R-:W-:Y:S01]  /*1160*/  VIADD R203, R192.reuse, 0x20 ;  /* 0x00000020c0cb7836 */ /* 0x040fe20000000000 */
[----:B------:R-:W-:Y:S01]  /*1170*/  SHF.R.S32.HI R0, RZ, 0x1f, R229 ;  /* 0x0000001fff007819 */ /* 0x000fe200000114e5 */
[----:B------:R-:W-:Y:S01]  /*1180*/  VIADD R202, R192, 0x40 ;  /* 0x00000040c0ca7836 */ /* 0x000fe20000000000 */
[----:B------:R-:W-:Y:S01]  /*1190*/  SHF.R.S32.HI R4, RZ, 0x1f, R228 ;  /* 0x0000001fff047819 */ /* 0x000fe200000114e4 */
[C---:B------:R-:W-:Y:S01]  /*11a0*/  IMAD.IADD R3, R222.reuse, 0x1, -R3 ;  /* 0x00000001de037824 */ /* 0x040fe200078e0a03 */
[----:B------:R-:W-:Y:S01]  /*11b0*/  SHF.R.S32.HI R2, RZ, 0x1f, R227 ;  /* 0x0000001fff027819 */ /* 0x000fe200000114e3 */
[----:B------:R-:W-:Y:S01]  /*11c0*/  IMAD.SHL.U32 R22, R222, 0x8, RZ ;  /* 0x00000008de167824 */ /* 0x000fe200078e00ff */
[----:B------:R-:W-:Y:S01]  /*11d0*/  SHF.R.S32.HI R0, RZ, 0x1f, R226 ;  /* 0x0000001fff007819 */ /* 0x000fe200000114e2 */
[C---:B------:R-:W-:Y:S01]  /*11e0*/  VIADD R205, R192.reuse, 0x10 ;  /* 0x00000010c0cd7836 */ /* 0x040fe20000000000 */
[C---:B------:R-:W-:Y:S01]  /*11f0*/  IADD3 R207, R192.reuse, 0x50, RZ ;  /* 0x00000050c0cf7810 */ /* 0x040fe20007ffe0ff */
[C---:B------:R-:W-:Y:S01]  /*1200*/  VIADD R204, R192.reuse, 0x30 ;  /* 0x00000030c0cc7836 */ /* 0x040fe20000000000 */
[----:B------:R-:W-:Y:S01]  /*1210*/  SHF.R.U32.HI R209, RZ, 0x3, R208 ;  /* 0x00000003ffd17819 */ /* 0x000fe200000116d0 */
[C---:B------:R-:W-:Y:S01]  /*1220*/  IMAD.IADD R198, R192.reuse, 0x1, R203 ;  /* 0x00000001c0c67824 */ /* 0x040fe200078e02cb */
[----:B------:R-:W-:Y:S01]  /*1230*/  SHF.R.S32.HI R4, RZ, 0x1f, R225 ;  /* 0x0000001fff047819 */ /* 0x000fe200000114e1 */
[----:B------:R-:W-:Y:S01]  /*1240*/  IMAD.IADD R199, R192, 0x1, R202 ;  /* 0x00000001c0c77824 */ /* 0x000fe200078e02ca */
[----:B------:R-:W-:Y:S01]  /*1250*/  SHF.R.S32.HI R2, RZ, 0x1f, R224 ;  /* 0x0000001fff027819 */ /* 0x000fe200000114e0 */
[----:B------:R-:W-:Y:S01]  /*1260*/  VIADD R220, R200, 0x98 ;  /* 0x00000098c8dc7836 */ /* 0x000fe20000000000 */
[----:B------:R-:W-:Y:S01]  /*1270*/  SHF.R.S32.HI R0, RZ, 0x1f, R223 ;  /* 0x0000001fff007819 */ /* 0x000fe200000114df */
[----:B------:R-:W-:-:S07]  /*1280*/  IMAD R214, R3, 0x8, R13 ;  /* 0x0000000803d67824 */ /* 0x000fce00078e020d */
.L_x_4976:
[----:B------:R-:W-:Y:S01]  /*1290*/  ULDC.64 UR4, c[0x0][0xa28] ;  /* 0x00028a0000047ab9 */ /* 0x000fe20000000a00 */
[----:B0-234-:R-:W0:Y:S01]  /*12a0*/  LDC.64 R4, c[0x0][0xa08] ;  /* 0x00028200ff047b82 */ /* 0x01de220000000a00 */
[----:B------:R-:W-:Y:S01]  /*12b0*/  ISETP.NE.U32.AND P0, PT, RZ, UR4, PT ;  /* 0x00000004ff007c0c */ /* 0x000fe2000bf05070 */
[----:B------:R-:W-:Y:S01]  /*12c0*/  IMAD.MOV.U32 R122, RZ, RZ, RZ ;  /* 0x000000ffff7a7224 */ /* 0x000fe200078e00ff */
        /* <DEDUP_REMOVED lines=9> */
[----:B------:R-:W-:Y:S01]  /*1360*/  ISETP.NE.AND.EX P3, PT, RZ, UR5, PT, P3 ;  /* 0x00000005ff007c0c */ /* 0x000fe2000bf65330 */
[----:B0-----:R-:W-:-:S06]  /*1370*/  IMAD.WIDE R8, R59, 0x4, R4 ;  /* 0x000000043b087825 */ /* 0x001fcc00078e0204 */
[----:B------:R-:W0:Y:S01]  /*1380*/  @P1 LDC.64 R6, c[0x0][0xa18] ;  /* 0x00028600ff061b82 */ /* 0x000e220000000a00 */
[----:B------:R-:W-:Y:S02]  /*1390*/  ULDC UR4, c[0x0][0x288] ;  /* 0x0000a20000047ab9 */ /* 0x000fe40000000800 */
[----:B------:R-:W-:Y:S01]  /*13a0*/  IMAD.U32 R196, RZ, RZ, UR4 ;  /* 0x00000004ffc47e24 */ /* 0x000fe2000f8e00ff */
[----:B------:R-:W-:Y:S02]  /*13b0*/  ULDC.64 UR4, c[0x0][0x418] ;  /* 0x0001060000047ab9 */ /* 0x000fe40000000a00 */
[----:B------:R-:W5:Y:S01]  /*13c0*/  @P3 LDG.E R122, desc[UR46][R8.64] ;  /* 0x0000002e087a3981 */ /* 0x000f62000c1e1900 */
[----:B------:R-:W-:Y:S01]  /*13d0*/  ISETP.NE.U32.AND P2, PT, RZ, UR6, PT ;  /* 0x00000006ff007c0c */ /* 0x000fe2000bf45070 */
[----:B-1----:R-:W-:-:S04]  /*13e0*/  @P0 IMAD.WIDE R2, R59, 0x4, R2 ;  /* 0x000000043b020825 */ /* 0x002fc800078e0202 */
[----:B0-----:R-:W-:Y:S01]  /*13f0*/  @P1 IMAD.WIDE R4, R59, 0x4, R6 ;  /* 0x000000043b041825 */ /* 0x001fe200078e0206 */
[----:B------:R-:W-:Y:S01]  /*1400*/  UISETP.NE.U32.AND UP0, UPT, UR4, URZ, UPT ;  /* 0x0000003f0400728c */ /* 0x000fe2000bf05070 */
[----:B------:R0:W5:Y:S01]  /*1410*/  @P0 LDG.E R10, desc[UR46][R2.64] ;  /* 0x0000002e020a0981 */ /* 0x000162000c1e1900 */
[----:B------:R-:W-:Y:S01]  /*1420*/  ULDC UR6, c[0x0][0x2f0] ;  /* 0x0000bc0000067ab9 */ /* 0x000fe20000000800 */
[----:B------:R-:W-:Y:S02]  /*1430*/  ULDC UR4, c[0x0][0x424] ;  /* 0x0001090000047ab9 */ /* 0x000fe40000000800 */
[----:B------:R1:W5:Y:S01]  /*1440*/  @P1 LDG.E R196, desc[UR46][R4.64] ;  /* 0x0000002e04c41981 */ /* 0x000362000c1e1900 */
[----:B------:R-:W-:Y:S01]  /*1450*/  UISETP.NE.AND.EX UP0, UPT, UR5, URZ, UPT, UP0 ;  /* 0x0000003f0500728c */ /* 0x000fe2000bf05300 */
[----:B------:R-:W-:-:S03]  /*1460*/  ISETP.NE.AND.EX P2, PT, RZ, UR7, PT, P2 ;  /* 0x00000007ff007c0c */ /* 0x000fc6000bf45320 */
[----:B------:R-:W-:Y:S01]  /*1470*/  USEL UR4, UR4, 0x1, UP0 ;  /* 0x0000000104047887 */ /* 0x000fe20008000000 */
[C---:B0-----:R-:W-:Y:S01]  /*1480*/  LOP3.LUT R2, R58.reuse, 0xff000000, RZ, 0xc0, !PT ;  /* 0xff0000003a027812 */ /* 0x041fe200078ec0ff */
[----:B------:R-:W-:Y:S01]  /*1490*/  ULDC UR7, c[0x0][0x348] ;  /* 0x0000d20000077ab9 */ /* 0x000fe20000000800 */
[C---:B------:R-:W-:Y:S01]  /*14a0*/  LOP3.LUT R0, R58.reuse, 0xff0000, RZ, 0xc0, !PT ;  /* 0x00ff00003a007812 */ /* 0x040fe200078ec0ff */
[----:B------:R-:W-:Y:S01]  /*14b0*/  UIMAD UR6, UR4, UR6, URZ ;  /* 0x00000006040672a4 */ /* 0x000fe2000f8e023f */
[----:B------:R-:W-:Y:S02]  /*14c0*/  SHF.R.U32.HI R3, RZ, 0x8, R2 ;  /* 0x00000008ff037819 */ /* 0x000fe40000011602 */
[----:B------:R-:W-:Y:S02]  /*14d0*/  LOP3.LUT R215, R58, 0xffff, RZ, 0xc0, !PT ;  /* 0x0000ffff3ad77812 */ /* 0x000fe400078ec0ff */
[----:B------:R-:W-:Y:S02]  /*14e0*/  LEA.HI R216, R0, R3, RZ, 0x10 ;  /* 0x0000000300d87211 */ /* 0x000fe400078f80ff */
[----:B------:R-:W-:Y:S01]  /*14f0*/  MOV R217, R59 ;  /* 0x0000003b00d97202 */ /* 0x000fe20000000f00 */
[----:B-1----:R-:W-:Y:S06]  /*1500*/  @P1 BRA `(.L_x_4684) ;  /* 0x0000000000241947 */ /* 0x002fec0003800000 */
        /* <DEDUP_REMOVED lines=8> */
[----:B--2---:R-:W-:-:S07]  /*1590*/  IMAD.IADD R196, R5, 0x1, -R196 ;  /* 0x0000000105c47824 */ /* 0x004fce00078e0ac4 */
.L_x_4684:
[----:B------:R-:W-:Y:S02]  /*15a0*/  IMAD.U32 R2, RZ, RZ, UR7 ;  /* 0x00000007ff027e24 */ /* 0x000fe4000f8e00ff */
[----:B------:R-:W-:Y:S01]  /*15b0*/  IMAD.U32 R25, RZ, RZ, UR6 ;  /* 0x00000006ff197e24 */ /* 0x000fe2000f8e00ff */
[----:B------:R-:W-:Y:S06]  /*15c0*/  @!P2 BRA `(.L_x_4685) ;  /* 0x000000000010a947 */ /* 0x000fec0003800000 */
[----:B------:R-:W0:Y:S02]  /*15d0*/  LDC.64 R4, c[0x0][0xa20] ;  /* 0x00028800ff047b82 */ /* 0x000e240000000a00 */
[----:B0-----:R-:W-:-:S05]  /*15e0*/  IMAD.WIDE R4, R59, 0x4, R4 ;  /* 0x000000043b047825 */ /* 0x001fca00078e0204 */
[----:B------:R0:W5:Y:S01]  /*15f0*/  LDG.E R25, desc[UR46][R4.64] ;  /* 0x0000002e04197981 */ /* 0x000162000c1e1900 */
[----:B------:R-:W-:Y:S05]  /*1600*/  BRA `(.L_x_4686) ;  /* 0x0000000000107947 */ /* 0x000fea0003800000 */
.L_x_4685:
[----:B------:R-:W-:Y:S05]  /*1610*/  @!P3 BRA `(.L_x_4686) ;  /* 0x00000000000cb947 */ /* 0x000fea0003800000 */
[----:B------:R-:W2:Y:S04]  /*1620*/  LDG.E R0, desc[UR46][R8.64] ;  /* 0x0000002e08007981 */ /* 0x000ea8000c1e1900 */
[----:B------:R-:W2:Y:S02]  /*1630*/  LDG.E R25, desc[UR46][R8.64+0x4] ;  /* 0x0000042e08197981 */ /* 0x000ea4000c1e1900 */
[----:B--2---:R-:W-:-:S07]  /*1640*/  IMAD.IADD R25, R25, 0x1, -R0 ;  /* 0x0000000119197824 */ /* 0x004fce00078e0a00 */
.L_x_4686:
[----:B------:R-:W-:Y:S01]  /*1650*/  ULDC.64 UR4, c[0x0][0xa10] ;  /* 0x0002840000047ab9 */ /* 0x000fe20000000a00 */
[----:B0-----:R-:W0:Y:S01]  /*1660*/  LDC R4, c[0x0][0x448] ;  /* 0x00011200ff047b82 */ /* 0x001e220000000800 */
[----:B------:R-:W-:-:S04]  /*1670*/  ISETP.NE.U32.AND P0, PT, RZ, UR4, PT ;  /* 0x00000004ff007c0c */ /* 0x000fc8000bf05070 */
[----:B------:R-:W-:Y:S01]  /*1680*/  ISETP.NE.AND.EX P0, PT, RZ, UR5, PT, P0 ;  /* 0x00000005ff007c0c */ /* 0x000fe2000bf05300 */
[----:B------:R-:W-:Y:S02]  /*1690*/  ULDC.64 UR4, c[0x0][0xa30] ;  /* 0x00028c0000047ab9 */ /* 0x000fe40000000a00 */
[----:B------:R-:W-:-:S04]  /*16a0*/  ISETP.NE.U32.AND P1, PT, RZ, UR4, PT ;  /* 0x00000004ff007c0c */ /* 0x000fc8000bf25070 */
[----:B------:R-:W-:-:S06]  /*16b0*/  ISETP.NE.AND.EX P1, PT, RZ, UR5, PT, P1 ;  /* 0x00000005ff007c0c */ /* 0x000fcc000bf25310 */
[----:B------:R-:W1:Y:S08]  /*16c0*/  @P0 LDC.64 R6, c[0x0][0xa10] ;  /* 0x00028400ff060b82 */ /* 0x000e700000000a00 */
[----:B------:R-:W2:Y:S01]  /*16d0*/  @P1 LDC.64 R8, c[0x0][0xa30] ;  /* 0x00028c00ff081b82 */ /* 0x000ea20000000a00 */
[----:B-1----:R-:W-:-:S05]  /*16e0*/  @P0 IMAD.WIDE R6, R59, 0x4, R6 ;  /* 0x000000043b060825 */ /* 0x002fca00078e0206 */
[----:B------:R-:W3:Y:S04]  /*16f0*/  @P0 LDG.E R0, desc[UR46][R6.64] ;  /* 0x0000002e06000981 */ /* 0x000ee8000c1e1900 */
[----:B------:R-:W3:Y:S01]  /*1700*/  @P0 LDG.E R3, desc[UR46][R6.64+0x4] ;  /* 0x0000042e06030981 */ /* 0x000ee2000c1e1900 */
[----:B-----5:R-:W-:Y:S02]  /*1710*/  IMAD.MOV.U32 R146, RZ, RZ, R25 ;  /* 0x000000ffff927224 */ /* 0x020fe400078e0019 */
[----:B--2---:R-:W-:-:S05]  /*1720*/  @P1 IMAD.WIDE R8, R59, 0x4, R8 ;  /* 0x000000043b081825 */ /* 0x004fca00078e0208 */
[----:B------:R1:W5:Y:S01]  /*1730*/  @P1 LDG.E R146, desc[UR46][R8.64] ;  /* 0x0000002e08921981 */ /* 0x000362000c1e1900 */
[----:B0-----:R-:W-:Y:S01]  /*1740*/  ISETP.NE.AND P1, PT, R4, 0x1, PT ;  /* 0x000000010400780c */ /* 0x001fe20003f25270 */
[----:B------:R-:W-:Y:S01]  /*1750*/  IMAD.SHL.U32 R212, R57, 0x80, RZ ;  /* 0x0000008039d47824 */ /* 0x000fe200078e00ff */
[----:B------:R-:W0:Y:S01]  /*1760*/  LDC.64 R4, c[0x0][0x9e0] ;  /* 0x00027800ff047b82 */ /* 0x000e220000000a00 */
[----:B------:R-:W-:-:S10]  /*1770*/  IMAD.IADD R13, R25, 0x1, -R10 ;  /* 0x00000001190d7824 */ /* 0x000fd400078e0a0a */
[----:B------:R-:W2:Y:S08]  /*1780*/  @P1 LDC R12, c[0x0][0x44c] ;  /* 0x00011300ff0c1b82 */ /* 0x000eb00000000800 */
[----:B------:R-:W4:Y:S01]  /*1790*/  @P1 LDC R11, c[0x0][0x450] ;  /* 0x00011400ff0b1b82 */ /* 0x000f220000000800 */
[----:B0-----:R-:W-:Y:S01]  /*17a0*/  ISETP.GE.AND P2, PT, R5, 0x1, PT ;  /* 0x000000010500780c */ /* 0x001fe20003f46270 */
[----:B---3--:R-:W-:-:S02]  /*17b0*/  @P0 IMAD.IADD R2, R3, 0x1, -R0 ;  /* 0x0000000103020824 */ /* 0x008fc400078e0a00 */
[----:B------:R-:W-:Y:S02]  /*17c0*/  VIADD R3, R212, 0x7f ;  /* 0x0000007fd4037836 */ /* 0x000fe40000000000 */
[----:B------:R-:W-:Y:S02]  /*17d0*/  IMAD.IADD R197, R13, 0x1, R2 ;  /* 0x000000010dc57824 */ /* 0x000fe400078e0202 */
[----:B--2---:R-:W-:-:S04]  /*17e0*/  @P1 IMAD.HI.U32 R6, R3, R12, RZ ;  /* 0x0000000c03061227 */ /* 0x004fc800078e00ff */
[C---:B------:R-:W-:Y:S01]  /*17f0*/  VIADD R0, R197.reuse, 0x5f ;  /* 0x0000005fc5007836 */ /* 0x040fe20000000000 */
[----:B----4-:R-:W-:Y:S02]  /*1800*/  @P1 SHF.R.U32.HI R3, RZ, R11, R6 ;  /* 0x0000000bff031219 */ /* 0x010fe40000011606 */
[----:B------:R-:W-:Y:S01]  /*1810*/  IADD3 R6, R197, 0x1, -R196 ;  /* 0x00000001c5067810 */ /* 0x000fe20007ffe8c4 */
[----:B------:R-:W-:-:S04]  /*1820*/  IMAD.HI R0, R0, 0x2aaaaaab, RZ ;  /* 0x2aaaaaab00007827 */ /* 0x000fc800078e02ff */
[----:B------:R-:W-:Y:S01]  /*1830*/  IMAD.IADD R3, R6, 0x1, R3 ;  /* 0x0000000106037824 */ /* 0x000fe200078e0203 */
[----:B------:R-:W-:-:S03]  /*1840*/  SHF.R.U32.HI R151, RZ, 0x1f, R0 ;  /* 0x0000001fff977819 */ /* 0x000fc60000011600 */
[----:B------:R-:W-:Y:S01]  /*1850*/  IMAD.IADD R4, R3, 0x1, R4 ;  /* 0x0000000103047824 */ /* 0x000fe200078e0204 */
[----:B------:R-:W-:Y:S01]  /*1860*/  LEA.HI.SX32 R151, R0, R151, 0x1c ;  /* 0x0000009700977211 */ /* 0x000fe200078fe2ff */
        /* <DEDUP_REMOVED lines=12> */
.L_x_4689:
[----:B------:R-:W-:-:S13]  /*1930*/  ISETP.NE.AND P0, PT, R5, 0x1, PT ;  /* 0x000000010500780c */ /* 0x000fda0003f05270 */
[----:B------:R-:W0:Y:S02]  /*1940*/  @P0 LDC.64 R6, c[0x0][0x9e8] ;  /* 0x00027a00ff060b82 */ /* 0x000e240000000a00 */
[----:B0-----:R-:W-:-:S05]  /*1950*/  @P0 IMAD.HI.U32 R6, R0, R6, RZ ;  /* 0x0000000600060227 */ /* 0x001fca00078e00ff */
[----:B------:R-:W-:-:S07]  /*1960*/  @P0 SHF.R.U32.HI R0, RZ, R7, R6 ;  /* 0x00000007ff000219 */ /* 0x000fce0000011606 */
.L_x_4690:
[----:B------:R-:W-:Y:S05]  /*1970*/  BSYNC B0 ;  /* 0x0000000000007941 */ /* 0x000fea0003800000 */
.L_x_4688:
[----:B------:R-:W-:-:S05]  /*1980*/  IMAD R3, R0, R5, R5 ;  /* 0x0000000500037224 */ /* 0x000fca00078e0205 */
[----:B------:R-:W-:-:S07]  /*1990*/  VIMNMX R4, R4, R3, PT ;  /* 0x0000000304047248 */ /* 0x000fce0003fe0100 */
.L_x_4687:
[----:B------:R-:W0:Y:S01]  /*19a0*/  @P1 LDC R3, c[0x0][0x44c] ;  /* 0x00011300ff031b82 */ /* 0x000e220000000800 */
[----:B------:R-:W-:Y:S01]  /*19b0*/  IADD3 R4, R4, 0x5f, RZ ;  /* 0x0000005f04047810 */ /* 0x000fe20007ffe0ff */
[----:B------:R-:W-:Y:S01]  /*19c0*/  IMAD.MOV.U32 R7, RZ, RZ, R212 ;  /* 0x000000ffff077224 */ /* 0x000fe200078e00d4 */
[----:B------:R-:W-:Y:S01]  /*19d0*/  ULDC UR4, c[0x0][0x9dc] ;  /* 0x0002770000047ab9 */ /* 0x000fe20000000800 */
[----:B------:R-:W-:Y:S02]  /*19e0*/  IMAD.IADD R150, R197, 0x1, -R196 ;  /* 0x00000001c5967824 */ /* 0x000fe400078e0ac4 */
[----:B------:R-:W-:Y:S02]  /*19f0*/  IMAD.HI R4, R4, 0x2aaaaaab, RZ ;  /* 0x2aaaaaab04047827 */ /* 0x000fe400078e02ff */
[----:B------:R-:W1:Y:S02]  /*1a00*/  @P1 LDC R9, c[0x0][0x450] ;  /* 0x00011400ff091b82 */ /* 0x000e640000000800 */
[----:B0-----:R-:W-:Y:S01]  /*1a10*/  @P1 IMAD.HI.U32 R0, R212, R3, RZ ;  /* 0x00000003d4001227 */ /* 0x001fe200078e00ff */
[----:B------:R-:W-:-:S04]  /*1a20*/  SHF.R.U32.HI R3, RZ, 0x1f, R4 ;  /* 0x0000001fff037819 */ /* 0x000fc80000011604 */
[----:B------:R-:W-:Y:S02]  /*1a30*/  LEA.HI.SX32 R4, R4, R3, 0x1c ;  /* 0x0000000304047211 */ /* 0x000fe400078fe2ff */
        /* <DEDUP_REMOVED lines=15> */
.L_x_4693:
[----:B------:R-:W-:-:S13]  /*1b30*/  ISETP.NE.AND P0, PT, R5, 0x1, PT ;  /* 0x000000010500780c */ /* 0x000fda0003f05270 */
[----:B------:R-:W0:Y:S02]  /*1b40*/  @P0 LDC.64 R6, c[0x0][0x9e8] ;  /* 0x00027a00ff060b82 */ /* 0x000e240000000a00 */
[----:B0-----:R-:W-:-:S05]  /*1b50*/  @P0 IMAD.HI.U32 R4, R0, R6, RZ ;  /* 0x0000000600040227 */ /* 0x001fca00078e00ff */
[----:B------:R-:W-:-:S07]  /*1b60*/  @P0 SHF.R.U32.HI R0, RZ, R7, R4 ;  /* 0x00000007ff000219 */ /* 0x000fce0000011604 */
.L_x_4694:
[----:B------:R-:W-:Y:S05]  /*1b70*/  BSYNC B0 ;  /* 0x0000000000007941 */ /* 0x000fea0003800000 */
.L_x_4692:
[----:B------:R-:W-:-:S05]  /*1b80*/  IMAD R0, R0, R5, RZ ;  /* 0x0000000500007224 */ /* 0x000fca00078e02ff */
[----:B------:R-:W-:-:S07]  /*1b90*/  VIMNMX R3, R3, R0, !PT ;  /* 0x0000000003037248 */ /* 0x000fce0007fe0100 */
.L_x_4691:
[----:B------:R-:W-:Y:S01]  /*1ba0*/  IMAD.HI R3, R3, 0x2aaaaaab, RZ ;  /* 0x2aaaaaab03037827 */ /* 0x000fe200078e02ff */
[----:B------:R-:W-:Y:S01]  /*1bb0*/  BSSY B0, `(.L_x_4695) ;  /* 0x0000028000007945 */ /* 0x000fe20003800000 */
[----:B------:R-:W-:Y:S02]  /*1bc0*/  LOP3.LUT R221, R216, 0xff, RZ, 0xc0, !PT ;  /* 0x000000ffd8dd7812 */ /* 0x000fe400078ec0ff */
[----:B------:R-:W-:Y:S02]  /*1bd0*/  SHF.R.U32.HI R216, RZ, 0x10, R216 ;  /* 0x00000010ffd87819 */ /* 0x000fe400000116d8 */
[----:B------:R-:W-:-:S04]  /*1be0*/  SHF.R.U32.HI R0, RZ, 0x1f, R3 ;  /* 0x0000001fff007819 */ /* 0x000fc80000011603 */
[----:B------:R-:W-:-:S04]  /*1bf0*/  LEA.HI.SX32 R0, R3, R0, 0x1c ;  /* 0x0000000003007211 */ /* 0x000fc800078fe2ff */
[----:B------:R-:W-:Y:S01]  /*1c00*/  VIMNMX R9, RZ, R0, !PT ;  /* 0x00000000ff097248 */ /* 0x000fe20007fe0100 */
[----:B------:R-:W-:-:S03]  /*1c10*/  IMAD.MOV.U32 R0, RZ, RZ, RZ ;  /* 0x000000ffff007224 */ /* 0x000fc600078e00ff */
[----:B------:R-:W-:-:S13]  /*1c20*/  ISETP.GT.AND P0, PT, R8, R9, PT ;  /* 0x000000090800720c */ /* 0x000fda0003f04270 */
[----:B------:R-:W-:Y:S05]  /*1c30*/  @!P0 BRA `(.L_x_4696) ;  /* 0x00000000007c8947 */ /* 0x000fea0003800000 */
        /* <DEDUP_REMOVED lines=28> */
[----:B------:R-:W-:-:S05]  /*1e00*/  IMAD.MOV.U32 R0, RZ, RZ, R5 ;  /* 0x000000ffff007224 */ /* 0x000fca00078e0005 */
[----:B------:R-:W-:Y:S02]  /*1e10*/  @!P2 IADD3 R0, -R0, RZ, RZ ;  /* 0x000000ff0000a210 */ /* 0x000fe40007ffe1ff */
[----:B------:R-:W-:-:S07]  /*1e20*/  @!P1 LOP3.LUT R0, RZ, R11, RZ, 0x33, !PT ;  /* 0x0000000bff009212 */ /* 0x000fce00078e33ff */
.L_x_4696:
[----:B------:R-:W-:Y:S05]  /*1e30*/  BSYNC B0 ;  /* 0x0000000000007941 */ /* 0x000fea0003800000 */
.L_x_4695:
[----:B------:R-:W-:Y:S01]  /*1e40*/  IMAD R3, R221, R0, R9 ;  /* 0x00000000dd037224 */ /* 0x000fe200078e0209 */
        /* <DEDUP_REMOVED lines=35> */
[----:B-1---5:R-:W-:Y:S05]  /*2080*/  CALL.ABS.NOINC R14 ;  /* 0x000000000e007343 */ /* 0x022fea0003c00000 */
.L_x_4699:
[----:B------:R-:W-:Y:S05]  /*2090*/  BSYNC B6 ;  /* 0x0000000000067941 */ /* 0x000fea0003800000 */
.L_x_4698:
        /* <DEDUP_REMOVED lines=19> */
[----:B-1---5:R-:W-:Y:S05]  /*21d0*/  CALL.ABS.NOINC R14 ;  /* 0x000000000e007343 */ /* 0x022fea0003c00000 */
.L_x_4701:
[----:B------:R-:W-:Y:S05]  /*21e0*/  BSYNC B6 ;  /* 0x0000000000067941 */ /* 0x000fea0003800000 */
.L_x_4700:
[----:B------:R-:W-:Y:S01]  /*21f0*/  ULDC.64 UR4, c[0x0][0x9f8] ;  /* 0x00027e0000047ab9 */ /* 0x000fe20000000a00 */
[----:B------:R-:W0:Y:S01]  /*2200*/  S2R R3, SR_TID.X ;  /* 0x0000000000037919 */ /* 0x000e220000002100 */
[----:B------:R-:W-:Y:S01]  /*2210*/  ISETP.NE.U32.AND P0, PT, RZ, UR4, PT ;  /* 0x00000004ff007c0c */ /* 0x000fe2000bf05070 */
[----:B------:R-:W1:Y:S01]  /*2220*/  LDC.64 R102, c[0x0][0x300] ;  /* 0x0000c000ff667b82 */ /* 0x000e620000000a00 */
[----:B------:R-:W-:Y:S01]  /*2230*/  ULDC UR8, c[0x0][0x2f4] ;  /* 0x0000bd0000087ab9 */ /* 0x000fe20000000800 */
[----:B------:R-:W-:Y:S01]  /*2240*/  IMAD.IADD R122, R122, 0x1, R25 ;  /* 0x000000017a7a7824 */ /* 0x000fe200078e0219 */
[----:B------:R-:W-:Y:S01]  /*2250*/  ISETP.NE.AND.EX P0, PT, RZ, UR5, PT, P0 ;  /* 0x00000005ff007c0c */ /* 0x000fe2000bf05300 */
[----:B------:R-:W-:Y:S01]  /*2260*/  VIADD R0, R22, 0x60 ;  /* 0x0000006016007836 */ /* 0x000fe20000000000 */
[----:B------:R-:W-:Y:S01]  /*2270*/  ISETP.GE.AND P1, PT, R198, UR8, PT ;  /* 0x00000008c6007c0c */ /* 0x000fe2000bf26270 */
[----:B------:R-:W-:Y:S01]  /*2280*/  ULDC.64 UR4, c[0x0][0x330] ;  /* 0x0000cc0000047ab9 */ /* 0x000fe20000000a00 */
[----:B------:R-:W-:Y:S01]  /*2290*/  SHF.R.S32.HI R23, RZ, 0x1f, R22 ;  /* 0x0000001fff177819 */ /* 0x000fe20000011416 */
[----:B------:R-:W2:Y:S01]  /*22a0*/  LDC.64 R96, c[0x0][0x3f8] ;  /* 0x0000fe00ff607b82 */ /* 0x000ea20000000a00 */
[----:B------:R-:W-:-:S07]  /*22b0*/  ULDC.64 UR6, c[0x0][0x308] ;  /* 0x0000c20000067ab9 */ /* 0x000fce0000000a00 */
[----:B------:R-:W3:Y:S01]  /*22c0*/  @P0 LDC.64 R4, c[0x0][0x9f8] ;  /* 0x00027e00ff040b82 */ /* 0x000ee20000000a00 */
[----:B------:R-:W-:-:S07]  /*22d0*/  SHF.R.S32.HI R147, RZ, 0x1f, R195 ;  /* 0x0000001fff937819 */ /* 0x000fce00000114c3 */
[----:B------:R-:W4:Y:S08]  /*22e0*/  LDC R33, c[0x0][0x3f4] ;  /* 0x0000fd00ff217b82 */ /* 0x000f300000000800 */
[----:B------:R-:W4:Y:S01]  /*22f0*/  LDC.64 R90, c[0x0][0x408] ;  /* 0x00010200ff5a7b82 */ /* 0x000f220000000a00 */
[----:B---3--:R-:W-:-:S05]  /*2300*/  @P0 IMAD.WIDE R4, R59, 0x4, R4 ;  /* 0x000000043b040825 */ /* 0x008fca00078e0204 */
[----:B------:R3:W4:Y:S01]  /*2310*/  @P0 LDG.E R59, desc[UR46][R4.64] ;  /* 0x0000002e043b0981 */ /* 0x000722000c1e1900 */
[----:B------:R-:W-:Y:S01]  /*2320*/  SEL R6, RZ, 0xffffffff, P1 ;  /* 0xffffffffff067807 */ /* 0x000fe20000800000 */
[----:B0-----:R-:W-:Y:S01]  /*2330*/  VIADD R7, R3, 0xffffff80 ;  /* 0xffffff8003077836 */ /* 0x001fe20000000000 */
[----:B------:R-:W-:Y:S01]  /*2340*/  ISETP.GE.AND P0, PT, R22, UR8, PT ;  /* 0x0000000816007c0c */ /* 0x000fe2000bf06270 */
[C---:B------:R-:W-:Y:S01]  /*2350*/  IMAD.WIDE.U32 R104, R215.reuse, UR4, R22 ;  /* 0x00000004d7687c25 */ /* 0x040fe2000f8e0016 */
[----:B------:R-:W-:Y:S01]  /*2360*/  SHF.R.S32.HI R8, RZ, 0x1f, R122 ;  /* 0x0000001fff087819 */ /* 0x000fe2000001147a */
[----:B------:R-:W0:Y:S01]  /*2370*/  S2R R175, SR_TID.X ;  /* 0x0000000000af7919 */ /* 0x000e220000002100 */
[----:B------:R-:W-:Y:S01]  /*2380*/  SEL R3, RZ, 0x1, P0 ;  /* 0x00000001ff037807 */ /* 0x000fe20000000000 */
[----:B------:R-:W-:Y:S01]  /*2390*/  IMAD R105, R215, UR5, R105 ;  /* 0x00000005d7697c24 */ /* 0x000fe2000f8e0269 */
[----:B------:R-:W-:Y:S01]  /*23a0*/  ISETP.GE.AND P0, PT, R199, UR8, PT ;  /* 0x00000008c7007c0c */ /* 0x000fe2000bf06270 */
[----:B---3--:R-:W-:Y:S01]  /*23b0*/  IMAD.SHL.U32 R4, R6, 0x2, RZ ;  /* 0x0000000206047824 */ /* 0x008fe200078e00ff */
[----:B------:R-:W-:Y:S01]  /*23c0*/  SHF.R.S32.HI R6, RZ, 0x1f, R7 ;  /* 0x0000001fff067819 */ /* 0x000fe20000011407 */
[----:B------:R-:W-:Y:S01]  /*23d0*/  ULDC.64 UR4, c[0x0][0xa08] ;  /* 0x0002820000047ab9 */ /* 0x000fe20000000a00 */
[----:B------:R-:W-:Y:S01]  /*23e0*/  ISETP.GE.AND P1, PT, R0, UR8, PT ;  /* 0x0000000800007c0c */ /* 0x000fe2000bf26270 */
[----:B--2---:R-:W-:Y:S01]  /*23f0*/  IMAD.WIDE.U32 R98, R195, R96, R22 ;  /* 0x00000060c3627225 */ /* 0x004fe200078e0016 */
[----:B------:R-:W-:-:S02]  /*2400*/  LOP3.LUT R3, R4, 0x2, R3, 0xe2, !PT ;  /* 0x0000000204037812 */ /* 0x000fc400078ee203 */
[----:B------:R-:W-:Y:S01]  /*2410*/  LEA.HI R7, R6, R7, RZ, 0x2 ;  /* 0x0000000706077211 */ /* 0x000fe200078f10ff */
[----:B-1----:R-:W-:Y:S01]  /*2420*/  IMAD R6, R8, R102, RZ ;  /* 0x0000006608067224 */ /* 0x002fe200078e02ff */
[----:B------:R-:W-:Y:S01]  /*2430*/  SEL R4, RZ, 0x4, P0 ;  /* 0x00000004ff047807 */ /* 0x000fe20000000000 */
[----:B----4-:R-:W-:Y:S01]  /*2440*/  IMAD.WIDE.U32 R92, R195, R90, R22 ;  /* 0x0000005ac35c7225 */ /* 0x010fe200078e0016 */
[----:B------:R-:W-:Y:S02]  /*2450*/  SEL R5, RZ, 0x8, P1 ;  /* 0x00000008ff057807 */ /* 0x000fe40000800000 */
[----:B------:R-:W-:Y:S01]  /*2460*/  LOP3.LUT R18, R18, 0xfffffffb, RZ, 0xc0, !PT ;  /* 0xfffffffb12127812 */ /* 0x000fe200078ec0ff */
[----:B------:R-:W-:Y:S01]  /*2470*/  IMAD R9, R122, R103, R6 ;  /* 0x000000677a097224 */ /* 0x000fe200078e0206 */
[----:B------:R-:W-:Y:S01]  /*2480*/  LOP3.LUT R14, R5, R3, R4, 0xfe, !PT ;  /* 0x00000003050e7212 */ /* 0x000fe200078efe04 */
[----:B------:R-:W-:Y:S01]  /*2490*/  VIADD R3, R22, 0x80 ;  /* 0x0000008016037836 */ /* 0x000fe20000000000 */
[----:B------:R-:W-:Y:S01]  /*24a0*/  SHF.R.S32.HI R6, RZ, 0x1f, R7 ;  /* 0x0000001fff067819 */ /* 0x000fe20000011407 */
[----:B------:R-:W-:Y:S01]  /*24b0*/  IMAD.WIDE.U32 R4, R122, R102, RZ ;  /* 0x000000667a047225 */ /* 0x000fe200078e00ff */
[----:B------:R-:W-:-:S02]  /*24c0*/  SHF.R.S32.HI R193, RZ, 0x1f, R192 ;  /* 0x0000001fffc17819 */ /* 0x000fc400000114c0 */
[----:B------:R-:W-:Y:S01]  /*24d0*/  LEA.HI R6, R6, R195, RZ, 0x3 ;  /* 0x000000c306067211 */ /* 0x000fe200078f18ff */
[----:B------:R-:W-:Y:S01]  /*24e0*/  IMAD.IADD R5, R5, 0x1, R9 ;  /* 0x0000000105057824 */ /* 0x000fe200078e0209 */
[----:B------:R-:W-:Y:S01]  /*24f0*/  ISETP.GE.AND P0, PT, R3, UR8, PT ;  /* 0x0000000803007c0c */ /* 0x000fe2000bf06270 */
[----:B------:R-:W-:Y:S01]  /*2500*/  IMAD.WIDE.U32 R100, R195, R96, R192 ;  /* 0x00000060c3647225 */ /* 0x000fe200078e00c0 */
[----:B------:R-:W-:Y:S02]  /*2510*/  LOP3.LUT R6, R6, 0xfffffff8, RZ, 0xc0, !PT ;  /* 0xfffffff806067812 */ /* 0x000fe400078ec0ff */
[----:B------:R-:W-:Y:S01]  /*2520*/  SEL R7, RZ, 0x10, P0 ;  /* 0x00000010ff077807 */ /* 0x000fe20000000000 */
[----:B------:R-:W-:Y:S01]  /*2530*/  IMAD.WIDE.U32 R4, R215, UR6, R4 ;  /* 0x00000006d7047c25 */ /* 0x000fe2000f8e0004 */
[----:B------:R-:W-:Y:S02]  /*2540*/  ISETP.NE.U32.AND P0, PT, RZ, UR4, PT ;  /* 0x00000004ff007c0c */ /* 0x000fe4000bf05070 */
[----:B------:R-:W-:Y:S01]  /*2550*/  LOP3.LUT R14, R14, R7, RZ, 0xfc, !PT ;  /* 0x000000070e0e7212 */ /* 0x000fe200078efcff */
[----:B------:R-:W-:Y:S01]  /*2560*/  IMAD.IADD R132, R195, 0x1, -R6 ;  /* 0x00000001c3847824 */ /* 0x000fe200078e0a06 */
[----:B------:R-:W-:Y:S01]  /*2570*/  ISETP.NE.AND.EX P0, PT, RZ, UR5, PT, P0 ;  /* 0x00000005ff007c0c */ /* 0x000fe2000bf05300 */
[----:B------:R-:W-:Y:S01]  /*2580*/  IMAD R5, R215, UR7, R5 ;  /* 0x00000007d7057c24 */ /* 0x000fe2000f8e0205 */
[----:B------:R-:W-:Y:S01]  /*2590*/  ULDC.64 UR4, c[0x0][0x310] ;  /* 0x0000c40000047ab9 */ /* 0x000fe20000000a00 */
[----:B------:R-:W-:Y:S01]  /*25a0*/  ISETP.GE.AND P2, PT, R199, R33, PT ;  /* 0x00000021c700720c */ /* 0x000fe20003f46270 */
[----:B------:R-:W-:Y:S01]  /*25b0*/  IMAD.WIDE.U32 R94, R195, R90, R192 ;  /* 0x0000005ac35e7225 */ /* 0x000fe200078e00c0 */
[----:B------:R-:W-:-:S02]  /*25c0*/  LOP3.LUT P1, RZ, R132, 0x4, RZ, 0xc0, !PT ;  /* 0x0000000484ff7812 */ /* 0x000fc4000782c0ff */
[----:B------:R-:W-:Y:S01]  /*25d0*/  SHF.R.U32.HI R26, RZ, 0x3, R206 ;  /* 0x00000003ff1a7819 */ /* 0x000fe200000116ce */
[C---:B------:R-:W-:Y:S01]  /*25e0*/  IMAD.SHL.U32 R111, R96.reuse, 0x40, RZ ;  /* 0x00000040606f7824 */ /* 0x040fe200078e00ff */
[----:B------:R-:W-:Y:S01]  /*25f0*/  SHF.L.U64.HI R110, R96, 0x6, R97 ;  /* 0x00000006606e7819 */ /* 0x000fe20000010261 */
[----:B------:R-:W-:Y:S01]  /*2600*/  IMAD R133, R103, 0x60, RZ ;  /* 0x0000006067857824 */ /* 0x000fe200078e02ff */
[----:B------:R-:W-:Y:S01]  /*2610*/  IADD3 R122, P3, R195, R122, RZ ;  /* 0x0000007ac37a7210 */ /* 0x000fe20007f7e0ff */
[C---:B------:R-:W-:Y:S01]  /*2620*/  IMAD.SHL.U32 R137, R102.reuse, 0x40, RZ ;  /* 0x0000004066897824 */ /* 0x040fe200078e00ff */
[----:B------:R-:W-:Y:S01]  /*2630*/  SHF.L.U64.HI R136, R102, 0x6, R103 ;  /* 0x0000000666887819 */ /* 0x000fe20000010267 */
[----:B------:R-:W-:Y:S01]  /*2640*/  IMAD R135, R91, 0x60, RZ ;  /* 0x000000605b877824 */ /* 0x000fe200078e02ff */
[C---:B------:R-:W-:Y:S01]  /*2650*/  SHF.L.U64.HI R108, R90.reuse, 0x6, R91 ;  /* 0x000000065a6c7819 */ /* 0x040fe2000001025b */
[----:B------:R-:W-:Y:S01]  /*2660*/  IMAD.SHL.U32 R109, R90, 0x40, RZ ;  /* 0x000000405a6d7824 */ /* 0x000fe200078e00ff */
[----:B------:R-:W-:Y:S01]  /*2670*/  SHF.R.S32.HI R149, RZ, 0x1f, R219 ;  /* 0x0000001fff957819 */ /* 0x000fe200000114db */
[----:B------:R-:W-:Y:S01]  /*2680*/  IMAD.X R123, R8, 0x1, R147, P3 ;  /* 0x00000001087b7824 */ /* 0x000fe200018e0693 */
[----:B------:R-:W-:-:S02]  /*2690*/  @P1 LOP3.LUT R18, R18, 0x4, RZ, 0xfc, !PT ;  /* 0x0000000412121812 */ /* 0x000fc400078efcff */
[----:B------:R-:W-:Y:S02]  /*26a0*/  ISETP.GE.AND P1, PT, R198, R33, PT ;  /* 0x00000021c600720c */ /* 0x000fe40003f26270 */
[----:B------:R-:W-:Y:S02]  /*26b0*/  LOP3.LUT R18, R18, 0xfffffffe, RZ, 0xc0, !PT ;  /* 0xfffffffe12127812 */ /* 0x000fe400078ec0ff */
[----:B0-----:R-:W-:Y:S02]  /*26c0*/  LEA.HI R175, R175, 0x8, RZ, 0x19 ;  /* 0x00000008afaf7811 */ /* 0x001fe400078fc8ff */
[----:B------:R-:W-:Y:S02]  /*26d0*/  @P2 LOP3.LUT R18, R18, 0x1, RZ, 0xfc, !PT ;  /* 0x0000000112122812 */ /* 0x000fe400078efcff */
[----:B------:R-:W-:Y:S02]  /*26e0*/  SHF.L.U32 R130, R33, 0x1, RZ ;  /* 0x0000000121827819 */ /* 0x000fe400000006ff */
[----:B------:R-:W-:-:S02]  /*26f0*/  SHF.R.S32.HI R6, RZ, 0x1f, R59 ;  /* 0x0000001fff067819 */ /* 0x000fc4000001143b */
[----:B------:R-:W-:Y:S02]  /*2700*/  SEL R27, R59, RZ, !P0 ;  /* 0x000000ff3b1b7207 */ /* 0x000fe40004000000 */
[----:B------:R-:W-:Y:S01]  /*2710*/  SEL R9, R6, RZ, !P0 ;  /* 0x000000ff06097207 */ /* 0x000fe20004000000 */
[----:B------:R-:W-:Y:S02]  /*2720*/  IMAD R6, R147, R96, RZ ;  /* 0x0000006093067224 */ /* 0x000fe400078e02ff */
[----:B------:R-:W-:-:S04]  /*2730*/  IMAD.WIDE.U32 R106, R27, UR4, R4 ;  /* 0x000000041b6a7c25 */ /* 0x000fc8000f8e0004 */
[----:B------:R-:W-:Y:S02]  /*2740*/  IMAD R10, R9, UR4, RZ ;  /* 0x00000004090a7c24 */ /* 0x000fe4000f8e02ff */
[-C--:B------:R-:W-:Y:S02]  /*2750*/  IMAD R4, R147, R102.reuse, RZ ;  /* 0x0000006693047224 */ /* 0x080fe400078e02ff */
[----:B------:R-:W-:Y:S02]  /*2760*/  IMAD R11, R195, R97, R6 ;  /* 0x00000061c30b7224 */ /* 0x000fe400078e0206 */
[----:B------:R-:W-:Y:S01]  /*2770*/  IMAD R13, R27, UR5, R10 ;  /* 0x000000051b0d7c24 */ /* 0x000fe2000f8e020a */
[----:B------:R-:W-:Y:S01]  /*2780*/  ULDC.64 UR4, c[0x0][0x338] ;  /* 0x0000ce0000047ab9 */ /* 0x000fe20000000a00 */
[----:B------:R-:W-:Y:S01]  /*2790*/  IMAD.WIDE.U32 R6, R195, R102, R22 ;  /* 0x00000066c3067225 */ /* 0x000fe200078e0016 */
[----:B------:R-:W-:-:S03]  /*27a0*/  IADD3 R99, R11, R99, RZ ;  /* 0x000000630b637210 */ /* 0x000fc60007ffe0ff */
[----:B------:R-:W-:Y:S01]  /*27b0*/  IMAD R15, R195, R103, R4 ;  /* 0x00000067c30f7224 */ /* 0x000fe200078e0204 */
[----:B------:R-:W-:Y:S01]  /*27c0*/  IADD3 R5, P0, R106, R6, RZ ;  /* 0x000000066a057210 */ /* 0x000fe20007f1e0ff */
[----:B------:R-:W-:Y:S02]  /*27d0*/  IMAD.IADD R4, R107, 0x1, R13 ;  /* 0x000000016b047824 */ /* 0x000fe400078e020d */
[----:B------:R-:W-:Y:S01]  /*27e0*/  IMAD R10, R9, UR4, RZ ;  /* 0x00000004090a7c24 */ /* 0x000fe2000f8e02ff */
[----:B------:R-:W-:Y:S01]  /*27f0*/  SEL R9, R33, RZ, P1 ;  /* 0x000000ff21097207 */ /* 0x000fe20000800000 */
[C---:B------:R-:W-:Y:S01]  /*2800*/  IMAD.WIDE.U32 R104, R27.reuse, UR4, R104 ;  /* 0x000000041b687c25 */ /* 0x040fe2000f8e0068 */
[----:B------:R-:W-:Y:S02]  /*2810*/  IADD3.X R6, R4, R7, R15, P0, !PT ;  /* 0x0000000704067210 */ /* 0x000fe400007fe40f */
[----:B------:R-:W-:Y:S01]  /*2820*/  ISETP.GE.AND P0, PT, R22, R33, PT ;  /* 0x000000211600720c */ /* 0x000fe20003f06270 */
[----:B------:R-:W-:-:S02]  /*2830*/  IMAD R27, R27, UR5, R10 ;  /* 0x000000051b1b7c24 */ /* 0x000fc4000f8e020a */
[----:B------:R-:W-:Y:S01]  /*2840*/  IMAD R10, R147, R90, RZ ;  /* 0x0000005a930a7224 */ /* 0x000fe200078e02ff */
[----:B------:R-:W-:Y:S01]  /*2850*/  SEL R7, R33, RZ, P0 ;  /* 0x000000ff21077207 */ /* 0x000fe20000000000 */
[----:B------:R-:W-:Y:S02]  /*2860*/  IMAD.IADD R101, R101, 0x1, R11 ;  /* 0x0000000165657824 */ /* 0x000fe400078e020b */
[----:B------:R-:W-:Y:S01]  /*2870*/  IMAD R11, R195, R91, R10 ;  /* 0x0000005bc30b7224 */ /* 0x000fe200078e020a */
[----:B------:R-:W-:Y:S01]  /*2880*/  SEL R10, R33, RZ, P2 ;  /* 0x000000ff210a7207 */ /* 0x000fe20001000000 */
[----:B------:R-:W-:Y:S02]  /*2890*/  IMAD.IADD R7, R22, 0x1, R7 ;  /* 0x0000000116077824 */ /* 0x000fe400078e0207 */
[----:B------:R-:W-:Y:S02]  /*28a0*/  IMAD.IADD R9, R198, 0x1, R9 ;  /* 0x00000001c6097824 */ /* 0x000fe400078e0209 */
[----:B------:R-:W-:Y:S01]  /*28b0*/  IMAD.IADD R20, R199, 0x1, R10 ;  /* 0x00000001c7147824 */ /* 0x000fe200078e020a */
[----:B------:R-:W-:Y:S01]  /*28c0*/  SHF.R.S32.HI R10, RZ, 0x1f, R7 ;  /* 0x0000001fff0a7819 */ /* 0x000fe20000011407 */
[----:B------:R-:W-:Y:S01]  /*28d0*/  IMAD.IADD R95, R95, 0x1, R11 ;  /* 0x000000015f5f7824 */ /* 0x000fe200078e020b */
[----:B------:R-:W-:Y:S01]  /*28e0*/  SHF.R.S32.HI R12, RZ, 0x1f, R9 ;  /* 0x0000001fff0c7819 */ /* 0x000fe20000011409 */
[----:B------:R-:W-:Y:S01]  /*28f0*/  IMAD.IADD R93, R11, 0x1, R93 ;  /* 0x000000010b5d7824 */ /* 0x000fe200078e025d */
[-C--:B------:R-:W-:Y:S01]  /*2900*/  LEA.HI R11, R10, R7.reuse, RZ, 0x3 ;  /* 0x000000070a0b7211 */ /* 0x080fe200078f18ff */
[----:B-----5:R-:W-:Y:S01]  /*2910*/  IMAD.WIDE.U32 R100, R146, R96, R100 ;  /* 0x0000006092647225 */ /* 0x020fe200078e0064 */
[----:B------:R-:W-:-:S02]  /*2920*/  LEA.HI R7, R10, R7, RZ, 0x6 ;  /* 0x000000070a077211 */ /* 0x000fc400078f30ff */
[-C--:B------:R-:W-:Y:S01]  /*2930*/  LEA.HI R10, R12, R9.reuse, RZ, 0x6 ;  /* 0x000000090c0a7211 */ /* 0x080fe200078f30ff */
[----:B------:R-:W-:Y:S01]  /*2940*/  IMAD.WIDE.U32 R98, R146, R96, R98 ;  /* 0x0000006092627225 */ /* 0x000fe200078e0062 */
[----:B------:R-:W-:Y:S02]  /*2950*/  LEA.HI R13, R12, R9, RZ, 0x3 ;  /* 0x000000090c0d7211 */ /* 0x000fe400078f18ff */
[----:B------:R-:W-:Y:S01]  /*2960*/  SHF.R.S32.HI R7, RZ, 0x6, R7 ;  /* 0x00000006ff077819 */ /* 0x000fe20000011407 */
[----:B------:R-:W-:Y:S01]  /*2970*/  IMAD.WIDE.U32 R94, R146, R90, R94 ;  /* 0x0000005a925e7225 */ /* 0x000fe200078e005e */
[----:B------:R-:W-:Y:S02]  /*2980*/  SHF.R.S32.HI R9, RZ, 0x6, R10 ;  /* 0x00000006ff097819 */ /* 0x000fe4000001140a */
[----:B------:R-:W-:Y:S01]  /*2990*/  LOP3.LUT R10, R208, 0x38, R11, 0xf8, !PT ;  /* 0x00000038d00a7812 */ /* 0x000fe200078ef80b */
[C---:B------:R-:W-:Y:S01]  /*29a0*/  IMAD R144, R7.reuse, 0x1800, R210 ;  /* 0x0000180007907824 */ /* 0x040fe200078e02d2 */
[----:B------:R-:W-:Y:S01]  /*29b0*/  SHF.R.S32.HI R21, RZ, 0x1f, R20 ;  /* 0x0000001fff157819 */ /* 0x000fe20000011414 */
[--C-:B------:R-:W-:Y:S01]  /*29c0*/  IMAD R142, R7, 0x1800, R211.reuse ;  /* 0x00001800078e7824 */ /* 0x100fe200078e02d3 */
[----:B------:R-:W-:Y:S01]  /*29d0*/  LOP3.LUT R7, R10, R209, RZ, 0x3c, !PT ;  /* 0x000000d10a077212 */ /* 0x000fe200078e3cff */
[----:B------:R-:W-:Y:S01]  /*29e0*/  IMAD R140, R9, 0x1800, R211 ;  /* 0x00001800098c7824 */ /* 0x000fe200078e02d3 */
[----:B------:R-:W-:Y:S01]  /*29f0*/  LEA.HI R25, R21, R20, RZ, 0x3 ;  /* 0x0000001415197211 */ /* 0x000fe200078f18ff */
[----:B------:R-:W-:Y:S01]  /*2a00*/  IMAD R143, R9, 0x1800, R210 ;  /* 0x00001800098f7824 */ /* 0x000fe200078e02d2 */
[----:B------:R-:W-:Y:S01]  /*2a10*/  LOP3.LUT R12, R208, 0x38, R13, 0xf8, !PT ;  /* 0x00000038d00c7812 */ /* 0x000fe200078ef80d */
[----:B------:R-:W-:Y:S01]  /*2a20*/  IMAD.IADD R144, R144, 0x1, R7 ;  /* 0x0000000190907824 */ /* 0x000fe200078e0207 */
[----:B------:R-:W-:Y:S01]  /*2a30*/  LOP3.LUT R7, R206, 0x38, R13, 0xf8, !PT ;  /* 0x00000038ce077812 */ /* 0x000fe200078ef80d */
[----:B------:R-:W-:Y:S01]  /*2a40*/  IMAD.WIDE.U32 R92, R146, R90, R92 ;  /* 0x0000005a925c7225 */ /* 0x000fe200078e005c */
[----:B------:R-:W-:-:S02]  /*2a50*/  LEA.HI R20, R21, R20, RZ, 0x6 ;  /* 0x0000001415147211 */ /* 0x000fc400078f30ff */
[----:B------:R-:W-:Y:S01]  /*2a60*/  LOP3.LUT R7, R7, R26, RZ, 0x3c, !PT ;  /* 0x0000001a07077212 */ /* 0x000fe200078e3cff */
[----:B------:R-:W-:Y:S01]  /*2a70*/  IMAD R21, R97, 0x60, RZ ;  /* 0x0000006061157824 */ /* 0x000fe200078e02ff */
[-C--:B------:R-:W-:Y:S01]  /*2a80*/  LOP3.LUT R12, R12, R209.reuse, RZ, 0x3c, !PT ;  /* 0x000000d10c0c7212 */ /* 0x080fe200078e3cff */
[----:B------:R-:W-:Y:S01]  /*2a90*/  IMAD.WIDE.U32 R102, R102, 0x60, RZ ;  /* 0x0000006066667825 */ /* 0x000fe200078e00ff */
[----:B------:R-:W-:Y:S02]  /*2aa0*/  SHF.R.S32.HI R20, RZ, 0x6, R20 ;  /* 0x00000006ff147819 */ /* 0x000fe40000011414 */
[----:B------:R-:W-:Y:S01]  /*2ab0*/  LOP3.LUT R10, R208, 0x38, R25, 0xf8, !PT ;  /* 0x00000038d00a7812 */ /* 0x000fe200078ef819 */
[----:B------:R-:W-:Y:S01]  /*2ac0*/  IMAD.IADD R140, R140, 0x1, R7 ;  /* 0x000000018c8c7824 */ /* 0x000fe200078e0207 */
[----:B------:R-:W-:Y:S01]  /*2ad0*/  SHF.R.S32.HI R7, RZ, 0x1f, R146 ;  /* 0x0000001fff077819 */ /* 0x000fe20000011492 */
[----:B------:R-:W-:Y:S01]  /*2ae0*/  IMAD.IADD R143, R143, 0x1, R12 ;  /* 0x000000018f8f7824 */ /* 0x000fe200078e020c */
[----:B------:R-:W-:Y:S01]  /*2af0*/  LOP3.LUT R15, R206, 0x38, R11, 0xf8, !PT ;  /* 0x00000038ce0f7812 */ /* 0x000fe200078ef80b */
[----:B------:R-:W-:Y:S01]  /*2b00*/  IMAD R141, R20, 0x1800, R210 ;  /* 0x00001800148d7824 */ /* 0x000fe200078e02d2 */
[----:B------:R-:W-:Y:S01]  /*2b10*/  LOP3.LUT R10, R10, R209, RZ, 0x3c, !PT ;  /* 0x000000d10a0a7212 */ /* 0x000fe200078e3cff */
[----:B------:R-:W-:Y:S01]  /*2b20*/  IMAD R9, R7, R96, RZ ;  /* 0x0000006007097224 */ /* 0x000fe200078e02ff */
[----:B------:R-:W-:Y:S01]  /*2b30*/  LOP3.LUT R15, R15, R26, RZ, 0x3c, !PT ;  /* 0x0000001a0f0f7212 */ /* 0x000fe200078e3cff */
[----:B------:R-:W-:Y:S01]  /*2b40*/  IMAD R139, R20, 0x1800, R211 ;  /* 0x00001800148b7824 */ /* 0x000fe200078e02d3 */
[----:B------:R-:W-:Y:S01]  /*2b50*/  LOP3.LUT R12, R206, 0x38, R25, 0xf8, !PT ;  /* 0x00000038ce0c7812 */ /* 0x000fe200078ef819 */
[----:B------:R-:W-:Y:S01]  /*2b60*/  IMAD R29, R146, R97, R9 ;  /* 0x00000061921d7224 */ /* 0x000fe200078e0209 */
[----:B------:R-:W-:Y:S01]  /*2b70*/  SHF.R.S32.HI R119, RZ, 0x3, R11 ;  /* 0x00000003ff777819 */ /* 0x000fe2000001140b */
[----:B------:R-:W-:Y:S01]  /*2b80*/  IMAD R9, R7, R90, RZ ;  /* 0x0000005a07097224 */ /* 0x000fe200078e02ff */
[----:B------:R-:W-:Y:S01]  /*2b90*/  LOP3.LUT R12, R12, R26, RZ, 0x3c, !PT ;  /* 0x0000001a0c0c7212 */ /* 0x000fe200078e3cff */
[----:B------:R-:W-:Y:S01]  /*2ba0*/  VIADD R7, R22, 0xa0 ;  /* 0x000000a016077836 */ /* 0x000fe20000000000 */
[----:B------:R-:W-:Y:S01]  /*2bb0*/  SHF.R.S32.HI R118, RZ, 0x3, R13 ;  /* 0x00000003ff767819 */ /* 0x000fe2000001140d */
[----:B------:R-:W-:Y:S01]  /*2bc0*/  IMAD.IADD R141, R141, 0x1, R10 ;  /* 0x000000018d8d7824 */ /* 0x000fe200078e020a */
[----:B------:R-:W-:Y:S01]  /*2bd0*/  LOP3.LUT R10, R208, 0x18, R22, 0xf8, !PT ;  /* 0x00000018d00a7812 */ /* 0x000fe200078ef816 */
[----:B------:R-:W-:Y:S01]  /*2be0*/  IMAD.IADD R142, R142, 0x1, R15 ;  /* 0x000000018e8e7824 */ /* 0x000fe200078e020f */
[----:B------:R-:W-:Y:S01]  /*2bf0*/  ISETP.GE.AND P2, PT, R7, UR8, PT ;  /* 0x0000000807007c0c */ /* 0x000fe2000bf46270 */
[----:B------:R-:W-:Y:S01]  /*2c00*/  IMAD R31, R146, R91, R9 ;  /* 0x0000005b921f7224 */ /* 0x000fe200078e0209 */
[----:B------:R-:W-:Y:S01]  /*2c10*/  LOP3.LUT R9, R10, R209, RZ, 0x3c, !PT ;  /* 0x000000d10a097212 */ /* 0x000fe200078e3cff */
[----:B------:R-:W-:Y:S01]  /*2c20*/  IMAD.IADD R139, R139, 0x1, R12 ;  /* 0x000000018b8b7824 */ /* 0x000fe200078e020c */
[----:B------:R-:W-:Y:S01]  /*2c30*/  SEL R15, RZ, 0x20, P2 ;  /* 0x00000020ff0f7807 */ /* 0x000fe20001000000 */
[----:B------:R-:W-:Y:S01]  /*2c40*/  IMAD.WIDE.U32 R96, R96, 0x60, RZ ;  /* 0x0000006060607825 */ /* 0x000fe200078e00ff */
[----:B------:R-:W-:-:S02]  /*2c50*/  LOP3.LUT R12, R13, 0xfffffff8, RZ, 0xc0, !PT ;  /* 0xfffffff80d0c7812 */ /* 0x000fc400078ec0ff */
[----:B------:R-:W-:Y:S01]  /*2c60*/  LOP3.LUT R26, R14, R15, RZ, 0xfc, !PT ;  /* 0x0000000f0e1a7212 */ /* 0x000fe200078efcff */
[----:B------:R-:W-:Y:S01]  /*2c70*/  IMAD.WIDE.U32 R90, R90, 0x60, RZ ;  /* 0x000000605a5a7825 */ /* 0x000fe200078e00ff */
[----:B------:R-:W-:Y:S02]  /*2c80*/  LOP3.LUT R11, R11, 0xfffffff8, RZ, 0xc0, !PT ;  /* 0xfffffff80b0b7812 */ /* 0x000fe400078ec0ff */
[----:B------:R-:W-:Y:S01]  /*2c90*/  LOP3.LUT R13, R25, 0xfffffff8, RZ, 0xc0, !PT ;  /* 0xfffffff8190d7812 */ /* 0x000fe200078ec0ff */
[----:B------:R-:W-:Y:S01]  /*2ca0*/  IMAD.IADD R134, R97, 0x1, R21 ;  /* 0x0000000161867824 */ /* 0x000fe200078e0215 */
[----:B------:R-:W-:Y:S01]  /*2cb0*/  SHF.R.S32.HI R117, RZ, 0x3, R25 ;  /* 0x00000003ff757819 */ /* 0x000fe20000011419 */
[----:B------:R-:W-:Y:S01]  /*2cc0*/  IMAD.IADD R138, R210, 0x1, R9 ;  /* 0x00000001d28a7824 */ /* 0x000fe200078e0209 */
[C---:B------:R-:W-:Y:S01]  /*2cd0*/  LOP3.LUT R15, R26.reuse, 0x2, RZ, 0xc0, !PT ;  /* 0x000000021a0f7812 */ /* 0x040fe200078ec0ff */
[----:B------:R-:W-:Y:S01]  /*2ce0*/  IMAD.IADD R133, R103, 0x1, R133 ;  /* 0x0000000167857824 */ /* 0x000fe200078e0285 */
[C---:B------:R-:W-:Y:S01]  /*2cf0*/  LOP3.LUT R20, R26.reuse, 0x4, RZ, 0xc0, !PT ;  /* 0x000000041a147812 */ /* 0x040fe200078ec0ff */
[----:B------:R-:W-:Y:S01]  /*2d00*/  IMAD.IADD R135, R91, 0x1, R135 ;  /* 0x000000015b877824 */ /* 0x000fe200078e0287 */
[C---:B------:R-:W-:Y:S01]  /*2d10*/  LOP3.LUT R21, R26.reuse, 0x8, RZ, 0xc0, !PT ;  /* 0x000000081a157812 */ /* 0x040fe200078ec0ff */
[----:B------:R-:W-:Y:S01]  /*2d20*/  IMAD.IADD R89, R101, 0x1, R29 ;  /* 0x0000000165597824 */ /* 0x000fe200078e021d */
[----:B------:R-:W-:Y:S01]  /*2d30*/  LOP3.LUT R25, R26, 0x10, RZ, 0xc0, !PT ;  /* 0x000000101a197812 */ /* 0x000fe200078ec0ff */
[----:B------:R-:W-:Y:S01]  /*2d40*/  IMAD.IADD R8, R29, 0x1, R99 ;  /* 0x000000011d087824 */ /* 0x000fe200078e0263 */
[----:B------:R-:W-:Y:S01]  /*2d50*/  LOP3.LUT R14, R14, 0x1, RZ, 0xc0, !PT ;  /* 0x000000010e0e7812 */ /* 0x000fe200078ec0ff */
[----:B------:R-:W-:Y:S01]  /*2d60*/  IMAD.IADD R9, R95, 0x1, R31 ;  /* 0x000000015f097824 */ /* 0x000fe200078e021f */
[----:B------:R-:W-:Y:S01]  /*2d70*/  SHF.R.S32.HI R116, RZ, 0x1f, R11 ;  /* 0x0000001fff747819 */ /* 0x000fe2000001140b */
[----:B------:R-:W-:Y:S01]  /*2d80*/  IMAD.IADD R10, R31, 0x1, R93 ;  /* 0x000000011f0a7824 */ /* 0x000fe200078e025d */
[----:B------:R-:W-:Y:S01]  /*2d90*/  SHF.R.S32.HI R113, RZ, 0x1f, R12 ;  /* 0x0000001fff717819 */ /* 0x000fe2000001140c */
[----:B------:R-:W-:Y:S01]  /*2da0*/  IMAD.IADD R27, R105, 0x1, R27 ;  /* 0x00000001691b7824 */ /* 0x000fe200078e021b */
[----:B------:R-:W-:-:S02]  /*2db0*/  SHF.R.S32.HI R112, RZ, 0x1f, R13 ;  /* 0x0000001fff707819 */ /* 0x000fc4000001140d */
[----:B------:R-:W-:-:S07]  /*2dc0*/  LOP3.LUT R26, R26, 0x20, RZ, 0xc0, !PT ;  /* 0x000000201a1a7812 */ /* 0x000fce00078ec0ff */
.L_x_4801:
[----:B0-----:R-:W0:Y:S01]  /*2dd0*/  LDC.64 R114, c[0x0][0x2e8] ;  /* 0x0000ba00ff727b82 */ /* 0x001e220000000a00 */
[----:B--23--:R-:W-:Y:S01]  /*2de0*/  VIADD R35, R24, 0xffffffff ;  /* 0xffffffff18237836 */ /* 0x00cfe20000000000 */
[----:B------:R-:W-:Y:S01]  /*2df0*/  LOP3.LUT P5, RZ, R132, 0x4, RZ, 0xc0, !PT ;  /* 0x0000000484ff7812 */ /* 0x000fe200078ac0ff */
[----:B------:R-:W-:Y:S05]  /*2e00*/  YIELD ;  /* 0x0000000000007946 */ /* 0x000fea0003800000 */
[----:B------:R-:W1:Y:S01]  /*2e10*/  LDC R121, c[0x0][0x3f4] ;  /* 0x0000fd00ff797b82 */ /* 0x000e620000000800 */
[----:B------:R-:W-:Y:S01]  /*2e20*/  SHF.R.S32.HI R32, RZ, 0x1f, R35 ;  /* 0x0000001fff207819 */ /* 0x000fe20000011423 */
[-C--:B------:R-:W-:Y:S01]  /*2e30*/  IMAD R29, R133, R35.reuse, RZ ;  /* 0x00000023851d7224 */ /* 0x080fe200078e02ff */
[----:B------:R-:W-:Y:S01]  /*2e40*/  LOP3.LUT R18, R18, 0xfffffffd, RZ, 0xc0, !PT ;  /* 0xfffffffd12127812 */ /* 0x000fe200078ec0ff */
[----:B------:R-:W-:Y:S01]  /*2e50*/  IMAD.WIDE.U32 R124, R102, R35, RZ ;  /* 0x00000023667c7225 */ /* 0x000fe200078e00ff */
[----:B------:R-:W-:Y:S03]  /*2e60*/  BSSY B0, `(.L_x_4702) ;  /* 0x000075d000007945 */ /* 0x000fe60003800000 */
[----:B------:R-:W-:Y:S01]  /*2e70*/  IMAD R29, R32, R102, R29 ;  /* 0x00000066201d7224 */ /* 0x000fe200078e021d */
[----:B------:R-:W-:-:S02]  /*2e80*/  IADD3 R24, P2, P3, R5, R124, R137 ;  /* 0x0000007c05187210 */ /* 0x000fc40007b5e089 */
[----:B------:R-:W-:Y:S01]  /*2e90*/  IADD3 R30, P4, R5, R124, RZ ;  /* 0x0000007c051e7210 */ /* 0x000fe20007f9e0ff */
[----:B------:R-:W-:Y:S02]  /*2ea0*/  IMAD.IADD R84, R125, 0x1, R29 ;  /* 0x000000017d547824 */ /* 0x000fe400078e021d */
[----:B------:R-:W-:Y:S02]  /*2eb0*/  IMAD R29, R17, 0x4800, R138 ;  /* 0x00004800111d7824 */ /* 0x000fe400078e028a */
[----:B------:R-:W-:Y:S01]  /*2ec0*/  IMAD.X R31, R84, 0x1, R6, P4 ;  /* 0x00000001541f7824 */ /* 0x000fe200020e0606 */
[----:B------:R-:W-:Y:S02]  /*2ed0*/  IADD3.X R28, R6, R84, R136, P2, P3 ;  /* 0x00000054061c7210 */ /* 0x000fe400017e6488 */
[----:B0-----:R-:W-:Y:S02]  /*2ee0*/  LEA R36, P2, R24, R114, 0x1 ;  /* 0x0000007218247211 */ /* 0x001fe400078408ff */
[----:B------:R-:W-:-:S02]  /*2ef0*/  ISETP.GT.AND P3, PT, R35, R131, PT ;  /* 0x000000832300720c */ /* 0x000fc40003f64270 */
[-C--:B------:R-:W-:Y:S01]  /*2f00*/  LEA.HI.X R37, R24, R115.reuse, R28, 0x1, P2 ;  /* 0x0000007318257211 */ /* 0x080fe200010f0c1c */
[----:B------:R-:W-:Y:S01]  /*2f10*/  IMAD.MOV.U32 R24, RZ, RZ, R35 ;  /* 0x000000ffff187224 */ /* 0x000fe200078e0023 */
[----:B-1----:R-:W-:Y:S02]  /*2f20*/  ISETP.GE.AND P2, PT, R121, 0x1, PT ;  /* 0x000000017900780c */ /* 0x002fe40003f46270 */
[C---:B------:R-:W-:Y:S02]  /*2f30*/  LEA R38, P4, R30.reuse, R114, 0x1 ;  /* 0x000000721e267211 */ /* 0x040fe400078808ff */
[C---:B------:R-:W-:Y:S02]  /*2f40*/  LEA R28, R29.reuse, R120, 0x1 ;  /* 0x000000781d1c7211 */ /* 0x040fe400078e08ff */
[----:B------:R-:W-:Y:S01]  /*2f50*/  LEA.HI.X R39, R30, R115, R31, 0x1, P4 ;  /* 0x000000731e277211 */ /* 0x000fe200020f0c1f */
[C---:B------:R-:W-:Y:S02]  /*2f60*/  VIADD R31, R29.reuse, 0x20 ;  /* 0x000000201d1f7836 */ /* 0x040fe40000000000 */
[----:B------:R-:W-:Y:S01]  /*2f70*/  @P5 VIADD R31, R29, 0xffffffe0 ;  /* 0xffffffe01d1f5836 */ /* 0x000fe20000000000 */
[----:B------:R-:W-:-:S03]  /*2f80*/  @P3 LOP3.LUT R18, R18, 0x2, RZ, 0xfc, !PT ;  /* 0x0000000212123812 */ /* 0x000fc600078efcff */
[----:B------:R-:W-:Y:S01]  /*2f90*/  IMAD R29, R31, 0x2, R120 ;  /* 0x000000021f1d7824 */ /* 0x000fe200078e0278 */
[----:B------:R-:W-:Y:S06]  /*2fa0*/  @!P2 BRA `(.L_x_4703) ;  /* 0x000000700040a947 */ /* 0x000fec0003800000 */
[----:B------:R-:W-:Y:S01]  /*2fb0*/  ULDC.U8 UR4, c[0x0][0x410] ;  /* 0x0001040000047ab9 */ /* 0x000fe20000000000 */
[-C--:B------:R-:W-:Y:S01]  /*2fc0*/  IMAD R31, R134, R35.reuse, RZ ;  /* 0x00000023861f7224 */ /* 0x080fe200078e02ff */
[----:B------:R-:W-:Y:S01]  /*2fd0*/  ISETP.NE.AND P2, PT, RZ, UR4, PT ;  /* 0x00000004ff007c0c */ /* 0x000fe2000bf45270 */
[-C--:B------:R-:W-:Y:S02]  /*2fe0*/  IMAD R33, R135, R35.reuse, RZ ;  /* 0x0000002387217224 */ /* 0x080fe400078e02ff */
        /* <DEDUP_REMOVED lines=25> */
[----:B------:R-:W-:Y:S01]  /*3180*/  IADD3 R33, P2, R100, R82, RZ ;  /* 0x0000005264217210 */ /* 0x000fe20007f5e0ff */
[----:B------:R-:W-:Y:S01]  /*3190*/  ULDC.64 UR4, c[0x0][0x3e8] ;  /* 0x0000fa0000047ab9 */ /* 0x000fe20000000a00 */
[----:B------:R-:W-:Y:S02]  /*31a0*/  CS2R R114, SRZ ;  /* 0x0000000000727805 */ /* 0x000fe4000001ff00 */
[----:B------:R-:W-:Y:S01]  /*31b0*/  CS2R R124, SRZ ;  /* 0x00000000007c7805 */ /* 0x000fe2000001ff00 */
[----:B------:R-:W-:Y:S01]  /*31c0*/  IMAD.X R34, R31, 0x1, R89, P2 ;  /* 0x000000011f227824 */ /* 0x000fe200010e0659 */
[----:B------:R-:W-:-:S04]  /*31d0*/  LEA R32, P2, R33, UR4, 0x1 ;  /* 0x0000000421207c11 */ /* 0x000fc8000f8408ff */
[----:B------:R-:W-:Y:S01]  /*31e0*/  LEA.HI.X R33, R33, UR5, R34, 0x1, P2 ;  /* 0x0000000521217c11 */ /* 0x000fe200090f0c22 */
[----:B------:R-:W-:Y:S01]  /*31f0*/  ULDC.64 UR4, c[0x0][0x400] ;  /* 0x0001000000047ab9 */ /* 0x000fe20000000a00 */
[----:B------:R-:W-:-:S05]  /*3200*/  IADD3 R35, P2, R94, R80, RZ ;  /* 0x000000505e237210 */ /* 0x000fca0007f5e0ff */
[----:B------:R-:W-:Y:S01]  /*3210*/  IMAD.X R42, R88, 0x1, R9, P2 ;  /* 0x00000001582a7824 */ /* 0x000fe200010e0609 */
        /* <DEDUP_REMOVED lines=30> */
.L_x_4706:
[----:B------:R-:W-:Y:S05]  /*3400*/  BSYNC B1 ;  /* 0x0000000000017941 */ /* 0x000fea0003800000 */
.L_x_4705:
        /* <DEDUP_REMOVED lines=12> */
[----:B-----5:R-:W-:Y:S01]  /*34d0*/  IMAD.MOV.U32 R127, RZ, RZ, R64 ;  /* 0x000000ffff7f7224 */ /* 0x020fe200078e0040 */
[----:B------:R-:W-:Y:S01]  /*34e0*/  CS2R R62, SRZ ;  /* 0x00000000003e7805 */ /* 0x000fe2000001ff00 */
[----:B------:R-:W-:Y:S01]  /*34f0*/  IMAD.MOV.U32 R126, RZ, RZ, R65 ;  /* 0x000000ffff7e7224 */ /* 0x000fe200078e0041 */
[----:B------:R-:W-:Y:S06]  /*3500*/  @P4 BRA `(.L_x_4708) ;  /* 0x0000000000a04947 */ /* 0x000fec0003800000 */
[----:B------:R-:W-:Y:S01]  /*3510*/  IADD3 R82, P2, P5, R100, R82, R111 ;  /* 0x0000005264527210 */ /* 0x000fe20007d5e06f */
[----:B------:R-:W-:Y:S01]  /*3520*/  ULDC.64 UR4, c[0x0][0x3e8] ;  /* 0x0000fa0000047ab9 */ /* 0x000fe20000000a00 */
[----:B------:R-:W-:Y:S02]  /*3530*/  CS2R R60, SRZ ;  /* 0x00000000003c7805 */ /* 0x000fe4000001ff00 */
[----:B------:R-:W-:Y:S02]  /*3540*/  CS2R R62, SRZ ;  /* 0x00000000003e7805 */ /* 0x000fe4000001ff00 */
[----:B0-----:R-:W-:Y:S02]  /*3550*/  IADD3.X R33, R89, R31, R110, P2, P5 ;  /* 0x0000001f59217210 */ /* 0x001fe400017ea46e */
        /* <DEDUP_REMOVED lines=35> */
.L_x_4708:
[----:B------:R-:W-:Y:S05]  /*3790*/  BSYNC B1 ;  /* 0x0000000000017941 */ /* 0x000fea0003800000 */
.L_x_4707:
[----:B------:R-:W2:Y:S01]  /*37a0*/  LDL R31, [R1+0x38] ;  /* 0x00003800011f7983 */ /* 0x000ea20000100800 */
[----:B01----:R-:W-:Y:S01]  /*37b0*/  IMAD.MOV.U32 R32, RZ, RZ, R69 ;  /* 0x000000ffff207224 */ /* 0x003fe200078e0045 */
[----:B------:R-:W-:Y:S01]  /*37c0*/  PRMT R156, R127, 0x5410, R126 ;  /* 0x000054107f9c7816 */ /* 0x000fe2000000007e */
[----:B------:R-:W-:Y:S02]  /*37d0*/  IMAD.MOV.U32 R33, RZ, RZ, R72 ;  /* 0x000000ffff217224 */ /* 0x000fe400078e0048 */
[----:B------:R-:W-:Y:S01]  /*37e0*/  IMAD.MOV.U32 R34, RZ, RZ, R73 ;  /* 0x000000ffff227224 */ /* 0x000fe200078e0049 */
[----:B------:R-:W-:Y:S01]  /*37f0*/  PRMT R158, R158, 0x5410, R32 ;  /* 0x000054109e9e7816 */ /* 0x000fe20000000020 */
[----:B------:R-:W-:-:S03]  /*3800*/  IMAD.MOV.U32 R32, RZ, RZ, R77 ;  /* 0x000000ffff207224 */ /* 0x000fc600078e004d */
[----:B------:R-:W-:Y:S01]  /*3810*/  PRMT R161, R34, 0x5410, R33 ;  /* 0x0000541022a17816 */ /* 0x000fe20000000021 */
[----:B------:R-:W-:Y:S01]  /*3820*/  IMAD.MOV.U32 R33, RZ, RZ, R84 ;  /* 0x000000ffff217224 */ /* 0x000fe200078e0054 */
[----:B------:R-:W-:-:S04]  /*3830*/  MOV R34, R85 ;  /* 0x0000005500227202 */ /* 0x000fc80000000f00 */
[----:B------:R-:W-:Y:S01]  /*3840*/  PRMT R164, R33, 0x5410, R34 ;  /* 0x0000541021a47816 */ /* 0x000fe20000000022 */
[----:B------:R-:W-:Y:S02]  /*3850*/  IMAD.MOV.U32 R33, RZ, RZ, R115 ;  /* 0x000000ffff217224 */ /* 0x000fe400078e0073 */
[----:B------:R-:W-:-:S03]  /*3860*/  IMAD.MOV.U32 R34, RZ, RZ, R66 ;  /* 0x000000ffff227224 */ /* 0x000fc600078e0042 */
        /* <DEDUP_REMOVED lines=10> */
[----:B------:R-:W-:Y:S01]  /*3910*/  UISETP.NE.AND UP0, UPT, UR4, 0x3, UPT ;  /* 0x000000030400788c */ /* 0x000fe2000bf05270 */
[----:B------:R-:W-:-:S03]  /*3920*/  IMAD.MOV.U32 R31, RZ, RZ, R67 ;  /* 0x000000ffff1f7224 */ /* 0x000fc600078e0043 */
[----:B------:R-:W-:Y:S01]  /*3930*/  PRMT R152, R32, 0x7610, R152 ;  /* 0x0000761020987816 */ /* 0x000fe20000000098 */
[----:B------:R-:W-:Y:S01]  /*3940*/  IMAD.MOV.U32 R32, RZ, RZ, R74 ;  /* 0x000000ffff207224 */ /* 0x000fe200078e004a */
[----:B------:R-:W-:Y:S01]  /*3950*/  PRMT R157, R34, 0x5410, R31 ;  /* 0x00005410229d7816 */ /* 0x000fe2000000001f */
[----:B------:R-:W-:Y:S01]  /*3960*/  IMAD.MOV.U32 R34, RZ, RZ, R70 ;  /* 0x000000ffff227224 */ /* 0x000fe200078e0046 */
[----:B------:R-:W-:Y:S01]  /*3970*/  PLOP3.LUT P2, PT, PT, PT, UP0, 0x80, 0x0 ;  /* 0x000000000000781c */ /* 0x000fe20003f4f008 */
[----:B------:R-:W-:-:S03]  /*3980*/  IMAD.MOV.U32 R31, RZ, RZ, R75 ;  /* 0x000000ffff1f7224 */ /* 0x000fc600078e004b */
[----:B------:R-:W-:Y:S01]  /*3990*/  PRMT R160, R34, 0x7610, R160 ;  /* 0x0000761022a07816 */ /* 0x000fe200000000a0 */
[----:B------:R-:W-:Y:S01]  /*39a0*/  IMAD.MOV.U32 R34, RZ, RZ, R87 ;  /* 0x000000ffff227224 */ /* 0x000fe200078e0057 */
[----:B------:R-:W-:Y:S01]  /*39b0*/  PRMT R162, R31, 0x5410, R32 ;  /* 0x000054101fa27816 */ /* 0x000fe20000000020 */
[----:B------:R-:W-:Y:S02]  /*39c0*/  IMAD.MOV.U32 R32, RZ, RZ, R79 ;  /* 0x000000ffff207224 */ /* 0x000fe400078e004f */
[----:B------:R-:W-:Y:S01]  /*39d0*/  IMAD.MOV.U32 R31, RZ, RZ, R78 ;  /* 0x000000ffff1f7224 */ /* 0x000fe200078e004e */
[----:B------:R-:W-:Y:S01]  /*39e0*/  PRMT R167, R34, 0x7610, R167 ;  /* 0x0000761022a77816 */ /* 0x000fe200000000a7 */
[----:B-----5:R-:W-:Y:S01]  /*39f0*/  IMAD.MOV.U32 R34, RZ, RZ, R40 ;  /* 0x000000ffff227224 */ /* 0x020fe200078e0028 */
        /* <DEDUP_REMOVED lines=10> */
[----:B------:R-:W-:Y:S02]  /*3aa0*/  IMAD.MOV.U32 R34, RZ, RZ, R44 ;  /* 0x000000ffff227224 */ /* 0x000fe400078e002c */
[----:B------:R-:W-:Y:S01]  /*3ab0*/  IMAD.MOV.U32 R33, RZ, RZ, R45 ;  /* 0x000000ffff217224 */ /* 0x000fe200078e002d */
[----:B------:R-:W-:Y:S01]  /*3ac0*/  PRMT R126, R32, 0x5410, R31 ;  /* 0x00005410207e7816 */ /* 0x000fe2000000001f */
[----:B------:R-:W-:Y:S02]  /*3ad0*/  IMAD.MOV.U32 R32, RZ, RZ, R52 ;  /* 0x000000ffff207224 */ /* 0x000fe400078e0034 */
[----:B------:R-:W-:Y:S01]  /*3ae0*/  IMAD.MOV.U32 R31, RZ, RZ, R53 ;  /* 0x000000ffff1f7224 */ /* 0x000fe200078e0035 */
[----:B------:R-:W-:-:S04]  /*3af0*/  PRMT R83, R33, 0x5410, R34 ;  /* 0x0000541021537816 */ /* 0x000fc80000000022 */
        /* <DEDUP_REMOVED lines=23> */
[----:B------:R-:W-:-:S03]  /*3c70*/  IMAD.MOV.U32 R32, RZ, RZ, R63 ;  /* 0x000000ffff207224 */ /* 0x000fc600078e003f */
[----:B------:R-:W-:Y:S02]  /*3c80*/  PRMT R158, R31, 0x7610, R158 ;  /* 0x000076101f9e7816 */ /* 0x000fe4000000009e */
[----:B------:R-:W-:Y:S01]  /*3c90*/  PRMT R159, R159, 0x5410, R32 ;  /* 0x000054109f9f7816 */ /* 0x000fe20000000020 */
[----:B------:R-:W-:Y:S06]  /*3ca0*/  @!P2 BRA `(.L_x_4709) ;  /* 0x000000000004a947 */ /* 0x000fec0003800000 */
[----:B------:R-:W-:Y:S01]  /*3cb0*/  BPT.TRAP 0x1 ;  /* 0x000000040000795c */ /* 0x000fe20000300000 */
.L_x_4709:
[----:B------:R-:W-:Y:S01]  /*3cc0*/  IMAD R31, R17, 0x8, R16 ;  /* 0x00000008111f7824 */ /* 0x000fe200078e0210 */
[----:B------:R-:W-:Y:S01]  /*3cd0*/  SHF.L.U32 R88, R201, 0x1f, RZ ;  /* 0x0000001fc9587819 */ /* 0x000fe200000006ff */
[----:B------:R-:W-:Y:S03]  /*3ce0*/  BSSY B1, `(.L_x_4710) ;  /* 0x0000003000017945 */ /* 0x000fe60003800000 */
[----:B------:R-:W0:Y:S02]  /*3cf0*/  SYNCS.PHASECHK.TRANS64.TRYWAIT P5, [R31+URZ+0x30890], R88 ;  /* 0x030890581f0075a7 */ /* 0x000e2400080a017f */
[----:B0-----:R-:W-:Y:S05]  /*3d00*/  @!P5 BRA `(.L_x_4711) ;  /* 0x000002880098d947 */ /* 0x001fea0003800000 */
.L_x_5167:
[----:B------:R-:W-:Y:S05]  /*3d10*/  BSYNC B1 ;  /* 0x0000000000017941 */ /* 0x000fea0003800000 */
.L_x_4710:
        /* <DEDUP_REMOVED lines=9> */
[--C-:B------:R-:W-:Y:S01]  /*3db0*/  SHF.R.U64 R128, R114, 0x10, R115.reuse ;  /* 0x0000001072807819 */ /* 0x100fe20000001273 */
[--C-:B--2---:R-:W-:Y:S01]  /*3dc0*/  HADD2.F32 R148, -RZ, R33.reuse.H0_H0 ;  /* 0x20000021ff947230 */ /* 0x104fe20000004100 */
[----:B------:R-:W-:Y:S02]  /*3dd0*/  SHF.R.U32.HI R114, RZ, 0x10, R115 ;  /* 0x00000010ff727819 */ /* 0x000fe40000011673 */
[--C-:B------:R-:W-:Y:S01]  /*3de0*/  SHF.R.U64 R115, R124, 0x10, R125.reuse ;  /* 0x000000107c737819 */ /* 0x100fe2000000127d */
[----:B------:R-:W-:Y:S01]  /*3df0*/  HADD2.F32 R128, -RZ, R128.H0_H0 ;  /* 0x20000080ff807230 */ /* 0x000fe20000004100 */
[----:B------:R-:W-:Y:S01]  /*3e00*/  SHF.R.U32.HI R124, RZ, 0x10, R125 ;  /* 0x00000010ff7c7819 */ /* 0x000fe2000001167d */
[----:B------:R-:W-:Y:S02]  /*3e10*/  HADD2.F32 R125, -RZ, R33.H1_H1 ;  /* 0x30000021ff7d7230 */ /* 0x000fe40000004100 */
[----:B------:R-:W-:Y:S02]  /*3e20*/  HADD2.F32 R115, -RZ, R115.H0_H0 ;  /* 0x20000073ff737230 */ /* 0x000fe40000004100 */
        /* <DEDUP_REMOVED lines=8> */
[----:B------:R-:W-:Y:S02]  /*3eb0*/  F2FP.F16.F32.PACK_AB R33, R115, R33 ;  /* 0x000000217321723e */ /* 0x000fe400000000ff */
[-C--:B------:R-:W-:Y:S02]  /*3ec0*/  FMUL.FTZ R35, R124, R125.reuse ;  /* 0x0000007d7c237220 */ /* 0x080fe40000410000 */
[----:B------:R-:W-:-:S02]  /*3ed0*/  FMUL.FTZ R125, R128, R125 ;  /* 0x0000007d807d7220 */ /* 0x000fc40000410000 */
[-C--:B------:R-:W-:Y:S01]  /*3ee0*/  FFMA.FTZ R35, R128, R114.reuse, -R35 ;  /* 0x0000007280237223 */ /* 0x080fe20000010823 */
[----:B------:R-:W-:Y:S02]  /*3ef0*/  HADD2.F32 R128, -RZ, R152.H1_H1 ;  /* 0x30000098ff807230 */ /* 0x000fe40000004100 */
[----:B------:R-:W-:Y:S01]  /*3f00*/  FFMA.FTZ R114, R124, R114, R125 ;  /* 0x000000727c727223 */ /* 0x000fe2000001007d */
[----:B------:R-:W-:Y:S02]  /*3f10*/  IMAD.MOV.U32 R124, RZ, RZ, R34 ;  /* 0x000000ffff7c7224 */ /* 0x000fe400078e0022 */
[--C-:B------:R-:W-:Y:S02]  /*3f20*/  HADD2.F32 R34, -RZ, R32.reuse.H0_H0 ;  /* 0x20000020ff227230 */ /* 0x100fe40000004100 */
[----:B------:R-:W-:Y:S01]  /*3f30*/  HADD2.F32 R32, -RZ, R32.H1_H1 ;  /* 0x30000020ff207230 */ /* 0x000fe20000004100 */
[----:B------:R-:W-:Y:S01]  /*3f40*/  F2FP.F16.F32.PACK_AB R35, R114, R35 ;  /* 0x000000237223723e */ /* 0x000fe200000000ff */
[----:B------:R-:W-:-:S02]  /*3f50*/  HADD2.F32 R125, -RZ, R152.H0_H0 ;  /* 0x20000098ff7d7230 */ /* 0x000fc40000004100 */
[----:B------:R-:W-:Y:S02]  /*3f60*/  HADD2.F32 R152, -RZ, R167.H1_H1 ;  /* 0x300000a7ff987230 */ /* 0x000fe40000004100 */
[-C--:B------:R-:W-:Y:S01]  /*3f70*/  FMUL.FTZ R148, R32, R128.reuse ;  /* 0x0000008020947220 */ /* 0x080fe20000410000 */
[----:B------:R-:W-:-:S03]  /*3f80*/  FMUL.FTZ R128, R34, R128 ;  /* 0x0000008022807220 */ /* 0x000fc60000410000 */
[-C--:B------:R-:W-:Y:S01]  /*3f90*/  FFMA.FTZ R34, R34, R125.reuse, -R148 ;  /* 0x0000007d22227223 */ /* 0x080fe20000010894 */
[----:B------:R-:W-:Y:S01]  /*3fa0*/  FFMA.FTZ R32, R32, R125, R128 ;  /* 0x0000007d20207223 */ /* 0x000fe20000010080 */
[--C-:B------:R-:W-:Y:S02]  /*3fb0*/  HADD2.F32 R128, -RZ, R124.reuse.H0_H0 ;  /* 0x2000007cff807230 */ /* 0x100fe40000004100 */
[----:B------:R-:W-:Y:S02]  /*3fc0*/  HADD2.F32 R124, -RZ, R124.H1_H1 ;  /* 0x3000007cff7c7230 */ /* 0x000fe40000004100 */
[----:B------:R-:W-:Y:S01]  /*3fd0*/  HADD2.F32 R125, -RZ, R165.H0_H0 ;  /* 0x200000a5ff7d7230 */ /* 0x000fe20000004100 */
[----:B------:R-:W-:Y:S02]  /*3fe0*/  F2FP.F16.F32.PACK_AB R32, R32, R34 ;  /* 0x000000222020723e */ /* 0x000fe400000000ff */
[-C--:B------:R-:W-:Y:S01]  /*3ff0*/  FMUL.FTZ R148, R124, R152.reuse ;  /* 0x000000987c947220 */ /* 0x080fe20000410000 */
[----:B------:R-:W-:-:S03]  /*4000*/  FMUL.FTZ R152, R128, R152 ;  /* 0x0000009880987220 */ /* 0x000fc60000410000 */
[-C--:B------:R-:W-:Y:S01]  /*4010*/  FFMA.FTZ R148, R128, R125.reuse, -R148 ;  /* 0x0000007d80947223 */ /* 0x080fe20000010894 */
[----:B------:R-:W-:-:S05]  /*4020*/  FFMA.FTZ R152, R124, R125, R152 ;  /* 0x0000007d7c987223 */ /* 0x000fca0000010098 */
[----:B------:R-:W-:-:S05]  /*4030*/  F2FP.F16.F32.PACK_AB R148, R152, R148 ;  /* 0x000000949894723e */ /* 0x000fca00000000ff */
[----:B------:R-:W-:-:S07]  /*4040*/  IMAD.MOV.U32 R34, RZ, RZ, R148 ;  /* 0x000000ffff227224 */ /* 0x000fce00078e0094 */
.L_x_4717:
[----:B------:R-:W-:Y:S05]  /*4050*/  BSYNC B3 ;  /* 0x0000000000037941 */ /* 0x000fea0003800000 */
.L_x_4716:
[----:B--2---:R1:W-:Y:S02]  /*4060*/  STG.E.128 desc[UR46][R38.64], R32 ;  /* 0x0000002026007986 */ /* 0x0043e4000c101d2e */
.L_x_4715:
[----:B------:R-:W-:Y:S05]  /*4070*/  BSYNC B2 ;  /* 0x0000000000027941 */ /* 0x000fea0003800000 */
.L_x_4714:
        /* <DEDUP_REMOVED lines=31> */
[----:B------:R-:W-:Y:S02]  /*4270*/  HADD2.F32 R86, -RZ, R166.H1_H1 ;  /* 0x300000a6ff567230 */ /* 0x000fe40000004100 */
        /* <DEDUP_REMOVED lines=21> */
[----:B------:R-:W-:-:S03]  /*43d0*/  IMAD.MOV.U32 R35, RZ, RZ, R84 ;  /* 0x000000ffff237224 */ /* 0x000fc600078e0054 */
[----:B------:R-:W-:-:S07]  /*43e0*/  MOV R34, R87 ;  /* 0x0000005700227202 */ /* 0x000fce0000000f00 */
.L_x_4721:
[----:B------:R-:W-:Y:S05]  /*43f0*/  BSYNC B3 ;  /* 0x0000000000037941 */ /* 0x000fea0003800000 */
.L_x_4720:
[----:B--2---:R2:W-:Y:S02]  /*4400*/  STG.E.128 desc[UR46][R38.64+0x40], R32 ;  /* 0x0000402026007986 */ /* 0x0045e4000c101d2e */
.L_x_4719:
[----:B------:R-:W-:Y:S05]  /*4410*/  BSYNC B2 ;  /* 0x0000000000027941 */ /* 0x000fea0003800000 */
.L_x_4718:
        /* <DEDUP_REMOVED lines=55> */
.L_x_4725:
[----:B------:R-:W-:Y:S05]  /*4790*/  BSYNC B3 ;  /* 0x0000000000037941 */ /* 0x000fea0003800000 */
.L_x_4724:
[----:B--2---:R3:W-:Y:S02]  /*47a0*/  STG.E.128 desc[UR46][R38.64+0x80], R32 ;  /* 0x0000802026007986 */ /* 0x0047e4000c101d2e */
.L_x_4723:
[----:B------:R-:W-:Y:S05]  /*47b0*/  BSYNC B2 ;  /* 0x0000000000027941 */ /* 0x000fea0003800000 */
.L_x_4722:
        /* <DEDUP_REMOVED lines=8> */
[----:B--2---:R-:W-:Y:S01]  /*4840*/  HADD2.F32 R77, -RZ, R35.H0_H0 ;  /* 0x20000023ff4d7230 */ /* 0x004fe20000004100 */
[----:B------:R-:W-:Y:S02]  /*4850*/  SHF.R.U64 R74, R74, 0x10, R75 ;  /* 0x000000104a4a7819 */ /* 0x000fe4000000124b */
[----:B------:R-:W-:Y:S01]  /*4860*/  SHF.R.U32.HI R72, RZ, 0x10, R73 ;  /* 0x00000010ff487819 */ /* 0x000fe20000011649 */
[----:B------:R-:W-:Y:S01]  /*4870*/  IMAD.MOV.U32 R73, RZ, RZ, R33 ;  /* 0x000000ffff497224 */ /* 0x000fe200078e0021 */
[----:B------:R-:W-:Y:S01]  /*4880*/  SHF.R.U32.HI R75, RZ, 0x10, R75 ;  /* 0x00000010ff4b7819 */ /* 0x000fe2000001164b */
[----:B------:R-:W-:Y:S02]  /*4890*/  IMAD.MOV.U32 R33, RZ, RZ, R34 ;  /* 0x000000ffff217224 */ /* 0x000fe400078e0022 */
[----:B------:R-:W-:Y:S02]  /*48a0*/  HADD2.F32 R79, -RZ, R74.H0_H0 ;  /* 0x2000004aff4f7230 */ /* 0x000fe40000004100 */
[----:B------:R-:W-:-:S02]  /*48b0*/  HADD2.F32 R34, -RZ, R75.H0_H0 ;  /* 0x2000004bff227230 */ /* 0x000fc40000004100 */
[--C-:B------:R-:W-:Y:S02]  /*48c0*/  HADD2.F32 R75, -RZ, R73.reuse.H1_H1 ;  /* 0x30000049ff4b7230 */ /* 0x100fe40000004100 */
[----:B------:R-:W-:Y:S02]  /*48d0*/  HADD2.F32 R78, -RZ, R73.H0_H0 ;  /* 0x20000049ff4e7230 */ /* 0x000fe40000004100 */
        /* <DEDUP_REMOVED lines=11> */
[----:B------:R-:W-:Y:S02]  /*4990*/  HADD2.F32 R75, -RZ, R162.H1_H1 ;  /* 0x300000a2ff4b7230 */ /* 0x000fe40000004100 */
[--C-:B------:R-:W-:Y:S01]  /*49a0*/  HADD2.F32 R77, -RZ, R32.reuse.H1_H1 ;  /* 0x30000020ff4d7230 */ /* 0x100fe20000004100 */
[----:B------:R-:W-:Y:S01]  /*49b0*/  F2FP.F16.F32.PACK_AB R34, R35, R34 ;  /* 0x000000222322723e */ /* 0x000fe200000000ff */
[----:B------:R-:W-:Y:S01]  /*49c0*/  HADD2.F32 R78, -RZ, R32.H0_H0 ;  /* 0x20000020ff4e7230 */ /* 0x000fe20000004100 */
[----:B------:R-:W-:Y:S01]  /*49d0*/  F2FP.F16.F32.PACK_AB R72, R74, R72 ;  /* 0x000000484a48723e */ /* 0x000fe200000000ff */
[----:B------:R-:W-:-:S02]  /*49e0*/  HADD2.F32 R73, -RZ, R162.H0_H0 ;  /* 0x200000a2ff497230 */ /* 0x000fc40000004100 */
[--C-:B------:R-:W-:Y:S02]  /*49f0*/  HADD2.F32 R32, -RZ, R33.reuse.H1_H1 ;  /* 0x30000021ff207230 */ /* 0x100fe40000004100 */
[-C--:B------:R-:W-:Y:S01]  /*4a00*/  FMUL.FTZ R85, R78, R75.reuse ;  /* 0x0000004b4e557220 */ /* 0x080fe20000410000 */
[----:B------:R-:W-:Y:S02]  /*4a10*/  HADD2.F32 R84, -RZ, R33.H0_H0 ;  /* 0x20000021ff547230 */ /* 0x000fe40000004100 */
[----:B------:R-:W-:Y:S01]  /*4a20*/  FMUL.FTZ R33, R77, R75 ;  /* 0x0000004b4d217220 */ /* 0x000fe20000410000 */
[--C-:B------:R-:W-:Y:S02]  /*4a30*/  HADD2.F32 R76, -RZ, R161.reuse.H1_H1 ;  /* 0x300000a1ff4c7230 */ /* 0x100fe40000004100 */
[-C--:B------:R-:W-:Y:S01]  /*4a40*/  FMUL.FTZ R75, R32, R73.reuse ;  /* 0x00000049204b7220 */ /* 0x080fe20000410000 */
[----:B------:R-:W-:Y:S02]  /*4a50*/  HADD2.F32 R79, -RZ, R161.H0_H0 ;  /* 0x200000a1ff4f7230 */ /* 0x000fe40000004100 */
[----:B------:R-:W-:Y:S01]  /*4a60*/  FMUL.FTZ R73, R84, R73 ;  /* 0x0000004954497220 */ /* 0x000fe20000410000 */
[----:B------:R-:W-:-:S02]  /*4a70*/  IMAD.MOV.U32 R35, RZ, RZ, R72 ;  /* 0x000000ffff237224 */ /* 0x000fc400078e0048 */
[-C--:B------:R-:W-:Y:S01]  /*4a80*/  FFMA.FTZ R33, R78, R76.reuse, -R33 ;  /* 0x0000004c4e217223 */ /* 0x080fe20000010821 */
[----:B------:R-:W-:Y:S01]  /*4a90*/  FFMA.FTZ R85, R77, R76, R85 ;  /* 0x0000004c4d557223 */ /* 0x000fe20000010055 */
[-C--:B------:R-:W-:Y:S01]  /*4aa0*/  FFMA.FTZ R75, R84, R79.reuse, -R75 ;  /* 0x0000004f544b7223 */ /* 0x080fe2000001084b */
[----:B------:R-:W-:-:S03]  /*4ab0*/  FFMA.FTZ R73, R32, R79, R73 ;  /* 0x0000004f20497223 */ /* 0x000fc60000010049 */
[----:B------:R-:W-:Y:S02]  /*4ac0*/  F2FP.F16.F32.PACK_AB R33, R85, R33 ;  /* 0x000000215521723e */ /* 0x000fe400000000ff */
[----:B------:R-:W-:-:S03]  /*4ad0*/  F2FP.F16.F32.PACK_AB R73, R73, R75 ;  /* 0x0000004b4949723e */ /* 0x000fc600000000ff */
[----:B------:R-:W-:Y:S02]  /*4ae0*/  IMAD.MOV.U32 R32, RZ, RZ, R33 ;  /* 0x000000ffff207224 */ /* 0x000fe400078e0021 */
[----:B------:R-:W-:Y:S02]  /*4af0*/  IMAD.MOV.U32 R33, RZ, RZ, R34 ;  /* 0x000000ffff217224 */ /* 0x000fe400078e0022 */
[----:B------:R-:W-:-:S07]  /*4b00*/  IMAD.MOV.U32 R34, RZ, RZ, R73 ;  /* 0x000000ffff227224 */ /* 0x000fce00078e0049 */
.L_x_4729:
[----:B------:R-:W-:Y:S05]  /*4b10*/  BSYNC B3 ;  /* 0x0000000000037941 */ /* 0x000fea0003800000 */
.L_x_4728:
[----:B--2---:R4:W-:Y:S02]  /*4b20*/  STG.E.128 desc[UR46][R38.64+0xc0], R32 ;  /* 0x0000c02026007986 */ /* 0x0049e4000c101d2e */
.L_x_4727:
[----:B------:R-:W-:Y:S05]  /*4b30*/  BSYNC B2 ;  /* 0x0000000000027941 */ /* 0x000fea0003800000 */
.L_x_4726:
        /* <DEDUP_REMOVED lines=51> */
.L_x_4733:
[----:B------:R-:W-:Y:S05]  /*4e70*/  BSYNC B3 ;  /* 0x0000000000037941 */ /* 0x000fea0003800000 */
.L_x_4732:
[----:B--2---:R1:W-:Y:S02]  /*4e80*/  STG.E.128 desc[UR46][R38.64+0x100], R32 ;  /* 0x0001002026007986 */ /* 0x0043e4000c101d2e */
.L_x_4731:
[----:B------:R-:W-:Y:S05]  /*4e90*/  BSYNC B2 ;  /* 0x0000000000027941 */ /* 0x000fea0003800000 */
.L_x_4730:
        /* <DEDUP_REMOVED lines=26> */
[----:B------:R-:W-:-:S02]  /*5040*/  HADD2.F32 R35, -RZ, R157.H0_H0 ;  /* 0x2000009dff237230 */ /* 0x000fc40000004100 */
[----:B------:R-:W-:Y:S02]  /*5050*/  HADD2.F32 R32, -RZ, R32.H0_H0 ;  /* 0x20000020ff207230 */ /* 0x000fe40000004100 */
[----:B------:R-:W-:Y:S01]  /*5060*/  FFMA.FTZ R67, R69, R70, R67 ;  /* 0x0000004645437223 */ /* 0x000fe20000010043 */
        /* <DEDUP_REMOVED lines=9> */
[----:B------:R-:W-:Y:S01]  /*5100*/  FMUL.FTZ R157, R34, R157 ;  /* 0x0000009d229d7220 */ /* 0x000fe20000410000 */
[-C--:B------:R-:W-:Y:S01]  /*5110*/  FFMA.FTZ R69, R32, R33.reuse, -R69 ;  /* 0x0000002120457223 */ /* 0x080fe20000010845 */
[----:B------:R-:W-:Y:S01]  /*5120*/  FFMA.FTZ R70, R64, R33, R70 ;  /* 0x0000002140467223 */ /* 0x000fe20000010046 */
[-C--:B------:R-:W-:Y:S01]  /*5130*/  FFMA.FTZ R35, R34, R156.reuse, -R35 ;  /* 0x0000009c22237223 */ /* 0x080fe20000010823 */
[----:B------:R-:W-:Y:S01]  /*5140*/  FFMA.FTZ R68, R68, R156, R157 ;  /* 0x0000009c44447223 */ /* 0x000fe2000001009d */
[----:B------:R-:W-:Y:S02]  /*5150*/  F2FP.F16.F32.PACK_AB R33, R71, R65 ;  /* 0x000000414721723e */ /* 0x000fe400000000ff */
[----:B------:R-:W-:-:S02]  /*5160*/  F2FP.F16.F32.PACK_AB R32, R70, R69 ;  /* 0x000000454620723e */ /* 0x000fc400000000ff */
[----:B------:R-:W-:Y:S01]  /*5170*/  F2FP.F16.F32.PACK_AB R34, R68, R35 ;  /* 0x000000234422723e */ /* 0x000fe200000000ff */
[----:B------:R-:W-:-:S07]  /*5180*/  IMAD.MOV.U32 R35, RZ, RZ, R66 ;  /* 0x000000ffff237224 */ /* 0x000fce00078e0042 */
.L_x_4735:
[----:B------:R-:W-:Y:S05]  /*5190*/  BSYNC B2 ;  /* 0x0000000000027941 */ /* 0x000fea0003800000 */
.L_x_4734:
[----:B--2---:R1:W-:Y:S02]  /*51a0*/  STG.E.128 desc[UR46][R38.64+0x140], R32 ;  /* 0x0001402026007986 */ /* 0x0043e4000c101d2e */
.L_x_4713:
[----:B------:R-:W-:Y:S05]  /*51b0*/  BSYNC B1 ;  /* 0x0000000000017941 */ /* 0x000fea0003800000 */
.L_x_4712:
        /* <DEDUP_REMOVED lines=9> */
[----:B--2---:R-:W-:Y:S01]  /*5250*/  HADD2.F32 R62, -RZ, R33.H0_H0 ;  /* 0x20000021ff3e7230 */ /* 0x004fe20000004100 */
[--C-:B------:R-:W-:Y:S01]  /*5260*/  SHF.R.U64 R39, R60, 0x10, R61.reuse ;  /* 0x000000103c277819 */ /* 0x100fe2000000123d */
[----:B------:R-:W-:Y:S01]  /*5270*/  HADD2.F32 R159, -RZ, R159.H1_H1 ;  /* 0x3000009fff9f7230 */ /* 0x000fe20000004100 */
        /* <DEDUP_REMOVED lines=30> */
[----:B------:R-:W-:Y:S01]  /*5460*/  F2FP.F16.F32.PACK_AB R35, R60, R35 ;  /* 0x000000233c23723e */ /* 0x000fe200000000ff */
[-C--:B------:R-:W-:Y:S01]  /*5470*/  FFMA.FTZ R65, R32, R39.reuse, -R65 ;  /* 0x0000002720417223 */ /* 0x080fe20000010841 */
[----:B------:R-:W-:Y:S01]  /*5480*/  FFMA.FTZ R62, R62, R39, R63 ;  /* 0x000000273e3e7223 */ /* 0x000fe2000001003f */
[-C--:B------:R-:W-:Y:S01]  /*5490*/  FFMA.FTZ R67, R34, R154.reuse, -R67 ;  /* 0x0000009a22437223 */ /* 0x080fe20000010843 */
[----:B------:R-:W-:-:S03]  /*54a0*/  FFMA.FTZ R64, R61, R154, R64 ;  /* 0x0000009a3d407223 */ /* 0x000fc60000010040 */
[----:B------:R-:W-:Y:S02]  /*54b0*/  F2FP.F16.F32.PACK_AB R32, R62, R65 ;  /* 0x000000413e20723e */ /* 0x000fe400000000ff */
[----:B------:R-:W-:-:S07]  /*54c0*/  F2FP.F16.F32.PACK_AB R34, R64, R67 ;  /* 0x000000434022723e */ /* 0x000fce00000000ff */
.L_x_4740:
[----:B------:R-:W-:Y:S05]  /*54d0*/  BSYNC B2 ;  /* 0x0000000000027941 */ /* 0x000fea0003800000 */
.L_x_4739:
[----:B--2---:R1:W-:Y:S02]  /*54e0*/  STG.E.128 desc[UR46][R36.64], R32 ;  /* 0x0000002024007986 */ /* 0x0043e4000c101d2e */
.L_x_4738:
[----:B------:R-:W-:Y:S05]  /*54f0*/  BSYNC B1 ;  /* 0x0000000000017941 */ /* 0x000fea0003800000 */
.L_x_4737:
        /* <DEDUP_REMOVED lines=10> */
[----:B------:R-:W-:Y:S01]  /*55a0*/  IMAD.MOV.U32 R38, RZ, RZ, R32 ;  /* 0x000000ffff267224 */ /* 0x000fe200078e0020 */
[----:B------:R-:W-:Y:S01]  /*55b0*/  SHF.R.U32.HI R60, RZ, 0x10, R59 ;  /* 0x00000010ff3c7819 */ /* 0x000fe2000001163b */
[--C-:B------:R-:W-:Y:S01]  /*55c0*/  HADD2.F32 R35, -RZ, R33.reuse.H1_H1 ;  /* 0x30000021ff237230 */ /* 0x100fe20000004100 */
[----:B------:R-:W-:Y:S01]  /*55d0*/  SHF.R.U32.HI R61, RZ, 0x10, R57 ;  /* 0x00000010ff3d7819 */ /* 0x000fe20000011639 */
[----:B------:R-:W-:Y:S02]  /*55e0*/  HADD2.F32 R59, -RZ, R56.H0_H0 ;  /* 0x20000038ff3b7230 */ /* 0x000fe40000004100 */
[----:B------:R-:W-:Y:S02]  /*55f0*/  HADD2.F32 R32, -RZ, R33.H0_H0 ;  /* 0x20000021ff207230 */ /* 0x000fe40000004100 */
[----:B------:R-:W-:-:S02]  /*5600*/  HADD2.F32 R56, -RZ, R39.H1_H1 ;  /* 0x30000027ff387230 */ /* 0x000fc40000004100 */
[-C--:B------:R-:W-:Y:S01]  /*5610*/  FMUL.FTZ R33, R35, R59.reuse ;  /* 0x0000003b23217220 */ /* 0x080fe20000410000 */
[----:B------:R-:W-:Y:S02]  /*5620*/  HADD2.F32 R60, -RZ, R60.H0_H0 ;  /* 0x2000003cff3c7230 */ /* 0x000fe40000004100 */
        /* <DEDUP_REMOVED lines=30> */
.L_x_4744:
[----:B------:R-:W-:Y:S05]  /*5810*/  BSYNC B2 ;  /* 0x0000000000027941 */ /* 0x000fea0003800000 */
.L_x_4743:
[----:B--2---:R1:W-:Y:S02]  /*5820*/  STG.E.128 desc[UR46][R36.64+0x40], R32 ;  /* 0x0000402024007986 */ /* 0x0043e4000c101d2e */
.L_x_4742:
[----:B------:R-:W-:Y:S05]  /*5830*/  BSYNC B1 ;  /* 0x0000000000017941 */ /* 0x000fea0003800000 */
.L_x_4741:
        /* <DEDUP_REMOVED lines=28> */
[--C-:B------:R-:W-:Y:S02]  /*5a00*/  HADD2.F32 R39, -RZ, R145.reuse.H0_H0 ;  /* 0x20000091ff277230 */ /* 0x100fe40000004100 */
[----:B------:R-:W-:Y:S01]  /*5a10*/  FFMA.FTZ R60, R35, R54, -R60 ;  /* 0x00000036233c7223 */ /* 0x000fe2000001083c */
[----:B------:R-:W-:Y:S02]  /*5a20*/  HADD2.F32 R32, -RZ, R32.H0_H0 ;  /* 0x20000020ff207230 */ /* 0x000fe40000004100 */
[----:B------:R-:W-:Y:S02]  /*5a30*/  HADD2.F32 R145, -RZ, R145.H1_H1 ;  /* 0x30000091ff917230 */ /* 0x000fe40000004100 */
[----:B------:R-:W-:Y:S01]  /*5a40*/  FMUL.FTZ R53, R33, R39 ;  /* 0x0000002721357220 */ /* 0x000fe20000410000 */
[----:B------:R-:W-:-:S02]  /*5a50*/  HADD2.F32 R34, -RZ, R38.H1_H1 ;  /* 0x30000026ff227230 */ /* 0x000fc40000004100 */
        /* <DEDUP_REMOVED lines=14> */
.L_x_4748:
[----:B------:R-:W-:Y:S05]  /*5b40*/  BSYNC B2 ;  /* 0x0000000000027941 */ /* 0x000fea0003800000 */
.L_x_4747:
[----:B--2---:R1:W-:Y:S02]  /*5b50*/  STG.E.128 desc[UR46][R36.64+0x80], R32 ;  /* 0x0000802024007986 */ /* 0x0043e4000c101d2e */
.L_x_4746:
[----:B------:R-:W-:Y:S05]  /*5b60*/  BSYNC B1 ;  /* 0x0000000000017941 */ /* 0x000fea0003800000 */
.L_x_4745:
        /* <DEDUP_REMOVED lines=48> */
.L_x_4752:
[----:B------:R-:W-:Y:S05]  /*5e70*/  BSYNC B2 ;  /* 0x0000000000027941 */ /* 0x000fea0003800000 */
.L_x_4751:
[----:B--2---:R1:W-:Y:S02]  /*5e80*/  STG.E.128 desc[UR46][R36.64+0xc0], R32 ;  /* 0x0000c02024007986 */ /* 0x0043e4000c101d2e */
.L_x_4750:
[----:B------:R-:W-:Y:S05]  /*5e90*/  BSYNC B1 ;  /* 0x0000000000017941 */ /* 0x000fea0003800000 */
.L_x_4749:
        /* <DEDUP_REMOVED lines=28> */
[----:B------:R-:W-:Y:S02]  /*6060*/  HADD2.F32 R39, -RZ, R82.H1_H1 ;  /* 0x30000052ff277230 */ /* 0x000fe40000004100 */
[----:B------:R-:W-:Y:S01]  /*6070*/  FFMA.FTZ R52, R35, R46, -R52 ;  /* 0x0000002e23347223 */ /* 0x000fe20000010834 */
[----:B------:R-:W-:Y:S02]  /*6080*/  HADD2.F32 R32, -RZ, R32.H0_H0 ;  /* 0x20000020ff207230 */ /* 0x000fe40000004100 */
[----:B------:R-:W-:Y:S02]  /*6090*/  HADD2.F32 R45, -RZ, R82.H0_H0 ;  /* 0x20000052ff2d7230 */ /* 0x000fe40000004100 */
        /* <DEDUP_REMOVED lines=16> */
.L_x_4756:
[----:B------:R-:W-:Y:S05]  /*61a0*/  BSYNC B2 ;  /* 0x0000000000027941 */ /* 0x000fea0003800000 */
.L_x_4755:
[----:B--2---:R1:W-:Y:S02]  /*61b0*/  STG.E.128 desc[UR46][R36.64+0x100], R32 ;  /* 0x0001002024007986 */ /* 0x0043e4000c101d2e */
.L_x_4754:
[----:B------:R-:W-:Y:S05]  /*61c0*/  BSYNC B1 ;  /* 0x0000000000017941 */ /* 0x000fea0003800000 */
.L_x_4753:
        /* <DEDUP_REMOVED lines=47> */
.L_x_4758:
[----:B------:R-:W-:Y:S05]  /*64c0*/  BSYNC B1 ;  /* 0x0000000000017941 */ /* 0x000fea0003800000 */
.L_x_4757:
[----:B--2---:R1:W-:Y:S01]  /*64d0*/  STG.E.128 desc[UR46][R36.64+0x140], R32 ;  /* 0x0001402024007986 */ /* 0x0043e2000c101d2e */
[----:B------:R-:W-:Y:S05]  /*64e0*/  BRA `(.L_x_4736) ;  /* 0x0000003c00d07947 */ /* 0x000fea0003800000 */
.L_x_4704:
        /* <DEDUP_REMOVED lines=22> */
[----:B------:R-:W-:Y:S02]  /*6650*/  LEA R56, P2, R32, UR4, 0x1 ;  /* 0x0000000420387c11 */ /* 0x000fe4000f8408ff */
[----:B------:R-:W-:-:S02]  /*6660*/  CS2R R52, SRZ ;  /* 0x0000000000347805 */ /* 0x000fc4000001ff00 */
        /* <DEDUP_REMOVED lines=23> */
.L_x_4760:
[----:B------:R-:W-:Y:S05]  /*67e0*/  BSYNC B1 ;  /* 0x0000000000017941 */ /* 0x000fea0003800000 */
.L_x_4759:
[----:B------:R-:W-:Y:S01]  /*67f0*/  ISETP.GE.AND P3, PT, R219, R30, PT ;  /* 0x0000001edb00720c */ /* 0x000fe20003f66270 */
[----:B------:R-:W-:Y:S01]  /*6800*/  BSSY B1, `(.L_x_4761) ;  /* 0x000002e000017945 */ /* 0x000fe20003800000 */
[----:B0-----:R-:W-:Y:S02]  /*6810*/  CS2R R56, SRZ ;  /* 0x0000000000387805 */ /* 0x001fe4000001ff00 */
        /* <DEDUP_REMOVED lines=44> */
.L_x_4762:
[----:B------:R-:W-:Y:S05]  /*6ae0*/  BSYNC B1 ;  /* 0x0000000000017941 */ /* 0x000fea0003800000 */
.L_x_4761:
[----:B------:R-:W2:Y:S01]  /*6af0*/  LDL R31, [R1+0x38] ;  /* 0x00003800011f7983 */ /* 0x000ea20000100800 */
[----:B0-----:R-:W-:Y:S01]  /*6b00*/  IMAD.MOV.U32 R80, RZ, RZ, R33 ;  /* 0x000000ffff507224 */ /* 0x001fe200078e0021 */
[----:B------:R-:W-:Y:S01]  /*6b10*/  PRMT R173, R85, 0x7610, R173 ;  /* 0x0000761055ad7816 */ /* 0x000fe200000000ad */
        /* <DEDUP_REMOVED lines=9> */
[----:B------:R-:W-:-:S03]  /*6bb0*/  IMAD.MOV.U32 R80, RZ, RZ, R40 ;  /* 0x000000ffff507224 */ /* 0x000fc600078e0028 */
[----:B------:R-:W-:Y:S01]  /*6bc0*/  PRMT R179, R179, 0x5410, R82 ;  /* 0x00005410b3b37816 */ /* 0x000fe20000000052 */
[----:B------:R-:W-:Y:S01]  /*6bd0*/  IMAD.MOV.U32 R82, RZ, RZ, R46 ;  /* 0x000000ffff527224 */ /* 0x000fe200078e002e */
[----:B------:R-:W-:Y:S01]  /*6be0*/  PRMT R180, R81, 0x5410, R80 ;  /* 0x0000541051b47816 */ /* 0x000fe20000000050 */
[----:B------:R-:W-:Y:S02]  /*6bf0*/  IMAD.MOV.U32 R80, RZ, RZ, R44 ;  /* 0x000000ffff507224 */ /* 0x000fe400078e002c */
[----:B------:R-:W-:-:S03]  /*6c00*/  IMAD.MOV.U32 R81, RZ, RZ, R47 ;  /* 0x000000ffff517224 */ /* 0x000fc600078e002f */
        /* <DEDUP_REMOVED lines=10> */
[----:B-----5:R-:W-:Y:S02]  /*6cb0*/  IMAD.MOV.U32 R80, RZ, RZ, R56 ;  /* 0x000000ffff507224 */ /* 0x020fe400078e0038 */
[----:B------:R-:W-:Y:S01]  /*6cc0*/  IMAD.MOV.U32 R81, RZ, RZ, R59 ;  /* 0x000000ffff517224 */ /* 0x000fe200078e003b */
[----:B--2---:R-:W-:Y:S02]  /*6cd0*/  R2UR UR4, R31 ;  /* 0x000000001f0472ca */ /* 0x004fe400000e0000 */
[----:B------:R-:W-:-:S04]  /*6ce0*/  MOV R31, R32 ;  /* 0x00000020001f7202 */ /* 0x000fc80000000f00 */
[----:B------:R-:W-:Y:S01]  /*6cf0*/  PRMT R171, R86, 0x5410, R31 ;  /* 0x0000541056ab7816 */ /* 0x000fe2000000001f */
[----:B------:R-:W-:-:S05]  /*6d00*/  IMAD.MOV.U32 R31, RZ, RZ, R38 ;  /* 0x000000ffff1f7224 */ /* 0x000fca00078e0026 */
[----:B------:R-:W-:Y:S01]  /*6d10*/  PRMT R176, R31, 0x7610, R176 ;  /* 0x000076101fb07816 */ /* 0x000fe200000000b0 */
[----:B------:R-:W-:Y:S01]  /*6d20*/  IMAD.MOV.U32 R31, RZ, RZ, R41 ;  /* 0x000000ffff1f7224 */ /* 0x000fe200078e0029 */
[----:B------:R-:W-:Y:S02]  /*6d30*/  UISETP.NE.AND UP0, UPT, UR4, 0x3, UPT ;  /* 0x000000030400788c */ /* 0x000fe4000bf05270 */
[----:B------:R-:W-:Y:S01]  /*6d40*/  PRMT R176, R176, 0x5410, R82 ;  /* 0x00005410b0b07816 */ /* 0x000fe20000000052 */
[----:B------:R-:W-:Y:S01]  /*6d50*/  IMAD.MOV.U32 R82, RZ, RZ, R53 ;  /* 0x000000ffff527224 */ /* 0x000fe200078e0035 */
[----:B------:R-:W-:Y:S01]  /*6d60*/  PRMT R164, R31, 0x7610, R164 ;  /* 0x000076101fa47816 */ /* 0x000fe200000000a4 */
[----:B------:R-:W-:Y:S01]  /*6d70*/  IMAD.MOV.U32 R31, RZ, RZ, R45 ;  /* 0x000000ffff1f7224 */ /* 0x000fe200078e002d */
[----:B------:R-:W-:Y:S02]  /*6d80*/  PLOP3.LUT P2, PT, PT, PT, UP0, 0x80, 0x0 ;  /* 0x000000000000781c */ /* 0x000fe40003f4f008 */
[----:B------:R-:W-:Y:S01]  /*6d90*/  PRMT R161, R82, 0x7610, R161 ;  /* 0x0000761052a17816 */ /* 0x000fe200000000a1 */
[----:B------:R-:W-:Y:S01]  /*6da0*/  IMAD.MOV.U32 R82, RZ, RZ, R58 ;  /* 0x000000ffff527224 */ /* 0x000fe200078e003a */
[----:B------:R-:W-:Y:S01]  /*6db0*/  PRMT R174, R174, 0x5410, R31 ;  /* 0x00005410aeae7816 */ /* 0x000fe2000000001f */
[----:B------:R-:W-:-:S03]  /*6dc0*/  IMAD.MOV.U32 R31, RZ, RZ, R49 ;  /* 0x000000ffff1f7224 */ /* 0x000fc600078e0031 */
[----:B------:R-:W-:Y:S02]  /*6dd0*/  PRMT R153, R82, 0x5410, R81 ;  /* 0x0000541052997816 */ /* 0x000fe40000000051 */
        /* <DEDUP_REMOVED lines=37> */
.L_x_4763:
[----:B------:R-:W-:Y:S01]  /*7030*/  IMAD R31, R17, 0x8, R16 ;  /* 0x00000008111f7824 */ /* 0x000fe200078e0210 */
[----:B------:R-:W-:Y:S01]  /*7040*/  SHF.L.U32 R88, R201, 0x1f, RZ ;  /* 0x0000001fc9587819 */ /* 0x000fe200000006ff */
[----:B------:R-:W0:Y:S01]  /*7050*/  LDC R145, c[0x0][0x2f4] ;  /* 0x0000bd00ff917b82 */ /* 0x000e220000000800 */
[----:B------:R-:W-:Y:S01]  /*7060*/  BSSY B1, `(.L_x_4764) ;  /* 0x0000005000017945 */ /* 0x000fe20003800000 */
[----:B------:R-:W-:Y:S01]  /*7070*/  IMAD.MOV.U32 R125, RZ, RZ, R84 ;  /* 0x000000ffff7d7224 */ /* 0x000fe200078e0054 */
[----:B------:R-:W1:Y:S05]  /*7080*/  SYNCS.PHASECHK.TRANS64.TRYWAIT P5, [R31+URZ+0x30890], R88 ;  /* 0x030890581f0075a7 */ /* 0x000e6a00080a017f */
[----:B------:R-:W2:Y:S01]  /*7090*/  LDC.64 R126, c[0x0][0x300] ;  /* 0x0000c000ff7e7b82 */ /* 0x000ea20000000a00 */
[----:B-1----:R-:W-:Y:S05]  /*70a0*/  @!P5 BRA `(.L_x_4765) ;  /* 0x0000025400c4d947 */ /* 0x002fea0003800000 */
.L_x_5168:
[----:B------:R-:W-:Y:S05]  /*70b0*/  BSYNC B1 ;  /* 0x0000000000017941 */ /* 0x000fea0003800000 */
.L_x_4764:
[----:B------:R-:W-:Y:S01]  /*70c0*/  BSSY B1, `(.L_x_4766) ;  /* 0x0000187000017945 */ /* 0x000fe20003800000 */
[----:B0-----:R-:W-:-:S03]  /*70d0*/  IADD3 R148, -R130, R145, RZ ;  /* 0x0000009182947210 */ /* 0x001fc60007ffe1ff */
        /* <DEDUP_REMOVED lines=53> */
[----:B------:R-:W-:Y:S02]  /*7430*/  HADD2.F32 R162, -RZ, R180.H0_H0 ;  /* 0x200000b4ffa27230 */ /* 0x000fe40000004100 */
[----:B------:R-:W-:Y:S01]  /*7440*/  FFMA.FTZ R41, R52, R41, R164 ;  /* 0x0000002934297223 */ /* 0x000fe200000100a4 */
[----:B------:R-:W-:Y:S02]  /*7450*/  IMAD.MOV.U32 R52, RZ, RZ, R83 ;  /* 0x000000ffff347224 */ /* 0x000fe400078e0053 */
[----:B------:R-:W-:Y:S01]  /*7460*/  HADD2.F32 R164, -RZ, R182.H0_H0 ;  /* 0x200000b6ffa47230 */ /* 0x000fe20000004100 */
        /* <DEDUP_REMOVED lines=13> */
[--C-:B------:R-:W-:Y:S01]  /*7540*/  SHF.R.U64 R43, R54, 0x10, R55.reuse ;  /* 0x00000010362b7819 */ /* 0x100fe20000001237 */
[----:B------:R-:W-:Y:S01]  /*7550*/  HADD2.F32 R54, -RZ, R87.H1_H1 ;  /* 0x30000057ff367230 */ /* 0x000fe20000004100 */
[----:B------:R-:W-:Y:S01]  /*7560*/  SHF.R.U32.HI R55, RZ, 0x10, R55 ;  /* 0x00000010ff377819 */ /* 0x000fe20000011637 */
[----:B------:R-:W-:Y:S02]  /*7570*/  HADD2.F32 R87, -RZ, R83.H0_H0 ;  /* 0x20000053ff577230 */ /* 0x000fe40000004100 */
[----:B------:R-:W-:Y:S02]  /*7580*/  HADD2.F32 R43, -RZ, R43.H0_H0 ;  /* 0x2000002bff2b7230 */ /* 0x000fe40000004100 */
[----:B------:R-:W-:-:S05]  /*7590*/  HADD2.F32 R55, -RZ, R55.H0_H0 ;  /* 0x20000037ff377230 */ /* 0x000fca0000004100 */
[----:B------:R-:W-:-:S04]  /*75a0*/  FMUL.FTZ R83, R54, R55 ;  /* 0x0000003736537220 */ /* 0x000fc80000410000 */
[C---:B------:R-:W-:Y:S01]  /*75b0*/  FFMA.FTZ R83, R52.reuse, R87, -R83 ;  /* 0x0000005734537223 */ /* 0x040fe20000010853 */
[----:B------:R-:W-:Y:S01]  /*75c0*/  FMUL.FTZ R52, R52, R55 ;  /* 0x0000003734347220 */ /* 0x000fe20000410000 */
[----:B------:R-:W-:-:S03]  /*75d0*/  HADD2.F32 R55, -RZ, R180.H1_H1 ;  /* 0x300000b4ff377230 */ /* 0x000fc60000004100 */
[----:B------:R-:W-:Y:S01]  /*75e0*/  FFMA.FTZ R52, R54, R87, R52 ;  /* 0x0000005736347223 */ /* 0x000fe20000010034 */
[----:B------:R-:W-:Y:S01]  /*75f0*/  HADD2.F32 R54, -RZ, R84.H0_H0 ;  /* 0x20000054ff367230 */ /* 0x000fe20000004100 */
[----:B------:R-:W-:Y:S01]  /*7600*/  F2FP.F16.F32.PACK_AB R83, R83, R165 ;  /* 0x000000a55353723e */ /* 0x000fe200000000ff */
[--C-:B------:R-:W-:Y:S02]  /*7610*/  HADD2.F32 R87, -RZ, R80.reuse.H0_H0 ;  /* 0x20000050ff577230 */ /* 0x100fe40000004100 */
[----:B------:R-:W-:Y:S02]  /*7620*/  HADD2.F32 R80, -RZ, R80.H1_H1 ;  /* 0x30000050ff507230 */ /* 0x000fe40000004100 */
[-C--:B------:R-:W-:Y:S01]  /*7630*/  FMUL.FTZ R162, R54, R164.reuse ;  /* 0x000000a436a27220 */ /* 0x080fe20000410000 */
[----:B------:R-:W-:Y:S01]  /*7640*/  F2FP.F16.F32.PACK_AB R52, R52, R163 ;  /* 0x000000a33434723e */ /* 0x000fe200000000ff */
[C---:B------:R-:W-:Y:S02]  /*7650*/  FMUL.FTZ R164, R87.reuse, R164 ;  /* 0x000000a457a47220 */ /* 0x040fe40000410000 */
[----:B------:R-:W-:-:S02]  /*7660*/  FFMA.FTZ R162, R87, R55, -R162 ;  /* 0x0000003757a27223 */ /* 0x000fc400000108a2 */
[----:B------:R-:W-:Y:S01]  /*7670*/  FFMA.FTZ R164, R54, R55, R164 ;  /* 0x0000003736a47223 */ /* 0x000fe200000100a4 */
[----:B------:R-:W-:Y:S02]  /*7680*/  HADD2.F32 R54, -RZ, R84.H1_H1 ;  /* 0x30000054ff367230 */ /* 0x000fe40000004100 */
[----:B------:R-:W-:Y:S02]  /*7690*/  HADD2.F32 R55, -RZ, R40.H0_H0 ;  /* 0x20000028ff377230 */ /* 0x000fe40000004100 */
[--C-:B------:R-:W-:Y:S02]  /*76a0*/  HADD2.F32 R84, -RZ, R82.reuse.H0_H0 ;  /* 0x20000052ff547230 */ /* 0x100fe40000004100 */
[-C--:B------:R-:W-:Y:S01]  /*76b0*/  FMUL.FTZ R40, R54, R161.reuse ;  /* 0x000000a136287220 */ /* 0x080fe20000410000 */
[C---:B------:R-:W-:Y:S01]  /*76c0*/  FMUL.FTZ R161, R80.reuse, R161 ;  /* 0x000000a150a17220 */ /* 0x040fe20000410000 */
[----:B------:R-:W-:Y:S02]  /*76d0*/  HADD2.F32 R82, -RZ, R82.H1_H1 ;  /* 0x30000052ff527230 */ /* 0x000fe40000004100 */
[-C--:B------:R-:W-:Y:S01]  /*76e0*/  FFMA.FTZ R40, R80, R55.reuse, -R40 ;  /* 0x0000003750287223 */ /* 0x080fe20000010828 */
[----:B------:R-:W-:Y:S01]  /*76f0*/  FFMA.FTZ R54, R54, R55, R161 ;  /* 0x0000003736367223 */ /* 0x000fe200000100a1 */
[----:B------:R-:W-:-:S02]  /*7700*/  HADD2.F32 R161, -RZ, R181.H1_H1 ;  /* 0x300000b5ffa17230 */ /* 0x000fc40000004100 */
[--C-:B------:R-:W-:Y:S01]  /*7710*/  HADD2.F32 R55, -RZ, R86.reuse.H0_H0 ;  /* 0x20000056ff377230 */ /* 0x100fe20000004100 */
[----:B------:R-:W-:Y:S01]  /*7720*/  F2FP.F16.F32.PACK_AB R40, R40, R162 ;  /* 0x000000a22828723e */ /* 0x000fe200000000ff */
[----:B------:R-:W-:Y:S01]  /*7730*/  HADD2.F32 R80, -RZ, R179.H1_H1 ;  /* 0x300000b3ff507230 */ /* 0x000fe20000004100 */
[----:B------:R-:W-:Y:S01]  /*7740*/  F2FP.F16.F32.PACK_AB R54, R54, R164 ;  /* 0x000000a43636723e */ /* 0x000fe200000000ff */
[----:B------:R-:W-:Y:S02]  /*7750*/  HADD2.F32 R86, -RZ, R86.H1_H1 ;  /* 0x30000056ff567230 */ /* 0x000fe40000004100 */
[-C--:B------:R-:W-:Y:S01]  /*7760*/  FMUL.FTZ R87, R55, R161.reuse ;  /* 0x000000a137577220 */ /* 0x080fe20000410000 */
[----:B------:R-:W-:-:S03]  /*7770*/  FMUL.FTZ R161, R84, R161 ;  /* 0x000000a154a17220 */ /* 0x000fc60000410000 */
[-C--:B------:R-:W-:Y:S01]  /*7780*/  FFMA.FTZ R87, R84, R80.reuse, -R87 ;  /* 0x0000005054577223 */ /* 0x080fe20000010857 */
[----:B------:R-:W-:Y:S01]  /*7790*/  FFMA.FTZ R161, R55, R80, R161 ;  /* 0x0000005037a17223 */ /* 0x000fe200000100a1 */
[-C--:B------:R-:W-:Y:S01]  /*77a0*/  FMUL.FTZ R55, R86, R43.reuse ;  /* 0x0000002b56377220 */ /* 0x080fe20000410000 */
[C---:B------:R-:W-:Y:S01]  /*77b0*/  FMUL.FTZ R43, R82.reuse, R43 ;  /* 0x0000002b522b7220 */ /* 0x040fe20000410000 */
[----:B------:R-:W-:Y:S02]  /*77c0*/  IMAD.MOV.U32 R80, RZ, RZ, R40 ;  /* 0x000000ffff507224 */ /* 0x000fe400078e0028 */
[-C--:B------:R-:W-:Y:S01]  /*77d0*/  FFMA.FTZ R55, R82, R42.reuse, -R55 ;  /* 0x0000002a52377223 */ /* 0x080fe20000010837 */
[----:B------:R-:W-:Y:S01]  /*77e0*/  FFMA.FTZ R43, R86, R42, R43 ;  /* 0x0000002a562b7223 */ /* 0x000fe2000001002b */
[----:B------:R-:W-:-:S03]  /*77f0*/  IMAD.MOV.U32 R84, RZ, RZ, R54 ;  /* 0x000000ffff547224 */ /* 0x000fc600078e0036 */
[----:B------:R-:W-:Y:S01]  /*7800*/  F2FP.F16.F32.PACK_AB R55, R55, R87 ;  /* 0x000000573737723e */ /* 0x000fe200000000ff */
[----:B------:R-:W-:Y:S01]  /*7810*/  IMAD.MOV.U32 R87, RZ, RZ, R52 ;  /* 0x000000ffff577224 */ /* 0x000fe200078e0034 */
[----:B------:R-:W-:-:S03]  /*7820*/  F2FP.F16.F32.PACK_AB R43, R43, R161 ;  /* 0x000000a12b2b723e */ /* 0x000fc600000000ff */
[----:B------:R-:W-:Y:S02]  /*7830*/  IMAD.MOV.U32 R82, RZ, RZ, R55 ;  /* 0x000000ffff527224 */ /* 0x000fe400078e0037 */
[----:B------:R-:W-:-:S07]  /*7840*/  IMAD.MOV.U32 R86, RZ, RZ, R43 ;  /* 0x000000ffff567224 */ /* 0x000fce00078e002b */
.L_x_4771:
[----:B------:R-:W-:Y:S05]  /*7850*/  BSYNC B3 ;  /* 0x0000000000037941 */ /* 0x000fea0003800000 */
.L_x_4770:
        /* <DEDUP_REMOVED lines=12> */
.L_x_4769:
[----:B------:R-:W-:Y:S05]  /*7920*/  BSYNC B2 ;  /* 0x0000000000027941 */ /* 0x000fea0003800000 */
.L_x_4768:
        /* <DEDUP_REMOVED lines=114> */
.L_x_4775:
[----:B------:R-:W-:Y:S05]  /*8050*/  BSYNC B3 ;  /* 0x0000000000037941 */ /* 0x000fea0003800000 */
.L_x_4774:
        /* <DEDUP_REMOVED lines=12> */
.L_x_4773:
[----:B------:R-:W-:Y:S05]  /*8120*/  BSYNC B2 ;  /* 0x0000000000027941 */ /* 0x000fea0003800000 */
.L_x_4772:
[----:B------:R-:W-:-:S13]  /*8130*/  ISETP.NE.AND P4, PT, R20, RZ, PT ;  /* 0x000000ff1400720c */ /* 0x000fda0003f85270 */
[----:B------:R-:W-:Y:S05]  /*8140*/  @!P4 BRA `(.L_x_4767) ;  /* 0x0000000400f8c947 */ /* 0x000fea0003800000 */
[----:B------:R-:W-:Y:S01]  /*8150*/  LOP3.LUT P6, RZ, R18, 0x1, RZ, 0xc0, !PT ;  /* 0x0000000112ff7812 */ /* 0x000fe200078cc0ff */
[----:B------:R-:W-:Y:S01]  /*8160*/  BSSY B2, `(.L_x_4776) ;  /* 0x0000072000027945 */ /* 0x000fe20003800000 */
[----:B------:R-:W-:Y:S02]  /*8170*/  IADD3 R48, P4, P5, R106, R128, R13 ;  /* 0x000000806a307210 */ /* 0x000fe40007d9e00d */
[----:B---3--:R-:W-:Y:S02]  /*8180*/  SEL R36, R130, R148, !P6 ;  /* 0x0000009482247207 */ /* 0x008fe40007000000 */
[----:B------:R-:W-:Y:S02]  /*8190*/  IADD3.X R49, R4, R152, R112, P4, P5 ;  /* 0x0000009804317210 */ /* 0x000fe400027ea470 */
[----:B------:R-:W-:Y:S02]  /*81a0*/  SHF.R.S32.HI R37, RZ, 0x1f, R36 ;  /* 0x0000001fff257819 */ /* 0x000fe40000011424 */
[----:B------:R-:W-:-:S02]  /*81b0*/  ISETP.GE.AND P4, PT, R199, R121, PT ;  /* 0x00000079c700720c */ /* 0x000fc40003f86270 */
        /* <DEDUP_REMOVED lines=11> */
[----:B--2---:R-:W-:-:S03]  /*8270*/  IMAD R40, R17, 0x4800, R37 ;  /* 0x0000480011287824 */ /* 0x004fc600078e0225 */
[----:B------:R-:W-:Y:S01]  /*8280*/  LEA R36, R36, R16, 0x1 ;  /* 0x0000001024247211 */ /* 0x000fe200078e08ff */
[----:B------:R-:W-:-:S05]  /*8290*/  IMAD R40, R40, 0x2, R16 ;  /* 0x0000000228287824 */ /* 0x000fca00078e0210 */
[----:B------:R-:W0:Y:S04]  /*82a0*/  LDS.128 R36, [R36+0x1e400] ;  /* 0x01e4000024247984 */ /* 0x000e280000000c00 */
[----:B------:R-:W2:Y:S01]  /*82b0*/  LDS.128 R40, [R40+0x1e400] ;  /* 0x01e4000028287984 */ /* 0x000ea20000000c00 */
[----:B------:R-:W-:Y:S05]  /*82c0*/  @P4 BRA `(.L_x_4777) ;  /* 0x00000004006c4947 */ /* 0x000fea0003800000 */
[----:B--2---:R-:W-:Y:S01]  /*82d0*/  IMAD.MOV.U32 R53, RZ, RZ, R41 ;  /* 0x000000ffff357224 */ /* 0x004fe200078e0029 */
[----:B------:R-:W-:Y:S01]  /*82e0*/  SHF.R.U64 R44, R44, 0x10, R45 ;  /* 0x000000102c2c7819 */ /* 0x000fe2000000122d */
[----:B0-----:R-:W-:Y:S01]  /*82f0*/  IMAD.MOV.U32 R41, RZ, RZ, R37 ;  /* 0x000000ffff297224 */ /* 0x001fe200078e0025 */
[----:B------:R-:W-:Y:S01]  /*8300*/  SHF.R.U64 R32, R32, 0x10, R33 ;  /* 0x0000001020207819 */ /* 0x000fe20000001221 */
[--C-:B------:R-:W-:Y:S01]  /*8310*/  HADD2.F32 R54, -RZ, R174.reuse.H1_H1 ;  /* 0x300000aeff367230 */ /* 0x100fe20000004100 */
        /* <DEDUP_REMOVED lines=8> */
[----:B------:R-:W-:Y:S02]  /*83a0*/  HADD2.F32 R80, -RZ, R173.H1_H1 ;  /* 0x300000adff507230 */ /* 0x000fe40000004100 */
[-C--:B------:R-:W-:Y:S01]  /*83b0*/  FFMA.FTZ R52, R52, R37.reuse, -R55 ;  /* 0x0000002534347223 */ /* 0x080fe20000010837 */
[----:B------:R-:W-:Y:S02]  /*83c0*/  HADD2.F32 R44, -RZ, R44.H0_H0 ;  /* 0x2000002cff2c7230 */ /* 0x000fe40000004100 */
        /* <DEDUP_REMOVED lines=13> */
[----:B------:R-:W-:-:S02]  /*84a0*/  IMAD.MOV.U32 R53, RZ, RZ, R43 ;  /* 0x000000ffff357224 */ /* 0x000fc400078e002b */
[----:B------:R-:W-:Y:S01]  /*84b0*/  HADD2.F32 R43, -RZ, R39.H0_H0 ;  /* 0x20000027ff2b7230 */ /* 0x000fe20000004100 */
[----:B------:R-:W-:Y:S01]  /*84c0*/  F2FP.F16.F32.PACK_AB R41, R41, R52 ;  /* 0x000000342929723e */ /* 0x000fe200000000ff */
[----:B------:R-:W-:Y:S01]  /*84d0*/  HADD2.F32 R55, -RZ, R173.H0_H0 ;  /* 0x200000adff377230 */ /* 0x000fe20000004100 */
[----:B------:R-:W-:Y:S01]  /*84e0*/  F2FP.F16.F32.PACK_AB R51, R37, R51 ;  /* 0x000000332533723e */ /* 0x000fe200000000ff */
[--C-:B------:R-:W-:Y:S02]  /*84f0*/  HADD2.F32 R54, -RZ, R53.reuse.H0_H0 ;  /* 0x20000035ff367230 */ /* 0x100fe40000004100 */
[----:B------:R-:W-:Y:S02]  /*8500*/  HADD2.F32 R53, -RZ, R53.H1_H1 ;  /* 0x30000035ff357230 */ /* 0x000fe40000004100 */
[----:B------:R-:W-:Y:S02]  /*8510*/  HADD2.F32 R39, -RZ, R39.H1_H1 ;  /* 0x30000027ff277230 */ /* 0x000fe40000004100 */
[-C--:B------:R-:W-:Y:S01]  /*8520*/  FMUL.FTZ R81, R54, R80.reuse ;  /* 0x0000005036517220 */ /* 0x080fe20000410000 */
[----:B------:R-:W-:Y:S01]  /*8530*/  FMUL.FTZ R80, R43, R80 ;  /* 0x000000502b507220 */ /* 0x000fe20000410000 */
[----:B------:R-:W-:-:S02]  /*8540*/  HADD2.F32 R46, -RZ, R46.H0_H0 ;  /* 0x2000002eff2e7230 */ /* 0x000fc40000004100 */
[-C--:B------:R-:W-:Y:S01]  /*8550*/  FFMA.FTZ R43, R43, R55.reuse, -R81 ;  /* 0x000000372b2b7223 */ /* 0x080fe20000010851 */
[----:B------:R-:W-:Y:S01]  /*8560*/  FFMA.FTZ R80, R54, R55, R80 ;  /* 0x0000003736507223 */ /* 0x000fe20000010050 */
[----:B------:R-:W-:Y:S01]  /*8570*/  SHF.R.U32.HI R54, RZ, 0x10, R47 ;  /* 0x00000010ff367819 */ /* 0x000fe2000001162f */
[----:B------:R-:W-:Y:S01]  /*8580*/  HADD2.F32 R34, -RZ, R34.H0_H0 ;  /* 0x20000022ff227230 */ /* 0x000fe20000004100 */
[----:B------:R-:W-:Y:S01]  /*8590*/  SHF.R.U32.HI R55, RZ, 0x10, R35 ;  /* 0x00000010ff377819 */ /* 0x000fe20000011623 */
[----:B------:R-:W-:Y:S02]  /*85a0*/  IMAD.MOV.U32 R37, RZ, RZ, R41 ;  /* 0x000000ffff257224 */ /* 0x000fe400078e0029 */
[----:B------:R-:W-:Y:S02]  /*85b0*/  HADD2.F32 R54, -RZ, R54.H0_H0 ;  /* 0x20000036ff367230 */ /* 0x000fe40000004100 */
[----:B------:R-:W-:Y:S02]  /*85c0*/  HADD2.F32 R55, -RZ, R55.H0_H0 ;  /* 0x20000037ff377230 */ /* 0x000fe40000004100 */
[----:B------:R-:W-:-:S02]  /*85d0*/  IMAD.MOV.U32 R41, RZ, RZ, R51 ;  /* 0x000000ffff297224 */ /* 0x000fc400078e0033 */
[-C--:B------:R-:W-:Y:S01]  /*85e0*/  FMUL.FTZ R81, R53, R54.reuse ;  /* 0x0000003635517220 */ /* 0x080fe20000410000 */
[----:B------:R-:W-:-:S03]  /*85f0*/  FMUL.FTZ R54, R39, R54 ;  /* 0x0000003627367220 */ /* 0x000fc60000410000 */
[-C--:B------:R-:W-:Y:S01]  /*8600*/  FFMA.FTZ R81, R39, R55.reuse, -R81 ;  /* 0x0000003727517223 */ /* 0x080fe20000010851 */
[--C-:B------:R-:W-:Y:S02]  /*8610*/  HADD2.F32 R39, -RZ, R40.reuse.H0_H0 ;  /* 0x20000028ff277230 */ /* 0x100fe40000004100 */
[----:B------:R-:W-:Y:S01]  /*8620*/  FFMA.FTZ R54, R53, R55, R54 ;  /* 0x0000003735367223 */ /* 0x000fe20000010036 */
[----:B------:R-:W-:Y:S02]  /*8630*/  HADD2.F32 R40, -RZ, R40.H1_H1 ;  /* 0x30000028ff287230 */ /* 0x000fe40000004100 */
[--C-:B------:R-:W-:Y:S01]  /*8640*/  HADD2.F32 R53, -RZ, R172.reuse.H1_H1 ;  /* 0x300000acff357230 */ /* 0x100fe20000004100 */
[----:B------:R-:W-:Y:S01]  /*8650*/  F2FP.F16.F32.PACK_AB R43, R81, R43 ;  /* 0x0000002b512b723e */ /* 0x000fe200000000ff */
[----:B------:R-:W-:Y:S02]  /*8660*/  HADD2.F32 R55, -RZ, R171.H1_H1 ;  /* 0x300000abff377230 */ /* 0x000fe40000004100 */
[-C--:B------:R-:W-:Y:S01]  /*8670*/  FMUL.FTZ R33, R40, R44.reuse ;  /* 0x0000002c28217220 */ /* 0x080fe20000410000 */
[C---:B------:R-:W-:Y:S01]  /*8680*/  FMUL.FTZ R44, R36.reuse, R44 ;  /* 0x0000002c242c7220 */ /* 0x040fe20000410000 */
[-C--:B------:R-:W-:Y:S01]  /*8690*/  FMUL.FTZ R82, R39, R53.reuse ;  /* 0x0000003527527220 */ /* 0x080fe20000410000 */
[----:B------:R-:W-:Y:S01]  /*86a0*/  FMUL.FTZ R53, R45, R53 ;  /* 0x000000352d357220 */ /* 0x000fe20000410000 */
[-C--:B------:R-:W-:Y:S01]  /*86b0*/  FFMA.FTZ R33, R36, R32.reuse, -R33 ;  /* 0x0000002024217223 */ /* 0x080fe20000010821 */
[----:B------:R-:W-:Y:S01]  /*86c0*/  FFMA.FTZ R44, R40, R32, R44 ;  /* 0x00000020282c7223 */ /* 0x000fe2000001002c */
[----:B------:R-:W-:-:S02]  /*86d0*/  HADD2.F32 R172, -RZ, R172.H0_H0 ;  /* 0x200000acffac7230 */ /* 0x000fc40000004100 */
[-C--:B------:R-:W-:Y:S01]  /*86e0*/  FFMA.FTZ R53, R39, R55.reuse, R53 ;  /* 0x0000003727357223 */ /* 0x080fe20000010035 */
[----:B------:R-:W-:Y:S02]  /*86f0*/  HADD2.F32 R32, -RZ, R42.H0_H0 ;  /* 0x2000002aff207230 */ /* 0x000fe40000004100 */
[----:B------:R-:W-:Y:S01]  /*8700*/  FFMA.FTZ R82, R45, R55, -R82 ;  /* 0x000000372d527223 */ /* 0x000fe20000010852 */
[----:B------:R-:W-:Y:S01]  /*8710*/  HADD2.F32 R36, -RZ, R38.H0_H0 ;  /* 0x20000026ff247230 */ /* 0x000fe20000004100 */
[----:B------:R-:W-:Y:S01]  /*8720*/  F2FP.F16.F32.PACK_AB R54, R54, R80 ;  /* 0x000000503636723e */ /* 0x000fe200000000ff */
[----:B------:R-:W-:Y:S02]  /*8730*/  HADD2.F32 R171, -RZ, R171.H0_H0 ;  /* 0x200000abffab7230 */ /* 0x000fe40000004100 */
[-C--:B------:R-:W-:Y:S01]  /*8740*/  FMUL.FTZ R39, R32, R172.reuse ;  /* 0x000000ac20277220 */ /* 0x080fe20000410000 */
[----:B------:R-:W-:Y:S02]  /*8750*/  HADD2.F32 R42, -RZ, R42.H1_H1 ;  /* 0x3000002aff2a7230 */ /* 0x000fe40000004100 */
[----:B------:R-:W-:Y:S01]  /*8760*/  FMUL.FTZ R172, R36, R172 ;  /* 0x000000ac24ac7220 */ /* 0x000fe20000410000 */
[----:B------:R-:W-:-:S02]  /*8770*/  HADD2.F32 R38, -RZ, R38.H1_H1 ;  /* 0x30000026ff267230 */ /* 0x000fc40000004100 */
[-C--:B------:R-:W-:Y:S01]  /*8780*/  FFMA.FTZ R39, R36, R171.reuse, -R39 ;  /* 0x000000ab24277223 */ /* 0x080fe20000010827 */
[----:B------:R-:W-:Y:S01]  /*8790*/  F2FP.F16.F32.PACK_AB R33, R33, R82 ;  /* 0x000000522121723e */ /* 0x000fe200000000ff */
[----:B------:R-:W-:Y:S01]  /*87a0*/  FFMA.FTZ R172, R32, R171, R172 ;  /* 0x000000ab20ac7223 */ /* 0x000fe200000100ac */
[-C--:B------:R-:W-:Y:S01]  /*87b0*/  FMUL.FTZ R32, R42, R46.reuse ;  /* 0x0000002e2a207220 */ /* 0x080fe20000410000 */
[----:B------:R-:W-:Y:S01]  /*87c0*/  FMUL.FTZ R46, R38, R46 ;  /* 0x0000002e262e7220 */ /* 0x000fe20000410000 */
[----:B------:R-:W-:Y:S01]  /*87d0*/  F2FP.F16.F32.PACK_AB R44, R44, R53 ;  /* 0x000000352c2c723e */ /* 0x000fe200000000ff */
[----:B------:R-:W-:Y:S02]  /*87e0*/  IMAD.MOV.U32 R36, RZ, RZ, R33 ;  /* 0x000000ffff247224 */ /* 0x000fe400078e0021 */
[-C--:B------:R-:W-:Y:S01]  /*87f0*/  FFMA.FTZ R32, R38, R34.reuse, -R32 ;  /* 0x0000002226207223 */ /* 0x080fe20000010820 */
[----:B------:R-:W-:Y:S01]  /*8800*/  FFMA.FTZ R46, R42, R34, R46 ;  /* 0x000000222a2e7223 */ /* 0x000fe2000001002e */
[----:B------:R-:W-:-:S03]  /*8810*/  IMAD.MOV.U32 R40, RZ, RZ, R44 ;  /* 0x000000ffff287224 */ /* 0x000fc600078e002c */
[----:B------:R-:W-:Y:S02]  /*8820*/  F2FP.F16.F32.PACK_AB R39, R32, R39 ;  /* 0x000000272027723e */ /* 0x000fe400000000ff */
[----:B------:R-:W-:-:S03]  /*8830*/  F2FP.F16.F32.PACK_AB R46, R46, R172 ;  /* 0x000000ac2e2e723e */ /* 0x000fc600000000ff */
[----:B------:R-:W-:Y:S02]  /*8840*/  IMAD.MOV.U32 R38, RZ, RZ, R39 ;  /* 0x000000ffff267224 */ /* 0x000fe400078e0027 */
[----:B------:R-:W-:Y:S02]  /*8850*/  IMAD.MOV.U32 R39, RZ, RZ, R43 ;  /* 0x000000ffff277224 */ /* 0x000fe400078e002b */
[----:B------:R-:W-:Y:S02]  /*8860*/  IMAD.MOV.U32 R42, RZ, RZ, R46 ;  /* 0x000000ffff2a7224 */ /* 0x000fe400078e002e */
[----:B------:R-:W-:-:S07]  /*8870*/  IMAD.MOV.U32 R43, RZ, RZ, R54 ;  /* 0x000000ffff2b7224 */ /* 0x000fce00078e0036 */
.L_x_4777:
[----:B------:R-:W-:Y:S05]  /*8880*/  BSYNC B2 ;  /* 0x0000000000027941 */ /* 0x000fea0003800000 */
.L_x_4776:
        /* <DEDUP_REMOVED lines=10> */
.L_x_4767:
[----:B------:R-:W-:Y:S05]  /*8930*/  BSYNC B1 ;  /* 0x0000000000017941 */ /* 0x000fea0003800000 */
.L_x_4766:
[-C--:B0-2---:R-:W-:Y:S02]  /*8940*/  IMAD R32, R149, R126.reuse, RZ ;  /* 0x0000007e95207224 */ /* 0x085fe400078e02ff */
        /* <DEDUP_REMOVED lines=9> */
[----:B---3--:R-:W-:Y:S02]  /*89e0*/  IADD3 R37, P3, P4, R106, R124, R11 ;  /* 0x0000007c6a257210 */ /* 0x008fe40007c7e00b */
[----:B------:R-:W-:Y:S02]  /*89f0*/  SHF.R.S32.HI R33, RZ, 0x1f, R32 ;  /* 0x0000001fff217819 */ /* 0x000fe40000011420 */
[----:B------:R-:W-:Y:S02]  /*8a00*/  IADD3.X R36, R4, R44, R116, P3, P4 ;  /* 0x0000002c04247210 */ /* 0x000fe40001fe8474 */
[----:B------:R-:W-:Y:S02]  /*8a10*/  LEA.HI R32, R33, R32, RZ, 0x4 ;  /* 0x0000002021207211 */ /* 0x000fe400078f20ff */
[----:B------:R-:W-:-:S02]  /*8a20*/  SHF.R.U32.HI R38, RZ, 0x3, R206 ;  /* 0x00000003ff267819 */ /* 0x000fc400000116ce */
[----:B------:R-:W-:-:S05]  /*8a30*/  LEA.HI.SX32 R32, R32, R119, 0x1c ;  /* 0x0000007720207211 */ /* 0x000fca00078fe2ff */
[----:B------:R-:W-:-:S05]  /*8a40*/  IMAD.SHL.U32 R33, R32, 0x8, RZ ;  /* 0x0000000820217824 */ /* 0x000fca00078e00ff */
[----:B------:R-:W-:-:S13]  /*8a50*/  ISETP.GE.AND P3, PT, R33, R145, PT ;  /* 0x000000912100720c */ /* 0x000fda0003f66270 */
[--C-:B------:R-:W-:Y:S02]  /*8a60*/  @!P3 SHF.R.S32.HI R35, RZ, 0x1f, R33.reuse ;  /* 0x0000001fff23b819 */ /* 0x100fe40000011421 */
[--C-:B------:R-:W-:Y:S02]  /*8a70*/  @!P3 IADD3 R34, P4, P5, R106, R124, R33.reuse ;  /* 0x0000007c6a22b210 */ /* 0x100fe40007d9e021 */
[----:B------:R-:W-:Y:S02]  /*8a80*/  LOP3.LUT R33, R206, 0x38, R33, 0xf8, !PT ;  /* 0x00000038ce217812 */ /* 0x000fe400078ef821 */
[----:B------:R-:W-:Y:S02]  /*8a90*/  @!P3 IADD3.X R35, R4, R44, R35, P4, P5 ;  /* 0x0000002c0423b210 */ /* 0x000fe400027ea423 */
[----:B------:R-:W-:Y:S02]  /*8aa0*/  LEA R40, P4, R37, R114, 0x1 ;  /* 0x0000007225287211 */ /* 0x000fe400078808ff */
[----:B------:R-:W-:-:S02]  /*8ab0*/  LOP3.LUT R33, R33, R38, RZ, 0x3c, !PT ;  /* 0x0000002621217212 */ /* 0x000fc400078e3cff */
[----:B------:R-:W-:Y:S02]  /*8ac0*/  LEA.HI.X R41, R37, R115, R36, 0x1, P4 ;  /* 0x0000007325297211 */ /* 0x000fe400020f0c24 */
[----:B------:R-:W-:-:S04]  /*8ad0*/  @!P3 LEA R42, P4, R34, R114, 0x1 ;  /* 0x00000072222ab211 */ /* 0x000fc800078808ff */
[----:B------:R-:W-:Y:S02]  /*8ae0*/  @!P3 LEA.HI.X R43, R34, R115, R35, 0x1, P4 ;  /* 0x00000073222bb211 */ /* 0x000fe400020f0c23 */
[----:B------:R-:W-:Y:S02]  /*8af0*/  SHF.R.S32.HI R35, RZ, 0x1f, R32 ;  /* 0x0000001fff237819 */ /* 0x000fe40000011420 */
[----:B------:R-:W-:Y:S02]  /*8b00*/  ISETP.GE.AND P4, PT, R22, R121, PT ;  /* 0x000000791600720c */ /* 0x000fe40003f86270 */
[----:B------:R-:W-:-:S04]  /*8b10*/  LEA.HI R35, R35, R32, RZ, 0x3 ;  /* 0x0000002023237211 */ /* 0x000fc800078f18ff */
[----:B------:R-:W-:-:S05]  /*8b20*/  SHF.R.S32.HI R32, RZ, 0x3, R35 ;  /* 0x00000003ff207819 */ /* 0x000fca0000011423 */
[----:B------:R-:W-:-:S04]  /*8b30*/  IMAD R32, R32, 0x1800, R211 ;  /* 0x0000180020207824 */ /* 0x000fc800078e02d3 */
        /* <DEDUP_REMOVED lines=16> */
[----:B------:R-:W-:Y:S01]  /*8c40*/  SHF.R.U64 R48, R78, 0x10, R79 ;  /* 0x000000104e307819 */ /* 0x000fe2000000124f */
[----:B------:R-:W-:Y:S02]  /*8c50*/  HADD2.F32 R49, -RZ, R168.H1_H1 ;  /* 0x300000a8ff317230 */ /* 0x000fe40000004100 */
[----:B------:R-:W-:Y:S01]  /*8c60*/  FMUL.FTZ R53, R51, R50 ;  /* 0x0000003233357220 */ /* 0x000fe20000410000 */
[----:B------:R-:W-:-:S02]  /*8c70*/  HADD2.F32 R76, -RZ, R76.H0_H0 ;  /* 0x2000004cff4c7230 */ /* 0x000fc40000004100 */
[C---:B------:R-:W-:Y:S01]  /*8c80*/  FMUL.FTZ R54, R37.reuse, R50 ;  /* 0x0000003225367220 */ /* 0x040fe20000410000 */
[----:B------:R-:W-:Y:S01]  /*8c90*/  HADD2.F32 R33, -RZ, R33.H1_H1 ;  /* 0x30000021ff217230 */ /* 0x000fe20000004100 */
[----:B------:R-:W-:Y:S01]  /*8ca0*/  SHF.R.U32.HI R78, RZ, 0x10, R79 ;  /* 0x00000010ff4e7819 */ /* 0x000fe2000001164f */
[-C--:B------:R-:W-:Y:S01]  /*8cb0*/  FFMA.FTZ R53, R37, R49.reuse, -R53 ;  /* 0x0000003125357223 */ /* 0x080fe20000010835 */
[----:B------:R-:W-:Y:S01]  /*8cc0*/  FFMA.FTZ R54, R51, R49, R54 ;  /* 0x0000003133367223 */ /* 0x000fe20000010036 */
[--C-:B------:R-:W-:Y:S01]  /*8cd0*/  SHF.R.U64 R47, R66, 0x10, R67.reuse ;  /* 0x00000010422f7819 */ /* 0x100fe20000001243 */
[----:B------:R-:W-:Y:S02]  /*8ce0*/  HADD2.F32 R64, -RZ, R64.H0_H0 ;  /* 0x20000040ff407230 */ /* 0x000fe40000004100 */
[----:B------:R-:W-:Y:S01]  /*8cf0*/  FMUL.FTZ R50, R52, R76 ;  /* 0x0000004c34327220 */ /* 0x000fe20000410000 */
[--C-:B------:R-:W-:Y:S01]  /*8d00*/  HADD2.F32 R49, -RZ, R39.reuse.H0_H0 ;  /* 0x20000027ff317230 */ /* 0x100fe20000004100 */
[----:B------:R-:W-:Y:S01]  /*8d10*/  SHF.R.U32.HI R66, RZ, 0x10, R67 ;  /* 0x00000010ff427819 */ /* 0x000fe20000011643 */
[----:B------:R-:W-:-:S02]  /*8d20*/  HADD2.F32 R51, -RZ, R39.H1_H1 ;  /* 0x30000027ff337230 */ /* 0x000fc40000004100 */
[C---:B------:R-:W-:Y:S01]  /*8d30*/  FMUL.FTZ R76, R33.reuse, R76 ;  /* 0x0000004c214c7220 */ /* 0x040fe20000410000 */
[----:B------:R-:W-:Y:S02]  /*8d40*/  HADD2.F32 R37, -RZ, R169.H1_H1 ;  /* 0x300000a9ff257230 */ /* 0x000fe40000004100 */
[-C--:B------:R-:W-:Y:S01]  /*8d50*/  FFMA.FTZ R50, R33, R64.reuse, -R50 ;  /* 0x0000004021327223 */ /* 0x080fe20000010832 */
[--C-:B------:R-:W-:Y:S02]  /*8d60*/  HADD2.F32 R39, -RZ, R35.reuse.H0_H0 ;  /* 0x20000023ff277230 */ /* 0x100fe40000004100 */
[----:B------:R-:W-:Y:S01]  /*8d70*/  FFMA.FTZ R76, R52, R64, R76 ;  /* 0x00000040344c7223 */ /* 0x000fe2000001004c */
        /* <DEDUP_REMOVED lines=19> */
[----:B------:R-:W-:Y:S01]  /*8eb0*/  FMUL.FTZ R49, R36, R46 ;  /* 0x0000002e24317220 */ /* 0x000fe20000410000 */
        /* <DEDUP_REMOVED lines=30> */
[----:B------:R-:W-:Y:S01]  /*90a0*/  F2FP.F16.F32.PACK_AB R34, R36, R35 ;  /* 0x000000232422723e */ /* 0x000fe200000000ff */
[----:B------:R-:W-:Y:S01]  /*90b0*/  IMAD.MOV.U32 R36, RZ, RZ, R46 ;  /* 0x000000ffff247224 */ /* 0x000fe200078e002e */
[----:B------:R-:W-:Y:S01]  /*90c0*/  F2FP.F16.F32.PACK_AB R37, R76, R54 ;  /* 0x000000364c25723e */ /* 0x000fe200000000ff */
[----:B------:R-:W-:Y:S01]  /*90d0*/  IMAD.MOV.U32 R35, RZ, RZ, R52 ;  /* 0x000000ffff237224 */ /* 0x000fe200078e0034 */
[----:B------:R-:W-:-:S07]  /*90e0*/  F2FP.F16.F32.PACK_AB R38, R48, R169 ;  /* 0x000000a93026723e */ /* 0x000fce00000000ff */
.L_x_4781:
[----:B------:R-:W-:Y:S05]  /*90f0*/  BSYNC B2 ;  /* 0x0000000000027941 */ /* 0x000fea0003800000 */
.L_x_4780:
[----:B0-----:R0:W-:Y:S04]  /*9100*/  STG.E.128 desc[UR46][R40.64], R32 ;  /* 0x0000002028007986 */ /* 0x0011e8000c101d2e */
[----:B--2---:R0:W-:Y:S02]  /*9110*/  @!P3 STG.E.128 desc[UR46][R42.64], R36 ;  /* 0x000000242a00b986 */ /* 0x0041e4000c101d2e */
.L_x_4779:
[----:B------:R-:W-:Y:S05]  /*9120*/  BSYNC B1 ;  /* 0x0000000000017941 */ /* 0x000fea0003800000 */
.L_x_4778:
[----:B------:R-:W-:Y:S01]  /*9130*/  ISETP.NE.AND P3, PT, R15, RZ, PT ;  /* 0x000000ff0f00720c */ /* 0x000fe20003f65270 */
[----:B------:R-:W-:-:S12]  /*9140*/  BSSY B1, `(.L_x_4782) ;  /* 0x0000079000017945 */ /* 0x000fd80003800000 */
[----:B------:R-:W-:Y:S05]  /*9150*/  @!P3 BRA `(.L_x_4783) ;  /* 0x0000000400dcb947 */ /* 0x000fea0003800000 */
[----:B0-----:R-:W-:Y:S01]  /*9160*/  SEL R32, R130, R148, !P1 ;  /* 0x0000009482207207 */ /* 0x001fe20004800000 */
[----:B------:R-:W-:Y:S01]  /*9170*/  BSSY B2, `(.L_x_4784) ;  /* 0x0000073000027945 */ /* 0x000fe20003800000 */
[----:B------:R-:W-:Y:S02]  /*9180*/  IADD3 R34, P3, P4, R106, R124, R12 ;  /* 0x0000007c6a227210 */ /* 0x000fe40007c7e00c */
[----:B------:R-:W-:Y:S02]  /*9190*/  SHF.R.S32.HI R33, RZ, 0x1f, R32 ;  /* 0x0000001fff217819 */ /* 0x000fe40000011420 */
[----:B------:R-:W-:Y:S02]  /*91a0*/  IADD3.X R35, R4, R44, R113, P3, P4 ;  /* 0x0000002c04237210 */ /* 0x000fe40001fe8471 */
[----:B------:R-:W-:Y:S02]  /*91b0*/  LEA.HI R33, R33, R32, RZ, 0x4 ;  /* 0x0000002021217211 */ /* 0x000fe400078f20ff */
[----:B---3--:R-:W-:-:S02]  /*91c0*/  SHF.R.U32.HI R38, RZ, 0x3, R206 ;  /* 0x00000003ff267819 */ /* 0x008fc400000116ce */
[----:B------:R-:W-:-:S05]  /*91d0*/  LEA.HI.SX32 R36, R33, R118, 0x1c ;  /* 0x0000007621247211 */ /* 0x000fca00078fe2ff */
[----:B------:R-:W-:-:S05]  /*91e0*/  IMAD.SHL.U32 R37, R36, 0x8, RZ ;  /* 0x0000000824257824 */ /* 0x000fca00078e00ff */
[----:B------:R-:W-:-:S13]  /*91f0*/  ISETP.GE.AND P3, PT, R37, R145, PT ;  /* 0x000000912500720c */ /* 0x000fda0003f66270 */
[--C-:B------:R-:W-:Y:S02]  /*9200*/  @!P3 SHF.R.S32.HI R33, RZ, 0x1f, R37.reuse ;  /* 0x0000001fff21b819 */ /* 0x100fe40000011425 */
[----:B------:R-:W-:-:S04]  /*9210*/  @!P3 IADD3 R32, P4, P5, R106, R124, R37 ;  /* 0x0000007c6a20b210 */ /* 0x000fc80007d9e025 */
[----:B------:R-:W-:Y:S02]  /*9220*/  @!P3 IADD3.X R33, R4, R44, R33, P4, P5 ;  /* 0x0000002c0421b210 */ /* 0x000fe400027ea421 */
[----:B------:R-:W-:-:S04]  /*9230*/  LEA R40, P4, R34, R114, 0x1 ;  /* 0x0000007222287211 */ /* 0x000fc800078808ff */
[----:B------:R-:W-:Y:S02]  /*9240*/  LEA.HI.X R41, R34, R115, R35, 0x1, P4 ;  /* 0x0000007322297211 */ /* 0x000fe400020f0c23 */
[----:B------:R-:W-:-:S04]  /*9250*/  @!P3 LEA R42, P4, R32, R114, 0x1 ;  /* 0x00000072202ab211 */ /* 0x000fc800078808ff */
[----:B------:R-:W-:Y:S02]  /*9260*/  @!P3 LEA.HI.X R43, R32, R115, R33, 0x1, P4 ;  /* 0x00000073202bb211 */ /* 0x000fe400020f0c21 */
[----:B------:R-:W-:Y:S02]  /*9270*/  SHF.R.S32.HI R33, RZ, 0x1f, R36 ;  /* 0x0000001fff217819 */ /* 0x000fe40000011424 */
[----:B------:R-:W-:Y:S02]  /*9280*/  LOP3.LUT R32, R206, 0x38, R37, 0xf8, !PT ;  /* 0x00000038ce207812 */ /* 0x000fe400078ef825 */
[----:B------:R-:W-:Y:S02]  /*9290*/  LEA.HI R33, R33, R36, RZ, 0x3 ;  /* 0x0000002421217211 */ /* 0x000fe400078f18ff */
[----:B------:R-:W-:Y:S02]  /*92a0*/  LOP3.LUT R32, R32, R38, RZ, 0x3c, !PT ;  /* 0x0000002620207212 */ /* 0x000fe400078e3cff */
[----:B------:R-:W-:-:S02]  /*92b0*/  SHF.R.S32.HI R34, RZ, 0x3, R33 ;  /* 0x00000003ff227819 */ /* 0x000fc40000011421 */
[----:B------:R-:W-:-:S03]  /*92c0*/  ISETP.GE.AND P4, PT, R198, R121, PT ;  /* 0x00000079c600720c */ /* 0x000fc60003f86270 */
[----:B------:R-:W-:-:S04]  /*92d0*/  IMAD R33, R34, 0x1800, R211 ;  /* 0x0000180022217824 */ /* 0x000fc800078e02d3 */
        /* <DEDUP_REMOVED lines=8> */
[----:B------:R-:W-:Y:S01]  /*9360*/  SHF.R.U64 R46, R72, 0x10, R73 ;  /* 0x00000010482e7819 */ /* 0x000fe20000001249 */
[----:B--2---:R-:W-:Y:S01]  /*9370*/  IMAD.MOV.U32 R49, RZ, RZ, R37 ;  /* 0x000000ffff317224 */ /* 0x004fe200078e0025 */
[----:B------:R-:W-:Y:S01]  /*9380*/  SHF.R.U32.HI R72, RZ, 0x10, R73 ;  /* 0x00000010ff487819 */ /* 0x000fe20000011649 */
[----:B0-----:R-:W-:Y:S01]  /*9390*/  IMAD.MOV.U32 R37, RZ, RZ, R35 ;  /* 0x000000ffff257224 */ /* 0x001fe200078e0023 */
[--C-:B------:R-:W-:Y:S01]  /*93a0*/  SHF.R.U64 R45, R60, 0x10, R61.reuse ;  /* 0x000000103c2d7819 */ /* 0x100fe2000000123d */
[----:B------:R-:W-:Y:S01]  /*93b0*/  HADD2.F32 R53, -RZ, R166.H1_H1 ;  /* 0x300000a6ff357230 */ /* 0x000fe20000004100 */
[----:B------:R-:W-:Y:S01]  /*93c0*/  SHF.R.U32.HI R60, RZ, 0x10, R61 ;  /* 0x00000010ff3c7819 */ /* 0x000fe2000001163d */
[----:B------:R-:W-:Y:S01]  /*93d0*/  HADD2.F32 R50, -RZ, R49.H0_H0 ;  /* 0x20000031ff327230 */ /* 0x000fe20000004100 */
[----:B------:R-:W-:Y:S01]  /*93e0*/  SHF.R.U64 R48, R74, 0x10, R75 ;  /* 0x000000104a307819 */ /* 0x000fe2000000124b */
[----:B------:R-:W-:Y:S01]  /*93f0*/  HADD2.F32 R35, -RZ, R33.H0_H0 ;  /* 0x20000021ff237230 */ /* 0x000fe20000004100 */
[----:B------:R-:W-:Y:S01]  /*9400*/  SHF.R.U64 R47, R62, 0x10, R63 ;  /* 0x000000103e2f7819 */ /* 0x000fe2000000123f */
[----:B------:R-:W-:-:S02]  /*9410*/  HADD2.F32 R49, -RZ, R49.H1_H1 ;  /* 0x30000031ff317230 */ /* 0x000fc40000004100 */
[-C--:B------:R-:W-:Y:S01]  /*9420*/  FMUL.FTZ R54, R50, R53.reuse ;  /* 0x0000003532367220 */ /* 0x080fe20000410000 */
[----:B------:R-:W-:Y:S01]  /*9430*/  HADD2.F32 R72, -RZ, R72.H0_H0 ;  /* 0x20000048ff487230 */ /* 0x000fe20000004100 */
[----:B------:R-:W-:Y:S01]  /*9440*/  SHF.R.U32.HI R74, RZ, 0x10, R75 ;  /* 0x00000010ff4a7819 */ /* 0x000fe2000001164b */
[----:B------:R-:W-:Y:S02]  /*9450*/  HADD2.F32 R52, -RZ, R33.H1_H1 ;  /* 0x30000021ff347230 */ /* 0x000fe40000004100 */
[----:B------:R-:W-:Y:S01]  /*9460*/  FMUL.FTZ R33, R35, R53 ;  /* 0x0000003523217220 */ /* 0x000fe20000410000 */
[----:B------:R-:W-:Y:S02]  /*9470*/  HADD2.F32 R51, -RZ, R158.H1_H1 ;  /* 0x3000009eff337230 */ /* 0x000fe40000004100 */
[-C--:B------:R-:W-:Y:S01]  /*9480*/  FMUL.FTZ R53, R49, R72.reuse ;  /* 0x0000004831357220 */ /* 0x080fe20000410000 */
[----:B------:R-:W-:Y:S02]  /*9490*/  HADD2.F32 R60, -RZ, R60.H0_H0 ;  /* 0x2000003cff3c7230 */ /* 0x000fe40000004100 */
[----:B------:R-:W-:Y:S01]  /*94a0*/  FMUL.FTZ R72, R52, R72 ;  /* 0x0000004834487220 */ /* 0x000fe20000410000 */
[----:B------:R-:W-:Y:S01]  /*94b0*/  SHF.R.U32.HI R62, RZ, 0x10, R63 ;  /* 0x00000010ff3e7819 */ /* 0x000fe2000001163f */
[----:B------:R-:W-:Y:S01]  /*94c0*/  FFMA.FTZ R33, R50, R51, R33 ;  /* 0x0000003332217223 */ /* 0x000fe20000010021 */
[----:B------:R-:W-:-:S02]  /*94d0*/  HADD2.F32 R66, -RZ, R159.H1_H1 ;  /* 0x3000009fff427230 */ /* 0x000fc40000004100 */
[-C--:B------:R-:W-:Y:S01]  /*94e0*/  FFMA.FTZ R52, R52, R60.reuse, -R53 ;  /* 0x0000003c34347223 */ /* 0x080fe20000010835 */
[----:B------:R-:W-:Y:S01]  /*94f0*/  FFMA.FTZ R50, R49, R60, R72 ;  /* 0x0000003c31327223 */ /* 0x000fe20000010048 */
[--C-:B------:R-:W-:Y:S02]  /*9500*/  HADD2.F32 R49, -RZ, R39.reuse.H0_H0 ;  /* 0x20000027ff317230 */ /* 0x100fe40000004100 */
[----:B------:R-:W-:Y:S01]  /*9510*/  FFMA.FTZ R35, R35, R51, -R54 ;  /* 0x0000003323237223 */ /* 0x000fe20000010836 */
[----:B------:R-:W-:Y:S02]  /*9520*/  HADD2.F32 R60, -RZ, R39.H1_H1 ;  /* 0x30000027ff3c7230 */ /* 0x000fe40000004100 */
[----:B------:R-:W-:Y:S02]  /*9530*/  HADD2.F32 R39, -RZ, R37.H0_H0 ;  /* 0x20000025ff277230 */ /* 0x000fe40000004100 */
[----:B------:R-:W-:Y:S01]  /*9540*/  HADD2.F32 R53, -RZ, R74.H0_H0 ;  /* 0x2000004aff357230 */ /* 0x000fe20000004100 */
[----:B------:R-:W-:Y:S01]  /*9550*/  F2FP.F16.F32.PACK_AB R35, R52, R35 ;  /* 0x000000233423723e */ /* 0x000fe200000000ff */
[----:B------:R-:W-:-:S02]  /*9560*/  HADD2.F32 R64, -RZ, R157.H1_H1 ;  /* 0x3000009dff407230 */ /* 0x000fc40000004100 */
[----:B------:R-:W-:Y:S02]  /*9570*/  HADD2.F32 R54, -RZ, R37.H1_H1 ;  /* 0x30000025ff367230 */ /* 0x000fe40000004100 */
[-C--:B------:R-:W-:Y:S01]  /*9580*/  FMUL.FTZ R55, R60, R53.reuse ;  /* 0x000000353c377220 */ /* 0x080fe20000410000 */
[----:B------:R-:W-:Y:S02]  /*9590*/  HADD2.F32 R51, -RZ, R62.H0_H0 ;  /* 0x2000003eff337230 */ /* 0x000fe40000004100 */
[-C--:B------:R-:W-:Y:S01]  /*95a0*/  FMUL.FTZ R62, R49, R66.reuse ;  /* 0x00000042313e7220 */ /* 0x080fe20000410000 */
[C---:B------:R-:W-:Y:S01]  /*95b0*/  FMUL.FTZ R66, R39.reuse, R66 ;  /* 0x0000004227427220 */ /* 0x040fe20000410000 */
[----:B------:R-:W-:Y:S01]  /*95c0*/  FMUL.FTZ R53, R54, R53 ;  /* 0x0000003536357220 */ /* 0x000fe20000410000 */
[----:B------:R-:W-:Y:S02]  /*95d0*/  HADD2.F32 R166, -RZ, R166.H0_H0 ;  /* 0x200000a6ffa67230 */ /* 0x000fe40000004100 */
[-C--:B------:R-:W-:Y:S01]  /*95e0*/  FFMA.FTZ R37, R39, R64.reuse, -R62 ;  /* 0x0000004027257223 */ /* 0x080fe2000001083e */
[----:B------:R-:W-:Y:S01]  /*95f0*/  FFMA.FTZ R39, R49, R64, R66 ;  /* 0x0000004031277223 */ /* 0x000fe20000010042 */
[----:B------:R-:W-:-:S02]  /*9600*/  HADD2.F32 R64, -RZ, R46.H0_H0 ;  /* 0x2000002eff407230 */ /* 0x000fc40000004100 */
[-C--:B------:R-:W-:Y:S01]  /*9610*/  FFMA.FTZ R54, R54, R51.reuse, -R55 ;  /* 0x0000003336367223 */ /* 0x080fe20000010837 */
[----:B------:R-:W-:Y:S02]  /*9620*/  HADD2.F32 R46, -RZ, R32.H0_H0 ;  /* 0x20000020ff2e7230 */ /* 0x000fe40000004100 */
[----:B------:R-:W-:Y:S01]  /*9630*/  FFMA.FTZ R60, R60, R51, R53 ;  /* 0x000000333c3c7223 */ /* 0x000fe20000010035 */
[----:B------:R-:W-:Y:S02]  /*9640*/  HADD2.F32 R51, -RZ, R36.H0_H0 ;  /* 0x20000024ff337230 */ /* 0x000fe40000004100 */
[----:B------:R-:W-:Y:S01]  /*9650*/  HADD2.F32 R158, -RZ, R158.H0_H0 ;  /* 0x2000009eff9e7230 */ /* 0x000fe20000004100 */
[----:B------:R-:W-:Y:S01]  /*9660*/  F2FP.F16.F32.PACK_AB R54, R54, R37 ;  /* 0x000000253636723e */ /* 0x000fe200000000ff */
[----:B------:R-:W-:Y:S02]  /*9670*/  HADD2.F32 R53, -RZ, R36.H1_H1 ;  /* 0x30000024ff357230 */ /* 0x000fe40000004100 */
[----:B------:R-:W-:Y:S01]  /*9680*/  FMUL.FTZ R36, R46, R166 ;  /* 0x000000a62e247220 */ /* 0x000fe20000410000 */
[----:B------:R-:W-:-:S02]  /*9690*/  HADD2.F32 R62, -RZ, R45.H0_H0 ;  /* 0x2000002dff3e7230 */ /* 0x000fc40000004100 */
[C---:B------:R-:W-:Y:S01]  /*96a0*/  FMUL.FTZ R45, R51.reuse, R166 ;  /* 0x000000a6332d7220 */ /* 0x040fe20000410000 */
[----:B------:R-:W-:Y:S02]  /*96b0*/  HADD2.F32 R49, -RZ, R32.H1_H1 ;  /* 0x30000020ff317230 */ /* 0x000fe40000004100 */
[----:B------:R-:W-:Y:S01]  /*96c0*/  FFMA.FTZ R36, R51, R158, R36 ;  /* 0x0000009e33247223 */ /* 0x000fe20000010024 */
[----:B------:R-:W-:Y:S02]  /*96d0*/  HADD2.F32 R51, -RZ, R48.H0_H0 ;  /* 0x20000030ff337230 */ /* 0x000fe40000004100 */
[----:B------:R-:W-:Y:S01]  /*96e0*/  FMUL.FTZ R66, R53, R64 ;  /* 0x0000004035427220 */ /* 0x000fe20000410000 */
[----:B------:R-:W-:Y:S01]  /*96f0*/  FFMA.FTZ R32, R46, R158, -R45 ;  /* 0x0000009e2e207223 */ /* 0x000fe2000001082d */
[----:B------:R-:W-:Y:S02]  /*9700*/  HADD2.F32 R48, -RZ, R38.H0_H0 ;  /* 0x20000026ff307230 */ /* 0x000fe40000004100 */
[----:B------:R-:W-:Y:S01]  /*9710*/  FMUL.FTZ R64, R49, R64 ;  /* 0x0000004031407220 */ /* 0x000fe20000410000 */
[----:B------:R-:W-:-:S02]  /*9720*/  HADD2.F32 R159, -RZ, R159.H0_H0 ;  /* 0x2000009fff9f7230 */ /* 0x000fc40000004100 */
[-C--:B------:R-:W-:Y:S01]  /*9730*/  FFMA.FTZ R45, R49, R62.reuse, -R66 ;  /* 0x0000003e312d7223 */ /* 0x080fe20000010842 */
[----:B------:R-:W-:Y:S02]  /*9740*/  HADD2.F32 R46, -RZ, R34.H0_H0 ;  /* 0x20000022ff2e7230 */ /* 0x000fe40000004100 */
[----:B------:R-:W-:Y:S01]  /*9750*/  FFMA.FTZ R49, R53, R62, R64 ;  /* 0x0000003e35317223 */ /* 0x000fe20000010040 */
[----:B------:R-:W-:Y:S02]  /*9760*/  HADD2.F32 R38, -RZ, R38.H1_H1 ;  /* 0x30000026ff267230 */ /* 0x000fe40000004100 */
[-C--:B------:R-:W-:Y:S01]  /*9770*/  FMUL.FTZ R53, R48, R159.reuse ;  /* 0x0000009f30357220 */ /* 0x080fe20000410000 */
        /* <DEDUP_REMOVED lines=11> */
[----:B------:R-:W-:Y:S01]  /*9830*/  IMAD.MOV.U32 R33, RZ, RZ, R35 ;  /* 0x000000ffff217224 */ /* 0x000fe200078e0023 */
[----:B------:R-:W-:Y:S01]  /*9840*/  F2FP.F16.F32.PACK_AB R39, R60, R39 ;  /* 0x000000273c27723e */ /* 0x000fe200000000ff */
[----:B------:R-:W-:Y:S01]  /*9850*/  IMAD.MOV.U32 R35, RZ, RZ, R54 ;  /* 0x000000ffff237224 */ /* 0x000fe200078e0036 */
[----:B------:R-:W-:-:S02]  /*9860*/  F2FP.F16.F32.PACK_AB R32, R45, R32 ;  /* 0x000000202d20723e */ /* 0x000fc400000000ff */
[----:B------:R-:W-:Y:S02]  /*9870*/  F2FP.F16.F32.PACK_AB R36, R49, R36 ;  /* 0x000000243124723e */ /* 0x000fe400000000ff */
[----:B------:R-:W-:Y:S02]  /*9880*/  F2FP.F16.F32.PACK_AB R34, R34, R53 ;  /* 0x000000352222723e */ /* 0x000fe400000000ff */
[----:B------:R-:W-:-:S07]  /*9890*/  F2FP.F16.F32.PACK_AB R38, R38, R159 ;  /* 0x0000009f2626723e */ /* 0x000fce00000000ff */
.L_x_4785:
[----:B------:R-:W-:Y:S05]  /*98a0*/  BSYNC B2 ;  /* 0x0000000000027941 */ /* 0x000fea0003800000 */
.L_x_4784:
[----:B0-----:R4:W-:Y:S04]  /*98b0*/  STG.E.128 desc[UR46][R40.64], R32 ;  /* 0x0000002028007986 */ /* 0x0019e8000c101d2e */
[----:B--2---:R4:W-:Y:S02]  /*98c0*/  @!P3 STG.E.128 desc[UR46][R42.64], R36 ;  /* 0x000000242a00b986 */ /* 0x0049e4000c101d2e */
.L_x_4783:
[----:B------:R-:W-:Y:S05]  /*98d0*/  BSYNC B1 ;  /* 0x0000000000017941 */ /* 0x000fea0003800000 */
.L_x_4782:
[----:B------:R-:W-:-:S13]  /*98e0*/  ISETP.NE.AND P3, PT, R20, RZ, PT ;  /* 0x000000ff1400720c */ /* 0x000fda0003f65270 */
[----:B------:R-:W-:Y:S05]  /*98f0*/  @!P3 BRA `(.L_x_4736) ;  /* 0x0000000800ccb947 */ /* 0x000fea0003800000 */
[----:B------:R-:W-:Y:S01]  /*9900*/  LOP3.LUT P5, RZ, R18, 0x1, RZ, 0xc0, !PT ;  /* 0x0000000112ff7812 */ /* 0x000fe200078ac0ff */
[----:B------:R-:W-:Y:S01]  /*9910*/  BSSY B1, `(.L_x_4786) ;  /* 0x000006f000017945 */ /* 0x000fe20003800000 */
[----:B0---4-:R-:W-:Y:S02]  /*9920*/  SHF.R.U32.HI R35, RZ, 0x3, R206 ;  /* 0x00000003ff237819 */ /* 0x011fe400000116ce */
[----:B------:R-:W-:Y:S02]  /*9930*/  SEL R148, R130, R148, !P5 ;  /* 0x0000009482947207 */ /* 0x000fe40006800000 */
[----:B------:R-:W-:Y:S02]  /*9940*/  IADD3 R34, P3, P4, R106, R124, R13 ;  /* 0x0000007c6a227210 */ /* 0x000fe40007c7e00d */
[----:B------:R-:W-:Y:S02]  /*9950*/  SHF.R.S32.HI R33, RZ, 0x1f, R148 ;  /* 0x0000001fff217819 */ /* 0x000fe40000011494 */
[----:B---3--:R-:W-:-:S02]  /*9960*/  IADD3.X R37, R4, R44, R112, P3, P4 ;  /* 0x0000002c04257210 */ /* 0x008fc40001fe8470 */
[----:B------:R-:W-:Y:S02]  /*9970*/  LEA.HI R148, R33, R148, RZ, 0x4 ;  /* 0x0000009421947211 */ /* 0x000fe400078f20ff */
[----:B------:R-:W-:Y:S02]  /*9980*/  LEA R40, P3, R34, R114, 0x1 ;  /* 0x0000007222287211 */ /* 0x000fe400078608ff */
[----:B------:R-:W-:Y:S02]  /*9990*/  LEA.HI.SX32 R148, R148, R117, 0x1c ;  /* 0x0000007594947211 */ /* 0x000fe400078fe2ff */
[----:B------:R-:W-:Y:S02]  /*99a0*/  LEA.HI.X R41, R34, R115, R37, 0x1, P3 ;  /* 0x0000007322297211 */ /* 0x000fe400018f0c25 */
[----:B------:R-:W-:Y:S01]  /*99b0*/  SHF.R.S32.HI R33, RZ, 0x1f, R148 ;  /* 0x0000001fff217819 */ /* 0x000fe20000011494 */
[----:B------:R-:W-:Y:S01]  /*99c0*/  IMAD.SHL.U32 R43, R148, 0x8, RZ ;  /* 0x00000008942b7824 */ /* 0x000fe200078e00ff */
[----:B------:R-:W-:-:S02]  /*99d0*/  ISETP.GE.AND P3, PT, R199, R121, PT ;  /* 0x00000079c700720c */ /* 0x000fc40003f66270 */
        /* <DEDUP_REMOVED lines=13> */
[----:B--2---:R-:W-:Y:S01]  /*9ab0*/  IMAD.MOV.U32 R48, RZ, RZ, R37 ;  /* 0x000000ffff307224 */ /* 0x004fe200078e0025 */
[----:B------:R-:W-:Y:S01]  /*9ac0*/  SHF.R.U32.HI R53, RZ, 0x10, R69 ;  /* 0x00000010ff357819 */ /* 0x000fe20000011645 */
[----:B------:R-:W-:Y:S01]  /*9ad0*/  IMAD.MOV.U32 R50, RZ, RZ, R39 ;  /* 0x000000ffff327224 */ /* 0x000fe200078e0027 */
[--C-:B------:R-:W-:Y:S01]  /*9ae0*/  SHF.R.U32.HI R51, RZ, 0x10, R57.reuse ;  /* 0x00000010ff337819 */ /* 0x100fe20000011639 */
[----:B------:R-:W-:Y:S01]  /*9af0*/  IMAD.MOV.U32 R49, RZ, RZ, R36 ;  /* 0x000000ffff317224 */ /* 0x000fe200078e0024 */
[----:B------:R-:W-:Y:S01]  /*9b00*/  SHF.R.U64 R45, R56, 0x10, R57 ;  /* 0x00000010382d7819 */ /* 0x000fe20000001239 */
[--C-:B------:R-:W-:Y:S01]  /*9b10*/  HADD2.F32 R39, -RZ, R48.reuse.H0_H0 ;  /* 0x20000030ff277230 */ /* 0x100fe20000004100 */
[--C-:B------:R-:W-:Y:S01]  /*9b20*/  SHF.R.U64 R46, R70, 0x10, R71.reuse ;  /* 0x00000010462e7819 */ /* 0x100fe20000001247 */
[----:B------:R-:W-:Y:S01]  /*9b30*/  HADD2.F32 R48, -RZ, R48.H1_H1 ;  /* 0x30000030ff307230 */ /* 0x000fe20000004100 */
[----:B------:R-:W-:Y:S01]  /*9b40*/  SHF.R.U32.HI R70, RZ, 0x10, R71 ;  /* 0x00000010ff467819 */ /* 0x000fe20000011647 */
[----:B------:R-:W-:Y:S01]  /*9b50*/  HADD2.F32 R53, -RZ, R53.H0_H0 ;  /* 0x20000035ff357230 */ /* 0x000fe20000004100 */
[----:B------:R-:W-:Y:S01]  /*9b60*/  SHF.R.U64 R42, R58, 0x10, R59 ;  /* 0x000000103a2a7819 */ /* 0x000fe2000000123b */
[----:B0-----:R-:W-:Y:S01]  /*9b70*/  IMAD.MOV.U32 R37, RZ, RZ, R35 ;  /* 0x000000ffff257224 */ /* 0x001fe200078e0023 */
[----:B------:R-:W-:Y:S01]  /*9b80*/  SHF.R.U32.HI R58, RZ, 0x10, R59 ;  /* 0x00000010ff3a7819 */ /* 0x000fe2000001163b */
[----:B------:R-:W-:-:S02]  /*9b90*/  HADD2.F32 R54, -RZ, R156.H1_H1 ;  /* 0x3000009cff367230 */ /* 0x000fc40000004100 */
[-C--:B------:R-:W-:Y:S01]  /*9ba0*/  FMUL.FTZ R55, R48, R53.reuse ;  /* 0x0000003530377220 */ /* 0x080fe20000410000 */
[--C-:B------:R-:W-:Y:S01]  /*9bb0*/  HADD2.F32 R36, -RZ, R33.reuse.H1_H1 ;  /* 0x30000021ff247230 */ /* 0x100fe20000004100 */
[----:B------:R-:W-:Y:S01]  /*9bc0*/  SHF.R.U64 R47, R68, 0x10, R69 ;  /* 0x00000010442f7819 */ /* 0x000fe20000001245 */
[----:B------:R-:W-:Y:S02]  /*9bd0*/  HADD2.F32 R35, -RZ, R33.H0_H0 ;  /* 0x20000021ff237230 */ /* 0x000fe40000004100 */
[-C--:B------:R-:W-:Y:S01]  /*9be0*/  FMUL.FTZ R56, R39, R54.reuse ;  /* 0x0000003627387220 */ /* 0x080fe20000410000 */
[----:B------:R-:W-:Y:S02]  /*9bf0*/  HADD2.F32 R52, -RZ, R154.H1_H1 ;  /* 0x3000009aff347230 */ /* 0x000fe40000004100 */
[----:B------:R-:W-:Y:S01]  /*9c00*/  FMUL.FTZ R53, R36, R53 ;  /* 0x0000003524357220 */ /* 0x000fe20000410000 */
[----:B------:R-:W-:Y:S02]  /*9c10*/  HADD2.F32 R51, -RZ, R51.H0_H0 ;  /* 0x20000033ff337230 */ /* 0x000fe40000004100 */
[----:B------:R-:W-:Y:S01]  /*9c20*/  FMUL.FTZ R54, R35, R54 ;  /* 0x0000003623367220 */ /* 0x000fe20000410000 */
[----:B------:R-:W-:-:S02]  /*9c30*/  HADD2.F32 R156, -RZ, R156.H0_H0 ;  /* 0x2000009cff9c7230 */ /* 0x000fc40000004100 */
[-C--:B------:R-:W-:Y:S01]  /*9c40*/  FFMA.FTZ R33, R35, R52.reuse, -R56 ;  /* 0x0000003423217223 */ /* 0x080fe20000010838 */
[----:B------:R-:W-:Y:S02]  /*9c50*/  HADD2.F32 R56, -RZ, R155.H1_H1 ;  /* 0x3000009bff387230 */ /* 0x000fe40000004100 */
[-C--:B------:R-:W-:Y:S01]  /*9c60*/  FFMA.FTZ R36, R36, R51.reuse, -R55 ;  /* 0x0000003324247223 */ /* 0x080fe20000010837 */
[----:B------:R-:W-:Y:S01]  /*9c70*/  FFMA.FTZ R48, R48, R51, R53 ;  /* 0x0000003330307223 */ /* 0x000fe20000010035 */
[----:B------:R-:W-:Y:S01]  /*9c80*/  FFMA.FTZ R35, R39, R52, R54 ;  /* 0x0000003427237223 */ /* 0x000fe20000010036 */
[--C-:B------:R-:W-:Y:S02]  /*9c90*/  HADD2.F32 R51, -RZ, R50.reuse.H0_H0 ;  /* 0x20000032ff337230 */ /* 0x100fe40000004100 */
[----:B------:R-:W-:Y:S01]  /*9ca0*/  HADD2.F32 R52, -RZ, R50.H1_H1 ;  /* 0x30000032ff347230 */ /* 0x000fe20000004100 */
[----:B------:R-:W-:Y:S01]  /*9cb0*/  F2FP.F16.F32.PACK_AB R33, R36, R33 ;  /* 0x000000212421723e */ /* 0x000fe200000000ff */
[----:B------:R-:W-:-:S02]  /*9cc0*/  HADD2.F32 R39, -RZ, R37.H0_H0 ;  /* 0x20000025ff277230 */ /* 0x000fc40000004100 */
[----:B------:R-:W-:Y:S02]  /*9cd0*/  HADD2.F32 R55, -RZ, R70.H0_H0 ;  /* 0x20000046ff377230 */ /* 0x000fe40000004100 */
[----:B------:R-:W-:Y:S02]  /*9ce0*/  HADD2.F32 R50, -RZ, R37.H1_H1 ;  /* 0x30000025ff327230 */ /* 0x000fe40000004100 */
[----:B------:R-:W-:Y:S02]  /*9cf0*/  HADD2.F32 R54, -RZ, R153.H1_H1 ;  /* 0x30000099ff367230 */ /* 0x000fe40000004100 */
[-C--:B------:R-:W-:Y:S01]  /*9d00*/  FMUL.FTZ R57, R52, R55.reuse ;  /* 0x0000003734397220 */ /* 0x080fe20000410000 */
[----:B------:R-:W-:Y:S02]  /*9d10*/  HADD2.F32 R53, -RZ, R58.H0_H0 ;  /* 0x2000003aff357230 */ /* 0x000fe40000004100 */
[-C--:B------:R-:W-:Y:S01]  /*9d20*/  FMUL.FTZ R58, R51, R56.reuse ;  /* 0x00000038333a7220 */ /* 0x080fe20000410000 */
[----:B------:R-:W-:Y:S01]  /*9d30*/  FMUL.FTZ R56, R39, R56 ;  /* 0x0000003827387220 */ /* 0x000fe20000410000 */
[----:B------:R-:W-:Y:S01]  /*9d40*/  FMUL.FTZ R55, R50, R55 ;  /* 0x0000003732377220 */ /* 0x000fe20000410000 */
[----:B------:R-:W-:-:S02]  /*9d50*/  HADD2.F32 R154, -RZ, R154.H0_H0 ;  /* 0x2000009aff9a7230 */ /* 0x000fc40000004100 */
[-C--:B------:R-:W-:Y:S01]  /*9d60*/  FFMA.FTZ R37, R39, R54.reuse, -R58 ;  /* 0x0000003627257223 */ /* 0x080fe2000001083a */
[----:B------:R-:W-:Y:S01]  /*9d70*/  FFMA.FTZ R39, R51, R54, R56 ;  /* 0x0000003633277223 */ /* 0x000fe20000010038 */
[-C--:B------:R-:W-:Y:S01]  /*9d80*/  FFMA.FTZ R56, R52, R53.reuse, R55 ;  /* 0x0000003534387223 */ /* 0x080fe20000010037 */
[----:B------:R-:W-:Y:S02]  /*9d90*/  HADD2.F32 R52, -RZ, R47.H0_H0 ;  /* 0x2000002fff347230 */ /* 0x000fe40000004100 */
[----:B------:R-:W-:Y:S01]  /*9da0*/  FFMA.FTZ R50, R50, R53, -R57 ;  /* 0x0000003532327223 */ /* 0x000fe20000010839 */
[--C-:B------:R-:W-:Y:S02]  /*9db0*/  HADD2.F32 R51, -RZ, R49.reuse.H0_H0 ;  /* 0x20000031ff337230 */ /* 0x100fe40000004100 */
[----:B------:R-:W-:Y:S01]  /*9dc0*/  HADD2.F32 R47, -RZ, R32.H0_H0 ;  /* 0x20000020ff2f7230 */ /* 0x000fe20000004100 */
[----:B------:R-:W-:Y:S01]  /*9dd0*/  F2FP.F16.F32.PACK_AB R39, R56, R39 ;  /* 0x000000273827723e */ /* 0x000fe200000000ff */
[----:B------:R-:W-:-:S02]  /*9de0*/  HADD2.F32 R49, -RZ, R49.H1_H1 ;  /* 0x30000031ff317230 */ /* 0x000fc40000004100 */
[-C--:B------:R-:W-:Y:S01]  /*9df0*/  FMUL.FTZ R54, R51, R156.reuse ;  /* 0x0000009c33367220 */ /* 0x080fe20000410000 */
[----:B------:R-:W-:Y:S02]  /*9e00*/  HADD2.F32 R32, -RZ, R32.H1_H1 ;  /* 0x30000020ff207230 */ /* 0x000fe40000004100 */
[----:B------:R-:W-:Y:S01]  /*9e10*/  FMUL.FTZ R156, R47, R156 ;  /* 0x0000009c2f9c7220 */ /* 0x000fe20000410000 */
[----:B------:R-:W-:Y:S02]  /*9e20*/  HADD2.F32 R45, -RZ, R45.H0_H0 ;  /* 0x2000002dff2d7230 */ /* 0x000fe40000004100 */
[-C--:B------:R-:W-:Y:S01]  /*9e30*/  FMUL.FTZ R53, R49, R52.reuse ;  /* 0x0000003431357220 */ /* 0x080fe20000410000 */
[----:B------:R-:W-:Y:S02]  /*9e40*/  HADD2.F32 R155, -RZ, R155.H0_H0 ;  /* 0x2000009bff9b7230 */ /* 0x000fe40000004100 */
[C---:B------:R-:W-:Y:S01]  /*9e50*/  FMUL.FTZ R52, R32.reuse, R52 ;  /* 0x0000003420347220 */ /* 0x040fe20000410000 */
[----:B------:R-:W-:Y:S01]  /*9e60*/  FFMA.FTZ R156, R51, R154, R156 ;  /* 0x0000009a339c7223 */ /* 0x000fe2000001009c */
[----:B------:R-:W-:Y:S01]  /*9e70*/  FFMA.FTZ R53, R32, R45, -R53 ;  /* 0x0000002d20357223 */ /* 0x000fe20000010835 */
[----:B------:R-:W-:-:S02]  /*9e80*/  HADD2.F32 R32, -RZ, R34.H0_H0 ;  /* 0x20000022ff207230 */ /* 0x000fc40000004100 */
[----:B------:R-:W-:Y:S01]  /*9e90*/  FFMA.FTZ R51, R49, R45, R52 ;  /* 0x0000002d31337223 */ /* 0x000fe20000010034 */
[----:B------:R-:W-:Y:S02]  /*9ea0*/  HADD2.F32 R45, -RZ, R38.H0_H0 ;  /* 0x20000026ff2d7230 */ /* 0x000fe40000004100 */
[----:B------:R-:W-:Y:S01]  /*9eb0*/  FFMA.FTZ R54, R47, R154, -R54 ;  /* 0x0000009a2f367223 */ /* 0x000fe20000010836 */
[----:B------:R-:W-:Y:S01]  /*9ec0*/  HADD2.F32 R49, -RZ, R46.H0_H0 ;  /* 0x2000002eff317230 */ /* 0x000fe20000004100 */
[----:B------:R-:W-:Y:S01]  /*9ed0*/  F2FP.F16.F32.PACK_AB R50, R50, R37 ;  /* 0x000000253232723e */ /* 0x000fe200000000ff */
[----:B------:R-:W-:Y:S02]  /*9ee0*/  HADD2.F32 R38, -RZ, R38.H1_H1 ;  /* 0x30000026ff267230 */ /* 0x000fe40000004100 */
[----:B------:R-:W-:Y:S01]  /*9ef0*/  FMUL.FTZ R55, R45, R155 ;  /* 0x0000009b2d377220 */ /* 0x000fe20000410000 */
[----:B------:R-:W-:Y:S01]  /*9f00*/  HADD2.F32 R34, -RZ, R34.H1_H1 ;  /* 0x30000022ff227230 */ /* 0x000fe20000004100 */
[----:B------:R-:W-:Y:S01]  /*9f10*/  F2FP.F16.F32.PACK_AB R37, R48, R35 ;  /* 0x000000233025723e */ /* 0x000fe200000000ff */
[----:B------:R-:W-:-:S02]  /*9f20*/  HADD2.F32 R153, -RZ, R153.H0_H0 ;  /* 0x20000099ff997230 */ /* 0x000fc40000004100 */
[----:B------:R-:W-:Y:S01]  /*9f30*/  FMUL.FTZ R57, R38, R49 ;  /* 0x0000003126397220 */ /* 0x000fe20000410000 */
[----:B------:R-:W-:Y:S02]  /*9f40*/  HADD2.F32 R47, -RZ, R42.H0_H0 ;  /* 0x2000002aff2f7230 */ /* 0x000fe40000004100 */
[----:B------:R-:W-:Y:S01]  /*9f50*/  FMUL.FTZ R42, R32, R155 ;  /* 0x0000009b202a7220 */ /* 0x000fe20000410000 */
[----:B------:R-:W-:Y:S01]  /*9f60*/  FMUL.FTZ R49, R34, R49 ;  /* 0x0000003122317220 */ /* 0x000fe20000410000 */
[-C--:B------:R-:W-:Y:S01]  /*9f70*/  FFMA.FTZ R55, R32, R153.reuse, -R55 ;  /* 0x0000009920377223 */ /* 0x080fe20000010837 */
[----:B------:R-:W-:Y:S01]  /*9f80*/  F2FP.F16.F32.PACK_AB R32, R53, R54 ;  /* 0x000000363520723e */ /* 0x000fe200000000ff */
[----:B------:R-:W-:Y:S01]  /*9f90*/  FFMA.FTZ R42, R45, R153, R42 ;  /* 0x000000992d2a7223 */ /* 0x000fe2000001002a */
[-C--:B------:R-:W-:Y:S01]  /*9fa0*/  FFMA.FTZ R34, R34, R47.reuse, -R57 ;  /* 0x0000002f22227223 */ /* 0x080fe20000010839 */
[----:B------:R-:W-:Y:S01]  /*9fb0*/  FFMA.FTZ R49, R38, R47, R49 ;  /* 0x0000002f26317223 */ /* 0x000fe20000010031 */
[----:B------:R-:W-:Y:S01]  /*9fc0*/  F2FP.F16.F32.PACK_AB R36, R51, R156 ;  /* 0x0000009c3324723e */ /* 0x000fe200000000ff */
[----:B------:R-:W-:-:S02]  /*9fd0*/  IMAD.MOV.U32 R35, RZ, RZ, R50 ;  /* 0x000000ffff237224 */ /* 0x000fc400078e0032 */
[----:B------:R-:W-:Y:S02]  /*9fe0*/  F2FP.F16.F32.PACK_AB R34, R34, R55 ;  /* 0x000000372222723e */ /* 0x000fe400000000ff */
[----:B------:R-:W-:-:S07]  /*9ff0*/  F2FP.F16.F32.PACK_AB R38, R49, R42 ;  /* 0x0000002a3126723e */ /* 0x000fce00000000ff */
.L_x_4787:
[----:B------:R-:W-:Y:S05]  /*a000*/  BSYNC B1 ;  /* 0x0000000000017941 */ /* 0x000fea0003800000 */
.L_x_4786:
        /* <DEDUP_REMOVED lines=10> */
.L_x_4703:
[----:B------:R-:W2:Y:S02]  /*a0b0*/  LDL R32, [R1+0x38] ;  /* 0x0000380001207983 */ /* 0x000ea40000100800 */
[----:B--2---:R-:W-:-:S13]  /*a0c0*/  R2UR UR4, R32 ;  /* 0x00000000200472ca */ /* 0x004fda00000e0000 */
[----:B------:R-:W-:-:S06]  /*a0d0*/  UISETP.NE.AND UP0, UPT, UR4, 0x3, UPT ;  /* 0x000000030400788c */ /* 0x000fcc000bf05270 */
[----:B------:R-:W-:-:S13]  /*a0e0*/  PLOP3.LUT P2, PT, PT, PT, UP0, 0x80, 0x0 ;  /* 0x000000000000781c */ /* 0x000fda0003f4f008 */
[----:B------:R-:W-:Y:S05]  /*a0f0*/  @!P2 BRA `(.L_x_4788) ;  /* 0x000000000004a947 */ /* 0x000fea0003800000 */
[----:B------:R-:W-:Y:S01]  /*a100*/  BPT.TRAP 0x1 ;  /* 0x000000040000795c */ /* 0x000fe20000300000 */
.L_x_4788:
[----:B------:R-:W-:Y:S01]  /*a110*/  IMAD R31, R17, 0x8, R16 ;  /* 0x00000008111f7824 */ /* 0x000fe200078e0210 */
[----:B------:R-:W-:Y:S01]  /*a120*/  SHF.L.U32 R88, R201, 0x1f, RZ ;  /* 0x0000001fc9587819 */ /* 0x000fe200000006ff */
[----:B------:R-:W-:Y:S01]  /*a130*/  IMAD R30, R24, -0x60, R2 ;  /* 0xffffffa0181e7824 */ /* 0x000fe200078e0202 */
[----:B------:R-:W-:Y:S02]  /*a140*/  BSSY B1, `(.L_x_4789) ;  /* 0x0000004000017945 */ /* 0x000fe40003800000 */
[----:B------:R-:W0:Y:S02]  /*a150*/  SYNCS.PHASECHK.TRANS64.TRYWAIT P3, [R31+URZ+0x30890], R88 ;  /* 0x030890581f0075a7 */ /* 0x000e24000806017f */
[----:B------:R-:W-:Y:S01]  /*a160*/  VIMNMX R30, R30, 0x60, PT ;  /* 0x000000601e1e7848 */ /* 0x000fe20003fe0100 */
[----:B0-----:R-:W-:Y:S06]  /*a170*/  @!P3 BRA `(.L_x_4790) ;  /* 0x0000022400a4b947 */ /* 0x001fec0003800000 */
.L_x_5169:
[----:B------:R-:W-:Y:S05]  /*a180*/  BSYNC B1 ;  /* 0x0000000000017941 */ /* 0x000fea0003800000 */
.L_x_4789:
[----:B------:R-:W-:Y:S01]  /*a190*/  ISETP.GE.AND P3, PT, R195, R30, PT ;  /* 0x0000001ec300720c */ /* 0x000fe20003f66270 */
[----:B------:R-:W-:-:S12]  /*a1a0*/  BSSY B1, `(.L_x_4791) ;  /* 0x0000014000017945 */ /* 0x000fd80003800000 */
[----:B------:R-:W-:Y:S05]  /*a1b0*/  @P3 BRA `(.L_x_4792) ;  /* 0x0000000000483947 */ /* 0x000fea0003800000 */
[----:B------:R-:W-:-:S13]  /*a1c0*/  ISETP.NE.AND P3, PT, R14, RZ, PT ;  /* 0x000000ff0e00720c */ /* 0x000fda0003f65270 */
[----:B------:R-:W1:Y:S04]  /*a1d0*/  @P3 LDS.128 R32, [R28+0x1e000] ;  /* 0x01e000001c203984 */ /* 0x000e680000000c00 */
[----:B-1----:R-:W-:Y:S01]  /*a1e0*/  @P3 STG.E.128 desc[UR46][R38.64], R32 ;  /* 0x0000002026003986 */ /* 0x002fe2000c101d2e */
        /* <DEDUP_REMOVED lines=14> */
[----:B-1----:R1:W-:Y:S02]  /*a2d0*/  @P3 STG.E.128 desc[UR46][R38.64+0x140], R32 ;  /* 0x0001402026003986 */ /* 0x0023e4000c101d2e */
.L_x_4792:
[----:B------:R-:W-:Y:S05]  /*a2e0*/  BSYNC B1 ;  /* 0x0000000000017941 */ /* 0x000fea0003800000 */
.L_x_4791:
[----:B------:R-:W-:-:S13]  /*a2f0*/  ISETP.GE.AND P3, PT, R219, R30, PT ;  /* 0x0000001edb00720c */ /* 0x000fda0003f66270 */
[----:B------:R-:W-:Y:S05]  /*a300*/  @P3 BRA `(.L_x_4736) ;  /* 0x0000000000483947 */ /* 0x000fea0003800000 */
[----:B------:R-:W-:-:S13]  /*a310*/  ISETP.NE.AND P3, PT, R14, RZ, PT ;  /* 0x000000ff0e00720c */ /* 0x000fda0003f65270 */
[----:B-1----:R-:W1:Y:S04]  /*a320*/  @P3 LDS.128 R32, [R28+0x20000] ;  /* 0x020000001c203984 */ /* 0x002e680000000c00 */
        /* <DEDUP_REMOVED lines=16> */
.L_x_4736:
[----:B------:R-:W-:Y:S05]  /*a430*/  BSYNC B0 ;  /* 0x0000000000007941 */ /* 0x000fea0003800000 */
.L_x_4702:
        /* <DEDUP_REMOVED lines=17> */
.L_x_4794:
[----:B------:R-:W-:Y:S05]  /*a550*/  BSYNC B0 ;  /* 0x0000000000007941 */ /* 0x000fea0003800000 */
.L_x_4793:
[----:B------:R-:W1:Y:S01]  /*a560*/  SYNCS.PHASECHK.TRANS64.TRYWAIT P2, [R31+URZ+0x308b0], R88 ;  /* 0x0308b0581f0075a7 */ /* 0x000e62000804017f */
[----:B------:R-:W-:Y:S01]  /*a570*/  ULDC.64 UR44, c[0x0][0x328] ;  /* 0x0000ca00002c7ab9 */ /* 0x000fe20000000a00 */
[----:B------:R-:W-:Y:S01]  /*a580*/  ULDC.64 UR60, c[0x0][0x318] ;  /* 0x0000c600003c7ab9 */ /* 0x000fe20000000a00 */
[----:B------:R-:W-:Y:S04]  /*a590*/  BSSY B0, `(.L_x_4795) ;  /* 0x0000002000007945 */ /* 0x000fe80003800000 */
[----:B-1----:R-:W-:Y:S05]  /*a5a0*/  @!P2 BRA `(.L_x_4796) ;  /* 0x0000022000aca947 */ /* 0x002fea0003800000 */
.L_x_5170:
[----:B------:R-:W-:Y:S05]  /*a5b0*/  BSYNC B0 ;  /* 0x0000000000007941 */ /* 0x000fea0003800000 */
.L_x_4795:
[----:B------:R-:W-:Y:S01]  /*a5c0*/  ISETP.GE.AND P2, PT, R195, R30, PT ;  /* 0x0000001ec300720c */ /* 0x000fe20003f46270 */
[----:B------:R-:W-:Y:S01]  /*a5d0*/  BSSY B0, `(.L_x_4797) ;  /* 0x000001e000007945 */ /* 0x000fe20003800000 */
[----:B------:R-:W-:-:S11]  /*a5e0*/  IMAD.WIDE R36, R24, 0x60, R122 ;  /* 0x0000006018247825 */ /* 0x000fd600078e027a */
[----:B------:R-:W-:Y:S05]  /*a5f0*/  @P2 BRA `(.L_x_4798) ;  /* 0x00000000006c2947 */ /* 0x000fea0003800000 */
[----:B------:R-:W-:Y:S01]  /*a600*/  IMAD R35, R37, UR44, RZ ;  /* 0x0000002c25237c24 */ /* 0x000fe2000f8e02ff */
[----:B------:R-:W-:Y:S01]  /*a610*/  ULDC UR4, c[0x0][0x2f4] ;  /* 0x0000bd0000047ab9 */ /* 0x000fe20000000800 */
[----:B0-----:R-:W-:Y:S02]  /*a620*/  IMAD.MOV.U32 R32, RZ, RZ, R104 ;  /* 0x000000ffff207224 */ /* 0x001fe400078e0068 */
[----:B------:R-:W-:Y:S02]  /*a630*/  IMAD.MOV.U32 R33, RZ, RZ, R27 ;  /* 0x000000ffff217224 */ /* 0x000fe400078e001b */
[C---:B------:R-:W-:Y:S02]  /*a640*/  IMAD R35, R36.reuse, UR45, R35 ;  /* 0x0000002d24237c24 */ /* 0x040fe4000f8e0223 */
[----:B------:R-:W-:-:S04]  /*a650*/  IMAD.WIDE.U32 R32, R36, UR44, R32 ;  /* 0x0000002c24207c25 */ /* 0x000fc8000f8e0020 */
[----:B------:R-:W-:Y:S01]  /*a660*/  IMAD.IADD R33, R33, 0x1, R35 ;  /* 0x0000000121217824 */ /* 0x000fe200078e0223 */
[----:B------:R-:W-:-:S04]  /*a670*/  LEA R38, P2, R32, UR60, 0x1 ;  /* 0x0000003c20267c11 */ /* 0x000fc8000f8408ff */
        /* <DEDUP_REMOVED lines=19> */
.L_x_4798:
[----:B------:R-:W-:Y:S05]  /*a7b0*/  BSYNC B0 ;  /* 0x0000000000007941 */ /* 0x000fea0003800000 */
.L_x_4797:
[----:B------:R-:W-:Y:S01]  /*a7c0*/  ISETP.GE.AND P2, PT, R219, R30, PT ;  /* 0x0000001edb00720c */ /* 0x000fe20003f46270 */
[----:B------:R-:W-:-:S12]  /*a7d0*/  BSSY B0, `(.L_x_4799) ;  /* 0x000001f000007945 */ /* 0x000fd80003800000 */
[----:B------:R-:W-:Y:S05]  /*a7e0*/  @P2 BRA `(.L_x_4800) ;  /* 0x0000000000742947 */ /* 0x000fea0003800000 */
[----:B--2---:R-:W-:Y:S01]  /*a7f0*/  IADD3 R35, P2, R36, 0x40, RZ ;  /* 0x0000004024237810 */ /* 0x004fe20007f5e0ff */
[----:B0-----:R-:W-:Y:S01]  /*a800*/  IMAD.MOV.U32 R32, RZ, RZ, R104 ;  /* 0x000000ffff207224 */ /* 0x001fe200078e0068 */
[----:B------:R-:W-:Y:S01]  /*a810*/  ULDC UR4, c[0x0][0x2f4] ;  /* 0x0000bd0000047ab9 */ /* 0x000fe20000000800 */
[----:B------:R-:W-:Y:S02]  /*a820*/  IMAD.MOV.U32 R33, RZ, RZ, R27 ;  /* 0x000000ffff217224 */ /* 0x000fe400078e001b */
[----:B------:R-:W-:Y:S02]  /*a830*/  IMAD.X R36, RZ, RZ, R37, P2 ;  /* 0x000000ffff247224 */ /* 0x000fe400010e0625 */
[----:B------:R-:W-:-:S04]  /*a840*/  IMAD.WIDE.U32 R32, R35, UR44, R32 ;  /* 0x0000002c23207c25 */ /* 0x000fc8000f8e0020 */
[----:B------:R-:W-:-:S04]  /*a850*/  IMAD R36, R36, UR44, RZ ;  /* 0x0000002c24247c24 */ /* 0x000fc8000f8e02ff */
[----:B------:R-:W-:Y:S01]  /*a860*/  IMAD R35, R35, UR45, R36 ;  /* 0x0000002d23237c24 */ /* 0x000fe2000f8e0224 */
[----:B------:R-:W-:-:S03]  /*a870*/  LEA R36, P2, R32, UR60, 0x1 ;  /* 0x0000003c20247c11 */ /* 0x000fc6000f8408ff */
        /* <DEDUP_REMOVED lines=20> */
.L_x_4800:
[----:B------:R-:W-:Y:S05]  /*a9c0*/  BSYNC B0 ;  /* 0x0000000000007941 */ /* 0x000fea0003800000 */
.L_x_4799:
[----:B------:R-:W-:Y:S01]  /*a9d0*/  @!PT LDS RZ, [RZ] ;  /* 0x00000000fffff984 */ /* 0x000fe20000000800 */
[----:B------:R-:W-:Y:S01]  /*a9e0*/  @!PT LDS RZ, [RZ] ;  /* 0x00000000fffff984 */ /* 0x000fe20000000800 */
[----:B------:R-:W-:Y:S01]  /*a9f0*/  @!PT LDS RZ, [RZ] ;  /* 0x00000000fffff984 */ /* 0x000fe20000000800 */
[----:B------:R-:W-:Y:S01]  /*aa00*/  @!PT LDS RZ, [RZ] ;  /* 0x00000000fffff984 */ /* 0x000fe20000000800 */
[----:B------:R4:W-:Y:S06]  /*aa10*/  MEMBAR.ALL.CTA ;  /* 0x0000000000007992 */ /* 0x0009ec0000008000 */
[----:B----4-:R-:W4:Y:S01]  /*aa20*/  FENCE.VIEW.ASYNC.S ;  /* 0x00000000000073c6 */ /* 0x010f220000000000 */
[----:B-1----:R-:W-:Y:S01]  /*aa30*/  @!P3 VIADD R31, R31, 0x308c0 ;  /* 0x000308c01f1fb836 */ /* 0x002fe20000000000 */
[----:B----4-:R1:W-:Y:S01]  /*aa40*/  BAR.SYNC.DEFER_BLOCKING R175, 0x80 ;  /* 0x000200af0000751d */ /* 0x0103e20000010000 */
[----:B------:R-:W-:-:S03]  /*aa50*/  LOP3.LUT P4, RZ, R18, 0x2, RZ, 0xc0, !PT ;  /* 0x0000000212ff7812 */ /* 0x000fc6000788c0ff */
[----:B------:R-:W-:Y:S02]  /*aa60*/  @!P3 PRMT R31, RZ, 0x654, R31 ;  /* 0x00000654ff1fb816 */ /* 0x000fe4000000001f */
[----:B------:R-:W-:Y:S02]  /*aa70*/  IADD3 R17, R17, 0x1, RZ ;  /* 0x0000000111117810 */ /* 0x000fe40007ffe0ff */
[----:B------:R-:W-:Y:S01]  /*aa80*/  PLOP3.LUT P2, PT, PT, PT, PT, 0x8, 0x0 ;  /* 0x000000000000781c */ /* 0x000fe20003f4e170 */
[----:B------:R1:W-:Y:S01]  /*aa90*/  @!P3 SYNCS.ARRIVE.TRANS64.RED.A1T0 RZ, [R31+URZ], RZ ;  /* 0x000000ff1fffb9a7 */ /* 0x0003e2000810043f */
[----:B------:R-:W-:-:S04]  /*aaa0*/  ISETP.NE.AND P3, PT, R17, 0x2, PT ;  /* 0x000000021100780c */ /* 0x000fc80003f65270 */
[----:B------:R-:W-:Y:S02]  /*aab0*/  SEL R28, RZ, 0x1, P3 ;  /* 0x00000001ff1c7807 */ /* 0x000fe40001800000 */
[----:B------:R-:W-:Y:S02]  /*aac0*/  SEL R17, R17, RZ, P3 ;  /* 0x000000ff11117207 */ /* 0x000fe40001800000 */
[----:B------:R-:W-:Y:S01]  /*aad0*/  LOP3.LUT R201, R201, R28, RZ, 0x3c, !PT ;  /* 0x0000001cc9c97212 */ /* 0x000fe200078e3cff */
[----:B-1----:R-:W-:Y:S06]  /*aae0*/  @P4 BRA `(.L_x_4801) ;  /* 0xffffff8000b84947 */ /* 0x002fec000383ffff */
.L_x_4697:
[----:B------:R-:W1:Y:S01]  /*aaf0*/  LDC R0, c[0x0][0x448] ;  /* 0x00011200ff007b82 */ /* 0x000e620000000800 */
[----:B------:R-:W-:Y:S01]  /*ab00*/  IADD3 R7, R197, 0x1, -R196 ;  /* 0x00000001c5077810 */ /* 0x000fe20007ffe8c4 */
[----:B------:R-:W-:Y:S06]  /*ab10*/  BSSY B0, `(.L_x_4802) ;  /* 0x000000d000007945 */ /* 0x000fec0003800000 */
[----:B------:R-:W4:Y:S01]  /*ab20*/  LDC.64 R2, c[0x0][0x9e0] ;  /* 0x00027800ff027b82 */ /* 0x000f220000000a00 */
[----:B-1----:R-:W-:Y:S01]  /*ab30*/  ISETP.NE.AND P1, PT, R0, 0x1, PT ;  /* 0x000000010000780c */ /* 0x002fe20003f25270 */
[----:B------:R-:W-:Y:S01]  /*ab40*/  VIADD R0, R212, 0x7f ;  /* 0x0000007fd4007836 */ /* 0x000fe20000000000 */
[----:B----4-:R-:W-:-:S11]  /*ab50*/  ISETP.GE.AND P3, PT, R3, 0x1, PT ;  /* 0x000000010300780c */ /* 0x010fd60003f66270 */
[----:B------:R-:W1:Y:S08]  /*ab60*/  @P1 LDC R5, c[0x0][0x44c] ;  /* 0x00011300ff051b82 */ /* 0x000e700000000800 */
[----:B------:R-:W4:Y:S01]  /*ab70*/  @P1 LDC R4, c[0x0][0x450] ;  /* 0x00011400ff041b82 */ /* 0x000f220000000800 */
[----:B-1----:R-:W-:-:S05]  /*ab80*/  @P1 IMAD.HI.U32 R5, R0, R5, RZ ;  /* 0x0000000500051227 */ /* 0x002fca00078e00ff */
[----:B----4-:R-:W-:-:S05]  /*ab90*/  @P1 SHF.R.U32.HI R0, RZ, R4, R5 ;  /* 0x00000004ff001219 */ /* 0x010fca0000011605 */
[----:B------:R-:W-:Y:S01]  /*aba0*/  IMAD.IADD R5, R7, 0x1, R0 ;  /* 0x0000000107057824 */ /* 0x000fe200078e0200 */
[----:B------:R-:W-:Y:S06]  /*abb0*/  @P2 BRA `(.L_x_4803) ;  /* 0x0000000000082947 */ /* 0x000fec0003800000 */
[----:B------:R-:W1:Y:S02]  /*abc0*/  FENCE.VIEW.ASYNC.G ;  /* 0x00000000000073c6 */ /* 0x000e640000000100 */
[----:B-1----:R-:W-:Y:S06]  /*abd0*/  BAR.ARV 0xc, 0x180 ;  /* 0x0306000000007b1d */ /* 0x002fec0000002000 */
.L_x_4803:
[----:B------:R-:W-:Y:S05]  /*abe0*/  BSYNC B0 ;  /* 0x0000000000007941 */ /* 0x000fea0003800000 */
.L_x_4802:
[----:B------:R-:W-:Y:S01]  /*abf0*/  IMAD.IADD R2, R5, 0x1, R2 ;  /* 0x0000000105027824 */ /* 0x000fe200078e0202 */
[----:B------:R-:W-:Y:S06]  /*ac00*/  @!P3 BRA `(.L_x_4804) ;  /* 0x000000000048b947 */ /* 0x000fec0003800000 */
        /* <DEDUP_REMOVED lines=11> */
.L_x_4806:
[----:B------:R-:W-:-:S13]  /*acc0*/  ISETP.NE.AND P0, PT, R3, 0x1, PT ;  /* 0x000000010300780c */ /* 0x000fda0003f05270 */
[----:B------:R-:W1:Y:S02]  /*acd0*/  @P0 LDC.64 R4, c[0x0][0x9e8] ;  /* 0x00027a00ff040b82 */ /* 0x000e640000000a00 */
[----:B-1----:R-:W-:-:S05]  /*ace0*/  @P0 IMAD.HI.U32 R4, R0, R4, RZ ;  /* 0x0000000400040227 */ /* 0x002fca00078e00ff */
[----:B------:R-:W-:-:S07]  /*acf0*/  @P0 SHF.R.U32.HI R0, RZ, R5, R4 ;  /* 0x00000005ff000219 */ /* 0x000fce0000011604 */
.L_x_4807:
[----:B------:R-:W-:Y:S05]  /*ad00*/  BSYNC B0 ;  /* 0x0000000000007941 */ /* 0x000fea0003800000 */
.L_x_4805:
[----:B------:R-:W-:-:S05]  /*ad10*/  IMAD R5, R0, R3, R3 ;  /* 0x0000000300057224 */ /* 0x000fca00078e0203 */
[----:B------:R-:W-:-:S07]  /*ad20*/  VIMNMX R2, R2, R5, PT ;  /* 0x0000000502027248 */ /* 0x000fce0003fe0100 */
.L_x_4804:
[----:B------:R-:W1:Y:S01]  /*ad30*/  @P1 LDC R5, c[0x0][0x44c] ;  /* 0x00011300ff051b82 */ /* 0x000e620000000800 */
[----:B------:R-:W-:Y:S01]  /*ad40*/  VIADD R2, R2, 0x5f ;  /* 0x0000005f02027836 */ /* 0x000fe20000000000 */
[----:B------:R-:W-:Y:S01]  /*ad50*/  ULDC UR4, c[0x0][0x9dc] ;  /* 0x0002770000047ab9 */ /* 0x000fe20000000800 */
[----:B------:R-:W-:Y:S02]  /*ad60*/  IMAD.MOV.U32 R7, RZ, RZ, R212 ;  /* 0x000000ffff077224 */ /* 0x000fe400078e00d4 */
[----:B------:R-:W-:-:S03]  /*ad70*/  IMAD.HI R2, R2, 0x2aaaaaab, RZ ;  /* 0x2aaaaaab02027827 */ /* 0x000fc600078e02ff */
[----:B------:R-:W4:Y:S01]  /*ad80*/  @P1 LDC R9, c[0x0][0x450] ;  /* 0x00011400ff091b82 */ /* 0x000f220000000800 */
[----:B-1----:R-:W-:Y:S01]  /*ad90*/  @P1 IMAD.HI.U32 R0, R212, R5, RZ ;  /* 0x00000005d4001227 */ /* 0x002fe200078e00ff */
[----:B------:R-:W-:-:S04]  /*ada0*/  SHF.R.U32.HI R5, RZ, 0x1f, R2 ;  /* 0x0000001fff057819 */ /* 0x000fc80000011602 */
[----:B------:R-:W-:Y:S02]  /*adb0*/  LEA.HI.SX32 R2, R2, R5, 0x1c ;  /* 0x0000000502027211 */ /* 0x000fe400078fe2ff */
[----:B----4-:R-:W-:Y:S02]  /*adc0*/  @P1 SHF.R.U32.HI R7, RZ, R9, R0 ;  /* 0x00000009ff071219 */ /* 0x010fe40000011600 */
        /* <DEDUP_REMOVED lines=14> */
.L_x_4810:
[----:B------:R-:W-:-:S13]  /*aeb0*/  ISETP.NE.AND P0, PT, R3, 0x1, PT ;  /* 0x000000010300780c */ /* 0x000fda0003f05270 */
[----:B------:R-:W1:Y:S02]  /*aec0*/  @P0 LDC.64 R4, c[0x0][0x9e8] ;  /* 0x00027a00ff040b82 */ /* 0x000e640000000a00 */
[----:B-1----:R-:W-:-:S05]  /*aed0*/  @P0 IMAD.HI.U32 R4, R0, R4, RZ ;  /* 0x0000000400040227 */ /* 0x002fca00078e00ff */
[----:B------:R-:W-:-:S07]  /*aee0*/  @P0 SHF.R.U32.HI R0, RZ, R5, R4 ;  /* 0x00000005ff000219 */ /* 0x000fce0000011604 */
.L_x_4811:
[----:B------:R-:W-:Y:S05]  /*aef0*/  BSYNC B0 ;  /* 0x0000000000007941 */ /* 0x000fea0003800000 */
.L_x_4809:
[----:B------:R-:W-:-:S05]  /*af00*/  IMAD R3, R0, R3, RZ ;  /* 0x0000000300037224 */ /* 0x000fca00078e02ff */
[----:B------:R-:W-:-:S07]  /*af10*/  VIMNMX R2, R2, R3, !PT ;  /* 0x0000000302027248 */ /* 0x000fce0007fe0100 */
.L_x_4808:
[----:B------:R-:W-:Y:S01]  /*af20*/  IMAD.HI R2, R2, 0x2aaaaaab, RZ ;  /* 0x2aaaaaab02027827 */ /* 0x000fe200078e02ff */
[----:B------:R-:W-:Y:S03]  /*af30*/  BSSY B0, `(.L_x_4812) ;  /* 0x0000026000007945 */ /* 0x000fe60003800000 */
[----:B------:R-:W-:Y:S01]  /*af40*/  IMAD.MOV.U32 R72, RZ, RZ, RZ ;  /* 0x000000ffff487224 */ /* 0x000fe200078e00ff */
[----:B------:R-:W-:-:S04]  /*af50*/  SHF.R.U32.HI R3, RZ, 0x1f, R2 ;  /* 0x0000001fff037819 */ /* 0x000fc80000011602 */
[----:B------:R-:W-:-:S04]  /*af60*/  LEA.HI.SX32 R3, R2, R3, 0x1c ;  /* 0x0000000302037211 */ /* 0x000fc800078fe2ff */
[----:B------:R-:W-:-:S04]  /*af70*/  VIMNMX R213, RZ, R3, !PT ;  /* 0x00000003ffd57248 */ /* 0x000fc80007fe0100 */
[----:B------:R-:W-:-:S13]  /*af80*/  ISETP.GT.AND P0, PT, R151, R213, PT ;  /* 0x000000d59700720c */ /* 0x000fda0003f04270 */
[----:B------:R-:W-:Y:S05]  /*af90*/  @!P0 BRA `(.L_x_4813) ;  /* 0x00000000007c8947 */ /* 0x000fea0003800000 */
[----:B------:R-:W-:Y:S01]  /*afa0*/  ISETP.NE.AND P0, PT, R216, RZ, PT ;  /* 0x000000ffd800720c */ /* 0x000fe20003f05270 */
[----:B------:R-:W-:-:S03]  /*afb0*/  ULDC UR4, c[0x0][0x9f0] ;  /* 0x00027c0000047ab9 */ /* 0x000fc60000000800 */
[----:B------:R-:W-:-:S04]  /*afc0*/  SEL R6, R216, UR4, P0 ;  /* 0x00000004d8067c07 */ /* 0x000fc80008000000 */
[-C--:B------:R-:W-:Y:S02]  /*afd0*/  IABS R5, R6.reuse ;  /* 0x0000000600057213 */ /* 0x080fe40000000000 */
[----:B------:R-:W-:Y:S02]  /*afe0*/  IADD3 R0, R6, -0x1, R151 ;  /* 0xffffffff06007810 */ /* 0x000fe40007ffe097 */
[----:B------:R-:W1:Y:S01]  /*aff0*/  I2F.RP R4, R5 ;  /* 0x0000000500047306 */ /* 0x000e620000209400 */
[----:B------:R-:W-:Y:S02]  /*b000*/  IABS R9, R6 ;  /* 0x0000000600097213 */ /* 0x000fe40000000000 */
[----:B------:R-:W-:-:S05]  /*b010*/  IMAD.IADD R0, R0, 0x1, -R213 ;  /* 0x0000000100007824 */ /* 0x000fca00078e0ad5 */
[----:B-1----:R-:W1:Y:S02]  /*b020*/  MUFU.RCP R4, R4 ;  /* 0x0000000400047308 */ /* 0x002e640000001000 */
[----:B-1----:R-:W-:Y:S02]  /*b030*/  VIADD R2, R4, 0xffffffe ;  /* 0x0ffffffe04027836 */ /* 0x002fe40000000000 */
[----:B------:R-:W-:-:S04]  /*b040*/  IMAD.MOV R4, RZ, RZ, -R9 ;  /* 0x000000ffff047224 */ /* 0x000fc800078e0a09 */
[----:B------:R1:W4:Y:S02]  /*b050*/  F2I.FTZ.U32.TRUNC.NTZ R3, R2 ;  /* 0x0000000200037305 */ /* 0x000324000021f000 */
[----:B-1----:R-:W-:Y:S02]  /*b060*/  IMAD.MOV.U32 R2, RZ, RZ, RZ ;  /* 0x000000ffff027224 */ /* 0x002fe400078e00ff */
[----:B----4-:R-:W-:-:S04]  /*b070*/  IMAD.MOV R8, RZ, RZ, -R3 ;  /* 0x000000ffff087224 */ /* 0x010fc800078e0a03 */
[----:B------:R-:W-:Y:S01]  /*b080*/  IMAD R7, R8, R5, RZ ;  /* 0x0000000508077224 */ /* 0x000fe200078e02ff */
[----:B------:R-:W-:Y:S02]  /*b090*/  IABS R8, R0 ;  /* 0x0000000000087213 */ /* 0x000fe40000000000 */
[----:B------:R-:W-:Y:S01]  /*b0a0*/  LOP3.LUT R0, R0, R6, RZ, 0x3c, !PT ;  /* 0x0000000600007212 */ /* 0x000fe200078e3cff */
[----:B------:R-:W-:Y:S01]  /*b0b0*/  IMAD.HI.U32 R3, R3, R7, R2 ;  /* 0x0000000703037227 */ /* 0x000fe200078e0002 */
[----:B------:R-:W-:Y:S02]  /*b0c0*/  MOV R2, R8 ;  /* 0x0000000800027202 */ /* 0x000fe40000000f00 */
[----:B------:R-:W-:-:S03]  /*b0d0*/  ISETP.GE.AND P2, PT, R0, RZ, PT ;  /* 0x000000ff0000720c */ /* 0x000fc60003f46270 */
        /* <DEDUP_REMOVED lines=10> */
[----:B------:R-:W-:-:S07]  /*b180*/  IMAD.MOV.U32 R72, RZ, RZ, R3 ;  /* 0x000000ffff487224 */ /* 0x000fce00078e0003 */
.L_x_4813:
[----:B------:R-:W-:Y:S05]  /*b190*/  BSYNC B0 ;  /* 0x0000000000007941 */ /* 0x000fea0003800000 */
.L_x_4812:
[-C--:B------:R-:W-:Y:S01]  /*b1a0*/  IMAD R213, R221, R72.reuse, R213 ;  /* 0x00000048ddd57224 */ /* 0x080fe200078e02d5 */
[----:B------:R-:W-:Y:S01]  /*b1b0*/  PLOP3.LUT P0, PT, PT, PT, PT, 0x80, 0x0 ;  /* 0x000000000000781c */ /* 0x000fe20003f0f070 */
[----:B------:R-:W-:Y:S01]  /*b1c0*/  IMAD.MOV.U32 R5, RZ, RZ, RZ ;  /* 0x000000ffff057224 */ /* 0x000fe200078e00ff */
[----:B------:R-:W-:Y:S01]  /*b1d0*/  CS2R R118, SRZ ;  /* 0x0000000000767805 */ /* 0x000fe2000001ff00 */
[----:B------:R-:W-:Y:S01]  /*b1e0*/  IMAD.MOV.U32 R2, RZ, RZ, RZ ;  /* 0x000000ffff027224 */ /* 0x000fe200078e00ff */
[----:B------:R-:W-:Y:S02]  /*b1f0*/  VIADDMNMX R72, R213, R72, R151, PT ;  /* 0x00000048d5487246 */ /* 0x000fe40003800197 */
[----:B------:R-:W-:Y:S02]  /*b200*/  CS2R R116, SRZ ;  /* 0x0000000000747805 */ /* 0x000fe4000001ff00 */
[----:B------:R-:W-:Y:S02]  /*b210*/  CS2R R114, SRZ ;  /* 0x0000000000727805 */ /* 0x000fe4000001ff00 */
[----:B------:R-:W-:-:S02]  /*b220*/  CS2R R112, SRZ ;  /* 0x0000000000707805 */ /* 0x000fc4000001ff00 */
[----:B------:R-:W-:Y:S02]  /*b230*/  ISETP.GT.AND P1, PT, R72, R213, PT ;  /* 0x000000d54800720c */ /* 0x000fe40003f24270 */
        /* <DEDUP_REMOVED lines=36> */
[----:B--2---:R-:W-:Y:S02]  /*b480*/  CS2R R38, SRZ ;  /* 0x0000000000267805 */ /* 0x004fe4000001ff00 */
[----:B---3--:R-:W-:Y:S02]  /*b490*/  CS2R R36, SRZ ;  /* 0x0000000000247805 */ /* 0x008fe4000001ff00 */
[----:B------:R-:W-:Y:S02]  /*b4a0*/  CS2R R34, SRZ ;  /* 0x0000000000227805 */ /* 0x000fe4000001ff00 */
[----:B0-----:R-:W-:Y:S02]  /*b4b0*/  CS2R R32, SRZ ;  /* 0x0000000000207805 */ /* 0x001fe4000001ff00 */
[----:B------:R-:W-:-:S02]  /*b4c0*/  CS2R R30, SRZ ;  /* 0x00000000001e7805 */ /* 0x000fc4000001ff00 */
[----:B------:R-:W-:Y:S02]  /*b4d0*/  CS2R R28, SRZ ;  /* 0x00000000001c7805 */ /* 0x000fe4000001ff00 */
[----:B------:R-:W-:Y:S02]  /*b4e0*/  CS2R R26, SRZ ;  /* 0x00000000001a7805 */ /* 0x000fe4000001ff00 */
[----:B------:R-:W-:Y:S01]  /*b4f0*/  CS2R R24, SRZ ;  /* 0x0000000000187805 */ /* 0x000fe2000001ff00 */
[----:B------:R-:W-:Y:S06]  /*b500*/  @!P1 BRA `(.L_x_4814) ;  /* 0x0000014000289947 */ /* 0x000fec0003800000 */
[----:B------:R-:W2:Y:S01]  /*b510*/  LDL R0, [R1+0x3c] ;  /* 0x00003c0001007983 */ /* 0x000ea20000100800 */
[----:B------:R-:W0:Y:S02]  /*b520*/  S2R R34, SR_TID.X ;  /* 0x0000000000227919 */ /* 0x000e240000002100 */
[----:B0-----:R-:W-:-:S05]  /*b530*/  VIADD R34, R34, 0xffffff80 ;  /* 0xffffff8022227836 */ /* 0x001fca0000000000 */
        /* <DEDUP_REMOVED lines=29> */
[----:B-1---5:R-:W-:Y:S05]  /*b710*/  CALL.ABS.NOINC R14 ;  /* 0x000000000e007343 */ /* 0x022fea0003c00000 */
.L_x_4815:
        /* <DEDUP_REMOVED lines=12> */
.L_x_4819:
[----:B-1----:R1:W2:Y:S02]  /*b7e0*/  SYNCS.PHASECHK.TRANS64.TRYWAIT P0, [R16+URZ+0x30800], R3 ;  /* 0x03080003100075a7 */ /* 0x0022a4000800017f */
[----:B--2---:R-:W-:Y:S05]  /*b7f0*/  @!P0 NANOSLEEP.SYNCS 0x989680 ;  /* 0x009896800000895d */ /* 0x004fea0003900000 */
[----:B------:R-:W2:Y:S02]  /*b800*/  @!P0 SYNCS.PHASECHK.TRANS64 P0, [R16+URZ+0x30800], R3 ;  /* 0x03080003100085a7 */ /* 0x000ea4000800007f */
[----:B--2---:R-:W-:Y:S05]  /*b810*/  @!P0 BRA `(.L_x_4819) ;  /* 0xfffffffc00f08947 */ /* 0x004fea000383ffff */
.L_x_4818:
[----:B------:R-:W-:Y:S05]  /*b820*/  BSYNC B0 ;  /* 0x0000000000007941 */ /* 0x000fea0003800000 */
.L_x_4817:
[----:B------:R-:W-:Y:S05]  /*b830*/  BRA `(.L_x_4820) ;  /* 0x0000006c00c07947 */ /* 0x000fea0003800000 */
.L_x_4816:
        /* <DEDUP_REMOVED lines=32> */
.L_x_4821:
[----:B------:R-:W-:Y:S01]  /*ba40*/  ULDC.U8 UR4, c[0x0][0x410] ;  /* 0x0001040000047ab9 */ /* 0x000fe20000000000 */
[----:B------:R-:W-:Y:S01]  /*ba50*/  BSSY B0, `(.L_x_4822) ;  /* 0x00006c6000007945 */ /* 0x000fe20003800000 */
[----:B------:R-:W-:Y:S01]  /*ba60*/  ISETP.NE.AND P0, PT, RZ, UR4, PT ;  /* 0x00000004ff007c0c */ /* 0x000fe2000bf05270 */
[----:B------:R-:W-:-:S12]  /*ba70*/  IMAD.IADD R67, R195, 0x1, R212 ;  /* 0x00000001c3437824 */ /* 0x000fd800078e02d4 */
[----:B------:R-:W-:Y:S05]  /*ba80*/  @!P0 BRA `(.L_x_4823) ;  /* 0x00000034007c8947 */ /* 0x000fea0003800000 */
[----:B------:R-:W0:Y:S01]  /*ba90*/  LDC R73, c[0x0][0x448] ;  /* 0x00011200ff497b82 */ /* 0x000e220000000800 */
[----:B------:R-:W-:Y:S01]  /*baa0*/  LEA R3, R222, R67, 0x6 ;  /* 0x00000043de037211 */ /* 0x000fe200078e30ff */
[----:B------:R-:W-:Y:S01]  /*bab0*/  ULDC.64 UR4, c[0x0][0x3f8] ;  /* 0x0000fe0000047ab9 */ /* 0x000fe20000000a00 */
[----:B------:R-:W-:Y:S01]  /*bac0*/  ULDC.64 UR6, c[0x0][0x408] ;  /* 0x0001020000067ab9 */ /* 0x000fe20000000a00 */
[----:B------:R-:W-:Y:S01]  /*bad0*/  IMAD.MOV.U32 R4, RZ, RZ, R24 ;  /* 0x000000ffff047224 */ /* 0x000fe200078e0018 */
[----:B------:R-:W-:Y:S01]  /*bae0*/  SHF.R.S32.HI R69, RZ, 0x1f, R204 ;  /* 0x0000001fff457819 */ /* 0x000fe200000114cc */
[----:B------:R-:W-:Y:S01]  /*baf0*/  IMAD.MOV.U32 R6, RZ, RZ, R146 ;  /* 0x000000ffff067224 */ /* 0x000fe200078e0092 */
[----:B------:R-:W-:Y:S01]  /*bb00*/  SHF.R.S32.HI R63, RZ, 0x1f, R202 ;  /* 0x0000001fff3f7819 */ /* 0x000fe200000114ca */
[----:B------:R-:W-:Y:S01]  /*bb10*/  IMAD.MOV.U32 R7, RZ, RZ, R29 ;  /* 0x000000ffff077224 */ /* 0x000fe200078e001d */
[----:B------:R-:W-:Y:S02]  /*bb20*/  SHF.R.S32.HI R78, RZ, 0x1f, R207 ;  /* 0x0000001fff4e7819 */ /* 0x000fe400000114cf */
[----:B------:R-:W-:-:S02]  /*bb30*/  SHF.R.S32.HI R62, RZ, 0x1f, R203 ;  /* 0x0000001fff3e7819 */ /* 0x000fc400000114cb */
[----:B------:R-:W-:Y:S02]  /*bb40*/  SHF.R.S32.HI R66, RZ, 0x1f, R205 ;  /* 0x0000001fff427819 */ /* 0x000fe400000114cd */
[----:B0-----:R-:W-:-:S13]  /*bb50*/  ISETP.NE.AND P0, PT, R73, 0x1, PT ;  /* 0x000000014900780c */ /* 0x001fda0003f05270 */
[----:B------:R-:W0:Y:S08]  /*bb60*/  @P0 LDC R0, c[0x0][0x44c] ;  /* 0x00011300ff000b82 */ /* 0x000e300000000800 */
[----:B------:R-:W1:Y:S01]  /*bb70*/  @P0 LDC R5, c[0x0][0x450] ;  /* 0x00011400ff050b82 */ /* 0x000e620000000800 */
[----:B0-----:R-:W-:-:S05]  /*bb80*/  @P0 IMAD.HI.U32 R0, R3, R0, RZ ;  /* 0x0000000003000227 */ /* 0x001fca00078e00ff */
[----:B-1----:R-:W-:Y:S01]  /*bb90*/  @P0 SHF.R.U32.HI R3, RZ, R5, R0 ;  /* 0x00000005ff030219 */ /* 0x002fe20000011600 */
[----:B------:R-:W-:-:S03]  /*bba0*/  IMAD.MOV.U32 R5, RZ, RZ, R27 ;  /* 0x000000ffff057224 */ /* 0x000fc600078e001b */
[----:B------:R-:W-:Y:S01]  /*bbb0*/  SHF.R.S32.HI R0, RZ, 0x1f, R3 ;  /* 0x0000001fff007819 */ /* 0x000fe20000011403 */
[----:B------:R-:W-:-:S04]  /*bbc0*/  IMAD.WIDE.U32 R4, R3, UR4, R4 ;  /* 0x0000000403047c25 */ /* 0x000fc8000f8e0004 */
[C---:B------:R-:W-:Y:S02]  /*bbd0*/  IMAD R8, R0.reuse, UR4, RZ ;  /* 0x0000000400087c24 */ /* 0x040fe4000f8e02ff */
[----:B------:R-:W-:Y:S02]  /*bbe0*/  IMAD R0, R0, UR6, RZ ;  /* 0x0000000600007c24 */ /* 0x000fe4000f8e02ff */
[C---:B------:R-:W-:Y:S01]  /*bbf0*/  IMAD R9, R3.reuse, UR5, R8 ;  /* 0x0000000503097c24 */ /* 0x040fe2000f8e0208 */
[----:B------:R-:W-:Y:S01]  /*bc00*/  ULDC.64 UR4, c[0x0][0x3e8] ;  /* 0x0000fa0000047ab9 */ /* 0x000fe20000000a00 */
[----:B------:R-:W-:-:S04]  /*bc10*/  IMAD.WIDE.U32 R6, R3, UR6, R6 ;  /* 0x0000000603067c25 */ /* 0x000fc8000f8e0006 */
[----:B------:R-:W-:Y:S01]  /*bc20*/  IMAD R11, R3, UR7, R0 ;  /* 0x00000007030b7c24 */ /* 0x000fe2000f8e0200 */
[----:B------:R-:W-:Y:S01]  /*bc30*/  ULDC.64 UR6, c[0x0][0x400] ;  /* 0x0001000000067ab9 */ /* 0x000fe20000000a00 */
[----:B------:R-:W-:Y:S01]  /*bc40*/  IMAD.IADD R9, R5, 0x1, R9 ;  /* 0x0000000105097824 */ /* 0x000fe200078e0209 */
[----:B------:R-:W-:Y:S01]  /*bc50*/  LEA R3, P0, R4, UR4, 0x1 ;  /* 0x0000000404037c11 */ /* 0x000fe2000f8008ff */
[----:B------:R-:W-:Y:S01]  /*bc60*/  IMAD.IADD R5, R7, 0x1, R11 ;  /* 0x0000000107057824 */ /* 0x000fe200078e020b */
[----:B------:R-:W-:Y:S01]  /*bc70*/  LEA R0, P1, R6, UR6, 0x1 ;  /* 0x0000000606007c11 */ /* 0x000fe2000f8208ff */
[----:B------:R-:W-:Y:S01]  /*bc80*/  UMOV UR4, 0xffffffff ;  /* 0xffffffff00047882 */ /* 0x000fe20000000000 */
[----:B------:R-:W-:Y:S02]  /*bc90*/  LEA.HI.X R4, R4, UR5, R9, 0x1, P0 ;  /* 0x0000000504047c11 */ /* 0x000fe400080f0c09 */
[----:B------:R-:W-:Y:S01]  /*bca0*/  LEA.HI.X R5, R6, UR7, R5, 0x1, P1 ;  /* 0x0000000706057c11 */ /* 0x000fe200088f0c05 */
[----:B------:R-:W-:Y:S08]  /*bcb0*/  BRA.DIV UR4, `(.L_x_4824) ;  /* 0x0000020a04fc7947 */ /* 0x000ff0000b800000 */
[----:B------:R0:W1:Y:S04]  /*bcc0*/  SHFL.IDX PT, R7, R4, RZ, 0x1c1f ;  /* 0x001c1fff04077589 */ /* 0x00006800000e0000 */
[----:B------:R0:W2:Y:S04]  /*bcd0*/  SHFL.IDX PT, R6, R3, RZ, 0x1c1f ;  /* 0x001c1fff03067589 */ /* 0x0000a800000e0000 */
[----:B------:R0:W3:Y:S04]  /*bce0*/  SHFL.IDX PT, R9, R5, RZ, 0x1c1f ;  /* 0x001c1fff05097589 */ /* 0x0000e800000e0000 */
[----:B------:R0:W4:Y:S02]  /*bcf0*/  SHFL.IDX PT, R14, R0, RZ, 0x1c1f ;  /* 0x001c1fff000e7589 */ /* 0x00012400000e0000 */
.L_x_5176:
        /* <DEDUP_REMOVED lines=16> */
[----:B------:R-:W-:Y:S01]  /*be00*/  ULDC UR4, c[0x0][0x3f4] ;  /* 0x0000fd0000047ab9 */ /* 0x000fe20000000800 */
[----:B------:R-:W-:Y:S02]  /*be10*/  CS2R R60, SRZ ;  /* 0x00000000003c7805 */ /* 0x000fe4000001ff00 */
[----:B------:R-:W-:Y:S02]  /*be20*/  ISETP.GE.AND P3, PT, R205, UR4, PT ;  /* 0x00000004cd007c0c */ /* 0x000fe4000bf66270 */
[----:B------:R-:W-:Y:S02]  /*be30*/  CS2R R58, SRZ ;  /* 0x00000000003a7805 */ /* 0x000fe4000001ff00 */
[----:B------:R-:W-:Y:S02]  /*be40*/  ISETP.GE.AND P2, PT, R203, UR4, PT ;  /* 0x00000004cb007c0c */ /* 0x000fe4000bf46270 */
[----:B------:R-:W-:Y:S02]  /*be50*/  ISETP.GE.AND P1, PT, R204, UR4, PT ;  /* 0x00000004cc007c0c */ /* 0x000fe4000bf26270 */
[----:B------:R-:W-:-:S02]  /*be60*/  ISETP.GE.AND P0, PT, R202, UR4, PT ;  /* 0x00000004ca007c0c */ /* 0x000fc4000bf06270 */
[----:B------:R-:W-:-:S03]  /*be70*/  ISETP.GE.AND P4, PT, R192, UR4, PT ;  /* 0x00000004c0007c0c */ /* 0x000fc6000bf86270 */
[C---:B------:R-:W-:Y:S01]  /*be80*/  @!P3 IMAD.SHL.U32 R31, R205.reuse, 0x2, RZ ;  /* 0x00000002cd1fb824 */ /* 0x040fe200078e00ff */
[----:B------:R-:W-:-:S03]  /*be90*/  @!P3 SHF.L.U64.HI R8, R205, 0x1, R66 ;  /* 0x00000001cd08b819 */ /* 0x000fc60000010242 */
[C---:B------:R-:W-:Y:S01]  /*bea0*/  @!P2 IMAD.SHL.U32 R27, R203.reuse, 0x2, RZ ;  /* 0x00000002cb1ba824 */ /* 0x040fe200078e00ff */
[----:B------:R-:W-:Y:S01]  /*beb0*/  @!P2 SHF.L.U64.HI R10, R203, 0x1, R62 ;  /* 0x00000001cb0aa819 */ /* 0x000fe2000001023e */
[----:B------:R-:W-:Y:S01]  /*bec0*/  @!P1 IMAD.SHL.U32 R21, R204, 0x2, RZ ;  /* 0x00000002cc159824 */ /* 0x000fe200078e00ff */
[-C--:B--2---:R-:W-:Y:S01]  /*bed0*/  @!P3 IADD3 R32, P6, R6, R31.reuse, RZ ;  /* 0x0000001f0620b210 */ /* 0x084fe20007fde0ff */
[----:B------:R-:W-:Y:S01]  /*bee0*/  @!P0 IMAD.SHL.U32 R11, R202, 0x2, RZ ;  /* 0x00000002ca0b8824 */ /* 0x000fe200078e00ff */
[----:B----4-:R-:W-:Y:S01]  /*bef0*/  @!P3 IADD3 R30, P5, R14, R31, RZ ;  /* 0x0000001f0e1eb210 */ /* 0x010fe20007fbe0ff */
[----:B-1----:R-:W-:Y:S01]  /*bf00*/  @!P4 IMAD.WIDE R38, R192, 0x2, R6 ;  /* 0x00000002c026c825 */ /* 0x002fe200078e0206 */
[----:B------:R-:W-:-:S03]  /*bf10*/  @!P0 SHF.L.U64.HI R40, R202, 0x1, R63 ;  /* 0x00000001ca288819 */ /* 0x000fc6000001023f */
[--C-:B------:R-:W-:Y:S01]  /*bf20*/  @!P3 IMAD.X R33, R7, 0x1, R8.reuse, P6 ;  /* 0x000000010721b824 */ /* 0x100fe200030e0608 */
[-C--:B------:R-:W-:Y:S01]  /*bf30*/  @!P2 IADD3 R28, P6, R6, R27.reuse, RZ ;  /* 0x0000001b061ca210 */ /* 0x080fe20007fde0ff */
[----:B---3--:R-:W-:Y:S01]  /*bf40*/  @!P3 IMAD.X R31, R9, 0x1, R8, P5 ;  /* 0x00000001091fb824 */ /* 0x008fe200028e0608 */
[----:B------:R-:W-:Y:S01]  /*bf50*/  @!P2 IADD3 R26, P5, R14, R27, RZ ;  /* 0x0000001b0e1aa210 */ /* 0x000fe20007fbe0ff */
[----:B------:R-:W5:Y:S01]  /*bf60*/  @!P4 LD.E.64 R60, desc[UR46][R38.64] ;  /* 0x0000002e263cc980 */ /* 0x000f62000c101b00 */
[----:B------:R-:W-:Y:S01]  /*bf70*/  @!P1 SHF.L.U64.HI R8, R204, 0x1, R69 ;  /* 0x00000001cc089819 */ /* 0x000fe20000010245 */
[--C-:B------:R-:W-:Y:S01]  /*bf80*/  @!P2 IMAD.X R29, R7, 0x1, R10.reuse, P6 ;  /* 0x00000001071da824 */ /* 0x100fe200030e060a */
[----:B------:R-:W-:Y:S01]  /*bf90*/  @!P1 IADD3 R24, P6, R6, R21, RZ ;  /* 0x0000001506189210 */ /* 0x000fe20007fde0ff */
[----:B------:R-:W-:Y:S01]  /*bfa0*/  @!P2 IMAD.X R27, R9, 0x1, R10, P5 ;  /* 0x00000001091ba824 */ /* 0x000fe200028e060a */
[----:B------:R-:W-:-:S03]  /*bfb0*/  ISETP.GE.AND P5, PT, R207, UR4, PT ;  /* 0x00000004cf007c0c */ /* 0x000fc6000bfa6270 */
[----:B------:R-:W-:Y:S01]  /*bfc0*/  @!P1 IMAD.X R25, R7, 0x1, R8, P6 ;  /* 0x0000000107199824 */ /* 0x000fe200030e0608 */
[----:B------:R-:W-:-:S04]  /*bfd0*/  @!P1 IADD3 R20, P6, R14, R21, RZ ;  /* 0x000000150e149210 */ /* 0x000fc80007fde0ff */
[----:B------:R-:W-:Y:S01]  /*bfe0*/  @!P1 IADD3.X R21, R9, R8, RZ, P6, !PT ;  /* 0x0000000809159210 */ /* 0x000fe200037fe4ff */
[----:B------:R-:W-:Y:S01]  /*bff0*/  @!P4 IMAD.MOV.U32 R8, RZ, RZ, R14 ;  /* 0x000000ffff08c224 */ /* 0x000fe200078e000e */
[----:B------:R-:W-:-:S03]  /*c000*/  @!P0 IADD3 R12, P6, R6, R11, RZ ;  /* 0x0000000b060c8210 */ /* 0x000fc60007fde0ff */
[----:B------:R-:W-:-:S04]  /*c010*/  @!P4 IMAD.WIDE R36, R192, 0x2, R8 ;  /* 0x00000002c024c825 */ /* 0x000fc800078e0208 */
[----:B------:R-:W-:Y:S01]  /*c020*/  @!P0 IMAD.X R13, R7, 0x1, R40, P6 ;  /* 0x00000001070d8824 */ /* 0x000fe200030e0628 */
[----:B------:R-:W-:Y:S01]  /*c030*/  @!P0 IADD3 R10, P6, R14, R11, RZ ;  /* 0x0000000b0e0a8210 */ /* 0x000fe20007fde0ff */
[C---:B------:R-:W-:Y:S01]  /*c040*/  @!P5 IMAD.SHL.U32 R15, R207.reuse, 0x2, RZ ;  /* 0x00000002cf0fd824 */ /* 0x040fe200078e00ff */
[----:B------:R1:W5:Y:S01]  /*c050*/  @!P4 LD.E.64 R58, desc[UR46][R36.64] ;  /* 0x0000002e243ac980 */ /* 0x000362000c101b00 */
[----:B------:R-:W-:Y:S02]  /*c060*/  @!P5 SHF.L.U64.HI R8, R207, 0x1, R78 ;  /* 0x00000001cf08d819 */ /* 0x000fe4000001024e */
[----:B------:R-:W-:Y:S01]  /*c070*/  @!P0 IMAD.X R11, R9, 0x1, R40, P6 ;  /* 0x00000001090b8824 */ /* 0x000fe200030e0628 */
[-C--:B------:R-:W-:Y:S02]  /*c080*/  @!P5 IADD3 R6, P4, R6, R15.reuse, RZ ;  /* 0x0000000f0606d210 */ /* 0x080fe40007f9e0ff */
[----:B------:R-:W-:Y:S02]  /*c090*/  @!P5 IADD3 R14, P6, R14, R15, RZ ;  /* 0x0000000f0e0ed210 */ /* 0x000fe40007fde0ff */
        /* <DEDUP_REMOVED lines=9> */
[----:B------:R-:W-:Y:S01]  /*c130*/  CS2R R38, SRZ ;  /* 0x0000000000267805 */ /* 0x000fe2000001ff00 */
[--C-:B------:R-:W-:Y:S01]  /*c140*/  @!P5 IMAD.X R7, R7, 0x1, R8.reuse, P4 ;  /* 0x000000010707d824 */ /* 0x100fe200020e0608 */
[----:B------:R1:W5:Y:S01]  /*c150*/  @!P3 LD.E.64 R56, desc[UR46][R32.64] ;  /* 0x0000002e2038b980 */ /* 0x000362000c101b00 */
[----:B------:R-:W-:-:S03]  /*c160*/  @!P5 IMAD.X R15, R9, 0x1, R8, P6 ;  /* 0x00000001090fd824 */ /* 0x000fc600030e0608 */
[----:B------:R1:W5:Y:S04]  /*c170*/  @!P3 LD.E.64 R54, desc[UR46][R30.64] ;  /* 0x0000002e1e36b980 */ /* 0x000368000c101b00 */
[----:B------:R1:W5:Y:S04]  /*c180*/  @!P2 LD.E.64 R52, desc[UR46][R28.64] ;  /* 0x0000002e1c34a980 */ /* 0x000368000c101b00 */
[----:B------:R1:W5:Y:S04]  /*c190*/  @!P2 LD.E.64 R50, desc[UR46][R26.64] ;  /* 0x0000002e1a32a980 */ /* 0x000368000c101b00 */
[----:B------:R1:W5:Y:S04]  /*c1a0*/  @!P1 LD.E.64 R48, desc[UR46][R24.64] ;  /* 0x0000002e18309980 */ /* 0x000368000c101b00 */
[----:B------:R1:W5:Y:S04]  /*c1b0*/  @!P1 LD.E.64 R46, desc[UR46][R20.64] ;  /* 0x0000002e142e9980 */ /* 0x000368000c101b00 */
[----:B------:R1:W5:Y:S04]  /*c1c0*/  @!P0 LD.E.64 R44, desc[UR46][R12.64] ;  /* 0x0000002e0c2c8980 */ /* 0x000368000c101b00 */
[----:B------:R1:W5:Y:S04]  /*c1d0*/  @!P0 LD.E.64 R42, desc[UR46][R10.64] ;  /* 0x0000002e0a2a8980 */ /* 0x000368000c101b00 */
[----:B------:R1:W5:Y:S04]  /*c1e0*/  @!P5 LD.E.64 R36, desc[UR46][R6.64] ;  /* 0x0000002e0624d980 */ /* 0x000368000c101b00 */
[----:B------:R1:W5:Y:S02]  /*c1f0*/  @!P5 LD.E.64 R38, desc[UR46][R14.64] ;  /* 0x0000002e0e26d980 */ /* 0x000364000c101b00 */
.L_x_4826:
[----:B------:R-:W-:Y:S05]  /*c200*/  BSYNC B1 ;  /* 0x0000000000017941 */ /* 0x000fea0003800000 */
.L_x_4825:
[----:B-12--5:R-:W-:Y:S01]  /*c210*/  IMAD.MOV.U32 R6, RZ, RZ, R38 ;  /* 0x000000ffff067224 */ /* 0x026fe200078e0026 */
[----:B------:R-:W-:Y:S01]  /*c220*/  UMOV UR4, 0xffffffff ;  /* 0xffffffff00047882 */ /* 0x000fe20000000000 */
[----:B------:R-:W-:Y:S01]  /*c230*/  IMAD.MOV.U32 R7, RZ, RZ, R39 ;  /* 0x000000ffff077224 */ /* 0x000fe200078e0027 */
[----:B------:R-:W-:Y:S01]  /*c240*/  CS2R R30, SRZ ;  /* 0x00000000001e7805 */ /* 0x000fe2000001ff00 */
[----:B------:R-:W-:Y:S02]  /*c250*/  IMAD.MOV.U32 R8, RZ, RZ, R42 ;  /* 0x000000ffff087224 */ /* 0x000fe400078e002a */
[----:B---3--:R-:W-:Y:S01]  /*c260*/  IMAD.MOV.U32 R9, RZ, RZ, R43 ;  /* 0x000000ffff097224 */ /* 0x008fe200078e002b */
        /* <DEDUP_REMOVED lines=32> */
[----:B------:R-:W-:-:S04]  /*c470*/  PRMT R80, R6, 0x5410, R7 ;  /* 0x0000541006507816 */ /* 0x000fc80000000007 */
[----:B------:R-:W-:Y:S01]  /*c480*/  PRMT R76, R9, 0x5410, R8 ;  /* 0x00005410094c7816 */ /* 0x000fe20000000008 */
[----:B------:R-:W-:Y:S06]  /*c490*/  BRA.DIV UR4, `(.L_x_4827) ;  /* 0x0000020604747947 */ /* 0x000fec000b800000 */
[----:B------:R1:W2:Y:S04]  /*c4a0*/  SHFL.IDX PT, R7, R4, 0x1, 0x1c1f ;  /* 0x003c1f0004077f89 */ /* 0x0002a800000e0000 */
[----:B------:R1:W3:Y:S04]  /*c4b0*/  SHFL.IDX PT, R6, R3, 0x1, 0x1c1f ;  /* 0x003c1f0003067f89 */ /* 0x0002e800000e0000 */
[----:B------:R1:W0:Y:S04]  /*c4c0*/  SHFL.IDX PT, R65, R5, 0x1, 0x1c1f ;  /* 0x003c1f0005417f89 */ /* 0x00022800000e0000 */
[----:B------:R1:W0:Y:S02]  /*c4d0*/  SHFL.IDX PT, R64, R0, 0x1, 0x1c1f ;  /* 0x003c1f0000407f89 */ /* 0x00022400000e0000 */
.L_x_5182:
[----:B------:R-:W-:Y:S01]  /*c4e0*/  LEA.HI R34, R35, R34, RZ, 0x2 ;  /* 0x0000002223227211 */ /* 0x000fe200078f10ff */
[----:B01----:R-:W-:Y:S01]  /*c4f0*/  VIADD R0, R67, 0x40 ;  /* 0x0000004043007836 */ /* 0x003fe20000000000 */
[----:B------:R-:W-:Y:S01]  /*c500*/  LOP3.LUT R4, R208, 0x18, R22, 0xf8, !PT ;  /* 0x00000018d0047812 */ /* 0x000fe200078ef816 */
[----:B------:R-:W-:Y:S01]  /*c510*/  BSSY B1, `(.L_x_4828) ;  /* 0x0000055000017945 */ /* 0x000fe20003800000 */
[----:B------:R-:W-:Y:S02]  /*c520*/  SHF.R.S32.HI R34, RZ, 0x1f, R34 ;  /* 0x0000001fff227819 */ /* 0x000fe40000011422 */
[----:B------:R-:W-:Y:S02]  /*c530*/  CS2R R32, SRZ ;  /* 0x0000000000207805 */ /* 0x000fe4000001ff00 */
[----:B------:R-:W-:Y:S02]  /*c540*/  ISETP.GE.AND P1, PT, R0, R73, PT ;  /* 0x000000490000720c */ /* 0x000fe40003f26270 */
[----:B------:R-:W-:-:S02]  /*c550*/  CS2R R26, SRZ ;  /* 0x00000000001a7805 */ /* 0x000fc4000001ff00 */
[----:B------:R-:W-:Y:S02]  /*c560*/  LEA.HI R34, R34, R195, RZ, 0x3 ;  /* 0x000000c322227211 */ /* 0x000fe400078f18ff */
[----:B------:R-:W-:Y:S02]  /*c570*/  CS2R R20, SRZ ;  /* 0x0000000000147805 */ /* 0x000fe4000001ff00 */
[----:B------:R-:W-:Y:S02]  /*c580*/  LOP3.LUT R3, R4, R209, RZ, 0x3c, !PT ;  /* 0x000000d104037212 */ /* 0x000fe400078e3cff */
[----:B------:R-:W-:Y:S02]  /*c590*/  CS2R R12, SRZ ;  /* 0x00000000000c7805 */ /* 0x000fe4000001ff00 */
[----:B------:R-:W-:Y:S02]  /*c5a0*/  LOP3.LUT R34, R34, 0xfffffff8, RZ, 0xc0, !PT ;  /* 0xfffffff822227812 */ /* 0x000fe400078ec0ff */
[----:B------:R-:W-:-:S02]  /*c5b0*/  CS2R R8, SRZ ;  /* 0x0000000000087805 */ /* 0x000fc4000001ff00 */
[----:B------:R-:W-:Y:S01]  /*c5c0*/  CS2R R40, SRZ ;  /* 0x0000000000287805 */ /* 0x000fe2000001ff00 */
[----:B------:R-:W-:Y:S01]  /*c5d0*/  IMAD.IADD R3, R210, 0x1, R3 ;  /* 0x00000001d2037824 */ /* 0x000fe200078e0203 */
[----:B------:R-:W-:Y:S02]  /*c5e0*/  IADD3 R34, R195, -R34, RZ ;  /* 0x80000022c3227210 */ /* 0x000fe40007ffe0ff */
[----:B------:R-:W-:Y:S02]  /*c5f0*/  CS2R R28, SRZ ;  /* 0x00000000001c7805 */ /* 0x000fe4000001ff00 */
[----:B------:R-:W-:Y:S02]  /*c600*/  CS2R R24, SRZ ;  /* 0x0000000000187805 */ /* 0x000fe4000001ff00 */
[----:B----4-:R-:W-:Y:S02]  /*c610*/  CS2R R14, SRZ ;  /* 0x00000000000e7805 */ /* 0x010fe4000001ff00 */
[----:B------:R-:W-:-:S02]  /*c620*/  LOP3.LUT P0, RZ, R34, 0x4, RZ, 0xc0, !PT ;  /* 0x0000000422ff7812 */ /* 0x000fc4000780c0ff */
[----:B------:R-:W-:Y:S01]  /*c630*/  CS2R R34, SRZ ;  /* 0x0000000000227805 */ /* 0x000fe2000001ff00 */
[----:B------:R-:W-:Y:S01]  /*c640*/  IMAD R3, R3, 0x2, R16 ;  /* 0x0000000203037824 */ /* 0x000fe200078e0210 */
[----:B------:R-:W-:Y:S01]  /*c650*/  CS2R R10, SRZ ;  /* 0x00000000000a7805 */ /* 0x000fe2000001ff00 */
[----:B------:R-:W-:Y:S08]  /*c660*/  @P1 BRA `(.L_x_4829) ;  /* 0x0000000000fc1947 */ /* 0x000ff00003800000 */
[----:B------:R-:W-:Y:S01]  /*c670*/  ULDC UR4, c[0x0][0x3f4] ;  /* 0x0000fd0000047ab9 */ /* 0x000fe20000000800 */
[----:B------:R-:W-:Y:S02]  /*c680*/  CS2R R40, SRZ ;  /* 0x0000000000287805 */ /* 0x000fe4000001ff00 */
[----:B------:R-:W-:Y:S02]  /*c690*/  ISETP.GE.AND P4, PT, R205, UR4, PT ;  /* 0x00000004cd007c0c */ /* 0x000fe4000bf86270 */
[----:B------:R-:W-:Y:S02]  /*c6a0*/  CS2R R30, SRZ ;  /* 0x00000000001e7805 */ /* 0x000fe4000001ff00 */
[----:B------:R-:W-:Y:S02]  /*c6b0*/  ISETP.GE.AND P3, PT, R203, UR4, PT ;  /* 0x00000004cb007c0c */ /* 0x000fe4000bf66270 */
[----:B------:R-:W-:Y:S02]  /*c6c0*/  ISETP.GE.AND P2, PT, R204, UR4, PT ;  /* 0x00000004cc007c0c */ /* 0x000fe4000bf46270 */
[----:B------:R-:W-:-:S05]  /*c6d0*/  ISETP.GE.AND P1, PT, R202, UR4, PT ;  /* 0x00000004ca007c0c */ /* 0x000fca000bf26270 */
[C---:B------:R-:W-:Y:S01]  /*c6e0*/  @!P4 IMAD.SHL.U32 R9, R205.reuse, 0x2, RZ ;  /* 0x00000002cd09c824 */ /* 0x040fe200078e00ff */
[----:B------:R-:W-:-:S03]  /*c6f0*/  @!P4 SHF.L.U64.HI R66, R205, 0x1, R66 ;  /* 0x00000001cd42c819 */ /* 0x000fc60000010242 */
[C---:B------:R-:W-:Y:S01]  /*c700*/  @!P3 IMAD.SHL.U32 R71, R203.reuse, 0x2, RZ ;  /* 0x00000002cb47b824 */ /* 0x040fe200078e00ff */
[----:B------:R-:W-:Y:S01]  /*c710*/  @!P3 SHF.L.U64.HI R62, R203, 0x1, R62 ;  /* 0x00000001cb3eb819 */ /* 0x000fe2000001023e */
[----:B------:R-:W-:Y:S01]  /*c720*/  @!P2 IMAD.SHL.U32 R67, R204, 0x2, RZ ;  /* 0x00000002cc43a824 */ /* 0x000fe200078e00ff */
[-C--:B---3--:R-:W-:Y:S01]  /*c730*/  @!P4 IADD3 R10, P5, R6, R9.reuse, RZ ;  /* 0x00000009060ac210 */ /* 0x088fe20007fbe0ff */
[----:B------:R-:W-:Y:S01]  /*c740*/  @!P1 IMAD.SHL.U32 R5, R202, 0x2, RZ ;  /* 0x00000002ca059824 */ /* 0x000fe200078e00ff */
[----:B------:R-:W-:Y:S02]  /*c750*/  @!P4 IADD3 R8, P6, R64, R9, RZ ;  /* 0x000000094008c210 */ /* 0x000fe40007fde0ff */
[----:B------:R-:W-:Y:S01]  /*c760*/  @!P2 SHF.L.U64.HI R0, R204, 0x1, R69 ;  /* 0x00000001cc00a819 */ /* 0x000fe20000010245 */
[--C-:B--2---:R-:W-:Y:S01]  /*c770*/  @!P4 IMAD.X R11, R7, 0x1, R66.reuse, P5 ;  /* 0x00000001070bc824 */ /* 0x104fe200028e0642 */
[-C--:B------:R-:W-:Y:S01]  /*c780*/  @!P3 IADD3 R74, P5, R6, R71.reuse, RZ ;  /* 0x00000047064ab210 */ /* 0x080fe20007fbe0ff */
[----:B------:R-:W-:Y:S01]  /*c790*/  @!P4 IMAD.X R9, R65, 0x1, R66, P6 ;  /* 0x000000014109c824 */ /* 0x000fe200030e0642 */
[----:B------:R-:W-:-:S02]  /*c7a0*/  @!P3 IADD3 R70, P6, R64, R71, RZ ;  /* 0x000000474046b210 */ /* 0x000fc40007fde0ff */
[----:B------:R-:W-:Y:S01]  /*c7b0*/  @!P1 SHF.L.U64.HI R12, R202, 0x1, R63 ;  /* 0x00000001ca0c9819 */ /* 0x000fe2000001023f */
[--C-:B------:R-:W-:Y:S01]  /*c7c0*/  @!P3 IMAD.X R75, R7, 0x1, R62.reuse, P5 ;  /* 0x00000001074bb824 */ /* 0x100fe200028e063e */
[-C--:B------:R-:W-:Y:S01]  /*c7d0*/  @!P2 IADD3 R68, P5, R6, R67.reuse, RZ ;  /* 0x000000430644a210 */ /* 0x080fe20007fbe0ff */
[----:B------:R-:W-:Y:S01]  /*c7e0*/  @!P3 IMAD.X R71, R65, 0x1, R62, P6 ;  /* 0x000000014147b824 */ /* 0x000fe200030e063e */
[----:B------:R-:W-:-:S03]  /*c7f0*/  @!P2 IADD3 R66, P6, R64, R67, RZ ;  /* 0x000000434042a210 */ /* 0x000fc60007fde0ff */
[--C-:B------:R-:W-:Y:S01]  /*c800*/  @!P2 IMAD.X R69, R7, 0x1, R0.reuse, P5 ;  /* 0x000000010745a824 */ /* 0x100fe200028e0600 */
[----:B------:R-:W-:Y:S01]  /*c810*/  @!P1 IADD3 R62, P5, R6, R5, RZ ;  /* 0x00000005063e9210 */ /* 0x000fe20007fbe0ff */
[----:B------:R-:W-:Y:S01]  /*c820*/  @!P2 IMAD.X R67, R65, 0x1, R0, P6 ;  /* 0x000000014143a824 */ /* 0x000fe200030e0600 */
[----:B------:R-:W-:-:S03]  /*c830*/  ISETP.GE.AND P6, PT, R192, UR4, PT ;  /* 0x00000004c0007c0c */ /* 0x000fc6000bfc6270 */
[----:B------:R-:W-:Y:S01]  /*c840*/  @!P1 IMAD.X R63, R7, 0x1, R12, P5 ;  /* 0x00000001073f9824 */ /* 0x000fe200028e060c */
[----:B------:R-:W-:-:S05]  /*c850*/  @!P1 IADD3 R4, P5, R64, R5, RZ ;  /* 0x0000000540049210 */ /* 0x000fca0007fbe0ff */
[----:B------:R-:W-:Y:S01]  /*c860*/  @!P1 IMAD.X R5, R65, 0x1, R12, P5 ;  /* 0x0000000141059824 */ /* 0x000fe200028e060c */
[----:B------:R-:W-:-:S03]  /*c870*/  ISETP.GE.AND P5, PT, R207, UR4, PT ;  /* 0x00000004cf007c0c */ /* 0x000fc6000bfa6270 */
[----:B------:R-:W-:-:S04]  /*c880*/  @!P6 IMAD.WIDE R12, R192, 0x2, R6 ;  /* 0x00000002c00ce825 */ /* 0x000fc800078e0206 */
[----:B------:R-:W-:Y:S01]  /*c890*/  @!P6 IMAD.WIDE R14, R192, 0x2, R64 ;  /* 0x00000002c00ee825 */ /* 0x000fe200078e0240 */
[----:B------:R-:W5:Y:S01]  /*c8a0*/  @!P6 LD.E.64 R40, desc[UR46][R12.64] ;  /* 0x0000002e0c28e980 */ /* 0x000f62000c101b00 */
[----:B------:R-:W-:-:S03]  /*c8b0*/  CS2R R34, SRZ ;  /* 0x0000000000227805 */ /* 0x000fc6000001ff00 */
[----:B------:R0:W5:Y:S01]  /*c8c0*/  @!P6 LD.E.64 R30, desc[UR46][R14.64] ;  /* 0x0000002e0e1ee980 */ /* 0x000162000c101b00 */
[C---:B------:R-:W-:Y:S01]  /*c8d0*/  @!P5 IMAD.SHL.U32 R21, R207.reuse, 0x2, RZ ;  /* 0x00000002cf15d824 */ /* 0x040fe200078e00ff */
[----:B------:R-:W-:Y:S02]  /*c8e0*/  @!P5 SHF.L.U64.HI R78, R207, 0x1, R78 ;  /* 0x00000001cf4ed819 */ /* 0x000fe4000001024e */
[----:B------:R-:W-:Y:S01]  /*c8f0*/  CS2R R32, SRZ ;  /* 0x0000000000207805 */ /* 0x000fe2000001ff00 */
[----:B------:R1:W5:Y:S01]  /*c900*/  @!P4 LD.E.64 R34, desc[UR46][R10.64] ;  /* 0x0000002e0a22c980 */ /* 0x000362000c101b00 */
[----:B------:R-:W-:Y:S02]  /*c910*/  @!P5 IADD3 R6, P6, R6, R21, RZ ;  /* 0x000000150606d210 */ /* 0x000fe40007fde0ff */
[----:B------:R-:W-:Y:S02]  /*c920*/  CS2R R28, SRZ ;  /* 0x00000000001c7805 */ /* 0x000fe4000001ff00 */
[----:B------:R-:W-:Y:S01]  /*c930*/  CS2R R26, SRZ ;  /* 0x00000000001a7805 */ /* 0x000fe2000001ff00 */
[----:B------:R2:W5:Y:S01]  /*c940*/  @!P4 LD.E.64 R32, desc[UR46][R8.64] ;  /* 0x0000002e0820c980 */ /* 0x000562000c101b00 */
[----:B------:R-:W-:-:S02]  /*c950*/  @!P5 IADD3.X R7, R7, R78, RZ, P6, !PT ;  /* 0x0000004e0707d210 */ /* 0x000fc400037fe4ff */
[----:B------:R-:W-:Y:S02]  /*c960*/  @!P5 IADD3 R64, P6, R64, R21, RZ ;  /* 0x000000154040d210 */ /* 0x000fe40007fde0ff */
[----:B------:R-:W-:Y:S02]  /*c970*/  CS2R R24, SRZ ;  /* 0x0000000000187805 */ /* 0x000fe4000001ff00 */
[----:B------:R-:W-:Y:S02]  /*c980*/  CS2R R20, SRZ ;  /* 0x0000000000147805 */ /* 0x000fe4000001ff00 */
[----:B0-----:R-:W-:Y:S02]  /*c990*/  CS2R R14, SRZ ;  /* 0x00000000000e7805 */ /* 0x001fe4000001ff00 */
[----:B------:R-:W-:Y:S02]  /*c9a0*/  CS2R R12, SRZ ;  /* 0x00000000000c7805 */ /* 0x000fe4000001ff00 */
[----:B-1----:R-:W-:Y:S01]  /*c9b0*/  CS2R R10, SRZ ;  /* 0x00000000000a7805 */ /* 0x002fe2000001ff00 */
[----:B------:R-:W-:Y:S01]  /*c9c0*/  @!P5 IMAD.X R65, R65, 0x1, R78, P6 ;  /* 0x000000014141d824 */ /* 0x000fe200030e064e */
[----:B--2---:R-:W-:Y:S01]  /*c9d0*/  CS2R R8, SRZ ;  /* 0x0000000000087805 */ /* 0x004fe2000001ff00 */
        /* <DEDUP_REMOVED lines=8> */
.L_x_4829:
[----:B------:R-:W-:Y:S05]  /*ca60*/  BSYNC B1 ;  /* 0x0000000000017941 */ /* 0x000fea0003800000 */
.L_x_4828:
[----:B0----5:R-:W-:Y:S01]  /*ca70*/  IMAD.MOV.U32 R5, RZ, RZ, R30 ;  /* 0x000000ffff057224 */ /* 0x021fe200078e001e */
[----:B------:R-:W-:Y:S01]  /*ca80*/  LEA.HI R4, R218, R218, RZ, 0x1 ;  /* 0x000000dada047211 */ /* 0x000fe200078f08ff */
[----:B---3--:R-:W-:Y:S01]  /*ca90*/  VIADD R6, R3, 0x12400 ;  /* 0x0001240003067836 */ /* 0x008fe20000000000 */
[----:B------:R-:W-:Y:S01]  /*caa0*/  VIADDMNMX R64, R73, -R212, 0x80, PT ;  /* 0x0000008049407446 */ /* 0x000fe200038009d4 */
[----:B------:R-:W-:Y:S01]  /*cab0*/  VIADD R0, R3, 0x12440 ;  /* 0x0001244003007836 */ /* 0x000fe20000000000 */
[----:B------:R-:W-:Y:S01]  /*cac0*/  PRMT R74, R74, 0x5410, R5 ;  /* 0x000054104a4a7816 */ /* 0x000fe20000000005 */
[----:B------:R-:W-:Y:S01]  /*cad0*/  @P0 VIADD R0, R6, 0xffffffc0 ;  /* 0xffffffc006000836 */ /* 0x000fe20000000000 */
[----:B------:R-:W-:Y:S01]  /*cae0*/  LOP3.LUT R5, R4, 0xfffffffe, RZ, 0xc0, !PT ;  /* 0xfffffffe04057812 */ /* 0x000fe200078ec0ff */
[----:B------:R-:W-:Y:S01]  /*caf0*/  IMAD.MOV.U32 R6, RZ, RZ, R31 ;  /* 0x000000ffff067224 */ /* 0x000fe200078e001f */
[----:B------:R-:W-:Y:S01]  /*cb00*/  BSSY B1, `(.L_x_4830) ;  /* 0x000002a000017945 */ /* 0x000fe20003800000 */
[----:B--2---:R-:W-:Y:S01]  /*cb10*/  IMAD.MOV.U32 R7, RZ, RZ, R32 ;  /* 0x000000ffff077224 */ /* 0x004fe200078e0020 */
[----:B------:R-:W-:Y:S01]  /*cb20*/  ISETP.GE.AND P1, PT, R195, R64, PT ;  /* 0x00000040c300720c */ /* 0x000fe20003f26270 */
[----:B------:R-:W-:Y:S01]  /*cb30*/  IMAD.IADD R5, R218, 0x1, -R5 ;  /* 0x00000001da057824 */ /* 0x000fe200078e0a05 */
[----:B------:R-:W-:Y:S01]  /*cb40*/  PRMT R75, R6, 0x7610, R75 ;  /* 0x00007610064b7816 */ /* 0x000fe2000000004b */
[----:B------:R-:W-:-:S02]  /*cb50*/  IMAD.MOV.U32 R62, RZ, RZ, R33 ;  /* 0x000000ffff3e7224 */ /* 0x000fc400078e0021 */
[----:B------:R-:W-:Y:S01]  /*cb60*/  IMAD.MOV.U32 R4, RZ, RZ, R26 ;  /* 0x000000ffff047224 */ /* 0x000fe200078e001a */
[----:B------:R-:W-:Y:S01]  /*cb70*/  SHF.L.U32 R5, R5, 0x1f, RZ ;  /* 0x0000001f05057819 */ /* 0x000fe200000006ff */
[----:B------:R-:W-:Y:S01]  /*cb80*/  IMAD.MOV.U32 R6, RZ, RZ, R27 ;  /* 0x000000ffff067224 */ /* 0x000fe200078e001b */
[----:B------:R-:W-:Y:S01]  /*cb90*/  PRMT R71, R7, 0x5410, R62 ;  /* 0x0000541007477816 */ /* 0x000fe2000000003e */
[----:B------:R-:W-:Y:S01]  /*cba0*/  IMAD.MOV.U32 R7, RZ, RZ, R20 ;  /* 0x000000ffff077224 */ /* 0x000fe200078e0014 */
[----:B------:R-:W0:Y:S01]  /*cbb0*/  SYNCS.PHASECHK.TRANS64.TRYWAIT P0, [R16+URZ+0x30800], R5 ;  /* 0x03080005100075a7 */ /* 0x000e22000800017f */
        /* <DEDUP_REMOVED lines=23> */
[----:B------:R-:W-:Y:S02]  /*cd30*/  IMAD.MOV.U32 R6, RZ, RZ, R25 ;  /* 0x000000ffff067224 */ /* 0x000fe400078e0019 */
[----:B------:R-:W-:-:S03]  /*cd40*/  IMAD.MOV.U32 R7, RZ, RZ, R14 ;  /* 0x000000ffff077224 */ /* 0x000fc600078e000e */
[----:B------:R-:W-:Y:S01]  /*cd50*/  PRMT R68, R4, 0x5410, R6 ;  /* 0x0000541004447816 */ /* 0x000fe20000000006 */
[----:B------:R-:W-:Y:S01]  /*cd60*/  IMAD.MOV.U32 R4, RZ, RZ, R10 ;  /* 0x000000ffff047224 */ /* 0x000fe200078e000a */
[----:B------:R-:W-:Y:S01]  /*cd70*/  PRMT R66, R7, 0x5410, R63 ;  /* 0x0000541007427816 */ /* 0x000fe2000000003f */
[----:B------:R-:W-:Y:S01]  /*cd80*/  IMAD.MOV.U32 R6, RZ, RZ, R11 ;  /* 0x000000ffff067224 */ /* 0x000fe200078e000b */
[----:B0-----:R-:W-:Y:S06]  /*cd90*/  @!P0 BRA `(.L_x_4831) ;  /* 0x000001fc00a88947 */ /* 0x001fec0003800000 */
.L_x_5183:
[----:B------:R-:W-:Y:S05]  /*cda0*/  BSYNC B1 ;  /* 0x0000000000017941 */ /* 0x000fea0003800000 */
.L_x_4830:
        /* <DEDUP_REMOVED lines=13> */
[----:B------:R-:W-:Y:S01]  /*ce80*/  SHF.R.U32.HI R91, RZ, 0x10, R59 ;  /* 0x00000010ff5b7819 */ /* 0x000fe2000001163b */
[--C-:B------:R-:W-:Y:S01]  /*ce90*/  HADD2.F32 R89, -RZ, R88.reuse.H1_H1 ;  /* 0x30000058ff597230 */ /* 0x100fe20000004100 */
[--C-:B------:R-:W-:Y:S01]  /*cea0*/  SHF.R.U32.HI R92, RZ, 0x10, R61.reuse ;  /* 0x00000010ff5c7819 */ /* 0x100fe2000001163d */
[----:B------:R-:W-:Y:S01]  /*ceb0*/  HADD2.F32 R90, -RZ, R88.H0_H0 ;  /* 0x20000058ff5a7230 */ /* 0x000fe20000004100 */
[----:B------:R-:W-:Y:S01]  /*cec0*/  SHF.R.U64 R96, R60, 0x10, R61 ;  /* 0x000000103c607819 */ /* 0x000fe2000000123d */
[----:B------:R-:W-:Y:S01]  /*ced0*/  HADD2.F32 R91, -RZ, R91.H0_H0 ;  /* 0x2000005bff5b7230 */ /* 0x000fe20000004100 */
[----:B------:R-:W-:Y:S01]  /*cee0*/  SHF.R.U64 R95, R58, 0x10, R59 ;  /* 0x000000103a5f7819 */ /* 0x000fe2000000123b */
[----:B------:R-:W-:Y:S02]  /*cef0*/  HADD2.F32 R88, -RZ, R92.H0_H0 ;  /* 0x2000005cff587230 */ /* 0x000fe40000004100 */
[----:B0-----:R-:W-:-:S02]  /*cf00*/  HADD2.F32 R61, -RZ, R7.H1_H1 ;  /* 0x30000007ff3d7230 */ /* 0x001fc40000004100 */
[----:B------:R-:W-:Y:S02]  /*cf10*/  HADD2.F32 R60, -RZ, R7.H0_H0 ;  /* 0x20000007ff3c7230 */ /* 0x000fe40000004100 */
[--C-:B------:R-:W-:Y:S02]  /*cf20*/  HADD2.F32 R7, -RZ, R4.reuse.H0_H0 ;  /* 0x20000004ff077230 */ /* 0x100fe40000004100 */
[C---:B------:R-:W-:Y:S01]  /*cf30*/  FMUL.FTZ R93, R61.reuse, R91 ;  /* 0x0000005b3d5d7220 */ /* 0x040fe20000410000 */
[----:B------:R-:W-:Y:S02]  /*cf40*/  HADD2.F32 R4, -RZ, R4.H1_H1 ;  /* 0x30000004ff047230 */ /* 0x000fe40000004100 */
[-C--:B------:R-:W-:Y:S01]  /*cf50*/  FMUL.FTZ R94, R61, R88.reuse ;  /* 0x000000583d5e7220 */ /* 0x080fe20000410000 */
[--C-:B------:R-:W-:Y:S02]  /*cf60*/  HADD2.F32 R58, -RZ, R6.reuse.H0_H0 ;  /* 0x20000006ff3a7230 */ /* 0x100fe40000004100 */
[----:B------:R-:W-:Y:S01]  /*cf70*/  FFMA.FTZ R93, R60, R88, -R93 ;  /* 0x000000583c5d7223 */ /* 0x000fe2000001085d */
[----:B------:R-:W-:-:S02]  /*cf80*/  HADD2.F32 R59, -RZ, R6.H1_H1 ;  /* 0x30000006ff3b7230 */ /* 0x000fc40000004100 */
[----:B------:R-:W-:Y:S01]  /*cf90*/  FMUL.FTZ R92, R4, R90 ;  /* 0x0000005a045c7220 */ /* 0x000fe20000410000 */
[----:B------:R-:W-:Y:S02]  /*cfa0*/  HADD2.F32 R61, -RZ, R87.H1_H1 ;  /* 0x30000057ff3d7230 */ /* 0x000fe40000004100 */
[----:B------:R-:W-:Y:S01]  /*cfb0*/  FFMA.FTZ R94, R60, R91, R94 ;  /* 0x0000005b3c5e7223 */ /* 0x000fe2000001005e */
[----:B------:R-:W-:Y:S02]  /*cfc0*/  HADD2.F32 R6, -RZ, R5.H0_H0 ;  /* 0x20000005ff067230 */ /* 0x000fe40000004100 */
[-C--:B------:R-:W-:Y:S01]  /*cfd0*/  FMUL.FTZ R88, R4, R89.reuse ;  /* 0x0000005904587220 */ /* 0x080fe20000410000 */
[----:B------:R-:W-:Y:S02]  /*cfe0*/  HADD2.F32 R87, -RZ, R87.H0_H0 ;  /* 0x20000057ff577230 */ /* 0x000fe40000004100 */
[----:B------:R-:W-:Y:S01]  /*cff0*/  FFMA.FTZ R92, R7, R89, -R92 ;  /* 0x00000059075c7223 */ /* 0x000fe2000001085c */
[----:B------:R-:W-:-:S02]  /*d000*/  HADD2.F32 R5, -RZ, R5.H1_H1 ;  /* 0x30000005ff057230 */ /* 0x000fc40000004100 */
[----:B------:R-:W-:Y:S01]  /*d010*/  FFMA.FTZ R89, R7, R90, R88 ;  /* 0x0000005a07597223 */ /* 0x000fe20000010058 */
[----:B------:R-:W-:Y:S02]  /*d020*/  HADD2.F32 R60, -RZ, R95.H0_H0 ;  /* 0x2000005fff3c7230 */ /* 0x000fe40000004100 */
[C---:B------:R-:W-:Y:S01]  /*d030*/  FMUL.FTZ R91, R59.reuse, R61 ;  /* 0x0000003d3b5b7220 */ /* 0x040fe20000410000 */
[----:B------:R-:W-:Y:S02]  /*d040*/  HADD2.F32 R4, -RZ, R96.H0_H0 ;  /* 0x20000060ff047230 */ /* 0x000fe40000004100 */
[-C--:B------:R-:W-:Y:S01]  /*d050*/  FMUL.FTZ R88, R59, R87.reuse ;  /* 0x000000573b587220 */ /* 0x080fe20000410000 */
[C---:B------:R-:W-:Y:S01]  /*d060*/  FMUL.FTZ R7, R5.reuse, R60 ;  /* 0x0000003c05077220 */ /* 0x040fe20000410000 */
[C---:B------:R-:W-:Y:S01]  /*d070*/  FFMA.FTZ R91, R58.reuse, R87, -R91 ;  /* 0x000000573a5b7223 */ /* 0x040fe2000001085b */
        /* <DEDUP_REMOVED lines=9> */
.L_x_4835:
[----:B------:R-:W-:Y:S05]  /*d110*/  BSYNC B2 ;  /* 0x0000000000027941 */ /* 0x000fea0003800000 */
.L_x_4834:
[----:B------:R-:W-:Y:S04]  /*d120*/  BSSY B2, `(.L_x_4836) ;  /* 0x000002c000027945 */ /* 0x000fe80003800000 */
[----:B------:R-:W-:Y:S05]  /*d130*/  @P1 BRA `(.L_x_4837) ;  /* 0x0000000000a81947 */ /* 0x000fea0003800000 */
[----:B01----:R-:W0:Y:S01]  /*d140*/  LDS.128 R4, [R0] ;  /* 0x0000000000047984 */ /* 0x003e220000000c00 */
[----:B------:R-:W-:Y:S01]  /*d150*/  SHF.R.U32.HI R59, RZ, 0x10, R57 ;  /* 0x00000010ff3b7819 */ /* 0x000fe20000011639 */
[----:B------:R-:W-:Y:S01]  /*d160*/  HADD2.F32 R58, -RZ, R86.H0_H0 ;  /* 0x20000056ff3a7230 */ /* 0x000fe20000004100 */
[----:B------:R-:W-:Y:S01]  /*d170*/  SHF.R.U32.HI R61, RZ, 0x10, R55 ;  /* 0x00000010ff3d7819 */ /* 0x000fe20000011637 */
[----:B------:R-:W-:Y:S01]  /*d180*/  HADD2.F32 R60, -RZ, R85.H0_H0 ;  /* 0x20000055ff3c7230 */ /* 0x000fe20000004100 */
[----:B------:R-:W-:Y:S01]  /*d190*/  SHF.R.U64 R91, R56, 0x10, R57 ;  /* 0x00000010385b7819 */ /* 0x000fe20000001239 */
[----:B------:R-:W-:Y:S01]  /*d1a0*/  HADD2.F32 R59, -RZ, R59.H0_H0 ;  /* 0x2000003bff3b7230 */ /* 0x000fe20000004100 */
[----:B------:R-:W-:Y:S01]  /*d1b0*/  SHF.R.U64 R89, R54, 0x10, R55 ;  /* 0x0000001036597819 */ /* 0x000fe20000001237 */
[----:B------:R-:W-:Y:S02]  /*d1c0*/  HADD2.F32 R61, -RZ, R61.H0_H0 ;  /* 0x2000003dff3d7230 */ /* 0x000fe40000004100 */
[----:B------:R-:W-:-:S02]  /*d1d0*/  HADD2.F32 R85, -RZ, R85.H1_H1 ;  /* 0x30000055ff557230 */ /* 0x000fc40000004100 */
[----:B------:R-:W-:Y:S02]  /*d1e0*/  HADD2.F32 R86, -RZ, R86.H1_H1 ;  /* 0x30000056ff567230 */ /* 0x000fe40000004100 */
[--C-:B0-----:R-:W-:Y:S02]  /*d1f0*/  HADD2.F32 R57, -RZ, R7.reuse.H1_H1 ;  /* 0x30000007ff397230 */ /* 0x101fe40000004100 */
[----:B------:R-:W-:Y:S02]  /*d200*/  HADD2.F32 R56, -RZ, R7.H0_H0 ;  /* 0x20000007ff387230 */ /* 0x000fe40000004100 */
[--C-:B------:R-:W-:Y:S02]  /*d210*/  HADD2.F32 R7, -RZ, R4.reuse.H0_H0 ;  /* 0x20000004ff077230 */ /* 0x100fe40000004100 */
[C---:B------:R-:W-:Y:S01]  /*d220*/  FMUL.FTZ R90, R57.reuse, R59 ;  /* 0x0000003b395a7220 */ /* 0x040fe20000410000 */
[----:B------:R-:W-:Y:S02]  /*d230*/  HADD2.F32 R4, -RZ, R4.H1_H1 ;  /* 0x30000004ff047230 */ /* 0x000fe40000004100 */
[----:B------:R-:W-:Y:S01]  /*d240*/  FMUL.FTZ R87, R57, R61 ;  /* 0x0000003d39577220 */ /* 0x000fe20000410000 */
[----:B------:R-:W-:-:S02]  /*d250*/  HADD2.F32 R54, -RZ, R6.H0_H0 ;  /* 0x20000006ff367230 */ /* 0x000fc40000004100 */
[----:B------:R-:W-:Y:S01]  /*d260*/  FFMA.FTZ R92, R56, R61, R90 ;  /* 0x0000003d385c7223 */ /* 0x000fe2000001005a */
[----:B------:R-:W-:Y:S02]  /*d270*/  HADD2.F32 R55, -RZ, R6.H1_H1 ;  /* 0x30000006ff377230 */ /* 0x000fe40000004100 */
[----:B------:R-:W-:Y:S01]  /*d280*/  FMUL.FTZ R88, R4, R60 ;  /* 0x0000003c04587220 */ /* 0x000fe20000410000 */
[--C-:B------:R-:W-:Y:S02]  /*d290*/  HADD2.F32 R6, -RZ, R5.reuse.H0_H0 ;  /* 0x20000005ff067230 */ /* 0x100fe40000004100 */
[----:B------:R-:W-:Y:S01]  /*d2a0*/  FFMA.FTZ R87, R56, R59, -R87 ;  /* 0x0000003b38577223 */ /* 0x000fe20000010857 */
[-C--:B------:R-:W-:Y:S01]  /*d2b0*/  FMUL.FTZ R90, R4, R58.reuse ;  /* 0x0000003a045a7220 */ /* 0x080fe20000410000 */
[----:B------:R-:W-:Y:S02]  /*d2c0*/  HADD2.F32 R5, -RZ, R5.H1_H1 ;  /* 0x30000005ff057230 */ /* 0x000fe40000004100 */
[----:B------:R-:W-:Y:S01]  /*d2d0*/  FFMA.FTZ R88, R7, R58, -R88 ;  /* 0x0000003a07587223 */ /* 0x000fe20000010858 */
[----:B------:R-:W-:-:S02]  /*d2e0*/  HADD2.F32 R56, -RZ, R89.H0_H0 ;  /* 0x20000059ff387230 */ /* 0x000fc40000004100 */
[----:B------:R-:W-:Y:S01]  /*d2f0*/  FFMA.FTZ R57, R7, R60, R90 ;  /* 0x0000003c07397223 */ /* 0x000fe2000001005a */
[----:B------:R-:W-:Y:S02]  /*d300*/  HADD2.F32 R4, -RZ, R91.H0_H0 ;  /* 0x2000005bff047230 */ /* 0x000fe40000004100 */
[CC--:B------:R-:W-:Y:S01]  /*d310*/  FMUL.FTZ R59, R55.reuse, R85.reuse ;  /* 0x00000055373b7220 */ /* 0x0c0fe20000410000 */
        /* <DEDUP_REMOVED lines=11> */
[----:B------:R2:W-:Y:S02]  /*d3d0*/  STS.128 [R0], R4 ;  /* 0x0000000400007388 */ /* 0x0005e40000000c00 */
.L_x_4837:
[----:B------:R-:W-:Y:S05]  /*d3e0*/  BSYNC B2 ;  /* 0x0000000000027941 */ /* 0x000fea0003800000 */
.L_x_4836:
[----:B------:R-:W-:Y:S04]  /*d3f0*/  BSSY B2, `(.L_x_4838) ;  /* 0x000002c000027945 */ /* 0x000fe80003800000 */
[----:B------:R-:W-:Y:S05]  /*d400*/  @P2 BRA `(.L_x_4839) ;  /* 0x0000000000a82947 */ /* 0x000fea0003800000 */
[----:B012---:R-:W0:Y:S01]  /*d410*/  LDS.128 R4, [R3+0x16400] ;  /* 0x0164000003047984 */ /* 0x007e220000000c00 */
        /* <DEDUP_REMOVED lines=41> */
.L_x_4839:
[----:B------:R-:W-:Y:S05]  /*d6b0*/  BSYNC B2 ;  /* 0x0000000000027941 */ /* 0x000fea0003800000 */
.L_x_4838:
[----:B------:R-:W-:Y:S04]  /*d6c0*/  BSSY B2, `(.L_x_4840) ;  /* 0x000002c000027945 */ /* 0x000fe80003800000 */
[----:B------:R-:W-:Y:S05]  /*d6d0*/  @P3 BRA `(.L_x_4841) ;  /* 0x0000000000a83947 */ /* 0x000fea0003800000 */
[----:B0123--:R-:W0:Y:S01]  /*d6e0*/  LDS.128 R4, [R0+0x4000] ;  /* 0x0040000000047984 */ /* 0x00fe220000000c00 */
        /* <DEDUP_REMOVED lines=41> */
.L_x_4841:
[----:B------:R-:W-:Y:S05]  /*d980*/  BSYNC B2 ;  /* 0x0000000000027941 */ /* 0x000fea0003800000 */
.L_x_4840:
[----:B------:R-:W-:Y:S04]  /*d990*/  BSSY B2, `(.L_x_4842) ;  /* 0x000002c000027945 */ /* 0x000fe80003800000 */
[----:B------:R-:W-:Y:S05]  /*d9a0*/  @P4 BRA `(.L_x_4843) ;  /* 0x0000000000a84947 */ /* 0x000fea0003800000 */
[----:B01234-:R-:W0:Y:S01]  /*d9b0*/  LDS.128 R4, [R3+0x1a400] ;  /* 0x01a4000003047984 */ /* 0x01fe220000000c00 */
        /* <DEDUP_REMOVED lines=41> */
.L_x_4843:
[----:B------:R-:W-:Y:S05]  /*dc50*/  BSYNC B2 ;  /* 0x0000000000027941 */ /* 0x000fea0003800000 */
.L_x_4842:
[----:B------:R-:W-:Y:S05]  /*dc60*/  @P5 BRA `(.L_x_4833) ;  /* 0x0000000000a85947 */ /* 0x000fea0003800000 */
[----:B01234-:R-:W0:Y:S01]  /*dc70*/  LDS.128 R4, [R0+0x8000] ;  /* 0x0080000000047984 */ /* 0x01fe220000000c00 */
[----:B------:R-:W-:Y:S01]  /*dc80*/  SHF.R.U32.HI R43, RZ, 0x10, R37 ;  /* 0x00000010ff2b7819 */ /* 0x000fe20000011625 */
[----:B------:R-:W-:Y:S01]  /*dc90*/  HADD2.F32 R42, -RZ, R76.H1_H1 ;  /* 0x3000004cff2a7230 */ /* 0x000fe20000004100 */
        /* <DEDUP_REMOVED lines=39> */
.L_x_4833:
[----:B------:R-:W-:Y:S05]  /*df10*/  BSYNC B1 ;  /* 0x0000000000017941 */ /* 0x000fea0003800000 */
.L_x_4832:
        /* <DEDUP_REMOVED lines=12> */
[--C-:B------:R-:W-:Y:S01]  /*dfe0*/  SHF.R.U64 R47, R40, 0x10, R41.reuse ;  /* 0x00000010282f7819 */ /* 0x100fe20000001229 */
[--C-:B------:R-:W-:Y:S01]  /*dff0*/  HADD2.F32 R38, -RZ, R75.reuse.H1_H1 ;  /* 0x3000004bff267230 */ /* 0x100fe20000004100 */
[----:B------:R-:W-:Y:S01]  /*e000*/  SHF.R.U32.HI R39, RZ, 0x10, R41 ;  /* 0x00000010ff277819 */ /* 0x000fe20000011629 */
[----:B------:R-:W-:Y:S01]  /*e010*/  HADD2.F32 R40, -RZ, R74.H1_H1 ;  /* 0x3000004aff287230 */ /* 0x000fe20000004100 */
[--C-:B------:R-:W-:Y:S01]  /*e020*/  SHF.R.U32.HI R41, RZ, 0x10, R31.reuse ;  /* 0x00000010ff297819 */ /* 0x100fe2000001161f */
        /* <DEDUP_REMOVED lines=36> */
.L_x_4846:
[----:B------:R-:W-:Y:S05]  /*e270*/  BSYNC B1 ;  /* 0x0000000000017941 */ /* 0x000fea0003800000 */
.L_x_4845:
[----:B------:R-:W-:Y:S04]  /*e280*/  BSSY B1, `(.L_x_4847) ;  /* 0x000002c000017945 */ /* 0x000fe80003800000 */
[----:B------:R-:W-:Y:S05]  /*e290*/  @P1 BRA `(.L_x_4848) ;  /* 0x0000000000a81947 */ /* 0x000fea0003800000 */
[----:B0-----:R-:W0:Y:S01]  /*e2a0*/  LDS.128 R4, [R0+0x2000] ;  /* 0x0020000000047984 */ /* 0x001e220000000c00 */
[----:B------:R-:W-:Y:S01]  /*e2b0*/  SHF.R.U64 R40, R34, 0x10, R35 ;  /* 0x0000001022287819 */ /* 0x000fe20000001223 */
[----:B------:R-:W-:Y:S01]  /*e2c0*/  HADD2.F32 R74, -RZ, R74.H0_H0 ;  /* 0x2000004aff4a7230 */ /* 0x000fe20000004100 */
[----:B------:R-:W-:Y:S01]  /*e2d0*/  SHF.R.U32.HI R36, RZ, 0x10, R33 ;  /* 0x00000010ff247819 */ /* 0x000fe20000011621 */
[----:B------:R-:W-:Y:S01]  /*e2e0*/  HADD2.F32 R73, -RZ, R73.H0_H0 ;  /* 0x20000049ff497230 */ /* 0x000fe20000004100 */
[----:B------:R-:W-:Y:S01]  /*e2f0*/  SHF.R.U32.HI R34, RZ, 0x10, R35 ;  /* 0x00000010ff227819 */ /* 0x000fe20000011623 */
[----:B------:R-:W-:Y:S01]  /*e300*/  HADD2.F32 R35, -RZ, R71.H0_H0 ;  /* 0x20000047ff237230 */ /* 0x000fe20000004100 */
[----:B------:R-:W-:Y:S01]  /*e310*/  SHF.R.U64 R39, R32, 0x10, R33 ;  /* 0x0000001020277819 */ /* 0x000fe20000001221 */
[----:B------:R-:W-:Y:S02]  /*e320*/  HADD2.F32 R36, -RZ, R36.H0_H0 ;  /* 0x20000024ff247230 */ /* 0x000fe40000004100 */
[----:B------:R-:W-:-:S02]  /*e330*/  HADD2.F32 R34, -RZ, R34.H0_H0 ;  /* 0x20000022ff227230 */ /* 0x000fc40000004100 */
        /* <DEDUP_REMOVED lines=32> */
.L_x_4848:
[----:B------:R-:W-:Y:S05]  /*e540*/  BSYNC B1 ;  /* 0x0000000000017941 */ /* 0x000fea0003800000 */
.L_x_4847:
[----:B------:R-:W-:Y:S04]  /*e550*/  BSSY B1, `(.L_x_4849) ;  /* 0x000002c000017945 */ /* 0x000fe80003800000 */
[----:B------:R-:W-:Y:S05]  /*e560*/  @P2 BRA `(.L_x_4850) ;  /* 0x0000000000a82947 */ /* 0x000fea0003800000 */
[----:B01----:R-:W0:Y:S01]  /*e570*/  LDS.128 R4, [R3+0x18400] ;  /* 0x0184000003047984 */ /* 0x003e220000000c00 */
        /* <DEDUP_REMOVED lines=41> */
.L_x_4850:
[----:B------:R-:W-:Y:S05]  /*e810*/  BSYNC B1 ;  /* 0x0000000000017941 */ /* 0x000fea0003800000 */
.L_x_4849:
        /* <DEDUP_REMOVED lines=44> */
.L_x_4852:
[----:B------:R-:W-:Y:S05]  /*eae0*/  BSYNC B1 ;  /* 0x0000000000017941 */ /* 0x000fea0003800000 */
.L_x_4851:
[----:B------:R-:W-:Y:S04]  /*eaf0*/  BSSY B1, `(.L_x_4853) ;  /* 0x000002c000017945 */ /* 0x000fe80003800000 */
[----:B------:R-:W-:Y:S05]  /*eb00*/  @P4 BRA `(.L_x_4854) ;  /* 0x0000000000a84947 */ /* 0x000fea0003800000 */
[----:B0123--:R-:W0:Y:S01]  /*eb10*/  LDS.128 R4, [R3+0x1c400] ;  /* 0x01c4000003047984 */ /* 0x00fe220000000c00 */
[----:B------:R-:W-:Y:S01]  /*eb20*/  SHF.R.U32.HI R21, RZ, 0x10, R15 ;  /* 0x00000010ff157819 */ /* 0x000fe2000001160f */
[----:B------:R-:W-:Y:S01]  /*eb30*/  HADD2.F32 R20, -RZ, R66.H0_H0 ;  /* 0x20000042ff147230 */ /* 0x000fe20000004100 */
        /* <DEDUP_REMOVED lines=39> */
.L_x_4854:
[----:B------:R-:W-:Y:S05]  /*edb0*/  BSYNC B1 ;  /* 0x0000000000017941 */ /* 0x000fea0003800000 */
.L_x_4853:
        /* <DEDUP_REMOVED lines=42> */
[----:B------:R0:W-:Y:S01]  /*f060*/  STS.128 [R0+0xa000], R4 ;  /* 0x00a0000400007388 */ /* 0x0001e20000000c00 */
[----:B------:R-:W-:Y:S05]  /*f070*/  BRA `(.L_x_4844) ;  /* 0x00000034008c7947 */ /* 0x000fea0003800000 */
.L_x_4823:
[----:B------:R-:W0:Y:S01]  /*f080*/  LDC R25, c[0x0][0x448] ;  /* 0x00011200ff197b82 */ /* 0x000e220000000800 */
[----:B------:R-:W-:Y:S01]  /*f090*/  IMAD R3, R222, 0x40, R67 ;  /* 0x00000040de037824 */ /* 0x000fe200078e0243 */
[----:B------:R-:W-:Y:S01]  /*f0a0*/  ULDC.64 UR4, c[0x0][0x3f8] ;  /* 0x0000fe0000047ab9 */ /* 0x000fe20000000a00 */
[----:B------:R-:W-:Y:S01]  /*f0b0*/  ULDC.64 UR6, c[0x0][0x408] ;  /* 0x0001020000067ab9 */ /* 0x000fe20000000a00 */
[----:B------:R-:W-:Y:S01]  /*f0c0*/  IMAD.MOV.U32 R4, RZ, RZ, R24 ;  /* 0x000000ffff047224 */ /* 0x000fe200078e0018 */
[----:B------:R-:W-:Y:S01]  /*f0d0*/  SHF.R.S32.HI R73, RZ, 0x1f, R198 ;  /* 0x0000001fff497819 */ /* 0x000fe200000114c6 */
[----:B------:R-:W-:Y:S02]  /*f0e0*/  IMAD.MOV.U32 R6, RZ, RZ, R146 ;  /* 0x000000ffff067224 */ /* 0x000fe400078e0092 */
[----:B------:R-:W-:Y:S01]  /*f0f0*/  IMAD.MOV.U32 R7, RZ, RZ, R29 ;  /* 0x000000ffff077224 */ /* 0x000fe200078e001d */
[----:B------:R-:W-:-:S04]  /*f100*/  LEA.HI R71, R73, R198, RZ, 0x3 ;  /* 0x000000c649477211 */ /* 0x000fc800078f18ff */
[----:B------:R-:W-:Y:S02]  /*f110*/  SHF.R.S32.HI R21, RZ, 0x3, R71 ;  /* 0x00000003ff157819 */ /* 0x000fe40000011447 */
[----:B0-----:R-:W-:-:S13]  /*f120*/  ISETP.NE.AND P0, PT, R25, 0x1, PT ;  /* 0x000000011900780c */ /* 0x001fda0003f05270 */
[----:B------:R-:W0:Y:S08]  /*f130*/  @P0 LDC R0, c[0x0][0x44c] ;  /* 0x00011300ff000b82 */ /* 0x000e300000000800 */
[----:B------:R-:W1:Y:S01]  /*f140*/  @P0 LDC R5, c[0x0][0x450] ;  /* 0x00011400ff050b82 */ /* 0x000e620000000800 */
[----:B0-----:R-:W-:-:S05]  /*f150*/  @P0 IMAD.HI.U32 R0, R3, R0, RZ ;  /* 0x0000000003000227 */ /* 0x001fca00078e00ff */
[----:B-1----:R-:W-:Y:S02]  /*f160*/  @P0 SHF.R.U32.HI R3, RZ, R5, R0 ;  /* 0x00000005ff030219 */ /* 0x002fe40000011600 */
[----:B------:R-:W-:Y:S02]  /*f170*/  MOV R5, R27 ;  /* 0x0000001b00057202 */ /* 0x000fe40000000f00 */
        /* <DEDUP_REMOVED lines=10> */
[----:B------:R-:W-:Y:S01]  /*f220*/  SHF.R.S32.HI R0, RZ, 0x1f, R199 ;  /* 0x0000001fff007819 */ /* 0x000fe200000114c7 */
[----:B------:R-:W-:Y:S01]  /*f230*/  IMAD.IADD R69, R7, 0x1, R69 ;  /* 0x0000000107457824 */ /* 0x000fe200078e0245 */
[----:B------:R-:W-:Y:S01]  /*f240*/  LEA R62, P0, R4, UR4, 0x1 ;  /* 0x00000004043e7c11 */ /* 0x000fe2000f8008ff */
[----:B------:R-:W-:Y:S01]  /*f250*/  UMOV UR4, 0xffffffff ;  /* 0xffffffff00047882 */ /* 0x000fe20000000000 */
[----:B------:R-:W-:Y:S02]  /*f260*/  LEA R68, P1, R6, UR6, 0x1 ;  /* 0x0000000606447c11 */ /* 0x000fe4000f8208ff */
[----:B------:R-:W-:-:S02]  /*f270*/  LEA.HI R3, R0, R199, RZ, 0x3 ;  /* 0x000000c700037211 */ /* 0x000fc400078f18ff */
[----:B------:R-:W-:Y:S02]  /*f280*/  LEA.HI.X R63, R4, UR5, R63, 0x1, P0 ;  /* 0x00000005043f7c11 */ /* 0x000fe400080f0c3f */
[----:B------:R-:W-:Y:S02]  /*f290*/  LEA.HI.X R69, R6, UR7, R69, 0x1, P1 ;  /* 0x0000000706457c11 */ /* 0x000fe400088f0c45 */
[----:B------:R-:W-:Y:S01]  /*f2a0*/  SHF.R.S32.HI R20, RZ, 0x3, R3 ;  /* 0x00000003ff147819 */ /* 0x000fe20000011403 */
[----:B------:R-:W-:Y:S06]  /*f2b0*/  BRA.DIV UR4, `(.L_x_4855) ;  /* 0x000001da04747947 */ /* 0x000fec000b800000 */
[----:B------:R-:W0:Y:S04]  /*f2c0*/  SHFL.IDX PT, R5, R63, RZ, 0x1c1f ;  /* 0x001c1fff3f057589 */ /* 0x000e2800000e0000 */
[----:B------:R-:W1:Y:S04]  /*f2d0*/  SHFL.IDX PT, R4, R62, RZ, 0x1c1f ;  /* 0x001c1fff3e047589 */ /* 0x000e6800000e0000 */
[----:B------:R2:W3:Y:S04]  /*f2e0*/  SHFL.IDX PT, R7, R69, RZ, 0x1c1f ;  /* 0x001c1fff45077589 */ /* 0x0004e800000e0000 */
[----:B------:R2:W4:Y:S01]  /*f2f0*/  SHFL.IDX PT, R14, R68, RZ, 0x1c1f ;  /* 0x001c1fff440e7589 */ /* 0x00052200000e0000 */
[----:B0-----:R-:W-:-:S02]  /*f300*/  IMAD.MOV.U32 R9, RZ, RZ, R5 ;  /* 0x000000ffff097224 */ /* 0x001fc400078e0005 */
[----:B-12---:R-:W-:-:S07]  /*f310*/  IMAD.MOV.U32 R8, RZ, RZ, R4 ;  /* 0x000000ffff087224 */ /* 0x006fce00078e0004 */
.L_x_5189:
[----:B------:R-:W-:Y:S01]  /*f320*/  IMAD R70, R196, R25, RZ ;  /* 0x00000019c4467224 */ /* 0x000fe200078e02ff */
[----:B------:R-:W-:Y:S01]  /*f330*/  BSSY B1, `(.L_x_4856) ;  /* 0x000002e000017945 */ /* 0x000fe20003800000 */
[----:B---3--:R-:W-:Y:S01]  /*f340*/  IMAD.MOV.U32 R15, RZ, RZ, R7 ;  /* 0x000000ffff0f7224 */ /* 0x008fe200078e0007 */
[----:B------:R-:W-:Y:S02]  /*f350*/  CS2R R44, SRZ ;  /* 0x00000000002c7805 */ /* 0x000fe4000001ff00 */
[----:B------:R-:W-:Y:S02]  /*f360*/  CS2R R46, SRZ ;  /* 0x00000000002e7805 */ /* 0x000fe4000001ff00 */
[----:B------:R-:W-:Y:S02]  /*f370*/  ISETP.GE.AND P0, PT, R67, R70, PT ;  /* 0x000000464300720c */ /* 0x000fe40003f06270 */
        /* <DEDUP_REMOVED lines=17> */
[----:B------:R-:W-:-:S02]  /*f490*/  CS2R R44, SRZ ;  /* 0x00000000002c7805 */ /* 0x000fc4000001ff00 */
[----:B------:R-:W-:-:S03]  /*f4a0*/  CS2R R46, SRZ ;  /* 0x00000000002e7805 */ /* 0x000fc6000001ff00 */
[----:B------:R-:W-:-:S04]  /*f4b0*/  @!P0 IMAD.WIDE R6, R22, 0x2, R8 ;  /* 0x0000000216068825 */ /* 0x000fc800078e0208 */
[----:B------:R-:W-:Y:S01]  /*f4c0*/  @!P1 IMAD.SHL.U32 R11, R21, 0x8, RZ ;  /* 0x00000008150b9824 */ /* 0x000fe200078e00ff */
[----:B------:R4:W5:Y:S01]  /*f4d0*/  @!P0 LD.E.128 R32, desc[UR46][R6.64] ;  /* 0x0000002e06208980 */ /* 0x000962000c101d00 */
[----:B------:R-:W-:Y:S01]  /*f4e0*/  @!P2 IMAD.SHL.U32 R13, R20, 0x8, RZ ;  /* 0x00000008140da824 */ /* 0x000fe200078e00ff */
[----:B------:R-:W-:Y:S01]  /*f4f0*/  CS2R R28, SRZ ;  /* 0x00000000001c7805 */ /* 0x000fe2000001ff00 */
[----:B------:R-:W-:Y:S01]  /*f500*/  @!P1 IMAD.WIDE R4, R11, 0x2, R8 ;  /* 0x000000020b049825 */ /* 0x000fe200078e0208 */
[----:B------:R-:W-:Y:S02]  /*f510*/  CS2R R30, SRZ ;  /* 0x00000000001e7805 */ /* 0x000fe4000001ff00 */
[----:B------:R-:W-:Y:S02]  /*f520*/  CS2R R40, SRZ ;  /* 0x0000000000287805 */ /* 0x000fe4000001ff00 */
[----:B------:R-:W-:Y:S02]  /*f530*/  CS2R R42, SRZ ;  /* 0x00000000002a7805 */ /* 0x000fe4000001ff00 */
[----:B------:R-:W-:-:S02]  /*f540*/  CS2R R24, SRZ ;  /* 0x0000000000187805 */ /* 0x000fc4000001ff00 */
[----:B------:R-:W-:Y:S02]  /*f550*/  CS2R R26, SRZ ;  /* 0x00000000001a7805 */ /* 0x000fe4000001ff00 */
[----:B------:R-:W-:Y:S01]  /*f560*/  CS2R R36, SRZ ;  /* 0x0000000000247805 */ /* 0x000fe2000001ff00 */
[--C-:B----4-:R-:W-:Y:S01]  /*f570*/  @!P1 IMAD.WIDE R6, R11, 0x2, R14.reuse ;  /* 0x000000020b069825 */ /* 0x110fe200078e020e */
[----:B------:R-:W-:Y:S01]  /*f580*/  CS2R R38, SRZ ;  /* 0x0000000000267805 */ /* 0x000fe2000001ff00 */
[----:B------:R0:W5:Y:S02]  /*f590*/  @!P1 LD.E.128 R28, desc[UR46][R4.64] ;  /* 0x0000002e041c9980 */ /* 0x000164000c101d00 */
[C---:B------:R-:W-:Y:S02]  /*f5a0*/  @!P2 IMAD.WIDE R10, R13.reuse, 0x2, R14 ;  /* 0x000000020d0aa825 */ /* 0x040fe400078e020e */
[----:B------:R0:W5:Y:S02]  /*f5b0*/  @!P1 LD.E.128 R40, desc[UR46][R6.64] ;  /* 0x0000002e06289980 */ /* 0x000164000c101d00 */
[----:B------:R-:W-:-:S02]  /*f5c0*/  @!P2 IMAD.WIDE R8, R13, 0x2, R8 ;  /* 0x000000020d08a825 */ /* 0x000fc400078e0208 */
[----:B------:R0:W5:Y:S02]  /*f5d0*/  @!P2 LD.E.128 R36, desc[UR46][R10.64] ;  /* 0x0000002e0a24a980 */ /* 0x000164000c101d00 */
[----:B------:R-:W-:Y:S02]  /*f5e0*/  @!P0 IMAD.WIDE R14, R22, 0x2, R14 ;  /* 0x00000002160e8825 */ /* 0x000fe400078e020e */
[----:B------:R0:W5:Y:S04]  /*f5f0*/  @!P2 LD.E.128 R24, desc[UR46][R8.64] ;  /* 0x0000002e0818a980 */ /* 0x000168000c101d00 */
[----:B------:R0:W5:Y:S02]  /*f600*/  @!P0 LD.E.128 R44, desc[UR46][R14.64] ;  /* 0x0000002e0e2c8980 */ /* 0x000164000c101d00 */
.L_x_4857:
[----:B------:R-:W-:Y:S05]  /*f610*/  BSYNC B1 ;  /* 0x0000000000017941 */ /* 0x000fea0003800000 */
.L_x_4856:
[----:B0----5:R-:W-:Y:S01]  /*f620*/  IMAD.MOV.U32 R4, RZ, RZ, R44 ;  /* 0x000000ffff047224 */ /* 0x021fe200078e002c */
[----:B------:R-:W-:Y:S01]  /*f630*/  UMOV UR4, 0xffffffff ;  /* 0xffffffff00047882 */ /* 0x000fe20000000000 */
        /* <DEDUP_REMOVED lines=35> */
[----:B------:R-:W-:Y:S01]  /*f870*/  IMAD.MOV.U32 R7, RZ, RZ, R27 ;  /* 0x000000ffff077224 */ /* 0x000fe200078e001b */
[----:B------:R-:W-:Y:S02]  /*f880*/  MOV R6, R26 ;  /* 0x0000001a00067202 */ /* 0x000fe40000000f00 */
[----:B------:R-:W-:Y:S02]  /*f890*/  PRMT R83, R4, 0x5410, R5 ;  /* 0x0000541004537816 */ /* 0x000fe40000000005 */
[----:B------:R-:W-:-:S02]  /*f8a0*/  CS2R R4, SRZ ;  /* 0x0000000000047805 */ /* 0x000fc4000001ff00 */
[----:B------:R-:W-:Y:S01]  /*f8b0*/  PRMT R84, R6, 0x5410, R7 ;  /* 0x0000541006547816 */ /* 0x000fe20000000007 */
[----:B------:R-:W-:Y:S06]  /*f8c0*/  BRA.DIV UR4, `(.L_x_4858) ;  /* 0x000001d604687947 */ /* 0x000fec000b800000 */
[----:B------:R-:W0:Y:S04]  /*f8d0*/  SHFL.IDX PT, R63, R63, 0x1, 0x1c1f ;  /* 0x003c1f003f3f7f89 */ /* 0x000e2800000e0000 */
[----:B------:R-:W1:Y:S04]  /*f8e0*/  SHFL.IDX PT, R62, R62, 0x1, 0x1c1f ;  /* 0x003c1f003e3e7f89 */ /* 0x000e6800000e0000 */
[----:B------:R-:W2:Y:S04]  /*f8f0*/  SHFL.IDX PT, R69, R69, 0x1, 0x1c1f ;  /* 0x003c1f0045457f89 */ /* 0x000ea800000e0000 */
[----:B------:R-:W3:Y:S02]  /*f900*/  SHFL.IDX PT, R68, R68, 0x1, 0x1c1f ;  /* 0x003c1f0044447f89 */ /* 0x000ee400000e0000 */
.L_x_5195:
[----:B------:R-:W-:Y:S01]  /*f910*/  VIADD R67, R67, 0x40 ;  /* 0x0000004043437836 */ /* 0x000fe20000000000 */
[----:B------:R-:W-:Y:S01]  /*f920*/  BSSY B1, `(.L_x_4859) ;  /* 0x000002c000017945 */ /* 0x000fe20003800000 */
[----:B------:R-:W-:Y:S02]  /*f930*/  CS2R R6, SRZ ;  /* 0x0000000000067805 */ /* 0x000fe4000001ff00 */
[----:B------:R-:W-:Y:S02]  /*f940*/  CS2R R8, SRZ ;  /* 0x0000000000087805 */ /* 0x000fe4000001ff00 */
[----:B------:R-:W-:Y:S02]  /*f950*/  CS2R R10, SRZ ;  /* 0x00000000000a7805 */ /* 0x000fe4000001ff00 */
[----:B------:R-:W-:Y:S02]  /*f960*/  ISETP.GE.AND P0, PT, R67, R70, PT ;  /* 0x000000464300720c */ /* 0x000fe40003f06270 */
[----:B------:R-:W-:-:S02]  /*f970*/  CS2R R12, SRZ ;  /* 0x00000000000c7805 */ /* 0x000fc4000001ff00 */
[----:B----4-:R-:W-:Y:S02]  /*f980*/  CS2R R14, SRZ ;  /* 0x00000000000e7805 */ /* 0x010fe4000001ff00 */
[----:B------:R-:W-:Y:S02]  /*f990*/  CS2R R48, SRZ ;  /* 0x0000000000307805 */ /* 0x000fe4000001ff00 */
[----:B------:R-:W-:Y:S02]  /*f9a0*/  CS2R R50, SRZ ;  /* 0x0000000000327805 */ /* 0x000fe4000001ff00 */
[----:B------:R-:W-:Y:S02]  /*f9b0*/  CS2R R52, SRZ ;  /* 0x0000000000347805 */ /* 0x000fe4000001ff00 */
[----:B------:R-:W-:Y:S02]  /*f9c0*/  CS2R R54, SRZ ;  /* 0x0000000000367805 */ /* 0x000fe4000001ff00 */
[----:B------:R-:W-:-:S02]  /*f9d0*/  CS2R R56, SRZ ;  /* 0x0000000000387805 */ /* 0x000fc4000001ff00 */
        /* <DEDUP_REMOVED lines=9> */
[----:B------:R-:W-:Y:S02]  /*fa70*/  CS2R R6, SRZ ;  /* 0x0000000000067805 */ /* 0x000fe4000001ff00 */
[----:B------:R-:W-:Y:S01]  /*fa80*/  CS2R R52, SRZ ;  /* 0x0000000000347805 */ /* 0x000fe2000001ff00 */
[----:B01----:R-:W-:-:S04]  /*fa90*/  @!P0 IMAD.WIDE R12, R22, 0x2, R62 ;  /* 0x00000002160c8825 */ /* 0x003fc800078e023e */
        /* <DEDUP_REMOVED lines=11> */
[----:B0-----:R-:W-:Y:S01]  /*fb50*/  CS2R R12, SRZ ;  /* 0x00000000000c7805 */ /* 0x001fe2000001ff00 */
[--C-:B--23--:R-:W-:Y:S01]  /*fb60*/  @!P1 IMAD.WIDE R64, R65, 0x2, R68.reuse ;  /* 0x0000000241409825 */ /* 0x10cfe200078e0244 */
[----:B------:R4:W5:Y:S03]  /*fb70*/  @!P1 LD.E.128 R52, desc[UR46][R60.64] ;  /* 0x0000002e3c349980 */ /* 0x000966000c101d00 */
[--C-:B------:R-:W-:Y:S01]  /*fb80*/  @!P2 IMAD.WIDE R66, R67, 0x2, R68.reuse ;  /* 0x000000024342a825 */ /* 0x100fe200078e0244 */
[----:B------:R4:W5:Y:S03]  /*fb90*/  @!P1 LD.E.128 R8, desc[UR46][R64.64] ;  /* 0x0000002e40089980 */ /* 0x000966000c101d00 */
[----:B------:R-:W-:Y:S01]  /*fba0*/  @!P0 IMAD.WIDE R68, R22, 0x2, R68 ;  /* 0x0000000216448825 */ /* 0x000fe200078e0244 */
[----:B------:R4:W5:Y:S04]  /*fbb0*/  @!P2 LD.E.128 R56, desc[UR46][R62.64] ;  /* 0x0000002e3e38a980 */ /* 0x000968000c101d00 */
[----:B------:R4:W5:Y:S04]  /*fbc0*/  @!P0 LD.E.128 R4, desc[UR46][R68.64] ;  /* 0x0000002e44048980 */ /* 0x000968000c101d00 */
[----:B------:R4:W5:Y:S02]  /*fbd0*/  @!P2 LD.E.128 R12, desc[UR46][R66.64] ;  /* 0x0000002e420ca980 */ /* 0x000964000c101d00 */
.L_x_4860:
[----:B------:R-:W-:Y:S05]  /*fbe0*/  BSYNC B1 ;  /* 0x0000000000017941 */ /* 0x000fea0003800000 */
.L_x_4859:
[----:B----45:R-:W-:Y:S01]  /*fbf0*/  IMAD.MOV.U32 R61, RZ, RZ, R4 ;  /* 0x000000ffff3d7224 */ /* 0x030fe200078e0004 */
[----:B------:R-:W-:Y:S01]  /*fc00*/  LEA.HI R60, R218, R218, RZ, 0x1 ;  /* 0x000000dada3c7211 */ /* 0x000fe200078f08ff */
[----:B-1----:R-:W-:Y:S01]  /*fc10*/  IMAD.MOV.U32 R62, RZ, RZ, R5 ;  /* 0x000000ffff3e7224 */ /* 0x002fe200078e0005 */
[----:B------:R-:W-:Y:S01]  /*fc20*/  VIADDMNMX R70, R70, -R212, 0x80, PT ;  /* 0x0000008046467446 */ /* 0x000fe200038009d4 */
[----:B0-----:R-:W-:Y:S01]  /*fc30*/  IMAD.MOV.U32 R63, RZ, RZ, R6 ;  /* 0x000000ffff3f7224 */ /* 0x001fe200078e0006 */
[----:B------:R-:W-:Y:S01]  /*fc40*/  BSSY B1, `(.L_x_4861) ;  /* 0x000002a000017945 */ /* 0x000fe20003800000 */
[----:B------:R-:W-:Y:S01]  /*fc50*/  IMAD.MOV.U32 R64, RZ, RZ, R7 ;  /* 0x000000ffff407224 */ /* 0x000fe200078e0007 */
[----:B------:R-:W-:Y:S01]  /*fc60*/  PRMT R85, R61, 0x5410, R62 ;  /* 0x000054103d557816 */ /* 0x000fe2000000003e */
[----:B------:R-:W-:Y:S01]  /*fc70*/  IMAD.MOV.U32 R62, RZ, RZ, R9 ;  /* 0x000000ffff3e7224 */ /* 0x000fe200078e0009 */
[----:B------:R-:W-:Y:S01]  /*fc80*/  LOP3.LUT R61, R60, 0xfffffffe, RZ, 0xc0, !PT ;  /* 0xfffffffe3c3d7812 */ /* 0x000fe200078ec0ff */
[----:B------:R-:W-:Y:S01]  /*fc90*/  IMAD.MOV.U32 R60, RZ, RZ, R8 ;  /* 0x000000ffff3c7224 */ /* 0x000fe200078e0008 */
[----:B------:R-:W-:Y:S01]  /*fca0*/  PRMT R86, R63, 0x5410, R64 ;  /* 0x000054103f567816 */ /* 0x000fe20000000040 */
[----:B------:R-:W-:Y:S01]  /*fcb0*/  IMAD.MOV.U32 R63, RZ, RZ, R10 ;  /* 0x000000ffff3f7224 */ /* 0x000fe200078e000a */
[----:B------:R-:W-:Y:S01]  /*fcc0*/  MOV R64, R14 ;  /* 0x0000000e00407202 */ /* 0x000fe20000000f00 */
[----:B------:R-:W-:Y:S01]  /*fcd0*/  IMAD.IADD R61, R218, 0x1, -R61 ;  /* 0x00000001da3d7824 */ /* 0x000fe200078e0a3d */
[----:B------:R-:W-:Y:S01]  /*fce0*/  PRMT R76, R60, 0x5410, R62 ;  /* 0x000054103c4c7816 */ /* 0x000fe2000000003e */
[----:B------:R-:W-:Y:S01]  /*fcf0*/  IMAD.MOV.U32 R60, RZ, RZ, R11 ;  /* 0x000000ffff3c7224 */ /* 0x000fe200078e000b */
[----:B------:R-:W-:Y:S01]  /*fd00*/  PRMT R77, R63, 0x7610, R77 ;  /* 0x000076103f4d7816 */ /* 0x000fe2000000004d */
[----:B------:R-:W-:Y:S01]  /*fd10*/  IMAD.MOV.U32 R62, RZ, RZ, R12 ;  /* 0x000000ffff3e7224 */ /* 0x000fe200078e000c */
[----:B------:R-:W-:Y:S01]  /*fd20*/  SHF.L.U32 R61, R61, 0x1f, RZ ;  /* 0x0000001f3d3d7819 */ /* 0x000fe200000006ff */
[----:B------:R-:W-:Y:S01]  /*fd30*/  IMAD.MOV.U32 R63, RZ, RZ, R13 ;  /* 0x000000ffff3f7224 */ /* 0x000fe200078e000d */
[----:B------:R-:W-:Y:S01]  /*fd40*/  PRMT R77, R77, 0x5410, R60 ;  /* 0x000054104d4d7816 */ /* 0x000fe2000000003c */
[----:B------:R-:W-:Y:S01]  /*fd50*/  IMAD.MOV.U32 R60, RZ, RZ, R15 ;  /* 0x000000ffff3c7224 */ /* 0x000fe200078e000f */
[----:B------:R-:W0:Y:S01]  /*fd60*/  SYNCS.PHASECHK.TRANS64.TRYWAIT P0, [R16+URZ+0x30800], R61 ;  /* 0x0308003d100075a7 */ /* 0x000e22000800017f */
[----:B--2---:R-:W-:Y:S01]  /*fd70*/  PRMT R69, R64, 0x7610, R69 ;  /* 0x0000761040457816 */ /* 0x004fe20000000045 */
[----:B------:R-:W-:Y:S01]  /*fd80*/  IMAD.MOV.U32 R64, RZ, RZ, R50 ;  /* 0x000000ffff407224 */ /* 0x000fe200078e0032 */
[----:B---3--:R-:W-:Y:S01]  /*fd90*/  PRMT R68, R62, 0x5410, R63 ;  /* 0x000054103e447816 */ /* 0x008fe2000000003f */
        /* <DEDUP_REMOVED lines=10> */
[----:B------:R-:W-:-:S02]  /*fe40*/  IMAD.MOV.U32 R63, RZ, RZ, R53 ;  /* 0x000000ffff3f7224 */ /* 0x000fc400078e0035 */
        /* <DEDUP_REMOVED lines=9> */
.L_x_5196:
[----:B------:R-:W-:Y:S05]  /*fee0*/  BSYNC B1 ;  /* 0x0000000000017941 */ /* 0x000fea0003800000 */
.L_x_4861:
[----:B------:R-:W-:Y:S01]  /*fef0*/  BSSY B1, `(.L_x_4863) ;  /* 0x000013e000017945 */ /* 0x000fe20003800000 */
[----:B------:R-:W-:-:S03]  /*ff00*/  PRMT R75, R60, 0x5410, R62 ;  /* 0x000054103c4b7816 */ /* 0x000fc6000000003e */
[----:B------:R-:W-:Y:S05]  /*ff10*/  @P1 BRA `(.L_x_4864) ;  /* 0x0000001000ec1947 */ /* 0x000fea0003800000 */
[----:B------:R-:W1:Y:S01]  /*ff20*/  LDC R81, c[0x0][0x3f4] ;  /* 0x0000fd00ff517b82 */ /* 0x000e620000000800 */
[----:B------:R-:W-:Y:S01]  /*ff30*/  BSSY B2, `(.L_x_4865) ;  /* 0x0000067000027945 */ /* 0x000fe20003800000 */
[-C--:B-1----:R-:W-:Y:S02]  /*ff40*/  ISETP.GE.AND P0, PT, R22, R81.reuse, PT ;  /* 0x000000511600720c */ /* 0x082fe40003f06270 */
[-C--:B------:R-:W-:Y:S02]  /*ff50*/  ISETP.GE.AND P1, PT, R198, R81.reuse, PT ;  /* 0x00000051c600720c */ /* 0x080fe40003f26270 */
[----:B------:R-:W-:-:S09]  /*ff60*/  ISETP.GE.AND P2, PT, R199, R81, PT ;  /* 0x00000051c700720c */ /* 0x000fd20003f46270 */
[----:B------:R-:W-:Y:S05]  /*ff70*/  @P0 BRA `(.L_x_4866) ;  /* 0x0000000400880947 */ /* 0x000fea0003800000 */
[----:B------:R-:W-:Y:S01]  /*ff80*/  LEA.HI R62, R81, R222, RZ, 0x1d ;  /* 0x000000de513e7211 */ /* 0x000fe200078fe8ff */
[--C-:B------:R-:W-:Y:S01]  /*ff90*/  HADD2.F32 R107, -RZ, R98.reuse.H1_H1 ;  /* 0x30000062ff6b7230 */ /* 0x100fe20000004100 */
[----:B------:R-:W-:Y:S01]  /*ffa0*/  LOP3.LUT R60, R208, 0x38, R22, 0xf8, !PT ;  /* 0x00000038d03c7812 */ /* 0x000fe200078ef816 */
[----:B------:R-:W-:Y:S01]  /*ffb0*/  HADD2.F32 R108, -RZ, R98.H0_H0 ;  /* 0x20000062ff6c7230 */ /* 0x000fe20000004100 */
[----:B------:R-:W-:Y:S01]  /*ffc0*/  SHF.R.S32.HI R65, RZ, 0x1f, R62 ;  /* 0x0000001fff417819 */ /* 0x000fe2000001143e */
[----:B------:R-:W-:Y:S01]  /*ffd0*/  IMAD.SHL.U32 R63, R62, 0x8, RZ ;  /* 0x000000083e3f7824 */ /* 0x000fe200078e00ff */
[----:B0-----:R-:W-:Y:S02]  /*ffe0*/  LOP3.LUT R61, R60, R209, RZ, 0x3c, !PT ;  /* 0x000000d13c3d7212 */ /* 0x001fe400078e3cff */
[----:B------:R-:W-:Y:S02]  /*fff0*/  LEA.HI R65, R65, R62, RZ, 0x3 ;  /* 0x0000003e41417211 */ /* 0x000fe400078f18ff */
[----:B------:R-:W-:Y:S01]  /*10000*/  LOP3.LUT R60, R208, 0x38, R63, 0xf8, !PT ;  /* 0x00000038d03c7812 */ /* 0x000fe200078ef83f */
[----:B------:R-:W-:Y:S01]  /*10010*/  IMAD.IADD R61, R210, 0x1, R61 ;  /* 0x00000001d23d7824 */ /* 0x000fe200078e023d */
[----:B------:R-:W-:-:S02]  /*10020*/  SHF.L.U32 R65, R65, 0xa, RZ ;  /* 0x0000000a41417819 */ /* 0x000fc400000006ff */
[----:B------:R-:W-:Y:S01]  /*10030*/  LOP3.LUT R64, R60, R209, RZ, 0x3c, !PT ;  /* 0x000000d13c407212 */ /* 0x000fe200078e3cff */
[----:B------:R-:W-:Y:S01]  /*10040*/  IMAD R89, R61, 0x2, R16 ;  /* 0x000000023d597824 */ /* 0x000fe200078e0210 */
[----:B------:R-:W-:Y:S02]  /*10050*/  LOP3.LUT R65, R65, 0x7fffe000, RZ, 0xc0, !PT ;  /* 0x7fffe00041417812 */ /* 0x000fe400078ec0ff */
[----:B------:R-:W-:Y:S02]  /*10060*/  SHF.R.U32.HI R101, RZ, 0x10, R33 ;  /* 0x00000010ff657819 */ /* 0x000fe40000011621 */
[----:B------:R-:W-:Y:S01]  /*10070*/  IADD3 R65, R64, R65, R210 ;  /* 0x0000004140417210 */ /* 0x000fe20007ffe0d2 */
[----:B------:R-:W0:Y:S01]  /*10080*/  LDS.128 R60, [R89+0x12400] ;  /* 0x01240000593c7984 */ /* 0x000e220000000c00 */
[----:B------:R-:W-:Y:S01]  /*10090*/  SHF.R.U32.HI R109, RZ, 0x10, R45 ;  /* 0x00000010ff6d7819 */ /* 0x000fe2000001162d */
[----:B------:R-:W-:Y:S01]  /*100a0*/  HADD2.F32 R101, -RZ, R101.H0_H0 ;  /* 0x20000065ff657230 */ /* 0x000fe20000004100 */
[----:B------:R-:W-:Y:S01]  /*100b0*/  SHF.R.U64 R32, R32, 0x10, R33 ;  /* 0x0000001020207819 */ /* 0x000fe20000001221 */
[----:B------:R-:W-:Y:S01]  /*100c0*/  IMAD R90, R65, 0x2, R16 ;  /* 0x00000002415a7824 */ /* 0x000fe200078e0210 */
[----:B------:R-:W-:Y:S01]  /*100d0*/  SHF.R.U64 R33, R44, 0x10, R45 ;  /* 0x000000102c217819 */ /* 0x000fe2000000122d */
[----:B------:R-:W-:Y:S01]  /*100e0*/  HADD2.F32 R109, -RZ, R109.H0_H0 ;  /* 0x2000006dff6d7230 */ /* 0x000fe20000004100 */
[----:B------:R-:W-:-:S02]  /*100f0*/  SHF.R.U64 R34, R34, 0x10, R35 ;  /* 0x0000001022227819 */ /* 0x000fc40000001223 */
[----:B------:R-:W1:Y:S01]  /*10100*/  LDS.128 R64, [R90+0x12400] ;  /* 0x012400005a407984 */ /* 0x000e620000000c00 */
[----:B------:R-:W-:Y:S02]  /*10110*/  SHF.R.U32.HI R44, RZ, 0x10, R35 ;  /* 0x00000010ff2c7819 */ /* 0x000fe40000011623 */
[--C-:B------:R-:W-:Y:S02]  /*10120*/  SHF.R.U64 R35, R46, 0x10, R47.reuse ;  /* 0x000000102e237819 */ /* 0x100fe4000000122f */
[----:B------:R-:W-:Y:S01]  /*10130*/  SHF.R.U32.HI R46, RZ, 0x10, R47 ;  /* 0x00000010ff2e7819 */ /* 0x000fe2000001162f */
[----:B------:R-:W-:Y:S02]  /*10140*/  HADD2.F32 R44, -RZ, R44.H0_H0 ;  /* 0x2000002cff2c7230 */ /* 0x000fe40000004100 */
[--C-:B0-----:R-:W-:Y:S02]  /*10150*/  HADD2.F32 R102, -RZ, R61.reuse.H0_H0 ;  /* 0x2000003dff667230 */ /* 0x101fe40000004100 */
[----:B------:R-:W-:-:S02]  /*10160*/  HADD2.F32 R100, -RZ, R61.H1_H1 ;  /* 0x3000003dff647230 */ /* 0x000fc40000004100 */
[----:B------:R-:W-:Y:S02]  /*10170*/  HADD2.F32 R61, -RZ, R60.H0_H0 ;  /* 0x2000003cff3d7230 */ /* 0x000fe40000004100 */
[----:B------:R-:W-:Y:S02]  /*10180*/  HADD2.F32 R47, -RZ, R62.H0_H0 ;  /* 0x2000003eff2f7230 */ /* 0x000fe40000004100 */
[----:B------:R-:W-:Y:S02]  /*10190*/  HADD2.F32 R45, -RZ, R63.H0_H0 ;  /* 0x2000003fff2d7230 */ /* 0x000fe40000004100 */
[--C-:B-1----:R-:W-:Y:S02]  /*101a0*/  HADD2.F32 R105, -RZ, R65.reuse.H0_H0 ;  /* 0x20000041ff697230 */ /* 0x102fe40000004100 */
[----:B------:R-:W-:Y:S02]  /*101b0*/  HADD2.F32 R106, -RZ, R65.H1_H1 ;  /* 0x30000041ff6a7230 */ /* 0x000fe40000004100 */
[----:B------:R-:W-:-:S02]  /*101c0*/  HADD2.F32 R99, -RZ, R67.H0_H0 ;  /* 0x20000043ff637230 */ /* 0x000fc40000004100 */
[C---:B------:R-:W-:Y:S01]  /*101d0*/  FMUL.FTZ R65, R105.reuse, R108 ;  /* 0x0000006c69417220 */ /* 0x040fe20000410000 */
[----:B------:R-:W-:Y:S02]  /*101e0*/  HADD2.F32 R98, -RZ, R67.H1_H1 ;  /* 0x30000043ff627230 */ /* 0x000fe40000004100 */
[-C--:B------:R-:W-:Y:S01]  /*101f0*/  FMUL.FTZ R67, R105, R107.reuse ;  /* 0x0000006b69437220 */ /* 0x080fe20000410000 */
[----:B------:R-:W-:Y:S02]  /*10200*/  HADD2.F32 R104, -RZ, R64.H0_H0 ;  /* 0x20000040ff687230 */ /* 0x000fe40000004100 */
[----:B------:R-:W-:Y:S01]  /*10210*/  FFMA.FTZ R65, R102, R107, -R65 ;  /* 0x0000006b66417223 */ /* 0x000fe20000010841 */
[--C-:B------:R-:W-:Y:S02]  /*10220*/  HADD2.F32 R105, -RZ, R97.reuse.H1_H1 ;  /* 0x30000061ff697230 */ /* 0x100fe40000004100 */
[----:B------:R-:W-:Y:S01]  /*10230*/  FMUL.FTZ R107, R106, R109 ;  /* 0x0000006d6a6b7220 */ /* 0x000fe20000410000 */
[----:B------:R-:W-:-:S02]  /*10240*/  HADD2.F32 R97, -RZ, R97.H0_H0 ;  /* 0x20000061ff617230 */ /* 0x000fc40000004100 */
[----:B------:R-:W-:Y:S01]  /*10250*/  FFMA.FTZ R67, R102, R108, R67 ;  /* 0x0000006c66437223 */ /* 0x000fe20000010043 */
[----:B------:R-:W-:Y:S01]  /*10260*/  FMUL.FTZ R111, R106, R101 ;  /* 0x000000656a6f7220 */ /* 0x000fe20000410000 */
[----:B------:R-:W-:Y:S02]  /*10270*/  HADD2.F32 R103, -RZ, R66.H0_H0 ;  /* 0x20000042ff677230 */ /* 0x000fe40000004100 */
[C---:B------:R-:W-:Y:S01]  /*10280*/  FMUL.FTZ R108, R104.reuse, R105 ;  /* 0x00000069686c7220 */ /* 0x040fe20000410000 */
[--C-:B------:R-:W-:Y:S02]  /*10290*/  HADD2.F32 R106, -RZ, R96.reuse.H1_H1 ;  /* 0x30000060ff6a7230 */ /* 0x100fe40000004100 */
[-C--:B------:R-:W-:Y:S01]  /*102a0*/  FMUL.FTZ R104, R104, R97.reuse ;  /* 0x0000006168687220 */ /* 0x080fe20000410000 */
[----:B------:R-:W-:Y:S02]  /*102b0*/  HADD2.F32 R96, -RZ, R96.H0_H0 ;  /* 0x20000060ff607230 */ /* 0x000fe40000004100 */
[----:B------:R-:W-:Y:S01]  /*102c0*/  FFMA.FTZ R97, R61, R97, -R108 ;  /* 0x000000613d617223 */ /* 0x000fe2000001086c */
[----:B------:R-:W-:-:S02]  /*102d0*/  HADD2.F32 R108, -RZ, R95.H1_H1 ;  /* 0x3000005fff6c7230 */ /* 0x000fc40000004100 */
[----:B------:R-:W-:Y:S01]  /*102e0*/  FFMA.FTZ R61, R61, R105, R104 ;  /* 0x000000693d3d7223 */ /* 0x000fe20000010068 */
[C---:B------:R-:W-:Y:S01]  /*102f0*/  FMUL.FTZ R110, R103.reuse, R106 ;  /* 0x0000006a676e7220 */ /* 0x040fe20000410000 */
[----:B------:R-:W-:Y:S02]  /*10300*/  HADD2.F32 R104, -RZ, R95.H0_H0 ;  /* 0x2000005fff687230 */ /* 0x000fe40000004100 */
[-C--:B------:R-:W-:Y:S01]  /*10310*/  FMUL.FTZ R112, R103, R96.reuse ;  /* 0x0000006067707220 */ /* 0x080fe20000410000 */
[----:B------:R-:W-:Y:S02]  /*10320*/  HADD2.F32 R63, -RZ, R63.H1_H1 ;  /* 0x3000003fff3f7230 */ /* 0x000fe40000004100 */
[----:B------:R-:W-:Y:S01]  /*10330*/  FFMA.FTZ R95, R47, R96, -R110 ;  /* 0x000000602f5f7223 */ /* 0x000fe2000001086e */
[----:B------:R-:W-:Y:S02]  /*10340*/  HADD2.F32 R96, -RZ, R46.H0_H0 ;  /* 0x2000002eff607230 */ /* 0x000fe40000004100 */
[C---:B------:R-:W-:Y:S01]  /*10350*/  FMUL.FTZ R110, R99.reuse, R108 ;  /* 0x0000006c636e7220 */ /* 0x040fe20000410000 */
[----:B------:R-:W-:Y:S01]  /*10360*/  FMUL.FTZ R99, R99, R104 ;  /* 0x0000006863637220 */ /* 0x000fe20000410000 */
[----:B------:R-:W-:Y:S01]  /*10370*/  FFMA.FTZ R46, R47, R106, R112 ;  /* 0x0000006a2f2e7223 */ /* 0x000fe20000010070 */
[----:B------:R-:W-:-:S02]  /*10380*/  HADD2.F32 R64, -RZ, R64.H1_H1 ;  /* 0x30000040ff407230 */ /* 0x000fc40000004100 */
[C---:B------:R-:W-:Y:S01]  /*10390*/  FMUL.FTZ R106, R98.reuse, R96 ;  /* 0x00000060626a7220 */ /* 0x040fe20000410000 */
[C---:B------:R-:W-:Y:S01]  /*103a0*/  FFMA.FTZ R110, R45.reuse, R104, -R110 ;  /* 0x000000682d6e7223 */ /* 0x040fe2000001086e */
[----:B------:R-:W-:Y:S01]  /*103b0*/  FFMA.FTZ R108, R45, R108, R99 ;  /* 0x0000006c2d6c7223 */ /* 0x000fe20000010063 */
[----:B------:R-:W-:Y:S02]  /*103c0*/  HADD2.F32 R66, -RZ, R66.H1_H1 ;  /* 0x30000042ff427230 */ /* 0x000fe40000004100 */
[-C--:B------:R-:W-:Y:S01]  /*103d0*/  FMUL.FTZ R98, R98, R44.reuse ;  /* 0x0000002c62627220 */ /* 0x080fe20000410000 */
[----:B------:R-:W-:Y:S02]  /*103e0*/  HADD2.F32 R45, -RZ, R33.H0_H0 ;  /* 0x20000021ff2d7230 */ /* 0x000fe40000004100 */
[----:B------:R-:W-:Y:S01]  /*103f0*/  FFMA.FTZ R102, R100, R101, -R107 ;  /* 0x0000006564667223 */ /* 0x000fe2000001086b */
[----:B------:R-:W-:Y:S02]  /*10400*/  HADD2.F32 R47, -RZ, R35.H0_H0 ;  /* 0x20000023ff2f7230 */ /* 0x000fe40000004100 */
[----:B------:R-:W-:Y:S01]  /*10410*/  FFMA.FTZ R101, R63, R44, -R106 ;  /* 0x0000002c3f657223 */ /* 0x000fe2000001086a */
[----:B------:R-:W-:-:S02]  /*10420*/  HADD2.F32 R33, -RZ, R32.H0_H0 ;  /* 0x20000020ff217230 */ /* 0x000fc40000004100 */
[----:B------:R-:W-:Y:S01]  /*10430*/  FFMA.FTZ R103, R63, R96, R98 ;  /* 0x000000603f677223 */ /* 0x000fe20000010062 */
[----:B------:R-:W-:Y:S02]  /*10440*/  HADD2.F32 R35, -RZ, R34.H0_H0 ;  /* 0x20000022ff237230 */ /* 0x000fe40000004100 */
[----:B------:R-:W-:Y:S01]  /*10450*/  FMUL.FTZ R63, R64, R45 ;  /* 0x0000002d403f7220 */ /* 0x000fe20000410000 */
[----:B------:R-:W-:Y:S02]  /*10460*/  HADD2.F32 R60, -RZ, R60.H1_H1 ;  /* 0x3000003cff3c7230 */ /* 0x000fe40000004100 */
[----:B------:R-:W-:Y:S01]  /*10470*/  FMUL.FTZ R99, R66, R47 ;  /* 0x0000002f42637220 */ /* 0x000fe20000410000 */
[----:B------:R-:W-:Y:S02]  /*10480*/  HADD2.F32 R62, -RZ, R62.H1_H1 ;  /* 0x3000003eff3e7230 */ /* 0x000fe40000004100 */
[----:B------:R-:W-:Y:S01]  /*10490*/  FMUL.FTZ R64, R64, R33 ;  /* 0x0000002140407220 */ /* 0x000fe20000410000 */
[----:B------:R-:W-:Y:S01]  /*104a0*/  FMUL.FTZ R66, R66, R35 ;  /* 0x0000002342427220 */ /* 0x000fe20000410000 */
[----:B------:R-:W-:Y:S01]  /*104b0*/  FFMA.FTZ R32, R60, R33, -R63 ;  /* 0x000000213c207223 */ /* 0x000fe2000001083f */
[----:B------:R-:W-:Y:S01]  /*104c0*/  FFMA.FTZ R100, R100, R109, R111 ;  /* 0x0000006d64647223 */ /* 0x000fe2000001006f */
        /* <DEDUP_REMOVED lines=9> */
[----:B------:R1:W-:Y:S01]  /*10560*/  STS.128 [R89+0x12400], R32 ;  /* 0x0124002059007388 */ /* 0x0003e20000000c00 */
[----:B------:R-:W-:-:S02]  /*10570*/  F2FP.F16.F32.PACK_AB R44, R44, R61 ;  /* 0x0000003d2c2c723e */ /* 0x000fc400000000ff */
[----:B------:R-:W-:-:S05]  /*10580*/  F2FP.F16.F32.PACK_AB R46, R63, R46 ;  /* 0x0000002e3f2e723e */ /* 0x000fca00000000ff */
[----:B------:R1:W-:Y:S02]  /*10590*/  STS.128 [R90+0x12400], R44 ;  /* 0x0124002c5a007388 */ /* 0x0003e40000000c00 */
.L_x_4866:
[----:B------:R-:W-:Y:S05]  /*105a0*/  BSYNC B2 ;  /* 0x0000000000027941 */ /* 0x000fea0003800000 */
.L_x_4865:
[----:B------:R-:W-:Y:S04]  /*105b0*/  BSSY B2, `(.L_x_4867) ;  /* 0x0000069000027945 */ /* 0x000fe80003800000 */
[----:B------:R-:W-:Y:S05]  /*105c0*/  @P1 BRA `(.L_x_4868) ;  /* 0x00000004009c1947 */ /* 0x000fea0003800000 */
[----:B-1----:R-:W2:Y:S01]  /*105d0*/  LDL R32, [R1+0x3c] ;  /* 0x00003c0001207983 */ /* 0x002ea20000100800 */
[----:B------:R-:W-:Y:S01]  /*105e0*/  LEA.HI R33, R73, R198, RZ, 0x6 ;  /* 0x000000c649217211 */ /* 0x000fe200078f30ff */
[----:B------:R-:W-:Y:S01]  /*105f0*/  HADD2.F32 R98, -RZ, R91.H1_H1 ;  /* 0x3000005bff627230 */ /* 0x000fe20000004100 */
[----:B------:R-:W-:Y:S01]  /*10600*/  LOP3.LUT R34, R208, 0x38, R71, 0xf8, !PT ;  /* 0x00000038d0227812 */ /* 0x000fe200078ef847 */
[----:B------:R-:W-:Y:S01]  /*10610*/  HADD2.F32 R90, -RZ, R93.H1_H1 ;  /* 0x3000005dff5a7230 */ /* 0x000fe20000004100 */
[--C-:B------:R-:W-:Y:S01]  /*10620*/  SHF.R.U64 R40, R40, 0x10, R41.reuse ;  /* 0x0000001028287819 */ /* 0x100fe20000001229 */
[----:B------:R-:W-:Y:S01]  /*10630*/  IMAD.SHL.U32 R33, R33, 0x80, RZ ;  /* 0x0000008021217824 */ /* 0x000fe200078e00ff */
[----:B------:R-:W-:Y:S02]  /*10640*/  LOP3.LUT R34, R34, R209, RZ, 0x3c, !PT ;  /* 0x000000d122227212 */ /* 0x000fe400078e3cff */
[----:B------:R-:W-:Y:S02]  /*10650*/  SHF.R.U32.HI R89, RZ, 0x10, R41 ;  /* 0x00000010ff597819 */ /* 0x000fe40000011629 */
[----:B------:R-:W-:-:S02]  /*10660*/  LOP3.LUT R45, R33, 0xffffe000, RZ, 0xc0, !PT ;  /* 0xffffe000212d7812 */ /* 0x000fc400078ec0ff */
[--C-:B------:R-:W-:Y:S01]  /*10670*/  SHF.R.U32.HI R67, RZ, 0x10, R29.reuse ;  /* 0x00000010ff437819 */ /* 0x100fe2000001161d */
[----:B------:R-:W-:Y:S01]  /*10680*/  HADD2.F32 R89, -RZ, R89.H0_H0 ;  /* 0x20000059ff597230 */ /* 0x000fe20000004100 */
[----:B------:R-:W-:Y:S02]  /*10690*/  IADD3 R34, R34, R45, R210 ;  /* 0x0000002d22227210 */ /* 0x000fe40007ffe0d2 */
[----:B------:R-:W-:Y:S01]  /*106a0*/  SHF.R.U64 R28, R28, 0x10, R29 ;  /* 0x000000101c1c7819 */ /* 0x000fe2000000121d */
[----:B------:R-:W-:Y:S01]  /*106b0*/  HADD2.F32 R67, -RZ, R67.H0_H0 ;  /* 0x20000043ff437230 */ /* 0x000fe20000004100 */
[----:B------:R-:W-:Y:S02]  /*106c0*/  SHF.R.U64 R29, R30, 0x10, R31 ;  /* 0x000000101e1d7819 */ /* 0x000fe4000000121f */
[--C-:B------:R-:W-:Y:S02]  /*106d0*/  SHF.R.U64 R30, R42, 0x10, R43.reuse ;  /* 0x000000102a1e7819 */ /* 0x100fe4000000122b */
[----:B------:R-:W-:Y:S01]  /*106e0*/  SHF.R.U32.HI R95, RZ, 0x10, R43 ;  /* 0x00000010ff5f7819 */ /* 0x000fe2000001162b */
[----:B------:R-:W-:Y:S01]  /*106f0*/  HADD2.F32 R29, -RZ, R29.H0_H0 ;  /* 0x2000001dff1d7230 */ /* 0x000fe20000004100 */
[----:B------:R-:W-:-:S05]  /*10700*/  SHF.R.U32.HI R62, RZ, 0x10, R31 ;  /* 0x00000010ff3e7819 */ /* 0x000fca000001161f */
[----:B------:R-:W-:Y:S01]  /*10710*/  HADD2.F32 R62, -RZ, R62.H0_H0 ;  /* 0x2000003eff3e7230 */ /* 0x000fe20000004100 */
[----:B--2---:R-:W-:Y:S02]  /*10720*/  R2UR UR4, R32 ;  /* 0x00000000200472ca */ /* 0x004fe400000e0000 */
[----:B------:R-:W-:-:S04]  /*10730*/  LEA.HI R32, R81, R21, RZ, 0x1d ;  /* 0x0000001551207211 */ /* 0x000fc800078fe8ff */
[----:B------:R-:W-:Y:S01]  /*10740*/  SHF.R.S32.HI R35, RZ, 0x1f, R32 ;  /* 0x0000001fff237819 */ /* 0x000fe20000011420 */
[----:B------:R-:W-:-:S03]  /*10750*/  IMAD.SHL.U32 R33, R32, 0x8, RZ ;  /* 0x0000000820217824 */ /* 0x000fc600078e00ff */
[----:B------:R-:W-:Y:S02]  /*10760*/  LEA.HI R35, R35, R32, RZ, 0x3 ;  /* 0x0000002023237211 */ /* 0x000fe400078f18ff */
[----:B------:R-:W-:Y:S02]  /*10770*/  LOP3.LUT R32, R208, 0x38, R33, 0xf8, !PT ;  /* 0x00000038d0207812 */ /* 0x000fe400078ef821 */
[----:B------:R-:W-:Y:S01]  /*10780*/  LEA R60, R34, UR4, 0x1 ;  /* 0x00000004223c7c11 */ /* 0x000fe2000f8e08ff */
[----:B------:R-:W-:Y:S01]  /*10790*/  IMAD.SHL.U32 R35, R35, 0x400, RZ ;  /* 0x0000040023237824 */ /* 0x000fe200078e00ff */
[----:B------:R-:W-:-:S04]  /*107a0*/  LOP3.LUT R44, R32, R209, RZ, 0x3c, !PT ;  /* 0x000000d1202c7212 */ /* 0x000fc800078e3cff */
[----:B------:R-:W-:Y:S02]  /*107b0*/  LOP3.LUT R45, R35, 0x7fffe000, RZ, 0xc0, !PT ;  /* 0x7fffe000232d7812 */ /* 0x000fe400078ec0ff */
[----:B------:R-:W1:Y:S02]  /*107c0*/  LDS.128 R32, [R60] ;  /* 0x000000003c207984 */ /* 0x000e640000000c00 */
[----:B------:R-:W-:-:S05]  /*107d0*/  IADD3 R45, R44, R45, R210 ;  /* 0x0000002d2c2d7210 */ /* 0x000fca0007ffe0d2 */
[----:B0-----:R-:W-:-:S05]  /*107e0*/  IMAD R61, R45, 0x2, R16 ;  /* 0x000000022d3d7824 */ /* 0x001fca00078e0210 */
[----:B------:R-:W0:Y:S01]  /*107f0*/  LDS.128 R44, [R61+0x12400] ;  /* 0x012400003d2c7984 */ /* 0x000e220000000c00 */
[--C-:B-1----:R-:W-:Y:S02]  /*10800*/  HADD2.F32 R41, -RZ, R33.reuse.H0_H0 ;  /* 0x20000021ff297230 */ /* 0x102fe40000004100 */
[----:B------:R-:W-:Y:S02]  /*10810*/  HADD2.F32 R64, -RZ, R33.H1_H1 ;  /* 0x30000021ff407230 */ /* 0x000fe40000004100 */
[----:B------:R-:W-:Y:S02]  /*10820*/  HADD2.F32 R63, -RZ, R32.H0_H0 ;  /* 0x20000020ff3f7230 */ /* 0x000fe40000004100 */
[----:B------:R-:W-:Y:S02]  /*10830*/  HADD2.F32 R43, -RZ, R34.H0_H0 ;  /* 0x20000022ff2b7230 */ /* 0x000fe40000004100 */
[--C-:B------:R-:W-:Y:S02]  /*10840*/  HADD2.F32 R31, -RZ, R35.reuse.H0_H0 ;  /* 0x20000023ff1f7230 */ /* 0x100fe40000004100 */
[----:B------:R-:W-:-:S02]  /*10850*/  HADD2.F32 R35, -RZ, R35.H1_H1 ;  /* 0x30000023ff237230 */ /* 0x000fc40000004100 */
[--C-:B0-----:R-:W-:Y:S02]  /*10860*/  HADD2.F32 R33, -RZ, R45.reuse.H0_H0 ;  /* 0x2000002dff217230 */ /* 0x101fe40000004100 */
[----:B------:R-:W-:Y:S02]  /*10870*/  HADD2.F32 R42, -RZ, R45.H1_H1 ;  /* 0x3000002dff2a7230 */ /* 0x000fe40000004100 */
[----:B------:R-:W-:Y:S02]  /*10880*/  HADD2.F32 R45, -RZ, R44.H0_H0 ;  /* 0x2000002cff2d7230 */ /* 0x000fe40000004100 */
[C---:B------:R-:W-:Y:S01]  /*10890*/  FMUL.FTZ R96, R33.reuse, R98 ;  /* 0x0000006221607220 */ /* 0x040fe20000410000 */
[-C--:B------:R-:W-:Y:S01]  /*108a0*/  FMUL.FTZ R100, R33, R90.reuse ;  /* 0x0000005a21647220 */ /* 0x080fe20000410000 */
[----:B------:R-:W-:Y:S02]  /*108b0*/  HADD2.F32 R65, -RZ, R46.H0_H0 ;  /* 0x2000002eff417230 */ /* 0x000fe40000004100 */
[----:B------:R-:W-:Y:S01]  /*108c0*/  FFMA.FTZ R33, R41, R90, -R96 ;  /* 0x0000005a29217223 */ /* 0x000fe20000010860 */
[----:B------:R-:W-:-:S02]  /*108d0*/  HADD2.F32 R96, -RZ, R91.H0_H0 ;  /* 0x2000005bff607230 */ /* 0x000fc40000004100 */
[C---:B------:R-:W-:Y:S01]  /*108e0*/  FMUL.FTZ R91, R42.reuse, R89 ;  /* 0x000000592a5b7220 */ /* 0x040fe20000410000 */
[----:B------:R-:W-:Y:S02]  /*108f0*/  HADD2.F32 R90, -RZ, R93.H0_H0 ;  /* 0x2000005dff5a7230 */ /* 0x000fe40000004100 */
[----:B------:R-:W-:Y:S01]  /*10900*/  FFMA.FTZ R41, R41, R98, R100 ;  /* 0x0000006229297223 */ /* 0x000fe20000010064 */
[-C--:B------:R-:W-:Y:S01]  /*10910*/  FMUL.FTZ R93, R42, R67.reuse ;  /* 0x000000432a5d7220 */ /* 0x080fe20000410000 */
[C---:B------:R-:W-:Y:S01]  /*10920*/  FMUL.FTZ R100, R45.reuse, R96 ;  /* 0x000000602d647220 */ /* 0x040fe20000410000 */
[----:B------:R-:W-:Y:S02]  /*10930*/  HADD2.F32 R98, -RZ, R92.H0_H0 ;  /* 0x2000005cff627230 */ /* 0x000fe40000004100 */
[C---:B------:R-:W-:Y:S01]  /*10940*/  FFMA.FTZ R42, R64.reuse, R67, -R91 ;  /* 0x00000043402a7223 */ /* 0x040fe2000001085b */
[----:B------:R-:W-:Y:S01]  /*10950*/  FFMA.FTZ R102, R64, R89, R93 ;  /* 0x0000005940667223 */ /* 0x000fe2000001005d */
[-C--:B------:R-:W-:Y:S01]  /*10960*/  FMUL.FTZ R45, R45, R90.reuse ;  /* 0x0000005a2d2d7220 */ /* 0x080fe20000410000 */
[----:B------:R-:W-:Y:S01]  /*10970*/  FFMA.FTZ R100, R63, R90, -R100 ;  /* 0x0000005a3f647223 */ /* 0x000fe20000010864 */
[----:B------:R-:W-:-:S02]  /*10980*/  HADD2.F32 R64, -RZ, R94.H0_H0 ;  /* 0x2000005eff407230 */ /* 0x000fc40000004100 */
[----:B------:R-:W-:Y:S01]  /*10990*/  FMUL.FTZ R90, R65, R98 ;  /* 0x00000062415a7220 */ /* 0x000fe20000410000 */
[--C-:B------:R-:W-:Y:S02]  /*109a0*/  HADD2.F32 R66, -RZ, R47.reuse.H0_H0 ;  /* 0x2000002fff427230 */ /* 0x100fe40000004100 */
[----:B------:R-:W-:Y:S01]  /*109b0*/  FFMA.FTZ R63, R63, R96, R45 ;  /* 0x000000603f3f7223 */ /* 0x000fe2000001002d */
[----:B------:R-:W-:Y:S02]  /*109c0*/  HADD2.F32 R94, -RZ, R94.H1_H1 ;  /* 0x3000005eff5e7230 */ /* 0x000fe40000004100 */
[-C--:B------:R-:W-:Y:S01]  /*109d0*/  FMUL.FTZ R96, R65, R64.reuse ;  /* 0x0000004041607220 */ /* 0x080fe20000410000 */
[----:B------:R-:W-:Y:S02]  /*109e0*/  HADD2.F32 R92, -RZ, R92.H1_H1 ;  /* 0x3000005cff5c7230 */ /* 0x000fe40000004100 */
[----:B------:R-:W-:Y:S01]  /*109f0*/  FFMA.FTZ R90, R43, R64, -R90 ;  /* 0x000000402b5a7223 */ /* 0x000fe2000001085a */
[----:B------:R-:W-:-:S02]  /*10a00*/  HADD2.F32 R47, -RZ, R47.H1_H1 ;  /* 0x3000002fff2f7230 */ /* 0x000fc40000004100 */
[C---:B------:R-:W-:Y:S01]  /*10a10*/  FMUL.FTZ R45, R66.reuse, R94 ;  /* 0x0000005e422d7220 */ /* 0x040fe20000410000 */
[----:B------:R-:W-:Y:S02]  /*10a20*/  HADD2.F32 R64, -RZ, R95.H0_H0 ;  /* 0x2000005fff407230 */ /* 0x000fe40000004100 */
[----:B------:R-:W-:Y:S01]  /*10a30*/  FMUL.FTZ R104, R66, R92 ;  /* 0x0000005c42687220 */ /* 0x000fe20000410000 */
[----:B------:R-:W-:Y:S01]  /*10a40*/  FFMA.FTZ R96, R43, R98, R96 ;  /* 0x000000622b607223 */ /* 0x000fe20000010060 */
[C---:B------:R-:W-:Y:S01]  /*10a50*/  FFMA.FTZ R92, R31.reuse, R92, R45 ;  /* 0x0000005c1f5c7223 */ /* 0x040fe2000001002d */
[----:B------:R-:W-:Y:S02]  /*10a60*/  HADD2.F32 R44, -RZ, R44.H1_H1 ;  /* 0x3000002cff2c7230 */ /* 0x000fe40000004100 */
[----:B------:R-:W-:Y:S01]  /*10a70*/  FFMA.FTZ R104, R31, R94, -R104 ;  /* 0x0000005e1f687223 */ /* 0x000fe20000010868 */
[----:B------:R-:W-:Y:S02]  /*10a80*/  HADD2.F32 R46, -RZ, R46.H1_H1 ;  /* 0x3000002eff2e7230 */ /* 0x000fe40000004100 */
[C---:B------:R-:W-:Y:S01]  /*10a90*/  FMUL.FTZ R66, R47.reuse, R64 ;  /* 0x000000402f427220 */ /* 0x040fe20000410000 */
[----:B------:R-:W-:Y:S01]  /*10aa0*/  FMUL.FTZ R94, R47, R62 ;  /* 0x0000003e2f5e7220 */ /* 0x000fe20000410000 */
[----:B------:R-:W-:-:S02]  /*10ab0*/  HADD2.F32 R43, -RZ, R40.H0_H0 ;  /* 0x20000028ff2b7230 */ /* 0x000fc40000004100 */
[----:B------:R-:W-:Y:S02]  /*10ac0*/  HADD2.F32 R45, -RZ, R30.H0_H0 ;  /* 0x2000001eff2d7230 */ /* 0x000fe40000004100 */
[C---:B------:R-:W-:Y:S01]  /*10ad0*/  FFMA.FTZ R67, R35.reuse, R62, -R66 ;  /* 0x0000003e23437223 */ /* 0x040fe20000010842 */
        /* <DEDUP_REMOVED lines=22> */
.L_x_4868:
[----:B------:R-:W-:Y:S05]  /*10c40*/  BSYNC B2 ;  /* 0x0000000000027941 */ /* 0x000fea0003800000 */
.L_x_4867:
[----:B------:R-:W-:Y:S05]  /*10c50*/  @P2 BRA `(.L_x_4864) ;  /* 0x00000004009c2947 */ /* 0x000fea0003800000 */
[----:B--2---:R-:W2:Y:S01]  /*10c60*/  LDL R28, [R1+0x3c] ;  /* 0x00003c00011c7983 */ /* 0x004ea20000100800 */
[----:B------:R-:W-:Y:S01]  /*10c70*/  LEA.HI R81, R81, R20, RZ, 0x1d ;  /* 0x0000001451517211 */ /* 0x000fe200078fe8ff */
[----:B------:R-:W-:Y:S01]  /*10c80*/  HADD2.F32 R43, -RZ, R83.H1_H1 ;  /* 0x30000053ff2b7230 */ /* 0x000fe20000004100 */
[----:B------:R-:W-:Y:S01]  /*10c90*/  LOP3.LUT R30, R208, 0x38, R3, 0xf8, !PT ;  /* 0x00000038d01e7812 */ /* 0x000fe200078ef803 */
[--C-:B-1----:R-:W-:Y:S01]  /*10ca0*/  HADD2.F32 R44, -RZ, R80.reuse.H1_H1 ;  /* 0x30000050ff2c7230 */ /* 0x102fe20000004100 */
[--C-:B------:R-:W-:Y:S01]  /*10cb0*/  SHF.R.U64 R66, R36, 0x10, R37.reuse ;  /* 0x0000001024427819 */ /* 0x100fe20000001225 */
[----:B------:R-:W-:Y:S01]  /*10cc0*/  HADD2.F32 R80, -RZ, R80.H0_H0 ;  /* 0x20000050ff507230 */ /* 0x000fe20000004100 */
[----:B------:R-:W-:Y:S02]  /*10cd0*/  LOP3.LUT R30, R30, R209, RZ, 0x3c, !PT ;  /* 0x000000d11e1e7212 */ /* 0x000fe400078e3cff */
[----:B------:R-:W-:Y:S02]  /*10ce0*/  SHF.R.U32.HI R45, RZ, 0x10, R37 ;  /* 0x00000010ff2d7819 */ /* 0x000fe40000011625 */
[----:B------:R-:W-:-:S02]  /*10cf0*/  SHF.R.U64 R67, R26, 0x10, R27 ;  /* 0x000000101a437819 */ /* 0x000fc4000000121b */
[----:B------:R-:W-:Y:S01]  /*10d00*/  SHF.R.U32.HI R46, RZ, 0x10, R25 ;  /* 0x00000010ff2e7819 */ /* 0x000fe20000011619 */
[----:B------:R-:W-:Y:S01]  /*10d10*/  HADD2.F32 R45, -RZ, R45.H0_H0 ;  /* 0x2000002dff2d7230 */ /* 0x000fe20000004100 */
[----:B------:R-:W-:Y:S02]  /*10d20*/  SHF.R.U64 R65, R38, 0x10, R39 ;  /* 0x0000001026417819 */ /* 0x000fe40000001227 */
[----:B------:R-:W-:Y:S02]  /*10d30*/  SHF.R.U64 R24, R24, 0x10, R25 ;  /* 0x0000001018187819 */ /* 0x000fe40000001219 */
[----:B------:R-:W-:Y:S02]  /*10d40*/  SHF.R.U32.HI R63, RZ, 0x10, R39 ;  /* 0x00000010ff3f7819 */ /* 0x000fe40000011627 */
[----:B------:R-:W-:Y:S02]  /*10d50*/  SHF.R.U32.HI R64, RZ, 0x10, R27 ;  /* 0x00000010ff407819 */ /* 0x000fe4000001161b */
[----:B--2---:R-:W-:-:S02]  /*10d60*/  R2UR UR4, R28 ;  /* 0x000000001c0472ca */ /* 0x004fc400000e0000 */
[----:B------:R-:W-:-:S05]  /*10d70*/  LEA.HI R28, R0, R199, RZ, 0x6 ;  /* 0x000000c7001c7211 */ /* 0x000fca00078f30ff */
[----:B------:R-:W-:Y:S01]  /*10d80*/  IMAD.SHL.U32 R29, R28, 0x80, RZ ;  /* 0x000000801c1d7824 */ /* 0x000fe200078e00ff */
[----:B------:R-:W-:-:S04]  /*10d90*/  SHF.R.S32.HI R28, RZ, 0x1f, R81 ;  /* 0x0000001fff1c7819 */ /* 0x000fc80000011451 */
[----:B------:R-:W-:Y:S01]  /*10da0*/  LOP3.LUT R31, R29, 0xffffe000, RZ, 0xc0, !PT ;  /* 0xffffe0001d1f7812 */ /* 0x000fe200078ec0ff */
[----:B------:R-:W-:Y:S01]  /*10db0*/  IMAD.SHL.U32 R29, R81, 0x8, RZ ;  /* 0x00000008511d7824 */ /* 0x000fe200078e00ff */
[----:B------:R-:W-:Y:S02]  /*10dc0*/  LEA.HI R81, R28, R81, RZ, 0x3 ;  /* 0x000000511c517211 */ /* 0x000fe400078f18ff */
[----:B------:R-:W-:Y:S02]  /*10dd0*/  IADD3 R30, R30, R31, R210 ;  /* 0x0000001f1e1e7210 */ /* 0x000fe40007ffe0d2 */
[----:B------:R-:W-:Y:S01]  /*10de0*/  LOP3.LUT R28, R208, 0x38, R29, 0xf8, !PT ;  /* 0x00000038d01c7812 */ /* 0x000fe200078ef81d */
[----:B------:R-:W-:Y:S01]  /*10df0*/  IMAD.SHL.U32 R81, R81, 0x400, RZ ;  /* 0x0000040051517824 */ /* 0x000fe200078e00ff */
[----:B------:R-:W-:Y:S02]  /*10e00*/  LEA R40, R30, UR4, 0x1 ;  /* 0x000000041e287c11 */ /* 0x000fe4000f8e08ff */
[----:B------:R-:W-:-:S02]  /*10e10*/  LOP3.LUT R32, R28, R209, RZ, 0x3c, !PT ;  /* 0x000000d11c207212 */ /* 0x000fc400078e3cff */
[----:B------:R-:W-:Y:S01]  /*10e20*/  LOP3.LUT R81, R81, 0x7fffe000, RZ, 0xc0, !PT ;  /* 0x7fffe00051517812 */ /* 0x000fe200078ec0ff */
[----:B------:R-:W1:Y:S03]  /*10e30*/  LDS.128 R28, [R40] ;  /* 0x00000000281c7984 */ /* 0x000e660000000c00 */
[----:B------:R-:W-:-:S05]  /*10e40*/  IADD3 R41, R32, R81, R210 ;  /* 0x0000005120297210 */ /* 0x000fca0007ffe0d2 */
[----:B------:R-:W-:-:S05]  /*10e50*/  IMAD R41, R41, 0x2, R16 ;  /* 0x0000000229297824 */ /* 0x000fca00078e0210 */
[----:B------:R-:W2:Y:S01]  /*10e60*/  LDS.128 R32, [R41+0x12400] ;  /* 0x0124000029207984 */ /* 0x000ea20000000c00 */
[--C-:B-1----:R-:W-:Y:S02]  /*10e70*/  HADD2.F32 R26, -RZ, R29.reuse.H0_H0 ;  /* 0x2000001dff1a7230 */ /* 0x102fe40000004100 */
[----:B------:R-:W-:Y:S02]  /*10e80*/  HADD2.F32 R29, -RZ, R29.H1_H1 ;  /* 0x3000001dff1d7230 */ /* 0x000fe40000004100 */
[----:B------:R-:W-:Y:S02]  /*10e90*/  HADD2.F32 R25, -RZ, R28.H0_H0 ;  /* 0x2000001cff197230 */ /* 0x000fe40000004100 */
[----:B------:R-:W-:Y:S02]  /*10ea0*/  HADD2.F32 R27, -RZ, R30.H0_H0 ;  /* 0x2000001eff1b7230 */ /* 0x000fe40000004100 */
[--C-:B------:R-:W-:Y:S02]  /*10eb0*/  HADD2.F32 R36, -RZ, R31.reuse.H0_H0 ;  /* 0x2000001fff247230 */ /* 0x100fe40000004100 */
[----:B------:R-:W-:-:S02]  /*10ec0*/  HADD2.F32 R31, -RZ, R31.H1_H1 ;  /* 0x3000001fff1f7230 */ /* 0x000fc40000004100 */
[----:B------:R-:W-:Y:S02]  /*10ed0*/  HADD2.F32 R28, -RZ, R28.H1_H1 ;  /* 0x3000001cff1c7230 */ /* 0x000fe40000004100 */
[--C-:B--2---:R-:W-:Y:S02]  /*10ee0*/  HADD2.F32 R37, -RZ, R33.reuse.H0_H0 ;  /* 0x20000021ff257230 */ /* 0x104fe40000004100 */
[----:B------:R-:W-:Y:S02]  /*10ef0*/  HADD2.F32 R38, -RZ, R33.H1_H1 ;  /* 0x30000021ff267230 */ /* 0x000fe40000004100 */
[----:B------:R-:W-:Y:S02]  /*10f00*/  HADD2.F32 R33, -RZ, R32.H0_H0 ;  /* 0x20000020ff217230 */ /* 0x000fe40000004100 */
[C---:B------:R-:W-:Y:S01]  /*10f10*/  FMUL.FTZ R47, R37.reuse, R44 ;  /* 0x0000002c252f7220 */ /* 0x040fe20000410000 */
[----:B0-----:R-:W-:Y:S01]  /*10f20*/  FMUL.FTZ R61, R37, R43 ;  /* 0x0000002b253d7220 */ /* 0x001fe20000410000 */
[----:B------:R-:W-:-:S02]  /*10f30*/  HADD2.F32 R37, -RZ, R46.H0_H0 ;  /* 0x2000002eff257230 */ /* 0x000fc40000004100 */
[----:B------:R-:W-:Y:S01]  /*10f40*/  FMUL.FTZ R46, R38, R45 ;  /* 0x0000002d262e7220 */ /* 0x000fe20000410000 */
[C---:B------:R-:W-:Y:S01]  /*10f50*/  FFMA.FTZ R47, R26.reuse, R43, -R47 ;  /* 0x0000002b1a2f7223 */ /* 0x040fe2000001082f */
[----:B------:R-:W-:Y:S01]  /*10f60*/  FFMA.FTZ R61, R26, R44, R61 ;  /* 0x0000002c1a3d7223 */ /* 0x000fe2000001003d */
[----:B------:R-:W-:Y:S02]  /*10f70*/  HADD2.F32 R26, -RZ, R83.H0_H0 ;  /* 0x20000053ff1a7230 */ /* 0x000fe40000004100 */
[----:B------:R-:W-:Y:S01]  /*10f80*/  FMUL.FTZ R44, R33, R80 ;  /* 0x00000050212c7220 */ /* 0x000fe20000410000 */
[-C--:B------:R-:W-:Y:S01]  /*10f90*/  FMUL.FTZ R60, R38, R37.reuse ;  /* 0x00000025263c7220 */ /* 0x080fe20000410000 */
[----:B------:R-:W-:Y:S02]  /*10fa0*/  HADD2.F32 R39, -RZ, R34.H0_H0 ;  /* 0x20000022ff277230 */ /* 0x000fe40000004100 */
[----:B------:R-:W-:Y:S01]  /*10fb0*/  FFMA.FTZ R46, R29, R37, -R46 ;  /* 0x000000251d2e7223 */ /* 0x000fe2000001082e */
[----:B------:R-:W-:-:S02]  /*10fc0*/  HADD2.F32 R38, -RZ, R82.H0_H0 ;  /* 0x20000052ff267230 */ /* 0x000fc40000004100 */
[-C--:B------:R-:W-:Y:S01]  /*10fd0*/  FMUL.FTZ R33, R33, R26.reuse ;  /* 0x0000001a21217220 */ /* 0x080fe20000410000 */
        /* <DEDUP_REMOVED lines=31> */
[-C--:B------:R-:W-:Y:S01]  /*111d0*/  FMUL.FTZ R32, R32, R25.reuse ;  /* 0x0000001920207220 */ /* 0x080fe20000410000 */
[----:B------:R-:W-:Y:S01]  /*111e0*/  FFMA.FTZ R24, R28, R25, -R31 ;  /* 0x000000191c187223 */ /* 0x000fe2000001081f */
[----:B------:R-:W-:Y:S01]  /*111f0*/  FMUL.FTZ R34, R34, R27 ;  /* 0x0000001b22227220 */ /* 0x000fe20000410000 */
        /* <DEDUP_REMOVED lines=13> */
.L_x_4864:
[----:B------:R-:W-:Y:S05]  /*112d0*/  BSYNC B1 ;  /* 0x0000000000017941 */ /* 0x000fea0003800000 */
.L_x_4863:
[----:B------:R-:W-:-:S13]  /*112e0*/  ISETP.GE.AND P0, PT, R219, R70, PT ;  /* 0x00000046db00720c */ /* 0x000fda0003f06270 */
[----:B------:R-:W-:Y:S05]  /*112f0*/  @P0 BRA `(.L_x_4844) ;  /* 0x0000001000ec0947 */ /* 0x000fea0003800000 */
[----:B------:R4:W5:Y:S01]  /*11300*/  LDL R62, [R1+0x3c] ;  /* 0x00003c00013e7983 */ /* 0x0009620000100800 */
[----:B-12---:R-:W1:Y:S01]  /*11310*/  LDC R33, c[0x0][0x3f4] ;  /* 0x0000fd00ff217b82 */ /* 0x006e620000000800 */
[----:B------:R-:W-:Y:S01]  /*11320*/  BSSY B1, `(.L_x_4869) ;  /* 0x0000068000017945 */ /* 0x000fe20003800000 */
[----:B0-----:R-:W-:Y:S02]  /*11330*/  SHF.R.U32.HI R61, RZ, 0x3, R206 ;  /* 0x00000003ff3d7819 */ /* 0x001fe400000116ce */
[-C--:B-1----:R-:W-:Y:S02]  /*11340*/  ISETP.GE.AND P0, PT, R22, R33.reuse, PT ;  /* 0x000000211600720c */ /* 0x082fe40003f06270 */
[-C--:B------:R-:W-:Y:S02]  /*11350*/  ISETP.GE.AND P1, PT, R198, R33.reuse, PT ;  /* 0x00000021c600720c */ /* 0x080fe40003f26270 */
[----:B------:R-:W-:-:S09]  /*11360*/  ISETP.GE.AND P2, PT, R199, R33, PT ;  /* 0x00000021c700720c */ /* 0x000fd20003f46270 */
[----:B----4-:R-:W-:Y:S05]  /*11370*/  @P0 BRA `(.L_x_4870) ;  /* 0x0000000400880947 */ /* 0x010fea0003800000 */
[----:B---3--:R-:W-:Y:S01]  /*11380*/  LEA.HI R24, R33, R222, RZ, 0x1d ;  /* 0x000000de21187211 */ /* 0x008fe200078fe8ff */
[----:B------:R-:W-:Y:S01]  /*11390*/  HADD2.F32 R42, -RZ, R85.H1_H1 ;  /* 0x30000055ff2a7230 */ /* 0x000fe20000004100 */
[----:B-----5:R-:W-:Y:S01]  /*113a0*/  R2UR UR4, R62 ;  /* 0x000000003e0472ca */ /* 0x020fe200000e0000 */
[----:B------:R-:W-:Y:S01]  /*113b0*/  HADD2.F32 R40, -RZ, R87.H1_H1 ;  /* 0x30000057ff287230 */ /* 0x000fe20000004100 */
[----:B------:R-:W-:Y:S01]  /*113c0*/  SHF.R.S32.HI R27, RZ, 0x1f, R24 ;  /* 0x0000001fff1b7819 */ /* 0x000fe20000011418 */
[----:B------:R-:W-:Y:S01]  /*113d0*/  IMAD.SHL.U32 R25, R24, 0x8, RZ ;  /* 0x0000000818197824 */ /* 0x000fe200078e00ff */
[C---:B------:R-:W-:Y:S01]  /*113e0*/  LOP3.LUT R26, R206.reuse, 0x38, R22, 0xf8, !PT ;  /* 0x00000038ce1a7812 */ /* 0x040fe200078ef816 */
[----:B------:R-:W-:Y:S01]  /*113f0*/  HADD2.F32 R85, -RZ, R85.H0_H0 ;  /* 0x20000055ff557230 */ /* 0x000fe20000004100 */
[----:B------:R-:W-:Y:S01]  /*11400*/  LEA.HI R27, R27, R24, RZ, 0x3 ;  /* 0x000000181b1b7211 */ /* 0x000fe200078f18ff */
[----:B------:R-:W-:Y:S01]  /*11410*/  HADD2.F32 R87, -RZ, R87.H0_H0 ;  /* 0x20000057ff577230 */ /* 0x000fe20000004100 */
[----:B------:R-:W-:-:S02]  /*11420*/  LOP3.LUT R24, R206, 0x38, R25, 0xf8, !PT ;  /* 0x00000038ce187812 */ /* 0x000fc400078ef819 */
[----:B------:R-:W-:Y:S01]  /*11430*/  LOP3.LUT R26, R211, R26, R61, 0xf6, !PT ;  /* 0x0000001ad31a7212 */ /* 0x000fe200078ef63d */
[----:B------:R-:W-:Y:S01]  /*11440*/  IMAD.SHL.U32 R27, R27, 0x400, RZ ;  /* 0x000004001b1b7824 */ /* 0x000fe200078e00ff */
[----:B------:R-:W-:Y:S02]  /*11450*/  LOP3.LUT R28, R24, R61, RZ, 0x3c, !PT ;  /* 0x0000003d181c7212 */ /* 0x000fe400078e3cff */
[----:B------:R-:W-:Y:S02]  /*11460*/  LEA R32, R26, UR4, 0x1 ;  /* 0x000000041a207c11 */ /* 0x000fe4000f8e08ff */
[----:B------:R-:W-:Y:S02]  /*11470*/  LOP3.LUT R29, R27, 0x7fffe000, RZ, 0xc0, !PT ;  /* 0x7fffe0001b1d7812 */ /* 0x000fe400078ec0ff */
[----:B------:R-:W-:Y:S01]  /*11480*/  SHF.R.U32.HI R39, RZ, 0x10, R5 ;  /* 0x00000010ff277819 */ /* 0x000fe20000011605 */
[----:B------:R-:W0:Y:S01]  /*11490*/  LDS.128 R24, [R32] ;  /* 0x0000000020187984 */ /* 0x000e220000000c00 */
[----:B------:R-:W-:-:S02]  /*114a0*/  IADD3 R29, R28, R29, R211 ;  /* 0x0000001d1c1d7210 */ /* 0x000fc40007ffe0d3 */
[----:B------:R-:W-:Y:S01]  /*114b0*/  SHF.R.U64 R60, R48, 0x10, R49 ;  /* 0x00000010303c7819 */ /* 0x000fe20000001231 */
[----:B------:R-:W-:Y:S01]  /*114c0*/  HADD2.F32 R39, -RZ, R39.H0_H0 ;  /* 0x20000027ff277230 */ /* 0x000fe20000004100 */
[----:B------:R-:W-:Y:S01]  /*114d0*/  SHF.R.U64 R47, R4, 0x10, R5 ;  /* 0x00000010042f7819 */ /* 0x000fe20000001205 */
[----:B------:R-:W-:Y:S01]  /*114e0*/  IMAD R34, R29, 0x2, R16 ;  /* 0x000000021d227824 */ /* 0x000fe200078e0210 */
[----:B------:R-:W-:Y:S02]  /*114f0*/  SHF.R.U32.HI R49, RZ, 0x10, R49 ;  /* 0x00000010ff317819 */ /* 0x000fe40000011631 */
[----:B------:R-:W-:Y:S02]  /*11500*/  SHF.R.U64 R48, R50, 0x10, R51 ;  /* 0x0000001032307819 */ /* 0x000fe40000001233 */
[----:B------:R-:W1:Y:S01]  /*11510*/  LDS.128 R28, [R34+0x12400] ;  /* 0x01240000221c7984 */ /* 0x000e620000000c00 */
[----:B------:R-:W-:Y:S02]  /*11520*/  SHF.R.U64 R45, R6, 0x10, R7 ;  /* 0x00000010062d7819 */ /* 0x000fe40000001207 */
[----:B------:R-:W-:-:S02]  /*11530*/  SHF.R.U32.HI R50, RZ, 0x10, R51 ;  /* 0x00000010ff327819 */ /* 0x000fc40000011633 */
[----:B------:R-:W-:Y:S01]  /*11540*/  SHF.R.U32.HI R43, RZ, 0x10, R7 ;  /* 0x00000010ff2b7819 */ /* 0x000fe20000011607 */
        /* <DEDUP_REMOVED lines=12> */
[C---:B------:R-:W-:Y:S01]  /*11610*/  FFMA.FTZ R44, R5.reuse, R40, -R44 ;  /* 0x00000028052c7223 */ /* 0x040fe2000001082c */
[C---:B------:R-:W-:Y:S01]  /*11620*/  FMUL.FTZ R40, R36.reuse, R39 ;  /* 0x0000002724287220 */ /* 0x040fe20000410000 */
[----:B------:R-:W-:Y:S01]  /*11630*/  FFMA.FTZ R46, R5, R42, R46 ;  /* 0x0000002a052e7223 */ /* 0x000fe2000001002e */
[----:B------:R-:W-:Y:S01]  /*11640*/  FMUL.FTZ R5, R29, R85 ;  /* 0x000000551d057220 */ /* 0x000fe20000410000 */
[-C--:B------:R-:W-:Y:S01]  /*11650*/  FMUL.FTZ R42, R36, R35.reuse ;  /* 0x00000023242a7220 */ /* 0x080fe20000410000 */
[----:B------:R-:W-:Y:S01]  /*11660*/  FFMA.FTZ R41, R25, R35, -R40 ;  /* 0x0000002319297223 */ /* 0x000fe20000010828 */
[----:B------:R-:W-:-:S02]  /*11670*/  HADD2.F32 R37, -RZ, R30.H0_H0 ;  /* 0x2000001eff257230 */ /* 0x000fc40000004100 */
[-C--:B------:R-:W-:Y:S01]  /*11680*/  FMUL.FTZ R36, R29, R87.reuse ;  /* 0x000000571d247220 */ /* 0x080fe20000410000 */
[----:B------:R-:W-:Y:S02]  /*11690*/  HADD2.F32 R35, -RZ, R86.H0_H0 ;  /* 0x20000056ff237230 */ /* 0x000fe40000004100 */
[----:B------:R-:W-:Y:S01]  /*116a0*/  FFMA.FTZ R87, R4, R87, -R5 ;  /* 0x0000005704577223 */ /* 0x000fe20000010805 */
[--C-:B------:R-:W-:Y:S02]  /*116b0*/  HADD2.F32 R5, -RZ, R88.reuse.H0_H0 ;  /* 0x20000058ff057230 */ /* 0x100fe40000004100 */
[----:B------:R-:W-:Y:S01]  /*116c0*/  FFMA.FTZ R39, R25, R39, R42 ;  /* 0x0000002719277223 */ /* 0x000fe2000001002a */
[----:B------:R-:W-:Y:S02]  /*116d0*/  HADD2.F32 R38, -RZ, R31.H0_H0 ;  /* 0x2000001fff267230 */ /* 0x000fe40000004100 */
[----:B------:R-:W-:Y:S01]  /*116e0*/  FMUL.FTZ R25, R37, R35 ;  /* 0x0000002325197220 */ /* 0x000fe20000410000 */
[----:B------:R-:W-:-:S02]  /*116f0*/  HADD2.F32 R88, -RZ, R88.H1_H1 ;  /* 0x30000058ff587230 */ /* 0x000fc40000004100 */
[----:B------:R-:W-:Y:S01]  /*11700*/  FFMA.FTZ R85, R4, R85, R36 ;  /* 0x0000005504557223 */ /* 0x000fe20000010024 */
[----:B------:R-:W-:Y:S02]  /*11710*/  HADD2.F32 R86, -RZ, R86.H1_H1 ;  /* 0x30000056ff567230 */ /* 0x000fe40000004100 */
[-C--:B------:R-:W-:Y:S01]  /*11720*/  FMUL.FTZ R29, R37, R5.reuse ;  /* 0x00000005251d7220 */ /* 0x080fe20000410000 */
[----:B------:R-:W-:Y:S02]  /*11730*/  HADD2.F32 R31, -RZ, R31.H1_H1 ;  /* 0x3000001fff1f7230 */ /* 0x000fe40000004100 */
[----:B------:R-:W-:Y:S01]  /*11740*/  FFMA.FTZ R37, R6, R5, -R25 ;  /* 0x0000000506257223 */ /* 0x000fe20000010819 */
[----:B------:R-:W-:Y:S02]  /*11750*/  HADD2.F32 R36, -RZ, R43.H0_H0 ;  /* 0x2000002bff247230 */ /* 0x000fe40000004100 */
[----:B------:R-:W-:Y:S01]  /*11760*/  FMUL.FTZ R40, R38, R86 ;  /* 0x0000005626287220 */ /* 0x000fe20000410000 */
[----:B------:R-:W-:-:S02]  /*11770*/  HADD2.F32 R4, -RZ, R50.H0_H0 ;  /* 0x20000032ff047230 */ /* 0x000fc40000004100 */
[----:B------:R-:W-:Y:S01]  /*11780*/  FMUL.FTZ R5, R38, R88 ;  /* 0x0000005826057220 */ /* 0x000fe20000410000 */
[----:B------:R-:W-:Y:S01]  /*11790*/  FFMA.FTZ R35, R6, R35, R29 ;  /* 0x0000002306237223 */ /* 0x000fe2000001001d */
[----:B------:R-:W-:Y:S02]  /*117a0*/  HADD2.F32 R28, -RZ, R28.H1_H1 ;  /* 0x3000001cff1c7230 */ /* 0x000fe40000004100 */
[----:B------:R-:W-:Y:S01]  /*117b0*/  FMUL.FTZ R6, R31, R36 ;  /* 0x000000241f067220 */ /* 0x000fe20000410000 */
[----:B------:R-:W-:Y:S02]  /*117c0*/  HADD2.F32 R30, -RZ, R30.H1_H1 ;  /* 0x3000001eff1e7230 */ /* 0x000fe40000004100 */
[C---:B------:R-:W-:Y:S01]  /*117d0*/  FFMA.FTZ R40, R7.reuse, R88, -R40 ;  /* 0x0000005807287223 */ /* 0x040fe20000010828 */
[----:B------:R-:W-:Y:S01]  /*117e0*/  FFMA.FTZ R86, R7, R86, R5 ;  /* 0x0000005607567223 */ /* 0x000fe20000010005 */
        /* <DEDUP_REMOVED lines=27> */
.L_x_4870:
[----:B------:R-:W-:Y:S05]  /*119a0*/  BSYNC B1 ;  /* 0x0000000000017941 */ /* 0x000fea0003800000 */
.L_x_4869:
[----:B------:R-:W-:Y:S04]  /*119b0*/  BSSY B1, `(.L_x_4871) ;  /* 0x0000068000017945 */ /* 0x000fe80003800000 */
[----:B------:R-:W-:Y:S05]  /*119c0*/  @P1 BRA `(.L_x_4872) ;  /* 0x0000000400981947 */ /* 0x000fea0003800000 */
[----:B------:R-:W-:Y:S01]  /*119d0*/  LEA.HI R21, R33, R21, RZ, 0x1d ;  /* 0x0000001521157211 */ /* 0x000fe200078fe8ff */
[----:B------:R-:W-:Y:S01]  /*119e0*/  HADD2.F32 R35, -RZ, R78.H1_H1 ;  /* 0x3000004eff237230 */ /* 0x000fe20000004100 */
[----:B------:R-:W-:Y:S01]  /*119f0*/  LEA.HI R73, R73, R198, RZ, 0x6 ;  /* 0x000000c649497211 */ /* 0x000fe200078f30ff */
[--C-:B------:R-:W-:Y:S01]  /*11a00*/  HADD2.F32 R37, -RZ, R76.reuse.H1_H1 ;  /* 0x3000004cff257230 */ /* 0x100fe20000004100 */
[----:B0-----:R-:W-:Y:S01]  /*11a10*/  SHF.R.S32.HI R4, RZ, 0x1f, R21 ;  /* 0x0000001fff047819 */ /* 0x001fe20000011415 */
[----:B------:R-:W-:Y:S01]  /*11a20*/  IMAD.SHL.U32 R5, R21, 0x8, RZ ;  /* 0x0000000815057824 */ /* 0x000fe200078e00ff */
[----:B-----5:R-:W-:Y:S01]  /*11a30*/  R2UR UR4, R62 ;  /* 0x000000003e0472ca */ /* 0x020fe200000e0000 */
[----:B------:R-:W-:Y:S01]  /*11a40*/  IMAD.SHL.U32 R73, R73, 0x80, RZ ;  /* 0x0000008049497824 */ /* 0x000fe200078e00ff */
[----:B------:R-:W-:Y:S01]  /*11a50*/  LEA.HI R21, R4, R21, RZ, 0x3 ;  /* 0x0000001504157211 */ /* 0x000fe200078f18ff */
[----:B------:R-:W-:Y:S01]  /*11a60*/  HADD2.F32 R76, -RZ, R76.H0_H0 ;  /* 0x2000004cff4c7230 */ /* 0x000fe20000004100 */
[----:B------:R-:W-:Y:S01]  /*11a70*/  LOP3.LUT R4, R206, 0x38, R5, 0xf8, !PT ;  /* 0x00000038ce047812 */ /* 0x000fe200078ef805 */
[----:B------:R-:W-:Y:S01]  /*11a80*/  HADD2.F32 R78, -RZ, R78.H0_H0 ;  /* 0x2000004eff4e7230 */ /* 0x000fe20000004100 */
[----:B------:R-:W-:-:S02]  /*11a90*/  SHF.L.U32 R21, R21, 0xa, RZ ;  /* 0x0000000a15157819 */ /* 0x000fc400000006ff */
[----:B---3--:R-:W-:Y:S02]  /*11aa0*/  LOP3.LUT R24, R4, R61, RZ, 0x3c, !PT ;  /* 0x0000003d04187212 */ /* 0x008fe400078e3cff */
[----:B------:R-:W-:Y:S02]  /*11ab0*/  LOP3.LUT R21, R21, 0x7fffe000, RZ, 0xc0, !PT ;  /* 0x7fffe00015157812 */ /* 0x000fe400078ec0ff */
[----:B------:R-:W-:Y:S02]  /*11ac0*/  LOP3.LUT R71, R206, 0x38, R71, 0xf8, !PT ;  /* 0x00000038ce477812 */ /* 0x000fe400078ef847 */
[----:B------:R-:W-:Y:S02]  /*11ad0*/  IADD3 R21, R24, R21, R211 ;  /* 0x0000001518157210 */ /* 0x000fe40007ffe0d3 */
[----:B------:R-:W-:Y:S02]  /*11ae0*/  LOP3.LUT R71, R71, R61, RZ, 0x3c, !PT ;  /* 0x0000003d47477212 */ /* 0x000fe400078e3cff */
[----:B------:R-:W-:Y:S01]  /*11af0*/  LOP3.LUT R6, R73, 0xffffe000, RZ, 0xc0, !PT ;  /* 0xffffe00049067812 */ /* 0x000fe200078ec0ff */
[----:B------:R-:W-:Y:S01]  /*11b00*/  IMAD R21, R21, 0x2, R16 ;  /* 0x0000000215157824 */ /* 0x000fe200078e0210 */
[----:B------:R-:W-:-:S02]  /*11b10*/  SHF.R.U64 R45, R52, 0x10, R53 ;  /* 0x00000010342d7819 */ /* 0x000fc40000001235 */
[----:B------:R-:W-:Y:S02]  /*11b20*/  IADD3 R6, R71, R6, R211 ;  /* 0x0000000647067210 */ /* 0x000fe40007ffe0d3 */
[----:B------:R-:W0:Y:S01]  /*11b30*/  LDS.128 R24, [R21+0x12400] ;  /* 0x0124000015187984 */ /* 0x000e220000000c00 */
[----:B------:R-:W-:Y:S02]  /*11b40*/  SHF.R.U32.HI R52, RZ, 0x10, R53 ;  /* 0x00000010ff347819 */ /* 0x000fe40000011635 */
[----:B------:R-:W-:Y:S02]  /*11b50*/  LEA R46, R6, UR4, 0x1 ;  /* 0x00000004062e7c11 */ /* 0x000fe4000f8e08ff */
[--C-:B------:R-:W-:Y:S02]  /*11b60*/  SHF.R.U32.HI R32, RZ, 0x10, R9.reuse ;  /* 0x00000010ff207819 */ /* 0x100fe40000011609 */
[----:B------:R-:W-:Y:S01]  /*11b70*/  SHF.R.U64 R43, R8, 0x10, R9 ;  /* 0x00000010082b7819 */ /* 0x000fe20000001209 */
[----:B------:R-:W1:Y:S01]  /*11b80*/  LDS.128 R4, [R46] ;  /* 0x000000002e047984 */ /* 0x000e620000000c00 */
[----:B------:R-:W-:Y:S01]  /*11b90*/  SHF.R.U32.HI R38, RZ, 0x10, R11 ;  /* 0x00000010ff267819 */ /* 0x000fe2000001160b */
[----:B------:R-:W-:Y:S01]  /*11ba0*/  HADD2.F32 R32, -RZ, R32.H0_H0 ;  /* 0x20000020ff207230 */ /* 0x000fe20000004100 */
[----:B------:R-:W-:-:S02]  /*11bb0*/  SHF.R.U64 R44, R54, 0x10, R55 ;  /* 0x00000010362c7819 */ /* 0x000fc40000001237 */
[----:B------:R-:W-:Y:S02]  /*11bc0*/  SHF.R.U32.HI R54, RZ, 0x10, R55 ;  /* 0x00000010ff367819 */ /* 0x000fe40000011637 */
[----:B------:R-:W-:Y:S01]  /*11bd0*/  SHF.R.U64 R42, R10, 0x10, R11 ;  /* 0x000000100a2a7819 */ /* 0x000fe2000000120b */
[--C-:B0-----:R-:W-:Y:S02]  /*11be0*/  HADD2.F32 R28, -RZ, R25.reuse.H0_H0 ;  /* 0x20000019ff1c7230 */ /* 0x101fe40000004100 */
[----:B------:R-:W-:Y:S02]  /*11bf0*/  HADD2.F32 R29, -RZ, R25.H1_H1 ;  /* 0x30000019ff1d7230 */ /* 0x000fe40000004100 */
[----:B------:R-:W-:Y:S02]  /*11c00*/  HADD2.F32 R25, -RZ, R24.H0_H0 ;  /* 0x20000018ff197230 */ /* 0x000fe40000004100 */
[C---:B------:R-:W-:Y:S01]  /*11c10*/  FMUL.FTZ R39, R28.reuse, R37 ;  /* 0x000000251c277220 */ /* 0x040fe20000410000 */
[----:B------:R-:W-:Y:S01]  /*11c20*/  FMUL.FTZ R41, R28, R35 ;  /* 0x000000231c297220 */ /* 0x000fe20000410000 */
[----:B------:R-:W-:-:S02]  /*11c30*/  HADD2.F32 R28, -RZ, R52.H0_H0 ;  /* 0x20000034ff1c7230 */ /* 0x000fc40000004100 */
[C---:B------:R-:W-:Y:S01]  /*11c40*/  FMUL.FTZ R34, R29.reuse, R32 ;  /* 0x000000201d227220 */ /* 0x040fe20000410000 */
[--C-:B-1----:R-:W-:Y:S02]  /*11c50*/  HADD2.F32 R8, -RZ, R5.reuse.H0_H0 ;  /* 0x20000005ff087230 */ /* 0x102fe40000004100 */
[----:B------:R-:W-:Y:S02]  /*11c60*/  HADD2.F32 R9, -RZ, R5.H1_H1 ;  /* 0x30000005ff097230 */ /* 0x000fe40000004100 */
[----:B------:R-:W-:Y:S01]  /*11c70*/  FMUL.FTZ R36, R29, R28 ;  /* 0x0000001c1d247220 */ /* 0x000fe20000410000 */
[----:B------:R-:W-:Y:S02]  /*11c80*/  HADD2.F32 R5, -RZ, R4.H0_H0 ;  /* 0x20000004ff057230 */ /* 0x000fe40000004100 */
[C---:B------:R-:W-:Y:S01]  /*11c90*/  FFMA.FTZ R39, R8.reuse, R35, -R39 ;  /* 0x0000002308277223 */ /* 0x040fe20000010827 */
[----:B------:R-:W-:Y:S01]  /*11ca0*/  FFMA.FTZ R41, R8, R37, R41 ;  /* 0x0000002508297223 */ /* 0x000fe20000010029 */
[----:B------:R-:W-:Y:S01]  /*11cb0*/  FMUL.FTZ R8, R25, R76 ;  /* 0x0000004c19087220 */ /* 0x000fe20000410000 */
[C---:B------:R-:W-:Y:S01]  /*11cc0*/  FFMA.FTZ R34, R9.reuse, R28, -R34 ;  /* 0x0000001c09227223 */ /* 0x040fe20000010822 */
[----:B------:R-:W-:Y:S01]  /*11cd0*/  FFMA.FTZ R36, R9, R32, R36 ;  /* 0x0000002009247223 */ /* 0x000fe20000010024 */
[----:B------:R-:W-:-:S02]  /*11ce0*/  HADD2.F32 R30, -RZ, R26.H0_H0 ;  /* 0x2000001aff1e7230 */ /* 0x000fc40000004100 */
[-C--:B------:R-:W-:Y:S01]  /*11cf0*/  FMUL.FTZ R25, R25, R78.reuse ;  /* 0x0000004e19197220 */ /* 0x080fe20000410000 */
[----:B------:R-:W-:Y:S02]  /*11d00*/  HADD2.F32 R29, -RZ, R77.H0_H0 ;  /* 0x2000004dff1d7230 */ /* 0x000fe40000004100 */
[C---:B------:R-:W-:Y:S01]  /*11d10*/  FFMA.FTZ R78, R5.reuse, R78, -R8 ;  /* 0x0000004e054e7223 */ /* 0x040fe20000010808 */
[----:B------:R-:W-:Y:S02]  /*11d20*/  HADD2.F32 R9, -RZ, R79.H0_H0 ;  /* 0x2000004fff097230 */ /* 0x000fe40000004100 */
[----:B------:R-:W-:Y:S01]  /*11d30*/  FFMA.FTZ R76, R5, R76, R25 ;  /* 0x0000004c054c7223 */ /* 0x000fe20000010019 */
[----:B------:R-:W-:Y:S02]  /*11d40*/  HADD2.F32 R31, -RZ, R27.H0_H0 ;  /* 0x2000001bff1f7230 */ /* 0x000fe40000004100 */
[----:B------:R-:W-:Y:S01]  /*11d50*/  FMUL.FTZ R5, R30, R29 ;  /* 0x0000001d1e057220 */ /* 0x000fe20000410000 */
[----:B------:R-:W-:-:S02]  /*11d60*/  HADD2.F32 R32, -RZ, R77.H1_H1 ;  /* 0x3000004dff207230 */ /* 0x000fc40000004100 */
[----:B------:R-:W-:Y:S01]  /*11d70*/  FMUL.FTZ R25, R30, R9 ;  /* 0x000000091e197220 */ /* 0x000fe20000410000 */
[----:B------:R-:W-:Y:S02]  /*11d80*/  HADD2.F32 R8, -RZ, R79.H1_H1 ;  /* 0x3000004fff087230 */ /* 0x000fe40000004100 */
[----:B------:R-:W-:Y:S02]  /*11d90*/  HADD2.F32 R30, -RZ, R38.H0_H0 ;  /* 0x20000026ff1e7230 */ /* 0x000fe40000004100 */
[C---:B------:R-:W-:Y:S01]  /*11da0*/  FMUL.FTZ R38, R31.reuse, R32 ;  /* 0x000000201f267220 */ /* 0x040fe20000410000 */
[----:B------:R-:W-:Y:S02]  /*11db0*/  HADD2.F32 R11, -RZ, R7.H0_H0 ;  /* 0x20000007ff0b7230 */ /* 0x000fe40000004100 */
[----:B------:R-:W-:Y:S01]  /*11dc0*/  FMUL.FTZ R31, R31, R8 ;  /* 0x000000081f1f7220 */ /* 0x000fe20000410000 */
[----:B------:R-:W-:Y:S02]  /*11dd0*/  HADD2.F32 R10, -RZ, R6.H0_H0 ;  /* 0x20000006ff0a7230 */ /* 0x000fe40000004100 */
[----:B------:R-:W-:-:S02]  /*11de0*/  HADD2.F32 R27, -RZ, R27.H1_H1 ;  /* 0x3000001bff1b7230 */ /* 0x000fc40000004100 */
[C---:B------:R-:W-:Y:S01]  /*11df0*/  FFMA.FTZ R38, R11.reuse, R8, -R38 ;  /* 0x000000080b267223 */ /* 0x040fe20000010826 */
[----:B------:R-:W-:Y:S02]  /*11e00*/  HADD2.F32 R28, -RZ, R54.H0_H0 ;  /* 0x20000036ff1c7230 */ /* 0x000fe40000004100 */
[----:B------:R-:W-:Y:S01]  /*11e10*/  FFMA.FTZ R32, R11, R32, R31 ;  /* 0x000000200b207223 */ /* 0x000fe2000001001f */
[----:B------:R-:W-:Y:S02]  /*11e20*/  HADD2.F32 R7, -RZ, R7.H1_H1 ;  /* 0x30000007ff077230 */ /* 0x000fe40000004100 */
[----:B------:R-:W-:Y:S01]  /*11e30*/  FFMA.FTZ R35, R10, R9, -R5 ;  /* 0x000000090a237223 */ /* 0x000fe20000010805 */
[----:B------:R-:W-:Y:S02]  /*11e40*/  HADD2.F32 R24, -RZ, R24.H1_H1 ;  /* 0x30000018ff187230 */ /* 0x000fe40000004100 */
[C---:B------:R-:W-:Y:S01]  /*11e50*/  FMUL.FTZ R40, R27.reuse, R30 ;  /* 0x0000001e1b287220 */ /* 0x040fe20000410000 */
[----:B------:R-:W-:Y:S01]  /*11e60*/  FMUL.FTZ R8, R27, R28 ;  /* 0x0000001c1b087220 */ /* 0x000fe20000410000 */
[----:B------:R-:W-:-:S02]  /*11e70*/  HADD2.F32 R11, -RZ, R43.H0_H0 ;  /* 0x2000002bff0b7230 */ /* 0x000fc40000004100 */
[----:B------:R-:W-:Y:S01]  /*11e80*/  FFMA.FTZ R10, R10, R29, R25 ;  /* 0x0000001d0a0a7223 */ /* 0x000fe20000010019 */
[----:B------:R-:W-:Y:S02]  /*11e90*/  HADD2.F32 R5, -RZ, R45.H0_H0 ;  /* 0x2000002dff057230 */ /* 0x000fe40000004100 */
[C---:B------:R-:W-:Y:S01]  /*11ea0*/  FFMA.FTZ R37, R7.reuse, R28, -R40 ;  /* 0x0000001c07257223 */ /* 0x040fe20000010828 */
[----:B------:R-:W-:Y:S02]  /*11eb0*/  HADD2.F32 R26, -RZ, R26.H1_H1 ;  /* 0x3000001aff1a7230 */ /* 0x000fe40000004100 */
[----:B------:R-:W-:Y:S01]  /*11ec0*/  FFMA.FTZ R43, R7, R30, R8 ;  /* 0x0000001e072b7223 */ /* 0x000fe20000010008 */
[----:B------:R-:W-:Y:S02]  /*11ed0*/  HADD2.F32 R25, -RZ, R42.H0_H0 ;  /* 0x2000002aff197230 */ /* 0x000fe40000004100 */
[----:B------:R-:W-:Y:S01]  /*11ee0*/  FMUL.FTZ R7, R24, R11 ;  /* 0x0000000b18077220 */ /* 0x000fe20000410000 */
[----:B------:R-:W-:-:S02]  /*11ef0*/  HADD2.F32 R9, -RZ, R44.H0_H0 ;  /* 0x2000002cff097230 */ /* 0x000fc40000004100 */
[----:B------:R-:W-:Y:S01]  /*11f00*/  FMUL.FTZ R24, R24, R5 ;  /* 0x0000000518187220 */ /* 0x000fe20000410000 */
[----:B------:R-:W-:Y:S02]  /*11f10*/  HADD2.F32 R4, -RZ, R4.H1_H1 ;  /* 0x30000004ff047230 */ /* 0x000fe40000004100 */
[C---:B------:R-:W-:Y:S01]  /*11f20*/  FMUL.FTZ R31, R26.reuse, R25 ;  /* 0x000000191a1f7220 */ /* 0x040fe20000410000 */
[----:B------:R-:W-:Y:S02]  /*11f30*/  HADD2.F32 R6, -RZ, R6.H1_H1 ;  /* 0x30000006ff067230 */ /* 0x000fe40000004100 */
[----:B------:R-:W-:Y:S01]  /*11f40*/  FMUL.FTZ R26, R26, R9 ;  /* 0x000000091a1a7220 */ /* 0x000fe20000410000 */
[C---:B------:R-:W-:Y:S01]  /*11f50*/  FFMA.FTZ R29, R4.reuse, R11, R24 ;  /* 0x0000000b041d7223 */ /* 0x040fe20000010018 */
[----:B------:R-:W-:Y:S01]  /*11f60*/  FFMA.FTZ R27, R4, R5, -R7 ;  /* 0x00000005041b7223 */ /* 0x000fe20000010807 */
        /* <DEDUP_REMOVED lines=12> */
.L_x_4872:
[----:B------:R-:W-:Y:S05]  /*12030*/  BSYNC B1 ;  /* 0x0000000000017941 */ /* 0x000fea0003800000 */
.L_x_4871:
[----:B------:R-:W-:Y:S05]  /*12040*/  @P2 BRA `(.L_x_4844) ;  /* 0x0000000400982947 */ /* 0x000fea0003800000 */
[----:B------:R-:W-:Y:S01]  /*12050*/  LEA.HI R0, R0, R199, RZ, 0x6 ;  /* 0x000000c700007211 */ /* 0x000fe200078f30ff */
[----:B0--3--:R-:W-:Y:S01]  /*12060*/  HADD2.F32 R25, -RZ, R74.H1_H1 ;  /* 0x3000004aff197230 */ /* 0x009fe20000004100 */
[----:B------:R-:W-:Y:S01]  /*12070*/  LEA.HI R20, R33, R20, RZ, 0x1d ;  /* 0x0000001421147211 */ /* 0x000fe200078fe8ff */
[--C-:B------:R-:W-:Y:S01]  /*12080*/  HADD2.F32 R26, -RZ, R68.reuse.H1_H1 ;  /* 0x30000044ff1a7230 */ /* 0x100fe20000004100 */
[----:B------:R-:W-:Y:S01]  /*12090*/  LOP3.LUT R3, R206, 0x38, R3, 0xf8, !PT ;  /* 0x00000038ce037812 */ /* 0x000fe200078ef803 */
[----:B------:R-:W-:Y:S01]  /*120a0*/  IMAD.SHL.U32 R0, R0, 0x80, RZ ;  /* 0x0000008000007824 */ /* 0x000fe200078e00ff */
[----:B-1----:R-:W-:Y:S01]  /*120b0*/  SHF.R.S32.HI R5, RZ, 0x1f, R20 ;  /* 0x0000001fff057819 */ /* 0x002fe20000011414 */
[----:B------:R-:W-:Y:S01]  /*120c0*/  HADD2.F32 R68, -RZ, R68.H0_H0 ;  /* 0x20000044ff447230 */ /* 0x000fe20000004100 */
[----:B------:R-:W-:Y:S01]  /*120d0*/  LOP3.LUT R4, R3, R61, RZ, 0x3c, !PT ;  /* 0x0000003d03047212 */ /* 0x000fe200078e3cff */
[----:B------:R-:W-:Y:S01]  /*120e0*/  IMAD.SHL.U32 R3, R20, 0x8, RZ ;  /* 0x0000000814037824 */ /* 0x000fe200078e00ff */
[----:B------:R-:W-:Y:S01]  /*120f0*/  LEA.HI R5, R5, R20, RZ, 0x3 ;  /* 0x0000001405057211 */ /* 0x000fe200078f18ff */
[----:B------:R-:W-:Y:S01]  /*12100*/  HADD2.F32 R74, -RZ, R74.H0_H0 ;  /* 0x2000004aff4a7230 */ /* 0x000fe20000004100 */
[----:B------:R-:W-:-:S02]  /*12110*/  LOP3.LUT R0, R0, 0xffffe000, RZ, 0xc0, !PT ;  /* 0xffffe00000007812 */ /* 0x000fc400078ec0ff */
[----:B-----5:R-:W-:Y:S01]  /*12120*/  R2UR UR4, R62 ;  /* 0x000000003e0472ca */ /* 0x020fe200000e0000 */
[----:B------:R-:W-:Y:S01]  /*12130*/  IMAD.SHL.U32 R5, R5, 0x400, RZ ;  /* 0x0000040005057824 */ /* 0x000fe200078e00ff */
[----:B------:R-:W-:Y:S02]  /*12140*/  IADD3 R4, R4, R0, R211 ;  /* 0x0000000004047210 */ /* 0x000fe40007ffe0d3 */
[----:B------:R-:W-:Y:S02]  /*12150*/  LOP3.LUT R0, R206, 0x38, R3, 0xf8, !PT ;  /* 0x00000038ce007812 */ /* 0x000fe400078ef803 */
[----:B------:R-:W-:Y:S02]  /*12160*/  LOP3.LUT R3, R5, 0x7fffe000, RZ, 0xc0, !PT ;  /* 0x7fffe00005037812 */ /* 0x000fe400078ec0ff */
[----:B------:R-:W-:Y:S02]  /*12170*/  LOP3.LUT R0, R0, R61, RZ, 0x3c, !PT ;  /* 0x0000003d00007212 */ /* 0x000fe400078e3cff */
[----:B------:R-:W-:-:S02]  /*12180*/  SHF.R.U32.HI R27, RZ, 0x10, R13 ;  /* 0x00000010ff1b7819 */ /* 0x000fc4000001160d */
[----:B------:R-:W-:Y:S02]  /*12190*/  IADD3 R3, R0, R3, R211 ;  /* 0x0000000300037210 */ /* 0x000fe40007ffe0d3 */
[----:B------:R-:W-:Y:S01]  /*121a0*/  LEA R37, R4, UR4, 0x1 ;  /* 0x0000000404257c11 */ /* 0x000fe2000f8e08ff */
[----:B------:R-:W-:Y:S01]  /*121b0*/  HADD2.F32 R27, -RZ, R27.H0_H0 ;  /* 0x2000001bff1b7230 */ /* 0x000fe20000004100 */
[--C-:B------:R-:W-:Y:S01]  /*121c0*/  SHF.R.U64 R33, R14, 0x10, R15.reuse ;  /* 0x000000100e217819 */ /* 0x100fe2000000120f */
[----:B------:R-:W-:Y:S01]  /*121d0*/  IMAD R3, R3, 0x2, R16 ;  /* 0x0000000203037824 */ /* 0x000fe200078e0210 */
[----:B------:R-:W-:Y:S01]  /*121e0*/  SHF.R.U32.HI R32, RZ, 0x10, R15 ;  /* 0x00000010ff207819 */ /* 0x000fe2000001160f */
[----:B------:R-:W0:Y:S01]  /*121f0*/  LDS.128 R4, [R37] ;  /* 0x0000000025047984 */ /* 0x000e220000000c00 */
[--C-:B------:R-:W-:Y:S02]  /*12200*/  SHF.R.U64 R36, R56, 0x10, R57.reuse ;  /* 0x0000001038247819 */ /* 0x100fe40000001239 */
[----:B------:R-:W-:Y:S01]  /*12210*/  SHF.R.U32.HI R56, RZ, 0x10, R57 ;  /* 0x00000010ff387819 */ /* 0x000fe20000011639 */
[----:B------:R-:W1:Y:S01]  /*12220*/  LDS.128 R8, [R3+0x12400] ;  /* 0x0124000003087984 */ /* 0x000e620000000c00 */
[----:B------:R-:W-:-:S02]  /*12230*/  SHF.R.U64 R34, R12, 0x10, R13 ;  /* 0x000000100c227819 */ /* 0x000fc4000000120d */
[--C-:B------:R-:W-:Y:S02]  /*12240*/  SHF.R.U64 R35, R58, 0x10, R59.reuse ;  /* 0x000000103a237819 */ /* 0x100fe4000000123b */
[----:B------:R-:W-:Y:S01]  /*12250*/  SHF.R.U32.HI R58, RZ, 0x10, R59 ;  /* 0x00000010ff3a7819 */ /* 0x000fe2000001163b */
[--C-:B0-----:R-:W-:Y:S02]  /*12260*/  HADD2.F32 R12, -RZ, R5.reuse.H0_H0 ;  /* 0x20000005ff0c7230 */ /* 0x101fe40000004100 */
[----:B------:R-:W-:Y:S02]  /*12270*/  HADD2.F32 R5, -RZ, R5.H1_H1 ;  /* 0x30000005ff057230 */ /* 0x000fe40000004100 */
[--C-:B-1----:R-:W-:Y:S02]  /*12280*/  HADD2.F32 R15, -RZ, R9.reuse.H0_H0 ;  /* 0x20000009ff0f7230 */ /* 0x102fe40000004100 */
[----:B------:R-:W-:Y:S02]  /*12290*/  HADD2.F32 R20, -RZ, R9.H1_H1 ;  /* 0x30000009ff147230 */ /* 0x000fe40000004100 */
[----:B------:R-:W-:-:S02]  /*122a0*/  HADD2.F32 R9, -RZ, R8.H0_H0 ;  /* 0x20000008ff097230 */ /* 0x000fc40000004100 */
[CC--:B------:R-:W-:Y:S01]  /*122b0*/  FMUL.FTZ R29, R15.reuse, R26.reuse ;  /* 0x0000001a0f1d7220 */ /* 0x0c0fe20000410000 */
[----:B------:R-:W-:Y:S01]  /*122c0*/  FMUL.FTZ R31, R15, R25 ;  /* 0x000000190f1f7220 */ /* 0x000fe20000410000 */
        /* <DEDUP_REMOVED lines=9> */
[-C--:B------:R-:W-:Y:S01]  /*12360*/  FMUL.FTZ R9, R9, R74.reuse ;  /* 0x0000004a09097220 */ /* 0x080fe20000410000 */
[----:B------:R-:W-:Y:S02]  /*12370*/  HADD2.F32 R20, -RZ, R69.H0_H0 ;  /* 0x20000045ff147230 */ /* 0x000fe40000004100 */
[----:B------:R-:W-:Y:S01]  /*12380*/  FFMA.FTZ R26, R5, R27, R12 ;  /* 0x0000001b051a7223 */ /* 0x000fe2000001000c */
[----:B------:R-:W-:Y:S02]  /*12390*/  HADD2.F32 R13, -RZ, R6.H0_H0 ;  /* 0x20000006ff0d7230 */ /* 0x000fe40000004100 */
[C---:B------:R-:W-:Y:S01]  /*123a0*/  FFMA.FTZ R15, R0.reuse, R74, -R15 ;  /* 0x0000004a000f7223 */ /* 0x040fe2000001080f */
[----:B------:R-:W-:Y:S02]  /*123b0*/  HADD2.F32 R24, -RZ, R11.H0_H0 ;  /* 0x2000000bff187230 */ /* 0x000fe40000004100 */
[----:B------:R-:W-:Y:S01]  /*123c0*/  FFMA.FTZ R68, R0, R68, R9 ;  /* 0x0000004400447223 */ /* 0x000fe20000010009 */
[----:B------:R-:W-:-:S02]  /*123d0*/  HADD2.F32 R12, -RZ, R75.H0_H0 ;  /* 0x2000004bff0c7230 */ /* 0x000fc40000004100 */
[C---:B------:R-:W-:Y:S01]  /*123e0*/  FMUL.FTZ R0, R21.reuse, R20 ;  /* 0x0000001415007220 */ /* 0x040fe20000410000 */
[----:B------:R-:W-:Y:S02]  /*123f0*/  HADD2.F32 R69, -RZ, R69.H1_H1 ;  /* 0x30000045ff457230 */ /* 0x000fe40000004100 */
[----:B------:R-:W-:Y:S02]  /*12400*/  HADD2.F32 R75, -RZ, R75.H1_H1 ;  /* 0x3000004bff4b7230 */ /* 0x000fe40000004100 */
[-C--:B------:R-:W-:Y:S01]  /*12410*/  FMUL.FTZ R30, R21, R12.reuse ;  /* 0x0000000c151e7220 */ /* 0x080fe20000410000 */
[----:B------:R-:W-:Y:S02]  /*12420*/  HADD2.F32 R14, -RZ, R7.H0_H0 ;  /* 0x20000007ff0e7230 */ /* 0x000fe40000004100 */
[----:B------:R-:W-:Y:S01]  /*12430*/  FFMA.FTZ R25, R13, R12, -R0 ;  /* 0x0000000c0d197223 */ /* 0x000fe20000010800 */
[----:B------:R-:W-:Y:S01]  /*12440*/  FMUL.FTZ R5, R24, R69 ;  /* 0x0000004518057220 */ /* 0x000fe20000410000 */
[----:B------:R-:W-:-:S02]  /*12450*/  HADD2.F32 R11, -RZ, R11.H1_H1 ;  /* 0x3000000bff0b7230 */ /* 0x000fc40000004100 */
[-C--:B------:R-:W-:Y:S01]  /*12460*/  FMUL.FTZ R24, R24, R75.reuse ;  /* 0x0000004b18187220 */ /* 0x080fe20000410000 */
[----:B------:R-:W-:Y:S02]  /*12470*/  HADD2.F32 R12, -RZ, R32.H0_H0 ;  /* 0x20000020ff0c7230 */ /* 0x000fe40000004100 */
[----:B------:R-:W-:Y:S01]  /*12480*/  FFMA.FTZ R30, R13, R20, R30 ;  /* 0x000000140d1e7223 */ /* 0x000fe2000001001e */
[----:B------:R-:W-:Y:S02]  /*12490*/  HADD2.F32 R0, -RZ, R58.H0_H0 ;  /* 0x2000003aff007230 */ /* 0x000fe40000004100 */
[C---:B------:R-:W-:Y:S01]  /*124a0*/  FFMA.FTZ R75, R14.reuse, R75, -R5 ;  /* 0x0000004b0e4b7223 */ /* 0x040fe20000010805 */
[----:B------:R-:W-:Y:S01]  /*124b0*/  FFMA.FTZ R24, R14, R69, R24 ;  /* 0x000000450e187223 */ /* 0x000fe20000010018 */
[----:B------:R-:W-:Y:S02]  /*124c0*/  HADD2.F32 R7, -RZ, R7.H1_H1 ;  /* 0x30000007ff077230 */ /* 0x000fe40000004100 */
[C---:B------:R-:W-:Y:S01]  /*124d0*/  FMUL.FTZ R20, R11.reuse, R12 ;  /* 0x0000000c0b147220 */ /* 0x040fe20000410000 */
[----:B------:R-:W-:Y:S01]  /*124e0*/  FMUL.FTZ R14, R11, R0 ;  /* 0x000000000b0e7220 */ /* 0x000fe20000410000 */
[----:B------:R-:W-:-:S02]  /*124f0*/  HADD2.F32 R8, -RZ, R8.H1_H1 ;  /* 0x30000008ff087230 */ /* 0x000fc40000004100 */
[----:B------:R-:W-:Y:S02]  /*12500*/  HADD2.F32 R10, -RZ, R10.H1_H1 ;  /* 0x3000000aff0a7230 */ /* 0x000fe40000004100 */
[C---:B------:R-:W-:Y:S01]  /*12510*/  FFMA.FTZ R20, R7.reuse, R0, -R20 ;  /* 0x0000000007147223 */ /* 0x040fe20000010814 */
[----:B------:R-:W-:Y:S02]  /*12520*/  HADD2.F32 R11, -RZ, R34.H0_H0 ;  /* 0x20000022ff0b7230 */ /* 0x000fe40000004100 */
[----:B------:R-:W-:Y:S02]  /*12530*/  HADD2.F32 R13, -RZ, R33.H0_H0 ;  /* 0x20000021ff0d7230 */ /* 0x000fe40000004100 */
[----:B------:R-:W-:Y:S01]  /*12540*/  FFMA.FTZ R33, R7, R12, R14 ;  /* 0x0000000c07217223 */ /* 0x000fe2000001000e */
[----:B------:R-:W-:Y:S02]  /*12550*/  HADD2.F32 R5, -RZ, R36.H0_H0 ;  /* 0x20000024ff057230 */ /* 0x000fe40000004100 */
[----:B------:R-:W-:Y:S01]  /*12560*/  FMUL.FTZ R7, R8, R11 ;  /* 0x0000000b08077220 */ /* 0x000fe20000410000 */
[----:B------:R-:W-:-:S02]  /*12570*/  HADD2.F32 R9, -RZ, R35.H0_H0 ;  /* 0x20000023ff097230 */ /* 0x000fc40000004100 */
        /* <DEDUP_REMOVED lines=19> */
.L_x_4844:
[----:B------:R-:W-:Y:S05]  /*126b0*/  BSYNC B0 ;  /* 0x0000000000007941 */ /* 0x000fea0003800000 */
.L_x_4822:
        /* <DEDUP_REMOVED lines=8> */
.L_x_4820:
[----:B0-234-:R-:W2:Y:S02]  /*12740*/  LDL R0, [R1+0x38] ;  /* 0x0000380001007983 */ /* 0x01dea40000100800 */
[----:B--2---:R-:W-:-:S13]  /*12750*/  R2UR UR4, R0 ;  /* 0x00000000000472ca */ /* 0x004fda00000e0000 */
[----:B------:R-:W-:-:S05]  /*12760*/  IMAD.U32 R0, RZ, RZ, UR4 ;  /* 0x00000004ff007e24 */ /* 0x000fca000f8e00ff */
[----:B------:R-:W-:-:S13]  /*12770*/  ISETP.NE.AND P0, PT, R0, 0x3, PT ;  /* 0x000000030000780c */ /* 0x000fda0003f05270 */
[----:B------:R-:W-:Y:S05]  /*12780*/  @!P0 BRA `(.L_x_4873) ;  /* 0x0000000000048947 */ /* 0x000fea0003800000 */
[----:B------:R-:W-:Y:S01]  /*12790*/  BPT.TRAP 0x1 ;  /* 0x000000040000795c */ /* 0x000fe20000300000 */
.L_x_4873:
[----:B------:R-:W-:Y:S01]  /*127a0*/  IMAD R5, R19, 0x8, R16 ;  /* 0x0000000813057824 */ /* 0x000fe200078e0210 */
[----:B------:R-:W-:-:S04]  /*127b0*/  SHF.L.U32 R0, R194, 0x1f, RZ ;  /* 0x0000001fc2007819 */ /* 0x000fc800000006ff */
[----:B------:R0:W2:Y:S01]  /*127c0*/  SYNCS.PHASECHK.TRANS64.TRYWAIT P2, [R5+URZ+0x30830], R0 ;  /* 0x03083000050075a7 */ /* 0x0000a2000804017f */
[----:B------:R-:W-:Y:S05]  /*127d0*/  @!P0 BRA `(.L_x_4874) ;  /* 0x0000000000048947 */ /* 0x000fea0003800000 */
[----:B------:R-:W-:Y:S01]  /*127e0*/  BPT.TRAP 0x1 ;  /* 0x000000040000795c */ /* 0x000fe20000300000 */
.L_x_4874:
[----:B-1----:R-:W1:Y:S02]  /*127f0*/  S2R R3, SR_TID.X ;  /* 0x0000000000037919 */ /* 0x002e640000002100 */
[----:B-1----:R-:W-:-:S04]  /*12800*/  LOP3.LUT R3, R3, 0x7f, RZ, 0xc0, !PT ;  /* 0x0000007f03037812 */ /* 0x002fc800078ec0ff */
[----:B------:R-:W-:Y:S01]  /*12810*/  ISETP.NE.AND P1, PT, R3, RZ, PT ;  /* 0x000000ff0300720c */ /* 0x000fe20003f25270 */
[----:B--2---:R-:W-:-:S12]  /*12820*/  @P2 BRA `(.L_x_4875) ;  /* 0x0000000000082947 */ /* 0x004fd80003800000 */
[----:B------:R-:W1:Y:S02]  /*12830*/  SYNCS.PHASECHK.TRANS64.TRYWAIT P2, [R5+URZ+0x30830], R0 ;  /* 0x03083000050075a7 */ /* 0x000e64000804017f */
[----:B-1----:R-:W-:Y:S05]  /*12840*/  @!P2 BRA `(.L_x_4876) ;  /* 0x000001a80010a947 */ /* 0x002fea0003800000 */
.L_x_4875:
[----:B------:R-:W-:Y:S05]  /*12850*/  WARPSYNC.ALL ;  /* 0x0000000000007948 */ /* 0x000fea0003800000 */
[----:B01----:R-:W-:Y:S01]  /*12860*/  VIADD R0, R16, 0x1e400 ;  /* 0x0001e40010007836 */ /* 0x003fe20000000000 */
[----:B------:R-:W-:Y:S01]  /*12870*/  R2UR UR52, R2 ;  /* 0x00000000023472ca */ /* 0x000fe200000e0000 */
[----:B------:R-:W-:Y:S01]  /*12880*/  IMAD.MOV.U32 R3, RZ, RZ, 0x40000040 ;  /* 0x40000040ff037424 */ /* 0x000fe200078e00ff */
[----:B-----5:R-:W-:Y:S01]  /*12890*/  WARPGROUP.ARRIVE ;  /* 0x00000000000079c5 */ /* 0x020fe20000000000 */
[----:B------:R-:W-:Y:S01]  /*128a0*/  UMOV UR53, 0x40000040 ;  /* 0x4000004000357882 */ /* 0x000fe20000000000 */
[----:B------:R-:W-:Y:S01]  /*128b0*/  SHF.R.U32.HI R0, RZ, 0x4, R0 ;  /* 0x00000004ff007819 */ /* 0x000fe20000011600 */
[----:B------:R-:W-:Y:S01]  /*128c0*/  IMAD.MOV.U32 R7, RZ, RZ, 0x40000040 ;  /* 0x40000040ff077424 */ /* 0x000fe200078e00ff */
[----:B------:R-:W-:Y:S01]  /*128d0*/  R2UR UR55, R3 ;  /* 0x00000000033772ca */ /* 0x000fe200000e0000 */
[----:B------:R-:W-:Y:S01]  /*128e0*/  UMOV UR49, 0x40000040 ;  /* 0x4000004000317882 */ /* 0x000fe20000000000 */
[----:B------:R-:W-:Y:S01]  /*128f0*/  LOP3.LUT R0, R0, 0x3fff, RZ, 0xc0, !PT ;  /* 0x00003fff00007812 */ /* 0x000fe200078ec0ff */
[----:B------:R-:W-:Y:S01]  /*12900*/  UMOV UR9, 0x40000040 ;  /* 0x4000004000097882 */ /* 0x000fe20000000000 */
[----:B------:R-:W-:Y:S01]  /*12910*/  R2UR UR51, R7 ;  /* 0x00000000073372ca */ /* 0x000fe200000e0000 */
[----:B------:R-:W-:Y:S01]  /*12920*/  IMAD.MOV.U32 R7, RZ, RZ, 0x40000040 ;  /* 0x40000040ff077424 */ /* 0x000fe200078e00ff */
[----:B------:R-:W-:Y:S01]  /*12930*/  LOP3.LUT R8, R0, 0x10000, RZ, 0xfc, !PT ;  /* 0x0001000000087812 */ /* 0x000fe200078efcff */
[----:B------:R-:W-:Y:S01]  /*12940*/  ULOP3.LUT UR52, UR52, 0x10000, URZ, 0xfc, !UPT ;  /* 0x0001000034347892 */ /* 0x000fe2000f8efc3f */
[----:B------:R-:W-:Y:S01]  /*12950*/  IMAD.U32 R11, RZ, RZ, UR9 ;  /* 0x00000009ff0b7e24 */ /* 0x000fe2000f8e00ff */
[----:B------:R-:W-:Y:S01]  /*12960*/  UMOV UR57, 0x40000040 ;  /* 0x4000004000397882 */ /* 0x000fe20000000000 */
[----:B------:R-:W-:Y:S01]  /*12970*/  R2UR UR11, R7 ;  /* 0x00000000070b72ca */ /* 0x000fe200000e0000 */
[----:B------:R-:W-:Y:S01]  /*12980*/  IMAD R2, R19, 0x900, R8 ;  /* 0x0000090013027824 */ /* 0x000fe200078e0208 */
[----:B------:R-:W-:Y:S01]  /*12990*/  UIADD3 UR48, UR52, 0x2, URZ ;  /* 0x0000000234307890 */ /* 0x000fe2000fffe03f */
[----:B------:R-:W-:Y:S01]  /*129a0*/  IMAD.MOV.U32 R7, RZ, RZ, 0x40000040 ;  /* 0x40000040ff077424 */ /* 0x000fe200078e00ff */
[----:B------:R-:W-:Y:S01]  /*129b0*/  UIADD3 UR4, UR52, 0x4, URZ ;  /* 0x0000000434047890 */ /* 0x000fe2000fffe03f */
[C---:B------:R-:W-:Y:S01]  /*129c0*/  VIADD R6, R2.reuse, 0x2 ;  /* 0x0000000202067836 */ /* 0x040fe20000000000 */
[----:B------:R-:W-:Y:S01]  /*129d0*/  R2UR UR54, R2 ;  /* 0x00000000023672ca */ /* 0x000fe200000e0000 */
[----:B------:R-:W-:Y:S01]  /*129e0*/  UIADD3 UR56, UR52, 0x802, URZ ;  /* 0x0000080234387890 */ /* 0x000fe2000fffe03f */
[----:B------:R-:W-:Y:S01]  /*129f0*/  IMAD.MOV.U32 R3, RZ, RZ, 0x40000040 ;  /* 0x40000040ff037424 */ /* 0x000fe200078e00ff */
[----:B------:R-:W-:Y:S01]  /*12a00*/  UIADD3 UR40, UR52, 0x804, URZ ;  /* 0x0000080434287890 */ /* 0x000fe2000fffe03f */
[----:B------:R-:W-:Y:S01]  /*12a10*/  R2UR UR50, R6 ;  /* 0x00000000063272ca */ /* 0x000fe200000e0000 */
[----:B------:R-:W-:Y:S01]  /*12a20*/  VIADD R6, R2, 0x4 ;  /* 0x0000000402067836 */ /* 0x000fe20000000000 */
[----:B------:R-:W-:Y:S01]  /*12a30*/  UMOV UR8, UR4 ;  /* 0x0000000400087c82 */ /* 0x000fe20008000000 */
[----:B------:R-:W-:Y:S01]  /*12a40*/  UIADD3 UR4, UR52, 0x6, URZ ;  /* 0x0000000634047890 */ /* 0x000fe2000fffe03f */
[----:B------:R-:W-:Y:S01]  /*12a50*/  IMAD.U32 R10, RZ, RZ, UR8 ;  /* 0x00000008ff0a7e24 */ /* 0x000fe2000f8e00ff */
[----:B------:R-:W-:Y:S01]  /*12a60*/  UMOV UR41, 0x40000040 ;  /* 0x4000004000297882 */ /* 0x000fe20000000000 */
[----:B------:R-:W-:Y:S01]  /*12a70*/  R2UR UR10, R6 ;  /* 0x00000000060a72ca */ /* 0x000fe200000e0000 */
[----:B------:R-:W-:Y:S01]  /*12a80*/  UIADD3 UR36, UR52, 0x806, URZ ;  /* 0x0000080634247890 */ /* 0x000fe2000fffe03f */
[----:B------:R-:W-:Y:S01]  /*12a90*/  IADD3 R6, R2, 0x6, RZ ;  /* 0x0000000602067810 */ /* 0x000fe20007ffe0ff */
[----:B------:R-:W-:Y:S01]  /*12aa0*/  HGMMA.64x96x16.F32 R24, gdesc[UR52], RZ, !UPT, gsb0 ;  /* 0x01600000341879f0 */ /* 0x000fe2000c0008ff */
[----:B------:R0:W-:Y:S01]  /*12ab0*/  STL.64 [R1+0x30], R10 ;  /* 0x0000300a01007387 */ /* 0x0001e20000100a00 */
[----:B------:R-:W-:Y:S01]  /*12ac0*/  R2UR UR39, R3 ;  /* 0x00000000032772ca */ /* 0x000fe200000e0000 */
[----:B------:R-:W-:Y:S01]  /*12ad0*/  UMOV UR37, 0x40000040 ;  /* 0x4000004000257882 */ /* 0x000fe20000000000 */
[----:B------:R-:W1:Y:S01]  /*12ae0*/  LDC R94, c[0x0][0x448] ;  /* 0x00011200ff5e7b82 */ /* 0x000e620000000800 */
[----:B------:R-:W-:Y:S01]  /*12af0*/  IMAD.IADD R0, R214, 0x1, R212 ;  /* 0x00000001d6007824 */ /* 0x000fe200078e02d4 */
[----:B------:R-:W-:-:S03]  /*12b00*/  LOP3.LUT R18, R18, 0xffdfffff, RZ, 0xc0, !PT ;  /* 0xffdfffff12127812 */ /* 0x000fc600078ec0ff */
[----:B------:R-:W-:-:S03]  /*12b10*/  IMAD.MOV.U32 R4, RZ, RZ, R0 ;  /* 0x000000ffff047224 */ /* 0x000fc600078e0000 */
[----:B------:R-:W2:Y:S01]  /*12b20*/  LDC.64 R12, c[0x0][0x9e0] ;  /* 0x00027800ff0c7b82 */ /* 0x000ea20000000a00 */
[----:B-1----:R-:W-:-:S13]  /*12b30*/  ISETP.NE.AND P2, PT, R94, 0x1, PT ;  /* 0x000000015e00780c */ /* 0x002fda0003f45270 */
[----:B------:R-:W1:Y:S01]  /*12b40*/  @P2 LDC R3, c[0x0][0x44c] ;  /* 0x00011300ff032b82 */ /* 0x000e620000000800 */
[----:B------:R-:W-:-:S04]  /*12b50*/  @P2 LOP3.LUT R18, R18, 0x200000, RZ, 0xfc, !PT ;  /* 0x0020000012122812 */ /* 0x000fc800078efcff */
[----:B------:R-:W-:Y:S01]  /*12b60*/  LOP3.LUT R18, R18, 0xffefffff, RZ, 0xc0, !PT ;  /* 0xffefffff12127812 */ /* 0x000fe200078ec0ff */
[----:B------:R-:W-:Y:S02]  /*12b70*/  WARPGROUP.DEPBAR.LE gsb0, 0x0 ;  /* 0x00008000000079c5 */ /* 0x000fe40000010000 */
[----:B------:R-:W-:-:S06]  /*12b80*/  WARPGROUP.ARRIVE ;  /* 0x00000000000079c5 */ /* 0x000fcc0000000000 */
[----:B------:R-:W-:Y:S03]  /*12b90*/  HGMMA.64x96x16.F32 R24, gdesc[UR48], R24, gsb0 ;  /* 0x01600000301879f0 */ /* 0x000fe60008000818 */
[----:B------:R-:W-:Y:S02]  /*12ba0*/  WARPGROUP.DEPBAR.LE gsb0, 0x0 ;  /* 0x00008000000079c5 */ /* 0x000fe40000010000 */
[----:B------:R-:W-:-:S06]  /*12bb0*/  WARPGROUP.ARRIVE ;  /* 0x00000000000079c5 */ /* 0x000fcc0000000000 */
[----:B------:R-:W-:Y:S01]  /*12bc0*/  HGMMA.64x96x16.F32 R24, gdesc[UR8], R24, gsb0 ;  /* 0x01600000081879f0 */ /* 0x000fe20008000818 */
[----:B------:R-:W-:Y:S01]  /*12bd0*/  R2UR UR10, R6 ;  /* 0x00000000060a72ca */ /* 0x000fe200000e0000 */
[----:B------:R-:W-:Y:S01]  /*12be0*/  UMOV UR8, UR4 ;  /* 0x0000000400087c82 */ /* 0x000fe20008000000 */
[----:B------:R-:W-:Y:S01]  /*12bf0*/  R2UR UR11, R7 ;  /* 0x00000000070b72ca */ /* 0x000fe200000e0000 */
[----:B------:R-:W-:Y:S01]  /*12c00*/  UMOV UR9, 0x40000040 ;  /* 0x4000004000097882 */ /* 0x000fe20000000000 */
[----:B------:R-:W-:Y:S01]  /*12c10*/  VIADD R6, R2, 0x300 ;  /* 0x0000030002067836 */ /* 0x000fe20000000000 */
[----:B------:R-:W-:Y:S01]  /*12c20*/  UIADD3 UR4, UR52, 0x400, URZ ;  /* 0x0000040034047890 */ /* 0x000fe2000fffe03f */
[----:B------:R-:W-:Y:S02]  /*12c30*/  IMAD.MOV.U32 R7, RZ, RZ, 0x40000040 ;  /* 0x40000040ff077424 */ /* 0x000fe400078e00ff */
[----:B0-----:R-:W-:Y:S02]  /*12c40*/  IMAD.U32 R10, RZ, RZ, UR8 ;  /* 0x00000008ff0a7e24 */ /* 0x001fe4000f8e00ff */
[----:B------:R-:W-:-:S05]  /*12c50*/  IMAD.U32 R11, RZ, RZ, UR9 ;  /* 0x00000009ff0b7e24 */ /* 0x000fca000f8e00ff */
[----:B------:R0:W-:Y:S01]  /*12c60*/  STL.64 [R1+0x28], R10 ;  /* 0x0000280a01007387 */ /* 0x0001e20000100a00 */
        /* <DEDUP_REMOVED lines=33> */
[----:B------:R-:W-:Y:S01]  /*12e80*/  IMAD.MOV.U32 R7, RZ, RZ, 0x40000040 ;  /* 0x40000040ff077424 */ /* 0x000fe200078e00ff */
[----:B------:R-:W-:Y:S01]  /*12e90*/  IADD3 R6, R2, 0x306, RZ ;  /* 0x0000030602067810 */ /* 0x000fe20007ffe0ff */
[----:B------:R-:W-:Y:S01]  /*12ea0*/  UIADD3 UR4, UR52, 0x406, URZ ;  /* 0x0000040634047890 */ /* 0x000fe2000fffe03f */
        /* <DEDUP_REMOVED lines=24> */
[----:B------:R-:W-:Y:S01]  /*13030*/  ULDC UR4, c[0x0][0x9dc] ;  /* 0x0002770000047ab9 */ /* 0x000fe20000000800 */
[----:B------:R-:W-:Y:S02]  /*13040*/  IMAD.MOV.U32 R7, RZ, RZ, 0x40000040 ;  /* 0x40000040ff077424 */ /* 0x000fe400078e00ff */
[----:B0-----:R-:W-:Y:S01]  /*13050*/  IMAD.U32 R10, RZ, RZ, UR8 ;  /* 0x00000008ff0a7e24 */ /* 0x001fe2000f8e00ff */
[----:B------:R-:W-:Y:S01]  /*13060*/  R2UR UR58, R6 ;  /* 0x00000000063a72ca */ /* 0x000fe200000e0000 */
[----:B------:R-:W-:Y:S01]  /*13070*/  VIADD R6, R2, 0x604 ;  /* 0x0000060402067836 */ /* 0x000fe20000000000 */
[----:B------:R-:W-:Y:S01]  /*13080*/  R2UR UR59, R7 ;  /* 0x00000000073b72ca */ /* 0x000fe200000e0000 */
[----:B------:R-:W-:-:S02]  /*13090*/  IMAD.MOV.U32 R7, RZ, RZ, 0x40000040 ;  /* 0x40000040ff077424 */ /* 0x000fc400078e00ff */
[----:B------:R-:W-:Y:S01]  /*130a0*/  VIADD R2, R2, 0x606 ;  /* 0x0000060602027836 */ /* 0x000fe20000000000 */
[----:B------:R-:W-:Y:S01]  /*130b0*/  R2UR UR42, R6 ;  /* 0x00000000062a72ca */ /* 0x000fe200000e0000 */
[----:B------:R-:W-:Y:S01]  /*130c0*/  IMAD.U32 R11, RZ, RZ, UR9 ;  /* 0x00000009ff0b7e24 */ /* 0x000fe2000f8e00ff */
[----:B------:R-:W-:Y:S02]  /*130d0*/  R2UR UR43, R7 ;  /* 0x00000000072b72ca */ /* 0x000fe400000e0000 */
[----:B------:R-:W-:Y:S01]  /*130e0*/  R2UR UR38, R2 ;  /* 0x00000000022672ca */ /* 0x000fe200000e0000 */
[----:B------:R-:W0:Y:S01]  /*130f0*/  @P2 LDC R7, c[0x0][0x450] ;  /* 0x00011400ff072b82 */ /* 0x000e220000000800 */
[----:B-1----:R-:W-:Y:S01]  /*13100*/  @P2 IMAD.HI.U32 R2, R0, R3, RZ ;  /* 0x0000000300022227 */ /* 0x002fe200078e00ff */
[----:B------:R-:W-:Y:S01]  /*13110*/  @!P1 IADD3 R0, R5, 0x30840, RZ ;  /* 0x0003084005009810 */ /* 0x000fe20007ffe0ff */
[----:B------:R1:W-:Y:S02]  /*13120*/  STL.64 [R1], R10 ;  /* 0x0000000a01007387 */ /* 0x0003e40000100a00 */
[----:B------:R-:W-:Y:S01]  /*13130*/  IMAD.MOV.U32 R3, RZ, RZ, -0x60 ;  /* 0xffffffa0ff037424 */ /* 0x000fe200078e00ff */
[----:B------:R-:W-:Y:S01]  /*13140*/  @!P1 PRMT R0, RZ, 0x654, R0 ;  /* 0x00000654ff009816 */ /* 0x000fe20000000000 */
[----:B-1----:R-:W-:Y:S01]  /*13150*/  IMAD.U32 R10, RZ, RZ, UR4 ;  /* 0x00000004ff0a7e24 */ /* 0x002fe2000f8e00ff */
[----:B0-----:R-:W-:Y:S01]  /*13160*/  @P2 SHF.R.U32.HI R4, RZ, R7, R2 ;  /* 0x00000007ff042219 */ /* 0x001fe20000011602 */
[C---:B------:R-:W-:Y:S01]  /*13170*/  IMAD R2, R72.reuse, R3, 0x61 ;  /* 0x0000006148027424 */ /* 0x040fe200078e0203 */
[----:B--2---:R-:W-:Y:S01]  /*13180*/  ISETP.GE.AND P2, PT, R13, 0x1, PT ;  /* 0x000000010d00780c */ /* 0x004fe20003f46270 */
[----:B------:R-:W-:-:S02]  /*13190*/  IMAD R3, R72, -0x60, R197 ;  /* 0xffffffa048037824 */ /* 0x000fc400078e02c5 */
[----:B------:R-:W0:Y:S01]  /*131a0*/  SHFL.IDX PT, R7, R4, RZ, 0x1c1f ;  /* 0x001c1fff04077589 */ /* 0x000e2200000e0000 */
[----:B------:R-:W-:Y:S01]  /*131b0*/  IADD3 R5, R197, R2, -R200 ;  /* 0x00000002c5057210 */ /* 0x000fe20007ffe8c8 */
[----:B------:R-:W-:Y:S01]  /*131c0*/  VIADD R77, R2, 0xffffffff ;  /* 0xffffffff024d7836 */ /* 0x000fe20000000000 */
[----:B------:R-:W-:-:S03]  /*131d0*/  IADD3 R14, -R200, 0x60, R3 ;  /* 0x00000060c80e7810 */ /* 0x000fc60007ffe103 */
[----:B------:R-:W-:Y:S02]  /*131e0*/  IMAD.IADD R5, R5, 0x1, -R196 ;  /* 0x0000000105057824 */ /* 0x000fe400078e0ac4 */
[----:B------:R-:W-:Y:S02]  /*131f0*/  IMAD.IADD R74, R77, 0x1, -R200 ;  /* 0x000000014d4a7824 */ /* 0x000fe400078e0ac8 */
[----:B------:R-:W-:Y:S01]  /*13200*/  IMAD.IADD R75, R5, 0x1, R12 ;  /* 0x00000001054b7824 */ /* 0x000fe200078e020c */
[----:B------:R-:W-:Y:S01]  /*13210*/  @P2 LOP3.LUT R18, R18, 0x100000, RZ, 0xfc, !PT ;  /* 0x0010000012122812 */ /* 0x000fe200078efcff */
        /* <DEDUP_REMOVED lines=14> */
[----:B-1----:R-:W-:-:S05]  /*13300*/  LOP3.LUT R0, RZ, R10, RZ, 0x33, !PT ;  /* 0x0000000aff007212 */ /* 0x002fca00078e33ff */
[----:B------:R-:W-:Y:S01]  /*13310*/  IMAD.IADD R20, R5, 0x1, R0 ;  /* 0x0000000105147824 */ /* 0x000fe200078e0200 */
[----:B0-----:R-:W-:-:S03]  /*13320*/  VIADDMNMX R0, R7, R75, R14, PT ;  /* 0x0000004b07007246 */ /* 0x001fc6000380010e */
[----:B------:R-:W-:Y:S01]  /*13330*/  IMAD.IADD R6, R20, 0x1, R7 ;  /* 0x0000000114067824 */ /* 0x000fe200078e0207 */
        /* <DEDUP_REMOVED lines=12> */
.L_x_4879:
[----:B------:R-:W-:-:S13]  /*13400*/  ISETP.NE.AND P2, PT, R13, 0x1, PT ;  /* 0x000000010d00780c */ /* 0x000fda0003f45270 */
[----:B------:R-:W0:Y:S02]  /*13410*/  @P2 LDC.64 R2, c[0x0][0x9e8] ;  /* 0x00027a00ff022b82 */ /* 0x000e240000000a00 */
[----:B0-----:R-:W-:-:S05]  /*13420*/  @P2 IMAD.HI.U32 R2, R5, R2, RZ ;  /* 0x0000000205022227 */ /* 0x001fca00078e00ff */
[----:B------:R-:W-:-:S07]  /*13430*/  @P2 SHF.R.U32.HI R5, RZ, R3, R2 ;  /* 0x00000003ff052219 */ /* 0x000fce0000011602 */
.L_x_4880:
[----:B------:R-:W-:Y:S05]  /*13440*/  BSYNC B0 ;  /* 0x0000000000007941 */ /* 0x000fea0003800000 */
.L_x_4878:
[----:B------:R-:W-:-:S05]  /*13450*/  IMAD R5, R5, R13, R74 ;  /* 0x0000000d05057224 */ /* 0x000fca00078e024a */
[----:B------:R-:W-:Y:S02]  /*13460*/  VIMNMX R6, R6, R5, !PT ;  /* 0x0000000506067248 */ /* 0x000fe40007fe0100 */
[----:B------:R-:W-:-:S07]  /*13470*/  VIADDMNMX R0, R5, R13, R0, PT ;  /* 0x0000000d05007246 */ /* 0x000fce0003800100 */
.L_x_4877:
        /* <DEDUP_REMOVED lines=8> */
[----:B------:R-:W-:-:S04]  /*13500*/  ISETP.GT.AND P3, PT, R6, 0x8, !P6 ;  /* 0x000000080600780c */ /* 0x000fc80007764270 */
[----:B------:R-:W-:-:S04]  /*13510*/  ISETP.LT.OR P3, PT, R0, 0x9, P3 ;  /* 0x000000090000780c */ /* 0x000fc80001f61670 */
[----:B------:R-:W-:Y:S02]  /*13520*/  FSEL R97, R28, -INF , !P3 ;  /* 0xff8000001c617808 */ /* 0x000fe40005800000 */
[----:B------:R-:W-:Y:S02]  /*13530*/  ISETP.GT.AND P3, PT, R6, 0x9, !P4 ;  /* 0x000000090600780c */ /* 0x000fe40006764270 */
[----:B------:R-:W-:Y:S02]  /*13540*/  ISETP.GE.AND P4, PT, R77, 0x11, PT ;  /* 0x000000114d00780c */ /* 0x000fe40003f86270 */
[----:B------:R-:W-:Y:S02]  /*13550*/  ISETP.LT.OR P3, PT, R0, 0xa, P3 ;  /* 0x0000000a0000780c */ /* 0x000fe40001f61670 */
[----:B------:R-:W-:Y:S02]  /*13560*/  P2R R78, PR, RZ, 0x10 ;  /* 0x00000010ff4e7803 */ /* 0x000fe40000000000 */
[----:B------:R-:W-:-:S02]  /*13570*/  FSEL R95, R29, -INF , !P3 ;  /* 0xff8000001d5f7808 */ /* 0x000fc40005800000 */
[----:B------:R-:W-:Y:S02]  /*13580*/  ISETP.GT.AND P3, PT, R6, 0x10, !P4 ;  /* 0x000000100600780c */ /* 0x000fe40006764270 */
        /* <DEDUP_REMOVED lines=11> */
[----:B------:R-:W-:-:S04]  /*13640*/  ISETP.LT.OR P3, PT, R0, 0x19, P3 ;  /* 0x000000190000780c */ /* 0x000fc80001f61670 */
        /* <DEDUP_REMOVED lines=80> */
[----:B------:R-:W-:-:S04]  /*13b50*/  ISETP.GT.AND P5, PT, R6, RZ, !P4 ;  /* 0x000000ff0600720c */ /* 0x000fc800067a4270 */
[----:B------:R-:W-:-:S04]  /*13b60*/  ISETP.LT.OR P5, PT, R0, 0x1, P5 ;  /* 0x000000010000780c */ /* 0x000fc80002fa1670 */
[----:B------:R-:W-:Y:S02]  /*13b70*/  FSEL R24, R24, -INF , !P5 ;  /* 0xff80000018187808 */ /* 0x000fe40006800000 */
[----:B------:R-:W-:-:S04]  /*13b80*/  ISETP.GE.AND P5, PT, R77, 0x5a, PT ;  /* 0x0000005a4d00780c */ /* 0x000fc80003fa6270 */
[----:B------:R-:W-:Y:S02]  /*13b90*/  P2R R32, PR, RZ, 0x20 ;  /* 0x00000020ff207803 */ /* 0x000fe40000000000 */
[----:B------:R-:W-:Y:S02]  /*13ba0*/  ISETP.GT.AND P5, PT, R6, 0x59, !P5 ;  /* 0x000000590600780c */ /* 0x000fe40006fa4270 */
[----:B0-----:R-:W-:Y:S01]  /*13bb0*/  VIADDMNMX R6, R3, R75, R14, PT ;  /* 0x0000004b03067246 */ /* 0x001fe2000380010e */
[----:B------:R-:W-:Y:S01]  /*13bc0*/  IMAD.IADD R14, R20, 0x1, R3 ;  /* 0x00000001140e7824 */ /* 0x000fe200078e0203 */
[----:B------:R-:W-:-:S04]  /*13bd0*/  ISETP.LT.OR P5, PT, R0, 0x5a, P5 ;  /* 0x0000005a0000780c */ /* 0x000fc80002fa1670 */
[----:B------:R-:W-:Y:S02]  /*13be0*/  FSEL R69, R69, -INF , !P5 ;  /* 0xff80000045457808 */ /* 0x000fe40006800000 */
[----:B------:R-:W-:-:S13]  /*13bf0*/  ISETP.GE.AND P5, PT, R13, 0x1, PT ;  /* 0x000000010d00780c */ /* 0x000fda0003fa6270 */
[----:B------:R-:W-:Y:S05]  /*13c00*/  @!P5 BRA `(.L_x_4881) ;  /* 0x00000000004cd947 */ /* 0x000fea0003800000 */
        /* <DEDUP_REMOVED lines=11> */
.L_x_4883:
[----:B------:R-:W-:-:S13]  /*13cc0*/  ISETP.NE.AND P5, PT, R13, 0x1, PT ;  /* 0x000000010d00780c */ /* 0x000fda0003fa5270 */
[----:B------:R-:W0:Y:S02]  /*13cd0*/  @P5 LDC.64 R2, c[0x0][0x9e8] ;  /* 0x00027a00ff025b82 */ /* 0x000e240000000a00 */
[----:B0-----:R-:W-:-:S05]  /*13ce0*/  @P5 IMAD.HI.U32 R2, R0, R2, RZ ;  /* 0x0000000200025227 */ /* 0x001fca00078e00ff */
[----:B------:R-:W-:-:S07]  /*13cf0*/  @P5 SHF.R.U32.HI R0, RZ, R3, R2 ;  /* 0x00000003ff005219 */ /* 0x000fce0000011602 */
.L_x_4884:
[----:B------:R-:W-:Y:S05]  /*13d00*/  BSYNC B0 ;  /* 0x0000000000007941 */ /* 0x000fea0003800000 */
.L_x_4882:
[----:B------:R-:W-:-:S05]  /*13d10*/  IMAD R3, R0, R13, R74 ;  /* 0x0000000d00037224 */ /* 0x000fca00078e024a */
[----:B------:R-:W-:Y:S02]  /*13d20*/  VIMNMX R14, R14, R3, !PT ;  /* 0x000000030e0e7248 */ /* 0x000fe40007fe0100 */
[----:B------:R-:W-:-:S07]  /*13d30*/  VIADDMNMX R6, R3, R13, R6, PT ;  /* 0x0000000d03067246 */ /* 0x000fce0003800106 */
.L_x_4881:
[----:B------:R-:W-:Y:S01]  /*13d40*/  ISETP.GT.AND P2, PT, R14, 0x1, !P2 ;  /* 0x000000010e00780c */ /* 0x000fe20005744270 */
[----:B------:R-:W-:Y:S01]  /*13d50*/  ULDC UR4, c[0x0][0x988] ;  /* 0x0002620000047ab9 */ /* 0x000fe20000000800 */
[----:B------:R-:W-:Y:S02]  /*13d60*/  FMNMX.FTZ R0, R24, R99, !PT ;  /* 0x0000006318007209 */ /* 0x000fe40007810000 */
[----:B------:R-:W-:Y:S02]  /*13d70*/  ISETP.LT.OR P2, PT, R6, 0x2, P2 ;  /* 0x000000020600780c */ /* 0x000fe40001741670 */
[----:B------:R-:W-:Y:S02]  /*13d80*/  FMNMX.FTZ R0, R97, R0, !PT ;  /* 0x0000000061007209 */ /* 0x000fe40007810000 */
[----:B------:R-:W-:Y:S02]  /*13d90*/  FSEL R87, R27, -INF , !P2 ;  /* 0xff8000001b577808 */ /* 0x000fe40005000000 */
[----:B------:R-:W-:-:S02]  /*13da0*/  ISETP.NE.AND P2, PT, R76, RZ, PT ;  /* 0x000000ff4c00720c */ /* 0x000fc40003f45270 */
[C---:B------:R-:W-:Y:S02]  /*13db0*/  ISETP.GT.AND P6, PT, R14.reuse, 0x8, !P6 ;  /* 0x000000080e00780c */ /* 0x040fe400077c4270 */
[----:B------:R-:W-:Y:S02]  /*13dc0*/  ISETP.GT.AND P2, PT, R14, 0x9, !P2 ;  /* 0x000000090e00780c */ /* 0x000fe40005744270 */
[----:B------:R-:W-:Y:S02]  /*13dd0*/  FMNMX.FTZ R0, R95, R0, !PT ;  /* 0x000000005f007209 */ /* 0x000fe40007810000 */
[C---:B------:R-:W-:Y:S02]  /*13de0*/  ISETP.LT.OR P2, PT, R6.reuse, 0xa, P2 ;  /* 0x0000000a0600780c */ /* 0x040fe40001741670 */
[----:B------:R-:W-:Y:S02]  /*13df0*/  ISETP.LT.OR P6, PT, R6, 0x9, P6 ;  /* 0x000000090600780c */ /* 0x000fe400037c1670 */
[----:B------:R-:W-:-:S02]  /*13e00*/  FSEL R85, R31, -INF , !P2 ;  /* 0xff8000001f557808 */ /* 0x000fc40005000000 */
[----:B------:R-:W-:Y:S02]  /*13e10*/  ISETP.NE.AND P2, PT, R78, RZ, PT ;  /* 0x000000ff4e00720c */ /* 0x000fe40003f45270 */
[----:B------:R-:W-:Y:S02]  /*13e20*/  FMNMX.FTZ R0, R89, R0, !PT ;  /* 0x0000000059007209 */ /* 0x000fe40007810000 */
[----:B------:R-:W-:Y:S02]  /*13e30*/  ISETP.GT.AND P2, PT, R14, 0x10, !P2 ;  /* 0x000000100e00780c */ /* 0x000fe40005744270 */
[----:B------:R-:W-:Y:S02]  /*13e40*/  FSEL R27, R30, -INF , !P6 ;  /* 0xff8000001e1b7808 */ /* 0x000fe40007000000 */
[----:B------:R-:W-:Y:S02]  /*13e50*/  ISETP.LT.OR P2, PT, R6, 0x11, P2 ;  /* 0x000000110600780c */ /* 0x000fe40001741670 */
[----:B------:R-:W-:-:S02]  /*13e60*/  ISETP.NE.AND P6, PT, R36, RZ, PT ;  /* 0x000000ff2400720c */ /* 0x000fc40003fc5270 */
[----:B------:R-:W-:Y:S02]  /*13e70*/  FSEL R31, R34, -INF , !P2 ;  /* 0xff800000221f7808 */ /* 0x000fe40005000000 */
[----:B------:R-:W-:Y:S02]  /*13e80*/  ISETP.NE.AND P2, PT, R79, RZ, PT ;  /* 0x000000ff4f00720c */ /* 0x000fe40003f45270 */
[----:B------:R-:W-:Y:S02]  /*13e90*/  FMNMX.FTZ R0, R73, R0, !PT ;  /* 0x0000000049007209 */ /* 0x000fe40007810000 */
[----:B------:R-:W-:Y:S02]  /*13ea0*/  ISETP.GT.AND P2, PT, R14, 0x11, !P2 ;  /* 0x000000110e00780c */ /* 0x000fe40005744270 */
[----:B------:R-:W-:Y:S02]  /*13eb0*/  FMNMX.FTZ R0, R33, R0, !PT ;  /* 0x0000000021007209 */ /* 0x000fe40007810000 */
[----:B------:R-:W-:-:S02]  /*13ec0*/  ISETP.LT.OR P2, PT, R6, 0x12, P2 ;  /* 0x000000120600780c */ /* 0x000fc40001741670 */
[----:B------:R-:W-:Y:S02]  /*13ed0*/  ISETP.NE.AND P5, PT, R81, RZ, PT ;  /* 0x000000ff5100720c */ /* 0x000fe40003fa5270 */
        /* <DEDUP_REMOVED lines=40> */
[----:B------:R-:W-:Y:S01]  /*14160*/  FMNMX.FTZ R2, R69, R0, !PT ;  /* 0x0000000045027209 */ /* 0x000fe20007810000 */
[----:B------:R-:W-:Y:S01]  /*14170*/  IMAD.U32 R0, RZ, RZ, UR4 ;  /* 0x00000004ff007e24 */ /* 0x000fe2000f8e00ff */
[----:B------:R-:W-:-:S02]  /*14180*/  ISETP.GT.AND P2, PT, R14, 0x30, !P2 ;  /* 0x000000300e00780c */ /* 0x000fc40005744270 */
[----:B------:R-:W-:Y:S01]  /*14190*/  ISETP.GT.AND P4, PT, R14, RZ, !P4 ;  /* 0x000000ff0e00720c */ /* 0x000fe20006784270 */
[----:B------:R-:W0:Y:S01]  /*141a0*/  SHFL.BFLY PT, R3, R2, 0x2, 0x1f ;  /* 0x0c401f0002037f89 */ /* 0x000e2200000e0000 */
[C---:B------:R-:W-:Y:S02]  /*141b0*/  ISETP.LT.OR P2, PT, R6.reuse, 0x31, P2 ;  /* 0x000000310600780c */ /* 0x040fe40001741670 */
[----:B------:R-:W-:Y:S02]  /*141c0*/  ISETP.LT.OR P4, PT, R6, 0x1, P4 ;  /* 0x000000010600780c */ /* 0x000fe40002781670 */
[----:B------:R-:W-:Y:S02]  /*141d0*/  FSEL R43, R50, -INF , !P2 ;  /* 0xff800000322b7808 */ /* 0x000fe40005000000 */
[----:B------:R-:W-:Y:S02]  /*141e0*/  ISETP.NE.AND P2, PT, R48, RZ, PT ;  /* 0x000000ff3000720c */ /* 0x000fe40003f45270 */
[----:B------:R-:W-:-:S02]  /*141f0*/  FSEL R26, R26, -INF , !P4 ;  /* 0xff8000001a1a7808 */ /* 0x000fc40006000000 */
[----:B------:R-:W-:Y:S02]  /*14200*/  ISETP.GT.AND P2, PT, R14, 0x31, !P2 ;  /* 0x000000310e00780c */ /* 0x000fe40005744270 */
[----:B------:R-:W-:Y:S02]  /*14210*/  ISETP.NE.AND P6, PT, R90, RZ, PT ;  /* 0x000000ff5a00720c */ /* 0x000fe40003fc5270 */
[----:B------:R-:W-:Y:S02]  /*14220*/  ISETP.LT.OR P2, PT, R6, 0x32, P2 ;  /* 0x000000320600780c */ /* 0x000fe40001741670 */
[----:B------:R-:W-:Y:S02]  /*14230*/  ISETP.NE.AND P5, PT, R60, RZ, PT ;  /* 0x000000ff3c00720c */ /* 0x000fe40003fa5270 */
[----:B------:R-:W-:Y:S02]  /*14240*/  FSEL R51, R51, -INF , !P2 ;  /* 0xff80000033337808 */ /* 0x000fe40005000000 */
[----:B------:R-:W-:-:S02]  /*14250*/  ISETP.NE.AND P2, PT, R86, RZ, PT ;  /* 0x000000ff5600720c */ /* 0x000fc40003f45270 */
[C---:B------:R-:W-:Y:S02]  /*14260*/  ISETP.GT.AND P3, PT, R14.reuse, 0x58, !P3 ;  /* 0x000000580e00780c */ /* 0x040fe40005f64270 */
[----:B------:R-:W-:Y:S02]  /*14270*/  ISETP.GT.AND P2, PT, R14, 0x38, !P2 ;  /* 0x000000380e00780c */ /* 0x000fe40005744270 */
[----:B0-----:R-:W-:Y:S02]  /*14280*/  FMNMX.FTZ R3, R2, R3, !PT ;  /* 0x0000000302037209 */ /* 0x001fe40007810000 */
[----:B------:R-:W-:Y:S02]  /*14290*/  ISETP.LT.OR P2, PT, R6, 0x39, P2 ;  /* 0x000000390600780c */ /* 0x000fe40001741670 */
[----:B------:R-:W-:Y:S01]  /*142a0*/  FMNMX.FTZ R2, R26, R87, !PT ;  /* 0x000000571a027209 */ /* 0x000fe20007810000 */
[----:B------:R-:W0:Y:S01]  /*142b0*/  SHFL.BFLY PT, R4, R3, 0x1, 0x1f ;  /* 0x0c201f0003047f89 */ /* 0x000e2200000e0000 */
        /* <DEDUP_REMOVED lines=28> */
[----:B0-----:R-:W-:Y:S02]  /*14480*/  FMNMX.FTZ R4, R3, R4, !PT ;  /* 0x0000000403047209 */ /* 0x001fe40007810000 */
[----:B------:R-:W-:Y:S02]  /*14490*/  FMNMX.FTZ R2, R51, R2, !PT ;  /* 0x0000000233027209 */ /* 0x000fe40007810000 */
[----:B------:R-:W-:Y:S01]  /*144a0*/  ISETP.LT.OR P2, PT, R6, 0x4a, P2 ;  /* 0x0000004a0600780c */ /* 0x000fe20001741670 */
[----:B------:R-:W-:Y:S01]  /*144b0*/  FMUL.FTZ R20, R4, R0 ;  /* 0x0000000004147220 */ /* 0x000fe20000410000 */
[----:B------:R-:W-:-:S02]  /*144c0*/  FMNMX.FTZ R2, R47, R2, !PT ;  /* 0x000000022f027209 */ /* 0x000fc40007810000 */
[----:B------:R-:W-:Y:S02]  /*144d0*/  FSEL R63, R63, -INF , !P2 ;  /* 0xff8000003f3f7808 */ /* 0x000fe40005000000 */
[----:B------:R-:W-:Y:S02]  /*144e0*/  FSETP.NEU.FTZ.AND P2, PT, R4, -INF , PT ;  /* 0xff8000000400780b */ /* 0x000fe40003f5d000 */
[----:B------:R-:W-:Y:S02]  /*144f0*/  ISETP.NE.AND P5, PT, R92, RZ, PT ;  /* 0x000000ff5c00720c */ /* 0x000fe40003fa5270 */
[----:B------:R-:W-:Y:S02]  /*14500*/  FMNMX.FTZ R2, R55, R2, !PT ;  /* 0x0000000237027209 */ /* 0x000fe40007810000 */
[----:B------:R-:W-:Y:S02]  /*14510*/  FSEL R20, R20, RZ, P2 ;  /* 0x000000ff14147208 */ /* 0x000fe40001000000 */
[----:B------:R-:W-:-:S02]  /*14520*/  ISETP.GT.AND P2, PT, R14, 0x50, !P5 ;  /* 0x000000500e00780c */ /* 0x000fc40006f44270 */
[----:B------:R-:W-:Y:S01]  /*14530*/  FMNMX.FTZ R2, R91, R2, !PT ;  /* 0x000000025b027209 */ /* 0x000fe20007810000 */
[-CC-:B------:R-:W-:Y:S01]  /*14540*/  FFMA.FTZ R186, R33, R0.reuse, -R20.reuse ;  /* 0x0000000021ba7223 */ /* 0x180fe20000010814 */
[----:B------:R-:W-:Y:S01]  /*14550*/  ISETP.LT.OR P2, PT, R6, 0x51, P2 ;  /* 0x000000510600780c */ /* 0x000fe20001741670 */
[-CC-:B------:R-:W-:Y:S01]  /*14560*/  FFMA.FTZ R33, R37, R0.reuse, -R20.reuse ;  /* 0x0000000025217223 */ /* 0x180fe20000010814 */
[----:B------:R-:W-:Y:S01]  /*14570*/  ISETP.NE.AND P6, PT, R28, RZ, PT ;  /* 0x000000ff1c00720c */ /* 0x000fe20003fc5270 */
[--C-:B------:R-:W-:Y:S01]  /*14580*/  FFMA.FTZ R188, R24, R0, -R20.reuse ;  /* 0x0000000018bc7223 */ /* 0x100fe20000010814 */
[----:B------:R-:W-:Y:S01]  /*14590*/  FMNMX.FTZ R2, R59, R2, !PT ;  /* 0x000000023b027209 */ /* 0x000fe20007810000 */
[-CC-:B------:R-:W-:Y:S01]  /*145a0*/  FFMA.FTZ R99, R99, R0.reuse, -R20.reuse ;  /* 0x0000000063637223 */ /* 0x180fe20000010814 */
[----:B------:R-:W-:Y:S01]  /*145b0*/  FSEL R101, R66, -INF , !P2 ;  /* 0xff80000042657808 */ /* 0x000fe20005000000 */
[--C-:B------:R-:W-:Y:S01]  /*145c0*/  FFMA.FTZ R190, R97, R0, -R20.reuse ;  /* 0x0000000061be7223 */ /* 0x100fe20000010814 */
[----:B------:R-:W-:Y:S01]  /*145d0*/  ISETP.GT.AND P2, PT, R14, 0x51, !P6 ;  /* 0x000000510e00780c */ /* 0x000fe20007744270 */
[----:B------:R-:W-:Y:S01]  /*145e0*/  MUFU.EX2 R188, R188 ;  /* 0x000000bc00bc7308 */ /* 0x000fe20000000800 */
[----:B------:R-:W-:Y:S01]  /*145f0*/  FMNMX.FTZ R2, R93, R2, !PT ;  /* 0x000000025d027209 */ /* 0x000fe20007810000 */
[-CC-:B------:R-:W-:Y:S01]  /*14600*/  FFMA.FTZ R95, R95, R0.reuse, -R20.reuse ;  /* 0x000000005f5f7223 */ /* 0x180fe20000010814 */
[----:B------:R-:W-:Y:S01]  /*14610*/  ISETP.NE.AND P5, PT, R32, RZ, PT ;  /* 0x000000ff2000720c */ /* 0x000fe20003fa5270 */
[-CC-:B------:R-:W-:Y:S01]  /*14620*/  FFMA.FTZ R184, R89, R0.reuse, -R20.reuse ;  /* 0x0000000059b87223 */ /* 0x180fe20000010814 */
[----:B------:R-:W-:Y:S01]  /*14630*/  ISETP.LT.OR P2, PT, R6, 0x52, P2 ;  /* 0x000000520600780c */ /* 0x000fe20001741670 */
[--C-:B------:R-:W-:Y:S01]  /*14640*/  FFMA.FTZ R73, R73, R0, -R20.reuse ;  /* 0x0000000049497223 */ /* 0x100fe20000010814 */
[----:B------:R-:W-:Y:S01]  /*14650*/  FMNMX.FTZ R2, R63, R2, !PT ;  /* 0x000000023f027209 */ /* 0x000fe20007810000 */
[----:B------:R-:W0:Y:S01]  /*14660*/  MUFU.EX2 R99, R99 ;  /* 0x0000006300637308 */ /* 0x000e220000000800 */
[----:B------:R-:W-:Y:S01]  /*14670*/  ISETP.GT.AND P4, PT, R14, 0x59, !P5 ;  /* 0x000000590e00780c */ /* 0x000fe20006f84270 */
[-CC-:B------:R-:W-:Y:S01]  /*14680*/  FFMA.FTZ R180, R29, R0.reuse, -R20.reuse ;  /* 0x000000001db47223 */ /* 0x180fe20000010814 */
[C---:B------:R-:W-:Y:S01]  /*14690*/  ISETP.LT.OR P3, PT, R6.reuse, 0x59, P3 ;  /* 0x000000590600780c */ /* 0x040fe20001f61670 */
[-CC-:B------:R-:W-:Y:S01]  /*146a0*/  FFMA.FTZ R182, R7, R0.reuse, -R20.reuse ;  /* 0x0000000007b67223 */ /* 0x180fe20000010814 */
[----:B------:R-:W-:Y:S01]  /*146b0*/  FSEL R67, R67, -INF , !P2 ;  /* 0xff80000043437808 */ /* 0x000fe20005000000 */
[--C-:B------:R-:W-:Y:S01]  /*146c0*/  FFMA.FTZ R176, R21, R0, -R20.reuse ;  /* 0x0000000015b07223 */ /* 0x100fe20000010814 */
[----:B------:R-:W-:Y:S01]  /*146d0*/  FMNMX.FTZ R2, R101, R2, !PT ;  /* 0x0000000265027209 */ /* 0x000fe20007810000 */
[----:B------:R-:W1:Y:S01]  /*146e0*/  MUFU.EX2 R190, R190 ;  /* 0x000000be00be7308 */ /* 0x000e620000000800 */
[----:B------:R-:W-:Y:S01]  /*146f0*/  ISETP.LT.OR P4, PT, R6, 0x5a, P4 ;  /* 0x0000005a0600780c */ /* 0x000fe20002781670 */
[-CC-:B------:R-:W-:Y:S01]  /*14700*/  FFMA.FTZ R178, R9, R0.reuse, -R20.reuse ;  /* 0x0000000009b27223 */ /* 0x180fe20000010814 */
[----:B------:R-:W-:Y:S01]  /*14710*/  FSEL R37, R70, -INF , !P3 ;  /* 0xff80000046257808 */ /* 0x000fe20005800000 */
[--C-:B------:R-:W-:Y:S01]  /*14720*/  FFMA.FTZ R172, R15, R0, -R20.reuse ;  /* 0x000000000fac7223 */ /* 0x100fe20000010814 */
[----:B------:R-:W-:Y:S01]  /*14730*/  FMNMX.FTZ R2, R67, R2, !PT ;  /* 0x0000000243027209 */ /* 0x000fe20007810000 */
[--C-:B------:R-:W-:Y:S01]  /*14740*/  FFMA.FTZ R174, R25, R0, -R20.reuse ;  /* 0x0000000019ae7223 */ /* 0x100fe20000010814 */
[----:B------:R-:W-:Y:S01]  /*14750*/  FSEL R71, R71, -INF , !P4 ;  /* 0xff80000047477808 */ /* 0x000fe20006000000 */
[----:B------:R-:W2:Y:S01]  /*14760*/  MUFU.EX2 R95, R95 ;  /* 0x0000005f005f7308 */ /* 0x000ea20000000800 */
[----:B------:R-:W-:Y:S01]  /*14770*/  FMNMX.FTZ R2, R37, R2, !PT ;  /* 0x0000000225027209 */ /* 0x000fe20007810000 */
[-CC-:B------:R-:W-:Y:S01]  /*14780*/  FFMA.FTZ R168, R11, R0.reuse, -R20.reuse ;  /* 0x000000000ba87223 */ /* 0x180fe20000010814 */
[-CC-:B------:R-:W-:Y:S01]  /*14790*/  FFMA.FTZ R170, R5, R0.reuse, -R20.reuse ;  /* 0x0000000005aa7223 */ /* 0x180fe20000010814 */
[--C-:B------:R-:W-:Y:S01]  /*147a0*/  FFMA.FTZ R29, R41, R0, -R20.reuse ;  /* 0x00000000291d7223 */ /* 0x100fe20000010814 */
[----:B------:R-:W-:Y:S01]  /*147b0*/  FMNMX.FTZ R2, R71, R2, !PT ;  /* 0x0000000247027209 */ /* 0x000fe20007810000 */
[-CC-:B------:R-:W-:Y:S01]  /*147c0*/  FFMA.FTZ R7, R45, R0.reuse, -R20.reuse ;  /* 0x000000002d077223 */ /* 0x180fe20000010814 */
[-CC-:B------:R-:W-:Y:S01]  /*147d0*/  FFMA.FTZ R21, R49, R0.reuse, -R20.reuse ;  /* 0x0000000031157223 */ /* 0x180fe20000010814 */
[----:B------:R-:W3:Y:S01]  /*147e0*/  MUFU.EX2 R184, R184 ;  /* 0x000000b800b87308 */ /* 0x000ee20000000800 */
[-CC-:B------:R-:W-:Y:S01]  /*147f0*/  FFMA.FTZ R9, R53, R0.reuse, -R20.reuse ;  /* 0x0000000035097223 */ /* 0x180fe20000010814 */
[----:B------:R-:W4:Y:S01]  /*14800*/  SHFL.BFLY PT, R3, R2, 0x2, 0x1f ;  /* 0x0c401f0002037f89 */ /* 0x000f2200000e0000 */
[-CC-:B------:R-:W-:Y:S01]  /*14810*/  FFMA.FTZ R15, R57, R0.reuse, -R20.reuse ;  /* 0x00000000390f7223 */ /* 0x180fe20000010814 */
[-CC-:B------:R-:W-:Y:S01]  /*14820*/  FFMA.FTZ R25, R61, R0.reuse, -R20.reuse ;  /* 0x000000003d197223 */ /* 0x180fe20000010814 */
[-CC-:B------:R-:W-:Y:S01]  /*14830*/  FFMA.FTZ R11, R65, R0.reuse, -R20.reuse ;  /* 0x00000000410b7223 */ /* 0x180fe20000010814 */
[----:B------:R-:W-:Y:S01]  /*14840*/  FFMA.FTZ R5, R69, R0, -R20 ;  /* 0x0000000045057223 */ /* 0x000fe20000010814 */
[----:B------:R-:W-:Y:S01]  /*14850*/  ISETP.NE.AND P5, PT, R94, 0x1, PT ;  /* 0x000000015e00780c */ /* 0x000fe20003fa5270 */
[----:B------:R-:W5:Y:S08]  /*14860*/  MUFU.EX2 R73, R73 ;  /* 0x0000004900497308 */ /* 0x000f700000000800 */
[----:B------:R-:W5:Y:S04]  /*14870*/  MUFU.EX2 R186, R186 ;  /* 0x000000ba00ba7308 */ /* 0x000f680000000800 */
[----:B------:R-:W5:Y:S04]  /*14880*/  @P5 LDC R40, c[0x0][0x450] ;  /* 0x00011400ff285b82 */ /* 0x000f680000000800 */
[----:B------:R-:W5:Y:S01]  /*14890*/  MUFU.EX2 R33, R33 ;  /* 0x0000002100217308 */ /* 0x000f620000000800 */
[----:B----4-:R-:W-:-:S05]  /*148a0*/  FMNMX.FTZ R6, R2, R3, !PT ;  /* 0x0000000302067209 */ /* 0x010fca0007810000 */
[----:B------:R-:W4:Y:S02]  /*148b0*/  SHFL.BFLY PT, R3, R6, 0x1, 0x1f ;  /* 0x0c201f0006037f89 */ /* 0x000f2400000e0000 */
[----:B------:R-:W-:Y:S08]  /*148c0*/  MUFU.EX2 R180, R180 ;  /* 0x000000b400b47308 */ /* 0x000ff00000000800 */
[----:B------:R-:W-:Y:S08]  /*148d0*/  MUFU.EX2 R29, R29 ;  /* 0x0000001d001d7308 */ /* 0x000ff00000000800 */
[----:B------:R-:W-:Y:S01]  /*148e0*/  MUFU.EX2 R182, R182 ;  /* 0x000000b600b67308 */ /* 0x000fe20000000800 */
[----:B----4-:R-:W-:-:S07]  /*148f0*/  FMNMX.FTZ R3, R6, R3, !PT ;  /* 0x0000000306037209 */ /* 0x010fce0007810000 */
[----:B------:R-:W-:Y:S01]  /*14900*/  MUFU.EX2 R7, R7 ;  /* 0x0000000700077308 */ /* 0x000fe20000000800 */
[C---:B------:R-:W-:Y:S01]  /*14910*/  FSETP.NEU.FTZ.AND P2, PT, R3.reuse, -INF , PT ;  /* 0xff8000000300780b */ /* 0x040fe20003f5d000 */
[----:B------:R-:W-:-:S06]  /*14920*/  FMUL.FTZ R2, R3, R0 ;  /* 0x0000000003027220 */ /* 0x000fcc0000410000 */
[----:B------:R-:W-:Y:S01]  /*14930*/  MUFU.EX2 R176, R176 ;  /* 0x000000b000b07308 */ /* 0x000fe20000000800 */
[----:B------:R-:W-:-:S05]  /*14940*/  FSEL R6, R2, RZ, P2 ;  /* 0x000000ff02067208 */ /* 0x000fca0001000000 */
        /* <DEDUP_REMOVED lines=8> */
[----:B-1----:R-:W-:Y:S01]  /*149d0*/  FADD.FTZ R32, R190, R27 ;  /* 0x0000001bbe207221 */ /* 0x002fe20000010000 */
[-CC-:B------:R-:W-:Y:S01]  /*149e0*/  FFMA.FTZ R187, R75, R0.reuse, -R6.reuse ;  /* 0x000000004bbb7223 */ /* 0x180fe20000010806 */
[-CC-:B------:R-:W-:Y:S01]  /*149f0*/  FFMA.FTZ R24, R81, R0.reuse, -R6.reuse ;  /* 0x0000000051187223 */ /* 0x180fe20000010806 */
[-C--:B------:R-:W-:Y:S01]  /*14a00*/  FFMA.FTZ R181, R35, R0.reuse, -R6 ;  /* 0x0000000023b57223 */ /* 0x080fe20000010806 */
[----:B--2---:R-:W-:Y:S01]  /*14a10*/  FADD.FTZ R27, R95, R32 ;  /* 0x000000205f1b7221 */ /* 0x004fe20000010000 */
[-CC-:B------:R-:W-:Y:S01]  /*14a20*/  FFMA.FTZ R26, R79, R0.reuse, -R6.reuse ;  /* 0x000000004f1a7223 */ /* 0x180fe20000010806 */
[----:B------:R-:W0:Y:S01]  /*14a30*/  MUFU.EX2 R2, R2 ;  /* 0x0000000200027308 */ /* 0x000e220000000800 */
[-CC-:B------:R-:W-:Y:S01]  /*14a40*/  FFMA.FTZ R183, R39, R0.reuse, -R6.reuse ;  /* 0x0000000027b77223 */ /* 0x180fe20000010806 */
[----:B---3--:R-:W-:Y:S01]  /*14a50*/  FADD.FTZ R34, R184, R27 ;  /* 0x0000001bb8227221 */ /* 0x008fe20000010000 */
[-CC-:B------:R-:W-:Y:S01]  /*14a60*/  FFMA.FTZ R28, R77, R0.reuse, -R6.reuse ;  /* 0x000000004d1c7223 */ /* 0x180fe20000010806 */
[-CC-:B------:R-:W-:Y:S01]  /*14a70*/  FFMA.FTZ R177, R43, R0.reuse, -R6.reuse ;  /* 0x000000002bb17223 */ /* 0x180fe20000010806 */
[-C--:B------:R-:W-:Y:S01]  /*14a80*/  FFMA.FTZ R30, R51, R0.reuse, -R6 ;  /* 0x00000000331e7223 */ /* 0x080fe20000010806 */
[----:B-----5:R-:W-:Y:S01]  /*14a90*/  FADD.FTZ R31, R73, R34 ;  /* 0x00000022491f7221 */ /* 0x020fe20000010000 */
[----:B------:R-:W1:Y:S01]  /*14aa0*/  @P5 LDC R39, c[0x0][0x44c] ;  /* 0x00011300ff275b82 */ /* 0x000e620000000800 */
[----:B------:R-:W2:Y:S01]  /*14ab0*/  MUFU.EX2 R191, R191 ;  /* 0x000000bf00bf7308 */ /* 0x000ea20000000800 */
[-CC-:B------:R-:W-:Y:S01]  /*14ac0*/  FFMA.FTZ R47, R47, R0.reuse, -R6.reuse ;  /* 0x000000002f2f7223 */ /* 0x180fe20000010806 */
[----:B------:R-:W-:Y:S01]  /*14ad0*/  FADD.FTZ R36, R186, R31 ;  /* 0x0000001fba247221 */ /* 0x000fe20000010000 */
[-CC-:B------:R-:W-:Y:S01]  /*14ae0*/  FFMA.FTZ R55, R55, R0.reuse, -R6.reuse ;  /* 0x0000000037377223 */ /* 0x180fe20000010806 */
[-CC-:B------:R-:W-:Y:S01]  /*14af0*/  FFMA.FTZ R91, R91, R0.reuse, -R6.reuse ;  /* 0x000000005b5b7223 */ /* 0x180fe20000010806 */
[-C--:B------:R-:W-:Y:S01]  /*14b00*/  FFMA.FTZ R59, R59, R0.reuse, -R6 ;  /* 0x000000003b3b7223 */ /* 0x080fe20000010806 */
[----:B------:R-:W-:Y:S01]  /*14b10*/  FADD.FTZ R31, R33, R36 ;  /* 0x00000024211f7221 */ /* 0x000fe20000010000 */
[-C--:B------:R-:W-:Y:S01]  /*14b20*/  FFMA.FTZ R93, R93, R0.reuse, -R6 ;  /* 0x000000005d5d7223 */ /* 0x080fe20000010806 */
[----:B------:R-:W3:Y:S01]  /*14b30*/  MUFU.EX2 R14, R14 ;  /* 0x0000000e000e7308 */ /* 0x000ee20000000800 */
[----:B0-----:R-:W-:Y:S01]  /*14b40*/  FADD.FTZ R32, R189, R2 ;  /* 0x00000002bd207221 */ /* 0x001fe20000010000 */
[----:B------:R-:W-:Y:S01]  /*14b50*/  FADD.FTZ R36, R180, R31 ;  /* 0x0000001fb4247221 */ /* 0x000fe20000010000 */
[-CC-:B------:R-:W-:Y:S01]  /*14b60*/  FFMA.FTZ R63, R63, R0.reuse, -R6.reuse ;  /* 0x000000003f3f7223 */ /* 0x180fe20000010806 */
[-CC-:B------:R-:W-:Y:S01]  /*14b70*/  FFMA.FTZ R101, R101, R0.reuse, -R6.reuse ;  /* 0x0000000065657223 */ /* 0x180fe20000010806 */
[-C--:B------:R-:W-:Y:S01]  /*14b80*/  FFMA.FTZ R67, R67, R0.reuse, -R6 ;  /* 0x0000000043437223 */ /* 0x080fe20000010806 */
[----:B------:R-:W-:Y:S01]  /*14b90*/  FADD.FTZ R31, R29, R36 ;  /* 0x000000241d1f7221 */ /* 0x000fe20000010000 */
[-C--:B------:R-:W-:Y:S01]  /*14ba0*/  FFMA.FTZ R37, R37, R0.reuse, -R6 ;  /* 0x0000000025257223 */ /* 0x080fe20000010806 */
[----:B------:R-:W0:Y:S01]  /*14bb0*/  MUFU.EX2 R185, R185 ;  /* 0x000000b900b97308 */ /* 0x000e220000000800 */
[----:B--2---:R-:W-:Y:S01]  /*14bc0*/  FADD.FTZ R27, R191, R32 ;  /* 0x00000020bf1b7221 */ /* 0x004fe20000010000 */
[----:B------:R-:W-:Y:S01]  /*14bd0*/  FADD.FTZ R38, R182, R31 ;  /* 0x0000001fb6267221 */ /* 0x000fe20000010000 */
[----:B------:R-:W-:Y:S01]  /*14be0*/  FFMA.FTZ R71, R71, R0, -R6 ;  /* 0x0000000047477223 */ /* 0x000fe20000010806 */
[----:B------:R-:W-:Y:S01]  /*14bf0*/  IMAD.MOV.U32 R35, RZ, RZ, R212 ;  /* 0x000000ffff237224 */ /* 0x000fe200078e00d4 */
[C---:B------:R-:W-:Y:S01]  /*14c00*/  F2FP.F16.F32.PACK_AB R182, R7.reuse, R182 ;  /* 0x000000b607b6723e */ /* 0x040fe200000000ff */
[----:B------:R-:W-:Y:S01]  /*14c10*/  FADD.FTZ R31, R7, R38 ;  /* 0x00000026071f7221 */ /* 0x000fe20000010000 */
[----:B-1----:R-:W-:Y:S01]  /*14c20*/  @P5 IMAD.HI.U32 R39, R212, R39, RZ ;  /* 0x00000027d4275227 */ /* 0x002fe200078e00ff */
[----:B------:R-:W1:Y:S03]  /*14c30*/  MUFU.EX2 R20, R20 ;  /* 0x0000001400147308 */ /* 0x000e660000000800 */
[----:B---3--:R-:W-:Y:S01]  /*14c40*/  FADD.FTZ R34, R14, R27 ;  /* 0x0000001b0e227221 */ /* 0x008fe20000010000 */
[----:B------:R-:W-:Y:S01]  /*14c50*/  FADD.FTZ R38, R176, R31 ;  /* 0x0000001fb0267221 */ /* 0x000fe20000010000 */
[----:B------:R-:W-:-:S02]  /*14c60*/  F2FP.F16.F32.PACK_AB R189, R2, R189 ;  /* 0x000000bd02bd723e */ /* 0x000fc400000000ff */
[----:B------:R-:W-:Y:S02]  /*14c70*/  @P5 SHF.R.U32.HI R35, RZ, R40, R39 ;  /* 0x00000028ff235219 */ /* 0x000fe40000011627 */
[----:B------:R-:W-:Y:S01]  /*14c80*/  ISETP.GE.AND P5, PT, R13, 0x1, PT ;  /* 0x000000010d00780c */ /* 0x000fe20003fa6270 */
[----:B------:R-:W2:Y:S01]  /*14c90*/  MUFU.EX2 R187, R187 ;  /* 0x000000bb00bb7308 */ /* 0x000ea20000000800 */
[----:B0-----:R-:W-:Y:S01]  /*14ca0*/  FADD.FTZ R27, R185, R34 ;  /* 0x00000022b91b7221 */ /* 0x001fe20000010000 */
[----:B------:R-:W-:Y:S01]  /*14cb0*/  IMAD.IADD R35, R150, 0x1, R35 ;  /* 0x0000000196237824 */ /* 0x000fe200078e0223 */
[----:B------:R-:W-:Y:S02]  /*14cc0*/  F2FP.F16.F32.PACK_AB R188, R99, R188 ;  /* 0x000000bc63bc723e */ /* 0x000fe400000000ff */
[----:B------:R-:W-:Y:S01]  /*14cd0*/  F2FP.F16.F32.PACK_AB R190, R95, R190 ;  /* 0x000000be5fbe723e */ /* 0x000fe200000000ff */
[----:B------:R-:W-:Y:S01]  /*14ce0*/  IMAD.IADD R12, R35, 0x1, R12 ;  /* 0x00000001230c7824 */ /* 0x000fe200078e020c */
[----:B------:R-:W-:Y:S01]  /*14cf0*/  F2FP.F16.F32.PACK_AB R184, R73, R184 ;  /* 0x000000b849b8723e */ /* 0x000fe200000000ff */
[----:B------:R-:W0:Y:S01]  /*14d00*/  MUFU.EX2 R24, R24 ;  /* 0x0000001800187308 */ /* 0x000e220000000800 */
[----:B-1----:R-:W-:Y:S01]  /*14d10*/  FADD.FTZ R34, R20, R27 ;  /* 0x0000001b14227221 */ /* 0x002fe20000010000 */
[----:B------:R-:W-:-:S02]  /*14d20*/  F2FP.F16.F32.PACK_AB R186, R33, R186 ;  /* 0x000000ba21ba723e */ /* 0x000fc400000000ff */
[----:B------:R-:W-:Y:S02]  /*14d30*/  F2FP.F16.F32.PACK_AB R180, R29, R180 ;  /* 0x000000b41db4723e */ /* 0x000fe400000000ff */
[----:B------:R-:W-:Y:S02]  /*14d40*/  F2FP.F16.F32.PACK_AB R191, R14, R191 ;  /* 0x000000bf0ebf723e */ /* 0x000fe400000000ff */
[----:B------:R-:W1:Y:S01]  /*14d50*/  MUFU.EX2 R181, R181 ;  /* 0x000000b500b57308 */ /* 0x000e620000000800 */
[----:B--2---:R-:W-:Y:S01]  /*14d60*/  FADD.FTZ R27, R187, R34 ;  /* 0x00000022bb1b7221 */ /* 0x004fe20000010000 */
[----:B------:R-:W-:-:S06]  /*14d70*/  F2FP.F16.F32.PACK_AB R185, R20, R185 ;  /* 0x000000b914b9723e */ /* 0x000fcc00000000ff */
        /* <DEDUP_REMOVED lines=58> */
[----:B------:R-:W-:-:S05]  /*15120*/  VIADD R7, R72, 0xfffffffe ;  /* 0xfffffffe48077836 */ /* 0x000fca0000000000 */
        /* <DEDUP_REMOVED lines=12> */
[C---:B------:R-:W-:Y:S01]  /*151f0*/  ISETP.GT.AND P2, PT, R35.reuse, RZ, PT ;  /* 0x000000ff2300720c */ /* 0x040fe20003f44270 */
[----:B------:R-:W-:Y:S01]  /*15200*/  BSSY B0, `(.L_x_4886) ;  /* 0x000000e000007945 */ /* 0x000fe20003800000 */
[----:B------:R-:W-:-:S11]  /*15210*/  VIADD R2, R35, 0xffffffff ;  /* 0xffffffff23027836 */ /* 0x000fd60000000000 */
[----:B------:R-:W-:Y:S05]  /*15220*/  @P2 BRA `(.L_x_4887) ;  /* 0x00000000001c2947 */ /* 0x000fea0003800000 */
[----:B------:R-:W-:Y:S02]  /*15230*/  ISETP.NE.AND P2, PT, R13, 0x1, PT ;  /* 0x000000010d00780c */ /* 0x000fe40003f45270 */
[----:B------:R-:W-:-:S11]  /*15240*/  IADD3 R9, -R35, RZ, RZ ;  /* 0x000000ff23097210 */ /* 0x000fd60007ffe1ff */
[----:B------:R-:W0:Y:S02]  /*15250*/  @P2 LDC.64 R14, c[0x0][0x9e8] ;  /* 0x00027a00ff0e2b82 */ /* 0x000e240000000a00 */
[----:B0-----:R-:W-:-:S05]  /*15260*/  @P2 IMAD.HI.U32 R2, R9, R14, RZ ;  /* 0x0000000e09022227 */ /* 0x001fca00078e00ff */
[----:B------:R-:W-:-:S04]  /*15270*/  @P2 SHF.R.U32.HI R9, RZ, R15, R2 ;  /* 0x0000000fff092219 */ /* 0x000fc80000011602 */
[----:B------:R-:W-:Y:S01]  /*15280*/  LOP3.LUT R2, RZ, R9, RZ, 0x33, !PT ;  /* 0x00000009ff027212 */ /* 0x000fe200078e33ff */
[----:B------:R-:W-:Y:S06]  /*15290*/  BRA `(.L_x_4888) ;  /* 0x0000000000107947 */ /* 0x000fec0003800000 */
.L_x_4887:
[----:B------:R-:W-:-:S13]  /*152a0*/  ISETP.NE.AND P2, PT, R13, 0x1, PT ;  /* 0x000000010d00780c */ /* 0x000fda0003f45270 */
[----:B------:R-:W0:Y:S02]  /*152b0*/  @P2 LDC.64 R14, c[0x0][0x9e8] ;  /* 0x00027a00ff0e2b82 */ /* 0x000e240000000a00 */
[----:B0-----:R-:W-:-:S05]  /*152c0*/  @P2 IMAD.HI.U32 R14, R2, R14, RZ ;  /* 0x0000000e020e2227 */ /* 0x001fca00078e00ff */
[----:B------:R-:W-:-:S07]  /*152d0*/  @P2 SHF.R.U32.HI R2, RZ, R15, R14 ;  /* 0x0000000fff022219 */ /* 0x000fce000001160e */
.L_x_4888:
[----:B------:R-:W-:Y:S05]  /*152e0*/  BSYNC B0 ;  /* 0x0000000000007941 */ /* 0x000fea0003800000 */
.L_x_4886:
[----:B------:R-:W-:-:S05]  /*152f0*/  IMAD R13, R2, R13, R13 ;  /* 0x0000000d020d7224 */ /* 0x000fca00078e020d */
[----:B------:R-:W-:-:S07]  /*15300*/  VIMNMX R12, R12, R13, PT ;  /* 0x0000000d0c0c7248 */ /* 0x000fce0003fe0100 */
.L_x_4885:
[----:B------:R-:W-:Y:S01]  /*15310*/  IMAD.HI R12, R12, 0x2aaaaaab, RZ ;  /* 0x2aaaaaab0c0c7827 */ /* 0x000fe200078e02ff */
[----:B------:R-:W-:Y:S01]  /*15320*/  ULDC UR59, c[0x0][0x9e4] ;  /* 0x00027900003b7ab9 */ /* 0x000fe20000000800 */
[----:B------:R-:W-:Y:S01]  /*15330*/  ULDC UR58, c[0x0][0x9e4] ;  /* 0x00027900003a7ab9 */ /* 0x000fe20000000800 */
[----:B------:R-:W-:Y:S01]  /*15340*/  BSSY B0, `(.L_x_4889) ;  /* 0x000037f000007945 */ /* 0x000fe20003800000 */
[----:B------:R-:W-:Y:S01]  /*15350*/  IMAD.MOV.U32 R2, RZ, RZ, 0x3f800000 ;  /* 0x3f800000ff027424 */ /* 0x000fe200078e00ff */
[----:B------:R-:W-:Y:S02]  /*15360*/  SHF.R.U32.HI R9, RZ, 0x1f, R12 ;  /* 0x0000001fff097819 */ /* 0x000fe4000001160c */
[----:B------:R-:W-:Y:S02]  /*15370*/  CS2R R118, SRZ ;  /* 0x0000000000767805 */ /* 0x000fe4000001ff00 */
[----:B------:R-:W-:Y:S02]  /*15380*/  CS2R R116, SRZ ;  /* 0x0000000000747805 */ /* 0x000fe4000001ff00 */
[----:B------:R-:W-:-:S02]  /*15390*/  CS2R R114, SRZ ;  /* 0x0000000000727805 */ /* 0x000fc4000001ff00 */
[----:B------:R-:W-:Y:S01]  /*153a0*/  LEA.HI.SX32 R14, R12, R9, 0x1c ;  /* 0x000000090c0e7211 */ /* 0x000fe200078fe2ff */
[----:B------:R-:W-:Y:S01]  /*153b0*/  IMAD.MOV.U32 R9, RZ, RZ, 0x3f800000 ;  /* 0x3f800000ff097424 */ /* 0x000fe200078e00ff */
[----:B------:R-:W-:Y:S02]  /*153c0*/  CS2R R112, SRZ ;  /* 0x0000000000707805 */ /* 0x000fe4000001ff00 */
[----:B------:R-:W-:Y:S02]  /*153d0*/  CS2R R110, SRZ ;  /* 0x00000000006e7805 */ /* 0x000fe4000001ff00 */
[----:B------:R-:W-:Y:S02]  /*153e0*/  VIMNMX R14, R213, R14, !PT ;  /* 0x0000000ed50e7248 */ /* 0x000fe40007fe0100 */
[----:B------:R-:W-:Y:S02]  /*153f0*/  CS2R R108, SRZ ;  /* 0x00000000006c7805 */ /* 0x000fe4000001ff00 */
[----:B------:R-:W-:-:S02]  /*15400*/  CS2R R106, SRZ ;  /* 0x00000000006a7805 */ /* 0x000fc4000001ff00 */
[----:B------:R-:W-:Y:S02]  /*15410*/  CS2R R104, SRZ ;  /* 0x0000000000687805 */ /* 0x000fe4000001ff00 */
[----:B------:R-:W-:Y:S02]  /*15420*/  ISETP.GE.AND P2, PT, R7, R14, PT ;  /* 0x0000000e0700720c */ /* 0x000fe40003f46270 */
        /* <DEDUP_REMOVED lines=41> */
[----:B------:R-:W-:Y:S01]  /*156c0*/  BSSY B1, `(.L_x_4891) ;  /* 0x0000342000017945 */ /* 0x000fe20003800000 */
[----:B------:R-:W-:Y:S02]  /*156d0*/  IMAD.MOV.U32 R2, RZ, RZ, 0x3f800000 ;  /* 0x3f800000ff027424 */ /* 0x000fe400078e00ff */
[----:B------:R-:W-:-:S07]  /*156e0*/  IMAD.MOV.U32 R119, RZ, RZ, RZ ;  /* 0x000000ffff777224 */ /* 0x000fce00078e00ff */
.L_x_4910:
[----:B------:R-:W-:-:S05]  /*156f0*/  VIADD R15, R19, 0x1 ;  /* 0x00000001130f7836 */ /* 0x000fca0000000000 */
[----:B------:R-:W-:-:S04]  /*15700*/  ISETP.NE.AND P2, PT, R15, 0x2, PT ;  /* 0x000000020f00780c */ /* 0x000fc80003f45270 */
[----:B------:R-:W-:Y:S02]  /*15710*/  SEL R11, RZ, 0x1, P2 ;  /* 0x00000001ff0b7807 */ /* 0x000fe40001000000 */
[----:B------:R-:W-:Y:S02]  /*15720*/  SEL R15, R15, RZ, P2 ;  /* 0x000000ff0f0f7207 */ /* 0x000fe40001000000 */
[----:B------:R-:W-:Y:S01]  /*15730*/  LOP3.LUT R20, R194, R11, RZ, 0x3c, !PT ;  /* 0x0000000bc2147212 */ /* 0x000fe200078e3cff */
[----:B------:R-:W-:Y:S06]  /*15740*/  @!P0 BRA `(.L_x_4892) ;  /* 0x0000000000048947 */ /* 0x000fec0003800000 */
[----:B------:R-:W-:Y:S01]  /*15750*/  BPT.TRAP 0x1 ;  /* 0x000000040000795c */ /* 0x000fe20000300000 */
.L_x_4892:
[----:B------:R-:W-:Y:S01]  /*15760*/  IMAD R0, R15, 0x8, R16 ;  /* 0x000000080f007824 */ /* 0x000fe200078e0210 */
[----:B------:R-:W-:-:S04]  /*15770*/  SHF.L.U32 R11, R20, 0x1f, RZ ;  /* 0x0000001f140b7819 */ /* 0x000fc800000006ff */
[----:B------:R0:W1:Y:S01]  /*15780*/  SYNCS.PHASECHK.TRANS64.TRYWAIT P2, [R0+URZ+0x30830], R11 ;  /* 0x0308300b000075a7 */ /* 0x000062000804017f */
[----:B------:R-:W-:Y:S05]  /*15790*/  @!P0 BRA `(.L_x_4893) ;  /* 0x0000000000048947 */ /* 0x000fea0003800000 */
[----:B------:R-:W-:Y:S01]  /*157a0*/  BPT.TRAP 0x1 ;  /* 0x000000040000795c */ /* 0x000fe20000300000 */
.L_x_4893:
[----:B------:R-:W-:Y:S01]  /*157b0*/  IMAD R124, R15, 0x900, R8 ;  /* 0x000009000f7c7824 */ /* 0x000fe200078e0208 */
[----:B------:R-:W-:Y:S03]  /*157c0*/  BSSY B2, `(.L_x_4894) ;  /* 0x0000006000027945 */ /* 0x000fe60003800000 */
[C---:B------:R-:W-:Y:S02]  /*157d0*/  VIADD R12, R124.reuse, 0x2 ;  /* 0x000000027c0c7836 */ /* 0x040fe40000000000 */
[----:B------:R-:W-:Y:S01]  /*157e0*/  VIADD R21, R124, 0x4 ;  /* 0x000000047c157836 */ /* 0x000fe20000000000 */
[----:B-1----:R-:W-:Y:S06]  /*157f0*/  @P2 BRA `(.L_x_4895) ;  /* 0x0000000000082947 */ /* 0x002fec0003800000 */
[----:B------:R-:W1:Y:S02]  /*15800*/  SYNCS.PHASECHK.TRANS64.TRYWAIT P2, [R0+URZ+0x30830], R11 ;  /* 0x0308300b000075a7 */ /* 0x000e64000804017f */
[----:B-1----:R-:W-:Y:S05]  /*15810*/  @!P2 BRA `(.L_x_4896) ;  /* 0x000001780030a947 */ /* 0x002fea0003800000 */
.L_x_4895:
[----:B------:R-:W-:Y:S05]  /*15820*/  BSYNC B2 ;  /* 0x0000000000027941 */ /* 0x000fea0003800000 */
.L_x_4894:
[----:B------:R-:W-:Y:S01]  /*15830*/  IMAD.MOV.U32 R10, RZ, RZ, R124 ;  /* 0x000000ffff0a7224 */ /* 0x000fe200078e007c */
[----:B------:R2:W-:Y:S04]  /*15840*/  STL.64 [R1+0x90], R16 ;  /* 0x0000901001007387 */ /* 0x0005e80000100a00 */
[----:B------:R-:W-:Y:S01]  /*15850*/  R2UR UR54, R10 ;  /* 0x000000000a3672ca */ /* 0x000fe200000e0000 */
[----:B------:R-:W-:-:S05]  /*15860*/  IMAD.MOV.U32 R10, RZ, RZ, R21 ;  /* 0x000000ffff0a7224 */ /* 0x000fca00078e0015 */
[----:B------:R-:W-:Y:S01]  /*15870*/  R2UR UR34, R10 ;  /* 0x000000000a2272ca */ /* 0x000fe200000e0000 */
[----:B------:R-:W-:Y:S01]  /*15880*/  VIADD R10, R124, 0x302 ;  /* 0x000003027c0a7836 */ /* 0x000fe20000000000 */
[----:B--2---:R-:W2:Y:S01]  /*15890*/  LDL.64 R16, [R1+0x28] ;  /* 0x0000280001107983 */ /* 0x004ea20000100a00 */
[----:B01----:R-:W-:-:S03]  /*158a0*/  IMAD.MOV.U32 R11, RZ, RZ, 0x40000040 ;  /* 0x40000040ff0b7424 */ /* 0x003fc600078e00ff */
[----:B------:R-:W-:Y:S01]  /*158b0*/  R2UR UR22, R10 ;  /* 0x000000000a1672ca */ /* 0x000fe200000e0000 */
[----:B------:R-:W-:Y:S01]  /*158c0*/  VIADD R10, R124, 0x306 ;  /* 0x000003067c0a7836 */ /* 0x000fe20000000000 */
[----:B------:R0:W-:Y:S01]  /*158d0*/  STL.64 [R1+0x88], R14 ;  /* 0x0000880e01007387 */ /* 0x0001e20000100a00 */
[C---:B------:R-:W-:Y:S02]  /*158e0*/  R2UR UR55, R11.reuse ;  /* 0x000000000b3772ca */ /* 0x040fe400000e0000 */
[C---:B------:R-:W-:Y:S02]  /*158f0*/  R2UR UR35, R11.reuse ;  /* 0x000000000b2372ca */ /* 0x040fe400000e0000 */
[C---:B------:R-:W-:Y:S02]  /*15900*/  R2UR UR23, R11.reuse ;  /* 0x000000000b1772ca */ /* 0x040fe400000e0000 */
[----:B------:R-:W-:Y:S02]  /*15910*/  R2UR UR14, R10 ;  /* 0x000000000a0e72ca */ /* 0x000fe400000e0000 */
[----:B------:R-:W-:Y:S01]  /*15920*/  R2UR UR15, R11 ;  /* 0x000000000b0f72ca */ /* 0x000fe200000e0000 */
[----:B0-----:R-:W3:Y:S04]  /*15930*/  LDL.64 R14, [R1+0x20] ;  /* 0x00002000010e7983 */ /* 0x001ee80000100a00 */
[----:B------:R0:W-:Y:S04]  /*15940*/  STL.64 [R1+0x80], R6 ;  /* 0x0000800601007387 */ /* 0x0001e80000100a00 */
[----:B0-----:R-:W4:Y:S04]  /*15950*/  LDL.64 R6, [R1+0x18] ;  /* 0x0000180001067983 */ /* 0x001f280000100a00 */
[----:B------:R0:W-:Y:S04]  /*15960*/  STL.64 [R1+0x78], R4 ;  /* 0x0000780401007387 */ /* 0x0001e80000100a00 */
[----:B------:R-:W2:Y:S01]  /*15970*/  LDL.64 R10, [R1+0x30] ;  /* 0x00003000010a7983 */ /* 0x000ea20000100a00 */
[----:B------:R-:W-:Y:S01]  /*15980*/  VIADD R120, R124, 0x6 ;  /* 0x000000067c787836 */ /* 0x000fe20000000000 */
[----:B------:R-:W-:Y:S01]  /*15990*/  R2UR UR50, R12 ;  /* 0x000000000c3272ca */ /* 0x000fe200000e0000 */
[----:B------:R-:W-:-:S03]  /*159a0*/  VIADD R12, R124, 0x300 ;  /* 0x000003007c0c7836 */ /* 0x000fc60000000000 */
[----:B------:R-:W-:Y:S01]  /*159b0*/  R2UR UR30, R120 ;  /* 0x00000000781e72ca */ /* 0x000fe200000e0000 */
[----:B------:R-:W-:Y:S01]  /*159c0*/  VIADD R120, R124, 0x304 ;  /* 0x000003047c787836 */ /* 0x000fe20000000000 */
[----:B------:R-:W-:Y:S01]  /*159d0*/  R2UR UR26, R12 ;  /* 0x000000000c1a72ca */ /* 0x000fe200000e0000 */
[C---:B------:R-:W-:Y:S01]  /*159e0*/  VIADD R12, R124.reuse, 0x600 ;  /* 0x000006007c0c7836 */ /* 0x040fe20000000000 */
[----:B------:R-:W-:Y:S01]  /*159f0*/  MOV R121, 0x40000040 ;  /* 0x4000004000797802 */ /* 0x000fe20000000f00 */
[----:B------:R-:W-:Y:S01]  /*15a00*/  VIADD R122, R124, 0x604 ;  /* 0x000006047c7a7836 */ /* 0x000fe20000000000 */
[----:B------:R-:W-:Y:S01]  /*15a10*/  R2UR UR18, R120 ;  /* 0x00000000781272ca */ /* 0x000fe200000e0000 */
[C---:B------:R-:W-:Y:S01]  /*15a20*/  VIADD R120, R124.reuse, 0x602 ;  /* 0x000006027c787836 */ /* 0x040fe20000000000 */
[----:B0-----:R-:W4:Y:S01]  /*15a30*/  LDL.64 R4, [R1+0x10] ;  /* 0x0000100001047983 */ /* 0x001f220000100a00 */
[----:B------:R-:W-:Y:S01]  /*15a40*/  VIADD R124, R124, 0x606 ;  /* 0x000006067c7c7836 */ /* 0x000fe20000000000 */
[C---:B------:R-:W-:Y:S01]  /*15a50*/  R2UR UR31, R121.reuse ;  /* 0x00000000791f72ca */ /* 0x040fe200000e0000 */
[----:B------:R-:W-:Y:S01]  /*15a60*/  IMAD.MOV.U32 R123, RZ, RZ, 0x40000040 ;  /* 0x40000040ff7b7424 */ /* 0x000fe200078e00ff */
[C---:B------:R-:W-:Y:S01]  /*15a70*/  R2UR UR19, R121.reuse ;  /* 0x00000000791372ca */ /* 0x040fe200000e0000 */
[----:B------:R-:W-:Y:S01]  /*15a80*/  IMAD.MOV.U32 R125, RZ, RZ, 0x40000040 ;  /* 0x40000040ff7d7424 */ /* 0x000fe200078e00ff */
[----:B------:R-:W-:Y:S01]  /*15a90*/  R2UR UR6, R120 ;  /* 0x00000000780672ca */ /* 0x000fe200000e0000 */
[----:B------:R-:W-:Y:S01]  /*15aa0*/  IMAD.MOV.U32 R13, RZ, RZ, 0x40000040 ;  /* 0x40000040ff0d7424 */ /* 0x000fe200078e00ff */
        /* <DEDUP_REMOVED lines=15> */
[-C--:B------:R-:W-:Y:S01]  /*15ba0*/  FMUL.FTZ R37, R37, R9.reuse ;  /* 0x0000000925257220 */ /* 0x080fe20000410000 */
[----:B------:R-:W-:Y:S01]  /*15bb0*/  HGMMA.64x96x16.F32 R120, gdesc[UR52], RZ, !UPT, gsb0 ;  /* 0x01600000347879f0 */ /* 0x000fe2000c0008ff */
        /* <DEDUP_REMOVED lines=90> */
[----:B------:R-:W-:Y:S03]  /*16160*/  HGMMA.64x96x16.F32 R120, gdesc[UR48], R120, gsb0 ;  /* 0x01600000307879f0 */ /* 0x000fe60008000878 */
[----:B------:R-:W-:Y:S02]  /*16170*/  WARPGROUP.DEPBAR.LE gsb0, 0x0 ;  /* 0x00008000000079c5 */ /* 0x000fe40000010000 */
[----:B------:R-:W-:Y:S01]  /*16180*/  WARPGROUP.ARRIVE ;  /* 0x00000000000079c5 */ /* 0x000fe20000000000 */
[----:B--2---:R-:W-:Y:S02]  /*16190*/  R2UR UR32, R10 ;  /* 0x000000000a2072ca */ /* 0x004fe400000e0000 */
[----:B------:R-:W-:Y:S02]  /*161a0*/  R2UR UR33, R11 ;  /* 0x000000000b2172ca */ /* 0x000fe400000e0000 */
[----:B------:R-:W-:Y:S01]  /*161b0*/  R2UR UR28, R16 ;  /* 0x00000000101c72ca */ /* 0x000fe200000e0000 */
[----:B------:R-:W2:Y:S10]  /*161c0*/  LDL.64 R10, [R1] ;  /* 0x00000000010a7983 */ /* 0x000eb40000100a00 */
[----:B------:R-:W-:Y:S01]  /*161d0*/  HGMMA.64x96x16.F32 R120, gdesc[UR32], R120, gsb0 ;  /* 0x01600000207879f0 */ /* 0x000fe20008000878 */
[----:B------:R-:W-:-:S02]  /*161e0*/  R2UR UR29, R17 ;  /* 0x00000000111d72ca */ /* 0x000fc400000e0000 */
[----:B------:R-:W-:Y:S02]  /*161f0*/  R2UR UR10, R12 ;  /* 0x000000000c0a72ca */ /* 0x000fe400000e0000 */
[----:B------:R-:W-:Y:S02]  /*16200*/  R2UR UR11, R13 ;  /* 0x000000000d0b72ca */ /* 0x000fe400000e0000 */
[----:B------:R-:W2:Y:S01]  /*16210*/  LDL.64 R12, [R1+0x8] ;  /* 0x00000800010c7983 */ /* 0x000ea20000100a00 */
[----:B---3--:R-:W-:Y:S02]  /*16220*/  R2UR UR24, R14 ;  /* 0x000000000e1872ca */ /* 0x008fe400000e0000 */
[----:B------:R-:W-:Y:S01]  /*16230*/  R2UR UR25, R15 ;  /* 0x000000000f1972ca */ /* 0x000fe200000e0000 */
[----:B------:R0:W5:Y:S01]  /*16240*/  LDL.LU.64 R16, [R1+0x90] ;  /* 0x0000900001107983 */ /* 0x0001620000300a00 */
[----:B----4-:R-:W-:Y:S02]  /*16250*/  R2UR UR20, R6 ;  /* 0x00000000061472ca */ /* 0x010fe400000e0000 */
[----:B------:R-:W-:Y:S01]  /*16260*/  R2UR UR21, R7 ;  /* 0x00000000071572ca */ /* 0x000fe200000e0000 */
[----:B------:R0:W5:Y:S01]  /*16270*/  LDL.LU.64 R14, [R1+0x88] ;  /* 0x00008800010e7983 */ /* 0x0001620000300a00 */
[----:B------:R-:W-:-:S02]  /*16280*/  R2UR UR16, R4 ;  /* 0x00000000041072ca */ /* 0x000fc400000e0000 */
[----:B------:R-:W-:Y:S01]  /*16290*/  R2UR UR17, R5 ;  /* 0x00000000051172ca */ /* 0x000fe200000e0000 */
[----:B------:R0:W5:Y:S01]  /*162a0*/  LDL.LU.64 R6, [R1+0x80] ;  /* 0x0000800001067983 */ /* 0x0001620000300a00 */
[----:B------:R-:W-:Y:S01]  /*162b0*/  UMOV UR4, UR56 ;  /* 0x0000003800047c82 */ /* 0x000fe20008000000 */
[----:B------:R-:W-:Y:S02]  /*162c0*/  UMOV UR5, UR57 ;  /* 0x0000003900057c82 */ /* 0x000fe40008000000 */
[----:B------:R0:W5:Y:S01]  /*162d0*/  LDL.LU.64 R4, [R1+0x78] ;  /* 0x0000780001047983 */ /* 0x0001620000300a00 */
        /* <DEDUP_REMOVED lines=9> */
[----:B--2---:R-:W-:Y:S02]  /*16370*/  R2UR UR12, R12 ;  /* 0x000000000c0c72ca */ /* 0x004fe400000e0000 */
[----:B------:R-:W-:Y:S01]  /*16380*/  R2UR UR13, R13 ;  /* 0x000000000d0d72ca */ /* 0x000fe200000e0000 */
[----:B------:R-:W-:Y:S02]  /*16390*/  WARPGROUP.DEPBAR.LE gsb0, 0x0 ;  /* 0x00008000000079c5 */ /* 0x000fe40000010000 */
[----:B------:R-:W-:-:S06]  /*163a0*/  WARPGROUP.ARRIVE ;  /* 0x00000000000079c5 */ /* 0x000fcc0000000000 */
[----:B------:R-:W-:Y:S01]  /*163b0*/  HGMMA.64x96x16.F32 R120, gdesc[UR16], R120, gsb0 ;  /* 0x01600000107879f0 */ /* 0x000fe20008000878 */
[----:B------:R-:W-:Y:S02]  /*163c0*/  R2UR UR8, R10 ;  /* 0x000000000a0872ca */ /* 0x000fe400000e0000 */
[----:B------:R-:W-:Y:S01]  /*163d0*/  R2UR UR9, R11 ;  /* 0x000000000b0972ca */ /* 0x000fe200000e0000 */
        /* <DEDUP_REMOVED lines=16> */
[----:B0-----:R-:W-:Y:S05]  /*164e0*/  @!P0 BRA `(.L_x_4897) ;  /* 0x0000000000048947 */ /* 0x001fea0003800000 */
[----:B------:R-:W-:Y:S01]  /*164f0*/  BPT.TRAP 0x1 ;  /* 0x000000040000795c */ /* 0x000fe20000300000 */
.L_x_4897:
[----:B------:R-:W-:Y:S01]  /*16500*/  SHF.L.U32 R9, R194, 0x1f, RZ ;  /* 0x0000001fc2097819 */ /* 0x000fe200000006ff */
[----:B-----5:R-:W-:-:S04]  /*16510*/  IMAD R2, R19, 0x8, R16 ;  /* 0x0000000813027824 */ /* 0x020fc800078e0210 */
[----:B------:R0:W1:Y:S01]  /*16520*/  SYNCS.PHASECHK.TRANS64.TRYWAIT P2, [R2+URZ+0x30850], R9 ;  /* 0x03085009020075a7 */ /* 0x000062000804017f */
[----:B------:R-:W-:Y:S05]  /*16530*/  @!P0 BRA `(.L_x_4898) ;  /* 0x0000000000048947 */ /* 0x000fea0003800000 */
[----:B------:R-:W-:Y:S01]  /*16540*/  BPT.TRAP 0x1 ;  /* 0x000000040000795c */ /* 0x000fe20000300000 */
.L_x_4898:
[----:B------:R-:W-:Y:S04]  /*16550*/  BSSY B2, `(.L_x_4899) ;  /* 0x0000004000027945 */ /* 0x000fe80003800000 */
[----:B-1----:R-:W-:Y:S05]  /*16560*/  @P2 BRA `(.L_x_4900) ;  /* 0x0000000000082947 */ /* 0x002fea0003800000 */
[----:B------:R-:W1:Y:S02]  /*16570*/  SYNCS.PHASECHK.TRANS64.TRYWAIT P2, [R2+URZ+0x30850], R9 ;  /* 0x03085009020075a7 */ /* 0x000e64000804017f */
[----:B-1----:R-:W-:Y:S05]  /*16580*/  @!P2 BRA `(.L_x_4901) ;  /* 0x0000016800e8a947 */ /* 0x002fea0003800000 */
.L_x_4900:
[----:B------:R-:W-:Y:S05]  /*16590*/  BSYNC B2 ;  /* 0x0000000000027941 */ /* 0x000fea0003800000 */
.L_x_4899:
[----:B01----:R-:W-:Y:S01]  /*165a0*/  VIADD R9, R16, 0x400 ;  /* 0x0000040010097836 */ /* 0x003fe20000000000 */
[----:B------:R-:W-:Y:S01]  /*165b0*/  WARPGROUP.ARRIVE ;  /* 0x00000000000079c5 */ /* 0x000fe20000000000 */
[----:B------:R-:W-:Y:S01]  /*165c0*/  IMAD.MOV.U32 R11, RZ, RZ, 0x40000040 ;  /* 0x40000040ff0b7424 */ /* 0x000fe200078e00ff */
[----:B------:R-:W0:Y:S01]  /*165d0*/  LDC R21, c[0x0][0x448] ;  /* 0x00011200ff157b82 */ /* 0x000e220000000800 */
[----:B------:R-:W-:Y:S01]  /*165e0*/  IMAD.MOV.U32 R13, RZ, RZ, 0x40000040 ;  /* 0x40000040ff0d7424 */ /* 0x000fe200078e00ff */
[----:B------:R-:W-:Y:S01]  /*165f0*/  SHF.R.U32.HI R9, RZ, 0x4, R9 ;  /* 0x00000004ff097819 */ /* 0x000fe20000011609 */
[----:B------:R-:W-:Y:S01]  /*16600*/  @!P1 VIADD R0, R0, 0x30840 ;  /* 0x0003084000009836 */ /* 0x000fe20000000000 */
[----:B------:R-:W-:Y:S01]  /*16610*/  R2UR UR7, R11 ;  /* 0x000000000b0772ca */ /* 0x000fe200000e0000 */
[----:B------:R-:W-:Y:S01]  /*16620*/  IMAD.MOV.U32 R11, RZ, RZ, 0x40000040 ;  /* 0x40000040ff0b7424 */ /* 0x000fe200078e00ff */
[----:B------:R-:W-:Y:S01]  /*16630*/  LOP3.LUT R9, R9, 0x3fff, RZ, 0xc0, !PT ;  /* 0x00003fff09097812 */ /* 0x000fe200078ec0ff */
[----:B------:R-:W-:Y:S01]  /*16640*/  ULDC UR5, c[0x0][0x9dc] ;  /* 0x0002770000057ab9 */ /* 0x000fe20000000800 */
[----:B------:R-:W-:Y:S01]  /*16650*/  LOP3.LUT P2, RZ, R18, 0x100000, RZ, 0xc0, !PT ;  /* 0x0010000012ff7812 */ /* 0x000fe2000784c0ff */
[----:B------:R-:W-:Y:S01]  /*16660*/  ULDC UR4, c[0x0][0x9e0] ;  /* 0x0002780000047ab9 */ /* 0x000fe20000000800 */
[----:B------:R-:W-:-:S02]  /*16670*/  LOP3.LUT R9, R9, 0x3000000, RZ, 0xfc, !PT ;  /* 0x0300000009097812 */ /* 0x000fc400078efcff */
[----:B------:R-:W-:-:S03]  /*16680*/  @!P1 PRMT R0, RZ, 0x654, R0 ;  /* 0x00000654ff009816 */ /* 0x000fc60000000000 */
[----:B------:R-:W-:Y:S02]  /*16690*/  IMAD R10, R19, 0x900, R9 ;  /* 0x00000900130a7824 */ /* 0x000fe400078e0209 */
[----:B------:R-:W-:Y:S02]  /*166a0*/  IMAD.IADD R9, R214, 0x1, R212 ;  /* 0x00000001d6097824 */ /* 0x000fe400078e02d4 */
[C---:B------:R-:W-:Y:S01]  /*166b0*/  VIADD R12, R10.reuse, 0x80 ;  /* 0x000000800a0c7836 */ /* 0x040fe20000000000 */
[----:B------:R-:W-:Y:S02]  /*166c0*/  R2UR UR6, R10 ;  /* 0x000000000a0672ca */ /* 0x000fe400000e0000 */
[----:B0-----:R-:W-:-:S11]  /*166d0*/  ISETP.NE.AND P3, PT, R21, 0x1, PT ;  /* 0x000000011500780c */ /* 0x001fd60003f65270 */
        /* <DEDUP_REMOVED lines=25> */
[----:B------:R-:W-:Y:S02]  /*16870*/  WARPGROUP.DEPBAR.LE gsb0, 0x0 ;  /* 0x00008000000079c5 */ /* 0x000fe40000010000 */
[----:B------:R-:W-:-:S14]  /*16880*/  WARPGROUP.ARRIVE ;  /* 0x00000000000079c5 */ /* 0x000fdc0000000000 */
[----:B------:R-:W-:Y:S01]  /*16890*/  HGMMA.64x192x16.F32 R24, R172, gdesc[UR4].tnspB, R24, gsb0 ;  /* 0x42e00004ac187df0 */ /* 0x000fe20008000818 */
[----:B------:R-:W-:Y:S02]  /*168a0*/  R2UR UR6, R10 ;  /* 0x000000000a0672ca */ /* 0x000fe400000e0000 */
[----:B------:R-:W-:Y:S01]  /*168b0*/  R2UR UR7, R11 ;  /* 0x000000000b0772ca */ /* 0x000fe200000e0000 */
[----:B------:R-:W0:Y:S08]  /*168c0*/  @P3 LDC R10, c[0x0][0x450] ;  /* 0x00011400ff0a3b82 */ /* 0x000e300000000800 */
[----:B------:R-:W1:Y:S02]  /*168d0*/  @P3 LDC R11, c[0x0][0x44c] ;  /* 0x00011300ff0b3b82 */ /* 0x000e640000000800 */
[----:B-1----:R-:W-:-:S05]  /*168e0*/  @P3 IMAD.HI.U32 R11, R9, R11, RZ ;  /* 0x0000000b090b3227 */ /* 0x002fca00078e00ff */
[----:B0-----:R-:W-:Y:S01]  /*168f0*/  @P3 SHF.R.U32.HI R9, RZ, R10, R11 ;  /* 0x0000000aff093219 */ /* 0x001fe2000001160b */
[----:B------:R-:W-:Y:S01]  /*16900*/  IMAD.U32 R10, RZ, RZ, UR5 ;  /* 0x00000005ff0a7e24 */ /* 0x000fe2000f8e00ff */
[----:B------:R-:W-:Y:S02]  /*16910*/  WARPGROUP.DEPBAR.LE gsb0, 0x0 ;  /* 0x00008000000079c5 */ /* 0x000fe40000010000 */
[----:B------:R-:W-:-:S06]  /*16920*/  WARPGROUP.ARRIVE ;  /* 0x00000000000079c5 */ /* 0x000fcc0000000000 */
[----:B------:R-:W-:Y:S03]  /*16930*/  HGMMA.64x192x16.F32 R24, R168, gdesc[UR4].tnspB, R24, gsb0 ;  /* 0x42e00004a8187df0 */ /* 0x000fe60008000818 */
[----:B------:R-:W-:Y:S02]  /*16940*/  WARPGROUP.DEPBAR.LE gsb0, 0x0 ;  /* 0x00008000000079c5 */ /* 0x000fe40000010000 */
[----:B------:R-:W0:Y:S01]  /*16950*/  SHFL.IDX PT, R170, R9, RZ, 0x1c1f ;  /* 0x001c1fff09aa7589 */ /* 0x000e2200000e0000 */
[----:B------:R-:W-:Y:S01]  /*16960*/  IMAD R169, R7, -0x60, RZ ;  /* 0xffffffa007a97824 */ /* 0x000fe200078e02ff */
[----:B------:R1:W-:Y:S04]  /*16970*/  @!P1 SYNCS.ARRIVE.TRANS64.RED.A1T0 RZ, [R0+URZ], RZ ;  /* 0x000000ff00ff99a7 */ /* 0x0003e8000810043f */
[----:B------:R-:W-:-:S04]  /*16980*/  IADD3 R21, -R200, 0x1, R169 ;  /* 0x00000001c8157810 */ /* 0x000fc80007ffe1a9 */
[----:B------:R-:W-:Y:S02]  /*16990*/  IADD3 R21, -R196, R21, R197 ;  /* 0x00000015c4157210 */ /* 0x000fe40007ffe1c5 */
[----:B-1----:R-:W-:-:S03]  /*169a0*/  LOP3.LUT R0, RZ, R10, RZ, 0x33, !PT ;  /* 0x0000000aff007212 */ /* 0x002fc600078e33ff */
[----:B------:R-:W-:Y:S02]  /*169b0*/  VIADD R168, R21, UR4 ;  /* 0x0000000415a87c36 */ /* 0x000fe40008000000 */
[----:B------:R-:W-:Y:S02]  /*169c0*/  IMAD.IADD R21, R0, 0x1, R21 ;  /* 0x0000000100157824 */ /* 0x000fe400078e0215 */
[----:B------:R-:W-:Y:S02]  /*169d0*/  IMAD.IADD R0, R169, 0x1, -R200 ;  /* 0x00000001a9007824 */ /* 0x000fe400078e0ac8 */
[--C-:B0-----:R-:W-:Y:S02]  /*169e0*/  IMAD.IADD R19, R168, 0x1, R170.reuse ;  /* 0x00000001a8137824 */ /* 0x101fe400078e02aa */
[----:B------:R-:W-:Y:S01]  /*169f0*/  IMAD.IADD R11, R21, 0x1, R170 ;  /* 0x00000001150b7824 */ /* 0x000fe200078e02aa */
[----:B------:R-:W-:Y:S06]  /*16a00*/  @!P2 BRA `(.L_x_4902) ;  /* 0x000000000054a947 */ /* 0x000fec0003800000 */
        /* <DEDUP_REMOVED lines=12> */
.L_x_4904:
[----:B------:R-:W-:-:S05]  /*16ad0*/  IMAD.U32 R171, RZ, RZ, UR59 ;  /* 0x0000003bffab7e24 */ /* 0x000fca000f8e00ff */
[----:B------:R-:W-:-:S13]  /*16ae0*/  ISETP.NE.AND P2, PT, R171, 0x1, PT ;  /* 0x00000001ab00780c */ /* 0x000fda0003f45270 */
[----:B------:R-:W0:Y:S02]  /*16af0*/  @P2 LDC.64 R12, c[0x0][0x9e8] ;  /* 0x00027a00ff0c2b82 */ /* 0x000e240000000a00 */
[----:B0-----:R-:W-:-:S05]  /*16b00*/  @P2 IMAD.HI.U32 R12, R170, R12, RZ ;  /* 0x0000000caa0c2227 */ /* 0x001fca00078e00ff */
[----:B------:R-:W-:-:S07]  /*16b10*/  @P2 SHF.R.U32.HI R170, RZ, R13, R12 ;  /* 0x0000000dffaa2219 */ /* 0x000fce000001160c */
.L_x_4905:
[----:B------:R-:W-:Y:S05]  /*16b20*/  BSYNC B2 ;  /* 0x0000000000027941 */ /* 0x000fea0003800000 */
.L_x_4903:
[----:B------:R-:W-:-:S05]  /*16b30*/  IMAD R170, R170, R171, R0 ;  /* 0x000000abaaaa7224 */ /* 0x000fca00078e0200 */
[----:B------:R-:W-:Y:S02]  /*16b40*/  VIMNMX R11, R11, R170, !PT ;  /* 0x000000aa0b0b7248 */ /* 0x000fe40007fe0100 */
[----:B------:R-:W-:-:S07]  /*16b50*/  VIADDMNMX R19, R170, R171, R19, PT ;  /* 0x000000abaa137246 */ /* 0x000fce0003800113 */
.L_x_4902:
[C---:B------:R-:W-:Y:S01]  /*16b60*/  ISETP.GE.AND P2, PT, R169.reuse, 0x2, PT ;  /* 0x00000002a900780c */ /* 0x040fe20003f46270 */
[----:B------:R-:W0:Y:S01]  /*16b70*/  SHFL.IDX PT, R9, R9, 0x1, 0x1c1f ;  /* 0x003c1f0009097f89 */ /* 0x000e2200000e0000 */
[----:B------:R-:W-:Y:S02]  /*16b80*/  ISETP.GE.AND P5, PT, R169, 0xa, PT ;  /* 0x0000000aa900780c */ /* 0x000fe40003fa6270 */
[----:B------:R-:W-:Y:S02]  /*16b90*/  ISETP.GT.AND P3, PT, R11, 0x1, !P2 ;  /* 0x000000010b00780c */ /* 0x000fe40005764270 */
[----:B------:R-:W-:Y:S02]  /*16ba0*/  LOP3.LUT R18, R18, 0xfffffffb, RZ, 0xc0, !PT ;  /* 0xfffffffb12127812 */ /* 0x000fe400078ec0ff */
[----:B------:R-:W-:Y:S02]  /*16bb0*/  ISETP.LT.OR P4, PT, R19, 0x2, P3 ;  /* 0x000000021300780c */ /* 0x000fe40001f81670 */
[----:B------:R-:W-:-:S02]  /*16bc0*/  ISETP.GE.AND P3, PT, R169, 0x9, PT ;  /* 0x00000009a900780c */ /* 0x000fc40003f66270 */
[----:B------:R-:W-:Y:S02]  /*16bd0*/  FSEL R121, R121, -INF , !P4 ;  /* 0xff80000079797808 */ /* 0x000fe40006000000 */
[----:B------:R-:W-:Y:S02]  /*16be0*/  ISETP.GT.AND P4, PT, R11, 0x8, !P3 ;  /* 0x000000080b00780c */ /* 0x000fe40005f84270 */
[----:B------:R-:W-:Y:S02]  /*16bf0*/  @P5 LOP3.LUT R18, R18, 0x4, RZ, 0xfc, !PT ;  /* 0x0000000412125812 */ /* 0x000fe400078efcff */
[----:B------:R-:W-:Y:S02]  /*16c00*/  ISETP.LT.OR P4, PT, R19, 0x9, P4 ;  /* 0x000000091300780c */ /* 0x000fe40002781670 */
[----:B------:R-:W-:Y:S02]  /*16c10*/  LOP3.LUT R18, R18, 0xfffffff7, RZ, 0xc0, !PT ;  /* 0xfffffff712127812 */ /* 0x000fe400078ec0ff */
[----:B------:R-:W-:-:S02]  /*16c20*/  FSEL R124, R124, -INF , !P4 ;  /* 0xff8000007c7c7808 */ /* 0x000fc40006000000 */
[----:B------:R-:W-:Y:S01]  /*16c30*/  ISETP.GT.AND P4, PT, R11, 0x9, !P5 ;  /* 0x000000090b00780c */ /* 0x000fe20006f84270 */
[----:B0-----:R-:W-:Y:S01]  /*16c40*/  IMAD.IADD R21, R21, 0x1, R9 ;  /* 0x0000000115157824 */ /* 0x001fe200078e0209 */
[----:B------:R-:W-:Y:S02]  /*16c50*/  ISETP.GE.AND P5, PT, R169, 0x11, PT ;  /* 0x00000011a900780c */ /* 0x000fe40003fa6270 */
[----:B------:R-:W-:Y:S02]  /*16c60*/  ISETP.LT.OR P4, PT, R19, 0xa, P4 ;  /* 0x0000000a1300780c */ /* 0x000fe40002781670 */
[----:B------:R-:W-:Y:S02]  /*16c70*/  IADD3 R168, R168, R9, RZ ;  /* 0x00000009a8a87210 */ /* 0x000fe40007ffe0ff */
        /* <DEDUP_REMOVED lines=118> */
[----:B------:R-:W-:-:S04]  /*173e0*/  ISETP.GT.AND P6, PT, R11, 0x59, !P6 ;  /* 0x000000590b00780c */ /* 0x000fc800077c4270 */
[----:B------:R-:W-:-:S04]  /*173f0*/  ISETP.LT.OR P6, PT, R19, 0x5a, P6 ;  /* 0x0000005a1300780c */ /* 0x000fc800037c1670 */
[----:B------:R-:W-:Y:S02]  /*17400*/  FSEL R165, R165, -INF , !P6 ;  /* 0xff800000a5a57808 */ /* 0x000fe40007000000 */
[----:B------:R-:W-:-:S13]  /*17410*/  LOP3.LUT P6, RZ, R18, 0x100000, RZ, 0xc0, !PT ;  /* 0x0010000012ff7812 */ /* 0x000fda00078cc0ff */
[----:B------:R-:W-:Y:S05]  /*17420*/  @!P6 BRA `(.L_x_4906) ;  /* 0x000000000054e947 */ /* 0x000fea0003800000 */
        /* <DEDUP_REMOVED lines=12> */
.L_x_4908:
[----:B------:R-:W-:-:S05]  /*174f0*/  IMAD.U32 R11, RZ, RZ, UR59 ;  /* 0x0000003bff0b7e24 */ /* 0x000fca000f8e00ff */
[----:B------:R-:W-:-:S13]  /*17500*/  ISETP.NE.AND P6, PT, R11, 0x1, PT ;  /* 0x000000010b00780c */ /* 0x000fda0003fc5270 */
[----:B------:R-:W0:Y:S02]  /*17510*/  @P6 LDC.64 R12, c[0x0][0x9e8] ;  /* 0x00027a00ff0c6b82 */ /* 0x000e240000000a00 */
[----:B0-----:R-:W-:-:S05]  /*17520*/  @P6 IMAD.HI.U32 R12, R9, R12, RZ ;  /* 0x0000000c090c6227 */ /* 0x001fca00078e00ff */
[----:B------:R-:W-:-:S07]  /*17530*/  @P6 SHF.R.U32.HI R9, RZ, R13, R12 ;  /* 0x0000000dff096219 */ /* 0x000fce000001160c */
.L_x_4909:
[----:B------:R-:W-:Y:S05]  /*17540*/  BSYNC B2 ;  /* 0x0000000000027941 */ /* 0x000fea0003800000 */
.L_x_4907:
[----:B------:R-:W-:-:S05]  /*17550*/  IMAD R0, R9, R11, R0 ;  /* 0x0000000b09007224 */ /* 0x000fca00078e0200 */
[----:B------:R-:W-:Y:S02]  /*17560*/  VIADDMNMX R168, R0, R11, R168, PT ;  /* 0x0000000b00a87246 */ /* 0x000fe400038001a8 */
[----:B------:R-:W-:-:S07]  /*17570*/  VIMNMX R21, R21, R0, !PT ;  /* 0x0000000015157248 */ /* 0x000fce0007fe0100 */
.L_x_4906:
[C---:B------:R-:W-:Y:S01]  /*17580*/  ISETP.GT.AND P2, PT, R21.reuse, 0x1, !P2 ;  /* 0x000000011500780c */ /* 0x040fe20005744270 */
[----:B------:R-:W-:Y:S01]  /*17590*/  ULDC UR4, c[0x0][0x988] ;  /* 0x0002620000047ab9 */ /* 0x000fe20000000800 */
[----:B------:R-:W-:Y:S01]  /*175a0*/  ISETP.GT.AND P3, PT, R21, 0x8, !P3 ;  /* 0x000000081500780c */ /* 0x000fe20005f64270 */
[----:B------:R-:W-:Y:S01]  /*175b0*/  @!P1 VIADD R2, R2, 0x30860 ;  /* 0x0003086002029836 */ /* 0x000fe20000000000 */
[C---:B------:R-:W-:Y:S01]  /*175c0*/  ISETP.LT.OR P2, PT, R168.reuse, 0x2, P2 ;  /* 0x00000002a800780c */ /* 0x040fe20001741670 */
[----:B------:R-:W-:Y:S01]  /*175d0*/  IMAD.MOV.U32 R194, RZ, RZ, R20 ;  /* 0x000000ffffc27224 */ /* 0x000fe200078e0014 */
[----:B------:R-:W-:Y:S02]  /*175e0*/  ISETP.LT.OR P3, PT, R168, 0x9, P3 ;  /* 0x00000009a800780c */ /* 0x000fe40001f61670 */
        /* <DEDUP_REMOVED lines=36> */
[----:B------:R-:W-:Y:S02]  /*17830*/  ISETP.GT.AND P2, PT, R21, 0x20, !P3 ;  /* 0x000000201500780c */ /* 0x000fe40005f44270 */
[----:B------:R-:W-:-:S02]  /*17840*/  LOP3.LUT P3, RZ, R18, 0x20, RZ, 0xc0, !PT ;  /* 0x0000002012ff7812 */ /* 0x000fc4000786c0ff */
[----:B------:R-:W-:Y:S02]  /*17850*/  ISETP.LT.OR P2, PT, R168, 0x21, P2 ;  /* 0x00000021a800780c */ /* 0x000fe40001741670 */
[----:B------:R-:W-:Y:S02]  /*17860*/  FMNMX.FTZ R0, R144, R0, !PT ;  /* 0x0000000090007209 */ /* 0x000fe40007810000 */
[----:B------:R-:W-:Y:S02]  /*17870*/  FSEL R138, R138, -INF , !P2 ;  /* 0xff8000008a8a7808 */ /* 0x000fe40005000000 */
[----:B------:R-:W-:Y:S02]  /*17880*/  ISETP.GT.AND P2, PT, R21, 0x21, !P6 ;  /* 0x000000211500780c */ /* 0x000fe40007744270 */
[----:B------:R-:W-:Y:S02]  /*17890*/  LOP3.LUT P6, RZ, R18, 0x10, RZ, 0xc0, !PT ;  /* 0x0000001012ff7812 */ /* 0x000fe400078cc0ff */
        /* <DEDUP_REMOVED lines=17> */
[----:B------:R-:W-:Y:S02]  /*179b0*/  LOP3.LUT P2, RZ, R18, 0x1000, RZ, 0xc0, !PT ;  /* 0x0000100012ff7812 */ /* 0x000fe4000784c0ff */
[----:B------:R-:W-:-:S02]  /*179c0*/  FMNMX.FTZ R0, R160, R0, !PT ;  /* 0x00000000a0007209 */ /* 0x000fc40007810000 */
[----:B------:R-:W-:Y:S02]  /*179d0*/  ISETP.GT.AND P2, PT, R21, 0x30, !P2 ;  /* 0x000000301500780c */ /* 0x000fe40005744270 */
[----:B------:R-:W-:Y:S02]  /*179e0*/  FMNMX.FTZ R0, R161, R0, !PT ;  /* 0x00000000a1007209 */ /* 0x000fe40007810000 */
[----:B------:R-:W-:Y:S02]  /*179f0*/  ISETP.LT.OR P2, PT, R168, 0x31, P2 ;  /* 0x00000031a800780c */ /* 0x000fe40001741670 */
[----:B------:R-:W-:Y:S02]  /*17a00*/  FMNMX.FTZ R0, R164, R0, !PT ;  /* 0x00000000a4007209 */ /* 0x000fe40007810000 */
[----:B------:R-:W-:Y:S02]  /*17a10*/  FSEL R146, R146, -INF , !P2 ;  /* 0xff80000092927808 */ /* 0x000fe40005000000 */
[----:B------:R-:W-:-:S02]  /*17a20*/  LOP3.LUT P2, RZ, R18, 0x800, RZ, 0xc0, !PT ;  /* 0x0000080012ff7812 */ /* 0x000fc4000784c0ff */
[----:B------:R-:W-:Y:S02]  /*17a30*/  FMNMX.FTZ R0, R165, R0, !PT ;  /* 0x00000000a5007209 */ /* 0x000fe40007810000 */
[C---:B------:R-:W-:Y:S02]  /*17a40*/  ISETP.GT.AND P2, PT, R21.reuse, 0x31, !P2 ;  /* 0x000000311500780c */ /* 0x040fe40005744270 */
[----:B------:R-:W-:Y:S01]  /*17a50*/  ISETP.GT.AND P4, PT, R21, 0x51, !P4 ;  /* 0x000000511500780c */ /* 0x000fe20006784270 */
[----:B------:R-:W0:Y:S01]  /*17a60*/  SHFL.BFLY PT, R9, R0, 0x2, 0x1f ;  /* 0x0c401f0000097f89 */ /* 0x000e2200000e0000 */
[C---:B------:R-:W-:Y:S02]  /*17a70*/  ISETP.LT.OR P2, PT, R168.reuse, 0x32, P2 ;  /* 0x00000032a800780c */ /* 0x040fe40001741670 */
[----:B------:R-:W-:Y:S02]  /*17a80*/  ISETP.LT.OR P4, PT, R168, 0x52, P4 ;  /* 0x00000052a800780c */ /* 0x000fe40002781670 */
[----:B------:R-:W-:-:S02]  /*17a90*/  FSEL R147, R147, -INF , !P2 ;  /* 0xff80000093937808 */ /* 0x000fc40005000000 */
[----:B------:R-:W-:Y:S02]  /*17aa0*/  LOP3.LUT P2, RZ, R18, 0x400, RZ, 0xc0, !PT ;  /* 0x0000040012ff7812 */ /* 0x000fe4000784c0ff */
[C---:B------:R-:W-:Y:S02]  /*17ab0*/  ISETP.GT.AND P5, PT, R21.reuse, 0x58, !P5 ;  /* 0x000000581500780c */ /* 0x040fe40006fa4270 */
[----:B------:R-:W-:Y:S02]  /*17ac0*/  ISETP.GT.AND P2, PT, R21, 0x38, !P2 ;  /* 0x000000381500780c */ /* 0x000fe40005744270 */
[----:B------:R-:W-:Y:S02]  /*17ad0*/  FSEL R163, R163, -INF , !P4 ;  /* 0xff800000a3a37808 */ /* 0x000fe40006000000 */
[C---:B------:R-:W-:Y:S02]  /*17ae0*/  ISETP.LT.OR P2, PT, R168.reuse, 0x39, P2 ;  /* 0x00000039a800780c */ /* 0x040fe40001741670 */
[----:B------:R-:W-:-:S02]  /*17af0*/  ISETP.LT.OR P5, PT, R168, 0x59, P5 ;  /* 0x00000059a800780c */ /* 0x000fc40002fa1670 */
[----:B------:R-:W-:Y:S02]  /*17b00*/  FSEL R150, R150, -INF , !P2 ;  /* 0xff80000096967808 */ /* 0x000fe40005000000 */
[----:B------:R-:W-:Y:S02]  /*17b10*/  LOP3.LUT P2, RZ, R18, 0x200, RZ, 0xc0, !PT ;  /* 0x0000020012ff7812 */ /* 0x000fe4000784c0ff */
[----:B------:R-:W-:Y:S02]  /*17b20*/  FSEL R166, R166, -INF , !P5 ;  /* 0xff800000a6a67808 */ /* 0x000fe40006800000 */
[----:B------:R-:W-:Y:S02]  /*17b30*/  ISETP.GT.AND P2, PT, R21, 0x39, !P2 ;  /* 0x000000391500780c */ /* 0x000fe40005744270 */
[----:B0-----:R-:W-:Y:S01]  /*17b40*/  FMNMX.FTZ R9, R0, R9, !PT ;  /* 0x0000000900097209 */ /* 0x001fe20007810000 */
[----:B------:R-:W-:Y:S01]  /*17b50*/  IMAD.U32 R0, RZ, RZ, UR4 ;  /* 0x00000004ff007e24 */ /* 0x000fe2000f8e00ff */
[----:B------:R-:W-:-:S02]  /*17b60*/  ISETP.LT.OR P2, PT, R168, 0x3a, P2 ;  /* 0x0000003aa800780c */ /* 0x000fc40001741670 */
[----:B------:R-:W-:Y:S01]  /*17b70*/  @!P1 PRMT R2, RZ, 0x654, R2 ;  /* 0x00000654ff029816 */ /* 0x000fe20000000002 */
[----:B------:R-:W0:Y:S01]  /*17b80*/  SHFL.BFLY PT, R11, R9, 0x1, 0x1f ;  /* 0x0c201f00090b7f89 */ /* 0x000e2200000e0000 */
[----:B------:R-:W-:Y:S02]  /*17b90*/  FSEL R151, R151, -INF , !P2 ;  /* 0xff80000097977808 */ /* 0x000fe40005000000 */
[----:B------:R-:W-:Y:S01]  /*17ba0*/  LOP3.LUT P2, RZ, R18, 0x100, RZ, 0xc0, !PT ;  /* 0x0000010012ff7812 */ /* 0x000fe2000784c0ff */
[----:B------:R1:W-:Y:S03]  /*17bb0*/  @!P1 SYNCS.ARRIVE.TRANS64.RED.A1T0 RZ, [R2+URZ], RZ ;  /* 0x000000ff02ff99a7 */ /* 0x0003e6000810043f */
[----:B------:R-:W-:-:S04]  /*17bc0*/  ISETP.GT.AND P2, PT, R21, 0x40, !P2 ;  /* 0x000000401500780c */ /* 0x000fc80005744270 */
[----:B------:R-:W-:-:S04]  /*17bd0*/  ISETP.LT.OR P2, PT, R168, 0x41, P2 ;  /* 0x00000041a800780c */ /* 0x000fc80001741670 */
[----:B------:R-:W-:Y:S02]  /*17be0*/  FSEL R154, R154, -INF , !P2 ;  /* 0xff8000009a9a7808 */ /* 0x000fe40005000000 */
[----:B------:R-:W-:-:S04]  /*17bf0*/  LOP3.LUT P2, RZ, R18, 0x80, RZ, 0xc0, !PT ;  /* 0x0000008012ff7812 */ /* 0x000fc8000784c0ff */
[----:B------:R-:W-:Y:S02]  /*17c00*/  ISETP.GT.AND P2, PT, R21, 0x41, !P2 ;  /* 0x000000411500780c */ /* 0x000fe40005744270 */
[----:B0-----:R-:W-:Y:S02]  /*17c10*/  FMNMX.FTZ R11, R9, R11, !PT ;  /* 0x0000000b090b7209 */ /* 0x001fe40007810000 */
[----:B------:R-:W-:-:S03]  /*17c20*/  ISETP.LT.OR P2, PT, R168, 0x42, P2 ;  /* 0x00000042a800780c */ /* 0x000fc60001741670 */
[----:B------:R-:W-:Y:S01]  /*17c30*/  FMUL.FTZ R9, R11, R0 ;  /* 0x000000000b097220 */ /* 0x000fe20000410000 */
[----:B------:R-:W-:Y:S02]  /*17c40*/  FSEL R155, R155, -INF , !P2 ;  /* 0xff8000009b9b7808 */ /* 0x000fe40005000000 */
[----:B------:R-:W-:-:S04]  /*17c50*/  LOP3.LUT P2, RZ, R18, 0x40, RZ, 0xc0, !PT ;  /* 0x0000004012ff7812 */ /* 0x000fc8000784c0ff */
[----:B------:R-:W-:-:S04]  /*17c60*/  ISETP.GT.AND P2, PT, R21, 0x48, !P2 ;  /* 0x000000481500780c */ /* 0x000fc80005744270 */
[----:B------:R-:W-:-:S04]  /*17c70*/  ISETP.LT.OR P2, PT, R168, 0x49, P2 ;  /* 0x00000049a800780c */ /* 0x000fc80001741670 */
[----:B------:R-:W-:Y:S02]  /*17c80*/  FSEL R158, R158, -INF , !P2 ;  /* 0xff8000009e9e7808 */ /* 0x000fe40005000000 */
[----:B------:R-:W-:Y:S02]  /*17c90*/  ISETP.GT.AND P2, PT, R21, 0x49, !P3 ;  /* 0x000000491500780c */ /* 0x000fe40005f44270 */
[----:B------:R-:W-:Y:S02]  /*17ca0*/  LOP3.LUT P3, RZ, R18, 0x2, RZ, 0xc0, !PT ;  /* 0x0000000212ff7812 */ /* 0x000fe4000786c0ff */
[----:B------:R-:W-:-:S04]  /*17cb0*/  ISETP.LT.OR P2, PT, R168, 0x4a, P2 ;  /* 0x0000004aa800780c */ /* 0x000fc80001741670 */
[----:B------:R-:W-:Y:S02]  /*17cc0*/  FSEL R159, R159, -INF , !P2 ;  /* 0xff8000009f9f7808 */ /* 0x000fe40005000000 */
[----:B------:R-:W-:Y:S02]  /*17cd0*/  ISETP.GT.AND P2, PT, R21, 0x50, !P6 ;  /* 0x000000501500780c */ /* 0x000fe40007744270 */
[----:B------:R-:W-:Y:S02]  /*17ce0*/  LOP3.LUT P6, RZ, R18, 0x1, RZ, 0xc0, !PT ;  /* 0x0000000112ff7812 */ /* 0x000fe400078cc0ff */
[----:B------:R-:W-:-:S04]  /*17cf0*/  ISETP.LT.OR P2, PT, R168, 0x51, P2 ;  /* 0x00000051a800780c */ /* 0x000fc80001741670 */
[----:B------:R-:W-:Y:S02]  /*17d00*/  FSEL R162, R162, -INF , !P2 ;  /* 0xff800000a2a27808 */ /* 0x000fe40005000000 */
[C---:B------:R-:W-:Y:S02]  /*17d10*/  ISETP.GT.AND P2, PT, R21.reuse, RZ, !P3 ;  /* 0x000000ff1500720c */ /* 0x040fe40005f44270 */
[----:B------:R-:W-:Y:S02]  /*17d20*/  ISETP.GT.AND P3, PT, R21, 0x59, !P6 ;  /* 0x000000591500780c */ /* 0x000fe40007764270 */
[C---:B------:R-:W-:Y:S02]  /*17d30*/  ISETP.LT.OR P2, PT, R168.reuse, 0x1, P2 ;  /* 0x00000001a800780c */ /* 0x040fe40001741670 */
[----:B------:R-:W-:Y:S02]  /*17d40*/  ISETP.LT.OR P3, PT, R168, 0x5a, P3 ;  /* 0x0000005aa800780c */ /* 0x000fe40001f61670 */
[----:B------:R-:W-:-:S02]  /*17d50*/  FSEL R122, R122, -INF , !P2 ;  /* 0xff8000007a7a7808 */ /* 0x000fc40005000000 */
[----:B------:R-:W-:Y:S02]  /*17d60*/  FSETP.NEU.FTZ.AND P2, PT, R11, -INF , PT ;  /* 0xff8000000b00780b */ /* 0x000fe40003f5d000 */
[----:B------:R-:W-:Y:S02]  /*17d70*/  FMNMX.FTZ R12, R122, R3, !PT ;  /* 0x000000037a0c7209 */ /* 0x000fe40007810000 */
[----:B------:R-:W-:Y:S02]  /*17d80*/  FSEL R167, R167, -INF , !P3 ;  /* 0xff800000a7a77808 */ /* 0x000fe40005800000 */
[----:B------:R-:W-:Y:S02]  /*17d90*/  FMNMX.FTZ R12, R123, R12, !PT ;  /* 0x0000000c7b0c7209 */ /* 0x000fe40007810000 */
[----:B------:R-:W-:Y:S02]  /*17da0*/  FSEL R9, R9, RZ, P2 ;  /* 0x000000ff09097208 */ /* 0x000fe40001000000 */
[----:B------:R-:W-:-:S03]  /*17db0*/  FMNMX.FTZ R12, R126, R12, !PT ;  /* 0x0000000c7e0c7209 */ /* 0x000fc60007810000 */
[--C-:B------:R-:W-:Y:S01]  /*17dc0*/  FFMA.FTZ R21, R129, R0, -R9.reuse ;  /* 0x0000000081157223 */ /* 0x100fe20000010809 */
[----:B------:R-:W-:Y:S01]  /*17dd0*/  FMNMX.FTZ R12, R127, R12, !PT ;  /* 0x0000000c7f0c7209 */ /* 0x000fe20007810000 */
[-CC-:B------:R-:W-:Y:S01]  /*17de0*/  FFMA.FTZ R180, R136, R0.reuse, -R9.reuse ;  /* 0x0000000088b47223 */ /* 0x180fe20000010809 */
[-CC-:B------:R-:W-:Y:S01]  /*17df0*/  FFMA.FTZ R13, R121, R0.reuse, -R9.reuse ;  /* 0x00000000790d7223 */ /* 0x180fe20000010809 */
        /* <DEDUP_REMOVED lines=24> */
[----:B------:R-:W-:Y:S01]  /*17f80*/  FFMA.FTZ R170, R164, R0, -R9 ;  /* 0x00000000a4aa7223 */ /* 0x000fe20000010809 */
        /* <DEDUP_REMOVED lines=26> */
[-CC-:B------:R-:W-:Y:S01]  /*18130*/  FFMA.FTZ R129, R153, R0.reuse, -R9.reuse ;  /* 0x0000000099817223 */ /* 0x180fe20000010809 */
[----:B------:R-:W-:-:S05]  /*18140*/  FFMA.FTZ R9, R165, R0, -R9 ;  /* 0x00000000a5097223 */ /* 0x000fca0000010809 */
[----:B------:R-:W-:Y:S01]  /*18150*/  MUFU.EX2 R182, R182 ;  /* 0x000000b600b67308 */ /* 0x000fe20000000800 */
[----:B------:R-:W0:Y:S07]  /*18160*/  SHFL.BFLY PT, R136, R12, 0x1, 0x1f ;  /* 0x0c201f000c887f89 */ /* 0x000e2e00000e0000 */
[----:B------:R-:W-:Y:S08]  /*18170*/  MUFU.EX2 R124, R124 ;  /* 0x0000007c007c7308 */ /* 0x000ff00000000800 */
[----:B------:R-:W-:Y:S08]  /*18180*/  MUFU.EX2 R176, R176 ;  /* 0x000000b000b07308 */ /* 0x000ff00000000800 */
[----:B------:R-:W-:Y:S01]  /*18190*/  MUFU.EX2 R125, R125 ;  /* 0x0000007d007d7308 */ /* 0x000fe20000000800 */
[----:B0-----:R-:W-:-:S02]  /*181a0*/  FMNMX.FTZ R12, R12, R136, !PT ;  /* 0x000000880c0c7209 */ /* 0x001fc40007810000 */
[----:B------:R-:W-:Y:S02]  /*181b0*/  FSEL R136, R11, RZ, P2 ;  /* 0x000000ff0b887208 */ /* 0x000fe40001000000 */
[C---:B------:R-:W-:Y:S01]  /*181c0*/  FSETP.NEU.FTZ.AND P2, PT, R12.reuse, -INF , PT ;  /* 0xff8000000c00780b */ /* 0x040fe20003f5d000 */
[-C--:B------:R-:W-:Y:S02]  /*181d0*/  FMUL.FTZ R137, R12, R0.reuse ;  /* 0x000000000c897220 */ /* 0x080fe40000410000 */
[----:B------:R-:W-:Y:S01]  /*181e0*/  MUFU.EX2 R178, R178 ;  /* 0x000000b200b27308 */ /* 0x000fe20000000800 */
[----:B------:R-:W-:Y:S01]  /*181f0*/  FADD.FTZ R136, -R136, R4 ;  /* 0x0000000488887221 */ /* 0x000fe20000010100 */
[----:B-1----:R-:W-:Y:S02]  /*18200*/  FSEL R2, R12, RZ, P2 ;  /* 0x000000ff0c027208 */ /* 0x002fe40001000000 */
[----:B------:R-:W-:Y:S01]  /*18210*/  FSEL R137, R137, RZ, P2 ;  /* 0x000000ff89897208 */ /* 0x000fe20001000000 */
[----:B------:R-:W-:Y:S01]  /*18220*/  FMUL.FTZ R136, R136, R0 ;  /* 0x0000000088887220 */ /* 0x000fe20000410000 */
[----:B------:R-:W-:Y:S01]  /*18230*/  ISETP.GT.AND P2, PT, R7, R14, PT ;  /* 0x0000000e0700720c */ /* 0x000fe20003f44270 */
[----:B------:R-:W-:Y:S01]  /*18240*/  FADD.FTZ R2, -R2, R3 ;  /* 0x0000000302027221 */ /* 0x000fe20000010100 */
[----:B------:R-:W-:Y:S01]  /*18250*/  MUFU.EX2 R4, R9 ;  /* 0x0000000900047308 */ /* 0x000fe20000000800 */
[-CC-:B------:R-:W-:Y:S01]  /*18260*/  FFMA.FTZ R189, R122, R0.reuse, -R137.reuse ;  /* 0x000000007abd7223 */ /* 0x180fe20000010889 */
[-CC-:B------:R-:W-:Y:S01]  /*18270*/  FFMA.FTZ R122, R123, R0.reuse, -R137.reuse ;  /* 0x000000007b7a7223 */ /* 0x180fe20000010889 */
[-C--:B------:R-:W-:Y:S01]  /*18280*/  FMUL.FTZ R2, R2, R0.reuse ;  /* 0x0000000002027220 */ /* 0x080fe20000410000 */
        /* <DEDUP_REMOVED lines=19> */
[--C-:B------:R-:W-:Y:S01]  /*183c0*/  FFMA.FTZ R159, R159, R0, -R137.reuse ;  /* 0x000000009f9f7223 */ /* 0x100fe20000010889 */
[----:B------:R-:W1:Y:S01]  /*183d0*/  MUFU.EX2 R2, R2 ;  /* 0x0000000200027308 */ /* 0x000e620000000800 */
[----:B0-----:R-:W-:Y:S01]  /*183e0*/  FFMA.FTZ R6, R9, R6, R188 ;  /* 0x0000000609067223 */ /* 0x001fe200000100bc */
[-CC-:B------:R-:W-:Y:S01]  /*183f0*/  FFMA.FTZ R162, R162, R0.reuse, -R137.reuse ;  /* 0x00000000a2a27223 */ /* 0x180fe20000010889 */
[-CC-:B------:R-:W-:Y:S01]  /*18400*/  FFMA.FTZ R163, R163, R0.reuse, -R137.reuse ;  /* 0x00000000a3a37223 */ /* 0x180fe20000010889 */
[-CC-:B------:R-:W-:Y:S01]  /*18410*/  FFMA.FTZ R166, R166, R0.reuse, -R137.reuse ;  /* 0x00000000a6a67223 */ /* 0x180fe20000010889 */
[----:B------:R-:W-:Y:S01]  /*18420*/  FADD.FTZ R6, R13, R6 ;  /* 0x000000060d067221 */ /* 0x000fe20000010000 */
[----:B------:R-:W-:Y:S01]  /*18430*/  FFMA.FTZ R137, R167, R0, -R137 ;  /* 0x00000000a7897223 */ /* 0x000fe20000010889 */
[----:B------:R-:W-:Y:S01]  /*18440*/  F2FP.F16.F32.PACK_AB R188, R13, R188 ;  /* 0x000000bc0dbc723e */ /* 0x000fe200000000ff */
[----:B------:R-:W0:Y:S01]  /*18450*/  MUFU.EX2 R122, R122 ;  /* 0x0000007a007a7308 */ /* 0x000e220000000800 */
[----:B------:R-:W-:Y:S01]  /*18460*/  FADD.FTZ R6, R190, R6 ;  /* 0x00000006be067221 */ /* 0x000fe20000010000 */
[----:B------:R-:W-:Y:S01]  /*18470*/  F2FP.F16.F32.PACK_AB R190, R19, R190 ;  /* 0x000000be13be723e */ /* 0x000fe200000000ff */
[----:B------:R-:W-:-:S02]  /*18480*/  VIADD R7, R7, 0xffffffff ;  /* 0xffffffff07077836 */ /* 0x000fc40000000000 */
[----:B------:R-:W-:Y:S01]  /*18490*/  FADD.FTZ R6, R19, R6 ;  /* 0x0000000613067221 */ /* 0x000fe20000010000 */
[----:B------:R-:W-:Y:S02]  /*184a0*/  IMAD.MOV.U32 R19, RZ, RZ, R15 ;  /* 0x000000ffff137224 */ /* 0x000fe400078e000f */
[----:B------:R-:W2:Y:S01]  /*184b0*/  MUFU.EX2 R191, R191 ;  /* 0x000000bf00bf7308 */ /* 0x000ea20000000800 */
[----:B-1----:R-:W-:Y:S01]  /*184c0*/  FFMA.FTZ R5, R2, R5, R189 ;  /* 0x0000000502057223 */ /* 0x002fe200000100bd */
[----:B------:R-:W-:Y:S01]  /*184d0*/  FADD.FTZ R6, R184, R6 ;  /* 0x00000006b8067221 */ /* 0x000fe20000010000 */
[----:B------:R-:W-:-:S03]  /*184e0*/  F2FP.F16.F32.PACK_AB R184, R21, R184 ;  /* 0x000000b815b8723e */ /* 0x000fc600000000ff */
[----:B------:R-:W-:Y:S02]  /*184f0*/  FADD.FTZ R6, R21, R6 ;  /* 0x0000000615067221 */ /* 0x000fe40000010000 */
[----:B------:R-:W1:Y:S01]  /*18500*/  MUFU.EX2 R123, R123 ;  /* 0x0000007b007b7308 */ /* 0x000e620000000800 */
[----:B0-----:R-:W-:Y:S01]  /*18510*/  FADD.FTZ R5, R122, R5 ;  /* 0x000000057a057221 */ /* 0x001fe20000010000 */
[----:B------:R-:W-:Y:S01]  /*18520*/  FADD.FTZ R6, R186, R6 ;  /* 0x00000006ba067221 */ /* 0x000fe20000010000 */
[----:B------:R-:W-:Y:S02]  /*18530*/  F2FP.F16.F32.PACK_AB R186, R120, R186 ;  /* 0x000000ba78ba723e */ /* 0x000fe400000000ff */
[----:B------:R-:W-:Y:S01]  /*18540*/  F2FP.F16.F32.PACK_AB R189, R122, R189 ;  /* 0x000000bd7abd723e */ /* 0x000fe200000000ff */
[----:B------:R-:W-:Y:S02]  /*18550*/  FADD.FTZ R6, R120, R6 ;  /* 0x0000000678067221 */ /* 0x000fe40000010000 */
[----:B------:R-:W0:Y:S01]  /*18560*/  MUFU.EX2 R185, R185 ;  /* 0x000000b900b97308 */ /* 0x000e220000000800 */
[----:B--2---:R-:W-:Y:S01]  /*18570*/  FADD.FTZ R5, R191, R5 ;  /* 0x00000005bf057221 */ /* 0x004fe20000010000 */
[----:B------:R-:W-:Y:S01]  /*18580*/  FADD.FTZ R6, R180, R6 ;  /* 0x00000006b4067221 */ /* 0x000fe20000010000 */
[----:B------:R-:W-:-:S03]  /*18590*/  F2FP.F16.F32.PACK_AB R180, R121, R180 ;  /* 0x000000b479b4723e */ /* 0x000fc600000000ff */
[----:B------:R-:W-:Y:S02]  /*185a0*/  FADD.FTZ R6, R121, R6 ;  /* 0x0000000679067221 */ /* 0x000fe40000010000 */
[----:B------:R-:W2:Y:S01]  /*185b0*/  MUFU.EX2 R126, R126 ;  /* 0x0000007e007e7308 */ /* 0x000ea20000000800 */
[C---:B-1----:R-:W-:Y:S01]  /*185c0*/  FADD.FTZ R5, R123.reuse, R5 ;  /* 0x000000057b057221 */ /* 0x042fe20000010000 */
[----:B------:R-:W-:Y:S01]  /*185d0*/  FADD.FTZ R6, R182, R6 ;  /* 0x00000006b6067221 */ /* 0x000fe20000010000 */
[C---:B------:R-:W-:Y:S02]  /*185e0*/  F2FP.F16.F32.PACK_AB R182, R124.reuse, R182 ;  /* 0x000000b67cb6723e */ /* 0x040fe400000000ff */
[----:B------:R-:W-:Y:S01]  /*185f0*/  F2FP.F16.F32.PACK_AB R191, R123, R191 ;  /* 0x000000bf7bbf723e */ /* 0x000fe200000000ff */
[----:B------:R-:W-:Y:S02]  /*18600*/  FADD.FTZ R6, R124, R6 ;  /* 0x000000067c067221 */ /* 0x000fe40000010000 */
[----:B------:R-:W1:Y:S01]  /*18610*/  MUFU.EX2 R187, R187 ;  /* 0x000000bb00bb7308 */ /* 0x000e620000000800 */
[----:B0-----:R-:W-:Y:S01]  /*18620*/  FADD.FTZ R5, R185, R5 ;  /* 0x00000005b9057221 */ /* 0x001fe20000010000 */
[----:B------:R-:W-:Y:S01]  /*18630*/  FADD.FTZ R6, R176, R6 ;  /* 0x00000006b0067221 */ /* 0x000fe20000010000 */
[----:B------:R-:W-:-:S03]  /*18640*/  F2FP.F16.F32.PACK_AB R176, R125, R176 ;  /* 0x000000b07db0723e */ /* 0x000fc600000000ff */
[----:B------:R-:W-:Y:S02]  /*18650*/  FADD.FTZ R6, R125, R6 ;  /* 0x000000067d067221 */ /* 0x000fe40000010000 */
[----:B------:R-:W0:Y:S01]  /*18660*/  MUFU.EX2 R127, R127 ;  /* 0x0000007f007f7308 */ /* 0x000e220000000800 */
[----:B--2---:R-:W-:Y:S01]  /*18670*/  FADD.FTZ R5, R126, R5 ;  /* 0x000000057e057221 */ /* 0x004fe20000010000 */
[----:B------:R-:W-:Y:S01]  /*18680*/  FADD.FTZ R6, R178, R6 ;  /* 0x00000006b2067221 */ /* 0x000fe20000010000 */
        /* <DEDUP_REMOVED lines=58> */
[----:B0-----:R-:W-:Y:S01]  /*18a30*/  FADD.FTZ R6, R170, R6 ;  /* 0x00000006aa067221 */ /* 0x001fe20000010000 */
[----:B------:R-:W-:-:S03]  /*18a40*/  F2FP.F16.F32.PACK_AB R170, R4, R170 ;  /* 0x000000aa04aa723e */ /* 0x000fc600000000ff */
[----:B------:R-:W-:-:S03]  /*18a50*/  FADD.FTZ R6, R4, R6 ;  /* 0x0000000604067221 */ /* 0x000fc60000010000 */
[----:B------:R-:W0:Y:S01]  /*18a60*/  MUFU.EX2 R137, R137 ;  /* 0x0000008900897308 */ /* 0x000e220000000800 */
[C---:B--2---:R-:W-:Y:S01]  /*18a70*/  FADD.FTZ R5, R163.reuse, R5 ;  /* 0x00000005a3057221 */ /* 0x044fe20000010000 */
[----:B------:R-:W-:-:S03]  /*18a80*/  F2FP.F16.F32.PACK_AB R169, R163, R162 ;  /* 0x000000a2a3a9723e */ /* 0x000fc600000000ff */
[----:B-1----:R-:W-:-:S04]  /*18a90*/  FADD.FTZ R4, R166, R5 ;  /* 0x00000005a6047221 */ /* 0x002fc80000010000 */
[C---:B0-----:R-:W-:Y:S01]  /*18aa0*/  FADD.FTZ R5, R137.reuse, R4 ;  /* 0x0000000489057221 */ /* 0x041fe20000010000 */
[----:B------:R-:W-:Y:S01]  /*18ab0*/  F2FP.F16.F32.PACK_AB R171, R137, R166 ;  /* 0x000000a689ab723e */ /* 0x000fe200000000ff */
[----:B------:R-:W-:Y:S01]  /*18ac0*/  IMAD.MOV.U32 R4, RZ, RZ, R11 ;  /* 0x000000ffff047224 */ /* 0x000fe200078e000b */
[----:B------:R-:W-:Y:S06]  /*18ad0*/  @P2 BRA `(.L_x_4910) ;  /* 0xffffffcc00042947 */ /* 0x000fec000383ffff */
[----:B------:R-:W-:Y:S05]  /*18ae0*/  BSYNC B1 ;  /* 0x0000000000017941 */ /* 0x000fea0003800000 */
.L_x_4891:
[----:B------:R-:W-:Y:S02]  /*18af0*/  IMAD.MOV.U32 R3, RZ, RZ, R12 ;  /* 0x000000ffff037224 */ /* 0x000fe400078e000c */
[----:B------:R-:W-:Y:S02]  /*18b00*/  IMAD.MOV.U32 R4, RZ, RZ, R11 ;  /* 0x000000ffff047224 */ /* 0x000fe400078e000b */
[----:B------:R-:W-:Y:S02]  /*18b10*/  IMAD.MOV.U32 R19, RZ, RZ, R15 ;  /* 0x000000ffff137224 */ /* 0x000fe400078e000f */
[----:B------:R-:W-:-:S07]  /*18b20*/  IMAD.MOV.U32 R194, RZ, RZ, R20 ;  /* 0x000000ffffc27224 */ /* 0x000fce00078e0014 */
.L_x_4890:
[----:B------:R-:W-:Y:S05]  /*18b30*/  BSYNC B0 ;  /* 0x0000000000007941 */ /* 0x000fea0003800000 */
.L_x_4889:
[----:B------:R-:W0:Y:S01]  /*18b40*/  LDC R11, c[0x0][0x448] ;  /* 0x00011200ff0b7b82 */ /* 0x000e220000000800 */
[----:B------:R-:W-:Y:S02]  /*18b50*/  LOP3.LUT R18, R18, 0xffefffff, RZ, 0xc0, !PT ;  /* 0xffefffff12127812 */ /* 0x000fe400078ec0ff */
[----:B------:R-:W-:-:S05]  /*18b60*/  IADD3 R14, R197, 0x1, -R196 ;  /* 0x00000001c50e7810 */ /* 0x000fca0007ffe8c4 */
[----:B------:R-:W1:Y:S01]  /*18b70*/  LDC R15, c[0x0][0x9e4] ;  /* 0x00027900ff0f7b82 */ /* 0x000e620000000800 */
[----:B0-----:R-:W-:Y:S01]  /*18b80*/  ISETP.NE.AND P2, PT, R11, 0x1, PT ;  /* 0x000000010b00780c */ /* 0x001fe20003f45270 */
[----:B------:R-:W-:-:S12]  /*18b90*/  VIADD R11, R212, 0x7f ;  /* 0x0000007fd40b7836 */ /* 0x000fd80000000000 */
[----:B------:R-:W0:Y:S01]  /*18ba0*/  @P2 LDC R12, c[0x0][0x44c] ;  /* 0x00011300ff0c2b82 */ /* 0x000e220000000800 */
[----:B------:R-:W-:-:S04]  /*18bb0*/  @P2 LOP3.LUT R18, R18, 0x100000, RZ, 0xfc, !PT ;  /* 0x0010000012122812 */ /* 0x000fc800078efcff */
[----:B------:R-:W-:-:S03]  /*18bc0*/  LOP3.LUT R18, R18, 0xffdfffff, RZ, 0xc0, !PT ;  /* 0xffdfffff12127812 */ /* 0x000fc600078ec0ff */
[----:B------:R-:W2:Y:S01]  /*18bd0*/  @P2 LDC R13, c[0x0][0x450] ;  /* 0x00011400ff0d2b82 */ /* 0x000ea20000000800 */
[----:B0-----:R-:W-:-:S05]  /*18be0*/  @P2 IMAD.HI.U32 R12, R11, R12, RZ ;  /* 0x0000000c0b0c2227 */ /* 0x001fca00078e00ff */
[----:B--2---:R-:W-:Y:S02]  /*18bf0*/  @P2 SHF.R.U32.HI R11, RZ, R13, R12 ;  /* 0x0000000dff0b2219 */ /* 0x004fe4000001160c */
[----:B-1----:R-:W-:Y:S02]  /*18c00*/  ISETP.GE.AND P2, PT, R15, 0x1, PT ;  /* 0x000000010f00780c */ /* 0x002fe40003f46270 */
[----:B------:R-:W-:-:S05]  /*18c10*/  IADD3 R11, R14, R11, RZ ;  /* 0x0000000b0e0b7210 */ /* 0x000fca0007ffe0ff */
[----:B------:R-:W-:-:S06]  /*18c20*/  IMAD.IADD R12, R11, 0x1, -R10 ;  /* 0x000000010b0c7824 */ /* 0x000fcc00078e0a0a */
[----:B------:R-:W-:Y:S01]  /*18c30*/  @P2 LOP3.LUT R18, R18, 0x200000, RZ, 0xfc, !PT ;  /* 0x0020000012122812 */ /* 0x000fe200078efcff */
        /* <DEDUP_REMOVED lines=12> */
.L_x_4913:
[----:B------:R-:W-:-:S13]  /*18d00*/  ISETP.NE.AND P2, PT, R15, 0x1, PT ;  /* 0x000000010f00780c */ /* 0x000fda0003f45270 */
[----:B------:R-:W0:Y:S02]  /*18d10*/  @P2 LDC.64 R10, c[0x0][0x9e8] ;  /* 0x00027a00ff0a2b82 */ /* 0x000e240000000a00 */
[----:B0-----:R-:W-:-:S05]  /*18d20*/  @P2 IMAD.HI.U32 R10, R13, R10, RZ ;  /* 0x0000000a0d0a2227 */ /* 0x001fca00078e00ff */
[----:B------:R-:W-:-:S07]  /*18d30*/  @P2 SHF.R.U32.HI R13, RZ, R11, R10 ;  /* 0x0000000bff0d2219 */ /* 0x000fce000001160a */
.L_x_4914:
[----:B------:R-:W-:Y:S05]  /*18d40*/  BSYNC B0 ;  /* 0x0000000000007941 */ /* 0x000fea0003800000 */
.L_x_4912:
[----:B------:R-:W-:-:S05]  /*18d50*/  IMAD R13, R13, R15, RZ ;  /* 0x0000000f0d0d7224 */ /* 0x000fca00078e02ff */
[----:B------:R-:W-:-:S07]  /*18d60*/  VIMNMX R12, R12, R13, !PT ;  /* 0x0000000d0c0c7248 */ /* 0x000fce0007fe0100 */
.L_x_4911:
[----:B------:R-:W-:Y:S01]  /*18d70*/  VIADD R12, R12, 0x5f ;  /* 0x0000005f0c0c7836 */ /* 0x000fe20000000000 */
[----:B------:R-:W-:Y:S03]  /*18d80*/  BSSY B0, `(.L_x_4915) ;  /* 0x000021e000007945 */ /* 0x000fe60003800000 */
[----:B------:R-:W-:-:S05]  /*18d90*/  IMAD.HI R12, R12, 0x2aaaaaab, RZ ;  /* 0x2aaaaaab0c0c7827 */ /* 0x000fca00078e02ff */
[----:B------:R-:W-:-:S04]  /*18da0*/  SHF.R.U32.HI R11, RZ, 0x1f, R12 ;  /* 0x0000001fff0b7819 */ /* 0x000fc8000001160c */
[----:B------:R-:W-:-:S04]  /*18db0*/  LEA.HI.SX32 R14, R12, R11, 0x1c ;  /* 0x0000000b0c0e7211 */ /* 0x000fc800078fe2ff */
[----:B------:R-:W-:-:S04]  /*18dc0*/  VIMNMX R14, R213, R14, !PT ;  /* 0x0000000ed50e7248 */ /* 0x000fc80007fe0100 */
[----:B------:R-:W-:-:S13]  /*18dd0*/  ISETP.GE.AND P2, PT, R7, R14, PT ;  /* 0x0000000e0700720c */ /* 0x000fda0003f46270 */
[----:B------:R-:W-:Y:S05]  /*18de0*/  @!P2 BRA `(.L_x_4916) ;  /* 0x00000020005ca947 */ /* 0x000fea0003800000 */
[----:B------:R-:W-:Y:S01]  /*18df0*/  BSSY B1, `(.L_x_4916) ;  /* 0x0000216000017945 */ /* 0x000fe20003800000 */
[----:B------:R-:W-:Y:S02]  /*18e00*/  IMAD.MOV.U32 R13, RZ, RZ, R3 ;  /* 0x000000ffff0d7224 */ /* 0x000fe400078e0003 */
[----:B------:R-:W-:Y:S02]  /*18e10*/  IMAD.MOV.U32 R12, RZ, RZ, R4 ;  /* 0x000000ffff0c7224 */ /* 0x000fe400078e0004 */
[----:B------:R-:W-:Y:S02]  /*18e20*/  IMAD.MOV.U32 R11, RZ, RZ, R194 ;  /* 0x000000ffff0b7224 */ /* 0x000fe400078e00c2 */
[----:B------:R-:W-:-:S07]  /*18e30*/  IMAD.MOV.U32 R10, RZ, RZ, R19 ;  /* 0x000000ffff0a7224 */ /* 0x000fce00078e0013 */
.L_x_4927:
[----:B------:R-:W-:-:S05]  /*18e40*/  VIADD R19, R10, 0x1 ;  /* 0x000000010a137836 */ /* 0x000fca0000000000 */
[----:B------:R-:W-:-:S04]  /*18e50*/  ISETP.NE.AND P2, PT, R19, 0x2, PT ;  /* 0x000000021300780c */ /* 0x000fc80003f45270 */
[----:B------:R-:W-:Y:S02]  /*18e60*/  SEL R194, RZ, 0x1, P2 ;  /* 0x00000001ffc27807 */ /* 0x000fe40001000000 */
[----:B------:R-:W-:Y:S02]  /*18e70*/  SEL R19, R19, RZ, P2 ;  /* 0x000000ff13137207 */ /* 0x000fe40001000000 */
[----:B------:R-:W-:Y:S01]  /*18e80*/  LOP3.LUT R194, R11, R194, RZ, 0x3c, !PT ;  /* 0x000000c20bc27212 */ /* 0x000fe200078e3cff */
[----:B------:R-:W-:Y:S06]  /*18e90*/  @!P0 BRA `(.L_x_4917) ;  /* 0x0000000000048947 */ /* 0x000fec0003800000 */
[----:B------:R-:W-:Y:S01]  /*18ea0*/  BPT.TRAP 0x1 ;  /* 0x000000040000795c */ /* 0x000fe20000300000 */
.L_x_4917:
[----:B------:R-:W-:Y:S01]  /*18eb0*/  IMAD R3, R19, 0x8, R16 ;  /* 0x0000000813037824 */ /* 0x000fe200078e0210 */
[----:B------:R-:W-:-:S04]  /*18ec0*/  SHF.L.U32 R4, R194, 0x1f, RZ ;  /* 0x0000001fc2047819 */ /* 0x000fc800000006ff */
[----:B------:R0:W1:Y:S01]  /*18ed0*/  SYNCS.PHASECHK.TRANS64.TRYWAIT P2, [R3+URZ+0x30830], R4 ;  /* 0x03083004030075a7 */ /* 0x000062000804017f */
[----:B------:R-:W-:Y:S05]  /*18ee0*/  @!P0 BRA `(.L_x_4918) ;  /* 0x0000000000048947 */ /* 0x000fea0003800000 */
[----:B------:R-:W-:Y:S01]  /*18ef0*/  BPT.TRAP 0x1 ;  /* 0x000000040000795c */ /* 0x000fe20000300000 */
.L_x_4918:
[----:B------:R-:W-:Y:S01]  /*18f00*/  IMAD R124, R19, 0x900, R8 ;  /* 0x00000900137c7824 */ /* 0x000fe200078e0208 */
[----:B------:R-:W-:Y:S03]  /*18f10*/  BSSY B2, `(.L_x_4919) ;  /* 0x0000006000027945 */ /* 0x000fe60003800000 */
[C---:B------:R-:W-:Y:S02]  /*18f20*/  VIADD R120, R124.reuse, 0x2 ;  /* 0x000000027c787836 */ /* 0x040fe40000000000 */
[----:B------:R-:W-:Y:S01]  /*18f30*/  VIADD R0, R124, 0x4 ;  /* 0x000000047c007836 */ /* 0x000fe20000000000 */
[----:B-1----:R-:W-:Y:S06]  /*18f40*/  @P2 BRA `(.L_x_4920) ;  /* 0x0000000000082947 */ /* 0x002fec0003800000 */
[----:B------:R-:W1:Y:S02]  /*18f50*/  SYNCS.PHASECHK.TRANS64.TRYWAIT P2, [R3+URZ+0x30830], R4 ;  /* 0x03083004030075a7 */ /* 0x000e64000804017f */
[----:B-1----:R-:W-:Y:S05]  /*18f60*/  @!P2 BRA `(.L_x_4921) ;  /* 0x000001400084a947 */ /* 0x002fea0003800000 */
.L_x_4920:
[----:B------:R-:W-:Y:S05]  /*18f70*/  BSYNC B2 ;  /* 0x0000000000027941 */ /* 0x000fea0003800000 */
.L_x_4919:
[----:B------:R2:W-:Y:S01]  /*18f80*/  STL.64 [R1+0x88], R12 ;  /* 0x0000880c01007387 */ /* 0x0005e20000100a00 */
        /* <DEDUP_REMOVED lines=48> */
[----:B--2---:R-:W2:Y:S01]  /*19290*/  LDL.64 R12, [R1+0x28] ;  /* 0x00002800010c7983 */ /* 0x004ea20000100a00 */
[----:B------:R-:W-:-:S02]  /*192a0*/  VIADD R2, R124, 0x306 ;  /* 0x000003067c027836 */ /* 0x000fc40000000000 */
[----:B01----:R-:W-:Y:S01]  /*192b0*/  IMAD.MOV.U32 R3, RZ, RZ, 0x40000040 ;  /* 0x40000040ff037424 */ /* 0x003fe200078e00ff */
[----:B------:R0:W-:Y:S02]  /*192c0*/  STL.64 [R1+0x80], R10 ;  /* 0x0000800a01007387 */ /* 0x0001e40000100a00 */
[----:B------:R-:W-:Y:S02]  /*192d0*/  R2UR UR14, R2 ;  /* 0x00000000020e72ca */ /* 0x000fe400000e0000 */
[----:B------:R-:W-:Y:S01]  /*192e0*/  R2UR UR15, R3 ;  /* 0x00000000030f72ca */ /* 0x000fe200000e0000 */
[----:B0-----:R-:W3:Y:S04]  /*192f0*/  LDL.64 R10, [R1+0x20] ;  /* 0x00002000010a7983 */ /* 0x001ee80000100a00 */
[----:B------:R0:W-:Y:S04]  /*19300*/  STL.64 [R1+0x78], R6 ;  /* 0x0000780601007387 */ /* 0x0001e80000100a00 */
[----:B0-----:R-:W4:Y:S04]  /*19310*/  LDL.64 R6, [R1+0x18] ;  /* 0x0000180001067983 */ /* 0x001f280000100a00 */
[----:B------:R0:W-:Y:S04]  /*19320*/  STL [R1+0x70], R5 ;  /* 0x0000700501007387 */ /* 0x0001e80000100800 */
[----:B------:R-:W2:Y:S01]  /*19330*/  LDL.64 R2, [R1+0x30] ;  /* 0x0000300001027983 */ /* 0x000ea20000100a00 */
[----:B------:R-:W-:-:S02]  /*19340*/  IMAD.MOV.U32 R20, RZ, RZ, R124 ;  /* 0x000000ffff147224 */ /* 0x000fc400078e007c */
[----:B------:R-:W-:-:S03]  /*19350*/  VIADD R122, R124, 0x6 ;  /* 0x000000067c7a7836 */ /* 0x000fc60000000000 */
[----:B------:R-:W-:Y:S02]  /*19360*/  R2UR UR54, R20 ;  /* 0x00000000143672ca */ /* 0x000fe400000e0000 */
[----:B------:R-:W-:Y:S01]  /*19370*/  R2UR UR50, R120 ;  /* 0x00000000783272ca */ /* 0x000fe200000e0000 */
[----:B------:R-:W-:Y:S01]  /*19380*/  IMAD.MOV.U32 R21, RZ, RZ, 0x40000040 ;  /* 0x40000040ff157424 */ /* 0x000fe200078e00ff */
[----:B------:R-:W-:Y:S01]  /*19390*/  MOV R20, R0 ;  /* 0x0000000000147202 */ /* 0x000fe20000000f00 */
        /* <DEDUP_REMOVED lines=10> */
[C---:B------:R-:W-:Y:S01]  /*19440*/  VIADD R20, R124.reuse, 0x600 ;  /* 0x000006007c147836 */ /* 0x040fe20000000000 */
[C---:B------:R-:W-:Y:S01]  /*19450*/  R2UR UR55, R21.reuse ;  /* 0x00000000153772ca */ /* 0x040fe200000e0000 */
[----:B------:R-:W-:Y:S01]  /*19460*/  IMAD.MOV.U32 R121, RZ, RZ, 0x40000040 ;  /* 0x40000040ff797424 */ /* 0x000fe200078e00ff */
[----:B0-----:R-:W4:Y:S01]  /*19470*/  LDL.64 R4, [R1+0x10] ;  /* 0x0000100001047983 */ /* 0x001f220000100a00 */
[----:B------:R-:W-:Y:S01]  /*19480*/  IMAD.MOV.U32 R123, RZ, RZ, 0x40000040 ;  /* 0x40000040ff7b7424 */ /* 0x000fe200078e00ff */
[----:B------:R-:W-:Y:S01]  /*19490*/  R2UR UR35, R21 ;  /* 0x00000000152372ca */ /* 0x000fe200000e0000 */
[----:B------:R-:W-:Y:S01]  /*194a0*/  VIADD R124, R124, 0x606 ;  /* 0x000006067c7c7836 */ /* 0x000fe20000000000 */
        /* <DEDUP_REMOVED lines=23> */
[-C--:B------:R-:W-:Y:S01]  /*19620*/  FMUL.FTZ R44, R44, R9.reuse ;  /* 0x000000092c2c7220 */ /* 0x080fe20000410000 */
        /* <DEDUP_REMOVED lines=63> */
[----:B------:R0:W5:Y:S01]  /*19a20*/  LDL.LU R5, [R1+0x70] ;  /* 0x0000700001057983 */ /* 0x0001620000300800 */
        /* <DEDUP_REMOVED lines=34> */
.L_x_4922:
[----:B-----5:R-:W-:Y:S01]  /*19c50*/  SHF.L.U32 R0, R11, 0x1f, RZ ;  /* 0x0000001f0b007819 */ /* 0x020fe200000006ff */
[----:B------:R-:W-:-:S04]  /*19c60*/  IMAD R15, R10, 0x8, R16 ;  /* 0x000000080a0f7824 */ /* 0x000fc800078e0210 */
[----:B------:R0:W1:Y:S01]  /*19c70*/  SYNCS.PHASECHK.TRANS64.TRYWAIT P2, [R15+URZ+0x30850], R0 ;  /* 0x030850000f0075a7 */ /* 0x000062000804017f */
[----:B------:R-:W-:Y:S05]  /*19c80*/  @!P0 BRA `(.L_x_4923) ;  /* 0x0000000000048947 */ /* 0x000fea0003800000 */
[----:B------:R-:W-:Y:S01]  /*19c90*/  BPT.TRAP 0x1 ;  /* 0x000000040000795c */ /* 0x000fe20000300000 */
.L_x_4923:
[----:B------:R-:W-:Y:S04]  /*19ca0*/  BSSY B2, `(.L_x_4924) ;  /* 0x0000004000027945 */ /* 0x000fe80003800000 */
[----:B-1----:R-:W-:Y:S05]  /*19cb0*/  @P2 BRA `(.L_x_4925) ;  /* 0x0000000000082947 */ /* 0x002fea0003800000 */
[----:B------:R-:W1:Y:S02]  /*19cc0*/  SYNCS.PHASECHK.TRANS64.TRYWAIT P2, [R15+URZ+0x30850], R0 ;  /* 0x030850000f0075a7 */ /* 0x000e64000804017f */
[----:B-1----:R-:W-:Y:S05]  /*19cd0*/  @!P2 BRA `(.L_x_4926) ;  /* 0x00000134003ca947 */ /* 0x002fea0003800000 */
.L_x_4925:
[----:B------:R-:W-:Y:S05]  /*19ce0*/  BSYNC B2 ;  /* 0x0000000000027941 */ /* 0x000fea0003800000 */
.L_x_4924:
[----:B01----:R-:W-:Y:S01]  /*19cf0*/  VIADD R0, R16, 0x400 ;  /* 0x0000040010007836 */ /* 0x003fe20000000000 */
[----:B------:R-:W-:Y:S01]  /*19d00*/  WARPGROUP.ARRIVE ;  /* 0x00000000000079c5 */ /* 0x000fe20000000000 */
[----:B------:R-:W-:Y:S01]  /*19d10*/  IMAD.MOV.U32 R3, RZ, RZ, 0x40000040 ;  /* 0x40000040ff037424 */ /* 0x000fe200078e00ff */
[----:B------:R-:W-:Y:S01]  /*19d20*/  MOV R11, 0x40000040 ;  /* 0x40000040000b7802 */ /* 0x000fe20000000f00 */
[----:B------:R-:W-:Y:S01]  /*19d30*/  ULDC UR4, c[0x0][0x988] ;  /* 0x0002620000047ab9 */ /* 0x000fe20000000800 */
[----:B------:R-:W-:Y:S01]  /*19d40*/  SHF.R.U32.HI R0, RZ, 0x4, R0 ;  /* 0x00000004ff007819 */ /* 0x000fe20000011600 */
[----:B------:R-:W-:Y:S01]  /*19d50*/  @!P1 VIADD R15, R15, 0x30860 ;  /* 0x000308600f0f9836 */ /* 0x000fe20000000000 */
[----:B------:R-:W-:Y:S02]  /*19d60*/  R2UR UR7, R3 ;  /* 0x00000000030772ca */ /* 0x000fe400000e0000 */
[----:B------:R-:W-:Y:S02]  /*19d70*/  LOP3.LUT R0, R0, 0x3fff, RZ, 0xc0, !PT ;  /* 0x00003fff00007812 */ /* 0x000fe400078ec0ff */
[----:B------:R-:W-:-:S02]  /*19d80*/  FMNMX.FTZ R3, R122, R13, !PT ;  /* 0x0000000d7a037209 */ /* 0x000fc40007810000 */
[----:B------:R-:W-:Y:S02]  /*19d90*/  LOP3.LUT R0, R0, 0x3000000, RZ, 0xfc, !PT ;  /* 0x0300000000007812 */ /* 0x000fe400078efcff */
[----:B------:R-:W-:Y:S02]  /*19da0*/  FMNMX.FTZ R3, R123, R3, !PT ;  /* 0x000000037b037209 */ /* 0x000fe40007810000 */
[----:B------:R-:W-:Y:S01]  /*19db0*/  @!P1 PRMT R15, RZ, 0x654, R15 ;  /* 0x00000654ff0f9816 */ /* 0x000fe2000000000f */
[----:B------:R-:W-:Y:S01]  /*19dc0*/  IMAD R2, R10, 0x900, R0 ;  /* 0x000009000a027824 */ /* 0x000fe200078e0200 */
[----:B------:R-:W-:Y:S02]  /*19dd0*/  FMNMX.FTZ R0, R120, R12, !PT ;  /* 0x0000000c78007209 */ /* 0x000fe40007810000 */
[----:B------:R-:W-:Y:S01]  /*19de0*/  FMNMX.FTZ R3, R126, R3, !PT ;  /* 0x000000037e037209 */ /* 0x000fe20007810000 */
[C---:B------:R-:W-:Y:S01]  /*19df0*/  VIADD R10, R2.reuse, 0x80 ;  /* 0x00000080020a7836 */ /* 0x040fe20000000000 */
[----:B------:R-:W-:-:S02]  /*19e00*/  R2UR UR6, R2 ;  /* 0x00000000020672ca */ /* 0x000fc400000e0000 */
[----:B------:R-:W-:Y:S02]  /*19e10*/  FMNMX.FTZ R0, R121, R0, !PT ;  /* 0x0000000079007209 */ /* 0x000fe40007810000 */
[----:B------:R-:W-:Y:S02]  /*19e20*/  FMNMX.FTZ R3, R127, R3, !PT ;  /* 0x000000037f037209 */ /* 0x000fe40007810000 */
[----:B------:R-:W-:Y:S02]  /*19e30*/  FMNMX.FTZ R0, R124, R0, !PT ;  /* 0x000000007c007209 */ /* 0x000fe40007810000 */
[----:B------:R-:W-:Y:S02]  /*19e40*/  FMNMX.FTZ R3, R130, R3, !PT ;  /* 0x0000000382037209 */ /* 0x000fe40007810000 */
[----:B------:R-:W-:Y:S02]  /*19e50*/  FMNMX.FTZ R0, R125, R0, !PT ;  /* 0x000000007d007209 */ /* 0x000fe40007810000 */
[----:B------:R-:W-:Y:S01]  /*19e60*/  FMNMX.FTZ R3, R131, R3, !PT ;  /* 0x0000000383037209 */ /* 0x000fe20007810000 */
[----:B------:R-:W-:Y:S01]  /*19e70*/  HGMMA.64x192x16.F32 R24, R188, gdesc[UR4].tnspB, R24, gsb0 ;  /* 0x42e00004bc187df0 */ /* 0x000fe20008000818 */
[----:B------:R-:W-:Y:S01]  /*19e80*/  R2UR UR6, R10 ;  /* 0x000000000a0672ca */ /* 0x000fe200000e0000 */
[----:B------:R-:W-:Y:S01]  /*19e90*/  VIADD R10, R2, 0x100 ;  /* 0x00000100020a7836 */ /* 0x000fe20000000000 */
[----:B------:R-:W-:Y:S01]  /*19ea0*/  R2UR UR7, R11 ;  /* 0x000000000b0772ca */ /* 0x000fe200000e0000 */
[----:B------:R-:W-:Y:S01]  /*19eb0*/  IMAD.MOV.U32 R11, RZ, RZ, 0x40000040 ;  /* 0x40000040ff0b7424 */ /* 0x000fe200078e00ff */
[----:B------:R-:W-:-:S02]  /*19ec0*/  FMNMX.FTZ R0, R128, R0, !PT ;  /* 0x0000000080007209 */ /* 0x000fc40007810000 */
[----:B------:R-:W-:Y:S02]  /*19ed0*/  FMNMX.FTZ R3, R134, R3, !PT ;  /* 0x0000000386037209 */ /* 0x000fe40007810000 */
[----:B------:R-:W-:Y:S02]  /*19ee0*/  FMNMX.FTZ R0, R129, R0, !PT ;  /* 0x0000000081007209 */ /* 0x000fe40007810000 */
[----:B------:R-:W-:Y:S02]  /*19ef0*/  FMNMX.FTZ R3, R135, R3, !PT ;  /* 0x0000000387037209 */ /* 0x000fe40007810000 */
[----:B------:R-:W-:Y:S02]  /*19f00*/  FMNMX.FTZ R0, R132, R0, !PT ;  /* 0x0000000084007209 */ /* 0x000fe40007810000 */
[----:B------:R-:W-:Y:S02]  /*19f10*/  FMNMX.FTZ R3, R138, R3, !PT ;  /* 0x000000038a037209 */ /* 0x000fe40007810000 */
        /* <DEDUP_REMOVED lines=31> */
[C---:B------:R-:W-:Y:S01]  /*1a110*/  ISETP.GT.AND P2, PT, R7.reuse, R14, PT ;  /* 0x0000000e0700720c */ /* 0x040fe20003f44270 */
[----:B------:R-:W-:Y:S01]  /*1a120*/  VIADD R7, R7, 0xffffffff ;  /* 0xffffffff07077836 */ /* 0x000fe20000000000 */
[----:B------:R-:W-:-:S05]  /*1a130*/  FMNMX.FTZ R4, R165, R0, !PT ;  /* 0x00000000a5047209 */ /* 0x000fca0007810000 */
[----:B------:R-:W0:Y:S02]  /*1a140*/  SHFL.BFLY PT, R0, R4, 0x2, 0x1f ;  /* 0x0c401f0004007f89 */ /* 0x000e2400000e0000 */
[----:B0-----:R-:W-:-:S05]  /*1a150*/  FMNMX.FTZ R4, R4, R0, !PT ;  /* 0x0000000004047209 */ /* 0x001fca0007810000 */
[----:B------:R-:W0:Y:S02]  /*1a160*/  SHFL.BFLY PT, R0, R4, 0x1, 0x1f ;  /* 0x0c201f0004007f89 */ /* 0x000e2400000e0000 */
[----:B0-----:R-:W-:Y:S01]  /*1a170*/  FMNMX.FTZ R4, R4, R0, !PT ;  /* 0x0000000004047209 */ /* 0x001fe20007810000 */
[----:B------:R-:W-:-:S04]  /*1a180*/  IMAD.U32 R0, RZ, RZ, UR4 ;  /* 0x00000004ff007e24 */ /* 0x000fc8000f8e00ff */
[----:B------:R-:W-:-:S04]  /*1a190*/  FADD.FTZ R9, -R4, R12 ;  /* 0x0000000c04097221 */ /* 0x000fc80000010100 */
[----:B------:R-:W-:-:S06]  /*1a1a0*/  FMUL.FTZ R9, R9, R0 ;  /* 0x0000000009097220 */ /* 0x000fcc0000410000 */
[----:B------:R-:W-:Y:S01]  /*1a1b0*/  MUFU.EX2 R9, R9 ;  /* 0x0000000900097308 */ /* 0x000fe20000000800 */
        /* <DEDUP_REMOVED lines=19> */
[----:B------:R-:W0:Y:S01]  /*1a2f0*/  SHFL.BFLY PT, R10, R3, 0x2, 0x1f ;  /* 0x0c401f00030a7f89 */ /* 0x000e2200000e0000 */
[----:B------:R-:W-:-:S04]  /*1a300*/  FMUL.FTZ R11, R4, R0 ;  /* 0x00000000040b7220 */ /* 0x000fc80000410000 */
        /* <DEDUP_REMOVED lines=15> */
[----:B------:R-:W1:Y:S01]  /*1a400*/  MUFU.EX2 R188, R188 ;  /* 0x000000bc00bc7308 */ /* 0x000e620000000800 */
[----:B0-----:R-:W-:-:S07]  /*1a410*/  FMNMX.FTZ R3, R3, R10, !PT ;  /* 0x0000000a03037209 */ /* 0x001fce0007810000 */
[----:B------:R-:W0:Y:S01]  /*1a420*/  MUFU.EX2 R120, R120 ;  /* 0x0000007800787308 */ /* 0x000e220000000800 */
[----:B------:R-:W2:Y:S07]  /*1a430*/  SHFL.BFLY PT, R10, R3, 0x1, 0x1f ;  /* 0x0c201f00030a7f89 */ /* 0x000eae00000e0000 */
[----:B------:R-:W3:Y:S01]  /*1a440*/  MUFU.EX2 R190, R190 ;  /* 0x000000be00be7308 */ /* 0x000ee20000000800 */
[----:B-1----:R-:W-:-:S07]  /*1a450*/  FFMA.FTZ R6, R9, R6, R188 ;  /* 0x0000000609067223 */ /* 0x002fce00000100bc */
[----:B------:R-:W-:Y:S01]  /*1a460*/  MUFU.EX2 R184, R184 ;  /* 0x000000b800b87308 */ /* 0x000fe20000000800 */
[C---:B0-----:R-:W-:Y:S01]  /*1a470*/  FADD.FTZ R6, R120.reuse, R6 ;  /* 0x0000000678067221 */ /* 0x041fe20000010000 */
[----:B------:R-:W-:-:S06]  /*1a480*/  F2FP.F16.F32.PACK_AB R188, R120, R188 ;  /* 0x000000bc78bc723e */ /* 0x000fcc00000000ff */
[----:B------:R-:W-:Y:S01]  /*1a490*/  MUFU.EX2 R186, R186 ;  /* 0x000000ba00ba7308 */ /* 0x000fe20000000800 */
[----:B--2---:R-:W-:Y:S01]  /*1a4a0*/  FMNMX.FTZ R3, R3, R10, !PT ;  /* 0x0000000a03037209 */ /* 0x004fe20007810000 */
[----:B------:R-:W-:Y:S02]  /*1a4b0*/  VIADD R10, R2, 0x280 ;  /* 0x00000280020a7836 */ /* 0x000fe40000000000 */
[----:B---3--:R-:W-:Y:S02]  /*1a4c0*/  FADD.FTZ R6, R190, R6 ;  /* 0x00000006be067221 */ /* 0x008fe40000010000 */
[----:B------:R-:W-:Y:S02]  /*1a4d0*/  FADD.FTZ R2, -R3, R13 ;  /* 0x0000000d03027221 */ /* 0x000fe40000010100 */
[----:B------:R-:W-:Y:S02]  /*1a4e0*/  MUFU.EX2 R20, R20 ;  /* 0x0000001400147308 */ /* 0x000fe40000000800 */
[----:B------:R-:W-:-:S06]  /*1a4f0*/  FMUL.FTZ R2, R2, R0 ;  /* 0x0000000002027220 */ /* 0x000fcc0000410000 */
        /* <DEDUP_REMOVED lines=15> */
[----:B------:R-:W-:Y:S01]  /*1a5f0*/  R2UR UR6, R10 ;  /* 0x000000000a0672ca */ /* 0x000fe200000e0000 */
[----:B------:R-:W-:Y:S08]  /*1a600*/  MUFU.EX2 R176, R176 ;  /* 0x000000b000b07308 */ /* 0x000ff00000000800 */
[----:B------:R-:W-:Y:S01]  /*1a610*/  MUFU.EX2 R178, R178 ;  /* 0x000000b200b27308 */ /* 0x000fe20000000800 */
[----:B------:R-:W-:-:S02]  /*1a620*/  WARPGROUP.DEPBAR.LE gsb0, 0x0 ;  /* 0x00008000000079c5 */ /* 0x000fc40000010000 */
[-CC-:B------:R-:W-:Y:S01]  /*1a630*/  FFMA.FTZ R175, R125, R0.reuse, -R11.reuse ;  /* 0x000000007daf7223 */ /* 0x180fe2000001080b */
[-CC-:B------:R-:W-:Y:S01]  /*1a640*/  FFMA.FTZ R173, R129, R0.reuse, -R11.reuse ;  /* 0x0000000081ad7223 */ /* 0x180fe2000001080b */
[-CC-:B------:R-:W-:Y:S01]  /*1a650*/  FFMA.FTZ R172, R152, R0.reuse, -R11.reuse ;  /* 0x0000000098ac7223 */ /* 0x180fe2000001080b */
[-CC-:B------:R-:W-:Y:S01]  /*1a660*/  FFMA.FTZ R125, R153, R0.reuse, -R11.reuse ;  /* 0x00000000997d7223 */ /* 0x180fe2000001080b */
[-CC-:B------:R-:W-:Y:S01]  /*1a670*/  FFMA.FTZ R174, R156, R0.reuse, -R11.reuse ;  /* 0x000000009cae7223 */ /* 0x180fe2000001080b */
[-CC-:B------:R-:W-:Y:S01]  /*1a680*/  FFMA.FTZ R129, R161, R0.reuse, -R11.reuse ;  /* 0x00000000a1817223 */ /* 0x180fe2000001080b */
[----:B------:R-:W-:Y:S01]  /*1a690*/  FFMA.FTZ R11, R165, R0, -R11 ;  /* 0x00000000a50b7223 */ /* 0x000fe2000001080b */
[----:B------:R-:W-:Y:S01]  /*1a6a0*/  WARPGROUP.ARRIVE ;  /* 0x00000000000079c5 */ /* 0x000fe20000000000 */
[----:B------:R-:W0:Y:S08]  /*1a6b0*/  MUFU.EX2 R175, R175 ;  /* 0x000000af00af7308 */ /* 0x000e300000000800 */
[----:B------:R1:W-:Y:S08]  /*1a6c0*/  MUFU.EX2 R13, R11 ;  /* 0x0000000b000d7308 */ /* 0x0003f00000000800 */
[----:B------:R-:W2:Y:S01]  /*1a6d0*/  MUFU.EX2 R173, R173 ;  /* 0x000000ad00ad7308 */ /* 0x000ea20000000800 */
[----:B-1----:R-:W-:-:S02]  /*1a6e0*/  IMAD.MOV.U32 R11, RZ, RZ, 0x40000040 ;  /* 0x40000040ff0b7424 */ /* 0x002fc400078e00ff */
[C---:B0-----:R-:W-:Y:S01]  /*1a6f0*/  FADD.FTZ R6, R175.reuse, R6 ;  /* 0x00000006af067221 */ /* 0x041fe20000010000 */
[----:B------:R-:W-:Y:S02]  /*1a700*/  F2FP.F16.F32.PACK_AB R190, R175, R190 ;  /* 0x000000beafbe723e */ /* 0x000fe400000000ff */
[----:B------:R-:W-:Y:S01]  /*1a710*/  R2UR UR7, R11 ;  /* 0x000000000b0772ca */ /* 0x000fe200000e0000 */
[-C--:B------:R-:W-:Y:S01]  /*1a720*/  FMUL.FTZ R11, R3, R0.reuse ;  /* 0x00000000030b7220 */ /* 0x080fe20000410000 */
[----:B------:R-:W-:Y:S03]  /*1a730*/  MUFU.EX2 R172, R172 ;  /* 0x000000ac00ac7308 */ /* 0x000fe60000000800 */
[-CC-:B------:R-:W-:Y:S01]  /*1a740*/  FFMA.FTZ R189, R122, R0.reuse, -R11.reuse ;  /* 0x000000007abd7223 */ /* 0x180fe2000001080b */
[-CC-:B------:R-:W-:Y:S01]  /*1a750*/  FFMA.FTZ R10, R123, R0.reuse, -R11.reuse ;  /* 0x000000007b0a7223 */ /* 0x180fe2000001080b */
[-CC-:B------:R-:W-:Y:S01]  /*1a760*/  FFMA.FTZ R191, R126, R0.reuse, -R11.reuse ;  /* 0x000000007ebf7223 */ /* 0x180fe2000001080b */
[-CC-:B------:R-:W-:Y:S01]  /*1a770*/  FFMA.FTZ R122, R127, R0.reuse, -R11.reuse ;  /* 0x000000007f7a7223 */ /* 0x180fe2000001080b */
[-CC-:B------:R-:W-:Y:S01]  /*1a780*/  FFMA.FTZ R185, R130, R0.reuse, -R11.reuse ;  /* 0x0000000082b97223 */ /* 0x180fe2000001080b */
[-CC-:B------:R-:W-:Y:S01]  /*1a790*/  FFMA.FTZ R123, R131, R0.reuse, -R11.reuse ;  /* 0x00000000837b7223 */ /* 0x180fe2000001080b */
[----:B------:R-:W0:Y:S01]  /*1a7a0*/  MUFU.EX2 R189, R189 ;  /* 0x000000bd00bd7308 */ /* 0x000e220000000800 */
[----:B------:R-:W-:Y:S01]  /*1a7b0*/  @!P1 IMAD R131, R19, 0x8, R16 ;  /* 0x0000000813839824 */ /* 0x000fe200078e0210 */
[----:B------:R-:W-:Y:S01]  /*1a7c0*/  HGMMA.64x192x16.F32 R24, R168, gdesc[UR4].tnspB, R24, gsb0 ;  /* 0x42e00004a8187df0 */ /* 0x000fe20008000818 */
[-CC-:B------:R-:W-:Y:S01]  /*1a7d0*/  FFMA.FTZ R187, R134, R0.reuse, -R11.reuse ;  /* 0x0000000086bb7223 */ /* 0x180fe2000001080b */
[----:B------:R-:W-:Y:S01]  /*1a7e0*/  FFMA.FTZ R126, R135, R0, -R11 ;  /* 0x00000000877e7223 */ /* 0x000fe2000001080b */
[----:B------:R-:W-:-:S02]  /*1a7f0*/  @!P1 VIADD R131, R131, 0x30840 ;  /* 0x0003084083839836 */ /* 0x000fc40000000000 */
[-CC-:B------:R-:W-:Y:S01]  /*1a800*/  FFMA.FTZ R181, R138, R0.reuse, -R11.reuse ;  /* 0x000000008ab57223 */ /* 0x180fe2000001080b */
[-C--:B------:R-:W-:Y:S01]  /*1a810*/  FFMA.FTZ R127, R139, R0.reuse, -R11 ;  /* 0x000000008b7f7223 */ /* 0x080fe2000001080b */
[----:B------:R-:W1:Y:S01]  /*1a820*/  MUFU.EX2 R10, R10 ;  /* 0x0000000a000a7308 */ /* 0x000e620000000800 */
[----:B------:R-:W-:Y:S01]  /*1a830*/  FADD.FTZ R135, R184, R6 ;  /* 0x00000006b8877221 */ /* 0x000fe20000010000 */
[----:B------:R-:W-:Y:S01]  /*1a840*/  @!P1 PRMT R134, RZ, 0x654, R131 ;  /* 0x00000654ff869816 */ /* 0x000fe20000000083 */
[-CC-:B------:R-:W-:Y:S01]  /*1a850*/  FFMA.FTZ R183, R142, R0.reuse, -R11.reuse ;  /* 0x000000008eb77223 */ /* 0x180fe2000001080b */
[-C--:B------:R-:W-:Y:S01]  /*1a860*/  FFMA.FTZ R130, R143, R0.reuse, -R11 ;  /* 0x000000008f827223 */ /* 0x080fe2000001080b */
[----:B--2---:R-:W-:Y:S01]  /*1a870*/  FADD.FTZ R135, R173, R135 ;  /* 0x00000087ad877221 */ /* 0x004fe20000010000 */
[-CC-:B------:R-:W-:Y:S01]  /*1a880*/  FFMA.FTZ R177, R146, R0.reuse, -R11.reuse ;  /* 0x0000000092b17223 */ /* 0x180fe2000001080b */
[-C--:B------:R-:W-:Y:S01]  /*1a890*/  FFMA.FTZ R147, R147, R0.reuse, -R11 ;  /* 0x0000000093937223 */ /* 0x080fe2000001080b */
[----:B------:R-:W-:Y:S01]  /*1a8a0*/  MUFU.EX2 R191, R191 ;  /* 0x000000bf00bf7308 */ /* 0x000fe20000000800 */
[----:B0-----:R-:W-:Y:S01]  /*1a8b0*/  FFMA.FTZ R5, R2, R5, R189 ;  /* 0x0000000502057223 */ /* 0x001fe200000100bd */
[----:B------:R-:W-:Y:S01]  /*1a8c0*/  FADD.FTZ R135, R186, R135 ;  /* 0x00000087ba877221 */ /* 0x000fe20000010000 */
[-CC-:B------:R-:W-:Y:S01]  /*1a8d0*/  FFMA.FTZ R179, R150, R0.reuse, -R11.reuse ;  /* 0x0000000096b37223 */ /* 0x180fe2000001080b */
[-CC-:B------:R-:W-:Y:S01]  /*1a8e0*/  FFMA.FTZ R151, R151, R0.reuse, -R11.reuse ;  /* 0x0000000097977223 */ /* 0x180fe2000001080b */
[-C--:B------:R-:W-:Y:S01]  /*1a8f0*/  FFMA.FTZ R6, R154, R0.reuse, -R11 ;  /* 0x000000009a067223 */ /* 0x080fe2000001080b */
[----:B------:R-:W-:Y:S01]  /*1a900*/  FADD.FTZ R135, R20, R135 ;  /* 0x0000008714877221 */ /* 0x000fe20000010000 */
[-C--:B------:R-:W-:Y:S01]  /*1a910*/  FFMA.FTZ R158, R158, R0.reuse, -R11 ;  /* 0x000000009e9e7223 */ /* 0x080fe2000001080b */
[----:B------:R-:W-:Y:S01]  /*1a920*/  MUFU.EX2 R122, R122 ;  /* 0x0000007a007a7308 */ /* 0x000fe20000000800 */
[----:B-1----:R-:W-:Y:S01]  /*1a930*/  FADD.FTZ R5, R10, R5 ;  /* 0x000000050a057221 */ /* 0x002fe20000010000 */
[----:B------:R-:W-:Y:S01]  /*1a940*/  FADD.FTZ R135, R180, R135 ;  /* 0x00000087b4877221 */ /* 0x000fe20000010000 */
[-CC-:B------:R-:W-:Y:S01]  /*1a950*/  FFMA.FTZ R159, R159, R0.reuse, -R11.reuse ;  /* 0x000000009f9f7223 */ /* 0x180fe2000001080b */
[-CC-:B------:R-:W-:Y:S01]  /*1a960*/  FFMA.FTZ R162, R162, R0.reuse, -R11.reuse ;  /* 0x00000000a2a27223 */ /* 0x180fe2000001080b */
[-C--:B------:R-:W-:Y:S01]  /*1a970*/  FFMA.FTZ R163, R163, R0.reuse, -R11 ;  /* 0x00000000a3a37223 */ /* 0x080fe2000001080b */
[----:B------:R-:W-:Y:S01]  /*1a980*/  FADD.FTZ R135, R121, R135 ;  /* 0x0000008779877221 */ /* 0x000fe20000010000 */
[-CC-:B------:R-:W-:Y:S01]  /*1a990*/  FFMA.FTZ R166, R166, R0.reuse, -R11.reuse ;  /* 0x00000000a6a67223 */ /* 0x180fe2000001080b */
[----:B------:R-:W-:Y:S01]  /*1a9a0*/  MUFU.EX2 R185, R185 ;  /* 0x000000b900b97308 */ /* 0x000fe20000000800 */
[----:B------:R-:W-:Y:S01]  /*1a9b0*/  FFMA.FTZ R167, R167, R0, -R11 ;  /* 0x00000000a7a77223 */ /* 0x000fe2000001080b */
[----:B------:R-:W-:Y:S01]  /*1a9c0*/  FADD.FTZ R135, R182, R135 ;  /* 0x00000087b6877221 */ /* 0x000fe20000010000 */
[----:B------:R-:W-:-:S02]  /*1a9d0*/  F2FP.F16.F32.PACK_AB R184, R173, R184 ;  /* 0x000000b8adb8723e */ /* 0x000fc400000000ff */
[----:B------:R-:W-:Y:S01]  /*1a9e0*/  F2FP.F16.F32.PACK_AB R189, R10, R189 ;  /* 0x000000bd0abd723e */ /* 0x000fe200000000ff */
[----:B------:R-:W-:Y:S01]  /*1a9f0*/  FADD.FTZ R135, R132, R135 ;  /* 0x0000008784877221 */ /* 0x000fe20000010000 */
[----:B------:R-:W-:Y:S01]  /*1aa00*/  F2FP.F16.F32.PACK_AB R186, R20, R186 ;  /* 0x000000ba14ba723e */ /* 0x000fe200000000ff */
[----:B------:R-:W-:Y:S01]  /*1aa10*/  MUFU.EX2 R123, R123 ;  /* 0x0000007b007b7308 */ /* 0x000fe20000000800 */
[----:B------:R-:W-:Y:S01]  /*1aa20*/  F2FP.F16.F32.PACK_AB R180, R121, R180 ;  /* 0x000000b479b4723e */ /* 0x000fe200000000ff */
[----:B------:R-:W-:Y:S01]  /*1aa30*/  FADD.FTZ R135, R176, R135 ;  /* 0x00000087b0877221 */ /* 0x000fe20000010000 */
[----:B------:R-:W-:Y:S02]  /*1aa40*/  F2FP.F16.F32.PACK_AB R182, R132, R182 ;  /* 0x000000b684b6723e */ /* 0x000fe400000000ff */
[C---:B------:R-:W-:Y:S01]  /*1aa50*/  F2FP.F16.F32.PACK_AB R176, R21.reuse, R176 ;  /* 0x000000b015b0723e */ /* 0x040fe200000000ff */
[----:B------:R-:W-:Y:S02]  /*1aa60*/  FADD.FTZ R135, R21, R135 ;  /* 0x0000008715877221 */ /* 0x000fe40000010000 */
[----:B------:R-:W-:Y:S02]  /*1aa70*/  MUFU.EX2 R187, R187 ;  /* 0x000000bb00bb7308 */ /* 0x000fe40000000800 */
[----:B------:R-:W-:Y:S01]  /*1aa80*/  FADD.FTZ R135, R178, R135 ;  /* 0x00000087b2877221 */ /* 0x000fe20000010000 */
[----:B------:R-:W-:-:S03]  /*1aa90*/  F2FP.F16.F32.PACK_AB R178, R124, R178 ;  /* 0x000000b27cb2723e */ /* 0x000fc600000000ff */
[----:B------:R-:W-:Y:S02]  /*1aaa0*/  FADD.FTZ R135, R124, R135 ;  /* 0x000000877c877221 */ /* 0x000fe40000010000 */
[----:B------:R-:W-:Y:S02]  /*1aab0*/  MUFU.EX2 R126, R126 ;  /* 0x0000007e007e7308 */ /* 0x000fe40000000800 */
[----:B------:R-:W-:-:S06]  /*1aac0*/  FADD.FTZ R135, R172, R135 ;  /* 0x00000087ac877221 */ /* 0x000fcc0000010000 */
        /* <DEDUP_REMOVED lines=9> */
[----:B------:R-:W1:Y:S08]  /*1ab60*/  MUFU.EX2 R174, R174 ;  /* 0x000000ae00ae7308 */ /* 0x000e700000000800 */
[----:B------:R-:W-:Y:S01]  /*1ab70*/  MUFU.EX2 R175, R159 ;  /* 0x0000009f00af7308 */ /* 0x000fe20000000800 */
[C---:B0-----:R-:W-:Y:S01]  /*1ab80*/  FADD.FTZ R135, R125.reuse, R135 ;  /* 0x000000877d877221 */ /* 0x041fe20000010000 */
[----:B------:R-:W-:-:S06]  /*1ab90*/  F2FP.F16.F32.PACK_AB R172, R125, R172 ;  /* 0x000000ac7dac723e */ /* 0x000fcc00000000ff */
[----:B------:R-:W-:Y:S01]  /*1aba0*/  MUFU.EX2 R162, R162 ;  /* 0x000000a200a27308 */ /* 0x000fe20000000800 */
[----:B-1----:R-:W-:Y:S01]  /*1abb0*/  FADD.FTZ R135, R174, R135 ;  /* 0x00000087ae877221 */ /* 0x002fe20000010000 */
[----:B------:R-:W-:-:S03]  /*1abc0*/  F2FP.F16.F32.PACK_AB R174, R128, R174 ;  /* 0x000000ae80ae723e */ /* 0x000fc600000000ff */
[----:B------:R-:W-:-:S03]  /*1abd0*/  FADD.FTZ R135, R128, R135 ;  /* 0x0000008780877221 */ /* 0x000fc60000010000 */
[----:B------:R-:W0:Y:S01]  /*1abe0*/  MUFU.EX2 R129, R129 ;  /* 0x0000008100817308 */ /* 0x000e220000000800 */
[----:B------:R-:W-:-:S07]  /*1abf0*/  FADD.FTZ R10, R12, R135 ;  /* 0x000000870c0a7221 */ /* 0x000fce0000010000 */
[----:B------:R-:W1:Y:S08]  /*1ac00*/  MUFU.EX2 R163, R163 ;  /* 0x000000a300a37308 */ /* 0x000e700000000800 */
[----:B------:R-:W-:Y:S01]  /*1ac10*/  MUFU.EX2 R166, R166 ;  /* 0x000000a600a67308 */ /* 0x000fe20000000800 */
[----:B0-----:R-:W-:-:S04]  /*1ac20*/  FADD.FTZ R10, R129, R10 ;  /* 0x0000000a810a7221 */ /* 0x001fc80000010000 */
[----:B------:R-:W-:-:S03]  /*1ac30*/  FADD.FTZ R10, R133, R10 ;  /* 0x0000000a850a7221 */ /* 0x000fc60000010000 */
[----:B------:R-:W0:Y:S01]  /*1ac40*/  MUFU.EX2 R167, R167 ;  /* 0x000000a700a77308 */ /* 0x000e220000000800 */
[----:B------:R-:W-:Y:S02]  /*1ac50*/  WARPGROUP.DEPBAR.LE gsb0, 0x0 ;  /* 0x00008000000079c5 */ /* 0x000fe40000010000 */
[----:B------:R2:W-:Y:S01]  /*1ac60*/  @!P1 SYNCS.ARRIVE.TRANS64.RED.A1T0 RZ, [R134+URZ], RZ ;  /* 0x000000ff86ff99a7 */ /* 0x0005e2000810043f */
[----:B------:R-:W-:Y:S02]  /*1ac70*/  F2FP.F16.F32.PACK_AB R168, R129, R12 ;  /* 0x0000000c81a8723e */ /* 0x000fe400000000ff */
[----:B------:R-:W-:Y:S02]  /*1ac80*/  F2FP.F16.F32.PACK_AB R170, R13, R133 ;  /* 0x000000850daa723e */ /* 0x000fe400000000ff */
[----:B-1----:R-:W-:Y:S02]  /*1ac90*/  F2FP.F16.F32.PACK_AB R169, R163, R162 ;  /* 0x000000a2a3a9723e */ /* 0x002fe400000000ff */
[----:B0-----:R-:W-:Y:S01]  /*1aca0*/  F2FP.F16.F32.PACK_AB R171, R167, R166 ;  /* 0x000000a6a7ab723e */ /* 0x001fe200000000ff */
[----:B--2---:R-:W-:Y:S01]  /*1acb0*/  FADD.FTZ R134, R191, R5 ;  /* 0x00000005bf867221 */ /* 0x004fe20000010000 */
[----:B------:R0:W-:Y:S01]  /*1acc0*/  @!P1 SYNCS.ARRIVE.TRANS64.RED.A1T0 RZ, [R15+URZ], RZ ;  /* 0x000000ff0fff99a7 */ /* 0x0001e2000810043f */
[----:B------:R-:W-:Y:S01]  /*1acd0*/  MUFU.EX2 R5, R151 ;  /* 0x0000009700057308 */ /* 0x000fe20000000800 */
[C---:B------:R-:W-:Y:S01]  /*1ace0*/  F2FP.F16.F32.PACK_AB R191, R122.reuse, R191 ;  /* 0x000000bf7abf723e */ /* 0x040fe200000000ff */
[----:B------:R-:W-:-:S04]  /*1acf0*/  FADD.FTZ R134, R122, R134 ;  /* 0x000000867a867221 */ /* 0x000fc80000010000 */
[----:B------:R-:W-:Y:S01]  /*1ad00*/  FADD.FTZ R134, R185, R134 ;  /* 0x00000086b9867221 */ /* 0x000fe20000010000 */
[----:B0-----:R-:W-:Y:S01]  /*1ad10*/  FFMA.FTZ R15, R155, R0, -R11 ;  /* 0x000000009b0f7223 */ /* 0x001fe2000001080b */
[C---:B------:R-:W-:Y:S01]  /*1ad20*/  F2FP.F16.F32.PACK_AB R185, R123.reuse, R185 ;  /* 0x000000b97bb9723e */ /* 0x040fe200000000ff */
[----:B------:R-:W-:Y:S01]  /*1ad30*/  MUFU.EX2 R11, R158 ;  /* 0x0000009e000b7308 */ /* 0x000fe20000000800 */
[----:B------:R-:W-:-:S04]  /*1ad40*/  FADD.FTZ R134, R123, R134 ;  /* 0x000000867b867221 */ /* 0x000fc80000010000 */
[----:B------:R-:W-:Y:S01]  /*1ad50*/  FADD.FTZ R134, R187, R134 ;  /* 0x00000086bb867221 */ /* 0x000fe20000010000 */
[C---:B------:R-:W-:Y:S02]  /*1ad60*/  F2FP.F16.F32.PACK_AB R187, R126.reuse, R187 ;  /* 0x000000bb7ebb723e */ /* 0x040fe400000000ff */
[----:B------:R-:W0:Y:S01]  /*1ad70*/  MUFU.EX2 R15, R15 ;  /* 0x0000000f000f7308 */ /* 0x000e220000000800 */
[----:B------:R-:W-:-:S04]  /*1ad80*/  FADD.FTZ R134, R126, R134 ;  /* 0x000000867e867221 */ /* 0x000fc80000010000 */
[----:B------:R-:W-:Y:S01]  /*1ad90*/  FADD.FTZ R134, R181, R134 ;  /* 0x00000086b5867221 */ /* 0x000fe20000010000 */
[----:B------:R-:W-:-:S03]  /*1ada0*/  F2FP.F16.F32.PACK_AB R181, R127, R181 ;  /* 0x000000b57fb5723e */ /* 0x000fc600000000ff */
[----:B------:R-:W-:-:S04]  /*1adb0*/  FADD.FTZ R134, R127, R134 ;  /* 0x000000867f867221 */ /* 0x000fc80000010000 */
[----:B------:R-:W-:Y:S01]  /*1adc0*/  FADD.FTZ R134, R183, R134 ;  /* 0x00000086b7867221 */ /* 0x000fe20000010000 */
[----:B------:R-:W-:-:S03]  /*1add0*/  F2FP.F16.F32.PACK_AB R183, R130, R183 ;  /* 0x000000b782b7723e */ /* 0x000fc600000000ff */
[----:B------:R-:W-:Y:S01]  /*1ade0*/  FADD.FTZ R134, R130, R134 ;  /* 0x0000008682867221 */ /* 0x000fe20000010000 */
[----:B0-----:R-:W-:-:S03]  /*1adf0*/  F2FP.F16.F32.PACK_AB R173, R15, R6 ;  /* 0x000000060fad723e */ /* 0x001fc600000000ff */
        /* <DEDUP_REMOVED lines=9> */
[C---:B------:R-:W-:Y:S01]  /*1ae90*/  FADD.FTZ R5, R175.reuse, R134 ;  /* 0x00000086af057221 */ /* 0x040fe20000010000 */
[----:B------:R-:W-:Y:S01]  /*1aea0*/  F2FP.F16.F32.PACK_AB R175, R175, R11 ;  /* 0x0000000bafaf723e */ /* 0x000fe200000000ff */
[----:B------:R-:W-:Y:S02]  /*1aeb0*/  IMAD.MOV.U32 R11, RZ, RZ, R194 ;  /* 0x000000ffff0b7224 */ /* 0x000fe400078e00c2 */
[----:B------:R-:W-:-:S04]  /*1aec0*/  FADD.FTZ R6, R162, R5 ;  /* 0x00000005a2067221 */ /* 0x000fc80000010000 */
[----:B------:R-:W-:Y:S01]  /*1aed0*/  FADD.FTZ R5, R163, R6 ;  /* 0x00000006a3057221 */ /* 0x000fe20000010000 */
[----:B------:R-:W-:Y:S01]  /*1aee0*/  FADD.FTZ R6, R13, R10 ;  /* 0x0000000a0d067221 */ /* 0x000fe20000010000 */
[----:B------:R-:W-:Y:S01]  /*1aef0*/  IMAD.MOV.U32 R10, RZ, RZ, R19 ;  /* 0x000000ffff0a7224 */ /* 0x000fe200078e0013 */
[----:B------:R-:W-:Y:S01]  /*1af00*/  MOV R13, R3 ;  /* 0x00000003000d7202 */ /* 0x000fe20000000f00 */
[----:B------:R-:W-:-:S04]  /*1af10*/  FADD.FTZ R12, R166, R5 ;  /* 0x00000005a60c7221 */ /* 0x000fc80000010000 */
[----:B------:R-:W-:Y:S01]  /*1af20*/  FADD.FTZ R5, R167, R12 ;  /* 0x0000000ca7057221 */ /* 0x000fe20000010000 */
[----:B------:R-:W-:Y:S01]  /*1af30*/  IMAD.MOV.U32 R12, RZ, RZ, R4 ;  /* 0x000000ffff0c7224 */ /* 0x000fe200078e0004 */
[----:B------:R-:W-:Y:S06]  /*1af40*/  @P2 BRA `(.L_x_4927) ;  /* 0xffffffdc00bc2947 */ /* 0x000fec000383ffff */
[----:B------:R-:W-:Y:S05]  /*1af50*/  BSYNC B1 ;  /* 0x0000000000017941 */ /* 0x000fea0003800000 */
.L_x_4916:
[----:B------:R-:W-:Y:S05]  /*1af60*/  BSYNC B0 ;  /* 0x0000000000007941 */ /* 0x000fea0003800000 */
.L_x_4915:
[----:B------:R-:W-:Y:S01]  /*1af70*/  ISETP.GE.AND P2, PT, R7, R213, PT ;  /* 0x000000d50700720c */ /* 0x000fe20003f46270 */
[----:B------:R-:W-:-:S12]  /*1af80*/  BSSY B0, `(.L_x_4928) ;  /* 0x0000345000007945 */ /* 0x000fd80003800000 */
[----:B------:R-:W-:Y:S05]  /*1af90*/  @!P2 BRA `(.L_x_4929) ;  /* 0x00000034000ca947 */ /* 0x000fea0003800000 */
[----:B------:R-:W-:Y:S02]  /*1afa0*/  IMAD.MOV.U32 R13, RZ, RZ, R3 ;  /* 0x000000ffff0d7224 */ /* 0x000fe400078e0003 */
[----:B------:R-:W-:Y:S02]  /*1afb0*/  IMAD.MOV.U32 R12, RZ, RZ, R4 ;  /* 0x000000ffff0c7224 */ /* 0x000fe400078e0004 */
[----:B------:R-:W-:Y:S02]  /*1afc0*/  IMAD.MOV.U32 R11, RZ, RZ, R194 ;  /* 0x000000ffff0b7224 */ /* 0x000fe400078e00c2 */
[----:B------:R-:W-:-:S07]  /*1afd0*/  IMAD.MOV.U32 R10, RZ, RZ, R19 ;  /* 0x000000ffff0a7224 */ /* 0x000fce00078e0013 */
.L_x_4948:
        /* <DEDUP_REMOVED lines=8> */
.L_x_4930:
[----:B------:R-:W-:Y:S01]  /*1b060*/  IMAD R4, R19, 0x8, R16 ;  /* 0x0000000813047824 */ /* 0x000fe200078e0210 */
[----:B------:R-:W-:-:S04]  /*1b070*/  SHF.L.U32 R15, R194, 0x1f, RZ ;  /* 0x0000001fc20f7819 */ /* 0x000fc800000006ff */
[----:B------:R0:W1:Y:S01]  /*1b080*/  SYNCS.PHASECHK.TRANS64.TRYWAIT P2, [R4+URZ+0x30830], R15 ;  /* 0x0308300f040075a7 */ /* 0x000062000804017f */
[----:B------:R-:W-:Y:S05]  /*1b090*/  @!P0 BRA `(.L_x_4931) ;  /* 0x0000000000048947 */ /* 0x000fea0003800000 */
[----:B------:R-:W-:Y:S01]  /*1b0a0*/  BPT.TRAP 0x1 ;  /* 0x000000040000795c */ /* 0x000fe20000300000 */
.L_x_4931:
[----:B------:R-:W-:Y:S01]  /*1b0b0*/  IMAD R122, R19, 0x900, R8 ;  /* 0x00000900137a7824 */ /* 0x000fe200078e0208 */
[----:B------:R-:W-:Y:S03]  /*1b0c0*/  BSSY B1, `(.L_x_4932) ;  /* 0x0000006000017945 */ /* 0x000fe60003800000 */
[C---:B------:R-:W-:Y:S02]  /*1b0d0*/  VIADD R20, R122.reuse, 0x2 ;  /* 0x000000027a147836 */ /* 0x040fe40000000000 */
[----:B------:R-:W-:Y:S01]  /*1b0e0*/  VIADD R3, R122, 0x4 ;  /* 0x000000047a037836 */ /* 0x000fe20000000000 */
[----:B-1----:R-:W-:Y:S06]  /*1b0f0*/  @P2 BRA `(.L_x_4933) ;  /* 0x0000000000082947 */ /* 0x002fec0003800000 */
[----:B------:R-:W1:Y:S02]  /*1b100*/  SYNCS.PHASECHK.TRANS64.TRYWAIT P2, [R4+URZ+0x30830], R15 ;  /* 0x0308300f040075a7 */ /* 0x000e64000804017f */
[----:B-1----:R-:W-:Y:S05]  /*1b110*/  @!P2 BRA `(.L_x_4934) ;  /* 0x000001200040a947 */ /* 0x002fea0003800000 */
.L_x_4933:
[----:B------:R-:W-:Y:S05]  /*1b120*/  BSYNC B1 ;  /* 0x0000000000017941 */ /* 0x000fea0003800000 */
.L_x_4932:
[----:B------:R-:W-:Y:S02]  /*1b130*/  IMAD.MOV.U32 R14, RZ, RZ, R122 ;  /* 0x000000ffff0e7224 */ /* 0x000fe400078e007a */
[-C--:B------:R-:W-:Y:S01]  /*1b140*/  FMUL.FTZ R26, R26, R2.reuse ;  /* 0x000000021a1a7220 */ /* 0x080fe20000410000 */
[-C--:B------:R-:W-:Y:S01]  /*1b150*/  FMUL.FTZ R27, R27, R2.reuse ;  /* 0x000000021b1b7220 */ /* 0x080fe20000410000 */
[-C--:B------:R-:W-:Y:S01]  /*1b160*/  FMUL.FTZ R30, R30, R2.reuse ;  /* 0x000000021e1e7220 */ /* 0x080fe20000410000 */
[-C--:B------:R-:W-:Y:S01]  /*1b170*/  FMUL.FTZ R31, R31, R2.reuse ;  /* 0x000000021f1f7220 */ /* 0x080fe20000410000 */
[----:B------:R-:W-:Y:S01]  /*1b180*/  R2UR UR54, R14 ;  /* 0x000000000e3672ca */ /* 0x000fe200000e0000 */
[----:B------:R-:W-:Y:S02]  /*1b190*/  IMAD.MOV.U32 R14, RZ, RZ, R3 ;  /* 0x000000ffff0e7224 */ /* 0x000fe400078e0003 */
        /* <DEDUP_REMOVED lines=44> */
[----:B------:R-:W-:Y:S01]  /*1b460*/  VIADD R2, R122, 0x306 ;  /* 0x000003067a027836 */ /* 0x000fe20000000000 */
[----:B------:R2:W-:Y:S01]  /*1b470*/  STL.64 [R1+0x80], R10 ;  /* 0x0000800a01007387 */ /* 0x0005e20000100a00 */
[----:B------:R-:W-:-:S03]  /*1b480*/  IMAD.MOV.U32 R3, RZ, RZ, 0x40000040 ;  /* 0x40000040ff037424 */ /* 0x000fc600078e00ff */
[----:B------:R-:W-:Y:S02]  /*1b490*/  R2UR UR14, R2 ;  /* 0x00000000020e72ca */ /* 0x000fe400000e0000 */
[----:B------:R-:W-:Y:S01]  /*1b4a0*/  R2UR UR15, R3 ;  /* 0x00000000030f72ca */ /* 0x000fe200000e0000 */
[----:B--2---:R-:W2:Y:S04]  /*1b4b0*/  LDL.64 R10, [R1+0x28] ;  /* 0x00002800010a7983 */ /* 0x004ea80000100a00 */
[----:B------:R3:W-:Y:S04]  /*1b4c0*/  STL.64 [R1+0x78], R6 ;  /* 0x0000780601007387 */ /* 0x0007e80000100a00 */
[----:B---3--:R-:W3:Y:S04]  /*1b4d0*/  LDL.64 R6, [R1+0x20] ;  /* 0x0000200001067983 */ /* 0x008ee80000100a00 */
[----:B------:R4:W-:Y:S04]  /*1b4e0*/  STL [R1+0x70], R5 ;  /* 0x0000700501007387 */ /* 0x0009e80000100800 */
[----:B------:R-:W2:Y:S01]  /*1b4f0*/  LDL.64 R2, [R1+0x30] ;  /* 0x0000300001027983 */ /* 0x000ea20000100a00 */
[----:B------:R-:W-:Y:S01]  /*1b500*/  VIADD R120, R122, 0x6 ;  /* 0x000000067a787836 */ /* 0x000fe20000000000 */
[----:B------:R-:W-:Y:S01]  /*1b510*/  R2UR UR34, R14 ;  /* 0x000000000e2272ca */ /* 0x000fe200000e0000 */
[----:B------:R-:W-:Y:S01]  /*1b520*/  VIADD R14, R122, 0x302 ;  /* 0x000003027a0e7836 */ /* 0x000fe20000000000 */
[----:B------:R-:W-:-:S02]  /*1b530*/  R2UR UR50, R20 ;  /* 0x00000000143272ca */ /* 0x000fc400000e0000 */
[----:B------:R-:W-:Y:S01]  /*1b540*/  R2UR UR30, R120 ;  /* 0x00000000781e72ca */ /* 0x000fe200000e0000 */
[C---:B------:R-:W-:Y:S01]  /*1b550*/  VIADD R120, R122.reuse, 0x304 ;  /* 0x000003047a787836 */ /* 0x040fe20000000000 */
[----:B------:R-:W-:Y:S01]  /*1b560*/  IADD3 R20, R122, 0x300, RZ ;  /* 0x000003007a147810 */ /* 0x000fe20007ffe0ff */
[----:B01----:R-:W-:Y:S01]  /*1b570*/  IMAD.MOV.U32 R15, RZ, RZ, 0x40000040 ;  /* 0x40000040ff0f7424 */ /* 0x003fe200078e00ff */
[----:B------:R-:W-:Y:S01]  /*1b580*/  R2UR UR22, R14 ;  /* 0x000000000e1672ca */ /* 0x000fe200000e0000 */
[----:B------:R-:W-:Y:S01]  /*1b590*/  VIADD R14, R122, 0x600 ;  /* 0x000006007a0e7836 */ /* 0x000fe20000000000 */
[----:B------:R-:W-:Y:S01]  /*1b5a0*/  R2UR UR26, R20 ;  /* 0x00000000141a72ca */ /* 0x000fe200000e0000 */
[----:B------:R-:W-:Y:S01]  /*1b5b0*/  VIADD R20, R122, 0x602 ;  /* 0x000006027a147836 */ /* 0x000fe20000000000 */
[----:B------:R-:W-:Y:S01]  /*1b5c0*/  R2UR UR18, R120 ;  /* 0x00000000781272ca */ /* 0x000fe200000e0000 */
[C---:B------:R-:W-:Y:S01]  /*1b5d0*/  VIADD R120, R122.reuse, 0x604 ;  /* 0x000006047a787836 */ /* 0x040fe20000000000 */
[----:B------:R-:W-:Y:S01]  /*1b5e0*/  R2UR UR55, R15 ;  /* 0x000000000f3772ca */ /* 0x000fe200000e0000 */
[----:B------:R-:W-:Y:S01]  /*1b5f0*/  IMAD.MOV.U32 R121, RZ, RZ, 0x40000040 ;  /* 0x40000040ff797424 */ /* 0x000fe200078e00ff */
[----:B----4-:R-:W4:Y:S01]  /*1b600*/  LDL.64 R4, [R1+0x18] ;  /* 0x0000180001047983 */ /* 0x010f220000100a00 */
[----:B------:R-:W-:-:S02]  /*1b610*/  VIADD R122, R122, 0x606 ;  /* 0x000006067a7a7836 */ /* 0x000fc40000000000 */
[-C--:B------:R-:W-:Y:S01]  /*1b620*/  FMUL.FTZ R24, R24, R9.reuse ;  /* 0x0000000918187220 */ /* 0x080fe20000410000 */
[----:B------:R-:W-:Y:S01]  /*1b630*/  IMAD.MOV.U32 R123, RZ, RZ, 0x40000040 ;  /* 0x40000040ff7b7424 */ /* 0x000fe200078e00ff */
[C---:B------:R-:W-:Y:S01]  /*1b640*/  R2UR UR31, R121.reuse ;  /* 0x00000000791f72ca */ /* 0x040fe200000e0000 */
        /* <DEDUP_REMOVED lines=17> */
[----:B------:R-:W-:Y:S01]  /*1b760*/  HGMMA.64x96x16.F32 R120, gdesc[UR52], RZ, !UPT, gsb0 ;  /* 0x01600000347879f0 */ /* 0x000fe2000c0008ff */
        /* <DEDUP_REMOVED lines=43> */
[----:B------:R-:W-:Y:S01]  /*1ba20*/  HGMMA.64x96x16.F32 R120, gdesc[UR48], R120, gsb0 ;  /* 0x01600000307879f0 */ /* 0x000fe20008000878 */
[----:B------:R-:W-:Y:S02]  /*1ba30*/  R2UR UR6, R20 ;  /* 0x00000000140672ca */ /* 0x000fe400000e0000 */
[----:B------:R-:W-:Y:S02]  /*1ba40*/  R2UR UR7, R21 ;  /* 0x00000000150772ca */ /* 0x000fe400000e0000 */
[----:B------:R-:W4:Y:S01]  /*1ba50*/  LDL.64 R20, [R1+0x10] ;  /* 0x0000100001147983 */ /* 0x000f220000100a00 */
[----:B------:R-:W-:Y:S02]  /*1ba60*/  WARPGROUP.DEPBAR.LE gsb0, 0x0 ;  /* 0x00008000000079c5 */ /* 0x000fe40000010000 */
[----:B------:R-:W-:Y:S01]  /*1ba70*/  WARPGROUP.ARRIVE ;  /* 0x00000000000079c5 */ /* 0x000fe20000000000 */
[----:B--2---:R-:W-:Y:S02]  /*1ba80*/  R2UR UR32, R2 ;  /* 0x00000000022072ca */ /* 0x004fe400000e0000 */
[----:B------:R-:W-:-:S02]  /*1ba90*/  R2UR UR33, R3 ;  /* 0x00000000032172ca */ /* 0x000fc400000e0000 */
        /* <DEDUP_REMOVED lines=13> */
[----:B------:R-:W-:Y:S01]  /*1bb70*/  UMOV UR4, UR56 ;  /* 0x0000003800047c82 */ /* 0x000fe20008000000 */
[----:B------:R-:W-:-:S02]  /*1bb80*/  UMOV UR5, UR57 ;  /* 0x0000003900057c82 */ /* 0x000fc40008000000 */
[----:B------:R0:W5:Y:S01]  /*1bb90*/  LDL.LU R5, [R1+0x70] ;  /* 0x0000700001057983 */ /* 0x0001620000300800 */
[----:B------:R-:W-:Y:S02]  /*1bba0*/  WARPGROUP.DEPBAR.LE gsb0, 0x0 ;  /* 0x00008000000079c5 */ /* 0x000fe40000010000 */
[----:B------:R-:W-:-:S06]  /*1bbb0*/  WARPGROUP.ARRIVE ;  /* 0x00000000000079c5 */ /* 0x000fcc0000000000 */
[----:B------:R-:W-:Y:S03]  /*1bbc0*/  HGMMA.64x96x16.F32 R120, gdesc[UR28], R120, gsb0 ;  /* 0x016000001c7879f0 */ /* 0x000fe60008000878 */
[----:B------:R-:W-:Y:S02]  /*1bbd0*/  WARPGROUP.DEPBAR.LE gsb0, 0x0 ;  /* 0x00008000000079c5 */ /* 0x000fe40000010000 */
[----:B------:R-:W-:-:S06]  /*1bbe0*/  WARPGROUP.ARRIVE ;  /* 0x00000000000079c5 */ /* 0x000fcc0000000000 */
[----:B------:R-:W-:Y:S01]  /*1bbf0*/  HGMMA.64x96x16.F32 R120, gdesc[UR24], R120, gsb0 ;  /* 0x01600000187879f0 */ /* 0x000fe20008000878 */
[----:B------:R-:W-:Y:S02]  /*1bc00*/  R2UR UR16, R20 ;  /* 0x00000000141072ca */ /* 0x000fe400000e0000 */
[----:B------:R-:W-:Y:S01]  /*1bc10*/  R2UR UR17, R21 ;  /* 0x00000000151172ca */ /* 0x000fe200000e0000 */
        /* <DEDUP_REMOVED lines=28> */
.L_x_4935:
[----:B-----5:R-:W-:Y:S01]  /*1bde0*/  SHF.L.U32 R2, R11, 0x1f, RZ ;  /* 0x0000001f0b027819 */ /* 0x020fe200000006ff */
[----:B------:R-:W-:-:S04]  /*1bdf0*/  IMAD R14, R10, 0x8, R16 ;  /* 0x000000080a0e7824 */ /* 0x000fc800078e0210 */
[----:B------:R0:W1:Y:S01]  /*1be00*/  SYNCS.PHASECHK.TRANS64.TRYWAIT P2, [R14+URZ+0x30850], R2 ;  /* 0x030850020e0075a7 */ /* 0x000062000804017f */
[----:B------:R-:W-:Y:S05]  /*1be10*/  @!P0 BRA `(.L_x_4936) ;  /* 0x0000000000048947 */ /* 0x000fea0003800000 */
[----:B------:R-:W-:Y:S01]  /*1be20*/  BPT.TRAP 0x1 ;  /* 0x000000040000795c */ /* 0x000fe20000300000 */
.L_x_4936:
[----:B------:R-:W-:Y:S04]  /*1be30*/  BSSY B1, `(.L_x_4937) ;  /* 0x0000004000017945 */ /* 0x000fe80003800000 */
[----:B-1----:R-:W-:Y:S05]  /*1be40*/  @P2 BRA `(.L_x_4938) ;  /* 0x0000000000082947 */ /* 0x002fea0003800000 */
[----:B------:R-:W1:Y:S02]  /*1be50*/  SYNCS.PHASECHK.TRANS64.TRYWAIT P2, [R14+URZ+0x30850], R2 ;  /* 0x030850020e0075a7 */ /* 0x000e64000804017f */
[----:B-1----:R-:W-:Y:S05]  /*1be60*/  @!P2 BRA `(.L_x_4939) ;  /* 0x000001140000a947 */ /* 0x002fea0003800000 */
.L_x_4938:
[----:B------:R-:W-:Y:S05]  /*1be70*/  BSYNC B1 ;  /* 0x0000000000017941 */ /* 0x000fea0003800000 */
.L_x_4937:
[----:B01----:R-:W-:Y:S01]  /*1be80*/  VIADD R2, R16, 0x400 ;  /* 0x0000040010027836 */ /* 0x003fe20000000000 */
[----:B------:R-:W-:Y:S01]  /*1be90*/  WARPGROUP.ARRIVE ;  /* 0x00000000000079c5 */ /* 0x000fe20000000000 */
[----:B------:R-:W-:Y:S01]  /*1bea0*/  IMAD.MOV.U32 R3, RZ, RZ, 0x40000040 ;  /* 0x40000040ff037424 */ /* 0x000fe200078e00ff */
[----:B------:R-:W0:Y:S01]  /*1beb0*/  LDC R4, c[0x0][0x448] ;  /* 0x00011200ff047b82 */ /* 0x000e220000000800 */
[----:B------:R-:W-:Y:S01]  /*1bec0*/  IMAD.MOV.U32 R11, RZ, RZ, 0x40000040 ;  /* 0x40000040ff0b7424 */ /* 0x000fe200078e00ff */
[----:B------:R-:W-:Y:S01]  /*1bed0*/  SHF.R.U32.HI R2, RZ, 0x4, R2 ;  /* 0x00000004ff027819 */ /* 0x000fe20000011602 */
[----:B------:R-:W-:Y:S01]  /*1bee0*/  IMAD R20, R7, -0x60, RZ ;  /* 0xffffffa007147824 */ /* 0x000fe200078e02ff */
[----:B------:R-:W-:Y:S01]  /*1bef0*/  R2UR UR7, R3 ;  /* 0x00000000030772ca */ /* 0x000fe200000e0000 */
[----:B------:R-:W-:Y:S01]  /*1bf00*/  IMAD.MOV.U32 R3, RZ, RZ, 0x40000040 ;  /* 0x40000040ff037424 */ /* 0x000fe200078e00ff */
[----:B------:R-:W-:Y:S01]  /*1bf10*/  LOP3.LUT R2, R2, 0x3fff, RZ, 0xc0, !PT ;  /* 0x00003fff02027812 */ /* 0x000fe200078ec0ff */
[----:B------:R-:W-:Y:S01]  /*1bf20*/  @!P1 IMAD R0, R0, 0x8, R16 ;  /* 0x0000000800009824 */ /* 0x000fe200078e0210 */
[----:B------:R-:W-:Y:S01]  /*1bf30*/  ULDC UR4, c[0x0][0x9dc] ;  /* 0x0002770000047ab9 */ /* 0x000fe20000000800 */
[----:B------:R-:W-:Y:S01]  /*1bf40*/  ULDC UR5, c[0x0][0x9e0] ;  /* 0x0002780000057ab9 */ /* 0x000fe20000000800 */
[----:B------:R-:W-:Y:S01]  /*1bf50*/  LOP3.LUT R2, R2, 0x3000000, RZ, 0xfc, !PT ;  /* 0x0300000002027812 */ /* 0x000fe200078efcff */
[----:B------:R-:W-:Y:S01]  /*1bf60*/  @!P1 VIADD R0, R0, 0x30840 ;  /* 0x0003084000009836 */ /* 0x000fe20000000000 */
[----:B------:R-:W-:-:S03]  /*1bf70*/  ULOP3.LUT UR4, URZ, UR4, URZ, 0x33, !UPT ;  /* 0x000000043f047292 */ /* 0x000fc6000f8e333f */
[----:B------:R-:W-:Y:S01]  /*1bf80*/  IMAD R2, R10, 0x900, R2 ;  /* 0x000009000a027824 */ /* 0x000fe200078e0202 */
[----:B------:R-:W-:-:S03]  /*1bf90*/  @!P1 PRMT R0, RZ, 0x654, R0 ;  /* 0x00000654ff009816 */ /* 0x000fc60000000000 */
[C---:B------:R-:W-:Y:S01]  /*1bfa0*/  VIADD R10, R2.reuse, 0x80 ;  /* 0x00000080020a7836 */ /* 0x040fe20000000000 */
[----:B------:R-:W-:Y:S02]  /*1bfb0*/  R2UR UR6, R2 ;  /* 0x00000000020672ca */ /* 0x000fe400000e0000 */
[----:B0-----:R-:W-:Y:S01]  /*1bfc0*/  ISETP.NE.AND P2, PT, R4, 0x1, PT ;  /* 0x000000010400780c */ /* 0x001fe20003f45270 */
[----:B------:R-:W-:-:S10]  /*1bfd0*/  IMAD.IADD R4, R214, 0x1, R212 ;  /* 0x00000001d6047824 */ /* 0x000fd400078e02d4 */
[----:B------:R-:W-:Y:S01]  /*1bfe0*/  HGMMA.64x192x16.F32 R24, R188, gdesc[UR4].tnspB, R24, gsb0 ;  /* 0x42e00004bc187df0 */ /* 0x000fe20008000818 */
[----:B------:R-:W-:Y:S02]  /*1bff0*/  R2UR UR6, R10 ;  /* 0x000000000a0672ca */ /* 0x000fe400000e0000 */
[----:B------:R-:W-:Y:S01]  /*1c000*/  R2UR UR7, R11 ;  /* 0x000000000b0772ca */ /* 0x000fe200000e0000 */
[----:B------:R-:W-:Y:S01]  /*1c010*/  IMAD.MOV.U32 R11, RZ, RZ, 0x40000040 ;  /* 0x40000040ff0b7424 */ /* 0x000fe200078e00ff */
[----:B------:R-:W-:Y:S01]  /*1c020*/  IADD3 R10, R2, 0x100, RZ ;  /* 0x00000100020a7810 */ /* 0x000fe20007ffe0ff */
[----:B------:R-:W-:Y:S02]  /*1c030*/  WARPGROUP.DEPBAR.LE gsb0, 0x0 ;  /* 0x00008000000079c5 */ /* 0x000fe40000010000 */
[----:B------:R-:W-:Y:S01]  /*1c040*/  WARPGROUP.ARRIVE ;  /* 0x00000000000079c5 */ /* 0x000fe20000000000 */
[----:B------:R-:W0:Y:S11]  /*1c050*/  LDC R191, c[0x0][0x9e4] ;  /* 0x00027900ffbf7b82 */ /* 0x000e360000000800 */
[----:B------:R-:W-:Y:S01]  /*1c060*/  HGMMA.64x192x16.F32 R24, R184, gdesc[UR4].tnspB, R24, gsb0 ;  /* 0x42e00004b8187df0 */ /* 0x000fe20008000818 */
[----:B------:R-:W-:Y:S01]  /*1c070*/  R2UR UR6, R10 ;  /* 0x000000000a0672ca */ /* 0x000fe200000e0000 */
[----:B------:R-:W-:Y:S01]  /*1c080*/  VIADD R10, R2, 0x180 ;  /* 0x00000180020a7836 */ /* 0x000fe20000000000 */
[----:B------:R-:W-:Y:S01]  /*1c090*/  R2UR UR7, R11 ;  /* 0x000000000b0772ca */ /* 0x000fe200000e0000 */
[----:B------:R-:W-:Y:S01]  /*1c0a0*/  IMAD.MOV.U32 R11, RZ, RZ, 0x40000040 ;  /* 0x40000040ff0b7424 */ /* 0x000fe200078e00ff */
[----:B------:R-:W-:-:S02]  /*1c0b0*/  WARPGROUP.DEPBAR.LE gsb0, 0x0 ;  /* 0x00008000000079c5 */ /* 0x000fc40000010000 */
        /* <DEDUP_REMOVED lines=11> */
[----:B------:R-:W-:Y:S02]  /*1c170*/  R2UR UR7, R11 ;  /* 0x000000000b0772ca */ /* 0x000fe400000e0000 */
[----:B------:R-:W-:-:S04]  /*1c180*/  IADD3 R11, -R200, 0x1, R20 ;  /* 0x00000001c80b7810 */ /* 0x000fc80007ffe114 */
[----:B------:R-:W-:-:S05]  /*1c190*/  IADD3 R11, -R196, R11, R197 ;  /* 0x0000000bc40b7210 */ /* 0x000fca0007ffe1c5 */
[C---:B------:R-:W-:Y:S02]  /*1c1a0*/  VIADD R15, R11.reuse, UR5 ;  /* 0x000000050b0f7c36 */ /* 0x040fe40008000000 */
[----:B------:R-:W-:Y:S01]  /*1c1b0*/  VIADD R11, R11, UR4 ;  /* 0x000000040b0b7c36 */ /* 0x000fe20008000000 */
[----:B------:R-:W-:Y:S02]  /*1c1c0*/  WARPGROUP.DEPBAR.LE gsb0, 0x0 ;  /* 0x00008000000079c5 */ /* 0x000fe40000010000 */
[----:B------:R-:W-:-:S06]  /*1c1d0*/  WARPGROUP.ARRIVE ;  /* 0x00000000000079c5 */ /* 0x000fcc0000000000 */
[----:B------:R-:W-:Y:S01]  /*1c1e0*/  HGMMA.64x192x16.F32 R24, R172, gdesc[UR4].tnspB, R24, gsb0 ;  /* 0x42e00004ac187df0 */ /* 0x000fe20008000818 */
[----:B------:R-:W-:Y:S02]  /*1c1f0*/  R2UR UR6, R2 ;  /* 0x00000000020672ca */ /* 0x000fe400000e0000 */
[----:B------:R-:W-:Y:S01]  /*1c200*/  R2UR UR7, R3 ;  /* 0x00000000030772ca */ /* 0x000fe200000e0000 */
[----:B------:R-:W1:Y:S08]  /*1c210*/  @P2 LDC R2, c[0x0][0x450] ;  /* 0x00011400ff022b82 */ /* 0x000e700000000800 */
[----:B------:R-:W2:Y:S02]  /*1c220*/  @P2 LDC R3, c[0x0][0x44c] ;  /* 0x00011300ff032b82 */ /* 0x000ea40000000800 */
[----:B--2---:R-:W-:-:S05]  /*1c230*/  @P2 IMAD.HI.U32 R3, R4, R3, RZ ;  /* 0x0000000304032227 */ /* 0x004fca00078e00ff */
[----:B-1----:R-:W-:Y:S02]  /*1c240*/  @P2 SHF.R.U32.HI R4, RZ, R2, R3 ;  /* 0x00000002ff042219 */ /* 0x002fe40000011603 */
[----:B0-----:R-:W-:-:S03]  /*1c250*/  ISETP.GE.AND P2, PT, R191, 0x1, PT ;  /* 0x00000001bf00780c */ /* 0x001fc60003f46270 */
[----:B------:R-:W0:Y:S02]  /*1c260*/  SHFL.IDX PT, R21, R4, RZ, 0x1c1f ;  /* 0x001c1fff04157589 */ /* 0x000e2400000e0000 */
[--C-:B0-----:R-:W-:Y:S02]  /*1c270*/  IMAD.IADD R10, R15, 0x1, R21.reuse ;  /* 0x000000010f0a7824 */ /* 0x101fe400078e0215 */
[----:B------:R-:W-:Y:S01]  /*1c280*/  IMAD.IADD R9, R11, 0x1, R21 ;  /* 0x000000010b097824 */ /* 0x000fe200078e0215 */
[----:B------:R-:W-:Y:S02]  /*1c290*/  WARPGROUP.DEPBAR.LE gsb0, 0x0 ;  /* 0x00008000000079c5 */ /* 0x000fe40000010000 */
[----:B------:R-:W-:-:S06]  /*1c2a0*/  WARPGROUP.ARRIVE ;  /* 0x00000000000079c5 */ /* 0x000fcc0000000000 */
[----:B------:R-:W-:Y:S03]  /*1c2b0*/  HGMMA.64x192x16.F32 R24, R168, gdesc[UR4].tnspB, R24, gsb0 ;  /* 0x42e00004a8187df0 */ /* 0x000fe60008000818 */
[----:B------:R-:W-:Y:S02]  /*1c2c0*/  WARPGROUP.DEPBAR.LE gsb0, 0x0 ;  /* 0x00008000000079c5 */ /* 0x000fe40000010000 */
[----:B------:R0:W-:Y:S02]  /*1c2d0*/  @!P1 SYNCS.ARRIVE.TRANS64.RED.A1T0 RZ, [R0+URZ], RZ ;  /* 0x000000ff00ff99a7 */ /* 0x0001e4000810043f */
[----:B0-----:R-:W-:Y:S01]  /*1c2e0*/  IMAD.IADD R0, R20, 0x1, -R200 ;  /* 0x0000000114007824 */ /* 0x001fe200078e0ac8 */
[----:B------:R-:W-:Y:S06]  /*1c2f0*/  @!P2 BRA `(.L_x_4940) ;  /* 0x000000000054a947 */ /* 0x000fec0003800000 */
[----:B------:R-:W-:Y:S01]  /*1c300*/  IADD3 R21, -R196, R197, R21 ;  /* 0x000000c5c4157210 */ /* 0x000fe20007ffe115 */
[----:B------:R-:W-:Y:S03]  /*1c310*/  BSSY B1, `(.L_x_4941) ;  /* 0x0000010000017945 */ /* 0x000fe60003800000 */
[----:B------:R-:W-:-:S13]  /*1c320*/  ISETP.GT.AND P2, PT, R21, -0x1, PT ;  /* 0xffffffff1500780c */ /* 0x000fda0003f44270 */
[----:B------:R-:W-:Y:S05]  /*1c330*/  @P2 BRA `(.L_x_4942) ;  /* 0x0000000000202947 */ /* 0x000fea0003800000 */
[----:B------:R-:W-:Y:S02]  /*1c340*/  MOV R168, UR58 ;  /* 0x0000003a00a87c02 */ /* 0x000fe40008000f00 */
[----:B------:R-:W-:Y:S02]  /*1c350*/  LOP3.LUT R21, RZ, R21, RZ, 0x33, !PT ;  /* 0x00000015ff157212 */ /* 0x000fe400078e33ff */
[----:B------:R-:W-:-:S13]  /*1c360*/  ISETP.NE.AND P2, PT, R168, 0x1, PT ;  /* 0x00000001a800780c */ /* 0x000fda0003f45270 */
[----:B------:R-:W0:Y:S02]  /*1c370*/  @P2 LDC.64 R2, c[0x0][0x9e8] ;  /* 0x00027a00ff022b82 */ /* 0x000e240000000a00 */
[----:B0-----:R-:W-:-:S05]  /*1c380*/  @P2 IMAD.HI.U32 R2, R21, R2, RZ ;  /* 0x0000000215022227 */ /* 0x001fca00078e00ff */
[----:B------:R-:W-:-:S04]  /*1c390*/  @P2 SHF.R.U32.HI R21, RZ, R3, R2 ;  /* 0x00000003ff152219 */ /* 0x000fc80000011602 */
[----:B------:R-:W-:Y:S01]  /*1c3a0*/  LOP3.LUT R21, RZ, R21, RZ, 0x33, !PT ;  /* 0x00000015ff157212 */ /* 0x000fe200078e33ff */
[----:B------:R-:W-:Y:S06]  /*1c3b0*/  BRA `(.L_x_4943) ;  /* 0x0000000000147947 */ /* 0x000fec0003800000 */
.L_x_4942:
[----:B------:R-:W-:-:S05]  /*1c3c0*/  IMAD.U32 R168, RZ, RZ, UR58 ;  /* 0x0000003affa87e24 */ /* 0x000fca000f8e00ff */
[----:B------:R-:W-:-:S13]  /*1c3d0*/  ISETP.NE.AND P2, PT, R168, 0x1, PT ;  /* 0x00000001a800780c */ /* 0x000fda0003f45270 */
[----:B------:R-:W0:Y:S02]  /*1c3e0*/  @P2 LDC.64 R2, c[0x0][0x9e8] ;  /* 0x00027a00ff022b82 */ /* 0x000e240000000a00 */
[----:B0-----:R-:W-:-:S05]  /*1c3f0*/  @P2 IMAD.HI.U32 R2, R21, R2, RZ ;  /* 0x0000000215022227 */ /* 0x001fca00078e00ff */
[----:B------:R-:W-:-:S07]  /*1c400*/  @P2 SHF.R.U32.HI R21, RZ, R3, R2 ;  /* 0x00000003ff152219 */ /* 0x000fce0000011602 */
.L_x_4943:
[----:B------:R-:W-:Y:S05]  /*1c410*/  BSYNC B1 ;  /* 0x0000000000017941 */ /* 0x000fea0003800000 */
.L_x_4941:
[----:B------:R-:W-:-:S05]  /*1c420*/  IMAD R21, R21, R168, R0 ;  /* 0x000000a815157224 */ /* 0x000fca00078e0200 */
[----:B------:R-:W-:Y:S02]  /*1c430*/  VIADDMNMX R10, R21, R168, R10, PT ;  /* 0x000000a8150a7246 */ /* 0x000fe4000380010a */
[----:B------:R-:W-:-:S07]  /*1c440*/  VIMNMX R9, R9, R21, !PT ;  /* 0x0000001509097248 */ /* 0x000fce0007fe0100 */
.L_x_4940:
        /* <DEDUP_REMOVED lines=14> */
[--C-:B0-----:R-:W-:Y:S01]  /*1c530*/  IMAD.IADD R15, R15, 0x1, R4.reuse ;  /* 0x000000010f0f7824 */ /* 0x101fe200078e0204 */
[----:B------:R-:W-:Y:S01]  /*1c540*/  ISETP.GE.AND P5, PT, R20, 0x11, PT ;  /* 0x000000111400780c */ /* 0x000fe20003fa6270 */
[----:B------:R-:W-:Y:S01]  /*1c550*/  IMAD.IADD R11, R11, 0x1, R4 ;  /* 0x000000010b0b7824 */ /* 0x000fe200078e0204 */
[----:B------:R-:W-:-:S04]  /*1c560*/  ISETP.LT.OR P4, PT, R10, 0xa, P4 ;  /* 0x0000000a0a00780c */ /* 0x000fc80002781670 */
        /* <DEDUP_REMOVED lines=135> */
.L_x_4946:
[----:B------:R-:W-:-:S05]  /*1cde0*/  IMAD.U32 R9, RZ, RZ, UR58 ;  /* 0x0000003aff097e24 */ /* 0x000fca000f8e00ff */
[----:B------:R-:W-:-:S13]  /*1cdf0*/  ISETP.NE.AND P6, PT, R9, 0x1, PT ;  /* 0x000000010900780c */ /* 0x000fda0003fc5270 */
[----:B------:R-:W0:Y:S02]  /*1ce00*/  @P6 LDC.64 R2, c[0x0][0x9e8] ;  /* 0x00027a00ff026b82 */ /* 0x000e240000000a00 */
[----:B0-----:R-:W-:-:S05]  /*1ce10*/  @P6 IMAD.HI.U32 R2, R4, R2, RZ ;  /* 0x0000000204026227 */ /* 0x001fca00078e00ff */
[----:B------:R-:W-:-:S07]  /*1ce20*/  @P6 SHF.R.U32.HI R4, RZ, R3, R2 ;  /* 0x00000003ff046219 */ /* 0x000fce0000011602 */
.L_x_4947:
[----:B------:R-:W-:Y:S05]  /*1ce30*/  BSYNC B1 ;  /* 0x0000000000017941 */ /* 0x000fea0003800000 */
.L_x_4945:
[----:B------:R-:W-:-:S05]  /*1ce40*/  IMAD R0, R4, R9, R0 ;  /* 0x0000000904007224 */ /* 0x000fca00078e0200 */
[----:B------:R-:W-:Y:S02]  /*1ce50*/  VIADDMNMX R15, R0, R9, R15, PT ;  /* 0x00000009000f7246 */ /* 0x000fe4000380010f */
[----:B------:R-:W-:-:S07]  /*1ce60*/  VIMNMX R11, R11, R0, !PT ;  /* 0x000000000b0b7248 */ /* 0x000fce0007fe0100 */
.L_x_4944:
[C---:B------:R-:W-:Y:S01]  /*1ce70*/  ISETP.GT.AND P2, PT, R11.reuse, 0x1, !P2 ;  /* 0x000000010b00780c */ /* 0x040fe20005744270 */
[----:B------:R-:W-:Y:S01]  /*1ce80*/  ULDC UR4, c[0x0][0x988] ;  /* 0x0002620000047ab9 */ /* 0x000fe20000000800 */
[----:B------:R-:W-:Y:S02]  /*1ce90*/  ISETP.GT.AND P3, PT, R11, 0x8, !P3 ;  /* 0x000000080b00780c */ /* 0x000fe40005f64270 */
[C---:B------:R-:W-:Y:S02]  /*1cea0*/  ISETP.LT.OR P2, PT, R15.reuse, 0x2, P2 ;  /* 0x000000020f00780c */ /* 0x040fe40001741670 */
[----:B------:R-:W-:Y:S02]  /*1ceb0*/  ISETP.LT.OR P3, PT, R15, 0x9, P3 ;  /* 0x000000090f00780c */ /* 0x000fe40001f61670 */
[----:B------:R-:W-:Y:S02]  /*1cec0*/  FSEL R123, R123, -INF , !P2 ;  /* 0xff8000007b7b7808 */ /* 0x000fe40005000000 */
[----:B------:R-:W-:-:S02]  /*1ced0*/  LOP3.LUT P2, RZ, R18, 0x4, RZ, 0xc0, !PT ;  /* 0x0000000412ff7812 */ /* 0x000fc4000784c0ff */
[----:B------:R-:W-:Y:S02]  /*1cee0*/  FSEL R126, R126, -INF , !P3 ;  /* 0xff8000007e7e7808 */ /* 0x000fe40005800000 */
[----:B------:R-:W-:Y:S02]  /*1cef0*/  ISETP.GT.AND P2, PT, R11, 0x9, !P2 ;  /* 0x000000090b00780c */ /* 0x000fe40005744270 */
[C---:B------:R-:W-:Y:S02]  /*1cf00*/  LOP3.LUT P3, RZ, R18.reuse, 0x10000, RZ, 0xc0, !PT ;  /* 0x0001000012ff7812 */ /* 0x040fe4000786c0ff */
        /* <DEDUP_REMOVED lines=60> */
[----:B------:R-:W-:Y:S01]  /*1d2d0*/  LOP3.LUT P3, RZ, R18, 0x20, RZ, 0xc0, !PT ;  /* 0x0000002012ff7812 */ /* 0x000fe2000786c0ff */
[----:B------:R-:W0:Y:S01]  /*1d2e0*/  SHFL.BFLY PT, R2, R0, 0x2, 0x1f ;  /* 0x0c401f0000027f89 */ /* 0x000e2200000e0000 */
[----:B------:R-:W-:Y:S02]  /*1d2f0*/  FSEL R146, R146, -INF , !P2 ;  /* 0xff80000092927808 */ /* 0x000fe40005000000 */
[----:B------:R-:W-:-:S02]  /*1d300*/  LOP3.LUT P2, RZ, R18, 0x800, RZ, 0xc0, !PT ;  /* 0x0000080012ff7812 */ /* 0x000fc4000784c0ff */
[----:B------:R-:W-:Y:S02]  /*1d310*/  LOP3.LUT P6, RZ, R18, 0x10, RZ, 0xc0, !PT ;  /* 0x0000001012ff7812 */ /* 0x000fe400078cc0ff */
[C---:B------:R-:W-:Y:S02]  /*1d320*/  ISETP.GT.AND P2, PT, R11.reuse, 0x31, !P2 ;  /* 0x000000310b00780c */ /* 0x040fe40005744270 */
[----:B------:R-:W-:Y:S02]  /*1d330*/  ISETP.GT.AND P4, PT, R11, 0x51, !P4 ;  /* 0x000000510b00780c */ /* 0x000fe40006784270 */
[C---:B------:R-:W-:Y:S02]  /*1d340*/  ISETP.LT.OR P2, PT, R15.reuse, 0x32, P2 ;  /* 0x000000320f00780c */ /* 0x040fe40001741670 */
[----:B------:R-:W-:Y:S02]  /*1d350*/  ISETP.LT.OR P4, PT, R15, 0x52, P4 ;  /* 0x000000520f00780c */ /* 0x000fe40002781670 */
[----:B------:R-:W-:-:S02]  /*1d360*/  FSEL R147, R147, -INF , !P2 ;  /* 0xff80000093937808 */ /* 0x000fc40005000000 */
[----:B------:R-:W-:Y:S02]  /*1d370*/  LOP3.LUT P2, RZ, R18, 0x400, RZ, 0xc0, !PT ;  /* 0x0000040012ff7812 */ /* 0x000fe4000784c0ff */
[C---:B------:R-:W-:Y:S02]  /*1d380*/  ISETP.GT.AND P5, PT, R11.reuse, 0x58, !P5 ;  /* 0x000000580b00780c */ /* 0x040fe40006fa4270 */
[----:B------:R-:W-:Y:S02]  /*1d390*/  ISETP.GT.AND P2, PT, R11, 0x38, !P2 ;  /* 0x000000380b00780c */ /* 0x000fe40005744270 */
[----:B------:R-:W-:Y:S02]  /*1d3a0*/  FSEL R163, R163, -INF , !P4 ;  /* 0xff800000a3a37808 */ /* 0x000fe40006000000 */
[----:B------:R-:W-:Y:S02]  /*1d3b0*/  ISETP.LT.OR P2, PT, R15, 0x39, P2 ;  /* 0x000000390f00780c */ /* 0x000fe40001741670 */
[----:B0-----:R-:W-:Y:S01]  /*1d3c0*/  FMNMX.FTZ R2, R0, R2, !PT ;  /* 0x0000000200027209 */ /* 0x001fe20007810000 */
[----:B------:R-:W-:Y:S01]  /*1d3d0*/  IMAD.U32 R0, RZ, RZ, UR4 ;  /* 0x00000004ff007e24 */ /* 0x000fe2000f8e00ff */
[----:B------:R-:W-:-:S02]  /*1d3e0*/  FSEL R150, R150, -INF , !P2 ;  /* 0xff80000096967808 */ /* 0x000fc40005000000 */
[----:B------:R-:W-:Y:S01]  /*1d3f0*/  LOP3.LUT P2, RZ, R18, 0x200, RZ, 0xc0, !PT ;  /* 0x0000020012ff7812 */ /* 0x000fe2000784c0ff */
[----:B------:R-:W0:Y:S01]  /*1d400*/  SHFL.BFLY PT, R4, R2, 0x1, 0x1f ;  /* 0x0c201f0002047f89 */ /* 0x000e2200000e0000 */
[----:B------:R-:W-:Y:S02]  /*1d410*/  ISETP.LT.OR P5, PT, R15, 0x59, P5 ;  /* 0x000000590f00780c */ /* 0x000fe40002fa1670 */
[----:B------:R-:W-:Y:S02]  /*1d420*/  ISETP.GT.AND P2, PT, R11, 0x39, !P2 ;  /* 0x000000390b00780c */ /* 0x000fe40005744270 */
[----:B------:R-:W-:Y:S02]  /*1d430*/  FSEL R166, R166, -INF , !P5 ;  /* 0xff800000a6a67808 */ /* 0x000fe40006800000 */
[----:B------:R-:W-:-:S04]  /*1d440*/  ISETP.LT.OR P2, PT, R15, 0x3a, P2 ;  /* 0x0000003a0f00780c */ /* 0x000fc80001741670 */
[----:B------:R-:W-:Y:S02]  /*1d450*/  FSEL R151, R151, -INF , !P2 ;  /* 0xff80000097977808 */ /* 0x000fe40005000000 */
[----:B------:R-:W-:-:S04]  /*1d460*/  LOP3.LUT P2, RZ, R18, 0x100, RZ, 0xc0, !PT ;  /* 0x0000010012ff7812 */ /* 0x000fc8000784c0ff */
[----:B------:R-:W-:-:S04]  /*1d470*/  ISETP.GT.AND P2, PT, R11, 0x40, !P2 ;  /* 0x000000400b00780c */ /* 0x000fc80005744270 */
[----:B------:R-:W-:Y:S02]  /*1d480*/  ISETP.LT.OR P2, PT, R15, 0x41, P2 ;  /* 0x000000410f00780c */ /* 0x000fe40001741670 */
[----:B0-----:R-:W-:Y:S02]  /*1d490*/  FMNMX.FTZ R4, R2, R4, !PT ;  /* 0x0000000402047209 */ /* 0x001fe40007810000 */
[----:B------:R-:W-:Y:S02]  /*1d4a0*/  FSEL R154, R154, -INF , !P2 ;  /* 0xff8000009a9a7808 */ /* 0x000fe40005000000 */
[----:B------:R-:W-:Y:S01]  /*1d4b0*/  LOP3.LUT P2, RZ, R18, 0x80, RZ, 0xc0, !PT ;  /* 0x0000008012ff7812 */ /* 0x000fe2000784c0ff */
[----:B------:R-:W-:-:S03]  /*1d4c0*/  FMUL.FTZ R3, R4, R0 ;  /* 0x0000000004037220 */ /* 0x000fc60000410000 */
[----:B------:R-:W-:-:S04]  /*1d4d0*/  ISETP.GT.AND P2, PT, R11, 0x41, !P2 ;  /* 0x000000410b00780c */ /* 0x000fc80005744270 */
[----:B------:R-:W-:-:S04]  /*1d4e0*/  ISETP.LT.OR P2, PT, R15, 0x42, P2 ;  /* 0x000000420f00780c */ /* 0x000fc80001741670 */
        /* <DEDUP_REMOVED lines=18> */
[----:B------:R-:W-:Y:S02]  /*1d610*/  FSEL R167, R167, -INF , !P3 ;  /* 0xff800000a7a77808 */ /* 0x000fe40005800000 */
[----:B------:R-:W-:Y:S02]  /*1d620*/  FMNMX.FTZ R2, R122, R13, !PT ;  /* 0x0000000d7a027209 */ /* 0x000fe40007810000 */
[----:B------:R-:W-:Y:S02]  /*1d630*/  FSETP.NEU.FTZ.AND P2, PT, R4, -INF , PT ;  /* 0xff8000000400780b */ /* 0x000fe40003f5d000 */
        /* <DEDUP_REMOVED lines=54> */
[----:B------:R-:W-:-:S05]  /*1d9a0*/  FMNMX.FTZ R2, R167, R2, !PT ;  /* 0x00000002a7027209 */ /* 0x000fca0007810000 */
[----:B------:R-:W0:Y:S02]  /*1d9b0*/  SHFL.BFLY PT, R9, R2, 0x2, 0x1f ;  /* 0x0c401f0002097f89 */ /* 0x000e2400000e0000 */
        /* <DEDUP_REMOVED lines=14> */
[----:B------:R-:W-:Y:S02]  /*1daa0*/  FADD.FTZ R2, -R2, R12 ;  /* 0x0000000c02027221 */ /* 0x000fe40000010100 */
[----:B------:R-:W-:Y:S02]  /*1dab0*/  FSEL R133, R133, RZ, P2 ;  /* 0x000000ff85857208 */ /* 0x000fe40001000000 */
[----:B------:R-:W-:-:S03]  /*1dac0*/  FMUL.FTZ R2, R2, R0 ;  /* 0x0000000002027220 */ /* 0x000fc60000410000 */
        /* <DEDUP_REMOVED lines=8> */
[----:B------:R0:W1:Y:S01]  /*1db50*/  MUFU.EX2 R9, R2 ;  /* 0x0000000200097308 */ /* 0x0000620000000800 */
[-CC-:B------:R-:W-:Y:S01]  /*1db60*/  FFMA.FTZ R135, R135, R0.reuse, -R133.reuse ;  /* 0x0000000087877223 */ /* 0x180fe20000010885 */
[-CC-:B------:R-:W-:Y:S01]  /*1db70*/  FFMA.FTZ R181, R138, R0.reuse, -R133.reuse ;  /* 0x000000008ab57223 */ /* 0x180fe20000010885 */
[-CC-:B------:R-:W-:Y:S01]  /*1db80*/  FFMA.FTZ R127, R139, R0.reuse, -R133.reuse ;  /* 0x000000008b7f7223 */ /* 0x180fe20000010885 */
[-CC-:B------:R-:W-:Y:S01]  /*1db90*/  FFMA.FTZ R183, R142, R0.reuse, -R133.reuse ;  /* 0x000000008eb77223 */ /* 0x180fe20000010885 */
[-CC-:B------:R-:W-:Y:S01]  /*1dba0*/  FFMA.FTZ R177, R146, R0.reuse, -R133.reuse ;  /* 0x0000000092b17223 */ /* 0x180fe20000010885 */
[-CC-:B------:R-:W-:Y:S01]  /*1dbb0*/  FFMA.FTZ R147, R147, R0.reuse, -R133.reuse ;  /* 0x0000000093937223 */ /* 0x180fe20000010885 */
[----:B------:R-:W-:Y:S01]  /*1dbc0*/  FFMA.FTZ R150, R150, R0, -R133 ;  /* 0x0000000096967223 */ /* 0x000fe20000010885 */
[----:B------:R-:W-:Y:S01]  /*1dbd0*/  MUFU.EX2 R189, R189 ;  /* 0x000000bd00bd7308 */ /* 0x000fe20000000800 */
[----:B0-----:R-:W-:-:S02]  /*1dbe0*/  @!P1 VIADD R2, R14, 0x30860 ;  /* 0x000308600e029836 */ /* 0x001fc40000000000 */
[-CC-:B------:R-:W-:Y:S01]  /*1dbf0*/  FFMA.FTZ R151, R151, R0.reuse, -R133.reuse ;  /* 0x0000000097977223 */ /* 0x180fe20000010885 */
[-CC-:B------:R-:W-:Y:S01]  /*1dc00*/  FFMA.FTZ R154, R154, R0.reuse, -R133.reuse ;  /* 0x000000009a9a7223 */ /* 0x180fe20000010885 */
[-CC-:B------:R-:W-:Y:S01]  /*1dc10*/  FFMA.FTZ R155, R155, R0.reuse, -R133.reuse ;  /* 0x000000009b9b7223 */ /* 0x180fe20000010885 */
[-CC-:B------:R-:W-:Y:S01]  /*1dc20*/  FFMA.FTZ R158, R158, R0.reuse, -R133.reuse ;  /* 0x000000009e9e7223 */ /* 0x180fe20000010885 */
[----:B------:R-:W-:Y:S01]  /*1dc30*/  @!P1 PRMT R2, RZ, 0x654, R2 ;  /* 0x00000654ff029816 */ /* 0x000fe20000000002 */
[--C-:B------:R-:W-:Y:S01]  /*1dc40*/  FFMA.FTZ R159, R159, R0, -R133.reuse ;  /* 0x000000009f9f7223 */ /* 0x100fe20000010885 */
[----:B------:R-:W-:Y:S01]  /*1dc50*/  MUFU.EX2 R122, R122 ;  /* 0x0000007a007a7308 */ /* 0x000fe20000000800 */
[----:B-1----:R-:W-:Y:S01]  /*1dc60*/  FFMA.FTZ R6, R9, R6, R188 ;  /* 0x0000000609067223 */ /* 0x002fe200000100bc */
[----:B------:R0:W-:Y:S01]  /*1dc70*/  @!P1 SYNCS.ARRIVE.TRANS64.RED.A1T0 RZ, [R2+URZ], RZ ;  /* 0x000000ff02ff99a7 */ /* 0x0001e2000810043f */
[----:B------:R-:W-:Y:S01]  /*1dc80*/  F2FP.F16.F32.PACK_AB R188, R10, R188 ;  /* 0x000000bc0abc723e */ /* 0x000fe200000000ff */
[-CC-:B------:R-:W-:Y:S01]  /*1dc90*/  FFMA.FTZ R162, R162, R0.reuse, -R133.reuse ;  /* 0x00000000a2a27223 */ /* 0x180fe20000010885 */
[----:B------:R-:W-:Y:S01]  /*1dca0*/  FADD.FTZ R6, R10, R6 ;  /* 0x000000060a067221 */ /* 0x000fe20000010000 */
[-CC-:B------:R-:W-:Y:S01]  /*1dcb0*/  FFMA.FTZ R163, R163, R0.reuse, -R133.reuse ;  /* 0x00000000a3a37223 */ /* 0x180fe20000010885 */
[----:B------:R-:W-:Y:S01]  /*1dcc0*/  FFMA.FTZ R166, R166, R0, -R133 ;  /* 0x00000000a6a67223 */ /* 0x000fe20000010885 */
[----:B------:R-:W-:Y:S01]  /*1dcd0*/  MUFU.EX2 R191, R191 ;  /* 0x000000bf00bf7308 */ /* 0x000fe20000000800 */
[----:B------:R-:W-:Y:S01]  /*1dce0*/  FADD.FTZ R6, R190, R6 ;  /* 0x00000006be067221 */ /* 0x000fe20000010000 */
[----:B0-----:R-:W-:-:S02]  /*1dcf0*/  FSEL R2, R3, RZ, P2 ;  /* 0x000000ff03027208 */ /* 0x001fc40001000000 */
[----:B------:R-:W-:Y:S01]  /*1dd00*/  ISETP.GT.AND P2, PT, R7, R213, PT ;  /* 0x000000d50700720c */ /* 0x000fe20003f44270 */
[C---:B------:R-:W-:Y:S01]  /*1dd10*/  FADD.FTZ R6, R11.reuse, R6 ;  /* 0x000000060b067221 */ /* 0x040fe20000010000 */
[----:B------:R-:W-:Y:S01]  /*1dd20*/  F2FP.F16.F32.PACK_AB R190, R11, R190 ;  /* 0x000000be0bbe723e */ /* 0x000fe200000000ff */
[----:B------:R-:W-:Y:S01]  /*1dd30*/  FADD.FTZ R2, -R2, R13 ;  /* 0x0000000d02027221 */ /* 0x000fe20000010100 */
[----:B------:R-:W-:Y:S01]  /*1dd40*/  MUFU.EX2 R123, R123 ;  /* 0x0000007b007b7308 */ /* 0x000fe20000000800 */
[----:B------:R-:W-:Y:S01]  /*1dd50*/  FADD.FTZ R6, R184, R6 ;  /* 0x00000006b8067221 */ /* 0x000fe20000010000 */
[-CC-:B------:R-:W-:Y:S01]  /*1dd60*/  FFMA.FTZ R13, R143, R0.reuse, -R133.reuse ;  /* 0x000000008f0d7223 */ /* 0x180fe20000010885 */
[-C--:B------:R-:W-:Y:S01]  /*1dd70*/  FMUL.FTZ R2, R2, R0.reuse ;  /* 0x0000000002027220 */ /* 0x080fe20000410000 */
[----:B------:R-:W-:Y:S01]  /*1dd80*/  FFMA.FTZ R133, R167, R0, -R133 ;  /* 0x00000000a7857223 */ /* 0x000fe20000010885 */
[C---:B------:R-:W-:Y:S01]  /*1dd90*/  FADD.FTZ R6, R15.reuse, R6 ;  /* 0x000000060f067221 */ /* 0x040fe20000010000 */
[----:B------:R-:W-:Y:S01]  /*1dda0*/  F2FP.F16.F32.PACK_AB R184, R15, R184 ;  /* 0x000000b80fb8723e */ /* 0x000fe200000000ff */
[----:B------:R-:W-:Y:S01]  /*1ddb0*/  VIADD R7, R7, 0xffffffff ;  /* 0xffffffff07077836 */ /* 0x000fe20000000000 */
[----:B------:R-:W-:Y:S01]  /*1ddc0*/  MUFU.EX2 R185, R185 ;  /* 0x000000b900b97308 */ /* 0x000fe20000000800 */
[----:B------:R-:W-:Y:S01]  /*1ddd0*/  FADD.FTZ R6, R186, R6 ;  /* 0x00000006ba067221 */ /* 0x000fe20000010000 */
[----:B------:R-:W-:Y:S01]  /*1dde0*/  F2FP.F16.F32.PACK_AB R186, R20, R186 ;  /* 0x000000ba14ba723e */ /* 0x000fe200000000ff */
[----:B------:R-:W-:-:S02]  /*1ddf0*/  IMAD.MOV.U32 R11, RZ, RZ, R194 ;  /* 0x000000ffff0b7224 */ /* 0x000fc400078e00c2 */
[----:B------:R-:W-:-:S03]  /*1de00*/  FADD.FTZ R6, R20, R6 ;  /* 0x0000000614067221 */ /* 0x000fc60000010000 */
[----:B------:R-:W0:Y:S01]  /*1de10*/  MUFU.EX2 R2, R2 ;  /* 0x0000000200027308 */ /* 0x000e220000000800 */
[----:B------:R-:W-:Y:S01]  /*1de20*/  FADD.FTZ R6, R180, R6 ;  /* 0x00000006b4067221 */ /* 0x000fe20000010000 */
[----:B------:R-:W-:-:S03]  /*1de30*/  F2FP.F16.F32.PACK_AB R180, R21, R180 ;  /* 0x000000b415b4723e */ /* 0x000fc600000000ff */
[----:B------:R-:W-:-:S03]  /*1de40*/  FADD.FTZ R6, R21, R6 ;  /* 0x0000000615067221 */ /* 0x000fc60000010000 */
[----:B------:R-:W1:Y:S01]  /*1de50*/  MUFU.EX2 R126, R126 ;  /* 0x0000007e007e7308 */ /* 0x000e620000000800 */
[----:B------:R-:W-:Y:S01]  /*1de60*/  FADD.FTZ R6, R182, R6 ;  /* 0x00000006b6067221 */ /* 0x000fe20000010000 */
[----:B------:R-:W-:-:S03]  /*1de70*/  F2FP.F16.F32.PACK_AB R182, R120, R182 ;  /* 0x000000b678b6723e */ /* 0x000fc600000000ff */
[----:B------:R-:W-:-:S03]  /*1de80*/  FADD.FTZ R6, R120, R6 ;  /* 0x0000000678067221 */ /* 0x000fc60000010000 */
[----:B------:R-:W2:Y:S01]  /*1de90*/  MUFU.EX2 R187, R187 ;  /* 0x000000bb00bb7308 */ /* 0x000ea20000000800 */
[----:B0-----:R-:W-:Y:S01]  /*1dea0*/  FFMA.FTZ R5, R2, R5, R189 ;  /* 0x0000000502057223 */ /* 0x001fe200000100bd */
[----:B------:R-:W-:Y:S01]  /*1deb0*/  FADD.FTZ R6, R176, R6 ;  /* 0x00000006b0067221 */ /* 0x000fe20000010000 */
[C---:B------:R-:W-:Y:S02]  /*1dec0*/  F2FP.F16.F32.PACK_AB R176, R121.reuse, R176 ;  /* 0x000000b079b0723e */ /* 0x040fe400000000ff */
[C---:B------:R-:W-:Y:S01]  /*1ded0*/  FADD.FTZ R5, R122.reuse, R5 ;  /* 0x000000057a057221 */ /* 0x040fe20000010000 */
[----:B------:R-:W-:Y:S01]  /*1dee0*/  FADD.FTZ R6, R121, R6 ;  /* 0x0000000679067221 */ /* 0x000fe20000010000 */
[----:B------:R-:W-:Y:S01]  /*1def0*/  F2FP.F16.F32.PACK_AB R189, R122, R189 ;  /* 0x000000bd7abd723e */ /* 0x000fe200000000ff */
[----:B------:R-:W0:Y:S01]  /*1df00*/  MUFU.EX2 R14, R135 ;  /* 0x00000087000e7308 */ /* 0x000e220000000800 */
[----:B------:R-:W-:Y:S01]  /*1df10*/  FADD.FTZ R5, R191, R5 ;  /* 0x00000005bf057221 */ /* 0x000fe20000010000 */
[----:B------:R-:W-:Y:S01]  /*1df20*/  FADD.FTZ R6, R178, R6 ;  /* 0x00000006b2067221 */ /* 0x000fe20000010000 */
[----:B------:R-:W-:-:S02]  /*1df30*/  F2FP.F16.F32.PACK_AB R178, R124, R178 ;  /* 0x000000b27cb2723e */ /* 0x000fc400000000ff */
[C---:B------:R-:W-:Y:S01]  /*1df40*/  FADD.FTZ R5, R123.reuse, R5 ;  /* 0x000000057b057221 */ /* 0x040fe20000010000 */
[----:B------:R-:W-:Y:S01]  /*1df50*/  FADD.FTZ R6, R124, R6 ;  /* 0x000000067c067221 */ /* 0x000fe20000010000 */
[----:B------:R-:W-:Y:S01]  /*1df60*/  F2FP.F16.F32.PACK_AB R191, R123, R191 ;  /* 0x000000bf7bbf723e */ /* 0x000fe200000000ff */
[----:B------:R-:W3:Y:S01]  /*1df70*/  MUFU.EX2 R181, R181 ;  /* 0x000000b500b57308 */ /* 0x000ee20000000800 */
[----:B------:R-:W-:Y:S01]  /*1df80*/  FADD.FTZ R5, R185, R5 ;  /* 0x00000005b9057221 */ /* 0x000fe20000010000 */
[----:B-1----:R-:W-:-:S03]  /*1df90*/  F2FP.F16.F32.PACK_AB R185, R126, R185 ;  /* 0x000000b97eb9723e */ /* 0x002fc600000000ff */
[----:B------:R-:W-:-:S03]  /*1dfa0*/  FADD.FTZ R5, R126, R5 ;  /* 0x000000057e057221 */ /* 0x000fc60000010000 */
[----:B------:R-:W1:Y:S01]  /*1dfb0*/  MUFU.EX2 R127, R127 ;  /* 0x0000007f007f7308 */ /* 0x000e620000000800 */
[----:B--2---:R-:W-:Y:S01]  /*1dfc0*/  FADD.FTZ R5, R187, R5 ;  /* 0x00000005bb057221 */ /* 0x004fe20000010000 */
[----:B0-----:R-:W-:-:S03]  /*1dfd0*/  F2FP.F16.F32.PACK_AB R187, R14, R187 ;  /* 0x000000bb0ebb723e */ /* 0x001fc600000000ff */
[----:B------:R-:W-:-:S03]  /*1dfe0*/  FADD.FTZ R5, R14, R5 ;  /* 0x000000050e057221 */ /* 0x000fc60000010000 */
        /* <DEDUP_REMOVED lines=54> */
[----:B--2---:R-:W-:Y:S01]  /*1e350*/  FADD.FTZ R10, R166, R5 ;  /* 0x00000005a60a7221 */ /* 0x004fe20000010000 */
[C---:B-1----:R-:W-:Y:S01]  /*1e360*/  FADD.FTZ R6, R12.reuse, R6 ;  /* 0x000000060c067221 */ /* 0x042fe20000010000 */
[----:B------:R-:W-:Y:S01]  /*1e370*/  F2FP.F16.F32.PACK_AB R170, R12, R170 ;  /* 0x000000aa0caa723e */ /* 0x000fe200000000ff */
[----:B------:R-:W-:Y:S02]  /*1e380*/  IMAD.MOV.U32 R12, RZ, RZ, R4 ;  /* 0x000000ffff0c7224 */ /* 0x000fe400078e0004 */
[C---:B0-----:R-:W-:Y:S01]  /*1e390*/  FADD.FTZ R5, R133.reuse, R10 ;  /* 0x0000000a85057221 */ /* 0x041fe20000010000 */
[----:B------:R-:W-:Y:S01]  /*1e3a0*/  F2FP.F16.F32.PACK_AB R171, R133, R166 ;  /* 0x000000a685ab723e */ /* 0x000fe200000000ff */
[----:B------:R-:W-:Y:S01]  /*1e3b0*/  IMAD.MOV.U32 R10, RZ, RZ, R19 ;  /* 0x000000ffff0a7224 */ /* 0x000fe200078e0013 */
[----:B------:R-:W-:Y:S06]  /*1e3c0*/  @P2 BRA `(.L_x_4948) ;  /* 0xffffffcc00042947 */ /* 0x000fec000383ffff */
.L_x_4929:
[----:B------:R-:W-:Y:S05]  /*1e3d0*/  BSYNC B0 ;  /* 0x0000000000007941 */ /* 0x000fea0003800000 */
.L_x_4928:
        /* <DEDUP_REMOVED lines=99> */
.L_x_4949:
[----:B------:R-:W-:Y:S01]  /*1ea10*/  IMAD R2, R19, 0x8, R16 ;  /* 0x0000000813027824 */ /* 0x000fe200078e0210 */
[----:B------:R-:W-:-:S04]  /*1ea20*/  SHF.L.U32 R9, R194, 0x1f, RZ ;  /* 0x0000001fc2097819 */ /* 0x000fc800000006ff */
[----:B------:R0:W1:Y:S01]  /*1ea30*/  SYNCS.PHASECHK.TRANS64.TRYWAIT P2, [R2+URZ+0x30850], R9 ;  /* 0x03085009020075a7 */ /* 0x000062000804017f */
[----:B------:R-:W-:Y:S05]  /*1ea40*/  @!P0 BRA `(.L_x_4950) ;  /* 0x0000000000048947 */ /* 0x000fea0003800000 */
[----:B------:R-:W-:Y:S01]  /*1ea50*/  BPT.TRAP 0x1 ;  /* 0x000000040000795c */ /* 0x000fe20000300000 */
.L_x_4950:
        /* <DEDUP_REMOVED lines=9> */
.L_x_4952:
[----:B------:R-:W-:Y:S05]  /*1eaf0*/  BSYNC B0 ;  /* 0x0000000000007941 */ /* 0x000fea0003800000 */
.L_x_4951:
[----:B------:R-:W-:Y:S01]  /*1eb00*/  IMAD.MOV.U32 R8, RZ, RZ, R7 ;  /* 0x000000ffff087224 */ /* 0x000fe200078e0007 */
[----:B01----:R-:W-:Y:S01]  /*1eb10*/  MOV R9, 0x40000040 ;  /* 0x4000004000097802 */ /* 0x003fe20000000f00 */
[----:B------:R-:W-:Y:S01]  /*1eb20*/  WARPGROUP.ARRIVE ;  /* 0x00000000000079c5 */ /* 0x000fe20000000000 */
[----:B------:R-:W0:Y:S01]  /*1eb30*/  SHFL.BFLY PT, R10, R5, 0x2, 0x1f ;  /* 0x0c401f00050a7f89 */ /* 0x000e2200000e0000 */
[----:B------:R-:W-:Y:S01]  /*1eb40*/  VIADD R19, R19, 0x1 ;  /* 0x0000000113137836 */ /* 0x000fe20000000000 */
[----:B------:R-:W-:Y:S01]  /*1eb50*/  R2UR UR6, R8 ;  /* 0x00000000080672ca */ /* 0x000fe200000e0000 */
[----:B------:R-:W-:Y:S01]  /*1eb60*/  VIADD R8, R7, 0x80 ;  /* 0x0000008007087836 */ /* 0x000fe20000000000 */
[----:B------:R-:W-:Y:S01]  /*1eb70*/  R2UR UR7, R9 ;  /* 0x00000000090772ca */ /* 0x000fe200000e0000 */
[----:B------:R-:W-:Y:S01]  /*1eb80*/  IMAD.MOV.U32 R9, RZ, RZ, 0x40000040 ;  /* 0x40000040ff097424 */ /* 0x000fe200078e00ff */
[----:B------:R-:W-:Y:S01]  /*1eb90*/  ISETP.NE.AND P2, PT, R19, 0x2, PT ;  /* 0x000000021300780c */ /* 0x000fe20003f45270 */
[----:B------:R-:W-:-:S03]  /*1eba0*/  VIADD R218, R218, 0x1 ;  /* 0x00000001dada7836 */ /* 0x000fc60000000000 */
[----:B------:R-:W-:-:S07]  /*1ebb0*/  SEL R19, R19, RZ, P2 ;  /* 0x000000ff13137207 */ /* 0x000fce0001000000 */
[----:B------:R-:W-:Y:S01]  /*1ebc0*/  HGMMA.64x192x16.F32 R24, R188, gdesc[UR4].tnspB, R24, gsb0 ;  /* 0x42e00004bc187df0 */ /* 0x000fe20008000818 */
[----:B------:R-:W-:Y:S01]  /*1ebd0*/  R2UR UR6, R8 ;  /* 0x00000000080672ca */ /* 0x000fe200000e0000 */
[----:B------:R-:W-:Y:S01]  /*1ebe0*/  VIADD R8, R7, 0x100 ;  /* 0x0000010007087836 */ /* 0x000fe20000000000 */
[----:B------:R-:W-:Y:S01]  /*1ebf0*/  R2UR UR7, R9 ;  /* 0x00000000090772ca */ /* 0x000fe200000e0000 */
[----:B------:R-:W-:Y:S02]  /*1ec00*/  IMAD.MOV.U32 R9, RZ, RZ, 0x40000040 ;  /* 0x40000040ff097424 */ /* 0x000fe400078e00ff */
[----:B0-----:R-:W-:Y:S01]  /*1ec10*/  FADD.FTZ R10, R10, R5 ;  /* 0x000000050a0a7221 */ /* 0x001fe20000010000 */
[----:B------:R-:W-:-:S04]  /*1ec20*/  SEL R5, RZ, 0x1, P2 ;  /* 0x00000001ff057807 */ /* 0x000fc80001000000 */
[----:B------:R-:W-:Y:S01]  /*1ec30*/  LOP3.LUT R194, R194, R5, RZ, 0x3c, !PT ;  /* 0x00000005c2c27212 */ /* 0x000fe200078e3cff */
[----:B------:R-:W-:Y:S01]  /*1ec40*/  IMAD.MOV.U32 R5, RZ, RZ, -0x800000 ;  /* 0xff800000ff057424 */ /* 0x000fe200078e00ff */
        /* <DEDUP_REMOVED lines=21> */
[----:B------:R-:W0:Y:S01]  /*1eda0*/  SHFL.BFLY PT, R7, R6, 0x2, 0x1f ;  /* 0x0c401f0006077f89 */ /* 0x000e2200000e0000 */
[----:B------:R-:W-:Y:S02]  /*1edb0*/  WARPGROUP.DEPBAR.LE gsb0, 0x0 ;  /* 0x00008000000079c5 */ /* 0x000fe40000010000 */
[----:B------:R-:W-:-:S12]  /*1edc0*/  WARPGROUP.ARRIVE ;  /* 0x00000000000079c5 */ /* 0x000fd80000000000 */
[----:B------:R-:W-:Y:S01]  /*1edd0*/  HGMMA.64x192x16.F32 R24, R172, gdesc[UR4].tnspB, R24, gsb0 ;  /* 0x42e00004ac187df0 */ /* 0x000fe20008000818 */
[----:B------:R-:W-:Y:S01]  /*1ede0*/  R2UR UR6, R8 ;  /* 0x00000000080672ca */ /* 0x000fe200000e0000 */
[----:B0-----:R-:W-:Y:S01]  /*1edf0*/  FADD.FTZ R8, R7, R6 ;  /* 0x0000000607087221 */ /* 0x001fe20000010000 */
[----:B------:R-:W-:Y:S02]  /*1ee00*/  R2UR UR7, R9 ;  /* 0x00000000090772ca */ /* 0x000fe400000e0000 */
[----:B------:R-:W0:Y:S04]  /*1ee10*/  SHFL.BFLY PT, R9, R10, 0x1, 0x1f ;  /* 0x0c201f000a097f89 */ /* 0x000e2800000e0000 */
[----:B------:R-:W1:Y:S01]  /*1ee20*/  SHFL.BFLY PT, R7, R8, 0x1, 0x1f ;  /* 0x0c201f0008077f89 */ /* 0x000e6200000e0000 */
[----:B0-----:R-:W-:Y:S01]  /*1ee30*/  FADD.FTZ R14, R10, R9 ;  /* 0x000000090a0e7221 */ /* 0x001fe20000010000 */
[----:B-1----:R-:W-:-:S04]  /*1ee40*/  FADD.FTZ R13, R8, R7 ;  /* 0x00000007080d7221 */ /* 0x002fc80000010000 */
[----:B------:R-:W-:Y:S02]  /*1ee50*/  FSETP.NE.FTZ.AND P3, PT, R14, RZ, PT ;  /* 0x000000ff0e00720b */ /* 0x000fe40003f75000 */
[----:B------:R-:W-:Y:S01]  /*1ee60*/  CS2R R6, SRZ ;  /* 0x0000000000067805 */ /* 0x000fe2000001ff00 */
[----:B------:R-:W-:Y:S01]  /*1ee70*/  @!P1 VIADD R8, R2, 0x30860 ;  /* 0x0003086002089836 */ /* 0x000fe20000000000 */
[----:B------:R-:W-:Y:S01]  /*1ee80*/  FSETP.NE.FTZ.AND P0, PT, R13, RZ, PT ;  /* 0x000000ff0d00720b */ /* 0x000fe20003f15000 */
[----:B------:R-:W-:-:S03]  /*1ee90*/  IMAD.MOV.U32 R2, RZ, RZ, -0x800000 ;  /* 0xff800000ff027424 */ /* 0x000fc600078e00ff */
[----:B------:R-:W-:-:S05]  /*1eea0*/  @!P1 PRMT R8, RZ, 0x654, R8 ;  /* 0x00000654ff089816 */ /* 0x000fca0000000008 */
[----:B------:R-:W0:Y:S01]  /*1eeb0*/  @P3 MUFU.LG2 R12, R14 ;  /* 0x0000000e000c3308 */ /* 0x000e220000000c00 */
[----:B------:R-:W-:-:S03]  /*1eec0*/  @P3 FMUL.FTZ R15, R0, 0.69314718246459960938 ;  /* 0x3f317218000f3820 */ /* 0x000fc60000410000 */
[----:B------:R-:W-:-:S04]  /*1eed0*/  @P0 FMUL.FTZ R9, R0, 0.69314718246459960938 ;  /* 0x3f31721800090820 */ /* 0x000fc80000410000 */
[----:B------:R-:W1:Y:S08]  /*1eee0*/  @P0 MUFU.LG2 R11, R13 ;  /* 0x0000000d000b0308 */ /* 0x000e700000000c00 */
[----:B------:R-:W2:Y:S01]  /*1eef0*/  @P0 MUFU.RCP R7, R13 ;  /* 0x0000000d00070308 */ /* 0x000ea20000001000 */
[----:B0-----:R-:W-:-:S04]  /*1ef00*/  @P3 FMUL.FTZ R12, R12, 0.69314718246459960938 ;  /* 0x3f3172180c0c3820 */ /* 0x001fc80000410000 */
[----:B------:R-:W-:-:S03]  /*1ef10*/  @P3 FFMA.FTZ R5, R15, R3, R12 ;  /* 0x000000030f053223 */ /* 0x000fc6000001000c */
[----:B------:R-:W0:Y:S01]  /*1ef20*/  @P3 MUFU.RCP R6, R14 ;  /* 0x0000000e00063308 */ /* 0x000e220000001000 */
[----:B-1----:R-:W-:-:S04]  /*1ef30*/  @P0 FMUL.FTZ R0, R11, 0.69314718246459960938 ;  /* 0x3f3172180b000820 */ /* 0x002fc80000410000 */
[----:B------:R-:W-:Y:S01]  /*1ef40*/  @P0 FFMA.FTZ R2, R9, R4, R0 ;  /* 0x0000000409020223 */ /* 0x000fe20000010000 */
[----:B------:R-:W-:Y:S01]  /*1ef50*/  PLOP3.LUT P0, PT, PT, PT, PT, 0x8, 0x0 ;  /* 0x000000000000781c */ /* 0x000fe20003f0e170 */
        /* <DEDUP_REMOVED lines=101> */
.L_x_4814:
        /* <DEDUP_REMOVED lines=10> */
[----:B------:R-:W-:Y:S01]  /*1f650*/  ULDC.64 UR4, c[0x0][0xc00] ;  /* 0x0003000000047ab9 */ /* 0x000fe20000000a00 */
[----:B------:R-:W-:Y:S01]  /*1f660*/  ULDC.64 UR6, c[0x0][0xc08] ;  /* 0x0003020000067ab9 */ /* 0x000fe20000000a00 */
[----:B------:R-:W3:Y:S01]  /*1f670*/  S2R R3, SR_SWINHI ;  /* 0x0000000000037919 */ /* 0x000ee20000002f00 */
[----:B------:R-:W-:Y:S02]  /*1f680*/  MOV R6, R16 ;  /* 0x0000001000067202 */ /* 0x000fe40000000f00 */
[----:B---3--:R-:W-:Y:S01]  /*1f690*/  MOV R7, R3 ;  /* 0x0000000300077202 */ /* 0x008fe20000000f00 */
[----:B------:R-:W-:Y:S02]  /*1f6a0*/  BAR.SYNC.DEFER_BLOCKING 0x1, 0x100 ;  /* 0x0044000000007b1d */ /* 0x000fe40000010000 */
[----:B--2---:R-:W-:-:S03]  /*1f6b0*/  IMAD.WIDE R12, R0, 0x2, R6 ;  /* 0x00000002000c7825 */ /* 0x004fc600078e0206 */
[C---:B------:R-:W-:Y:S02]  /*1f6c0*/  IADD3 R74, P2, R12.reuse, 0x20, RZ ;  /* 0x000000200c4a7810 */ /* 0x040fe40007f5e0ff */
[----:B------:R-:W-:Y:S02]  /*1f6d0*/  IADD3 R84, P1, R12, 0x40, RZ ;  /* 0x000000400c547810 */ /* 0x000fe40007f3e0ff */
[----:B------:R-:W-:Y:S01]  /*1f6e0*/  LOP3.LUT R141, R74, 0x380, RZ, 0xc0, !PT ;  /* 0x000003804a8d7812 */ /* 0x000fe200078ec0ff */
[--C-:B------:R-:W-:Y:S01]  /*1f6f0*/  IMAD.X R75, RZ, RZ, R13.reuse, P2 ;  /* 0x000000ffff4b7224 */ /* 0x100fe200010e060d */
[----:B------:R-:W-:Y:S01]  /*1f700*/  LOP3.LUT R143, R84, 0x380, RZ, 0xc0, !PT ;  /* 0x00000380548f7812 */ /* 0x000fe200078ec0ff */
[----:B------:R-:W-:Y:S01]  /*1f710*/  IMAD.X R85, RZ, RZ, R13, P1 ;  /* 0x000000ffff557224 */ /* 0x000fe200008e060d */
[----:B------:R-:W-:Y:S02]  /*1f720*/  IADD3 R86, P6, R12, 0x60, RZ ;  /* 0x000000600c567810 */ /* 0x000fe40007fde0ff */
[----:B------:R-:W-:-:S02]  /*1f730*/  SHF.R.U64 R141, R141, 0x3, RZ ;  /* 0x000000038d8d7819 */ /* 0x000fc400000012ff */
[----:B------:R-:W-:Y:S01]  /*1f740*/  SHF.R.U64 R143, R143, 0x3, RZ ;  /* 0x000000038f8f7819 */ /* 0x000fe200000012ff */
[--C-:B------:R-:W-:Y:S01]  /*1f750*/  IMAD.X R87, RZ, RZ, R13.reuse, P6 ;  /* 0x000000ffff577224 */ /* 0x100fe200030e060d */
[C---:B------:R-:W-:Y:S02]  /*1f760*/  IADD3 R14, P0, R12.reuse, 0x4020, RZ ;  /* 0x000040200c0e7810 */ /* 0x040fe40007f1e0ff */
[----:B-1----:R-:W-:Y:S02]  /*1f770*/  IADD3 R56, P4, R12, 0x4040, RZ ;  /* 0x000040400c387810 */ /* 0x002fe40007f9e0ff */
[----:B------:R-:W-:Y:S01]  /*1f780*/  LOP3.LUT R145, R86, 0x380, RZ, 0xc0, !PT ;  /* 0x0000038056917812 */ /* 0x000fe200078ec0ff */
[--C-:B------:R-:W-:Y:S01]  /*1f790*/  IMAD.X R91, RZ, RZ, R13.reuse, P0 ;  /* 0x000000ffff5b7224 */ /* 0x100fe200000e060d */
[----:B------:R-:W-:Y:S01]  /*1f7a0*/  LOP3.LUT R74, R141, R74, RZ, 0x3c, !PT ;  /* 0x0000004a8d4a7212 */ /* 0x000fe200078e3cff */
[----:B------:R-:W-:Y:S01]  /*1f7b0*/  IMAD.X R93, RZ, RZ, R13, P4 ;  /* 0x000000ffff5d7224 */ /* 0x000fe200020e060d */
[----:B------:R-:W-:-:S02]  /*1f7c0*/  LOP3.LUT R84, R143, R84, RZ, 0x3c, !PT ;  /* 0x000000548f547212 */ /* 0x000fc400078e3cff */
[----:B------:R-:W-:Y:S02]  /*1f7d0*/  IADD3 R88, P5, R12, 0x4000, RZ ;  /* 0x000040000c587810 */ /* 0x000fe40007fbe0ff */
[----:B------:R-:W-:Y:S02]  /*1f7e0*/  LOP3.LUT R141, R14, 0x380, RZ, 0xc0, !PT ;  /* 0x000003800e8d7812 */ /* 0x000fe400078ec0ff */
[----:B------:R-:W-:Y:S01]  /*1f7f0*/  LOP3.LUT R143, R56, 0x380, RZ, 0xc0, !PT ;  /* 0x00000380388f7812 */ /* 0x000fe200078ec0ff */
[----:B------:R-:W-:Y:S01]  /*1f800*/  IMAD.X R89, RZ, RZ, R13, P5 ;  /* 0x000000ffff597224 */ /* 0x000fe200028e060d */
[----:B------:R-:W-:Y:S02]  /*1f810*/  SHF.R.U64 R145, R145, 0x3, RZ ;  /* 0x0000000391917819 */ /* 0x000fe400000012ff */
[C---:B------:R-:W-:Y:S02]  /*1f820*/  LOP3.LUT R73, R12.reuse, 0x380, RZ, 0xc0, !PT ;  /* 0x000003800c497812 */ /* 0x040fe400078ec0ff */
[----:B------:R-:W-:-:S02]  /*1f830*/  IADD3 R72, P3, R12, 0x4060, RZ ;  /* 0x000040600c487810 */ /* 0x000fc40007f7e0ff */
[C---:B------:R-:W-:Y:S02]  /*1f840*/  IADD3 R15, P2, R12.reuse, 0x8000, RZ ;  /* 0x000080000c0f7810 */ /* 0x040fe40007f5e0ff */
[----:B------:R-:W-:Y:S01]  /*1f850*/  SHF.R.U64 R141, R141, 0x3, RZ ;  /* 0x000000038d8d7819 */ /* 0x000fe200000012ff */
[--C-:B------:R-:W-:Y:S01]  /*1f860*/  IMAD.X R95, RZ, RZ, R13.reuse, P3 ;  /* 0x000000ffff5f7224 */ /* 0x100fe200018e060d */
[----:B------:R-:W-:Y:S01]  /*1f870*/  SHF.R.U64 R143, R143, 0x3, RZ ;  /* 0x000000038f8f7819 */ /* 0x000fe200000012ff */
[--C-:B------:R-:W-:Y:S01]  /*1f880*/  IMAD.X R97, RZ, RZ, R13.reuse, P2 ;  /* 0x000000ffff617224 */ /* 0x100fe200010e060d */
[C---:B------:R-:W-:Y:S02]  /*1f890*/  IADD3 R0, P1, R12.reuse, 0x8020, RZ ;  /* 0x000080200c007810 */ /* 0x040fe40007f3e0ff */
[C---:B------:R-:W-:Y:S02]  /*1f8a0*/  IADD3 R3, P6, R12.reuse, 0x8040, RZ ;  /* 0x000080400c037810 */ /* 0x040fe40007fde0ff */
[----:B------:R-:W-:Y:S01]  /*1f8b0*/  IADD3 R4, P5, R12, 0x8060, RZ ;  /* 0x000080600c047810 */ /* 0x000fe20007fbe0ff */
[--C-:B------:R-:W-:Y:S01]  /*1f8c0*/  IMAD.X R99, RZ, RZ, R13.reuse, P1 ;  /* 0x000000ffff637224 */ /* 0x100fe200008e060d */
[----:B------:R-:W-:Y:S01]  /*1f8d0*/  LOP3.LUT R147, R88, 0x380, RZ, 0xc0, !PT ;  /* 0x0000038058937812 */ /* 0x000fe200078ec0ff */
[----:B------:R-:W-:Y:S01]  /*1f8e0*/  IMAD.X R139, RZ, RZ, R13, P6 ;  /* 0x000000ffff8b7224 */ /* 0x000fe200030e060d */
[----:B------:R-:W-:-:S02]  /*1f8f0*/  LOP3.LUT R86, R145, R86, RZ, 0x3c, !PT ;  /* 0x0000005691567212 */ /* 0x000fc400078e3cff */
[----:B------:R-:W-:Y:S02]  /*1f900*/  SHF.R.U64 R73, R73, 0x3, RZ ;  /* 0x0000000349497819 */ /* 0x000fe400000012ff */
[----:B------:R-:W-:Y:S02]  /*1f910*/  LOP3.LUT R145, R72, 0x380, RZ, 0xc0, !PT ;  /* 0x0000038048917812 */ /* 0x000fe400078ec0ff */
[----:B------:R-:W-:Y:S02]  /*1f920*/  LOP3.LUT R96, R15, 0x380, RZ, 0xc0, !PT ;  /* 0x000003800f607812 */ /* 0x000fe400078ec0ff */
[----:B------:R-:W-:Y:S02]  /*1f930*/  LOP3.LUT R90, R141, R14, RZ, 0x3c, !PT ;  /* 0x0000000e8d5a7212 */ /* 0x000fe400078e3cff */
[----:B------:R-:W-:Y:S02]  /*1f940*/  LOP3.LUT R92, R143, R56, RZ, 0x3c, !PT ;  /* 0x000000388f5c7212 */ /* 0x000fe400078e3cff */
[----:B------:R-:W-:-:S02]  /*1f950*/  LOP3.LUT R141, R0, 0x380, RZ, 0xc0, !PT ;  /* 0x00000380008d7812 */ /* 0x000fc400078ec0ff */
[----:B------:R-:W-:Y:S02]  /*1f960*/  LOP3.LUT R56, R3, 0x380, RZ, 0xc0, !PT ;  /* 0x0000038003387812 */ /* 0x000fe400078ec0ff */
[----:B------:R-:W-:Y:S02]  /*1f970*/  SHF.R.U64 R147, R147, 0x3, RZ ;  /* 0x0000000393937819 */ /* 0x000fe400000012ff */
[----:B------:R-:W-:Y:S02]  /*1f980*/  LOP3.LUT R143, R4, 0x380, RZ, 0xc0, !PT ;  /* 0x00000380048f7812 */ /* 0x000fe400078ec0ff */
[----:B------:R-:W-:Y:S01]  /*1f990*/  LOP3.LUT R12, R73, R12, RZ, 0x3c, !PT ;  /* 0x0000000c490c7212 */ /* 0x000fe200078e3cff */
[----:B------:R-:W-:Y:S01]  /*1f9a0*/  IMAD.X R73, RZ, RZ, R13, P5 ;  /* 0x000000ffff497224 */ /* 0x000fe200028e060d */
[----:B------:R-:W-:Y:S02]  /*1f9b0*/  SHF.R.U64 R145, R145, 0x3, RZ ;  /* 0x0000000391917819 */ /* 0x000fe400000012ff */
[----:B------:R-:W-:-:S02]  /*1f9c0*/  SHF.R.U64 R96, R96, 0x3, RZ ;  /* 0x0000000360607819 */ /* 0x000fc400000012ff */
[----:B------:R-:W-:Y:S02]  /*1f9d0*/  SHF.R.U64 R141, R141, 0x3, RZ ;  /* 0x000000038d8d7819 */ /* 0x000fe400000012ff */
[----:B------:R-:W-:Y:S02]  /*1f9e0*/  SHF.R.U64 R56, R56, 0x3, RZ ;  /* 0x0000000338387819 */ /* 0x000fe400000012ff */
[----:B------:R-:W-:Y:S02]  /*1f9f0*/  LOP3.LUT R88, R147, R88, RZ, 0x3c, !PT ;  /* 0x0000005893587212 */ /* 0x000fe400078e3cff */
[----:B------:R-:W-:Y:S02]  /*1fa00*/  SHF.R.U64 R143, R143, 0x3, RZ ;  /* 0x000000038f8f7819 */ /* 0x000fe400000012ff */
[----:B------:R-:W-:Y:S02]  /*1fa10*/  LOP3.LUT R94, R145, R72, RZ, 0x3c, !PT ;  /* 0x00000048915e7212 */ /* 0x000fe400078e3cff */
[----:B------:R-:W-:-:S02]  /*1fa20*/  LOP3.LUT R96, R96, R15, RZ, 0x3c, !PT ;  /* 0x0000000f60607212 */ /* 0x000fc400078e3cff */
[----:B------:R-:W-:Y:S02]  /*1fa30*/  MOV R142, R12 ;  /* 0x0000000c008e7202 */ /* 0x000fe40000000f00 */
[----:B------:R-:W-:Y:S02]  /*1fa40*/  F2FP.F16.F32.PACK_AB R12, R25, R24 ;  /* 0x00000018190c723e */ /* 0x000fe400000000ff */
[----:B------:R-:W-:Y:S02]  /*1fa50*/  F2FP.F16.F32.PACK_AB R13, R27, R26 ;  /* 0x0000001a1b0d723e */ /* 0x000fe400000000ff */
[----:B------:R-:W-:Y:S02]  /*1fa60*/  F2FP.F16.F32.PACK_AB R14, R29, R28 ;  /* 0x0000001c1d0e723e */ /* 0x000fe400000000ff */
[----:B------:R-:W-:Y:S02]  /*1fa70*/  F2FP.F16.F32.PACK_AB R15, R31, R30 ;  /* 0x0000001e1f0f723e */ /* 0x000fe400000000ff */
[----:B------:R-:W-:-:S02]  /*1fa80*/  MOV R145, R84 ;  /* 0x0000005400917202 */ /* 0x000fc40000000f00 */
[----:B------:R-:W-:Y:S01]  /*1fa90*/  MOV R144, R86 ;  /* 0x0000005600907202 */ /* 0x000fe20000000f00 */
[----:B------:R1:W-:Y:S01]  /*1faa0*/  STSM.16.M88.4 [R142], R12 ;  /* 0x0000000c8e007844 */ /* 0x0003e20000000200 */
[----:B------:R-:W-:Y:S02]  /*1fab0*/  LOP3.LUT R98, R141, R0, RZ, 0x3c, !PT ;  /* 0x000000008d627212 */ /* 0x000fe400078e3cff */
[----:B------:R-:W-:Y:S02]  /*1fac0*/  LOP3.LUT R138, R56, R3, RZ, 0x3c, !PT ;  /* 0x00000003388a7212 */ /* 0x000fe400078e3cff */
[----:B------:R-:W-:Y:S02]  /*1fad0*/  MOV R75, R74 ;  /* 0x0000004a004b7202 */ /* 0x000fe40000000f00 */
[----:B------:R-:W-:Y:S02]  /*1fae0*/  F2FP.F16.F32.PACK_AB R84, R33, R32 ;  /* 0x000000202154723e */ /* 0x000fe400000000ff */
[----:B------:R-:W-:-:S02]  /*1faf0*/  F2FP.F16.F32.PACK_AB R85, R35, R34 ;  /* 0x000000222355723e */ /* 0x000fc400000000ff */
[----:B------:R-:W-:Y:S02]  /*1fb00*/  F2FP.F16.F32.PACK_AB R86, R37, R36 ;  /* 0x000000242556723e */ /* 0x000fe400000000ff */
[----:B------:R-:W-:Y:S02]  /*1fb10*/  F2FP.F16.F32.PACK_AB R87, R39, R38 ;  /* 0x000000262757723e */ /* 0x000fe400000000ff */
[----:B------:R-:W-:Y:S02]  /*1fb20*/  LOP3.LUT R72, R143, R4, RZ, 0x3c, !PT ;  /* 0x000000048f487212 */ /* 0x000fe400078e3cff */
[----:B------:R-:W-:Y:S01]  /*1fb30*/  MOV R0, R88 ;  /* 0x0000005800007202 */ /* 0x000fe20000000f00 */
[----:B------:R2:W-:Y:S01]  /*1fb40*/  STSM.16.M88.4 [R75], R84 ;  /* 0x000000544b007844 */ /* 0x0005e20000000200 */
[----:B------:R-:W-:Y:S01]  /*1fb50*/  MOV R56, R90 ;  /* 0x0000005a00387202 */ /* 0x000fe20000000f00 */
[----:B-1----:R-:W1:Y:S01]  /*1fb60*/  LDC.64 R142, c[0x0][0xc00] ;  /* 0x00030000ff8e7b82 */ /* 0x002e620000000a00 */
[----:B------:R-:W-:-:S02]  /*1fb70*/  MOV R140, R92 ;  /* 0x0000005c008c7202 */ /* 0x000fc40000000f00 */
[----:B------:R-:W-:Y:S02]  /*1fb80*/  MOV R141, R94 ;  /* 0x0000005e008d7202 */ /* 0x000fe40000000f00 */
[----:B------:R-:W-:Y:S02]  /*1fb90*/  F2FP.F16.F32.PACK_AB R88, R41, R40 ;  /* 0x000000282958723e */ /* 0x000fe400000000ff */
[----:B------:R-:W-:Y:S02]  /*1fba0*/  F2FP.F16.F32.PACK_AB R89, R43, R42 ;  /* 0x0000002a2b59723e */ /* 0x000fe400000000ff */
[----:B------:R-:W-:Y:S02]  /*1fbb0*/  F2FP.F16.F32.PACK_AB R90, R45, R44 ;  /* 0x0000002c2d5a723e */ /* 0x000fe400000000ff */
[----:B------:R-:W-:Y:S02]  /*1fbc0*/  F2FP.F16.F32.PACK_AB R91, R47, R46 ;  /* 0x0000002e2f5b723e */ /* 0x000fe400000000ff */
[----:B------:R-:W-:-:S02]  /*1fbd0*/  F2FP.F16.F32.PACK_AB R92, R49, R48 ;  /* 0x00000030315c723e */ /* 0x000fc400000000ff */
[----:B------:R-:W-:Y:S01]  /*1fbe0*/  F2FP.F16.F32.PACK_AB R93, R51, R50 ;  /* 0x00000032335d723e */ /* 0x000fe200000000ff */
[----:B------:R3:W-:Y:S01]  /*1fbf0*/  STSM.16.M88.4 [R145], R88 ;  /* 0x0000005891007844 */ /* 0x0007e20000000200 */
[----:B------:R-:W-:Y:S02]  /*1fc00*/  F2FP.F16.F32.PACK_AB R94, R53, R52 ;  /* 0x00000034355e723e */ /* 0x000fe400000000ff */
[----:B------:R-:W-:Y:S02]  /*1fc10*/  F2FP.F16.F32.PACK_AB R95, R55, R54 ;  /* 0x00000036375f723e */ /* 0x000fe400000000ff */
[----:B------:R-:W-:Y:S02]  /*1fc20*/  MOV R4, R72 ;  /* 0x0000004800047202 */ /* 0x000fe40000000f00 */
[----:B------:R-:W-:Y:S01]  /*1fc30*/  F2FP.F16.F32.PACK_AB R12, R9, R8 ;  /* 0x00000008090c723e */ /* 0x000fe200000000ff */
[----:B------:R-:W-:Y:S01]  /*1fc40*/  STSM.16.M88.4 [R144], R92 ;  /* 0x0000005c90007844 */ /* 0x000fe20000000200 */
[----:B------:R-:W-:-:S02]  /*1fc50*/  F2FP.F16.F32.PACK_AB R13, R127, R126 ;  /* 0x0000007e7f0d723e */ /* 0x000fc400000000ff */
[----:B------:R-:W-:Y:S02]  /*1fc60*/  F2FP.F16.F32.PACK_AB R14, R61, R60 ;  /* 0x0000003c3d0e723e */ /* 0x000fe400000000ff */
[----:B------:R-:W-:Y:S02]  /*1fc70*/  F2FP.F16.F32.PACK_AB R15, R63, R62 ;  /* 0x0000003e3f0f723e */ /* 0x000fe400000000ff */
[----:B------:R-:W-:Y:S02]  /*1fc80*/  F2FP.F16.F32.PACK_AB R72, R65, R64 ;  /* 0x000000404148723e */ /* 0x000fe400000000ff */
[----:B------:R-:W-:Y:S01]  /*1fc90*/  F2FP.F16.F32.PACK_AB R73, R67, R66 ;  /* 0x000000424349723e */ /* 0x000fe200000000ff */
[----:B------:R4:W-:Y:S01]  /*1fca0*/  STSM.16.M88.4 [R0], R12 ;  /* 0x0000000c00007844 */ /* 0x0009e20000000200 */
[----:B------:R-:W-:Y:S02]  /*1fcb0*/  F2FP.F16.F32.PACK_AB R74, R69, R68 ;  /* 0x00000044454a723e */ /* 0x000fe400000000ff */
[----:B--2---:R-:W-:-:S02]  /*1fcc0*/  F2FP.F16.F32.PACK_AB R75, R71, R70 ;  /* 0x00000046474b723e */ /* 0x004fc400000000ff */
[----:B------:R-:W-:Y:S02]  /*1fcd0*/  F2FP.F16.F32.PACK_AB R84, R11, R10 ;  /* 0x0000000a0b54723e */ /* 0x000fe400000000ff */
[----:B------:R-:W-:Y:S01]  /*1fce0*/  F2FP.F16.F32.PACK_AB R85, R129, R128 ;  /* 0x000000808155723e */ /* 0x000fe200000000ff */
[----:B------:R-:W-:Y:S01]  /*1fcf0*/  STSM.16.M88.4 [R56], R72 ;  /* 0x0000004838007844 */ /* 0x000fe20000000200 */
[----:B------:R-:W-:Y:S02]  /*1fd00*/  F2FP.F16.F32.PACK_AB R86, R77, R76 ;  /* 0x0000004c4d56723e */ /* 0x000fe400000000ff */
[----:B------:R-:W-:Y:S02]  /*1fd10*/  F2FP.F16.F32.PACK_AB R87, R79, R78 ;  /* 0x0000004e4f57723e */ /* 0x000fe400000000ff */
[----:B---3--:R-:W-:Y:S02]  /*1fd20*/  F2FP.F16.F32.PACK_AB R88, R81, R80 ;  /* 0x000000505158723e */ /* 0x008fe400000000ff */
[----:B------:R-:W-:Y:S01]  /*1fd30*/  F2FP.F16.F32.PACK_AB R89, R83, R82 ;  /* 0x000000525359723e */ /* 0x000fe200000000ff */
[----:B------:R1:W-:Y:S01]  /*1fd40*/  STSM.16.M88.4 [R140], R84 ;  /* 0x000000548c007844 */ /* 0x0003e20000000200 */
[----:B------:R-:W-:Y:S01]  /*1fd50*/  F2FP.F16.F32.PACK_AB R90, R21, R20 ;  /* 0x00000014155a723e */ /* 0x000fe200000000ff */
[----:B----4-:R-:W-:Y:S01]  /*1fd60*/  IMAD.MOV.U32 R0, RZ, RZ, RZ ;  /* 0x000000ffff007224 */ /* 0x010fe200078e00ff */
[----:B------:R-:W-:-:S02]  /*1fd70*/  F2FP.F16.F32.PACK_AB R91, R131, R130 ;  /* 0x00000082835b723e */ /* 0x000fc400000000ff */
[----:B------:R-:W-:Y:S02]  /*1fd80*/  MOV R96, R96 ;  /* 0x0000006000607202 */ /* 0x000fe40000000f00 */
[----:B------:R-:W-:Y:S01]  /*1fd90*/  F2FP.F16.F32.PACK_AB R92, R121, R120 ;  /* 0x00000078795c723e */ /* 0x000fe200000000ff */
[----:B------:R-:W-:Y:S01]  /*1fda0*/  STSM.16.M88.4 [R141], R88 ;  /* 0x000000588d007844 */ /* 0x000fe20000000200 */
[----:B------:R-:W-:Y:S02]  /*1fdb0*/  F2FP.F16.F32.PACK_AB R93, R133, R132 ;  /* 0x00000084855d723e */ /* 0x000fe400000000ff */
[----:B------:R-:W-:Y:S02]  /*1fdc0*/  F2FP.F16.F32.PACK_AB R94, R123, R122 ;  /* 0x0000007a7b5e723e */ /* 0x000fe400000000ff */
[----:B------:R-:W-:Y:S02]  /*1fdd0*/  F2FP.F16.F32.PACK_AB R95, R135, R134 ;  /* 0x00000086875f723e */ /* 0x000fe400000000ff */
[----:B------:R-:W-:Y:S01]  /*1fde0*/  MOV R3, R98 ;  /* 0x0000006200037202 */ /* 0x000fe20000000f00 */
[----:B-1----:R-:W-:Y:S01]  /*1fdf0*/  IMAD.WIDE R84, R217, 0x4, R142 ;  /* 0x00000004d9547825 */ /* 0x002fe200078e028e */
[----:B------:R-:W-:Y:S01]  /*1fe00*/  F2FP.F16.F32.PACK_AB R97, R137, R136 ;  /* 0x000000888961723e */ /* 0x000fe200000000ff */
[----:B------:R1:W-:Y:S01]  /*1fe10*/  STSM.16.M88.4 [R96], R92 ;  /* 0x0000005c60007844 */ /* 0x0003e20000000200 */
        /* <DEDUP_REMOVED lines=9> */
[----:B------:R-:W-:Y:S02]  /*1feb0*/  F2FP.F16.F32.PACK_AB R75, R119, R118 ;  /* 0x00000076774b723e */ /* 0x000fe400000000ff */
[----:B------:R-:W-:Y:S02]  /*1fec0*/  ISETP.NE.U32.AND P0, PT, RZ, UR4, PT ;  /* 0x00000004ff007c0c */ /* 0x000fe4000bf05070 */
[----:B------:R-:W-:Y:S02]  /*1fed0*/  ISETP.NE.U32.AND P1, PT, RZ, UR6, PT ;  /* 0x00000006ff007c0c */ /* 0x000fe4000bf25070 */
[----:B------:R-:W-:Y:S01]  /*1fee0*/  ISETP.NE.AND P2, PT, R216, RZ, PT ;  /* 0x000000ffd800720c */ /* 0x000fe20003f45270 */
[----:B------:R-:W-:Y:S01]  /*1fef0*/  IMAD.MOV.U32 R56, RZ, RZ, 0x9b8 ;  /* 0x000009b8ff387424 */ /* 0x000fe200078e00ff */
[----:B-1----:R-:W-:Y:S01]  /*1ff00*/  F2FP.F16.F32.PACK_AB R96, R125, R124 ;  /* 0x0000007c7d60723e */ /* 0x002fe200000000ff */
[----:B------:R-:W1:Y:S01]  /*1ff10*/  LDC R88, c[0x0][0xbe8] ;  /* 0x0002fa00ff587b82 */ /* 0x000e620000000800 */
[----:B------:R-:W-:-:S02]  /*1ff20*/  F2FP.F16.F32.PACK_AB R99, R103, R102 ;  /* 0x000000666763723e */ /* 0x000fc400000000ff */
[----:B------:R-:W-:-:S03]  /*1ff30*/  ISETP.NE.AND.EX P0, PT, RZ, UR5, PT, P0 ;  /* 0x00000005ff007c0c */ /* 0x000fc6000bf05300 */
[----:B------:R-:W-:Y:S02]  /*1ff40*/  STSM.16.M88.4 [R3], R96 ;  /* 0x0000006003007844 */ /* 0x000fe40000000200 */
[----:B------:R-:W2:Y:S02]  /*1ff50*/  LDC.64 R86, c[0x0][0xba8] ;  /* 0x0002ea00ff567b82 */ /* 0x000ea40000000a00 */
[----:B------:R3:W-:Y:S04]  /*1ff60*/  STSM.16.M88.4 [R138], R12 ;  /* 0x0000000c8a007844 */ /* 0x0007e80000000200 */
[----:B------:R4:W-:Y:S02]  /*1ff70*/  STSM.16.M88.4 [R4], R72 ;  /* 0x0000004804007844 */ /* 0x0009e40000000200 */
[----:B------:R-:W-:Y:S06]  /*1ff80*/  BAR.SYNC.DEFER_BLOCKING 0x1, 0x100 ;  /* 0x0044000000007b1d */ /* 0x000fec0000010000 */
[----:B------:R-:W2:Y:S01]  /*1ff90*/  @P0 LDG.E R0, desc[UR46][R84.64] ;  /* 0x0000002e54000981 */ /* 0x000ea2000c1e1900 */
[----:B------:R-:W-:Y:S01]  /*1ffa0*/  ULDC UR6, c[0x0][0xa88] ;  /* 0x0002a20000067ab9 */ /* 0x000fe20000000800 */
[----:B------:R-:W-:Y:S01]  /*1ffb0*/  ISETP.NE.AND.EX P1, PT, RZ, UR7, PT, P1 ;  /* 0x00000007ff007c0c */ /* 0x000fe2000bf25310 */
[----:B------:R-:W-:Y:S01]  /*1ffc0*/  IMAD.U32 R91, RZ, RZ, UR6 ;  /* 0x00000006ff5b7e24 */ /* 0x000fe2000f8e00ff */
[----:B------:R-:W-:-:S02]  /*1ffd0*/  ULDC UR6, c[0x0][0xad4] ;  /* 0x0002b50000067ab9 */ /* 0x000fc40000000800 */
[----:B------:R-:W-:-:S04]  /*1ffe0*/  SEL R216, R216, UR6, P2 ;  /* 0x00000006d8d87c07 */ /* 0x000fc80009000000 */
[----:B------:R-:W-:-:S04]  /*1fff0*/  ISETP.GT.AND P3, PT, R216, 0x1, PT ;  /* 0x00000001d800780c */ /* 0x000fc80003f64270 */
[----:B------:R-:W-:Y:S01]  /*20000*/  SEL R56, R56, 0x978, P3 ;  /* 0x0000097838387807 */ /* 0x000fe20001800000 */
[----:B---3--:R-:W3:Y:S08]  /*20010*/  @P1 LDC.64 R12, c[0x0][0xc08] ;  /* 0x00030200ff0c1b82 */ /* 0x008ef00000000a00 */
[----:B------:R-:W0:Y:S08]  /*20020*/  LDC.64 R14, c[0x0][R56+0x220] ;  /* 0x00008800380e7b82 */ /* 0x000e300000000a00 */
[----:B----4-:R-:W4:Y:S01]  /*20030*/  LDC.64 R72, c[0x0][R56+0x218] ;  /* 0x0000860038487b82 */ /* 0x010f220000000a00 */
[----:B-1----:R-:W-:-:S07]  /*20040*/  ISETP.NE.AND P4, PT, R88, 0x1, PT ;  /* 0x000000015800780c */ /* 0x002fce0003f85270 */
[----:B------:R-:W1:Y:S01]  /*20050*/  LDC.64 R74, c[0x0][R56+0x228] ;  /* 0x00008a00384a7b82 */ /* 0x000e620000000a00 */
[----:B---3--:R-:W-:-:S05]  /*20060*/  @P1 IMAD.WIDE R12, R217, 0x4, R12 ;  /* 0x00000004d90c1825 */ /* 0x008fca00078e020c */
[----:B------:R3:W5:Y:S01]  /*20070*/  @P1 LDG.E R91, desc[UR46][R12.64] ;  /* 0x0000002e0c5b1981 */ /* 0x000762000c1e1900 */
[----:B------:R-:W-:Y:S01]  /*20080*/  ISETP.NE.U32.AND P2, PT, RZ, UR4, PT ;  /* 0x00000004ff007c0c */ /* 0x000fe2000bf45070 */
[----:B------:R-:W1:Y:S01]  /*20090*/  @P4 LDC R90, c[0x0][0xbec] ;  /* 0x0002fb00ff5a4b82 */ /* 0x000e620000000800 */
[----:B------:R-:W-:Y:S02]  /*200a0*/  SHF.R.S32.HI R4, RZ, 0x1f, R217 ;  /* 0x0000001fff047819 */ /* 0x000fe400000114d9 */
[----:B------:R-:W-:Y:S02]  /*200b0*/  ISETP.NE.AND.EX P2, PT, RZ, UR5, PT, P2 ;  /* 0x00000005ff007c0c */ /* 0x000fe4000bf45320 */
[----:B------:R-:W-:Y:S02]  /*200c0*/  SEL R93, R221, RZ, P3 ;  /* 0x000000ffdd5d7207 */ /* 0x000fe40001800000 */
[----:B------:R-:W-:Y:S01]  /*200d0*/  SEL R3, R217, RZ, !P2 ;  /* 0x000000ffd9037207 */ /* 0x000fe20005000000 */
[----:B---3--:R3:W3:Y:S01]  /*200e0*/  LDC.64 R12, c[0x0][R56+0x210] ;  /* 0x00008400380c7b82 */ /* 0x0086e20000000a00 */
[----:B------:R-:W-:-:S07]  /*200f0*/  SEL R89, R4, RZ, !P2 ;  /* 0x000000ff04597207 */ /* 0x000fce0005000000 */
[----:B------:R-:W3:Y:S01]  /*20100*/  @P4 LDC R99, c[0x0][0xbf0] ;  /* 0x0002fc00ff634b82 */ /* 0x000ee20000000800 */
[----:B0-----:R-:W-:-:S07]  /*20110*/  IMAD R4, R15, R3, RZ ;  /* 0x000000030f047224 */ /* 0x001fce00078e02ff */
[----:B--2---:R-:W0:Y:S01]  /*20120*/  @!P3 LDC R86, c[0x0][0xb50] ;  /* 0x0002d400ff56bb82 */ /* 0x004e220000000800 */
[----:B------:R-:W-:Y:S02]  /*20130*/  IMAD R97, R14, R89, R4 ;  /* 0x000000590e617224 */ /* 0x000fe400078e0204 */
[----:B------:R-:W-:Y:S02]  /*20140*/  IMAD.IADD R89, R214, 0x1, R212 ;  /* 0x00000001d6597824 */ /* 0x000fe400078e02d4 */
[----:B------:R-:W-:-:S03]  /*20150*/  IMAD.WIDE.U32 R14, R14, R3, RZ ;  /* 0x000000030e0e7225 */ /* 0x000fc600078e00ff */
[----:B------:R-:W2:Y:S01]  /*20160*/  @!P3 LDC R87, c[0x0][0xb54] ;  /* 0x0002d500ff57bb82 */ /* 0x000ea20000000800 */
[----:B----4-:R-:W-:Y:S02]  /*20170*/  IMAD R95, R73, R215, RZ ;  /* 0x000000d7495f7224 */ /* 0x010fe400078e02ff */
[----:B-1----:R-:W-:-:S04]  /*20180*/  @P4 IMAD.HI.U32 R4, R89, R90, RZ ;  /* 0x0000005a59044227 */ /* 0x002fc800078e00ff */
[----:B------:R-:W-:-:S04]  /*20190*/  IMAD.WIDE.U32 R72, R72, R215, RZ ;  /* 0x000000d748487225 */ /* 0x000fc800078e00ff */
[----:B------:R-:W-:Y:S01]  /*201a0*/  IMAD.IADD R97, R15, 0x1, R97 ;  /* 0x000000010f617824 */ /* 0x000fe200078e0261 */
[----:B------:R-:W-:Y:S01]  /*201b0*/  IADD3 R73, R73, R95, RZ ;  /* 0x0000005f49497210 */ /* 0x000fe20007ffe0ff */
[----:B------:R-:W-:Y:S01]  /*201c0*/  IMAD.MOV.U32 R15, RZ, RZ, R89 ;  /* 0x000000ffff0f7224 */ /* 0x000fe200078e0059 */
[----:B---3--:R-:W-:Y:S01]  /*201d0*/  @P4 SHF.R.U32.HI R15, RZ, R99, R4 ;  /* 0x00000063ff0f4219 */ /* 0x008fe20000011604 */
[-C--:B------:R-:W-:Y:S02]  /*201e0*/  IMAD R95, R75, R93.reuse, RZ ;  /* 0x0000005d4b5f7224 */ /* 0x080fe400078e02ff */
[----:B------:R-:W-:Y:S01]  /*201f0*/  IMAD.WIDE.U32 R74, R74, R93, RZ ;  /* 0x0000005d4a4a7225 */ /* 0x000fe200078e00ff */
[----:B------:R-:W-:-:S03]  /*20200*/  SHF.R.S32.HI R4, RZ, 0x1f, R15 ;  /* 0x0000001fff047819 */ /* 0x000fc6000001140f */
[----:B------:R-:W-:Y:S01]  /*20210*/  IMAD.IADD R95, R75, 0x1, R95 ;  /* 0x000000014b5f7824 */ /* 0x000fe200078e025f */
[--C-:B------:R-:W-:Y:S01]  /*20220*/  IADD3 R14, P2, P5, R14, R72, R0.reuse ;  /* 0x000000480e0e7210 */ /* 0x100fe20007d5e000 */
[----:B------:R-:W-:Y:S01]  /*20230*/  IMAD.MOV R72, RZ, RZ, -R15 ;  /* 0x000000ffff487224 */ /* 0x000fe200078e0a0f */
[----:B------:R-:W-:-:S04]  /*20240*/  SHF.R.S32.HI R56, RZ, 0x1f, R0 ;  /* 0x0000001fff387819 */ /* 0x000fc80000011400 */
[----:B------:R-:W-:Y:S02]  /*20250*/  IADD3.X R73, R97, R73, R56, P2, P5 ;  /* 0x0000004961497210 */ /* 0x000fe400017ea438 */
[----:B------:R-:W-:Y:S01]  /*20260*/  IADD3 R74, P2, P5, R15, R14, R74 ;  /* 0x0000000e0f4a7210 */ /* 0x000fe20007d5e04a */
        /* <DEDUP_REMOVED lines=8> */
[----:B--2---:R-:W-:Y:S01]  /*202f0*/  LEA.HI.X R4, R74, R87, R4, 0x2, P2 ;  /* 0x000000574a047211 */ /* 0x004fe200010f1404 */
[----:B------:R-:W-:Y:S06]  /*20300*/  @P1 BRA `(.L_x_4956) ;  /* 0x0000000000101947 */ /* 0x000fec0003800000 */
[----:B------:R-:W-:Y:S05]  /*20310*/  @!P0 BRA `(.L_x_4956) ;  /* 0x00000000000c8947 */ /* 0x000fea0003800000 */
[----:B------:R-:W2:Y:S04]  /*20320*/  LDG.E R12, desc[UR46][R84.64] ;  /* 0x0000002e540c7981 */ /* 0x000ea8000c1e1900 */
[----:B-----5:R-:W2:Y:S02]  /*20330*/  LDG.E R91, desc[UR46][R84.64+0x4] ;  /* 0x0000042e545b7981 */ /* 0x020ea4000c1e1900 */
[----:B--2---:R-:W-:-:S07]  /*20340*/  IMAD.IADD R91, R91, 0x1, -R12 ;  /* 0x000000015b5b7824 */ /* 0x004fce00078e0a0c */
.L_x_4956:
[----:B------:R-:W2:Y:S04]  /*20350*/  LDL R72, [R1+0x64] ;  /* 0x0000640001487983 */ /* 0x000ea80000100800 */
[----:B------:R-:W3:Y:S04]  /*20360*/  LDL R73, [R1+0x50] ;  /* 0x0000500001497983 */ /* 0x000ee80000100800 */
[----:B------:R-:W-:Y:S04]  /*20370*/  SHFL.IDX PT, R12, R86, RZ, 0x1c1f ;  /* 0x001c1fff560c7589 */ /* 0x000fe800000e0000 */
[----:B------:R-:W0:Y:S04]  /*20380*/  SHFL.IDX PT, R13, R4, RZ, 0x1c1f ;  /* 0x001c1fff040d7589 */ /* 0x000e2800000e0000 */
[----:B------:R-:W-:Y:S04]  /*20390*/  SHFL.IDX PT, R14, R86, 0x1, 0x1c1f ;  /* 0x003c1f00560e7f89 */ /* 0x000fe800000e0000 */
[----:B------:R-:W1:Y:S01]  /*203a0*/  SHFL.IDX PT, R15, R4, 0x1, 0x1c1f ;  /* 0x003c1f00040f7f89 */ /* 0x000e6200000e0000 */
[----:B--2---:R-:W-:-:S02]  /*203b0*/  IMAD.IADD R75, R72, 0x1, R212 ;  /* 0x00000001484b7824 */ /* 0x004fc400078e02d4 */
[----:B-----5:R-:W-:Y:S01]  /*203c0*/  IMAD R72, R91, R88, RZ ;  /* 0x000000585b487224 */ /* 0x020fe200078e02ff */
[----:B---3--:R-:W-:Y:S01]  /*203d0*/  LOP3.LUT P0, RZ, R73, 0x3, RZ, 0xc0, !PT ;  /* 0x0000000349ff7812 */ /* 0x008fe2000780c0ff */
[----:B------:R-:W-:-:S03]  /*203e0*/  VIADD R73, R75, 0x8 ;  /* 0x000000084b497836 */ /* 0x000fc60000000000 */
        /* <DEDUP_REMOVED lines=23> */
[C---:B------:R-:W-:Y:S01]  /*20560*/  IADD3 R13, P2, R6.reuse, 0x2000, RZ ;  /* 0x00002000060d7810 */ /* 0x040fe20007f5e0ff */
[----:B------:R-:W-:Y:S01]  /*20570*/  IMAD.IADD R65, R65, 0x1, R67 ;  /* 0x0000000141417824 */ /* 0x000fe200078e0243 */
[----:B------:R-:W-:Y:S01]  /*20580*/  IADD3 R25, P6, R6, 0x3000, RZ ;  /* 0x0000300006197810 */ /* 0x000fe20007fde0ff */
[----:B------:R-:W-:Y:S01]  /*20590*/  IMAD R67, R20, 0x20, R21 ;  /* 0x0000002014437824 */ /* 0x000fe200078e0215 */
[C---:B------:R-:W-:Y:S02]  /*205a0*/  IADD3 R29, P5, R6.reuse, 0x4000, RZ ;  /* 0x00004000061d7810 */ /* 0x040fe40007fbe0ff */
[----:B------:R-:W-:Y:S01]  /*205b0*/  IADD3 R33, P1, R6, 0x5000, RZ ;  /* 0x0000500006217810 */ /* 0x000fe20007f3e0ff */
[----:B------:R-:W-:Y:S01]  /*205c0*/  IMAD.IADD R56, R212, 0x1, R67 ;  /* 0x00000001d4387824 */ /* 0x000fe200078e0243 */
        /* <DEDUP_REMOVED lines=33> */
[C---:B------:R-:W-:Y:S02]  /*207e0*/  IADD3 R49, P6, R6.reuse, 0x9000, RZ ;  /* 0x0000900006317810 */ /* 0x040fe40007fde0ff */
[C---:B------:R-:W-:Y:S01]  /*207f0*/  IADD3 R53, P5, R6.reuse, 0xa000, RZ ;  /* 0x0000a00006357810 */ /* 0x040fe20007fbe0ff */
[----:B------:R-:W-:Y:S01]  /*20800*/  IMAD R69, R3, UR5, R20 ;  /* 0x0000000503457c24 */ /* 0x000fe2000f8e0214 */
[----:B------:R-:W-:Y:S01]  /*20810*/  IADD3 R5, P1, R6, 0xb000, RZ ;  /* 0x0000b00006057810 */ /* 0x000fe20007f3e0ff */
[--C-:B------:R-:W-:Y:S01]  /*20820*/  IMAD.MOV R3, RZ, RZ, -R67.reuse ;  /* 0x000000ffff037224 */ /* 0x100fe200078e0a43 */
[----:B------:R-:W-:Y:S01]  /*20830*/  SHF.R.S32.HI R0, RZ, 0x1f, R67 ;  /* 0x0000001fff007819 */ /* 0x000fe20000011443 */
[----:B------:R-:W-:Y:S01]  /*20840*/  ULDC.64 UR4, c[0x0][0xae0] ;  /* 0x0002b80000047ab9 */ /* 0x000fe20000000a00 */
[----:B------:R-:W-:Y:S01]  /*20850*/  LOP3.LUT R36, R37, 0x380, RZ, 0xc0, !PT ;  /* 0x0000038025247812 */ /* 0x000fe200078ec0ff */
[----:B------:R-:W5:Y:S01]  /*20860*/  LD.E.128 R24, desc[UR46][R24.64] ;  /* 0x0000002e18187980 */ /* 0x000f62000c101d00 */
[----:B------:R-:W-:-:S02]  /*20870*/  LOP3.LUT R40, R41, 0x380, RZ, 0xc0, !PT ;  /* 0x0000038029287812 */ /* 0x000fc400078ec0ff */
[----:B------:R-:W-:Y:S01]  /*20880*/  LOP3.LUT R44, R45, 0x380, RZ, 0xc0, !PT ;  /* 0x000003802d2c7812 */ /* 0x000fe200078ec0ff */
[----:B------:R-:W5:Y:S01]  /*20890*/  LD.E.128 R28, desc[UR46][R28.64] ;  /* 0x0000002e1c1c7980 */ /* 0x000f62000c101d00 */
[----:B------:R-:W-:Y:S02]  /*208a0*/  LOP3.LUT R48, R49, 0x380, RZ, 0xc0, !PT ;  /* 0x0000038031307812 */ /* 0x000fe400078ec0ff */
[----:B------:R-:W-:Y:S02]  /*208b0*/  LOP3.LUT R52, R53, 0x380, RZ, 0xc0, !PT ;  /* 0x0000038035347812 */ /* 0x000fe400078ec0ff */
[----:B------:R-:W-:Y:S01]  /*208c0*/  LOP3.LUT R11, R6, 0x380, RZ, 0xc0, !PT ;  /* 0x00000380060b7812 */ /* 0x000fe200078ec0ff */
[----:B------:R-:W-:Y:S01]  /*208d0*/  IMAD.IADD R65, R65, 0x1, R69 ;  /* 0x0000000141417824 */ /* 0x000fe200078e0245 */
[----:B------:R-:W-:Y:S01]  /*208e0*/  LOP3.LUT R4, R5, 0x380, RZ, 0xc0, !PT ;  /* 0x0000038005047812 */ /* 0x000fe200078ec0ff */
[----:B------:R-:W-:Y:S01]  /*208f0*/  IMAD R0, R0, UR4, RZ ;  /* 0x0000000400007c24 */ /* 0x000fe2000f8e02ff */
[----:B------:R-:W-:Y:S01]  /*20900*/  SHF.R.U64 R36, R36, 0x3, RZ ;  /* 0x0000000324247819 */ /* 0x000fe200000012ff */
[----:B------:R-:W-:Y:S01]  /*20910*/  IMAD R3, R88, R3, R56 ;  /* 0x0000000358037224 */ /* 0x000fe200078e0238 */
[----:B------:R-:W-:Y:S01]  /*20920*/  SHF.R.U64 R40, R40, 0x3, RZ ;  /* 0x0000000328287819 */ /* 0x000fe200000012ff */
[----:B------:R-:W-:Y:S01]  /*20930*/  IMAD.X R61, RZ, RZ, R7, P1 ;  /* 0x000000ffff3d7224 */ /* 0x000fe200008e0607 */
[----:B------:R-:W-:Y:S01]  /*20940*/  SHF.R.U64 R44, R44, 0x3, RZ ;  /* 0x000000032c2c7819 */ /* 0x000fe200000012ff */
[----:B------:R-:W5:Y:S01]  /*20950*/  LD.E.128 R32, desc[UR46][R32.64] ;  /* 0x0000002e20207980 */ /* 0x000f62000c101d00 */
[----:B------:R-:W-:-:S02]  /*20960*/  SHF.R.U64 R48, R48, 0x3, RZ ;  /* 0x0000000330307819 */ /* 0x000fc400000012ff */
[----:B------:R-:W-:Y:S02]  /*20970*/  SHF.R.U64 R52, R52, 0x3, RZ ;  /* 0x0000000334347819 */ /* 0x000fe400000012ff */
[----:B------:R-:W-:Y:S02]  /*20980*/  SHF.R.U64 R11, R11, 0x3, RZ ;  /* 0x000000030b0b7819 */ /* 0x000fe400000012ff */
[----:B------:R-:W-:Y:S01]  /*20990*/  SHF.R.U64 R4, R4, 0x3, RZ ;  /* 0x0000000304047819 */ /* 0x000fe200000012ff */
[C---:B------:R-:W-:Y:S01]  /*209a0*/  IMAD.WIDE.U32 R64, R67.reuse, UR4, R64 ;  /* 0x0000000443407c25 */ /* 0x040fe2000f8e0040 */
[----:B------:R-:W-:Y:S02]  /*209b0*/  LOP3.LUT R36, R36, R37, RZ, 0x3c, !PT ;  /* 0x0000002524247212 */ /* 0x000fe400078e3cff */
        /* <DEDUP_REMOVED lines=12> */
[----:B------:R-:W-:Y:S01]  /*20a80*/  SHF.R.S32.HI R0, RZ, 0x1f, R3 ;  /* 0x0000001fff007819 */ /* 0x000fe20000011403 */
[----:B------:R-:W-:Y:S01]  /*20a90*/  ULDC.64 UR4, c[0x0][0xad8] ;  /* 0x0002b60000047ab9 */ /* 0x000fe20000000a00 */
[----:B------:R-:W-:Y:S01]  /*20aa0*/  IADD3 R65, R65, R67, RZ ;  /* 0x0000004341417210 */ /* 0x000fe20007ffe0ff */
[----:B------:R-:W5:Y:S02]  /*20ab0*/  LD.E.128 R4, desc[UR46][R6.64] ;  /* 0x0000002e06047980 */ /* 0x000f64000c101d00 */
[----:B------:R-:W-:-:S02]  /*20ac0*/  IMAD R0, R0, UR4, RZ ;  /* 0x0000000400007c24 */ /* 0x000fc4000f8e02ff */
[----:B------:R-:W5:Y:S01]  /*20ad0*/  LD.E.128 R8, desc[UR46][R8.64] ;  /* 0x0000002e08087980 */ /* 0x000f62000c101d00 */
[----:B------:R-:W-:-:S03]  /*20ae0*/  IMAD.IADD R69, R21, 0x1, R212 ;  /* 0x0000000115457824 */ /* 0x000fc600078e02d4 */
[----:B------:R-:W5:Y:S01]  /*20af0*/  LD.E.128 R36, desc[UR46][R36.64] ;  /* 0x0000002e24247980 */ /* 0x000f62000c101d00 */
[----:B------:R-:W-:-:S03]  /*20b00*/  IMAD R67, R3, UR5, R0 ;  /* 0x0000000503437c24 */ /* 0x000fc6000f8e0200 */
[----:B------:R-:W5:Y:S01]  /*20b10*/  LD.E.128 R40, desc[UR46][R40.64] ;  /* 0x0000002e28287980 */ /* 0x000f62000c101d00 */
[----:B------:R-:W-:Y:S01]  /*20b20*/  IMAD.WIDE.U32 R20, R3, UR4, R64 ;  /* 0x0000000403147c25 */ /* 0x000fe2000f8e0040 */
[----:B------:R-:W-:Y:S02]  /*20b30*/  ULDC.64 UR4, c[0x0][0xa80] ;  /* 0x0002a00000047ab9 */ /* 0x000fe40000000a00 */
[----:B------:R-:W5:Y:S04]  /*20b40*/  LD.E.128 R44, desc[UR46][R44.64] ;  /* 0x0000002e2c2c7980 */ /* 0x000f68000c101d00 */
        /* <DEDUP_REMOVED lines=8> */
[----:B0-----:R-:W0:Y:S01]  /*20bd0*/  FENCE.VIEW.ASYNC.S ;  /* 0x00000000000073c6 */ /* 0x001e220000000000 */
[----:B------:R-:W-:Y:S01]  /*20be0*/  IMAD.IADD R21, R21, 0x1, R67 ;  /* 0x0000000115157824 */ /* 0x000fe200078e0243 */
[----:B------:R-:W-:-:S04]  /*20bf0*/  LEA R56, P2, R20, UR4, 0x1 ;  /* 0x0000000414387c11 */ /* 0x000fc8000f8408ff */
[----:B------:R-:W-:Y:S02]  /*20c00*/  LEA.HI.X R68, R20, UR5, R21, 0x1, P2 ;  /* 0x0000000514447c11 */ /* 0x000fe400090f0c15 */
[C---:B------:R-:W-:Y:S01]  /*20c10*/  ISETP.GE.AND P2, PT, R69.reuse, R72, PT ;  /* 0x000000484500720c */ /* 0x040fe20003f46270 */
[----:B------:R-:W-:Y:S02]  /*20c20*/  VIADD R0, R16, 0x30820 ;  /* 0x0003082010007836 */ /* 0x000fe40000000000 */
[----:B------:R-:W-:-:S03]  /*20c30*/  VIADD R3, R69, 0x20 ;  /* 0x0000002045037836 */ /* 0x000fc60000000000 */
[----:B------:R-:W-:Y:S01]  /*20c40*/  PRMT R0, RZ, 0x654, R0 ;  /* 0x00000654ff007816 */ /* 0x000fe20000000000 */
[----:B------:R-:W-:Y:S01]  /*20c50*/  VIADD R65, R69, 0x40 ;  /* 0x0000004045417836 */ /* 0x000fe20000000000 */
[-C--:B------:R-:W-:Y:S01]  /*20c60*/  ISETP.GE.AND P1, PT, R3, R72.reuse, PT ;  /* 0x000000480300720c */ /* 0x080fe20003f26270 */
[C---:B------:R-:W-:Y:S02]  /*20c70*/  VIADD R70, R2.reuse, 0x80 ;  /* 0x0000008002467836 */ /* 0x040fe40000000000 */
[----:B------:R-:W-:Y:S01]  /*20c80*/  VIADD R74, R2, 0x40 ;  /* 0x00000040024a7836 */ /* 0x000fe20000000000 */
[----:B0-----:R0:W1:Y:S01]  /*20c90*/  SHFL.IDX PT, R67, R56, RZ, 0x181f ;  /* 0x00181fff38437589 */ /* 0x00106200000e0000 */
[----:B------:R-:W-:Y:S01]  /*20ca0*/  BSSY B1, `(.L_x_4958) ;  /* 0x0000015000017945 */ /* 0x000fe20003800000 */
[----:B------:R2:W-:Y:S02]  /*20cb0*/  SYNCS.ARRIVE.TRANS64.RED.A1T0 RZ, [R0+URZ], RZ ;  /* 0x000000ff00ff79a7 */ /* 0x0005e4000810043f */
[----:B------:R0:W3:Y:S01]  /*20cc0*/  SHFL.IDX PT, R3, R68, RZ, 0x181f ;  /* 0x00181fff44037589 */ /* 0x0000e200000e0000 */
[----:B------:R-:W-:-:S02]  /*20cd0*/  ISETP.GE.AND P0, PT, R65, R72, PT ;  /* 0x000000484100720c */ /* 0x000fc40003f06270 */
[----:B------:R-:W-:Y:S02]  /*20ce0*/  SHF.R.S32.HI R71, RZ, 0x1f, R74 ;  /* 0x0000001fff477819 */ /* 0x000fe4000001144a */
[----:B------:R-:W-:Y:S02]  /*20cf0*/  SHF.R.S32.HI R73, RZ, 0x1f, R70 ;  /* 0x0000001fff497819 */ /* 0x000fe40000011446 */
[----:B--2---:R-:W-:Y:S01]  /*20d00*/  SHF.R.S32.HI R0, RZ, 0x1f, R2 ;  /* 0x0000001fff007819 */ /* 0x004fe20000011402 */
[----:B0-----:R-:W-:Y:S06]  /*20d10*/  @P2 BRA `(.L_x_4959) ;  /* 0x0000000000342947 */ /* 0x001fec0003800000 */
[----:B------:R-:W-:Y:S02]  /*20d20*/  ULDC UR4, c[0x0][0xac8] ;  /* 0x0002b20000047ab9 */ /* 0x000fe40000000800 */
[----:B------:R-:W-:Y:S02]  /*20d30*/  ISETP.GE.AND P4, PT, R2, UR4, PT ;  /* 0x0000000402007c0c */ /* 0x000fe4000bf86270 */
[----:B------:R-:W-:Y:S02]  /*20d40*/  ISETP.GE.AND P3, PT, R74, UR4, PT ;  /* 0x000000044a007c0c */ /* 0x000fe4000bf66270 */
[----:B------:R-:W-:-:S09]  /*20d50*/  ISETP.GE.AND P2, PT, R70, UR4, PT ;  /* 0x0000000446007c0c */ /* 0x000fd2000bf46270 */
[-C--:B-1----:R-:W-:Y:S02]  /*20d60*/  @!P4 LEA R20, P6, R2, R67.reuse, 0x1 ;  /* 0x000000430214c211 */ /* 0x082fe400078c08ff */
[----:B------:R-:W-:Y:S02]  /*20d70*/  @!P3 LEA R64, P5, R74, R67, 0x1 ;  /* 0x000000434a40b211 */ /* 0x000fe400078a08ff */
[----:B---3--:R-:W-:Y:S02]  /*20d80*/  @!P4 LEA.HI.X R21, R2, R3, R0, 0x1, P6 ;  /* 0x000000030215c211 */ /* 0x008fe400030f0c00 */
[----:B------:R-:W-:Y:S02]  /*20d90*/  @!P2 LEA R66, P6, R70, R67, 0x1 ;  /* 0x000000434642a211 */ /* 0x000fe400078c08ff */
[-C--:B------:R-:W-:Y:S01]  /*20da0*/  @!P3 LEA.HI.X R65, R74, R3.reuse, R71, 0x1, P5 ;  /* 0x000000034a41b211 */ /* 0x080fe200028f0c47 */
[----:B-----5:R0:W-:Y:S01]  /*20db0*/  @!P4 ST.E.128 desc[UR46][R20.64], R4 ;  /* 0x000000041400c985 */ /* 0x0201e2000c101d2e */
[----:B------:R-:W-:-:S03]  /*20dc0*/  @!P2 LEA.HI.X R67, R70, R3, R73, 0x1, P6 ;  /* 0x000000034643a211 */ /* 0x000fc600030f0c49 */
[----:B------:R0:W-:Y:S04]  /*20dd0*/  @!P3 ST.E.128 desc[UR46][R64.64], R28 ;  /* 0x0000001c4000b985 */ /* 0x0001e8000c101d2e */
[----:B------:R0:W-:Y:S02]  /*20de0*/  @!P2 ST.E.128 desc[UR46][R66.64], R44 ;  /* 0x0000002c4200a985 */ /* 0x0001e4000c101d2e */
.L_x_4959:
[----:B------:R-:W-:Y:S05]  /*20df0*/  BSYNC B1 ;  /* 0x0000000000017941 */ /* 0x000fea0003800000 */
.L_x_4958:
[----:B---3--:R2:W3:Y:S01]  /*20e00*/  SHFL.IDX PT, R3, R68, 0x1, 0x181f ;  /* 0x00381f0044037f89 */ /* 0x0084e200000e0000 */
[----:B------:R-:W-:Y:S03]  /*20e10*/  BSSY B1, `(.L_x_4960) ;  /* 0x0000010000017945 */ /* 0x000fe60003800000 */
[----:B0-----:R2:W0:Y:S01]  /*20e20*/  SHFL.IDX PT, R21, R56, 0x1, 0x181f ;  /* 0x00381f0038157f89 */ /* 0x00142200000e0000 */
[----:B------:R-:W-:Y:S05]  /*20e30*/  @P1 BRA `(.L_x_4961) ;  /* 0x0000000000341947 */ /* 0x000fea0003800000 */
[----:B------:R-:W-:Y:S02]  /*20e40*/  ULDC UR4, c[0x0][0xac8] ;  /* 0x0002b20000047ab9 */ /* 0x000fe40000000800 */
[----:B------:R-:W-:Y:S02]  /*20e50*/  ISETP.GE.AND P4, PT, R2, UR4, PT ;  /* 0x0000000402007c0c */ /* 0x000fe4000bf86270 */
[----:B------:R-:W-:Y:S02]  /*20e60*/  ISETP.GE.AND P5, PT, R74, UR4, PT ;  /* 0x000000044a007c0c */ /* 0x000fe4000bfa6270 */
[----:B------:R-:W-:-:S09]  /*20e70*/  ISETP.GE.AND P6, PT, R70, UR4, PT ;  /* 0x0000000446007c0c */ /* 0x000fd2000bfc6270 */
[-C--:B0----5:R-:W-:Y:S02]  /*20e80*/  @!P4 LEA R4, P1, R2, R21.reuse, 0x1 ;  /* 0x000000150204c211 */ /* 0x0a1fe400078208ff */
        /* <DEDUP_REMOVED lines=8> */
.L_x_4961:
[----:B------:R-:W-:Y:S05]  /*20f10*/  BSYNC B1 ;  /* 0x0000000000017941 */ /* 0x000fea0003800000 */
.L_x_4960:
[----:B---3--:R3:W0:Y:S01]  /*20f20*/  SHFL.IDX PT, R3, R68, 0x2, 0x181f ;  /* 0x00581f0044037f89 */ /* 0x00862200000e0000 */
[----:B------:R-:W-:Y:S03]  /*20f30*/  BSSY B1, `(.L_x_4962) ;  /* 0x0000010000017945 */ /* 0x000fe60003800000 */
[----:B----45:R3:W4:Y:S01]  /*20f40*/  SHFL.IDX PT, R9, R56, 0x2, 0x181f ;  /* 0x00581f0038097f89 */ /* 0x03072200000e0000 */
        /* <DEDUP_REMOVED lines=14> */
.L_x_4963:
[----:B------:R-:W-:Y:S05]  /*21030*/  BSYNC B1 ;  /* 0x0000000000017941 */ /* 0x000fea0003800000 */
.L_x_4962:
[----:B0-----:R-:W-:Y:S01]  /*21040*/  VIADD R3, R69, 0x60 ;  /* 0x0000006045037836 */ /* 0x001fe20000000000 */
[----:B----4-:R0:W4:Y:S04]  /*21050*/  SHFL.IDX PT, R9, R68, 0x3, 0x181f ;  /* 0x00781f0044097f89 */ /* 0x01012800000e0000 */
        /* <DEDUP_REMOVED lines=8> */
[-C--:B----4-:R-:W-:Y:S02]  /*210e0*/  @!P2 LEA.HI.X R5, R2, R9.reuse, R0, 0x1, P0 ;  /* 0x000000090205a211 */ /* 0x090fe400000f0c00 */
        /* <DEDUP_REMOVED lines=9> */
.L_x_4957:
[----:B0-----:R-:W0:Y:S01]  /*21180*/  @P4 LDC R2, c[0x0][0xbec] ;  /* 0x0002fb00ff024b82 */ /* 0x001e220000000800 */
[----:B------:R-:W-:Y:S01]  /*21190*/  ULDC.64 UR4, c[0x0][0xb08] ;  /* 0x0002c20000047ab9 */ /* 0x000fe20000000a00 */
[----:B------:R-:W-:Y:S01]  /*211a0*/  ULDC.64 UR6, c[0x0][0xb30] ;  /* 0x0002cc0000067ab9 */ /* 0x000fe20000000a00 */
[----:B------:R-:W-:Y:S01]  /*211b0*/  IMAD R7, R56, UR4, RZ ;  /* 0x0000000438077c24 */ /* 0x000fe2000f8e02ff */
[----:B------:R-:W-:Y:S01]  /*211c0*/  ISETP.GE.AND P0, PT, R75, R72, PT ;  /* 0x000000484b00720c */ /* 0x000fe20003f06270 */
[C---:B------:R-:W-:Y:S01]  /*211d0*/  IMAD.WIDE.U32 R4, R0.reuse, UR4, RZ ;  /* 0x0000000400047c25 */ /* 0x040fe2000f8e00ff */
[----:B------:R-:W-:Y:S01]  /*211e0*/  BSSY B1, `(.L_x_4965) ;  /* 0x00000aa000017945 */ /* 0x000fe20003800000 */
[----:B------:R-:W-:Y:S01]  /*211f0*/  SHF.R.S32.HI R74, RZ, 0x1f, R223 ;  /* 0x0000001fff4a7819 */ /* 0x000fe200000114df */
[----:B------:R-:W1:Y:S01]  /*21200*/  @P4 LDC R13, c[0x0][0xbf0] ;  /* 0x0002fc00ff0d4b82 */ /* 0x000e620000000800 */
[----:B------:R-:W-:Y:S01]  /*21210*/  IMAD R7, R0, UR5, R7 ;  /* 0x0000000500077c24 */ /* 0x000fe2000f8e0207 */
[----:B------:R-:W-:Y:S01]  /*21220*/  ULDC.64 UR4, c[0x0][0xb38] ;  /* 0x0002ce0000047ab9 */ /* 0x000fe20000000a00 */
[----:B------:R-:W-:Y:S01]  /*21230*/  SHF.R.S32.HI R0, RZ, 0x1f, R3 ;  /* 0x0000001fff007819 */ /* 0x000fe20000011403 */
[C---:B------:R-:W-:Y:S01]  /*21240*/  VIADD R139, R200.reuse, 0x18 ;  /* 0x00000018c88b7836 */ /* 0x040fe20000000000 */
[----:B------:R-:W-:Y:S01]  /*21250*/  SHF.R.S32.HI R84, RZ, 0x1f, R224 ;  /* 0x0000001fff547819 */ /* 0x000fe200000114e0 */
        /* <DEDUP_REMOVED lines=19> */
[----:B------:R-:W-:Y:S01]  /*21390*/  IMAD.MOV.U32 R3, RZ, RZ, R89 ;  /* 0x000000ffff037224 */ /* 0x000fe200078e0059 */
[----:B-1----:R-:W-:Y:S01]  /*213a0*/  @P4 SHF.R.U32.HI R3, RZ, R13, R2 ;  /* 0x0000000dff034219 */ /* 0x002fe20000011602 */
[----:B------:R-:W-:Y:S01]  /*213b0*/  IMAD.IADD R5, R5, 0x1, R7 ;  /* 0x0000000105057824 */ /* 0x000fe200078e0207 */
[----:B------:R-:W-:Y:S01]  /*213c0*/  SHF.R.S32.HI R96, RZ, 0x1f, R234 ;  /* 0x0000001fff607819 */ /* 0x000fe200000114ea */
[----:B------:R-:W-:Y:S01]  /*213d0*/  VIADD R2, R16, 0x30820 ;  /* 0x0003082010027836 */ /* 0x000fe20000000000 */
[--C-:B------:R-:W-:Y:S01]  /*213e0*/  SHF.R.S32.HI R0, RZ, 0x1f, R3.reuse ;  /* 0x0000001fff007819 */ /* 0x100fe20000011403 */
[----:B------:R-:W-:Y:S01]  /*213f0*/  IMAD.MOV R7, RZ, RZ, -R3 ;  /* 0x000000ffff077224 */ /* 0x000fe200078e0a03 */
[----:B------:R-:W-:Y:S01]  /*21400*/  SHF.R.S32.HI R97, RZ, 0x1f, R235 ;  /* 0x0000001fff617819 */ /* 0x000fe200000114eb */
[----:B------:R-:W-:Y:S01]  /*21410*/  IMAD.WIDE.U32 R4, R221, UR4, R4 ;  /* 0x00000004dd047c25 */ /* 0x000fe2000f8e0004 */
[----:B------:R-:W-:-:S02]  /*21420*/  PRMT R2, RZ, 0x654, R2 ;  /* 0x00000654ff027816 */ /* 0x000fc40000000002 */
[----:B------:R-:W-:Y:S01]  /*21430*/  SHF.R.S32.HI R98, RZ, 0x1f, R236 ;  /* 0x0000001fff627819 */ /* 0x000fe200000114ec */
[----:B------:R-:W-:Y:S01]  /*21440*/  IMAD R7, R88, R7, R89 ;  /* 0x0000000758077224 */ /* 0x000fe200078e0259 */
[----:B------:R0:W-:Y:S01]  /*21450*/  SYNCS.ARRIVE.TRANS64.RED.A1T0 RZ, [R2+URZ], RZ ;  /* 0x000000ff02ff79a7 */ /* 0x0001e2000810043f */
[----:B------:R-:W-:Y:S01]  /*21460*/  IMAD R0, R0, UR6, RZ ;  /* 0x0000000600007c24 */ /* 0x000fe2000f8e02ff */
[----:B------:R-:W-:Y:S01]  /*21470*/  SHF.R.S32.HI R99, RZ, 0x1f, R237 ;  /* 0x0000001fff637819 */ /* 0x000fe200000114ed */
[----:B------:R-:W-:Y:S01]  /*21480*/  IMAD R5, R221, UR5, R5 ;  /* 0x00000005dd057c24 */ /* 0x000fe2000f8e0205 */
[----:B------:R-:W-:Y:S01]  /*21490*/  ULDC.64 UR4, c[0x0][0xb28] ;  /* 0x0002ca0000047ab9 */ /* 0x000fe20000000a00 */
[C---:B------:R-:W-:Y:S01]  /*214a0*/  IMAD R13, R3.reuse, UR7, R0 ;  /* 0x00000007030d7c24 */ /* 0x040fe2000f8e0200 */
[----:B------:R-:W-:Y:S01]  /*214b0*/  SHF.R.S32.HI R0, RZ, 0x1f, R7 ;  /* 0x0000001fff007819 */ /* 0x000fe20000011407 */
[----:B------:R-:W-:Y:S01]  /*214c0*/  IMAD.WIDE.U32 R4, R3, UR6, R4 ;  /* 0x0000000603047c25 */ /* 0x000fe2000f8e0004 */
[----:B------:R-:W-:-:S02]  /*214d0*/  SHF.R.S32.HI R139, RZ, 0x1f, R139 ;  /* 0x0000001fff8b7819 */ /* 0x000fc4000001148b */
[----:B------:R-:W-:Y:S01]  /*214e0*/  SHF.R.S32.HI R141, RZ, 0x1f, R141 ;  /* 0x0000001fff8d7819 */ /* 0x000fe2000001148d */
[----:B------:R-:W-:Y:S02]  /*214f0*/  IMAD R0, R0, UR4, RZ ;  /* 0x0000000400007c24 */ /* 0x000fe4000f8e02ff */
[----:B------:R-:W-:Y:S02]  /*21500*/  IMAD.IADD R5, R5, 0x1, R13 ;  /* 0x0000000105057824 */ /* 0x000fe400078e020d */
[C---:B------:R-:W-:Y:S02]  /*21510*/  IMAD R3, R7.reuse, UR5, R0 ;  /* 0x0000000507037c24 */ /* 0x040fe4000f8e0200 */
[----:B------:R-:W-:Y:S01]  /*21520*/  IMAD.WIDE.U32 R4, R7, UR4, R4 ;  /* 0x0000000407047c25 */ /* 0x000fe2000f8e0004 */
[----:B------:R-:W-:-:S03]  /*21530*/  ULDC.64 UR4, c[0x0][0xb00] ;  /* 0x0002c00000047ab9 */ /* 0x000fc60000000a00 */
[C---:B------:R-:W-:Y:S01]  /*21540*/  VIADD R143, R200.reuse, 0x8 ;  /* 0x00000008c88f7836 */ /* 0x040fe20000000000 */
[----:B------:R-:W-:Y:S01]  /*21550*/  IADD3 R3, R5, R3, RZ ;  /* 0x0000000305037210 */ /* 0x000fe20007ffe0ff */
[----:B------:R-:W-:Y:S01]  /*21560*/  VIADD R138, R200, 0x18 ;  /* 0x00000018c88a7836 */ /* 0x000fe20000000000 */
[----:B------:R-:W-:Y:S01]  /*21570*/  LEA R0, P1, R4, UR4, 0x2 ;  /* 0x0000000404007c11 */ /* 0x000fe2000f8210ff */
[C---:B------:R-:W-:Y:S01]  /*21580*/  VIADD R140, R200.reuse, 0x10 ;  /* 0x00000010c88c7836 */ /* 0x040fe20000000000 */
[----:B------:R-:W-:Y:S01]  /*21590*/  SHF.R.S32.HI R143, RZ, 0x1f, R143 ;  /* 0x0000001fff8f7819 */ /* 0x000fe2000001148f */
[----:B------:R-:W-:Y:S01]  /*215a0*/  VIADD R142, R200, 0x8 ;  /* 0x00000008c88e7836 */ /* 0x000fe20000000000 */
[----:B------:R-:W-:Y:S01]  /*215b0*/  LEA.HI.X R14, R4, UR5, R3, 0x2, P1 ;  /* 0x00000005040e7c11 */ /* 0x000fe200088f1403 */
[----:B0-----:R0:W1:Y:S04]  /*215c0*/  SHFL.IDX PT, R2, R0, RZ, 0x1c1f ;  /* 0x001c1fff00027589 */ /* 0x00106800000e0000 */
[----:B------:R0:W2:Y:S01]  /*215d0*/  SHFL.IDX PT, R3, R14, RZ, 0x1c1f ;  /* 0x001c1fff0e037589 */ /* 0x0000a200000e0000 */
[----:B------:R-:W-:Y:S05]  /*215e0*/  @P0 BRA `(.L_x_4966) ;  /* 0x0000000400a40947 */ /* 0x000fea0003800000 */
[----:B------:R-:W-:Y:S01]  /*215f0*/  ULDC UR4, c[0x0][0xac8] ;  /* 0x0002b20000047ab9 */ /* 0x000fe20000000800 */
[----:B------:R-:W-:Y:S01]  /*21600*/  VIADD R15, R200, 0xa8 ;  /* 0x000000a8c80f7836 */ /* 0x000fe20000000000 */
[----:B------:R-:W-:Y:S02]  /*21610*/  ISETP.GE.AND P4, PT, R142, UR4, PT ;  /* 0x000000048e007c0c */ /* 0x000fe4000bf86270 */
[----:B------:R-:W-:Y:S02]  /*21620*/  ISETP.GE.AND P3, PT, R140, UR4, PT ;  /* 0x000000048c007c0c */ /* 0x000fe4000bf66270 */
[----:B------:R-:W-:Y:S02]  /*21630*/  ISETP.GE.AND P5, PT, R200, UR4, PT ;  /* 0x00000004c8007c0c */ /* 0x000fe4000bfa6270 */
[----:B------:R-:W-:Y:S02]  /*21640*/  ISETP.GE.AND P0, PT, R138, UR4, PT ;  /* 0x000000048a007c0c */ /* 0x000fe4000bf06270 */
[----:B------:R-:W-:-:S05]  /*21650*/  ISETP.GE.AND P1, PT, R237, UR4, PT ;  /* 0x00000004ed007c0c */ /* 0x000fca000bf26270 */
[-C--:B-1----:R-:W-:Y:S02]  /*21660*/  @!P4 LEA R4, P2, R142, R2.reuse, 0x2 ;  /* 0x000000028e04c211 */ /* 0x082fe400078410ff */
[----:B------:R-:W-:Y:S02]  /*21670*/  @!P3 LEA R6, P6, R140, R2, 0x2 ;  /* 0x000000028c06b211 */ /* 0x000fe400078c10ff */
[-C--:B--2---:R-:W-:Y:S01]  /*21680*/  @!P4 LEA.HI.X R5, R142, R3.reuse, R143, 0x2, P2 ;  /* 0x000000038e05c211 */ /* 0x084fe200010f148f */
[----:B------:R-:W-:Y:S01]  /*21690*/  @!P5 IMAD.WIDE R12, R200, 0x4, R2 ;  /* 0x00000004c80cd825 */ /* 0x000fe200078e0202 */
[----:B------:R-:W-:Y:S02]  /*216a0*/  ISETP.GE.AND P2, PT, R236, UR4, PT ;  /* 0x00000004ec007c0c */ /* 0x000fe4000bf46270 */
[----:B------:R-:W-:Y:S02]  /*216b0*/  @!P3 LEA.HI.X R7, R140, R3, R141, 0x2, P6 ;  /* 0x000000038c07b211 */ /* 0x000fe400030f148d */
[----:B------:R1:W-:Y:S04]  /*216c0*/  @!P5 ST.E.64 desc[UR46][R12.64], R24 ;  /* 0x000000180c00d985 */ /* 0x0003e8000c101b2e */
[----:B------:R2:W-:Y:S01]  /*216d0*/  @!P4 ST.E.64 desc[UR46][R4.64], R28 ;  /* 0x0000001c0400c985 */ /* 0x0005e2000c101b2e */
[----:B------:R-:W-:-:S03]  /*216e0*/  ISETP.GE.AND P4, PT, R234, UR4, PT ;  /* 0x00000004ea007c0c */ /* 0x000fc6000bf86270 */
[----:B------:R3:W-:Y:S01]  /*216f0*/  @!P3 ST.E.64 desc[UR46][R6.64], R32 ;  /* 0x000000200600b985 */ /* 0x0007e2000c101b2e */
[----:B------:R-:W-:Y:S01]  /*21700*/  ISETP.GE.AND P3, PT, R235, UR4, PT ;  /* 0x00000004eb007c0c */ /* 0x000fe2000bf66270 */
[----:B-1----:R-:W-:Y:S01]  /*21710*/  VIADD R25, R200, 0xb0 ;  /* 0x000000b0c8197836 */ /* 0x002fe20000000000 */
[CC--:B--2---:R-:W-:Y:S02]  /*21720*/  @!P0 LEA R4, P6, R138.reuse, R2.reuse, 0x2 ;  /* 0x000000028a048211 */ /* 0x0c4fe400078c10ff */
[CC--:B---3--:R-:W-:Y:S02]  /*21730*/  @!P1 LEA R6, P5, R237.reuse, R2.reuse, 0x2 ;  /* 0x00000002ed069211 */ /* 0x0c8fe400078a10ff */
[-C--:B------:R-:W-:Y:S02]  /*21740*/  @!P0 LEA.HI.X R5, R138, R3.reuse, R139, 0x2, P6 ;  /* 0x000000038a058211 */ /* 0x080fe400030f148b */
[----:B------:R-:W-:Y:S02]  /*21750*/  @!P2 LEA R12, P6, R236, R2, 0x2 ;  /* 0x00000002ec0ca211 */ /* 0x000fe400078c10ff */
[----:B------:R-:W-:Y:S01]  /*21760*/  @!P1 LEA.HI.X R7, R237, R3, R99, 0x2, P5 ;  /* 0x00000003ed079211 */ /* 0x000fe200028f1463 */
[----:B------:R1:W-:Y:S01]  /*21770*/  @!P0 ST.E.64 desc[UR46][R4.64], R36 ;  /* 0x0000002404008985 */ /* 0x0003e2000c101b2e */
[----:B------:R-:W-:-:S02]  /*21780*/  ISETP.GE.AND P5, PT, R233, UR4, PT ;  /* 0x00000004e9007c0c */ /* 0x000fc4000bfa6270 */
[-C--:B------:R-:W-:Y:S01]  /*21790*/  @!P2 LEA.HI.X R13, R236, R3.reuse, R98, 0x2, P6 ;  /* 0x00000003ec0da211 */ /* 0x080fe200030f1462 */
[----:B------:R2:W-:Y:S01]  /*217a0*/  @!P1 ST.E.64 desc[UR46][R6.64], R40 ;  /* 0x0000002806009985 */ /* 0x0005e2000c101b2e */
[----:B------:R-:W-:Y:S02]  /*217b0*/  ISETP.GE.AND P0, PT, R232, UR4, PT ;  /* 0x00000004e8007c0c */ /* 0x000fe4000bf06270 */
[----:B------:R-:W-:Y:S01]  /*217c0*/  ISETP.GE.AND P1, PT, R231, UR4, PT ;  /* 0x00000004e7007c0c */ /* 0x000fe2000bf26270 */
[----:B------:R3:W-:Y:S01]  /*217d0*/  @!P2 ST.E.64 desc[UR46][R12.64], R44 ;  /* 0x0000002c0c00a985 */ /* 0x0007e2000c101b2e */
[CC--:B-1----:R-:W-:Y:S02]  /*217e0*/  @!P3 LEA R4, P6, R235.reuse, R2.reuse, 0x2 ;  /* 0x00000002eb04b211 */ /* 0x0c2fe400078c10ff */
[----:B--2---:R-:W-:Y:S02]  /*217f0*/  @!P4 LEA R6, P2, R234, R2, 0x2 ;  /* 0x00000002ea06c211 */ /* 0x004fe400078410ff */
[----:B------:R-:W-:-:S02]  /*21800*/  @!P3 LEA.HI.X R5, R235, R3, R97, 0x2, P6 ;  /* 0x00000003eb05b211 */ /* 0x000fc400030f1461 */
[----:B------:R-:W-:Y:S02]  /*21810*/  @!P4 LEA.HI.X R7, R234, R3, R96, 0x2, P2 ;  /* 0x00000003ea07c211 */ /* 0x000fe400010f1460 */
[----:B------:R-:W-:Y:S01]  /*21820*/  ISETP.GE.AND P2, PT, R230, UR4, PT ;  /* 0x00000004e6007c0c */ /* 0x000fe2000bf46270 */
[----:B------:R1:W-:Y:S01]  /*21830*/  @!P3 ST.E.64 desc[UR46][R4.64], R48 ;  /* 0x000000300400b985 */ /* 0x0003e2000c101b2e */
[----:B---3--:R-:W-:-:S03]  /*21840*/  @!P5 LEA R12, P6, R233, R2, 0x2 ;  /* 0x00000002e90cd211 */ /* 0x008fc600078c10ff */
[----:B------:R2:W-:Y:S01]  /*21850*/  @!P4 ST.E.64 desc[UR46][R6.64], R52 ;  /* 0x000000340600c985 */ /* 0x0005e2000c101b2e */
[----:B------:R-:W-:-:S05]  /*21860*/  @!P5 LEA.HI.X R13, R233, R3, R95, 0x2, P6 ;  /* 0x00000003e90dd211 */ /* 0x000fca00030f145f */
[----:B------:R3:W-:Y:S01]  /*21870*/  @!P5 ST.E.64 desc[UR46][R12.64], R8 ;  /* 0x000000080c00d985 */ /* 0x0007e2000c101b2e */
[----:B------:R-:W-:Y:S02]  /*21880*/  ISETP.GE.AND P5, PT, R229, UR4, PT ;  /* 0x00000004e5007c0c */ /* 0x000fe4000bfa6270 */
[----:B-1----:R-:W-:-:S04]  /*21890*/  @!P0 LEA R4, P4, R232, R2, 0x2 ;  /* 0x00000002e8048211 */ /* 0x002fc800078810ff */
[-C--:B------:R-:W-:Y:S02]  /*218a0*/  @!P0 LEA.HI.X R5, R232, R3.reuse, R94, 0x2, P4 ;  /* 0x00000003e8058211 */ /* 0x080fe400020f145e */
[----:B------:R-:W-:Y:S02]  /*218b0*/  ISETP.GE.AND P4, PT, R228, UR4, PT ;  /* 0x00000004e4007c0c */ /* 0x000fe4000bf86270 */
[CC--:B--2---:R-:W-:Y:S01]  /*218c0*/  @!P1 LEA R6, P3, R231.reuse, R2.reuse, 0x2 ;  /* 0x00000002e7069211 */ /* 0x0c4fe200078610ff */
[----:B------:R1:W-:Y:S01]  /*218d0*/  @!P0 ST.E.64 desc[UR46][R4.64], R60 ;  /* 0x0000003c04008985 */ /* 0x0003e2000c101b2e */
[----:B---3--:R-:W-:Y:S01]  /*218e0*/  @!P2 LEA R8, P6, R230, R2, 0x2 ;  /* 0x00000002e608a211 */ /* 0x008fe200078c10ff */
[----:B------:R-:W-:Y:S01]  /*218f0*/  VIADD R13, R200, 0xa0 ;  /* 0x000000a0c80d7836 */ /* 0x000fe20000000000 */
[-C--:B------:R-:W-:Y:S02]  /*21900*/  @!P1 LEA.HI.X R7, R231, R3.reuse, R93, 0x2, P3 ;  /* 0x00000003e7079211 */ /* 0x080fe400018f145d */
[----:B------:R-:W-:-:S02]  /*21910*/  @!P2 LEA.HI.X R9, R230, R3, R92, 0x2, P6 ;  /* 0x00000003e609a211 */ /* 0x000fc400030f145c */
[----:B------:R-:W-:Y:S01]  /*21920*/  ISETP.GE.AND P3, PT, R227, UR4, PT ;  /* 0x00000004e3007c0c */ /* 0x000fe2000bf66270 */
[----:B------:R2:W-:Y:S01]  /*21930*/  @!P1 ST.E.64 desc[UR46][R6.64], R64 ;  /* 0x0000004006009985 */ /* 0x0005e2000c101b2e */
[----:B------:R-:W-:-:S03]  /*21940*/  ISETP.GE.AND P0, PT, R225, UR4, PT ;  /* 0x00000004e1007c0c */ /* 0x000fc6000bf06270 */
[----:B------:R3:W-:Y:S01]  /*21950*/  @!P2 ST.E.64 desc[UR46][R8.64], R68 ;  /* 0x000000440800a985 */ /* 0x0007e2000c101b2e */
[----:B------:R-:W-:Y:S02]  /*21960*/  ISETP.GE.AND P2, PT, R226, UR4, PT ;  /* 0x00000004e2007c0c */ /* 0x000fe4000bf46270 */
[----:B-1----:R-:W-:-:S04]  /*21970*/  @!P5 LEA R4, P6, R229, R2, 0x2 ;  /* 0x00000002e504d211 */ /* 0x002fc800078c10ff */
[----:B------:R-:W-:Y:S02]  /*21980*/  @!P5 LEA.HI.X R5, R229, R3, R91, 0x2, P6 ;  /* 0x00000003e505d211 */ /* 0x000fe400030f145b */
[----:B--2---:R-:W-:-:S03]  /*21990*/  @!P4 LEA R6, P1, R228, R2, 0x2 ;  /* 0x00000002e406c211 */ /* 0x004fc600078210ff */
[----:B------:R1:W-:Y:S01]  /*219a0*/  @!P5 ST.E.64 desc[UR46][R4.64], R10 ;  /* 0x0000000a0400d985 */ /* 0x0003e2000c101b2e */
[-C--:B------:R-:W-:Y:S02]  /*219b0*/  @!P4 LEA.HI.X R7, R228, R3.reuse, R90, 0x2, P1 ;  /* 0x00000003e407c211 */ /* 0x080fe400008f145a */
[----:B------:R-:W-:Y:S02]  /*219c0*/  ISETP.GE.AND P1, PT, R224, UR4, PT ;  /* 0x00000004e0007c0c */ /* 0x000fe4000bf26270 */
[CC--:B---3--:R-:W-:Y:S01]  /*219d0*/  @!P3 LEA R8, P6, R227.reuse, R2.reuse, 0x2 ;  /* 0x00000002e308b211 */ /* 0x0c8fe200078c10ff */
[----:B------:R2:W-:Y:S03]  /*219e0*/  @!P4 ST.E.64 desc[UR46][R6.64], R76 ;  /* 0x0000004c0600c985 */ /* 0x0005e6000c101b2e */
        /* <DEDUP_REMOVED lines=10> */
[----:B------:R-:W-:Y:S02]  /*21a90*/  SHF.R.S32.HI R11, RZ, 0x1f, R220 ;  /* 0x0000001fff0b7819 */ /* 0x000fe400000114dc */
[CC--:B-1----:R-:W-:Y:S01]  /*21aa0*/  @!P1 LEA R8, P6, R224.reuse, R2.reuse, 0x2 ;  /* 0x00000002e0089211 */ /* 0x0c2fe200078c10ff */
[----:B------:R-:W-:Y:S01]  /*21ab0*/  @!P0 ST.E.64 desc[UR46][R6.64], R120 ;  /* 0x0000007806008985 */ /* 0x000fe2000c101b2e */
[----:B------:R-:W-:Y:S02]  /*21ac0*/  ISETP.GE.AND P0, PT, R25, UR4, PT ;  /* 0x0000000419007c0c */ /* 0x000fe4000bf06270 */
[----:B------:R-:W-:Y:S02]  /*21ad0*/  @!P1 LEA.HI.X R9, R224, R3, R84, 0x2, P6 ;  /* 0x00000003e0099211 */ /* 0x000fe400030f1454 */
[----:B------:R-:W-:Y:S01]  /*21ae0*/  @!P3 LEA R10, P6, R220, R2, 0x2 ;  /* 0x00000002dc0ab211 */ /* 0x000fe200078c10ff */
[----:B--2---:R-:W-:Y:S01]  /*21af0*/  VIADD R21, R200, 0xb8 ;  /* 0x000000b8c8157836 */ /* 0x004fe20000000000 */
[----:B------:R-:W-:Y:S01]  /*21b00*/  SHF.R.S32.HI R4, RZ, 0x1f, R13 ;  /* 0x0000001fff047819 */ /* 0x000fe2000001140d */
[----:B------:R1:W-:Y:S01]  /*21b10*/  @!P1 ST.E.64 desc[UR46][R8.64], R122 ;  /* 0x0000007a08009985 */ /* 0x0003e2000c101b2e */
[----:B------:R-:W-:-:S02]  /*21b20*/  ISETP.GE.AND P1, PT, R15, UR4, PT ;  /* 0x000000040f007c0c */ /* 0x000fc4000bf26270 */
[----:B------:R-:W-:Y:S02]  /*21b30*/  @!P3 LEA.HI.X R11, R220, R3, R11, 0x2, P6 ;  /* 0x00000003dc0bb211 */ /* 0x000fe400030f140b */
[-C--:B------:R-:W-:Y:S02]  /*21b40*/  @!P2 LEA R12, P6, R223, R2.reuse, 0x2 ;  /* 0x00000002df0ca211 */ /* 0x080fe400078c10ff */
[----:B------:R-:W-:Y:S02]  /*21b50*/  SHF.R.S32.HI R5, RZ, 0x1f, R25 ;  /* 0x0000001fff057819 */ /* 0x000fe40000011419 */
[----:B-1----:R-:W-:-:S04]  /*21b60*/  @!P4 LEA R8, P5, R13, R2, 0x2 ;  /* 0x000000020d08c211 */ /* 0x002fc800078a10ff */
[-C--:B------:R-:W-:Y:S02]  /*21b70*/  @!P4 LEA.HI.X R9, R13, R3.reuse, R4, 0x2, P5 ;  /* 0x000000030d09c211 */ /* 0x080fe400028f1404 */
[----:B------:R-:W-:Y:S02]  /*21b80*/  ISETP.GE.AND P5, PT, R21, UR4, PT ;  /* 0x0000000415007c0c */ /* 0x000fe4000bfa6270 */
[-C--:B------:R-:W-:Y:S02]  /*21b90*/  @!P2 LEA.HI.X R13, R223, R3.reuse, R74, 0x2, P6 ;  /* 0x00000003df0da211 */ /* 0x080fe400030f144a */
[----:B------:R-:W-:Y:S02]  /*21ba0*/  SHF.R.S32.HI R4, RZ, 0x1f, R15 ;  /* 0x0000001fff047819 */ /* 0x000fe4000001140f */
[CC--:B------:R-:W-:Y:S01]  /*21bb0*/  @!P1 LEA R6, P6, R15.reuse, R2.reuse, 0x2 ;  /* 0x000000020f069211 */ /* 0x0c0fe200078c10ff */
[----:B------:R3:W-:Y:S03]  /*21bc0*/  @!P2 ST.E.64 desc[UR46][R12.64], R124 ;  /* 0x0000007c0c00a985 */ /* 0x0007e6000c101b2e */
[----:B------:R-:W-:Y:S01]  /*21bd0*/  @!P1 LEA.HI.X R7, R15, R3, R4, 0x2, P6 ;  /* 0x000000030f079211 */ /* 0x000fe200030f1404 */
[----:B------:R3:W-:Y:S01]  /*21be0*/  @!P3 ST.E.64 desc[UR46][R10.64], R100 ;  /* 0x000000640a00b985 */ /* 0x0007e2000c101b2e */
[----:B------:R-:W-:-:S02]  /*21bf0*/  @!P0 LEA R4, P6, R25, R2, 0x2 ;  /* 0x0000000219048211 */ /* 0x000fc400078c10ff */
[----:B------:R-:W-:Y:S01]  /*21c00*/  SHF.R.S32.HI R15, RZ, 0x1f, R21 ;  /* 0x0000001fff0f7819 */ /* 0x000fe20000011415 */
[----:B------:R3:W-:Y:S01]  /*21c10*/  @!P4 ST.E.64 desc[UR46][R8.64], R104 ;  /* 0x000000680800c985 */ /* 0x0007e2000c101b2e */
[-C--:B------:R-:W-:Y:S02]  /*21c20*/  @!P0 LEA.HI.X R5, R25, R3.reuse, R5, 0x2, P6 ;  /* 0x0000000319058211 */ /* 0x080fe400030f1405 */
[C---:B------:R-:W-:Y:S01]  /*21c30*/  @!P5 LEA R2, P6, R21.reuse, R2, 0x2 ;  /* 0x000000021502d211 */ /* 0x040fe200078c10ff */
[----:B------:R3:W-:Y:S03]  /*21c40*/  @!P1 ST.E.64 desc[UR46][R6.64], R108 ;  /* 0x0000006c06009985 */ /* 0x0007e6000c101b2e */
[----:B------:R-:W-:Y:S01]  /*21c50*/  @!P5 LEA.HI.X R3, R21, R3, R15, 0x2, P6 ;  /* 0x000000031503d211 */ /* 0x000fe200030f140f */
[----:B------:R3:W-:Y:S04]  /*21c60*/  @!P0 ST.E.64 desc[UR46][R4.64], R112 ;  /* 0x0000007004008985 */ /* 0x0007e8000c101b2e */
[----:B------:R3:W-:Y:S04]  /*21c70*/  @!P5 ST.E.64 desc[UR46][R2.64], R116 ;  /* 0x000000740200d985 */ /* 0x0007e8000c101b2e */
.L_x_4966:
[----:B------:R-:W-:Y:S05]  /*21c80*/  BSYNC B1 ;  /* 0x0000000000017941 */ /* 0x000fea0003800000 */
.L_x_4965:
[----:B------:R-:W-:Y:S01]  /*21c90*/  ISETP.GE.AND P0, PT, R73, R72, PT ;  /* 0x000000484900720c */ /* 0x000fe20003f06270 */
[----:B--23--:R2:W3:Y:S04]  /*21ca0*/  SHFL.IDX PT, R3, R14, 0x1, 0x1c1f ;  /* 0x003c1f000e037f89 */ /* 0x00c4e800000e0000 */
[----:B-1----:R2:W1:Y:S08]  /*21cb0*/  SHFL.IDX PT, R2, R0, 0x1, 0x1c1f ;  /* 0x003c1f0000027f89 */ /* 0x00247000000e0000 */
[----:B--2---:R-:W-:Y:S05]  /*21cc0*/  @P0 BRA `(.L_x_4964) ;  /* 0x0000001400000947 */ /* 0x004fea0003800000 */
[----:B------:R-:W-:Y:S01]  /*21cd0*/  ULDC UR4, c[0x0][0xac8] ;  /* 0x0002b20000047ab9 */ /* 0x000fe20000000800 */
[----:B------:R-:W-:Y:S01]  /*21ce0*/  VIADD R21, R200, 0xb0 ;  /* 0x000000b0c8157836 */ /* 0x000fe20000000000 */
[----:B------:R-:W-:Y:S02]  /*21cf0*/  ISETP.GE.AND P1, PT, R142, UR4, PT ;  /* 0x000000048e007c0c */ /* 0x000fe4000bf26270 */
[----:B------:R-:W-:Y:S02]  /*21d00*/  ISETP.GE.AND P0, PT, R140, UR4, PT ;  /* 0x000000048c007c0c */ /* 0x000fe4000bf06270 */
[----:B------:R-:W-:Y:S02]  /*21d10*/  ISETP.GE.AND P2, PT, R200, UR4, PT ;  /* 0x00000004c8007c0c */ /* 0x000fe4000bf46270 */
[----:B------:R-:W-:Y:S02]  /*21d20*/  ISETP.GE.AND P3, PT, R138, UR4, PT ;  /* 0x000000048a007c0c */ /* 0x000fe4000bf66270 */
[----:B------:R-:W-:-:S02]  /*21d30*/  ISETP.GE.AND P4, PT, R237, UR4, PT ;  /* 0x00000004ed007c0c */ /* 0x000fc4000bf86270 */
[----:B------:R-:W-:-:S03]  /*21d40*/  SHF.R.S32.HI R25, RZ, 0x1f, R220 ;  /* 0x0000001fff197819 */ /* 0x000fc600000114dc */
[-C--:B-1----:R-:W-:Y:S02]  /*21d50*/  @!P1 LEA R6, P5, R142, R2.reuse, 0x2 ;  /* 0x000000028e069211 */ /* 0x082fe400078a10ff */
[-C--:B------:R-:W-:Y:S02]  /*21d60*/  @!P0 LEA R8, P6, R140, R2.reuse, 0x2 ;  /* 0x000000028c088211 */ /* 0x080fe400078c10ff */
[-C--:B---3--:R-:W-:Y:S01]  /*21d70*/  @!P1 LEA.HI.X R7, R142, R3.reuse, R143, 0x2, P5 ;  /* 0x000000038e079211 */ /* 0x088fe200028f148f */
[----:B------:R-:W-:Y:S01]  /*21d80*/  @!P2 IMAD.WIDE R4, R200, 0x4, R2 ;  /* 0x00000004c804a825 */ /* 0x000fe200078e0202 */
[----:B------:R-:W-:Y:S02]  /*21d90*/  ISETP.GE.AND P5, PT, R236, UR4, PT ;  /* 0x00000004ec007c0c */ /* 0x000fe4000bfa6270 */
[----:B------:R-:W-:Y:S02]  /*21da0*/  @!P0 LEA.HI.X R9, R140, R3, R141, 0x2, P6 ;  /* 0x000000038c098211 */ /* 0x000fe400030f148d */
[----:B------:R1:W-:Y:S01]  /*21db0*/  @!P2 ST.E.64 desc[UR46][R4.64], R26 ;  /* 0x0000001a0400a985 */ /* 0x0003e2000c101b2e */
[----:B------:R-:W-:-:S02]  /*21dc0*/  @!P3 LEA R10, P6, R138, R2, 0x2 ;  /* 0x000000028a0ab211 */ /* 0x000fc400078c10ff */
[-C--:B------:R-:W-:Y:S01]  /*21dd0*/  @!P4 LEA R12, P2, R237, R2.reuse, 0x2 ;  /* 0x00000002ed0cc211 */ /* 0x080fe200078410ff */
[----:B------:R2:W-:Y:S01]  /*21de0*/  @!P1 ST.E.64 desc[UR46][R6.64], R30 ;  /* 0x0000001e06009985 */ /* 0x0005e2000c101b2e */
[----:B------:R-:W-:Y:S02]  /*21df0*/  ISETP.GE.AND P1, PT, R234, UR4, PT ;  /* 0x00000004ea007c0c */ /* 0x000fe4000bf26270 */
[-C--:B------:R-:W-:Y:S01]  /*21e00*/  @!P3 LEA.HI.X R11, R138, R3.reuse, R139, 0x2, P6 ;  /* 0x000000038a0bb211 */ /* 0x080fe200030f148b */
[----:B------:R3:W-:Y:S01]  /*21e10*/  @!P0 ST.E.64 desc[UR46][R8.64], R34 ;  /* 0x0000002208008985 */ /* 0x0007e2000c101b2e */
[----:B------:R-:W-:Y:S02]  /*21e20*/  ISETP.GE.AND P0, PT, R235, UR4, PT ;  /* 0x00000004eb007c0c */ /* 0x000fe4000bf06270 */
[----:B0-----:R-:W-:Y:S01]  /*21e30*/  @!P5 LEA R14, P6, R236, R2, 0x2 ;  /* 0x00000002ec0ed211 */ /* 0x001fe200078c10ff */
[----:B------:R0:W-:Y:S01]  /*21e40*/  @!P3 ST.E.64 desc[UR46][R10.64], R38 ;  /* 0x000000260a00b985 */ /* 0x0001e2000c101b2e */
[----:B------:R-:W-:Y:S01]  /*21e50*/  @!P4 LEA.HI.X R13, R237, R3, R99, 0x2, P2 ;  /* 0x00000003ed0dc211 */ /* 0x000fe200010f1463 */
[----:B-1----:R-:W-:Y:S01]  /*21e60*/  VIADD R27, R200, 0xa0 ;  /* 0x000000a0c81b7836 */ /* 0x002fe20000000000 */
[----:B------:R-:W-:-:S02]  /*21e70*/  ISETP.GE.AND P2, PT, R233, UR4, PT ;  /* 0x00000004e9007c0c */ /* 0x000fc4000bf46270 */
[-C--:B------:R-:W-:Y:S01]  /*21e80*/  @!P5 LEA.HI.X R15, R236, R3.reuse, R98, 0x2, P6 ;  /* 0x00000003ec0fd211 */ /* 0x080fe200030f1462 */
[----:B------:R1:W-:Y:S01]  /*21e90*/  @!P4 ST.E.64 desc[UR46][R12.64], R42 ;  /* 0x0000002a0c00c985 */ /* 0x0003e2000c101b2e */
[----:B------:R-:W-:Y:S02]  /*21ea0*/  ISETP.GE.AND P3, PT, R232, UR4, PT ;  /* 0x00000004e8007c0c */ /* 0x000fe4000bf66270 */
[----:B------:R-:W-:Y:S01]  /*21eb0*/  ISETP.GE.AND P4, PT, R231, UR4, PT ;  /* 0x00000004e7007c0c */ /* 0x000fe2000bf86270 */
[----:B------:R4:W-:Y:S01]  /*21ec0*/  @!P5 ST.E.64 desc[UR46][R14.64], R46 ;  /* 0x0000002e0e00d985 */ /* 0x0009e2000c101b2e */
[CC--:B------:R-:W-:Y:S02]  /*21ed0*/  @!P0 LEA R4, P6, R235.reuse, R2.reuse, 0x2 ;  /* 0x00000002eb048211 */ /* 0x0c0fe400078c10ff */
[----:B--2---:R-:W-:Y:S02]  /*21ee0*/  @!P1 LEA R6, P5, R234, R2, 0x2 ;  /* 0x00000002ea069211 */ /* 0x004fe400078a10ff */
[----:B------:R-:W-:-:S02]  /*21ef0*/  @!P0 LEA.HI.X R5, R235, R3, R97, 0x2, P6 ;  /* 0x00000003eb058211 */ /* 0x000fc400030f1461 */
[CC--:B---3--:R-:W-:Y:S02]  /*21f00*/  @!P2 LEA R8, P6, R233.reuse, R2.reuse, 0x2 ;  /* 0x00000002e908a211 */ /* 0x0c8fe400078c10ff */
[-C--:B------:R-:W-:Y:S01]  /*21f10*/  @!P1 LEA.HI.X R7, R234, R3.reuse, R96, 0x2, P5 ;  /* 0x00000003ea079211 */ /* 0x080fe200028f1460 */
[----:B------:R2:W-:Y:S01]  /*21f20*/  @!P0 ST.E.64 desc[UR46][R4.64], R50 ;  /* 0x0000003204008985 */ /* 0x0005e2000c101b2e */
[----:B------:R-:W-:Y:S02]  /*21f30*/  ISETP.GE.AND P5, PT, R230, UR4, PT ;  /* 0x00000004e6007c0c */ /* 0x000fe4000bfa6270 */
[----:B------:R-:W-:Y:S01]  /*21f40*/  @!P2 LEA.HI.X R9, R233, R3, R95, 0x2, P6 ;  /* 0x00000003e909a211 */ /* 0x000fe200030f145f */
[----:B------:R3:W-:Y:S01]  /*21f50*/  @!P1 ST.E.64 desc[UR46][R6.64], R54 ;  /* 0x0000003606009985 */ /* 0x0007e2000c101b2e */
[-C--:B0-----:R-:W-:Y:S02]  /*21f60*/  @!P3 LEA R10, P1, R232, R2.reuse, 0x2 ;  /* 0x00000002e80ab211 */ /* 0x081fe400078210ff */
[----:B-1----:R-:W-:Y:S01]  /*21f70*/  @!P4 LEA R12, P0, R231, R2, 0x2 ;  /* 0x00000002e70cc211 */ /* 0x002fe200078010ff */
[----:B------:R0:W-:Y:S01]  /*21f80*/  @!P2 ST.E.64 desc[UR46][R8.64], R126 ;  /* 0x0000007e0800a985 */ /* 0x0001e2000c101b2e */
[----:B------:R-:W-:-:S02]  /*21f90*/  ISETP.GE.AND P2, PT, R229, UR4, PT ;  /* 0x00000004e5007c0c */ /* 0x000fc4000bf46270 */
[-C--:B------:R-:W-:Y:S02]  /*21fa0*/  @!P3 LEA.HI.X R11, R232, R3.reuse, R94, 0x2, P1 ;  /* 0x00000003e80bb211 */ /* 0x080fe400008f145e */
[----:B------:R-:W-:Y:S02]  /*21fb0*/  ISETP.GE.AND P1, PT, R228, UR4, PT ;  /* 0x00000004e4007c0c */ /* 0x000fe4000bf26270 */
[C---:B----4-:R-:W-:Y:S01]  /*21fc0*/  @!P5 LEA R14, P6, R230.reuse, R2, 0x2 ;  /* 0x00000002e60ed211 */ /* 0x050fe200078c10ff */
[----:B------:R1:W-:Y:S01]  /*21fd0*/  @!P3 ST.E.64 desc[UR46][R10.64], R62 ;  /* 0x0000003e0a00b985 */ /* 0x0003e2000c101b2e */
[-C--:B------:R-:W-:Y:S02]  /*21fe0*/  @!P4 LEA.HI.X R13, R231, R3.reuse, R93, 0x2, P0 ;  /* 0x00000003e70dc211 */ /* 0x080fe400000f145d */
[----:B------:R-:W-:Y:S02]  /*21ff0*/  @!P5 LEA.HI.X R15, R230, R3, R92, 0x2, P6 ;  /* 0x00000003e60fd211 */ /* 0x000fe400030f145c */
[----:B------:R-:W-:Y:S01]  /*22000*/  ISETP.GE.AND P0, PT, R227, UR4, PT ;  /* 0x00000004e3007c0c */ /* 0x000fe2000bf06270 */
[----:B------:R-:W-:Y:S01]  /*22010*/  @!P4 ST.E.64 desc[UR46][R12.64], R66 ;  /* 0x000000420c00c985 */ /* 0x000fe2000c101b2e */
[----:B------:R-:W-:-:S02]  /*22020*/  ISETP.GE.AND P3, PT, R226, UR4, PT ;  /* 0x00000004e2007c0c */ /* 0x000fc4000bf66270 */
[-C--:B--2---:R-:W-:Y:S01]  /*22030*/  @!P2 LEA R4, P6, R229, R2.reuse, 0x2 ;  /* 0x00000002e504a211 */ /* 0x084fe200078c10ff */
[----:B------:R2:W-:Y:S01]  /*22040*/  @!P5 ST.E.64 desc[UR46][R14.64], R70 ;  /* 0x000000460e00d985 */ /* 0x0005e2000c101b2e */
[----:B------:R-:W-:Y:S02]  /*22050*/  ISETP.GE.AND P4, PT, R225, UR4, PT ;  /* 0x00000004e1007c0c */ /* 0x000fe4000bf86270 */
[CC--:B---3--:R-:W-:Y:S02]  /*22060*/  @!P1 LEA R6, P5, R228.reuse, R2.reuse, 0x2 ;  /* 0x00000002e4069211 */ /* 0x0c8fe400078a10ff */
[-C--:B------:R-:W-:Y:S02]  /*22070*/  @!P2 LEA.HI.X R5, R229, R3.reuse, R91, 0x2, P6 ;  /* 0x00000003e505a211 */ /* 0x080fe400030f145b */
[----:B------:R-:W-:Y:S02]  /*22080*/  @!P1 LEA.HI.X R7, R228, R3, R90, 0x2, P5 ;  /* 0x00000003e4079211 */ /* 0x000fe400028f145a */
[----:B0-----:R-:W-:Y:S01]  /*22090*/  @!P0 LEA R8, P6, R227, R2, 0x2 ;  /* 0x00000002e3088211 */ /* 0x001fe200078c10ff */
[----:B------:R0:W-:Y:S01]  /*220a0*/  @!P2 ST.E.64 desc[UR46][R4.64], R128 ;  /* 0x000000800400a985 */ /* 0x0001e2000c101b2e */
[----:B------:R-:W-:-:S02]  /*220b0*/  ISETP.GE.AND P2, PT, R224, UR4, PT ;  /* 0x00000004e0007c0c */ /* 0x000fc4000bf46270 */
[-C--:B------:R-:W-:Y:S01]  /*220c0*/  @!P0 LEA.HI.X R9, R227, R3.reuse, R87, 0x2, P6 ;  /* 0x00000003e3098211 */ /* 0x080fe200030f1457 */
[----:B------:R3:W-:Y:S01]  /*220d0*/  @!P1 ST.E.64 desc[UR46][R6.64], R78 ;  /* 0x0000004e06009985 */ /* 0x0007e2000c101b2e */
[-C--:B-1----:R-:W-:Y:S01]  /*220e0*/  @!P3 LEA R10, P1, R226, R2.reuse, 0x2 ;  /* 0x00000002e20ab211 */ /* 0x082fe200078210ff */
[----:B--2---:R-:W-:Y:S01]  /*220f0*/  VIADD R15, R200, 0xa8 ;  /* 0x000000a8c80f7836 */ /* 0x004fe20000000000 */
[----:B------:R-:W-:Y:S01]  /*22100*/  @!P4 LEA R12, P5, R225, R2, 0x2 ;  /* 0x00000002e10cc211 */ /* 0x000fe200078a10ff */
[----:B------:R1:W-:Y:S01]  /*22110*/  @!P0 ST.E.64 desc[UR46][R8.64], R82 ;  /* 0x0000005208008985 */ /* 0x0003e2000c101b2e */
[-C--:B------:R-:W-:Y:S02]  /*22120*/  @!P3 LEA.HI.X R11, R226, R3.reuse, R86, 0x2, P1 ;  /* 0x00000003e20bb211 */ /* 0x080fe400008f1456 */
[----:B------:R-:W-:Y:S02]  /*22130*/  ISETP.GE.AND P1, PT, R223, UR4, PT ;  /* 0x00000004df007c0c */ /* 0x000fe4000bf26270 */
[----:B------:R-:W-:Y:S01]  /*22140*/  @!P4 LEA.HI.X R13, R225, R3, R85, 0x2, P5 ;  /* 0x00000003e10dc211 */ /* 0x000fe200028f1455 */
[----:B------:R2:W-:Y:S01]  /*22150*/  @!P3 ST.E.64 desc[UR46][R10.64], R130 ;  /* 0x000000820a00b985 */ /* 0x0005e2000c101b2e */
[----:B------:R-:W-:-:S02]  /*22160*/  ISETP.GE.AND P0, PT, R220, UR4, PT ;  /* 0x00000004dc007c0c */ /* 0x000fc4000bf06270 */
[CC--:B0-----:R-:W-:Y:S01]  /*22170*/  @!P2 LEA R4, P5, R224.reuse, R2.reuse, 0x2 ;  /* 0x00000002e004a211 */ /* 0x0c1fe200078a10ff */
[----:B------:R0:W-:Y:S01]  /*22180*/  @!P4 ST.E.64 desc[UR46][R12.64], R132 ;  /* 0x000000840c00c985 */ /* 0x0001e2000c101b2e */
[----:B------:R-:W-:Y:S02]  /*22190*/  ISETP.GE.AND P4, PT, R27, UR4, PT ;  /* 0x000000041b007c0c */ /* 0x000fe4000bf86270 */
[----:B------:R-:W-:Y:S02]  /*221a0*/  ISETP.GE.AND P3, PT, R15, UR4, PT ;  /* 0x000000040f007c0c */ /* 0x000fe4000bf66270 */
[----:B------:R-:W-:Y:S02]  /*221b0*/  @!P2 LEA.HI.X R5, R224, R3, R84, 0x2, P5 ;  /* 0x00000003e005a211 */ /* 0x000fe400028f1454 */
[-C--:B---3--:R-:W-:Y:S02]  /*221c0*/  @!P1 LEA R6, P6, R223, R2.reuse, 0x2 ;  /* 0x00000002df069211 */ /* 0x088fe400078c10ff */
[----:B------:R-:W-:Y:S01]  /*221d0*/  SHF.R.S32.HI R0, RZ, 0x1f, R27 ;  /* 0x0000001fff007819 */ /* 0x000fe2000001141b */
[----:B------:R3:W-:Y:S01]  /*221e0*/  @!P2 ST.E.64 desc[UR46][R4.64], R134 ;  /* 0x000000860400a985 */ /* 0x0007e2000c101b2e */
[----:B-1----:R-:W-:-:S02]  /*221f0*/  @!P0 LEA R8, P5, R220, R2, 0x2 ;  /* 0x00000002dc088211 */ /* 0x002fc400078a10ff */
[-C--:B------:R-:W-:Y:S02]  /*22200*/  @!P1 LEA.HI.X R7, R223, R3.reuse, R74, 0x2, P6 ;  /* 0x00000003df079211 */ /* 0x080fe400030f144a */
[----:B------:R-:W-:Y:S02]  /*22210*/  ISETP.GE.AND P6, PT, R21, UR4, PT ;  /* 0x0000000415007c0c */ /* 0x000fe4000bfc6270 */
[----:B------:R-:W-:Y:S01]  /*22220*/  @!P0 LEA.HI.X R9, R220, R3, R25, 0x2, P5 ;  /* 0x00000003dc098211 */ /* 0x000fe200028f1419 */
[----:B------:R3:W-:Y:S01]  /*22230*/  @!P1 ST.E.64 desc[UR46][R6.64], R136 ;  /* 0x0000008806009985 */ /* 0x0007e2000c101b2e */
[----:B--2---:R-:W-:-:S03]  /*22240*/  @!P4 LEA R10, P5, R27, R2, 0x2 ;  /* 0x000000021b0ac211 */ /* 0x004fc600078a10ff */
[----:B------:R3:W-:Y:S01]  /*22250*/  @!P0 ST.E.64 desc[UR46][R8.64], R102 ;  /* 0x0000006608008985 */ /* 0x0007e2000c101b2e */
[-C--:B------:R-:W-:Y:S02]  /*22260*/  @!P4 LEA.HI.X R11, R27, R3.reuse, R0, 0x2, P5 ;  /* 0x000000031b0bc211 */ /* 0x080fe400028f1400 */
[----:B------:R-:W-:Y:S02]  /*22270*/  SHF.R.S32.HI R0, RZ, 0x1f, R15 ;  /* 0x0000001fff007819 */ /* 0x000fe4000001140f */
[C---:B0-----:R-:W-:Y:S01]  /*22280*/  @!P3 LEA R12, P5, R15.reuse, R2, 0x2 ;  /* 0x000000020f0cb211 */ /* 0x041fe200078a10ff */
[----:B------:R3:W-:Y:S03]  /*22290*/  @!P4 ST.E.64 desc[UR46][R10.64], R106 ;  /* 0x0000006a0a00c985 */ /* 0x0007e6000c101b2e */
[----:B------:R-:W-:Y:S02]  /*222a0*/  @!P3 LEA.HI.X R13, R15, R3, R0, 0x2, P5 ;  /* 0x000000030f0db211 */ /* 0x000fe400028f1400 */
[----:B------:R-:W-:-:S02]  /*222b0*/  SHF.R.S32.HI R0, RZ, 0x1f, R21 ;  /* 0x0000001fff007819 */ /* 0x000fc40000011415 */
[C---:B------:R-:W-:Y:S01]  /*222c0*/  @!P6 LEA R14, P5, R21.reuse, R2, 0x2 ;  /* 0x00000002150ee211 */ /* 0x040fe200078a10ff */
[----:B------:R3:W-:Y:S03]  /*222d0*/  @!P3 ST.E.64 desc[UR46][R12.64], R110 ;  /* 0x0000006e0c00b985 */ /* 0x0007e6000c101b2e */
[----:B------:R-:W-:Y:S01]  /*222e0*/  @!P6 LEA.HI.X R15, R21, R3, R0, 0x2, P5 ;  /* 0x00000003150fe211 */ /* 0x000fe200028f1400 */
[----:B------:R-:W-:-:S04]  /*222f0*/  VIADD R21, R200, 0xb8 ;  /* 0x000000b8c8157836 */ /* 0x000fc80000000000 */
[----:B------:R3:W-:Y:S01]  /*22300*/  @!P6 ST.E.64 desc[UR46][R14.64], R114 ;  /* 0x000000720e00e985 */ /* 0x0007e2000c101b2e */
[----:B------:R-:W-:-:S13]  /*22310*/  ISETP.GE.AND P0, PT, R21, UR4, PT ;  /* 0x0000000415007c0c */ /* 0x000fda000bf06270 */
[----:B---3--:R-:W-:Y:S05]  /*22320*/  @P0 BRA `(.L_x_4964) ;  /* 0x0000000c00680947 */ /* 0x008fea0003800000 */
[----:B------:R-:W-:Y:S02]  /*22330*/  LEA R2, P0, R21, R2, 0x2 ;  /* 0x0000000215027211 */ /* 0x000fe400078010ff */
[----:B------:R-:W-:-:S04]  /*22340*/  SHF.R.S32.HI R0, RZ, 0x1f, R21 ;  /* 0x0000001fff007819 */ /* 0x000fc80000011415 */
[----:B------:R-:W-:-:S05]  /*22350*/  LEA.HI.X R3, R21, R3, R0, 0x2, P0 ;  /* 0x0000000315037211 */ /* 0x000fca00000f1400 */
[----:B------:R0:W-:Y:S01]  /*22360*/  ST.E.64 desc[UR46][R2.64], R118 ;  /* 0x0000007602007985 */ /* 0x0001e2000c101b2e */
[----:B------:R-:W-:Y:S05]  /*22370*/  BRA `(.L_x_4964) ;  /* 0x0000000c00547947 */ /* 0x000fea0003800000 */
.L_x_4955:
[----:B------:R-:W-:Y:S01]  /*22380*/  ULDC.64 UR4, c[0x0][0xc08] ;  /* 0x0003020000047ab9 */ /* 0x000fe20000000a00 */
[----:B------:R-:W2:Y:S01]  /*22390*/  LDC.64 R2, c[0x0][0xc00] ;  /* 0x00030000ff027b82 */ /* 0x000ea20000000a00 */
[----:B------:R-:W-:Y:S02]  /*223a0*/  ISETP.NE.U32.AND P0, PT, RZ, UR4, PT ;  /* 0x00000004ff007c0c */ /* 0x000fe4000bf05070 */
[----:B------:R-:W-:Y:S02]  /*223b0*/  MOV R15, RZ ;  /* 0x000000ff000f7202 */ /* 0x000fe40000000f00 */
[----:B------:R-:W-:Y:S01]  /*223c0*/  ISETP.NE.AND.EX P1, PT, RZ, UR5, PT, P0 ;  /* 0x00000005ff007c0c */ /* 0x000fe2000bf25300 */
[----:B------:R-:W-:Y:S02]  /*223d0*/  ULDC.64 UR4, c[0x0][0xc00] ;  /* 0x0003000000047ab9 */ /* 0x000fe40000000a00 */
[----:B------:R-:W-:-:S04]  /*223e0*/  ISETP.NE.U32.AND P0, PT, RZ, UR4, PT ;  /* 0x00000004ff007c0c */ /* 0x000fc8000bf05070 */
[----:B------:R-:W-:-:S06]  /*223f0*/  ISETP.NE.AND.EX P0, PT, RZ, UR5, PT, P0 ;  /* 0x00000005ff007c0c */ /* 0x000fcc000bf05300 */
[----:B------:R-:W3:Y:S01]  /*22400*/  @P1 LDC.64 R4, c[0x0][0xc08] ;  /* 0x00030200ff041b82 */ /* 0x000ee20000000a00 */
[----:B------:R-:W-:Y:S02]  /*22410*/  ULDC UR4, c[0x0][0xa88] ;  /* 0x0002a20000047ab9 */ /* 0x000fe40000000800 */
[----:B------:R-:W-:Y:S02]  /*22420*/  IMAD.U32 R0, RZ, RZ, UR4 ;  /* 0x00000004ff007e24 */ /* 0x000fe4000f8e00ff */
[----:B--2---:R-:W-:-:S05]  /*22430*/  IMAD.WIDE R2, R217, 0x4, R2 ;  /* 0x00000004d9027825 */ /* 0x004fca00078e0202 */
[----:B------:R2:W5:Y:S01]  /*22440*/  @P0 LDG.E R15, desc[UR46][R2.64] ;  /* 0x0000002e020f0981 */ /* 0x000562000c1e1900 */
[----:B---3--:R-:W-:-:S05]  /*22450*/  @P1 IMAD.WIDE R4, R217, 0x4, R4 ;  /* 0x00000004d9041825 */ /* 0x008fca00078e0204 */
[----:B------:R2:W5:Y:S01]  /*22460*/  @P1 LDG.E R0, desc[UR46][R4.64] ;  /* 0x0000002e04001981 */ /* 0x000562000c1e1900 */
[----:B------:R-:W-:Y:S02]  /*22470*/  ISETP.NE.AND P2, PT, R216, RZ, PT ;  /* 0x000000ffd800720c */ /* 0x000fe40003f45270 */
[----:B------:R-:W-:Y:S01]  /*22480*/  SHF.R.S32.HI R26, RZ, 0x1f, R217 ;  /* 0x0000001fff1a7819 */ /* 0x000fe200000114d9 */
[----:B------:R-:W3:Y:S10]  /*22490*/  S2R R29, SR_TID.X ;  /* 0x00000000001d7919 */ /* 0x000ef40000002100 */
[----:B------:R-:W4:Y:S01]  /*224a0*/  @!P2 LDC R216, c[0x0][0xad4] ;  /* 0x0002b500ffd8ab82 */ /* 0x000f220000000800 */
[----:B---3--:R-:W-:Y:S01]  /*224b0*/  VIADD R6, R29, 0xffffff80 ;  /* 0xffffff801d067836 */ /* 0x008fe20000000000 */
[----:B----4-:R-:W-:-:S04]  /*224c0*/  ISETP.GT.AND P2, PT, R216, 0x1, PT ;  /* 0x00000001d800780c */ /* 0x010fc80003f44270 */
[----:B------:R-:W-:Y:S01]  /*224d0*/  ISETP.GT.AND P3, PT, R6, 0x7f, PT ;  /* 0x0000007f0600780c */ /* 0x000fe20003f64270 */
[----:B--2---:R-:W-:-:S12]  /*224e0*/  @P1 BRA `(.L_x_4967) ;  /* 0x0000000000101947 */ /* 0x004fd80003800000 */
[----:B------:R-:W-:Y:S05]  /*224f0*/  @!P0 BRA `(.L_x_4967) ;  /* 0x00000000000c8947 */ /* 0x000fea0003800000 */
[----:B------:R-:W2:Y:S04]  /*22500*/  LDG.E R5, desc[UR46][R2.64] ;  /* 0x0000002e02057981 */ /* 0x000ea8000c1e1900 */
[----:B-----5:R-:W2:Y:S02]  /*22510*/  LDG.E R0, desc[UR46][R2.64+0x4] ;  /* 0x0000042e02007981 */ /* 0x020ea4000c1e1900 */
[----:B--2---:R-:W-:-:S07]  /*22520*/  IMAD.IADD R0, R0, 0x1, -R5 ;  /* 0x0000000100007824 */ /* 0x004fce00078e0a05 */
.L_x_4967:
[----:B------:R-:W-:Y:S01]  /*22530*/  BSSY B1, `(.L_x_4968) ;  /* 0x0000035000017945 */ /* 0x000fe20003800000 */
[----:B------:R-:W-:Y:S02]  /*22540*/  SEL R27, R217, RZ, !P0 ;  /* 0x000000ffd91b7207 */ /* 0x000fe40004000000 */
[----:B------:R-:W-:Y:S02]  /*22550*/  SEL R26, R26, RZ, !P0 ;  /* 0x000000ff1a1a7207 */ /* 0x000fe40004000000 */
[----:B-----5:R-:W-:Y:S01]  /*22560*/  SHF.R.S32.HI R24, RZ, 0x1f, R15 ;  /* 0x0000001fff187819 */ /* 0x020fe2000001140f */
[----:B------:R-:W-:Y:S06]  /*22570*/  @P3 BRA `(.L_x_4969) ;  /* 0x0000000000c03947 */ /* 0x000fec0003800000 */
[----:B------:R-:W2:Y:S01]  /*22580*/  LDC R31, c[0x0][0xbe8] ;  /* 0x0002fa00ff1f7b82 */ /* 0x000ea20000000800 */
[----:B------:R-:W-:Y:S01]  /*22590*/  IADD3 R29, R212, -0x80, R29 ;  /* 0xffffff80d41d7810 */ /* 0x000fe20007ffe01d */
[----:B--2---:R-:W-:-:S05]  /*225a0*/  IMAD R2, R0, R31, RZ ;  /* 0x0000001f00027224 */ /* 0x004fca00078e02ff */
[----:B------:R-:W-:-:S13]  /*225b0*/  ISETP.GE.AND P0, PT, R29, R2, PT ;  /* 0x000000021d00720c */ /* 0x000fda0003f06270 */
[----:B------:R-:W-:Y:S05]  /*225c0*/  @P0 BRA `(.L_x_4969) ;  /* 0x0000000000ac0947 */ /* 0x000fea0003800000 */
[----:B------:R-:W-:Y:S01]  /*225d0*/  IMAD.MOV.U32 R20, RZ, RZ, 0x9b8 ;  /* 0x000009b8ff147424 */ /* 0x000fe200078e00ff */
[----:B------:R-:W-:Y:S01]  /*225e0*/  ISETP.GT.AND P0, PT, R216, 0x1, PT ;  /* 0x00000001d800780c */ /* 0x000fe20003f04270 */
[----:B------:R-:W2:Y:S01]  /*225f0*/  LDC.64 R2, c[0x0][0xba8] ;  /* 0x0002ea00ff027b82 */ /* 0x000ea20000000a00 */
[----:B------:R-:W-:Y:S01]  /*22600*/  ISETP.NE.AND P1, PT, R31, 0x1, PT ;  /* 0x000000011f00780c */ /* 0x000fe20003f25270 */
[----:B------:R-:W-:Y:S01]  /*22610*/  IMAD.MOV.U32 R21, RZ, RZ, R29 ;  /* 0x000000ffff157224 */ /* 0x000fe200078e001d */
[----:B------:R-:W-:Y:S02]  /*22620*/  SEL R20, R20, 0x978, P0 ;  /* 0x0000097814147807 */ /* 0x000fe40000000000 */
[----:B------:R-:W-:-:S03]  /*22630*/  SEL R221, R221, RZ, P0 ;  /* 0x000000ffdddd7207 */ /* 0x000fc60000000000 */
[----:B------:R-:W3:Y:S08]  /*22640*/  LDC.64 R8, c[0x0][R20+0x220] ;  /* 0x0000880014087b82 */ /* 0x000ef00000000a00 */
[----:B------:R-:W4:Y:S08]  /*22650*/  LDC.64 R6, c[0x0][R20+0x218] ;  /* 0x0000860014067b82 */ /* 0x000f300000000a00 */
[----:B------:R-:W5:Y:S08]  /*22660*/  LDC.64 R10, c[0x0][R20+0x228] ;  /* 0x00008a00140a7b82 */ /* 0x000f700000000a00 */
[----:B------:R-:W0:Y:S08]  /*22670*/  LDC.64 R4, c[0x0][R20+0x210] ;  /* 0x0000840014047b82 */ /* 0x000e300000000a00 */
[----:B------:R-:W1:Y:S08]  /*22680*/  @P1 LDC R14, c[0x0][0xbec] ;  /* 0x0002fb00ff0e1b82 */ /* 0x000e700000000800 */
[----:B------:R-:W5:Y:S01]  /*22690*/  @P1 LDC R33, c[0x0][0xbf0] ;  /* 0x0002fc00ff211b82 */ /* 0x000f620000000800 */
[----:B---3--:R-:W-:-:S07]  /*226a0*/  IMAD R9, R9, R27, RZ ;  /* 0x0000001b09097224 */ /* 0x008fce00078e02ff */
[----:B--2---:R-:W2:Y:S01]  /*226b0*/  @!P0 LDC R2, c[0x0][0xb50] ;  /* 0x0002d400ff028b82 */ /* 0x004ea20000000800 */
[----:B------:R-:W-:-:S04]  /*226c0*/  IMAD.WIDE.U32 R12, R8, R27, RZ ;  /* 0x0000001b080c7225 */ /* 0x000fc800078e00ff */
[----:B------:R-:W-:Y:S02]  /*226d0*/  IMAD R9, R8, R26, R9 ;  /* 0x0000001a08097224 */ /* 0x000fe400078e0209 */
[----:B-1----:R-:W-:Y:S01]  /*226e0*/  @P1 IMAD.HI.U32 R14, R29, R14, RZ ;  /* 0x0000000e1d0e1227 */ /* 0x002fe200078e00ff */
[----:B------:R-:W1:Y:S03]  /*226f0*/  @!P0 LDC R3, c[0x0][0xb54] ;  /* 0x0002d500ff038b82 */ /* 0x000e660000000800 */
[-C--:B----4-:R-:W-:Y:S02]  /*22700*/  IMAD R25, R7, R215.reuse, RZ ;  /* 0x000000d707197224 */ /* 0x090fe400078e02ff */
[----:B------:R-:W-:Y:S01]  /*22710*/  IMAD.WIDE.U32 R6, R6, R215, RZ ;  /* 0x000000d706067225 */ /* 0x000fe200078e00ff */
[----:B-----5:R-:W-:-:S03]  /*22720*/  @P1 SHF.R.U32.HI R21, RZ, R33, R14 ;  /* 0x00000021ff151219 */ /* 0x020fc6000001160e */
        /* <DEDUP_REMOVED lines=12> */
[----:B0-----:R-:W-:Y:S01]  /*227f0*/  IMAD R5, R5, R9, RZ ;  /* 0x0000000905057224 */ /* 0x001fe200078e02ff */
[----:B------:R-:W-:-:S05]  /*22800*/  SHF.R.S32.HI R11, RZ, 0x1f, R9 ;  /* 0x0000001fff0b7819 */ /* 0x000fca0000011409 */
[C---:B------:R-:W-:Y:S02]  /*22810*/  IMAD R11, R4.reuse, R11, R5 ;  /* 0x0000000b040b7224 */ /* 0x040fe400078e0205 */
[----:B------:R-:W-:-:S04]  /*22820*/  IMAD.WIDE.U32 R4, R4, R9, R6 ;  /* 0x0000000904047225 */ /* 0x000fc800078e0006 */
[----:B------:R-:W-:Y:S01]  /*22830*/  IMAD.IADD R5, R5, 0x1, R11 ;  /* 0x0000000105057824 */ /* 0x000fe200078e020b */
[----:B--2---:R-:W-:-:S04]  /*22840*/  LEA R2, P0, R4, R2, 0x2 ;  /* 0x0000000204027211 */ /* 0x004fc800078010ff */
[----:B-1----:R-:W-:Y:S01]  /*22850*/  LEA.HI.X R3, R4, R3, R5, 0x2, P0 ;  /* 0x0000000304037211 */ /* 0x002fe200000f1405 */
[----:B------:R-:W-:-:S05]  /*22860*/  IMAD.MOV.U32 R5, RZ, RZ, -0x800000 ;  /* 0xff800000ff057424 */ /* 0x000fca00078e00ff */
[----:B------:R2:W-:Y:S03]  /*22870*/  STG.E desc[UR46][R2.64], R5 ;  /* 0x0000000502007986 */ /* 0x0005e6000c10192e */
.L_x_4969:
[----:B------:R-:W-:Y:S05]  /*22880*/  BSYNC B1 ;  /* 0x0000000000017941 */ /* 0x000fea0003800000 */
.L_x_4968:
        /* <DEDUP_REMOVED lines=20> */
[----:B------:R-:W-:Y:S01]  /*229d0*/  LEA R5, R13, R10, 0x5 ;  /* 0x0000000a0d057211 */ /* 0x000fe200078e28ff */
[----:B------:R-:W-:Y:S01]  /*229e0*/  IMAD R3, R215, UR5, R3 ;  /* 0x00000005d7037c24 */ /* 0x000fe2000f8e0203 */
[----:B------:R-:W-:Y:S01]  /*229f0*/  ULDC.64 UR4, c[0x0][0xaf0] ;  /* 0x0002bc0000047ab9 */ /* 0x000fe20000000a00 */
[----:B------:R-:W-:Y:S02]  /*22a00*/  IMAD.SHL.U32 R13, R13, 0x8, RZ ;  /* 0x000000080d0d7824 */ /* 0x000fe400078e00ff */
[----:B------:R-:W-:Y:S02]  /*22a10*/  IMAD.IADD R8, R212, 0x1, R5 ;  /* 0x00000001d4087824 */ /* 0x000fe400078e0205 */
        /* <DEDUP_REMOVED lines=16> */
[----:B------:R-:W-:Y:S01]  /*22b20*/  IMAD.IADD R212, R10, 0x1, R212 ;  /* 0x000000010ad47824 */ /* 0x000fe200078e02d4 */
[----:B------:R-:W-:Y:S01]  /*22b30*/  SHF.R.S32.HI R10, RZ, 0x1f, R13 ;  /* 0x0000001fff0a7819 */ /* 0x000fe2000001140d */
[----:B------:R-:W-:Y:S02]  /*22b40*/  IMAD.IADD R3, R3, 0x1, R5 ;  /* 0x0000000103037824 */ /* 0x000fe400078e0205 */
[----:B------:R-:W-:Y:S02]  /*22b50*/  IMAD R6, R4, UR4, RZ ;  /* 0x0000000404067c24 */ /* 0x000fe4000f8e02ff */
[----:B------:R-:W-:Y:S02]  /*22b60*/  IMAD R9, R0, R9, RZ ;  /* 0x0000000900097224 */ /* 0x000fe400078e02ff */
[----:B------:R-:W-:-:S02]  /*22b70*/  VIADD R4, R212, 0x40 ;  /* 0x00000040d4047836 */ /* 0x000fc40000000000 */
[C---:B------:R-:W-:Y:S01]  /*22b80*/  IMAD R5, R7.reuse, UR5, R6 ;  /* 0x0000000507057c24 */ /* 0x040fe2000f8e0206 */
[-C--:B------:R-:W-:Y:S01]  /*22b90*/  ISETP.GE.AND P2, PT, R212, R9.reuse, PT ;  /* 0x00000009d400720c */ /* 0x080fe20003f46270 */
[----:B------:R-:W-:Y:S01]  /*22ba0*/  IMAD.WIDE.U32 R2, R7, UR4, R2 ;  /* 0x0000000407027c25 */ /* 0x000fe2000f8e0002 */
[----:B------:R-:W-:Y:S01]  /*22bb0*/  ULDC.64 UR4, c[0x0][0xa80] ;  /* 0x0002a00000047ab9 */ /* 0x000fe20000000a00 */
[-C--:B------:R-:W-:Y:S02]  /*22bc0*/  ISETP.GE.AND P1, PT, R4, R9.reuse, PT ;  /* 0x000000090400720c */ /* 0x080fe40003f26270 */
[----:B------:R-:W-:Y:S01]  /*22bd0*/  IMAD.IADD R3, R3, 0x1, R5 ;  /* 0x0000000103037824 */ /* 0x000fe200078e0205 */
[----:B------:R-:W-:Y:S01]  /*22be0*/  LEA R4, P3, R2, UR4, 0x1 ;  /* 0x0000000402047c11 */ /* 0x000fe2000f8608ff */
[----:B------:R-:W-:Y:S02]  /*22bf0*/  VIADD R0, R212, 0x20 ;  /* 0x00000020d4007836 */ /* 0x000fe40000000000 */
[C---:B------:R-:W-:Y:S01]  /*22c00*/  VIADD R11, R13.reuse, 0x80 ;  /* 0x000000800d0b7836 */ /* 0x040fe20000000000 */
[----:B------:R-:W-:Y:S01]  /*22c10*/  LEA.HI.X R5, R2, UR5, R3, 0x1, P3 ;  /* 0x0000000502057c11 */ /* 0x000fe200098f0c03 */
[----:B------:R-:W-:Y:S01]  /*22c20*/  VIADD R7, R13, 0x40 ;  /* 0x000000400d077836 */ /* 0x000fe20000000000 */
[----:B------:R-:W-:Y:S01]  /*22c30*/  ISETP.GE.AND P0, PT, R0, R9, PT ;  /* 0x000000090000720c */ /* 0x000fe20003f06270 */
[----:B------:R2:W3:Y:S01]  /*22c40*/  SHFL.IDX PT, R2, R4, RZ, 0x181f ;  /* 0x00181fff04027589 */ /* 0x0004e200000e0000 */
[----:B------:R-:W-:-:S02]  /*22c50*/  SHF.R.S32.HI R6, RZ, 0x1f, R11 ;  /* 0x0000001fff067819 */ /* 0x000fc4000001140b */
[----:B------:R-:W-:Y:S01]  /*22c60*/  SHF.R.S32.HI R8, RZ, 0x1f, R7 ;  /* 0x0000001fff087819 */ /* 0x000fe20000011407 */
[----:B------:R2:W4:Y:S01]  /*22c70*/  SHFL.IDX PT, R0, R5, RZ, 0x181f ;  /* 0x00181fff05007589 */ /* 0x00052200000e0000 */
[----:B------:R-:W-:Y:S07]  /*22c80*/  @P2 BRA `(.L_x_4971) ;  /* 0x0000000000342947 */ /* 0x000fee0003800000 */
        /* <DEDUP_REMOVED lines=13> */
.L_x_4971:
[----:B------:R-:W-:Y:S05]  /*22d60*/  BSYNC B1 ;  /* 0x0000000000017941 */ /* 0x000fea0003800000 */
.L_x_4970:
        /* <DEDUP_REMOVED lines=17> */
.L_x_4973:
[----:B------:R-:W-:Y:S05]  /*22e80*/  BSYNC B1 ;  /* 0x0000000000017941 */ /* 0x000fea0003800000 */
.L_x_4972:
        /* <DEDUP_REMOVED lines=17> */
.L_x_4975:
[----:B------:R-:W-:Y:S05]  /*22fa0*/  BSYNC B1 ;  /* 0x0000000000017941 */ /* 0x000fea0003800000 */
.L_x_4974:
[----:B0-----:R-:W-:Y:S01]  /*22fb0*/  VIADD R0, R212, 0x60 ;  /* 0x00000060d4007836 */ /* 0x001fe20000000000 */
[----:B--2-4-:R-:W4:Y:S04]  /*22fc0*/  SHFL.IDX PT, R5, R5, 0x3, 0x181f ;  /* 0x00781f0005057f89 */ /* 0x014f2800000e0000 */
[----:B------:R-:W-:Y:S01]  /*22fd0*/  ISETP.GE.AND P0, PT, R0, R9, PT ;  /* 0x000000090000720c */ /* 0x000fe20003f06270 */
[----:B------:R0:W2:-:S12]  /*22fe0*/  SHFL.IDX PT, R2, R4, 0x3, 0x181f ;  /* 0x00781f0004027f89 */ /* 0x00009800000e0000 */
[----:B0-----:R-:W-:Y:S05]  /*22ff0*/  @P0 BRA `(.L_x_4964) ;  /* 0x0000000000340947 */ /* 0x001fea0003800000 */
[----:B------:R-:W-:Y:S02]  /*23000*/  ULDC UR4, c[0x0][0xac8] ;  /* 0x0002b20000047ab9 */ /* 0x000fe40000000800 */
[----:B------:R-:W-:Y:S02]  /*23010*/  ISETP.GE.AND P3, PT, R13, UR4, PT ;  /* 0x000000040d007c0c */ /* 0x000fe4000bf66270 */
[----:B------:R-:W-:Y:S02]  /*23020*/  ISETP.GE.AND P4, PT, R7, UR4, PT ;  /* 0x0000000407007c0c */ /* 0x000fe4000bf86270 */
[----:B------:R-:W-:-:S09]  /*23030*/  ISETP.GE.AND P5, PT, R11, UR4, PT ;  /* 0x000000040b007c0c */ /* 0x000fd2000bfa6270 */
[-C--:B--2---:R-:W-:Y:S02]  /*23040*/  @!P3 LEA R12, P0, R13, R2.reuse, 0x1 ;  /* 0x000000020d0cb211 */ /* 0x084fe400078008ff */
        /* <DEDUP_REMOVED lines=8> */
.L_x_4964:
[----:B------:R-:W-:Y:S05]  /*230d0*/  BSYNC B0 ;  /* 0x0000000000007941 */ /* 0x000fea0003800000 */
.L_x_4954:
[----:B------:R-:W-:Y:S02]  /*230e0*/  ULDC UR4, c[0x0][0xc3c] ;  /* 0x00030f0000047ab9 */ /* 0x000fe40000000800 */
[----:B-1----:R-:W-:-:S13]  /*230f0*/  ISETP.GE.AND P0, PT, R59, UR4, PT ;  /* 0x000000043b007c0c */ /* 0x002fda000bf06270 */
[----:B------:R-:W-:Y:S05]  /*23100*/  @!P0 BRA `(.L_x_4976) ;  /* 0xfffffde000608947 */ /* 0x000fea000383ffff */
[----:B------:R-:W-:Y:S05]  /*23110*/  BRA `(.L_x_4683) ;  /* 0x00000094008c7947 */ /* 0x000fea0003800000 */
.L_x_4681:
        /* <DEDUP_REMOVED lines=18> */
.L_x_4977:
[----:B------:R-:W-:Y:S01]  /*23240*/  LOP3.LUT R0, R6, 0x1f, RZ, 0xc0, !PT ;  /* 0x0000001f06007812 */ /* 0x000fe200078ec0ff */
[----:B------:R-:W-:Y:S01]  /*23250*/  ULDC UR4, c[0x0][0xc3c] ;  /* 0x00030f0000047ab9 */ /* 0x000fe20000000800 */
[----:B------:R-:W-:Y:S01]  /*23260*/  MOV R8, RZ ;  /* 0x000000ff00087202 */ /* 0x000fe20000000f00 */
[----:B------:R-:W0:Y:S01]  /*23270*/  S2UR UR6, SR_CTAID.X ;  /* 0x00000000000679c3 */ /* 0x000e220000002500 */
[----:B------:R-:W-:Y:S01]  /*23280*/  ISETP.NE.AND P0, PT, R0, 0x1f, PT ;  /* 0x0000001f0000780c */ /* 0x000fe20003f05270 */
[----:B------:R-:W-:-:S03]  /*23290*/  ULDC UR5, c[0x0][0xc38] ;  /* 0x00030e0000057ab9 */ /* 0x000fc60000000800 */
[----:B------:R-:W-:-:S13]  /*232a0*/  ISETP.GE.OR P1, PT, R0, UR4, !P0 ;  /* 0x0000000400007c0c */ /* 0x000fda000c726670 */
[----:B------:R-:W1:Y:S08]  /*232b0*/  @!P1 LDC.64 R2, c[0x0][0xc80] ;  /* 0x00032000ff029b82 */ /* 0x000e700000000a00 */
[----:B------:R-:W2:Y:S01]  /*232c0*/  @!P1 LDC.64 R4, c[0x0][0xc78] ;  /* 0x00031e00ff049b82 */ /* 0x000ea20000000a00 */
[----:B-1----:R-:W-:-:S05]  /*232d0*/  @!P1 IMAD.WIDE.U32 R2, R0, 0x4, R2 ;  /* 0x0000000400029825 */ /* 0x002fca00078e0002 */
        /* <DEDUP_REMOVED lines=33> */
.L_x_4981:
[----:B------:R-:W0:Y:S01]  /*234f0*/  LDC R2, c[0x0][0xc3c] ;  /* 0x00030f00ff027b82 */ /* 0x000e220000000800 */
[----:B------:R-:W-:Y:S01]  /*23500*/  ULDC UR7, c[0x0][0xc3c] ;  /* 0x00030f0000077ab9 */ /* 0x000fe20000000800 */
[----:B------:R-:W-:Y:S01]  /*23510*/  UIADD3 UR4, UR4, 0x1f, URZ ;  /* 0x0000001f04047890 */ /* 0x000fe2000fffe03f */
[----:B------:R-:W-:-:S05]  /*23520*/  IMAD.U32 R3, RZ, RZ, UR7 ;  /* 0x00000007ff037e24 */ /* 0x000fca000f8e00ff */
[----:B------:R1:W-:Y:S01]  /*23530*/  STL [R1+0xc], R3 ;  /* 0x00000c0301007387 */ /* 0x0003e20000100800 */
[----:B0-----:R-:W-:-:S13]  /*23540*/  ISETP.LE.AND P6, PT, R2, UR4, PT ;  /* 0x0000000402007c0c */ /* 0x001fda000bfc3270 */
[----:B-1----:R-:W-:Y:S05]  /*23550*/  @P6 BRA `(.L_x_4980) ;  /* 0x0000000800b06947 */ /* 0x002fea0003800000 */
[----:B------:R-:W-:Y:S02]  /*23560*/  VIADD R11, R0, UR4 ;  /* 0x00000004000b7c36 */ /* 0x000fe40008000000 */
        /* <DEDUP_REMOVED lines=31> */
.L_x_4979:
        /* <DEDUP_REMOVED lines=12> */
.L_x_4982:
        /* <DEDUP_REMOVED lines=32> */
[----:B------:R-:W-:Y:S01]  /*23a20*/  IMAD R7, R2, R9, RZ ;  /* 0x0000000902077224 */ /* 0x000fe200078e02ff */
[----:B------:R-:W-:-:S07]  /*23a30*/  MOV R2, RZ ;  /* 0x000000ff00027202 */ /* 0x000fce0000000f00 */
        /* <DEDUP_REMOVED lines=29> */
.L_x_4983:
[----:B-1----:R-:W1:Y:S02]  /*23c10*/  LDC.64 R2, c[0x0][0xc90] ;  /* 0x00032400ff027b82 */ /* 0x002e640000000a00 */
[----:B-1----:R-:W-:-:S05]  /*23c20*/  IMAD.WIDE R2, R14, 0x4, R2 ;  /* 0x000000040e027825 */ /* 0x002fca00078e0202 */
[----:B0-----:R0:W2:Y:S02]  /*23c30*/  LDG.E R7, desc[UR46][R2.64] ;  /* 0x0000002e02077981 */ /* 0x0010a4000c1e1900 */
[----:B0-----:R-:W-:Y:S01]  /*23c40*/  MOV R2, RZ ;  /* 0x000000ff00027202 */ /* 0x001fe20000000f00 */
        /* <DEDUP_REMOVED lines=57> */
.L_x_4984:
[----:B01----:R-:W-:-:S05]  /*23fe0*/  LOP3.LUT R3, RZ, R2, RZ, 0x33, !PT ;  /* 0x00000002ff037212 */ /* 0x003fca00078e33ff */
[----:B------:R-:W-:-:S05]  /*23ff0*/  IMAD.IADD R2, R4, 0x1, R3 ;  /* 0x0000000104027824 */ /* 0x000fca00078e0203 */
[----:B------:R1:W-:Y:S01]  /*24000*/  STL [R1+0x4], R2 ;  /* 0x0000040201007387 */ /* 0x0003e20000100800 */
[----:B------:R-:W-:Y:S05]  /*24010*/  BRA `(.L_x_4985) ;  /* 0x0000000000107947 */ /* 0x000fea0003800000 */
.L_x_4980:
[----:B------:R-:W-:Y:S01]  /*24020*/  IMAD.U32 R2, RZ, RZ, UR6 ;  /* 0x00000006ff027e24 */ /* 0x000fe2000f8e00ff */
[----:B------:R0:W-:Y:S04]  /*24030*/  STL [R1+0x4], RZ ;  /* 0x000004ff01007387 */ /* 0x0001e80000100800 */
[----:B------:R0:W-:Y:S04]  /*24040*/  STL [R1+0x8], RZ ;  /* 0x000008ff01007387 */ /* 0x0001e80000100800 */
[----:B------:R0:W-:Y:S02]  /*24050*/  STL [R1], R2 ;  /* 0x0000000201007387 */ /* 0x0001e40000100800 */
.L_x_4985:
        /* <DEDUP_REMOVED lines=10> */
.L_x_4978:
        /* <DEDUP_REMOVED lines=8> */
[----:B----4-:R-:W2:Y:S01]  /*24180*/  LDL R0, [R1+0x6c] ;  /* 0x00006c0001007983 */ /* 0x010ea20000100800 */
[----:B------:R-:W4:Y:S01]  /*24190*/  S2UR UR5, SR_CgaCtaId ;  /* 0x00000000000579c3 */ /* 0x000f220000008800 */
        /* <DEDUP_REMOVED lines=10> */
[----:B----4-:R-:W-:-:S06]  /*24240*/  ULEA UR4, UR5, UR4, 0x18 ;  /* 0x0000000405047291 */ /* 0x010fcc000f8ec03f */
[----:B------:R-:W-:Y:S01]  /*24250*/  IMAD.U32 R19, RZ, RZ, UR4 ;  /* 0x00000004ff137e24 */ /* 0x000fe2000f8e00ff */
        /* <DEDUP_REMOVED lines=8> */
[----:B------:R-:W-:Y:S02]  /*242e0*/  IMAD.SHL.U32 R6, R6, 0x10, RZ ;  /* 0x0000001006067824 */ /* 0x000fe400078e00ff */
[----:B------:R-:W-:Y:S02]  /*242f0*/  IMAD R2, R2, 0x2, R19 ;  /* 0x0000000202027824 */ /* 0x000fe400078e0213 */
[----:B------:R0:W-:Y:S04]  /*24300*/  STL [R1+0x28], R3 ;  /* 0x0000280301007387 */ /* 0x0001e80000100800 */
[----:B------:R1:W-:Y:S04]  /*24310*/  STL [R1+0x2c], R2 ;  /* 0x00002c0201007387 */ /* 0x0003e80000100800 */
[----:B------:R-:W-:Y:S01]  /*24320*/  STL [R1+0x58], RZ ;  /* 0x000058ff01007387 */ /* 0x000fe20000100800 */
[----:B------:R-:W-:-:S02]  /*24330*/  @P0 LOP3.LUT R18, R18, 0x1, RZ, 0xfc, !PT ;  /* 0x0000000112120812 */ /* 0x000fc400078efcff */
[----:B0-----:R-:W-:Y:S02]  /*24340*/  SHF.R.U32.HI R3, RZ, 0x3, R4 ;  /* 0x00000003ff037819 */ /* 0x001fe40000011604 */
[----:B------:R-:W-:Y:S01]  /*24350*/  ISETP.NE.OR P0, PT, R4, RZ, !P0 ;  /* 0x000000ff0400720c */ /* 0x000fe20004705670 */
[----:B-1----:R-:W-:Y:S01]  /*24360*/  IMAD.MOV.U32 R2, RZ, RZ, 0x1 ;  /* 0x00000001ff027424 */ /* 0x002fe200078e00ff */
[----:B------:R-:W-:Y:S01]  /*24370*/  LOP3.LUT R3, R3, 0x70, R6, 0xf8, !PT ;  /* 0x0000007003037812 */ /* 0x000fe200078ef806 */
[----:B------:R-:W-:Y:S01]  /*24380*/  IMAD.MOV.U32 R3, RZ, RZ, 0x1 ;  /* 0x00000001ff037424 */ /* 0x000fe200078e00ff */
[----:B------:R-:W-:Y:S02]  /*24390*/  LOP3.LUT R18, R18, 0xfffffff7, RZ, 0xc0, !PT ;  /* 0xfffffff712127812 */ /* 0x000fe400078ec0ff */
[----:B------:R0:W-:Y:S04]  /*243a0*/  STL [R1+0x20], R2 ;  /* 0x0000200201007387 */ /* 0x0001e80000100800 */
[----:B------:R1:W-:Y:S03]  /*243b0*/  STL [R1+0x1c], RZ ;  /* 0x00001cff01007387 */ /* 0x0003e60000100800 */
[----:B------:R-:W-:Y:S01]  /*243c0*/  @P0 LOP3.LUT R18, R18, 0x8, RZ, 0xfc, !PT ;  /* 0x0000000812120812 */ /* 0x000fe200078efcff */
[----:B------:R1:W-:Y:S01]  /*243d0*/  STL [R1+0x10], RZ ;  /* 0x000010ff01007387 */ /* 0x0003e20000100800 */
[----:B0-----:R-:W-:-:S03]  /*243e0*/  LOP3.LUT R2, R0, 0x40, RZ, 0xfc, !PT ;  /* 0x0000004000027812 */ /* 0x001fc600078efcff */
[----:B------:R1:W-:Y:S01]  /*243f0*/  STL [R1+0x14], R3 ;  /* 0x0000140301007387 */ /* 0x0003e20000100800 */
[----:B------:R-:W-:-:S07]  /*24400*/  LOP3.LUT R0, R0, 0x80, RZ, 0xfc, !PT ;  /* 0x0000008000007812 */ /* 0x000fce00078efcff */
.L_x_5156:
[----:B------:R-:W2:Y:S01]  /*24410*/  LDL R14, [R1+0xc] ;  /* 0x00000c00010e7983 */ /* 0x000ea20000100800 */
[----:B------:R-:W2:Y:S01]  /*24420*/  LDC.64 R12, c[0x0][0xa00] ;  /* 0x00028000ff0c7b82 */ /* 0x000ea20000000a00 */
[----:B------:R-:W-:Y:S05]  /*24430*/  YIELD ;  /* 0x0000000000007946 */ /* 0x000fea0003800000 */
[----:B------:R-:W-:Y:S01]  /*24440*/  ULDC.64 UR4, c[0x0][0xa28] ;  /* 0x00028a0000047ab9 */ /* 0x000fe20000000a00 */
[----:B0--3--:R-:W-:Y:S02]  /*24450*/  CS2R R6, SRZ ;  /* 0x0000000000067805 */ /* 0x009fe4000001ff00 */
[----:B------:R-:W-:Y:S01]  /*24460*/  ISETP.NE.U32.AND P0, PT, RZ, UR4, PT ;  /* 0x00000004ff007c0c */ /* 0x000fe2000bf05070 */
[----:B------:R-:W-:Y:S01]  /*24470*/  ULDC.64 UR8, c[0x0][0xa18] ;  /* 0x0002860000087ab9 */ /* 0x000fe20000000a00 */
[----:B------:R-:W0:Y:S01]  /*24480*/  LDC.64 R4, c[0x0][0xa08] ;  /* 0x00028200ff047b82 */ /* 0x000e220000000a00 */
[----:B------:R-:W-:Y:S01]  /*24490*/  ULDC.64 UR6, c[0x0][0xa08] ;  /* 0x0002820000067ab9 */ /* 0x000fe20000000a00 */
[----:B------:R-:W-:Y:S01]  /*244a0*/  ISETP.NE.AND.EX P0, PT, RZ, UR5, PT, P0 ;  /* 0x00000005ff007c0c */ /* 0x000fe2000bf05300 */
[----:B------:R-:W-:-:S02]  /*244b0*/  ULDC.64 UR4, c[0x0][0xa00] ;  /* 0x0002800000047ab9 */ /* 0x000fc40000000a00 */
[----:B------:R-:W-:-:S04]  /*244c0*/  ISETP.NE.U32.AND P1, PT, RZ, UR4, PT ;  /* 0x00000004ff007c0c */ /* 0x000fc8000bf25070 */
[----:B------:R-:W-:Y:S01]  /*244d0*/  ISETP.NE.AND.EX P1, PT, RZ, UR5, PT, P1 ;  /* 0x00000005ff007c0c */ /* 0x000fe2000bf25310 */
[----:B------:R-:W-:Y:S01]  /*244e0*/  ULDC.64 UR4, c[0x0][0xa10] ;  /* 0x0002840000047ab9 */ /* 0x000fe20000000a00 */
[----:B------:R-:W-:-:S04]  /*244f0*/  ISETP.NE.U32.AND P3, PT, RZ, UR8, PT ;  /* 0x00000008ff007c0c */ /* 0x000fc8000bf65070 */
[----:B------:R-:W-:Y:S01]  /*24500*/  ISETP.NE.AND.EX P3, PT, RZ, UR9, PT, P3 ;  /* 0x00000009ff007c0c */ /* 0x000fe2000bf65330 */
[----:B-1----:R-:W1:-:S12]  /*24510*/  @P0 LDC.64 R2, c[0x0][0xa28] ;  /* 0x00028a00ff020b82 */ /* 0x002e580000000a00 */
[----:B---3--:R-:W3:Y:S01]  /*24520*/  @P3 LDC.64 R10, c[0x0][0xa18] ;  /* 0x00028600ff0a3b82 */ /* 0x008ee20000000a00 */
        /* <DEDUP_REMOVED lines=11> */
[----:B------:R-:W-:Y:S01]  /*245e0*/  IMAD.MOV.U32 R0, RZ, RZ, RZ ;  /* 0x000000ffff007224 */ /* 0x000fe200078e00ff */
[----:B-1----:R-:W1:Y:S01]  /*245f0*/  LDC.64 R2, c[0x0][0xa10] ;  /* 0x00028400ff027b82 */ /* 0x002e620000000a00 */
[----:B0-----:R-:W-:-:S10]  /*24600*/  IMAD.WIDE R4, R14, 0x4, R4 ;  /* 0x000000040e047825 */ /* 0x001fd400078e0204 */
[----:B------:R0:W5:Y:S01]  /*24610*/  @P2 LDG.E R8, desc[UR46][R4.64] ;  /* 0x0000002e04082981 */ /* 0x000162000c1e1900 */
[----:B-1----:R-:W-:-:S05]  /*24620*/  IMAD.WIDE R2, R14, 0x4, R2 ;  /* 0x000000040e027825 */ /* 0x002fca00078e0202 */
        /* <DEDUP_REMOVED lines=14> */
[----:B------:R-:W-:Y:S01]  /*24710*/  MOV R10, UR5 ;  /* 0x00000005000a7c02 */ /* 0x000fe20008000f00 */
[----:B-1----:R-:W-:Y:S01]  /*24720*/  IMAD.U32 R7, RZ, RZ, UR4 ;  /* 0x00000004ff077e24 */ /* 0x002fe2000f8e00ff */
[----:B0-----:R-:W-:Y:S06]  /*24730*/  @P3 BRA `(.L_x_4987) ;  /* 0x0000000000143947 */ /* 0x001fec0003800000 */
[----:B------:R-:W-:Y:S05]  /*24740*/  @!P1 BRA `(.L_x_4987) ;  /* 0x0000000000109947 */ /* 0x000fea0003800000 */
[----:B------:R-:W2:Y:S04]  /*24750*/  LDG.E R9, desc[UR46][R12.64] ;  /* 0x0000002e0c097981 */ /* 0x000ea8000c1e1900 */
[----:B------:R-:W2:Y:S02]  /*24760*/  LDG.E R12, desc[UR46][R12.64+0x4] ;  /* 0x0000042e0c0c7981 */ /* 0x000ea4000c1e1900 */
[----:B--2--5:R-:W-:-:S05]  /*24770*/  IMAD.IADD R15, R12, 0x1, -R9 ;  /* 0x000000010c0f7824 */ /* 0x024fca00078e0a09 */
[----:B------:R0:W-:Y:S02]  /*24780*/  STL [R1+0x38], R15 ;  /* 0x0000380f01007387 */ /* 0x0001e40000100800 */
.L_x_4987:
        /* <DEDUP_REMOVED lines=12> */
[----:B------:R-:W1:Y:S02]  /*24850*/  LDC.64 R4, c[0x0][0xa20] ;  /* 0x00028800ff047b82 */ /* 0x000e640000000a00 */
[----:B-1----:R-:W-:-:S05]  /*24860*/  IMAD.WIDE R4, R14, 0x4, R4 ;  /* 0x000000040e047825 */ /* 0x002fca00078e0204 */
[----:B------:R1:W5:Y:S01]  /*24870*/  LDG.E R7, desc[UR46][R4.64] ;  /* 0x0000002e04077981 */ /* 0x000362000c1e1900 */
[----:B------:R-:W-:Y:S05]  /*24880*/  BRA `(.L_x_4989) ;  /* 0x0000000000107947 */ /* 0x000fea0003800000 */
.L_x_4988:
[----:B------:R-:W-:Y:S05]  /*24890*/  @!P2 BRA `(.L_x_4989) ;  /* 0x00000000000ca947 */ /* 0x000fea0003800000 */
[----:B------:R-:W2:Y:S04]  /*248a0*/  LDG.E R7, desc[UR46][R4.64] ;  /* 0x0000002e04077981 */ /* 0x000ea8000c1e1900 */
[----:B------:R-:W2:Y:S02]  /*248b0*/  LDG.E R4, desc[UR46][R4.64+0x4] ;  /* 0x0000042e04047981 */ /* 0x000ea4000c1e1900 */
[----:B--2---:R-:W-:-:S07]  /*248c0*/  IMAD.IADD R7, R4, 0x1, -R7 ;  /* 0x0000000104077824 */ /* 0x004fce00078e0a07 */
.L_x_4989:
[----:B------:R-:W2:Y:S04]  /*248d0*/  LDL.LU R8, [R1+0x4] ;  /* 0x0000040001087983 */ /* 0x000ea80000300800 */
[----:B-1----:R-:W3:Y:S04]  /*248e0*/  @P0 LDG.E R4, desc[UR46][R2.64] ;  /* 0x0000002e02040981 */ /* 0x002ee8000c1e1900 */
        /* <DEDUP_REMOVED lines=8> */
[----:B------:R2:W-:Y:S01]  /*24970*/  STL [R1+0x34], R12 ;  /* 0x0000340c01007387 */ /* 0x0005e20000100800 */
[----:B---3--:R-:W-:Y:S02]  /*24980*/  @P0 IMAD.IADD R10, R2, 0x1, -R4 ;  /* 0x00000001020a0824 */ /* 0x008fe400078e0a04 */
[----:B-1----:R-:W-:-:S04]  /*24990*/  @P1 IMAD.HI.U32 R2, R7, R3, RZ ;  /* 0x0000000307021227 */ /* 0x002fc800078e00ff */
[----:B------:R-:W-:Y:S01]  /*249a0*/  IMAD.IADD R6, R9, 0x1, R10 ;  /* 0x0000000109067824 */ /* 0x000fe200078e020a */
[----:B----4-:R-:W-:-:S03]  /*249b0*/  @P1 SHF.R.U32.HI R7, RZ, R5, R2 ;  /* 0x00000005ff071219 */ /* 0x010fc60000011602 */
[C---:B------:R-:W-:Y:S01]  /*249c0*/  VIADD R2, R6.reuse, 0x5f ;  /* 0x0000005f06027836 */ /* 0x040fe20000000000 */
[----:B------:R-:W-:-:S03]  /*249d0*/  IADD3 R21, R6, 0x1, -R15 ;  /* 0x0000000106157810 */ /* 0x000fc60007ffe80f */
[----:B------:R-:W-:-:S04]  /*249e0*/  IMAD.HI R2, R2, 0x2aaaaaab, RZ ;  /* 0x2aaaaaab02027827 */ /* 0x000fc800078e02ff */
[----:B------:R-:W-:Y:S01]  /*249f0*/  IMAD.IADD R7, R21, 0x1, R7 ;  /* 0x0000000115077824 */ /* 0x000fe200078e0207 */
[----:B------:R-:W-:-:S04]  /*24a00*/  SHF.R.U32.HI R3, RZ, 0x1f, R2 ;  /* 0x0000001fff037819 */ /* 0x000fc80000011602 */
[----:B------:R-:W-:Y:S02]  /*24a10*/  LEA.HI.SX32 R11, R2, R3, 0x1c ;  /* 0x00000003020b7211 */ /* 0x000fe400078fe2ff */
[----:B------:R-:W1:Y:S03]  /*24a20*/  LDC.64 R2, c[0x0][0x9e0] ;  /* 0x00027800ff027b82 */ /* 0x000e660000000a00 */
        /* <DEDUP_REMOVED lines=15> */
.L_x_4992:
[----:B------:R-:W-:-:S13]  /*24b20*/  ISETP.NE.AND P3, PT, R3, 0x1, PT ;  /* 0x000000010300780c */ /* 0x000fda0003f65270 */
[----:B------:R-:W1:Y:S02]  /*24b30*/  @P3 LDC.64 R4, c[0x0][0x9e8] ;  /* 0x00027a00ff043b82 */ /* 0x000e640000000a00 */
[----:B-1----:R-:W-:-:S05]  /*24b40*/  @P3 IMAD.HI.U32 R4, R2, R4, RZ ;  /* 0x0000000402043227 */ /* 0x002fca00078e00ff */
[----:B------:R-:W-:-:S07]  /*24b50*/  @P3 SHF.R.U32.HI R2, RZ, R5, R4 ;  /* 0x00000005ff023219 */ /* 0x000fce0000011604 */
.L_x_4993:
[----:B------:R-:W-:Y:S05]  /*24b60*/  BSYNC B0 ;  /* 0x0000000000007941 */ /* 0x000fea0003800000 */
.L_x_4991:
[----:B------:R-:W-:-:S05]  /*24b70*/  IMAD R2, R2, R3, R3 ;  /* 0x0000000302027224 */ /* 0x000fca00078e0203 */
[----:B------:R-:W-:-:S07]  /*24b80*/  VIMNMX R8, R8, R2, PT ;  /* 0x0000000208087248 */ /* 0x000fce0003fe0100 */
.L_x_4990:
[----:B------:R-:W1:Y:S01]  /*24b90*/  @P1 LDC R4, c[0x0][0x44c] ;  /* 0x00011300ff041b82 */ /* 0x000e620000000800 */
[----:B------:R-:W-:Y:S01]  /*24ba0*/  VIADD R8, R8, 0x5f ;  /* 0x0000005f08087836 */ /* 0x000fe20000000000 */
[----:B------:R-:W-:Y:S01]  /*24bb0*/  MOV R2, R12 ;  /* 0x0000000c00027202 */ /* 0x000fe20000000f00 */
[----:B------:R-:W-:Y:S01]  /*24bc0*/  IMAD.IADD R20, R6, 0x1, -R15 ;  /* 0x0000000106147824 */ /* 0x000fe200078e0a0f */
[----:B------:R-:W-:Y:S01]  /*24bd0*/  ULDC UR4, c[0x0][0x9dc] ;  /* 0x0002770000047ab9 */ /* 0x000fe20000000800 */
[----:B------:R-:W-:-:S03]  /*24be0*/  IMAD.HI R8, R8, 0x2aaaaaab, RZ ;  /* 0x2aaaaaab08087827 */ /* 0x000fc600078e02ff */
[----:B------:R-:W2:Y:S02]  /*24bf0*/  @P1 LDC R5, c[0x0][0x450] ;  /* 0x00011400ff051b82 */ /* 0x000ea40000000800 */
[----:B------:R-:W-:-:S04]  /*24c00*/  SHF.R.U32.HI R7, RZ, 0x1f, R8 ;  /* 0x0000001fff077819 */ /* 0x000fc80000011608 */
[----:B------:R-:W-:-:S04]  /*24c10*/  LEA.HI.SX32 R7, R8, R7, 0x1c ;  /* 0x0000000708077211 */ /* 0x000fc800078fe2ff */
[----:B------:R-:W-:Y:S01]  /*24c20*/  VIMNMX R7, R11, R7, PT ;  /* 0x000000070b077248 */ /* 0x000fe20003fe0100 */
[----:B-1----:R-:W-:-:S05]  /*24c30*/  @P1 IMAD.HI.U32 R4, R12, R4, RZ ;  /* 0x000000040c041227 */ /* 0x002fca00078e00ff */
[----:B--2---:R-:W-:-:S05]  /*24c40*/  @P1 SHF.R.U32.HI R2, RZ, R5, R4 ;  /* 0x00000005ff021219 */ /* 0x004fca0000011604 */
        /* <DEDUP_REMOVED lines=13> */
.L_x_4996:
[----:B------:R-:W-:-:S13]  /*24d20*/  ISETP.NE.AND P1, PT, R3, 0x1, PT ;  /* 0x000000010300780c */ /* 0x000fda0003f25270 */
[----:B------:R-:W1:Y:S02]  /*24d30*/  @P1 LDC.64 R4, c[0x0][0x9e8] ;  /* 0x00027a00ff041b82 */ /* 0x000e640000000a00 */
[----:B-1----:R-:W-:-:S05]  /*24d40*/  @P1 IMAD.HI.U32 R4, R2, R4, RZ ;  /* 0x0000000402041227 */ /* 0x002fca00078e00ff */
[----:B------:R-:W-:-:S07]  /*24d50*/  @P1 SHF.R.U32.HI R2, RZ, R5, R4 ;  /* 0x00000005ff021219 */ /* 0x000fce0000011604 */
.L_x_4997:
[----:B------:R-:W-:Y:S05]  /*24d60*/  BSYNC B0 ;  /* 0x0000000000007941 */ /* 0x000fea0003800000 */
.L_x_4995:
[----:B------:R-:W-:-:S05]  /*24d70*/  IMAD R2, R2, R3, RZ ;  /* 0x0000000302027224 */ /* 0x000fca00078e02ff */
[----:B------:R-:W-:-:S07]  /*24d80*/  VIMNMX R6, R6, R2, !PT ;  /* 0x0000000206067248 */ /* 0x000fce0007fe0100 */
.L_x_4994:
[----:B------:R-:W-:Y:S01]  /*24d90*/  IMAD.HI R6, R6, 0x2aaaaaab, RZ ;  /* 0x2aaaaaab06067827 */ /* 0x000fe200078e02ff */
[----:B------:R-:W-:Y:S01]  /*24da0*/  LOP3.LUT R12, R17, 0xff, RZ, 0xc0, !PT ;  /* 0x000000ff110c7812 */ /* 0x000fe200078ec0ff */
[----:B------:R-:W-:Y:S01]  /*24db0*/  BSSY B0, `(.L_x_4998) ;  /* 0x0000027000007945 */ /* 0x000fe20003800000 */
[----:B------:R-:W-:Y:S01]  /*24dc0*/  SHF.R.U32.HI R17, RZ, 0x10, R17 ;  /* 0x00000010ff117819 */ /* 0x000fe20000011611 */
[----:B------:R-:W-:Y:S01]  /*24dd0*/  IMAD.MOV.U32 R2, RZ, RZ, RZ ;  /* 0x000000ffff027224 */ /* 0x000fe200078e00ff */
[----:B------:R-:W-:Y:S01]  /*24de0*/  SHF.R.U32.HI R4, RZ, 0x1f, R6 ;  /* 0x0000001fff047819 */ /* 0x000fe20000011606 */
[----:B------:R1:W-:Y:S03]  /*24df0*/  STL [R1+0x50], R12 ;  /* 0x0000500c01007387 */ /* 0x0003e60000100800 */
[----:B------:R-:W-:-:S04]  /*24e00*/  LEA.HI.SX32 R4, R6, R4, 0x1c ;  /* 0x0000000406047211 */ /* 0x000fc800078fe2ff */
        /* <DEDUP_REMOVED lines=20> */
[----:B------:R-:W-:-:S03]  /*24f50*/  IABS R3, R8 ;  /* 0x0000000800037213 */ /* 0x000fc60000000000 */
        /* <DEDUP_REMOVED lines=9> */
[----:B------:R-:W-:-:S04]  /*24ff0*/  ISETP.NE.AND P2, PT, R5, RZ, PT ;  /* 0x000000ff0500720c */ /* 0x000fc80003f45270 */
[----:B------:R-:W-:-:S09]  /*25000*/  @!P1 IADD3 R2, -R2, RZ, RZ ;  /* 0x000000ff02029210 */ /* 0x000fd20007ffe1ff */
[----:B------:R-:W-:-:S07]  /*25010*/  @!P2 LOP3.LUT R2, RZ, R5, RZ, 0x33, !PT ;  /* 0x00000005ff02a212 */ /* 0x000fce00078e33ff */
.L_x_4999:
[----:B------:R-:W-:Y:S05]  /*25020*/  BSYNC B0 ;  /* 0x0000000000007941 */ /* 0x000fea0003800000 */
.L_x_4998:
[----:B------:R-:W-:Y:S01]  /*25030*/  IMAD R4, R12, R2, R4 ;  /* 0x000000020c047224 */ /* 0x000fe200078e0204 */
[----:B------:R-:W-:Y:S01]  /*25040*/  BSSY B0, `(.L_x_5000) ;  /* 0x0000157000007945 */ /* 0x000fe20003800000 */
[----:B------:R-:W-:-:S03]  /*25050*/  PLOP3.LUT P5, PT, PT, PT, PT, 0x80, 0x0 ;  /* 0x000000000000781c */ /* 0x000fc60003faf070 */
        /* <DEDUP_REMOVED lines=22> */
.L_x_5199:
[----:B--2---:R-:W-:Y:S02]  /*251c0*/  ISETP.NE.AND P0, PT, R14, RZ, PT ;  /* 0x000000ff0e00720c */ /* 0x004fe40003f05270 */
[----:B------:R-:W-:-:S11]  /*251d0*/  PLOP3.LUT P2, PT, PT, PT, PT, 0x8, 0x0 ;  /* 0x000000000000781c */ /* 0x000fd60003f4e170 */
[----:B------:R-:W-:Y:S05]  /*251e0*/  @P0 BRA `(.L_x_5003) ;  /* 0x00000000000c0947 */ /* 0x000fea0003800000 */
[----:B------:R-:W-:-:S03]  /*251f0*/  UMOV UR4, 0xffffffff ;  /* 0xffffffff00047882 */ /* 0x000fc60000000000 */
[----:B------:R-:W-:Y:S05]  /*25200*/  BRA.DIV UR4, `(.L_x_5004) ;  /* 0x0000008204747947 */ /* 0x000fea000b800000 */
[----:B------:R-:W-:-:S13]  /*25210*/  ELECT P2, URZ, PT ;  /* 0x00000000003f782f */ /* 0x000fda0003840000 */
.L_x_5003:
        /* <DEDUP_REMOVED lines=9> */
.L_x_5202:
[----:B------:R-:W-:Y:S05]  /*252b0*/  BSYNC B1 ;  /* 0x0000000000017941 */ /* 0x000fea0003800000 */
.L_x_5005:
        /* <DEDUP_REMOVED lines=12> */
.L_x_5203:
[----:B------:R-:W-:Y:S05]  /*25380*/  BSYNC B2 ;  /* 0x0000000000027941 */ /* 0x000fea0003800000 */
.L_x_5009:
[----:B------:R-:W-:Y:S04]  /*25390*/  BSSY B2, `(.L_x_5011) ;  /* 0x0000007000027945 */ /* 0x000fe80003800000 */
[----:B------:R-:W-:Y:S05]  /*253a0*/  @P4 BRA `(.L_x_5012) ;  /* 0x0000000000144947 */ /* 0x000fea0003800000 */
[----:B------:R-:W-:Y:S01]  /*253b0*/  LOP3.LUT P0, RZ, R18, 0x1, RZ, 0xc0, !PT ;  /* 0x0000000112ff7812 */ /* 0x000fe2000780c0ff */
[----:B-1----:R-:W-:-:S04]  /*253c0*/  IMAD.MOV.U32 R4, RZ, RZ, 0x9000 ;  /* 0x00009000ff047424 */ /* 0x002fc800078e00ff */
[----:B------:R3:W-:Y:S08]  /*253d0*/  SYNCS.ARRIVE.TRANS64 RZ, [R6+URZ+0x30890], R4 ;  /* 0x0308900406ff79a7 */ /* 0x0007f0000800003f */
[----:B------:R-:W-:Y:S05]  /*253e0*/  @!P0 BRA `(.L_x_5012) ;  /* 0x0000000000048947 */ /* 0x000fea0003800000 */
[----:B------:R-:W-:Y:S01]  /*253f0*/  BPT.TRAP 0x1 ;  /* 0x000000040000795c */ /* 0x000fe20000300000 */
.L_x_5012:
[----:B------:R-:W-:Y:S05]  /*25400*/  BSYNC B2 ;  /* 0x0000000000027941 */ /* 0x000fea0003800000 */
.L_x_5011:
[----:B-1-3--:R-:W3:Y:S01]  /*25410*/  LDL R4, [R1+0x1c] ;  /* 0x00001c0001047983 */ /* 0x00aee20000100800 */
[----:B------:R-:W-:Y:S01]  /*25420*/  IMAD.MOV.U32 R14, RZ, RZ, RZ ;  /* 0x000000ffff0e7224 */ /* 0x000fe200078e00ff */
[----:B------:R-:W-:Y:S01]  /*25430*/  UIADD3 UR4, UP0, UR36, 0x570, URZ ;  /* 0x0000057024047890 */ /* 0x000fe2000ff1e03f */
[----:B------:R-:W-:Y:S01]  /*25440*/  IMAD R5, R9, 0x60, R0 ;  /* 0x0000006009057824 */ /* 0x000fe200078e0200 */
[----:B------:R-:W-:Y:S01]  /*25450*/  PLOP3.LUT P0, PT, PT, PT, PT, 0x80, 0x0 ;  /* 0x000000000000781c */ /* 0x000fe20003f0f070 */
[----:B------:R-:W-:Y:S01]  /*25460*/  UMOV UR6, 0x0 ;  /* 0x0000000000067882 */ /* 0x000fe20000000000 */
[----:B------:R-:W-:Y:S01]  /*25470*/  R2UR UR10, R14 ;  /* 0x000000000e0a72ca */ /* 0x000fe200000e0000 */
[----:B------:R-:W-:Y:S01]  /*25480*/  VIADD R5, R5, 0xffffffa0 ;  /* 0xffffffa005057836 */ /* 0x000fe20000000000 */
[----:B------:R-:W-:Y:S01]  /*25490*/  UIADD3.X UR5, URZ, UR37, URZ, UP0, !UPT ;  /* 0x000000253f057290 */ /* 0x000fe200087fe43f */
[----:B------:R-:W-:Y:S01]  /*254a0*/  UMOV UR7, 0x12f00000 ;  /* 0x12f0000000077882 */ /* 0x000fe20000000000 */
[----:B---3--:R-:W-:-:S02]  /*254b0*/  IMAD R8, R4, 0x9000, R19 ;  /* 0x0000900004087824 */ /* 0x008fc400078e0213 */
[----:B------:R-:W-:Y:S02]  /*254c0*/  VIADD R4, R6, 0x30890 ;  /* 0x0003089006047836 */ /* 0x000fe40000000000 */
[----:B------:R-:W-:-:S07]  /*254d0*/  VIADD R7, R8, 0x1e400 ;  /* 0x0001e40008077836 */ /* 0x000fce0000000000 */
.L_x_5013:
        /* <DEDUP_REMOVED lines=16> */
.L_x_5014:
        /* <DEDUP_REMOVED lines=16> */
.L_x_5015:
        /* <DEDUP_REMOVED lines=13> */
.L_x_5204:
[----:B------:R-:W-:Y:S05]  /*257b0*/  BSYNC B2 ;  /* 0x0000000000027941 */ /* 0x000fea0003800000 */
.L_x_5016:
[----:B------:R-:W-:Y:S01]  /*257c0*/  BSSY B2, `(.L_x_5018) ;  /* 0x0000009000027945 */ /* 0x000fe20003800000 */
[----:B-12---:R-:W-:Y:S01]  /*257d0*/  MOV R10, 0x0 ;  /* 0x00000000000a7802 */ /* 0x006fe20000000f00 */
[----:B------:R-:W-:Y:S02]  /*257e0*/  IMAD.MOV.U32 R11, RZ, RZ, 0x12f00000 ;  /* 0x12f00000ff0b7424 */ /* 0x000fe400078e00ff */
[----:B------:R-:W-:Y:S05]  /*257f0*/  @P4 BRA `(.L_x_5019) ;  /* 0x0000000000144947 */ /* 0x000fea0003800000 */
[----:B------:R-:W-:Y:S01]  /*25800*/  LOP3.LUT P0, RZ, R18, 0x1, RZ, 0xc0, !PT ;  /* 0x0000000112ff7812 */ /* 0x000fe2000780c0ff */
[----:B------:R-:W-:-:S04]  /*25810*/  IMAD.MOV.U32 R4, RZ, RZ, 0x9000 ;  /* 0x00009000ff047424 */ /* 0x000fc800078e00ff */
[----:B------:R1:W-:Y:S08]  /*25820*/  SYNCS.ARRIVE.TRANS64 RZ, [R6+URZ+0x308b0], R4 ;  /* 0x0308b00406ff79a7 */ /* 0x0003f0000800003f */
[----:B------:R-:W-:Y:S05]  /*25830*/  @!P0 BRA `(.L_x_5019) ;  /* 0x0000000000048947 */ /* 0x000fea0003800000 */
[----:B------:R-:W-:Y:S01]  /*25840*/  BPT.TRAP 0x1 ;  /* 0x000000040000795c */ /* 0x000fe20000300000 */
.L_x_5019:
[----:B------:R-:W-:Y:S05]  /*25850*/  BSYNC B2 ;  /* 0x0000000000027941 */ /* 0x000fea0003800000 */
.L_x_5018:
[----:B------:R-:W-:Y:S01]  /*25860*/  R2UR UR10, R14 ;  /* 0x000000000e0a72ca */ /* 0x000fe200000e0000 */
[----:B------:R-:W-:Y:S01]  /*25870*/  UIADD3 UR4, UP0, UR36, 0x670, URZ ;  /* 0x0000067024047890 */ /* 0x000fe2000ff1e03f */
[----:B------:R-:W-:Y:S01]  /*25880*/  R2UR UR6, R10 ;  /* 0x000000000a0672ca */ /* 0x000fe200000e0000 */
[----:B-1----:R-:W-:Y:S01]  /*25890*/  VIADD R6, R6, 0x308b0 ;  /* 0x000308b006067836 */ /* 0x002fe20000000000 */
[----:B------:R-:W-:Y:S01]  /*258a0*/  R2UR UR7, R11 ;  /* 0x000000000b0772ca */ /* 0x000fe200000e0000 */
[----:B------:R-:W-:Y:S01]  /*258b0*/  VIADD R4, R8, 0x400 ;  /* 0x0000040008047836 */ /* 0x000fe20000000000 */
[----:B------:R-:W-:Y:S01]  /*258c0*/  PLOP3.LUT P0, PT, PT, PT, PT, 0x80, 0x0 ;  /* 0x000000000000781c */ /* 0x000fe20003f0f070 */
[----:B------:R-:W-:-:S12]  /*258d0*/  UIADD3.X UR5, URZ, UR37, URZ, UP0, !UPT ;  /* 0x000000253f057290 */ /* 0x000fd800087fe43f */
.L_x_5020:
        /* <DEDUP_REMOVED lines=10> */
[----:B------:R-:W-:Y:S01]  /*25980*/  R2UR UR10, R13 ;  /* 0x000000000d0a72ca */ /* 0x000fe200000e0000 */
[----:B------:R-:W-:Y:S01]  /*25990*/  VIADD R4, R8, 0x3400 ;  /* 0x0000340008047836 */ /* 0x000fe20000000000 */
[----:B------:R-:W-:Y:S02]  /*259a0*/  R2UR UR6, R10 ;  /* 0x000000000a0672ca */ /* 0x000fe400000e0000 */
[----:B------:R-:W-:Y:S02]  /*259b0*/  R2UR UR7, R11 ;  /* 0x000000000b0772ca */ /* 0x000fe400000e0000 */
[----:B------:R-:W-:-:S13]  /*259c0*/  PLOP3.LUT P0, PT, PT, PT, PT, 0x80, 0x0 ;  /* 0x000000000000781c */ /* 0x000fda0003f0f070 */
.L_x_5021:
        /* <DEDUP_REMOVED lines=15> */
.L_x_5022:
        /* <DEDUP_REMOVED lines=10> */
.L_x_5008:
[----:B------:R-:W-:Y:S05]  /*25b60*/  BSYNC B1 ;  /* 0x0000000000017941 */ /* 0x000fea0003800000 */
.L_x_5007:
[----:B-1----:R-:W2:Y:S04]  /*25b70*/  LDL.LU R4, [R1+0x1c] ;  /* 0x00001c0001047983 */ /* 0x002ea80000300800 */
        /* <DEDUP_REMOVED lines=12> */
.L_x_5039:
        /* <DEDUP_REMOVED lines=8> */
[----:B------:R-:W-:Y:S01]  /*25cc0*/  ISETP.NE.AND P1, PT, R4, RZ, PT ;  /* 0x000000ff0400720c */ /* 0x000fe20003f25270 */
[----:B--2---:R-:W-:Y:S01]  /*25cd0*/  IMAD R8, R6, 0x8, R19 ;  /* 0x0000000806087824 */ /* 0x004fe200078e0213 */
[----:B---3--:R-:W-:-:S04]  /*25ce0*/  SHF.L.U32 R7, R5, 0x1f, RZ ;  /* 0x0000001f05077819 */ /* 0x008fc800000006ff */
[----:B------:R-:W1:Y:S02]  /*25cf0*/  SYNCS.PHASECHK.TRANS64.TRYWAIT P0, [R8+URZ+0x308a0], R7 ;  /* 0x0308a007080075a7 */ /* 0x000e64000800017f */
[----:B-1----:R-:W-:Y:S05]  /*25d00*/  @!P0 BRA `(.L_x_5026) ;  /* 0x0000007800148947 */ /* 0x002fea0003800000 */
.L_x_5205:
[----:B------:R-:W-:Y:S05]  /*25d10*/  BSYNC B2 ;  /* 0x0000000000027941 */ /* 0x000fea0003800000 */
.L_x_5025:
[----:B------:R-:W-:Y:S04]  /*25d20*/  BSSY B2, `(.L_x_5027) ;  /* 0x0000007000027945 */ /* 0x000fe80003800000 */
[----:B------:R-:W-:Y:S05]  /*25d30*/  @P1 BRA `(.L_x_5028) ;  /* 0x0000000000141947 */ /* 0x000fea0003800000 */
[----:B------:R-:W-:Y:S01]  /*25d40*/  LOP3.LUT P0, RZ, R18, 0x1, RZ, 0xc0, !PT ;  /* 0x0000000112ff7812 */ /* 0x000fe2000780c0ff */
[----:B------:R-:W-:-:S04]  /*25d50*/  IMAD.MOV.U32 R4, RZ, RZ, 0x9000 ;  /* 0x00009000ff047424 */ /* 0x000fc800078e00ff */
[----:B------:R2:W-:Y:S08]  /*25d60*/  SYNCS.ARRIVE.TRANS64 RZ, [R8+URZ+0x30890], R4 ;  /* 0x0308900408ff79a7 */ /* 0x0005f0000800003f */
[----:B------:R-:W-:Y:S05]  /*25d70*/  @!P0 BRA `(.L_x_5028) ;  /* 0x0000000000048947 */ /* 0x000fea0003800000 */
[----:B------:R-:W-:Y:S01]  /*25d80*/  BPT.TRAP 0x1 ;  /* 0x000000040000795c */ /* 0x000fe20000300000 */
.L_x_5028:
[----:B------:R-:W-:Y:S05]  /*25d90*/  BSYNC B2 ;  /* 0x0000000000027941 */ /* 0x000fea0003800000 */
.L_x_5027:
        /* <DEDUP_REMOVED lines=12> */
.L_x_5029:
        /* <DEDUP_REMOVED lines=11> */
[----:B------:R-:W-:Y:S01]  /*25f10*/  IADD3 R10, R6, 0x21400, RZ ;  /* 0x00021400060a7810 */ /* 0x000fe20007ffe0ff */
[----:B------:R-:W-:Y:S01]  /*25f20*/  UMOV UR6, 0x0 ;  /* 0x0000000000067882 */ /* 0x000fe20000000000 */
[----:B------:R-:W-:Y:S01]  /*25f30*/  PLOP3.LUT P0, PT, PT, PT, PT, 0x80, 0x0 ;  /* 0x000000000000781c */ /* 0x000fe20003f0f070 */
[----:B------:R-:W-:Y:S01]  /*25f40*/  UMOV UR7, 0x12f00000 ;  /* 0x12f0000000077882 */ /* 0x000fe20000000000 */
[----:B------:R-:W-:-:S15]  /*25f50*/  R2UR UR10, R14 ;  /* 0x000000000e0a72ca */ /* 0x000fde00000e0000 */
.L_x_5030:
        /* <DEDUP_REMOVED lines=12> */
[----:B------:R-:W-:Y:S01]  /*26020*/  VIADD R10, R6, 0x24400 ;  /* 0x00024400060a7836 */ /* 0x000fe20000000000 */
[----:B------:R-:W-:Y:S01]  /*26030*/  UMOV UR6, 0x0 ;  /* 0x0000000000067882 */ /* 0x000fe20000000000 */
[----:B------:R-:W-:Y:S01]  /*26040*/  UMOV UR7, 0x12f00000 ;  /* 0x12f0000000077882 */ /* 0x000fe20000000000 */
[----:B------:R-:W-:-:S15]  /*26050*/  R2UR UR10, R13 ;  /* 0x000000000d0a72ca */ /* 0x000fde00000e0000 */
.L_x_5031:
        /* <DEDUP_REMOVED lines=10> */
[----:B------:R-:W2:Y:S01]  /*26100*/  SYNCS.PHASECHK.TRANS64.TRYWAIT P0, [R8+URZ+0x308c0], R7 ;  /* 0x0308c007080075a7 */ /* 0x000ea2000800017f */
[----:B------:R-:W-:Y:S04]  /*26110*/  BSSY B2, `(.L_x_5032) ;  /* 0x0000002000027945 */ /* 0x000fe80003800000 */
[----:B--2---:R-:W-:Y:S05]  /*26120*/  @!P0 BRA `(.L_x_5033) ;  /* 0x0000007400208947 */ /* 0x004fea0003800000 */
.L_x_5206:
[----:B------:R-:W-:Y:S05]  /*26130*/  BSYNC B2 ;  /* 0x0000000000027941 */ /* 0x000fea0003800000 */
.L_x_5032:
        /* <DEDUP_REMOVED lines=9> */
.L_x_5035:
[----:B------:R-:W-:Y:S05]  /*261d0*/  BSYNC B2 ;  /* 0x0000000000027941 */ /* 0x000fea0003800000 */
.L_x_5034:
[----:B------:R-:W-:Y:S01]  /*261e0*/  R2UR UR10, R12 ;  /* 0x000000000c0a72ca */ /* 0x000fe200000e0000 */
[----:B------:R-:W-:Y:S01]  /*261f0*/  UIADD3 UR4, UP0, UR36, 0x670, URZ ;  /* 0x0000067024047890 */ /* 0x000fe2000ff1e03f */
[----:B------:R-:W-:Y:S01]  /*26200*/  R2UR UR6, R10 ;  /* 0x000000000a0672ca */ /* 0x000fe200000e0000 */
[----:B-123--:R-:W-:Y:S01]  /*26210*/  VIADD R8, R8, 0x308b0 ;  /* 0x000308b008087836 */ /* 0x00efe20000000000 */
[----:B------:R-:W-:Y:S01]  /*26220*/  R2UR UR7, R11 ;  /* 0x000000000b0772ca */ /* 0x000fe200000e0000 */
[----:B------:R-:W-:Y:S01]  /*26230*/  VIADD R4, R6, 0x400 ;  /* 0x0000040006047836 */ /* 0x000fe20000000000 */
[----:B------:R-:W-:Y:S01]  /*26240*/  PLOP3.LUT P0, PT, PT, PT, PT, 0x80, 0x0 ;  /* 0x000000000000781c */ /* 0x000fe20003f0f070 */
[----:B------:R-:W-:-:S12]  /*26250*/  UIADD3.X UR5, URZ, UR37, URZ, UP0, !UPT ;  /* 0x000000253f057290 */ /* 0x000fd800087fe43f */
.L_x_5036:
        /* <DEDUP_REMOVED lines=15> */
.L_x_5037:
        /* <DEDUP_REMOVED lines=15> */
.L_x_5038:
        /* <DEDUP_REMOVED lines=10> */
.L_x_5024:
[----:B------:R-:W-:Y:S05]  /*264e0*/  BSYNC B1 ;  /* 0x0000000000017941 */ /* 0x000fea0003800000 */
.L_x_5023:
        /* <DEDUP_REMOVED lines=12> */
.L_x_5001:
[----:B------:R-:W-:Y:S05]  /*265b0*/  BSYNC B0 ;  /* 0x0000000000007941 */ /* 0x000fea0003800000 */
.L_x_5000:
[----:B-12---:R-:W2:Y:S01]  /*265c0*/  LDL R7, [R1+0x34] ;  /* 0x0000340001077983 */ /* 0x006ea20000100800 */
[----:B------:R-:W1:Y:S01]  /*265d0*/  LDC R0, c[0x0][0x448] ;  /* 0x00011200ff007b82 */ /* 0x000e620000000800 */
[----:B------:R-:W-:Y:S07]  /*265e0*/  @!P5 WARPSYNC.ALL ;  /* 0x000000000000d948 */ /* 0x000fee0003800000 */
[----:B------:R-:W-:Y:S01]  /*265f0*/  @!P5 BAR.SYNC.DEFER_BLOCKING 0xc, 0x180 ;  /* 0x030600000000db1d */ /* 0x000fe20000010000 */
[----:B-1----:R-:W-:-:S13]  /*26600*/  ISETP.NE.AND P0, PT, R0, 0x1, PT ;  /* 0x000000010000780c */ /* 0x002fda0003f05270 */
[----:B------:R-:W1:Y:S08]  /*26610*/  @P0 LDC R0, c[0x0][0x44c] ;  /* 0x00011300ff000b82 */ /* 0x000e700000000800 */
[----:B------:R-:W3:Y:S01]  /*26620*/  @P0 LDC R3, c[0x0][0x450] ;  /* 0x00011400ff030b82 */ /* 0x000ee20000000800 */
[----:B--2---:R-:W-:-:S04]  /*26630*/  VIADD R2, R7, 0x7f ;  /* 0x0000007f07027836 */ /* 0x004fc80000000000 */
[----:B-1----:R-:W-:-:S05]  /*26640*/  @P0 IMAD.HI.U32 R0, R2, R0, RZ ;  /* 0x0000000002000227 */ /* 0x002fca00078e00ff */
[----:B---3--:R-:W-:-:S05]  /*26650*/  @P0 SHF.R.U32.HI R2, RZ, R3, R0 ;  /* 0x00000003ff020219 */ /* 0x008fca0000011600 */
[----:B------:R-:W-:Y:S02]  /*26660*/  IMAD.IADD R0, R21, 0x1, R2 ;  /* 0x0000000115007824 */ /* 0x000fe400078e0202 */
[----:B------:R-:W1:Y:S02]  /*26670*/  LDC.64 R2, c[0x0][0x9e0] ;  /* 0x00027800ff027b82 */ /* 0x000e640000000a00 */
[----:B-1----:R-:W-:Y:S01]  /*26680*/  ISETP.GE.AND P1, PT, R3, 0x1, PT ;  /* 0x000000010300780c */ /* 0x002fe20003f26270 */
[----:B------:R-:W-:-:S12]  /*26690*/  IMAD.IADD R2, R0, 0x1, R2 ;  /* 0x0000000100027824 */ /* 0x000fd800078e0202 */
[----:B------:R-:W-:Y:S05]  /*266a0*/  @!P1 BRA `(.L_x_5040) ;  /* 0x0000000000489947 */ /* 0x000fea0003800000 */
[C---:B------:R-:W-:Y:S01]  /*266b0*/  ISETP.GT.AND P2, PT, R0.reuse, RZ, PT ;  /* 0x000000ff0000720c */ /* 0x040fe20003f44270 */
[----:B------:R-:W-:Y:S01]  /*266c0*/  BSSY B0, `(.L_x_5041) ;  /* 0x000000e000007945 */ /* 0x000fe20003800000 */
[----:B------:R-:W-:-:S11]  /*266d0*/  IADD3 R6, R0, -0x1, RZ ;  /* 0xffffffff00067810 */ /* 0x000fd60007ffe0ff */
        /* <DEDUP_REMOVED lines=8> */
.L_x_5042:
[----:B------:R-:W-:-:S13]  /*26760*/  ISETP.NE.AND P2, PT, R3, 0x1, PT ;  /* 0x000000010300780c */ /* 0x000fda0003f45270 */
[----:B------:R-:W1:Y:S02]  /*26770*/  @P2 LDC.64 R4, c[0x0][0x9e8] ;  /* 0x00027a00ff042b82 */ /* 0x000e640000000a00 */
[----:B-1----:R-:W-:-:S05]  /*26780*/  @P2 IMAD.HI.U32 R4, R6, R4, RZ ;  /* 0x0000000406042227 */ /* 0x002fca00078e00ff */
[----:B------:R-:W-:-:S07]  /*26790*/  @P2 SHF.R.U32.HI R6, RZ, R5, R4 ;  /* 0x00000005ff062219 */ /* 0x000fce0000011604 */
.L_x_5043:
[----:B------:R-:W-:Y:S05]  /*267a0*/  BSYNC B0 ;  /* 0x0000000000007941 */ /* 0x000fea0003800000 */
.L_x_5041:
[----:B------:R-:W-:-:S05]  /*267b0*/  IMAD R6, R6, R3, R3 ;  /* 0x0000000306067224 */ /* 0x000fca00078e0203 */
[----:B------:R-:W-:-:S07]  /*267c0*/  VIMNMX R2, R2, R6, PT ;  /* 0x0000000602027248 */ /* 0x000fce0003fe0100 */
.L_x_5040:
[----:B------:R-:W2:Y:S01]  /*267d0*/  LDL R6, [R1+0x5c] ;  /* 0x00005c0001067983 */ /* 0x000ea20000100800 */
[----:B------:R-:W1:Y:S01]  /*267e0*/  @P0 LDC R0, c[0x0][0x44c] ;  /* 0x00011300ff000b82 */ /* 0x000e620000000800 */
[----:B------:R-:W-:Y:S01]  /*267f0*/  VIADD R2, R2, 0x5f ;  /* 0x0000005f02027836 */ /* 0x000fe20000000000 */
[----:B------:R-:W-:Y:S01]  /*26800*/  ULDC UR4, c[0x0][0x9dc] ;  /* 0x0002770000047ab9 */ /* 0x000fe20000000800 */
[----:B------:R-:W-:Y:S02]  /*26810*/  IMAD.MOV.U32 R4, RZ, RZ, R7 ;  /* 0x000000ffff047224 */ /* 0x000fe400078e0007 */
[----:B------:R-:W-:-:S03]  /*26820*/  IMAD.HI R2, R2, 0x2aaaaaab, RZ ;  /* 0x2aaaaaab02027827 */ /* 0x000fc600078e02ff */
[----:B------:R-:W3:Y:S01]  /*26830*/  @P0 LDC R5, c[0x0][0x450] ;  /* 0x00011400ff050b82 */ /* 0x000ee20000000800 */
[----:B-1----:R-:W-:-:S05]  /*26840*/  @P0 IMAD.HI.U32 R0, R7, R0, RZ ;  /* 0x0000000007000227 */ /* 0x002fca00078e00ff */
[----:B---3--:R-:W-:-:S05]  /*26850*/  @P0 SHF.R.U32.HI R4, RZ, R5, R0 ;  /* 0x00000005ff040219 */ /* 0x008fca0000011600 */
[----:B------:R-:W-:Y:S01]  /*26860*/  IMAD.IADD R0, R20, 0x1, R4 ;  /* 0x0000000114007824 */ /* 0x000fe200078e0204 */
[----:B------:R-:W-:-:S04]  /*26870*/  SHF.R.U32.HI R4, RZ, 0x1f, R2 ;  /* 0x0000001fff047819 */ /* 0x000fc80000011602 */
[----:B------:R-:W-:Y:S01]  /*26880*/  LEA.HI.SX32 R7, R2, R4, 0x1c ;  /* 0x0000000402077211 */ /* 0x000fe200078fe2ff */
[----:B------:R-:W-:-:S04]  /*26890*/  VIADD R2, R0, -UR4 ;  /* 0x8000000400027c36 */ /* 0x000fc80008000000 */
        /* <DEDUP_REMOVED lines=13> */
.L_x_5046:
[----:B------:R-:W-:-:S13]  /*26970*/  ISETP.NE.AND P0, PT, R3, 0x1, PT ;  /* 0x000000010300780c */ /* 0x000fda0003f05270 */
[----:B------:R-:W1:Y:S02]  /*26980*/  @P0 LDC.64 R4, c[0x0][0x9e8] ;  /* 0x00027a00ff040b82 */ /* 0x000e640000000a00 */
[----:B-1----:R-:W-:-:S05]  /*26990*/  @P0 IMAD.HI.U32 R4, R0, R4, RZ ;  /* 0x0000000400040227 */ /* 0x002fca00078e00ff */
[----:B------:R-:W-:-:S07]  /*269a0*/  @P0 SHF.R.U32.HI R0, RZ, R5, R4 ;  /* 0x00000005ff000219 */ /* 0x000fce0000011604 */
.L_x_5047:
[----:B------:R-:W-:Y:S05]  /*269b0*/  BSYNC B0 ;  /* 0x0000000000007941 */ /* 0x000fea0003800000 */
.L_x_5045:
[----:B------:R-:W-:-:S05]  /*269c0*/  IMAD R0, R0, R3, RZ ;  /* 0x0000000300007224 */ /* 0x000fca00078e02ff */
[----:B------:R-:W-:-:S07]  /*269d0*/  VIMNMX R2, R2, R0, !PT ;  /* 0x0000000002027248 */ /* 0x000fce0007fe0100 */
.L_x_5044:
[----:B------:R-:W-:Y:S01]  /*269e0*/  IMAD.HI R2, R2, 0x2aaaaaab, RZ ;  /* 0x2aaaaaab02027827 */ /* 0x000fe200078e02ff */
[----:B------:R-:W-:Y:S01]  /*269f0*/  ISETP.NE.AND P1, PT, R17, RZ, PT ;  /* 0x000000ff1100720c */ /* 0x000fe20003f25270 */
[----:B------:R-:W-:Y:S03]  /*26a00*/  BSSY B0, `(.L_x_5048) ;  /* 0x0000025000007945 */ /* 0x000fe60003800000 */
[----:B------:R-:W-:-:S04]  /*26a10*/  SHF.R.U32.HI R0, RZ, 0x1f, R2 ;  /* 0x0000001fff007819 */ /* 0x000fc80000011602 */
[----:B------:R-:W-:-:S04]  /*26a20*/  LEA.HI.SX32 R0, R2, R0, 0x1c ;  /* 0x0000000002007211 */ /* 0x000fc800078fe2ff */
[----:B------:R-:W-:Y:S01]  /*26a30*/  VIMNMX R8, RZ, R0, !PT ;  /* 0x00000000ff087248 */ /* 0x000fe20007fe0100 */
[----:B------:R-:W1:Y:S03]  /*26a40*/  @!P1 LDC R17, c[0x0][0x9f0] ;  /* 0x00027c00ff119b82 */ /* 0x000e660000000800 */
        /* <DEDUP_REMOVED lines=32> */
.L_x_5049:
[----:B------:R-:W-:Y:S05]  /*26c50*/  BSYNC B0 ;  /* 0x0000000000007941 */ /* 0x000fea0003800000 */
.L_x_5048:
        /* <DEDUP_REMOVED lines=14> */
[----:B------:R-:W-:Y:S02]  /*26d40*/  VOTEU.ANY UR4, UPT, PT ;  /* 0x0000000000047886 */ /* 0x000fe400038e0100 */
[----:B------:R-:W2:Y:S08]  /*26d50*/  FLO.U32 R0, UR4 ;  /* 0x0000000400007d00 */ /* 0x000eb000080e0000 */
[----:B------:R-:W3:Y:S01]  /*26d60*/  POPC R4, UR4 ;  /* 0x0000000400047d09 */ /* 0x000ee20008000000 */
[----:B--2---:R-:W-:-:S02]  /*26d70*/  ISETP.EQ.U32.AND P0, PT, R0, R3, PT ;  /* 0x000000030000720c */ /* 0x004fc40003f02070 */
[----:B------:R-:W3:Y:S11]  /*26d80*/  LDC.64 R2, c[0x0][0xc60] ;  /* 0x00031800ff027b82 */ /* 0x000ef60000000a00 */
        /* <DEDUP_REMOVED lines=8> */
.L_x_5051:
        /* <DEDUP_REMOVED lines=19> */
[----:B012---:R-:W-:Y:S05]  /*26f40*/  CALL.ABS.NOINC R2 ;  /* 0x0000000002007343 */ /* 0x007fea0003c00000 */
.L_x_5054:
[----:B------:R-:W-:Y:S05]  /*26f50*/  BSYNC B6 ;  /* 0x0000000000067941 */ /* 0x000fea0003800000 */
.L_x_5053:
        /* <DEDUP_REMOVED lines=20> */
.L_x_5057:
        /* <DEDUP_REMOVED lines=15> */
.L_x_5056:
[----:B------:R-:W-:Y:S05]  /*27190*/  BSYNC B6 ;  /* 0x0000000000067941 */ /* 0x000fea0003800000 */
.L_x_5055:
[----:B------:R-:W2:Y:S01]  /*271a0*/  LDL R0, [R1+0xc] ;  /* 0x00000c0001007983 */ /* 0x000ea20000100800 */
[----:B------:R-:W-:Y:S02]  /*271b0*/  ULDC.64 UR4, c[0x0][0x9f8] ;  /* 0x00027e0000047ab9 */ /* 0x000fe40000000a00 */
[----:B------:R-:W-:Y:S01]  /*271c0*/  ISETP.NE.U32.AND P0, PT, RZ, UR4, PT ;  /* 0x00000004ff007c0c */ /* 0x000fe2000bf05070 */
[----:B-1----:R-:W3:Y:S03]  /*271d0*/  LDL R17, [R1+0x44] ;  /* 0x0000440001117983 */ /* 0x002ee60000100800 */
        /* <DEDUP_REMOVED lines=20> */
.L_x_5209:
        /* <DEDUP_REMOVED lines=9> */
.L_x_5212:
[----:B------:R-:W-:Y:S05]  /*273b0*/  @!P6 BRA `(.L_x_5059) ;  /* 0x000000040020e947 */ /* 0x000fea0003800000 */
[----:B------:R-:W-:-:S04]  /*273c0*/  ISETP.NE.U32.AND P0, PT, R2, RZ, PT ;  /* 0x000000ff0200720c */ /* 0x000fc80003f05070 */
[----:B------:R-:W-:-:S13]  /*273d0*/  ISETP.NE.AND.EX P0, PT, R3, RZ, PT, P0 ;  /* 0x000000ff0300720c */ /* 0x000fda0003f05300 */
[----:B------:R-:W-:Y:S05]  /*273e0*/  @!P0 BRA `(.L_x_5061) ;  /* 0x0000000000508947 */ /* 0x000fea0003800000 */
[----:B------:R-:W3:Y:S01]  /*273f0*/  LDC R6, c[0x0][0x43c] ;  /* 0x00010f00ff067b82 */ /* 0x000ee20000000800 */
[----:B------:R-:W-:Y:S01]  /*27400*/  IMAD.MOV.U32 R9, RZ, RZ, R0 ;  /* 0x000000ffff097224 */ /* 0x000fe200078e0000 */
[----:B------:R-:W-:-:S03]  /*27410*/  ULDC.64 UR4, c[0x0][0x428] ;  /* 0x00010a0000047ab9 */ /* 0x000fc60000000a00 */
        /* <DEDUP_REMOVED lines=17> */
.L_x_5061:
[----:B------:R-:W4:Y:S04]  /*27530*/  LDL R0, [R1+0x10] ;  /* 0x0000100001007983 */ /* 0x000f280000100800 */
[----:B---3--:R-:W3:Y:S01]  /*27540*/  LDL R2, [R1+0x14] ;  /* 0x0000140001027983 */ /* 0x008ee20000100800 */
[----:B----4-:R-:W-:Y:S01]  /*27550*/  IMAD R0, R0, 0x8, R19 ;  /* 0x0000000800007824 */ /* 0x010fe200078e0213 */
[----:B---3--:R-:W-:-:S04]  /*27560*/  SHF.L.U32 R2, R2, 0x1f, RZ ;  /* 0x0000001f02027819 */ /* 0x008fc800000006ff */
[----:B------:R-:W3:Y:S02]  /*27570*/  SYNCS.PHASECHK.TRANS64.TRYWAIT P0, [R0+URZ+0x30840], R2 ;  /* 0x03084002000075a7 */ /* 0x000ee4000800017f */
[----:B---3--:R-:W-:Y:S05]  /*27580*/  @!P0 BRA `(.L_x_5062) ;  /* 0x0000006000708947 */ /* 0x008fea0003800000 */
.L_x_5213:
[----:B------:R-:W4:Y:S02]  /*27590*/  S2R R3, SR_TID.X ;  /* 0x0000000000037919 */ /* 0x000f240000002100 */
[----:B----4-:R-:W-:-:S04]  /*275a0*/  LOP3.LUT R3, R3, 0x7f, RZ, 0xc0, !PT ;  /* 0x0000007f03037812 */ /* 0x010fc800078ec0ff */
[----:B------:R-:W-:-:S13]  /*275b0*/  ISETP.NE.AND P0, PT, R3, RZ, PT ;  /* 0x000000ff0300720c */ /* 0x000fda0003f05270 */
[----:B------:R-:W-:Y:S05]  /*275c0*/  @P0 BRA `(.L_x_5063) ;  /* 0x0000000000140947 */ /* 0x000fea0003800000 */
[----:B------:R-:W-:Y:S01]  /*275d0*/  LOP3.LUT P1, RZ, R18, 0x1, RZ, 0xc0, !PT ;  /* 0x0000000112ff7812 */ /* 0x000fe2000782c0ff */
[----:B---3--:R-:W-:-:S04]  /*275e0*/  IMAD.MOV.U32 R2, RZ, RZ, 0x9000 ;  /* 0x00009000ff027424 */ /* 0x008fc800078e00ff */
[----:B------:R4:W-:Y:S08]  /*275f0*/  SYNCS.ARRIVE.TRANS64 RZ, [R0+URZ+0x30830], R2 ;  /* 0x0308300200ff79a7 */ /* 0x0009f0000800003f */
[----:B------:R-:W-:Y:S05]  /*27600*/  @!P1 BRA `(.L_x_5063) ;  /* 0x0000000000049947 */ /* 0x000fea0003800000 */
[----:B------:R-:W-:Y:S01]  /*27610*/  BPT.TRAP 0x1 ;  /* 0x000000040000795c */ /* 0x000fe20000300000 */
.L_x_5063:
[----:B--2---:R-:W2:Y:S04]  /*27620*/  LDL R4, [R1+0x10] ;  /* 0x0000100001047983 */ /* 0x004ea80000100800 */
[----:B------:R-:W2:Y:S04]  /*27630*/  LDL R3, [R1+0x4] ;  /* 0x0000040001037983 */ /* 0x000ea80000100800 */
[----:B---34-:R-:W3:Y:S01]  /*27640*/  LDL R2, [R1+0x18] ;  /* 0x0000180001027983 */ /* 0x018ee20000100800 */
        /* <DEDUP_REMOVED lines=12> */
[----:B--2---:R-:W-:Y:S01]  /*27710*/  IMAD R0, R4, 0x9000, R19 ;  /* 0x0000900004007824 */ /* 0x004fe200078e0213 */
[----:B------:R-:W-:-:S04]  /*27720*/  R2UR UR11, R3 ;  /* 0x00000000030b72ca */ /* 0x000fc800000e0000 */
        /* <DEDUP_REMOVED lines=10> */
[----:B--2---:R-:W-:Y:S01]  /*277d0*/  UMOV UR8, UR15 ;  /* 0x0000000f00087c82 */ /* 0x004fe20008000000 */
[----:B------:R-:W-:Y:S02]  /*277e0*/  UMOV UR10, UR17 ;  /* 0x00000011000a7c82 */ /* 0x000fe40008000000 */
[----:B------:R2:W-:Y:S02]  /*277f0*/  UTMALDG.4D [UR8], [UR4], desc[UR6] ;  /* 0x00000608040075b4 */ /* 0x0005e40008019000 */
[----:B--2---:R-:W-:Y:S01]  /*27800*/  UMOV UR8, UR16 ;  /* 0x0000001000087c82 */ /* 0x004fe20008000000 */
[----:B------:R-:W-:-:S02]  /*27810*/  UMOV UR10, UR14 ;  /* 0x0000000e000a7c82 */ /* 0x000fc40008000000 */
[----:B------:R3:W-:Y:S02]  /*27820*/  UTMALDG.4D [UR8], [UR4], desc[UR6] ;  /* 0x00000608040075b4 */ /* 0x0007e40008019000 */
[----:B---3--:R-:W-:Y:S01]  /*27830*/  NOP ;  /* 0x0000000000007918 */ /* 0x008fe20000000000 */
.L_x_5059:
        /* <DEDUP_REMOVED lines=31> */
.L_x_5065:
[----:B------:R-:W-:Y:S05]  /*27a30*/  BSYNC B6 ;  /* 0x0000000000067941 */ /* 0x000fea0003800000 */
.L_x_5064:
        /* <DEDUP_REMOVED lines=36> */
[----:B------:R-:W-:Y:S01]  /*27c80*/  ULDC.64 UR4, c[0x0][0x2d0] ;  /* 0x0000b40000047ab9 */ /* 0x000fe20000000a00 */
[----:B----4-:R-:W-:Y:S02]  /*27c90*/  IMAD.IADD R4, R8, 0x1, R11 ;  /* 0x0000000108047824 */ /* 0x010fe400078e020b */
        /* <DEDUP_REMOVED lines=27> */
[----:B------:R-:W-:Y:S01]  /*27e50*/  ISETP.GE.AND P1, PT, R9, UR4, PT ;  /* 0x0000000409007c0c */ /* 0x000fe2000bf26270 */
[----:B------:R-:W-:-:S12]  /*27e60*/  BRA.DIV UR5, `(.L_x_5066) ;  /* 0x0000005a054c7947 */ /* 0x000fd8000b800000 */
[----:B------:R-:W2:Y:S04]  /*27e70*/  LDL.LU R6, [R1+0x38] ;  /* 0x0000380001067983 */ /* 0x000ea80000300800 */
[----:B------:R-:W3:Y:S04]  /*27e80*/  LDL.LU R11, [R1+0x34] ;  /* 0x00003400010b7983 */ /* 0x000ee80000300800 */
[----:B------:R-:W4:Y:S01]  /*27e90*/  LDL R9, [R1+0x2c] ;  /* 0x00002c0001097983 */ /* 0x000f220000100800 */
[----:B--2---:R-:W-:-:S03]  /*27ea0*/  IMAD R2, R6, R7, RZ ;  /* 0x0000000706027224 */ /* 0x004fc600078e02ff */
[----:B------:R-:W0:Y:S01]  /*27eb0*/  SHFL.IDX PT, R7, R4, RZ, 0x181f ;  /* 0x00181fff04077589 */ /* 0x000e2200000e0000 */
[----:B---3--:R-:W-:-:S03]  /*27ec0*/  IADD3 R0, R10, R11, RZ ;  /* 0x0000000b0a007210 */ /* 0x008fc60007ffe0ff */
[----:B------:R-:W1:Y:S01]  /*27ed0*/  SHFL.IDX PT, R6, R3, RZ, 0x181f ;  /* 0x00181fff03067589 */ /* 0x000e6200000e0000 */
[C---:B------:R-:W-:Y:S01]  /*27ee0*/  ISETP.GE.AND P2, PT, R0.reuse, R2, PT ;  /* 0x000000020000720c */ /* 0x040fe20003f46270 */
[----:B------:R-:W-:-:S12]  /*27ef0*/  VIADD R5, R0, 0x10 ;  /* 0x0000001000057836 */ /* 0x000fd80000000000 */
[----:B0-----:R-:W-:-:S05]  /*27f00*/  @!P2 LEA R7, P4, R8, R7, 0x1 ;  /* 0x000000070807a211 */ /* 0x001fca00078808ff */
[----:B-1----:R-:W-:-:S05]  /*27f10*/  @!P2 IMAD.X R6, RZ, RZ, R6, P4 ;  /* 0x000000ffff06a224 */ /* 0x002fca00020e0606 */
[----:B------:R-:W-:-:S04]  /*27f20*/  @!P2 LOP3.LUT R7, R7, R6, RZ, 0x3c, !PT ;  /* 0x000000060707a212 */ /* 0x000fc800078e3cff */
[----:B------:R-:W-:-:S04]  /*27f30*/  @!P2 LOP3.LUT R6, R7, R6, RZ, 0x3c, !PT ;  /* 0x000000060706a212 */ /* 0x000fc800078e3cff */
[----:B------:R-:W-:-:S05]  /*27f40*/  @!P2 LOP3.LUT R7, R7, R6, RZ, 0x3c, !PT ;  /* 0x000000060707a212 */ /* 0x000fca00078e3cff */
[----:B------:R-:W-:Y:S01]  /*27f50*/  @!PT LDS RZ, [RZ] ;  /* 0x00000000fffff984 */ /* 0x000fe20000000800 */
[----:B----4-:R-:W-:Y:S04]  /*27f60*/  @!P2 LDGSTS.E.BYPASS.LTC128B.128 [R9+0x12400], desc[UR46][R6.64], !P3 ;  /* 0x124000000609afae */ /* 0x010fe8000d901d6e */
        /* <DEDUP_REMOVED lines=69> */
.L_x_5230:
[----:B------:R-:W-:Y:S01]  /*283c0*/  VIADD R0, R0, 0x70 ;  /* 0x0000007000007836 */ /* 0x000fe20000000000 */
[----:B------:R-:W-:Y:S04]  /*283d0*/  BSSY B0, `(.L_x_5067) ;  /* 0x000000c000007945 */ /* 0x000fe80003800000 */
[----:B------:R-:W-:-:S13]  /*283e0*/  ISETP.GE.AND P2, PT, R0, R2, PT ;  /* 0x000000020000720c */ /* 0x000fda0003f46270 */
[----:B------:R-:W-:Y:S05]  /*283f0*/  @P2 BRA `(.L_x_5068) ;  /* 0x0000000000242947 */ /* 0x000fea0003800000 */
[----:B0-----:R-:W4:Y:S01]  /*28400*/  LDL R4, [R1+0x2c] ;  /* 0x00002c0001047983 */ /* 0x001f220000100800 */
[----:B--2---:R-:W-:-:S05]  /*28410*/  LEA R2, P2, R8, R3, 0x1 ;  /* 0x0000000308027211 */ /* 0x004fca00078408ff */
[----:B-1----:R-:W-:-:S05]  /*28420*/  IMAD.X R3, RZ, RZ, R5, P2 ;  /* 0x000000ffff037224 */ /* 0x002fca00010e0605 */
[----:B------:R-:W-:Y:S01]  /*28430*/  @!PT LDS RZ, [RZ] ;  /* 0x00000000fffff984 */ /* 0x000fe20000000800 */
[----:B------:R-:W-:Y:S01]  /*28440*/  @!PT LDS RZ, [RZ] ;  /* 0x00000000fffff984 */ /* 0x000fe20000000800 */
[----:B------:R-:W-:Y:S01]  /*28450*/  @!PT LDS RZ, [RZ] ;  /* 0x00000000fffff984 */ /* 0x000fe20000000800 */
[----:B----4-:R4:W-:Y:S04]  /*28460*/  LDGSTS.E.BYPASS.LTC128B.128 [R4+0x15c00], desc[UR46][R2.64], !P3 ;  /* 0x15c0000002047fae */ /* 0x0109e8000d901d6e */
[----:B------:R4:W-:Y:S04]  /*28470*/  LDGSTS.E.BYPASS.LTC128B.128 [R4+0x19c00], desc[UR46][R2.64+0x80], !P0 ;  /* 0x19c0008002047fae */ /* 0x0009e8000c101d6e */
[----:B------:R4:W-:Y:S02]  /*28480*/  LDGSTS.E.BYPASS.LTC128B.128 [R4+0x1dc00], desc[UR46][R2.64+0x100], !P1 ;  /* 0x1dc0010002047fae */ /* 0x0009e4000c901d6e */
.L_x_5068:
[----:B------:R-:W-:Y:S05]  /*28490*/  BSYNC B0 ;  /* 0x0000000000007941 */ /* 0x000fea0003800000 */
.L_x_5067:
[----:B------:R-:W-:Y:S01]  /*284a0*/  NOP ;  /* 0x0000000000007918 */ /* 0x000fe20000000000 */
[----:B------:R-:W-:-:S13]  /*284b0*/  PLOP3.LUT P0, PT, PT, PT, PT, 0x80, 0x0 ;  /* 0x000000000000781c */ /* 0x000fda0003f0f070 */
.L_x_5069:
        /* <DEDUP_REMOVED lines=18> */
.L_x_5231:
[----:B------:R-:W-:Y:S05]  /*285e0*/  BSYNC B0 ;  /* 0x0000000000007941 */ /* 0x000fea0003800000 */
.L_x_5070:
[----:B------:R-:W4:Y:S04]  /*285f0*/  LDL R2, [R1+0x44] ;  /* 0x0000440001027983 */ /* 0x000f280000100800 */
[----:B0-----:R-:W5:Y:S01]  /*28600*/  LDL R4, [R1+0x30] ;  /* 0x0000300001047983 */ /* 0x001f620000100800 */
[----:B------:R-:W-:Y:S01]  /*28610*/  BSSY B0, `(.L_x_5072) ;  /* 0x000024d000007945 */ /* 0x000fe20003800000 */
[----:B----4-:R-:W-:-:S04]  /*28620*/  IADD3 R0, R2, -0x2, RZ ;  /* 0xfffffffe02007810 */ /* 0x010fc80007ffe0ff */
[----:B-----5:R-:W-:-:S13]  /*28630*/  ISETP.GE.AND P0, PT, R0, R4, PT ;  /* 0x000000040000720c */ /* 0x020fda0003f06270 */
[----:B------:R-:W-:Y:S05]  /*28640*/  @!P0 BRA `(.L_x_5073) ;  /* 0x0000002400248947 */ /* 0x000fea0003800000 */
[----:B--2---:R-:W2:Y:S04]  /*28650*/  LDL.LU R3, [R1+0x50] ;  /* 0x0000500001037983 */ /* 0x004ea80000300800 */
[----:B---3--:R-:W3:Y:S04]  /*28660*/  LDL.LU R7, [R1+0x40] ;  /* 0x0000400001077983 */ /* 0x008ee80000300800 */
        /* <DEDUP_REMOVED lines=52> */
.L_x_5078:
[----:B------:R-:W-:Y:S01]  /*289b0*/  IMAD R3, R8, 0x8, R19 ;  /* 0x0000000808037824 */ /* 0x000fe200078e0213 */
[----:B------:R-:W-:Y:S01]  /*289c0*/  SHF.L.U32 R2, R9, 0x1f, RZ ;  /* 0x0000001f09027819 */ /* 0x000fe200000006ff */
[----:B------:R-:W-:Y:S03]  /*289d0*/  BSSY B3, `(.L_x_5079) ;  /* 0x0000003000037945 */ /* 0x000fe60003800000 */
[----:B------:R-:W1:Y:S02]  /*289e0*/  SYNCS.PHASECHK.TRANS64.TRYWAIT P0, [R3+URZ+0x30840], R2 ;  /* 0x03084002030075a7 */ /* 0x000e64000800017f */
[----:B-1----:R-:W-:Y:S05]  /*289f0*/  @!P0 BRA `(.L_x_5080) ;  /* 0x0000005800588947 */ /* 0x002fea0003800000 */
.L_x_5232:
[----:B------:R-:W-:Y:S05]  /*28a00*/  BSYNC B3 ;  /* 0x0000000000037941 */ /* 0x000fea0003800000 */
.L_x_5079:
        /* <DEDUP_REMOVED lines=10> */
.L_x_5082:
[----:B------:R-:W-:Y:S05]  /*28ab0*/  BSYNC B3 ;  /* 0x0000000000037941 */ /* 0x000fea0003800000 */
.L_x_5081:
[----:B01----:R-:W2:Y:S01]  /*28ac0*/  LDL R2, [R1+0x18] ;  /* 0x0000180001027983 */ /* 0x003ea20000100800 */
        /* <DEDUP_REMOVED lines=11> */
.L_x_5083:
        /* <DEDUP_REMOVED lines=16> */
.L_x_5084:
        /* <DEDUP_REMOVED lines=16> */
.L_x_5085:
        /* <DEDUP_REMOVED lines=17> */
.L_x_5233:
[----:B------:R-:W-:Y:S05]  /*28e90*/  BSYNC B3 ;  /* 0x0000000000037941 */ /* 0x000fea0003800000 */
.L_x_5086:
        /* <DEDUP_REMOVED lines=10> */
.L_x_5088:
[----:B------:R-:W-:Y:S01]  /*28f40*/  LOP3.LUT P0, RZ, R18, 0x8, RZ, 0xc0, !PT ;  /* 0x0000000812ff7812 */ /* 0x000fe2000780c0ff */
[----:B------:R-:W-:-:S12]  /*28f50*/  BSSY B3, `(.L_x_5089) ;  /* 0x0000003000037945 */ /* 0x000fd80003800000 */
[----:B------:R-:W-:Y:S05]  /*28f60*/  @P0 BRA `(.L_x_5090) ;  /* 0x0000000000040947 */ /* 0x000fea0003800000 */
[----:B------:R-:W-:Y:S01]  /*28f70*/  BPT.TRAP 0x1 ;  /* 0x000000040000795c */ /* 0x000fe20000300000 */
.L_x_5090:
[----:B------:R-:W-:Y:S05]  /*28f80*/  BSYNC B3 ;  /* 0x0000000000037941 */ /* 0x000fea0003800000 */
.L_x_5089:
        /* <DEDUP_REMOVED lines=13> */
.L_x_5091:
        /* <DEDUP_REMOVED lines=15> */
.L_x_5092:
        /* <DEDUP_REMOVED lines=15> */
.L_x_5093:
        /* <DEDUP_REMOVED lines=12> */
.L_x_5077:
[----:B------:R-:W-:Y:S05]  /*29300*/  BSYNC B1 ;  /* 0x0000000000017941 */ /* 0x000fea0003800000 */
.L_x_5076:
[----:B0-----:R-:W2:Y:S04]  /*29310*/  LDL.LU R0, [R1+0x44] ;  /* 0x0000440001007983 */ /* 0x001ea80000300800 */
[----:B------:R0:W-:Y:S04]  /*29320*/  STL [R1+0x10], R8 ;  /* 0x0000100801007387 */ /* 0x0001e80000100800 */
[----:B------:R0:W-:Y:S02]  /*29330*/  STL [R1+0x14], R9 ;  /* 0x0000140901007387 */ /* 0x0001e40000100800 */
[----:B0-2---:R-:W-:-:S07]  /*29340*/  VIADD R0, R0, 0xfffffffd ;  /* 0xfffffffd00007836 */ /* 0x005fce0000000000 */
.L_x_5075:
[----:B------:R-:W-:Y:S05]  /*29350*/  BSYNC B2 ;  /* 0x0000000000027941 */ /* 0x000fea0003800000 */
.L_x_5074:
[----:B------:R-:W-:-:S05]  /*29360*/  VIADD R10, R10, 0xfffffffe ;  /* 0xfffffffe0a0a7836 */ /* 0x000fca0000000000 */
[----:B------:R-:W-:-:S13]  /*29370*/  ISETP.NE.AND P0, PT, R10, R7, PT ;  /* 0x000000070a00720c */ /* 0x000fda0003f05270 */
[----:B------:R-:W-:Y:S05]  /*29380*/  @!P0 BRA `(.L_x_5073) ;  /* 0x0000001400d48947 */ /* 0x000fea0003800000 */
[----:B------:R-:W-:-:S07]  /*29390*/  IMAD.MOV.U32 R9, RZ, RZ, R17 ;  /* 0x000000ffff097224 */ /* 0x000fce00078e0011 */
.L_x_5130:
        /* <DEDUP_REMOVED lines=35> */
.L_x_5096:
[----:B------:R-:W-:Y:S01]  /*295d0*/  IMAD R3, R4, 0x8, R19 ;  /* 0x0000000804037824 */ /* 0x000fe200078e0213 */
[----:B------:R-:W-:Y:S01]  /*295e0*/  SHF.L.U32 R2, R5, 0x1f, RZ ;  /* 0x0000001f05027819 */ /* 0x000fe200000006ff */
[----:B------:R-:W-:Y:S03]  /*295f0*/  BSSY B2, `(.L_x_5097) ;  /* 0x0000003000027945 */ /* 0x000fe60003800000 */
[----:B------:R-:W1:Y:S02]  /*29600*/  SYNCS.PHASECHK.TRANS64.TRYWAIT P0, [R3+URZ+0x30840], R2 ;  /* 0x03084002030075a7 */ /* 0x000e64000800017f */
[----:B-1----:R-:W-:Y:S05]  /*29610*/  @!P0 BRA `(.L_x_5098) ;  /* 0x0000004c00788947 */ /* 0x002fea0003800000 */
.L_x_5234:
[----:B------:R-:W-:Y:S05]  /*29620*/  BSYNC B2 ;  /* 0x0000000000027941 */ /* 0x000fea0003800000 */
.L_x_5097:
        /* <DEDUP_REMOVED lines=10> */
.L_x_5100:
[----:B------:R-:W-:Y:S05]  /*296d0*/  BSYNC B2 ;  /* 0x0000000000027941 */ /* 0x000fea0003800000 */
.L_x_5099:
[----:B-12---:R-:W2:Y:S01]  /*296e0*/  LDL R2, [R1+0x18] ;  /* 0x0000180001027983 */ /* 0x006ea20000100800 */
        /* <DEDUP_REMOVED lines=11> */
.L_x_5101:
        /* <DEDUP_REMOVED lines=16> */
.L_x_5102:
        /* <DEDUP_REMOVED lines=16> */
.L_x_5103:
        /* <DEDUP_REMOVED lines=17> */
.L_x_5235:
[----:B------:R-:W-:Y:S05]  /*29ab0*/  BSYNC B2 ;  /* 0x0000000000027941 */ /* 0x000fea0003800000 */
.L_x_5104:
        /* <DEDUP_REMOVED lines=10> */
.L_x_5106:
[----:B------:R-:W-:Y:S01]  /*29b60*/  LOP3.LUT P0, RZ, R18, 0x8, RZ, 0xc0, !PT ;  /* 0x0000000812ff7812 */ /* 0x000fe2000780c0ff */
[----:B------:R-:W-:-:S12]  /*29b70*/  BSSY B2, `(.L_x_5107) ;  /* 0x0000003000027945 */ /* 0x000fd80003800000 */
[----:B------:R-:W-:Y:S05]  /*29b80*/  @P0 BRA `(.L_x_5108) ;  /* 0x0000000000040947 */ /* 0x000fea0003800000 */
[----:B------:R-:W-:Y:S01]  /*29b90*/  BPT.TRAP 0x1 ;  /* 0x000000040000795c */ /* 0x000fe20000300000 */
.L_x_5108:
[----:B------:R-:W-:Y:S05]  /*29ba0*/  BSYNC B2 ;  /* 0x0000000000027941 */ /* 0x000fea0003800000 */
.L_x_5107:
        /* <DEDUP_REMOVED lines=13> */
.L_x_5109:
        /* <DEDUP_REMOVED lines=15> */
.L_x_5110:
        /* <DEDUP_REMOVED lines=15> */
.L_x_5111:
        /* <DEDUP_REMOVED lines=12> */
.L_x_5095:
[----:B------:R-:W-:Y:S05]  /*29f20*/  BSYNC B1 ;  /* 0x0000000000017941 */ /* 0x000fea0003800000 */
.L_x_5094:
        /* <DEDUP_REMOVED lines=35> */
.L_x_5114:
[----:B------:R-:W-:Y:S01]  /*2a160*/  IMAD R3, R11, 0x8, R19 ;  /* 0x000000080b037824 */ /* 0x000fe200078e0213 */
[----:B------:R-:W-:Y:S01]  /*2a170*/  SHF.L.U32 R2, R10, 0x1f, RZ ;  /* 0x0000001f0a027819 */ /* 0x000fe200000006ff */
[----:B------:R-:W-:Y:S03]  /*2a180*/  BSSY B2, `(.L_x_5115) ;  /* 0x0000003000027945 */ /* 0x000fe60003800000 */
[----:B------:R-:W2:Y:S02]  /*2a190*/  SYNCS.PHASECHK.TRANS64.TRYWAIT P0, [R3+URZ+0x30840], R2 ;  /* 0x03084002030075a7 */ /* 0x000ea4000800017f */
[----:B--2---:R-:W-:Y:S05]  /*2a1a0*/  @!P0 BRA `(.L_x_5116) ;  /* 0x0000004000bc8947 */ /* 0x004fea0003800000 */
.L_x_5236:
[----:B------:R-:W-:Y:S05]  /*2a1b0*/  BSYNC B2 ;  /* 0x0000000000027941 */ /* 0x000fea0003800000 */
.L_x_5115:
        /* <DEDUP_REMOVED lines=10> */
.L_x_5118:
[----:B------:R-:W-:Y:S05]  /*2a260*/  BSYNC B2 ;  /* 0x0000000000027941 */ /* 0x000fea0003800000 */
.L_x_5117:
        /* <DEDUP_REMOVED lines=13> */
.L_x_5119:
        /* <DEDUP_REMOVED lines=16> */
.L_x_5120:
        /* <DEDUP_REMOVED lines=16> */
.L_x_5121:
        /* <DEDUP_REMOVED lines=15> */
.L_x_5237:
[----:B------:R-:W-:Y:S05]  /*2a630*/  BSYNC B2 ;  /* 0x0000000000027941 */ /* 0x000fea0003800000 */
.L_x_5122:
        /* <DEDUP_REMOVED lines=10> */
.L_x_5124:
[----:B------:R-:W-:Y:S01]  /*2a6e0*/  LOP3.LUT P0, RZ, R18, 0x8, RZ, 0xc0, !PT ;  /* 0x0000000812ff7812 */ /* 0x000fe2000780c0ff */
[----:B------:R-:W-:-:S12]  /*2a6f0*/  BSSY B2, `(.L_x_5125) ;  /* 0x0000003000027945 */ /* 0x000fd80003800000 */
[----:B------:R-:W-:Y:S05]  /*2a700*/  @P0 BRA `(.L_x_5126) ;  /* 0x0000000000040947 */ /* 0x000fea0003800000 */
[----:B------:R-:W-:Y:S01]  /*2a710*/  BPT.TRAP 0x1 ;  /* 0x000000040000795c */ /* 0x000fe20000300000 */
.L_x_5126:
[----:B------:R-:W-:Y:S05]  /*2a720*/  BSYNC B2 ;  /* 0x0000000000027941 */ /* 0x000fea0003800000 */
.L_x_5125:
        /* <DEDUP_REMOVED lines=12> */
.L_x_5127:
        /* <DEDUP_REMOVED lines=15> */
.L_x_5128:
        /* <DEDUP_REMOVED lines=15> */
.L_x_5129:
        /* <DEDUP_REMOVED lines=12> */
.L_x_5113:
[----:B------:R-:W-:Y:S05]  /*2aa90*/  BSYNC B1 ;  /* 0x0000000000017941 */ /* 0x000fea0003800000 */
.L_x_5112:
[----:B------:R-:W2:Y:S01]  /*2aaa0*/  LDL R2, [R1+0x30] ;  /* 0x0000300001027983 */ /* 0x000ea20000100800 */
[----:B------:R-:W-:Y:S01]  /*2aab0*/  VIADD R0, R0, 0xfffffffe ;  /* 0xfffffffe00007836 */ /* 0x000fe20000000000 */
[----:B--2---:R-:W-:-:S13]  /*2aac0*/  ISETP.GT.AND P0, PT, R6, R2, PT ;  /* 0x000000020600720c */ /* 0x004fda0003f04270 */
[----:B------:R-:W-:Y:S05]  /*2aad0*/  @P0 BRA `(.L_x_5130) ;  /* 0xffffffe800300947 */ /* 0x000fea000383ffff */
.L_x_5073:
[----:B------:R-:W-:Y:S05]  /*2aae0*/  BSYNC B0 ;  /* 0x0000000000007941 */ /* 0x000fea0003800000 */
.L_x_5072:
[----:B------:R-:W4:Y:S01]  /*2aaf0*/  S2R R2, SR_TID.X ;  /* 0x0000000000027919 */ /* 0x000f220000002100 */
[----:B------:R-:W-:Y:S01]  /*2ab00*/  BSSY B0, `(.L_x_5131) ;  /* 0x0000011000007945 */ /* 0x000fe20003800000 */
[----:B----4-:R-:W-:-:S04]  /*2ab10*/  LOP3.LUT R2, R2, 0x7f, RZ, 0xc0, !PT ;  /* 0x0000007f02027812 */ /* 0x010fc800078ec0ff */
[----:B------:R-:W-:-:S13]  /*2ab20*/  ISETP.NE.AND P0, PT, R2, RZ, PT ;  /* 0x000000ff0200720c */ /* 0x000fda0003f05270 */
[----:B------:R-:W-:Y:S05]  /*2ab30*/  @P0 BRA `(.L_x_5132) ;  /* 0x0000000000340947 */ /* 0x000fea0003800000 */
[----:B------:R-:W4:Y:S01]  /*2ab40*/  S2R R2, SR_LANEID ;  /* 0x0000000000027919 */ /* 0x000f220000000000 */
[----:B------:R-:W-:Y:S01]  /*2ab50*/  VOTEU.ANY UR4, UPT, PT ;  /* 0x0000000000047886 */ /* 0x000fe200038e0100 */
[----:B-1----:R-:W1:Y:S01]  /*2ab60*/  LDC.64 R4, c[0x0][0xc60] ;  /* 0x00031800ff047b82 */ /* 0x002e620000000a00 */
[----:B------:R-:W4:Y:S02]  /*2ab70*/  FLO.U32 R0, UR4 ;  /* 0x0000000400007d00 */ /* 0x000f2400080e0000 */
[----:B----4-:R-:W-:-:S06]  /*2ab80*/  ISETP.EQ.U32.AND P0, PT, R0, R2, PT ;  /* 0x000000020000720c */ /* 0x010fcc0003f02070 */
[----:B------:R-:W1:Y:S07]  /*2ab90*/  POPC R2, UR4 ;  /* 0x0000000400027d09 */ /* 0x000e6e0008000000 */
[----:B-1----:R-:W4:Y:S04]  /*2aba0*/  @P0 ATOMG.E.ADD.STRONG.GPU PT, R2, desc[UR46][R4.64], R2 ;  /* 0x00000002040209a8 */ /* 0x002f2800081ee1ee */
[----:B----4-:R1:W4:Y:S02]  /*2abb0*/  SHFL.IDX PT, R2, R2, R0, 0x1f ;  /* 0x00001f0002027589 */ /* 0x01032400000e0000 */
[----:B-1----:R-:W1:Y:S02]  /*2abc0*/  S2R R0, SR_LTMASK ;  /* 0x0000000000007919 */ /* 0x002e640000003900 */
[----:B-1----:R-:W-:-:S06]  /*2abd0*/  LOP3.LUT R0, R0, UR4, RZ, 0xc0, !PT ;  /* 0x0000000400007c12 */ /* 0x002fcc000f8ec0ff */
[----:B------:R-:W4:Y:S02]  /*2abe0*/  POPC R0, R0 ;  /* 0x0000000000007309 */ /* 0x000f240000000000 */
[----:B----4-:R-:W-:-:S05]  /*2abf0*/  IADD3 R0, R2, UR39, R0 ;  /* 0x0000002702007c10 */ /* 0x010fca000fffe000 */
[----:B------:R4:W-:Y:S02]  /*2ac00*/  STL [R1], R0 ;  /* 0x0000000001007387 */ /* 0x0009e40000100800 */
.L_x_5132:
[----:B------:R-:W-:Y:S05]  /*2ac10*/  BSYNC B0 ;  /* 0x0000000000007941 */ /* 0x000fea0003800000 */
.L_x_5131:
[----:B------:R-:W-:Y:S01]  /*2ac20*/  LOP3.LUT P0, RZ, R18, 0x4, RZ, 0xc0, !PT ;  /* 0x0000000412ff7812 */ /* 0x000fe2000780c0ff */
[----:B------:R-:W-:-:S12]  /*2ac30*/  BSSY B0, `(.L_x_5133) ;  /* 0x000004e000007945 */ /* 0x000fd80003800000 */
[----:B------:R-:W-:Y:S05]  /*2ac40*/  @!P0 BRA `(.L_x_5134) ;  /* 0x0000000400308947 */ /* 0x000fea0003800000 */
[----:B----4-:R-:W4:Y:S04]  /*2ac50*/  LDL R0, [R1+0x10] ;  /* 0x0000100001007983 */ /* 0x010f280000100800 */
[----:B------:R-:W5:Y:S01]  /*2ac60*/  LDL R2, [R1+0x14] ;  /* 0x0000140001027983 */ /* 0x000f620000100800 */
[----:B------:R-:W-:Y:S01]  /*2ac70*/  BSSY B1, `(.L_x_5135) ;  /* 0x0000005000017945 */ /* 0x000fe20003800000 */
[----:B----4-:R-:W-:Y:S01]  /*2ac80*/  IMAD R0, R0, 0x8, R19 ;  /* 0x0000000800007824 */ /* 0x010fe200078e0213 */
[----:B-----5:R-:W-:-:S04]  /*2ac90*/  SHF.L.U32 R2, R2, 0x1f, RZ ;  /* 0x0000001f02027819 */ /* 0x020fc800000006ff */
[----:B------:R-:W4:Y:S02]  /*2aca0*/  SYNCS.PHASECHK.TRANS64.TRYWAIT P0, [R0+URZ+0x30860], R2 ;  /* 0x03086002000075a7 */ /* 0x000f24000800017f */
[----:B----4-:R-:W-:Y:S05]  /*2acb0*/  @!P0 BRA `(.L_x_5136) ;  /* 0x0000003800208947 */ /* 0x010fea0003800000 */
.L_x_5238:
[----:B------:R-:W-:Y:S05]  /*2acc0*/  BSYNC B1 ;  /* 0x0000000000017941 */ /* 0x000fea0003800000 */
.L_x_5135:
[----:B--2---:R-:W2:Y:S01]  /*2acd0*/  S2R R3, SR_TID.X ;  /* 0x0000000000037919 */ /* 0x004ea20000002100 */
[----:B------:R-:W-:-:S04]  /*2ace0*/  UPRMT UR4, UR38, 0x9910, URZ ;  /* 0x0000991026047896 */ /* 0x000fc8000800003f */
[----:B------:R-:W-:Y:S01]  /*2acf0*/  UISETP.NE.AND UP0, UPT, UR4, 0x2, UPT ;  /* 0x000000020400788c */ /* 0x000fe2000bf05270 */
[----:B--2---:R-:W-:-:S04]  /*2ad00*/  LOP3.LUT R3, R3, 0x7f, RZ, 0xc0, !PT ;  /* 0x0000007f03037812 */ /* 0x004fc800078ec0ff */
[----:B------:R-:W-:-:S13]  /*2ad10*/  ISETP.NE.AND P0, PT, R3, RZ, PT ;  /* 0x000000ff0300720c */ /* 0x000fda0003f05270 */
[----:B----4-:R-:W-:-:S04]  /*2ad20*/  @!P0 IMAD.MOV.U32 R2, RZ, RZ, 0x9000 ;  /* 0x00009000ff028424 */ /* 0x010fc800078e00ff */
[----:B------:R2:W-:Y:S01]  /*2ad30*/  @!P0 SYNCS.ARRIVE.TRANS64 RZ, [R0+URZ+0x30850], R2 ;  /* 0x0308500200ff89a7 */ /* 0x0005e2000800003f */
[----:B------:R-:W-:-:S13]  /*2ad40*/  PLOP3.LUT P0, PT, PT, PT, UP0, 0x80, 0x0 ;  /* 0x000000000000781c */ /* 0x000fda0003f0f008 */
[----:B--2---:R-:W-:Y:S05]  /*2ad50*/  @P0 BRA `(.L_x_5137) ;  /* 0x0000000000040947 */ /* 0x004fea0003800000 */
[----:B------:R-:W-:Y:S01]  /*2ad60*/  BPT.TRAP 0x1 ;  /* 0x000000040000795c */ /* 0x000fe20000300000 */
.L_x_5137:
[----:B------:R-:W-:Y:S01]  /*2ad70*/  LOP3.LUT P0, RZ, R18, 0x8, RZ, 0xc0, !PT ;  /* 0x0000000812ff7812 */ /* 0x000fe2000780c0ff */
[----:B------:R-:W-:-:S12]  /*2ad80*/  BSSY B1, `(.L_x_5138) ;  /* 0x0000003000017945 */ /* 0x000fd80003800000 */
[----:B------:R-:W-:Y:S05]  /*2ad90*/  @P0 BRA `(.L_x_5139) ;  /* 0x0000000000040947 */ /* 0x000fea0003800000 */
[----:B------:R-:W-:Y:S01]  /*2ada0*/  BPT.TRAP 0x1 ;  /* 0x000000040000795c */ /* 0x000fe20000300000 */
.L_x_5139:
[----:B------:R-:W-:Y:S05]  /*2adb0*/  BSYNC B1 ;  /* 0x0000000000017941 */ /* 0x000fea0003800000 */
.L_x_5138:
[----:B------:R-:W2:Y:S04]  /*2adc0*/  LDL.LU R4, [R1+0x18] ;  /* 0x0000180001047983 */ /* 0x000ea80000300800 */
[----:B------:R-:W2:Y:S04]  /*2add0*/  LDL.LU R3, [R1+0x4] ;  /* 0x0000040001037983 */ /* 0x000ea80000300800 */
[----:B------:R-:W4:Y:S01]  /*2ade0*/  LDL R2, [R1+0x10] ;  /* 0x0000100001027983 */ /* 0x000f220000100800 */
        /* <DEDUP_REMOVED lines=8> */
[----:B----4-:R-:W-:-:S04]  /*2ae70*/  IMAD R2, R2, 0x9000, R19 ;  /* 0x0000900002027824 */ /* 0x010fc800078e0213 */
[----:B------:R-:W-:-:S07]  /*2ae80*/  VIADD R4, R2, 0x400 ;  /* 0x0000040002047836 */ /* 0x000fce0000000000 */
.L_x_5140:
        /* <DEDUP_REMOVED lines=15> */
.L_x_5141:
        /* <DEDUP_REMOVED lines=15> */
.L_x_5142:
        /* <DEDUP_REMOVED lines=10> */
.L_x_5134:
[----:B------:R-:W-:Y:S05]  /*2b110*/  BSYNC B0 ;  /* 0x0000000000007941 */ /* 0x000fea0003800000 */
.L_x_5133:
[----:B-1----:R-:W4:Y:S04]  /*2b120*/  LDL.LU R5, [R1+0x10] ;  /* 0x0000100001057983 */ /* 0x002f280000300800 */
[----:B------:R-:W5:Y:S01]  /*2b130*/  LDL.LU R4, [R1+0x14] ;  /* 0x0000140001047983 */ /* 0x000f620000300800 */
[----:B----4-:R-:W-:-:S05]  /*2b140*/  VIADD R0, R5, 0x1 ;  /* 0x0000000105007836 */ /* 0x010fca0000000000 */
[----:B------:R-:W-:-:S04]  /*2b150*/  ISETP.NE.AND P0, PT, R0, 0x2, PT ;  /* 0x000000020000780c */ /* 0x000fc80003f05270 */
[----:B------:R-:W-:Y:S02]  /*2b160*/  SEL R2, RZ, 0x1, P0 ;  /* 0x00000001ff027807 */ /* 0x000fe40000000000 */
[----:B------:R-:W-:Y:S02]  /*2b170*/  SEL R0, R0, RZ, P0 ;  /* 0x000000ff00007207 */ /* 0x000fe40000000000 */
[----:B-----5:R-:W-:-:S03]  /*2b180*/  LOP3.LUT R4, R4, R2, RZ, 0x3c, !PT ;  /* 0x0000000204047212 */ /* 0x020fc600078e3cff */
[----:B------:R4:W-:Y:S04]  /*2b190*/  STL [R1+0x10], R0 ;  /* 0x0000100001007387 */ /* 0x0009e80000100800 */
[----:B------:R4:W-:Y:S02]  /*2b1a0*/  STL [R1+0x14], R4 ;  /* 0x0000140401007387 */ /* 0x0009e40000100800 */
.L_x_5052:
[----:B------:R-:W-:Y:S05]  /*2b1b0*/  BSYNC B7 ;  /* 0x0000000000077941 */ /* 0x000fea0003800000 */
.L_x_5050:
[----:B------:R-:W-:-:S13]  /*2b1c0*/  LOP3.LUT P0, RZ, R18, 0x10, RZ, 0xc0, !PT ;  /* 0x0000001012ff7812 */ /* 0x000fda000780c0ff */
[----:B------:R-:W-:Y:S05]  /*2b1d0*/  @!P0 BRA `(.L_x_5143) ;  /* 0x00000000002c8947 */ /* 0x000fea0003800000 */
[----:B------:R-:W-:Y:S05]  /*2b1e0*/  WARPSYNC.ALL ;  /* 0x0000000000007948 */ /* 0x000fea0003800000 */
[----:B------:R-:W5:Y:S08]  /*2b1f0*/  S2UR UR5, SR_CgaCtaId ;  /* 0x00000000000579c3 */ /* 0x000f700000008800 */
[----:B------:R-:W-:Y:S06]  /*2b200*/  BAR.SYNC.DEFER_BLOCKING 0x5, 0x180 ;  /* 0x0146000000007b1d */ /* 0x000fec0000010000 */
[----:B------:R-:W-:-:S02]  /*2b210*/  UMOV UR4, 0x400 ;  /* 0x0000040000047882 */ /* 0x000fc40000000000 */
[----:B-----5:R-:W-:-:S06]  /*2b220*/  ULEA UR4, UR5, UR4, 0x18 ;  /* 0x0000000405047291 */ /* 0x020fcc000f8ec03f */
[----:B------:R-:W-:-:S05]  /*2b230*/  IMAD.U32 R19, RZ, RZ, UR4 ;  /* 0x00000004ff137e24 */ /* 0x000fca000f8e00ff */
[----:B---34-:R-:W3:Y:S04]  /*2b240*/  LDS.128 R4, [R19+0x308d0] ;  /* 0x0308d00013047984 */ /* 0x018ee80000000c00 */
[----:B---3--:R3:W-:Y:S04]  /*2b250*/  STL.64 [R1], R4 ;  /* 0x0000000401007387 */ /* 0x0087e80000100a00 */
[----:B------:R3:W-:Y:S01]  /*2b260*/  STL.64 [R1+0x8], R6 ;  /* 0x0000080601007387 */ /* 0x0007e20000100a00 */
[----:B------:R-:W-:Y:S06]  /*2b270*/  BAR.ARV 0x4, 0x180 ;  /* 0x0106000000007b1d */ /* 0x000fec0000002000 */
[----:B------:R-:W-:Y:S05]  /*2b280*/  BRA `(.L_x_5144) ;  /* 0x00000010002c7947 */ /* 0x000fea0003800000 */
.L_x_5143:
[----:B------:R-:W5:Y:S01]  /*2b290*/  LDL R16, [R1+0x28] ;  /* 0x0000280001107983 */ /* 0x000f620000100800 */
[----:B------:R-:W-:Y:S01]  /*2b2a0*/  UMOV UR4, 0xffffffff ;  /* 0xffffffff00047882 */ /* 0x000fe20000000000 */
[----:B-----5:R-:W-:Y:S02]  /*2b2b0*/  ISETP.NE.AND P5, PT, R16, 0x1f, PT ;  /* 0x0000001f1000780c */ /* 0x020fe40003fa5270 */
[----:B------:R-:W-:Y:S11]  /*2b2c0*/  BRA.DIV UR4, `(.L_x_5145) ;  /* 0x0000003204b07947 */ /* 0x000ff6000b800000 */
[----:B--2---:R-:W4:Y:S01]  /*2b2d0*/  LDL R3, [R1+0xc] ;  /* 0x00000c0001037983 */ /* 0x004f220000100800 */
[----:B------:R-:W-:-:S03]  /*2b2e0*/  ULDC UR4, c[0x0][0xc3c] ;  /* 0x00030f0000047ab9 */ /* 0x000fc60000000800 */
[----:B------:R-:W0:Y:S01]  /*2b2f0*/  LDL.LU R2, [R1] ;  /* 0x0000000001027983 */ /* 0x000e220000300800 */
[----:B------:R-:W-:Y:S01]  /*2b300*/  LOP3.LUT P4, RZ, R18, 0x1, RZ, 0xc0, !PT ;  /* 0x0000000112ff7812 */ /* 0x000fe2000788c0ff */
[----:B----4-:R-:W-:Y:S02]  /*2b310*/  IMAD.IADD R0, R3, 0x1, R16 ;  /* 0x0000000103007824 */ /* 0x010fe400078e0210 */
[----:B0-----:R-:W-:-:S03]  /*2b320*/  IMAD.MOV.U32 R10, RZ, RZ, R2 ;  /* 0x000000ffff0a7224 */ /* 0x001fc600078e0002 */
[----:B------:R-:W-:-:S13]  /*2b330*/  ISETP.GE.OR P0, PT, R0, UR4, !P5 ;  /* 0x0000000400007c0c */ /* 0x000fda000ef06670 */
[----:B------:R-:W0:Y:S08]  /*2b340*/  @!P0 LDC.64 R2, c[0x0][0xc80] ;  /* 0x00032000ff028b82 */ /* 0x000e300000000a00 */
[----:B---3--:R-:W2:Y:S01]  /*2b350*/  @!P0 LDC.64 R6, c[0x0][0xc78] ;  /* 0x00031e00ff068b82 */ /* 0x008ea20000000a00 */
[----:B0-----:R-:W-:-:S05]  /*2b360*/  @!P0 IMAD.WIDE R2, R0, 0x4, R2 ;  /* 0x0000000400028825 */ /* 0x001fca00078e0202 */
        /* <DEDUP_REMOVED lines=8> */
[----:B------:R-:W-:-:S03]  /*2b3f0*/  ISETP.GE.U32.AND P3, PT, R16, 0x10, PT ;  /* 0x000000101000780c */ /* 0x000fc60003f66070 */
[----:B------:R-:W-:Y:S01]  /*2b400*/  SHFL.IDX PT, R0, R10, 0x1, 0x1f ;  /* 0x00201f000a007f89 */ /* 0x000fe200000e0000 */
[----:B---3--:R-:W-:Y:S01]  /*2b410*/  @!P0 IMAD.MOV.U32 R4, RZ, RZ, R8 ;  /* 0x000000ffff048224 */ /* 0x008fe200078e0008 */
[----:B------:R-:W-:Y:S01]  /*2b420*/  MOV R8, RZ ;  /* 0x000000ff00087202 */ /* 0x000fe20000000f00 */
[----:B--2---:R-:W-:Y:S01]  /*2b430*/  @!P0 IMAD.MOV.U32 R6, RZ, RZ, R2 ;  /* 0x000000ffff068224 */ /* 0x004fe200078e0002 */
        /* <DEDUP_REMOVED lines=17> */
[----:B------:R0:W2:Y:S02]  /*2b550*/  SHFL.IDX PT, R9, R7, 0x1f, 0x1f ;  /* 0x03e01f0007097f89 */ /* 0x0000a400000e0000 */
.L_x_5248:
[----:B------:R-:W-:Y:S02]  /*2b560*/  ULDC UR4, c[0x0][0xc38] ;  /* 0x00030e0000047ab9 */ /* 0x000fe40000000800 */
[----:B------:R-:W-:-:S04]  /*2b570*/  IMAD.U32 R2, RZ, RZ, UR4 ;  /* 0x00000004ff027e24 */ /* 0x000fc8000f8e00ff */
[----:B--2---:R-:W-:-:S04]  /*2b580*/  IMAD R9, R9, R2, RZ ;  /* 0x0000000209097224 */ /* 0x004fc800078e02ff */
[----:B------:R-:W-:-:S05]  /*2b590*/  IMAD.IADD R0, R0, 0x1, R9 ;  /* 0x0000000100007824 */ /* 0x000fca00078e0209 */
[----:B------:R-:W-:-:S13]  /*2b5a0*/  ISETP.GT.AND P4, PT, R0, R5, PT ;  /* 0x000000050000720c */ /* 0x000fda0003f84270 */
[----:B------:R-:W-:Y:S05]  /*2b5b0*/  @P4 BRA `(.L_x_5146) ;  /* 0x0000000000ac4947 */ /* 0x000fea0003800000 */
.L_x_5149:
[----:B------:R-:W2:Y:S01]  /*2b5c0*/  LDL.LU R3, [R1+0xc] ;  /* 0x00000c0001037983 */ /* 0x000ea20000300800 */
[----:B------:R-:W3:Y:S01]  /*2b5d0*/  LDC R2, c[0x0][0xc3c] ;  /* 0x00030f00ff027b82 */ /* 0x000ee20000000800 */
[----:B--2---:R-:W-:-:S05]  /*2b5e0*/  VIADD R3, R3, 0x1f ;  /* 0x0000001f03037836 */ /* 0x004fca0000000000 */
[----:B---3--:R-:W-:-:S13]  /*2b5f0*/  ISETP.GE.AND P4, PT, R3, R2, PT ;  /* 0x000000020300720c */ /* 0x008fda0003f86270 */
[----:B------:R-:W-:Y:S05]  /*2b600*/  @P4 BRA `(.L_x_5147) ;  /* 0x0000000800e84947 */ /* 0x000fea0003800000 */
[----:B------:R-:W2:Y:S04]  /*2b610*/  LDL R4, [R1+0x28] ;  /* 0x0000280001047983 */ /* 0x000ea80000100800 */
[----:B------:R3:W-:Y:S01]  /*2b620*/  STL [R1+0xc], R3 ;  /* 0x00000c0301007387 */ /* 0x0007e20000100800 */
[----:B--2---:R-:W-:Y:S02]  /*2b630*/  IMAD.IADD R6, R3, 0x1, R4 ;  /* 0x0000000103067824 */ /* 0x004fe400078e0204 */
[----:B------:R-:W-:-:S03]  /*2b640*/  IMAD.MOV.U32 R4, RZ, RZ, RZ ;  /* 0x000000ffff047224 */ /* 0x000fc600078e00ff */
[----:B------:R-:W-:-:S13]  /*2b650*/  ISETP.GE.OR P4, PT, R6, R2, !P5 ;  /* 0x000000020600720c */ /* 0x000fda0006f86670 */
[----:B---3--:R-:W2:Y:S02]  /*2b660*/  @!P4 LDC.64 R2, c[0x0][0xc80] ;  /* 0x00032000ff02cb82 */ /* 0x008ea40000000a00 */
[----:B--2---:R-:W-:-:S05]  /*2b670*/  @!P4 IMAD.WIDE R2, R6, 0x4, R2 ;  /* 0x000000040602c825 */ /* 0x004fca00078e0202 */
[----:B------:R2:W3:Y:S02]  /*2b680*/  @!P4 LDG.E R4, desc[UR46][R2.64] ;  /* 0x0000002e0204c981 */ /* 0x0004e4000c1e1900 */
[----:B--2---:R-:W2:Y:S02]  /*2b690*/  @!P4 LDC.64 R2, c[0x0][0xc78] ;  /* 0x00031e00ff02cb82 */ /* 0x004ea40000000a00 */
[----:B--2---:R-:W-:-:S04]  /*2b6a0*/  @!P4 IMAD.WIDE R2, R6, 0x4, R2 ;  /* 0x000000040602c825 */ /* 0x004fc800078e0202 */
[----:B------:R-:W-:-:S06]  /*2b6b0*/  IMAD.MOV.U32 R6, RZ, RZ, RZ ;  /* 0x000000ffff067224 */ /* 0x000fcc00078e00ff */
[----:B------:R-:W3:Y:S01]  /*2b6c0*/  @!P4 LDG.E R6, desc[UR46][R2.64] ;  /* 0x0000002e0206c981 */ /* 0x000ee2000c1e1900 */
[----:B------:R-:W-:Y:S01]  /*2b6d0*/  UMOV UR4, 0xffffffff ;  /* 0xffffffff00047882 */ /* 0x000fe20000000000 */
[----:B---3--:R-:W-:Y:S02]  /*2b6e0*/  IMAD R2, R6, R4, RZ ;  /* 0x0000000406027224 */ /* 0x008fe400078e02ff */
[----:B------:R-:W-:Y:S05]  /*2b6f0*/  BRA.DIV UR4, `(.L_x_5148) ;  /* 0x0000003604047947 */ /* 0x000fea000b800000 */
[----:B------:R-:W2:Y:S01]  /*2b700*/  SHFL.UP PT, R3, R2, 0x1, RZ ;  /* 0x0420000002037989 */ /* 0x000ea200000e00ff */
[----:B------:R-:W-:-:S04]  /*2b710*/  LOP3.LUT P4, RZ, R18, 0x1, RZ, 0xc0, !PT ;  /* 0x0000000112ff7812 */ /* 0x000fc8000788c0ff */
[----:B--2---:R-:W-:-:S05]  /*2b720*/  SEL R3, R3, RZ, P4 ;  /* 0x000000ff03037207 */ /* 0x004fca0002000000 */
[----:B------:R-:W-:-:S05]  /*2b730*/  IMAD.IADD R2, R2, 0x1, R3 ;  /* 0x0000000102027824 */ /* 0x000fca00078e0203 */
[----:B------:R-:W2:Y:S02]  /*2b740*/  SHFL.UP PT, R3, R2, 0x2, RZ ;  /* 0x0440000002037989 */ /* 0x000ea400000e00ff */
        /* <DEDUP_REMOVED lines=10> */
[----:B0-----:R-:W-:-:S05]  /*2b7f0*/  IMAD.IADD R7, R2, 0x1, R3 ;  /* 0x0000000102077824 */ /* 0x001fca00078e0203 */
[----:B------:R0:W2:Y:S02]  /*2b800*/  SHFL.IDX PT, R9, R7, 0x1f, 0x1f ;  /* 0x03e01f0007097f89 */ /* 0x0000a400000e0000 */
.L_x_5256:
[----:B------:R-:W-:Y:S02]  /*2b810*/  ULDC UR4, c[0x0][0xc38] ;  /* 0x00030e0000047ab9 */ /* 0x000fe40000000800 */
[----:B------:R-:W-:-:S04]  /*2b820*/  IMAD.U32 R2, RZ, RZ, UR4 ;  /* 0x00000004ff027e24 */ /* 0x000fc8000f8e00ff */
[----:B--2---:R-:W-:-:S04]  /*2b830*/  IMAD R9, R9, R2, RZ ;  /* 0x0000000209097224 */ /* 0x004fc800078e02ff */
[----:B------:R-:W-:-:S05]  /*2b840*/  IMAD.IADD R0, R9, 0x1, R0 ;  /* 0x0000000109007824 */ /* 0x000fca00078e0200 */
[----:B------:R-:W-:-:S13]  /*2b850*/  ISETP.GT.AND P4, PT, R0, R5, PT ;  /* 0x000000050000720c */ /* 0x000fda0003f84270 */
[----:B------:R-:W-:Y:S05]  /*2b860*/  @!P4 BRA `(.L_x_5149) ;  /* 0xfffffffc0054c947 */ /* 0x000fea000383ffff */
.L_x_5146:
[----:B------:R-:W-:Y:S01]  /*2b870*/  IMAD.IADD R9, R0, 0x1, -R9 ;  /* 0x0000000100097824 */ /* 0x000fe200078e0a09 */
[----:B------:R-:W-:-:S03]  /*2b880*/  UMOV UR4, 0xffffffff ;  /* 0xffffffff00047882 */ /* 0x000fc60000000000 */
[----:B------:R-:W-:-:S05]  /*2b890*/  IMAD R0, R7, R2, R9 ;  /* 0x0000000207007224 */ /* 0x000fca00078e0209 */
[----:B------:R-:W-:Y:S01]  /*2b8a0*/  ISETP.GT.AND P6, PT, R0, R5, PT ;  /* 0x000000050000720c */ /* 0x000fe20003fc4270 */
[----:B------:R-:W-:-:S12]  /*2b8b0*/  BRA.DIV UR4, `(.L_x_5150) ;  /* 0x0000003604707947 */ /* 0x000fd8000b800000 */
[----:B------:R-:W2:Y:S01]  /*2b8c0*/  LDL.LU R10, [R1+0xc] ;  /* 0x00000c00010a7983 */ /* 0x000ea20000300800 */
[----:B------:R-:W-:-:S04]  /*2b8d0*/  VOTE.ANY R0, PT, !P6 ;  /* 0x0000000000007806 */ /* 0x000fc800070e0100 */
[----:B------:R-:W3:Y:S02]  /*2b8e0*/  POPC R3, R0 ;  /* 0x0000000000037309 */ /* 0x000ee40000000000 */
[----:B---3--:R3:W4:Y:S04]  /*2b8f0*/  SHFL.IDX PT, R4, R4, R3, 0x1f ;  /* 0x00001f0304047589 */ /* 0x00872800000e0000 */
[----:B------:R3:W0:Y:S01]  /*2b900*/  SHFL.IDX PT, R6, R6, R3, 0x1f ;  /* 0x00001f0306067589 */ /* 0x00062200000e0000 */
[----:B--2---:R-:W-:-:S05]  /*2b910*/  IADD3 R10, R3, R10, RZ ;  /* 0x0000000a030a7210 */ /* 0x004fca0007ffe0ff */
[----:B0---4-:R3:W-:Y:S02]  /*2b920*/  STL [R1+0xc], R10 ;  /* 0x00000c0a01007387 */ /* 0x0117e40000100800 */
.L_x_5261:
[----:B------:R-:W-:-:S13]  /*2b930*/  ISETP.NE.AND P0, PT, R0, RZ, PT ;  /* 0x000000ff0000720c */ /* 0x000fda0003f05270 */
[----:B------:R-:W-:Y:S05]  /*2b940*/  @!P0 BRA `(.L_x_5151) ;  /* 0x0000000000148947 */ /* 0x000fea0003800000 */
[----:B------:R-:W-:Y:S01]  /*2b950*/  UMOV UR4, 0xffffffff ;  /* 0xffffffff00047882 */ /* 0x000fe20000000000 */
[----:B---3--:R-:W-:Y:S02]  /*2b960*/  VIADD R3, R3, 0xffffffff ;  /* 0xffffffff03037836 */ /* 0x008fe40000000000 */
[----:B------:R-:W-:Y:S05]  /*2b970*/  BRA.DIV UR4, `(.L_x_5152) ;  /* 0x0000003604a87947 */ /* 0x000fea000b800000 */
[----:B------:R2:W3:Y:S02]  /*2b980*/  SHFL.IDX PT, R3, R7, R3, 0x1f ;  /* 0x00001f0307037589 */ /* 0x0004e400000e0000 */
.L_x_5264:
[----:B---3--:R-:W-:-:S07]  /*2b990*/  IMAD.MOV.U32 R8, RZ, RZ, R3 ;  /* 0x000000ffff087224 */ /* 0x008fce00078e0003 */
.L_x_5151:
[----:B------:R-:W-:Y:S01]  /*2b9a0*/  ISETP.NE.AND P0, PT, R6, 0x1, PT ;  /* 0x000000010600780c */ /* 0x000fe20003f05270 */
[----:B------:R-:W-:-:S05]  /*2b9b0*/  IMAD R0, R8, R2, R9 ;  /* 0x0000000208007224 */ /* 0x000fca00078e0209 */
[----:B------:R4:W-:Y:S02]  /*2b9c0*/  STL [R1], R0 ;  /* 0x0000000001007387 */ /* 0x0009e40000100800 */
[----:B----4-:R-:W-:-:S05]  /*2b9d0*/  IMAD.IADD R0, R5, 0x1, -R0 ;  /* 0x0000000105007824 */ /* 0x010fca00078e0a00 */
[----:B------:R-:W-:Y:S05]  /*2b9e0*/  @!P0 BRA `(.L_x_5153) ;  /* 0x0000000000e48947 */ /* 0x000fea0003800000 */
[----:B------:R-:W-:-:S04]  /*2b9f0*/  IABS R5, R4 ;  /* 0x0000000400057213 */ /* 0x000fc80000000000 */
[----:B------:R-:W4:Y:S08]  /*2ba00*/  I2F.RP R2, R5 ;  /* 0x0000000500027306 */ /* 0x000f300000209400 */
[----:B----4-:R-:W4:Y:S02]  /*2ba10*/  MUFU.RCP R2, R2 ;  /* 0x0000000200027308 */ /* 0x010f240000001000 */
[----:B----4-:R-:W-:-:S06]  /*2ba20*/  VIADD R2, R2, 0xffffffe ;  /* 0x0ffffffe02027836 */ /* 0x010fcc0000000000 */
[----:B---3--:R-:W3:Y:S02]  /*2ba30*/  F2I.FTZ.U32.TRUNC.NTZ R3, R2 ;  /* 0x0000000200037305 */ /* 0x008ee4000021f000 */
[----:B---3--:R-:W-:-:S04]  /*2ba40*/  IMAD.MOV R2, RZ, RZ, -R3 ;  /* 0x000000ffff027224 */ /* 0x008fc800078e0a03 */
        /* <DEDUP_REMOVED lines=14> */
[----:B------:R-:W3:Y:S07]  /*2bb30*/  I2F.RP R2, R5 ;  /* 0x0000000500027306 */ /* 0x000eee0000209400 */
[----:B------:R-:W-:Y:S01]  /*2bb40*/  @P0 VIADD R8, R8, 0x1 ;  /* 0x0000000108080836 */ /* 0x000fe20000000000 */
[----:B---3--:R-:W3:Y:S02]  /*2bb50*/  MUFU.RCP R2, R2 ;  /* 0x0000000200027308 */ /* 0x008ee40000001000 */
[----:B---3--:R-:W-:-:S06]  /*2bb60*/  VIADD R2, R2, 0xffffffe ;  /* 0x0ffffffe02027836 */ /* 0x008fcc0000000000 */
[----:B------:R-:W3:Y:S02]  /*2bb70*/  F2I.FTZ.U32.TRUNC.NTZ R3, R2 ;  /* 0x0000000200037305 */ /* 0x000ee4000021f000 */
[----:B---3--:R-:W-:-:S04]  /*2bb80*/  IMAD.MOV R2, RZ, RZ, -R3 ;  /* 0x000000ffff027224 */ /* 0x008fc800078e0a03 */
[----:B--2---:R-:W-:Y:S02]  /*2bb90*/  IMAD R7, R2, R5, RZ ;  /* 0x0000000502077224 */ /* 0x004fe400078e02ff */
[----:B------:R-:W-:-:S04]  /*2bba0*/  IMAD.MOV.U32 R2, RZ, RZ, RZ ;  /* 0x000000ffff027224 */ /* 0x000fc800078e00ff */
[----:B------:R-:W-:Y:S01]  /*2bbb0*/  IMAD.HI.U32 R7, R3, R7, R2 ;  /* 0x0000000703077227 */ /* 0x000fe200078e0002 */
[----:B------:R-:W-:-:S03]  /*2bbc0*/  LOP3.LUT R2, R0, R4, RZ, 0x3c, !PT ;  /* 0x0000000400027212 */ /* 0x000fc600078e3cff */
[----:B------:R-:W-:Y:S01]  /*2bbd0*/  IMAD.MOV.U32 R3, RZ, RZ, R8 ;  /* 0x000000ffff037224 */ /* 0x000fe200078e0008 */
[----:B------:R-:W-:Y:S02]  /*2bbe0*/  ISETP.GE.AND P1, PT, R2, RZ, PT ;  /* 0x000000ff0200720c */ /* 0x000fe40003f26270 */
[----:B------:R-:W-:-:S05]  /*2bbf0*/  IABS R8, R6 ;  /* 0x0000000600087213 */ /* 0x000fca0000000000 */
[----:B------:R-:W-:-:S06]  /*2bc00*/  IMAD.MOV R8, RZ, RZ, -R8 ;  /* 0x000000ffff087224 */ /* 0x000fcc00078e0a08 */
[----:B------:R-:W-:Y:S02]  /*2bc10*/  @!P1 IADD3 R3, -R3, RZ, RZ ;  /* 0x000000ff03039210 */ /* 0x000fe40007ffe1ff */
        /* <DEDUP_REMOVED lines=22> */
.L_x_5153:
[----:B---3--:R-:W3:Y:S01]  /*2bd80*/  LDL R3, [R1+0xc] ;  /* 0x00000c0001037983 */ /* 0x008ee20000100800 */
[----:B--2---:R-:W3:Y:S02]  /*2bd90*/  LDC.64 R6, c[0x0][0xc90] ;  /* 0x00032400ff067b82 */ /* 0x004ee40000000a00 */
[----:B---3--:R-:W-:-:S05]  /*2bda0*/  IMAD.WIDE R6, R3, 0x4, R6 ;  /* 0x0000000403067825 */ /* 0x008fca00078e0206 */
[----:B------:R-:W2:Y:S02]  /*2bdb0*/  LDG.E R3, desc[UR46][R6.64] ;  /* 0x0000002e06037981 */ /* 0x000ea4000c1e1900 */
[----:B--2---:R-:W-:-:S05]  /*2bdc0*/  IMAD R5, R4, R3, RZ ;  /* 0x0000000304057224 */ /* 0x004fca00078e02ff */
[----:B------:R-:W-:-:S04]  /*2bdd0*/  IABS R8, R5 ;  /* 0x0000000500087213 */ /* 0x000fc80000000000 */
[----:B------:R-:W2:Y:S08]  /*2bde0*/  I2F.RP R6, R8 ;  /* 0x0000000800067306 */ /* 0x000eb00000209400 */
[----:B--2---:R-:W2:Y:S02]  /*2bdf0*/  MUFU.RCP R6, R6 ;  /* 0x0000000600067308 */ /* 0x004ea40000001000 */
[----:B--2---:R-:W-:-:S06]  /*2be00*/  VIADD R6, R6, 0xffffffe ;  /* 0x0ffffffe06067836 */ /* 0x004fcc0000000000 */
[----:B------:R-:W2:Y:S02]  /*2be10*/  F2I.FTZ.U32.TRUNC.NTZ R7, R6 ;  /* 0x0000000600077305 */ /* 0x000ea4000021f000 */
[----:B--2---:R-:W-:-:S04]  /*2be20*/  IMAD.MOV R6, RZ, RZ, -R7 ;  /* 0x000000ffff067224 */ /* 0x004fc800078e0a07 */
        /* <DEDUP_REMOVED lines=9> */
[----:B------:R-:W-:Y:S01]  /*2bec0*/  @!P2 IMAD.IADD R7, R7, 0x1, -R8 ;  /* 0x000000010707a824 */ /* 0x000fe200078e0a08 */
[----:B------:R-:W-:Y:S02]  /*2bed0*/  @!P2 IADD3 R6, R6, 0x1, RZ ;  /* 0x000000010606a810 */ /* 0x000fe40007ffe0ff */
        /* <DEDUP_REMOVED lines=13> */
[----:B------:R-:W2:Y:S08]  /*2bfb0*/  I2F.RP R2, R9 ;  /* 0x0000000900027306 */ /* 0x000eb00000209400 */
[----:B--2---:R-:W2:Y:S02]  /*2bfc0*/  MUFU.RCP R2, R2 ;  /* 0x0000000200027308 */ /* 0x004ea40000001000 */
[----:B--2---:R-:W-:-:S06]  /*2bfd0*/  VIADD R2, R2, 0xffffffe ;  /* 0x0ffffffe02027836 */ /* 0x004fcc0000000000 */
[----:B------:R2:W3:Y:S02]  /*2bfe0*/  F2I.FTZ.U32.TRUNC.NTZ R3, R2 ;  /* 0x0000000200037305 */ /* 0x0004e4000021f000 */
[----:B--2---:R-:W-:Y:S02]  /*2bff0*/  IMAD.MOV.U32 R2, RZ, RZ, RZ ;  /* 0x000000ffff027224 */ /* 0x004fe400078e00ff */
[----:B---3--:R-:W-:-:S04]  /*2c000*/  IMAD.MOV R0, RZ, RZ, -R3 ;  /* 0x000000ffff007224 */ /* 0x008fc800078e0a03 */
        /* <DEDUP_REMOVED lines=16> */
[----:B------:R-:W-:-:S04]  /*2c110*/  IMAD.MOV.U32 R0, RZ, RZ, R2 ;  /* 0x000000ffff007224 */ /* 0x000fc800078e0002 */
[----:B------:R-:W-:Y:S01]  /*2c120*/  @!P1 IMAD.MOV R0, RZ, RZ, -R0 ;  /* 0x000000ffff009224 */ /* 0x000fe200078e0a00 */
[----:B------:R-:W-:Y:S01]  /*2c130*/  @!P2 LOP3.LUT R0, RZ, R8, RZ, 0x33, !PT ;  /* 0x00000008ff00a212 */ /* 0x000fe200078e33ff */
[----:B------:R-:W-:-:S04]  /*2c140*/  IMAD.MOV R8, RZ, RZ, -R8 ;  /* 0x000000ffff087224 */ /* 0x000fc800078e0a08 */
[----:B------:R-:W-:-:S05]  /*2c150*/  IMAD R2, R0, R8, R6 ;  /* 0x0000000800027224 */ /* 0x000fca00078e0206 */
[----:B------:R2:W-:Y:S02]  /*2c160*/  STL [R1+0x8], R2 ;  /* 0x0000080201007387 */ /* 0x0005e40000100800 */
.L_x_5154:
[----:B------:R-:W-:-:S04]  /*2c170*/  LOP3.LUT R0, RZ, R0, RZ, 0x33, !PT ;  /* 0x00000000ff007212 */ /* 0x000fc800078e33ff */
[----:B------:R-:W-:-:S05]  /*2c180*/  IADD3 R0, R4, R0, RZ ;  /* 0x0000000004007210 */ /* 0x000fca0007ffe0ff */
[----:B------:R4:W-:Y:S01]  /*2c190*/  STL [R1+0x4], R0 ;  /* 0x0000040001007387 */ /* 0x0009e20000100800 */
[----:B------:R-:W-:Y:S05]  /*2c1a0*/  BRA `(.L_x_5155) ;  /* 0x0000000000287947 */ /* 0x000fea0003800000 */
.L_x_5147:
        /* <DEDUP_REMOVED lines=10> */
.L_x_5155:
[----:B--2-4-:R-:W2:Y:S04]  /*2c250*/  LDL R0, [R1+0x28] ;  /* 0x0000280001007983 */ /* 0x014ea80000100800 */
[----:B---3--:R-:W0:Y:S04]  /*2c260*/  LDL R2, [R1+0xc] ;  /* 0x00000c0001027983 */ /* 0x008e280000100800 */
[----:B------:R-:W3:Y:S04]  /*2c270*/  LDL R3, [R1+0x8] ;  /* 0x0000080001037983 */ /* 0x000ee80000100800 */
[----:B------:R-:W4:Y:S04]  /*2c280*/  LDL R4, [R1] ;  /* 0x0000000001047983 */ /* 0x000f280000100800 */
[----:B------:R-:W4:Y:S01]  /*2c290*/  LDL R5, [R1+0x4] ;  /* 0x0000040001057983 */ /* 0x000f220000100800 */
[----:B------:R-:W-:Y:S05]  /*2c2a0*/  WARPSYNC.ALL ;  /* 0x0000000000007948 */ /* 0x000fea0003800000 */
[----:B------:R-:W-:Y:S01]  /*2c2b0*/  BAR.SYNC.DEFER_BLOCKING 0x4, 0x180 ;  /* 0x0106000000007b1d */ /* 0x000fe20000010000 */
[----:B--2---:R-:W-:-:S13]  /*2c2c0*/  ISETP.NE.AND P0, PT, R0, RZ, PT ;  /* 0x000000ff0000720c */ /* 0x004fda0003f05270 */
[----:B------:R-:W2:Y:S01]  /*2c2d0*/  @!P0 S2R R0, SR_CgaCtaId ;  /* 0x0000000000008919 */ /* 0x000ea20000008800 */
[----:B0-----:R-:W-:Y:S01]  /*2c2e0*/  IMAD.MOV.U32 R7, RZ, RZ, R2 ;  /* 0x000000ffff077224 */ /* 0x001fe200078e0002 */
[----:B------:R-:W-:Y:S01]  /*2c2f0*/  @!P0 MOV R2, 0x400 ;  /* 0x0000040000028802 */ /* 0x000fe20000000f00 */
[----:B---3--:R-:W-:-:S03]  /*2c300*/  IMAD.MOV.U32 R6, RZ, RZ, R3 ;  /* 0x000000ffff067224 */ /* 0x008fc600078e0003 */
[----:B--2---:R-:W-:-:S05]  /*2c310*/  @!P0 LEA R19, R0, R2, 0x18 ;  /* 0x0000000200138211 */ /* 0x004fca00078ec0ff */
[----:B----4-:R0:W-:Y:S01]  /*2c320*/  @!P0 STS.128 [R19+0x308d0], R4 ;  /* 0x0308d00413008388 */ /* 0x0101e20000000c00 */
[----:B------:R-:W-:Y:S06]  /*2c330*/  BAR.ARV 0x5, 0x180 ;  /* 0x0146000000007b1d */ /* 0x000fec0000002000 */
.L_x_5144:
[----:B--2---:R-:W2:Y:S01]  /*2c340*/  LDL R0, [R1+0xc] ;  /* 0x00000c0001007983 */ /* 0x004ea20000100800 */
[----:B------:R-:W-:Y:S02]  /*2c350*/  ULDC UR4, c[0x0][0xc3c] ;  /* 0x00030f0000047ab9 */ /* 0x000fe40000000800 */
[----:B--2---:R-:W-:-:S13]  /*2c360*/  ISETP.GE.AND P0, PT, R0, UR4, PT ;  /* 0x0000000400007c0c */ /* 0x004fda000bf06270 */
[----:B------:R-:W-:Y:S05]  /*2c370*/  @!P0 BRA `(.L_x_5156) ;  /* 0xffffff8000248947 */ /* 0x000fea000383ffff */
[----:B------:R-:W-:Y:S05]  /*2c380*/  BSYNC B8 ;  /* 0x0000000000087941 */ /* 0x000fea0003800000 */
.L_x_4986:
[----:B----4-:R-:W2:Y:S01]  /*2c390*/  LDL.LU R0, [R1+0x58] ;  /* 0x0000580001007983 */ /* 0x010ea20000300800 */
[----:B------:R-:W-:Y:S01]  /*2c3a0*/  BSSY B0, `(.L_x_5157) ;  /* 0x000000b000007945 */ /* 0x000fe20003800000 */
[----:B0--3--:R-:W0:Y:S01]  /*2c3b0*/  S2R R5, SR_CgaCtaId ;  /* 0x0000000000057919 */ /* 0x009e220000008800 */
[----:B--2---:R-:W-:-:S05]  /*2c3c0*/  VIADD R0, R0, 0x1 ;  /* 0x0000000100007836 */ /* 0x004fca0000000000 */
[----:B-1----:R-:W-:-:S04]  /*2c3d0*/  LEA.HI R2, R0, R0, RZ, 0x1 ;  /* 0x0000000000027211 */ /* 0x002fc800078f08ff */
[----:B------:R-:W-:-:S05]  /*2c3e0*/  LOP3.LUT R3, R2, 0xfffffffe, RZ, 0xc0, !PT ;  /* 0xfffffffe02037812 */ /* 0x000fca00078ec0ff */
[----:B------:R-:W-:Y:S01]  /*2c3f0*/  IMAD.IADD R3, R0, 0x1, -R3 ;  /* 0x0000000100037824 */ /* 0x000fe200078e0a03 */
[----:B------:R-:W-:-:S04]  /*2c400*/  MOV R0, 0x400 ;  /* 0x0000040000007802 */ /* 0x000fc80000000f00 */
[----:B0-----:R-:W-:Y:S02]  /*2c410*/  LEA R0, R5, R0, 0x18 ;  /* 0x0000000005007211 */ /* 0x001fe400078ec0ff */
[----:B------:R-:W-:-:S04]  /*2c420*/  SHF.L.U32 R3, R3, 0x1f, RZ ;  /* 0x0000001f03037819 */ /* 0x000fc800000006ff */
[----:B------:R-:W0:Y:S02]  /*2c430*/  SYNCS.PHASECHK.TRANS64.TRYWAIT P0, [R0+URZ+0x30820], R3 ;  /* 0x03082003000075a7 */ /* 0x000e24000800017f */
[----:B0-----:R-:W-:Y:S05]  /*2c440*/  @!P0 BRA `(.L_x_5158) ;  /* 0x0000002c00208947 */ /* 0x001fea0003800000 */
.L_x_5265:
[----:B------:R-:W-:Y:S05]  /*2c450*/  BSYNC B0 ;  /* 0x0000000000007941 */ /* 0x000fea0003800000 */
.L_x_5157:
[----:B------:R-:W-:-:S03]  /*2c460*/  UMOV UR4, 0xffffffff ;  /* 0xffffffff00047882 */ /* 0x000fc60000000000 */
[----:B------:R-:W-:Y:S05]  /*2c470*/  BRA.DIV UR4, `(.L_x_5159) ;  /* 0x0000002e04287947 */ /* 0x000fea000b800000 */
[----:B------:R-:W1:Y:S02]  /*2c480*/  S2R R2, SR_TID.X ;  /* 0x0000000000027919 */ /* 0x000e640000002100 */
[----:B-1----:R-:W-:-:S04]  /*2c490*/  SHF.R.U32.HI R2, RZ, 0x5, R2 ;  /* 0x00000005ff027819 */ /* 0x002fc80000011602 */
[----:B------:R-:W-:-:S05]  /*2c4a0*/  LOP3.LUT R2, R2, 0x3, RZ, 0xc0, !PT ;  /* 0x0000000302027812 */ /* 0x000fca00078ec0ff */
[----:B------:R1:W2:Y:S02]  /*2c4b0*/  SHFL.IDX PT, R14, R2, RZ, 0x1f ;  /* 0x00001fff020e7589 */ /* 0x0002a400000e0000 */
.L_x_5268:
[----:B--2---:R-:W-:-:S13]  /*2c4c0*/  ISETP.NE.AND P0, PT, R14, RZ, PT ;  /* 0x000000ff0e00720c */ /* 0x004fda0003f05270 */
[----:B------:R-:W-:Y:S05]  /*2c4d0*/  @P0 BRA `(.L_x_4683) ;  /* 0x00000000009c0947 */ /* 0x000fea0003800000 */
[----:B------:R-:W-:-:S03]  /*2c4e0*/  UMOV UR4, 0xffffffff ;  /* 0xffffffff00047882 */ /* 0x000fc60000000000 */
[----:B------:R-:W-:Y:S05]  /*2c4f0*/  BRA.DIV UR4, `(.L_x_5160) ;  /* 0x0000002e043c7947 */ /* 0x000fea000b800000 */
[----:B------:R-:W-:-:S13]  /*2c500*/  ELECT P6, URZ, PT ;  /* 0x00000000003f782f */ /* 0x000fda00038c0000 */
.L_x_5271:
        /* <DEDUP_REMOVED lines=8> */
.L_x_5161:
        /* <DEDUP_REMOVED lines=14> */
.L_x_5272:
[----:B------:R-:W1:Y:S02]  /*2c670*/  SYNCS.PHASECHK.TRANS64.TRYWAIT P0, [R7+URZ], R2 ;  /* 0x00000002070075a7 */ /* 0x000e64000800017f */
[----:B-1----:R-:W-:Y:S05]  /*2c680*/  @!P0 BRA `(.L_x_5163) ;  /* 0x0000002c000c8947 */ /* 0x002fea0003800000 */
.L_x_5273:
[----:B------:R-:W-:Y:S05]  /*2c690*/  @!P2 BRA `(.L_x_5164) ;  /* 0x000000000004a947 */ /* 0x000fea0003800000 */
[----:B------:R-:W-:Y:S01]  /*2c6a0*/  BPT.TRAP 0x1 ;  /* 0x000000040000795c */ /* 0x000fe20000300000 */
.L_x_5164:
[----:B------:R-:W2:Y:S01]  /*2c6b0*/  LDL.LU R4, [R1+0x10] ;  /* 0x0000100001047983 */ /* 0x000ea20000300800 */
[----:B------:R-:W-:-:S04]  /*2c6c0*/  VIADD R0, R0, 0x30860 ;  /* 0x0003086000007836 */ /* 0x000fc80000000000 */
[----:B--2---:R-:W-:-:S04]  /*2c6d0*/  IMAD R4, R4, 0x8, R0 ;  /* 0x0000000804047824 */ /* 0x004fc800078e0200 */
[----:B------:R-:W2:Y:S02]  /*2c6e0*/  SYNCS.PHASECHK.TRANS64.TRYWAIT P0, [R4+URZ], R5 ;  /* 0x00000005040075a7 */ /* 0x000ea4000800017f */
[----:B--2---:R-:W-:Y:S05]  /*2c6f0*/  @!P0 BRA `(.L_x_5165) ;  /* 0x0000002c00048947 */ /* 0x004fea0003800000 */
.L_x_5274:
[----:B------:R-:W-:-:S07]  /*2c700*/  LEA R3, R3, R0, 0x3 ;  /* 0x0000000003037211 */ /* 0x000fce00078e18ff */
.L_x_5166:
[----:B---3--:R3:W4:Y:S02]  /*2c710*/  SYNCS.PHASECHK.TRANS64.TRYWAIT P0, [R3+URZ], R2 ;  /* 0x00000002030075a7 */ /* 0x008724000800017f */
[----:B----4-:R-:W-:Y:S05]  /*2c720*/  @!P0 NANOSLEEP.SYNCS 0x989680 ;  /* 0x009896800000895d */ /* 0x010fea0003900000 */
[----:B------:R-:W4:Y:S02]  /*2c730*/  @!P0 SYNCS.PHASECHK.TRANS64 P0, [R3+URZ], R2 ;  /* 0x00000002030085a7 */ /* 0x000f24000800007f */
[----:B----4-:R-:W-:Y:S05]  /*2c740*/  @!P0 BRA `(.L_x_5166) ;  /* 0xfffffffc00f08947 */ /* 0x010fea000383ffff */
.L_x_4683:
[----:B------:R-:W-:Y:S05]  /*2c750*/  BSYNC B9 ;  /* 0x0000000000097941 */ /* 0x000fea0003800000 */
.L_x_4680:
[----:B------:R-:W-:Y:S05]  /*2c760*/  EXIT ;  /* 0x000000000000794d */ /* 0x000fea0003800000 */
.L_x_4711:
[----:B0-----:R0:W1:Y:S02]  /*2c770*/  SYNCS.PHASECHK.TRANS64.TRYWAIT P5, [R31+URZ+0x30890], R88 ;  /* 0x030890581f0075a7 */ /* 0x00106400080a017f */
[----:B-1----:R-:W-:Y:S05]  /*2c780*/  @!P5 NANOSLEEP.SYNCS 0x989680 ;  /* 0x009896800000d95d */ /* 0x002fea0003900000 */
[----:B------:R-:W1:Y:S02]  /*2c790*/  @!P5 SYNCS.PHASECHK.TRANS64 P5, [R31+URZ+0x30890], R88 ;  /* 0x030890581f00d5a7 */ /* 0x000e6400080a007f */
[----:B-1----:R-:W-:Y:S05]  /*2c7a0*/  @!P5 BRA `(.L_x_4711) ;  /* 0xfffffffc00f0d947 */ /* 0x002fea000383ffff */
[----:B------:R-:W-:Y:S05]  /*2c7b0*/  BRA `(.L_x_5167) ;  /* 0xfffffd7400547947 */ /* 0x000fea000383ffff */
.L_x_4765:
[----:B-1----:R1:W3:Y:S02]  /*2c7c0*/  SYNCS.PHASECHK.TRANS64.TRYWAIT P5, [R31+URZ+0x30890], R88 ;  /* 0x030890581f0075a7 */ /* 0x0022e400080a017f */
[----:B---3--:R-:W-:Y:S05]  /*2c7d0*/  @!P5 NANOSLEEP.SYNCS 0x989680 ;  /* 0x009896800000d95d */ /* 0x008fea0003900000 */
[----:B------:R-:W3:Y:S02]  /*2c7e0*/  @!P5 SYNCS.PHASECHK.TRANS64 P5, [R31+URZ+0x30890], R88 ;  /* 0x030890581f00d5a7 */ /* 0x000ee400080a007f */
[----:B---3--:R-:W-:Y:S05]  /*2c7f0*/  @!P5 BRA `(.L_x_4765) ;  /* 0xfffffffc00f0d947 */ /* 0x008fea000383ffff */
[----:B------:R-:W-:Y:S05]  /*2c800*/  BRA `(.L_x_5168) ;  /* 0xfffffda800287947 */ /* 0x000fea000383ffff */
.L_x_4790:
[----:B0-----:R0:W1:Y:S02]  /*2c810*/  SYNCS.PHASECHK.TRANS64.TRYWAIT P3, [R31+URZ+0x30890], R88 ;  /* 0x030890581f0075a7 */ /* 0x001064000806017f */
[----:B-1----:R-:W-:Y:S05]  /*2c820*/  @!P3 NANOSLEEP.SYNCS 0x989680 ;  /* 0x009896800000b95d */ /* 0x002fea0003900000 */
[----:B------:R-:W1:Y:S02]  /*2c830*/  @!P3 SYNCS.PHASECHK.TRANS64 P3, [R31+URZ+0x30890], R88 ;  /* 0x030890581f00b5a7 */ /* 0x000e64000806007f */
[----:B-1----:R-:W-:Y:S05]  /*2c840*/  @!P3 BRA `(.L_x_4790) ;  /* 0xfffffffc00f0b947 */ /* 0x002fea000383ffff */
[----:B------:R-:W-:Y:S05]  /*2c850*/  BRA `(.L_x_5169) ;  /* 0xfffffdd800487947 */ /* 0x000fea000383ffff */
.L_x_4796:
[----:B-1----:R1:W2:Y:S02]  /*2c860*/  SYNCS.PHASECHK.TRANS64.TRYWAIT P2, [R31+URZ+0x308b0], R88 ;  /* 0x0308b0581f0075a7 */ /* 0x0022a4000804017f */
[----:B--2---:R-:W-:Y:S05]  /*2c870*/  @!P2 NANOSLEEP.SYNCS 0x989680 ;  /* 0x009896800000a95d */ /* 0x004fea0003900000 */
[----:B------:R-:W2:Y:S02]  /*2c880*/  @!P2 SYNCS.PHASECHK.TRANS64 P2, [R31+URZ+0x308b0], R88 ;  /* 0x0308b0581f00a5a7 */ /* 0x000ea4000804007f */
[----:B--2---:R-:W-:Y:S05]  /*2c890*/  @!P2 BRA `(.L_x_4796) ;  /* 0xfffffffc00f0a947 */ /* 0x004fea000383ffff */
[----:B------:R-:W-:Y:S05]  /*2c8a0*/  BRA `(.L_x_5170) ;  /* 0xfffffddc00407947 */ /* 0x000fea000383ffff */
.L_x_4824:
        /* <DEDUP_REMOVED lines=8> */
.L_x_5172:
[----:B------:R-:W-:Y:S05]  /*2c930*/  BSYNC B1 ;  /* 0x0000000000017941 */ /* 0x000fea0003800000 */
.L_x_5171:
[----:B------:R-:W-:Y:S02]  /*2c940*/  IMAD.MOV.U32 R13, RZ, RZ, R3 ;  /* 0x000000ffff0d7224 */ /* 0x000fe400078e0003 */
[----:B------:R-:W-:Y:S02]  /*2c950*/  IMAD.MOV.U32 R12, RZ, RZ, RZ ;  /* 0x000000ffff0c7224 */ /* 0x000fe400078e00ff */
[----:B------:R-:W-:Y:S02]  /*2c960*/  IMAD.MOV.U32 R11, RZ, RZ, 0x1c1f ;  /* 0x00001c1fff0b7424 */ /* 0x000fe400078e00ff */
[----:B------:R-:W-:Y:S02]  /*2c970*/  IMAD.MOV.U32 R15, RZ, RZ, -0x1 ;  /* 0xffffffffff0f7424 */ /* 0x000fe400078e00ff */
[----:B------:R-:W-:-:S07]  /*2c980*/  IMAD.MOV.U32 R7, RZ, RZ, R14 ;  /* 0x000000ffff077224 */ /* 0x000fce00078e000e */
[----:B------:R-:W-:Y:S05]  /*2c990*/  WARPSYNC.COLLECTIVE R15, `(.L_x_5173) ;  /* 0x000000000f087348 */ /* 0x000fea0003c00000 */
[----:B------:R0:W1:Y:S02]  /*2c9a0*/  SHFL.IDX P6, R14, R13, R12, R11 ;  /* 0x0000000c0d0e7389 */ /* 0x00006400000c000b */
[----:B01----:R-:W-:Y:S01]  /*2c9b0*/  ENDCOLLECTIVE ;  /* 0x000000000000791b */ /* 0x003fe20003800000 */
.L_x_5173:
[----:B------:R-:W-:Y:S02]  /*2c9c0*/  IMAD.MOV.U32 R13, RZ, RZ, R5 ;  /* 0x000000ffff0d7224 */ /* 0x000fe400078e0005 */
[----:B------:R-:W-:-:S07]  /*2c9d0*/  IMAD.MOV.U32 R6, RZ, RZ, R14 ;  /* 0x000000ffff067224 */ /* 0x000fce00078e000e */
[----:B------:R-:W-:Y:S05]  /*2c9e0*/  WARPSYNC.COLLECTIVE R15, `(.L_x_5174) ;  /* 0x000000000f087348 */ /* 0x000fea0003c00000 */
[----:B------:R0:W1:Y:S02]  /*2c9f0*/  SHFL.IDX P6, R14, R13, R12, R11 ;  /* 0x0000000c0d0e7389 */ /* 0x00006400000c000b */
[----:B01----:R-:W-:Y:S01]  /*2ca00*/  ENDCOLLECTIVE ;  /* 0x000000000000791b */ /* 0x003fe20003800000 */
.L_x_5174:
[----:B------:R-:W-:Y:S02]  /*2ca10*/  IMAD.MOV.U32 R13, RZ, RZ, R0 ;  /* 0x000000ffff0d7224 */ /* 0x000fe400078e0000 */
[----:B------:R-:W-:-:S07]  /*2ca20*/  IMAD.MOV.U32 R9, RZ, RZ, R14 ;  /* 0x000000ffff097224 */ /* 0x000fce00078e000e */
[----:B------:R-:W-:Y:S05]  /*2ca30*/  WARPSYNC.COLLECTIVE R15, `(.L_x_5175) ;  /* 0x000000000f087348 */ /* 0x000fea0003c00000 */
[----:B------:R0:W1:Y:S02]  /*2ca40*/  SHFL.IDX P6, R14, R13, R12, R11 ;  /* 0x0000000c0d0e7389 */ /* 0x00006400000c000b */
[----:B01----:R-:W-:Y:S01]  /*2ca50*/  ENDCOLLECTIVE ;  /* 0x000000000000791b */ /* 0x003fe20003800000 */
.L_x_5175:
[----:B------:R-:W-:Y:S05]  /*2ca60*/  BRA `(.L_x_5176) ;  /* 0xfffffdf000a47947 */ /* 0x000fea000383ffff */
.L_x_4827:
[----:B------:R-:W-:Y:S01]  /*2ca70*/  BSSY B1, `(.L_x_5177) ;  /* 0x0000008000017945 */ /* 0x000fe20003800000 */
[----:B------:R-:W-:Y:S01]  /*2ca80*/  IMAD.MOV.U32 R13, RZ, RZ, R4 ;  /* 0x000000ffff0d7224 */ /* 0x000fe200078e0004 */
[----:B------:R-:W-:Y:S01]  /*2ca90*/  MOV R12, 0x1 ;  /* 0x00000001000c7802 */ /* 0x000fe20000000f00 */
[----:B------:R-:W-:Y:S02]  /*2caa0*/  IMAD.MOV.U32 R11, RZ, RZ, 0x1c1f ;  /* 0x00001c1fff0b7424 */ /* 0x000fe400078e00ff */
[----:B------:R-:W-:-:S07]  /*2cab0*/  IMAD.MOV.U32 R15, RZ, RZ, -0x1 ;  /* 0xffffffffff0f7424 */ /* 0x000fce00078e00ff */
[----:B0---4-:R-:W-:Y:S05]  /*2cac0*/  WARPSYNC.COLLECTIVE R15, `(.L_x_5178) ;  /* 0x000000000f087348 */ /* 0x011fea0003c00000 */
[----:B----4-:R1:W2:Y:S02]  /*2cad0*/  SHFL.IDX P6, R14, R13, R12, R11 ;  /* 0x0000000c0d0e7389 */ /* 0x0102a400000c000b */
[----:B012---:R-:W-:Y:S01]  /*2cae0*/  ENDCOLLECTIVE ;  /* 0x000000000000791b */ /* 0x007fe20003800000 */
.L_x_5178:
[----:B------:R-:W-:Y:S05]  /*2caf0*/  BSYNC B1 ;  /* 0x0000000000017941 */ /* 0x000fea0003800000 */
.L_x_5177:
        /* <DEDUP_REMOVED lines=8> */
.L_x_5179:
[----:B------:R-:W-:Y:S02]  /*2cb80*/  IMAD.MOV.U32 R13, RZ, RZ, R5 ;  /* 0x000000ffff0d7224 */ /* 0x000fe400078e0005 */
[----:B------:R-:W-:-:S07]  /*2cb90*/  IMAD.MOV.U32 R6, RZ, RZ, R14 ;  /* 0x000000ffff067224 */ /* 0x000fce00078e000e */
[----:B------:R-:W-:Y:S05]  /*2cba0*/  WARPSYNC.COLLECTIVE R15, `(.L_x_5180) ;  /* 0x000000000f087348 */ /* 0x000fea0003c00000 */
[----:B------:R0:W1:Y:S02]  /*2cbb0*/  SHFL.IDX P6, R14, R13, R12, R11 ;  /* 0x0000000c0d0e7389 */ /* 0x00006400000c000b */
[----:B01----:R-:W-:Y:S01]  /*2cbc0*/  ENDCOLLECTIVE ;  /* 0x000000000000791b */ /* 0x003fe20003800000 */
.L_x_5180:
[----:B------:R-:W-:Y:S02]  /*2cbd0*/  IMAD.MOV.U32 R13, RZ, RZ, R0 ;  /* 0x000000ffff0d7224 */ /* 0x000fe400078e0000 */
[----:B------:R-:W-:-:S07]  /*2cbe0*/  IMAD.MOV.U32 R65, RZ, RZ, R14 ;  /* 0x000000ffff417224 */ /* 0x000fce00078e000e */
[----:B------:R-:W-:Y:S05]  /*2cbf0*/  WARPSYNC.COLLECTIVE R15, `(.L_x_5181) ;  /* 0x000000000f087348 */ /* 0x000fea0003c00000 */
[----:B------:R0:W1:Y:S02]  /*2cc00*/  SHFL.IDX P6, R14, R13, R12, R11 ;  /* 0x0000000c0d0e7389 */ /* 0x00006400000c000b */
[----:B01----:R-:W-:Y:S01]  /*2cc10*/  ENDCOLLECTIVE ;  /* 0x000000000000791b */ /* 0x003fe20003800000 */
.L_x_5181:
[----:B------:R-:W-:Y:S01]  /*2cc20*/  IMAD.MOV.U32 R64, RZ, RZ, R14 ;  /* 0x000000ffff407224 */ /* 0x000fe200078e000e */
[----:B------:R-:W-:Y:S06]  /*2cc30*/  BRA `(.L_x_5182) ;  /* 0xfffffdf800287947 */ /* 0x000fec000383ffff */
.L_x_4831:
[----:B0-----:R0:W1:Y:S02]  /*2cc40*/  SYNCS.PHASECHK.TRANS64.TRYWAIT P0, [R16+URZ+0x30800], R5 ;  /* 0x03080005100075a7 */ /* 0x001064000800017f */
[----:B-1----:R-:W-:Y:S05]  /*2cc50*/  @!P0 NANOSLEEP.SYNCS 0x989680 ;  /* 0x009896800000895d */ /* 0x002fea0003900000 */
[----:B------:R-:W1:Y:S02]  /*2cc60*/  @!P0 SYNCS.PHASECHK.TRANS64 P0, [R16+URZ+0x30800], R5 ;  /* 0x03080005100085a7 */ /* 0x000e64000800007f */
[----:B-1----:R-:W-:Y:S05]  /*2cc70*/  @!P0 BRA `(.L_x_4831) ;  /* 0xfffffffc00f08947 */ /* 0x002fea000383ffff */
[----:B------:R-:W-:Y:S05]  /*2cc80*/  BRA `(.L_x_5183) ;  /* 0xfffffe0000447947 */ /* 0x000fea000383ffff */
.L_x_4855:
        /* <DEDUP_REMOVED lines=8> */
.L_x_5185:
[----:B------:R-:W-:Y:S05]  /*2cd10*/  BSYNC B1 ;  /* 0x0000000000017941 */ /* 0x000fea0003800000 */
.L_x_5184:
        /* <DEDUP_REMOVED lines=8> */
.L_x_5186:
[----:B------:R-:W-:Y:S02]  /*2cda0*/  IMAD.MOV.U32 R9, RZ, RZ, R5 ;  /* 0x000000ffff097224 */ /* 0x000fe400078e0005 */
[----:B------:R-:W-:Y:S02]  /*2cdb0*/  IMAD.MOV.U32 R13, RZ, RZ, R69 ;  /* 0x000000ffff0d7224 */ /* 0x000fe400078e0045 */
[----:B------:R-:W-:-:S07]  /*2cdc0*/  IMAD.MOV.U32 R4, RZ, RZ, R14 ;  /* 0x000000ffff047224 */ /* 0x000fce00078e000e */
[----:B------:R-:W-:Y:S05]  /*2cdd0*/  WARPSYNC.COLLECTIVE R15, `(.L_x_5187) ;  /* 0x000000000f087348 */ /* 0x000fea0003c00000 */
[----:B------:R0:W1:Y:S02]  /*2cde0*/  SHFL.IDX P6, R14, R13, R12, R11 ;  /* 0x0000000c0d0e7389 */ /* 0x00006400000c000b */
[----:B01----:R-:W-:Y:S01]  /*2cdf0*/  ENDCOLLECTIVE ;  /* 0x000000000000791b */ /* 0x003fe20003800000 */
.L_x_5187:
[----:B------:R-:W-:Y:S02]  /*2ce00*/  IMAD.MOV.U32 R8, RZ, RZ, R4 ;  /* 0x000000ffff087224 */ /* 0x000fe400078e0004 */
[----:B------:R-:W-:Y:S02]  /*2ce10*/  IMAD.MOV.U32 R13, RZ, RZ, R68 ;  /* 0x000000ffff0d7224 */ /* 0x000fe400078e0044 */
[----:B------:R-:W-:-:S07]  /*2ce20*/  IMAD.MOV.U32 R7, RZ, RZ, R14 ;  /* 0x000000ffff077224 */ /* 0x000fce00078e000e */
[----:B------:R-:W-:Y:S05]  /*2ce30*/  WARPSYNC.COLLECTIVE R15, `(.L_x_5188) ;  /* 0x000000000f087348 */ /* 0x000fea0003c00000 */
[----:B------:R0:W1:Y:S02]  /*2ce40*/  SHFL.IDX P6, R14, R13, R12, R11 ;  /* 0x0000000c0d0e7389 */ /* 0x00006400000c000b */
[----:B01----:R-:W-:Y:S01]  /*2ce50*/  ENDCOLLECTIVE ;  /* 0x000000000000791b */ /* 0x003fe20003800000 */
.L_x_5188:
[----:B------:R-:W-:Y:S05]  /*2ce60*/  BRA `(.L_x_5189) ;  /* 0xfffffe24002c7947 */ /* 0x000fea000383ffff */
.L_x_4858:
[----:B------:R-:W-:Y:S01]  /*2ce70*/  BSSY B1, `(.L_x_5190) ;  /* 0x0000008000017945 */ /* 0x000fe20003800000 */
[----:B------:R-:W-:Y:S01]  /*2ce80*/  IMAD.MOV.U32 R13, RZ, RZ, R63 ;  /* 0x000000ffff0d7224 */ /* 0x000fe200078e003f */
[----:B------:R-:W-:Y:S01]  /*2ce90*/  MOV R11, 0x1c1f ;  /* 0x00001c1f000b7802 */ /* 0x000fe20000000f00 */
[----:B------:R-:W-:Y:S02]  /*2cea0*/  IMAD.MOV.U32 R12, RZ, RZ, 0x1 ;  /* 0x00000001ff0c7424 */ /* 0x000fe400078e00ff */
[----:B------:R-:W-:-:S07]  /*2ceb0*/  IMAD.MOV.U32 R15, RZ, RZ, -0x1 ;  /* 0xffffffffff0f7424 */ /* 0x000fce00078e00ff */
[----:B----4-:R-:W-:Y:S05]  /*2cec0*/  WARPSYNC.COLLECTIVE R15, `(.L_x_5191) ;  /* 0x000000000f087348 */ /* 0x010fea0003c00000 */
[----:B----4-:R0:W1:Y:S02]  /*2ced0*/  SHFL.IDX P6, R14, R13, R12, R11 ;  /* 0x0000000c0d0e7389 */ /* 0x01006400000c000b */
[----:B01----:R-:W-:Y:S01]  /*2cee0*/  ENDCOLLECTIVE ;  /* 0x000000000000791b */ /* 0x003fe20003800000 */
.L_x_5191:
[----:B------:R-:W-:Y:S05]  /*2cef0*/  BSYNC B1 ;  /* 0x0000000000017941 */ /* 0x000fea0003800000 */
.L_x_5190:
        /* <DEDUP_REMOVED lines=8> */
.L_x_5192:
[----:B------:R-:W-:Y:S02]  /*2cf80*/  IMAD.MOV.U32 R13, RZ, RZ, R69 ;  /* 0x000000ffff0d7224 */ /* 0x000fe400078e0045 */
[----:B------:R-:W-:-:S07]  /*2cf90*/  IMAD.MOV.U32 R62, RZ, RZ, R14 ;  /* 0x000000ffff3e7224 */ /* 0x000fce00078e000e */
[----:B------:R-:W-:Y:S05]  /*2cfa0*/  WARPSYNC.COLLECTIVE R15, `(.L_x_5193) ;  /* 0x000000000f087348 */ /* 0x000fea0003c00000 */
[----:B------:R0:W1:Y:S02]  /*2cfb0*/  SHFL.IDX P6, R14, R13, R12, R11 ;  /* 0x0000000c0d0e7389 */ /* 0x00006400000c000b */
[----:B01----:R-:W-:Y:S01]  /*2cfc0*/  ENDCOLLECTIVE ;  /* 0x000000000000791b */ /* 0x003fe20003800000 */
.L_x_5193:
[----:B------:R-:W-:Y:S02]  /*2cfd0*/  IMAD.MOV.U32 R13, RZ, RZ, R68 ;  /* 0x000000ffff0d7224 */ /* 0x000fe400078e0044 */
[----:B------:R-:W-:-:S07]  /*2cfe0*/  IMAD.MOV.U32 R69, RZ, RZ, R14 ;  /* 0x000000ffff457224 */ /* 0x000fce00078e000e */
[----:B------:R-:W-:Y:S05]  /*2cff0*/  WARPSYNC.COLLECTIVE R15, `(.L_x_5194) ;  /* 0x000000000f087348 */ /* 0x000fea0003c00000 */
[----:B------:R0:W1:Y:S02]  /*2d000*/  SHFL.IDX P6, R14, R13, R12, R11 ;  /* 0x0000000c0d0e7389 */ /* 0x00006400000c000b */
[----:B01----:R-:W-:Y:S01]  /*2d010*/  ENDCOLLECTIVE ;  /* 0x000000000000791b */ /* 0x003fe20003800000 */
.L_x_5194:
[----:B------:R-:W-:Y:S01]  /*2d020*/  IMAD.MOV.U32 R68, RZ, RZ, R14 ;  /* 0x000000ffff447224 */ /* 0x000fe200078e000e */
[----:B------:R-:W-:Y:S06]  /*2d030*/  BRA `(.L_x_5195) ;  /* 0xfffffe2800347947 */ /* 0x000fec000383ffff */
.L_x_4862:
[----:B0-----:R0:W1:Y:S02]  /*2d040*/  SYNCS.PHASECHK.TRANS64.TRYWAIT P0, [R16+URZ+0x30800], R61 ;  /* 0x0308003d100075a7 */ /* 0x001064000800017f */
[----:B-1----:R-:W-:Y:S05]  /*2d050*/  @!P0 NANOSLEEP.SYNCS 0x989680 ;  /* 0x009896800000895d */ /* 0x002fea0003900000 */
[----:B------:R-:W1:Y:S02]  /*2d060*/  @!P0 SYNCS.PHASECHK.TRANS64 P0, [R16+URZ+0x30800], R61 ;  /* 0x0308003d100085a7 */ /* 0x000e64000800007f */
[----:B-1----:R-:W-:Y:S05]  /*2d070*/  @!P0 BRA `(.L_x_4862) ;  /* 0xfffffffc00f08947 */ /* 0x002fea000383ffff */
[----:B------:R-:W-:Y:S05]  /*2d080*/  BRA `(.L_x_5196) ;  /* 0xfffffe2c00947947 */ /* 0x000fea000383ffff */
.L_x_4876:
[----:B-1----:R1:W2:Y:S02]  /*2d090*/  SYNCS.PHASECHK.TRANS64.TRYWAIT P2, [R5+URZ+0x30830], R0 ;  /* 0x03083000050075a7 */ /* 0x0022a4000804017f */
[----:B--2---:R-:W-:Y:S05]  /*2d0a0*/  @!P2 NANOSLEEP.SYNCS 0x989680 ;  /* 0x009896800000a95d */ /* 0x004fea0003900000 */
[----:B------:R-:W2:Y:S02]  /*2d0b0*/  @!P2 SYNCS.PHASECHK.TRANS64 P2, [R5+URZ+0x30830], R0 ;  /* 0x030830000500a5a7 */ /* 0x000ea4000804007f */
[----:B--2---:R-:W-:Y:S05]  /*2d0c0*/  @!P2 BRA `(.L_x_4876) ;  /* 0xfffffffc00f0a947 */ /* 0x004fea000383ffff */
[----:B------:R-:W-:Y:S05]  /*2d0d0*/  BRA `(.L_x_4875) ;  /* 0xfffffe5400dc7947 */ /* 0x000fea000383ffff */
.L_x_4896:
[----:B-1----:R1:W2:Y:S02]  /*2d0e0*/  SYNCS.PHASECHK.TRANS64.TRYWAIT P2, [R0+URZ+0x30830], R11 ;  /* 0x0308300b000075a7 */ /* 0x0022a4000804017f */
[----:B--2---:R-:W-:Y:S05]  /*2d0f0*/  @!P2 NANOSLEEP.SYNCS 0x989680 ;  /* 0x009896800000a95d */ /* 0x004fea0003900000 */
[----:B------:R-:W2:Y:S02]  /*2d100*/  @!P2 SYNCS.PHASECHK.TRANS64 P2, [R0+URZ+0x30830], R11 ;  /* 0x0308300b0000a5a7 */ /* 0x000ea4000804007f */
[----:B--2---:R-:W-:Y:S05]  /*2d110*/  @!P2 BRA `(.L_x_4896) ;  /* 0xfffffffc00f0a947 */ /* 0x004fea000383ffff */
[----:B------:R-:W-:Y:S05]  /*2d120*/  BRA `(.L_x_4895) ;  /* 0xfffffe8400bc7947 */ /* 0x000fea000383ffff */
.L_x_4901:
[----:B-1----:R1:W2:Y:S02]  /*2d130*/  SYNCS.PHASECHK.TRANS64.TRYWAIT P2, [R2+URZ+0x30850], R9 ;  /* 0x03085009020075a7 */ /* 0x0022a4000804017f */
[----:B--2---:R-:W-:Y:S05]  /*2d140*/  @!P2 NANOSLEEP.SYNCS 0x989680 ;  /* 0x009896800000a95d */ /* 0x004fea0003900000 */
[----:B------:R-:W2:Y:S02]  /*2d150*/  @!P2 SYNCS.PHASECHK.TRANS64 P2, [R2+URZ+0x30850], R9 ;  /* 0x030850090200a5a7 */ /* 0x000ea4000804007f */
[----:B--2---:R-:W-:Y:S05]  /*2d160*/  @!P2 BRA `(.L_x_4901) ;  /* 0xfffffffc00f0a947 */ /* 0x004fea000383ffff */
[----:B------:R-:W-:Y:S05]  /*2d170*/  BRA `(.L_x_4900) ;  /* 0xfffffe9400047947 */ /* 0x000fea000383ffff */
.L_x_4921:
[----:B-1----:R1:W2:Y:S02]  /*2d180*/  SYNCS.PHASECHK.TRANS64.TRYWAIT P2, [R3+URZ+0x30830], R4 ;  /* 0x03083004030075a7 */ /* 0x0022a4000804017f */
[----:B--2---:R-:W-:Y:S05]  /*2d190*/  @!P2 NANOSLEEP.SYNCS 0x989680 ;  /* 0x009896800000a95d */ /* 0x004fea0003900000 */
[----:B------:R-:W2:Y:S02]  /*2d1a0*/  @!P2 SYNCS.PHASECHK.TRANS64 P2, [R3+URZ+0x30830], R4 ;  /* 0x030830040300a5a7 */ /* 0x000ea4000804007f */
[----:B--2---:R-:W-:Y:S05]  /*2d1b0*/  @!P2 BRA `(.L_x_4921) ;  /* 0xfffffffc00f0a947 */ /* 0x004fea000383ffff */
[----:B------:R-:W-:Y:S05]  /*2d1c0*/  BRA `(.L_x_4920) ;  /* 0xfffffebc00687947 */ /* 0x000fea000383ffff */
.L_x_4926:
[----:B-1----:R1:W2:Y:S02]  /*2d1d0*/  SYNCS.PHASECHK.TRANS64.TRYWAIT P2, [R15+URZ+0x30850], R0 ;  /* 0x030850000f0075a7 */ /* 0x0022a4000804017f */
[----:B--2---:R-:W-:Y:S05]  /*2d1e0*/  @!P2 NANOSLEEP.SYNCS 0x989680 ;  /* 0x009896800000a95d */ /* 0x004fea0003900000 */
[----:B------:R-:W2:Y:S02]  /*2d1f0*/  @!P2 SYNCS.PHASECHK.TRANS64 P2, [R15+URZ+0x30850], R0 ;  /* 0x030850000f00a5a7 */ /* 0x000ea4000804007f */
[----:B--2---:R-:W-:Y:S05]  /*2d200*/  @!P2 BRA `(.L_x_4926) ;  /* 0xfffffffc00f0a947 */ /* 0x004fea000383ffff */
[----:B------:R-:W-:Y:S05]  /*2d210*/  BRA `(.L_x_4925) ;  /* 0xfffffec800b07947 */ /* 0x000fea000383ffff */
.L_x_4934:
[----:B-1----:R1:W2:Y:S02]  /*2d220*/  SYNCS.PHASECHK.TRANS64.TRYWAIT P2, [R4+URZ+0x30830], R15 ;  /* 0x0308300f040075a7 */ /* 0x0022a4000804017f */
[----:B--2---:R-:W-:Y:S05]  /*2d230*/  @!P2 NANOSLEEP.SYNCS 0x989680 ;  /* 0x009896800000a95d */ /* 0x004fea0003900000 */
[----:B------:R-:W2:Y:S02]  /*2d240*/  @!P2 SYNCS.PHASECHK.TRANS64 P2, [R4+URZ+0x30830], R15 ;  /* 0x0308300f0400a5a7 */ /* 0x000ea4000804007f */
[----:B--2---:R-:W-:Y:S05]  /*2d250*/  @!P2 BRA `(.L_x_4934) ;  /* 0xfffffffc00f0a947 */ /* 0x004fea000383ffff */
[----:B------:R-:W-:Y:S05]  /*2d260*/  BRA `(.L_x_4933) ;  /* 0xfffffedc00ac7947 */ /* 0x000fea000383ffff */
.L_x_4939:
[----:B-1----:R1:W2:Y:S02]  /*2d270*/  SYNCS.PHASECHK.TRANS64.TRYWAIT P2, [R14+URZ+0x30850], R2 ;  /* 0x030850020e0075a7 */ /* 0x0022a4000804017f */
[----:B--2---:R-:W-:Y:S05]  /*2d280*/  @!P2 NANOSLEEP.SYNCS 0x989680 ;  /* 0x009896800000a95d */ /* 0x004fea0003900000 */
[----:B------:R-:W2:Y:S02]  /*2d290*/  @!P2 SYNCS.PHASECHK.TRANS64 P2, [R14+URZ+0x30850], R2 ;  /* 0x030850020e00a5a7 */ /* 0x000ea4000804007f */
[----:B--2---:R-:W-:Y:S05]  /*2d2a0*/  @!P2 BRA `(.L_x_4939) ;  /* 0xfffffffc00f0a947 */ /* 0x004fea000383ffff */
[----:B------:R-:W-:Y:S05]  /*2d2b0*/  BRA `(.L_x_4938) ;  /* 0xfffffee800ec7947 */ /* 0x000fea000383ffff */
.L_x_4953:
[----:B-1----:R1:W2:Y:S02]  /*2d2c0*/  SYNCS.PHASECHK.TRANS64.TRYWAIT P0, [R2+URZ+0x30850], R9 ;  /* 0x03085009020075a7 */ /* 0x0022a4000800017f */
[----:B--2---:R-:W-:Y:S05]  /*2d2d0*/  @!P0 NANOSLEEP.SYNCS 0x989680 ;  /* 0x009896800000895d */ /* 0x004fea0003900000 */
[----:B------:R-:W2:Y:S02]  /*2d2e0*/  @!P0 SYNCS.PHASECHK.TRANS64 P0, [R2+URZ+0x30850], R9 ;  /* 0x03085009020085a7 */ /* 0x000ea4000800007f */
[----:B--2---:R-:W-:Y:S05]  /*2d2f0*/  @!P0 BRA `(.L_x_4953) ;  /* 0xfffffffc00f08947 */ /* 0x004fea000383ffff */
[----:B------:R-:W-:Y:S05]  /*2d300*/  BRA `(.L_x_4952) ;  /* 0xffffff1400f87947 */ /* 0x000fea000383ffff */
.L_x_5002:
[----:B------:R-:W1:Y:S01]  /*2d310*/  S2R R6, SR_TID.X ;  /* 0x0000000000067919 */ /* 0x000e620000002100 */
[----:B------:R-:W-:Y:S01]  /*2d320*/  BSSY B1, `(.L_x_5197) ;  /* 0x000000a000017945 */ /* 0x000fe20003800000 */
[----:B------:R-:W-:Y:S01]  /*2d330*/  IMAD.MOV.U32 R12, RZ, RZ, RZ ;  /* 0x000000ffff0c7224 */ /* 0x000fe200078e00ff */
[----:B0-----:R-:W-:Y:S01]  /*2d340*/  MOV R15, 0xffffffff ;  /* 0xffffffff000f7802 */ /* 0x001fe20000000f00 */
[----:B------:R-:W-:Y:S01]  /*2d350*/  IMAD.MOV.U32 R11, RZ, RZ, 0x1f ;  /* 0x0000001fff0b7424 */ /* 0x000fe200078e00ff */
[----:B-1----:R-:W-:-:S04]  /*2d360*/  SHF.R.U32.HI R6, RZ, 0x5, R6 ;  /* 0x00000005ff067819 */ /* 0x002fc80000011606 */
[----:B------:R-:W-:-:S05]  /*2d370*/  LOP3.LUT R6, R6, 0x3, RZ, 0xc0, !PT ;  /* 0x0000000306067812 */ /* 0x000fca00078ec0ff */
[----:B------:R-:W-:-:S07]  /*2d380*/  IMAD.MOV.U32 R13, RZ, RZ, R6 ;  /* 0x000000ffff0d7224 */ /* 0x000fce00078e0006 */
[----:B------:R-:W-:Y:S05]  /*2d390*/  WARPSYNC.COLLECTIVE R15, `(.L_x_5198) ;  /* 0x000000000f087348 */ /* 0x000fea0003c00000 */
[----:B------:R0:W1:Y:S02]  /*2d3a0*/  SHFL.IDX P6, R14, R13, R12, R11 ;  /* 0x0000000c0d0e7389 */ /* 0x00006400000c000b */
[----:B01----:R-:W-:Y:S01]  /*2d3b0*/  ENDCOLLECTIVE ;  /* 0x000000000000791b */ /* 0x003fe20003800000 */
.L_x_5198:
[----:B------:R-:W-:Y:S05]  /*2d3c0*/  BSYNC B1 ;  /* 0x0000000000017941 */ /* 0x000fea0003800000 */
.L_x_5197:
[----:B------:R-:W-:Y:S05]  /*2d3d0*/  BRA `(.L_x_5199) ;  /* 0xffffff7c00787947 */ /* 0x000fea000383ffff */
.L_x_5004:
[----:B------:R-:W-:Y:S01]  /*2d3e0*/  BSSY B1, `(.L_x_5200) ;  /* 0x0000006000017945 */ /* 0x000fe20003800000 */
[----:B0-----:R-:W-:-:S07]  /*2d3f0*/  IMAD.MOV.U32 R15, RZ, RZ, -0x1 ;  /* 0xffffffffff0f7424 */ /* 0x001fce00078e00ff */
[----:B-1----:R-:W-:Y:S05]  /*2d400*/  WARPSYNC.COLLECTIVE R15, `(.L_x_5201) ;  /* 0x000000000f0c7348 */ /* 0x002fea0003c00000 */
[----:B------:R-:W-:Y:S02]  /*2d410*/  ELECT P6, UR62, PT ;  /* 0x00000000003e782f */ /* 0x000fe400038c0000 */
[----:B------:R-:W-:Y:S01]  /*2d420*/  MOV R14, UR62 ;  /* 0x0000003e000e7c02 */ /* 0x000fe20008000f00 */
[----:B-1----:R-:W-:Y:S10]  /*2d430*/  ENDCOLLECTIVE ;  /* 0x000000000000791b */ /* 0x002ff40003800000 */
.L_x_5201:
[----:B------:R-:W-:Y:S05]  /*2d440*/  BSYNC B1 ;  /* 0x0000000000017941 */ /* 0x000fea0003800000 */
.L_x_5200:
[----:B------:R-:W-:Y:S01]  /*2d450*/  PLOP3.LUT P2, PT, P6, PT, PT, 0x80, 0x0 ;  /* 0x000000000000781c */ /* 0x000fe2000374f070 */
[----:B------:R-:W-:-:S12]  /*2d460*/  BRA `(.L_x_5003) ;  /* 0xffffff7c006c7947 */ /* 0x000fd8000383ffff */
.L_x_5006:
[----:B-1----:R1:W2:Y:S02]  /*2d470*/  SYNCS.PHASECHK.TRANS64.TRYWAIT P0, [R19+URZ+0x30820], R4 ;  /* 0x03082004130075a7 */ /* 0x0022a4000800017f */
[----:B--2---:R-:W-:Y:S05]  /*2d480*/  @!P0 NANOSLEEP.SYNCS 0x989680 ;  /* 0x009896800000895d */ /* 0x004fea0003900000 */
[----:B------:R-:W2:Y:S02]  /*2d490*/  @!P0 SYNCS.PHASECHK.TRANS64 P0, [R19+URZ+0x30820], R4 ;  /* 0x03082004130085a7 */ /* 0x000ea4000800007f */
[----:B--2---:R-:W-:Y:S05]  /*2d4a0*/  @!P0 BRA `(.L_x_5006) ;  /* 0xfffffffc00f08947 */ /* 0x004fea000383ffff */
[----:B------:R-:W-:Y:S05]  /*2d4b0*/  BRA `(.L_x_5202) ;  /* 0xffffff7c007c7947 */ /* 0x000fea000383ffff */
.L_x_5010:
[----:B--2---:R2:W3:Y:S02]  /*2d4c0*/  SYNCS.PHASECHK.TRANS64.TRYWAIT P0, [R6+URZ+0x308a0], R10 ;  /* 0x0308a00a060075a7 */ /* 0x0044e4000800017f */
[----:B---3--:R-:W-:Y:S05]  /*2d4d0*/  @!P0 NANOSLEEP.SYNCS 0x989680 ;  /* 0x009896800000895d */ /* 0x008fea0003900000 */
[----:B------:R-:W3:Y:S02]  /*2d4e0*/  @!P0 SYNCS.PHASECHK.TRANS64 P0, [R6+URZ+0x308a0], R10 ;  /* 0x0308a00a060085a7 */ /* 0x000ee4000800007f */
[----:B---3--:R-:W-:Y:S05]  /*2d4f0*/  @!P0 BRA `(.L_x_5010) ;  /* 0xfffffffc00f08947 */ /* 0x008fea000383ffff */
[----:B------:R-:W-:Y:S05]  /*2d500*/  BRA `(.L_x_5203) ;  /* 0xffffff7c009c7947 */ /* 0x000fea000383ffff */
.L_x_5017:
[----:B-1----:R1:W3:Y:S02]  /*2d510*/  SYNCS.PHASECHK.TRANS64.TRYWAIT P0, [R6+URZ+0x308c0], R10 ;  /* 0x0308c00a060075a7 */ /* 0x0022e4000800017f */
[----:B---3--:R-:W-:Y:S05]  /*2d520*/  @!P0 NANOSLEEP.SYNCS 0x989680 ;  /* 0x009896800000895d */ /* 0x008fea0003900000 */
[----:B------:R-:W3:Y:S02]  /*2d530*/  @!P0 SYNCS.PHASECHK.TRANS64 P0, [R6+URZ+0x308c0], R10 ;  /* 0x0308c00a060085a7 */ /* 0x000ee4000800007f */
[----:B---3--:R-:W-:Y:S05]  /*2d540*/  @!P0 BRA `(.L_x_5017) ;  /* 0xfffffffc00f08947 */ /* 0x008fea000383ffff */
[----:B------:R-:W-:Y:S05]  /*2d550*/  BRA `(.L_x_5204) ;  /* 0xffffff8000947947 */ /* 0x000fea000383ffff */
.L_x_5026:
[----:B-1----:R1:W2:Y:S02]  /*2d560*/  SYNCS.PHASECHK.TRANS64.TRYWAIT P0, [R8+URZ+0x308a0], R7 ;  /* 0x0308a007080075a7 */ /* 0x0022a4000800017f */
[----:B--2---:R-:W-:Y:S05]  /*2d570*/  @!P0 NANOSLEEP.SYNCS 0x989680 ;  /* 0x009896800000895d */ /* 0x004fea0003900000 */
[----:B------:R-:W2:Y:S02]  /*2d580*/  @!P0 SYNCS.PHASECHK.TRANS64 P0, [R8+URZ+0x308a0], R7 ;  /* 0x0308a007080085a7 */ /* 0x000ea4000800007f */
[----:B--2---:R-:W-:Y:S05]  /*2d590*/  @!P0 BRA `(.L_x_5026) ;  /* 0xfffffffc00f08947 */ /* 0x004fea000383ffff */
[----:B------:R-:W-:Y:S05]  /*2d5a0*/  BRA `(.L_x_5205) ;  /* 0xffffff8400d87947 */ /* 0x000fea000383ffff */
.L_x_5033:
[----:B--2---:R2:W3:Y:S02]  /*2d5b0*/  SYNCS.PHASECHK.TRANS64.TRYWAIT P0, [R8+URZ+0x308c0], R7 ;  /* 0x0308c007080075a7 */ /* 0x0044e4000800017f */
[----:B---3--:R-:W-:Y:S05]  /*2d5c0*/  @!P0 NANOSLEEP.SYNCS 0x989680 ;  /* 0x009896800000895d */ /* 0x008fea0003900000 */
[----:B------:R-:W3:Y:S02]  /*2d5d0*/  @!P0 SYNCS.PHASECHK.TRANS64 P0, [R8+URZ+0x308c0], R7 ;  /* 0x0308c007080085a7 */ /* 0x000ee4000800007f */
[----:B---3--:R-:W-:Y:S05]  /*2d5e0*/  @!P0 BRA `(.L_x_5033) ;  /* 0xfffffffc00f08947 */ /* 0x008fea000383ffff */
[----:B------:R-:W-:Y:S05]  /*2d5f0*/  BRA `(.L_x_5206) ;  /* 0xffffff8800cc7947 */ /* 0x000fea000383ffff */
.L_x_5058:
[----:B------:R-:W2:Y:S01]  /*2d600*/  S2R R4, SR_TID.X ;  /* 0x0000000000047919 */ /* 0x000ea20000002100 */
[----:B------:R-:W-:Y:S01]  /*2d610*/  BSSY B0, `(.L_x_5207) ;  /* 0x000000a000007945 */ /* 0x000fe20003800000 */
[----:B------:R-:W-:Y:S02]  /*2d620*/  IMAD.MOV.U32 R12, RZ, RZ, RZ ;  /* 0x000000ffff0c7224 */ /* 0x000fe400078e00ff */
[----:B------:R-:W-:Y:S02]  /*2d630*/  IMAD.MOV.U32 R11, RZ, RZ, 0x1f ;  /* 0x0000001fff0b7424 */ /* 0x000fe400078e00ff */
[----:B0-----:R-:W-:Y:S01]  /*2d640*/  IMAD.MOV.U32 R15, RZ, RZ, -0x1 ;  /* 0xffffffffff0f7424 */ /* 0x001fe200078e00ff */
[----:B--2---:R-:W-:-:S04]  /*2d650*/  SHF.R.U32.HI R4, RZ, 0x5, R4 ;  /* 0x00000005ff047819 */ /* 0x004fc80000011604 */
[----:B------:R-:W-:-:S05]  /*2d660*/  LOP3.LUT R4, R4, 0x3, RZ, 0xc0, !PT ;  /* 0x0000000304047812 */ /* 0x000fca00078ec0ff */
[----:B------:R-:W-:-:S07]  /*2d670*/  IMAD.MOV.U32 R13, RZ, RZ, R4 ;  /* 0x000000ffff0d7224 */ /* 0x000fce00078e0004 */
[----:B-1----:R-:W-:Y:S05]  /*2d680*/  WARPSYNC.COLLECTIVE R15, `(.L_x_5208) ;  /* 0x000000000f087348 */ /* 0x002fea0003c00000 */
[----:B------:R0:W2:Y:S02]  /*2d690*/  SHFL.IDX P6, R14, R13, R12, R11 ;  /* 0x0000000c0d0e7389 */ /* 0x0000a400000c000b */
[----:B012---:R-:W-:Y:S01]  /*2d6a0*/  ENDCOLLECTIVE ;  /* 0x000000000000791b */ /* 0x007fe20003800000 */
.L_x_5208:
[----:B------:R-:W-:Y:S05]  /*2d6b0*/  BSYNC B0 ;  /* 0x0000000000007941 */ /* 0x000fea0003800000 */
.L_x_5207:
[----:B------:R-:W-:Y:S05]  /*2d6c0*/  BRA `(.L_x_5209) ;  /* 0xffffff9c00147947 */ /* 0x000fea000383ffff */
.L_x_5060:
[----:B------:R-:W-:Y:S01]  /*2d6d0*/  BSSY B0, `(.L_x_5210) ;  /* 0x0000006000007945 */ /* 0x000fe20003800000 */
[----:B0-----:R-:W-:-:S07]  /*2d6e0*/  IMAD.MOV.U32 R15, RZ, RZ, -0x1 ;  /* 0xffffffffff0f7424 */ /* 0x001fce00078e00ff */
[----:B-12---:R-:W-:Y:S05]  /*2d6f0*/  WARPSYNC.COLLECTIVE R15, `(.L_x_5211) ;  /* 0x000000000f0c7348 */ /* 0x006fea0003c00000 */
[----:B------:R-:W-:Y:S02]  /*2d700*/  ELECT P6, UR62, PT ;  /* 0x00000000003e782f */ /* 0x000fe400038c0000 */
[----:B------:R-:W-:Y:S01]  /*2d710*/  MOV R14, UR62 ;  /* 0x0000003e000e7c02 */ /* 0x000fe20008000f00 */
[----:B-12---:R-:W-:Y:S10]  /*2d720*/  ENDCOLLECTIVE ;  /* 0x000000000000791b */ /* 0x006ff40003800000 */
.L_x_5211:
[----:B------:R-:W-:Y:S05]  /*2d730*/  BSYNC B0 ;  /* 0x0000000000007941 */ /* 0x000fea0003800000 */
.L_x_5210:
[----:B------:R-:W-:Y:S05]  /*2d740*/  BRA `(.L_x_5212) ;  /* 0xffffff9c00187947 */ /* 0x000fea000383ffff */
.L_x_5062:
[----:B---3--:R3:W4:Y:S02]  /*2d750*/  SYNCS.PHASECHK.TRANS64.TRYWAIT P0, [R0+URZ+0x30840], R2 ;  /* 0x03084002000075a7 */ /* 0x008724000800017f */
[----:B----4-:R-:W-:Y:S05]  /*2d760*/  @!P0 NANOSLEEP.SYNCS 0x989680 ;  /* 0x009896800000895d */ /* 0x010fea0003900000 */
[----:B------:R-:W4:Y:S02]  /*2d770*/  @!P0 SYNCS.PHASECHK.TRANS64 P0, [R0+URZ+0x30840], R2 ;  /* 0x03084002000085a7 */ /* 0x000f24000800007f */
[----:B----4-:R-:W-:Y:S05]  /*2d780*/  @!P0 BRA `(.L_x_5062) ;  /* 0xfffffffc00f08947 */ /* 0x010fea000383ffff */
[----:B------:R-:W-:Y:S05]  /*2d790*/  BRA `(.L_x_5213) ;  /* 0xffffff9c007c7947 */ /* 0x000fea000383ffff */
.L_x_5066:
        /* <DEDUP_REMOVED lines=9> */
.L_x_5214:
[----:B------:R-:W-:Y:S02]  /*2d830*/  IMAD.MOV.U32 R13, RZ, RZ, R4 ;  /* 0x000000ffff0d7224 */ /* 0x000fe400078e0004 */
[----:B------:R-:W-:-:S07]  /*2d840*/  IMAD.MOV.U32 R6, RZ, RZ, R14 ;  /* 0x000000ffff067224 */ /* 0x000fce00078e000e */
[----:B------:R-:W-:Y:S05]  /*2d850*/  WARPSYNC.COLLECTIVE R15, `(.L_x_5215) ;  /* 0x000000000f087348 */ /* 0x000fea0003c00000 */
[----:B------:R0:W1:Y:S02]  /*2d860*/  SHFL.IDX P6, R14, R13, R12, R11 ;  /* 0x0000000c0d0e7389 */ /* 0x00006400000c000b */
[----:B01----:R-:W-:Y:S01]  /*2d870*/  ENDCOLLECTIVE ;  /* 0x000000000000791b */ /* 0x003fe20003800000 */
.L_x_5215:
[----:B------:R-:W-:Y:S02]  /*2d880*/  IMAD R2, R9, R7, RZ ;  /* 0x0000000709027224 */ /* 0x000fe400078e02ff */
[----:B------:R0:W5:Y:S01]  /*2d890*/  LDL R9, [R1+0x2c] ;  /* 0x00002c0001097983 */ /* 0x0001620000100800 */
[----:B------:R-:W-:Y:S01]  /*2d8a0*/  IADD3 R0, R10, R5, RZ ;  /* 0x000000050a007210 */ /* 0x000fe20007ffe0ff */
[----:B------:R-:W-:Y:S02]  /*2d8b0*/  IMAD.MOV.U32 R7, RZ, RZ, R14 ;  /* 0x000000ffff077224 */ /* 0x000fe400078e000e */
[----:B------:R-:W-:Y:S01]  /*2d8c0*/  IMAD.MOV.U32 R13, RZ, RZ, R3 ;  /* 0x000000ffff0d7224 */ /* 0x000fe200078e0003 */
[C---:B------:R-:W-:Y:S01]  /*2d8d0*/  ISETP.GE.AND P2, PT, R0.reuse, R2, PT ;  /* 0x000000020000720c */ /* 0x040fe20003f46270 */
[----:B------:R-:W-:Y:S02]  /*2d8e0*/  IMAD.MOV.U32 R12, RZ, RZ, 0x1 ;  /* 0x00000001ff0c7424 */ /* 0x000fe400078e00ff */
[----:B0-----:R-:W-:-:S10]  /*2d8f0*/  VIADD R5, R0, 0x10 ;  /* 0x0000001000057836 */ /* 0x001fd40000000000 */
[----:B-----5:R-:W-:Y:S05]  /*2d900*/  WARPSYNC.COLLECTIVE R15, `(.L_x_5216) ;  /* 0x000000000f087348 */ /* 0x020fea0003c00000 */
[----:B------:R0:W1:Y:S02]  /*2d910*/  SHFL.IDX P6, R14, R13, R12, R11 ;  /* 0x0000000c0d0e7389 */ /* 0x00006400000c000b */
[----:B01---5:R-:W-:Y:S01]  /*2d920*/  ENDCOLLECTIVE ;  /* 0x000000000000791b */ /* 0x023fe20003800000 */
.L_x_5216:
[----:B------:R-:W-:-:S05]  /*2d930*/  @!P2 LEA R7, P4, R8, R7, 0x1 ;  /* 0x000000070807a211 */ /* 0x000fca00078808ff */
[----:B------:R-:W-:Y:S02]  /*2d940*/  @!P2 IMAD.X R6, RZ, RZ, R6, P4 ;  /* 0x000000ffff06a224 */ /* 0x000fe400020e0606 */
[----:B------:R-:W-:-:S03]  /*2d950*/  IMAD.MOV.U32 R13, RZ, RZ, R4 ;  /* 0x000000ffff0d7224 */ /* 0x000fc600078e0004 */
        /* <DEDUP_REMOVED lines=14> */
.L_x_5217:
[----:B------:R-:W-:Y:S02]  /*2da40*/  IMAD.MOV.U32 R13, RZ, RZ, R3 ;  /* 0x000000ffff0d7224 */ /* 0x000fe400078e0003 */
[----:B------:R-:W-:Y:S02]  /*2da50*/  IMAD.MOV.U32 R12, RZ, RZ, 0x2 ;  /* 0x00000002ff0c7424 */ /* 0x000fe400078e00ff */
[----:B------:R-:W-:-:S07]  /*2da60*/  IMAD.MOV.U32 R5, RZ, RZ, R14 ;  /* 0x000000ffff057224 */ /* 0x000fce00078e000e */
[----:B------:R-:W-:Y:S05]  /*2da70*/  WARPSYNC.COLLECTIVE R15, `(.L_x_5218) ;  /* 0x000000000f087348 */ /* 0x000fea0003c00000 */
[----:B------:R0:W1:Y:S02]  /*2da80*/  SHFL.IDX P6, R14, R13, R12, R11 ;  /* 0x0000000c0d0e7389 */ /* 0x00006400000c000b */
[----:B01----:R-:W-:Y:S01]  /*2da90*/  ENDCOLLECTIVE ;  /* 0x000000000000791b */ /* 0x003fe20003800000 */
.L_x_5218:
[----:B------:R-:W-:-:S05]  /*2daa0*/  @!P2 LEA R5, P4, R8, R5, 0x1 ;  /* 0x000000050805a211 */ /* 0x000fca00078808ff */
[----:B------:R-:W-:-:S04]  /*2dab0*/  @!P2 IMAD.X R6, RZ, RZ, R6, P4 ;  /* 0x000000ffff06a224 */ /* 0x000fc800020e0606 */
[----:B------:R-:W-:Y:S02]  /*2dac0*/  @!P2 IMAD.MOV.U32 R7, RZ, RZ, R6 ;  /* 0x000000ffff07a224 */ /* 0x000fe400078e0006 */
[----:B------:R-:W-:Y:S01]  /*2dad0*/  @!P2 IMAD.MOV.U32 R6, RZ, RZ, R5 ;  /* 0x000000ffff06a224 */ /* 0x000fe200078e0005 */
[----:B------:R-:W-:Y:S01]  /*2dae0*/  MOV R13, R4 ;  /* 0x00000004000d7202 */ /* 0x000fe20000000f00 */
[----:B------:R-:W-:-:S03]  /*2daf0*/  VIADD R5, R0, 0x20 ;  /* 0x0000002000057836 */ /* 0x000fc60000000000 */
        /* <DEDUP_REMOVED lines=11> */
.L_x_5219:
[----:B------:R-:W-:Y:S02]  /*2dbb0*/  IMAD.MOV.U32 R13, RZ, RZ, R3 ;  /* 0x000000ffff0d7224 */ /* 0x000fe400078e0003 */
[----:B------:R-:W-:Y:S02]  /*2dbc0*/  IMAD.MOV.U32 R12, RZ, RZ, 0x3 ;  /* 0x00000003ff0c7424 */ /* 0x000fe400078e00ff */
[----:B------:R-:W-:-:S07]  /*2dbd0*/  IMAD.MOV.U32 R5, RZ, RZ, R14 ;  /* 0x000000ffff057224 */ /* 0x000fce00078e000e */
[----:B------:R-:W-:Y:S05]  /*2dbe0*/  WARPSYNC.COLLECTIVE R15, `(.L_x_5220) ;  /* 0x000000000f087348 */ /* 0x000fea0003c00000 */
[----:B------:R0:W1:Y:S02]  /*2dbf0*/  SHFL.IDX P6, R14, R13, R12, R11 ;  /* 0x0000000c0d0e7389 */ /* 0x00006400000c000b */
[----:B01----:R-:W-:Y:S01]  /*2dc00*/  ENDCOLLECTIVE ;  /* 0x000000000000791b */ /* 0x003fe20003800000 */
.L_x_5220:
        /* <DEDUP_REMOVED lines=17> */
.L_x_5221:
[----:B------:R-:W-:Y:S01]  /*2dd20*/  MOV R13, R3 ;  /* 0x00000003000d7202 */ /* 0x000fe20000000f00 */
[----:B------:R-:W-:Y:S02]  /*2dd30*/  IMAD.MOV.U32 R12, RZ, RZ, 0x4 ;  /* 0x00000004ff0c7424 */ /* 0x000fe400078e00ff */
[----:B------:R-:W-:-:S07]  /*2dd40*/  IMAD.MOV.U32 R5, RZ, RZ, R14 ;  /* 0x000000ffff057224 */ /* 0x000fce00078e000e */
[----:B------:R-:W-:Y:S05]  /*2dd50*/  WARPSYNC.COLLECTIVE R15, `(.L_x_5222) ;  /* 0x000000000f087348 */ /* 0x000fea0003c00000 */
[----:B------:R0:W1:Y:S02]  /*2dd60*/  SHFL.IDX P6, R14, R13, R12, R11 ;  /* 0x0000000c0d0e7389 */ /* 0x00006400000c000b */
[----:B01----:R-:W-:Y:S01]  /*2dd70*/  ENDCOLLECTIVE ;  /* 0x000000000000791b */ /* 0x003fe20003800000 */
.L_x_5222:
        /* <DEDUP_REMOVED lines=17> */
.L_x_5223:
[----:B------:R-:W-:Y:S02]  /*2de90*/  IMAD.MOV.U32 R13, RZ, RZ, R3 ;  /* 0x000000ffff0d7224 */ /* 0x000fe400078e0003 */
[----:B------:R-:W-:Y:S02]  /*2dea0*/  IMAD.MOV.U32 R12, RZ, RZ, 0x5 ;  /* 0x00000005ff0c7424 */ /* 0x000fe400078e00ff */
[----:B------:R-:W-:-:S07]  /*2deb0*/  IMAD.MOV.U32 R5, RZ, RZ, R14 ;  /* 0x000000ffff057224 */ /* 0x000fce00078e000e */
[----:B------:R-:W-:Y:S05]  /*2dec0*/  WARPSYNC.COLLECTIVE R15, `(.L_x_5224) ;  /* 0x000000000f087348 */ /* 0x000fea0003c00000 */
[----:B------:R0:W1:Y:S02]  /*2ded0*/  SHFL.IDX P6, R14, R13, R12, R11 ;  /* 0x0000000c0d0e7389 */ /* 0x00006400000c000b */
[----:B01----:R-:W-:Y:S01]  /*2dee0*/  ENDCOLLECTIVE ;  /* 0x000000000000791b */ /* 0x003fe20003800000 */
.L_x_5224:
        /* <DEDUP_REMOVED lines=17> */
.L_x_5225:
[----:B------:R-:W-:Y:S02]  /*2e000*/  IMAD.MOV.U32 R13, RZ, RZ, R3 ;  /* 0x000000ffff0d7224 */ /* 0x000fe400078e0003 */
[----:B------:R-:W-:Y:S02]  /*2e010*/  IMAD.MOV.U32 R12, RZ, RZ, 0x6 ;  /* 0x00000006ff0c7424 */ /* 0x000fe400078e00ff */
[----:B------:R-:W-:-:S07]  /*2e020*/  IMAD.MOV.U32 R5, RZ, RZ, R14 ;  /* 0x000000ffff057224 */ /* 0x000fce00078e000e */
[----:B------:R-:W-:Y:S05]  /*2e030*/  WARPSYNC.COLLECTIVE R15, `(.L_x_5226) ;  /* 0x000000000f087348 */ /* 0x000fea0003c00000 */
[----:B------:R0:W1:Y:S02]  /*2e040*/  SHFL.IDX P6, R14, R13, R12, R11 ;  /* 0x0000000c0d0e7389 */ /* 0x00006400000c000b */
[----:B01----:R-:W-:Y:S01]  /*2e050*/  ENDCOLLECTIVE ;  /* 0x000000000000791b */ /* 0x003fe20003800000 */
.L_x_5226:
        /* <DEDUP_REMOVED lines=17> */
.L_x_5227:
[----:B------:R-:W-:Y:S02]  /*2e170*/  IMAD.MOV.U32 R13, RZ, RZ, R3 ;  /* 0x000000ffff0d7224 */ /* 0x000fe400078e0003 */
[----:B------:R-:W-:Y:S02]  /*2e180*/  IMAD.MOV.U32 R12, RZ, RZ, 0x7 ;  /* 0x00000007ff0c7424 */ /* 0x000fe400078e00ff */
[----:B------:R-:W-:-:S07]  /*2e190*/  IMAD.MOV.U32 R5, RZ, RZ, R14 ;  /* 0x000000ffff057224 */ /* 0x000fce00078e000e */
[----:B------:R-:W-:Y:S05]  /*2e1a0*/  WARPSYNC.COLLECTIVE R15, `(.L_x_5228) ;  /* 0x000000000f087348 */ /* 0x000fea0003c00000 */
[----:B------:R0:W1:Y:S02]  /*2e1b0*/  SHFL.IDX P6, R14, R13, R12, R11 ;  /* 0x0000000c0d0e7389 */ /* 0x00006400000c000b */
[----:B01----:R-:W-:Y:S01]  /*2e1c0*/  ENDCOLLECTIVE ;  /* 0x000000000000791b */ /* 0x003fe20003800000 */
.L_x_5228:
        /* <DEDUP_REMOVED lines=14> */
.L_x_5229:
[----:B------:R-:W-:Y:S01]  /*2e2b0*/  @!PT LDS RZ, [RZ] ;  /* 0x00000000fffff984 */ /* 0x000fe20000000800 */
[----:B------:R-:W-:Y:S01]  /*2e2c0*/  @!PT LDS RZ, [RZ] ;  /* 0x00000000fffff984 */ /* 0x000fe20000000800 */
[----:B------:R-:W-:Y:S01]  /*2e2d0*/  @!PT LDS RZ, [RZ] ;  /* 0x00000000fffff984 */ /* 0x000fe20000000800 */
[----:B------:R3:W-:Y:S01]  /*2e2e0*/  @!P2 LDGSTS.E.BYPASS.LTC128B.128 [R9+0x1d400], desc[UR46][R6.64+0x100], !P1 ;  /* 0x1d4001000609afae */ /* 0x0007e2000c901d6e */
[----:B------:R-:W-:Y:S01]  /*2e2f0*/  MOV R3, R14 ;  /* 0x0000000e00037202 */ /* 0x000fe20000000f00 */
[----:B------:R-:W-:Y:S06]  /*2e300*/  BRA `(.L_x_5230) ;  /* 0xffffffa0002c7947 */ /* 0x000fec000383ffff */
.L_x_5071:
[----:B----4-:R4:W0:Y:S02]  /*2e310*/  SYNCS.PHASECHK.TRANS64.TRYWAIT P0, [R19+URZ+0x30820], R0 ;  /* 0x03082000130075a7 */ /* 0x010824000800017f */
[----:B0-----:R-:W-:Y:S05]  /*2e320*/  @!P0 NANOSLEEP.SYNCS 0x989680 ;  /* 0x009896800000895d */ /* 0x001fea0003900000 */
[----:B------:R-:W0:Y:S02]  /*2e330*/  @!P0 SYNCS.PHASECHK.TRANS64 P0, [R19+URZ+0x30820], R0 ;  /* 0x03082000130085a7 */ /* 0x000e24000800007f */
[----:B0-----:R-:W-:Y:S05]  /*2e340*/  @!P0 BRA `(.L_x_5071) ;  /* 0xfffffffc00f08947 */ /* 0x001fea000383ffff */
[----:B------:R-:W-:Y:S05]  /*2e350*/  BRA `(.L_x_5231) ;  /* 0xffffffa000a07947 */ /* 0x000fea000383ffff */
.L_x_5080:
[----:B-1----:R1:W2:Y:S02]  /*2e360*/  SYNCS.PHASECHK.TRANS64.TRYWAIT P0, [R3+URZ+0x30840], R2 ;  /* 0x03084002030075a7 */ /* 0x0022a4000800017f */
[----:B--2---:R-:W-:Y:S05]  /*2e370*/  @!P0 NANOSLEEP.SYNCS 0x989680 ;  /* 0x009896800000895d */ /* 0x004fea0003900000 */
[----:B------:R-:W2:Y:S02]  /*2e380*/  @!P0 SYNCS.PHASECHK.TRANS64 P0, [R3+URZ+0x30840], R2 ;  /* 0x03084002030085a7 */ /* 0x000ea4000800007f */
[----:B--2---:R-:W-:Y:S05]  /*2e390*/  @!P0 BRA `(.L_x_5080) ;  /* 0xfffffffc00f08947 */ /* 0x004fea000383ffff */
[----:B------:R-:W-:Y:S05]  /*2e3a0*/  BRA `(.L_x_5232) ;  /* 0xffffffa400947947 */ /* 0x000fea000383ffff */
.L_x_5087:
[----:B0-----:R0:W1:Y:S02]  /*2e3b0*/  SYNCS.PHASECHK.TRANS64.TRYWAIT P0, [R2+URZ+0x30860], R3 ;  /* 0x03086003020075a7 */ /* 0x001064000800017f */
[----:B-1----:R-:W-:Y:S05]  /*2e3c0*/  @!P0 NANOSLEEP.SYNCS 0x989680 ;  /* 0x009896800000895d */ /* 0x002fea0003900000 */
[----:B------:R-:W1:Y:S02]  /*2e3d0*/  @!P0 SYNCS.PHASECHK.TRANS64 P0, [R2+URZ+0x30860], R3 ;  /* 0x03086003020085a7 */ /* 0x000e64000800007f */
[----:B-1----:R-:W-:Y:S05]  /*2e3e0*/  @!P0 BRA `(.L_x_5087) ;  /* 0xfffffffc00f08947 */ /* 0x002fea000383ffff */
[----:B------:R-:W-:Y:S05]  /*2e3f0*/  BRA `(.L_x_5233) ;  /* 0xffffffa800a47947 */ /* 0x000fea000383ffff */
.L_x_5098:
[----:B-1----:R1:W2:Y:S02]  /*2e400*/  SYNCS.PHASECHK.TRANS64.TRYWAIT P0, [R3+URZ+0x30840], R2 ;  /* 0x03084002030075a7 */ /* 0x0022a4000800017f */
[----:B--2---:R-:W-:Y:S05]  /*2e410*/  @!P0 NANOSLEEP.SYNCS 0x989680 ;  /* 0x009896800000895d */ /* 0x004fea0003900000 */
[----:B------:R-:W2:Y:S02]  /*2e420*/  @!P0 SYNCS.PHASECHK.TRANS64 P0, [R3+URZ+0x30840], R2 ;  /* 0x03084002030085a7 */ /* 0x000ea4000800007f */
[----:B--2---:R-:W-:Y:S05]  /*2e430*/  @!P0 BRA `(.L_x_5098) ;  /* 0xfffffffc00f08947 */ /* 0x004fea000383ffff */
[----:B------:R-:W-:Y:S05]  /*2e440*/  BRA `(.L_x_5234) ;  /* 0xffffffb000747947 */ /* 0x000fea000383ffff */
.L_x_5105:
[----:B0-----:R0:W1:Y:S02]  /*2e450*/  SYNCS.PHASECHK.TRANS64.TRYWAIT P0, [R2+URZ+0x30860], R3 ;  /* 0x03086003020075a7 */ /* 0x001064000800017f */
[----:B-1----:R-:W-:Y:S05]  /*2e460*/  @!P0 NANOSLEEP.SYNCS 0x989680 ;  /* 0x009896800000895d */ /* 0x002fea0003900000 */
[----:B------:R-:W1:Y:S02]  /*2e470*/  @!P0 SYNCS.PHASECHK.TRANS64 P0, [R2+URZ+0x30860], R3 ;  /* 0x03086003020085a7 */ /* 0x000e64000800007f */
[----:B-1----:R-:W-:Y:S05]  /*2e480*/  @!P0 BRA `(.L_x_5105) ;  /* 0xfffffffc00f08947 */ /* 0x002fea000383ffff */
[----:B------:R-:W-:Y:S05]  /*2e490*/  BRA `(.L_x_5235) ;  /* 0xffffffb400847947 */ /* 0x000fea000383ffff */
.L_x_5116:
[----:B--2---:R2:W3:Y:S02]  /*2e4a0*/  SYNCS.PHASECHK.TRANS64.TRYWAIT P0, [R3+URZ+0x30840], R2 ;  /* 0x03084002030075a7 */ /* 0x0044e4000800017f */
[----:B---3--:R-:W-:Y:S05]  /*2e4b0*/  @!P0 NANOSLEEP.SYNCS 0x989680 ;  /* 0x009896800000895d */ /* 0x008fea0003900000 */
[----:B------:R-:W3:Y:S02]  /*2e4c0*/  @!P0 SYNCS.PHASECHK.TRANS64 P0, [R3+URZ+0x30840], R2 ;  /* 0x03084002030085a7 */ /* 0x000ee4000800007f */
[----:B---3--:R-:W-:Y:S05]  /*2e4d0*/  @!P0 BRA `(.L_x_5116) ;  /* 0xfffffffc00f08947 */ /* 0x008fea000383ffff */
[----:B------:R-:W-:Y:S05]  /*2e4e0*/  BRA `(.L_x_5236) ;  /* 0xffffffbc00307947 */ /* 0x000fea000383ffff */
.L_x_5123:
[----:B0-----:R0:W1:Y:S02]  /*2e4f0*/  SYNCS.PHASECHK.TRANS64.TRYWAIT P0, [R2+URZ+0x30860], R5 ;  /* 0x03086005020075a7 */ /* 0x001064000800017f */
[----:B-1----:R-:W-:Y:S05]  /*2e500*/  @!P0 NANOSLEEP.SYNCS 0x989680 ;  /* 0x009896800000895d */ /* 0x002fea0003900000 */
[----:B------:R-:W1:Y:S02]  /*2e510*/  @!P0 SYNCS.PHASECHK.TRANS64 P0, [R2+URZ+0x30860], R5 ;  /* 0x03086005020085a7 */ /* 0x000e64000800007f */
[----:B-1----:R-:W-:Y:S05]  /*2e520*/  @!P0 BRA `(.L_x_5123) ;  /* 0xfffffffc00f08947 */ /* 0x002fea000383ffff */
[----:B------:R-:W-:Y:S05]  /*2e530*/  BRA `(.L_x_5237) ;  /* 0xffffffc0003c7947 */ /* 0x000fea000383ffff */
.L_x_5136:
[----:B----4-:R4:W0:Y:S02]  /*2e540*/  SYNCS.PHASECHK.TRANS64.TRYWAIT P0, [R0+URZ+0x30860], R2 ;  /* 0x03086002000075a7 */ /* 0x010824000800017f */
[----:B0-----:R-:W-:Y:S05]  /*2e550*/  @!P0 NANOSLEEP.SYNCS 0x989680 ;  /* 0x009896800000895d */ /* 0x001fea0003900000 */
[----:B------:R-:W0:Y:S02]  /*2e560*/  @!P0 SYNCS.PHASECHK.TRANS64 P0, [R0+URZ+0x30860], R2 ;  /* 0x03086002000085a7 */ /* 0x000e24000800007f */
[----:B0-----:R-:W-:Y:S05]  /*2e570*/  @!P0 BRA `(.L_x_5136) ;  /* 0xfffffffc00f08947 */ /* 0x001fea000383ffff */
[----:B------:R-:W-:Y:S05]  /*2e580*/  BRA `(.L_x_5238) ;  /* 0xffffffc400cc7947 */ /* 0x000fea000383ffff */
.L_x_5145:
[----:B--2-4-:R-:W2:Y:S01]  /*2e590*/  LDL R0, [R1] ;  /* 0x0000000001007983 */ /* 0x014ea20000100800 */
[----:B------:R-:W-:Y:S01]  /*2e5a0*/  BSSY B0, `(.L_x_5239) ;  /* 0x0000008000007945 */ /* 0x000fe20003800000 */
[----:B------:R-:W-:Y:S02]  /*2e5b0*/  IMAD.MOV.U32 R12, RZ, RZ, RZ ;  /* 0x000000ffff0c7224 */ /* 0x000fe400078e00ff */
[----:B0-----:R-:W-:Y:S02]  /*2e5c0*/  IMAD.MOV.U32 R11, RZ, RZ, 0x1f ;  /* 0x0000001fff0b7424 */ /* 0x001fe400078e00ff */
[----:B------:R-:W-:Y:S02]  /*2e5d0*/  IMAD.MOV.U32 R15, RZ, RZ, -0x1 ;  /* 0xffffffffff0f7424 */ /* 0x000fe400078e00ff */
[----:B--2---:R-:W-:-:S07]  /*2e5e0*/  IMAD.MOV.U32 R13, RZ, RZ, R0 ;  /* 0x000000ffff0d7224 */ /* 0x004fce00078e0000 */
[----:B-1-3--:R-:W-:Y:S05]  /*2e5f0*/  WARPSYNC.COLLECTIVE R15, `(.L_x_5240) ;  /* 0x000000000f087348 */ /* 0x00afea0003c00000 */
[----:B------:R0:W2:Y:S02]  /*2e600*/  SHFL.IDX P6, R14, R13, R12, R11 ;  /* 0x0000000c0d0e7389 */ /* 0x0000a400000c000b */
[----:B0123--:R-:W-:Y:S01]  /*2e610*/  ENDCOLLECTIVE ;  /* 0x000000000000791b */ /* 0x00ffe20003800000 */
.L_x_5240:
[----:B------:R-:W-:Y:S05]  /*2e620*/  BSYNC B0 ;  /* 0x0000000000007941 */ /* 0x000fea0003800000 */
.L_x_5239:
        /* <DEDUP_REMOVED lines=10> */
.L_x_5241:
[----:B------:R-:W-:Y:S01]  /*2e6d0*/  ULDC UR4, c[0x0][0xc3c] ;  /* 0x00030f0000047ab9 */ /* 0x000fe20000000800 */
        /* <DEDUP_REMOVED lines=15> */
[----:B------:R-:W-:Y:S01]  /*2e7d0*/  IMAD.MOV.U32 R8, RZ, RZ, RZ ;  /* 0x000000ffff087224 */ /* 0x000fe200078e00ff */
[----:B---3--:R-:W-:Y:S02]  /*2e7e0*/  @!P0 MOV R6, R2 ;  /* 0x0000000200068202 */ /* 0x008fe40000000f00 */
[----:B------:R-:W-:-:S03]  /*2e7f0*/  ISETP.GE.U32.AND P0, PT, R16, 0x2, PT ;  /* 0x000000021000780c */ /* 0x000fc60003f06070 */
[----:B------:R-:W-:-:S04]  /*2e800*/  IMAD R2, R6, R4, RZ ;  /* 0x0000000406027224 */ /* 0x000fc800078e02ff */
[----:B------:R-:W-:-:S07]  /*2e810*/  IMAD.MOV.U32 R13, RZ, RZ, R2 ;  /* 0x000000ffff0d7224 */ /* 0x000fce00078e0002 */
[----:B------:R-:W-:Y:S05]  /*2e820*/  WARPSYNC.COLLECTIVE R15, `(.L_x_5242) ;  /* 0x000000000f087348 */ /* 0x000fea0003c00000 */
[----:B------:R0:W1:Y:S02]  /*2e830*/  SHFL.UP P6, R14, R13, R12, R11 ;  /* 0x0400000c0d0e7389 */ /* 0x00006400000c000b */
[----:B01----:R-:W-:Y:S01]  /*2e840*/  ENDCOLLECTIVE ;  /* 0x000000000000791b */ /* 0x003fe20003800000 */
.L_x_5242:
        /* <DEDUP_REMOVED lines=9> */
.L_x_5243:
        /* <DEDUP_REMOVED lines=8> */
.L_x_5244:
        /* <DEDUP_REMOVED lines=8> */
.L_x_5245:
        /* <DEDUP_REMOVED lines=8> */
.L_x_5246:
        /* <DEDUP_REMOVED lines=9> */
.L_x_5247:
[----:B------:R-:W-:Y:S01]  /*2eaf0*/  IMAD.MOV.U32 R9, RZ, RZ, R14 ;  /* 0x000000ffff097224 */ /* 0x000fe200078e000e */
[----:B------:R-:W-:Y:S06]  /*2eb00*/  BRA `(.L_x_5248) ;  /* 0xffffffc800947947 */ /* 0x000fec000383ffff */
.L_x_5148:
[----:B------:R-:W-:Y:S01]  /*2eb10*/  BSSY B0, `(.L_x_5249) ;  /* 0x0000008000007945 */ /* 0x000fe20003800000 */
[----:B------:R-:W-:Y:S02]  /*2eb20*/  IMAD.MOV.U32 R13, RZ, RZ, R2 ;  /* 0x000000ffff0d7224 */ /* 0x000fe400078e0002 */
[----:B------:R-:W-:Y:S02]  /*2eb30*/  IMAD.MOV.U32 R12, RZ, RZ, 0x1 ;  /* 0x00000001ff0c7424 */ /* 0x000fe400078e00ff */
[----:B------:R-:W-:Y:S02]  /*2eb40*/  IMAD.MOV.U32 R11, RZ, RZ, RZ ;  /* 0x000000ffff0b7224 */ /* 0x000fe400078e00ff */
[----:B------:R-:W-:-:S07]  /*2eb50*/  IMAD.MOV.U32 R15, RZ, RZ, -0x1 ;  /* 0xffffffffff0f7424 */ /* 0x000fce00078e00ff */
[----:B01----:R-:W-:Y:S05]  /*2eb60*/  WARPSYNC.COLLECTIVE R15, `(.L_x_5250) ;  /* 0x000000000f087348 */ /* 0x003fea0003c00000 */
[----:B------:R2:W3:Y:S02]  /*2eb70*/  SHFL.UP P6, R14, R13, R12, R11 ;  /* 0x0400000c0d0e7389 */ /* 0x0004e400000c000b */
[----:B0123--:R-:W-:Y:S01]  /*2eb80*/  ENDCOLLECTIVE ;  /* 0x000000000000791b */ /* 0x00ffe20003800000 */
.L_x_5250:
[----:B------:R-:W-:Y:S05]  /*2eb90*/  BSYNC B0 ;  /* 0x0000000000007941 */ /* 0x000fea0003800000 */
.L_x_5249:
[----:B------:R-:W-:Y:S01]  /*2eba0*/  LOP3.LUT P4, RZ, R18, 0x1, RZ, 0xc0, !PT ;  /* 0x0000000112ff7812 */ /* 0x000fe2000788c0ff */
[----:B------:R-:W-:Y:S01]  /*2ebb0*/  IMAD.MOV.U32 R12, RZ, RZ, 0x2 ;  /* 0x00000002ff0c7424 */ /* 0x000fe200078e00ff */
[----:B------:R-:W-:Y:S01]  /*2ebc0*/  MOV R3, R14 ;  /* 0x0000000e00037202 */ /* 0x000fe20000000f00 */
[----:B------:R-:W-:Y:S02]  /*2ebd0*/  IMAD.MOV.U32 R11, RZ, RZ, RZ ;  /* 0x000000ffff0b7224 */ /* 0x000fe400078e00ff */
[----:B------:R-:W-:Y:S01]  /*2ebe0*/  IMAD.MOV.U32 R15, RZ, RZ, -0x1 ;  /* 0xffffffffff0f7424 */ /* 0x000fe200078e00ff */
[----:B------:R-:W-:-:S05]  /*2ebf0*/  SEL R3, R3, RZ, P4 ;  /* 0x000000ff03037207 */ /* 0x000fca0002000000 */
[----:B------:R-:W-:-:S04]  /*2ec00*/  IMAD.IADD R2, R2, 0x1, R3 ;  /* 0x0000000102027824 */ /* 0x000fc800078e0203 */
[----:B------:R-:W-:-:S07]  /*2ec10*/  IMAD.MOV.U32 R13, RZ, RZ, R2 ;  /* 0x000000ffff0d7224 */ /* 0x000fce00078e0002 */
[----:B------:R-:W-:Y:S05]  /*2ec20*/  WARPSYNC.COLLECTIVE R15, `(.L_x_5251) ;  /* 0x000000000f087348 */ /* 0x000fea0003c00000 */
[----:B------:R0:W1:Y:S02]  /*2ec30*/  SHFL.UP P6, R14, R13, R12, R11 ;  /* 0x0400000c0d0e7389 */ /* 0x00006400000c000b */
[----:B01----:R-:W-:Y:S01]  /*2ec40*/  ENDCOLLECTIVE ;  /* 0x000000000000791b */ /* 0x003fe20003800000 */
.L_x_5251:
        /* <DEDUP_REMOVED lines=8> */
.L_x_5252:
        /* <DEDUP_REMOVED lines=8> */
.L_x_5253:
        /* <DEDUP_REMOVED lines=8> */
.L_x_5254:
        /* <DEDUP_REMOVED lines=9> */
.L_x_5255:
[----:B------:R-:W-:Y:S01]  /*2ee60*/  IMAD.MOV.U32 R9, RZ, RZ, R14 ;  /* 0x000000ffff097224 */ /* 0x000fe200078e000e */
[----:B------:R-:W-:Y:S06]  /*2ee70*/  BRA `(.L_x_5256) ;  /* 0xffffffc800647947 */ /* 0x000fec000383ffff */
.L_x_5150:
[----:B------:R-:W-:Y:S01]  /*2ee80*/  BSSY B0, `(.L_x_5257) ;  /* 0x0000006000007945 */ /* 0x000fe20003800000 */
[----:B------:R-:W-:Y:S01]  /*2ee90*/  PLOP3.LUT P6, PT, P6, PT, PT, 0x8, 0x0 ;  /* 0x000000000000781c */ /* 0x000fe200037ce170 */
[----:B------:R-:W-:-:S12]  /*2eea0*/  IMAD.MOV.U32 R15, RZ, RZ, -0x1 ;  /* 0xffffffffff0f7424 */ /* 0x000fd800078e00ff */
[----:B01----:R-:W-:Y:S05]  /*2eeb0*/  WARPSYNC.COLLECTIVE R15, `(.L_x_5258) ;  /* 0x000000000f087348 */ /* 0x003fea0003c00000 */
[----:B------:R-:W-:Y:S01]  /*2eec0*/  VOTE.ANY R14, PT, P6 ;  /* 0x00000000000e7806 */ /* 0x000fe200030e0100 */
[----:B01----:R-:W-:Y:S06]  /*2eed0*/  ENDCOLLECTIVE ;  /* 0x000000000000791b */ /* 0x003fec0003800000 */
.L_x_5258:
[----:B------:R-:W-:Y:S05]  /*2eee0*/  BSYNC B0 ;  /* 0x0000000000007941 */ /* 0x000fea0003800000 */
.L_x_5257:
        /* <DEDUP_REMOVED lines=10> */
.L_x_5259:
[----:B------:R-:W-:Y:S01]  /*2ef90*/  IMAD.MOV.U32 R13, RZ, RZ, R6 ;  /* 0x000000ffff0d7224 */ /* 0x000fe200078e0006 */
[----:B------:R-:W-:-:S07]  /*2efa0*/  MOV R4, R14 ;  /* 0x0000000e00047202 */ /* 0x000fce0000000f00 */
[----:B------:R-:W-:Y:S05]  /*2efb0*/  WARPSYNC.COLLECTIVE R15, `(.L_x_5260) ;  /* 0x000000000f087348 */ /* 0x000fea0003c00000 */
[----:B------:R0:W1:Y:S02]  /*2efc0*/  SHFL.IDX P6, R14, R13, R12, R11 ;  /* 0x0000000c0d0e7389 */ /* 0x00006400000c000b */
[----:B01----:R-:W-:Y:S01]  /*2efd0*/  ENDCOLLECTIVE ;  /* 0x000000000000791b */ /* 0x003fe20003800000 */
.L_x_5260:
[----:B------:R-:W-:Y:S02]  /*2efe0*/  IMAD.MOV.U32 R6, RZ, RZ, R14 ;  /* 0x000000ffff067224 */ /* 0x000fe400078e000e */
[----:B------:R-:W-:-:S05]  /*2eff0*/  IMAD.IADD R10, R3, 0x1, R10 ;  /* 0x00000001030a7824 */ /* 0x000fca00078e020a */
[----:B------:R0:W-:Y:S01]  /*2f000*/  STL [R1+0xc], R10 ;  /* 0x00000c0a01007387 */ /* 0x0001e20000100800 */
[----:B------:R-:W-:Y:S05]  /*2f010*/  BRA `(.L_x_5261) ;  /* 0xffffffc800447947 */ /* 0x000fea000383ffff */
.L_x_5152:
        /* <DEDUP_REMOVED lines=8> */
.L_x_5263:
[----:B------:R-:W-:Y:S05]  /*2f0a0*/  BSYNC B0 ;  /* 0x0000000000007941 */ /* 0x000fea0003800000 */
.L_x_5262:
[----:B------:R-:W-:Y:S01]  /*2f0b0*/  IMAD.MOV.U32 R3, RZ, RZ, R14 ;  /* 0x000000ffff037224 */ /* 0x000fe200078e000e */
[----:B------:R-:W-:Y:S06]  /*2f0c0*/  BRA `(.L_x_5264) ;  /* 0xffffffc800307947 */ /* 0x000fec000383ffff */
.L_x_5158:
[----:B0-----:R0:W1:Y:S02]  /*2f0d0*/  SYNCS.PHASECHK.TRANS64.TRYWAIT P0, [R0+URZ+0x30820], R3 ;  /* 0x03082003000075a7 */ /* 0x001064000800017f */
[----:B-1----:R-:W-:Y:S05]  /*2f0e0*/  @!P0 NANOSLEEP.SYNCS 0x989680 ;  /* 0x009896800000895d */ /* 0x002fea0003900000 */
[----:B------:R-:W1:Y:S02]  /*2f0f0*/  @!P0 SYNCS.PHASECHK.TRANS64 P0, [R0+URZ+0x30820], R3 ;  /* 0x03082003000085a7 */ /* 0x000e64000800007f */
[----:B-1----:R-:W-:Y:S05]  /*2f100*/  @!P0 BRA `(.L_x_5158) ;  /* 0xfffffffc00f08947 */ /* 0x002fea000383ffff */
[----:B------:R-:W-:Y:S05]  /*2f110*/  BRA `(.L_x_5265) ;  /* 0xffffffd000cc7947 */ /* 0x000fea000383ffff */
.L_x_5159:
        /* <DEDUP_REMOVED lines=11> */
.L_x_5267:
[----:B------:R-:W-:Y:S05]  /*2f1d0*/  BSYNC B0 ;  /* 0x0000000000007941 */ /* 0x000fea0003800000 */
.L_x_5266:
[----:B------:R-:W-:Y:S05]  /*2f1e0*/  BRA `(.L_x_5268) ;  /* 0xffffffd000b47947 */ /* 0x000fea000383ffff */
.L_x_5160:
[----:B------:R-:W-:Y:S01]  /*2f1f0*/  BSSY B0, `(.L_x_5269) ;  /* 0x0000006000007945 */ /* 0x000fe20003800000 */
[----:B------:R-:W-:-:S07]  /*2f200*/  IMAD.MOV.U32 R15, RZ, RZ, -0x1 ;  /* 0xffffffffff0f7424 */ /* 0x000fce00078e00ff */
[----:B01----:R-:W-:Y:S05]  /*2f210*/  WARPSYNC.COLLECTIVE R15, `(.L_x_5270) ;  /* 0x000000000f0c7348 */ /* 0x003fea0003c00000 */
[----:B------:R-:W-:Y:S02]  /*2f220*/  ELECT P6, UR62, PT ;  /* 0x00000000003e782f */ /* 0x000fe400038c0000 */
[----:B------:R-:W-:Y:S01]  /*2f230*/  MOV R14, UR62 ;  /* 0x0000003e000e7c02 */ /* 0x000fe20008000f00 */
[----:B01----:R-:W-:Y:S10]  /*2f240*/  ENDCOLLECTIVE ;  /* 0x000000000000791b */ /* 0x003ff40003800000 */
.L_x_5270:
[----:B------:R-:W-:Y:S05]  /*2f250*/  BSYNC B0 ;  /* 0x0000000000007941 */ /* 0x000fea0003800000 */
.L_x_5269:
[----:B------:R-:W-:Y:S05]  /*2f260*/  BRA `(.L_x_5271) ;  /* 0xffffffd000a87947 */ /* 0x000fea000383ffff */
.L_x_5162:
[----:B0-----:R0:W1:Y:S02]  /*2f270*/  SYNCS.PHASECHK.TRANS64.TRYWAIT P0, [R6+URZ], R5 ;  /* 0x00000005060075a7 */ /* 0x001064000800017f */
[----:B-1----:R-:W-:Y:S05]  /*2f280*/  @!P0 NANOSLEEP.SYNCS 0x989680 ;  /* 0x009896800000895d */ /* 0x002fea0003900000 */
[----:B------:R-:W1:Y:S02]  /*2f290*/  @!P0 SYNCS.PHASECHK.TRANS64 P0, [R6+URZ], R5 ;  /* 0x00000005060085a7 */ /* 0x000e64000800007f */
[----:B-1----:R-:W-:Y:S05]  /*2f2a0*/  @!P0 BRA `(.L_x_5162) ;  /* 0xfffffffc00f08947 */ /* 0x002fea000383ffff */
[----:B------:R-:W-:Y:S05]  /*2f2b0*/  BRA `(.L_x_5272) ;  /* 0xffffffd000ec7947 */ /* 0x000fea000383ffff */
.L_x_5163:
[----:B-1----:R1:W2:Y:S02]  /*2f2c0*/  SYNCS.PHASECHK.TRANS64.TRYWAIT P0, [R7+URZ], R2 ;  /* 0x00000002070075a7 */ /* 0x0022a4000800017f */
[----:B--2---:R-:W-:Y:S05]  /*2f2d0*/  @!P0 NANOSLEEP.SYNCS 0x989680 ;  /* 0x009896800000895d */ /* 0x004fea0003900000 */
[----:B------:R-:W2:Y:S02]  /*2f2e0*/  @!P0 SYNCS.PHASECHK.TRANS64 P0, [R7+URZ], R2 ;  /* 0x00000002070085a7 */ /* 0x000ea4000800007f */
[----:B--2---:R-:W-:Y:S05]  /*2f2f0*/  @!P0 BRA `(.L_x_5163) ;  /* 0xfffffffc00f08947 */ /* 0x004fea000383ffff */
[----:B------:R-:W-:Y:S05]  /*2f300*/  BRA `(.L_x_5273) ;  /* 0xffffffd000e07947 */ /* 0x000fea000383ffff */
.L_x_5165:
[----:B--2---:R2:W3:Y:S02]  /*2f310*/  SYNCS.PHASECHK.TRANS64.TRYWAIT P0, [R4+URZ], R5 ;  /* 0x00000005040075a7 */ /* 0x0044e4000800017f */
[----:B---3--:R-:W-:Y:S05]  /*2f320*/  @!P0 NANOSLEEP.SYNCS 0x989680 ;  /* 0x009896800000895d */ /* 0x008fea0003900000 */
[----:B------:R-:W3:Y:S02]  /*2f330*/  @!P0 SYNCS.PHASECHK.TRANS64 P0, [R4+URZ], R5 ;  /* 0x00000005040085a7 */ /* 0x000ee4000800007f */
[----:B---3--:R-:W-:Y:S05]  /*2f340*/  @!P0 BRA `(.L_x_5165) ;  /* 0xfffffffc00f08947 */ /* 0x008fea000383ffff */
[----:B------:R-:W-:Y:S05]  /*2f350*/  BRA `(.L_x_5274) ;  /* 0xffffffd000e87947 */ /* 0x000fea000383ffff */
.L_x_5275:
        /* <DEDUP_REMOVED lines=10> */
.L_x_14853:


//--------------------- .text._ZN7cutlass13device_kernelIN5flash11enable_sm90INS1_16FlashAttnFwdSm90INS1_25CollectiveMainloopFwdSm90ILi2EN4cute5tupleIJNS5_1CILi1EEES8_S8_EEENS6_IJNS7_ILi128EEENS7_ILi112EEENS7_ILi192EEEEEELi192ENS_6half_tEfNS_4arch4Sm90ELb1ELb0ELb0ELb0ELb0ELb0ELb0ELb1ELb1ELb1ELb1ELb0EEENS1_21CollectiveEpilogueFwdINS6_IJSA_SC_SB_EEES9_SE_SG_Li256ELb0ELb1ELb1ELb0EEENS1_19SingleTileSchedulerILb0ELb1ELb1ELi128EEEEEEEEEvNT_6ParamsE --------------------------
	.section	.text._ZN7cutlass13device_kernelIN5flash11enable_sm90INS1_16FlashAttnFwdSm90INS1_25CollectiveMainloopFwdSm90ILi2EN4cute5tupleIJNS5_1CILi1EEES8_S8_EEENS6_IJNS7_ILi128EEENS7_ILi112EEENS7_ILi192EEEEEELi192ENS_6half_tEfNS_4arch4Sm90ELb1ELb0ELb0ELb0ELb0ELb0ELb0ELb1ELb1ELb1ELb1ELb0EEENS1_21CollectiveEpilogueFwdINS6_IJSA_SC_SB_EEES9_SE_SG_Li256ELb0ELb1ELb1ELb0EEENS1_19SingleTileSchedulerILb0ELb1ELb1ELi128EEEEEEEEEvNT_6ParamsE,"ax",@progbits
	.align	128
.text._ZN7cutlass13device_kernelIN5flash11enable_sm90INS1_16FlashAttnFwdSm90INS1_25CollectiveMainloopFwdSm90ILi2EN4cute5tupleIJNS5_1CILi1EEES8_S8_EEENS6_IJNS7_ILi128EEENS7_ILi112EEENS7_ILi192EEEEEELi192ENS_6half_tEfNS_4arch4Sm90ELb1ELb0ELb0ELb0ELb0ELb0ELb0ELb1ELb1ELb1ELb1ELb0EEENS1_21CollectiveEpilogueFwdINS6_IJSA_SC_SB_EEES9_SE_SG_Li256ELb0ELb1ELb1ELb0EEENS1_19SingleTileSchedulerILb0ELb1ELb1ELi128EEEEEEEEEvNT_6ParamsE:
        .type           _ZN7cutlass13device_kernelIN5flash11enable_sm90INS1_16FlashAttnFwdSm90INS1_25CollectiveMainloopFwdSm90ILi2EN4cute5tupleIJNS5_1CILi1EEES8_S8_EEENS6_IJNS7_ILi128EEENS7_ILi112EEENS7_ILi192EEEEEELi192ENS_6half_tEfNS_4arch4Sm90ELb1ELb0ELb0ELb0ELb0ELb0ELb0ELb1ELb1ELb1ELb1ELb0EEENS1_21CollectiveEpilogueFwdINS6_IJSA_SC_SB_EEES9_SE_SG_Li256ELb0ELb1ELb1ELb0EEENS1_19SingleTileSchedulerILb0ELb1ELb1ELi128EEEEEEEEEvNT_6ParamsE,@function
        .size           _ZN7cutlass13device_kernelIN5flash11enable_sm90INS1_16FlashAttnFwdSm90INS1_25CollectiveMainloopFwdSm90ILi2EN4cute5tupleIJNS5_1CILi1EEES8_S8_EEENS6_IJNS7_ILi128EEENS7_ILi112EEENS7_ILi192EEEEEELi192ENS_6half_tEfNS_4arch4Sm90ELb1ELb0ELb0ELb0ELb0ELb0ELb0ELb1ELb1ELb1ELb1ELb0EEENS1_21CollectiveEpilogueFwdINS6_IJSA_SC_SB_EEES9_SE_SG_Li256ELb0ELb1ELb1ELb0EEENS1_19SingleTileSchedulerILb0ELb1ELb1ELi128EEEEEEEEEvNT_6ParamsE,(.L_x_14854 - _ZN7cutlass13device_kernelIN5flash11enable_sm90INS1_16FlashAttnFwdSm90INS1_25CollectiveMainloopFwdSm90ILi2EN4cute5tupleIJNS5_1CILi1EEES8_S8_EEENS6_IJNS7_ILi128EEENS7_ILi112EEENS7_ILi192EEEEEELi192ENS_6half_tEfNS_4arch4Sm90ELb1ELb0ELb0ELb0ELb0ELb0ELb0ELb1ELb1ELb1ELb1ELb0EEENS1_21CollectiveEpilogueFwdINS6_IJSA_SC_SB_EEES9_SE_SG_Li256ELb0ELb1ELb1ELb0EEENS1_19SingleTileSchedulerILb0ELb1ELb1ELi128EEEEEEEEEvNT_6ParamsE)
        .other          _ZN7cutlass13device_kernelIN5flash11enable_sm90INS1_16FlashAttnFwdSm90INS1_25CollectiveMainloopFwdSm90ILi2EN4cute5tupleIJNS5_1CILi1EEES8_S8_EEENS6_IJNS7_ILi128EEENS7_ILi112EEENS7_ILi192EEEEEELi192ENS_6half_tEfNS_4arch4Sm90ELb1ELb0ELb0ELb0ELb0ELb0ELb0ELb1ELb1ELb1ELb1ELb0EEENS1_21CollectiveEpilogueFwdINS6_IJSA_SC_SB_EEES9_SE_SG_Li256ELb0ELb1ELb1ELb0EEENS1_19SingleTileSchedulerILb0ELb1ELb1ELi128EEEEEEEEEvNT_6ParamsE,@"STO_CUDA_ENTRY STV_DEFAULT"
_ZN7cutlass13device_kernelIN5flash11enable_sm90INS1_16FlashAttnFwdSm90INS1_25CollectiveMainloopFwdSm90ILi2EN4cute5tupleIJNS5_1CILi1EEES8_S8_EEENS6_IJNS7_ILi128EEENS7_ILi112EEENS7_ILi192EEEEEELi192ENS_6half_tEfNS_4arch4Sm90ELb1ELb0ELb0ELb0ELb0ELb0ELb0ELb1ELb1ELb1ELb1ELb0EEENS1_21CollectiveEpilogueFwdINS6_IJSA_SC_SB_EEES9_SE_SG_Li256ELb0ELb1ELb1ELb0EEENS1_19SingleTileSchedulerILb0ELb1ELb1ELi128EEEEEEEEEvNT_6ParamsE:
        /* <DEDUP_REMOVED lines=18> */
.L_x_5277:
[----:B------:R-:W-:Y:S05]  /*0120*/  BSYNC B0 ;  /* 0x0000000000007941 */ /* 0x000fea0003800000 */
.L_x_5276:
        /* <DEDUP_REMOVED lines=41> */
.L_x_5278:
        /* <DEDUP_REMOVED lines=22> */
.L_x_5279:
        /* <DEDUP_REMOVED lines=18> */
.L_x_5280:
        /* <DEDUP_REMOVED lines=22> */
.L_x_5281:
        /* <DEDUP_REMOVED lines=22> */
.L_x_5282:
        /* <DEDUP_REMOVED lines=9> */
.L_x_5285:
        /* <DEDUP_REMOVED lines=19> */
[----:B------:R-:W1:Y:S01]  /*0ac0*/  S2UR UR38, SR_CTAID.X ;  /* 0x00000000002679c3 */ /* 0x000e620000002500 */
[----:B------:R-:W-:Y:S01]  /*0ad0*/  ULDC UR4, c[0x0][0x448] ;  /* 0x0001120000047ab9 */ /* 0x000fe20000000800 */
[----:B------:R-:W-:Y:S01]  /*0ae0*/  ULDC UR6, c[0x0][0x424] ;  /* 0x0001090000067ab9 */ /* 0x000fe20000000800 */
[----:B------:R-:W-:Y:S01]  /*0af0*/  UISETP.NE.AND UP1, UPT, UR4, 0x1, UPT ;  /* 0x000000010400788c */ /* 0x000fe2000bf25270 */
[----:B------:R-:W-:Y:S02]  /*0b00*/  ULDC UR7, c[0x0][0x288] ;  /* 0x0000a20000077ab9 */ /* 0x000fe40000000800 */
[----:B------:R-:W-:Y:S01]  /*0b10*/  ULDC.64 UR4, c[0x0][0x418] ;  /* 0x0001060000047ab9 */ /* 0x000fe20000000a00 */
[----:B------:R-:W-:Y:S02]  /*0b20*/  UIADD3 UR7, -UR7, 0x70, URZ ;  /* 0x0000007007077890 */ /* 0x000fe4000fffe13f */
[----:B------:R-:W-:Y:S01]  /*0b30*/  UISETP.NE.U32.AND UP0, UPT, UR4, URZ, UPT ;  /* 0x0000003f0400728c */ /* 0x000fe2000bf05070 */
[----:B------:R-:W-:Y:S01]  /*0b40*/  ULDC UR48, c[0x0][0x2f0] ;  /* 0x0000bc0000307ab9 */ /* 0x000fe20000000800 */
[----:B------:R-:W-:-:S02]  /*0b50*/  USHF.R.U32.HI UR11, URZ, 0x10, UR8 ;  /* 0x000000103f0b7899 */ /* 0x000fc40008011608 */
[----:B------:R-:W-:Y:S01]  /*0b60*/  UISETP.NE.AND.EX UP0, UPT, UR5, URZ, UPT, UP0 ;  /* 0x0000003f0500728c */ /* 0x000fe2000bf05300 */
[----:B------:R-:W-:Y:S02]  /*0b70*/  @UP1 ULDC UR9, c[0x0][0x450] ;  /* 0x0001140000091ab9 */ /* 0x000fe40000000800 */
[----:B------:R-:W-:Y:S01]  /*0b80*/  @UP1 ULDC UR5, c[0x0][0x44c] ;  /* 0x0001130000051ab9 */ /* 0x000fe20000000800 */
[----:B------:R-:W-:-:S04]  /*0b90*/  USEL UR10, UR6, 0x1, UP0 ;  /* 0x00000001060a7887 */ /* 0x000fc80008000000 */
[----:B------:R-:W-:Y:S02]  /*0ba0*/  UIMAD UR7, UR10, UR48, UR7 ;  /* 0x000000300a0772a4 */ /* 0x000fe4000f8e0207 */
[----:B-1----:R-:W-:Y:S01]  /*0bb0*/  USHF.L.U32 UR38, UR38, 0x7, URZ ;  /* 0x0000000726267899 */ /* 0x002fe2000800063f */
[----:B------:R-:W-:-:S03]  /*0bc0*/  IMAD.U32 R17, RZ, RZ, UR10 ;  /* 0x0000000aff117e24 */ /* 0x000fc6000f8e00ff */
[----:B------:R-:W-:Y:S02]  /*0bd0*/  @UP1 UIADD3 UR4, UR38, 0x7f, URZ ;  /* 0x0000007f26041890 */ /* 0x000fe4000fffe03f */
[----:B------:R-:W-:Y:S02]  /*0be0*/  UIADD3 UR6, UR38, 0x7f, URZ ;  /* 0x0000007f26067890 */ /* 0x000fe4000fffe03f */
[----:B------:R-:W-:-:S04]  /*0bf0*/  UIMAD.WIDE.U32 UR4, UR4, UR5, URZ ;  /* 0x00000005040472a5 */ /* 0x000fc8000f8e003f */
[----:B------:R-:W-:Y:S02]  /*0c00*/  @UP1 USHF.R.U32.HI UR6, URZ, UR9, UR5 ;  /* 0x000000093f061299 */ /* 0x000fe40008011605 */
[----:B------:R-:W-:Y:S02]  /*0c10*/  UIMAD UR5, UR10, UR48, 0x6f ;  /* 0x0000006f0a0574a4 */ /* 0x000fe4000f8e0230 */
[----:B------:R-:W-:Y:S01]  /*0c20*/  UIADD3 UR7, UR7, UR6, URZ ;  /* 0x0000000607077290 */ /* 0x000fe2000fffe03f */
[----:B------:R-:W-:Y:S02]  /*0c30*/  UMOV UR4, URZ ;  /* 0x0000003f00047c82 */ /* 0x000fe40008000000 */
[----:B------:R-:W-:Y:S01]  /*0c40*/  UMOV UR6, URZ ;  /* 0x0000003f00067c82 */ /* 0x000fe20008000000 */
[----:B------:R-:W-:Y:S02]  /*0c50*/  UIMAD.WIDE UR4, UR5, -0x6db6db6d, UR4 ;  /* 0x92492493050478a5 */ /* 0x000fe4000f8e0204 */
[----:B------:R-:W-:-:S02]  /*0c60*/  UIMAD.WIDE UR6, UR7, -0x6db6db6d, UR6 ;  /* 0x92492493070678a5 */ /* 0x000fc4000f8e0206 */
[----:B------:R-:W-:Y:S02]  /*0c70*/  USHF.R.U32.HI UR4, URZ, 0x1f, UR5 ;  /* 0x0000001f3f047899 */ /* 0x000fe40008011605 */
[----:B------:R-:W-:Y:S02]  /*0c80*/  USHF.R.U32.HI UR6, URZ, 0x1f, UR7 ;  /* 0x0000001f3f067899 */ /* 0x000fe40008011607 */
[----:B------:R-:W-:Y:S02]  /*0c90*/  ULEA.HI.SX32 UR4, UR5, UR4, 0x1a ;  /* 0x0000000405047291 */ /* 0x000fe4000f8fd23f */
[----:B------:R-:W-:Y:S02]  /*0ca0*/  ULEA.HI.SX32 UR6, UR7, UR6, 0x1a ;  /* 0x0000000607067291 */ /* 0x000fe4000f8fd23f */
[----:B------:R-:W-:Y:S02]  /*0cb0*/  ULOP3.LUT UR7, UR8, 0xffff, URZ, 0xc0, !UPT ;  /* 0x0000ffff08077892 */ /* 0x000fe4000f8ec03f */
[----:B------:R-:W-:-:S04]  /*0cc0*/  UISETP.LT.AND UP0, UPT, UR4, UR6, UPT ;  /* 0x000000060400728c */ /* 0x000fc8000bf01270 */
[----:B------:R-:W-:Y:S02]  /*0cd0*/  USEL UR10, UR4, UR6, UP0 ;  /* 0x00000006040a7287 */ /* 0x000fe40008000000 */
[----:B------:R-:W-:Y:S02]  /*0ce0*/  UISETP.NE.AND UP0, UPT, UR11, URZ, UPT ;  /* 0x0000003f0b00728c */ /* 0x000fe4000bf05270 */
[----:B------:R-:W-:Y:S01]  /*0cf0*/  UISETP.GE.AND UP1, UPT, UR10, 0x1, UPT ;  /* 0x000000010a00788c */ /* 0x000fe2000bf26270 */
[----:B------:R-:W-:-:S05]  /*0d00*/  UMOV UR4, URZ ;  /* 0x0000003f00047c82 */ /* 0x000fca0008000000 */
[----:B------:R-:W-:-:S03]  /*0d10*/  PLOP3.LUT P0, PT, PT, PT, UP1, 0x80, 0x0 ;  /* 0x000000000000781c */ /* 0x000fc60003f0f018 */
[----:B------:R-:W-:-:S10]  /*0d20*/  @!UP0 ULDC UR11, c[0x0][0x9f0] ;  /* 0x00027c00000b8ab9 */ /* 0x000fd40000000800 */
[----:B------:R-:W-:Y:S05]  /*0d30*/  @!P0 BRA `(.L_x_5287) ;  /* 0x0000000000848947 */ /* 0x000fea0003800000 */
[----:B------:R-:W-:Y:S01]  /*0d40*/  IMAD.U32 R3, RZ, RZ, UR11 ;  /* 0x0000000bff037e24 */ /* 0x000fe2000f8e00ff */
[----:B------:R-:W-:Y:S01]  /*0d50*/  UIADD3 UR6, UR11, -0x1, UR10 ;  /* 0xffffffff0b067890 */ /* 0x000fe2000fffe00a */
[----:B------:R-:W-:-:S03]  /*0d60*/  UMOV UR4, URZ ;  /* 0x0000003f00047c82 */ /* 0x000fc60008000000 */
        /* <DEDUP_REMOVED lines=30> */
.L_x_5287:
[----:B------:R-:W-:Y:S01]  /*0f50*/  UIMAD UR6, UR7, UR4, URZ ;  /* 0x00000004070672a4 */ /* 0x000fe2000f8e023f */
[----:B------:R-:W-:Y:S01]  /*0f60*/  IMAD.U32 R0, RZ, RZ, UR10 ;  /* 0x0000000aff007e24 */ /* 0x000fe2000f8e00ff */
[----:B0-----:R-:W0:Y:S01]  /*0f70*/  S2R R2, SR_TID.X ;  /* 0x0000000000027919 */ /* 0x001e220000002100 */
[----:B------:R-:W-:Y:S01]  /*0f80*/  IMAD.U32 R3, RZ, RZ, UR4 ;  /* 0x00000004ff037e24 */ /* 0x000fe2000f8e00ff */
[----:B------:R-:W-:Y:S02]  /*0f90*/  R2UR UR5, R17 ;  /* 0x00000000110572ca */ /* 0x000fe400000e0000 */
[----:B------:R-:W-:Y:S01]  /*0fa0*/  CS2R R118, SRZ ;  /* 0x0000000000767805 */ /* 0x000fe2000001ff00 */
[----:B------:R-:W-:Y:S01]  /*0fb0*/  IMAD.U32 R18, RZ, RZ, UR6 ;  /* 0x00000006ff127e24 */ /* 0x000fe2000f8e00ff */
[----:B------:R-:W-:Y:S02]  /*0fc0*/  PLOP3.LUT P0, PT, PT, PT, PT, 0x80, 0x0 ;  /* 0x000000000000781c */ /* 0x000fe40003f0f070 */
[----:B------:R-:W-:-:S02]  /*0fd0*/  CS2R R116, SRZ ;  /* 0x0000000000747805 */ /* 0x000fc4000001ff00 */
[----:B------:R-:W-:Y:S02]  /*0fe0*/  VIADDMNMX R0, R3, UR6, R0, PT ;  /* 0x0000000603007c46 */ /* 0x000fe4000b800100 */
[----:B------:R-:W-:Y:S02]  /*0ff0*/  CS2R R114, SRZ ;  /* 0x0000000000727805 */ /* 0x000fe4000001ff00 */
[----:B------:R-:W-:Y:S02]  /*1000*/  CS2R R112, SRZ ;  /* 0x0000000000707805 */ /* 0x000fe4000001ff00 */
[----:B------:R-:W-:Y:S02]  /*1010*/  CS2R R110, SRZ ;  /* 0x00000000006e7805 */ /* 0x000fe4000001ff00 */
[----:B------:R-:W-:Y:S02]  /*1020*/  R2UR UR39, R0 ;  /* 0x00000000002772ca */ /* 0x000fe400000e0000 */
[----:B------:R-:W-:-:S02]  /*1030*/  CS2R R108, SRZ ;  /* 0x00000000006c7805 */ /* 0x000fc4000001ff00 */
[----:B------:R-:W-:Y:S02]  /*1040*/  CS2R R106, SRZ ;  /* 0x00000000006a7805 */ /* 0x000fe4000001ff00 */
[----:B------:R-:W-:Y:S01]  /*1050*/  CS2R R104, SRZ ;  /* 0x0000000000687805 */ /* 0x000fe2000001ff00 */
[----:B------:R-:W-:Y:S01]  /*1060*/  UIMAD UR48, UR5, UR48, URZ ;  /* 0x00000030053072a4 */ /* 0x000fe2000f8e023f */
        /* <DEDUP_REMOVED lines=8> */
[----:B------:R-:W-:Y:S01]  /*10f0*/  UISETP.GT.AND UP0, UPT, UR39, UR6, UPT ;  /* 0x000000062700728c */ /* 0x000fe2000bf04270 */
[----:B------:R-:W-:Y:S02]  /*1100*/  CS2R R86, SRZ ;  /* 0x0000000000567805 */ /* 0x000fe4000001ff00 */
[----:B------:R-:W-:-:S02]  /*1110*/  CS2R R84, SRZ ;  /* 0x0000000000547805 */ /* 0x000fc4000001ff00 */
[----:B------:R-:W-:Y:S02]  /*1120*/  CS2R R82, SRZ ;  /* 0x0000000000527805 */ /* 0x000fe4000001ff00 */
[----:B------:R-:W-:Y:S02]  /*1130*/  CS2R R80, SRZ ;  /* 0x0000000000507805 */ /* 0x000fe4000001ff00 */
[----:B------:R-:W-:Y:S02]  /*1140*/  CS2R R78, SRZ ;  /* 0x00000000004e7805 */ /* 0x000fe4000001ff00 */
[----:B------:R-:W-:Y:S02]  /*1150*/  PLOP3.LUT P1, PT, PT, PT, UP0, 0x80, 0x0 ;  /* 0x000000000000781c */ /* 0x000fe40003f2f008 */
        /* <DEDUP_REMOVED lines=65> */
.L_x_5289:
[----:B------:R-:W-:Y:S02]  /*1570*/  R2UR UR4, R16 ;  /* 0x00000000100472ca */ /* 0x000fe400000e0000 */
[----:B------:R-:W-:-:S11]  /*1580*/  SHF.L.U32 R0, RZ, 0x1f, RZ ;  /* 0x0000001fff007819 */ /* 0x000fd600000006ff */
[----:B------:R-:W0:Y:S02]  /*1590*/  SYNCS.PHASECHK.TRANS64.TRYWAIT P0, [UR4+0x36800], R0 ;  /* 0x03680000ff0075a7 */ /* 0x000e240008000144 */
[----:B0-----:R-:W-:Y:S05]  /*15a0*/  @!P0 BRA `(.L_x_5290) ;  /* 0x0000013800648947 */ /* 0x001fea0003800000 */
.L_x_5411:
[----:B------:R-:W2:Y:S02]  /*15b0*/  LDL R2, [R1+0xc] ;  /* 0x00000c0001027983 */ /* 0x000ea40000100800 */
[----:B--2---:R-:W-:-:S13]  /*15c0*/  R2UR UR4, R2 ;  /* 0x00000000020472ca */ /* 0x004fda00000e0000 */
[----:B------:R-:W-:-:S06]  /*15d0*/  ULOP3.LUT UR4, UR4, 0x1, URZ, 0xfc, !UPT ;  /* 0x0000000104047892 */ /* 0x000fcc000f8efc3f */
[----:B------:R-:W-:-:S05]  /*15e0*/  IMAD.U32 R2, RZ, RZ, UR4 ;  /* 0x00000004ff027e24 */ /* 0x000fca000f8e00ff */
[----:B------:R-:W-:-:S13]  /*15f0*/  ISETP.NE.AND P0, PT, R2, 0x3, PT ;  /* 0x000000030200780c */ /* 0x000fda0003f05270 */
[----:B------:R-:W-:Y:S05]  /*1600*/  @!P0 BRA `(.L_x_5291) ;  /* 0x0000000000048947 */ /* 0x000fea0003800000 */
[----:B------:R-:W-:Y:S01]  /*1610*/  BPT.TRAP 0x1 ;  /* 0x000000040000795c */ /* 0x000fe20000300000 */
.L_x_5291:
[----:B------:R-:W-:-:S13]  /*1620*/  R2UR UR4, R16 ;  /* 0x00000000100472ca */ /* 0x000fda00000e0000 */
[----:B------:R1:W2:Y:S01]  /*1630*/  SYNCS.PHASECHK.TRANS64.TRYWAIT P2, [UR4+0x36830], R0 ;  /* 0x03683000ff0075a7 */ /* 0x0002a20008040144 */
[----:B------:R-:W-:Y:S05]  /*1640*/  @!P0 BRA `(.L_x_5292) ;  /* 0x0000000000048947 */ /* 0x000fea0003800000 */
[----:B------:R-:W-:Y:S01]  /*1650*/  BPT.TRAP 0x1 ;  /* 0x000000040000795c */ /* 0x000fe20000300000 */
.L_x_5292:
        /* <DEDUP_REMOVED lines=9> */
.L_x_5293:
        /* <DEDUP_REMOVED lines=18> */
[----:B------:R-:W-:Y:S01]  /*1810*/  R2UR UR21, R5 ;  /* 0x00000000051572ca */ /* 0x000fe200000e0000 */
[----:B------:R-:W-:Y:S01]  /*1820*/  USHF.R.U32.HI UR4, URZ, 0x4, UR4 ;  /* 0x000000043f047899 */ /* 0x000fe20008011604 */
[----:B------:R-:W-:Y:S01]  /*1830*/  R2UR UR6, R4 ;  /* 0x00000000040672ca */ /* 0x000fe200000e0000 */
[----:B------:R-:W-:Y:S01]  /*1840*/  UMOV UR27, 0x40000040 ;  /* 0x40000040001b7882 */ /* 0x000fe20000000000 */
[----:B------:R-:W-:Y:S01]  /*1850*/  UMOV UR29, 0x40000040 ;  /* 0x40000040001d7882 */ /* 0x000fe20000000000 */
[----:B------:R-:W-:Y:S01]  /*1860*/  ULOP3.LUT UR4, UR4, 0x3fff, URZ, 0xc0, !UPT ;  /* 0x00003fff04047892 */ /* 0x000fe2000f8ec03f */
[----:B0-----:R-:W-:Y:S01]  /*1870*/  LOP3.LUT R3, R80, 0xffffff80, RZ, 0xc0, !PT ;  /* 0xffffff8050037812 */ /* 0x001fe200078ec0ff */
[----:B------:R-:W-:Y:S01]  /*1880*/  UMOV UR31, 0x40000040 ;  /* 0x40000040001f7882 */ /* 0x000fe20000000000 */
[----:B------:R-:W-:Y:S01]  /*1890*/  UMOV UR33, 0x40000040 ;  /* 0x4000004000217882 */ /* 0x000fe20000000000 */
[----:B------:R-:W-:Y:S01]  /*18a0*/  ULOP3.LUT UR50, UR4, 0x10000, URZ, 0xfc, !UPT ;  /* 0x0001000004327892 */ /* 0x000fe2000f8efc3f */
[----:B------:R-:W-:Y:S01]  /*18b0*/  LEA.HI R23, R23, R22, RZ, 0x2 ;  /* 0x0000001617177211 */ /* 0x000fe200078f10ff */
[----:B------:R-:W-:Y:S01]  /*18c0*/  UMOV UR35, 0x40000040 ;  /* 0x4000004000237882 */ /* 0x000fe20000000000 */
[----:B------:R-:W-:Y:S01]  /*18d0*/  UMOV UR37, 0x40000040 ;  /* 0x4000004000257882 */ /* 0x000fe20000000000 */
[----:B------:R-:W-:Y:S01]  /*18e0*/  UIADD3 UR4, UR50, 0x80, URZ ;  /* 0x0000008032047890 */ /* 0x000fe2000fffe03f */
[----:B------:R-:W-:Y:S01]  /*18f0*/  IMAD.IADD R3, R22, 0x1, -R3 ;  /* 0x0000000116037824 */ /* 0x000fe200078e0a03 */
[----:B------:R-:W-:Y:S01]  /*1900*/  UIADD3 UR18, UR50, 0x100, URZ ;  /* 0x0000010032127890 */ /* 0x000fe2000fffe03f */
[----:B------:R-:W-:Y:S01]  /*1910*/  LOP3.LUT R23, R23, 0xfffffffc, RZ, 0xc0, !PT ;  /* 0xfffffffc17177812 */ /* 0x000fe200078ec0ff */
[----:B------:R-:W-:Y:S01]  /*1920*/  UMOV UR10, UR50 ;  /* 0x00000032000a7c82 */ /* 0x000fe20008000000 */
[----:B------:R-:W-:Y:S01]  /*1930*/  UIADD3 UR22, UR50, 0x300, URZ ;  /* 0x0000030032167890 */ /* 0x000fe2000fffe03f */
[----:B------:R-:W-:Y:S01]  /*1940*/  HGMMA.64x16x16.F32 R72, gdesc[UR8], RZ, !UPT, gsb0 ;  /* 0x00200000084879f0 */ /* 0x000fe2000c0008ff */
[----:B------:R-:W-:Y:S01]  /*1950*/  UMOV UR14, UR4 ;  /* 0x00000004000e7c82 */ /* 0x000fe20008000000 */
[----:B------:R-:W-:Y:S01]  /*1960*/  R2UR UR8, R4 ;  /* 0x00000000040872ca */ /* 0x000fe200000e0000 */
[----:B------:R-:W-:Y:S01]  /*1970*/  UIADD3 UR10, UR50, 0x180, URZ ;  /* 0x00000180320a7890 */ /* 0x000fe2000fffe03f */
[----:B------:R-:W-:Y:S01]  /*1980*/  R2UR UR9, R5 ;  /* 0x00000000050972ca */ /* 0x000fe200000e0000 */
[----:B------:R-:W-:Y:S01]  /*1990*/  UMOV UR11, 0x40000040 ;  /* 0x40000040000b7882 */ /* 0x000fe20000000000 */
[----:B------:R-:W-:Y:S01]  /*19a0*/  UIADD3 UR4, UR6, 0x2, URZ ;  /* 0x0000000206047890 */ /* 0x000fe2000fffe03f */
[----:B-1----:R-:W-:Y:S01]  /*19b0*/  SHF.R.S32.HI R0, RZ, 0x1f, R3 ;  /* 0x0000001fff007819 */ /* 0x002fe20000011403 */
[----:B------:R-:W-:Y:S01]  /*19c0*/  UIADD3 UR7, UR50, 0x202, URZ ;  /* 0x0000020232077890 */ /* 0x000fe2000fffe03f */
[----:B------:R-:W-:Y:S01]  /*19d0*/  IMAD.IADD R23, R22, 0x1, -R23 ;  /* 0x0000000116177824 */ /* 0x000fe200078e0a17 */
        /* <DEDUP_REMOVED lines=9> */
[----:B------:R-:W-:Y:S01]  /*1a70*/  LEA.HI R8, R81, R81, RZ, 0x1 ;  /* 0x0000005151087211 */ /* 0x000fe200078f08ff */
[----:B------:R-:W-:Y:S01]  /*1a80*/  UIADD3 UR34, UR50, 0x700, URZ ;  /* 0x0000070032227890 */ /* 0x000fe2000fffe03f */
[----:B------:R-:W-:Y:S01]  /*1a90*/  SHF.R.S32.HI R6, RZ, 0x5, R6 ;  /* 0x00000005ff067819 */ /* 0x000fe20000011406 */
[----:B------:R-:W-:Y:S01]  /*1aa0*/  UIADD3 UR36, UR6, 0x802, URZ ;  /* 0x0000080206247890 */ /* 0x000fe2000fffe03f */
[-C--:B------:R-:W-:Y:S01]  /*1ab0*/  LEA.HI R7, R7, R0.reuse, RZ, 0x3 ;  /* 0x0000000007077211 */ /* 0x080fe200078f18ff */
[----:B------:R-:W-:Y:S01]  /*1ac0*/  UIADD3 UR42, UR50, 0x702, URZ ;  /* 0x00000702322a7890 */ /* 0x000fe2000fffe03f */
[----:B------:R-:W-:Y:S01]  /*1ad0*/  LOP3.LUT R8, R8, 0x3fffffe, RZ, 0xc0, !PT ;  /* 0x03fffffe08087812 */ /* 0x000fe200078ec0ff */
[----:B------:R-:W-:Y:S01]  /*1ae0*/  UMOV UR41, UR37 ;  /* 0x0000002500297c82 */ /* 0x000fe20008000000 */
[----:B------:R-:W-:Y:S01]  /*1af0*/  UMOV UR43, 0x40000040 ;  /* 0x40000040002b7882 */ /* 0x000fe20000000000 */
[----:B------:R-:W-:Y:S01]  /*1b00*/  UIADD3 UR44, UR6, 0x806, URZ ;  /* 0x00000806062c7890 */ /* 0x000fe2000fffe03f */
[----:B------:R-:W-:Y:S01]  /*1b10*/  LEA.HI R9, R23, R23, RZ, 0x1 ;  /* 0x0000001717097211 */ /* 0x000fe200078f08ff */
[----:B------:R-:W-:Y:S01]  /*1b20*/  UMOV UR40, UR36 ;  /* 0x0000002400287c82 */ /* 0x000fe20008000000 */
[----:B------:R-:W-:Y:S01]  /*1b30*/  UIADD3 UR46, UR50, 0x706, URZ ;  /* 0x00000706322e7890 */ /* 0x000fe2000fffe03f */
[----:B------:R-:W-:Y:S01]  /*1b40*/  LEA R6, R6, UR38, 0x4 ;  /* 0x0000002606067c11 */ /* 0x000fe2000f8e20ff */
[----:B------:R-:W-:Y:S01]  /*1b50*/  UMOV UR45, 0x40000040 ;  /* 0x40000040002d7882 */ /* 0x000fe20000000000 */
[----:B------:R-:W-:Y:S01]  /*1b60*/  UMOV UR47, 0x40000040 ;  /* 0x40000040002f7882 */ /* 0x000fe20000000000 */
[----:B------:R-:W-:Y:S01]  /*1b70*/  LOP3.LUT R7, R7, 0xfffffff8, RZ, 0xc0, !PT ;  /* 0xfffffff807077812 */ /* 0x000fe200078ec0ff */
[----:B------:R-:W-:Y:S01]  /*1b80*/  IMAD.IADD R8, R81, 0x1, -R8 ;  /* 0x0000000151087824 */ /* 0x000fe200078e0a08 */
[----:B------:R-:W-:Y:S01]  /*1b90*/  LOP3.LUT R10, R9, 0x1ffffffe, RZ, 0xc0, !PT ;  /* 0x1ffffffe090a7812 */ /* 0x000fe200078ec0ff */
[----:B------:R-:W-:Y:S01]  /*1ba0*/  IMAD.U32 R12, RZ, RZ, UR50 ;  /* 0x00000032ff0c7e24 */ /* 0x000fe2000f8e00ff */
[----:B------:R-:W-:Y:S01]  /*1bb0*/  IADD3 R7, R6, R0, -R7 ;  /* 0x0000000006077210 */ /* 0x000fe20007ffe807 */
[----:B------:R-:W-:Y:S01]  /*1bc0*/  UMOV UR60, URZ ;  /* 0x0000003f003c7c82 */ /* 0x000fe20008000000 */
[----:B------:R-:W-:Y:S01]  /*1bd0*/  LOP3.LUT R2, R2, 0x7ffffffc, RZ, 0xc0, !PT ;  /* 0x7ffffffc02027812 */ /* 0x000fe200078ec0ff */
[----:B------:R-:W-:-:S02]  /*1be0*/  IMAD.IADD R10, R23, 0x1, -R10 ;  /* 0x00000001170a7824 */ /* 0x000fc400078e0a0a */
[----:B------:R-:W-:Y:S02]  /*1bf0*/  IMAD R7, R8, 0x40, R7 ;  /* 0x0000004008077824 */ /* 0x000fe400078e0207 */
[----:B------:R-:W-:Y:S02]  /*1c00*/  IMAD.IADD R13, R3, 0x1, -R2 ;  /* 0x00000001030d7824 */ /* 0x000fe400078e0a02 */
[----:B------:R-:W-:Y:S02]  /*1c10*/  IMAD R11, R10, 0x8, R7 ;  /* 0x000000080a0b7824 */ /* 0x000fe400078e0207 */
[----:B------:R-:W-:Y:S01]  /*1c20*/  IMAD.U32 R3, RZ, RZ, UR48 ;  /* 0x00000030ff037e24 */ /* 0x000fe2000f8e00ff */
[----:B------:R-:W-:Y:S02]  /*1c30*/  WARPGROUP.DEPBAR.LE gsb0, 0x0 ;  /* 0x00008000000079c5 */ /* 0x000fe40000010000 */
[----:B------:R-:W-:Y:S01]  /*1c40*/  WARPGROUP.ARRIVE ;  /* 0x00000000000079c5 */ /* 0x000fe20000000000 */
[----:B------:R-:W-:-:S05]  /*1c50*/  IMAD.MOV.U32 R6, RZ, RZ, R11 ;  /* 0x000000ffff067224 */ /* 0x000fca00078e000b */
        /* <DEDUP_REMOVED lines=132> */
[----:B------:R-:W-:Y:S02]  /*24a0*/  UIADD3 UR10, UR50, 0x286, URZ ;  /* 0x00000286320a7890 */ /* 0x000fe4000fffe03f */
[----:B------:R-:W-:Y:S02]  /*24b0*/  UIADD3 UR11, UR6, 0x804, URZ ;  /* 0x00000804060b7890 */ /* 0x000fe4000fffe03f */
[----:B------:R-:W-:Y:S01]  /*24c0*/  UIADD3 UR6, UR50, 0x904, URZ ;  /* 0x0000090432067890 */ /* 0x000fe2000fffe03f */
        /* <DEDUP_REMOVED lines=36> */
[----:B------:R-:W-:Y:S01]  /*2710*/  UIADD3 UR14, UR39, -0x2, URZ ;  /* 0xfffffffe270e7890 */ /* 0x000fe2000fffe03f */
        /* <DEDUP_REMOVED lines=233> */
[----:B------:R-:W-:Y:S02]  /*35b0*/  ULDC UR7, c[0x0][0x448] ;  /* 0x0001120000077ab9 */ /* 0x000fe40000000800 */
[----:B------:R-:W-:Y:S02]  /*35c0*/  UISETP.NE.AND UP0, UPT, UR7, 0x1, UPT ;  /* 0x000000010700788c */ /* 0x000fe4000bf05270 */
[----:B------:R-:W-:-:S04]  /*35d0*/  UIADD3 UR7, UR50, 0x984, URZ ;  /* 0x0000098432077890 */ /* 0x000fc8000fffe03f */
[----:B------:R-:W-:-:S05]  /*35e0*/  PLOP3.LUT P2, PT, PT, PT, UP0, 0x80, 0x0 ;  /* 0x000000000000781c */ /* 0x000fca0003f4f008 */
[----:B------:R-:W-:Y:S02]  /*35f0*/  @UP0 ULDC UR10, c[0x0][0x44c] ;  /* 0x00011300000a0ab9 */ /* 0x000fe40000000800 */
[----:B------:R-:W-:Y:S01]  /*3600*/  UIMAD.WIDE.U32 UR10, UR38, UR10, URZ ;  /* 0x0000000a260a72a5 */ /* 0x000fe2000f8e003f */
        /* <DEDUP_REMOVED lines=26> */
[----:B------:R-:W-:Y:S01]  /*37b0*/  @UP0 ULDC UR7, c[0x0][0x450] ;  /* 0x0001140000070ab9 */ /* 0x000fe20000000800 */
[----:B------:R-:W-:Y:S02]  /*37c0*/  WARPGROUP.DEPBAR.LE gsb0, 0x0 ;  /* 0x00008000000079c5 */ /* 0x000fe40000010000 */
[----:B------:R-:W-:-:S06]  /*37d0*/  WARPGROUP.ARRIVE ;  /* 0x00000000000079c5 */ /* 0x000fcc0000000000 */
[----:B------:R-:W-:Y:S01]  /*37e0*/  HGMMA.64x16x16.F32 R32, gdesc[UR40], R32, gsb0 ;  /* 0x00200000282079f0 */ /* 0x000fe20008000820 */
[----:B------:R-:W-:Y:S01]  /*37f0*/  UMOV UR42, UR6 ;  /* 0x00000006002a7c82 */ /* 0x000fe20008000000 */
[----:B------:R-:W-:Y:S01]  /*3800*/  UMOV UR43, 0x40000040 ;  /* 0x40000040002b7882 */ /* 0x000fe20000000000 */
[----:B------:R-:W-:Y:S02]  /*3810*/  @UP0 ULDC UR6, c[0x0][0x44c] ;  /* 0x0001130000060ab9 */ /* 0x000fe40000000800 */
[----:B------:R-:W-:Y:S01]  /*3820*/  @P2 IMAD.HI.U32 R0, R11, UR6, RZ ;  /* 0x000000060b002c27 */ /* 0x000fe2000f8e00ff */
[----:B------:R-:W-:-:S04]  /*3830*/  UIMAD UR6, UR39, -0x70, UR48 ;  /* 0xffffff90270678a4 */ /* 0x000fc8000f8e0230 */
[----:B------:R-:W-:Y:S01]  /*3840*/  @P2 SHF.R.U32.HI R6, RZ, UR7, R0 ;  /* 0x00000007ff062c19 */ /* 0x000fe20008011600 */
[----:B------:R-:W-:Y:S01]  /*3850*/  UMOV UR7, 0xffffff90 ;  /* 0xffffff9000077882 */ /* 0x000fe20000000000 */
[----:B------:R-:W-:Y:S02]  /*3860*/  UIADD3 UR6, UR6, 0x70, URZ ;  /* 0x0000007006067890 */ /* 0x000fe4000fffe03f */
[----:B------:R-:W-:Y:S01]  /*3870*/  UIMAD UR7, UR39, UR7, 0x71 ;  /* 0x00000071270774a4 */ /* 0x000fe2000f8e0207 */
[----:B------:R-:W0:Y:S03]  /*3880*/  SHFL.IDX PT, R7, R6, 0x1, 0x1c1f ;  /* 0x003c1f0006077f89 */ /* 0x000e2600000e0000 */
[----:B------:R-:W-:Y:S01]  /*3890*/  IMAD.U32 R2, RZ, RZ, UR6 ;  /* 0x00000006ff027e24 */ /* 0x000fe2000f8e00ff */
[----:B------:R-:W-:Y:S01]  /*38a0*/  ULDC UR6, c[0x0][0x288] ;  /* 0x0000a20000067ab9 */ /* 0x000fe20000000800 */
[----:B------:R-:W-:Y:S01]  /*38b0*/  IMAD.U32 R0, RZ, RZ, UR7 ;  /* 0x00000007ff007e24 */ /* 0x000fe2000f8e00ff */
[----:B------:R-:W1:Y:S01]  /*38c0*/  SHFL.IDX PT, R6, R6, RZ, 0x1c1f ;  /* 0x001c1fff06067589 */ /* 0x000e6200000e0000 */
[C---:B------:R-:W-:Y:S01]  /*38d0*/  IMAD R2, R13.reuse, -0x2, R2 ;  /* 0xfffffffe0d027824 */ /* 0x040fe200078e0202 */
[----:B------:R-:W-:Y:S01]  /*38e0*/  ULDC UR7, c[0x0][0x988] ;  /* 0x0002620000077ab9 */ /* 0x000fe20000000800 */
[----:B------:R-:W-:-:S05]  /*38f0*/  IMAD R0, R13, -0x2, R0 ;  /* 0xfffffffe0d007824 */ /* 0x000fca00078e0200 */
[----:B------:R-:W-:-:S04]  /*3900*/  IADD3 R3, R0, -UR6, R3 ;  /* 0x8000000600037c10 */ /* 0x000fc8000fffe003 */
[----:B0-----:R-:W-:-:S04]  /*3910*/  VIADDMNMX R7, R7, R3, R2, PT ;  /* 0x0000000307077246 */ /* 0x001fc80003800102 */
[C---:B------:R-:W-:Y:S02]  /*3920*/  ISETP.GT.AND P3, PT, R7.reuse, RZ, PT ;  /* 0x000000ff0700720c */ /* 0x040fe40003f64270 */
[C---:B------:R-:W-:Y:S02]  /*3930*/  ISETP.GT.AND P4, PT, R7.reuse, 0x1, PT ;  /* 0x000000010700780c */ /* 0x040fe40003f84270 */
[----:B------:R-:W-:Y:S02]  /*3940*/  ISETP.GT.AND P5, PT, R7, 0x8, PT ;  /* 0x000000080700780c */ /* 0x000fe40003fa4270 */
[----:B-1----:R-:W-:Y:S01]  /*3950*/  VIADDMNMX R3, R6, R3, R2, PT ;  /* 0x0000000306037246 */ /* 0x002fe20003800102 */
        /* <DEDUP_REMOVED lines=12> */
[----:B------:R-:W-:Y:S01]  /*3a20*/  ISETP.GT.AND P3, PT, R7, 0x9, PT ;  /* 0x000000090700780c */ /* 0x000fe20003f64270 */
[----:B------:R-:W-:Y:S01]  /*3a30*/  HGMMA.64x16x16.F32 R64, gdesc[UR44], R64, gsb0 ;  /* 0x002000002c4079f0 */ /* 0x000fe20008000840 */
[----:B------:R-:W-:Y:S01]  /*3a40*/  UIADD3 UR46, UR50, 0x806, URZ ;  /* 0x00000806322e7890 */ /* 0x000fe2000fffe03f */
[----:B------:R-:W-:Y:S01]  /*3a50*/  FSEL R23, R78, -INF , P5 ;  /* 0xff8000004e177808 */ /* 0x000fe20002800000 */
[----:B------:R-:W-:Y:S01]  /*3a60*/  UMOV UR47, 0x40000040 ;  /* 0x40000040002f7882 */ /* 0x000fe20000000000 */
[----:B------:R-:W-:-:S02]  /*3a70*/  FMNMX.FTZ R0, R9, R75, !PT ;  /* 0x0000004b09007209 */ /* 0x000fc40007810000 */
[----:B------:R-:W-:Y:S02]  /*3a80*/  ISETP.GT.AND P4, PT, R7, 0x10, PT ;  /* 0x000000100700780c */ /* 0x000fe40003f84270 */
[----:B------:R-:W-:Y:S02]  /*3a90*/  FSEL R79, R79, -INF , P3 ;  /* 0xff8000004f4f7808 */ /* 0x000fe40001800000 */
[----:B------:R-:W-:Y:S02]  /*3aa0*/  FMNMX.FTZ R0, R23, R0, !PT ;  /* 0x0000000017007209 */ /* 0x000fe40007810000 */
[----:B------:R-:W-:Y:S02]  /*3ab0*/  ISETP.GT.AND P3, PT, R7, 0x11, PT ;  /* 0x000000110700780c */ /* 0x000fe40003f64270 */
[----:B------:R-:W-:Y:S02]  /*3ac0*/  FMNMX.FTZ R0, R79, R0, !PT ;  /* 0x000000004f007209 */ /* 0x000fe40007810000 */
[----:B------:R-:W-:-:S04]  /*3ad0*/  ISETP.GT.AND P5, PT, R3, 0x8, PT ;  /* 0x000000080300780c */ /* 0x000fc80003fa4270 */
        /* <DEDUP_REMOVED lines=17> */
[----:B------:R-:W-:Y:S01]  /*3bf0*/  FMNMX.FTZ R0, R71, R0, !PT ;  /* 0x0000000047007209 */ /* 0x000fe20007810000 */
        /* <DEDUP_REMOVED lines=44> */
[----:B------:R-:W-:Y:S01]  /*3ec0*/  FSEL R101, R46, -INF , P4 ;  /* 0xff8000002e657808 */ /* 0x000fe20002000000 */
[----:B------:R-:W-:Y:S01]  /*3ed0*/  IMAD.U32 R46, RZ, RZ, UR49 ;  /* 0x00000031ff2e7e24 */ /* 0x000fe2000f8e00ff */
        /* <DEDUP_REMOVED lines=22> */
[----:B------:R-:W-:Y:S02]  /*4040*/  FSEL R113, R26, -INF , P4 ;  /* 0xff8000001a717808 */ /* 0x000fe40002000000 */
[----:B------:R-:W-:Y:S02]  /*4050*/  ISETP.GT.AND P4, PT, R7, 0x68, PT ;  /* 0x000000680700780c */ /* 0x000fe40003f84270 */
[----:B------:R-:W-:Y:S02]  /*4060*/  FSEL R115, R27, -INF , P3 ;  /* 0xff8000001b737808 */ /* 0x000fe40001800000 */
[----:B------:R-:W-:-:S02]  /*4070*/  FMNMX.FTZ R0, R113, R0, !PT ;  /* 0x0000000071007209 */ /* 0x000fc40007810000 */
[----:B------:R-:W-:Y:S02]  /*4080*/  ISETP.GT.AND P3, PT, R7, 0x69, PT ;  /* 0x000000690700780c */ /* 0x000fe40003f64270 */
[----:B------:R-:W-:Y:S02]  /*4090*/  FSEL R117, R30, -INF , P4 ;  /* 0xff8000001e757808 */ /* 0x000fe40002000000 */
[----:B------:R-:W-:Y:S02]  /*40a0*/  FMNMX.FTZ R0, R115, R0, !PT ;  /* 0x0000000073007209 */ /* 0x000fe40007810000 */
[----:B------:R-:W-:Y:S02]  /*40b0*/  FSEL R119, R31, -INF , P3 ;  /* 0xff8000001f777808 */ /* 0x000fe40001800000 */
[----:B------:R-:W-:Y:S02]  /*40c0*/  FMNMX.FTZ R0, R117, R0, !PT ;  /* 0x0000000075007209 */ /* 0x000fe40007810000 */
[----:B------:R-:W-:-:S02]  /*40d0*/  ISETP.GT.AND P4, PT, R3, 0x1, PT ;  /* 0x000000010300780c */ /* 0x000fc40003f84270 */
[----:B------:R-:W-:Y:S01]  /*40e0*/  FMNMX.FTZ R8, R119, R0, !PT ;  /* 0x0000000077087209 */ /* 0x000fe20007810000 */
[----:B------:R-:W-:Y:S01]  /*40f0*/  IMAD.U32 R0, RZ, RZ, UR7 ;  /* 0x00000007ff007e24 */ /* 0x000fe2000f8e00ff */
[----:B------:R-:W-:Y:S01]  /*4100*/  FSEL R73, R73, -INF , P4 ;  /* 0xff80000049497808 */ /* 0x000fe20002000000 */
[----:B------:R-:W-:Y:S01]  /*4110*/  @UP0 ULDC UR7, c[0x0][0x450] ;  /* 0x0001140000070ab9 */ /* 0x000fe20000000800 */
[----:B------:R-:W-:Y:S01]  /*4120*/  ISETP.GT.AND P4, PT, R3, 0x11, PT ;  /* 0x000000110300780c */ /* 0x000fe20003f84270 */
[----:B------:R-:W0:Y:S01]  /*4130*/  SHFL.BFLY PT, R7, R8, 0x2, 0x1f ;  /* 0x0c401f0008077f89 */ /* 0x000e2200000e0000 */
[----:B------:R-:W-:Y:S02]  /*4140*/  @UP0 USHF.R.U32.HI UR38, URZ, UR7, UR11 ;  /* 0x000000073f260299 */ /* 0x000fe4000801160b */
[----:B------:R-:W-:Y:S02]  /*4150*/  FSEL R65, R65, -INF , P4 ;  /* 0xff80000041417808 */ /* 0x000fe40002000000 */
[----:B------:R-:W-:Y:S01]  /*4160*/  ISETP.GT.AND P4, PT, R3, 0x19, PT ;  /* 0x000000190300780c */ /* 0x000fe20003f84270 */
[----:B------:R-:W-:-:S03]  /*4170*/  UIADD3 UR39, UR38, -UR6, UR48 ;  /* 0x8000000626277290 */ /* 0x000fc6000fffe030 */
[----:B------:R-:W-:Y:S01]  /*4180*/  FSEL R69, R69, -INF , P4 ;  /* 0xff80000045457808 */ /* 0x000fe20002000000 */
[----:B------:R-:W-:Y:S01]  /*4190*/  UMOV UR38, URZ ;  /* 0x0000003f00267c82 */ /* 0x000fe20008000000 */
[----:B------:R-:W-:Y:S01]  /*41a0*/  ISETP.GT.AND P4, PT, R3, 0x21, PT ;  /* 0x000000210300780c */ /* 0x000fe20003f84270 */
[----:B------:R-:W-:-:S03]  /*41b0*/  UIMAD.WIDE UR38, UR39, -0x6db6db6d, UR38 ;  /* 0x92492493272678a5 */ /* 0x000fc6000f8e0226 */
[----:B------:R-:W-:Y:S01]  /*41c0*/  FSEL R57, R57, -INF , P4 ;  /* 0xff80000039397808 */ /* 0x000fe20002000000 */
[----:B------:R-:W-:Y:S01]  /*41d0*/  USHF.R.U32.HI UR6, URZ, 0x1f, UR39 ;  /* 0x0000001f3f067899 */ /* 0x000fe20008011627 */
[----:B------:R-:W-:-:S03]  /*41e0*/  ISETP.GT.AND P4, PT, R3, 0x29, PT ;  /* 0x000000290300780c */ /* 0x000fc60003f84270 */
[----:B------:R-:W-:Y:S01]  /*41f0*/  ULEA.HI.SX32 UR6, UR39, UR6, 0x1a ;  /* 0x0000000627067291 */ /* 0x000fe2000f8fd23f */
[----:B------:R-:W-:Y:S02]  /*4200*/  FSEL R61, R61, -INF , P4 ;  /* 0xff8000003d3d7808 */ /* 0x000fe40002000000 */
[----:B------:R-:W-:Y:S01]  /*4210*/  ISETP.GT.AND P4, PT, R3, 0x31, PT ;  /* 0x000000310300780c */ /* 0x000fe20003f84270 */
[----:B------:R-:W-:Y:S01]  /*4220*/  UISETP.LT.AND UP1, UPT, UR15, UR6, UPT ;  /* 0x000000060f00728c */ /* 0x000fe2000bf21270 */
[----:B0-----:R-:W-:Y:S02]  /*4230*/  FMNMX.FTZ R10, R8, R7, !PT ;  /* 0x00000007080a7209 */ /* 0x001fe40007810000 */
[----:B------:R-:W-:Y:S01]  /*4240*/  FSEL R49, R49, -INF , P4 ;  /* 0xff80000031317808 */ /* 0x000fe20002000000 */
[----:B------:R-:W-:Y:S01]  /*4250*/  USEL UR7, UR15, UR6, !UP1 ;  /* 0x000000060f077287 */ /* 0x000fe2000c800000 */
[----:B------:R-:W-:Y:S01]  /*4260*/  ISETP.GT.AND P4, PT, R3, 0x39, PT ;  /* 0x000000390300780c */ /* 0x000fe20003f84270 */
[----:B------:R-:W0:Y:S01]  /*4270*/  SHFL.BFLY PT, R7, R10, 0x1, 0x1f ;  /* 0x0c201f000a077f89 */ /* 0x000e2200000e0000 */
[----:B------:R-:W-:Y:S01]  /*4280*/  UMOV UR6, URZ ;  /* 0x0000003f00067c82 */ /* 0x000fe20008000000 */
[----:B------:R-:W-:Y:S01]  /*4290*/  UISETP.GE.AND UP1, UPT, UR14, UR7, UPT ;  /* 0x000000070e00728c */ /* 0x000fe2000bf26270 */
[----:B------:R-:W-:Y:S01]  /*42a0*/  FSEL R53, R53, -INF , P4 ;  /* 0xff80000035357808 */ /* 0x000fe20002000000 */
[----:B------:R-:W-:Y:S01]  /*42b0*/  IMAD.U32 R204, RZ, RZ, UR7 ;  /* 0x00000007ffcc7e24 */ /* 0x000fe2000f8e00ff */
[----:B------:R-:W-:-:S04]  /*42c0*/  ISETP.GT.AND P4, PT, R3, 0x41, PT ;  /* 0x000000410300780c */ /* 0x000fc80003f84270 */
[----:B------:R-:W-:Y:S02]  /*42d0*/  FSEL R41, R41, -INF , P4 ;  /* 0xff80000029297808 */ /* 0x000fe40002000000 */
[----:B------:R-:W-:-:S04]  /*42e0*/  ISETP.GT.AND P4, PT, R3, 0x49, PT ;  /* 0x000000490300780c */ /* 0x000fc80003f84270 */
[----:B------:R-:W-:Y:S02]  /*42f0*/  FSEL R45, R45, -INF , P4 ;  /* 0xff8000002d2d7808 */ /* 0x000fe40002000000 */
[----:B------:R-:W-:-:S04]  /*4300*/  ISETP.GT.AND P4, PT, R3, 0x51, PT ;  /* 0x000000510300780c */ /* 0x000fc80003f84270 */
[----:B------:R-:W-:Y:S02]  /*4310*/  FSEL R33, R33, -INF , P4 ;  /* 0xff80000021217808 */ /* 0x000fe40002000000 */
[----:B------:R-:W-:Y:S02]  /*4320*/  ISETP.GT.AND P4, PT, R3, 0x59, PT ;  /* 0x000000590300780c */ /* 0x000fe40003f84270 */
[----:B0-----:R-:W-:Y:S02]  /*4330*/  FMNMX.FTZ R7, R10, R7, !PT ;  /* 0x000000070a077209 */ /* 0x001fe40007810000 */
[----:B------:R-:W-:Y:S02]  /*4340*/  FSEL R37, R37, -INF , P4 ;  /* 0xff80000025257808 */ /* 0x000fe40002000000 */
[C---:B------:R-:W-:Y:S01]  /*4350*/  FSETP.NEU.FTZ.AND P3, PT, R7.reuse, -INF , PT ;  /* 0xff8000000700780b */ /* 0x040fe20003f7d000 */
[----:B------:R-:W-:Y:S01]  /*4360*/  FMUL.FTZ R14, R7, R0 ;  /* 0x00000000070e7220 */ /* 0x000fe20000410000 */
[----:B------:R-:W-:-:S04]  /*4370*/  ISETP.GT.AND P4, PT, R3, 0x61, PT ;  /* 0x000000610300780c */ /* 0x000fc80003f84270 */
[----:B------:R-:W-:Y:S02]  /*4380*/  FSEL R14, R14, RZ, P3 ;  /* 0x000000ff0e0e7208 */ /* 0x000fe40001800000 */
[----:B------:R-:W-:Y:S02]  /*4390*/  ISETP.GT.AND P3, PT, R3, RZ, PT ;  /* 0x000000ff0300720c */ /* 0x000fe40003f64270 */
[----:B------:R-:W-:Y:S01]  /*43a0*/  FSEL R25, R25, -INF , P4 ;  /* 0xff80000019197808 */ /* 0x000fe20002000000 */
[-CC-:B------:R-:W-:Y:S01]  /*43b0*/  FFMA.FTZ R201, R9, R0.reuse, -R14.reuse ;  /* 0x0000000009c97223 */ /* 0x180fe2000001080e */
[----:B------:R-:W-:Y:S01]  /*43c0*/  FSEL R9, R72, -INF , P3 ;  /* 0xff80000048097808 */ /* 0x000fe20001800000 */
[-CC-:B------:R-:W-:Y:S01]  /*43d0*/  FFMA.FTZ R203, R23, R0.reuse, -R14.reuse ;  /* 0x0000000017cb7223 */ /* 0x180fe2000001080e */
[----:B------:R-:W-:Y:S01]  /*43e0*/  ISETP.GT.AND P3, PT, R3, 0x9, PT ;  /* 0x000000090300780c */ /* 0x000fe20003f64270 */
[-CC-:B------:R-:W-:Y:S01]  /*43f0*/  FFMA.FTZ R59, R59, R0.reuse, -R14.reuse ;  /* 0x000000003b3b7223 */ /* 0x180fe2000001080e */
[----:B------:R-:W-:Y:S01]  /*4400*/  FMNMX.FTZ R6, R9, R73, !PT ;  /* 0x0000004909067209 */ /* 0x000fe20007810000 */
[-CC-:B------:R-:W-:Y:S01]  /*4410*/  FFMA.FTZ R63, R63, R0.reuse, -R14.reuse ;  /* 0x000000003f3f7223 */ /* 0x180fe2000001080e */
[----:B------:R-:W-:Y:S01]  /*4420*/  FSEL R77, R77, -INF , P3 ;  /* 0xff8000004d4d7808 */ /* 0x000fe20001800000 */
[----:B------:R-:W-:Y:S01]  /*4430*/  MUFU.EX2 R22, R59 ;  /* 0x0000003b00167308 */ /* 0x000fe20000000800 */
[----:B------:R-:W-:Y:S01]  /*4440*/  ISETP.GT.AND P3, PT, R3, 0x10, PT ;  /* 0x000000100300780c */ /* 0x000fe20003f64270 */
[--C-:B------:R-:W-:Y:S01]  /*4450*/  FFMA.FTZ R2, R75, R0, -R14.reuse ;  /* 0x000000004b027223 */ /* 0x100fe2000001080e */
[----:B------:R-:W-:Y:S01]  /*4460*/  FMNMX.FTZ R6, R15, R6, !PT ;  /* 0x000000060f067209 */ /* 0x000fe20007810000 */
[-CC-:B------:R-:W-:Y:S01]  /*4470*/  FFMA.FTZ R8, R79, R0.reuse, -R14.reuse ;  /* 0x000000004f087223 */ /* 0x180fe2000001080e */
[----:B------:R-:W-:Y:S01]  /*4480*/  FSEL R21, R64, -INF , P3 ;  /* 0xff80000040157808 */ /* 0x000fe20001800000 */
[--C-:B------:R-:W-:Y:S01]  /*4490*/  FFMA.FTZ R197, R81, R0, -R14.reuse ;  /* 0x0000000051c57223 */ /* 0x100fe2000001080e */
[----:B------:R-:W-:Y:S01]  /*44a0*/  FMNMX.FTZ R6, R77, R6, !PT ;  /* 0x000000064d067209 */ /* 0x000fe20007810000 */
        /* <DEDUP_REMOVED lines=16> */
[----:B------:R-:W0:Y:S01]  /*45b0*/  MUFU.EX2 R2, R2 ;  /* 0x0000000200027308 */ /* 0x000e220000000800 */
[----:B------:R-:W-:Y:S01]  /*45c0*/  ISETP.GT.AND P3, PT, R3, 0x28, PT ;  /* 0x000000280300780c */ /* 0x000fe20003f64270 */
[--C-:B------:R-:W-:Y:S01]  /*45d0*/  FFMA.FTZ R91, R91, R0, -R14.reuse ;  /* 0x000000005b5b7223 */ /* 0x100fe2000001080e */
[----:B------:R-:W-:Y:S01]  /*45e0*/  FMNMX.FTZ R6, R27, R6, !PT ;  /* 0x000000061b067209 */ /* 0x000fe20007810000 */
[-CC-:B------:R-:W-:Y:S01]  /*45f0*/  FFMA.FTZ R93, R93, R0.reuse, -R14.reuse ;  /* 0x000000005d5d7223 */ /* 0x180fe2000001080e */
[----:B------:R-:W-:Y:S01]  /*4600*/  FSEL R31, R60, -INF , P3 ;  /* 0xff8000003c1f7808 */ /* 0x000fe20001800000 */
[--C-:B------:R-:W-:Y:S01]  /*4610*/  FFMA.FTZ R95, R95, R0, -R14.reuse ;  /* 0x000000005f5f7223 */ /* 0x100fe2000001080e */
[----:B------:R-:W-:Y:S01]  /*4620*/  FMNMX.FTZ R6, R57, R6, !PT ;  /* 0x0000000639067209 */ /* 0x000fe20007810000 */
[-CC-:B------:R-:W-:Y:S01]  /*4630*/  FFMA.FTZ R97, R97, R0.reuse, -R14.reuse ;  /* 0x0000000061617223 */ /* 0x180fe2000001080e */
        /* <DEDUP_REMOVED lines=21> */
[----:B------:R-:W-:Y:S01]  /*4790*/  FFMA.FTZ R119, R119, R0, -R14 ;  /* 0x0000000077777223 */ /* 0x000fe2000001080e */
[----:B------:R-:W-:Y:S01]  /*47a0*/  FMNMX.FTZ R6, R53, R6, !PT ;  /* 0x0000000635067209 */ /* 0x000fe20007810000 */
[----:B------:R-:W-:Y:S01]  /*47b0*/  MUFU.EX2 R203, R203 ;  /* 0x000000cb00cb7308 */ /* 0x000fe20000000800 */
[----:B------:R-:W-:Y:S01]  /*47c0*/  ISETP.GT.AND P3, PT, R3, 0x48, PT ;  /* 0x000000480300780c */ /* 0x000fe20003f64270 */
[----:B0-----:R-:W-:Y:S01]  /*47d0*/  FADD.FTZ R42, R201, R2 ;  /* 0x00000002c92a7221 */ /* 0x001fe20000010000 */
[----:B------:R-:W-:-:S02]  /*47e0*/  FMNMX.FTZ R6, R43, R6, !PT ;  /* 0x000000062b067209 */ /* 0x000fc40007810000 */
[----:B------:R-:W-:Y:S02]  /*47f0*/  CS2R R82, SRZ ;  /* 0x0000000000527805 */ /* 0x000fe4000001ff00 */
[----:B------:R-:W-:Y:S02]  /*4800*/  FSEL R47, R44, -INF , P3 ;  /* 0xff8000002c2f7808 */ /* 0x000fe40001800000 */
[----:B------:R-:W-:Y:S02]  /*4810*/  CS2R R80, SRZ ;  /* 0x0000000000507805 */ /* 0x000fe4000001ff00 */
[----:B------:R-:W-:Y:S01]  /*4820*/  FMNMX.FTZ R6, R41, R6, !PT ;  /* 0x0000000629067209 */ /* 0x000fe20007810000 */
[----:B------:R-:W-:Y:S01]  /*4830*/  MUFU.EX2 R8, R8 ;  /* 0x0000000800087308 */ /* 0x000fe20000000800 */
[----:B------:R-:W-:Y:S02]  /*4840*/  ISETP.GT.AND P3, PT, R3, 0x50, PT ;  /* 0x000000500300780c */ /* 0x000fe40003f64270 */
[----:B------:R-:W-:-:S02]  /*4850*/  CS2R R78, SRZ ;  /* 0x00000000004e7805 */ /* 0x000fc4000001ff00 */
[----:B------:R-:W-:Y:S02]  /*4860*/  FMNMX.FTZ R6, R47, R6, !PT ;  /* 0x000000062f067209 */ /* 0x000fe40007810000 */
[----:B------:R-:W-:Y:S02]  /*4870*/  CS2R R74, SRZ ;  /* 0x00000000004a7805 */ /* 0x000fe4000001ff00 */
[----:B------:R-:W-:Y:S02]  /*4880*/  FSEL R51, R32, -INF , P3 ;  /* 0xff80000020337808 */ /* 0x000fe40001800000 */
[----:B------:R-:W-:Y:S02]  /*4890*/  CS2R R66, SRZ ;  /* 0x0000000000427805 */ /* 0x000fe4000001ff00 */
[----:B------:R-:W-:Y:S01]  /*48a0*/  FMNMX.FTZ R6, R45, R6, !PT ;  /* 0x000000062d067209 */ /* 0x000fe20007810000 */
[----:B------:R-:W-:Y:S01]  /*48b0*/  MUFU.EX2 R197, R197 ;  /* 0x000000c500c57308 */ /* 0x000fe20000000800 */
[----:B------:R-:W-:-:S02]  /*48c0*/  ISETP.GT.AND P3, PT, R3, 0x58, PT ;  /* 0x000000580300780c */ /* 0x000fc40003f64270 */
[----:B------:R-:W-:Y:S02]  /*48d0*/  FMNMX.FTZ R6, R51, R6, !PT ;  /* 0x0000000633067209 */ /* 0x000fe40007810000 */
[----:B------:R-:W-:Y:S02]  /*48e0*/  FSEL R55, R36, -INF , P3 ;  /* 0xff80000024377808 */ /* 0x000fe40001800000 */
[----:B------:R-:W-:Y:S01]  /*48f0*/  FMNMX.FTZ R6, R33, R6, !PT ;  /* 0x0000000621067209 */ /* 0x000fe20007810000 */
[----:B------:R-:W-:Y:S01]  /*4900*/  MUFU.EX2 R10, R10 ;  /* 0x0000000a000a7308 */ /* 0x000fe20000000800 */
[----:B------:R-:W-:Y:S02]  /*4910*/  ISETP.GT.AND P3, PT, R3, 0x60, PT ;  /* 0x000000600300780c */ /* 0x000fe40003f64270 */
[----:B------:R-:W-:Y:S02]  /*4920*/  FMNMX.FTZ R6, R55, R6, !PT ;  /* 0x0000000637067209 */ /* 0x000fe40007810000 */
[----:B------:R-:W-:-:S02]  /*4930*/  FSEL R59, R24, -INF , P3 ;  /* 0xff800000183b7808 */ /* 0x000fc40001800000 */
[----:B------:R-:W-:Y:S01]  /*4940*/  FMNMX.FTZ R6, R37, R6, !PT ;  /* 0x0000000625067209 */ /* 0x000fe20007810000 */
[----:B------:R-:W-:Y:S01]  /*4950*/  MUFU.EX2 R199, R199 ;  /* 0x000000c700c77308 */ /* 0x000fe20000000800 */
[----:B------:R-:W-:Y:S02]  /*4960*/  ISETP.GT.AND P3, PT, R3, 0x68, PT ;  /* 0x000000680300780c */ /* 0x000fe40003f64270 */
[----:B------:R-:W-:Y:S02]  /*4970*/  FMNMX.FTZ R6, R59, R6, !PT ;  /* 0x000000063b067209 */ /* 0x000fe40007810000 */
[----:B------:R-:W-:Y:S02]  /*4980*/  ISETP.GT.AND P4, PT, R3, 0x69, PT ;  /* 0x000000690300780c */ /* 0x000fe40003f84270 */
[----:B------:R-:W-:Y:S01]  /*4990*/  FSEL R63, R28, -INF , P3 ;  /* 0xff8000001c3f7808 */ /* 0x000fe20001800000 */
[----:B------:R0:W-:Y:S01]  /*49a0*/  MUFU.EX2 R20, R71 ;  /* 0x0000004700147308 */ /* 0x0001e20000000800 */
[----:B------:R-:W-:-:S02]  /*49b0*/  FMNMX.FTZ R6, R25, R6, !PT ;  /* 0x0000000619067209 */ /* 0x000fc40007810000 */
[----:B------:R-:W-:Y:S02]  /*49c0*/  FSEL R29, R29, -INF , P4 ;  /* 0xff8000001d1d7808 */ /* 0x000fe40002000000 */
[----:B------:R-:W-:Y:S02]  /*49d0*/  FMNMX.FTZ R6, R63, R6, !PT ;  /* 0x000000063f067209 */ /* 0x000fe40007810000 */
[----:B------:R-:W-:Y:S01]  /*49e0*/  F2FP.F16.F32.PACK_AB R201, R2, R201 ;  /* 0x000000c902c9723e */ /* 0x000fe200000000ff */
[----:B------:R-:W1:Y:S01]  /*49f0*/  MUFU.EX2 R85, R85 ;  /* 0x0000005500557308 */ /* 0x000e620000000800 */
[----:B------:R-:W-:Y:S02]  /*4a00*/  FMNMX.FTZ R6, R29, R6, !PT ;  /* 0x000000061d067209 */ /* 0x000fe40007810000 */
[----:B0-----:R-:W-:-:S03]  /*4a10*/  CS2R R70, SRZ ;  /* 0x0000000000467805 */ /* 0x001fc6000001ff00 */
[----:B------:R-:W0:Y:S02]  /*4a20*/  SHFL.BFLY PT, R3, R6, 0x2, 0x1f ;  /* 0x0c401f0006037f89 */ /* 0x000e2400000e0000 */
[----:B------:R-:W2:Y:S08]  /*4a30*/  MUFU.EX2 R87, R87 ;  /* 0x0000005700577308 */ /* 0x000eb00000000800 */
[----:B------:R-:W-:Y:S01]  /*4a40*/  MUFU.EX2 R89, R89 ;  /* 0x0000005900597308 */ /* 0x000fe20000000800 */
[----:B-1----:R-:W-:-:S07]  /*4a50*/  F2FP.F16.F32.PACK_AB R193, R22, R85 ;  /* 0x0000005516c1723e */ /* 0x002fce00000000ff */
[----:B------:R1:W3:Y:S01]  /*4a60*/  MUFU.EX2 R24, R91 ;  /* 0x0000005b00187308 */ /* 0x0002e20000000800 */
[----:B--2---:R-:W-:Y:S02]  /*4a70*/  F2FP.F16.F32.PACK_AB R195, R26, R87 ;  /* 0x000000571ac3723e */ /* 0x004fe400000000ff */
[----:B0-----:R-:W-:-:S05]  /*4a80*/  FMNMX.FTZ R3, R6, R3, !PT ;  /* 0x0000000306037209 */ /* 0x001fca0007810000 */
[----:B------:R-:W-:Y:S01]  /*4a90*/  MUFU.EX2 R93, R93 ;  /* 0x0000005d005d7308 */ /* 0x000fe20000000800 */
[----:B-1----:R-:W-:Y:S01]  /*4aa0*/  CS2R R90, SRZ ;  /* 0x00000000005a7805 */ /* 0x002fe2000001ff00 */
[----:B------:R-:W0:Y:S06]  /*4ab0*/  SHFL.BFLY PT, R6, R3, 0x1, 0x1f ;  /* 0x0c201f0003067f89 */ /* 0x000e2c00000e0000 */
[----:B------:R1:W2:Y:S01]  /*4ac0*/  MUFU.EX2 R28, R95 ;  /* 0x0000005f001c7308 */ /* 0x0002a20000000800 */
[----:B---3--:R-:W-:-:S07]  /*4ad0*/  F2FP.F16.F32.PACK_AB R189, R24, R89 ;  /* 0x0000005918bd723e */ /* 0x008fce00000000ff */
[----:B------:R-:W-:Y:S01]  /*4ae0*/  MUFU.EX2 R97, R97 ;  /* 0x0000006100617308 */ /* 0x000fe20000000800 */
[----:B-1----:R-:W-:-:S07]  /*4af0*/  CS2R R94, SRZ ;  /* 0x00000000005e7805 */ /* 0x002fce000001ff00 */
[----:B------:R1:W-:Y:S01]  /*4b00*/  MUFU.EX2 R30, R99 ;  /* 0x00000063001e7308 */ /* 0x0003e20000000800 */
[----:B--2---:R-:W-:Y:S02]  /*4b10*/  F2FP.F16.F32.PACK_AB R191, R28, R93 ;  /* 0x0000005d1cbf723e */ /* 0x004fe400000000ff */
[----:B0-----:R-:W-:-:S04]  /*4b20*/  FMNMX.FTZ R6, R3, R6, !PT ;  /* 0x0000000603067209 */ /* 0x001fc80007810000 */
[C---:B------:R-:W-:Y:S01]  /*4b30*/  FSETP.NEU.FTZ.AND P3, PT, R6.reuse, -INF , PT ;  /* 0xff8000000600780b */ /* 0x040fe20003f7d000 */
[----:B------:R-:W-:Y:S01]  /*4b40*/  FMUL.FTZ R3, R6, R0 ;  /* 0x0000000006037220 */ /* 0x000fe20000410000 */
[----:B------:R-:W-:Y:S01]  /*4b50*/  MUFU.EX2 R101, R101 ;  /* 0x0000006500657308 */ /* 0x000fe20000000800 */
[----:B-1----:R-:W-:-:S03]  /*4b60*/  CS2R R98, SRZ ;  /* 0x0000000000627805 */ /* 0x002fc6000001ff00 */
[----:B------:R-:W-:Y:S01]  /*4b70*/  FSEL R14, R3, RZ, P3 ;  /* 0x000000ff030e7208 */ /* 0x000fe20001800000 */
[----:B------:R-:W-:Y:S01]  /*4b80*/  FADD.FTZ R3, R203, R42 ;  /* 0x0000002acb037221 */ /* 0x000fe20000010000 */
[C---:B------:R-:W-:Y:S02]  /*4b90*/  F2FP.F16.F32.PACK_AB R203, R8.reuse, R203 ;  /* 0x000000cb08cb723e */ /* 0x040fe400000000ff */
[----:B------:R-:W-:Y:S01]  /*4ba0*/  MUFU.EX2 R32, R103 ;  /* 0x0000006700207308 */ /* 0x000fe20000000800 */
[-CC-:B------:R-:W-:Y:S01]  /*4bb0*/  FFMA.FTZ R73, R73, R0.reuse, -R14.reuse ;  /* 0x0000000049497223 */ /* 0x180fe2000001080e */
[-CC-:B------:R-:W-:Y:S01]  /*4bc0*/  FFMA.FTZ R9, R9, R0.reuse, -R14.reuse ;  /* 0x0000000009097223 */ /* 0x180fe2000001080e */
[-CC-:B------:R-:W-:Y:S01]  /*4bd0*/  FFMA.FTZ R15, R15, R0.reuse, -R14.reuse ;  /* 0x000000000f0f7223 */ /* 0x180fe2000001080e */
[-CC-:B------:R-:W-:Y:S01]  /*4be0*/  FFMA.FTZ R77, R77, R0.reuse, -R14.reuse ;  /* 0x000000004d4d7223 */ /* 0x180fe2000001080e */
[-CC-:B------:R-:W-:Y:S01]  /*4bf0*/  FFMA.FTZ R21, R21, R0.reuse, -R14.reuse ;  /* 0x0000000015157223 */ /* 0x180fe2000001080e */
[----:B------:R-:W-:Y:S01]  /*4c00*/  FADD.FTZ R42, R8, R3 ;  /* 0x00000003082a7221 */ /* 0x000fe20000010000 */
[-CC-:B------:R-:W-:Y:S01]  /*4c10*/  FFMA.FTZ R65, R65, R0.reuse, -R14.reuse ;  /* 0x0000000041417223 */ /* 0x180fe2000001080e */
[----:B------:R0:W-:Y:S01]  /*4c20*/  MUFU.EX2 R200, R9 ;  /* 0x0000000900c87308 */ /* 0x0001e20000000800 */
[-C--:B------:R-:W-:Y:S01]  /*4c30*/  FFMA.FTZ R23, R23, R0.reuse, -R14 ;  /* 0x0000000017177223 */ /* 0x080fe2000001080e */
[----:B------:R-:W-:Y:S01]  /*4c40*/  FADD.FTZ R3, R197, R42 ;  /* 0x0000002ac5037221 */ /* 0x000fe20000010000 */
[-CC-:B------:R-:W-:Y:S01]  /*4c50*/  FFMA.FTZ R69, R69, R0.reuse, -R14.reuse ;  /* 0x0000000045457223 */ /* 0x180fe2000001080e */
[-CC-:B------:R-:W-:Y:S01]  /*4c60*/  FFMA.FTZ R27, R27, R0.reuse, -R14.reuse ;  /* 0x000000001b1b7223 */ /* 0x180fe2000001080e */
[-CC-:B------:R-:W-:Y:S01]  /*4c70*/  FFMA.FTZ R57, R57, R0.reuse, -R14.reuse ;  /* 0x0000000039397223 */ /* 0x180fe2000001080e */
[----:B------:R-:W-:Y:S01]  /*4c80*/  FADD.FTZ R44, R10, R3 ;  /* 0x000000030a2c7221 */ /* 0x000fe20000010000 */
[-CC-:B------:R-:W-:Y:S01]  /*4c90*/  FFMA.FTZ R31, R31, R0.reuse, -R14.reuse ;  /* 0x000000001f1f7223 */ /* 0x180fe2000001080e */
[----:B------:R-:W1:Y:S01]  /*4ca0*/  MUFU.EX2 R73, R73 ;  /* 0x0000004900497308 */ /* 0x000e620000000800 */
[-C--:B------:R-:W-:Y:S01]  /*4cb0*/  FFMA.FTZ R61, R61, R0.reuse, -R14 ;  /* 0x000000003d3d7223 */ /* 0x080fe2000001080e */
[----:B0-----:R-:W-:Y:S01]  /*4cc0*/  FADD.FTZ R9, R199, R44 ;  /* 0x0000002cc7097221 */ /* 0x001fe20000010000 */
[-CC-:B------:R-:W-:Y:S01]  /*4cd0*/  FFMA.FTZ R35, R35, R0.reuse, -R14.reuse ;  /* 0x0000000023237223 */ /* 0x180fe2000001080e */
[-CC-:B------:R-:W-:Y:S01]  /*4ce0*/  FFMA.FTZ R49, R49, R0.reuse, -R14.reuse ;  /* 0x0000000031317223 */ /* 0x180fe2000001080e */
[-CC-:B------:R-:W-:Y:S01]  /*4cf0*/  FFMA.FTZ R39, R39, R0.reuse, -R14.reuse ;  /* 0x0000000027277223 */ /* 0x180fe2000001080e */
[----:B------:R-:W-:Y:S01]  /*4d00*/  FADD.FTZ R44, R20, R9 ;  /* 0x00000009142c7221 */ /* 0x000fe20000010000 */
[-CC-:B------:R-:W-:Y:S01]  /*4d10*/  FFMA.FTZ R53, R53, R0.reuse, -R14.reuse ;  /* 0x0000000035357223 */ /* 0x180fe2000001080e */
[----:B------:R-:W0:Y:S01]  /*4d20*/  MUFU.EX2 R15, R15 ;  /* 0x0000000f000f7308 */ /* 0x000e220000000800 */
[-C--:B------:R-:W-:Y:S01]  /*4d30*/  FFMA.FTZ R43, R43, R0.reuse, -R14 ;  /* 0x000000002b2b7223 */ /* 0x080fe2000001080e */
[----:B------:R-:W-:Y:S01]  /*4d40*/  FADD.FTZ R9, R85, R44 ;  /* 0x0000002c55097221 */ /* 0x000fe20000010000 */
[-CC-:B------:R-:W-:Y:S01]  /*4d50*/  FFMA.FTZ R41, R41, R0.reuse, -R14.reuse ;  /* 0x0000000029297223 */ /* 0x180fe2000001080e */
[-CC-:B------:R-:W-:Y:S01]  /*4d60*/  FFMA.FTZ R47, R47, R0.reuse, -R14.reuse ;  /* 0x000000002f2f7223 */ /* 0x180fe2000001080e */
[-CC-:B------:R-:W-:Y:S01]  /*4d70*/  FFMA.FTZ R45, R45, R0.reuse, -R14.reuse ;  /* 0x000000002d2d7223 */ /* 0x180fe2000001080e */
[----:B------:R-:W-:Y:S01]  /*4d80*/  FADD.FTZ R44, R22, R9 ;  /* 0x00000009162c7221 */ /* 0x000fe20000010000 */
[-CC-:B------:R-:W-:Y:S01]  /*4d90*/  FFMA.FTZ R51, R51, R0.reuse, -R14.reuse ;  /* 0x0000000033337223 */ /* 0x180fe2000001080e */
[----:B------:R-:W2:Y:S01]  /*4da0*/  MUFU.EX2 R202, R77 ;  /* 0x0000004d00ca7308 */ /* 0x000ea20000000800 */
[----:B-1----:R-:W-:Y:S01]  /*4db0*/  FADD.FTZ R42, R200, R73 ;  /* 0x00000049c82a7221 */ /* 0x002fe20000010000 */
        /* <DEDUP_REMOVED lines=8> */
[----:B------:R-:W-:Y:S01]  /*4e40*/  FFMA.FTZ R14, R29, R0, -R14 ;  /* 0x000000001d0e7223 */ /* 0x000fe2000001080e */
[----:B------:R-:W-:-:S02]  /*4e50*/  PLOP3.LUT P3, PT, PT, PT, UP1, 0x80, 0x0 ;  /* 0x000000000000781c */ /* 0x000fc40003f6f018 */
[----:B------:R-:W-:Y:S02]  /*4e60*/  CS2R R102, SRZ ;  /* 0x0000000000667805 */ /* 0x000fe4000001ff00 */
[----:B------:R-:W-:Y:S01]  /*4e70*/  F2FP.F16.F32.PACK_AB R199, R20, R199 ;  /* 0x000000c714c7723e */ /* 0x000fe200000000ff */
[----:B------:R-:W-:Y:S01]  /*4e80*/  IMAD.U32 R20, RZ, RZ, UR14 ;  /* 0x0000000eff147e24 */ /* 0x000fe2000f8e00ff */
[----:B------:R-:W-:Y:S01]  /*4e90*/  F2FP.F16.F32.PACK_AB R197, R10, R197 ;  /* 0x000000c50ac5723e */ /* 0x000fe200000000ff */
[----:B------:R0:W3:Y:S01]  /*4ea0*/  MUFU.EX2 R196, R65 ;  /* 0x0000004100c47308 */ /* 0x0000e20000000800 */
[----:B--2---:R-:W-:Y:S01]  /*4eb0*/  FADD.FTZ R42, R202, R3 ;  /* 0x00000003ca2a7221 */ /* 0x004fe20000010000 */
[----:B------:R-:W-:Y:S02]  /*4ec0*/  F2FP.F16.F32.PACK_AB R185, R30, R97 ;  /* 0x000000611eb9723e */ /* 0x000fe400000000ff */
[----:B------:R-:W-:Y:S02]  /*4ed0*/  CS2R R84, SRZ ;  /* 0x0000000000547805 */ /* 0x000fe4000001ff00 */
[----:B------:R-:W-:-:S02]  /*4ee0*/  F2FP.F16.F32.PACK_AB R187, R32, R101 ;  /* 0x0000006520bb723e */ /* 0x000fc400000000ff */
[----:B------:R-:W-:Y:S02]  /*4ef0*/  CS2R R76, SRZ ;  /* 0x00000000004c7805 */ /* 0x000fe4000001ff00 */
[----:B------:R-:W-:Y:S02]  /*4f00*/  F2FP.F16.F32.PACK_AB R200, R73, R200 ;  /* 0x000000c849c8723e */ /* 0x000fe400000000ff */
[----:B------:R-:W-:Y:S01]  /*4f10*/  CS2R R72, SRZ ;  /* 0x0000000000487805 */ /* 0x000fe2000001ff00 */
[----:B------:R-:W2:Y:S01]  /*4f20*/  MUFU.EX2 R23, R23 ;  /* 0x0000001700177308 */ /* 0x000ea20000000800 */
[----:B-1----:R-:W-:Y:S01]  /*4f30*/  FADD.FTZ R3, R21, R42 ;  /* 0x0000002a15037221 */ /* 0x002fe20000010000 */
[----:B------:R-:W-:Y:S02]  /*4f40*/  F2FP.F16.F32.PACK_AB R202, R202, R15 ;  /* 0x0000000fcaca723e */ /* 0x000fe400000000ff */
[----:B0-----:R-:W-:-:S04]  /*4f50*/  CS2R R64, SRZ ;  /* 0x0000000000407805 */ /* 0x001fc8000001ff00 */
[----:B------:R0:W1:Y:S01]  /*4f60*/  MUFU.EX2 R198, R69 ;  /* 0x0000004500c67308 */ /* 0x0000620000000800 */
[C---:B---3--:R-:W-:Y:S01]  /*4f70*/  FADD.FTZ R42, R196.reuse, R3 ;  /* 0x00000003c42a7221 */ /* 0x048fe20000010000 */
[----:B------:R-:W-:Y:S01]  /*4f80*/  FADD.FTZ R3, R87, R44 ;  /* 0x0000002c57037221 */ /* 0x000fe20000010000 */
[----:B------:R-:W-:Y:S02]  /*4f90*/  F2FP.F16.F32.PACK_AB R196, R196, R21 ;  /* 0x00000015c4c4723e */ /* 0x000fe400000000ff */
[----:B------:R-:W-:Y:S01]  /*4fa0*/  CS2R R86, SRZ ;  /* 0x0000000000567805 */ /* 0x000fe2000001ff00 */
[----:B------:R-:W-:Y:S01]  /*4fb0*/  FADD.FTZ R44, R26, R3 ;  /* 0x000000031a2c7221 */ /* 0x000fe20000010000 */
[----:B------:R-:W-:Y:S01]  /*4fc0*/  @!P1 VIADD R3, R46, 0x36840 ;  /* 0x000368402e039836 */ /* 0x000fe20000000000 */
[----:B------:R-:W3:Y:S01]  /*4fd0*/  MUFU.EX2 R27, R27 ;  /* 0x0000001b001b7308 */ /* 0x000ee20000000800 */
[----:B--2---:R-:W-:Y:S01]  /*4fe0*/  FADD.FTZ R9, R23, R42 ;  /* 0x0000002a17097221 */ /* 0x004fe20000010000 */
[----:B0-----:R-:W-:-:S02]  /*4ff0*/  CS2R R68, SRZ ;  /* 0x0000000000447805 */ /* 0x001fc4000001ff00 */
[----:B------:R-:W-:-:S04]  /*5000*/  @!P1 PRMT R3, RZ, 0x654, R3 ;  /* 0x00000654ff039816 */ /* 0x000fc80000000003 */
[----:B------:R0:W2:Y:S01]  /*5010*/  MUFU.EX2 R192, R57 ;  /* 0x0000003900c07308 */ /* 0x0000a20000000800 */
[C---:B-1----:R-:W-:Y:S01]  /*5020*/  FADD.FTZ R42, R198.reuse, R9 ;  /* 0x00000009c62a7221 */ /* 0x042fe20000010000 */
[----:B------:R1:W-:Y:S01]  /*5030*/  @!P1 SYNCS.ARRIVE.TRANS64.RED.A1T0 RZ, [R3+URZ], RZ ;  /* 0x000000ff03ff99a7 */ /* 0x0003e2000810043f */
[----:B------:R-:W-:-:S05]  /*5040*/  F2FP.F16.F32.PACK_AB R198, R198, R23 ;  /* 0x00000017c6c6723e */ /* 0x000fca00000000ff */
[----:B------:R-:W1:Y:S01]  /*5050*/  MUFU.EX2 R31, R31 ;  /* 0x0000001f001f7308 */ /* 0x000e620000000800 */
[----:B---3--:R-:W-:Y:S01]  /*5060*/  FADD.FTZ R9, R27, R42 ;  /* 0x0000002a1b097221 */ /* 0x008fe20000010000 */
[----:B0-----:R-:W-:-:S06]  /*5070*/  CS2R R56, SRZ ;  /* 0x0000000000387805 */ /* 0x001fcc000001ff00 */
[----:B------:R0:W3:Y:S01]  /*5080*/  MUFU.EX2 R194, R61 ;  /* 0x0000003d00c27308 */ /* 0x0000e20000000800 */
[C---:B--2---:R-:W-:Y:S01]  /*5090*/  FADD.FTZ R42, R192.reuse, R9 ;  /* 0x00000009c02a7221 */ /* 0x044fe20000010000 */
[----:B------:R-:W-:Y:S02]  /*50a0*/  F2FP.F16.F32.PACK_AB R192, R192, R27 ;  /* 0x0000001bc0c0723e */ /* 0x000fe400000000ff */
[----:B------:R-:W-:-:S04]  /*50b0*/  CS2R R26, SRZ ;  /* 0x00000000001a7805 */ /* 0x000fc8000001ff00 */
[----:B------:R-:W2:Y:S01]  /*50c0*/  MUFU.EX2 R35, R35 ;  /* 0x0000002300237308 */ /* 0x000ea20000000800 */
[----:B-1----:R-:W-:Y:S01]  /*50d0*/  FADD.FTZ R3, R31, R42 ;  /* 0x0000002a1f037221 */ /* 0x002fe20000010000 */
[----:B0-----:R-:W-:-:S06]  /*50e0*/  CS2R R60, SRZ ;  /* 0x00000000003c7805 */ /* 0x001fcc000001ff00 */
[----:B------:R0:W1:Y:S01]  /*50f0*/  MUFU.EX2 R188, R49 ;  /* 0x0000003100bc7308 */ /* 0x0000620000000800 */
[C---:B---3--:R-:W-:Y:S01]  /*5100*/  FADD.FTZ R42, R194.reuse, R3 ;  /* 0x00000003c22a7221 */ /* 0x048fe20000010000 */
[----:B------:R-:W-:-:S06]  /*5110*/  F2FP.F16.F32.PACK_AB R194, R194, R31 ;  /* 0x0000001fc2c2723e */ /* 0x000fcc00000000ff */
[----:B------:R-:W3:Y:S01]  /*5120*/  MUFU.EX2 R39, R39 ;  /* 0x0000002700277308 */ /* 0x000ee20000000800 */
[----:B--2---:R-:W-:Y:S01]  /*5130*/  FADD.FTZ R3, R35, R42 ;  /* 0x0000002a23037221 */ /* 0x004fe20000010000 */
[----:B0-----:R-:W-:-:S06]  /*5140*/  CS2R R48, SRZ ;  /* 0x0000000000307805 */ /* 0x001fcc000001ff00 */
[----:B------:R0:W2:Y:S01]  /*5150*/  MUFU.EX2 R190, R53 ;  /* 0x0000003500be7308 */ /* 0x0000a20000000800 */
[C---:B-1----:R-:W-:Y:S01]  /*5160*/  FADD.FTZ R42, R188.reuse, R3 ;  /* 0x00000003bc2a7221 */ /* 0x042fe20000010000 */
[----:B------:R-:W-:-:S06]  /*5170*/  F2FP.F16.F32.PACK_AB R188, R188, R35 ;  /* 0x00000023bcbc723e */ /* 0x000fcc00000000ff */
[----:B------:R-:W1:Y:S01]  /*5180*/  MUFU.EX2 R43, R43 ;  /* 0x0000002b002b7308 */ /* 0x000e620000000800 */
[----:B---3--:R-:W-:Y:S01]  /*5190*/  FADD.FTZ R3, R39, R42 ;  /* 0x0000002a27037221 */ /* 0x008fe20000010000 */
[----:B0-----:R-:W-:-:S06]  /*51a0*/  CS2R R52, SRZ ;  /* 0x0000000000347805 */ /* 0x001fcc000001ff00 */
[----:B------:R0:W3:Y:S01]  /*51b0*/  MUFU.EX2 R184, R41 ;  /* 0x0000002900b87308 */ /* 0x0000e20000000800 */
[C---:B--2---:R-:W-:Y:S01]  /*51c0*/  FADD.FTZ R2, R190.reuse, R3 ;  /* 0x00000003be027221 */ /* 0x044fe20000010000 */
[----:B------:R-:W-:-:S06]  /*51d0*/  F2FP.F16.F32.PACK_AB R190, R190, R39 ;  /* 0x00000027bebe723e */ /* 0x000fcc00000000ff */
[----:B------:R-:W2:Y:S01]  /*51e0*/  MUFU.EX2 R47, R47 ;  /* 0x0000002f002f7308 */ /* 0x000ea20000000800 */
[----:B0-----:R-:W-:Y:S01]  /*51f0*/  FADD.FTZ R41, R89, R44 ;  /* 0x0000002c59297221 */ /* 0x001fe20000010000 */
[----:B-1----:R-:W-:Y:S01]  /*5200*/  FADD.FTZ R3, R43, R2 ;  /* 0x000000022b037221 */ /* 0x002fe20000010000 */
[----:B------:R-:W-:Y:S02]  /*5210*/  CS2R R88, SRZ ;  /* 0x0000000000587805 */ /* 0x000fe4000001ff00 */
[----:B------:R-:W-:-:S03]  /*5220*/  FADD.FTZ R44, R24, R41 ;  /* 0x00000029182c7221 */ /* 0x000fc60000010000 */
[----:B------:R-:W0:Y:S01]  /*5230*/  MUFU.EX2 R186, R45 ;  /* 0x0000002d00ba7308 */ /* 0x000e220000000800 */
[----:B------:R-:W-:Y:S01]  /*5240*/  FADD.FTZ R9, R93, R44 ;  /* 0x0000002c5d097221 */ /* 0x000fe20000010000 */
[C---:B---3--:R-:W-:Y:S01]  /*5250*/  FADD.FTZ R2, R184.reuse, R3 ;  /* 0x00000003b8027221 */ /* 0x048fe20000010000 */
[----:B------:R-:W-:Y:S02]  /*5260*/  F2FP.F16.F32.PACK_AB R184, R184, R43 ;  /* 0x0000002bb8b8723e */ /* 0x000fe400000000ff */
[----:B------:R-:W-:Y:S01]  /*5270*/  CS2R R92, SRZ ;  /* 0x00000000005c7805 */ /* 0x000fe2000001ff00 */
[----:B------:R-:W-:Y:S01]  /*5280*/  FADD.FTZ R44, R28, R9 ;  /* 0x000000091c2c7221 */ /* 0x000fe20000010000 */
[----:B------:R-:W-:Y:S01]  /*5290*/  CS2R R28, SRZ ;  /* 0x00000000001c7805 */ /* 0x000fe2000001ff00 */
[----:B------:R-:W1:Y:S02]  /*52a0*/  MUFU.EX2 R105, R105 ;  /* 0x0000006900697308 */ /* 0x000e640000000800 */
[----:B------:R-:W-:Y:S01]  /*52b0*/  FADD.FTZ R9, R97, R44 ;  /* 0x0000002c61097221 */ /* 0x000fe20000010000 */
[----:B--2---:R-:W-:Y:S01]  /*52c0*/  FADD.FTZ R3, R47, R2 ;  /* 0x000000022f037221 */ /* 0x004fe20000010000 */
[----:B------:R-:W-:-:S02]  /*52d0*/  CS2R R96, SRZ ;  /* 0x0000000000607805 */ /* 0x000fc4000001ff00 */
[----:B------:R-:W-:Y:S01]  /*52e0*/  FADD.FTZ R44, R30, R9 ;  /* 0x000000091e2c7221 */ /* 0x000fe20000010000 */
[----:B------:R-:W-:Y:S01]  /*52f0*/  CS2R R30, SRZ ;  /* 0x00000000001e7805 */ /* 0x000fe2000001ff00 */
[----:B------:R-:W2:Y:S02]  /*5300*/  MUFU.EX2 R51, R51 ;  /* 0x0000003300337308 */ /* 0x000ea40000000800 */
[----:B------:R-:W-:Y:S01]  /*5310*/  FADD.FTZ R9, R101, R44 ;  /* 0x0000002c65097221 */ /* 0x000fe20000010000 */
[C---:B0-----:R-:W-:Y:S01]  /*5320*/  FADD.FTZ R2, R186.reuse, R3 ;  /* 0x00000003ba027221 */ /* 0x041fe20000010000 */
[----:B------:R-:W-:Y:S02]  /*5330*/  F2FP.F16.F32.PACK_AB R186, R186, R47 ;  /* 0x0000002fbaba723e */ /* 0x000fe400000000ff */
[----:B------:R-:W-:Y:S01]  /*5340*/  CS2R R100, SRZ ;  /* 0x0000000000647805 */ /* 0x000fe2000001ff00 */
[----:B------:R-:W-:Y:S01]  /*5350*/  FADD.FTZ R42, R32, R9 ;  /* 0x00000009202a7221 */ /* 0x000fe20000010000 */
[----:B------:R-:W-:-:S02]  /*5360*/  CS2R R46, SRZ ;  /* 0x00000000002e7805 */ /* 0x000fc4000001ff00 */
[----:B------:R-:W-:Y:S01]  /*5370*/  CS2R R44, SRZ ;  /* 0x00000000002c7805 */ /* 0x000fe2000001ff00 */
[----:B------:R0:W3:Y:S01]  /*5380*/  MUFU.EX2 R34, R107 ;  /* 0x0000006b00227308 */ /* 0x0000e20000000800 */
[----:B-1----:R-:W-:Y:S01]  /*5390*/  FADD.FTZ R9, R105, R42 ;  /* 0x0000002a69097221 */ /* 0x002fe20000010000 */
[----:B------:R-:W-:-:S06]  /*53a0*/  CS2R R42, SRZ ;  /* 0x00000000002a7805 */ /* 0x000fcc000001ff00 */
[----:B------:R1:W4:Y:S01]  /*53b0*/  MUFU.EX2 R180, R33 ;  /* 0x0000002100b47308 */ /* 0x0003220000000800 */
[----:B--2---:R-:W-:Y:S01]  /*53c0*/  FADD.FTZ R3, R51, R2 ;  /* 0x0000000233037221 */ /* 0x004fe20000010000 */
[----:B0-----:R-:W-:-:S06]  /*53d0*/  CS2R R106, SRZ ;  /* 0x00000000006a7805 */ /* 0x001fcc000001ff00 */
[----:B------:R-:W0:Y:S01]  /*53e0*/  MUFU.EX2 R109, R109 ;  /* 0x0000006d006d7308 */ /* 0x000e220000000800 */
[C---:B---3--:R-:W-:Y:S01]  /*53f0*/  FADD.FTZ R8, R34.reuse, R9 ;  /* 0x0000000922087221 */ /* 0x048fe20000010000 */
[----:B------:R-:W-:Y:S02]  /*5400*/  F2FP.F16.F32.PACK_AB R181, R34, R105 ;  /* 0x0000006922b5723e */ /* 0x000fe400000000ff */
[----:B------:R-:W-:Y:S02]  /*5410*/  CS2R R104, SRZ ;  /* 0x0000000000687805 */ /* 0x000fe4000001ff00 */
[----:B------:R-:W-:Y:S02]  /*5420*/  CS2R R34, SRZ ;  /* 0x0000000000227805 */ /* 0x000fe4000001ff00 */
[----:B-1----:R-:W-:Y:S01]  /*5430*/  CS2R R32, SRZ ;  /* 0x0000000000207805 */ /* 0x002fe2000001ff00 */
[----:B------:R-:W1:Y:S01]  /*5440*/  MUFU.EX2 R55, R55 ;  /* 0x0000003700377308 */ /* 0x000e620000000800 */
[C---:B----4-:R-:W-:Y:S01]  /*5450*/  FADD.FTZ R2, R180.reuse, R3 ;  /* 0x00000003b4027221 */ /* 0x050fe20000010000 */
[----:B------:R-:W-:-:S02]  /*5460*/  F2FP.F16.F32.PACK_AB R180, R180, R51 ;  /* 0x00000033b4b4723e */ /* 0x000fc400000000ff */
        /* <DEDUP_REMOVED lines=9> */
[----:B------:R-:W-:Y:S02]  /*5500*/  CS2R R108, SRZ ;  /* 0x00000000006c7805 */ /* 0x000fe4000001ff00 */
[----:B0-----:R-:W-:Y:S02]  /*5510*/  CS2R R36, SRZ ;  /* 0x0000000000247805 */ /* 0x001fe4000001ff00 */
        /* <DEDUP_REMOVED lines=20> */
[----:B0-----:R-:W-:Y:S01]  /*5660*/  FADD.FTZ R9, R117, R8 ;  /* 0x0000000875097221 */ /* 0x001fe20000010000 */
[----:B------:R-:W-:-:S06]  /*5670*/  IMAD.U32 R8, RZ, RZ, UR6 ;  /* 0x00000006ff087e24 */ /* 0x000fcc000f8e00ff */
[----:B------:R-:W0:Y:S01]  /*5680*/  MUFU.EX2 R14, R14 ;  /* 0x0000000e000e7308 */ /* 0x000e220000000800 */
[----:B-1----:R-:W-:Y:S01]  /*5690*/  FADD.FTZ R3, R63, R2 ;  /* 0x000000023f037221 */ /* 0x002fe20000010000 */
[----:B------:R-:W-:Y:S01]  /*56a0*/  IMAD.MOV.U32 R2, RZ, RZ, 0x3f800000 ;  /* 0x3f800000ff027424 */ /* 0x000fe200078e00ff */
[----:B--2---:R-:W-:Y:S01]  /*56b0*/  CS2R R118, SRZ ;  /* 0x0000000000767805 */ /* 0x004fe2000001ff00 */
[C---:B---3--:R-:W-:Y:S01]  /*56c0*/  FADD.FTZ R9, R40.reuse, R9 ;  /* 0x0000000928097221 */ /* 0x048fe20000010000 */
[----:B------:R-:W-:Y:S02]  /*56d0*/  F2FP.F16.F32.PACK_AB R179, R40, R117 ;  /* 0x0000007528b3723e */ /* 0x000fe400000000ff */
[----:B------:R-:W-:Y:S02]  /*56e0*/  CS2R R116, SRZ ;  /* 0x0000000000747805 */ /* 0x000fe4000001ff00 */
[----:B------:R-:W-:Y:S01]  /*56f0*/  CS2R R40, SRZ ;  /* 0x0000000000287805 */ /* 0x000fe2000001ff00 */
[C---:B0-----:R-:W-:Y:S01]  /*5700*/  FADD.FTZ R10, R14.reuse, R3 ;  /* 0x000000030e0a7221 */ /* 0x041fe20000010000 */
[----:B------:R-:W-:Y:S01]  /*5710*/  F2FP.F16.F32.PACK_AB R178, R14, R63 ;  /* 0x0000003f0eb2723e */ /* 0x000fe200000000ff */
[----:B------:R-:W-:Y:S01]  /*5720*/  IMAD.MOV.U32 R3, RZ, RZ, 0x3f800000 ;  /* 0x3f800000ff037424 */ /* 0x000fe200078e00ff */
[----:B------:R-:W-:Y:S01]  /*5730*/  CS2R R62, SRZ ;  /* 0x00000000003e7805 */ /* 0x000fe2000001ff00 */
[----:B------:R-:W-:Y:S06]  /*5740*/  @!P3 BRA `(.L_x_5295) ;  /* 0x00000044005cb947 */ /* 0x000fec0003800000 */
[----:B------:R-:W-:Y:S01]  /*5750*/  R2UR UR58, R20 ;  /* 0x00000000143a72ca */ /* 0x000fe200000e0000 */
[----:B------:R-:W-:Y:S01]  /*5760*/  IMAD.MOV.U32 R14, RZ, RZ, R7 ;  /* 0x000000ffff0e7224 */ /* 0x000fe200078e0007 */
[----:B------:R-:W-:Y:S01]  /*5770*/  UMOV UR61, URZ ;  /* 0x0000003f003d7c82 */ /* 0x000fe20008000000 */
[----:B------:R-:W-:Y:S01]  /*5780*/  IMAD.MOV.U32 R15, RZ, RZ, R6 ;  /* 0x000000ffff0f7224 */ /* 0x000fe200078e0006 */
[----:B------:R-:W-:Y:S01]  /*5790*/  UMOV UR57, URZ ;  /* 0x0000003f00397c82 */ /* 0x000fe20008000000 */
[----:B------:R-:W-:Y:S02]  /*57a0*/  IMAD.MOV.U32 R3, RZ, RZ, 0x3f800000 ;  /* 0x3f800000ff037424 */ /* 0x000fe400078e00ff */
[----:B------:R-:W-:-:S08]  /*57b0*/  IMAD.MOV.U32 R119, RZ, RZ, RZ ;  /* 0x000000ffff777224 */ /* 0x000fd000078e00ff */
.L_x_5304:
        /* <DEDUP_REMOVED lines=8> */
.L_x_5296:
        /* <DEDUP_REMOVED lines=8> */
.L_x_5297:
[----:B-1----:R-:W-:Y:S05]  /*58c0*/  @P3 BRA `(.L_x_5298) ;  /* 0x0000000000083947 */ /* 0x002fea0003800000 */
[----:B------:R-:W1:Y:S02]  /*58d0*/  SYNCS.PHASECHK.TRANS64.TRYWAIT P3, [UR59+0x36830], R0 ;  /* 0x03683000ff0075a7 */ /* 0x000e64000806017b */
[----:B-1----:R-:W-:Y:S05]  /*58e0*/  @!P3 BRA `(.L_x_5299) ;  /* 0x000000f400ccb947 */ /* 0x002fea0003800000 */
.L_x_5298:
        /* <DEDUP_REMOVED lines=10> */
[----:B01----:R-:W-:Y:S01]  /*5990*/  MOV R0, UR41 ;  /* 0x0000002900007c02 */ /* 0x003fe20008000f00 */
[----:B------:R-:W-:Y:S01]  /*59a0*/  UMOV UR15, 0x40000040 ;  /* 0x40000040000f7882 */ /* 0x000fe20000000000 */
[----:B------:R-:W-:Y:S01]  /*59b0*/  MOV R6, UR40 ;  /* 0x0000002800067c02 */ /* 0x000fe20008000f00 */
[----:B------:R-:W-:Y:S01]  /*59c0*/  UIMAD UR56, UR60, 0xa80, UR6 ;  /* 0x00000a803c3878a4 */ /* 0x000fe2000f8e0206 */
[C---:B------:R-:W-:Y:S01]  /*59d0*/  R2UR UR40, R4.reuse ;  /* 0x00000000042872ca */ /* 0x040fe200000e0000 */
[----:B------:R-:W-:Y:S01]  /*59e0*/  UMOV UR19, 0x40000040 ;  /* 0x4000004000137882 */ /* 0x000fe20000000000 */
[C---:B------:R-:W-:Y:S01]  /*59f0*/  R2UR UR41, R5.reuse ;  /* 0x00000000052972ca */ /* 0x040fe200000e0000 */
[----:B------:R-:W-:Y:S01]  /*5a00*/  UIADD3 UR50, UR56, 0x80, URZ ;  /* 0x0000008038327890 */ /* 0x000fe2000fffe03f */
[----:B------:R-:W-:Y:S01]  /*5a10*/  MOV R7, UR45 ;  /* 0x0000002d00077c02 */ /* 0x000fe20008000f00 */
[----:B------:R-:W-:Y:S01]  /*5a20*/  UIADD3 UR6, UR56, 0x100, URZ ;  /* 0x0000010038067890 */ /* 0x000fe2000fffe03f */
[----:B------:R-:W-:Y:S01]  /*5a30*/  MOV R20, UR44 ;  /* 0x0000002c00147c02 */ /* 0x000fe20008000f00 */
[----:B------:R-:W-:Y:S01]  /*5a40*/  UMOV UR54, UR56 ;  /* 0x0000003800367c82 */ /* 0x000fe20008000000 */
[----:B------:R-:W-:Y:S01]  /*5a50*/  UIADD3 UR7, UR56, 0x180, URZ ;  /* 0x0000018038077890 */ /* 0x000fe2000fffe03f */
[----:B------:R-:W-:Y:S01]  /*5a60*/  HGMMA.64x16x16.F32 R168, gdesc[UR52], RZ, !UPT, gsb0 ;  /* 0x0020000034a879f0 */ /* 0x000fe2000c0008ff */
[C---:B------:R-:W-:Y:S01]  /*5a70*/  R2UR UR52, R4.reuse ;  /* 0x00000000043472ca */ /* 0x040fe200000e0000 */
[----:B------:R-:W-:Y:S01]  /*5a80*/  UMOV UR55, 0x40000040 ;  /* 0x4000004000377882 */ /* 0x000fe20000000000 */
[C---:B------:R-:W-:Y:S01]  /*5a90*/  R2UR UR53, R5.reuse ;  /* 0x00000000053572ca */ /* 0x040fe200000e0000 */
[----:B------:R-:W-:Y:S01]  /*5aa0*/  UMOV UR54, UR6 ;  /* 0x0000000600367c82 */ /* 0x000fe20008000000 */
[----:B------:R-:W-:Y:S01]  /*5ab0*/  R2UR UR44, R4 ;  /* 0x00000000042c72ca */ /* 0x000fe200000e0000 */
[----:B------:R-:W-:Y:S01]  /*5ac0*/  UMOV UR42, UR7 ;  /* 0x00000007002a7c82 */ /* 0x000fe20008000000 */
[----:B------:R-:W-:Y:S01]  /*5ad0*/  R2UR UR45, R5 ;  /* 0x00000000052d72ca */ /* 0x000fe200000e0000 */
[----:B------:R-:W-:Y:S01]  /*5ae0*/  UIADD3 UR6, UR56, 0x200, URZ ;  /* 0x0000020038067890 */ /* 0x000fe2000fffe03f */
[-C--:B------:R-:W-:Y:S01]  /*5af0*/  FMUL.FTZ R24, R24, R2.reuse ;  /* 0x0000000218187220 */ /* 0x080fe20000410000 */
        /* <DEDUP_REMOVED lines=578> */
.L_x_5300:
[----:B------:R-:W-:Y:S01]  /*7f20*/  R2UR UR6, R16 ;  /* 0x00000000100672ca */ /* 0x000fe200000e0000 */
[----:B------:R-:W-:-:S05]  /*7f30*/  IMAD.U32 R0, RZ, RZ, UR61 ;  /* 0x0000003dff007e24 */ /* 0x000fca000f8e00ff */
[----:B------:R-:W-:-:S07]  /*7f40*/  SHF.L.U32 R0, R0, 0x1f, RZ ;  /* 0x0000001f00007819 */ /* 0x000fce00000006ff */
[----:B------:R-:W-:-:S09]  /*7f50*/  ULEA UR11, UR57, UR6, 0x3 ;  /* 0x00000006390b7291 */ /* 0x000fd2000f8e183f */
[----:B------:R0:W1:Y:S01]  /*7f60*/  SYNCS.PHASECHK.TRANS64.TRYWAIT P3, [UR11+0x36850], R0 ;  /* 0x03685000ff0075a7 */ /* 0x000062000806014b */
[----:B------:R-:W-:Y:S05]  /*7f70*/  @!P0 BRA `(.L_x_5301) ;  /* 0x0000000000048947 */ /* 0x000fea0003800000 */
[----:B------:R-:W-:Y:S01]  /*7f80*/  BPT.TRAP 0x1 ;  /* 0x000000040000795c */ /* 0x000fe20000300000 */
.L_x_5301:
[----:B-1----:R-:W-:Y:S05]  /*7f90*/  @P3 BRA `(.L_x_5302) ;  /* 0x0000000000083947 */ /* 0x002fea0003800000 */
[----:B------:R-:W1:Y:S02]  /*7fa0*/  SYNCS.PHASECHK.TRANS64.TRYWAIT P3, [UR11+0x36850], R0 ;  /* 0x03685000ff0075a7 */ /* 0x000e64000806014b */
[----:B-1----:R-:W-:Y:S05]  /*7fb0*/  @!P3 BRA `(.L_x_5303) ;  /* 0x000000d00030b947 */ /* 0x002fea0003800000 */
.L_x_5302:
[----:B------:R-:W-:Y:S01]  /*7fc0*/  R2UR UR6, R16 ;  /* 0x00000000100672ca */ /* 0x000fe200000e0000 */
[----:B------:R-:W-:Y:S01]  /*7fd0*/  WARPGROUP.ARRIVE ;  /* 0x00000000000079c5 */ /* 0x000fe20000000000 */
[----:B------:R-:W-:Y:S01]  /*7fe0*/  UMOV UR7, 0x40000040 ;  /* 0x4000004000077882 */ /* 0x000fe20000000000 */
[----:B------:R-:W-:Y:S01]  /*7ff0*/  IMAD.MOV.U32 R6, RZ, RZ, R11 ;  /* 0x000000ffff067224 */ /* 0x000fe200078e000b */
[----:B------:R-:W-:Y:S01]  /*8000*/  R2UR UR15, R17 ;  /* 0x00000000110f72ca */ /* 0x000fe200000e0000 */
[----:B------:R-:W-:Y:S01]  /*8010*/  ULDC UR18, c[0x0][0x2f0] ;  /* 0x0000bc0000127ab9 */ /* 0x000fe20000000800 */
[----:B------:R-:W-:Y:S01]  /*8020*/  ULDC UR14, c[0x0][0x288] ;  /* 0x0000a200000e7ab9 */ /* 0x000fe20000000800 */
[----:B------:R-:W-:Y:S01]  /*8030*/  IMAD.U32 R7, RZ, RZ, UR18 ;  /* 0x00000012ff077e24 */ /* 0x000fe2000f8e00ff */
[----:B------:R-:W-:-:S05]  /*8040*/  R2UR UR61, R8 ;  /* 0x00000000083d72ca */ /* 0x000fca00000e0000 */
[----:B------:R-:W-:-:S04]  /*8050*/  UIADD3 UR6, UR6, 0x400, URZ ;  /* 0x0000040006067890 */ /* 0x000fc8000fffe03f */
[----:B------:R-:W-:-:S04]  /*8060*/  USHF.R.U32.HI UR6, URZ, 0x4, UR6 ;  /* 0x000000043f067899 */ /* 0x000fc80008011606 */
[----:B------:R-:W-:-:S04]  /*8070*/  ULOP3.LUT UR6, UR6, 0x3fff, URZ, 0xc0, !UPT ;  /* 0x00003fff06067892 */ /* 0x000fc8000f8ec03f */
[----:B------:R-:W-:-:S04]  /*8080*/  ULOP3.LUT UR6, UR6, 0x3800000, URZ, 0xfc, !UPT ;  /* 0x0380000006067892 */ /* 0x000fc8000f8efc3f */
[----:B------:R-:W-:-:S03]  /*8090*/  UIMAD UR10, UR57, 0xa80, UR6 ;  /* 0x00000a80390a78a4 */ /* 0x000fc6000f8e0206 */
[----:B------:R-:W-:-:S04]  /*80a0*/  UMOV UR57, UR60 ;  /* 0x0000003c00397c82 */ /* 0x000fc80008000000 */
        /* <DEDUP_REMOVED lines=12> */
[----:B------:R-:W-:Y:S01]  /*8170*/  @UP0 ULDC UR6, c[0x0][0x44c] ;  /* 0x0001130000060ab9 */ /* 0x000fe20000000800 */
[----:B------:R-:W-:Y:S01]  /*8180*/  UMOV UR7, 0x40000040 ;  /* 0x4000004000077882 */ /* 0x000fe20000000000 */
[----:B01----:R-:W-:Y:S01]  /*8190*/  @P2 IMAD.HI.U32 R0, R11, UR6, RZ ;  /* 0x000000060b002c27 */ /* 0x003fe2000f8e00ff */
[----:B------:R-:W-:-:S04]  /*81a0*/  @UP0 ULDC UR6, c[0x0][0x450] ;  /* 0x0001140000060ab9 */ /* 0x000fc80000000800 */
[----:B------:R-:W-:Y:S01]  /*81b0*/  @P2 SHF.R.U32.HI R6, RZ, UR6, R0 ;  /* 0x00000006ff062c19 */ /* 0x000fe20008011600 */
[----:B------:R-:W-:Y:S02]  /*81c0*/  UMOV UR6, 0x1 ;  /* 0x0000000100067882 */ /* 0x000fe40000000000 */
[----:B------:R-:W-:Y:S02]  /*81d0*/  UIMAD UR6, UR58, -0x70, UR6 ;  /* 0xffffff903a0678a4 */ /* 0x000fe4000f8e0206 */
[----:B------:R-:W0:Y:S04]  /*81e0*/  SHFL.IDX PT, R3, R6, 0x1, 0x1c1f ;  /* 0x003c1f0006037f89 */ /* 0x000e2800000e0000 */
[----:B------:R-:W-:Y:S01]  /*81f0*/  IMAD.U32 R2, RZ, RZ, UR6 ;  /* 0x00000006ff027e24 */ /* 0x000fe2000f8e00ff */
[----:B------:R-:W-:Y:S01]  /*8200*/  UIADD3 UR6, UR10, 0x180, URZ ;  /* 0x000001800a067890 */ /* 0x000fe2000fffe03f */
[----:B------:R-:W1:Y:S02]  /*8210*/  SHFL.IDX PT, R211, R6, RZ, 0x1c1f ;  /* 0x001c1fff06d37589 */ /* 0x000e6400000e0000 */
[----:B------:R-:W-:-:S04]  /*8220*/  IMAD R2, R13, -0x2, R2 ;  /* 0xfffffffe0d027824 */ /* 0x000fc800078e0202 */
[----:B------:R-:W-:-:S05]  /*8230*/  IMAD R2, R7, UR15, R2 ;  /* 0x0000000f07027c24 */ /* 0x000fca000f8e0202 */
[----:B0-----:R-:W-:-:S04]  /*8240*/  IADD3 R0, R3, -UR14, R2 ;  /* 0x8000000e03007c10 */ /* 0x001fc8000fffe002 */
        /* <DEDUP_REMOVED lines=22> */
[----:B------:R-:W-:Y:S02]  /*83b0*/  FMNMX.FTZ R20, R199, R20, !PT ;  /* 0x00000014c7147209 */ /* 0x000fe40007810000 */
[----:B-1----:R-:W-:-:S02]  /*83c0*/  IADD3 R2, R211, -UR14, R2 ;  /* 0x8000000ed3027c10 */ /* 0x002fc4000fffe002 */
[----:B------:R-:W-:Y:S02]  /*83d0*/  R2UR UR14, R204 ;  /* 0x00000000cc0e72ca */ /* 0x000fe400000e0000 */
[----:B------:R-:W-:-:S04]  /*83e0*/  ISETP.GT.AND P5, PT, R2, 0x1, PT ;  /* 0x000000010200780c */ /* 0x000fc80003fa4270 */
[----:B------:R-:W-:Y:S02]  /*83f0*/  FSEL R169, R169, -INF , P5 ;  /* 0xff800000a9a97808 */ /* 0x000fe40002800000 */
[----:B------:R-:W-:-:S04]  /*8400*/  ISETP.GT.AND P5, PT, R2, 0x9, PT ;  /* 0x000000090200780c */ /* 0x000fc80003fa4270 */
[----:B------:R-:W-:Y:S01]  /*8410*/  FSEL R173, R173, -INF , P5 ;  /* 0xff800000adad7808 */ /* 0x000fe20002800000 */
[----:B------:R-:W-:Y:S01]  /*8420*/  UISETP.GT.AND UP1, UPT, UR58, UR14, UPT ;  /* 0x0000000e3a00728c */ /* 0x000fe2000bf24270 */
[----:B------:R-:W-:Y:S01]  /*8430*/  ISETP.GT.AND P5, PT, R2, 0x11, PT ;  /* 0x000000110200780c */ /* 0x000fe20003fa4270 */
[----:B------:R-:W-:-:S03]  /*8440*/  UIADD3 UR58, UR58, -0x1, URZ ;  /* 0xffffffff3a3a7890 */ /* 0x000fc6000fffe03f */
[----:B------:R-:W-:Y:S02]  /*8450*/  FSEL R161, R161, -INF , P5 ;  /* 0xff800000a1a17808 */ /* 0x000fe40002800000 */
[----:B------:R-:W-:-:S04]  /*8460*/  ISETP.GT.AND P5, PT, R2, 0x19, PT ;  /* 0x000000190200780c */ /* 0x000fc80003fa4270 */
        /* <DEDUP_REMOVED lines=20> */
[----:B------:R-:W-:Y:S01]  /*85b0*/  FSEL R225, R125, -INF , P5 ;  /* 0xff8000007de17808 */ /* 0x000fe20002800000 */
[----:B------:R-:W-:Y:S02]  /*85c0*/  WARPGROUP.DEPBAR.LE gsb0, 0x0 ;  /* 0x00008000000079c5 */ /* 0x000fe40000010000 */
[----:B------:R-:W-:Y:S01]  /*85d0*/  WARPGROUP.ARRIVE ;  /* 0x00000000000079c5 */ /* 0x000fe20000000000 */
[----:B------:R-:W-:Y:S02]  /*85e0*/  FSEL R195, R167, -INF , P4 ;  /* 0xff800000a7c37808 */ /* 0x000fe40002000000 */
[----:B------:R-:W-:Y:S02]  /*85f0*/  ISETP.GT.AND P4, PT, R0, 0x21, PT ;  /* 0x000000210000780c */ /* 0x000fe40003f84270 */
[----:B------:R-:W-:Y:S01]  /*8600*/  FSEL R193, R154, -INF , P3 ;  /* 0xff8000009ac17808 */ /* 0x000fe20001800000 */
[----:B------:R-:W-:Y:S01]  /*8610*/  HGMMA.64x192x16.F32 R24, R188, gdesc[UR4].tnspB, R24, gsb0 ;  /* 0x42e00004bc187df0 */ /* 0x000fe20008000818 */
        /* <DEDUP_REMOVED lines=13> */
[----:B------:R-:W-:Y:S01]  /*86f0*/  FSEL R21, R146, -INF , P3 ;  /* 0xff80000092157808 */ /* 0x000fe20001800000 */
[----:B------:R-:W-:Y:S01]  /*8700*/  IMAD.U32 R146, RZ, RZ, UR11 ;  /* 0x0000000bff927e24 */ /* 0x000fe2000f8e00ff */
[----:B------:R-:W-:Y:S02]  /*8710*/  FMNMX.FTZ R20, R159, R20, !PT ;  /* 0x000000149f147209 */ /* 0x000fe40007810000 */
[----:B------:R-:W-:Y:S01]  /*8720*/  ISETP.GT.AND P3, PT, R0, 0x38, PT ;  /* 0x000000380000780c */ /* 0x000fe20003f64270 */
[----:B------:R-:W-:Y:S01]  /*8730*/  @!P1 VIADD R146, R146, 0x36860 ;  /* 0x0003686092929836 */ /* 0x000fe20000000000 */
        /* <DEDUP_REMOVED lines=30> */
[----:B------:R-:W-:-:S02]  /*8920*/  FMNMX.FTZ R20, R175, R20, !PT ;  /* 0x00000014af147209 */ /* 0x000fc40007810000 */
[----:B------:R-:W-:Y:S01]  /*8930*/  @!P1 PRMT R146, RZ, 0x654, R146 ;  /* 0x00000654ff929816 */ /* 0x000fe20000000092 */
[----:B------:R-:W-:Y:S02]  /*8940*/  WARPGROUP.DEPBAR.LE gsb0, 0x0 ;  /* 0x00008000000079c5 */ /* 0x000fe40000010000 */
[----:B------:R-:W-:Y:S01]  /*8950*/  WARPGROUP.ARRIVE ;  /* 0x00000000000079c5 */ /* 0x000fe20000000000 */
[----:B------:R-:W-:Y:S02]  /*8960*/  FSEL R189, R135, -INF , P4 ;  /* 0xff80000087bd7808 */ /* 0x000fe40002000000 */
[----:B------:R-:W-:Y:S02]  /*8970*/  ISETP.GT.AND P4, PT, R0, 0x61, PT ;  /* 0x000000610000780c */ /* 0x000fe40003f84270 */
[----:B------:R-:W-:Y:S01]  /*8980*/  FSEL R135, R122, -INF , P3 ;  /* 0xff8000007a877808 */ /* 0x000fe20001800000 */
[----:B------:R-:W-:Y:S01]  /*8990*/  HGMMA.64x192x16.F32 R24, R184, gdesc[UR4].tnspB, R24, gsb0 ;  /* 0x42e00004b8187df0 */ /* 0x000fe20008000818 */
[----:B------:R-:W-:Y:S01]  /*89a0*/  FMNMX.FTZ R20, R189, R20, !PT ;  /* 0x00000014bd147209 */ /* 0x000fe20007810000 */
[----:B------:R-:W-:Y:S01]  /*89b0*/  UIADD3 UR6, UR10, 0x280, URZ ;  /* 0x000002800a067890 */ /* 0x000fe2000fffe03f */
[----:B------:R-:W-:Y:S01]  /*89c0*/  ISETP.GT.AND P3, PT, R0, 0x68, PT ;  /* 0x000000680000780c */ /* 0x000fe20003f64270 */
[----:B------:R-:W-:Y:S01]  /*89d0*/  UMOV UR7, 0x40000040 ;  /* 0x4000004000077882 */ /* 0x000fe20000000000 */
[----:B------:R-:W-:-:S02]  /*89e0*/  FSEL R123, R123, -INF , P4 ;  /* 0xff8000007b7b7808 */ /* 0x000fc40002000000 */
[----:B------:R-:W-:Y:S02]  /*89f0*/  FMNMX.FTZ R20, R135, R20, !PT ;  /* 0x0000001487147209 */ /* 0x000fe40007810000 */
[----:B------:R-:W-:Y:S02]  /*8a00*/  ISETP.GT.AND P4, PT, R0, 0x69, PT ;  /* 0x000000690000780c */ /* 0x000fe40003f84270 */
[----:B------:R-:W-:Y:S01]  /*8a10*/  FSEL R191, R126, -INF , P3 ;  /* 0xff8000007ebf7808 */ /* 0x000fe20001800000 */
[----:B------:R-:W0:Y:S01]  /*8a20*/  LDC R0, c[0x0][0x988] ;  /* 0x00026200ff007b82 */ /* 0x000e220000000800 */
[----:B------:R-:W-:Y:S02]  /*8a30*/  FMNMX.FTZ R20, R123, R20, !PT ;  /* 0x000000147b147209 */ /* 0x000fe40007810000 */
[----:B------:R-:W-:Y:S02]  /*8a40*/  FSEL R127, R127, -INF , P4 ;  /* 0xff8000007f7f7808 */ /* 0x000fe40002000000 */
[----:B------:R-:W-:-:S02]  /*8a50*/  FMNMX.FTZ R20, R191, R20, !PT ;  /* 0x00000014bf147209 */ /* 0x000fc40007810000 */
[----:B------:R-:W-:Y:S02]  /*8a60*/  ISETP.GT.AND P4, PT, R2, RZ, PT ;  /* 0x000000ff0200720c */ /* 0x000fe40003f84270 */
[----:B------:R-:W-:Y:S02]  /*8a70*/  FMNMX.FTZ R20, R127, R20, !PT ;  /* 0x000000147f147209 */ /* 0x000fe40007810000 */
[----:B------:R-:W-:Y:S02]  /*8a80*/  FSEL R168, R168, -INF , P4 ;  /* 0xff800000a8a87808 */ /* 0x000fe40002000000 */
[----:B------:R-:W-:Y:S01]  /*8a90*/  ISETP.GT.AND P4, PT, R2, 0x8, PT ;  /* 0x000000080200780c */ /* 0x000fe20003f84270 */
[----:B------:R-:W1:Y:S01]  /*8aa0*/  SHFL.BFLY PT, R7, R20, 0x2, 0x1f ;  /* 0x0c401f0014077f89 */ /* 0x000e6200000e0000 */
[----:B------:R-:W-:-:S04]  /*8ab0*/  FMNMX.FTZ R6, R168, R15, !PT ;  /* 0x0000000fa8067209 */ /* 0x000fc80007810000 */
[----:B------:R-:W-:Y:S02]  /*8ac0*/  FMNMX.FTZ R6, R169, R6, !PT ;  /* 0x00000006a9067209 */ /* 0x000fe40007810000 */
[----:B-1----:R-:W-:-:S05]  /*8ad0*/  FMNMX.FTZ R22, R20, R7, !PT ;  /* 0x0000000714167209 */ /* 0x002fca0007810000 */
[----:B------:R-:W1:Y:S02]  /*8ae0*/  SHFL.BFLY PT, R7, R22, 0x1, 0x1f ;  /* 0x0c201f0016077f89 */ /* 0x000e6400000e0000 */
[----:B-1----:R-:W-:-:S04]  /*8af0*/  FMNMX.FTZ R7, R22, R7, !PT ;  /* 0x0000000716077209 */ /* 0x002fc80007810000 */
[C---:B------:R-:W-:Y:S01]  /*8b00*/  FSETP.NEU.FTZ.AND P3, PT, R7.reuse, -INF , PT ;  /* 0xff8000000700780b */ /* 0x040fe20003f7d000 */
[----:B0-----:R-:W-:-:S05]  /*8b10*/  FMUL.FTZ R122, R7, R0 ;  /* 0x00000000077a7220 */ /* 0x001fca0000410000 */
[----:B------:R-:W-:-:S05]  /*8b20*/  FSEL R20, R122, RZ, P3 ;  /* 0x000000ff7a147208 */ /* 0x000fca0001800000 */
        /* <DEDUP_REMOVED lines=19> */
[----:B------:R-:W-:-:S05]  /*8c60*/  FFMA.FTZ R123, R191, R0, -R20 ;  /* 0x00000000bf7b7223 */ /* 0x000fca0000010814 */
        /* <DEDUP_REMOVED lines=13> */
[----:B------:R-:W-:-:S04]  /*8d40*/  FSEL R185, R172, -INF , P4 ;  /* 0xff800000acb97808 */ /* 0x000fc80002000000 */
[----:B------:R-:W-:Y:S01]  /*8d50*/  MUFU.EX2 R138, R138 ;  /* 0x0000008a008a7308 */ /* 0x000fe20000000800 */
[----:B------:R-:W-:Y:S02]  /*8d60*/  ISETP.GT.AND P4, PT, R2, 0x10, PT ;  /* 0x000000100200780c */ /* 0x000fe40003f84270 */
[----:B------:R-:W-:Y:S01]  /*8d70*/  FMNMX.FTZ R6, R185, R6, !PT ;  /* 0x00000006b9067209 */ /* 0x000fe20007810000 */
[----:B------:R-:W-:Y:S01]  /*8d80*/  HGMMA.64x192x16.F32 R24, R180, gdesc[UR4].tnspB, R24, gsb0 ;  /* 0x42e00004b4187df0 */ /* 0x000fe20008000818 */
[----:B------:R-:W-:Y:S01]  /*8d90*/  FSEL R187, R160, -INF , P4 ;  /* 0xff800000a0bb7808 */ /* 0x000fe20002000000 */
[----:B------:R-:W-:Y:S01]  /*8da0*/  UIADD3 UR6, UR10, 0x300, URZ ;  /* 0x000003000a067890 */ /* 0x000fe2000fffe03f */
[----:B------:R-:W-:Y:S01]  /*8db0*/  FMNMX.FTZ R6, R173, R6, !PT ;  /* 0x00000006ad067209 */ /* 0x000fe20007810000 */
[----:B------:R-:W-:Y:S01]  /*8dc0*/  UMOV UR7, 0x40000040 ;  /* 0x4000004000077882 */ /* 0x000fe20000000000 */
[----:B------:R-:W-:Y:S01]  /*8dd0*/  ISETP.GT.AND P4, PT, R2, 0x18, PT ;  /* 0x000000180200780c */ /* 0x000fe20003f84270 */
[----:B------:R-:W-:Y:S01]  /*8de0*/  MUFU.EX2 R142, R142 ;  /* 0x0000008e008e7308 */ /* 0x000fe20000000800 */
[----:B------:R-:W-:-:S02]  /*8df0*/  FMNMX.FTZ R6, R187, R6, !PT ;  /* 0x00000006bb067209 */ /* 0x000fc40007810000 */
[----:B------:R-:W-:Y:S02]  /*8e00*/  FSEL R209, R164, -INF , P4 ;  /* 0xff800000a4d17808 */ /* 0x000fe40002000000 */
[----:B------:R-:W-:Y:S02]  /*8e10*/  FMNMX.FTZ R6, R161, R6, !PT ;  /* 0x00000006a1067209 */ /* 0x000fe40007810000 */
[----:B------:R-:W-:Y:S01]  /*8e20*/  ISETP.GT.AND P4, PT, R2, 0x20, PT ;  /* 0x000000200200780c */ /* 0x000fe20003f84270 */
[----:B------:R-:W-:Y:S01]  /*8e30*/  MUFU.EX2 R123, R123 ;  /* 0x0000007b007b7308 */ /* 0x000fe20000000800 */
[----:B------:R-:W-:Y:S02]  /*8e40*/  FMNMX.FTZ R6, R209, R6, !PT ;  /* 0x00000006d1067209 */ /* 0x000fe40007810000 */
[----:B------:R-:W-:Y:S02]  /*8e50*/  FSEL R207, R152, -INF , P4 ;  /* 0xff80000098cf7808 */ /* 0x000fe40002000000 */
[----:B------:R-:W-:-:S02]  /*8e60*/  FMNMX.FTZ R6, R165, R6, !PT ;  /* 0x00000006a5067209 */ /* 0x000fc40007810000 */
[----:B------:R-:W-:Y:S02]  /*8e70*/  ISETP.GT.AND P4, PT, R2, 0x28, PT ;  /* 0x000000280200780c */ /* 0x000fe40003f84270 */
[----:B------:R-:W-:Y:S02]  /*8e80*/  FMNMX.FTZ R6, R207, R6, !PT ;  /* 0x00000006cf067209 */ /* 0x000fe40007810000 */
[----:B------:R-:W-:Y:S02]  /*8e90*/  FSEL R211, R156, -INF , P4 ;  /* 0xff8000009cd37808 */ /* 0x000fe40002000000 */
[----:B------:R-:W-:Y:S02]  /*8ea0*/  FMNMX.FTZ R6, R153, R6, !PT ;  /* 0x0000000699067209 */ /* 0x000fe40007810000 */
        /* <DEDUP_REMOVED lines=10> */
[----:B------:R-:W-:Y:S01]  /*8f50*/  FSEL R213, R136, -INF , P4 ;  /* 0xff80000088d57808 */ /* 0x000fe20002000000 */
[--C-:B------:R-:W-:Y:S01]  /*8f60*/  FFMA.FTZ R136, R143, R0, -R20.reuse ;  /* 0x000000008f887223 */ /* 0x100fe20000010814 */
[----:B------:R-:W-:Y:S02]  /*8f70*/  FMNMX.FTZ R6, R149, R6, !PT ;  /* 0x0000000695067209 */ /* 0x000fe40007810000 */
[----:B------:R-:W-:Y:S02]  /*8f80*/  ISETP.GT.AND P4, PT, R2, 0x48, PT ;  /* 0x000000480200780c */ /* 0x000fe40003f84270 */
[----:B------:R-:W-:Y:S01]  /*8f90*/  FMNMX.FTZ R6, R213, R6, !PT ;  /* 0x00000006d5067209 */ /* 0x000fe20007810000 */
[----:B------:R-:W-:Y:S01]  /*8fa0*/  MUFU.EX2 R136, R136 ;  /* 0x0000008800887308 */ /* 0x000fe20000000800 */
[----:B------:R-:W-:Y:S01]  /*8fb0*/  FSEL R217, R140, -INF , P4 ;  /* 0xff8000008cd97808 */ /* 0x000fe20002000000 */
[----:B------:R-:W-:Y:S01]  /*8fc0*/  FFMA.FTZ R140, R189, R0, -R20 ;  /* 0x00000000bd8c7223 */ /* 0x000fe20000010814 */
[----:B------:R-:W-:-:S02]  /*8fd0*/  FMNMX.FTZ R6, R137, R6, !PT ;  /* 0x0000000689067209 */ /* 0x000fc40007810000 */
[----:B------:R-:W-:Y:S02]  /*8fe0*/  ISETP.GT.AND P4, PT, R2, 0x50, PT ;  /* 0x000000500200780c */ /* 0x000fe40003f84270 */
[----:B------:R-:W-:Y:S01]  /*8ff0*/  FMNMX.FTZ R6, R217, R6, !PT ;  /* 0x00000006d9067209 */ /* 0x000fe20007810000 */
[----:B------:R-:W-:Y:S01]  /*9000*/  MUFU.EX2 R140, R140 ;  /* 0x0000008c008c7308 */ /* 0x000fe20000000800 */
[----:B------:R-:W-:Y:S02]  /*9010*/  FSEL R155, R128, -INF , P4 ;  /* 0xff800000809b7808 */ /* 0x000fe40002000000 */
[----:B------:R-:W-:Y:S02]  /*9020*/  FMNMX.FTZ R6, R141, R6, !PT ;  /* 0x000000068d067209 */ /* 0x000fe40007810000 */
[----:B------:R-:W-:Y:S02]  /*9030*/  ISETP.GT.AND P4, PT, R2, 0x58, PT ;  /* 0x000000580200780c */ /* 0x000fe40003f84270 */
[----:B------:R-:W-:Y:S01]  /*9040*/  FMNMX.FTZ R6, R155, R6, !PT ;  /* 0x000000069b067209 */ /* 0x000fe20007810000 */
[----:B------:R0:W-:Y:S01]  /*9050*/  MUFU.EX2 R128, R134 ;  /* 0x0000008600807308 */ /* 0x0001e20000000800 */
[----:B------:R-:W-:Y:S01]  /*9060*/  FSEL R219, R132, -INF , P4 ;  /* 0xff80000084db7808 */ /* 0x000fe20002000000 */
[----:B------:R-:W-:Y:S01]  /*9070*/  FFMA.FTZ R132, R147, R0, -R20 ;  /* 0x0000000093847223 */ /* 0x000fe20000010814 */
[----:B------:R-:W-:-:S02]  /*9080*/  FMNMX.FTZ R6, R129, R6, !PT ;  /* 0x0000000681067209 */ /* 0x000fc40007810000 */
[----:B------:R-:W-:Y:S02]  /*9090*/  ISETP.GT.AND P4, PT, R2, 0x60, PT ;  /* 0x000000600200780c */ /* 0x000fe40003f84270 */
[----:B------:R-:W-:Y:S01]  /*90a0*/  FMNMX.FTZ R6, R219, R6, !PT ;  /* 0x00000006db067209 */ /* 0x000fe20007810000 */
[----:B------:R-:W1:Y:S01]  /*90b0*/  MUFU.EX2 R132, R132 ;  /* 0x0000008400847308 */ /* 0x000e620000000800 */
[----:B------:R-:W-:Y:S01]  /*90c0*/  FSEL R159, R120, -INF , P4 ;  /* 0xff800000789f7808 */ /* 0x000fe20002000000 */
[--C-:B0-----:R-:W-:Y:S01]  /*90d0*/  FFMA.FTZ R134, R139, R0, -R20.reuse ;  /* 0x000000008b867223 */ /* 0x101fe20000010814 */
[----:B------:R-:W-:Y:S02]  /*90e0*/  FMNMX.FTZ R6, R133, R6, !PT ;  /* 0x0000000685067209 */ /* 0x000fe40007810000 */
[----:B------:R-:W-:Y:S02]  /*90f0*/  ISETP.GT.AND P4, PT, R2, 0x68, PT ;  /* 0x000000680200780c */ /* 0x000fe40003f84270 */
[----:B------:R-:W-:Y:S01]  /*9100*/  FMNMX.FTZ R6, R159, R6, !PT ;  /* 0x000000069f067209 */ /* 0x000fe20007810000 */
[----:B------:R0:W-:Y:S01]  /*9110*/  MUFU.EX2 R120, R3 ;  /* 0x0000000300787308 */ /* 0x0001e20000000800 */
[----:B------:R-:W-:Y:S01]  /*9120*/  FSEL R223, R124, -INF , P4 ;  /* 0xff8000007cdf7808 */ /* 0x000fe20002000000 */
[--C-:B------:R-:W-:Y:S01]  /*9130*/  FFMA.FTZ R124, R23, R0, -R20.reuse ;  /* 0x00000000177c7223 */ /* 0x100fe20000010814 */
[----:B------:R-:W-:Y:S01]  /*9140*/  FMNMX.FTZ R6, R221, R6, !PT ;  /* 0x00000006dd067209 */ /* 0x000fe20007810000 */
[----:B------:R-:W-:-:S03]  /*9150*/  FFMA.FTZ R23, R167, R0, -R20 ;  /* 0x00000000a7177223 */ /* 0x000fc60000010814 */
[----:B------:R-:W-:Y:S01]  /*9160*/  FMNMX.FTZ R6, R223, R6, !PT ;  /* 0x00000006df067209 */ /* 0x000fe20007810000 */
[----:B------:R-:W2:Y:S01]  /*9170*/  MUFU.EX2 R124, R124 ;  /* 0x0000007c007c7308 */ /* 0x000ea20000000800 */
[----:B-1----:R-:W-:Y:S02]  /*9180*/  F2FP.F16.F32.PACK_AB R189, R132, R21 ;  /* 0x0000001584bd723e */ /* 0x002fe400000000ff */
[----:B------:R-:W-:-:S05]  /*9190*/  FMNMX.FTZ R6, R225, R6, !PT ;  /* 0x00000006e1067209 */ /* 0x000fca0007810000 */
[----:B0-----:R-:W0:Y:S01]  /*91a0*/  SHFL.BFLY PT, R3, R6, 0x2, 0x1f ;  /* 0x0c401f0006037f89 */ /* 0x001e2200000e0000 */
[----:B------:R-:W1:Y:S08]  /*91b0*/  MUFU.EX2 R134, R134 ;  /* 0x0000008600867308 */ /* 0x000e700000000800 */
[----:B------:R-:W3:Y:S01]  /*91c0*/  MUFU.EX2 R23, R23 ;  /* 0x0000001700177308 */ /* 0x000ee20000000800 */
[----:B--2---:R-:W-:-:S02]  /*91d0*/  F2FP.F16.F32.PACK_AB R191, R125, R124 ;  /* 0x0000007c7dbf723e */ /* 0x004fc400000000ff */
[----:B0-----:R-:W-:-:S05]  /*91e0*/  FMNMX.FTZ R3, R6, R3, !PT ;  /* 0x0000000306037209 */ /* 0x001fca0007810000 */
[----:B------:R-:W0:Y:S02]  /*91f0*/  SHFL.BFLY PT, R6, R3, 0x1, 0x1f ;  /* 0x0c201f0003067f89 */ /* 0x000e2400000e0000 */
[----:B0-----:R-:W-:Y:S02]  /*9200*/  FMNMX.FTZ R6, R3, R6, !PT ;  /* 0x0000000603067209 */ /* 0x001fe40007810000 */
[----:B------:R-:W-:Y:S02]  /*9210*/  FSEL R3, R7, RZ, P3 ;  /* 0x000000ff07037208 */ /* 0x000fe40001800000 */
[C---:B------:R-:W-:Y:S01]  /*9220*/  FSETP.NEU.FTZ.AND P4, PT, R6.reuse, -INF , PT ;  /* 0xff8000000600780b */ /* 0x040fe20003f9d000 */
[CC--:B------:R-:W-:Y:S01]  /*9230*/  FMUL.FTZ R144, R6.reuse, R0.reuse ;  /* 0x0000000006907220 */ /* 0x0c0fe20000410000 */
[----:B------:R-:W-:Y:S01]  /*9240*/  PLOP3.LUT P3, PT, PT, PT, UP1, 0x80, 0x0 ;  /* 0x000000000000781c */ /* 0x000fe20003f6f018 */
[----:B------:R-:W-:Y:S01]  /*9250*/  FADD.FTZ R3, -R3, R14 ;  /* 0x0000000e03037221 */ /* 0x000fe20000010100 */
[----:B------:R-:W-:Y:S01]  /*9260*/  FSEL R2, R6, RZ, P4 ;  /* 0x000000ff06027208 */ /* 0x000fe20002000000 */
[----:B------:R-:W-:Y:S01]  /*9270*/  IMAD.U32 R14, RZ, RZ, UR59 ;  /* 0x0000003bff0e7e24 */ /* 0x000fe2000f8e00ff */
[----:B------:R-:W-:Y:S01]  /*9280*/  FSEL R144, R144, RZ, P4 ;  /* 0x000000ff90907208 */ /* 0x000fe20002000000 */
[----:B------:R-:W-:-:S02]  /*9290*/  FMUL.FTZ R3, R3, R0 ;  /* 0x0000000003037220 */ /* 0x000fc40000410000 */
[----:B------:R-:W-:Y:S01]  /*92a0*/  FADD.FTZ R15, -R2, R15 ;  /* 0x0000000f020f7221 */ /* 0x000fe20000010100 */
[----:B------:R-:W-:Y:S02]  /*92b0*/  @!P1 VIADD R14, R14, 0x36840 ;  /* 0x000368400e0e9836 */ /* 0x000fe40000000000 */
[-CC-:B------:R-:W-:Y:S01]  /*92c0*/  FFMA.FTZ R200, R169, R0.reuse, -R144.reuse ;  /* 0x00000000a9c87223 */ /* 0x180fe20000010890 */
[-CC-:B------:R-:W-:Y:S01]  /*92d0*/  FFMA.FTZ R202, R185, R0.reuse, -R144.reuse ;  /* 0x00000000b9ca7223 */ /* 0x180fe20000010890 */
[-C--:B------:R-:W-:Y:S01]  /*92e0*/  FMUL.FTZ R2, R15, R0.reuse ;  /* 0x000000000f027220 */ /* 0x080fe20000410000 */
[----:B------:R-:W-:Y:S01]  /*92f0*/  MUFU.EX2 R3, R3 ;  /* 0x0000000300037308 */ /* 0x000fe20000000800 */
[-CC-:B------:R-:W-:Y:S01]  /*9300*/  FFMA.FTZ R139, R173, R0.reuse, -R144.reuse ;  /* 0x00000000ad8b7223 */ /* 0x180fe20000010890 */
[-CC-:B------:R-:W-:Y:S01]  /*9310*/  FFMA.FTZ R196, R187, R0.reuse, -R144.reuse ;  /* 0x00000000bbc47223 */ /* 0x180fe20000010890 */
[-CC-:B------:R-:W-:Y:S01]  /*9320*/  FFMA.FTZ R143, R161, R0.reuse, -R144.reuse ;  /* 0x00000000a18f7223 */ /* 0x180fe20000010890 */
[-CC-:B------:R-:W-:Y:S01]  /*9330*/  FFMA.FTZ R15, R149, R0.reuse, -R144.reuse ;  /* 0x00000000950f7223 */ /* 0x180fe20000010890 */
[-C--:B------:R-:W-:Y:S01]  /*9340*/  FFMA.FTZ R198, R209, R0.reuse, -R144 ;  /* 0x00000000d1c67223 */ /* 0x080fe20000010890 */
[----:B------:R-:W-:Y:S01]  /*9350*/  @!P1 PRMT R14, RZ, 0x654, R14 ;  /* 0x00000654ff0e9816 */ /* 0x000fe2000000000e */
        /* <DEDUP_REMOVED lines=21> */
[----:B------:R-:W-:Y:S01]  /*94b0*/  FFMA.FTZ R223, R223, R0, -R144 ;  /* 0x00000000dfdf7223 */ /* 0x000fe20000010890 */
[----:B-1----:R-:W-:Y:S01]  /*94c0*/  F2FP.F16.F32.PACK_AB R185, R134, R121 ;  /* 0x0000007986b9723e */ /* 0x002fe200000000ff */
[----:B------:R-:W-:-:S02]  /*94d0*/  WARPGROUP.DEPBAR.LE gsb0, 0x0 ;  /* 0x00008000000079c5 */ /* 0x000fc40000010000 */
[----:B------:R-:W-:Y:S01]  /*94e0*/  WARPGROUP.ARRIVE ;  /* 0x00000000000079c5 */ /* 0x000fe20000000000 */
[-CC-:B------:R-:W-:Y:S01]  /*94f0*/  FFMA.FTZ R181, R131, R0.reuse, -R20.reuse ;  /* 0x0000000083b57223 */ /* 0x180fe20000010814 */
[-C--:B------:R-:W-:Y:S01]  /*9500*/  FFMA.FTZ R131, R135, R0.reuse, -R20 ;  /* 0x0000000087837223 */ /* 0x080fe20000010814 */
[-C--:B------:R-:W-:Y:S01]  /*9510*/  FFMA.FTZ R135, R168, R0.reuse, -R144 ;  /* 0x00000000a8877223 */ /* 0x080fe20000010890 */
[----:B------:R-:W-:Y:S01]  /*9520*/  MUFU.EX2 R139, R139 ;  /* 0x0000008b008b7308 */ /* 0x000fe20000000800 */
[-CC-:B------:R-:W-:Y:S01]  /*9530*/  FFMA.FTZ R183, R175, R0.reuse, -R20.reuse ;  /* 0x00000000afb77223 */ /* 0x180fe20000010814 */
[----:B------:R-:W-:Y:S01]  /*9540*/  HGMMA.64x192x16.F32 R24, R176, gdesc[UR4].tnspB, R24, gsb0 ;  /* 0x42e00004b0187df0 */ /* 0x000fe20008000818 */
[-C--:B------:R-:W-:Y:S01]  /*9550*/  FFMA.FTZ R20, R127, R0.reuse, -R20 ;  /* 0x000000007f147223 */ /* 0x080fe20000010814 */
[----:B------:R-:W-:Y:S01]  /*9560*/  FFMA.FTZ R144, R225, R0, -R144 ;  /* 0x00000000e1907223 */ /* 0x000fe20000010890 */
[----:B---3--:R-:W-:-:S03]  /*9570*/  F2FP.F16.F32.PACK_AB R187, R136, R23 ;  /* 0x0000001788bb723e */ /* 0x008fc600000000ff */
[----:B------:R-:W0:Y:S08]  /*9580*/  MUFU.EX2 R135, R135 ;  /* 0x0000008700877308 */ /* 0x000e300000000800 */
[----:B------:R-:W-:Y:S08]  /*9590*/  MUFU.EX2 R196, R196 ;  /* 0x000000c400c47308 */ /* 0x000ff00000000800 */
[----:B------:R-:W-:Y:S01]  /*95a0*/  MUFU.EX2 R143, R143 ;  /* 0x0000008f008f7308 */ /* 0x000fe20000000800 */
[----:B0-----:R-:W-:Y:S01]  /*95b0*/  FFMA.FTZ R149, R2, R10, R135 ;  /* 0x0000000a02957223 */ /* 0x001fe20000010087 */
[----:B------:R-:W-:-:S03]  /*95c0*/  FFMA.FTZ R10, R3, R9, R22 ;  /* 0x00000009030a7223 */ /* 0x000fc60000010016 */
[C---:B------:R-:W-:Y:S01]  /*95d0*/  FADD.FTZ R149, R200.reuse, R149 ;  /* 0x00000095c8957221 */ /* 0x040fe20000010000 */
[C---:B------:R-:W-:Y:S01]  /*95e0*/  FADD.FTZ R10, R201.reuse, R10 ;  /* 0x0000000ac90a7221 */ /* 0x040fe20000010000 */
[----:B------:R-:W-:Y:S01]  /*95f0*/  F2FP.F16.F32.PACK_AB R201, R201, R22 ;  /* 0x00000016c9c9723e */ /* 0x000fe200000000ff */
[----:B------:R-:W-:Y:S01]  /*9600*/  MUFU.EX2 R198, R198 ;  /* 0x000000c600c67308 */ /* 0x000fe20000000800 */
[----:B------:R-:W-:Y:S01]  /*9610*/  F2FP.F16.F32.PACK_AB R200, R200, R135 ;  /* 0x00000087c8c8723e */ /* 0x000fe200000000ff */
[----:B------:R-:W-:Y:S01]  /*9620*/  FADD.FTZ R127, R203, R10 ;  /* 0x0000000acb7f7221 */ /* 0x000fe20000010000 */
[----:B------:R-:W-:-:S03]  /*9630*/  F2FP.F16.F32.PACK_AB R203, R122, R203 ;  /* 0x000000cb7acb723e */ /* 0x000fc600000000ff */
[----:B------:R-:W-:Y:S02]  /*9640*/  FADD.FTZ R10, R122, R127 ;  /* 0x0000007f7a0a7221 */ /* 0x000fe40000010000 */
[----:B------:R-:W-:Y:S02]  /*9650*/  MUFU.EX2 R147, R147 ;  /* 0x0000009300937308 */ /* 0x000fe40000000800 */
        /* <DEDUP_REMOVED lines=16> */
[----:B------:R-:W-:-:S04]  /*9760*/  FADD.FTZ R127, R21, R10 ;  /* 0x0000000a157f7221 */ /* 0x000fc80000010000 */
[----:B------:R-:W-:Y:S02]  /*9770*/  FADD.FTZ R127, R132, R127 ;  /* 0x0000007f847f7221 */ /* 0x000fe40000010000 */
        /* <DEDUP_REMOVED lines=15> */
[----:B------:R-:W-:Y:S01]  /*9870*/  MUFU.EX2 R221, R221 ;  /* 0x000000dd00dd7308 */ /* 0x000fe20000000800 */
[----:B------:R-:W-:-:S02]  /*9880*/  WARPGROUP.DEPBAR.LE gsb0, 0x0 ;  /* 0x00008000000079c5 */ /* 0x000fc40000010000 */
[----:B------:R1:W-:Y:S05]  /*9890*/  @!P1 SYNCS.ARRIVE.TRANS64.RED.A1T0 RZ, [R14+URZ], RZ ;  /* 0x000000ff0eff99a7 */ /* 0x0003ea000810043f */
[----:B------:R-:W-:Y:S01]  /*98a0*/  MUFU.EX2 R176, R159 ;  /* 0x0000009f00b07308 */ /* 0x000fe20000000800 */
[----:B0-----:R-:W-:Y:S01]  /*98b0*/  F2FP.F16.F32.PACK_AB R177, R142, R131 ;  /* 0x000000838eb1723e */ /* 0x001fe200000000ff */
[----:B-1----:R-:W-:-:S06]  /*98c0*/  FADD.FTZ R14, R202, R149 ;  /* 0x00000095ca0e7221 */ /* 0x002fcc0000010000 */
[----:B------:R-:W-:Y:S01]  /*98d0*/  MUFU.EX2 R178, R223 ;  /* 0x000000df00b27308 */ /* 0x000fe20000000800 */
[----:B------:R0:W-:Y:S01]  /*98e0*/  @!P1 SYNCS.ARRIVE.TRANS64.RED.A1T0 RZ, [R146+URZ], RZ ;  /* 0x000000ff92ff99a7 */ /* 0x0001e2000810043f */
[C---:B------:R-:W-:Y:S01]  /*98f0*/  F2FP.F16.F32.PACK_AB R202, R139.reuse, R202 ;  /* 0x000000ca8bca723e */ /* 0x040fe200000000ff */
[----:B------:R-:W-:-:S04]  /*9900*/  FADD.FTZ R149, R139, R14 ;  /* 0x0000000e8b957221 */ /* 0x000fc80000010000 */
[----:B------:R-:W-:Y:S01]  /*9910*/  FADD.FTZ R14, R196, R149 ;  /* 0x00000095c40e7221 */ /* 0x000fe20000010000 */
[----:B------:R-:W-:Y:S01]  /*9920*/  MUFU.EX2 R144, R144 ;  /* 0x0000009000907308 */ /* 0x000fe20000000800 */
[C---:B------:R-:W-:Y:S02]  /*9930*/  F2FP.F16.F32.PACK_AB R196, R143.reuse, R196 ;  /* 0x000000c48fc4723e */ /* 0x040fe400000000ff */
[----:B------:R-:W-:-:S04]  /*9940*/  FADD.FTZ R137, R143, R14 ;  /* 0x0000000e8f897221 */ /* 0x000fc80000010000 */
[----:B------:R-:W-:Y:S01]  /*9950*/  FADD.FTZ R14, R198, R137 ;  /* 0x00000089c60e7221 */ /* 0x000fe20000010000 */
[----:B------:R-:W1:Y:S01]  /*9960*/  MUFU.EX2 R20, R20 ;  /* 0x0000001400147308 */ /* 0x000e620000000800 */
[C---:B------:R-:W-:Y:S02]  /*9970*/  F2FP.F16.F32.PACK_AB R198, R147.reuse, R198 ;  /* 0x000000c693c6723e */ /* 0x040fe400000000ff */
[----:B------:R-:W-:-:S04]  /*9980*/  FADD.FTZ R137, R147, R14 ;  /* 0x0000000e93897221 */ /* 0x000fc80000010000 */
[----:B------:R-:W-:Y:S01]  /*9990*/  FADD.FTZ R14, R192, R137 ;  /* 0x00000089c00e7221 */ /* 0x000fe20000010000 */
[----:B------:R-:W-:-:S03]  /*99a0*/  F2FP.F16.F32.PACK_AB R192, R151, R192 ;  /* 0x000000c097c0723e */ /* 0x000fc600000000ff */
[----:B------:R-:W-:-:S04]  /*99b0*/  FADD.FTZ R137, R151, R14 ;  /* 0x0000000e97897221 */ /* 0x000fc80000010000 */
[----:B------:R-:W-:Y:S01]  /*99c0*/  FADD.FTZ R14, R194, R137 ;  /* 0x00000089c20e7221 */ /* 0x000fe20000010000 */
[C---:B------:R-:W-:Y:S02]  /*99d0*/  F2FP.F16.F32.PACK_AB R194, R153.reuse, R194 ;  /* 0x000000c299c2723e */ /* 0x040fe400000000ff */
[----:B-1----:R-:W-:Y:S01]  /*99e0*/  F2FP.F16.F32.PACK_AB R179, R20, R123 ;  /* 0x0000007b14b3723e */ /* 0x002fe200000000ff */
[----:B------:R-:W-:-:S04]  /*99f0*/  FADD.FTZ R137, R153, R14 ;  /* 0x0000000e99897221 */ /* 0x000fc80000010000 */
[----:B------:R-:W-:Y:S01]  /*9a00*/  FADD.FTZ R14, R188, R137 ;  /* 0x00000089bc0e7221 */ /* 0x000fe20000010000 */
[----:B------:R-:W-:-:S03]  /*9a10*/  F2FP.F16.F32.PACK_AB R188, R145, R188 ;  /* 0x000000bc91bc723e */ /* 0x000fc600000000ff */
[----:B------:R-:W-:Y:S01]  /*9a20*/  FADD.FTZ R129, R145, R14 ;  /* 0x0000000e91817221 */ /* 0x000fe20000010000 */
[----:B------:R-:W-:-:S03]  /*9a30*/  FADD.FTZ R14, R124, R127 ;  /* 0x0000007f7c0e7221 */ /* 0x000fc60000010000 */
[----:B------:R-:W-:Y:S01]  /*9a40*/  FADD.FTZ R10, R190, R129 ;  /* 0x00000081be0a7221 */ /* 0x000fe20000010000 */
[----:B------:R-:W-:Y:S01]  /*9a50*/  FADD.FTZ R14, R125, R14 ;  /* 0x0000000e7d0e7221 */ /* 0x000fe20000010000 */
[C---:B------:R-:W-:Y:S02]  /*9a60*/  F2FP.F16.F32.PACK_AB R190, R15.reuse, R190 ;  /* 0x000000be0fbe723e */ /* 0x040fe400000000ff */
[----:B------:R-:W-:-:S04]  /*9a70*/  FADD.FTZ R127, R15, R10 ;  /* 0x0000000a0f7f7221 */ /* 0x000fc80000010000 */
[----:B------:R-:W-:Y:S01]  /*9a80*/  FADD.FTZ R10, R184, R127 ;  /* 0x0000007fb80a7221 */ /* 0x000fe20000010000 */
[----:B------:R-:W-:Y:S01]  /*9a90*/  FADD.FTZ R127, R121, R14 ;  /* 0x0000000e797f7221 */ /* 0x000fe20000010000 */
[C---:B------:R-:W-:Y:S01]  /*9aa0*/  F2FP.F16.F32.PACK_AB R184, R9.reuse, R184 ;  /* 0x000000b809b8723e */ /* 0x040fe200000000ff */
[----:B------:R-:W-:Y:S02]  /*9ab0*/  IMAD.MOV.U32 R14, RZ, RZ, R7 ;  /* 0x000000ffff0e7224 */ /* 0x000fe400078e0007 */
[----:B------:R-:W-:Y:S01]  /*9ac0*/  FADD.FTZ R129, R9, R10 ;  /* 0x0000000a09817221 */ /* 0x000fe20000010000 */
[----:B------:R-:W-:-:S03]  /*9ad0*/  FADD.FTZ R10, R134, R127 ;  /* 0x0000007f860a7221 */ /* 0x000fc60000010000 */
[----:B------:R-:W-:Y:S01]  /*9ae0*/  FADD.FTZ R129, R186, R129 ;  /* 0x00000081ba817221 */ /* 0x000fe20000010000 */
[----:B------:R-:W-:Y:S01]  /*9af0*/  FADD.FTZ R15, R23, R10 ;  /* 0x0000000a170f7221 */ /* 0x000fe20000010000 */
[C---:B------:R-:W-:Y:S02]  /*9b00*/  F2FP.F16.F32.PACK_AB R186, R141.reuse, R186 ;  /* 0x000000ba8dba723e */ /* 0x040fe400000000ff */
[----:B------:R-:W-:Y:S01]  /*9b10*/  FADD.FTZ R129, R141, R129 ;  /* 0x000000818d817221 */ /* 0x000fe20000010000 */
[----:B------:R-:W-:-:S03]  /*9b20*/  FADD.FTZ R15, R136, R15 ;  /* 0x0000000f880f7221 */ /* 0x000fc60000010000 */
[----:B------:R-:W-:Y:S01]  /*9b30*/  FADD.FTZ R129, R180, R129 ;  /* 0x00000081b4817221 */ /* 0x000fe20000010000 */
[----:B------:R-:W-:Y:S01]  /*9b40*/  FADD.FTZ R10, R138, R15 ;  /* 0x0000000f8a0a7221 */ /* 0x000fe20000010000 */
[C---:B------:R-:W-:Y:S01]  /*9b50*/  F2FP.F16.F32.PACK_AB R180, R22.reuse, R180 ;  /* 0x000000b416b4723e */ /* 0x040fe200000000ff */
[----:B------:R-:W-:Y:S02]  /*9b60*/  IMAD.MOV.U32 R15, RZ, RZ, R6 ;  /* 0x000000ffff0f7224 */ /* 0x000fe400078e0006 */
        /* <DEDUP_REMOVED lines=13> */
[----:B------:R-:W-:-:S03]  /*9c40*/  FADD.FTZ R10, R142, R9 ;  /* 0x000000098e0a7221 */ /* 0x000fc60000010000 */
[----:B------:R-:W-:Y:S01]  /*9c50*/  FADD.FTZ R129, R178, R129 ;  /* 0x00000081b2817221 */ /* 0x000fe20000010000 */
[----:B------:R-:W-:Y:S01]  /*9c60*/  FADD.FTZ R9, R123, R10 ;  /* 0x0000000a7b097221 */ /* 0x000fe20000010000 */
[C---:B------:R-:W-:Y:S02]  /*9c70*/  F2FP.F16.F32.PACK_AB R178, R144.reuse, R178 ;  /* 0x000000b290b2723e */ /* 0x040fe400000000ff */
[----:B------:R-:W-:Y:S01]  /*9c80*/  FADD.FTZ R10, R144, R129 ;  /* 0x00000081900a7221 */ /* 0x000fe20000010000 */
[----:B------:R-:W-:Y:S01]  /*9c90*/  FADD.FTZ R9, R20, R9 ;  /* 0x0000000914097221 */ /* 0x000fe20000010000 */
[----:B0-----:R-:W-:Y:S06]  /*9ca0*/  @P3 BRA `(.L_x_5304) ;  /* 0xffffffb800c43947 */ /* 0x001fec000383ffff */
[----:B------:R-:W-:-:S07]  /*9cb0*/  IMAD.U32 R20, RZ, RZ, UR58 ;  /* 0x0000003aff147e24 */ /* 0x000fce000f8e00ff */
.L_x_5295:
        /* <DEDUP_REMOVED lines=10> */
.L_x_5314:
        /* <DEDUP_REMOVED lines=9> */
.L_x_5306:
        /* <DEDUP_REMOVED lines=8> */
.L_x_5307:
[----:B-1----:R-:W-:Y:S05]  /*9e70*/  @P2 BRA `(.L_x_5308) ;  /* 0x0000000000082947 */ /* 0x002fea0003800000 */
[----:B------:R-:W1:Y:S02]  /*9e80*/  SYNCS.PHASECHK.TRANS64.TRYWAIT P2, [UR61+0x36830], R0 ;  /* 0x03683000ff0075a7 */ /* 0x000e64000804017d */
[----:B-1----:R-:W-:Y:S05]  /*9e90*/  @!P2 BRA `(.L_x_5309) ;  /* 0x000000b00090a947 */ /* 0x002fea0003800000 */
.L_x_5308:
        /* <DEDUP_REMOVED lines=24> */
[----:B------:R-:W-:Y:S01]  /*a020*/  R2UR UR48, R4 ;  /* 0x00000000043072ca */ /* 0x000fe200000e0000 */
[----:B------:R-:W-:Y:S01]  /*a030*/  UIADD3 UR50, UR7, 0x200, URZ ;  /* 0x0000020007327890 */ /* 0x000fe2000fffe03f */
[----:B------:R-:W-:Y:S01]  /*a040*/  R2UR UR49, R5 ;  /* 0x00000000053172ca */ /* 0x000fe200000e0000 */
[----:B------:R-:W-:Y:S01]  /*a050*/  UMOV UR51, 0x40000040 ;  /* 0x4000004000337882 */ /* 0x000fe20000000000 */
        /* <DEDUP_REMOVED lines=591> */
.L_x_5310:
        /* <DEDUP_REMOVED lines=8> */
.L_x_5311:
[----:B-1----:R-:W-:Y:S05]  /*c5d0*/  @P2 BRA `(.L_x_5312) ;  /* 0x0000000000082947 */ /* 0x002fea0003800000 */
[----:B------:R-:W1:Y:S02]  /*c5e0*/  SYNCS.PHASECHK.TRANS64.TRYWAIT P2, [UR11+0x36850], R0 ;  /* 0x03685000ff0075a7 */ /* 0x000e64000804014b */
[----:B-1----:R-:W-:Y:S05]  /*c5f0*/  @!P2 BRA `(.L_x_5313) ;  /* 0x0000008800d0a947 */ /* 0x002fea0003800000 */
.L_x_5312:
[----:B------:R-:W-:Y:S01]  /*c600*/  R2UR UR7, R16 ;  /* 0x00000000100772ca */ /* 0x000fe200000e0000 */
[----:B------:R-:W-:Y:S01]  /*c610*/  WARPGROUP.ARRIVE ;  /* 0x00000000000079c5 */ /* 0x000fe20000000000 */
[----:B------:R-:W-:Y:S01]  /*c620*/  UMOV UR15, 0x40000040 ;  /* 0x40000040000f7882 */ /* 0x000fe20000000000 */
[----:B01----:R-:W-:Y:S02]  /*c630*/  FMNMX.FTZ R0, R168, R13, !PT ;  /* 0x0000000da8007209 */ /* 0x003fe40007810000 */
[----:B------:R-:W-:Y:S02]  /*c640*/  R2UR UR18, R20 ;  /* 0x00000000141272ca */ /* 0x000fe400000e0000 */
[----:B------:R-:W-:Y:S02]  /*c650*/  FMNMX.FTZ R3, R169, R0, !PT ;  /* 0x00000000a9037209 */ /* 0x000fe40007810000 */
[----:B------:R-:W-:Y:S02]  /*c660*/  R2UR UR19, R18 ;  /* 0x00000000121372ca */ /* 0x000fe400000e0000 */
[----:B------:R-:W-:-:S02]  /*c670*/  FMNMX.FTZ R0, R172, R3, !PT ;  /* 0x00000003ac007209 */ /* 0x000fc40007810000 */
[----:B------:R-:W-:Y:S02]  /*c680*/  UIADD3 UR7, UR7, 0x400, URZ ;  /* 0x0000040007077890 */ /* 0x000fe4000fffe03f */
[----:B------:R-:W-:Y:S02]  /*c690*/  FMNMX.FTZ R3, R173, R0, !PT ;  /* 0x00000000ad037209 */ /* 0x000fe40007810000 */
[----:B------:R-:W-:Y:S02]  /*c6a0*/  USHF.R.U32.HI UR7, URZ, 0x4, UR7 ;  /* 0x000000043f077899 */ /* 0x000fe40008011607 */
[----:B------:R-:W-:Y:S02]  /*c6b0*/  FMNMX.FTZ R0, R160, R3, !PT ;  /* 0x00000003a0007209 */ /* 0x000fe40007810000 */
[----:B------:R-:W-:Y:S02]  /*c6c0*/  ULOP3.LUT UR7, UR7, 0x3fff, URZ, 0xc0, !UPT ;  /* 0x00003fff07077892 */ /* 0x000fe4000f8ec03f */
[----:B------:R-:W-:Y:S01]  /*c6d0*/  FMNMX.FTZ R3, R161, R0, !PT ;  /* 0x00000000a1037209 */ /* 0x000fe20007810000 */
[----:B------:R-:W-:-:S02]  /*c6e0*/  UISETP.GT.AND UP0, UPT, UR18, UR19, UPT ;  /* 0x000000131200728c */ /* 0x000fc4000bf04270 */
[----:B------:R-:W-:Y:S01]  /*c6f0*/  ULOP3.LUT UR7, UR7, 0x3800000, URZ, 0xfc, !UPT ;  /* 0x0380000007077892 */ /* 0x000fe2000f8efc3f */
[----:B------:R-:W-:-:S03]  /*c700*/  FMNMX.FTZ R0, R164, R3, !PT ;  /* 0x00000003a4007209 */ /* 0x000fc60007810000 */
[----:B------:R-:W-:Y:S01]  /*c710*/  UIMAD UR6, UR6, 0xa80, UR7 ;  /* 0x00000a80060678a4 */ /* 0x000fe2000f8e0207 */
[----:B------:R-:W-:Y:S02]  /*c720*/  FMNMX.FTZ R3, R165, R0, !PT ;  /* 0x00000000a5037209 */ /* 0x000fe40007810000 */
[----:B------:R-:W-:Y:S01]  /*c730*/  UMOV UR7, 0x40000040 ;  /* 0x4000004000077882 */ /* 0x000fe20000000000 */
[----:B------:R-:W-:Y:S01]  /*c740*/  UIADD3 UR10, UR6, 0x80, URZ ;  /* 0x00000080060a7890 */ /* 0x000fe2000fffe03f */
[----:B------:R-:W-:Y:S02]  /*c750*/  FMNMX.FTZ R0, R152, R3, !PT ;  /* 0x0000000398007209 */ /* 0x000fe40007810000 */
[----:B------:R-:W-:Y:S02]  /*c760*/  PLOP3.LUT P2, PT, PT, PT, UP0, 0x80, 0x0 ;  /* 0x000000000000781c */ /* 0x000fe40003f4f008 */
[----:B------:R-:W-:Y:S01]  /*c770*/  HGMMA.64x192x16.F32 R24, R200, gdesc[UR4].tnspB, R24, gsb0 ;  /* 0x42e00004c8187df0 */ /* 0x000fe20008000818 */
[----:B------:R-:W-:Y:S01]  /*c780*/  FMNMX.FTZ R3, R153, R0, !PT ;  /* 0x0000000099037209 */ /* 0x000fe20007810000 */
[----:B------:R-:W-:Y:S01]  /*c790*/  UMOV UR14, UR10 ;  /* 0x0000000a000e7c82 */ /* 0x000fe20008000000 */
[----:B------:R-:W-:-:S02]  /*c7a0*/  UIADD3 UR10, UR6, 0x100, URZ ;  /* 0x00000100060a7890 */ /* 0x000fc4000fffe03f */
        /* <DEDUP_REMOVED lines=21> */
[----:B------:R-:W0:Y:S03]  /*c900*/  LDC R0, c[0x0][0x988] ;  /* 0x00026200ff007b82 */ /* 0x000e260000000800 */
[----:B------:R-:W1:Y:S02]  /*c910*/  SHFL.BFLY PT, R3, R14, 0x1, 0x1f ;  /* 0x0c201f000e037f89 */ /* 0x000e6400000e0000 */
[----:B-1----:R-:W-:Y:S02]  /*c920*/  FMNMX.FTZ R6, R14, R3, !PT ;  /* 0x000000030e067209 */ /* 0x002fe40007810000 */
[----:B------:R-:W-:-:S03]  /*c930*/  FMNMX.FTZ R14, R170, R11, !PT ;  /* 0x0000000baa0e7209 */ /* 0x000fc60007810000 */
[----:B------:R-:W-:Y:S01]  /*c940*/  FADD.FTZ R3, -R6, R13 ;  /* 0x0000000d06037221 */ /* 0x000fe20000010100 */
[----:B------:R-:W-:-:S03]  /*c950*/  FMNMX.FTZ R7, R171, R14, !PT ;  /* 0x0000000eab077209 */ /* 0x000fc60007810000 */
[-C--:B0-----:R-:W-:Y:S01]  /*c960*/  FMUL.FTZ R2, R3, R0.reuse ;  /* 0x0000000003027220 */ /* 0x081fe20000410000 */
[----:B------:R-:W-:Y:S01]  /*c970*/  FMNMX.FTZ R14, R174, R7, !PT ;  /* 0x00000007ae0e7209 */ /* 0x000fe20007810000 */
[----:B------:R-:W-:-:S03]  /*c980*/  FMUL.FTZ R3, R6, R0 ;  /* 0x0000000006037220 */ /* 0x000fc60000410000 */
        /* <DEDUP_REMOVED lines=22> */
[----:B------:R-:W0:Y:S01]  /*caf0*/  MUFU.EX2 R13, R13 ;  /* 0x0000000d000d7308 */ /* 0x000e220000000800 */
        /* <DEDUP_REMOVED lines=16> */
[-CC-:B------:R-:W-:Y:S01]  /*cc00*/  FFMA.FTZ R200, R169, R0.reuse, -R3.reuse ;  /* 0x00000000a9c87223 */ /* 0x180fe20000010803 */
[----:B------:R-:W-:Y:S01]  /*cc10*/  FFMA.FTZ R202, R172, R0, -R3 ;  /* 0x00000000acca7223 */ /* 0x000fe20000010803 */
[----:B------:R-:W-:Y:S01]  /*cc20*/  MUFU.EX2 R153, R153 ;  /* 0x0000009900997308 */ /* 0x000fe20000000800 */
[----:B------:R-:W-:Y:S01]  /*cc30*/  FMNMX.FTZ R14, R130, R7, !PT ;  /* 0x00000007820e7209 */ /* 0x000fe20007810000 */
[----:B------:R-:W-:Y:S01]  /*cc40*/  HGMMA.64x192x16.F32 R24, R196, gdesc[UR12].tnspB, R24, gsb0 ;  /* 0x42e0000cc4187df0 */ /* 0x000fe20008000818 */
[----:B------:R-:W-:Y:S01]  /*cc50*/  UMOV UR14, UR10 ;  /* 0x0000000a000e7c82 */ /* 0x000fe20008000000 */
[----:B------:R-:W-:Y:S01]  /*cc60*/  UMOV UR15, 0x40000040 ;  /* 0x40000040000f7882 */ /* 0x000fe20000000000 */
[----:B------:R-:W-:Y:S01]  /*cc70*/  UIADD3 UR10, UR6, 0x180, URZ ;  /* 0x00000180060a7890 */ /* 0x000fe2000fffe03f */
[----:B------:R-:W-:-:S02]  /*cc80*/  FMNMX.FTZ R7, R131, R14, !PT ;  /* 0x0000000e83077209 */ /* 0x000fc40007810000 */
[----:B------:R-:W1:Y:S02]  /*cc90*/  MUFU.EX2 R200, R200 ;  /* 0x000000c800c87308 */ /* 0x000e640000000800 */
[----:B------:R-:W-:-:S04]  /*cca0*/  FMNMX.FTZ R14, R134, R7, !PT ;  /* 0x00000007860e7209 */ /* 0x000fc80007810000 */
[----:B------:R-:W-:Y:S02]  /*ccb0*/  FMNMX.FTZ R7, R135, R14, !PT ;  /* 0x0000000e87077209 */ /* 0x000fe40007810000 */
[----:B------:R-:W2:Y:S02]  /*ccc0*/  MUFU.EX2 R202, R202 ;  /* 0x000000ca00ca7308 */ /* 0x000ea40000000800 */
[----:B------:R-:W-:-:S04]  /*ccd0*/  FMNMX.FTZ R14, R122, R7, !PT ;  /* 0x000000077a0e7209 */ /* 0x000fc80007810000 */
[----:B------:R-:W-:Y:S02]  /*cce0*/  FMNMX.FTZ R7, R123, R14, !PT ;  /* 0x0000000e7b077209 */ /* 0x000fe40007810000 */
[----:B------:R-:W-:Y:S02]  /*ccf0*/  MUFU.EX2 R145, R145 ;  /* 0x0000009100917308 */ /* 0x000fe40000000800 */
[----:B------:R-:W-:-:S04]  /*cd00*/  FMNMX.FTZ R14, R126, R7, !PT ;  /* 0x000000077e0e7209 */ /* 0x000fc80007810000 */
[----:B------:R-:W-:Y:S02]  /*cd10*/  FMNMX.FTZ R14, R127, R14, !PT ;  /* 0x0000000e7f0e7209 */ /* 0x000fe40007810000 */
[----:B------:R-:W-:Y:S03]  /*cd20*/  MUFU.EX2 R149, R149 ;  /* 0x0000009500957308 */ /* 0x000fe60000000800 */
[----:B------:R-:W3:Y:S05]  /*cd30*/  SHFL.BFLY PT, R7, R14, 0x2, 0x1f ;  /* 0x0c401f000e077f89 */ /* 0x000eea00000e0000 */
[----:B------:R-:W-:Y:S08]  /*cd40*/  MUFU.EX2 R137, R137 ;  /* 0x0000008900897308 */ /* 0x000ff00000000800 */
[----:B------:R-:W-:Y:S08]  /*cd50*/  MUFU.EX2 R141, R141 ;  /* 0x0000008d008d7308 */ /* 0x000ff00000000800 */
[----:B------:R-:W-:Y:S01]  /*cd60*/  MUFU.EX2 R129, R129 ;  /* 0x0000008100817308 */ /* 0x000fe20000000800 */
[----:B---3--:R-:W-:Y:S01]  /*cd70*/  FMNMX.FTZ R20, R14, R7, !PT ;  /* 0x000000070e147209 */ /* 0x008fe20007810000 */
[-CC-:B------:R-:W-:Y:S01]  /*cd80*/  FFMA.FTZ R14, R120, R0.reuse, -R3.reuse ;  /* 0x00000000780e7223 */ /* 0x180fe20000010803 */
[----:B------:R-:W-:-:S03]  /*cd90*/  FFMA.FTZ R120, R125, R0, -R3 ;  /* 0x000000007d787223 */ /* 0x000fc60000010803 */
[----:B------:R-:W3:Y:S02]  /*cda0*/  SHFL.BFLY PT, R7, R20, 0x1, 0x1f ;  /* 0x0c201f0014077f89 */ /* 0x000ee400000e0000 */
[----:B------:R-:W-:Y:S08]  /*cdb0*/  MUFU.EX2 R133, R133 ;  /* 0x0000008500857308 */ /* 0x000ff00000000800 */
[----:B------:R-:W-:Y:S08]  /*cdc0*/  MUFU.EX2 R14, R14 ;  /* 0x0000000e000e7308 */ /* 0x000ff00000000800 */
[----:B------:R-:W-:Y:S01]  /*cdd0*/  MUFU.EX2 R121, R121 ;  /* 0x0000007900797308 */ /* 0x000fe20000000800 */
[----:B---3--:R-:W-:-:S07]  /*cde0*/  FMNMX.FTZ R7, R20, R7, !PT ;  /* 0x0000000714077209 */ /* 0x008fce0007810000 */
[----:B------:R3:W-:Y:S01]  /*cdf0*/  MUFU.EX2 R20, R124 ;  /* 0x0000007c00147308 */ /* 0x0007e20000000800 */
[----:B------:R-:W-:-:S04]  /*ce00*/  FMUL.FTZ R125, R7, R0 ;  /* 0x00000000077d7220 */ /* 0x000fc80000410000 */
[-CC-:B------:R-:W-:Y:S01]  /*ce10*/  FFMA.FTZ R22, R170, R0.reuse, -R125.reuse ;  /* 0x00000000aa167223 */ /* 0x180fe2000001087d */
[-CC-:B------:R-:W-:Y:S01]  /*ce20*/  FFMA.FTZ R201, R171, R0.reuse, -R125.reuse ;  /* 0x00000000abc97223 */ /* 0x180fe2000001087d */
[-CC-:B------:R-:W-:Y:S01]  /*ce30*/  FFMA.FTZ R203, R174, R0.reuse, -R125.reuse ;  /* 0x00000000aecb7223 */ /* 0x180fe2000001087d */
[-CC-:B------:R-:W-:Y:S01]  /*ce40*/  FFMA.FTZ R175, R175, R0.reuse, -R125.reuse ;  /* 0x00000000afaf7223 */ /* 0x180fe2000001087d */
[-CC-:B---3--:R-:W-:Y:S01]  /*ce50*/  FFMA.FTZ R124, R167, R0.reuse, -R125.reuse ;  /* 0x00000000a77c7223 */ /* 0x188fe2000001087d */
        /* <DEDUP_REMOVED lines=22> */
[-C--:B------:R-:W-:Y:S01]  /*cfc0*/  FFMA.FTZ R198, R164, R0.reuse, -R3 ;  /* 0x00000000a4c67223 */ /* 0x080fe20000010803 */
[-CC-:B------:R-:W-:Y:S01]  /*cfd0*/  FFMA.FTZ R197, R162, R0.reuse, -R125.reuse ;  /* 0x00000000a2c57223 */ /* 0x180fe2000001087d */
[----:B------:R-:W-:Y:S02]  /*cfe0*/  FFMA.FTZ R199, R166, R0, -R125 ;  /* 0x00000000a6c77223 */ /* 0x000fe4000001087d */
[----:B------:R-:W-:Y:S01]  /*cff0*/  HGMMA.64x192x16.F32 R24, R192, gdesc[UR12].tnspB, R24, gsb0 ;  /* 0x42e0000cc0187df0 */ /* 0x000fe20008000818 */
[----:B------:R-:W-:Y:S01]  /*d000*/  UMOV UR14, UR10 ;  /* 0x0000000a000e7c82 */ /* 0x000fe20008000000 */
[----:B------:R-:W-:Y:S01]  /*d010*/  UMOV UR15, 0x40000040 ;  /* 0x40000040000f7882 */ /* 0x000fe20000000000 */
[----:B------:R-:W-:Y:S01]  /*d020*/  UIADD3 UR10, UR6, 0x200, URZ ;  /* 0x00000200060a7890 */ /* 0x000fe2000fffe03f */
[----:B------:R-:W3:Y:S08]  /*d030*/  MUFU.EX2 R196, R196 ;  /* 0x000000c400c47308 */ /* 0x000ef00000000800 */
[----:B------:R-:W-:Y:S08]  /*d040*/  MUFU.EX2 R197, R197 ;  /* 0x000000c500c57308 */ /* 0x000ff00000000800 */
[----:B------:R-:W4:Y:S08]  /*d050*/  MUFU.EX2 R198, R198 ;  /* 0x000000c600c67308 */ /* 0x000f300000000800 */
        /* <DEDUP_REMOVED lines=11> */
[----:B------:R-:W-:Y:S01]  /*d110*/  MUFU.EX2 R192, R192 ;  /* 0x000000c000c07308 */ /* 0x000fe20000000800 */
[----:B------:R-:W-:-:S07]  /*d120*/  UIADD3 UR6, UR6, 0x300, URZ ;  /* 0x0000030006067890 */ /* 0x000fce000fffe03f */
[----:B------:R-:W-:Y:S08]  /*d130*/  MUFU.EX2 R193, R193 ;  /* 0x000000c100c17308 */ /* 0x000ff00000000800 */
[----:B------:R-:W-:Y:S08]  /*d140*/  MUFU.EX2 R194, R194 ;  /* 0x000000c200c27308 */ /* 0x000ff00000000800 */
[----:B------:R-:W-:Y:S01]  /*d150*/  MUFU.EX2 R195, R195 ;  /* 0x000000c300c37308 */ /* 0x000fe20000000800 */
[----:B------:R-:W-:-:S02]  /*d160*/  WARPGROUP.DEPBAR.LE gsb0, 0x0 ;  /* 0x00008000000079c5 */ /* 0x000fc40000010000 */
[----:B------:R-:W-:Y:S01]  /*d170*/  WARPGROUP.ARRIVE ;  /* 0x00000000000079c5 */ /* 0x000fe20000000000 */
[-CC-:B------:R-:W-:Y:S01]  /*d180*/  FFMA.FTZ R188, R144, R0.reuse, -R3.reuse ;  /* 0x0000000090bc7223 */ /* 0x180fe20000010803 */
[-C--:B------:R-:W-:Y:S01]  /*d190*/  FFMA.FTZ R190, R148, R0.reuse, -R3 ;  /* 0x0000000094be7223 */ /* 0x080fe20000010803 */
[----:B------:R-:W-:Y:S02]  /*d1a0*/  IMAD.U32 R144, RZ, RZ, UR61 ;  /* 0x0000003dff907e24 */ /* 0x000fe4000f8e00ff */
[-CC-:B------:R-:W-:Y:S01]  /*d1b0*/  FFMA.FTZ R189, R146, R0.reuse, -R125.reuse ;  /* 0x0000000092bd7223 */ /* 0x180fe2000001087d */
[----:B------:R-:W-:Y:S01]  /*d1c0*/  FFMA.FTZ R191, R150, R0, -R125 ;  /* 0x0000000096bf7223 */ /* 0x000fe2000001087d */
[----:B------:R-:W-:Y:S01]  /*d1d0*/  HGMMA.64x192x16.F32 R24, R184, gdesc[UR12].tnspB, R24, gsb0 ;  /* 0x42e0000cb8187df0 */ /* 0x000fe20008000818 */
[----:B------:R-:W-:Y:S01]  /*d1e0*/  UMOV UR14, UR10 ;  /* 0x0000000a000e7c82 */ /* 0x000fe20008000000 */
[----:B------:R-:W-:Y:S01]  /*d1f0*/  UMOV UR15, 0x40000040 ;  /* 0x40000040000f7882 */ /* 0x000fe20000000000 */
[----:B------:R-:W-:Y:S01]  /*d200*/  @!P1 VIADD R144, R144, 0x36840 ;  /* 0x0003684090909836 */ /* 0x000fe20000000000 */
[----:B------:R-:W-:Y:S01]  /*d210*/  MUFU.EX2 R188, R188 ;  /* 0x000000bc00bc7308 */ /* 0x000fe20000000800 */
[----:B------:R-:W-:-:S03]  /*d220*/  IMAD.U32 R148, RZ, RZ, UR11 ;  /* 0x0000000bff947e24 */ /* 0x000fc6000f8e00ff */
[----:B------:R-:W-:Y:S01]  /*d230*/  @!P1 PRMT R146, RZ, 0x654, R144 ;  /* 0x00000654ff929816 */ /* 0x000fe20000000090 */
[----:B------:R-:W-:-:S03]  /*d240*/  @!P1 VIADD R148, R148, 0x36860 ;  /* 0x0003686094949836 */ /* 0x000fc60000000000 */
[----:B------:R-:W-:Y:S02]  /*d250*/  MUFU.EX2 R189, R189 ;  /* 0x000000bd00bd7308 */ /* 0x000fe40000000800 */
[----:B------:R-:W-:-:S06]  /*d260*/  @!P1 PRMT R148, RZ, 0x654, R148 ;  /* 0x00000654ff949816 */ /* 0x000fcc0000000094 */
        /* <DEDUP_REMOVED lines=8> */
[----:B------:R-:W-:Y:S01]  /*d2f0*/  FFMA.FTZ R140, R163, R0, -R125 ;  /* 0x00000000a38c7223 */ /* 0x000fe2000001087d */
[----:B0-----:R-:W-:Y:S01]  /*d300*/  FFMA.FTZ R147, R2, R10, R13 ;  /* 0x0000000a02937223 */ /* 0x001fe2000001000d */
[----:B------:R-:W-:Y:S01]  /*d310*/  HGMMA.64x192x16.F32 R24, R180, gdesc[UR12].tnspB, R24, gsb0 ;  /* 0x42e0000cb4187df0 */ /* 0x000fe20008000818 */
[----:B------:R-:W-:Y:S01]  /*d320*/  FFMA.FTZ R185, R138, R0, -R125 ;  /* 0x000000008ab97223 */ /* 0x000fe2000001087d */
[----:B------:R-:W-:Y:S01]  /*d330*/  MUFU.EX2 R184, R184 ;  /* 0x000000b800b87308 */ /* 0x000fe20000000800 */
[C---:B-1----:R-:W-:Y:S01]  /*d340*/  FADD.FTZ R147, R200.reuse, R147 ;  /* 0x00000093c8937221 */ /* 0x042fe20000010000 */
[----:B------:R-:W-:-:S03]  /*d350*/  F2FP.F16.F32.PACK_AB R200, R200, R13 ;  /* 0x0000000dc8c8723e */ /* 0x000fc600000000ff */
[----:B--2---:R-:W-:Y:S01]  /*d360*/  FADD.FTZ R138, R202, R147 ;  /* 0x00000093ca8a7221 */ /* 0x004fe20000010000 */
[C---:B------:R-:W-:Y:S02]  /*d370*/  F2FP.F16.F32.PACK_AB R202, R15.reuse, R202 ;  /* 0x000000ca0fca723e */ /* 0x040fe400000000ff */
[----:B------:R-:W-:Y:S01]  /*d380*/  MUFU.EX2 R140, R140 ;  /* 0x0000008c008c7308 */ /* 0x000fe20000000800 */
[----:B------:R-:W-:-:S04]  /*d390*/  FADD.FTZ R147, R15, R138 ;  /* 0x0000008a0f937221 */ /* 0x000fc80000010000 */
[----:B---3--:R-:W-:Y:S01]  /*d3a0*/  FADD.FTZ R138, R196, R147 ;  /* 0x00000093c48a7221 */ /* 0x008fe20000010000 */
[C---:B------:R-:W-:Y:S02]  /*d3b0*/  F2FP.F16.F32.PACK_AB R196, R17.reuse, R196 ;  /* 0x000000c411c4723e */ /* 0x040fe400000000ff */
[----:B------:R-:W-:Y:S01]  /*d3c0*/  MUFU.EX2 R136, R136 ;  /* 0x0000008800887308 */ /* 0x000fe20000000800 */
[----:B------:R-:W-:-:S04]  /*d3d0*/  FADD.FTZ R147, R17, R138 ;  /* 0x0000008a11937221 */ /* 0x000fc80000010000 */
[----:B----4-:R-:W-:Y:S01]  /*d3e0*/  FADD.FTZ R138, R198, R147 ;  /* 0x00000093c68a7221 */ /* 0x010fe20000010000 */
[----:B------:R-:W-:Y:S02]  /*d3f0*/  F2FP.F16.F32.PACK_AB R198, R21, R198 ;  /* 0x000000c615c6723e */ /* 0x000fe400000000ff */
[----:B------:R-:W-:Y:S08]  /*d400*/  MUFU.EX2 R185, R185 ;  /* 0x000000b900b97308 */ /* 0x000ff00000000800 */
[----:B------:R-:W-:Y:S08]  /*d410*/  MUFU.EX2 R186, R186 ;  /* 0x000000ba00ba7308 */ /* 0x000ff00000000800 */
[----:B------:R-:W-:Y:S01]  /*d420*/  MUFU.EX2 R187, R142 ;  /* 0x0000008e00bb7308 */ /* 0x000fe20000000800 */
[----:B------:R-:W-:-:S02]  /*d430*/  WARPGROUP.DEPBAR.LE gsb0, 0x0 ;  /* 0x00008000000079c5 */ /* 0x000fc40000010000 */
[----:B------:R-:W-:Y:S01]  /*d440*/  WARPGROUP.ARRIVE ;  /* 0x00000000000079c5 */ /* 0x000fe20000000000 */
[-CC-:B------:R-:W-:Y:S01]  /*d450*/  FFMA.FTZ R180, R128, R0.reuse, -R3.reuse ;  /* 0x0000000080b47223 */ /* 0x180fe20000010803 */
[-C--:B------:R-:W-:Y:S01]  /*d460*/  FFMA.FTZ R182, R132, R0.reuse, -R3 ;  /* 0x0000000084b67223 */ /* 0x080fe20000010803 */
[----:B------:R-:W-:Y:S01]  /*d470*/  FADD.FTZ R3, -R7, R11 ;  /* 0x0000000b07037221 */ /* 0x000fe20000010100 */
[-CC-:B------:R-:W-:Y:S01]  /*d480*/  FFMA.FTZ R128, R155, R0.reuse, -R125.reuse ;  /* 0x000000009b807223 */ /* 0x180fe2000001087d */
[----:B------:R-:W-:Y:S01]  /*d490*/  MUFU.EX2 R11, R120 ;  /* 0x00000078000b7308 */ /* 0x000fe20000000800 */
[----:B------:R-:W-:Y:S01]  /*d4a0*/  HGMMA.64x192x16.F32 R24, R176, gdesc[UR4].tnspB, R24, gsb0 ;  /* 0x42e00004b0187df0 */ /* 0x000fe20008000818 */
[-C--:B------:R-:W-:Y:S01]  /*d4b0*/  FMUL.FTZ R3, R3, R0.reuse ;  /* 0x0000000003037220 */ /* 0x080fe20000410000 */
[-CC-:B------:R-:W-:Y:S01]  /*d4c0*/  FFMA.FTZ R132, R159, R0.reuse, -R125.reuse ;  /* 0x000000009f847223 */ /* 0x180fe2000001087d */
[----:B------:R-:W-:Y:S01]  /*d4d0*/  FFMA.FTZ R125, R127, R0, -R125 ;  /* 0x000000007f7d7223 */ /* 0x000fe2000001087d */
[----:B------:R-:W-:Y:S01]  /*d4e0*/  R2UR UR7, R8 ;  /* 0x00000000080772ca */ /* 0x000fe200000e0000 */
[----:B------:R-:W-:-:S02]  /*d4f0*/  UIADD3 UR6, UR18, -0x1, URZ ;  /* 0xffffffff12067890 */ /* 0x000fc4000fffe03f */
[----:B------:R-:W0:Y:S08]  /*d500*/  MUFU.EX2 R3, R3 ;  /* 0x0000000300037308 */ /* 0x000e300000000800 */
[----:B------:R-:W1:Y:S08]  /*d510*/  MUFU.EX2 R120, R175 ;  /* 0x000000af00787308 */ /* 0x000e700000000800 */
[----:B------:R-:W2:Y:S01]  /*d520*/  MUFU.EX2 R128, R128 ;  /* 0x0000008000807308 */ /* 0x000ea20000000800 */
[----:B0-----:R-:W-:-:S04]  /*d530*/  FFMA.FTZ R10, R3, R9, R22 ;  /* 0x00000009030a7223 */ /* 0x001fc80000010016 */
[C---:B------:R-:W-:Y:S01]  /*d540*/  FADD.FTZ R10, R201.reuse, R10 ;  /* 0x0000000ac90a7221 */ /* 0x040fe20000010000 */
[----:B------:R-:W-:Y:S02]  /*d550*/  F2FP.F16.F32.PACK_AB R201, R201, R22 ;  /* 0x00000016c9c9723e */ /* 0x000fe400000000ff */
[----:B------:R-:W0:Y:S01]  /*d560*/  MUFU.EX2 R132, R132 ;  /* 0x0000008400847308 */ /* 0x000e220000000800 */
[----:B------:R-:W-:Y:S01]  /*d570*/  FADD.FTZ R9, R203, R10 ;  /* 0x0000000acb097221 */ /* 0x000fe20000010000 */
[----:B-1----:R-:W-:-:S03]  /*d580*/  F2FP.F16.F32.PACK_AB R203, R120, R203 ;  /* 0x000000cb78cb723e */ /* 0x002fc600000000ff */
[----:B------:R-:W-:-:S03]  /*d590*/  FADD.FTZ R10, R120, R9 ;  /* 0x00000009780a7221 */ /* 0x000fc60000010000 */
[----:B------:R-:W-:Y:S01]  /*d5a0*/  MUFU.EX2 R180, R180 ;  /* 0x000000b400b47308 */ /* 0x000fe20000000800 */
[----:B------:R-:W-:Y:S01]  /*d5b0*/  FADD.FTZ R9, R197, R10 ;  /* 0x0000000ac5097221 */ /* 0x000fe20000010000 */
[----:B------:R-:W-:-:S03]  /*d5c0*/  F2FP.F16.F32.PACK_AB R197, R140, R197 ;  /* 0x000000c58cc5723e */ /* 0x000fc600000000ff */
[----:B------:R-:W-:-:S03]  /*d5d0*/  FADD.FTZ R10, R140, R9 ;  /* 0x000000098c0a7221 */ /* 0x000fc60000010000 */
[----:B------:R-:W-:Y:S01]  /*d5e0*/  MUFU.EX2 R181, R130 ;  /* 0x0000008200b57308 */ /* 0x000fe20000000800 */
[----:B------:R-:W-:Y:S01]  /*d5f0*/  FADD.FTZ R9, R199, R10 ;  /* 0x0000000ac7097221 */ /* 0x000fe20000010000 */
[----:B------:R-:W-:-:S03]  /*d600*/  F2FP.F16.F32.PACK_AB R199, R124, R199 ;  /* 0x000000c77cc7723e */ /* 0x000fc600000000ff */
[----:B------:R-:W-:-:S03]  /*d610*/  FADD.FTZ R10, R124, R9 ;  /* 0x000000097c0a7221 */ /* 0x000fc60000010000 */
[----:B------:R-:W-:Y:S01]  /*d620*/  MUFU.EX2 R182, R182 ;  /* 0x000000b600b67308 */ /* 0x000fe20000000800 */
[----:B------:R-:W-:Y:S01]  /*d630*/  FADD.FTZ R9, R193, R10 ;  /* 0x0000000ac1097221 */ /* 0x000fe20000010000 */
[----:B--2---:R-:W-:-:S03]  /*d640*/  F2FP.F16.F32.PACK_AB R193, R128, R193 ;  /* 0x000000c180c1723e */ /* 0x004fc600000000ff */
[----:B------:R-:W-:-:S03]  /*d650*/  FADD.FTZ R10, R128, R9 ;  /* 0x00000009800a7221 */ /* 0x000fc60000010000 */
[----:B------:R-:W-:Y:S01]  /*d660*/  MUFU.EX2 R183, R134 ;  /* 0x0000008600b77308 */ /* 0x000fe20000000800 */
[----:B------:R-:W-:Y:S01]  /*d670*/  FADD.FTZ R9, R195, R10 ;  /* 0x0000000ac3097221 */ /* 0x000fe20000010000 */
[----:B0-----:R-:W-:-:S03]  /*d680*/  F2FP.F16.F32.PACK_AB R195, R132, R195 ;  /* 0x000000c384c3723e */ /* 0x001fc600000000ff */
[----:B------:R-:W-:-:S03]  /*d690*/  FADD.FTZ R10, R132, R9 ;  /* 0x00000009840a7221 */ /* 0x000fc60000010000 */
[----:B------:R-:W-:Y:S01]  /*d6a0*/  MUFU.EX2 R120, R125 ;  /* 0x0000007d00787308 */ /* 0x000fe20000000800 */
[----:B------:R-:W-:Y:S01]  /*d6b0*/  FADD.FTZ R9, R189, R10 ;  /* 0x0000000abd097221 */ /* 0x000fe20000010000 */
[----:B------:R-:W-:-:S03]  /*d6c0*/  F2FP.F16.F32.PACK_AB R189, R136, R189 ;  /* 0x000000bd88bd723e */ /* 0x000fc600000000ff */
[----:B------:R-:W-:-:S04]  /*d6d0*/  FADD.FTZ R10, R136, R9 ;  /* 0x00000009880a7221 */ /* 0x000fc80000010000 */
[----:B------:R-:W-:Y:S01]  /*d6e0*/  FADD.FTZ R9, R191, R10 ;  /* 0x0000000abf097221 */ /* 0x000fe20000010000 */
[----:B------:R-:W-:-:S03]  /*d6f0*/  F2FP.F16.F32.PACK_AB R191, R144, R191 ;  /* 0x000000bf90bf723e */ /* 0x000fc600000000ff */
[----:B------:R-:W-:-:S04]  /*d700*/  FADD.FTZ R10, R144, R9 ;  /* 0x00000009900a7221 */ /* 0x000fc80000010000 */
[----:B------:R-:W-:Y:S01]  /*d710*/  FADD.FTZ R10, R185, R10 ;  /* 0x0000000ab90a7221 */ /* 0x000fe20000010000 */
[----:B------:R-:W-:Y:S02]  /*d720*/  WARPGROUP.DEPBAR.LE gsb0, 0x0 ;  /* 0x00008000000079c5 */ /* 0x000fe40000010000 */
[----:B------:R0:W-:Y:S01]  /*d730*/  @!P1 SYNCS.ARRIVE.TRANS64.RED.A1T0 RZ, [R146+URZ], RZ ;  /* 0x000000ff92ff99a7 */ /* 0x0001e2000810043f */
[----:B------:R-:W-:Y:S01]  /*d740*/  MUFU.EX2 R177, R122 ;  /* 0x0000007a00b17308 */ /* 0x000fe20000000800 */
[----:B------:R-:W-:Y:S02]  /*d750*/  F2FP.F16.F32.PACK_AB R176, R121, R14 ;  /* 0x0000000e79b0723e */ /* 0x000fe400000000ff */
[----:B------:R-:W-:Y:S01]  /*d760*/  F2FP.F16.F32.PACK_AB R178, R11, R20 ;  /* 0x000000140bb2723e */ /* 0x000fe200000000ff */
[----:B------:R1:W-:Y:S04]  /*d770*/  @!P1 SYNCS.ARRIVE.TRANS64.RED.A1T0 RZ, [R148+URZ], RZ ;  /* 0x000000ff94ff99a7 */ /* 0x0003e8000810043f */
[----:B0-----:R0:W2:Y:S08]  /*d780*/  MUFU.EX2 R146, R139 ;  /* 0x0000008b00927308 */ /* 0x0010b00000000800 */
[----:B------:R-:W3:Y:S01]  /*d790*/  MUFU.EX2 R179, R126 ;  /* 0x0000007e00b37308 */ /* 0x000ee20000000800 */
[----:B0-----:R-:W-:-:S04]  /*d7a0*/  FADD.FTZ R139, R21, R138 ;  /* 0x0000008a158b7221 */ /* 0x001fc80000010000 */
[----:B------:R-:W-:Y:S01]  /*d7b0*/  FADD.FTZ R138, R192, R139 ;  /* 0x0000008bc08a7221 */ /* 0x000fe20000010000 */
[----:B------:R-:W-:-:S03]  /*d7c0*/  F2FP.F16.F32.PACK_AB R192, R23, R192 ;  /* 0x000000c017c0723e */ /* 0x000fc600000000ff */
[----:B------:R-:W-:Y:S01]  /*d7d0*/  FADD.FTZ R127, R23, R138 ;  /* 0x0000008a177f7221 */ /* 0x000fe20000010000 */
[C---:B--2---:R-:W-:Y:S01]  /*d7e0*/  FADD.FTZ R10, R146.reuse, R10 ;  /* 0x0000000a920a7221 */ /* 0x044fe20000010000 */
        /* <DEDUP_REMOVED lines=9> */
[C---:B------:R-:W-:Y:S02]  /*d880*/  F2FP.F16.F32.PACK_AB R188, R145.reuse, R188 ;  /* 0x000000bc91bc723e */ /* 0x040fe400000000ff */
        /* <DEDUP_REMOVED lines=11> */
[C---:B------:R-:W-:Y:S01]  /*d940*/  F2FP.F16.F32.PACK_AB R184, R137.reuse, R184 ;  /* 0x000000b889b8723e */ /* 0x040fe200000000ff */
[----:B------:R-:W-:Y:S02]  /*d950*/  IMAD.MOV.U32 R13, RZ, RZ, R6 ;  /* 0x000000ffff0d7224 */ /* 0x000fe400078e0006 */
[----:B------:R-:W-:Y:S01]  /*d960*/  FADD.FTZ R9, R137, R22 ;  /* 0x0000001689097221 */ /* 0x000fe20000010000 */
[C---:B------:R-:W-:Y:S01]  /*d970*/  FADD.FTZ R10, R123.reuse, R10 ;  /* 0x0000000a7b0a7221 */ /* 0x040fe20000010000 */
[----:B------:R-:W-:-:S02]  /*d980*/  F2FP.F16.F32.PACK_AB R177, R123, R177 ;  /* 0x000000b17bb1723e */ /* 0x000fc400000000ff */
        /* <DEDUP_REMOVED lines=11> */
[----:B------:R-:W-:Y:S01]  /*da40*/  FADD.FTZ R14, R20, R9 ;  /* 0x00000009140e7221 */ /* 0x000fe20000010000 */
[----:B---3--:R-:W-:Y:S01]  /*da50*/  FADD.FTZ R9, R179, R10 ;  /* 0x0000000ab3097221 */ /* 0x008fe20000010000 */
[----:B------:R-:W-:Y:S01]  /*da60*/  IMAD.U32 R20, RZ, RZ, UR6 ;  /* 0x00000006ff147e24 */ /* 0x000fe2000f8e00ff */
[----:B------:R-:W-:Y:S01]  /*da70*/  UMOV UR6, UR60 ;  /* 0x0000003c00067c82 */ /* 0x000fe20008000000 */
[----:B------:R-:W-:Y:S01]  /*da80*/  FADD.FTZ R10, R11, R14 ;  /* 0x0000000e0b0a7221 */ /* 0x000fe20000010000 */
[----:B------:R-:W-:Y:S02]  /*da90*/  IMAD.U32 R14, RZ, RZ, UR7 ;  /* 0x00000007ff0e7e24 */ /* 0x000fe4000f8e00ff */
[C---:B------:R-:W-:Y:S01]  /*daa0*/  FADD.FTZ R9, R120.reuse, R9 ;  /* 0x0000000978097221 */ /* 0x040fe20000010000 */
[----:B------:R-:W-:Y:S01]  /*dab0*/  F2FP.F16.F32.PACK_AB R179, R120, R179 ;  /* 0x000000b378b3723e */ /* 0x000fe200000000ff */
[----:B------:R-:W-:Y:S01]  /*dac0*/  IMAD.MOV.U32 R11, RZ, RZ, R7 ;  /* 0x000000ffff0b7224 */ /* 0x000fe200078e0007 */
[----:B-1----:R-:W-:Y:S06]  /*dad0*/  @P2 BRA `(.L_x_5314) ;  /* 0xffffffc000a02947 */ /* 0x002fec000383ffff */
.L_x_5305:
        /* <DEDUP_REMOVED lines=99> */
.L_x_5315:
        /* <DEDUP_REMOVED lines=8> */
.L_x_5316:
[----:B-1----:R-:W-:Y:S05]  /*e190*/  @P2 BRA `(.L_x_5317) ;  /* 0x0000000000082947 */ /* 0x002fea0003800000 */
[----:B------:R-:W1:Y:S02]  /*e1a0*/  SYNCS.PHASECHK.TRANS64.TRYWAIT P0, [UR5+0x36850], R2 ;  /* 0x03685002ff0075a7 */ /* 0x000e640008000145 */
[----:B-1----:R-:W-:Y:S05]  /*e1b0*/  @!P0 BRA `(.L_x_5318) ;  /* 0x0000006c00f88947 */ /* 0x002fea0003800000 */
.L_x_5317:
[----:B------:R-:W-:Y:S01]  /*e1c0*/  R2UR UR4, R16 ;  /* 0x00000000100472ca */ /* 0x000fe200000e0000 */
[----:B------:R-:W-:Y:S01]  /*e1d0*/  WARPGROUP.ARRIVE ;  /* 0x00000000000079c5 */ /* 0x000fe20000000000 */
[----:B------:R-:W-:Y:S01]  /*e1e0*/  UMOV UR7, 0x40000040 ;  /* 0x4000004000077882 */ /* 0x000fe20000000000 */
[----:B-1----:R-:W1:Y:S01]  /*e1f0*/  SHFL.BFLY PT, R3, R10, 0x2, 0x1f ;  /* 0x0c401f000a037f89 */ /* 0x002e6200000e0000 */
[----:B------:R-:W-:-:S03]  /*e200*/  IMAD.U32 R11, RZ, RZ, UR5 ;  /* 0x00000005ff0b7e24 */ /* 0x000fc6000f8e00ff */
[----:B0-----:R-:W0:Y:S01]  /*e210*/  SHFL.BFLY PT, R2, R9, 0x2, 0x1f ;  /* 0x0c401f0009027f89 */ /* 0x001e2200000e0000 */
[----:B------:R-:W-:-:S05]  /*e220*/  @!P1 VIADD R11, R11, 0x36860 ;  /* 0x000368600b0b9836 */ /* 0x000fca0000000000 */
[----:B------:R-:W-:Y:S01]  /*e230*/  UIADD3 UR4, UR4, 0x400, URZ ;  /* 0x0000040004047890 */ /* 0x000fe2000fffe03f */
[----:B------:R-:W-:-:S03]  /*e240*/  @!P1 PRMT R11, RZ, 0x654, R11 ;  /* 0x00000654ff0b9816 */ /* 0x000fc6000000000b */
[----:B------:R-:W-:-:S04]  /*e250*/  USHF.R.U32.HI UR4, URZ, 0x4, UR4 ;  /* 0x000000043f047899 */ /* 0x000fc80008011604 */
[----:B------:R-:W-:-:S04]  /*e260*/  ULOP3.LUT UR4, UR4, 0x3fff, URZ, 0xc0, !UPT ;  /* 0x00003fff04047892 */ /* 0x000fc8000f8ec03f */
[----:B------:R-:W-:Y:S01]  /*e270*/  ULOP3.LUT UR4, UR4, 0x3800000, URZ, 0xfc, !UPT ;  /* 0x0380000004047892 */ /* 0x000fe2000f8efc3f */
[----:B-1----:R-:W-:-:S03]  /*e280*/  FADD.FTZ R3, R3, R10 ;  /* 0x0000000a03037221 */ /* 0x002fc60000010000 */
[----:B------:R-:W-:Y:S01]  /*e290*/  UIMAD UR60, UR60, 0xa80, UR4 ;  /* 0x00000a803c3c78a4 */ /* 0x000fe2000f8e0204 */
[----:B0-----:R-:W-:-:S03]  /*e2a0*/  FADD.FTZ R4, R2, R9 ;  /* 0x0000000902047221 */ /* 0x001fc60000010000 */
[----:B------:R-:W-:Y:S01]  /*e2b0*/  UIADD3 UR4, UR60, 0x80, URZ ;  /* 0x000000803c047890 */ /* 0x000fe2000fffe03f */
[----:B------:R-:W0:Y:S02]  /*e2c0*/  SHFL.BFLY PT, R2, R3, 0x1, 0x1f ;  /* 0x0c201f0003027f89 */ /* 0x000e2400000e0000 */
[----:B------:R-:W-:-:S06]  /*e2d0*/  UMOV UR6, UR60 ;  /* 0x0000003c00067c82 */ /* 0x000fcc0008000000 */
[----:B------:R-:W-:Y:S01]  /*e2e0*/  HGMMA.64x192x16.F32 R24, R200, gdesc[UR4].tnspB, R24, gsb0 ;  /* 0x42e00004c8187df0 */ /* 0x000fe20008000818 */
[----:B------:R-:W-:Y:S01]  /*e2f0*/  UMOV UR7, 0x40000040 ;  /* 0x4000004000077882 */ /* 0x000fe20000000000 */
[----:B------:R-:W-:Y:S01]  /*e300*/  UMOV UR6, UR4 ;  /* 0x0000000400067c82 */ /* 0x000fe20008000000 */
[----:B------:R-:W-:Y:S01]  /*e310*/  UIADD3 UR4, UR60, 0x100, URZ ;  /* 0x000001003c047890 */ /* 0x000fe2000fffe03f */
[----:B------:R-:W1:Y:S01]  /*e320*/  SHFL.BFLY PT, R5, R4, 0x1, 0x1f ;  /* 0x0c201f0004057f89 */ /* 0x000e6200000e0000 */
[----:B0-----:R-:W-:Y:S01]  /*e330*/  FADD.FTZ R12, R3, R2 ;  /* 0x00000002030c7221 */ /* 0x001fe20000010000 */
[----:B------:R-:W-:Y:S02]  /*e340*/  IMAD.MOV.U32 R3, RZ, RZ, -0x800000 ;  /* 0xff800000ff037424 */ /* 0x000fe400078e00ff */
[----:B------:R-:W-:Y:S02]  /*e350*/  IMAD.MOV.U32 R2, RZ, RZ, -0x800000 ;  /* 0xff800000ff027424 */ /* 0x000fe400078e00ff */
[----:B------:R-:W-:Y:S01]  /*e360*/  FSETP.NE.FTZ.AND P0, PT, R12, RZ, PT ;  /* 0x000000ff0c00720b */ /* 0x000fe20003f15000 */
[----:B-1----:R-:W-:Y:S01]  /*e370*/  FADD.FTZ R13, R4, R5 ;  /* 0x00000005040d7221 */ /* 0x002fe20000010000 */
[----:B------:R-:W-:-:S04]  /*e380*/  CS2R R4, SRZ ;  /* 0x0000000000047805 */ /* 0x000fc8000001ff00 */
[----:B------:R-:W-:-:S07]  /*e390*/  FSETP.NE.FTZ.AND P2, PT, R13, RZ, PT ;  /* 0x000000ff0d00720b */ /* 0x000fce0003f55000 */
[----:B------:R-:W0:Y:S01]  /*e3a0*/  @P0 MUFU.LG2 R8, R12 ;  /* 0x0000000c00080308 */ /* 0x000e220000000c00 */
[----:B------:R-:W-:-:S07]  /*e3b0*/  @P0 FMUL.FTZ R9, R0, 0.69314718246459960938 ;  /* 0x3f31721800090820 */ /* 0x000fce0000410000 */
[----:B------:R-:W1:Y:S01]  /*e3c0*/  @P2 MUFU.LG2 R10, R13 ;  /* 0x0000000d000a2308 */ /* 0x000e620000000c00 */
[----:B------:R-:W-:-:S07]  /*e3d0*/  @P2 FMUL.FTZ R15, R0, 0.69314718246459960938 ;  /* 0x3f317218000f2820 */ /* 0x000fce0000410000 */
        /* <DEDUP_REMOVED lines=137> */
.L_x_5288:
        /* <DEDUP_REMOVED lines=290> */
.L_x_5321:
[----:B------:R-:W-:Y:S05]  /*fe90*/  BSYNC B0 ;  /* 0x0000000000007941 */ /* 0x000fea0003800000 */
.L_x_5320:
[----:B------:R-:W-:Y:S01]  /*fea0*/  ISETP.GE.AND P0, PT, R18, R21, PT ;  /* 0x000000151200720c */ /* 0x000fe20003f06270 */
[----:B0--3--:R0:W2:Y:S04]  /*feb0*/  SHFL.IDX PT, R3, R6, 0x1, 0x1c1f ;  /* 0x003c1f0006037f89 */ /* 0x0090a800000e0000 */
[----:B------:R0:W3:Y:S08]  /*fec0*/  SHFL.IDX PT, R2, R0, 0x1, 0x1c1f ;  /* 0x003c1f0000027f89 */ /* 0x0000f000000e0000 */
[----:B0-----:R-:W-:Y:S05]  /*fed0*/  @P0 BRA `(.L_x_5286) ;  /* 0x0000005000100947 */ /* 0x001fea0003800000 */
        /* <DEDUP_REMOVED lines=14> */
[--C-:B-1234-:R-:W-:Y:S01]  /*ffc0*/  @!P2 IMAD.WIDE R4, R7, 0x4, R2.reuse ;  /* 0x000000040704a825 */ /* 0x11efe200078e0202 */
        /* <DEDUP_REMOVED lines=131> */
.L_x_5319:
        /* <DEDUP_REMOVED lines=62> */
.L_x_5284:
        /* <DEDUP_REMOVED lines=18> */
.L_x_5322:
[----:B------:R-:W-:Y:S01]  /*10d00*/  ULDC UR42, c[0x0][0xc50] ;  /* 0x00031400002a7ab9 */ /* 0x000fe20000000800 */
[----:B------:R-:W-:Y:S01]  /*10d10*/  UMOV UR36, UR6 ;  /* 0x0000000600247c82 */ /* 0x000fe20008000000 */
[----:B------:R-:W-:-:S11]  /*10d20*/  UISETP.NE.AND UP0, UPT, UR42, 0x1, UPT ;  /* 0x000000012a00788c */ /* 0x000fd6000bf05270 */
[----:B------:R-:W-:Y:S01]  /*10d30*/  @UP0 ULDC UR4, c[0x0][0xc54] ;  /* 0x0003150000040ab9 */ /* 0x000fe20000000800 */
[----:B------:R-:W-:Y:S01]  /*10d40*/  @UP0 ULDC UR7, c[0x0][0xc58] ;  /* 0x0003160000070ab9 */ /* 0x000fe20000000800 */
[----:B------:R-:W-:-:S04]  /*10d50*/  UIMAD.WIDE.U32 UR4, UR6, UR4, URZ ;  /* 0x00000004060472a5 */ /* 0x000fc8000f8e003f */
[----:B------:R-:W-:-:S12]  /*10d60*/  @UP0 USHF.R.U32.HI UR36, URZ, UR7, UR5 ;  /* 0x000000073f240299 */ /* 0x000fd80008011605 */
.L_x_5323:
        /* <DEDUP_REMOVED lines=14> */
[----:B------:R-:W-:Y:S02]  /*10e50*/  UISETP.NE.AND.EX UP0, UPT, UR7, URZ, UPT, UP0 ;  /* 0x0000003f0700728c */ /* 0x000fe4000bf05300 */
[----:B------:R-:W-:-:S02]  /*10e60*/  UIADD3 UR10, -UR5, 0x70, URZ ;  /* 0x00000070050a7890 */ /* 0x000fc4000fffe13f */
[----:B------:R-:W-:Y:S01]  /*10e70*/  USEL UR7, UR6, 0x1, UP0 ;  /* 0x0000000106077887 */ /* 0x000fe20008000000 */
[----:B------:R-:W-:Y:S01]  /*10e80*/  ULDC UR9, c[0x0][0x2f0] ;  /* 0x0000bc0000097ab9 */ /* 0x000fe20000000800 */
[----:B------:R-:W-:Y:S02]  /*10e90*/  UMOV UR41, URZ ;  /* 0x0000003f00297c82 */ /* 0x000fe40008000000 */
[----:B------:R-:W-:Y:S02]  /*10ea0*/  UIMAD UR10, UR7, UR9, UR10 ;  /* 0x00000009070a72a4 */ /* 0x000fe4000f8e020a */
[----:B0-----:R-:W-:-:S03]  /*10eb0*/  ULEA UR8, UR4, 0x7f, 0x7 ;  /* 0x0000007f04087891 */ /* 0x001fc6000f8e383f */
[----:B------:R-:W-:Y:S02]  /*10ec0*/  @UP1 ULDC UR4, c[0x0][0x44c] ;  /* 0x0001130000041ab9 */ /* 0x000fe40000000800 */
[----:B------:R-:W-:Y:S02]  /*10ed0*/  UIMAD.WIDE.U32 UR4, UR8, UR4, URZ ;  /* 0x00000004080472a5 */ /* 0x000fe4000f8e003f */
[----:B------:R-:W-:Y:S01]  /*10ee0*/  UMOV UR6, UR8 ;  /* 0x0000000800067c82 */ /* 0x000fe20008000000 */
[----:B------:R-:W-:Y:S02]  /*10ef0*/  @UP1 ULDC UR8, c[0x0][0x450] ;  /* 0x0001140000081ab9 */ /* 0x000fe40000000800 */
[----:B------:R-:W-:Y:S02]  /*10f00*/  @UP1 USHF.R.U32.HI UR6, URZ, UR8, UR5 ;  /* 0x000000083f061299 */ /* 0x000fe40008011605 */
[----:B------:R-:W-:Y:S02]  /*10f10*/  UIMAD UR5, UR7, UR9, 0x6f ;  /* 0x0000006f070574a4 */ /* 0x000fe4000f8e0209 */
[----:B------:R-:W-:Y:S01]  /*10f20*/  UIADD3 UR7, UR10, UR6, URZ ;  /* 0x000000060a077290 */ /* 0x000fe2000fffe03f */
[----:B------:R-:W-:-:S02]  /*10f30*/  UMOV UR4, URZ ;  /* 0x0000003f00047c82 */ /* 0x000fc40008000000 */
[----:B------:R-:W-:Y:S01]  /*10f40*/  UMOV UR6, URZ ;  /* 0x0000003f00067c82 */ /* 0x000fe20008000000 */
[----:B------:R-:W-:Y:S02]  /*10f50*/  UIMAD.WIDE UR4, UR5, -0x6db6db6d, UR4 ;  /* 0x92492493050478a5 */ /* 0x000fe4000f8e0204 */
[----:B------:R-:W-:Y:S02]  /*10f60*/  UIMAD.WIDE UR6, UR7, -0x6db6db6d, UR6 ;  /* 0x92492493070678a5 */ /* 0x000fe4000f8e0206 */
[----:B------:R-:W-:Y:S02]  /*10f70*/  USHF.R.U32.HI UR8, URZ, 0x1f, UR5 ;  /* 0x0000001f3f087899 */ /* 0x000fe40008011605 */
[----:B------:R-:W-:Y:S02]  /*10f80*/  USHF.R.U32.HI UR4, URZ, 0x1f, UR7 ;  /* 0x0000001f3f047899 */ /* 0x000fe40008011607 */
[----:B------:R-:W-:Y:S02]  /*10f90*/  ULEA.HI.SX32 UR8, UR5, UR8, 0x1a ;  /* 0x0000000805087291 */ /* 0x000fe4000f8fd23f */
[----:B------:R-:W-:-:S02]  /*10fa0*/  ULEA.HI.SX32 UR4, UR7, UR4, 0x1a ;  /* 0x0000000407047291 */ /* 0x000fc4000f8fd23f */
[----:B------:R-:W-:Y:S02]  /*10fb0*/  USHF.R.U32.HI UR10, URZ, 0x10, UR42 ;  /* 0x000000103f0a7899 */ /* 0x000fe4000801162a */
[----:B------:R-:W-:Y:S02]  /*10fc0*/  UISETP.LT.AND UP0, UPT, UR8, UR4, UPT ;  /* 0x000000040800728c */ /* 0x000fe4000bf01270 */
[----:B------:R-:W-:Y:S02]  /*10fd0*/  ULOP3.LUT UR42, UR42, 0xffff, URZ, 0xc0, !UPT ;  /* 0x0000ffff2a2a7892 */ /* 0x000fe4000f8ec03f */
[----:B------:R-:W-:Y:S02]  /*10fe0*/  USEL UR39, UR8, UR4, UP0 ;  /* 0x0000000408277287 */ /* 0x000fe40008000000 */
[----:B------:R-:W-:Y:S02]  /*10ff0*/  UISETP.NE.AND UP0, UPT, UR10, URZ, UPT ;  /* 0x0000003f0a00728c */ /* 0x000fe4000bf05270 */
[----:B------:R-:W-:-:S06]  /*11000*/  UISETP.GE.AND UP1, UPT, UR39, 0x1, UPT ;  /* 0x000000012700788c */ /* 0x000fcc000bf26270 */
[----:B------:R-:W-:-:S03]  /*11010*/  PLOP3.LUT P0, PT, PT, PT, UP1, 0x80, 0x0 ;  /* 0x000000000000781c */ /* 0x000fc60003f0f018 */
[----:B------:R-:W-:-:S10]  /*11020*/  @!UP0 ULDC UR10, c[0x0][0x9f0] ;  /* 0x00027c00000a8ab9 */ /* 0x000fd40000000800 */
[----:B------:R-:W-:Y:S05]  /*11030*/  @!P0 BRA `(.L_x_5325) ;  /* 0x0000000000848947 */ /* 0x000fea0003800000 */
[----:B------:R-:W-:Y:S01]  /*11040*/  IMAD.U32 R3, RZ, RZ, UR10 ;  /* 0x0000000aff037e24 */ /* 0x000fe2000f8e00ff */
[----:B------:R-:W-:Y:S01]  /*11050*/  UIADD3 UR6, UR10, -0x1, UR39 ;  /* 0xffffffff0a067890 */ /* 0x000fe2000fffe027 */
[----:B------:R-:W-:-:S03]  /*11060*/  UMOV UR4, URZ ;  /* 0x0000003f00047c82 */ /* 0x000fc60008000000 */
        /* <DEDUP_REMOVED lines=30> */
.L_x_5325:
[----:B------:R-:W-:Y:S01]  /*11250*/  UIMAD UR40, UR42, UR41, URZ ;  /* 0x000000292a2872a4 */ /* 0x000fe2000f8e023f */
[----:B------:R-:W-:-:S05]  /*11260*/  IMAD.U32 R0, RZ, RZ, UR39 ;  /* 0x00000027ff007e24 */ /* 0x000fca000f8e00ff */
        /* <DEDUP_REMOVED lines=30> */
.L_x_5326:
        /* <DEDUP_REMOVED lines=20> */
.L_x_5328:
        /* <DEDUP_REMOVED lines=15> */
.L_x_5327:
        /* <DEDUP_REMOVED lines=21> */
.L_x_5413:
        /* <DEDUP_REMOVED lines=8> */
.L_x_5416:
        /* <DEDUP_REMOVED lines=22> */
.L_x_5332:
[----:B0-----:R-:W-:Y:S01]  /*119b0*/  IMAD.MOV.U32 R0, RZ, RZ, 0x1 ;  /* 0x00000001ff007424 */ /* 0x001fe200078e00ff */
[----:B------:R-:W1:Y:S04]  /*119c0*/  S2R R8, SR_TID.X ;  /* 0x0000000000087919 */ /* 0x000e680000002100 */
[----:B------:R-:W-:-:S04]  /*119d0*/  SHF.L.U32 R0, R0, 0x1f, RZ ;  /* 0x0000001f00007819 */ /* 0x000fc800000006ff */
[----:B------:R-:W0:Y:S01]  /*119e0*/  SYNCS.PHASECHK.TRANS64.TRYWAIT P0, [UR38+0x36840], R0 ;  /* 0x03684000ff0075a7 */ /* 0x000e220008000166 */
[----:B-1----:R-:W-:-:S04]  /*119f0*/  LOP3.LUT R2, R8, 0x7f, RZ, 0xc0, !PT ;  /* 0x0000007f08027812 */ /* 0x002fc800078ec0ff */
[----:B------:R-:W-:Y:S01]  /*11a00*/  ISETP.NE.AND P1, PT, R2, RZ, PT ;  /* 0x000000ff0200720c */ /* 0x000fe20003f25270 */
[----:B0-----:R-:W-:-:S12]  /*11a10*/  @!P0 BRA `(.L_x_5333) ;  /* 0x0000003800388947 */ /* 0x001fd80003800000 */
.L_x_5417:
[----:B------:R-:W-:Y:S05]  /*11a20*/  @P1 BRA `(.L_x_5334) ;  /* 0x0000000000181947 */ /* 0x000fea0003800000 */
[----:B------:R-:W1:Y:S01]  /*11a30*/  S2R R2, SR_TID.X ;  /* 0x0000000000027919 */ /* 0x000e620000002100 */
[----:B0-----:R-:W-:-:S04]  /*11a40*/  IMAD.MOV.U32 R0, RZ, RZ, 0xa800 ;  /* 0x0000a800ff007424 */ /* 0x001fc800078e00ff */
[----:B------:R2:W-:Y:S01]  /*11a50*/  SYNCS.ARRIVE.TRANS64 RZ, [UR38+0x36830], R0 ;  /* 0x03683000ffff79a7 */ /* 0x0005e20008000026 */
[----:B-1----:R-:W-:-:S13]  /*11a60*/  LOP3.LUT P0, RZ, R2, 0x1f, RZ, 0xc0, !PT ;  /* 0x0000001f02ff7812 */ /* 0x002fda000780c0ff */
[----:B--2---:R-:W-:Y:S05]  /*11a70*/  @!P0 BRA `(.L_x_5334) ;  /* 0x0000000000048947 */ /* 0x004fea0003800000 */
[----:B------:R-:W-:Y:S01]  /*11a80*/  BPT.TRAP 0x1 ;  /* 0x000000040000795c */ /* 0x000fe20000300000 */
.L_x_5334:
        /* <DEDUP_REMOVED lines=28> */
[----:B------:R1:W-:Y:S01]  /*11c50*/  UTMALDG.4D [UR24], [UR4], desc[UR6] ;  /* 0x00000618040075b4 */ /* 0x0003e20008019000 */
[----:B------:R1:W-:Y:S02]  /*11c60*/  UTMALDG.4D [UR16], [UR4], desc[UR6] ;  /* 0x00000610040075b4 */ /* 0x0003e40008019000 */
[----:B-1----:R-:W-:Y:S01]  /*11c70*/  NOP ;  /* 0x0000000000007918 */ /* 0x002fe20000000000 */
.L_x_5330:
        /* <DEDUP_REMOVED lines=22> */
.L_x_5335:
[----:B------:R-:W1:Y:S01]  /*11de0*/  LDC R6, c[0x0][0x448] ;  /* 0x00011200ff067b82 */ /* 0x000e620000000800 */
[----:B------:R-:W2:Y:S01]  /*11df0*/  S2R R14, SR_TID.X ;  /* 0x00000000000e7919 */ /* 0x000ea20000002100 */
[----:B------:R-:W-:Y:S01]  /*11e00*/  USHF.R.S32.HI UR6, URZ, 0x1f, UR36 ;  /* 0x0000001f3f067899 */ /* 0x000fe20008011424 */
[----:B------:R-:W-:Y:S01]  /*11e10*/  ULDC.64 UR8, c[0x0][0x2d8] ;  /* 0x0000b60000087ab9 */ /* 0x000fe20000000a00 */
[----:B------:R-:W3:Y:S02]  /*11e20*/  S2R R15, SR_CTAID.Z ;  /* 0x00000000000f7919 */ /* 0x000ee40000002700 */
[----:B------:R-:W-:Y:S02]  /*11e30*/  UIMAD UR6, UR6, UR8, URZ ;  /* 0x00000008060672a4 */ /* 0x000fe4000f8e023f */
[----:B------:R-:W4:Y:S01]  /*11e40*/  LDC.64 R2, c[0x0][0x2e0] ;  /* 0x0000b800ff027b82 */ /* 0x000f220000000a00 */
[----:B------:R-:W5:Y:S01]  /*11e50*/  S2R R11, SR_CTAID.X ;  /* 0x00000000000b7919 */ /* 0x000f620000002500 */
[----:B------:R-:W-:-:S02]  /*11e60*/  UIMAD.WIDE.U32 UR4, UR36, UR8, URZ ;  /* 0x00000008240472a5 */ /* 0x000fc4000f8e003f */
[----:B------:R-:W-:-:S04]  /*11e70*/  UIMAD UR6, UR36, UR9, UR6 ;  /* 0x00000009240672a4 */ /* 0x000fc8000f8e0206 */
[----:B------:R-:W-:Y:S01]  /*11e80*/  UIADD3 UR5, UR5, UR6, URZ ;  /* 0x0000000605057290 */ /* 0x000fe2000fffe03f */
[----:B-1----:R-:W-:Y:S02]  /*11e90*/  ISETP.NE.AND P0, PT, R6, 0x1, PT ;  /* 0x000000010600780c */ /* 0x002fe40003f05270 */
[C---:B--2---:R-:W-:Y:S01]  /*11ea0*/  LOP3.LUT R12, R14.reuse, 0x7f, RZ, 0xc0, !PT ;  /* 0x0000007f0e0c7812 */ /* 0x044fe200078ec0ff */
[----:B------:R-:W-:-:S10]  /*11eb0*/  IMAD.SHL.U32 R13, R14, 0x10, RZ ;  /* 0x000000100e0d7824 */ /* 0x000fd400078e00ff */
[----:B------:R-:W1:Y:S01]  /*11ec0*/  @P0 LDC R9, c[0x0][0x44c] ;  /* 0x00011300ff090b82 */ /* 0x000e620000000800 */
[----:B------:R-:W-:Y:S02]  /*11ed0*/  SHF.R.U32.HI R8, RZ, 0x3, R12 ;  /* 0x00000003ff087819 */ /* 0x000fe4000001160c */
[----:B---3--:R-:W-:Y:S02]  /*11ee0*/  SHF.R.S32.HI R5, RZ, 0x1f, R15 ;  /* 0x0000001fff057819 */ /* 0x008fe4000001140f */
[----:B0-----:R-:W-:-:S03]  /*11ef0*/  LOP3.LUT R0, R8, 0x70, R13, 0xf8, !PT ;  /* 0x0000007008007812 */ /* 0x001fc600078ef80d */
[----:B------:R-:W0:Y:S01]  /*11f00*/  @P0 LDC R7, c[0x0][0x450] ;  /* 0x00011400ff070b82 */ /* 0x000e220000000800 */
[-C--:B----4-:R-:W-:Y:S02]  /*11f10*/  IMAD R4, R5, R2.reuse, RZ ;  /* 0x0000000205047224 */ /* 0x090fe400078e02ff */
[----:B-----5:R-:W-:Y:S02]  /*11f20*/  IMAD R0, R11, 0x80, R0 ;  /* 0x000000800b007824 */ /* 0x020fe400078e0200 */
[C---:B------:R-:W-:Y:S02]  /*11f30*/  IMAD R5, R15.reuse, R3, R4 ;  /* 0x000000030f057224 */ /* 0x040fe400078e0204 */
[----:B------:R-:W-:Y:S02]  /*11f40*/  IMAD.MOV.U32 R4, RZ, RZ, R0 ;  /* 0x000000ffff047224 */ /* 0x000fe400078e0000 */
[----:B------:R-:W-:Y:S01]  /*11f50*/  IMAD.WIDE.U32 R2, R15, R2, UR4 ;  /* 0x000000040f027e25 */ /* 0x000fe2000f8e0002 */
[----:B------:R-:W-:-:S03]  /*11f60*/  ULDC.64 UR4, c[0x0][0x2d0] ;  /* 0x0000b40000047ab9 */ /* 0x000fc60000000a00 */
[----:B------:R-:W-:Y:S02]  /*11f70*/  IMAD.IADD R3, R3, 0x1, R5 ;  /* 0x0000000103037824 */ /* 0x000fe400078e0205 */
[----:B-1----:R-:W-:-:S04]  /*11f80*/  @P0 IMAD.HI.U32 R10, R0, R9, RZ ;  /* 0x00000009000a0227 */ /* 0x002fc800078e00ff */
[----:B------:R-:W-:Y:S01]  /*11f90*/  IMAD.SHL.U32 R9, R12, 0x8, RZ ;  /* 0x000000080c097824 */ /* 0x000fe200078e00ff */
        /* <DEDUP_REMOVED lines=33> */
[----:B------:R-:W-:Y:S01]  /*121b0*/  IMAD R8, R11, 0x80, R8 ;  /* 0x000000800b087824 */ /* 0x000fe200078e0208 */
        /* <DEDUP_REMOVED lines=10> */
[----:B------:R-:W-:-:S05]  /*12260*/  @!P3 IMAD.WIDE.U32 R2, R10, 0x2, R2 ;  /* 0x000000020a02b825 */ /* 0x000fca00078e0002 */
[----:B------:R-:W-:Y:S04]  /*12270*/  @!P3 LDGSTS.E.BYPASS.LTC128B.128 [R21+0x15400], desc[UR6][R2.64], !P2 ;  /* 0x154000000215bfae */ /* 0x000fe8000d101d46 */
[----:B------:R-:W-:Y:S04]  /*12280*/  @!P3 LDGSTS.E.BYPASS.LTC128B.128 [R21+0x19400], desc[UR6][R2.64+0x80], !P0 ;  /* 0x194000800215bfae */ /* 0x000fe8000c101d46 */
[----:B------:R1:W-:Y:S01]  /*12290*/  @!P3 LDGSTS.E.BYPASS.LTC128B.128 [R21+0x1d400], desc[UR6][R2.64+0x100], !P1 ;  /* 0x1d4001000215bfae */ /* 0x0003e2000c901d46 */
[----:B------:R-:W-:Y:S01]  /*122a0*/  ISETP.GE.AND P3, PT, R5, R6, PT ;  /* 0x000000060500720c */ /* 0x000fe20003f66270 */
[----:B--2---:R-:W-:-:S02]  /*122b0*/  IMAD.MOV.U32 R5, RZ, RZ, R4 ;  /* 0x000000ffff057224 */ /* 0x004fc400078e0004 */
[----:B0-----:R-:W-:Y:S02]  /*122c0*/  IMAD.MOV.U32 R4, RZ, RZ, R14 ;  /* 0x000000ffff047224 */ /* 0x001fe400078e000e */
[----:B------:R-:W-:Y:S01]  /*122d0*/  SHFL.IDX PT, R14, R0, 0x2, 0x181f ;  /* 0x00581f00000e7f89 */ /* 0x000fe200000e0000 */
[----:B-1----:R-:W-:-:S07]  /*122e0*/  VIADD R3, R8, 0x20 ;  /* 0x0000002008037836 */ /* 0x002fce0000000000 */
        /* <DEDUP_REMOVED lines=60> */
.L_x_5434:
        /* <DEDUP_REMOVED lines=15> */
.L_x_5338:
[----:B------:R-:W-:Y:S05]  /*127a0*/  BSYNC B0 ;  /* 0x0000000000007941 */ /* 0x000fea0003800000 */
.L_x_5337:
        /* <DEDUP_REMOVED lines=12> */
.L_x_5435:
[----:B0-----:R-:W-:Y:S02]  /*12870*/  IMAD.MOV.U32 R9, RZ, RZ, 0x1 ;  /* 0x00000001ff097424 */ /* 0x001fe400078e00ff */
[----:B------:R-:W-:Y:S01]  /*12880*/  IMAD.MOV.U32 R8, RZ, RZ, RZ ;  /* 0x000000ffff087224 */ /* 0x000fe200078e00ff */
[----:B------:R-:W-:Y:S06]  /*12890*/  @!P1 BRA `(.L_x_5340) ;  /* 0x0000001c00a89947 */ /* 0x000fec0003800000 */
[----:B------:R-:W-:Y:S01]  /*128a0*/  UIADD3 UR4, UR42, 0x1, URZ ;  /* 0x000000012a047890 */ /* 0x000fe2000fffe03f */
[----:B-1----:R-:W-:Y:S01]  /*128b0*/  LOP3.LUT R2, RZ, UR40, RZ, 0x33, !PT ;  /* 0x00000028ff027c12 */ /* 0x002fe2000f8e33ff */
        /* <DEDUP_REMOVED lines=22> */
[----:B------:R-:W-:-:S07]  /*12a20*/  IMAD.U32 R7, RZ, RZ, UR4 ;  /* 0x00000004ff077e24 */ /* 0x000fce000f8e00ff */
.L_x_5376:
        /* <DEDUP_REMOVED lines=29> */
.L_x_5344:
[----:B------:R-:W1:Y:S01]  /*12c00*/  S2R R2, SR_TID.X ;  /* 0x0000000000027919 */ /* 0x000e620000002100 */
[----:B------:R-:W-:Y:S01]  /*12c10*/  BSSY B2, `(.L_x_5345) ;  /* 0x0000006000027945 */ /* 0x000fe20003800000 */
[----:B-1----:R-:W-:Y:S02]  /*12c20*/  LOP3.LUT R3, R2, 0x7f, RZ, 0xc0, !PT ;  /* 0x0000007f02037812 */ /* 0x002fe400078ec0ff */
[----:B------:R-:W-:Y:S02]  /*12c30*/  SHF.L.U32 R2, R6, 0x1f, RZ ;  /* 0x0000001f06027819 */ /* 0x000fe400000006ff */
[----:B------:R-:W-:Y:S02]  /*12c40*/  ISETP.NE.AND P2, PT, R3, RZ, PT ;  /* 0x000000ff0300720c */ /* 0x000fe40003f45270 */
[----:B------:R-:W1:Y:S02]  /*12c50*/  SYNCS.PHASECHK.TRANS64.TRYWAIT P0, [UR38+0x36848], R2 ;  /* 0x03684802ff0075a7 */ /* 0x000e640008000166 */
[----:B-1----:R-:W-:Y:S09]  /*12c60*/  @!P0 BRA `(.L_x_5346) ;  /* 0x0000003000948947 */ /* 0x002ff20003800000 */
.L_x_5436:
[----:B------:R-:W-:Y:S05]  /*12c70*/  BSYNC B2 ;  /* 0x0000000000027941 */ /* 0x000fea0003800000 */
.L_x_5345:
[----:B------:R-:W-:Y:S04]  /*12c80*/  BSSY B2, `(.L_x_5347) ;  /* 0x0000007000027945 */ /* 0x000fe80003800000 */
[----:B------:R-:W-:Y:S05]  /*12c90*/  @P2 BRA `(.L_x_5348) ;  /* 0x0000000000142947 */ /* 0x000fea0003800000 */
[----:B------:R-:W-:Y:S01]  /*12ca0*/  ISETP.NE.AND P0, PT, R10, RZ, PT ;  /* 0x000000ff0a00720c */ /* 0x000fe20003f05270 */
[----:B-1----:R-:W-:-:S04]  /*12cb0*/  IMAD.MOV.U32 R3, RZ, RZ, 0xa800 ;  /* 0x0000a800ff037424 */ /* 0x002fc800078e00ff */
[----:B------:R2:W-:Y:S08]  /*12cc0*/  SYNCS.ARRIVE.TRANS64 RZ, [UR38+0x36838], R3 ;  /* 0x03683803ffff79a7 */ /* 0x0005f00008000026 */
[----:B--2---:R-:W-:Y:S05]  /*12cd0*/  @!P0 BRA `(.L_x_5348) ;  /* 0x0000000000048947 */ /* 0x004fea0003800000 */
[----:B------:R-:W-:Y:S01]  /*12ce0*/  BPT.TRAP 0x1 ;  /* 0x000000040000795c */ /* 0x000fe20000300000 */
.L_x_5348:
[----:B------:R-:W-:Y:S05]  /*12cf0*/  BSYNC B2 ;  /* 0x0000000000027941 */ /* 0x000fea0003800000 */
.L_x_5347:
        /* <DEDUP_REMOVED lines=11> */
.L_x_5349:
        /* <DEDUP_REMOVED lines=13> */
.L_x_5350:
        /* <DEDUP_REMOVED lines=15> */
.L_x_5351:
        /* <DEDUP_REMOVED lines=12> */
.L_x_5437:
[----:B------:R-:W-:Y:S05]  /*13030*/  BSYNC B2 ;  /* 0x0000000000027941 */ /* 0x000fea0003800000 */
.L_x_5352:
        /* <DEDUP_REMOVED lines=9> */
.L_x_5355:
[----:B------:R-:W-:Y:S05]  /*130d0*/  BSYNC B2 ;  /* 0x0000000000027941 */ /* 0x000fea0003800000 */
.L_x_5354:
        /* <DEDUP_REMOVED lines=10> */
.L_x_5356:
        /* <DEDUP_REMOVED lines=13> */
.L_x_5357:
        /* <DEDUP_REMOVED lines=13> */
.L_x_5358:
        /* <DEDUP_REMOVED lines=10> */
.L_x_5343:
[----:B------:R-:W-:Y:S05]  /*133c0*/  BSYNC B1 ;  /* 0x0000000000017941 */ /* 0x000fea0003800000 */
.L_x_5342:
        /* <DEDUP_REMOVED lines=28> */
.L_x_5361:
[----:B------:R-:W1:Y:S01]  /*13590*/  S2R R2, SR_TID.X ;  /* 0x0000000000027919 */ /* 0x000e620000002100 */
[----:B------:R-:W-:Y:S01]  /*135a0*/  BSSY B2, `(.L_x_5362) ;  /* 0x0000006000027945 */ /* 0x000fe20003800000 */
[----:B-1----:R-:W-:Y:S02]  /*135b0*/  LOP3.LUT R3, R2, 0x7f, RZ, 0xc0, !PT ;  /* 0x0000007f02037812 */ /* 0x002fe400078ec0ff */
[----:B------:R-:W-:Y:S02]  /*135c0*/  SHF.L.U32 R2, R9, 0x1f, RZ ;  /* 0x0000001f09027819 */ /* 0x000fe400000006ff */
[----:B------:R-:W-:Y:S02]  /*135d0*/  ISETP.NE.AND P2, PT, R3, RZ, PT ;  /* 0x000000ff0300720c */ /* 0x000fe40003f45270 */
[----:B------:R-:W1:Y:S02]  /*135e0*/  SYNCS.PHASECHK.TRANS64.TRYWAIT P0, [UR38+0x36840], R2 ;  /* 0x03684002ff0075a7 */ /* 0x000e640008000166 */
[----:B-1----:R-:W-:Y:S09]  /*135f0*/  @!P0 BRA `(.L_x_5363) ;  /* 0x0000002800608947 */ /* 0x002ff20003800000 */
.L_x_5438:
[----:B------:R-:W-:Y:S05]  /*13600*/  BSYNC B2 ;  /* 0x0000000000027941 */ /* 0x000fea0003800000 */
.L_x_5362:
[----:B------:R-:W-:Y:S04]  /*13610*/  BSSY B2, `(.L_x_5364) ;  /* 0x0000007000027945 */ /* 0x000fe80003800000 */
[----:B------:R-:W-:Y:S05]  /*13620*/  @P2 BRA `(.L_x_5365) ;  /* 0x0000000000142947 */ /* 0x000fea0003800000 */
[----:B------:R-:W-:Y:S01]  /*13630*/  ISETP.NE.AND P0, PT, R10, RZ, PT ;  /* 0x000000ff0a00720c */ /* 0x000fe20003f05270 */
[----:B-1----:R-:W-:-:S04]  /*13640*/  IMAD.MOV.U32 R2, RZ, RZ, 0xa800 ;  /* 0x0000a800ff027424 */ /* 0x002fc800078e00ff */
[----:B------:R2:W-:Y:S08]  /*13650*/  SYNCS.ARRIVE.TRANS64 RZ, [UR38+0x36830], R2 ;  /* 0x03683002ffff79a7 */ /* 0x0005f00008000026 */
[----:B--2---:R-:W-:Y:S05]  /*13660*/  @!P0 BRA `(.L_x_5365) ;  /* 0x0000000000048947 */ /* 0x004fea0003800000 */
[----:B------:R-:W-:Y:S01]  /*13670*/  BPT.TRAP 0x1 ;  /* 0x000000040000795c */ /* 0x000fe20000300000 */
.L_x_5365:
[----:B------:R-:W-:Y:S05]  /*13680*/  BSYNC B2 ;  /* 0x0000000000027941 */ /* 0x000fea0003800000 */
.L_x_5364:
        /* <DEDUP_REMOVED lines=11> */
.L_x_5366:
        /* <DEDUP_REMOVED lines=14> */
.L_x_5367:
        /* <DEDUP_REMOVED lines=14> */
.L_x_5368:
        /* <DEDUP_REMOVED lines=12> */
.L_x_5439:
[----:B------:R-:W-:Y:S05]  /*139c0*/  BSYNC B2 ;  /* 0x0000000000027941 */ /* 0x000fea0003800000 */
.L_x_5369:
        /* <DEDUP_REMOVED lines=9> */
.L_x_5372:
[----:B------:R-:W-:Y:S05]  /*13a60*/  BSYNC B2 ;  /* 0x0000000000027941 */ /* 0x000fea0003800000 */
.L_x_5371:
        /* <DEDUP_REMOVED lines=10> */
.L_x_5373:
        /* <DEDUP_REMOVED lines=13> */
.L_x_5374:
        /* <DEDUP_REMOVED lines=13> */
.L_x_5375:
        /* <DEDUP_REMOVED lines=10> */
.L_x_5360:
[----:B------:R-:W-:Y:S05]  /*13d50*/  BSYNC B1 ;  /* 0x0000000000017941 */ /* 0x000fea0003800000 */
.L_x_5359:
[----:B------:R-:W-:Y:S02]  /*13d60*/  VIADD R0, R0, 0xfffffffe ;  /* 0xfffffffe00007836 */ /* 0x000fe40000000000 */
[----:B------:R-:W-:Y:S01]  /*13d70*/  IMAD.MOV.U32 R6, RZ, RZ, R9 ;  /* 0x000000ffff067224 */ /* 0x000fe200078e0009 */
[----:B------:R-:W-:Y:S06]  /*13d80*/  @P1 BRA `(.L_x_5376) ;  /* 0xffffffec00281947 */ /* 0x000fec000383ffff */
[----:B------:R-:W-:Y:S05]  /*13d90*/  BSYNC B0 ;  /* 0x0000000000007941 */ /* 0x000fea0003800000 */
.L_x_5341:
        /* <DEDUP_REMOVED lines=30> */
.L_x_5378:
[----:B------:R-:W1:Y:S01]  /*13f80*/  S2R R2, SR_TID.X ;  /* 0x0000000000027919 */ /* 0x000e620000002100 */
[----:B------:R-:W-:Y:S01]  /*13f90*/  BSSY B1, `(.L_x_5379) ;  /* 0x0000006000017945 */ /* 0x000fe20003800000 */
[----:B-1----:R-:W-:Y:S02]  /*13fa0*/  LOP3.LUT R3, R2, 0x7f, RZ, 0xc0, !PT ;  /* 0x0000007f02037812 */ /* 0x002fe400078ec0ff */
[----:B------:R-:W-:Y:S02]  /*13fb0*/  SHF.L.U32 R2, R9, 0x1f, RZ ;  /* 0x0000001f09027819 */ /* 0x000fe400000006ff */
[----:B------:R-:W-:Y:S02]  /*13fc0*/  ISETP.NE.AND P1, PT, R3, RZ, PT ;  /* 0x000000ff0300720c */ /* 0x000fe40003f25270 */
[----:B------:R-:W1:Y:S02]  /*13fd0*/  SYNCS.PHASECHK.TRANS64.TRYWAIT P0, [UR38+0x36848], R2 ;  /* 0x03684802ff0075a7 */ /* 0x000e640008000166 */
[----:B-1----:R-:W-:Y:S09]  /*13fe0*/  @!P0 BRA `(.L_x_5380) ;  /* 0x0000002000148947 */ /* 0x002ff20003800000 */
.L_x_5440:
[----:B------:R-:W-:Y:S05]  /*13ff0*/  BSYNC B1 ;  /* 0x0000000000017941 */ /* 0x000fea0003800000 */
.L_x_5379:
[----:B------:R-:W-:Y:S04]  /*14000*/  BSSY B1, `(.L_x_5381) ;  /* 0x0000007000017945 */ /* 0x000fe80003800000 */
[----:B------:R-:W-:Y:S05]  /*14010*/  @P1 BRA `(.L_x_5382) ;  /* 0x0000000000141947 */ /* 0x000fea0003800000 */
[----:B------:R-:W-:Y:S01]  /*14020*/  ISETP.NE.AND P0, PT, R10, RZ, PT ;  /* 0x000000ff0a00720c */ /* 0x000fe20003f05270 */
[----:B-1----:R-:W-:-:S04]  /*14030*/  IMAD.MOV.U32 R3, RZ, RZ, 0xa800 ;  /* 0x0000a800ff037424 */ /* 0x002fc800078e00ff */
[----:B------:R2:W-:Y:S08]  /*14040*/  SYNCS.ARRIVE.TRANS64 RZ, [UR38+0x36838], R3 ;  /* 0x03683803ffff79a7 */ /* 0x0005f00008000026 */
[----:B--2---:R-:W-:Y:S05]  /*14050*/  @!P0 BRA `(.L_x_5382) ;  /* 0x0000000000048947 */ /* 0x004fea0003800000 */
[----:B------:R-:W-:Y:S01]  /*14060*/  BPT.TRAP 0x1 ;  /* 0x000000040000795c */ /* 0x000fe20000300000 */
.L_x_5382:
[----:B------:R-:W-:Y:S05]  /*14070*/  BSYNC B1 ;  /* 0x0000000000017941 */ /* 0x000fea0003800000 */
.L_x_5381:
        /* <DEDUP_REMOVED lines=11> */
.L_x_5383:
        /* <DEDUP_REMOVED lines=14> */
.L_x_5384:
        /* <DEDUP_REMOVED lines=14> */
.L_x_5385:
        /* <DEDUP_REMOVED lines=11> */
.L_x_5441:
[----:B------:R-:W-:Y:S05]  /*143a0*/  BSYNC B1 ;  /* 0x0000000000017941 */ /* 0x000fea0003800000 */
.L_x_5386:
        /* <DEDUP_REMOVED lines=9> */
.L_x_5389:
[----:B------:R-:W-:Y:S05]  /*14440*/  BSYNC B1 ;  /* 0x0000000000017941 */ /* 0x000fea0003800000 */
.L_x_5388:
        /* <DEDUP_REMOVED lines=10> */
.L_x_5390:
        /* <DEDUP_REMOVED lines=13> */
.L_x_5391:
        /* <DEDUP_REMOVED lines=13> */
.L_x_5392:
        /* <DEDUP_REMOVED lines=10> */
.L_x_5377:
[----:B------:R-:W-:Y:S05]  /*14730*/  BSYNC B0 ;  /* 0x0000000000007941 */ /* 0x000fea0003800000 */
.L_x_5340:
        /* <DEDUP_REMOVED lines=12> */
.L_x_5442:
[----:B------:R-:W-:Y:S05]  /*14800*/  BSYNC B1 ;  /* 0x0000000000017941 */ /* 0x000fea0003800000 */
.L_x_5395:
        /* <DEDUP_REMOVED lines=8> */
.L_x_5398:
[----:B------:R-:W-:Y:S05]  /*14890*/  BSYNC B1 ;  /* 0x0000000000017941 */ /* 0x000fea0003800000 */
.L_x_5397:
        /* <DEDUP_REMOVED lines=13> */
.L_x_5399:
        /* <DEDUP_REMOVED lines=13> */
.L_x_5400:
        /* <DEDUP_REMOVED lines=13> */
.L_x_5401:
        /* <DEDUP_REMOVED lines=8> */
.L_x_5394:
[----:B------:R-:W-:Y:S05]  /*14b90*/  BSYNC B0 ;  /* 0x0000000000007941 */ /* 0x000fea0003800000 */
.L_x_5393:
[----:B0-----:R-:W-:Y:S02]  /*14ba0*/  VIADD R0, R8, 0x1 ;  /* 0x0000000108007836 */ /* 0x001fe40000000000 */
[----:B-1----:R-:W-:-:S03]  /*14bb0*/  IMAD.MOV.U32 R3, RZ, RZ, RZ ;  /* 0x000000ffff037224 */ /* 0x002fc600078e00ff */
[----:B------:R-:W-:-:S04]  /*14bc0*/  ISETP.NE.AND P0, PT, R0, 0x2, PT ;  /* 0x000000020000780c */ /* 0x000fc80003f05270 */
[----:B------:R-:W-:Y:S02]  /*14bd0*/  SEL R2, RZ, 0x1, P0 ;  /* 0x00000001ff027807 */ /* 0x000fe40000000000 */
[----:B------:R-:W-:Y:S02]  /*14be0*/  SEL R0, R0, RZ, P0 ;  /* 0x000000ff00007207 */ /* 0x000fe40000000000 */
[----:B------:R-:W-:-:S07]  /*14bf0*/  LOP3.LUT R9, R9, R2, RZ, 0x3c, !PT ;  /* 0x0000000209097212 */ /* 0x000fce00078e3cff */
.L_x_5324:
[----:B------:R-:W0:Y:S01]  /*14c00*/  S2R R5, SR_CgaCtaId ;  /* 0x0000000000057919 */ /* 0x000e220000008800 */
[----:B------:R-:W-:Y:S02]  /*14c10*/  MOV R2, 0x400 ;  /* 0x0000040000027802 */ /* 0x000fe40000000f00 */
[----:B------:R-:W-:Y:S02]  /*14c20*/  SHF.L.U32 R3, R3, 0x1f, RZ ;  /* 0x0000001f03037819 */ /* 0x000fe400000006ff */
[----:B0-----:R-:W-:-:S04]  /*14c30*/  LEA R2, R5, R2, 0x18 ;  /* 0x0000000205027211 */ /* 0x001fc800078ec0ff */
[----:B------:R-:W0:Y:S02]  /*14c40*/  SYNCS.PHASECHK.TRANS64.TRYWAIT P0, [R2+URZ+0x36820], R3 ;  /* 0x03682003020075a7 */ /* 0x000e24000800017f */
[----:B0-----:R-:W-:Y:S05]  /*14c50*/  @!P0 BRA `(.L_x_5402) ;  /* 0x00000014003c8947 */ /* 0x001fea0003800000 */
.L_x_5443:
[----:B------:R-:W-:-:S03]  /*14c60*/  UMOV UR4, 0xffffffff ;  /* 0xffffffff00047882 */ /* 0x000fc60000000000 */
[----:B------:R-:W-:Y:S05]  /*14c70*/  BRA.DIV UR4, `(.L_x_5403) ;  /* 0x0000001604487947 */ /* 0x000fea000b800000 */
[----:B0-----:R-:W0:Y:S02]  /*14c80*/  S2R R3, SR_TID.X ;  /* 0x0000000000037919 */ /* 0x001e240000002100 */
[----:B0-----:R-:W-:-:S04]  /*14c90*/  SHF.R.U32.HI R3, RZ, 0x5, R3 ;  /* 0x00000005ff037819 */ /* 0x001fc80000011603 */
[----:B------:R-:W-:-:S05]  /*14ca0*/  LOP3.LUT R3, R3, 0x3, RZ, 0xc0, !PT ;  /* 0x0000000303037812 */ /* 0x000fca00078ec0ff */
[----:B------:R0:W1:Y:S02]  /*14cb0*/  SHFL.IDX PT, R14, R3, RZ, 0x1f ;  /* 0x00001fff030e7589 */ /* 0x00006400000e0000 */
.L_x_5446:
[----:B-1----:R-:W-:-:S13]  /*14cc0*/  ISETP.NE.AND P0, PT, R14, RZ, PT ;  /* 0x000000ff0e00720c */ /* 0x002fda0003f05270 */
[----:B------:R-:W-:Y:S05]  /*14cd0*/  @P0 BRA `(.L_x_5286) ;  /* 0x0000000000900947 */ /* 0x000fea0003800000 */
[----:B------:R-:W-:-:S03]  /*14ce0*/  UMOV UR4, 0xffffffff ;  /* 0xffffffff00047882 */ /* 0x000fc60000000000 */
[----:B------:R-:W-:Y:S05]  /*14cf0*/  BRA.DIV UR4, `(.L_x_5404) ;  /* 0x00000016045c7947 */ /* 0x000fea000b800000 */
[----:B------:R-:W-:-:S13]  /*14d00*/  ELECT P6, URZ, PT ;  /* 0x00000000003f782f */ /* 0x000fda00038c0000 */
.L_x_5449:
        /* <DEDUP_REMOVED lines=8> */
.L_x_5405:
        /* <DEDUP_REMOVED lines=12> */
.L_x_5450:
[----:B------:R-:W1:Y:S02]  /*14e50*/  SYNCS.PHASECHK.TRANS64.TRYWAIT P0, [R3+URZ], R4 ;  /* 0x00000004030075a7 */ /* 0x000e64000800017f */
[----:B-1----:R-:W-:Y:S05]  /*14e60*/  @!P0 BRA `(.L_x_5407) ;  /* 0x0000001400348947 */ /* 0x002fea0003800000 */
.L_x_5451:
[----:B------:R-:W-:Y:S05]  /*14e70*/  @!P2 BRA `(.L_x_5408) ;  /* 0x000000000004a947 */ /* 0x000fea0003800000 */
[----:B------:R-:W-:Y:S01]  /*14e80*/  BPT.TRAP 0x1 ;  /* 0x000000040000795c */ /* 0x000fe20000300000 */
.L_x_5408:
[----:B-1----:R-:W-:-:S04]  /*14e90*/  VIADD R3, R2, 0x36860 ;  /* 0x0003686002037836 */ /* 0x002fc80000000000 */
[----:B------:R-:W-:-:S04]  /*14ea0*/  IMAD R0, R0, 0x8, R3 ;  /* 0x0000000800007824 */ /* 0x000fc800078e0203 */
[----:B------:R-:W1:Y:S02]  /*14eb0*/  SYNCS.PHASECHK.TRANS64.TRYWAIT P0, [R0+URZ], R5 ;  /* 0x00000005000075a7 */ /* 0x000e64000800017f */
[----:B-1----:R-:W-:Y:S05]  /*14ec0*/  @!P0 BRA `(.L_x_5409) ;  /* 0x0000001400308947 */ /* 0x002fea0003800000 */
.L_x_5452:
[----:B------:R-:W-:-:S07]  /*14ed0*/  IMAD R3, R8, 0x8, R3 ;  /* 0x0000000808037824 */ /* 0x000fce00078e0203 */
.L_x_5410:
[----:B--2---:R2:W3:Y:S02]  /*14ee0*/  SYNCS.PHASECHK.TRANS64.TRYWAIT P0, [R3+URZ], R4 ;  /* 0x00000004030075a7 */ /* 0x0044e4000800017f */
[----:B---3--:R-:W-:Y:S05]  /*14ef0*/  @!P0 NANOSLEEP.SYNCS 0x989680 ;  /* 0x009896800000895d */ /* 0x008fea0003900000 */
[----:B------:R-:W3:Y:S02]  /*14f00*/  @!P0 SYNCS.PHASECHK.TRANS64 P0, [R3+URZ], R4 ;  /* 0x00000004030085a7 */ /* 0x000ee4000800007f */
[----:B---3--:R-:W-:Y:S05]  /*14f10*/  @!P0 BRA `(.L_x_5410) ;  /* 0xfffffffc00f08947 */ /* 0x008fea000383ffff */
.L_x_5286:
[----:B------:R-:W-:Y:S05]  /*14f20*/  BSYNC B6 ;  /* 0x0000000000067941 */ /* 0x000fea0003800000 */
.L_x_5283:
[----:B------:R-:W-:Y:S05]  /*14f30*/  EXIT ;  /* 0x000000000000794d */ /* 0x000fea0003800000 */
.L_x_5290:
[----:B------:R-:W-:-:S13]  /*14f40*/  R2UR UR4, R16 ;  /* 0x00000000100472ca */ /* 0x000fda00000e0000 */
[----:B0-----:R-:W-:-:S04]  /*14f50*/  IMAD.U32 R3, RZ, RZ, UR4 ;  /* 0x00000004ff037e24 */ /* 0x001fc8000f8e00ff */
[----:B------:R0:W1:Y:S03]  /*14f60*/  SYNCS.PHASECHK.TRANS64.TRYWAIT P0, [R3+URZ+0x36800], R0 ;  /* 0x03680000030075a7 */ /* 0x000066000800017f */
[----:B-1----:R-:W-:Y:S05]  /*14f70*/  @!P0 NANOSLEEP.SYNCS 0x989680 ;  /* 0x009896800000895d */ /* 0x002fea0003900000 */
[----:B------:R-:W1:Y:S02]  /*14f80*/  @!P0 SYNCS.PHASECHK.TRANS64 P0, [R3+URZ+0x36800], R0 ;  /* 0x03680000030085a7 */ /* 0x000e64000800007f */
[----:B-1----:R-:W-:Y:S05]  /*14f90*/  @!P0 BRA `(.L_x_5290) ;  /* 0xfffffffc00e88947 */ /* 0x002fea000383ffff */
[----:B------:R-:W-:Y:S05]  /*14fa0*/  BRA `(.L_x_5411) ;  /* 0xfffffec400807947 */ /* 0x000fea000383ffff */
.L_x_5294:
[----:B------:R-:W-:-:S13]  /*14fb0*/  R2UR UR4, R16 ;  /* 0x00000000100472ca */ /* 0x000fda00000e0000 */
[----:B0-----:R-:W-:-:S04]  /*14fc0*/  IMAD.U32 R3, RZ, RZ, UR4 ;  /* 0x00000004ff037e24 */ /* 0x001fc8000f8e00ff */
[----:B------:R0:W2:Y:S03]  /*14fd0*/  SYNCS.PHASECHK.TRANS64.TRYWAIT P2, [R3+URZ+0x36830], R0 ;  /* 0x03683000030075a7 */ /* 0x0000a6000804017f */
[----:B--2---:R-:W-:Y:S05]  /*14fe0*/  @!P2 NANOSLEEP.SYNCS 0x989680 ;  /* 0x009896800000a95d */ /* 0x004fea0003900000 */
[----:B------:R-:W2:Y:S02]  /*14ff0*/  @!P2 SYNCS.PHASECHK.TRANS64 P2, [R3+URZ+0x36830], R0 ;  /* 0x036830000300a5a7 */ /* 0x000ea4000804007f */
[----:B--2---:R-:W-:Y:S05]  /*15000*/  @!P2 BRA `(.L_x_5294) ;  /* 0xfffffffc00e8a947 */ /* 0x004fea000383ffff */
[----:B------:R-:W-:Y:S05]  /*15010*/  BRA `(.L_x_5293) ;  /* 0xfffffec400b47947 */ /* 0x000fea000383ffff */
.L_x_5299:
[----:B-1----:R-:W-:-:S04]  /*15020*/  IMAD.U32 R7, RZ, RZ, UR59 ;  /* 0x0000003bff077e24 */ /* 0x002fc8000f8e00ff */
[----:B------:R1:W2:Y:S03]  /*15030*/  SYNCS.PHASECHK.TRANS64.TRYWAIT P3, [R7+URZ+0x36830], R0 ;  /* 0x03683000070075a7 */ /* 0x0002a6000806017f */
[----:B--2---:R-:W-:Y:S05]  /*15040*/  @!P3 NANOSLEEP.SYNCS 0x989680 ;  /* 0x009896800000b95d */ /* 0x004fea0003900000 */
[----:B------:R-:W2:Y:S02]  /*15050*/  @!P3 SYNCS.PHASECHK.TRANS64 P3, [R7+URZ+0x36830], R0 ;  /* 0x036830000700b5a7 */ /* 0x000ea4000806007f */
[----:B--2---:R-:W-:Y:S05]  /*15060*/  @!P3 BRA `(.L_x_5299) ;  /* 0xfffffffc00ecb947 */ /* 0x004fea000383ffff */
[----:B------:R-:W-:Y:S05]  /*15070*/  BRA `(.L_x_5298) ;  /* 0xffffff08001c7947 */ /* 0x000fea000383ffff */
.L_x_5303:
[----:B-1----:R-:W-:-:S04]  /*15080*/  IMAD.U32 R3, RZ, RZ, UR11 ;  /* 0x0000000bff037e24 */ /* 0x002fc8000f8e00ff */
[----:B------:R1:W2:Y:S03]  /*15090*/  SYNCS.PHASECHK.TRANS64.TRYWAIT P3, [R3+URZ+0x36850], R0 ;  /* 0x03685000030075a7 */ /* 0x0002a6000806017f */
[----:B--2---:R-:W-:Y:S05]  /*150a0*/  @!P3 NANOSLEEP.SYNCS 0x989680 ;  /* 0x009896800000b95d */ /* 0x004fea0003900000 */
[----:B------:R-:W2:Y:S02]  /*150b0*/  @!P3 SYNCS.PHASECHK.TRANS64 P3, [R3+URZ+0x36850], R0 ;  /* 0x036850000300b5a7 */ /* 0x000ea4000806007f */
[----:B--2---:R-:W-:Y:S05]  /*150c0*/  @!P3 BRA `(.L_x_5303) ;  /* 0xfffffffc00ecb947 */ /* 0x004fea000383ffff */
[----:B------:R-:W-:Y:S05]  /*150d0*/  BRA `(.L_x_5302) ;  /* 0xffffff2c00b87947 */ /* 0x000fea000383ffff */
.L_x_5309:
[----:B-1----:R-:W-:-:S04]  /*150e0*/  IMAD.U32 R7, RZ, RZ, UR61 ;  /* 0x0000003dff077e24 */ /* 0x002fc8000f8e00ff */
[----:B------:R1:W2:Y:S03]  /*150f0*/  SYNCS.PHASECHK.TRANS64.TRYWAIT P2, [R7+URZ+0x36830], R0 ;  /* 0x03683000070075a7 */ /* 0x0002a6000804017f */
[----:B--2---:R-:W-:Y:S05]  /*15100*/  @!P2 NANOSLEEP.SYNCS 0x989680 ;  /* 0x009896800000a95d */ /* 0x004fea0003900000 */
[----:B------:R-:W2:Y:S02]  /*15110*/  @!P2 SYNCS.PHASECHK.TRANS64 P2, [R7+URZ+0x36830], R0 ;  /* 0x036830000700a5a7 */ /* 0x000ea4000804007f */
[----:B--2---:R-:W-:Y:S05]  /*15120*/  @!P2 BRA `(.L_x_5309) ;  /* 0xfffffffc00eca947 */ /* 0x004fea000383ffff */
[----:B------:R-:W-:Y:S05]  /*15130*/  BRA `(.L_x_5308) ;  /* 0xffffff4c00587947 */ /* 0x000fea000383ffff */
.L_x_5313:
[----:B-1----:R-:W-:-:S04]  /*15140*/  IMAD.U32 R3, RZ, RZ, UR11 ;  /* 0x0000000bff037e24 */ /* 0x002fc8000f8e00ff */
[----:B------:R1:W2:Y:S03]  /*15150*/  SYNCS.PHASECHK.TRANS64.TRYWAIT P2, [R3+URZ+0x36850], R0 ;  /* 0x03685000030075a7 */ /* 0x0002a6000804017f */
[----:B--2---:R-:W-:Y:S05]  /*15160*/  @!P2 NANOSLEEP.SYNCS 0x989680 ;  /* 0x009896800000a95d */ /* 0x004fea0003900000 */
[----:B------:R-:W2:Y:S02]  /*15170*/  @!P2 SYNCS.PHASECHK.TRANS64 P2, [R3+URZ+0x36850], R0 ;  /* 0x036850000300a5a7 */ /* 0x000ea4000804007f */
[----:B--2---:R-:W-:Y:S05]  /*15180*/  @!P2 BRA `(.L_x_5313) ;  /* 0xfffffffc00eca947 */ /* 0x004fea000383ffff */
[----:B------:R-:W-:Y:S05]  /*15190*/  BRA `(.L_x_5312) ;  /* 0xffffff7400187947 */ /* 0x000fea000383ffff */
.L_x_5318:
[----:B-1----:R-:W-:-:S04]  /*151a0*/  IMAD.U32 R3, RZ, RZ, UR5 ;  /* 0x00000005ff037e24 */ /* 0x002fc8000f8e00ff */
[----:B------:R1:W2:Y:S03]  /*151b0*/  SYNCS.PHASECHK.TRANS64.TRYWAIT P0, [R3+URZ+0x36850], R2 ;  /* 0x03685002030075a7 */ /* 0x0002a6000800017f */
[----:B--2---:R-:W-:Y:S05]  /*151c0*/  @!P0 NANOSLEEP.SYNCS 0x989680 ;  /* 0x009896800000895d */ /* 0x004fea0003900000 */
[----:B------:R-:W2:Y:S02]  /*151d0*/  @!P0 SYNCS.PHASECHK.TRANS64 P0, [R3+URZ+0x36850], R2 ;  /* 0x03685002030085a7 */ /* 0x000ea4000800007f */
[----:B--2---:R-:W-:Y:S05]  /*151e0*/  @!P0 BRA `(.L_x_5318) ;  /* 0xfffffffc00ec8947 */ /* 0x004fea000383ffff */
[----:B------:R-:W-:Y:S05]  /*151f0*/  BRA `(.L_x_5317) ;  /* 0xffffff8c00f07947 */ /* 0x000fea000383ffff */
.L_x_5329:
[----:B------:R-:W-:Y:S02]  /*15200*/  IMAD.MOV.U32 R13, RZ, RZ, R0 ;  /* 0x000000ffff0d7224 */ /* 0x000fe400078e0000 */
[----:B------:R-:W-:Y:S02]  /*15210*/  IMAD.MOV.U32 R12, RZ, RZ, RZ ;  /* 0x000000ffff0c7224 */ /* 0x000fe400078e00ff */
[----:B------:R-:W-:Y:S02]  /*15220*/  IMAD.MOV.U32 R11, RZ, RZ, 0x1f ;  /* 0x0000001fff0b7424 */ /* 0x000fe400078e00ff */
[----:B------:R-:W-:-:S07]  /*15230*/  IMAD.MOV.U32 R15, RZ, RZ, -0x1 ;  /* 0xffffffffff0f7424 */ /* 0x000fce00078e00ff */
[----:B------:R-:W-:Y:S05]  /*15240*/  WARPSYNC.COLLECTIVE R15, `(.L_x_5412) ;  /* 0x000000000f087348 */ /* 0x000fea0003c00000 */
[----:B------:R0:W1:Y:S02]  /*15250*/  SHFL.IDX P6, R14, R13, R12, R11 ;  /* 0x0000000c0d0e7389 */ /* 0x00006400000c000b */
[----:B01----:R-:W-:Y:S01]  /*15260*/  ENDCOLLECTIVE ;  /* 0x000000000000791b */ /* 0x003fe20003800000 */
.L_x_5412:
[----:B------:R-:W-:Y:S05]  /*15270*/  BRA `(.L_x_5413) ;  /* 0xffffffc400547947 */ /* 0x000fea000383ffff */
.L_x_5331:
[----:B------:R-:W-:Y:S01]  /*15280*/  BSSY B0, `(.L_x_5414) ;  /* 0x0000006000007945 */ /* 0x000fe20003800000 */
[----:B------:R-:W-:-:S07]  /*15290*/  IMAD.MOV.U32 R15, RZ, RZ, -0x1 ;  /* 0xffffffffff0f7424 */ /* 0x000fce00078e00ff */
[----:B0-----:R-:W-:Y:S05]  /*152a0*/  WARPSYNC.COLLECTIVE R15, `(.L_x_5415) ;  /* 0x000000000f0c7348 */ /* 0x001fea0003c00000 */
[----:B------:R-:W-:Y:S02]  /*152b0*/  ELECT P6, UR62, PT ;  /* 0x00000000003e782f */ /* 0x000fe400038c0000 */
[----:B------:R-:W-:Y:S01]  /*152c0*/  MOV R14, UR62 ;  /* 0x0000003e000e7c02 */ /* 0x000fe20008000f00 */
[----:B0-----:R-:W-:Y:S10]  /*152d0*/  ENDCOLLECTIVE ;  /* 0x000000000000791b */ /* 0x001ff40003800000 */
.L_x_5415:
[----:B------:R-:W-:Y:S05]  /*152e0*/  BSYNC B0 ;  /* 0x0000000000007941 */ /* 0x000fea0003800000 */
.L_x_5414:
[----:B------:R-:W-:Y:S05]  /*152f0*/  BRA `(.L_x_5416) ;  /* 0xffffffc400547947 */ /* 0x000fea000383ffff */
.L_x_5333:
[----:B0-----:R-:W-:-:S04]  /*15300*/  IMAD.U32 R3, RZ, RZ, UR38 ;  /* 0x00000026ff037e24 */ /* 0x001fc8000f8e00ff */
[----:B------:R0:W1:Y:S03]  /*15310*/  SYNCS.PHASECHK.TRANS64.TRYWAIT P0, [R3+URZ+0x36840], R0 ;  /* 0x03684000030075a7 */ /* 0x000066000800017f */
[----:B-1----:R-:W-:Y:S05]  /*15320*/  @!P0 NANOSLEEP.SYNCS 0x989680 ;  /* 0x009896800000895d */ /* 0x002fea0003900000 */
[----:B------:R-:W1:Y:S02]  /*15330*/  @!P0 SYNCS.PHASECHK.TRANS64 P0, [R3+URZ+0x36840], R0 ;  /* 0x03684000030085a7 */ /* 0x000e64000800007f */
[----:B-1----:R-:W-:Y:S05]  /*15340*/  @!P0 BRA `(.L_x_5333) ;  /* 0xfffffffc00ec8947 */ /* 0x002fea000383ffff */
[----:B------:R-:W-:Y:S05]  /*15350*/  BRA `(.L_x_5417) ;  /* 0xffffffc400b07947 */ /* 0x000fea000383ffff */
.L_x_5336:
        /* <DEDUP_REMOVED lines=9> */
.L_x_5418:
[----:B------:R-:W-:Y:S02]  /*153f0*/  IMAD.MOV.U32 R13, RZ, RZ, R0 ;  /* 0x000000ffff0d7224 */ /* 0x000fe400078e0000 */
[----:B------:R-:W-:-:S07]  /*15400*/  IMAD.MOV.U32 R2, RZ, RZ, R14 ;  /* 0x000000ffff027224 */ /* 0x000fce00078e000e */
[----:B------:R-:W-:Y:S05]  /*15410*/  WARPSYNC.COLLECTIVE R15, `(.L_x_5419) ;  /* 0x000000000f087348 */ /* 0x000fea0003c00000 */
[----:B------:R0:W1:Y:S02]  /*15420*/  SHFL.IDX P6, R14, R13, R12, R11 ;  /* 0x0000000c0d0e7389 */ /* 0x00006400000c000b */
[----:B01----:R-:W-:Y:S01]  /*15430*/  ENDCOLLECTIVE ;  /* 0x000000000000791b */ /* 0x003fe20003800000 */
.L_x_5419:
        /* <DEDUP_REMOVED lines=20> */
.L_x_5420:
[----:B------:R-:W-:Y:S01]  /*15580*/  VIADD R3, R8, 0x20 ;  /* 0x0000002008037836 */ /* 0x000fe20000000000 */
[----:B------:R-:W-:Y:S01]  /*15590*/  @!P3 LEA R20, R9, UR38, 0x1 ;  /* 0x000000260914bc11 */ /* 0x000fe2000f8e08ff */
[----:B------:R-:W-:Y:S02]  /*155a0*/  IMAD.MOV.U32 R13, RZ, RZ, R0 ;  /* 0x000000ffff0d7224 */ /* 0x000fe400078e0000 */
[----:B------:R-:W-:-:S07]  /*155b0*/  IMAD.MOV.U32 R4, RZ, RZ, R14 ;  /* 0x000000ffff047224 */ /* 0x000fce00078e000e */
[----:B------:R-:W-:Y:S05]  /*155c0*/  WARPSYNC.COLLECTIVE R15, `(.L_x_5421) ;  /* 0x000000000f087348 */ /* 0x000fea0003c00000 */
[----:B------:R0:W1:Y:S02]  /*155d0*/  SHFL.IDX P6, R14, R13, R12, R11 ;  /* 0x0000000c0d0e7389 */ /* 0x00006400000c000b */
[----:B01----:R-:W-:Y:S01]  /*155e0*/  ENDCOLLECTIVE ;  /* 0x000000000000791b */ /* 0x003fe20003800000 */
.L_x_5421:
        /* <DEDUP_REMOVED lines=16> */
.L_x_5422:
[----:B------:R-:W-:Y:S01]  /*156f0*/  VIADD R5, R8, 0x30 ;  /* 0x0000003008057836 */ /* 0x000fe20000000000 */
[----:B------:R-:W-:Y:S01]  /*15700*/  @!P3 LEA R21, R9, UR38, 0x1 ;  /* 0x000000260915bc11 */ /* 0x000fe2000f8e08ff */
[----:B------:R-:W-:Y:S02]  /*15710*/  IMAD.MOV.U32 R13, RZ, RZ, R0 ;  /* 0x000000ffff0d7224 */ /* 0x000fe400078e0000 */
[----:B------:R-:W-:-:S07]  /*15720*/  IMAD.MOV.U32 R2, RZ, RZ, R14 ;  /* 0x000000ffff027224 */ /* 0x000fce00078e000e */
[----:B------:R-:W-:Y:S05]  /*15730*/  WARPSYNC.COLLECTIVE R15, `(.L_x_5423) ;  /* 0x000000000f087348 */ /* 0x000fea0003c00000 */
[----:B------:R0:W1:Y:S02]  /*15740*/  SHFL.IDX P6, R14, R13, R12, R11 ;  /* 0x0000000c0d0e7389 */ /* 0x00006400000c000b */
[----:B01----:R-:W-:Y:S01]  /*15750*/  ENDCOLLECTIVE ;  /* 0x000000000000791b */ /* 0x003fe20003800000 */
.L_x_5423:
        /* <DEDUP_REMOVED lines=16> */
.L_x_5424:
[----:B------:R-:W-:Y:S01]  /*15860*/  VIADD R3, R8, 0x40 ;  /* 0x0000004008037836 */ /* 0x000fe20000000000 */
[----:B------:R-:W-:Y:S01]  /*15870*/  @!P3 LEA R20, R9, UR38, 0x1 ;  /* 0x000000260914bc11 */ /* 0x000fe2000f8e08ff */
[----:B------:R-:W-:Y:S02]  /*15880*/  IMAD.MOV.U32 R13, RZ, RZ, R0 ;  /* 0x000000ffff0d7224 */ /* 0x000fe400078e0000 */
[----:B------:R-:W-:-:S07]  /*15890*/  IMAD.MOV.U32 R4, RZ, RZ, R14 ;  /* 0x000000ffff047224 */ /* 0x000fce00078e000e */
[----:B------:R-:W-:Y:S05]  /*158a0*/  WARPSYNC.COLLECTIVE R15, `(.L_x_5425) ;  /* 0x000000000f087348 */ /* 0x000fea0003c00000 */
[----:B------:R0:W1:Y:S02]  /*158b0*/  SHFL.IDX P6, R14, R13, R12, R11 ;  /* 0x0000000c0d0e7389 */ /* 0x00006400000c000b */
[----:B01----:R-:W-:Y:S01]  /*158c0*/  ENDCOLLECTIVE ;  /* 0x000000000000791b */ /* 0x003fe20003800000 */
.L_x_5425:
        /* <DEDUP_REMOVED lines=16> */
.L_x_5426:
[----:B------:R-:W-:Y:S01]  /*159d0*/  VIADD R5, R8, 0x50 ;  /* 0x0000005008057836 */ /* 0x000fe20000000000 */
[----:B------:R-:W-:Y:S01]  /*159e0*/  @!P3 LEA R21, R9, UR38, 0x1 ;  /* 0x000000260915bc11 */ /* 0x000fe2000f8e08ff */
[----:B------:R-:W-:Y:S02]  /*159f0*/  IMAD.MOV.U32 R13, RZ, RZ, R0 ;  /* 0x000000ffff0d7224 */ /* 0x000fe400078e0000 */
[----:B------:R-:W-:-:S07]  /*15a00*/  IMAD.MOV.U32 R2, RZ, RZ, R14 ;  /* 0x000000ffff027224 */ /* 0x000fce00078e000e */
[----:B------:R-:W-:Y:S05]  /*15a10*/  WARPSYNC.COLLECTIVE R15, `(.L_x_5427) ;  /* 0x000000000f087348 */ /* 0x000fea0003c00000 */
[----:B------:R0:W1:Y:S02]  /*15a20*/  SHFL.IDX P6, R14, R13, R12, R11 ;  /* 0x0000000c0d0e7389 */ /* 0x00006400000c000b */
[----:B01----:R-:W-:Y:S01]  /*15a30*/  ENDCOLLECTIVE ;  /* 0x000000000000791b */ /* 0x003fe20003800000 */
.L_x_5427:
        /* <DEDUP_REMOVED lines=16> */
.L_x_5428:
[----:B------:R-:W-:Y:S01]  /*15b40*/  VIADD R3, R8, 0x60 ;  /* 0x0000006008037836 */ /* 0x000fe20000000000 */
[----:B------:R-:W-:Y:S01]  /*15b50*/  @!P3 LEA R20, R9, UR38, 0x1 ;  /* 0x000000260914bc11 */ /* 0x000fe2000f8e08ff */
[----:B------:R-:W-:Y:S02]  /*15b60*/  IMAD.MOV.U32 R13, RZ, RZ, R0 ;  /* 0x000000ffff0d7224 */ /* 0x000fe400078e0000 */
[----:B------:R-:W-:-:S07]  /*15b70*/  IMAD.MOV.U32 R4, RZ, RZ, R14 ;  /* 0x000000ffff047224 */ /* 0x000fce00078e000e */
[----:B------:R-:W-:Y:S05]  /*15b80*/  WARPSYNC.COLLECTIVE R15, `(.L_x_5429) ;  /* 0x000000000f087348 */ /* 0x000fea0003c00000 */
[----:B------:R0:W1:Y:S02]  /*15b90*/  SHFL.IDX P6, R14, R13, R12, R11 ;  /* 0x0000000c0d0e7389 */ /* 0x00006400000c000b */
[----:B01----:R-:W-:Y:S01]  /*15ba0*/  ENDCOLLECTIVE ;  /* 0x000000000000791b */ /* 0x003fe20003800000 */
.L_x_5429:
        /* <DEDUP_REMOVED lines=16> */
.L_x_5430:
[----:B------:R-:W-:Y:S01]  /*15cb0*/  @!P3 LEA R21, R9, UR38, 0x1 ;  /* 0x000000260915bc11 */ /* 0x000fe2000f8e08ff */
[----:B------:R-:W-:Y:S02]  /*15cc0*/  IMAD.MOV.U32 R13, RZ, RZ, R0 ;  /* 0x000000ffff0d7224 */ /* 0x000fe400078e0000 */
[----:B------:R-:W-:-:S07]  /*15cd0*/  IMAD.MOV.U32 R2, RZ, RZ, R14 ;  /* 0x000000ffff027224 */ /* 0x000fce00078e000e */
[----:B------:R-:W-:Y:S05]  /*15ce0*/  WARPSYNC.COLLECTIVE R15, `(.L_x_5431) ;  /* 0x000000000f087348 */ /* 0x000fea0003c00000 */
[----:B------:R0:W1:Y:S02]  /*15cf0*/  SHFL.IDX P6, R14, R13, R12, R11 ;  /* 0x0000000c0d0e7389 */ /* 0x00006400000c000b */
[----:B01----:R-:W-:Y:S01]  /*15d00*/  ENDCOLLECTIVE ;  /* 0x000000000000791b */ /* 0x003fe20003800000 */
.L_x_5431:
        /* <DEDUP_REMOVED lines=15> */
.L_x_5432:
[----:B------:R-:W-:Y:S02]  /*15e00*/  IMAD.MOV.U32 R13, RZ, RZ, R0 ;  /* 0x000000ffff0d7224 */ /* 0x000fe400078e0000 */
[----:B------:R-:W-:-:S07]  /*15e10*/  IMAD.MOV.U32 R4, RZ, RZ, R14 ;  /* 0x000000ffff047224 */ /* 0x000fce00078e000e */
[----:B------:R-:W-:Y:S05]  /*15e20*/  WARPSYNC.COLLECTIVE R15, `(.L_x_5433) ;  /* 0x000000000f087348 */ /* 0x000fea0003c00000 */
[----:B------:R0:W1:Y:S02]  /*15e30*/  SHFL.IDX P6, R14, R13, R12, R11 ;  /* 0x0000000c0d0e7389 */ /* 0x00006400000c000b */
[----:B01----:R-:W-:Y:S01]  /*15e40*/  ENDCOLLECTIVE ;  /* 0x000000000000791b */ /* 0x003fe20003800000 */
.L_x_5433:
[----:B------:R-:W-:Y:S05]  /*15e50*/  BRA `(.L_x_5434) ;  /* 0xffffffc800147947 */ /* 0x000fea000383ffff */
.L_x_5339:
[----:B-1----:R-:W-:-:S04]  /*15e60*/  IMAD.U32 R3, RZ, RZ, UR38 ;  /* 0x00000026ff037e24 */ /* 0x002fc8000f8e00ff */
[----:B------:R1:W2:Y:S03]  /*15e70*/  SYNCS.PHASECHK.TRANS64.TRYWAIT P0, [R3+URZ+0x36820], R2 ;  /* 0x03682002030075a7 */ /* 0x0002a6000800017f */
[----:B--2---:R-:W-:Y:S05]  /*15e80*/  @!P0 NANOSLEEP.SYNCS 0x989680 ;  /* 0x009896800000895d */ /* 0x004fea0003900000 */
[----:B------:R-:W2:Y:S02]  /*15e90*/  @!P0 SYNCS.PHASECHK.TRANS64 P0, [R3+URZ+0x36820], R2 ;  /* 0x03682002030085a7 */ /* 0x000ea4000800007f */
[----:B--2---:R-:W-:Y:S05]  /*15ea0*/  @!P0 BRA `(.L_x_5339) ;  /* 0xfffffffc00ec8947 */ /* 0x004fea000383ffff */
[----:B------:R-:W-:Y:S05]  /*15eb0*/  BRA `(.L_x_5435) ;  /* 0xffffffc8006c7947 */ /* 0x000fea000383ffff */
.L_x_5346:
[----:B-1----:R-:W-:-:S04]  /*15ec0*/  IMAD.U32 R3, RZ, RZ, UR38 ;  /* 0x00000026ff037e24 */ /* 0x002fc8000f8e00ff */
[----:B------:R1:W2:Y:S03]  /*15ed0*/  SYNCS.PHASECHK.TRANS64.TRYWAIT P0, [R3+URZ+0x36848], R2 ;  /* 0x03684802030075a7 */ /* 0x0002a6000800017f */
[----:B--2---:R-:W-:Y:S05]  /*15ee0*/  @!P0 NANOSLEEP.SYNCS 0x989680 ;  /* 0x009896800000895d */ /* 0x004fea0003900000 */
[----:B------:R-:W2:Y:S02]  /*15ef0*/  @!P0 SYNCS.PHASECHK.TRANS64 P0, [R3+URZ+0x36848], R2 ;  /* 0x03684802030085a7 */ /* 0x000ea4000800007f */
[----:B--2---:R-:W-:Y:S05]  /*15f00*/  @!P0 BRA `(.L_x_5346) ;  /* 0xfffffffc00ec8947 */ /* 0x004fea000383ffff */
[----:B------:R-:W-:Y:S05]  /*15f10*/  BRA `(.L_x_5436) ;  /* 0xffffffcc00547947 */ /* 0x000fea000383ffff */
.L_x_5353:
[----:B0-----:R-:W-:-:S04]  /*15f20*/  IMAD.U32 R3, RZ, RZ, UR38 ;  /* 0x00000026ff037e24 */ /* 0x001fc8000f8e00ff */
[----:B------:R0:W1:Y:S03]  /*15f30*/  SYNCS.PHASECHK.TRANS64.TRYWAIT P0, [R3+URZ+0x36860], R2 ;  /* 0x03686002030075a7 */ /* 0x000066000800017f */
[----:B-1----:R-:W-:Y:S05]  /*15f40*/  @!P0 NANOSLEEP.SYNCS 0x989680 ;  /* 0x009896800000895d */ /* 0x002fea0003900000 */
[----:B------:R-:W1:Y:S02]  /*15f50*/  @!P0 SYNCS.PHASECHK.TRANS64 P0, [R3+URZ+0x36860], R2 ;  /* 0x03686002030085a7 */ /* 0x000e64000800007f */
[----:B-1----:R-:W-:Y:S05]  /*15f60*/  @!P0 BRA `(.L_x_5353) ;  /* 0xfffffffc00ec8947 */ /* 0x002fea000383ffff */
[----:B------:R-:W-:Y:S05]  /*15f70*/  BRA `(.L_x_5437) ;  /* 0xffffffd0002c7947 */ /* 0x000fea000383ffff */
.L_x_5363:
[----:B-1----:R-:W-:-:S04]  /*15f80*/  IMAD.U32 R3, RZ, RZ, UR38 ;  /* 0x00000026ff037e24 */ /* 0x002fc8000f8e00ff */
[----:B------:R1:W2:Y:S03]  /*15f90*/  SYNCS.PHASECHK.TRANS64.TRYWAIT P0, [R3+URZ+0x36840], R2 ;  /* 0x03684002030075a7 */ /* 0x0002a6000800017f */
[----:B--2---:R-:W-:Y:S05]  /*15fa0*/  @!P0 NANOSLEEP.SYNCS 0x989680 ;  /* 0x009896800000895d */ /* 0x004fea0003900000 */
[----:B------:R-:W2:Y:S02]  /*15fb0*/  @!P0 SYNCS.PHASECHK.TRANS64 P0, [R3+URZ+0x36840], R2 ;  /* 0x03684002030085a7 */ /* 0x000ea4000800007f */
[----:B--2---:R-:W-:Y:S05]  /*15fc0*/  @!P0 BRA `(.L_x_5363) ;  /* 0xfffffffc00ec8947 */ /* 0x004fea000383ffff */
[----:B------:R-:W-:Y:S05]  /*15fd0*/  BRA `(.L_x_5438) ;  /* 0xffffffd400887947 */ /* 0x000fea000383ffff */
.L_x_5370:
[----:B0-----:R-:W-:-:S04]  /*15fe0*/  IMAD.U32 R3, RZ, RZ, UR38 ;  /* 0x00000026ff037e24 */ /* 0x001fc8000f8e00ff */
[----:B------:R0:W1:Y:S03]  /*15ff0*/  SYNCS.PHASECHK.TRANS64.TRYWAIT P0, [R3+URZ+0x36868], R2 ;  /* 0x03686802030075a7 */ /* 0x000066000800017f */
[----:B-1----:R-:W-:Y:S05]  /*16000*/  @!P0 NANOSLEEP.SYNCS 0x989680 ;  /* 0x009896800000895d */ /* 0x002fea0003900000 */
[----:B------:R-:W1:Y:S02]  /*16010*/  @!P0 SYNCS.PHASECHK.TRANS64 P0, [R3+URZ+0x36868], R2 ;  /* 0x03686802030085a7 */ /* 0x000e64000800007f */
[----:B-1----:R-:W-:Y:S05]  /*16020*/  @!P0 BRA `(.L_x_5370) ;  /* 0xfffffffc00ec8947 */ /* 0x002fea000383ffff */
[----:B------:R-:W-:Y:S05]  /*16030*/  BRA `(.L_x_5439) ;  /* 0xffffffd800607947 */ /* 0x000fea000383ffff */
.L_x_5380:
[----:B-1----:R-:W-:-:S04]  /*16040*/  IMAD.U32 R3, RZ, RZ, UR38 ;  /* 0x00000026ff037e24 */ /* 0x002fc8000f8e00ff */
[----:B------:R1:W2:Y:S03]  /*16050*/  SYNCS.PHASECHK.TRANS64.TRYWAIT P0, [R3+URZ+0x36848], R2 ;  /* 0x03684802030075a7 */ /* 0x0002a6000800017f */
[----:B--2---:R-:W-:Y:S05]  /*16060*/  @!P0 NANOSLEEP.SYNCS 0x989680 ;  /* 0x009896800000895d */ /* 0x004fea0003900000 */
[----:B------:R-:W2:Y:S02]  /*16070*/  @!P0 SYNCS.PHASECHK.TRANS64 P0, [R3+URZ+0x36848], R2 ;  /* 0x03684802030085a7 */ /* 0x000ea4000800007f */
[----:B--2---:R-:W-:Y:S05]  /*16080*/  @!P0 BRA `(.L_x_5380) ;  /* 0xfffffffc00ec8947 */ /* 0x004fea000383ffff */
[----:B------:R-:W-:Y:S05]  /*16090*/  BRA `(.L_x_5440) ;  /* 0xffffffdc00d47947 */ /* 0x000fea000383ffff */
.L_x_5387:
[----:B0-----:R-:W-:-:S04]  /*160a0*/  IMAD.U32 R3, RZ, RZ, UR38 ;  /* 0x00000026ff037e24 */ /* 0x001fc8000f8e00ff */
[----:B------:R0:W1:Y:S03]  /*160b0*/  SYNCS.PHASECHK.TRANS64.TRYWAIT P0, [R3+URZ+0x36860], R2 ;  /* 0x03686002030075a7 */ /* 0x000066000800017f */
[----:B-1----:R-:W-:Y:S05]  /*160c0*/  @!P0 NANOSLEEP.SYNCS 0x989680 ;  /* 0x009896800000895d */ /* 0x002fea0003900000 */
[----:B------:R-:W1:Y:S02]  /*160d0*/  @!P0 SYNCS.PHASECHK.TRANS64 P0, [R3+URZ+0x36860], R2 ;  /* 0x03686002030085a7 */ /* 0x000e64000800007f */
[----:B-1----:R-:W-:Y:S05]  /*160e0*/  @!P0 BRA `(.L_x_5387) ;  /* 0xfffffffc00ec8947 */ /* 0x002fea000383ffff */
[----:B------:R-:W-:Y:S05]  /*160f0*/  BRA `(.L_x_5441) ;  /* 0xffffffe000a87947 */ /* 0x000fea000383ffff */
.L_x_5396:
[----:B0-----:R0:W1:Y:S02]  /*16100*/  SYNCS.PHASECHK.TRANS64.TRYWAIT P0, [R3+URZ+0x36860], R0 ;  /* 0x03686000030075a7 */ /* 0x001064000800017f */
[----:B-1----:R-:W-:Y:S05]  /*16110*/  @!P0 NANOSLEEP.SYNCS 0x989680 ;  /* 0x009896800000895d */ /* 0x002fea0003900000 */
[----:B------:R-:W1:Y:S02]  /*16120*/  @!P0 SYNCS.PHASECHK.TRANS64 P0, [R3+URZ+0x36860], R0 ;  /* 0x03686000030085a7 */ /* 0x000e64000800007f */
[----:B-1----:R-:W-:Y:S05]  /*16130*/  @!P0 BRA `(.L_x_5396) ;  /* 0xfffffffc00f08947 */ /* 0x002fea000383ffff */
[----:B------:R-:W-:Y:S05]  /*16140*/  BRA `(.L_x_5442) ;  /* 0xffffffe400ac7947 */ /* 0x000fea000383ffff */
.L_x_5402:
[----:B0-----:R0:W1:Y:S02]  /*16150*/  SYNCS.PHASECHK.TRANS64.TRYWAIT P0, [R2+URZ+0x36820], R3 ;  /* 0x03682003020075a7 */ /* 0x001064000800017f */
[----:B-1----:R-:W-:Y:S05]  /*16160*/  @!P0 NANOSLEEP.SYNCS 0x989680 ;  /* 0x009896800000895d */ /* 0x002fea0003900000 */
[----:B------:R-:W1:Y:S02]  /*16170*/  @!P0 SYNCS.PHASECHK.TRANS64 P0, [R2+URZ+0x36820], R3 ;  /* 0x03682003020085a7 */ /* 0x000e64000800007f */
[----:B-1----:R-:W-:Y:S05]  /*16180*/  @!P0 BRA `(.L_x_5402) ;  /* 0xfffffffc00f08947 */ /* 0x002fea000383ffff */
[----:B------:R-:W-:Y:S05]  /*16190*/  BRA `(.L_x_5443) ;  /* 0xffffffe800b07947 */ /* 0x000fea000383ffff */
.L_x_5403:
        /* <DEDUP_REMOVED lines=11> */
.L_x_5445:
[----:B------:R-:W-:Y:S05]  /*16250*/  BSYNC B0 ;  /* 0x0000000000007941 */ /* 0x000fea0003800000 */
.L_x_5444:
[----:B------:R-:W-:Y:S05]  /*16260*/  BRA `(.L_x_5446) ;  /* 0xffffffe800947947 */ /* 0x000fea000383ffff */
.L_x_5404:
[----:B------:R-:W-:Y:S01]  /*16270*/  BSSY B0, `(.L_x_5447) ;  /* 0x0000006000007945 */ /* 0x000fe20003800000 */
[----:B------:R-:W-:-:S07]  /*16280*/  IMAD.MOV.U32 R15, RZ, RZ, -0x1 ;  /* 0xffffffffff0f7424 */ /* 0x000fce00078e00ff */
[----:B0-----:R-:W-:Y:S05]  /*16290*/  WARPSYNC.COLLECTIVE R15, `(.L_x_5448) ;  /* 0x000000000f0c7348 */ /* 0x001fea0003c00000 */
[----:B------:R-:W-:Y:S02]  /*162a0*/  ELECT P6, UR62, PT ;  /* 0x00000000003e782f */ /* 0x000fe400038c0000 */
[----:B------:R-:W-:Y:S01]  /*162b0*/  MOV R14, UR62 ;  /* 0x0000003e000e7c02 */ /* 0x000fe20008000f00 */
[----:B0-----:R-:W-:Y:S10]  /*162c0*/  ENDCOLLECTIVE ;  /* 0x000000000000791b */ /* 0x001ff40003800000 */
.L_x_5448:
[----:B------:R-:W-:Y:S05]  /*162d0*/  BSYNC B0 ;  /* 0x0000000000007941 */ /* 0x000fea0003800000 */
.L_x_5447:
[----:B------:R-:W-:Y:S05]  /*162e0*/  BRA `(.L_x_5449) ;  /* 0xffffffe800887947 */ /* 0x000fea000383ffff */
.L_x_5406:
[----:B0-----:R0:W1:Y:S02]  /*162f0*/  SYNCS.PHASECHK.TRANS64.TRYWAIT P0, [R6+URZ], R5 ;  /* 0x00000005060075a7 */ /* 0x001064000800017f */
[----:B-1----:R-:W-:Y:S05]  /*16300*/  @!P0 NANOSLEEP.SYNCS 0x989680 ;  /* 0x009896800000895d */ /* 0x002fea0003900000 */
[----:B------:R-:W1:Y:S02]  /*16310*/  @!P0 SYNCS.PHASECHK.TRANS64 P0, [R6+URZ], R5 ;  /* 0x00000005060085a7 */ /* 0x000e64000800007f */
[----:B-1----:R-:W-:Y:S05]  /*16320*/  @!P0 BRA `(.L_x_5406) ;  /* 0xfffffffc00f08947 */ /* 0x002fea000383ffff */
[----:B------:R-:W-:Y:S05]  /*16330*/  BRA `(.L_x_5450) ;  /* 0xffffffe800c47947 */ /* 0x000fea000383ffff */
.L_x_5407:
[----:B-1----:R1:W2:Y:S02]  /*16340*/  SYNCS.PHASECHK.TRANS64.TRYWAIT P0, [R3+URZ], R4 ;  /* 0x00000004030075a7 */ /* 0x0022a4000800017f */
[----:B--2---:R-:W-:Y:S05]  /*16350*/  @!P0 NANOSLEEP.SYNCS 0x989680 ;  /* 0x009896800000895d */ /* 0x004fea0003900000 */
[----:B------:R-:W2:Y:S02]  /*16360*/  @!P0 SYNCS.PHASECHK.TRANS64 P0, [R3+URZ], R4 ;  /* 0x00000004030085a7 */ /* 0x000ea4000800007f */
[----:B--2---:R-:W-:Y:S05]  /*16370*/  @!P0 BRA `(.L_x_5407) ;  /* 0xfffffffc00f08947 */ /* 0x004fea000383ffff */
[----:B------:R-:W-:Y:S05]  /*16380*/  BRA `(.L_x_5451) ;  /* 0xffffffe800b87947 */ /* 0x000fea000383ffff */
.L_x_5409:
[----:B-1----:R1:W2:Y:S02]  /*16390*/  SYNCS.PHASECHK.TRANS64.TRYWAIT P0, [R0+URZ], R5 ;  /* 0x00000005000075a7 */ /* 0x0022a4000800017f */
[----:B--2---:R-:W-:Y:S05]  /*163a0*/  @!P0 NANOSLEEP.SYNCS 0x989680 ;  /* 0x009896800000895d */ /* 0x004fea0003900000 */
[----:B------:R-:W2:Y:S02]  /*163b0*/  @!P0 SYNCS.PHASECHK.TRANS64 P0, [R0+URZ], R5 ;  /* 0x00000005000085a7 */ /* 0x000ea4000800007f */
[----:B--2---:R-:W-:Y:S05]  /*163c0*/  @!P0 BRA `(.L_x_5409) ;  /* 0xfffffffc00f08947 */ /* 0x004fea000383ffff */
[----:B------:R-:W-:Y:S05]  /*163d0*/  BRA `(.L_x_5452) ;  /* 0xffffffe800bc7947 */ /* 0x000fea000383ffff */
.L_x_5453:
        /* <DEDUP_REMOVED lines=10> */
.L_x_14854:


//--------------------- .text._ZN7cutlass13device_kernelIN5flash11enable_sm90INS1_16FlashAttnFwdSm90INS1_25CollectiveMainloopFwdSm90ILi2EN4cute5tupleIJNS5_1CILi1EEES8_S8_EEENS6_IJNS7_ILi128EEENS7_ILi112EEENS7_ILi192EEEEEELi192ENS_6half_tEfNS_4arch4Sm90ELb1ELb0ELb0ELb1ELb0ELb0ELb0ELb1ELb1ELb1ELb1ELb0EEENS1_21CollectiveEpilogueFwdINS6_IJSA_SC_SB_EEES9_SE_SG_Li256ELb1ELb1ELb1ELb0EEENS1_36VarlenDynamicPersistentTileSchedulerILi128ELi112ELi256ELi128ELb1ELb1ELb1ELb1ELb1ELb1EEEEEEEEEvNT_6ParamsE --------------------------
	.section	.text._ZN7cutlass13device_kernelIN5flash11enable_sm90INS1_16FlashAttnFwdSm90INS1_25CollectiveMainloopFwdSm90ILi2EN4cute5tupleIJNS5_1CILi1EEES8_S8_EEENS6_IJNS7_ILi128EEENS7_ILi112EEENS7_ILi192EEEEEELi192ENS_6half_tEfNS_4arch4Sm90ELb1ELb0ELb0ELb1ELb0ELb0ELb0ELb1ELb1ELb1ELb1ELb0EEENS1_21CollectiveEpilogueFwdINS6_IJSA_SC_SB_EEES9_SE_SG_Li256ELb1ELb1ELb1ELb0EEENS1_36VarlenDynamicPersistentTileSchedulerILi128ELi112ELi256ELi128ELb1ELb1ELb1ELb1ELb1ELb1EEEEEEEEEvNT_6ParamsE,"ax",@progbits
	.align	128
.text._ZN7cutlass13device_kernelIN5flash11enable_sm90INS1_16FlashAttnFwdSm90INS1_25CollectiveMainloopFwdSm90ILi2EN4cute5tupleIJNS5_1CILi1EEES8_S8_EEENS6_IJNS7_ILi128EEENS7_ILi112EEENS7_ILi192EEEEEELi192ENS_6half_tEfNS_4arch4Sm90ELb1ELb0ELb0ELb1ELb0ELb0ELb0ELb1ELb1ELb1ELb1ELb0EEENS1_21CollectiveEpilogueFwdINS6_IJSA_SC_SB_EEES9_SE_SG_Li256ELb1ELb1ELb1ELb0EEENS1_36VarlenDynamicPersistentTileSchedulerILi128ELi112ELi256ELi128ELb1ELb1ELb1ELb1ELb1ELb1EEEEEEEEEvNT_6ParamsE:
        .type           _ZN7cutlass13device_kernelIN5flash11enable_sm90INS1_16FlashAttnFwdSm90INS1_25CollectiveMainloopFwdSm90ILi2EN4cute5tupleIJNS5_1CILi1EEES8_S8_EEENS6_IJNS7_ILi128EEENS7_ILi112EEENS7_ILi192EEEEEELi192ENS_6half_tEfNS_4arch4Sm90ELb1ELb0ELb0ELb1ELb0ELb0ELb0ELb1ELb1ELb1ELb1ELb0EEENS1_21CollectiveEpilogueFwdINS6_IJSA_SC_SB_EEES9_SE_SG_Li256ELb1ELb1ELb1ELb0EEENS1_36VarlenDynamicPersistentTileSchedulerILi128ELi112ELi256ELi128ELb1ELb1ELb1ELb1ELb1ELb1EEEEEEEEEvNT_6ParamsE,@function
        .size           _ZN7cutlass13device_kernelIN5flash11enable_sm90INS1_16FlashAttnFwdSm90INS1_25CollectiveMainloopFwdSm90ILi2EN4cute5tupleIJNS5_1CILi1EEES8_S8_EEENS6_IJNS7_ILi128EEENS7_ILi112EEENS7_ILi192EEEEEELi192ENS_6half_tEfNS_4arch4Sm90ELb1ELb0ELb0ELb1ELb0ELb0ELb0ELb1ELb1ELb1ELb1ELb0EEENS1_21CollectiveEpilogueFwdINS6_IJSA_SC_SB_EEES9_SE_SG_Li256ELb1ELb1ELb1ELb0EEENS1_36VarlenDynamicPersistentTileSchedulerILi128ELi112ELi256ELi128ELb1ELb1ELb1ELb1ELb1ELb1EEEEEEEEEvNT_6ParamsE,(.L_x_14855 - _ZN7cutlass13device_kernelIN5flash11enable_sm90INS1_16FlashAttnFwdSm90INS1_25CollectiveMainloopFwdSm90ILi2EN4cute5tupleIJNS5_1CILi1EEES8_S8_EEENS6_IJNS7_ILi128EEENS7_ILi112EEENS7_ILi192EEEEEELi192ENS_6half_tEfNS_4arch4Sm90ELb1ELb0ELb0ELb1ELb0ELb0ELb0ELb1ELb1ELb1ELb1ELb0EEENS1_21CollectiveEpilogueFwdINS6_IJSA_SC_SB_EEES9_SE_SG_Li256ELb1ELb1ELb1ELb0EEENS1_36VarlenDynamicPersistentTileSchedulerILi128ELi112ELi256ELi128ELb1ELb1ELb1ELb1ELb1ELb1EEEEEEEEEvNT_6ParamsE)
        .other          _ZN7cutlass13device_kernelIN5flash11enable_sm90INS1_16FlashAttnFwdSm90INS1_25CollectiveMainloopFwdSm90ILi2EN4cute5tupleIJNS5_1CILi1EEES8_S8_EEENS6_IJNS7_ILi128EEENS7_ILi112EEENS7_ILi192EEEEEELi192ENS_6half_tEfNS_4arch4Sm90ELb1ELb0ELb0ELb1ELb0ELb0ELb0ELb1ELb1ELb1ELb1ELb0EEENS1_21CollectiveEpilogueFwdINS6_IJSA_SC_SB_EEES9_SE_SG_Li256ELb1ELb1ELb1ELb0EEENS1_36VarlenDynamicPersistentTileSchedulerILi128ELi112ELi256ELi128ELb1ELb1ELb1ELb1ELb1ELb1EEEEEEEEEvNT_6ParamsE,@"STO_CUDA_ENTRY STV_DEFAULT"
_ZN7cutlass13device_kernelIN5flash11enable_sm90INS1_16FlashAttnFwdSm90INS1_25CollectiveMainloopFwdSm90ILi2EN4cute5tupleIJNS5_1CILi1EEES8_S8_EEENS6_IJNS7_ILi128EEENS7_ILi112EEENS7_ILi192EEEEEELi192ENS_6half_tEfNS_4arch4Sm90ELb1ELb0ELb0ELb1ELb0ELb0ELb0ELb1ELb1ELb1ELb1ELb0EEENS1_21CollectiveEpilogueFwdINS6_IJSA_SC_SB_EEES9_SE_SG_Li256ELb1ELb1ELb1ELb0EEENS1_36VarlenDynamicPersistentTileSchedulerILi128ELi112ELi256ELi128ELb1ELb1ELb1ELb1ELb1ELb1EEEEEEEEEvNT_6ParamsE:
        /* <DEDUP_REMOVED lines=18> */
.L_x_5455:
[----:B------:R-:W-:Y:S05]  /*0120*/  BSYNC B0 ;  /* 0x0000000000007941 */ /* 0x000fea0003800000 */
.L_x_5454:
        /* <DEDUP_REMOVED lines=41> */
.L_x_5456:
        /* <DEDUP_REMOVED lines=22> */
.L_x_5457:
        /* <DEDUP_REMOVED lines=18> */
.L_x_5458:
        /* <DEDUP_REMOVED lines=22> */
.L_x_5459:
        /* <DEDUP_REMOVED lines=22> */
.L_x_5460:
        /* <DEDUP_REMOVED lines=8> */
.L_x_5462:
        /* <DEDUP_REMOVED lines=16> */
[----:B------:R-:W-:Y:S01]  /*0a80*/  UMOV UR60, URZ ;  /* 0x0000003f003c7c82 */ /* 0x000fe20008000000 */
[----:B------:R-:W-:Y:S01]  /*0a90*/  R2UR UR6, R10 ;  /* 0x000000000a0672ca */ /* 0x000fe200000e0000 */
[----:B------:R-:W0:Y:S01]  /*0aa0*/  S2R R0, SR_TID.X ;  /* 0x0000000000007919 */ /* 0x000e220000002100 */
[----:B------:R-:W-:Y:S01]  /*0ab0*/  R2UR UR7, R11 ;  /* 0x000000000b0772ca */ /* 0x000fe200000e0000 */
[----:B------:R-:W-:Y:S01]  /*0ac0*/  UMOV UR36, URZ ;  /* 0x0000003f00247c82 */ /* 0x000fe20008000000 */
[----:B0-----:R-:W-:-:S05]  /*0ad0*/  VIADD R12, R0, 0xffffff80 ;  /* 0xffffff80000c7836 */ /* 0x001fca0000000000 */
[----:B------:R-:W-:-:S04]  /*0ae0*/  SHF.R.S32.HI R0, RZ, 0x1f, R12 ;  /* 0x0000001fff007819 */ /* 0x000fc8000001140c */
[CC--:B------:R-:W-:Y:S02]  /*0af0*/  LEA.HI R3, R0.reuse, R12.reuse, RZ, 0x4 ;  /* 0x0000000c00037211 */ /* 0x0c0fe400078f20ff */
[CC--:B------:R-:W-:Y:S02]  /*0b00*/  LEA.HI R4, R0.reuse, R12.reuse, RZ, 0x5 ;  /* 0x0000000c00047211 */ /* 0x0c0fe400078f28ff */
[----:B------:R-:W-:Y:S02]  /*0b10*/  SHF.R.S32.HI R6, RZ, 0x4, R3 ;  /* 0x00000004ff067819 */ /* 0x000fe40000011403 */
[----:B------:R-:W-:Y:S01]  /*0b20*/  LEA.HI R11, R0, R12, RZ, 0x2 ;  /* 0x0000000c000b7211 */ /* 0x000fe200078f10ff */
[----:B------:R-:W-:Y:S01]  /*0b30*/  IMAD.SHL.U32 R5, R4, 0x20, RZ ;  /* 0x0000002004057824 */ /* 0x000fe200078e00ff */
[C---:B------:R-:W-:Y:S02]  /*0b40*/  LOP3.LUT R4, R3.reuse, 0x3fffff0, RZ, 0xc0, !PT ;  /* 0x03fffff003047812 */ /* 0x040fe400078ec0ff */
[----:B------:R-:W-:-:S02]  /*0b50*/  LEA.HI R3, R3, R6, RZ, 0x1 ;  /* 0x0000000603037211 */ /* 0x000fc400078f08ff */
[----:B------:R-:W-:Y:S01]  /*0b60*/  LOP3.LUT R5, R5, 0xfffffc00, RZ, 0xc0, !PT ;  /* 0xfffffc0005057812 */ /* 0x000fe200078ec0ff */
[----:B------:R-:W-:Y:S01]  /*0b70*/  IMAD.IADD R4, R12, 0x1, -R4 ;  /* 0x000000010c047824 */ /* 0x000fe200078e0a04 */
[----:B------:R-:W-:Y:S02]  /*0b80*/  LOP3.LUT R3, R3, 0x1ffffffe, RZ, 0xc0, !PT ;  /* 0x1ffffffe03037812 */ /* 0x000fe400078ec0ff */
[----:B------:R-:W-:Y:S01]  /*0b90*/  LOP3.LUT R11, R11, 0xfffffffc, RZ, 0xc0, !PT ;  /* 0xfffffffc0b0b7812 */ /* 0x000fe200078ec0ff */
[----:B------:R-:W-:Y:S02]  /*0ba0*/  IMAD R4, R4, 0x40, R5 ;  /* 0x0000004004047824 */ /* 0x000fe400078e0205 */
[----:B------:R-:W-:Y:S02]  /*0bb0*/  IMAD.IADD R3, R6, 0x1, -R3 ;  /* 0x0000000106037824 */ /* 0x000fe400078e0a03 */
[----:B------:R-:W-:Y:S02]  /*0bc0*/  IMAD.IADD R11, R12, 0x1, -R11 ;  /* 0x000000010c0b7824 */ /* 0x000fe400078e0a0b */
[----:B------:R-:W-:-:S03]  /*0bd0*/  IMAD R3, R3, 0x8, R4 ;  /* 0x0000000803037824 */ /* 0x000fc600078e0204 */
[----:B------:R-:W-:Y:S02]  /*0be0*/  LEA.HI R5, R11, R11, RZ, 0x1 ;  /* 0x0000000b0b057211 */ /* 0x000fe400078f08ff */
[----:B------:R0:W-:Y:S02]  /*0bf0*/  STL [R1+0x48], R3 ;  /* 0x0000480301007387 */ /* 0x0001e40000100800 */
[----:B------:R-:W-:-:S05]  /*0c00*/  LOP3.LUT R4, R5, 0x1ffffffe, RZ, 0xc0, !PT ;  /* 0x1ffffffe05047812 */ /* 0x000fca00078ec0ff */
        /* <DEDUP_REMOVED lines=19> */
[----:B0-----:R-:W-:-:S02]  /*0d40*/  LOP3.LUT R3, R8, 0x7ffffffc, RZ, 0xc0, !PT ;  /* 0x7ffffffc08037812 */ /* 0x001fc400078ec0ff */
[----:B------:R-:W-:Y:S02]  /*0d50*/  LEA.HI R10, R10, R9, RZ, 0x3 ;  /* 0x000000090a0a7211 */ /* 0x000fe400078f18ff */
[----:B------:R-:W-:Y:S01]  /*0d60*/  SHF.R.S32.HI R7, RZ, 0x5, R7 ;  /* 0x00000005ff077819 */ /* 0x000fe20000011407 */
[----:B------:R-:W-:Y:S01]  /*0d70*/  IMAD.IADD R3, R234, 0x1, -R3 ;  /* 0x00000001ea037824 */ /* 0x000fe200078e0a03 */
[----:B------:R-:W-:-:S03]  /*0d80*/  LOP3.LUT R10, R10, 0xfffffff8, RZ, 0xc0, !PT ;  /* 0xfffffff80a0a7812 */ /* 0x000fc600078ec0ff */
[----:B------:R-:W-:Y:S02]  /*0d90*/  IMAD.SHL.U32 R18, R3, 0x2, RZ ;  /* 0x0000000203127824 */ /* 0x000fe400078e00ff */
[----:B------:R-:W-:Y:S02]  /*0da0*/  IMAD.IADD R10, R9, 0x1, -R10 ;  /* 0x00000001090a7824 */ /* 0x000fe400078e0a0a */
[C---:B------:R-:W-:Y:S02]  /*0db0*/  VIADD R230, R18.reuse, 0x8 ;  /* 0x0000000812e67836 */ /* 0x040fe40000000000 */
[----:B------:R-:W-:Y:S02]  /*0dc0*/  IMAD R7, R7, 0x10, R10 ;  /* 0x0000001007077824 */ /* 0x000fe400078e020a */
[----:B------:R-:W-:Y:S02]  /*0dd0*/  VIADD R229, R18, 0x10 ;  /* 0x0000001012e57836 */ /* 0x000fe40000000000 */
[----:B------:R-:W-:-:S02]  /*0de0*/  IMAD R5, R2, 0x40, R7 ;  /* 0x0000004002057824 */ /* 0x000fc400078e0207 */
[----:B------:R-:W-:Y:S01]  /*0df0*/  IMAD.U32 R2, RZ, RZ, UR4 ;  /* 0x00000004ff027e24 */ /* 0x000fe2000f8e00ff */
[----:B------:R-:W-:Y:S01]  /*0e00*/  SHF.R.S32.HI R0, RZ, 0x1f, R229 ;  /* 0x0000001fff007819 */ /* 0x000fe200000114e5 */
[C---:B------:R-:W-:Y:S01]  /*0e10*/  VIADD R228, R18.reuse, 0x30 ;  /* 0x0000003012e47836 */ /* 0x040fe20000000000 */
[----:B------:R-:W-:Y:S01]  /*0e20*/  STL [R1+0x44], R5 ;  /* 0x0000440501007387 */ /* 0x000fe20000100800 */
[C---:B------:R-:W-:Y:S01]  /*0e30*/  VIADD R227, R18.reuse, 0x38 ;  /* 0x0000003812e37836 */ /* 0x040fe20000000000 */
[----:B------:R-:W-:Y:S01]  /*0e40*/  UMOV UR4, URZ ;  /* 0x0000003f00047c82 */ /* 0x000fe20008000000 */
        /* <DEDUP_REMOVED lines=31> */
[----:B------:R-:W-:Y:S01]  /*1040*/  IMAD.U32 R233, RZ, RZ, UR4 ;  /* 0x00000004ffe97e24 */ /* 0x000fe2000f8e00ff */
[----:B------:R-:W-:Y:S01]  /*1050*/  SHF.R.S32.HI R2, RZ, 0x1f, R215 ;  /* 0x0000001fff027819 */ /* 0x000fe200000114d7 */
[C---:B------:R-:W-:Y:S01]  /*1060*/  VIADD R207, R18.reuse, 0x18 ;  /* 0x0000001812cf7836 */ /* 0x040fe20000000000 */
[----:B------:R-:W-:Y:S01]  /*1070*/  SHF.R.S32.HI R0, RZ, 0x1f, R214 ;  /* 0x0000001fff007819 */ /* 0x000fe200000114d6 */
[----:B------:R-:W-:Y:S01]  /*1080*/  VIADD R206, R18, 0x28 ;  /* 0x0000002812ce7836 */ /* 0x000fe20000000000 */
[----:B------:R-:W-:Y:S01]  /*1090*/  SHF.R.S32.HI R237, RZ, 0x1f, R213 ;  /* 0x0000001fffed7819 */ /* 0x000fe200000114d5 */
[----:B------:R-:W-:Y:S01]  /*10a0*/  IMAD R23, R4, 0x8, R5 ;  /* 0x0000000804177824 */ /* 0x000fe200078e0205 */
[----:B------:R-:W-:-:S02]  /*10b0*/  SHF.R.S32.HI R236, RZ, 0x1f, R212 ;  /* 0x0000001fffec7819 */ /* 0x000fc400000114d4 */
[----:B------:R-:W-:-:S07]  /*10c0*/  SHF.R.S32.HI R235, RZ, 0x1f, R211 ;  /* 0x0000001fffeb7819 */ /* 0x000fce00000114d3 */
.L_x_5520:
[----:B------:R-:W-:Y:S01]  /*10d0*/  ULDC.64 UR8, c[0x0][0xc88] ;  /* 0x0003220000087ab9 */ /* 0x000fe20000000a00 */
[----:B------:R-:W-:Y:S01]  /*10e0*/  ULDC.64 UR12, c[0x0][0x208] ;  /* 0x00008200000c7ab9 */ /* 0x000fe20000000a00 */
[----:B------:R-:W-:Y:S01]  /*10f0*/  UIMAD.WIDE UR8, UR7, 0x4, UR8 ;  /* 0x00000004070878a5 */ /* 0x000fe2000f8e0208 */
[----:B------:R-:W-:-:S05]  /*1100*/  ULDC.64 UR10, c[0x0][0xa18] ;  /* 0x00028600000a7ab9 */ /* 0x000fca0000000a00 */
[----:B01-34-:R-:W-:Y:S02]  /*1110*/  IMAD.U32 R2, RZ, RZ, UR8 ;  /* 0x00000008ff027e24 */ /* 0x01bfe4000f8e00ff */
[----:B--2---:R-:W-:Y:S01]  /*1120*/  IMAD.U32 R3, RZ, RZ, UR9 ;  /* 0x00000009ff037e24 */ /* 0x004fe2000f8e00ff */
        /* <DEDUP_REMOVED lines=19> */
[----:B------:R-:W-:-:S03]  /*1260*/  IMAD.U32 R4, RZ, RZ, UR10 ;  /* 0x0000000aff047e24 */ /* 0x000fc6000f8e00ff */
[----:B------:R-:W-:Y:S01]  /*1270*/  IMAD.U32 R5, RZ, RZ, UR11 ;  /* 0x0000000bff057e24 */ /* 0x000fe2000f8e00ff */
[----:B------:R-:W2:Y:S01]  /*1280*/  @P0 LDG.E R2, desc[UR12][R2.64] ;  /* 0x0000000c02020981 */ /* 0x000ea2000c1e1900 */
[----:B------:R-:W-:Y:S02]  /*1290*/  UISETP.NE.U32.AND UP0, UPT, UR8, URZ, UPT ;  /* 0x0000003f0800728c */ /* 0x000fe4000bf05070 */
[----:B------:R-:W-:Y:S01]  /*12a0*/  ULOP3.LUT UR7, UR6, 0xff000000, URZ, 0xc0, !UPT ;  /* 0xff00000006077892 */ /* 0x000fe2000f8ec03f */
[----:B------:R-:W3:Y:S01]  /*12b0*/  @P2 LDG.E R4, desc[UR12][R4.64] ;  /* 0x0000000c04042981 */ /* 0x000ee2000c1e1900 */
[----:B------:R-:W-:Y:S01]  /*12c0*/  ULDC UR11, c[0x0][0x288] ;  /* 0x0000a200000b7ab9 */ /* 0x000fe20000000800 */
[----:B------:R-:W-:Y:S02]  /*12d0*/  UISETP.NE.AND.EX UP0, UPT, UR9, URZ, UPT, UP0 ;  /* 0x0000003f0900728c */ /* 0x000fe4000bf05300 */
[----:B------:R-:W-:Y:S01]  /*12e0*/  ULOP3.LUT UR8, UR6, 0xff0000, URZ, 0xc0, !UPT ;  /* 0x00ff000006087892 */ /* 0x000fe2000f8ec03f */
[----:B------:R-:W-:Y:S01]  /*12f0*/  ULDC UR9, c[0x0][0x424] ;  /* 0x0001090000097ab9 */ /* 0x000fe20000000800 */
[----:B------:R-:W-:Y:S01]  /*1300*/  ULDC.64 UR12, c[0x0][0xa20] ;  /* 0x00028800000c7ab9 */ /* 0x000fe20000000a00 */
[----:B------:R-:W-:Y:S01]  /*1310*/  ULOP3.LUT UR6, UR6, 0xffff, URZ, 0xc0, !UPT ;  /* 0x0000ffff06067892 */ /* 0x000fe2000f8ec03f */
[----:B------:R-:W-:Y:S01]  /*1320*/  ISETP.NE.U32.AND P1, PT, RZ, UR12, PT ;  /* 0x0000000cff007c0c */ /* 0x000fe2000bf25070 */
[----:B------:R-:W-:-:S02]  /*1330*/  USHF.R.U32.HI UR7, URZ, 0x8, UR7 ;  /* 0x000000083f077899 */ /* 0x000fc40008011607 */
[----:B------:R-:W-:Y:S01]  /*1340*/  USEL UR9, UR9, 0x1, UP0 ;  /* 0x0000000109097887 */ /* 0x000fe20008000000 */
[----:B------:R-:W-:Y:S01]  /*1350*/  ISETP.NE.AND.EX P1, PT, RZ, UR13, PT, P1 ;  /* 0x0000000dff007c0c */ /* 0x000fe2000bf25310 */
[----:B------:R-:W-:Y:S01]  /*1360*/  ULDC UR10, c[0x0][0x2f0] ;  /* 0x0000bc00000a7ab9 */ /* 0x000fe20000000800 */
[----:B------:R-:W-:Y:S01]  /*1370*/  UMOV UR4, URZ ;  /* 0x0000003f00047c82 */ /* 0x000fe20008000000 */
[----:B------:R-:W-:Y:S01]  /*1380*/  ULEA.HI UR8, UR8, UR7, URZ, 0x10 ;  /* 0x0000000708087291 */ /* 0x000fe2000f8f803f */
[----:B------:R-:W-:Y:S01]  /*1390*/  IMAD.U32 R210, RZ, RZ, UR6 ;  /* 0x00000006ffd27e24 */ /* 0x000fe2000f8e00ff */
[----:B------:R-:W-:Y:S01]  /*13a0*/  UIMAD UR9, UR9, UR10, URZ ;  /* 0x0000000a090972a4 */ /* 0x000fe2000f8e023f */
[----:B--2---:R-:W-:Y:S02]  /*13b0*/  @P0 R2UR UR4, R2 ;  /* 0x00000000020402ca */ /* 0x004fe400000e0000 */
[----:B---3--:R-:W-:-:S13]  /*13c0*/  @P2 R2UR UR11, R4 ;  /* 0x00000000040b22ca */ /* 0x008fda00000e0000 */
[----:B------:R-:W-:Y:S01]  /*13d0*/  IMAD.U32 R16, RZ, RZ, UR11 ;  /* 0x0000000bff107e24 */ /* 0x000fe2000f8e00ff */
[----:B-----5:R-:W-:Y:S06]  /*13e0*/  @P2 BRA `(.L_x_5463) ;  /* 0x0000000000402947 */ /* 0x020fec0003800000 */
        /* <DEDUP_REMOVED lines=16> */
.L_x_5463:
        /* <DEDUP_REMOVED lines=11> */
.L_x_5464:
        /* <DEDUP_REMOVED lines=15> */
.L_x_5465:
        /* <DEDUP_REMOVED lines=70> */
.L_x_5466:
        /* <DEDUP_REMOVED lines=97> */
.L_x_5468:
        /* <DEDUP_REMOVED lines=12> */
.L_x_5651:
[----:B------:R-:W-:Y:S05]  /*21c0*/  @!P0 BRA `(.L_x_5470) ;  /* 0x0000000000048947 */ /* 0x000fea0003800000 */
[----:B------:R-:W-:Y:S01]  /*21d0*/  BPT.TRAP 0x1 ;  /* 0x000000040000795c */ /* 0x000fe20000300000 */
.L_x_5470:
[----:B0-----:R-:W-:Y:S02]  /*21e0*/  IMAD.U32 R0, RZ, RZ, UR36 ;  /* 0x00000024ff007e24 */ /* 0x001fe4000f8e00ff */
[----:B------:R-:W-:-:S03]  /*21f0*/  IMAD.U32 R3, RZ, RZ, UR60 ;  /* 0x0000003cff037e24 */ /* 0x000fc6000f8e00ff */
[----:B------:R-:W-:Y:S02]  /*2200*/  LEA R0, R0, UR39, 0x3 ;  /* 0x0000002700007c11 */ /* 0x000fe4000f8e18ff */
[----:B------:R-:W-:-:S04]  /*2210*/  SHF.L.U32 R3, R3, 0x1f, RZ ;  /* 0x0000001f03037819 */ /* 0x000fc800000006ff */
[----:B------:R0:W1:Y:S01]  /*2220*/  SYNCS.PHASECHK.TRANS64.TRYWAIT P2, [R0+URZ+0x36830], R3 ;  /* 0x03683003000075a7 */ /* 0x000062000804017f */
[----:B------:R-:W-:Y:S05]  /*2230*/  @!P0 BRA `(.L_x_5471) ;  /* 0x0000000000048947 */ /* 0x000fea0003800000 */
[----:B------:R-:W-:Y:S01]  /*2240*/  BPT.TRAP 0x1 ;  /* 0x000000040000795c */ /* 0x000fe20000300000 */
.L_x_5471:
[----:B------:R-:W2:Y:S02]  /*2250*/  S2R R2, SR_TID.X ;  /* 0x0000000000027919 */ /* 0x000ea40000002100 */
[----:B--2---:R-:W-:Y:S01]  /*2260*/  LOP3.LUT P1, RZ, R2, 0x7f, RZ, 0xc0, !PT ;  /* 0x0000007f02ff7812 */ /* 0x004fe2000782c0ff */
[----:B-1----:R-:W-:-:S12]  /*2270*/  @P2 BRA `(.L_x_5472) ;  /* 0x0000000000082947 */ /* 0x002fd80003800000 */
[----:B------:R-:W1:Y:S02]  /*2280*/  SYNCS.PHASECHK.TRANS64.TRYWAIT P2, [R0+URZ+0x36830], R3 ;  /* 0x03683003000075a7 */ /* 0x000e64000804017f */
[----:B-1----:R-:W-:Y:S05]  /*2290*/  @!P2 BRA `(.L_x_5473) ;  /* 0x0000018400e0a947 */ /* 0x002fea0003800000 */
.L_x_5472:
[----:B------:R-:W-:Y:S05]  /*22a0*/  WARPSYNC.ALL ;  /* 0x0000000000007948 */ /* 0x000fea0003800000 */
[----:B------:R-:W-:Y:S01]  /*22b0*/  UIADD3 UR4, UR39, 0x21400, URZ ;  /* 0x0002140027047890 */ /* 0x000fe2000fffe03f */
[----:B------:R-:W-:Y:S01]  /*22c0*/  WARPGROUP.ARRIVE ;  /* 0x00000000000079c5 */ /* 0x000fe20000000000 */
[----:B------:R-:W-:Y:S01]  /*22d0*/  ULOP3.LUT UR38, UR38, 0x10000, URZ, 0xfc, !UPT ;  /* 0x0001000026267892 */ /* 0x000fe2000f8efc3f */
[----:B01----:R-:W-:Y:S01]  /*22e0*/  @!P1 VIADD R0, R0, 0x36840 ;  /* 0x0003684000009836 */ /* 0x003fe20000000000 */
[----:B------:R-:W-:Y:S01]  /*22f0*/  USHF.R.U32.HI UR4, URZ, 0x4, UR4 ;  /* 0x000000043f047899 */ /* 0x000fe20008011604 */
[----:B------:R-:W-:Y:S01]  /*2300*/  CS2R R118, SRZ ;  /* 0x0000000000767805 */ /* 0x000fe2000001ff00 */
[----:B------:R-:W-:Y:S01]  /*2310*/  UMOV UR53, 0x40000040 ;  /* 0x4000004000357882 */ /* 0x000fe20000000000 */
[----:B------:R-:W-:Y:S01]  /*2320*/  UMOV UR55, 0x40000040 ;  /* 0x4000004000377882 */ /* 0x000fe20000000000 */
[----:B------:R-:W-:Y:S01]  /*2330*/  ULOP3.LUT UR4, UR4, 0x3fff, URZ, 0xc0, !UPT ;  /* 0x00003fff04047892 */ /* 0x000fe2000f8ec03f */
[----:B------:R-:W-:Y:S01]  /*2340*/  @!P1 PRMT R0, RZ, 0x654, R0 ;  /* 0x00000654ff009816 */ /* 0x000fe20000000000 */
[----:B------:R-:W-:Y:S01]  /*2350*/  UMOV UR52, UR38 ;  /* 0x0000002600347c82 */ /* 0x000fe20008000000 */
[----:B------:R-:W-:Y:S01]  /*2360*/  UMOV UR7, 0x40000040 ;  /* 0x4000004000077882 */ /* 0x000fe20000000000 */
[----:B------:R-:W-:Y:S01]  /*2370*/  ULOP3.LUT UR5, UR4, 0x10000, URZ, 0xfc, !UPT ;  /* 0x0001000004057892 */ /* 0x000fe2000f8efc3f */
[----:B------:R-:W-:Y:S01]  /*2380*/  CS2R R116, SRZ ;  /* 0x0000000000747805 */ /* 0x000fe2000001ff00 */
[----:B------:R-:W-:Y:S01]  /*2390*/  UMOV UR8, UR52 ;  /* 0x0000003400087c82 */ /* 0x000fe20008000000 */
[----:B------:R-:W-:Y:S01]  /*23a0*/  UMOV UR4, UR52 ;  /* 0x0000003400047c82 */ /* 0x000fe20008000000 */
[----:B------:R-:W-:Y:S01]  /*23b0*/  UIMAD UR37, UR36, 0xa80, UR5 ;  /* 0x00000a80242578a4 */ /* 0x000fe2000f8e0205 */
[----:B------:R-:W-:Y:S01]  /*23c0*/  CS2R R114, SRZ ;  /* 0x0000000000727805 */ /* 0x000fe2000001ff00 */
[----:B------:R-:W-:Y:S01]  /*23d0*/  IMAD.U32 R7, RZ, RZ, UR5 ;  /* 0x00000005ff077e24 */ /* 0x000fe2000f8e00ff */
[----:B------:R-:W-:Y:S01]  /*23e0*/  UMOV UR5, UR53 ;  /* 0x0000003500057c82 */ /* 0x000fe20008000000 */
[----:B------:R-:W-:Y:S01]  /*23f0*/  UIADD3 UR6, UR37, 0x80, URZ ;  /* 0x0000008025067890 */ /* 0x000fe2000fffe03f */
[----:B------:R-:W-:Y:S01]  /*2400*/  CS2R R112, SRZ ;  /* 0x0000000000707805 */ /* 0x000fe2000001ff00 */
[----:B------:R-:W-:Y:S01]  /*2410*/  UIADD3 UR10, UR37, 0x200, URZ ;  /* 0x00000200250a7890 */ /* 0x000fe2000fffe03f */
[----:B------:R-:W-:Y:S01]  /*2420*/  CS2R R110, SRZ ;  /* 0x00000000006e7805 */ /* 0x000fe2000001ff00 */
[----:B------:R-:W-:Y:S01]  /*2430*/  UMOV UR54, UR37 ;  /* 0x0000002500367c82 */ /* 0x000fe20008000000 */
[----:B------:R-:W-:Y:S01]  /*2440*/  UMOV UR9, UR53 ;  /* 0x0000003500097c82 */ /* 0x000fe20008000000 */
[----:B------:R-:W-:Y:S01]  /*2450*/  HGMMA.64x16x16.F32 R72, gdesc[UR52], RZ, !UPT, gsb0 ;  /* 0x00200000344879f0 */ /* 0x000fe2000c0008ff */
[----:B------:R-:W-:Y:S01]  /*2460*/  UMOV UR11, 0x40000040 ;  /* 0x40000040000b7882 */ /* 0x000fe20000000000 */
[----:B------:R-:W-:Y:S01]  /*2470*/  UIADD3 UR14, UR37, 0x280, URZ ;  /* 0x00000280250e7890 */ /* 0x000fe2000fffe03f */
[----:B------:R-:W-:Y:S01]  /*2480*/  R2UR UR55, R17 ;  /* 0x00000000113772ca */ /* 0x000fe200000e0000 */
[----:B------:R-:W-:Y:S01]  /*2490*/  UMOV UR12, UR52 ;  /* 0x00000034000c7c82 */ /* 0x000fe20008000000 */
[----:B------:R-:W-:Y:S01]  /*24a0*/  UMOV UR13, UR53 ;  /* 0x00000035000d7c82 */ /* 0x000fe20008000000 */
[----:B------:R-:W-:Y:S01]  /*24b0*/  UMOV UR15, 0x40000040 ;  /* 0x40000040000f7882 */ /* 0x000fe20000000000 */
[----:B------:R-:W-:Y:S01]  /*24c0*/  UIADD3 UR16, UR38, 0x2, URZ ;  /* 0x0000000226107890 */ /* 0x000fe2000fffe03f */
[----:B------:R-:W-:Y:S01]  /*24d0*/  R2UR UR54, R16 ;  /* 0x00000000103672ca */ /* 0x000fe200000e0000 */
[----:B------:R-:W-:Y:S01]  /*24e0*/  UIADD3 UR18, UR37, 0x284, URZ ;  /* 0x0000028425127890 */ /* 0x000fe2000fffe03f */
[----:B------:R-:W-:Y:S01]  /*24f0*/  CS2R R108, SRZ ;  /* 0x00000000006c7805 */ /* 0x000fe2000001ff00 */
[----:B------:R-:W-:Y:S01]  /*2500*/  UMOV UR19, 0x40000040 ;  /* 0x4000004000137882 */ /* 0x000fe20000000000 */
        /* <DEDUP_REMOVED lines=10> */
[----:B------:R-:W-:Y:S01]  /*25b0*/  IMAD.U32 R6, RZ, RZ, UR54 ;  /* 0x00000036ff067e24 */ /* 0x000fe2000f8e00ff */
        /* <DEDUP_REMOVED lines=13> */
[----:B------:R-:W-:-:S02]  /*2690*/  CS2R R92, SRZ ;  /* 0x00000000005c7805 */ /* 0x000fc4000001ff00 */
[----:B------:R-:W-:Y:S02]  /*26a0*/  CS2R R90, SRZ ;  /* 0x00000000005a7805 */ /* 0x000fe4000001ff00 */
[----:B------:R-:W-:Y:S02]  /*26b0*/  CS2R R88, SRZ ;  /* 0x0000000000587805 */ /* 0x000fe4000001ff00 */
        /* <DEDUP_REMOVED lines=86> */
[----:B------:R-:W-:Y:S02]  /*2c20*/  ULDC UR7, c[0x0][0x448] ;  /* 0x0001120000077ab9 */ /* 0x000fe40000000800 */
[----:B------:R-:W-:Y:S02]  /*2c30*/  UISETP.NE.AND UP0, UPT, UR7, 0x1, UPT ;  /* 0x000000010700788c */ /* 0x000fe4000bf05270 */
[----:B------:R-:W-:-:S04]  /*2c40*/  UIADD3 UR7, UR37, 0xa04, URZ ;  /* 0x00000a0425077890 */ /* 0x000fc8000fffe03f */
[----:B------:R-:W-:Y:S01]  /*2c50*/  PLOP3.LUT P2, PT, PT, PT, UP0, 0x80, 0x0 ;  /* 0x000000000000781c */ /* 0x000fe20003f4f008 */
        /* <DEDUP_REMOVED lines=41> */
[----:B------:R-:W-:Y:S01]  /*2ef0*/  ULDC UR11, c[0x0][0x988] ;  /* 0x00026200000b7ab9 */ /* 0x000fe20000000800 */
        /* <DEDUP_REMOVED lines=41> */
[----:B------:R-:W-:-:S12]  /*3190*/  @UP0 ULDC UR14, c[0x0][0x450] ;  /* 0x00011400000e0ab9 */ /* 0x000fd80000000800 */
        /* <DEDUP_REMOVED lines=264> */
[----:B------:R-:W-:-:S06]  /*4220*/  UIMAD UR7, UR61, -0x70, UR55 ;  /* 0xffffff903d0778a4 */ /* 0x000fcc000f8e0237 */
[----:B------:R-:W-:Y:S01]  /*4230*/  IMAD.U32 R5, RZ, RZ, UR7 ;  /* 0x00000007ff057e24 */ /* 0x000fe2000f8e00ff */
[----:B------:R-:W-:Y:S02]  /*4240*/  WARPGROUP.DEPBAR.LE gsb0, 0x0 ;  /* 0x00008000000079c5 */ /* 0x000fe40000010000 */
[----:B------:R-:W-:-:S06]  /*4250*/  WARPGROUP.ARRIVE ;  /* 0x00000000000079c5 */ /* 0x000fcc0000000000 */
[----:B------:R-:W-:Y:S01]  /*4260*/  HGMMA.64x16x16.F32 R32, gdesc[UR48], R32, gsb0 ;  /* 0x00200000302079f0 */ /* 0x000fe20008000820 */
[----:B------:R-:W-:Y:S01]  /*4270*/  UMOV UR48, UR6 ;  /* 0x0000000600307c82 */ /* 0x000fe20008000000 */
[----:B------:R-:W-:Y:S01]  /*4280*/  UMOV UR49, 0x40000040 ;  /* 0x4000004000317882 */ /* 0x000fe20000000000 */
[----:B------:R-:W-:Y:S01]  /*4290*/  UMOV UR50, UR10 ;  /* 0x0000000a00327c82 */ /* 0x000fe20008000000 */
[----:B------:R-:W-:Y:S01]  /*42a0*/  UMOV UR51, 0x40000040 ;  /* 0x4000004000337882 */ /* 0x000fe20000000000 */
[----:B------:R-:W-:Y:S01]  /*42b0*/  @UP0 ULDC UR6, c[0x0][0x44c] ;  /* 0x0001130000060ab9 */ /* 0x000fe20000000800 */
[----:B------:R-:W-:Y:S01]  /*42c0*/  UMOV UR10, UR15 ;  /* 0x0000000f000a7c82 */ /* 0x000fe20008000000 */
[----:B------:R-:W-:Y:S01]  /*42d0*/  @P2 IMAD.HI.U32 R3, R2, UR6, RZ ;  /* 0x0000000602032c27 */ /* 0x000fe2000f8e00ff */
[----:B------:R-:W-:-:S04]  /*42e0*/  @UP0 ULDC UR6, c[0x0][0x450] ;  /* 0x0001140000060ab9 */ /* 0x000fc80000000800 */
[----:B------:R-:W-:Y:S01]  /*42f0*/  @P2 SHF.R.U32.HI R2, RZ, UR6, R3 ;  /* 0x00000006ff022c19 */ /* 0x000fe20008011603 */
[----:B------:R-:W-:-:S04]  /*4300*/  UIMAD UR6, UR61, -0x70, URZ ;  /* 0xffffff903d0678a4 */ /* 0x000fc8000f8e023f */
[----:B------:R-:W0:Y:S02]  /*4310*/  SHFL.IDX PT, R4, R2, 0x1, 0x1c1f ;  /* 0x003c1f0002047f89 */ /* 0x000e2400000e0000 */
[----:B------:R-:W-:Y:S01]  /*4320*/  IMAD.U32 R3, RZ, RZ, UR6 ;  /* 0x00000006ff037e24 */ /* 0x000fe2000f8e00ff */
[----:B------:R-:W-:Y:S01]  /*4330*/  @UP0 ULDC UR6, c[0x0][0x44c] ;  /* 0x0001130000060ab9 */ /* 0x000fe20000000800 */
[----:B------:R-:W1:Y:S01]  /*4340*/  SHFL.IDX PT, R2, R2, RZ, 0x1c1f ;  /* 0x001c1fff02027589 */ /* 0x000e6200000e0000 */
[----:B------:R-:W-:Y:S01]  /*4350*/  UIMAD.WIDE.U32 UR6, UR15, UR6, URZ ;  /* 0x000000060f0672a5 */ /* 0x000fe2000f8e003f */
[----:B------:R-:W-:Y:S02]  /*4360*/  R2UR UR15, R19 ;  /* 0x00000000130f72ca */ /* 0x000fe400000e0000 */
[----:B------:R-:W-:Y:S01]  /*4370*/  IADD3 R3, -R18, 0x71, R3 ;  /* 0x0000007112037810 */ /* 0x000fe20007ffe103 */
[----:B------:R-:W-:-:S03]  /*4380*/  @UP0 USHF.R.U32.HI UR10, URZ, UR14, UR7 ;  /* 0x0000000e3f0a0299 */ /* 0x000fc60008011607 */
[----:B------:R-:W-:Y:S01]  /*4390*/  IADD3 R6, -R6, UR55, R3 ;  /* 0x0000003706067c10 */ /* 0x000fe2000fffe103 */
[----:B------:R-:W-:Y:S01]  /*43a0*/  UIADD3 UR7, UR10, UR55, -UR54 ;  /* 0x000000370a077290 */ /* 0x000fe2000fffe836 */
[----:B------:R-:W-:Y:S01]  /*43b0*/  IADD3 R3, -R18, 0x70, R5 ;  /* 0x0000007012037810 */ /* 0x000fe20007ffe105 */
[----:B------:R-:W-:Y:S02]  /*43c0*/  UMOV UR6, URZ ;  /* 0x0000003f00067c82 */ /* 0x000fe40008000000 */
[----:B------:R-:W-:-:S04]  /*43d0*/  UIMAD.WIDE UR6, UR7, -0x6db6db6d, UR6 ;  /* 0x92492493070678a5 */ /* 0x000fc8000f8e0206 */
[----:B------:R-:W-:Y:S01]  /*43e0*/  USHF.R.U32.HI UR6, URZ, 0x1f, UR7 ;  /* 0x0000001f3f067899 */ /* 0x000fe20008011607 */
[----:B0-----:R-:W-:-:S03]  /*43f0*/  VIADDMNMX R4, R4, R6, R3, PT ;  /* 0x0000000604047246 */ /* 0x001fc60003800103 */
[----:B------:R-:W-:Y:S01]  /*4400*/  ULEA.HI.SX32 UR6, UR7, UR6, 0x1a ;  /* 0x0000000607067291 */ /* 0x000fe2000f8fd23f */
[----:B------:R-:W-:-:S03]  /*4410*/  ISETP.GT.AND P3, PT, R4, RZ, PT ;  /* 0x000000ff0400720c */ /* 0x000fc60003f64270 */
[----:B------:R-:W-:Y:S01]  /*4420*/  UISETP.LT.AND UP1, UPT, UR15, UR6, UPT ;  /* 0x000000060f00728c */ /* 0x000fe2000bf21270 */
[C---:B------:R-:W-:Y:S02]  /*4430*/  ISETP.GT.AND P4, PT, R4.reuse, 0x1, PT ;  /* 0x000000010400780c */ /* 0x040fe40003f84270 */
[----:B------:R-:W-:Y:S01]  /*4440*/  ISETP.GT.AND P5, PT, R4, 0x8, PT ;  /* 0x000000080400780c */ /* 0x000fe20003fa4270 */
[----:B------:R-:W-:Y:S01]  /*4450*/  USEL UR7, UR15, UR6, !UP1 ;  /* 0x000000060f077287 */ /* 0x000fe2000c800000 */
        /* <DEDUP_REMOVED lines=86> */
[----:B------:R-:W-:Y:S01]  /*49c0*/  ISETP.GT.AND P3, PT, R4, 0x49, PT ;  /* 0x000000490400780c */ /* 0x000fe20003f64270 */
[----:B------:R-:W-:Y:S01]  /*49d0*/  UIADD3 UR37, UR61, -0x2, URZ ;  /* 0xfffffffe3d257890 */ /* 0x000fe2000fffe03f */
[----:B------:R-:W-:-:S02]  /*49e0*/  FSEL R46, R46, -INF , P4 ;  /* 0xff8000002e2e7808 */ /* 0x000fc40002000000 */
[----:B------:R-:W-:Y:S01]  /*49f0*/  FMNMX.FTZ R5, R43, R82, !PT ;  /* 0x000000522b057209 */ /* 0x000fe20007810000 */
[----:B------:R-:W-:Y:S01]  /*4a00*/  UISETP.GE.AND UP1, UPT, UR37, UR7, UPT ;  /* 0x000000072500728c */ /* 0x000fe2000bf26270 */
        /* <DEDUP_REMOVED lines=21> */
[----:B------:R-:W-:Y:S01]  /*4b60*/  FSEL R26, R26, -INF , P4 ;  /* 0xff8000001a1a7808 */ /* 0x000fe20002000000 */
[----:B------:R0:W-:Y:S01]  /*4b70*/  @!P1 SYNCS.ARRIVE.TRANS64.RED.A1T0 RZ, [R0+URZ], RZ ;  /* 0x000000ff00ff99a7 */ /* 0x0001e2000810043f */
[----:B------:R-:W-:Y:S02]  /*4b80*/  ISETP.GT.AND P4, PT, R4, 0x68, PT ;  /* 0x000000680400780c */ /* 0x000fe40003f84270 */
[----:B------:R-:W-:Y:S02]  /*4b90*/  FSEL R27, R27, -INF , P3 ;  /* 0xff8000001b1b7808 */ /* 0x000fe40001800000 */
[----:B------:R-:W-:Y:S02]  /*4ba0*/  FMNMX.FTZ R82, R26, R5, !PT ;  /* 0x000000051a527209 */ /* 0x000fe40007810000 */
[----:B------:R-:W-:Y:S02]  /*4bb0*/  ISETP.GT.AND P3, PT, R4, 0x69, PT ;  /* 0x000000690400780c */ /* 0x000fe40003f64270 */
[----:B------:R-:W-:-:S02]  /*4bc0*/  FSEL R30, R30, -INF , P4 ;  /* 0xff8000001e1e7808 */ /* 0x000fc40002000000 */
[----:B------:R-:W-:Y:S02]  /*4bd0*/  FMNMX.FTZ R5, R27, R82, !PT ;  /* 0x000000521b057209 */ /* 0x000fe40007810000 */
[----:B------:R-:W-:Y:S02]  /*4be0*/  CS2R R82, SRZ ;  /* 0x0000000000527805 */ /* 0x000fe4000001ff00 */
[----:B------:R-:W-:Y:S02]  /*4bf0*/  FSEL R31, R31, -INF , P3 ;  /* 0xff8000001f1f7808 */ /* 0x000fe40001800000 */
[----:B------:R-:W-:Y:S02]  /*4c00*/  FMNMX.FTZ R4, R30, R5, !PT ;  /* 0x000000051e047209 */ /* 0x000fe40007810000 */
[----:B------:R-:W-:Y:S02]  /*4c10*/  ISETP.GT.AND P4, PT, R3, 0x1, PT ;  /* 0x000000010300780c */ /* 0x000fe40003f84270 */
[----:B------:R-:W-:-:S02]  /*4c20*/  FMNMX.FTZ R9, R31, R4, !PT ;  /* 0x000000041f097209 */ /* 0x000fc40007810000 */
[----:B------:R-:W-:Y:S02]  /*4c30*/  FSEL R73, R73, -INF , P4 ;  /* 0xff80000049497808 */ /* 0x000fe40002000000 */
[----:B------:R-:W-:Y:S01]  /*4c40*/  ISETP.GT.AND P4, PT, R3, 0x11, PT ;  /* 0x000000110300780c */ /* 0x000fe20003f84270 */
[----:B------:R-:W1:Y:S03]  /*4c50*/  SHFL.BFLY PT, R4, R9, 0x2, 0x1f ;  /* 0x0c401f0009047f89 */ /* 0x000e6600000e0000 */
[----:B------:R-:W-:Y:S02]  /*4c60*/  FSEL R65, R65, -INF , P4 ;  /* 0xff80000041417808 */ /* 0x000fe40002000000 */
[----:B------:R-:W-:-:S04]  /*4c70*/  ISETP.GT.AND P4, PT, R3, 0x19, PT ;  /* 0x000000190300780c */ /* 0x000fc80003f84270 */
        /* <DEDUP_REMOVED lines=9> */
[----:B------:R-:W1:Y:S03]  /*4d10*/  SHFL.BFLY PT, R4, R11, 0x1, 0x1f ;  /* 0x0c201f000b047f89 */ /* 0x000e6600000e0000 */
[----:B------:R-:W-:-:S02]  /*4d20*/  FSEL R53, R53, -INF , P4 ;  /* 0xff80000035357808 */ /* 0x000fc40002000000 */
        /* <DEDUP_REMOVED lines=9> */
[C---:B------:R-:W-:Y:S01]  /*4dc0*/  FSETP.NEU.FTZ.AND P3, PT, R4.reuse, -INF , PT ;  /* 0xff8000000400780b */ /* 0x040fe20003f7d000 */
[----:B------:R-:W-:Y:S01]  /*4dd0*/  FMUL.FTZ R5, R4, UR11 ;  /* 0x0000000b04057c20 */ /* 0x000fe20008410000 */
[----:B------:R-:W-:-:S04]  /*4de0*/  ISETP.GT.AND P4, PT, R3, 0x61, PT ;  /* 0x000000610300780c */ /* 0x000fc80003f84270 */
[----:B------:R-:W-:Y:S02]  /*4df0*/  FSEL R5, R5, RZ, P3 ;  /* 0x000000ff05057208 */ /* 0x000fe40001800000 */
[----:B------:R-:W-:Y:S02]  /*4e00*/  ISETP.GT.AND P3, PT, R3, RZ, PT ;  /* 0x000000ff0300720c */ /* 0x000fe40003f64270 */
[----:B------:R-:W-:Y:S01]  /*4e10*/  FSEL R25, R25, -INF , P4 ;  /* 0xff80000019197808 */ /* 0x000fe20002000000 */
[--C-:B------:R-:W-:Y:S01]  /*4e20*/  FFMA.FTZ R2, R8, UR11, -R5.reuse ;  /* 0x0000000b08027c23 */ /* 0x100fe20008010805 */
[----:B------:R-:W-:Y:S01]  /*4e30*/  FSEL R72, R72, -INF , P3 ;  /* 0xff80000048487808 */ /* 0x000fe20001800000 */
[--C-:B------:R-:W-:Y:S01]  /*4e40*/  FFMA.FTZ R10, R10, UR11, -R5.reuse ;  /* 0x0000000b0a0a7c23 */ /* 0x100fe20008010805 */
[----:B------:R-:W-:Y:S01]  /*4e50*/  ISETP.GT.AND P3, PT, R3, 0x9, PT ;  /* 0x000000090300780c */ /* 0x000fe20003f64270 */
[--C-:B------:R-:W-:Y:S01]  /*4e60*/  FFMA.FTZ R12, R12, UR11, -R5.reuse ;  /* 0x0000000b0c0c7c23 */ /* 0x100fe20008010805 */
[----:B------:R-:W-:Y:S01]  /*4e70*/  FMNMX.FTZ R9, R72, R73, !PT ;  /* 0x0000004948097209 */ /* 0x000fe20007810000 */
        /* <DEDUP_REMOVED lines=13> */
[----:B------:R-:W-:Y:S01]  /*4f50*/  FMNMX.FTZ R6, R64, R9, !PT ;  /* 0x0000000940067209 */ /* 0x000fe20007810000 */
[--C-:B------:R-:W-:Y:S01]  /*4f60*/  FFMA.FTZ R197, R66, UR11, -R5.reuse ;  /* 0x0000000b42c57c23 */ /* 0x100fe20008010805 */
[----:B------:R-:W-:Y:S01]  /*4f70*/  FSEL R68, R68, -INF , P3 ;  /* 0xff80000044447808 */ /* 0x000fe20001800000 */
[--C-:B------:R-:W-:Y:S01]  /*4f80*/  FFMA.FTZ R199, R70, UR11, -R5.reuse ;  /* 0x0000000b46c77c23 */ /* 0x100fe20008010805 */
[----:B------:R-:W-:Y:S01]  /*4f90*/  FMNMX.FTZ R9, R65, R6, !PT ;  /* 0x0000000641097209 */ /* 0x000fe20007810000 */
[----:B------:R-:W1:Y:S01]  /*4fa0*/  MUFU.EX2 R201, R201 ;  /* 0x000000c900c97308 */ /* 0x000e620000000800 */
[----:B------:R-:W-:Y:S01]  /*4fb0*/  ISETP.GT.AND P3, PT, R3, 0x20, PT ;  /* 0x000000200300780c */ /* 0x000fe20003f64270 */
[--C-:B------:R-:W-:Y:S01]  /*4fc0*/  FFMA.FTZ R185, R42, UR11, -R5.reuse ;  /* 0x0000000b2ab97c23 */ /* 0x100fe20008010805 */
[----:B------:R-:W-:Y:S01]  /*4fd0*/  FMNMX.FTZ R8, R68, R9, !PT ;  /* 0x0000000944087209 */ /* 0x000fe20007810000 */
[--C-:B------:R-:W-:Y:S01]  /*4fe0*/  FFMA.FTZ R181, R34, UR11, -R5.reuse ;  /* 0x0000000b22b57c23 */ /* 0x100fe20008010805 */
[----:B------:R-:W-:Y:S01]  /*4ff0*/  FSEL R56, R56, -INF , P3 ;  /* 0xff80000038387808 */ /* 0x000fe20001800000 */
[--C-:B------:R-:W-:Y:S01]  /*5000*/  FFMA.FTZ R183, R38, UR11, -R5.reuse ;  /* 0x0000000b26b77c23 */ /* 0x100fe20008010805 */
[----:B------:R-:W-:Y:S01]  /*5010*/  FMNMX.FTZ R9, R69, R8, !PT ;  /* 0x0000000845097209 */ /* 0x000fe20007810000 */
[----:B------:R2:W-:Y:S01]  /*5020*/  MUFU.EX2 R6, R10 ;  /* 0x0000000a00067308 */ /* 0x0005e20000000800 */
[----:B------:R-:W-:Y:S01]  /*5030*/  ISETP.GT.AND P3, PT, R3, 0x28, PT ;  /* 0x000000280300780c */ /* 0x000fe20003f64270 */
[--C-:B------:R-:W-:Y:S01]  /*5040*/  FFMA.FTZ R177, R26, UR11, -R5.reuse ;  /* 0x0000000b1ab17c23 */ /* 0x100fe20008010805 */
[----:B------:R-:W-:Y:S01]  /*5050*/  FMNMX.FTZ R8, R56, R9, !PT ;  /* 0x0000000938087209 */ /* 0x000fe20007810000 */
[--C-:B------:R-:W-:Y:S01]  /*5060*/  FFMA.FTZ R179, R30, UR11, -R5.reuse ;  /* 0x0000000b1eb37c23 */ /* 0x100fe20008010805 */
[----:B------:R-:W-:Y:S01]  /*5070*/  FSEL R60, R60, -INF , P3 ;  /* 0xff8000003c3c7808 */ /* 0x000fe20001800000 */
[--C-:B------:R-:W-:Y:S01]  /*5080*/  FFMA.FTZ R193, R58, UR11, -R5.reuse ;  /* 0x0000000b3ac17c23 */ /* 0x100fe20008010805 */
[----:B------:R-:W-:Y:S01]  /*5090*/  FMNMX.FTZ R9, R57, R8, !PT ;  /* 0x0000000839097209 */ /* 0x000fe20007810000 */
[----:B------:R-:W3:Y:S01]  /*50a0*/  MUFU.EX2 R203, R203 ;  /* 0x000000cb00cb7308 */ /* 0x000ee20000000800 */
[----:B------:R-:W-:Y:S01]  /*50b0*/  ISETP.GT.AND P3, PT, R3, 0x30, PT ;  /* 0x000000300300780c */ /* 0x000fe20003f64270 */
[--C-:B------:R-:W-:Y:S01]  /*50c0*/  FFMA.FTZ R195, R62, UR11, -R5.reuse ;  /* 0x0000000b3ec37c23 */ /* 0x100fe20008010805 */
[----:B--2---:R-:W-:Y:S01]  /*50d0*/  FMNMX.FTZ R10, R60, R9, !PT ;  /* 0x000000093c0a7209 */ /* 0x004fe20007810000 */
        /* <DEDUP_REMOVED lines=12> */
[----:B------:R-:W4:Y:S01]  /*51a0*/  MUFU.EX2 R197, R197 ;  /* 0x000000c500c57308 */ /* 0x000f220000000800 */
        /* <DEDUP_REMOVED lines=9> */
[----:B------:R-:W-:Y:S01]  /*5240*/  FFMA.FTZ R30, R31, UR11, -R5 ;  /* 0x0000000b1f1e7c23 */ /* 0x000fe20008010805 */
[----:B------:R-:W-:-:S02]  /*5250*/  FMNMX.FTZ R12, R15, R12, !PT ;  /* 0x0000000c0f0c7209 */ /* 0x000fc40007810000 */
[----:B------:R-:W-:Y:S02]  /*5260*/  CS2R R78, SRZ ;  /* 0x00000000004e7805 */ /* 0x000fe4000001ff00 */
[----:B------:R-:W-:Y:S02]  /*5270*/  FSEL R44, R44, -INF , P3 ;  /* 0xff8000002c2c7808 */ /* 0x000fe40001800000 */
[----:B------:R-:W-:Y:S02]  /*5280*/  CS2R R74, SRZ ;  /* 0x00000000004a7805 */ /* 0x000fe4000001ff00 */
[----:B------:R-:W-:Y:S01]  /*5290*/  FMNMX.FTZ R9, R41, R12, !PT ;  /* 0x0000000c29097209 */ /* 0x000fe20007810000 */
[----:B------:R-:W5:Y:S01]  /*52a0*/  MUFU.EX2 R199, R199 ;  /* 0x000000c700c77308 */ /* 0x000f620000000800 */
[----:B------:R-:W-:Y:S02]  /*52b0*/  ISETP.GT.AND P3, PT, R3, 0x50, PT ;  /* 0x000000500300780c */ /* 0x000fe40003f64270 */
[----:B------:R-:W-:-:S02]  /*52c0*/  CS2R R70, SRZ ;  /* 0x0000000000467805 */ /* 0x000fc4000001ff00 */
[----:B--2---:R-:W-:Y:S02]  /*52d0*/  FMNMX.FTZ R14, R44, R9, !PT ;  /* 0x000000092c0e7209 */ /* 0x004fe40007810000 */
[----:B------:R-:W-:Y:S02]  /*52e0*/  CS2R R66, SRZ ;  /* 0x0000000000427805 */ /* 0x000fe4000001ff00 */
[----:B------:R-:W-:Y:S02]  /*52f0*/  FSEL R32, R32, -INF , P3 ;  /* 0xff80000020207808 */ /* 0x000fe40001800000 */
[----:B------:R-:W-:Y:S02]  /*5300*/  CS2R R62, SRZ ;  /* 0x00000000003e7805 */ /* 0x000fe4000001ff00 */
[----:B------:R-:W-:Y:S01]  /*5310*/  FMNMX.FTZ R9, R45, R14, !PT ;  /* 0x0000000e2d097209 */ /* 0x000fe20007810000 */
[----:B------:R2:W-:Y:S01]  /*5320*/  MUFU.EX2 R12, R20 ;  /* 0x00000014000c7308 */ /* 0x0005e20000000800 */
[----:B------:R-:W-:-:S02]  /*5330*/  ISETP.GT.AND P3, PT, R3, 0x58, PT ;  /* 0x000000580300780c */ /* 0x000fc40003f64270 */
[----:B------:R-:W-:Y:S02]  /*5340*/  CS2R R58, SRZ ;  /* 0x00000000003a7805 */ /* 0x000fe4000001ff00 */
[----:B------:R-:W-:Y:S02]  /*5350*/  FMNMX.FTZ R14, R32, R9, !PT ;  /* 0x00000009200e7209 */ /* 0x000fe40007810000 */
[----:B------:R-:W-:Y:S02]  /*5360*/  FSEL R36, R36, -INF , P3 ;  /* 0xff80000024247808 */ /* 0x000fe40001800000 */
[----:B------:R-:W-:Y:S01]  /*5370*/  FMNMX.FTZ R9, R33, R14, !PT ;  /* 0x0000000e21097209 */ /* 0x000fe20007810000 */
[----:B------:R-:W0:Y:S01]  /*5380*/  MUFU.EX2 R193, R193 ;  /* 0x000000c100c17308 */ /* 0x000e220000000800 */
[----:B------:R-:W-:Y:S02]  /*5390*/  ISETP.GT.AND P3, PT, R3, 0x60, PT ;  /* 0x000000600300780c */ /* 0x000fe40003f64270 */
[----:B--2---:R-:W-:-:S02]  /*53a0*/  FMNMX.FTZ R20, R36, R9, !PT ;  /* 0x0000000924147209 */ /* 0x004fc40007810000 */
[----:B------:R-:W-:Y:S02]  /*53b0*/  FSEL R24, R24, -INF , P3 ;  /* 0xff80000018187808 */ /* 0x000fe40001800000 */
[----:B------:R-:W-:Y:S01]  /*53c0*/  FMNMX.FTZ R9, R37, R20, !PT ;  /* 0x0000001425097209 */ /* 0x000fe20007810000 */
[----:B------:R-:W-:Y:S01]  /*53d0*/  MUFU.EX2 R195, R195 ;  /* 0x000000c300c37308 */ /* 0x000fe20000000800 */
[C---:B------:R-:W-:Y:S02]  /*53e0*/  ISETP.GT.AND P3, PT, R3.reuse, 0x68, PT ;  /* 0x000000680300780c */ /* 0x040fe40003f64270 */
[----:B------:R-:W-:Y:S02]  /*53f0*/  FMNMX.FTZ R20, R24, R9, !PT ;  /* 0x0000000918147209 */ /* 0x000fe40007810000 */
[----:B------:R-:W-:Y:S02]  /*5400*/  FSEL R9, R28, -INF , P3 ;  /* 0xff8000001c097808 */ /* 0x000fe40001800000 */
[----:B------:R-:W-:Y:S01]  /*5410*/  ISETP.GT.AND P4, PT, R3, 0x69, PT ;  /* 0x000000690300780c */ /* 0x000fe20003f84270 */
[----:B------:R2:W-:Y:S01]  /*5420*/  MUFU.EX2 R14, R80 ;  /* 0x00000050000e7308 */ /* 0x0005e20000000800 */
[----:B------:R-:W-:-:S02]  /*5430*/  FMNMX.FTZ R28, R25, R20, !PT ;  /* 0x00000014191c7209 */ /* 0x000fc40007810000 */
[----:B------:R-:W-:Y:S02]  /*5440*/  FSEL R29, R29, -INF , P4 ;  /* 0xff8000001d1d7808 */ /* 0x000fe40002000000 */
[----:B------:R-:W-:-:S03]  /*5450*/  FMNMX.FTZ R28, R9, R28, !PT ;  /* 0x0000001c091c7209 */ /* 0x000fc60007810000 */
[----:B------:R-:W-:Y:S01]  /*5460*/  MUFU.EX2 R189, R189 ;  /* 0x000000bd00bd7308 */ /* 0x000fe20000000800 */
[----:B------:R-:W-:Y:S01]  /*5470*/  FMNMX.FTZ R3, R29, R28, !PT ;  /* 0x0000001c1d037209 */ /* 0x000fe20007810000 */
[----:B------:R-:W-:Y:S01]  /*5480*/  FFMA.FTZ R28, R55, UR11, -R5 ;  /* 0x0000000b371c7c23 */ /* 0x000fe20008010805 */
[----:B--2---:R-:W-:-:S03]  /*5490*/  CS2R R80, SRZ ;  /* 0x0000000000507805 */ /* 0x004fc6000001ff00 */
[----:B------:R-:W2:Y:S02]  /*54a0*/  SHFL.BFLY PT, R50, R3, 0x2, 0x1f ;  /* 0x0c401f0003327f89 */ /* 0x000ea400000e0000 */
[----:B------:R-:W-:Y:S08]  /*54b0*/  MUFU.EX2 R20, R51 ;  /* 0x0000003300147308 */ /* 0x000ff00000000800 */
[----:B------:R-:W-:Y:S08]  /*54c0*/  MUFU.EX2 R191, R191 ;  /* 0x000000bf00bf7308 */ /* 0x000ff00000000800 */
[----:B------:R-:W-:Y:S01]  /*54d0*/  MUFU.EX2 R28, R28 ;  /* 0x0000001c001c7308 */ /* 0x000fe20000000800 */
[----:B--2---:R-:W-:-:S07]  /*54e0*/  FMNMX.FTZ R50, R3, R50, !PT ;  /* 0x0000003203327209 */ /* 0x004fce0007810000 */
[----:B------:R-:W-:Y:S01]  /*54f0*/  MUFU.EX2 R185, R185 ;  /* 0x000000b900b97308 */ /* 0x000fe20000000800 */
[----:B------:R-:W2:Y:S07]  /*5500*/  SHFL.BFLY PT, R3, R50, 0x1, 0x1f ;  /* 0x0c201f0032037f89 */ /* 0x000eae00000e0000 */
[----:B------:R-:W-:Y:S08]  /*5510*/  MUFU.EX2 R40, R40 ;  /* 0x0000002800287308 */ /* 0x000ff00000000800 */
[----:B------:R-:W-:Y:S08]  /*5520*/  MUFU.EX2 R187, R187 ;  /* 0x000000bb00bb7308 */ /* 0x000ff00000000800 */
[----:B------:R-:W-:Y:S01]  /*5530*/  MUFU.EX2 R42, R42 ;  /* 0x0000002a002a7308 */ /* 0x000fe20000000800 */
[----:B--2---:R-:W-:Y:S01]  /*5540*/  FMNMX.FTZ R3, R50, R3, !PT ;  /* 0x0000000332037209 */ /* 0x004fe20007810000 */
[----:B-1----:R-:W-:Y:S01]  /*5550*/  FADD.FTZ R50, R201, R2 ;  /* 0x00000002c9327221 */ /* 0x002fe20000010000 */
[----:B------:R-:W-:-:S02]  /*5560*/  F2FP.F16.F32.PACK_AB R201, R2, R201 ;  /* 0x000000c902c9723e */ /* 0x000fc400000000ff */
[C---:B------:R-:W-:Y:S01]  /*5570*/  FSETP.NEU.FTZ.AND P3, PT, R3.reuse, -INF , PT ;  /* 0xff8000000300780b */ /* 0x040fe20003f7d000 */
[----:B------:R-:W-:Y:S01]  /*5580*/  FMUL.FTZ R11, R3, UR11 ;  /* 0x0000000b030b7c20 */ /* 0x000fe20008410000 */
[----:B---3--:R-:W-:Y:S01]  /*5590*/  FADD.FTZ R5, R203, R50 ;  /* 0x00000032cb057221 */ /* 0x008fe20000010000 */
[----:B------:R-:W-:Y:S01]  /*55a0*/  MUFU.EX2 R181, R181 ;  /* 0x000000b500b57308 */ /* 0x000fe20000000800 */
[C---:B------:R-:W-:Y:S02]  /*55b0*/  F2FP.F16.F32.PACK_AB R203, R6.reuse, R203 ;  /* 0x000000cb06cb723e */ /* 0x040fe400000000ff */
[----:B------:R-:W-:Y:S01]  /*55c0*/  FSEL R46, R11, RZ, P3 ;  /* 0x000000ff0b2e7208 */ /* 0x000fe20001800000 */
[----:B------:R-:W-:Y:S01]  /*55d0*/  FADD.FTZ R50, R6, R5 ;  /* 0x0000000506327221 */ /* 0x000fe20000010000 */
[----:B------:R-:W-:-:S03]  /*55e0*/  PLOP3.LUT P3, PT, PT, PT, UP1, 0x80, 0x0 ;  /* 0x000000000000781c */ /* 0x000fc60003f6f018 */
[--C-:B------:R-:W-:Y:S01]  /*55f0*/  FFMA.FTZ R200, R72, UR11, -R46.reuse ;  /* 0x0000000b48c87c23 */ /* 0x100fe2000801082e */
[--C-:B------:R-:W-:Y:S01]  /*5600*/  FFMA.FTZ R11, R73, UR11, -R46.reuse ;  /* 0x0000000b490b7c23 */ /* 0x100fe2000801082e */
[--C-:B------:R-:W-:Y:S01]  /*5610*/  FFMA.FTZ R202, R76, UR11, -R46.reuse ;  /* 0x0000000b4cca7c23 */ /* 0x100fe2000801082e */
[--C-:B------:R-:W-:Y:S01]  /*5620*/  FFMA.FTZ R13, R77, UR11, -R46.reuse ;  /* 0x0000000b4d0d7c23 */ /* 0x100fe2000801082e */
[--C-:B------:R-:W-:Y:S01]  /*5630*/  FFMA.FTZ R196, R64, UR11, -R46.reuse ;  /* 0x0000000b40c47c23 */ /* 0x100fe2000801082e */
[----:B------:R-:W-:Y:S01]  /*5640*/  FFMA.FTZ R65, R65, UR11, -R46 ;  /* 0x0000000b41417c23 */ /* 0x000fe2000801082e */
[----:B------:R-:W-:Y:S01]  /*5650*/  MUFU.EX2 R200, R200 ;  /* 0x000000c800c87308 */ /* 0x000fe20000000800 */
[----:B----4-:R-:W-:Y:S01]  /*5660*/  FADD.FTZ R5, R197, R50 ;  /* 0x00000032c5057221 */ /* 0x010fe20000010000 */
[--C-:B------:R-:W-:Y:S01]  /*5670*/  FFMA.FTZ R68, R68, UR11, -R46.reuse ;  /* 0x0000000b44447c23 */ /* 0x100fe2000801082e */
[--C-:B------:R-:W-:Y:S01]  /*5680*/  FFMA.FTZ R69, R69, UR11, -R46.reuse ;  /* 0x0000000b45457c23 */ /* 0x100fe2000801082e */
[--C-:B------:R-:W-:Y:S01]  /*5690*/  FFMA.FTZ R56, R56, UR11, -R46.reuse ;  /* 0x0000000b38387c23 */ /* 0x100fe2000801082e */
[----:B------:R-:W-:Y:S01]  /*56a0*/  FADD.FTZ R50, R8, R5 ;  /* 0x0000000508327221 */ /* 0x000fe20000010000 */
[--C-:B------:R-:W-:Y:S01]  /*56b0*/  FFMA.FTZ R57, R57, UR11, -R46.reuse ;  /* 0x0000000b39397c23 */ /* 0x100fe2000801082e */
[----:B------:R-:W-:Y:S01]  /*56c0*/  FFMA.FTZ R60, R60, UR11, -R46 ;  /* 0x0000000b3c3c7c23 */ /* 0x000fe2000801082e */
[----:B------:R-:W1:Y:S01]  /*56d0*/  MUFU.EX2 R11, R11 ;  /* 0x0000000b000b7308 */ /* 0x000e620000000800 */
[----:B-----5:R-:W-:Y:S01]  /*56e0*/  FADD.FTZ R21, R199, R50 ;  /* 0x00000032c7157221 */ /* 0x020fe20000010000 */
[--C-:B------:R-:W-:Y:S01]  /*56f0*/  FFMA.FTZ R61, R61, UR11, -R46.reuse ;  /* 0x0000000b3d3d7c23 */ /* 0x100fe2000801082e */
[--C-:B------:R-:W-:Y:S01]  /*5700*/  FFMA.FTZ R48, R48, UR11, -R46.reuse ;  /* 0x0000000b30307c23 */ /* 0x100fe2000801082e */
[--C-:B------:R-:W-:Y:S01]  /*5710*/  FFMA.FTZ R49, R49, UR11, -R46.reuse ;  /* 0x0000000b31317c23 */ /* 0x100fe2000801082e */
[----:B------:R-:W-:Y:S01]  /*5720*/  FADD.FTZ R54, R10, R21 ;  /* 0x000000150a367221 */ /* 0x000fe20000010000 */
[--C-:B------:R-:W-:Y:S01]  /*5730*/  FFMA.FTZ R52, R52, UR11, -R46.reuse ;  /* 0x0000000b34347c23 */ /* 0x100fe2000801082e */
[----:B------:R-:W-:Y:S01]  /*5740*/  FFMA.FTZ R53, R53, UR11, -R46 ;  /* 0x0000000b35357c23 */ /* 0x000fe2000801082e */
[----:B------:R-:W2:Y:S01]  /*5750*/  MUFU.EX2 R202, R202 ;  /* 0x000000ca00ca7308 */ /* 0x000ea20000000800 */
[----:B0-----:R-:W-:Y:S01]  /*5760*/  FADD.FTZ R21, R193, R54 ;  /* 0x00000036c1157221 */ /* 0x001fe20000010000 */
[--C-:B------:R-:W-:Y:S01]  /*5770*/  FFMA.FTZ R15, R15, UR11, -R46.reuse ;  /* 0x0000000b0f0f7c23 */ /* 0x100fe2000801082e */
[--C-:B------:R-:W-:Y:S01]  /*5780*/  FFMA.FTZ R41, R41, UR11, -R46.reuse ;  /* 0x0000000b29297c23 */ /* 0x100fe2000801082e */
[--C-:B------:R-:W-:Y:S01]  /*5790*/  FFMA.FTZ R44, R44, UR11, -R46.reuse ;  /* 0x0000000b2c2c7c23 */ /* 0x100fe2000801082e */
[----:B------:R-:W-:Y:S01]  /*57a0*/  FADD.FTZ R54, R12, R21 ;  /* 0x000000150c367221 */ /* 0x000fe20000010000 */
[--C-:B------:R-:W-:Y:S01]  /*57b0*/  FFMA.FTZ R45, R45, UR11, -R46.reuse ;  /* 0x0000000b2d2d7c23 */ /* 0x100fe2000801082e */
[----:B------:R-:W-:Y:S01]  /*57c0*/  FFMA.FTZ R32, R32, UR11, -R46 ;  /* 0x0000000b20207c23 */ /* 0x000fe2000801082e */
[----:B------:R-:W0:Y:S01]  /*57d0*/  MUFU.EX2 R13, R13 ;  /* 0x0000000d000d7308 */ /* 0x000e220000000800 */
[----:B-1----:R-:W-:Y:S01]  /*57e0*/  FADD.FTZ R5, R200, R11 ;  /* 0x0000000bc8057221 */ /* 0x002fe20000010000 */
        /* <DEDUP_REMOVED lines=9> */
[--C-:B------:R-:W-:Y:S01]  /*5880*/  FFMA.FTZ R25, R25, UR11, -R46.reuse ;  /* 0x0000000b19197c23 */ /* 0x100fe2000801082e */
[--C-:B------:R-:W-:Y:S01]  /*5890*/  FFMA.FTZ R9, R9, UR11, -R46.reuse ;  /* 0x0000000b09097c23 */ /* 0x100fe2000801082e */
[----:B------:R-:W-:Y:S01]  /*58a0*/  FFMA.FTZ R29, R29, UR11, -R46 ;  /* 0x0000000b1d1d7c23 */ /* 0x000fe2000801082e */
[----:B------:R-:W-:Y:S01]  /*58b0*/  FADD.FTZ R54, R20, R21 ;  /* 0x0000001514367221 */ /* 0x000fe20000010000 */
[----:B------:R-:W-:Y:S01]  /*58c0*/  F2FP.F16.F32.PACK_AB R200, R11, R200 ;  /* 0x000000c80bc8723e */ /* 0x000fe200000000ff */
[----:B------:R-:W2:Y:S01]  /*58d0*/  MUFU.EX2 R65, R65 ;  /* 0x0000004100417308 */ /* 0x000ea20000000800 */
[----:B0-----:R-:W-:Y:S01]  /*58e0*/  FADD.FTZ R5, R13, R50 ;  /* 0x000000320d057221 */ /* 0x001fe20000010000 */
[----:B------:R-:W-:Y:S01]  /*58f0*/  FADD.FTZ R21, R191, R54 ;  /* 0x00000036bf157221 */ /* 0x000fe20000010000 */
[----:B------:R-:W-:Y:S01]  /*5900*/  F2FP.F16.F32.PACK_AB R197, R8, R197 ;  /* 0x000000c508c5723e */ /* 0x000fe200000000ff */
[----:B------:R-:W-:Y:S01]  /*5910*/  IMAD.U32 R8, RZ, RZ, UR7 ;  /* 0x00000007ff087e24 */ /* 0x000fe2000f8e00ff */
[----:B------:R-:W-:-:S02]  /*5920*/  F2FP.F16.F32.PACK_AB R191, R28, R191 ;  /* 0x000000bf1cbf723e */ /* 0x000fc400000000ff */
[----:B------:R-:W-:Y:S02]  /*5930*/  CS2R R76, SRZ ;  /* 0x00000000004c7805 */ /* 0x000fe4000001ff00 */
[----:B------:R-:W-:Y:S01]  /*5940*/  F2FP.F16.F32.PACK_AB R199, R10, R199 ;  /* 0x000000c70ac7723e */ /* 0x000fe200000000ff */
[----:B------:R-:W0:Y:S01]  /*5950*/  MUFU.EX2 R68, R68 ;  /* 0x0000004400447308 */ /* 0x000e220000000800 */
[----:B-1----:R-:W-:Y:S01]  /*5960*/  FADD.FTZ R50, R196, R5 ;  /* 0x00000005c4327221 */ /* 0x002fe20000010000 */
[----:B------:R-:W-:Y:S02]  /*5970*/  F2FP.F16.F32.PACK_AB R193, R12, R193 ;  /* 0x000000c10cc1723e */ /* 0x000fe400000000ff */
[----:B------:R-:W-:Y:S02]  /*5980*/  CS2R R72, SRZ ;  /* 0x0000000000487805 */ /* 0x000fe4000001ff00 */
[----:B------:R-:W-:Y:S02]  /*5990*/  F2FP.F16.F32.PACK_AB R195, R14, R195 ;  /* 0x000000c30ec3723e */ /* 0x000fe400000000ff */
[----:B------:R-:W-:-:S02]  /*59a0*/  CS2R R54, SRZ ;  /* 0x0000000000367805 */ /* 0x000fc4000001ff00 */
[----:B------:R-:W-:Y:S02]  /*59b0*/  F2FP.F16.F32.PACK_AB R189, R20, R189 ;  /* 0x000000bd14bd723e */ /* 0x000fe400000000ff */
[----:B------:R-:W-:Y:S01]  /*59c0*/  CS2R R46, SRZ ;  /* 0x00000000002e7805 */ /* 0x000fe2000001ff00 */
[----:B------:R-:W1:Y:S01]  /*59d0*/  MUFU.EX2 R69, R69 ;  /* 0x0000004500457308 */ /* 0x000e620000000800 */
[C---:B--2---:R-:W-:Y:S01]  /*59e0*/  FADD.FTZ R5, R65.reuse, R50 ;  /* 0x0000003241057221 */ /* 0x044fe20000010000 */
[----:B------:R-:W-:Y:S02]  /*59f0*/  F2FP.F16.F32.PACK_AB R196, R65, R196 ;  /* 0x000000c441c4723e */ /* 0x000fe400000000ff */
[----:B------:R-:W-:Y:S02]  /*5a00*/  CS2R R64, SRZ ;  /* 0x0000000000407805 */ /* 0x000fe4000001ff00 */
[----:B------:R-:W-:Y:S02]  /*5a10*/  F2FP.F16.F32.PACK_AB R202, R13, R202 ;  /* 0x000000ca0dca723e */ /* 0x000fe400000000ff */
        /* <DEDUP_REMOVED lines=12> */
[----:B------:R-:W-:Y:S01]  /*5ae0*/  CS2R R56, SRZ ;  /* 0x0000000000387805 */ /* 0x000fe2000001ff00 */
[----:B------:R-:W-:Y:S01]  /*5af0*/  FADD.FTZ R21, R185, R50 ;  /* 0x00000032b9157221 */ /* 0x000fe20000010000 */
[----:B------:R-:W-:Y:S01]  /*5b00*/  F2FP.F16.F32.PACK_AB R185, R40, R185 ;  /* 0x000000b928b9723e */ /* 0x000fe200000000ff */
[----:B------:R-:W0:Y:S01]  /*5b10*/  MUFU.EX2 R48, R48 ;  /* 0x0000003000307308 */ /* 0x000e220000000800 */
[----:B-1----:R-:W-:Y:S01]  /*5b20*/  FADD.FTZ R0, R60, R5 ;  /* 0x000000053c007221 */ /* 0x002fe20000010000 */
[----:B------:R-:W-:-:S04]  /*5b30*/  FADD.FTZ R50, R40, R21 ;  /* 0x0000001528327221 */ /* 0x000fc80000010000 */
[----:B------:R-:W-:Y:S01]  /*5b40*/  FADD.FTZ R21, R187, R50 ;  /* 0x00000032bb157221 */ /* 0x000fe20000010000 */
[C---:B------:R-:W-:Y:S01]  /*5b50*/  F2FP.F16.F32.PACK_AB R187, R42.reuse, R187 ;  /* 0x000000bb2abb723e */ /* 0x040fe200000000ff */
[----:B------:R-:W1:Y:S01]  /*5b60*/  MUFU.EX2 R49, R49 ;  /* 0x0000003100317308 */ /* 0x000e620000000800 */
[C---:B--2---:R-:W-:Y:S01]  /*5b70*/  FADD.FTZ R5, R61.reuse, R0 ;  /* 0x000000003d057221 */ /* 0x044fe20000010000 */
[----:B------:R-:W-:Y:S01]  /*5b80*/  FADD.FTZ R2, R42, R21 ;  /* 0x000000152a027221 */ /* 0x000fe20000010000 */
[----:B------:R-:W-:Y:S02]  /*5b90*/  F2FP.F16.F32.PACK_AB R194, R61, R60 ;  /* 0x0000003c3dc2723e */ /* 0x000fe400000000ff */
[----:B------:R-:W-:Y:S02]  /*5ba0*/  CS2R R60, SRZ ;  /* 0x00000000003c7805 */ /* 0x000fe4000001ff00 */
[----:B------:R-:W-:Y:S01]  /*5bb0*/  CS2R R50, SRZ ;  /* 0x0000000000327805 */ /* 0x000fe2000001ff00 */
[----:B------:R-:W-:Y:S01]  /*5bc0*/  FADD.FTZ R21, R181, R2 ;  /* 0x00000002b5157221 */ /* 0x000fe20000010000 */
[----:B------:R-:W-:Y:S01]  /*5bd0*/  CS2R R42, SRZ ;  /* 0x00000000002a7805 */ /* 0x000fe2000001ff00 */
        /* <DEDUP_REMOVED lines=10> */
[----:B------:R-:W-:Y:S02]  /*5c80*/  F2FP.F16.F32.PACK_AB R190, R53, R52 ;  /* 0x0000003435be723e */ /* 0x000fe400000000ff */
[----:B------:R-:W-:-:S04]  /*5c90*/  CS2R R52, SRZ ;  /* 0x0000000000347805 */ /* 0x000fc8000001ff00 */
        /* <DEDUP_REMOVED lines=9> */
[----:B------:R-:W-:-:S06]  /*5d30*/  F2FP.F16.F32.PACK_AB R184, R184, R15 ;  /* 0x0000000fb8b8723e */ /* 0x000fcc00000000ff */
[----:B------:R-:W2:Y:S01]  /*5d40*/  MUFU.EX2 R45, R45 ;  /* 0x0000002d002d7308 */ /* 0x000ea20000000800 */
[----:B-1----:R-:W-:-:S07]  /*5d50*/  FADD.FTZ R21, R183, R0 ;  /* 0x00000000b7157221 */ /* 0x002fce0000010000 */
[----:B------:R-:W1:Y:S01]  /*5d60*/  MUFU.EX2 R32, R32 ;  /* 0x0000002000207308 */ /* 0x000e620000000800 */
[----:B0-----:R-:W-:-:S07]  /*5d70*/  FADD.FTZ R0, R44, R5 ;  /* 0x000000052c007221 */ /* 0x001fce0000010000 */
[----:B------:R-:W0:Y:S01]  /*5d80*/  MUFU.EX2 R33, R33 ;  /* 0x0000002100217308 */ /* 0x000e220000000800 */
[C---:B--2---:R-:W-:Y:S01]  /*5d90*/  FADD.FTZ R5, R45.reuse, R0 ;  /* 0x000000002d057221 */ /* 0x044fe20000010000 */
[----:B------:R-:W-:Y:S02]  /*5da0*/  F2FP.F16.F32.PACK_AB R186, R45, R44 ;  /* 0x0000002c2dba723e */ /* 0x000fe400000000ff */
[----:B------:R-:W-:-:S04]  /*5db0*/  CS2R R44, SRZ ;  /* 0x00000000002c7805 */ /* 0x000fc8000001ff00 */
[----:B------:R-:W2:Y:S01]  /*5dc0*/  MUFU.EX2 R36, R36 ;  /* 0x0000002400247308 */ /* 0x000ea20000000800 */
[----:B-1----:R-:W-:-:S07]  /*5dd0*/  FADD.FTZ R0, R32, R5 ;  /* 0x0000000520007221 */ /* 0x002fce0000010000 */
[----:B------:R-:W1:Y:S01]  /*5de0*/  MUFU.EX2 R38, R38 ;  /* 0x0000002600267308 */ /* 0x000e620000000800 */
[C---:B0-----:R-:W-:Y:S01]  /*5df0*/  FADD.FTZ R5, R33.reuse, R0 ;  /* 0x0000000021057221 */ /* 0x041fe20000010000 */
[----:B------:R-:W-:Y:S02]  /*5e00*/  F2FP.F16.F32.PACK_AB R180, R33, R32 ;  /* 0x0000002021b4723e */ /* 0x000fe400000000ff */
[----:B------:R-:W-:-:S04]  /*5e10*/  CS2R R32, SRZ ;  /* 0x0000000000207805 */ /* 0x000fc8000001ff00 */
[----:B------:R-:W0:Y:S01]  /*5e20*/  MUFU.EX2 R37, R37 ;  /* 0x0000002500257308 */ /* 0x000e220000000800 */
[----:B--2---:R-:W-:-:S07]  /*5e30*/  FADD.FTZ R0, R36, R5 ;  /* 0x0000000524007221 */ /* 0x004fce0000010000 */
[----:B------:R-:W2:Y:S01]  /*5e40*/  MUFU.EX2 R177, R177 ;  /* 0x000000b100b17308 */ /* 0x000ea20000000800 */
[C---:B-1----:R-:W-:Y:S01]  /*5e50*/  FADD.FTZ R2, R38.reuse, R21 ;  /* 0x0000001526027221 */ /* 0x042fe20000010000 */
[----:B------:R-:W-:Y:S02]  /*5e60*/  F2FP.F16.F32.PACK_AB R183, R38, R183 ;  /* 0x000000b726b7723e */ /* 0x000fe400000000ff */
[----:B------:R-:W-:-:S04]  /*5e70*/  CS2R R38, SRZ ;  /* 0x0000000000267805 */ /* 0x000fc8000001ff00 */
[----:B------:R-:W1:Y:S01]  /*5e80*/  MUFU.EX2 R24, R24 ;  /* 0x0000001800187308 */ /* 0x000e620000000800 */
[C---:B0-----:R-:W-:Y:S01]  /*5e90*/  FADD.FTZ R11, R37.reuse, R0 ;  /* 0x00000000250b7221 */ /* 0x041fe20000010000 */
[----:B------:R-:W-:Y:S02]  /*5ea0*/  F2FP.F16.F32.PACK_AB R182, R37, R36 ;  /* 0x0000002425b6723e */ /* 0x000fe400000000ff */
[----:B------:R-:W-:-:S04]  /*5eb0*/  CS2R R36, SRZ ;  /* 0x0000000000247805 */ /* 0x000fc8000001ff00 */
[----:B------:R-:W0:Y:S01]  /*5ec0*/  MUFU.EX2 R26, R26 ;  /* 0x0000001a001a7308 */ /* 0x000e220000000800 */
[----:B--2---:R-:W-:-:S07]  /*5ed0*/  FADD.FTZ R21, R177, R2 ;  /* 0x00000002b1157221 */ /* 0x004fce0000010000 */
[----:B------:R-:W2:Y:S01]  /*5ee0*/  MUFU.EX2 R25, R25 ;  /* 0x0000001900197308 */ /* 0x000ea20000000800 */
[----:B-1----:R-:W-:-:S07]  /*5ef0*/  FADD.FTZ R0, R24, R11 ;  /* 0x0000000b18007221 */ /* 0x002fce0000010000 */
[----:B------:R-:W1:Y:S01]  /*5f00*/  MUFU.EX2 R179, R179 ;  /* 0x000000b300b37308 */ /* 0x000e620000000800 */
[C---:B0-----:R-:W-:Y:S01]  /*5f10*/  FADD.FTZ R2, R26.reuse, R21 ;  /* 0x000000151a027221 */ /* 0x041fe20000010000 */
[----:B------:R-:W-:Y:S02]  /*5f20*/  F2FP.F16.F32.PACK_AB R177, R26, R177 ;  /* 0x000000b11ab1723e */ /* 0x000fe400000000ff */
[----:B------:R-:W-:-:S04]  /*5f30*/  CS2R R26, SRZ ;  /* 0x00000000001a7805 */ /* 0x000fc8000001ff00 */
[----:B------:R-:W0:Y:S01]  /*5f40*/  MUFU.EX2 R9, R9 ;  /* 0x0000000900097308 */ /* 0x000e220000000800 */
[C---:B--2---:R-:W-:Y:S01]  /*5f50*/  FADD.FTZ R0, R25.reuse, R0 ;  /* 0x0000000019007221 */ /* 0x044fe20000010000 */
[----:B------:R-:W-:Y:S02]  /*5f60*/  F2FP.F16.F32.PACK_AB R176, R25, R24 ;  /* 0x0000001819b0723e */ /* 0x000fe400000000ff */
[----:B------:R-:W-:-:S04]  /*5f70*/  CS2R R24, SRZ ;  /* 0x0000000000187805 */ /* 0x000fc8000001ff00 */
[----:B------:R-:W2:Y:S01]  /*5f80*/  MUFU.EX2 R30, R30 ;  /* 0x0000001e001e7308 */ /* 0x000ea20000000800 */
[----:B-1----:R-:W-:Y:S01]  /*5f90*/  FADD.FTZ R21, R179, R2 ;  /* 0x00000002b3157221 */ /* 0x002fe20000010000 */
[----:B------:R-:W-:-:S06]  /*5fa0*/  IMAD.MOV.U32 R2, RZ, RZ, 0x3f800000 ;  /* 0x3f800000ff027424 */ /* 0x000fcc00078e00ff */
[----:B------:R1:W3:Y:S01]  /*5fb0*/  MUFU.EX2 R178, R29 ;  /* 0x0000001d00b27308 */ /* 0x0002e20000000800 */
[----:B0-----:R-:W-:Y:S01]  /*5fc0*/  FADD.FTZ R11, R9, R0 ;  /* 0x00000000090b7221 */ /* 0x001fe20000010000 */
[----:B------:R-:W-:Y:S02]  /*5fd0*/  IMAD.MOV.U32 R0, RZ, RZ, 0x3f800000 ;  /* 0x3f800000ff007424 */ /* 0x000fe400078e00ff */
[C---:B--2---:R-:W-:Y:S01]  /*5fe0*/  FADD.FTZ R5, R30.reuse, R21 ;  /* 0x000000151e057221 */ /* 0x044fe20000010000 */
[----:B------:R-:W-:Y:S02]  /*5ff0*/  F2FP.F16.F32.PACK_AB R179, R30, R179 ;  /* 0x000000b31eb3723e */ /* 0x000fe400000000ff */
[----:B------:R-:W-:Y:S02]  /*6000*/  CS2R R30, SRZ ;  /* 0x00000000001e7805 */ /* 0x000fe4000001ff00 */
[----:B-1----:R-:W-:Y:S01]  /*6010*/  CS2R R28, SRZ ;  /* 0x00000000001c7805 */ /* 0x002fe2000001ff00 */
[C---:B---3--:R-:W-:Y:S01]  /*6020*/  FADD.FTZ R6, R178.reuse, R11 ;  /* 0x0000000bb2067221 */ /* 0x048fe20000010000 */
[----:B------:R-:W-:Y:S01]  /*6030*/  F2FP.F16.F32.PACK_AB R178, R178, R9 ;  /* 0x00000009b2b2723e */ /* 0x000fe200000000ff */
[----:B------:R-:W-:Y:S06]  /*6040*/  @!P3 BRA `(.L_x_5474) ;  /* 0x00000044004cb947 */ /* 0x000fec0003800000 */
[----:B------:R-:W-:Y:S01]  /*6050*/  IMAD.MOV.U32 R9, RZ, RZ, R4 ;  /* 0x000000ffff097224 */ /* 0x000fe200078e0004 */
[----:B------:R-:W-:Y:S01]  /*6060*/  UMOV UR61, UR60 ;  /* 0x0000003c003d7c82 */ /* 0x000fe20008000000 */
[----:B------:R-:W-:Y:S01]  /*6070*/  IMAD.MOV.U32 R10, RZ, RZ, R3 ;  /* 0x000000ffff0a7224 */ /* 0x000fe200078e0003 */
[----:B------:R-:W-:Y:S01]  /*6080*/  UMOV UR7, UR36 ;  /* 0x0000002400077c82 */ /* 0x000fe20008000000 */
[----:B------:R-:W-:Y:S02]  /*6090*/  IMAD.MOV.U32 R2, RZ, RZ, 0x3f800000 ;  /* 0x3f800000ff027424 */ /* 0x000fe400078e00ff */
[----:B------:R-:W-:-:S07]  /*60a0*/  IMAD.MOV.U32 R119, RZ, RZ, RZ ;  /* 0x000000ffff777224 */ /* 0x000fce00078e00ff */
.L_x_5483:
[----:B------:R-:W-:-:S04]  /*60b0*/  UIADD3 UR6, UR7, 0x1, URZ ;  /* 0x0000000107067890 */ /* 0x000fc8000fffe03f */
[----:B------:R-:W-:-:S04]  /*60c0*/  UISETP.NE.AND UP1, UPT, UR6, 0x2, UPT ;  /* 0x000000020600788c */ /* 0x000fc8000bf25270 */
[----:B------:R-:W-:Y:S02]  /*60d0*/  USEL UR60, URZ, 0x1, UP1 ;  /* 0x000000013f3c7887 */ /* 0x000fe40008800000 */
[----:B------:R-:W-:Y:S02]  /*60e0*/  USEL UR36, UR6, URZ, UP1 ;  /* 0x0000003f06247287 */ /* 0x000fe40008800000 */
[----:B------:R-:W-:Y:S01]  /*60f0*/  ULOP3.LUT UR60, UR61, UR60, URZ, 0x3c, !UPT ;  /* 0x0000003c3d3c7292 */ /* 0x000fe2000f8e3c3f */
[----:B------:R-:W-:Y:S11]  /*6100*/  @!P0 BRA `(.L_x_5475) ;  /* 0x0000000000048947 */ /* 0x000ff60003800000 */
[----:B------:R-:W-:Y:S01]  /*6110*/  BPT.TRAP 0x1 ;  /* 0x000000040000795c */ /* 0x000fe20000300000 */
.L_x_5475:
[----:B------:R-:W-:Y:S01]  /*6120*/  ULEA UR38, UR36, UR39, 0x3 ;  /* 0x0000002724267291 */ /* 0x000fe2000f8e183f */
[----:B------:R-:W-:-:S05]  /*6130*/  IMAD.U32 R3, RZ, RZ, UR60 ;  /* 0x0000003cff037e24 */ /* 0x000fca000f8e00ff */
[----:B------:R-:W-:-:S04]  /*6140*/  SHF.L.U32 R3, R3, 0x1f, RZ ;  /* 0x0000001f03037819 */ /* 0x000fc800000006ff */
[----:B------:R0:W1:Y:S01]  /*6150*/  SYNCS.PHASECHK.TRANS64.TRYWAIT P3, [UR38+0x36830], R3 ;  /* 0x03683003ff0075a7 */ /* 0x0000620008060166 */
[----:B------:R-:W-:Y:S05]  /*6160*/  @!P0 BRA `(.L_x_5476) ;  /* 0x0000000000048947 */ /* 0x000fea0003800000 */
[----:B------:R-:W-:Y:S01]  /*6170*/  BPT.TRAP 0x1 ;  /* 0x000000040000795c */ /* 0x000fe20000300000 */
.L_x_5476:
[----:B-1----:R-:W-:Y:S05]  /*6180*/  @P3 BRA `(.L_x_5477) ;  /* 0x0000000000083947 */ /* 0x002fea0003800000 */
[----:B------:R-:W1:Y:S02]  /*6190*/  SYNCS.PHASECHK.TRANS64.TRYWAIT P3, [UR38+0x36830], R3 ;  /* 0x03683003ff0075a7 */ /* 0x000e640008060166 */
[----:B-1----:R-:W-:Y:S05]  /*61a0*/  @!P3 BRA `(.L_x_5478) ;  /* 0x000001480030b947 */ /* 0x002fea0003800000 */
.L_x_5477:
[----:B------:R-:W-:Y:S01]  /*61b0*/  R2UR UR6, R7 ;  /* 0x00000000070672ca */ /* 0x000fe200000e0000 */
[----:B------:R-:W-:Y:S01]  /*61c0*/  WARPGROUP.ARRIVE ;  /* 0x00000000000079c5 */ /* 0x000fe20000000000 */
[----:B------:R-:W-:Y:S01]  /*61d0*/  UMOV UR56, UR52 ;  /* 0x0000003400387c82 */ /* 0x000fe20008000000 */
[----:B------:R-:W-:Y:S01]  /*61e0*/  UMOV UR57, UR53 ;  /* 0x0000003500397c82 */ /* 0x000fe20008000000 */
[----:B------:R-:W-:Y:S01]  /*61f0*/  UMOV UR59, 0x40000040 ;  /* 0x40000040003b7882 */ /* 0x000fe20000000000 */
[----:B------:R-:W-:Y:S01]  /*6200*/  UMOV UR55, 0x40000040 ;  /* 0x4000004000377882 */ /* 0x000fe20000000000 */
[----:B01----:R-:W-:Y:S01]  /*6210*/  MOV R3, UR49 ;  /* 0x0000003100037c02 */ /* 0x003fe20008000f00 */
[----:B------:R-:W-:Y:S01]  /*6220*/  UMOV UR49, UR53 ;  /* 0x0000003500317c82 */ /* 0x000fe20008000000 */
[----:B------:R-:W-:Y:S01]  /*6230*/  MOV R4, UR48 ;  /* 0x0000003000047c02 */ /* 0x000fe20008000f00 */
[----:B------:R-:W-:Y:S01]  /*6240*/  UMOV UR48, UR52 ;  /* 0x0000003400307c82 */ /* 0x000fe20008000000 */
[----:B------:R-:W-:Y:S01]  /*6250*/  UMOV UR51, 0x40000040 ;  /* 0x4000004000337882 */ /* 0x000fe20000000000 */
[----:B------:R-:W-:Y:S01]  /*6260*/  UMOV UR19, 0x40000040 ;  /* 0x4000004000137882 */ /* 0x000fe20000000000 */
[----:B------:R-:W-:Y:S01]  /*6270*/  UMOV UR23, 0x40000040 ;  /* 0x4000004000177882 */ /* 0x000fe20000000000 */
[----:B------:R-:W-:Y:S01]  /*6280*/  UIMAD UR6, UR36, 0xa80, UR6 ;  /* 0x00000a80240678a4 */ /* 0x000fe2000f8e0206 */
        /* <DEDUP_REMOVED lines=132> */
[----:B------:R-:W-:Y:S01]  /*6ad0*/  FMUL.FTZ R119, R119, R2 ;  /* 0x0000000277777220 */ /* 0x000fe20000410000 */
[----:B------:R-:W-:-:S02]  /*6ae0*/  WARPGROUP.DEPBAR.LE gsb0, 0x0 ;  /* 0x00008000000079c5 */ /* 0x000fc40000010000 */
[----:B------:R-:W-:-:S06]  /*6af0*/  WARPGROUP.ARRIVE ;  /* 0x00000000000079c5 */ /* 0x000fcc0000000000 */
[----:B------:R-:W-:Y:S01]  /*6b00*/  HGMMA.64x16x16.F32 R144, gdesc[UR56], RZ, !UPT, gsb0 ;  /* 0x00200000389079f0 */ /* 0x000fe2000c0008ff */
[----:B------:R-:W-:Y:S01]  /*6b10*/  UMOV UR56, UR52 ;  /* 0x0000003400387c82 */ /* 0x000fe20008000000 */
[----:B------:R-:W-:Y:S01]  /*6b20*/  UMOV UR57, UR53 ;  /* 0x0000003500397c82 */ /* 0x000fe20008000000 */
[----:B------:R-:W-:Y:S01]  /*6b30*/  UMOV UR58, UR10 ;  /* 0x0000000a003a7c82 */ /* 0x000fe20008000000 */
[----:B------:R-:W-:Y:S01]  /*6b40*/  UMOV UR59, 0x40000040 ;  /* 0x40000040003b7882 */ /* 0x000fe20000000000 */
[----:B------:R-:W-:Y:S01]  /*6b50*/  UIADD3 UR10, UR6, 0x82, URZ ;  /* 0x00000082060a7890 */ /* 0x000fe2000fffe03f */
[----:B------:R-:W-:Y:S02]  /*6b60*/  WARPGROUP.DEPBAR.LE gsb0, 0x0 ;  /* 0x00008000000079c5 */ /* 0x000fe40000010000 */
[----:B------:R-:W-:-:S06]  /*6b70*/  WARPGROUP.ARRIVE ;  /* 0x00000000000079c5 */ /* 0x000fcc0000000000 */
[----:B------:R-:W-:Y:S01]  /*6b80*/  HGMMA.64x16x16.F32 R136, gdesc[UR52], RZ, !UPT, gsb0 ;  /* 0x00200000348879f0 */ /* 0x000fe2000c0008ff */
[----:B------:R-:W-:Y:S01]  /*6b90*/  UMOV UR54, UR11 ;  /* 0x0000000b00367c82 */ /* 0x000fe20008000000 */
[----:B------:R-:W-:Y:S01]  /*6ba0*/  UMOV UR55, 0x40000040 ;  /* 0x4000004000377882 */ /* 0x000fe20000000000 */
        /* <DEDUP_REMOVED lines=455> */
.L_x_5479:
[----:B------:R-:W-:Y:S01]  /*8820*/  ULEA UR10, UR7, UR39, 0x3 ;  /* 0x00000027070a7291 */ /* 0x000fe2000f8e183f */
[----:B------:R-:W-:-:S05]  /*8830*/  IMAD.U32 R0, RZ, RZ, UR61 ;  /* 0x0000003dff007e24 */ /* 0x000fca000f8e00ff */
[----:B------:R-:W-:-:S04]  /*8840*/  SHF.L.U32 R0, R0, 0x1f, RZ ;  /* 0x0000001f00007819 */ /* 0x000fc800000006ff */
[----:B------:R0:W1:Y:S01]  /*8850*/  SYNCS.PHASECHK.TRANS64.TRYWAIT P3, [UR10+0x36850], R0 ;  /* 0x03685000ff0075a7 */ /* 0x000062000806014a */
[----:B------:R-:W-:Y:S05]  /*8860*/  @!P0 BRA `(.L_x_5480) ;  /* 0x0000000000048947 */ /* 0x000fea0003800000 */
[----:B------:R-:W-:Y:S01]  /*8870*/  BPT.TRAP 0x1 ;  /* 0x000000040000795c */ /* 0x000fe20000300000 */
.L_x_5480:
[----:B-1----:R-:W-:Y:S05]  /*8880*/  @P3 BRA `(.L_x_5481) ;  /* 0x0000000000083947 */ /* 0x002fea0003800000 */
[----:B------:R-:W1:Y:S02]  /*8890*/  SYNCS.PHASECHK.TRANS64.TRYWAIT P3, [UR10+0x36850], R0 ;  /* 0x03685000ff0075a7 */ /* 0x000e64000806014a */
[----:B-1----:R-:W-:Y:S05]  /*88a0*/  @!P3 BRA `(.L_x_5482) ;  /* 0x000001200088b947 */ /* 0x002fea0003800000 */
.L_x_5481:
[----:B------:R-:W-:Y:S01]  /*88b0*/  UIADD3 UR6, UR39, 0x400, URZ ;  /* 0x0000040027067890 */ /* 0x000fe2000fffe03f */
[----:B------:R-:W-:Y:S01]  /*88c0*/  WARPGROUP.ARRIVE ;  /* 0x00000000000079c5 */ /* 0x000fe20000000000 */
[----:B------:R-:W-:Y:S01]  /*88d0*/  R2UR UR18, R22 ;  /* 0x00000000161272ca */ /* 0x000fe200000e0000 */
[----:B------:R-:W-:Y:S01]  /*88e0*/  UMOV UR61, UR60 ;  /* 0x0000003c003d7c82 */ /* 0x000fe20008000000 */
[----:B------:R-:W-:Y:S01]  /*88f0*/  USHF.R.U32.HI UR6, URZ, 0x4, UR6 ;  /* 0x000000043f067899 */ /* 0x000fe20008011606 */
[----:B------:R-:W-:Y:S02]  /*8900*/  R2UR UR15, R16 ;  /* 0x00000000100f72ca */ /* 0x000fe400000e0000 */
[----:B------:R-:W-:Y:S01]  /*8910*/  R2UR UR11, R17 ;  /* 0x00000000110b72ca */ /* 0x000fe200000e0000 */
[----:B------:R-:W-:-:S04]  /*8920*/  ULOP3.LUT UR6, UR6, 0x3fff, URZ, 0xc0, !UPT ;  /* 0x00003fff06067892 */ /* 0x000fc8000f8ec03f */
[----:B------:R-:W-:-:S03]  /*8930*/  ULOP3.LUT UR6, UR6, 0x3800000, URZ, 0xfc, !UPT ;  /* 0x0380000006067892 */ /* 0x000fc6000f8efc3f */
[----:B------:R-:W-:Y:S01]  /*8940*/  VIADD R3, R23, UR18 ;  /* 0x0000001217037c36 */ /* 0x000fe20008000000 */
[----:B------:R-:W-:Y:S02]  /*8950*/  UIMAD UR14, UR7, 0xa80, UR6 ;  /* 0x00000a80070e78a4 */ /* 0x000fe4000f8e0206 */
[----:B------:R-:W-:Y:S01]  /*8960*/  IMAD.U32 R4, RZ, RZ, UR15 ;  /* 0x0000000fff047e24 */ /* 0x000fe2000f8e00ff */
[----:B------:R-:W-:Y:S01]  /*8970*/  UMOV UR7, 0x40000040 ;  /* 0x4000004000077882 */ /* 0x000fe20000000000 */
[----:B------:R-:W-:-:S03]  /*8980*/  R2UR UR15, R8 ;  /* 0x00000000080f72ca */ /* 0x000fc600000e0000 */
[----:B------:R-:W-:Y:S02]  /*8990*/  UMOV UR6, UR14 ;  /* 0x0000000e00067c82 */ /* 0x000fe40008000000 */
[----:B------:R-:W-:Y:S01]  /*89a0*/  HGMMA.64x192x16.F32 R24, R200, gdesc[UR4].tnspB, R24, gsb0 ;  /* 0x42e00004c8187df0 */ /* 0x000fe20008000818 */
[----:B------:R-:W-:Y:S01]  /*89b0*/  UIADD3 UR6, UR14, 0x80, URZ ;  /* 0x000000800e067890 */ /* 0x000fe2000fffe03f */
[----:B------:R-:W-:-:S06]  /*89c0*/  UMOV UR7, 0x40000040 ;  /* 0x4000004000077882 */ /* 0x000fcc0000000000 */
[----:B------:R-:W-:Y:S01]  /*89d0*/  UISETP.GT.AND UP1, UPT, UR37, UR15, UPT ;  /* 0x0000000f2500728c */ /* 0x000fe2000bf24270 */
[----:B------:R-:W-:Y:S02]  /*89e0*/  WARPGROUP.DEPBAR.LE gsb0, 0x0 ;  /* 0x00008000000079c5 */ /* 0x000fe40000010000 */
[----:B------:R-:W-:-:S09]  /*89f0*/  WARPGROUP.ARRIVE ;  /* 0x00000000000079c5 */ /* 0x000fd20000000000 */
        /* <DEDUP_REMOVED lines=16> */
[----:B------:R-:W-:Y:S02]  /*8b00*/  UIMAD UR6, UR37, -0x70, URZ ;  /* 0xffffff90250678a4 */ /* 0x000fe4000f8e023f */
[----:B------:R-:W-:Y:S02]  /*8b10*/  UIADD3 UR37, UR37, -0x1, URZ ;  /* 0xffffffff25257890 */ /* 0x000fe4000fffe03f */
[----:B------:R-:W0:Y:S02]  /*8b20*/  SHFL.IDX PT, R2, R3, 0x1, 0x1c1f ;  /* 0x003c1f0003027f89 */ /* 0x000e2400000e0000 */
[----:B------:R-:W-:Y:S01]  /*8b30*/  IMAD.U32 R11, RZ, RZ, UR6 ;  /* 0x00000006ff0b7e24 */ /* 0x000fe2000f8e00ff */
[----:B------:R-:W-:Y:S01]  /*8b40*/  UIADD3 UR6, UR14, 0x200, URZ ;  /* 0x000002000e067890 */ /* 0x000fe2000fffe03f */
[----:B------:R-:W1:Y:S03]  /*8b50*/  SHFL.IDX PT, R3, R3, RZ, 0x1c1f ;  /* 0x001c1fff03037589 */ /* 0x000e6600000e0000 */
[----:B------:R-:W-:-:S04]  /*8b60*/  IADD3 R0, -R18, 0x1, R11 ;  /* 0x0000000112007810 */ /* 0x000fc80007ffe10b */
[----:B------:R-:W-:Y:S01]  /*8b70*/  IADD3 R0, -R4, UR11, R0 ;  /* 0x0000000b04007c10 */ /* 0x000fe2000fffe100 */
[----:B------:R-:W-:-:S04]  /*8b80*/  ULDC UR11, c[0x0][0x988] ;  /* 0x00026200000b7ab9 */ /* 0x000fc80000000800 */
[C---:B0-----:R-:W-:Y:S02]  /*8b90*/  IMAD.IADD R2, R0.reuse, 0x1, R2 ;  /* 0x0000000100027824 */ /* 0x041fe400078e0202 */
[----:B-1----:R-:W-:-:S03]  /*8ba0*/  IMAD.IADD R0, R0, 0x1, R3 ;  /* 0x0000000100007824 */ /* 0x002fc600078e0203 */
        /* <DEDUP_REMOVED lines=81> */
[----:B------:R-:W-:Y:S01]  /*90c0*/  FSEL R127, R127, -INF , P5 ;  /* 0xff8000007f7f7808 */ /* 0x000fe20002800000 */
[----:B------:R-:W-:Y:S02]  /*90d0*/  WARPGROUP.DEPBAR.LE gsb0, 0x0 ;  /* 0x00008000000079c5 */ /* 0x000fe40000010000 */
[----:B------:R-:W-:Y:S01]  /*90e0*/  WARPGROUP.ARRIVE ;  /* 0x00000000000079c5 */ /* 0x000fe20000000000 */
[----:B------:R-:W-:-:S02]  /*90f0*/  FMNMX.FTZ R4, R126, R4, !PT ;  /* 0x000000047e047209 */ /* 0x000fc40007810000 */
[C---:B------:R-:W-:Y:S02]  /*9100*/  ISETP.GT.AND P6, PT, R0.reuse, RZ, PT ;  /* 0x000000ff0000720c */ /* 0x040fe40003fc4270 */
[----:B------:R-:W-:Y:S01]  /*9110*/  FMNMX.FTZ R4, R127, R4, !PT ;  /* 0x000000047f047209 */ /* 0x000fe20007810000 */
[----:B------:R-:W-:Y:S01]  /*9120*/  HGMMA.64x192x16.F32 R24, R184, gdesc[UR4].tnspB, R24, gsb0 ;  /* 0x42e00004b8187df0 */ /* 0x000fe20008000818 */
[----:B------:R-:W-:Y:S01]  /*9130*/  UIADD3 UR6, UR14, 0x280, URZ ;  /* 0x000002800e067890 */ /* 0x000fe2000fffe03f */
[----:B------:R-:W-:Y:S01]  /*9140*/  ISETP.GT.AND P5, PT, R0, 0x1, PT ;  /* 0x000000010000780c */ /* 0x000fe20003fa4270 */
[----:B------:R-:W-:Y:S01]  /*9150*/  UMOV UR7, 0x40000040 ;  /* 0x4000004000077882 */ /* 0x000fe20000000000 */
[----:B------:R-:W0:Y:S01]  /*9160*/  SHFL.BFLY PT, R2, R4, 0x2, 0x1f ;  /* 0x0c401f0004027f89 */ /* 0x000e2200000e0000 */
[----:B------:R-:W-:Y:S02]  /*9170*/  FSEL R168, R168, -INF , P6 ;  /* 0xff800000a8a87808 */ /* 0x000fe40003000000 */
[----:B------:R-:W-:-:S02]  /*9180*/  ISETP.GT.AND P4, PT, R0, 0x8, PT ;  /* 0x000000080000780c */ /* 0x000fc40003f84270 */
[----:B------:R-:W-:Y:S02]  /*9190*/  FSEL R169, R169, -INF , P5 ;  /* 0xff800000a9a97808 */ /* 0x000fe40002800000 */
[----:B------:R-:W-:Y:S02]  /*91a0*/  ISETP.GT.AND P6, PT, R0, 0x9, PT ;  /* 0x000000090000780c */ /* 0x000fe40003fc4270 */
[----:B------:R-:W-:Y:S02]  /*91b0*/  FSEL R172, R172, -INF , P4 ;  /* 0xff800000acac7808 */ /* 0x000fe40002000000 */
[----:B------:R-:W-:Y:S02]  /*91c0*/  FSEL R173, R173, -INF , P6 ;  /* 0xff800000adad7808 */ /* 0x000fe40003000000 */
[C---:B------:R-:W-:Y:S02]  /*91d0*/  ISETP.GT.AND P6, PT, R0.reuse, 0x10, PT ;  /* 0x000000100000780c */ /* 0x040fe40003fc4270 */
[----:B------:R-:W-:-:S02]  /*91e0*/  ISETP.GT.AND P5, PT, R0, 0x11, PT ;  /* 0x000000110000780c */ /* 0x000fc40003fa4270 */
[----:B------:R-:W-:Y:S02]  /*91f0*/  FSEL R160, R160, -INF , P6 ;  /* 0xff800000a0a07808 */ /* 0x000fe40003000000 */
[C---:B------:R-:W-:Y:S02]  /*9200*/  ISETP.GT.AND P4, PT, R0.reuse, 0x18, PT ;  /* 0x000000180000780c */ /* 0x040fe40003f84270 */
[----:B------:R-:W-:Y:S02]  /*9210*/  FSEL R161, R161, -INF , P5 ;  /* 0xff800000a1a17808 */ /* 0x000fe40002800000 */
[----:B------:R-:W-:Y:S02]  /*9220*/  ISETP.GT.AND P6, PT, R0, 0x19, PT ;  /* 0x000000190000780c */ /* 0x000fe40003fc4270 */
[----:B0-----:R-:W-:Y:S02]  /*9230*/  FMNMX.FTZ R4, R4, R2, !PT ;  /* 0x0000000204047209 */ /* 0x001fe40007810000 */
[----:B------:R-:W-:-:S02]  /*9240*/  FSEL R164, R164, -INF , P4 ;  /* 0xff800000a4a47808 */ /* 0x000fc40002000000 */
[----:B------:R-:W-:Y:S01]  /*9250*/  FSEL R165, R165, -INF , P6 ;  /* 0xff800000a5a57808 */ /* 0x000fe20003000000 */
[----:B------:R-:W0:Y:S01]  /*9260*/  SHFL.BFLY PT, R2, R4, 0x1, 0x1f ;  /* 0x0c201f0004027f89 */ /* 0x000e2200000e0000 */
[C---:B------:R-:W-:Y:S02]  /*9270*/  ISETP.GT.AND P6, PT, R0.reuse, 0x20, PT ;  /* 0x000000200000780c */ /* 0x040fe40003fc4270 */
[----:B------:R-:W-:Y:S02]  /*9280*/  ISETP.GT.AND P5, PT, R0, 0x21, PT ;  /* 0x000000210000780c */ /* 0x000fe40003fa4270 */
[----:B------:R-:W-:Y:S02]  /*9290*/  FSEL R152, R152, -INF , P6 ;  /* 0xff80000098987808 */ /* 0x000fe40003000000 */
        /* <DEDUP_REMOVED lines=8> */
[----:B------:R-:W-:Y:S02]  /*9320*/  ISETP.GT.AND P4, PT, R0, 0x38, PT ;  /* 0x000000380000780c */ /* 0x000fe40003f84270 */
[----:B0-----:R-:W-:Y:S02]  /*9330*/  FMNMX.FTZ R4, R4, R2, !PT ;  /* 0x0000000204047209 */ /* 0x001fe40007810000 */
[----:B------:R-:W-:Y:S02]  /*9340*/  FMNMX.FTZ R2, R168, R10, !PT ;  /* 0x0000000aa8027209 */ /* 0x000fe40007810000 */
[----:B------:R-:W-:Y:S01]  /*9350*/  FSEL R145, R145, -INF , P5 ;  /* 0xff80000091917808 */ /* 0x000fe20002800000 */
[----:B------:R-:W-:Y:S01]  /*9360*/  FMUL.FTZ R11, R4, UR11 ;  /* 0x0000000b040b7c20 */ /* 0x000fe20008410000 */
[----:B------:R-:W-:Y:S02]  /*9370*/  FMNMX.FTZ R3, R169, R2, !PT ;  /* 0x00000002a9037209 */ /* 0x000fe40007810000 */
[----:B------:R-:W-:-:S02]  /*9380*/  ISETP.GT.AND P6, PT, R0, 0x39, PT ;  /* 0x000000390000780c */ /* 0x000fc40003fc4270 */
[----:B------:R-:W-:Y:S02]  /*9390*/  FMNMX.FTZ R2, R172, R3, !PT ;  /* 0x00000003ac027209 */ /* 0x000fe40007810000 */
[----:B------:R-:W-:Y:S02]  /*93a0*/  FSEL R148, R148, -INF , P4 ;  /* 0xff80000094947808 */ /* 0x000fe40002000000 */
[----:B------:R-:W-:Y:S02]  /*93b0*/  FMNMX.FTZ R3, R173, R2, !PT ;  /* 0x00000002ad037209 */ /* 0x000fe40007810000 */
[----:B------:R-:W-:Y:S02]  /*93c0*/  FSEL R149, R149, -INF , P6 ;  /* 0xff80000095957808 */ /* 0x000fe40003000000 */
[----:B------:R-:W-:Y:S02]  /*93d0*/  FMNMX.FTZ R2, R160, R3, !PT ;  /* 0x00000003a0027209 */ /* 0x000fe40007810000 */
[----:B------:R-:W-:-:S02]  /*93e0*/  ISETP.GT.AND P6, PT, R0, 0x40, PT ;  /* 0x000000400000780c */ /* 0x000fc40003fc4270 */
        /* <DEDUP_REMOVED lines=9> */
[----:B------:R-:W-:Y:S02]  /*9480*/  FSETP.NEU.FTZ.AND P3, PT, R4, -INF , PT ;  /* 0xff8000000400780b */ /* 0x000fe40003f7d000 */
[----:B------:R-:W-:Y:S02]  /*9490*/  FMNMX.FTZ R2, R156, R3, !PT ;  /* 0x000000039c027209 */ /* 0x000fe40007810000 */
[----:B------:R-:W-:-:S02]  /*94a0*/  ISETP.GT.AND P6, PT, R0, 0x49, PT ;  /* 0x000000490000780c */ /* 0x000fc40003fc4270 */
[----:B------:R-:W-:Y:S02]  /*94b0*/  FMNMX.FTZ R3, R157, R2, !PT ;  /* 0x000000029d037209 */ /* 0x000fe40007810000 */
[----:B------:R-:W-:Y:S02]  /*94c0*/  FSEL R140, R140, -INF , P4 ;  /* 0xff8000008c8c7808 */ /* 0x000fe40002000000 */
[----:B------:R-:W-:Y:S02]  /*94d0*/  FMNMX.FTZ R2, R144, R3, !PT ;  /* 0x0000000390027209 */ /* 0x000fe40007810000 */
[----:B------:R-:W-:Y:S02]  /*94e0*/  FSEL R11, R11, RZ, P3 ;  /* 0x000000ff0b0b7208 */ /* 0x000fe40001800000 */
[----:B------:R-:W-:Y:S02]  /*94f0*/  FMNMX.FTZ R3, R145, R2, !PT ;  /* 0x0000000291037209 */ /* 0x000fe40007810000 */
[----:B------:R-:W-:Y:S01]  /*9500*/  FSEL R141, R141, -INF , P6 ;  /* 0xff8000008d8d7808 */ /* 0x000fe20003000000 */
[--C-:B------:R-:W-:Y:S01]  /*9510*/  FFMA.FTZ R193, R154, UR11, -R11.reuse ;  /* 0x0000000b9ac17c23 */ /* 0x100fe2000801080b */
[----:B------:R-:W-:Y:S01]  /*9520*/  FMNMX.FTZ R2, R148, R3, !PT ;  /* 0x0000000394027209 */ /* 0x000fe20007810000 */
[--C-:B------:R-:W-:Y:S01]  /*9530*/  FFMA.FTZ R20, R155, UR11, -R11.reuse ;  /* 0x0000000b9b147c23 */ /* 0x100fe2000801080b */
[----:B------:R-:W-:Y:S01]  /*9540*/  ISETP.GT.AND P6, PT, R0, 0x50, PT ;  /* 0x000000500000780c */ /* 0x000fe20003fc4270 */
[--C-:B------:R-:W-:Y:S01]  /*9550*/  FFMA.FTZ R195, R158, UR11, -R11.reuse ;  /* 0x0000000b9ec37c23 */ /* 0x100fe2000801080b */
[----:B------:R-:W-:Y:S01]  /*9560*/  FMNMX.FTZ R3, R149, R2, !PT ;  /* 0x0000000295037209 */ /* 0x000fe20007810000 */
        /* <DEDUP_REMOVED lines=8> */
[--C-:B------:R-:W-:Y:S01]  /*95f0*/  FFMA.FTZ R203, R174, UR11, -R11.reuse ;  /* 0x0000000baecb7c23 */ /* 0x100fe2000801080b */
[----:B------:R-:W-:Y:S01]  /*9600*/  ISETP.GT.AND P4, PT, R0, 0x58, PT ;  /* 0x000000580000780c */ /* 0x000fe20003f84270 */
[----:B------:R-:W-:Y:S01]  /*9610*/  MUFU.EX2 R201, R201 ;  /* 0x000000c900c97308 */ /* 0x000fe20000000800 */
        /* <DEDUP_REMOVED lines=26> */
[C---:B------:R-:W-:Y:S01]  /*97c0*/  ISETP.GT.AND P4, PT, R0.reuse, 0x68, PT ;  /* 0x000000680000780c */ /* 0x040fe20003f84270 */
        /* <DEDUP_REMOVED lines=8> */
[----:B------:R-:W-:Y:S01]  /*9850*/  FFMA.FTZ R124, R139, UR11, -R11 ;  /* 0x0000000b8b7c7c23 */ /* 0x000fe2000801080b */
[----:B------:R-:W-:-:S02]  /*9860*/  FMNMX.FTZ R3, R158, R3, !PT ;  /* 0x000000039e037209 */ /* 0x000fc40007810000 */
[----:B------:R-:W-:Y:S01]  /*9870*/  FSEL R159, R125, -INF , P6 ;  /* 0xff8000007d9f7808 */ /* 0x000fe20003000000 */
[----:B------:R-:W-:Y:S01]  /*9880*/  FFMA.FTZ R125, R147, UR11, -R11 ;  /* 0x0000000b937d7c23 */ /* 0x000fe2000801080b */
[----:B------:R-:W-:Y:S01]  /*9890*/  FMNMX.FTZ R0, R146, R3, !PT ;  /* 0x0000000392007209 */ /* 0x000fe20007810000 */
[----:B------:R-:W-:Y:S03]  /*98a0*/  MUFU.EX2 R14, R14 ;  /* 0x0000000e000e7308 */ /* 0x000fe60000000800 */
[----:B------:R-:W-:-:S05]  /*98b0*/  FMNMX.FTZ R0, R159, R0, !PT ;  /* 0x000000009f007209 */ /* 0x000fca0007810000 */
[----:B------:R-:W0:Y:S01]  /*98c0*/  SHFL.BFLY PT, R2, R0, 0x2, 0x1f ;  /* 0x0c401f0000027f89 */ /* 0x000e2200000e0000 */
[----:B------:R-:W-:Y:S08]  /*98d0*/  MUFU.EX2 R199, R199 ;  /* 0x000000c700c77308 */ /* 0x000ff00000000800 */
[----:B------:R-:W-:Y:S08]  /*98e0*/  MUFU.EX2 R15, R15 ;  /* 0x0000000f000f7308 */ /* 0x000ff00000000800 */
[----:B------:R-:W-:Y:S01]  /*98f0*/  MUFU.EX2 R193, R193 ;  /* 0x000000c100c17308 */ /* 0x000fe20000000800 */
[----:B------:R-:W-:-:S02]  /*9900*/  WARPGROUP.DEPBAR.LE gsb0, 0x0 ;  /* 0x00008000000079c5 */ /* 0x000fc40000010000 */
[----:B------:R-:W-:Y:S01]  /*9910*/  WARPGROUP.ARRIVE ;  /* 0x00000000000079c5 */ /* 0x000fe20000000000 */
[----:B0-----:R-:W-:Y:S01]  /*9920*/  FMNMX.FTZ R2, R0, R2, !PT ;  /* 0x0000000200027209 */ /* 0x001fe20007810000 */
[--C-:B------:R-:W-:Y:S01]  /*9930*/  FFMA.FTZ R185, R138, UR11, -R11.reuse ;  /* 0x0000000b8ab97c23 */ /* 0x100fe2000801080b */
[----:B------:R-:W-:Y:S01]  /*9940*/  FSEL R0, R4, RZ, P3 ;  /* 0x000000ff04007208 */ /* 0x000fe20001800000 */
[----:B------:R-:W-:Y:S01]  /*9950*/  FFMA.FTZ R187, R142, UR11, -R11 ;  /* 0x0000000b8ebb7c23 */ /* 0x000fe2000801080b */
[----:B------:R-:W-:Y:S01]  /*9960*/  MUFU.EX2 R20, R20 ;  /* 0x0000001400147308 */ /* 0x000fe20000000800 */
[----:B------:R-:W-:Y:S01]  /*9970*/  HGMMA.64x192x16.F32 R24, R180, gdesc[UR4].tnspB, R24, gsb0 ;  /* 0x42e00004b4187df0 */ /* 0x000fe20008000818 */
[----:B------:R-:W-:Y:S01]  /*9980*/  UIADD3 UR6, UR14, 0x300, URZ ;  /* 0x000003000e067890 */ /* 0x000fe2000fffe03f */
[----:B------:R-:W0:Y:S01]  /*9990*/  SHFL.BFLY PT, R3, R2, 0x1, 0x1f ;  /* 0x0c201f0002037f89 */ /* 0x000e2200000e0000 */
[----:B------:R-:W-:Y:S01]  /*99a0*/  UMOV UR7, 0x40000040 ;  /* 0x4000004000077882 */ /* 0x000fe20000000000 */
[----:B------:R-:W-:Y:S01]  /*99b0*/  FADD.FTZ R0, -R0, R9 ;  /* 0x0000000900007221 */ /* 0x000fe20000010100 */
[----:B------:R-:W-:-:S02]  /*99c0*/  PLOP3.LUT P3, PT, PT, PT, UP1, 0x80, 0x0 ;  /* 0x000000000000781c */ /* 0x000fc40003f6f018 */
[----:B------:R-:W-:Y:S08]  /*99d0*/  MUFU.EX2 R195, R195 ;  /* 0x000000c300c37308 */ /* 0x000ff00000000800 */
[----:B------:R-:W-:Y:S08]  /*99e0*/  MUFU.EX2 R21, R21 ;  /* 0x0000001500157308 */ /* 0x000ff00000000800 */
[----:B------:R-:W-:Y:S01]  /*99f0*/  MUFU.EX2 R189, R189 ;  /* 0x000000bd00bd7308 */ /* 0x000fe20000000800 */
[----:B0-----:R-:W-:Y:S01]  /*9a00*/  FMNMX.FTZ R3, R2, R3, !PT ;  /* 0x0000000302037209 */ /* 0x001fe20007810000 */
[----:B------:R-:W-:-:S03]  /*9a10*/  FMUL.FTZ R2, R0, UR11 ;  /* 0x0000000b00027c20 */ /* 0x000fc60008410000 */
[----:B------:R-:W-:-:S03]  /*9a20*/  FSETP.NEU.FTZ.AND P4, PT, R3, -INF , PT ;  /* 0xff8000000300780b */ /* 0x000fc60003f9d000 */
[----:B------:R-:W-:Y:S01]  /*9a30*/  MUFU.EX2 R125, R125 ;  /* 0x0000007d007d7308 */ /* 0x000fe20000000800 */
[----:B------:R-:W-:-:S05]  /*9a40*/  FSEL R9, R3, RZ, P4 ;  /* 0x000000ff03097208 */ /* 0x000fca0002000000 */
[----:B------:R-:W-:Y:S02]  /*9a50*/  FADD.FTZ R9, -R9, R10 ;  /* 0x0000000a09097221 */ /* 0x000fe40000010100 */
[----:B------:R-:W0:Y:S01]  /*9a60*/  MUFU.EX2 R2, R2 ;  /* 0x0000000200027308 */ /* 0x000e220000000800 */
[----:B------:R-:W-:Y:S02]  /*9a70*/  IMAD.U32 R10, RZ, RZ, UR38 ;  /* 0x00000026ff0a7e24 */ /* 0x000fe4000f8e00ff */
[----:B------:R-:W-:Y:S02]  /*9a80*/  FMUL.FTZ R0, R9, UR11 ;  /* 0x0000000b09007c20 */ /* 0x000fe40008410000 */
[----:B------:R-:W-:-:S03]  /*9a90*/  @!P1 VIADD R10, R10, 0x36840 ;  /* 0x000368400a0a9836 */ /* 0x000fc60000000000 */
[----:B------:R-:W-:Y:S02]  /*9aa0*/  MUFU.EX2 R191, R191 ;  /* 0x000000bf00bf7308 */ /* 0x000fe40000000800 */
[----:B------:R-:W-:-:S06]  /*9ab0*/  @!P1 PRMT R10, RZ, 0x654, R10 ;  /* 0x00000654ff0a9816 */ /* 0x000fcc000000000a */
[----:B------:R-:W-:Y:S01]  /*9ac0*/  MUFU.EX2 R0, R0 ;  /* 0x0000000000007308 */ /* 0x000fe20000000800 */
[----:B0-----:R-:W-:Y:S01]  /*9ad0*/  FFMA.FTZ R147, R2, R5, R201 ;  /* 0x0000000502937223 */ /* 0x001fe200000100c9 */
        /* <DEDUP_REMOVED lines=14> */
[----:B------:R-:W-:Y:S01]  /*9bc0*/  FMUL.FTZ R131, R3, UR11 ;  /* 0x0000000b03837c20 */ /* 0x000fe20008410000 */
[--C-:B------:R-:W-:Y:S01]  /*9bd0*/  FFMA.FTZ R183, R134, UR11, -R11.reuse ;  /* 0x0000000b86b77c23 */ /* 0x100fe2000801080b */
[----:B------:R-:W-:Y:S02]  /*9be0*/  FFMA.FTZ R11, R127, UR11, -R11 ;  /* 0x0000000b7f0b7c23 */ /* 0x000fe4000801080b */
[----:B------:R-:W-:Y:S01]  /*9bf0*/  HGMMA.64x192x16.F32 R24, R176, gdesc[UR4].tnspB, R24, gsb0 ;  /* 0x42e00004b0187df0 */ /* 0x000fe20008000818 */
[----:B------:R-:W-:Y:S01]  /*9c00*/  FSEL R131, R131, RZ, P4 ;  /* 0x000000ff83837208 */ /* 0x000fe20002000000 */
[----:B------:R-:W-:Y:S01]  /*9c10*/  MUFU.EX2 R181, R181 ;  /* 0x000000b500b57308 */ /* 0x000fe20000000800 */
[----:B------:R-:W-:-:S03]  /*9c20*/  UMOV UR7, UR36 ;  /* 0x0000002400077c82 */ /* 0x000fc60008000000 */
        /* <DEDUP_REMOVED lines=8> */
[----:B------:R-:W-:Y:S02]  /*9cb0*/  IMAD.U32 R145, RZ, RZ, UR10 ;  /* 0x0000000aff917e24 */ /* 0x000fe4000f8e00ff */
[--C-:B------:R-:W-:Y:S01]  /*9cc0*/  FFMA.FTZ R138, R161, UR11, -R131.reuse ;  /* 0x0000000ba18a7c23 */ /* 0x100fe20008010883 */
[--C-:B------:R-:W-:Y:S01]  /*9cd0*/  FFMA.FTZ R184, R136, UR11, -R131.reuse ;  /* 0x0000000b88b87c23 */ /* 0x100fe20008010883 */
[----:B------:R-:W-:Y:S01]  /*9ce0*/  FFMA.FTZ R198, R164, UR11, -R131 ;  /* 0x0000000ba4c67c23 */ /* 0x000fe20008010883 */
[----:B------:R-:W-:-:S02]  /*9cf0*/  @!P1 VIADD R136, R145, 0x36860 ;  /* 0x0003686091889836 */ /* 0x000fc40000000000 */
[--C-:B------:R-:W-:Y:S01]  /*9d00*/  FFMA.FTZ R139, R165, UR11, -R131.reuse ;  /* 0x0000000ba58b7c23 */ /* 0x100fe20008010883 */
[----:B------:R-:W1:Y:S01]  /*9d10*/  MUFU.EX2 R134, R134 ;  /* 0x0000008600867308 */ /* 0x000e620000000800 */
[--C-:B------:R-:W-:Y:S01]  /*9d20*/  FFMA.FTZ R192, R152, UR11, -R131.reuse ;  /* 0x0000000b98c07c23 */ /* 0x100fe20008010883 */
[--C-:B------:R-:W-:Y:S01]  /*9d30*/  FFMA.FTZ R142, R153, UR11, -R131.reuse ;  /* 0x0000000b998e7c23 */ /* 0x100fe20008010883 */
[----:B------:R-:W-:Y:S01]  /*9d40*/  @!P1 PRMT R136, RZ, 0x654, R136 ;  /* 0x00000654ff889816 */ /* 0x000fe20000000088 */
[--C-:B------:R-:W-:Y:S01]  /*9d50*/  FFMA.FTZ R194, R156, UR11, -R131.reuse ;  /* 0x0000000b9cc27c23 */ /* 0x100fe20008010883 */
[--C-:B------:R-:W-:Y:S01]  /*9d60*/  FFMA.FTZ R143, R157, UR11, -R131.reuse ;  /* 0x0000000b9d8f7c23 */ /* 0x100fe20008010883 */
[--C-:B------:R-:W-:Y:S01]  /*9d70*/  FFMA.FTZ R182, R132, UR11, -R131.reuse ;  /* 0x0000000b84b67c23 */ /* 0x100fe20008010883 */
[----:B------:R-:W-:Y:S01]  /*9d80*/  FFMA.FTZ R137, R137, UR11, -R131 ;  /* 0x0000000b89897c23 */ /* 0x000fe20008010883 */
[----:B------:R-:W2:Y:S01]  /*9d90*/  MUFU.EX2 R202, R202 ;  /* 0x000000ca00ca7308 */ /* 0x000ea20000000800 */
[----:B0-----:R-:W-:Y:S01]  /*9da0*/  FFMA.FTZ R145, R0, R6, R200 ;  /* 0x0000000600917223 */ /* 0x001fe200000100c8 */
[----:B------:R-:W-:Y:S01]  /*9db0*/  FADD.FTZ R6, R12, R147 ;  /* 0x000000930c067221 */ /* 0x000fe20000010000 */
[--C-:B------:R-:W-:Y:S01]  /*9dc0*/  FFMA.FTZ R190, R148, UR11, -R131.reuse ;  /* 0x0000000b94be7c23 */ /* 0x100fe20008010883 */
[--C-:B------:R-:W-:Y:S01]  /*9dd0*/  FFMA.FTZ R9, R149, UR11, -R131.reuse ;  /* 0x0000000b95097c23 */ /* 0x100fe20008010883 */
[--C-:B------:R-:W-:Y:S01]  /*9de0*/  FFMA.FTZ R186, R140, UR11, -R131.reuse ;  /* 0x0000000b8cba7c23 */ /* 0x100fe20008010883 */
[--C-:B------:R-:W-:Y:S01]  /*9df0*/  FFMA.FTZ R180, R154, UR11, -R131.reuse ;  /* 0x0000000b9ab47c23 */ /* 0x100fe20008010883 */
[----:B------:R-:W-:Y:S01]  /*9e00*/  FFMA.FTZ R133, R133, UR11, -R131 ;  /* 0x0000000b85857c23 */ /* 0x000fe20008010883 */
[----:B------:R-:W0:Y:S01]  /*9e10*/  MUFU.EX2 R135, R135 ;  /* 0x0000008700877308 */ /* 0x000e220000000800 */
[----:B-1----:R-:W-:Y:S01]  /*9e20*/  FADD.FTZ R145, R134, R145 ;  /* 0x0000009186917221 */ /* 0x002fe20000010000 */
[--C-:B------:R-:W-:Y:S01]  /*9e30*/  FFMA.FTZ R155, R155, UR11, -R131.reuse ;  /* 0x0000000b9b9b7c23 */ /* 0x100fe20008010883 */
[--C-:B------:R-:W-:Y:S01]  /*9e40*/  FFMA.FTZ R158, R158, UR11, -R131.reuse ;  /* 0x0000000b9e9e7c23 */ /* 0x100fe20008010883 */
[----:B------:R-:W-:Y:S01]  /*9e50*/  FFMA.FTZ R146, R146, UR11, -R131 ;  /* 0x0000000b92927c23 */ /* 0x000fe20008010883 */
[----:B------:R-:W-:-:S03]  /*9e60*/  F2FP.F16.F32.PACK_AB R200, R134, R200 ;  /* 0x000000c886c8723e */ /* 0x000fc600000000ff */
        /* <DEDUP_REMOVED lines=20> */
[----:B------:R-:W1:Y:S01]  /*9fb0*/  MUFU.EX2 R158, R158 ;  /* 0x0000009e009e7308 */ /* 0x000e620000000800 */
[----:B------:R-:W-:-:S02]  /*9fc0*/  WARPGROUP.DEPBAR.LE gsb0, 0x0 ;  /* 0x00008000000079c5 */ /* 0x000fc40000010000 */
[----:B------:R2:W-:Y:S01]  /*9fd0*/  @!P1 SYNCS.ARRIVE.TRANS64.RED.A1T0 RZ, [R10+URZ], RZ ;  /* 0x000000ff0aff99a7 */ /* 0x0005e2000810043f */
[----:B------:R-:W-:-:S04]  /*9fe0*/  F2FP.F16.F32.PACK_AB R177, R123, R122 ;  /* 0x0000007a7bb1723e */ /* 0x000fc800000000ff */
[----:B------:R-:W-:Y:S01]  /*9ff0*/  MUFU.EX2 R146, R146 ;  /* 0x0000009200927308 */ /* 0x000fe20000000800 */
[----:B--2---:R-:W-:Y:S01]  /*a000*/  FADD.FTZ R10, R202, R145 ;  /* 0x00000091ca0a7221 */ /* 0x004fe20000010000 */
[----:B------:R2:W-:Y:S01]  /*a010*/  @!P1 SYNCS.ARRIVE.TRANS64.RED.A1T0 RZ, [R136+URZ], RZ ;  /* 0x000000ff88ff99a7 */ /* 0x0005e2000810043f */
[C---:B0-----:R-:W-:Y:S02]  /*a020*/  F2FP.F16.F32.PACK_AB R202, R135.reuse, R202 ;  /* 0x000000ca87ca723e */ /* 0x041fe400000000ff */
[----:B------:R-:W-:-:S03]  /*a030*/  FADD.FTZ R127, R135, R10 ;  /* 0x0000000a877f7221 */ /* 0x000fc60000010000 */
[----:B------:R-:W0:Y:S01]  /*a040*/  MUFU.EX2 R11, R11 ;  /* 0x0000000b000b7308 */ /* 0x000e220000000800 */
[----:B-1----:R-:W-:Y:S01]  /*a050*/  F2FP.F16.F32.PACK_AB R176, R158, R155 ;  /* 0x0000009b9eb0723e */ /* 0x002fe200000000ff */
[----:B--2---:R-:W-:Y:S01]  /*a060*/  FADD.FTZ R136, R203, R6 ;  /* 0x00000006cb887221 */ /* 0x004fe20000010000 */
[----:B------:R-:W-:Y:S01]  /*a070*/  FFMA.FTZ R6, R141, UR11, -R131 ;  /* 0x0000000b8d067c23 */ /* 0x000fe20008010883 */
[----:B------:R-:W-:Y:S01]  /*a080*/  FADD.FTZ R141, R196, R127 ;  /* 0x0000007fc48d7221 */ /* 0x000fe20000010000 */
[----:B------:R-:W-:Y:S01]  /*a090*/  FFMA.FTZ R127, R129, UR11, -R131 ;  /* 0x0000000b817f7c23 */ /* 0x000fe20008010883 */
[C---:B------:R-:W-:Y:S01]  /*a0a0*/  FADD.FTZ R136, R13.reuse, R136 ;  /* 0x000000880d887221 */ /* 0x040fe20000010000 */
[----:B------:R-:W-:Y:S01]  /*a0b0*/  F2FP.F16.F32.PACK_AB R203, R13, R203 ;  /* 0x000000cb0dcb723e */ /* 0x000fe200000000ff */
[----:B------:R-:W-:Y:S01]  /*a0c0*/  FADD.FTZ R141, R138, R141 ;  /* 0x0000008d8a8d7221 */ /* 0x000fe20000010000 */
[----:B------:R-:W-:Y:S01]  /*a0d0*/  MUFU.EX2 R6, R6 ;  /* 0x0000000600067308 */ /* 0x000fe20000000800 */
[----:B------:R-:W-:Y:S01]  /*a0e0*/  FADD.FTZ R129, R197, R136 ;  /* 0x00000088c5817221 */ /* 0x000fe20000010000 */
[----:B------:R-:W-:Y:S01]  /*a0f0*/  FFMA.FTZ R131, R159, UR11, -R131 ;  /* 0x0000000b9f837c23 */ /* 0x000fe20008010883 */
[----:B------:R-:W-:Y:S01]  /*a100*/  FADD.FTZ R132, R198, R141 ;  /* 0x0000008dc6847221 */ /* 0x000fe20000010000 */
[----:B------:R-:W-:Y:S01]  /*a110*/  F2FP.F16.F32.PACK_AB R196, R138, R196 ;  /* 0x000000c48ac4723e */ /* 0x000fe200000000ff */
[C---:B------:R-:W-:Y:S01]  /*a120*/  FADD.FTZ R10, R14.reuse, R129 ;  /* 0x000000810e0a7221 */ /* 0x040fe20000010000 */
[----:B------:R-:W-:Y:S01]  /*a130*/  F2FP.F16.F32.PACK_AB R197, R14, R197 ;  /* 0x000000c50ec5723e */ /* 0x000fe200000000ff */
[----:B------:R-:W-:Y:S01]  /*a140*/  FADD.FTZ R129, R139, R132 ;  /* 0x000000848b817221 */ /* 0x000fe20000010000 */
[----:B------:R-:W-:Y:S01]  /*a150*/  MUFU.EX2 R127, R127 ;  /* 0x0000007f007f7308 */ /* 0x000fe20000000800 */
[----:B------:R-:W-:Y:S01]  /*a160*/  FADD.FTZ R10, R199, R10 ;  /* 0x0000000ac70a7221 */ /* 0x000fe20000010000 */
[----:B------:R-:W-:Y:S01]  /*a170*/  F2FP.F16.F32.PACK_AB R199, R15, R199 ;  /* 0x000000c70fc7723e */ /* 0x000fe200000000ff */
[----:B------:R-:W-:Y:S01]  /*a180*/  FADD.FTZ R129, R192, R129 ;  /* 0x00000081c0817221 */ /* 0x000fe20000010000 */
[----:B------:R-:W-:Y:S01]  /*a190*/  F2FP.F16.F32.PACK_AB R198, R139, R198 ;  /* 0x000000c68bc6723e */ /* 0x000fe200000000ff */
[----:B------:R-:W-:Y:S01]  /*a1a0*/  FADD.FTZ R10, R15, R10 ;  /* 0x0000000a0f0a7221 */ /* 0x000fe20000010000 */
[C---:B------:R-:W-:Y:S01]  /*a1b0*/  F2FP.F16.F32.PACK_AB R192, R142.reuse, R192 ;  /* 0x000000c08ec0723e */ /* 0x040fe200000000ff */
[----:B------:R-:W-:Y:S01]  /*a1c0*/  FADD.FTZ R129, R142, R129 ;  /* 0x000000818e817221 */ /* 0x000fe20000010000 */
[----:B------:R-:W1:Y:S01]  /*a1d0*/  MUFU.EX2 R131, R131 ;  /* 0x0000008300837308 */ /* 0x000e620000000800 */
[----:B------:R-:W-:Y:S01]  /*a1e0*/  FADD.FTZ R137, R193, R10 ;  /* 0x0000000ac1897221 */ /* 0x000fe20000010000 */
[----:B------:R-:W-:Y:S01]  /*a1f0*/  F2FP.F16.F32.PACK_AB R193, R20, R193 ;  /* 0x000000c114c1723e */ /* 0x000fe200000000ff */
[----:B------:R-:W-:Y:S01]  /*a200*/  FADD.FTZ R12, R194, R129 ;  /* 0x00000081c20c7221 */ /* 0x000fe20000010000 */
[----:B------:R-:W-:Y:S01]  /*a210*/  F2FP.F16.F32.PACK_AB R194, R143, R194 ;  /* 0x000000c28fc2723e */ /* 0x000fe200000000ff */
[----:B------:R-:W-:Y:S01]  /*a220*/  FADD.FTZ R10, R20, R137 ;  /* 0x00000089140a7221 */ /* 0x000fe20000010000 */
[----:B0-----:R-:W-:Y:S01]  /*a230*/  F2FP.F16.F32.PACK_AB R179, R11, R126 ;  /* 0x0000007e0bb3723e */ /* 0x001fe200000000ff */
[----:B------:R-:W-:-:S02]  /*a240*/  FADD.FTZ R13, R143, R12 ;  /* 0x0000000c8f0d7221 */ /* 0x000fc40000010000 */
[----:B------:R-:W-:Y:S01]  /*a250*/  FADD.FTZ R10, R195, R10 ;  /* 0x0000000ac30a7221 */ /* 0x000fe20000010000 */
[C---:B------:R-:W-:Y:S01]  /*a260*/  F2FP.F16.F32.PACK_AB R195, R21.reuse, R195 ;  /* 0x000000c315c3723e */ /* 0x040fe200000000ff */
[----:B------:R-:W-:Y:S01]  /*a270*/  FADD.FTZ R13, R188, R13 ;  /* 0x0000000dbc0d7221 */ /* 0x000fe20000010000 */
[C---:B------:R-:W-:Y:S01]  /*a280*/  F2FP.F16.F32.PACK_AB R188, R144.reuse, R188 ;  /* 0x000000bc90bc723e */ /* 0x040fe200000000ff */
[----:B------:R-:W-:Y:S02]  /*a290*/  FADD.FTZ R10, R21, R10 ;  /* 0x0000000a150a7221 */ /* 0x000fe40000010000 */
[----:B------:R-:W-:Y:S02]  /*a2a0*/  FADD.FTZ R13, R144, R13 ;  /* 0x0000000d900d7221 */ /* 0x000fe40000010000 */
[----:B------:R-:W-:Y:S01]  /*a2b0*/  FADD.FTZ R10, R189, R10 ;  /* 0x0000000abd0a7221 */ /* 0x000fe20000010000 */
[----:B------:R-:W-:Y:S01]  /*a2c0*/  F2FP.F16.F32.PACK_AB R189, R125, R189 ;  /* 0x000000bd7dbd723e */ /* 0x000fe200000000ff */
[----:B------:R-:W-:Y:S01]  /*a2d0*/  FADD.FTZ R12, R190, R13 ;  /* 0x0000000dbe0c7221 */ /* 0x000fe20000010000 */
[----:B------:R-:W-:Y:S01]  /*a2e0*/  F2FP.F16.F32.PACK_AB R190, R9, R190 ;  /* 0x000000be09be723e */ /* 0x000fe200000000ff */
[----:B------:R-:W-:Y:S01]  /*a2f0*/  FADD.FTZ R10, R125, R10 ;  /* 0x0000000a7d0a7221 */ /* 0x000fe20000010000 */
[----:B-1----:R-:W-:Y:S01]  /*a300*/  F2FP.F16.F32.PACK_AB R178, R131, R146 ;  /* 0x0000009283b2723e */ /* 0x002fe200000000ff */
[----:B------:R-:W-:-:S02]  /*a310*/  FADD.FTZ R15, R9, R12 ;  /* 0x0000000c090f7221 */ /* 0x000fc40000010000 */
[----:B------:R-:W-:Y:S01]  /*a320*/  FADD.FTZ R13, R191, R10 ;  /* 0x0000000abf0d7221 */ /* 0x000fe20000010000 */
[----:B------:R-:W-:Y:S01]  /*a330*/  F2FP.F16.F32.PACK_AB R191, R120, R191 ;  /* 0x000000bf78bf723e */ /* 0x000fe200000000ff */
        /* <DEDUP_REMOVED lines=8> */
[----:B------:R-:W-:-:S02]  /*a3c0*/  FADD.FTZ R10, R124, R13 ;  /* 0x0000000d7c0a7221 */ /* 0x000fc40000010000 */
[----:B------:R-:W-:Y:S02]  /*a3d0*/  FADD.FTZ R15, R6, R15 ;  /* 0x0000000f060f7221 */ /* 0x000fe40000010000 */
[----:B------:R-:W-:Y:S01]  /*a3e0*/  FADD.FTZ R10, R187, R10 ;  /* 0x0000000abb0a7221 */ /* 0x000fe20000010000 */
[----:B------:R-:W-:-:S03]  /*a3f0*/  F2FP.F16.F32.PACK_AB R187, R121, R187 ;  /* 0x000000bb79bb723e */ /* 0x000fc600000000ff */
[----:B------:R-:W-:Y:S01]  /*a400*/  FADD.FTZ R9, R121, R10 ;  /* 0x0000000a79097221 */ /* 0x000fe20000010000 */
[----:B------:R-:W-:Y:S01]  /*a410*/  FADD.FTZ R10, R180, R15 ;  /* 0x0000000fb40a7221 */ /* 0x000fe20000010000 */
[C---:B------:R-:W-:Y:S02]  /*a420*/  F2FP.F16.F32.PACK_AB R180, R127.reuse, R180 ;  /* 0x000000b47fb4723e */ /* 0x040fe400000000ff */
[----:B------:R-:W-:Y:S01]  /*a430*/  FADD.FTZ R12, R128, R9 ;  /* 0x00000009800c7221 */ /* 0x000fe20000010000 */
[----:B------:R-:W-:Y:S01]  /*a440*/  FADD.FTZ R5, R127, R10 ;  /* 0x0000000a7f057221 */ /* 0x000fe20000010000 */
[----:B------:R-:W-:Y:S02]  /*a450*/  IMAD.MOV.U32 R10, RZ, RZ, R3 ;  /* 0x000000ffff0a7224 */ /* 0x000fe400078e0003 */
[C---:B------:R-:W-:Y:S01]  /*a460*/  FADD.FTZ R12, R181.reuse, R12 ;  /* 0x0000000cb50c7221 */ /* 0x040fe20000010000 */
[----:B------:R-:W-:Y:S01]  /*a470*/  FADD.FTZ R6, R182, R5 ;  /* 0x00000005b6067221 */ /* 0x000fe20000010000 */
[----:B------:R-:W-:-:S02]  /*a480*/  F2FP.F16.F32.PACK_AB R181, R181, R128 ;  /* 0x00000080b5b5723e */ /* 0x000fc400000000ff */
[----:B------:R-:W-:Y:S01]  /*a490*/  FADD.FTZ R5, R183, R12 ;  /* 0x0000000cb7057221 */ /* 0x000fe20000010000 */
[C---:B------:R-:W-:Y:S01]  /*a4a0*/  FADD.FTZ R6, R133.reuse, R6 ;  /* 0x0000000685067221 */ /* 0x040fe20000010000 */
[----:B------:R-:W-:Y:S02]  /*a4b0*/  F2FP.F16.F32.PACK_AB R182, R133, R182 ;  /* 0x000000b685b6723e */ /* 0x000fe400000000ff */
[C---:B------:R-:W-:Y:S01]  /*a4c0*/  FADD.FTZ R5, R130.reuse, R5 ;  /* 0x0000000582057221 */ /* 0x040fe20000010000 */
[----:B------:R-:W-:Y:S01]  /*a4d0*/  FADD.FTZ R9, R155, R6 ;  /* 0x000000069b097221 */ /* 0x000fe20000010000 */
[----:B------:R-:W-:Y:S02]  /*a4e0*/  F2FP.F16.F32.PACK_AB R183, R130, R183 ;  /* 0x000000b782b7723e */ /* 0x000fe400000000ff */
[----:B------:R-:W-:Y:S01]  /*a4f0*/  FADD.FTZ R6, R122, R5 ;  /* 0x000000057a067221 */ /* 0x000fe20000010000 */
[----:B------:R-:W-:-:S03]  /*a500*/  FADD.FTZ R9, R158, R9 ;  /* 0x000000099e097221 */ /* 0x000fc60000010000 */
[----:B------:R-:W-:Y:S01]  /*a510*/  FADD.FTZ R5, R123, R6 ;  /* 0x000000067b057221 */ /* 0x000fe20000010000 */
[----:B------:R-:W-:-:S03]  /*a520*/  FADD.FTZ R9, R146, R9 ;  /* 0x0000000992097221 */ /* 0x000fc60000010000 */
[----:B------:R-:W-:Y:S01]  /*a530*/  FADD.FTZ R5, R126, R5 ;  /* 0x000000057e057221 */ /* 0x000fe20000010000 */
[----:B------:R-:W-:Y:S01]  /*a540*/  FADD.FTZ R6, R131, R9 ;  /* 0x0000000983067221 */ /* 0x000fe20000010000 */
[----:B------:R-:W-:Y:S02]  /*a550*/  IMAD.MOV.U32 R9, RZ, RZ, R4 ;  /* 0x000000ffff097224 */ /* 0x000fe400078e0004 */
[----:B------:R-:W-:Y:S01]  /*a560*/  FADD.FTZ R5, R11, R5 ;  /* 0x000000050b057221 */ /* 0x000fe20000010000 */
[----:B------:R-:W-:Y:S06]  /*a570*/  @P3 BRA `(.L_x_5483) ;  /* 0xffffffb800cc3947 */ /* 0x000fec000383ffff */
.L_x_5474:
[----:B------:R-:W-:-:S13]  /*a580*/  R2UR UR6, R19 ;  /* 0x00000000130672ca */ /* 0x000fda00000e0000 */
[----:B------:R-:W-:-:S06]  /*a590*/  UISETP.GE.AND UP0, UPT, UR37, UR6, UPT ;  /* 0x000000062500728c */ /* 0x000fcc000bf06270 */
[----:B------:R-:W-:-:S13]  /*a5a0*/  PLOP3.LUT P2, PT, PT, PT, UP0, 0x80, 0x0 ;  /* 0x000000000000781c */ /* 0x000fda0003f4f008 */
[----:B------:R-:W-:Y:S05]  /*a5b0*/  @!P2 BRA `(.L_x_5484) ;  /* 0x0000003c0048a947 */ /* 0x000fea0003800000 */
[----:B------:R-:W-:Y:S01]  /*a5c0*/  IMAD.MOV.U32 R8, RZ, RZ, R4 ;  /* 0x000000ffff087224 */ /* 0x000fe200078e0004 */
[----:B------:R-:W-:Y:S01]  /*a5d0*/  UMOV UR38, UR60 ;  /* 0x0000003c00267c82 */ /* 0x000fe20008000000 */
[----:B------:R-:W-:Y:S01]  /*a5e0*/  IMAD.MOV.U32 R9, RZ, RZ, R3 ;  /* 0x000000ffff097224 */ /* 0x000fe200078e0003 */
[----:B------:R-:W-:Y:S01]  /*a5f0*/  UMOV UR7, UR36 ;  /* 0x0000002400077c82 */ /* 0x000fe20008000000 */
[----:B------:R-:W-:-:S05]  /*a600*/  ULDC UR61, c[0x0][0x988] ;  /* 0x00026200003d7ab9 */ /* 0x000fca0000000800 */
.L_x_5493:
[----:B------:R-:W-:-:S04]  /*a610*/  UIADD3 UR36, UR7, 0x1, URZ ;  /* 0x0000000107247890 */ /* 0x000fc8000fffe03f */
[----:B------:R-:W-:-:S04]  /*a620*/  UISETP.NE.AND UP0, UPT, UR36, 0x2, UPT ;  /* 0x000000022400788c */ /* 0x000fc8000bf05270 */
[----:B------:R-:W-:Y:S02]  /*a630*/  USEL UR60, URZ, 0x1, UP0 ;  /* 0x000000013f3c7887 */ /* 0x000fe40008000000 */
[----:B------:R-:W-:Y:S02]  /*a640*/  USEL UR36, UR36, URZ, UP0 ;  /* 0x0000003f24247287 */ /* 0x000fe40008000000 */
[----:B------:R-:W-:Y:S01]  /*a650*/  ULOP3.LUT UR60, UR38, UR60, URZ, 0x3c, !UPT ;  /* 0x0000003c263c7292 */ /* 0x000fe2000f8e3c3f */
[----:B------:R-:W-:Y:S11]  /*a660*/  @!P0 BRA `(.L_x_5485) ;  /* 0x0000000000048947 */ /* 0x000ff60003800000 */
[----:B------:R-:W-:Y:S01]  /*a670*/  BPT.TRAP 0x1 ;  /* 0x000000040000795c */ /* 0x000fe20000300000 */
.L_x_5485:
[----:B------:R-:W-:Y:S01]  /*a680*/  ULEA UR6, UR36, UR39, 0x3 ;  /* 0x0000002724067291 */ /* 0x000fe2000f8e183f */
[----:B------:R-:W-:-:S05]  /*a690*/  IMAD.U32 R3, RZ, RZ, UR60 ;  /* 0x0000003cff037e24 */ /* 0x000fca000f8e00ff */
[----:B------:R-:W-:-:S04]  /*a6a0*/  SHF.L.U32 R3, R3, 0x1f, RZ ;  /* 0x0000001f03037819 */ /* 0x000fc800000006ff */
[----:B------:R0:W1:Y:S01]  /*a6b0*/  SYNCS.PHASECHK.TRANS64.TRYWAIT P2, [UR6+0x36830], R3 ;  /* 0x03683003ff0075a7 */ /* 0x0000620008040146 */
[----:B------:R-:W-:Y:S05]  /*a6c0*/  @!P0 BRA `(.L_x_5486) ;  /* 0x0000000000048947 */ /* 0x000fea0003800000 */
[----:B------:R-:W-:Y:S01]  /*a6d0*/  BPT.TRAP 0x1 ;  /* 0x000000040000795c */ /* 0x000fe20000300000 */
.L_x_5486:
[----:B-1----:R-:W-:Y:S05]  /*a6e0*/  @P2 BRA `(.L_x_5487) ;  /* 0x0000000000082947 */ /* 0x002fea0003800000 */
[----:B------:R-:W1:Y:S02]  /*a6f0*/  SYNCS.PHASECHK.TRANS64.TRYWAIT P2, [UR6+0x36830], R3 ;  /* 0x03683003ff0075a7 */ /* 0x000e640008040146 */
[----:B-1----:R-:W-:Y:S05]  /*a700*/  @!P2 BRA `(.L_x_5488) ;  /* 0x000001040008a947 */ /* 0x002fea0003800000 */
.L_x_5487:
        /* <DEDUP_REMOVED lines=11> */
[----:B------:R-:W-:Y:S01]  /*a7c0*/  MOV R10, UR49 ;  /* 0x00000031000a7c02 */ /* 0x000fe20008000f00 */
[----:B------:R-:W-:Y:S01]  /*a7d0*/  UMOV UR49, UR53 ;  /* 0x0000003500317c82 */ /* 0x000fe20008000000 */
[----:B------:R-:W-:Y:S01]  /*a7e0*/  UIMAD UR6, UR36, 0xa80, UR6 ;  /* 0x00000a80240678a4 */ /* 0x000fe2000f8e0206 */
[----:B------:R-:W-:Y:S01]  /*a7f0*/  MOV R11, UR48 ;  /* 0x00000030000b7c02 */ /* 0x000fe20008000f00 */
[----:B------:R-:W-:Y:S01]  /*a800*/  UMOV UR48, UR52 ;  /* 0x0000003400307c82 */ /* 0x000fe20008000000 */
        /* <DEDUP_REMOVED lines=605> */
.L_x_5489:
[----:B------:R-:W-:Y:S01]  /*cde0*/  ULEA UR10, UR7, UR39, 0x3 ;  /* 0x00000027070a7291 */ /* 0x000fe2000f8e183f */
[----:B------:R-:W-:-:S05]  /*cdf0*/  IMAD.U32 R0, RZ, RZ, UR38 ;  /* 0x00000026ff007e24 */ /* 0x000fca000f8e00ff */
[----:B------:R-:W-:-:S04]  /*ce00*/  SHF.L.U32 R0, R0, 0x1f, RZ ;  /* 0x0000001f00007819 */ /* 0x000fc800000006ff */
[----:B------:R0:W1:Y:S01]  /*ce10*/  SYNCS.PHASECHK.TRANS64.TRYWAIT P2, [UR10+0x36850], R0 ;  /* 0x03685000ff0075a7 */ /* 0x000062000804014a */
[----:B------:R-:W-:Y:S05]  /*ce20*/  @!P0 BRA `(.L_x_5490) ;  /* 0x0000000000048947 */ /* 0x000fea0003800000 */
[----:B------:R-:W-:Y:S01]  /*ce30*/  BPT.TRAP 0x1 ;  /* 0x000000040000795c */ /* 0x000fe20000300000 */
.L_x_5490:
[----:B-1----:R-:W-:Y:S05]  /*ce40*/  @P2 BRA `(.L_x_5491) ;  /* 0x0000000000082947 */ /* 0x002fea0003800000 */
[----:B------:R-:W1:Y:S02]  /*ce50*/  SYNCS.PHASECHK.TRANS64.TRYWAIT P2, [UR10+0x36850], R0 ;  /* 0x03685000ff0075a7 */ /* 0x000e64000804014a */
[----:B-1----:R-:W-:Y:S05]  /*ce60*/  @!P2 BRA `(.L_x_5492) ;  /* 0x000000dc0048a947 */ /* 0x002fea0003800000 */
.L_x_5491:
[----:B------:R-:W-:Y:S01]  /*ce70*/  UIADD3 UR6, UR39, 0x400, URZ ;  /* 0x0000040027067890 */ /* 0x000fe2000fffe03f */
[----:B------:R-:W-:Y:S01]  /*ce80*/  WARPGROUP.ARRIVE ;  /* 0x00000000000079c5 */ /* 0x000fe20000000000 */
[----:B01----:R-:W-:Y:S01]  /*ce90*/  FMNMX.FTZ R0, R168, R9, !PT ;  /* 0x00000009a8007209 */ /* 0x003fe20007810000 */
[----:B------:R-:W-:Y:S01]  /*cea0*/  UMOV UR11, UR61 ;  /* 0x0000003d000b7c82 */ /* 0x000fe20008000000 */
[----:B------:R-:W-:Y:S01]  /*ceb0*/  USHF.R.U32.HI UR6, URZ, 0x4, UR6 ;  /* 0x000000043f067899 */ /* 0x000fe20008011606 */
[----:B------:R-:W-:Y:S01]  /*cec0*/  R2UR UR15, R19 ;  /* 0x00000000130f72ca */ /* 0x000fe200000e0000 */
[----:B------:R-:W-:Y:S01]  /*ced0*/  UMOV UR38, UR60 ;  /* 0x0000003c00267c82 */ /* 0x000fe20008000000 */
[----:B------:R-:W-:Y:S01]  /*cee0*/  FMNMX.FTZ R3, R169, R0, !PT ;  /* 0x00000000a9037209 */ /* 0x000fe20007810000 */
[----:B------:R-:W-:-:S03]  /*cef0*/  ULOP3.LUT UR6, UR6, 0x3fff, URZ, 0xc0, !UPT ;  /* 0x00003fff06067892 */ /* 0x000fc6000f8ec03f */
[----:B------:R-:W-:Y:S01]  /*cf00*/  FMNMX.FTZ R0, R172, R3, !PT ;  /* 0x00000003ac007209 */ /* 0x000fe20007810000 */
[----:B------:R-:W-:-:S03]  /*cf10*/  ULOP3.LUT UR6, UR6, 0x3800000, URZ, 0xfc, !UPT ;  /* 0x0380000006067892 */ /* 0x000fc6000f8efc3f */
[----:B------:R-:W-:Y:S01]  /*cf20*/  FMNMX.FTZ R3, R173, R0, !PT ;  /* 0x00000000ad037209 */ /* 0x000fe20007810000 */
[----:B------:R-:W-:Y:S02]  /*cf30*/  UIMAD UR14, UR7, 0xa80, UR6 ;  /* 0x00000a80070e78a4 */ /* 0x000fe4000f8e0206 */
[----:B------:R-:W-:Y:S01]  /*cf40*/  UISETP.GT.AND UP0, UPT, UR37, UR15, UPT ;  /* 0x0000000f2500728c */ /* 0x000fe2000bf04270 */
[----:B------:R-:W-:Y:S01]  /*cf50*/  FMNMX.FTZ R0, R160, R3, !PT ;  /* 0x00000003a0007209 */ /* 0x000fe20007810000 */
[----:B------:R-:W-:Y:S01]  /*cf60*/  UMOV UR7, 0x40000040 ;  /* 0x4000004000077882 */ /* 0x000fe20000000000 */
[----:B------:R-:W-:Y:S02]  /*cf70*/  UIADD3 UR37, UR37, -0x1, URZ ;  /* 0xffffffff25257890 */ /* 0x000fe4000fffe03f */
[----:B------:R-:W-:Y:S01]  /*cf80*/  UMOV UR6, UR14 ;  /* 0x0000000e00067c82 */ /* 0x000fe20008000000 */
[----:B------:R-:W-:Y:S01]  /*cf90*/  FMNMX.FTZ R3, R161, R0, !PT ;  /* 0x00000000a1037209 */ /* 0x000fe20007810000 */
[----:B------:R-:W-:Y:S01]  /*cfa0*/  HGMMA.64x192x16.F32 R24, R200, gdesc[UR4].tnspB, R24, gsb0 ;  /* 0x42e00004c8187df0 */ /* 0x000fe20008000818 */
[----:B------:R-:W-:Y:S01]  /*cfb0*/  UIADD3 UR6, UR14, 0x80, URZ ;  /* 0x000000800e067890 */ /* 0x000fe2000fffe03f */
[----:B------:R-:W-:Y:S01]  /*cfc0*/  PLOP3.LUT P2, PT, PT, PT, UP0, 0x80, 0x0 ;  /* 0x000000000000781c */ /* 0x000fe20003f4f008 */
        /* <DEDUP_REMOVED lines=26> */
[----:B0-----:R-:W-:Y:S02]  /*d170*/  FMNMX.FTZ R3, R4, R3, !PT ;  /* 0x0000000304037209 */ /* 0x001fe40007810000 */
[----:B------:R-:W-:-:S03]  /*d180*/  FMNMX.FTZ R4, R170, R8, !PT ;  /* 0x00000008aa047209 */ /* 0x000fc60007810000 */
[----:B------:R-:W-:Y:S01]  /*d190*/  FADD.FTZ R2, -R3, R9 ;  /* 0x0000000903027221 */ /* 0x000fe20000010100 */
[----:B------:R-:W-:-:S03]  /*d1a0*/  FMNMX.FTZ R11, R171, R4, !PT ;  /* 0x00000004ab0b7209 */ /* 0x000fc60007810000 */
[----:B------:R-:W-:Y:S01]  /*d1b0*/  FMUL.FTZ R10, R2, UR11 ;  /* 0x0000000b020a7c20 */ /* 0x000fe20008410000 */
[----:B------:R-:W-:Y:S01]  /*d1c0*/  FMNMX.FTZ R4, R174, R11, !PT ;  /* 0x0000000bae047209 */ /* 0x000fe20007810000 */
[----:B------:R-:W-:Y:S02]  /*d1d0*/  FMUL.FTZ R2, R3, UR11 ;  /* 0x0000000b03027c20 */ /* 0x000fe40008410000 */
[----:B------:R0:W-:Y:S01]  /*d1e0*/  MUFU.EX2 R0, R10 ;  /* 0x0000000a00007308 */ /* 0x0001e20000000800 */
        /* <DEDUP_REMOVED lines=10> */
[--C-:B0-----:R-:W-:Y:S01]  /*d290*/  FFMA.FTZ R10, R153, UR11, -R2.reuse ;  /* 0x0000000b990a7c23 */ /* 0x101fe20008010802 */
        /* <DEDUP_REMOVED lines=19> */
[----:B------:R-:W-:Y:S01]  /*d3d0*/  FMNMX.FTZ R11, R151, R4, !PT ;  /* 0x00000004970b7209 */ /* 0x000fe20007810000 */
[--C-:B------:R-:W-:Y:S01]  /*d3e0*/  FFMA.FTZ R200, R168, UR11, -R2.reuse ;  /* 0x0000000ba8c87c23 */ /* 0x100fe20008010802 */
[----:B------:R-:W-:Y:S01]  /*d3f0*/  FFMA.FTZ R202, R172, UR11, -R2 ;  /* 0x0000000bacca7c23 */ /* 0x000fe20008010802 */
[----:B------:R-:W-:Y:S01]  /*d400*/  MUFU.EX2 R10, R10 ;  /* 0x0000000a000a7308 */ /* 0x000fe20000000800 */
[----:B------:R-:W-:Y:S01]  /*d410*/  FMNMX.FTZ R4, R138, R11, !PT ;  /* 0x0000000b8a047209 */ /* 0x000fe20007810000 */
[----:B------:R-:W-:Y:S01]  /*d420*/  HGMMA.64x192x16.F32 R24, R196, gdesc[UR4].tnspB, R24, gsb0 ;  /* 0x42e00004c4187df0 */ /* 0x000fe20008000818 */
[----:B------:R-:W-:Y:S01]  /*d430*/  UIADD3 UR6, UR14, 0x100, URZ ;  /* 0x000001000e067890 */ /* 0x000fe2000fffe03f */
[----:B------:R-:W-:Y:S01]  /*d440*/  UMOV UR7, 0x40000040 ;  /* 0x4000004000077882 */ /* 0x000fe20000000000 */
        /* <DEDUP_REMOVED lines=8> */
[----:B0-----:R-:W-:Y:S01]  /*d4d0*/  FFMA.FTZ R6, R0, R6, R200 ;  /* 0x0000000600067223 */ /* 0x001fe200000100c8 */
[----:B------:R-:W-:Y:S02]  /*d4e0*/  FMNMX.FTZ R4, R134, R11, !PT ;  /* 0x0000000b86047209 */ /* 0x000fe40007810000 */
[----:B------:R-:W-:Y:S02]  /*d4f0*/  F2FP.F16.F32.PACK_AB R200, R9, R200 ;  /* 0x000000c809c8723e */ /* 0x000fe400000000ff */
[----:B------:R-:W-:Y:S02]  /*d500*/  FMNMX.FTZ R11, R135, R4, !PT ;  /* 0x00000004870b7209 */ /* 0x000fe40007810000 */
[----:B------:R-:W-:Y:S02]  /*d510*/  MUFU.EX2 R13, R13 ;  /* 0x0000000d000d7308 */ /* 0x000fe40000000800 */
[----:B------:R-:W-:-:S04]  /*d520*/  FMNMX.FTZ R4, R122, R11, !PT ;  /* 0x0000000b7a047209 */ /* 0x000fc80007810000 */
[----:B------:R-:W-:Y:S02]  /*d530*/  FMNMX.FTZ R11, R123, R4, !PT ;  /* 0x000000047b0b7209 */ /* 0x000fe40007810000 */
[----:B------:R-:W-:Y:S02]  /*d540*/  MUFU.EX2 R14, R14 ;  /* 0x0000000e000e7308 */ /* 0x000fe40000000800 */
[----:B------:R-:W-:-:S04]  /*d550*/  FMNMX.FTZ R4, R126, R11, !PT ;  /* 0x0000000b7e047209 */ /* 0x000fc80007810000 */
[----:B------:R-:W-:Y:S02]  /*d560*/  FMNMX.FTZ R4, R127, R4, !PT ;  /* 0x000000047f047209 */ /* 0x000fe40007810000 */
[----:B------:R-:W-:Y:S03]  /*d570*/  MUFU.EX2 R11, R149 ;  /* 0x00000095000b7308 */ /* 0x000fe60000000800 */
[----:B------:R-:W0:Y:S05]  /*d580*/  SHFL.BFLY PT, R21, R4, 0x2, 0x1f ;  /* 0x0c401f0004157f89 */ /* 0x000e2a00000e0000 */
[----:B------:R-:W-:Y:S08]  /*d590*/  MUFU.EX2 R20, R20 ;  /* 0x0000001400147308 */ /* 0x000ff00000000800 */
[----:B------:R-:W-:Y:S08]  /*d5a0*/  MUFU.EX2 R120, R120 ;  /* 0x0000007800787308 */ /* 0x000ff00000000800 */
[----:B------:R-:W-:Y:S01]  /*d5b0*/  MUFU.EX2 R121, R121 ;  /* 0x0000007900797308 */ /* 0x000fe20000000800 */
[----:B0-----:R-:W-:Y:S01]  /*d5c0*/  FMNMX.FTZ R137, R4, R21, !PT ;  /* 0x0000001504897209 */ /* 0x001fe20007810000 */
[--C-:B------:R-:W-:Y:S01]  /*d5d0*/  FFMA.FTZ R21, R129, UR11, -R2.reuse ;  /* 0x0000000b81157c23 */ /* 0x100fe20008010802 */
[----:B------:R-:W-:-:S03]  /*d5e0*/  FFMA.FTZ R129, R125, UR11, -R2 ;  /* 0x0000000b7d817c23 */ /* 0x000fc60008010802 */
[----:B------:R-:W0:Y:S02]  /*d5f0*/  SHFL.BFLY PT, R4, R137, 0x1, 0x1f ;  /* 0x0c201f0089047f89 */ /* 0x000e2400000e0000 */
[----:B------:R-:W-:Y:S01]  /*d600*/  MUFU.EX2 R21, R21 ;  /* 0x0000001500157308 */ /* 0x000fe20000000800 */
[----:B0-----:R-:W-:-:S05]  /*d610*/  FMNMX.FTZ R4, R137, R4, !PT ;  /* 0x0000000489047209 */ /* 0x001fca0007810000 */
[----:B------:R-:W-:-:S04]  /*d620*/  FMUL.FTZ R125, R4, UR11 ;  /* 0x0000000b047d7c20 */ /* 0x000fc80008410000 */
        /* <DEDUP_REMOVED lines=12> */
[----:B------:R-:W-:-:S02]  /*d6f0*/  FFMA.FTZ R126, R126, UR11, -R125 ;  /* 0x0000000b7e7e7c23 */ /* 0x000fc4000801087d */
[----:B------:R-:W-:Y:S08]  /*d700*/  MUFU.EX2 R124, R124 ;  /* 0x0000007c007c7308 */ /* 0x000ff00000000800 */
[----:B------:R-:W-:Y:S08]  /*d710*/  MUFU.EX2 R203, R203 ;  /* 0x000000cb00cb7308 */ /* 0x000ff00000000800 */
[----:B------:R-:W-:Y:S08]  /*d720*/  MUFU.EX2 R137, R137 ;  /* 0x0000008900897308 */ /* 0x000ff00000000800 */
[----:B------:R-:W-:Y:S08]  /*d730*/  MUFU.EX2 R134, R134 ;  /* 0x0000008600867308 */ /* 0x000ff00000000800 */
[----:B------:R-:W0:Y:S08]  /*d740*/  MUFU.EX2 R135, R135 ;  /* 0x0000008700877308 */ /* 0x000e300000000800 */
        /* <DEDUP_REMOVED lines=10> */
[----:B------:R-:W-:-:S07]  /*d7f0*/  UMOV UR7, 0x40000040 ;  /* 0x4000004000077882 */ /* 0x000fce0000000000 */
        /* <DEDUP_REMOVED lines=20> */
[----:B------:R-:W-:Y:S02]  /*d940*/  IMAD.U32 R144, RZ, RZ, UR36 ;  /* 0x00000024ff907e24 */ /* 0x000fe4000f8e00ff */
[--C-:B------:R-:W-:Y:S01]  /*d950*/  FFMA.FTZ R189, R146, UR11, -R125.reuse ;  /* 0x0000000b92bd7c23 */ /* 0x100fe2000801087d */
[----:B------:R-:W-:Y:S01]  /*d960*/  IMAD.U32 R146, RZ, RZ, UR10 ;  /* 0x0000000aff927e24 */ /* 0x000fe2000f8e00ff */
[----:B------:R-:W-:Y:S01]  /*d970*/  HGMMA.64x192x16.F32 R24, R184, gdesc[UR4].tnspB, R24, gsb0 ;  /* 0x42e00004b8187df0 */ /* 0x000fe20008000818 */
[----:B------:R-:W-:Y:S01]  /*d980*/  UIADD3 UR6, UR14, 0x280, URZ ;  /* 0x000002800e067890 */ /* 0x000fe2000fffe03f */
[----:B------:R-:W-:Y:S01]  /*d990*/  @!P1 LEA R144, R144, UR39, 0x3 ;  /* 0x0000002790909c11 */ /* 0x000fe2000f8e18ff */
[----:B------:R-:W-:Y:S01]  /*d9a0*/  UMOV UR7, 0x40000040 ;  /* 0x4000004000077882 */ /* 0x000fe20000000000 */
[----:B------:R-:W-:Y:S01]  /*d9b0*/  @!P1 VIADD R146, R146, 0x36860 ;  /* 0x0003686092929836 */ /* 0x000fe20000000000 */
[----:B------:R-:W-:Y:S01]  /*d9c0*/  MUFU.EX2 R188, R188 ;  /* 0x000000bc00bc7308 */ /* 0x000fe20000000800 */
[----:B------:R-:W-:Y:S01]  /*d9d0*/  FFMA.FTZ R191, R150, UR11, -R125 ;  /* 0x0000000b96bf7c23 */ /* 0x000fe2000801087d */
[----:B------:R-:W-:-:S02]  /*d9e0*/  @!P1 VIADD R144, R144, 0x36840 ;  /* 0x0003684090909836 */ /* 0x000fc40000000000 */
[----:B------:R-:W-:-:S03]  /*d9f0*/  @!P1 PRMT R146, RZ, 0x654, R146 ;  /* 0x00000654ff929816 */ /* 0x000fc60000000092 */
[----:B------:R-:W-:Y:S01]  /*da00*/  @!P1 PRMT R145, RZ, 0x654, R144 ;  /* 0x00000654ff919816 */ /* 0x000fe20000000090 */
        /* <DEDUP_REMOVED lines=8> */
[----:B------:R-:W-:Y:S01]  /*da90*/  FFMA.FTZ R136, R141, UR11, -R2 ;  /* 0x0000000b8d887c23 */ /* 0x000fe20008010802 */
[--C-:B------:R-:W-:Y:S01]  /*daa0*/  FFMA.FTZ R185, R138, UR11, -R125.reuse ;  /* 0x0000000b8ab97c23 */ /* 0x100fe2000801087d */
[--C-:B------:R-:W-:Y:S01]  /*dab0*/  FFMA.FTZ R140, R159, UR11, -R125.reuse ;  /* 0x0000000b9f8c7c23 */ /* 0x100fe2000801087d */
[----:B------:R-:W-:Y:S01]  /*dac0*/  HGMMA.64x192x16.F32 R24, R180, gdesc[UR4].tnspB, R24, gsb0 ;  /* 0x42e00004b4187df0 */ /* 0x000fe20008000818 */
[----:B------:R-:W-:Y:S01]  /*dad0*/  UIADD3 UR6, UR14, 0x300, URZ ;  /* 0x000003000e067890 */ /* 0x000fe2000fffe03f */
[--C-:B------:R-:W-:Y:S01]  /*dae0*/  FFMA.FTZ R141, R147, UR11, -R125.reuse ;  /* 0x0000000b938d7c23 */ /* 0x100fe2000801087d */
[----:B------:R-:W-:Y:S01]  /*daf0*/  UMOV UR7, 0x40000040 ;  /* 0x4000004000077882 */ /* 0x000fe20000000000 */
[----:B------:R-:W-:Y:S01]  /*db00*/  MUFU.EX2 R184, R184 ;  /* 0x000000b800b87308 */ /* 0x000fe20000000800 */
[----:B------:R-:W-:-:S07]  /*db10*/  FFMA.FTZ R187, R142, UR11, -R125 ;  /* 0x0000000b8ebb7c23 */ /* 0x000fce000801087d */
        /* <DEDUP_REMOVED lines=11> */
[----:B------:R-:W-:Y:S01]  /*dbd0*/  FADD.FTZ R2, -R4, R8 ;  /* 0x0000000804027221 */ /* 0x000fe20000010100 */
[--C-:B------:R-:W-:Y:S01]  /*dbe0*/  FFMA.FTZ R132, R163, UR11, -R125.reuse ;  /* 0x0000000ba3847c23 */ /* 0x100fe2000801087d */
[----:B------:R-:W-:Y:S01]  /*dbf0*/  HGMMA.64x192x16.F32 R24, R176, gdesc[UR4].tnspB, R24, gsb0 ;  /* 0x42e00004b0187df0 */ /* 0x000fe20008000818 */
[----:B------:R-:W-:Y:S01]  /*dc00*/  MUFU.EX2 R8, R129 ;  /* 0x0000008100087308 */ /* 0x000fe20000000800 */
[----:B------:R-:W-:Y:S01]  /*dc10*/  FMUL.FTZ R2, R2, UR11 ;  /* 0x0000000b02027c20 */ /* 0x000fe20008410000 */
[--C-:B------:R-:W-:Y:S01]  /*dc20*/  FFMA.FTZ R133, R167, UR11, -R125.reuse ;  /* 0x0000000ba7857c23 */ /* 0x100fe2000801087d */
[----:B------:R-:W-:Y:S01]  /*dc30*/  FFMA.FTZ R181, R130, UR11, -R125 ;  /* 0x0000000b82b57c23 */ /* 0x000fe2000801087d */
[----:B------:R-:W-:Y:S01]  /*dc40*/  UMOV UR7, UR36 ;  /* 0x0000002400077c82 */ /* 0x000fe20008000000 */
[----:B0-----:R-:W-:-:S03]  /*dc50*/  F2FP.F16.F32.PACK_AB R183, R135, R134 ;  /* 0x0000008687b7723e */ /* 0x001fc600000000ff */
[----:B------:R-:W0:Y:S08]  /*dc60*/  MUFU.EX2 R2, R2 ;  /* 0x0000000200027308 */ /* 0x000e300000000800 */
[----:B------:R-:W1:Y:S08]  /*dc70*/  MUFU.EX2 R129, R175 ;  /* 0x000000af00817308 */ /* 0x000e700000000800 */
[----:B------:R-:W2:Y:S01]  /*dc80*/  MUFU.EX2 R132, R132 ;  /* 0x0000008400847308 */ /* 0x000ea20000000800 */
[----:B0-----:R-:W-:Y:S01]  /*dc90*/  FFMA.FTZ R5, R2, R5, R201 ;  /* 0x0000000502057223 */ /* 0x001fe200000100c9 */
[----:B------:R-:W-:-:S03]  /*dca0*/  F2FP.F16.F32.PACK_AB R201, R124, R201 ;  /* 0x000000c97cc9723e */ /* 0x000fc600000000ff */
[----:B------:R-:W-:-:S03]  /*dcb0*/  FADD.FTZ R138, R124, R5 ;  /* 0x000000057c8a7221 */ /* 0x000fc60000010000 */
[----:B------:R-:W0:Y:S01]  /*dcc0*/  MUFU.EX2 R133, R133 ;  /* 0x0000008500857308 */ /* 0x000e220000000800 */
[----:B------:R-:W-:Y:S01]  /*dcd0*/  FADD.FTZ R138, R203, R138 ;  /* 0x0000008acb8a7221 */ /* 0x000fe20000010000 */
[----:B-1----:R-:W-:-:S03]  /*dce0*/  F2FP.F16.F32.PACK_AB R203, R129, R203 ;  /* 0x000000cb81cb723e */ /* 0x002fc600000000ff */
[----:B------:R-:W-:-:S03]  /*dcf0*/  FADD.FTZ R138, R129, R138 ;  /* 0x0000008a818a7221 */ /* 0x000fc60000010000 */
[----:B------:R-:W-:Y:S08]  /*dd00*/  MUFU.EX2 R180, R180 ;  /* 0x000000b400b47308 */ /* 0x000ff00000000800 */
[----:B------:R-:W-:Y:S08]  /*dd10*/  MUFU.EX2 R181, R181 ;  /* 0x000000b500b57308 */ /* 0x000ff00000000800 */
[----:B------:R-:W-:Y:S08]  /*dd20*/  MUFU.EX2 R124, R131 ;  /* 0x00000083007c7308 */ /* 0x000ff00000000800 */
[----:B------:R-:W-:Y:S08]  /*dd30*/  MUFU.EX2 R182, R182 ;  /* 0x000000b600b67308 */ /* 0x000ff00000000800 */
[----:B------:R-:W-:Y:S01]  /*dd40*/  MUFU.EX2 R128, R128 ;  /* 0x0000008000807308 */ /* 0x000fe20000000800 */
[----:B------:R-:W-:-:S02]  /*dd50*/  WARPGROUP.DEPBAR.LE gsb0, 0x0 ;  /* 0x00008000000079c5 */ /* 0x000fc40000010000 */
[----:B------:R1:W-:Y:S05]  /*dd60*/  @!P1 SYNCS.ARRIVE.TRANS64.RED.A1T0 RZ, [R145+URZ], RZ ;  /* 0x000000ff91ff99a7 */ /* 0x0003ea000810043f */
[----:B------:R-:W-:Y:S01]  /*dd70*/  MUFU.EX2 R179, R126 ;  /* 0x0000007e00b37308 */ /* 0x000fe20000000800 */
[----:B------:R-:W-:Y:S02]  /*dd80*/  F2FP.F16.F32.PACK_AB R178, R8, R121 ;  /* 0x0000007908b2723e */ /* 0x000fe400000000ff */
[----:B------:R-:W-:Y:S01]  /*dd90*/  F2FP.F16.F32.PACK_AB R176, R120, R20 ;  /* 0x0000001478b0723e */ /* 0x000fe200000000ff */
[----:B-1----:R-:W-:Y:S01]  /*dda0*/  FADD.FTZ R145, R9, R6 ;  /* 0x0000000609917221 */ /* 0x002fe20000010000 */
[----:B------:R1:W-:Y:S01]  /*ddb0*/  @!P1 SYNCS.ARRIVE.TRANS64.RED.A1T0 RZ, [R146+URZ], RZ ;  /* 0x000000ff92ff99a7 */ /* 0x0003e2000810043f */
[----:B------:R-:W-:Y:S01]  /*ddc0*/  FFMA.FTZ R6, R139, UR11, -R125 ;  /* 0x0000000b8b067c23 */ /* 0x000fe2000801087d */
[----:B------:R-:W-:Y:S01]  /*ddd0*/  FADD.FTZ R139, R197, R138 ;  /* 0x0000008ac58b7221 */ /* 0x000fe20000010000 */
[----:B--2---:R-:W-:-:S03]  /*dde0*/  F2FP.F16.F32.PACK_AB R197, R132, R197 ;  /* 0x000000c584c5723e */ /* 0x004fc600000000ff */
[----:B------:R-:W-:Y:S01]  /*ddf0*/  FADD.FTZ R130, R132, R139 ;  /* 0x0000008b84827221 */ /* 0x000fe20000010000 */
[----:B------:R-:W-:Y:S01]  /*de00*/  MUFU.EX2 R6, R6 ;  /* 0x0000000600067308 */ /* 0x000fe20000000800 */
[----:B-1----:R-:W-:Y:S01]  /*de10*/  FADD.FTZ R146, R202, R145 ;  /* 0x00000091ca927221 */ /* 0x002fe20000010000 */
[----:B------:R-:W-:Y:S01]  /*de20*/  F2FP.F16.F32.PACK_AB R202, R17, R202 ;  /* 0x000000ca11ca723e */ /* 0x000fe200000000ff */
[----:B------:R-:W-:Y:S01]  /*de30*/  FADD.FTZ R130, R199, R130 ;  /* 0x00000082c7827221 */ /* 0x000fe20000010000 */
[----:B0-----:R-:W-:Y:S01]  /*de40*/  F2FP.F16.F32.PACK_AB R199, R133, R199 ;  /* 0x000000c785c7723e */ /* 0x001fe200000000ff */
[----:B------:R-:W-:Y:S02]  /*de50*/  FADD.FTZ R5, R17, R146 ;  /* 0x0000009211057221 */ /* 0x000fe40000010000 */
[----:B------:R-:W-:Y:S02]  /*de60*/  FADD.FTZ R130, R133, R130 ;  /* 0x0000008285827221 */ /* 0x000fe40000010000 */
[----:B------:R-:W-:Y:S01]  /*de70*/  FADD.FTZ R5, R196, R5 ;  /* 0x00000005c4057221 */ /* 0x000fe20000010000 */
[C---:B------:R-:W-:Y:S01]  /*de80*/  F2FP.F16.F32.PACK_AB R196, R16.reuse, R196 ;  /* 0x000000c410c4723e */ /* 0x040fe200000000ff */
[----:B------:R-:W-:Y:S01]  /*de90*/  FADD.FTZ R130, R193, R130 ;  /* 0x00000082c1827221 */ /* 0x000fe20000010000 */
[----:B------:R-:W-:Y:S01]  /*dea0*/  F2FP.F16.F32.PACK_AB R193, R137, R193 ;  /* 0x000000c189c1723e */ /* 0x000fe200000000ff */
[----:B------:R-:W-:-:S02]  /*deb0*/  FADD.FTZ R5, R16, R5 ;  /* 0x0000000510057221 */ /* 0x000fc40000010000 */
[----:B------:R-:W-:Y:S02]  /*dec0*/  FADD.FTZ R130, R137, R130 ;  /* 0x0000008289827221 */ /* 0x000fe40000010000 */
[----:B------:R-:W-:Y:S01]  /*ded0*/  FADD.FTZ R139, R198, R5 ;  /* 0x00000005c68b7221 */ /* 0x000fe20000010000 */
[----:B------:R-:W-:Y:S01]  /*dee0*/  F2FP.F16.F32.PACK_AB R198, R12, R198 ;  /* 0x000000c60cc6723e */ /* 0x000fe200000000ff */
[----:B------:R-:W-:Y:S01]  /*def0*/  FADD.FTZ R9, R195, R130 ;  /* 0x00000082c3097221 */ /* 0x000fe20000010000 */
[----:B------:R-:W-:Y:S01]  /*df00*/  FFMA.FTZ R5, R122, UR11, -R125 ;  /* 0x0000000b7a057c23 */ /* 0x000fe2000801087d */
[----:B------:R-:W-:Y:S01]  /*df10*/  FADD.FTZ R139, R12, R139 ;  /* 0x0000008b0c8b7221 */ /* 0x000fe20000010000 */
[----:B------:R-:W-:Y:S01]  /*df20*/  MUFU.EX2 R122, R143 ;  /* 0x0000008f007a7308 */ /* 0x000fe20000000800 */
[----:B------:R-:W-:Y:S01]  /*df30*/  FADD.FTZ R130, R140, R9 ;  /* 0x000000098c827221 */ /* 0x000fe20000010000 */
[----:B------:R-:W-:Y:S01]  /*df40*/  FFMA.FTZ R125, R127, UR11, -R125 ;  /* 0x0000000b7f7d7c23 */ /* 0x000fe2000801087d */
[----:B------:R-:W-:Y:S01]  /*df50*/  FADD.FTZ R139, R192, R139 ;  /* 0x0000008bc08b7221 */ /* 0x000fe20000010000 */
[----:B------:R-:W-:Y:S01]  /*df60*/  F2FP.F16.F32.PACK_AB R192, R10, R192 ;  /* 0x000000c00ac0723e */ /* 0x000fe200000000ff */
[----:B------:R-:W-:Y:S01]  /*df70*/  FADD.FTZ R130, R189, R130 ;  /* 0x00000082bd827221 */ /* 0x000fe20000010000 */
[----:B------:R-:W-:Y:S01]  /*df80*/  F2FP.F16.F32.PACK_AB R195, R140, R195 ;  /* 0x000000c38cc3723e */ /* 0x000fe200000000ff */
[----:B------:R-:W-:Y:S01]  /*df90*/  FADD.FTZ R139, R10, R139 ;  /* 0x0000008b0a8b7221 */ /* 0x000fe20000010000 */
[----:B------:R-:W0:Y:S01]  /*dfa0*/  MUFU.EX2 R5, R5 ;  /* 0x0000000500057308 */ /* 0x000e220000000800 */
[C---:B------:R-:W-:Y:S01]  /*dfb0*/  FADD.FTZ R130, R141.reuse, R130 ;  /* 0x000000828d827221 */ /* 0x040fe20000010000 */
[----:B------:R-:W-:Y:S01]  /*dfc0*/  F2FP.F16.F32.PACK_AB R189, R141, R189 ;  /* 0x000000bd8dbd723e */ /* 0x000fe200000000ff */
        /* <DEDUP_REMOVED lines=30> */
[----:B------:R-:W0:Y:S01]  /*e1b0*/  MUFU.EX2 R12, R125 ;  /* 0x0000007d000c7308 */ /* 0x000e220000000800 */
[----:B------:R-:W-:Y:S01]  /*e1c0*/  F2FP.F16.F32.PACK_AB R181, R124, R181 ;  /* 0x000000b57cb5723e */ /* 0x000fe200000000ff */
[----:B------:R-:W-:Y:S01]  /*e1d0*/  FADD.FTZ R11, R182, R11 ;  /* 0x0000000bb60b7221 */ /* 0x000fe20000010000 */
[----:B------:R-:W-:Y:S01]  /*e1e0*/  FADD.FTZ R6, R134, R9 ;  /* 0x0000000986067221 */ /* 0x000fe20000010000 */
[----:B------:R-:W-:-:S02]  /*e1f0*/  F2FP.F16.F32.PACK_AB R182, R128, R182 ;  /* 0x000000b680b6723e */ /* 0x000fc400000000ff */
        /* <DEDUP_REMOVED lines=8> */
[----:B0-----:R-:W-:Y:S02]  /*e280*/  F2FP.F16.F32.PACK_AB R179, R12, R179 ;  /* 0x000000b30cb3723e */ /* 0x001fe400000000ff */
[----:B------:R-:W-:Y:S01]  /*e290*/  FADD.FTZ R6, R8, R5 ;  /* 0x0000000508067221 */ /* 0x000fe20000010000 */
[----:B------:R-:W-:Y:S01]  /*e2a0*/  FADD.FTZ R5, R12, R9 ;  /* 0x000000090c057221 */ /* 0x000fe20000010000 */
[----:B------:R-:W-:Y:S02]  /*e2b0*/  IMAD.MOV.U32 R8, RZ, RZ, R4 ;  /* 0x000000ffff087224 */ /* 0x000fe400078e0004 */
[----:B------:R-:W-:Y:S01]  /*e2c0*/  IMAD.MOV.U32 R9, RZ, RZ, R3 ;  /* 0x000000ffff097224 */ /* 0x000fe200078e0003 */
[----:B------:R-:W-:Y:S06]  /*e2d0*/  @P2 BRA `(.L_x_5493) ;  /* 0xffffffc000cc2947 */ /* 0x000fec000383ffff */
.L_x_5484:
        /* <DEDUP_REMOVED lines=99> */
.L_x_5494:
[----:B------:R-:W-:Y:S01]  /*e910*/  ULEA UR5, UR36, UR39, 0x3 ;  /* 0x0000002724057291 */ /* 0x000fe2000f8e183f */
[----:B------:R-:W-:-:S05]  /*e920*/  IMAD.U32 R0, RZ, RZ, UR60 ;  /* 0x0000003cff007e24 */ /* 0x000fca000f8e00ff */
[----:B------:R-:W-:-:S04]  /*e930*/  SHF.L.U32 R0, R0, 0x1f, RZ ;  /* 0x0000001f00007819 */ /* 0x000fc800000006ff */
[----:B------:R0:W1:Y:S01]  /*e940*/  SYNCS.PHASECHK.TRANS64.TRYWAIT P2, [UR5+0x36850], R0 ;  /* 0x03685000ff0075a7 */ /* 0x0000620008040145 */
[----:B------:R-:W-:Y:S05]  /*e950*/  @!P0 BRA `(.L_x_5495) ;  /* 0x0000000000048947 */ /* 0x000fea0003800000 */
[----:B------:R-:W-:Y:S01]  /*e960*/  BPT.TRAP 0x1 ;  /* 0x000000040000795c */ /* 0x000fe20000300000 */
.L_x_5495:
[----:B-1----:R-:W-:Y:S05]  /*e970*/  @P2 BRA `(.L_x_5496) ;  /* 0x0000000000082947 */ /* 0x002fea0003800000 */
[----:B------:R-:W1:Y:S02]  /*e980*/  SYNCS.PHASECHK.TRANS64.TRYWAIT P0, [UR5+0x36850], R0 ;  /* 0x03685000ff0075a7 */ /* 0x000e640008000145 */
[----:B-1----:R-:W-:Y:S05]  /*e990*/  @!P0 BRA `(.L_x_5497) ;  /* 0x000000c000948947 */ /* 0x002fea0003800000 */
.L_x_5496:
[----:B------:R-:W-:Y:S01]  /*e9a0*/  UIADD3 UR39, UR39, 0x400, URZ ;  /* 0x0000040027277890 */ /* 0x000fe2000fffe03f */
[----:B------:R-:W-:Y:S01]  /*e9b0*/  WARPGROUP.ARRIVE ;  /* 0x00000000000079c5 */ /* 0x000fe20000000000 */
[----:B------:R-:W-:Y:S01]  /*e9c0*/  UMOV UR7, 0x40000040 ;  /* 0x4000004000077882 */ /* 0x000fe20000000000 */
[----:B-1----:R-:W1:Y:S01]  /*e9d0*/  SHFL.BFLY PT, R7, R6, 0x2, 0x1f ;  /* 0x0c401f0006077f89 */ /* 0x002e6200000e0000 */
[----:B------:R-:W-:Y:S01]  /*e9e0*/  USHF.R.U32.HI UR39, URZ, 0x4, UR39 ;  /* 0x000000043f277899 */ /* 0x000fe20008011627 */
[----:B------:R-:W-:Y:S01]  /*e9f0*/  IMAD.U32 R11, RZ, RZ, UR5 ;  /* 0x00000005ff0b7e24 */ /* 0x000fe2000f8e00ff */
[----:B------:R-:W-:Y:S01]  /*ea00*/  R2UR UR8, R233 ;  /* 0x00000000e90872ca */ /* 0x000fe200000e0000 */
[----:B0-----:R-:W0:Y:S01]  /*ea10*/  SHFL.BFLY PT, R0, R5, 0x2, 0x1f ;  /* 0x0c401f0005007f89 */ /* 0x001e2200000e0000 */
[----:B------:R-:W-:Y:S01]  /*ea20*/  ULOP3.LUT UR39, UR39, 0x3fff, URZ, 0xc0, !UPT ;  /* 0x00003fff27277892 */ /* 0x000fe2000f8ec03f */
[----:B------:R-:W-:Y:S02]  /*ea30*/  @!P1 VIADD R11, R11, 0x36860 ;  /* 0x000368600b0b9836 */ /* 0x000fe40000000000 */
[----:B------:R-:W-:Y:S01]  /*ea40*/  IMAD.MOV.U32 R8, RZ, RZ, RZ ;  /* 0x000000ffff087224 */ /* 0x000fe200078e00ff */
[----:B------:R-:W-:-:S02]  /*ea50*/  ULOP3.LUT UR4, UR39, 0x3800000, URZ, 0xfc, !UPT ;  /* 0x0380000027047892 */ /* 0x000fc4000f8efc3f */
[----:B------:R-:W-:Y:S02]  /*ea60*/  @!P1 PRMT R11, RZ, 0x654, R11 ;  /* 0x00000654ff0b9816 */ /* 0x000fe4000000000b */
[----:B------:R-:W-:Y:S02]  /*ea70*/  UIMAD UR4, UR36, 0xa80, UR4 ;  /* 0x00000a80240478a4 */ /* 0x000fe4000f8e0204 */
[----:B------:R-:W-:Y:S02]  /*ea80*/  UIADD3 UR36, UR36, 0x1, URZ ;  /* 0x0000000124247890 */ /* 0x000fe4000fffe03f */
[----:B------:R-:W-:Y:S02]  /*ea90*/  UIADD3 UR8, UR8, 0x1, URZ ;  /* 0x0000000108087890 */ /* 0x000fe4000fffe03f */
[----:B------:R-:W-:Y:S01]  /*eaa0*/  UISETP.NE.AND UP0, UPT, UR36, 0x2, UPT ;  /* 0x000000022400788c */ /* 0x000fe2000bf05270 */
[----:B------:R-:W-:Y:S02]  /*eab0*/  UMOV UR6, UR4 ;  /* 0x0000000400067c82 */ /* 0x000fe40008000000 */
[----:B------:R-:W-:Y:S01]  /*eac0*/  HGMMA.64x192x16.F32 R24, R200, gdesc[UR4].tnspB, R24, gsb0 ;  /* 0x42e00004c8187df0 */ /* 0x000fe20008000818 */
[----:B------:R-:W-:Y:S01]  /*ead0*/  UIADD3 UR6, UR4, 0x80, URZ ;  /* 0x0000008004067890 */ /* 0x000fe2000fffe03f */
[----:B-1----:R-:W-:Y:S01]  /*eae0*/  FADD.FTZ R7, R7, R6 ;  /* 0x0000000607077221 */ /* 0x002fe20000010000 */
[----:B------:R-:W-:Y:S01]  /*eaf0*/  UMOV UR7, 0x40000040 ;  /* 0x4000004000077882 */ /* 0x000fe20000000000 */
[----:B------:R-:W-:-:S02]  /*eb00*/  IMAD.U32 R6, RZ, RZ, UR11 ;  /* 0x0000000bff067e24 */ /* 0x000fc4000f8e00ff */
[----:B0-----:R-:W-:Y:S01]  /*eb10*/  FADD.FTZ R2, R0, R5 ;  /* 0x0000000500027221 */ /* 0x001fe20000010000 */
[----:B------:R-:W-:Y:S01]  /*eb20*/  IMAD.MOV.U32 R5, RZ, RZ, RZ ;  /* 0x000000ffff057224 */ /* 0x000fe200078e00ff */
[----:B------:R-:W0:Y:S01]  /*eb30*/  SHFL.BFLY PT, R0, R7, 0x1, 0x1f ;  /* 0x0c201f0007007f89 */ /* 0x000e2200000e0000 */
[----:B------:R-:W-:Y:S01]  /*eb40*/  IMAD.U32 R233, RZ, RZ, UR8 ;  /* 0x00000008ffe97e24 */ /* 0x000fe2000f8e00ff */
[----:B------:R-:W-:Y:S02]  /*eb50*/  USEL UR36, UR36, URZ, UP0 ;  /* 0x0000003f24247287 */ /* 0x000fe40008000000 */
[----:B------:R-:W1:Y:S01]  /*eb60*/  SHFL.BFLY PT, R9, R2, 0x1, 0x1f ;  /* 0x0c201f0002097f89 */ /* 0x000e6200000e0000 */
[----:B0-----:R-:W-:Y:S01]  /*eb70*/  FADD.FTZ R12, R7, R0 ;  /* 0x00000000070c7221 */ /* 0x001fe20000010000 */
[----:B------:R-:W-:Y:S02]  /*eb80*/  IMAD.U32 R7, RZ, RZ, UR11 ;  /* 0x0000000bff077e24 */ /* 0x000fe4000f8e00ff */
[----:B------:R-:W-:-:S02]  /*eb90*/  IMAD.MOV.U32 R0, RZ, RZ, -0x800000 ;  /* 0xff800000ff007424 */ /* 0x000fc400078e00ff */
        /* <DEDUP_REMOVED lines=10> */
[----:B------:R-:W-:Y:S02]  /*ec40*/  PLOP3.LUT P0, PT, PT, PT, PT, 0x8, 0x0 ;  /* 0x000000000000781c */ /* 0x000fe40003f0e170 */
[----:B------:R-:W0:Y:S01]  /*ec50*/  @P2 MUFU.RCP R5, R13 ;  /* 0x0000000d00052308 */ /* 0x000e220000001000 */
[----:B--2---:R-:W-:Y:S01]  /*ec60*/  @P2 FMUL.FTZ R12, R7, 0.69314718246459960938 ;  /* 0x3f317218070c2820 */ /* 0x004fe20000410000 */
        /* <DEDUP_REMOVED lines=131> */
.L_x_5467:
        /* <DEDUP_REMOVED lines=20> */
[----:B------:R-:W-:-:S02]  /*f5e0*/  R2UR UR17, R22 ;  /* 0x00000000161172ca */ /* 0x000fc400000e0000 */
[----:B------:R-:W-:Y:S02]  /*f5f0*/  R2UR UR18, R208 ;  /* 0x00000000d01272ca */ /* 0x000fe400000e0000 */
[----:B------:R-:W-:Y:S01]  /*f600*/  R2UR UR23, R210 ;  /* 0x00000000d21772ca */ /* 0x000fe200000e0000 */
        /* <DEDUP_REMOVED lines=42> */
[----:B------:R-:W-:Y:S02]  /*f8b0*/  LOP3.LUT R92, R8, R135, RZ, 0x3c, !PT ;  /* 0x00000087085c7212 */ /* 0x000fe400078e3cff */
[----:B------:R-:W-:Y:S02]  /*f8c0*/  LOP3.LUT R16, R10, R19, RZ, 0x3c, !PT ;  /* 0x000000130a107212 */ /* 0x000fe400078e3cff */
        /* <DEDUP_REMOVED lines=12> */
[----:B------:R-:W-:Y:S02]  /*f990*/  LOP3.LUT R84, R84, R131, RZ, 0x3c, !PT ;  /* 0x0000008354547212 */ /* 0x000fe400078e3cff */
[----:B------:R-:W-:-:S02]  /*f9a0*/  LOP3.LUT R86, R3, R86, RZ, 0x3c, !PT ;  /* 0x0000005603567212 */ /* 0x000fc400078e3cff */
[----:B------:R-:W-:Y:S02]  /*f9b0*/  LOP3.LUT R88, R6, R133, RZ, 0x3c, !PT ;  /* 0x0000008506587212 */ /* 0x000fe400078e3cff */
[----:B------:R-:W-:Y:S02]  /*f9c0*/  LOP3.LUT R90, R7, R90, RZ, 0x3c, !PT ;  /* 0x0000005a075a7212 */ /* 0x000fe400078e3cff */
[----:B------:R-:W-:Y:S02]  /*f9d0*/  LOP3.LUT R94, R8, R137, RZ, 0x3c, !PT ;  /* 0x00000089085e7212 */ /* 0x000fe400078e3cff */
[----:B------:R-:W-:Y:S02]  /*f9e0*/  LOP3.LUT R8, R10, R139, RZ, 0x3c, !PT ;  /* 0x0000008b0a087212 */ /* 0x000fe400078e3cff */
[----:B------:R-:W-:Y:S02]  /*f9f0*/  MOV R3, R4 ;  /* 0x0000000400037202 */ /* 0x000fe40000000f00 */
[----:B------:R-:W-:-:S02]  /*fa00*/  LOP3.LUT R10, R19, R130, RZ, 0x3c, !PT ;  /* 0x00000082130a7212 */ /* 0x000fc400078e3cff */
[----:B------:R-:W-:Y:S02]  /*fa10*/  F2FP.F16.F32.PACK_AB R4, R25, R24 ;  /* 0x000000181904723e */ /* 0x000fe400000000ff */
[----:B------:R-:W-:Y:S02]  /*fa20*/  F2FP.F16.F32.PACK_AB R5, R27, R26 ;  /* 0x0000001a1b05723e */ /* 0x000fe400000000ff */
[----:B------:R-:W-:Y:S02]  /*fa30*/  F2FP.F16.F32.PACK_AB R6, R29, R28 ;  /* 0x0000001c1d06723e */ /* 0x000fe400000000ff */
[----:B------:R-:W-:Y:S02]  /*fa40*/  F2FP.F16.F32.PACK_AB R7, R31, R30 ;  /* 0x0000001e1f07723e */ /* 0x000fe400000000ff */
[----:B------:R-:W-:Y:S02]  /*fa50*/  MOV R134, R16 ;  /* 0x0000001000867202 */ /* 0x000fe40000000f00 */
[----:B------:R-:W-:Y:S01]  /*fa60*/  MOV R133, R84 ;  /* 0x0000005400857202 */ /* 0x000fe20000000f00 */
[----:B------:R0:W-:Y:S01]  /*fa70*/  STSM.16.M88.4 [R3], R4 ;  /* 0x0000000403007844 */ /* 0x0001e20000000200 */
        /* <DEDUP_REMOVED lines=15> */
[----:B0-----:R-:W-:Y:S01]  /*fb70*/  MOV R3, R10 ;  /* 0x0000000a00037202 */ /* 0x001fe20000000f00 */
[----:B------:R0:W-:Y:S01]  /*fb80*/  STSM.16.M88.4 [R14], R88 ;  /* 0x000000580e007844 */ /* 0x0001e20000000200 */
[----:B------:R-:W-:Y:S02]  /*fb90*/  F2FP.F16.F32.PACK_AB R4, R49, R48 ;  /* 0x000000303104723e */ /* 0x000fe400000000ff */
[----:B------:R-:W-:Y:S02]  /*fba0*/  F2FP.F16.F32.PACK_AB R5, R51, R50 ;  /* 0x000000323305723e */ /* 0x000fe400000000ff */
[----:B------:R-:W-:Y:S02]  /*fbb0*/  F2FP.F16.F32.PACK_AB R6, R53, R52 ;  /* 0x000000343506723e */ /* 0x000fe400000000ff */
[----:B------:R-:W-:-:S02]  /*fbc0*/  F2FP.F16.F32.PACK_AB R7, R55, R54 ;  /* 0x000000363707723e */ /* 0x000fc400000000ff */
[----:B------:R-:W-:Y:S02]  /*fbd0*/  F2FP.F16.F32.PACK_AB R8, R57, R56 ;  /* 0x000000383908723e */ /* 0x000fe400000000ff */
[----:B------:R-:W-:Y:S01]  /*fbe0*/  F2FP.F16.F32.PACK_AB R9, R59, R58 ;  /* 0x0000003a3b09723e */ /* 0x000fe200000000ff */
[----:B------:R-:W-:Y:S01]  /*fbf0*/  STSM.16.M88.4 [R134], R4 ;  /* 0x0000000486007844 */ /* 0x000fe20000000200 */
[----:B------:R-:W-:Y:S02]  /*fc00*/  F2FP.F16.F32.PACK_AB R10, R61, R60 ;  /* 0x0000003c3d0a723e */ /* 0x000fe400000000ff */
[----:B------:R-:W-:Y:S02]  /*fc10*/  F2FP.F16.F32.PACK_AB R11, R63, R62 ;  /* 0x0000003e3f0b723e */ /* 0x000fe400000000ff */
[----:B------:R-:W-:Y:S02]  /*fc20*/  F2FP.F16.F32.PACK_AB R12, R65, R64 ;  /* 0x00000040410c723e */ /* 0x000fe400000000ff */
[----:B-1----:R-:W-:Y:S01]  /*fc30*/  F2FP.F16.F32.PACK_AB R13, R67, R66 ;  /* 0x00000042430d723e */ /* 0x002fe200000000ff */
[----:B------:R-:W-:Y:S01]  /*fc40*/  STSM.16.M88.4 [R133], R8 ;  /* 0x0000000885007844 */ /* 0x000fe20000000200 */
[----:B0-----:R-:W-:-:S02]  /*fc50*/  F2FP.F16.F32.PACK_AB R14, R69, R68 ;  /* 0x00000044450e723e */ /* 0x001fc400000000ff */
[----:B------:R-:W-:Y:S02]  /*fc60*/  F2FP.F16.F32.PACK_AB R15, R71, R70 ;  /* 0x00000046470f723e */ /* 0x000fe400000000ff */
[----:B------:R-:W-:Y:S02]  /*fc70*/  F2FP.F16.F32.PACK_AB R84, R73, R72 ;  /* 0x000000484954723e */ /* 0x000fe400000000ff */
[----:B------:R-:W-:Y:S01]  /*fc80*/  F2FP.F16.F32.PACK_AB R85, R75, R74 ;  /* 0x0000004a4b55723e */ /* 0x000fe200000000ff */
[----:B------:R-:W-:Y:S01]  /*fc90*/  STSM.16.M88.4 [R19], R12 ;  /* 0x0000000c13007844 */ /* 0x000fe20000000200 */
        /* <DEDUP_REMOVED lines=13> */
[----:B------:R-:W-:Y:S01]  /*fd70*/  F2FP.F16.F32.PACK_AB R95, R129, R128 ;  /* 0x00000080815f723e */ /* 0x000fe200000000ff */
[----:B0-----:R-:W-:Y:S01]  /*fd80*/  IMAD.U32 R17, RZ, RZ, UR13 ;  /* 0x0000000dff117e24 */ /* 0x001fe2000f8e00ff */
[----:B------:R-:W-:Y:S02]  /*fd90*/  F2FP.F16.F32.PACK_AB R4, R97, R96 ;  /* 0x000000606104723e */ /* 0x000fe400000000ff */
        /* <DEDUP_REMOVED lines=9> */
[----:B------:R-:W-:Y:S01]  /*fe30*/  F2FP.F16.F32.PACK_AB R11, R111, R110 ;  /* 0x0000006e6f0b723e */ /* 0x000fe200000000ff */
[----:B------:R-:W-:Y:S01]  /*fe40*/  ULDC.64 UR12, c[0x0][0xc08] ;  /* 0x00030200000c7ab9 */ /* 0x000fe20000000a00 */
        /* <DEDUP_REMOVED lines=8> */
[----:B------:R-:W-:-:S07]  /*fed0*/  ISETP.NE.AND.EX P0, PT, RZ, UR15, PT, P0 ;  /* 0x0000000fff007c0c */ /* 0x000fce000bf05300 */
[----:B0-----:R-:W0:Y:S06]  /*fee0*/  LDC R3, c[0x0][0xbe8] ;  /* 0x0002fa00ff037b82 */ /* 0x001e2c0000000800 */
[----:B------:R-:W2:Y:S01]  /*fef0*/  @P0 LDG.E R19, desc[UR20][R16.64] ;  /* 0x0000001410130981 */ /* 0x000ea2000c1e1900 */
[----:B------:R-:W-:Y:S01]  /*ff00*/  UISETP.NE.U32.AND UP0, UPT, UR12, URZ, UPT ;  /* 0x0000003f0c00728c */ /* 0x000fe2000bf05070 */
[----:B------:R-:W-:-:S03]  /*ff10*/  ULDC UR4, c[0x0][0xa88] ;  /* 0x0002a20000047ab9 */ /* 0x000fc60000000800 */
[----:B------:R-:W-:Y:S01]  /*ff20*/  UISETP.NE.AND.EX UP0, UPT, UR13, URZ, UPT, UP0 ;  /* 0x0000003f0d00728c */ /* 0x000fe2000bf05300 */
[----:B------:R-:W-:Y:S01]  /*ff30*/  IMAD.U32 R10, RZ, RZ, UR4 ;  /* 0x00000004ff0a7e24 */ /* 0x000fe2000f8e00ff */
[----:B------:R-:W-:-:S04]  /*ff40*/  ULDC UR4, c[0x0][0xad4] ;  /* 0x0002b50000047ab9 */ /* 0x000fc80000000800 */
[----:B------:R-:W-:Y:S02]  /*ff50*/  PLOP3.LUT P4, PT, PT, PT, UP0, 0x80, 0x0 ;  /* 0x000000000000781c */ /* 0x000fe40003f8f008 */
[----:B0-----:R-:W-:-:S03]  /*ff60*/  ISETP.NE.AND P1, PT, R3, 0x1, PT ;  /* 0x000000010300780c */ /* 0x001fc60003f25270 */
[----:B------:R-:W-:-:S04]  /*ff70*/  @UP0 ULEA UR12, UP1, UR9, UR12, 0x2 ;  /* 0x0000000c090c0291 */ /* 0x000fc8000f82103f */
[----:B------:R-:W-:Y:S02]  /*ff80*/  @UP0 ULEA.HI.X UR13, UR9, UR13, UR16, 0x2, UP1 ;  /* 0x0000000d090d0291 */ /* 0x000fe400088f1410 */
[----:B------:R-:W-:Y:S01]  /*ff90*/  UISETP.NE.AND UP0, UPT, UR19, URZ, UPT ;  /* 0x0000003f1300728c */ /* 0x000fe2000bf05270 */
[----:B------:R-:W-:-:S03]  /*ffa0*/  IMAD.U32 R4, RZ, RZ, UR12 ;  /* 0x0000000cff047e24 */ /* 0x000fc6000f8e00ff */
[----:B------:R-:W0:Y:S01]  /*ffb0*/  @P1 LDC R6, c[0x0][0xbec] ;  /* 0x0002fb00ff061b82 */ /* 0x000e220000000800 */
[----:B------:R-:W-:Y:S01]  /*ffc0*/  USEL UR4, UR19, UR4, UP0 ;  /* 0x0000000413047287 */ /* 0x000fe20008000000 */
[----:B------:R-:W-:Y:S01]  /*ffd0*/  IMAD.U32 R5, RZ, RZ, UR13 ;  /* 0x0000000dff057e24 */ /* 0x000fe2000f8e00ff */
[----:B------:R-:W-:Y:S02]  /*ffe0*/  UMOV UR22, 0x9b8 ;  /* 0x000009b800167882 */ /* 0x000fe40000000000 */
[----:B------:R-:W-:-:S03]  /*fff0*/  UISETP.GT.AND UP1, UPT, UR4, 0x1, UPT ;  /* 0x000000010400788c */ /* 0x000fc6000bf24270 */
[----:B------:R-:W1:Y:S01]  /*10000*/  @P1 LDC R9, c[0x0][0xbf0] ;  /* 0x0002fc00ff091b82 */ /* 0x000e620000000800 */
[----:B------:R-:W-:Y:S01]  /*10010*/  USEL UR22, UR22, 0x978, UP1 ;  /* 0x0000097816167887 */ /* 0x000fe20008800000 */
[----:B------:R0:W5:Y:S01]  /*10020*/  @P4 LDG.E R10, desc[UR20][R4.64] ;  /* 0x00000014040a4981 */ /* 0x000162000c1e1900 */
[----:B------:R-:W-:Y:S01]  /*10030*/  UISETP.NE.U32.AND UP0, UPT, UR14, URZ, UPT ;  /* 0x0000003f0e00728c */ /* 0x000fe2000bf05070 */
[----:B------:R-:W-:Y:S01]  /*10040*/  VIADD R15, R23, UR17 ;  /* 0x00000011170f7c36 */ /* 0x000fe20008000000 */
[----:B------:R-:W-:Y:S01]  /*10050*/  UMOV UR4, URZ ;  /* 0x0000003f00047c82 */ /* 0x000fe20008000000 */
[----:B------:R-:W-:Y:S02]  /*10060*/  USEL UR20, UR18, URZ, UP1 ;  /* 0x0000003f12147287 */ /* 0x000fe40008800000 */
[----:B------:R-:W-:Y:S01]  /*10070*/  UISETP.NE.AND.EX UP0, UPT, UR15, URZ, UPT, UP0 ;  /* 0x0000003f0f00728c */ /* 0x000fe2000bf05300 */
[----:B------:R-:W-:-:S03]  /*10080*/  IMAD.MOV.U32 R7, RZ, RZ, R15 ;  /* 0x000000ffff077224 */ /* 0x000fc600078e000f */
        /* <DEDUP_REMOVED lines=46> */
.L_x_5500:
[----:B------:R-:W2:Y:S01]  /*10370*/  LDL R5, [R1+0x44] ;  /* 0x0000440001057983 */ /* 0x000ea20000100800 */
[----:B------:R-:W-:Y:S01]  /*10380*/  R2UR UR12, R22 ;  /* 0x00000000160c72ca */ /* 0x000fe200000e0000 */
[----:B-----5:R-:W-:Y:S01]  /*10390*/  IMAD R16, R10, R3, RZ ;  /* 0x000000030a107224 */ /* 0x020fe200078e02ff */
[----:B------:R-:W-:Y:S01]  /*103a0*/  LOP3.LUT P0, RZ, R234, 0x3, RZ, 0xc0, !PT ;  /* 0x00000003eaff7812 */ /* 0x000fe2000780c0ff */
[----:B------:R-:W-:Y:S04]  /*103b0*/  SHFL.IDX PT, R6, R11, RZ, 0x1c1f ;  /* 0x001c1fff0b067589 */ /* 0x000fe800000e0000 */
[----:B------:R-:W0:Y:S04]  /*103c0*/  SHFL.IDX PT, R7, R4, RZ, 0x1c1f ;  /* 0x001c1fff04077589 */ /* 0x000e2800000e0000 */
[----:B------:R-:W-:Y:S04]  /*103d0*/  SHFL.IDX PT, R8, R11, 0x1, 0x1c1f ;  /* 0x003c1f000b087f89 */ /* 0x000fe800000e0000 */
[----:B------:R-:W1:Y:S01]  /*103e0*/  SHFL.IDX PT, R9, R4, 0x1, 0x1c1f ;  /* 0x003c1f0004097f89 */ /* 0x000e6200000e0000 */
[----:B--2---:R-:W-:Y:S01]  /*103f0*/  VIADD R13, R5, UR12 ;  /* 0x0000000c050d7c36 */ /* 0x004fe20008000000 */
[----:B------:R-:W-:-:S03]  /*10400*/  ULDC.64 UR12, c[0x0][0x208] ;  /* 0x00008200000c7ab9 */ /* 0x000fc60000000a00 */
[C---:B------:R-:W-:Y:S01]  /*10410*/  VIADD R5, R13.reuse, 0x8 ;  /* 0x000000080d057836 */ /* 0x040fe20000000000 */
[----:B------:R-:W-:-:S04]  /*10420*/  ISETP.GE.OR P2, PT, R13, R16, P0 ;  /* 0x000000100d00720c */ /* 0x000fc80000746670 */
[----:B------:R-:W-:-:S09]  /*10430*/  ISETP.GE.OR P0, PT, R5, R16, P0 ;  /* 0x000000100500720c */ /* 0x000fd20000706670 */
[----:B0-----:R0:W-:Y:S04]  /*10440*/  @!P2 ST.E desc[UR12][R6.64], R0 ;  /* 0x000000000600a985 */ /* 0x0011e8000c10190c */
[----:B-1----:R0:W-:Y:S01]  /*10450*/  @!P0 ST.E desc[UR12][R8.64], R2 ;  /* 0x0000000208008985 */ /* 0x0021e2000c10190c */
[----:B------:R-:W-:-:S13]  /*10460*/  PLOP3.LUT P0, PT, PT, PT, UP1, 0x80, 0x0 ;  /* 0x000000000000781c */ /* 0x000fda0003f0f018 */
[----:B0-----:R-:W-:Y:S05]  /*10470*/  @P0 BRA `(.L_x_5501) ;  /* 0x0000000c00640947 */ /* 0x001fea0003800000 */
[----:B------:R-:W-:Y:S01]  /*10480*/  R2UR UR17, R22 ;  /* 0x00000000161172ca */ /* 0x000fe200000e0000 */
[----:B------:R-:W-:Y:S01]  /*10490*/  IMAD.SHL.U32 R22, R204, 0x8, RZ ;  /* 0x00000008cc167824 */ /* 0x000fe200078e00ff */
[----:B------:R-:W0:Y:S01]  /*104a0*/  @P1 LDC R2, c[0x0][0xbec] ;  /* 0x0002fb00ff021b82 */ /* 0x000e220000000800 */
[----:B------:R-:W-:Y:S01]  /*104b0*/  IMAD.MOV.U32 R5, RZ, RZ, 0x2 ;  /* 0x00000002ff057424 */ /* 0x000fe200078e00ff */
[----:B------:R-:W-:Y:S01]  /*104c0*/  ULDC.64 UR12, c[0x0][0x208] ;  /* 0x00008200000c7ab9 */ /* 0x000fe20000000a00 */
[----:B------:R-:W-:Y:S01]  /*104d0*/  IMAD R4, R231, 0x40, R22 ;  /* 0x00000040e7047824 */ /* 0x000fe200078e0216 */
[----:B------:R-:W-:Y:S01]  /*104e0*/  ULDC.64 UR14, c[0x0][0xaa0] ;  /* 0x0002a800000e7ab9 */ /* 0x000fe20000000a00 */
[----:B------:R-:W-:Y:S02]  /*104f0*/  R2UR UR18, R210 ;  /* 0x00000000d21272ca */ /* 0x000fe400000e0000 */
        /* <DEDUP_REMOVED lines=87> */
[----:B0-----:R-:W-:Y:S01]  /*10a70*/  @P1 IMAD.HI.U32 R0, R19, R2, RZ ;  /* 0x0000000213001227 */ /* 0x001fe200078e00ff */
[----:B------:R-:W-:-:S03]  /*10a80*/  UIMAD UR11, UR18, UR13, UR11 ;  /* 0x0000000d120b72a4 */ /* 0x000fc6000f8e020b */
[----:B------:R-:W-:Y:S02]  /*10a90*/  ULDC.64 UR12, c[0x0][0xaf0] ;  /* 0x0002bc00000c7ab9 */ /* 0x000fe40000000a00 */
[----:B------:R-:W-:Y:S01]  /*10aa0*/  UIMAD UR4, UR4, UR12, URZ ;  /* 0x0000000c040472a4 */ /* 0x000fe2000f8e023f */
[----:B------:R-:W-:Y:S01]  /*10ab0*/  IMAD.MOV.U32 R17, RZ, RZ, R19 ;  /* 0x000000ffff117224 */ /* 0x000fe200078e0013 */
[----:B-1----:R-:W-:Y:S01]  /*10ac0*/  @P1 SHF.R.U32.HI R17, RZ, R21, R0 ;  /* 0x00000015ff111219 */ /* 0x002fe20000011600 */
        /* <DEDUP_REMOVED lines=15> */
[----:B------:R-:W-:Y:S02]  /*10bc0*/  IMAD.IADD R3, R3, 0x1, R61 ;  /* 0x0000000103037824 */ /* 0x000fe400078e023d */
[----:B------:R-:W-:Y:S02]  /*10bd0*/  IMAD R0, R0, UR10, RZ ;  /* 0x0000000a00007c24 */ /* 0x000fe4000f8e02ff */
[----:B------:R-:W-:Y:S01]  /*10be0*/  VIADD R63, R231, UR17 ;  /* 0x00000011e73f7c36 */ /* 0x000fe20008000000 */
[----:B------:R-:W-:Y:S01]  /*10bf0*/  UIADD3 UR8, UR8, 0x36820, URZ ;  /* 0x0003682008087890 */ /* 0x000fe2000fffe03f */
[C---:B------:R-:W-:Y:S02]  /*10c00*/  IMAD R21, R19.reuse, UR11, R0 ;  /* 0x0000000b13157c24 */ /* 0x040fe4000f8e0200 */
[----:B------:R-:W-:Y:S01]  /*10c10*/  IMAD.WIDE.U32 R2, R19, UR10, R2 ;  /* 0x0000000a13027c25 */ /* 0x000fe2000f8e0002 */
[----:B------:R-:W-:Y:S01]  /*10c20*/  ISETP.GE.AND P2, PT, R63, R16, PT ;  /* 0x000000103f00720c */ /* 0x000fe20003f46270 */
[----:B------:R-:W-:-:S02]  /*10c30*/  ULDC.64 UR10, c[0x0][0xa80] ;  /* 0x0002a000000a7ab9 */ /* 0x000fc40000000a00 */
[----:B------:R-:W-:Y:S01]  /*10c40*/  VIADD R17, R63, 0x20 ;  /* 0x000000203f117836 */ /* 0x000fe20000000000 */
[----:B------:R-:W-:Y:S01]  /*10c50*/  UPRMT UR8, URZ, 0x654, UR8 ;  /* 0x000006543f087896 */ /* 0x000fe20008000008 */
[----:B------:R-:W-:Y:S01]  /*10c60*/  IMAD.IADD R3, R3, 0x1, R21 ;  /* 0x0000000103037824 */ /* 0x000fe200078e0215 */
[C---:B------:R-:W-:Y:S01]  /*10c70*/  LEA R0, P3, R2.reuse, UR10, 0x1 ;  /* 0x0000000a02007c11 */ /* 0x040fe2000f8608ff */
[----:B------:R-:W-:Y:S01]  /*10c80*/  VIADD R19, R63, 0x40 ;  /* 0x000000403f137836 */ /* 0x000fe20000000000 */
[-C--:B------:R-:W-:Y:S02]  /*10c90*/  ISETP.GE.AND P0, PT, R17, R16.reuse, PT ;  /* 0x000000101100720c */ /* 0x080fe40003f06270 */
[----:B------:R-:W-:Y:S01]  /*10ca0*/  LEA.HI.X R17, R2, UR11, R3, 0x1, P3 ;  /* 0x0000000b02117c11 */ /* 0x000fe200098f0c03 */
[C---:B------:R-:W-:Y:S01]  /*10cb0*/  VIADD R65, R22.reuse, 0x40 ;  /* 0x0000004016417836 */ /* 0x040fe20000000000 */
[----:B------:R-:W-:Y:S01]  /*10cc0*/  ISETP.GE.AND P1, PT, R19, R16, PT ;  /* 0x000000101300720c */ /* 0x000fe20003f26270 */
[----:B------:R-:W-:Y:S01]  /*10cd0*/  VIADD R62, R22, 0x80 ;  /* 0x00000080163e7836 */ /* 0x000fe20000000000 */
[----:B--2---:R-:W-:Y:S01]  /*10ce0*/  SYNCS.ARRIVE.TRANS64.RED.A1T0 RZ, [UR8], RZ ;  /* 0x000000ffffff79a7 */ /* 0x004fe20008100408 */
[----:B------:R0:W1:Y:S01]  /*10cf0*/  SHFL.IDX PT, R60, R0, RZ, 0x181f ;  /* 0x00181fff003c7589 */ /* 0x00006200000e0000 */
[----:B------:R-:W-:Y:S03]  /*10d00*/  BSSY B1, `(.L_x_5502) ;  /* 0x0000014000017945 */ /* 0x000fe60003800000 */
[----:B------:R0:W2:Y:S01]  /*10d10*/  SHFL.IDX PT, R19, R17, RZ, 0x181f ;  /* 0x00181fff11137589 */ /* 0x0000a200000e0000 */
[----:B------:R-:W-:-:S02]  /*10d20*/  SHF.R.S32.HI R64, RZ, 0x1f, R22 ;  /* 0x0000001fff407819 */ /* 0x000fc40000011416 */
        /* <DEDUP_REMOVED lines=8> */
[CC--:B-1----:R-:W-:Y:S02]  /*10db0*/  @!P4 LEA R2, P6, R22.reuse, R60.reuse, 0x1 ;  /* 0x0000003c1602c211 */ /* 0x0c2fe400078c08ff */
[CC--:B------:R-:W-:Y:S02]  /*10dc0*/  @!P3 LEA R20, P5, R65.reuse, R60.reuse, 0x1 ;  /* 0x0000003c4114b211 */ /* 0x0c0fe400078a08ff */
[-C--:B--2---:R-:W-:Y:S02]  /*10dd0*/  @!P4 LEA.HI.X R3, R22, R19.reuse, R64, 0x1, P6 ;  /* 0x000000131603c211 */ /* 0x084fe400030f0c40 */
[C---:B------:R-:W-:Y:S02]  /*10de0*/  @!P2 LEA R60, P6, R62.reuse, R60, 0x1 ;  /* 0x0000003c3e3ca211 */ /* 0x040fe400078c08ff */
[-C--:B------:R-:W-:Y:S01]  /*10df0*/  @!P3 LEA.HI.X R21, R65, R19.reuse, R66, 0x1, P5 ;  /* 0x000000134115b211 */ /* 0x080fe200028f0c42 */
[----:B-----5:R3:W-:Y:S01]  /*10e00*/  @!P4 ST.E.128 desc[UR8][R2.64], R4 ;  /* 0x000000040200c985 */ /* 0x0207e2000c101d08 */
[----:B------:R-:W-:-:S03]  /*10e10*/  @!P2 LEA.HI.X R61, R62, R19, R67, 0x1, P6 ;  /* 0x000000133e3da211 */ /* 0x000fc600030f0c43 */
[----:B------:R3:W-:Y:S04]  /*10e20*/  @!P3 ST.E.128 desc[UR8][R20.64], R28 ;  /* 0x0000001c1400b985 */ /* 0x0007e8000c101d08 */
[----:B------:R3:W-:Y:S02]  /*10e30*/  @!P2 ST.E.128 desc[UR8][R60.64], R44 ;  /* 0x0000002c3c00a985 */ /* 0x0007e4000c101d08 */
.L_x_5503:
[----:B------:R-:W-:Y:S05]  /*10e40*/  BSYNC B1 ;  /* 0x0000000000017941 */ /* 0x000fea0003800000 */
.L_x_5502:
        /* <DEDUP_REMOVED lines=10> */
[CC--:B------:R-:W-:Y:S02]  /*10ef0*/  @!P5 LEA R4, P2, R65.reuse, R6.reuse, 0x1 ;  /* 0x000000064104d211 */ /* 0x0c0fe400078408ff */
[----:B------:R-:W-:Y:S02]  /*10f00*/  @!P6 LEA R6, P3, R62, R6, 0x1 ;  /* 0x000000063e06e211 */ /* 0x000fe400078608ff */
[-C--:B----4-:R-:W-:Y:S02]  /*10f10*/  @!P4 LEA.HI.X R3, R22, R7.reuse, R64, 0x1, P0 ;  /* 0x000000071603c211 */ /* 0x090fe400000f0c40 */
[-C--:B------:R-:W-:Y:S02]  /*10f20*/  @!P5 LEA.HI.X R5, R65, R7.reuse, R66, 0x1, P2 ;  /* 0x000000074105d211 */ /* 0x080fe400010f0c42 */
[----:B------:R-:W-:Y:S01]  /*10f30*/  @!P6 LEA.HI.X R7, R62, R7, R67, 0x1, P3 ;  /* 0x000000073e07e211 */ /* 0x000fe200018f0c43 */
[----:B------:R0:W-:Y:S04]  /*10f40*/  @!P4 ST.E.128 desc[UR8][R2.64], R8 ;  /* 0x000000080200c985 */ /* 0x0001e8000c101d08 */
[----:B------:R0:W-:Y:S04]  /*10f50*/  @!P5 ST.E.128 desc[UR8][R4.64], R32 ;  /* 0x000000200400d985 */ /* 0x0001e8000c101d08 */
[----:B------:R0:W-:Y:S02]  /*10f60*/  @!P6 ST.E.128 desc[UR8][R6.64], R48 ;  /* 0x000000300600e985 */ /* 0x0001e4000c101d08 */
.L_x_5505:
[----:B------:R-:W-:Y:S05]  /*10f70*/  BSYNC B1 ;  /* 0x0000000000017941 */ /* 0x000fea0003800000 */
.L_x_5504:
        /* <DEDUP_REMOVED lines=18> */
.L_x_5507:
[----:B------:R-:W-:Y:S05]  /*110a0*/  BSYNC B1 ;  /* 0x0000000000017941 */ /* 0x000fea0003800000 */
.L_x_5506:
[----:B0-----:R-:W-:Y:S01]  /*110b0*/  VIADD R3, R63, 0x60 ;  /* 0x000000603f037836 */ /* 0x001fe20000000000 */
[----:B---3--:R-:W0:Y:S04]  /*110c0*/  SHFL.IDX PT, R17, R17, 0x3, 0x181f ;  /* 0x00781f0011117f89 */ /* 0x008e2800000e0000 */
[----:B------:R-:W-:Y:S01]  /*110d0*/  ISETP.GE.AND P0, PT, R3, R16, PT ;  /* 0x000000100300720c */ /* 0x000fe20003f06270 */
[----:B------:R-:W3:-:S12]  /*110e0*/  SHFL.IDX PT, R0, R0, 0x3, 0x181f ;  /* 0x00781f0000007f89 */ /* 0x000ed800000e0000 */
[----:B------:R-:W-:Y:S05]  /*110f0*/  @P0 BRA `(.L_x_5508) ;  /* 0x0000002000640947 */ /* 0x000fea0003800000 */
[----:B------:R-:W-:Y:S01]  /*11100*/  ULDC UR4, c[0x0][0xac8] ;  /* 0x0002b20000047ab9 */ /* 0x000fe20000000800 */
[----:B------:R-:W-:Y:S01]  /*11110*/  ULDC.64 UR8, c[0x0][0x208] ;  /* 0x0000820000087ab9 */ /* 0x000fe20000000a00 */
[----:B------:R-:W-:Y:S02]  /*11120*/  ISETP.GE.AND P2, PT, R22, UR4, PT ;  /* 0x0000000416007c0c */ /* 0x000fe4000bf46270 */
[----:B------:R-:W-:-:S11]  /*11130*/  ISETP.GE.AND P3, PT, R65, UR4, PT ;  /* 0x0000000441007c0c */ /* 0x000fd6000bf66270 */
[CC--:B---3--:R-:W-:Y:S02]  /*11140*/  @!P2 LEA R2, P0, R22.reuse, R0.reuse, 0x1 ;  /* 0x000000001602a211 */ /* 0x0c8fe400078008ff */
[C---:B------:R-:W-:Y:S02]  /*11150*/  @!P3 LEA R4, P1, R65.reuse, R0, 0x1 ;  /* 0x000000004104b211 */ /* 0x040fe400078208ff */
[-C--:B0-----:R-:W-:Y:S02]  /*11160*/  @!P2 LEA.HI.X R3, R22, R17.reuse, R64, 0x1, P0 ;  /* 0x000000111603a211 */ /* 0x081fe400000f0c40 */
        /* <DEDUP_REMOVED lines=10> */
.L_x_5501:
        /* <DEDUP_REMOVED lines=39> */
[----:B------:R-:W-:Y:S01]  /*11480*/  UIMAD UR4, UR17, UR13, UR11 ;  /* 0x0000000d110472a4 */ /* 0x000fe2000f8e020b */
[----:B------:R-:W-:Y:S02]  /*11490*/  SHF.R.S32.HI R93, RZ, 0x1f, R223 ;  /* 0x0000001fff5d7819 */ /* 0x000fe400000114df */
[----:B------:R-:W-:Y:S01]  /*114a0*/  ULDC.64 UR12, c[0x0][0xb30] ;  /* 0x0002cc00000c7ab9 */ /* 0x000fe20000000a00 */
[----:B------:R-:W-:Y:S01]  /*114b0*/  IMAD R9, R3, R2, R15 ;  /* 0x0000000203097224 */ /* 0x000fe200078e020f */
[----:B------:R-:W-:Y:S01]  /*114c0*/  SHF.R.S32.HI R94, RZ, 0x1f, R224 ;  /* 0x0000001fff5e7819 */ /* 0x000fe200000114e0 */
[----:B------:R-:W-:Y:S01]  /*114d0*/  IMAD R0, R0, UR12, RZ ;  /* 0x0000000c00007c24 */ /* 0x000fe2000f8e02ff */
[----:B------:R-:W-:Y:S01]  /*114e0*/  SHF.R.S32.HI R95, RZ, 0x1f, R225 ;  /* 0x0000001fff5f7819 */ /* 0x000fe200000114e1 */
[----:B------:R-:W-:Y:S01]  /*114f0*/  IMAD.U32 R3, RZ, RZ, UR11 ;  /* 0x0000000bff037e24 */ /* 0x000fe2000f8e00ff */
        /* <DEDUP_REMOVED lines=23> */
[----:B------:R-:W-:Y:S01]  /*11670*/  VIADD R13, R18, 0x20 ;  /* 0x00000020120d7836 */ /* 0x000fe20000000000 */
[----:B------:R-:W-:Y:S01]  /*11680*/  ISETP.GE.AND P4, PT, R230, UR4, PT ;  /* 0x00000004e6007c0c */ /* 0x000fe2000bf86270 */
[----:B------:R-:W-:Y:S01]  /*11690*/  ULDC.64 UR8, c[0x0][0x208] ;  /* 0x0000820000087ab9 */ /* 0x000fe20000000a00 */
[----:B------:R-:W-:Y:S02]  /*116a0*/  ISETP.GE.AND P3, PT, R229, UR4, PT ;  /* 0x00000004e5007c0c */ /* 0x000fe4000bf66270 */
[----:B------:R-:W-:Y:S02]  /*116b0*/  ISETP.GE.AND P5, PT, R18, UR4, PT ;  /* 0x0000000412007c0c */ /* 0x000fe4000bfa6270 */
[----:B------:R-:W-:Y:S02]  /*116c0*/  ISETP.GE.AND P0, PT, R13, UR4, PT ;  /* 0x000000040d007c0c */ /* 0x000fe4000bf06270 */
[----:B------:R-:W-:-:S02]  /*116d0*/  ISETP.GE.AND P1, PT, R207, UR4, PT ;  /* 0x00000004cf007c0c */ /* 0x000fc4000bf26270 */
[----:B------:R-:W-:Y:S02]  /*116e0*/  SHF.R.S32.HI R12, RZ, 0x1f, R13 ;  /* 0x0000001fff0c7819 */ /* 0x000fe4000001140d */
[----:B------:R-:W-:Y:S02]  /*116f0*/  SHF.R.S32.HI R17, RZ, 0x1f, R206 ;  /* 0x0000001fff117819 */ /* 0x000fe400000114ce */
[-C--:B-1----:R-:W-:Y:S02]  /*11700*/  @!P4 LEA R8, P6, R230, R2.reuse, 0x2 ;  /* 0x00000002e608c211 */ /* 0x082fe400078c10ff */
[C---:B------:R-:W-:Y:S01]  /*11710*/  @!P3 LEA R10, P2, R229.reuse, R2, 0x2 ;  /* 0x00000002e50ab211 */ /* 0x040fe200078410ff */
[----:B--2---:R-:W-:Y:S01]  /*11720*/  @!P5 IMAD.WIDE R6, R18, 0x4, R2 ;  /* 0x000000041206d825 */ /* 0x004fe200078e0202 */
[-C--:B------:R-:W-:Y:S02]  /*11730*/  @!P4 LEA.HI.X R9, R230, R3.reuse, R134, 0x2, P6 ;  /* 0x00000003e609c211 */ /* 0x080fe400030f1486 */
[----:B------:R-:W-:-:S02]  /*11740*/  @!P3 LEA.HI.X R11, R229, R3, R133, 0x2, P2 ;  /* 0x00000003e50bb211 */ /* 0x000fc400010f1485 */
[----:B------:R-:W-:Y:S01]  /*11750*/  ISETP.GE.AND P2, PT, R206, UR4, PT ;  /* 0x00000004ce007c0c */ /* 0x000fe2000bf46270 */
[----:B------:R1:W-:Y:S01]  /*11760*/  @!P5 ST.E.64 desc[UR8][R6.64], R24 ;  /* 0x000000180600d985 */ /* 0x0003e2000c101b08 */
[----:B------:R-:W-:-:S03]  /*11770*/  @!P0 LEA R14, P6, R13, R2, 0x2 ;  /* 0x000000020d0e8211 */ /* 0x000fc600078c10ff */
[----:B------:R2:W-:Y:S01]  /*11780*/  @!P4 ST.E.64 desc[UR8][R8.64], R28 ;  /* 0x0000001c0800c985 */ /* 0x0005e2000c101b08 */
[-C--:B------:R-:W-:Y:S02]  /*11790*/  @!P0 LEA.HI.X R15, R13, R3.reuse, R12, 0x2, P6 ;  /* 0x000000030d0f8211 */ /* 0x080fe400030f140c */
[----:B------:R-:W-:Y:S01]  /*117a0*/  SHF.R.S32.HI R13, RZ, 0x1f, R207 ;  /* 0x0000001fff0d7819 */ /* 0x000fe200000114cf */
[----:B------:R3:W-:Y:S01]  /*117b0*/  @!P3 ST.E.64 desc[UR8][R10.64], R32 ;  /* 0x000000200a00b985 */ /* 0x0007e2000c101b08 */
[----:B------:R-:W-:Y:S02]  /*117c0*/  ISETP.GE.AND P3, PT, R228, UR4, PT ;  /* 0x00000004e4007c0c */ /* 0x000fe4000bf66270 */
[----:B------:R-:W-:Y:S02]  /*117d0*/  @!P1 LEA R12, P5, R207, R2, 0x2 ;  /* 0x00000002cf0c9211 */ /* 0x000fe400078a10ff */
[----:B------:R-:W-:Y:S02]  /*117e0*/  ISETP.GE.AND P4, PT, R227, UR4, PT ;  /* 0x00000004e3007c0c */ /* 0x000fe4000bf86270 */
[----:B------:R-:W-:-:S02]  /*117f0*/  @!P1 LEA.HI.X R13, R207, R3, R13, 0x2, P5 ;  /* 0x00000003cf0d9211 */ /* 0x000fc400028f140d */
[----:B------:R-:W-:Y:S02]  /*11800*/  ISETP.GE.AND P5, PT, R226, UR4, PT ;  /* 0x00000004e2007c0c */ /* 0x000fe4000bfa6270 */
[-C--:B------:R-:W-:Y:S01]  /*11810*/  @!P2 LEA R84, P6, R206, R2.reuse, 0x2 ;  /* 0x00000002ce54a211 */ /* 0x080fe200078c10ff */
[----:B------:R-:W-:Y:S02]  /*11820*/  @!P1 ST.E.64 desc[UR8][R12.64], R36 ;  /* 0x000000240c009985 */ /* 0x000fe4000c101b08 */
[----:B-1----:R-:W-:Y:S02]  /*11830*/  @!P3 LEA R6, P1, R228, R2, 0x2 ;  /* 0x00000002e406b211 */ /* 0x002fe400078210ff */
[-C--:B------:R-:W-:Y:S01]  /*11840*/  @!P2 LEA.HI.X R85, R206, R3.reuse, R17, 0x2, P6 ;  /* 0x00000003ce55a211 */ /* 0x080fe200030f1411 */
[----:B------:R1:W-:Y:S01]  /*11850*/  @!P0 ST.E.64 desc[UR8][R14.64], R40 ;  /* 0x000000280e008985 */ /* 0x0003e2000c101b08 */
[----:B------:R-:W-:Y:S02]  /*11860*/  @!P3 LEA.HI.X R7, R228, R3, R132, 0x2, P1 ;  /* 0x00000003e407b211 */ /* 0x000fe400008f1484 */
[----:B------:R-:W-:Y:S01]  /*11870*/  ISETP.GE.AND P1, PT, R224, UR4, PT ;  /* 0x00000004e0007c0c */ /* 0x000fe2000bf26270 */
[----:B------:R-:W-:Y:S01]  /*11880*/  @!P2 ST.E.64 desc[UR8][R84.64], R44 ;  /* 0x0000002c5400a985 */ /* 0x000fe2000c101b08 */
[----:B------:R-:W-:-:S02]  /*11890*/  ISETP.GE.AND P0, PT, R225, UR4, PT ;  /* 0x00000004e1007c0c */ /* 0x000fc4000bf06270 */
[CC--:B--2---:R-:W-:Y:S01]  /*118a0*/  @!P4 LEA R8, P2, R227.reuse, R2.reuse, 0x2 ;  /* 0x00000002e308c211 */ /* 0x0c4fe200078410ff */
[----:B------:R2:W-:Y:S01]  /*118b0*/  @!P3 ST.E.64 desc[UR8][R6.64], R48 ;  /* 0x000000300600b985 */ /* 0x0005e2000c101b08 */
[CC--:B---3--:R-:W-:Y:S02]  /*118c0*/  @!P5 LEA R10, P6, R226.reuse, R2.reuse, 0x2 ;  /* 0x00000002e20ad211 */ /* 0x0c8fe400078c10ff */
[-C--:B------:R-:W-:Y:S02]  /*118d0*/  @!P4 LEA.HI.X R9, R227, R3.reuse, R131, 0x2, P2 ;  /* 0x00000003e309c211 */ /* 0x080fe400010f1483 */
[----:B------:R-:W-:Y:S02]  /*118e0*/  ISETP.GE.AND P2, PT, R223, UR4, PT ;  /* 0x00000004df007c0c */ /* 0x000fe4000bf46270 */
[----:B------:R-:W-:Y:S01]  /*118f0*/  @!P5 LEA.HI.X R11, R226, R3, R130, 0x2, P6 ;  /* 0x00000003e20bd211 */ /* 0x000fe200030f1482 */
[----:B------:R3:W-:Y:S01]  /*11900*/  @!P4 ST.E.64 desc[UR8][R8.64], R52 ;  /* 0x000000340800c985 */ /* 0x0007e2000c101b08 */
[----:B-1----:R-:W-:-:S02]  /*11910*/  @!P1 LEA R14, P3, R224, R2, 0x2 ;  /* 0x00000002e00e9211 */ /* 0x002fc400078610ff */
[----:B------:R-:W-:Y:S01]  /*11920*/  @!P0 LEA R12, P6, R225, R2, 0x2 ;  /* 0x00000002e10c8211 */ /* 0x000fe200078c10ff */
[----:B------:R1:W-:Y:S01]  /*11930*/  @!P5 ST.E.64 desc[UR8][R10.64], R56 ;  /* 0x000000380a00d985 */ /* 0x0003e2000c101b08 */
[----:B------:R-:W-:Y:S02]  /*11940*/  ISETP.GE.AND P5, PT, R222, UR4, PT ;  /* 0x00000004de007c0c */ /* 0x000fe4000bfa6270 */
[----:B------:R-:W-:Y:S02]  /*11950*/  ISETP.GE.AND P4, PT, R221, UR4, PT ;  /* 0x00000004dd007c0c */ /* 0x000fe4000bf86270 */
[-C--:B------:R-:W-:Y:S02]  /*11960*/  @!P1 LEA.HI.X R15, R224, R3.reuse, R94, 0x2, P3 ;  /* 0x00000003e00f9211 */ /* 0x080fe400018f145e */
[----:B------:R-:W-:Y:S02]  /*11970*/  ISETP.GE.AND P3, PT, R220, UR4, PT ;  /* 0x00000004dc007c0c */ /* 0x000fe4000bf66270 */
[----:B------:R-:W-:-:S02]  /*11980*/  @!P0 LEA.HI.X R13, R225, R3, R95, 0x2, P6 ;  /* 0x00000003e10d8211 */ /* 0x000fc400030f145f */
[----:B------:R-:W-:-:S03]  /*11990*/  @!P2 LEA R24, P6, R223, R2, 0x2 ;  /* 0x00000002df18a211 */ /* 0x000fc600078c10ff */
        /* <DEDUP_REMOVED lines=8> */
[----:B-1----:R-:W-:Y:S01]  /*11a20*/  @!P3 LEA R10, P6, R220, R2, 0x2 ;  /* 0x00000002dc0ab211 */ /* 0x002fe200078c10ff */
[----:B------:R1:W-:Y:S01]  /*11a30*/  @!P5 ST.E.64 desc[UR8][R6.64], R72 ;  /* 0x000000480600d985 */ /* 0x0003e2000c101b08 */
[----:B------:R-:W-:-:S02]  /*11a40*/  ISETP.GE.AND P1, PT, R218, UR4, PT ;  /* 0x00000004da007c0c */ /* 0x000fc4000bf26270 */
[-C--:B------:R-:W-:Y:S02]  /*11a50*/  @!P4 LEA.HI.X R9, R221, R3.reuse, R91, 0x2, P0 ;  /* 0x00000003dd09c211 */ /* 0x080fe400000f145b */
[----:B------:R-:W-:Y:S02]  /*11a60*/  ISETP.GE.AND P0, PT, R217, UR4, PT ;  /* 0x00000004d9007c0c */ /* 0x000fe4000bf06270 */
[----:B------:R-:W-:Y:S01]  /*11a70*/  @!P3 LEA.HI.X R11, R220, R3, R90, 0x2, P6 ;  /* 0x00000003dc0bb211 */ /* 0x000fe200030f145a */
[----:B------:R5:W-:Y:S02]  /*11a80*/  @!P4 ST.E.64 desc[UR8][R8.64], R76 ;  /* 0x0000004c0800c985 */ /* 0x000be4000c101b08 */
[----:B----4-:R-:W-:Y:S02]  /*11a90*/  @!P2 LEA R12, P4, R219, R2, 0x2 ;  /* 0x00000002db0ca211 */ /* 0x010fe400078810ff */
[----:B------:R4:W-:Y:S01]  /*11aa0*/  @!P3 ST.E.64 desc[UR8][R10.64], R80 ;  /* 0x000000500a00b985 */ /* 0x0009e2000c101b08 */
[----:B------:R-:W-:-:S02]  /*11ab0*/  ISETP.GE.AND P3, PT, R216, UR4, PT ;  /* 0x00000004d8007c0c */ /* 0x000fc4000bf66270 */
[CC--:B--2---:R-:W-:Y:S02]  /*11ac0*/  @!P1 LEA R14, P5, R218.reuse, R2.reuse, 0x2 ;  /* 0x00000002da0e9211 */ /* 0x0c4fe400078a10ff */
[-C--:B------:R-:W-:Y:S02]  /*11ad0*/  @!P2 LEA.HI.X R13, R219, R3.reuse, R89, 0x2, P4 ;  /* 0x00000003db0da211 */ /* 0x080fe400020f1459 */
[----:B---3--:R-:W-:Y:S02]  /*11ae0*/  @!P0 LEA R24, P6, R217, R2, 0x2 ;  /* 0x00000002d9188211 */ /* 0x008fe400078c10ff */
[----:B------:R-:W-:Y:S01]  /*11af0*/  ISETP.GE.AND P4, PT, R215, UR4, PT ;  /* 0x00000004d7007c0c */ /* 0x000fe2000bf86270 */
[----:B------:R2:W-:Y:S01]  /*11b00*/  @!P2 ST.E.64 desc[UR8][R12.64], R20 ;  /* 0x000000140c00a985 */ /* 0x0005e2000c101b08 */
[-C--:B------:R-:W-:Y:S02]  /*11b10*/  @!P1 LEA.HI.X R15, R218, R3.reuse, R88, 0x2, P5 ;  /* 0x00000003da0f9211 */ /* 0x080fe400028f1458 */
[----:B------:R-:W-:-:S02]  /*11b20*/  @!P0 LEA.HI.X R25, R217, R3, R87, 0x2, P6 ;  /* 0x00000003d9198211 */ /* 0x000fc400030f1457 */
[----:B------:R-:W-:Y:S01]  /*11b30*/  ISETP.GE.AND P2, PT, R214, UR4, PT ;  /* 0x00000004d6007c0c */ /* 0x000fe2000bf46270 */
[----:B------:R3:W-:Y:S01]  /*11b40*/  @!P1 ST.E.64 desc[UR8][R14.64], R120 ;  /* 0x000000780e009985 */ /* 0x0007e2000c101b08 */
[----:B-1----:R-:W-:Y:S02]  /*11b50*/  @!P3 LEA R6, P5, R216, R2, 0x2 ;  /* 0x00000002d806b211 */ /* 0x002fe400078a10ff */
[----:B------:R-:W-:Y:S01]  /*11b60*/  ISETP.GE.AND P1, PT, R213, UR4, PT ;  /* 0x00000004d5007c0c */ /* 0x000fe2000bf26270 */
[----:B------:R1:W-:Y:S01]  /*11b70*/  @!P0 ST.E.64 desc[UR8][R24.64], R122 ;  /* 0x0000007a18008985 */ /* 0x0003e2000c101b08 */
[----:B------:R-:W-:Y:S02]  /*11b80*/  ISETP.GE.AND P0, PT, R212, UR4, PT ;  /* 0x00000004d4007c0c */ /* 0x000fe4000bf06270 */
[----:B------:R-:W-:Y:S02]  /*11b90*/  @!P3 LEA.HI.X R7, R216, R3, R86, 0x2, P5 ;  /* 0x00000003d807b211 */ /* 0x000fe400028f1456 */
[----:B------:R-:W-:-:S02]  /*11ba0*/  ISETP.GE.AND P5, PT, R211, UR4, PT ;  /* 0x00000004d3007c0c */ /* 0x000fc4000bfa6270 */
[CC--:B-----5:R-:W-:Y:S01]  /*11bb0*/  @!P4 LEA R8, P6, R215.reuse, R2.reuse, 0x2 ;  /* 0x00000002d708c211 */ /* 0x0e0fe200078c10ff */
[----:B------:R1:W-:Y:S01]  /*11bc0*/  @!P3 ST.E.64 desc[UR8][R6.64], R96 ;  /* 0x000000600600b985 */ /* 0x0003e2000c101b08 */
[CC--:B----4-:R-:W-:Y:S02]  /*11bd0*/  @!P2 LEA R10, P3, R214.reuse, R2.reuse, 0x2 ;  /* 0x00000002d60aa211 */ /* 0x0d0fe400078610ff */
[-C--:B------:R-:W-:Y:S02]  /*11be0*/  @!P4 LEA.HI.X R9, R215, R3.reuse, R22, 0x2, P6 ;  /* 0x00000003d709c211 */ /* 0x080fe400030f1416 */
[-C--:B--2---:R-:W-:Y:S02]  /*11bf0*/  @!P1 LEA R12, P6, R213, R2.reuse, 0x2 ;  /* 0x00000002d50c9211 */ /* 0x084fe400078c10ff */
[----:B------:R-:W-:Y:S01]  /*11c00*/  @!P2 LEA.HI.X R11, R214, R3, R19, 0x2, P3 ;  /* 0x00000003d60ba211 */ /* 0x000fe200018f1413 */
[----:B------:R1:W-:Y:S01]  /*11c10*/  @!P4 ST.E.64 desc[UR8][R8.64], R100 ;  /* 0x000000640800c985 */ /* 0x0003e2000c101b08 */
[----:B---3--:R-:W-:-:S02]  /*11c20*/  @!P0 LEA R14, P4, R212, R2, 0x2 ;  /* 0x00000002d40e8211 */ /* 0x008fc400078810ff */
        /* <DEDUP_REMOVED lines=8> */
.L_x_5510:
[----:B------:R-:W-:Y:S05]  /*11cb0*/  BSYNC B1 ;  /* 0x0000000000017941 */ /* 0x000fea0003800000 */
.L_x_5509:
[----:B------:R-:W-:Y:S01]  /*11cc0*/  ISETP.GE.AND P0, PT, R5, R16, PT ;  /* 0x000000100500720c */ /* 0x000fe20003f06270 */
[----:B-1----:R1:W3:Y:S04]  /*11cd0*/  SHFL.IDX PT, R7, R4, 0x1, 0x1c1f ;  /* 0x003c1f0004077f89 */ /* 0x0022e800000e0000 */
[----:B------:R1:W4:Y:S08]  /*11ce0*/  SHFL.IDX PT, R6, R0, 0x1, 0x1c1f ;  /* 0x003c1f0000067f89 */ /* 0x00033000000e0000 */
[----:B-1----:R-:W-:Y:S05]  /*11cf0*/  @P0 BRA `(.L_x_5508) ;  /* 0x0000001400640947 */ /* 0x002fea0003800000 */
        /* <DEDUP_REMOVED lines=8> */
[----:B0-----:R-:W-:Y:S02]  /*11d80*/  SHF.R.S32.HI R0, RZ, 0x1f, R207 ;  /* 0x0000001fff007819 */ /* 0x001fe400000114cf */
[----:B------:R-:W-:Y:S02]  /*11d90*/  SHF.R.S32.HI R14, RZ, 0x1f, R13 ;  /* 0x0000001fff0e7819 */ /* 0x000fe4000001140d */
[-C--:B----4-:R-:W-:Y:S01]  /*11da0*/  @!P2 LEA R4, P0, R230, R6.reuse, 0x2 ;  /* 0x00000006e604a211 */ /* 0x090fe200078010ff */
[----:B--23--:R-:W-:Y:S02]  /*11db0*/  @!P1 IMAD.WIDE R2, R18, 0x4, R6 ;  /* 0x0000000412029825 */ /* 0x00cfe400078e0206 */
[----:B------:R-:W-:Y:S02]  /*11dc0*/  @!P5 LEA R8, P6, R229, R6, 0x2 ;  /* 0x00000006e508d211 */ /* 0x000fe400078c10ff */
[----:B------:R-:W-:Y:S01]  /*11dd0*/  @!P2 LEA.HI.X R5, R230, R7, R134, 0x2, P0 ;  /* 0x00000007e605a211 */ /* 0x000fe200000f1486 */
[----:B------:R0:W-:Y:S01]  /*11de0*/  @!P1 ST.E.64 desc[UR8][R2.64], R26 ;  /* 0x0000001a02009985 */ /* 0x0001e2000c101b08 */
[----:B------:R-:W-:-:S02]  /*11df0*/  ISETP.GE.AND P0, PT, R206, UR4, PT ;  /* 0x00000004ce007c0c */ /* 0x000fc4000bf06270 */
[-C--:B------:R-:W-:Y:S01]  /*11e00*/  @!P5 LEA.HI.X R9, R229, R7.reuse, R133, 0x2, P6 ;  /* 0x00000007e509d211 */ /* 0x080fe200030f1485 */
[----:B------:R1:W-:Y:S01]  /*11e10*/  @!P2 ST.E.64 desc[UR8][R4.64], R30 ;  /* 0x0000001e0400a985 */ /* 0x0003e2000c101b08 */
[CC--:B------:R-:W-:Y:S02]  /*11e20*/  @!P4 LEA R10, P2, R207.reuse, R6.reuse, 0x2 ;  /* 0x00000006cf0ac211 */ /* 0x0c0fe400078410ff */
[----:B------:R-:W-:Y:S01]  /*11e30*/  ISETP.GE.AND P1, PT, R228, UR4, PT ;  /* 0x00000004e4007c0c */ /* 0x000fe2000bf26270 */
[----:B------:R-:W-:Y:S01]  /*11e40*/  @!P5 ST.E.64 desc[UR8][R8.64], R34 ;  /* 0x000000220800d985 */ /* 0x000fe2000c101b08 */
[----:B------:R-:W-:Y:S02]  /*11e50*/  @!P4 LEA.HI.X R11, R207, R7, R0, 0x2, P2 ;  /* 0x00000007cf0bc211 */ /* 0x000fe400010f1400 */
[----:B------:R-:W-:Y:S02]  /*11e60*/  ISETP.GE.AND P2, PT, R227, UR4, PT ;  /* 0x00000004e3007c0c */ /* 0x000fe4000bf46270 */
[----:B------:R-:W-:Y:S01]  /*11e70*/  @!P3 LEA R12, P6, R13, R6, 0x2 ;  /* 0x000000060d0cb211 */ /* 0x000fe200078c10ff */
[----:B------:R2:W-:Y:S01]  /*11e80*/  @!P4 ST.E.64 desc[UR8][R10.64], R38 ;  /* 0x000000260a00c985 */ /* 0x0005e2000c101b08 */
[----:B0-----:R-:W-:-:S02]  /*11e90*/  SHF.R.S32.HI R3, RZ, 0x1f, R206 ;  /* 0x0000001fff037819 */ /* 0x001fc400000114ce */
[CC--:B------:R-:W-:Y:S02]  /*11ea0*/  @!P0 LEA R2, P4, R206.reuse, R6.reuse, 0x2 ;  /* 0x00000006ce028211 */ /* 0x0c0fe400078810ff */
[-C--:B------:R-:W-:Y:S02]  /*11eb0*/  @!P3 LEA.HI.X R13, R13, R7.reuse, R14, 0x2, P6 ;  /* 0x000000070d0db211 */ /* 0x080fe400030f140e */
[----:B------:R-:W-:Y:S02]  /*11ec0*/  @!P0 LEA.HI.X R3, R206, R7, R3, 0x2, P4 ;  /* 0x00000007ce038211 */ /* 0x000fe400020f1403 */
[----:B------:R-:W-:Y:S01]  /*11ed0*/  ISETP.GE.AND P4, PT, R225, UR4, PT ;  /* 0x00000004e1007c0c */ /* 0x000fe2000bf86270 */
[----:B------:R0:W-:Y:S01]  /*11ee0*/  @!P3 ST.E.64 desc[UR8][R12.64], R42 ;  /* 0x0000002a0c00b985 */ /* 0x0001e2000c101b08 */
[----:B------:R-:W-:Y:S02]  /*11ef0*/  ISETP.GE.AND P3, PT, R226, UR4, PT ;  /* 0x00000004e2007c0c */ /* 0x000fe4000bf66270 */
[-C--:B-1----:R-:W-:Y:S01]  /*11f00*/  @!P1 LEA R4, P5, R228, R6.reuse, 0x2 ;  /* 0x00000006e4049211 */ /* 0x082fe200078a10ff */
[----:B------:R1:W-:Y:S01]  /*11f10*/  @!P0 ST.E.64 desc[UR8][R2.64], R46 ;  /* 0x0000002e02008985 */ /* 0x0003e2000c101b08 */
[----:B------:R-:W-:-:S02]  /*11f20*/  @!P2 LEA R14, P6, R227, R6, 0x2 ;  /* 0x00000006e30ea211 */ /* 0x000fc400078c10ff */
[-C--:B------:R-:W-:Y:S02]  /*11f30*/  @!P1 LEA.HI.X R5, R228, R7.reuse, R132, 0x2, P5 ;  /* 0x00000007e4059211 */ /* 0x080fe400028f1484 */
[----:B------:R-:W-:Y:S02]  /*11f40*/  ISETP.GE.AND P5, PT, R224, UR4, PT ;  /* 0x00000004e0007c0c */ /* 0x000fe4000bfa6270 */
[----:B------:R-:W-:Y:S01]  /*11f50*/  @!P2 LEA.HI.X R15, R227, R7, R131, 0x2, P6 ;  /* 0x00000007e30fa211 */ /* 0x000fe200030f1483 */
[----:B------:R3:W-:Y:S01]  /*11f60*/  @!P1 ST.E.64 desc[UR8][R4.64], R50 ;  /* 0x0000003204009985 */ /* 0x0007e2000c101b08 */
[-C--:B--2---:R-:W-:Y:S02]  /*11f70*/  @!P4 LEA R10, P0, R225, R6.reuse, 0x2 ;  /* 0x00000006e10ac211 */ /* 0x084fe400078010ff */
[----:B------:R-:W-:Y:S01]  /*11f80*/  @!P3 LEA R8, P6, R226, R6, 0x2 ;  /* 0x00000006e208b211 */ /* 0x000fe200078c10ff */
[----:B------:R2:W-:Y:S01]  /*11f90*/  @!P2 ST.E.64 desc[UR8][R14.64], R54 ;  /* 0x000000360e00a985 */ /* 0x0005e2000c101b08 */
[----:B------:R-:W-:-:S02]  /*11fa0*/  ISETP.GE.AND P2, PT, R223, UR4, PT ;  /* 0x00000004df007c0c */ /* 0x000fc4000bf46270 */
[----:B------:R-:W-:Y:S02]  /*11fb0*/  ISETP.GE.AND P1, PT, R222, UR4, PT ;  /* 0x00000004de007c0c */ /* 0x000fe4000bf26270 */
[-C--:B------:R-:W-:Y:S02]  /*11fc0*/  @!P4 LEA.HI.X R11, R225, R7.reuse, R95, 0x2, P0 ;  /* 0x00000007e10bc211 */ /* 0x080fe400000f145f */
[----:B------:R-:W-:Y:S02]  /*11fd0*/  ISETP.GE.AND P0, PT, R221, UR4, PT ;  /* 0x00000004dd007c0c */ /* 0x000fe4000bf06270 */
[----:B------:R-:W-:Y:S02]  /*11fe0*/  @!P3 LEA.HI.X R9, R226, R7, R130, 0x2, P6 ;  /* 0x00000007e209b211 */ /* 0x000fe400030f1482 */
[----:B0-----:R-:W-:-:S03]  /*11ff0*/  @!P5 LEA R12, P6, R224, R6, 0x2 ;  /* 0x00000006e00cd211 */ /* 0x001fc600078c10ff */
[----:B------:R0:W-:Y:S01]  /*12000*/  @!P3 ST.E.64 desc[UR8][R8.64], R58 ;  /* 0x0000003a0800b985 */ /* 0x0001e2000c101b08 */
[-C--:B------:R-:W-:Y:S02]  /*12010*/  @!P5 LEA.HI.X R13, R224, R7.reuse, R94, 0x2, P6 ;  /* 0x00000007e00dd211 */ /* 0x080fe400030f145e */
[CC--:B-1----:R-:W-:Y:S01]  /*12020*/  @!P2 LEA R2, P6, R223.reuse, R6.reuse, 0x2 ;  /* 0x00000006df02a211 */ /* 0x0c2fe200078c10ff */
[----:B------:R1:W-:Y:S01]  /*12030*/  @!P4 ST.E.64 desc[UR8][R10.64], R62 ;  /* 0x0000003e0a00c985 */ /* 0x0003e2000c101b08 */
[-C--:B---3--:R-:W-:Y:S02]  /*12040*/  @!P1 LEA R4, P3, R222, R6.reuse, 0x2 ;  /* 0x00000006de049211 */ /* 0x088fe400078610ff */
[----:B------:R-:W-:Y:S01]  /*12050*/  @!P2 LEA.HI.X R3, R223, R7, R93, 0x2, P6 ;  /* 0x00000007df03a211 */ /* 0x000fe200030f145d */
[----:B------:R3:W-:Y:S01]  /*12060*/  @!P5 ST.E.64 desc[UR8][R12.64], R66 ;  /* 0x000000420c00d985 */ /* 0x0007e2000c101b08 */
[----:B------:R-:W-:Y:S02]  /*12070*/  ISETP.GE.AND P5, PT, R220, UR4, PT ;  /* 0x00000004dc007c0c */ /* 0x000fe4000bfa6270 */
[----:B------:R-:W-:Y:S01]  /*12080*/  ISETP.GE.AND P4, PT, R219, UR4, PT ;  /* 0x00000004db007c0c */ /* 0x000fe2000bf86270 */
[----:B------:R4:W-:Y:S01]  /*12090*/  @!P2 ST.E.64 desc[UR8][R2.64], R70 ;  /* 0x000000460200a985 */ /* 0x0009e2000c101b08 */
[----:B--2---:R-:W-:-:S02]  /*120a0*/  @!P0 LEA R14, P6, R221, R6, 0x2 ;  /* 0x00000006dd0e8211 */ /* 0x004fc400078c10ff */
[-C--:B------:R-:W-:Y:S02]  /*120b0*/  @!P1 LEA.HI.X R5, R222, R7.reuse, R92, 0x2, P3 ;  /* 0x00000007de059211 */ /* 0x080fe400018f145c */
[----:B------:R-:W-:Y:S02]  /*120c0*/  @!P0 LEA.HI.X R15, R221, R7, R91, 0x2, P6 ;  /* 0x00000007dd0f8211 */ /* 0x000fe400030f145b */
[----:B------:R-:W-:Y:S01]  /*120d0*/  ISETP.GE.AND P3, PT, R218, UR4, PT ;  /* 0x00000004da007c0c */ /* 0x000fe2000bf66270 */
[----:B------:R2:W-:Y:S02]  /*120e0*/  @!P1 ST.E.64 desc[UR8][R4.64], R74 ;  /* 0x0000004a04009985 */ /* 0x0005e4000c101b08 */
[----:B0-----:R-:W-:Y:S02]  /*120f0*/  @!P5 LEA R8, P1, R220, R6, 0x2 ;  /* 0x00000006dc08d211 */ /* 0x001fe400078210ff */
[----:B------:R-:W-:Y:S01]  /*12100*/  @!P0 ST.E.64 desc[UR8][R14.64], R78 ;  /* 0x0000004e0e008985 */ /* 0x000fe2000c101b08 */
[----:B------:R-:W-:-:S02]  /*12110*/  ISETP.GE.AND P0, PT, R217, UR4, PT ;  /* 0x00000004d9007c0c */ /* 0x000fc4000bf06270 */
[CC--:B-1----:R-:W-:Y:S02]  /*12120*/  @!P4 LEA R10, P2, R219.reuse, R6.reuse, 0x2 ;  /* 0x00000006db0ac211 */ /* 0x0c2fe400078410ff */
        /* <DEDUP_REMOVED lines=15> */
[----:B--2---:R-:W-:-:S02]  /*12220*/  @!P1 LEA R4, P6, R216, R6, 0x2 ;  /* 0x00000006d8049211 */ /* 0x004fc400078c10ff */
[CC--:B0-----:R-:W-:Y:S02]  /*12230*/  @!P4 LEA R8, P0, R215.reuse, R6.reuse, 0x2 ;  /* 0x00000006d708c211 */ /* 0x0c1fe400078010ff */
[-C--:B------:R-:W-:Y:S02]  /*12240*/  @!P1 LEA.HI.X R5, R216, R7.reuse, R86, 0x2, P6 ;  /* 0x00000007d8059211 */ /* 0x080fe400030f1456 */
[-C--:B------:R-:W-:Y:S02]  /*12250*/  @!P4 LEA.HI.X R9, R215, R7.reuse, R22, 0x2, P0 ;  /* 0x00000007d709c211 */ /* 0x080fe400000f1416 */
[-C--:B-1----:R-:W-:Y:S01]  /*12260*/  @!P3 LEA R10, P6, R214, R6.reuse, 0x2 ;  /* 0x00000006d60ab211 */ /* 0x082fe200078c10ff */
        /* <DEDUP_REMOVED lines=17> */
.L_x_5499:
        /* <DEDUP_REMOVED lines=39> */
.L_x_5511:
        /* <DEDUP_REMOVED lines=64> */
.L_x_5513:
[----:B------:R-:W-:Y:S05]  /*129f0*/  BSYNC B1 ;  /* 0x0000000000017941 */ /* 0x000fea0003800000 */
.L_x_5512:
        /* <DEDUP_REMOVED lines=14> */
[----:B------:R-:W-:Y:S02]  /*12ae0*/  ULDC.64 UR10, c[0x0][0xae8] ;  /* 0x0002ba00000a7ab9 */ /* 0x000fe40000000a00 */
[----:B------:R-:W-:Y:S01]  /*12af0*/  UIMAD.WIDE.U32 UR8, UR17, UR10, UR8 ;  /* 0x0000000a110872a5 */ /* 0x000fe2000f8e0008 */
[----:B------:R-:W-:Y:S02]  /*12b00*/  VIADD R6, R2, UR16 ;  /* 0x0000001002067c36 */ /* 0x000fe40008000000 */
[----:B------:R-:W-:Y:S01]  /*12b10*/  VIADD R8, R231, UR16 ;  /* 0x00000010e7087c36 */ /* 0x000fe20008000000 */
[----:B------:R-:W-:Y:S01]  /*12b20*/  UIMAD UR9, UR17, UR11, UR9 ;  /* 0x0000000b110972a4 */ /* 0x000fe2000f8e0209 */
[----:B0-----:R-:W-:Y:S02]  /*12b30*/  IMAD.MOV.U32 R5, RZ, RZ, R6 ;  /* 0x000000ffff057224 */ /* 0x001fe400078e0006 */
[----:B------:R-:W-:Y:S01]  /*12b40*/  ULDC.64 UR10, c[0x0][0xaf0] ;  /* 0x0002bc00000a7ab9 */ /* 0x000fe20000000a00 */
[----:B-1----:R-:W-:Y:S01]  /*12b50*/  ISETP.NE.AND P0, PT, R11, 0x1, PT ;  /* 0x000000010b00780c */ /* 0x002fe20003f05270 */
[----:B------:R-:W-:-:S04]  /*12b60*/  UIMAD UR13, UR13, UR10, URZ ;  /* 0x0000000a0d0d72a4 */ /* 0x000fc8000f8e023f */
[----:B------:R-:W-:Y:S02]  /*12b70*/  UIMAD UR4, UR12, UR11, UR13 ;  /* 0x0000000b0c0472a4 */ /* 0x000fe4000f8e020d */
[----:B------:R-:W-:-:S03]  /*12b80*/  UIMAD.WIDE.U32 UR12, UR12, UR10, UR8 ;  /* 0x0000000a0c0c72a5 */ /* 0x000fc6000f8e0008 */
[----:B------:R-:W-:Y:S01]  /*12b90*/  ULDC.64 UR8, c[0x0][0xae0] ;  /* 0x0002b80000087ab9 */ /* 0x000fe20000000a00 */
[----:B------:R-:W-:Y:S02]  /*12ba0*/  UIADD3 UR4, UR13, UR4, URZ ;  /* 0x000000040d047290 */ /* 0x000fe4000fffe03f */
[----:B------:R-:W0:Y:S08]  /*12bb0*/  @P0 LDC R3, c[0x0][0xbec] ;  /* 0x0002fb00ff030b82 */ /* 0x000e300000000800 */
        /* <DEDUP_REMOVED lines=9> */
[----:B------:R-:W-:Y:S02]  /*12c50*/  IMAD.U32 R2, RZ, RZ, UR12 ;  /* 0x0000000cff027e24 */ /* 0x000fe4000f8e00ff */
[C---:B------:R-:W-:Y:S01]  /*12c60*/  IMAD R9, R5.reuse, UR9, R4 ;  /* 0x0000000905097c24 */ /* 0x040fe2000f8e0204 */
[----:B------:R-:W-:Y:S01]  /*12c70*/  SHF.R.S32.HI R4, RZ, 0x1f, R7 ;  /* 0x0000001fff047819 */ /* 0x000fe20000011407 */
[----:B------:R-:W-:Y:S01]  /*12c80*/  IMAD.WIDE.U32 R2, R5, UR8, R2 ;  /* 0x0000000805027c25 */ /* 0x000fe2000f8e0002 */
[----:B------:R-:W-:-:S03]  /*12c90*/  ULDC.64 UR8, c[0x0][0xad8] ;  /* 0x0002b60000087ab9 */ /* 0x000fc60000000a00 */
[----:B------:R-:W-:Y:S02]  /*12ca0*/  IMAD.IADD R3, R3, 0x1, R9 ;  /* 0x0000000103037824 */ /* 0x000fe400078e0209 */
[----:B------:R-:W-:Y:S02]  /*12cb0*/  IMAD R6, R4, UR8, RZ ;  /* 0x0000000804067c24 */ /* 0x000fe4000f8e02ff */
[----:B-----5:R-:W-:Y:S02]  /*12cc0*/  IMAD R11, R0, R11, RZ ;  /* 0x0000000b000b7224 */ /* 0x020fe400078e02ff */
[C---:B------:R-:W-:Y:S02]  /*12cd0*/  VIADD R4, R8.reuse, 0x40 ;  /* 0x0000004008047836 */ /* 0x040fe40000000000 */
[C---:B------:R-:W-:Y:S01]  /*12ce0*/  IMAD R5, R7.reuse, UR9, R6 ;  /* 0x0000000907057c24 */ /* 0x040fe2000f8e0206 */
[-C--:B------:R-:W-:Y:S01]  /*12cf0*/  ISETP.GE.AND P2, PT, R8, R11.reuse, PT ;  /* 0x0000000b0800720c */ /* 0x080fe20003f46270 */
[----:B------:R-:W-:Y:S01]  /*12d00*/  IMAD.WIDE.U32 R2, R7, UR8, R2 ;  /* 0x0000000807027c25 */ /* 0x000fe2000f8e0002 */
[----:B------:R-:W-:Y:S01]  /*12d10*/  ULDC.64 UR8, c[0x0][0xa80] ;  /* 0x0002a00000087ab9 */ /* 0x000fe20000000a00 */
[----:B------:R-:W-:-:S02]  /*12d20*/  ISETP.GE.AND P1, PT, R4, R11, PT ;  /* 0x0000000b0400720c */ /* 0x000fc40003f26270 */
[----:B------:R-:W-:Y:S01]  /*12d30*/  IMAD.IADD R3, R3, 0x1, R5 ;  /* 0x0000000103037824 */ /* 0x000fe200078e0205 */
[----:B------:R-:W-:Y:S01]  /*12d40*/  LEA R4, P3, R2, UR8, 0x1 ;  /* 0x0000000802047c11 */ /* 0x000fe2000f8608ff */
[----:B------:R-:W-:Y:S02]  /*12d50*/  VIADD R0, R8, 0x20 ;  /* 0x0000002008007836 */ /* 0x000fe40000000000 */
[----:B------:R-:W-:Y:S01]  /*12d60*/  IMAD.SHL.U32 R7, R204, 0x8, RZ ;  /* 0x00000008cc077824 */ /* 0x000fe200078e00ff */
[----:B------:R-:W-:Y:S02]  /*12d70*/  LEA.HI.X R5, R2, UR9, R3, 0x1, P3 ;  /* 0x0000000902057c11 */ /* 0x000fe400098f0c03 */
[----:B------:R-:W-:Y:S01]  /*12d80*/  ISETP.GE.AND P0, PT, R0, R11, PT ;  /* 0x0000000b0000720c */ /* 0x000fe20003f06270 */
[C---:B------:R-:W-:Y:S01]  /*12d90*/  VIADD R13, R7.reuse, 0x80 ;  /* 0x00000080070d7836 */ /* 0x040fe20000000000 */
[----:B------:R0:W1:Y:S01]  /*12da0*/  SHFL.IDX PT, R2, R4, RZ, 0x181f ;  /* 0x00181fff04027589 */ /* 0x00006200000e0000 */
[----:B------:R-:W-:Y:S01]  /*12db0*/  VIADD R9, R7, 0x40 ;  /* 0x0000004007097836 */ /* 0x000fe20000000000 */
[----:B------:R-:W-:-:S02]  /*12dc0*/  SHF.R.S32.HI R12, RZ, 0x1f, R7 ;  /* 0x0000001fff0c7819 */ /* 0x000fc40000011407 */
        /* <DEDUP_REMOVED lines=18> */
.L_x_5515:
[----:B------:R-:W-:Y:S05]  /*12ef0*/  BSYNC B1 ;  /* 0x0000000000017941 */ /* 0x000fea0003800000 */
.L_x_5514:
        /* <DEDUP_REMOVED lines=18> */
.L_x_5517:
[----:B------:R-:W-:Y:S05]  /*13020*/  BSYNC B1 ;  /* 0x0000000000017941 */ /* 0x000fea0003800000 */
.L_x_5516:
        /* <DEDUP_REMOVED lines=18> */
.L_x_5519:
[----:B------:R-:W-:Y:S05]  /*13150*/  BSYNC B1 ;  /* 0x0000000000017941 */ /* 0x000fea0003800000 */
.L_x_5518:
        /* <DEDUP_REMOVED lines=19> */
.L_x_5508:
[----:B------:R-:W-:Y:S05]  /*13290*/  BSYNC B0 ;  /* 0x0000000000007941 */ /* 0x000fea0003800000 */
.L_x_5498:
[----:B------:R-:W-:Y:S02]  /*132a0*/  ULDC UR4, c[0x0][0xc3c] ;  /* 0x00030f0000047ab9 */ /* 0x000fe40000000800 */
[----:B------:R-:W-:-:S06]  /*132b0*/  UISETP.GE.AND UP0, UPT, UR7, UR4, UPT ;  /* 0x000000040700728c */ /* 0x000fcc000bf06270 */
[----:B------:R-:W-:-:S13]  /*132c0*/  PLOP3.LUT P0, PT, PT, PT, UP0, 0x80, 0x0 ;  /* 0x000000000000781c */ /* 0x000fda0003f0f008 */
[----:B------:R-:W-:Y:S05]  /*132d0*/  @!P0 BRA `(.L_x_5520) ;  /* 0xfffffedc007c8947 */ /* 0x000fea000383ffff */
[----:B------:R-:W-:Y:S05]  /*132e0*/  EXIT ;  /* 0x000000000000794d */ /* 0x000fea0003800000 */
.L_x_5461:
        /* <DEDUP_REMOVED lines=18> */
.L_x_5521:
[----:B0-----:R-:W0:Y:S01]  /*13410*/  S2R R0, SR_TID.X ;  /* 0x0000000000007919 */ /* 0x001e220000002100 */
[----:B------:R-:W-:Y:S01]  /*13420*/  ULDC UR4, c[0x0][0xc3c] ;  /* 0x00030f0000047ab9 */ /* 0x000fe20000000800 */
[----:B------:R-:W-:Y:S01]  /*13430*/  ULDC.64 UR6, c[0x0][0x208] ;  /* 0x0000820000067ab9 */ /* 0x000fe20000000a00 */
[----:B------:R-:W-:Y:S01]  /*13440*/  ULDC UR5, c[0x0][0xc38] ;  /* 0x00030e0000057ab9 */ /* 0x000fe20000000800 */
[----:B0-----:R-:W-:-:S04]  /*13450*/  LOP3.LUT R0, R0, 0x1f, RZ, 0xc0, !PT ;  /* 0x0000001f00007812 */ /* 0x001fc800078ec0ff */
[----:B------:R-:W-:-:S04]  /*13460*/  ISETP.NE.AND P0, PT, R0, 0x1f, PT ;  /* 0x0000001f0000780c */ /* 0x000fc80003f05270 */
[----:B------:R-:W-:-:S13]  /*13470*/  ISETP.GE.OR P1, PT, R0, UR4, !P0 ;  /* 0x0000000400007c0c */ /* 0x000fda000c726670 */
[----:B------:R-:W0:Y:S08]  /*13480*/  @!P1 LDC.64 R2, c[0x0][0xc80] ;  /* 0x00032000ff029b82 */ /* 0x000e300000000a00 */
[----:B------:R-:W1:Y:S01]  /*13490*/  @!P1 LDC.64 R4, c[0x0][0xc78] ;  /* 0x00031e00ff049b82 */ /* 0x000e620000000a00 */
[----:B0-----:R-:W-:-:S05]  /*134a0*/  @!P1 IMAD.WIDE.U32 R2, R0, 0x4, R2 ;  /* 0x0000000400029825 */ /* 0x001fca00078e0002 */
[----:B------:R1:W2:Y:S02]  /*134b0*/  @!P1 LDG.E R6, desc[UR6][R2.64] ;  /* 0x0000000602069981 */ /* 0x0002a4000c1e1900 */
[----:B-1----:R-:W-:-:S04]  /*134c0*/  @!P1 IMAD.WIDE.U32 R2, R0, 0x4, R4 ;  /* 0x0000000400029825 */ /* 0x002fc800078e0004 */
[----:B------:R-:W-:-:S06]  /*134d0*/  IMAD.MOV.U32 R5, RZ, RZ, RZ ;  /* 0x000000ffff057224 */ /* 0x000fcc00078e00ff */
        /* <DEDUP_REMOVED lines=32> */
.L_x_5525:
        /* <DEDUP_REMOVED lines=40> */
.L_x_5523:
        /* <DEDUP_REMOVED lines=10> */
[----:B------:R-:W-:-:S06]  /*13a00*/  VIADD R8, R10, 0xffffffff ;  /* 0xffffffff0a087836 */ /* 0x000fcc0000000000 */
[----:B------:R3:W4:Y:S02]  /*13a10*/  SHFL.IDX PT, R8, R3, R8, 0x1f ;  /* 0x00001f0803087589 */ /* 0x00072400000e0000 */
.L_x_5526:
[----:B---34-:R-:W-:Y:S01]  /*13a20*/  IMAD R3, R8, UR5, R9 ;  /* 0x0000000508037c24 */ /* 0x018fe2000f8e0209 */
[----:B-1----:R-:W-:Y:S01]  /*13a30*/  ISETP.NE.AND P0, PT, R7, 0x1, PT ;  /* 0x000000010700780c */ /* 0x002fe20003f05270 */
[----:B------:R-:W-:-:S03]  /*13a40*/  VIADD R13, R10, UR4 ;  /* 0x000000040a0d7c36 */ /* 0x000fc60008000000 */
[----:B------:R1:W-:Y:S01]  /*13a50*/  STL [R1], R3 ;  /* 0x0000000301007387 */ /* 0x0003e20000100800 */
[----:B0-----:R-:W-:-:S03]  /*13a60*/  IADD3 R5, -R3, UR6, RZ ;  /* 0x0000000603057c10 */ /* 0x001fc6000fffe1ff */
[----:B------:R1:W-:Y:S05]  /*13a70*/  STL [R1+0xc], R13 ;  /* 0x00000c0d01007387 */ /* 0x0003ea0000100800 */
[----:B------:R-:W-:Y:S05]  /*13a80*/  @!P0 BRA `(.L_x_5527) ;  /* 0x0000000000e08947 */ /* 0x000fea0003800000 */
[----:B--2---:R-:W-:Y:S01]  /*13a90*/  IABS R6, R4 ;  /* 0x0000000400067213 */ /* 0x004fe20000000000 */
[----:B------:R-:W-:Y:S01]  /*13aa0*/  IMAD.MOV.U32 R2, RZ, RZ, RZ ;  /* 0x000000ffff027224 */ /* 0x000fe200078e00ff */
[----:B------:R-:W-:Y:S02]  /*13ab0*/  IABS R8, R7 ;  /* 0x0000000700087213 */ /* 0x000fe40000000000 */
[----:B------:R-:W0:Y:S08]  /*13ac0*/  I2F.RP R9, R6 ;  /* 0x0000000600097306 */ /* 0x000e300000209400 */
[----:B------:R-:W-:Y:S08]  /*13ad0*/  I2F.RP R12, R8 ;  /* 0x00000008000c7306 */ /* 0x000ff00000209400 */
[----:B0-----:R-:W1:Y:S02]  /*13ae0*/  MUFU.RCP R9, R9 ;  /* 0x0000000900097308 */ /* 0x001e640000001000 */
[----:B-1----:R-:W-:-:S06]  /*13af0*/  VIADD R3, R9, 0xffffffe ;  /* 0x0ffffffe09037836 */ /* 0x002fcc0000000000 */
[----:B------:R-:W0:Y:S02]  /*13b00*/  F2I.FTZ.U32.TRUNC.NTZ R3, R3 ;  /* 0x0000000300037305 */ /* 0x000e24000021f000 */
[----:B0-----:R-:W-:-:S04]  /*13b10*/  IMAD.MOV R11, RZ, RZ, -R3 ;  /* 0x000000ffff0b7224 */ /* 0x001fc800078e0a03 */
[----:B------:R-:W-:-:S04]  /*13b20*/  IMAD R11, R11, R6, RZ ;  /* 0x000000060b0b7224 */ /* 0x000fc800078e02ff */
[----:B------:R-:W-:Y:S01]  /*13b30*/  IMAD.HI.U32 R10, R3, R11, R2 ;  /* 0x0000000b030a7227 */ /* 0x000fe200078e0002 */
[----:B------:R-:W-:Y:S01]  /*13b40*/  IABS R11, R5 ;  /* 0x00000005000b7213 */ /* 0x000fe20000000000 */
[----:B------:R-:W0:Y:S01]  /*13b50*/  MUFU.RCP R2, R12 ;  /* 0x0000000c00027308 */ /* 0x000e220000001000 */
[----:B------:R-:W-:-:S03]  /*13b60*/  IABS R3, R4 ;  /* 0x0000000400037213 */ /* 0x000fc60000000000 */
[----:B------:R-:W-:-:S04]  /*13b70*/  IMAD.HI.U32 R9, R10, R11, RZ ;  /* 0x0000000b0a097227 */ /* 0x000fc800078e00ff */
[----:B------:R-:W-:-:S04]  /*13b80*/  IMAD.MOV R14, RZ, RZ, -R3 ;  /* 0x000000ffff0e7224 */ /* 0x000fc800078e0a03 */
[----:B------:R-:W-:Y:S02]  /*13b90*/  IMAD R11, R9, R14, R11 ;  /* 0x0000000e090b7224 */ /* 0x000fe400078e020b */
[----:B0-----:R-:W-:-:S03]  /*13ba0*/  VIADD R3, R2, 0xffffffe ;  /* 0x0ffffffe02037836 */ /* 0x001fc60000000000 */
[----:B------:R-:W-:Y:S01]  /*13bb0*/  ISETP.GT.U32.AND P1, PT, R6, R11, PT ;  /* 0x0000000b0600720c */ /* 0x000fe20003f24070 */
[----:B------:R-:W-:Y:S02]  /*13bc0*/  IMAD.MOV.U32 R2, RZ, RZ, RZ ;  /* 0x000000ffff027224 */ /* 0x000fe400078e00ff */
[----:B------:R-:W0:Y:S10]  /*13bd0*/  F2I.FTZ.U32.TRUNC.NTZ R3, R3 ;  /* 0x0000000300037305 */ /* 0x000e34000021f000 */
[----:B------:R-:W-:-:S02]  /*13be0*/  @!P1 IMAD.IADD R11, R11, 0x1, -R6 ;  /* 0x000000010b0b9824 */ /* 0x000fc400078e0a06 */
[----:B------:R-:W-:Y:S01]  /*13bf0*/  @!P1 VIADD R9, R9, 0x1 ;  /* 0x0000000109099836 */ /* 0x000fe20000000000 */
[----:B------:R-:W-:Y:S02]  /*13c00*/  ISETP.NE.AND P1, PT, R4, RZ, PT ;  /* 0x000000ff0400720c */ /* 0x000fe40003f25270 */
[----:B------:R-:W-:Y:S01]  /*13c10*/  ISETP.GE.U32.AND P0, PT, R11, R6, PT ;  /* 0x000000060b00720c */ /* 0x000fe20003f06070 */
[----:B0-----:R-:W-:-:S04]  /*13c20*/  IMAD.MOV R11, RZ, RZ, -R3 ;  /* 0x000000ffff0b7224 */ /* 0x001fc800078e0a03 */
[----:B------:R-:W-:-:S04]  /*13c30*/  IMAD R11, R11, R8, RZ ;  /* 0x000000080b0b7224 */ /* 0x000fc800078e02ff */
[----:B------:R-:W-:Y:S01]  /*13c40*/  IMAD.HI.U32 R6, R3, R11, R2 ;  /* 0x0000000b03067227 */ /* 0x000fe200078e0002 */
[----:B------:R-:W-:-:S03]  /*13c50*/  LOP3.LUT R2, R5, R4, RZ, 0x3c, !PT ;  /* 0x0000000405027212 */ /* 0x000fc600078e3cff */
[----:B------:R-:W-:Y:S01]  /*13c60*/  @P0 VIADD R9, R9, 0x1 ;  /* 0x0000000109090836 */ /* 0x000fe20000000000 */
[----:B------:R-:W-:Y:S02]  /*13c70*/  ISETP.GE.AND P2, PT, R2, RZ, PT ;  /* 0x000000ff0200720c */ /* 0x000fe40003f46270 */
[----:B------:R-:W-:-:S05]  /*13c80*/  IABS R2, R7 ;  /* 0x0000000700027213 */ /* 0x000fca0000000000 */
[----:B------:R-:W-:-:S06]  /*13c90*/  IMAD.MOV R2, RZ, RZ, -R2 ;  /* 0x000000ffff027224 */ /* 0x000fcc00078e0a02 */
[----:B------:R-:W-:Y:S01]  /*13ca0*/  @!P2 IMAD.MOV R9, RZ, RZ, -R9 ;  /* 0x000000ffff09a224 */ /* 0x000fe200078e0a09 */
[----:B------:R-:W-:-:S04]  /*13cb0*/  @!P1 LOP3.LUT R9, RZ, R4, RZ, 0x33, !PT ;  /* 0x00000004ff099212 */ /* 0x000fc800078e33ff */
[----:B------:R-:W-:-:S05]  /*13cc0*/  IABS R3, R9 ;  /* 0x0000000900037213 */ /* 0x000fca0000000000 */
        /* <DEDUP_REMOVED lines=12> */
[--C-:B------:R-:W-:Y:S02]  /*13d90*/  IMAD.MOV R2, RZ, RZ, -R6.reuse ;  /* 0x000000ffff027224 */ /* 0x100fe400078e0a06 */
[C---:B------:R-:W-:Y:S02]  /*13da0*/  IMAD R6, R7.reuse, 0x1000000, R6 ;  /* 0x0100000007067824 */ /* 0x040fe400078e0206 */
[--C-:B------:R-:W-:Y:S02]  /*13db0*/  IMAD R7, R7, R2, R9.reuse ;  /* 0x0000000207077224 */ /* 0x100fe400078e0209 */
[----:B------:R-:W-:Y:S02]  /*13dc0*/  IMAD.MOV R2, RZ, RZ, -R9 ;  /* 0x000000ffff027224 */ /* 0x000fe400078e0a09 */
[----:B------:R-:W-:Y:S02]  /*13dd0*/  IMAD R3, R7, 0x10000, R6 ;  /* 0x0001000007037824 */ /* 0x000fe400078e0206 */
[----:B------:R-:W-:-:S03]  /*13de0*/  IMAD R2, R4, R2, R5 ;  /* 0x0000000204027224 */ /* 0x000fc600078e0205 */
[----:B------:R0:W-:Y:S01]  /*13df0*/  STL [R1+0x8], R3 ;  /* 0x0000080301007387 */ /* 0x0001e20000100800 */
[----:B------:R-:W-:Y:S05]  /*13e00*/  BRA `(.L_x_5528) ;  /* 0x0000000000f87947 */ /* 0x000fea0003800000 */
.L_x_5527:
[----:B-1----:R-:W0:Y:S01]  /*13e10*/  LDC.64 R2, c[0x0][0xc90] ;  /* 0x00032400ff027b82 */ /* 0x002e220000000a00 */
[----:B------:R-:W-:Y:S01]  /*13e20*/  ULDC.64 UR6, c[0x0][0x208] ;  /* 0x0000820000067ab9 */ /* 0x000fe20000000a00 */
[----:B0-----:R-:W-:-:S05]  /*13e30*/  IMAD.WIDE R2, R13, 0x4, R2 ;  /* 0x000000040d027825 */ /* 0x001fca00078e0202 */
[----:B------:R0:W2:Y:S02]  /*13e40*/  LDG.E R7, desc[UR6][R2.64] ;  /* 0x0000000602077981 */ /* 0x0000a4000c1e1900 */
        /* <DEDUP_REMOVED lines=29> */
[----:B------:R-:W-:-:S04]  /*14020*/  VIADDMNMX R7, R10, UR5, R7, PT ;  /* 0x000000050a077c46 */ /* 0x000fc8000b800107 */
[-C--:B------:R-:W-:Y:S02]  /*14030*/  IABS R9, R7.reuse ;  /* 0x0000000700097213 */ /* 0x080fe40000000000 */
        /* <DEDUP_REMOVED lines=11> */
[----:B------:R-:W-:Y:S02]  /*140f0*/  LOP3.LUT R3, R5, R7, RZ, 0x3c, !PT ;  /* 0x0000000705037212 */ /* 0x000fe400078e3cff */
[----:B------:R-:W-:Y:S01]  /*14100*/  IADD3 R5, R8, 0x1000000, R5 ;  /* 0x0100000008057810 */ /* 0x000fe20007ffe005 */
        /* <DEDUP_REMOVED lines=10> */
[----:B------:R-:W-:Y:S01]  /*141b0*/  @!P1 LOP3.LUT R2, RZ, R7, RZ, 0x33, !PT ;  /* 0x00000007ff029212 */ /* 0x000fe200078e33ff */
[----:B------:R-:W-:-:S04]  /*141c0*/  IMAD.MOV R7, RZ, RZ, -R7 ;  /* 0x000000ffff077224 */ /* 0x000fc800078e0a07 */
[----:B------:R-:W-:-:S05]  /*141d0*/  IMAD R3, R2, R7, R5 ;  /* 0x0000000702037224 */ /* 0x000fca00078e0205 */
[----:B------:R1:W-:Y:S02]  /*141e0*/  STL [R1+0x8], R3 ;  /* 0x0000080301007387 */ /* 0x0003e40000100800 */
.L_x_5528:
[----:B01----:R-:W-:-:S05]  /*141f0*/  LOP3.LUT R3, RZ, R2, RZ, 0x33, !PT ;  /* 0x00000002ff037212 */ /* 0x003fca00078e33ff */
[----:B------:R-:W-:-:S05]  /*14200*/  IMAD.IADD R2, R4, 0x1, R3 ;  /* 0x0000000104027824 */ /* 0x000fca00078e0203 */
[----:B------:R1:W-:Y:S01]  /*14210*/  STL [R1+0x4], R2 ;  /* 0x0000040201007387 */ /* 0x0003e20000100800 */
[----:B------:R-:W-:Y:S05]  /*14220*/  BRA `(.L_x_5529) ;  /* 0x0000000000107947 */ /* 0x000fea0003800000 */
.L_x_5524:
[----:B------:R-:W-:Y:S01]  /*14230*/  IMAD.U32 R2, RZ, RZ, UR6 ;  /* 0x00000006ff027e24 */ /* 0x000fe2000f8e00ff */
[----:B------:R0:W-:Y:S04]  /*14240*/  STL [R1+0x4], RZ ;  /* 0x000004ff01007387 */ /* 0x0001e80000100800 */
[----:B------:R0:W-:Y:S04]  /*14250*/  STL [R1+0x8], RZ ;  /* 0x000008ff01007387 */ /* 0x0001e80000100800 */
[----:B------:R0:W-:Y:S02]  /*14260*/  STL [R1], R2 ;  /* 0x0000000201007387 */ /* 0x0001e40000100800 */
.L_x_5529:
        /* <DEDUP_REMOVED lines=10> */
.L_x_5522:
        /* <DEDUP_REMOVED lines=8> */
[----:B---3--:R-:W2:Y:S01]  /*14390*/  S2R R5, SR_TID.X ;  /* 0x0000000000057919 */ /* 0x008ea20000002100 */
        /* <DEDUP_REMOVED lines=9> */
[----:B0-----:R-:W-:-:S05]  /*14430*/  IMAD.SHL.U32 R0, R5, 0x8, RZ ;  /* 0x0000000805007824 */ /* 0x001fca00078e00ff */
[C---:B-1----:R-:W-:Y:S02]  /*14440*/  LOP3.LUT R2, R0.reuse, 0x1f8, RZ, 0xc0, !PT ;  /* 0x000001f800027812 */ /* 0x042fe400078ec0ff */
        /* <DEDUP_REMOVED lines=14> */
.L_x_5638:
        /* <DEDUP_REMOVED lines=52> */
[----:B------:R-:W-:Y:S01]  /*14870*/  IMAD.MOV.U32 R10, RZ, RZ, R9 ;  /* 0x000000ffff0a7224 */ /* 0x000fe200078e0009 */
[----:B------:R-:W-:Y:S06]  /*14880*/  @P2 BRA `(.L_x_5531) ;  /* 0x0000000000182947 */ /* 0x000fec0003800000 */
[----:B------:R-:W-:Y:S05]  /*14890*/  @!P1 BRA `(.L_x_5531) ;  /* 0x0000000000149947 */ /* 0x000fea0003800000 */
[----:B------:R-:W-:Y:S02]  /*148a0*/  ULDC.64 UR4, c[0x0][0x208] ;  /* 0x0000820000047ab9 */ /* 0x000fe40000000a00 */
[----:B------:R-:W2:Y:S04]  /*148b0*/  LDG.E R7, desc[UR4][R2.64] ;  /* 0x0000000402077981 */ /* 0x000ea8000c1e1900 */
[----:B------:R-:W2:Y:S02]  /*148c0*/  LDG.E R2, desc[UR4][R2.64+0x4] ;  /* 0x0000040402027981 */ /* 0x000ea4000c1e1900 */
[----:B--2---:R-:W-:-:S05]  /*148d0*/  IMAD.IADD R10, R2, 0x1, -R7 ;  /* 0x00000001020a7824 */ /* 0x004fca00078e0a07 */
[----:B------:R1:W-:Y:S02]  /*148e0*/  STL [R1+0x38], R10 ;  /* 0x0000380a01007387 */ /* 0x0003e40000100800 */
.L_x_5531:
[----:B------:R-:W0:Y:S01]  /*148f0*/  LDL.LU R3, [R1+0x8] ;  /* 0x0000080001037983 */ /* 0x000e220000300800 */
[----:B------:R-:W-:Y:S02]  /*14900*/  ULDC.64 UR4, c[0x0][0xa20] ;  /* 0x0002880000047ab9 */ /* 0x000fe40000000a00 */
[----:B------:R-:W-:-:S04]  /*14910*/  ISETP.NE.U32.AND P1, PT, RZ, UR4, PT ;  /* 0x00000004ff007c0c */ /* 0x000fc8000bf25070 */
[----:B------:R-:W-:Y:S02]  /*14920*/  ISETP.NE.AND.EX P1, PT, RZ, UR5, PT, P1 ;  /* 0x00000005ff007c0c */ /* 0x000fe4000bf25310 */
[C---:B0-----:R-:W-:Y:S02]  /*14930*/  LOP3.LUT R9, R3.reuse, 0xff000000, RZ, 0xc0, !PT ;  /* 0xff00000003097812 */ /* 0x041fe400078ec0ff */
        /* <DEDUP_REMOVED lines=14> */
.L_x_5532:
[----:B------:R-:W-:Y:S05]  /*14a20*/  @!P0 BRA `(.L_x_5533) ;  /* 0x0000000000108947 */ /* 0x000fea0003800000 */
[----:B------:R-:W-:Y:S02]  /*14a30*/  ULDC.64 UR4, c[0x0][0x208] ;  /* 0x0000820000047ab9 */ /* 0x000fe40000000a00 */
[----:B------:R-:W2:Y:S04]  /*14a40*/  LDG.E R6, desc[UR4][R4.64] ;  /* 0x0000000404067981 */ /* 0x000ea8000c1e1900 */
[----:B------:R-:W2:Y:S02]  /*14a50*/  LDG.E R4, desc[UR4][R4.64+0x4] ;  /* 0x0000040404047981 */ /* 0x000ea4000c1e1900 */
[----:B--2---:R-:W-:-:S07]  /*14a60*/  IMAD.IADD R6, R4, 0x1, -R6 ;  /* 0x0000000104067824 */ /* 0x004fce00078e0a06 */
.L_x_5533:
[----:B0-----:R-:W3:Y:S01]  /*14a70*/  LDL R2, [R1+0x4] ;  /* 0x0000040001027983 */ /* 0x001ee20000100800 */
[----:B-----5:R-:W-:Y:S01]  /*14a80*/  IMAD.IADD R6, R6, 0x1, -R0 ;  /* 0x0000000106067824 */ /* 0x020fe200078e0a00 */
[----:B------:R-:W-:Y:S01]  /*14a90*/  BSSY B0, `(.L_x_5534) ;  /* 0x000003c000007945 */ /* 0x000fe20003800000 */
[----:B------:R-:W0:Y:S01]  /*14aa0*/  LDC R0, c[0x0][0x448] ;  /* 0x00011200ff007b82 */ /* 0x000e220000000800 */
[----:B------:R-:W-:Y:S02]  /*14ab0*/  IMAD.MOV.U32 R4, RZ, RZ, RZ ;  /* 0x000000ffff047224 */ /* 0x000fe400078e00ff */
[----:B------:R-:W-:Y:S02]  /*14ac0*/  VIADD R5, R6, 0x6f ;  /* 0x0000006f06057836 */ /* 0x000fe40000000000 */
[----:B--2---:R-:W-:Y:S02]  /*14ad0*/  IMAD.MOV.U32 R7, RZ, RZ, RZ ;  /* 0x000000ffff077224 */ /* 0x004fe400078e00ff */
[----:B------:R-:W-:Y:S01]  /*14ae0*/  IMAD.HI R4, R5, -0x6db6db6d, R4 ;  /* 0x9249249305047827 */ /* 0x000fe200078e0204 */
[----:B0-----:R-:W-:-:S13]  /*14af0*/  ISETP.NE.AND P0, PT, R0, 0x1, PT ;  /* 0x000000010000780c */ /* 0x001fda0003f05270 */
[----:B------:R-:W0:Y:S08]  /*14b00*/  @P0 LDC R0, c[0x0][0x44c] ;  /* 0x00011300ff000b82 */ /* 0x000e300000000800 */
[----:B------:R-:W2:Y:S01]  /*14b10*/  @P0 LDC R3, c[0x0][0x450] ;  /* 0x00011400ff030b82 */ /* 0x000ea20000000800 */
[----:B---3--:R-:W-:-:S04]  /*14b20*/  IMAD.SHL.U32 R2, R2, 0x80, RZ ;  /* 0x0000008002027824 */ /* 0x008fc800078e00ff */
[----:B------:R-:W-:-:S04]  /*14b30*/  VIADD R2, R2, 0x7f ;  /* 0x0000007f02027836 */ /* 0x000fc80000000000 */
[----:B0-----:R-:W-:-:S05]  /*14b40*/  @P0 IMAD.HI.U32 R0, R2, R0, RZ ;  /* 0x0000000002000227 */ /* 0x001fca00078e00ff */
[----:B--2---:R-:W-:Y:S02]  /*14b50*/  @P0 SHF.R.U32.HI R2, RZ, R3, R0 ;  /* 0x00000003ff020219 */ /* 0x004fe40000011600 */
[----:B------:R-:W-:Y:S02]  /*14b60*/  IADD3 R3, R6, 0x70, -R10 ;  /* 0x0000007006037810 */ /* 0x000fe40007ffe80a */
[----:B------:R-:W-:Y:S02]  /*14b70*/  SHF.R.U32.HI R0, RZ, 0x1f, R4 ;  /* 0x0000001fff007819 */ /* 0x000fe40000011604 */
[----:B-1----:R-:W-:Y:S01]  /*14b80*/  LOP3.LUT R10, R9, 0xff, RZ, 0xc0, !PT ;  /* 0x000000ff090a7812 */ /* 0x002fe200078ec0ff */
[----:B------:R-:W-:Y:S01]  /*14b90*/  IMAD.IADD R3, R3, 0x1, R2 ;  /* 0x0000000103037824 */ /* 0x000fe200078e0202 */
[----:B------:R-:W-:Y:S01]  /*14ba0*/  LEA.HI.SX32 R0, R4, R0, 0x1a ;  /* 0x0000000004007211 */ /* 0x000fe200078fd2ff */
[----:B------:R-:W-:-:S04]  /*14bb0*/  IMAD.MOV.U32 R2, RZ, RZ, RZ ;  /* 0x000000ffff027224 */ /* 0x000fc800078e00ff */
[----:B------:R-:W-:-:S05]  /*14bc0*/  IMAD.HI R2, R3, -0x6db6db6d, R2 ;  /* 0x9249249303027827 */ /* 0x000fca00078e0202 */
[----:B------:R-:W-:-:S04]  /*14bd0*/  SHF.R.U32.HI R3, RZ, 0x1f, R2 ;  /* 0x0000001fff037819 */ /* 0x000fc80000011602 */
[----:B------:R-:W-:-:S04]  /*14be0*/  LEA.HI.SX32 R3, R2, R3, 0x1a ;  /* 0x0000000302037211 */ /* 0x000fc800078fd2ff */
[----:B------:R-:W-:Y:S02]  /*14bf0*/  VIMNMX R8, R0, R3, PT ;  /* 0x0000000300087248 */ /* 0x000fe40003fe0100 */
[----:B------:R-:W-:Y:S01]  /*14c00*/  SHF.R.U32.HI R0, RZ, 0x10, R9 ;  /* 0x00000010ff007819 */ /* 0x000fe20000011609 */
[----:B------:R-:W-:Y:S01]  /*14c10*/  IMAD.MOV.U32 R9, RZ, RZ, R7 ;  /* 0x000000ffff097224 */ /* 0x000fe200078e0007 */
[----:B------:R-:W-:Y:S01]  /*14c20*/  ISETP.GE.AND P1, PT, R8, 0x1, PT ;  /* 0x000000010800780c */ /* 0x000fe20003f26270 */
[----:B------:R0:W-:Y:S01]  /*14c30*/  STL [R1+0x30], R8 ;  /* 0x0000300801007387 */ /* 0x0001e20000100800 */
[----:B------:R-:W-:-:S03]  /*14c40*/  ISETP.NE.AND P0, PT, R0, RZ, PT ;  /* 0x000000ff0000720c */ /* 0x000fc60003f05270 */
[----:B------:R0:W-:Y:S04]  /*14c50*/  STL [R1+0x3c], R7 ;  /* 0x00003c0701007387 */ /* 0x0001e80000100800 */
[----:B------:R0:W-:Y:S06]  /*14c60*/  STL [R1+0x48], R10 ;  /* 0x0000480a01007387 */ /* 0x0001ec0000100800 */
[----:B------:R-:W1:Y:S01]  /*14c70*/  @!P0 LDC R0, c[0x0][0x9f0] ;  /* 0x00027c00ff008b82 */ /* 0x000e620000000800 */
[----:B------:R-:W-:Y:S05]  /*14c80*/  @!P1 BRA `(.L_x_5535) ;  /* 0x0000000000709947 */ /* 0x000fea0003800000 */
        /* <DEDUP_REMOVED lines=8> */
[----:B0-----:R-:W-:Y:S01]  /*14d10*/  IMAD.HI.U32 R7, R3, R5, R2 ;  /* 0x0000000503077227 */ /* 0x001fe200078e0002 */
        /* <DEDUP_REMOVED lines=19> */
.L_x_5535:
[----:B------:R-:W-:Y:S05]  /*14e50*/  BSYNC B0 ;  /* 0x0000000000007941 */ /* 0x000fea0003800000 */
.L_x_5534:
        /* <DEDUP_REMOVED lines=14> */
[----:B------:R-:W3:Y:S01]  /*14f40*/  LDC.64 R2, c[0x0][0xc60] ;  /* 0x00031800ff027b82 */ /* 0x000ee20000000a00 */
[----:B------:R-:W1:Y:S01]  /*14f50*/  FLO.U32 R0, UR4 ;  /* 0x0000000400007d00 */ /* 0x000e6200080e0000 */
[----:B------:R-:W-:Y:S01]  /*14f60*/  ULDC.64 UR6, c[0x0][0x208] ;  /* 0x0000820000067ab9 */ /* 0x000fe20000000a00 */
[----:B-1----:R-:W-:-:S06]  /*14f70*/  ISETP.EQ.U32.AND P0, PT, R0, R5, PT ;  /* 0x000000050000720c */ /* 0x002fcc0003f02070 */
[----:B------:R-:W3:Y:S07]  /*14f80*/  POPC R5, UR4 ;  /* 0x0000000400057d09 */ /* 0x000eee0008000000 */
[----:B---3--:R-:W3:Y:S01]  /*14f90*/  @P0 ATOMG.E.ADD.STRONG.GPU PT, R3, desc[UR6][R2.64], R5 ;  /* 0x00000005020309a8 */ /* 0x008ee200081ee1c6 */
[----:B------:R-:W1:Y:S02]  /*14fa0*/  S2R R4, SR_LTMASK ;  /* 0x0000000000047919 */ /* 0x000e640000003900 */
[----:B-1----:R-:W-:-:S04]  /*14fb0*/  LOP3.LUT R4, R4, UR4, RZ, 0xc0, !PT ;  /* 0x0000000404047c12 */ /* 0x002fc8000f8ec0ff */
[----:B0-----:R-:W0:Y:S01]  /*14fc0*/  POPC R7, R4 ;  /* 0x0000000400077309 */ /* 0x001e220000000000 */
[----:B---3--:R-:W0:Y:S02]  /*14fd0*/  SHFL.IDX PT, R0, R3, R0, 0x1f ;  /* 0x00001f0003007589 */ /* 0x008e2400000e0000 */
[----:B0-----:R-:W-:-:S05]  /*14fe0*/  IADD3 R0, R0, UR38, R7 ;  /* 0x0000002600007c10 */ /* 0x001fca000fffe007 */
[----:B------:R3:W-:Y:S01]  /*14ff0*/  STL [R1], R0 ;  /* 0x0000000001007387 */ /* 0x0007e20000100800 */
[----:B------:R-:W-:Y:S05]  /*15000*/  BRA `(.L_x_5538) ;  /* 0x0000004000ec7947 */ /* 0x000fea0003800000 */
.L_x_5537:
        /* <DEDUP_REMOVED lines=19> */
[----:B-12---:R-:W-:Y:S05]  /*15140*/  CALL.ABS.NOINC R2 ;  /* 0x0000000002007343 */ /* 0x006fea0003c00000 */
.L_x_5540:
[----:B------:R-:W-:Y:S05]  /*15150*/  BSYNC B6 ;  /* 0x0000000000067941 */ /* 0x000fea0003800000 */
.L_x_5539:
        /* <DEDUP_REMOVED lines=10> */
[----:B------:R-:W-:Y:S02]  /*15200*/  IMAD.U32 R5, RZ, RZ, UR7 ;  /* 0x00000007ff057e24 */ /* 0x000fe4000f8e00ff */
[----:B------:R-:W-:Y:S02]  /*15210*/  IMAD.U32 R6, RZ, RZ, UR8 ;  /* 0x00000008ff067e24 */ /* 0x000fe4000f8e00ff */
[----:B0-----:R-:W-:-:S02]  /*15220*/  IMAD.U32 R7, RZ, RZ, UR9 ;  /* 0x00000009ff077e24 */ /* 0x001fc4000f8e00ff */
[----:B------:R-:W-:Y:S02]  /*15230*/  IMAD.U32 R10, RZ, RZ, UR4 ;  /* 0x00000004ff0a7e24 */ /* 0x000fe4000f8e00ff */
[----:B------:R-:W-:Y:S02]  /*15240*/  IMAD.U32 R11, RZ, RZ, UR5 ;  /* 0x00000005ff0b7e24 */ /* 0x000fe4000f8e00ff */
[----:B------:R-:W-:Y:S02]  /*15250*/  IMAD.MOV.U32 R8, RZ, RZ, 0x70 ;  /* 0x00000070ff087424 */ /* 0x000fe400078e00ff */
[----:B------:R-:W-:Y:S02]  /*15260*/  IMAD.MOV.U32 R12, RZ, RZ, 0x1 ;  /* 0x00000001ff0c7424 */ /* 0x000fe400078e00ff */
[----:B-1----:R-:W-:-:S07]  /*15270*/  IMAD.MOV.U32 R13, RZ, RZ, RZ ;  /* 0x000000ffff0d7224 */ /* 0x002fce00078e00ff */
[----:B------:R-:W-:-:S07]  /*15280*/  LEPC R20, `(.L_x_5543) ;  /* 0x000000001014794e */ /* 0x000fce0000000000 */
[----:B--23--:R-:W-:Y:S05]  /*15290*/  CALL.ABS.NOINC R2 ;  /* 0x0000000002007343 */ /* 0x00cfea0003c00000 */
.L_x_5543:
        /* <DEDUP_REMOVED lines=16> */
.L_x_5542:
[----:B------:R-:W-:Y:S05]  /*153a0*/  BSYNC B6 ;  /* 0x0000000000067941 */ /* 0x000fea0003800000 */
.L_x_5541:
[----:B------:R-:W3:Y:S01]  /*153b0*/  LDL.LU R4, [R1+0x1c] ;  /* 0x00001c0001047983 */ /* 0x000ee20000300800 */
[----:B------:R-:W-:-:S03]  /*153c0*/  ULDC.64 UR4, c[0x0][0x9f8] ;  /* 0x00027e0000047ab9 */ /* 0x000fc60000000a00 */
[----:B0-----:R-:W4:Y:S01]  /*153d0*/  LDL R7, [R1+0x10] ;  /* 0x0000100001077983 */ /* 0x001f220000100800 */
        /* <DEDUP_REMOVED lines=22> */
.L_x_5654:
        /* <DEDUP_REMOVED lines=9> */
.L_x_5657:
[----:B------:R-:W-:Y:S05]  /*155d0*/  @!P6 BRA `(.L_x_5545) ;  /* 0x000000040024e947 */ /* 0x000fea0003800000 */
[----:B------:R-:W-:-:S04]  /*155e0*/  ISETP.NE.U32.AND P0, PT, R2, RZ, PT ;  /* 0x000000ff0200720c */ /* 0x000fc80003f05070 */
[----:B------:R-:W-:-:S13]  /*155f0*/  ISETP.NE.AND.EX P0, PT, R3, RZ, PT, P0 ;  /* 0x000000ff0300720c */ /* 0x000fda0003f05300 */
[----:B------:R-:W-:Y:S05]  /*15600*/  @!P0 BRA `(.L_x_5547) ;  /* 0x0000000000548947 */ /* 0x000fea0003800000 */
[----:B------:R-:W0:Y:S01]  /*15610*/  LDC R6, c[0x0][0x43c] ;  /* 0x00010f00ff067b82 */ /* 0x000e220000000800 */
[----:B--2---:R-:W-:Y:S01]  /*15620*/  IMAD.MOV.U32 R9, RZ, RZ, R0 ;  /* 0x000000ffff097224 */ /* 0x004fe200078e0000 */
        /* <DEDUP_REMOVED lines=19> */
.L_x_5547:
[----:B0-----:R-:W4:Y:S01]  /*15760*/  LDL R2, [R1+0x14] ;  /* 0x0000140001027983 */ /* 0x001f220000100800 */
[----:B---3--:R-:W-:Y:S01]  /*15770*/  IMAD R0, R19, 0x8, R18 ;  /* 0x0000000813007824 */ /* 0x008fe200078e0212 */
[----:B----4-:R-:W-:-:S04]  /*15780*/  SHF.L.U32 R2, R2, 0x1f, RZ ;  /* 0x0000001f02027819 */ /* 0x010fc800000006ff */
[----:B------:R-:W0:Y:S02]  /*15790*/  SYNCS.PHASECHK.TRANS64.TRYWAIT P0, [R0+URZ+0x36840], R2 ;  /* 0x03684002000075a7 */ /* 0x000e24000800017f */
[----:B0-----:R-:W-:Y:S05]  /*157a0*/  @!P0 BRA `(.L_x_5548) ;  /* 0x00000054007c8947 */ /* 0x001fea0003800000 */
.L_x_5658:
        /* <DEDUP_REMOVED lines=11> */
.L_x_5549:
        /* <DEDUP_REMOVED lines=13> */
[----:B------:R-:W-:Y:S01]  /*15930*/  UIADD3 UR9, UR9, 0x36830, URZ ;  /* 0x0003683009097890 */ /* 0x000fe2000fffe03f */
[----:B------:R-:W-:-:S05]  /*15940*/  P2R R0, PR, RZ, 0x1 ;  /* 0x00000001ff007803 */ /* 0x000fca0000000000 */
[----:B------:R0:W-:Y:S01]  /*15950*/  STL [R1+0x20], R0 ;  /* 0x0000200001007387 */ /* 0x0001e20000100800 */
[----:B------:R-:W-:Y:S02]  /*15960*/  UIADD3 UR14, UR8, 0x21400, URZ ;  /* 0x00021400080e7890 */ /* 0x000fe4000fffe03f */
[----:B------:R-:W-:Y:S02]  /*15970*/  UIADD3 UR15, UR8, 0x24c00, URZ ;  /* 0x00024c00080f7890 */ /* 0x000fe4000fffe03f */
[----:B------:R-:W-:-:S03]  /*15980*/  UIADD3 UR17, UR8, 0x28400, URZ ;  /* 0x0002840008117890 */ /* 0x000fc6000fffe03f */
[----:B------:R-:W-:Y:S01]  /*15990*/  UMOV UR8, UR14 ;  /* 0x0000000e00087c82 */ /* 0x000fe20008000000 */
        /* <DEDUP_REMOVED lines=10> */
[----:B------:R-:W-:Y:S02]  /*15a40*/  UMOV UR10, UR14 ;  /* 0x0000000e000a7c82 */ /* 0x000fe40008000000 */
[----:B------:R0:W-:Y:S02]  /*15a50*/  UTMALDG.4D [UR8], [UR4], desc[UR6] ;  /* 0x00000608040075b4 */ /* 0x0001e40008019000 */
[----:B0-----:R-:W-:Y:S01]  /*15a60*/  NOP ;  /* 0x0000000000007918 */ /* 0x001fe20000000000 */
.L_x_5545:
        /* <DEDUP_REMOVED lines=39> */
[----:B0-2---:R-:W-:Y:S05]  /*15ce0*/  CALL.ABS.NOINC R2 ;  /* 0x0000000002007343 */ /* 0x005fea0003c00000 */
.L_x_5551:
[----:B------:R-:W-:Y:S05]  /*15cf0*/  BSYNC B6 ;  /* 0x0000000000067941 */ /* 0x000fea0003800000 */
.L_x_5550:
[----:B0-----:R-:W3:Y:S01]  /*15d00*/  LDL.LU R0, [R1+0x44] ;  /* 0x0000440001007983 */ /* 0x001ee20000300800 */
[----:B------:R-:W-:Y:S01]  /*15d10*/  ULDC.64 UR4, c[0x0][0x2d8] ;  /* 0x0000b60000047ab9 */ /* 0x000fe20000000a00 */
[----:B------:R-:W0:Y:S01]  /*15d20*/  LDC R7, c[0x0][0x448] ;  /* 0x00011200ff077b82 */ /* 0x000e220000000800 */
[----:B------:R-:W-:Y:S01]  /*15d30*/  ULDC.64 UR6, c[0x0][0x280] ;  /* 0x0000a00000067ab9 */ /* 0x000fe20000000a00 */
[----:B------:R-:W4:Y:S04]  /*15d40*/  LDL.LU R5, [R1+0x34] ;  /* 0x0000340001057983 */ /* 0x000f280000300800 */
[----:B------:R-:W4:Y:S04]  /*15d50*/  LDL.LU.64 R2, [R1+0x50] ;  /* 0x0000500001027983 */ /* 0x000f280000300a00 */
[----:B------:R-:W3:Y:S04]  /*15d60*/  LDL.LU R4, [R1+0x2c] ;  /* 0x00002c0001047983 */ /* 0x000ee80000300800 */
[----:B--2---:R-:W2:Y:S01]  /*15d70*/  LDL R9, [R1+0x4] ;  /* 0x0000040001097983 */ /* 0x004ea20000100800 */
[----:B------:R-:W1:Y:S01]  /*15d80*/  S2R R10, SR_TID.X ;  /* 0x00000000000a7919 */ /* 0x000e620000002100 */
[----:B0-----:R-:W-:-:S13]  /*15d90*/  ISETP.NE.AND P0, PT, R7, 0x1, PT ;  /* 0x000000010700780c */ /* 0x001fda0003f05270 */
[----:B------:R-:W0:Y:S01]  /*15da0*/  @P0 LDC R6, c[0x0][0x450] ;  /* 0x00011400ff060b82 */ /* 0x000e220000000800 */
[----:B-1----:R-:W-:-:S05]  /*15db0*/  IMAD.SHL.U32 R10, R10, 0x8, RZ ;  /* 0x000000080a0a7824 */ /* 0x002fca00078e00ff */
[----:B------:R-:W-:-:S04]  /*15dc0*/  LOP3.LUT R10, R10, 0x38, RZ, 0xc0, !PT ;  /* 0x000000380a0a7812 */ /* 0x000fc800078ec0ff */
[C---:B------:R-:W-:Y:S02]  /*15dd0*/  LOP3.LUT R11, R10.reuse, 0x40, RZ, 0xfc, !PT ;  /* 0x000000400a0b7812 */ /* 0x040fe400078efcff */
        /* <DEDUP_REMOVED lines=10> */
[----:B------:R-:W3:Y:S02]  /*15e80*/  S2R R4, SR_TID.X ;  /* 0x0000000000047919 */ /* 0x000ee40000002100 */
[----:B------:R-:W-:Y:S01]  /*15e90*/  IMAD.IADD R3, R3, 0x1, R0 ;  /* 0x0000000103037824 */ /* 0x000fe200078e0200 */
[----:B-1----:R-:W-:-:S04]  /*15ea0*/  LOP3.LUT R5, R5, 0x7f, RZ, 0xc0, !PT ;  /* 0x0000007f05057812 */ /* 0x002fc800078ec0ff */
[----:B------:R-:W-:Y:S01]  /*15eb0*/  SHF.R.U32.HI R5, RZ, 0x3, R5 ;  /* 0x00000003ff057819 */ /* 0x000fe20000011605 */
[----:B---3--:R-:W-:-:S05]  /*15ec0*/  IMAD.SHL.U32 R4, R4, 0x10, RZ ;  /* 0x0000001004047824 */ /* 0x008fca00078e00ff */
[----:B------:R-:W-:Y:S02]  /*15ed0*/  LOP3.LUT R4, R5, 0x70, R4, 0xf8, !PT ;  /* 0x0000007005047812 */ /* 0x000fe400078ef804 */
[----:B------:R-:W1:Y:S03]  /*15ee0*/  @P0 LDC R5, c[0x0][0x44c] ;  /* 0x00011300ff050b82 */ /* 0x000e660000000800 */
[----:B--2---:R-:W-:-:S04]  /*15ef0*/  IMAD R0, R9, 0x80, R4 ;  /* 0x0000008009007824 */ /* 0x004fc800078e0204 */
        /* <DEDUP_REMOVED lines=9> */
[----:B------:R-:W-:Y:S01]  /*15f90*/  ULDC.64 UR4, c[0x0][0x2c8] ;  /* 0x0000b20000047ab9 */ /* 0x000fe20000000a00 */
[----:B------:R-:W0:Y:S02]  /*15fa0*/  S2R R5, SR_TID.X ;  /* 0x0000000000057919 */ /* 0x000e240000002100 */
        /* <DEDUP_REMOVED lines=10> */
[----:B------:R-:W-:Y:S01]  /*16050*/  ISETP.GE.AND P1, PT, R11, UR4, PT ;  /* 0x000000040b007c0c */ /* 0x000fe2000bf26270 */
[----:B0-----:R-:W-:-:S05]  /*16060*/  IMAD.SHL.U32 R8, R5, 0x8, RZ ;  /* 0x0000000805087824 */ /* 0x001fca00078e00ff */
[----:B------:R-:W-:-:S04]  /*16070*/  LOP3.LUT R8, R8, 0x38, RZ, 0xc0, !PT ;  /* 0x0000003808087812 */ /* 0x000fc800078ec0ff */
[----:B------:R-:W-:Y:S01]  /*16080*/  ISETP.GE.AND P2, PT, R8, UR4, PT ;  /* 0x0000000408007c0c */ /* 0x000fe2000bf46270 */
[----:B------:R-:W-:Y:S01]  /*16090*/  UMOV UR4, 0xffffffff ;  /* 0xffffffff00047882 */ /* 0x000fe20000000000 */
[----:B------:R-:W-:Y:S02]  /*160a0*/  LEA.HI.X R3, R2, UR7, R0, 0x1, P3 ;  /* 0x0000000702037c11 */ /* 0x000fe400098f0c00 */
[----:B-1----:R-:W-:Y:S09]  /*160b0*/  BRA.DIV UR4, `(.L_x_5552) ;  /* 0x0000004e044c7947 */ /* 0x002ff2000b800000 */
[----:B------:R-:W0:Y:S02]  /*160c0*/  S2R R6, SR_TID.X ;  /* 0x0000000000067919 */ /* 0x000e240000002100 */
[----:B0-----:R-:W-:-:S04]  /*160d0*/  LOP3.LUT R6, R6, 0x7f, RZ, 0xc0, !PT ;  /* 0x0000007f06067812 */ /* 0x001fc800078ec0ff */
[----:B------:R-:W-:Y:S02]  /*160e0*/  SHF.R.U32.HI R9, RZ, 0x3, R6 ;  /* 0x00000003ff097819 */ /* 0x000fe40000011606 */
[----:B------:R-:W2:Y:S04]  /*160f0*/  LDL.LU R6, [R1+0x4] ;  /* 0x0000040001067983 */ /* 0x000ea80000300800 */
[----:B------:R-:W3:Y:S01]  /*16100*/  LDL.LU R8, [R1+0x38] ;  /* 0x0000380001087983 */ /* 0x000ee20000300800 */
[----:B------:R-:W-:Y:S01]  /*16110*/  ULDC.64 UR4, c[0x0][0x208] ;  /* 0x0000820000047ab9 */ /* 0x000fe20000000a00 */
[----:B--2---:R-:W-:Y:S02]  /*16120*/  IMAD R2, R6, 0x80, R9 ;  /* 0x0000008006027824 */ /* 0x004fe400078e0209 */
[----:B------:R-:W0:Y:S01]  /*16130*/  S2R R6, SR_TID.X ;  /* 0x0000000000067919 */ /* 0x000e220000002100 */
[----:B---3--:R-:W-:-:S02]  /*16140*/  IMAD R0, R8, R7, RZ ;  /* 0x0000000708007224 */ /* 0x008fc400078e02ff */
[----:B------:R-:W1:Y:S01]  /*16150*/  SHFL.IDX PT, R7, R4, RZ, 0x181f ;  /* 0x00181fff04077589 */ /* 0x000e6200000e0000 */
[C---:B------:R-:W-:Y:S02]  /*16160*/  VIADD R5, R2.reuse, 0x10 ;  /* 0x0000001002057836 */ /* 0x040fe40000000000 */
[-C--:B------:R-:W-:Y:S01]  /*16170*/  ISETP.GE.AND P4, PT, R2, R0.reuse, PT ;  /* 0x000000000200720c */ /* 0x080fe20003f86270 */
[----:B------:R-:W-:Y:S02]  /*16180*/  SHFL.IDX PT, R9, R3, 0x1, 0x181f ;  /* 0x00381f0003097f89 */ /* 0x000fe400000e0000 */
[----:B------:R-:W-:Y:S02]  /*16190*/  ISETP.GE.AND P3, PT, R5, R0, PT ;  /* 0x000000000500720c */ /* 0x000fe40003f66270 */
[----:B------:R-:W-:Y:S01]  /*161a0*/  SHFL.IDX PT, R5, R4, 0x1, 0x181f ;  /* 0x00381f0004057f89 */ /* 0x000fe200000e0000 */
[----:B0-----:R-:W-:-:S03]  /*161b0*/  IMAD.SHL.U32 R11, R6, 0x8, RZ ;  /* 0x00000008060b7824 */ /* 0x001fc600078e00ff */
[----:B------:R-:W0:Y:S02]  /*161c0*/  SHFL.IDX PT, R6, R3, RZ, 0x181f ;  /* 0x00181fff03067589 */ /* 0x000e2400000e0000 */
[----:B------:R-:W-:-:S04]  /*161d0*/  LOP3.LUT R11, R11, 0x38, RZ, 0xc0, !PT ;  /* 0x000000380b0b7812 */ /* 0x000fc800078ec0ff */
[----:B-1----:R-:W-:-:S05]  /*161e0*/  @!P4 LEA R7, P5, R11, R7, 0x1 ;  /* 0x000000070b07c211 */ /* 0x002fca00078a08ff */
[----:B0-----:R-:W-:Y:S01]  /*161f0*/  @!P4 IMAD.X R6, RZ, RZ, R6, P5 ;  /* 0x000000ffff06c224 */ /* 0x001fe200028e0606 */
[----:B------:R-:W-:-:S04]  /*16200*/  @!P3 LEA R8, P5, R11, R5, 0x1 ;  /* 0x000000050b08b211 */ /* 0x000fc800078a08ff */
[----:B------:R-:W-:Y:S01]  /*16210*/  @!P4 LOP3.LUT R7, R7, R6, RZ, 0x3c, !PT ;  /* 0x000000060707c212 */ /* 0x000fe200078e3cff */
[----:B------:R-:W-:-:S03]  /*16220*/  @!P3 IMAD.X R5, RZ, RZ, R9, P5 ;  /* 0x000000ffff05b224 */ /* 0x000fc600028e0609 */
[----:B------:R-:W-:-:S04]  /*16230*/  @!P4 LOP3.LUT R6, R7, R6, RZ, 0x3c, !PT ;  /* 0x000000060706c212 */ /* 0x000fc800078e3cff */
[----:B------:R-:W-:-:S05]  /*16240*/  @!P4 LOP3.LUT R7, R7, R6, RZ, 0x3c, !PT ;  /* 0x000000060707c212 */ /* 0x000fca00078e3cff */
[----:B-----5:R-:W-:Y:S04]  /*16250*/  @!P4 LDGSTS.E.BYPASS.LTC128B.128 [R10+0x15400], desc[UR4][R6.64], !P2 ;  /* 0x15400000060acfae */ /* 0x020fe8000d101d44 */
[----:B------:R-:W-:Y:S04]  /*16260*/  @!P4 LDGSTS.E.BYPASS.LTC128B.128 [R10+0x19400], desc[UR4][R6.64+0x80], !P1 ;  /* 0x19400080060acfae */ /* 0x000fe8000c901d44 */
[----:B------:R0:W-:Y:S02]  /*16270*/  @!P4 LDGSTS.E.BYPASS.LTC128B.128 [R10+0x1d400], desc[UR4][R6.64+0x100], !P0 ;  /* 0x1d400100060acfae */ /* 0x0001e4000c101d44 */
[----:B0-----:R-:W-:-:S02]  /*16280*/  @!P3 IMAD.MOV.U32 R6, RZ, RZ, R8 ;  /* 0x000000ffff06b224 */ /* 0x001fc400078e0008 */
[----:B------:R-:W-:Y:S01]  /*16290*/  @!P3 IMAD.MOV.U32 R7, RZ, RZ, R5 ;  /* 0x000000ffff07b224 */ /* 0x000fe200078e0005 */
[----:B------:R-:W-:Y:S01]  /*162a0*/  SHFL.IDX PT, R8, R3, 0x2, 0x181f ;  /* 0x00581f0003087f89 */ /* 0x000fe200000e0000 */
[----:B------:R-:W-:-:S03]  /*162b0*/  VIADD R5, R2, 0x20 ;  /* 0x0000002002057836 */ /* 0x000fc60000000000 */
[----:B------:R-:W-:Y:S04]  /*162c0*/  @!P3 LDGSTS.E.BYPASS.LTC128B.128 [R10+0x15c00], desc[UR4][R6.64], !P2 ;  /* 0x15c00000060abfae */ /* 0x000fe8000d101d44 */
[----:B------:R-:W-:Y:S04]  /*162d0*/  @!P3 LDGSTS.E.BYPASS.LTC128B.128 [R10+0x19c00], desc[UR4][R6.64+0x80], !P1 ;  /* 0x19c00080060abfae */ /* 0x000fe8000c901d44 */
[----:B------:R0:W-:Y:S01]  /*162e0*/  @!P3 LDGSTS.E.BYPASS.LTC128B.128 [R10+0x1dc00], desc[UR4][R6.64+0x100], !P0 ;  /* 0x1dc00100060abfae */ /* 0x0001e2000c101d44 */
[----:B------:R-:W-:-:S03]  /*162f0*/  ISETP.GE.AND P3, PT, R5, R0, PT ;  /* 0x000000000500720c */ /* 0x000fc60003f66270 */
[----:B------:R-:W1:Y:S10]  /*16300*/  SHFL.IDX PT, R5, R4, 0x2, 0x181f ;  /* 0x00581f0004057f89 */ /* 0x000e7400000e0000 */
        /* <DEDUP_REMOVED lines=53> */
.L_x_5675:
        /* <DEDUP_REMOVED lines=16> */
.L_x_5554:
[----:B------:R-:W-:Y:S05]  /*16760*/  BSYNC B0 ;  /* 0x0000000000007941 */ /* 0x000fea0003800000 */
.L_x_5553:
[----:B------:R-:W-:Y:S01]  /*16770*/  NOP ;  /* 0x0000000000007918 */ /* 0x000fe20000000000 */
[----:B------:R-:W-:Y:S01]  /*16780*/  PLOP3.LUT P0, PT, PT, PT, PT, 0x80, 0x0 ;  /* 0x000000000000781c */ /* 0x000fe20003f0f070 */
[----:B0-----:R-:W-:-:S12]  /*16790*/  VIADD R6, R18, 0x36800 ;  /* 0x0003680012067836 */ /* 0x001fd80000000000 */
.L_x_5555:
        /* <DEDUP_REMOVED lines=18> */
.L_x_5676:
[----:B------:R-:W-:Y:S05]  /*168c0*/  BSYNC B0 ;  /* 0x0000000000007941 */ /* 0x000fea0003800000 */
.L_x_5556:
        /* <DEDUP_REMOVED lines=55> */
.L_x_5564:
[----:B------:R-:W-:Y:S01]  /*16c40*/  IMAD R3, R9, 0x8, R18 ;  /* 0x0000000809037824 */ /* 0x000fe200078e0212 */
[----:B------:R-:W-:Y:S01]  /*16c50*/  SHF.L.U32 R2, R13, 0x1f, RZ ;  /* 0x0000001f0d027819 */ /* 0x000fe200000006ff */
[----:B------:R-:W-:Y:S03]  /*16c60*/  BSSY B3, `(.L_x_5565) ;  /* 0x0000003000037945 */ /* 0x000fe60003800000 */
[----:B------:R-:W1:Y:S02]  /*16c70*/  SYNCS.PHASECHK.TRANS64.TRYWAIT P0, [R3+URZ+0x36840], R2 ;  /* 0x03684002030075a7 */ /* 0x000e64000800017f */
[----:B-1----:R-:W-:Y:S05]  /*16c80*/  @!P0 BRA `(.L_x_5566) ;  /* 0x0000004c00648947 */ /* 0x002fea0003800000 */
.L_x_5677:
[----:B------:R-:W-:Y:S05]  /*16c90*/  BSYNC B3 ;  /* 0x0000000000037941 */ /* 0x000fea0003800000 */
.L_x_5565:
        /* <DEDUP_REMOVED lines=12> */
.L_x_5568:
[----:B------:R-:W-:Y:S05]  /*16d60*/  BSYNC B3 ;  /* 0x0000000000037941 */ /* 0x000fea0003800000 */
.L_x_5567:
        /* <DEDUP_REMOVED lines=12> */
.L_x_5569:
        /* <DEDUP_REMOVED lines=16> */
.L_x_5570:
        /* <DEDUP_REMOVED lines=16> */
.L_x_5571:
        /* <DEDUP_REMOVED lines=16> */
.L_x_5678:
[----:B------:R-:W-:Y:S05]  /*17130*/  BSYNC B3 ;  /* 0x0000000000037941 */ /* 0x000fea0003800000 */
.L_x_5572:
        /* <DEDUP_REMOVED lines=12> */
.L_x_5575:
[----:B------:R-:W-:Y:S05]  /*17200*/  BSYNC B3 ;  /* 0x0000000000037941 */ /* 0x000fea0003800000 */
.L_x_5574:
        /* <DEDUP_REMOVED lines=13> */
.L_x_5576:
        /* <DEDUP_REMOVED lines=15> */
.L_x_5577:
        /* <DEDUP_REMOVED lines=15> */
.L_x_5578:
        /* <DEDUP_REMOVED lines=12> */
.L_x_5563:
[----:B------:R-:W-:Y:S05]  /*17580*/  BSYNC B1 ;  /* 0x0000000000017941 */ /* 0x000fea0003800000 */
.L_x_5562:
[----:B0-----:R-:W2:Y:S01]  /*17590*/  LDL.LU R0, [R1+0x40] ;  /* 0x0000400001007983 */ /* 0x001ea20000300800 */
[----:B------:R-:W-:-:S03]  /*175a0*/  IMAD.MOV.U32 R19, RZ, RZ, R9 ;  /* 0x000000ffff137224 */ /* 0x000fc600078e0009 */
[----:B------:R0:W-:Y:S02]  /*175b0*/  STL [R1+0x14], R13 ;  /* 0x0000140d01007387 */ /* 0x0001e40000100800 */
[----:B0-2---:R-:W-:-:S07]  /*175c0*/  VIADD R0, R0, 0xfffffffd ;  /* 0xfffffffd00007836 */ /* 0x005fce0000000000 */
.L_x_5561:
[----:B------:R-:W-:Y:S05]  /*175d0*/  BSYNC B2 ;  /* 0x0000000000027941 */ /* 0x000fea0003800000 */
.L_x_5560:
[----:B------:R-:W-:Y:S01]  /*175e0*/  VIADD R12, R12, 0xfffffffe ;  /* 0xfffffffe0c0c7836 */ /* 0x000fe20000000000 */
[----:B------:R-:W-:-:S04]  /*175f0*/  LOP3.LUT R4, RZ, R4, RZ, 0x33, !PT ;  /* 0x00000004ff047212 */ /* 0x000fc800078e33ff */
[----:B------:R-:W-:-:S13]  /*17600*/  ISETP.NE.AND P0, PT, R12, R4, PT ;  /* 0x000000040c00720c */ /* 0x000fda0003f05270 */
[----:B------:R-:W-:Y:S05]  /*17610*/  @!P0 BRA `(.L_x_5559) ;  /* 0x0000001400cc8947 */ /* 0x000fea0003800000 */
[----:B------:R-:W-:-:S07]  /*17620*/  IMAD.MOV.U32 R9, RZ, RZ, R17 ;  /* 0x000000ffff097224 */ /* 0x000fce00078e0011 */
.L_x_5613:
        /* <DEDUP_REMOVED lines=36> */
.L_x_5581:
[----:B------:R-:W-:Y:S01]  /*17870*/  IMAD R3, R4, 0x8, R18 ;  /* 0x0000000804037824 */ /* 0x000fe200078e0212 */
[----:B------:R-:W-:Y:S01]  /*17880*/  SHF.L.U32 R2, R5, 0x1f, RZ ;  /* 0x0000001f05027819 */ /* 0x000fe200000006ff */
[----:B------:R-:W-:Y:S03]  /*17890*/  BSSY B2, `(.L_x_5582) ;  /* 0x0000003000027945 */ /* 0x000fe60003800000 */
[----:B------:R-:W1:Y:S02]  /*178a0*/  SYNCS.PHASECHK.TRANS64.TRYWAIT P0, [R3+URZ+0x36840], R2 ;  /* 0x03684002030075a7 */ /* 0x000e64000800017f */
[----:B-1----:R-:W-:Y:S05]  /*178b0*/  @!P0 BRA `(.L_x_5583) ;  /* 0x0000004000808947 */ /* 0x002fea0003800000 */
.L_x_5679:
[----:B------:R-:W-:Y:S05]  /*178c0*/  BSYNC B2 ;  /* 0x0000000000027941 */ /* 0x000fea0003800000 */
.L_x_5582:
        /* <DEDUP_REMOVED lines=12> */
.L_x_5585:
[----:B------:R-:W-:Y:S05]  /*17990*/  BSYNC B2 ;  /* 0x0000000000027941 */ /* 0x000fea0003800000 */
.L_x_5584:
        /* <DEDUP_REMOVED lines=12> */
.L_x_5586:
        /* <DEDUP_REMOVED lines=16> */
.L_x_5587:
        /* <DEDUP_REMOVED lines=16> */
.L_x_5588:
        /* <DEDUP_REMOVED lines=16> */
.L_x_5680:
[----:B------:R-:W-:Y:S05]  /*17d60*/  BSYNC B2 ;  /* 0x0000000000027941 */ /* 0x000fea0003800000 */
.L_x_5589:
        /* <DEDUP_REMOVED lines=11> */
.L_x_5592:
[----:B------:R-:W-:Y:S05]  /*17e20*/  BSYNC B2 ;  /* 0x0000000000027941 */ /* 0x000fea0003800000 */
.L_x_5591:
        /* <DEDUP_REMOVED lines=12> */
.L_x_5593:
        /* <DEDUP_REMOVED lines=15> */
.L_x_5594:
        /* <DEDUP_REMOVED lines=15> */
.L_x_5595:
        /* <DEDUP_REMOVED lines=12> */
.L_x_5580:
[----:B------:R-:W-:Y:S05]  /*18190*/  BSYNC B1 ;  /* 0x0000000000017941 */ /* 0x000fea0003800000 */
.L_x_5579:
        /* <DEDUP_REMOVED lines=36> */
.L_x_5598:
[----:B------:R-:W-:Y:S01]  /*183e0*/  IMAD R2, R19, 0x8, R18 ;  /* 0x0000000813027824 */ /* 0x000fe200078e0212 */
[----:B------:R-:W-:Y:S01]  /*183f0*/  SHF.L.U32 R3, R12, 0x1f, RZ ;  /* 0x0000001f0c037819 */ /* 0x000fe200000006ff */
[----:B------:R-:W-:Y:S03]  /*18400*/  BSSY B2, `(.L_x_5599) ;  /* 0x0000003000027945 */ /* 0x000fe60003800000 */
[----:B------:R-:W2:Y:S02]  /*18410*/  SYNCS.PHASECHK.TRANS64.TRYWAIT P0, [R2+URZ+0x36840], R3 ;  /* 0x03684003020075a7 */ /* 0x000ea4000800017f */
[----:B--2---:R-:W-:Y:S05]  /*18420*/  @!P0 BRA `(.L_x_5600) ;  /* 0x0000003400cc8947 */ /* 0x004fea0003800000 */
.L_x_5681:
[----:B------:R-:W-:Y:S05]  /*18430*/  BSYNC B2 ;  /* 0x0000000000027941 */ /* 0x000fea0003800000 */
.L_x_5599:
        /* <DEDUP_REMOVED lines=12> */
.L_x_5602:
[----:B------:R-:W-:Y:S05]  /*18500*/  BSYNC B2 ;  /* 0x0000000000027941 */ /* 0x000fea0003800000 */
.L_x_5601:
        /* <DEDUP_REMOVED lines=13> */
.L_x_5603:
        /* <DEDUP_REMOVED lines=16> */
.L_x_5604:
        /* <DEDUP_REMOVED lines=16> */
.L_x_5605:
        /* <DEDUP_REMOVED lines=15> */
.L_x_5682:
[----:B------:R-:W-:Y:S05]  /*188d0*/  BSYNC B2 ;  /* 0x0000000000027941 */ /* 0x000fea0003800000 */
.L_x_5606:
        /* <DEDUP_REMOVED lines=11> */
.L_x_5609:
[----:B------:R-:W-:Y:S05]  /*18990*/  BSYNC B2 ;  /* 0x0000000000027941 */ /* 0x000fea0003800000 */
.L_x_5608:
        /* <DEDUP_REMOVED lines=12> */
.L_x_5610:
        /* <DEDUP_REMOVED lines=15> */
.L_x_5611:
        /* <DEDUP_REMOVED lines=15> */
.L_x_5612:
        /* <DEDUP_REMOVED lines=12> */
.L_x_5597:
[----:B------:R-:W-:Y:S05]  /*18d00*/  BSYNC B1 ;  /* 0x0000000000017941 */ /* 0x000fea0003800000 */
.L_x_5596:
[----:B------:R-:W2:Y:S01]  /*18d10*/  LDL R2, [R1+0x28] ;  /* 0x0000280001027983 */ /* 0x000ea20000100800 */
[----:B------:R-:W-:Y:S01]  /*18d20*/  VIADD R0, R0, 0xfffffffe ;  /* 0xfffffffe00007836 */ /* 0x000fe20000000000 */
[----:B--2---:R-:W-:-:S13]  /*18d30*/  ISETP.GT.AND P0, PT, R7, R2, PT ;  /* 0x000000020700720c */ /* 0x004fda0003f04270 */
[----:B------:R-:W-:Y:S05]  /*18d40*/  @P0 BRA `(.L_x_5613) ;  /* 0xffffffe800380947 */ /* 0x000fea000383ffff */
.L_x_5559:
[----:B------:R-:W-:Y:S05]  /*18d50*/  BSYNC B0 ;  /* 0x0000000000007941 */ /* 0x000fea0003800000 */
.L_x_5558:
        /* <DEDUP_REMOVED lines=19> */
.L_x_5615:
[----:B------:R-:W-:Y:S05]  /*18e90*/  BSYNC B0 ;  /* 0x0000000000007941 */ /* 0x000fea0003800000 */
.L_x_5614:
        /* <DEDUP_REMOVED lines=11> */
.L_x_5683:
[----:B------:R-:W-:Y:S05]  /*18f50*/  BSYNC B1 ;  /* 0x0000000000017941 */ /* 0x000fea0003800000 */
.L_x_5618:
        /* <DEDUP_REMOVED lines=9> */
.L_x_5621:
[----:B------:R-:W-:Y:S05]  /*18ff0*/  BSYNC B1 ;  /* 0x0000000000017941 */ /* 0x000fea0003800000 */
.L_x_5620:
        /* <DEDUP_REMOVED lines=12> */
.L_x_5622:
        /* <DEDUP_REMOVED lines=15> */
.L_x_5623:
        /* <DEDUP_REMOVED lines=15> */
.L_x_5624:
        /* <DEDUP_REMOVED lines=10> */
.L_x_5617:
[----:B------:R-:W-:Y:S05]  /*19340*/  BSYNC B0 ;  /* 0x0000000000007941 */ /* 0x000fea0003800000 */
.L_x_5616:
[----:B------:R-:W2:Y:S01]  /*19350*/  LDL.LU R4, [R1+0x14] ;  /* 0x0000140001047983 */ /* 0x000ea20000300800 */
[----:B------:R-:W-:-:S05]  /*19360*/  VIADD R19, R19, 0x1 ;  /* 0x0000000113137836 */ /* 0x000fca0000000000 */
[----:B------:R-:W-:-:S04]  /*19370*/  ISETP.NE.AND P0, PT, R19, 0x2, PT ;  /* 0x000000021300780c */ /* 0x000fc80003f05270 */
[----:B------:R-:W-:Y:S02]  /*19380*/  SEL R0, RZ, 0x1, P0 ;  /* 0x00000001ff007807 */ /* 0x000fe40000000000 */
[----:B------:R-:W-:Y:S02]  /*19390*/  SEL R19, R19, RZ, P0 ;  /* 0x000000ff13137207 */ /* 0x000fe40000000000 */
[----:B--2---:R-:W-:-:S05]  /*193a0*/  LOP3.LUT R4, R4, R0, RZ, 0x3c, !PT ;  /* 0x0000000004047212 */ /* 0x004fca00078e3cff */
[----:B------:R2:W-:Y:S02]  /*193b0*/  STL [R1+0x14], R4 ;  /* 0x0000140401007387 */ /* 0x0005e40000100800 */
.L_x_5538:
[----:B------:R-:W-:Y:S05]  /*193c0*/  BSYNC B7 ;  /* 0x0000000000077941 */ /* 0x000fea0003800000 */
.L_x_5536:
        /* <DEDUP_REMOVED lines=14> */
.L_x_5625:
[----:B------:R-:W0:Y:S01]  /*194b0*/  S2R R0, SR_TID.X ;  /* 0x0000000000007919 */ /* 0x000e220000002100 */
[----:B------:R-:W-:Y:S01]  /*194c0*/  UMOV UR4, 0xffffffff ;  /* 0xffffffff00047882 */ /* 0x000fe20000000000 */
[----:B0-----:R-:W-:-:S04]  /*194d0*/  LOP3.LUT R10, R0, 0x1f, RZ, 0xc0, !PT ;  /* 0x0000001f000a7812 */ /* 0x001fc800078ec0ff */
[----:B------:R-:W-:Y:S01]  /*194e0*/  ISETP.NE.AND P0, PT, R10, 0x1f, PT ;  /* 0x0000001f0a00780c */ /* 0x000fe20003f05270 */
[----:B------:R-:W-:-:S12]  /*194f0*/  BRA.DIV UR4, `(.L_x_5627) ;  /* 0x0000002604d47947 */ /* 0x000fd8000b800000 */
[----:B------:R-:W3:Y:S01]  /*19500*/  LDL.LU R3, [R1] ;  /* 0x0000000001037983 */ /* 0x000ee20000300800 */
[----:B------:R-:W-:-:S03]  /*19510*/  ULDC UR4, c[0x0][0xc3c] ;  /* 0x00030f0000047ab9 */ /* 0x000fc60000000800 */
[----:B-1----:R-:W4:Y:S01]  /*19520*/  LDL R8, [R1+0xc] ;  /* 0x00000c0001087983 */ /* 0x002f220000100800 */
[----:B------:R-:W-:Y:S01]  /*19530*/  ULDC.64 UR6, c[0x0][0x208] ;  /* 0x0000820000067ab9 */ /* 0x000fe20000000a00 */
[----:B----4-:R-:W-:Y:S02]  /*19540*/  IMAD.IADD R0, R8, 0x1, R10 ;  /* 0x0000000108007824 */ /* 0x010fe400078e020a */
[----:B---3--:R-:W-:-:S03]  /*19550*/  IMAD.MOV.U32 R8, RZ, RZ, R3 ;  /* 0x000000ffff087224 */ /* 0x008fc600078e0003 */
[----:B------:R-:W-:-:S13]  /*19560*/  ISETP.GE.OR P1, PT, R0, UR4, !P0 ;  /* 0x0000000400007c0c */ /* 0x000fda000c726670 */
[----:B------:R-:W0:Y:S08]  /*19570*/  @!P1 LDC.64 R2, c[0x0][0xc80] ;  /* 0x00032000ff029b82 */ /* 0x000e300000000a00 */
[----:B------:R-:W1:Y:S01]  /*19580*/  @!P1 LDC.64 R6, c[0x0][0xc78] ;  /* 0x00031e00ff069b82 */ /* 0x000e620000000a00 */
[----:B0-----:R-:W-:-:S05]  /*19590*/  @!P1 IMAD.WIDE R2, R0, 0x4, R2 ;  /* 0x0000000400029825 */ /* 0x001fca00078e0202 */
[----:B------:R1:W3:Y:S02]  /*195a0*/  @!P1 LDG.E R5, desc[UR6][R2.64] ;  /* 0x0000000602059981 */ /* 0x0002e4000c1e1900 */
[----:B-1----:R-:W-:-:S06]  /*195b0*/  @!P1 IMAD.WIDE R2, R0, 0x4, R6 ;  /* 0x0000000400029825 */ /* 0x002fcc00078e0206 */
[----:B------:R-:W4:Y:S01]  /*195c0*/  @!P1 LDG.E R2, desc[UR6][R2.64] ;  /* 0x0000000602029981 */ /* 0x000f22000c1e1900 */
[----:B------:R-:W-:Y:S02]  /*195d0*/  CS2R R6, SRZ ;  /* 0x0000000000067805 */ /* 0x000fe4000001ff00 */
[C---:B------:R-:W-:Y:S02]  /*195e0*/  ISETP.GE.U32.AND P2, PT, R10.reuse, 0x2, PT ;  /* 0x000000020a00780c */ /* 0x040fe40003f46070 */
[C---:B------:R-:W-:Y:S01]  /*195f0*/  ISETP.GE.U32.AND P3, PT, R10.reuse, 0x4, PT ;  /* 0x000000040a00780c */ /* 0x040fe20003f66070 */
[----:B--2---:R-:W-:Y:S01]  /*19600*/  SHFL.IDX PT, R4, R8, RZ, 0x1f ;  /* 0x00001fff08047589 */ /* 0x004fe200000e0000 */
[C---:B------:R-:W-:Y:S02]  /*19610*/  ISETP.GE.U32.AND P4, PT, R10.reuse, 0x8, PT ;  /* 0x000000080a00780c */ /* 0x040fe40003f86070 */
[----:B------:R-:W-:Y:S01]  /*19620*/  ISETP.GE.U32.AND P5, PT, R10, 0x10, PT ;  /* 0x000000100a00780c */ /* 0x000fe20003fa6070 */
[----:B------:R-:W-:Y:S01]  /*19630*/  SHFL.IDX PT, R0, R8, 0x1, 0x1f ;  /* 0x00201f0008007f89 */ /* 0x000fe200000e0000 */
[----:B---3--:R-:W-:-:S02]  /*19640*/  @!P1 IMAD.MOV.U32 R6, RZ, RZ, R5 ;  /* 0x000000ffff069224 */ /* 0x008fc400078e0005 */
[----:B----4-:R-:W-:Y:S01]  /*19650*/  @!P1 IMAD.MOV.U32 R7, RZ, RZ, R2 ;  /* 0x000000ffff079224 */ /* 0x010fe200078e0002 */
[----:B------:R-:W-:-:S03]  /*19660*/  ISETP.NE.AND P1, PT, R10, RZ, PT ;  /* 0x000000ff0a00720c */ /* 0x000fc60003f25270 */
[----:B------:R-:W-:-:S05]  /*19670*/  IMAD R2, R7, R6, RZ ;  /* 0x0000000607027224 */ /* 0x000fca00078e02ff */
[----:B------:R-:W0:Y:S02]  /*19680*/  SHFL.UP PT, R3, R2, 0x1, RZ ;  /* 0x0420000002037989 */ /* 0x000e2400000e00ff */
[----:B0-----:R-:W-:-:S05]  /*19690*/  SEL R5, R3, RZ, P1 ;  /* 0x000000ff03057207 */ /* 0x001fca0000800000 */
[----:B------:R-:W-:Y:S02]  /*196a0*/  IMAD.IADD R2, R2, 0x1, R5 ;  /* 0x0000000102027824 */ /* 0x000fe400078e0205 */
[----:B------:R-:W-:-:S03]  /*196b0*/  IMAD.MOV.U32 R5, RZ, RZ, RZ ;  /* 0x000000ffff057224 */ /* 0x000fc600078e00ff */
        /* <DEDUP_REMOVED lines=13> */
.L_x_5693:
[----:B------:R-:W-:Y:S02]  /*19790*/  ULDC UR4, c[0x0][0xc38] ;  /* 0x00030e0000047ab9 */ /* 0x000fe40000000800 */
[----:B------:R-:W-:-:S04]  /*197a0*/  IMAD.U32 R8, RZ, RZ, UR4 ;  /* 0x00000004ff087e24 */ /* 0x000fc8000f8e00ff */
[----:B-1----:R-:W-:-:S04]  /*197b0*/  IMAD R9, R9, R8, RZ ;  /* 0x0000000809097224 */ /* 0x002fc800078e02ff */
[----:B------:R-:W-:-:S05]  /*197c0*/  IMAD.IADD R0, R0, 0x1, R9 ;  /* 0x0000000100007824 */ /* 0x000fca00078e0209 */
[----:B------:R-:W-:-:S13]  /*197d0*/  ISETP.GT.AND P6, PT, R0, R4, PT ;  /* 0x000000040000720c */ /* 0x000fda0003fc4270 */
[----:B------:R-:W-:Y:S05]  /*197e0*/  @P6 BRA `(.L_x_5628) ;  /* 0x0000000000b06947 */ /* 0x000fea0003800000 */
.L_x_5631:
        /* <DEDUP_REMOVED lines=38> */
.L_x_5701:
[----:B------:R-:W-:Y:S02]  /*19a50*/  ULDC UR4, c[0x0][0xc38] ;  /* 0x00030e0000047ab9 */ /* 0x000fe40000000800 */
[----:B------:R-:W-:-:S04]  /*19a60*/  IMAD.U32 R8, RZ, RZ, UR4 ;  /* 0x00000004ff087e24 */ /* 0x000fc8000f8e00ff */
[----:B-1----:R-:W-:-:S04]  /*19a70*/  IMAD R9, R9, R8, RZ ;  /* 0x0000000809097224 */ /* 0x002fc800078e02ff */
[----:B------:R-:W-:-:S05]  /*19a80*/  IMAD.IADD R0, R9, 0x1, R0 ;  /* 0x0000000109007824 */ /* 0x000fca00078e0200 */
[----:B------:R-:W-:-:S13]  /*19a90*/  ISETP.GT.AND P6, PT, R0, R4, PT ;  /* 0x000000040000720c */ /* 0x000fda0003fc4270 */
[----:B------:R-:W-:Y:S05]  /*19aa0*/  @!P6 BRA `(.L_x_5631) ;  /* 0xfffffffc0050e947 */ /* 0x000fea000383ffff */
.L_x_5628:
        /* <DEDUP_REMOVED lines=12> */
.L_x_5706:
[----:B------:R-:W-:-:S13]  /*19b70*/  ISETP.NE.AND P0, PT, R3, RZ, PT ;  /* 0x000000ff0300720c */ /* 0x000fda0003f05270 */
[----:B------:R-:W-:Y:S05]  /*19b80*/  @!P0 BRA `(.L_x_5633) ;  /* 0x0000000000148947 */ /* 0x000fea0003800000 */
[----:B------:R-:W-:Y:S01]  /*19b90*/  UMOV UR4, 0xffffffff ;  /* 0xffffffff00047882 */ /* 0x000fe20000000000 */
[----:B---3--:R-:W-:Y:S02]  /*19ba0*/  VIADD R10, R10, 0xffffffff ;  /* 0xffffffff0a0a7836 */ /* 0x008fe40000000000 */
[----:B------:R-:W-:Y:S05]  /*19bb0*/  BRA.DIV UR4, `(.L_x_5634) ;  /* 0x0000002a04c47947 */ /* 0x000fea000b800000 */
[----:B0-----:R0:W1:Y:S02]  /*19bc0*/  SHFL.IDX PT, R2, R2, R10, 0x1f ;  /* 0x00001f0a02027589 */ /* 0x00106400000e0000 */
.L_x_5709:
[----:B-1----:R-:W-:-:S07]  /*19bd0*/  IMAD.MOV.U32 R5, RZ, RZ, R2 ;  /* 0x000000ffff057224 */ /* 0x002fce00078e0002 */
.L_x_5633:
        /* <DEDUP_REMOVED lines=31> */
[----:B---3--:R-:W-:Y:S02]  /*19dd0*/  IMAD R6, R2, R5, RZ ;  /* 0x0000000502067224 */ /* 0x008fe400078e02ff */
        /* <DEDUP_REMOVED lines=30> */
.L_x_5635:
[----:B------:R-:W2:Y:S01]  /*19fc0*/  LDL R5, [R1+0xc] ;  /* 0x00000c0001057983 */ /* 0x000ea20000100800 */
[----:B0-----:R-:W2:Y:S01]  /*19fd0*/  LDC.64 R2, c[0x0][0xc90] ;  /* 0x00032400ff027b82 */ /* 0x001ea20000000a00 */
[----:B------:R-:W-:Y:S01]  /*19fe0*/  ULDC.64 UR4, c[0x0][0x208] ;  /* 0x0000820000047ab9 */ /* 0x000fe20000000a00 */
[----:B--2---:R-:W-:-:S05]  /*19ff0*/  IMAD.WIDE R2, R5, 0x4, R2 ;  /* 0x0000000405027825 */ /* 0x004fca00078e0202 */
[----:B---3--:R-:W2:Y:S02]  /*1a000*/  LDG.E R6, desc[UR4][R2.64] ;  /* 0x0000000402067981 */ /* 0x008ea4000c1e1900 */
        /* <DEDUP_REMOVED lines=59> */
.L_x_5636:
[----:B0-----:R-:W-:-:S05]  /*1a3c0*/  LOP3.LUT R3, RZ, R4, RZ, 0x33, !PT ;  /* 0x00000004ff037212 */ /* 0x001fca00078e33ff */
[----:B------:R-:W-:-:S05]  /*1a3d0*/  IMAD.IADD R0, R0, 0x1, R3 ;  /* 0x0000000100007824 */ /* 0x000fca00078e0203 */
[----:B------:R2:W-:Y:S01]  /*1a3e0*/  STL [R1+0x4], R0 ;  /* 0x0000040001007387 */ /* 0x0005e20000100800 */
[----:B------:R-:W-:Y:S05]  /*1a3f0*/  BRA `(.L_x_5637) ;  /* 0x0000000000287947 */ /* 0x000fea0003800000 */
.L_x_5629:
        /* <DEDUP_REMOVED lines=10> */
.L_x_5637:
[----:B0-----:R-:W3:Y:S04]  /*1a4a0*/  LDL R3, [R1+0x8] ;  /* 0x0000080001037983 */ /* 0x001ee80000100800 */
[----:B-1----:R-:W4:Y:S04]  /*1a4b0*/  LDL R2, [R1+0xc] ;  /* 0x00000c0001027983 */ /* 0x002f280000100800 */
[----:B------:R-:W5:Y:S04]  /*1a4c0*/  LDL R4, [R1] ;  /* 0x0000000001047983 */ /* 0x000f680000100800 */
[----:B------:R-:W5:Y:S01]  /*1a4d0*/  LDL R5, [R1+0x4] ;  /* 0x0000040001057983 */ /* 0x000f620000100800 */
[----:B------:R-:W-:Y:S05]  /*1a4e0*/  WARPSYNC.ALL ;  /* 0x0000000000007948 */ /* 0x000fea0003800000 */
[----:B--2---:R-:W0:Y:S02]  /*1a4f0*/  S2R R0, SR_TID.X ;  /* 0x0000000000007919 */ /* 0x004e240000002100 */
        /* <DEDUP_REMOVED lines=10> */
.L_x_5626:
[----:B------:R-:W2:Y:S01]  /*1a5a0*/  LDL R0, [R1+0xc] ;  /* 0x00000c0001007983 */ /* 0x000ea20000100800 */
[----:B------:R-:W-:Y:S02]  /*1a5b0*/  ULDC UR4, c[0x0][0xc3c] ;  /* 0x00030f0000047ab9 */ /* 0x000fe40000000800 */
[----:B--2---:R-:W-:-:S13]  /*1a5c0*/  ISETP.GE.AND P0, PT, R0, UR4, PT ;  /* 0x0000000400007c0c */ /* 0x004fda000bf06270 */
[----:B------:R-:W-:Y:S05]  /*1a5d0*/  @!P0 BRA `(.L_x_5638) ;  /* 0xffffff9c00d48947 */ /* 0x000fea000383ffff */
[----:B------:R-:W-:Y:S05]  /*1a5e0*/  BSYNC B8 ;  /* 0x0000000000087941 */ /* 0x000fea0003800000 */
.L_x_5530:
[----:B0-----:R-:W2:Y:S01]  /*1a5f0*/  LDL.LU R0, [R1+0x58] ;  /* 0x0000580001007983 */ /* 0x001ea20000300800 */
[----:B------:R-:W-:Y:S01]  /*1a600*/  BSSY B0, `(.L_x_5639) ;  /* 0x000000b000007945 */ /* 0x000fe20003800000 */
[----:B-1-3--:R-:W0:Y:S01]  /*1a610*/  S2R R5, SR_CgaCtaId ;  /* 0x0000000000057919 */ /* 0x00ae220000008800 */
        /* <DEDUP_REMOVED lines=9> */
.L_x_5710:
[----:B------:R-:W-:Y:S05]  /*1a6b0*/  BSYNC B0 ;  /* 0x0000000000007941 */ /* 0x000fea0003800000 */
.L_x_5639:
[----:B------:R-:W-:-:S03]  /*1a6c0*/  UMOV UR4, 0xffffffff ;  /* 0xffffffff00047882 */ /* 0x000fc60000000000 */
[----:B------:R-:W-:Y:S05]  /*1a6d0*/  BRA.DIV UR4, `(.L_x_5641) ;  /* 0x00000022043c7947 */ /* 0x000fea000b800000 */
[----:B------:R-:W1:Y:S02]  /*1a6e0*/  S2R R2, SR_TID.X ;  /* 0x0000000000027919 */ /* 0x000e640000002100 */
[----:B-1----:R-:W-:-:S04]  /*1a6f0*/  SHF.R.U32.HI R2, RZ, 0x5, R2 ;  /* 0x00000005ff027819 */ /* 0x002fc80000011602 */
[----:B------:R-:W-:-:S05]  /*1a700*/  LOP3.LUT R2, R2, 0x3, RZ, 0xc0, !PT ;  /* 0x0000000302027812 */ /* 0x000fca00078ec0ff */
[----:B------:R1:W2:Y:S02]  /*1a710*/  SHFL.IDX PT, R14, R2, RZ, 0x1f ;  /* 0x00001fff020e7589 */ /* 0x0002a400000e0000 */
.L_x_5713:
[----:B--2---:R-:W-:Y:S01]  /*1a720*/  ISETP.NE.AND P0, PT, R14, RZ, PT ;  /* 0x000000ff0e00720c */ /* 0x004fe20003f05270 */
[----:B------:R-:W-:-:S12]  /*1a730*/  BSSY B0, `(.L_x_5642) ;  /* 0x0000027000007945 */ /* 0x000fd80003800000 */
[----:B------:R-:W-:Y:S05]  /*1a740*/  @P0 BRA `(.L_x_5643) ;  /* 0x0000000000940947 */ /* 0x000fea0003800000 */
[----:B------:R-:W-:-:S03]  /*1a750*/  UMOV UR4, 0xffffffff ;  /* 0xffffffff00047882 */ /* 0x000fc60000000000 */
[----:B------:R-:W-:Y:S05]  /*1a760*/  BRA.DIV UR4, `(.L_x_5644) ;  /* 0x00000022044c7947 */ /* 0x000fea000b800000 */
[----:B------:R-:W-:-:S13]  /*1a770*/  ELECT P6, URZ, PT ;  /* 0x00000000003f782f */ /* 0x000fda00038c0000 */
.L_x_5716:
        /* <DEDUP_REMOVED lines=8> */
.L_x_5645:
        /* <DEDUP_REMOVED lines=13> */
.L_x_5717:
[----:B------:R-:W1:Y:S02]  /*1a8d0*/  SYNCS.PHASECHK.TRANS64.TRYWAIT P0, [R7+URZ], R2 ;  /* 0x00000002070075a7 */ /* 0x000e64000800017f */
[----:B-1----:R-:W-:Y:S05]  /*1a8e0*/  @!P0 BRA `(.L_x_5647) ;  /* 0x0000002000208947 */ /* 0x002fea0003800000 */
.L_x_5718:
[----:B------:R-:W-:Y:S05]  /*1a8f0*/  @!P2 BRA `(.L_x_5648) ;  /* 0x000000000004a947 */ /* 0x000fea0003800000 */
[----:B------:R-:W-:Y:S01]  /*1a900*/  BPT.TRAP 0x1 ;  /* 0x000000040000795c */ /* 0x000fe20000300000 */
.L_x_5648:
[----:B------:R-:W-:-:S04]  /*1a910*/  VIADD R0, R0, 0x36860 ;  /* 0x0003686000007836 */ /* 0x000fc80000000000 */
[----:B------:R-:W-:-:S04]  /*1a920*/  IMAD R4, R19, 0x8, R0 ;  /* 0x0000000813047824 */ /* 0x000fc800078e0200 */
[----:B------:R-:W2:Y:S02]  /*1a930*/  SYNCS.PHASECHK.TRANS64.TRYWAIT P0, [R4+URZ], R5 ;  /* 0x00000005040075a7 */ /* 0x000ea4000800017f */
[----:B--2---:R-:W-:Y:S05]  /*1a940*/  @!P0 BRA `(.L_x_5649) ;  /* 0x00000020001c8947 */ /* 0x004fea0003800000 */
.L_x_5719:
[----:B------:R-:W-:-:S07]  /*1a950*/  IMAD R3, R3, 0x8, R0 ;  /* 0x0000000803037824 */ /* 0x000fce00078e0200 */
.L_x_5650:
[----:B---3--:R3:W4:Y:S02]  /*1a960*/  SYNCS.PHASECHK.TRANS64.TRYWAIT P0, [R3+URZ], R2 ;  /* 0x00000002030075a7 */ /* 0x008724000800017f */
[----:B----4-:R-:W-:Y:S05]  /*1a970*/  @!P0 NANOSLEEP.SYNCS 0x989680 ;  /* 0x009896800000895d */ /* 0x010fea0003900000 */
[----:B------:R-:W4:Y:S02]  /*1a980*/  @!P0 SYNCS.PHASECHK.TRANS64 P0, [R3+URZ], R2 ;  /* 0x00000002030085a7 */ /* 0x000f24000800007f */
[----:B----4-:R-:W-:Y:S05]  /*1a990*/  @!P0 BRA `(.L_x_5650) ;  /* 0xfffffffc00f08947 */ /* 0x010fea000383ffff */
.L_x_5643:
[----:B------:R-:W-:Y:S05]  /*1a9a0*/  BSYNC B0 ;  /* 0x0000000000007941 */ /* 0x000fea0003800000 */
.L_x_5642:
[----:B------:R-:W-:Y:S05]  /*1a9b0*/  EXIT ;  /* 0x000000000000794d */ /* 0x000fea0003800000 */
.L_x_5469:
[----:B0-----:R-:W-:-:S04]  /*1a9c0*/  IMAD.U32 R3, RZ, RZ, UR39 ;  /* 0x00000027ff037e24 */ /* 0x001fc8000f8e00ff */
[----:B------:R0:W1:Y:S03]  /*1a9d0*/  SYNCS.PHASECHK.TRANS64.TRYWAIT P1, [R3+URZ+0x36800], R0 ;  /* 0x03680000030075a7 */ /* 0x000066000802017f */
[----:B-1----:R-:W-:Y:S05]  /*1a9e0*/  @!P1 NANOSLEEP.SYNCS 0x989680 ;  /* 0x009896800000995d */ /* 0x002fea0003900000 */
[----:B------:R-:W1:Y:S02]  /*1a9f0*/  @!P1 SYNCS.PHASECHK.TRANS64 P1, [R3+URZ+0x36800], R0 ;  /* 0x03680000030095a7 */ /* 0x000e64000802007f */
[----:B-1----:R-:W-:Y:S05]  /*1aa00*/  @!P1 BRA `(.L_x_5469) ;  /* 0xfffffffc00ec9947 */ /* 0x002fea000383ffff */
[----:B------:R-:W-:Y:S05]  /*1aa10*/  BRA `(.L_x_5651) ;  /* 0xfffffe7400e87947 */ /* 0x000fea000383ffff */
.L_x_5473:
[----:B-1----:R1:W2:Y:S02]  /*1aa20*/  SYNCS.PHASECHK.TRANS64.TRYWAIT P2, [R0+URZ+0x36830], R3 ;  /* 0x03683003000075a7 */ /* 0x0022a4000804017f */
[----:B--2---:R-:W-:Y:S05]  /*1aa30*/  @!P2 NANOSLEEP.SYNCS 0x989680 ;  /* 0x009896800000a95d */ /* 0x004fea0003900000 */
[----:B------:R-:W2:Y:S02]  /*1aa40*/  @!P2 SYNCS.PHASECHK.TRANS64 P2, [R0+URZ+0x36830], R3 ;  /* 0x036830030000a5a7 */ /* 0x000ea4000804007f */
[----:B--2---:R-:W-:Y:S05]  /*1aa50*/  @!P2 BRA `(.L_x_5473) ;  /* 0xfffffffc00f0a947 */ /* 0x004fea000383ffff */
[----:B------:R-:W-:Y:S05]  /*1aa60*/  BRA `(.L_x_5472) ;  /* 0xfffffe78000c7947 */ /* 0x000fea000383ffff */
.L_x_5478:
[----:B-1----:R-:W-:-:S04]  /*1aa70*/  IMAD.U32 R4, RZ, RZ, UR38 ;  /* 0x00000026ff047e24 */ /* 0x002fc8000f8e00ff */
[----:B------:R1:W2:Y:S03]  /*1aa80*/  SYNCS.PHASECHK.TRANS64.TRYWAIT P3, [R4+URZ+0x36830], R3 ;  /* 0x03683003040075a7 */ /* 0x0002a6000806017f */
[----:B--2---:R-:W-:Y:S05]  /*1aa90*/  @!P3 NANOSLEEP.SYNCS 0x989680 ;  /* 0x009896800000b95d */ /* 0x004fea0003900000 */
[----:B------:R-:W2:Y:S02]  /*1aaa0*/  @!P3 SYNCS.PHASECHK.TRANS64 P3, [R4+URZ+0x36830], R3 ;  /* 0x036830030400b5a7 */ /* 0x000ea4000806007f */
[----:B--2---:R-:W-:Y:S05]  /*1aab0*/  @!P3 BRA `(.L_x_5478) ;  /* 0xfffffffc00ecb947 */ /* 0x004fea000383ffff */
[----:B------:R-:W-:Y:S05]  /*1aac0*/  BRA `(.L_x_5477) ;  /* 0xfffffeb400b87947 */ /* 0x000fea000383ffff */
.L_x_5482:
[----:B-1----:R-:W-:-:S04]  /*1aad0*/  IMAD.U32 R2, RZ, RZ, UR10 ;  /* 0x0000000aff027e24 */ /* 0x002fc8000f8e00ff */
[----:B------:R1:W2:Y:S03]  /*1aae0*/  SYNCS.PHASECHK.TRANS64.TRYWAIT P3, [R2+URZ+0x36850], R0 ;  /* 0x03685000020075a7 */ /* 0x0002a6000806017f */
[----:B--2---:R-:W-:Y:S05]  /*1aaf0*/  @!P3 NANOSLEEP.SYNCS 0x989680 ;  /* 0x009896800000b95d */ /* 0x004fea0003900000 */
[----:B------:R-:W2:Y:S02]  /*1ab00*/  @!P3 SYNCS.PHASECHK.TRANS64 P3, [R2+URZ+0x36850], R0 ;  /* 0x036850000200b5a7 */ /* 0x000ea4000806007f */
[----:B--2---:R-:W-:Y:S05]  /*1ab10*/  @!P3 BRA `(.L_x_5482) ;  /* 0xfffffffc00ecb947 */ /* 0x004fea000383ffff */
[----:B------:R-:W-:Y:S05]  /*1ab20*/  BRA `(.L_x_5481) ;  /* 0xfffffedc00607947 */ /* 0x000fea000383ffff */
.L_x_5488:
[----:B-1----:R-:W-:-:S04]  /*1ab30*/  IMAD.U32 R4, RZ, RZ, UR6 ;  /* 0x00000006ff047e24 */ /* 0x002fc8000f8e00ff */
[----:B------:R1:W2:Y:S03]  /*1ab40*/  SYNCS.PHASECHK.TRANS64.TRYWAIT P2, [R4+URZ+0x36830], R3 ;  /* 0x03683003040075a7 */ /* 0x0002a6000804017f */
[----:B--2---:R-:W-:Y:S05]  /*1ab50*/  @!P2 NANOSLEEP.SYNCS 0x989680 ;  /* 0x009896800000a95d */ /* 0x004fea0003900000 */
[----:B------:R-:W2:Y:S02]  /*1ab60*/  @!P2 SYNCS.PHASECHK.TRANS64 P2, [R4+URZ+0x36830], R3 ;  /* 0x036830030400a5a7 */ /* 0x000ea4000804007f */
[----:B--2---:R-:W-:Y:S05]  /*1ab70*/  @!P2 BRA `(.L_x_5488) ;  /* 0xfffffffc00eca947 */ /* 0x004fea000383ffff */
[----:B------:R-:W-:Y:S05]  /*1ab80*/  BRA `(.L_x_5487) ;  /* 0xfffffef800e07947 */ /* 0x000fea000383ffff */
.L_x_5492:
[----:B-1----:R-:W-:-:S04]  /*1ab90*/  IMAD.U32 R2, RZ, RZ, UR10 ;  /* 0x0000000aff027e24 */ /* 0x002fc8000f8e00ff */
[----:B------:R1:W2:Y:S03]  /*1aba0*/  SYNCS.PHASECHK.TRANS64.TRYWAIT P2, [R2+URZ+0x36850], R0 ;  /* 0x03685000020075a7 */ /* 0x0002a6000804017f */
[----:B--2---:R-:W-:Y:S05]  /*1abb0*/  @!P2 NANOSLEEP.SYNCS 0x989680 ;  /* 0x009896800000a95d */ /* 0x004fea0003900000 */
[----:B------:R-:W2:Y:S02]  /*1abc0*/  @!P2 SYNCS.PHASECHK.TRANS64 P2, [R2+URZ+0x36850], R0 ;  /* 0x036850000200a5a7 */ /* 0x000ea4000804007f */
[----:B--2---:R-:W-:Y:S05]  /*1abd0*/  @!P2 BRA `(.L_x_5492) ;  /* 0xfffffffc00eca947 */ /* 0x004fea000383ffff */
[----:B------:R-:W-:Y:S05]  /*1abe0*/  BRA `(.L_x_5491) ;  /* 0xffffff2000a07947 */ /* 0x000fea000383ffff */
.L_x_5497:
[----:B-1----:R-:W-:-:S04]  /*1abf0*/  IMAD.U32 R7, RZ, RZ, UR5 ;  /* 0x00000005ff077e24 */ /* 0x002fc8000f8e00ff */
[----:B------:R1:W2:Y:S03]  /*1ac00*/  SYNCS.PHASECHK.TRANS64.TRYWAIT P0, [R7+URZ+0x36850], R0 ;  /* 0x03685000070075a7 */ /* 0x0002a6000800017f */
[----:B--2---:R-:W-:Y:S05]  /*1ac10*/  @!P0 NANOSLEEP.SYNCS 0x989680 ;  /* 0x009896800000895d */ /* 0x004fea0003900000 */
[----:B------:R-:W2:Y:S02]  /*1ac20*/  @!P0 SYNCS.PHASECHK.TRANS64 P0, [R7+URZ+0x36850], R0 ;  /* 0x03685000070085a7 */ /* 0x000ea4000800007f */
[----:B--2---:R-:W-:Y:S05]  /*1ac30*/  @!P0 BRA `(.L_x_5497) ;  /* 0xfffffffc00ec8947 */ /* 0x004fea000383ffff */
[----:B------:R-:W-:Y:S05]  /*1ac40*/  BRA `(.L_x_5496) ;  /* 0xffffff3c00547947 */ /* 0x000fea000383ffff */
.L_x_5544:
        /* <DEDUP_REMOVED lines=11> */
.L_x_5653:
[----:B------:R-:W-:Y:S05]  /*1ad00*/  BSYNC B0 ;  /* 0x0000000000007941 */ /* 0x000fea0003800000 */
.L_x_5652:
[----:B------:R-:W-:Y:S05]  /*1ad10*/  BRA `(.L_x_5654) ;  /* 0xffffffa800087947 */ /* 0x000fea000383ffff */
.L_x_5546:
[----:B------:R-:W-:Y:S01]  /*1ad20*/  BSSY B0, `(.L_x_5655) ;  /* 0x0000006000007945 */ /* 0x000fe20003800000 */
[----:B------:R-:W-:-:S07]  /*1ad30*/  IMAD.MOV.U32 R15, RZ, RZ, -0x1 ;  /* 0xffffffffff0f7424 */ /* 0x000fce00078e00ff */
[----:B--23--:R-:W-:Y:S05]  /*1ad40*/  WARPSYNC.COLLECTIVE R15, `(.L_x_5656) ;  /* 0x000000000f0c7348 */ /* 0x00cfea0003c00000 */
[----:B------:R-:W-:Y:S02]  /*1ad50*/  ELECT P6, UR62, PT ;  /* 0x00000000003e782f */ /* 0x000fe400038c0000 */
[----:B------:R-:W-:Y:S01]  /*1ad60*/  MOV R14, UR62 ;  /* 0x0000003e000e7c02 */ /* 0x000fe20008000f00 */
[----:B--23--:R-:W-:Y:S10]  /*1ad70*/  ENDCOLLECTIVE ;  /* 0x000000000000791b */ /* 0x00cff40003800000 */
.L_x_5656:
[----:B------:R-:W-:Y:S05]  /*1ad80*/  BSYNC B0 ;  /* 0x0000000000007941 */ /* 0x000fea0003800000 */
.L_x_5655:
[----:B------:R-:W-:Y:S05]  /*1ad90*/  BRA `(.L_x_5657) ;  /* 0xffffffa8000c7947 */ /* 0x000fea000383ffff */
.L_x_5548:
[----:B0-----:R0:W1:Y:S02]  /*1ada0*/  SYNCS.PHASECHK.TRANS64.TRYWAIT P0, [R0+URZ+0x36840], R2 ;  /* 0x03684002000075a7 */ /* 0x001064000800017f */
[----:B-1----:R-:W-:Y:S05]  /*1adb0*/  @!P0 NANOSLEEP.SYNCS 0x989680 ;  /* 0x009896800000895d */ /* 0x002fea0003900000 */
[----:B------:R-:W1:Y:S02]  /*1adc0*/  @!P0 SYNCS.PHASECHK.TRANS64 P0, [R0+URZ+0x36840], R2 ;  /* 0x03684002000085a7 */ /* 0x000e64000800007f */
[----:B-1----:R-:W-:Y:S05]  /*1add0*/  @!P0 BRA `(.L_x_5548) ;  /* 0xfffffffc00f08947 */ /* 0x002fea000383ffff */
[----:B------:R-:W-:Y:S05]  /*1ade0*/  BRA `(.L_x_5658) ;  /* 0xffffffa800707947 */ /* 0x000fea000383ffff */
.L_x_5552:
[----:B------:R-:W2:Y:S01]  /*1adf0*/  LDL.LU R11, [R1+0x38] ;  /* 0x00003800010b7983 */ /* 0x000ea20000300800 */
[----:B------:R-:W-:Y:S01]  /*1ae00*/  IMAD.MOV.U32 R13, RZ, RZ, R3 ;  /* 0x000000ffff0d7224 */ /* 0x000fe200078e0003 */
[----:B------:R-:W-:Y:S01]  /*1ae10*/  LOP3.LUT R5, R5, 0x7f, RZ, 0xc0, !PT ;  /* 0x0000007f05057812 */ /* 0x000fe200078ec0ff */
[----:B------:R-:W-:Y:S02]  /*1ae20*/  IMAD.MOV.U32 R12, RZ, RZ, RZ ;  /* 0x000000ffff0c7224 */ /* 0x000fe400078e00ff */
[----:B------:R-:W-:Y:S01]  /*1ae30*/  IMAD.MOV.U32 R15, RZ, RZ, -0x1 ;  /* 0xffffffffff0f7424 */ /* 0x000fe200078e00ff */
        /* <DEDUP_REMOVED lines=9> */
.L_x_5659:
[----:B------:R-:W-:Y:S02]  /*1aed0*/  IMAD.MOV.U32 R13, RZ, RZ, R4 ;  /* 0x000000ffff0d7224 */ /* 0x000fe400078e0004 */
[----:B------:R-:W-:-:S07]  /*1aee0*/  IMAD.MOV.U32 R6, RZ, RZ, R14 ;  /* 0x000000ffff067224 */ /* 0x000fce00078e000e */
[----:B------:R-:W-:Y:S05]  /*1aef0*/  WARPSYNC.COLLECTIVE R15, `(.L_x_5660) ;  /* 0x000000000f087348 */ /* 0x000fea0003c00000 */
[----:B------:R0:W1:Y:S02]  /*1af00*/  SHFL.IDX P6, R14, R13, R12, R11 ;  /* 0x0000000c0d0e7389 */ /* 0x00006400000c000b */
[----:B01----:R-:W-:Y:S01]  /*1af10*/  ENDCOLLECTIVE ;  /* 0x000000000000791b */ /* 0x003fe20003800000 */
.L_x_5660:
        /* <DEDUP_REMOVED lines=19> */
.L_x_5661:
[----:B------:R-:W-:Y:S02]  /*1b050*/  IMAD.MOV.U32 R13, RZ, RZ, R4 ;  /* 0x000000ffff0d7224 */ /* 0x000fe400078e0004 */
[----:B------:R-:W-:-:S07]  /*1b060*/  IMAD.MOV.U32 R9, RZ, RZ, R14 ;  /* 0x000000ffff097224 */ /* 0x000fce00078e000e */
[----:B------:R-:W-:Y:S05]  /*1b070*/  WARPSYNC.COLLECTIVE R15, `(.L_x_5662) ;  /* 0x000000000f087348 */ /* 0x000fea0003c00000 */
[----:B------:R0:W1:Y:S02]  /*1b080*/  SHFL.IDX P6, R14, R13, R12, R11 ;  /* 0x0000000c0d0e7389 */ /* 0x00006400000c000b */
[----:B01----:R-:W-:Y:S01]  /*1b090*/  ENDCOLLECTIVE ;  /* 0x000000000000791b */ /* 0x003fe20003800000 */
.L_x_5662:
        /* <DEDUP_REMOVED lines=20> */
.L_x_5663:
[----:B------:R-:W-:Y:S02]  /*1b1e0*/  IMAD.MOV.U32 R13, RZ, RZ, R4 ;  /* 0x000000ffff0d7224 */ /* 0x000fe400078e0004 */
[----:B------:R-:W-:-:S05]  /*1b1f0*/  IMAD.SHL.U32 R9, R9, 0x8, RZ ;  /* 0x0000000809097824 */ /* 0x000fca00078e00ff */
[----:B------:R-:W-:Y:S01]  /*1b200*/  LOP3.LUT R9, R9, 0x38, RZ, 0xc0, !PT ;  /* 0x0000003809097812 */ /* 0x000fe200078ec0ff */
[----:B------:R-:W-:-:S07]  /*1b210*/  IMAD.MOV.U32 R8, RZ, RZ, R14 ;  /* 0x000000ffff087224 */ /* 0x000fce00078e000e */
[----:B------:R-:W-:Y:S05]  /*1b220*/  WARPSYNC.COLLECTIVE R15, `(.L_x_5664) ;  /* 0x000000000f087348 */ /* 0x000fea0003c00000 */
[----:B------:R0:W1:Y:S02]  /*1b230*/  SHFL.IDX P6, R14, R13, R12, R11 ;  /* 0x0000000c0d0e7389 */ /* 0x00006400000c000b */
[----:B01----:R-:W-:Y:S01]  /*1b240*/  ENDCOLLECTIVE ;  /* 0x000000000000791b */ /* 0x003fe20003800000 */
.L_x_5664:
        /* <DEDUP_REMOVED lines=19> */
.L_x_5665:
[----:B------:R-:W-:Y:S02]  /*1b380*/  IMAD.MOV.U32 R13, RZ, RZ, R4 ;  /* 0x000000ffff0d7224 */ /* 0x000fe400078e0004 */
[----:B------:R-:W-:-:S07]  /*1b390*/  IMAD.MOV.U32 R6, RZ, RZ, R14 ;  /* 0x000000ffff067224 */ /* 0x000fce00078e000e */
[----:B------:R-:W-:Y:S05]  /*1b3a0*/  WARPSYNC.COLLECTIVE R15, `(.L_x_5666) ;  /* 0x000000000f087348 */ /* 0x000fea0003c00000 */
[----:B------:R0:W1:Y:S02]  /*1b3b0*/  SHFL.IDX P6, R14, R13, R12, R11 ;  /* 0x0000000c0d0e7389 */ /* 0x00006400000c000b */
[----:B01----:R-:W-:Y:S01]  /*1b3c0*/  ENDCOLLECTIVE ;  /* 0x000000000000791b */ /* 0x003fe20003800000 */
.L_x_5666:
        /* <DEDUP_REMOVED lines=19> */
.L_x_5667:
[----:B------:R-:W-:Y:S02]  /*1b500*/  IMAD.MOV.U32 R13, RZ, RZ, R4 ;  /* 0x000000ffff0d7224 */ /* 0x000fe400078e0004 */
[----:B------:R-:W-:-:S07]  /*1b510*/  IMAD.MOV.U32 R6, RZ, RZ, R14 ;  /* 0x000000ffff067224 */ /* 0x000fce00078e000e */
[----:B------:R-:W-:Y:S05]  /*1b520*/  WARPSYNC.COLLECTIVE R15, `(.L_x_5668) ;  /* 0x000000000f087348 */ /* 0x000fea0003c00000 */
[----:B------:R0:W1:Y:S02]  /*1b530*/  SHFL.IDX P6, R14, R13, R12, R11 ;  /* 0x0000000c0d0e7389 */ /* 0x00006400000c000b */
[----:B01----:R-:W-:Y:S01]  /*1b540*/  ENDCOLLECTIVE ;  /* 0x000000000000791b */ /* 0x003fe20003800000 */
.L_x_5668:
        /* <DEDUP_REMOVED lines=19> */
.L_x_5669:
[----:B------:R-:W-:Y:S02]  /*1b680*/  IMAD.MOV.U32 R13, RZ, RZ, R4 ;  /* 0x000000ffff0d7224 */ /* 0x000fe400078e0004 */
[----:B------:R-:W-:-:S07]  /*1b690*/  IMAD.MOV.U32 R6, RZ, RZ, R14 ;  /* 0x000000ffff067224 */ /* 0x000fce00078e000e */
[----:B------:R-:W-:Y:S05]  /*1b6a0*/  WARPSYNC.COLLECTIVE R15, `(.L_x_5670) ;  /* 0x000000000f087348 */ /* 0x000fea0003c00000 */
[----:B------:R0:W1:Y:S02]  /*1b6b0*/  SHFL.IDX P6, R14, R13, R12, R11 ;  /* 0x0000000c0d0e7389 */ /* 0x00006400000c000b */
[----:B01----:R-:W-:Y:S01]  /*1b6c0*/  ENDCOLLECTIVE ;  /* 0x000000000000791b */ /* 0x003fe20003800000 */
.L_x_5670:
        /* <DEDUP_REMOVED lines=17> */
.L_x_5671:
[----:B------:R-:W-:-:S05]  /*1b7e0*/  VIADD R7, R2, 0x60 ;  /* 0x0000006002077836 */ /* 0x000fca0000000000 */
[----:B------:R-:W-:Y:S01]  /*1b7f0*/  ISETP.GE.AND P4, PT, R7, R0, PT ;  /* 0x000000000700720c */ /* 0x000fe20003f86270 */
[----:B------:R-:W-:Y:S02]  /*1b800*/  IMAD.MOV.U32 R13, RZ, RZ, R4 ;  /* 0x000000ffff0d7224 */ /* 0x000fe400078e0004 */
[----:B------:R-:W-:-:S10]  /*1b810*/  IMAD.MOV.U32 R6, RZ, RZ, R14 ;  /* 0x000000ffff067224 */ /* 0x000fd400078e000e */
[----:B------:R-:W-:Y:S05]  /*1b820*/  WARPSYNC.COLLECTIVE R15, `(.L_x_5672) ;  /* 0x000000000f087348 */ /* 0x000fea0003c00000 */
[----:B------:R0:W1:Y:S02]  /*1b830*/  SHFL.IDX P6, R14, R13, R12, R11 ;  /* 0x0000000c0d0e7389 */ /* 0x00006400000c000b */
[----:B01----:R-:W-:Y:S01]  /*1b840*/  ENDCOLLECTIVE ;  /* 0x000000000000791b */ /* 0x003fe20003800000 */
.L_x_5672:
        /* <DEDUP_REMOVED lines=17> */
.L_x_5673:
[----:B------:R-:W-:Y:S02]  /*1b960*/  IMAD.MOV.U32 R13, RZ, RZ, R4 ;  /* 0x000000ffff0d7224 */ /* 0x000fe400078e0004 */
[----:B------:R-:W-:-:S07]  /*1b970*/  IMAD.MOV.U32 R5, RZ, RZ, R14 ;  /* 0x000000ffff057224 */ /* 0x000fce00078e000e */
[----:B------:R-:W-:Y:S05]  /*1b980*/  WARPSYNC.COLLECTIVE R15, `(.L_x_5674) ;  /* 0x000000000f087348 */ /* 0x000fea0003c00000 */
[----:B------:R0:W1:Y:S02]  /*1b990*/  SHFL.IDX P6, R14, R13, R12, R11 ;  /* 0x0000000c0d0e7389 */ /* 0x00006400000c000b */
[----:B01----:R-:W-:Y:S01]  /*1b9a0*/  ENDCOLLECTIVE ;  /* 0x000000000000791b */ /* 0x003fe20003800000 */
.L_x_5674:
[----:B------:R-:W-:Y:S01]  /*1b9b0*/  IMAD.MOV.U32 R3, RZ, RZ, R14 ;  /* 0x000000ffff037224 */ /* 0x000fe200078e000e */
[----:B------:R-:W-:Y:S06]  /*1b9c0*/  BRA `(.L_x_5675) ;  /* 0xffffffac00247947 */ /* 0x000fec000383ffff */
.L_x_5557:
[----:B0-----:R0:W3:Y:S02]  /*1b9d0*/  SYNCS.PHASECHK.TRANS64.TRYWAIT P0, [R18+URZ+0x36820], R0 ;  /* 0x03682000120075a7 */ /* 0x0010e4000800017f */
[----:B---3--:R-:W-:Y:S05]  /*1b9e0*/  @!P0 NANOSLEEP.SYNCS 0x989680 ;  /* 0x009896800000895d */ /* 0x008fea0003900000 */
[----:B------:R-:W3:Y:S02]  /*1b9f0*/  @!P0 SYNCS.PHASECHK.TRANS64 P0, [R18+URZ+0x36820], R0 ;  /* 0x03682000120085a7 */ /* 0x000ee4000800007f */
[----:B---3--:R-:W-:Y:S05]  /*1ba00*/  @!P0 BRA `(.L_x_5557) ;  /* 0xfffffffc00f08947 */ /* 0x008fea000383ffff */
[----:B------:R-:W-:Y:S05]  /*1ba10*/  BRA `(.L_x_5676) ;  /* 0xffffffac00a87947 */ /* 0x000fea000383ffff */
.L_x_5566:
[----:B-1----:R1:W2:Y:S02]  /*1ba20*/  SYNCS.PHASECHK.TRANS64.TRYWAIT P0, [R3+URZ+0x36840], R2 ;  /* 0x03684002030075a7 */ /* 0x0022a4000800017f */
[----:B--2---:R-:W-:Y:S05]  /*1ba30*/  @!P0 NANOSLEEP.SYNCS 0x989680 ;  /* 0x009896800000895d */ /* 0x004fea0003900000 */
[----:B------:R-:W2:Y:S02]  /*1ba40*/  @!P0 SYNCS.PHASECHK.TRANS64 P0, [R3+URZ+0x36840], R2 ;  /* 0x03684002030085a7 */ /* 0x000ea4000800007f */
[----:B--2---:R-:W-:Y:S05]  /*1ba50*/  @!P0 BRA `(.L_x_5566) ;  /* 0xfffffffc00f08947 */ /* 0x004fea000383ffff */
[----:B------:R-:W-:Y:S05]  /*1ba60*/  BRA `(.L_x_5677) ;  /* 0xffffffb000887947 */ /* 0x000fea000383ffff */
.L_x_5573:
[----:B-1----:R1:W2:Y:S02]  /*1ba70*/  SYNCS.PHASECHK.TRANS64.TRYWAIT P0, [R3+URZ+0x60], R2 ;  /* 0x00006002030075a7 */ /* 0x0022a4000800017f */
[----:B--2---:R-:W-:Y:S05]  /*1ba80*/  @!P0 NANOSLEEP.SYNCS 0x989680 ;  /* 0x009896800000895d */ /* 0x004fea0003900000 */
[----:B------:R-:W2:Y:S02]  /*1ba90*/  @!P0 SYNCS.PHASECHK.TRANS64 P0, [R3+URZ+0x60], R2 ;  /* 0x00006002030085a7 */ /* 0x000ea4000800007f */
[----:B--2---:R-:W-:Y:S05]  /*1baa0*/  @!P0 BRA `(.L_x_5573) ;  /* 0xfffffffc00f08947 */ /* 0x004fea000383ffff */
[----:B------:R-:W-:Y:S05]  /*1bab0*/  BRA `(.L_x_5678) ;  /* 0xffffffb4009c7947 */ /* 0x000fea000383ffff */
.L_x_5583:
[----:B-1----:R1:W2:Y:S02]  /*1bac0*/  SYNCS.PHASECHK.TRANS64.TRYWAIT P0, [R3+URZ+0x36840], R2 ;  /* 0x03684002030075a7 */ /* 0x0022a4000800017f */
[----:B--2---:R-:W-:Y:S05]  /*1bad0*/  @!P0 NANOSLEEP.SYNCS 0x989680 ;  /* 0x009896800000895d */ /* 0x004fea0003900000 */
[----:B------:R-:W2:Y:S02]  /*1bae0*/  @!P0 SYNCS.PHASECHK.TRANS64 P0, [R3+URZ+0x36840], R2 ;  /* 0x03684002030085a7 */ /* 0x000ea4000800007f */
[----:B--2---:R-:W-:Y:S05]  /*1baf0*/  @!P0 BRA `(.L_x_5583) ;  /* 0xfffffffc00f08947 */ /* 0x004fea000383ffff */
[----:B------:R-:W-:Y:S05]  /*1bb00*/  BRA `(.L_x_5679) ;  /* 0xffffffbc006c7947 */ /* 0x000fea000383ffff */
.L_x_5590:
[----:B0-----:R0:W1:Y:S02]  /*1bb10*/  SYNCS.PHASECHK.TRANS64.TRYWAIT P0, [R2+URZ+0x60], R3 ;  /* 0x00006003020075a7 */ /* 0x001064000800017f */
[----:B-1----:R-:W-:Y:S05]  /*1bb20*/  @!P0 NANOSLEEP.SYNCS 0x989680 ;  /* 0x009896800000895d */ /* 0x002fea0003900000 */
[----:B------:R-:W1:Y:S02]  /*1bb30*/  @!P0 SYNCS.PHASECHK.TRANS64 P0, [R2+URZ+0x60], R3 ;  /* 0x00006003020085a7 */ /* 0x000e64000800007f */
[----:B-1----:R-:W-:Y:S05]  /*1bb40*/  @!P0 BRA `(.L_x_5590) ;  /* 0xfffffffc00f08947 */ /* 0x002fea000383ffff */
[----:B------:R-:W-:Y:S05]  /*1bb50*/  BRA `(.L_x_5680) ;  /* 0xffffffc000807947 */ /* 0x000fea000383ffff */
.L_x_5600:
[----:B--2---:R2:W3:Y:S02]  /*1bb60*/  SYNCS.PHASECHK.TRANS64.TRYWAIT P0, [R2+URZ+0x36840], R3 ;  /* 0x03684003020075a7 */ /* 0x0044e4000800017f */
[----:B---3--:R-:W-:Y:S05]  /*1bb70*/  @!P0 NANOSLEEP.SYNCS 0x989680 ;  /* 0x009896800000895d */ /* 0x008fea0003900000 */
[----:B------:R-:W3:Y:S02]  /*1bb80*/  @!P0 SYNCS.PHASECHK.TRANS64 P0, [R2+URZ+0x36840], R3 ;  /* 0x03684003020085a7 */ /* 0x000ee4000800007f */
[----:B---3--:R-:W-:Y:S05]  /*1bb90*/  @!P0 BRA `(.L_x_5600) ;  /* 0xfffffffc00f08947 */ /* 0x008fea000383ffff */
[----:B------:R-:W-:Y:S05]  /*1bba0*/  BRA `(.L_x_5681) ;  /* 0xffffffc800207947 */ /* 0x000fea000383ffff */
.L_x_5607:
[----:B0-----:R0:W1:Y:S02]  /*1bbb0*/  SYNCS.PHASECHK.TRANS64.TRYWAIT P0, [R2+URZ+0x60], R5 ;  /* 0x00006005020075a7 */ /* 0x001064000800017f */
[----:B-1----:R-:W-:Y:S05]  /*1bbc0*/  @!P0 NANOSLEEP.SYNCS 0x989680 ;  /* 0x009896800000895d */ /* 0x002fea0003900000 */
[----:B------:R-:W1:Y:S02]  /*1bbd0*/  @!P0 SYNCS.PHASECHK.TRANS64 P0, [R2+URZ+0x60], R5 ;  /* 0x00006005020085a7 */ /* 0x000e64000800007f */
[----:B-1----:R-:W-:Y:S05]  /*1bbe0*/  @!P0 BRA `(.L_x_5607) ;  /* 0xfffffffc00f08947 */ /* 0x002fea000383ffff */
[----:B------:R-:W-:Y:S05]  /*1bbf0*/  BRA `(.L_x_5682) ;  /* 0xffffffcc00347947 */ /* 0x000fea000383ffff */
.L_x_5619:
[----:B--2---:R2:W3:Y:S02]  /*1bc00*/  SYNCS.PHASECHK.TRANS64.TRYWAIT P0, [R0+URZ+0x36860], R2 ;  /* 0x03686002000075a7 */ /* 0x0044e4000800017f */
[----:B---3--:R-:W-:Y:S05]  /*1bc10*/  @!P0 NANOSLEEP.SYNCS 0x989680 ;  /* 0x009896800000895d */ /* 0x008fea0003900000 */
[----:B------:R-:W3:Y:S02]  /*1bc20*/  @!P0 SYNCS.PHASECHK.TRANS64 P0, [R0+URZ+0x36860], R2 ;  /* 0x03686002000085a7 */ /* 0x000ee4000800007f */
[----:B---3--:R-:W-:Y:S05]  /*1bc30*/  @!P0 BRA `(.L_x_5619) ;  /* 0xfffffffc00f08947 */ /* 0x008fea000383ffff */
[----:B------:R-:W-:Y:S05]  /*1bc40*/  BRA `(.L_x_5683) ;  /* 0xffffffd000c07947 */ /* 0x000fea000383ffff */
.L_x_5627:
        /* <DEDUP_REMOVED lines=9> */
.L_x_5685:
[----:B------:R-:W-:Y:S05]  /*1bce0*/  BSYNC B0 ;  /* 0x0000000000007941 */ /* 0x000fea0003800000 */
.L_x_5684:
        /* <DEDUP_REMOVED lines=9> */
.L_x_5686:
        /* <DEDUP_REMOVED lines=26> */
.L_x_5687:
        /* <DEDUP_REMOVED lines=8> */
.L_x_5688:
        /* <DEDUP_REMOVED lines=8> */
.L_x_5689:
        /* <DEDUP_REMOVED lines=8> */
.L_x_5690:
        /* <DEDUP_REMOVED lines=8> */
.L_x_5691:
        /* <DEDUP_REMOVED lines=9> */
.L_x_5692:
[----:B------:R-:W-:Y:S01]  /*1c1b0*/  IMAD.MOV.U32 R9, RZ, RZ, R14 ;  /* 0x000000ffff097224 */ /* 0x000fe200078e000e */
[----:B------:R-:W-:Y:S06]  /*1c1c0*/  BRA `(.L_x_5693) ;  /* 0xffffffd400707947 */ /* 0x000fec000383ffff */
.L_x_5630:
        /* <DEDUP_REMOVED lines=8> */
.L_x_5695:
[----:B------:R-:W-:Y:S05]  /*1c250*/  BSYNC B0 ;  /* 0x0000000000007941 */ /* 0x000fea0003800000 */
.L_x_5694:
        /* <DEDUP_REMOVED lines=10> */
.L_x_5696:
        /* <DEDUP_REMOVED lines=8> */
.L_x_5697:
        /* <DEDUP_REMOVED lines=8> */
.L_x_5698:
        /* <DEDUP_REMOVED lines=8> */
.L_x_5699:
        /* <DEDUP_REMOVED lines=9> */
.L_x_5700:
[----:B------:R-:W-:Y:S01]  /*1c510*/  IMAD.MOV.U32 R9, RZ, RZ, R14 ;  /* 0x000000ffff097224 */ /* 0x000fe200078e000e */
[----:B------:R-:W-:Y:S06]  /*1c520*/  BRA `(.L_x_5701) ;  /* 0xffffffd400487947 */ /* 0x000fec000383ffff */
.L_x_5632:
[----:B------:R-:W-:Y:S01]  /*1c530*/  BSSY B0, `(.L_x_5702) ;  /* 0x0000006000007945 */ /* 0x000fe20003800000 */
[----:B------:R-:W-:Y:S01]  /*1c540*/  PLOP3.LUT P6, PT, P6, PT, PT, 0x8, 0x0 ;  /* 0x000000000000781c */ /* 0x000fe200037ce170 */
[----:B------:R-:W-:-:S12]  /*1c550*/  IMAD.MOV.U32 R15, RZ, RZ, -0x1 ;  /* 0xffffffffff0f7424 */ /* 0x000fd800078e00ff */
[----:B0-----:R-:W-:Y:S05]  /*1c560*/  WARPSYNC.COLLECTIVE R15, `(.L_x_5703) ;  /* 0x000000000f087348 */ /* 0x001fea0003c00000 */
[----:B------:R-:W-:Y:S01]  /*1c570*/  VOTE.ANY R14, PT, P6 ;  /* 0x00000000000e7806 */ /* 0x000fe200030e0100 */
[----:B0-----:R-:W-:Y:S06]  /*1c580*/  ENDCOLLECTIVE ;  /* 0x000000000000791b */ /* 0x001fec0003800000 */
.L_x_5703:
[----:B------:R-:W-:Y:S05]  /*1c590*/  BSYNC B0 ;  /* 0x0000000000007941 */ /* 0x000fea0003800000 */
.L_x_5702:
        /* <DEDUP_REMOVED lines=10> */
.L_x_5704:
[----:B------:R-:W-:Y:S02]  /*1c640*/  IMAD.MOV.U32 R13, RZ, RZ, R7 ;  /* 0x000000ffff0d7224 */ /* 0x000fe400078e0007 */
[----:B------:R-:W-:-:S07]  /*1c650*/  IMAD.MOV.U32 R0, RZ, RZ, R14 ;  /* 0x000000ffff007224 */ /* 0x000fce00078e000e */
[----:B------:R-:W-:Y:S05]  /*1c660*/  WARPSYNC.COLLECTIVE R15, `(.L_x_5705) ;  /* 0x000000000f087348 */ /* 0x000fea0003c00000 */
[----:B------:R0:W1:Y:S02]  /*1c670*/  SHFL.IDX P6, R14, R13, R12, R11 ;  /* 0x0000000c0d0e7389 */ /* 0x00006400000c000b */
[----:B01----:R-:W-:Y:S01]  /*1c680*/  ENDCOLLECTIVE ;  /* 0x000000000000791b */ /* 0x003fe20003800000 */
.L_x_5705:
[----:B------:R-:W-:Y:S02]  /*1c690*/  IMAD.MOV.U32 R7, RZ, RZ, R14 ;  /* 0x000000ffff077224 */ /* 0x000fe400078e000e */
[----:B------:R-:W-:-:S05]  /*1c6a0*/  IMAD.IADD R6, R10, 0x1, R16 ;  /* 0x000000010a067824 */ /* 0x000fca00078e0210 */
[----:B------:R0:W-:Y:S01]  /*1c6b0*/  STL [R1+0xc], R6 ;  /* 0x00000c0601007387 */ /* 0x0001e20000100800 */
[----:B------:R-:W-:Y:S05]  /*1c6c0*/  BRA `(.L_x_5706) ;  /* 0xffffffd400287947 */ /* 0x000fea000383ffff */
.L_x_5634:
        /* <DEDUP_REMOVED lines=8> */
.L_x_5708:
[----:B------:R-:W-:Y:S05]  /*1c750*/  BSYNC B0 ;  /* 0x0000000000007941 */ /* 0x000fea0003800000 */
.L_x_5707:
[----:B------:R-:W-:Y:S01]  /*1c760*/  IMAD.MOV.U32 R2, RZ, RZ, R14 ;  /* 0x000000ffff027224 */ /* 0x000fe200078e000e */
[----:B------:R-:W-:Y:S06]  /*1c770*/  BRA `(.L_x_5709) ;  /* 0xffffffd400147947 */ /* 0x000fec000383ffff */
.L_x_5640:
[----:B0-----:R0:W1:Y:S02]  /*1c780*/  SYNCS.PHASECHK.TRANS64.TRYWAIT P0, [R0+URZ+0x36820], R3 ;  /* 0x03682003000075a7 */ /* 0x001064000800017f */
[----:B-1----:R-:W-:Y:S05]  /*1c790*/  @!P0 NANOSLEEP.SYNCS 0x989680 ;  /* 0x009896800000895d */ /* 0x002fea0003900000 */
[----:B------:R-:W1:Y:S02]  /*1c7a0*/  @!P0 SYNCS.PHASECHK.TRANS64 P0, [R0+URZ+0x36820], R3 ;  /* 0x03682003000085a7 */ /* 0x000e64000800007f */
[----:B-1----:R-:W-:Y:S05]  /*1c7b0*/  @!P0 BRA `(.L_x_5640) ;  /* 0xfffffffc00f08947 */ /* 0x002fea000383ffff */
[----:B------:R-:W-:Y:S05]  /*1c7c0*/  BRA `(.L_x_5710) ;  /* 0xffffffdc00b87947 */ /* 0x000fea000383ffff */
.L_x_5641:
        /* <DEDUP_REMOVED lines=11> */
.L_x_5712:
[----:B------:R-:W-:Y:S05]  /*1c880*/  BSYNC B0 ;  /* 0x0000000000007941 */ /* 0x000fea0003800000 */
.L_x_5711:
[----:B------:R-:W-:Y:S05]  /*1c890*/  BRA `(.L_x_5713) ;  /* 0xffffffdc00a07947 */ /* 0x000fea000383ffff */
.L_x_5644:
[----:B------:R-:W-:Y:S01]  /*1c8a0*/  BSSY B1, `(.L_x_5714) ;  /* 0x0000006000017945 */ /* 0x000fe20003800000 */
[----:B------:R-:W-:-:S07]  /*1c8b0*/  IMAD.MOV.U32 R15, RZ, RZ, -0x1 ;  /* 0xffffffffff0f7424 */ /* 0x000fce00078e00ff */
[----:B01----:R-:W-:Y:S05]  /*1c8c0*/  WARPSYNC.COLLECTIVE R15, `(.L_x_5715) ;  /* 0x000000000f0c7348 */ /* 0x003fea0003c00000 */
[----:B------:R-:W-:Y:S02]  /*1c8d0*/  ELECT P6, UR62, PT ;  /* 0x00000000003e782f */ /* 0x000fe400038c0000 */
[----:B------:R-:W-:Y:S01]  /*1c8e0*/  MOV R14, UR62 ;  /* 0x0000003e000e7c02 */ /* 0x000fe20008000f00 */
[----:B01----:R-:W-:Y:S10]  /*1c8f0*/  ENDCOLLECTIVE ;  /* 0x000000000000791b */ /* 0x003ff40003800000 */
.L_x_5715:
[----:B------:R-:W-:Y:S05]  /*1c900*/  BSYNC B1 ;  /* 0x0000000000017941 */ /* 0x000fea0003800000 */
.L_x_5714:
[----:B------:R-:W-:Y:S05]  /*1c910*/  BRA `(.L_x_5716) ;  /* 0xffffffdc00987947 */ /* 0x000fea000383ffff */
.L_x_5646:
[----:B0-----:R0:W1:Y:S02]  /*1c920*/  SYNCS.PHASECHK.TRANS64.TRYWAIT P0, [R6+URZ], R5 ;  /* 0x00000005060075a7 */ /* 0x001064000800017f */
[----:B-1----:R-:W-:Y:S05]  /*1c930*/  @!P0 NANOSLEEP.SYNCS 0x989680 ;  /* 0x009896800000895d */ /* 0x002fea0003900000 */
[----:B------:R-:W1:Y:S02]  /*1c940*/  @!P0 SYNCS.PHASECHK.TRANS64 P0, [R6+URZ], R5 ;  /* 0x00000005060085a7 */ /* 0x000e64000800007f */
[----:B-1----:R-:W-:Y:S05]  /*1c950*/  @!P0 BRA `(.L_x_5646) ;  /* 0xfffffffc00f08947 */ /* 0x002fea000383ffff */
[----:B------:R-:W-:Y:S05]  /*1c960*/  BRA `(.L_x_5717) ;  /* 0xffffffdc00d87947 */ /* 0x000fea000383ffff */
.L_x_5647:
[----:B-1----:R1:W2:Y:S02]  /*1c970*/  SYNCS.PHASECHK.TRANS64.TRYWAIT P0, [R7+URZ], R2 ;  /* 0x00000002070075a7 */ /* 0x0022a4000800017f */
[----:B--2---:R-:W-:Y:S05]  /*1c980*/  @!P0 NANOSLEEP.SYNCS 0x989680 ;  /* 0x009896800000895d */ /* 0x004fea0003900000 */
[----:B------:R-:W2:Y:S02]  /*1c990*/  @!P0 SYNCS.PHASECHK.TRANS64 P0, [R7+URZ], R2 ;  /* 0x00000002070085a7 */ /* 0x000ea4000800007f */
[----:B--2---:R-:W-:Y:S05]  /*1c9a0*/  @!P0 BRA `(.L_x_5647) ;  /* 0xfffffffc00f08947 */ /* 0x004fea000383ffff */
[----:B------:R-:W-:Y:S05]  /*1c9b0*/  BRA `(.L_x_5718) ;  /* 0xffffffdc00cc7947 */ /* 0x000fea000383ffff */
.L_x_5649:
[----:B--2---:R2:W3:Y:S02]  /*1c9c0*/  SYNCS.PHASECHK.TRANS64.TRYWAIT P0, [R4+URZ], R5 ;  /* 0x00000005040075a7 */ /* 0x0044e4000800017f */
[----:B---3--:R-:W-:Y:S05]  /*1c9d0*/  @!P0 NANOSLEEP.SYNCS 0x989680 ;  /* 0x009896800000895d */ /* 0x008fea0003900000 */
[----:B------:R-:W3:Y:S02]  /*1c9e0*/  @!P0 SYNCS.PHASECHK.TRANS64 P0, [R4+URZ], R5 ;  /* 0x00000005040085a7 */ /* 0x000ee4000800007f */
[----:B---3--:R-:W-:Y:S05]  /*1c9f0*/  @!P0 BRA `(.L_x_5649) ;  /* 0xfffffffc00f08947 */ /* 0x008fea000383ffff */
[----:B------:R-:W-:Y:S05]  /*1ca00*/  BRA `(.L_x_5719) ;  /* 0xffffffdc00d07947 */ /* 0x000fea000383ffff */
.L_x_5720:
        /* <DEDUP_REMOVED lines=15> */
.L_x_14855:


//--------------------- .text._ZN7cutlass13device_kernelIN5flash11enable_sm90INS1_16FlashAttnFwdSm90INS1_25CollectiveMainloopFwdSm90ILi2EN4cute5tupleIJNS5_1CILi1EEES8_S8_EEENS6_IJNS7_ILi128EEENS7_ILi112EEENS7_ILi192EEEEEELi192ENS_6half_tEfNS_4arch4Sm90ELb1ELb0ELb0ELb1ELb0ELb1ELb0ELb1ELb1ELb1ELb1ELb0EEENS1_21CollectiveEpilogueFwdINS6_IJSA_SC_SB_EEES9_SE_SG_Li256ELb1ELb1ELb1ELb0EEENS1_36VarlenDynamicPersistentTileSchedulerILi128ELi112ELi256ELi128ELb1ELb1ELb1ELb1ELb1ELb1EEEEEEEEEvNT_6ParamsE --------------------------
	.section	.text._ZN7cutlass13device_kernelIN5flash11enable_sm90INS1_16FlashAttnFwdSm90INS1_25CollectiveMainloopFwdSm90ILi2EN4cute5tupleIJNS5_1CILi1EEES8_S8_EEENS6_IJNS7_ILi128EEENS7_ILi112EEENS7_ILi192EEEEEELi192ENS_6half_tEfNS_4arch4Sm90ELb1ELb0ELb0ELb1ELb0ELb1ELb0ELb1ELb1ELb1ELb1ELb0EEENS1_21CollectiveEpilogueFwdINS6_IJSA_SC_SB_EEES9_SE_SG_Li256ELb1ELb1ELb1ELb0EEENS1_36VarlenDynamicPersistentTileSchedulerILi128ELi112ELi256ELi128ELb1ELb1ELb1ELb1ELb1ELb1EEEEEEEEEvNT_6ParamsE,"ax",@progbits
	.align	128
.text._ZN7cutlass13device_kernelIN5flash11enable_sm90INS1_16FlashAttnFwdSm90INS1_25CollectiveMainloopFwdSm90ILi2EN4cute5tupleIJNS5_1CILi1EEES8_S8_EEENS6_IJNS7_ILi128EEENS7_ILi112EEENS7_ILi192EEEEEELi192ENS_6half_tEfNS_4arch4Sm90ELb1ELb0ELb0ELb1ELb0ELb1ELb0ELb1ELb1ELb1ELb1ELb0EEENS1_21CollectiveEpilogueFwdINS6_IJSA_SC_SB_EEES9_SE_SG_Li256ELb1ELb1ELb1ELb0EEENS1_36VarlenDynamicPersistentTileSchedulerILi128ELi112ELi256ELi128ELb1ELb1ELb1ELb1ELb1ELb1EEEEEEEEEvNT_6ParamsE:
        .type           _ZN7cutlass13device_kernelIN5flash11enable_sm90INS1_16FlashAttnFwdSm90INS1_25CollectiveMainloopFwdSm90ILi2EN4cute5tupleIJNS5_1CILi1EEES8_S8_EEENS6_IJNS7_ILi128EEENS7_ILi112EEENS7_ILi192EEEEEELi192ENS_6half_tEfNS_4arch4Sm90ELb1ELb0ELb0ELb1ELb0ELb1ELb0ELb1ELb1ELb1ELb1ELb0EEENS1_21CollectiveEpilogueFwdINS6_IJSA_SC_SB_EEES9_SE_SG_Li256ELb1ELb1ELb1ELb0EEENS1_36VarlenDynamicPersistentTileSchedulerILi128ELi112ELi256ELi128ELb1ELb1ELb1ELb1ELb1ELb1EEEEEEEEEvNT_6ParamsE,@function
        .size           _ZN7cutlass13device_kernelIN5flash11enable_sm90INS1_16FlashAttnFwdSm90INS1_25CollectiveMainloopFwdSm90ILi2EN4cute5tupleIJNS5_1CILi1EEES8_S8_EEENS6_IJNS7_ILi128EEENS7_ILi112EEENS7_ILi192EEEEEELi192ENS_6half_tEfNS_4arch4Sm90ELb1ELb0ELb0ELb1ELb0ELb1ELb0ELb1ELb1ELb1ELb1ELb0EEENS1_21CollectiveEpilogueFwdINS6_IJSA_SC_SB_EEES9_SE_SG_Li256ELb1ELb1ELb1ELb0EEENS1_36VarlenDynamicPersistentTileSchedulerILi128ELi112ELi256ELi128ELb1ELb1ELb1ELb1ELb1ELb1EEEEEEEEEvNT_6ParamsE,(.L_x_14856 - _ZN7cutlass13device_kernelIN5flash11enable_sm90INS1_16FlashAttnFwdSm90INS1_25CollectiveMainloopFwdSm90ILi2EN4cute5tupleIJNS5_1CILi1EEES8_S8_EEENS6_IJNS7_ILi128EEENS7_ILi112EEENS7_ILi192EEEEEELi192ENS_6half_tEfNS_4arch4Sm90ELb1ELb0ELb0ELb1ELb0ELb1ELb0ELb1ELb1ELb1ELb1ELb0EEENS1_21CollectiveEpilogueFwdINS6_IJSA_SC_SB_EEES9_SE_SG_Li256ELb1ELb1ELb1ELb0EEENS1_36VarlenDynamicPersistentTileSchedulerILi128ELi112ELi256ELi128ELb1ELb1ELb1ELb1ELb1ELb1EEEEEEEEEvNT_6ParamsE)
        .other          _ZN7cutlass13device_kernelIN5flash11enable_sm90INS1_16FlashAttnFwdSm90INS1_25CollectiveMainloopFwdSm90ILi2EN4cute5tupleIJNS5_1CILi1EEES8_S8_EEENS6_IJNS7_ILi128EEENS7_ILi112EEENS7_ILi192EEEEEELi192ENS_6half_tEfNS_4arch4Sm90ELb1ELb0ELb0ELb1ELb0ELb1ELb0ELb1ELb1ELb1ELb1ELb0EEENS1_21CollectiveEpilogueFwdINS6_IJSA_SC_SB_EEES9_SE_SG_Li256ELb1ELb1ELb1ELb0EEENS1_36VarlenDynamicPersistentTileSchedulerILi128ELi112ELi256ELi128ELb1ELb1ELb1ELb1ELb1ELb1EEEEEEEEEvNT_6ParamsE,@"STO_CUDA_ENTRY STV_DEFAULT"
_ZN7cutlass13device_kernelIN5flash11enable_sm90INS1_16FlashAttnFwdSm90INS1_25CollectiveMainloopFwdSm90ILi2EN4cute5tupleIJNS5_1CILi1EEES8_S8_EEENS6_IJNS7_ILi128EEENS7_ILi112EEENS7_ILi192EEEEEELi192ENS_6half_tEfNS_4arch4Sm90ELb1ELb0ELb0ELb1ELb0ELb1ELb0ELb1ELb1ELb1ELb1ELb0EEENS1_21CollectiveEpilogueFwdINS6_IJSA_SC_SB_EEES9_SE_SG_Li256ELb1ELb1ELb1ELb0EEENS1_36VarlenDynamicPersistentTileSchedulerILi128ELi112ELi256ELi128ELb1ELb1ELb1ELb1ELb1ELb1EEEEEEEEEvNT_6ParamsE:
        /* <DEDUP_REMOVED lines=24> */
.L_x_5722:
[----:B------:R-:W-:Y:S05]  /*0180*/  BSYNC B0 ;  /* 0x0000000000007941 */ /* 0x000fea0003800000 */
.L_x_5721:
        /* <DEDUP_REMOVED lines=41> */
.L_x_5723:
        /* <DEDUP_REMOVED lines=22> */
.L_x_5724:
        /* <DEDUP_REMOVED lines=18> */
.L_x_5725:
        /* <DEDUP_REMOVED lines=22> */
.L_x_5726:
        /* <DEDUP_REMOVED lines=22> */
.L_x_5727:
        /* <DEDUP_REMOVED lines=10> */
.L_x_5730:
        /* <DEDUP_REMOVED lines=19> */
[----:B------:R-:W-:Y:S01]  /*0b30*/  CS2R R208, SRZ ;  /* 0x0000000000d07805 */ /* 0x000fe2000001ff00 */
[----:B------:R-:W-:Y:S01]  /*0b40*/  IMAD.MOV.U32 R17, RZ, RZ, RZ ;  /* 0x000000ffff117224 */ /* 0x000fe200078e00ff */
[----:B------:R-:W-:Y:S02]  /*0b50*/  SHF.R.S32.HI R3, RZ, 0x1f, R6 ;  /* 0x0000001fff037819 */ /* 0x000fe40000011406 */
[----:B------:R-:W-:Y:S02]  /*0b60*/  MOV R205, RZ ;  /* 0x000000ff00cd7202 */ /* 0x000fe40000000f00 */
        /* <DEDUP_REMOVED lines=15> */
[----:B------:R0:W-:Y:S03]  /*0c60*/  STL [R1+0x6c], R21 ;  /* 0x00006c1501007387 */ /* 0x0001e60000100800 */
[CC--:B------:R-:W-:Y:S02]  /*0c70*/  LEA.HI R12, R9.reuse, R21.reuse, RZ, 0x2 ;  /* 0x00000015090c7211 */ /* 0x0c0fe400078f10ff */
[----:B------:R-:W-:Y:S02]  /*0c80*/  LEA.HI R9, R9, R21, RZ, 0x5 ;  /* 0x0000001509097211 */ /* 0x000fe400078f28ff */
[--C-:B------:R-:W-:Y:S02]  /*0c90*/  SHF.R.S32.HI R8, RZ, 0x2, R12.reuse ;  /* 0x00000002ff087819 */ /* 0x100fe4000001140c */
[----:B------:R-:W-:-:S02]  /*0ca0*/  SHF.R.S32.HI R5, RZ, 0x1f, R12 ;  /* 0x0000001fff057819 */ /* 0x000fc4000001140c */
[----:B------:R-:W-:Y:S02]  /*0cb0*/  LOP3.LUT R12, R12, 0x7ffffffc, RZ, 0xc0, !PT ;  /* 0x7ffffffc0c0c7812 */ /* 0x000fe400078ec0ff */
[----:B------:R-:W-:-:S03]  /*0cc0*/  LEA.HI R5, R5, R8, RZ, 0x3 ;  /* 0x0000000805057211 */ /* 0x000fc600078f18ff */
[----:B------:R-:W-:Y:S01]  /*0cd0*/  IMAD.IADD R12, R21, 0x1, -R12 ;  /* 0x00000001150c7824 */ /* 0x000fe200078e0a0c */
[----:B------:R-:W-:Y:S02]  /*0ce0*/  LOP3.LUT R11, R5, 0xfffffff8, RZ, 0xc0, !PT ;  /* 0xfffffff8050b7812 */ /* 0x000fe400078ec0ff */
[----:B------:R-:W-:Y:S01]  /*0cf0*/  SHF.R.S32.HI R5, RZ, 0x7, R0 ;  /* 0x00000007ff057819 */ /* 0x000fe20000011400 */
[----:B------:R-:W-:Y:S01]  /*0d00*/  IMAD.SHL.U32 R225, R12, 0x2, RZ ;  /* 0x000000020ce17824 */ /* 0x000fe200078e00ff */
[----:B------:R-:W-:Y:S02]  /*0d10*/  IADD3 R11, R8, -R11, RZ ;  /* 0x8000000b080b7210 */ /* 0x000fe40007ffe0ff */
[----:B------:R-:W-:Y:S01]  /*0d20*/  LEA.HI R8, R3, R6, RZ, 0x2 ;  /* 0x0000000603087211 */ /* 0x000fe200078f10ff */
[C---:B------:R-:W-:Y:S01]  /*0d30*/  VIADD R29, R225.reuse, 0x10 ;  /* 0x00000010e11d7836 */ /* 0x040fe20000000000 */
[----:B------:R-:W-:Y:S01]  /*0d40*/  LEA.HI R0, R0, R5, RZ, 0x1 ;  /* 0x0000000500007211 */ /* 0x000fe200078f08ff */
[C---:B------:R-:W-:Y:S01]  /*0d50*/  VIADD R26, R225.reuse, 0x28 ;  /* 0x00000028e11a7836 */ /* 0x040fe20000000000 */
[----:B------:R-:W-:Y:S01]  /*0d60*/  LOP3.LUT R3, R2, 0x3fffff0, RZ, 0xc0, !PT ;  /* 0x03fffff002037812 */ /* 0x000fe200078ec0ff */
[C---:B------:R-:W-:Y:S01]  /*0d70*/  VIADD R27, R225.reuse, 0x20 ;  /* 0x00000020e11b7836 */ /* 0x040fe20000000000 */
[----:B------:R-:W-:Y:S01]  /*0d80*/  LOP3.LUT R0, R0, 0x3fffffe, RZ, 0xc0, !PT ;  /* 0x03fffffe00007812 */ /* 0x000fe200078ec0ff */
[----:B------:R-:W-:Y:S01]  /*0d90*/  VIADD R24, R225, 0x38 ;  /* 0x00000038e1187836 */ /* 0x000fe20000000000 */
[----:B------:R-:W-:Y:S01]  /*0da0*/  SHF.R.S32.HI R2, RZ, 0x5, R9 ;  /* 0x00000005ff027819 */ /* 0x000fe20000011409 */
[----:B------:R-:W-:Y:S01]  /*0db0*/  IMAD.IADD R3, R6, 0x1, -R3 ;  /* 0x0000000106037824 */ /* 0x000fe200078e0a03 */
[----:B------:R-:W-:Y:S01]  /*0dc0*/  SHF.R.S32.HI R204, RZ, 0x2, R8 ;  /* 0x00000002ffcc7819 */ /* 0x000fe20000011408 */
[----:B------:R-:W-:Y:S01]  /*0dd0*/  IMAD.IADD R0, R5, 0x1, -R0 ;  /* 0x0000000105007824 */ /* 0x000fe200078e0a00 */
[----:B------:R-:W-:Y:S01]  /*0de0*/  LOP3.LUT R9, R8, 0xfffffffc, RZ, 0xc0, !PT ;  /* 0xfffffffc08097812 */ /* 0x000fe200078ec0ff */
[----:B------:R-:W-:Y:S01]  /*0df0*/  IMAD R11, R2, 0x10, R11 ;  /* 0x00000010020b7824 */ /* 0x000fe200078e020b */
[----:B------:R-:W-:Y:S01]  /*0e00*/  IADD3 R30, R225, 0x8, RZ ;  /* 0x00000008e11e7810 */ /* 0x000fe20007ffe0ff */
[----:B------:R-:W-:Y:S01]  /*0e10*/  IMAD R10, R4, 0x10, R3 ;  /* 0x00000010040a7824 */ /* 0x000fe200078e0203 */
[----:B------:R-:W-:Y:S01]  /*0e20*/  SHF.R.S32.HI R3, RZ, 0x1f, R8 ;  /* 0x0000001fff037819 */ /* 0x000fe20000011408 */
[----:B------:R-:W-:Y:S01]  /*0e30*/  VIADD R234, R204, 0x40 ;  /* 0x00000040ccea7836 */ /* 0x000fe20000000000 */
[----:B------:R-:W-:Y:S01]  /*0e40*/  LEA R20, R0, R11, 0x6 ;  /* 0x0000000b00147211 */ /* 0x000fe200078e30ff */
[----:B------:R-:W-:Y:S01]  /*0e50*/  IMAD.U32 R0, RZ, RZ, UR5 ;  /* 0x00000005ff007e24 */ /* 0x000fe2000f8e00ff */
[----:B------:R-:W-:Y:S01]  /*0e60*/  LEA.HI R3, R3, R204, RZ, 0x3 ;  /* 0x000000cc03037211 */ /* 0x000fe200078f18ff */
[----:B------:R-:W-:Y:S01]  /*0e70*/  IMAD.IADD R6, R6, 0x1, -R9 ;  /* 0x0000000106067824 */ /* 0x000fe200078e0a09 */
[----:B0-----:R-:W-:Y:S01]  /*0e80*/  IADD3 R21, R225, 0x40, RZ ;  /* 0x00000040e1157810 */ /* 0x001fe20007ffe0ff */
[----:B------:R-:W-:Y:S01]  /*0e90*/  IMAD.SHL.U32 R215, R234, 0x40, RZ ;  /* 0x00000040ead77824 */ /* 0x000fe200078e00ff */
[----:B------:R-:W-:Y:S01]  /*0ea0*/  STL [R1+0x70], R20 ;  /* 0x0000701401007387 */ /* 0x000fe20000100800 */
[----:B------:R-:W-:Y:S01]  /*0eb0*/  IMAD R2, R10, 0x8, R7 ;  /* 0x000000080a027824 */ /* 0x000fe200078e0207 */
[----:B------:R-:W-:Y:S01]  /*0ec0*/  LOP3.LUT R3, R3, 0xfffffff8, RZ, 0xc0, !PT ;  /* 0xfffffff803037812 */ /* 0x000fe200078ec0ff */
[----:B------:R-:W-:Y:S01]  /*0ed0*/  IMAD.U32 R5, RZ, RZ, UR4 ;  /* 0x00000004ff057e24 */ /* 0x000fe2000f8e00ff */
[----:B------:R0:W-:Y:S01]  /*0ee0*/  STL [R1+0x4c], R0 ;  /* 0x00004c0001007387 */ /* 0x0001e20000100800 */
[----:B------:R-:W-:Y:S01]  /*0ef0*/  SHF.R.S32.HI R7, RZ, 0x1f, R234 ;  /* 0x0000001fff077819 */ /* 0x000fe200000114ea */
[----:B------:R-:W-:Y:S01]  /*0f00*/  IMAD.MOV.U32 R9, RZ, RZ, R13 ;  /* 0x000000ffff097224 */ /* 0x000fe200078e000d */
[----:B------:R-:W-:Y:S01]  /*0f10*/  LOP3.LUT R215, R215, 0x1c0, RZ, 0xc0, !PT ;  /* 0x000001c0d7d77812 */ /* 0x000fe200078ec0ff */
[----:B------:R1:W-:Y:S01]  /*0f20*/  STL [R1+0x50], R5 ;  /* 0x0000500501007387 */ /* 0x0003e20000100800 */
[----:B------:R-:W-:Y:S01]  /*0f30*/  IMAD.IADD R3, R204, 0x1, -R3 ;  /* 0x00000001cc037824 */ /* 0x000fe200078e0a03 */
[----:B------:R-:W-:Y:S01]  /*0f40*/  LEA.HI R7, R7, R234, RZ, 0x3 ;  /* 0x000000ea07077211 */ /* 0x000fe200078f18ff */
[C---:B------:R-:W-:Y:S01]  /*0f50*/  IMAD.SHL.U32 R18, R6.reuse, 0x8, RZ ;  /* 0x0000000806127824 */ /* 0x040fe200078e00ff */
[C---:B------:R-:W-:Y:S01]  /*0f60*/  SHF.L.U32 R22, R6.reuse, 0x2, RZ ;  /* 0x0000000206167819 */ /* 0x040fe200000006ff */
[----:B------:R-:W-:Y:S01]  /*0f70*/  VIADD R13, R225, 0x58 ;  /* 0x00000058e10d7836 */ /* 0x000fe20000000000 */
[----:B0-----:R-:W-:Y:S01]  /*0f80*/  LEA.HI R0, R6, R6, RZ, 0x1 ;  /* 0x0000000606007211 */ /* 0x001fe200078f08ff */
[----:B------:R-:W-:Y:S01]  /*0f90*/  IMAD.SHL.U32 R7, R7, 0x40, RZ ;  /* 0x0000004007077824 */ /* 0x000fe200078e00ff */
[----:B------:R-:W-:Y:S01]  /*0fa0*/  SHF.L.U32 R3, R3, 0x6, RZ ;  /* 0x0000000603037819 */ /* 0x000fe200000006ff */
[----:B------:R-:W-:Y:S01]  /*0fb0*/  IMAD.MOV.U32 R10, RZ, RZ, R14 ;  /* 0x000000ffff0a7224 */ /* 0x000fe200078e000e */
[----:B-1----:R-:W-:Y:S01]  /*0fc0*/  LOP3.LUT R5, R0, 0x1ffffffe, RZ, 0xc0, !PT ;  /* 0x1ffffffe00057812 */ /* 0x002fe200078ec0ff */
[----:B------:R-:W-:Y:S01]  /*0fd0*/  IMAD.MOV.U32 R11, RZ, RZ, R15 ;  /* 0x000000ffff0b7224 */ /* 0x000fe200078e000f */
[----:B------:R-:W-:Y:S01]  /*0fe0*/  SHF.R.U32.HI R0, RZ, 0x3, R215 ;  /* 0x00000003ff007819 */ /* 0x000fe200000116d7 */
[----:B------:R-:W-:Y:S01]  /*0ff0*/  IMAD.SHL.U32 R0, R2, 0x8, RZ ;  /* 0x0000000802007824 */ /* 0x000fe200078e00ff */
[----:B------:R-:W-:Y:S01]  /*1000*/  LOP3.LUT R216, R3, 0x1c0, RZ, 0xc0, !PT ;  /* 0x000001c003d87812 */ /* 0x000fe200078ec0ff */
[----:B------:R-:W-:Y:S01]  /*1010*/  IMAD.IADD R5, R6, 0x1, -R5 ;  /* 0x0000000106057824 */ /* 0x000fe200078e0a05 */
[----:B------:R-:W-:Y:S01]  /*1020*/  SHF.R.S32.HI R2, RZ, 0x1f, R29 ;  /* 0x0000001fff027819 */ /* 0x000fe2000001141d */
[C---:B------:R-:W-:Y:S01]  /*1030*/  VIADD R6, R225.reuse, 0x70 ;  /* 0x00000070e1067836 */ /* 0x040fe20000000000 */
[----:B------:R0:W-:Y:S01]  /*1040*/  STL [R1+0x74], R0 ;  /* 0x0000740001007387 */ /* 0x0001e20000100800 */
[----:B------:R-:W-:Y:S01]  /*1050*/  VIADD R14, R225, 0x50 ;  /* 0x00000050e10e7836 */ /* 0x000fe20000000000 */
[----:B------:R-:W-:Y:S01]  /*1060*/  LOP3.LUT R219, R7, 0xfffffe00, RZ, 0xc0, !PT ;  /* 0xfffffe0007db7812 */ /* 0x000fe200078ec0ff */
[C---:B------:R-:W-:Y:S01]  /*1070*/  VIADD R28, R225.reuse, 0x18 ;  /* 0x00000018e11c7836 */ /* 0x040fe20000000000 */
[----:B------:R-:W-:Y:S01]  /*1080*/  SHF.R.S32.HI R2, RZ, 0x1f, R26 ;  /* 0x0000001fff027819 */ /* 0x000fe2000001141a */
[C---:B------:R-:W-:Y:S01]  /*1090*/  VIADD R25, R225.reuse, 0x30 ;  /* 0x00000030e1197836 */ /* 0x040fe20000000000 */
[C---:B------:R-:W-:Y:S01]  /*10a0*/  IADD3 R4, R225.reuse, 0x78, RZ ;  /* 0x00000078e1047810 */ /* 0x040fe20007ffe0ff */
[C---:B------:R-:W-:Y:S01]  /*10b0*/  VIADD R15, R225.reuse, 0x48 ;  /* 0x00000048e10f7836 */ /* 0x040fe20000000000 */
[----:B------:R-:W-:Y:S01]  /*10c0*/  SHF.R.S32.HI R7, RZ, 0x1f, R30 ;  /* 0x0000001fff077819 */ /* 0x000fe2000001141e */
        /* <DEDUP_REMOVED lines=15> */
[----:B------:R-:W-:Y:S01]  /*11c0*/  SHF.R.U32.HI R217, RZ, 0x3, R216 ;  /* 0x00000003ffd97819 */ /* 0x000fe200000116d8 */
[C---:B------:R-:W-:Y:S01]  /*11d0*/  VIADD R212, R22.reuse, 0x30 ;  /* 0x0000003016d47836 */ /* 0x040fe20000000000 */
[----:B------:R-:W-:Y:S01]  /*11e0*/  SHF.R.S32.HI R28, RZ, 0x1f, R28 ;  /* 0x0000001fff1c7819 */ /* 0x000fe2000001141c */
[C---:B------:R-:W-:Y:S01]  /*11f0*/  VIADD R214, R22.reuse, 0x50 ;  /* 0x0000005016d67836 */ /* 0x040fe20000000000 */
[----:B------:R-:W-:Y:S01]  /*1200*/  SHF.R.S32.HI R25, RZ, 0x1f, R25 ;  /* 0x0000001fff197819 */ /* 0x000fe20000011419 */
[C---:B------:R-:W-:Y:S01]  /*1210*/  IMAD.IADD R206, R22.reuse, 0x1, R211 ;  /* 0x0000000116ce7824 */ /* 0x040fe200078e02d3 */
[----:B------:R-:W-:Y:S01]  /*1220*/  SHF.R.S32.HI R15, RZ, 0x1f, R15 ;  /* 0x0000001fff0f7819 */ /* 0x000fe2000001140f */
[----:B------:R-:W-:Y:S01]  /*1230*/  IMAD.IADD R207, R22, 0x1, R210 ;  /* 0x0000000116cf7824 */ /* 0x000fe200078e02d2 */
[----:B------:R-:W-:Y:S01]  /*1240*/  SHF.R.S32.HI R12, RZ, 0x1f, R12 ;  /* 0x0000001fff0c7819 */ /* 0x000fe2000001140c */
[----:B------:R-:W-:Y:S01]  /*1250*/  VIADD R235, R225, 0x98 ;  /* 0x00000098e1eb7836 */ /* 0x000fe20000000000 */
[----:B------:R-:W-:Y:S01]  /*1260*/  SHF.R.S32.HI R7, RZ, 0x1f, R8 ;  /* 0x0000001fff077819 */ /* 0x000fe20000011408 */
[----:B------:R-:W-:Y:S01]  /*1270*/  IMAD R227, R5, 0x8, R20 ;  /* 0x0000000805e37824 */ /* 0x000fe200078e0214 */
[----:B------:R-:W-:-:S02]  /*1280*/  SHF.R.S32.HI R4, RZ, 0x1f, R4 ;  /* 0x0000001fff047819 */ /* 0x000fc40000011404 */
[----:B------:R-:W-:Y:S02]  /*1290*/  SHF.R.S32.HI R3, RZ, 0x1f, R3 ;  /* 0x0000001fff037819 */ /* 0x000fe40000011403 */
[----:B------:R-:W-:-:S07]  /*12a0*/  SHF.R.S32.HI R0, RZ, 0x1f, R237 ;  /* 0x0000001fff007819 */ /* 0x000fce00000114ed */
.L_x_5962:
[----:B0-----:R-:W0:Y:S01]  /*12b0*/  LDC.64 R230, c[0x0][0xc88] ;  /* 0x00032200ffe67b82 */ /* 0x001e220000000a00 */
[----:B------:R-:W-:Y:S01]  /*12c0*/  ULDC.64 UR4, c[0x0][0xa28] ;  /* 0x00028a0000047ab9 */ /* 0x000fe20000000a00 */
[----:B------:R-:W-:Y:S01]  /*12d0*/  ULDC.64 UR8, c[0x0][0xa18] ;  /* 0x0002860000087ab9 */ /* 0x000fe20000000a00 */
[----:B------:R-:W-:Y:S01]  /*12e0*/  ULDC.64 UR6, c[0x0][0xa08] ;  /* 0x0002820000067ab9 */ /* 0x000fe20000000a00 */
[----:B0-----:R-:W-:-:S06]  /*12f0*/  IMAD.WIDE R230, R11, 0x4, R230 ;  /* 0x000000040be67825 */ /* 0x001fcc00078e02e6 */
[----:B--2---:R-:W2:Y:S01]  /*1300*/  LDG.E R230, desc[UR60][R230.64] ;  /* 0x0000003ce6e67981 */ /* 0x004ea2000c1e1900 */
        /* <DEDUP_REMOVED lines=8> */
[----:B--2-4-:R-:W-:Y:S01]  /*1390*/  SHF.R.S32.HI R0, RZ, 0x1f, R230 ;  /* 0x0000001fff007819 */ /* 0x014fe200000114e6 */
[C---:B------:R-:W-:Y:S02]  /*13a0*/  IMAD.SHL.U32 R231, R230.reuse, 0x4, RZ ;  /* 0x00000004e6e77824 */ /* 0x040fe400078e00ff */
[C---:B---3--:R-:W-:Y:S02]  /*13b0*/  @P2 LEA R2, P3, R230.reuse, UR4, 0x2 ;  /* 0x00000004e6022c11 */ /* 0x048fe4000f8610ff */
[C-C-:B------:R-:W-:Y:S01]  /*13c0*/  SHF.L.U64.HI R232, R230.reuse, 0x2, R0.reuse ;  /* 0x00000002e6e87819 */ /* 0x140fe20000010200 */
[----:B------:R0:W-:Y:S01]  /*13d0*/  STL [R1+0x68], R0 ;  /* 0x0000680001007387 */ /* 0x0001e20000100800 */
[----:B------:R-:W-:Y:S01]  /*13e0*/  @P2 LEA.HI.X R3, R230, UR5, R0, 0x2, P3 ;  /* 0x00000005e6032c11 */ /* 0x000fe200098f1400 */
[----:B------:R-:W-:Y:S01]  /*13f0*/  ULDC UR4, c[0x0][0x288] ;  /* 0x0000a20000047ab9 */ /* 0x000fe20000000800 */
[----:B------:R-:W-:-:S03]  /*1400*/  IADD3 R6, P4, R231, UR6, RZ ;  /* 0x00000006e7067c10 */ /* 0x000fc6000ff9e0ff */
        /* <DEDUP_REMOVED lines=21> */
[----:B------:R-:W-:Y:S02]  /*1560*/  LEA.HI R229, R0, R3, RZ, 0x10 ;  /* 0x0000000300e57211 */ /* 0x000fe400078f80ff */
        /* <DEDUP_REMOVED lines=11> */
.L_x_5732:
[----:B------:R-:W-:Y:S02]  /*1620*/  IMAD.U32 R2, RZ, RZ, UR5 ;  /* 0x00000005ff027e24 */ /* 0x000fe4000f8e00ff */
[----:B------:R-:W-:Y:S01]  /*1630*/  IMAD.U32 R25, RZ, RZ, UR4 ;  /* 0x00000004ff197e24 */ /* 0x000fe2000f8e00ff */
[----:B------:R-:W-:Y:S06]  /*1640*/  @!P2 BRA `(.L_x_5733) ;  /* 0x000000000010a947 */ /* 0x000fec0003800000 */
[----:B------:R-:W-:-:S04]  /*1650*/  IADD3 R4, P0, R231, UR8, RZ ;  /* 0x00000008e7047c10 */ /* 0x000fc8000ff1e0ff */
[----:B------:R-:W-:-:S05]  /*1660*/  IADD3.X R5, R232, UR9, RZ, P0, !PT ;  /* 0x00000009e8057c10 */ /* 0x000fca00087fe4ff */
[----:B------:R0:W5:Y:S01]  /*1670*/  LDG.E R25, desc[UR60][R4.64] ;  /* 0x0000003c04197981 */ /* 0x000162000c1e1900 */
[----:B------:R-:W-:Y:S05]  /*1680*/  BRA `(.L_x_5734) ;  /* 0x0000000000107947 */ /* 0x000fea0003800000 */
.L_x_5733:
[----:B------:R-:W-:Y:S05]  /*1690*/  @!P0 BRA `(.L_x_5734) ;  /* 0x00000000000c8947 */ /* 0x000fea0003800000 */
[----:B------:R-:W2:Y:S04]  /*16a0*/  LDG.E R0, desc[UR60][R6.64] ;  /* 0x0000003c06007981 */ /* 0x000ea8000c1e1900 */
[----:B------:R-:W2:Y:S02]  /*16b0*/  LDG.E R25, desc[UR60][R6.64+0x4] ;  /* 0x0000043c06197981 */ /* 0x000ea4000c1e1900 */
[----:B--2---:R-:W-:-:S07]  /*16c0*/  IMAD.IADD R25, R25, 0x1, -R0 ;  /* 0x0000000119197824 */ /* 0x004fce00078e0a00 */
.L_x_5734:
[----:B------:R-:W-:Y:S01]  /*16d0*/  ULDC.64 UR4, c[0x0][0xa10] ;  /* 0x0002840000047ab9 */ /* 0x000fe20000000a00 */
[----:B------:R-:W1:Y:S01]  /*16e0*/  LDC R10, c[0x0][0x448] ;  /* 0x00011200ff0a7b82 */ /* 0x000e620000000800 */
[----:B------:R-:W-:-:S04]  /*16f0*/  ISETP.NE.U32.AND P0, PT, RZ, UR4, PT ;  /* 0x00000004ff007c0c */ /* 0x000fc8000bf05070 */
        /* <DEDUP_REMOVED lines=9> */
[----:B------:R-:W-:-:S04]  /*1790*/  @P1 IADD3 R6, P2, R231, UR4, RZ ;  /* 0x00000004e7061c10 */ /* 0x000fc8000ff5e0ff */
[----:B------:R-:W-:-:S05]  /*17a0*/  @P1 IADD3.X R7, R232, UR5, RZ, P2, !PT ;  /* 0x00000005e8071c10 */ /* 0x000fca00097fe4ff */
[----:B------:R3:W5:Y:S01]  /*17b0*/  @P1 LDG.E R146, desc[UR60][R6.64] ;  /* 0x0000003c06921981 */ /* 0x000762000c1e1900 */
[----:B-1----:R-:W-:Y:S01]  /*17c0*/  ISETP.NE.AND P1, PT, R10, 0x1, PT ;  /* 0x000000010a00780c */ /* 0x002fe20003f25270 */
[----:B------:R-:W-:Y:S01]  /*17d0*/  IMAD.SHL.U32 R223, R9, 0x80, RZ ;  /* 0x0000008009df7824 */ /* 0x000fe200078e00ff */
[----:B------:R-:W-:Y:S01]  /*17e0*/  BSSY B0, `(.L_x_5735) ;  /* 0x0000037000007945 */ /* 0x000fe20003800000 */
[----:B------:R-:W-:Y:S01]  /*17f0*/  IMAD.IADD R9, R25, 0x1, -R8 ;  /* 0x0000000119097824 */ /* 0x000fe200078e0a08 */
[----:B------:R-:W-:Y:S01]  /*1800*/  LOP3.LUT R236, R229, 0xff, RZ, 0xc0, !PT ;  /* 0x000000ffe5ec7812 */ /* 0x000fe200078ec0ff */
[----:B0-----:R-:W-:Y:S01]  /*1810*/  VIADD R4, R223, 0x7f ;  /* 0x0000007fdf047836 */ /* 0x001fe20000000000 */
[----:B------:R-:W-:Y:S01]  /*1820*/  SHF.R.U32.HI R229, RZ, 0x10, R229 ;  /* 0x00000010ffe57819 */ /* 0x000fe200000116e5 */
[----:B---3--:R-:W-:-:S06]  /*1830*/  IMAD.MOV.U32 R6, RZ, RZ, RZ ;  /* 0x000000ffff067224 */ /* 0x008fcc00078e00ff */
[----:B------:R-:W0:Y:S08]  /*1840*/  @P1 LDC R11, c[0x0][0x44c] ;  /* 0x00011300ff0b1b82 */ /* 0x000e300000000800 */
[----:B------:R-:W1:Y:S01]  /*1850*/  @P1 LDC R5, c[0x0][0x450] ;  /* 0x00011400ff051b82 */ /* 0x000e620000000800 */
[----:B--2---:R-:W-:Y:S02]  /*1860*/  @P0 IMAD.IADD R2, R3, 0x1, -R0 ;  /* 0x0000000103020824 */ /* 0x004fe400078e0a00 */
[----:B0-----:R-:W-:-:S04]  /*1870*/  @P1 IMAD.HI.U32 R0, R4, R11, RZ ;  /* 0x0000000b04001227 */ /* 0x001fc800078e00ff */
[----:B------:R-:W-:Y:S01]  /*1880*/  IMAD.IADD R226, R9, 0x1, R2 ;  /* 0x0000000109e27824 */ /* 0x000fe200078e0202 */
[----:B-1----:R-:W-:-:S03]  /*1890*/  @P1 SHF.R.U32.HI R4, RZ, R5, R0 ;  /* 0x00000005ff041219 */ /* 0x002fc60000011600 */
[C---:B------:R-:W-:Y:S01]  /*18a0*/  VIADD R5, R226.reuse, 0x6f ;  /* 0x0000006fe2057836 */ /* 0x040fe20000000000 */
[----:B------:R-:W-:-:S04]  /*18b0*/  IADD3 R150, R226, 0x70, -R224 ;  /* 0x00000070e2967810 */ /* 0x000fc80007ffe8e0 */
[----:B------:R-:W-:Y:S01]  /*18c0*/  IADD3 R7, R150, R4, RZ ;  /* 0x0000000496077210 */ /* 0x000fe20007ffe0ff */
[----:B------:R-:W-:-:S04]  /*18d0*/  IMAD.MOV.U32 R4, RZ, RZ, RZ ;  /* 0x000000ffff047224 */ /* 0x000fc800078e00ff */
[----:B------:R-:W-:-:S04]  /*18e0*/  IMAD.HI R4, R5, -0x6db6db6d, R4 ;  /* 0x9249249305047827 */ /* 0x000fc800078e0204 */
[----:B------:R-:W-:Y:S01]  /*18f0*/  IMAD.HI R6, R7, -0x6db6db6d, R6 ;  /* 0x9249249307067827 */ /* 0x000fe200078e0206 */
[----:B------:R-:W-:-:S04]  /*1900*/  SHF.R.U32.HI R151, RZ, 0x1f, R4 ;  /* 0x0000001fff977819 */ /* 0x000fc80000011604 */
[----:B------:R-:W-:Y:S02]  /*1910*/  SHF.R.U32.HI R3, RZ, 0x1f, R6 ;  /* 0x0000001fff037819 */ /* 0x000fe40000011606 */
[----:B------:R-:W-:Y:S02]  /*1920*/  LEA.HI.SX32 R151, R4, R151, 0x1a ;  /* 0x0000009704977211 */ /* 0x000fe400078fd2ff */
[----:B------:R-:W-:Y:S01]  /*1930*/  LEA.HI.SX32 R6, R6, R3, 0x1a ;  /* 0x0000000306067211 */ /* 0x000fe200078fd2ff */
[----:B------:R-:W-:-:S03]  /*1940*/  IMAD.MOV.U32 R3, RZ, RZ, RZ ;  /* 0x000000ffff037224 */ /* 0x000fc600078e00ff */
[----:B------:R-:W-:-:S04]  /*1950*/  VIMNMX R10, R151, R6, PT ;  /* 0x00000006970a7248 */ /* 0x000fc80003fe0100 */
[----:B------:R-:W-:-:S13]  /*1960*/  ISETP.GE.AND P0, PT, R10, 0x1, PT ;  /* 0x000000010a00780c */ /* 0x000fda0003f06270 */
[----:B------:R-:W-:Y:S05]  /*1970*/  @!P0 BRA `(.L_x_5736) ;  /* 0x0000000000748947 */ /* 0x000fea0003800000 */
[----:B------:R-:W-:Y:S01]  /*1980*/  ISETP.NE.AND P0, PT, R229, RZ, PT ;  /* 0x000000ffe500720c */ /* 0x000fe20003f05270 */
[----:B------:R-:W-:-:S03]  /*1990*/  ULDC UR4, c[0x0][0x9f0] ;  /* 0x00027c0000047ab9 */ /* 0x000fc60000000800 */
[----:B------:R-:W-:-:S04]  /*19a0*/  SEL R11, R229, UR4, P0 ;  /* 0x00000004e50b7c07 */ /* 0x000fc80008000000 */
[-C--:B------:R-:W-:Y:S02]  /*19b0*/  IABS R6, R11.reuse ;  /* 0x0000000b00067213 */ /* 0x080fe40000000000 */
[----:B------:R-:W-:Y:S02]  /*19c0*/  IADD3 R0, R11, -0x1, R10 ;  /* 0xffffffff0b007810 */ /* 0x000fe40007ffe00a */
[----:B------:R-:W0:Y:S01]  /*19d0*/  I2F.RP R3, R6 ;  /* 0x0000000600037306 */ /* 0x000e220000209400 */
[-C--:B------:R-:W-:Y:S02]  /*19e0*/  IABS R12, R11.reuse ;  /* 0x0000000b000c7213 */ /* 0x080fe40000000000 */
        /* <DEDUP_REMOVED lines=22> */
.L_x_5736:
[----:B------:R-:W-:Y:S05]  /*1b50*/  BSYNC B0 ;  /* 0x0000000000007941 */ /* 0x000fea0003800000 */
.L_x_5735:
        /* <DEDUP_REMOVED lines=11> */
[----:B------:R-:W-:Y:S01]  /*1c10*/  @P0 MOV R4, RZ ;  /* 0x000000ff00040202 */ /* 0x000fe20000000f00 */
[----:B------:R-:W-:-:S04]  /*1c20*/  @P0 VIADD R5, R3, 0x6f ;  /* 0x0000006f03050836 */ /* 0x000fc80000000000 */
        /* <DEDUP_REMOVED lines=16> */
[----:B------:R-:W-:Y:S01]  /*1d30*/  MOV R10, UR6 ;  /* 0x00000006000a7c02 */ /* 0x000fe20008000f00 */
        /* <DEDUP_REMOVED lines=8> */
.L_x_5739:
[----:B------:R-:W-:Y:S05]  /*1dc0*/  BSYNC B6 ;  /* 0x0000000000067941 */ /* 0x000fea0003800000 */
.L_x_5738:
        /* <DEDUP_REMOVED lines=19> */
[----:B-1---5:R-:W-:Y:S05]  /*1f00*/  CALL.ABS.NOINC R14 ;  /* 0x000000000e007343 */ /* 0x022fea0003c00000 */
.L_x_5741:
[----:B------:R-:W-:Y:S05]  /*1f10*/  BSYNC B6 ;  /* 0x0000000000067941 */ /* 0x000fea0003800000 */
.L_x_5740:
[----:B------:R-:W-:Y:S01]  /*1f20*/  ULDC.64 UR4, c[0x0][0x9f8] ;  /* 0x00027e0000047ab9 */ /* 0x000fe20000000a00 */
[----:B------:R-:W-:Y:S01]  /*1f30*/  IMAD.MOV.U32 R6, RZ, RZ, R230 ;  /* 0x000000ffff067224 */ /* 0x000fe200078e00e6 */
[----:B------:R-:W-:Y:S01]  /*1f40*/  ISETP.NE.U32.AND P0, PT, RZ, UR4, PT ;  /* 0x00000004ff007c0c */ /* 0x000fe2000bf05070 */
[----:B------:R-:W2:Y:S01]  /*1f50*/  LDL.LU R20, [R1+0x10] ;  /* 0x0000100001147983 */ /* 0x000ea20000300800 */
[----:B------:R-:W-:Y:S01]  /*1f60*/  ULDC UR6, c[0x0][0x2f4] ;  /* 0x0000bd0000067ab9 */ /* 0x000fe20000000800 */
[----:B------:R-:W0:Y:S01]  /*1f70*/  LDC.64 R110, c[0x0][0x300] ;  /* 0x0000c000ff6e7b82 */ /* 0x000e220000000a00 */
[----:B------:R-:W-:Y:S01]  /*1f80*/  ISETP.NE.AND.EX P0, PT, RZ, UR5, PT, P0 ;  /* 0x00000005ff007c0c */ /* 0x000fe2000bf05300 */
[----:B------:R-:W1:Y:S01]  /*1f90*/  S2R R3, SR_TID.X ;  /* 0x0000000000037919 */ /* 0x000e620000002100 */
[----:B------:R-:W-:Y:S02]  /*1fa0*/  VIADD R0, R18, 0x60 ;  /* 0x0000006012007836 */ /* 0x000fe40000000000 */
[----:B------:R-:W-:Y:S01]  /*1fb0*/  IMAD.IADD R121, R26, 0x1, R25 ;  /* 0x000000011a797824 */ /* 0x000fe200078e0219 */
[----:B------:R-:W-:Y:S01]  /*1fc0*/  SHF.R.S32.HI R19, RZ, 0x1f, R18 ;  /* 0x0000001fff137819 */ /* 0x000fe20000011412 */
[----:B------:R-:W-:Y:S01]  /*1fd0*/  ULDC.64 UR8, c[0x0][0xa08] ;  /* 0x0002820000087ab9 */ /* 0x000fe20000000a00 */
[----:B------:R-:W3:Y:S06]  /*1fe0*/  LDC.64 R104, c[0x0][0x3f8] ;  /* 0x0000fe00ff687b82 */ /* 0x000eec0000000a00 */
[----:B------:R-:W-:-:S02]  /*1ff0*/  @P0 IADD3 R4, P1, R231, UR4, RZ ;  /* 0x00000004e7040c10 */ /* 0x000fc4000ff3e0ff */
[----:B------:R-:W4:Y:S02]  /*2000*/  LDC R15, c[0x0][0x3f4] ;  /* 0x0000fd00ff0f7b82 */ /* 0x000f240000000800 */
[----:B------:R-:W-:Y:S01]  /*2010*/  @P0 IADD3.X R5, R232, UR5, RZ, P1, !PT ;  /* 0x00000005e8050c10 */ /* 0x000fe20008ffe4ff */
[----:B------:R-:W-:-:S04]  /*2020*/  ULDC.64 UR4, c[0x0][0x330] ;  /* 0x0000cc0000047ab9 */ /* 0x000fc80000000a00 */
[----:B------:R1:W2:Y:S01]  /*2030*/  @P0 LDG.E R6, desc[UR60][R4.64] ;  /* 0x0000003c04060981 */ /* 0x0002a2000c1e1900 */
[----:B------:R-:W-:Y:S01]  /*2040*/  ISETP.GE.AND P1, PT, R206, UR6, PT ;  /* 0x00000006ce007c0c */ /* 0x000fe2000bf26270 */
[----:B------:R-:W-:Y:S01]  /*2050*/  IMAD.WIDE.U32 R112, R228, UR4, R18 ;  /* 0x00000004e4707c25 */ /* 0x000fe2000f8e0012 */
[----:B------:R-:W-:Y:S01]  /*2060*/  ISETP.GE.AND P0, PT, R18, UR6, PT ;  /* 0x0000000612007c0c */ /* 0x000fe2000bf06270 */
[----:B------:R-:W4:Y:S01]  /*2070*/  LDC.64 R98, c[0x0][0x408] ;  /* 0x00010200ff627b82 */ /* 0x000f220000000a00 */
[----:B------:R-:W-:Y:S01]  /*2080*/  SEL R7, RZ, 0xffffffff, P1 ;  /* 0xffffffffff077807 */ /* 0x000fe20000800000 */
[----:B------:R-:W-:Y:S01]  /*2090*/  IMAD R113, R228, UR5, R113 ;  /* 0x00000005e4717c24 */ /* 0x000fe2000f8e0271 */
[----:B------:R-:W-:Y:S01]  /*20a0*/  ISETP.GE.AND P1, PT, R0, UR6, PT ;  /* 0x0000000600007c0c */ /* 0x000fe2000bf26270 */
[----:B------:R-:W-:Y:S01]  /*20b0*/  ULDC.64 UR4, c[0x0][0x308] ;  /* 0x0000c20000047ab9 */ /* 0x000fe20000000a00 */
[----:B------:R-:W-:Y:S01]  /*20c0*/  SHF.R.S32.HI R13, RZ, 0x1f, R121 ;  /* 0x0000001fff0d7819 */ /* 0x000fe20000011479 */
[----:B-1----:R-:W-:Y:S01]  /*20d0*/  IMAD.SHL.U32 R4, R7, 0x2, RZ ;  /* 0x0000000207047824 */ /* 0x002fe200078e00ff */
[----:B------:R-:W-:Y:S01]  /*20e0*/  SEL R5, RZ, 0x8, P1 ;  /* 0x00000008ff057807 */ /* 0x000fe20000800000 */
[----:B------:R-:W-:Y:S01]  /*20f0*/  VIADD R8, R3, 0xffffff80 ;  /* 0xffffff8003087836 */ /* 0x000fe20000000000 */
[----:B------:R-:W-:Y:S01]  /*2100*/  SEL R3, RZ, 0x1, P0 ;  /* 0x00000001ff037807 */ /* 0x000fe20000000000 */
[----:B---3--:R-:W-:Y:S01]  /*2110*/  IMAD.WIDE.U32 R106, R204, R104, R18 ;  /* 0x00000068cc6a7225 */ /* 0x008fe200078e0012 */
[----:B------:R-:W-:Y:S01]  /*2120*/  ISETP.GE.AND P0, PT, R207, UR6, PT ;  /* 0x00000006cf007c0c */ /* 0x000fe2000bf06270 */
[----:B------:R-:W1:Y:S01]  /*2130*/  S2R R152, SR_TID.X ;  /* 0x0000000000987919 */ /* 0x000e620000002100 */
[----:B------:R-:W-:Y:S01]  /*2140*/  LOP3.LUT R3, R4, 0x2, R3, 0xe2, !PT ;  /* 0x0000000204037812 */ /* 0x000fe200078ee203 */
[----:B------:R-:W-:Y:S01]  /*2150*/  IMAD R29, R105, 0x70, RZ ;  /* 0x00000070691d7824 */ /* 0x000fe200078e02ff */
[----:B------:R-:W-:Y:S01]  /*2160*/  SEL R4, RZ, 0x4, P0 ;  /* 0x00000004ff047807 */ /* 0x000fe20000000000 */
[----:B0-----:R-:W-:Y:S01]  /*2170*/  IMAD R133, R111, 0x70, RZ ;  /* 0x000000706f857824 */ /* 0x001fe200078e02ff */
        /* <DEDUP_REMOVED lines=10> */
[----:B------:R-:W-:Y:S01]  /*2220*/  IMAD R7, R121, R111, R8 ;  /* 0x0000006f79077224 */ /* 0x000fe200078e0208 */
[----:B------:R-:W-:Y:S01]  /*2230*/  SEL R8, RZ, 0x10, P0 ;  /* 0x00000010ff087807 */ /* 0x000fe20000000000 */
[----:B----4-:R-:W-:Y:S01]  /*2240*/  IMAD.WIDE.U32 R100, R204, R98, R18 ;  /* 0x00000062cc647225 */ /* 0x010fe200078e0012 */
[----:B------:R-:W-:Y:S02]  /*2250*/  LEA.HI R9, R9, R204, RZ, 0x3 ;  /* 0x000000cc09097211 */ /* 0x000fe400078f18ff */
[----:B------:R-:W-:Y:S01]  /*2260*/  ISETP.NE.U32.AND P0, PT, RZ, UR8, PT ;  /* 0x00000008ff007c0c */ /* 0x000fe2000bf05070 */
[----:B------:R-:W-:Y:S01]  /*2270*/  IMAD R135, R99, 0x70, RZ ;  /* 0x0000007063877824 */ /* 0x000fe200078e02ff */
[----:B------:R-:W-:Y:S01]  /*2280*/  IADD3 R5, R5, R7, RZ ;  /* 0x0000000705057210 */ /* 0x000fe20007ffe0ff */
[----:B------:R-:W-:Y:S01]  /*2290*/  IMAD.SHL.U32 R124, R15, 0x2, RZ ;  /* 0x000000020f7c7824 */ /* 0x000fe200078e00ff */
[----:B------:R-:W-:-:S02]  /*22a0*/  LOP3.LUT R9, R9, 0xfffffff8, RZ, 0xc0, !PT ;  /* 0xfffffff809097812 */ /* 0x000fc400078ec0ff */
[----:B------:R-:W-:Y:S01]  /*22b0*/  ISETP.NE.AND.EX P0, PT, RZ, UR9, PT, P0 ;  /* 0x00000009ff007c0c */ /* 0x000fe2000bf05300 */
[----:B------:R-:W-:Y:S01]  /*22c0*/  IMAD.WIDE.U32 R4, R228, UR4, R4 ;  /* 0x00000004e4047c25 */ /* 0x000fe2000f8e0004 */
[----:B------:R-:W-:Y:S02]  /*22d0*/  LOP3.LUT R27, R27, R8, RZ, 0xfc, !PT ;  /* 0x000000081b1b7212 */ /* 0x000fe400078efcff */
[--C-:B------:R-:W-:Y:S01]  /*22e0*/  SHF.R.S32.HI R23, RZ, 0x1f, R22.reuse ;  /* 0x0000001fff177819 */ /* 0x100fe20000011416 */
[----:B------:R-:W-:Y:S01]  /*22f0*/  IMAD.IADD R132, R204, 0x1, -R9 ;  /* 0x00000001cc847824 */ /* 0x000fe200078e0a09 */
[----:B------:R-:W-:Y:S01]  /*2300*/  ISETP.GE.AND P2, PT, R207, R15, PT ;  /* 0x0000000fcf00720c */ /* 0x000fe20003f46270 */
[----:B------:R-:W-:Y:S01]  /*2310*/  IMAD R5, R228, UR5, R5 ;  /* 0x00000005e4057c24 */ /* 0x000fe2000f8e0205 */
[----:B------:R-:W-:Y:S01]  /*2320*/  ULDC.64 UR4, c[0x0][0x310] ;  /* 0x0000c40000047ab9 */ /* 0x000fe20000000a00 */
[----:B------:R-:W-:Y:S01]  /*2330*/  IMAD.WIDE.U32 R108, R204, R104, R22 ;  /* 0x00000068cc6c7225 */ /* 0x000fe200078e0016 */
[----:B------:R-:W-:-:S02]  /*2340*/  LOP3.LUT P1, RZ, R132, 0x4, RZ, 0xc0, !PT ;  /* 0x0000000484ff7812 */ /* 0x000fc4000782c0ff */
[----:B------:R-:W-:Y:S01]  /*2350*/  SHF.R.U32.HI R28, RZ, 0x3, R215 ;  /* 0x00000003ff1c7819 */ /* 0x000fe200000116d7 */
[C---:B------:R-:W-:Y:S01]  /*2360*/  IMAD.WIDE.U32 R102, R204.reuse, R98, R22 ;  /* 0x00000062cc667225 */ /* 0x040fe200078e0016 */
[----:B------:R-:W-:Y:S02]  /*2370*/  IADD3 R120, P3, R204, R121, RZ ;  /* 0x00000079cc787210 */ /* 0x000fe40007f7e0ff */
[----:B------:R-:W-:Y:S02]  /*2380*/  SHF.L.U64.HI R136, R110, 0x6, R111 ;  /* 0x000000066e887819 */ /* 0x000fe4000001026f */
[----:B------:R-:W-:Y:S02]  /*2390*/  IADD3.X R121, R13, R148, RZ, P3, !PT ;  /* 0x000000940d797210 */ /* 0x000fe40001ffe4ff */
[----:B------:R-:W-:Y:S02]  /*23a0*/  SHF.R.S32.HI R149, RZ, 0x1f, R234 ;  /* 0x0000001fff957819 */ /* 0x000fe400000114ea */
[----:B-1----:R-:W-:-:S02]  /*23b0*/  LEA.HI R152, R152, 0x8, RZ, 0x19 ;  /* 0x0000000898987811 */ /* 0x002fc400078fc8ff */
[----:B--2---:R-:W-:-:S04]  /*23c0*/  LOP3.LUT R20, R20, 0xfffffffb, RZ, 0xc0, !PT ;  /* 0xfffffffb14147812 */ /* 0x004fc800078ec0ff */
[----:B------:R-:W-:Y:S02]  /*23d0*/  @P1 LOP3.LUT R20, R20, 0x4, RZ, 0xfc, !PT ;  /* 0x0000000414141812 */ /* 0x000fe400078efcff */
[----:B------:R-:W-:Y:S02]  /*23e0*/  ISETP.GE.AND P1, PT, R206, R15, PT ;  /* 0x0000000fce00720c */ /* 0x000fe40003f26270 */
[----:B------:R-:W-:-:S04]  /*23f0*/  LOP3.LUT R20, R20, 0xfffffffe, RZ, 0xc0, !PT ;  /* 0xfffffffe14147812 */ /* 0x000fc800078ec0ff */
[----:B------:R-:W-:-:S05]  /*2400*/  @P2 LOP3.LUT R20, R20, 0x1, RZ, 0xfc, !PT ;  /* 0x0000000114142812 */ /* 0x000fca00078efcff */
[----:B------:R0:W-:Y:S01]  /*2410*/  STL [R1+0x10], R20 ;  /* 0x0000101401007387 */ /* 0x0001e20000100800 */
[----:B------:R-:W-:Y:S02]  /*2420*/  SHF.R.S32.HI R7, RZ, 0x1f, R6 ;  /* 0x0000001fff077819 */ /* 0x000fe40000011406 */
[----:B------:R-:W-:Y:S01]  /*2430*/  SEL R37, R6, RZ, !P0 ;  /* 0x000000ff06257207 */ /* 0x000fe20004000000 */
[----:B------:R-:W-:Y:S01]  /*2440*/  IMAD R6, R148, R104, RZ ;  /* 0x0000006894067224 */ /* 0x000fe200078e02ff */
[----:B------:R-:W-:-:S03]  /*2450*/  SEL R8, R7, RZ, !P0 ;  /* 0x000000ff07087207 */ /* 0x000fc60004000000 */
[----:B------:R-:W-:-:S04]  /*2460*/  IMAD.WIDE.U32 R114, R37, UR4, R4 ;  /* 0x0000000425727c25 */ /* 0x000fc8000f8e0004 */
[----:B------:R-:W-:Y:S02]  /*2470*/  IMAD R10, R8, UR4, RZ ;  /* 0x00000004080a7c24 */ /* 0x000fe4000f8e02ff */
[----:B------:R-:W-:Y:S02]  /*2480*/  IMAD R9, R204, R105, R6 ;  /* 0x00000069cc097224 */ /* 0x000fe400078e0206 */
[----:B------:R-:W-:Y:S01]  /*2490*/  IMAD R11, R37, UR5, R10 ;  /* 0x00000005250b7c24 */ /* 0x000fe2000f8e020a */
[----:B------:R-:W-:Y:S01]  /*24a0*/  ULDC.64 UR4, c[0x0][0x338] ;  /* 0x0000ce0000047ab9 */ /* 0x000fe20000000a00 */
[-C--:B------:R-:W-:Y:S02]  /*24b0*/  IMAD R4, R148, R110.reuse, RZ ;  /* 0x0000006e94047224 */ /* 0x080fe400078e02ff */
[----:B------:R-:W-:-:S04]  /*24c0*/  IMAD.WIDE.U32 R6, R204, R110, R18 ;  /* 0x0000006ecc067225 */ /* 0x000fc800078e0012 */
[----:B------:R-:W-:Y:S01]  /*24d0*/  IMAD R10, R204, R111, R4 ;  /* 0x0000006fcc0a7224 */ /* 0x000fe200078e0204 */
[----:B------:R-:W-:Y:S01]  /*24e0*/  IADD3 R4, P0, R114, R6, RZ ;  /* 0x0000000672047210 */ /* 0x000fe20007f1e0ff */
[----:B------:R-:W-:Y:S02]  /*24f0*/  IMAD.IADD R5, R115, 0x1, R11 ;  /* 0x0000000173057824 */ /* 0x000fe400078e020b */
[----:B------:R-:W-:Y:S02]  /*2500*/  IMAD R8, R8, UR4, RZ ;  /* 0x0000000408087c24 */ /* 0x000fe4000f8e02ff */
[----:B------:R-:W-:Y:S01]  /*2510*/  IMAD.IADD R109, R109, 0x1, R9 ;  /* 0x000000016d6d7824 */ /* 0x000fe200078e0209 */
[----:B------:R-:W-:Y:S01]  /*2520*/  IADD3.X R6, R5, R7, R10, P0, !PT ;  /* 0x0000000705067210 */ /* 0x000fe200007fe40a */
[----:B------:R-:W-:Y:S01]  /*2530*/  IMAD R7, R148, R98, RZ ;  /* 0x0000006294077224 */ /* 0x000fe200078e02ff */
[----:B------:R-:W-:Y:S01]  /*2540*/  ISETP.GE.AND P0, PT, R18, R15, PT ;  /* 0x0000000f1200720c */ /* 0x000fe20003f06270 */
[----:B------:R-:W-:Y:S01]  /*2550*/  IMAD.IADD R107, R9, 0x1, R107 ;  /* 0x00000001096b7824 */ /* 0x000fe200078e026b */
[C---:B------:R-:W-:Y:S01]  /*2560*/  SEL R9, R15.reuse, RZ, P1 ;  /* 0x000000ff0f097207 */ /* 0x040fe20000800000 */
[----:B------:R-:W-:Y:S01]  /*2570*/  IMAD R11, R204, R99, R7 ;  /* 0x00000063cc0b7224 */ /* 0x000fe200078e0207 */
[----:B------:R-:W-:Y:S01]  /*2580*/  SEL R7, R15, RZ, P0 ;  /* 0x000000ff0f077207 */ /* 0x000fe20000000000 */
[----:B------:R-:W-:-:S03]  /*2590*/  IMAD.WIDE.U32 R112, R37, UR4, R112 ;  /* 0x0000000425707c25 */ /* 0x000fc6000f8e0070 */
[----:B------:R-:W-:Y:S01]  /*25a0*/  IADD3 R7, R18, R7, RZ ;  /* 0x0000000712077210 */ /* 0x000fe20007ffe0ff */
[----:B------:R-:W-:Y:S01]  /*25b0*/  IMAD R37, R37, UR5, R8 ;  /* 0x0000000525257c24 */ /* 0x000fe2000f8e0208 */
[----:B------:R-:W-:Y:S01]  /*25c0*/  SEL R8, R15, RZ, P2 ;  /* 0x000000ff0f087207 */ /* 0x000fe20001000000 */
[----:B------:R-:W-:Y:S02]  /*25d0*/  IMAD.IADD R9, R206, 0x1, R9 ;  /* 0x00000001ce097824 */ /* 0x000fe400078e0209 */
[----:B------:R-:W-:Y:S02]  /*25e0*/  IMAD.IADD R103, R103, 0x1, R11 ;  /* 0x0000000167677824 */ /* 0x000fe400078e020b */
[----:B------:R-:W-:Y:S01]  /*25f0*/  IMAD.IADD R12, R207, 0x1, R8 ;  /* 0x00000001cf0c7824 */ /* 0x000fe200078e0208 */
[----:B------:R-:W-:Y:S01]  /*2600*/  SHF.R.S32.HI R8, RZ, 0x1f, R7 ;  /* 0x0000001fff087819 */ /* 0x000fe20000011407 */
[----:B------:R-:W-:Y:S01]  /*2610*/  IMAD.IADD R101, R11, 0x1, R101 ;  /* 0x000000010b657824 */ /* 0x000fe200078e0265 */
[----:B------:R-:W-:Y:S01]  /*2620*/  SHF.R.S32.HI R10, RZ, 0x1f, R9 ;  /* 0x0000001fff0a7819 */ /* 0x000fe20000011409 */
[----:B-----5:R-:W-:Y:S01]  /*2630*/  IMAD.WIDE.U32 R102, R146, R98, R102 ;  /* 0x0000006292667225 */ /* 0x020fe200078e0066 */
[----:B0-----:R-:W-:-:S02]  /*2640*/  LEA.HI R20, R8, R7, RZ, 0x3 ;  /* 0x0000000708147211 */ /* 0x001fc400078f18ff */
[----:B------:R-:W-:Y:S01]  /*2650*/  LEA.HI R7, R8, R7, RZ, 0x6 ;  /* 0x0000000708077211 */ /* 0x000fe200078f30ff */
[-C--:B------:R-:W-:Y:S01]  /*2660*/  IMAD.WIDE.U32 R108, R146, R104.reuse, R108 ;  /* 0x00000068926c7225 */ /* 0x080fe200078e006c */
[CC--:B------:R-:W-:Y:S02]  /*2670*/  LEA.HI R8, R10.reuse, R9.reuse, RZ, 0x6 ;  /* 0x000000090a087211 */ /* 0x0c0fe400078f30ff */
[----:B------:R-:W-:Y:S01]  /*2680*/  LEA.HI R21, R10, R9, RZ, 0x3 ;  /* 0x000000090a157211 */ /* 0x000fe200078f18ff */
[C---:B------:R-:W-:Y:S01]  /*2690*/  IMAD.WIDE.U32 R106, R146.reuse, R104, R106 ;  /* 0x00000068926a7225 */ /* 0x040fe200078e006a */
[----:B------:R-:W-:Y:S02]  /*26a0*/  SHF.R.S32.HI R7, RZ, 0x6, R7 ;  /* 0x00000006ff077819 */ /* 0x000fe40000011407 */
[----:B------:R-:W-:Y:S01]  /*26b0*/  SHF.R.S32.HI R9, RZ, 0x6, R8 ;  /* 0x00000006ff097819 */ /* 0x000fe20000011408 */
[----:B------:R-:W-:Y:S01]  /*26c0*/  IMAD.WIDE.U32 R100, R146, R98, R100 ;  /* 0x0000006292647225 */ /* 0x000fe200078e0064 */
[----:B------:R-:W-:-:S02]  /*26d0*/  LOP3.LUT R8, R216, 0x38, R20, 0xf8, !PT ;  /* 0x00000038d8087812 */ /* 0x000fc400078ef814 */
[----:B------:R-:W-:Y:S01]  /*26e0*/  LOP3.LUT R10, R216, 0x38, R21, 0xf8, !PT ;  /* 0x00000038d80a7812 */ /* 0x000fe200078ef815 */
[C---:B------:R-:W-:Y:S01]  /*26f0*/  IMAD R144, R7.reuse, 0x1c00, R218 ;  /* 0x00001c0007907824 */ /* 0x040fe200078e02da */
[----:B------:R-:W-:Y:S01]  /*2700*/  SHF.R.S32.HI R25, RZ, 0x1f, R12 ;  /* 0x0000001fff197819 */ /* 0x000fe2000001140c */
[--C-:B------:R-:W-:Y:S01]  /*2710*/  IMAD R142, R7, 0x1c00, R219.reuse ;  /* 0x00001c00078e7824 */ /* 0x100fe200078e02db */
[-C--:B------:R-:W-:Y:S01]  /*2720*/  LOP3.LUT R7, R8, R217.reuse, RZ, 0x3c, !PT ;  /* 0x000000d908077212 */ /* 0x080fe200078e3cff */
[C---:B------:R-:W-:Y:S01]  /*2730*/  IMAD R143, R9.reuse, 0x1c00, R218 ;  /* 0x00001c00098f7824 */ /* 0x040fe200078e02da */
[----:B------:R-:W-:Y:S01]  /*2740*/  LOP3.LUT R10, R10, R217, RZ, 0x3c, !PT ;  /* 0x000000d90a0a7212 */ /* 0x000fe200078e3cff */
[----:B------:R-:W-:Y:S01]  /*2750*/  IMAD R140, R9, 0x1c00, R219 ;  /* 0x00001c00098c7824 */ /* 0x000fe200078e02db */
[CC--:B------:R-:W-:Y:S01]  /*2760*/  LEA.HI R26, R25.reuse, R12.reuse, RZ, 0x3 ;  /* 0x0000000c191a7211 */ /* 0x0c0fe200078f18ff */
[----:B------:R-:W-:Y:S01]  /*2770*/  IMAD.IADD R144, R144, 0x1, R7 ;  /* 0x0000000190907824 */ /* 0x000fe200078e0207 */
[----:B------:R-:W-:Y:S01]  /*2780*/  LEA.HI R12, R25, R12, RZ, 0x6 ;  /* 0x0000000c190c7211 */ /* 0x000fe200078f30ff */
[----:B------:R-:W-:Y:S01]  /*2790*/  IMAD.IADD R143, R143, 0x1, R10 ;  /* 0x000000018f8f7824 */ /* 0x000fe200078e020a */
[----:B------:R-:W-:Y:S01]  /*27a0*/  LOP3.LUT R7, R215, 0x38, R21, 0xf8, !PT ;  /* 0x00000038d7077812 */ /* 0x000fe200078ef815 */
[----:B------:R-:W-:Y:S01]  /*27b0*/  IMAD.WIDE.U32 R110, R110, 0x70, RZ ;  /* 0x000000706e6e7825 */ /* 0x000fe200078e00ff */
[----:B------:R-:W-:-:S02]  /*27c0*/  SHF.R.S32.HI R12, RZ, 0x6, R12 ;  /* 0x00000006ff0c7819 */ /* 0x000fc4000001140c */
[----:B------:R-:W-:Y:S01]  /*27d0*/  LOP3.LUT R10, R215, 0x38, R26, 0xf8, !PT ;  /* 0x00000038d70a7812 */ /* 0x000fe200078ef81a */
[----:B------:R-:W-:Y:S01]  /*27e0*/  IMAD.IADD R133, R111, 0x1, R133 ;  /* 0x000000016f857824 */ /* 0x000fe200078e0285 */
[-C--:B------:R-:W-:Y:S01]  /*27f0*/  LOP3.LUT R7, R7, R28.reuse, RZ, 0x3c, !PT ;  /* 0x0000001c07077212 */ /* 0x080fe200078e3cff */
[----:B------:R-:W-:Y:S01]  /*2800*/  IMAD R139, R12, 0x1c00, R219 ;  /* 0x00001c000c8b7824 */ /* 0x000fe200078e02db */
[----:B------:R-:W-:Y:S01]  /*2810*/  LOP3.LUT R10, R10, R28, RZ, 0x3c, !PT ;  /* 0x0000001c0a0a7212 */ /* 0x000fe200078e3cff */
[----:B------:R-:W-:Y:S01]  /*2820*/  IMAD R141, R12, 0x1c00, R218 ;  /* 0x00001c000c8d7824 */ /* 0x000fe200078e02da */
        /* <DEDUP_REMOVED lines=8> */
[----:B------:R-:W-:Y:S01]  /*28b0*/  LOP3.LUT R11, R11, R28, RZ, 0x3c, !PT ;  /* 0x0000001c0b0b7212 */ /* 0x000fe200078e3cff */
[----:B------:R-:W-:Y:S01]  /*28c0*/  VIADD R9, R18, 0xa0 ;  /* 0x000000a012097836 */ /* 0x000fe20000000000 */
[----:B------:R-:W-:Y:S01]  /*28d0*/  LOP3.LUT R8, R8, R217, RZ, 0x3c, !PT ;  /* 0x000000d908087212 */ /* 0x000fe200078e3cff */
[----:B------:R-:W-:Y:S01]  /*28e0*/  IMAD R31, R146, R105, R7 ;  /* 0x00000069921f7224 */ /* 0x000fe200078e0207 */
[----:B------:R-:W-:Y:S01]  /*28f0*/  LOP3.LUT R25, R12, R217, RZ, 0x3c, !PT ;  /* 0x000000d90c197212 */ /* 0x000fe200078e3cff */
[----:B------:R-:W-:Y:S01]  /*2900*/  IMAD R33, R146, R99, R10 ;  /* 0x0000006392217224 */ /* 0x000fe200078e020a */
[----:B------:R-:W-:Y:S01]  /*2910*/  ISETP.GE.AND P2, PT, R9, UR6, PT ;  /* 0x0000000609007c0c */ /* 0x000fe2000bf46270 */
[----:B------:R-:W-:Y:S01]  /*2920*/  IMAD.IADD R142, R142, 0x1, R11 ;  /* 0x000000018e8e7824 */ /* 0x000fe200078e020b */
[----:B------:R-:W-:Y:S01]  /*2930*/  IADD3 R141, R141, R8, RZ ;  /* 0x000000088d8d7210 */ /* 0x000fe20007ffe0ff */
[----:B------:R-:W-:Y:S01]  /*2940*/  IMAD.SHL.U32 R8, R104, 0x40, RZ ;  /* 0x0000004068087824 */ /* 0x000fe200078e00ff */
[----:B------:R-:W-:Y:S01]  /*2950*/  SEL R28, RZ, 0x20, P2 ;  /* 0x00000020ff1c7807 */ /* 0x000fe20001000000 */
        /* <DEDUP_REMOVED lines=8> */
[----:B------:R-:W-:Y:S02]  /*29e0*/  SHF.R.S32.HI R25, RZ, 0x3, R26 ;  /* 0x00000003ff197819 */ /* 0x000fe4000001141a */
[----:B------:R-:W-:Y:S01]  /*29f0*/  LOP3.LUT R35, R27, R28, RZ, 0xfc, !PT ;  /* 0x0000001c1b237212 */ /* 0x000fe200078efcff */
[----:B------:R-:W-:Y:S01]  /*2a00*/  IMAD.IADD R12, R109, 0x1, R31 ;  /* 0x000000016d0c7824 */ /* 0x000fe200078e021f */
        /* <DEDUP_REMOVED lines=8> */
[----:B------:R-:W-:Y:S01]  /*2a90*/  LOP3.LUT R31, R35, 0x2, RZ, 0xc0, !PT ;  /* 0x00000002231f7812 */ /* 0x000fe200078ec0ff */
[----:B------:R-:W-:Y:S01]  /*2aa0*/  IMAD.IADD R36, R113, 0x1, R37 ;  /* 0x0000000171247824 */ /* 0x000fe200078e0225 */
[----:B------:R-:W-:-:S02]  /*2ab0*/  LOP3.LUT R32, R35, 0x4, RZ, 0xc0, !PT ;  /* 0x0000000423207812 */ /* 0x000fc400078ec0ff */
[C---:B------:R-:W-:Y:S02]  /*2ac0*/  LOP3.LUT R33, R35.reuse, 0x8, RZ, 0xc0, !PT ;  /* 0x0000000823217812 */ /* 0x040fe400078ec0ff */
[----:B------:R-:W-:Y:S02]  /*2ad0*/  LOP3.LUT R34, R35, 0x10, RZ, 0xc0, !PT ;  /* 0x0000001023227812 */ /* 0x000fe400078ec0ff */
[----:B------:R-:W-:Y:S02]  /*2ae0*/  LOP3.LUT R27, R27, 0x1, RZ, 0xc0, !PT ;  /* 0x000000011b1b7812 */ /* 0x000fe400078ec0ff */
[----:B------:R-:W-:Y:S02]  /*2af0*/  SHF.R.S32.HI R28, RZ, 0x1f, R20 ;  /* 0x0000001fff1c7819 */ /* 0x000fe40000011414 */
[----:B------:R-:W-:Y:S02]  /*2b00*/  SHF.R.S32.HI R29, RZ, 0x1f, R21 ;  /* 0x0000001fff1d7819 */ /* 0x000fe40000011415 */
[----:B------:R-:W-:-:S02]  /*2b10*/  SHF.R.S32.HI R30, RZ, 0x1f, R26 ;  /* 0x0000001fff1e7819 */ /* 0x000fc4000001141a */
[----:B------:R-:W-:-:S07]  /*2b20*/  LOP3.LUT R35, R35, 0x20, RZ, 0xc0, !PT ;  /* 0x0000002023237812 */ /* 0x000fce00078ec0ff */
.L_x_5841:
[----:B-12---:R-:W2:Y:S01]  /*2b30*/  LDL.LU R41, [R1+0x10] ;  /* 0x0000100001297983 */ /* 0x006ea20000300800 */
[----:B-----5:R-:W-:Y:S01]  /*2b40*/  VIADD R49, R24, 0xffffffff ;  /* 0xffffffff18317836 */ /* 0x020fe20000000000 */
[----:B------:R-:W0:Y:S01]  /*2b50*/  LDC.64 R122, c[0x0][0x2e8] ;  /* 0x0000ba00ff7a7b82 */ /* 0x000e220000000a00 */
        /* <DEDUP_REMOVED lines=14> */
[----:B------:R-:W-:Y:S02]  /*2c40*/  ISETP.GT.AND P3, PT, R49, R125, PT ;  /* 0x0000007d3100720c */ /* 0x000fe40003f64270 */
[----:B0-----:R-:W-:-:S02]  /*2c50*/  LEA R44, P2, R24, R122, 0x1 ;  /* 0x0000007a182c7211 */ /* 0x001fc400078408ff */
[----:B------:R-:W-:Y:S02]  /*2c60*/  LEA R46, P4, R39, R122, 0x1 ;  /* 0x0000007a272e7211 */ /* 0x000fe400078808ff */
[-C--:B------:R-:W-:Y:S01]  /*2c70*/  LEA.HI.X R45, R24, R123.reuse, R38, 0x1, P2 ;  /* 0x0000007b182d7211 */ /* 0x080fe200010f0c26 */
[----:B------:R-:W-:Y:S01]  /*2c80*/  IMAD.MOV.U32 R24, RZ, RZ, R49 ;  /* 0x000000ffff187224 */ /* 0x000fe200078e0031 */
[----:B-1----:R-:W-:Y:S02]  /*2c90*/  ISETP.GE.AND P2, PT, R119, 0x1, PT ;  /* 0x000000017700780c */ /* 0x002fe40003f46270 */
[----:B------:R-:W-:Y:S01]  /*2ca0*/  LEA.HI.X R47, R39, R123, R40, 0x1, P4 ;  /* 0x0000007b272f7211 */ /* 0x000fe200020f0c28 */
[C---:B------:R-:W-:Y:S01]  /*2cb0*/  VIADD R39, R37.reuse, 0x20 ;  /* 0x0000002025277836 */ /* 0x040fe20000000000 */
[C---:B------:R-:W-:Y:S01]  /*2cc0*/  @P5 IADD3 R39, R37.reuse, -0x20, RZ ;  /* 0xffffffe025275810 */ /* 0x040fe20007ffe0ff */
        /* <DEDUP_REMOVED lines=9> */
[-C--:B------:R-:W-:Y:S02]  /*2d60*/  IMAD R43, R135, R49.reuse, RZ ;  /* 0x00000031872b7224 */ /* 0x080fe400078e02ff */
[----:B0-----:R-:W-:Y:S02]  /*2d70*/  IMAD R41, R42, R104, R39 ;  /* 0x000000682a297224 */ /* 0x001fe400078e0227 */
        /* <DEDUP_REMOVED lines=32> */
[----:B------:R-:W-:-:S04]  /*2f80*/  IADD3 R43, P2, R102, R88, RZ ;  /* 0x00000058662b7210 */ /* 0x000fc80007f5e0ff */
[----:B------:R-:W-:Y:S02]  /*2f90*/  IADD3.X R50, R97, R14, RZ, P2, !PT ;  /* 0x0000000e61327210 */ /* 0x000fe400017fe4ff */
        /* <DEDUP_REMOVED lines=30> */
.L_x_5746:
[----:B------:R-:W-:Y:S05]  /*3180*/  BSYNC B1 ;  /* 0x0000000000017941 */ /* 0x000fea0003800000 */
.L_x_5745:
        /* <DEDUP_REMOVED lines=56> */
.L_x_5748:
[----:B------:R-:W-:Y:S05]  /*3510*/  BSYNC B1 ;  /* 0x0000000000017941 */ /* 0x000fea0003800000 */
.L_x_5747:
        /* <DEDUP_REMOVED lines=12> */
[----:B--2---:R-:W-:Y:S01]  /*35e0*/  R2UR UR4, R40 ;  /* 0x00000000280472ca */ /* 0x004fe200000e0000 */
[----:B------:R-:W-:-:S05]  /*35f0*/  IMAD.MOV.U32 R40, RZ, RZ, R81 ;  /* 0x000000ffff287224 */ /* 0x000fca00078e0051 */
[----:B------:R-:W-:Y:S01]  /*3600*/  PRMT R162, R40, 0x5410, R41 ;  /* 0x0000541028a27816 */ /* 0x000fe20000000029 */
[----:B------:R-:W-:Y:S01]  /*3610*/  IMAD.MOV.U32 R41, RZ, RZ, R85 ;  /* 0x000000ffff297224 */ /* 0x000fe200078e0055 */
[----:B------:R-:W-:-:S04]  /*3620*/  MOV R40, R84 ;  /* 0x0000005400287202 */ /* 0x000fc80000000f00 */
[----:B------:R-:W-:Y:S01]  /*3630*/  PRMT R164, R40, 0x5410, R41 ;  /* 0x0000541028a47816 */ /* 0x000fe20000000029 */
[----:B------:R-:W-:Y:S01]  /*3640*/  IMAD.MOV.U32 R41, RZ, RZ, R122 ;  /* 0x000000ffff297224 */ /* 0x000fe200078e007a */
[----:B------:R-:W-:Y:S01]  /*3650*/  MOV R40, R75 ;  /* 0x0000004b00287202 */ /* 0x000fe20000000f00 */
[----:B------:R-:W-:-:S03]  /*3660*/  UISETP.NE.AND UP0, UPT, UR4, 0x3, UPT ;  /* 0x000000030400788c */ /* 0x000fc6000bf05270 */
[----:B------:R-:W-:Y:S01]  /*3670*/  PRMT R153, R41, 0x5410, R42 ;  /* 0x0000541029997816 */ /* 0x000fe2000000002a */
[----:B------:R-:W-:Y:S01]  /*3680*/  IMAD.MOV.U32 R41, RZ, RZ, R83 ;  /* 0x000000ffff297224 */ /* 0x000fe200078e0053 */
[----:B------:R-:W-:Y:S01]  /*3690*/  PRMT R158, R43, 0x5410, R40 ;  /* 0x000054102b9e7816 */ /* 0x000fe20000000028 */
[----:B------:R-:W-:Y:S01]  /*36a0*/  IMAD.MOV.U32 R43, RZ, RZ, R78 ;  /* 0x000000ffff2b7224 */ /* 0x000fe200078e004e */
[----:B------:R-:W-:Y:S01]  /*36b0*/  PLOP3.LUT P2, PT, PT, PT, UP0, 0x80, 0x0 ;  /* 0x000000000000781c */ /* 0x000fe20003f4f008 */
        /* <DEDUP_REMOVED lines=13> */
[----:B-----5:R-:W-:Y:S02]  /*3790*/  IMAD.MOV.U32 R43, RZ, RZ, R48 ;  /* 0x000000ffff2b7224 */ /* 0x020fe400078e0030 */
[----:B------:R-:W-:Y:S01]  /*37a0*/  IMAD.MOV.U32 R40, RZ, RZ, R49 ;  /* 0x000000ffff287224 */ /* 0x000fe200078e0031 */
[----:B------:R-:W-:Y:S01]  /*37b0*/  PRMT R168, R41, 0x5410, R42 ;  /* 0x0000541029a87816 */ /* 0x000fe2000000002a */
[----:B------:R-:W-:-:S03]  /*37c0*/  IMAD.MOV.U32 R41, RZ, RZ, R52 ;  /* 0x000000ffff297224 */ /* 0x000fc600078e0034 */
[----:B------:R-:W-:Y:S02]  /*37d0*/  PRMT R90, R40, 0x5410, R43 ;  /* 0x00005410285a7816 */ /* 0x000fe4000000002b */
        /* <DEDUP_REMOVED lines=35> */
.L_x_5749:
[----:B------:R-:W-:Y:S01]  /*3a10*/  LEA R96, R17, R16, 0x3 ;  /* 0x0000001011607211 */ /* 0x000fe200078e18ff */
[----:B------:R-:W-:Y:S01]  /*3a20*/  BSSY B1, `(.L_x_5750) ;  /* 0x0000004000017945 */ /* 0x000fe20003800000 */
[----:B------:R-:W-:-:S04]  /*3a30*/  SHF.L.U32 R97, R209, 0x1f, RZ ;  /* 0x0000001fd1617819 */ /* 0x000fc800000006ff */
[----:B------:R-:W0:Y:S02]  /*3a40*/  SYNCS.PHASECHK.TRANS64.TRYWAIT P5, [R96+URZ+0x36890], R97 ;  /* 0x03689061600075a7 */ /* 0x000e2400080a017f */
[----:B0-----:R-:W-:Y:S05]  /*3a50*/  @!P5 BRA `(.L_x_5751) ;  /* 0x000002b800f8d947 */ /* 0x001fea0003800000 */
.L_x_6137:
[----:B------:R-:W-:Y:S05]  /*3a60*/  BSYNC B1 ;  /* 0x0000000000017941 */ /* 0x000fea0003800000 */
.L_x_5750:
        /* <DEDUP_REMOVED lines=50> */
.L_x_5757:
[----:B------:R-:W-:Y:S05]  /*3d90*/  BSYNC B3 ;  /* 0x0000000000037941 */ /* 0x000fea0003800000 */
.L_x_5756:
[----:B--2---:R1:W-:Y:S02]  /*3da0*/  STG.E.128 desc[UR60][R46.64], R40 ;  /* 0x000000282e007986 */ /* 0x0043e4000c101d3c */
.L_x_5755:
[----:B------:R-:W-:Y:S05]  /*3db0*/  BSYNC B2 ;  /* 0x0000000000027941 */ /* 0x000fea0003800000 */
.L_x_5754:
        /* <DEDUP_REMOVED lines=22> */
[----:B------:R-:W-:Y:S02]  /*3f20*/  IMAD.MOV.U32 R88, RZ, RZ, R40 ;  /* 0x000000ffff587224 */ /* 0x000fe400078e0028 */
[----:B------:R-:W-:Y:S02]  /*3f30*/  IMAD.MOV.U32 R40, RZ, RZ, R43 ;  /* 0x000000ffff287224 */ /* 0x000fe400078e002b */
[----:B------:R-:W-:Y:S01]  /*3f40*/  HADD2.F32 R43, -RZ, R95.H0_H0 ;  /* 0x2000005fff2b7230 */ /* 0x000fe20000004100 */
[----:B------:R-:W-:Y:S02]  /*3f50*/  F2FP.F16.F32.PACK_AB R92, R94, R92 ;  /* 0x0000005c5e5c723e */ /* 0x000fe400000000ff */
[--C-:B------:R-:W-:Y:S02]  /*3f60*/  HADD2.F32 R41, -RZ, R40.reuse.H1_H1 ;  /* 0x30000028ff297230 */ /* 0x100fe40000004100 */
[----:B------:R-:W-:-:S03]  /*3f70*/  HADD2.F32 R40, -RZ, R40.H0_H0 ;  /* 0x20000028ff287230 */ /* 0x000fc60000004100 */
[CC--:B------:R-:W-:Y:S02]  /*3f80*/  FMUL.FTZ R89, R41.reuse, R43.reuse ;  /* 0x0000002b29597220 */ /* 0x0c0fe40000410000 */
[C---:B------:R-:W-:Y:S02]  /*3f90*/  FMUL.FTZ R43, R40.reuse, R43 ;  /* 0x0000002b282b7220 */ /* 0x040fe40000410000 */
[-C--:B------:R-:W-:Y:S01]  /*3fa0*/  FFMA.FTZ R40, R40, R93.reuse, -R89 ;  /* 0x0000005d28287223 */ /* 0x080fe20000010859 */
[----:B------:R-:W-:Y:S02]  /*3fb0*/  IMAD.MOV.U32 R89, RZ, RZ, R42 ;  /* 0x000000ffff597224 */ /* 0x000fe400078e002a */
[----:B------:R-:W-:Y:S01]  /*3fc0*/  FFMA.FTZ R41, R41, R93, R43 ;  /* 0x0000005d29297223 */ /* 0x000fe2000001002b */
[----:B------:R-:W-:Y:S02]  /*3fd0*/  HADD2.F32 R42, -RZ, R88.H1_H1 ;  /* 0x30000058ff2a7230 */ /* 0x000fe40000004100 */
[----:B------:R-:W-:-:S02]  /*3fe0*/  HADD2.F32 R93, -RZ, R167.H0_H0 ;  /* 0x200000a7ff5d7230 */ /* 0x000fc40000004100 */
        /* <DEDUP_REMOVED lines=8> */
[----:B------:R-:W-:Y:S02]  /*4070*/  HADD2.F32 R89, -RZ, R165.H1_H1 ;  /* 0x300000a5ff597230 */ /* 0x000fe40000004100 */
[-C--:B------:R-:W-:Y:S01]  /*4080*/  FMUL.FTZ R95, R88, R122.reuse ;  /* 0x0000007a585f7220 */ /* 0x080fe20000410000 */
[----:B------:R-:W-:Y:S01]  /*4090*/  F2FP.F16.F32.PACK_AB R42, R42, R43 ;  /* 0x0000002b2a2a723e */ /* 0x000fe200000000ff */
[----:B------:R-:W-:-:S02]  /*40a0*/  FMUL.FTZ R122, R93, R122 ;  /* 0x0000007a5d7a7220 */ /* 0x000fc40000410000 */
[-C--:B------:R-:W-:Y:S02]  /*40b0*/  FFMA.FTZ R95, R93, R89.reuse, -R95 ;  /* 0x000000595d5f7223 */ /* 0x080fe4000001085f */
[----:B------:R-:W-:Y:S01]  /*40c0*/  FFMA.FTZ R122, R88, R89, R122 ;  /* 0x00000059587a7223 */ /* 0x000fe2000001007a */
[----:B------:R-:W-:Y:S01]  /*40d0*/  F2FP.F16.F32.PACK_AB R88, R41, R40 ;  /* 0x000000282958723e */ /* 0x000fe200000000ff */
[----:B------:R-:W-:Y:S01]  /*40e0*/  IMAD.MOV.U32 R40, RZ, RZ, R42 ;  /* 0x000000ffff287224 */ /* 0x000fe200078e002a */
[----:B------:R-:W-:Y:S02]  /*40f0*/  MOV R41, R92 ;  /* 0x0000005c00297202 */ /* 0x000fe40000000f00 */
[----:B------:R-:W-:Y:S01]  /*4100*/  F2FP.F16.F32.PACK_AB R95, R122, R95 ;  /* 0x0000005f7a5f723e */ /* 0x000fe200000000ff */
[----:B------:R-:W-:-:S04]  /*4110*/  IMAD.MOV.U32 R43, RZ, RZ, R88 ;  /* 0x000000ffff2b7224 */ /* 0x000fc800078e0058 */
[----:B------:R-:W-:-:S07]  /*4120*/  IMAD.MOV.U32 R42, RZ, RZ, R95 ;  /* 0x000000ffff2a7224 */ /* 0x000fce00078e005f */
.L_x_5761:
[----:B------:R-:W-:Y:S05]  /*4130*/  BSYNC B3 ;  /* 0x0000000000037941 */ /* 0x000fea0003800000 */
.L_x_5760:
[----:B--2---:R2:W-:Y:S02]  /*4140*/  STG.E.128 desc[UR60][R46.64+0x40], R40 ;  /* 0x000040282e007986 */ /* 0x0045e4000c101d3c */
.L_x_5759:
[----:B------:R-:W-:Y:S05]  /*4150*/  BSYNC B2 ;  /* 0x0000000000027941 */ /* 0x000fea0003800000 */
.L_x_5758:
        /* <DEDUP_REMOVED lines=10> */
[----:B------:R-:W-:Y:S02]  /*4200*/  HADD2.F32 R92, -RZ, R166.H1_H1 ;  /* 0x300000a6ff5c7230 */ /* 0x000fe40000004100 */
        /* <DEDUP_REMOVED lines=44> */
.L_x_5765:
[----:B------:R-:W-:Y:S05]  /*44d0*/  BSYNC B3 ;  /* 0x0000000000037941 */ /* 0x000fea0003800000 */
.L_x_5764:
[----:B--2---:R3:W-:Y:S02]  /*44e0*/  STG.E.128 desc[UR60][R46.64+0x80], R40 ;  /* 0x000080282e007986 */ /* 0x0047e4000c101d3c */
.L_x_5763:
[----:B------:R-:W-:Y:S05]  /*44f0*/  BSYNC B2 ;  /* 0x0000000000027941 */ /* 0x000fea0003800000 */
.L_x_5762:
        /* <DEDUP_REMOVED lines=15> */
[CC--:B------:R-:W-:Y:S01]  /*45f0*/  FMUL.FTZ R85, R41.reuse, R82.reuse ;  /* 0x0000005229557220 */ /* 0x0c0fe20000410000 */
[----:B------:R-:W-:Y:S02]  /*4600*/  HADD2.F32 R86, -RZ, R162.H1_H1 ;  /* 0x300000a2ff567230 */ /* 0x000fe40000004100 */
[C---:B------:R-:W-:Y:S01]  /*4610*/  FMUL.FTZ R82, R84.reuse, R82 ;  /* 0x0000005254527220 */ /* 0x040fe20000410000 */
[----:B------:R-:W-:Y:S02]  /*4620*/  HADD2.F32 R88, -RZ, R163.H0_H0 ;  /* 0x200000a3ff587230 */ /* 0x000fe40000004100 */
[-C--:B------:R-:W-:Y:S01]  /*4630*/  FFMA.FTZ R84, R84, R80.reuse, -R85 ;  /* 0x0000005054547223 */ /* 0x080fe20000010855 */
[----:B------:R-:W-:Y:S01]  /*4640*/  FFMA.FTZ R82, R41, R80, R82 ;  /* 0x0000005029527223 */ /* 0x000fe20000010052 */
[----:B------:R-:W-:Y:S01]  /*4650*/  SHF.R.U32.HI R41, RZ, 0x10, R83 ;  /* 0x00000010ff297819 */ /* 0x000fe20000011653 */
[----:B------:R-:W-:Y:S01]  /*4660*/  IMAD.MOV.U32 R80, RZ, RZ, R43 ;  /* 0x000000ffff507224 */ /* 0x000fe200078e002b */
[----:B------:R-:W-:-:S02]  /*4670*/  SHF.R.U32.HI R83, RZ, 0x10, R81 ;  /* 0x00000010ff537819 */ /* 0x000fc40000011651 */
[----:B------:R-:W-:Y:S01]  /*4680*/  F2FP.F16.F32.PACK_AB R82, R82, R84 ;  /* 0x000000545252723e */ /* 0x000fe200000000ff */
[----:B------:R-:W-:Y:S02]  /*4690*/  HADD2.F32 R43, -RZ, R41.H0_H0 ;  /* 0x20000029ff2b7230 */ /* 0x000fe40000004100 */
[--C-:B------:R-:W-:Y:S02]  /*46a0*/  HADD2.F32 R41, -RZ, R80.reuse.H1_H1 ;  /* 0x30000050ff297230 */ /* 0x100fe40000004100 */
[----:B------:R-:W-:Y:S02]  /*46b0*/  HADD2.F32 R81, -RZ, R80.H0_H0 ;  /* 0x20000050ff517230 */ /* 0x000fe40000004100 */
[----:B------:R-:W-:Y:S02]  /*46c0*/  HADD2.F32 R80, -RZ, R83.H0_H0 ;  /* 0x20000053ff507230 */ /* 0x000fe40000004100 */
[----:B------:R-:W-:Y:S01]  /*46d0*/  FMUL.FTZ R85, R41, R43 ;  /* 0x0000002b29557220 */ /* 0x000fe20000410000 */
[----:B------:R-:W-:-:S02]  /*46e0*/  IMAD.MOV.U32 R83, RZ, RZ, R42 ;  /* 0x000000ffff537224 */ /* 0x000fc400078e002a */
[C---:B------:R-:W-:Y:S01]  /*46f0*/  FMUL.FTZ R42, R81.reuse, R43 ;  /* 0x0000002b512a7220 */ /* 0x040fe20000410000 */
[-C--:B------:R-:W-:Y:S01]  /*4700*/  FFMA.FTZ R43, R81, R80.reuse, -R85 ;  /* 0x00000050512b7223 */ /* 0x080fe20000010855 */
[--C-:B------:R-:W-:Y:S02]  /*4710*/  HADD2.F32 R85, -RZ, R40.reuse.H1_H1 ;  /* 0x30000028ff557230 */ /* 0x100fe40000004100 */
[----:B------:R-:W-:Y:S01]  /*4720*/  FFMA.FTZ R41, R41, R80, R42 ;  /* 0x0000005029297223 */ /* 0x000fe2000001002a */
[----:B------:R-:W-:Y:S02]  /*4730*/  HADD2.F32 R42, -RZ, R40.H0_H0 ;  /* 0x20000028ff2a7230 */ /* 0x000fe40000004100 */
[--C-:B------:R-:W-:Y:S02]  /*4740*/  HADD2.F32 R80, -RZ, R83.reuse.H1_H1 ;  /* 0x30000053ff507230 */ /* 0x100fe40000004100 */
[----:B------:R-:W-:Y:S01]  /*4750*/  FMUL.FTZ R40, R85, R87 ;  /* 0x0000005755287220 */ /* 0x000fe20000410000 */
[----:B------:R-:W-:-:S02]  /*4760*/  HADD2.F32 R83, -RZ, R83.H0_H0 ;  /* 0x20000053ff537230 */ /* 0x000fc40000004100 */
[C---:B------:R-:W-:Y:S01]  /*4770*/  FMUL.FTZ R87, R42.reuse, R87 ;  /* 0x000000572a577220 */ /* 0x040fe20000410000 */
[----:B------:R-:W-:Y:S02]  /*4780*/  HADD2.F32 R81, -RZ, R162.H0_H0 ;  /* 0x200000a2ff517230 */ /* 0x000fe40000004100 */
[----:B------:R-:W-:Y:S01]  /*4790*/  FFMA.FTZ R42, R42, R86, -R40 ;  /* 0x000000562a2a7223 */ /* 0x000fe20000010828 */
[CC--:B------:R-:W-:Y:S01]  /*47a0*/  FMUL.FTZ R40, R80.reuse, R88.reuse ;  /* 0x0000005850287220 */ /* 0x0c0fe20000410000 */
[----:B------:R-:W-:Y:S01]  /*47b0*/  FMUL.FTZ R88, R83, R88 ;  /* 0x0000005853587220 */ /* 0x000fe20000410000 */
[----:B------:R-:W-:Y:S01]  /*47c0*/  FFMA.FTZ R87, R85, R86, R87 ;  /* 0x0000005655577223 */ /* 0x000fe20000010057 */
[----:B------:R-:W-:Y:S01]  /*47d0*/  F2FP.F16.F32.PACK_AB R43, R41, R43 ;  /* 0x0000002b292b723e */ /* 0x000fe200000000ff */
[-C--:B------:R-:W-:Y:S01]  /*47e0*/  FFMA.FTZ R40, R83, R81.reuse, -R40 ;  /* 0x0000005153287223 */ /* 0x080fe20000010828 */
[----:B------:R-:W-:Y:S01]  /*47f0*/  FFMA.FTZ R88, R80, R81, R88 ;  /* 0x0000005150587223 */ /* 0x000fe20000010058 */
[----:B------:R-:W-:Y:S01]  /*4800*/  IMAD.MOV.U32 R41, RZ, RZ, R82 ;  /* 0x000000ffff297224 */ /* 0x000fe200078e0052 */
[----:B------:R-:W-:-:S03]  /*4810*/  F2FP.F16.F32.PACK_AB R42, R87, R42 ;  /* 0x0000002a572a723e */ /* 0x000fc600000000ff */
[----:B------:R-:W-:Y:S02]  /*4820*/  F2FP.F16.F32.PACK_AB R88, R88, R40 ;  /* 0x000000285858723e */ /* 0x000fe400000000ff */
[----:B------:R-:W-:-:S03]  /*4830*/  MOV R40, R42 ;  /* 0x0000002a00287202 */ /* 0x000fc60000000f00 */
[----:B------:R-:W-:-:S07]  /*4840*/  IMAD.MOV.U32 R42, RZ, RZ, R88 ;  /* 0x000000ffff2a7224 */ /* 0x000fce00078e0058 */
.L_x_5769:
[----:B------:R-:W-:Y:S05]  /*4850*/  BSYNC B3 ;  /* 0x0000000000037941 */ /* 0x000fea0003800000 */
.L_x_5768:
[----:B--2---:R4:W-:Y:S02]  /*4860*/  STG.E.128 desc[UR60][R46.64+0xc0], R40 ;  /* 0x0000c0282e007986 */ /* 0x0049e4000c101d3c */
.L_x_5767:
[----:B------:R-:W-:Y:S05]  /*4870*/  BSYNC B2 ;  /* 0x0000000000027941 */ /* 0x000fea0003800000 */
.L_x_5766:
        /* <DEDUP_REMOVED lines=22> */
[-C--:B------:R-:W-:Y:S01]  /*49e0*/  FFMA.FTZ R77, R41, R76.reuse, -R77 ;  /* 0x0000004c294d7223 */ /* 0x080fe2000001084d */
[----:B------:R-:W-:Y:S02]  /*49f0*/  FFMA.FTZ R83, R80, R76, R83 ;  /* 0x0000004c50537223 */ /* 0x000fe40000010053 */
[C---:B------:R-:W-:Y:S01]  /*4a00*/  FMUL.FTZ R79, R43.reuse, R79 ;  /* 0x0000004f2b4f7220 */ /* 0x040fe20000410000 */
[----:B------:R-:W-:Y:S01]  /*4a10*/  FFMA.FTZ R78, R43, R82, -R78 ;  /* 0x000000522b4e7223 */ /* 0x000fe2000001084e */
[----:B------:R-:W-:-:S02]  /*4a20*/  HADD2.F32 R41, -RZ, R161.H1_H1 ;  /* 0x300000a1ff297230 */ /* 0x000fc40000004100 */
[----:B------:R-:W-:Y:S02]  /*4a30*/  HADD2.F32 R43, -RZ, R160.H0_H0 ;  /* 0x200000a0ff2b7230 */ /* 0x000fe40000004100 */
[----:B------:R-:W-:Y:S01]  /*4a40*/  FFMA.FTZ R79, R81, R82, R79 ;  /* 0x00000052514f7223 */ /* 0x000fe2000001004f */
[----:B------:R-:W-:Y:S01]  /*4a50*/  HADD2.F32 R80, -RZ, R42.H1_H1 ;  /* 0x3000002aff507230 */ /* 0x000fe20000004100 */
[----:B------:R-:W-:Y:S01]  /*4a60*/  F2FP.F16.F32.PACK_AB R77, R83, R77 ;  /* 0x0000004d534d723e */ /* 0x000fe200000000ff */
[----:B------:R-:W-:Y:S02]  /*4a70*/  HADD2.F32 R161, -RZ, R161.H0_H0 ;  /* 0x200000a1ffa17230 */ /* 0x000fe40000004100 */
[----:B------:R-:W-:Y:S02]  /*4a80*/  HADD2.F32 R76, -RZ, R40.H1_H1 ;  /* 0x30000028ff4c7230 */ /* 0x000fe40000004100 */
[----:B------:R-:W-:Y:S01]  /*4a90*/  FMUL.FTZ R84, R80, R43 ;  /* 0x0000002b50547220 */ /* 0x000fe20000410000 */
[----:B------:R-:W-:Y:S01]  /*4aa0*/  HADD2.F32 R42, -RZ, R42.H0_H0 ;  /* 0x2000002aff2a7230 */ /* 0x000fe20000004100 */
[----:B------:R-:W-:Y:S01]  /*4ab0*/  F2FP.F16.F32.PACK_AB R78, R79, R78 ;  /* 0x0000004e4f4e723e */ /* 0x000fe200000000ff */
[----:B------:R-:W-:-:S02]  /*4ac0*/  HADD2.F32 R40, -RZ, R40.H0_H0 ;  /* 0x20000028ff287230 */ /* 0x000fc40000004100 */
[----:B------:R-:W-:Y:S01]  /*4ad0*/  FMUL.FTZ R81, R76, R161 ;  /* 0x000000a14c517220 */ /* 0x000fe20000410000 */
[----:B------:R-:W-:Y:S02]  /*4ae0*/  HADD2.F32 R82, -RZ, R159.H1_H1 ;  /* 0x3000009fff527230 */ /* 0x000fe40000004100 */
[----:B------:R-:W-:Y:S01]  /*4af0*/  FMUL.FTZ R43, R42, R43 ;  /* 0x0000002b2a2b7220 */ /* 0x000fe20000410000 */
[C---:B------:R-:W-:Y:S01]  /*4b00*/  FMUL.FTZ R161, R40.reuse, R161 ;  /* 0x000000a128a17220 */ /* 0x040fe20000410000 */
[-C--:B------:R-:W-:Y:S01]  /*4b10*/  FFMA.FTZ R81, R40, R41.reuse, -R81 ;  /* 0x0000002928517223 */ /* 0x080fe20000010851 */
[-C--:B------:R-:W-:Y:S01]  /*4b20*/  FFMA.FTZ R84, R42, R82.reuse, -R84 ;  /* 0x000000522a547223 */ /* 0x080fe20000010854 */
[----:B------:R-:W-:Y:S01]  /*4b30*/  FFMA.FTZ R43, R80, R82, R43 ;  /* 0x00000052502b7223 */ /* 0x000fe2000001002b */
[----:B------:R-:W-:Y:S01]  /*4b40*/  FFMA.FTZ R161, R76, R41, R161 ;  /* 0x000000294ca17223 */ /* 0x000fe200000100a1 */
[----:B------:R-:W-:-:S03]  /*4b50*/  IMAD.MOV.U32 R41, RZ, RZ, R77 ;  /* 0x000000ffff297224 */ /* 0x000fc600078e004d */
[----:B------:R-:W-:Y:S02]  /*4b60*/  F2FP.F16.F32.PACK_AB R43, R43, R84 ;  /* 0x000000542b2b723e */ /* 0x000fe400000000ff */
[----:B------:R-:W-:-:S03]  /*4b70*/  F2FP.F16.F32.PACK_AB R81, R161, R81 ;  /* 0x00000051a151723e */ /* 0x000fc600000000ff */
[----:B------:R-:W-:Y:S02]  /*4b80*/  IMAD.MOV.U32 R42, RZ, RZ, R43 ;  /* 0x000000ffff2a7224 */ /* 0x000fe400078e002b */
[----:B------:R-:W-:Y:S02]  /*4b90*/  IMAD.MOV.U32 R40, RZ, RZ, R81 ;  /* 0x000000ffff287224 */ /* 0x000fe400078e0051 */
[----:B------:R-:W-:-:S07]  /*4ba0*/  IMAD.MOV.U32 R43, RZ, RZ, R78 ;  /* 0x000000ffff2b7224 */ /* 0x000fce00078e004e */
.L_x_5773:
[----:B------:R-:W-:Y:S05]  /*4bb0*/  BSYNC B3 ;  /* 0x0000000000037941 */ /* 0x000fea0003800000 */
.L_x_5772:
[----:B--2---:R1:W-:Y:S02]  /*4bc0*/  STG.E.128 desc[UR60][R46.64+0x100], R40 ;  /* 0x000100282e007986 */ /* 0x0043e4000c101d3c */
.L_x_5771:
[----:B------:R-:W-:Y:S05]  /*4bd0*/  BSYNC B2 ;  /* 0x0000000000027941 */ /* 0x000fea0003800000 */
.L_x_5770:
        /* <DEDUP_REMOVED lines=46> */
[----:B------:R-:W-:Y:S02]  /*4ec0*/  F2FP.F16.F32.PACK_AB R43, R158, R43 ;  /* 0x0000002b9e2b723e */ /* 0x000fe400000000ff */
[----:B------:R-:W-:-:S03]  /*4ed0*/  MOV R40, R77 ;  /* 0x0000004d00287202 */ /* 0x000fc60000000f00 */
[----:B------:R-:W-:Y:S02]  /*4ee0*/  IMAD.MOV.U32 R42, RZ, RZ, R43 ;  /* 0x000000ffff2a7224 */ /* 0x000fe400078e002b */
[----:B------:R-:W-:-:S07]  /*4ef0*/  IMAD.MOV.U32 R43, RZ, RZ, R74 ;  /* 0x000000ffff2b7224 */ /* 0x000fce00078e004a */
.L_x_5775:
[----:B------:R-:W-:Y:S05]  /*4f00*/  BSYNC B2 ;  /* 0x0000000000027941 */ /* 0x000fea0003800000 */
.L_x_5774:
[----:B--2---:R1:W-:Y:S02]  /*4f10*/  STG.E.128 desc[UR60][R46.64+0x140], R40 ;  /* 0x000140282e007986 */ /* 0x0043e4000c101d3c */
.L_x_5753:
[----:B------:R-:W-:Y:S05]  /*4f20*/  BSYNC B1 ;  /* 0x0000000000017941 */ /* 0x000fea0003800000 */
.L_x_5752:
        /* <DEDUP_REMOVED lines=9> */
[----:B------:R-:W-:Y:S01]  /*4fc0*/  HADD2.F32 R160, -RZ, R160.H1_H1 ;  /* 0x300000a0ffa07230 */ /* 0x000fe20000004100 */
        /* <DEDUP_REMOVED lines=13> */
[-C--:B------:R-:W-:Y:S01]  /*50a0*/  FMUL.FTZ R47, R71, R70.reuse ;  /* 0x00000046472f7220 */ /* 0x080fe20000410000 */
        /* <DEDUP_REMOVED lines=8> */
[----:B------:R-:W-:Y:S02]  /*5130*/  HADD2.F32 R69, -RZ, R42.H0_H0 ;  /* 0x2000002aff457230 */ /* 0x000fe40000004100 */
[-C--:B------:R-:W-:Y:S01]  /*5140*/  FMUL.FTZ R72, R43, R160.reuse ;  /* 0x000000a02b487220 */ /* 0x080fe20000410000 */
[----:B------:R-:W-:Y:S02]  /*5150*/  HADD2.F32 R40, -RZ, R40.H0_H0 ;  /* 0x20000028ff287230 */ /* 0x000fe40000004100 */
[----:B------:R-:W-:Y:S01]  /*5160*/  FMUL.FTZ R71, R46, R159 ;  /* 0x0000009f2e477220 */ /* 0x000fe20000410000 */
[--C-:B------:R-:W-:Y:S02]  /*5170*/  HADD2.F32 R42, -RZ, R155.reuse.H1_H1 ;  /* 0x3000009bff2a7230 */ /* 0x100fe40000004100 */
[----:B------:R-:W-:Y:S01]  /*5180*/  FMUL.FTZ R160, R69, R160 ;  /* 0x000000a045a07220 */ /* 0x000fe20000410000 */
[----:B------:R-:W-:-:S02]  /*5190*/  HADD2.F32 R41, -RZ, R155.H0_H0 ;  /* 0x2000009bff297230 */ /* 0x000fc40000004100 */
[----:B------:R-:W-:Y:S01]  /*51a0*/  FMUL.FTZ R159, R40, R159 ;  /* 0x0000009f289f7220 */ /* 0x000fe20000410000 */
[----:B------:R-:W-:Y:S01]  /*51b0*/  F2FP.F16.F32.PACK_AB R47, R70, R47 ;  /* 0x0000002f462f723e */ /* 0x000fe200000000ff */
[-C--:B------:R-:W-:Y:S01]  /*51c0*/  FFMA.FTZ R72, R69, R42.reuse, -R72 ;  /* 0x0000002a45487223 */ /* 0x080fe20000010848 */
[----:B------:R-:W-:Y:S01]  /*51d0*/  FFMA.FTZ R43, R43, R42, R160 ;  /* 0x0000002a2b2b7223 */ /* 0x000fe200000100a0 */
[-C--:B------:R-:W-:Y:S01]  /*51e0*/  FFMA.FTZ R71, R40, R41.reuse, -R71 ;  /* 0x0000002928477223 */ /* 0x080fe20000010847 */
[----:B------:R-:W-:Y:S01]  /*51f0*/  FFMA.FTZ R46, R46, R41, R159 ;  /* 0x000000292e2e7223 */ /* 0x000fe2000001009f */
[----:B------:R-:W-:Y:S02]  /*5200*/  F2FP.F16.F32.PACK_AB R41, R73, R68 ;  /* 0x000000444929723e */ /* 0x000fe400000000ff */
[----:B------:R-:W-:Y:S01]  /*5210*/  F2FP.F16.F32.PACK_AB R42, R43, R72 ;  /* 0x000000482b2a723e */ /* 0x000fe200000000ff */
[----:B------:R-:W-:Y:S01]  /*5220*/  IMAD.MOV.U32 R43, RZ, RZ, R47 ;  /* 0x000000ffff2b7224 */ /* 0x000fe200078e002f */
[----:B------:R-:W-:-:S07]  /*5230*/  F2FP.F16.F32.PACK_AB R40, R46, R71 ;  /* 0x000000472e28723e */ /* 0x000fce00000000ff */
.L_x_5780:
[----:B------:R-:W-:Y:S05]  /*5240*/  BSYNC B2 ;  /* 0x0000000000027941 */ /* 0x000fea0003800000 */
.L_x_5779:
[----:B--2---:R1:W-:Y:S02]  /*5250*/  STG.E.128 desc[UR60][R44.64], R40 ;  /* 0x000000282c007986 */ /* 0x0043e4000c101d3c */
.L_x_5778:
[----:B------:R-:W-:Y:S05]  /*5260*/  BSYNC B1 ;  /* 0x0000000000017941 */ /* 0x000fea0003800000 */
.L_x_5777:
        /* <DEDUP_REMOVED lines=16> */
[----:B------:R-:W-:Y:S01]  /*5370*/  FMUL.FTZ R70, R43, R66 ;  /* 0x000000422b467220 */ /* 0x000fe20000410000 */
[----:B------:R-:W-:-:S02]  /*5380*/  HADD2.F32 R65, -RZ, R47.H1_H1 ;  /* 0x3000002fff417230 */ /* 0x000fc40000004100 */
[----:B------:R-:W-:Y:S01]  /*5390*/  FMUL.FTZ R66, R41, R66 ;  /* 0x0000004229427220 */ /* 0x000fe20000410000 */
[----:B------:R-:W-:Y:S02]  /*53a0*/  HADD2.F32 R46, -RZ, R46.H0_H0 ;  /* 0x2000002eff2e7230 */ /* 0x000fe40000004100 */
[----:B------:R-:W-:Y:S02]  /*53b0*/  HADD2.F32 R47, -RZ, R47.H0_H0 ;  /* 0x2000002fff2f7230 */ /* 0x000fe40000004100 */
[----:B------:R-:W-:Y:S01]  /*53c0*/  FMUL.FTZ R72, R65, R68 ;  /* 0x0000004441487220 */ /* 0x000fe20000410000 */
[----:B------:R-:W-:Y:S02]  /*53d0*/  HADD2.F32 R64, -RZ, R64.H0_H0 ;  /* 0x20000040ff407230 */ /* 0x000fe40000004100 */
[-C--:B------:R-:W-:Y:S01]  /*53e0*/  FFMA.FTZ R41, R41, R46.reuse, -R70 ;  /* 0x0000002e29297223 */ /* 0x080fe20000010846 */
[----:B------:R-:W-:Y:S01]  /*53f0*/  FFMA.FTZ R46, R43, R46, R66 ;  /* 0x0000002e2b2e7223 */ /* 0x000fe20000010042 */
[----:B------:R-:W-:Y:S01]  /*5400*/  FMUL.FTZ R68, R47, R68 ;  /* 0x000000442f447220 */ /* 0x000fe20000410000 */
[----:B------:R-:W-:-:S02]  /*5410*/  HADD2.F32 R67, -RZ, R156.H0_H0 ;  /* 0x2000009cff437230 */ /* 0x000fc40000004100 */
[-C--:B------:R-:W-:Y:S01]  /*5420*/  FFMA.FTZ R43, R47, R64.reuse, -R72 ;  /* 0x000000402f2b7223 */ /* 0x080fe20000010848 */
[--C-:B------:R-:W-:Y:S02]  /*5430*/  HADD2.F32 R47, -RZ, R40.reuse.H1_H1 ;  /* 0x30000028ff2f7230 */ /* 0x100fe40000004100 */
[----:B------:R-:W-:Y:S01]  /*5440*/  FFMA.FTZ R64, R65, R64, R68 ;  /* 0x0000004041407223 */ /* 0x000fe20000010044 */
[----:B------:R-:W-:Y:S01]  /*5450*/  HADD2.F32 R40, -RZ, R40.H0_H0 ;  /* 0x20000028ff287230 */ /* 0x000fe20000004100 */
[----:B------:R-:W-:Y:S01]  /*5460*/  F2FP.F16.F32.PACK_AB R41, R46, R41 ;  /* 0x000000292e29723e */ /* 0x000fe200000000ff */
        /* <DEDUP_REMOVED lines=16> */
.L_x_5784:
[----:B------:R-:W-:Y:S05]  /*5570*/  BSYNC B2 ;  /* 0x0000000000027941 */ /* 0x000fea0003800000 */
.L_x_5783:
[----:B--2---:R1:W-:Y:S02]  /*5580*/  STG.E.128 desc[UR60][R44.64+0x40], R40 ;  /* 0x000040282c007986 */ /* 0x0043e4000c101d3c */
.L_x_5782:
[----:B------:R-:W-:Y:S05]  /*5590*/  BSYNC B1 ;  /* 0x0000000000017941 */ /* 0x000fea0003800000 */
.L_x_5781:
        /* <DEDUP_REMOVED lines=10> */
[----:B------:R-:W-:Y:S01]  /*5640*/  HADD2.F32 R40, -RZ, R41.H0_H0 ;  /* 0x20000029ff287230 */ /* 0x000fe20000004100 */
[--C-:B------:R-:W-:Y:S01]  /*5650*/  SHF.R.U64 R61, R62, 0x10, R63.reuse ;  /* 0x000000103e3d7819 */ /* 0x100fe2000000123f */
[----:B------:R-:W-:Y:S01]  /*5660*/  HADD2.F32 R60, -RZ, R60.H0_H0 ;  /* 0x2000003cff3c7230 */ /* 0x000fe20000004100 */
[----:B------:R-:W-:Y:S01]  /*5670*/  SHF.R.U32.HI R64, RZ, 0x10, R63 ;  /* 0x00000010ff407819 */ /* 0x000fe2000001163f */
[----:B------:R-:W-:Y:S01]  /*5680*/  HADD2.F32 R62, -RZ, R65.H0_H0 ;  /* 0x20000041ff3e7230 */ /* 0x000fe20000004100 */
[----:B------:R-:W-:Y:S01]  /*5690*/  MOV R47, R43 ;  /* 0x0000002b002f7202 */ /* 0x000fe20000000f00 */
[----:B------:R-:W-:Y:S02]  /*56a0*/  HADD2.F32 R43, -RZ, R41.H1_H1 ;  /* 0x30000029ff2b7230 */ /* 0x000fe40000004100 */
[----:B------:R-:W-:-:S02]  /*56b0*/  HADD2.F32 R61, -RZ, R61.H0_H0 ;  /* 0x2000003dff3d7230 */ /* 0x000fc40000004100 */
[----:B------:R-:W-:Y:S02]  /*56c0*/  HADD2.F32 R64, -RZ, R64.H0_H0 ;  /* 0x20000040ff407230 */ /* 0x000fe40000004100 */
[--C-:B------:R-:W-:Y:S02]  /*56d0*/  HADD2.F32 R41, -RZ, R47.reuse.H1_H1 ;  /* 0x3000002fff297230 */ /* 0x100fe40000004100 */
[-C--:B------:R-:W-:Y:S01]  /*56e0*/  FMUL.FTZ R63, R43, R61.reuse ;  /* 0x0000003d2b3f7220 */ /* 0x080fe20000410000 */
[----:B------:R-:W-:Y:S02]  /*56f0*/  HADD2.F32 R47, -RZ, R47.H0_H0 ;  /* 0x2000002fff2f7230 */ /* 0x000fe40000004100 */
[C---:B------:R-:W-:Y:S01]  /*5700*/  FMUL.FTZ R66, R40.reuse, R61 ;  /* 0x0000003d28427220 */ /* 0x040fe20000410000 */
[----:B------:R-:W-:Y:S01]  /*5710*/  FMUL.FTZ R68, R41, R64 ;  /* 0x0000004029447220 */ /* 0x000fe20000410000 */
[----:B------:R-:W-:Y:S01]  /*5720*/  FFMA.FTZ R40, R40, R60, -R63 ;  /* 0x0000003c28287223 */ /* 0x000fe2000001083f */
[----:B------:R-:W-:Y:S01]  /*5730*/  FMUL.FTZ R64, R47, R64 ;  /* 0x000000402f407220 */ /* 0x000fe20000410000 */
[----:B------:R-:W-:Y:S01]  /*5740*/  FFMA.FTZ R63, R43, R60, R66 ;  /* 0x0000003c2b3f7223 */ /* 0x000fe20000010042 */
[----:B------:R-:W-:-:S02]  /*5750*/  HADD2.F32 R60, -RZ, R147.H0_H0 ;  /* 0x20000093ff3c7230 */ /* 0x000fc40000004100 */
[-C--:B------:R-:W-:Y:S01]  /*5760*/  FFMA.FTZ R68, R47, R62.reuse, -R68 ;  /* 0x0000003e2f447223 */ /* 0x080fe20000010844 */
[----:B------:R-:W-:Y:S01]  /*5770*/  FFMA.FTZ R67, R41, R62, R64 ;  /* 0x0000003e29437223 */ /* 0x000fe20000010040 */
[----:B------:R-:W-:Y:S02]  /*5780*/  HADD2.F32 R41, -RZ, R46.H1_H1 ;  /* 0x3000002eff297230 */ /* 0x000fe40000004100 */
[----:B------:R-:W-:Y:S02]  /*5790*/  HADD2.F32 R43, -RZ, R42.H1_H1 ;  /* 0x3000002aff2b7230 */ /* 0x000fe40000004100 */
[----:B------:R-:W-:Y:S02]  /*57a0*/  HADD2.F32 R147, -RZ, R147.H1_H1 ;  /* 0x30000093ff937230 */ /* 0x000fe40000004100 */
[----:B------:R-:W-:Y:S01]  /*57b0*/  FMUL.FTZ R61, R41, R60 ;  /* 0x0000003c293d7220 */ /* 0x000fe20000410000 */
[----:B------:R-:W-:Y:S02]  /*57c0*/  HADD2.F32 R46, -RZ, R46.H0_H0 ;  /* 0x2000002eff2e7230 */ /* 0x000fe40000004100 */
        /* <DEDUP_REMOVED lines=14> */
.L_x_5788:
[----:B------:R-:W-:Y:S05]  /*58b0*/  BSYNC B2 ;  /* 0x0000000000027941 */ /* 0x000fea0003800000 */
.L_x_5787:
[----:B--2---:R1:W-:Y:S02]  /*58c0*/  STG.E.128 desc[UR60][R44.64+0x80], R40 ;  /* 0x000080282c007986 */ /* 0x0043e4000c101d3c */
.L_x_5786:
[----:B------:R-:W-:Y:S05]  /*58d0*/  BSYNC B1 ;  /* 0x0000000000017941 */ /* 0x000fea0003800000 */
.L_x_5785:
        /* <DEDUP_REMOVED lines=48> */
.L_x_5792:
[----:B------:R-:W-:Y:S05]  /*5be0*/  BSYNC B2 ;  /* 0x0000000000027941 */ /* 0x000fea0003800000 */
.L_x_5791:
[----:B--2---:R1:W-:Y:S02]  /*5bf0*/  STG.E.128 desc[UR60][R44.64+0xc0], R40 ;  /* 0x0000c0282c007986 */ /* 0x0043e4000c101d3c */
.L_x_5790:
[----:B------:R-:W-:Y:S05]  /*5c00*/  BSYNC B1 ;  /* 0x0000000000017941 */ /* 0x000fea0003800000 */
.L_x_5789:
        /* <DEDUP_REMOVED lines=48> */
.L_x_5796:
[----:B------:R-:W-:Y:S05]  /*5f10*/  BSYNC B2 ;  /* 0x0000000000027941 */ /* 0x000fea0003800000 */
.L_x_5795:
[----:B--2---:R1:W-:Y:S02]  /*5f20*/  STG.E.128 desc[UR60][R44.64+0x100], R40 ;  /* 0x000100282c007986 */ /* 0x0043e4000c101d3c */
.L_x_5794:
[----:B------:R-:W-:Y:S05]  /*5f30*/  BSYNC B1 ;  /* 0x0000000000017941 */ /* 0x000fea0003800000 */
.L_x_5793:
        /* <DEDUP_REMOVED lines=47> */
.L_x_5798:
[----:B------:R-:W-:Y:S05]  /*6230*/  BSYNC B1 ;  /* 0x0000000000017941 */ /* 0x000fea0003800000 */
.L_x_5797:
[----:B--2---:R1:W-:Y:S01]  /*6240*/  STG.E.128 desc[UR60][R44.64+0x140], R40 ;  /* 0x000140282c007986 */ /* 0x0043e2000c101d3c */
[----:B------:R-:W-:Y:S05]  /*6250*/  BRA `(.L_x_5776) ;  /* 0x0000003c00c47947 */ /* 0x000fea0003800000 */
.L_x_5744:
        /* <DEDUP_REMOVED lines=47> */
.L_x_5800:
[----:B------:R-:W-:Y:S05]  /*6550*/  BSYNC B1 ;  /* 0x0000000000017941 */ /* 0x000fea0003800000 */
.L_x_5799:
        /* <DEDUP_REMOVED lines=13> */
[----:B------:R-:W-:-:S02]  /*6630*/  MOV R93, R43 ;  /* 0x0000002b005d7202 */ /* 0x000fc40000000f00 */
[----:B------:R-:W-:Y:S01]  /*6640*/  CS2R R84, SRZ ;  /* 0x0000000000547805 */ /* 0x000fe2000001ff00 */
        /* <DEDUP_REMOVED lines=32> */
.L_x_5802:
[----:B------:R-:W-:Y:S05]  /*6850*/  BSYNC B1 ;  /* 0x0000000000017941 */ /* 0x000fea0003800000 */
.L_x_5801:
[----:B0-----:R-:W2:Y:S01]  /*6860*/  LDL R88, [R1+0x4c] ;  /* 0x00004c0001587983 */ /* 0x001ea20000100800 */
        /* <DEDUP_REMOVED lines=20> */
[----:B------:R-:W-:Y:S02]  /*69b0*/  IMAD.MOV.U32 R90, RZ, RZ, R56 ;  /* 0x000000ffff5a7224 */ /* 0x000fe400078e0038 */
[----:B------:R-:W-:Y:S01]  /*69c0*/  IMAD.MOV.U32 R91, RZ, RZ, R58 ;  /* 0x000000ffff5b7224 */ /* 0x000fe200078e003a */
[----:B------:R-:W-:Y:S01]  /*69d0*/  PRMT R178, R178, 0x5410, R89 ;  /* 0x00005410b2b27816 */ /* 0x000fe20000000059 */
[----:B------:R-:W-:Y:S01]  /*69e0*/  IMAD.MOV.U32 R89, RZ, RZ, R63 ;  /* 0x000000ffff597224 */ /* 0x000fe200078e003f */
[----:B------:R-:W-:Y:S02]  /*69f0*/  PRMT R177, R177, 0x5410, R90 ;  /* 0x00005410b1b17816 */ /* 0x000fe4000000005a */
[----:B------:R-:W-:-:S02]  /*6a00*/  MOV R90, R60 ;  /* 0x0000003c005a7202 */ /* 0x000fc40000000f00 */
[----:B------:R-:W-:Y:S01]  /*6a10*/  PRMT R176, R176, 0x5410, R91 ;  /* 0x00005410b0b07816 */ /* 0x000fe2000000005b */
[----:B------:R-:W-:Y:S01]  /*6a20*/  IMAD.MOV.U32 R91, RZ, RZ, R61 ;  /* 0x000000ffff5b7224 */ /* 0x000fe200078e003d */
[----:B------:R-:W-:Y:S01]  /*6a30*/  PRMT R182, R89, 0x5410, R90 ;  /* 0x0000541059b67816 */ /* 0x000fe2000000005a */
[----:B-----5:R-:W-:-:S03]  /*6a40*/  IMAD.MOV.U32 R89, RZ, RZ, R66 ;  /* 0x000000ffff597224 */ /* 0x020fc600078e0042 */
[----:B------:R-:W-:Y:S02]  /*6a50*/  PRMT R159, R91, 0x7610, R159 ;  /* 0x000076105b9f7816 */ /* 0x000fe4000000009f */
[----:B--2---:R-:W-:Y:S01]  /*6a60*/  R2UR UR4, R88 ;  /* 0x00000000580472ca */ /* 0x004fe200000e0000 */
[----:B------:R-:W-:-:S05]  /*6a70*/  IMAD.MOV.U32 R88, RZ, RZ, R41 ;  /* 0x000000ffff587224 */ /* 0x000fca00078e0029 */
[----:B------:R-:W-:Y:S01]  /*6a80*/  PRMT R175, R88, 0x7610, R175 ;  /* 0x0000761058af7816 */ /* 0x000fe200000000af */
[----:B------:R-:W-:-:S05]  /*6a90*/  IMAD.MOV.U32 R88, RZ, RZ, R45 ;  /* 0x000000ffff587224 */ /* 0x000fca00078e002d */
[----:B------:R-:W-:Y:S01]  /*6aa0*/  PRMT R179, R88, 0x7610, R179 ;  /* 0x0000761058b37816 */ /* 0x000fe200000000b3 */
[----:B------:R-:W-:Y:S01]  /*6ab0*/  UISETP.NE.AND UP0, UPT, UR4, 0x3, UPT ;  /* 0x000000030400788c */ /* 0x000fe2000bf05270 */
[----:B------:R-:W-:-:S04]  /*6ac0*/  MOV R88, R50 ;  /* 0x0000003200587202 */ /* 0x000fc80000000f00 */
[----:B------:R-:W-:Y:S02]  /*6ad0*/  PRMT R179, R179, 0x5410, R88 ;  /* 0x00005410b3b37816 */ /* 0x000fe40000000058 */
[----:B------:R-:W-:Y:S02]  /*6ae0*/  MOV R88, R53 ;  /* 0x0000003500587202 */ /* 0x000fe40000000f00 */
[----:B------:R-:W-:Y:S02]  /*6af0*/  PLOP3.LUT P2, PT, PT, PT, UP0, 0x80, 0x0 ;  /* 0x000000000000781c */ /* 0x000fe40003f4f008 */
        /* <DEDUP_REMOVED lines=42> */
.L_x_5803:
        /* <DEDUP_REMOVED lines=8> */
.L_x_6138:
[----:B------:R-:W-:Y:S05]  /*6e20*/  BSYNC B1 ;  /* 0x0000000000017941 */ /* 0x000fea0003800000 */
.L_x_5804:
        /* <DEDUP_REMOVED lines=32> */
[--C-:B------:R-:W-:Y:S01]  /*7030*/  SHF.R.U64 R48, R48, 0x10, R49.reuse ;  /* 0x0000001030307819 */ /* 0x100fe20000001231 */
[----:B------:R-:W-:Y:S01]  /*7040*/  HADD2.F32 R93, -RZ, R159.H0_H0 ;  /* 0x2000009fff5d7230 */ /* 0x000fe20000004100 */
[----:B--2---:R-:W-:Y:S01]  /*7050*/  MOV R159, R89 ;  /* 0x00000059009f7202 */ /* 0x004fe20000000f00 */
[----:B------:R-:W-:Y:S01]  /*7060*/  HADD2.F32 R162, -RZ, R162.H0_H0 ;  /* 0x200000a2ffa27230 */ /* 0x000fe20000004100 */
[----:B------:R-:W-:Y:S01]  /*7070*/  SHF.R.U32.HI R49, RZ, 0x10, R49 ;  /* 0x00000010ff317819 */ /* 0x000fe20000011631 */
[----:B------:R-:W-:Y:S01]  /*7080*/  HADD2.F32 R161, -RZ, R160.H0_H0 ;  /* 0x200000a0ffa17230 */ /* 0x000fe20000004100 */
[----:B------:R-:W-:Y:S01]  /*7090*/  SHF.R.U64 R60, R60, 0x10, R61 ;  /* 0x000000103c3c7819 */ /* 0x000fe2000000123d */
[----:B------:R-:W-:Y:S01]  /*70a0*/  HADD2.F32 R163, -RZ, R159.H0_H0 ;  /* 0x2000009fffa37230 */ /* 0x000fe20000004100 */
[----:B------:R-:W-:Y:S02]  /*70b0*/  SHF.R.U64 R50, R50, 0x10, R51 ;  /* 0x0000001032327819 */ /* 0x000fe40000001233 */
[----:B------:R-:W-:Y:S01]  /*70c0*/  FMUL.FTZ R89, R161, R93 ;  /* 0x0000005da1597220 */ /* 0x000fe20000410000 */
[----:B------:R-:W-:-:S02]  /*70d0*/  HADD2.F32 R60, -RZ, R60.H0_H0 ;  /* 0x2000003cff3c7230 */ /* 0x000fc40000004100 */
[C---:B------:R-:W-:Y:S01]  /*70e0*/  FMUL.FTZ R93, R163.reuse, R93 ;  /* 0x0000005da35d7220 */ /* 0x040fe20000410000 */
[----:B------:R-:W-:Y:S02]  /*70f0*/  HADD2.F32 R50, -RZ, R50.H0_H0 ;  /* 0x20000032ff327230 */ /* 0x000fe40000004100 */
[-C--:B------:R-:W-:Y:S01]  /*7100*/  FFMA.FTZ R89, R163, R162.reuse, -R89 ;  /* 0x000000a2a3597223 */ /* 0x080fe20000010859 */
[----:B------:R-:W-:Y:S01]  /*7110*/  FFMA.FTZ R93, R161, R162, R93 ;  /* 0x000000a2a15d7223 */ /* 0x000fe2000001005d */
[----:B------:R-:W-:Y:S01]  /*7120*/  SHF.R.U32.HI R161, RZ, 0x10, R61 ;  /* 0x00000010ffa17819 */ /* 0x000fe2000001163d */
[----:B------:R-:W-:Y:S02]  /*7130*/  HADD2.F32 R61, -RZ, R160.H1_H1 ;  /* 0x300000a0ff3d7230 */ /* 0x000fe40000004100 */
[----:B------:R-:W-:Y:S02]  /*7140*/  HADD2.F32 R160, -RZ, R159.H1_H1 ;  /* 0x3000009fffa07230 */ /* 0x000fe40000004100 */
[----:B------:R-:W-:-:S02]  /*7150*/  HADD2.F32 R161, -RZ, R161.H0_H0 ;  /* 0x200000a1ffa17230 */ /* 0x000fc40000004100 */
[----:B------:R-:W-:Y:S02]  /*7160*/  HADD2.F32 R159, -RZ, R49.H0_H0 ;  /* 0x20000031ff9f7230 */ /* 0x000fe40000004100 */
[--C-:B------:R-:W-:Y:S02]  /*7170*/  HADD2.F32 R162, -RZ, R91.reuse.H0_H0 ;  /* 0x2000005bffa27230 */ /* 0x100fe40000004100 */
[CC--:B------:R-:W-:Y:S01]  /*7180*/  FMUL.FTZ R49, R61.reuse, R161.reuse ;  /* 0x000000a13d317220 */ /* 0x0c0fe20000410000 */
[C---:B------:R-:W-:Y:S01]  /*7190*/  FMUL.FTZ R161, R160.reuse, R161 ;  /* 0x000000a1a0a17220 */ /* 0x040fe20000410000 */
[----:B------:R-:W-:Y:S02]  /*71a0*/  HADD2.F32 R91, -RZ, R91.H1_H1 ;  /* 0x3000005bff5b7230 */ /* 0x000fe40000004100 */
[-C--:B------:R-:W-:Y:S01]  /*71b0*/  FFMA.FTZ R49, R160, R159.reuse, -R49 ;  /* 0x0000009fa0317223 */ /* 0x080fe20000010831 */
[----:B------:R-:W-:Y:S01]  /*71c0*/  FFMA.FTZ R61, R61, R159, R161 ;  /* 0x0000009f3d3d7223 */ /* 0x000fe200000100a1 */
[----:B------:R-:W-:-:S02]  /*71d0*/  HADD2.F32 R159, -RZ, R182.H0_H0 ;  /* 0x200000b6ff9f7230 */ /* 0x000fc40000004100 */
[----:B------:R-:W-:Y:S01]  /*71e0*/  HADD2.F32 R160, -RZ, R95.H0_H0 ;  /* 0x2000005fffa07230 */ /* 0x000fe20000004100 */
[----:B------:R-:W-:Y:S01]  /*71f0*/  F2FP.F16.F32.PACK_AB R89, R49, R89 ;  /* 0x000000593159723e */ /* 0x000fe200000000ff */
[----:B------:R-:W-:Y:S01]  /*7200*/  HADD2.F32 R161, -RZ, R180.H0_H0 ;  /* 0x200000b4ffa17230 */ /* 0x000fe20000004100 */
[----:B------:R-:W-:Y:S02]  /*7210*/  F2FP.F16.F32.PACK_AB R93, R61, R93 ;  /* 0x0000005d3d5d723e */ /* 0x000fe400000000ff */
        /* <DEDUP_REMOVED lines=51> */
[----:B------:R-:W-:Y:S01]  /*7550*/  F2FP.F16.F32.PACK_AB R62, R62, R92 ;  /* 0x0000005c3e3e723e */ /* 0x000fe200000000ff */
[----:B------:R-:W-:Y:S01]  /*7560*/  IMAD.MOV.U32 R92, RZ, RZ, R60 ;  /* 0x000000ffff5c7224 */ /* 0x000fe200078e003c */
[----:B------:R-:W-:-:S03]  /*7570*/  F2FP.F16.F32.PACK_AB R51, R51, R160 ;  /* 0x000000a03333723e */ /* 0x000fc600000000ff */
[----:B------:R-:W-:Y:S02]  /*7580*/  IMAD.MOV.U32 R90, RZ, RZ, R62 ;  /* 0x000000ffff5a7224 */ /* 0x000fe400078e003e */
[----:B------:R-:W-:-:S07]  /*7590*/  IMAD.MOV.U32 R94, RZ, RZ, R51 ;  /* 0x000000ffff5e7224 */ /* 0x000fce00078e0033 */
.L_x_5811:
[----:B------:R-:W-:Y:S05]  /*75a0*/  BSYNC B3 ;  /* 0x0000000000037941 */ /* 0x000fea0003800000 */
.L_x_5810:
        /* <DEDUP_REMOVED lines=12> */
.L_x_5809:
[----:B------:R-:W-:Y:S05]  /*7670*/  BSYNC B2 ;  /* 0x0000000000027941 */ /* 0x000fea0003800000 */
.L_x_5808:
        /* <DEDUP_REMOVED lines=114> */
.L_x_5815:
[----:B------:R-:W-:Y:S05]  /*7da0*/  BSYNC B3 ;  /* 0x0000000000037941 */ /* 0x000fea0003800000 */
.L_x_5814:
        /* <DEDUP_REMOVED lines=12> */
.L_x_5813:
[----:B------:R-:W-:Y:S05]  /*7e70*/  BSYNC B2 ;  /* 0x0000000000027941 */ /* 0x000fea0003800000 */
.L_x_5812:
        /* <DEDUP_REMOVED lines=19> */
[----:B------:R-:W-:Y:S02]  /*7fb0*/  IMAD.IADD R45, R45, 0x1, R44 ;  /* 0x000000012d2d7824 */ /* 0x000fe400078e022c */
[C---:B------:R-:W-:Y:S02]  /*7fc0*/  IMAD R44, R17.reuse, 0x5400, R141 ;  /* 0x00005400112c7824 */ /* 0x040fe400078e028d */
[----:B--2---:R-:W-:Y:S02]  /*7fd0*/  IMAD R48, R17, 0x5400, R45 ;  /* 0x0000540011307824 */ /* 0x004fe400078e022d */
        /* <DEDUP_REMOVED lines=8> */
[----:B------:R-:W-:Y:S01]  /*8060*/  SHF.R.U64 R40, R40, 0x10, R41 ;  /* 0x0000001028287819 */ /* 0x000fe20000001229 */
[----:B------:R-:W-:Y:S01]  /*8070*/  HADD2.F32 R62, -RZ, R175.H1_H1 ;  /* 0x300000afff3e7230 */ /* 0x000fe20000004100 */
        /* <DEDUP_REMOVED lines=74> */
[C---:B------:R-:W-:Y:S01]  /*8520*/  FMUL.FTZ R54, R46.reuse, R54 ;  /* 0x000000362e367220 */ /* 0x040fe20000410000 */
[----:B------:R-:W-:Y:S01]  /*8530*/  F2FP.F16.F32.PACK_AB R41, R41, R90 ;  /* 0x0000005a2929723e */ /* 0x000fe200000000ff */
[----:B------:R-:W-:Y:S02]  /*8540*/  IMAD.MOV.U32 R48, RZ, RZ, R52 ;  /* 0x000000ffff307224 */ /* 0x000fe400078e0034 */
[-C--:B------:R-:W-:Y:S01]  /*8550*/  FFMA.FTZ R40, R46, R42.reuse, -R40 ;  /* 0x0000002a2e287223 */ /* 0x080fe20000010828 */
[----:B------:R-:W-:Y:S01]  /*8560*/  FFMA.FTZ R54, R50, R42, R54 ;  /* 0x0000002a32367223 */ /* 0x000fe20000010036 */
[----:B------:R-:W-:-:S03]  /*8570*/  MOV R44, R41 ;  /* 0x00000029002c7202 */ /* 0x000fc60000000f00 */
[----:B------:R-:W-:Y:S02]  /*8580*/  F2FP.F16.F32.PACK_AB R47, R40, R47 ;  /* 0x0000002f282f723e */ /* 0x000fe400000000ff */
[----:B------:R-:W-:-:S03]  /*8590*/  F2FP.F16.F32.PACK_AB R54, R54, R173 ;  /* 0x000000ad3636723e */ /* 0x000fc600000000ff */
[----:B------:R-:W-:Y:S02]  /*85a0*/  IMAD.MOV.U32 R46, RZ, RZ, R47 ;  /* 0x000000ffff2e7224 */ /* 0x000fe400078e002f */
[----:B------:R-:W-:Y:S01]  /*85b0*/  IMAD.MOV.U32 R47, RZ, RZ, R51 ;  /* 0x000000ffff2f7224 */ /* 0x000fe200078e0033 */
[----:B------:R-:W-:Y:S01]  /*85c0*/  MOV R51, R62 ;  /* 0x0000003e00337202 */ /* 0x000fe20000000f00 */
[----:B------:R-:W-:-:S07]  /*85d0*/  IMAD.MOV.U32 R50, RZ, RZ, R54 ;  /* 0x000000ffff327224 */ /* 0x000fce00078e0036 */
.L_x_5817:
[----:B------:R-:W-:Y:S05]  /*85e0*/  BSYNC B2 ;  /* 0x0000000000027941 */ /* 0x000fea0003800000 */
.L_x_5816:
        /* <DEDUP_REMOVED lines=10> */
.L_x_5807:
[----:B------:R-:W-:Y:S05]  /*8690*/  BSYNC B1 ;  /* 0x0000000000017941 */ /* 0x000fea0003800000 */
.L_x_5806:
        /* <DEDUP_REMOVED lines=121> */
[----:B------:R-:W-:Y:S01]  /*8e30*/  F2FP.F16.F32.PACK_AB R42, R44, R43 ;  /* 0x0000002b2c2a723e */ /* 0x000fe200000000ff */
[----:B------:R-:W-:Y:S01]  /*8e40*/  IMAD.MOV.U32 R43, RZ, RZ, R60 ;  /* 0x000000ffff2b7224 */ /* 0x000fe200078e003c */
[----:B------:R-:W-:-:S02]  /*8e50*/  F2FP.F16.F32.PACK_AB R46, R56, R170 ;  /* 0x000000aa382e723e */ /* 0x000fc400000000ff */
[----:B------:R-:W-:-:S07]  /*8e60*/  MOV R44, R171 ;  /* 0x000000ab002c7202 */ /* 0x000fce0000000f00 */
.L_x_5821:
[----:B------:R-:W-:Y:S05]  /*8e70*/  BSYNC B2 ;  /* 0x0000000000027941 */ /* 0x000fea0003800000 */
.L_x_5820:
[----:B0-----:R0:W-:Y:S04]  /*8e80*/  STG.E.128 desc[UR60][R48.64], R40 ;  /* 0x0000002830007986 */ /* 0x0011e8000c101d3c */
[----:B--2---:R0:W-:Y:S02]  /*8e90*/  @!P3 STG.E.128 desc[UR60][R50.64], R44 ;  /* 0x0000002c3200b986 */ /* 0x0041e4000c101d3c */
.L_x_5819:
[----:B------:R-:W-:Y:S05]  /*8ea0*/  BSYNC B1 ;  /* 0x0000000000017941 */ /* 0x000fea0003800000 */
.L_x_5818:
        /* <DEDUP_REMOVED lines=35> */
[--C-:B------:R-:W-:Y:S01]  /*90e0*/  SHF.R.U64 R54, R80, 0x10, R81.reuse ;  /* 0x0000001050367819 */ /* 0x100fe20000001251 */
[----:B------:R-:W-:Y:S01]  /*90f0*/  HADD2.F32 R63, -RZ, R167.H1_H1 ;  /* 0x300000a7ff3f7230 */ /* 0x000fe20000004100 */
[----:B------:R-:W-:Y:S01]  /*9100*/  SHF.R.U32.HI R80, RZ, 0x10, R81 ;  /* 0x00000010ff507819 */ /* 0x000fe20000011651 */
[----:B0-----:R-:W-:Y:S01]  /*9110*/  HADD2.F32 R60, -RZ, R41.H0_H0 ;  /* 0x20000029ff3c7230 */ /* 0x001fe20000004100 */
[--C-:B------:R-:W-:Y:S01]  /*9120*/  SHF.R.U64 R53, R68, 0x10, R69.reuse ;  /* 0x0000001044357819 */ /* 0x100fe20000001245 */
[--C-:B--2---:R-:W-:Y:S01]  /*9130*/  HADD2.F32 R58, -RZ, R45.reuse.H0_H0 ;  /* 0x2000002dff3a7230 */ /* 0x104fe20000004100 */
[----:B------:R-:W-:Y:S01]  /*9140*/  SHF.R.U32.HI R68, RZ, 0x10, R69 ;  /* 0x00000010ff447819 */ /* 0x000fe20000011645 */
[----:B------:R-:W-:Y:S02]  /*9150*/  HADD2.F32 R59, -RZ, R45.H1_H1 ;  /* 0x3000002dff3b7230 */ /* 0x000fe40000004100 */
[----:B------:R-:W-:Y:S01]  /*9160*/  FMUL.FTZ R45, R60, R63 ;  /* 0x0000003f3c2d7220 */ /* 0x000fe20000410000 */
[----:B------:R-:W-:Y:S01]  /*9170*/  HADD2.F32 R80, -RZ, R80.H0_H0 ;  /* 0x20000050ff507230 */ /* 0x000fe20000004100 */
[--C-:B------:R-:W-:Y:S01]  /*9180*/  SHF.R.U64 R56, R82, 0x10, R83.reuse ;  /* 0x0000001052387819 */ /* 0x100fe20000001253 */
[----:B------:R-:W-:Y:S01]  /*9190*/  HADD2.F32 R57, -RZ, R165.H1_H1 ;  /* 0x300000a5ff397230 */ /* 0x000fe20000004100 */
[----:B------:R-:W-:Y:S01]  /*91a0*/  SHF.R.U32.HI R82, RZ, 0x10, R83 ;  /* 0x00000010ff527819 */ /* 0x000fe20000011653 */
[----:B------:R-:W-:-:S02]  /*91b0*/  HADD2.F32 R61, -RZ, R41.H1_H1 ;  /* 0x30000029ff3d7230 */ /* 0x000fc40000004100 */
[C---:B------:R-:W-:Y:S01]  /*91c0*/  FMUL.FTZ R41, R58.reuse, R63 ;  /* 0x0000003f3a297220 */ /* 0x040fe20000410000 */
[----:B------:R-:W-:Y:S02]  /*91d0*/  HADD2.F32 R68, -RZ, R68.H0_H0 ;  /* 0x20000044ff447230 */ /* 0x000fe40000004100 */
[-C--:B------:R-:W-:Y:S01]  /*91e0*/  FMUL.FTZ R62, R59, R80.reuse ;  /* 0x000000503b3e7220 */ /* 0x080fe20000410000 */
[-C--:B------:R-:W-:Y:S01]  /*91f0*/  FFMA.FTZ R45, R58, R57.reuse, R45 ;  /* 0x000000393a2d7223 */ /* 0x080fe2000001002d */
[C---:B------:R-:W-:Y:S01]  /*9200*/  FMUL.FTZ R80, R61.reuse, R80 ;  /* 0x000000503d507220 */ /* 0x040fe20000410000 */
[----:B------:R-:W-:Y:S01]  /*9210*/  FFMA.FTZ R41, R60, R57, -R41 ;  /* 0x000000393c297223 */ /* 0x000fe20000010829 */
[----:B------:R-:W-:Y:S01]  /*9220*/  FFMA.FTZ R58, R61, R68, -R62 ;  /* 0x000000443d3a7223 */ /* 0x000fe2000001083e */
[----:B------:R-:W-:Y:S01]  /*9230*/  HADD2.F32 R61, -RZ, R166.H1_H1 ;  /* 0x300000a6ff3d7230 */ /* 0x000fe20000004100 */
[--C-:B------:R-:W-:Y:S01]  /*9240*/  SHF.R.U64 R55, R70, 0x10, R71.reuse ;  /* 0x0000001046377819 */ /* 0x100fe20000001247 */
[----:B------:R-:W-:Y:S01]  /*9250*/  HADD2.F32 R60, -RZ, R47.H0_H0 ;  /* 0x2000002fff3c7230 */ /* 0x000fe20000004100 */
[----:B------:R-:W-:Y:S01]  /*9260*/  SHF.R.U32.HI R70, RZ, 0x10, R71 ;  /* 0x00000010ff467819 */ /* 0x000fe20000011647 */
[----:B------:R-:W-:-:S02]  /*9270*/  HADD2.F32 R74, -RZ, R43.H0_H0 ;  /* 0x2000002bff4a7230 */ /* 0x000fc40000004100 */
[----:B------:R-:W-:Y:S01]  /*9280*/  FFMA.FTZ R68, R59, R68, R80 ;  /* 0x000000443b447223 */ /* 0x000fe20000010050 */
[----:B------:R-:W-:Y:S01]  /*9290*/  HADD2.F32 R62, -RZ, R47.H1_H1 ;  /* 0x3000002fff3e7230 */ /* 0x000fe20000004100 */
[----:B------:R-:W-:Y:S01]  /*92a0*/  F2FP.F16.F32.PACK_AB R41, R58, R41 ;  /* 0x000000293a29723e */ /* 0x000fe200000000ff */
[----:B------:R-:W-:Y:S02]  /*92b0*/  HADD2.F32 R47, -RZ, R82.H0_H0 ;  /* 0x20000052ff2f7230 */ /* 0x000fe40000004100 */
[----:B------:R-:W-:Y:S02]  /*92c0*/  HADD2.F32 R72, -RZ, R43.H1_H1 ;  /* 0x3000002bff487230 */ /* 0x000fe40000004100 */
[-C--:B------:R-:W-:Y:S01]  /*92d0*/  FMUL.FTZ R43, R60, R61.reuse ;  /* 0x0000003d3c2b7220 */ /* 0x080fe20000410000 */
[----:B------:R-:W-:Y:S02]  /*92e0*/  HADD2.F32 R57, -RZ, R164.H1_H1 ;  /* 0x300000a4ff397230 */ /* 0x000fe40000004100 */
[----:B------:R-:W-:Y:S01]  /*92f0*/  FMUL.FTZ R61, R74, R61 ;  /* 0x0000003d4a3d7220 */ /* 0x000fe20000410000 */
[----:B------:R-:W-:-:S02]  /*9300*/  HADD2.F32 R59, -RZ, R70.H0_H0 ;  /* 0x20000046ff3b7230 */ /* 0x000fc40000004100 */
[-C--:B------:R-:W-:Y:S01]  /*9310*/  FMUL.FTZ R63, R62, R47.reuse ;  /* 0x0000002f3e3f7220 */ /* 0x080fe20000410000 */
[----:B------:R-:W-:Y:S01]  /*9320*/  FMUL.FTZ R69, R72, R47 ;  /* 0x0000002f48457220 */ /* 0x000fe20000410000 */
[-C--:B------:R-:W-:Y:S01]  /*9330*/  FFMA.FTZ R47, R60, R57.reuse, R61 ;  /* 0x000000393c2f7223 */ /* 0x080fe2000001003d */
[----:B------:R-:W-:Y:S02]  /*9340*/  HADD2.F32 R70, -RZ, R44.H0_H0 ;  /* 0x2000002cff467230 */ /* 0x000fe40000004100 */
[----:B------:R-:W-:Y:S01]  /*9350*/  FFMA.FTZ R43, R74, R57, -R43 ;  /* 0x000000394a2b7223 */ /* 0x000fe2000001082b */
[----:B------:R-:W-:Y:S02]  /*9360*/  HADD2.F32 R61, -RZ, R54.H0_H0 ;  /* 0x20000036ff3d7230 */ /* 0x000fe40000004100 */
[-C--:B------:R-:W-:Y:S01]  /*9370*/  FFMA.FTZ R60, R72, R59.reuse, -R63 ;  /* 0x0000003b483c7223 */ /* 0x080fe2000001083f */
[----:B------:R-:W-:Y:S02]  /*9380*/  HADD2.F32 R44, -RZ, R44.H1_H1 ;  /* 0x3000002cff2c7230 */ /* 0x000fe40000004100 */
[----:B------:R-:W-:Y:S01]  /*9390*/  FFMA.FTZ R62, R62, R59, R69 ;  /* 0x0000003b3e3e7223 */ /* 0x000fe20000010045 */
[----:B------:R-:W-:Y:S01]  /*93a0*/  HADD2.F32 R57, -RZ, R40.H1_H1 ;  /* 0x30000028ff397230 */ /* 0x000fe20000004100 */
[----:B------:R-:W-:Y:S01]  /*93b0*/  F2FP.F16.F32.PACK_AB R45, R68, R45 ;  /* 0x0000002d442d723e */ /* 0x000fe200000000ff */
[----:B------:R-:W-:-:S02]  /*93c0*/  HADD2.F32 R167, -RZ, R167.H0_H0 ;  /* 0x200000a7ffa77230 */ /* 0x000fc40000004100 */
[-C--:B------:R-:W-:Y:S01]  /*93d0*/  FMUL.FTZ R72, R44, R61.reuse ;  /* 0x0000003d2c487220 */ /* 0x080fe20000410000 */
[----:B------:R-:W-:Y:S02]  /*93e0*/  HADD2.F32 R59, -RZ, R53.H0_H0 ;  /* 0x20000035ff3b7230 */ /* 0x000fe40000004100 */
[----:B------:R-:W-:Y:S01]  /*93f0*/  FMUL.FTZ R61, R57, R61 ;  /* 0x0000003d393d7220 */ /* 0x000fe20000410000 */
[----:B------:R-:W-:Y:S02]  /*9400*/  HADD2.F32 R165, -RZ, R165.H0_H0 ;  /* 0x200000a5ffa57230 */ /* 0x000fe40000004100 */
[----:B------:R-:W-:Y:S01]  /*9410*/  FMUL.FTZ R53, R70, R167 ;  /* 0x000000a746357220 */ /* 0x000fe20000410000 */
[----:B------:R-:W-:Y:S02]  /*9420*/  HADD2.F32 R54, -RZ, R40.H0_H0 ;  /* 0x20000028ff367230 */ /* 0x000fe40000004100 */
[----:B------:R-:W-:Y:S01]  /*9430*/  FFMA.FTZ R44, R44, R59, R61 ;  /* 0x0000003b2c2c7223 */ /* 0x000fe2000001003d */
[----:B------:R-:W-:Y:S01]  /*9440*/  HADD2.F32 R61, -RZ, R56.H0_H0 ;  /* 0x20000038ff3d7230 */ /* 0x000fe20000004100 */
[----:B------:R-:W-:Y:S01]  /*9450*/  F2FP.F16.F32.PACK_AB R43, R60, R43 ;  /* 0x0000002b3c2b723e */ /* 0x000fe200000000ff */
[----:B------:R-:W-:-:S02]  /*9460*/  HADD2.F32 R56, -RZ, R46.H0_H0 ;  /* 0x2000002eff387230 */ /* 0x000fc40000004100 */
[C---:B------:R-:W-:Y:S01]  /*9470*/  FFMA.FTZ R40, R54.reuse, R165, -R53 ;  /* 0x000000a536287223 */ /* 0x040fe20000010835 */
[----:B------:R-:W-:Y:S01]  /*9480*/  FMUL.FTZ R167, R54, R167 ;  /* 0x000000a736a77220 */ /* 0x000fe20000410000 */
[----:B------:R-:W-:Y:S01]  /*9490*/  FFMA.FTZ R53, R57, R59, -R72 ;  /* 0x0000003b39357223 */ /* 0x000fe20000010848 */
[----:B------:R-:W-:Y:S01]  /*94a0*/  HADD2.F32 R59, -RZ, R166.H0_H0 ;  /* 0x200000a6ff3b7230 */ /* 0x000fe20000004100 */
[----:B------:R-:W-:Y:S01]  /*94b0*/  F2FP.F16.F32.PACK_AB R47, R62, R47 ;  /* 0x0000002f3e2f723e */ /* 0x000fe200000000ff */
        /* <DEDUP_REMOVED lines=15> */
[----:B------:R-:W-:-:S03]  /*95b0*/  F2FP.F16.F32.PACK_AB R44, R44, R165 ;  /* 0x000000a52c2c723e */ /* 0x000fc600000000ff */
[----:B------:R-:W-:Y:S02]  /*95c0*/  F2FP.F16.F32.PACK_AB R42, R42, R63 ;  /* 0x0000003f2a2a723e */ /* 0x000fe400000000ff */
[----:B------:R-:W-:-:S07]  /*95d0*/  F2FP.F16.F32.PACK_AB R46, R46, R59 ;  /* 0x0000003b2e2e723e */ /* 0x000fce00000000ff */
.L_x_5825:
[----:B------:R-:W-:Y:S05]  /*95e0*/  BSYNC B2 ;  /* 0x0000000000027941 */ /* 0x000fea0003800000 */
.L_x_5824:
[----:B0-----:R4:W-:Y:S04]  /*95f0*/  STG.E.128 desc[UR60][R48.64], R40 ;  /* 0x0000002830007986 */ /* 0x0019e8000c101d3c */
[----:B--2---:R4:W-:Y:S02]  /*9600*/  @!P3 STG.E.128 desc[UR60][R50.64], R44 ;  /* 0x0000002c3200b986 */ /* 0x0049e4000c101d3c */
.L_x_5823:
[----:B------:R-:W-:Y:S05]  /*9610*/  BSYNC B1 ;  /* 0x0000000000017941 */ /* 0x000fea0003800000 */
.L_x_5822:
[----:B------:R-:W-:-:S13]  /*9620*/  ISETP.NE.AND P3, PT, R32, RZ, PT ;  /* 0x000000ff2000720c */ /* 0x000fda0003f65270 */
[----:B------:R-:W-:Y:S05]  /*9630*/  @!P3 BRA `(.L_x_5776) ;  /* 0x0000000800ccb947 */ /* 0x000fea0003800000 */
[----:B0---4-:R-:W2:Y:S01]  /*9640*/  LDL R40, [R1+0x10] ;  /* 0x0000100001287983 */ /* 0x011ea20000100800 */
[----:B------:R-:W-:Y:S01]  /*9650*/  SHF.R.U32.HI R43, RZ, 0x3, R215 ;  /* 0x00000003ff2b7819 */ /* 0x000fe200000116d7 */
[----:B------:R-:W-:Y:S01]  /*9660*/  BSSY B1, `(.L_x_5826) ;  /* 0x000006e000017945 */ /* 0x000fe20003800000 */
[----:B------:R-:W-:-:S04]  /*9670*/  IADD3 R42, P3, P4, R114, R126, R26 ;  /* 0x0000007e722a7210 */ /* 0x000fc80007c7e01a */
[----:B---3--:R-:W-:Y:S02]  /*9680*/  IADD3.X R45, R5, R52, R30, P3, P4 ;  /* 0x00000034052d7210 */ /* 0x008fe40001fe841e */
[----:B------:R-:W-:-:S04]  /*9690*/  LEA R48, P3, R42, R122, 0x1 ;  /* 0x0000007a2a307211 */ /* 0x000fc800078608ff */
[----:B------:R-:W-:Y:S02]  /*96a0*/  LEA.HI.X R49, R42, R123, R45, 0x1, P3 ;  /* 0x0000007b2a317211 */ /* 0x000fe400018f0c2d */
[----:B------:R-:W-:Y:S02]  /*96b0*/  ISETP.GE.AND P3, PT, R207, R119, PT ;  /* 0x00000077cf00720c */ /* 0x000fe40003f66270 */
[----:B--2---:R-:W-:-:S04]  /*96c0*/  LOP3.LUT P5, RZ, R40, 0x1, RZ, 0xc0, !PT ;  /* 0x0000000128ff7812 */ /* 0x004fc800078ac0ff */
[----:B------:R-:W-:-:S04]  /*96d0*/  SEL R147, R124, R147, !P5 ;  /* 0x000000937c937207 */ /* 0x000fc80006800000 */
[----:B------:R-:W-:-:S04]  /*96e0*/  SHF.R.S32.HI R40, RZ, 0x1f, R147 ;  /* 0x0000001fff287819 */ /* 0x000fc80000011493 */
        /* <DEDUP_REMOVED lines=17> */
[----:B------:R-:W-:Y:S01]  /*9800*/  SHF.R.U32.HI R61, RZ, 0x10, R77 ;  /* 0x00000010ff3d7819 */ /* 0x000fe2000001164d */
[----:B--2---:R-:W-:Y:S01]  /*9810*/  IMAD.MOV.U32 R56, RZ, RZ, R45 ;  /* 0x000000ffff387224 */ /* 0x004fe200078e002d */
[----:B------:R-:W-:Y:S01]  /*9820*/  MOV R57, R47 ;  /* 0x0000002f00397202 */ /* 0x000fe20000000f00 */
[----:B0-----:R-:W-:Y:S01]  /*9830*/  IMAD.MOV.U32 R45, RZ, RZ, R43 ;  /* 0x000000ffff2d7224 */ /* 0x001fe200078e002b */
[--C-:B------:R-:W-:Y:S01]  /*9840*/  SHF.R.U32.HI R59, RZ, 0x10, R65.reuse ;  /* 0x00000010ff3b7819 */ /* 0x100fe20000011641 */
[----:B------:R-:W-:Y:S01]  /*9850*/  HADD2.F32 R61, -RZ, R61.H0_H0 ;  /* 0x2000003dff3d7230 */ /* 0x000fe20000004100 */
[----:B------:R-:W-:Y:S01]  /*9860*/  SHF.R.U64 R51, R64, 0x10, R65 ;  /* 0x0000001040337819 */ /* 0x000fe20000001241 */
[--C-:B------:R-:W-:Y:S01]  /*9870*/  HADD2.F32 R47, -RZ, R56.reuse.H0_H0 ;  /* 0x20000038ff2f7230 */ /* 0x100fe20000004100 */
[--C-:B------:R-:W-:Y:S01]  /*9880*/  SHF.R.U64 R55, R78, 0x10, R79.reuse ;  /* 0x000000104e377819 */ /* 0x100fe2000000124f */
[----:B------:R-:W-:Y:S01]  /*9890*/  HADD2.F32 R58, -RZ, R56.H1_H1 ;  /* 0x30000038ff3a7230 */ /* 0x000fe20000004100 */
[----:B------:R-:W-:Y:S01]  /*98a0*/  SHF.R.U32.HI R78, RZ, 0x10, R79 ;  /* 0x00000010ff4e7819 */ /* 0x000fe2000001164f */
[----:B------:R-:W-:Y:S01]  /*98b0*/  HADD2.F32 R62, -RZ, R157.H1_H1 ;  /* 0x3000009dff3e7230 */ /* 0x000fe20000004100 */
[----:B------:R-:W-:Y:S01]  /*98c0*/  SHF.R.U64 R53, R66, 0x10, R67 ;  /* 0x0000001042357819 */ /* 0x000fe20000001243 */
[----:B------:R-:W-:-:S02]  /*98d0*/  HADD2.F32 R56, -RZ, R41.H1_H1 ;  /* 0x30000029ff387230 */ /* 0x000fc40000004100 */
[-C--:B------:R-:W-:Y:S01]  /*98e0*/  FMUL.FTZ R63, R58, R61.reuse ;  /* 0x0000003d3a3f7220 */ /* 0x080fe20000410000 */
[----:B------:R-:W-:Y:S02]  /*98f0*/  HADD2.F32 R43, -RZ, R41.H0_H0 ;  /* 0x20000029ff2b7230 */ /* 0x000fe40000004100 */
[-C--:B------:R-:W-:Y:S01]  /*9900*/  FMUL.FTZ R64, R47, R62.reuse ;  /* 0x0000003e2f407220 */ /* 0x080fe20000410000 */
[----:B------:R-:W-:Y:S02]  /*9910*/  HADD2.F32 R60, -RZ, R155.H1_H1 ;  /* 0x3000009bff3c7230 */ /* 0x000fe40000004100 */
[----:B------:R-:W-:Y:S01]  /*9920*/  FMUL.FTZ R61, R56, R61 ;  /* 0x0000003d383d7220 */ /* 0x000fe20000410000 */
[----:B------:R-:W-:Y:S02]  /*9930*/  HADD2.F32 R59, -RZ, R59.H0_H0 ;  /* 0x2000003bff3b7230 */ /* 0x000fe40000004100 */
[C---:B------:R-:W-:Y:S01]  /*9940*/  FMUL.FTZ R62, R43.reuse, R62 ;  /* 0x0000003e2b3e7220 */ /* 0x040fe20000410000 */
[----:B------:R-:W-:Y:S01]  /*9950*/  SHF.R.U32.HI R66, RZ, 0x10, R67 ;  /* 0x00000010ff427819 */ /* 0x000fe20000011643 */
[----:B------:R-:W-:Y:S01]  /*9960*/  FFMA.FTZ R41, R43, R60, -R64 ;  /* 0x0000003c2b297223 */ /* 0x000fe20000010840 */
[----:B------:R-:W-:-:S02]  /*9970*/  HADD2.F32 R64, -RZ, R156.H1_H1 ;  /* 0x3000009cff407230 */ /* 0x000fc40000004100 */
[-C--:B------:R-:W-:Y:S01]  /*9980*/  FFMA.FTZ R56, R56, R59.reuse, -R63 ;  /* 0x0000003b38387223 */ /* 0x080fe2000001083f */
[----:B------:R-:W-:Y:S01]  /*9990*/  FFMA.FTZ R58, R58, R59, R61 ;  /* 0x0000003b3a3a7223 */ /* 0x000fe2000001003d */
[----:B------:R-:W-:Y:S01]  /*99a0*/  FFMA.FTZ R43, R47, R60, R62 ;  /* 0x0000003c2f2b7223 */ /* 0x000fe2000001003e */
[--C-:B------:R-:W-:Y:S01]  /*99b0*/  HADD2.F32 R59, -RZ, R57.reuse.H0_H0 ;  /* 0x20000039ff3b7230 */ /* 0x100fe20000004100 */
[----:B------:R-:W-:Y:S01]  /*99c0*/  SHF.R.U64 R54, R76, 0x10, R77 ;  /* 0x000000104c367819 */ /* 0x000fe2000000124d */
[----:B------:R-:W-:Y:S01]  /*99d0*/  HADD2.F32 R57, -RZ, R57.H1_H1 ;  /* 0x30000039ff397230 */ /* 0x000fe20000004100 */
[----:B------:R-:W-:Y:S01]  /*99e0*/  F2FP.F16.F32.PACK_AB R41, R56, R41 ;  /* 0x000000293829723e */ /* 0x000fe200000000ff */
[----:B------:R-:W-:Y:S02]  /*99f0*/  HADD2.F32 R47, -RZ, R45.H0_H0 ;  /* 0x2000002dff2f7230 */ /* 0x000fe40000004100 */
[----:B------:R-:W-:Y:S01]  /*9a00*/  FMUL.FTZ R68, R59, R64 ;  /* 0x000000403b447220 */ /* 0x000fe20000410000 */
[----:B------:R-:W-:-:S02]  /*9a10*/  HADD2.F32 R78, -RZ, R78.H0_H0 ;  /* 0x2000004eff4e7230 */ /* 0x000fc40000004100 */
[----:B------:R-:W-:Y:S02]  /*9a20*/  HADD2.F32 R60, -RZ, R45.H1_H1 ;  /* 0x3000002dff3c7230 */ /* 0x000fe40000004100 */
[----:B------:R-:W-:Y:S01]  /*9a30*/  FMUL.FTZ R64, R47, R64 ;  /* 0x000000402f407220 */ /* 0x000fe20000410000 */
[----:B------:R-:W-:Y:S02]  /*9a40*/  HADD2.F32 R62, -RZ, R154.H1_H1 ;  /* 0x3000009aff3e7230 */ /* 0x000fe40000004100 */
[-C--:B------:R-:W-:Y:S01]  /*9a50*/  FMUL.FTZ R61, R57, R78.reuse ;  /* 0x0000004e393d7220 */ /* 0x080fe20000410000 */
[----:B------:R-:W-:Y:S02]  /*9a60*/  HADD2.F32 R66, -RZ, R66.H0_H0 ;  /* 0x20000042ff427230 */ /* 0x000fe40000004100 */
[----:B------:R-:W-:Y:S01]  /*9a70*/  FMUL.FTZ R78, R60, R78 ;  /* 0x0000004e3c4e7220 */ /* 0x000fe20000410000 */
[----:B------:R-:W-:Y:S02]  /*9a80*/  HADD2.F32 R157, -RZ, R157.H0_H0 ;  /* 0x2000009dff9d7230 */ /* 0x000fe40000004100 */
[-C--:B------:R-:W-:Y:S01]  /*9a90*/  FFMA.FTZ R45, R47, R62.reuse, -R68 ;  /* 0x0000003e2f2d7223 */ /* 0x080fe20000010844 */
[----:B------:R-:W-:Y:S01]  /*9aa0*/  FFMA.FTZ R47, R59, R62, R64 ;  /* 0x0000003e3b2f7223 */ /* 0x000fe20000010040 */
[----:B------:R-:W-:Y:S01]  /*9ab0*/  FFMA.FTZ R62, R57, R66, R78 ;  /* 0x00000042393e7223 */ /* 0x000fe2000001004e */
[----:B------:R-:W-:-:S02]  /*9ac0*/  HADD2.F32 R59, -RZ, R54.H0_H0 ;  /* 0x20000036ff3b7230 */ /* 0x000fc40000004100 */
[----:B------:R-:W-:Y:S01]  /*9ad0*/  FFMA.FTZ R60, R60, R66, -R61 ;  /* 0x000000423c3c7223 */ /* 0x000fe2000001083d */
        /* <DEDUP_REMOVED lines=11> */
[----:B------:R-:W-:Y:S02]  /*9b90*/  HADD2.F32 R55, -RZ, R55.H0_H0 ;  /* 0x20000037ff377230 */ /* 0x000fe40000004100 */
[-C--:B------:R-:W-:Y:S01]  /*9ba0*/  FFMA.FTZ R61, R54, R155.reuse, -R61 ;  /* 0x0000009b363d7223 */ /* 0x080fe2000001083d */
[----:B------:R-:W-:Y:S01]  /*9bb0*/  FFMA.FTZ R64, R57, R155, R64 ;  /* 0x0000009b39407223 */ /* 0x000fe20000010040 */
[-C--:B------:R-:W-:Y:S01]  /*9bc0*/  FFMA.FTZ R59, R44, R51.reuse, R59 ;  /* 0x000000332c3b7223 */ /* 0x080fe2000001003b */
[----:B------:R-:W-:Y:S01]  /*9bd0*/  FFMA.FTZ R54, R40, R51, -R63 ;  /* 0x0000003328367223 */ /* 0x000fe2000001083f */
[----:B------:R-:W-:Y:S01]  /*9be0*/  HADD2.F32 R44, -RZ, R46.H0_H0 ;  /* 0x2000002eff2c7230 */ /* 0x000fe20000004100 */
[----:B------:R-:W-:Y:S01]  /*9bf0*/  F2FP.F16.F32.PACK_AB R60, R60, R45 ;  /* 0x0000002d3c3c723e */ /* 0x000fe200000000ff */
[----:B------:R-:W-:Y:S01]  /*9c00*/  HADD2.F32 R57, -RZ, R156.H0_H0 ;  /* 0x2000009cff397230 */ /* 0x000fe20000004100 */
[----:B------:R-:W-:Y:S01]  /*9c10*/  F2FP.F16.F32.PACK_AB R45, R58, R43 ;  /* 0x0000002b3a2d723e */ /* 0x000fe200000000ff */
[----:B------:R-:W-:-:S02]  /*9c20*/  HADD2.F32 R40, -RZ, R42.H0_H0 ;  /* 0x2000002aff287230 */ /* 0x000fc40000004100 */
[----:B------:R-:W-:Y:S02]  /*9c30*/  HADD2.F32 R46, -RZ, R46.H1_H1 ;  /* 0x3000002eff2e7230 */ /* 0x000fe40000004100 */
[-C--:B------:R-:W-:Y:S01]  /*9c40*/  FMUL.FTZ R63, R44, R57.reuse ;  /* 0x000000392c3f7220 */ /* 0x080fe20000410000 */
        /* <DEDUP_REMOVED lines=15> */
.L_x_5827:
[----:B------:R-:W-:Y:S05]  /*9d40*/  BSYNC B1 ;  /* 0x0000000000017941 */ /* 0x000fea0003800000 */
.L_x_5826:
        /* <DEDUP_REMOVED lines=10> */
.L_x_5743:
[----:B------:R-:W2:Y:S02]  /*9df0*/  LDL R40, [R1+0x4c] ;  /* 0x00004c0001287983 */ /* 0x000ea40000100800 */
[----:B--2---:R-:W-:-:S13]  /*9e00*/  R2UR UR4, R40 ;  /* 0x00000000280472ca */ /* 0x004fda00000e0000 */
[----:B------:R-:W-:-:S06]  /*9e10*/  UISETP.NE.AND UP0, UPT, UR4, 0x3, UPT ;  /* 0x000000030400788c */ /* 0x000fcc000bf05270 */
[----:B------:R-:W-:-:S13]  /*9e20*/  PLOP3.LUT P2, PT, PT, PT, UP0, 0x80, 0x0 ;  /* 0x000000000000781c */ /* 0x000fda0003f4f008 */
[----:B------:R-:W-:Y:S05]  /*9e30*/  @!P2 BRA `(.L_x_5828) ;  /* 0x000000000004a947 */ /* 0x000fea0003800000 */
[----:B------:R-:W-:Y:S01]  /*9e40*/  BPT.TRAP 0x1 ;  /* 0x000000040000795c */ /* 0x000fe20000300000 */
.L_x_5828:
[----:B------:R-:W-:Y:S01]  /*9e50*/  IMAD R96, R17, 0x8, R16 ;  /* 0x0000000811607824 */ /* 0x000fe200078e0210 */
[----:B------:R-:W-:Y:S01]  /*9e60*/  SHF.L.U32 R97, R209, 0x1f, RZ ;  /* 0x0000001fd1617819 */ /* 0x000fe200000006ff */
[----:B------:R-:W-:Y:S01]  /*9e70*/  IMAD R39, R24, -0x70, R2 ;  /* 0xffffff9018277824 */ /* 0x000fe200078e0202 */
[----:B------:R-:W-:Y:S02]  /*9e80*/  BSSY B1, `(.L_x_5829) ;  /* 0x0000004000017945 */ /* 0x000fe40003800000 */
[----:B------:R-:W1:Y:S02]  /*9e90*/  SYNCS.PHASECHK.TRANS64.TRYWAIT P3, [R96+URZ+0x36890], R97 ;  /* 0x03689061600075a7 */ /* 0x000e64000806017f */
[----:B------:R-:W-:Y:S01]  /*9ea0*/  VIMNMX R39, R39, 0x70, PT ;  /* 0x0000007027277848 */ /* 0x000fe20003fe0100 */
[----:B-1----:R-:W-:Y:S06]  /*9eb0*/  @!P3 BRA `(.L_x_5830) ;  /* 0x000002580008b947 */ /* 0x002fec0003800000 */
.L_x_6139:
[----:B------:R-:W-:Y:S05]  /*9ec0*/  BSYNC B1 ;  /* 0x0000000000017941 */ /* 0x000fea0003800000 */
.L_x_5829:
        /* <DEDUP_REMOVED lines=21> */
.L_x_5832:
[----:B------:R-:W-:Y:S05]  /*a020*/  BSYNC B1 ;  /* 0x0000000000017941 */ /* 0x000fea0003800000 */
.L_x_5831:
        /* <DEDUP_REMOVED lines=20> */
.L_x_5776:
[----:B------:R-:W-:Y:S05]  /*a170*/  BSYNC B0 ;  /* 0x0000000000007941 */ /* 0x000fea0003800000 */
.L_x_5742:
        /* <DEDUP_REMOVED lines=17> */
.L_x_5834:
[----:B------:R-:W-:Y:S05]  /*a290*/  BSYNC B0 ;  /* 0x0000000000007941 */ /* 0x000fea0003800000 */
.L_x_5833:
[----:B------:R-:W1:Y:S01]  /*a2a0*/  SYNCS.PHASECHK.TRANS64.TRYWAIT P2, [R96+URZ+0x368b0], R97 ;  /* 0x0368b061600075a7 */ /* 0x000e62000804017f */
[----:B------:R-:W-:Y:S01]  /*a2b0*/  ULDC.64 UR4, c[0x0][0x318] ;  /* 0x0000c60000047ab9 */ /* 0x000fe20000000a00 */
[----:B------:R-:W-:Y:S01]  /*a2c0*/  ULDC.64 UR6, c[0x0][0x328] ;  /* 0x0000ca0000067ab9 */ /* 0x000fe20000000a00 */
[----:B0-----:R-:W-:Y:S01]  /*a2d0*/  IMAD.U32 R40, RZ, RZ, UR4 ;  /* 0x00000004ff287e24 */ /* 0x001fe2000f8e00ff */
[----:B------:R-:W-:Y:S01]  /*a2e0*/  BSSY B0, `(.L_x_5835) ;  /* 0x0000009000007945 */ /* 0x000fe20003800000 */
[----:B------:R-:W-:Y:S02]  /*a2f0*/  IMAD.U32 R42, RZ, RZ, UR6 ;  /* 0x00000006ff2a7e24 */ /* 0x000fe4000f8e00ff */
[----:B------:R-:W-:Y:S01]  /*a300*/  IMAD.U32 R41, RZ, RZ, UR7 ;  /* 0x00000007ff297e24 */ /* 0x000fe2000f8e00ff */
[----:B------:R0:W-:Y:S04]  /*a310*/  STL [R1+0x40], R40 ;  /* 0x0000402801007387 */ /* 0x0001e80000100800 */
[----:B------:R2:W-:Y:S01]  /*a320*/  STL [R1+0x48], R42 ;  /* 0x0000482a01007387 */ /* 0x0005e20000100800 */
[----:B0-----:R-:W-:-:S05]  /*a330*/  MOV R40, UR5 ;  /* 0x0000000500287c02 */ /* 0x001fca0008000f00 */
[----:B------:R2:W-:Y:S04]  /*a340*/  STL [R1+0x14], R40 ;  /* 0x0000142801007387 */ /* 0x0005e80000100800 */
[----:B------:R2:W-:Y:S02]  /*a350*/  STL [R1+0x44], R41 ;  /* 0x0000442901007387 */ /* 0x0005e40000100800 */
[----:B-12---:R-:W-:Y:S05]  /*a360*/  @!P2 BRA `(.L_x_5836) ;  /* 0x0000025000f0a947 */ /* 0x006fea0003800000 */
.L_x_6140:
[----:B------:R-:W-:Y:S05]  /*a370*/  BSYNC B0 ;  /* 0x0000000000007941 */ /* 0x000fea0003800000 */
.L_x_5835:
[----:B------:R1:W5:Y:S04]  /*a380*/  LDL R51, [R1+0x48] ;  /* 0x0000480001337983 */ /* 0x0003680000100800 */
[----:B------:R1:W5:Y:S04]  /*a390*/  LDL R50, [R1+0x44] ;  /* 0x0000440001327983 */ /* 0x0003680000100800 */
[----:B------:R1:W5:Y:S04]  /*a3a0*/  LDL R49, [R1+0x40] ;  /* 0x0000400001317983 */ /* 0x0003680000100800 */
[----:B------:R1:W5:Y:S01]  /*a3b0*/  LDL R48, [R1+0x14] ;  /* 0x0000140001307983 */ /* 0x0003620000100800 */
[----:B------:R-:W-:Y:S01]  /*a3c0*/  ISETP.GE.AND P2, PT, R204, R39, PT ;  /* 0x00000027cc00720c */ /* 0x000fe20003f46270 */
[----:B------:R-:W-:Y:S01]  /*a3d0*/  BSSY B0, `(.L_x_5837) ;  /* 0x0000022000007945 */ /* 0x000fe20003800000 */
[----:B------:R-:W-:-:S11]  /*a3e0*/  IMAD.WIDE R44, R24, 0x70, R120 ;  /* 0x00000070182c7825 */ /* 0x000fd600078e0278 */
[----:B-1----:R-:W-:Y:S05]  /*a3f0*/  @P2 BRA `(.L_x_5838) ;  /* 0x00000000007c2947 */ /* 0x002fea0003800000 */
[----:B-----5:R-:W-:Y:S01]  /*a400*/  R2UR UR7, R51 ;  /* 0x00000000330772ca */ /* 0x020fe200000e0000 */
[----:B------:R-:W-:Y:S01]  /*a410*/  IMAD.MOV.U32 R40, RZ, RZ, R112 ;  /* 0x000000ffff287224 */ /* 0x000fe200078e0070 */
        /* <DEDUP_REMOVED lines=12> */
[----:B------:R-:W1:Y:S04]  /*a4e0*/  @!P2 LDS.128 R40, [R37] ;  /* 0x000000002528a984 */ /* 0x000e680000000c00 */
[----:B-1----:R-:W-:Y:S01]  /*a4f0*/  @!P2 STG.E.128 desc[UR60][R46.64], R40 ;  /* 0x000000282e00a986 */ /* 0x002fe2000c101d3c */
[----:B------:R-:W-:-:S13]  /*a500*/  ISETP.GE.AND P2, PT, R206, UR4, PT ;  /* 0x00000004ce007c0c */ /* 0x000fda000bf46270 */
[----:B------:R-:W1:Y:S04]  /*a510*/  @!P2 LDS.128 R40, [R38] ;  /* 0x000000002628a984 */ /* 0x000e680000000c00 */
[----:B-1----:R-:W-:Y:S01]  /*a520*/  @!P2 STG.E.128 desc[UR60][R46.64+0x40], R40 ;  /* 0x000040282e00a986 */ /* 0x002fe2000c101d3c */
[----:B------:R-:W-:-:S13]  /*a530*/  ISETP.GE.AND P2, PT, R207, UR4, PT ;  /* 0x00000004cf007c0c */ /* 0x000fda000bf46270 */
[----:B------:R-:W1:Y:S04]  /*a540*/  @!P2 LDS.128 R40, [R37+0x3800] ;  /* 0x003800002528a984 */ /* 0x000e680000000c00 */
        /* <DEDUP_REMOVED lines=9> */
[----:B-1----:R1:W-:Y:S02]  /*a5e0*/  @!P2 STG.E.128 desc[UR60][R46.64+0x140], R40 ;  /* 0x000140282e00a986 */ /* 0x0023e4000c101d3c */
.L_x_5838:
[----:B------:R-:W-:Y:S05]  /*a5f0*/  BSYNC B0 ;  /* 0x0000000000007941 */ /* 0x000fea0003800000 */
.L_x_5837:
[----:B------:R-:W-:Y:S01]  /*a600*/  ISETP.GE.AND P2, PT, R234, R39, PT ;  /* 0x00000027ea00720c */ /* 0x000fe20003f46270 */
[----:B------:R-:W-:-:S12]  /*a610*/  BSSY B0, `(.L_x_5839) ;  /* 0x0000023000007945 */ /* 0x000fd80003800000 */
[----:B------:R-:W-:Y:S05]  /*a620*/  @P2 BRA `(.L_x_5840) ;  /* 0x0000000000842947 */ /* 0x000fea0003800000 */
[----:B-----5:R-:W-:Y:S01]  /*a630*/  R2UR UR7, R51 ;  /* 0x00000000330772ca */ /* 0x020fe200000e0000 */
[----:B-1----:R-:W-:Y:S01]  /*a640*/  IMAD.MOV.U32 R40, RZ, RZ, R112 ;  /* 0x000000ffff287224 */ /* 0x002fe200078e0070 */
[----:B------:R-:W-:Y:S01]  /*a650*/  R2UR UR4, R50 ;  /* 0x00000000320472ca */ /* 0x000fe200000e0000 */
[----:B------:R-:W-:Y:S01]  /*a660*/  IMAD.MOV.U32 R41, RZ, RZ, R36 ;  /* 0x000000ffff297224 */ /* 0x000fe200078e0024 */
[----:B------:R-:W-:Y:S02]  /*a670*/  IADD3 R39, P2, R44, 0x40, RZ ;  /* 0x000000402c277810 */ /* 0x000fe40007f5e0ff */
[----:B------:R-:W-:Y:S02]  /*a680*/  R2UR UR6, R49 ;  /* 0x00000000310672ca */ /* 0x000fe400000e0000 */
[----:B------:R-:W-:Y:S01]  /*a690*/  R2UR UR5, R48 ;  /* 0x00000000300572ca */ /* 0x000fe200000e0000 */
[----:B------:R-:W-:-:S04]  /*a6a0*/  IMAD.X R44, RZ, RZ, R45, P2 ;  /* 0x000000ffff2c7224 */ /* 0x000fc800010e062d */
[----:B------:R-:W-:Y:S02]  /*a6b0*/  IMAD R44, R44, UR7, RZ ;  /* 0x000000072c2c7c24 */ /* 0x000fe4000f8e02ff */
[----:B------:R-:W-:-:S04]  /*a6c0*/  IMAD.WIDE.U32 R40, R39, UR7, R40 ;  /* 0x0000000727287c25 */ /* 0x000fc8000f8e0028 */
[----:B------:R-:W-:Y:S01]  /*a6d0*/  IMAD R39, R39, UR4, R44 ;  /* 0x0000000427277c24 */ /* 0x000fe2000f8e022c */
[----:B------:R-:W-:Y:S01]  /*a6e0*/  LEA R44, P2, R40, UR6, 0x1 ;  /* 0x00000006282c7c11 */ /* 0x000fe2000f8408ff */
[----:B------:R-:W-:-:S03]  /*a6f0*/  ULDC UR4, c[0x0][0x2f4] ;  /* 0x0000bd0000047ab9 */ /* 0x000fc60000000800 */
[----:B------:R-:W-:-:S04]  /*a700*/  IADD3 R39, R41, R39, RZ ;  /* 0x0000002729277210 */ /* 0x000fc80007ffe0ff */
[----:B------:R-:W-:Y:S02]  /*a710*/  LEA.HI.X R45, R40, UR5, R39, 0x1, P2 ;  /* 0x00000005282d7c11 */ /* 0x000fe400090f0c27 */
        /* <DEDUP_REMOVED lines=18> */
.L_x_5840:
[----:B------:R-:W-:Y:S05]  /*a840*/  BSYNC B0 ;  /* 0x0000000000007941 */ /* 0x000fea0003800000 */
.L_x_5839:
[----:B------:R-:W3:Y:S01]  /*a850*/  LDL R37, [R1+0x10] ;  /* 0x0000100001257983 */ /* 0x000ee20000100800 */
        /* <DEDUP_REMOVED lines=13> */
[----:B------:R-:W-:Y:S02]  /*a930*/  SEL R38, RZ, 0x1, P3 ;  /* 0x00000001ff267807 */ /* 0x000fe40001800000 */
[----:B------:R-:W-:Y:S02]  /*a940*/  SEL R17, R17, RZ, P3 ;  /* 0x000000ff11117207 */ /* 0x000fe40001800000 */
[----:B------:R-:W-:Y:S02]  /*a950*/  LOP3.LUT R209, R209, R38, RZ, 0x3c, !PT ;  /* 0x00000026d1d17212 */ /* 0x000fe400078e3cff */
[----:B---3--:R-:W-:-:S13]  /*a960*/  LOP3.LUT P4, RZ, R37, 0x2, RZ, 0xc0, !PT ;  /* 0x0000000225ff7812 */ /* 0x008fda000788c0ff */
[----:B0-----:R-:W-:Y:S05]  /*a970*/  @P4 BRA `(.L_x_5841) ;  /* 0xffffff80006c4947 */ /* 0x001fea000383ffff */
.L_x_5737:
[----:B------:R-:W0:Y:S01]  /*a980*/  LDC R0, c[0x0][0x448] ;  /* 0x00011200ff007b82 */ /* 0x000e220000000800 */
[----:B------:R-:W-:Y:S01]  /*a990*/  VIADD R3, R223, 0x7f ;  /* 0x0000007fdf037836 */ /* 0x000fe20000000000 */
[----:B------:R-:W-:Y:S01]  /*a9a0*/  BSSY B0, `(.L_x_5842) ;  /* 0x0000011000007945 */ /* 0x000fe20003800000 */
[----:B------:R-:W-:Y:S01]  /*a9b0*/  IMAD.MOV.U32 R2, RZ, RZ, RZ ;  /* 0x000000ffff027224 */ /* 0x000fe200078e00ff */
[----:B0-----:R-:W-:-:S13]  /*a9c0*/  ISETP.NE.AND P0, PT, R0, 0x1, PT ;  /* 0x000000010000780c */ /* 0x001fda0003f05270 */
[----:B------:R-:W0:Y:S08]  /*a9d0*/  @P0 LDC R0, c[0x0][0x44c] ;  /* 0x00011300ff000b82 */ /* 0x000e300000000800 */
[----:B------:R-:W3:Y:S01]  /*a9e0*/  @P0 LDC R5, c[0x0][0x450] ;  /* 0x00011400ff050b82 */ /* 0x000ee20000000800 */
[----:B0-----:R-:W-:-:S05]  /*a9f0*/  @P0 IMAD.HI.U32 R0, R3, R0, RZ ;  /* 0x0000000003000227 */ /* 0x001fca00078e00ff */
[----:B---3--:R-:W-:-:S05]  /*aa00*/  @P0 SHF.R.U32.HI R3, RZ, R5, R0 ;  /* 0x00000005ff030219 */ /* 0x008fca0000011600 */
[----:B------:R-:W-:-:S04]  /*aa10*/  IMAD.IADD R3, R150, 0x1, R3 ;  /* 0x0000000196037824 */ /* 0x000fc800078e0203 */
[----:B------:R-:W-:-:S05]  /*aa20*/  IMAD.HI R2, R3, -0x6db6db6d, R2 ;  /* 0x9249249303027827 */ /* 0x000fca00078e0202 */
[----:B------:R-:W-:-:S04]  /*aa30*/  SHF.R.U32.HI R3, RZ, 0x1f, R2 ;  /* 0x0000001fff037819 */ /* 0x000fc80000011602 */
[----:B------:R-:W-:Y:S01]  /*aa40*/  LEA.HI.SX32 R2, R2, R3, 0x1a ;  /* 0x0000000302027211 */ /* 0x000fe200078fd2ff */
[----:B------:R-:W-:-:S03]  /*aa50*/  IMAD.MOV.U32 R3, RZ, RZ, RZ ;  /* 0x000000ffff037224 */ /* 0x000fc600078e00ff */
[----:B------:R-:W-:-:S04]  /*aa60*/  VIMNMX R151, R151, R2, PT ;  /* 0x0000000297977248 */ /* 0x000fc80003fe0100 */
[----:B------:R-:W-:Y:S01]  /*aa70*/  ISETP.GE.AND P0, PT, R151, 0x1, PT ;  /* 0x000000019700780c */ /* 0x000fe20003f06270 */
[----:B------:R-:W-:-:S12]  /*aa80*/  @P2 BRA `(.L_x_5843) ;  /* 0x0000000000082947 */ /* 0x000fd80003800000 */
[----:B------:R-:W0:Y:S02]  /*aa90*/  FENCE.VIEW.ASYNC.G ;  /* 0x00000000000073c6 */ /* 0x000e240000000100 */
[----:B0-----:R-:W-:Y:S06]  /*aaa0*/  BAR.ARV 0xc, 0x180 ;  /* 0x0306000000007b1d */ /* 0x001fec0000002000 */
.L_x_5843:
[----:B------:R-:W-:Y:S05]  /*aab0*/  BSYNC B0 ;  /* 0x0000000000007941 */ /* 0x000fea0003800000 */
.L_x_5842:
[----:B------:R-:W-:Y:S04]  /*aac0*/  BSSY B0, `(.L_x_5844) ;  /* 0x000001f000007945 */ /* 0x000fe80003800000 */
[----:B------:R-:W-:Y:S05]  /*aad0*/  @!P0 BRA `(.L_x_5845) ;  /* 0x0000000000748947 */ /* 0x000fea0003800000 */
[----:B------:R-:W-:Y:S01]  /*aae0*/  ISETP.NE.AND P0, PT, R229, RZ, PT ;  /* 0x000000ffe500720c */ /* 0x000fe20003f05270 */
[----:B------:R-:W-:-:S03]  /*aaf0*/  ULDC UR4, c[0x0][0x9f0] ;  /* 0x00027c0000047ab9 */ /* 0x000fc60000000800 */
        /* <DEDUP_REMOVED lines=9> */
[----:B------:R0:W3:Y:S01]  /*ab90*/  F2I.FTZ.U32.TRUNC.NTZ R3, R2 ;  /* 0x0000000200037305 */ /* 0x0000e2000021f000 */
[----:B------:R-:W-:-:S04]  /*aba0*/  LOP3.LUT R0, R0, R6, RZ, 0x3c, !PT ;  /* 0x0000000600007212 */ /* 0x000fc800078e3cff */
[----:B------:R-:W-:Y:S01]  /*abb0*/  ISETP.GE.AND P2, PT, R0, RZ, PT ;  /* 0x000000ff0000720c */ /* 0x000fe20003f46270 */
[----:B0-----:R-:W-:Y:S02]  /*abc0*/  IMAD.MOV.U32 R2, RZ, RZ, RZ ;  /* 0x000000ffff027224 */ /* 0x001fe400078e00ff */
[----:B---3--:R-:W-:-:S04]  /*abd0*/  IMAD.MOV R8, RZ, RZ, -R3 ;  /* 0x000000ffff087224 */ /* 0x008fc800078e0a03 */
        /* <DEDUP_REMOVED lines=12> */
[----:B------:R-:W-:-:S07]  /*aca0*/  @!P1 LOP3.LUT R3, RZ, R6, RZ, 0x33, !PT ;  /* 0x00000006ff039212 */ /* 0x000fce00078e33ff */
.L_x_5845:
[----:B------:R-:W-:Y:S05]  /*acb0*/  BSYNC B0 ;  /* 0x0000000000007941 */ /* 0x000fea0003800000 */
.L_x_5844:
[-C--:B------:R-:W-:Y:S01]  /*acc0*/  IMAD R222, R236, R3.reuse, RZ ;  /* 0x00000003ecde7224 */ /* 0x080fe200078e02ff */
[----:B------:R-:W-:Y:S01]  /*acd0*/  PLOP3.LUT P0, PT, PT, PT, PT, 0x80, 0x0 ;  /* 0x000000000000781c */ /* 0x000fe20003f0f070 */
[----:B------:R-:W-:Y:S01]  /*ace0*/  IMAD.MOV.U32 R6, RZ, RZ, RZ ;  /* 0x000000ffff067224 */ /* 0x000fe200078e00ff */
[----:B------:R-:W-:Y:S02]  /*acf0*/  CS2R R118, SRZ ;  /* 0x0000000000767805 */ /* 0x000fe4000001ff00 */
[----:B------:R-:W-:Y:S02]  /*ad00*/  CS2R R116, SRZ ;  /* 0x0000000000747805 */ /* 0x000fe4000001ff00 */
[----:B------:R-:W-:Y:S01]  /*ad10*/  VIADDMNMX R2, R222, R3, R151, PT ;  /* 0x00000003de027246 */ /* 0x000fe20003800197 */
[----:B------:R-:W-:Y:S01]  /*ad20*/  IMAD.MOV.U32 R3, RZ, RZ, RZ ;  /* 0x000000ffff037224 */ /* 0x000fe200078e00ff */
        /* <DEDUP_REMOVED lines=33> */
[----:B-----5:R-:W-:Y:S02]  /*af40*/  CS2R R50, SRZ ;  /* 0x0000000000327805 */ /* 0x020fe4000001ff00 */
[----:B------:R-:W-:Y:S02]  /*af50*/  CS2R R48, SRZ ;  /* 0x0000000000307805 */ /* 0x000fe4000001ff00 */
[----:B-1----:R-:W-:Y:S02]  /*af60*/  CS2R R46, SRZ ;  /* 0x00000000002e7805 */ /* 0x002fe4000001ff00 */
[----:B--2---:R-:W-:Y:S02]  /*af70*/  CS2R R44, SRZ ;  /* 0x00000000002c7805 */ /* 0x004fe4000001ff00 */
        /* <DEDUP_REMOVED lines=44> */
.L_x_5847:
        /* <DEDUP_REMOVED lines=12> */
.L_x_5851:
[----:B-1----:R1:W2:Y:S02]  /*b300*/  SYNCS.PHASECHK.TRANS64.TRYWAIT P0, [R16+URZ+0x36800], R3 ;  /* 0x03680003100075a7 */ /* 0x0022a4000800017f */
[----:B--2---:R-:W-:Y:S05]  /*b310*/  @!P0 NANOSLEEP.SYNCS 0x989680 ;  /* 0x009896800000895d */ /* 0x004fea0003900000 */
[----:B------:R-:W2:Y:S02]  /*b320*/  @!P0 SYNCS.PHASECHK.TRANS64 P0, [R16+URZ+0x36800], R3 ;  /* 0x03680003100085a7 */ /* 0x000ea4000800007f */
[----:B--2---:R-:W-:Y:S05]  /*b330*/  @!P0 BRA `(.L_x_5851) ;  /* 0xfffffffc00f08947 */ /* 0x004fea000383ffff */
.L_x_5850:
[----:B------:R-:W-:Y:S05]  /*b340*/  BSYNC B0 ;  /* 0x0000000000007941 */ /* 0x000fea0003800000 */
.L_x_5849:
[----:B------:R-:W-:Y:S05]  /*b350*/  BRA `(.L_x_5852) ;  /* 0x0000006c00fc7947 */ /* 0x000fea0003800000 */
.L_x_5848:
[----:B------:R-:W2:Y:S01]  /*b360*/  LDL R0, [R1+0x50] ;  /* 0x0000500001007983 */ /* 0x000ea20000100800 */
[----:B------:R-:W-:Y:S01]  /*b370*/  ULDC.64 UR6, c[0x0][0x408] ;  /* 0x0001020000067ab9 */ /* 0x000fe20000000a00 */
[----:B--2---:R-:W-:Y:S02]  /*b380*/  R2UR UR4, R0 ;  /* 0x00000000000472ca */ /* 0x004fe400000e0000 */
[----:B------:R-:W-:-:S05]  /*b390*/  SHF.R.S32.HI R0, RZ, 0x1f, R146 ;  /* 0x0000001fff007819 */ /* 0x000fca0000011492 */
        /* <DEDUP_REMOVED lines=28> */
.L_x_5853:
[----:B------:R-:W-:Y:S01]  /*b560*/  ULDC.U8 UR4, c[0x0][0x410] ;  /* 0x0001040000047ab9 */ /* 0x000fe20000000000 */
[----:B------:R-:W-:Y:S01]  /*b570*/  BSSY B0, `(.L_x_5854) ;  /* 0x00006d5000007945 */ /* 0x000fe20003800000 */
[----:B------:R-:W-:Y:S01]  /*b580*/  ISETP.NE.AND P0, PT, RZ, UR4, PT ;  /* 0x00000004ff007c0c */ /* 0x000fe2000bf05270 */
[----:B------:R-:W-:-:S12]  /*b590*/  IMAD.IADD R64, R204, 0x1, R223 ;  /* 0x00000001cc407824 */ /* 0x000fd800078e02df */
[----:B------:R-:W-:Y:S05]  /*b5a0*/  @!P0 BRA `(.L_x_5855) ;  /* 0x0000003400a48947 */ /* 0x000fea0003800000 */
[----:B------:R-:W0:Y:S01]  /*b5b0*/  LDC R21, c[0x0][0x448] ;  /* 0x00011200ff157b82 */ /* 0x000e220000000800 */
[----:B------:R-:W-:Y:S01]  /*b5c0*/  LEA.HI R40, R40, R73, RZ, 0x2 ;  /* 0x0000004928287211 */ /* 0x000fe200078f10ff */
[----:B------:R-:W-:Y:S01]  /*b5d0*/  ULDC.64 UR4, c[0x0][0x3f8] ;  /* 0x0000fe0000047ab9 */ /* 0x000fe20000000a00 */
[----:B------:R-:W-:Y:S01]  /*b5e0*/  ULDC.64 UR6, c[0x0][0x408] ;  /* 0x0001020000067ab9 */ /* 0x000fe20000000a00 */
[----:B------:R-:W-:Y:S01]  /*b5f0*/  IMAD.MOV.U32 R6, RZ, RZ, R24 ;  /* 0x000000ffff067224 */ /* 0x000fe200078e0018 */
[----:B------:R-:W-:Y:S01]  /*b600*/  LOP3.LUT R4, R40, 0xfffffffc, RZ, 0xc0, !PT ;  /* 0xfffffffc28047812 */ /* 0x000fe200078ec0ff */
[----:B------:R-:W-:Y:S01]  /*b610*/  IMAD.MOV.U32 R7, RZ, RZ, R27 ;  /* 0x000000ffff077224 */ /* 0x000fe200078e001b */
[----:B------:R-:W-:Y:S01]  /*b620*/  SHF.R.S32.HI R79, RZ, 0x1f, R212 ;  /* 0x0000001fff4f7819 */ /* 0x000fe200000114d4 */
[----:B------:R-:W-:Y:S01]  /*b630*/  IMAD.MOV.U32 R8, RZ, RZ, R146 ;  /* 0x000000ffff087224 */ /* 0x000fe200078e0092 */
[----:B------:R-:W-:Y:S01]  /*b640*/  IADD3 R3, R73, -R4, RZ ;  /* 0x8000000449037210 */ /* 0x000fe20007ffe0ff */
[----:B------:R-:W-:Y:S01]  /*b650*/  IMAD.MOV.U32 R9, RZ, RZ, R29 ;  /* 0x000000ffff097224 */ /* 0x000fe200078e001d */
[----:B------:R-:W-:-:S02]  /*b660*/  SHF.R.S32.HI R75, RZ, 0x1f, R210 ;  /* 0x0000001fff4b7819 */ /* 0x000fc400000114d2 */
[----:B------:R-:W-:Y:S01]  /*b670*/  SHF.R.S32.HI R74, RZ, 0x1f, R211 ;  /* 0x0000001fff4a7819 */ /* 0x000fe200000114d3 */
[----:B------:R-:W-:Y:S01]  /*b680*/  IMAD R3, R3, 0x40, R64 ;  /* 0x0000004003037824 */ /* 0x000fe200078e0240 */
[----:B------:R-:W-:Y:S02]  /*b690*/  SHF.R.S32.HI R78, RZ, 0x1f, R213 ;  /* 0x0000001fff4e7819 */ /* 0x000fe400000114d5 */
        /* <DEDUP_REMOVED lines=26> */
.L_x_6146:
        /* <DEDUP_REMOVED lines=19> */
[----:B------:R-:W-:Y:S02]  /*b970*/  ISETP.GE.AND P2, PT, R211, UR4, PT ;  /* 0x00000004d3007c0c */ /* 0x000fe4000bf46270 */
[----:B------:R-:W-:Y:S02]  /*b980*/  ISETP.GE.AND P1, PT, R212, UR4, PT ;  /* 0x00000004d4007c0c */ /* 0x000fe4000bf26270 */
[----:B------:R-:W-:Y:S02]  /*b990*/  ISETP.GE.AND P4, PT, R22, UR4, PT ;  /* 0x0000000416007c0c */ /* 0x000fe4000bf86270 */
[----:B------:R-:W-:-:S05]  /*b9a0*/  ISETP.GE.AND P0, PT, R210, UR4, PT ;  /* 0x00000004d2007c0c */ /* 0x000fca000bf06270 */
[C---:B------:R-:W-:Y:S01]  /*b9b0*/  @!P3 IMAD.SHL.U32 R31, R213.reuse, 0x2, RZ ;  /* 0x00000002d51fb824 */ /* 0x040fe200078e00ff */
[----:B------:R-:W-:Y:S01]  /*b9c0*/  @!P3 SHF.L.U64.HI R20, R213, 0x1, R78 ;  /* 0x00000001d514b819 */ /* 0x000fe2000001024e */
[C---:B------:R-:W-:Y:S01]  /*b9d0*/  @!P2 IMAD.SHL.U32 R27, R211.reuse, 0x2, RZ ;  /* 0x00000002d31ba824 */ /* 0x040fe200078e00ff */
[----:B------:R-:W-:Y:S01]  /*b9e0*/  @!P2 SHF.L.U64.HI R10, R211, 0x1, R74 ;  /* 0x00000001d30aa819 */ /* 0x000fe2000001024a */
[----:B------:R-:W-:Y:S01]  /*b9f0*/  @!P1 IMAD.SHL.U32 R21, R212, 0x2, RZ ;  /* 0x00000002d4159824 */ /* 0x000fe200078e00ff */
[-C--:B--2---:R-:W-:Y:S01]  /*ba00*/  @!P3 IADD3 R32, P6, R6, R31.reuse, RZ ;  /* 0x0000001f0620b210 */ /* 0x084fe20007fde0ff */
[----:B------:R-:W-:Y:S01]  /*ba10*/  @!P4 IMAD.MOV.U32 R8, RZ, RZ, R6 ;  /* 0x000000ffff08c224 */ /* 0x000fe200078e0006 */
[----:B----4-:R-:W-:Y:S01]  /*ba20*/  @!P3 IADD3 R30, P5, R14, R31, RZ ;  /* 0x0000001f0e1eb210 */ /* 0x010fe20007fbe0ff */
[----:B-1----:R-:W-:Y:S01]  /*ba30*/  @!P4 IMAD.MOV.U32 R9, RZ, RZ, R5 ;  /* 0x000000ffff09c224 */ /* 0x002fe200078e0005 */
[----:B------:R-:W-:Y:S01]  /*ba40*/  @!P1 SHF.L.U64.HI R12, R212, 0x1, R79 ;  /* 0x00000001d40c9819 */ /* 0x000fe2000001024f */
[----:B------:R-:W-:Y:S01]  /*ba50*/  @!P3 IMAD.X R33, R5, 0x1, R20, P6 ;  /* 0x000000010521b824 */ /* 0x000fe200030e0614 */
[-C--:B------:R-:W-:Y:S01]  /*ba60*/  @!P2 IADD3 R28, P6, R6, R27.reuse, RZ ;  /* 0x0000001b061ca210 */ /* 0x080fe20007fde0ff */
[----:B------:R-:W-:Y:S01]  /*ba70*/  @!P0 IMAD.SHL.U32 R11, R210, 0x2, RZ ;  /* 0x00000002d20b8824 */ /* 0x000fe200078e00ff */
[----:B---3--:R-:W-:Y:S01]  /*ba80*/  @!P3 IADD3.X R31, R7, R20, RZ, P5, !PT ;  /* 0x00000014071fb210 */ /* 0x008fe20002ffe4ff */
[----:B------:R-:W-:Y:S01]  /*ba90*/  @!P4 IMAD.WIDE R8, R22, 0x2, R8 ;  /* 0x000000021608c825 */ /* 0x000fe200078e0208 */
[----:B------:R-:W-:-:S03]  /*baa0*/  @!P2 IADD3 R26, P5, R14, R27, RZ ;  /* 0x0000001b0e1aa210 */ /* 0x000fc60007fbe0ff */
[--C-:B------:R-:W-:Y:S01]  /*bab0*/  @!P2 IMAD.X R29, R5, 0x1, R10.reuse, P6 ;  /* 0x00000001051da824 */ /* 0x100fe200030e060a */
[-C--:B------:R-:W-:Y:S01]  /*bac0*/  @!P1 IADD3 R24, P6, R6, R21.reuse, RZ ;  /* 0x0000001506189210 */ /* 0x080fe20007fde0ff */
[----:B------:R-:W-:Y:S01]  /*bad0*/  @!P2 IMAD.X R27, R7, 0x1, R10, P5 ;  /* 0x00000001071ba824 */ /* 0x000fe200028e060a */
[----:B------:R-:W-:Y:S01]  /*bae0*/  ISETP.GE.AND P5, PT, R214, UR4, PT ;  /* 0x00000004d6007c0c */ /* 0x000fe2000bfa6270 */
[----:B------:R-:W-:Y:S01]  /*baf0*/  @!P4 IMAD.MOV.U32 R15, RZ, RZ, R7 ;  /* 0x000000ffff0fc224 */ /* 0x000fe200078e0007 */
[----:B------:R1:W5:Y:S01]  /*bb00*/  @!P4 LD.E.64 R60, desc[UR60][R8.64] ;  /* 0x0000003c083cc980 */ /* 0x000362000c101b00 */
[----:B------:R-:W-:Y:S01]  /*bb10*/  @!P1 IMAD.X R25, R5, 0x1, R12, P6 ;  /* 0x0000000105199824 */ /* 0x000fe200030e060c */
[----:B------:R-:W-:Y:S02]  /*bb20*/  @!P1 IADD3 R20, P6, R14, R21, RZ ;  /* 0x000000150e149210 */ /* 0x000fe40007fde0ff */
[----:B------:R-:W-:Y:S02]  /*bb30*/  CS2R R58, SRZ ;  /* 0x00000000003a7805 */ /* 0x000fe4000001ff00 */
[----:B------:R-:W-:Y:S01]  /*bb40*/  @!P0 SHF.L.U64.HI R10, R210, 0x1, R75 ;  /* 0x00000001d20a8819 */ /* 0x000fe2000001024b */
[----:B------:R-:W-:-:S04]  /*bb50*/  @!P4 IMAD.WIDE R34, R22, 0x2, R14 ;  /* 0x000000021622c825 */ /* 0x000fc800078e020e */
[----:B------:R-:W-:Y:S01]  /*bb60*/  @!P1 IMAD.X R21, R7, 0x1, R12, P6 ;  /* 0x0000000107159824 */ /* 0x000fe200030e060c */
[-C--:B------:R-:W-:Y:S01]  /*bb70*/  @!P0 IADD3 R12, P6, R6, R11.reuse, RZ ;  /* 0x0000000b060c8210 */ /* 0x080fe20007fde0ff */
[----:B------:R-:W-:Y:S01]  /*bb80*/  @!P5 IMAD.SHL.U32 R15, R214, 0x2, RZ ;  /* 0x00000002d60fd824 */ /* 0x000fe200078e00ff */
[----:B-1----:R-:W-:Y:S01]  /*bb90*/  SHF.R.S32.HI R9, RZ, 0x1f, R214 ;  /* 0x0000001fff097819 */ /* 0x002fe200000114d6 */
[----:B------:R1:W5:Y:S01]  /*bba0*/  @!P4 LD.E.64 R58, desc[UR60][R34.64] ;  /* 0x0000003c223ac980 */ /* 0x000362000c101b00 */
[----:B------:R-:W-:Y:S02]  /*bbb0*/  @!P0 IADD3.X R13, R5, R10, RZ, P6, !PT ;  /* 0x0000000a050d8210 */ /* 0x000fe400037fe4ff */
[----:B------:R-:W-:Y:S02]  /*bbc0*/  @!P0 IADD3 R8, P6, R14, R11, RZ ;  /* 0x0000000b0e088210 */ /* 0x000fe40007fde0ff */
[----:B------:R-:W-:-:S03]  /*bbd0*/  @!P5 SHF.L.U64.HI R36, R214, 0x1, R9 ;  /* 0x00000001d624d819 */ /* 0x000fc60000010209 */
[----:B------:R-:W-:Y:S01]  /*bbe0*/  @!P0 IMAD.X R9, R7, 0x1, R10, P6 ;  /* 0x0000000107098824 */ /* 0x000fe200030e060a */
[-C--:B------:R-:W-:Y:S02]  /*bbf0*/  @!P5 IADD3 R10, P4, R6, R15.reuse, RZ ;  /* 0x0000000f060ad210 */ /* 0x080fe40007f9e0ff */
[----:B------:R-:W-:Y:S02]  /*bc00*/  @!P5 IADD3 R14, P6, R14, R15, RZ ;  /* 0x0000000f0e0ed210 */ /* 0x000fe40007fde0ff */
[----:B------:R-:W-:Y:S02]  /*bc10*/  CS2R R56, SRZ ;  /* 0x0000000000387805 */ /* 0x000fe4000001ff00 */
[----:B------:R-:W-:Y:S01]  /*bc20*/  CS2R R54, SRZ ;  /* 0x0000000000367805 */ /* 0x000fe2000001ff00 */
[--C-:B------:R-:W-:Y:S01]  /*bc30*/  @!P5 IMAD.X R11, R5, 0x1, R36.reuse, P4 ;  /* 0x00000001050bd824 */ /* 0x100fe200020e0624 */
[----:B------:R-:W-:Y:S01]  /*bc40*/  CS2R R52, SRZ ;  /* 0x0000000000347805 */ /* 0x000fe2000001ff00 */
[----:B------:R-:W-:Y:S01]  /*bc50*/  @!P5 IMAD.X R15, R7, 0x1, R36, P6 ;  /* 0x00000001070fd824 */ /* 0x000fe200030e0624 */
[----:B------:R-:W-:-:S02]  /*bc60*/  CS2R R50, SRZ ;  /* 0x0000000000327805 */ /* 0x000fc4000001ff00 */
[----:B------:R-:W-:Y:S02]  /*bc70*/  CS2R R48, SRZ ;  /* 0x0000000000307805 */ /* 0x000fe4000001ff00 */
[----:B------:R-:W-:Y:S02]  /*bc80*/  CS2R R46, SRZ ;  /* 0x00000000002e7805 */ /* 0x000fe4000001ff00 */
[----:B------:R-:W-:Y:S02]  /*bc90*/  CS2R R44, SRZ ;  /* 0x00000000002c7805 */ /* 0x000fe4000001ff00 */
[----:B------:R-:W-:Y:S02]  /*bca0*/  CS2R R42, SRZ ;  /* 0x00000000002a7805 */ /* 0x000fe4000001ff00 */
[----:B------:R-:W-:Y:S02]  /*bcb0*/  CS2R R36, SRZ ;  /* 0x0000000000247805 */ /* 0x000fe4000001ff00 */
[----:B------:R-:W-:Y:S01]  /*bcc0*/  CS2R R38, SRZ ;  /* 0x0000000000267805 */ /* 0x000fe2000001ff00 */
        /* <DEDUP_REMOVED lines=10> */
.L_x_5858:
[----:B------:R-:W-:Y:S05]  /*bd70*/  BSYNC B1 ;  /* 0x0000000000017941 */ /* 0x000fea0003800000 */
.L_x_5857:
[----:B-1---5:R-:W-:Y:S01]  /*bd80*/  IMAD.MOV.U32 R8, RZ, RZ, R43 ;  /* 0x000000ffff087224 */ /* 0x022fe200078e002b */
[----:B---3--:R-:W-:Y:S01]  /*bd90*/  MOV R7, R42 ;  /* 0x0000002a00077202 */ /* 0x008fe20000000f00 */
[----:B------:R-:W-:Y:S01]  /*bda0*/  IMAD.MOV.U32 R5, RZ, RZ, R38 ;  /* 0x000000ffff057224 */ /* 0x000fe200078e0026 */
[----:B------:R-:W-:Y:S01]  /*bdb0*/  UMOV UR4, 0xffffffff ;  /* 0xffffffff00047882 */ /* 0x000fe20000000000 */
[----:B--2---:R-:W-:Y:S01]  /*bdc0*/  IMAD.MOV.U32 R6, RZ, RZ, R39 ;  /* 0x000000ffff067224 */ /* 0x004fe200078e0027 */
[----:B------:R-:W-:Y:S01]  /*bdd0*/  PRMT R70, R7, 0x5410, R8 ;  /* 0x0000541007467816 */ /* 0x000fe20000000008 */
[----:B------:R-:W-:Y:S01]  /*bde0*/  IMAD.MOV.U32 R7, RZ, RZ, R50 ;  /* 0x000000ffff077224 */ /* 0x000fe200078e0032 */
[----:B------:R-:W-:Y:S01]  /*bdf0*/  CS2R R30, SRZ ;  /* 0x00000000001e7805 */ /* 0x000fe2000001ff00 */
        /* <DEDUP_REMOVED lines=30> */
[----:B------:R-:W-:Y:S01]  /*bfe0*/  MOV R8, R37 ;  /* 0x0000002500087202 */ /* 0x000fe20000000f00 */
[----:B------:R-:W-:-:S03]  /*bff0*/  IMAD.MOV.U32 R6, RZ, RZ, R45 ;  /* 0x000000ffff067224 */ /* 0x000fc600078e002d */
[----:B------:R-:W-:Y:S02]  /*c000*/  PRMT R69, R7, 0x5410, R8 ;  /* 0x0000541007457816 */ /* 0x000fe40000000008 */
[----:B------:R-:W-:Y:S01]  /*c010*/  PRMT R71, R5, 0x5410, R6 ;  /* 0x0000541005477816 */ /* 0x000fe20000000006 */
[----:B------:R-:W-:Y:S06]  /*c020*/  BRA.DIV UR4, `(.L_x_5859) ;  /* 0x0000023a04447947 */ /* 0x000fec000b800000 */
[----:B0-----:R-:W0:Y:S04]  /*c030*/  SHFL.IDX PT, R0, R0, 0x1, 0x1c1f ;  /* 0x003c1f0000007f89 */ /* 0x001e2800000e0000 */
[----:B------:R1:W2:Y:S04]  /*c040*/  SHFL.IDX PT, R65, R4, 0x1, 0x1c1f ;  /* 0x003c1f0004417f89 */ /* 0x0002a800000e0000 */
[----:B------:R-:W3:Y:S04]  /*c050*/  SHFL.IDX PT, R63, R63, 0x1, 0x1c1f ;  /* 0x003c1f003f3f7f89 */ /* 0x000ee800000e0000 */
[----:B------:R1:W0:Y:S02]  /*c060*/  SHFL.IDX PT, R62, R3, 0x1, 0x1c1f ;  /* 0x003c1f00033e7f89 */ /* 0x00022400000e0000 */
.L_x_6152:
[----:B-1----:R-:W-:Y:S01]  /*c070*/  SHF.R.S32.HI R3, RZ, 0x1f, R40 ;  /* 0x0000001fff037819 */ /* 0x002fe20000011428 */
[----:B------:R-:W-:Y:S01]  /*c080*/  BSSY B1, `(.L_x_5860) ;  /* 0x000005b000017945 */ /* 0x000fe20003800000 */
[----:B------:R-:W-:Y:S02]  /*c090*/  LOP3.LUT R4, R216, 0x18, R18, 0xf8, !PT ;  /* 0x00000018d8047812 */ /* 0x000fe400078ef812 */
[----:B------:R-:W-:Y:S02]  /*c0a0*/  CS2R R32, SRZ ;  /* 0x0000000000207805 */ /* 0x000fe4000001ff00 */
[----:B------:R-:W-:Y:S02]  /*c0b0*/  LEA.HI R3, R3, R204, RZ, 0x3 ;  /* 0x000000cc03037211 */ /* 0x000fe400078f18ff */
[----:B------:R-:W-:Y:S02]  /*c0c0*/  CS2R R26, SRZ ;  /* 0x00000000001a7805 */ /* 0x000fe4000001ff00 */
[----:B------:R-:W-:-:S02]  /*c0d0*/  CS2R R20, SRZ ;  /* 0x0000000000147805 */ /* 0x000fc4000001ff00 */
[----:B------:R-:W-:Y:S02]  /*c0e0*/  CS2R R12, SRZ ;  /* 0x00000000000c7805 */ /* 0x000fe4000001ff00 */
[----:B------:R-:W-:Y:S01]  /*c0f0*/  LOP3.LUT R5, R3, 0xfffffff8, RZ, 0xc0, !PT ;  /* 0xfffffff803057812 */ /* 0x000fe200078ec0ff */
[----:B------:R-:W-:Y:S01]  /*c100*/  VIADD R3, R64, 0x40 ;  /* 0x0000004040037836 */ /* 0x000fe20000000000 */
[----:B------:R-:W-:Y:S02]  /*c110*/  CS2R R8, SRZ ;  /* 0x0000000000087805 */ /* 0x000fe4000001ff00 */
[----:B------:R-:W-:Y:S02]  /*c120*/  CS2R R40, SRZ ;  /* 0x0000000000287805 */ /* 0x000fe4000001ff00 */
[----:B------:R-:W-:Y:S01]  /*c130*/  CS2R R34, SRZ ;  /* 0x0000000000227805 */ /* 0x000fe2000001ff00 */
[----:B------:R-:W-:Y:S01]  /*c140*/  IMAD.IADD R5, R204, 0x1, -R5 ;  /* 0x00000001cc057824 */ /* 0x000fe200078e0a05 */
[----:B------:R-:W-:-:S02]  /*c150*/  ISETP.GE.AND P1, PT, R3, R66, PT ;  /* 0x000000420300720c */ /* 0x000fc40003f26270 */
[----:B------:R-:W-:Y:S02]  /*c160*/  CS2R R28, SRZ ;  /* 0x00000000001c7805 */ /* 0x000fe4000001ff00 */
[----:B------:R-:W-:Y:S02]  /*c170*/  LOP3.LUT R3, R4, R217, RZ, 0x3c, !PT ;  /* 0x000000d904037212 */ /* 0x000fe400078e3cff */
[----:B------:R-:W-:Y:S02]  /*c180*/  CS2R R24, SRZ ;  /* 0x0000000000187805 */ /* 0x000fe4000001ff00 */
[----:B------:R-:W-:Y:S02]  /*c190*/  LOP3.LUT P0, RZ, R5, 0x4, RZ, 0xc0, !PT ;  /* 0x0000000405ff7812 */ /* 0x000fe4000780c0ff */
[----:B----4-:R-:W-:Y:S02]  /*c1a0*/  CS2R R14, SRZ ;  /* 0x00000000000e7805 */ /* 0x010fe4000001ff00 */
[----:B------:R-:W-:Y:S01]  /*c1b0*/  CS2R R10, SRZ ;  /* 0x00000000000a7805 */ /* 0x000fe2000001ff00 */
[----:B------:R-:W-:-:S04]  /*c1c0*/  IMAD.IADD R3, R218, 0x1, R3 ;  /* 0x00000001da037824 */ /* 0x000fc800078e0203 */
[----:B------:R-:W-:Y:S01]  /*c1d0*/  IMAD R3, R3, 0x2, R16 ;  /* 0x0000000203037824 */ /* 0x000fe200078e0210 */
        /* <DEDUP_REMOVED lines=8> */
[----:B------:R-:W-:-:S03]  /*c260*/  SHF.R.S32.HI R35, RZ, 0x1f, R214 ;  /* 0x0000001fff237819 */ /* 0x000fc600000114d6 */
[C---:B------:R-:W-:Y:S01]  /*c270*/  @!P4 IMAD.SHL.U32 R24, R213.reuse, 0x2, RZ ;  /* 0x00000002d518c824 */ /* 0x040fe200078e00ff */
[----:B------:R-:W-:-:S03]  /*c280*/  @!P4 SHF.L.U64.HI R78, R213, 0x1, R78 ;  /* 0x00000001d54ec819 */ /* 0x000fc6000001024e */
[C---:B------:R-:W-:Y:S01]  /*c290*/  @!P3 IMAD.SHL.U32 R14, R211.reuse, 0x2, RZ ;  /* 0x00000002d30eb824 */ /* 0x040fe200078e00ff */
[----:B------:R-:W-:Y:S01]  /*c2a0*/  @!P3 SHF.L.U64.HI R74, R211, 0x1, R74 ;  /* 0x00000001d34ab819 */ /* 0x000fe2000001024a */
[----:B------:R-:W-:Y:S01]  /*c2b0*/  @!P2 IMAD.SHL.U32 R10, R212, 0x2, RZ ;  /* 0x00000002d40aa824 */ /* 0x000fe200078e00ff */
[CC--:B--2---:R-:W-:Y:S01]  /*c2c0*/  @!P4 IADD3 R26, P5, R65.reuse, R24.reuse, RZ ;  /* 0x00000018411ac210 */ /* 0x0c4fe20007fbe0ff */
[----:B------:R-:W-:Y:S01]  /*c2d0*/  @!P1 IMAD.SHL.U32 R4, R210, 0x2, RZ ;  /* 0x00000002d2049824 */ /* 0x000fe200078e00ff */
[----:B0-----:R-:W-:Y:S02]  /*c2e0*/  @!P4 IADD3 R24, P6, R62, R24, RZ ;  /* 0x000000183e18c210 */ /* 0x001fe40007fde0ff */
[----:B------:R-:W-:Y:S02]  /*c2f0*/  @!P4 IADD3.X R27, R0, R78, RZ, P5, !PT ;  /* 0x0000004e001bc210 */ /* 0x000fe40002ffe4ff */
[----:B------:R-:W-:Y:S01]  /*c300*/  @!P3 IADD3 R20, P5, R65, R14, RZ ;  /* 0x0000000e4114b210 */ /* 0x000fe20007fbe0ff */
[----:B---3--:R-:W-:Y:S01]  /*c310*/  @!P4 IMAD.X R25, R63, 0x1, R78, P6 ;  /* 0x000000013f19c824 */ /* 0x008fe200030e064e */
[----:B------:R-:W-:-:S02]  /*c320*/  @!P2 SHF.L.U64.HI R79, R212, 0x1, R79 ;  /* 0x00000001d44fa819 */ /* 0x000fc4000001024f */
[----:B------:R-:W-:Y:S01]  /*c330*/  @!P3 IADD3 R14, P6, R62, R14, RZ ;  /* 0x0000000e3e0eb210 */ /* 0x000fe20007fde0ff */
[--C-:B------:R-:W-:Y:S01]  /*c340*/  @!P3 IMAD.X R21, R0, 0x1, R74.reuse, P5 ;  /* 0x000000010015b824 */ /* 0x100fe200028e064a */
[-C--:B------:R-:W-:Y:S02]  /*c350*/  @!P2 IADD3 R12, P5, R65, R10.reuse, RZ ;  /* 0x0000000a410ca210 */ /* 0x080fe40007fbe0ff */
[----:B------:R-:W-:Y:S01]  /*c360*/  @!P1 SHF.L.U64.HI R75, R210, 0x1, R75 ;  /* 0x00000001d24b9819 */ /* 0x000fe2000001024b */
[----:B------:R-:W-:Y:S01]  /*c370*/  @!P3 IMAD.X R15, R63, 0x1, R74, P6 ;  /* 0x000000013f0fb824 */ /* 0x000fe200030e064a */
[----:B------:R-:W-:Y:S01]  /*c380*/  @!P2 IADD3 R10, P6, R62, R10, RZ ;  /* 0x0000000a3e0aa210 */ /* 0x000fe20007fde0ff */
[----:B------:R-:W-:Y:S01]  /*c390*/  @!P2 IMAD.X R13, R0, 0x1, R79, P5 ;  /* 0x00000001000da824 */ /* 0x000fe200028e064f */
[----:B------:R-:W-:Y:S02]  /*c3a0*/  @!P1 IADD3 R8, P5, R65, R4, RZ ;  /* 0x0000000441089210 */ /* 0x000fe40007fbe0ff */
[----:B------:R-:W-:-:S02]  /*c3b0*/  @!P2 IADD3.X R11, R63, R79, RZ, P6, !PT ;  /* 0x0000004f3f0ba210 */ /* 0x000fc400037fe4ff */
[----:B------:R-:W-:Y:S01]  /*c3c0*/  ISETP.GE.AND P6, PT, R22, UR4, PT ;  /* 0x0000000416007c0c */ /* 0x000fe2000bfc6270 */
[----:B------:R-:W-:Y:S01]  /*c3d0*/  @!P1 IMAD.X R9, R0, 0x1, R75, P5 ;  /* 0x0000000100099824 */ /* 0x000fe200028e064b */
[----:B------:R-:W-:-:S05]  /*c3e0*/  @!P1 IADD3 R4, P5, R62, R4, RZ ;  /* 0x000000043e049210 */ /* 0x000fca0007fbe0ff */
[----:B------:R-:W-:Y:S01]  /*c3f0*/  @!P1 IMAD.X R5, R63, 0x1, R75, P5 ;  /* 0x000000013f059824 */ /* 0x000fe200028e064b */
[----:B------:R-:W-:-:S05]  /*c400*/  ISETP.GE.AND P5, PT, R214, UR4, PT ;  /* 0x00000004d6007c0c */ /* 0x000fca000bfa6270 */
[----:B------:R-:W-:Y:S02]  /*c410*/  @!P6 IMAD.MOV.U32 R28, RZ, RZ, R65 ;  /* 0x000000ffff1ce224 */ /* 0x000fe400078e0041 */
[----:B------:R-:W-:Y:S02]  /*c420*/  @!P6 IMAD.MOV.U32 R29, RZ, RZ, R0 ;  /* 0x000000ffff1de224 */ /* 0x000fe400078e0000 */
[----:B------:R-:W-:Y:S02]  /*c430*/  @!P6 IMAD.MOV.U32 R6, RZ, RZ, R62 ;  /* 0x000000ffff06e224 */ /* 0x000fe400078e003e */
[----:B------:R-:W-:Y:S02]  /*c440*/  @!P6 IMAD.MOV.U32 R7, RZ, RZ, R63 ;  /* 0x000000ffff07e224 */ /* 0x000fe400078e003f */
[----:B------:R-:W-:Y:S01]  /*c450*/  @!P6 IMAD.WIDE R28, R22, 0x2, R28 ;  /* 0x00000002161ce825 */ /* 0x000fe200078e021c */
[----:B------:R-:W-:-:S03]  /*c460*/  @!P5 SHF.L.U32 R33, R214, 0x1, RZ ;  /* 0x00000001d621d819 */ /* 0x000fc600000006ff */
[----:B------:R-:W-:Y:S01]  /*c470*/  @!P6 IMAD.WIDE R6, R22, 0x2, R6 ;  /* 0x000000021606e825 */ /* 0x000fe200078e0206 */
[----:B------:R0:W5:Y:S01]  /*c480*/  @!P6 LD.E.64 R40, desc[UR60][R28.64] ;  /* 0x0000003c1c28e980 */ /* 0x000162000c101b00 */
[----:B------:R-:W-:-:S03]  /*c490*/  @!P5 SHF.L.U64.HI R32, R214, 0x1, R35 ;  /* 0x00000001d620d819 */ /* 0x000fc60000010223 */
[----:B------:R1:W5:Y:S01]  /*c4a0*/  @!P6 LD.E.64 R30, desc[UR60][R6.64] ;  /* 0x0000003c061ee980 */ /* 0x000362000c101b00 */
[----:B------:R-:W-:Y:S02]  /*c4b0*/  CS2R R34, SRZ ;  /* 0x0000000000227805 */ /* 0x000fe4000001ff00 */
[----:B0-----:R-:W-:-:S04]  /*c4c0*/  CS2R R28, SRZ ;  /* 0x00000000001c7805 */ /* 0x001fc8000001ff00 */
[----:B------:R0:W5:Y:S01]  /*c4d0*/  @!P4 LD.E.64 R34, desc[UR60][R26.64] ;  /* 0x0000003c1a22c980 */ /* 0x000162000c101b00 */
[----:B-1----:R-:W-:-:S03]  /*c4e0*/  @!P5 IADD3 R6, P6, R65, R33, RZ ;  /* 0x000000214106d210 */ /* 0x002fc60007fde0ff */
[----:B------:R1:W5:Y:S02]  /*c4f0*/  @!P3 LD.E.64 R28, desc[UR60][R20.64] ;  /* 0x0000003c141cb980 */ /* 0x000364000c101b00 */
[----:B------:R-:W-:Y:S01]  /*c500*/  @!P5 IMAD.X R7, R0, 0x1, R32, P6 ;  /* 0x000000010007d824 */ /* 0x000fe200030e0620 */
[----:B------:R-:W-:Y:S02]  /*c510*/  @!P5 IADD3 R62, P6, R62, R33, RZ ;  /* 0x000000213e3ed210 */ /* 0x000fe40007fde0ff */
[----:B0-----:R-:W-:-:S03]  /*c520*/  CS2R R26, SRZ ;  /* 0x00000000001a7805 */ /* 0x001fc6000001ff00 */
[----:B------:R-:W-:Y:S01]  /*c530*/  @!P5 IMAD.X R63, R63, 0x1, R32, P6 ;  /* 0x000000013f3fd824 */ /* 0x000fe200030e0620 */
[----:B------:R-:W-:Y:S02]  /*c540*/  CS2R R32, SRZ ;  /* 0x0000000000207805 */ /* 0x000fe4000001ff00 */
[----:B------:R0:W5:Y:S01]  /*c550*/  @!P3 LD.E.64 R26, desc[UR60][R14.64] ;  /* 0x0000003c0e1ab980 */ /* 0x000162000c101b00 */
[----:B-1----:R-:W-:-:S03]  /*c560*/  CS2R R20, SRZ ;  /* 0x0000000000147805 */ /* 0x002fc6000001ff00 */
[----:B------:R1:W5:Y:S04]  /*c570*/  @!P4 LD.E.64 R32, desc[UR60][R24.64] ;  /* 0x0000003c1820c980 */ /* 0x000368000c101b00 */
[----:B------:R2:W5:Y:S01]  /*c580*/  @!P2 LD.E.64 R20, desc[UR60][R10.64] ;  /* 0x0000003c0a14a980 */ /* 0x000562000c101b00 */
[----:B0-----:R-:W-:Y:S02]  /*c590*/  CS2R R14, SRZ ;  /* 0x00000000000e7805 */ /* 0x001fe4000001ff00 */
[----:B-1----:R-:W-:-:S04]  /*c5a0*/  CS2R R24, SRZ ;  /* 0x0000000000187805 */ /* 0x002fc8000001ff00 */
[----:B------:R0:W5:Y:S01]  /*c5b0*/  @!P1 LD.E.64 R14, desc[UR60][R8.64] ;  /* 0x0000003c080e9980 */ /* 0x000162000c101b00 */
[----:B--2---:R-:W-:-:S03]  /*c5c0*/  CS2R R10, SRZ ;  /* 0x00000000000a7805 */ /* 0x004fc6000001ff00 */
[----:B------:R1:W5:Y:S04]  /*c5d0*/  @!P2 LD.E.64 R24, desc[UR60][R12.64] ;  /* 0x0000003c0c18a980 */ /* 0x000368000c101b00 */
[----:B------:R4:W5:Y:S01]  /*c5e0*/  @!P5 LD.E.64 R10, desc[UR60][R6.64] ;  /* 0x0000003c060ad980 */ /* 0x000962000c101b00 */
[----:B0-----:R-:W-:Y:S02]  /*c5f0*/  CS2R R8, SRZ ;  /* 0x0000000000087805 */ /* 0x001fe4000001ff00 */
[----:B-1----:R-:W-:-:S04]  /*c600*/  CS2R R12, SRZ ;  /* 0x00000000000c7805 */ /* 0x002fc8000001ff00 */
[----:B------:R4:W5:Y:S04]  /*c610*/  @!P5 LD.E.64 R8, desc[UR60][R62.64] ;  /* 0x0000003c3e08d980 */ /* 0x000968000c101b00 */
[----:B------:R4:W5:Y:S02]  /*c620*/  @!P1 LD.E.64 R12, desc[UR60][R4.64] ;  /* 0x0000003c040c9980 */ /* 0x000964000c101b00 */
.L_x_5861:
[----:B------:R-:W-:Y:S05]  /*c630*/  BSYNC B1 ;  /* 0x0000000000017941 */ /* 0x000fea0003800000 */
.L_x_5860:
[----:B----4-:R-:W-:Y:S01]  /*c640*/  LEA.HI R4, R233, R233, RZ, 0x1 ;  /* 0x000000e9e9047211 */ /* 0x010fe200078f08ff */
[----:B-----5:R-:W-:Y:S01]  /*c650*/  IMAD.MOV.U32 R5, RZ, RZ, R30 ;  /* 0x000000ffff057224 */ /* 0x020fe200078e001e */
[----:B---3--:R-:W-:Y:S01]  /*c660*/  MOV R63, R34 ;  /* 0x00000022003f7202 */ /* 0x008fe20000000f00 */
[C---:B------:R-:W-:Y:S01]  /*c670*/  VIADD R6, R3.reuse, 0x15400 ;  /* 0x0001540003067836 */ /* 0x040fe20000000000 */
[----:B------:R-:W-:Y:S01]  /*c680*/  LOP3.LUT R4, R4, 0xfffffffe, RZ, 0xc0, !PT ;  /* 0xfffffffe04047812 */ /* 0x000fe200078ec0ff */
[----:B0-----:R-:W-:Y:S01]  /*c690*/  VIADD R0, R3, 0x15440 ;  /* 0x0001544003007836 */ /* 0x001fe20000000000 */
[----:B------:R-:W-:Y:S01]  /*c6a0*/  PRMT R83, R5, 0x7610, R83 ;  /* 0x0000761005537816 */ /* 0x000fe20000000053 */
[----:B------:R-:W-:Y:S01]  /*c6b0*/  @P0 VIADD R0, R6, 0xffffffc0 ;  /* 0xffffffc006000836 */ /* 0x000fe20000000000 */
        /* <DEDUP_REMOVED lines=8> */
[----:B------:R-:W-:Y:S01]  /*c740*/  MOV R4, R21 ;  /* 0x0000001500047202 */ /* 0x000fe20000000f00 */
[----:B------:R-:W-:Y:S01]  /*c750*/  BSSY B1, `(.L_x_5862) ;  /* 0x0000021000017945 */ /* 0x000fe20003800000 */
[----:B------:R-:W0:Y:S01]  /*c760*/  SYNCS.PHASECHK.TRANS64.TRYWAIT P0, [R16+URZ+0x36800], R5 ;  /* 0x03680005100075a7 */ /* 0x000e22000800017f */
[----:B------:R-:W-:Y:S01]  /*c770*/  PRMT R80, R6, 0x5410, R7 ;  /* 0x0000541006507816 */ /* 0x000fe20000000007 */
[----:B------:R-:W-:Y:S01]  /*c780*/  IMAD.MOV.U32 R6, RZ, RZ, R26 ;  /* 0x000000ffff067224 */ /* 0x000fe200078e001a */
[----:B------:R-:W-:Y:S01]  /*c790*/  PRMT R74, R62, 0x7610, R74 ;  /* 0x000076103e4a7816 */ /* 0x000fe2000000004a */
[----:B------:R-:W-:Y:S01]  /*c7a0*/  IMAD.MOV.U32 R7, RZ, RZ, R27 ;  /* 0x000000ffff077224 */ /* 0x000fe200078e001b */
[----:B------:R-:W-:Y:S01]  /*c7b0*/  VIADDMNMX R63, R66, -R223, 0x80, PT ;  /* 0x00000080423f7446 */ /* 0x000fe200038009df */
[----:B------:R-:W-:Y:S01]  /*c7c0*/  IMAD.MOV.U32 R62, RZ, RZ, R8 ;  /* 0x000000ffff3e7224 */ /* 0x000fe200078e0008 */
[----:B------:R-:W-:Y:S01]  /*c7d0*/  PRMT R74, R74, 0x5410, R4 ;  /* 0x000054104a4a7816 */ /* 0x000fe20000000004 */
[----:B------:R-:W-:Y:S01]  /*c7e0*/  IMAD.MOV.U32 R4, RZ, RZ, R9 ;  /* 0x000000ffff047224 */ /* 0x000fe200078e0009 */
[----:B------:R-:W-:Y:S01]  /*c7f0*/  PRMT R78, R6, 0x5410, R7 ;  /* 0x00005410064e7816 */ /* 0x000fe20000000007 */
[----:B------:R-:W-:Y:S01]  /*c800*/  IMAD.MOV.U32 R6, RZ, RZ, R12 ;  /* 0x000000ffff067224 */ /* 0x000fe200078e000c */
[----:B------:R-:W-:Y:S01]  /*c810*/  MOV R64, R15 ;  /* 0x0000000f00407202 */ /* 0x000fe20000000f00 */
[----:B------:R-:W-:Y:S01]  /*c820*/  IMAD.MOV.U32 R7, RZ, RZ, R13 ;  /* 0x000000ffff077224 */ /* 0x000fe200078e000d */
[----:B------:R-:W-:Y:S01]  /*c830*/  PRMT R62, R62, 0x5410, R4 ;  /* 0x000054103e3e7816 */ /* 0x000fe20000000004 */
[----:B------:R-:W-:Y:S01]  /*c840*/  IMAD.MOV.U32 R4, RZ, RZ, R35 ;  /* 0x000000ffff047224 */ /* 0x000fe200078e0023 */
[----:B------:R-:W-:-:S02]  /*c850*/  ISETP.GE.AND P1, PT, R204, R63, PT ;  /* 0x0000003fcc00720c */ /* 0x000fc40003f26270 */
[----:B--2---:R-:W-:Y:S01]  /*c860*/  PRMT R65, R6, 0x5410, R7 ;  /* 0x0000541006417816 */ /* 0x004fe20000000007 */
[----:B------:R-:W-:Y:S01]  /*c870*/  IMAD.MOV.U32 R6, RZ, RZ, R40 ;  /* 0x000000ffff067224 */ /* 0x000fe200078e0028 */
[----:B------:R-:W-:Y:S01]  /*c880*/  PRMT R82, R82, 0x5410, R4 ;  /* 0x0000541052527816 */ /* 0x000fe20000000004 */
[----:B------:R-:W-:Y:S02]  /*c890*/  IMAD.MOV.U32 R7, RZ, RZ, R41 ;  /* 0x000000ffff077224 */ /* 0x000fe400078e0029 */
[----:B------:R-:W-:-:S03]  /*c8a0*/  IMAD.MOV.U32 R4, RZ, RZ, R24 ;  /* 0x000000ffff047224 */ /* 0x000fc600078e0018 */
[----:B------:R-:W-:Y:S01]  /*c8b0*/  PRMT R84, R6, 0x5410, R7 ;  /* 0x0000541006547816 */ /* 0x000fe20000000007 */
[----:B------:R-:W-:Y:S02]  /*c8c0*/  IMAD.MOV.U32 R6, RZ, RZ, R28 ;  /* 0x000000ffff067224 */ /* 0x000fe400078e001c */
[----:B------:R-:W-:-:S05]  /*c8d0*/  IMAD.MOV.U32 R7, RZ, RZ, R29 ;  /* 0x000000ffff077224 */ /* 0x000fca00078e001d */
        /* <DEDUP_REMOVED lines=8> */
.L_x_6153:
[----:B------:R-:W-:Y:S05]  /*c960*/  BSYNC B1 ;  /* 0x0000000000017941 */ /* 0x000fea0003800000 */
.L_x_5862:
        /* <DEDUP_REMOVED lines=24> */
[CC--:B------:R-:W-:Y:S01]  /*caf0*/  FMUL.FTZ R91, R61.reuse, R90.reuse ;  /* 0x0000005a3d5b7220 */ /* 0x0c0fe20000410000 */
[----:B------:R-:W-:Y:S01]  /*cb00*/  FMUL.FTZ R61, R61, R87 ;  /* 0x000000573d3d7220 */ /* 0x000fe20000410000 */
[----:B------:R-:W-:Y:S02]  /*cb10*/  HADD2.F32 R4, -RZ, R4.H1_H1 ;  /* 0x30000004ff047230 */ /* 0x000fe40000004100 */
[--C-:B------:R-:W-:Y:S02]  /*cb20*/  HADD2.F32 R58, -RZ, R6.reuse.H0_H0 ;  /* 0x20000006ff3a7230 */ /* 0x100fe40000004100 */
[----:B------:R-:W-:Y:S01]  /*cb30*/  FFMA.FTZ R94, R60, R90, R61 ;  /* 0x0000005a3c5e7223 */ /* 0x000fe2000001003d */
[----:B------:R-:W-:-:S02]  /*cb40*/  HADD2.F32 R59, -RZ, R6.H1_H1 ;  /* 0x30000006ff3b7230 */ /* 0x000fc40000004100 */
[----:B------:R-:W-:Y:S01]  /*cb50*/  FMUL.FTZ R92, R4, R89 ;  /* 0x00000059045c7220 */ /* 0x000fe20000410000 */
[--C-:B------:R-:W-:Y:S02]  /*cb60*/  HADD2.F32 R61, -RZ, R86.reuse.H1_H1 ;  /* 0x30000056ff3d7230 */ /* 0x100fe40000004100 */
[----:B------:R-:W-:Y:S01]  /*cb70*/  FFMA.FTZ R91, R60, R87, -R91 ;  /* 0x000000573c5b7223 */ /* 0x000fe2000001085b */
[--C-:B------:R-:W-:Y:S02]  /*cb80*/  HADD2.F32 R6, -RZ, R5.reuse.H0_H0 ;  /* 0x20000005ff067230 */ /* 0x100fe40000004100 */
[-C--:B------:R-:W-:Y:S01]  /*cb90*/  FMUL.FTZ R90, R4, R88.reuse ;  /* 0x00000058045a7220 */ /* 0x080fe20000410000 */
[----:B------:R-:W-:Y:S02]  /*cba0*/  HADD2.F32 R86, -RZ, R86.H0_H0 ;  /* 0x20000056ff567230 */ /* 0x000fe40000004100 */
[----:B------:R-:W-:Y:S01]  /*cbb0*/  FFMA.FTZ R92, R7, R88, -R92 ;  /* 0x00000058075c7223 */ /* 0x000fe2000001085c */
[----:B------:R-:W-:-:S02]  /*cbc0*/  HADD2.F32 R5, -RZ, R5.H1_H1 ;  /* 0x30000005ff057230 */ /* 0x000fc40000004100 */
[----:B------:R-:W-:Y:S01]  /*cbd0*/  FFMA.FTZ R89, R7, R89, R90 ;  /* 0x0000005907597223 */ /* 0x000fe2000001005a */
[----:B------:R-:W-:Y:S02]  /*cbe0*/  HADD2.F32 R60, -RZ, R93.H0_H0 ;  /* 0x2000005dff3c7230 */ /* 0x000fe40000004100 */
[CC--:B------:R-:W-:Y:S01]  /*cbf0*/  FMUL.FTZ R87, R59.reuse, R61.reuse ;  /* 0x0000003d3b577220 */ /* 0x0c0fe20000410000 */
[----:B------:R-:W-:Y:S02]  /*cc00*/  HADD2.F32 R4, -RZ, R95.H0_H0 ;  /* 0x2000005fff047230 */ /* 0x000fe40000004100 */
[----:B------:R-:W-:Y:S01]  /*cc10*/  FMUL.FTZ R88, R59, R86 ;  /* 0x000000563b587220 */ /* 0x000fe20000410000 */
        /* <DEDUP_REMOVED lines=11> */
.L_x_5867:
[----:B------:R-:W-:Y:S05]  /*ccd0*/  BSYNC B2 ;  /* 0x0000000000027941 */ /* 0x000fea0003800000 */
.L_x_5866:
[----:B------:R-:W-:Y:S04]  /*cce0*/  BSSY B2, `(.L_x_5868) ;  /* 0x000002c000027945 */ /* 0x000fe80003800000 */
[----:B------:R-:W-:Y:S05]  /*ccf0*/  @P1 BRA `(.L_x_5869) ;  /* 0x0000000000a81947 */ /* 0x000fea0003800000 */
[----:B0-----:R-:W0:Y:S01]  /*cd00*/  LDS.128 R4, [R0] ;  /* 0x0000000000047984 */ /* 0x001e220000000c00 */
        /* <DEDUP_REMOVED lines=8> */
[----:B0-----:R-:W-:-:S02]  /*cd90*/  HADD2.F32 R56, -RZ, R7.H0_H0 ;  /* 0x20000007ff387230 */ /* 0x001fc40000004100 */
[----:B------:R-:W-:Y:S02]  /*cda0*/  HADD2.F32 R57, -RZ, R7.H1_H1 ;  /* 0x30000007ff397230 */ /* 0x000fe40000004100 */
[--C-:B------:R-:W-:Y:S02]  /*cdb0*/  HADD2.F32 R7, -RZ, R4.reuse.H0_H0 ;  /* 0x20000004ff077230 */ /* 0x100fe40000004100 */
[----:B------:R-:W-:Y:S02]  /*cdc0*/  HADD2.F32 R4, -RZ, R4.H1_H1 ;  /* 0x30000004ff047230 */ /* 0x000fe40000004100 */
[CC--:B------:R-:W-:Y:S01]  /*cdd0*/  FMUL.FTZ R61, R57.reuse, R60.reuse ;  /* 0x0000003c393d7220 */ /* 0x0c0fe20000410000 */
[----:B------:R-:W-:Y:S01]  /*cde0*/  FMUL.FTZ R57, R57, R59 ;  /* 0x0000003b39397220 */ /* 0x000fe20000410000 */
[--C-:B------:R-:W-:Y:S02]  /*cdf0*/  HADD2.F32 R54, -RZ, R6.reuse.H0_H0 ;  /* 0x20000006ff367230 */ /* 0x100fe40000004100 */
[----:B------:R-:W-:Y:S01]  /*ce00*/  FMUL.FTZ R86, R4, R85 ;  /* 0x0000005504567220 */ /* 0x000fe20000410000 */
[----:B------:R-:W-:Y:S01]  /*ce10*/  FFMA.FTZ R88, R56, R60, R57 ;  /* 0x0000003c38587223 */ /* 0x000fe20000010039 */
[----:B------:R-:W-:-:S02]  /*ce20*/  HADD2.F32 R55, -RZ, R6.H1_H1 ;  /* 0x30000006ff377230 */ /* 0x000fc40000004100 */
[-C--:B------:R-:W-:Y:S01]  /*ce30*/  FMUL.FTZ R60, R4, R58.reuse ;  /* 0x0000003a043c7220 */ /* 0x080fe20000410000 */
[C---:B------:R-:W-:Y:S01]  /*ce40*/  FFMA.FTZ R86, R7.reuse, R58, -R86 ;  /* 0x0000003a07567223 */ /* 0x040fe20000010856 */
[--C-:B------:R-:W-:Y:S02]  /*ce50*/  HADD2.F32 R6, -RZ, R5.reuse.H0_H0 ;  /* 0x20000005ff067230 */ /* 0x100fe40000004100 */
[----:B------:R-:W-:Y:S01]  /*ce60*/  FFMA.FTZ R61, R56, R59, -R61 ;  /* 0x0000003b383d7223 */ /* 0x000fe2000001083d */
[----:B------:R-:W-:Y:S02]  /*ce70*/  HADD2.F32 R58, -RZ, R82.H0_H0 ;  /* 0x20000052ff3a7230 */ /* 0x000fe40000004100 */
[----:B------:R-:W-:Y:S01]  /*ce80*/  FFMA.FTZ R85, R7, R85, R60 ;  /* 0x0000005507557223 */ /* 0x000fe2000001003c */
[----:B------:R-:W-:Y:S02]  /*ce90*/  HADD2.F32 R5, -RZ, R5.H1_H1 ;  /* 0x30000005ff057230 */ /* 0x000fe40000004100 */
[----:B------:R-:W-:-:S02]  /*cea0*/  HADD2.F32 R56, -RZ, R81.H1_H1 ;  /* 0x30000051ff387230 */ /* 0x000fc40000004100 */
[C---:B------:R-:W-:Y:S01]  /*ceb0*/  FMUL.FTZ R59, R55.reuse, R58 ;  /* 0x0000003a373b7220 */ /* 0x040fe20000410000 */
[----:B------:R-:W-:Y:S02]  /*cec0*/  HADD2.F32 R57, -RZ, R87.H0_H0 ;  /* 0x20000057ff397230 */ /* 0x000fe40000004100 */
[----:B------:R-:W-:Y:S02]  /*ced0*/  HADD2.F32 R4, -RZ, R89.H0_H0 ;  /* 0x20000059ff047230 */ /* 0x000fe40000004100 */
[-C--:B------:R-:W-:Y:S01]  /*cee0*/  FMUL.FTZ R55, R55, R56.reuse ;  /* 0x0000003837377220 */ /* 0x080fe20000410000 */
[C---:B------:R-:W-:Y:S01]  /*cef0*/  FFMA.FTZ R59, R54.reuse, R56, -R59 ;  /* 0x00000038363b7223 */ /* 0x040fe2000001083b */
[C---:B------:R-:W-:Y:S01]  /*cf00*/  FMUL.FTZ R7, R5.reuse, R57 ;  /* 0x0000003905077220 */ /* 0x040fe20000410000 */
[----:B------:R-:W-:Y:S01]  /*cf10*/  FMUL.FTZ R60, R5, R4 ;  /* 0x00000004053c7220 */ /* 0x000fe20000410000 */
[----:B------:R-:W-:Y:S02]  /*cf20*/  FFMA.FTZ R54, R54, R58, R55 ;  /* 0x0000003a36367223 */ /* 0x000fe40000010037 */
[----:B------:R-:W-:Y:S01]  /*cf30*/  FFMA.FTZ R5, R6, R4, -R7 ;  /* 0x0000000406057223 */ /* 0x000fe20000010807 */
[----:B------:R-:W-:Y:S01]  /*cf40*/  F2FP.F16.F32.PACK_AB R7, R88, R61 ;  /* 0x0000003d5807723e */ /* 0x000fe200000000ff */
[----:B------:R-:W-:Y:S01]  /*cf50*/  FFMA.FTZ R60, R6, R57, R60 ;  /* 0x00000039063c7223 */ /* 0x000fe2000001003c */
[----:B------:R-:W-:-:S02]  /*cf60*/  F2FP.F16.F32.PACK_AB R4, R85, R86 ;  /* 0x000000565504723e */ /* 0x000fc400000000ff */
[----:B------:R-:W-:Y:S02]  /*cf70*/  F2FP.F16.F32.PACK_AB R6, R54, R59 ;  /* 0x0000003b3606723e */ /* 0x000fe400000000ff */
[----:B------:R-:W-:-:S05]  /*cf80*/  F2FP.F16.F32.PACK_AB R5, R60, R5 ;  /* 0x000000053c05723e */ /* 0x000fca00000000ff */
[----:B------:R1:W-:Y:S02]  /*cf90*/  STS.128 [R0], R4 ;  /* 0x0000000400007388 */ /* 0x0003e40000000c00 */
.L_x_5869:
[----:B------:R-:W-:Y:S05]  /*cfa0*/  BSYNC B2 ;  /* 0x0000000000027941 */ /* 0x000fea0003800000 */
.L_x_5868:
[----:B------:R-:W-:Y:S04]  /*cfb0*/  BSSY B2, `(.L_x_5870) ;  /* 0x000002c000027945 */ /* 0x000fe80003800000 */
[----:B------:R-:W-:Y:S05]  /*cfc0*/  @P2 BRA `(.L_x_5871) ;  /* 0x0000000000a82947 */ /* 0x000fea0003800000 */
[----:B01----:R-:W0:Y:S01]  /*cfd0*/  LDS.128 R4, [R3+0x19400] ;  /* 0x0194000003047984 */ /* 0x003e220000000c00 */
[----:B------:R-:W-:Y:S01]  /*cfe0*/  SHF.R.U32.HI R55, RZ, 0x10, R53 ;  /* 0x00000010ff377819 */ /* 0x000fe20000011635 */
[----:B------:R-:W-:Y:S01]  /*cff0*/  HADD2.F32 R54, -RZ, R77.H0_H0 ;  /* 0x2000004dff367230 */ /* 0x000fe20000004100 */
[----:B------:R-:W-:Y:S01]  /*d000*/  SHF.R.U32.HI R57, RZ, 0x10, R51 ;  /* 0x00000010ff397819 */ /* 0x000fe20000011633 */
[--C-:B------:R-:W-:Y:S01]  /*d010*/  HADD2.F32 R56, -RZ, R76.reuse.H0_H0 ;  /* 0x2000004cff387230 */ /* 0x100fe20000004100 */
        /* <DEDUP_REMOVED lines=37> */
.L_x_5871:
[----:B------:R-:W-:Y:S05]  /*d270*/  BSYNC B2 ;  /* 0x0000000000027941 */ /* 0x000fea0003800000 */
.L_x_5870:
[----:B------:R-:W-:Y:S04]  /*d280*/  BSSY B2, `(.L_x_5872) ;  /* 0x000002c000027945 */ /* 0x000fe80003800000 */
[----:B------:R-:W-:Y:S05]  /*d290*/  @P3 BRA `(.L_x_5873) ;  /* 0x0000000000a83947 */ /* 0x000fea0003800000 */
[----:B012---:R-:W0:Y:S01]  /*d2a0*/  LDS.128 R4, [R0+0x4000] ;  /* 0x0040000000047984 */ /* 0x007e220000000c00 */
        /* <DEDUP_REMOVED lines=41> */
.L_x_5873:
[----:B------:R-:W-:Y:S05]  /*d540*/  BSYNC B2 ;  /* 0x0000000000027941 */ /* 0x000fea0003800000 */
.L_x_5872:
[----:B------:R-:W-:Y:S04]  /*d550*/  BSSY B2, `(.L_x_5874) ;  /* 0x000002c000027945 */ /* 0x000fe80003800000 */
[----:B------:R-:W-:Y:S05]  /*d560*/  @P4 BRA `(.L_x_5875) ;  /* 0x0000000000a84947 */ /* 0x000fea0003800000 */
[----:B0123--:R-:W0:Y:S01]  /*d570*/  LDS.128 R4, [R3+0x1d400] ;  /* 0x01d4000003047984 */ /* 0x00fe220000000c00 */
        /* <DEDUP_REMOVED lines=41> */
.L_x_5875:
[----:B------:R-:W-:Y:S05]  /*d810*/  BSYNC B2 ;  /* 0x0000000000027941 */ /* 0x000fea0003800000 */
.L_x_5874:
        /* <DEDUP_REMOVED lines=43> */
.L_x_5865:
[----:B------:R-:W-:Y:S05]  /*dad0*/  BSYNC B1 ;  /* 0x0000000000017941 */ /* 0x000fea0003800000 */
.L_x_5864:
        /* <DEDUP_REMOVED lines=13> */
[----:B------:R-:W-:Y:S01]  /*dbb0*/  HADD2.F32 R38, -RZ, R84.H0_H0 ;  /* 0x20000054ff267230 */ /* 0x000fe20000004100 */
[----:B------:R-:W-:Y:S01]  /*dbc0*/  SHF.R.U32.HI R39, RZ, 0x10, R41 ;  /* 0x00000010ff277819 */ /* 0x000fe20000011629 */
[--C-:B------:R-:W-:Y:S01]  /*dbd0*/  HADD2.F32 R40, -RZ, R83.reuse.H0_H0 ;  /* 0x20000053ff287230 */ /* 0x100fe20000004100 */
[--C-:B------:R-:W-:Y:S01]  /*dbe0*/  SHF.R.U32.HI R41, RZ, 0x10, R31.reuse ;  /* 0x00000010ff297819 */ /* 0x100fe2000001161f */
[----:B------:R-:W-:Y:S01]  /*dbf0*/  HADD2.F32 R83, -RZ, R83.H1_H1 ;  /* 0x30000053ff537230 */ /* 0x000fe20000004100 */
        /* <DEDUP_REMOVED lines=35> */
.L_x_5878:
[----:B------:R-:W-:Y:S05]  /*de30*/  BSYNC B1 ;  /* 0x0000000000017941 */ /* 0x000fea0003800000 */
.L_x_5877:
[----:B------:R-:W-:Y:S04]  /*de40*/  BSSY B1, `(.L_x_5879) ;  /* 0x000002c000017945 */ /* 0x000fe80003800000 */
[----:B------:R-:W-:Y:S05]  /*de50*/  @P1 BRA `(.L_x_5880) ;  /* 0x0000000000a81947 */ /* 0x000fea0003800000 */
[----:B0-----:R-:W0:Y:S01]  /*de60*/  LDS.128 R4, [R0+0x2000] ;  /* 0x0020000000047984 */ /* 0x001e220000000c00 */
[----:B------:R-:W-:Y:S01]  /*de70*/  SHF.R.U64 R41, R34, 0x10, R35 ;  /* 0x0000001022297819 */ /* 0x000fe20000001223 */
[----:B------:R-:W-:Y:S01]  /*de80*/  HADD2.F32 R81, -RZ, R81.H0_H0 ;  /* 0x20000051ff517230 */ /* 0x000fe20000004100 */
        /* <DEDUP_REMOVED lines=39> */
.L_x_5880:
[----:B------:R-:W-:Y:S05]  /*e100*/  BSYNC B1 ;  /* 0x0000000000017941 */ /* 0x000fea0003800000 */
.L_x_5879:
        /* <DEDUP_REMOVED lines=44> */
.L_x_5882:
[----:B------:R-:W-:Y:S05]  /*e3d0*/  BSYNC B1 ;  /* 0x0000000000017941 */ /* 0x000fea0003800000 */
.L_x_5881:
        /* <DEDUP_REMOVED lines=44> */
.L_x_5884:
[----:B------:R-:W-:Y:S05]  /*e6a0*/  BSYNC B1 ;  /* 0x0000000000017941 */ /* 0x000fea0003800000 */
.L_x_5883:
        /* <DEDUP_REMOVED lines=44> */
.L_x_5886:
[----:B------:R-:W-:Y:S05]  /*e970*/  BSYNC B1 ;  /* 0x0000000000017941 */ /* 0x000fea0003800000 */
.L_x_5885:
        /* <DEDUP_REMOVED lines=32> */
[CC--:B------:R-:W-:Y:S01]  /*eb80*/  FMUL.FTZ R11, R5.reuse, R9.reuse ;  /* 0x00000009050b7220 */ /* 0x0c0fe20000410000 */
        /* <DEDUP_REMOVED lines=11> */
.L_x_5855:
[----:B------:R-:W0:Y:S01]  /*ec40*/  LDC R75, c[0x0][0x448] ;  /* 0x00011200ff4b7b82 */ /* 0x000e220000000800 */
[----:B------:R-:W-:Y:S01]  /*ec50*/  LEA.HI R40, R40, R73, RZ, 0x2 ;  /* 0x0000004928287211 */ /* 0x000fe200078f10ff */
[----:B------:R-:W-:Y:S01]  /*ec60*/  ULDC.64 UR4, c[0x0][0x3f8] ;  /* 0x0000fe0000047ab9 */ /* 0x000fe20000000a00 */
[----:B------:R-:W-:Y:S01]  /*ec70*/  ULDC.64 UR6, c[0x0][0x408] ;  /* 0x0001020000067ab9 */ /* 0x000fe20000000a00 */
[----:B------:R-:W-:Y:S01]  /*ec80*/  MOV R6, R146 ;  /* 0x0000009200067202 */ /* 0x000fe20000000f00 */
[----:B------:R-:W-:Y:S01]  /*ec90*/  IMAD.MOV.U32 R4, RZ, RZ, R24 ;  /* 0x000000ffff047224 */ /* 0x000fe200078e0018 */
[----:B------:R-:W-:Y:S01]  /*eca0*/  LOP3.LUT R40, R40, 0xfffffffc, RZ, 0xc0, !PT ;  /* 0xfffffffc28287812 */ /* 0x000fe200078ec0ff */
[----:B------:R-:W-:Y:S01]  /*ecb0*/  IMAD.MOV.U32 R7, RZ, RZ, R29 ;  /* 0x000000ffff077224 */ /* 0x000fe200078e001d */
[----:B------:R-:W-:-:S03]  /*ecc0*/  SHF.R.S32.HI R21, RZ, 0x1f, R206 ;  /* 0x0000001fff157819 */ /* 0x000fc600000114ce */
[----:B------:R-:W-:Y:S01]  /*ecd0*/  IMAD.IADD R73, R73, 0x1, -R40 ;  /* 0x0000000149497824 */ /* 0x000fe200078e0a28 */
[----:B------:R-:W-:-:S03]  /*ece0*/  LEA.HI R69, R21, R206, RZ, 0x3 ;  /* 0x000000ce15457211 */ /* 0x000fc600078f18ff */
[----:B------:R-:W-:Y:S01]  /*ecf0*/  IMAD R3, R73, 0x40, R64 ;  /* 0x0000004049037824 */ /* 0x000fe200078e0240 */
        /* <DEDUP_REMOVED lines=19> */
[----:B------:R-:W-:Y:S01]  /*ee30*/  SHF.R.S32.HI R0, RZ, 0x1f, R207 ;  /* 0x0000001fff007819 */ /* 0x000fe200000114cf */
[----:B------:R-:W-:Y:S01]  /*ee40*/  IMAD.IADD R71, R7, 0x1, R71 ;  /* 0x0000000107477824 */ /* 0x000fe200078e0247 */
[----:B------:R-:W-:-:S02]  /*ee50*/  LEA R70, P1, R6, UR6, 0x1 ;  /* 0x0000000606467c11 */ /* 0x000fc4000f8208ff */
[----:B------:R-:W-:Y:S02]  /*ee60*/  LEA.HI R3, R0, R207, RZ, 0x3 ;  /* 0x000000cf00037211 */ /* 0x000fe400078f18ff */
        /* <DEDUP_REMOVED lines=10> */
.L_x_6159:
        /* <DEDUP_REMOVED lines=26> */
[----:B------:R-:W-:Y:S02]  /*f0b0*/  @!P1 SHF.L.U32 R13, R72, 0x3, RZ ;  /* 0x00000003480d9819 */ /* 0x000fe400000006ff */
[----:B------:R-:W-:Y:S01]  /*f0c0*/  @!P2 IMAD.SHL.U32 R25, R20, 0x8, RZ ;  /* 0x000000081419a824 */ /* 0x000fe200078e00ff */
[----:B------:R4:W5:Y:S01]  /*f0d0*/  @!P0 LD.E.128 R32, desc[UR60][R10.64] ;  /* 0x0000003c0a208980 */ /* 0x000962000c101d00 */
        /* <DEDUP_REMOVED lines=9> */
[--C-:B----4-:R-:W-:Y:S01]  /*f170*/  @!P2 IMAD.WIDE R10, R25, 0x2, R14.reuse ;  /* 0x00000002190aa825 */ /* 0x110fe200078e020e */
[----:B------:R-:W-:Y:S01]  /*f180*/  CS2R R24, SRZ ;  /* 0x0000000000187805 */ /* 0x000fe2000001ff00 */
[----:B------:R0:W5:Y:S02]  /*f190*/  @!P1 LD.E.128 R28, desc[UR60][R4.64] ;  /* 0x0000003c041c9980 */ /* 0x000164000c101d00 */
[--C-:B------:R-:W-:Y:S02]  /*f1a0*/  @!P1 IMAD.WIDE R8, R13, 0x2, R14.reuse ;  /* 0x000000020d089825 */ /* 0x100fe400078e020e */
[----:B------:R0:W5:Y:S02]  /*f1b0*/  @!P2 LD.E.128 R36, desc[UR60][R10.64] ;  /* 0x0000003c0a24a980 */ /* 0x000164000c101d00 */
[----:B------:R-:W-:-:S02]  /*f1c0*/  @!P0 IMAD.WIDE R14, R18, 0x2, R14 ;  /* 0x00000002120e8825 */ /* 0x000fc400078e020e */
[----:B------:R0:W5:Y:S04]  /*f1d0*/  @!P1 LD.E.128 R40, desc[UR60][R8.64] ;  /* 0x0000003c08289980 */ /* 0x000168000c101d00 */
[----:B------:R0:W5:Y:S04]  /*f1e0*/  @!P0 LD.E.128 R44, desc[UR60][R14.64] ;  /* 0x0000003c0e2c8980 */ /* 0x000168000c101d00 */
[----:B------:R0:W5:Y:S02]  /*f1f0*/  @!P2 LD.E.128 R24, desc[UR60][R6.64] ;  /* 0x0000003c0618a980 */ /* 0x000164000c101d00 */
.L_x_5889:
[----:B------:R-:W-:Y:S05]  /*f200*/  BSYNC B1 ;  /* 0x0000000000017941 */ /* 0x000fea0003800000 */
.L_x_5888:
        /* <DEDUP_REMOVED lines=49> */
.L_x_6165:
        /* <DEDUP_REMOVED lines=25> */
[----:B------:R-:W-:Y:S02]  /*f6b0*/  @!P1 IMAD.SHL.U32 R65, R72, 0x8, RZ ;  /* 0x0000000848419824 */ /* 0x000fe400078e00ff */
[----:B------:R-:W-:Y:S01]  /*f6c0*/  @!P2 SHF.L.U32 R67, R20, 0x3, RZ ;  /* 0x000000031443a819 */ /* 0x000fe200000006ff */
        /* <DEDUP_REMOVED lines=8> */
[----:B------:R-:W-:Y:S01]  /*f750*/  CS2R R14, SRZ ;  /* 0x00000000000e7805 */ /* 0x000fe2000001ff00 */
[----:B------:R4:W5:Y:S01]  /*f760*/  @!P1 LD.E.128 R52, desc[UR60][R60.64] ;  /* 0x0000003c3c349980 */ /* 0x000962000c101d00 */
[--C-:B--23--:R-:W-:Y:S01]  /*f770*/  @!P1 IMAD.WIDE R64, R65, 0x2, R70.reuse ;  /* 0x0000000241409825 */ /* 0x10cfe200078e0246 */
[----:B0-----:R-:W-:Y:S02]  /*f780*/  CS2R R12, SRZ ;  /* 0x00000000000c7805 */ /* 0x001fe4000001ff00 */
[----:B------:R4:W5:Y:S01]  /*f790*/  @!P2 LD.E.128 R56, desc[UR60][R62.64] ;  /* 0x0000003c3e38a980 */ /* 0x000962000c101d00 */
[----:B------:R-:W-:-:S03]  /*f7a0*/  @!P2 IMAD.WIDE R66, R67, 0x2, R70 ;  /* 0x000000024342a825 */ /* 0x000fc600078e0246 */
[----:B------:R4:W5:Y:S01]  /*f7b0*/  @!P1 LD.E.128 R8, desc[UR60][R64.64] ;  /* 0x0000003c40089980 */ /* 0x000962000c101d00 */
[----:B------:R-:W-:-:S03]  /*f7c0*/  @!P0 IMAD.WIDE R70, R18, 0x2, R70 ;  /* 0x0000000212468825 */ /* 0x000fc600078e0246 */
[----:B------:R4:W5:Y:S04]  /*f7d0*/  @!P2 LD.E.128 R12, desc[UR60][R66.64] ;  /* 0x0000003c420ca980 */ /* 0x000968000c101d00 */
[----:B------:R4:W5:Y:S02]  /*f7e0*/  @!P0 LD.E.128 R4, desc[UR60][R70.64] ;  /* 0x0000003c46048980 */ /* 0x000964000c101d00 */
.L_x_5892:
[----:B------:R-:W-:Y:S05]  /*f7f0*/  BSYNC B1 ;  /* 0x0000000000017941 */ /* 0x000fea0003800000 */
.L_x_5891:
[----:B----4-:R-:W-:Y:S01]  /*f800*/  LEA.HI R60, R233, R233, RZ, 0x1 ;  /* 0x000000e9e93c7211 */ /* 0x010fe200078f08ff */
[----:B-----5:R-:W-:Y:S01]  /*f810*/  IMAD.MOV.U32 R61, RZ, RZ, R4 ;  /* 0x000000ffff3d7224 */ /* 0x020fe200078e0004 */
[----:B--2---:R-:W-:Y:S01]  /*f820*/  VIADDMNMX R71, R75, -R223, 0x80, PT ;  /* 0x000000804b477446 */ /* 0x004fe200038009df */
[----:B-1----:R-:W-:Y:S01]  /*f830*/  IMAD.MOV.U32 R62, RZ, RZ, R5 ;  /* 0x000000ffff3e7224 */ /* 0x002fe200078e0005 */
[----:B------:R-:W-:Y:S01]  /*f840*/  LOP3.LUT R60, R60, 0xfffffffe, RZ, 0xc0, !PT ;  /* 0xfffffffe3c3c7812 */ /* 0x000fe200078ec0ff */
[----:B0-----:R-:W-:Y:S01]  /*f850*/  IMAD.MOV.U32 R63, RZ, RZ, R7 ;  /* 0x000000ffff3f7224 */ /* 0x001fe200078e0007 */
[----:B------:R-:W-:Y:S01]  /*f860*/  BSSY B1, `(.L_x_5893) ;  /* 0x0000029000017945 */ /* 0x000fe20003800000 */
[----:B------:R-:W-:Y:S01]  /*f870*/  IMAD.MOV.U32 R64, RZ, RZ, R10 ;  /* 0x000000ffff407224 */ /* 0x000fe200078e000a */
[----:B------:R-:W-:Y:S01]  /*f880*/  PRMT R88, R61, 0x5410, R62 ;  /* 0x000054103d587816 */ /* 0x000fe2000000003e */
[----:B------:R-:W-:Y:S01]  /*f890*/  IMAD.MOV.U32 R61, RZ, RZ, R6 ;  /* 0x000000ffff3d7224 */ /* 0x000fe200078e0006 */
[----:B------:R-:W-:Y:S01]  /*f8a0*/  ISETP.GE.AND P1, PT, R204, R71, PT ;  /* 0x00000047cc00720c */ /* 0x000fe20003f26270 */
[----:B------:R-:W-:Y:S01]  /*f8b0*/  IMAD.IADD R60, R233, 0x1, -R60 ;  /* 0x00000001e93c7824 */ /* 0x000fe200078e0a3c */
[----:B------:R-:W-:Y:S01]  /*f8c0*/  PRMT R81, R64, 0x7610, R81 ;  /* 0x0000761040517816 */ /* 0x000fe20000000051 */
[----:B------:R-:W-:Y:S01]  /*f8d0*/  IMAD.MOV.U32 R62, RZ, RZ, R8 ;  /* 0x000000ffff3e7224 */ /* 0x000fe200078e0008 */
[----:B------:R-:W-:Y:S01]  /*f8e0*/  PRMT R89, R61, 0x5410, R63 ;  /* 0x000054103d597816 */ /* 0x000fe2000000003f */
[----:B------:R-:W-:Y:S01]  /*f8f0*/  IMAD.MOV.U32 R64, RZ, RZ, R14 ;  /* 0x000000ffff407224 */ /* 0x000fe200078e000e */
[----:B------:R-:W-:Y:S01]  /*f900*/  SHF.L.U32 R61, R60, 0x1f, RZ ;  /* 0x0000001f3c3d7819 */ /* 0x000fe200000006ff */
[----:B------:R-:W-:Y:S01]  /*f910*/  IMAD.MOV.U32 R60, RZ, RZ, R11 ;  /* 0x000000ffff3c7224 */ /* 0x000fe200078e000b */
[----:B------:R-:W-:-:S02]  /*f920*/  MOV R63, R9 ;  /* 0x00000009003f7202 */ /* 0x000fc40000000f00 */
[----:B------:R-:W0:Y:S01]  /*f930*/  SYNCS.PHASECHK.TRANS64.TRYWAIT P0, [R16+URZ+0x36800], R61 ;  /* 0x0368003d100075a7 */ /* 0x000e22000800017f */
[----:B------:R-:W-:Y:S01]  /*f940*/  PRMT R74, R64, 0x7610, R74 ;  /* 0x00007610404a7816 */ /* 0x000fe2000000004a */
[----:B------:R-:W-:Y:S01]  /*f950*/  IMAD.MOV.U32 R64, RZ, RZ, R50 ;  /* 0x000000ffff407224 */ /* 0x000fe200078e0032 */
[----:B------:R-:W-:Y:S01]  /*f960*/  PRMT R80, R62, 0x5410, R63 ;  /* 0x000054103e507816 */ /* 0x000fe2000000003f */
[----:B------:R-:W-:Y:S01]  /*f970*/  IMAD.MOV.U32 R62, RZ, RZ, R12 ;  /* 0x000000ffff3e7224 */ /* 0x000fe200078e000c */
[----:B------:R-:W-:Y:S01]  /*f980*/  PRMT R81, R81, 0x5410, R60 ;  /* 0x0000541051517816 */ /* 0x000fe2000000003c */
[----:B------:R-:W-:Y:S01]  /*f990*/  IMAD.MOV.U32 R63, RZ, RZ, R13 ;  /* 0x000000ffff3f7224 */ /* 0x000fe200078e000d */
[----:B------:R-:W-:Y:S01]  /*f9a0*/  PRMT R91, R64, 0x7610, R91 ;  /* 0x00007610405b7816 */ /* 0x000fe2000000005b */
[----:B------:R-:W-:Y:S02]  /*f9b0*/  IMAD.MOV.U32 R60, RZ, RZ, R15 ;  /* 0x000000ffff3c7224 */ /* 0x000fe400078e000f */
[----:B------:R-:W-:Y:S01]  /*f9c0*/  IMAD.MOV.U32 R64, RZ, RZ, R57 ;  /* 0x000000ffff407224 */ /* 0x000fe200078e0039 */
[----:B---3--:R-:W-:Y:S01]  /*f9d0*/  PRMT R70, R62, 0x5410, R63 ;  /* 0x000054103e467816 */ /* 0x008fe2000000003f */
[----:B------:R-:W-:Y:S01]  /*f9e0*/  IMAD.MOV.U32 R63, RZ, RZ, R49 ;  /* 0x000000ffff3f7224 */ /* 0x000fe200078e0031 */
[----:B------:R-:W-:-:S02]  /*f9f0*/  MOV R62, R48 ;  /* 0x00000030003e7202 */ /* 0x000fc40000000f00 */
[----:B------:R-:W-:Y:S01]  /*fa00*/  PRMT R74, R74, 0x5410, R60 ;  /* 0x000054104a4a7816 */ /* 0x000fe2000000003c */
        /* <DEDUP_REMOVED lines=10> */
[----:B------:R-:W-:Y:S01]  /*fab0*/  IMAD.MOV.U32 R60, RZ, RZ, R58 ;  /* 0x000000ffff3c7224 */ /* 0x000fe200078e003a */
[----:B------:R-:W-:Y:S01]  /*fac0*/  PRMT R76, R63, 0x5410, R64 ;  /* 0x000054103f4c7816 */ /* 0x000fe20000000040 */
[----:B------:R-:W-:Y:S01]  /*fad0*/  IMAD.MOV.U32 R62, RZ, RZ, R59 ;  /* 0x000000ffff3e7224 */ /* 0x000fe200078e003b */
[----:B0-----:R-:W-:Y:S06]  /*fae0*/  @!P0 BRA `(.L_x_5894) ;  /* 0x0000020400088947 */ /* 0x001fec0003800000 */
.L_x_6166:
[----:B------:R-:W-:Y:S05]  /*faf0*/  BSYNC B1 ;  /* 0x0000000000017941 */ /* 0x000fea0003800000 */
.L_x_5893:
        /* <DEDUP_REMOVED lines=10> */
[--C-:B------:R-:W-:Y:S01]  /*fba0*/  HADD2.F32 R110, -RZ, R100.reuse.H0_H0 ;  /* 0x20000064ff6e7230 */ /* 0x100fe20000004100 */
[----:B------:R-:W-:Y:S01]  /*fbb0*/  LOP3.LUT R60, R216, 0x38, R18, 0xf8, !PT ;  /* 0x00000038d83c7812 */ /* 0x000fe200078ef812 */
[----:B------:R-:W-:Y:S01]  /*fbc0*/  HADD2.F32 R108, -RZ, R100.H1_H1 ;  /* 0x30000064ff6c7230 */ /* 0x000fe20000004100 */
        /* <DEDUP_REMOVED lines=13> */
[--C-:B------:R-:W-:Y:S01]  /*fca0*/  SHF.R.U32.HI R96, RZ, 0x10, R33.reuse ;  /* 0x00000010ff607819 */ /* 0x100fe20000011621 */
[----:B------:R-:W-:Y:S01]  /*fcb0*/  HADD2.F32 R105, -RZ, R97.H0_H0 ;  /* 0x20000061ff697230 */ /* 0x000fe20000004100 */
[----:B------:R-:W-:Y:S01]  /*fcc0*/  SHF.R.U64 R32, R32, 0x10, R33 ;  /* 0x0000001020207819 */ /* 0x000fe20000001221 */
[----:B------:R-:W-:Y:S01]  /*fcd0*/  IMAD R79, R65, 0x2, R16 ;  /* 0x00000002414f7824 */ /* 0x000fe200078e0210 */
[----:B------:R-:W-:-:S02]  /*fce0*/  SHF.R.U64 R33, R44, 0x10, R45 ;  /* 0x000000102c217819 */ /* 0x000fc4000000122d */
[--C-:B------:R-:W-:Y:S02]  /*fcf0*/  SHF.R.U64 R34, R34, 0x10, R35.reuse ;  /* 0x0000001022227819 */ /* 0x100fe40000001223 */
[----:B------:R-:W1:Y:S01]  /*fd00*/  LDS.128 R64, [R79+0x15400] ;  /* 0x015400004f407984 */ /* 0x000e620000000c00 */
[----:B------:R-:W-:Y:S02]  /*fd10*/  SHF.R.U32.HI R44, RZ, 0x10, R35 ;  /* 0x00000010ff2c7819 */ /* 0x000fe40000011623 */
[--C-:B------:R-:W-:Y:S02]  /*fd20*/  SHF.R.U64 R35, R46, 0x10, R47.reuse ;  /* 0x000000102e237819 */ /* 0x100fe4000000122f */
[----:B------:R-:W-:Y:S01]  /*fd30*/  SHF.R.U32.HI R46, RZ, 0x10, R47 ;  /* 0x00000010ff2e7819 */ /* 0x000fe2000001162f */
[----:B------:R-:W-:Y:S02]  /*fd40*/  HADD2.F32 R44, -RZ, R44.H0_H0 ;  /* 0x2000002cff2c7230 */ /* 0x000fe40000004100 */
[----:B0-----:R-:W-:-:S02]  /*fd50*/  HADD2.F32 R99, -RZ, R61.H0_H0 ;  /* 0x2000003dff637230 */ /* 0x001fc40000004100 */
[----:B------:R-:W-:Y:S02]  /*fd60*/  HADD2.F32 R98, -RZ, R61.H1_H1 ;  /* 0x3000003dff627230 */ /* 0x000fe40000004100 */
[----:B------:R-:W-:Y:S02]  /*fd70*/  HADD2.F32 R61, -RZ, R60.H0_H0 ;  /* 0x2000003cff3d7230 */ /* 0x000fe40000004100 */
[----:B------:R-:W-:Y:S02]  /*fd80*/  HADD2.F32 R45, -RZ, R62.H0_H0 ;  /* 0x2000003eff2d7230 */ /* 0x000fe40000004100 */
[----:B------:R-:W-:Y:S02]  /*fd90*/  HADD2.F32 R47, -RZ, R63.H0_H0 ;  /* 0x2000003fff2f7230 */ /* 0x000fe40000004100 */
[--C-:B-1----:R-:W-:Y:S02]  /*fda0*/  HADD2.F32 R107, -RZ, R65.reuse.H0_H0 ;  /* 0x20000041ff6b7230 */ /* 0x102fe40000004100 */
[----:B------:R-:W-:-:S02]  /*fdb0*/  HADD2.F32 R104, -RZ, R65.H1_H1 ;  /* 0x30000041ff687230 */ /* 0x000fc40000004100 */
[----:B------:R-:W-:Y:S02]  /*fdc0*/  HADD2.F32 R102, -RZ, R64.H0_H0 ;  /* 0x20000040ff667230 */ /* 0x000fe40000004100 */
[C---:B------:R-:W-:Y:S01]  /*fdd0*/  FMUL.FTZ R112, R107.reuse, R110 ;  /* 0x0000006e6b707220 */ /* 0x040fe20000410000 */
[-C--:B------:R-:W-:Y:S01]  /*fde0*/  FMUL.FTZ R114, R107, R108.reuse ;  /* 0x0000006c6b727220 */ /* 0x080fe20000410000 */
[----:B------:R-:W-:Y:S02]  /*fdf0*/  HADD2.F32 R107, -RZ, R96.H0_H0 ;  /* 0x20000060ff6b7230 */ /* 0x000fe40000004100 */
[----:B------:R-:W-:Y:S01]  /*fe00*/  FMUL.FTZ R109, R104, R105 ;  /* 0x00000069686d7220 */ /* 0x000fe20000410000 */
[C---:B------:R-:W-:Y:S01]  /*fe10*/  FFMA.FTZ R97, R99.reuse, R108, -R112 ;  /* 0x0000006c63617223 */ /* 0x040fe20000010870 */
[--C-:B------:R-:W-:Y:S02]  /*fe20*/  HADD2.F32 R108, -RZ, R106.reuse.H1_H1 ;  /* 0x3000006aff6c7230 */ /* 0x100fe40000004100 */
[----:B------:R-:W-:Y:S01]  /*fe30*/  FFMA.FTZ R99, R99, R110, R114 ;  /* 0x0000006e63637223 */ /* 0x000fe20000010072 */
[----:B------:R-:W-:-:S02]  /*fe40*/  HADD2.F32 R106, -RZ, R106.H0_H0 ;  /* 0x2000006aff6a7230 */ /* 0x000fc40000004100 */
[-C--:B------:R-:W-:Y:S01]  /*fe50*/  FMUL.FTZ R111, R104, R107.reuse ;  /* 0x0000006b686f7220 */ /* 0x080fe20000410000 */
[----:B------:R-:W-:Y:S01]  /*fe60*/  FFMA.FTZ R96, R98, R107, -R109 ;  /* 0x0000006b62607223 */ /* 0x000fe2000001086d */
[C---:B------:R-:W-:Y:S01]  /*fe70*/  FMUL.FTZ R110, R102.reuse, R108 ;  /* 0x0000006c666e7220 */ /* 0x040fe20000410000 */
[----:B------:R-:W-:Y:S02]  /*fe80*/  HADD2.F32 R100, -RZ, R66.H0_H0 ;  /* 0x20000042ff647230 */ /* 0x000fe40000004100 */
[-C--:B------:R-:W-:Y:S01]  /*fe90*/  FMUL.FTZ R107, R102, R106.reuse ;  /* 0x0000006a666b7220 */ /* 0x080fe20000410000 */
[--C-:B------:R-:W-:Y:S02]  /*fea0*/  HADD2.F32 R104, -RZ, R103.reuse.H1_H1 ;  /* 0x30000067ff687230 */ /* 0x100fe40000004100 */
[C---:B------:R-:W-:Y:S01]  /*feb0*/  FFMA.FTZ R102, R61.reuse, R106, -R110 ;  /* 0x0000006a3d667223 */ /* 0x040fe2000001086e */
[----:B------:R-:W-:Y:S02]  /*fec0*/  HADD2.F32 R103, -RZ, R103.H0_H0 ;  /* 0x20000067ff677230 */ /* 0x000fe40000004100 */
[----:B------:R-:W-:Y:S01]  /*fed0*/  FFMA.FTZ R61, R61, R108, R107 ;  /* 0x0000006c3d3d7223 */ /* 0x000fe2000001006b */
[----:B------:R-:W-:-:S02]  /*fee0*/  HADD2.F32 R65, -RZ, R67.H0_H0 ;  /* 0x20000043ff417230 */ /* 0x000fc40000004100 */
[C---:B------:R-:W-:Y:S01]  /*fef0*/  FMUL.FTZ R110, R100.reuse, R104 ;  /* 0x00000068646e7220 */ /* 0x040fe20000410000 */
[--C-:B------:R-:W-:Y:S02]  /*ff00*/  HADD2.F32 R108, -RZ, R101.reuse.H0_H0 ;  /* 0x20000065ff6c7230 */ /* 0x100fe40000004100 */
[-C--:B------:R-:W-:Y:S01]  /*ff10*/  FMUL.FTZ R112, R100, R103.reuse ;  /* 0x0000006764707220 */ /* 0x080fe20000410000 */
[----:B------:R-:W-:Y:S02]  /*ff20*/  HADD2.F32 R106, -RZ, R101.H1_H1 ;  /* 0x30000065ff6a7230 */ /* 0x000fe40000004100 */
[----:B------:R-:W-:Y:S01]  /*ff30*/  FFMA.FTZ R100, R45, R103, -R110 ;  /* 0x000000672d647223 */ /* 0x000fe2000001086e */
[----:B------:R-:W-:Y:S02]  /*ff40*/  HADD2.F32 R67, -RZ, R67.H1_H1 ;  /* 0x30000043ff437230 */ /* 0x000fe40000004100 */
[----:B------:R-:W-:Y:S01]  /*ff50*/  FMUL.FTZ R114, R65, R108 ;  /* 0x0000006c41727220 */ /* 0x000fe20000410000 */
[----:B------:R-:W-:-:S02]  /*ff60*/  HADD2.F32 R110, -RZ, R46.H0_H0 ;  /* 0x2000002eff6e7230 */ /* 0x000fc40000004100 */
[----:B------:R-:W-:Y:S01]  /*ff70*/  FMUL.FTZ R65, R65, R106 ;  /* 0x0000006a41417220 */ /* 0x000fe20000410000 */
[----:B------:R-:W-:Y:S02]  /*ff80*/  HADD2.F32 R63, -RZ, R63.H1_H1 ;  /* 0x3000003fff3f7230 */ /* 0x000fe40000004100 */
        /* <DEDUP_REMOVED lines=19> */
[----:B------:R-:W-:Y:S01]  /*100c0*/  FFMA.FTZ R98, R98, R105, R111 ;  /* 0x0000006962627223 */ /* 0x000fe2000001006f */
        /* <DEDUP_REMOVED lines=14> */
.L_x_5898:
[----:B------:R-:W-:Y:S05]  /*101b0*/  BSYNC B2 ;  /* 0x0000000000027941 */ /* 0x000fea0003800000 */
.L_x_5897:
[----:B------:R-:W-:Y:S04]  /*101c0*/  BSSY B2, `(.L_x_5899) ;  /* 0x0000069000027945 */ /* 0x000fe80003800000 */
[----:B------:R-:W-:Y:S05]  /*101d0*/  @P1 BRA `(.L_x_5900) ;  /* 0x00000004009c1947 */ /* 0x000fea0003800000 */
[----:B-1----:R-:W2:Y:S01]  /*101e0*/  LDL R32, [R1+0x50] ;  /* 0x0000500001207983 */ /* 0x002ea20000100800 */
[----:B------:R-:W-:Y:S01]  /*101f0*/  LEA.HI R33, R21, R206, RZ, 0x6 ;  /* 0x000000ce15217211 */ /* 0x000fe200078f30ff */
[--C-:B------:R-:W-:Y:S01]  /*10200*/  HADD2.F32 R79, -RZ, R95.reuse.H1_H1 ;  /* 0x3000005fff4f7230 */ /* 0x100fe20000004100 */
[----:B------:R-:W-:Y:S01]  /*10210*/  LOP3.LUT R34, R216, 0x38, R69, 0xf8, !PT ;  /* 0x00000038d8227812 */ /* 0x000fe200078ef845 */
[----:B------:R-:W-:Y:S01]  /*10220*/  HADD2.F32 R95, -RZ, R95.H0_H0 ;  /* 0x2000005fff5f7230 */ /* 0x000fe20000004100 */
[--C-:B------:R-:W-:Y:S01]  /*10230*/  SHF.R.U64 R28, R28, 0x10, R29.reuse ;  /* 0x000000101c1c7819 */ /* 0x100fe2000000121d */
[----:B------:R-:W-:Y:S01]  /*10240*/  IMAD.SHL.U32 R33, R33, 0x80, RZ ;  /* 0x0000008021217824 */ /* 0x000fe200078e00ff */
[----:B------:R-:W-:Y:S01]  /*10250*/  LOP3.LUT R34, R34, R217, RZ, 0x3c, !PT ;  /* 0x000000d922227212 */ /* 0x000fe200078e3cff */
[--C-:B------:R-:W-:Y:S01]  /*10260*/  HADD2.F32 R98, -RZ, R92.reuse.H0_H0 ;  /* 0x2000005cff627230 */ /* 0x100fe20000004100 */
[----:B------:R-:W-:Y:S01]  /*10270*/  SHF.R.U32.HI R96, RZ, 0x10, R29 ;  /* 0x00000010ff607819 */ /* 0x000fe2000001161d */
[----:B------:R-:W-:Y:S01]  /*10280*/  HADD2.F32 R92, -RZ, R92.H1_H1 ;  /* 0x3000005cff5c7230 */ /* 0x000fe20000004100 */
[----:B------:R-:W-:-:S02]  /*10290*/  LOP3.LUT R45, R33, 0xffffe000, RZ, 0xc0, !PT ;  /* 0xffffe000212d7812 */ /* 0x000fc400078ec0ff */
[----:B------:R-:W-:Y:S02]  /*102a0*/  SHF.R.U64 R29, R30, 0x10, R31 ;  /* 0x000000101e1d7819 */ /* 0x000fe4000000121f */
[----:B------:R-:W-:Y:S02]  /*102b0*/  IADD3 R34, R34, R45, R218 ;  /* 0x0000002d22227210 */ /* 0x000fe40007ffe0da */
[--C-:B------:R-:W-:Y:S01]  /*102c0*/  SHF.R.U64 R30, R42, 0x10, R43.reuse ;  /* 0x000000102a1e7819 */ /* 0x100fe2000000122b */
[----:B------:R-:W-:Y:S01]  /*102d0*/  HADD2.F32 R29, -RZ, R29.H0_H0 ;  /* 0x2000001dff1d7230 */ /* 0x000fe20000004100 */
[----:B------:R-:W-:Y:S02]  /*102e0*/  SHF.R.U32.HI R42, RZ, 0x10, R43 ;  /* 0x00000010ff2a7819 */ /* 0x000fe4000001162b */
[----:B------:R-:W-:Y:S02]  /*102f0*/  SHF.R.U32.HI R97, RZ, 0x10, R41 ;  /* 0x00000010ff617819 */ /* 0x000fe40000011629 */
[----:B------:R-:W-:-:S02]  /*10300*/  SHF.R.U32.HI R31, RZ, 0x10, R31 ;  /* 0x00000010ff1f7819 */ /* 0x000fc4000001161f */
[----:B------:R-:W-:Y:S01]  /*10310*/  SHF.R.U64 R40, R40, 0x10, R41 ;  /* 0x0000001028287819 */ /* 0x000fe20000001229 */
        /* <DEDUP_REMOVED lines=25> */
[----:B------:R-:W-:Y:S01]  /*104b0*/  FMUL.FTZ R99, R43, R79 ;  /* 0x0000004f2b637220 */ /* 0x000fe20000410000 */
[----:B------:R-:W-:Y:S01]  /*104c0*/  FMUL.FTZ R101, R66, R97 ;  /* 0x0000006142657220 */ /* 0x000fe20000410000 */
[----:B------:R-:W-:Y:S02]  /*104d0*/  HADD2.F32 R67, -RZ, R46.H0_H0 ;  /* 0x2000002eff437230 */ /* 0x000fe40000004100 */
[----:B------:R-:W-:Y:S01]  /*104e0*/  FFMA.FTZ R43, R62, R79, -R45 ;  /* 0x0000004f3e2b7223 */ /* 0x000fe2000001082d */
[----:B------:R-:W-:-:S02]  /*104f0*/  HADD2.F32 R79, -RZ, R96.H0_H0 ;  /* 0x20000060ff4f7230 */ /* 0x000fc40000004100 */
[----:B------:R-:W-:Y:S01]  /*10500*/  FFMA.FTZ R45, R62, R95, R99 ;  /* 0x0000005f3e2d7223 */ /* 0x000fe20000010063 */
[--C-:B------:R-:W-:Y:S02]  /*10510*/  HADD2.F32 R96, -RZ, R94.reuse.H0_H0 ;  /* 0x2000005eff607230 */ /* 0x100fe40000004100 */
[----:B------:R-:W-:Y:S02]  /*10520*/  HADD2.F32 R78, -RZ, R47.H0_H0 ;  /* 0x2000002fff4e7230 */ /* 0x000fe40000004100 */
[-C--:B------:R-:W-:Y:S01]  /*10530*/  FMUL.FTZ R95, R66, R79.reuse ;  /* 0x0000004f425f7220 */ /* 0x080fe20000410000 */
[C---:B------:R-:W-:Y:S01]  /*10540*/  FMUL.FTZ R66, R63.reuse, R98 ;  /* 0x000000623f427220 */ /* 0x040fe20000410000 */
[----:B------:R-:W-:Y:S01]  /*10550*/  FFMA.FTZ R62, R64, R79, -R101 ;  /* 0x0000004f403e7223 */ /* 0x000fe20000010865 */
[-C--:B------:R-:W-:Y:S01]  /*10560*/  FMUL.FTZ R79, R63, R96.reuse ;  /* 0x000000603f4f7220 */ /* 0x080fe20000410000 */
[----:B------:R-:W-:Y:S02]  /*10570*/  HADD2.F32 R94, -RZ, R94.H1_H1 ;  /* 0x3000005eff5e7230 */ /* 0x000fe40000004100 */
[----:B------:R-:W-:Y:S01]  /*10580*/  FFMA.FTZ R63, R65, R96, -R66 ;  /* 0x00000060413f7223 */ /* 0x000fe20000010842 */
[----:B------:R-:W-:-:S02]  /*10590*/  HADD2.F32 R66, -RZ, R93.H1_H1 ;  /* 0x3000005dff427230 */ /* 0x000fc40000004100 */
[----:B------:R-:W-:Y:S01]  /*105a0*/  FMUL.FTZ R96, R67, R92 ;  /* 0x0000005c43607220 */ /* 0x000fe20000410000 */
[----:B------:R-:W-:Y:S02]  /*105b0*/  HADD2.F32 R93, -RZ, R93.H0_H0 ;  /* 0x2000005dff5d7230 */ /* 0x000fe40000004100 */
[----:B------:R-:W-:Y:S01]  /*105c0*/  FFMA.FTZ R79, R65, R98, R79 ;  /* 0x00000062414f7223 */ /* 0x000fe2000001004f */
[----:B------:R-:W-:Y:S02]  /*105d0*/  HADD2.F32 R47, -RZ, R47.H1_H1 ;  /* 0x3000002fff2f7230 */ /* 0x000fe40000004100 */
[-C--:B------:R-:W-:Y:S01]  /*105e0*/  FMUL.FTZ R98, R67, R66.reuse ;  /* 0x0000004243627220 */ /* 0x080fe20000410000 */
[----:B------:R-:W-:Y:S01]  /*105f0*/  FFMA.FTZ R96, R33, R66, -R96 ;  /* 0x0000004221607223 */ /* 0x000fe20000010860 */
[----:B------:R-:W-:Y:S02]  /*10600*/  HADD2.F32 R66, -RZ, R42.H0_H0 ;  /* 0x2000002aff427230 */ /* 0x000fe40000004100 */
[----:B------:R-:W-:Y:S01]  /*10610*/  FMUL.FTZ R100, R78, R93 ;  /* 0x0000005d4e647220 */ /* 0x000fe20000410000 */
[----:B------:R-:W-:-:S02]  /*10620*/  HADD2.F32 R42, -RZ, R31.H0_H0 ;  /* 0x2000001fff2a7230 */ /* 0x000fc40000004100 */
[----:B------:R-:W-:Y:S01]  /*10630*/  FMUL.FTZ R78, R78, R94 ;  /* 0x0000005e4e4e7220 */ /* 0x000fe20000410000 */
[----:B------:R-:W-:Y:S01]  /*10640*/  FFMA.FTZ R98, R33, R92, R98 ;  /* 0x0000005c21627223 */ /* 0x000fe20000010062 */
[C---:B------:R-:W-:Y:S01]  /*10650*/  FFMA.FTZ R100, R41.reuse, R94, -R100 ;  /* 0x0000005e29647223 */ /* 0x040fe20000010864 */
[----:B------:R-:W-:Y:S02]  /*10660*/  HADD2.F32 R44, -RZ, R44.H1_H1 ;  /* 0x3000002cff2c7230 */ /* 0x000fe40000004100 */
[----:B------:R-:W-:Y:S01]  /*10670*/  FFMA.FTZ R78, R41, R93, R78 ;  /* 0x0000005d294e7223 */ /* 0x000fe2000001004e */
[----:B------:R-:W-:Y:S02]  /*10680*/  HADD2.F32 R46, -RZ, R46.H1_H1 ;  /* 0x3000002eff2e7230 */ /* 0x000fe40000004100 */
[C---:B------:R-:W-:Y:S01]  /*10690*/  FMUL.FTZ R92, R47.reuse, R66 ;  /* 0x000000422f5c7220 */ /* 0x040fe20000410000 */
[----:B------:R-:W-:Y:S01]  /*106a0*/  FMUL.FTZ R94, R47, R42 ;  /* 0x0000002a2f5e7220 */ /* 0x000fe20000410000 */
[----:B------:R-:W-:-:S02]  /*106b0*/  HADD2.F32 R33, -RZ, R40.H0_H0 ;  /* 0x20000028ff217230 */ /* 0x000fc40000004100 */
[----:B------:R-:W-:Y:S01]  /*106c0*/  FFMA.FTZ R64, R64, R97, R95 ;  /* 0x0000006140407223 */ /* 0x000fe2000001005f */
[----:B------:R-:W-:Y:S02]  /*106d0*/  HADD2.F32 R41, -RZ, R30.H0_H0 ;  /* 0x2000001eff297230 */ /* 0x000fe40000004100 */
[C---:B------:R-:W-:Y:S01]  /*106e0*/  FFMA.FTZ R65, R35.reuse, R42, -R92 ;  /* 0x0000002a23417223 */ /* 0x040fe2000001085c */
[----:B------:R-:W-:Y:S02]  /*106f0*/  HADD2.F32 R31, -RZ, R28.H0_H0 ;  /* 0x2000001cff1f7230 */ /* 0x000fe40000004100 */
[----:B------:R-:W-:Y:S01]  /*10700*/  FFMA.FTZ R67, R35, R66, R94 ;  /* 0x0000004223437223 */ /* 0x000fe2000001005e */
[----:B------:R-:W-:Y:S02]  /*10710*/  HADD2.F32 R32, -RZ, R32.H1_H1 ;  /* 0x30000020ff207230 */ /* 0x000fe40000004100 */
[----:B------:R-:W-:Y:S01]  /*10720*/  FMUL.FTZ R35, R44, R33 ;  /* 0x000000212c237220 */ /* 0x000fe20000410000 */
[----:B------:R-:W-:-:S02]  /*10730*/  HADD2.F32 R34, -RZ, R34.H1_H1 ;  /* 0x30000022ff227230 */ /* 0x000fc40000004100 */
        /* <DEDUP_REMOVED lines=14> */
[----:B------:R-:W-:Y:S02]  /*10820*/  F2FP.F16.F32.PACK_AB R32, R32, R79 ;  /* 0x0000004f2020723e */ /* 0x000fe400000000ff */
[----:B------:R-:W-:-:S05]  /*10830*/  F2FP.F16.F32.PACK_AB R34, R41, R98 ;  /* 0x000000622922723e */ /* 0x000fca00000000ff */
[----:B------:R2:W-:Y:S02]  /*10840*/  STS.128 [R61+0x15400], R32 ;  /* 0x015400203d007388 */ /* 0x0005e40000000c00 */
.L_x_5900:
[----:B------:R-:W-:Y:S05]  /*10850*/  BSYNC B2 ;  /* 0x0000000000027941 */ /* 0x000fea0003800000 */
.L_x_5899:
[----:B------:R-:W-:Y:S05]  /*10860*/  @P2 BRA `(.L_x_5896) ;  /* 0x00000004009c2947 */ /* 0x000fea0003800000 */
[----:B--2---:R-:W2:Y:S01]  /*10870*/  LDL R28, [R1+0x50] ;  /* 0x00005000011c7983 */ /* 0x004ea20000100800 */
[----:B------:R-:W-:Y:S01]  /*10880*/  LEA.HI R75, R75, R20, RZ, 0x1d ;  /* 0x000000144b4b7211 */ /* 0x000fe200078fe8ff */
[----:B-1----:R-:W-:Y:S01]  /*10890*/  HADD2.F32 R46, -RZ, R86.H1_H1 ;  /* 0x30000056ff2e7230 */ /* 0x002fe20000004100 */
[----:B------:R-:W-:Y:S01]  /*108a0*/  LOP3.LUT R30, R216, 0x38, R3, 0xf8, !PT ;  /* 0x00000038d81e7812 */ /* 0x000fe200078ef803 */
[--C-:B------:R-:W-:Y:S01]  /*108b0*/  HADD2.F32 R47, -RZ, R84.reuse.H1_H1 ;  /* 0x30000054ff2f7230 */ /* 0x100fe20000004100 */
[----:B------:R-:W-:Y:S01]  /*108c0*/  SHF.R.U32.HI R60, RZ, 0x10, R37 ;  /* 0x00000010ff3c7819 */ /* 0x000fe20000011625 */
[----:B------:R-:W-:Y:S01]  /*108d0*/  HADD2.F32 R84, -RZ, R84.H0_H0 ;  /* 0x20000054ff547230 */ /* 0x000fe20000004100 */
[----:B------:R-:W-:Y:S01]  /*108e0*/  LOP3.LUT R30, R30, R217, RZ, 0x3c, !PT ;  /* 0x000000d91e1e7212 */ /* 0x000fe200078e3cff */
[----:B------:R-:W-:Y:S01]  /*108f0*/  HADD2.F32 R86, -RZ, R86.H0_H0 ;  /* 0x20000056ff567230 */ /* 0x000fe20000004100 */
[----:B0-----:R-:W-:Y:S01]  /*10900*/  SHF.R.U32.HI R61, RZ, 0x10, R25 ;  /* 0x00000010ff3d7819 */ /* 0x001fe20000011619 */
[----:B------:R-:W-:Y:S01]  /*10910*/  HADD2.F32 R60, -RZ, R60.H0_H0 ;  /* 0x2000003cff3c7230 */ /* 0x000fe20000004100 */
[----:B------:R-:W-:-:S02]  /*10920*/  SHF.R.U64 R36, R36, 0x10, R37 ;  /* 0x0000001024247819 */ /* 0x000fc40000001225 */
[----:B------:R-:W-:Y:S02]  /*10930*/  SHF.R.U64 R24, R24, 0x10, R25 ;  /* 0x0000001018187819 */ /* 0x000fe40000001219 */
[--C-:B------:R-:W-:Y:S02]  /*10940*/  SHF.R.U64 R25, R26, 0x10, R27.reuse ;  /* 0x000000101a197819 */ /* 0x100fe4000000121b */
[----:B------:R-:W-:Y:S02]  /*10950*/  SHF.R.U32.HI R65, RZ, 0x10, R27 ;  /* 0x00000010ff417819 */ /* 0x000fe4000001161b */
[--C-:B------:R-:W-:Y:S01]  /*10960*/  SHF.R.U32.HI R63, RZ, 0x10, R39.reuse ;  /* 0x00000010ff3f7819 */ /* 0x100fe20000011627 */
[----:B------:R-:W-:Y:S01]  /*10970*/  HADD2.F32 R25, -RZ, R25.H0_H0 ;  /* 0x20000019ff197230 */ /* 0x000fe20000004100 */
[----:B------:R-:W-:Y:S02]  /*10980*/  SHF.R.U64 R26, R38, 0x10, R39 ;  /* 0x00000010261a7819 */ /* 0x000fe40000001227 */
[----:B--2---:R-:W-:-:S02]  /*10990*/  R2UR UR4, R28 ;  /* 0x000000001c0472ca */ /* 0x004fc400000e0000 */
[----:B------:R-:W-:-:S04]  /*109a0*/  LEA.HI R28, R0, R207, RZ, 0x6 ;  /* 0x000000cf001c7211 */ /* 0x000fc800078f30ff */
[----:B------:R-:W-:Y:S02]  /*109b0*/  SHF.L.U32 R29, R28, 0x7, RZ ;  /* 0x000000071c1d7819 */ /* 0x000fe400000006ff */
[----:B------:R-:W-:Y:S02]  /*109c0*/  SHF.R.S32.HI R28, RZ, 0x1f, R75 ;  /* 0x0000001fff1c7819 */ /* 0x000fe4000001144b */
[----:B------:R-:W-:Y:S01]  /*109d0*/  LOP3.LUT R31, R29, 0xffffe000, RZ, 0xc0, !PT ;  /* 0xffffe0001d1f7812 */ /* 0x000fe200078ec0ff */
[----:B------:R-:W-:Y:S01]  /*109e0*/  IMAD.SHL.U32 R29, R75, 0x8, RZ ;  /* 0x000000084b1d7824 */ /* 0x000fe200078e00ff */
[----:B------:R-:W-:Y:S02]  /*109f0*/  LEA.HI R75, R28, R75, RZ, 0x3 ;  /* 0x0000004b1c4b7211 */ /* 0x000fe400078f18ff */
[----:B------:R-:W-:Y:S02]  /*10a00*/  IADD3 R30, R30, R31, R218 ;  /* 0x0000001f1e1e7210 */ /* 0x000fe40007ffe0da */
[----:B------:R-:W-:Y:S01]  /*10a10*/  LOP3.LUT R28, R216, 0x38, R29, 0xf8, !PT ;  /* 0x00000038d81c7812 */ /* 0x000fe200078ef81d */
[----:B------:R-:W-:Y:S01]  /*10a20*/  IMAD.SHL.U32 R75, R75, 0x400, RZ ;  /* 0x000004004b4b7824 */ /* 0x000fe200078e00ff */
[----:B------:R-:W-:-:S02]  /*10a30*/  LEA R40, R30, UR4, 0x1 ;  /* 0x000000041e287c11 */ /* 0x000fc4000f8e08ff */
[----:B------:R-:W-:Y:S02]  /*10a40*/  LOP3.LUT R32, R28, R217, RZ, 0x3c, !PT ;  /* 0x000000d91c207212 */ /* 0x000fe400078e3cff */
[----:B------:R-:W-:Y:S01]  /*10a50*/  LOP3.LUT R75, R75, 0x7fffe000, RZ, 0xc0, !PT ;  /* 0x7fffe0004b4b7812 */ /* 0x000fe200078ec0ff */
[----:B------:R-:W0:Y:S03]  /*10a60*/  LDS.128 R28, [R40] ;  /* 0x00000000281c7984 */ /* 0x000e260000000c00 */
[----:B------:R-:W-:-:S05]  /*10a70*/  IADD3 R41, R32, R75, R218 ;  /* 0x0000004b20297210 */ /* 0x000fca0007ffe0da */
        /* <DEDUP_REMOVED lines=8> */
[----:B------:R-:W-:Y:S02]  /*10b00*/  HADD2.F32 R28, -RZ, R28.H1_H1 ;  /* 0x3000001cff1c7230 */ /* 0x000fe40000004100 */
[--C-:B-1----:R-:W-:Y:S02]  /*10b10*/  HADD2.F32 R42, -RZ, R33.reuse.H0_H0 ;  /* 0x20000021ff2a7230 */ /* 0x102fe40000004100 */
[----:B------:R-:W-:Y:S02]  /*10b20*/  HADD2.F32 R43, -RZ, R33.H1_H1 ;  /* 0x30000021ff2b7230 */ /* 0x000fe40000004100 */
[----:B------:R-:W-:Y:S02]  /*10b30*/  HADD2.F32 R33, -RZ, R32.H0_H0 ;  /* 0x20000020ff217230 */ /* 0x000fe40000004100 */
[C---:B------:R-:W-:Y:S01]  /*10b40*/  FMUL.FTZ R62, R42.reuse, R47 ;  /* 0x0000002f2a3e7220 */ /* 0x040fe20000410000 */
[----:B------:R-:W-:Y:S01]  /*10b50*/  FMUL.FTZ R64, R42, R46 ;  /* 0x0000002e2a407220 */ /* 0x000fe20000410000 */
[----:B------:R-:W-:-:S02]  /*10b60*/  HADD2.F32 R42, -RZ, R61.H0_H0 ;  /* 0x2000003dff2a7230 */ /* 0x000fc40000004100 */
[----:B------:R-:W-:Y:S01]  /*10b70*/  FFMA.FTZ R62, R37, R46, -R62 ;  /* 0x0000002e253e7223 */ /* 0x000fe2000001083e */
[----:B------:R-:W-:Y:S01]  /*10b80*/  FMUL.FTZ R46, R43, R60 ;  /* 0x0000003c2b2e7220 */ /* 0x000fe20000410000 */
[----:B------:R-:W-:Y:S01]  /*10b90*/  FFMA.FTZ R64, R37, R47, R64 ;  /* 0x0000002f25407223 */ /* 0x000fe20000010040 */
[-C--:B------:R-:W-:Y:S01]  /*10ba0*/  FMUL.FTZ R66, R43, R42.reuse ;  /* 0x0000002a2b427220 */ /* 0x080fe20000410000 */
[----:B------:R-:W-:Y:S02]  /*10bb0*/  HADD2.F32 R44, -RZ, R34.H0_H0 ;  /* 0x20000022ff2c7230 */ /* 0x000fe40000004100 */
[----:B------:R-:W-:Y:S01]  /*10bc0*/  FFMA.FTZ R43, R29, R42, -R46 ;  /* 0x0000002a1d2b7223 */ /* 0x000fe2000001082e */
[----:B------:R-:W-:Y:S01]  /*10bd0*/  FMUL.FTZ R42, R33, R84 ;  /* 0x00000054212a7220 */ /* 0x000fe20000410000 */
[----:B------:R-:W-:Y:S01]  /*10be0*/  FFMA.FTZ R47, R29, R60, R66 ;  /* 0x0000003c1d2f7223 */ /* 0x000fe20000010042 */
[----:B------:R-:W-:Y:S02]  /*10bf0*/  HADD2.F32 R37, -RZ, R85.H0_H0 ;  /* 0x20000055ff257230 */ /* 0x000fe40000004100 */
[----:B------:R-:W-:Y:S01]  /*10c00*/  FMUL.FTZ R33, R33, R86 ;  /* 0x0000005621217220 */ /* 0x000fe20000410000 */
[----:B------:R-:W-:-:S02]  /*10c10*/  HADD2.F32 R29, -RZ, R87.H0_H0 ;  /* 0x20000057ff1d7230 */ /* 0x000fc40000004100 */
[C---:B------:R-:W-:Y:S01]  /*10c20*/  FFMA.FTZ R86, R27.reuse, R86, -R42 ;  /* 0x000000561b567223 */ /* 0x040fe2000001082a */
[----:B------:R-:W-:Y:S02]  /*10c30*/  HADD2.F32 R45, -RZ, R35.H0_H0 ;  /* 0x20000023ff2d7230 */ /* 0x000fe40000004100 */
[----:B------:R-:W-:Y:S01]  /*10c40*/  FFMA.FTZ R84, R27, R84, R33 ;  /* 0x000000541b547223 */ /* 0x000fe20000010021 */
[----:B------:R-:W-:Y:S02]  /*10c50*/  HADD2.F32 R46, -RZ, R85.H1_H1 ;  /* 0x30000055ff2e7230 */ /* 0x000fe40000004100 */
[C---:B------:R-:W-:Y:S01]  /*10c60*/  FMUL.FTZ R27, R44.reuse, R37 ;  /* 0x000000252c1b7220 */ /* 0x040fe20000410000 */
[----:B------:R-:W-:Y:S02]  /*10c70*/  HADD2.F32 R42, -RZ, R87.H1_H1 ;  /* 0x30000057ff2a7230 */ /* 0x000fe40000004100 */
[----:B------:R-:W-:Y:S01]  /*10c80*/  FMUL.FTZ R33, R44, R29 ;  /* 0x0000001d2c217220 */ /* 0x000fe20000410000 */
[----:B------:R-:W-:-:S02]  /*10c90*/  HADD2.F32 R35, -RZ, R35.H1_H1 ;  /* 0x30000023ff237230 */ /* 0x000fc40000004100 */
[C---:B------:R-:W-:Y:S01]  /*10ca0*/  FMUL.FTZ R66, R45.reuse, R46 ;  /* 0x0000002e2d427220 */ /* 0x040fe20000410000 */
[----:B------:R-:W-:Y:S02]  /*10cb0*/  HADD2.F32 R60, -RZ, R63.H0_H0 ;  /* 0x2000003fff3c7230 */ /* 0x000fe40000004100 */
[C---:B------:R-:W-:Y:S01]  /*10cc0*/  FFMA.FTZ R61, R38.reuse, R29, -R27 ;  /* 0x0000001d263d7223 */ /* 0x040fe2000001081b */
[----:B------:R-:W-:Y:S02]  /*10cd0*/  HADD2.F32 R44, -RZ, R65.H0_H0 ;  /* 0x20000041ff2c7230 */ /* 0x000fe40000004100 */
[-C--:B------:R-:W-:Y:S01]  /*10ce0*/  FMUL.FTZ R45, R45, R42.reuse ;  /* 0x0000002a2d2d7220 */ /* 0x080fe20000410000 */
[----:B------:R-:W-:Y:S01]  /*10cf0*/  FFMA.FTZ R38, R38, R37, R33 ;  /* 0x0000002526267223 */ /* 0x000fe20000010021 */
[----:B------:R-:W-:Y:S01]  /*10d00*/  FFMA.FTZ R66, R39, R42, -R66 ;  /* 0x0000002a27427223 */ /* 0x000fe20000010842 */
[----:B------:R-:W-:Y:S02]  /*10d10*/  HADD2.F32 R32, -RZ, R32.H1_H1 ;  /* 0x30000020ff207230 */ /* 0x000fe40000004100 */
[----:B------:R-:W-:Y:S01]  /*10d20*/  FMUL.FTZ R78, R35, R60 ;  /* 0x0000003c234e7220 */ /* 0x000fe20000410000 */
[----:B------:R-:W-:-:S02]  /*10d30*/  HADD2.F32 R34, -RZ, R34.H1_H1 ;  /* 0x30000022ff227230 */ /* 0x000fc40000004100 */
[----:B------:R-:W-:Y:S01]  /*10d40*/  FMUL.FTZ R42, R35, R44 ;  /* 0x0000002c232a7220 */ /* 0x000fe20000410000 */
[----:B------:R-:W-:Y:S02]  /*10d50*/  HADD2.F32 R29, -RZ, R36.H0_H0 ;  /* 0x20000024ff1d7230 */ /* 0x000fe40000004100 */
[----:B------:R-:W-:Y:S01]  /*10d60*/  FFMA.FTZ R45, R39, R46, R45 ;  /* 0x0000002e272d7223 */ /* 0x000fe2000001002d */
[----:B------:R-:W-:Y:S02]  /*10d70*/  HADD2.F32 R33, -RZ, R26.H0_H0 ;  /* 0x2000001aff217230 */ /* 0x000fe40000004100 */
[C---:B------:R-:W-:Y:S01]  /*10d80*/  FFMA.FTZ R63, R31.reuse, R44, -R78 ;  /* 0x0000002c1f3f7223 */ /* 0x040fe2000001084e */
[----:B------:R-:W-:Y:S02]  /*10d90*/  HADD2.F32 R27, -RZ, R24.H0_H0 ;  /* 0x20000018ff1b7230 */ /* 0x000fe40000004100 */
        /* <DEDUP_REMOVED lines=20> */
.L_x_5896:
[----:B------:R-:W-:Y:S05]  /*10ee0*/  BSYNC B1 ;  /* 0x0000000000017941 */ /* 0x000fea0003800000 */
.L_x_5895:
[----:B------:R-:W-:-:S13]  /*10ef0*/  ISETP.GE.AND P0, PT, R234, R71, PT ;  /* 0x00000047ea00720c */ /* 0x000fda0003f06270 */
[----:B------:R-:W-:Y:S05]  /*10f00*/  @P0 BRA `(.L_x_5876) ;  /* 0x0000001000ec0947 */ /* 0x000fea0003800000 */
[----:B------:R4:W5:Y:S01]  /*10f10*/  LDL R63, [R1+0x50] ;  /* 0x00005000013f7983 */ /* 0x0009620000100800 */
[----:B-12---:R-:W1:Y:S01]  /*10f20*/  LDC R33, c[0x0][0x3f4] ;  /* 0x0000fd00ff217b82 */ /* 0x006e620000000800 */
[----:B------:R-:W-:Y:S01]  /*10f30*/  BSSY B1, `(.L_x_5901) ;  /* 0x0000068000017945 */ /* 0x000fe20003800000 */
[----:B------:R-:W-:Y:S02]  /*10f40*/  SHF.R.U32.HI R62, RZ, 0x3, R215 ;  /* 0x00000003ff3e7819 */ /* 0x000fe400000116d7 */
[-C--:B-1----:R-:W-:Y:S02]  /*10f50*/  ISETP.GE.AND P0, PT, R18, R33.reuse, PT ;  /* 0x000000211200720c */ /* 0x082fe40003f06270 */
[-C--:B------:R-:W-:Y:S02]  /*10f60*/  ISETP.GE.AND P1, PT, R206, R33.reuse, PT ;  /* 0x00000021ce00720c */ /* 0x080fe40003f26270 */
[----:B------:R-:W-:-:S09]  /*10f70*/  ISETP.GE.AND P2, PT, R207, R33, PT ;  /* 0x00000021cf00720c */ /* 0x000fd20003f46270 */
[----:B----4-:R-:W-:Y:S05]  /*10f80*/  @P0 BRA `(.L_x_5902) ;  /* 0x0000000400880947 */ /* 0x010fea0003800000 */
[----:B------:R-:W-:Y:S01]  /*10f90*/  LEA.HI R73, R33, R73, RZ, 0x1d ;  /* 0x0000004921497211 */ /* 0x000fe200078fe8ff */
[----:B---3--:R-:W-:Y:S01]  /*10fa0*/  HADD2.F32 R40, -RZ, R90.H1_H1 ;  /* 0x3000005aff287230 */ /* 0x008fe20000004100 */
[----:B-----5:R-:W-:Y:S01]  /*10fb0*/  R2UR UR4, R63 ;  /* 0x000000003f0472ca */ /* 0x020fe200000e0000 */
[--C-:B------:R-:W-:Y:S01]  /*10fc0*/  HADD2.F32 R42, -RZ, R88.reuse.H1_H1 ;  /* 0x30000058ff2a7230 */ /* 0x100fe20000004100 */
[----:B------:R-:W-:Y:S01]  /*10fd0*/  SHF.R.S32.HI R26, RZ, 0x1f, R73 ;  /* 0x0000001fff1a7819 */ /* 0x000fe20000011449 */
[----:B------:R-:W-:Y:S01]  /*10fe0*/  IMAD.SHL.U32 R24, R73, 0x8, RZ ;  /* 0x0000000849187824 */ /* 0x000fe200078e00ff */
[----:B------:R-:W-:Y:S01]  /*10ff0*/  LOP3.LUT R28, R215, 0x38, R18, 0xf8, !PT ;  /* 0x00000038d71c7812 */ /* 0x000fe200078ef812 */
[----:B------:R-:W-:Y:S01]  /*11000*/  HADD2.F32 R88, -RZ, R88.H0_H0 ;  /* 0x20000058ff587230 */ /* 0x000fe20000004100 */
[----:B------:R-:W-:Y:S01]  /*11010*/  LEA.HI R26, R26, R73, RZ, 0x3 ;  /* 0x000000491a1a7211 */ /* 0x000fe200078f18ff */
[----:B------:R-:W-:Y:S01]  /*11020*/  HADD2.F32 R90, -RZ, R90.H0_H0 ;  /* 0x2000005aff5a7230 */ /* 0x000fe20000004100 */
[----:B------:R-:W-:-:S02]  /*11030*/  LOP3.LUT R28, R219, R28, R62, 0xf6, !PT ;  /* 0x0000001cdb1c7212 */ /* 0x000fc400078ef63e */
[----:B------:R-:W-:Y:S01]  /*11040*/  LOP3.LUT R24, R215, 0x38, R24, 0xf8, !PT ;  /* 0x00000038d7187812 */ /* 0x000fe200078ef818 */
[----:B------:R-:W-:Y:S01]  /*11050*/  IMAD.SHL.U32 R26, R26, 0x400, RZ ;  /* 0x000004001a1a7824 */ /* 0x000fe200078e00ff */
[----:B------:R-:W-:Y:S02]  /*11060*/  SHF.R.U32.HI R39, RZ, 0x10, R5 ;  /* 0x00000010ff277819 */ /* 0x000fe40000011605 */
[----:B------:R-:W-:Y:S02]  /*11070*/  LEA R32, R28, UR4, 0x1 ;  /* 0x000000041c207c11 */ /* 0x000fe4000f8e08ff */
[----:B------:R-:W-:Y:S01]  /*11080*/  LOP3.LUT R28, R24, R62, RZ, 0x3c, !PT ;  /* 0x0000003e181c7212 */ /* 0x000fe200078e3cff */
[----:B------:R-:W-:Y:S01]  /*11090*/  HADD2.F32 R39, -RZ, R39.H0_H0 ;  /* 0x20000027ff277230 */ /* 0x000fe20000004100 */
[----:B------:R-:W-:Y:S02]  /*110a0*/  LOP3.LUT R29, R26, 0x7fffe000, RZ, 0xc0, !PT ;  /* 0x7fffe0001a1d7812 */ /* 0x000fe400078ec0ff */
[----:B------:R-:W1:Y:S01]  /*110b0*/  LDS.128 R24, [R32] ;  /* 0x0000000020187984 */ /* 0x000e620000000c00 */
[----:B0-----:R-:W-:-:S02]  /*110c0*/  SHF.R.U64 R61, R48, 0x10, R49 ;  /* 0x00000010303d7819 */ /* 0x001fc40000001231 */
[----:B------:R-:W-:Y:S02]  /*110d0*/  IADD3 R29, R28, R29, R219 ;  /* 0x0000001d1c1d7210 */ /* 0x000fe40007ffe0db */
[----:B------:R-:W-:Y:S02]  /*110e0*/  SHF.R.U32.HI R48, RZ, 0x10, R49 ;  /* 0x00000010ff307819 */ /* 0x000fe40000011631 */
[----:B------:R-:W-:Y:S01]  /*110f0*/  SHF.R.U64 R49, R4, 0x10, R5 ;  /* 0x0000001004317819 */ /* 0x000fe20000001205 */
[----:B------:R-:W-:Y:S01]  /*11100*/  IMAD R34, R29, 0x2, R16 ;  /* 0x000000021d227824 */ /* 0x000fe200078e0210 */
[--C-:B------:R-:W-:Y:S02]  /*11110*/  SHF.R.U64 R60, R50, 0x10, R51.reuse ;  /* 0x00000010323c7819 */ /* 0x100fe40000001233 */
[----:B------:R-:W-:Y:S02]  /*11120*/  SHF.R.U32.HI R50, RZ, 0x10, R51 ;  /* 0x00000010ff327819 */ /* 0x000fe40000011633 */
[----:B------:R-:W0:Y:S01]  /*11130*/  LDS.128 R28, [R34+0x15400] ;  /* 0x01540000221c7984 */ /* 0x000e220000000c00 */
[----:B------:R-:W-:-:S02]  /*11140*/  SHF.R.U32.HI R43, RZ, 0x10, R7 ;  /* 0x00000010ff2b7819 */ /* 0x000fc40000011607 */
[----:B------:R-:W-:Y:S01]  /*11150*/  SHF.R.U64 R47, R6, 0x10, R7 ;  /* 0x00000010062f7819 */ /* 0x000fe20000001207 */
[--C-:B-1----:R-:W-:Y:S02]  /*11160*/  HADD2.F32 R5, -RZ, R25.reuse.H0_H0 ;  /* 0x20000019ff057230 */ /* 0x102fe40000004100 */
[----:B------:R-:W-:Y:S02]  /*11170*/  HADD2.F32 R25, -RZ, R25.H1_H1 ;  /* 0x30000019ff197230 */ /* 0x000fe40000004100 */
[----:B------:R-:W-:Y:S02]  /*11180*/  HADD2.F32 R4, -RZ, R24.H0_H0 ;  /* 0x20000018ff047230 */ /* 0x000fe40000004100 */
[----:B------:R-:W-:Y:S02]  /*11190*/  HADD2.F32 R6, -RZ, R26.H0_H0 ;  /* 0x2000001aff067230 */ /* 0x000fe40000004100 */
[--C-:B------:R-:W-:Y:S02]  /*111a0*/  HADD2.F32 R7, -RZ, R27.reuse.H0_H0 ;  /* 0x2000001bff077230 */ /* 0x100fe40000004100 */
[----:B------:R-:W-:-:S02]  /*111b0*/  HADD2.F32 R27, -RZ, R27.H1_H1 ;  /* 0x3000001bff1b7230 */ /* 0x000fc40000004100 */
[----:B------:R-:W-:Y:S02]  /*111c0*/  HADD2.F32 R24, -RZ, R24.H1_H1 ;  /* 0x30000018ff187230 */ /* 0x000fe40000004100 */
[--C-:B0-----:R-:W-:Y:S02]  /*111d0*/  HADD2.F32 R35, -RZ, R29.reuse.H0_H0 ;  /* 0x2000001dff237230 */ /* 0x101fe40000004100 */
[----:B------:R-:W-:Y:S02]  /*111e0*/  HADD2.F32 R36, -RZ, R29.H1_H1 ;  /* 0x3000001dff247230 */ /* 0x000fe40000004100 */
[----:B------:R-:W-:Y:S02]  /*111f0*/  HADD2.F32 R29, -RZ, R28.H0_H0 ;  /* 0x2000001cff1d7230 */ /* 0x000fe40000004100 */
[C---:B------:R-:W-:Y:S01]  /*11200*/  FMUL.FTZ R44, R35.reuse, R42 ;  /* 0x0000002a232c7220 */ /* 0x040fe20000410000 */
[----:B------:R-:W-:Y:S01]  /*11210*/  FMUL.FTZ R46, R35, R40 ;  /* 0x00000028232e7220 */ /* 0x000fe20000410000 */
[----:B------:R-:W-:-:S02]  /*11220*/  HADD2.F32 R35, -RZ, R48.H0_H0 ;  /* 0x20000030ff237230 */ /* 0x000fc40000004100 */
[C---:B------:R-:W-:Y:S01]  /*11230*/  FFMA.FTZ R44, R5.reuse, R40, -R44 ;  /* 0x00000028052c7223 */ /* 0x040fe2000001082c */
[----:B------:R-:W-:Y:S01]  /*11240*/  FFMA.FTZ R46, R5, R42, R46 ;  /* 0x0000002a052e7223 */ /* 0x000fe2000001002e */
[C---:B------:R-:W-:Y:S01]  /*11250*/  FMUL.FTZ R40, R36.reuse, R39 ;  /* 0x0000002724287220 */ /* 0x040fe20000410000 */
[C---:B------:R-:W-:Y:S01]  /*11260*/  FMUL.FTZ R5, R29.reuse, R88 ;  /* 0x000000581d057220 */ /* 0x040fe20000410000 */
[-C--:B------:R-:W-:Y:S01]  /*11270*/  FMUL.FTZ R29, R29, R90.reuse ;  /* 0x0000005a1d1d7220 */ /* 0x080fe20000410000 */
[-C--:B------:R-:W-:Y:S01]  /*11280*/  FMUL.FTZ R36, R36, R35.reuse ;  /* 0x0000002324247220 */ /* 0x080fe20000410000 */
[C---:B------:R-:W-:Y:S01]  /*11290*/  FFMA.FTZ R41, R25.reuse, R35, -R40 ;  /* 0x0000002319297223 */ /* 0x040fe20000010828 */
[----:B------:R-:W-:Y:S01]  /*112a0*/  FFMA.FTZ R90, R4, R90, -R5 ;  /* 0x0000005a045a7223 */ /* 0x000fe20000010805 */
[----:B------:R-:W-:Y:S02]  /*112b0*/  HADD2.F32 R37, -RZ, R30.H0_H0 ;  /* 0x2000001eff257230 */ /* 0x000fe40000004100 */
[----:B------:R-:W-:Y:S01]  /*112c0*/  FFMA.FTZ R39, R25, R39, R36 ;  /* 0x0000002719277223 */ /* 0x000fe20000010024 */
[----:B------:R-:W-:-:S02]  /*112d0*/  HADD2.F32 R35, -RZ, R89.H0_H0 ;  /* 0x20000059ff237230 */ /* 0x000fc40000004100 */
[----:B------:R-:W-:Y:S01]  /*112e0*/  FFMA.FTZ R88, R4, R88, R29 ;  /* 0x0000005804587223 */ /* 0x000fe2000001001d */
[----:B------:R-:W-:Y:S02]  /*112f0*/  HADD2.F32 R5, -RZ, R91.H0_H0 ;  /* 0x2000005bff057230 */ /* 0x000fe40000004100 */
[----:B------:R-:W-:Y:S02]  /*11300*/  HADD2.F32 R38, -RZ, R31.H0_H0 ;  /* 0x2000001fff267230 */ /* 0x000fe40000004100 */
[C---:B------:R-:W-:Y:S01]  /*11310*/  FMUL.FTZ R25, R37.reuse, R35 ;  /* 0x0000002325197220 */ /* 0x040fe20000410000 */
        /* <DEDUP_REMOVED lines=8> */
[----:B------:R-:W-:Y:S02]  /*113a0*/  HADD2.F32 R4, -RZ, R50.H0_H0 ;  /* 0x20000032ff047230 */ /* 0x000fe40000004100 */
[----:B------:R-:W-:Y:S01]  /*113b0*/  FFMA.FTZ R38, R6, R35, R29 ;  /* 0x0000002306267223 */ /* 0x000fe2000001001d */
[----:B------:R-:W-:Y:S02]  /*113c0*/  HADD2.F32 R28, -RZ, R28.H1_H1 ;  /* 0x3000001cff1c7230 */ /* 0x000fe40000004100 */
[----:B------:R-:W-:Y:S01]  /*113d0*/  FMUL.FTZ R6, R31, R36 ;  /* 0x000000241f067220 */ /* 0x000fe20000410000 */
[----:B------:R-:W-:-:S02]  /*113e0*/  HADD2.F32 R30, -RZ, R30.H1_H1 ;  /* 0x3000001eff1e7230 */ /* 0x000fc40000004100 */
[C---:B------:R-:W-:Y:S01]  /*113f0*/  FFMA.FTZ R40, R7.reuse, R91, -R40 ;  /* 0x0000005b07287223 */ /* 0x040fe20000010828 */
[----:B------:R-:W-:Y:S01]  /*11400*/  FFMA.FTZ R42, R7, R89, R42 ;  /* 0x00000059072a7223 */ /* 0x000fe2000001002a */
[-C--:B------:R-:W-:Y:S01]  /*11410*/  FMUL.FTZ R48, R31, R4.reuse ;  /* 0x000000041f307220 */ /* 0x080fe20000410000 */
[----:B------:R-:W-:Y:S02]  /*11420*/  HADD2.F32 R25, -RZ, R49.H0_H0 ;  /* 0x20000031ff197230 */ /* 0x000fe40000004100 */
[C---:B------:R-:W-:Y:S01]  /*11430*/  FFMA.FTZ R45, R27.reuse, R4, -R6 ;  /* 0x000000041b2d7223 */ /* 0x040fe20000010806 */
[----:B------:R-:W-:Y:S02]  /*11440*/  HADD2.F32 R29, -RZ, R47.H0_H0 ;  /* 0x2000002fff1d7230 */ /* 0x000fe40000004100 */
[----:B------:R-:W-:Y:S01]  /*11450*/  FFMA.FTZ R47, R27, R36, R48 ;  /* 0x000000241b2f7223 */ /* 0x000fe20000010030 */
[----:B------:R-:W-:Y:S02]  /*11460*/  HADD2.F32 R5, -RZ, R61.H0_H0 ;  /* 0x2000003dff057230 */ /* 0x000fe40000004100 */
[----:B------:R-:W-:Y:S01]  /*11470*/  FMUL.FTZ R27, R28, R25 ;  /* 0x000000191c1b7220 */ /* 0x000fe20000410000 */
[----:B------:R-:W-:-:S02]  /*11480*/  HADD2.F32 R7, -RZ, R60.H0_H0 ;  /* 0x2000003cff077230 */ /* 0x000fc40000004100 */
[----:B------:R-:W-:Y:S01]  /*11490*/  FMUL.FTZ R43, R30, R29 ;  /* 0x0000001d1e2b7220 */ /* 0x000fe20000410000 */
[----:B------:R-:W-:Y:S02]  /*114a0*/  HADD2.F32 R26, -RZ, R26.H1_H1 ;  /* 0x3000001aff1a7230 */ /* 0x000fe40000004100 */
[-C--:B------:R-:W-:Y:S01]  /*114b0*/  FMUL.FTZ R28, R28, R5.reuse ;  /* 0x000000051c1c7220 */ /* 0x080fe20000410000 */
[----:B------:R-:W-:Y:S01]  /*114c0*/  FFMA.FTZ R31, R24, R5, -R27 ;  /* 0x00000005181f7223 */ /* 0x000fe2000001081b */
[-C--:B------:R-:W-:Y:S01]  /*114d0*/  FMUL.FTZ R30, R30, R7.reuse ;  /* 0x000000071e1e7220 */ /* 0x080fe20000410000 */
        /* <DEDUP_REMOVED lines=13> */
.L_x_5902:
[----:B------:R-:W-:Y:S05]  /*115b0*/  BSYNC B1 ;  /* 0x0000000000017941 */ /* 0x000fea0003800000 */
.L_x_5901:
[----:B------:R-:W-:Y:S04]  /*115c0*/  BSSY B1, `(.L_x_5903) ;  /* 0x0000068000017945 */ /* 0x000fe80003800000 */
[----:B------:R-:W-:Y:S05]  /*115d0*/  @P1 BRA `(.L_x_5904) ;  /* 0x0000000400981947 */ /* 0x000fea0003800000 */
[----:B------:R-:W-:Y:S01]  /*115e0*/  LEA.HI R72, R33, R72, RZ, 0x1d ;  /* 0x0000004821487211 */ /* 0x000fe200078fe8ff */
[----:B------:R-:W-:Y:S01]  /*115f0*/  HADD2.F32 R35, -RZ, R82.H1_H1 ;  /* 0x30000052ff237230 */ /* 0x000fe20000004100 */
[----:B------:R-:W-:Y:S01]  /*11600*/  LEA.HI R21, R21, R206, RZ, 0x6 ;  /* 0x000000ce15157211 */ /* 0x000fe200078f30ff */
[--C-:B------:R-:W-:Y:S01]  /*11610*/  HADD2.F32 R37, -RZ, R80.reuse.H1_H1 ;  /* 0x30000050ff257230 */ /* 0x100fe20000004100 */
[----:B-1----:R-:W-:Y:S01]  /*11620*/  SHF.R.S32.HI R5, RZ, 0x1f, R72 ;  /* 0x0000001fff057819 */ /* 0x002fe20000011448 */
[----:B------:R-:W-:Y:S01]  /*11630*/  IMAD.SHL.U32 R4, R72, 0x8, RZ ;  /* 0x0000000848047824 */ /* 0x000fe200078e00ff */
[----:B------:R-:W-:Y:S01]  /*11640*/  SHF.L.U32 R21, R21, 0x7, RZ ;  /* 0x0000000715157819 */ /* 0x000fe200000006ff */
[----:B------:R-:W-:Y:S01]  /*11650*/  HADD2.F32 R80, -RZ, R80.H0_H0 ;  /* 0x20000050ff507230 */ /* 0x000fe20000004100 */
[----:B------:R-:W-:Y:S01]  /*11660*/  LEA.HI R5, R5, R72, RZ, 0x3 ;  /* 0x0000004805057211 */ /* 0x000fe200078f18ff */
[----:B------:R-:W-:Y:S01]  /*11670*/  HADD2.F32 R82, -RZ, R82.H0_H0 ;  /* 0x20000052ff527230 */ /* 0x000fe20000004100 */
[----:B------:R-:W-:-:S02]  /*11680*/  LOP3.LUT R4, R215, 0x38, R4, 0xf8, !PT ;  /* 0x00000038d7047812 */ /* 0x000fc400078ef804 */
[----:B------:R-:W-:Y:S01]  /*11690*/  LOP3.LUT R6, R21, 0xffffe000, RZ, 0xc0, !PT ;  /* 0xffffe00015067812 */ /* 0x000fe200078ec0ff */
[----:B------:R-:W-:Y:S01]  /*116a0*/  IMAD.SHL.U32 R5, R5, 0x400, RZ ;  /* 0x0000040005057824 */ /* 0x000fe200078e00ff */
[----:B---3--:R-:W-:Y:S02]  /*116b0*/  LOP3.LUT R24, R4, R62, RZ, 0x3c, !PT ;  /* 0x0000003e04187212 */ /* 0x008fe400078e3cff */
[----:B-----5:R-:W-:Y:S02]  /*116c0*/  R2UR UR4, R63 ;  /* 0x000000003f0472ca */ /* 0x020fe400000e0000 */
[----:B------:R-:W-:Y:S02]  /*116d0*/  LOP3.LUT R21, R5, 0x7fffe000, RZ, 0xc0, !PT ;  /* 0x7fffe00005157812 */ /* 0x000fe400078ec0ff */
[----:B------:R-:W-:Y:S02]  /*116e0*/  LOP3.LUT R69, R215, 0x38, R69, 0xf8, !PT ;  /* 0x00000038d7457812 */ /* 0x000fe400078ef845 */
[----:B------:R-:W-:-:S02]  /*116f0*/  IADD3 R21, R24, R21, R219 ;  /* 0x0000001518157210 */ /* 0x000fc40007ffe0db */
[----:B------:R-:W-:Y:S02]  /*11700*/  LOP3.LUT R69, R69, R62, RZ, 0x3c, !PT ;  /* 0x0000003e45457212 */ /* 0x000fe400078e3cff */
[----:B------:R-:W-:Y:S01]  /*11710*/  SHF.R.U64 R45, R52, 0x10, R53 ;  /* 0x00000010342d7819 */ /* 0x000fe20000001235 */
[----:B------:R-:W-:Y:S01]  /*11720*/  IMAD R21, R21, 0x2, R16 ;  /* 0x0000000215157824 */ /* 0x000fe200078e0210 */
[----:B------:R-:W-:Y:S02]  /*11730*/  IADD3 R6, R69, R6, R219 ;  /* 0x0000000645067210 */ /* 0x000fe40007ffe0db */
[----:B------:R-:W-:Y:S02]  /*11740*/  SHF.R.U32.HI R52, RZ, 0x10, R53 ;  /* 0x00000010ff347819 */ /* 0x000fe40000011635 */
[----:B------:R-:W1:Y:S01]  /*11750*/  LDS.128 R24, [R21+0x15400] ;  /* 0x0154000015187984 */ /* 0x000e620000000c00 */
[----:B------:R-:W-:Y:S02]  /*11760*/  LEA R46, R6, UR4, 0x1 ;  /* 0x00000004062e7c11 */ /* 0x000fe4000f8e08ff */
[----:B------:R-:W-:-:S02]  /*11770*/  SHF.R.U32.HI R32, RZ, 0x10, R9 ;  /* 0x00000010ff207819 */ /* 0x000fc40000011609 */
[----:B------:R-:W-:Y:S01]  /*11780*/  SHF.R.U64 R43, R8, 0x10, R9 ;  /* 0x00000010082b7819 */ /* 0x000fe20000001209 */
[----:B------:R-:W2:Y:S01]  /*11790*/  LDS.128 R4, [R46] ;  /* 0x000000002e047984 */ /* 0x000ea20000000c00 */
[----:B------:R-:W-:Y:S01]  /*117a0*/  SHF.R.U32.HI R38, RZ, 0x10, R11 ;  /* 0x00000010ff267819 */ /* 0x000fe2000001160b */
[----:B------:R-:W-:Y:S01]  /*117b0*/  HADD2.F32 R32, -RZ, R32.H0_H0 ;  /* 0x20000020ff207230 */ /* 0x000fe20000004100 */
[--C-:B------:R-:W-:Y:S02]  /*117c0*/  SHF.R.U64 R44, R54, 0x10, R55.reuse ;  /* 0x00000010362c7819 */ /* 0x100fe40000001237 */
[----:B------:R-:W-:Y:S02]  /*117d0*/  SHF.R.U32.HI R54, RZ, 0x10, R55 ;  /* 0x00000010ff367819 */ /* 0x000fe40000011637 */
[----:B------:R-:W-:Y:S01]  /*117e0*/  SHF.R.U64 R42, R10, 0x10, R11 ;  /* 0x000000100a2a7819 */ /* 0x000fe2000000120b */
[--C-:B-1----:R-:W-:Y:S02]  /*117f0*/  HADD2.F32 R28, -RZ, R25.reuse.H0_H0 ;  /* 0x20000019ff1c7230 */ /* 0x102fe40000004100 */
[----:B------:R-:W-:-:S02]  /*11800*/  HADD2.F32 R29, -RZ, R25.H1_H1 ;  /* 0x30000019ff1d7230 */ /* 0x000fc40000004100 */
[----:B------:R-:W-:Y:S02]  /*11810*/  HADD2.F32 R25, -RZ, R24.H0_H0 ;  /* 0x20000018ff197230 */ /* 0x000fe40000004100 */
[C---:B------:R-:W-:Y:S01]  /*11820*/  FMUL.FTZ R39, R28.reuse, R37 ;  /* 0x000000251c277220 */ /* 0x040fe20000410000 */
[----:B------:R-:W-:Y:S01]  /*11830*/  FMUL.FTZ R41, R28, R35 ;  /* 0x000000231c297220 */ /* 0x000fe20000410000 */
[----:B------:R-:W-:Y:S02]  /*11840*/  HADD2.F32 R28, -RZ, R52.H0_H0 ;  /* 0x20000034ff1c7230 */ /* 0x000fe40000004100 */
[C---:B------:R-:W-:Y:S01]  /*11850*/  FMUL.FTZ R34, R29.reuse, R32 ;  /* 0x000000201d227220 */ /* 0x040fe20000410000 */
[--C-:B--2---:R-:W-:Y:S02]  /*11860*/  HADD2.F32 R8, -RZ, R5.reuse.H0_H0 ;  /* 0x20000005ff087230 */ /* 0x104fe40000004100 */
[----:B------:R-:W-:Y:S02]  /*11870*/  HADD2.F32 R9, -RZ, R5.H1_H1 ;  /* 0x30000005ff097230 */ /* 0x000fe40000004100 */
[----:B------:R-:W-:Y:S01]  /*11880*/  FMUL.FTZ R36, R29, R28 ;  /* 0x0000001c1d247220 */ /* 0x000fe20000410000 */
[----:B------:R-:W-:-:S02]  /*11890*/  HADD2.F32 R5, -RZ, R4.H0_H0 ;  /* 0x20000004ff057230 */ /* 0x000fc40000004100 */
[C---:B------:R-:W-:Y:S01]  /*118a0*/  FFMA.FTZ R39, R8.reuse, R35, -R39 ;  /* 0x0000002308277223 */ /* 0x040fe20000010827 */
[----:B------:R-:W-:Y:S01]  /*118b0*/  FFMA.FTZ R41, R8, R37, R41 ;  /* 0x0000002508297223 */ /* 0x000fe20000010029 */
[----:B------:R-:W-:Y:S01]  /*118c0*/  FMUL.FTZ R8, R25, R80 ;  /* 0x0000005019087220 */ /* 0x000fe20000410000 */
[C---:B------:R-:W-:Y:S01]  /*118d0*/  FFMA.FTZ R34, R9.reuse, R28, -R34 ;  /* 0x0000001c09227223 */ /* 0x040fe20000010822 */
[----:B------:R-:W-:Y:S01]  /*118e0*/  FFMA.FTZ R36, R9, R32, R36 ;  /* 0x0000002009247223 */ /* 0x000fe20000010024 */
[----:B------:R-:W-:Y:S02]  /*118f0*/  HADD2.F32 R30, -RZ, R26.H0_H0 ;  /* 0x2000001aff1e7230 */ /* 0x000fe40000004100 */
[-C--:B------:R-:W-:Y:S01]  /*11900*/  FMUL.FTZ R25, R25, R82.reuse ;  /* 0x0000005219197220 */ /* 0x080fe20000410000 */
[----:B------:R-:W-:Y:S02]  /*11910*/  HADD2.F32 R29, -RZ, R81.H0_H0 ;  /* 0x20000051ff1d7230 */ /* 0x000fe40000004100 */
[----:B------:R-:W-:Y:S01]  /*11920*/  FFMA.FTZ R82, R5, R82, -R8 ;  /* 0x0000005205527223 */ /* 0x000fe20000010808 */
[----:B------:R-:W-:-:S02]  /*11930*/  HADD2.F32 R9, -RZ, R83.H0_H0 ;  /* 0x20000053ff097230 */ /* 0x000fc40000004100 */
[----:B------:R-:W-:Y:S01]  /*11940*/  FFMA.FTZ R80, R5, R80, R25 ;  /* 0x0000005005507223 */ /* 0x000fe20000010019 */
[----:B------:R-:W-:Y:S02]  /*11950*/  HADD2.F32 R31, -RZ, R27.H0_H0 ;  /* 0x2000001bff1f7230 */ /* 0x000fe40000004100 */
[C---:B------:R-:W-:Y:S01]  /*11960*/  FMUL.FTZ R5, R30.reuse, R29 ;  /* 0x0000001d1e057220 */ /* 0x040fe20000410000 */
[----:B------:R-:W-:Y:S02]  /*11970*/  HADD2.F32 R32, -RZ, R81.H1_H1 ;  /* 0x30000051ff207230 */ /* 0x000fe40000004100 */
[----:B------:R-:W-:Y:S01]  /*11980*/  FMUL.FTZ R25, R30, R9 ;  /* 0x000000091e197220 */ /* 0x000fe20000410000 */
[----:B------:R-:W-:Y:S02]  /*11990*/  HADD2.F32 R8, -RZ, R83.H1_H1 ;  /* 0x30000053ff087230 */ /* 0x000fe40000004100 */
[----:B------:R-:W-:Y:S02]  /*119a0*/  HADD2.F32 R30, -RZ, R38.H0_H0 ;  /* 0x20000026ff1e7230 */ /* 0x000fe40000004100 */
[----:B------:R-:W-:Y:S01]  /*119b0*/  FMUL.FTZ R38, R31, R32 ;  /* 0x000000201f267220 */ /* 0x000fe20000410000 */
[----:B------:R-:W-:-:S02]  /*119c0*/  HADD2.F32 R11, -RZ, R7.H0_H0 ;  /* 0x20000007ff0b7230 */ /* 0x000fc40000004100 */
[-C--:B------:R-:W-:Y:S01]  /*119d0*/  FMUL.FTZ R31, R31, R8.reuse ;  /* 0x000000081f1f7220 */ /* 0x080fe20000410000 */
[----:B------:R-:W-:Y:S02]  /*119e0*/  HADD2.F32 R10, -RZ, R6.H0_H0 ;  /* 0x20000006ff0a7230 */ /* 0x000fe40000004100 */
[----:B------:R-:W-:Y:S02]  /*119f0*/  HADD2.F32 R27, -RZ, R27.H1_H1 ;  /* 0x3000001bff1b7230 */ /* 0x000fe40000004100 */
[C---:B------:R-:W-:Y:S01]  /*11a00*/  FFMA.FTZ R38, R11.reuse, R8, -R38 ;  /* 0x000000080b267223 */ /* 0x040fe20000010826 */
[----:B------:R-:W-:Y:S02]  /*11a10*/  HADD2.F32 R28, -RZ, R54.H0_H0 ;  /* 0x20000036ff1c7230 */ /* 0x000fe40000004100 */
[----:B------:R-:W-:Y:S01]  /*11a20*/  FFMA.FTZ R32, R11, R32, R31 ;  /* 0x000000200b207223 */ /* 0x000fe2000001001f */
[----:B------:R-:W-:Y:S02]  /*11a30*/  HADD2.F32 R7, -RZ, R7.H1_H1 ;  /* 0x30000007ff077230 */ /* 0x000fe40000004100 */
[----:B------:R-:W-:Y:S01]  /*11a40*/  FFMA.FTZ R35, R10, R9, -R5 ;  /* 0x000000090a237223 */ /* 0x000fe20000010805 */
[----:B------:R-:W-:-:S02]  /*11a50*/  HADD2.F32 R24, -RZ, R24.H1_H1 ;  /* 0x30000018ff187230 */ /* 0x000fc40000004100 */
[C---:B------:R-:W-:Y:S01]  /*11a60*/  FMUL.FTZ R40, R27.reuse, R30 ;  /* 0x0000001e1b287220 */ /* 0x040fe20000410000 */
[-C--:B------:R-:W-:Y:S01]  /*11a70*/  FMUL.FTZ R8, R27, R28.reuse ;  /* 0x0000001c1b087220 */ /* 0x080fe20000410000 */
[----:B------:R-:W-:Y:S02]  /*11a80*/  HADD2.F32 R11, -RZ, R43.H0_H0 ;  /* 0x2000002bff0b7230 */ /* 0x000fe40000004100 */
[----:B------:R-:W-:Y:S01]  /*11a90*/  FFMA.FTZ R10, R10, R29, R25 ;  /* 0x0000001d0a0a7223 */ /* 0x000fe20000010019 */
[----:B------:R-:W-:Y:S02]  /*11aa0*/  HADD2.F32 R5, -RZ, R45.H0_H0 ;  /* 0x2000002dff057230 */ /* 0x000fe40000004100 */
[C---:B------:R-:W-:Y:S01]  /*11ab0*/  FFMA.FTZ R37, R7.reuse, R28, -R40 ;  /* 0x0000001c07257223 */ /* 0x040fe20000010828 */
[----:B------:R-:W-:Y:S02]  /*11ac0*/  HADD2.F32 R26, -RZ, R26.H1_H1 ;  /* 0x3000001aff1a7230 */ /* 0x000fe40000004100 */
[----:B------:R-:W-:Y:S01]  /*11ad0*/  FFMA.FTZ R43, R7, R30, R8 ;  /* 0x0000001e072b7223 */ /* 0x000fe20000010008 */
[----:B------:R-:W-:-:S02]  /*11ae0*/  HADD2.F32 R25, -RZ, R42.H0_H0 ;  /* 0x2000002aff197230 */ /* 0x000fc40000004100 */
[C---:B------:R-:W-:Y:S01]  /*11af0*/  FMUL.FTZ R7, R24.reuse, R11 ;  /* 0x0000000b18077220 */ /* 0x040fe20000410000 */
[----:B------:R-:W-:Y:S02]  /*11b00*/  HADD2.F32 R9, -RZ, R44.H0_H0 ;  /* 0x2000002cff097230 */ /* 0x000fe40000004100 */
        /* <DEDUP_REMOVED lines=19> */
.L_x_5904:
[----:B------:R-:W-:Y:S05]  /*11c40*/  BSYNC B1 ;  /* 0x0000000000017941 */ /* 0x000fea0003800000 */
.L_x_5903:
[----:B------:R-:W-:Y:S05]  /*11c50*/  @P2 BRA `(.L_x_5876) ;  /* 0x0000000400982947 */ /* 0x000fea0003800000 */
[----:B------:R-:W-:Y:S01]  /*11c60*/  LEA.HI R0, R0, R207, RZ, 0x6 ;  /* 0x000000cf00007211 */ /* 0x000fe200078f30ff */
[----:B-1-3--:R-:W-:Y:S01]  /*11c70*/  HADD2.F32 R25, -RZ, R76.H1_H1 ;  /* 0x3000004cff197230 */ /* 0x00afe20000004100 */
[----:B------:R-:W-:Y:S01]  /*11c80*/  LEA.HI R20, R33, R20, RZ, 0x1d ;  /* 0x0000001421147211 */ /* 0x000fe200078fe8ff */
[--C-:B------:R-:W-:Y:S01]  /*11c90*/  HADD2.F32 R26, -RZ, R70.reuse.H1_H1 ;  /* 0x30000046ff1a7230 */ /* 0x100fe20000004100 */
[----:B--2---:R-:W-:Y:S01]  /*11ca0*/  LOP3.LUT R4, R215, 0x38, R3, 0xf8, !PT ;  /* 0x00000038d7047812 */ /* 0x004fe200078ef803 */
[----:B------:R-:W-:Y:S01]  /*11cb0*/  IMAD.SHL.U32 R0, R0, 0x80, RZ ;  /* 0x0000008000007824 */ /* 0x000fe200078e00ff */
[----:B------:R-:W-:Y:S01]  /*11cc0*/  SHF.R.S32.HI R3, RZ, 0x1f, R20 ;  /* 0x0000001fff037819 */ /* 0x000fe20000011414 */
[----:B------:R-:W-:Y:S01]  /*11cd0*/  HADD2.F32 R70, -RZ, R70.H0_H0 ;  /* 0x20000046ff467230 */ /* 0x000fe20000004100 */
[----:B------:R-:W-:Y:S01]  /*11ce0*/  LOP3.LUT R5, R4, R62, RZ, 0x3c, !PT ;  /* 0x0000003e04057212 */ /* 0x000fe200078e3cff */
[----:B------:R-:W-:Y:S01]  /*11cf0*/  HADD2.F32 R76, -RZ, R76.H0_H0 ;  /* 0x2000004cff4c7230 */ /* 0x000fe20000004100 */
[----:B------:R-:W-:Y:S01]  /*11d00*/  LOP3.LUT R4, R0, 0xffffe000, RZ, 0xc0, !PT ;  /* 0xffffe00000047812 */ /* 0x000fe200078ec0ff */
[----:B------:R-:W-:Y:S01]  /*11d10*/  IMAD.SHL.U32 R0, R20, 0x8, RZ ;  /* 0x0000000814007824 */ /* 0x000fe200078e00ff */
[----:B------:R-:W-:-:S02]  /*11d20*/  LEA.HI R3, R3, R20, RZ, 0x3 ;  /* 0x0000001403037211 */ /* 0x000fc400078f18ff */
[----:B-----5:R-:W-:Y:S02]  /*11d30*/  R2UR UR4, R63 ;  /* 0x000000003f0472ca */ /* 0x020fe400000e0000 */
[----:B------:R-:W-:Y:S01]  /*11d40*/  LOP3.LUT R0, R215, 0x38, R0, 0xf8, !PT ;  /* 0x00000038d7007812 */ /* 0x000fe200078ef800 */
[----:B------:R-:W-:Y:S01]  /*11d50*/  IMAD.SHL.U32 R3, R3, 0x400, RZ ;  /* 0x0000040003037824 */ /* 0x000fe200078e00ff */
[----:B------:R-:W-:Y:S02]  /*11d60*/  IADD3 R4, R5, R4, R219 ;  /* 0x0000000405047210 */ /* 0x000fe40007ffe0db */
[----:B------:R-:W-:Y:S02]  /*11d70*/  LOP3.LUT R0, R0, R62, RZ, 0x3c, !PT ;  /* 0x0000003e00007212 */ /* 0x000fe400078e3cff */
[----:B------:R-:W-:Y:S02]  /*11d80*/  LOP3.LUT R3, R3, 0x7fffe000, RZ, 0xc0, !PT ;  /* 0x7fffe00003037812 */ /* 0x000fe400078ec0ff */
[----:B------:R-:W-:-:S02]  /*11d90*/  SHF.R.U32.HI R27, RZ, 0x10, R13 ;  /* 0x00000010ff1b7819 */ /* 0x000fc4000001160d */
[----:B------:R-:W-:Y:S02]  /*11da0*/  IADD3 R3, R0, R3, R219 ;  /* 0x0000000300037210 */ /* 0x000fe40007ffe0db */
[----:B------:R-:W-:Y:S01]  /*11db0*/  LEA R37, R4, UR4, 0x1 ;  /* 0x0000000404257c11 */ /* 0x000fe2000f8e08ff */
[----:B------:R-:W-:Y:S01]  /*11dc0*/  HADD2.F32 R27, -RZ, R27.H0_H0 ;  /* 0x2000001bff1b7230 */ /* 0x000fe20000004100 */
[----:B------:R-:W-:Y:S02]  /*11dd0*/  LEA R3, R3, R16, 0x1 ;  /* 0x0000001003037211 */ /* 0x000fe400078e08ff */
[--C-:B------:R-:W-:Y:S01]  /*11de0*/  SHF.R.U64 R33, R14, 0x10, R15.reuse ;  /* 0x000000100e217819 */ /* 0x100fe2000000120f */
[----:B------:R-:W1:Y:S01]  /*11df0*/  LDS.128 R4, [R37] ;  /* 0x0000000025047984 */ /* 0x000e620000000c00 */
[----:B------:R-:W-:Y:S02]  /*11e00*/  SHF.R.U32.HI R32, RZ, 0x10, R15 ;  /* 0x00000010ff207819 */ /* 0x000fe4000001160f */
[--C-:B------:R-:W-:Y:S01]  /*11e10*/  SHF.R.U64 R36, R56, 0x10, R57.reuse ;  /* 0x0000001038247819 */ /* 0x100fe20000001239 */
[----:B------:R-:W2:Y:S01]  /*11e20*/  LDS.128 R8, [R3+0x15400] ;  /* 0x0154000003087984 */ /* 0x000ea20000000c00 */
[----:B------:R-:W-:-:S02]  /*11e30*/  SHF.R.U32.HI R56, RZ, 0x10, R57 ;  /* 0x00000010ff387819 */ /* 0x000fc40000011639 */
[----:B------:R-:W-:Y:S02]  /*11e40*/  SHF.R.U64 R34, R12, 0x10, R13 ;  /* 0x000000100c227819 */ /* 0x000fe4000000120d */
[--C-:B------:R-:W-:Y:S02]  /*11e50*/  SHF.R.U64 R35, R58, 0x10, R59.reuse ;  /* 0x000000103a237819 */ /* 0x100fe4000000123b */
[----:B------:R-:W-:Y:S01]  /*11e60*/  SHF.R.U32.HI R58, RZ, 0x10, R59 ;  /* 0x00000010ff3a7819 */ /* 0x000fe2000001163b */
[--C-:B-1----:R-:W-:Y:S02]  /*11e70*/  HADD2.F32 R12, -RZ, R5.reuse.H0_H0 ;  /* 0x20000005ff0c7230 */ /* 0x102fe40000004100 */
[----:B------:R-:W-:Y:S02]  /*11e80*/  HADD2.F32 R5, -RZ, R5.H1_H1 ;  /* 0x30000005ff057230 */ /* 0x000fe40000004100 */
[--C-:B--2---:R-:W-:Y:S02]  /*11e90*/  HADD2.F32 R15, -RZ, R9.reuse.H0_H0 ;  /* 0x20000009ff0f7230 */ /* 0x104fe40000004100 */
[----:B------:R-:W-:-:S02]  /*11ea0*/  HADD2.F32 R20, -RZ, R9.H1_H1 ;  /* 0x30000009ff147230 */ /* 0x000fc40000004100 */
[----:B------:R-:W-:Y:S02]  /*11eb0*/  HADD2.F32 R9, -RZ, R8.H0_H0 ;  /* 0x20000008ff097230 */ /* 0x000fe40000004100 */
        /* <DEDUP_REMOVED lines=64> */
.L_x_5876:
[----:B------:R-:W-:Y:S05]  /*122c0*/  BSYNC B0 ;  /* 0x0000000000007941 */ /* 0x000fea0003800000 */
.L_x_5854:
        /* <DEDUP_REMOVED lines=8> */
.L_x_5852:
[----:B0--3--:R-:W3:Y:S02]  /*12350*/  LDL R0, [R1+0x4c] ;  /* 0x00004c0001007983 */ /* 0x009ee40000100800 */
[----:B---3--:R-:W-:-:S13]  /*12360*/  R2UR UR4, R0 ;  /* 0x00000000000472ca */ /* 0x008fda00000e0000 */
[----:B------:R-:W-:-:S05]  /*12370*/  IMAD.U32 R0, RZ, RZ, UR4 ;  /* 0x00000004ff007e24 */ /* 0x000fca000f8e00ff */
[----:B------:R-:W-:-:S13]  /*12380*/  ISETP.NE.AND P0, PT, R0, 0x3, PT ;  /* 0x000000030000780c */ /* 0x000fda0003f05270 */
[----:B------:R-:W-:Y:S05]  /*12390*/  @!P0 BRA `(.L_x_5905) ;  /* 0x0000000000048947 */ /* 0x000fea0003800000 */
[----:B------:R-:W-:Y:S01]  /*123a0*/  BPT.TRAP 0x1 ;  /* 0x000000040000795c */ /* 0x000fe20000300000 */
.L_x_5905:
[----:B-12-4-:R-:W-:Y:S01]  /*123b0*/  IMAD R3, R205, 0x8, R16 ;  /* 0x00000008cd037824 */ /* 0x016fe200078e0210 */
[----:B------:R-:W-:-:S04]  /*123c0*/  SHF.L.U32 R0, R208, 0x1f, RZ ;  /* 0x0000001fd0007819 */ /* 0x000fc800000006ff */
[----:B------:R0:W1:Y:S01]  /*123d0*/  SYNCS.PHASECHK.TRANS64.TRYWAIT P2, [R3+URZ+0x36830], R0 ;  /* 0x03683000030075a7 */ /* 0x000062000804017f */
[----:B------:R-:W-:Y:S05]  /*123e0*/  @!P0 BRA `(.L_x_5906) ;  /* 0x0000000000048947 */ /* 0x000fea0003800000 */
[----:B------:R-:W-:Y:S01]  /*123f0*/  BPT.TRAP 0x1 ;  /* 0x000000040000795c */ /* 0x000fe20000300000 */
.L_x_5906:
[----:B------:R-:W2:Y:S02]  /*12400*/  S2R R4, SR_TID.X ;  /* 0x0000000000047919 */ /* 0x000ea40000002100 */
[----:B--2---:R-:W-:-:S04]  /*12410*/  LOP3.LUT R4, R4, 0x7f, RZ, 0xc0, !PT ;  /* 0x0000007f04047812 */ /* 0x004fc800078ec0ff */
[----:B------:R-:W-:Y:S01]  /*12420*/  ISETP.NE.AND P1, PT, R4, RZ, PT ;  /* 0x000000ff0400720c */ /* 0x000fe20003f25270 */
[----:B-1----:R-:W-:-:S12]  /*12430*/  @P2 BRA `(.L_x_5907) ;  /* 0x0000000000082947 */ /* 0x002fd80003800000 */
[----:B------:R-:W1:Y:S02]  /*12440*/  SYNCS.PHASECHK.TRANS64.TRYWAIT P2, [R3+URZ+0x36830], R0 ;  /* 0x03683000030075a7 */ /* 0x000e64000804017f */
[----:B-1----:R-:W-:Y:S05]  /*12450*/  @!P2 BRA `(.L_x_5908) ;  /* 0x000001d800c0a947 */ /* 0x002fea0003800000 */
.L_x_5907:
        /* <DEDUP_REMOVED lines=12> */
[----:B------:R-:W-:Y:S01]  /*12520*/  R2UR UR7, R7 ;  /* 0x00000000070772ca */ /* 0x000fe200000e0000 */
[----:B------:R-:W-:Y:S01]  /*12530*/  IMAD.MOV.U32 R7, RZ, RZ, 0x40000040 ;  /* 0x40000040ff077424 */ /* 0x000fe200078e00ff */
[----:B------:R-:W-:Y:S01]  /*12540*/  LOP3.LUT R220, R0, 0x10000, RZ, 0xfc, !PT ;  /* 0x0001000000dc7812 */ /* 0x000fe200078efcff */
[----:B------:R-:W-:Y:S01]  /*12550*/  ULOP3.LUT UR20, UR20, 0x10000, URZ, 0xfc, !UPT ;  /* 0x0001000014147892 */ /* 0x000fe2000f8efc3f */
[----:B------:R-:W-:Y:S01]  /*12560*/  IMAD.U32 R13, RZ, RZ, UR9 ;  /* 0x00000009ff0d7e24 */ /* 0x000fe2000f8e00ff */
[----:B------:R-:W-:Y:S01]  /*12570*/  UMOV UR13, UR17 ;  /* 0x00000011000d7c82 */ /* 0x000fe20008000000 */
[----:B------:R-:W-:Y:S01]  /*12580*/  IMAD.MOV.U32 R9, RZ, RZ, 0x40000040 ;  /* 0x40000040ff097424 */ /* 0x000fe200078e00ff */
[----:B------:R-:W-:Y:S01]  /*12590*/  UMOV UR25, 0x40000040 ;  /* 0x4000004000197882 */ /* 0x000fe20000000000 */
[----:B------:R-:W-:Y:S01]  /*125a0*/  IMAD R4, R205, 0xa80, R220 ;  /* 0x00000a80cd047824 */ /* 0x000fe200078e02dc */
[----:B------:R-:W-:Y:S01]  /*125b0*/  UMOV UR23, UR25 ;  /* 0x0000001900177c82 */ /* 0x000fe20008000000 */
[----:B------:R-:W-:Y:S01]  /*125c0*/  UMOV UR8, UR20 ;  /* 0x0000001400087c82 */ /* 0x000fe20008000000 */
[----:B------:R-:W-:Y:S01]  /*125d0*/  R2UR UR15, R9 ;  /* 0x00000000090f72ca */ /* 0x000fe200000e0000 */
[C---:B------:R-:W-:Y:S01]  /*125e0*/  VIADD R6, R4.reuse, 0x80 ;  /* 0x0000008004067836 */ /* 0x040fe20000000000 */
[----:B------:R-:W-:Y:S01]  /*125f0*/  R2UR UR10, R4 ;  /* 0x00000000040a72ca */ /* 0x000fe200000e0000 */
[----:B------:R-:W-:Y:S01]  /*12600*/  UMOV UR16, UR8 ;  /* 0x0000000800107c82 */ /* 0x000fe20008000000 */
[----:B------:R-:W-:Y:S01]  /*12610*/  MOV R12, UR8 ;  /* 0x00000008000c7c02 */ /* 0x000fe20008000f00 */
[----:B------:R-:W-:Y:S01]  /*12620*/  UMOV UR4, UR16 ;  /* 0x0000001000047c82 */ /* 0x000fe20008000000 */
[----:B------:R-:W-:Y:S01]  /*12630*/  R2UR UR6, R6 ;  /* 0x00000000060672ca */ /* 0x000fe200000e0000 */
[C---:B------:R-:W-:Y:S01]  /*12640*/  VIADD R6, R4.reuse, 0x100 ;  /* 0x0000010004067836 */ /* 0x040fe20000000000 */
[----:B------:R-:W-:Y:S01]  /*12650*/  UMOV UR12, UR16 ;  /* 0x00000010000c7c82 */ /* 0x000fe20008000000 */
[C---:B------:R-:W-:Y:S01]  /*12660*/  VIADD R8, R4.reuse, 0x200 ;  /* 0x0000020004087836 */ /* 0x040fe20000000000 */
[----:B------:R0:W-:Y:S01]  /*12670*/  STL.64 [R1+0x38], R12 ;  /* 0x0000380c01007387 */ /* 0x0001e20000100a00 */
[----:B------:R-:W-:Y:S01]  /*12680*/  IMAD.MOV.U32 R9, RZ, RZ, 0x40000040 ;  /* 0x40000040ff097424 */ /* 0x000fe200078e00ff */
[----:B------:R-:W-:Y:S01]  /*12690*/  UIADD3 UR52, UR20, 0x406, URZ ;  /* 0x0000040614347890 */ /* 0x000fe2000fffe03f */
[----:B------:R-:W-:Y:S01]  /*126a0*/  VIADD R10, R4, 0xa04 ;  /* 0x00000a04040a7836 */ /* 0x000fe20000000000 */
[----:B------:R-:W-:Y:S01]  /*126b0*/  R2UR UR14, R8 ;  /* 0x00000000080e72ca */ /* 0x000fe200000e0000 */
[----:B------:R-:W-:Y:S01]  /*126c0*/  HGMMA.64x16x16.F32 R72, gdesc[UR8], RZ, !UPT, gsb0 ;  /* 0x00200000084879f0 */ /* 0x000fe2000c0008ff */
[----:B------:R-:W-:Y:S01]  /*126d0*/  UMOV UR8, UR16 ;  /* 0x0000001000087c82 */ /* 0x000fe20008000000 */
[----:B------:R-:W-:Y:S01]  /*126e0*/  UMOV UR9, UR17 ;  /* 0x0000001100097c82 */ /* 0x000fe20008000000 */
[----:B------:R-:W-:Y:S01]  /*126f0*/  VIADD R8, R4, 0x300 ;  /* 0x0000030004087836 */ /* 0x000fe20000000000 */
[----:B------:R-:W-:Y:S01]  /*12700*/  R2UR UR19, R9 ;  /* 0x00000000091372ca */ /* 0x000fe200000e0000 */
[----:B------:R-:W-:Y:S01]  /*12710*/  IMAD.MOV.U32 R9, RZ, RZ, 0x40000040 ;  /* 0x40000040ff097424 */ /* 0x000fe200078e00ff */
[----:B------:R-:W-:Y:S01]  /*12720*/  UMOV UR53, 0x40000040 ;  /* 0x4000004000357882 */ /* 0x000fe20000000000 */
[----:B0-----:R-:W-:Y:S01]  /*12730*/  IMAD.U32 R13, RZ, RZ, UR25 ;  /* 0x00000019ff0d7e24 */ /* 0x001fe2000f8e00ff */
[----:B------:R-:W-:Y:S01]  /*12740*/  R2UR UR18, R8 ;  /* 0x00000000081272ca */ /* 0x000fe200000e0000 */
[----:B------:R-:W-:Y:S01]  /*12750*/  UIADD3 UR48, UR20, 0x800, URZ ;  /* 0x0000080014307890 */ /* 0x000fe2000fffe03f */
[----:B------:R-:W-:Y:S01]  /*12760*/  IADD3 R8, R4, 0x202, RZ ;  /* 0x0000020204087810 */ /* 0x000fe20007ffe0ff */
[----:B------:R-:W-:Y:S01]  /*12770*/  UMOV UR49, 0x40000040 ;  /* 0x4000004000317882 */ /* 0x000fe20000000000 */
[----:B------:R-:W-:Y:S01]  /*12780*/  UIADD3 UR44, UR20, 0x802, URZ ;  /* 0x00000802142c7890 */ /* 0x000fe2000fffe03f */
[----:B------:R-:W-:Y:S01]  /*12790*/  IMAD.MOV.U32 R11, RZ, RZ, 0x40000040 ;  /* 0x40000040ff0b7424 */ /* 0x000fe200078e00ff */
[----:B------:R-:W-:Y:S01]  /*127a0*/  UMOV UR45, 0x40000040 ;  /* 0x40000040002d7882 */ /* 0x000fe20000000000 */
[----:B------:R-:W-:Y:S01]  /*127b0*/  UIADD3 UR40, UR20, 0x804, URZ ;  /* 0x0000080414287890 */ /* 0x000fe2000fffe03f */
[----:B------:R-:W0:Y:S01]  /*127c0*/  LDC R0, c[0x0][0x448] ;  /* 0x00011200ff007b82 */ /* 0x000e220000000800 */
[----:B------:R-:W-:Y:S01]  /*127d0*/  UMOV UR41, 0x40000040 ;  /* 0x4000004000297882 */ /* 0x000fe20000000000 */
[----:B------:R-:W-:Y:S01]  /*127e0*/  UIADD3 UR36, UR20, 0x806, URZ ;  /* 0x0000080614247890 */ /* 0x000fe2000fffe03f */
[----:B------:R-:W-:Y:S01]  /*127f0*/  @!P1 VIADD R3, R3, 0x36840 ;  /* 0x0003684003039836 */ /* 0x000fe20000000000 */
[----:B------:R-:W-:Y:S01]  /*12800*/  UMOV UR37, 0x40000040 ;  /* 0x4000004000257882 */ /* 0x000fe20000000000 */
[----:B------:R-:W-:Y:S01]  /*12810*/  BSSY B0, `(.L_x_5909) ;  /* 0x0000a03000007945 */ /* 0x000fe20003800000 */
        /* <DEDUP_REMOVED lines=11> */
[----:B0-----:R-:W-:Y:S01]  /*128d0*/  ISETP.NE.AND P2, PT, R0, 0x1, PT ;  /* 0x000000010000780c */ /* 0x001fe20003f45270 */
[----:B------:R-:W-:Y:S02]  /*128e0*/  WARPGROUP.DEPBAR.LE gsb0, 0x0 ;  /* 0x00008000000079c5 */ /* 0x000fe40000010000 */
[----:B------:R-:W-:-:S10]  /*128f0*/  WARPGROUP.ARRIVE ;  /* 0x00000000000079c5 */ /* 0x000fd40000000000 */
[----:B------:R-:W0:Y:S01]  /*12900*/  @P2 LDC R5, c[0x0][0x44c] ;  /* 0x00011300ff052b82 */ /* 0x000e220000000800 */
        /* <DEDUP_REMOVED lines=27> */
[----:B------:R-:W-:Y:S02]  /*12ac0*/  UMOV UR9, UR23 ;  /* 0x0000001700097c82 */ /* 0x000fe40008000000 */
[----:B------:R-:W-:Y:S02]  /*12ad0*/  WARPGROUP.DEPBAR.LE gsb0, 0x0 ;  /* 0x00008000000079c5 */ /* 0x000fe40000010000 */
[----:B------:R-:W-:-:S06]  /*12ae0*/  WARPGROUP.ARRIVE ;  /* 0x00000000000079c5 */ /* 0x000fcc0000000000 */
[----:B------:R-:W-:Y:S01]  /*12af0*/  HGMMA.64x16x16.F32 R40, gdesc[UR12], RZ, !UPT, gsb0 ;  /* 0x002000000c2879f0 */ /* 0x000fe2000c0008ff */
[----:B------:R-:W-:Y:S02]  /*12b00*/  UMOV UR13, UR23 ;  /* 0x00000017000d7c82 */ /* 0x000fe40008000000 */
        /* <DEDUP_REMOVED lines=15> */
[----:B------:R-:W-:Y:S01]  /*12c00*/  VIADD R6, R4, 0x182 ;  /* 0x0000018204067836 */ /* 0x000fe20000000000 */
[----:B------:R-:W-:Y:S01]  /*12c10*/  UMOV UR12, UR22 ;  /* 0x00000016000c7c82 */ /* 0x000fe20008000000 */
[----:B------:R-:W-:-:S02]  /*12c20*/  IMAD.MOV.U32 R7, RZ, RZ, 0x40000040 ;  /* 0x40000040ff077424 */ /* 0x000fc400078e00ff */
[----:B------:R-:W-:Y:S01]  /*12c30*/  IMAD.U32 R12, RZ, RZ, UR24 ;  /* 0x00000018ff0c7e24 */ /* 0x000fe2000f8e00ff */
[----:B------:R-:W-:Y:S01]  /*12c40*/  R2UR UR14, R6 ;  /* 0x00000000060e72ca */ /* 0x000fe200000e0000 */
[----:B------:R-:W-:Y:S01]  /*12c50*/  VIADD R6, R4, 0x282 ;  /* 0x0000028204067836 */ /* 0x000fe20000000000 */
[----:B------:R-:W-:Y:S01]  /*12c60*/  R2UR UR15, R7 ;  /* 0x00000000070f72ca */ /* 0x000fe200000e0000 */
[----:B------:R-:W-:Y:S01]  /*12c70*/  IMAD.MOV.U32 R7, RZ, RZ, 0x40000040 ;  /* 0x40000040ff077424 */ /* 0x000fe200078e00ff */
[----:B------:R1:W-:Y:S01]  /*12c80*/  STL.64 [R1+0x30], R12 ;  /* 0x0000300c01007387 */ /* 0x0003e20000100a00 */
        /* <DEDUP_REMOVED lines=15> */
[----:B------:R-:W-:Y:S02]  /*12d80*/  VIADD R6, R4, 0x84 ;  /* 0x0000008404067836 */ /* 0x000fe40000000000 */
[----:B------:R-:W-:Y:S02]  /*12d90*/  IMAD.MOV.U32 R7, RZ, RZ, 0x40000040 ;  /* 0x40000040ff077424 */ /* 0x000fe400078e00ff */
[----:B-1----:R-:W-:Y:S01]  /*12da0*/  IMAD.U32 R13, RZ, RZ, UR25 ;  /* 0x00000019ff0d7e24 */ /* 0x002fe2000f8e00ff */
        /* <DEDUP_REMOVED lines=57> */
[----:B------:R-:W-:Y:S02]  /*13140*/  UMOV UR25, 0x40000040 ;  /* 0x4000004000197882 */ /* 0x000fe40000000000 */
[----:B-1----:R-:W-:Y:S01]  /*13150*/  MOV R13, UR25 ;  /* 0x00000019000d7c02 */ /* 0x002fe20008000f00 */
        /* <DEDUP_REMOVED lines=38> */
[----:B------:R-:W-:-:S05]  /*133c0*/  IMAD.U32 R12, RZ, RZ, UR24 ;  /* 0x00000018ff0c7e24 */ /* 0x000fca000f8e00ff */
[----:B------:R1:W-:Y:S01]  /*133d0*/  STL.64 [R1+0x20], R12 ;  /* 0x0000200c01007387 */ /* 0x0003e20000100a00 */
[----:B------:R-:W-:Y:S02]  /*133e0*/  WARPGROUP.DEPBAR.LE gsb0, 0x0 ;  /* 0x00008000000079c5 */ /* 0x000fe40000010000 */
[----:B------:R-:W-:-:S06]  /*133f0*/  WARPGROUP.ARRIVE ;  /* 0x00000000000079c5 */ /* 0x000fcc0000000000 */
[----:B------:R-:W-:Y:S01]  /*13400*/  HGMMA.64x16x16.F32 R32, gdesc[UR8], R32, gsb0 ;  /* 0x00200000082079f0 */ /* 0x000fe20008000820 */
        /* <DEDUP_REMOVED lines=11> */
[----:B------:R-:W-:Y:S01]  /*134c0*/  UMOV UR12, UR24 ;  /* 0x00000018000c7c82 */ /* 0x000fe20008000000 */
[----:B------:R-:W-:Y:S01]  /*134d0*/  UMOV UR13, UR25 ;  /* 0x00000019000d7c82 */ /* 0x000fe20008000000 */
[----:B------:R-:W-:Y:S01]  /*134e0*/  UMOV UR4, UR12 ;  /* 0x0000000c00047c82 */ /* 0x000fe20008000000 */
[----:B------:R-:W-:Y:S01]  /*134f0*/  UMOV UR5, UR13 ;  /* 0x0000000d00057c82 */ /* 0x000fe20008000000 */
        /* <DEDUP_REMOVED lines=119> */
[----:B------:R-:W-:Y:S02]  /*13c70*/  R2UR UR10, R6 ;  /* 0x00000000060a72ca */ /* 0x000fe400000e0000 */
[----:B------:R-:W-:Y:S01]  /*13c80*/  R2UR UR11, R7 ;  /* 0x00000000070b72ca */ /* 0x000fe200000e0000 */
        /* <DEDUP_REMOVED lines=61> */
[----:B------:R1:W-:Y:S01]  /*14060*/  STL.64 [R1], R12 ;  /* 0x0000000c01007387 */ /* 0x0003e20000100a00 */
        /* <DEDUP_REMOVED lines=256> */
[----:B------:R-:W2:Y:S01]  /*15070*/  @P2 LDC R9, c[0x0][0x450] ;  /* 0x00011400ff092b82 */ /* 0x000ea20000000800 */
        /* <DEDUP_REMOVED lines=36> */
[----:B------:R-:W-:-:S05]  /*152c0*/  IADD3 R10, R227, R223, RZ ;  /* 0x000000dfe30a7210 */ /* 0x000fca0007ffe0ff */
[----:B0-----:R-:W-:-:S05]  /*152d0*/  @P2 IMAD.HI.U32 R0, R10, R5, RZ ;  /* 0x000000050a002227 */ /* 0x001fca00078e00ff */
[----:B--2---:R-:W-:Y:S01]  /*152e0*/  @P2 SHF.R.U32.HI R10, RZ, R9, R0 ;  /* 0x00000009ff0a2219 */ /* 0x004fe20000011600 */
[----:B------:R-:W-:-:S04]  /*152f0*/  IMAD R0, R2, -0x70, RZ ;  /* 0xffffff9002007824 */ /* 0x000fc800078e02ff */
[----:B------:R-:W0:Y:S01]  /*15300*/  SHFL.IDX PT, R9, R10, 0x1, 0x1c1f ;  /* 0x003c1f000a097f89 */ /* 0x000e2200000e0000 */
[----:B------:R-:W-:-:S04]  /*15310*/  IADD3 R5, -R225, 0x71, R0 ;  /* 0x00000071e1057810 */ /* 0x000fc80007ffe100 */
[----:B------:R-:W-:Y:S01]  /*15320*/  IADD3 R81, -R224, R5, R226 ;  /* 0x00000005e0517210 */ /* 0x000fe20007ffe1e2 */
[----:B------:R-:W-:Y:S01]  /*15330*/  IMAD.MOV.U32 R5, RZ, RZ, 0x40000040 ;  /* 0x40000040ff057424 */ /* 0x000fe200078e00ff */
        /* <DEDUP_REMOVED lines=39> */
[----:B------:R-:W-:Y:S01]  /*155b0*/  IMAD R6, R2, -0x70, R226 ;  /* 0xffffff9002067824 */ /* 0x000fe200078e02e2 */
[----:B------:R-:W-:-:S04]  /*155c0*/  MOV R7, 0x40000040 ;  /* 0x4000004000077802 */ /* 0x000fc80000000f00 */
[----:B-1----:R-:W-:Y:S01]  /*155d0*/  IADD3 R12, -R225, 0x70, R6 ;  /* 0x00000070e10c7810 */ /* 0x002fe20007ffe106 */
[C---:B------:R-:W-:Y:S01]  /*155e0*/  VIADD R6, R4.reuse, 0x906 ;  /* 0x0000090604067836 */ /* 0x040fe20000000000 */
[----:B------:R-:W-:Y:S01]  /*155f0*/  R2UR UR11, R7 ;  /* 0x00000000070b72ca */ /* 0x000fe200000e0000 */
[----:B------:R-:W-:Y:S01]  /*15600*/  VIADD R4, R4, 0xa06 ;  /* 0x00000a0604047836 */ /* 0x000fe20000000000 */
[----:B0-----:R-:W-:Y:S01]  /*15610*/  VIADDMNMX R0, R9, R81, R12, PT ;  /* 0x0000005109007246 */ /* 0x001fe2000380010c */
[----:B------:R-:W-:Y:S01]  /*15620*/  IMAD.MOV.U32 R9, RZ, RZ, 0x40000040 ;  /* 0x40000040ff097424 */ /* 0x000fe200078e00ff */
        /* <DEDUP_REMOVED lines=8> */
[----:B------:R-:W-:-:S02]  /*156b0*/  FMNMX.FTZ R6, R83, R95, !PT ;  /* 0x0000005f53067209 */ /* 0x000fc40007810000 */
[C---:B------:R-:W-:Y:S02]  /*156c0*/  ISETP.GT.AND P4, PT, R0.reuse, 0x10, PT ;  /* 0x000000100000780c */ /* 0x040fe40003f84270 */
[----:B------:R-:W-:Y:S02]  /*156d0*/  FSEL R91, R79, -INF , P3 ;  /* 0xff8000004f5b7808 */ /* 0x000fe40001800000 */
[----:B------:R-:W-:Y:S02]  /*156e0*/  FMNMX.FTZ R6, R87, R6, !PT ;  /* 0x0000000657067209 */ /* 0x000fe40007810000 */
[----:B------:R-:W-:Y:S02]  /*156f0*/  ISETP.GT.AND P3, PT, R0, 0x11, PT ;  /* 0x000000110000780c */ /* 0x000fe40003f64270 */
[----:B------:R-:W-:Y:S02]  /*15700*/  FSEL R93, R66, -INF , P4 ;  /* 0xff800000425d7808 */ /* 0x000fe40002000000 */
[----:B------:R-:W-:-:S02]  /*15710*/  FMNMX.FTZ R6, R91, R6, !PT ;  /* 0x000000065b067209 */ /* 0x000fc40007810000 */
[C---:B------:R-:W-:Y:S02]  /*15720*/  ISETP.GT.AND P4, PT, R0.reuse, 0x18, PT ;  /* 0x000000180000780c */ /* 0x040fe40003f84270 */
[----:B------:R-:W-:Y:S02]  /*15730*/  FSEL R89, R67, -INF , P3 ;  /* 0xff80000043597808 */ /* 0x000fe40001800000 */
[----:B------:R-:W-:Y:S01]  /*15740*/  FMNMX.FTZ R6, R93, R6, !PT ;  /* 0x000000065d067209 */ /* 0x000fe20007810000 */
[----:B------:R-:W-:Y:S02]  /*15750*/  WARPGROUP.DEPBAR.LE gsb0, 0x0 ;  /* 0x00008000000079c5 */ /* 0x000fe40000010000 */
[----:B------:R-:W-:Y:S01]  /*15760*/  WARPGROUP.ARRIVE ;  /* 0x00000000000079c5 */ /* 0x000fe20000000000 */
[----:B------:R-:W-:Y:S02]  /*15770*/  ISETP.GT.AND P3, PT, R0, 0x19, PT ;  /* 0x000000190000780c */ /* 0x000fe40003f64270 */
[----:B------:R-:W-:-:S02]  /*15780*/  FSEL R85, R70, -INF , P4 ;  /* 0xff80000046557808 */ /* 0x000fc40002000000 */
[----:B------:R-:W-:Y:S01]  /*15790*/  FMNMX.FTZ R6, R89, R6, !PT ;  /* 0x0000000659067209 */ /* 0x000fe20007810000 */
[----:B------:R-:W-:Y:S01]  /*157a0*/  HGMMA.64x16x16.F32 R48, gdesc[UR4], R48, gsb0 ;  /* 0x00200000043079f0 */ /* 0x000fe20008000830 */
[----:B------:R-:W-:Y:S01]  /*157b0*/  R2UR UR6, R8 ;  /* 0x00000000080672ca */ /* 0x000fe200000e0000 */
[----:B------:R-:W-:Y:S01]  /*157c0*/  UMOV UR4, UR36 ;  /* 0x0000002400047c82 */ /* 0x000fe20008000000 */
[----:B------:R-:W-:Y:S01]  /*157d0*/  R2UR UR7, R9 ;  /* 0x00000000090772ca */ /* 0x000fe200000e0000 */
[----:B------:R-:W-:Y:S01]  /*157e0*/  UMOV UR5, UR37 ;  /* 0x0000002500057c82 */ /* 0x000fe20008000000 */
        /* <DEDUP_REMOVED lines=24> */
[C---:B------:R-:W-:Y:S02]  /*15970*/  ISETP.GT.AND P3, PT, R0.reuse, 0x39, PT ;  /* 0x000000390000780c */ /* 0x040fe40003f64270 */
[----:B------:R-:W-:Y:S02]  /*15980*/  FMNMX.FTZ R6, R51, R6, !PT ;  /* 0x0000000633067209 */ /* 0x000fe40007810000 */
[----:B------:R-:W-:Y:S02]  /*15990*/  FSEL R55, R55, -INF , P3 ;  /* 0xff80000037377808 */ /* 0x000fe40001800000 */
[----:B------:R-:W-:Y:S01]  /*159a0*/  ISETP.GT.AND P3, PT, R0, 0x41, PT ;  /* 0x000000410000780c */ /* 0x000fe20003f64270 */
[----:B------:R-:W-:Y:S02]  /*159b0*/  WARPGROUP.DEPBAR.LE gsb0, 0x0 ;  /* 0x00008000000079c5 */ /* 0x000fe40000010000 */
[----:B------:R-:W-:Y:S01]  /*159c0*/  WARPGROUP.ARRIVE ;  /* 0x00000000000079c5 */ /* 0x000fe20000000000 */
[----:B------:R-:W-:-:S02]  /*159d0*/  FSEL R59, R43, -INF , P3 ;  /* 0xff8000002b3b7808 */ /* 0x000fc40001800000 */
        /* <DEDUP_REMOVED lines=14> */
[----:B------:R-:W-:Y:S01]  /*15ac0*/  FMNMX.FTZ R6, R59, R6, !PT ;  /* 0x000000063b067209 */ /* 0x000fe20007810000 */
[----:B------:R-:W0:Y:S01]  /*15ad0*/  @P2 LDC R46, c[0x0][0x450] ;  /* 0x00011400ff2e2b82 */ /* 0x000e220000000800 */
[----:B------:R-:W-:-:S02]  /*15ae0*/  ISETP.GT.AND P4, PT, R0, 0x50, PT ;  /* 0x000000500000780c */ /* 0x000fc40003f84270 */
[----:B------:R-:W-:Y:S02]  /*15af0*/  FSEL R47, R47, -INF , P3 ;  /* 0xff8000002f2f7808 */ /* 0x000fe40001800000 */
[----:B------:R-:W-:Y:S02]  /*15b00*/  FMNMX.FTZ R6, R21, R6, !PT ;  /* 0x0000000615067209 */ /* 0x000fe40007810000 */
[----:B------:R-:W-:Y:S02]  /*15b10*/  ISETP.GT.AND P3, PT, R0, 0x51, PT ;  /* 0x000000510000780c */ /* 0x000fe40003f64270 */
[----:B------:R-:W-:Y:S01]  /*15b20*/  FMNMX.FTZ R6, R47, R6, !PT ;  /* 0x000000062f067209 */ /* 0x000fe20007810000 */
[----:B------:R-:W-:Y:S02]  /*15b30*/  WARPGROUP.DEPBAR.LE gsb0, 0x0 ;  /* 0x00008000000079c5 */ /* 0x000fe40000010000 */
[----:B------:R-:W-:Y:S01]  /*15b40*/  WARPGROUP.ARRIVE ;  /* 0x00000000000079c5 */ /* 0x000fe20000000000 */
[----:B------:R-:W-:-:S02]  /*15b50*/  FSEL R43, R34, -INF , P4 ;  /* 0xff800000222b7808 */ /* 0x000fc40002000000 */
[C---:B------:R-:W-:Y:S01]  /*15b60*/  ISETP.GT.AND P4, PT, R0.reuse, 0x58, PT ;  /* 0x000000580000780c */ /* 0x040fe20003f84270 */
[----:B------:R-:W1:Y:S01]  /*15b70*/  SHFL.IDX PT, R34, R10, RZ, 0x1c1f ;  /* 0x001c1fff0a227589 */ /* 0x000e6200000e0000 */
[----:B------:R-:W-:Y:S01]  /*15b80*/  FSEL R35, R35, -INF , P3 ;  /* 0xff80000023237808 */ /* 0x000fe20001800000 */
[----:B------:R-:W-:Y:S01]  /*15b90*/  HGMMA.64x16x16.F32 R24, gdesc[UR4], R24, gsb0 ;  /* 0x00200000041879f0 */ /* 0x000fe20008000818 */
[----:B------:R-:W-:Y:S01]  /*15ba0*/  FMNMX.FTZ R6, R43, R6, !PT ;  /* 0x000000062b067209 */ /* 0x000fe20007810000 */
[----:B------:R-:W-:Y:S01]  /*15bb0*/  ULDC UR4, c[0x0][0x988] ;  /* 0x0002620000047ab9 */ /* 0x000fe20000000800 */
[----:B------:R-:W-:Y:S02]  /*15bc0*/  ISETP.GT.AND P3, PT, R0, 0x59, PT ;  /* 0x000000590000780c */ /* 0x000fe40003f64270 */
[----:B------:R-:W-:Y:S02]  /*15bd0*/  FSEL R13, R38, -INF , P4 ;  /* 0xff800000260d7808 */ /* 0x000fe40002000000 */
[----:B------:R-:W-:-:S02]  /*15be0*/  FMNMX.FTZ R6, R35, R6, !PT ;  /* 0x0000000623067209 */ /* 0x000fc40007810000 */
[C---:B------:R-:W-:Y:S02]  /*15bf0*/  ISETP.GT.AND P4, PT, R0.reuse, 0x60, PT ;  /* 0x000000600000780c */ /* 0x040fe40003f84270 */
[----:B------:R-:W-:Y:S02]  /*15c00*/  FSEL R39, R39, -INF , P3 ;  /* 0xff80000027277808 */ /* 0x000fe40001800000 */
[----:B------:R-:W-:Y:S02]  /*15c10*/  FMNMX.FTZ R6, R13, R6, !PT ;  /* 0x000000060d067209 */ /* 0x000fe40007810000 */
[----:B------:R-:W-:Y:S02]  /*15c20*/  ISETP.GT.AND P3, PT, R0, 0x61, PT ;  /* 0x000000610000780c */ /* 0x000fe40003f64270 */
[----:B------:R-:W-:Y:S02]  /*15c30*/  FMNMX.FTZ R6, R39, R6, !PT ;  /* 0x0000000627067209 */ /* 0x000fe40007810000 */
[----:B-1----:R-:W-:-:S04]  /*15c40*/  VIADDMNMX R34, R34, R81, R12, PT ;  /* 0x0000005122227246 */ /* 0x002fc8000380010c */
[----:B------:R-:W-:Y:S01]  /*15c50*/  ISETP.GT.AND P5, PT, R34, 0x8, PT ;  /* 0x000000082200780c */ /* 0x000fe20003fa4270 */
[----:B------:R-:W-:Y:S02]  /*15c60*/  WARPGROUP.DEPBAR.LE gsb0, 0x0 ;  /* 0x00008000000079c5 */ /* 0x000fe40000010000 */
[----:B------:R-:W-:Y:S02]  /*15c70*/  FSEL R15, R26, -INF , P4 ;  /* 0xff8000001a0f7808 */ /* 0x000fe40002000000 */
[C---:B------:R-:W-:Y:S02]  /*15c80*/  ISETP.GT.AND P4, PT, R0.reuse, 0x68, PT ;  /* 0x000000680000780c */ /* 0x040fe40003f84270 */
[----:B------:R-:W-:Y:S02]  /*15c90*/  FSEL R27, R27, -INF , P3 ;  /* 0xff8000001b1b7808 */ /* 0x000fe40001800000 */
[----:B------:R-:W-:Y:S02]  /*15ca0*/  FMNMX.FTZ R6, R15, R6, !PT ;  /* 0x000000060f067209 */ /* 0x000fe40007810000 */
[----:B------:R-:W-:Y:S01]  /*15cb0*/  ISETP.GT.AND P3, PT, R0, 0x69, PT ;  /* 0x000000690000780c */ /* 0x000fe20003f64270 */
[----:B------:R-:W-:Y:S01]  /*15cc0*/  IMAD.U32 R0, RZ, RZ, UR4 ;  /* 0x00000004ff007e24 */ /* 0x000fe2000f8e00ff */
[----:B------:R-:W-:-:S02]  /*15cd0*/  FSEL R11, R30, -INF , P4 ;  /* 0xff8000001e0b7808 */ /* 0x000fc40002000000 */
[----:B------:R-:W-:Y:S02]  /*15ce0*/  FMNMX.FTZ R6, R27, R6, !PT ;  /* 0x000000061b067209 */ /* 0x000fe40007810000 */
[----:B------:R-:W-:Y:S02]  /*15cf0*/  FSEL R31, R31, -INF , P3 ;  /* 0xff8000001f1f7808 */ /* 0x000fe40001800000 */
[----:B------:R-:W-:Y:S02]  /*15d00*/  FMNMX.FTZ R6, R11, R6, !PT ;  /* 0x000000060b067209 */ /* 0x000fe40007810000 */
[----:B------:R-:W-:Y:S02]  /*15d10*/  ISETP.GT.AND P4, PT, R34, 0x1, PT ;  /* 0x000000012200780c */ /* 0x000fe40003f84270 */
[----:B------:R-:W-:-:S05]  /*15d20*/  FMNMX.FTZ R6, R31, R6, !PT ;  /* 0x000000061f067209 */ /* 0x000fca0007810000 */
[----:B------:R-:W1:Y:S02]  /*15d30*/  SHFL.BFLY PT, R97, R6, 0x2, 0x1f ;  /* 0x0c401f0006617f89 */ /* 0x000e6400000e0000 */
[----:B-1----:R-:W-:Y:S02]  /*15d40*/  FMNMX.FTZ R97, R6, R97, !PT ;  /* 0x0000006106617209 */ /* 0x002fe40007810000 */
[----:B------:R-:W-:Y:S02]  /*15d50*/  FSEL R6, R73, -INF , P4 ;  /* 0xff80000049067808 */ /* 0x000fe40002000000 */
[----:B------:R-:W-:Y:S01]  /*15d60*/  FSEL R73, R76, -INF , P5 ;  /* 0xff8000004c497808 */ /* 0x000fe20002800000 */
[----:B------:R-:W1:Y:S01]  /*15d70*/  SHFL.BFLY PT, R4, R97, 0x1, 0x1f ;  /* 0x0c201f0061047f89 */ /* 0x000e6200000e0000 */
        /* <DEDUP_REMOVED lines=8> */
[----:B-1----:R-:W-:Y:S02]  /*15e00*/  FMNMX.FTZ R4, R97, R4, !PT ;  /* 0x0000000461047209 */ /* 0x002fe40007810000 */
[----:B------:R-:W-:Y:S02]  /*15e10*/  CS2R R96, SRZ ;  /* 0x0000000000607805 */ /* 0x000fe4000001ff00 */
[----:B------:R-:W-:Y:S02]  /*15e20*/  ISETP.GT.AND P4, PT, R34, 0x31, PT ;  /* 0x000000312200780c */ /* 0x000fe40003f84270 */
[C---:B------:R-:W-:Y:S01]  /*15e30*/  FSETP.NEU.FTZ.AND P3, PT, R4.reuse, -INF , PT ;  /* 0xff8000000400780b */ /* 0x040fe20003f7d000 */
[----:B------:R-:W-:Y:S01]  /*15e40*/  FMUL.FTZ R14, R4, R0 ;  /* 0x00000000040e7220 */ /* 0x000fe20000410000 */
[----:B------:R-:W-:-:S02]  /*15e50*/  FSEL R49, R49, -INF , P4 ;  /* 0xff80000031317808 */ /* 0x000fc40002000000 */
[----:B------:R-:W-:Y:S02]  /*15e60*/  ISETP.GT.AND P4, PT, R34, 0x39, PT ;  /* 0x000000392200780c */ /* 0x000fe40003f84270 */
[----:B------:R-:W-:Y:S02]  /*15e70*/  FSEL R14, R14, RZ, P3 ;  /* 0x000000ff0e0e7208 */ /* 0x000fe40001800000 */
[----:B------:R-:W-:Y:S02]  /*15e80*/  ISETP.GT.AND P3, PT, R34, RZ, PT ;  /* 0x000000ff2200720c */ /* 0x000fe40003f64270 */
[----:B------:R-:W-:Y:S01]  /*15e90*/  FSEL R53, R53, -INF , P4 ;  /* 0xff80000035357808 */ /* 0x000fe20002000000 */
[-CC-:B------:R-:W-:Y:S01]  /*15ea0*/  FFMA.FTZ R201, R83, R0.reuse, -R14.reuse ;  /* 0x0000000053c97223 */ /* 0x180fe2000001080e */
[----:B------:R-:W-:Y:S01]  /*15eb0*/  FSEL R81, R72, -INF , P3 ;  /* 0xff80000048517808 */ /* 0x000fe20001800000 */
[-CC-:B------:R-:W-:Y:S01]  /*15ec0*/  FFMA.FTZ R203, R87, R0.reuse, -R14.reuse ;  /* 0x0000000057cb7223 */ /* 0x180fe2000001080e */
[C---:B------:R-:W-:Y:S01]  /*15ed0*/  ISETP.GT.AND P3, PT, R34.reuse, 0x9, PT ;  /* 0x000000092200780c */ /* 0x040fe20003f64270 */
[--C-:B------:R-:W-:Y:S01]  /*15ee0*/  FFMA.FTZ R20, R91, R0, -R14.reuse ;  /* 0x000000005b147223 */ /* 0x100fe2000001080e */
[----:B------:R-:W-:Y:S01]  /*15ef0*/  FMNMX.FTZ R10, R81, R6, !PT ;  /* 0x00000006510a7209 */ /* 0x000fe20007810000 */
[-CC-:B------:R-:W-:Y:S01]  /*15f00*/  FFMA.FTZ R197, R93, R0.reuse, -R14.reuse ;  /* 0x000000005dc57223 */ /* 0x180fe2000001080e */
[----:B------:R-:W-:Y:S01]  /*15f10*/  FSEL R77, R77, -INF , P3 ;  /* 0xff8000004d4d7808 */ /* 0x000fe20001800000 */
        /* <DEDUP_REMOVED lines=16> */
[--C-:B------:R-:W-:Y:S01]  /*16020*/  FFMA.FTZ R189, R7, R0, -R14.reuse ;  /* 0x0000000007bd7223 */ /* 0x100fe2000001080e */
[----:B------:R-:W-:Y:S01]  /*16030*/  ISETP.GT.AND P3, PT, R34, 0x20, PT ;  /* 0x000000202200780c */ /* 0x000fe20003f64270 */
[----:B------:R1:W-:Y:S01]  /*16040*/  MUFU.EX2 R10, R20 ;  /* 0x00000014000a7308 */ /* 0x0003e20000000800 */
[----:B------:R-:W-:Y:S01]  /*16050*/  FMNMX.FTZ R12, R87, R12, !PT ;  /* 0x0000000c570c7209 */ /* 0x000fe20007810000 */
[-CC-:B------:R-:W-:Y:S01]  /*16060*/  FFMA.FTZ R185, R9, R0.reuse, -R14.reuse ;  /* 0x0000000009b97223 */ /* 0x180fe2000001080e */
[----:B------:R-:W-:Y:S01]  /*16070*/  FSEL R91, R56, -INF , P3 ;  /* 0xff800000385b7808 */ /* 0x000fe20001800000 */
[--C-:B------:R-:W-:Y:S01]  /*16080*/  FFMA.FTZ R179, R11, R0, -R14.reuse ;  /* 0x000000000bb37223 */ /* 0x100fe2000001080e */
[----:B------:R-:W-:Y:S01]  /*16090*/  FMNMX.FTZ R12, R69, R12, !PT ;  /* 0x0000000c450c7209 */ /* 0x000fe20007810000 */
[--C-:B------:R-:W-:Y:S01]  /*160a0*/  FFMA.FTZ R183, R13, R0, -R14.reuse ;  /* 0x000000000db77223 */ /* 0x100fe2000001080e */
[----:B------:R-:W-:Y:S01]  /*160b0*/  ISETP.GT.AND P3, PT, R34, 0x28, PT ;  /* 0x000000282200780c */ /* 0x000fe20003f64270 */
[----:B------:R-:W-:Y:S01]  /*160c0*/  MUFU.EX2 R201, R201 ;  /* 0x000000c900c97308 */ /* 0x000fe20000000800 */
[----:B------:R-:W-:Y:S01]  /*160d0*/  FMNMX.FTZ R12, R91, R12, !PT ;  /* 0x0000000c5b0c7209 */ /* 0x000fe20007810000 */
[-CC-:B------:R-:W-:Y:S01]  /*160e0*/  FFMA.FTZ R177, R15, R0.reuse, -R14.reuse ;  /* 0x000000000fb17223 */ /* 0x180fe2000001080e */
[----:B------:R-:W-:Y:S01]  /*160f0*/  FSEL R93, R60, -INF , P3 ;  /* 0xff8000003c5d7808 */ /* 0x000fe20001800000 */
[--C-:B------:R-:W-:Y:S01]  /*16100*/  FFMA.FTZ R187, R21, R0, -R14.reuse ;  /* 0x0000000015bb7223 */ /* 0x100fe2000001080e */
[----:B-1----:R-:W-:Y:S01]  /*16110*/  FMNMX.FTZ R20, R57, R12, !PT ;  /* 0x0000000c39147209 */ /* 0x002fe20007810000 */
[--C-:B------:R-:W-:Y:S01]  /*16120*/  FFMA.FTZ R27, R27, R0, -R14.reuse ;  /* 0x000000001b1b7223 */ /* 0x100fe2000001080e */
[----:B------:R-:W-:Y:S01]  /*16130*/  ISETP.GT.AND P3, PT, R34, 0x30, PT ;  /* 0x000000302200780c */ /* 0x000fe20003f64270 */
[----:B------:R1:W-:Y:S01]  /*16140*/  MUFU.EX2 R12, R26 ;  /* 0x0000001a000c7308 */ /* 0x0003e20000000800 */
[----:B------:R-:W-:Y:S01]  /*16150*/  FMNMX.FTZ R20, R93, R20, !PT ;  /* 0x000000145d147209 */ /* 0x000fe20007810000 */
[----:B------:R-:W-:Y:S01]  /*16160*/  FFMA.FTZ R181, R43, R0, -R14 ;  /* 0x000000002bb57223 */ /* 0x000fe2000001080e */
[----:B------:R-:W-:-:S02]  /*16170*/  FSEL R89, R48, -INF , P3 ;  /* 0xff80000030597808 */ /* 0x000fc40001800000 */
[----:B------:R-:W-:Y:S02]  /*16180*/  FMNMX.FTZ R20, R61, R20, !PT ;  /* 0x000000143d147209 */ /* 0x000fe40007810000 */
[----:B------:R-:W-:Y:S01]  /*16190*/  ISETP.GT.AND P3, PT, R34, 0x38, PT ;  /* 0x000000382200780c */ /* 0x000fe20003f64270 */
[----:B------:R-:W2:Y:S01]  /*161a0*/  MUFU.EX2 R8, R8 ;  /* 0x0000000800087308 */ /* 0x000ea20000000800 */
[----:B------:R-:W-:Y:S02]  /*161b0*/  FMNMX.FTZ R20, R89, R20, !PT ;  /* 0x0000001459147209 */ /* 0x000fe40007810000 */
[----:B------:R-:W-:Y:S02]  /*161c0*/  FSEL R85, R52, -INF , P3 ;  /* 0xff80000034557808 */ /* 0x000fe40001800000 */
[----:B-1----:R-:W-:Y:S02]  /*161d0*/  FMNMX.FTZ R26, R49, R20, !PT ;  /* 0x00000014311a7209 */ /* 0x002fe40007810000 */
[----:B------:R-:W-:Y:S01]  /*161e0*/  ISETP.GT.AND P3, PT, R34, 0x40, PT ;  /* 0x000000402200780c */ /* 0x000fe20003f64270 */
[----:B------:R1:W-:Y:S01]  /*161f0*/  MUFU.EX2 R20, R30 ;  /* 0x0000001e00147308 */ /* 0x0003e20000000800 */
[----:B------:R-:W-:-:S02]  /*16200*/  FMNMX.FTZ R26, R85, R26, !PT ;  /* 0x0000001a551a7209 */ /* 0x000fc40007810000 */
[----:B------:R-:W-:Y:S02]  /*16210*/  ISETP.GT.AND P4, PT, R34, 0x41, PT ;  /* 0x000000412200780c */ /* 0x000fe40003f84270 */
[----:B------:R-:W-:Y:S02]  /*16220*/  FSEL R79, R40, -INF , P3 ;  /* 0xff800000284f7808 */ /* 0x000fe40001800000 */
[----:B------:R-:W-:Y:S01]  /*16230*/  FMNMX.FTZ R26, R53, R26, !PT ;  /* 0x0000001a351a7209 */ /* 0x000fe20007810000 */
[----:B------:R-:W3:Y:S01]  /*16240*/  MUFU.EX2 R203, R203 ;  /* 0x000000cb00cb7308 */ /* 0x000ee20000000800 */
[----:B------:R-:W-:Y:S02]  /*16250*/  ISETP.GT.AND P3, PT, R34, 0x48, PT ;  /* 0x000000482200780c */ /* 0x000fe40003f64270 */
[----:B------:R-:W-:Y:S02]  /*16260*/  FSEL R75, R41, -INF , P4 ;  /* 0xff800000294b7808 */ /* 0x000fe40002000000 */
[----:B------:R-:W-:-:S02]  /*16270*/  FMNMX.FTZ R26, R79, R26, !PT ;  /* 0x0000001a4f1a7209 */ /* 0x000fc40007810000 */
[----:B------:R-:W-:Y:S01]  /*16280*/  ISETP.GT.AND P4, PT, R34, 0x49, PT ;  /* 0x000000492200780c */ /* 0x000fe20003f84270 */
[----:B------:R-:W4:Y:S01]  /*16290*/  MUFU.EX2 R197, R197 ;  /* 0x000000c500c57308 */ /* 0x000f220000000800 */
[----:B------:R-:W-:Y:S02]  /*162a0*/  FSEL R41, R44, -INF , P3 ;  /* 0xff8000002c297808 */ /* 0x000fe40001800000 */
[----:B-1----:R-:W-:Y:S01]  /*162b0*/  FMNMX.FTZ R30, R75, R26, !PT ;  /* 0x0000001a4b1e7209 */ /* 0x002fe20007810000 */
[----:B------:R-:W1:Y:S01]  /*162c0*/  @P2 LDC R44, c[0x0][0x44c] ;  /* 0x00011300ff2c2b82 */ /* 0x000e620000000800 */
[----:B------:R-:W-:Y:S02]  /*162d0*/  FSEL R45, R45, -INF , P4 ;  /* 0xff8000002d2d7808 */ /* 0x000fe40002000000 */
[----:B------:R-:W-:Y:S01]  /*162e0*/  ISETP.GT.AND P3, PT, R34, 0x50, PT ;  /* 0x000000502200780c */ /* 0x000fe20003f64270 */
[----:B------:R-:W4:Y:S01]  /*162f0*/  MUFU.EX2 R199, R199 ;  /* 0x000000c700c77308 */ /* 0x000f220000000800 */
[----:B------:R-:W-:-:S02]  /*16300*/  FMNMX.FTZ R30, R41, R30, !PT ;  /* 0x0000001e291e7209 */ /* 0x000fc40007810000 */
[----:B------:R-:W-:Y:S02]  /*16310*/  ISETP.GT.AND P4, PT, R34, 0x51, PT ;  /* 0x000000512200780c */ /* 0x000fe40003f84270 */
[----:B------:R-:W-:Y:S02]  /*16320*/  FSEL R71, R32, -INF , P3 ;  /* 0xff80000020477808 */ /* 0x000fe40001800000 */
[----:B------:R-:W-:Y:S01]  /*16330*/  FMNMX.FTZ R30, R45, R30, !PT ;  /* 0x0000001e2d1e7209 */ /* 0x000fe20007810000 */
[----:B------:R0:W-:Y:S01]  /*16340*/  MUFU.EX2 R26, R38 ;  /* 0x00000026001a7308 */ /* 0x0001e20000000800 */
[----:B------:R-:W-:Y:S02]  /*16350*/  ISETP.GT.AND P3, PT, R34, 0x58, PT ;  /* 0x000000582200780c */ /* 0x000fe40003f64270 */
[----:B------:R-:W-:Y:S02]  /*16360*/  FSEL R33, R33, -INF , P4 ;  /* 0xff80000021217808 */ /* 0x000fe40002000000 */
[----:B------:R-:W-:-:S02]  /*16370*/  FMNMX.FTZ R30, R71, R30, !PT ;  /* 0x0000001e471e7209 */ /* 0x000fc40007810000 */
[----:B------:R-:W-:Y:S01]  /*16380*/  ISETP.GT.AND P4, PT, R34, 0x59, PT ;  /* 0x000000592200780c */ /* 0x000fe20003f84270 */
[----:B------:R-:W-:Y:S01]  /*16390*/  MUFU.EX2 R193, R193 ;  /* 0x000000c100c17308 */ /* 0x000fe20000000800 */
[----:B------:R-:W-:Y:S01]  /*163a0*/  FSEL R67, R36, -INF , P3 ;  /* 0xff80000024437808 */ /* 0x000fe20001800000 */
[--C-:B------:R-:W-:Y:S01]  /*163b0*/  FFMA.FTZ R36, R63, R0, -R14.reuse ;  /* 0x000000003f247223 */ /* 0x100fe2000001080e */
[----:B------:R-:W-:Y:S01]  /*163c0*/  FMNMX.FTZ R32, R33, R30, !PT ;  /* 0x0000001e21207209 */ /* 0x000fe20007810000 */
[----:B0-----:R-:W-:Y:S01]  /*163d0*/  FFMA.FTZ R38, R39, R0, -R14 ;  /* 0x0000000027267223 */ /* 0x001fe2000001080e */
[----:B------:R-:W-:Y:S01]  /*163e0*/  FSEL R37, R37, -INF , P4 ;  /* 0xff80000025257808 */ /* 0x000fe20002000000 */
[----:B-1----:R-:W-:Y:S01]  /*163f0*/  @P2 IMAD.HI.U32 R39, R223, R44, RZ ;  /* 0x0000002cdf272227 */ /* 0x002fe200078e00ff */
[----:B------:R-:W-:Y:S01]  /*16400*/  ISETP.GT.AND P3, PT, R34, 0x60, PT ;  /* 0x000000602200780c */ /* 0x000fe20003f64270 */
[----:B------:R0:W-:Y:S01]  /*16410*/  MUFU.EX2 R30, R36 ;  /* 0x00000024001e7308 */ /* 0x0001e20000000800 */
[----:B------:R-:W-:-:S02]  /*16420*/  FMNMX.FTZ R32, R67, R32, !PT ;  /* 0x0000002043207209 */ /* 0x000fc40007810000 */
[----:B------:R-:W-:Y:S02]  /*16430*/  ISETP.GT.AND P4, PT, R34, 0x61, PT ;  /* 0x000000612200780c */ /* 0x000fe40003f84270 */
[----:B------:R-:W-:Y:S01]  /*16440*/  FSEL R63, R24, -INF , P3 ;  /* 0xff800000183f7808 */ /* 0x000fe20001800000 */
[----:B------:R-:W-:Y:S01]  /*16450*/  FFMA.FTZ R24, R51, R0, -R14 ;  /* 0x0000000033187223 */ /* 0x000fe2000001080e */
[----:B------:R-:W-:Y:S01]  /*16460*/  FMNMX.FTZ R32, R37, R32, !PT ;  /* 0x0000002025207209 */ /* 0x000fe20007810000 */
[----:B------:R-:W-:Y:S01]  /*16470*/  MUFU.EX2 R195, R195 ;  /* 0x000000c300c37308 */ /* 0x000fe20000000800 */
[----:B------:R-:W-:Y:S02]  /*16480*/  ISETP.GT.AND P3, PT, R34, 0x68, PT ;  /* 0x000000682200780c */ /* 0x000fe40003f64270 */
[----:B------:R-:W-:Y:S02]  /*16490*/  CS2R R50, SRZ ;  /* 0x0000000000327805 */ /* 0x000fe4000001ff00 */
[----:B------:R-:W-:-:S02]  /*164a0*/  FSEL R25, R25, -INF , P4 ;  /* 0xff80000019197808 */ /* 0x000fc40002000000 */
[----:B------:R-:W-:Y:S02]  /*164b0*/  FMNMX.FTZ R32, R63, R32, !PT ;  /* 0x000000203f207209 */ /* 0x000fe40007810000 */
[----:B------:R-:W-:Y:S01]  /*164c0*/  ISETP.GT.AND P4, PT, R34, 0x69, PT ;  /* 0x000000692200780c */ /* 0x000fe20003f84270 */
[--C-:B------:R-:W-:Y:S01]  /*164d0*/  FFMA.FTZ R34, R47, R0, -R14.reuse ;  /* 0x000000002f227223 */ /* 0x100fe2000001080e */
[----:B------:R-:W-:Y:S01]  /*164e0*/  FSEL R95, R28, -INF , P3 ;  /* 0xff8000001c5f7808 */ /* 0x000fe20001800000 */
[----:B------:R-:W-:Y:S01]  /*164f0*/  IMAD.MOV.U32 R47, RZ, RZ, R223 ;  /* 0x000000ffff2f7224 */ /* 0x000fe200078e00df */
[----:B------:R-:W-:Y:S01]  /*16500*/  FMNMX.FTZ R32, R25, R32, !PT ;  /* 0x0000002019207209 */ /* 0x000fe20007810000 */
[----:B------:R-:W-:Y:S01]  /*16510*/  MUFU.EX2 R189, R189 ;  /* 0x000000bd00bd7308 */ /* 0x000fe20000000800 */
[----:B------:R-:W-:Y:S01]  /*16520*/  FSEL R29, R29, -INF , P4 ;  /* 0xff8000001d1d7808 */ /* 0x000fe20002000000 */
[----:B------:R-:W-:Y:S01]  /*16530*/  FFMA.FTZ R28, R55, R0, -R14 ;  /* 0x00000000371c7223 */ /* 0x000fe2000001080e */
[----:B------:R-:W-:-:S02]  /*16540*/  FMNMX.FTZ R32, R95, R32, !PT ;  /* 0x000000205f207209 */ /* 0x000fc40007810000 */
[----:B------:R-:W-:Y:S02]  /*16550*/  CS2R R54, SRZ ;  /* 0x0000000000367805 */ /* 0x000fe4000001ff00 */
[----:B------:R-:W-:Y:S02]  /*16560*/  @P2 SHF.R.U32.HI R47, RZ, R46, R39 ;  /* 0x0000002eff2f2219 */ /* 0x000fe40000011627 */
[----:B------:R-:W-:Y:S01]  /*16570*/  FMNMX.FTZ R5, R29, R32, !PT ;  /* 0x000000201d057209 */ /* 0x000fe20007810000 */
[----:B------:R-:W-:Y:S01]  /*16580*/  MUFU.EX2 R24, R24 ;  /* 0x0000001800187308 */ /* 0x000fe20000000800 */
[--C-:B------:R-:W-:Y:S01]  /*16590*/  FFMA.FTZ R32, R59, R0, -R14.reuse ;  /* 0x000000003b207223 */ /* 0x100fe2000001080e */
[----:B------:R-:W-:Y:S02]  /*165a0*/  CS2R R58, SRZ ;  /* 0x00000000003a7805 */ /* 0x000fe4000001ff00 */
[----:B0-----:R-:W0:Y:S04]  /*165b0*/  SHFL.BFLY PT, R36, R5, 0x2, 0x1f ;  /* 0x0c401f0005247f89 */ /* 0x001e2800000e0000 */
        /* <DEDUP_REMOVED lines=11> */
[----:B0-----:R-:W-:-:S04]  /*16670*/  FMNMX.FTZ R5, R7, R40, !PT ;  /* 0x0000002807057209 */ /* 0x001fc80007810000 */
[C---:B------:R-:W-:Y:S01]  /*16680*/  FSETP.NEU.FTZ.AND P3, PT, R5.reuse, -INF , PT ;  /* 0xff8000000500780b */ /* 0x040fe20003f7d000 */
[----:B------:R-:W-:Y:S02]  /*16690*/  FMUL.FTZ R42, R5, R0 ;  /* 0x00000000052a7220 */ /* 0x000fe40000410000 */
[----:B------:R0:W-:Y:S03]  /*166a0*/  MUFU.EX2 R40, R27 ;  /* 0x0000001b00287308 */ /* 0x0001e60000000800 */
[----:B------:R-:W-:-:S05]  /*166b0*/  FSEL R42, R42, RZ, P3 ;  /* 0x000000ff2a2a7208 */ /* 0x000fca0001800000 */
[-CC-:B------:R-:W-:Y:S01]  /*166c0*/  FFMA.FTZ R200, R81, R0.reuse, -R42.reuse ;  /* 0x0000000051c87223 */ /* 0x180fe2000001082a */
[-CC-:B------:R-:W-:Y:S01]  /*166d0*/  FFMA.FTZ R9, R6, R0.reuse, -R42.reuse ;  /* 0x0000000006097223 */ /* 0x180fe2000001082a */
[-C--:B------:R-:W-:Y:S01]  /*166e0*/  FFMA.FTZ R202, R73, R0.reuse, -R42 ;  /* 0x0000000049ca7223 */ /* 0x080fe2000001082a */
[----:B--2---:R-:W-:Y:S01]  /*166f0*/  FADD.FTZ R6, R201, R8 ;  /* 0x00000008c9067221 */ /* 0x004fe20000010000 */
[-CC-:B------:R-:W-:Y:S01]  /*16700*/  FFMA.FTZ R11, R77, R0.reuse, -R42.reuse ;  /* 0x000000004d0b7223 */ /* 0x180fe2000001082a */
[-C--:B------:R-:W-:Y:S01]  /*16710*/  FFMA.FTZ R196, R83, R0.reuse, -R42 ;  /* 0x0000000053c47223 */ /* 0x080fe2000001082a */
[----:B------:R-:W-:Y:S01]  /*16720*/  MUFU.EX2 R200, R200 ;  /* 0x000000c800c87308 */ /* 0x000fe20000000800 */
[----:B---3--:R-:W-:Y:S01]  /*16730*/  FADD.FTZ R7, R203, R6 ;  /* 0x00000006cb077221 */ /* 0x008fe20000010000 */
[-CC-:B------:R-:W-:Y:S01]  /*16740*/  FFMA.FTZ R13, R65, R0.reuse, -R42.reuse ;  /* 0x00000000410d7223 */ /* 0x180fe2000001082a */
[-CC-:B------:R-:W-:Y:S01]  /*16750*/  FFMA.FTZ R198, R87, R0.reuse, -R42.reuse ;  /* 0x0000000057c67223 */ /* 0x180fe2000001082a */
[-CC-:B------:R-:W-:Y:S01]  /*16760*/  FFMA.FTZ R15, R69, R0.reuse, -R42.reuse ;  /* 0x00000000450f7223 */ /* 0x180fe2000001082a */
[----:B------:R-:W-:Y:S01]  /*16770*/  FADD.FTZ R6, R10, R7 ;  /* 0x000000070a067221 */ /* 0x000fe20000010000 */
[-CC-:B------:R-:W-:Y:S01]  /*16780*/  FFMA.FTZ R192, R91, R0.reuse, -R42.reuse ;  /* 0x000000005bc07223 */ /* 0x180fe2000001082a */
[-C--:B------:R-:W-:Y:S01]  /*16790*/  FFMA.FTZ R21, R57, R0.reuse, -R42 ;  /* 0x0000000039157223 */ /* 0x080fe2000001082a */
[----:B------:R-:W1:Y:S01]  /*167a0*/  MUFU.EX2 R9, R9 ;  /* 0x0000000900097308 */ /* 0x000e620000000800 */
[----:B----4-:R-:W-:Y:S01]  /*167b0*/  FADD.FTZ R7, R197, R6 ;  /* 0x00000006c5077221 */ /* 0x010fe20000010000 */
[-CC-:B------:R-:W-:Y:S01]  /*167c0*/  FFMA.FTZ R194, R93, R0.reuse, -R42.reuse ;  /* 0x000000005dc27223 */ /* 0x180fe2000001082a */
[-CC-:B0-----:R-:W-:Y:S01]  /*167d0*/  FFMA.FTZ R27, R61, R0.reuse, -R42.reuse ;  /* 0x000000003d1b7223 */ /* 0x181fe2000001082a */
[-CC-:B------:R-:W-:Y:S01]  /*167e0*/  FFMA.FTZ R188, R89, R0.reuse, -R42.reuse ;  /* 0x0000000059bc7223 */ /* 0x180fe2000001082a */
[----:B------:R-:W-:Y:S01]  /*167f0*/  FADD.FTZ R6, R12, R7 ;  /* 0x000000070c067221 */ /* 0x000fe20000010000 */
[-CC-:B------:R-:W-:Y:S01]  /*16800*/  FFMA.FTZ R186, R41, R0.reuse, -R42.reuse ;  /* 0x0000000029ba7223 */ /* 0x180fe2000001082a */
[-C--:B------:R-:W-:Y:S01]  /*16810*/  FFMA.FTZ R31, R49, R0.reuse, -R42 ;  /* 0x00000000311f7223 */ /* 0x080fe2000001082a */
[----:B------:R-:W0:Y:S01]  /*16820*/  MUFU.EX2 R202, R202 ;  /* 0x000000ca00ca7308 */ /* 0x000e220000000800 */
[----:B------:R-:W-:Y:S01]  /*16830*/  FADD.FTZ R39, R199, R6 ;  /* 0x00000006c7277221 */ /* 0x000fe20000010000 */
[----:B------:R-:W-:Y:S01]  /*16840*/  @!P1 PRMT R6, RZ, 0x654, R3 ;  /* 0x00000654ff069816 */ /* 0x000fe20000000003 */
[-CC-:B------:R-:W-:Y:S01]  /*16850*/  FFMA.FTZ R190, R85, R0.reuse, -R42.reuse ;  /* 0x0000000055be7223 */ /* 0x180fe2000001082a */
[-CC-:B------:R-:W-:Y:S01]  /*16860*/  FFMA.FTZ R35, R53, R0.reuse, -R42.reuse ;  /* 0x0000000035237223 */ /* 0x180fe2000001082a */
[----:B------:R-:W-:Y:S01]  /*16870*/  FADD.FTZ R46, R20, R39 ;  /* 0x00000027142e7221 */ /* 0x000fe20000010000 */
[----:B------:R2:W-:Y:S01]  /*16880*/  @!P1 SYNCS.ARRIVE.TRANS64.RED.A1T0 RZ, [R6+URZ], RZ ;  /* 0x000000ff06ff99a7 */ /* 0x0005e2000810043f */
[-C--:B------:R-:W-:Y:S01]  /*16890*/  FFMA.FTZ R184, R79, R0.reuse, -R42 ;  /* 0x000000004fb87223 */ /* 0x080fe2000001082a */
[----:B------:R-:W3:Y:S01]  /*168a0*/  MUFU.EX2 R11, R11 ;  /* 0x0000000b000b7308 */ /* 0x000ee20000000800 */
[----:B-1----:R-:W-:Y:S01]  /*168b0*/  FADD.FTZ R7, R200, R9 ;  /* 0x00000009c8077221 */ /* 0x002fe20000010000 */
[----:B------:R-:W-:Y:S01]  /*168c0*/  FADD.FTZ R43, R193, R46 ;  /* 0x0000002ec12b7221 */ /* 0x000fe20000010000 */
[-CC-:B------:R-:W-:Y:S01]  /*168d0*/  FFMA.FTZ R75, R75, R0.reuse, -R42.reuse ;  /* 0x000000004b4b7223 */ /* 0x180fe2000001082a */
[-CC-:B------:R-:W-:Y:S01]  /*168e0*/  FFMA.FTZ R45, R45, R0.reuse, -R42.reuse ;  /* 0x000000002d2d7223 */ /* 0x180fe2000001082a */
[----:B------:R-:W-:Y:S01]  /*168f0*/  FFMA.FTZ R71, R71, R0, -R42 ;  /* 0x0000000047477223 */ /* 0x000fe2000001082a */
[----:B------:R-:W-:Y:S01]  /*16900*/  FADD.FTZ R46, R26, R43 ;  /* 0x0000002b1a2e7221 */ /* 0x000fe20000010000 */
[----:B--2---:R-:W-:Y:S01]  /*16910*/  MOV R6, RZ ;  /* 0x000000ff00067202 */ /* 0x004fe20000000f00 */
[----:B------:R-:W1:Y:S01]  /*16920*/  MUFU.EX2 R196, R196 ;  /* 0x000000c400c47308 */ /* 0x000e620000000800 */
[----:B0-----:R-:W-:Y:S01]  /*16930*/  FADD.FTZ R44, R202, R7 ;  /* 0x00000007ca2c7221 */ /* 0x001fe20000010000 */
[----:B------:R-:W-:Y:S01]  /*16940*/  IADD3 R7, R47, R226, -R224 ;  /* 0x000000e22f077210 */ /* 0x000fe20007ffe8e0 */
[----:B------:R-:W-:Y:S01]  /*16950*/  FADD.FTZ R41, R195, R46 ;  /* 0x0000002ec3297221 */ /* 0x000fe20000010000 */
[-CC-:B------:R-:W-:Y:S01]  /*16960*/  FFMA.FTZ R33, R33, R0.reuse, -R42.reuse ;  /* 0x0000000021217223 */ /* 0x180fe2000001082a */
[-CC-:B------:R-:W-:Y:S01]  /*16970*/  FFMA.FTZ R67, R67, R0.reuse, -R42.reuse ;  /* 0x0000000043437223 */ /* 0x180fe2000001082a */
[----:B------:R-:W-:Y:S01]  /*16980*/  FFMA.FTZ R37, R37, R0, -R42 ;  /* 0x0000000025257223 */ /* 0x000fe2000001082a */
[----:B------:R-:W-:Y:S01]  /*16990*/  FADD.FTZ R46, R30, R41 ;  /* 0x000000291e2e7221 */ /* 0x000fe20000010000 */
[----:B------:R-:W0:Y:S01]  /*169a0*/  MUFU.EX2 R13, R13 ;  /* 0x0000000d000d7308 */ /* 0x000e220000000800 */
[----:B---3--:R-:W-:Y:S01]  /*169b0*/  FADD.FTZ R39, R11, R44 ;  /* 0x0000002c0b277221 */ /* 0x008fe20000010000 */
[----:B------:R-:W-:-:S04]  /*169c0*/  IMAD.HI R221, R7, -0x6db6db6d, R6 ;  /* 0x9249249307dd7827 */ /* 0x000fc800078e0206 */
[----:B------:R-:W-:Y:S01]  /*169d0*/  FADD.FTZ R41, R189, R46 ;  /* 0x0000002ebd297221 */ /* 0x000fe20000010000 */
[-CC-:B------:R-:W-:Y:S01]  /*169e0*/  FFMA.FTZ R63, R63, R0.reuse, -R42.reuse ;  /* 0x000000003f3f7223 */ /* 0x180fe2000001082a */
[-CC-:B------:R-:W-:Y:S01]  /*169f0*/  FFMA.FTZ R25, R25, R0.reuse, -R42.reuse ;  /* 0x0000000019197223 */ /* 0x180fe2000001082a */
[-CC-:B------:R-:W-:Y:S01]  /*16a00*/  FFMA.FTZ R95, R95, R0.reuse, -R42.reuse ;  /* 0x000000005f5f7223 */ /* 0x180fe2000001082a */
[----:B------:R-:W-:Y:S01]  /*16a10*/  FFMA.FTZ R29, R29, R0, -R42 ;  /* 0x000000001d1d7223 */ /* 0x000fe2000001082a */
[----:B------:R-:W2:Y:S01]  /*16a20*/  MUFU.EX2 R198, R198 ;  /* 0x000000c600c67308 */ /* 0x000ea20000000800 */
[----:B-1----:R-:W-:Y:S01]  /*16a30*/  FADD.FTZ R44, R196, R39 ;  /* 0x00000027c42c7221 */ /* 0x002fe20000010000 */
[----:B------:R-:W-:Y:S02]  /*16a40*/  F2FP.F16.F32.PACK_AB R201, R8, R201 ;  /* 0x000000c908c9723e */ /* 0x000fe400000000ff */
[----:B------:R-:W-:Y:S02]  /*16a50*/  CS2R R92, SRZ ;  /* 0x00000000005c7805 */ /* 0x000fe4000001ff00 */
[----:B------:R-:W-:Y:S01]  /*16a60*/  F2FP.F16.F32.PACK_AB R203, R10, R203 ;  /* 0x000000cb0acb723e */ /* 0x000fe200000000ff */
[----:B------:R-:W-:Y:S01]  /*16a70*/  VIADD R10, R2, 0xfffffffe ;  /* 0xfffffffe020a7836 */ /* 0x000fe20000000000 */
[----:B------:R-:W-:Y:S01]  /*16a80*/  F2FP.F16.F32.PACK_AB R200, R9, R200 ;  /* 0x000000c809c8723e */ /* 0x000fe200000000ff */
[----:B------:R-:W-:Y:S01]  /*16a90*/  IMAD.MOV.U32 R2, RZ, RZ, 0x3f800000 ;  /* 0x3f800000ff027424 */ /* 0x000fe200078e00ff */
[----:B------:R-:W1:Y:S01]  /*16aa0*/  MUFU.EX2 R15, R15 ;  /* 0x0000000f000f7308 */ /* 0x000e620000000800 */
[----:B0-----:R-:W-:Y:S01]  /*16ab0*/  FADD.FTZ R39, R13, R44 ;  /* 0x0000002c0d277221 */ /* 0x001fe20000010000 */
[----:B------:R-:W-:-:S02]  /*16ac0*/  F2FP.F16.F32.PACK_AB R193, R26, R193 ;  /* 0x000000c11ac1723e */ /* 0x000fc400000000ff */
[----:B------:R-:W-:Y:S02]  /*16ad0*/  CS2R R90, SRZ ;  /* 0x00000000005a7805 */ /* 0x000fe4000001ff00 */
[----:B------:R-:W-:Y:S02]  /*16ae0*/  F2FP.F16.F32.PACK_AB R195, R30, R195 ;  /* 0x000000c31ec3723e */ /* 0x000fe400000000ff */
[----:B------:R-:W-:Y:S02]  /*16af0*/  CS2R R88, SRZ ;  /* 0x0000000000587805 */ /* 0x000fe4000001ff00 */
[----:B------:R-:W-:Y:S02]  /*16b00*/  F2FP.F16.F32.PACK_AB R189, R24, R189 ;  /* 0x000000bd18bd723e */ /* 0x000fe400000000ff */
[----:B------:R-:W-:Y:S01]  /*16b10*/  CS2R R86, SRZ ;  /* 0x0000000000567805 */ /* 0x000fe2000001ff00 */
[----:B------:R-:W0:Y:S01]  /*16b20*/  MUFU.EX2 R192, R192 ;  /* 0x000000c000c07308 */ /* 0x000e220000000800 */
[----:B--2---:R-:W-:Y:S01]  /*16b30*/  FADD.FTZ R44, R198, R39 ;  /* 0x00000027c62c7221 */ /* 0x004fe20000010000 */
[----:B------:R-:W-:-:S02]  /*16b40*/  F2FP.F16.F32.PACK_AB R197, R12, R197 ;  /* 0x000000c50cc5723e */ /* 0x000fc400000000ff */
[----:B------:R-:W-:Y:S02]  /*16b50*/  CS2R R84, SRZ ;  /* 0x0000000000547805 */ /* 0x000fe4000001ff00 */
[----:B------:R-:W-:Y:S02]  /*16b60*/  F2FP.F16.F32.PACK_AB R199, R20, R199 ;  /* 0x000000c714c7723e */ /* 0x000fe400000000ff */
[----:B------:R-:W-:Y:S02]  /*16b70*/  CS2R R82, SRZ ;  /* 0x0000000000527805 */ /* 0x000fe4000001ff00 */
[----:B------:R-:W-:Y:S02]  /*16b80*/  F2FP.F16.F32.PACK_AB R202, R11, R202 ;  /* 0x000000ca0bca723e */ /* 0x000fe400000000ff */
[----:B------:R-:W-:Y:S01]  /*16b90*/  CS2R R80, SRZ ;  /* 0x0000000000507805 */ /* 0x000fe2000001ff00 */
[----:B------:R-:W2:Y:S01]  /*16ba0*/  MUFU.EX2 R21, R21 ;  /* 0x0000001500157308 */ /* 0x000ea20000000800 */
[----:B-1----:R-:W-:Y:S01]  /*16bb0*/  FADD.FTZ R39, R15, R44 ;  /* 0x0000002c0f277221 */ /* 0x002fe20000010000 */
[----:B------:R-:W-:Y:S01]  /*16bc0*/  FADD.FTZ R44, R24, R41 ;  /* 0x00000029182c7221 */ /* 0x000fe20000010000 */
[----:B------:R-:W-:-:S02]  /*16bd0*/  F2FP.F16.F32.PACK_AB R196, R13, R196 ;  /* 0x000000c40dc4723e */ /* 0x000fc400000000ff */
[----:B------:R-:W-:Y:S02]  /*16be0*/  CS2R R78, SRZ ;  /* 0x00000000004e7805 */ /* 0x000fe4000001ff00 */
[----:B------:R-:W-:Y:S01]  /*16bf0*/  F2FP.F16.F32.PACK_AB R198, R15, R198 ;  /* 0x000000c60fc6723e */ /* 0x000fe200000000ff */
[----:B------:R-:W-:Y:S01]  /*16c00*/  FADD.FTZ R41, R191, R44 ;  /* 0x0000002cbf297221 */ /* 0x000fe20000010000 */
[----:B------:R-:W-:Y:S01]  /*16c10*/  F2FP.F16.F32.PACK_AB R191, R28, R191 ;  /* 0x000000bf1cbf723e */ /* 0x000fe200000000ff */
[----:B------:R-:W1:Y:S01]  /*16c20*/  MUFU.EX2 R194, R194 ;  /* 0x000000c200c27308 */ /* 0x000e620000000800 */
[----:B0-----:R-:W-:Y:S01]  /*16c30*/  FADD.FTZ R6, R192, R39 ;  /* 0x00000027c0067221 */ /* 0x001fe20000010000 */
[----:B------:R-:W-:Y:S01]  /*16c40*/  FADD.FTZ R44, R28, R41 ;  /* 0x000000291c2c7221 */ /* 0x000fe20000010000 */
[----:B------:R-:W-:Y:S02]  /*16c50*/  CS2R R76, SRZ ;  /* 0x00000000004c7805 */ /* 0x000fe4000001ff00 */
[----:B------:R-:W-:-:S02]  /*16c60*/  CS2R R72, SRZ ;  /* 0x0000000000487805 */ /* 0x000fc4000001ff00 */
[----:B------:R-:W-:Y:S01]  /*16c70*/  CS2R R68, SRZ ;  /* 0x0000000000447805 */ /* 0x000fe2000001ff00 */
[----:B------:R-:W-:Y:S01]  /*16c80*/  FADD.FTZ R41, R185, R44 ;  /* 0x0000002cb9297221 */ /* 0x000fe20000010000 */
[----:B------:R-:W-:Y:S01]  /*16c90*/  SHF.R.U32.HI R44, RZ, 0x1f, R221 ;  /* 0x0000001fff2c7819 */ /* 0x000fe200000116dd */
[----:B------:R-:W0:Y:S01]  /*16ca0*/  MUFU.EX2 R27, R27 ;  /* 0x0000001b001b7308 */ /* 0x000e220000000800 */
[----:B--2---:R-:W-:Y:S01]  /*16cb0*/  FADD.FTZ R39, R21, R6 ;  /* 0x0000000615277221 */ /* 0x004fe20000010000 */
[C---:B------:R-:W-:Y:S01]  /*16cc0*/  FADD.FTZ R42, R32.reuse, R41 ;  /* 0x00000029202a7221 */ /* 0x040fe20000010000 */
[----:B------:R-:W-:Y:S02]  /*16cd0*/  LEA.HI.SX32 R221, R221, R44, 0x1a ;  /* 0x0000002cdddd7211 */ /* 0x000fe400078fd2ff */
[----:B------:R-:W-:Y:S02]  /*16ce0*/  CS2R R64, SRZ ;  /* 0x0000000000407805 */ /* 0x000fe4000001ff00 */
[----:B------:R-:W-:Y:S01]  /*16cf0*/  F2FP.F16.F32.PACK_AB R185, R32, R185 ;  /* 0x000000b920b9723e */ /* 0x000fe200000000ff */
[----:B------:R-:W-:Y:S01]  /*16d00*/  FADD.FTZ R41, R187, R42 ;  /* 0x0000002abb297221 */ /* 0x000fe20000010000 */
[----:B------:R-:W-:Y:S01]  /*16d10*/  VIMNMX R221, R222, R221, !PT ;  /* 0x000000dddedd7248 */ /* 0x000fe20007fe0100 */
[----:B------:R-:W2:Y:S01]  /*16d20*/  MUFU.EX2 R188, R188 ;  /* 0x000000bc00bc7308 */ /* 0x000ea20000000800 */
[----:B-1----:R-:W-:Y:S01]  /*16d30*/  FADD.FTZ R6, R194, R39 ;  /* 0x00000027c2067221 */ /* 0x002fe20000010000 */
[----:B------:R-:W-:Y:S01]  /*16d40*/  FADD.FTZ R8, R34, R41 ;  /* 0x0000002922087221 */ /* 0x000fe20000010000 */
[----:B------:R-:W-:-:S02]  /*16d50*/  ISETP.GE.AND P3, PT, R10, R221, PT ;  /* 0x000000dd0a00720c */ /* 0x000fc40003f66270 */
[----:B------:R-:W-:Y:S02]  /*16d60*/  CS2R R60, SRZ ;  /* 0x00000000003c7805 */ /* 0x000fe4000001ff00 */
[----:B------:R-:W-:Y:S02]  /*16d70*/  F2FP.F16.F32.PACK_AB R187, R34, R187 ;  /* 0x000000bb22bb723e */ /* 0x000fe400000000ff */
[----:B------:R-:W-:Y:S02]  /*16d80*/  CS2R R56, SRZ ;  /* 0x0000000000387805 */ /* 0x000fe4000001ff00 */
[----:B------:R-:W-:Y:S01]  /*16d90*/  F2FP.F16.F32.PACK_AB R192, R21, R192 ;  /* 0x000000c015c0723e */ /* 0x000fe200000000ff */
[----:B------:R-:W1:Y:S01]  /*16da0*/  MUFU.EX2 R31, R31 ;  /* 0x0000001f001f7308 */ /* 0x000e620000000800 */
[C---:B0-----:R-:W-:Y:S01]  /*16db0*/  FADD.FTZ R39, R27.reuse, R6 ;  /* 0x000000061b277221 */ /* 0x041fe20000010000 */
[----:B------:R-:W-:Y:S02]  /*16dc0*/  F2FP.F16.F32.PACK_AB R194, R27, R194 ;  /* 0x000000c21bc2723e */ /* 0x000fe400000000ff */
[----:B------:R-:W-:-:S02]  /*16dd0*/  CS2R R52, SRZ ;  /* 0x0000000000347805 */ /* 0x000fc4000001ff00 */
[----:B------:R-:W-:Y:S02]  /*16de0*/  CS2R R48, SRZ ;  /* 0x0000000000307805 */ /* 0x000fe4000001ff00 */
[----:B------:R-:W-:Y:S02]  /*16df0*/  CS2R R46, SRZ ;  /* 0x00000000002e7805 */ /* 0x000fe4000001ff00 */
[----:B------:R-:W-:Y:S02]  /*16e00*/  CS2R R42, SRZ ;  /* 0x00000000002a7805 */ /* 0x000fe4000001ff00 */
[----:B------:R-:W-:Y:S01]  /*16e10*/  CS2R R26, SRZ ;  /* 0x00000000001a7805 */ /* 0x000fe2000001ff00 */
[----:B------:R-:W0:Y:S01]  /*16e20*/  MUFU.EX2 R190, R190 ;  /* 0x000000be00be7308 */ /* 0x000e220000000800 */
[----:B--2---:R-:W-:-:S07]  /*16e30*/  FADD.FTZ R6, R188, R39 ;  /* 0x00000027bc067221 */ /* 0x004fce0000010000 */
[----:B------:R-:W2:Y:S01]  /*16e40*/  MUFU.EX2 R35, R35 ;  /* 0x0000002300237308 */ /* 0x000ea20000000800 */
[C---:B-1----:R-:W-:Y:S01]  /*16e50*/  FADD.FTZ R39, R31.reuse, R6 ;  /* 0x000000061f277221 */ /* 0x042fe20000010000 */
[----:B------:R-:W-:Y:S02]  /*16e60*/  F2FP.F16.F32.PACK_AB R188, R31, R188 ;  /* 0x000000bc1fbc723e */ /* 0x000fe400000000ff */
[----:B------:R-:W-:-:S04]  /*16e70*/  CS2R R30, SRZ ;  /* 0x00000000001e7805 */ /* 0x000fc8000001ff00 */
[----:B------:R-:W-:Y:S01]  /*16e80*/  MUFU.EX2 R184, R184 ;  /* 0x000000b800b87308 */ /* 0x000fe20000000800 */
[----:B0-----:R-:W-:Y:S01]  /*16e90*/  FADD.FTZ R6, R190, R39 ;  /* 0x00000027be067221 */ /* 0x001fe20000010000 */
[----:B------:R-:W-:-:S06]  /*16ea0*/  FADD.FTZ R39, R181, R8 ;  /* 0x00000008b5277221 */ /* 0x000fcc0000010000 */
[----:B------:R0:W-:Y:S01]  /*16eb0*/  MUFU.EX2 R3, R75 ;  /* 0x0000004b00037308 */ /* 0x0001e20000000800 */
[----:B--2---:R-:W-:-:S07]  /*16ec0*/  F2FP.F16.F32.PACK_AB R190, R35, R190 ;  /* 0x000000be23be723e */ /* 0x004fce00000000ff */
[----:B------:R-:W1:Y:S01]  /*16ed0*/  MUFU.EX2 R36, R36 ;  /* 0x0000002400247308 */ /* 0x000e620000000800 */
[----:B0-----:R-:W-:-:S07]  /*16ee0*/  CS2R R74, SRZ ;  /* 0x00000000004a7805 */ /* 0x001fce000001ff00 */
[----:B------:R-:W-:Y:S08]  /*16ef0*/  MUFU.EX2 R186, R186 ;  /* 0x000000ba00ba7308 */ /* 0x000ff00000000800 */
[----:B------:R-:W0:Y:S01]  /*16f00*/  MUFU.EX2 R183, R183 ;  /* 0x000000b700b77308 */ /* 0x000e220000000800 */
[C---:B-1----:R-:W-:Y:S01]  /*16f10*/  FADD.FTZ R8, R36.reuse, R39 ;  /* 0x0000002724087221 */ /* 0x042fe20000010000 */
[----:B------:R-:W-:-:S06]  /*16f20*/  F2FP.F16.F32.PACK_AB R181, R36, R181 ;  /* 0x000000b524b5723e */ /* 0x000fcc00000000ff */
[----:B------:R1:W2:Y:S08]  /*16f30*/  MUFU.EX2 R7, R45 ;  /* 0x0000002d00077308 */ /* 0x0002b00000000800 */
[----:B------:R3:W-:Y:S01]  /*16f40*/  MUFU.EX2 R180, R33 ;  /* 0x0000002100b47308 */ /* 0x0007e20000000800 */
[----:B0-----:R-:W-:Y:S01]  /*16f50*/  FADD.FTZ R39, R183, R8 ;  /* 0x00000008b7277221 */ /* 0x001fe20000010000 */
[----:B-1----:R-:W-:-:S06]  /*16f60*/  CS2R R44, SRZ ;  /* 0x00000000002c7805 */ /* 0x002fcc000001ff00 */
[----:B------:R-:W0:Y:S01]  /*16f70*/  MUFU.EX2 R38, R38 ;  /* 0x0000002600267308 */ /* 0x000e220000000800 */
[----:B---3--:R-:W-:Y:S01]  /*16f80*/  FADD.FTZ R33, R35, R6 ;  /* 0x0000000623217221 */ /* 0x008fe20000010000 */
[----:B------:R-:W-:-:S03]  /*16f90*/  CS2R R34, SRZ ;  /* 0x0000000000227805 */ /* 0x000fc6000001ff00 */
[----:B------:R-:W-:Y:S01]  /*16fa0*/  FADD.FTZ R6, R184, R33 ;  /* 0x00000021b8067221 */ /* 0x000fe20000010000 */
[C---:B------:R-:W-:Y:S02]  /*16fb0*/  F2FP.F16.F32.PACK_AB R184, R3.reuse, R184 ;  /* 0x000000b803b8723e */ /* 0x040fe400000000ff */
[----:B------:R-:W1:Y:S01]  /*16fc0*/  MUFU.EX2 R71, R71 ;  /* 0x0000004700477308 */ /* 0x000e620000000800 */
[----:B------:R-:W-:Y:S01]  /*16fd0*/  FADD.FTZ R33, R3, R6 ;  /* 0x0000000603217221 */ /* 0x000fe20000010000 */
[----:B------:R-:W-:-:S03]  /*16fe0*/  IMAD.MOV.U32 R3, RZ, RZ, 0x3f800000 ;  /* 0x3f800000ff037424 */ /* 0x000fc600078e00ff */
[----:B------:R-:W-:Y:S01]  /*16ff0*/  FADD.FTZ R6, R186, R33 ;  /* 0x00000021ba067221 */ /* 0x000fe20000010000 */
[C---:B--2---:R-:W-:Y:S02]  /*17000*/  F2FP.F16.F32.PACK_AB R186, R7.reuse, R186 ;  /* 0x000000ba07ba723e */ /* 0x044fe400000000ff */
[----:B------:R-:W2:Y:S01]  /*17010*/  MUFU.EX2 R177, R177 ;  /* 0x000000b100b17308 */ /* 0x000ea20000000800 */
[----:B------:R-:W-:Y:S01]  /*17020*/  FADD.FTZ R6, R7, R6 ;  /* 0x0000000607067221 */ /* 0x000fe20000010000 */
[C---:B0-----:R-:W-:Y:S01]  /*17030*/  FADD.FTZ R8, R38.reuse, R39 ;  /* 0x0000002726087221 */ /* 0x041fe20000010000 */
[----:B------:R-:W-:Y:S02]  /*17040*/  F2FP.F16.F32.PACK_AB R183, R38, R183 ;  /* 0x000000b726b7723e */ /* 0x000fe400000000ff */
[----:B------:R-:W-:-:S03]  /*17050*/  CS2R R38, SRZ ;  /* 0x0000000000267805 */ /* 0x000fc6000001ff00 */
[----:B------:R-:W-:Y:S01]  /*17060*/  MUFU.EX2 R67, R67 ;  /* 0x0000004300437308 */ /* 0x000fe20000000800 */
[----:B-1----:R-:W-:-:S04]  /*17070*/  FADD.FTZ R33, R71, R6 ;  /* 0x0000000647217221 */ /* 0x002fc80000010000 */
[C---:B------:R-:W-:Y:S01]  /*17080*/  FADD.FTZ R6, R180.reuse, R33 ;  /* 0x00000021b4067221 */ /* 0x040fe20000010000 */
[----:B------:R-:W-:Y:S02]  /*17090*/  F2FP.F16.F32.PACK_AB R180, R180, R71 ;  /* 0x00000047b4b4723e */ /* 0x000fe400000000ff */
[----:B------:R-:W-:Y:S01]  /*170a0*/  CS2R R70, SRZ ;  /* 0x0000000000467805 */ /* 0x000fe2000001ff00 */
[----:B------:R-:W0:Y:S08]  /*170b0*/  MUFU.EX2 R179, R179 ;  /* 0x000000b300b37308 */ /* 0x000e300000000800 */
[----:B------:R2:W1:Y:S08]  /*170c0*/  MUFU.EX2 R182, R37 ;  /* 0x0000002500b67308 */ /* 0x0004700000000800 */
[----:B------:R-:W3:Y:S01]  /*170d0*/  MUFU.EX2 R63, R63 ;  /* 0x0000003f003f7308 */ /* 0x000ee20000000800 */
[----:B--2---:R-:W-:Y:S01]  /*170e0*/  FADD.FTZ R37, R177, R8 ;  /* 0x00000008b1257221 */ /* 0x004fe20000010000 */
[----:B------:R-:W-:-:S03]  /*170f0*/  F2FP.F16.F32.PACK_AB R177, R40, R177 ;  /* 0x000000b128b1723e */ /* 0x000fc600000000ff */
[----:B------:R-:W-:Y:S01]  /*17100*/  FADD.FTZ R8, R40, R37 ;  /* 0x0000002528087221 */ /* 0x000fe20000010000 */
[----:B------:R-:W-:Y:S02]  /*17110*/  CS2R R40, SRZ ;  /* 0x0000000000287805 */ /* 0x000fe4000001ff00 */
[----:B------:R-:W-:Y:S01]  /*17120*/  CS2R R36, SRZ ;  /* 0x0000000000247805 */ /* 0x000fe2000001ff00 */
[----:B------:R2:W4:Y:S01]  /*17130*/  MUFU.EX2 R176, R25 ;  /* 0x0000001900b07308 */ /* 0x0005220000000800 */
[----:B0-----:R-:W-:-:S07]  /*17140*/  FADD.FTZ R33, R179, R8 ;  /* 0x00000008b3217221 */ /* 0x001fce0000010000 */
[----:B------:R-:W0:Y:S01]  /*17150*/  MUFU.EX2 R95, R95 ;  /* 0x0000005f005f7308 */ /* 0x000e220000000800 */
[----:B--2---:R-:W-:-:S04]  /*17160*/  FADD.FTZ R25, R67, R6 ;  /* 0x0000000643197221 */ /* 0x004fc80000010000 */
[C---:B-1----:R-:W-:Y:S01]  /*17170*/  FADD.FTZ R8, R182.reuse, R25 ;  /* 0x00000019b6087221 */ /* 0x042fe20000010000 */
[----:B------:R-:W-:Y:S02]  /*17180*/  F2FP.F16.F32.PACK_AB R182, R182, R67 ;  /* 0x00000043b6b6723e */ /* 0x000fe400000000ff */
[----:B------:R-:W-:Y:S01]  /*17190*/  CS2R R66, SRZ ;  /* 0x0000000000427805 */ /* 0x000fe2000001ff00 */
[----:B------:R1:W2:Y:S01]  /*171a0*/  MUFU.EX2 R178, R29 ;  /* 0x0000001d00b27308 */ /* 0x0002a20000000800 */
[----:B---3--:R-:W-:Y:S01]  /*171b0*/  FADD.FTZ R9, R63, R8 ;  /* 0x000000083f097221 */ /* 0x008fe20000010000 */
[----:B------:R-:W-:-:S03]  /*171c0*/  CS2R R24, SRZ ;  /* 0x0000000000187805 */ /* 0x000fc6000001ff00 */
[C---:B----4-:R-:W-:Y:S01]  /*171d0*/  FADD.FTZ R8, R176.reuse, R9 ;  /* 0x00000009b0087221 */ /* 0x050fe20000010000 */
[----:B------:R-:W-:Y:S02]  /*171e0*/  F2FP.F16.F32.PACK_AB R176, R176, R63 ;  /* 0x0000003fb0b0723e */ /* 0x000fe400000000ff */
[----:B------:R-:W-:Y:S01]  /*171f0*/  CS2R R62, SRZ ;  /* 0x00000000003e7805 */ /* 0x000fe2000001ff00 */
[----:B------:R-:W3:Y:S01]  /*17200*/  MUFU.EX2 R14, R14 ;  /* 0x0000000e000e7308 */ /* 0x000ee20000000800 */
[----:B0-----:R-:W-:Y:S01]  /*17210*/  FADD.FTZ R7, R95, R8 ;  /* 0x000000085f077221 */ /* 0x001fe20000010000 */
[----:B-1----:R-:W-:-:S03]  /*17220*/  CS2R R28, SRZ ;  /* 0x00000000001c7805 */ /* 0x002fc6000001ff00 */
[C---:B--2---:R-:W-:Y:S01]  /*17230*/  FADD.FTZ R7, R178.reuse, R7 ;  /* 0x00000007b2077221 */ /* 0x044fe20000010000 */
[----:B------:R-:W-:Y:S02]  /*17240*/  F2FP.F16.F32.PACK_AB R178, R178, R95 ;  /* 0x0000005fb2b2723e */ /* 0x000fe400000000ff */
[----:B------:R-:W-:Y:S01]  /*17250*/  CS2R R94, SRZ ;  /* 0x00000000005e7805 */ /* 0x000fe2000001ff00 */
[C---:B---3--:R-:W-:Y:S01]  /*17260*/  FADD.FTZ R6, R14.reuse, R33 ;  /* 0x000000210e067221 */ /* 0x048fe20000010000 */
[----:B------:R-:W-:Y:S02]  /*17270*/  F2FP.F16.F32.PACK_AB R179, R14, R179 ;  /* 0x000000b30eb3723e */ /* 0x000fe400000000ff */
        /* <DEDUP_REMOVED lines=9> */
.L_x_5921:
[----:B------:R-:W-:-:S05]  /*17310*/  VIADD R0, R12, 0x1 ;  /* 0x000000010c007836 */ /* 0x000fca0000000000 */
[----:B------:R-:W-:-:S04]  /*17320*/  ISETP.NE.AND P3, PT, R0, 0x2, PT ;  /* 0x000000020000780c */ /* 0x000fc80003f65270 */
[----:B------:R-:W-:Y:S02]  /*17330*/  SEL R208, RZ, 0x1, P3 ;  /* 0x00000001ffd07807 */ /* 0x000fe40001800000 */
[----:B------:R-:W-:Y:S02]  /*17340*/  SEL R205, R0, RZ, P3 ;  /* 0x000000ff00cd7207 */ /* 0x000fe40001800000 */
[----:B------:R-:W-:Y:S01]  /*17350*/  LOP3.LUT R208, R11, R208, RZ, 0x3c, !PT ;  /* 0x000000d00bd07212 */ /* 0x000fe200078e3cff */
[----:B------:R-:W-:Y:S06]  /*17360*/  @!P0 BRA `(.L_x_5911) ;  /* 0x0000000000048947 */ /* 0x000fec0003800000 */
[----:B------:R-:W-:Y:S01]  /*17370*/  BPT.TRAP 0x1 ;  /* 0x000000040000795c */ /* 0x000fe20000300000 */
.L_x_5911:
[----:B------:R-:W-:Y:S01]  /*17380*/  IMAD R13, R205, 0x8, R16 ;  /* 0x00000008cd0d7824 */ /* 0x000fe200078e0210 */
[----:B------:R-:W-:-:S04]  /*17390*/  SHF.L.U32 R4, R208, 0x1f, RZ ;  /* 0x0000001fd0047819 */ /* 0x000fc800000006ff */
[----:B------:R0:W1:Y:S01]  /*173a0*/  SYNCS.PHASECHK.TRANS64.TRYWAIT P3, [R13+URZ+0x36830], R4 ;  /* 0x036830040d0075a7 */ /* 0x000062000806017f */
[----:B------:R-:W-:Y:S05]  /*173b0*/  @!P0 BRA `(.L_x_5912) ;  /* 0x0000000000048947 */ /* 0x000fea0003800000 */
[----:B------:R-:W-:Y:S01]  /*173c0*/  BPT.TRAP 0x1 ;  /* 0x000000040000795c */ /* 0x000fe20000300000 */
.L_x_5912:
[----:B------:R-:W-:Y:S01]  /*173d0*/  IMAD R0, R205, 0xa80, R220 ;  /* 0x00000a80cd007824 */ /* 0x000fe200078e02dc */
[----:B------:R-:W-:Y:S03]  /*173e0*/  BSSY B2, `(.L_x_5913) ;  /* 0x0000006000027945 */ /* 0x000fe60003800000 */
[C---:B------:R-:W-:Y:S02]  /*173f0*/  VIADD R20, R0.reuse, 0x80 ;  /* 0x0000008000147836 */ /* 0x040fe40000000000 */
[----:B------:R-:W-:Y:S01]  /*17400*/  VIADD R120, R0, 0x100 ;  /* 0x0000010000787836 */ /* 0x000fe20000000000 */
[----:B-1----:R-:W-:Y:S06]  /*17410*/  @P3 BRA `(.L_x_5914) ;  /* 0x0000000000083947 */ /* 0x002fec0003800000 */
[----:B------:R-:W1:Y:S02]  /*17420*/  SYNCS.PHASECHK.TRANS64.TRYWAIT P3, [R13+URZ+0x36830], R4 ;  /* 0x036830040d0075a7 */ /* 0x000e64000806017f */
[----:B-1----:R-:W-:Y:S05]  /*17430*/  @!P3 BRA `(.L_x_5915) ;  /* 0x0000018800dcb947 */ /* 0x002fea0003800000 */
.L_x_5914:
[----:B------:R-:W-:Y:S05]  /*17440*/  BSYNC B2 ;  /* 0x0000000000027941 */ /* 0x000fea0003800000 */
.L_x_5913:
[----:B------:R-:W2:Y:S04]  /*17450*/  LDL.64 R14, [R1+0x30] ;  /* 0x00003000010e7983 */ /* 0x000ea80000100a00 */
[----:B------:R-:W3:Y:S01]  /*17460*/  LDL.64 R122, [R1+0x38] ;  /* 0x00003800017a7983 */ /* 0x000ee20000100a00 */
        /* <DEDUP_REMOVED lines=11> */
[----:B------:R-:W-:Y:S01]  /*17520*/  IMAD.MOV.U32 R15, RZ, RZ, 0x40000040 ;  /* 0x40000040ff0f7424 */ /* 0x000fe200078e00ff */
[----:B------:R-:W-:Y:S02]  /*17530*/  R2UR UR42, R14 ;  /* 0x000000000e2a72ca */ /* 0x000fe400000e0000 */
[----:B------:R-:W-:Y:S02]  /*17540*/  MOV R14, R0 ;  /* 0x00000000000e7202 */ /* 0x000fe40000000f00 */
[----:B---3--:R-:W-:Y:S02]  /*17550*/  R2UR UR28, R122 ;  /* 0x000000007a1c72ca */ /* 0x008fe400000e0000 */
[----:B------:R-:W-:-:S02]  /*17560*/  R2UR UR29, R123 ;  /* 0x000000007b1d72ca */ /* 0x000fc400000e0000 */
        /* <DEDUP_REMOVED lines=30> */
[----:B------:R-:W-:Y:S01]  /*17750*/  IMAD.MOV.U32 R121, RZ, RZ, 0x40000040 ;  /* 0x40000040ff797424 */ /* 0x000fe200078e00ff */
[----:B------:R-:W-:-:S04]  /*17760*/  R2UR UR10, R120 ;  /* 0x00000000780a72ca */ /* 0x000fc800000e0000 */
        /* <DEDUP_REMOVED lines=13> */
[----:B------:R-:W-:Y:S01]  /*17840*/  R2UR UR27, R121 ;  /* 0x00000000791b72ca */ /* 0x000fe200000e0000 */
[----:B------:R-:W-:Y:S01]  /*17850*/  IMAD.MOV.U32 R121, RZ, RZ, 0x40000040 ;  /* 0x40000040ff797424 */ /* 0x000fe200078e00ff */
[----:B--2---:R-:W-:-:S02]  /*17860*/  R2UR UR38, R122 ;  /* 0x000000007a2672ca */ /* 0x004fc400000e0000 */
[----:B------:R-:W-:Y:S02]  /*17870*/  R2UR UR46, R120 ;  /* 0x00000000782e72ca */ /* 0x000fe400000e0000 */
[----:B------:R-:W-:Y:S02]  /*17880*/  R2UR UR47, R121 ;  /* 0x00000000792f72ca */ /* 0x000fe400000e0000 */
[----:B------:R-:W-:Y:S01]  /*17890*/  R2UR UR39, R123 ;  /* 0x000000007b2772ca */ /* 0x000fe200000e0000 */
[----:B------:R-:W-:Y:S01]  /*178a0*/  UMOV UR56, UR28 ;  /* 0x0000001c00387c82 */ /* 0x000fe20008000000 */
[----:B------:R-:W-:Y:S01]  /*178b0*/  UMOV UR57, UR29 ;  /* 0x0000001d00397c82 */ /* 0x000fe20008000000 */
[----:B------:R-:W-:Y:S02]  /*178c0*/  WARPGROUP.DEPBAR.LE gsb0, 0x0 ;  /* 0x00008000000079c5 */ /* 0x000fe40000010000 */
        /* <DEDUP_REMOVED lines=53> */
[----:B------:R-:W-:Y:S01]  /*17c20*/  IMAD.MOV.U32 R15, RZ, RZ, 0x40000040 ;  /* 0x40000040ff0f7424 */ /* 0x000fe200078e00ff */
[----:B------:R-:W-:Y:S01]  /*17c30*/  IADD3 R14, R0, 0x4, RZ ;  /* 0x00000004000e7810 */ /* 0x000fe20007ffe0ff */
[----:B------:R-:W-:Y:S01]  /*17c40*/  UMOV UR12, UR38 ;  /* 0x00000026000c7c82 */ /* 0x000fe20008000000 */
        /* <DEDUP_REMOVED lines=738> */
.L_x_5916:
[----:B------:R-:W-:Y:S01]  /*1aa70*/  SHF.L.U32 R0, R11, 0x1f, RZ ;  /* 0x0000001f0b007819 */ /* 0x000fe200000006ff */
[----:B------:R-:W-:-:S04]  /*1aa80*/  IMAD R11, R12, 0x8, R16 ;  /* 0x000000080c0b7824 */ /* 0x000fc800078e0210 */
[----:B------:R0:W1:Y:S01]  /*1aa90*/  SYNCS.PHASECHK.TRANS64.TRYWAIT P3, [R11+URZ+0x36850], R0 ;  /* 0x036850000b0075a7 */ /* 0x000062000806017f */
[----:B------:R-:W-:Y:S05]  /*1aaa0*/  @!P0 BRA `(.L_x_5917) ;  /* 0x0000000000048947 */ /* 0x000fea0003800000 */
[----:B------:R-:W-:Y:S01]  /*1aab0*/  BPT.TRAP 0x1 ;  /* 0x000000040000795c */ /* 0x000fe20000300000 */
.L_x_5917:
[----:B------:R-:W-:Y:S04]  /*1aac0*/  BSSY B2, `(.L_x_5918) ;  /* 0x0000004000027945 */ /* 0x000fe80003800000 */
[----:B-1----:R-:W-:Y:S05]  /*1aad0*/  @P3 BRA `(.L_x_5919) ;  /* 0x0000000000083947 */ /* 0x002fea0003800000 */
[----:B------:R-:W1:Y:S02]  /*1aae0*/  SYNCS.PHASECHK.TRANS64.TRYWAIT P3, [R11+URZ+0x36850], R0 ;  /* 0x036850000b0075a7 */ /* 0x000e64000806017f */
[----:B-1----:R-:W-:Y:S05]  /*1aaf0*/  @!P3 BRA `(.L_x_5920) ;  /* 0x000001540040b947 */ /* 0x002fea0003800000 */
.L_x_5919:
[----:B------:R-:W-:Y:S05]  /*1ab00*/  BSYNC B2 ;  /* 0x0000000000027941 */ /* 0x000fea0003800000 */
.L_x_5918:
[----:B01----:R-:W-:Y:S01]  /*1ab10*/  VIADD R0, R16, 0x400 ;  /* 0x0000040010007836 */ /* 0x003fe20000000000 */
[----:B------:R-:W-:Y:S01]  /*1ab20*/  WARPGROUP.ARRIVE ;  /* 0x00000000000079c5 */ /* 0x000fe20000000000 */
[----:B------:R-:W-:Y:S01]  /*1ab30*/  IMAD.MOV.U32 R3, RZ, RZ, 0x40000040 ;  /* 0x40000040ff037424 */ /* 0x000fe200078e00ff */
[----:B------:R-:W-:Y:S01]  /*1ab40*/  ULDC UR4, c[0x0][0x988] ;  /* 0x0002620000047ab9 */ /* 0x000fe20000000800 */
[----:B------:R-:W-:Y:S01]  /*1ab50*/  IMAD.MOV.U32 R5, RZ, RZ, 0x40000040 ;  /* 0x40000040ff057424 */ /* 0x000fe200078e00ff */
[----:B------:R-:W-:Y:S01]  /*1ab60*/  SHF.R.U32.HI R0, RZ, 0x4, R0 ;  /* 0x00000004ff007819 */ /* 0x000fe20000011600 */
[----:B------:R-:W-:Y:S01]  /*1ab70*/  @!P1 VIADD R11, R11, 0x36860 ;  /* 0x000368600b0b9836 */ /* 0x000fe20000000000 */
[----:B------:R-:W-:Y:S02]  /*1ab80*/  R2UR UR7, R3 ;  /* 0x00000000030772ca */ /* 0x000fe400000e0000 */
[----:B------:R-:W-:Y:S01]  /*1ab90*/  LOP3.LUT R0, R0, 0x3fff, RZ, 0xc0, !PT ;  /* 0x00003fff00007812 */ /* 0x000fe200078ec0ff */
[----:B------:R-:W0:Y:S01]  /*1aba0*/  @P2 LDC R3, c[0x0][0x450] ;  /* 0x00011400ff032b82 */ /* 0x000e220000000800 */
[----:B------:R-:W-:-:S02]  /*1abb0*/  @!P1 IADD3 R13, R13, 0x36840, RZ ;  /* 0x000368400d0d9810 */ /* 0x000fc40007ffe0ff */
[----:B------:R-:W-:Y:S02]  /*1abc0*/  LOP3.LUT R0, R0, 0x3800000, RZ, 0xfc, !PT ;  /* 0x0380000000007812 */ /* 0x000fe400078efcff */
[----:B------:R-:W-:Y:S02]  /*1abd0*/  @!P1 PRMT R13, RZ, 0x654, R13 ;  /* 0x00000654ff0d9816 */ /* 0x000fe4000000000d */
[----:B------:R-:W-:Y:S01]  /*1abe0*/  @!P1 PRMT R11, RZ, 0x654, R11 ;  /* 0x00000654ff0b9816 */ /* 0x000fe2000000000b */
[----:B------:R-:W-:Y:S02]  /*1abf0*/  IMAD R2, R12, 0xa80, R0 ;  /* 0x00000a800c027824 */ /* 0x000fe400078e0200 */
[----:B------:R-:W-:Y:S02]  /*1ac00*/  IMAD.IADD R0, R227, 0x1, R223 ;  /* 0x00000001e3007824 */ /* 0x000fe400078e02df */
[C---:B------:R-:W-:Y:S01]  /*1ac10*/  VIADD R4, R2.reuse, 0x80 ;  /* 0x0000008002047836 */ /* 0x040fe20000000000 */
[----:B------:R-:W-:-:S13]  /*1ac20*/  R2UR UR6, R2 ;  /* 0x00000000020672ca */ /* 0x000fda00000e0000 */
        /* <DEDUP_REMOVED lines=16> */
[----:B------:R-:W1:Y:S01]  /*1ad30*/  @P2 LDC R4, c[0x0][0x44c] ;  /* 0x00011300ff042b82 */ /* 0x000e620000000800 */
[----:B------:R-:W-:Y:S01]  /*1ad40*/  R2UR UR7, R5 ;  /* 0x00000000050772ca */ /* 0x000fe200000e0000 */
[----:B------:R-:W-:Y:S02]  /*1ad50*/  IMAD.MOV.U32 R5, RZ, RZ, 0x40000040 ;  /* 0x40000040ff057424 */ /* 0x000fe400078e00ff */
[----:B-1----:R-:W-:-:S05]  /*1ad60*/  @P2 IMAD.HI.U32 R4, R0, R4, RZ ;  /* 0x0000000400042227 */ /* 0x002fca00078e00ff */
[----:B0-----:R-:W-:Y:S01]  /*1ad70*/  @P2 SHF.R.U32.HI R0, RZ, R3, R4 ;  /* 0x00000003ff002219 */ /* 0x001fe20000011604 */
[----:B------:R-:W-:Y:S02]  /*1ad80*/  VIADD R4, R2, 0x200 ;  /* 0x0000020002047836 */ /* 0x000fe40000000000 */
[----:B------:R-:W-:Y:S02]  /*1ad90*/  IMAD R3, R10, -0x70, RZ ;  /* 0xffffff900a037824 */ /* 0x000fe400078e02ff */
[----:B------:R-:W-:Y:S03]  /*1ada0*/  SHFL.IDX PT, R12, R0, 0x1, 0x1c1f ;  /* 0x003c1f00000c7f89 */ /* 0x000fe600000e0000 */
[----:B------:R-:W-:-:S04]  /*1adb0*/  IADD3 R3, -R225, 0x1, R3 ;  /* 0x00000001e1037810 */ /* 0x000fc80007ffe103 */
[----:B------:R-:W-:Y:S01]  /*1adc0*/  IADD3 R3, -R224, R3, R226 ;  /* 0x00000003e0037210 */ /* 0x000fe20007ffe1e2 */
[----:B------:R-:W-:Y:S02]  /*1add0*/  WARPGROUP.DEPBAR.LE gsb0, 0x0 ;  /* 0x00008000000079c5 */ /* 0x000fe40000010000 */
[----:B------:R-:W-:-:S06]  /*1ade0*/  WARPGROUP.ARRIVE ;  /* 0x00000000000079c5 */ /* 0x000fcc0000000000 */
[----:B------:R-:W-:Y:S01]  /*1adf0*/  HGMMA.64x192x16.F32 R24, R188, gdesc[UR4].tnspB, R24, gsb0 ;  /* 0x42e00004bc187df0 */ /* 0x000fe20008000818 */
[----:B------:R-:W-:Y:S02]  /*1ae00*/  R2UR UR6, R4 ;  /* 0x00000000040672ca */ /* 0x000fe400000e0000 */
[----:B------:R0:W1:Y:S01]  /*1ae10*/  SHFL.IDX PT, R4, R0, RZ, 0x1c1f ;  /* 0x001c1fff00047589 */ /* 0x00006200000e0000 */
[----:B------:R-:W-:Y:S01]  /*1ae20*/  R2UR UR7, R5 ;  /* 0x00000000050772ca */ /* 0x000fe200000e0000 */
[----:B0-----:R-:W-:Y:S01]  /*1ae30*/  IMAD.U32 R0, RZ, RZ, UR4 ;  /* 0x00000004ff007e24 */ /* 0x001fe2000f8e00ff */
[----:B-1----:R-:W-:-:S04]  /*1ae40*/  IADD3 R4, R3, R4, RZ ;  /* 0x0000000403047210 */ /* 0x002fc80007ffe0ff */
        /* <DEDUP_REMOVED lines=81> */
[----:B------:R-:W-:Y:S02]  /*1b360*/  FSEL R125, R125, -INF , P5 ;  /* 0xff8000007d7d7808 */ /* 0x000fe40002800000 */
[----:B------:R-:W-:-:S04]  /*1b370*/  FMNMX.FTZ R5, R124, R5, !PT ;  /* 0x000000057c057209 */ /* 0x000fc80007810000 */
[----:B------:R-:W-:Y:S01]  /*1b380*/  FMNMX.FTZ R14, R125, R5, !PT ;  /* 0x000000057d0e7209 */ /* 0x000fe20007810000 */
[----:B------:R-:W-:-:S04]  /*1b390*/  IMAD.MOV.U32 R5, RZ, RZ, 0x40000040 ;  /* 0x40000040ff057424 */ /* 0x000fc800078e00ff */
[----:B------:R-:W0:Y:S01]  /*1b3a0*/  SHFL.BFLY PT, R4, R14, 0x2, 0x1f ;  /* 0x0c401f000e047f89 */ /* 0x000e2200000e0000 */
[----:B------:R-:W-:Y:S02]  /*1b3b0*/  WARPGROUP.DEPBAR.LE gsb0, 0x0 ;  /* 0x00008000000079c5 */ /* 0x000fe40000010000 */
[----:B------:R-:W-:-:S06]  /*1b3c0*/  WARPGROUP.ARRIVE ;  /* 0x00000000000079c5 */ /* 0x000fcc0000000000 */
[----:B------:R-:W-:Y:S01]  /*1b3d0*/  HGMMA.64x192x16.F32 R24, R184, gdesc[UR4].tnspB, R24, gsb0 ;  /* 0x42e00004b8187df0 */ /* 0x000fe20008000818 */
[----:B------:R-:W-:Y:S02]  /*1b3e0*/  R2UR UR7, R5 ;  /* 0x00000000050772ca */ /* 0x000fe400000e0000 */
[----:B0-----:R-:W-:Y:S01]  /*1b3f0*/  FMNMX.FTZ R14, R14, R4, !PT ;  /* 0x000000040e0e7209 */ /* 0x001fe20007810000 */
[----:B------:R-:W-:-:S04]  /*1b400*/  VIADD R4, R2, 0x280 ;  /* 0x0000028002047836 */ /* 0x000fc80000000000 */
[----:B------:R-:W0:Y:S01]  /*1b410*/  SHFL.BFLY PT, R15, R14, 0x1, 0x1f ;  /* 0x0c201f000e0f7f89 */ /* 0x000e2200000e0000 */
[----:B------:R-:W-:Y:S01]  /*1b420*/  R2UR UR6, R4 ;  /* 0x00000000040672ca */ /* 0x000fe200000e0000 */
[----:B------:R-:W-:-:S05]  /*1b430*/  IMAD.IADD R4, R3, 0x1, R12 ;  /* 0x0000000103047824 */ /* 0x000fca00078e020c */
        /* <DEDUP_REMOVED lines=8> */
[----:B------:R-:W-:Y:S02]  /*1b4c0*/  FSEL R175, R175, -INF , P5 ;  /* 0xff800000afaf7808 */ /* 0x000fe40002800000 */
[----:B0-----:R-:W-:Y:S02]  /*1b4d0*/  FMNMX.FTZ R5, R14, R15, !PT ;  /* 0x0000000f0e057209 */ /* 0x001fe40007810000 */
[C---:B------:R-:W-:Y:S02]  /*1b4e0*/  ISETP.GT.AND P4, PT, R4.reuse, 0x10, PT ;  /* 0x000000100400780c */ /* 0x040fe40003f84270 */
[C---:B------:R-:W-:Y:S01]  /*1b4f0*/  FSETP.NEU.FTZ.AND P3, PT, R5.reuse, -INF , PT ;  /* 0xff8000000500780b */ /* 0x040fe20003f7d000 */
[----:B------:R-:W-:Y:S01]  /*1b500*/  FMUL.FTZ R14, R5, R0 ;  /* 0x00000000050e7220 */ /* 0x000fe20000410000 */
[----:B------:R-:W-:-:S02]  /*1b510*/  ISETP.GT.AND P5, PT, R4, 0x11, PT ;  /* 0x000000110400780c */ /* 0x000fc40003fa4270 */
[----:B------:R-:W-:Y:S02]  /*1b520*/  FSEL R162, R162, -INF , P4 ;  /* 0xff800000a2a27808 */ /* 0x000fe40002000000 */
[----:B------:R-:W-:Y:S02]  /*1b530*/  FSEL R3, R14, RZ, P3 ;  /* 0x000000ff0e037208 */ /* 0x000fe40001800000 */
[----:B------:R-:W-:Y:S02]  /*1b540*/  FMNMX.FTZ R14, R171, R12, !PT ;  /* 0x0000000cab0e7209 */ /* 0x000fe40007810000 */
        /* <DEDUP_REMOVED lines=16> */
[----:B------:R-:W-:Y:S01]  /*1b650*/  FSEL R167, R167, -INF , P5 ;  /* 0xff800000a7a77808 */ /* 0x000fe20002800000 */
[-CC-:B------:R-:W-:Y:S01]  /*1b660*/  FFMA.FTZ R202, R172, R0.reuse, -R3.reuse ;  /* 0x00000000acca7223 */ /* 0x180fe20000010803 */
[----:B------:R-:W-:Y:S01]  /*1b670*/  ISETP.GT.AND P4, PT, R4, 0x20, PT ;  /* 0x000000200400780c */ /* 0x000fe20003f84270 */
[-CC-:B------:R-:W-:Y:S01]  /*1b680*/  FFMA.FTZ R173, R173, R0.reuse, -R3.reuse ;  /* 0x00000000adad7223 */ /* 0x180fe20000010803 */
[----:B------:R-:W-:Y:S01]  /*1b690*/  FMNMX.FTZ R15, R166, R15, !PT ;  /* 0x0000000fa60f7209 */ /* 0x000fe20007810000 */
[-CC-:B------:R-:W-:Y:S01]  /*1b6a0*/  FFMA.FTZ R161, R161, R0.reuse, -R3.reuse ;  /* 0x00000000a1a17223 */ /* 0x180fe20000010803 */
[----:B------:R-:W-:Y:S01]  /*1b6b0*/  ISETP.GT.AND P5, PT, R4, 0x21, PT ;  /* 0x000000210400780c */ /* 0x000fe20003fa4270 */
[-CC-:B------:R-:W-:Y:S01]  /*1b6c0*/  FFMA.FTZ R198, R164, R0.reuse, -R3.reuse ;  /* 0x00000000a4c67223 */ /* 0x180fe20000010803 */
[----:B------:R-:W-:Y:S01]  /*1b6d0*/  FSEL R154, R154, -INF , P4 ;  /* 0xff8000009a9a7808 */ /* 0x000fe20002000000 */
        /* <DEDUP_REMOVED lines=10> */
[----:B------:R-:W-:Y:S01]  /*1b780*/  FFMA.FTZ R125, R125, R0, -R3 ;  /* 0x000000007d7d7223 */ /* 0x000fe20000010803 */
[----:B------:R-:W-:Y:S01]  /*1b790*/  FSEL R158, R158, -INF , P4 ;  /* 0xff8000009e9e7808 */ /* 0x000fe20002000000 */
[----:B------:R-:W-:Y:S01]  /*1b7a0*/  MUFU.EX2 R200, R200 ;  /* 0x000000c800c87308 */ /* 0x000fe20000000800 */
[----:B------:R-:W-:-:S02]  /*1b7b0*/  FMNMX.FTZ R20, R155, R15, !PT ;  /* 0x0000000f9b147209 */ /* 0x000fc40007810000 */
[----:B------:R-:W-:Y:S02]  /*1b7c0*/  FSEL R159, R159, -INF , P5 ;  /* 0xff8000009f9f7808 */ /* 0x000fe40002800000 */
[----:B------:R-:W-:Y:S02]  /*1b7d0*/  ISETP.GT.AND P4, PT, R4, 0x30, PT ;  /* 0x000000300400780c */ /* 0x000fe40003f84270 */
[----:B------:R-:W-:Y:S01]  /*1b7e0*/  FMNMX.FTZ R20, R158, R20, !PT ;  /* 0x000000149e147209 */ /* 0x000fe20007810000 */
[----:B------:R-:W-:Y:S01]  /*1b7f0*/  MUFU.EX2 R12, R169 ;  /* 0x000000a9000c7308 */ /* 0x000fe20000000800 */
[----:B------:R-:W-:Y:S02]  /*1b800*/  ISETP.GT.AND P5, PT, R4, 0x31, PT ;  /* 0x000000310400780c */ /* 0x000fe40003fa4270 */
[----:B------:R-:W-:Y:S02]  /*1b810*/  FSEL R146, R146, -INF , P4 ;  /* 0xff80000092927808 */ /* 0x000fe40002000000 */
[----:B------:R-:W-:-:S02]  /*1b820*/  FMNMX.FTZ R20, R159, R20, !PT ;  /* 0x000000149f147209 */ /* 0x000fc40007810000 */
[----:B------:R-:W-:Y:S01]  /*1b830*/  ISETP.GT.AND P4, PT, R4, 0x38, PT ;  /* 0x000000380400780c */ /* 0x000fe20003f84270 */
[----:B------:R-:W-:Y:S01]  /*1b840*/  MUFU.EX2 R202, R202 ;  /* 0x000000ca00ca7308 */ /* 0x000fe20000000800 */
[----:B------:R-:W-:Y:S02]  /*1b850*/  FSEL R147, R147, -INF , P5 ;  /* 0xff80000093937808 */ /* 0x000fe40002800000 */
[----:B------:R-:W-:Y:S02]  /*1b860*/  FMNMX.FTZ R20, R146, R20, !PT ;  /* 0x0000001492147209 */ /* 0x000fe40007810000 */
[----:B------:R-:W-:Y:S02]  /*1b870*/  ISETP.GT.AND P5, PT, R4, 0x39, PT ;  /* 0x000000390400780c */ /* 0x000fe40003fa4270 */
        /* <DEDUP_REMOVED lines=18> */
[C---:B------:R-:W-:Y:S02]  /*1b9a0*/  ISETP.GT.AND P4, PT, R4.reuse, 0x50, PT ;  /* 0x000000500400780c */ /* 0x040fe40003f84270 */
[----:B------:R-:W-:Y:S02]  /*1b9b0*/  FSEL R143, R143, -INF , P5 ;  /* 0xff8000008f8f7808 */ /* 0x000fe40002800000 */
[----:B------:R-:W-:Y:S01]  /*1b9c0*/  ISETP.GT.AND P5, PT, R4, 0x51, PT ;  /* 0x000000510400780c */ /* 0x000fe20003fa4270 */
[----:B------:R0:W-:Y:S08]  /*1b9d0*/  MUFU.EX2 R21, R153 ;  /* 0x0000009900157308 */ /* 0x0001f00000000800 */
[----:B------:R-:W-:Y:S01]  /*1b9e0*/  MUFU.EX2 R20, R165 ;  /* 0x000000a500147308 */ /* 0x000fe20000000800 */
[----:B0-----:R-:W-:-:S02]  /*1b9f0*/  FMNMX.FTZ R153, R142, R152, !PT ;  /* 0x000000988e997209 */ /* 0x001fc40007810000 */
[----:B------:R-:W-:Y:S02]  /*1ba00*/  FSEL R152, R130, -INF , P4 ;  /* 0xff80000082987808 */ /* 0x000fe40002000000 */
[----:B------:R-:W-:Y:S02]  /*1ba10*/  FMNMX.FTZ R130, R143, R153, !PT ;  /* 0x000000998f827209 */ /* 0x000fe40007810000 */
[----:B------:R-:W-:Y:S01]  /*1ba20*/  ISETP.GT.AND P4, PT, R4, 0x58, PT ;  /* 0x000000580400780c */ /* 0x000fe20003f84270 */
[----:B------:R-:W-:Y:S01]  /*1ba30*/  MUFU.EX2 R192, R192 ;  /* 0x000000c000c07308 */ /* 0x000fe20000000800 */
[----:B------:R-:W-:Y:S02]  /*1ba40*/  FSEL R153, R131, -INF , P5 ;  /* 0xff80000083997808 */ /* 0x000fe40002800000 */
[----:B------:R-:W-:Y:S02]  /*1ba50*/  FMNMX.FTZ R130, R152, R130, !PT ;  /* 0x0000008298827209 */ /* 0x000fe40007810000 */
[----:B------:R-:W-:-:S02]  /*1ba60*/  ISETP.GT.AND P5, PT, R4, 0x59, PT ;  /* 0x000000590400780c */ /* 0x000fc40003fa4270 */
[----:B------:R-:W-:Y:S01]  /*1ba70*/  FSEL R156, R134, -INF , P4 ;  /* 0xff800000869c7808 */ /* 0x000fe20002000000 */
[----:B------:R-:W-:Y:S01]  /*1ba80*/  FFMA.FTZ R134, R141, R0, -R3 ;  /* 0x000000008d867223 */ /* 0x000fe20000010803 */
[----:B------:R-:W-:Y:S01]  /*1ba90*/  FMNMX.FTZ R131, R153, R130, !PT ;  /* 0x0000008299837209 */ /* 0x000fe20007810000 */
[----:B------:R-:W-:Y:S01]  /*1baa0*/  MUFU.EX2 R194, R194 ;  /* 0x000000c200c27308 */ /* 0x000fe20000000800 */
[----:B------:R-:W-:Y:S02]  /*1bab0*/  FSEL R135, R135, -INF , P5 ;  /* 0xff80000087877808 */ /* 0x000fe40002800000 */
[----:B------:R-:W-:Y:S02]  /*1bac0*/  ISETP.GT.AND P4, PT, R4, 0x60, PT ;  /* 0x000000600400780c */ /* 0x000fe40003f84270 */
[----:B------:R-:W-:Y:S02]  /*1bad0*/  FMNMX.FTZ R131, R156, R131, !PT ;  /* 0x000000839c837209 */ /* 0x000fe40007810000 */
[----:B------:R-:W-:Y:S01]  /*1bae0*/  ISETP.GT.AND P5, PT, R4, 0x61, PT ;  /* 0x000000610400780c */ /* 0x000fe20003fa4270 */
[----:B------:R0:W-:Y:S01]  /*1baf0*/  MUFU.EX2 R130, R157 ;  /* 0x0000009d00827308 */ /* 0x0001e20000000800 */
[----:B------:R-:W-:-:S02]  /*1bb00*/  FMNMX.FTZ R131, R135, R131, !PT ;  /* 0x0000008387837209 */ /* 0x000fc40007810000 */
[----:B------:R-:W-:Y:S02]  /*1bb10*/  FSEL R144, R123, -INF , P5 ;  /* 0xff8000007b907808 */ /* 0x000fe40002800000 */
[----:B------:R-:W-:-:S03]  /*1bb20*/  ISETP.GT.AND P5, PT, R4, 0x69, PT ;  /* 0x000000690400780c */ /* 0x000fc60003fa4270 */
[----:B------:R-:W-:Y:S01]  /*1bb30*/  MUFU.EX2 R188, R188 ;  /* 0x000000bc00bc7308 */ /* 0x000fe20000000800 */
[----:B0-----:R-:W-:Y:S02]  /*1bb40*/  FSEL R157, R122, -INF , P4 ;  /* 0xff8000007a9d7808 */ /* 0x001fe40002000000 */
[----:B------:R-:W-:Y:S02]  /*1bb50*/  ISETP.GT.AND P4, PT, R4, 0x68, PT ;  /* 0x000000680400780c */ /* 0x000fe40003f84270 */
[----:B------:R-:W-:Y:S02]  /*1bb60*/  FMNMX.FTZ R131, R157, R131, !PT ;  /* 0x000000839d837209 */ /* 0x000fe40007810000 */
[----:B------:R-:W-:Y:S01]  /*1bb70*/  FSEL R160, R126, -INF , P4 ;  /* 0xff8000007ea07808 */ /* 0x000fe20002000000 */
[-CC-:B------:R-:W-:Y:S01]  /*1bb80*/  FFMA.FTZ R126, R145, R0.reuse, -R3.reuse ;  /* 0x00000000917e7223 */ /* 0x180fe20000010803 */
[----:B------:R-:W-:Y:S01]  /*1bb90*/  FMNMX.FTZ R131, R144, R131, !PT ;  /* 0x0000008390837209 */ /* 0x000fe20007810000 */
[----:B------:R-:W-:Y:S01]  /*1bba0*/  MUFU.EX2 R190, R190 ;  /* 0x000000be00be7308 */ /* 0x000fe20000000800 */
[----:B------:R-:W-:Y:S01]  /*1bbb0*/  FSEL R145, R127, -INF , P5 ;  /* 0xff8000007f917808 */ /* 0x000fe20002800000 */
[----:B------:R-:W-:Y:S01]  /*1bbc0*/  FFMA.FTZ R127, R149, R0, -R3 ;  /* 0x00000000957f7223 */ /* 0x000fe20000010803 */
[----:B------:R-:W-:-:S02]  /*1bbd0*/  WARPGROUP.DEPBAR.LE gsb0, 0x0 ;  /* 0x00008000000079c5 */ /* 0x000fc40000010000 */
[----:B------:R-:W-:Y:S01]  /*1bbe0*/  WARPGROUP.ARRIVE ;  /* 0x00000000000079c5 */ /* 0x000fe20000000000 */
[----:B------:R-:W-:Y:S01]  /*1bbf0*/  FMNMX.FTZ R4, R160, R131, !PT ;  /* 0x00000083a0047209 */ /* 0x000fe20007810000 */
[-CC-:B------:R-:W-:Y:S01]  /*1bc00*/  FFMA.FTZ R184, R136, R0.reuse, -R3.reuse ;  /* 0x0000000088b87223 */ /* 0x180fe20000010803 */
[-CC-:B------:R-:W-:Y:S01]  /*1bc10*/  FFMA.FTZ R131, R137, R0.reuse, -R3.reuse ;  /* 0x0000000089837223 */ /* 0x180fe20000010803 */
[----:B------:R-:W-:Y:S01]  /*1bc20*/  FFMA.FTZ R186, R140, R0, -R3 ;  /* 0x000000008cba7223 */ /* 0x000fe20000010803 */
[----:B------:R-:W-:Y:S01]  /*1bc30*/  FMNMX.FTZ R4, R145, R4, !PT ;  /* 0x0000000491047209 */ /* 0x000fe20007810000 */
[----:B------:R-:W-:Y:S01]  /*1bc40*/  HGMMA.64x192x16.F32 R24, R180, gdesc[UR4].tnspB, R24, gsb0 ;  /* 0x42e00004b4187df0 */ /* 0x000fe20008000818 */
[----:B------:R-:W-:Y:S03]  /*1bc50*/  MUFU.EX2 R126, R126 ;  /* 0x0000007e007e7308 */ /* 0x000fe60000000800 */
[----:B------:R-:W0:Y:S05]  /*1bc60*/  SHFL.BFLY PT, R122, R4, 0x2, 0x1f ;  /* 0x0c401f00047a7f89 */ /* 0x000e2a00000e0000 */
[----:B------:R-:W-:Y:S08]  /*1bc70*/  MUFU.EX2 R127, R127 ;  /* 0x0000007f007f7308 */ /* 0x000ff00000000800 */
[----:B------:R-:W-:Y:S08]  /*1bc80*/  MUFU.EX2 R184, R184 ;  /* 0x000000b800b87308 */ /* 0x000ff00000000800 */
[----:B------:R-:W-:Y:S01]  /*1bc90*/  MUFU.EX2 R131, R131 ;  /* 0x0000008300837308 */ /* 0x000fe20000000800 */
[----:B0-----:R-:W-:-:S05]  /*1bca0*/  FMNMX.FTZ R4, R4, R122, !PT ;  /* 0x0000007a04047209 */ /* 0x001fca0007810000 */
[----:B------:R-:W0:Y:S02]  /*1bcb0*/  SHFL.BFLY PT, R122, R4, 0x1, 0x1f ;  /* 0x0c201f00047a7f89 */ /* 0x000e2400000e0000 */
[----:B------:R-:W-:Y:S08]  /*1bcc0*/  MUFU.EX2 R186, R186 ;  /* 0x000000ba00ba7308 */ /* 0x000ff00000000800 */
[----:B------:R-:W-:Y:S08]  /*1bcd0*/  MUFU.EX2 R134, R134 ;  /* 0x0000008600867308 */ /* 0x000ff00000000800 */
[----:B------:R-:W-:Y:S01]  /*1bce0*/  MUFU.EX2 R120, R120 ;  /* 0x0000007800787308 */ /* 0x000fe20000000800 */
[----:B0-----:R-:W-:Y:S01]  /*1bcf0*/  FMNMX.FTZ R4, R4, R122, !PT ;  /* 0x0000007a04047209 */ /* 0x001fe20007810000 */
[----:B------:R-:W-:-:S06]  /*1bd00*/  VIADD R122, R2, 0x300 ;  /* 0x00000300027a7836 */ /* 0x000fcc0000000000 */
[----:B------:R-:W-:Y:S01]  /*1bd10*/  MUFU.EX2 R121, R121 ;  /* 0x0000007900797308 */ /* 0x000fe20000000800 */
[----:B------:R-:W-:Y:S02]  /*1bd20*/  FSETP.NEU.FTZ.AND P4, PT, R4, -INF , PT ;  /* 0xff8000000400780b */ /* 0x000fe40003f9d000 */
[----:B------:R-:W-:Y:S02]  /*1bd30*/  R2UR UR6, R122 ;  /* 0x000000007a0672ca */ /* 0x000fe400000e0000 */
[----:B------:R-:W-:-:S03]  /*1bd40*/  FSEL R123, R4, RZ, P4 ;  /* 0x000000ff047b7208 */ /* 0x000fc60002000000 */
[----:B------:R-:W-:Y:S02]  /*1bd50*/  MUFU.EX2 R124, R124 ;  /* 0x0000007c007c7308 */ /* 0x000fe40000000800 */
[----:B------:R-:W-:Y:S01]  /*1bd60*/  FADD.FTZ R8, -R123, R8 ;  /* 0x000000087b087221 */ /* 0x000fe20000010100 */
[----:B------:R-:W-:-:S03]  /*1bd70*/  IMAD.MOV.U32 R123, RZ, RZ, 0x40000040 ;  /* 0x40000040ff7b7424 */ /* 0x000fc600078e00ff */
[-C--:B------:R-:W-:Y:S02]  /*1bd80*/  FMUL.FTZ R8, R8, R0.reuse ;  /* 0x0000000008087220 */ /* 0x080fe40000410000 */
[----:B------:R-:W-:Y:S01]  /*1bd90*/  MUFU.EX2 R125, R125 ;  /* 0x0000007d007d7308 */ /* 0x000fe20000000800 */
[----:B------:R-:W-:Y:S01]  /*1bda0*/  R2UR UR7, R123 ;  /* 0x000000007b0772ca */ /* 0x000fe200000e0000 */
[----:B------:R-:W-:Y:S02]  /*1bdb0*/  WARPGROUP.DEPBAR.LE gsb0, 0x0 ;  /* 0x00008000000079c5 */ /* 0x000fe40000010000 */
[----:B------:R-:W-:Y:S01]  /*1bdc0*/  WARPGROUP.ARRIVE ;  /* 0x00000000000079c5 */ /* 0x000fe20000000000 */
[-CC-:B------:R-:W-:Y:S01]  /*1bdd0*/  FFMA.FTZ R180, R128, R0.reuse, -R3.reuse ;  /* 0x0000000080b47223 */ /* 0x180fe20000010803 */
[-CC-:B------:R-:W-:Y:S01]  /*1bde0*/  FFMA.FTZ R128, R129, R0.reuse, -R3.reuse ;  /* 0x0000000081807223 */ /* 0x180fe20000010803 */
[-CC-:B------:R-:W-:Y:S01]  /*1bdf0*/  FFMA.FTZ R129, R133, R0.reuse, -R3.reuse ;  /* 0x0000000085817223 */ /* 0x180fe20000010803 */
[-C--:B------:R-:W-:Y:S01]  /*1be00*/  FFMA.FTZ R182, R132, R0.reuse, -R3 ;  /* 0x0000000084b67223 */ /* 0x080fe20000010803 */
[----:B------:R-:W-:-:S05]  /*1be10*/  FMUL.FTZ R133, R4, R0 ;  /* 0x0000000004857220 */ /* 0x000fca0000410000 */
[----:B------:R-:W-:Y:S01]  /*1be20*/  HGMMA.64x192x16.F32 R24, R176, gdesc[UR4].tnspB, R24, gsb0 ;  /* 0x42e00004b0187df0 */ /* 0x000fe20008000818 */
[----:B------:R-:W-:Y:S01]  /*1be30*/  FSEL R3, R5, RZ, P3 ;  /* 0x000000ff05037208 */ /* 0x000fe20001800000 */
[----:B------:R-:W-:Y:S01]  /*1be40*/  MUFU.EX2 R180, R180 ;  /* 0x000000b400b47308 */ /* 0x000fe20000000800 */
[C---:B------:R-:W-:Y:S01]  /*1be50*/  ISETP.GT.AND P3, PT, R10.reuse, R221, PT ;  /* 0x000000dd0a00720c */ /* 0x040fe20003f64270 */
[----:B------:R-:W-:Y:S01]  /*1be60*/  VIADD R10, R10, 0xffffffff ;  /* 0xffffffff0a0a7836 */ /* 0x000fe20000000000 */
[----:B------:R-:W-:Y:S01]  /*1be70*/  FSEL R133, R133, RZ, P4 ;  /* 0x000000ff85857208 */ /* 0x000fe20002000000 */
[----:B------:R-:W-:-:S04]  /*1be80*/  FADD.FTZ R3, -R3, R9 ;  /* 0x0000000903037221 */ /* 0x000fc80000010100 */
[-CC-:B------:R-:W-:Y:S01]  /*1be90*/  FFMA.FTZ R201, R170, R0.reuse, -R133.reuse ;  /* 0x00000000aac97223 */ /* 0x180fe20000010885 */
[-C--:B------:R-:W-:Y:S01]  /*1bea0*/  FMUL.FTZ R3, R3, R0.reuse ;  /* 0x0000000003037220 */ /* 0x080fe20000410000 */
        /* <DEDUP_REMOVED lines=19> */
[----:B------:R1:W2:Y:S01]  /*1bfe0*/  MUFU.EX2 R3, R8 ;  /* 0x0000000800037308 */ /* 0x0002a20000000800 */
[----:B0-----:R-:W-:Y:S01]  /*1bff0*/  FFMA.FTZ R7, R2, R7, R200 ;  /* 0x0000000702077223 */ /* 0x001fe200000100c8 */
[-CC-:B------:R-:W-:Y:S01]  /*1c000*/  FFMA.FTZ R181, R152, R0.reuse, -R133.reuse ;  /* 0x0000000098b57223 */ /* 0x180fe20000010885 */
[-CC-:B------:R-:W-:Y:S01]  /*1c010*/  FFMA.FTZ R183, R156, R0.reuse, -R133.reuse ;  /* 0x000000009cb77223 */ /* 0x180fe20000010885 */
[-C--:B------:R-:W-:Y:S01]  /*1c020*/  FFMA.FTZ R135, R135, R0.reuse, -R133 ;  /* 0x0000000087877223 */ /* 0x080fe20000010885 */
[----:B------:R-:W-:Y:S01]  /*1c030*/  FADD.FTZ R7, R12, R7 ;  /* 0x000000070c077221 */ /* 0x000fe20000010000 */
[-CC-:B------:R-:W-:Y:S01]  /*1c040*/  FFMA.FTZ R157, R157, R0.reuse, -R133.reuse ;  /* 0x000000009d9d7223 */ /* 0x180fe20000010885 */
[-C--:B------:R-:W-:Y:S01]  /*1c050*/  FFMA.FTZ R144, R144, R0.reuse, -R133 ;  /* 0x0000000090907223 */ /* 0x080fe20000010885 */
[----:B------:R-:W0:Y:S01]  /*1c060*/  MUFU.EX2 R132, R132 ;  /* 0x0000008400847308 */ /* 0x000e220000000800 */
[----:B------:R-:W-:Y:S01]  /*1c070*/  FADD.FTZ R7, R202, R7 ;  /* 0x00000007ca077221 */ /* 0x000fe20000010000 */
[-CC-:B-1----:R-:W-:Y:S01]  /*1c080*/  FFMA.FTZ R8, R151, R0.reuse, -R133.reuse ;  /* 0x0000000097087223 */ /* 0x182fe20000010885 */
[----:B------:R-:W-:Y:S01]  /*1c090*/  FFMA.FTZ R160, R160, R0, -R133 ;  /* 0x00000000a0a07223 */ /* 0x000fe20000010885 */
[----:B------:R-:W-:Y:S01]  /*1c0a0*/  F2FP.F16.F32.PACK_AB R200, R12, R200 ;  /* 0x000000c80cc8723e */ /* 0x000fe200000000ff */
[C---:B------:R-:W-:Y:S01]  /*1c0b0*/  FADD.FTZ R7, R14.reuse, R7 ;  /* 0x000000070e077221 */ /* 0x040fe20000010000 */
[----:B------:R-:W-:Y:S01]  /*1c0c0*/  F2FP.F16.F32.PACK_AB R202, R14, R202 ;  /* 0x000000ca0eca723e */ /* 0x000fe200000000ff */
[----:B------:R-:W-:Y:S01]  /*1c0d0*/  IMAD.MOV.U32 R12, RZ, RZ, R205 ;  /* 0x000000ffff0c7224 */ /* 0x000fe200078e00cd */
[----:B------:R-:W1:Y:S01]  /*1c0e0*/  MUFU.EX2 R203, R203 ;  /* 0x000000cb00cb7308 */ /* 0x000e620000000800 */
[----:B--2---:R-:W-:-:S07]  /*1c0f0*/  FFMA.FTZ R6, R3, R6, R201 ;  /* 0x0000000603067223 */ /* 0x004fce00000100c9 */
[----:B------:R-:W2:Y:S01]  /*1c100*/  MUFU.EX2 R136, R136 ;  /* 0x0000008800887308 */ /* 0x000ea20000000800 */
[C---:B0-----:R-:W-:Y:S01]  /*1c110*/  FADD.FTZ R6, R132.reuse, R6 ;  /* 0x0000000684067221 */ /* 0x041fe20000010000 */
[----:B------:R-:W-:-:S06]  /*1c120*/  F2FP.F16.F32.PACK_AB R201, R132, R201 ;  /* 0x000000c984c9723e */ /* 0x000fcc00000000ff */
[----:B------:R-:W0:Y:S08]  /*1c130*/  MUFU.EX2 R197, R197 ;  /* 0x000000c500c57308 */ /* 0x000e300000000800 */
[----:B------:R-:W3:Y:S08]  /*1c140*/  MUFU.EX2 R141, R141 ;  /* 0x0000008d008d7308 */ /* 0x000ef00000000800 */
[----:B------:R-:W4:Y:S08]  /*1c150*/  MUFU.EX2 R199, R199 ;  /* 0x000000c700c77308 */ /* 0x000f300000000800 */
[----:B------:R-:W5:Y:S08]  /*1c160*/  MUFU.EX2 R137, R137 ;  /* 0x0000008900897308 */ /* 0x000f700000000800 */
        /* <DEDUP_REMOVED lines=20> */
[----:B------:R1:W-:Y:S03]  /*1c2b0*/  @!P1 SYNCS.ARRIVE.TRANS64.RED.A1T0 RZ, [R11+URZ], RZ ;  /* 0x000000ff0bff99a7 */ /* 0x0003e6000810043f */
[----:B------:R-:W5:Y:S01]  /*1c2c0*/  MUFU.EX2 R6, R139 ;  /* 0x0000008b00067308 */ /* 0x000f620000000800 */
[C---:B--2---:R-:W-:Y:S01]  /*1c2d0*/  F2FP.F16.F32.PACK_AB R203, R136.reuse, R203 ;  /* 0x000000cb88cb723e */ /* 0x044fe200000000ff */
[----:B------:R-:W-:-:S04]  /*1c2e0*/  FADD.FTZ R13, R136, R13 ;  /* 0x0000000d880d7221 */ /* 0x000fc80000010000 */
[----:B0-----:R-:W-:Y:S01]  /*1c2f0*/  FADD.FTZ R13, R197, R13 ;  /* 0x0000000dc50d7221 */ /* 0x001fe20000010000 */
[----:B-1----:R-:W-:Y:S01]  /*1c300*/  FADD.FTZ R11, R196, R7 ;  /* 0x00000007c40b7221 */ /* 0x002fe20000010000 */
[----:B------:R-:W-:Y:S01]  /*1c310*/  FFMA.FTZ R7, R143, R0, -R133 ;  /* 0x000000008f077223 */ /* 0x000fe20000010885 */
[----:B------:R-:W-:Y:S01]  /*1c320*/  MUFU.EX2 R135, R135 ;  /* 0x0000008700877308 */ /* 0x000fe20000000800 */
[----:B---3--:R-:W-:Y:S01]  /*1c330*/  FADD.FTZ R13, R141, R13 ;  /* 0x0000000d8d0d7221 */ /* 0x008fe20000010000 */
[C---:B------:R-:W-:Y:S01]  /*1c340*/  FADD.FTZ R11, R15.reuse, R11 ;  /* 0x0000000b0f0b7221 */ /* 0x040fe20000010000 */
[----:B------:R-:W-:Y:S02]  /*1c350*/  F2FP.F16.F32.PACK_AB R196, R15, R196 ;  /* 0x000000c40fc4723e */ /* 0x000fe400000000ff */
[----:B----4-:R-:W-:Y:S01]  /*1c360*/  FADD.FTZ R13, R199, R13 ;  /* 0x0000000dc70d7221 */ /* 0x010fe20000010000 */
[----:B------:R-:W-:Y:S01]  /*1c370*/  FADD.FTZ R122, R198, R11 ;  /* 0x0000000bc67a7221 */ /* 0x000fe20000010000 */
[-C--:B------:R-:W-:Y:S01]  /*1c380*/  FFMA.FTZ R11, R153, R0.reuse, -R133 ;  /* 0x00000000990b7223 */ /* 0x080fe20000010885 */
[----:B------:R-:W0:Y:S01]  /*1c390*/  MUFU.EX2 R7, R7 ;  /* 0x0000000700077308 */ /* 0x000e220000000800 */
[----:B-----5:R-:W-:Y:S01]  /*1c3a0*/  FADD.FTZ R13, R137, R13 ;  /* 0x0000000d890d7221 */ /* 0x020fe20000010000 */
[----:B------:R-:W-:Y:S01]  /*1c3b0*/  FADD.FTZ R122, R20, R122 ;  /* 0x0000007a147a7221 */ /* 0x000fe20000010000 */
[----:B------:R-:W-:Y:S01]  /*1c3c0*/  FFMA.FTZ R133, R145, R0, -R133 ;  /* 0x0000000091857223 */ /* 0x000fe20000010885 */
[----:B------:R-:W-:Y:S01]  /*1c3d0*/  F2FP.F16.F32.PACK_AB R197, R141, R197 ;  /* 0x000000c58dc5723e */ /* 0x000fe200000000ff */
[----:B------:R-:W-:Y:S01]  /*1c3e0*/  FADD.FTZ R13, R193, R13 ;  /* 0x0000000dc10d7221 */ /* 0x000fe20000010000 */
[----:B------:R-:W-:Y:S01]  /*1c3f0*/  FADD.FTZ R122, R192, R122 ;  /* 0x0000007ac07a7221 */ /* 0x000fe20000010000 */
[----:B------:R-:W-:Y:S01]  /*1c400*/  F2FP.F16.F32.PACK_AB R198, R20, R198 ;  /* 0x000000c614c6723e */ /* 0x000fe200000000ff */
[----:B------:R-:W1:Y:S01]  /*1c410*/  MUFU.EX2 R11, R11 ;  /* 0x0000000b000b7308 */ /* 0x000e620000000800 */
[----:B------:R-:W-:Y:S01]  /*1c420*/  FADD.FTZ R13, R140, R13 ;  /* 0x0000000d8c0d7221 */ /* 0x000fe20000010000 */
[----:B------:R-:W-:Y:S01]  /*1c430*/  FADD.FTZ R122, R21, R122 ;  /* 0x0000007a157a7221 */ /* 0x000fe20000010000 */
[----:B------:R-:W-:-:S02]  /*1c440*/  F2FP.F16.F32.PACK_AB R199, R137, R199 ;  /* 0x000000c789c7723e */ /* 0x000fc400000000ff */
[----:B------:R-:W-:Y:S01]  /*1c450*/  FADD.FTZ R13, R195, R13 ;  /* 0x0000000dc30d7221 */ /* 0x000fe20000010000 */
[----:B------:R-:W-:Y:S01]  /*1c460*/  FADD.FTZ R122, R194, R122 ;  /* 0x0000007ac27a7221 */ /* 0x000fe20000010000 */
[----:B------:R-:W-:Y:S01]  /*1c470*/  F2FP.F16.F32.PACK_AB R192, R21, R192 ;  /* 0x000000c015c0723e */ /* 0x000fe200000000ff */
[----:B------:R-:W2:Y:S01]  /*1c480*/  MUFU.EX2 R157, R157 ;  /* 0x0000009d009d7308 */ /* 0x000ea20000000800 */
[----:B------:R-:W-:Y:S01]  /*1c490*/  FADD.FTZ R13, R148, R13 ;  /* 0x0000000d940d7221 */ /* 0x000fe20000010000 */
[----:B------:R-:W-:Y:S01]  /*1c4a0*/  FADD.FTZ R122, R130, R122 ;  /* 0x0000007a827a7221 */ /* 0x000fe20000010000 */
[----:B------:R-:W-:Y:S02]  /*1c4b0*/  F2FP.F16.F32.PACK_AB R193, R140, R193 ;  /* 0x000000c18cc1723e */ /* 0x000fe400000000ff */
[----:B------:R-:W-:Y:S01]  /*1c4c0*/  FADD.FTZ R13, R189, R13 ;  /* 0x0000000dbd0d7221 */ /* 0x000fe20000010000 */
[----:B------:R-:W-:Y:S01]  /*1c4d0*/  FADD.FTZ R122, R188, R122 ;  /* 0x0000007abc7a7221 */ /* 0x000fe20000010000 */
[C---:B------:R-:W-:Y:S01]  /*1c4e0*/  F2FP.F16.F32.PACK_AB R189, R9.reuse, R189 ;  /* 0x000000bd09bd723e */ /* 0x040fe200000000ff */
[----:B------:R-:W3:Y:S01]  /*1c4f0*/  MUFU.EX2 R144, R144 ;  /* 0x0000009000907308 */ /* 0x000ee20000000800 */
[----:B------:R-:W-:Y:S01]  /*1c500*/  FADD.FTZ R13, R9, R13 ;  /* 0x0000000d090d7221 */ /* 0x000fe20000010000 */
[----:B------:R-:W-:Y:S01]  /*1c510*/  FADD.FTZ R122, R126, R122 ;  /* 0x0000007a7e7a7221 */ /* 0x000fe20000010000 */
[----:B------:R-:W-:Y:S01]  /*1c520*/  F2FP.F16.F32.PACK_AB R194, R130, R194 ;  /* 0x000000c282c2723e */ /* 0x000fe200000000ff */
[----:B------:R-:W-:-:S02]  /*1c530*/  IMAD.MOV.U32 R9, RZ, RZ, R5 ;  /* 0x000000ffff097224 */ /* 0x000fc400078e0005 */
[----:B------:R-:W-:Y:S01]  /*1c540*/  FADD.FTZ R13, R191, R13 ;  /* 0x0000000dbf0d7221 */ /* 0x000fe20000010000 */
[----:B------:R-:W-:Y:S01]  /*1c550*/  FADD.FTZ R122, R190, R122 ;  /* 0x0000007abe7a7221 */ /* 0x000fe20000010000 */
[C---:B------:R-:W-:Y:S01]  /*1c560*/  F2FP.F16.F32.PACK_AB R191, R8.reuse, R191 ;  /* 0x000000bf08bf723e */ /* 0x040fe200000000ff */
[----:B------:R-:W4:Y:S01]  /*1c570*/  MUFU.EX2 R160, R160 ;  /* 0x000000a000a07308 */ /* 0x000f220000000800 */
[----:B------:R-:W-:Y:S01]  /*1c580*/  FADD.FTZ R13, R8, R13 ;  /* 0x0000000d080d7221 */ /* 0x000fe20000010000 */
[----:B------:R-:W-:Y:S01]  /*1c590*/  FADD.FTZ R122, R127, R122 ;  /* 0x0000007a7f7a7221 */ /* 0x000fe20000010000 */
[----:B------:R-:W-:Y:S01]  /*1c5a0*/  F2FP.F16.F32.PACK_AB R195, R148, R195 ;  /* 0x000000c394c3723e */ /* 0x000fe200000000ff */
[----:B------:R-:W-:Y:S02]  /*1c5b0*/  IMAD.MOV.U32 R8, RZ, RZ, R4 ;  /* 0x000000ffff087224 */ /* 0x000fe400078e0004 */
[----:B------:R-:W-:Y:S01]  /*1c5c0*/  FADD.FTZ R13, R185, R13 ;  /* 0x0000000db90d7221 */ /* 0x000fe20000010000 */
[----:B------:R-:W-:Y:S01]  /*1c5d0*/  FADD.FTZ R122, R184, R122 ;  /* 0x0000007ab87a7221 */ /* 0x000fe20000010000 */
[C---:B------:R-:W-:Y:S01]  /*1c5e0*/  F2FP.F16.F32.PACK_AB R185, R6.reuse, R185 ;  /* 0x000000b906b9723e */ /* 0x040fe200000000ff */
[----:B------:R-:W5:Y:S01]  /*1c5f0*/  MUFU.EX2 R133, R133 ;  /* 0x0000008500857308 */ /* 0x000f620000000800 */
[----:B------:R-:W-:Y:S01]  /*1c600*/  FADD.FTZ R13, R6, R13 ;  /* 0x0000000d060d7221 */ /* 0x000fe20000010000 */
[----:B------:R-:W-:Y:S01]  /*1c610*/  FADD.FTZ R122, R131, R122 ;  /* 0x0000007a837a7221 */ /* 0x000fe20000010000 */
[----:B------:R-:W-:-:S02]  /*1c620*/  F2FP.F16.F32.PACK_AB R188, R126, R188 ;  /* 0x000000bc7ebc723e */ /* 0x000fc400000000ff */
[----:B------:R-:W-:Y:S01]  /*1c630*/  FADD.FTZ R13, R187, R13 ;  /* 0x0000000dbb0d7221 */ /* 0x000fe20000010000 */
[----:B------:R-:W-:Y:S01]  /*1c640*/  FADD.FTZ R122, R186, R122 ;  /* 0x0000007aba7a7221 */ /* 0x000fe20000010000 */
[C---:B0-----:R-:W-:Y:S02]  /*1c650*/  F2FP.F16.F32.PACK_AB R187, R7.reuse, R187 ;  /* 0x000000bb07bb723e */ /* 0x041fe400000000ff */
[----:B------:R-:W-:Y:S01]  /*1c660*/  FADD.FTZ R13, R7, R13 ;  /* 0x0000000d070d7221 */ /* 0x000fe20000010000 */
[----:B------:R-:W-:Y:S01]  /*1c670*/  FADD.FTZ R122, R134, R122 ;  /* 0x0000007a867a7221 */ /* 0x000fe20000010000 */
[----:B------:R-:W-:Y:S02]  /*1c680*/  F2FP.F16.F32.PACK_AB R190, R127, R190 ;  /* 0x000000be7fbe723e */ /* 0x000fe400000000ff */
[----:B------:R-:W-:Y:S01]  /*1c690*/  FADD.FTZ R13, R181, R13 ;  /* 0x0000000db50d7221 */ /* 0x000fe20000010000 */
[----:B------:R-:W-:Y:S01]  /*1c6a0*/  FADD.FTZ R122, R180, R122 ;  /* 0x0000007ab47a7221 */ /* 0x000fe20000010000 */
[----:B-1----:R-:W-:-:S02]  /*1c6b0*/  F2FP.F16.F32.PACK_AB R181, R11, R181 ;  /* 0x000000b50bb5723e */ /* 0x002fc400000000ff */
[----:B------:R-:W-:Y:S01]  /*1c6c0*/  FADD.FTZ R13, R11, R13 ;  /* 0x0000000d0b0d7221 */ /* 0x000fe20000010000 */
[----:B------:R-:W-:Y:S01]  /*1c6d0*/  FADD.FTZ R122, R128, R122 ;  /* 0x0000007a807a7221 */ /* 0x000fe20000010000 */
[----:B------:R-:W-:Y:S01]  /*1c6e0*/  F2FP.F16.F32.PACK_AB R184, R131, R184 ;  /* 0x000000b883b8723e */ /* 0x000fe200000000ff */
[----:B------:R-:W-:Y:S02]  /*1c6f0*/  IMAD.MOV.U32 R11, RZ, RZ, R208 ;  /* 0x000000ffff0b7224 */ /* 0x000fe400078e00d0 */
[----:B------:R-:W-:Y:S01]  /*1c700*/  FADD.FTZ R13, R183, R13 ;  /* 0x0000000db70d7221 */ /* 0x000fe20000010000 */
[----:B------:R-:W-:Y:S01]  /*1c710*/  FADD.FTZ R122, R182, R122 ;  /* 0x0000007ab67a7221 */ /* 0x000fe20000010000 */
[----:B------:R-:W-:Y:S02]  /*1c720*/  F2FP.F16.F32.PACK_AB R186, R134, R186 ;  /* 0x000000ba86ba723e */ /* 0x000fe400000000ff */
[----:B------:R-:W-:Y:S01]  /*1c730*/  FADD.FTZ R13, R135, R13 ;  /* 0x0000000d870d7221 */ /* 0x000fe20000010000 */
[----:B------:R-:W-:Y:S01]  /*1c740*/  FADD.FTZ R122, R129, R122 ;  /* 0x0000007a817a7221 */ /* 0x000fe20000010000 */
[----:B------:R-:W-:-:S02]  /*1c750*/  F2FP.F16.F32.PACK_AB R180, R128, R180 ;  /* 0x000000b480b4723e */ /* 0x000fc400000000ff */
[----:B--2---:R-:W-:Y:S01]  /*1c760*/  FADD.FTZ R13, R157, R13 ;  /* 0x0000000d9d0d7221 */ /* 0x004fe20000010000 */
[----:B------:R-:W-:Y:S01]  /*1c770*/  FADD.FTZ R122, R120, R122 ;  /* 0x0000007a787a7221 */ /* 0x000fe20000010000 */
[----:B------:R-:W-:Y:S02]  /*1c780*/  F2FP.F16.F32.PACK_AB R182, R129, R182 ;  /* 0x000000b681b6723e */ /* 0x000fe400000000ff */
[----:B---3--:R-:W-:Y:S01]  /*1c790*/  FADD.FTZ R13, R144, R13 ;  /* 0x0000000d900d7221 */ /* 0x008fe20000010000 */
[----:B------:R-:W-:Y:S01]  /*1c7a0*/  FADD.FTZ R122, R121, R122 ;  /* 0x0000007a797a7221 */ /* 0x000fe20000010000 */
[----:B------:R-:W-:Y:S02]  /*1c7b0*/  F2FP.F16.F32.PACK_AB R183, R135, R183 ;  /* 0x000000b787b7723e */ /* 0x000fe400000000ff */
[----:B----4-:R-:W-:Y:S01]  /*1c7c0*/  FADD.FTZ R13, R160, R13 ;  /* 0x0000000da00d7221 */ /* 0x010fe20000010000 */
[----:B------:R-:W-:Y:S01]  /*1c7d0*/  FADD.FTZ R122, R124, R122 ;  /* 0x0000007a7c7a7221 */ /* 0x000fe20000010000 */
[----:B------:R-:W-:-:S02]  /*1c7e0*/  F2FP.F16.F32.PACK_AB R177, R144, R157 ;  /* 0x0000009d90b1723e */ /* 0x000fc400000000ff */
[----:B-----5:R-:W-:Y:S01]  /*1c7f0*/  FADD.FTZ R6, R133, R13 ;  /* 0x0000000d85067221 */ /* 0x020fe20000010000 */
[----:B------:R-:W-:Y:S01]  /*1c800*/  FADD.FTZ R7, R125, R122 ;  /* 0x0000007a7d077221 */ /* 0x000fe20000010000 */
[----:B------:R-:W-:Y:S01]  /*1c810*/  F2FP.F16.F32.PACK_AB R179, R133, R160 ;  /* 0x000000a085b3723e */ /* 0x000fe200000000ff */
[----:B------:R-:W-:Y:S06]  /*1c820*/  @P3 BRA `(.L_x_5921) ;  /* 0xffffffa800b83947 */ /* 0x000fec000383ffff */
[----:B------:R-:W-:Y:S05]  /*1c830*/  BSYNC B1 ;  /* 0x0000000000017941 */ /* 0x000fea0003800000 */
.L_x_5910:
[----:B------:R-:W-:Y:S05]  /*1c840*/  BSYNC B0 ;  /* 0x0000000000007941 */ /* 0x000fea0003800000 */
.L_x_5909:
[----:B------:R-:W-:Y:S01]  /*1c850*/  ISETP.GE.AND P2, PT, R10, R222, PT ;  /* 0x000000de0a00720c */ /* 0x000fe20003f46270 */
[----:B------:R-:W-:-:S12]  /*1c860*/  BSSY B0, `(.L_x_5922) ;  /* 0x00004d8000007945 */ /* 0x000fd80003800000 */
[----:B------:R-:W-:Y:S05]  /*1c870*/  @!P2 BRA `(.L_x_5923) ;  /* 0x0000004c0058a947 */ /* 0x000fea0003800000 */
[----:B------:R-:W-:Y:S01]  /*1c880*/  MOV R8, R4 ;  /* 0x0000000400087202 */ /* 0x000fe20000000f00 */
[----:B------:R-:W-:Y:S02]  /*1c890*/  IMAD.MOV.U32 R9, RZ, RZ, R5 ;  /* 0x000000ffff097224 */ /* 0x000fe400078e0005 */
[----:B------:R-:W-:Y:S02]  /*1c8a0*/  IMAD.MOV.U32 R11, RZ, RZ, R208 ;  /* 0x000000ffff0b7224 */ /* 0x000fe400078e00d0 */
[----:B------:R-:W-:-:S07]  /*1c8b0*/  IMAD.MOV.U32 R12, RZ, RZ, R205 ;  /* 0x000000ffff0c7224 */ /* 0x000fce00078e00cd */
.L_x_5934:
        /* <DEDUP_REMOVED lines=8> */
.L_x_5924:
[----:B------:R-:W-:Y:S01]  /*1c940*/  IMAD R4, R205, 0x8, R16 ;  /* 0x00000008cd047824 */ /* 0x000fe200078e0210 */
[----:B------:R-:W-:-:S04]  /*1c950*/  SHF.L.U32 R5, R208, 0x1f, RZ ;  /* 0x0000001fd0057819 */ /* 0x000fc800000006ff */
[----:B------:R0:W1:Y:S01]  /*1c960*/  SYNCS.PHASECHK.TRANS64.TRYWAIT P2, [R4+URZ+0x36830], R5 ;  /* 0x03683005040075a7 */ /* 0x000062000804017f */
[----:B------:R-:W-:Y:S05]  /*1c970*/  @!P0 BRA `(.L_x_5925) ;  /* 0x0000000000048947 */ /* 0x000fea0003800000 */
[----:B------:R-:W-:Y:S01]  /*1c980*/  BPT.TRAP 0x1 ;  /* 0x000000040000795c */ /* 0x000fe20000300000 */
.L_x_5925:
[----:B------:R-:W-:Y:S01]  /*1c990*/  IMAD R0, R205, 0xa80, R220 ;  /* 0x00000a80cd007824 */ /* 0x000fe200078e02dc */
[----:B------:R-:W-:Y:S03]  /*1c9a0*/  BSSY B1, `(.L_x_5926) ;  /* 0x0000006000017945 */ /* 0x000fe60003800000 */
[C---:B------:R-:W-:Y:S01]  /*1c9b0*/  VIADD R120, R0.reuse, 0x100 ;  /* 0x0000010000787836 */ /* 0x040fe20000000000 */
[----:B------:R-:W-:Y:S01]  /*1c9c0*/  IADD3 R20, R0, 0x80, RZ ;  /* 0x0000008000147810 */ /* 0x000fe20007ffe0ff */
[----:B-1----:R-:W-:Y:S06]  /*1c9d0*/  @P2 BRA `(.L_x_5927) ;  /* 0x0000000000082947 */ /* 0x002fec0003800000 */
[----:B------:R-:W1:Y:S02]  /*1c9e0*/  SYNCS.PHASECHK.TRANS64.TRYWAIT P2, [R4+URZ+0x36830], R5 ;  /* 0x03683005040075a7 */ /* 0x000e64000804017f */
[----:B-1----:R-:W-:Y:S05]  /*1c9f0*/  @!P2 BRA `(.L_x_5928) ;  /* 0x000001340094a947 */ /* 0x002fea0003800000 */
.L_x_5927:
[----:B------:R-:W-:Y:S05]  /*1ca00*/  BSYNC B1 ;  /* 0x0000000000017941 */ /* 0x000fea0003800000 */
.L_x_5926:
        /* <DEDUP_REMOVED lines=8> */
[----:B------:R-:W-:Y:S02]  /*1ca90*/  R2UR UR18, R20 ;  /* 0x00000000141272ca */ /* 0x000fe400000e0000 */
[----:B------:R-:W-:Y:S02]  /*1caa0*/  IADD3 R20, R0, 0x200, RZ ;  /* 0x0000020000147810 */ /* 0x000fe40007ffe0ff */
[----:B------:R-:W-:Y:S02]  /*1cab0*/  R2UR UR15, R21 ;  /* 0x00000000150f72ca */ /* 0x000fe400000e0000 */
[----:B------:R-:W-:Y:S02]  /*1cac0*/  R2UR UR14, R20 ;  /* 0x00000000140e72ca */ /* 0x000fe400000e0000 */
[----:B--2---:R-:W-:Y:S01]  /*1cad0*/  R2UR UR42, R14 ;  /* 0x000000000e2a72ca */ /* 0x004fe200000e0000 */
[----:B------:R-:W-:Y:S01]  /*1cae0*/  IMAD.MOV.U32 R14, RZ, RZ, R0 ;  /* 0x000000ffff0e7224 */ /* 0x000fe200078e0000 */
[----:B------:R-:W-:Y:S01]  /*1caf0*/  R2UR UR43, R15 ;  /* 0x000000000f2b72ca */ /* 0x000fe200000e0000 */
[----:B------:R-:W-:Y:S01]  /*1cb00*/  IMAD.MOV.U32 R15, RZ, RZ, 0x40000040 ;  /* 0x40000040ff0f7424 */ /* 0x000fe200078e00ff */
[----:B---3--:R-:W-:-:S02]  /*1cb10*/  R2UR UR28, R122 ;  /* 0x000000007a1c72ca */ /* 0x008fc400000e0000 */
        /* <DEDUP_REMOVED lines=39> */
[C---:B------:R-:W-:Y:S02]  /*1cd90*/  VIADD R14, R0.reuse, 0x300 ;  /* 0x00000300000e7836 */ /* 0x040fe40000000000 */
[----:B------:R-:W-:Y:S02]  /*1cda0*/  VIADD R120, R0, 0x182 ;  /* 0x0000018200787836 */ /* 0x000fe40000000000 */
[----:B------:R-:W-:Y:S01]  /*1cdb0*/  IMAD.MOV.U32 R121, RZ, RZ, 0x40000040 ;  /* 0x40000040ff797424 */ /* 0x000fe200078e00ff */
[----:B------:R-:W-:Y:S02]  /*1cdc0*/  R2UR UR58, R14 ;  /* 0x000000000e3a72ca */ /* 0x000fe400000e0000 */
[----:B------:R-:W-:Y:S02]  /*1cdd0*/  R2UR UR59, R15 ;  /* 0x000000000f3b72ca */ /* 0x000fe400000e0000 */
[----:B------:R-:W-:-:S02]  /*1cde0*/  R2UR UR26, R120 ;  /* 0x00000000781a72ca */ /* 0x000fc400000e0000 */
[----:B------:R-:W-:Y:S01]  /*1cdf0*/  R2UR UR27, R121 ;  /* 0x00000000791b72ca */ /* 0x000fe200000e0000 */
[----:B------:R-:W-:Y:S01]  /*1ce00*/  IMAD.MOV.U32 R121, RZ, RZ, 0x40000040 ;  /* 0x40000040ff797424 */ /* 0x000fe200078e00ff */
[----:B------:R-:W-:Y:S02]  /*1ce10*/  IADD3 R120, R0, 0x302, RZ ;  /* 0x0000030200787810 */ /* 0x000fe40007ffe0ff */
[----:B--2---:R-:W-:Y:S02]  /*1ce20*/  R2UR UR38, R122 ;  /* 0x000000007a2672ca */ /* 0x004fe400000e0000 */
[----:B------:R-:W-:Y:S02]  /*1ce30*/  R2UR UR46, R120 ;  /* 0x00000000782e72ca */ /* 0x000fe400000e0000 */
[----:B------:R-:W-:Y:S02]  /*1ce40*/  R2UR UR47, R121 ;  /* 0x00000000792f72ca */ /* 0x000fe400000e0000 */
        /* <DEDUP_REMOVED lines=53> */
[----:B01----:R-:W-:Y:S01]  /*1d1a0*/  MOV R5, UR45 ;  /* 0x0000002d00057c02 */ /* 0x003fe20008000f00 */
[----:B------:R-:W-:Y:S02]  /*1d1b0*/  WARPGROUP.DEPBAR.LE gsb0, 0x0 ;  /* 0x00008000000079c5 */ /* 0x000fe40000010000 */
[----:B------:R-:W-:Y:S01]  /*1d1c0*/  WARPGROUP.ARRIVE ;  /* 0x00000000000079c5 */ /* 0x000fe20000000000 */
[----:B------:R-:W-:Y:S01]  /*1d1d0*/  MOV R4, UR44 ;  /* 0x0000002c00047c02 */ /* 0x000fe20008000f00 */
        /* <DEDUP_REMOVED lines=343> */
[----:B------:R-:W-:Y:S01]  /*1e750*/  VIADD R4, R0, 0x406 ;  /* 0x0000040600047836 */ /* 0x000fe20000000000 */
[----:B------:R-:W-:Y:S02]  /*1e760*/  R2UR UR45, R5 ;  /* 0x00000000052d72ca */ /* 0x000fe400000e0000 */
[----:B------:R-:W-:Y:S02]  /*1e770*/  MOV R5, 0x40000040 ;  /* 0x4000004000057802 */ /* 0x000fe40000000f00 */
[----:B------:R-:W-:Y:S02]  /*1e780*/  R2UR UR30, R4 ;  /* 0x00000000041e72ca */ /* 0x000fe400000e0000 */
[----:B------:R-:W-:Y:S01]  /*1e790*/  R2UR UR31, R5 ;  /* 0x00000000051f72ca */ /* 0x000fe200000e0000 */
[----:B------:R-:W-:Y:S01]  /*1e7a0*/  UMOV UR28, UR52 ;  /* 0x00000034001c7c82 */ /* 0x000fe20008000000 */
[----:B------:R-:W-:Y:S01]  /*1e7b0*/  UMOV UR29, UR53 ;  /* 0x00000035001d7c82 */ /* 0x000fe20008000000 */
[----:B------:R-:W-:-:S02]  /*1e7c0*/  WARPGROUP.DEPBAR.LE gsb0, 0x0 ;  /* 0x00008000000079c5 */ /* 0x000fc40000010000 */
        /* <DEDUP_REMOVED lines=390> */
.L_x_5929:
[----:B------:R-:W-:Y:S01]  /*20030*/  SHF.L.U32 R0, R11, 0x1f, RZ ;  /* 0x0000001f0b007819 */ /* 0x000fe200000006ff */
[----:B------:R-:W-:-:S04]  /*20040*/  IMAD R11, R12, 0x8, R16 ;  /* 0x000000080c0b7824 */ /* 0x000fc800078e0210 */
[----:B------:R0:W1:Y:S01]  /*20050*/  SYNCS.PHASECHK.TRANS64.TRYWAIT P2, [R11+URZ+0x36850], R0 ;  /* 0x036850000b0075a7 */ /* 0x000062000804017f */
[----:B------:R-:W-:Y:S05]  /*20060*/  @!P0 BRA `(.L_x_5930) ;  /* 0x0000000000048947 */ /* 0x000fea0003800000 */
[----:B------:R-:W-:Y:S01]  /*20070*/  BPT.TRAP 0x1 ;  /* 0x000000040000795c */ /* 0x000fe20000300000 */
.L_x_5930:
[----:B------:R-:W-:Y:S04]  /*20080*/  BSSY B1, `(.L_x_5931) ;  /* 0x0000004000017945 */ /* 0x000fe80003800000 */
[----:B-1----:R-:W-:Y:S05]  /*20090*/  @P2 BRA `(.L_x_5932) ;  /* 0x0000000000082947 */ /* 0x002fea0003800000 */
[----:B------:R-:W1:Y:S02]  /*200a0*/  SYNCS.PHASECHK.TRANS64.TRYWAIT P2, [R11+URZ+0x36850], R0 ;  /* 0x036850000b0075a7 */ /* 0x000e64000804017f */
[----:B-1----:R-:W-:Y:S05]  /*200b0*/  @!P2 BRA `(.L_x_5933) ;  /* 0x000000fc00f8a947 */ /* 0x002fea0003800000 */
.L_x_5932:
[----:B------:R-:W-:Y:S05]  /*200c0*/  BSYNC B1 ;  /* 0x0000000000017941 */ /* 0x000fea0003800000 */
.L_x_5931:
[----:B01----:R-:W-:Y:S01]  /*200d0*/  VIADD R0, R16, 0x400 ;  /* 0x0000040010007836 */ /* 0x003fe20000000000 */
[----:B------:R-:W-:Y:S01]  /*200e0*/  WARPGROUP.ARRIVE ;  /* 0x00000000000079c5 */ /* 0x000fe20000000000 */
[----:B------:R-:W-:Y:S01]  /*200f0*/  IMAD.MOV.U32 R15, RZ, RZ, 0x40000040 ;  /* 0x40000040ff0f7424 */ /* 0x000fe200078e00ff */
[----:B------:R-:W-:Y:S01]  /*20100*/  FMNMX.FTZ R4, R170, R8, !PT ;  /* 0x00000008aa047209 */ /* 0x000fe20007810000 */
[----:B------:R-:W-:Y:S01]  /*20110*/  IMAD.MOV.U32 R3, RZ, RZ, 0x40000040 ;  /* 0x40000040ff037424 */ /* 0x000fe200078e00ff */
[----:B------:R-:W-:Y:S01]  /*20120*/  SHF.R.U32.HI R0, RZ, 0x4, R0 ;  /* 0x00000004ff007819 */ /* 0x000fe20000011600 */
[----:B------:R-:W-:Y:S01]  /*20130*/  ULDC UR4, c[0x0][0x988] ;  /* 0x0002620000047ab9 */ /* 0x000fe20000000800 */
[----:B------:R-:W-:Y:S01]  /*20140*/  R2UR UR7, R15 ;  /* 0x000000000f0772ca */ /* 0x000fe200000e0000 */
[----:B------:R-:W-:Y:S01]  /*20150*/  @!P1 IMAD R13, R13, 0x8, R16 ;  /* 0x000000080d0d9824 */ /* 0x000fe200078e0210 */
[----:B------:R-:W-:Y:S01]  /*20160*/  LOP3.LUT R0, R0, 0x3fff, RZ, 0xc0, !PT ;  /* 0x00003fff00007812 */ /* 0x000fe200078ec0ff */
[----:B------:R-:W-:Y:S01]  /*20170*/  @!P1 VIADD R11, R11, 0x36860 ;  /* 0x000368600b0b9836 */ /* 0x000fe20000000000 */
[----:B------:R-:W-:-:S02]  /*20180*/  FMNMX.FTZ R4, R171, R4, !PT ;  /* 0x00000004ab047209 */ /* 0x000fc40007810000 */
[----:B------:R-:W-:Y:S02]  /*20190*/  LOP3.LUT R0, R0, 0x3800000, RZ, 0xfc, !PT ;  /* 0x0380000000007812 */ /* 0x000fe400078efcff */
[----:B------:R-:W-:Y:S02]  /*201a0*/  FMNMX.FTZ R4, R174, R4, !PT ;  /* 0x00000004ae047209 */ /* 0x000fe40007810000 */
[----:B------:R-:W-:Y:S01]  /*201b0*/  @!P1 IADD3 R13, R13, 0x36840, RZ ;  /* 0x000368400d0d9810 */ /* 0x000fe20007ffe0ff */
[----:B------:R-:W-:Y:S01]  /*201c0*/  IMAD R14, R12, 0xa80, R0 ;  /* 0x00000a800c0e7824 */ /* 0x000fe200078e0200 */
[----:B------:R-:W-:Y:S02]  /*201d0*/  FMNMX.FTZ R0, R168, R9, !PT ;  /* 0x00000009a8007209 */ /* 0x000fe40007810000 */
[----:B------:R-:W-:Y:S02]  /*201e0*/  FMNMX.FTZ R4, R175, R4, !PT ;  /* 0x00000004af047209 */ /* 0x000fe40007810000 */
[----:B------:R-:W-:-:S02]  /*201f0*/  R2UR UR6, R14 ;  /* 0x000000000e0672ca */ /* 0x000fc400000e0000 */
[----:B------:R-:W-:Y:S02]  /*20200*/  IADD3 R2, R14, 0x80, RZ ;  /* 0x000000800e027810 */ /* 0x000fe40007ffe0ff */
        /* <DEDUP_REMOVED lines=55> */
[----:B------:R-:W-:Y:S02]  /*20580*/  @!P1 PRMT R11, RZ, 0x654, R11 ;  /* 0x00000654ff0b9816 */ /* 0x000fe4000000000b */
[----:B------:R-:W-:Y:S02]  /*20590*/  FMNMX.FTZ R5, R125, R0, !PT ;  /* 0x000000007d057209 */ /* 0x000fe40007810000 */
[C---:B------:R-:W-:Y:S01]  /*205a0*/  ISETP.GT.AND P2, PT, R10.reuse, R222, PT ;  /* 0x000000de0a00720c */ /* 0x040fe20003f44270 */
[----:B------:R-:W-:Y:S02]  /*205b0*/  VIADD R10, R10, 0xffffffff ;  /* 0xffffffff0a0a7836 */ /* 0x000fe40000000000 */
[----:B------:R-:W0:Y:S02]  /*205c0*/  SHFL.BFLY PT, R0, R5, 0x2, 0x1f ;  /* 0x0c401f0005007f89 */ /* 0x000e2400000e0000 */
[----:B0-----:R-:W-:-:S05]  /*205d0*/  FMNMX.FTZ R5, R5, R0, !PT ;  /* 0x0000000005057209 */ /* 0x001fca0007810000 */
[----:B------:R-:W0:Y:S02]  /*205e0*/  SHFL.BFLY PT, R0, R5, 0x1, 0x1f ;  /* 0x0c201f0005007f89 */ /* 0x000e2400000e0000 */
[----:B0-----:R-:W-:Y:S01]  /*205f0*/  FMNMX.FTZ R5, R5, R0, !PT ;  /* 0x0000000005057209 */ /* 0x001fe20007810000 */
[----:B------:R-:W-:Y:S01]  /*20600*/  IMAD.U32 R0, RZ, RZ, UR4 ;  /* 0x00000004ff007e24 */ /* 0x000fe2000f8e00ff */
        /* <DEDUP_REMOVED lines=25> */
[----:B------:R-:W-:Y:S01]  /*207a0*/  FADD.FTZ R2, -R5, R9 ;  /* 0x0000000905027221 */ /* 0x000fe20000010100 */
[----:B------:R-:W-:Y:S01]  /*207b0*/  R2UR UR7, R3 ;  /* 0x00000000030772ca */ /* 0x000fe200000e0000 */
[----:B------:R-:W0:Y:S01]  /*207c0*/  SHFL.BFLY PT, R9, R4, 0x2, 0x1f ;  /* 0x0c401f0004097f89 */ /* 0x000e2200000e0000 */
[-C--:B------:R-:W-:Y:S01]  /*207d0*/  FMUL.FTZ R3, R5, R0.reuse ;  /* 0x0000000005037220 */ /* 0x080fe20000410000 */
[----:B------:R-:W-:-:S03]  /*207e0*/  FMUL.FTZ R2, R2, R0 ;  /* 0x0000000002027220 */ /* 0x000fc60000410000 */
        /* <DEDUP_REMOVED lines=19> */
[----:B0-----:R-:W-:Y:S01]  /*20920*/  FMNMX.FTZ R4, R4, R9, !PT ;  /* 0x0000000904047209 */ /* 0x001fe20007810000 */
[----:B------:R-:W-:-:S06]  /*20930*/  FFMA.FTZ R9, R120, R0, -R3 ;  /* 0x0000000078097223 */ /* 0x000fcc0000010803 */
[----:B------:R-:W0:Y:S08]  /*20940*/  MUFU.EX2 R200, R200 ;  /* 0x000000c800c87308 */ /* 0x000e300000000800 */
[----:B------:R-:W1:Y:S08]  /*20950*/  MUFU.EX2 R21, R21 ;  /* 0x0000001500157308 */ /* 0x000e700000000800 */
[----:B------:R-:W2:Y:S01]  /*20960*/  MUFU.EX2 R202, R202 ;  /* 0x000000ca00ca7308 */ /* 0x000ea20000000800 */
[----:B0-----:R-:W-:-:S07]  /*20970*/  FFMA.FTZ R7, R2, R7, R200 ;  /* 0x0000000702077223 */ /* 0x001fce00000100c8 */
[----:B------:R-:W0:Y:S01]  /*20980*/  MUFU.EX2 R168, R168 ;  /* 0x000000a800a87308 */ /* 0x000e220000000800 */
[C---:B-1----:R-:W-:Y:S01]  /*20990*/  FADD.FTZ R7, R21.reuse, R7 ;  /* 0x0000000715077221 */ /* 0x042fe20000010000 */
[----:B------:R-:W-:-:S06]  /*209a0*/  F2FP.F16.F32.PACK_AB R200, R21, R200 ;  /* 0x000000c815c8723e */ /* 0x000fcc00000000ff */
[----:B------:R-:W-:Y:S01]  /*209b0*/  MUFU.EX2 R196, R196 ;  /* 0x000000c400c47308 */ /* 0x000fe20000000800 */
[----:B--2---:R-:W-:-:S07]  /*209c0*/  FADD.FTZ R7, R202, R7 ;  /* 0x00000007ca077221 */ /* 0x004fce0000010000 */
        /* <DEDUP_REMOVED lines=20> */
[----:B------:R-:W-:Y:S01]  /*20b10*/  FFMA.FTZ R186, R140, R0, -R3 ;  /* 0x000000008cba7223 */ /* 0x000fe20000010803 */
[----:B------:R-:W0:Y:S02]  /*20b20*/  SHFL.BFLY PT, R137, R4, 0x1, 0x1f ;  /* 0x0c201f0004897f89 */ /* 0x000e2400000e0000 */
[----:B------:R-:W-:Y:S01]  /*20b30*/  HGMMA.64x192x16.F32 R24, R180, gdesc[UR4].tnspB, R24, gsb0 ;  /* 0x42e00004b4187df0 */ /* 0x000fe20008000818 */
[----:B------:R-:W-:Y:S08]  /*20b40*/  MUFU.EX2 R184, R184 ;  /* 0x000000b800b87308 */ /* 0x000ff00000000800 */
[----:B------:R-:W-:Y:S08]  /*20b50*/  MUFU.EX2 R136, R136 ;  /* 0x0000008800887308 */ /* 0x000ff00000000800 */
[----:B------:R-:W-:Y:S01]  /*20b60*/  MUFU.EX2 R186, R186 ;  /* 0x000000ba00ba7308 */ /* 0x000fe20000000800 */
[----:B0-----:R-:W-:-:S05]  /*20b70*/  FMNMX.FTZ R4, R4, R137, !PT ;  /* 0x0000008904047209 */ /* 0x001fca0007810000 */
[----:B------:R-:W-:-:S04]  /*20b80*/  FADD.FTZ R120, -R4, R8 ;  /* 0x0000000804787221 */ /* 0x000fc80000010100 */
[-C--:B------:R-:W-:Y:S01]  /*20b90*/  FMUL.FTZ R120, R120, R0.reuse ;  /* 0x0000000078787220 */ /* 0x080fe20000410000 */
[----:B------:R-:W-:Y:S02]  /*20ba0*/  WARPGROUP.DEPBAR.LE gsb0, 0x0 ;  /* 0x00008000000079c5 */ /* 0x000fe40000010000 */
[-CC-:B------:R-:W-:Y:S01]  /*20bb0*/  FFMA.FTZ R180, R128, R0.reuse, -R3.reuse ;  /* 0x0000000080b47223 */ /* 0x180fe20000010803 */
[-CC-:B------:R-:W-:Y:S01]  /*20bc0*/  FFMA.FTZ R128, R129, R0.reuse, -R3.reuse ;  /* 0x0000000081807223 */ /* 0x180fe20000010803 */
[-CC-:B------:R-:W-:Y:S01]  /*20bd0*/  FFMA.FTZ R182, R132, R0.reuse, -R3.reuse ;  /* 0x0000000084b67223 */ /* 0x180fe20000010803 */
[-CC-:B------:R-:W-:Y:S01]  /*20be0*/  FFMA.FTZ R129, R133, R0.reuse, -R3.reuse ;  /* 0x0000000085817223 */ /* 0x180fe20000010803 */
[-CC-:B------:R-:W-:Y:S01]  /*20bf0*/  FFMA.FTZ R132, R121, R0.reuse, -R3.reuse ;  /* 0x0000000079847223 */ /* 0x180fe20000010803 */
[-C--:B------:R-:W-:Y:S01]  /*20c00*/  FFMA.FTZ R3, R125, R0.reuse, -R3 ;  /* 0x000000007d037223 */ /* 0x080fe20000010803 */
[----:B------:R-:W-:Y:S01]  /*20c10*/  IMAD.MOV.U32 R121, RZ, RZ, 0x40000040 ;  /* 0x40000040ff797424 */ /* 0x000fe200078e00ff */
[----:B------:R-:W-:Y:S01]  /*20c20*/  WARPGROUP.ARRIVE ;  /* 0x00000000000079c5 */ /* 0x000fe20000000000 */
[-C--:B------:R-:W-:Y:S01]  /*20c30*/  FMUL.FTZ R125, R4, R0.reuse ;  /* 0x00000000047d7220 */ /* 0x080fe20000410000 */
[----:B------:R-:W-:Y:S02]  /*20c40*/  MUFU.EX2 R8, R3 ;  /* 0x0000000300087308 */ /* 0x000fe40000000800 */
[----:B------:R-:W-:Y:S01]  /*20c50*/  R2UR UR7, R121 ;  /* 0x00000000790772ca */ /* 0x000fe200000e0000 */
        /* <DEDUP_REMOVED lines=14> */
[----:B0-----:R-:W-:-:S02]  /*20d40*/  VIADD R120, R14, 0x300 ;  /* 0x000003000e787836 */ /* 0x001fc40000000000 */
[-CC-:B------:R-:W-:Y:S01]  /*20d50*/  FFMA.FTZ R189, R146, R0.reuse, -R125.reuse ;  /* 0x0000000092bd7223 */ /* 0x180fe2000001087d */
[-CC-:B------:R-:W-:Y:S01]  /*20d60*/  FFMA.FTZ R14, R147, R0.reuse, -R125.reuse ;  /* 0x00000000930e7223 */ /* 0x180fe2000001087d */
[-CC-:B------:R-:W-:Y:S01]  /*20d70*/  FFMA.FTZ R191, R150, R0.reuse, -R125.reuse ;  /* 0x0000000096bf7223 */ /* 0x180fe2000001087d */
[-CC-:B------:R-:W-:Y:S01]  /*20d80*/  FFMA.FTZ R151, R151, R0.reuse, -R125.reuse ;  /* 0x0000000097977223 */ /* 0x180fe2000001087d */
[----:B------:R-:W-:Y:S01]  /*20d90*/  R2UR UR6, R120 ;  /* 0x00000000780672ca */ /* 0x000fe200000e0000 */
[-C--:B------:R-:W-:Y:S01]  /*20da0*/  FFMA.FTZ R185, R138, R0.reuse, -R125 ;  /* 0x000000008ab97223 */ /* 0x080fe2000001087d */
[----:B------:R-:W0:Y:S01]  /*20db0*/  MUFU.EX2 R133, R133 ;  /* 0x0000008500857308 */ /* 0x000e220000000800 */
[----:B------:R-:W-:Y:S01]  /*20dc0*/  @!P1 PRMT R120, RZ, 0x654, R13 ;  /* 0x00000654ff789816 */ /* 0x000fe2000000000d */
[-CC-:B------:R-:W-:Y:S01]  /*20dd0*/  FFMA.FTZ R139, R139, R0.reuse, -R125.reuse ;  /* 0x000000008b8b7223 */ /* 0x180fe2000001087d */
[-CC-:B------:R-:W-:Y:S01]  /*20de0*/  FFMA.FTZ R187, R142, R0.reuse, -R125.reuse ;  /* 0x000000008ebb7223 */ /* 0x180fe2000001087d */
[-CC-:B------:R-:W-:Y:S01]  /*20df0*/  FFMA.FTZ R181, R130, R0.reuse, -R125.reuse ;  /* 0x0000000082b57223 */ /* 0x180fe2000001087d */
[-CC-:B------:R-:W-:Y:S01]  /*20e00*/  FFMA.FTZ R183, R134, R0.reuse, -R125.reuse ;  /* 0x0000000086b77223 */ /* 0x180fe2000001087d */
[-CC-:B------:R-:W-:Y:S01]  /*20e10*/  FFMA.FTZ R135, R135, R0.reuse, -R125.reuse ;  /* 0x0000000087877223 */ /* 0x180fe2000001087d */
[----:B------:R-:W-:Y:S01]  /*20e20*/  FFMA.FTZ R122, R122, R0, -R125 ;  /* 0x000000007a7a7223 */ /* 0x000fe2000001087d */
[----:B------:R-:W-:Y:S01]  /*20e30*/  MUFU.EX2 R203, R203 ;  /* 0x000000cb00cb7308 */ /* 0x000fe20000000800 */
[----:B-1----:R-:W-:Y:S01]  /*20e40*/  FFMA.FTZ R6, R3, R6, R201 ;  /* 0x0000000603067223 */ /* 0x002fe200000100c9 */
[-CC-:B------:R-:W-:Y:S01]  /*20e50*/  FFMA.FTZ R123, R123, R0.reuse, -R125.reuse ;  /* 0x000000007b7b7223 */ /* 0x180fe2000001087d */
[----:B------:R-:W-:Y:S01]  /*20e60*/  HGMMA.64x192x16.F32 R24, R176, gdesc[UR4].tnspB, R24, gsb0 ;  /* 0x42e00004b0187df0 */ /* 0x000fe20008000818 */
[----:B------:R-:W-:-:S04]  /*20e70*/  FFMA.FTZ R126, R126, R0, -R125 ;  /* 0x000000007e7e7223 */ /* 0x000fc8000001087d */
        /* <DEDUP_REMOVED lines=28> */
[----:B------:R-:W-:-:S02]  /*21040*/  WARPGROUP.DEPBAR.LE gsb0, 0x0 ;  /* 0x00008000000079c5 */ /* 0x000fc40000010000 */
[----:B------:R2:W-:Y:S01]  /*21050*/  @!P1 SYNCS.ARRIVE.TRANS64.RED.A1T0 RZ, [R120+URZ], RZ ;  /* 0x000000ff78ff99a7 */ /* 0x0005e2000810043f */
[----:B0-----:R-:W-:Y:S02]  /*21060*/  F2FP.F16.F32.PACK_AB R176, R132, R9 ;  /* 0x0000000984b0723e */ /* 0x001fe400000000ff */
[----:B------:R-:W-:Y:S02]  /*21070*/  F2FP.F16.F32.PACK_AB R178, R8, R124 ;  /* 0x0000007c08b2723e */ /* 0x000fe400000000ff */
[----:B-1----:R-:W-:Y:S01]  /*21080*/  F2FP.F16.F32.PACK_AB R177, R123, R122 ;  /* 0x0000007a7bb1723e */ /* 0x002fe200000000ff */
[----:B--2---:R-:W-:Y:S01]  /*21090*/  FADD.FTZ R120, R203, R6 ;  /* 0x00000006cb787221 */ /* 0x004fe20000010000 */
[----:B------:R0:W-:Y:S01]  /*210a0*/  @!P1 SYNCS.ARRIVE.TRANS64.RED.A1T0 RZ, [R11+URZ], RZ ;  /* 0x000000ff0bff99a7 */ /* 0x0001e2000810043f */
[----:B------:R-:W1:Y:S01]  /*210b0*/  MUFU.EX2 R6, R139 ;  /* 0x0000008b00067308 */ /* 0x000e620000000800 */
[C---:B------:R-:W-:Y:S01]  /*210c0*/  F2FP.F16.F32.PACK_AB R203, R137.reuse, R203 ;  /* 0x000000cb89cb723e */ /* 0x040fe200000000ff */
[----:B------:R-:W-:-:S04]  /*210d0*/  FADD.FTZ R120, R137, R120 ;  /* 0x0000007889787221 */ /* 0x000fc80000010000 */
[----:B------:R-:W-:Y:S01]  /*210e0*/  FADD.FTZ R120, R197, R120 ;  /* 0x00000078c5787221 */ /* 0x000fe20000010000 */
[----:B0-----:R-:W-:Y:S01]  /*210f0*/  FADD.FTZ R11, R196, R7 ;  /* 0x00000007c40b7221 */ /* 0x001fe20000010000 */
[----:B------:R-:W-:Y:S01]  /*21100*/  FFMA.FTZ R7, R143, R0, -R125 ;  /* 0x000000008f077223 */ /* 0x000fe2000001087d */
[C---:B------:R-:W-:Y:S01]  /*21110*/  F2FP.F16.F32.PACK_AB R196, R160.reuse, R196 ;  /* 0x000000c4a0c4723e */ /* 0x040fe200000000ff */
[C---:B------:R-:W-:Y:S01]  /*21120*/  FADD.FTZ R120, R145.reuse, R120 ;  /* 0x0000007891787221 */ /* 0x040fe20000010000 */
[----:B------:R-:W-:Y:S01]  /*21130*/  FADD.FTZ R11, R160, R11 ;  /* 0x0000000ba00b7221 */ /* 0x000fe20000010000 */
[----:B------:R-:W-:Y:S02]  /*21140*/  F2FP.F16.F32.PACK_AB R197, R145, R197 ;  /* 0x000000c591c5723e */ /* 0x000fe400000000ff */
[----:B------:R-:W-:Y:S01]  /*21150*/  FADD.FTZ R120, R199, R120 ;  /* 0x00000078c7787221 */ /* 0x000fe20000010000 */
[----:B------:R-:W-:Y:S01]  /*21160*/  FADD.FTZ R121, R198, R11 ;  /* 0x0000000bc6797221 */ /* 0x000fe20000010000 */
[----:B------:R-:W0:Y:S01]  /*21170*/  MUFU.EX2 R7, R7 ;  /* 0x0000000700077308 */ /* 0x000e220000000800 */
[-C--:B------:R-:W-:Y:S01]  /*21180*/  FFMA.FTZ R11, R131, R0.reuse, -R125 ;  /* 0x00000000830b7223 */ /* 0x080fe2000001087d */
[----:B------:R-:W-:Y:S01]  /*21190*/  FADD.FTZ R120, R140, R120 ;  /* 0x000000788c787221 */ /* 0x000fe20000010000 */
[C---:B------:R-:W-:Y:S01]  /*211a0*/  FADD.FTZ R121, R12.reuse, R121 ;  /* 0x000000790c797221 */ /* 0x040fe20000010000 */
[----:B------:R-:W-:Y:S01]  /*211b0*/  FFMA.FTZ R125, R127, R0, -R125 ;  /* 0x000000007f7d7223 */ /* 0x000fe2000001087d */
[----:B------:R-:W-:Y:S01]  /*211c0*/  F2FP.F16.F32.PACK_AB R198, R12, R198 ;  /* 0x000000c60cc6723e */ /* 0x000fe200000000ff */
[----:B------:R-:W-:Y:S01]  /*211d0*/  FADD.FTZ R120, R193, R120 ;  /* 0x00000078c1787221 */ /* 0x000fe20000010000 */
[----:B------:R-:W-:Y:S01]  /*211e0*/  FADD.FTZ R121, R192, R121 ;  /* 0x00000079c0797221 */ /* 0x000fe20000010000 */
[----:B------:R-:W2:Y:S01]  /*211f0*/  MUFU.EX2 R11, R11 ;  /* 0x0000000b000b7308 */ /* 0x000ea20000000800 */
[----:B------:R-:W-:Y:S01]  /*21200*/  F2FP.F16.F32.PACK_AB R199, R140, R199 ;  /* 0x000000c78cc7723e */ /* 0x000fe200000000ff */
[----:B------:R-:W-:Y:S01]  /*21210*/  FADD.FTZ R120, R141, R120 ;  /* 0x000000788d787221 */ /* 0x000fe20000010000 */
[C---:B------:R-:W-:Y:S01]  /*21220*/  FADD.FTZ R121, R153.reuse, R121 ;  /* 0x0000007999797221 */ /* 0x040fe20000010000 */
[----:B------:R-:W-:Y:S01]  /*21230*/  F2FP.F16.F32.PACK_AB R192, R153, R192 ;  /* 0x000000c099c0723e */ /* 0x000fe200000000ff */
[----:B------:R-:W-:-:S02]  /*21240*/  IMAD.MOV.U32 R12, RZ, RZ, R205 ;  /* 0x000000ffff0c7224 */ /* 0x000fc400078e00cd */
[----:B------:R-:W-:Y:S01]  /*21250*/  FADD.FTZ R120, R195, R120 ;  /* 0x00000078c3787221 */ /* 0x000fe20000010000 */
[----:B------:R-:W-:Y:S01]  /*21260*/  FADD.FTZ R121, R194, R121 ;  /* 0x00000079c2797221 */ /* 0x000fe20000010000 */
[----:B------:R-:W3:Y:S01]  /*21270*/  MUFU.EX2 R125, R125 ;  /* 0x0000007d007d7308 */ /* 0x000ee20000000800 */
[----:B------:R-:W-:Y:S01]  /*21280*/  F2FP.F16.F32.PACK_AB R193, R141, R193 ;  /* 0x000000c18dc1723e */ /* 0x000fe200000000ff */
        /* <DEDUP_REMOVED lines=11> */
[----:B------:R-:W-:Y:S02]  /*21340*/  F2FP.F16.F32.PACK_AB R189, R14, R189 ;  /* 0x000000bd0ebd723e */ /* 0x000fe400000000ff */
[----:B------:R-:W-:Y:S01]  /*21350*/  FADD.FTZ R120, R13, R120 ;  /* 0x000000780d787221 */ /* 0x000fe20000010000 */
[C---:B------:R-:W-:Y:S01]  /*21360*/  FADD.FTZ R121, R144.reuse, R121 ;  /* 0x0000007990797221 */ /* 0x040fe20000010000 */
[----:B------:R-:W-:-:S02]  /*21370*/  F2FP.F16.F32.PACK_AB R190, R144, R190 ;  /* 0x000000be90be723e */ /* 0x000fc400000000ff */
[----:B------:R-:W-:Y:S01]  /*21380*/  FADD.FTZ R120, R185, R120 ;  /* 0x00000078b9787221 */ /* 0x000fe20000010000 */
[----:B------:R-:W-:Y:S01]  /*21390*/  FADD.FTZ R121, R184, R121 ;  /* 0x00000079b8797221 */ /* 0x000fe20000010000 */
[C---:B-1----:R-:W-:Y:S02]  /*213a0*/  F2FP.F16.F32.PACK_AB R185, R6.reuse, R185 ;  /* 0x000000b906b9723e */ /* 0x042fe400000000ff */
[----:B------:R-:W-:Y:S01]  /*213b0*/  FADD.FTZ R120, R6, R120 ;  /* 0x0000007806787221 */ /* 0x000fe20000010000 */
[----:B------:R-:W-:Y:S01]  /*213c0*/  FADD.FTZ R121, R136, R121 ;  /* 0x0000007988797221 */ /* 0x000fe20000010000 */
[----:B------:R-:W-:Y:S02]  /*213d0*/  F2FP.F16.F32.PACK_AB R191, R13, R191 ;  /* 0x000000bf0dbf723e */ /* 0x000fe400000000ff */
[----:B------:R-:W-:Y:S01]  /*213e0*/  FADD.FTZ R120, R187, R120 ;  /* 0x00000078bb787221 */ /* 0x000fe20000010000 */
[----:B------:R-:W-:Y:S01]  /*213f0*/  FADD.FTZ R121, R186, R121 ;  /* 0x00000079ba797221 */ /* 0x000fe20000010000 */
[----:B0-----:R-:W-:-:S02]  /*21400*/  F2FP.F16.F32.PACK_AB R187, R7, R187 ;  /* 0x000000bb07bb723e */ /* 0x001fc400000000ff */
[----:B------:R-:W-:Y:S01]  /*21410*/  FADD.FTZ R120, R7, R120 ;  /* 0x0000007807787221 */ /* 0x000fe20000010000 */
[----:B------:R-:W-:Y:S01]  /*21420*/  FADD.FTZ R121, R20, R121 ;  /* 0x0000007914797221 */ /* 0x000fe20000010000 */
[----:B------:R-:W-:Y:S02]  /*21430*/  F2FP.F16.F32.PACK_AB R184, R136, R184 ;  /* 0x000000b888b8723e */ /* 0x000fe400000000ff */
[----:B------:R-:W-:Y:S01]  /*21440*/  FADD.FTZ R120, R181, R120 ;  /* 0x00000078b5787221 */ /* 0x000fe20000010000 */
[----:B------:R-:W-:Y:S01]  /*21450*/  FADD.FTZ R121, R180, R121 ;  /* 0x00000079b4797221 */ /* 0x000fe20000010000 */
[C---:B--2---:R-:W-:Y:S02]  /*21460*/  F2FP.F16.F32.PACK_AB R181, R11.reuse, R181 ;  /* 0x000000b50bb5723e */ /* 0x044fe400000000ff */
[----:B------:R-:W-:Y:S01]  /*21470*/  FADD.FTZ R120, R11, R120 ;  /* 0x000000780b787221 */ /* 0x000fe20000010000 */
[----:B------:R-:W-:Y:S01]  /*21480*/  FADD.FTZ R121, R128, R121 ;  /* 0x0000007980797221 */ /* 0x000fe20000010000 */
[----:B------:R-:W-:Y:S01]  /*21490*/  F2FP.F16.F32.PACK_AB R186, R20, R186 ;  /* 0x000000ba14ba723e */ /* 0x000fe200000000ff */
[----:B------:R-:W-:-:S02]  /*214a0*/  IMAD.MOV.U32 R11, RZ, RZ, R208 ;  /* 0x000000ffff0b7224 */ /* 0x000fc400078e00d0 */
[----:B------:R-:W-:Y:S01]  /*214b0*/  FADD.FTZ R120, R183, R120 ;  /* 0x00000078b7787221 */ /* 0x000fe20000010000 */
[----:B------:R-:W-:Y:S01]  /*214c0*/  FADD.FTZ R121, R182, R121 ;  /* 0x00000079b6797221 */ /* 0x000fe20000010000 */
[----:B------:R-:W-:Y:S02]  /*214d0*/  F2FP.F16.F32.PACK_AB R180, R128, R180 ;  /* 0x000000b480b4723e */ /* 0x000fe400000000ff */
[----:B------:R-:W-:Y:S01]  /*214e0*/  FADD.FTZ R120, R135, R120 ;  /* 0x0000007887787221 */ /* 0x000fe20000010000 */
[C---:B------:R-:W-:Y:S01]  /*214f0*/  FADD.FTZ R121, R129.reuse, R121 ;  /* 0x0000007981797221 */ /* 0x040fe20000010000 */
[----:B------:R-:W-:Y:S02]  /*21500*/  F2FP.F16.F32.PACK_AB R182, R129, R182 ;  /* 0x000000b681b6723e */ /* 0x000fe400000000ff */
[----:B------:R-:W-:Y:S01]  /*21510*/  FADD.FTZ R120, R122, R120 ;  /* 0x000000787a787221 */ /* 0x000fe20000010000 */
[----:B------:R-:W-:Y:S01]  /*21520*/  FADD.FTZ R121, R9, R121 ;  /* 0x0000007909797221 */ /* 0x000fe20000010000 */
[----:B------:R-:W-:Y:S01]  /*21530*/  F2FP.F16.F32.PACK_AB R183, R135, R183 ;  /* 0x000000b787b7723e */ /* 0x000fe200000000ff */
[----:B------:R-:W-:-:S02]  /*21540*/  IMAD.MOV.U32 R9, RZ, RZ, R5 ;  /* 0x000000ffff097224 */ /* 0x000fc400078e0005 */
[----:B------:R-:W-:Y:S01]  /*21550*/  FADD.FTZ R120, R123, R120 ;  /* 0x000000787b787221 */ /* 0x000fe20000010000 */
[----:B------:R-:W-:Y:S01]  /*21560*/  FADD.FTZ R121, R132, R121 ;  /* 0x0000007984797221 */ /* 0x000fe20000010000 */
[----:B---3--:R-:W-:Y:S02]  /*21570*/  F2FP.F16.F32.PACK_AB R179, R125, R126 ;  /* 0x0000007e7db3723e */ /* 0x008fe400000000ff */
[----:B------:R-:W-:Y:S01]  /*21580*/  FADD.FTZ R120, R126, R120 ;  /* 0x000000787e787221 */ /* 0x000fe20000010000 */
[----:B------:R-:W-:-:S03]  /*21590*/  FADD.FTZ R121, R124, R121 ;  /* 0x000000797c797221 */ /* 0x000fc60000010000 */
[----:B------:R-:W-:Y:S01]  /*215a0*/  FADD.FTZ R6, R125, R120 ;  /* 0x000000787d067221 */ /* 0x000fe20000010000 */
[----:B------:R-:W-:Y:S01]  /*215b0*/  FADD.FTZ R7, R8, R121 ;  /* 0x0000007908077221 */ /* 0x000fe20000010000 */
[----:B------:R-:W-:Y:S01]  /*215c0*/  IMAD.MOV.U32 R8, RZ, RZ, R4 ;  /* 0x000000ffff087224 */ /* 0x000fe200078e0004 */
[----:B------:R-:W-:Y:S06]  /*215d0*/  @P2 BRA `(.L_x_5934) ;  /* 0xffffffb000b82947 */ /* 0x000fec000383ffff */
.L_x_5923:
[----:B------:R-:W-:Y:S05]  /*215e0*/  BSYNC B0 ;  /* 0x0000000000007941 */ /* 0x000fea0003800000 */
.L_x_5922:
        /* <DEDUP_REMOVED lines=99> */
.L_x_5935:
[----:B------:R-:W-:Y:S02]  /*21c20*/  LEA R8, R205, R16, 0x3 ;  /* 0x00000010cd087211 */ /* 0x000fe400078e18ff */
[----:B------:R-:W-:-:S04]  /*21c30*/  SHF.L.U32 R3, R208, 0x1f, RZ ;  /* 0x0000001fd0037819 */ /* 0x000fc800000006ff */
[----:B------:R0:W1:Y:S01]  /*21c40*/  SYNCS.PHASECHK.TRANS64.TRYWAIT P2, [R8+URZ+0x36850], R3 ;  /* 0x03685003080075a7 */ /* 0x000062000804017f */
[----:B------:R-:W-:Y:S05]  /*21c50*/  @!P0 BRA `(.L_x_5936) ;  /* 0x0000000000048947 */ /* 0x000fea0003800000 */
[----:B------:R-:W-:Y:S01]  /*21c60*/  BPT.TRAP 0x1 ;  /* 0x000000040000795c */ /* 0x000fe20000300000 */
.L_x_5936:
        /* <DEDUP_REMOVED lines=9> */
.L_x_5938:
[----:B------:R-:W-:Y:S05]  /*21d00*/  BSYNC B0 ;  /* 0x0000000000007941 */ /* 0x000fea0003800000 */
.L_x_5937:
[----:B------:R-:W-:Y:S01]  /*21d10*/  IMAD.MOV.U32 R2, RZ, RZ, R9 ;  /* 0x000000ffff027224 */ /* 0x000fe200078e0009 */
[----:B------:R-:W-:Y:S01]  /*21d20*/  WARPGROUP.ARRIVE ;  /* 0x00000000000079c5 */ /* 0x000fe20000000000 */
[----:B01----:R-:W-:Y:S02]  /*21d30*/  IMAD.MOV.U32 R3, RZ, RZ, 0x40000040 ;  /* 0x40000040ff037424 */ /* 0x003fe400078e00ff */
[----:B------:R-:W-:Y:S01]  /*21d40*/  @!P1 VIADD R12, R8, 0x36860 ;  /* 0x00036860080c9836 */ /* 0x000fe20000000000 */
[----:B------:R-:W-:Y:S01]  /*21d50*/  R2UR UR6, R2 ;  /* 0x00000000020672ca */ /* 0x000fe200000e0000 */
[----:B------:R-:W-:Y:S01]  /*21d60*/  VIADD R2, R9, 0x80 ;  /* 0x0000008009027836 */ /* 0x000fe20000000000 */
[----:B------:R-:W-:Y:S01]  /*21d70*/  R2UR UR7, R3 ;  /* 0x00000000030772ca */ /* 0x000fe200000e0000 */
[----:B------:R-:W-:Y:S01]  /*21d80*/  IMAD.MOV.U32 R3, RZ, RZ, 0x40000040 ;  /* 0x40000040ff037424 */ /* 0x000fe200078e00ff */
[----:B------:R-:W-:Y:S01]  /*21d90*/  @!P1 PRMT R12, RZ, 0x654, R12 ;  /* 0x00000654ff0c9816 */ /* 0x000fe2000000000c */
[----:B------:R-:W-:-:S02]  /*21da0*/  VIADD R205, R205, 0x1 ;  /* 0x00000001cdcd7836 */ /* 0x000fc40000000000 */
[----:B------:R-:W-:-:S03]  /*21db0*/  VIADD R233, R233, 0x1 ;  /* 0x00000001e9e97836 */ /* 0x000fc60000000000 */
        /* <DEDUP_REMOVED lines=38> */
[----:B------:R-:W-:Y:S02]  /*22020*/  R2UR UR6, R2 ;  /* 0x00000000020672ca */ /* 0x000fe400000e0000 */
[----:B------:R-:W-:Y:S01]  /*22030*/  R2UR UR7, R3 ;  /* 0x00000000030772ca */ /* 0x000fe200000e0000 */
[----:B------:R-:W0:Y:S04]  /*22040*/  SHFL.BFLY PT, R2, R7, 0x2, 0x1f ;  /* 0x0c401f0007027f89 */ /* 0x000e2800000e0000 */
[----:B------:R-:W1:Y:S01]  /*22050*/  SHFL.BFLY PT, R3, R6, 0x2, 0x1f ;  /* 0x0c401f0006037f89 */ /* 0x000e6200000e0000 */
[----:B0-----:R-:W-:Y:S01]  /*22060*/  FADD.FTZ R2, R2, R7 ;  /* 0x0000000702027221 */ /* 0x001fe20000010000 */
[----:B------:R-:W-:-:S02]  /*22070*/  IMAD.MOV.U32 R7, RZ, RZ, RZ ;  /* 0x000000ffff077224 */ /* 0x000fc400078e00ff */
[----:B-1----:R-:W-:Y:S01]  /*22080*/  FADD.FTZ R9, R3, R6 ;  /* 0x0000000603097221 */ /* 0x002fe20000010000 */
[----:B------:R-:W-:Y:S01]  /*22090*/  MOV R6, 0xff800000 ;  /* 0xff80000000067802 */ /* 0x000fe20000000f00 */
[----:B------:R-:W0:Y:S04]  /*220a0*/  SHFL.BFLY PT, R3, R2, 0x1, 0x1f ;  /* 0x0c201f0002037f89 */ /* 0x000e2800000e0000 */
[----:B------:R-:W1:Y:S01]  /*220b0*/  SHFL.BFLY PT, R10, R9, 0x1, 0x1f ;  /* 0x0c201f00090a7f89 */ /* 0x000e6200000e0000 */
[----:B0-----:R-:W-:Y:S01]  /*220c0*/  FADD.FTZ R13, R2, R3 ;  /* 0x00000003020d7221 */ /* 0x001fe20000010000 */
[----:B------:R-:W-:Y:S01]  /*220d0*/  IMAD.MOV.U32 R2, RZ, RZ, RZ ;  /* 0x000000ffff027224 */ /* 0x000fe200078e00ff */
[----:B------:R-:W-:Y:S01]  /*220e0*/  SEL R3, RZ, 0x1, P2 ;  /* 0x00000001ff037807 */ /* 0x000fe20001000000 */
[----:B-1----:R-:W-:-:S02]  /*220f0*/  FADD.FTZ R14, R9, R10 ;  /* 0x0000000a090e7221 */ /* 0x002fc40000010000 */
[----:B------:R-:W-:Y:S02]  /*22100*/  FSETP.NE.FTZ.AND P0, PT, R13, RZ, PT ;  /* 0x000000ff0d00720b */ /* 0x000fe40003f15000 */
[----:B------:R-:W-:Y:S01]  /*22110*/  LOP3.LUT R208, R208, R3, RZ, 0x3c, !PT ;  /* 0x00000003d0d07212 */ /* 0x000fe200078e3cff */
[----:B------:R-:W-:Y:S01]  /*22120*/  IMAD.MOV.U32 R3, RZ, RZ, -0x800000 ;  /* 0xff800000ff037424 */ /* 0x000fe200078e00ff */
        /* <DEDUP_REMOVED lines=113> */
.L_x_5846:
        /* <DEDUP_REMOVED lines=13> */
[----:B------:R-:W4:Y:S01]  /*22910*/  LDL.LU R144, [R1+0x68] ;  /* 0x0000680001907983 */ /* 0x000f220000300800 */
[----:B------:R-:W-:Y:S02]  /*22920*/  MOV R140, R16 ;  /* 0x00000010008c7202 */ /* 0x000fe40000000f00 */
[----:B---3--:R-:W-:Y:S01]  /*22930*/  MOV R141, R7 ;  /* 0x00000007008d7202 */ /* 0x008fe20000000f00 */
[----:B------:R-:W-:Y:S02]  /*22940*/  BAR.SYNC.DEFER_BLOCKING 0x1, 0x100 ;  /* 0x0044000000007b1d */ /* 0x000fe40000010000 */
[----:B--2---:R-:W-:-:S03]  /*22950*/  IMAD.WIDE R12, R0, 0x2, R140 ;  /* 0x00000002000c7825 */ /* 0x004fc600078e028c */
[C---:B------:R-:W-:Y:S02]  /*22960*/  IADD3 R86, P2, R12.reuse, 0x20, RZ ;  /* 0x000000200c567810 */ /* 0x040fe40007f5e0ff */
[C---:B------:R-:W-:Y:S02]  /*22970*/  IADD3 R90, P6, R12.reuse, 0x60, RZ ;  /* 0x000000600c5a7810 */ /* 0x040fe40007fde0ff */
[----:B------:R-:W-:Y:S02]  /*22980*/  IADD3 R92, P5, R12, 0x4000, RZ ;  /* 0x000040000c5c7810 */ /* 0x000fe40007fbe0ff */
[----:B------:R-:W-:Y:S02]  /*22990*/  LOP3.LUT R98, R86, 0x380, RZ, 0xc0, !PT ;  /* 0x0000038056627812 */ /* 0x000fe400078ec0ff */
[----:B------:R-:W-:Y:S02]  /*229a0*/  LOP3.LUT R94, R90, 0x380, RZ, 0xc0, !PT ;  /* 0x000003805a5e7812 */ /* 0x000fe400078ec0ff */
[----:B------:R-:W-:-:S02]  /*229b0*/  LOP3.LUT R96, R92, 0x380, RZ, 0xc0, !PT ;  /* 0x000003805c607812 */ /* 0x000fc400078ec0ff */
[----:B------:R-:W-:Y:S01]  /*229c0*/  SHF.R.U64 R98, R98, 0x3, RZ ;  /* 0x0000000362627819 */ /* 0x000fe200000012ff */
[----:B------:R-:W-:Y:S01]  /*229d0*/  IMAD.X R87, RZ, RZ, R13, P2 ;  /* 0x000000ffff577224 */ /* 0x000fe200010e060d */
[C---:B-1----:R-:W-:Y:S02]  /*229e0*/  IADD3 R8, P0, R12.reuse, 0x4020, RZ ;  /* 0x000040200c087810 */ /* 0x042fe40007f1e0ff */
[----:B------:R-:W-:Y:S02]  /*229f0*/  IADD3 R15, P4, R12, 0x4040, RZ ;  /* 0x000040400c0f7810 */ /* 0x000fe40007f9e0ff */
[----:B------:R-:W-:Y:S02]  /*22a00*/  SHF.R.U64 R94, R94, 0x3, RZ ;  /* 0x000000035e5e7819 */ /* 0x000fe400000012ff */
[C---:B------:R-:W-:Y:S02]  /*22a10*/  IADD3 R88, P1, R12.reuse, 0x40, RZ ;  /* 0x000000400c587810 */ /* 0x040fe40007f3e0ff */
[----:B------:R-:W-:-:S02]  /*22a20*/  IADD3 R84, P3, R12, 0x4060, RZ ;  /* 0x000040600c547810 */ /* 0x000fc40007f7e0ff */
[----:B------:R-:W-:Y:S02]  /*22a30*/  SHF.R.U64 R96, R96, 0x3, RZ ;  /* 0x0000000360607819 */ /* 0x000fe400000012ff */
[C---:B------:R-:W-:Y:S02]  /*22a40*/  LOP3.LUT R85, R12.reuse, 0x380, RZ, 0xc0, !PT ;  /* 0x000003800c557812 */ /* 0x040fe400078ec0ff */
[----:B------:R-:W-:Y:S02]  /*22a50*/  IADD3 R14, P2, R12, 0x8000, RZ ;  /* 0x000080000c0e7810 */ /* 0x000fe40007f5e0ff */
[----:B------:R-:W-:Y:S02]  /*22a60*/  LOP3.LUT R86, R98, R86, RZ, 0x3c, !PT ;  /* 0x0000005662567212 */ /* 0x000fe400078e3cff */
[----:B------:R-:W-:Y:S02]  /*22a70*/  LOP3.LUT R90, R94, R90, RZ, 0x3c, !PT ;  /* 0x0000005a5e5a7212 */ /* 0x000fe400078e3cff */
[----:B------:R-:W-:-:S02]  /*22a80*/  LOP3.LUT R107, R8, 0x380, RZ, 0xc0, !PT ;  /* 0x00000380086b7812 */ /* 0x000fc400078ec0ff */
[----:B------:R-:W-:Y:S02]  /*22a90*/  LOP3.LUT R98, R15, 0x380, RZ, 0xc0, !PT ;  /* 0x000003800f627812 */ /* 0x000fe400078ec0ff */
[----:B------:R-:W-:Y:S02]  /*22aa0*/  LOP3.LUT R100, R88, 0x380, RZ, 0xc0, !PT ;  /* 0x0000038058647812 */ /* 0x000fe400078ec0ff */
[----:B------:R-:W-:Y:S02]  /*22ab0*/  LOP3.LUT R92, R96, R92, RZ, 0x3c, !PT ;  /* 0x0000005c605c7212 */ /* 0x000fe400078e3cff */
[----:B------:R-:W-:Y:S02]  /*22ac0*/  LOP3.LUT R94, R84, 0x380, RZ, 0xc0, !PT ;  /* 0x00000380545e7812 */ /* 0x000fe400078ec0ff */
[----:B------:R-:W-:Y:S02]  /*22ad0*/  SHF.R.U64 R85, R85, 0x3, RZ ;  /* 0x0000000355557819 */ /* 0x000fe400000012ff */
[----:B------:R-:W-:Y:S01]  /*22ae0*/  LOP3.LUT R96, R14, 0x380, RZ, 0xc0, !PT ;  /* 0x000003800e607812 */ /* 0x000fe200078ec0ff */
[--C-:B------:R-:W-:Y:S01]  /*22af0*/  IMAD.X R89, RZ, RZ, R13.reuse, P1 ;  /* 0x000000ffff597224 */ /* 0x100fe200008e060d */
[----:B------:R-:W-:Y:S01]  /*22b00*/  SHF.R.U64 R107, R107, 0x3, RZ ;  /* 0x000000036b6b7819 */ /* 0x000fe200000012ff */
[--C-:B------:R-:W-:Y:S01]  /*22b10*/  IMAD.X R91, RZ, RZ, R13.reuse, P6 ;  /* 0x000000ffff5b7224 */ /* 0x100fe200030e060d */
[----:B------:R-:W-:Y:S01]  /*22b20*/  SHF.R.U64 R98, R98, 0x3, RZ ;  /* 0x0000000362627819 */ /* 0x000fe200000012ff */
[----:B------:R-:W-:Y:S01]  /*22b30*/  IMAD.X R93, RZ, RZ, R13, P5 ;  /* 0x000000ffff5d7224 */ /* 0x000fe200028e060d */
[----:B------:R-:W-:-:S02]  /*22b40*/  IADD3 R0, P1, R12, 0x8020, RZ ;  /* 0x000080200c007810 */ /* 0x000fc40007f3e0ff */
[C---:B------:R-:W-:Y:S02]  /*22b50*/  IADD3 R2, P6, R12.reuse, 0x8040, RZ ;  /* 0x000080400c027810 */ /* 0x040fe40007fde0ff */
[----:B------:R-:W-:Y:S02]  /*22b60*/  IADD3 R7, P5, R12, 0x8060, RZ ;  /* 0x000080600c077810 */ /* 0x000fe40007fbe0ff */
[----:B------:R-:W-:Y:S02]  /*22b70*/  SHF.R.U64 R100, R100, 0x3, RZ ;  /* 0x0000000364647819 */ /* 0x000fe400000012ff */
[----:B------:R-:W-:Y:S02]  /*22b80*/  SHF.R.U64 R143, R94, 0x3, RZ ;  /* 0x000000035e8f7819 */ /* 0x000fe400000012ff */
[----:B------:R-:W-:Y:S02]  /*22b90*/  LOP3.LUT R12, R85, R12, RZ, 0x3c, !PT ;  /* 0x0000000c550c7212 */ /* 0x000fe400078e3cff */
[----:B------:R-:W-:-:S02]  /*22ba0*/  SHF.R.U64 R145, R96, 0x3, RZ ;  /* 0x0000000360917819 */ /* 0x000fc400000012ff */
[----:B------:R-:W-:Y:S02]  /*22bb0*/  LOP3.LUT R94, R107, R8, RZ, 0x3c, !PT ;  /* 0x000000086b5e7212 */ /* 0x000fe400078e3cff */
[----:B------:R-:W-:Y:S01]  /*22bc0*/  LOP3.LUT R96, R98, R15, RZ, 0x3c, !PT ;  /* 0x0000000f62607212 */ /* 0x000fe200078e3cff */
[--C-:B------:R-:W-:Y:S01]  /*22bd0*/  IMAD.X R97, RZ, RZ, R13.reuse, P4 ;  /* 0x000000ffff617224 */ /* 0x100fe200020e060d */
[----:B------:R-:W-:Y:S01]  /*22be0*/  LOP3.LUT R88, R100, R88, RZ, 0x3c, !PT ;  /* 0x0000005864587212 */ /* 0x000fe200078e3cff */
[--C-:B------:R-:W-:Y:S01]  /*22bf0*/  IMAD.X R99, RZ, RZ, R13.reuse, P3 ;  /* 0x000000ffff637224 */ /* 0x100fe200018e060d */
[----:B------:R-:W-:Y:S01]  /*22c00*/  LOP3.LUT R98, R143, R84, RZ, 0x3c, !PT ;  /* 0x000000548f627212 */ /* 0x000fe200078e3cff */
[--C-:B------:R-:W-:Y:S01]  /*22c10*/  IMAD.X R101, RZ, RZ, R13.reuse, P2 ;  /* 0x000000ffff657224 */ /* 0x100fe200010e060d */
[----:B------:R-:W-:Y:S01]  /*22c20*/  LOP3.LUT R8, R7, 0x380, RZ, 0xc0, !PT ;  /* 0x0000038007087812 */ /* 0x000fe200078ec0ff */
[--C-:B------:R-:W-:Y:S01]  /*22c30*/  IMAD.X R103, RZ, RZ, R13.reuse, P1 ;  /* 0x000000ffff677224 */ /* 0x100fe200008e060d */
[-C--:B------:R-:W-:Y:S01]  /*22c40*/  IADD3.X R95, RZ, R13.reuse, RZ, P0, !PT ;  /* 0x0000000dff5f7210 */ /* 0x080fe200007fe4ff */
[--C-:B------:R-:W-:Y:S01]  /*22c50*/  IMAD.X R105, RZ, RZ, R13.reuse, P6 ;  /* 0x000000ffff697224 */ /* 0x100fe200030e060d */
[----:B------:R-:W-:Y:S01]  /*22c60*/  LOP3.LUT R100, R145, R14, RZ, 0x3c, !PT ;  /* 0x0000000e91647212 */ /* 0x000fe200078e3cff */
[----:B------:R-:W-:Y:S01]  /*22c70*/  IMAD.X R85, RZ, RZ, R13, P5 ;  /* 0x000000ffff557224 */ /* 0x000fe200028e060d */
[----:B------:R-:W-:-:S02]  /*22c80*/  MOV R143, R12 ;  /* 0x0000000c008f7202 */ /* 0x000fc40000000f00 */
[----:B------:R-:W-:Y:S02]  /*22c90*/  LOP3.LUT R107, R0, 0x380, RZ, 0xc0, !PT ;  /* 0x00000380006b7812 */ /* 0x000fe400078ec0ff */
[----:B------:R-:W-:Y:S02]  /*22ca0*/  F2FP.F16.F32.PACK_AB R12, R25, R24 ;  /* 0x00000018190c723e */ /* 0x000fe400000000ff */
[----:B------:R-:W-:Y:S02]  /*22cb0*/  F2FP.F16.F32.PACK_AB R13, R27, R26 ;  /* 0x0000001a1b0d723e */ /* 0x000fe400000000ff */
[----:B------:R-:W-:Y:S02]  /*22cc0*/  F2FP.F16.F32.PACK_AB R14, R29, R28 ;  /* 0x0000001c1d0e723e */ /* 0x000fe400000000ff */
[----:B------:R-:W-:Y:S02]  /*22cd0*/  F2FP.F16.F32.PACK_AB R15, R31, R30 ;  /* 0x0000001e1f0f723e */ /* 0x000fe400000000ff */
[----:B------:R-:W-:-:S02]  /*22ce0*/  SHF.R.U64 R8, R8, 0x3, RZ ;  /* 0x0000000308087819 */ /* 0x000fc400000012ff */
[----:B------:R-:W-:Y:S01]  /*22cf0*/  SHF.R.U64 R107, R107, 0x3, RZ ;  /* 0x000000036b6b7819 */ /* 0x000fe200000012ff */
[----:B------:R1:W-:Y:S01]  /*22d00*/  STSM.16.M88.4 [R143], R12 ;  /* 0x0000000c8f007844 */ /* 0x0003e20000000200 */
[----:B------:R-:W-:Y:S02]  /*22d10*/  LOP3.LUT R84, R8, R7, RZ, 0x3c, !PT ;  /* 0x0000000708547212 */ /* 0x000fe400078e3cff */
[----:B------:R-:W-:Y:S02]  /*22d20*/  LOP3.LUT R102, R107, R0, RZ, 0x3c, !PT ;  /* 0x000000006b667212 */ /* 0x000fe400078e3cff */
[----:B------:R-:W-:Y:S02]  /*22d30*/  MOV R86, R86 ;  /* 0x0000005600567202 */ /* 0x000fe40000000f00 */
[----:B------:R-:W-:Y:S02]  /*22d40*/  MOV R8, R92 ;  /* 0x0000005c00087202 */ /* 0x000fe40000000f00 */
[----:B------:R-:W-:-:S02]  /*22d50*/  MOV R106, R94 ;  /* 0x0000005e006a7202 */ /* 0x000fc40000000f00 */
[----:B------:R-:W-:Y:S02]  /*22d60*/  MOV R107, R96 ;  /* 0x00000060006b7202 */ /* 0x000fe40000000f00 */
[----:B------:R-:W-:Y:S02]  /*22d70*/  MOV R142, R98 ;  /* 0x00000062008e7202 */ /* 0x000fe40000000f00 */
[----:B-1----:R-:W-:Y:S02]  /*22d80*/  MOV R12, R88 ;  /* 0x00000058000c7202 */ /* 0x002fe40000000f00 */
[----:B------:R-:W-:Y:S02]  /*22d90*/  MOV R13, R90 ;  /* 0x0000005a000d7202 */ /* 0x000fe40000000f00 */
[----:B------:R-:W-:Y:S02]  /*22da0*/  F2FP.F16.F32.PACK_AB R88, R33, R32 ;  /* 0x000000202158723e */ /* 0x000fe400000000ff */
[----:B------:R-:W-:-:S02]  /*22db0*/  F2FP.F16.F32.PACK_AB R89, R35, R34 ;  /* 0x000000222359723e */ /* 0x000fc400000000ff */
[----:B------:R-:W-:Y:S02]  /*22dc0*/  F2FP.F16.F32.PACK_AB R90, R37, R36 ;  /* 0x00000024255a723e */ /* 0x000fe400000000ff */
        /* <DEDUP_REMOVED lines=10> */
[----:B------:R-:W-:-:S03]  /*22e70*/  LOP3.LUT R145, R2, 0x380, RZ, 0xc0, !PT ;  /* 0x0000038002917812 */ /* 0x000fc600078ec0ff */
[----:B------:R2:W-:Y:S01]  /*22e80*/  STSM.16.M88.4 [R12], R92 ;  /* 0x0000005c0c007844 */ /* 0x0005e20000000200 */
[----:B------:R-:W-:Y:S02]  /*22e90*/  MOV R7, R84 ;  /* 0x0000005400077202 */ /* 0x000fe40000000f00 */
[----:B------:R-:W-:Y:S01]  /*22ea0*/  F2FP.F16.F32.PACK_AB R14, R61, R60 ;  /* 0x0000003c3d0e723e */ /* 0x000fe200000000ff */
[----:B------:R3:W-:Y:S01]  /*22eb0*/  STSM.16.M88.4 [R13], R96 ;  /* 0x000000600d007844 */ /* 0x0007e20000000200 */
[----:B------:R-:W-:Y:S02]  /*22ec0*/  F2FP.F16.F32.PACK_AB R15, R63, R62 ;  /* 0x0000003e3f0f723e */ /* 0x000fe400000000ff */
[----:B------:R-:W-:Y:S02]  /*22ed0*/  F2FP.F16.F32.PACK_AB R84, R65, R64 ;  /* 0x000000404154723e */ /* 0x000fe400000000ff */
[----:B------:R-:W-:Y:S02]  /*22ee0*/  F2FP.F16.F32.PACK_AB R85, R67, R66 ;  /* 0x000000424355723e */ /* 0x000fe400000000ff */
[----:B------:R-:W-:-:S02]  /*22ef0*/  F2FP.F16.F32.PACK_AB R87, R71, R70 ;  /* 0x000000464757723e */ /* 0x000fc400000000ff */
[----:B-1----:R-:W-:Y:S02]  /*22f00*/  F2FP.F16.F32.PACK_AB R86, R69, R68 ;  /* 0x000000444556723e */ /* 0x002fe400000000ff */
[----:B--2---:R-:W-:Y:S02]  /*22f10*/  F2FP.F16.F32.PACK_AB R12, R57, R56 ;  /* 0x00000038390c723e */ /* 0x004fe400000000ff */
[----:B------:R-:W-:Y:S02]  /*22f20*/  SHF.R.U64 R145, R145, 0x3, RZ ;  /* 0x0000000391917819 */ /* 0x000fe400000012ff */
[----:B---3--:R-:W-:Y:S02]  /*22f30*/  F2FP.F16.F32.PACK_AB R13, R59, R58 ;  /* 0x0000003a3b0d723e */ /* 0x008fe400000000ff */
[----:B------:R-:W-:Y:S02]  /*22f40*/  F2FP.F16.F32.PACK_AB R88, R73, R72 ;  /* 0x000000484958723e */ /* 0x000fe400000000ff */
[----:B------:R-:W-:-:S02]  /*22f50*/  F2FP.F16.F32.PACK_AB R89, R75, R74 ;  /* 0x0000004a4b59723e */ /* 0x000fc400000000ff */
[----:B------:R-:W-:Y:S02]  /*22f60*/  F2FP.F16.F32.PACK_AB R90, R77, R76 ;  /* 0x0000004c4d5a723e */ /* 0x000fe400000000ff */
[----:B------:R-:W-:Y:S02]  /*22f70*/  F2FP.F16.F32.PACK_AB R91, R79, R78 ;  /* 0x0000004e4f5b723e */ /* 0x000fe400000000ff */
[----:B------:R-:W-:Y:S02]  /*22f80*/  F2FP.F16.F32.PACK_AB R92, R81, R80 ;  /* 0x00000050515c723e */ /* 0x000fe400000000ff */
[----:B------:R-:W-:Y:S02]  /*22f90*/  F2FP.F16.F32.PACK_AB R93, R83, R82 ;  /* 0x00000052535d723e */ /* 0x000fe400000000ff */
[----:B------:R-:W-:Y:S02]  /*22fa0*/  F2FP.F16.F32.PACK_AB R94, R5, R4 ;  /* 0x00000004055e723e */ /* 0x000fe400000000ff */
[----:B------:R-:W-:Y:S01]  /*22fb0*/  F2FP.F16.F32.PACK_AB R95, R129, R128 ;  /* 0x00000080815f723e */ /* 0x000fe200000000ff */
[----:B------:R-:W-:Y:S01]  /*22fc0*/  STSM.16.M88.4 [R8], R12 ;  /* 0x0000000c08007844 */ /* 0x000fe20000000200 */
[----:B------:R-:W-:-:S02]  /*22fd0*/  MOV R100, R100 ;  /* 0x0000006400647202 */ /* 0x000fc40000000f00 */
[----:B------:R-:W-:Y:S02]  /*22fe0*/  F2FP.F16.F32.PACK_AB R96, R21, R20 ;  /* 0x000000141560723e */ /* 0x000fe400000000ff */
[----:B------:R-:W-:Y:S02]  /*22ff0*/  F2FP.F16.F32.PACK_AB R97, R131, R130 ;  /* 0x000000828361723e */ /* 0x000fe400000000ff */
[----:B------:R-:W-:Y:S02]  /*23000*/  F2FP.F16.F32.PACK_AB R98, R121, R120 ;  /* 0x000000787962723e */ /* 0x000fe400000000ff */
[----:B------:R-:W-:Y:S01]  /*23010*/  F2FP.F16.F32.PACK_AB R99, R133, R132 ;  /* 0x000000848563723e */ /* 0x000fe200000000ff */
[----:B------:R-:W-:Y:S01]  /*23020*/  STSM.16.M88.4 [R106], R84 ;  /* 0x000000546a007844 */ /* 0x000fe20000000200 */
[----:B------:R-:W-:-:S03]  /*23030*/  LOP3.LUT R104, R145, R2, RZ, 0x3c, !PT ;  /* 0x0000000291687212 */ /* 0x000fc600078e3cff */
[----:B------:R1:W-:Y:S01]  /*23040*/  STSM.16.M88.4 [R107], R88 ;  /* 0x000000586b007844 */ /* 0x0003e20000000200 */
[----:B------:R-:W-:-:S03]  /*23050*/  MOV R0, R102 ;  /* 0x0000006600007202 */ /* 0x000fc60000000f00 */
[----:B------:R-:W-:Y:S01]  /*23060*/  STSM.16.M88.4 [R142], R92 ;  /* 0x0000005c8e007844 */ /* 0x000fe20000000200 */
[----:B------:R-:W-:Y:S02]  /*23070*/  MOV R2, R104 ;  /* 0x0000006800027202 */ /* 0x000fe40000000f00 */
[----:B------:R-:W-:Y:S01]  /*23080*/  F2FP.F16.F32.PACK_AB R101, R135, R134 ;  /* 0x000000868765723e */ /* 0x000fe200000000ff */
[----:B------:R2:W-:Y:S01]  /*23090*/  STSM.16.M88.4 [R100], R96 ;  /* 0x0000006064007844 */ /* 0x0005e20000000200 */
[----:B------:R-:W-:Y:S02]  /*230a0*/  F2FP.F16.F32.PACK_AB R102, R125, R124 ;  /* 0x0000007c7d66723e */ /* 0x000fe400000000ff */
[----:B------:R-:W-:Y:S02]  /*230b0*/  F2FP.F16.F32.PACK_AB R103, R137, R136 ;  /* 0x000000888967723e */ /* 0x000fe400000000ff */
[----:B------:R-:W-:Y:S02]  /*230c0*/  F2FP.F16.F32.PACK_AB R104, R127, R126 ;  /* 0x0000007e7f68723e */ /* 0x000fe400000000ff */
[----:B------:R-:W-:Y:S01]  /*230d0*/  F2FP.F16.F32.PACK_AB R105, R139, R138 ;  /* 0x0000008a8b69723e */ /* 0x000fe200000000ff */
[----:B-1----:R-:W1:Y:S01]  /*230e0*/  LDC.64 R90, c[0x0][0xba8] ;  /* 0x0002ea00ff5a7b82 */ /* 0x002e620000000a00 */
[----:B------:R-:W-:-:S02]  /*230f0*/  F2FP.F16.F32.PACK_AB R106, R109, R108 ;  /* 0x0000006c6d6a723e */ /* 0x000fc400000000ff */
[----:B------:R-:W-:Y:S02]  /*23100*/  F2FP.F16.F32.PACK_AB R107, R111, R110 ;  /* 0x0000006e6f6b723e */ /* 0x000fe400000000ff */
[----:B------:R-:W-:Y:S02]  /*23110*/  F2FP.F16.F32.PACK_AB R12, R113, R112 ;  /* 0x00000070710c723e */ /* 0x000fe400000000ff */
[----:B--2---:R-:W-:Y:S01]  /*23120*/  F2FP.F16.F32.PACK_AB R100, R123, R122 ;  /* 0x0000007a7b64723e */ /* 0x004fe200000000ff */
[----:B------:R-:W2:Y:S01]  /*23130*/  LDC R92, c[0x0][0xbe8] ;  /* 0x0002fa00ff5c7b82 */ /* 0x000ea20000000800 */
[----:B------:R-:W-:Y:S02]  /*23140*/  F2FP.F16.F32.PACK_AB R13, R115, R114 ;  /* 0x00000072730d723e */ /* 0x000fe400000000ff */
[----:B------:R-:W-:Y:S02]  /*23150*/  F2FP.F16.F32.PACK_AB R14, R117, R116 ;  /* 0x00000074750e723e */ /* 0x000fe400000000ff */
[----:B------:R-:W-:Y:S01]  /*23160*/  F2FP.F16.F32.PACK_AB R15, R119, R118 ;  /* 0x00000076770f723e */ /* 0x000fe200000000ff */
[----:B------:R3:W-:Y:S04]  /*23170*/  STSM.16.M88.4 [R0], R100 ;  /* 0x0000006400007844 */ /* 0x0007e80000000200 */
[----:B------:R0:W-:Y:S04]  /*23180*/  STSM.16.M88.4 [R2], R104 ;  /* 0x0000006802007844 */ /* 0x0001e80000000200 */
[----:B------:R4:W-:Y:S01]  /*23190*/  STSM.16.M88.4 [R7], R12 ;  /* 0x0000000c07007844 */ /* 0x0009e20000000200 */
[----:B------:R-:W-:Y:S01]  /*231a0*/  BAR.SYNC.DEFER_BLOCKING 0x1, 0x100 ;  /* 0x0044000000007b1d */ /* 0x000fe20000010000 */
[----:B------:R-:W-:-:S04]  /*231b0*/  ISETP.NE.U32.AND P0, PT, RZ, UR6, PT ;  /* 0x00000006ff007c0c */ /* 0x000fc8000bf05070 */
[----:B------:R-:W-:Y:S02]  /*231c0*/  ISETP.NE.AND.EX P0, PT, RZ, UR7, PT, P0 ;  /* 0x00000007ff007c0c */ /* 0x000fe4000bf05300 */
[----:B------:R-:W-:Y:S02]  /*231d0*/  IADD3 R84, P1, R231, UR6, RZ ;  /* 0x00000006e7547c10 */ /* 0x000fe4000ff3e0ff */
[----:B---3--:R-:W-:Y:S02]  /*231e0*/  MOV R0, RZ ;  /* 0x000000ff00007202 */ /* 0x008fe40000000f00 */
[----:B------:R-:W-:-:S07]  /*231f0*/  IADD3.X R85, R232, UR7, RZ, P1, !PT ;  /* 0x00000007e8557c10 */ /* 0x000fce0008ffe4ff */
[----:B------:R-:W3:Y:S01]  /*23200*/  @P0 LDG.E R0, desc[UR60][R84.64] ;  /* 0x0000003c54000981 */ /* 0x000ee2000c1e1900 */
[----:B------:R-:W-:-:S04]  /*23210*/  ISETP.NE.U32.AND P1, PT, RZ, UR4, PT ;  /* 0x00000004ff007c0c */ /* 0x000fc8000bf25070 */
[----:B------:R-:W-:Y:S01]  /*23220*/  ISETP.NE.AND.EX P1, PT, RZ, UR5, PT, P1 ;  /* 0x00000005ff007c0c */ /* 0x000fe2000bf25310 */
[----:B0-----:R-:W-:-:S12]  /*23230*/  IMAD.MOV.U32 R2, RZ, RZ, 0x9b8 ;  /* 0x000009b8ff027424 */ /* 0x001fd800078e00ff */
[----:B----4-:R-:W-:Y:S01]  /*23240*/  @P1 IADD3 R12, P2, R231, UR4, RZ ;  /* 0x00000004e70c1c10 */ /* 0x010fe2000ff5e0ff */
[----:B------:R-:W-:-:S03]  /*23250*/  ULDC UR4, c[0x0][0xa88] ;  /* 0x0002a20000047ab9 */ /* 0x000fc60000000800 */
[----:B------:R-:W-:Y:S01]  /*23260*/  @P1 IADD3.X R13, R232, UR5, RZ, P2, !PT ;  /* 0x00000005e80d1c10 */ /* 0x000fe200097fe4ff */
[----:B------:R-:W-:Y:S01]  /*23270*/  IMAD.U32 R93, RZ, RZ, UR4 ;  /* 0x00000004ff5d7e24 */ /* 0x000fe2000f8e00ff */
[----:B------:R-:W-:Y:S01]  /*23280*/  ISETP.NE.AND P2, PT, R229, RZ, PT ;  /* 0x000000ffe500720c */ /* 0x000fe20003f45270 */
[----:B------:R-:W-:-:S03]  /*23290*/  ULDC UR4, c[0x0][0xad4] ;  /* 0x0002b50000047ab9 */ /* 0x000fc60000000800 */
[----:B------:R-:W-:Y:S01]  /*232a0*/  SEL R229, R229, UR4, P2 ;  /* 0x00000004e5e57c07 */ /* 0x000fe20009000000 */
[----:B------:R0:W5:Y:S03]  /*232b0*/  @P1 LDG.E R93, desc[UR60][R12.64] ;  /* 0x0000003c0c5d1981 */ /* 0x000166000c1e1900 */
[----:B------:R-:W-:-:S04]  /*232c0*/  ISETP.GT.AND P3, PT, R229, 0x1, PT ;  /* 0x00000001e500780c */ /* 0x000fc80003f64270 */
[----:B------:R-:W-:-:S04]  /*232d0*/  SEL R2, R2, 0x978, P3 ;  /* 0x0000097802027807 */ /* 0x000fc80001800000 */
[----:B------:R-:W4:Y:S08]  /*232e0*/  LDC.64 R14, c[0x0][R2+0x220] ;  /* 0x00008800020e7b82 */ /* 0x000f300000000a00 */
[----:B------:R-:W1:Y:S01]  /*232f0*/  LDC.64 R86, c[0x0][R2+0x218] ;  /* 0x0000860002567b82 */ /* 0x000e620000000a00 */
[----:B--2---:R-:W-:-:S07]  /*23300*/  ISETP.NE.AND P4, PT, R92, 0x1, PT ;  /* 0x000000015c00780c */ /* 0x004fce0003f85270 */
[----:B------:R-:W2:Y:S01]  /*23310*/  LDC.64 R88, c[0x0][R2+0x228] ;  /* 0x00008a0002587b82 */ /* 0x000ea20000000a00 */
[----:B------:R-:W-:-:S07]  /*23320*/  ISETP.NE.U32.AND P2, PT, RZ, UR6, PT ;  /* 0x00000006ff007c0c */ /* 0x000fce000bf45070 */
[----:B0-----:R0:W0:Y:S01]  /*23330*/  LDC.64 R12, c[0x0][R2+0x210] ;  /* 0x00008400020c7b82 */ /* 0x0010220000000a00 */
[----:B------:R-:W-:-:S07]  /*23340*/  ISETP.NE.AND.EX P2, PT, RZ, UR7, PT, P2 ;  /* 0x00000007ff007c0c */ /* 0x000fce000bf45320 */
[----:B------:R-:W2:Y:S01]  /*23350*/  @P4 LDC R94, c[0x0][0xbec] ;  /* 0x0002fb00ff5e4b82 */ /* 0x000ea20000000800 */
[----:B------:R-:W-:-:S07]  /*23360*/  SEL R230, R230, RZ, !P2 ;  /* 0x000000ffe6e67207 */ /* 0x000fce0005000000 */
[----:B------:R-:W0:Y:S01]  /*23370*/  @P4 LDC R101, c[0x0][0xbf0] ;  /* 0x0002fc00ff654b82 */ /* 0x000e220000000800 */
[----:B------:R-:W-:Y:S01]  /*23380*/  SEL R7, R144, RZ, !P2 ;  /* 0x000000ff90077207 */ /* 0x000fe20005000000 */
[----:B----4-:R-:W-:-:S06]  /*23390*/  IMAD R8, R15, R230, RZ ;  /* 0x000000e60f087224 */ /* 0x010fcc00078e02ff */
[----:B-1----:R-:W1:Y:S01]  /*233a0*/  @!P3 LDC R90, c[0x0][0xb50] ;  /* 0x0002d400ff5abb82 */ /* 0x002e620000000800 */
[C---:B------:R-:W-:Y:S02]  /*233b0*/  IMAD R99, R14.reuse, R7, R8 ;  /* 0x000000070e637224 */ /* 0x040fe400078e0208 */
[----:B------:R-:W-:Y:S02]  /*233c0*/  IMAD.IADD R7, R227, 0x1, R223 ;  /* 0x00000001e3077824 */ /* 0x000fe400078e02df */
[----:B------:R-:W-:Y:S01]  /*233d0*/  IMAD.WIDE.U32 R14, R14, R230, RZ ;  /* 0x000000e60e0e7225 */ /* 0x000fe200078e00ff */
[----:B------:R-:W-:Y:S02]  /*233e0*/  SEL R95, R236, RZ, P3 ;  /* 0x000000ffec5f7207 */ /* 0x000fe40001800000 */
[----:B------:R-:W4:Y:S01]  /*233f0*/  @!P3 LDC R91, c[0x0][0xb54] ;  /* 0x0002d500ff5bbb82 */ /* 0x000f220000000800 */
[----:B--2---:R-:W-:-:S04]  /*23400*/  @P4 IMAD.HI.U32 R8, R7, R94, RZ ;  /* 0x0000005e07084227 */ /* 0x004fc800078e00ff */
[-C--:B------:R-:W-:Y:S02]  /*23410*/  IMAD R97, R87, R228.reuse, RZ ;  /* 0x000000e457617224 */ /* 0x080fe400078e02ff */
[----:B------:R-:W-:-:S04]  /*23420*/  IMAD.WIDE.U32 R86, R86, R228, RZ ;  /* 0x000000e456567225 */ /* 0x000fc800078e00ff */
[----:B------:R-:W-:Y:S02]  /*23430*/  IMAD.IADD R99, R15, 0x1, R99 ;  /* 0x000000010f637824 */ /* 0x000fe400078e0263 */
[----:B------:R-:W-:Y:S01]  /*23440*/  IMAD.MOV.U32 R15, RZ, RZ, R7 ;  /* 0x000000ffff0f7224 */ /* 0x000fe200078e0007 */
[----:B0-----:R-:W-:Y:S01]  /*23450*/  @P4 SHF.R.U32.HI R15, RZ, R101, R8 ;  /* 0x00000065ff0f4219 */ /* 0x001fe20000011608 */
[----:B------:R-:W-:Y:S02]  /*23460*/  IMAD.IADD R87, R87, 0x1, R97 ;  /* 0x0000000157577824 */ /* 0x000fe400078e0261 */
[-C--:B------:R-:W-:Y:S02]  /*23470*/  IMAD R97, R89, R95.reuse, RZ ;  /* 0x0000005f59617224 */ /* 0x080fe400078e02ff */
[----:B------:R-:W-:Y:S01]  /*23480*/  IMAD.WIDE.U32 R88, R88, R95, RZ ;  /* 0x0000005f58587225 */ /* 0x000fe200078e00ff */
[----:B------:R-:W-:-:S03]  /*23490*/  SHF.R.S32.HI R8, RZ, 0x1f, R15 ;  /* 0x0000001fff087819 */ /* 0x000fc6000001140f */
[----:B------:R-:W-:Y:S01]  /*234a0*/  IMAD.IADD R97, R89, 0x1, R97 ;  /* 0x0000000159617824 */ /* 0x000fe200078e0261 */
[--C-:B---3--:R-:W-:Y:S02]  /*234b0*/  IADD3 R14, P2, P5, R14, R86, R0.reuse ;  /* 0x000000560e0e7210 */ /* 0x108fe40007d5e000 */
[----:B------:R-:W-:Y:S02]  /*234c0*/  SHF.R.S32.HI R2, RZ, 0x1f, R0 ;  /* 0x0000001fff027819 */ /* 0x000fe40000011400 */
[----:B------:R-:W-:Y:S02]  /*234d0*/  IADD3 R86, -R15, RZ, RZ ;  /* 0x000000ff0f567210 */ /* 0x000fe40007ffe1ff */
        /* <DEDUP_REMOVED lines=8> */
[----:B-1----:R-:W-:-:S03]  /*23560*/  LEA R90, P2, R88, R90, 0x2 ;  /* 0x0000005a585a7211 */ /* 0x002fc600078410ff */
[----:B------:R-:W-:-:S05]  /*23570*/  IMAD.IADD R8, R89, 0x1, R87 ;  /* 0x0000000159087824 */ /* 0x000fca00078e0257 */
[----:B----4-:R-:W-:Y:S01]  /*23580*/  LEA.HI.X R91, R88, R91, R8, 0x2, P2 ;  /* 0x0000005b585b7211 */ /* 0x010fe200010f1408 */
[----:B------:R-:W-:Y:S06]  /*23590*/  @P1 BRA `(.L_x_5942) ;  /* 0x0000000000101947 */ /* 0x000fec0003800000 */
[----:B------:R-:W-:Y:S05]  /*235a0*/  @!P0 BRA `(.L_x_5942) ;  /* 0x00000000000c8947 */ /* 0x000fea0003800000 */
[----:B------:R-:W2:Y:S04]  /*235b0*/  LDG.E R8, desc[UR60][R84.64] ;  /* 0x0000003c54087981 */ /* 0x000ea8000c1e1900 */
[----:B-----5:R-:W2:Y:S02]  /*235c0*/  LDG.E R93, desc[UR60][R84.64+0x4] ;  /* 0x0000043c545d7981 */ /* 0x020ea4000c1e1900 */
[----:B--2---:R-:W-:-:S07]  /*235d0*/  IMAD.IADD R93, R93, 0x1, -R8 ;  /* 0x000000015d5d7824 */ /* 0x004fce00078e0a08 */
.L_x_5942:
        /* <DEDUP_REMOVED lines=24> */
[----:B------:R-:W-:Y:S02]  /*23760*/  SHF.R.S32.HI R20, RZ, 0x3, R4 ;  /* 0x00000003ff147819 */ /* 0x000fe40000011404 */
[----:B------:R-:W-:-:S05]  /*23770*/  IADD3 R67, R3, -R6, RZ ;  /* 0x8000000603437210 */ /* 0x000fca0007ffe0ff */
        /* <DEDUP_REMOVED lines=8> */
[----:B------:R-:W-:Y:S01]  /*23800*/  IMAD R0, R67, 0x20, R20 ;  /* 0x0000002043007824 */ /* 0x000fe200078e0214 */
[C---:B------:R-:W-:Y:S02]  /*23810*/  IADD3 R29, P6, R140.reuse, 0x3000, RZ ;  /* 0x000030008c1d7810 */ /* 0x040fe40007fde0ff */
[C---:B------:R-:W-:Y:S02]  /*23820*/  IADD3 R33, P5, R140.reuse, 0x4000, RZ ;  /* 0x000040008c217810 */ /* 0x040fe40007fbe0ff */
[----:B------:R-:W-:Y:S02]  /*23830*/  IADD3 R37, P1, R140, 0x5000, RZ ;  /* 0x000050008c257810 */ /* 0x000fe40007f3e0ff */
[----:B------:R-:W-:Y:S01]  /*23840*/  IADD3 R65, R65, R21, RZ ;  /* 0x0000001541417210 */ /* 0x000fe20007ffe0ff */
        /* <DEDUP_REMOVED lines=25> */
[----:B------:R-:W-:Y:S01]  /*239e0*/  IMAD.MOV.U32 R21, RZ, RZ, R2 ;  /* 0x000000ffff157224 */ /* 0x000fe200078e0002 */
[C---:B------:R-:W-:Y:S01]  /*239f0*/  IADD3 R41, P0, R140.reuse, 0x6000, RZ ;  /* 0x000060008c297810 */ /* 0x040fe20007f1e0ff */
[----:B------:R-:W-:Y:S01]  /*23a00*/  IMAD R67, R67, UR4, RZ ;  /* 0x0000000443437c24 */ /* 0x000fe2000f8e02ff */
[C---:B------:R-:W-:Y:S01]  /*23a10*/  IADD3 R45, P3, R140.reuse, 0x7000, RZ ;  /* 0x000070008c2d7810 */ /* 0x040fe20007f7e0ff */
[----:B------:R-:W5:Y:S01]  /*23a20*/  LD.E.128 R12, desc[UR60][R12.64] ;  /* 0x0000003c0c0c7980 */ /* 0x000f62000c101d00 */
[----:B------:R-:W-:-:S02]  /*23a30*/  IADD3 R49, P2, R140, 0x8000, RZ ;  /* 0x000080008c317810 */ /* 0x000fc40007f5e0ff */
[C---:B------:R-:W-:Y:S01]  /*23a40*/  IADD3 R53, P6, R140.reuse, 0x9000, RZ ;  /* 0x000090008c357810 */ /* 0x040fe20007fde0ff */
[----:B------:R-:W5:Y:S01]  /*23a50*/  LD.E.128 R24, desc[UR60][R24.64] ;  /* 0x0000003c18187980 */ /* 0x000f62000c101d00 */
[C---:B------:R-:W-:Y:S02]  /*23a60*/  IADD3 R57, P5, R140.reuse, 0xa000, RZ ;  /* 0x0000a0008c397810 */ /* 0x040fe40007fbe0ff */
[----:B------:R-:W-:Y:S01]  /*23a70*/  IADD3.X R37, RZ, R141, RZ, P1, !PT ;  /* 0x0000008dff257210 */ /* 0x000fe20000ffe4ff */
[----:B------:R-:W5:Y:S01]  /*23a80*/  LD.E.128 R28, desc[UR60][R28.64] ;  /* 0x0000003c1c1c7980 */ /* 0x000f62000c101d00 */
[----:B--2---:R-:W-:Y:S02]  /*23a90*/  @P4 SHF.R.U32.HI R21, RZ, R71, R0 ;  /* 0x00000047ff154219 */ /* 0x004fe40000011600 */
[----:B------:R-:W-:Y:S01]  /*23aa0*/  IADD3 R5, P1, R140, 0xb000, RZ ;  /* 0x0000b0008c057810 */ /* 0x000fe20007f3e0ff */
[C---:B------:R-:W-:Y:S01]  /*23ab0*/  IMAD R67, R230.reuse, UR5, R67 ;  /* 0x00000005e6437c24 */ /* 0x040fe2000f8e0243 */
[----:B------:R-:W-:Y:S01]  /*23ac0*/  LOP3.LUT R40, R41, 0x380, RZ, 0xc0, !PT ;  /* 0x0000038029287812 */ /* 0x000fe200078ec0ff */
[----:B------:R-:W-:Y:S01]  /*23ad0*/  IMAD.WIDE.U32 R230, R230, UR4, R64 ;  /* 0x00000004e6e67c25 */ /* 0x000fe2000f8e0040 */
[----:B------:R-:W-:Y:S01]  /*23ae0*/  LOP3.LUT R44, R45, 0x380, RZ, 0xc0, !PT ;  /* 0x000003802d2c7812 */ /* 0x000fe200078ec0ff */
[----:B------:R-:W-:Y:S01]  /*23af0*/  ULDC.64 UR4, c[0x0][0xae0] ;  /* 0x0002b80000047ab9 */ /* 0x000fe20000000a00 */
[----:B------:R-:W-:Y:S01]  /*23b00*/  LOP3.LUT R48, R49, 0x380, RZ, 0xc0, !PT ;  /* 0x0000038031307812 */ /* 0x000fe200078ec0ff */
[----:B------:R-:W-:Y:S01]  /*23b10*/  IMAD.MOV R65, RZ, RZ, -R21 ;  /* 0x000000ffff417224 */ /* 0x000fe200078e0a15 */
[----:B------:R-:W-:Y:S01]  /*23b20*/  LOP3.LUT R52, R53, 0x380, RZ, 0xc0, !PT ;  /* 0x0000038035347812 */ /* 0x000fe200078ec0ff */
[----:B------:R-:W-:Y:S01]  /*23b30*/  IMAD.X R61, RZ, RZ, R141, P1 ;  /* 0x000000ffff3d7224 */ /* 0x000fe200008e068d */
[----:B------:R-:W-:Y:S01]  /*23b40*/  LOP3.LUT R56, R57, 0x380, RZ, 0xc0, !PT ;  /* 0x0000038039387812 */ /* 0x000fe200078ec0ff */
[----:B------:R-:W5:Y:S01]  /*23b50*/  LD.E.128 R32, desc[UR60][R32.64] ;  /* 0x0000003c20207980 */ /* 0x000f62000c101d00 */
[----:B------:R-:W-:-:S02]  /*23b60*/  SHF.R.S32.HI R0, RZ, 0x1f, R21 ;  /* 0x0000001fff007819 */ /* 0x000fc40000011415 */
[----:B------:R-:W-:Y:S02]  /*23b70*/  LOP3.LUT R4, R5, 0x380, RZ, 0xc0, !PT ;  /* 0x0000038005047812 */ /* 0x000fe400078ec0ff */
[----:B------:R-:W-:Y:S01]  /*23b80*/  LOP3.LUT R7, R140, 0x380, RZ, 0xc0, !PT ;  /* 0x000003808c077812 */ /* 0x000fe200078ec0ff */
[----:B------:R-:W-:Y:S01]  /*23b90*/  IMAD.IADD R231, R231, 0x1, R67 ;  /* 0x00000001e7e77824 */ /* 0x000fe200078e0243 */
[----:B------:R-:W-:Y:S01]  /*23ba0*/  SHF.R.U64 R40, R40, 0x3, RZ ;  /* 0x0000000328287819 */ /* 0x000fe200000012ff */
[----:B------:R-:W-:Y:S01]  /*23bb0*/  IMAD R0, R0, UR4, RZ ;  /* 0x0000000400007c24 */ /* 0x000fe2000f8e02ff */
[----:B------:R-:W-:Y:S01]  /*23bc0*/  SHF.R.U64 R44, R44, 0x3, RZ ;  /* 0x000000032c2c7819 */ /* 0x000fe200000012ff */
[----:B------:R-:W-:Y:S01]  /*23bd0*/  IMAD R65, R92, R65, R2 ;  /* 0x000000415c417224 */ /* 0x000fe200078e0202 */
[----:B------:R-:W-:Y:S01]  /*23be0*/  SHF.R.U64 R48, R48, 0x3, RZ ;  /* 0x0000000330307819 */ /* 0x000fe200000012ff */
[----:B------:R-:W5:Y:S01]  /*23bf0*/  LD.E.128 R36, desc[UR60][R36.64] ;  /* 0x0000003c24247980 */ /* 0x000f62000c101d00 */
[----:B------:R-:W-:-:S02]  /*23c00*/  SHF.R.U64 R52, R52, 0x3, RZ ;  /* 0x0000000334347819 */ /* 0x000fc400000012ff */
[----:B------:R-:W-:Y:S02]  /*23c10*/  SHF.R.U64 R56, R56, 0x3, RZ ;  /* 0x0000000338387819 */ /* 0x000fe400000012ff */
[----:B------:R-:W-:Y:S02]  /*23c20*/  SHF.R.U64 R4, R4, 0x3, RZ ;  /* 0x0000000304047819 */ /* 0x000fe400000012ff */
[----:B------:R-:W-:Y:S01]  /*23c30*/  SHF.R.U64 R7, R7, 0x3, RZ ;  /* 0x0000000307077819 */ /* 0x000fe200000012ff */
[----:B------:R-:W-:Y:S01]  /*23c40*/  IMAD.WIDE.U32 R230, R21, UR4, R230 ;  /* 0x0000000415e67c25 */ /* 0x000fe2000f8e00e6 */
        /* <DEDUP_REMOVED lines=12> */
[----:B------:R-:W-:Y:S01]  /*23d10*/  IMAD R21, R21, UR5, R0 ;  /* 0x0000000515157c24 */ /* 0x000fe2000f8e0200 */
[----:B------:R-:W-:Y:S01]  /*23d20*/  SHF.R.S32.HI R0, RZ, 0x1f, R65 ;  /* 0x0000001fff007819 */ /* 0x000fe20000011441 */
[----:B------:R-:W-:Y:S01]  /*23d30*/  ULDC.64 UR4, c[0x0][0xad8] ;  /* 0x0002b60000047ab9 */ /* 0x000fe20000000a00 */
[----:B------:R-:W5:Y:S01]  /*23d40*/  LD.E.128 R40, desc[UR60][R40.64] ;  /* 0x0000003c28287980 */ /* 0x000f62000c101d00 */
[----:B------:R-:W-:-:S02]  /*23d50*/  IMAD.IADD R231, R231, 0x1, R21 ;  /* 0x00000001e7e77824 */ /* 0x000fc400078e0215 */
[----:B------:R-:W-:Y:S01]  /*23d60*/  IMAD R0, R0, UR4, RZ ;  /* 0x0000000400007c24 */ /* 0x000fe2000f8e02ff */
[----:B------:R0:W5:Y:S01]  /*23d70*/  LD.E.128 R4, desc[UR60][R140.64] ;  /* 0x0000003c8c047980 */ /* 0x000162000c101d00 */
[----:B------:R-:W-:-:S03]  /*23d80*/  IADD3 R223, R20, R223, RZ ;  /* 0x000000df14df7210 */ /* 0x000fc60007ffe0ff */
[----:B------:R-:W5:Y:S04]  /*23d90*/  LD.E.128 R44, desc[UR60][R44.64] ;  /* 0x0000003c2c2c7980 */ /* 0x000f68000c101d00 */
[----:B------:R-:W5:Y:S04]  /*23da0*/  LD.E.128 R48, desc[UR60][R48.64] ;  /* 0x0000003c30307980 */ /* 0x000f68000c101d00 */
[----:B------:R-:W5:Y:S04]  /*23db0*/  LD.E.128 R52, desc[UR60][R52.64] ;  /* 0x0000003c34347980 */ /* 0x000f68000c101d00 */
[----:B------:R-:W5:Y:S04]  /*23dc0*/  LD.E.128 R56, desc[UR60][R56.64] ;  /* 0x0000003c38387980 */ /* 0x000f68000c101d00 */
[----:B------:R-:W5:Y:S01]  /*23dd0*/  LD.E.128 R60, desc[UR60][R60.64] ;  /* 0x0000003c3c3c7980 */ /* 0x000f62000c101d00 */
[C---:B------:R-:W-:Y:S01]  /*23de0*/  IMAD R69, R65.reuse, UR5, R0 ;  /* 0x0000000541457c24 */ /* 0x040fe2000f8e0200 */
[----:B------:R-:W-:Y:S01]  /*23df0*/  @!PT LDS RZ, [RZ] ;  /* 0x00000000fffff984 */ /* 0x000fe20000000800 */
[----:B------:R-:W-:Y:S01]  /*23e00*/  @!PT LDS RZ, [RZ] ;  /* 0x00000000fffff984 */ /* 0x000fe20000000800 */
[----:B------:R-:W-:Y:S01]  /*23e10*/  @!PT LDS RZ, [RZ] ;  /* 0x00000000fffff984 */ /* 0x000fe20000000800 */
[----:B------:R-:W-:Y:S01]  /*23e20*/  @!PT LDS RZ, [RZ] ;  /* 0x00000000fffff984 */ /* 0x000fe20000000800 */
[----:B------:R1:W-:Y:S06]  /*23e30*/  MEMBAR.ALL.CTA ;  /* 0x0000000000007992 */ /* 0x0003ec0000008000 */
[----:B-1----:R-:W1:Y:S01]  /*23e40*/  FENCE.VIEW.ASYNC.S ;  /* 0x00000000000073c6 */ /* 0x002e620000000000 */
[----:B------:R-:W-:Y:S01]  /*23e50*/  IMAD.WIDE.U32 R20, R65, UR4, R230 ;  /* 0x0000000441147c25 */ /* 0x000fe2000f8e00e6 */
[----:B------:R-:W-:-:S03]  /*23e60*/  ULDC.64 UR4, c[0x0][0xa80] ;  /* 0x0002a00000047ab9 */ /* 0x000fc60000000a00 */
[----:B------:R-:W-:Y:S01]  /*23e70*/  IMAD.IADD R21, R21, 0x1, R69 ;  /* 0x0000000115157824 */ /* 0x000fe200078e0245 */
[----:B------:R-:W-:Y:S01]  /*23e80*/  LEA R2, P2, R20, UR4, 0x1 ;  /* 0x0000000414027c11 */ /* 0x000fe2000f8408ff */
[----:B------:R-:W-:-:S03]  /*23e90*/  VIADD R0, R16, 0x36820 ;  /* 0x0003682010007836 */ /* 0x000fc60000000000 */
[----:B------:R-:W-:Y:S02]  /*23ea0*/  LEA.HI.X R68, R20, UR5, R21, 0x1, P2 ;  /* 0x0000000514447c11 */ /* 0x000fe400090f0c15 */
[CC--:B------:R-:W-:Y:S02]  /*23eb0*/  ISETP.GE.AND P2, PT, R223.reuse, R8.reuse, PT ;  /* 0x00000008df00720c */ /* 0x0c0fe40003f46270 */
[----:B------:R-:W-:Y:S01]  /*23ec0*/  PRMT R0, RZ, 0x654, R0 ;  /* 0x00000654ff007816 */ /* 0x000fe20000000000 */
[C---:B------:R-:W-:Y:S02]  /*23ed0*/  VIADD R65, R223.reuse, 0x20 ;  /* 0x00000020df417836 */ /* 0x040fe40000000000 */
[----:B------:R-:W-:Y:S02]  /*23ee0*/  VIADD R67, R223, 0x40 ;  /* 0x00000040df437836 */ /* 0x000fe40000000000 */
[C---:B------:R-:W-:Y:S02]  /*23ef0*/  VIADD R71, R3.reuse, 0x40 ;  /* 0x0000004003477836 */ /* 0x040fe40000000000 */
[----:B------:R-:W-:Y:S01]  /*23f00*/  VIADD R73, R3, 0x80 ;  /* 0x0000008003497836 */ /* 0x000fe20000000000 */
[----:B-1----:R0:W1:Y:S01]  /*23f10*/  SHFL.IDX PT, R66, R2, RZ, 0x181f ;  /* 0x00181fff02427589 */ /* 0x00206200000e0000 */
[----:B------:R-:W-:Y:S01]  /*23f20*/  BSSY B1, `(.L_x_5944) ;  /* 0x0000016000017945 */ /* 0x000fe20003800000 */
[----:B------:R2:W-:Y:S01]  /*23f30*/  SYNCS.ARRIVE.TRANS64.RED.A1T0 RZ, [R0+URZ], RZ ;  /* 0x000000ff00ff79a7 */ /* 0x0005e2000810043f */
[----:B------:R-:W-:-:S02]  /*23f40*/  ISETP.GE.AND P1, PT, R65, R8, PT ;  /* 0x000000084100720c */ /* 0x000fc40003f26270 */
[----:B------:R-:W-:Y:S02]  /*23f50*/  ISETP.GE.AND P0, PT, R67, R8, PT ;  /* 0x000000084300720c */ /* 0x000fe40003f06270 */
[----:B------:R-:W-:Y:S01]  /*23f60*/  SHF.R.S32.HI R69, RZ, 0x1f, R3 ;  /* 0x0000001fff457819 */ /* 0x000fe20000011403 */
[----:B--2---:R0:W2:Y:S01]  /*23f70*/  SHFL.IDX PT, R0, R68, RZ, 0x181f ;  /* 0x00181fff44007589 */ /* 0x0040a200000e0000 */
[----:B------:R-:W-:Y:S02]  /*23f80*/  SHF.R.S32.HI R70, RZ, 0x1f, R73 ;  /* 0x0000001fff467819 */ /* 0x000fe40000011449 */
[----:B------:R-:W-:Y:S01]  /*23f90*/  SHF.R.S32.HI R72, RZ, 0x1f, R71 ;  /* 0x0000001fff487819 */ /* 0x000fe20000011447 */
[----:B------:R-:W-:Y:S06]  /*23fa0*/  @P2 BRA `(.L_x_5945) ;  /* 0x0000000000342947 */ /* 0x000fec0003800000 */
        /* <DEDUP_REMOVED lines=13> */
.L_x_5945:
[----:B------:R-:W-:Y:S05]  /*24080*/  BSYNC B1 ;  /* 0x0000000000017941 */ /* 0x000fea0003800000 */
.L_x_5944:
[----:B--2---:R2:W4:Y:S01]  /*24090*/  SHFL.IDX PT, R0, R68, 0x1, 0x181f ;  /* 0x00381f0044007f89 */ /* 0x00452200000e0000 */
[----:B------:R-:W-:Y:S03]  /*240a0*/  BSSY B1, `(.L_x_5946) ;  /* 0x0000010000017945 */ /* 0x000fe60003800000 */
[----:B---3--:R2:W3:Y:S01]  /*240b0*/  SHFL.IDX PT, R20, R2, 0x1, 0x181f ;  /* 0x00381f0002147f89 */ /* 0x0084e200000e0000 */
[----:B------:R-:W-:Y:S05]  /*240c0*/  @P1 BRA `(.L_x_5947) ;  /* 0x0000000000341947 */ /* 0x000fea0003800000 */
[----:B------:R-:W-:Y:S02]  /*240d0*/  ULDC UR4, c[0x0][0xac8] ;  /* 0x0002b20000047ab9 */ /* 0x000fe40000000800 */
[----:B------:R-:W-:Y:S02]  /*240e0*/  ISETP.GE.AND P4, PT, R3, UR4, PT ;  /* 0x0000000403007c0c */ /* 0x000fe4000bf86270 */
[----:B------:R-:W-:Y:S02]  /*240f0*/  ISETP.GE.AND P5, PT, R71, UR4, PT ;  /* 0x0000000447007c0c */ /* 0x000fe4000bfa6270 */
[----:B------:R-:W-:-:S09]  /*24100*/  ISETP.GE.AND P6, PT, R73, UR4, PT ;  /* 0x0000000449007c0c */ /* 0x000fd2000bfc6270 */
[-C--:B---3-5:R-:W-:Y:S02]  /*24110*/  @!P4 LEA R4, P1, R3, R20.reuse, 0x1 ;  /* 0x000000140304c211 */ /* 0x0a8fe400078208ff */
        /* <DEDUP_REMOVED lines=8> */
.L_x_5947:
[----:B------:R-:W-:Y:S05]  /*241a0*/  BSYNC B1 ;  /* 0x0000000000017941 */ /* 0x000fea0003800000 */
.L_x_5946:
[----:B----4-:R4:W0:Y:S01]  /*241b0*/  SHFL.IDX PT, R0, R68, 0x2, 0x181f ;  /* 0x00581f0044007f89 */ /* 0x01082200000e0000 */
[----:B------:R-:W-:Y:S03]  /*241c0*/  BSSY B1, `(.L_x_5948) ;  /* 0x0000010000017945 */ /* 0x000fe60003800000 */
[----:B---3-5:R4:W3:Y:S01]  /*241d0*/  SHFL.IDX PT, R12, R2, 0x2, 0x181f ;  /* 0x00581f00020c7f89 */ /* 0x0288e200000e0000 */
        /* <DEDUP_REMOVED lines=14> */
.L_x_5949:
[----:B------:R-:W-:Y:S05]  /*242c0*/  BSYNC B1 ;  /* 0x0000000000017941 */ /* 0x000fea0003800000 */
.L_x_5948:
[----:B0-----:R-:W-:Y:S01]  /*242d0*/  IADD3 R5, R223, 0x60, RZ ;  /* 0x00000060df057810 */ /* 0x001fe20007ffe0ff */
[----:B--2-4-:R-:W0:Y:S03]  /*242e0*/  SHFL.IDX PT, R68, R68, 0x3, 0x181f ;  /* 0x00781f0044447f89 */ /* 0x014e2600000e0000 */
[----:B------:R-:W-:Y:S01]  /*242f0*/  ISETP.GE.AND P0, PT, R5, R8, PT ;  /* 0x000000080500720c */ /* 0x000fe20003f06270 */
[----:B------:R2:W4:-:S12]  /*24300*/  SHFL.IDX PT, R0, R2, 0x3, 0x181f ;  /* 0x00781f0002007f89 */ /* 0x00051800000e0000 */
[----:B--2---:R-:W-:Y:S05]  /*24310*/  @P0 BRA `(.L_x_5950) ;  /* 0x0000002000800947 */ /* 0x004fea0003800000 */
[----:B------:R-:W-:Y:S02]  /*24320*/  ULDC UR4, c[0x0][0xac8] ;  /* 0x0002b20000047ab9 */ /* 0x000fe40000000800 */
[----:B------:R-:W-:Y:S02]  /*24330*/  ISETP.GE.AND P2, PT, R3, UR4, PT ;  /* 0x0000000403007c0c */ /* 0x000fe4000bf46270 */
[----:B------:R-:W-:-:S11]  /*24340*/  ISETP.GE.AND P3, PT, R71, UR4, PT ;  /* 0x0000000447007c0c */ /* 0x000fd6000bf66270 */
[-C--:B----4-:R-:W-:Y:S02]  /*24350*/  @!P2 LEA R2, P0, R3, R0.reuse, 0x1 ;  /* 0x000000000302a211 */ /* 0x090fe400078008ff */
[----:B------:R-:W-:Y:S02]  /*24360*/  @!P3 LEA R4, P1, R71, R0, 0x1 ;  /* 0x000000004704b211 */ /* 0x000fe400078208ff */
[-C--:B0-----:R-:W-:Y:S02]  /*24370*/  @!P2 LEA.HI.X R3, R3, R68.reuse, R69, 0x1, P0 ;  /* 0x000000440303a211 */ /* 0x081fe400000f0c45 */
[----:B------:R-:W-:Y:S02]  /*24380*/  @!P3 LEA.HI.X R5, R71, R68, R72, 0x1, P1 ;  /* 0x000000444705b211 */ /* 0x000fe400008f0c48 */
[----:B------:R-:W-:Y:S01]  /*24390*/  ISETP.GE.AND P0, PT, R73, UR4, PT ;  /* 0x0000000449007c0c */ /* 0x000fe2000bf06270 */
[----:B------:R0:W-:Y:S04]  /*243a0*/  @!P2 ST.E.128 desc[UR60][R2.64], R28 ;  /* 0x0000001c0200a985 */ /* 0x0001e8000c101d3c */
[----:B------:R0:W-:Y:S08]  /*243b0*/  @!P3 ST.E.128 desc[UR60][R4.64], R44 ;  /* 0x0000002c0400b985 */ /* 0x0001f0000c101d3c */
[----:B------:R-:W-:Y:S05]  /*243c0*/  @P0 BRA `(.L_x_5950) ;  /* 0x0000002000540947 */ /* 0x000fea0003800000 */
[----:B0-----:R-:W-:-:S04]  /*243d0*/  LEA R2, P0, R73, R0, 0x1 ;  /* 0x0000000049027211 */ /* 0x001fc800078008ff */
[----:B------:R-:W-:-:S05]  /*243e0*/  LEA.HI.X R3, R73, R68, R70, 0x1, P0 ;  /* 0x0000004449037211 */ /* 0x000fca00000f0c46 */
[----:B------:R0:W-:Y:S01]  /*243f0*/  ST.E.128 desc[UR60][R2.64], R60 ;  /* 0x0000003c02007985 */ /* 0x0001e2000c101d3c */
[----:B------:R-:W-:Y:S05]  /*24400*/  BRA `(.L_x_5950) ;  /* 0x0000002000447947 */ /* 0x000fea0003800000 */
.L_x_5943:
        /* <DEDUP_REMOVED lines=11> */
[C---:B------:R-:W-:Y:S01]  /*244c0*/  VIADD R89, R225.reuse, 0x88 ;  /* 0x00000088e1597836 */ /* 0x040fe20000000000 */
[----:B------:R-:W-:Y:S01]  /*244d0*/  IADD3 R148, R225, 0x20, RZ ;  /* 0x00000020e1947810 */ /* 0x000fe20007ffe0ff */
        /* <DEDUP_REMOVED lines=10> */
[----:B------:R-:W-:Y:S01]  /*24580*/  IADD3 R95, R225, 0x70, RZ ;  /* 0x00000070e15f7810 */ /* 0x000fe20007ffe0ff */
[----:B------:R-:W-:Y:S01]  /*24590*/  IMAD R13, R13, UR4, RZ ;  /* 0x000000040d0d7c24 */ /* 0x000fe2000f8e02ff */
[----:B------:R-:W-:Y:S01]  /*245a0*/  SHF.R.S32.HI R102, RZ, 0x1f, R102 ;  /* 0x0000001fff667819 */ /* 0x000fe20000011466 */
[----:B0-----:R-:W-:Y:S01]  /*245b0*/  @P4 IMAD.HI.U32 R6, R7, R6, RZ ;  /* 0x0000000607064227 */ /* 0x001fe200078e00ff */
[----:B------:R-:W-:Y:S02]  /*245c0*/  SHF.R.S32.HI R94, RZ, 0x1f, R94 ;  /* 0x0000001fff5e7819 */ /* 0x000fe4000001145e */
[----:B------:R-:W-:Y:S01]  /*245d0*/  IADD3 R141, R225, 0x38, RZ ;  /* 0x00000038e18d7810 */ /* 0x000fe20007ffe0ff */
[C---:B------:R-:W-:Y:S01]  /*245e0*/  IMAD R15, R230.reuse, UR5, R13 ;  /* 0x00000005e60f7c24 */ /* 0x040fe2000f8e020d */
[----:B------:R-:W-:Y:S01]  /*245f0*/  SHF.R.S32.HI R148, RZ, 0x1f, R148 ;  /* 0x0000001fff947819 */ /* 0x000fe20000011494 */
[----:B------:R-:W-:Y:S01]  /*24600*/  IMAD.WIDE.U32 R2, R230, UR4, R2 ;  /* 0x00000004e6027c25 */ /* 0x000fe2000f8e0002 */
[----:B------:R-:W-:-:S03]  /*24610*/  ULDC.64 UR4, c[0x0][0xb48] ;  /* 0x0002d20000047ab9 */ /* 0x000fc60000000a00 */
[----:B------:R-:W-:Y:S01]  /*24620*/  IMAD.MOV.U32 R13, RZ, RZ, R7 ;  /* 0x000000ffff0d7224 */ /* 0x000fe200078e0007 */
[----:B-1----:R-:W-:Y:S01]  /*24630*/  @P4 SHF.R.U32.HI R13, RZ, R87, R6 ;  /* 0x00000057ff0d4219 */ /* 0x002fe20000011606 */
[----:B------:R-:W-:Y:S02]  /*24640*/  IMAD.IADD R3, R3, 0x1, R15 ;  /* 0x0000000103037824 */ /* 0x000fe400078e020f */
[----:B------:R-:W-:Y:S01]  /*24650*/  VIADD R96, R225, 0x70 ;  /* 0x00000070e1607836 */ /* 0x000fe20000000000 */
[--C-:B------:R-:W-:Y:S01]  /*24660*/  SHF.R.S32.HI R0, RZ, 0x1f, R13.reuse ;  /* 0x0000001fff007819 */ /* 0x100fe2000001140d */
[----:B------:R-:W-:Y:S02]  /*24670*/  IMAD.MOV R6, RZ, RZ, -R13 ;  /* 0x000000ffff067224 */ /* 0x000fe400078e0a0d */
[----:B------:R-:W-:Y:S01]  /*24680*/  IMAD.WIDE.U32 R2, R236, UR4, R2 ;  /* 0x00000004ec027c25 */ /* 0x000fe2000f8e0002 */
[----:B------:R-:W-:-:S03]  /*24690*/  SHF.R.S32.HI R96, RZ, 0x1f, R96 ;  /* 0x0000001fff607819 */ /* 0x000fc60000011460 */
[----:B------:R-:W-:Y:S02]  /*246a0*/  IMAD R7, R92, R6, R7 ;  /* 0x000000065c077224 */ /* 0x000fe400078e0207 */
[----:B------:R-:W-:Y:S02]  /*246b0*/  IMAD R0, R0, UR6, RZ ;  /* 0x0000000600007c24 */ /* 0x000fe4000f8e02ff */
[----:B------:R-:W-:Y:S01]  /*246c0*/  IMAD R3, R236, UR5, R3 ;  /* 0x00000005ec037c24 */ /* 0x000fe2000f8e0203 */
[----:B------:R-:W-:Y:S01]  /*246d0*/  ULDC.64 UR4, c[0x0][0xb28] ;  /* 0x0002ca0000047ab9 */ /* 0x000fe20000000a00 */
        /* <DEDUP_REMOVED lines=8> */
[----:B------:R-:W-:Y:S01]  /*24760*/  VIADD R6, R16, 0x36820 ;  /* 0x0003682010067836 */ /* 0x000fe20000000000 */
[----:B------:R-:W-:Y:S01]  /*24770*/  IADD3 R3, R3, R13, RZ ;  /* 0x0000000d03037210 */ /* 0x000fe20007ffe0ff */
[C---:B------:R-:W-:Y:S01]  /*24780*/  VIADD R98, R225.reuse, 0x68 ;  /* 0x00000068e1627836 */ /* 0x040fe20000000000 */
[C---:B------:R-:W-:Y:S01]  /*24790*/  LEA R0, P1, R2.reuse, UR4, 0x2 ;  /* 0x0000000402007c11 */ /* 0x040fe2000f8210ff */
[C---:B------:R-:W-:Y:S01]  /*247a0*/  VIADD R100, R225.reuse, 0x60 ;  /* 0x00000060e1647836 */ /* 0x040fe20000000000 */
[----:B------:R-:W-:Y:S01]  /*247b0*/  PRMT R6, RZ, 0x654, R6 ;  /* 0x00000654ff067816 */ /* 0x000fe20000000006 */
[C---:B------:R-:W-:Y:S01]  /*247c0*/  VIADD R104, R225.reuse, 0x50 ;  /* 0x00000050e1687836 */ /* 0x040fe20000000000 */
[----:B------:R-:W-:Y:S01]  /*247d0*/  LEA.HI.X R85, R2, UR5, R3, 0x2, P1 ;  /* 0x0000000502557c11 */ /* 0x000fe200088f1403 */
[C---:B------:R-:W-:Y:S01]  /*247e0*/  VIADD R106, R225.reuse, 0x48 ;  /* 0x00000048e16a7836 */ /* 0x040fe20000000000 */
[----:B------:R0:W-:Y:S01]  /*247f0*/  SYNCS.ARRIVE.TRANS64.RED.A1T0 RZ, [R6+URZ], RZ ;  /* 0x000000ff06ff79a7 */ /* 0x0001e2000810043f */
        /* <DEDUP_REMOVED lines=34> */
[----:B------:R-:W-:Y:S01]  /*24a20*/  VIADD R153, R225, 0x8 ;  /* 0x00000008e1997836 */ /* 0x000fe20000000000 */
[----:B012---:R-:W-:Y:S06]  /*24a30*/  @P0 BRA `(.L_x_5952) ;  /* 0x0000000400a40947 */ /* 0x007fec0003800000 */
[----:B------:R-:W-:Y:S02]  /*24a40*/  ULDC UR4, c[0x0][0xac8] ;  /* 0x0002b20000047ab9 */ /* 0x000fe40000000800 */
[----:B------:R-:W-:Y:S02]  /*24a50*/  ISETP.GE.AND P4, PT, R153, UR4, PT ;  /* 0x0000000499007c0c */ /* 0x000fe4000bf86270 */
[----:B------:R-:W-:Y:S02]  /*24a60*/  ISETP.GE.AND P3, PT, R151, UR4, PT ;  /* 0x0000000497007c0c */ /* 0x000fe4000bf66270 */
[----:B------:R-:W-:Y:S02]  /*24a70*/  ISETP.GE.AND P5, PT, R225, UR4, PT ;  /* 0x00000004e1007c0c */ /* 0x000fe4000bfa6270 */
[----:B------:R-:W-:Y:S02]  /*24a80*/  ISETP.GE.AND P0, PT, R149, UR4, PT ;  /* 0x0000000495007c0c */ /* 0x000fe4000bf06270 */
[----:B------:R-:W-:-:S05]  /*24a90*/  ISETP.GE.AND P1, PT, R147, UR4, PT ;  /* 0x0000000493007c0c */ /* 0x000fca000bf26270 */
[-C--:B------:R-:W-:Y:S02]  /*24aa0*/  @!P4 LEA R6, P2, R153, R2.reuse, 0x2 ;  /* 0x000000029906c211 */ /* 0x080fe400078410ff */
[----:B------:R-:W-:Y:S02]  /*24ab0*/  @!P3 LEA R12, P6, R151, R2, 0x2 ;  /* 0x00000002970cb211 */ /* 0x000fe400078c10ff */
[-C--:B------:R-:W-:Y:S01]  /*24ac0*/  @!P4 LEA.HI.X R7, R153, R3.reuse, R154, 0x2, P2 ;  /* 0x000000039907c211 */ /* 0x080fe200010f149a */
[----:B------:R-:W-:Y:S01]  /*24ad0*/  @!P5 IMAD.WIDE R14, R225, 0x4, R2 ;  /* 0x00000004e10ed825 */ /* 0x000fe200078e0202 */
[----:B------:R-:W-:Y:S02]  /*24ae0*/  ISETP.GE.AND P2, PT, R145, UR4, PT ;  /* 0x0000000491007c0c */ /* 0x000fe4000bf46270 */
[----:B------:R-:W-:Y:S02]  /*24af0*/  @!P3 LEA.HI.X R13, R151, R3, R152, 0x2, P6 ;  /* 0x00000003970db211 */ /* 0x000fe400030f1498 */
[----:B------:R0:W-:Y:S04]  /*24b00*/  @!P5 ST.E.64 desc[UR60][R14.64], R24 ;  /* 0x000000180e00d985 */ /* 0x0001e8000c101b3c */
[----:B------:R1:W-:Y:S01]  /*24b10*/  @!P4 ST.E.64 desc[UR60][R6.64], R28 ;  /* 0x0000001c0600c985 */ /* 0x0003e2000c101b3c */
[----:B------:R-:W-:-:S03]  /*24b20*/  ISETP.GE.AND P4, PT, R141, UR4, PT ;  /* 0x000000048d007c0c */ /* 0x000fc6000bf86270 */
[----:B------:R2:W-:Y:S01]  /*24b30*/  @!P3 ST.E.64 desc[UR60][R12.64], R32 ;  /* 0x000000200c00b985 */ /* 0x0005e2000c101b3c */
[----:B------:R-:W-:Y:S02]  /*24b40*/  ISETP.GE.AND P3, PT, R143, UR4, PT ;  /* 0x000000048f007c0c */ /* 0x000fe4000bf66270 */
[----:B0-----:R-:W-:Y:S02]  /*24b50*/  IADD3 R25, R225, 0xa0, RZ ;  /* 0x000000a0e1197810 */ /* 0x001fe40007ffe0ff */
[----:B------:R-:W-:Y:S02]  /*24b60*/  SHF.R.S32.HI R24, RZ, 0x1f, R235 ;  /* 0x0000001fff187819 */ /* 0x000fe400000114eb */
[-C--:B-1----:R-:W-:Y:S01]  /*24b70*/  @!P0 LEA R6, P6, R149, R2.reuse, 0x2 ;  /* 0x0000000295068211 */ /* 0x082fe200078c10ff */
[----:B------:R-:W-:Y:S01]  /*24b80*/  VIADD R29, R225, 0xa8 ;  /* 0x000000a8e11d7836 */ /* 0x000fe20000000000 */
[----:B--2---:R-:W-:Y:S01]  /*24b90*/  @!P1 LEA R12, P5, R147, R2, 0x2 ;  /* 0x00000002930c9211 */ /* 0x004fe200078a10ff */
[----:B------:R-:W-:Y:S01]  /*24ba0*/  VIADD R33, R225, 0xb0 ;  /* 0x000000b0e1217836 */ /* 0x000fe20000000000 */
[----:B------:R-:W-:-:S02]  /*24bb0*/  @!P0 LEA.HI.X R7, R149, R3, R150, 0x2, P6 ;  /* 0x0000000395078211 */ /* 0x000fc400030f1496 */
[-C--:B------:R-:W-:Y:S02]  /*24bc0*/  @!P2 LEA R14, P6, R145, R2.reuse, 0x2 ;  /* 0x00000002910ea211 */ /* 0x080fe400078c10ff */
[-C--:B------:R-:W-:Y:S01]  /*24bd0*/  @!P1 LEA.HI.X R13, R147, R3.reuse, R148, 0x2, P5 ;  /* 0x00000003930d9211 */ /* 0x080fe200028f1494 */
[----:B------:R0:W-:Y:S01]  /*24be0*/  @!P0 ST.E.64 desc[UR60][R6.64], R36 ;  /* 0x0000002406008985 */ /* 0x0001e2000c101b3c */
[----:B------:R-:W-:Y:S02]  /*24bf0*/  ISETP.GE.AND P5, PT, R107, UR4, PT ;  /* 0x000000046b007c0c */ /* 0x000fe4000bfa6270 */
[----:B------:R-:W-:Y:S01]  /*24c00*/  @!P2 LEA.HI.X R15, R145, R3, R146, 0x2, P6 ;  /* 0x00000003910fa211 */ /* 0x000fe200030f1492 */
[----:B------:R1:W-:Y:S01]  /*24c10*/  @!P1 ST.E.64 desc[UR60][R12.64], R40 ;  /* 0x000000280c009985 */ /* 0x0003e2000c101b3c */
[----:B------:R-:W-:Y:S02]  /*24c20*/  ISETP.GE.AND P0, PT, R105, UR4, PT ;  /* 0x0000000469007c0c */ /* 0x000fe4000bf06270 */
[----:B------:R-:W-:Y:S01]  /*24c30*/  ISETP.GE.AND P1, PT, R103, UR4, PT ;  /* 0x0000000467007c0c */ /* 0x000fe2000bf26270 */
[----:B------:R2:W-:Y:S01]  /*24c40*/  @!P2 ST.E.64 desc[UR60][R14.64], R44 ;  /* 0x0000002c0e00a985 */ /* 0x0005e2000c101b3c */
[-C--:B0-----:R-:W-:Y:S01]  /*24c50*/  @!P3 LEA R6, P6, R143, R2.reuse, 0x2 ;  /* 0x000000028f06b211 */ /* 0x081fe200078c10ff */
[----:B------:R-:W-:Y:S01]  /*24c60*/  VIADD R37, R225, 0xb8 ;  /* 0x000000b8e1257836 */ /* 0x000fe20000000000 */
[----:B-1----:R-:W-:-:S02]  /*24c70*/  @!P4 LEA R12, P2, R141, R2, 0x2 ;  /* 0x000000028d0cc211 */ /* 0x002fc400078410ff */
        /* <DEDUP_REMOVED lines=15> */
[-C--:B------:R-:W-:Y:S02]  /*24d70*/  @!P1 LEA.HI.X R13, R103, R3.reuse, R104, 0x2, P3 ;  /* 0x00000003670d9211 */ /* 0x080fe400018f1468 */
[----:B------:R-:W-:-:S02]  /*24d80*/  @!P2 LEA.HI.X R15, R101, R3, R102, 0x2, P6 ;  /* 0x00000003650fa211 */ /* 0x000fc400030f1466 */
[----:B------:R-:W-:Y:S01]  /*24d90*/  ISETP.GE.AND P3, PT, R95, UR4, PT ;  /* 0x000000045f007c0c */ /* 0x000fe2000bf66270 */
        /* <DEDUP_REMOVED lines=10> */
[CC--:B--2---:R-:W-:Y:S01]  /*24e40*/  @!P3 LEA R14, P6, R95.reuse, R2.reuse, 0x2 ;  /* 0x000000025f0eb211 */ /* 0x0c4fe200078c10ff */
[----:B------:R1:W-:Y:S03]  /*24e50*/  @!P4 ST.E.64 desc[UR60][R12.64], R76 ;  /* 0x0000004c0c00c985 */ /* 0x0003e6000c101b3c */
[----:B------:R-:W-:Y:S02]  /*24e60*/  @!P3 LEA.HI.X R15, R95, R3, R96, 0x2, P6 ;  /* 0x000000035f0fb211 */ /* 0x000fe400030f1460 */
[----:B0-----:R-:W-:-:S03]  /*24e70*/  @!P2 LEA R6, P4, R93, R2, 0x2 ;  /* 0x000000025d06a211 */ /* 0x001fc600078810ff */
[----:B------:R0:W-:Y:S01]  /*24e80*/  @!P3 ST.E.64 desc[UR60][R14.64], R80 ;  /* 0x000000500e00b985 */ /* 0x0001e2000c101b3c */
[----:B------:R-:W-:Y:S02]  /*24e90*/  ISETP.GE.AND P3, PT, R235, UR4, PT ;  /* 0x00000004eb007c0c */ /* 0x000fe4000bf66270 */
[-C--:B------:R-:W-:Y:S02]  /*24ea0*/  @!P2 LEA.HI.X R7, R93, R3.reuse, R94, 0x2, P4 ;  /* 0x000000035d07a211 */ /* 0x080fe400020f145e */
[----:B------:R-:W-:Y:S02]  /*24eb0*/  ISETP.GE.AND P4, PT, R25, UR4, PT ;  /* 0x0000000419007c0c */ /* 0x000fe4000bf86270 */
[C---:B-1----:R-:W-:Y:S01]  /*24ec0*/  @!P0 LEA R12, P5, R90.reuse, R2, 0x2 ;  /* 0x000000025a0c8211 */ /* 0x042fe200078a10ff */
[----:B------:R1:W-:Y:S01]  /*24ed0*/  @!P2 ST.E.64 desc[UR60][R6.64], R4 ;  /* 0x000000040600a985 */ /* 0x0003e2000c101b3c */
[----:B------:R-:W-:Y:S02]  /*24ee0*/  ISETP.GE.AND P2, PT, R237, UR4, PT ;  /* 0x00000004ed007c0c */ /* 0x000fe4000bf46270 */
[----:B------:R-:W-:-:S02]  /*24ef0*/  @!P0 LEA.HI.X R13, R90, R3, R91, 0x2, P5 ;  /* 0x000000035a0d8211 */ /* 0x000fc400028f145b */
[----:B0-----:R-:W-:-:S03]  /*24f00*/  @!P1 LEA R14, P6, R88, R2, 0x2 ;  /* 0x00000002580e9211 */ /* 0x001fc600078c10ff */
[----:B------:R0:W-:Y:S01]  /*24f10*/  @!P0 ST.E.64 desc[UR60][R12.64], R20 ;  /* 0x000000140c008985 */ /* 0x0001e2000c101b3c */
[----:B------:R-:W-:Y:S02]  /*24f20*/  ISETP.GE.AND P0, PT, R33, UR4, PT ;  /* 0x0000000421007c0c */ /* 0x000fe4000bf06270 */
[----:B------:R-:W-:Y:S02]  /*24f30*/  @!P1 LEA.HI.X R15, R88, R3, R89, 0x2, P6 ;  /* 0x00000003580f9211 */ /* 0x000fe400030f1459 */
[----:B-1----:R-:W-:-:S03]  /*24f40*/  SHF.R.S32.HI R4, RZ, 0x1f, R25 ;  /* 0x0000001fff047819 */ /* 0x002fc60000011419 */
[----:B------:R1:W-:Y:S01]  /*24f50*/  @!P1 ST.E.64 desc[UR60][R14.64], R120 ;  /* 0x000000780e009985 */ /* 0x0003e2000c101b3c */
[----:B------:R-:W-:Y:S02]  /*24f60*/  ISETP.GE.AND P1, PT, R29, UR4, PT ;  /* 0x000000041d007c0c */ /* 0x000fe4000bf26270 */
[----:B------:R-:W-:Y:S02]  /*24f70*/  SHF.R.S32.HI R5, RZ, 0x1f, R33 ;  /* 0x0000001fff057819 */ /* 0x000fe40000011421 */
[----:B0-----:R-:W-:-:S04]  /*24f80*/  @!P4 LEA R12, P5, R25, R2, 0x2 ;  /* 0x00000002190cc211 */ /* 0x001fc800078a10ff */
[-C--:B------:R-:W-:Y:S02]  /*24f90*/  @!P4 LEA.HI.X R13, R25, R3.reuse, R4, 0x2, P5 ;  /* 0x00000003190dc211 */ /* 0x080fe400028f1404 */
[----:B------:R-:W-:Y:S02]  /*24fa0*/  ISETP.GE.AND P5, PT, R37, UR4, PT ;  /* 0x0000000425007c0c */ /* 0x000fe4000bfa6270 */
[CC--:B-1----:R-:W-:Y:S02]  /*24fb0*/  @!P3 LEA R14, P6, R235.reuse, R2.reuse, 0x2 ;  /* 0x00000002eb0eb211 */ /* 0x0c2fe400078c10ff */
[----:B------:R-:W-:Y:S02]  /*24fc0*/  SHF.R.S32.HI R4, RZ, 0x1f, R29 ;  /* 0x0000001fff047819 */ /* 0x000fe4000001141d */
[----:B------:R-:W-:Y:S02]  /*24fd0*/  @!P3 LEA.HI.X R15, R235, R3, R24, 0x2, P6 ;  /* 0x00000003eb0fb211 */ /* 0x000fe400030f1418 */
[----:B------:R-:W-:-:S02]  /*24fe0*/  @!P2 LEA R20, P6, R237, R2, 0x2 ;  /* 0x00000002ed14a211 */ /* 0x000fc400078c10ff */
[----:B------:R-:W-:Y:S02]  /*24ff0*/  SHF.R.S32.HI R24, RZ, 0x1f, R37 ;  /* 0x0000001fff187819 */ /* 0x000fe40000011425 */
[----:B------:R-:W-:Y:S02]  /*25000*/  @!P2 LEA.HI.X R21, R237, R3, R86, 0x2, P6 ;  /* 0x00000003ed15a211 */ /* 0x000fe400030f1456 */
[----:B------:R-:W-:-:S03]  /*25010*/  @!P1 LEA R6, P6, R29, R2, 0x2 ;  /* 0x000000021d069211 */ /* 0x000fc600078c10ff */
[----:B------:R0:W-:Y:S01]  /*25020*/  @!P2 ST.E.64 desc[UR60][R20.64], R122 ;  /* 0x0000007a1400a985 */ /* 0x0001e2000c101b3c */
[-C--:B------:R-:W-:Y:S02]  /*25030*/  @!P1 LEA.HI.X R7, R29, R3.reuse, R4, 0x2, P6 ;  /* 0x000000031d079211 */ /* 0x080fe400030f1404 */
[CC--:B------:R-:W-:Y:S01]  /*25040*/  @!P0 LEA R4, P6, R33.reuse, R2.reuse, 0x2 ;  /* 0x0000000221048211 */ /* 0x0c0fe200078c10ff */
[----:B------:R0:W-:Y:S03]  /*25050*/  @!P3 ST.E.64 desc[UR60][R14.64], R124 ;  /* 0x0000007c0e00b985 */ /* 0x0001e6000c101b3c */
[----:B------:R-:W-:Y:S01]  /*25060*/  @!P0 LEA.HI.X R5, R33, R3, R5, 0x2, P6 ;  /* 0x0000000321058211 */ /* 0x000fe200030f1405 */
[----:B------:R0:W-:Y:S01]  /*25070*/  @!P4 ST.E.64 desc[UR60][R12.64], R126 ;  /* 0x0000007e0c00c985 */ /* 0x0001e2000c101b3c */
[----:B------:R-:W-:-:S03]  /*25080*/  @!P5 LEA R2, P6, R37, R2, 0x2 ;  /* 0x000000022502d211 */ /* 0x000fc600078c10ff */
[----:B------:R0:W-:Y:S01]  /*25090*/  @!P1 ST.E.64 desc[UR60][R6.64], R108 ;  /* 0x0000006c06009985 */ /* 0x0001e2000c101b3c */
[----:B------:R-:W-:-:S03]  /*250a0*/  @!P5 LEA.HI.X R3, R37, R3, R24, 0x2, P6 ;  /* 0x000000032503d211 */ /* 0x000fc600030f1418 */
[----:B------:R0:W-:Y:S04]  /*250b0*/  @!P0 ST.E.64 desc[UR60][R4.64], R112 ;  /* 0x0000007004008985 */ /* 0x0001e8000c101b3c */
[----:B------:R0:W-:Y:S02]  /*250c0*/  @!P5 ST.E.64 desc[UR60][R2.64], R116 ;  /* 0x000000740200d985 */ /* 0x0001e4000c101b3c */
.L_x_5952:
[----:B------:R-:W-:Y:S05]  /*250d0*/  BSYNC B1 ;  /* 0x0000000000017941 */ /* 0x000fea0003800000 */
.L_x_5951:
[----:B------:R-:W-:Y:S01]  /*250e0*/  ISETP.GE.AND P0, PT, R84, R8, PT ;  /* 0x000000085400720c */ /* 0x000fe20003f06270 */
[----:B0-----:R0:W1:Y:S04]  /*250f0*/  SHFL.IDX PT, R3, R85, 0x1, 0x1c1f ;  /* 0x003c1f0055037f89 */ /* 0x00106800000e0000 */
[----:B------:R0:W2:Y:S08]  /*25100*/  SHFL.IDX PT, R2, R0, 0x1, 0x1c1f ;  /* 0x003c1f0000027f89 */ /* 0x0000b000000e0000 */
[----:B0-----:R-:W-:Y:S05]  /*25110*/  @P0 BRA `(.L_x_5950) ;  /* 0x0000001400000947 */ /* 0x001fea0003800000 */
[----:B------:R-:W-:Y:S01]  /*25120*/  ULDC UR4, c[0x0][0xac8] ;  /* 0x0002b20000047ab9 */ /* 0x000fe20000000800 */
[----:B------:R-:W-:Y:S01]  /*25130*/  VIADD R29, R225, 0xa0 ;  /* 0x000000a0e11d7836 */ /* 0x000fe20000000000 */
[----:B------:R-:W-:Y:S02]  /*25140*/  ISETP.GE.AND P1, PT, R153, UR4, PT ;  /* 0x0000000499007c0c */ /* 0x000fe4000bf26270 */
[----:B------:R-:W-:Y:S02]  /*25150*/  ISETP.GE.AND P0, PT, R151, UR4, PT ;  /* 0x0000000497007c0c */ /* 0x000fe4000bf06270 */
[----:B------:R-:W-:Y:S02]  /*25160*/  ISETP.GE.AND P2, PT, R225, UR4, PT ;  /* 0x00000004e1007c0c */ /* 0x000fe4000bf46270 */
[----:B------:R-:W-:Y:S02]  /*25170*/  ISETP.GE.AND P3, PT, R149, UR4, PT ;  /* 0x0000000495007c0c */ /* 0x000fe4000bf66270 */
[----:B------:R-:W-:-:S02]  /*25180*/  ISETP.GE.AND P4, PT, R147, UR4, PT ;  /* 0x0000000493007c0c */ /* 0x000fc4000bf86270 */
[----:B------:R-:W-:Y:S02]  /*25190*/  SHF.R.S32.HI R8, RZ, 0x1f, R235 ;  /* 0x0000001fff087819 */ /* 0x000fe400000114eb */
[----:B------:R-:W-:Y:S02]  /*251a0*/  SHF.R.S32.HI R0, RZ, 0x1f, R29 ;  /* 0x0000001fff007819 */ /* 0x000fe4000001141d */
[-C--:B--2---:R-:W-:Y:S02]  /*251b0*/  @!P1 LEA R6, P5, R153, R2.reuse, 0x2 ;  /* 0x0000000299069211 */ /* 0x084fe400078a10ff */
[----:B------:R-:W-:Y:S01]  /*251c0*/  @!P0 LEA R12, P6, R151, R2, 0x2 ;  /* 0x00000002970c8211 */ /* 0x000fe200078c10ff */
[----:B-1----:R-:W-:Y:S01]  /*251d0*/  @!P2 IMAD.WIDE R4, R225, 0x4, R2 ;  /* 0x00000004e104a825 */ /* 0x002fe200078e0202 */
[----:B------:R-:W-:Y:S02]  /*251e0*/  @!P1 LEA.HI.X R7, R153, R3, R154, 0x2, P5 ;  /* 0x0000000399079211 */ /* 0x000fe400028f149a */
[----:B------:R-:W-:-:S02]  /*251f0*/  ISETP.GE.AND P5, PT, R145, UR4, PT ;  /* 0x0000000491007c0c */ /* 0x000fc4000bfa6270 */
[-C--:B------:R-:W-:Y:S01]  /*25200*/  @!P0 LEA.HI.X R13, R151, R3.reuse, R152, 0x2, P6 ;  /* 0x00000003970d8211 */ /* 0x080fe200030f1498 */
[----:B------:R0:W-:Y:S01]  /*25210*/  @!P2 ST.E.64 desc[UR60][R4.64], R26 ;  /* 0x0000001a0400a985 */ /* 0x0001e2000c101b3c */
[-C--:B------:R-:W-:Y:S02]  /*25220*/  @!P3 LEA R14, P6, R149, R2.reuse, 0x2 ;  /* 0x00000002950eb211 */ /* 0x080fe400078c10ff */
[----:B------:R-:W-:Y:S01]  /*25230*/  @!P4 LEA R20, P2, R147, R2, 0x2 ;  /* 0x000000029314c211 */ /* 0x000fe200078410ff */
[----:B------:R1:W-:Y:S01]  /*25240*/  @!P1 ST.E.64 desc[UR60][R6.64], R30 ;  /* 0x0000001e06009985 */ /* 0x0003e2000c101b3c */
[----:B------:R-:W-:Y:S02]  /*25250*/  ISETP.GE.AND P1, PT, R141, UR4, PT ;  /* 0x000000048d007c0c */ /* 0x000fe4000bf26270 */
[----:B------:R-:W-:Y:S01]  /*25260*/  @!P3 LEA.HI.X R15, R149, R3, R150, 0x2, P6 ;  /* 0x00000003950fb211 */ /* 0x000fe200030f1496 */
[----:B------:R2:W-:Y:S01]  /*25270*/  @!P0 ST.E.64 desc[UR60][R12.64], R34 ;  /* 0x000000220c008985 */ /* 0x0005e2000c101b3c */
[----:B------:R-:W-:-:S02]  /*25280*/  ISETP.GE.AND P0, PT, R143, UR4, PT ;  /* 0x000000048f007c0c */ /* 0x000fc4000bf06270 */
[-C--:B------:R-:W-:Y:S01]  /*25290*/  @!P5 LEA R24, P6, R145, R2.reuse, 0x2 ;  /* 0x000000029118d211 */ /* 0x080fe200078c10ff */
[----:B------:R3:W-:Y:S01]  /*252a0*/  @!P3 ST.E.64 desc[UR60][R14.64], R38 ;  /* 0x000000260e00b985 */ /* 0x0007e2000c101b3c */
[-C--:B------:R-:W-:Y:S01]  /*252b0*/  @!P4 LEA.HI.X R21, R147, R3.reuse, R148, 0x2, P2 ;  /* 0x000000039315c211 */ /* 0x080fe200010f1494 */
[----:B0-----:R-:W-:Y:S01]  /*252c0*/  VIADD R27, R225, 0xa8 ;  /* 0x000000a8e11b7836 */ /* 0x001fe20000000000 */
[----:B------:R-:W-:Y:S02]  /*252d0*/  ISETP.GE.AND P2, PT, R107, UR4, PT ;  /* 0x000000046b007c0c */ /* 0x000fe4000bf46270 */
[----:B------:R-:W-:Y:S01]  /*252e0*/  @!P5 LEA.HI.X R25, R145, R3, R146, 0x2, P6 ;  /* 0x000000039119d211 */ /* 0x000fe200030f1492 */
[----:B------:R0:W-:Y:S01]  /*252f0*/  @!P4 ST.E.64 desc[UR60][R20.64], R42 ;  /* 0x0000002a1400c985 */ /* 0x0001e2000c101b3c */
[----:B------:R-:W-:Y:S02]  /*25300*/  ISETP.GE.AND P3, PT, R105, UR4, PT ;  /* 0x0000000469007c0c */ /* 0x000fe4000bf66270 */
[----:B------:R-:W-:Y:S01]  /*25310*/  ISETP.GE.AND P4, PT, R103, UR4, PT ;  /* 0x0000000467007c0c */ /* 0x000fe2000bf86270 */
[----:B------:R4:W-:Y:S01]  /*25320*/  @!P5 ST.E.64 desc[UR60][R24.64], R46 ;  /* 0x0000002e1800d985 */ /* 0x0009e2000c101b3c */
[----:B------:R-:W-:-:S02]  /*25330*/  @!P0 LEA R4, P6, R143, R2, 0x2 ;  /* 0x000000028f048211 */ /* 0x000fc400078c10ff */
[-C--:B-1----:R-:W-:Y:S02]  /*25340*/  @!P1 LEA R6, P5, R141, R2.reuse, 0x2 ;  /* 0x000000028d069211 */ /* 0x082fe400078a10ff */
[-C--:B------:R-:W-:Y:S02]  /*25350*/  @!P0 LEA.HI.X R5, R143, R3.reuse, R144, 0x2, P6 ;  /* 0x000000038f058211 */ /* 0x080fe400030f1490 */
[-C--:B--2---:R-:W-:Y:S02]  /*25360*/  @!P2 LEA R12, P6, R107, R2.reuse, 0x2 ;  /* 0x000000026b0ca211 */ /* 0x084fe400078c10ff */
[-C--:B------:R-:W-:Y:S01]  /*25370*/  @!P1 LEA.HI.X R7, R141, R3.reuse, R142, 0x2, P5 ;  /* 0x000000038d079211 */ /* 0x080fe200028f148e */
[----:B------:R1:W-:Y:S01]  /*25380*/  @!P0 ST.E.64 desc[UR60][R4.64], R50 ;  /* 0x0000003204008985 */ /* 0x0003e2000c101b3c */
[----:B------:R-:W-:Y:S02]  /*25390*/  ISETP.GE.AND P5, PT, R101, UR4, PT ;  /* 0x0000000465007c0c */ /* 0x000fe4000bfa6270 */
[----:B------:R-:W-:Y:S01]  /*253a0*/  @!P2 LEA.HI.X R13, R107, R3, R140, 0x2, P6 ;  /* 0x000000036b0da211 */ /* 0x000fe200030f148c */
[----:B------:R2:W-:Y:S01]  /*253b0*/  @!P1 ST.E.64 desc[UR60][R6.64], R54 ;  /* 0x0000003606009985 */ /* 0x0005e2000c101b3c */
[----:B---3--:R-:W-:-:S02]  /*253c0*/  @!P3 LEA R14, P1, R105, R2, 0x2 ;  /* 0x00000002690eb211 */ /* 0x008fc400078210ff */
[-C--:B0-----:R-:W-:Y:S01]  /*253d0*/  @!P4 LEA R20, P0, R103, R2.reuse, 0x2 ;  /* 0x000000026714c211 */ /* 0x081fe200078010ff */
[----:B------:R0:W-:Y:S01]  /*253e0*/  @!P2 ST.E.64 desc[UR60][R12.64], R58 ;  /* 0x0000003a0c00a985 */ /* 0x0001e2000c101b3c */
[----:B------:R-:W-:Y:S02]  /*253f0*/  ISETP.GE.AND P2, PT, R99, UR4, PT ;  /* 0x0000000463007c0c */ /* 0x000fe4000bf46270 */
[-C--:B------:R-:W-:Y:S02]  /*25400*/  @!P3 LEA.HI.X R15, R105, R3.reuse, R106, 0x2, P1 ;  /* 0x00000003690fb211 */ /* 0x080fe400008f146a */
[----:B------:R-:W-:Y:S02]  /*25410*/  ISETP.GE.AND P1, PT, R97, UR4, PT ;  /* 0x0000000461007c0c */ /* 0x000fe4000bf26270 */
[----:B----4-:R-:W-:Y:S01]  /*25420*/  @!P5 LEA R24, P6, R101, R2, 0x2 ;  /* 0x000000026518d211 */ /* 0x010fe200078c10ff */
[----:B------:R3:W-:Y:S01]  /*25430*/  @!P3 ST.E.64 desc[UR60][R14.64], R62 ;  /* 0x0000003e0e00b985 */ /* 0x0007e2000c101b3c */
[----:B------:R-:W-:-:S02]  /*25440*/  @!P4 LEA.HI.X R21, R103, R3, R104, 0x2, P0 ;  /* 0x000000036715c211 */ /* 0x000fc400000f1468 */
[----:B------:R-:W-:Y:S02]  /*25450*/  @!P5 LEA.HI.X R25, R101, R3, R102, 0x2, P6 ;  /* 0x000000036519d211 */ /* 0x000fe400030f1466 */
[----:B------:R-:W-:Y:S01]  /*25460*/  ISETP.GE.AND P0, PT, R95, UR4, PT ;  /* 0x000000045f007c0c */ /* 0x000fe2000bf06270 */
[----:B------:R-:W-:Y:S01]  /*25470*/  @!P4 ST.E.64 desc[UR60][R20.64], R66 ;  /* 0x000000421400c985 */ /* 0x000fe2000c101b3c */
[----:B------:R-:W-:Y:S02]  /*25480*/  ISETP.GE.AND P3, PT, R93, UR4, PT ;  /* 0x000000045d007c0c */ /* 0x000fe4000bf66270 */
[-C--:B-1----:R-:W-:Y:S01]  /*25490*/  @!P2 LEA R4, P6, R99, R2.reuse, 0x2 ;  /* 0x000000026304a211 */ /* 0x082fe200078c10ff */
[----:B------:R1:W-:Y:S01]  /*254a0*/  @!P5 ST.E.64 desc[UR60][R24.64], R70 ;  /* 0x000000461800d985 */ /* 0x0003e2000c101b3c */
[----:B------:R-:W-:Y:S02]  /*254b0*/  ISETP.GE.AND P4, PT, R90, UR4, PT ;  /* 0x000000045a007c0c */ /* 0x000fe4000bf86270 */
[----:B--2---:R-:W-:-:S02]  /*254c0*/  @!P1 LEA R6, P5, R97, R2, 0x2 ;  /* 0x0000000261069211 */ /* 0x004fc400078a10ff */
[-C--:B------:R-:W-:Y:S02]  /*254d0*/  @!P2 LEA.HI.X R5, R99, R3.reuse, R100, 0x2, P6 ;  /* 0x000000036305a211 */ /* 0x080fe400030f1464 */
[-C--:B------:R-:W-:Y:S02]  /*254e0*/  @!P1 LEA.HI.X R7, R97, R3.reuse, R98, 0x2, P5 ;  /* 0x0000000361079211 */ /* 0x080fe400028f1462 */
[CC--:B0-----:R-:W-:Y:S01]  /*254f0*/  @!P0 LEA R12, P6, R95.reuse, R2.reuse, 0x2 ;  /* 0x000000025f0c8211 */ /* 0x0c1fe200078c10ff */
[----:B------:R0:W-:Y:S01]  /*25500*/  @!P2 ST.E.64 desc[UR60][R4.64], R74 ;  /* 0x0000004a0400a985 */ /* 0x0001e2000c101b3c */
[----:B------:R-:W-:Y:S02]  /*25510*/  ISETP.GE.AND P2, PT, R88, UR4, PT ;  /* 0x0000000458007c0c */ /* 0x000fe4000bf46270 */
[-C--:B------:R-:W-:Y:S01]  /*25520*/  @!P0 LEA.HI.X R13, R95, R3.reuse, R96, 0x2, P6 ;  /* 0x000000035f0d8211 */ /* 0x080fe200030f1460 */
[----:B------:R2:W-:Y:S01]  /*25530*/  @!P1 ST.E.64 desc[UR60][R6.64], R78 ;  /* 0x0000004e06009985 */ /* 0x0005e2000c101b3c */
[-C--:B---3--:R-:W-:Y:S01]  /*25540*/  @!P3 LEA R14, P1, R93, R2.reuse, 0x2 ;  /* 0x000000025d0eb211 */ /* 0x088fe200078210ff */
[----:B-1----:R-:W-:Y:S01]  /*25550*/  VIADD R25, R225, 0xb0 ;  /* 0x000000b0e1197836 */ /* 0x002fe20000000000 */
[----:B------:R-:W-:Y:S01]  /*25560*/  @!P4 LEA R20, P5, R90, R2, 0x2 ;  /* 0x000000025a14c211 */ /* 0x000fe200078a10ff */
[----:B------:R1:W-:Y:S01]  /*25570*/  @!P0 ST.E.64 desc[UR60][R12.64], R82 ;  /* 0x000000520c008985 */ /* 0x0003e2000c101b3c */
[----:B------:R-:W-:-:S02]  /*25580*/  @!P3 LEA.HI.X R15, R93, R3, R94, 0x2, P1 ;  /* 0x000000035d0fb211 */ /* 0x000fc400008f145e */
[----:B------:R-:W-:Y:S02]  /*25590*/  ISETP.GE.AND P1, PT, R237, UR4, PT ;  /* 0x00000004ed007c0c */ /* 0x000fe4000bf26270 */
[----:B------:R-:W-:Y:S01]  /*255a0*/  @!P4 LEA.HI.X R21, R90, R3, R91, 0x2, P5 ;  /* 0x000000035a15c211 */ /* 0x000fe200028f145b */
[----:B------:R3:W-:Y:S01]  /*255b0*/  @!P3 ST.E.64 desc[UR60][R14.64], R128 ;  /* 0x000000800e00b985 */ /* 0x0007e2000c101b3c */
[----:B------:R-:W-:Y:S02]  /*255c0*/  ISETP.GE.AND P0, PT, R235, UR4, PT ;  /* 0x00000004eb007c0c */ /* 0x000fe4000bf06270 */
[----:B0-----:R-:W-:Y:S01]  /*255d0*/  @!P2 LEA R4, P5, R88, R2, 0x2 ;  /* 0x000000025804a211 */ /* 0x001fe200078a10ff */
[----:B------:R0:W-:Y:S01]  /*255e0*/  @!P4 ST.E.64 desc[UR60][R20.64], R130 ;  /* 0x000000821400c985 */ /* 0x0001e2000c101b3c */
[----:B------:R-:W-:Y:S02]  /*255f0*/  ISETP.GE.AND P4, PT, R29, UR4, PT ;  /* 0x000000041d007c0c */ /* 0x000fe4000bf86270 */
[----:B------:R-:W-:-:S02]  /*25600*/  ISETP.GE.AND P3, PT, R27, UR4, PT ;  /* 0x000000041b007c0c */ /* 0x000fc4000bf66270 */
[----:B------:R-:W-:Y:S02]  /*25610*/  @!P2 LEA.HI.X R5, R88, R3, R89, 0x2, P5 ;  /* 0x000000035805a211 */ /* 0x000fe400028f1459 */
[----:B--2---:R-:W-:-:S03]  /*25620*/  @!P1 LEA R6, P6, R237, R2, 0x2 ;  /* 0x00000002ed069211 */ /* 0x004fc600078c10ff */
[-C--:B-1----:R-:W-:Y:S01]  /*25630*/  @!P0 LEA R12, P5, R235, R2.reuse, 0x2 ;  /* 0x00000002eb0c8211 */ /* 0x082fe200078a10ff */
[----:B------:R4:W-:Y:S01]  /*25640*/  @!P2 ST.E.64 desc[UR60][R4.64], R132 ;  /* 0x000000840400a985 */ /* 0x0009e2000c101b3c */
[-C--:B------:R-:W-:Y:S02]  /*25650*/  @!P1 LEA.HI.X R7, R237, R3.reuse, R86, 0x2, P6 ;  /* 0x00000003ed079211 */ /* 0x080fe400030f1456 */
[----:B------:R-:W-:Y:S02]  /*25660*/  ISETP.GE.AND P6, PT, R25, UR4, PT ;  /* 0x0000000419007c0c */ /* 0x000fe4000bfc6270 */
[----:B------:R-:W-:Y:S01]  /*25670*/  @!P0 LEA.HI.X R13, R235, R3, R8, 0x2, P5 ;  /* 0x00000003eb0d8211 */ /* 0x000fe200028f1408 */
[----:B------:R4:W-:Y:S01]  /*25680*/  @!P1 ST.E.64 desc[UR60][R6.64], R134 ;  /* 0x0000008606009985 */ /* 0x0009e2000c101b3c */
[----:B---3--:R-:W-:-:S03]  /*25690*/  @!P4 LEA R14, P5, R29, R2, 0x2 ;  /* 0x000000021d0ec211 */ /* 0x008fc600078a10ff */
[----:B------:R4:W-:Y:S01]  /*256a0*/  @!P0 ST.E.64 desc[UR60][R12.64], R136 ;  /* 0x000000880c008985 */ /* 0x0009e2000c101b3c */
[-C--:B------:R-:W-:Y:S02]  /*256b0*/  @!P4 LEA.HI.X R15, R29, R3.reuse, R0, 0x2, P5 ;  /* 0x000000031d0fc211 */ /* 0x080fe400028f1400 */
[----:B------:R-:W-:Y:S02]  /*256c0*/  SHF.R.S32.HI R0, RZ, 0x1f, R27 ;  /* 0x0000001fff007819 */ /* 0x000fe4000001141b */
[C---:B0-----:R-:W-:Y:S01]  /*256d0*/  @!P3 LEA R20, P5, R27.reuse, R2, 0x2 ;  /* 0x000000021b14b211 */ /* 0x041fe200078a10ff */
[----:B------:R4:W-:Y:S03]  /*256e0*/  @!P4 ST.E.64 desc[UR60][R14.64], R138 ;  /* 0x0000008a0e00c985 */ /* 0x0009e6000c101b3c */
[----:B------:R-:W-:Y:S02]  /*256f0*/  @!P3 LEA.HI.X R21, R27, R3, R0, 0x2, P5 ;  /* 0x000000031b15b211 */ /* 0x000fe400028f1400 */
[----:B------:R-:W-:-:S02]  /*25700*/  SHF.R.S32.HI R0, RZ, 0x1f, R25 ;  /* 0x0000001fff007819 */ /* 0x000fc40000011419 */
[----:B------:R-:W-:Y:S01]  /*25710*/  @!P6 LEA R24, P5, R25, R2, 0x2 ;  /* 0x000000021918e211 */ /* 0x000fe200078a10ff */
[----:B------:R4:W-:Y:S01]  /*25720*/  @!P3 ST.E.64 desc[UR60][R20.64], R110 ;  /* 0x0000006e1400b985 */ /* 0x0009e2000c101b3c */
[----:B------:R-:W-:Y:S02]  /*25730*/  IADD3 R27, R225, 0xb8, RZ ;  /* 0x000000b8e11b7810 */ /* 0x000fe40007ffe0ff */
[----:B------:R-:W-:Y:S02]  /*25740*/  @!P6 LEA.HI.X R25, R25, R3, R0, 0x2, P5 ;  /* 0x000000031919e211 */ /* 0x000fe400028f1400 */
[----:B------:R-:W-:-:S03]  /*25750*/  ISETP.GE.AND P0, PT, R27, UR4, PT ;  /* 0x000000041b007c0c */ /* 0x000fc6000bf06270 */
[----:B------:R4:W-:Y:S10]  /*25760*/  @!P6 ST.E.64 desc[UR60][R24.64], R114 ;  /* 0x000000721800e985 */ /* 0x0009f4000c101b3c */
[----:B------:R-:W-:Y:S05]  /*25770*/  @P0 BRA `(.L_x_5950) ;  /* 0x0000000c00680947 */ /* 0x000fea0003800000 */
[----:B------:R-:W-:Y:S02]  /*25780*/  LEA R2, P0, R27, R2, 0x2 ;  /* 0x000000021b027211 */ /* 0x000fe400078010ff */
[----:B------:R-:W-:-:S04]  /*25790*/  SHF.R.S32.HI R0, RZ, 0x1f, R27 ;  /* 0x0000001fff007819 */ /* 0x000fc8000001141b */
[----:B------:R-:W-:-:S05]  /*257a0*/  LEA.HI.X R3, R27, R3, R0, 0x2, P0 ;  /* 0x000000031b037211 */ /* 0x000fca00000f1400 */
[----:B------:R0:W-:Y:S01]  /*257b0*/  ST.E.64 desc[UR60][R2.64], R118 ;  /* 0x0000007602007985 */ /* 0x0001e2000c101b3c */
[----:B------:R-:W-:Y:S05]  /*257c0*/  BRA `(.L_x_5950) ;  /* 0x0000000c00547947 */ /* 0x000fea0003800000 */
.L_x_5941:
        /* <DEDUP_REMOVED lines=26> */
.L_x_5953:
[----:B------:R-:W2:Y:S01]  /*25970*/  LDL.LU R2, [R1+0x68] ;  /* 0x0000680001027983 */ /* 0x000ea20000300800 */
[----:B------:R-:W-:Y:S01]  /*25980*/  BSSY B1, `(.L_x_5954) ;  /* 0x0000035000017945 */ /* 0x000fe20003800000 */
[----:B------:R-:W-:Y:S02]  /*25990*/  SEL R33, R230, RZ, !P0 ;  /* 0x000000ffe6217207 */ /* 0x000fe40004000000 */
[----:B-----5:R-:W-:Y:S02]  /*259a0*/  SHF.R.S32.HI R26, RZ, 0x1f, R25 ;  /* 0x0000001fff1a7819 */ /* 0x020fe40000011419 */
[----:B--2---:R-:W-:Y:S01]  /*259b0*/  SEL R28, R2, RZ, !P0 ;  /* 0x000000ff021c7207 */ /* 0x004fe20004000000 */
        /* <DEDUP_REMOVED lines=11> */
[----:B------:R-:W-:-:S05]  /*25a70*/  SEL R24, R24, 0x978, P0 ;  /* 0x0000097818187807 */ /* 0x000fca0000000000 */
[----:B------:R-:W3:Y:S08]  /*25a80*/  LDC.64 R12, c[0x0][R24+0x220] ;  /* 0x00008800180c7b82 */ /* 0x000ef00000000a00 */
[----:B------:R-:W4:Y:S08]  /*25a90*/  LDC.64 R6, c[0x0][R24+0x218] ;  /* 0x0000860018067b82 */ /* 0x000f300000000a00 */
[----:B------:R-:W5:Y:S08]  /*25aa0*/  LDC.64 R14, c[0x0][R24+0x228] ;  /* 0x00008a00180e7b82 */ /* 0x000f700000000a00 */
[----:B-1----:R-:W1:Y:S08]  /*25ab0*/  @P1 LDC R8, c[0x0][0xbec] ;  /* 0x0002fb00ff081b82 */ /* 0x002e700000000800 */
[----:B------:R-:W0:Y:S08]  /*25ac0*/  LDC.64 R4, c[0x0][R24+0x210] ;  /* 0x0000840018047b82 */ /* 0x000e300000000a00 */
[----:B------:R-:W5:Y:S01]  /*25ad0*/  @P1 LDC R31, c[0x0][0xbf0] ;  /* 0x0002fc00ff1f1b82 */ /* 0x000f620000000800 */
[----:B-1----:R-:W-:-:S07]  /*25ae0*/  @P1 IMAD.HI.U32 R8, R35, R8, RZ ;  /* 0x0000000823081227 */ /* 0x002fce00078e00ff */
[----:B--2---:R-:W1:Y:S01]  /*25af0*/  @!P0 LDC R2, c[0x0][0xb50] ;  /* 0x0002d400ff028b82 */ /* 0x004e620000000800 */
[-C--:B---3--:R-:W-:Y:S02]  /*25b00*/  IMAD R13, R13, R33.reuse, RZ ;  /* 0x000000210d0d7224 */ /* 0x088fe400078e02ff */
[----:B------:R-:W-:-:S05]  /*25b10*/  IMAD.WIDE.U32 R20, R12, R33, RZ ;  /* 0x000000210c147225 */ /* 0x000fca00078e00ff */
[----:B------:R-:W2:Y:S01]  /*25b20*/  @!P0 LDC R3, c[0x0][0xb54] ;  /* 0x0002d500ff038b82 */ /* 0x000ea20000000800 */
[-C--:B----4-:R-:W-:Y:S02]  /*25b30*/  IMAD R29, R7, R228.reuse, RZ ;  /* 0x000000e4071d7224 */ /* 0x090fe400078e02ff */
[----:B------:R-:W-:Y:S01]  /*25b40*/  IMAD.WIDE.U32 R6, R6, R228, RZ ;  /* 0x000000e406067225 */ /* 0x000fe200078e00ff */
[----:B-----5:R-:W-:-:S03]  /*25b50*/  @P1 SHF.R.U32.HI R27, RZ, R31, R8 ;  /* 0x0000001fff1b1219 */ /* 0x020fc60000011608 */
[----:B------:R-:W-:Y:S01]  /*25b60*/  IMAD R31, R12, R28, R13 ;  /* 0x0000001c0c1f7224 */ /* 0x000fe200078e020d */
[----:B------:R-:W-:Y:S02]  /*25b70*/  SEL R13, R236, RZ, P0 ;  /* 0x000000ffec0d7207 */ /* 0x000fe40000000000 */
[----:B------:R-:W-:Y:S01]  /*25b80*/  IADD3 R29, R7, R29, RZ ;  /* 0x0000001d071d7210 */ /* 0x000fe20007ffe0ff */
[----:B------:R-:W-:Y:S01]  /*25b90*/  IMAD.MOV R12, RZ, RZ, -R27 ;  /* 0x000000ffff0c7224 */ /* 0x000fe200078e0a1b */
[----:B------:R-:W-:Y:S01]  /*25ba0*/  IADD3 R8, P1, P3, R20, R6, R25 ;  /* 0x0000000614087210 */ /* 0x000fe20007b3e019 */
[----:B------:R-:W-:Y:S02]  /*25bb0*/  IMAD.IADD R31, R21, 0x1, R31 ;  /* 0x00000001151f7824 */ /* 0x000fe400078e021f */
[----:B------:R-:W-:-:S04]  /*25bc0*/  IMAD.WIDE.U32 R6, R14, R13, RZ ;  /* 0x0000000d0e067225 */ /* 0x000fc800078e00ff */
[----:B------:R-:W-:Y:S02]  /*25bd0*/  IMAD R15, R15, R13, RZ ;  /* 0x0000000d0f0f7224 */ /* 0x000fe400078e02ff */
[----:B------:R-:W-:Y:S01]  /*25be0*/  IMAD R13, R37, R12, R35 ;  /* 0x0000000c250d7224 */ /* 0x000fe200078e0223 */
[----:B------:R-:W-:Y:S01]  /*25bf0*/  IADD3.X R12, R31, R29, R26, P1, P3 ;  /* 0x0000001d1f0c7210 */ /* 0x000fe20000fe641a */
[----:B------:R-:W-:Y:S01]  /*25c00*/  IMAD.IADD R15, R7, 0x1, R15 ;  /* 0x00000001070f7824 */ /* 0x000fe200078e020f */
[----:B------:R-:W-:Y:S01]  /*25c10*/  IADD3 R6, P0, P1, R27, R8, R6 ;  /* 0x000000081b067210 */ /* 0x000fe2000791e006 */
[----:B0-----:R-:W-:Y:S01]  /*25c20*/  IMAD R5, R5, R13, RZ ;  /* 0x0000000d05057224 */ /* 0x001fe200078e02ff */
[----:B------:R-:W-:-:S04]  /*25c30*/  SHF.R.S32.HI R27, RZ, 0x1f, R27 ;  /* 0x0000001fff1b7819 */ /* 0x000fc8000001141b */
[----:B------:R-:W-:Y:S02]  /*25c40*/  IADD3.X R7, R27, R12, R15, P0, P1 ;  /* 0x0000000c1b077210 */ /* 0x000fe400007e240f */
[----:B------:R-:W-:-:S05]  /*25c50*/  SHF.R.S32.HI R15, RZ, 0x1f, R13 ;  /* 0x0000001fff0f7819 */ /* 0x000fca000001140d */
[C---:B------:R-:W-:Y:S02]  /*25c60*/  IMAD R15, R4.reuse, R15, R5 ;  /* 0x0000000f040f7224 */ /* 0x040fe400078e0205 */
[----:B------:R-:W-:-:S04]  /*25c70*/  IMAD.WIDE.U32 R4, R4, R13, R6 ;  /* 0x0000000d04047225 */ /* 0x000fc800078e0006 */
[----:B------:R-:W-:Y:S01]  /*25c80*/  IMAD.IADD R5, R5, 0x1, R15 ;  /* 0x0000000105057824 */ /* 0x000fe200078e020f */
[----:B-1----:R-:W-:-:S04]  /*25c90*/  LEA R2, P0, R4, R2, 0x2 ;  /* 0x0000000204027211 */ /* 0x002fc800078010ff */
[----:B--2---:R-:W-:Y:S01]  /*25ca0*/  LEA.HI.X R3, R4, R3, R5, 0x2, P0 ;  /* 0x0000000304037211 */ /* 0x004fe200000f1405 */
[----:B------:R-:W-:-:S05]  /*25cb0*/  IMAD.MOV.U32 R5, RZ, RZ, -0x800000 ;  /* 0xff800000ff057424 */ /* 0x000fca00078e00ff */
[----:B------:R2:W-:Y:S03]  /*25cc0*/  STG.E desc[UR60][R2.64], R5 ;  /* 0x0000000502007986 */ /* 0x0005e6000c10193c */
.L_x_5955:
[----:B------:R-:W-:Y:S05]  /*25cd0*/  BSYNC B1 ;  /* 0x0000000000017941 */ /* 0x000fea0003800000 */
.L_x_5954:
        /* <DEDUP_REMOVED lines=16> */
[----:B------:R-:W-:Y:S02]  /*25de0*/  SHF.R.S32.HI R12, RZ, 0x3, R6 ;  /* 0x00000003ff0c7819 */ /* 0x000fe40000011406 */
[----:B------:R-:W-:Y:S01]  /*25df0*/  IADD3 R3, R3, R5, RZ ;  /* 0x0000000503037210 */ /* 0x000fe20007ffe0ff */
[----:B------:R-:W-:-:S04]  /*25e00*/  IMAD.IADD R21, R4, 0x1, -R21 ;  /* 0x0000000104157824 */ /* 0x000fc800078e0a15 */
[----:B------:R-:W-:Y:S02]  /*25e10*/  IMAD R4, R21, 0x20, R12 ;  /* 0x0000002015047824 */ /* 0x000fe400078e020c */
[----:B------:R-:W-:-:S04]  /*25e20*/  IMAD.WIDE.U32 R2, R228, UR4, R2 ;  /* 0x00000004e4027c25 */ /* 0x000fc8000f8e0002 */
[----:B-1----:R-:W-:Y:S02]  /*25e30*/  IMAD.IADD R8, R223, 0x1, R4 ;  /* 0x00000001df087824 */ /* 0x002fe400078e0204 */
[----:B------:R-:W-:Y:S01]  /*25e40*/  IMAD R3, R228, UR5, R3 ;  /* 0x00000005e4037c24 */ /* 0x000fe2000f8e0203 */
[----:B------:R-:W-:Y:S01]  /*25e50*/  ULDC.64 UR4, c[0x0][0xaf0] ;  /* 0x0002bc0000047ab9 */ /* 0x000fe20000000a00 */
[----:B--2---:R-:W-:-:S04]  /*25e60*/  @P0 IMAD.HI.U32 R4, R8, R7, RZ ;  /* 0x0000000708040227 */ /* 0x004fc800078e00ff */
[----:B------:R-:W-:Y:S02]  /*25e70*/  IMAD R6, R28, UR4, RZ ;  /* 0x000000041c067c24 */ /* 0x000fe4000f8e02ff */
[----:B------:R-:W-:Y:S01]  /*25e80*/  IMAD.MOV.U32 R5, RZ, RZ, R8 ;  /* 0x000000ffff057224 */ /* 0x000fe200078e0008 */
[----:B---3--:R-:W-:Y:S01]  /*25e90*/  @P0 SHF.R.U32.HI R5, RZ, R15, R4 ;  /* 0x0000000fff050219 */ /* 0x008fe20000011604 */
[C---:B------:R-:W-:Y:S02]  /*25ea0*/  IMAD R7, R33.reuse, UR5, R6 ;  /* 0x0000000521077c24 */ /* 0x040fe4000f8e0206 */
[----:B------:R-:W-:Y:S01]  /*25eb0*/  IMAD.WIDE.U32 R2, R33, UR4, R2 ;  /* 0x0000000421027c25 */ /* 0x000fe2000f8e0002 */
[----:B------:R-:W-:Y:S01]  /*25ec0*/  SHF.R.S32.HI R4, RZ, 0x1f, R5 ;  /* 0x0000001fff047819 */ /* 0x000fe20000011405 */
[----:B------:R-:W-:Y:S02]  /*25ed0*/  ULDC.64 UR4, c[0x0][0xae0] ;  /* 0x0002b80000047ab9 */ /* 0x000fe40000000a00 */
[----:B------:R-:W-:-:S02]  /*25ee0*/  IMAD.IADD R3, R3, 0x1, R7 ;  /* 0x0000000103037824 */ /* 0x000fc400078e0207 */
[----:B------:R-:W-:Y:S02]  /*25ef0*/  IMAD.MOV R7, RZ, RZ, -R5 ;  /* 0x000000ffff077224 */ /* 0x000fe400078e0a05 */
[----:B------:R-:W-:Y:S02]  /*25f00*/  IMAD R4, R4, UR4, RZ ;  /* 0x0000000404047c24 */ /* 0x000fe4000f8e02ff */
[----:B------:R-:W-:Y:S02]  /*25f10*/  IMAD R7, R13, R7, R8 ;  /* 0x000000070d077224 */ /* 0x000fe400078e0208 */
[----:B------:R-:W-:-:S04]  /*25f20*/  IMAD.WIDE.U32 R2, R5, UR4, R2 ;  /* 0x0000000405027c25 */ /* 0x000fc8000f8e0002 */
[----:B------:R-:W-:Y:S01]  /*25f30*/  IMAD R5, R5, UR5, R4 ;  /* 0x0000000505057c24 */ /* 0x000fe2000f8e0204 */
[----:B------:R-:W-:Y:S01]  /*25f40*/  SHF.R.S32.HI R4, RZ, 0x1f, R7 ;  /* 0x0000001fff047819 */ /* 0x000fe20000011407 */
[----:B------:R-:W-:Y:S01]  /*25f50*/  ULDC.64 UR4, c[0x0][0xad8] ;  /* 0x0002b60000047ab9 */ /* 0x000fe20000000a00 */
[----:B------:R-:W-:Y:S02]  /*25f60*/  IMAD.IADD R8, R12, 0x1, R223 ;  /* 0x000000010c087824 */ /* 0x000fe400078e02df */
[----:B------:R-:W-:Y:S01]  /*25f70*/  IADD3 R3, R3, R5, RZ ;  /* 0x0000000503037210 */ /* 0x000fe20007ffe0ff */
[----:B------:R-:W-:Y:S02]  /*25f80*/  IMAD R6, R4, UR4, RZ ;  /* 0x0000000404067c24 */ /* 0x000fe4000f8e02ff */
[----:B------:R-:W-:Y:S02]  /*25f90*/  IMAD R13, R0, R13, RZ ;  /* 0x0000000d000d7224 */ /* 0x000fe400078e02ff */
        /* <DEDUP_REMOVED lines=13> */
[----:B------:R-:W-:Y:S01]  /*26070*/  IADD3 R15, R21, 0x80, RZ ;  /* 0x00000080150f7810 */ /* 0x000fe20007ffe0ff */
[----:B------:R1:W2:Y:S01]  /*26080*/  SHFL.IDX PT, R2, R4, RZ, 0x181f ;  /* 0x00181fff04027589 */ /* 0x0002a200000e0000 */
[----:B------:R-:W-:Y:S02]  /*26090*/  SHF.R.S32.HI R14, RZ, 0x1f, R21 ;  /* 0x0000001fff0e7819 */ /* 0x000fe40000011415 */
[----:B------:R-:W-:Y:S01]  /*260a0*/  SHF.R.S32.HI R6, RZ, 0x1f, R7 ;  /* 0x0000001fff067819 */ /* 0x000fe20000011407 */
[----:B------:R1:W3:Y:S01]  /*260b0*/  SHFL.IDX PT, R0, R5, RZ, 0x181f ;  /* 0x00181fff05007589 */ /* 0x0002e200000e0000 */
[----:B------:R-:W-:Y:S01]  /*260c0*/  SHF.R.S32.HI R12, RZ, 0x1f, R15 ;  /* 0x0000001fff0c7819 */ /* 0x000fe2000001140f */
[----:B------:R-:W-:Y:S06]  /*260d0*/  @P2 BRA `(.L_x_5957) ;  /* 0x0000000000342947 */ /* 0x000fec0003800000 */
[----:B------:R-:W-:Y:S02]  /*260e0*/  ULDC UR4, c[0x0][0xac8] ;  /* 0x0002b20000047ab9 */ /* 0x000fe40000000800 */
[----:B------:R-:W-:Y:S02]  /*260f0*/  ISETP.GE.AND P4, PT, R21, UR4, PT ;  /* 0x0000000415007c0c */ /* 0x000fe4000bf86270 */
[----:B------:R-:W-:Y:S02]  /*26100*/  ISETP.GE.AND P3, PT, R7, UR4, PT ;  /* 0x0000000407007c0c */ /* 0x000fe4000bf66270 */
[----:B------:R-:W-:-:S09]  /*26110*/  ISETP.GE.AND P2, PT, R15, UR4, PT ;  /* 0x000000040f007c0c */ /* 0x000fd2000bf46270 */
[-C--:B--2---:R-:W-:Y:S02]  /*26120*/  @!P4 LEA R24, P6, R21, R2.reuse, 0x1 ;  /* 0x000000021518c211 */ /* 0x084fe400078c08ff */
[----:B------:R-:W-:Y:S02]  /*26130*/  @!P3 LEA R26, P5, R7, R2, 0x1 ;  /* 0x00000002071ab211 */ /* 0x000fe400078a08ff */
[----:B---3--:R-:W-:Y:S02]  /*26140*/  @!P4 LEA.HI.X R25, R21, R0, R14, 0x1, P6 ;  /* 0x000000001519c211 */ /* 0x008fe400030f0c0e */
[----:B------:R-:W-:Y:S02]  /*26150*/  @!P2 LEA R2, P6, R15, R2, 0x1 ;  /* 0x000000020f02a211 */ /* 0x000fe400078c08ff */
[-C--:B------:R-:W-:Y:S01]  /*26160*/  @!P3 LEA.HI.X R27, R7, R0.reuse, R6, 0x1, P5 ;  /* 0x00000000071bb211 */ /* 0x080fe200028f0c06 */
[----:B------:R4:W-:Y:S01]  /*26170*/  @!P4 ST.E.128 desc[UR60][R24.64], RZ ;  /* 0x000000ff1800c985 */ /* 0x0009e2000c101d3c */
[----:B------:R-:W-:-:S03]  /*26180*/  @!P2 LEA.HI.X R3, R15, R0, R12, 0x1, P6 ;  /* 0x000000000f03a211 */ /* 0x000fc600030f0c0c */
[----:B------:R4:W-:Y:S04]  /*26190*/  @!P3 ST.E.128 desc[UR60][R26.64], RZ ;  /* 0x000000ff1a00b985 */ /* 0x0009e8000c101d3c */
[----:B------:R4:W-:Y:S02]  /*261a0*/  @!P2 ST.E.128 desc[UR60][R2.64], RZ ;  /* 0x000000ff0200a985 */ /* 0x0009e4000c101d3c */
.L_x_5957:
[----:B------:R-:W-:Y:S05]  /*261b0*/  BSYNC B1 ;  /* 0x0000000000017941 */ /* 0x000fea0003800000 */
.L_x_5956:
[----:B---3--:R3:W0:Y:S01]  /*261c0*/  SHFL.IDX PT, R0, R5, 0x1, 0x181f ;  /* 0x00381f0005007f89 */ /* 0x00862200000e0000 */
[----:B------:R-:W-:Y:S03]  /*261d0*/  BSSY B1, `(.L_x_5958) ;  /* 0x0000010000017945 */ /* 0x000fe60003800000 */
[----:B--2-4-:R3:W2:Y:S01]  /*261e0*/  SHFL.IDX PT, R2, R4, 0x1, 0x181f ;  /* 0x00381f0004027f89 */ /* 0x0146a200000e0000 */
[----:B------:R-:W-:Y:S05]  /*261f0*/  @P0 BRA `(.L_x_5959) ;  /* 0x0000000000340947 */ /* 0x000fea0003800000 */
[----:B------:R-:W-:Y:S02]  /*26200*/  ULDC UR4, c[0x0][0xac8] ;  /* 0x0002b20000047ab9 */ /* 0x000fe40000000800 */
        /* <DEDUP_REMOVED lines=12> */
.L_x_5959:
[----:B------:R-:W-:Y:S05]  /*262d0*/  BSYNC B1 ;  /* 0x0000000000017941 */ /* 0x000fea0003800000 */
.L_x_5958:
[----:B0-----:R0:W0:Y:S01]  /*262e0*/  SHFL.IDX PT, R0, R5, 0x2, 0x181f ;  /* 0x00581f0005007f89 */ /* 0x00102200000e0000 */
[----:B------:R-:W-:Y:S03]  /*262f0*/  BSSY B1, `(.L_x_5960) ;  /* 0x0000010000017945 */ /* 0x000fe60003800000 */
[----:B--2-4-:R2:W4:Y:S01]  /*26300*/  SHFL.IDX PT, R2, R4, 0x2, 0x181f ;  /* 0x00581f0004027f89 */ /* 0x01452200000e0000 */
        /* <DEDUP_REMOVED lines=14> */
.L_x_5961:
[----:B------:R-:W-:Y:S05]  /*263f0*/  BSYNC B1 ;  /* 0x0000000000017941 */ /* 0x000fea0003800000 */
.L_x_5960:
[----:B0-----:R-:W-:Y:S01]  /*26400*/  VIADD R0, R8, 0x60 ;  /* 0x0000006008007836 */ /* 0x001fe20000000000 */
[----:B-1-3--:R-:W0:Y:S04]  /*26410*/  SHFL.IDX PT, R5, R5, 0x3, 0x181f ;  /* 0x00781f0005057f89 */ /* 0x00ae2800000e0000 */
[----:B------:R-:W-:Y:S01]  /*26420*/  ISETP.GE.AND P0, PT, R0, R13, PT ;  /* 0x0000000d0000720c */ /* 0x000fe20003f06270 */
[----:B----4-:R1:W3:-:S12]  /*26430*/  SHFL.IDX PT, R2, R4, 0x3, 0x181f ;  /* 0x00781f0004027f89 */ /* 0x0102d800000e0000 */
[----:B-1----:R-:W-:Y:S05]  /*26440*/  @P0 BRA `(.L_x_5950) ;  /* 0x0000000000340947 */ /* 0x002fea0003800000 */
        /* <DEDUP_REMOVED lines=13> */
.L_x_5950:
[----:B------:R-:W-:Y:S05]  /*26520*/  BSYNC B0 ;  /* 0x0000000000007941 */ /* 0x000fea0003800000 */
.L_x_5940:
[----:B------:R-:W-:Y:S02]  /*26530*/  ULDC UR4, c[0x0][0xc3c] ;  /* 0x00030f0000047ab9 */ /* 0x000fe40000000800 */
[----:B-1----:R-:W-:-:S13]  /*26540*/  ISETP.GE.AND P0, PT, R11, UR4, PT ;  /* 0x000000040b007c0c */ /* 0x002fda000bf06270 */
[----:B------:R-:W-:Y:S05]  /*26550*/  @!P0 BRA `(.L_x_5962) ;  /* 0xfffffdac00548947 */ /* 0x000fea000383ffff */
[----:B------:R-:W-:Y:S05]  /*26560*/  BRA `(.L_x_5731) ;  /* 0x00000090002c7947 */ /* 0x000fea0003800000 */
.L_x_5729:
        /* <DEDUP_REMOVED lines=20> */
.L_x_5963:
[----:B------:R-:W-:Y:S01]  /*266b0*/  LOP3.LUT R0, R6, 0x1f, RZ, 0xc0, !PT ;  /* 0x0000001f06007812 */ /* 0x000fe200078ec0ff */
[----:B------:R-:W-:Y:S01]  /*266c0*/  ULDC UR4, c[0x0][0xc3c] ;  /* 0x00030f0000047ab9 */ /* 0x000fe20000000800 */
[----:B------:R-:W-:Y:S01]  /*266d0*/  IMAD.MOV.U32 R8, RZ, RZ, RZ ;  /* 0x000000ffff087224 */ /* 0x000fe200078e00ff */
        /* <DEDUP_REMOVED lines=40> */
.L_x_5967:
        /* <DEDUP_REMOVED lines=12> */
[----:B------:R-:W-:Y:S01]  /*26a20*/  MOV R8, RZ ;  /* 0x000000ff00087202 */ /* 0x000fe20000000f00 */
        /* <DEDUP_REMOVED lines=25> */
[----:B------:R-:W-:-:S07]  /*26bc0*/  MOV R5, R2 ;  /* 0x0000000200057202 */ /* 0x000fce0000000f00 */
.L_x_5965:
        /* <DEDUP_REMOVED lines=12> */
.L_x_5968:
        /* <DEDUP_REMOVED lines=16> */
[----:B------:R-:W-:Y:S01]  /*26d90*/  IMAD R11, R2, R7, RZ ;  /* 0x00000007020b7224 */ /* 0x000fe200078e02ff */
[----:B------:R-:W-:-:S05]  /*26da0*/  MOV R2, RZ ;  /* 0x000000ff00027202 */ /* 0x000fca0000000f00 */
        /* <DEDUP_REMOVED lines=38> */
[----:B------:R-:W-:-:S04]  /*27010*/  @!P1 LOP3.LUT R7, RZ, R8, RZ, 0x33, !PT ;  /* 0x00000008ff079212 */ /* 0x000fc800078e33ff */
[----:B------:R-:W-:Y:S01]  /*27020*/  IADD3 R3, -R7, RZ, RZ ;  /* 0x000000ff07037210 */ /* 0x000fe20007ffe1ff */
[----:B------:R-:W-:-:S04]  /*27030*/  IMAD R7, R8, 0x1000000, R7 ;  /* 0x0100000008077824 */ /* 0x000fc800078e0207 */
[----:B------:R-:W-:-:S04]  /*27040*/  IMAD R8, R8, R3, R10 ;  /* 0x0000000308087224 */ /* 0x000fc800078e020a */
[----:B------:R-:W-:-:S05]  /*27050*/  IMAD R3, R8, 0x10000, R7 ;  /* 0x0001000008037824 */ /* 0x000fca00078e0207 */
[----:B------:R0:W-:Y:S01]  /*27060*/  STL [R1+0x8], R3 ;  /* 0x0000080301007387 */ /* 0x0001e20000100800 */
[----:B------:R-:W-:Y:S05]  /*27070*/  BRA `(.L_x_5970) ;  /* 0x0000000000f47947 */ /* 0x000fea0003800000 */
.L_x_5969:
[----:B-1----:R-:W1:Y:S02]  /*27080*/  LDC.64 R2, c[0x0][0xc90] ;  /* 0x00032400ff027b82 */ /* 0x002e640000000a00 */
        /* <DEDUP_REMOVED lines=14> */
[----:B------:R-:W-:Y:S01]  /*27170*/  IMAD.HI.U32 R2, R2, R13, RZ ;  /* 0x0000000d02027227 */ /* 0x000fe200078e00ff */
[----:B------:R-:W-:-:S05]  /*27180*/  IADD3 R3, RZ, -R3, RZ ;  /* 0x80000003ff037210 */ /* 0x000fca0007ffe0ff */
        /* <DEDUP_REMOVED lines=11> */
[----:B------:R-:W-:Y:S01]  /*27240*/  IMAD R9, R7, R2, RZ ;  /* 0x0000000207097224 */ /* 0x000fe200078e02ff */
[----:B------:R-:W-:-:S03]  /*27250*/  IADD3 R2, -R2, RZ, RZ ;  /* 0x000000ff02027210 */ /* 0x000fc60007ffe1ff */
[----:B------:R-:W-:Y:S02]  /*27260*/  IMAD.MOV R10, RZ, RZ, -R9 ;  /* 0x000000ffff0a7224 */ /* 0x000fe400078e0a09 */
[----:B------:R-:W-:Y:S02]  /*27270*/  IMAD R8, R8, R2, R5 ;  /* 0x0000000208087224 */ /* 0x000fe400078e0205 */
[----:B------:R-:W-:Y:S01]  /*27280*/  IMAD.MOV.U32 R2, RZ, RZ, RZ ;  /* 0x000000ffff027224 */ /* 0x000fe200078e00ff */
[----:B------:R-:W-:Y:S02]  /*27290*/  VIADDMNMX R7, R10, UR5, R7, PT ;  /* 0x000000050a077c46 */ /* 0x000fe4000b800107 */
[----:B------:R-:W-:Y:S02]  /*272a0*/  IADD3 R9, R9, 0x1000000, R8 ;  /* 0x0100000009097810 */ /* 0x000fe40007ffe008 */
        /* <DEDUP_REMOVED lines=20> */
[----:B------:R-:W-:-:S06]  /*273f0*/  @P0 IADD3 R2, R2, 0x1, RZ ;  /* 0x0000000102020810 */ /* 0x000fcc0007ffe0ff */
[----:B------:R-:W-:Y:S01]  /*27400*/  @!P2 IMAD.MOV R2, RZ, RZ, -R2 ;  /* 0x000000ffff02a224 */ /* 0x000fe200078e0a02 */
[----:B------:R-:W-:Y:S01]  /*27410*/  @!P1 LOP3.LUT R2, RZ, R7, RZ, 0x33, !PT ;  /* 0x00000007ff029212 */ /* 0x000fe200078e33ff */
[----:B------:R-:W-:-:S04]  /*27420*/  IMAD.MOV R7, RZ, RZ, -R7 ;  /* 0x000000ffff077224 */ /* 0x000fc800078e0a07 */
[----:B------:R-:W-:-:S05]  /*27430*/  IMAD R3, R2, R7, R9 ;  /* 0x0000000702037224 */ /* 0x000fca00078e0209 */
[----:B------:R1:W-:Y:S02]  /*27440*/  STL [R1+0x8], R3 ;  /* 0x0000080301007387 */ /* 0x0003e40000100800 */
.L_x_5970:
[----:B01----:R-:W-:-:S05]  /*27450*/  LOP3.LUT R3, RZ, R2, RZ, 0x33, !PT ;  /* 0x00000002ff037212 */ /* 0x003fca00078e33ff */
[----:B------:R-:W-:-:S05]  /*27460*/  IMAD.IADD R2, R4, 0x1, R3 ;  /* 0x0000000104027824 */ /* 0x000fca00078e0203 */
[----:B------:R1:W-:Y:S01]  /*27470*/  STL [R1+0x4], R2 ;  /* 0x0000040201007387 */ /* 0x0003e20000100800 */
[----:B------:R-:W-:Y:S05]  /*27480*/  BRA `(.L_x_5971) ;  /* 0x0000000000107947 */ /* 0x000fea0003800000 */
.L_x_5966:
[----:B------:R-:W-:Y:S01]  /*27490*/  IMAD.U32 R2, RZ, RZ, UR6 ;  /* 0x00000006ff027e24 */ /* 0x000fe2000f8e00ff */
[----:B------:R0:W-:Y:S04]  /*274a0*/  STL [R1+0x4], RZ ;  /* 0x000004ff01007387 */ /* 0x0001e80000100800 */
[----:B------:R0:W-:Y:S04]  /*274b0*/  STL [R1+0x8], RZ ;  /* 0x000008ff01007387 */ /* 0x0001e80000100800 */
[----:B------:R0:W-:Y:S02]  /*274c0*/  STL [R1], R2 ;  /* 0x0000000201007387 */ /* 0x0001e40000100800 */
.L_x_5971:
        /* <DEDUP_REMOVED lines=10> */
.L_x_5964:
[----:B--2---:R-:W2:Y:S01]  /*27570*/  LDL R0, [R1+0xc] ;  /* 0x00000c0001007983 */ /* 0x004ea20000100800 */
[----:B------:R-:W-:Y:S01]  /*27580*/  ULDC UR4, c[0x0][0xc3c] ;  /* 0x00030f0000047ab9 */ /* 0x000fe20000000800 */
[----:B------:R-:W-:Y:S02]  /*27590*/  MOV R19, RZ ;  /* 0x000000ff00137202 */ /* 0x000fe40000000f00 */
        /* <DEDUP_REMOVED lines=13> */
[----:B01----:R-:W-:Y:S01]  /*27670*/  IMAD.SHL.U32 R2, R5, 0x8, RZ ;  /* 0x0000000805027824 */ /* 0x003fe200078e00ff */
[----:B------:R-:W-:Y:S01]  /*27680*/  ULDC.64 UR36, c[0x0][0x198] ;  /* 0x0000660000247ab9 */ /* 0x000fe20000000a00 */
        /* <DEDUP_REMOVED lines=33> */
.L_x_6126:
[----:B------:R-:W2:Y:S01]  /*278a0*/  LDL R0, [R1+0xc] ;  /* 0x00000c0001007983 */ /* 0x000ea20000100800 */
[----:B-1----:R-:W2:Y:S01]  /*278b0*/  LDC.64 R2, c[0x0][0xc88] ;  /* 0x00032200ff027b82 */ /* 0x002ea20000000a00 */
[----:B------:R-:W-:Y:S05]  /*278c0*/  YIELD ;  /* 0x0000000000007946 */ /* 0x000fea0003800000 */
[----:B------:R-:W-:Y:S01]  /*278d0*/  ULDC.64 UR4, c[0x0][0xa28] ;  /* 0x00028a0000047ab9 */ /* 0x000fe20000000a00 */
[----:B------:R-:W-:Y:S01]  /*278e0*/  ULDC.64 UR10, c[0x0][0xa18] ;  /* 0x00028600000a7ab9 */ /* 0x000fe20000000a00 */
[----:B------:R-:W-:Y:S01]  /*278f0*/  ISETP.NE.U32.AND P0, PT, RZ, UR4, PT ;  /* 0x00000004ff007c0c */ /* 0x000fe2000bf05070 */
[----:B------:R-:W-:Y:S01]  /*27900*/  ULDC.64 UR6, c[0x0][0xa08] ;  /* 0x0002820000067ab9 */ /* 0x000fe20000000a00 */
[----:B--2---:R-:W-:Y:S01]  /*27910*/  IMAD.WIDE R2, R0, 0x4, R2 ;  /* 0x0000000400027825 */ /* 0x004fe200078e0202 */
[----:B------:R-:W-:-:S04]  /*27920*/  ULDC.64 UR8, c[0x0][0xa10] ;  /* 0x0002840000087ab9 */ /* 0x000fc80000000a00 */
[----:B0-----:R-:W2:Y:S01]  /*27930*/  LDG.E R4, desc[UR60][R2.64] ;  /* 0x0000003c02047981 */ /* 0x001ea2000c1e1900 */
[----:B------:R-:W-:Y:S01]  /*27940*/  ISETP.NE.AND.EX P0, PT, RZ, UR5, PT, P0 ;  /* 0x00000005ff007c0c */ /* 0x000fe2000bf05300 */
[----:B------:R-:W-:Y:S01]  /*27950*/  IMAD.MOV.U32 R0, RZ, RZ, RZ ;  /* 0x000000ffff007224 */ /* 0x000fe200078e00ff */
[----:B------:R-:W-:-:S04]  /*27960*/  ISETP.NE.U32.AND P3, PT, RZ, UR10, PT ;  /* 0x0000000aff007c0c */ /* 0x000fc8000bf65070 */
[----:B------:R-:W-:Y:S01]  /*27970*/  ISETP.NE.AND.EX P3, PT, RZ, UR11, PT, P3 ;  /* 0x0000000bff007c0c */ /* 0x000fe2000bf65330 */
[----:B------:R-:W-:Y:S01]  /*27980*/  IMAD.MOV.U32 R12, RZ, RZ, RZ ;  /* 0x000000ffff0c7224 */ /* 0x000fe200078e00ff */
[----:B--2---:R-:W-:Y:S01]  /*27990*/  SHF.R.S32.HI R5, RZ, 0x1f, R4 ;  /* 0x0000001fff057819 */ /* 0x004fe20000011404 */
[----:B------:R-:W-:-:S04]  /*279a0*/  IMAD.SHL.U32 R15, R4, 0x4, RZ ;  /* 0x00000004040f7824 */ /* 0x000fc800078e00ff */
        /* <DEDUP_REMOVED lines=29> */
[----:B-1----:R-:W-:Y:S01]  /*27b80*/  MOV R12, UR4 ;  /* 0x00000004000c7c02 */ /* 0x002fe20008000f00 */
        /* <DEDUP_REMOVED lines=15> */
[----:B------:R-:W2:Y:S04]  /*27c80*/  LDG.E R12, desc[UR60][R2.64] ;  /* 0x0000003c020c7981 */ /* 0x000ea8000c1e1900 */
[----:B------:R-:W2:Y:S02]  /*27c90*/  LDG.E R2, desc[UR60][R2.64+0x4] ;  /* 0x0000043c02027981 */ /* 0x000ea4000c1e1900 */
[----:B--2--5:R-:W-:-:S05]  /*27ca0*/  IMAD.IADD R13, R2, 0x1, -R12 ;  /* 0x00000001020d7824 */ /* 0x024fca00078e0a0c */
[----:B------:R0:W-:Y:S02]  /*27cb0*/  STL [R1+0x50], R13 ;  /* 0x0000500d01007387 */ /* 0x0001e40000100800 */
.L_x_5973:
        /* <DEDUP_REMOVED lines=14> */
[----:B-1----:R-:W-:-:S04]  /*27da0*/  IADD3 R2, P1, R15, UR4, RZ ;  /* 0x000000040f027c10 */ /* 0x002fc8000ff3e0ff */
[----:B------:R-:W-:-:S05]  /*27db0*/  IADD3.X R3, R14, UR5, RZ, P1, !PT ;  /* 0x000000050e037c10 */ /* 0x000fca0008ffe4ff */
[----:B------:R2:W5:Y:S01]  /*27dc0*/  LDG.E R8, desc[UR60][R2.64] ;  /* 0x0000003c02087981 */ /* 0x000562000c1e1900 */
[----:B------:R-:W-:Y:S05]  /*27dd0*/  BRA `(.L_x_5975) ;  /* 0x0000000000107947 */ /* 0x000fea0003800000 */
.L_x_5974:
[----:B------:R-:W-:Y:S05]  /*27de0*/  @!P2 BRA `(.L_x_5975) ;  /* 0x00000000000ca947 */ /* 0x000fea0003800000 */
[----:B------:R-:W2:Y:S04]  /*27df0*/  LDG.E R8, desc[UR60][R6.64] ;  /* 0x0000003c06087981 */ /* 0x000ea8000c1e1900 */
[----:B------:R-:W2:Y:S02]  /*27e00*/  LDG.E R6, desc[UR60][R6.64+0x4] ;  /* 0x0000043c06067981 */ /* 0x000ea4000c1e1900 */
[----:B--2---:R-:W-:-:S07]  /*27e10*/  IMAD.IADD R8, R6, 0x1, -R8 ;  /* 0x0000000106087824 */ /* 0x004fce00078e0a08 */
.L_x_5975:
[----:B-12---:R-:W2:Y:S01]  /*27e20*/  @P0 LDG.E R2, desc[UR60][R4.64] ;  /* 0x0000003c04020981 */ /* 0x006ea2000c1e1900 */
[----:B------:R-:W1:Y:S03]  /*27e30*/  LDC R3, c[0x0][0x448] ;  /* 0x00011200ff037b82 */ /* 0x000e660000000800 */
[----:B------:R-:W3:Y:S04]  /*27e40*/  LDL R6, [R1+0x4] ;  /* 0x0000040001067983 */ /* 0x000ee80000100800 */
[----:B------:R4:W2:Y:S01]  /*27e50*/  @P0 LDG.E R4, desc[UR60][R4.64+0x4] ;  /* 0x0000043c04040981 */ /* 0x0008a2000c1e1900 */
[----:B-1----:R-:W-:-:S13]  /*27e60*/  ISETP.NE.AND P1, PT, R3, 0x1, PT ;  /* 0x000000010300780c */ /* 0x002fda0003f25270 */
[----:B------:R-:W1:Y:S08]  /*27e70*/  @P1 LDC R3, c[0x0][0x44c] ;  /* 0x00011300ff031b82 */ /* 0x000e700000000800 */
[----:B----4-:R-:W4:Y:S01]  /*27e80*/  @P1 LDC R5, c[0x0][0x450] ;  /* 0x00011400ff051b82 */ /* 0x010f220000000800 */
[----:B-----5:R-:W-:Y:S01]  /*27e90*/  IMAD.IADD R7, R8, 0x1, -R0 ;  /* 0x0000000108077824 */ /* 0x020fe200078e0a00 */
[----:B------:R-:W-:-:S05]  /*27ea0*/  LOP3.LUT R11, R17, 0xff, RZ, 0xc0, !PT ;  /* 0x000000ff110b7812 */ /* 0x000fca00078ec0ff */
[----:B------:R0:W-:Y:S01]  /*27eb0*/  STL [R1+0x60], R11 ;  /* 0x0000600b01007387 */ /* 0x0001e20000100800 */
[----:B------:R-:W-:Y:S01]  /*27ec0*/  BSSY B0, `(.L_x_5976) ;  /* 0x0000034000007945 */ /* 0x000fe20003800000 */
[----:B------:R-:W-:Y:S02]  /*27ed0*/  SHF.R.U32.HI R17, RZ, 0x10, R17 ;  /* 0x00000010ff117819 */ /* 0x000fe40000011611 */
[----:B--2---:R-:W-:Y:S01]  /*27ee0*/  @P0 IADD3 R9, -R2, R4, RZ ;  /* 0x0000000402090210 */ /* 0x004fe20007ffe1ff */
[----:B---3--:R-:W-:-:S04]  /*27ef0*/  IMAD.SHL.U32 R2, R6, 0x80, RZ ;  /* 0x0000008006027824 */ /* 0x008fc800078e00ff */
[----:B------:R-:W-:-:S04]  /*27f00*/  VIADD R2, R2, 0x7f ;  /* 0x0000007f02027836 */ /* 0x000fc80000000000 */
[----:B-1----:R-:W-:-:S04]  /*27f10*/  @P1 IMAD.HI.U32 R0, R2, R3, RZ ;  /* 0x0000000302001227 */ /* 0x002fc800078e00ff */
[----:B------:R-:W-:Y:S01]  /*27f20*/  IMAD.MOV.U32 R4, RZ, RZ, R2 ;  /* 0x000000ffff047224 */ /* 0x000fe200078e0002 */
[----:B----4-:R-:W-:Y:S01]  /*27f30*/  @P1 SHF.R.U32.HI R4, RZ, R5, R0 ;  /* 0x00000005ff041219 */ /* 0x010fe20000011600 */
[----:B------:R-:W-:Y:S02]  /*27f40*/  IMAD.IADD R0, R7, 0x1, R9 ;  /* 0x0000000107007824 */ /* 0x000fe400078e0209 */
[----:B------:R-:W-:-:S03]  /*27f50*/  IMAD.MOV.U32 R2, RZ, RZ, RZ ;  /* 0x000000ffff027224 */ /* 0x000fc600078e00ff */
[C---:B------:R-:W-:Y:S02]  /*27f60*/  IADD3 R3, R0.reuse, 0x6f, RZ ;  /* 0x0000006f00037810 */ /* 0x040fe40007ffe0ff */
[----:B------:R-:W-:-:S03]  /*27f70*/  IADD3 R21, R0, 0x70, -R13 ;  /* 0x0000007000157810 */ /* 0x000fc60007ffe80d */
[----:B------:R-:W-:-:S04]  /*27f80*/  IMAD.HI R5, R3, -0x6db6db6d, R2 ;  /* 0x9249249303057827 */ /* 0x000fc800078e0202 */
[----:B------:R-:W-:-:S04]  /*27f90*/  IMAD.IADD R3, R21, 0x1, R4 ;  /* 0x0000000115037824 */ /* 0x000fc800078e0204 */
[----:B------:R-:W-:Y:S01]  /*27fa0*/  IMAD.HI R2, R3, -0x6db6db6d, R2 ;  /* 0x9249249303027827 */ /* 0x000fe200078e0202 */
[----:B------:R-:W-:-:S04]  /*27fb0*/  SHF.R.U32.HI R20, RZ, 0x1f, R5 ;  /* 0x0000001fff147819 */ /* 0x000fc80000011605 */
[----:B------:R-:W-:Y:S02]  /*27fc0*/  SHF.R.U32.HI R6, RZ, 0x1f, R2 ;  /* 0x0000001fff067819 */ /* 0x000fe40000011602 */
[----:B------:R-:W-:Y:S02]  /*27fd0*/  LEA.HI.SX32 R20, R5, R20, 0x1a ;  /* 0x0000001405147211 */ /* 0x000fe400078fd2ff */
[----:B------:R-:W-:-:S04]  /*27fe0*/  LEA.HI.SX32 R6, R2, R6, 0x1a ;  /* 0x0000000602067211 */ /* 0x000fc800078fd2ff */
[----:B------:R-:W-:-:S04]  /*27ff0*/  VIMNMX R6, R20, R6, PT ;  /* 0x0000000614067248 */ /* 0x000fc80003fe0100 */
[----:B------:R-:W-:Y:S01]  /*28000*/  ISETP.GE.AND P1, PT, R6, 0x1, PT ;  /* 0x000000010600780c */ /* 0x000fe20003f26270 */
[----:B------:R-:W-:-:S12]  /*28010*/  IMAD.MOV.U32 R0, RZ, RZ, RZ ;  /* 0x000000ffff007224 */ /* 0x000fd800078e00ff */
        /* <DEDUP_REMOVED lines=11> */
[----:B------:R-:W-:Y:S01]  /*280d0*/  ISETP.GE.AND P1, PT, R4, RZ, PT ;  /* 0x000000ff0400720c */ /* 0x000fe20003f26270 */
[----:B-1----:R-:W-:-:S04]  /*280e0*/  IMAD.MOV R4, RZ, RZ, -R5 ;  /* 0x000000ffff047224 */ /* 0x002fc800078e0a05 */
[----:B------:R-:W-:Y:S01]  /*280f0*/  IMAD R8, R4, R3, RZ ;  /* 0x0000000304087224 */ /* 0x000fe200078e02ff */
[----:B------:R-:W-:-:S05]  /*28100*/  MOV R4, RZ ;  /* 0x000000ff00047202 */ /* 0x000fca0000000f00 */
        /* <DEDUP_REMOVED lines=15> */
.L_x_5977:
[----:B------:R-:W-:Y:S05]  /*28200*/  BSYNC B0 ;  /* 0x0000000000007941 */ /* 0x000fea0003800000 */
.L_x_5976:
        /* <DEDUP_REMOVED lines=8> */
[----:B------:R-:W-:Y:S02]  /*28290*/  ISETP.GT.AND P1, PT, R2, R0, PT ;  /* 0x000000000200720c */ /* 0x000fe40003f24270 */
[----:B------:R-:W-:-:S05]  /*282a0*/  SHF.R.U32.HI R4, RZ, 0x4, R0 ;  /* 0x00000004ff047819 */ /* 0x000fca0000011600 */
[----:B------:R-:W-:-:S04]  /*282b0*/  IMAD.WIDE.U32 R4, R4, 0x24924925, RZ ;  /* 0x2492492504047825 */ /* 0x000fc800078e00ff */
[----:B------:R-:W-:Y:S02]  /*282c0*/  IMAD.MOV.U32 R9, RZ, RZ, R5 ;  /* 0x000000ffff097224 */ /* 0x000fe400078e0005 */
[----:B------:R-:W-:Y:S02]  /*282d0*/  @P1 VIADD R3, R2, 0x6f ;  /* 0x0000006f02031836 */ /* 0x000fe40000000000 */
[----:B------:R-:W-:Y:S02]  /*282e0*/  @P1 IMAD.MOV.U32 R2, RZ, RZ, RZ ;  /* 0x000000ffff021224 */ /* 0x000fe400078e00ff */
[----:B------:R-:W-:Y:S02]  /*282f0*/  IMAD.MOV.U32 R7, RZ, RZ, R9 ;  /* 0x000000ffff077224 */ /* 0x000fe400078e0009 */
        /* <DEDUP_REMOVED lines=12> */
.L_x_6169:
[----:B-1----:R-:W-:Y:S02]  /*283c0*/  ISETP.NE.AND P0, PT, R14, RZ, PT ;  /* 0x000000ff0e00720c */ /* 0x002fe40003f05270 */
[----:B------:R-:W-:-:S11]  /*283d0*/  PLOP3.LUT P2, PT, PT, PT, PT, 0x8, 0x0 ;  /* 0x000000000000781c */ /* 0x000fd60003f4e170 */
[----:B------:R-:W-:Y:S05]  /*283e0*/  @P0 BRA `(.L_x_5981) ;  /* 0x00000000000c0947 */ /* 0x000fea0003800000 */
[----:B------:R-:W-:-:S03]  /*283f0*/  UMOV UR4, 0xffffffff ;  /* 0xffffffff00047882 */ /* 0x000fc60000000000 */
[----:B------:R-:W-:Y:S05]  /*28400*/  BRA.DIV UR4, `(.L_x_5982) ;  /* 0x0000007e04807947 */ /* 0x000fea000b800000 */
[----:B------:R-:W-:-:S13]  /*28410*/  ELECT P2, URZ, PT ;  /* 0x00000000003f782f */ /* 0x000fda0003840000 */
.L_x_5981:
[----:B0-----:R-:W2:Y:S01]  /*28420*/  LDL R2, [R1+0x64] ;  /* 0x0000640001027983 */ /* 0x001ea20000100800 */
[----:B------:R-:W-:Y:S01]  /*28430*/  BSSY B1, `(.L_x_5983) ;  /* 0x0000008000017945 */ /* 0x000fe20003800000 */
[----:B--2---:R-:W-:-:S05]  /*28440*/  VIADD R2, R2, 0x1 ;  /* 0x0000000102027836 */ /* 0x004fca0000000000 */
[----:B------:R-:W-:-:S04]  /*28450*/  LEA.HI R3, R2, R2, RZ, 0x1 ;  /* 0x0000000202037211 */ /* 0x000fc800078f08ff */
[----:B------:R-:W-:-:S04]  /*28460*/  LOP3.LUT R3, R3, 0xfffffffe, RZ, 0xc0, !PT ;  /* 0xfffffffe03037812 */ /* 0x000fc800078ec0ff */
[----:B------:R-:W-:-:S04]  /*28470*/  IADD3 R2, R2, -R3, RZ ;  /* 0x8000000302027210 */ /* 0x000fc80007ffe0ff */
[----:B------:R-:W-:-:S04]  /*28480*/  SHF.L.U32 R2, R2, 0x1f, RZ ;  /* 0x0000001f02027819 */ /* 0x000fc800000006ff */
[----:B------:R-:W0:Y:S02]  /*28490*/  SYNCS.PHASECHK.TRANS64.TRYWAIT P0, [R18+URZ+0x36820], R2 ;  /* 0x03682002120075a7 */ /* 0x000e24000800017f */
[----:B0-----:R-:W-:Y:S05]  /*284a0*/  @!P0 BRA `(.L_x_5984) ;  /* 0x0000007c007c8947 */ /* 0x001fea0003800000 */
.L_x_6172:
[----:B------:R-:W-:Y:S05]  /*284b0*/  BSYNC B1 ;  /* 0x0000000000017941 */ /* 0x000fea0003800000 */
.L_x_5983:
        /* <DEDUP_REMOVED lines=12> */
.L_x_6173:
[----:B------:R-:W-:Y:S05]  /*28580*/  BSYNC B2 ;  /* 0x0000000000027941 */ /* 0x000fea0003800000 */
.L_x_5987:
        /* <DEDUP_REMOVED lines=8> */
.L_x_5990:
[----:B------:R-:W-:Y:S05]  /*28610*/  BSYNC B2 ;  /* 0x0000000000027941 */ /* 0x000fea0003800000 */
.L_x_5989:
        /* <DEDUP_REMOVED lines=10> */
[----:B--2---:R-:W-:-:S02]  /*286c0*/  IMAD R6, R2, 0xa800, R18 ;  /* 0x0000a80002067824 */ /* 0x004fc400078e0212 */
[----:B------:R-:W-:-:S03]  /*286d0*/  VIADD R2, R5, 0x36890 ;  /* 0x0003689005027836 */ /* 0x000fc60000000000 */
[----:B------:R-:W-:-:S07]  /*286e0*/  IADD3 R4, R6, 0x21400, RZ ;  /* 0x0002140006047810 */ /* 0x000fce0007ffe0ff */
.L_x_5991:
        /* <DEDUP_REMOVED lines=16> */
.L_x_5992:
        /* <DEDUP_REMOVED lines=16> */
.L_x_5993:
        /* <DEDUP_REMOVED lines=13> */
.L_x_6174:
[----:B------:R-:W-:Y:S05]  /*289c0*/  BSYNC B2 ;  /* 0x0000000000027941 */ /* 0x000fea0003800000 */
.L_x_5994:
        /* <DEDUP_REMOVED lines=10> */
.L_x_5997:
[----:B------:R-:W-:Y:S05]  /*28a70*/  BSYNC B2 ;  /* 0x0000000000027941 */ /* 0x000fea0003800000 */
.L_x_5996:
        /* <DEDUP_REMOVED lines=8> */
.L_x_5998:
        /* <DEDUP_REMOVED lines=15> */
.L_x_5999:
        /* <DEDUP_REMOVED lines=15> */
.L_x_6000:
        /* <DEDUP_REMOVED lines=10> */
.L_x_5986:
[----:B------:R-:W-:Y:S05]  /*28d80*/  BSYNC B1 ;  /* 0x0000000000017941 */ /* 0x000fea0003800000 */
.L_x_5985:
[----:B0-----:R-:W2:Y:S04]  /*28d90*/  LDL.LU R2, [R1+0x20] ;  /* 0x0000200001027983 */ /* 0x001ea80000300800 */
        /* <DEDUP_REMOVED lines=12> */
.L_x_6017:
        /* <DEDUP_REMOVED lines=13> */
.L_x_6175:
[----:B------:R-:W-:Y:S05]  /*28f30*/  BSYNC B2 ;  /* 0x0000000000027941 */ /* 0x000fea0003800000 */
.L_x_6003:
[----:B------:R-:W-:Y:S04]  /*28f40*/  BSSY B2, `(.L_x_6005) ;  /* 0x0000008000027945 */ /* 0x000fe80003800000 */
[----:B------:R-:W-:Y:S05]  /*28f50*/  @P1 BRA `(.L_x_6006) ;  /* 0x0000000000181947 */ /* 0x000fea0003800000 */
[----:B------:R-:W2:Y:S02]  /*28f60*/  LDL R2, [R1+0x10] ;  /* 0x0000100001027983 */ /* 0x000ea40000100800 */
[----:B--2---:R-:W-:Y:S01]  /*28f70*/  LOP3.LUT P0, RZ, R2, 0x1, RZ, 0xc0, !PT ;  /* 0x0000000102ff7812 */ /* 0x004fe2000780c0ff */
[----:B------:R-:W-:-:S04]  /*28f80*/  IMAD.MOV.U32 R2, RZ, RZ, 0xa800 ;  /* 0x0000a800ff027424 */ /* 0x000fc800078e00ff */
[----:B------:R1:W-:Y:S08]  /*28f90*/  SYNCS.ARRIVE.TRANS64 RZ, [R6+URZ+0x36890], R2 ;  /* 0x0368900206ff79a7 */ /* 0x0003f0000800003f */
[----:B------:R-:W-:Y:S05]  /*28fa0*/  @!P0 BRA `(.L_x_6006) ;  /* 0x0000000000048947 */ /* 0x000fea0003800000 */
[----:B------:R-:W-:Y:S01]  /*28fb0*/  BPT.TRAP 0x1 ;  /* 0x000000040000795c */ /* 0x000fe20000300000 */
.L_x_6006:
[----:B------:R-:W-:Y:S05]  /*28fc0*/  BSYNC B2 ;  /* 0x0000000000027941 */ /* 0x000fea0003800000 */
.L_x_6005:
        /* <DEDUP_REMOVED lines=10> */
[----:B------:R-:W-:-:S03]  /*29070*/  VIADD R2, R6, 0x36890 ;  /* 0x0003689006027836 */ /* 0x000fc60000000000 */
[----:B------:R-:W-:-:S07]  /*29080*/  IADD3 R8, R4, 0x21400, RZ ;  /* 0x0002140004087810 */ /* 0x000fce0007ffe0ff */
.L_x_6007:
        /* <DEDUP_REMOVED lines=16> */
.L_x_6008:
        /* <DEDUP_REMOVED lines=16> */
.L_x_6009:
        /* <DEDUP_REMOVED lines=13> */
.L_x_6176:
[----:B------:R-:W-:Y:S05]  /*29360*/  BSYNC B2 ;  /* 0x0000000000027941 */ /* 0x000fea0003800000 */
.L_x_6010:
        /* <DEDUP_REMOVED lines=10> */
.L_x_6013:
[----:B------:R-:W-:Y:S05]  /*29410*/  BSYNC B2 ;  /* 0x0000000000027941 */ /* 0x000fea0003800000 */
.L_x_6012:
        /* <DEDUP_REMOVED lines=8> */
.L_x_6014:
        /* <DEDUP_REMOVED lines=15> */
.L_x_6015:
        /* <DEDUP_REMOVED lines=15> */
.L_x_6016:
        /* <DEDUP_REMOVED lines=10> */
.L_x_6002:
[----:B------:R-:W-:Y:S05]  /*29720*/  BSYNC B1 ;  /* 0x0000000000017941 */ /* 0x000fea0003800000 */
.L_x_6001:
[----:B0-----:R-:W2:Y:S04]  /*29730*/  LDL.LU R2, [R1+0x20] ;  /* 0x0000200001027983 */ /* 0x001ea80000300800 */
[----:B------:R-:W3:Y:S01]  /*29740*/  LDL.LU R5, [R1+0x24] ;  /* 0x0000240001057983 */ /* 0x000ee20000300800 */
[----:B--2---:R-:W-:-:S04]  /*29750*/  IADD3 R2, R2, 0x1, RZ ;  /* 0x0000000102027810 */ /* 0x004fc80007ffe0ff */
        /* <DEDUP_REMOVED lines=9> */
.L_x_5979:
[----:B------:R-:W-:Y:S05]  /*297f0*/  BSYNC B0 ;  /* 0x0000000000007941 */ /* 0x000fea0003800000 */
.L_x_5978:
        /* <DEDUP_REMOVED lines=12> */
[----:B-1----:R-:W-:Y:S01]  /*298c0*/  @P0 SHF.R.U32.HI R0, RZ, R3, R2 ;  /* 0x00000003ff000219 */ /* 0x002fe20000011602 */
[----:B------:R-:W-:-:S04]  /*298d0*/  IMAD.MOV.U32 R2, RZ, RZ, RZ ;  /* 0x000000ffff027224 */ /* 0x000fc800078e00ff */
[----:B------:R-:W-:-:S04]  /*298e0*/  IMAD.IADD R3, R21, 0x1, R0 ;  /* 0x0000000115037824 */ /* 0x000fc800078e0200 */
[----:B------:R-:W-:-:S05]  /*298f0*/  IMAD.HI R2, R3, -0x6db6db6d, R2 ;  /* 0x9249249303027827 */ /* 0x000fca00078e0202 */
        /* <DEDUP_REMOVED lines=34> */
.L_x_6019:
[----:B------:R-:W-:Y:S05]  /*29b20*/  BSYNC B0 ;  /* 0x0000000000007941 */ /* 0x000fea0003800000 */
.L_x_6018:
        /* <DEDUP_REMOVED lines=27> */
.L_x_6021:
        /* <DEDUP_REMOVED lines=20> */
.L_x_6024:
[----:B------:R-:W-:Y:S05]  /*29e20*/  BSYNC B6 ;  /* 0x0000000000067941 */ /* 0x000fea0003800000 */
.L_x_6023:
        /* <DEDUP_REMOVED lines=20> */
.L_x_6027:
        /* <DEDUP_REMOVED lines=15> */
.L_x_6026:
[----:B------:R-:W-:Y:S05]  /*2a060*/  BSYNC B6 ;  /* 0x0000000000067941 */ /* 0x000fea0003800000 */
.L_x_6025:
        /* <DEDUP_REMOVED lines=12> */
[----:B-----5:R-:W-:Y:S02]  /*2a130*/  IADD3 R0, R17, -0x1, RZ ;  /* 0xffffffff11007810 */ /* 0x020fe40007ffe0ff */
        /* <DEDUP_REMOVED lines=12> */
.L_x_6179:
        /* <DEDUP_REMOVED lines=11> */
.L_x_6182:
[----:B------:R-:W-:Y:S05]  /*2a2b0*/  @!P6 BRA `(.L_x_6029) ;  /* 0x000000040020e947 */ /* 0x000fea0003800000 */
[----:B------:R-:W-:-:S04]  /*2a2c0*/  ISETP.NE.U32.AND P0, PT, R2, RZ, PT ;  /* 0x000000ff0200720c */ /* 0x000fc80003f05070 */
[----:B------:R-:W-:-:S13]  /*2a2d0*/  ISETP.NE.AND.EX P0, PT, R3, RZ, PT, P0 ;  /* 0x000000ff0300720c */ /* 0x000fda0003f05300 */
[----:B------:R-:W-:Y:S05]  /*2a2e0*/  @!P0 BRA `(.L_x_6031) ;  /* 0x0000000000508947 */ /* 0x000fea0003800000 */
[----:B------:R-:W1:Y:S01]  /*2a2f0*/  LDC R6, c[0x0][0x43c] ;  /* 0x00010f00ff067b82 */ /* 0x000e620000000800 */
[----:B------:R-:W-:Y:S01]  /*2a300*/  IMAD.MOV.U32 R9, RZ, RZ, R0 ;  /* 0x000000ffff097224 */ /* 0x000fe200078e0000 */
[----:B------:R-:W-:-:S03]  /*2a310*/  ULDC.64 UR4, c[0x0][0x428] ;  /* 0x00010a0000047ab9 */ /* 0x000fc60000000a00 */
        /* <DEDUP_REMOVED lines=17> */
.L_x_6031:
[----:B-1----:R-:W2:Y:S01]  /*2a430*/  LDL R2, [R1+0x18] ;  /* 0x0000180001027983 */ /* 0x002ea20000100800 */
[----:B0-----:R-:W-:Y:S02]  /*2a440*/  LEA R0, R19, R18, 0x3 ;  /* 0x0000001213007211 */ /* 0x001fe400078e18ff */
[----:B--2---:R-:W-:-:S04]  /*2a450*/  SHF.L.U32 R2, R2, 0x1f, RZ ;  /* 0x0000001f02027819 */ /* 0x004fc800000006ff */
[----:B------:R-:W0:Y:S02]  /*2a460*/  SYNCS.PHASECHK.TRANS64.TRYWAIT P0, [R0+URZ+0x36840], R2 ;  /* 0x03684002000075a7 */ /* 0x000e24000800017f */
[----:B0-----:R-:W-:Y:S05]  /*2a470*/  @!P0 BRA `(.L_x_6032) ;  /* 0x0000006000408947 */ /* 0x001fea0003800000 */
.L_x_6183:
        /* <DEDUP_REMOVED lines=10> */
.L_x_6033:
        /* <DEDUP_REMOVED lines=34> */
.L_x_6029:
        /* <DEDUP_REMOVED lines=32> */
[----:B------:R-:W-:Y:S01]  /*2a940*/  MOV R13, RZ ;  /* 0x000000ff000d7202 */ /* 0x000fe20000000f00 */
[----:B------:R-:W-:Y:S02]  /*2a950*/  IMAD.U32 R7, RZ, RZ, UR7 ;  /* 0x00000007ff077e24 */ /* 0x000fe4000f8e00ff */
[----:B------:R-:W-:-:S02]  /*2a960*/  IMAD.U32 R10, RZ, RZ, UR8 ;  /* 0x00000008ff0a7e24 */ /* 0x000fc4000f8e00ff */
[----:B------:R-:W-:Y:S02]  /*2a970*/  IMAD.U32 R11, RZ, RZ, UR9 ;  /* 0x00000009ff0b7e24 */ /* 0x000fe4000f8e00ff */
[----:B------:R-:W-:Y:S02]  /*2a980*/  IMAD.MOV.U32 R8, RZ, RZ, 0x70 ;  /* 0x00000070ff087424 */ /* 0x000fe400078e00ff */
[----:B------:R-:W-:-:S07]  /*2a990*/  IMAD.MOV.U32 R12, RZ, RZ, 0x1 ;  /* 0x00000001ff0c7424 */ /* 0x000fce00078e00ff */
[----:B------:R-:W-:-:S07]  /*2a9a0*/  LEPC R20, `(.L_x_6035) ;  /* 0x000000001014794e */ /* 0x000fce0000000000 */
[----:B0-----:R-:W-:Y:S05]  /*2a9b0*/  CALL.ABS.NOINC R2 ;  /* 0x0000000002007343 */ /* 0x001fea0003c00000 */
.L_x_6035:
[----:B------:R-:W-:Y:S05]  /*2a9c0*/  BSYNC B6 ;  /* 0x0000000000067941 */ /* 0x000fea0003800000 */
.L_x_6034:
        /* <DEDUP_REMOVED lines=15> */
[----:B------:R-:W-:Y:S02]  /*2aac0*/  LOP3.LUT R8, R8, 0x38, RZ, 0xc0, !PT ;  /* 0x0000003808087812 */ /* 0x000fe400078ec0ff */
[----:B------:R-:W-:Y:S01]  /*2aad0*/  LOP3.LUT R9, R9, 0x80, RZ, 0xfc, !PT ;  /* 0x0000008009097812 */ /* 0x000fe200078efcff */
[----:B---3--:R-:W-:Y:S02]  /*2aae0*/  IMAD.MOV.U32 R3, RZ, RZ, R4 ;  /* 0x000000ffff037224 */ /* 0x008fe400078e0004 */
        /* <DEDUP_REMOVED lines=45> */
[----:B------:R-:W-:-:S05]  /*2adc0*/  SHF.R.U32.HI R11, RZ, 0x3, R11 ;  /* 0x00000003ff0b7819 */ /* 0x000fca000001160b */
[----:B------:R-:W-:-:S04]  /*2add0*/  IMAD R0, R10, 0x80, R11 ;  /* 0x000000800a007824 */ /* 0x000fc800078e020b */
[----:B------:R-:W-:Y:S02]  /*2ade0*/  VIADD R5, R0, 0x10 ;  /* 0x0000001000057836 */ /* 0x000fe40000000000 */
[----:B--2---:R-:W-:Y:S02]  /*2adf0*/  IMAD R2, R6, R7, RZ ;  /* 0x0000000706027224 */ /* 0x004fe400078e02ff */
[----:B------:R-:W0:Y:S04]  /*2ae00*/  SHFL.IDX PT, R7, R4, RZ, 0x181f ;  /* 0x00181fff04077589 */ /* 0x000e2800000e0000 */
[----:B------:R-:W1:Y:S01]  /*2ae10*/  SHFL.IDX PT, R6, R3, RZ, 0x181f ;  /* 0x00181fff03067589 */ /* 0x000e6200000e0000 */
[----:B------:R-:W-:-:S13]  /*2ae20*/  ISETP.GE.AND P2, PT, R0, R2, PT ;  /* 0x000000020000720c */ /* 0x000fda0003f46270 */
[----:B0-----:R-:W-:-:S04]  /*2ae30*/  @!P2 LEA R7, P4, R8, R7, 0x1 ;  /* 0x000000070807a211 */ /* 0x001fc800078808ff */
[----:B-1----:R-:W-:-:S04]  /*2ae40*/  @!P2 IADD3.X R6, RZ, R6, RZ, P4, !PT ;  /* 0x00000006ff06a210 */ /* 0x002fc800027fe4ff */
        /* <DEDUP_REMOVED lines=68> */
[----:B------:R-:W-:Y:S02]  /*2b290*/  @!P2 MOV R6, R5 ;  /* 0x000000050006a202 */ /* 0x000fe40000000f00 */
[----:B------:R1:W2:Y:S04]  /*2b2a0*/  SHFL.IDX PT, R5, R3, 0x7, 0x181f ;  /* 0x00f81f0003057f89 */ /* 0x0002a800000e0000 */
[----:B------:R1:W-:Y:S04]  /*2b2b0*/  @!P2 LDGSTS.E.BYPASS.LTC128B.128 [R9+0x18400], desc[UR60][R6.64], !P3 ;  /* 0x184000000609afae */ /* 0x0003e8000d901d7c */
[----:B------:R1:W-:Y:S04]  /*2b2c0*/  @!P2 LDGSTS.E.BYPASS.LTC128B.128 [R9+0x1c400], desc[UR60][R6.64+0x80], !P0 ;  /* 0x1c4000800609afae */ /* 0x0003e8000c101d7c */
[----:B------:R1:W-:Y:S04]  /*2b2d0*/  @!P2 LDGSTS.E.BYPASS.LTC128B.128 [R9+0x20400], desc[UR60][R6.64+0x100], !P1 ;  /* 0x204001000609afae */ /* 0x0003e8000c901d7c */
[----:B------:R1:W3:Y:S02]  /*2b2e0*/  SHFL.IDX PT, R3, R4, 0x7, 0x181f ;  /* 0x00f81f0004037f89 */ /* 0x0002e400000e0000 */
.L_x_6200:
[----:B------:R-:W-:Y:S01]  /*2b2f0*/  VIADD R0, R0, 0x70 ;  /* 0x0000007000007836 */ /* 0x000fe20000000000 */
[----:B------:R-:W-:Y:S04]  /*2b300*/  BSSY B0, `(.L_x_6037) ;  /* 0x000000c000007945 */ /* 0x000fe80003800000 */
[----:B------:R-:W-:-:S13]  /*2b310*/  ISETP.GE.AND P2, PT, R0, R2, PT ;  /* 0x000000020000720c */ /* 0x000fda0003f46270 */
[----:B------:R-:W-:Y:S05]  /*2b320*/  @P2 BRA `(.L_x_6038) ;  /* 0x0000000000242947 */ /* 0x000fea0003800000 */
[----:B-1----:R-:W4:Y:S01]  /*2b330*/  LDL R4, [R1+0x30] ;  /* 0x0000300001047983 */ /* 0x002f220000100800 */
[----:B---3--:R-:W-:-:S05]  /*2b340*/  LEA R2, P2, R8, R3, 0x1 ;  /* 0x0000000308027211 */ /* 0x008fca00078408ff */
[----:B--2---:R-:W-:-:S05]  /*2b350*/  IMAD.X R3, RZ, RZ, R5, P2 ;  /* 0x000000ffff037224 */ /* 0x004fca00010e0605 */
[----:B------:R-:W-:Y:S01]  /*2b360*/  @!PT LDS RZ, [RZ] ;  /* 0x00000000fffff984 */ /* 0x000fe20000000800 */
[----:B------:R-:W-:Y:S01]  /*2b370*/  @!PT LDS RZ, [RZ] ;  /* 0x00000000fffff984 */ /* 0x000fe20000000800 */
[----:B------:R-:W-:Y:S01]  /*2b380*/  @!PT LDS RZ, [RZ] ;  /* 0x00000000fffff984 */ /* 0x000fe20000000800 */
[----:B----4-:R4:W-:Y:S04]  /*2b390*/  LDGSTS.E.BYPASS.LTC128B.128 [R4+0x18c00], desc[UR60][R2.64], !P3 ;  /* 0x18c0000002047fae */ /* 0x0109e8000d901d7c */
[----:B------:R4:W-:Y:S04]  /*2b3a0*/  LDGSTS.E.BYPASS.LTC128B.128 [R4+0x1cc00], desc[UR60][R2.64+0x80], !P0 ;  /* 0x1cc0008002047fae */ /* 0x0009e8000c101d7c */
[----:B------:R4:W-:Y:S02]  /*2b3b0*/  LDGSTS.E.BYPASS.LTC128B.128 [R4+0x20c00], desc[UR60][R2.64+0x100], !P1 ;  /* 0x20c0010002047fae */ /* 0x0009e4000c901d7c */
.L_x_6038:
[----:B------:R-:W-:Y:S05]  /*2b3c0*/  BSYNC B0 ;  /* 0x0000000000007941 */ /* 0x000fea0003800000 */
.L_x_6037:
[----:B------:R-:W-:Y:S01]  /*2b3d0*/  NOP ;  /* 0x0000000000007918 */ /* 0x000fe20000000000 */
[----:B------:R-:W-:-:S13]  /*2b3e0*/  PLOP3.LUT P0, PT, PT, PT, PT, 0x80, 0x0 ;  /* 0x000000000000781c */ /* 0x000fda0003f0f070 */
.L_x_6039:
        /* <DEDUP_REMOVED lines=18> */
.L_x_6201:
[----:B------:R-:W-:Y:S05]  /*2b510*/  BSYNC B0 ;  /* 0x0000000000007941 */ /* 0x000fea0003800000 */
.L_x_6040:
[----:B------:R-:W4:Y:S04]  /*2b520*/  LDL R2, [R1+0x48] ;  /* 0x0000480001027983 */ /* 0x000f280000100800 */
[----:B-1-3--:R-:W3:Y:S01]  /*2b530*/  LDL R3, [R1+0x34] ;  /* 0x0000340001037983 */ /* 0x00aee20000100800 */
[----:B------:R-:W-:Y:S01]  /*2b540*/  BSSY B0, `(.L_x_6042) ;  /* 0x0000249000007945 */ /* 0x000fe20003800000 */
[----:B----4-:R-:W-:-:S05]  /*2b550*/  VIADD R0, R2, 0xfffffffe ;  /* 0xfffffffe02007836 */ /* 0x010fca0000000000 */
[----:B---3--:R-:W-:-:S13]  /*2b560*/  ISETP.GE.AND P0, PT, R0, R3, PT ;  /* 0x000000030000720c */ /* 0x008fda0003f06270 */
[----:B------:R-:W-:Y:S05]  /*2b570*/  @!P0 BRA `(.L_x_6043) ;  /* 0x0000002400148947 */ /* 0x000fea0003800000 */
[----:B------:R-:W3:Y:S04]  /*2b580*/  LDL.LU R2, [R1+0x60] ;  /* 0x0000600001027983 */ /* 0x000ee80000300800 */
[----:B--2---:R-:W2:Y:S04]  /*2b590*/  LDL.LU R5, [R1+0x44] ;  /* 0x0000440001057983 */ /* 0x004ea80000300800 */
[----:B------:R-:W0:Y:S01]  /*2b5a0*/  LDL.LU R4, [R1+0x40] ;  /* 0x0000400001047983 */ /* 0x000e220000300800 */
[----:B------:R-:W-:Y:S01]  /*2b5b0*/  BSSY B2, `(.L_x_6044) ;  /* 0x00000c7000027945 */ /* 0x000fe20003800000 */
[----:B---3--:R-:W-:-:S05]  /*2b5c0*/  IADD3 R2, R2, 0x1, RZ ;  /* 0x0000000102027810 */ /* 0x008fca0007ffe0ff */
[----:B--2---:R-:W-:-:S05]  /*2b5d0*/  IMAD R2, R2, R5, RZ ;  /* 0x0000000502027224 */ /* 0x004fca00078e02ff */
[----:B0-----:R-:W-:Y:S02]  /*2b5e0*/  VIMNMX R6, R4, R2, PT ;  /* 0x0000000204067248 */ /* 0x001fe40003fe0100 */
        /* <DEDUP_REMOVED lines=41> */
.L_x_6048:
[----:B------:R-:W-:Y:S01]  /*2b880*/  IMAD R3, R8, 0x8, R18 ;  /* 0x0000000808037824 */ /* 0x000fe200078e0212 */
[----:B------:R-:W-:Y:S01]  /*2b890*/  SHF.L.U32 R2, R10, 0x1f, RZ ;  /* 0x0000001f0a027819 */ /* 0x000fe200000006ff */
[----:B------:R-:W-:Y:S03]  /*2b8a0*/  BSSY B3, `(.L_x_6049) ;  /* 0x0000003000037945 */ /* 0x000fe60003800000 */
[----:B------:R-:W1:Y:S02]  /*2b8b0*/  SYNCS.PHASECHK.TRANS64.TRYWAIT P0, [R3+URZ+0x36840], R2 ;  /* 0x03684002030075a7 */ /* 0x000e64000800017f */
[----:B-1----:R-:W-:Y:S05]  /*2b8c0*/  @!P0 BRA `(.L_x_6050) ;  /* 0x0000005800388947 */ /* 0x002fea0003800000 */
.L_x_6202:
[----:B------:R-:W-:Y:S05]  /*2b8d0*/  BSYNC B3 ;  /* 0x0000000000037941 */ /* 0x000fea0003800000 */
.L_x_6049:
        /* <DEDUP_REMOVED lines=11> */
.L_x_6052:
[----:B------:R-:W-:Y:S05]  /*2b990*/  BSYNC B3 ;  /* 0x0000000000037941 */ /* 0x000fea0003800000 */
.L_x_6051:
[----:B-1----:R-:W2:Y:S01]  /*2b9a0*/  LDL R2, [R1+0x1c] ;  /* 0x00001c0001027983 */ /* 0x002ea20000100800 */
[----:B------:R-:W-:Y:S01]  /*2b9b0*/  IMAD.MOV.U32 R11, RZ, RZ, RZ ;  /* 0x000000ffff0b7224 */ /* 0x000fe200078e00ff */
[----:B------:R-:W-:Y:S01]  /*2b9c0*/  UIADD3 UR4, UP0, UR36, 0x370, URZ ;  /* 0x0000037024047890 */ /* 0x000fe2000ff1e03f */
[----:B------:R-:W-:Y:S01]  /*2b9d0*/  IMAD R7, R8, 0xa800, R18 ;  /* 0x0000a80008077824 */ /* 0x000fe200078e0212 */
[----:B------:R-:W-:Y:S01]  /*2b9e0*/  PLOP3.LUT P0, PT, PT, PT, PT, 0x80, 0x0 ;  /* 0x000000000000781c */ /* 0x000fe20003f0f070 */
[----:B------:R-:W-:Y:S01]  /*2b9f0*/  VIADD R3, R3, 0x36830 ;  /* 0x0003683003037836 */ /* 0x000fe20000000000 */
[----:B------:R-:W-:Y:S01]  /*2ba00*/  R2UR UR10, R11 ;  /* 0x000000000b0a72ca */ /* 0x000fe200000e0000 */
[----:B------:R-:W-:Y:S01]  /*2ba10*/  UIADD3.X UR5, URZ, UR37, URZ, UP0, !UPT ;  /* 0x000000253f057290 */ /* 0x000fe200087fe43f */
[----:B------:R-:W-:Y:S01]  /*2ba20*/  IADD3 R5, R7, 0x21400, RZ ;  /* 0x0002140007057810 */ /* 0x000fe20007ffe0ff */
[----:B------:R-:W-:Y:S01]  /*2ba30*/  UMOV UR6, 0x0 ;  /* 0x0000000000067882 */ /* 0x000fe20000000000 */
[----:B------:R-:W-:Y:S01]  /*2ba40*/  UMOV UR7, 0x14f00000 ;  /* 0x14f0000000077882 */ /* 0x000fe20000000000 */
[----:B--2---:R-:W-:-:S10]  /*2ba50*/  IMAD R2, R0, 0x70, R2 ;  /* 0x0000007000027824 */ /* 0x004fd400078e0202 */
.L_x_6053:
        /* <DEDUP_REMOVED lines=16> */
.L_x_6054:
        /* <DEDUP_REMOVED lines=16> */
.L_x_6055:
        /* <DEDUP_REMOVED lines=16> */
.L_x_6203:
[----:B------:R-:W-:Y:S05]  /*2bd60*/  BSYNC B3 ;  /* 0x0000000000037941 */ /* 0x000fea0003800000 */
.L_x_6056:
[----:B------:R-:W1:Y:S01]  /*2bd70*/  S2R R5, SR_TID.X ;  /* 0x0000000000057919 */ /* 0x000e620000002100 */
[----:B------:R-:W-:-:S04]  /*2bd80*/  UPRMT UR4, UR38, 0x9910, URZ ;  /* 0x0000991026047896 */ /* 0x000fc8000800003f */
[----:B------:R-:W-:Y:S01]  /*2bd90*/  UISETP.NE.AND UP0, UPT, UR4, 0x2, UPT ;  /* 0x000000020400788c */ /* 0x000fe2000bf05270 */
[----:B-1----:R-:W-:-:S04]  /*2bda0*/  LOP3.LUT R5, R5, 0x7f, RZ, 0xc0, !PT ;  /* 0x0000007f05057812 */ /* 0x002fc800078ec0ff */
[----:B------:R-:W-:-:S13]  /*2bdb0*/  ISETP.NE.AND P0, PT, R5, RZ, PT ;  /* 0x000000ff0500720c */ /* 0x000fda0003f05270 */
[----:B0-----:R-:W-:-:S04]  /*2bdc0*/  @!P0 MOV R3, 0xa800 ;  /* 0x0000a80000038802 */ /* 0x001fc80000000f00 */
[----:B------:R0:W-:Y:S01]  /*2bdd0*/  @!P0 SYNCS.ARRIVE.TRANS64 RZ, [R2+URZ+0x36850], R3 ;  /* 0x0368500302ff89a7 */ /* 0x0001e2000800003f */
[----:B------:R-:W-:-:S13]  /*2bde0*/  PLOP3.LUT P0, PT, PT, PT, UP0, 0x80, 0x0 ;  /* 0x000000000000781c */ /* 0x000fda0003f0f008 */
[----:B0-----:R-:W-:Y:S05]  /*2bdf0*/  @P0 BRA `(.L_x_6058) ;  /* 0x0000000000040947 */ /* 0x001fea0003800000 */
[----:B------:R-:W-:Y:S01]  /*2be00*/  BPT.TRAP 0x1 ;  /* 0x000000040000795c */ /* 0x000fe20000300000 */
.L_x_6058:
[----:B------:R-:W2:Y:S01]  /*2be10*/  LDL R3, [R1+0x10] ;  /* 0x0000100001037983 */ /* 0x000ea20000100800 */
[----:B------:R-:W-:Y:S01]  /*2be20*/  BSSY B3, `(.L_x_6059) ;  /* 0x0000004000037945 */ /* 0x000fe20003800000 */
[----:B--2---:R-:W-:-:S13]  /*2be30*/  LOP3.LUT P0, RZ, R3, 0x8, RZ, 0xc0, !PT ;  /* 0x0000000803ff7812 */ /* 0x004fda000780c0ff */
[----:B------:R-:W-:Y:S05]  /*2be40*/  @P0 BRA `(.L_x_6060) ;  /* 0x0000000000040947 */ /* 0x000fea0003800000 */
[----:B------:R-:W-:Y:S01]  /*2be50*/  BPT.TRAP 0x1 ;  /* 0x000000040000795c */ /* 0x000fe20000300000 */
.L_x_6060:
[----:B------:R-:W-:Y:S05]  /*2be60*/  BSYNC B3 ;  /* 0x0000000000037941 */ /* 0x000fea0003800000 */
.L_x_6059:
        /* <DEDUP_REMOVED lines=12> */
.L_x_6061:
        /* <DEDUP_REMOVED lines=15> */
.L_x_6062:
        /* <DEDUP_REMOVED lines=15> */
.L_x_6063:
        /* <DEDUP_REMOVED lines=12> */
.L_x_6047:
[----:B------:R-:W-:Y:S05]  /*2c1d0*/  BSYNC B1 ;  /* 0x0000000000017941 */ /* 0x000fea0003800000 */
.L_x_6046:
[----:B0-----:R-:W2:Y:S01]  /*2c1e0*/  LDL.LU R0, [R1+0x48] ;  /* 0x0000480001007983 */ /* 0x001ea20000300800 */
[----:B------:R-:W-:-:S03]  /*2c1f0*/  IMAD.MOV.U32 R19, RZ, RZ, R8 ;  /* 0x000000ffff137224 */ /* 0x000fc600078e0008 */
[----:B------:R0:W-:Y:S02]  /*2c200*/  STL [R1+0x18], R10 ;  /* 0x0000180a01007387 */ /* 0x0001e40000100800 */
[----:B0-2---:R-:W-:-:S07]  /*2c210*/  IADD3 R0, R0, -0x3, RZ ;  /* 0xfffffffd00007810 */ /* 0x005fce0007ffe0ff */
.L_x_6045:
[----:B------:R-:W-:Y:S05]  /*2c220*/  BSYNC B2 ;  /* 0x0000000000027941 */ /* 0x000fea0003800000 */
.L_x_6044:
[----:B------:R-:W-:Y:S01]  /*2c230*/  VIADD R9, R9, 0xfffffffe ;  /* 0xfffffffe09097836 */ /* 0x000fe20000000000 */
[----:B------:R-:W-:-:S04]  /*2c240*/  LOP3.LUT R6, RZ, R6, RZ, 0x33, !PT ;  /* 0x00000006ff067212 */ /* 0x000fc800078e33ff */
[----:B------:R-:W-:-:S13]  /*2c250*/  ISETP.NE.AND P0, PT, R9, R6, PT ;  /* 0x000000060900720c */ /* 0x000fda0003f05270 */
[----:B------:R-:W-:Y:S05]  /*2c260*/  @!P0 BRA `(.L_x_6043) ;  /* 0x0000001400d88947 */ /* 0x000fea0003800000 */
[----:B------:R-:W-:-:S07]  /*2c270*/  IMAD.MOV.U32 R9, RZ, RZ, R17 ;  /* 0x000000ffff097224 */ /* 0x000fce00078e0011 */
.L_x_6100:
        /* <DEDUP_REMOVED lines=22> */
[----:B0-----:R-:W-:Y:S01]  /*2c3e0*/  @P0 IMAD.HI.U32 R6, R0, R2, RZ ;  /* 0x0000000200060227 */ /* 0x001fe200078e00ff */
[----:B------:R-:W-:-:S04]  /*2c3f0*/  MOV R2, R0 ;  /* 0x0000000000027202 */ /* 0x000fc80000000f00 */
        /* <DEDUP_REMOVED lines=11> */
.L_x_6066:
[----:B------:R-:W-:Y:S01]  /*2c4b0*/  IMAD R3, R4, 0x8, R18 ;  /* 0x0000000804037824 */ /* 0x000fe200078e0212 */
[----:B------:R-:W-:Y:S01]  /*2c4c0*/  SHF.L.U32 R2, R5, 0x1f, RZ ;  /* 0x0000001f05027819 */ /* 0x000fe200000006ff */
[----:B------:R-:W-:Y:S03]  /*2c4d0*/  BSSY B2, `(.L_x_6067) ;  /* 0x0000003000027945 */ /* 0x000fe60003800000 */
[----:B------:R-:W1:Y:S02]  /*2c4e0*/  SYNCS.PHASECHK.TRANS64.TRYWAIT P0, [R3+URZ+0x36840], R2 ;  /* 0x03684002030075a7 */ /* 0x000e64000800017f */
[----:B-1----:R-:W-:Y:S05]  /*2c4f0*/  @!P0 BRA `(.L_x_6068) ;  /* 0x0000004c00548947 */ /* 0x002fea0003800000 */
.L_x_6204:
[----:B------:R-:W-:Y:S05]  /*2c500*/  BSYNC B2 ;  /* 0x0000000000027941 */ /* 0x000fea0003800000 */
.L_x_6067:
        /* <DEDUP_REMOVED lines=11> */
.L_x_6070:
[----:B------:R-:W-:Y:S05]  /*2c5c0*/  BSYNC B2 ;  /* 0x0000000000027941 */ /* 0x000fea0003800000 */
.L_x_6069:
        /* <DEDUP_REMOVED lines=12> */
.L_x_6071:
        /* <DEDUP_REMOVED lines=16> */
.L_x_6072:
        /* <DEDUP_REMOVED lines=16> */
.L_x_6073:
        /* <DEDUP_REMOVED lines=16> */
.L_x_6205:
[----:B------:R-:W-:Y:S05]  /*2c990*/  BSYNC B2 ;  /* 0x0000000000027941 */ /* 0x000fea0003800000 */
.L_x_6074:
        /* <DEDUP_REMOVED lines=10> */
.L_x_6076:
[----:B------:R-:W2:Y:S01]  /*2ca40*/  LDL R3, [R1+0x10] ;  /* 0x0000100001037983 */ /* 0x000ea20000100800 */
[----:B------:R-:W-:Y:S01]  /*2ca50*/  BSSY B2, `(.L_x_6077) ;  /* 0x0000004000027945 */ /* 0x000fe20003800000 */
[----:B--2---:R-:W-:-:S13]  /*2ca60*/  LOP3.LUT P0, RZ, R3, 0x8, RZ, 0xc0, !PT ;  /* 0x0000000803ff7812 */ /* 0x004fda000780c0ff */
[----:B------:R-:W-:Y:S05]  /*2ca70*/  @P0 BRA `(.L_x_6078) ;  /* 0x0000000000040947 */ /* 0x000fea0003800000 */
[----:B------:R-:W-:Y:S01]  /*2ca80*/  BPT.TRAP 0x1 ;  /* 0x000000040000795c */ /* 0x000fe20000300000 */
.L_x_6078:
[----:B------:R-:W-:Y:S05]  /*2ca90*/  BSYNC B2 ;  /* 0x0000000000027941 */ /* 0x000fea0003800000 */
.L_x_6077:
        /* <DEDUP_REMOVED lines=12> */
.L_x_6079:
        /* <DEDUP_REMOVED lines=15> */
.L_x_6080:
        /* <DEDUP_REMOVED lines=15> */
.L_x_6081:
        /* <DEDUP_REMOVED lines=12> */
.L_x_6065:
[----:B------:R-:W-:Y:S05]  /*2ce00*/  BSYNC B1 ;  /* 0x0000000000017941 */ /* 0x000fea0003800000 */
.L_x_6064:
        /* <DEDUP_REMOVED lines=35> */
.L_x_6084:
[----:B------:R-:W-:Y:S01]  /*2d040*/  IMAD R3, R19, 0x8, R18 ;  /* 0x0000000813037824 */ /* 0x000fe200078e0212 */
[----:B------:R-:W-:Y:S01]  /*2d050*/  SHF.L.U32 R2, R10, 0x1f, RZ ;  /* 0x0000001f0a027819 */ /* 0x000fe200000006ff */
[----:B------:R-:W-:Y:S03]  /*2d060*/  BSSY B2, `(.L_x_6085) ;  /* 0x0000003000027945 */ /* 0x000fe60003800000 */
[----:B------:R-:W2:Y:S02]  /*2d070*/  SYNCS.PHASECHK.TRANS64.TRYWAIT P0, [R3+URZ+0x36840], R2 ;  /* 0x03684002030075a7 */ /* 0x000ea4000800017f */
[----:B--2---:R-:W-:Y:S05]  /*2d080*/  @!P0 BRA `(.L_x_6086) ;  /* 0x0000004000988947 */ /* 0x004fea0003800000 */
.L_x_6206:
[----:B------:R-:W-:Y:S05]  /*2d090*/  BSYNC B2 ;  /* 0x0000000000027941 */ /* 0x000fea0003800000 */
.L_x_6085:
        /* <DEDUP_REMOVED lines=11> */
.L_x_6088:
[----:B------:R-:W-:Y:S05]  /*2d150*/  BSYNC B2 ;  /* 0x0000000000027941 */ /* 0x000fea0003800000 */
.L_x_6087:
        /* <DEDUP_REMOVED lines=12> */
.L_x_6089:
        /* <DEDUP_REMOVED lines=16> */
.L_x_6090:
        /* <DEDUP_REMOVED lines=16> */
.L_x_6091:
        /* <DEDUP_REMOVED lines=15> */
.L_x_6207:
[----:B------:R-:W-:Y:S05]  /*2d510*/  BSYNC B2 ;  /* 0x0000000000027941 */ /* 0x000fea0003800000 */
.L_x_6092:
        /* <DEDUP_REMOVED lines=10> */
.L_x_6094:
[----:B------:R-:W2:Y:S01]  /*2d5c0*/  LDL R3, [R1+0x10] ;  /* 0x0000100001037983 */ /* 0x000ea20000100800 */
[----:B------:R-:W-:Y:S01]  /*2d5d0*/  BSSY B2, `(.L_x_6095) ;  /* 0x0000004000027945 */ /* 0x000fe20003800000 */
[----:B--2---:R-:W-:-:S13]  /*2d5e0*/  LOP3.LUT P0, RZ, R3, 0x8, RZ, 0xc0, !PT ;  /* 0x0000000803ff7812 */ /* 0x004fda000780c0ff */
[----:B------:R-:W-:Y:S05]  /*2d5f0*/  @P0 BRA `(.L_x_6096) ;  /* 0x0000000000040947 */ /* 0x000fea0003800000 */
[----:B------:R-:W-:Y:S01]  /*2d600*/  BPT.TRAP 0x1 ;  /* 0x000000040000795c */ /* 0x000fe20000300000 */
.L_x_6096:
[----:B------:R-:W-:Y:S05]  /*2d610*/  BSYNC B2 ;  /* 0x0000000000027941 */ /* 0x000fea0003800000 */
.L_x_6095:
        /* <DEDUP_REMOVED lines=12> */
.L_x_6097:
        /* <DEDUP_REMOVED lines=15> */
.L_x_6098:
        /* <DEDUP_REMOVED lines=15> */
.L_x_6099:
        /* <DEDUP_REMOVED lines=12> */
.L_x_6083:
[----:B------:R-:W-:Y:S05]  /*2d980*/  BSYNC B1 ;  /* 0x0000000000017941 */ /* 0x000fea0003800000 */
.L_x_6082:
[----:B------:R-:W2:Y:S01]  /*2d990*/  LDL R2, [R1+0x34] ;  /* 0x0000340001027983 */ /* 0x000ea20000100800 */
[----:B------:R-:W-:Y:S01]  /*2d9a0*/  VIADD R0, R0, 0xfffffffe ;  /* 0xfffffffe00007836 */ /* 0x000fe20000000000 */
[----:B--2---:R-:W-:-:S13]  /*2d9b0*/  ISETP.GT.AND P0, PT, R6, R2, PT ;  /* 0x000000020600720c */ /* 0x004fda0003f04270 */
[----:B------:R-:W-:Y:S05]  /*2d9c0*/  @P0 BRA `(.L_x_6100) ;  /* 0xffffffe8002c0947 */ /* 0x000fea000383ffff */
.L_x_6043:
[----:B------:R-:W-:Y:S05]  /*2d9d0*/  BSYNC B0 ;  /* 0x0000000000007941 */ /* 0x000fea0003800000 */
.L_x_6042:
[----:B------:R-:W3:Y:S01]  /*2d9e0*/  S2R R2, SR_TID.X ;  /* 0x0000000000027919 */ /* 0x000ee20000002100 */
[----:B------:R-:W-:Y:S01]  /*2d9f0*/  BSSY B0, `(.L_x_6101) ;  /* 0x0000011000007945 */ /* 0x000fe20003800000 */
[----:B---3--:R-:W-:-:S04]  /*2da00*/  LOP3.LUT R2, R2, 0x7f, RZ, 0xc0, !PT ;  /* 0x0000007f02027812 */ /* 0x008fc800078ec0ff */
[----:B------:R-:W-:-:S13]  /*2da10*/  ISETP.NE.AND P0, PT, R2, RZ, PT ;  /* 0x000000ff0200720c */ /* 0x000fda0003f05270 */
[----:B------:R-:W-:Y:S05]  /*2da20*/  @P0 BRA `(.L_x_6102) ;  /* 0x0000000000340947 */ /* 0x000fea0003800000 */
[----:B------:R-:W3:Y:S01]  /*2da30*/  S2R R2, SR_LANEID ;  /* 0x0000000000027919 */ /* 0x000ee20000000000 */
[----:B------:R-:W-:Y:S01]  /*2da40*/  VOTEU.ANY UR4, UPT, PT ;  /* 0x0000000000047886 */ /* 0x000fe200038e0100 */
[----:B--2---:R-:W2:Y:S01]  /*2da50*/  LDC.64 R4, c[0x0][0xc60] ;  /* 0x00031800ff047b82 */ /* 0x004ea20000000a00 */
[----:B------:R-:W3:Y:S02]  /*2da60*/  FLO.U32 R0, UR4 ;  /* 0x0000000400007d00 */ /* 0x000ee400080e0000 */
[----:B---3--:R-:W-:-:S06]  /*2da70*/  ISETP.EQ.U32.AND P0, PT, R0, R2, PT ;  /* 0x000000020000720c */ /* 0x008fcc0003f02070 */
[----:B------:R-:W2:Y:S07]  /*2da80*/  POPC R2, UR4 ;  /* 0x0000000400027d09 */ /* 0x000eae0008000000 */
[----:B--2---:R-:W2:Y:S04]  /*2da90*/  @P0 ATOMG.E.ADD.STRONG.GPU PT, R2, desc[UR60][R4.64], R2 ;  /* 0x00000002040209a8 */ /* 0x004ea800081ee1fc */
[----:B--2---:R2:W3:Y:S02]  /*2daa0*/  SHFL.IDX PT, R2, R2, R0, 0x1f ;  /* 0x00001f0002027589 */ /* 0x0044e400000e0000 */
[----:B--2---:R-:W2:Y:S02]  /*2dab0*/  S2R R0, SR_LTMASK ;  /* 0x0000000000007919 */ /* 0x004ea40000003900 */
[----:B--2---:R-:W-:-:S06]  /*2dac0*/  LOP3.LUT R0, R0, UR4, RZ, 0xc0, !PT ;  /* 0x0000000400007c12 */ /* 0x004fcc000f8ec0ff */
[----:B------:R-:W3:Y:S02]  /*2dad0*/  POPC R0, R0 ;  /* 0x0000000000007309 */ /* 0x000ee40000000000 */
[----:B---3--:R-:W-:-:S05]  /*2dae0*/  IADD3 R0, R2, UR39, R0 ;  /* 0x0000002702007c10 */ /* 0x008fca000fffe000 */
[----:B------:R3:W-:Y:S02]  /*2daf0*/  STL [R1], R0 ;  /* 0x0000000001007387 */ /* 0x0007e40000100800 */
.L_x_6102:
[----:B------:R-:W-:Y:S05]  /*2db00*/  BSYNC B0 ;  /* 0x0000000000007941 */ /* 0x000fea0003800000 */
.L_x_6101:
[----:B---3--:R-:W3:Y:S01]  /*2db10*/  LDL R0, [R1+0x10] ;  /* 0x0000100001007983 */ /* 0x008ee20000100800 */
[----:B------:R-:W-:Y:S01]  /*2db20*/  BSSY B0, `(.L_x_6103) ;  /* 0x000004e000007945 */ /* 0x000fe20003800000 */
[----:B---3--:R-:W-:-:S13]  /*2db30*/  LOP3.LUT P0, RZ, R0, 0x4, RZ, 0xc0, !PT ;  /* 0x0000000400ff7812 */ /* 0x008fda000780c0ff */
[----:B------:R-:W-:Y:S05]  /*2db40*/  @!P0 BRA `(.L_x_6104) ;  /* 0x00000004002c8947 */ /* 0x000fea0003800000 */
[----:B------:R-:W3:Y:S01]  /*2db50*/  LDL R2, [R1+0x18] ;  /* 0x0000180001027983 */ /* 0x000ee20000100800 */
[----:B------:R-:W-:Y:S01]  /*2db60*/  LEA R0, R19, R18, 0x3 ;  /* 0x0000001213007211 */ /* 0x000fe200078e18ff */
[----:B------:R-:W-:Y:S01]  /*2db70*/  BSSY B1, `(.L_x_6105) ;  /* 0x0000004000017945 */ /* 0x000fe20003800000 */
[----:B---3--:R-:W-:-:S04]  /*2db80*/  SHF.L.U32 R2, R2, 0x1f, RZ ;  /* 0x0000001f02027819 */ /* 0x008fc800000006ff */
[----:B------:R-:W3:Y:S02]  /*2db90*/  SYNCS.PHASECHK.TRANS64.TRYWAIT P0, [R0+URZ+0x36860], R2 ;  /* 0x03686002000075a7 */ /* 0x000ee4000800017f */
[----:B---3--:R-:W-:Y:S05]  /*2dba0*/  @!P0 BRA `(.L_x_6106) ;  /* 0x0000003400f88947 */ /* 0x008fea0003800000 */
.L_x_6208:
[----:B------:R-:W-:Y:S05]  /*2dbb0*/  BSYNC B1 ;  /* 0x0000000000017941 */ /* 0x000fea0003800000 */
.L_x_6105:
[----:B------:R-:W4:Y:S01]  /*2dbc0*/  S2R R3, SR_TID.X ;  /* 0x0000000000037919 */ /* 0x000f220000002100 */
[----:B------:R-:W-:-:S04]  /*2dbd0*/  UPRMT UR4, UR38, 0x9910, URZ ;  /* 0x0000991026047896 */ /* 0x000fc8000800003f */
[----:B------:R-:W-:Y:S01]  /*2dbe0*/  UISETP.NE.AND UP0, UPT, UR4, 0x2, UPT ;  /* 0x000000020400788c */ /* 0x000fe2000bf05270 */
[----:B----4-:R-:W-:-:S04]  /*2dbf0*/  LOP3.LUT R3, R3, 0x7f, RZ, 0xc0, !PT ;  /* 0x0000007f03037812 */ /* 0x010fc800078ec0ff */
[----:B------:R-:W-:-:S13]  /*2dc00*/  ISETP.NE.AND P0, PT, R3, RZ, PT ;  /* 0x000000ff0300720c */ /* 0x000fda0003f05270 */
[----:B---3--:R-:W-:-:S04]  /*2dc10*/  @!P0 IMAD.MOV.U32 R2, RZ, RZ, 0xa800 ;  /* 0x0000a800ff028424 */ /* 0x008fc800078e00ff */
[----:B------:R3:W-:Y:S01]  /*2dc20*/  @!P0 SYNCS.ARRIVE.TRANS64 RZ, [R0+URZ+0x36850], R2 ;  /* 0x0368500200ff89a7 */ /* 0x0007e2000800003f */
[----:B------:R-:W-:-:S13]  /*2dc30*/  PLOP3.LUT P0, PT, PT, PT, UP0, 0x80, 0x0 ;  /* 0x000000000000781c */ /* 0x000fda0003f0f008 */
[----:B---3--:R-:W-:Y:S05]  /*2dc40*/  @P0 BRA `(.L_x_6107) ;  /* 0x0000000000040947 */ /* 0x008fea0003800000 */
[----:B------:R-:W-:Y:S01]  /*2dc50*/  BPT.TRAP 0x1 ;  /* 0x000000040000795c */ /* 0x000fe20000300000 */
.L_x_6107:
[----:B------:R-:W3:Y:S01]  /*2dc60*/  LDL R2, [R1+0x10] ;  /* 0x0000100001027983 */ /* 0x000ee20000100800 */
[----:B------:R-:W-:Y:S01]  /*2dc70*/  BSSY B1, `(.L_x_6108) ;  /* 0x0000004000017945 */ /* 0x000fe20003800000 */
[----:B---3--:R-:W-:-:S13]  /*2dc80*/  LOP3.LUT P0, RZ, R2, 0x8, RZ, 0xc0, !PT ;  /* 0x0000000802ff7812 */ /* 0x008fda000780c0ff */
[----:B------:R-:W-:Y:S05]  /*2dc90*/  @P0 BRA `(.L_x_6109) ;  /* 0x0000000000040947 */ /* 0x000fea0003800000 */
[----:B------:R-:W-:Y:S01]  /*2dca0*/  BPT.TRAP 0x1 ;  /* 0x000000040000795c */ /* 0x000fe20000300000 */
.L_x_6109:
[----:B------:R-:W-:Y:S05]  /*2dcb0*/  BSYNC B1 ;  /* 0x0000000000017941 */ /* 0x000fea0003800000 */
.L_x_6108:
[----:B------:R-:W3:Y:S04]  /*2dcc0*/  LDL.LU R3, [R1+0x1c] ;  /* 0x00001c0001037983 */ /* 0x000ee80000300800 */
[----:B------:R-:W3:Y:S01]  /*2dcd0*/  LDL.LU R2, [R1+0x8] ;  /* 0x0000080001027983 */ /* 0x000ee20000300800 */
        /* <DEDUP_REMOVED lines=10> */
.L_x_6110:
        /* <DEDUP_REMOVED lines=10> */
[----:B------:R-:W-:Y:S01]  /*2de20*/  PLOP3.LUT P0, PT, PT, PT, PT, 0x80, 0x0 ;  /* 0x000000000000781c */ /* 0x000fe20003f0f070 */
[----:B------:R-:W-:Y:S01]  /*2de30*/  VIADD R4, R2, 0x3c00 ;  /* 0x00003c0002047836 */ /* 0x000fe20000000000 */
[----:B------:R-:W-:Y:S01]  /*2de40*/  UMOV UR6, 0x0 ;  /* 0x0000000000067882 */ /* 0x000fe20000000000 */
[----:B------:R-:W-:Y:S01]  /*2de50*/  UMOV UR7, 0x14f00000 ;  /* 0x14f0000000077882 */ /* 0x000fe20000000000 */
[----:B------:R-:W-:-:S09]  /*2de60*/  UMOV UR10, 0x40 ;  /* 0x00000040000a7882 */ /* 0x000fd20000000000 */
.L_x_6111:
        /* <DEDUP_REMOVED lines=15> */
.L_x_6112:
        /* <DEDUP_REMOVED lines=10> */
.L_x_6104:
[----:B------:R-:W-:Y:S05]  /*2e000*/  BSYNC B0 ;  /* 0x0000000000007941 */ /* 0x000fea0003800000 */
.L_x_6103:
[----:B------:R-:W3:Y:S01]  /*2e010*/  LDL.LU R4, [R1+0x18] ;  /* 0x0000180001047983 */ /* 0x000ee20000300800 */
[----:B------:R-:W-:-:S04]  /*2e020*/  IADD3 R19, R19, 0x1, RZ ;  /* 0x0000000113137810 */ /* 0x000fc80007ffe0ff */
[----:B------:R-:W-:-:S04]  /*2e030*/  ISETP.NE.AND P0, PT, R19, 0x2, PT ;  /* 0x000000021300780c */ /* 0x000fc80003f05270 */
[----:B------:R-:W-:Y:S02]  /*2e040*/  SEL R0, RZ, 0x1, P0 ;  /* 0x00000001ff007807 */ /* 0x000fe40000000000 */
[----:B------:R-:W-:Y:S02]  /*2e050*/  SEL R19, R19, RZ, P0 ;  /* 0x000000ff13137207 */ /* 0x000fe40000000000 */
[----:B---3--:R-:W-:-:S05]  /*2e060*/  LOP3.LUT R4, R4, R0, RZ, 0x3c, !PT ;  /* 0x0000000004047212 */ /* 0x008fca00078e3cff */
[----:B------:R3:W-:Y:S02]  /*2e070*/  STL [R1+0x18], R4 ;  /* 0x0000180401007387 */ /* 0x0007e40000100800 */
.L_x_6022:
[----:B------:R-:W-:Y:S05]  /*2e080*/  BSYNC B7 ;  /* 0x0000000000077941 */ /* 0x000fea0003800000 */
.L_x_6020:
[----:B0-----:R-:W4:Y:S02]  /*2e090*/  LDL R10, [R1+0x10] ;  /* 0x00001000010a7983 */ /* 0x001f240000100800 */
[----:B----4-:R-:W-:-:S13]  /*2e0a0*/  LOP3.LUT P0, RZ, R10, 0x10, RZ, 0xc0, !PT ;  /* 0x000000100aff7812 */ /* 0x010fda000780c0ff */
[----:B------:R-:W-:Y:S05]  /*2e0b0*/  @!P0 BRA `(.L_x_6113) ;  /* 0x00000000002c8947 */ /* 0x000fea0003800000 */
[----:B------:R-:W-:Y:S05]  /*2e0c0*/  WARPSYNC.ALL ;  /* 0x0000000000007948 */ /* 0x000fea0003800000 */
[----:B------:R-:W0:Y:S08]  /*2e0d0*/  S2UR UR5, SR_CgaCtaId ;  /* 0x00000000000579c3 */ /* 0x000e300000008800 */
[----:B------:R-:W-:Y:S06]  /*2e0e0*/  BAR.SYNC.DEFER_BLOCKING 0x5, 0x180 ;  /* 0x0146000000007b1d */ /* 0x000fec0000010000 */
[----:B------:R-:W-:-:S02]  /*2e0f0*/  UMOV UR4, 0x400 ;  /* 0x0000040000047882 */ /* 0x000fc40000000000 */
[----:B0-----:R-:W-:-:S06]  /*2e100*/  ULEA UR4, UR5, UR4, 0x18 ;  /* 0x0000000405047291 */ /* 0x001fcc000f8ec03f */
[----:B------:R-:W-:-:S05]  /*2e110*/  IMAD.U32 R18, RZ, RZ, UR4 ;  /* 0x00000004ff127e24 */ /* 0x000fca000f8e00ff */
[----:B-123--:R-:W0:Y:S04]  /*2e120*/  LDS.128 R4, [R18+0x368d0] ;  /* 0x0368d00012047984 */ /* 0x00ee280000000c00 */
[----:B0-----:R0:W-:Y:S04]  /*2e130*/  STL.64 [R1], R4 ;  /* 0x0000000401007387 */ /* 0x0011e80000100a00 */
[----:B------:R0:W-:Y:S01]  /*2e140*/  STL.64 [R1+0x8], R6 ;  /* 0x0000080601007387 */ /* 0x0001e20000100a00 */
[----:B------:R-:W-:Y:S06]  /*2e150*/  BAR.ARV 0x4, 0x180 ;  /* 0x0106000000007b1d */ /* 0x000fec0000002000 */
[----:B------:R-:W-:Y:S05]  /*2e160*/  BRA `(.L_x_6114) ;  /* 0x0000001000307947 */ /* 0x000fea0003800000 */
.L_x_6113:
[----:B------:R-:W4:Y:S01]  /*2e170*/  LDL R16, [R1+0x2c] ;  /* 0x00002c0001107983 */ /* 0x000f220000100800 */
[----:B------:R-:W-:Y:S01]  /*2e180*/  UMOV UR4, 0xffffffff ;  /* 0xffffffff00047882 */ /* 0x000fe20000000000 */
[----:B----4-:R-:W-:Y:S02]  /*2e190*/  ISETP.NE.AND P5, PT, R16, 0x1f, PT ;  /* 0x0000001f1000780c */ /* 0x010fe40003fa5270 */
[----:B------:R-:W-:Y:S11]  /*2e1a0*/  BRA.DIV UR4, `(.L_x_6115) ;  /* 0x00000032048c7947 */ /* 0x000ff6000b800000 */
[----:B------:R-:W4:Y:S01]  /*2e1b0*/  LDL R3, [R1+0xc] ;  /* 0x00000c0001037983 */ /* 0x000f220000100800 */
[----:B------:R-:W-:-:S03]  /*2e1c0*/  ULDC UR4, c[0x0][0xc3c] ;  /* 0x00030f0000047ab9 */ /* 0x000fc60000000800 */
[----:B------:R-:W5:Y:S01]  /*2e1d0*/  LDL.LU R2, [R1] ;  /* 0x0000000001027983 */ /* 0x000f620000300800 */
[----:B------:R-:W-:Y:S01]  /*2e1e0*/  LOP3.LUT P4, RZ, R10, 0x1, RZ, 0xc0, !PT ;  /* 0x000000010aff7812 */ /* 0x000fe2000788c0ff */
[----:B----4-:R-:W-:Y:S02]  /*2e1f0*/  IMAD.IADD R0, R3, 0x1, R16 ;  /* 0x0000000103007824 */ /* 0x010fe400078e0210 */
[----:B-----5:R-:W-:-:S03]  /*2e200*/  IMAD.MOV.U32 R10, RZ, RZ, R2 ;  /* 0x000000ffff0a7224 */ /* 0x020fc600078e0002 */
[----:B------:R-:W-:-:S13]  /*2e210*/  ISETP.GE.OR P0, PT, R0, UR4, !P5 ;  /* 0x0000000400007c0c */ /* 0x000fda000ef06670 */
[----:B------:R-:W0:Y:S08]  /*2e220*/  @!P0 LDC.64 R2, c[0x0][0xc80] ;  /* 0x00032000ff028b82 */ /* 0x000e300000000a00 */
[----:B-1----:R-:W1:Y:S01]  /*2e230*/  @!P0 LDC.64 R6, c[0x0][0xc78] ;  /* 0x00031e00ff068b82 */ /* 0x002e620000000a00 */
[----:B0-----:R-:W-:-:S05]  /*2e240*/  @!P0 IMAD.WIDE R2, R0, 0x4, R2 ;  /* 0x0000000400028825 */ /* 0x001fca00078e0202 */
[----:B------:R1:W4:Y:S02]  /*2e250*/  @!P0 LDG.E R8, desc[UR60][R2.64] ;  /* 0x0000003c02088981 */ /* 0x000324000c1e1900 */
[----:B-1----:R-:W-:-:S06]  /*2e260*/  @!P0 IMAD.WIDE R2, R0, 0x4, R6 ;  /* 0x0000000400028825 */ /* 0x002fcc00078e0206 */
[----:B------:R-:W5:Y:S01]  /*2e270*/  @!P0 LDG.E R2, desc[UR60][R2.64] ;  /* 0x0000003c02028981 */ /* 0x000f62000c1e1900 */
[----:B---3--:R-:W-:Y:S01]  /*2e280*/  IMAD.MOV.U32 R4, RZ, RZ, RZ ;  /* 0x000000ffff047224 */ /* 0x008fe200078e00ff */
[----:B------:R-:W-:Y:S02]  /*2e290*/  MOV R6, RZ ;  /* 0x000000ff00067202 */ /* 0x000fe40000000f00 */
[C---:B------:R-:W-:Y:S01]  /*2e2a0*/  ISETP.GE.U32.AND P1, PT, R16.reuse, 0x4, PT ;  /* 0x000000041000780c */ /* 0x040fe20003f26070 */
[----:B--2---:R-:W-:Y:S01]  /*2e2b0*/  SHFL.IDX PT, R5, R10, RZ, 0x1f ;  /* 0x00001fff0a057589 */ /* 0x004fe200000e0000 */
[C---:B------:R-:W-:Y:S02]  /*2e2c0*/  ISETP.GE.U32.AND P2, PT, R16.reuse, 0x8, PT ;  /* 0x000000081000780c */ /* 0x040fe40003f46070 */
[----:B------:R-:W-:Y:S01]  /*2e2d0*/  ISETP.GE.U32.AND P3, PT, R16, 0x10, PT ;  /* 0x000000101000780c */ /* 0x000fe20003f66070 */
[----:B------:R-:W-:Y:S01]  /*2e2e0*/  SHFL.IDX PT, R0, R10, 0x1, 0x1f ;  /* 0x00201f000a007f89 */ /* 0x000fe200000e0000 */
[----:B----4-:R-:W-:-:S02]  /*2e2f0*/  @!P0 IMAD.MOV.U32 R4, RZ, RZ, R8 ;  /* 0x000000ffff048224 */ /* 0x010fc400078e0008 */
[----:B------:R-:W-:Y:S02]  /*2e300*/  IMAD.MOV.U32 R8, RZ, RZ, RZ ;  /* 0x000000ffff087224 */ /* 0x000fe400078e00ff */
[----:B-----5:R-:W-:Y:S01]  /*2e310*/  @!P0 IMAD.MOV.U32 R6, RZ, RZ, R2 ;  /* 0x000000ffff068224 */ /* 0x020fe200078e0002 */
        /* <DEDUP_REMOVED lines=17> */
[----:B------:R0:W1:Y:S02]  /*2e430*/  SHFL.IDX PT, R9, R7, 0x1f, 0x1f ;  /* 0x03e01f0007097f89 */ /* 0x00006400000e0000 */
.L_x_6218:
[----:B------:R-:W-:Y:S02]  /*2e440*/  ULDC UR4, c[0x0][0xc38] ;  /* 0x00030e0000047ab9 */ /* 0x000fe40000000800 */
[----:B------:R-:W-:-:S04]  /*2e450*/  IMAD.U32 R2, RZ, RZ, UR4 ;  /* 0x00000004ff027e24 */ /* 0x000fc8000f8e00ff */
[----:B-1----:R-:W-:-:S04]  /*2e460*/  IMAD R9, R9, R2, RZ ;  /* 0x0000000209097224 */ /* 0x002fc800078e02ff */
[----:B------:R-:W-:-:S05]  /*2e470*/  IMAD.IADD R0, R0, 0x1, R9 ;  /* 0x0000000100007824 */ /* 0x000fca00078e0209 */
[----:B------:R-:W-:-:S13]  /*2e480*/  ISETP.GT.AND P4, PT, R0, R5, PT ;  /* 0x000000050000720c */ /* 0x000fda0003f84270 */
[----:B------:R-:W-:Y:S05]  /*2e490*/  @P4 BRA `(.L_x_6116) ;  /* 0x0000000000b04947 */ /* 0x000fea0003800000 */
.L_x_6119:
        /* <DEDUP_REMOVED lines=36> */
[----:B0-----:R-:W-:-:S05]  /*2e6e0*/  IADD3 R7, R2, R3, RZ ;  /* 0x0000000302077210 */ /* 0x001fca0007ffe0ff */
[----:B------:R0:W1:Y:S02]  /*2e6f0*/  SHFL.IDX PT, R9, R7, 0x1f, 0x1f ;  /* 0x03e01f0007097f89 */ /* 0x00006400000e0000 */
.L_x_6226:
[----:B------:R-:W-:Y:S02]  /*2e700*/  ULDC UR4, c[0x0][0xc38] ;  /* 0x00030e0000047ab9 */ /* 0x000fe40000000800 */
[----:B------:R-:W-:-:S04]  /*2e710*/  IMAD.U32 R2, RZ, RZ, UR4 ;  /* 0x00000004ff027e24 */ /* 0x000fc8000f8e00ff */
[----:B-1----:R-:W-:-:S04]  /*2e720*/  IMAD R9, R9, R2, RZ ;  /* 0x0000000209097224 */ /* 0x002fc800078e02ff */
[----:B------:R-:W-:-:S05]  /*2e730*/  IMAD.IADD R0, R9, 0x1, R0 ;  /* 0x0000000109007824 */ /* 0x000fca00078e0200 */
[----:B------:R-:W-:-:S13]  /*2e740*/  ISETP.GT.AND P4, PT, R0, R5, PT ;  /* 0x000000050000720c */ /* 0x000fda0003f84270 */
[----:B------:R-:W-:Y:S05]  /*2e750*/  @!P4 BRA `(.L_x_6119) ;  /* 0xfffffffc0050c947 */ /* 0x000fea000383ffff */
.L_x_6116:
        /* <DEDUP_REMOVED lines=12> */
.L_x_6231:
[----:B------:R-:W-:-:S13]  /*2e820*/  ISETP.NE.AND P0, PT, R0, RZ, PT ;  /* 0x000000ff0000720c */ /* 0x000fda0003f05270 */
[----:B------:R-:W-:Y:S05]  /*2e830*/  @!P0 BRA `(.L_x_6121) ;  /* 0x0000000000148947 */ /* 0x000fea0003800000 */
[----:B------:R-:W-:Y:S01]  /*2e840*/  UMOV UR4, 0xffffffff ;  /* 0xffffffff00047882 */ /* 0x000fe20000000000 */
[----:B-1----:R-:W-:Y:S02]  /*2e850*/  VIADD R3, R3, 0xffffffff ;  /* 0xffffffff03037836 */ /* 0x002fe40000000000 */
[----:B------:R-:W-:Y:S05]  /*2e860*/  BRA.DIV UR4, `(.L_x_6122) ;  /* 0x0000003604847947 */ /* 0x000fea000b800000 */
[----:B------:R1:W2:Y:S02]  /*2e870*/  SHFL.IDX PT, R3, R7, R3, 0x1f ;  /* 0x00001f0307037589 */ /* 0x0002a400000e0000 */
.L_x_6234:
[----:B--2---:R-:W-:-:S07]  /*2e880*/  MOV R8, R3 ;  /* 0x0000000300087202 */ /* 0x004fce0000000f00 */
.L_x_6121:
[----:B------:R-:W-:Y:S01]  /*2e890*/  ISETP.NE.AND P0, PT, R6, 0x1, PT ;  /* 0x000000010600780c */ /* 0x000fe20003f05270 */
[----:B------:R-:W-:-:S05]  /*2e8a0*/  IMAD R0, R8, R2, R9 ;  /* 0x0000000208007224 */ /* 0x000fca00078e0209 */
[----:B------:R2:W-:Y:S02]  /*2e8b0*/  STL [R1], R0 ;  /* 0x0000000001007387 */ /* 0x0005e40000100800 */
[----:B--2---:R-:W-:-:S05]  /*2e8c0*/  IMAD.IADD R0, R5, 0x1, -R0 ;  /* 0x0000000105007824 */ /* 0x004fca00078e0a00 */
        /* <DEDUP_REMOVED lines=26> */
[----:B-1----:R-:W-:-:S04]  /*2ea70*/  IMAD.MOV R2, RZ, RZ, -R3 ;  /* 0x000000ffff027224 */ /* 0x002fc800078e0a03 */
[----:B0-----:R-:W-:Y:S02]  /*2ea80*/  IMAD R7, R2, R5, RZ ;  /* 0x0000000502077224 */ /* 0x001fe400078e02ff */
[----:B------:R-:W-:-:S04]  /*2ea90*/  IMAD.MOV.U32 R2, RZ, RZ, RZ ;  /* 0x000000ffff027224 */ /* 0x000fc800078e00ff */
[----:B------:R-:W-:Y:S01]  /*2eaa0*/  IMAD.HI.U32 R7, R3, R7, R2 ;  /* 0x0000000703077227 */ /* 0x000fe200078e0002 */
[----:B------:R-:W-:Y:S02]  /*2eab0*/  LOP3.LUT R2, R0, R4, RZ, 0x3c, !PT ;  /* 0x0000000400027212 */ /* 0x000fe400078e3cff */
[----:B------:R-:W-:Y:S02]  /*2eac0*/  MOV R3, R8 ;  /* 0x0000000800037202 */ /* 0x000fe40000000f00 */
        /* <DEDUP_REMOVED lines=17> */
[----:B------:R-:W-:-:S10]  /*2ebe0*/  @P0 IADD3 R7, R7, 0x1, RZ ;  /* 0x0000000107070810 */ /* 0x000fd40007ffe0ff */
        /* <DEDUP_REMOVED lines=8> */
.L_x_6123:
[----:B-1----:R-:W2:Y:S01]  /*2ec70*/  LDL R3, [R1+0xc] ;  /* 0x00000c0001037983 */ /* 0x002ea20000100800 */
[----:B0-----:R-:W2:Y:S02]  /*2ec80*/  LDC.64 R6, c[0x0][0xc90] ;  /* 0x00032400ff067b82 */ /* 0x001ea40000000a00 */
        /* <DEDUP_REMOVED lines=57> */
[----:B------:R-:W-:Y:S02]  /*2f020*/  @!P2 LOP3.LUT R0, RZ, R8, RZ, 0x33, !PT ;  /* 0x00000008ff00a212 */ /* 0x000fe400078e33ff */
[----:B------:R-:W-:-:S05]  /*2f030*/  IADD3 R8, -R8, RZ, RZ ;  /* 0x000000ff08087210 */ /* 0x000fca0007ffe1ff */
[----:B------:R-:W-:-:S05]  /*2f040*/  IMAD R2, R0, R8, R6 ;  /* 0x0000000800027224 */ /* 0x000fca00078e0206 */
[----:B------:R0:W-:Y:S02]  /*2f050*/  STL [R1+0x8], R2 ;  /* 0x0000080201007387 */ /* 0x0001e40000100800 */
.L_x_6124:
[----:B------:R-:W-:-:S05]  /*2f060*/  LOP3.LUT R0, RZ, R0, RZ, 0x33, !PT ;  /* 0x00000000ff007212 */ /* 0x000fca00078e33ff */
[----:B------:R-:W-:-:S05]  /*2f070*/  IMAD.IADD R0, R4, 0x1, R0 ;  /* 0x0000000104007824 */ /* 0x000fca00078e0200 */
[----:B------:R2:W-:Y:S01]  /*2f080*/  STL [R1+0x4], R0 ;  /* 0x0000040001007387 */ /* 0x0005e20000100800 */
[----:B------:R-:W-:Y:S05]  /*2f090*/  BRA `(.L_x_6125) ;  /* 0x0000000000287947 */ /* 0x000fea0003800000 */
.L_x_6117:
        /* <DEDUP_REMOVED lines=10> */
.L_x_6125:
        /* <DEDUP_REMOVED lines=9> */
[----:B---3--:R-:W-:Y:S02]  /*2f1d0*/  MOV R7, R2 ;  /* 0x0000000200077202 */ /* 0x008fe40000000f00 */
[----:B------:R-:W-:Y:S01]  /*2f1e0*/  @!P0 MOV R2, 0x400 ;  /* 0x0000040000028802 */ /* 0x000fe20000000f00 */
[----:B----4-:R-:W-:-:S03]  /*2f1f0*/  IMAD.MOV.U32 R6, RZ, RZ, R3 ;  /* 0x000000ffff067224 */ /* 0x010fc600078e0003 */
[----:B0-----:R-:W-:-:S05]  /*2f200*/  @!P0 LEA R18, R0, R2, 0x18 ;  /* 0x0000000200128211 */ /* 0x001fca00078ec0ff */
[----:B-----5:R1:W-:Y:S01]  /*2f210*/  @!P0 STS.128 [R18+0x368d0], R4 ;  /* 0x0368d00412008388 */ /* 0x0203e20000000c00 */
[----:B------:R-:W-:Y:S06]  /*2f220*/  BAR.ARV 0x5, 0x180 ;  /* 0x0146000000007b1d */ /* 0x000fec0000002000 */
.L_x_6114:
[----:B------:R-:W2:Y:S01]  /*2f230*/  LDL R0, [R1+0xc] ;  /* 0x00000c0001007983 */ /* 0x000ea20000100800 */
[----:B------:R-:W-:Y:S02]  /*2f240*/  ULDC UR4, c[0x0][0xc3c] ;  /* 0x00030f0000047ab9 */ /* 0x000fe40000000800 */
[----:B--2---:R-:W-:-:S13]  /*2f250*/  ISETP.GE.AND P0, PT, R0, UR4, PT ;  /* 0x0000000400007c0c */ /* 0x004fda000bf06270 */
[----:B------:R-:W-:Y:S05]  /*2f260*/  @!P0 BRA `(.L_x_6126) ;  /* 0xffffff84008c8947 */ /* 0x000fea000383ffff */
[----:B------:R-:W-:Y:S05]  /*2f270*/  BSYNC B8 ;  /* 0x0000000000087941 */ /* 0x000fea0003800000 */
.L_x_5972:
        /* <DEDUP_REMOVED lines=12> */
.L_x_6235:
[----:B------:R-:W-:Y:S05]  /*2f340*/  BSYNC B0 ;  /* 0x0000000000007941 */ /* 0x000fea0003800000 */
.L_x_6127:
[----:B------:R-:W-:-:S03]  /*2f350*/  UMOV UR4, 0xffffffff ;  /* 0xffffffff00047882 */ /* 0x000fc60000000000 */
[----:B------:R-:W-:Y:S05]  /*2f360*/  BRA.DIV UR4, `(.L_x_6129) ;  /* 0x0000002e04047947 */ /* 0x000fea000b800000 */
[----:B------:R-:W1:Y:S02]  /*2f370*/  S2R R2, SR_TID.X ;  /* 0x0000000000027919 */ /* 0x000e640000002100 */
[----:B-1----:R-:W-:-:S04]  /*2f380*/  SHF.R.U32.HI R2, RZ, 0x5, R2 ;  /* 0x00000005ff027819 */ /* 0x002fc80000011602 */
[----:B------:R-:W-:-:S05]  /*2f390*/  LOP3.LUT R2, R2, 0x3, RZ, 0xc0, !PT ;  /* 0x0000000302027812 */ /* 0x000fca00078ec0ff */
[----:B------:R1:W2:Y:S02]  /*2f3a0*/  SHFL.IDX PT, R14, R2, RZ, 0x1f ;  /* 0x00001fff020e7589 */ /* 0x0002a400000e0000 */
.L_x_6238:
[----:B--2---:R-:W-:-:S13]  /*2f3b0*/  ISETP.NE.AND P0, PT, R14, RZ, PT ;  /* 0x000000ff0e00720c */ /* 0x004fda0003f05270 */
[----:B------:R-:W-:Y:S05]  /*2f3c0*/  @P0 BRA `(.L_x_5731) ;  /* 0x0000000000940947 */ /* 0x000fea0003800000 */
[----:B------:R-:W-:-:S03]  /*2f3d0*/  UMOV UR4, 0xffffffff ;  /* 0xffffffff00047882 */ /* 0x000fc60000000000 */
[----:B------:R-:W-:Y:S05]  /*2f3e0*/  BRA.DIV UR4, `(.L_x_6130) ;  /* 0x0000002e04187947 */ /* 0x000fea000b800000 */
[----:B------:R-:W-:-:S13]  /*2f3f0*/  ELECT P6, URZ, PT ;  /* 0x00000000003f782f */ /* 0x000fda00038c0000 */
.L_x_6241:
        /* <DEDUP_REMOVED lines=8> */
.L_x_6131:
[----:B------:R-:W2:Y:S01]  /*2f480*/  LDL.LU R7, [R1+0x18] ;  /* 0x0000180001077983 */ /* 0x000ea20000300800 */
[----:B------:R-:W-:Y:S01]  /*2f490*/  VIADD R2, R0, 0x36840 ;  /* 0x0003684000027836 */ /* 0x000fe20000000000 */
[----:B0-----:R-:W-:-:S03]  /*2f4a0*/  IADD3 R3, R19, 0x1, RZ ;  /* 0x0000000113037810 */ /* 0x001fc60007ffe0ff */
[----:B------:R-:W-:Y:S01]  /*2f4b0*/  IMAD R6, R19, 0x8, R2 ;  /* 0x0000000813067824 */ /* 0x000fe200078e0202 */
        /* <DEDUP_REMOVED lines=9> */
.L_x_6242:
[----:B------:R-:W1:Y:S02]  /*2f550*/  SYNCS.PHASECHK.TRANS64.TRYWAIT P0, [R7+URZ], R2 ;  /* 0x00000002070075a7 */ /* 0x000e64000800017f */
[----:B-1----:R-:W-:Y:S05]  /*2f560*/  @!P0 BRA `(.L_x_6133) ;  /* 0x0000002800ec8947 */ /* 0x002fea0003800000 */
.L_x_6243:
[----:B------:R-:W-:Y:S05]  /*2f570*/  @!P2 BRA `(.L_x_6134) ;  /* 0x000000000004a947 */ /* 0x000fea0003800000 */
[----:B------:R-:W-:Y:S01]  /*2f580*/  BPT.TRAP 0x1 ;  /* 0x000000040000795c */ /* 0x000fe20000300000 */
.L_x_6134:
[----:B------:R-:W-:-:S04]  /*2f590*/  VIADD R0, R0, 0x36860 ;  /* 0x0003686000007836 */ /* 0x000fc80000000000 */
[----:B------:R-:W-:-:S04]  /*2f5a0*/  IMAD R4, R19, 0x8, R0 ;  /* 0x0000000813047824 */ /* 0x000fc800078e0200 */
[----:B------:R-:W2:Y:S02]  /*2f5b0*/  SYNCS.PHASECHK.TRANS64.TRYWAIT P0, [R4+URZ], R5 ;  /* 0x00000005040075a7 */ /* 0x000ea4000800017f */
[----:B--2---:R-:W-:Y:S05]  /*2f5c0*/  @!P0 BRA `(.L_x_6135) ;  /* 0x0000002800e88947 */ /* 0x004fea0003800000 */
.L_x_6244:
[----:B------:R-:W-:-:S07]  /*2f5d0*/  IMAD R3, R3, 0x8, R0 ;  /* 0x0000000803037824 */ /* 0x000fce00078e0200 */
.L_x_6136:
[----:B---3--:R3:W4:Y:S02]  /*2f5e0*/  SYNCS.PHASECHK.TRANS64.TRYWAIT P0, [R3+URZ], R2 ;  /* 0x00000002030075a7 */ /* 0x008724000800017f */
[----:B----4-:R-:W-:Y:S05]  /*2f5f0*/  @!P0 NANOSLEEP.SYNCS 0x989680 ;  /* 0x009896800000895d */ /* 0x010fea0003900000 */
[----:B------:R-:W4:Y:S02]  /*2f600*/  @!P0 SYNCS.PHASECHK.TRANS64 P0, [R3+URZ], R2 ;  /* 0x00000002030085a7 */ /* 0x000f24000800007f */
[----:B----4-:R-:W-:Y:S05]  /*2f610*/  @!P0 BRA `(.L_x_6136) ;  /* 0xfffffffc00f08947 */ /* 0x010fea000383ffff */
.L_x_5731:
[----:B------:R-:W-:Y:S05]  /*2f620*/  BSYNC B9 ;  /* 0x0000000000097941 */ /* 0x000fea0003800000 */
.L_x_5728:
[----:B------:R-:W-:Y:S05]  /*2f630*/  EXIT ;  /* 0x000000000000794d */ /* 0x000fea0003800000 */
.L_x_5751:
[----:B0-----:R0:W1:Y:S02]  /*2f640*/  SYNCS.PHASECHK.TRANS64.TRYWAIT P5, [R96+URZ+0x36890], R97 ;  /* 0x03689061600075a7 */ /* 0x00106400080a017f */
[----:B-1----:R-:W-:Y:S05]  /*2f650*/  @!P5 NANOSLEEP.SYNCS 0x989680 ;  /* 0x009896800000d95d */ /* 0x002fea0003900000 */
[----:B------:R-:W1:Y:S02]  /*2f660*/  @!P5 SYNCS.PHASECHK.TRANS64 P5, [R96+URZ+0x36890], R97 ;  /* 0x036890616000d5a7 */ /* 0x000e6400080a007f */
[----:B-1----:R-:W-:Y:S05]  /*2f670*/  @!P5 BRA `(.L_x_5751) ;  /* 0xfffffffc00f0d947 */ /* 0x002fea000383ffff */
[----:B------:R-:W-:Y:S05]  /*2f680*/  BRA `(.L_x_6137) ;  /* 0xfffffd4000f47947 */ /* 0x000fea000383ffff */
.L_x_5805:
[----:B-1----:R1:W3:Y:S02]  /*2f690*/  SYNCS.PHASECHK.TRANS64.TRYWAIT P5, [R96+URZ+0x36890], R97 ;  /* 0x03689061600075a7 */ /* 0x0022e400080a017f */
[----:B---3--:R-:W-:Y:S05]  /*2f6a0*/  @!P5 NANOSLEEP.SYNCS 0x989680 ;  /* 0x009896800000d95d */ /* 0x008fea0003900000 */
[----:B------:R-:W3:Y:S02]  /*2f6b0*/  @!P5 SYNCS.PHASECHK.TRANS64 P5, [R96+URZ+0x36890], R97 ;  /* 0x036890616000d5a7 */ /* 0x000ee400080a007f */
[----:B---3--:R-:W-:Y:S05]  /*2f6c0*/  @!P5 BRA `(.L_x_5805) ;  /* 0xfffffffc00f0d947 */ /* 0x008fea000383ffff */
[----:B------:R-:W-:Y:S05]  /*2f6d0*/  BRA `(.L_x_6138) ;  /* 0xfffffd7400d07947 */ /* 0x000fea000383ffff */
.L_x_5830:
[----:B-1----:R1:W2:Y:S02]  /*2f6e0*/  SYNCS.PHASECHK.TRANS64.TRYWAIT P3, [R96+URZ+0x36890], R97 ;  /* 0x03689061600075a7 */ /* 0x0022a4000806017f */
[----:B--2---:R-:W-:Y:S05]  /*2f6f0*/  @!P3 NANOSLEEP.SYNCS 0x989680 ;  /* 0x009896800000b95d */ /* 0x004fea0003900000 */
[----:B------:R-:W2:Y:S02]  /*2f700*/  @!P3 SYNCS.PHASECHK.TRANS64 P3, [R96+URZ+0x36890], R97 ;  /* 0x036890616000b5a7 */ /* 0x000ea4000806007f */
[----:B--2---:R-:W-:Y:S05]  /*2f710*/  @!P3 BRA `(.L_x_5830) ;  /* 0xfffffffc00f0b947 */ /* 0x004fea000383ffff */
[----:B------:R-:W-:Y:S05]  /*2f720*/  BRA `(.L_x_6139) ;  /* 0xfffffda400e47947 */ /* 0x000fea000383ffff */
.L_x_5836:
[----:B0-----:R0:W1:Y:S02]  /*2f730*/  SYNCS.PHASECHK.TRANS64.TRYWAIT P2, [R96+URZ+0x368b0], R97 ;  /* 0x0368b061600075a7 */ /* 0x001064000804017f */
[----:B-1----:R-:W-:Y:S05]  /*2f740*/  @!P2 NANOSLEEP.SYNCS 0x989680 ;  /* 0x009896800000a95d */ /* 0x002fea0003900000 */
[----:B------:R-:W1:Y:S02]  /*2f750*/  @!P2 SYNCS.PHASECHK.TRANS64 P2, [R96+URZ+0x368b0], R97 ;  /* 0x0368b0616000a5a7 */ /* 0x000e64000804007f */
[----:B-1----:R-:W-:Y:S05]  /*2f760*/  @!P2 BRA `(.L_x_5836) ;  /* 0xfffffffc00f0a947 */ /* 0x002fea000383ffff */
[----:B------:R-:W-:Y:S05]  /*2f770*/  BRA `(.L_x_6140) ;  /* 0xfffffda800fc7947 */ /* 0x000fea000383ffff */
.L_x_5856:
        /* <DEDUP_REMOVED lines=8> */
.L_x_6142:
[----:B------:R-:W-:Y:S05]  /*2f800*/  BSYNC B1 ;  /* 0x0000000000017941 */ /* 0x000fea0003800000 */
.L_x_6141:
        /* <DEDUP_REMOVED lines=8> */
.L_x_6143:
[----:B------:R-:W-:Y:S02]  /*2f890*/  IMAD.MOV.U32 R13, RZ, RZ, R63 ;  /* 0x000000ffff0d7224 */ /* 0x000fe400078e003f */
[----:B------:R-:W-:-:S07]  /*2f8a0*/  IMAD.MOV.U32 R6, RZ, RZ, R14 ;  /* 0x000000ffff067224 */ /* 0x000fce00078e000e */
[----:B------:R-:W-:Y:S05]  /*2f8b0*/  WARPSYNC.COLLECTIVE R15, `(.L_x_6144) ;  /* 0x000000000f087348 */ /* 0x000fea0003c00000 */
[----:B------:R0:W1:Y:S02]  /*2f8c0*/  SHFL.IDX P6, R14, R13, R12, R11 ;  /* 0x0000000c0d0e7389 */ /* 0x00006400000c000b */
[----:B01----:R-:W-:Y:S01]  /*2f8d0*/  ENDCOLLECTIVE ;  /* 0x000000000000791b */ /* 0x003fe20003800000 */
.L_x_6144:
[----:B------:R-:W-:Y:S02]  /*2f8e0*/  IMAD.MOV.U32 R13, RZ, RZ, R3 ;  /* 0x000000ffff0d7224 */ /* 0x000fe400078e0003 */
[----:B------:R-:W-:-:S07]  /*2f8f0*/  IMAD.MOV.U32 R7, RZ, RZ, R14 ;  /* 0x000000ffff077224 */ /* 0x000fce00078e000e */
[----:B------:R-:W-:Y:S05]  /*2f900*/  WARPSYNC.COLLECTIVE R15, `(.L_x_6145) ;  /* 0x000000000f087348 */ /* 0x000fea0003c00000 */
[----:B------:R0:W1:Y:S02]  /*2f910*/  SHFL.IDX P6, R14, R13, R12, R11 ;  /* 0x0000000c0d0e7389 */ /* 0x00006400000c000b */
[----:B01----:R-:W-:Y:S01]  /*2f920*/  ENDCOLLECTIVE ;  /* 0x000000000000791b */ /* 0x003fe20003800000 */
.L_x_6145:
[----:B------:R-:W-:Y:S05]  /*2f930*/  BRA `(.L_x_6146) ;  /* 0xfffffdbc00c07947 */ /* 0x000fea000383ffff */
.L_x_5859:
[----:B------:R-:W-:Y:S01]  /*2f940*/  BSSY B1, `(.L_x_6147) ;  /* 0x0000008000017945 */ /* 0x000fe20003800000 */
[----:B------:R-:W-:Y:S01]  /*2f950*/  MOV R13, R0 ;  /* 0x00000000000d7202 */ /* 0x000fe20000000f00 */
[----:B------:R-:W-:Y:S02]  /*2f960*/  IMAD.MOV.U32 R12, RZ, RZ, 0x1 ;  /* 0x00000001ff0c7424 */ /* 0x000fe400078e00ff */
[----:B------:R-:W-:Y:S02]  /*2f970*/  IMAD.MOV.U32 R11, RZ, RZ, 0x1c1f ;  /* 0x00001c1fff0b7424 */ /* 0x000fe400078e00ff */
[----:B------:R-:W-:-:S07]  /*2f980*/  IMAD.MOV.U32 R15, RZ, RZ, -0x1 ;  /* 0xffffffffff0f7424 */ /* 0x000fce00078e00ff */
[----:B0---4-:R-:W-:Y:S05]  /*2f990*/  WARPSYNC.COLLECTIVE R15, `(.L_x_6148) ;  /* 0x000000000f087348 */ /* 0x011fea0003c00000 */
[----:B----4-:R1:W2:Y:S02]  /*2f9a0*/  SHFL.IDX P6, R14, R13, R12, R11 ;  /* 0x0000000c0d0e7389 */ /* 0x0102a400000c000b */
[----:B012---:R-:W-:Y:S01]  /*2f9b0*/  ENDCOLLECTIVE ;  /* 0x000000000000791b */ /* 0x007fe20003800000 */
.L_x_6148:
[----:B------:R-:W-:Y:S05]  /*2f9c0*/  BSYNC B1 ;  /* 0x0000000000017941 */ /* 0x000fea0003800000 */
.L_x_6147:
        /* <DEDUP_REMOVED lines=8> */
.L_x_6149:
[----:B------:R-:W-:Y:S02]  /*2fa50*/  IMAD.MOV.U32 R13, RZ, RZ, R63 ;  /* 0x000000ffff0d7224 */ /* 0x000fe400078e003f */
[----:B------:R-:W-:-:S07]  /*2fa60*/  IMAD.MOV.U32 R65, RZ, RZ, R14 ;  /* 0x000000ffff417224 */ /* 0x000fce00078e000e */
[----:B------:R-:W-:Y:S05]  /*2fa70*/  WARPSYNC.COLLECTIVE R15, `(.L_x_6150) ;  /* 0x000000000f087348 */ /* 0x000fea0003c00000 */
[----:B------:R0:W1:Y:S02]  /*2fa80*/  SHFL.IDX P6, R14, R13, R12, R11 ;  /* 0x0000000c0d0e7389 */ /* 0x00006400000c000b */
[----:B01----:R-:W-:Y:S01]  /*2fa90*/  ENDCOLLECTIVE ;  /* 0x000000000000791b */ /* 0x003fe20003800000 */
.L_x_6150:
[----:B------:R-:W-:Y:S01]  /*2faa0*/  MOV R13, R3 ;  /* 0x00000003000d7202 */ /* 0x000fe20000000f00 */
[----:B------:R-:W-:-:S07]  /*2fab0*/  IMAD.MOV.U32 R63, RZ, RZ, R14 ;  /* 0x000000ffff3f7224 */ /* 0x000fce00078e000e */
[----:B------:R-:W-:Y:S05]  /*2fac0*/  WARPSYNC.COLLECTIVE R15, `(.L_x_6151) ;  /* 0x000000000f087348 */ /* 0x000fea0003c00000 */
[----:B------:R0:W1:Y:S02]  /*2fad0*/  SHFL.IDX P6, R14, R13, R12, R11 ;  /* 0x0000000c0d0e7389 */ /* 0x00006400000c000b */
[----:B01----:R-:W-:Y:S01]  /*2fae0*/  ENDCOLLECTIVE ;  /* 0x000000000000791b */ /* 0x003fe20003800000 */
.L_x_6151:
[----:B------:R-:W-:Y:S01]  /*2faf0*/  IMAD.MOV.U32 R62, RZ, RZ, R14 ;  /* 0x000000ffff3e7224 */ /* 0x000fe200078e000e */
[----:B------:R-:W-:Y:S06]  /*2fb00*/  BRA `(.L_x_6152) ;  /* 0xfffffdc400587947 */ /* 0x000fec000383ffff */
.L_x_5863:
[----:B0-----:R0:W1:Y:S02]  /*2fb10*/  SYNCS.PHASECHK.TRANS64.TRYWAIT P0, [R16+URZ+0x36800], R5 ;  /* 0x03680005100075a7 */ /* 0x001064000800017f */
[----:B-1----:R-:W-:Y:S05]  /*2fb20*/  @!P0 NANOSLEEP.SYNCS 0x989680 ;  /* 0x009896800000895d */ /* 0x002fea0003900000 */
[----:B------:R-:W1:Y:S02]  /*2fb30*/  @!P0 SYNCS.PHASECHK.TRANS64 P0, [R16+URZ+0x36800], R5 ;  /* 0x03680005100085a7 */ /* 0x000e64000800007f */
[----:B-1----:R-:W-:Y:S05]  /*2fb40*/  @!P0 BRA `(.L_x_5863) ;  /* 0xfffffffc00f08947 */ /* 0x002fea000383ffff */
[----:B------:R-:W-:Y:S05]  /*2fb50*/  BRA `(.L_x_6153) ;  /* 0xfffffdcc00807947 */ /* 0x000fea000383ffff */
.L_x_5887:
        /* <DEDUP_REMOVED lines=8> */
.L_x_6155:
[----:B------:R-:W-:Y:S05]  /*2fbe0*/  BSYNC B1 ;  /* 0x0000000000017941 */ /* 0x000fea0003800000 */
.L_x_6154:
[----:B------:R-:W-:Y:S01]  /*2fbf0*/  IMAD.MOV.U32 R13, RZ, RZ, R62 ;  /* 0x000000ffff0d7224 */ /* 0x000fe200078e003e */
        /* <DEDUP_REMOVED lines=8> */
.L_x_6156:
[----:B------:R-:W-:Y:S01]  /*2fc80*/  MOV R13, R71 ;  /* 0x00000047000d7202 */ /* 0x000fe20000000f00 */
[----:B------:R-:W-:-:S07]  /*2fc90*/  IMAD.MOV.U32 R4, RZ, RZ, R14 ;  /* 0x000000ffff047224 */ /* 0x000fce00078e000e */
[----:B------:R-:W-:Y:S05]  /*2fca0*/  WARPSYNC.COLLECTIVE R15, `(.L_x_6157) ;  /* 0x000000000f087348 */ /* 0x000fea0003c00000 */
[----:B------:R0:W1:Y:S02]  /*2fcb0*/  SHFL.IDX P6, R14, R13, R12, R11 ;  /* 0x0000000c0d0e7389 */ /* 0x00006400000c000b */
[----:B01----:R-:W-:Y:S01]  /*2fcc0*/  ENDCOLLECTIVE ;  /* 0x000000000000791b */ /* 0x003fe20003800000 */
.L_x_6157:
[----:B------:R-:W-:Y:S02]  /*2fcd0*/  IMAD.MOV.U32 R8, RZ, RZ, R4 ;  /* 0x000000ffff087224 */ /* 0x000fe400078e0004 */
[----:B------:R-:W-:Y:S02]  /*2fce0*/  IMAD.MOV.U32 R13, RZ, RZ, R70 ;  /* 0x000000ffff0d7224 */ /* 0x000fe400078e0046 */
[----:B------:R-:W-:-:S07]  /*2fcf0*/  IMAD.MOV.U32 R7, RZ, RZ, R14 ;  /* 0x000000ffff077224 */ /* 0x000fce00078e000e */
[----:B------:R-:W-:Y:S05]  /*2fd00*/  WARPSYNC.COLLECTIVE R15, `(.L_x_6158) ;  /* 0x000000000f087348 */ /* 0x000fea0003c00000 */
[----:B------:R0:W1:Y:S02]  /*2fd10*/  SHFL.IDX P6, R14, R13, R12, R11 ;  /* 0x0000000c0d0e7389 */ /* 0x00006400000c000b */
[----:B01----:R-:W-:Y:S01]  /*2fd20*/  ENDCOLLECTIVE ;  /* 0x000000000000791b */ /* 0x003fe20003800000 */
.L_x_6158:
[----:B------:R-:W-:Y:S05]  /*2fd30*/  BRA `(.L_x_6159) ;  /* 0xfffffdf000747947 */ /* 0x000fea000383ffff */
.L_x_5890:
        /* <DEDUP_REMOVED lines=8> */
.L_x_6161:
[----:B------:R-:W-:Y:S05]  /*2fdc0*/  BSYNC B1 ;  /* 0x0000000000017941 */ /* 0x000fea0003800000 */
.L_x_6160:
        /* <DEDUP_REMOVED lines=8> */
.L_x_6162:
[----:B------:R-:W-:Y:S02]  /*2fe50*/  IMAD.MOV.U32 R13, RZ, RZ, R71 ;  /* 0x000000ffff0d7224 */ /* 0x000fe400078e0047 */
[----:B------:R-:W-:-:S07]  /*2fe60*/  IMAD.MOV.U32 R62, RZ, RZ, R14 ;  /* 0x000000ffff3e7224 */ /* 0x000fce00078e000e */
[----:B------:R-:W-:Y:S05]  /*2fe70*/  WARPSYNC.COLLECTIVE R15, `(.L_x_6163) ;  /* 0x000000000f087348 */ /* 0x000fea0003c00000 */
[----:B------:R0:W1:Y:S02]  /*2fe80*/  SHFL.IDX P6, R14, R13, R12, R11 ;  /* 0x0000000c0d0e7389 */ /* 0x00006400000c000b */
[----:B01----:R-:W-:Y:S01]  /*2fe90*/  ENDCOLLECTIVE ;  /* 0x000000000000791b */ /* 0x003fe20003800000 */
.L_x_6163:
[----:B------:R-:W-:Y:S02]  /*2fea0*/  IMAD.MOV.U32 R13, RZ, RZ, R70 ;  /* 0x000000ffff0d7224 */ /* 0x000fe400078e0046 */
[----:B------:R-:W-:-:S07]  /*2feb0*/  IMAD.MOV.U32 R71, RZ, RZ, R14 ;  /* 0x000000ffff477224 */ /* 0x000fce00078e000e */
[----:B------:R-:W-:Y:S05]  /*2fec0*/  WARPSYNC.COLLECTIVE R15, `(.L_x_6164) ;  /* 0x000000000f087348 */ /* 0x000fea0003c00000 */
[----:B------:R0:W1:Y:S02]  /*2fed0*/  SHFL.IDX P6, R14, R13, R12, R11 ;  /* 0x0000000c0d0e7389 */ /* 0x00006400000c000b */
[----:B01----:R-:W-:Y:S01]  /*2fee0*/  ENDCOLLECTIVE ;  /* 0x000000000000791b */ /* 0x003fe20003800000 */
.L_x_6164:
[----:B------:R-:W-:Y:S01]  /*2fef0*/  MOV R70, R14 ;  /* 0x0000000e00467202 */ /* 0x000fe20000000f00 */
[----:B------:R-:W-:Y:S06]  /*2ff00*/  BRA `(.L_x_6165) ;  /* 0xfffffdf400847947 */ /* 0x000fec000383ffff */
.L_x_5894:
[----:B0-----:R0:W1:Y:S02]  /*2ff10*/  SYNCS.PHASECHK.TRANS64.TRYWAIT P0, [R16+URZ+0x36800], R61 ;  /* 0x0368003d100075a7 */ /* 0x001064000800017f */
[----:B-1----:R-:W-:Y:S05]  /*2ff20*/  @!P0 NANOSLEEP.SYNCS 0x989680 ;  /* 0x009896800000895d */ /* 0x002fea0003900000 */
[----:B------:R-:W1:Y:S02]  /*2ff30*/  @!P0 SYNCS.PHASECHK.TRANS64 P0, [R16+URZ+0x36800], R61 ;  /* 0x0368003d100085a7 */ /* 0x000e64000800007f */
[----:B-1----:R-:W-:Y:S05]  /*2ff40*/  @!P0 BRA `(.L_x_5894) ;  /* 0xfffffffc00f08947 */ /* 0x002fea000383ffff */
[----:B------:R-:W-:Y:S05]  /*2ff50*/  BRA `(.L_x_6166) ;  /* 0xfffffdf800e47947 */ /* 0x000fea000383ffff */
.L_x_5908:
[----:B-1----:R1:W2:Y:S02]  /*2ff60*/  SYNCS.PHASECHK.TRANS64.TRYWAIT P2, [R3+URZ+0x36830], R0 ;  /* 0x03683000030075a7 */ /* 0x0022a4000804017f */
[----:B--2---:R-:W-:Y:S05]  /*2ff70*/  @!P2 NANOSLEEP.SYNCS 0x989680 ;  /* 0x009896800000a95d */ /* 0x004fea0003900000 */
[----:B------:R-:W2:Y:S02]  /*2ff80*/  @!P2 SYNCS.PHASECHK.TRANS64 P2, [R3+URZ+0x36830], R0 ;  /* 0x036830000300a5a7 */ /* 0x000ea4000804007f */
[----:B--2---:R-:W-:Y:S05]  /*2ff90*/  @!P2 BRA `(.L_x_5908) ;  /* 0xfffffffc00f0a947 */ /* 0x004fea000383ffff */
[----:B------:R-:W-:Y:S05]  /*2ffa0*/  BRA `(.L_x_5907) ;  /* 0xfffffe24002c7947 */ /* 0x000fea000383ffff */
.L_x_5915:
[----:B-1----:R1:W2:Y:S02]  /*2ffb0*/  SYNCS.PHASECHK.TRANS64.TRYWAIT P3, [R13+URZ+0x36830], R4 ;  /* 0x036830040d0075a7 */ /* 0x0022a4000806017f */
[----:B--2---:R-:W-:Y:S05]  /*2ffc0*/  @!P3 NANOSLEEP.SYNCS 0x989680 ;  /* 0x009896800000b95d */ /* 0x004fea0003900000 */
[----:B------:R-:W2:Y:S02]  /*2ffd0*/  @!P3 SYNCS.PHASECHK.TRANS64 P3, [R13+URZ+0x36830], R4 ;  /* 0x036830040d00b5a7 */ /* 0x000ea4000806007f */
[----:B--2---:R-:W-:Y:S05]  /*2ffe0*/  @!P3 BRA `(.L_x_5915) ;  /* 0xfffffffc00f0b947 */ /* 0x004fea000383ffff */
[----:B------:R-:W-:Y:S05]  /*2fff0*/  BRA `(.L_x_5914) ;  /* 0xfffffe7400107947 */ /* 0x000fea000383ffff */
.L_x_5920:
[----:B-1----:R1:W2:Y:S02]  /*30000*/  SYNCS.PHASECHK.TRANS64.TRYWAIT P3, [R11+URZ+0x36850], R0 ;  /* 0x036850000b0075a7 */ /* 0x0022a4000806017f */
[----:B--2---:R-:W-:Y:S05]  /*30010*/  @!P3 NANOSLEEP.SYNCS 0x989680 ;  /* 0x009896800000b95d */ /* 0x004fea0003900000 */
[----:B------:R-:W2:Y:S02]  /*30020*/  @!P3 SYNCS.PHASECHK.TRANS64 P3, [R11+URZ+0x36850], R0 ;  /* 0x036850000b00b5a7 */ /* 0x000ea4000806007f */
[----:B--2---:R-:W-:Y:S05]  /*30030*/  @!P3 BRA `(.L_x_5920) ;  /* 0xfffffffc00f0b947 */ /* 0x004fea000383ffff */
[----:B------:R-:W-:Y:S05]  /*30040*/  BRA `(.L_x_5919) ;  /* 0xfffffea800ac7947 */ /* 0x000fea000383ffff */
.L_x_5928:
[----:B-1----:R1:W2:Y:S02]  /*30050*/  SYNCS.PHASECHK.TRANS64.TRYWAIT P2, [R4+URZ+0x36830], R5 ;  /* 0x03683005040075a7 */ /* 0x0022a4000804017f */
[----:B--2---:R-:W-:Y:S05]  /*30060*/  @!P2 NANOSLEEP.SYNCS 0x989680 ;  /* 0x009896800000a95d */ /* 0x004fea0003900000 */
[----:B------:R-:W2:Y:S02]  /*30070*/  @!P2 SYNCS.PHASECHK.TRANS64 P2, [R4+URZ+0x36830], R5 ;  /* 0x036830050400a5a7 */ /* 0x000ea4000804007f */
[----:B--2---:R-:W-:Y:S05]  /*30080*/  @!P2 BRA `(.L_x_5928) ;  /* 0xfffffffc00f0a947 */ /* 0x004fea000383ffff */
[----:B------:R-:W-:Y:S05]  /*30090*/  BRA `(.L_x_5927) ;  /* 0xfffffec800587947 */ /* 0x000fea000383ffff */
.L_x_5933:
[----:B-1----:R1:W2:Y:S02]  /*300a0*/  SYNCS.PHASECHK.TRANS64.TRYWAIT P2, [R11+URZ+0x36850], R0 ;  /* 0x036850000b0075a7 */ /* 0x0022a4000804017f */
[----:B--2---:R-:W-:Y:S05]  /*300b0*/  @!P2 NANOSLEEP.SYNCS 0x989680 ;  /* 0x009896800000a95d */ /* 0x004fea0003900000 */
[----:B------:R-:W2:Y:S02]  /*300c0*/  @!P2 SYNCS.PHASECHK.TRANS64 P2, [R11+URZ+0x36850], R0 ;  /* 0x036850000b00a5a7 */ /* 0x000ea4000804007f */
[----:B--2---:R-:W-:Y:S05]  /*300d0*/  @!P2 BRA `(.L_x_5933) ;  /* 0xfffffffc00f0a947 */ /* 0x004fea000383ffff */
[----:B------:R-:W-:Y:S05]  /*300e0*/  BRA `(.L_x_5932) ;  /* 0xfffffefc00f47947 */ /* 0x000fea000383ffff */
.L_x_5939:
[----:B-1----:R1:W2:Y:S02]  /*300f0*/  SYNCS.PHASECHK.TRANS64.TRYWAIT P0, [R8+URZ+0x36850], R3 ;  /* 0x03685003080075a7 */ /* 0x0022a4000800017f */
[----:B--2---:R-:W-:Y:S05]  /*30100*/  @!P0 NANOSLEEP.SYNCS 0x989680 ;  /* 0x009896800000895d */ /* 0x004fea0003900000 */
[----:B------:R-:W2:Y:S02]  /*30110*/  @!P0 SYNCS.PHASECHK.TRANS64 P0, [R8+URZ+0x36850], R3 ;  /* 0x03685003080085a7 */ /* 0x000ea4000800007f */
[----:B--2---:R-:W-:Y:S05]  /*30120*/  @!P0 BRA `(.L_x_5939) ;  /* 0xfffffffc00f08947 */ /* 0x004fea000383ffff */
[----:B------:R-:W-:Y:S05]  /*30130*/  BRA `(.L_x_5938) ;  /* 0xffffff1800f07947 */ /* 0x000fea000383ffff */
.L_x_5980:
        /* <DEDUP_REMOVED lines=8> */
[----:B------:R-:W-:Y:S05]  /*301c0*/  WARPSYNC.COLLECTIVE R15, `(.L_x_6168) ;  /* 0x000000000f087348 */ /* 0x000fea0003c00000 */
[----:B------:R0:W1:Y:S02]  /*301d0*/  SHFL.IDX P6, R14, R13, R12, R11 ;  /* 0x0000000c0d0e7389 */ /* 0x00006400000c000b */
[----:B01----:R-:W-:Y:S01]  /*301e0*/  ENDCOLLECTIVE ;  /* 0x000000000000791b */ /* 0x003fe20003800000 */
.L_x_6168:
[----:B------:R-:W-:Y:S05]  /*301f0*/  BSYNC B1 ;  /* 0x0000000000017941 */ /* 0x000fea0003800000 */
.L_x_6167:
[----:B------:R-:W-:Y:S05]  /*30200*/  BRA `(.L_x_6169) ;  /* 0xffffff80006c7947 */ /* 0x000fea000383ffff */
.L_x_5982:
[----:B------:R-:W-:Y:S01]  /*30210*/  BSSY B1, `(.L_x_6170) ;  /* 0x0000006000017945 */ /* 0x000fe20003800000 */
[----:B------:R-:W-:-:S07]  /*30220*/  IMAD.MOV.U32 R15, RZ, RZ, -0x1 ;  /* 0xffffffffff0f7424 */ /* 0x000fce00078e00ff */
[----:B0-----:R-:W-:Y:S05]  /*30230*/  WARPSYNC.COLLECTIVE R15, `(.L_x_6171) ;  /* 0x000000000f0c7348 */ /* 0x001fea0003c00000 */
[----:B------:R-:W-:Y:S02]  /*30240*/  ELECT P6, UR62, PT ;  /* 0x00000000003e782f */ /* 0x000fe400038c0000 */
[----:B------:R-:W-:Y:S01]  /*30250*/  MOV R14, UR62 ;  /* 0x0000003e000e7c02 */ /* 0x000fe20008000f00 */
[----:B0-----:R-:W-:Y:S10]  /*30260*/  ENDCOLLECTIVE ;  /* 0x000000000000791b */ /* 0x001ff40003800000 */
.L_x_6171:
[----:B------:R-:W-:Y:S05]  /*30270*/  BSYNC B1 ;  /* 0x0000000000017941 */ /* 0x000fea0003800000 */
.L_x_6170:
[----:B------:R-:W-:Y:S01]  /*30280*/  PLOP3.LUT P2, PT, P6, PT, PT, 0x80, 0x0 ;  /* 0x000000000000781c */ /* 0x000fe2000374f070 */
[----:B------:R-:W-:-:S12]  /*30290*/  BRA `(.L_x_5981) ;  /* 0xffffff8000607947 */ /* 0x000fd8000383ffff */
.L_x_5984:
[----:B0-----:R0:W1:Y:S02]  /*302a0*/  SYNCS.PHASECHK.TRANS64.TRYWAIT P0, [R18+URZ+0x36820], R2 ;  /* 0x03682002120075a7 */ /* 0x001064000800017f */
[----:B-1----:R-:W-:Y:S05]  /*302b0*/  @!P0 NANOSLEEP.SYNCS 0x989680 ;  /* 0x009896800000895d */ /* 0x002fea0003900000 */
[----:B------:R-:W1:Y:S02]  /*302c0*/  @!P0 SYNCS.PHASECHK.TRANS64 P0, [R18+URZ+0x36820], R2 ;  /* 0x03682002120085a7 */ /* 0x000e64000800007f */
[----:B-1----:R-:W-:Y:S05]  /*302d0*/  @!P0 BRA `(.L_x_5984) ;  /* 0xfffffffc00f08947 */ /* 0x002fea000383ffff */
[----:B------:R-:W-:Y:S05]  /*302e0*/  BRA `(.L_x_6172) ;  /* 0xffffff8000707947 */ /* 0x000fea000383ffff */
.L_x_5988:
[----:B-1----:R1:W2:Y:S02]  /*302f0*/  SYNCS.PHASECHK.TRANS64.TRYWAIT P0, [R5+URZ+0x368a0], R8 ;  /* 0x0368a008050075a7 */ /* 0x0022a4000800017f */
[----:B--2---:R-:W-:Y:S05]  /*30300*/  @!P0 NANOSLEEP.SYNCS 0x989680 ;  /* 0x009896800000895d */ /* 0x004fea0003900000 */
[----:B------:R-:W2:Y:S02]  /*30310*/  @!P0 SYNCS.PHASECHK.TRANS64 P0, [R5+URZ+0x368a0], R8 ;  /* 0x0368a008050085a7 */ /* 0x000ea4000800007f */
[----:B--2---:R-:W-:Y:S05]  /*30320*/  @!P0 BRA `(.L_x_5988) ;  /* 0xfffffffc00f08947 */ /* 0x004fea000383ffff */
[----:B------:R-:W-:Y:S05]  /*30330*/  BRA `(.L_x_6173) ;  /* 0xffffff8000907947 */ /* 0x000fea000383ffff */
.L_x_5995:
[----:B0-----:R0:W2:Y:S02]  /*30340*/  SYNCS.PHASECHK.TRANS64.TRYWAIT P0, [R5+URZ+0x368c0], R8 ;  /* 0x0368c008050075a7 */ /* 0x0010a4000800017f */
[----:B--2---:R-:W-:Y:S05]  /*30350*/  @!P0 NANOSLEEP.SYNCS 0x989680 ;  /* 0x009896800000895d */ /* 0x004fea0003900000 */
[----:B------:R-:W2:Y:S02]  /*30360*/  @!P0 SYNCS.PHASECHK.TRANS64 P0, [R5+URZ+0x368c0], R8 ;  /* 0x0368c008050085a7 */ /* 0x000ea4000800007f */
[----:B--2---:R-:W-:Y:S05]  /*30370*/  @!P0 BRA `(.L_x_5995) ;  /* 0xfffffffc00f08947 */ /* 0x004fea000383ffff */
[----:B------:R-:W-:Y:S05]  /*30380*/  BRA `(.L_x_6174) ;  /* 0xffffff84008c7947 */ /* 0x000fea000383ffff */
.L_x_6004:
[----:B0-----:R0:W1:Y:S02]  /*30390*/  SYNCS.PHASECHK.TRANS64.TRYWAIT P0, [R6+URZ+0x368a0], R5 ;  /* 0x0368a005060075a7 */ /* 0x001064000800017f */
[----:B-1----:R-:W-:Y:S05]  /*303a0*/  @!P0 NANOSLEEP.SYNCS 0x989680 ;  /* 0x009896800000895d */ /* 0x002fea0003900000 */
[----:B------:R-:W1:Y:S02]  /*303b0*/  @!P0 SYNCS.PHASECHK.TRANS64 P0, [R6+URZ+0x368a0], R5 ;  /* 0x0368a005060085a7 */ /* 0x000e64000800007f */
[----:B-1----:R-:W-:Y:S05]  /*303c0*/  @!P0 BRA `(.L_x_6004) ;  /* 0xfffffffc00f08947 */ /* 0x002fea000383ffff */
[----:B------:R-:W-:Y:S05]  /*303d0*/  BRA `(.L_x_6175) ;  /* 0xffffff8800d47947 */ /* 0x000fea000383ffff */
.L_x_6011:
[----:B-1----:R1:W2:Y:S02]  /*303e0*/  SYNCS.PHASECHK.TRANS64.TRYWAIT P0, [R6+URZ+0x368c0], R5 ;  /* 0x0368c005060075a7 */ /* 0x0022a4000800017f */
[----:B--2---:R-:W-:Y:S05]  /*303f0*/  @!P0 NANOSLEEP.SYNCS 0x989680 ;  /* 0x009896800000895d */ /* 0x004fea0003900000 */
[----:B------:R-:W2:Y:S02]  /*30400*/  @!P0 SYNCS.PHASECHK.TRANS64 P0, [R6+URZ+0x368c0], R5 ;  /* 0x0368c005060085a7 */ /* 0x000ea4000800007f */
[----:B--2---:R-:W-:Y:S05]  /*30410*/  @!P0 BRA `(.L_x_6011) ;  /* 0xfffffffc00f08947 */ /* 0x004fea000383ffff */
[----:B------:R-:W-:Y:S05]  /*30420*/  BRA `(.L_x_6176) ;  /* 0xffffff8c00cc7947 */ /* 0x000fea000383ffff */
.L_x_6028:
        /* <DEDUP_REMOVED lines=11> */
.L_x_6178:
[----:B------:R-:W-:Y:S05]  /*304e0*/  BSYNC B0 ;  /* 0x0000000000007941 */ /* 0x000fea0003800000 */
.L_x_6177:
[----:B------:R-:W-:Y:S05]  /*304f0*/  BRA `(.L_x_6179) ;  /* 0xffffff9c00407947 */ /* 0x000fea000383ffff */
.L_x_6030:
[----:B------:R-:W-:Y:S01]  /*30500*/  BSSY B0, `(.L_x_6180) ;  /* 0x0000006000007945 */ /* 0x000fe20003800000 */
[----:B------:R-:W-:-:S07]  /*30510*/  IMAD.MOV.U32 R15, RZ, RZ, -0x1 ;  /* 0xffffffffff0f7424 */ /* 0x000fce00078e00ff */
[----:B0-----:R-:W-:Y:S05]  /*30520*/  WARPSYNC.COLLECTIVE R15, `(.L_x_6181) ;  /* 0x000000000f0c7348 */ /* 0x001fea0003c00000 */
[----:B------:R-:W-:Y:S02]  /*30530*/  ELECT P6, UR62, PT ;  /* 0x00000000003e782f */ /* 0x000fe400038c0000 */
[----:B------:R-:W-:Y:S01]  /*30540*/  MOV R14, UR62 ;  /* 0x0000003e000e7c02 */ /* 0x000fe20008000f00 */
[----:B0-----:R-:W-:Y:S10]  /*30550*/  ENDCOLLECTIVE ;  /* 0x000000000000791b */ /* 0x001ff40003800000 */
.L_x_6181:
[----:B------:R-:W-:Y:S05]  /*30560*/  BSYNC B0 ;  /* 0x0000000000007941 */ /* 0x000fea0003800000 */
.L_x_6180:
[----:B------:R-:W-:Y:S05]  /*30570*/  BRA `(.L_x_6182) ;  /* 0xffffff9c004c7947 */ /* 0x000fea000383ffff */
.L_x_6032:
[----:B0-----:R0:W1:Y:S02]  /*30580*/  SYNCS.PHASECHK.TRANS64.TRYWAIT P0, [R0+URZ+0x36840], R2 ;  /* 0x03684002000075a7 */ /* 0x001064000800017f */
[----:B-1----:R-:W-:Y:S05]  /*30590*/  @!P0 NANOSLEEP.SYNCS 0x989680 ;  /* 0x009896800000895d */ /* 0x002fea0003900000 */
[----:B------:R-:W1:Y:S02]  /*305a0*/  @!P0 SYNCS.PHASECHK.TRANS64 P0, [R0+URZ+0x36840], R2 ;  /* 0x03684002000085a7 */ /* 0x000e64000800007f */
[----:B-1----:R-:W-:Y:S05]  /*305b0*/  @!P0 BRA `(.L_x_6032) ;  /* 0xfffffffc00f08947 */ /* 0x002fea000383ffff */
[----:B------:R-:W-:Y:S05]  /*305c0*/  BRA `(.L_x_6183) ;  /* 0xffffff9c00ac7947 */ /* 0x000fea000383ffff */
.L_x_6036:
[----:B------:R0:W5:Y:S01]  /*305d0*/  LDL.LU R9, [R1+0x50] ;  /* 0x0000500001097983 */ /* 0x0001620000300800 */
[----:B------:R-:W-:Y:S01]  /*305e0*/  IMAD.MOV.U32 R13, RZ, RZ, R3 ;  /* 0x000000ffff0d7224 */ /* 0x000fe200078e0003 */
[----:B------:R-:W-:Y:S01]  /*305f0*/  MOV R12, RZ ;  /* 0x000000ff000c7202 */ /* 0x000fe20000000f00 */
[----:B------:R-:W-:Y:S02]  /*30600*/  IMAD.MOV.U32 R11, RZ, RZ, 0x181f ;  /* 0x0000181fff0b7424 */ /* 0x000fe400078e00ff */
[----:B------:R-:W-:Y:S01]  /*30610*/  IMAD.MOV.U32 R15, RZ, RZ, -0x1 ;  /* 0xffffffffff0f7424 */ /* 0x000fe200078e00ff */
[----:B------:R-:W1:Y:S06]  /*30620*/  S2R R5, SR_TID.X ;  /* 0x0000000000057919 */ /* 0x000e6c0000002100 */
[----:B01---5:R-:W-:Y:S05]  /*30630*/  WARPSYNC.COLLECTIVE R15, `(.L_x_6184) ;  /* 0x000000000f087348 */ /* 0x023fea0003c00000 */
[----:B------:R2:W3:Y:S02]  /*30640*/  SHFL.IDX P6, R14, R13, R12, R11 ;  /* 0x0000000c0d0e7389 */ /* 0x0004e400000c000b */
[----:B0123-5:R-:W-:Y:S01]  /*30650*/  ENDCOLLECTIVE ;  /* 0x000000000000791b */ /* 0x02ffe20003800000 */
.L_x_6184:
[----:B------:R-:W-:Y:S02]  /*30660*/  IMAD.MOV.U32 R13, RZ, RZ, R4 ;  /* 0x000000ffff0d7224 */ /* 0x000fe400078e0004 */
[----:B------:R-:W-:-:S07]  /*30670*/  IMAD.MOV.U32 R6, RZ, RZ, R14 ;  /* 0x000000ffff067224 */ /* 0x000fce00078e000e */
[----:B------:R-:W-:Y:S05]  /*30680*/  WARPSYNC.COLLECTIVE R15, `(.L_x_6185) ;  /* 0x000000000f087348 */ /* 0x000fea0003c00000 */
[----:B------:R0:W1:Y:S02]  /*30690*/  SHFL.IDX P6, R14, R13, R12, R11 ;  /* 0x0000000c0d0e7389 */ /* 0x00006400000c000b */
[----:B01----:R-:W-:Y:S01]  /*306a0*/  ENDCOLLECTIVE ;  /* 0x000000000000791b */ /* 0x003fe20003800000 */
.L_x_6185:
[----:B------:R-:W-:-:S04]  /*306b0*/  LOP3.LUT R5, R5, 0x7f, RZ, 0xc0, !PT ;  /* 0x0000007f05057812 */ /* 0x000fc800078ec0ff */
[----:B------:R-:W-:Y:S01]  /*306c0*/  SHF.R.U32.HI R0, RZ, 0x3, R5 ;  /* 0x00000003ff007819 */ /* 0x000fe20000011605 */
[----:B------:R-:W-:Y:S02]  /*306d0*/  IMAD R2, R9, R7, RZ ;  /* 0x0000000709027224 */ /* 0x000fe400078e02ff */
[----:B------:R0:W5:Y:S01]  /*306e0*/  LDL R9, [R1+0x30] ;  /* 0x0000300001097983 */ /* 0x0001620000100800 */
[----:B------:R-:W-:Y:S01]  /*306f0*/  LEA R0, R10, R0, 0x7 ;  /* 0x000000000a007211 */ /* 0x000fe200078e38ff */
        /* <DEDUP_REMOVED lines=8> */
.L_x_6186:
[----:B------:R-:W-:-:S05]  /*30780*/  @!P2 LEA R7, P4, R8, R7, 0x1 ;  /* 0x000000070807a211 */ /* 0x000fca00078808ff */
[----:B------:R-:W-:Y:S01]  /*30790*/  @!P2 IMAD.X R6, RZ, RZ, R6, P4 ;  /* 0x000000ffff06a224 */ /* 0x000fe200020e0606 */
[----:B------:R-:W-:-:S04]  /*307a0*/  MOV R13, R4 ;  /* 0x00000004000d7202 */ /* 0x000fc80000000f00 */
        /* <DEDUP_REMOVED lines=14> */
.L_x_6187:
[----:B------:R-:W-:Y:S01]  /*30890*/  MOV R13, R3 ;  /* 0x00000003000d7202 */ /* 0x000fe20000000f00 */
[----:B------:R-:W-:Y:S02]  /*308a0*/  IMAD.MOV.U32 R12, RZ, RZ, 0x2 ;  /* 0x00000002ff0c7424 */ /* 0x000fe400078e00ff */
[----:B------:R-:W-:-:S07]  /*308b0*/  IMAD.MOV.U32 R5, RZ, RZ, R14 ;  /* 0x000000ffff057224 */ /* 0x000fce00078e000e */
[----:B------:R-:W-:Y:S05]  /*308c0*/  WARPSYNC.COLLECTIVE R15, `(.L_x_6188) ;  /* 0x000000000f087348 */ /* 0x000fea0003c00000 */
[----:B------:R0:W1:Y:S02]  /*308d0*/  SHFL.IDX P6, R14, R13, R12, R11 ;  /* 0x0000000c0d0e7389 */ /* 0x00006400000c000b */
[----:B01----:R-:W-:Y:S01]  /*308e0*/  ENDCOLLECTIVE ;  /* 0x000000000000791b */ /* 0x003fe20003800000 */
.L_x_6188:
        /* <DEDUP_REMOVED lines=17> */
.L_x_6189:
[----:B------:R-:W-:Y:S02]  /*30a00*/  IMAD.MOV.U32 R13, RZ, RZ, R3 ;  /* 0x000000ffff0d7224 */ /* 0x000fe400078e0003 */
[----:B------:R-:W-:Y:S02]  /*30a10*/  IMAD.MOV.U32 R12, RZ, RZ, 0x3 ;  /* 0x00000003ff0c7424 */ /* 0x000fe400078e00ff */
[----:B------:R-:W-:-:S07]  /*30a20*/  IMAD.MOV.U32 R5, RZ, RZ, R14 ;  /* 0x000000ffff057224 */ /* 0x000fce00078e000e */
[----:B------:R-:W-:Y:S05]  /*30a30*/  WARPSYNC.COLLECTIVE R15, `(.L_x_6190) ;  /* 0x000000000f087348 */ /* 0x000fea0003c00000 */
[----:B------:R0:W1:Y:S02]  /*30a40*/  SHFL.IDX P6, R14, R13, R12, R11 ;  /* 0x0000000c0d0e7389 */ /* 0x00006400000c000b */
[----:B01----:R-:W-:Y:S01]  /*30a50*/  ENDCOLLECTIVE ;  /* 0x000000000000791b */ /* 0x003fe20003800000 */
.L_x_6190:
[----:B------:R-:W-:-:S05]  /*30a60*/  @!P2 LEA R5, P4, R8, R5, 0x1 ;  /* 0x000000050805a211 */ /* 0x000fca00078808ff */
[----:B------:R-:W-:-:S05]  /*30a70*/  @!P2 IMAD.X R6, RZ, RZ, R6, P4 ;  /* 0x000000ffff06a224 */ /* 0x000fca00020e0606 */
[----:B------:R-:W-:Y:S01]  /*30a80*/  @!P2 MOV R7, R6 ;  /* 0x000000060007a202 */ /* 0x000fe20000000f00 */
        /* <DEDUP_REMOVED lines=14> */
.L_x_6191:
[----:B------:R-:W-:Y:S01]  /*30b70*/  MOV R13, R3 ;  /* 0x00000003000d7202 */ /* 0x000fe20000000f00 */
[----:B------:R-:W-:Y:S02]  /*30b80*/  IMAD.MOV.U32 R12, RZ, RZ, 0x4 ;  /* 0x00000004ff0c7424 */ /* 0x000fe400078e00ff */
[----:B------:R-:W-:-:S07]  /*30b90*/  IMAD.MOV.U32 R5, RZ, RZ, R14 ;  /* 0x000000ffff057224 */ /* 0x000fce00078e000e */
[----:B------:R-:W-:Y:S05]  /*30ba0*/  WARPSYNC.COLLECTIVE R15, `(.L_x_6192) ;  /* 0x000000000f087348 */ /* 0x000fea0003c00000 */
[----:B------:R0:W1:Y:S02]  /*30bb0*/  SHFL.IDX P6, R14, R13, R12, R11 ;  /* 0x0000000c0d0e7389 */ /* 0x00006400000c000b */
[----:B01----:R-:W-:Y:S01]  /*30bc0*/  ENDCOLLECTIVE ;  /* 0x000000000000791b */ /* 0x003fe20003800000 */
.L_x_6192:
        /* <DEDUP_REMOVED lines=17> */
.L_x_6193:
[----:B------:R-:W-:Y:S02]  /*30ce0*/  IMAD.MOV.U32 R13, RZ, RZ, R3 ;  /* 0x000000ffff0d7224 */ /* 0x000fe400078e0003 */
[----:B------:R-:W-:Y:S02]  /*30cf0*/  IMAD.MOV.U32 R12, RZ, RZ, 0x5 ;  /* 0x00000005ff0c7424 */ /* 0x000fe400078e00ff */
[----:B------:R-:W-:-:S07]  /*30d00*/  IMAD.MOV.U32 R5, RZ, RZ, R14 ;  /* 0x000000ffff057224 */ /* 0x000fce00078e000e */
[----:B------:R-:W-:Y:S05]  /*30d10*/  WARPSYNC.COLLECTIVE R15, `(.L_x_6194) ;  /* 0x000000000f087348 */ /* 0x000fea0003c00000 */
[----:B------:R0:W1:Y:S02]  /*30d20*/  SHFL.IDX P6, R14, R13, R12, R11 ;  /* 0x0000000c0d0e7389 */ /* 0x00006400000c000b */
[----:B01----:R-:W-:Y:S01]  /*30d30*/  ENDCOLLECTIVE ;  /* 0x000000000000791b */ /* 0x003fe20003800000 */
.L_x_6194:
        /* <DEDUP_REMOVED lines=17> */
.L_x_6195:
[----:B------:R-:W-:Y:S01]  /*30e50*/  MOV R13, R3 ;  /* 0x00000003000d7202 */ /* 0x000fe20000000f00 */
[----:B------:R-:W-:Y:S02]  /*30e60*/  IMAD.MOV.U32 R12, RZ, RZ, 0x6 ;  /* 0x00000006ff0c7424 */ /* 0x000fe400078e00ff */
[----:B------:R-:W-:-:S07]  /*30e70*/  IMAD.MOV.U32 R5, RZ, RZ, R14 ;  /* 0x000000ffff057224 */ /* 0x000fce00078e000e */
[----:B------:R-:W-:Y:S05]  /*30e80*/  WARPSYNC.COLLECTIVE R15, `(.L_x_6196) ;  /* 0x000000000f087348 */ /* 0x000fea0003c00000 */
[----:B------:R0:W1:Y:S02]  /*30e90*/  SHFL.IDX P6, R14, R13, R12, R11 ;  /* 0x0000000c0d0e7389 */ /* 0x00006400000c000b */
[----:B01----:R-:W-:Y:S01]  /*30ea0*/  ENDCOLLECTIVE ;  /* 0x000000000000791b */ /* 0x003fe20003800000 */
.L_x_6196:
        /* <DEDUP_REMOVED lines=17> */
.L_x_6197:
[----:B------:R-:W-:Y:S02]  /*30fc0*/  IMAD.MOV.U32 R13, RZ, RZ, R3 ;  /* 0x000000ffff0d7224 */ /* 0x000fe400078e0003 */
[----:B------:R-:W-:Y:S02]  /*30fd0*/  IMAD.MOV.U32 R12, RZ, RZ, 0x7 ;  /* 0x00000007ff0c7424 */ /* 0x000fe400078e00ff */
[----:B------:R-:W-:-:S07]  /*30fe0*/  IMAD.MOV.U32 R5, RZ, RZ, R14 ;  /* 0x000000ffff057224 */ /* 0x000fce00078e000e */
[----:B------:R-:W-:Y:S05]  /*30ff0*/  WARPSYNC.COLLECTIVE R15, `(.L_x_6198) ;  /* 0x000000000f087348 */ /* 0x000fea0003c00000 */
[----:B------:R0:W1:Y:S02]  /*31000*/  SHFL.IDX P6, R14, R13, R12, R11 ;  /* 0x0000000c0d0e7389 */ /* 0x00006400000c000b */
[----:B01----:R-:W-:Y:S01]  /*31010*/  ENDCOLLECTIVE ;  /* 0x000000000000791b */ /* 0x003fe20003800000 */
.L_x_6198:
[----:B------:R-:W-:-:S05]  /*31020*/  @!P2 LEA R5, P4, R8, R5, 0x1 ;  /* 0x000000050805a211 */ /* 0x000fca00078808ff */
[----:B------:R-:W-:-:S05]  /*31030*/  @!P2 IMAD.X R6, RZ, RZ, R6, P4 ;  /* 0x000000ffff06a224 */ /* 0x000fca00020e0606 */
[----:B------:R-:W-:Y:S01]  /*31040*/  @!P2 MOV R7, R6 ;  /* 0x000000060007a202 */ /* 0x000fe20000000f00 */
        /* <DEDUP_REMOVED lines=11> */
.L_x_6199:
[----:B------:R-:W-:Y:S01]  /*31100*/  @!PT LDS RZ, [RZ] ;  /* 0x00000000fffff984 */ /* 0x000fe20000000800 */
[----:B------:R-:W-:Y:S01]  /*31110*/  @!PT LDS RZ, [RZ] ;  /* 0x00000000fffff984 */ /* 0x000fe20000000800 */
[----:B------:R-:W-:Y:S01]  /*31120*/  @!PT LDS RZ, [RZ] ;  /* 0x00000000fffff984 */ /* 0x000fe20000000800 */
[----:B------:R0:W-:Y:S01]  /*31130*/  @!P2 LDGSTS.E.BYPASS.LTC128B.128 [R9+0x20400], desc[UR60][R6.64+0x100], !P1 ;  /* 0x204001000609afae */ /* 0x0001e2000c901d7c */
[----:B------:R-:W-:Y:S01]  /*31140*/  MOV R3, R14 ;  /* 0x0000000e00037202 */ /* 0x000fe20000000f00 */
[----:B------:R-:W-:Y:S06]  /*31150*/  BRA `(.L_x_6200) ;  /* 0xffffffa000647947 */ /* 0x000fec000383ffff */
.L_x_6041:
[----:B----4-:R4:W0:Y:S02]  /*31160*/  SYNCS.PHASECHK.TRANS64.TRYWAIT P0, [R18+URZ+0x36820], R0 ;  /* 0x03682000120075a7 */ /* 0x010824000800017f */
[----:B0-----:R-:W-:Y:S05]  /*31170*/  @!P0 NANOSLEEP.SYNCS 0x989680 ;  /* 0x009896800000895d */ /* 0x001fea0003900000 */
[----:B------:R-:W0:Y:S02]  /*31180*/  @!P0 SYNCS.PHASECHK.TRANS64 P0, [R18+URZ+0x36820], R0 ;  /* 0x03682000120085a7 */ /* 0x000e24000800007f */
[----:B0-----:R-:W-:Y:S05]  /*31190*/  @!P0 BRA `(.L_x_6041) ;  /* 0xfffffffc00f08947 */ /* 0x001fea000383ffff */
[----:B------:R-:W-:Y:S05]  /*311a0*/  BRA `(.L_x_6201) ;  /* 0xffffffa000d87947 */ /* 0x000fea000383ffff */
.L_x_6050:
[----:B-1----:R1:W2:Y:S02]  /*311b0*/  SYNCS.PHASECHK.TRANS64.TRYWAIT P0, [R3+URZ+0x36840], R2 ;  /* 0x03684002030075a7 */ /* 0x0022a4000800017f */
[----:B--2---:R-:W-:Y:S05]  /*311c0*/  @!P0 NANOSLEEP.SYNCS 0x989680 ;  /* 0x009896800000895d */ /* 0x004fea0003900000 */
[----:B------:R-:W2:Y:S02]  /*311d0*/  @!P0 SYNCS.PHASECHK.TRANS64 P0, [R3+URZ+0x36840], R2 ;  /* 0x03684002030085a7 */ /* 0x000ea4000800007f */
[----:B--2---:R-:W-:Y:S05]  /*311e0*/  @!P0 BRA `(.L_x_6050) ;  /* 0xfffffffc00f08947 */ /* 0x004fea000383ffff */
[----:B------:R-:W-:Y:S05]  /*311f0*/  BRA `(.L_x_6202) ;  /* 0xffffffa400b47947 */ /* 0x000fea000383ffff */
.L_x_6057:
[----:B0-----:R0:W1:Y:S02]  /*31200*/  SYNCS.PHASECHK.TRANS64.TRYWAIT P0, [R2+URZ+0x36860], R3 ;  /* 0x03686003020075a7 */ /* 0x001064000800017f */
[----:B-1----:R-:W-:Y:S05]  /*31210*/  @!P0 NANOSLEEP.SYNCS 0x989680 ;  /* 0x009896800000895d */ /* 0x002fea0003900000 */
[----:B------:R-:W1:Y:S02]  /*31220*/  @!P0 SYNCS.PHASECHK.TRANS64 P0, [R2+URZ+0x36860], R3 ;  /* 0x03686003020085a7 */ /* 0x000e64000800007f */
[----:B-1----:R-:W-:Y:S05]  /*31230*/  @!P0 BRA `(.L_x_6057) ;  /* 0xfffffffc00f08947 */ /* 0x002fea000383ffff */
[----:B------:R-:W-:Y:S05]  /*31240*/  BRA `(.L_x_6203) ;  /* 0xffffffa800c47947 */ /* 0x000fea000383ffff */
.L_x_6068:
[----:B-1----:R1:W2:Y:S02]  /*31250*/  SYNCS.PHASECHK.TRANS64.TRYWAIT P0, [R3+URZ+0x36840], R2 ;  /* 0x03684002030075a7 */ /* 0x0022a4000800017f */
[----:B--2---:R-:W-:Y:S05]  /*31260*/  @!P0 NANOSLEEP.SYNCS 0x989680 ;  /* 0x009896800000895d */ /* 0x004fea0003900000 */
[----:B------:R-:W2:Y:S02]  /*31270*/  @!P0 SYNCS.PHASECHK.TRANS64 P0, [R3+URZ+0x36840], R2 ;  /* 0x03684002030085a7 */ /* 0x000ea4000800007f */
[----:B--2---:R-:W-:Y:S05]  /*31280*/  @!P0 BRA `(.L_x_6068) ;  /* 0xfffffffc00f08947 */ /* 0x004fea000383ffff */
[----:B------:R-:W-:Y:S05]  /*31290*/  BRA `(.L_x_6204) ;  /* 0xffffffb000987947 */ /* 0x000fea000383ffff */
.L_x_6075:
[----:B0-----:R0:W1:Y:S02]  /*312a0*/  SYNCS.PHASECHK.TRANS64.TRYWAIT P0, [R2+URZ+0x36860], R3 ;  /* 0x03686003020075a7 */ /* 0x001064000800017f */
[----:B-1----:R-:W-:Y:S05]  /*312b0*/  @!P0 NANOSLEEP.SYNCS 0x989680 ;  /* 0x009896800000895d */ /* 0x002fea0003900000 */
[----:B------:R-:W1:Y:S02]  /*312c0*/  @!P0 SYNCS.PHASECHK.TRANS64 P0, [R2+URZ+0x36860], R3 ;  /* 0x03686003020085a7 */ /* 0x000e64000800007f */
[----:B-1----:R-:W-:Y:S05]  /*312d0*/  @!P0 BRA `(.L_x_6075) ;  /* 0xfffffffc00f08947 */ /* 0x002fea000383ffff */
[----:B------:R-:W-:Y:S05]  /*312e0*/  BRA `(.L_x_6205) ;  /* 0xffffffb400a87947 */ /* 0x000fea000383ffff */
.L_x_6086:
[----:B--2---:R2:W3:Y:S02]  /*312f0*/  SYNCS.PHASECHK.TRANS64.TRYWAIT P0, [R3+URZ+0x36840], R2 ;  /* 0x03684002030075a7 */ /* 0x0044e4000800017f */
[----:B---3--:R-:W-:Y:S05]  /*31300*/  @!P0 NANOSLEEP.SYNCS 0x989680 ;  /* 0x009896800000895d */ /* 0x008fea0003900000 */
[----:B------:R-:W3:Y:S02]  /*31310*/  @!P0 SYNCS.PHASECHK.TRANS64 P0, [R3+URZ+0x36840], R2 ;  /* 0x03684002030085a7 */ /* 0x000ee4000800007f */
[----:B---3--:R-:W-:Y:S05]  /*31320*/  @!P0 BRA `(.L_x_6086) ;  /* 0xfffffffc00f08947 */ /* 0x008fea000383ffff */
[----:B------:R-:W-:Y:S05]  /*31330*/  BRA `(.L_x_6206) ;  /* 0xffffffbc00547947 */ /* 0x000fea000383ffff */
.L_x_6093:
[----:B0-----:R0:W1:Y:S02]  /*31340*/  SYNCS.PHASECHK.TRANS64.TRYWAIT P0, [R2+URZ+0x36860], R5 ;  /* 0x03686005020075a7 */ /* 0x001064000800017f */
[----:B-1----:R-:W-:Y:S05]  /*31350*/  @!P0 NANOSLEEP.SYNCS 0x989680 ;  /* 0x009896800000895d */ /* 0x002fea0003900000 */
[----:B------:R-:W1:Y:S02]  /*31360*/  @!P0 SYNCS.PHASECHK.TRANS64 P0, [R2+URZ+0x36860], R5 ;  /* 0x03686005020085a7 */ /* 0x000e64000800007f */
[----:B-1----:R-:W-:Y:S05]  /*31370*/  @!P0 BRA `(.L_x_6093) ;  /* 0xfffffffc00f08947 */ /* 0x002fea000383ffff */
[----:B------:R-:W-:Y:S05]  /*31380*/  BRA `(.L_x_6207) ;  /* 0xffffffc000607947 */ /* 0x000fea000383ffff */
.L_x_6106:
[----:B---3--:R3:W4:Y:S02]  /*31390*/  SYNCS.PHASECHK.TRANS64.TRYWAIT P0, [R0+URZ+0x36860], R2 ;  /* 0x03686002000075a7 */ /* 0x008724000800017f */
[----:B----4-:R-:W-:Y:S05]  /*313a0*/  @!P0 NANOSLEEP.SYNCS 0x989680 ;  /* 0x009896800000895d */ /* 0x010fea0003900000 */
[----:B------:R-:W4:Y:S02]  /*313b0*/  @!P0 SYNCS.PHASECHK.TRANS64 P0, [R0+URZ+0x36860], R2 ;  /* 0x03686002000085a7 */ /* 0x000f24000800007f */
[----:B----4-:R-:W-:Y:S05]  /*313c0*/  @!P0 BRA `(.L_x_6106) ;  /* 0xfffffffc00f08947 */ /* 0x010fea000383ffff */
[----:B------:R-:W-:Y:S05]  /*313d0*/  BRA `(.L_x_6208) ;  /* 0xffffffc400f47947 */ /* 0x000fea000383ffff */
.L_x_6115:
[----:B------:R-:W4:Y:S01]  /*313e0*/  LDL R0, [R1] ;  /* 0x0000000001007983 */ /* 0x000f220000100800 */
[----:B------:R-:W-:Y:S01]  /*313f0*/  BSSY B0, `(.L_x_6209) ;  /* 0x0000008000007945 */ /* 0x000fe20003800000 */
[----:B------:R-:W-:Y:S02]  /*31400*/  IMAD.MOV.U32 R12, RZ, RZ, RZ ;  /* 0x000000ffff0c7224 */ /* 0x000fe400078e00ff */
[----:B------:R-:W-:Y:S02]  /*31410*/  IMAD.MOV.U32 R11, RZ, RZ, 0x1f ;  /* 0x0000001fff0b7424 */ /* 0x000fe400078e00ff */
[----:B------:R-:W-:Y:S02]  /*31420*/  IMAD.MOV.U32 R15, RZ, RZ, -0x1 ;  /* 0xffffffffff0f7424 */ /* 0x000fe400078e00ff */
[----:B----4-:R-:W-:-:S07]  /*31430*/  IMAD.MOV.U32 R13, RZ, RZ, R0 ;  /* 0x000000ffff0d7224 */ /* 0x010fce00078e0000 */
[----:B-123--:R-:W-:Y:S05]  /*31440*/  WARPSYNC.COLLECTIVE R15, `(.L_x_6210) ;  /* 0x000000000f087348 */ /* 0x00efea0003c00000 */
[----:B------:R0:W4:Y:S02]  /*31450*/  SHFL.IDX P6, R14, R13, R12, R11 ;  /* 0x0000000c0d0e7389 */ /* 0x00012400000c000b */
[----:B01234-:R-:W-:Y:S01]  /*31460*/  ENDCOLLECTIVE ;  /* 0x000000000000791b */ /* 0x01ffe20003800000 */
.L_x_6210:
[----:B------:R-:W-:Y:S05]  /*31470*/  BSYNC B0 ;  /* 0x0000000000007941 */ /* 0x000fea0003800000 */
.L_x_6209:
        /* <DEDUP_REMOVED lines=10> */
.L_x_6211:
        /* <DEDUP_REMOVED lines=11> */
[----:B------:R-:W-:Y:S01]  /*315d0*/  MOV R4, RZ ;  /* 0x000000ff00047202 */ /* 0x000fe20000000f00 */
[----:B------:R-:W-:Y:S01]  /*315e0*/  IMAD.MOV.U32 R6, RZ, RZ, RZ ;  /* 0x000000ffff067224 */ /* 0x000fe200078e00ff */
[C---:B------:R-:W-:Y:S02]  /*315f0*/  ISETP.GE.U32.AND P2, PT, R16.reuse, 0x8, PT ;  /* 0x000000081000780c */ /* 0x040fe40003f46070 */
[C---:B------:R-:W-:Y:S01]  /*31600*/  ISETP.GE.U32.AND P3, PT, R16.reuse, 0x10, PT ;  /* 0x000000101000780c */ /* 0x040fe20003f66070 */
        /* <DEDUP_REMOVED lines=9> */
.L_x_6212:
        /* <DEDUP_REMOVED lines=9> */
.L_x_6213:
        /* <DEDUP_REMOVED lines=8> */
.L_x_6214:
        /* <DEDUP_REMOVED lines=8> */
.L_x_6215:
        /* <DEDUP_REMOVED lines=8> */
.L_x_6216:
        /* <DEDUP_REMOVED lines=9> */
.L_x_6217:
[----:B------:R-:W-:Y:S01]  /*31940*/  IMAD.MOV.U32 R9, RZ, RZ, R14 ;  /* 0x000000ffff097224 */ /* 0x000fe200078e000e */
[----:B------:R-:W-:Y:S06]  /*31950*/  BRA `(.L_x_6218) ;  /* 0xffffffc800b87947 */ /* 0x000fec000383ffff */
.L_x_6118:
        /* <DEDUP_REMOVED lines=8> */
.L_x_6220:
[----:B------:R-:W-:Y:S05]  /*319e0*/  BSYNC B0 ;  /* 0x0000000000007941 */ /* 0x000fea0003800000 */
.L_x_6219:
        /* <DEDUP_REMOVED lines=12> */
.L_x_6221:
        /* <DEDUP_REMOVED lines=8> */
.L_x_6222:
        /* <DEDUP_REMOVED lines=8> */
.L_x_6223:
        /* <DEDUP_REMOVED lines=8> */
.L_x_6224:
        /* <DEDUP_REMOVED lines=9> */
.L_x_6225:
[----:B------:R-:W-:Y:S01]  /*31cc0*/  IMAD.MOV.U32 R9, RZ, RZ, R14 ;  /* 0x000000ffff097224 */ /* 0x000fe200078e000e */
[----:B------:R-:W-:Y:S06]  /*31cd0*/  BRA `(.L_x_6226) ;  /* 0xffffffc800887947 */ /* 0x000fec000383ffff */
.L_x_6120:
[----:B------:R-:W-:Y:S01]  /*31ce0*/  BSSY B0, `(.L_x_6227) ;  /* 0x0000006000007945 */ /* 0x000fe20003800000 */
[----:B------:R-:W-:Y:S01]  /*31cf0*/  PLOP3.LUT P6, PT, P6, PT, PT, 0x8, 0x0 ;  /* 0x000000000000781c */ /* 0x000fe200037ce170 */
[----:B------:R-:W-:-:S12]  /*31d00*/  IMAD.MOV.U32 R15, RZ, RZ, -0x1 ;  /* 0xffffffffff0f7424 */ /* 0x000fd800078e00ff */
[----:B0-----:R-:W-:Y:S05]  /*31d10*/  WARPSYNC.COLLECTIVE R15, `(.L_x_6228) ;  /* 0x000000000f087348 */ /* 0x001fea0003c00000 */
[----:B------:R-:W-:Y:S01]  /*31d20*/  VOTE.ANY R14, PT, P6 ;  /* 0x00000000000e7806 */ /* 0x000fe200030e0100 */
[----:B0-----:R-:W-:Y:S06]  /*31d30*/  ENDCOLLECTIVE ;  /* 0x000000000000791b */ /* 0x001fec0003800000 */
.L_x_6228:
[----:B------:R-:W-:Y:S05]  /*31d40*/  BSYNC B0 ;  /* 0x0000000000007941 */ /* 0x000fea0003800000 */
.L_x_6227:
[----:B------:R0:W5:Y:S01]  /*31d50*/  LDL.LU R10, [R1+0xc] ;  /* 0x00000c00010a7983 */ /* 0x0001620000300800 */
[----:B------:R-:W-:Y:S02]  /*31d60*/  IMAD.MOV.U32 R0, RZ, RZ, R14 ;  /* 0x000000ffff007224 */ /* 0x000fe400078e000e */
[----:B------:R-:W-:Y:S02]  /*31d70*/  IMAD.MOV.U32 R13, RZ, RZ, R4 ;  /* 0x000000ffff0d7224 */ /* 0x000fe400078e0004 */
[----:B------:R-:W1:Y:S01]  /*31d80*/  POPC R3, R0 ;  /* 0x0000000000037309 */ /* 0x000e620000000000 */
[----:B------:R-:W-:Y:S02]  /*31d90*/  IMAD.MOV.U32 R11, RZ, RZ, 0x1f ;  /* 0x0000001fff0b7424 */ /* 0x000fe400078e00ff */
[----:B------:R-:W-:Y:S01]  /*31da0*/  IMAD.MOV.U32 R15, RZ, RZ, -0x1 ;  /* 0xffffffffff0f7424 */ /* 0x000fe200078e00ff */
[----:B01----:R-:W-:-:S07]  /*31db0*/  MOV R12, R3 ;  /* 0x00000003000c7202 */ /* 0x003fce0000000f00 */
[----:B-----5:R-:W-:Y:S05]  /*31dc0*/  WARPSYNC.COLLECTIVE R15, `(.L_x_6229) ;  /* 0x000000000f087348 */ /* 0x020fea0003c00000 */
[----:B------:R0:W1:Y:S02]  /*31dd0*/  SHFL.IDX P6, R14, R13, R12, R11 ;  /* 0x0000000c0d0e7389 */ /* 0x00006400000c000b */
[----:B01---5:R-:W-:Y:S01]  /*31de0*/  ENDCOLLECTIVE ;  /* 0x000000000000791b */ /* 0x023fe20003800000 */
.L_x_6229:
[----:B------:R-:W-:Y:S02]  /*31df0*/  IMAD.MOV.U32 R13, RZ, RZ, R6 ;  /* 0x000000ffff0d7224 */ /* 0x000fe400078e0006 */
[----:B------:R-:W-:-:S07]  /*31e00*/  IMAD.MOV.U32 R4, RZ, RZ, R14 ;  /* 0x000000ffff047224 */ /* 0x000fce00078e000e */
[----:B------:R-:W-:Y:S05]  /*31e10*/  WARPSYNC.COLLECTIVE R15, `(.L_x_6230) ;  /* 0x000000000f087348 */ /* 0x000fea0003c00000 */
[----:B------:R0:W1:Y:S02]  /*31e20*/  SHFL.IDX P6, R14, R13, R12, R11 ;  /* 0x0000000c0d0e7389 */ /* 0x00006400000c000b */
[----:B01----:R-:W-:Y:S01]  /*31e30*/  ENDCOLLECTIVE ;  /* 0x000000000000791b */ /* 0x003fe20003800000 */
.L_x_6230:
[----:B------:R-:W-:Y:S01]  /*31e40*/  IMAD.MOV.U32 R6, RZ, RZ, R14 ;  /* 0x000000ffff067224 */ /* 0x000fe200078e000e */
[----:B------:R-:W-:-:S05]  /*31e50*/  IADD3 R10, R3, R10, RZ ;  /* 0x0000000a030a7210 */ /* 0x000fca0007ffe0ff */
[----:B------:R0:W-:Y:S01]  /*31e60*/  STL [R1+0xc], R10 ;  /* 0x00000c0a01007387 */ /* 0x0001e20000100800 */
[----:B------:R-:W-:Y:S05]  /*31e70*/  BRA `(.L_x_6231) ;  /* 0xffffffc800687947 */ /* 0x000fea000383ffff */
.L_x_6122:
        /* <DEDUP_REMOVED lines=8> */
.L_x_6233:
[----:B------:R-:W-:Y:S05]  /*31f00*/  BSYNC B0 ;  /* 0x0000000000007941 */ /* 0x000fea0003800000 */
.L_x_6232:
[----:B------:R-:W-:Y:S01]  /*31f10*/  IMAD.MOV.U32 R3, RZ, RZ, R14 ;  /* 0x000000ffff037224 */ /* 0x000fe200078e000e */
[----:B------:R-:W-:Y:S06]  /*31f20*/  BRA `(.L_x_6234) ;  /* 0xffffffc800547947 */ /* 0x000fec000383ffff */
.L_x_6128:
[----:B0-----:R0:W1:Y:S02]  /*31f30*/  SYNCS.PHASECHK.TRANS64.TRYWAIT P0, [R0+URZ+0x36820], R3 ;  /* 0x03682003000075a7 */ /* 0x001064000800017f */
[----:B-1----:R-:W-:Y:S05]  /*31f40*/  @!P0 NANOSLEEP.SYNCS 0x989680 ;  /* 0x009896800000895d */ /* 0x002fea0003900000 */
[----:B------:R-:W1:Y:S02]  /*31f50*/  @!P0 SYNCS.PHASECHK.TRANS64 P0, [R0+URZ+0x36820], R3 ;  /* 0x03682003000085a7 */ /* 0x000e64000800007f */
[----:B-1----:R-:W-:Y:S05]  /*31f60*/  @!P0 BRA `(.L_x_6128) ;  /* 0xfffffffc00f08947 */ /* 0x002fea000383ffff */
[----:B------:R-:W-:Y:S05]  /*31f70*/  BRA `(.L_x_6235) ;  /* 0xffffffd000f07947 */ /* 0x000fea000383ffff */
.L_x_6129:
[----:B------:R-:W1:Y:S01]  /*31f80*/  S2R R2, SR_TID.X ;  /* 0x0000000000027919 */ /* 0x000e620000002100 */
[----:B------:R-:W-:Y:S01]  /*31f90*/  BSSY B0, `(.L_x_6236) ;  /* 0x000000a000007945 */ /* 0x000fe20003800000 */
[----:B------:R-:W-:Y:S02]  /*31fa0*/  IMAD.MOV.U32 R12, RZ, RZ, RZ ;  /* 0x000000ffff0c7224 */ /* 0x000fe400078e00ff */
[----:B------:R-:W-:Y:S02]  /*31fb0*/  IMAD.MOV.U32 R11, RZ, RZ, 0x1f ;  /* 0x0000001fff0b7424 */ /* 0x000fe400078e00ff */
[----:B------:R-:W-:Y:S01]  /*31fc0*/  IMAD.MOV.U32 R15, RZ, RZ, -0x1 ;  /* 0xffffffffff0f7424 */ /* 0x000fe200078e00ff */
[----:B-1----:R-:W-:-:S04]  /*31fd0*/  SHF.R.U32.HI R2, RZ, 0x5, R2 ;  /* 0x00000005ff027819 */ /* 0x002fc80000011602 */
[----:B------:R-:W-:-:S04]  /*31fe0*/  LOP3.LUT R2, R2, 0x3, RZ, 0xc0, !PT ;  /* 0x0000000302027812 */ /* 0x000fc800078ec0ff */
[----:B------:R-:W-:-:S07]  /*31ff0*/  MOV R13, R2 ;  /* 0x00000002000d7202 */ /* 0x000fce0000000f00 */
[----:B0-----:R-:W-:Y:S05]  /*32000*/  WARPSYNC.COLLECTIVE R15, `(.L_x_6237) ;  /* 0x000000000f087348 */ /* 0x001fea0003c00000 */
[----:B------:R1:W2:Y:S02]  /*32010*/  SHFL.IDX P6, R14, R13, R12, R11 ;  /* 0x0000000c0d0e7389 */ /* 0x0002a400000c000b */
[----:B012---:R-:W-:Y:S01]  /*32020*/  ENDCOLLECTIVE ;  /* 0x000000000000791b */ /* 0x007fe20003800000 */
.L_x_6237:
[----:B------:R-:W-:Y:S05]  /*32030*/  BSYNC B0 ;  /* 0x0000000000007941 */ /* 0x000fea0003800000 */
.L_x_6236:
[----:B------:R-:W-:Y:S05]  /*32040*/  BRA `(.L_x_6238) ;  /* 0xffffffd000d87947 */ /* 0x000fea000383ffff */
.L_x_6130:
[----:B------:R-:W-:Y:S01]  /*32050*/  BSSY B0, `(.L_x_6239) ;  /* 0x0000006000007945 */ /* 0x000fe20003800000 */
[----:B------:R-:W-:-:S07]  /*32060*/  IMAD.MOV.U32 R15, RZ, RZ, -0x1 ;  /* 0xffffffffff0f7424 */ /* 0x000fce00078e00ff */
[----:B01----:R-:W-:Y:S05]  /*32070*/  WARPSYNC.COLLECTIVE R15, `(.L_x_6240) ;  /* 0x000000000f0c7348 */ /* 0x003fea0003c00000 */
[----:B------:R-:W-:Y:S02]  /*32080*/  ELECT P6, UR62, PT ;  /* 0x00000000003e782f */ /* 0x000fe400038c0000 */
[----:B------:R-:W-:Y:S01]  /*32090*/  MOV R14, UR62 ;  /* 0x0000003e000e7c02 */ /* 0x000fe20008000f00 */
[----:B01----:R-:W-:Y:S10]  /*320a0*/  ENDCOLLECTIVE ;  /* 0x000000000000791b */ /* 0x003ff40003800000 */
.L_x_6240:
[----:B------:R-:W-:Y:S05]  /*320b0*/  BSYNC B0 ;  /* 0x0000000000007941 */ /* 0x000fea0003800000 */
.L_x_6239:
[----:B------:R-:W-:Y:S05]  /*320c0*/  BRA `(.L_x_6241) ;  /* 0xffffffd000cc7947 */ /* 0x000fea000383ffff */
.L_x_6132:
[----:B0-----:R0:W1:Y:S02]  /*320d0*/  SYNCS.PHASECHK.TRANS64.TRYWAIT P0, [R6+URZ], R5 ;  /* 0x00000005060075a7 */ /* 0x001064000800017f */
[----:B-1----:R-:W-:Y:S05]  /*320e0*/  @!P0 NANOSLEEP.SYNCS 0x989680 ;  /* 0x009896800000895d */ /* 0x002fea0003900000 */
[----:B------:R-:W1:Y:S02]  /*320f0*/  @!P0 SYNCS.PHASECHK.TRANS64 P0, [R6+URZ], R5 ;  /* 0x00000005060085a7 */ /* 0x000e64000800007f */
[----:B-1----:R-:W-:Y:S05]  /*32100*/  @!P0 BRA `(.L_x_6132) ;  /* 0xfffffffc00f08947 */ /* 0x002fea000383ffff */
[----:B------:R-:W-:Y:S05]  /*32110*/  BRA `(.L_x_6242) ;  /* 0xffffffd4000c7947 */ /* 0x000fea000383ffff */
.L_x_6133:
[----:B-1----:R1:W2:Y:S02]  /*32120*/  SYNCS.PHASECHK.TRANS64.TRYWAIT P0, [R7+URZ], R2 ;  /* 0x00000002070075a7 */ /* 0x0022a4000800017f */
[----:B--2---:R-:W-:Y:S05]  /*32130*/  @!P0 NANOSLEEP.SYNCS 0x989680 ;  /* 0x009896800000895d */ /* 0x004fea0003900000 */
[----:B------:R-:W2:Y:S02]  /*32140*/  @!P0 SYNCS.PHASECHK.TRANS64 P0, [R7+URZ], R2 ;  /* 0x00000002070085a7 */ /* 0x000ea4000800007f */
[----:B--2---:R-:W-:Y:S05]  /*32150*/  @!P0 BRA `(.L_x_6133) ;  /* 0xfffffffc00f08947 */ /* 0x004fea000383ffff */
[----:B------:R-:W-:Y:S05]  /*32160*/  BRA `(.L_x_6243) ;  /* 0xffffffd400007947 */ /* 0x000fea000383ffff */
.L_x_6135:
[----:B--2---:R2:W3:Y:S02]  /*32170*/  SYNCS.PHASECHK.TRANS64.TRYWAIT P0, [R4+URZ], R5 ;  /* 0x00000005040075a7 */ /* 0x0044e4000800017f */
[----:B---3--:R-:W-:Y:S05]  /*32180*/  @!P0 NANOSLEEP.SYNCS 0x989680 ;  /* 0x009896800000895d */ /* 0x008fea0003900000 */
[----:B------:R-:W3:Y:S02]  /*32190*/  @!P0 SYNCS.PHASECHK.TRANS64 P0, [R4+URZ], R5 ;  /* 0x00000005040085a7 */ /* 0x000ee4000800007f */
[----:B---3--:R-:W-:Y:S05]  /*321a0*/  @!P0 BRA `(.L_x_6135) ;  /* 0xfffffffc00f08947 */ /* 0x008fea000383ffff */
[----:B------:R-:W-:Y:S05]  /*321b0*/  BRA `(.L_x_6244) ;  /* 0xffffffd400047947 */ /* 0x000fea000383ffff */
.L_x_6245:
        /* <DEDUP_REMOVED lines=12> */
.L_x_14856:


//--------------------- .text._ZN7cutlass13device_kernelIN5flash11enable_sm90INS1_16FlashAttnFwdSm90INS1_25CollectiveMainloopFwdSm90ILi2EN4cute5tupleIJNS5_1CILi1EEES8_S8_EEENS6_IJNS7_ILi128EEENS7_ILi176EEESA_EEELi128ENS_6half_tEfNS_4arch4Sm90ELb0ELb0ELb0ELb0ELb0ELb0ELb0ELb1ELb1ELb1ELb1ELb0EEENS1_21CollectiveEpilogueFwdINS6_IJSA_SA_SB_EEES9_SD_SF_Li256ELb0ELb1ELb1ELb0EEENS1_19SingleTileSchedulerILb0ELb1ELb1ELi128EEEEEEEEEvNT_6ParamsE --------------------------
	.section	.text._ZN7cutlass13device_kernelIN5flash11enable_sm90INS1_16FlashAttnFwdSm90INS1_25CollectiveMainloopFwdSm90ILi2EN4cute5tupleIJNS5_1CILi1EEES8_S8_EEENS6_IJNS7_ILi128EEENS7_ILi176EEESA_EEELi128ENS_6half_tEfNS_4arch4Sm90ELb0ELb0ELb0ELb0ELb0ELb0ELb0ELb1ELb1ELb1ELb1ELb0EEENS1_21CollectiveEpilogueFwdINS6_IJSA_SA_SB_EEES9_SD_SF_Li256ELb0ELb1ELb1ELb0EEENS1_19SingleTileSchedulerILb0ELb1ELb1ELi128EEEEEEEEEvNT_6ParamsE,"ax",@progbits
	.align	128
.text._ZN7cutlass13device_kernelIN5flash11enable_sm90INS1_16FlashAttnFwdSm90INS1_25CollectiveMainloopFwdSm90ILi2EN4cute5tupleIJNS5_1CILi1EEES8_S8_EEENS6_IJNS7_ILi128EEENS7_ILi176EEESA_EEELi128ENS_6half_tEfNS_4arch4Sm90ELb0ELb0ELb0ELb0ELb0ELb0ELb0ELb1ELb1ELb1ELb1ELb0EEENS1_21CollectiveEpilogueFwdINS6_IJSA_SA_SB_EEES9_SD_SF_Li256ELb0ELb1ELb1ELb0EEENS1_19SingleTileSchedulerILb0ELb1ELb1ELi128EEEEEEEEEvNT_6ParamsE:
        .type           _ZN7cutlass13device_kernelIN5flash11enable_sm90INS1_16FlashAttnFwdSm90INS1_25CollectiveMainloopFwdSm90ILi2EN4cute5tupleIJNS5_1CILi1EEES8_S8_EEENS6_IJNS7_ILi128EEENS7_ILi176EEESA_EEELi128ENS_6half_tEfNS_4arch4Sm90ELb0ELb0ELb0ELb0ELb0ELb0ELb0ELb1ELb1ELb1ELb1ELb0EEENS1_21CollectiveEpilogueFwdINS6_IJSA_SA_SB_EEES9_SD_SF_Li256ELb0ELb1ELb1ELb0EEENS1_19SingleTileSchedulerILb0ELb1ELb1ELi128EEEEEEEEEvNT_6ParamsE,@function
        .size           _ZN7cutlass13device_kernelIN5flash11enable_sm90INS1_16FlashAttnFwdSm90INS1_25CollectiveMainloopFwdSm90ILi2EN4cute5tupleIJNS5_1CILi1EEES8_S8_EEENS6_IJNS7_ILi128EEENS7_ILi176EEESA_EEELi128ENS_6half_tEfNS_4arch4Sm90ELb0ELb0ELb0ELb0ELb0ELb0ELb0ELb1ELb1ELb1ELb1ELb0EEENS1_21CollectiveEpilogueFwdINS6_IJSA_SA_SB_EEES9_SD_SF_Li256ELb0ELb1ELb1ELb0EEENS1_19SingleTileSchedulerILb0ELb1ELb1ELi128EEEEEEEEEvNT_6ParamsE,(.L_x_14857 - _ZN7cutlass13device_kernelIN5flash11enable_sm90INS1_16FlashAttnFwdSm90INS1_25CollectiveMainloopFwdSm90ILi2EN4cute5tupleIJNS5_1CILi1EEES8_S8_EEENS6_IJNS7_ILi128EEENS7_ILi176EEESA_EEELi128ENS_6half_tEfNS_4arch4Sm90ELb0ELb0ELb0ELb0ELb0ELb0ELb0ELb1ELb1ELb1ELb1ELb0EEENS1_21CollectiveEpilogueFwdINS6_IJSA_SA_SB_EEES9_SD_SF_Li256ELb0ELb1ELb1ELb0EEENS1_19SingleTileSchedulerILb0ELb1ELb1ELi128EEEEEEEEEvNT_6ParamsE)
        .other          _ZN7cutlass13device_kernelIN5flash11enable_sm90INS1_16FlashAttnFwdSm90INS1_25CollectiveMainloopFwdSm90ILi2EN4cute5tupleIJNS5_1CILi1EEES8_S8_EEENS6_IJNS7_ILi128EEENS7_ILi176EEESA_EEELi128ENS_6half_tEfNS_4arch4Sm90ELb0ELb0ELb0ELb0ELb0ELb0ELb0ELb1ELb1ELb1ELb1ELb0EEENS1_21CollectiveEpilogueFwdINS6_IJSA_SA_SB_EEES9_SD_SF_Li256ELb0ELb1ELb1ELb0EEENS1_19SingleTileSchedulerILb0ELb1ELb1ELi128EEEEEEEEEvNT_6ParamsE,@"STO_CUDA_ENTRY STV_DEFAULT"
_ZN7cutlass13device_kernelIN5flash11enable_sm90INS1_16FlashAttnFwdSm90INS1_25CollectiveMainloopFwdSm90ILi2EN4cute5tupleIJNS5_1CILi1EEES8_S8_EEENS6_IJNS7_ILi128EEENS7_ILi176EEESA_EEELi128ENS_6half_tEfNS_4arch4Sm90ELb0ELb0ELb0ELb0ELb0ELb0ELb0ELb1ELb1ELb1ELb1ELb0EEENS1_21CollectiveEpilogueFwdINS6_IJSA_SA_SB_EEES9_SD_SF_Li256ELb0ELb1ELb1ELb0EEENS1_19SingleTileSchedulerILb0ELb1ELb1ELi128EEEEEEEEEvNT_6ParamsE:
[----:B------:R-:W0:Y:S02]  /*0000*/  LDC R1, c[0x0][0x28] ;  /* 0x00000a00ff017b82 */ /* 0x000e240000000800 */
[----:B0-----:R-:W-:Y:S01]  /*0010*/  VIADD R1, R1, 0xfffffff0 ;  /* 0xfffffff001017836 */ /* 0x001fe20000000000 */
[----:B------:R-:W0:Y:S01]  /*0020*/  S2R R3, SR_TID.X ;  /* 0x0000000000037919 */ /* 0x000e220000002100 */
[----:B------:R-:W-:Y:S01]  /*0030*/  ELECT P0, URZ, PT ;  /* 0x00000000003f782f */ /* 0x000fe20003800000 */
[----:B------:R-:W-:Y:S01]  /*0040*/  BSSY B0, `(.L_x_6246) ;  /* 0x000000e000007945 */ /* 0x000fe20003800000 */
[--C-:B0-----:R-:W-:Y:S02]  /*0050*/  SHF.R.U32.HI R0, RZ, 0x5, R3.reuse ;  /* 0x00000005ff007819 */ /* 0x101fe40000011603 */
[----:B------:R-:W-:-:S03]  /*0060*/  SHF.R.U32.HI R22, RZ, 0x7, R3 ;  /* 0x00000007ff167819 */ /* 0x000fc60000011603 */
        /* <DEDUP_REMOVED lines=11> */
.L_x_6247:
[----:B------:R-:W-:Y:S05]  /*0120*/  BSYNC B0 ;  /* 0x0000000000007941 */ /* 0x000fea0003800000 */
.L_x_6246:
        /* <DEDUP_REMOVED lines=41> */
.L_x_6248:
        /* <DEDUP_REMOVED lines=22> */
.L_x_6249:
        /* <DEDUP_REMOVED lines=18> */
.L_x_6250:
        /* <DEDUP_REMOVED lines=22> */
.L_x_6251:
        /* <DEDUP_REMOVED lines=22> */
.L_x_6252:
        /* <DEDUP_REMOVED lines=9> */
.L_x_6255:
[----:B------:R-:W-:-:S08]  /*0990*/  NOP ;  /* 0x0000000000007918 */ /* 0x000fd00000000000 */
[----:B------:R-:W1:Y:S02]  /*09a0*/  USETMAXREG.TRY_ALLOC.CTAPOOL UP0, 0xf0 ;  /* 0x000000f0000079c8 */ /* 0x000e640008000600 */
[----:B-1----:R-:W-:-:S13]  /*09b0*/  PLOP3.LUT P0, PT, PT, PT, UP0, 0x80, 0x0 ;  /* 0x000000000000781c */ /* 0x002fda0003f0f008 */
[----:B------:R-:W-:Y:S05]  /*09c0*/  @!P0 BRA `(.L_x_6255) ;  /* 0xfffffffc00f08947 */ /* 0x000fea000383ffff */
[----:B------:R-:W1:Y:S01]  /*09d0*/  S2R R6, SR_TID.X ;  /* 0x0000000000067919 */ /* 0x000e620000002100 */
[----:B------:R-:W2:Y:S01]  /*09e0*/  S2UR UR6, SR_CTAID.Y ;  /* 0x00000000000679c3 */ /* 0x000ea20000002600 */
[----:B------:R-:W-:Y:S02]  /*09f0*/  ULDC UR7, c[0x0][0xc50] ;  /* 0x0003140000077ab9 */ /* 0x000fe40000000800 */
[----:B------:R-:W-:-:S05]  /*0a00*/  UISETP.NE.AND UP0, UPT, UR7, 0x1, UPT ;  /* 0x000000010700788c */ /* 0x000fca000bf05270 */
[----:B------:R-:W3:Y:S06]  /*0a10*/  S2UR UR8, SR_CTAID.Z ;  /* 0x00000000000879c3 */ /* 0x000eec0000002700 */
[----:B------:R-:W-:Y:S01]  /*0a20*/  @UP0 ULDC UR4, c[0x0][0xc54] ;  /* 0x0003150000040ab9 */ /* 0x000fe20000000800 */
[----:B------:R-:W-:Y:S01]  /*0a30*/  @UP0 ULDC UR9, c[0x0][0xc58] ;  /* 0x0003160000090ab9 */ /* 0x000fe20000000800 */
[----:B--2---:R-:W-:Y:S02]  /*0a40*/  UIMAD.WIDE.U32 UR4, UR6, UR4, URZ ;  /* 0x00000004060472a5 */ /* 0x004fe4000f8e003f */
[----:B------:R-:W-:-:S02]  /*0a50*/  UMOV UR10, UR6 ;  /* 0x00000006000a7c82 */ /* 0x000fc40008000000 */
[----:B------:R-:W-:Y:S01]  /*0a60*/  @UP0 USHF.R.U32.HI UR10, URZ, UR9, UR5 ;  /* 0x000000093f0a0299 */ /* 0x000fe20008011605 */
[----:B-1----:R-:W-:-:S03]  /*0a70*/  LOP3.LUT R0, R6, 0xffffff80, RZ, 0xc0, !PT ;  /* 0xffffff8006007812 */ /* 0x002fc600078ec0ff */
[----:B------:R-:W-:Y:S02]  /*0a80*/  UIADD3 UR4, -UR10, URZ, URZ ;  /* 0x0000003f0a047290 */ /* 0x000fe4000fffe13f */
[----:B------:R-:W-:Y:S01]  /*0a90*/  IMAD.U32 R19, RZ, RZ, UR10 ;  /* 0x0000000aff137e24 */ /* 0x000fe2000f8e00ff */
[----:B------:R-:W-:Y:S06]  /*0aa0*/  BAR.ARV 0x8, 0x180 ;  /* 0x0206000000007b1d */ /* 0x000fec0000002000 */
[----:B------:R-:W-:Y:S01]  /*0ab0*/  ISETP.NE.AND P0, PT, R0, 0x80, PT ;  /* 0x000000800000780c */ /* 0x000fe20003f05270 */
[----:B------:R-:W-:-:S12]  /*0ac0*/  UIMAD UR7, UR7, UR4, UR6 ;  /* 0x00000004070772a4 */ /* 0x000fd8000f8e0206 */
[----:B------:R-:W-:Y:S06]  /*0ad0*/  @!P0 BAR.ARV 0x9, 0x100 ;  /* 0x0244000000008b1d */ /* 0x000fec0000002000 */
[----:B---3--:R-:W-:-:S13]  /*0ae0*/  ISETP.LE.AND P0, PT, RZ, UR8, PT ;  /* 0x00000008ff007c0c */ /* 0x008fda000bf03270 */
        /* <DEDUP_REMOVED lines=8> */
[----:B------:R-:W-:-:S04]  /*0b70*/  UIMAD UR36, UR36, UR4, URZ ;  /* 0x00000004242472a4 */ /* 0x000fc8000f8e023f */
[----:B------:R-:W-:Y:S02]  /*0b80*/  UISETP.GE.AND UP0, UPT, UR36, 0x1, UPT ;  /* 0x000000012400788c */ /* 0x000fe4000bf06270 */
[----:B------:R-:W-:-:S04]  /*0b90*/  UIADD3 UR4, UR36, 0xaf, URZ ;  /* 0x000000af24047890 */ /* 0x000fc8000fffe03f */
[----:B------:R-:W-:Y:S01]  /*0ba0*/  PLOP3.LUT P0, PT, PT, PT, UP0, 0x80, 0x0 ;  /* 0x000000000000781c */ /* 0x000fe20003f0f008 */
[----:B------:R-:W-:-:S04]  /*0bb0*/  UIMAD.WIDE UR4, UR4, 0x2e8ba2e9, URZ ;  /* 0x2e8ba2e9040478a5 */ /* 0x000fc8000f8e023f */
        /* <DEDUP_REMOVED lines=40> */
.L_x_6257:
[----:B------:R-:W-:Y:S01]  /*0e40*/  UIMAD UR5, UR9, UR4, URZ ;  /* 0x00000004090572a4 */ /* 0x000fe2000f8e023f */
[----:B------:R-:W-:Y:S01]  /*0e50*/  IMAD.U32 R0, RZ, RZ, UR6 ;  /* 0x00000006ff007e24 */ /* 0x000fe2000f8e00ff */
[----:B------:R-:W-:Y:S01]  /*0e60*/  PLOP3.LUT P0, PT, PT, PT, PT, 0x80, 0x0 ;  /* 0x000000000000781c */ /* 0x000fe20003f0f070 */
[----:B------:R-:W-:Y:S01]  /*0e70*/  IMAD.U32 R3, RZ, RZ, UR4 ;  /* 0x00000004ff037e24 */ /* 0x000fe2000f8e00ff */
[----:B------:R-:W-:Y:S01]  /*0e80*/  CS2R R86, SRZ ;  /* 0x0000000000567805 */ /* 0x000fe2000001ff00 */
[----:B------:R-:W-:Y:S01]  /*0e90*/  VIADD R23, R6, 0xffffff80 ;  /* 0xffffff8006177836 */ /* 0x000fe20000000000 */
[----:B------:R-:W-:Y:S01]  /*0ea0*/  CS2R R60, SRZ ;  /* 0x00000000003c7805 */ /* 0x000fe2000001ff00 */
[----:B------:R-:W-:Y:S01]  /*0eb0*/  IMAD.U32 R17, RZ, RZ, UR5 ;  /* 0x00000005ff117e24 */ /* 0x000fe2000f8e00ff */
[----:B------:R-:W-:Y:S01]  /*0ec0*/  VIADDMNMX R0, R3, UR5, R0, PT ;  /* 0x0000000503007c46 */ /* 0x000fe2000b800100 */
[----:B------:R-:W-:Y:S01]  /*0ed0*/  IMAD.MOV.U32 R16, RZ, RZ, RZ ;  /* 0x000000ffff107224 */ /* 0x000fe200078e00ff */
[----:B------:R-:W-:-:S02]  /*0ee0*/  CS2R R54, SRZ ;  /* 0x0000000000367805 */ /* 0x000fc4000001ff00 */
[----:B------:R-:W-:Y:S02]  /*0ef0*/  CS2R R48, SRZ ;  /* 0x0000000000307805 */ /* 0x000fe4000001ff00 */
[----:B------:R-:W-:Y:S01]  /*0f00*/  R2UR UR52, R0 ;  /* 0x00000000003472ca */ /* 0x000fe200000e0000 */
        /* <DEDUP_REMOVED lines=10> */
[----:B0-----:R-:W-:-:S02]  /*0fb0*/  CS2R R2, SRZ ;  /* 0x0000000000027805 */ /* 0x001fc4000001ff00 */
[----:B------:R-:W-:Y:S01]  /*0fc0*/  CS2R R38, SRZ ;  /* 0x0000000000267805 */ /* 0x000fe2000001ff00 */
[----:B------:R-:W-:Y:S01]  /*0fd0*/  UISETP.GT.AND UP0, UPT, UR52, UR5, UPT ;  /* 0x000000053400728c */ /* 0x000fe2000bf04270 */
[----:B------:R-:W-:Y:S02]  /*0fe0*/  CS2R R96, SRZ ;  /* 0x0000000000607805 */ /* 0x000fe4000001ff00 */
[----:B------:R-:W-:Y:S02]  /*0ff0*/  CS2R R46, SRZ ;  /* 0x00000000002e7805 */ /* 0x000fe4000001ff00 */
[----:B------:R-:W-:Y:S02]  /*1000*/  CS2R R44, SRZ ;  /* 0x00000000002c7805 */ /* 0x000fe4000001ff00 */
[----:B------:R-:W-:Y:S02]  /*1010*/  CS2R R34, SRZ ;  /* 0x0000000000227805 */ /* 0x000fe4000001ff00 */
[----:B------:R-:W-:-:S02]  /*1020*/  CS2R R28, SRZ ;  /* 0x00000000001c7805 */ /* 0x000fc4000001ff00 */
[----:B------:R-:W-:Y:S02]  /*1030*/  PLOP3.LUT P1, PT, PT, PT, UP0, 0x80, 0x0 ;  /* 0x000000000000781c */ /* 0x000fe40003f2f008 */
        /* <DEDUP_REMOVED lines=25> */
[----:B------:R-:W-:Y:S02]  /*11d0*/  ULEA.HI UR4, UR7, UR7, URZ, 0x1 ;  /* 0x0000000707047291 */ /* 0x000fe4000f8f083f */
[----:B------:R-:W-:Y:S02]  /*11e0*/  IMAD.U32 R18, RZ, RZ, UR7 ;  /* 0x00000007ff127e24 */ /* 0x000fe4000f8e00ff */
        /* <DEDUP_REMOVED lines=22> */
.L_x_6259:
[----:B------:R-:W-:Y:S02]  /*1350*/  R2UR UR4, R16 ;  /* 0x00000000100472ca */ /* 0x000fe400000e0000 */
[----:B------:R-:W-:-:S11]  /*1360*/  SHF.L.U32 R0, RZ, 0x1f, RZ ;  /* 0x0000001fff007819 */ /* 0x000fd600000006ff */
[----:B------:R-:W0:Y:S02]  /*1370*/  SYNCS.PHASECHK.TRANS64.TRYWAIT P0, [UR4+0x34800], R0 ;  /* 0x03480000ff0075a7 */ /* 0x000e240008000144 */
[----:B0-----:R-:W-:Y:S05]  /*1380*/  @!P0 BRA `(.L_x_6260) ;  /* 0x000000f800588947 */ /* 0x001fea0003800000 */
.L_x_6364:
[----:B------:R-:W2:Y:S02]  /*1390*/  LDL R2, [R1+0x8] ;  /* 0x0000080001027983 */ /* 0x000ea40000100800 */
[----:B--2---:R-:W-:-:S13]  /*13a0*/  R2UR UR4, R2 ;  /* 0x00000000020472ca */ /* 0x004fda00000e0000 */
[----:B------:R-:W-:-:S06]  /*13b0*/  ULOP3.LUT UR4, UR4, 0x1, URZ, 0xfc, !UPT ;  /* 0x0000000104047892 */ /* 0x000fcc000f8efc3f */
[----:B------:R-:W-:-:S05]  /*13c0*/  IMAD.U32 R2, RZ, RZ, UR4 ;  /* 0x00000004ff027e24 */ /* 0x000fca000f8e00ff */
[----:B------:R-:W-:-:S13]  /*13d0*/  ISETP.NE.AND P0, PT, R2, 0x3, PT ;  /* 0x000000030200780c */ /* 0x000fda0003f05270 */
[----:B------:R-:W-:Y:S05]  /*13e0*/  @!P0 BRA `(.L_x_6261) ;  /* 0x0000000000048947 */ /* 0x000fea0003800000 */
[----:B------:R-:W-:Y:S01]  /*13f0*/  BPT.TRAP 0x1 ;  /* 0x000000040000795c */ /* 0x000fe20000300000 */
.L_x_6261:
[----:B------:R-:W-:-:S13]  /*1400*/  R2UR UR4, R16 ;  /* 0x00000000100472ca */ /* 0x000fda00000e0000 */
[----:B------:R1:W2:Y:S01]  /*1410*/  SYNCS.PHASECHK.TRANS64.TRYWAIT P2, [UR4+0x34830], R0 ;  /* 0x03483000ff0075a7 */ /* 0x0002a20008040144 */
[----:B------:R-:W-:Y:S05]  /*1420*/  @!P0 BRA `(.L_x_6262) ;  /* 0x0000000000048947 */ /* 0x000fea0003800000 */
[----:B------:R-:W-:Y:S01]  /*1430*/  BPT.TRAP 0x1 ;  /* 0x000000040000795c */ /* 0x000fe20000300000 */
.L_x_6262:
[----:B------:R-:W3:Y:S02]  /*1440*/  S2R R2, SR_TID.X ;  /* 0x0000000000027919 */ /* 0x000ee40000002100 */
[----:B---3--:R-:W-:-:S04]  /*1450*/  LOP3.LUT R2, R2, 0x7f, RZ, 0xc0, !PT ;  /* 0x0000007f02027812 */ /* 0x008fc800078ec0ff */
[----:B------:R-:W-:Y:S01]  /*1460*/  ISETP.NE.AND P1, PT, R2, RZ, PT ;  /* 0x000000ff0200720c */ /* 0x000fe20003f25270 */
[----:B------:R-:W-:Y:S01]  /*1470*/  IMAD.U32 R2, RZ, RZ, UR37 ;  /* 0x00000025ff027e24 */ /* 0x000fe2000f8e00ff */
[----:B--2---:R-:W-:Y:S11]  /*1480*/  @P2 BRA `(.L_x_6263) ;  /* 0x00000000000c2947 */ /* 0x004ff60003800000 */
[----:B------:R-:W-:-:S13]  /*1490*/  R2UR UR4, R16 ;  /* 0x00000000100472ca */ /* 0x000fda00000e0000 */
[----:B------:R-:W2:Y:S02]  /*14a0*/  SYNCS.PHASECHK.TRANS64.TRYWAIT P2, [UR4+0x34830], R0 ;  /* 0x03483000ff0075a7 */ /* 0x000ea40008040144 */
[----:B--2---:R-:W-:Y:S05]  /*14b0*/  @!P2 BRA `(.L_x_6264) ;  /* 0x000000f80028a947 */ /* 0x004fea0003800000 */
.L_x_6263:
[----:B------:R-:W-:Y:S05]  /*14c0*/  WARPSYNC.ALL ;  /* 0x0000000000007948 */ /* 0x000fea0003800000 */
[----:B01----:R-:W-:Y:S01]  /*14d0*/  IMAD.MOV.U32 R0, RZ, RZ, RZ ;  /* 0x000000ffff007224 */ /* 0x003fe200078e00ff */
        /* <DEDUP_REMOVED lines=25> */
[----:B------:R-:W-:Y:S01]  /*1670*/  LOP3.LUT R80, R80, 0xffffff80, RZ, 0xc0, !PT ;  /* 0xffffff8050507812 */ /* 0x000fe200078ec0ff */
[----:B------:R-:W-:Y:S01]  /*1680*/  UMOV UR29, UR33 ;  /* 0x00000021001d7c82 */ /* 0x000fe20008000000 */
[----:B------:R-:W-:Y:S01]  /*1690*/  UMOV UR31, 0x40000040 ;  /* 0x40000040001f7882 */ /* 0x000fe20000000000 */
[----:B------:R-:W-:Y:S01]  /*16a0*/  ULOP3.LUT UR60, UR4, 0x10000, URZ, 0xfc, !UPT ;  /* 0x00010000043c7892 */ /* 0x000fe2000f8efc3f */
[----:B------:R-:W-:Y:S01]  /*16b0*/  IMAD.MOV.U32 R4, RZ, RZ, -0x2 ;  /* 0xfffffffeff047424 */ /* 0x000fe200078e00ff */
[----:B------:R-:W-:Y:S01]  /*16c0*/  UMOV UR35, 0x40000040 ;  /* 0x4000004000237882 */ /* 0x000fe20000000000 */
[----:B------:R-:W-:Y:S01]  /*16d0*/  IMAD.IADD R80, R23, 0x1, -R80 ;  /* 0x0000000117507824 */ /* 0x000fe200078e0a50 */
[----:B------:R-:W-:Y:S01]  /*16e0*/  UIADD3 UR14, UR60, 0x80, URZ ;  /* 0x000000803c0e7890 */ /* 0x000fe2000fffe03f */
[----:B------:R-:W-:Y:S01]  /*16f0*/  P2R R11, PR, RZ, 0x2 ;  /* 0x00000002ff0b7803 */ /* 0x000fe20000000000 */
[----:B------:R-:W-:Y:S01]  /*1700*/  UIADD3 UR18, UR60, 0x180, URZ ;  /* 0x000001803c127890 */ /* 0x000fe2000fffe03f */
[----:B------:R-:W-:Y:S01]  /*1710*/  P2R R9, PR, RZ, 0x1 ;  /* 0x00000001ff097803 */ /* 0x000fe20000000000 */
        /* <DEDUP_REMOVED lines=8> */
[----:B------:R-:W-:Y:S01]  /*17a0*/  SHF.R.S32.HI R5, RZ, 0x1f, R80 ;  /* 0x0000001fff057819 */ /* 0x000fe20000011450 */
[----:B------:R-:W-:Y:S01]  /*17b0*/  UIADD3 UR7, UR60, 0x2, URZ ;  /* 0x000000023c077890 */ /* 0x000fe2000fffe03f */
[--C-:B------:R-:W-:Y:S01]  /*17c0*/  IMAD.MOV.U32 R85, RZ, RZ, R87.reuse ;  /* 0x000000ffff557224 */ /* 0x100fe200078e0057 */
[----:B------:R-:W-:Y:S01]  /*17d0*/  UIADD3 UR24, UR6, 0x404, URZ ;  /* 0x0000040406187890 */ /* 0x000fe2000fffe03f */
[----:B------:R-:W-:Y:S01]  /*17e0*/  LEA.HI R5, R5, R80, RZ, 0x2 ;  /* 0x0000005005057211 */ /* 0x000fe200078f10ff */
[----:B------:R-:W-:Y:S01]  /*17f0*/  UIADD3 UR26, UR60, 0x584, URZ ;  /* 0x000005843c1a7890 */ /* 0x000fe2000fffe03f */
[--C-:B------:R-:W-:Y:S01]  /*1800*/  IMAD.MOV.U32 R83, RZ, RZ, R87.reuse ;  /* 0x000000ffff537224 */ /* 0x100fe200078e0057 */
[----:B------:R-:W-:Y:S01]  /*1810*/  UIADD3 UR32, UR6, 0x406, URZ ;  /* 0x0000040606207890 */ /* 0x000fe2000fffe03f */
[----:B------:R-:W-:Y:S01]  /*1820*/  LOP3.LUT R5, R5, 0x7ffffffc, RZ, 0xc0, !PT ;  /* 0x7ffffffc05057812 */ /* 0x000fe200078ec0ff */
[----:B------:R-:W-:Y:S01]  /*1830*/  UIADD3 UR30, UR60, 0x586, URZ ;  /* 0x000005863c1e7890 */ /* 0x000fe2000fffe03f */
[----:B------:R-:W-:Y:S01]  /*1840*/  IMAD.MOV.U32 R81, RZ, RZ, R87 ;  /* 0x000000ffff517224 */ /* 0x000fe200078e0057 */
[----:B------:R-:W-:-:S02]  /*1850*/  UIADD3 UR34, UR60, 0x786, URZ ;  /* 0x000007863c227890 */ /* 0x000fc4000fffe03f */
[----:B------:R-:W-:Y:S01]  /*1860*/  IMAD.IADD R5, R80, 0x1, -R5 ;  /* 0x0000000150057824 */ /* 0x000fe200078e0a05 */
[----:B------:R-:W-:Y:S01]  /*1870*/  UMOV UR28, UR32 ;  /* 0x00000020001c7c82 */ /* 0x000fe20008000000 */
[----:B------:R-:W-:Y:S02]  /*1880*/  UIADD3 UR38, UR60, 0x806, URZ ;  /* 0x000008063c267890 */ /* 0x000fe4000fffe03f */
[----:B------:R-:W-:Y:S01]  /*1890*/  IMAD R5, R5, R4, 0xb0 ;  /* 0x000000b005057424 */ /* 0x000fe200078e0204 */
[----:B------:R-:W-:Y:S01]  /*18a0*/  UMOV UR37, UR33 ;  /* 0x0000002100257c82 */ /* 0x000fe20008000000 */
[----:B------:R-:W-:Y:S01]  /*18b0*/  UMOV UR39, 0x40000040 ;  /* 0x4000004000277882 */ /* 0x000fe20000000000 */
[----:B------:R-:W-:Y:S01]  /*18c0*/  UIADD3 UR42, UR60, 0x886, URZ ;  /* 0x000008863c2a7890 */ /* 0x000fe2000fffe03f */
[----:B------:R-:W-:Y:S01]  /*18d0*/  VIADD R5, R5, UR36 ;  /* 0x0000002405057c36 */ /* 0x000fe20008000000 */
[----:B------:R-:W-:Y:S01]  /*18e0*/  UMOV UR36, UR32 ;  /* 0x0000002000247c82 */ /* 0x000fe20008000000 */
[----:B------:R-:W-:Y:S01]  /*18f0*/  UMOV UR40, UR32 ;  /* 0x0000002000287c82 */ /* 0x000fe20008000000 */
[----:B------:R-:W-:Y:S01]  /*1900*/  UMOV UR41, UR33 ;  /* 0x0000002100297c82 */ /* 0x000fe20008000000 */
[----:B------:R-:W-:Y:S01]  /*1910*/  UMOV UR43, 0x40000040 ;  /* 0x40000040002b7882 */ /* 0x000fe20000000000 */
[----:B------:R-:W-:Y:S01]  /*1920*/  UIADD3 UR46, UR60, 0x906, URZ ;  /* 0x000009063c2e7890 */ /* 0x000fe2000fffe03f */
[----:B------:R-:W-:Y:S01]  /*1930*/  IMAD.U32 R4, RZ, RZ, UR52 ;  /* 0x00000034ff047e24 */ /* 0x000fe2000f8e00ff */
[----:B------:R-:W-:Y:S01]  /*1940*/  UMOV UR44, UR32 ;  /* 0x00000020002c7c82 */ /* 0x000fe20008000000 */
[----:B------:R-:W-:Y:S01]  /*1950*/  UMOV UR45, UR33 ;  /* 0x00000021002d7c82 */ /* 0x000fe20008000000 */
[----:B------:R-:W-:Y:S01]  /*1960*/  UMOV UR47, 0x40000040 ;  /* 0x40000040002f7882 */ /* 0x000fe20000000000 */
[----:B------:R-:W-:Y:S01]  /*1970*/  UIADD3 UR50, UR60, 0x986, URZ ;  /* 0x000009863c327890 */ /* 0x000fe2000fffe03f */
[----:B------:R-:W-:Y:S01]  /*1980*/  IMAD R7, R4, -0xb0, R5 ;  /* 0xffffff5004077824 */ /* 0x000fe200078e0205 */
[----:B------:R-:W-:Y:S01]  /*1990*/  UMOV UR48, UR32 ;  /* 0x0000002000307c82 */ /* 0x000fe20008000000 */
[----:B------:R-:W-:Y:S01]  /*19a0*/  UMOV UR49, UR33 ;  /* 0x0000002100317c82 */ /* 0x000fe20008000000 */
[----:B------:R-:W-:Y:S01]  /*19b0*/  UMOV UR51, 0x40000040 ;  /* 0x4000004000337882 */ /* 0x000fe20000000000 */
[----:B------:R-:W-:Y:S01]  /*19c0*/  UIADD3 UR52, UR52, -0x2, URZ ;  /* 0xfffffffe34347890 */ /* 0x000fe2000fffe03f */
[----:B------:R-:W-:-:S02]  /*19d0*/  ISETP.GT.AND P2, PT, R7, RZ, PT ;  /* 0x000000ff0700720c */ /* 0x000fc40003f44270 */
[C---:B------:R-:W-:Y:S02]  /*19e0*/  ISETP.GT.AND P3, PT, R7.reuse, 0x1, PT ;  /* 0x000000010700780c */ /* 0x040fe40003f64270 */
[C---:B------:R-:W-:Y:S02]  /*19f0*/  ISETP.GT.AND P4, PT, R7.reuse, 0x8, PT ;  /* 0x000000080700780c */ /* 0x040fe40003f84270 */
[C---:B------:R-:W-:Y:S02]  /*1a00*/  ISETP.GT.AND P5, PT, R7.reuse, 0x9, PT ;  /* 0x000000090700780c */ /* 0x040fe40003fa4270 */
[C---:B------:R-:W-:Y:S01]  /*1a10*/  ISETP.GT.AND P6, PT, R7.reuse, 0x61, PT ;  /* 0x000000610700780c */ /* 0x040fe20003fc4270 */
[----:B------:R-:W-:Y:S02]  /*1a20*/  WARPGROUP.DEPBAR.LE gsb0, 0x0 ;  /* 0x00008000000079c5 */ /* 0x000fe40000010000 */
[----:B------:R-:W-:Y:S01]  /*1a30*/  WARPGROUP.ARRIVE ;  /* 0x00000000000079c5 */ /* 0x000fe20000000000 */
[----:B------:R-:W-:-:S02]  /*1a40*/  ISETP.GT.AND P1, PT, R7, 0x89, PT ;  /* 0x000000890700780c */ /* 0x000fc40003f24270 */
[----:B------:R-:W-:-:S03]  /*1a50*/  ISETP.GT.AND P0, PT, R7, 0x90, PT ;  /* 0x000000900700780c */ /* 0x000fc60003f04270 */
        /* <DEDUP_REMOVED lines=483> */
[----:B------:R-:W-:Y:S02]  /*3890*/  FSEL R114, R114, -INF , P2 ;  /* 0xff80000072727808 */ /* 0x000fe40001000000 */
[----:B------:R-:W-:Y:S02]  /*38a0*/  FSEL R154, R117, -INF , P5 ;  /* 0xff800000759a7808 */ /* 0x000fe40002800000 */
[----:B------:R-:W-:-:S02]  /*38b0*/  ISETP.GT.AND P2, PT, R7, 0x10, PT ;  /* 0x000000100700780c */ /* 0x000fc40003f44270 */
[----:B------:R-:W-:Y:S02]  /*38c0*/  FMNMX.FTZ R5, R152, R5, !PT ;  /* 0x0000000598057209 */ /* 0x000fe40007810000 */
[----:B------:R-:W-:Y:S02]  /*38d0*/  FSEL R115, R115, -INF , P3 ;  /* 0xff80000073737808 */ /* 0x000fe40001800000 */
        /* <DEDUP_REMOVED lines=19> */
[----:B------:R-:W-:Y:S02]  /*3a10*/  FSEL R162, R109, -INF , P5 ;  /* 0xff8000006da27808 */ /* 0x000fe40002800000 */
[----:B------:R-:W-:Y:S02]  /*3a20*/  ISETP.GT.AND P2, PT, R7, 0x20, PT ;  /* 0x000000200700780c */ /* 0x000fe40003f44270 */
[----:B------:R-:W-:Y:S02]  /*3a30*/  FMNMX.FTZ R5, R160, R5, !PT ;  /* 0x00000005a0057209 */ /* 0x000fe40007810000 */
[----:B------:R-:W-:Y:S02]  /*3a40*/  FSEL R8, R107, -INF , P3 ;  /* 0xff8000006b087808 */ /* 0x000fe40001800000 */
[----:B------:R-:W-:-:S02]  /*3a50*/  ISETP.GT.AND P3, PT, R7, 0x21, PT ;  /* 0x000000210700780c */ /* 0x000fc40003f64270 */
[----:B------:R-:W-:Y:S02]  /*3a60*/  FMNMX.FTZ R5, R162, R5, !PT ;  /* 0x00000005a2057209 */ /* 0x000fe40007810000 */
[----:B------:R-:W-:Y:S02]  /*3a70*/  FSEL R110, R110, -INF , P4 ;  /* 0xff8000006e6e7808 */ /* 0x000fe40002000000 */
[----:B------:R-:W-:Y:S02]  /*3a80*/  ISETP.GT.AND P4, PT, R7, 0x28, PT ;  /* 0x000000280700780c */ /* 0x000fe40003f84270 */
        /* <DEDUP_REMOVED lines=8> */
[----:B------:R-:W-:Y:S01]  /*3b10*/  FSEL R168, R100, -INF , P4 ;  /* 0xff80000064a87808 */ /* 0x000fe20002000000 */
[----:B------:R-:W-:Y:S01]  /*3b20*/  UIADD3 UR30, UR60, 0xa06, URZ ;  /* 0x00000a063c1e7890 */ /* 0x000fe2000fffe03f */
[----:B------:R-:W-:Y:S01]  /*3b30*/  FMNMX.FTZ R5, R166, R5, !PT ;  /* 0x00000005a6057209 */ /* 0x000fe20007810000 */
[----:B------:R-:W-:Y:S01]  /*3b40*/  UMOV UR28, UR32 ;  /* 0x00000020001c7c82 */ /* 0x000fe20008000000 */
[----:B------:R-:W-:Y:S01]  /*3b50*/  FSEL R98, R98, -INF , P2 ;  /* 0xff80000062627808 */ /* 0x000fe20001000000 */
[----:B------:R-:W-:Y:S01]  /*3b60*/  UMOV UR29, UR33 ;  /* 0x00000021001d7c82 */ /* 0x000fe20008000000 */
[----:B------:R-:W-:Y:S01]  /*3b70*/  FSEL R170, R101, -INF , P5 ;  /* 0xff80000065aa7808 */ /* 0x000fe20002800000 */
[----:B------:R-:W-:Y:S01]  /*3b80*/  UMOV UR31, 0x40000040 ;  /* 0x40000040001f7882 */ /* 0x000fe20000000000 */
        /* <DEDUP_REMOVED lines=18> */
[----:B------:R-:W-:Y:S02]  /*3cb0*/  FSEL R144, R93, -INF , P5 ;  /* 0xff8000005d907808 */ /* 0x000fe40002800000 */
[----:B------:R-:W-:Y:S02]  /*3cc0*/  ISETP.GT.AND P2, PT, R7, 0x40, PT ;  /* 0x000000400700780c */ /* 0x000fe40003f44270 */
[----:B------:R-:W-:Y:S02]  /*3cd0*/  FMNMX.FTZ R5, R190, R5, !PT ;  /* 0x00000005be057209 */ /* 0x000fe40007810000 */
[----:B------:R-:W-:-:S02]  /*3ce0*/  FSEL R80, R91, -INF , P3 ;  /* 0xff8000005b507808 */ /* 0x000fc40001800000 */
[C---:B------:R-:W-:Y:S02]  /*3cf0*/  ISETP.GT.AND P3, PT, R7.reuse, 0x41, PT ;  /* 0x000000410700780c */ /* 0x040fe40003f64270 */
[----:B------:R-:W-:Y:S02]  /*3d00*/  FMNMX.FTZ R5, R144, R5, !PT ;  /* 0x0000000590057209 */ /* 0x000fe40007810000 */
[----:B------:R-:W-:Y:S02]  /*3d10*/  FSEL R94, R94, -INF , P4 ;  /* 0xff8000005e5e7808 */ /* 0x000fe40002000000 */
[----:B------:R-:W-:Y:S02]  /*3d20*/  ISETP.GT.AND P4, PT, R7, 0x48, PT ;  /* 0x000000480700780c */ /* 0x000fe40003f84270 */
[----:B------:R-:W-:Y:S02]  /*3d30*/  FSEL R82, R95, -INF , P5 ;  /* 0xff8000005f527808 */ /* 0x000fe40002800000 */
[----:B------:R-:W-:Y:S01]  /*3d40*/  ISETP.GT.AND P5, PT, R7, 0x49, PT ;  /* 0x000000490700780c */ /* 0x000fe20003fa4270 */
[----:B------:R-:W-:-:S02]  /*3d50*/  WARPGROUP.DEPBAR.LE gsb0, 0x0 ;  /* 0x00008000000079c5 */ /* 0x000fc40000010000 */
[----:B------:R-:W-:Y:S01]  /*3d60*/  WARPGROUP.ARRIVE ;  /* 0x00000000000079c5 */ /* 0x000fe20000000000 */
[----:B------:R-:W-:Y:S02]  /*3d70*/  FSEL R192, R72, -INF , P2 ;  /* 0xff80000048c07808 */ /* 0x000fe40001000000 */
[----:B------:R-:W-:Y:S01]  /*3d80*/  FSEL R146, R73, -INF , P3 ;  /* 0xff80000049927808 */ /* 0x000fe20001800000 */
[----:B------:R-:W-:Y:S01]  /*3d90*/  IMAD.MOV.U32 R73, RZ, RZ, R87 ;  /* 0x000000ffff497224 */ /* 0x000fe200078e0057 */
[----:B------:R-:W-:Y:S01]  /*3da0*/  FMNMX.FTZ R5, R192, R5, !PT ;  /* 0x00000005c0057209 */ /* 0x000fe20007810000 */
[----:B------:R-:W-:Y:S01]  /*3db0*/  HGMMA.64x16x16.F32 R64, gdesc[UR36], R64, gsb0 ;  /* 0x00200000244079f0 */ /* 0x000fe20008000840 */
[----:B------:R-:W-:Y:S02]  /*3dc0*/  FSEL R142, R76, -INF , P4 ;  /* 0xff8000004c8e7808 */ /* 0x000fe40002000000 */
[----:B------:R-:W-:Y:S02]  /*3dd0*/  FMNMX.FTZ R5, R146, R5, !PT ;  /* 0x0000000592057209 */ /* 0x000fe40007810000 */
[----:B------:R-:W-:-:S02]  /*3de0*/  FSEL R74, R74, -INF , P2 ;  /* 0xff8000004a4a7808 */ /* 0x000fc40001000000 */
[----:B------:R-:W-:Y:S01]  /*3df0*/  FSEL R108, R77, -INF , P5 ;  /* 0xff8000004d6c7808 */ /* 0x000fe20002800000 */
[--C-:B------:R-:W-:Y:S01]  /*3e00*/  IMAD.MOV.U32 R77, RZ, RZ, R87.reuse ;  /* 0x000000ffff4d7224 */ /* 0x100fe200078e0057 */
[----:B------:R-:W-:Y:S02]  /*3e10*/  ISETP.GT.AND P2, PT, R7, 0x50, PT ;  /* 0x000000500700780c */ /* 0x000fe40003f44270 */
[----:B------:R-:W-:Y:S02]  /*3e20*/  FMNMX.FTZ R5, R142, R5, !PT ;  /* 0x000000058e057209 */ /* 0x000fe40007810000 */
[----:B------:R-:W-:Y:S01]  /*3e30*/  FSEL R72, R75, -INF , P3 ;  /* 0xff8000004b487808 */ /* 0x000fe20001800000 */
[----:B------:R-:W-:Y:S01]  /*3e40*/  IMAD.MOV.U32 R75, RZ, RZ, R87 ;  /* 0x000000ffff4b7224 */ /* 0x000fe200078e0057 */
[----:B------:R-:W-:Y:S02]  /*3e50*/  ISETP.GT.AND P3, PT, R7, 0x51, PT ;  /* 0x000000510700780c */ /* 0x000fe40003f64270 */
[----:B------:R-:W-:-:S02]  /*3e60*/  FMNMX.FTZ R5, R108, R5, !PT ;  /* 0x000000056c057209 */ /* 0x000fc40007810000 */
[----:B------:R-:W-:Y:S02]  /*3e70*/  FSEL R78, R78, -INF , P4 ;  /* 0xff8000004e4e7808 */ /* 0x000fe40002000000 */
[----:B------:R-:W-:Y:S02]  /*3e80*/  ISETP.GT.AND P4, PT, R7, 0x58, PT ;  /* 0x000000580700780c */ /* 0x000fe40003f84270 */
[----:B------:R-:W-:Y:S01]  /*3e90*/  FSEL R76, R79, -INF , P5 ;  /* 0xff8000004f4c7808 */ /* 0x000fe20002800000 */
[----:B------:R-:W-:Y:S01]  /*3ea0*/  IMAD.MOV.U32 R79, RZ, RZ, R87 ;  /* 0x000000ffff4f7224 */ /* 0x000fe200078e0057 */
[----:B------:R-:W-:Y:S01]  /*3eb0*/  ISETP.GT.AND P5, PT, R7, 0x59, PT ;  /* 0x000000590700780c */ /* 0x000fe20003fa4270 */
[----:B------:R-:W-:Y:S02]  /*3ec0*/  WARPGROUP.DEPBAR.LE gsb0, 0x0 ;  /* 0x00008000000079c5 */ /* 0x000fe40000010000 */
[----:B------:R-:W-:Y:S01]  /*3ed0*/  WARPGROUP.ARRIVE ;  /* 0x00000000000079c5 */ /* 0x000fe20000000000 */
[----:B------:R-:W-:-:S02]  /*3ee0*/  FSEL R140, R64, -INF , P2 ;  /* 0xff800000408c7808 */ /* 0x000fc40001000000 */
[----:B------:R-:W-:Y:S01]  /*3ef0*/  FSEL R124, R65, -INF , P3 ;  /* 0xff800000417c7808 */ /* 0x000fe20001800000 */
[--C-:B------:R-:W-:Y:S01]  /*3f00*/  IMAD.MOV.U32 R65, RZ, RZ, R87.reuse ;  /* 0x000000ffff417224 */ /* 0x100fe200078e0057 */
[----:B------:R-:W-:Y:S01]  /*3f10*/  FMNMX.FTZ R5, R140, R5, !PT ;  /* 0x000000058c057209 */ /* 0x000fe20007810000 */
[----:B------:R-:W-:Y:S01]  /*3f20*/  HGMMA.64x16x16.F32 R56, gdesc[UR40], R56, gsb0 ;  /* 0x00200000283879f0 */ /* 0x000fe20008000838 */
[----:B------:R-:W-:Y:S02]  /*3f30*/  FSEL R122, R68, -INF , P4 ;  /* 0xff800000447a7808 */ /* 0x000fe40002000000 */
[----:B------:R-:W-:Y:S02]  /*3f40*/  FMNMX.FTZ R5, R124, R5, !PT ;  /* 0x000000057c057209 */ /* 0x000fe40007810000 */
[----:B------:R-:W-:Y:S02]  /*3f50*/  FSEL R66, R66, -INF , P2 ;  /* 0xff80000042427808 */ /* 0x000fe40001000000 */
[----:B------:R-:W-:Y:S01]  /*3f60*/  FSEL R112, R69, -INF , P5 ;  /* 0xff80000045707808 */ /* 0x000fe20002800000 */
[----:B------:R-:W-:Y:S01]  /*3f70*/  IMAD.MOV.U32 R69, RZ, RZ, R87 ;  /* 0x000000ffff457224 */ /* 0x000fe200078e0057 */
[----:B------:R-:W-:-:S02]  /*3f80*/  ISETP.GT.AND P2, PT, R7, 0x60, PT ;  /* 0x000000600700780c */ /* 0x000fc40003f44270 */
[----:B------:R-:W-:Y:S02]  /*3f90*/  FMNMX.FTZ R5, R122, R5, !PT ;  /* 0x000000057a057209 */ /* 0x000fe40007810000 */
[----:B------:R-:W-:Y:S01]  /*3fa0*/  FSEL R68, R71, -INF , P5 ;  /* 0xff80000047447808 */ /* 0x000fe20002800000 */
[----:B------:R-:W-:Y:S01]  /*3fb0*/  IMAD.MOV.U32 R71, RZ, RZ, R87 ;  /* 0x000000ffff477224 */ /* 0x000fe200078e0057 */
[----:B------:R-:W-:Y:S02]  /*3fc0*/  FMNMX.FTZ R5, R112, R5, !PT ;  /* 0x0000000570057209 */ /* 0x000fe40007810000 */
[C---:B------:R-:W-:Y:S02]  /*3fd0*/  ISETP.GT.AND P5, PT, R7.reuse, 0x68, PT ;  /* 0x000000680700780c */ /* 0x040fe40003fa4270 */
[----:B------:R-:W-:Y:S02]  /*3fe0*/  FSEL R70, R70, -INF , P4 ;  /* 0xff80000046467808 */ /* 0x000fe40002000000 */
[----:B------:R-:W-:-:S02]  /*3ff0*/  ISETP.GT.AND P4, PT, R7, 0x69, PT ;  /* 0x000000690700780c */ /* 0x000fc40003f84270 */
[----:B------:R-:W-:Y:S01]  /*4000*/  FSEL R64, R67, -INF , P3 ;  /* 0xff80000043407808 */ /* 0x000fe20001800000 */
[----:B------:R-:W-:Y:S01]  /*4010*/  IMAD.MOV.U32 R67, RZ, RZ, R87 ;  /* 0x000000ffff437224 */ /* 0x000fe200078e0057 */
        /* <DEDUP_REMOVED lines=15> */
[----:B------:R-:W-:Y:S01]  /*4110*/  ISETP.GT.AND P5, PT, R7, 0x79, PT ;  /* 0x000000790700780c */ /* 0x000fe20003fa4270 */
[----:B------:R-:W-:Y:S02]  /*4120*/  WARPGROUP.DEPBAR.LE gsb0, 0x0 ;  /* 0x00008000000079c5 */ /* 0x000fe40000010000 */
[----:B------:R-:W-:Y:S01]  /*4130*/  WARPGROUP.ARRIVE ;  /* 0x00000000000079c5 */ /* 0x000fe20000000000 */
[----:B------:R-:W-:Y:S02]  /*4140*/  FSEL R86, R48, -INF , P3 ;  /* 0xff80000030567808 */ /* 0x000fe40001800000 */
[----:B------:R-:W-:Y:S02]  /*4150*/  FSEL R48, R59, -INF , P6 ;  /* 0xff8000003b307808 */ /* 0x000fe40003000000 */
[----:B------:R-:W-:Y:S01]  /*4160*/  ISETP.GT.AND P6, PT, R7, 0x78, PT ;  /* 0x000000780700780c */ /* 0x000fe20003fc4270 */
[----:B------:R-:W-:Y:S01]  /*4170*/  HGMMA.64x16x16.F32 R40, gdesc[UR48], R40, gsb0 ;  /* 0x00200000302879f0 */ /* 0x000fe20008000828 */
[----:B------:R-:W-:-:S02]  /*4180*/  FSEL R56, R49, -INF , P2 ;  /* 0xff80000031387808 */ /* 0x000fc40001000000 */
[----:B------:R-:W-:Y:S02]  /*4190*/  FMNMX.FTZ R5, R86, R5, !PT ;  /* 0x0000000556057209 */ /* 0x000fe40007810000 */
[----:B------:R-:W-:Y:S02]  /*41a0*/  FSEL R10, R52, -INF , P6 ;  /* 0xff800000340a7808 */ /* 0x000fe40003000000 */
[----:B------:R-:W-:Y:S02]  /*41b0*/  FMNMX.FTZ R5, R56, R5, !PT ;  /* 0x0000000538057209 */ /* 0x000fe40007810000 */
[----:B------:R-:W-:Y:S01]  /*41c0*/  FSEL R52, R63, -INF , P4 ;  /* 0xff8000003f347808 */ /* 0x000fe20002000000 */
[----:B------:R-:W-:Y:S01]  /*41d0*/  IMAD.MOV.U32 R63, RZ, RZ, R87 ;  /* 0x000000ffff3f7224 */ /* 0x000fe200078e0057 */
[----:B------:R-:W-:Y:S02]  /*41e0*/  ISETP.GT.AND P4, PT, R7, 0x80, PT ;  /* 0x000000800700780c */ /* 0x000fe40003f84270 */
[----:B------:R-:W-:-:S02]  /*41f0*/  FSEL R60, R53, -INF , P5 ;  /* 0xff800000353c7808 */ /* 0x000fc40002800000 */
[----:B------:R-:W-:Y:S02]  /*4200*/  FMNMX.FTZ R5, R10, R5, !PT ;  /* 0x000000050a057209 */ /* 0x000fe40007810000 */
[----:B------:R-:W-:Y:S02]  /*4210*/  FSEL R50, R50, -INF , P3 ;  /* 0xff80000032327808 */ /* 0x000fe40001800000 */
[C---:B------:R-:W-:Y:S02]  /*4220*/  ISETP.GT.AND P3, PT, R7.reuse, 0x81, PT ;  /* 0x000000810700780c */ /* 0x040fe40003f64270 */
[----:B------:R-:W-:Y:S02]  /*4230*/  FMNMX.FTZ R5, R60, R5, !PT ;  /* 0x000000053c057209 */ /* 0x000fe40007810000 */
[----:B------:R-:W-:Y:S02]  /*4240*/  FSEL R54, R54, -INF , P6 ;  /* 0xff80000036367808 */ /* 0x000fe40003000000 */
[----:B------:R-:W-:Y:S01]  /*4250*/  ISETP.GT.AND P6, PT, R7, 0xa9, PT ;  /* 0x000000a90700780c */ /* 0x000fe20003fc4270 */
[----:B------:R-:W-:-:S02]  /*4260*/  WARPGROUP.DEPBAR.LE gsb0, 0x0 ;  /* 0x00008000000079c5 */ /* 0x000fc40000010000 */
[----:B------:R-:W-:Y:S01]  /*4270*/  WARPGROUP.ARRIVE ;  /* 0x00000000000079c5 */ /* 0x000fe20000000000 */
[----:B------:R-:W-:Y:S02]  /*4280*/  FSEL R84, R40, -INF , P4 ;  /* 0xff80000028547808 */ /* 0x000fe40002000000 */
[----:B------:R-:W-:Y:S02]  /*4290*/  FSEL R40, R51, -INF , P2 ;  /* 0xff80000033287808 */ /* 0x000fe40001000000 */
[----:B------:R-:W-:Y:S01]  /*42a0*/  ISETP.GT.AND P2, PT, R7, 0x88, PT ;  /* 0x000000880700780c */ /* 0x000fe20003f44270 */
        /* <DEDUP_REMOVED lines=9> */
[----:B------:R-:W-:Y:S02]  /*4340*/  FSEL R116, R45, -INF , P1 ;  /* 0xff8000002d747808 */ /* 0x000fe40000800000 */
[----:B------:R-:W-:Y:S02]  /*4350*/  FMNMX.FTZ R5, R96, R5, !PT ;  /* 0x0000000560057209 */ /* 0x000fe40007810000 */
[----:B------:R-:W-:Y:S02]  /*4360*/  ISETP.GT.AND P1, PT, R7, 0x91, PT ;  /* 0x000000910700780c */ /* 0x000fe40003f24270 */
[----:B------:R-:W-:-:S02]  /*4370*/  FMNMX.FTZ R5, R116, R5, !PT ;  /* 0x0000000574057209 */ /* 0x000fc40007810000 */
[----:B------:R-:W-:Y:S02]  /*4380*/  FSEL R46, R46, -INF , P2 ;  /* 0xff8000002e2e7808 */ /* 0x000fe40001000000 */
[C---:B------:R-:W-:Y:S02]  /*4390*/  ISETP.GT.AND P2, PT, R7.reuse, 0x99, PT ;  /* 0x000000990700780c */ /* 0x040fe40003f44270 */
[----:B------:R-:W-:Y:S02]  /*43a0*/  FSEL R42, R42, -INF , P4 ;  /* 0xff8000002a2a7808 */ /* 0x000fe40002000000 */
[----:B------:R-:W-:Y:S02]  /*43b0*/  ISETP.GT.AND P4, PT, R7, 0xa1, PT ;  /* 0x000000a10700780c */ /* 0x000fe40003f84270 */
[----:B------:R-:W-:Y:S02]  /*43c0*/  FSEL R44, R55, -INF , P5 ;  /* 0xff800000372c7808 */ /* 0x000fe40002800000 */
[----:B------:R-:W-:-:S02]  /*43d0*/  ISETP.GT.AND P5, PT, R7, 0xa8, PT ;  /* 0x000000a80700780c */ /* 0x000fc40003fa4270 */
[----:B------:R-:W-:Y:S02]  /*43e0*/  P2R R21, PR, RZ, 0x4 ;  /* 0x00000004ff157803 */ /* 0x000fe40000000000 */
[----:B------:R-:W-:Y:S01]  /*43f0*/  P2R R41, PR, RZ, 0x2 ;  /* 0x00000002ff297803 */ /* 0x000fe20000000000 */
[----:B------:R-:W-:Y:S02]  /*4400*/  WARPGROUP.DEPBAR.LE gsb0, 0x0 ;  /* 0x00008000000079c5 */ /* 0x000fe40000010000 */
[----:B------:R-:W-:Y:S01]  /*4410*/  WARPGROUP.ARRIVE ;  /* 0x00000000000079c5 */ /* 0x000fe20000000000 */
[----:B------:R-:W-:Y:S02]  /*4420*/  FSEL R126, R32, -INF , P0 ;  /* 0xff800000207e7808 */ /* 0x000fe40000000000 */
[----:B------:R-:W-:Y:S02]  /*4430*/  ISETP.GT.AND P0, PT, R7, 0x98, PT ;  /* 0x000000980700780c */ /* 0x000fe40003f04270 */
[----:B------:R-:W-:Y:S01]  /*4440*/  FSEL R128, R33, -INF , P1 ;  /* 0xff80000021807808 */ /* 0x000fe20000800000 */
[----:B------:R-:W-:Y:S01]  /*4450*/  HGMMA.64x16x16.F32 R24, gdesc[UR28], R24, gsb0 ;  /* 0x002000001c1879f0 */ /* 0x000fe20008000818 */
[----:B------:R-:W-:-:S02]  /*4460*/  FMNMX.FTZ R5, R126, R5, !PT ;  /* 0x000000057e057209 */ /* 0x000fc40007810000 */
[----:B------:R-:W-:Y:S02]  /*4470*/  FSEL R36, R36, -INF , P0 ;  /* 0xff80000024247808 */ /* 0x000fe40000000000 */
[----:B------:R-:W-:Y:S02]  /*4480*/  FMNMX.FTZ R5, R128, R5, !PT ;  /* 0x0000000580057209 */ /* 0x000fe40007810000 */
[----:B------:R-:W-:Y:S02]  /*4490*/  FSEL R32, R43, -INF , P3 ;  /* 0xff8000002b207808 */ /* 0x000fe40001800000 */
[----:B------:R-:W-:Y:S02]  /*44a0*/  FSEL R130, R37, -INF , P2 ;  /* 0xff80000025827808 */ /* 0x000fe40001000000 */
[----:B------:R-:W-:Y:S02]  /*44b0*/  FMNMX.FTZ R5, R36, R5, !PT ;  /* 0x0000000524057209 */ /* 0x000fe40007810000 */
[----:B------:R-:W-:-:S02]  /*44c0*/  ISETP.GT.AND P3, PT, R7, 0xa0, PT ;  /* 0x000000a00700780c */ /* 0x000fc40003f64270 */
[----:B------:R-:W-:Y:S02]  /*44d0*/  FMNMX.FTZ R5, R130, R5, !PT ;  /* 0x0000000582057209 */ /* 0x000fe40007810000 */
[----:B------:R-:W-:Y:S02]  /*44e0*/  P2R R33, PR, RZ, 0x1 ;  /* 0x00000001ff217803 */ /* 0x000fe40000000000 */
[C---:B------:R-:W-:Y:S02]  /*44f0*/  ISETP.GT.AND P0, PT, R7.reuse, 0x89, PT ;  /* 0x000000890700780c */ /* 0x040fe40003f04270 */
[----:B------:R-:W-:-:S04]  /*4500*/  ISETP.GT.AND P1, PT, R7, 0x90, PT ;  /* 0x000000900700780c */ /* 0x000fc80003f24270 */
[----:B------:R-:W-:Y:S02]  /*4510*/  FSEL R34, R34, -INF , P1 ;  /* 0xff80000022227808 */ /* 0x000fe40000800000 */
[----:B------:R-:W-:Y:S01]  /*4520*/  ISETP.NE.AND P1, PT, R41, RZ, PT ;  /* 0x000000ff2900720c */ /* 0x000fe20003f25270 */
[----:B------:R-:W-:Y:S02]  /*4530*/  WARPGROUP.DEPBAR.LE gsb0, 0x0 ;  /* 0x00008000000079c5 */ /* 0x000fe40000010000 */
[----:B------:R-:W-:Y:S02]  /*4540*/  FSEL R132, R24, -INF , P3 ;  /* 0xff80000018847808 */ /* 0x000fe40001800000 */
[----:B------:R-:W-:Y:S02]  /*4550*/  FSEL R136, R25, -INF , P4 ;  /* 0xff80000019887808 */ /* 0x000fe40002000000 */
[----:B------:R-:W-:Y:S02]  /*4560*/  FMNMX.FTZ R5, R132, R5, !PT ;  /* 0x0000000584057209 */ /* 0x000fe40007810000 */
[----:B------:R-:W-:-:S02]  /*4570*/  FSEL R134, R28, -INF , P5 ;  /* 0xff8000001c867808 */ /* 0x000fc40002800000 */
[----:B------:R-:W-:Y:S02]  /*4580*/  FMNMX.FTZ R5, R136, R5, !PT ;  /* 0x0000000588057209 */ /* 0x000fe40007810000 */
[----:B------:R-:W-:Y:S02]  /*4590*/  FSEL R138, R29, -INF , P6 ;  /* 0xff8000001d8a7808 */ /* 0x000fe40003000000 */
[----:B------:R-:W-:Y:S02]  /*45a0*/  FMNMX.FTZ R5, R134, R5, !PT ;  /* 0x0000000586057209 */ /* 0x000fe40007810000 */
[----:B------:R-:W-:Y:S02]  /*45b0*/  FSEL R24, R47, -INF , P0 ;  /* 0xff8000002f187808 */ /* 0x000fe40000000000 */
[----:B------:R-:W-:Y:S01]  /*45c0*/  FMNMX.FTZ R13, R138, R5, !PT ;  /* 0x000000058a0d7209 */ /* 0x000fe20007810000 */
[----:B------:R-:W-:Y:S01]  /*45d0*/  IMAD.U32 R5, RZ, RZ, UR6 ;  /* 0x00000006ff057e24 */ /* 0x000fe2000f8e00ff */
[----:B------:R-:W-:-:S02]  /*45e0*/  ISETP.NE.AND P0, PT, R33, RZ, PT ;  /* 0x000000ff2100720c */ /* 0x000fc40003f05270 */
[----:B------:R-:W-:Y:S01]  /*45f0*/  FSEL R28, R35, -INF , P1 ;  /* 0xff800000231c7808 */ /* 0x000fe20000800000 */
[----:B------:R-:W0:Y:S01]  /*4600*/  SHFL.BFLY PT, R4, R13, 0x2, 0x1f ;  /* 0x0c401f000d047f89 */ /* 0x000e2200000e0000 */
[----:B------:R-:W-:Y:S02]  /*4610*/  FSEL R38, R38, -INF , P0 ;  /* 0xff80000026267808 */ /* 0x000fe40000000000 */
[----:B------:R-:W-:Y:S02]  /*4620*/  FSEL R26, R26, -INF , P3 ;  /* 0xff8000001a1a7808 */ /* 0x000fe40001800000 */
[----:B------:R-:W-:Y:S02]  /*4630*/  FSEL R30, R30, -INF , P5 ;  /* 0xff8000001e1e7808 */ /* 0x000fe40002800000 */
[----:B------:R-:W-:Y:S02]  /*4640*/  ISETP.NE.AND P0, PT, R9, RZ, PT ;  /* 0x000000ff0900720c */ /* 0x000fe40003f05270 */
[----:B------:R-:W-:-:S02]  /*4650*/  ISETP.NE.AND P1, PT, R11, RZ, PT ;  /* 0x000000ff0b00720c */ /* 0x000fc40003f25270 */
[----:B------:R-:W-:Y:S02]  /*4660*/  R2UR UR6, R17 ;  /* 0x00000000110672ca */ /* 0x000fe400000e0000 */
[----:B0-----:R-:W-:-:S11]  /*4670*/  FMNMX.FTZ R15, R13, R4, !PT ;  /* 0x000000040d0f7209 */ /* 0x001fd60007810000 */
[----:B------:R-:W-:-:S03]  /*4680*/  UISETP.GE.AND UP0, UPT, UR52, UR6, UPT ;  /* 0x000000063400728c */ /* 0x000fc6000bf06270 */
[----:B------:R-:W-:Y:S01]  /*4690*/  UMOV UR6, URZ ;  /* 0x0000003f00067c82 */ /* 0x000fe20008000000 */
[----:B------:R-:W0:Y:S02]  /*46a0*/  SHFL.BFLY PT, R4, R15, 0x1, 0x1f ;  /* 0x0c201f000f047f89 */ /* 0x000e2400000e0000 */
[----:B0-----:R-:W-:-:S04]  /*46b0*/  FMNMX.FTZ R4, R15, R4, !PT ;  /* 0x000000040f047209 */ /* 0x001fc80007810000 */
[C---:B------:R-:W-:Y:S01]  /*46c0*/  FSETP.NEU.FTZ.AND P2, PT, R4.reuse, -INF , PT ;  /* 0xff8000000400780b */ /* 0x040fe20003f5d000 */
[----:B------:R-:W-:-:S05]  /*46d0*/  FMUL.FTZ R23, R4, R5 ;  /* 0x0000000504177220 */ /* 0x000fca0000410000 */
[----:B------:R-:W-:Y:S02]  /*46e0*/  FSEL R23, R23, RZ, P2 ;  /* 0x000000ff17177208 */ /* 0x000fe40001000000 */
[----:B------:R-:W-:Y:S02]  /*46f0*/  ISETP.NE.AND P2, PT, R21, RZ, PT ;  /* 0x000000ff1500720c */ /* 0x000fe40003f45270 */
[----:B------:R-:W-:Y:S01]  /*4700*/  FMNMX.FTZ R21, R114, R115, !PT ;  /* 0x0000007372157209 */ /* 0x000fe20007810000 */
[-CC-:B------:R-:W-:Y:S01]  /*4710*/  FFMA.FTZ R47, R92, R5.reuse, -R23.reuse ;  /* 0x000000055c2f7223 */ /* 0x180fe20000010817 */
[----:B------:R-:W-:Y:S01]  /*4720*/  FSEL R92, R39, -INF , P2 ;  /* 0xff800000275c7808 */ /* 0x000fe20001000000 */
        /* <DEDUP_REMOVED lines=28> */
[----:B------:R-:W1:Y:S01]  /*48f0*/  MUFU.EX2 R178, R178 ;  /* 0x000000b200b27308 */ /* 0x000e620000000800 */
[----:B------:R-:W-:Y:S01]  /*4900*/  FMNMX.FTZ R29, R14, R25, !PT ;  /* 0x000000190e1d7209 */ /* 0x000fe20007810000 */
[-CC-:B------:R-:W-:Y:S01]  /*4910*/  FFMA.FTZ R174, R174, R5.reuse, -R23.reuse ;  /* 0x00000005aeae7223 */ /* 0x180fe20000010817 */
[-CC-:B------:R-:W-:Y:S01]  /*4920*/  FFMA.FTZ R190, R190, R5.reuse, -R23.reuse ;  /* 0x00000005bebe7223 */ /* 0x180fe20000010817 */
[--C-:B------:R-:W-:Y:S01]  /*4930*/  FFMA.FTZ R144, R144, R5, -R23.reuse ;  /* 0x0000000590907223 */ /* 0x100fe20000010817 */
[----:B------:R-:W-:Y:S01]  /*4940*/  FMNMX.FTZ R29, R102, R29, !PT ;  /* 0x0000001d661d7209 */ /* 0x000fe20007810000 */
[-CC-:B------:R-:W-:Y:S01]  /*4950*/  FFMA.FTZ R192, R192, R5.reuse, -R23.reuse ;  /* 0x00000005c0c07223 */ /* 0x180fe20000010817 */
[----:B------:R-:W-:Y:S01]  /*4960*/  FFMA.FTZ R146, R146, R5, -R23 ;  /* 0x0000000592927223 */ /* 0x000fe20000010817 */
[----:B------:R-:W2:Y:S01]  /*4970*/  MUFU.EX2 R9, R9 ;  /* 0x0000000900097308 */ /* 0x000ea20000000800 */
[----:B------:R-:W-:Y:S01]  /*4980*/  FMNMX.FTZ R29, R20, R29, !PT ;  /* 0x0000001d141d7209 */ /* 0x000fe20007810000 */
[----:B0-----:R-:W-:Y:S01]  /*4990*/  FADD.FTZ R57, R176, R7 ;  /* 0x00000007b0397221 */ /* 0x001fe20000010000 */
        /* <DEDUP_REMOVED lines=13> */
[----:B------:R-:W3:Y:S01]  /*4a70*/  MUFU.EX2 R11, R11 ;  /* 0x0000000b000b7308 */ /* 0x000ee20000000800 */
[----:B------:R-:W-:Y:S01]  /*4a80*/  FMNMX.FTZ R33, R82, R33, !PT ;  /* 0x0000002152217209 */ /* 0x000fe20007810000 */
[-CC-:B------:R-:W-:Y:S01]  /*4a90*/  FFMA.FTZ R202, R100, R5.reuse, -R23.reuse ;  /* 0x0000000564ca7223 */ /* 0x180fe20000010817 */
[-CC-:B------:R-:W-:Y:S01]  /*4aa0*/  FFMA.FTZ R208, R84, R5.reuse, -R23.reuse ;  /* 0x0000000554d07223 */ /* 0x180fe20000010817 */
[--C-:B------:R-:W-:Y:S01]  /*4ab0*/  FFMA.FTZ R210, R96, R5, -R23.reuse ;  /* 0x0000000560d27223 */ /* 0x100fe20000010817 */
[----:B------:R-:W-:Y:S01]  /*4ac0*/  FMNMX.FTZ R33, R74, R33, !PT ;  /* 0x000000214a217209 */ /* 0x000fe20007810000 */
[--C-:B------:R-:W-:Y:S01]  /*4ad0*/  FFMA.FTZ R212, R126, R5, -R23.reuse ;  /* 0x000000057ed47223 */ /* 0x100fe20000010817 */
[----:B------:R-:W-:Y:S01]  /*4ae0*/  F2FP.F16.F32.PACK_AB R176, R7, R176 ;  /* 0x000000b007b0723e */ /* 0x000fe200000000ff */
[----:B------:R-:W4:Y:S01]  /*4af0*/  MUFU.EX2 R182, R182 ;  /* 0x000000b600b67308 */ /* 0x000f220000000800 */
[----:B------:R-:W-:Y:S01]  /*4b00*/  FMNMX.FTZ R35, R72, R33, !PT ;  /* 0x0000002148237209 */ /* 0x000fe20007810000 */
[-CC-:B------:R-:W-:Y:S01]  /*4b10*/  FFMA.FTZ R51, R130, R5.reuse, -R23.reuse ;  /* 0x0000000582337223 */ /* 0x180fe20000010817 */
[-CC-:B------:R-:W-:Y:S01]  /*4b20*/  FFMA.FTZ R216, R132, R5.reuse, -R23.reuse ;  /* 0x0000000584d87223 */ /* 0x180fe20000010817 */
[--C-:B------:R-:W-:Y:S01]  /*4b30*/  FFMA.FTZ R136, R136, R5, -R23.reuse ;  /* 0x0000000588887223 */ /* 0x100fe20000010817 */
[----:B------:R-:W-:Y:S01]  /*4b40*/  FMNMX.FTZ R35, R78, R35, !PT ;  /* 0x000000234e237209 */ /* 0x000fe20007810000 */
[----:B------:R-:W-:Y:S01]  /*4b50*/  FFMA.FTZ R218, R134, R5, -R23 ;  /* 0x0000000586da7223 */ /* 0x000fe20000010817 */
[----:B------:R-:W-:Y:S01]  /*4b60*/  IMAD.MOV.U32 R84, RZ, RZ, R87 ;  /* 0x000000ffff547224 */ /* 0x000fe200078e0057 */
[----:B------:R-:W5:Y:S01]  /*4b70*/  MUFU.EX2 R13, R13 ;  /* 0x0000000d000d7308 */ /* 0x000f620000000800 */
[----:B------:R-:W-:-:S04]  /*4b80*/  FMNMX.FTZ R35, R76, R35, !PT ;  /* 0x000000234c237209 */ /* 0x000fc80007810000 */
[----:B------:R-:W-:-:S03]  /*4b90*/  FMNMX.FTZ R35, R66, R35, !PT ;  /* 0x0000002342237209 */ /* 0x000fc60007810000 */
[----:B------:R-:W5:Y:S01]  /*4ba0*/  MUFU.EX2 R184, R184 ;  /* 0x000000b800b87308 */ /* 0x000f620000000800 */
[----:B------:R-:W-:-:S04]  /*4bb0*/  FMNMX.FTZ R37, R64, R35, !PT ;  /* 0x0000002340257209 */ /* 0x000fc80007810000 */
[----:B------:R-:W-:-:S03]  /*4bc0*/  FMNMX.FTZ R37, R70, R37, !PT ;  /* 0x0000002546257209 */ /* 0x000fc60007810000 */
[----:B------:R-:W5:Y:S01]  /*4bd0*/  MUFU.EX2 R15, R15 ;  /* 0x0000000f000f7308 */ /* 0x000f620000000800 */
        /* <DEDUP_REMOVED lines=31> */
[----:B------:R-:W-:-:S04]  /*4dd0*/  FFMA.FTZ R45, R88, R5, -R23 ;  /* 0x00000005582d7223 */ /* 0x000fc80000010817 */
[----:B------:R-:W1:Y:S02]  /*4de0*/  SHFL.BFLY PT, R49, R10, 0x2, 0x1f ;  /* 0x0c401f000a317f89 */ /* 0x000e6400000e0000 */
[----:B------:R-:W-:Y:S08]  /*4df0*/  MUFU.EX2 R196, R196 ;  /* 0x000000c400c47308 */ /* 0x000ff00000000800 */
[----:B------:R-:W-:Y:S08]  /*4e00*/  MUFU.EX2 R37, R124 ;  /* 0x0000007c00257308 */ /* 0x000ff00000000800 */
[----:B------:R-:W-:Y:S01]  /*4e10*/  MUFU.EX2 R198, R198 ;  /* 0x000000c600c67308 */ /* 0x000fe20000000800 */
[----:B-1----:R-:W-:Y:S01]  /*4e20*/  FMNMX.FTZ R53, R10, R49, !PT ;  /* 0x000000310a357209 */ /* 0x002fe20007810000 */
[----:B------:R-:W-:-:S06]  /*4e30*/  FFMA.FTZ R49, R128, R5, -R23 ;  /* 0x0000000580317223 */ /* 0x000fcc0000010817 */
[----:B------:R-:W-:Y:S01]  /*4e40*/  MUFU.EX2 R41, R112 ;  /* 0x0000007000297308 */ /* 0x000fe20000000800 */
[----:B------:R-:W1:Y:S07]  /*4e50*/  SHFL.BFLY PT, R10, R53, 0x1, 0x1f ;  /* 0x0c201f00350a7f89 */ /* 0x000e6e00000e0000 */
[----:B------:R-:W-:Y:S08]  /*4e60*/  MUFU.EX2 R200, R200 ;  /* 0x000000c800c87308 */ /* 0x000ff00000000800 */
[----:B------:R-:W-:Y:S08]  /*4e70*/  MUFU.EX2 R43, R104 ;  /* 0x00000068002b7308 */ /* 0x000ff00000000800 */
[----:B------:R-:W-:Y:S01]  /*4e80*/  MUFU.EX2 R202, R202 ;  /* 0x000000ca00ca7308 */ /* 0x000fe20000000800 */
[----:B-1----:R-:W-:-:S04]  /*4e90*/  FMNMX.FTZ R10, R53, R10, !PT ;  /* 0x0000000a350a7209 */ /* 0x002fc80007810000 */
[C---:B------:R-:W-:Y:S01]  /*4ea0*/  FSETP.NEU.FTZ.AND P2, PT, R10.reuse, -INF , PT ;  /* 0xff8000000a00780b */ /* 0x040fe20003f5d000 */
[----:B------:R-:W-:Y:S02]  /*4eb0*/  FMUL.FTZ R36, R10, R5 ;  /* 0x000000050a247220 */ /* 0x000fe40000410000 */
[----:B------:R-:W-:Y:S03]  /*4ec0*/  MUFU.EX2 R39, R47 ;  /* 0x0000002f00277308 */ /* 0x000fe60000000800 */
[----:B------:R-:W-:Y:S02]  /*4ed0*/  FSEL R55, R36, RZ, P2 ;  /* 0x000000ff24377208 */ /* 0x000fe40001000000 */
[----:B------:R-:W-:-:S03]  /*4ee0*/  PLOP3.LUT P2, PT, PT, PT, UP0, 0x80, 0x0 ;  /* 0x000000000000781c */ /* 0x000fc60003f4f008 */
[----:B------:R-:W-:Y:S01]  /*4ef0*/  MUFU.EX2 R204, R204 ;  /* 0x000000cc00cc7308 */ /* 0x000fe20000000800 */
[-C--:B------:R-:W-:Y:S01]  /*4f00*/  FFMA.FTZ R197, R66, R5.reuse, -R55 ;  /* 0x0000000542c57223 */ /* 0x080fe20000010837 */
[----:B------:R-:W-:Y:S01]  /*4f10*/  FADD.FTZ R66, R178, R57 ;  /* 0x00000039b2427221 */ /* 0x000fe20000010000 */
[-CC-:B------:R-:W-:Y:S01]  /*4f20*/  FFMA.FTZ R177, R114, R5.reuse, -R55.reuse ;  /* 0x0000000572b17223 */ /* 0x180fe20000010837 */
[-CC-:B------:R-:W-:Y:S01]  /*4f30*/  FFMA.FTZ R36, R115, R5.reuse, -R55.reuse ;  /* 0x0000000573247223 */ /* 0x180fe20000010837 */
[-CC-:B------:R-:W-:Y:S01]  /*4f40*/  FFMA.FTZ R179, R118, R5.reuse, -R55.reuse ;  /* 0x0000000576b37223 */ /* 0x180fe20000010837 */
[----:B--2---:R-:W-:Y:S01]  /*4f50*/  FADD.FTZ R57, R9, R66 ;  /* 0x0000004209397221 */ /* 0x004fe20000010000 */
[-CC-:B------:R-:W-:Y:S01]  /*4f60*/  FFMA.FTZ R6, R6, R5.reuse, -R55.reuse ;  /* 0x0000000506067223 */ /* 0x180fe20000010837 */
[-C--:B------:R-:W-:Y:S01]  /*4f70*/  FFMA.FTZ R181, R106, R5.reuse, -R55 ;  /* 0x000000056ab57223 */ /* 0x080fe20000010837 */
[----:B------:R-:W-:Y:S01]  /*4f80*/  MUFU.EX2 R177, R177 ;  /* 0x000000b100b17308 */ /* 0x000fe20000000800 */
[----:B0-----:R-:W-:Y:S01]  /*4f90*/  FADD.FTZ R66, R180, R57 ;  /* 0x00000039b4427221 */ /* 0x001fe20000010000 */
[-CC-:B------:R-:W-:Y:S01]  /*4fa0*/  FFMA.FTZ R8, R8, R5.reuse, -R55.reuse ;  /* 0x0000000508087223 */ /* 0x180fe20000010837 */
[-CC-:B------:R-:W-:Y:S01]  /*4fb0*/  FFMA.FTZ R183, R110, R5.reuse, -R55.reuse ;  /* 0x000000056eb77223 */ /* 0x180fe20000010837 */
[-CC-:B------:R-:W-:Y:S01]  /*4fc0*/  FFMA.FTZ R201, R58, R5.reuse, -R55.reuse ;  /* 0x000000053ac97223 */ /* 0x180fe20000010837 */
[----:B---3--:R-:W-:Y:S01]  /*4fd0*/  FADD.FTZ R57, R11, R66 ;  /* 0x000000420b397221 */ /* 0x008fe20000010000 */
[-CC-:B------:R-:W-:Y:S01]  /*4fe0*/  FFMA.FTZ R66, R68, R5.reuse, -R55.reuse ;  /* 0x0000000544427223 */ /* 0x180fe20000010837 */
[-C--:B------:R-:W-:Y:S01]  /*4ff0*/  FFMA.FTZ R12, R12, R5.reuse, -R55 ;  /* 0x000000050c0c7223 */ /* 0x080fe20000010837 */
[----:B------:R-:W0:Y:S01]  /*5000*/  MUFU.EX2 R36, R36 ;  /* 0x0000002400247308 */ /* 0x000e220000000800 */
[----:B----4-:R-:W-:Y:S01]  /*5010*/  FADD.FTZ R68, R182, R57 ;  /* 0x00000039b6447221 */ /* 0x010fe20000010000 */
[-CC-:B------:R-:W-:Y:S01]  /*5020*/  FFMA.FTZ R185, R98, R5.reuse, -R55.reuse ;  /* 0x0000000562b97223 */ /* 0x180fe20000010837 */
[-CC-:B------:R-:W-:Y:S01]  /*5030*/  FFMA.FTZ R14, R14, R5.reuse, -R55.reuse ;  /* 0x000000050e0e7223 */ /* 0x180fe20000010837 */
[-CC-:B------:R-:W-:Y:S01]  /*5040*/  FFMA.FTZ R187, R102, R5.reuse, -R55.reuse ;  /* 0x0000000566bb7223 */ /* 0x180fe20000010837 */
[----:B-----5:R-:W-:Y:S01]  /*5050*/  FADD.FTZ R57, R13, R68 ;  /* 0x000000440d397221 */ /* 0x020fe20000010000 */
        /* <DEDUP_REMOVED lines=11> */
[----:B0-----:R-:W-:Y:S01]  /*5110*/  FADD.FTZ R58, R177, R36 ;  /* 0x00000024b13a7221 */ /* 0x001fe20000010000 */
[----:B------:R-:W-:Y:S01]  /*5120*/  FADD.FTZ R68, R186, R59 ;  /* 0x0000003bba447221 */ /* 0x000fe20000010000 */
[-CC-:B------:R-:W-:Y:S01]  /*5130*/  FFMA.FTZ R72, R72, R5.reuse, -R55.reuse ;  /* 0x0000000548487223 */ /* 0x180fe20000010837 */
[-CC-:B------:R-:W-:Y:S01]  /*5140*/  FFMA.FTZ R195, R78, R5.reuse, -R55.reuse ;  /* 0x000000054ec37223 */ /* 0x180fe20000010837 */
[-CC-:B------:R-:W-:Y:S01]  /*5150*/  FFMA.FTZ R74, R76, R5.reuse, -R55.reuse ;  /* 0x000000054c4a7223 */ /* 0x180fe20000010837 */
[----:B------:R-:W-:Y:S01]  /*5160*/  FADD.FTZ R59, R21, R68 ;  /* 0x00000044153b7221 */ /* 0x000fe20000010000 */
[-C--:B------:R-:W-:Y:S01]  /*5170*/  FFMA.FTZ R64, R64, R5.reuse, -R55 ;  /* 0x0000000540407223 */ /* 0x080fe20000010837 */
[----:B------:R-:W0:Y:S01]  /*5180*/  MUFU.EX2 R181, R181 ;  /* 0x000000b500b57308 */ /* 0x000e220000000800 */
        /* <DEDUP_REMOVED lines=8> */
[----:B--2---:R-:W-:Y:S01]  /*5210*/  FADD.FTZ R58, R6, R57 ;  /* 0x00000039063a7221 */ /* 0x004fe20000010000 */
[----:B------:R-:W-:Y:S01]  /*5220*/  FADD.FTZ R62, R190, R59 ;  /* 0x0000003bbe3e7221 */ /* 0x000fe20000010000 */
[-C--:B------:R-:W-:Y:S01]  /*5230*/  FFMA.FTZ R32, R32, R5.reuse, -R55 ;  /* 0x0000000520207223 */ /* 0x080fe20000010837 */
[-C--:B------:R-:W-:Y:S01]  /*5240*/  FFMA.FTZ R47, R116, R5.reuse, -R23 ;  /* 0x00000005742f7223 */ /* 0x080fe20000010817 */
[-CC-:B------:R-:W-:Y:S01]  /*5250*/  FFMA.FTZ R40, R40, R5.reuse, -R55.reuse ;  /* 0x0000000528287223 */ /* 0x180fe20000010837 */
[----:B------:R-:W-:Y:S01]  /*5260*/  FADD.FTZ R61, R29, R62 ;  /* 0x0000003e1d3d7221 */ /* 0x000fe20000010000 */
[----:B------:R-:W-:Y:S01]  /*5270*/  IMAD.U32 R62, RZ, RZ, UR53 ;  /* 0x00000035ff3e7e24 */ /* 0x000fe2000f8e00ff */
[----:B------:R-:W2:Y:S01]  /*5280*/  MUFU.EX2 R183, R183 ;  /* 0x000000b700b77308 */ /* 0x000ea20000000800 */
[----:B0-----:R-:W-:Y:S01]  /*5290*/  FADD.FTZ R57, R181, R58 ;  /* 0x0000003ab5397221 */ /* 0x001fe20000010000 */
[----:B------:R-:W-:Y:S01]  /*52a0*/  F2FP.F16.F32.PACK_AB R178, R9, R178 ;  /* 0x000000b209b2723e */ /* 0x000fe200000000ff */
[-CC-:B------:R-:W-:Y:S01]  /*52b0*/  FFMA.FTZ R54, R54, R5.reuse, -R55.reuse ;  /* 0x0000000536367223 */ /* 0x180fe20000010837 */
[-CC-:B------:R-:W-:Y:S01]  /*52c0*/  FFMA.FTZ R24, R24, R5.reuse, -R55.reuse ;  /* 0x0000000518187223 */ /* 0x180fe20000010837 */
[-CC-:B------:R-:W-:Y:S01]  /*52d0*/  FFMA.FTZ R42, R42, R5.reuse, -R55.reuse ;  /* 0x000000052a2a7223 */ /* 0x180fe20000010837 */
[-CC-:B------:R-:W-:Y:S01]  /*52e0*/  FFMA.FTZ R46, R46, R5.reuse, -R55.reuse ;  /* 0x000000052e2e7223 */ /* 0x180fe20000010837 */
[-C--:B------:R-:W-:Y:S01]  /*52f0*/  FFMA.FTZ R34, R34, R5.reuse, -R55 ;  /* 0x0000000522227223 */ /* 0x080fe20000010837 */
[----:B------:R-:W0:Y:S01]  /*5300*/  MUFU.EX2 R12, R12 ;  /* 0x0000000c000c7308 */ /* 0x000e220000000800 */
[----:B-1----:R-:W-:Y:S01]  /*5310*/  FADD.FTZ R58, R8, R57 ;  /* 0x00000039083a7221 */ /* 0x002fe20000010000 */
[-CC-:B------:R-:W-:Y:S01]  /*5320*/  FFMA.FTZ R28, R28, R5.reuse, -R55.reuse ;  /* 0x000000051c1c7223 */ /* 0x180fe20000010837 */
[-CC-:B------:R-:W-:Y:S01]  /*5330*/  FFMA.FTZ R38, R38, R5.reuse, -R55.reuse ;  /* 0x0000000526267223 */ /* 0x180fe20000010837 */
[-CC-:B------:R-:W-:Y:S01]  /*5340*/  FFMA.FTZ R92, R92, R5.reuse, -R55.reuse ;  /* 0x000000055c5c7223 */ /* 0x180fe20000010837 */
[-CC-:B------:R-:W-:Y:S01]  /*5350*/  FFMA.FTZ R26, R26, R5.reuse, -R55.reuse ;  /* 0x000000051a1a7223 */ /* 0x180fe20000010837 */
[--C-:B------:R-:W-:Y:S01]  /*5360*/  FFMA.FTZ R86, R86, R5, -R55.reuse ;  /* 0x0000000556567223 */ /* 0x100fe20000010837 */
[----:B------:R-:W-:Y:S01]  /*5370*/  F2FP.F16.F32.PACK_AB R179, R6, R179 ;  /* 0x000000b306b3723e */ /* 0x000fe200000000ff */
[----:B------:R-:W1:Y:S01]  /*5380*/  MUFU.EX2 R185, R185 ;  /* 0x000000b900b97308 */ /* 0x000e620000000800 */
[----:B--2---:R-:W-:Y:S01]  /*5390*/  FADD.FTZ R57, R183, R58 ;  /* 0x0000003ab7397221 */ /* 0x004fe20000010000 */
[-C--:B------:R-:W-:Y:S01]  /*53a0*/  FFMA.FTZ R30, R30, R5.reuse, -R55 ;  /* 0x000000051e1e7223 */ /* 0x080fe20000010837 */
[----:B------:R-:W-:Y:S01]  /*53b0*/  FFMA.FTZ R23, R138, R5, -R23 ;  /* 0x000000058a177223 */ /* 0x000fe20000010817 */
[----:B------:R-:W-:Y:S01]  /*53c0*/  F2FP.F16.F32.PACK_AB R181, R8, R181 ;  /* 0x000000b508b5723e */ /* 0x000fe200000000ff */
[--C-:B------:R-:W-:Y:S01]  /*53d0*/  IMAD.MOV.U32 R82, RZ, RZ, R87.reuse ;  /* 0x000000ffff527224 */ /* 0x100fe200078e0057 */
[----:B------:R-:W-:Y:S01]  /*53e0*/  F2FP.F16.F32.PACK_AB R188, R25, R188 ;  /* 0x000000bc19bc723e */ /* 0x000fe200000000ff */
[----:B------:R-:W-:Y:S01]  /*53f0*/  IMAD.MOV.U32 R78, RZ, RZ, R87 ;  /* 0x000000ffff4e7224 */ /* 0x000fe200078e0057 */
[----:B------:R-:W2:Y:S01]  /*5400*/  MUFU.EX2 R14, R14 ;  /* 0x0000000e000e7308 */ /* 0x000ea20000000800 */
[----:B0-----:R-:W-:Y:S01]  /*5410*/  FADD.FTZ R58, R12, R57 ;  /* 0x000000390c3a7221 */ /* 0x001fe20000010000 */
[-C--:B------:R-:W-:Y:S01]  /*5420*/  FFMA.FTZ R57, R50, R5.reuse, -R55 ;  /* 0x0000000532397223 */ /* 0x080fe20000010837 */
[----:B------:R-:W-:Y:S01]  /*5430*/  FADD.FTZ R50, R192, R61 ;  /* 0x0000003dc0327221 */ /* 0x000fe20000010000 */
[----:B------:R-:W-:Y:S01]  /*5440*/  FFMA.FTZ R55, R56, R5, -R55 ;  /* 0x0000000538377223 */ /* 0x000fe20000010837 */
[----:B------:R-:W-:Y:S01]  /*5450*/  F2FP.F16.F32.PACK_AB R183, R12, R183 ;  /* 0x000000b70cb7723e */ /* 0x000fe200000000ff */
[----:B------:R-:W-:-:S02]  /*5460*/  IMAD.U32 R12, RZ, RZ, UR6 ;  /* 0x00000006ff0c7e24 */ /* 0x000fc4000f8e00ff */
[----:B------:R-:W-:Y:S01]  /*5470*/  FADD.FTZ R61, R33, R50 ;  /* 0x00000032213d7221 */ /* 0x000fe20000010000 */
[----:B------:R-:W0:Y:S01]  /*5480*/  MUFU.EX2 R187, R187 ;  /* 0x000000bb00bb7308 */ /* 0x000e220000000800 */
[----:B-1----:R-:W-:Y:S01]  /*5490*/  FADD.FTZ R59, R185, R58 ;  /* 0x0000003ab93b7221 */ /* 0x002fe20000010000 */
[----:B------:R-:W-:Y:S02]  /*54a0*/  @!P1 VIADD R50, R62, 0x34840 ;  /* 0x000348403e329836 */ /* 0x000fe40000000000 */
[----:B------:R-:W-:Y:S01]  /*54b0*/  FADD.FTZ R62, R194, R61 ;  /* 0x0000003dc23e7221 */ /* 0x000fe20000010000 */
[----:B------:R-:W-:Y:S01]  /*54c0*/  F2FP.F16.F32.PACK_AB R190, R29, R190 ;  /* 0x000000be1dbe723e */ /* 0x000fe200000000ff */
[----:B------:R-:W-:Y:S01]  /*54d0*/  IMAD.MOV.U32 R76, RZ, RZ, R87 ;  /* 0x000000ffff4c7224 */ /* 0x000fe200078e0057 */
[----:B------:R-:W-:Y:S01]  /*54e0*/  F2FP.F16.F32.PACK_AB R192, R33, R192 ;  /* 0x000000c021c0723e */ /* 0x000fe200000000ff */
[C---:B------:R-:W-:Y:S01]  /*54f0*/  FADD.FTZ R61, R35.reuse, R62 ;  /* 0x0000003e233d7221 */ /* 0x040fe20000010000 */
[----:B------:R-:W1:Y:S01]  /*5500*/  MUFU.EX2 R20, R20 ;  /* 0x0000001400147308 */ /* 0x000e620000000800 */
[----:B--2---:R-:W-:Y:S01]  /*5510*/  FADD.FTZ R58, R14, R59 ;  /* 0x0000003b0e3a7221 */ /* 0x004fe20000010000 */
[----:B------:R-:W-:Y:S01]  /*5520*/  @!P1 PRMT R50, RZ, 0x654, R50 ;  /* 0x00000654ff329816 */ /* 0x000fe20000000032 */
[--C-:B------:R-:W-:Y:S01]  /*5530*/  IMAD.MOV.U32 R70, RZ, RZ, R87.reuse ;  /* 0x000000ffff467224 */ /* 0x100fe200078e0057 */
[----:B------:R-:W-:Y:S01]  /*5540*/  F2FP.F16.F32.PACK_AB R194, R35, R194 ;  /* 0x000000c223c2723e */ /* 0x000fe200000000ff */
[--C-:B------:R-:W-:Y:S01]  /*5550*/  IMAD.MOV.U32 R68, RZ, RZ, R87.reuse ;  /* 0x000000ffff447224 */ /* 0x100fe200078e0057 */
[----:B------:R2:W-:Y:S01]  /*5560*/  @!P1 SYNCS.ARRIVE.TRANS64.RED.A1T0 RZ, [R50+URZ], RZ ;  /* 0x000000ff32ff99a7 */ /* 0x0005e2000810043f */
[----:B------:R-:W-:Y:S01]  /*5570*/  F2FP.F16.F32.PACK_AB R177, R36, R177 ;  /* 0x000000b124b1723e */ /* 0x000fe200000000ff */
[----:B------:R-:W3:Y:S01]  /*5580*/  MUFU.EX2 R189, R189 ;  /* 0x000000bd00bd7308 */ /* 0x000ee20000000800 */
[----:B0-----:R-:W-:Y:S01]  /*5590*/  FADD.FTZ R59, R187, R58 ;  /* 0x0000003abb3b7221 */ /* 0x001fe20000010000 */
[----:B------:R-:W-:Y:S01]  /*55a0*/  F2FP.F16.F32.PACK_AB R180, R11, R180 ;  /* 0x000000b40bb4723e */ /* 0x000fe200000000ff */
[--C-:B------:R-:W-:Y:S01]  /*55b0*/  IMAD.MOV.U32 R62, RZ, RZ, R87.reuse ;  /* 0x000000ffff3e7224 */ /* 0x100fe200078e0057 */
[----:B------:R-:W-:Y:S01]  /*55c0*/  F2FP.F16.F32.PACK_AB R182, R13, R182 ;  /* 0x000000b60db6723e */ /* 0x000fe200000000ff */
[--C-:B------:R-:W-:Y:S01]  /*55d0*/  IMAD.MOV.U32 R56, RZ, RZ, R87.reuse ;  /* 0x000000ffff387224 */ /* 0x100fe200078e0057 */
[----:B------:R-:W-:Y:S01]  /*55e0*/  F2FP.F16.F32.PACK_AB R184, R15, R184 ;  /* 0x000000b80fb8723e */ /* 0x000fe200000000ff */
[----:B------:R-:W-:Y:S01]  /*55f0*/  IMAD.MOV.U32 R36, RZ, RZ, R87 ;  /* 0x000000ffff247224 */ /* 0x000fe200078e0057 */
[----:B------:R-:W2:Y:S01]  /*5600*/  MUFU.EX2 R60, R60 ;  /* 0x0000003c003c7308 */ /* 0x000ea20000000800 */
[----:B-1----:R-:W-:Y:S01]  /*5610*/  FADD.FTZ R58, R20, R59 ;  /* 0x0000003b143a7221 */ /* 0x002fe20000010000 */
[----:B------:R-:W-:Y:S01]  /*5620*/  F2FP.F16.F32.PACK_AB R186, R21, R186 ;  /* 0x000000ba15ba723e */ /* 0x000fe200000000ff */
[--C-:B------:R-:W-:Y:S01]  /*5630*/  IMAD.MOV.U32 R35, RZ, RZ, R87.reuse ;  /* 0x000000ffff237224 */ /* 0x100fe200078e0057 */
[----:B------:R-:W-:Y:S01]  /*5640*/  F2FP.F16.F32.PACK_AB R185, R14, R185 ;  /* 0x000000b90eb9723e */ /* 0x000fe200000000ff */
[--C-:B------:R-:W-:Y:S01]  /*5650*/  IMAD.MOV.U32 R33, RZ, RZ, R87.reuse ;  /* 0x000000ffff217224 */ /* 0x100fe200078e0057 */
[----:B------:R-:W-:Y:S01]  /*5660*/  F2FP.F16.F32.PACK_AB R187, R20, R187 ;  /* 0x000000bb14bb723e */ /* 0x000fe200000000ff */
[----:B------:R-:W-:Y:S01]  /*5670*/  IMAD.MOV.U32 R29, RZ, RZ, R87 ;  /* 0x000000ffff1d7224 */ /* 0x000fe200078e0057 */
[----:B------:R-:W0:Y:S01]  /*5680*/  MUFU.EX2 R191, R191 ;  /* 0x000000bf00bf7308 */ /* 0x000e220000000800 */
[----:B---3--:R-:W-:Y:S01]  /*5690*/  FADD.FTZ R59, R189, R58 ;  /* 0x0000003abd3b7221 */ /* 0x008fe20000010000 */
[----:B------:R-:W-:Y:S01]  /*56a0*/  FADD.FTZ R58, R196, R61 ;  /* 0x0000003dc43a7221 */ /* 0x000fe20000010000 */
[----:B------:R-:W-:Y:S01]  /*56b0*/  F2FP.F16.F32.PACK_AB R196, R37, R196 ;  /* 0x000000c425c4723e */ /* 0x000fe200000000ff */
[----:B------:R-:W-:-:S02]  /*56c0*/  IMAD.MOV.U32 R25, RZ, RZ, R87 ;  /* 0x000000ffff197224 */ /* 0x000fc400078e0057 */
        /* <DEDUP_REMOVED lines=14> */
[----:B------:R-:W-:Y:S01]  /*57b0*/  FADD.FTZ R61, R43, R58 ;  /* 0x0000003a2b3d7221 */ /* 0x000fe20000010000 */
[----:B------:R-:W-:Y:S01]  /*57c0*/  IMAD.MOV.U32 R58, RZ, RZ, R87 ;  /* 0x000000ffff3a7224 */ /* 0x000fe200078e0057 */
        /* <DEDUP_REMOVED lines=10> */
[----:B------:R-:W-:-:S05]  /*5870*/  IMAD.MOV.U32 R72, RZ, RZ, R87 ;  /* 0x000000ffff487224 */ /* 0x000fca00078e0057 */
[----:B------:R-:W-:Y:S01]  /*5880*/  MUFU.EX2 R197, R197 ;  /* 0x000000c500c57308 */ /* 0x000fe20000000800 */
[----:B-1----:R-:W-:Y:S01]  /*5890*/  FADD.FTZ R59, R195, R50 ;  /* 0x00000032c33b7221 */ /* 0x002fe20000010000 */
[----:B------:R-:W-:Y:S01]  /*58a0*/  FADD.FTZ R50, R202, R61 ;  /* 0x0000003dca327221 */ /* 0x000fe20000010000 */
[----:B------:R-:W-:-:S03]  /*58b0*/  F2FP.F16.F32.PACK_AB R202, R39, R202 ;  /* 0x000000ca27ca723e */ /* 0x000fc600000000ff */
[----:B------:R-:W-:Y:S01]  /*58c0*/  FADD.FTZ R61, R39, R50 ;  /* 0x00000032273d7221 */ /* 0x000fe20000010000 */
[----:B------:R-:W-:Y:S01]  /*58d0*/  IMAD.MOV.U32 R39, RZ, RZ, R87 ;  /* 0x000000ffff277224 */ /* 0x000fe200078e0057 */
[----:B------:R-:W-:Y:S01]  /*58e0*/  MUFU.EX2 R64, R64 ;  /* 0x0000004000407308 */ /* 0x000fe20000000800 */
[----:B--2---:R-:W-:Y:S01]  /*58f0*/  F2FP.F16.F32.PACK_AB R195, R74, R195 ;  /* 0x000000c34ac3723e */ /* 0x004fe200000000ff */
[----:B------:R-:W-:Y:S01]  /*5900*/  FADD.FTZ R50, R204, R61 ;  /* 0x0000003dcc327221 */ /* 0x000fe20000010000 */
[----:B------:R-:W-:-:S05]  /*5910*/  IMAD.MOV.U32 R61, RZ, RZ, R87 ;  /* 0x000000ffff3d7224 */ /* 0x000fca00078e0057 */
[----:B------:R-:W0:Y:S08]  /*5920*/  MUFU.EX2 R27, R27 ;  /* 0x0000001b001b7308 */ /* 0x000e300000000800 */
[----:B------:R-:W1:Y:S08]  /*5930*/  MUFU.EX2 R199, R199 ;  /* 0x000000c700c77308 */ /* 0x000e700000000800 */
[----:B------:R-:W2:Y:S01]  /*5940*/  MUFU.EX2 R206, R206 ;  /* 0x000000ce00ce7308 */ /* 0x000ea20000000800 */
[----:B0-----:R-:W-:-:S07]  /*5950*/  F2FP.F16.F32.PACK_AB R204, R27, R204 ;  /* 0x000000cc1bcc723e */ /* 0x001fce00000000ff */
[----:B------:R-:W0:Y:S08]  /*5960*/  MUFU.EX2 R66, R66 ;  /* 0x0000004200427308 */ /* 0x000e300000000800 */
[----:B------:R3:W-:Y:S08]  /*5970*/  MUFU.EX2 R207, R44 ;  /* 0x0000002c00cf7308 */ /* 0x0007f00000000800 */
[----:B------:R-:W4:Y:S01]  /*5980*/  MUFU.EX2 R31, R31 ;  /* 0x0000001f001f7308 */ /* 0x000f220000000800 */
[----:B---3--:R-:W-:Y:S01]  /*5990*/  FADD.FTZ R44, R74, R59 ;  /* 0x0000003b4a2c7221 */ /* 0x008fe20000010000 */
[----:B------:R-:W-:-:S03]  /*59a0*/  IMAD.MOV.U32 R74, RZ, RZ, R87 ;  /* 0x000000ffff4a7224 */ /* 0x000fc600078e0057 */
[----:B------:R-:W-:Y:S01]  /*59b0*/  FADD.FTZ R59, R197, R44 ;  /* 0x0000002cc53b7221 */ /* 0x000fe20000010000 */
[C---:B------:R-:W-:Y:S02]  /*59c0*/  F2FP.F16.F32.PACK_AB R197, R64.reuse, R197 ;  /* 0x000000c540c5723e */ /* 0x040fe400000000ff */
[----:B------:R-:W-:Y:S01]  /*59d0*/  MUFU.EX2 R201, R201 ;  /* 0x000000c900c97308 */ /* 0x000fe20000000800 */
[----:B------:R-:W-:Y:S01]  /*59e0*/  FADD.FTZ R44, R64, R59 ;  /* 0x0000003b402c7221 */ /* 0x000fe20000010000 */
[----:B------:R-:W-:Y:S01]  /*59f0*/  FADD.FTZ R59, R27, R50 ;  /* 0x000000321b3b7221 */ /* 0x000fe20000010000 */
[----:B------:R-:W-:Y:S02]  /*5a00*/  IMAD.MOV.U32 R64, RZ, RZ, R87 ;  /* 0x000000ffff407224 */ /* 0x000fe400078e0057 */
[----:B-1----:R-:W-:Y:S01]  /*5a10*/  FADD.FTZ R7, R199, R44 ;  /* 0x0000002cc7077221 */ /* 0x002fe20000010000 */
[----:B--2---:R-:W-:Y:S01]  /*5a20*/  FADD.FTZ R44, R206, R59 ;  /* 0x0000003bce2c7221 */ /* 0x004fe20000010000 */
[----:B0-----:R-:W-:Y:S01]  /*5a30*/  F2FP.F16.F32.PACK_AB R199, R66, R199 ;  /* 0x000000c742c7723e */ /* 0x001fe200000000ff */
[----:B------:R-:W0:Y:S01]  /*5a40*/  MUFU.EX2 R208, R208 ;  /* 0x000000d000d07308 */ /* 0x000e220000000800 */
[C---:B----4-:R-:W-:Y:S01]  /*5a50*/  F2FP.F16.F32.PACK_AB R206, R31.reuse, R206 ;  /* 0x000000ce1fce723e */ /* 0x050fe200000000ff */
[----:B------:R-:W-:Y:S01]  /*5a60*/  FADD.FTZ R9, R31, R44 ;  /* 0x0000002c1f097221 */ /* 0x000fe20000010000 */
[----:B------:R-:W-:-:S02]  /*5a70*/  IMAD.MOV.U32 R59, RZ, RZ, R87 ;  /* 0x000000ffff3b7224 */ /* 0x000fc400078e0057 */
[--C-:B------:R-:W-:Y:S02]  /*5a80*/  IMAD.MOV.U32 R50, RZ, RZ, R87.reuse ;  /* 0x000000ffff327224 */ /* 0x100fe400078e0057 */
[--C-:B------:R-:W-:Y:S01]  /*5a90*/  IMAD.MOV.U32 R31, RZ, RZ, R87.reuse ;  /* 0x000000ffff1f7224 */ /* 0x100fe200078e0057 */
[----:B------:R-:W-:Y:S01]  /*5aa0*/  MUFU.EX2 R48, R48 ;  /* 0x0000003000307308 */ /* 0x000fe20000000800 */
[----:B------:R-:W-:-:S07]  /*5ab0*/  IMAD.MOV.U32 R27, RZ, RZ, R87 ;  /* 0x000000ffff1b7224 */ /* 0x000fce00078e0057 */
[----:B------:R-:W1:Y:S01]  /*5ac0*/  MUFU.EX2 R45, R45 ;  /* 0x0000002d002d7308 */ /* 0x000e620000000800 */
[----:B0-----:R-:W-:-:S07]  /*5ad0*/  FADD.FTZ R44, R208, R9 ;  /* 0x00000009d02c7221 */ /* 0x001fce0000010000 */
[----:B------:R-:W0:Y:S08]  /*5ae0*/  MUFU.EX2 R203, R203 ;  /* 0x000000cb00cb7308 */ /* 0x000e300000000800 */
[----:B------:R-:W2:Y:S01]  /*5af0*/  MUFU.EX2 R210, R210 ;  /* 0x000000d200d27308 */ /* 0x000ea20000000800 */
[C---:B-1----:R-:W-:Y:S01]  /*5b00*/  FADD.FTZ R9, R45.reuse, R44 ;  /* 0x0000002c2d097221 */ /* 0x042fe20000010000 */
[----:B------:R-:W-:Y:S01]  /*5b10*/  F2FP.F16.F32.PACK_AB R208, R45, R208 ;  /* 0x000000d02dd0723e */ /* 0x000fe200000000ff */
[----:B------:R-:W-:-:S02]  /*5b20*/  IMAD.MOV.U32 R45, RZ, RZ, R87 ;  /* 0x000000ffff2d7224 */ /* 0x000fc400078e0057 */
[----:B------:R-:W-:-:S03]  /*5b30*/  IMAD.MOV.U32 R44, RZ, RZ, R87 ;  /* 0x000000ffff2c7224 */ /* 0x000fc600078e0057 */
[----:B------:R-:W1:Y:S08]  /*5b40*/  MUFU.EX2 R52, R52 ;  /* 0x0000003400347308 */ /* 0x000e700000000800 */
        /* <DEDUP_REMOVED lines=8> */
[----:B------:R-:W-:-:S03]  /*5bd0*/  IMAD.MOV.U32 R48, RZ, RZ, R87 ;  /* 0x000000ffff307224 */ /* 0x000fc600078e0057 */
[----:B0-----:R-:W-:Y:S01]  /*5be0*/  FADD.FTZ R7, R203, R32 ;  /* 0x00000020cb077221 */ /* 0x001fe20000010000 */
[----:B--2---:R-:W-:Y:S01]  /*5bf0*/  FADD.FTZ R32, R210, R9 ;  /* 0x00000009d2207221 */ /* 0x004fe20000010000 */
[----:B-1----:R-:W-:Y:S01]  /*5c00*/  F2FP.F16.F32.PACK_AB R203, R52, R203 ;  /* 0x000000cb34cb723e */ /* 0x002fe200000000ff */
[----:B------:R-:W-:Y:S01]  /*5c10*/  MUFU.EX2 R212, R212 ;  /* 0x000000d400d47308 */ /* 0x000fe20000000800 */
[C---:B----4-:R-:W-:Y:S01]  /*5c20*/  F2FP.F16.F32.PACK_AB R210, R47.reuse, R210 ;  /* 0x000000d22fd2723e */ /* 0x050fe200000000ff */
[----:B------:R-:W-:Y:S01]  /*5c30*/  FADD.FTZ R9, R47, R32 ;  /* 0x000000202f097221 */ /* 0x000fe20000010000 */
[--C-:B------:R-:W-:Y:S02]  /*5c40*/  IMAD.MOV.U32 R47, RZ, RZ, R87.reuse ;  /* 0x000000ffff2f7224 */ /* 0x100fe400078e0057 */
[----:B------:R-:W-:-:S03]  /*5c50*/  IMAD.MOV.U32 R32, RZ, RZ, R87 ;  /* 0x000000ffff207224 */ /* 0x000fc600078e0057 */
[----:B------:R-:W0:Y:S08]  /*5c60*/  MUFU.EX2 R40, R40 ;  /* 0x0000002800287308 */ /* 0x000e300000000800 */
[----:B------:R-:W1:Y:S08]  /*5c70*/  MUFU.EX2 R49, R49 ;  /* 0x0000003100317308 */ /* 0x000e700000000800 */
[----:B------:R-:W2:Y:S01]  /*5c80*/  MUFU.EX2 R54, R54 ;  /* 0x0000003600367308 */ /* 0x000ea20000000800 */
[----:B0-----:R-:W-:-:S07]  /*5c90*/  F2FP.F16.F32.PACK_AB R205, R40, R57 ;  /* 0x0000003928cd723e */ /* 0x001fce00000000ff */
[----:B------:R0:W-:Y:S08]  /*5ca0*/  MUFU.EX2 R211, R24 ;  /* 0x0000001800d37308 */ /* 0x0001f00000000800 */
[----:B------:R-:W3:Y:S01]  /*5cb0*/  MUFU.EX2 R42, R42 ;  /* 0x0000002a002a7308 */ /* 0x000ee20000000800 */
[----:B0-----:R-:W-:Y:S01]  /*5cc0*/  FADD.FTZ R24, R52, R7 ;  /* 0x0000000734187221 */ /* 0x001fe20000010000 */
[----:B------:R-:W-:-:S03]  /*5cd0*/  IMAD.MOV.U32 R52, RZ, RZ, R87 ;  /* 0x000000ffff347224 */ /* 0x000fc600078e0057 */
[----:B------:R-:W-:Y:S01]  /*5ce0*/  FADD.FTZ R7, R57, R24 ;  /* 0x0000001839077221 */ /* 0x000fe20000010000 */
[----:B------:R-:W-:Y:S01]  /*5cf0*/  FADD.FTZ R24, R212, R9 ;  /* 0x00000009d4187221 */ /* 0x000fe20000010000 */
[C---:B-1----:R-:W-:Y:S01]  /*5d00*/  F2FP.F16.F32.PACK_AB R212, R49.reuse, R212 ;  /* 0x000000d431d4723e */ /* 0x042fe200000000ff */
[----:B------:R-:W0:Y:S01]  /*5d10*/  MUFU.EX2 R46, R46 ;  /* 0x0000002e002e7308 */ /* 0x000e220000000800 */
[----:B------:R-:W-:Y:S01]  /*5d20*/  FADD.FTZ R7, R40, R7 ;  /* 0x0000000728077221 */ /* 0x000fe20000010000 */
[----:B------:R-:W-:Y:S01]  /*5d30*/  FADD.FTZ R9, R49, R24 ;  /* 0x0000001831097221 */ /* 0x000fe20000010000 */
[----:B------:R-:W-:Y:S02]  /*5d40*/  IMAD.MOV.U32 R57, RZ, RZ, R87 ;  /* 0x000000ffff397224 */ /* 0x000fe400078e0057 */
[----:B--2---:R-:W-:Y:S01]  /*5d50*/  FADD.FTZ R24, R54, R7 ;  /* 0x0000000736187221 */ /* 0x004fe20000010000 */
[--C-:B------:R-:W-:Y:S02]  /*5d60*/  IMAD.MOV.U32 R49, RZ, RZ, R87.reuse ;  /* 0x000000ffff317224 */ /* 0x100fe400078e0057 */
[----:B------:R-:W1:Y:S01]  /*5d70*/  MUFU.EX2 R34, R34 ;  /* 0x0000002200227308 */ /* 0x000e620000000800 */
[C---:B------:R-:W-:Y:S01]  /*5d80*/  FADD.FTZ R7, R207.reuse, R24 ;  /* 0x00000018cf077221 */ /* 0x040fe20000010000 */
[----:B------:R-:W-:Y:S01]  /*5d90*/  F2FP.F16.F32.PACK_AB R207, R207, R54 ;  /* 0x00000036cfcf723e */ /* 0x000fe200000000ff */
[----:B------:R-:W-:-:S02]  /*5da0*/  IMAD.MOV.U32 R54, RZ, RZ, R87 ;  /* 0x000000ffff367224 */ /* 0x000fc400078e0057 */
[----:B---3--:R-:W-:Y:S01]  /*5db0*/  FADD.FTZ R24, R42, R7 ;  /* 0x000000072a187221 */ /* 0x008fe20000010000 */
[--C-:B------:R-:W-:Y:S02]  /*5dc0*/  IMAD.MOV.U32 R40, RZ, RZ, R87.reuse ;  /* 0x000000ffff287224 */ /* 0x100fe400078e0057 */
[----:B------:R-:W2:Y:S01]  /*5dd0*/  MUFU.EX2 R213, R28 ;  /* 0x0000001c00d57308 */ /* 0x000ea20000000800 */
[C---:B------:R-:W-:Y:S01]  /*5de0*/  FADD.FTZ R7, R209.reuse, R24 ;  /* 0x00000018d1077221 */ /* 0x040fe20000010000 */
[----:B------:R-:W-:Y:S01]  /*5df0*/  F2FP.F16.F32.PACK_AB R209, R209, R42 ;  /* 0x0000002ad1d1723e */ /* 0x000fe200000000ff */
[----:B------:R-:W-:Y:S02]  /*5e00*/  IMAD.MOV.U32 R42, RZ, RZ, R87 ;  /* 0x000000ffff2a7224 */ /* 0x000fe400078e0057 */
[----:B0-----:R-:W-:-:S03]  /*5e10*/  FADD.FTZ R24, R46, R7 ;  /* 0x000000072e187221 */ /* 0x001fc60000010000 */
[----:B------:R-:W0:Y:S01]  /*5e20*/  MUFU.EX2 R214, R214 ;  /* 0x000000d600d67308 */ /* 0x000e220000000800 */
[C---:B------:R-:W-:Y:S01]  /*5e30*/  FADD.FTZ R7, R211.reuse, R24 ;  /* 0x00000018d3077221 */ /* 0x040fe20000010000 */
[----:B------:R-:W-:Y:S01]  /*5e40*/  F2FP.F16.F32.PACK_AB R211, R211, R46 ;  /* 0x0000002ed3d3723e */ /* 0x000fe200000000ff */
[----:B------:R-:W-:Y:S02]  /*5e50*/  IMAD.MOV.U32 R46, RZ, RZ, R87 ;  /* 0x000000ffff2e7224 */ /* 0x000fe400078e0057 */
[----:B-1----:R-:W-:Y:S01]  /*5e60*/  FADD.FTZ R6, R34, R7 ;  /* 0x0000000722067221 */ /* 0x002fe20000010000 */
[--C-:B------:R-:W-:Y:S02]  /*5e70*/  IMAD.MOV.U32 R24, RZ, RZ, R87.reuse ;  /* 0x000000ffff187224 */ /* 0x100fe400078e0057 */
        /* <DEDUP_REMOVED lines=10> */
[----:B------:R-:W-:Y:S01]  /*5f20*/  F2FP.F16.F32.PACK_AB R214, R51, R214 ;  /* 0x000000d633d6723e */ /* 0x000fe200000000ff */
[----:B------:R-:W-:-:S05]  /*5f30*/  IMAD.MOV.U32 R51, RZ, RZ, R87 ;  /* 0x000000ffff337224 */ /* 0x000fca00078e0057 */
[----:B------:R-:W2:Y:S01]  /*5f40*/  MUFU.EX2 R26, R26 ;  /* 0x0000001a001a7308 */ /* 0x000ea20000000800 */
[C---:B0-----:R-:W-:Y:S01]  /*5f50*/  FADD.FTZ R7, R215.reuse, R6 ;  /* 0x00000006d7077221 */ /* 0x041fe20000010000 */
[----:B------:R-:W-:Y:S01]  /*5f60*/  F2FP.F16.F32.PACK_AB R215, R215, R38 ;  /* 0x00000026d7d7723e */ /* 0x000fe200000000ff */
[----:B------:R-:W-:-:S05]  /*5f70*/  IMAD.MOV.U32 R38, RZ, RZ, R87 ;  /* 0x000000ffff267224 */ /* 0x000fca00078e0057 */
[----:B------:R-:W0:Y:S01]  /*5f80*/  MUFU.EX2 R53, R136 ;  /* 0x0000008800357308 */ /* 0x000e220000000800 */
[----:B-1----:R-:W-:-:S07]  /*5f90*/  FADD.FTZ R28, R216, R9 ;  /* 0x00000009d81c7221 */ /* 0x002fce0000010000 */
[----:B------:R1:W3:Y:S01]  /*5fa0*/  MUFU.EX2 R217, R86 ;  /* 0x0000005600d97308 */ /* 0x0002e20000000800 */
[----:B--2---:R-:W-:-:S07]  /*5fb0*/  FADD.FTZ R6, R26, R7 ;  /* 0x000000071a067221 */ /* 0x004fce0000010000 */
[----:B------:R-:W2:Y:S01]  /*5fc0*/  MUFU.EX2 R218, R218 ;  /* 0x000000da00da7308 */ /* 0x000ea20000000800 */
[C---:B0-----:R-:W-:Y:S01]  /*5fd0*/  FADD.FTZ R9, R53.reuse, R28 ;  /* 0x0000001c35097221 */ /* 0x041fe20000010000 */
[----:B------:R-:W-:Y:S01]  /*5fe0*/  F2FP.F16.F32.PACK_AB R216, R53, R216 ;  /* 0x000000d835d8723e */ /* 0x000fe200000000ff */
[--C-:B-1----:R-:W-:Y:S02]  /*5ff0*/  IMAD.MOV.U32 R86, RZ, RZ, R87.reuse ;  /* 0x000000ffff567224 */ /* 0x102fe400078e0057 */
[----:B------:R-:W-:-:S03]  /*6000*/  IMAD.MOV.U32 R53, RZ, RZ, R87 ;  /* 0x000000ffff357224 */ /* 0x000fc600078e0057 */
[----:B------:R-:W0:Y:S01]  /*6010*/  MUFU.EX2 R30, R30 ;  /* 0x0000001e001e7308 */ /* 0x000e220000000800 */
[C---:B---3--:R-:W-:Y:S01]  /*6020*/  FADD.FTZ R7, R217.reuse, R6 ;  /* 0x00000006d9077221 */ /* 0x048fe20000010000 */
[----:B------:R-:W-:Y:S01]  /*6030*/  F2FP.F16.F32.PACK_AB R217, R217, R26 ;  /* 0x0000001ad9d9723e */ /* 0x000fe200000000ff */
[----:B------:R-:W-:-:S05]  /*6040*/  IMAD.MOV.U32 R26, RZ, RZ, R87 ;  /* 0x000000ffff1a7224 */ /* 0x000fca00078e0057 */
[----:B------:R-:W1:Y:S01]  /*6050*/  MUFU.EX2 R23, R23 ;  /* 0x0000001700177308 */ /* 0x000e620000000800 */
[----:B--2---:R-:W-:-:S07]  /*6060*/  FADD.FTZ R28, R218, R9 ;  /* 0x00000009da1c7221 */ /* 0x004fce0000010000 */
[----:B------:R-:W2:Y:S01]  /*6070*/  MUFU.EX2 R55, R55 ;  /* 0x0000003700377308 */ /* 0x000ea20000000800 */
[----:B0-----:R-:W-:Y:S01]  /*6080*/  FADD.FTZ R8, R30, R7 ;  /* 0x000000071e087221 */ /* 0x001fe20000010000 */
[C---:B-1----:R-:W-:Y:S01]  /*6090*/  FADD.FTZ R9, R23.reuse, R28 ;  /* 0x0000001c17097221 */ /* 0x042fe20000010000 */
[----:B------:R-:W-:Y:S01]  /*60a0*/  F2FP.F16.F32.PACK_AB R218, R23, R218 ;  /* 0x000000da17da723e */ /* 0x000fe200000000ff */
[--C-:B------:R-:W-:Y:S02]  /*60b0*/  IMAD.MOV.U32 R28, RZ, RZ, R87.reuse ;  /* 0x000000ffff1c7224 */ /* 0x100fe400078e0057 */
[C---:B--2---:R-:W-:Y:S01]  /*60c0*/  FADD.FTZ R8, R55.reuse, R8 ;  /* 0x0000000837087221 */ /* 0x044fe20000010000 */
[----:B------:R-:W-:Y:S01]  /*60d0*/  F2FP.F16.F32.PACK_AB R219, R55, R30 ;  /* 0x0000001e37db723e */ /* 0x000fe200000000ff */
[--C-:B------:R-:W-:Y:S02]  /*60e0*/  IMAD.MOV.U32 R55, RZ, RZ, R87.reuse ;  /* 0x000000ffff377224 */ /* 0x100fe400078e0057 */
[----:B------:R-:W-:Y:S01]  /*60f0*/  IMAD.MOV.U32 R30, RZ, RZ, R87 ;  /* 0x000000ffff1e7224 */ /* 0x000fe200078e0057 */
[----:B------:R-:W-:Y:S06]  /*6100*/  @!P2 BRA `(.L_x_6265) ;  /* 0x0000004c0034a947 */ /* 0x000fec0003800000 */
[----:B------:R-:W-:Y:S01]  /*6110*/  UMOV UR6, URZ ;  /* 0x0000003f00067c82 */ /* 0x000fe20008000000 */
[----:B------:R-:W-:Y:S01]  /*6120*/  IMAD.U32 R14, RZ, RZ, UR52 ;  /* 0x00000034ff0e7e24 */ /* 0x000fe2000f8e00ff */
[----:B------:R-:W-:Y:S01]  /*6130*/  CS2R R86, SRZ ;  /* 0x0000000000567805 */ /* 0x000fe2000001ff00 */
        /* <DEDUP_REMOVED lines=33> */
[----:B------:R-:W-:Y:S01]  /*6350*/  IMAD.U32 R13, RZ, RZ, UR6 ;  /* 0x00000006ff0d7e24 */ /* 0x000fe2000f8e00ff */
[----:B------:R-:W-:-:S06]  /*6360*/  UMOV UR61, URZ ;  /* 0x0000003f003d7c82 */ /* 0x000fcc0008000000 */
.L_x_6274:
[----:B------:R-:W-:Y:S01]  /*6370*/  R2UR UR11, R18 ;  /* 0x00000000120b72ca */ /* 0x000fe200000e0000 */
[----:B------:R-:W-:Y:S01]  /*6380*/  UIADD3 UR6, UR61, 0x1, URZ ;  /* 0x000000013d067890 */ /* 0x000fe2000fffe03f */
[----:B------:R-:W-:-:S03]  /*6390*/  R2UR UR10, R13 ;  /* 0x000000000d0a72ca */ /* 0x000fc600000e0000 */
[----:B------:R-:W-:-:S04]  /*63a0*/  UISETP.NE.AND UP0, UPT, UR6, 0x2, UPT ;  /* 0x000000020600788c */ /* 0x000fc8000bf05270 */
[----:B------:R-:W-:Y:S02]  /*63b0*/  USEL UR7, URZ, 0x1, UP0 ;  /* 0x000000013f077887 */ /* 0x000fe40008000000 */
[----:B------:R-:W-:Y:S02]  /*63c0*/  USEL UR6, UR6, URZ, UP0 ;  /* 0x0000003f06067287 */ /* 0x000fe40008000000 */
[----:B------:R-:W-:Y:S02]  /*63d0*/  ISETP.NE.AND P3, PT, RZ, UR11, PT ;  /* 0x0000000bff007c0c */ /* 0x000fe4000bf65270 */
[----:B------:R-:W-:Y:S02]  /*63e0*/  ULOP3.LUT UR7, UR10, UR7, URZ, 0x3c, !UPT ;  /* 0x000000070a077292 */ /* 0x000fe4000f8e3c3f */
[----:B------:R-:W-:-:S04]  /*63f0*/  IMAD.U32 R0, RZ, RZ, UR6 ;  /* 0x00000006ff007e24 */ /* 0x000fc8000f8e00ff */
[----:B------:R-:W-:-:S05]  /*6400*/  IMAD.U32 R12, RZ, RZ, UR7 ;  /* 0x00000007ff0c7e24 */ /* 0x000fca000f8e00ff */
[----:B------:R-:W-:Y:S05]  /*6410*/  @P3 BRA `(.L_x_6266) ;  /* 0x0000000000343947 */ /* 0x000fea0003800000 */
[----:B------:R-:W-:Y:S05]  /*6420*/  @!P0 BRA `(.L_x_6267) ;  /* 0x0000000000048947 */ /* 0x000fea0003800000 */
[----:B------:R-:W-:Y:S01]  /*6430*/  BPT.TRAP 0x1 ;  /* 0x000000040000795c */ /* 0x000fe20000300000 */
.L_x_6267:
        /* <DEDUP_REMOVED lines=8> */
.L_x_6268:
[----:B-1----:R-:W-:Y:S05]  /*64c0*/  @P2 BRA `(.L_x_6266) ;  /* 0x0000000000082947 */ /* 0x002fea0003800000 */
[----:B------:R-:W1:Y:S02]  /*64d0*/  SYNCS.PHASECHK.TRANS64.TRYWAIT P2, [R5+URZ+0x34830], R4 ;  /* 0x03483004050075a7 */ /* 0x000e64000804017f */
[----:B-1----:R-:W-:Y:S05]  /*64e0*/  @!P2 BRA `(.L_x_6269) ;  /* 0x000000a80038a947 */ /* 0x002fea0003800000 */
.L_x_6266:
[----:B01----:R-:W-:Y:S01]  /*64f0*/  VIADD R4, R22, 0x8 ;  /* 0x0000000816047836 */ /* 0x003fe20000000000 */
[----:B------:R-:W-:Y:S01]  /*6500*/  R2UR UR30, R0 ;  /* 0x00000000001e72ca */ /* 0x000fe200000e0000 */
[----:B------:R-:W-:Y:S01]  /*6510*/  UMOV UR31, 0x40000040 ;  /* 0x40000040001f7882 */ /* 0x000fe20000000000 */
[C---:B------:R-:W-:Y:S01]  /*6520*/  R2UR UR28, R2.reuse ;  /* 0x00000000021c72ca */ /* 0x040fe200000e0000 */
[----:B------:R-:W-:Y:S01]  /*6530*/  UMOV UR51, 0x40000040 ;  /* 0x4000004000337882 */ /* 0x000fe20000000000 */
[----:B------:R0:W-:Y:S01]  /*6540*/  BAR.SYNC.DEFER_BLOCKING R4, 0x100 ;  /* 0x000400040000751d */ /* 0x0001e20000010000 */
[C---:B------:R-:W-:Y:S02]  /*6550*/  R2UR UR29, R3.reuse ;  /* 0x00000000031d72ca */ /* 0x040fe400000e0000 */
[C---:B------:R-:W-:Y:S02]  /*6560*/  R2UR UR48, R2.reuse ;  /* 0x00000000023072ca */ /* 0x040fe400000e0000 */
[C---:B------:R-:W-:Y:S01]  /*6570*/  R2UR UR49, R3.reuse ;  /* 0x00000000033172ca */ /* 0x040fe200000e0000 */
[----:B------:R-:W-:Y:S01]  /*6580*/  UMOV UR55, 0x40000040 ;  /* 0x4000004000377882 */ /* 0x000fe20000000000 */
[C---:B------:R-:W-:Y:S01]  /*6590*/  R2UR UR52, R2.reuse ;  /* 0x00000000023472ca */ /* 0x040fe200000e0000 */
[----:B------:R-:W-:Y:S01]  /*65a0*/  UMOV UR39, 0x40000040 ;  /* 0x4000004000277882 */ /* 0x000fe20000000000 */
[----:B------:R-:W-:Y:S01]  /*65b0*/  UIMAD UR30, UR30, 0xb00, UR60 ;  /* 0x00000b001e1e78a4 */ /* 0x000fe2000f8e023c */
[C---:B------:R-:W-:Y:S01]  /*65c0*/  R2UR UR53, R3.reuse ;  /* 0x00000000033572ca */ /* 0x040fe200000e0000 */
[----:B------:R-:W-:Y:S01]  /*65d0*/  UMOV UR43, 0x40000040 ;  /* 0x40000040002b7882 */ /* 0x000fe20000000000 */
[C---:B------:R-:W-:Y:S01]  /*65e0*/  R2UR UR36, R2.reuse ;  /* 0x00000000022472ca */ /* 0x040fe200000e0000 */
[----:B------:R-:W-:Y:S01]  /*65f0*/  UIADD3 UR50, UR30, 0x80, URZ ;  /* 0x000000801e327890 */ /* 0x000fe2000fffe03f */
[C---:B------:R-:W-:Y:S01]  /*6600*/  R2UR UR37, R3.reuse ;  /* 0x00000000032572ca */ /* 0x040fe200000e0000 */
[----:B------:R-:W-:Y:S01]  /*6610*/  UIADD3 UR54, UR30, 0x100, URZ ;  /* 0x000001001e367890 */ /* 0x000fe2000fffe03f */
[C---:B------:R-:W-:Y:S01]  /*6620*/  R2UR UR40, R2.reuse ;  /* 0x00000000022872ca */ /* 0x040fe200000e0000 */
[----:B------:R-:W-:Y:S01]  /*6630*/  UIADD3 UR38, UR30, 0x180, URZ ;  /* 0x000001801e267890 */ /* 0x000fe2000fffe03f */
[C---:B------:R-:W-:Y:S01]  /*6640*/  R2UR UR41, R3.reuse ;  /* 0x00000000032972ca */ /* 0x040fe200000e0000 */
[----:B------:R-:W-:Y:S01]  /*6650*/  UIADD3 UR42, UR30, 0x200, URZ ;  /* 0x000002001e2a7890 */ /* 0x000fe2000fffe03f */
[----:B------:R-:W-:Y:S01]  /*6660*/  R2UR UR44, R2 ;  /* 0x00000000022c72ca */ /* 0x000fe200000e0000 */
[----:B------:R-:W-:Y:S01]  /*6670*/  UIADD3 UR46, UR30, 0x280, URZ ;  /* 0x000002801e2e7890 */ /* 0x000fe2000fffe03f */
[----:B------:R-:W-:Y:S01]  /*6680*/  R2UR UR45, R3 ;  /* 0x00000000032d72ca */ /* 0x000fe200000e0000 */
[----:B------:R-:W-:Y:S01]  /*6690*/  UMOV UR47, 0x40000040 ;  /* 0x40000040002f7882 */ /* 0x000fe20000000000 */
[----:B------:R-:W-:Y:S01]  /*66a0*/  WARPGROUP.ARRIVE ;  /* 0x00000000000079c5 */ /* 0x000fe20000000000 */
[----:B------:R-:W-:Y:S01]  /*66b0*/  UIADD3 UR6, UR30, 0x2, URZ ;  /* 0x000000021e067890 */ /* 0x000fe2000fffe03f */
[----:B------:R-:W-:Y:S01]  /*66c0*/  MOV R5, UR33 ;  /* 0x0000002100057c02 */ /* 0x000fe20008000f00 */
[----:B------:R-:W-:Y:S01]  /*66d0*/  UMOV UR7, 0x40000040 ;  /* 0x4000004000077882 */ /* 0x000fe20000000000 */
[----:B------:R-:W-:Y:S01]  /*66e0*/  UIADD3 UR10, UR30, 0x82, URZ ;  /* 0x000000821e0a7890 */ /* 0x000fe2000fffe03f */
[----:B------:R-:W-:Y:S01]  /*66f0*/  MOV R6, UR32 ;  /* 0x0000002000067c02 */ /* 0x000fe20008000f00 */
[----:B------:R-:W-:Y:S01]  /*6700*/  HGMMA.64x16x16.F32 R168, gdesc[UR28], RZ, !UPT, gsb0 ;  /* 0x002000001ca879f0 */ /* 0x000fe2000c0008ff */
[----:B------:R-:W-:Y:S01]  /*6710*/  UMOV UR32, UR4 ;  /* 0x0000000400207c82 */ /* 0x000fe20008000000 */
[----:B------:R-:W-:Y:S01]  /*6720*/  UMOV UR33, UR5 ;  /* 0x0000000500217c82 */ /* 0x000fe20008000000 */
[----:B------:R-:W-:Y:S01]  /*6730*/  UMOV UR35, 0x40000040 ;  /* 0x4000004000237882 */ /* 0x000fe20000000000 */
[----:B------:R-:W-:Y:S01]  /*6740*/  UIADD3 UR11, UR30, 0x102, URZ ;  /* 0x000001021e0b7890 */ /* 0x000fe2000fffe03f */
[----:B------:R-:W-:Y:S01]  /*6750*/  UMOV UR34, UR10 ;  /* 0x0000000a00227c82 */ /* 0x000fe20008000000 */
[----:B------:R-:W-:Y:S01]  /*6760*/  UIADD3 UR58, UR30, 0x402, URZ ;  /* 0x000004021e3a7890 */ /* 0x000fe2000fffe03f */
[----:B------:R-:W-:Y:S01]  /*6770*/  UMOV UR56, UR4 ;  /* 0x0000000400387c82 */ /* 0x000fe20008000000 */
[----:B------:R-:W-:Y:S01]  /*6780*/  UMOV UR57, UR5 ;  /* 0x0000000500397c82 */ /* 0x000fe20008000000 */
[----:B------:R-:W-:Y:S01]  /*6790*/  UMOV UR59, 0x40000040 ;  /* 0x40000040003b7882 */ /* 0x000fe20000000000 */
[----:B------:R-:W-:-:S02]  /*67a0*/  UIADD3 UR10, UR30, 0x502, URZ ;  /* 0x000005021e0a7890 */ /* 0x000fc4000fffe03f */
[----:B------:R-:W-:Y:S01]  /*67b0*/  UIADD3 UR14, UR30, 0x6, URZ ;  /* 0x000000061e0e7890 */ /* 0x000fe2000fffe03f */
[----:B------:R-:W-:Y:S01]  /*67c0*/  UMOV UR15, 0x40000040 ;  /* 0x40000040000f7882 */ /* 0x000fe20000000000 */
[----:B------:R-:W-:Y:S01]  /*67d0*/  UIADD3 UR18, UR30, 0x580, URZ ;  /* 0x000005801e127890 */ /* 0x000fe2000fffe03f */
[----:B------:R-:W-:Y:S01]  /*67e0*/  UMOV UR19, 0x40000040 ;  /* 0x4000004000137882 */ /* 0x000fe20000000000 */
[----:B------:R-:W-:Y:S01]  /*67f0*/  UIADD3 UR22, UR30, 0x582, URZ ;  /* 0x000005821e167890 */ /* 0x000fe2000fffe03f */
[----:B------:R-:W-:Y:S01]  /*6800*/  UMOV UR23, 0x40000040 ;  /* 0x4000004000177882 */ /* 0x000fe20000000000 */
[----:B------:R-:W-:Y:S01]  /*6810*/  UIADD3 UR26, UR30, 0x584, URZ ;  /* 0x000005841e1a7890 */ /* 0x000fe2000fffe03f */
[----:B------:R-:W-:Y:S01]  /*6820*/  UMOV UR27, 0x40000040 ;  /* 0x40000040001b7882 */ /* 0x000fe20000000000 */
        /* <DEDUP_REMOVED lines=140> */
[----:B------:R-:W-:-:S05]  /*70f0*/  UIADD3 UR7, UR30, 0x104, URZ ;  /* 0x000001041e077890 */ /* 0x000fca000fffe03f */
        /* <DEDUP_REMOVED lines=293> */
[----:B------:R-:W-:Y:S01]  /*8350*/  UIADD3 UR34, UR30, 0x586, URZ ;  /* 0x000005861e227890 */ /* 0x000fe2000fffe03f */
[----:B------:R-:W-:Y:S01]  /*8360*/  R2UR UR32, R6 ;  /* 0x00000000062072ca */ /* 0x000fe200000e0000 */
[----:B------:R-:W-:-:S10]  /*8370*/  UMOV UR35, 0x40000040 ;  /* 0x4000004000237882 */ /* 0x000fd40000000000 */
[----:B------:R-:W-:Y:S02]  /*8380*/  UMOV UR29, UR33 ;  /* 0x00000021001d7c82 */ /* 0x000fe40008000000 */
        /* <DEDUP_REMOVED lines=62> */
[----:B------:R-:W-:-:S07]  /*8770*/  UIADD3 UR6, UR30, 0x986, URZ ;  /* 0x000009861e067890 */ /* 0x000fce000fffe03f */
        /* <DEDUP_REMOVED lines=40> */
[----:B0-----:R-:W-:Y:S05]  /*8a00*/  @P3 BRA `(.L_x_6270) ;  /* 0x0000000000343947 */ /* 0x001fea0003800000 */
[----:B------:R-:W-:Y:S05]  /*8a10*/  @!P0 BRA `(.L_x_6271) ;  /* 0x0000000000048947 */ /* 0x000fea0003800000 */
[----:B------:R-:W-:Y:S01]  /*8a20*/  BPT.TRAP 0x1 ;  /* 0x000000040000795c */ /* 0x000fe20000300000 */
.L_x_6271:
        /* <DEDUP_REMOVED lines=8> */
.L_x_6272:
[----:B-1----:R-:W-:Y:S05]  /*8ab0*/  @P2 BRA `(.L_x_6270) ;  /* 0x0000000000082947 */ /* 0x002fea0003800000 */
[----:B------:R-:W1:Y:S02]  /*8ac0*/  SYNCS.PHASECHK.TRANS64.TRYWAIT P2, [UR6+0x34850], R4 ;  /* 0x03485004ff0075a7 */ /* 0x000e640008040146 */
[----:B-1----:R-:W-:Y:S05]  /*8ad0*/  @!P2 BRA `(.L_x_6273) ;  /* 0x0000008000d0a947 */ /* 0x002fea0003800000 */
.L_x_6270:
[----:B------:R-:W-:Y:S01]  /*8ae0*/  R2UR UR14, R16 ;  /* 0x00000000100e72ca */ /* 0x000fe200000e0000 */
[----:B------:R-:W-:Y:S01]  /*8af0*/  WARPGROUP.ARRIVE ;  /* 0x00000000000079c5 */ /* 0x000fe20000000000 */
[----:B------:R-:W-:Y:S01]  /*8b00*/  UMOV UR7, 0x40000040 ;  /* 0x4000004000077882 */ /* 0x000fe20000000000 */
[----:B------:R-:W-:Y:S01]  /*8b10*/  UMOV UR11, 0x40000040 ;  /* 0x40000040000b7882 */ /* 0x000fe20000000000 */
[----:B01----:R-:W-:-:S04]  /*8b20*/  FMNMX.FTZ R4, R168, R11, !PT ;  /* 0x0000000ba8047209 */ /* 0x003fc80007810000 */
[----:B------:R-:W-:-:S04]  /*8b30*/  FMNMX.FTZ R5, R169, R4, !PT ;  /* 0x00000004a9057209 */ /* 0x000fc80007810000 */
        /* <DEDUP_REMOVED lines=10> */
[----:B------:R-:W-:Y:S01]  /*8be0*/  FMNMX.FTZ R5, R165, R4, !PT ;  /* 0x00000004a5057209 */ /* 0x000fe20007810000 */
[----:B------:R-:W-:-:S03]  /*8bf0*/  UIADD3 UR10, UR6, 0x80, URZ ;  /* 0x00000080060a7890 */ /* 0x000fc6000fffe03f */
[----:B------:R-:W-:Y:S02]  /*8c00*/  FMNMX.FTZ R4, R152, R5, !PT ;  /* 0x0000000598047209 */ /* 0x000fe40007810000 */
[----:B------:R-:W-:Y:S01]  /*8c10*/  HGMMA.64x128x16.F32 R24, R176, gdesc[UR4].tnspB, R24, gsb0 ;  /* 0x41e00004b0187df0 */ /* 0x000fe20008000818 */
        /* <DEDUP_REMOVED lines=37> */
[----:B------:R-:W-:Y:S02]  /*8e70*/  WARPGROUP.ARRIVE ;  /* 0x00000000000079c5 */ /* 0x000fe40000000000 */
[----:B------:R-:W0:Y:S04]  /*8e80*/  SHFL.BFLY PT, R5, R10, 0x2, 0x1f ;  /* 0x0c401f000a057f89 */ /* 0x000e2800000e0000 */
[----:B------:R-:W-:Y:S01]  /*8e90*/  HGMMA.64x128x16.F32 R24, R180, gdesc[UR8].tnspB, R24, gsb0 ;  /* 0x41e00008b4187df0 */ /* 0x000fe20008000818 */
[----:B------:R-:W-:Y:S01]  /*8ea0*/  UIADD3 UR10, UR6, 0x100, URZ ;  /* 0x00000100060a7890 */ /* 0x000fe2000fffe03f */
[----:B------:R-:W-:Y:S01]  /*8eb0*/  UMOV UR11, 0x40000040 ;  /* 0x40000040000b7882 */ /* 0x000fe20000000000 */
[----:B0-----:R-:W-:-:S02]  /*8ec0*/  FMNMX.FTZ R13, R10, R5, !PT ;  /* 0x000000050a0d7209 */ /* 0x001fc40007810000 */
[----:B------:R-:W0:Y:S01]  /*8ed0*/  LDC R5, c[0x0][0x988] ;  /* 0x00026200ff057b82 */ /* 0x000e220000000800 */
[----:B------:R-:W-:Y:S02]  /*8ee0*/  FMNMX.FTZ R10, R170, R7, !PT ;  /* 0x00000007aa0a7209 */ /* 0x000fe40007810000 */
[----:B------:R-:W1:Y:S02]  /*8ef0*/  SHFL.BFLY PT, R4, R13, 0x1, 0x1f ;  /* 0x0c201f000d047f89 */ /* 0x000e6400000e0000 */
[----:B-1----:R-:W-:Y:S02]  /*8f00*/  FMNMX.FTZ R4, R13, R4, !PT ;  /* 0x000000040d047209 */ /* 0x002fe40007810000 */
[----:B------:R-:W-:-:S03]  /*8f10*/  FMNMX.FTZ R13, R171, R10, !PT ;  /* 0x0000000aab0d7209 */ /* 0x000fc60007810000 */
[----:B0-----:R-:W-:Y:S01]  /*8f20*/  FMUL.FTZ R220, R4, R5 ;  /* 0x0000000504dc7220 */ /* 0x001fe20000410000 */
[----:B------:R-:W-:Y:S01]  /*8f30*/  FMNMX.FTZ R10, R174, R13, !PT ;  /* 0x0000000dae0a7209 */ /* 0x000fe20007810000 */
[----:B------:R-:W-:Y:S02]  /*8f40*/  FADD.FTZ R6, -R4, R11 ;  /* 0x0000000b04067221 */ /* 0x000fe40000010100 */
        /* <DEDUP_REMOVED lines=32> */
[-C--:B------:R-:W-:Y:S01]  /*9150*/  FFMA.FTZ R92, R92, R5.reuse, -R220 ;  /* 0x000000055c5c7223 */ /* 0x080fe200000108dc */
[----:B------:R-:W-:Y:S01]  /*9160*/  FMNMX.FTZ R149, R159, R10, !PT ;  /* 0x0000000a9f957209 */ /* 0x000fe20007810000 */
[----:B------:R-:W-:Y:S01]  /*9170*/  FMUL.FTZ R6, R6, R5 ;  /* 0x0000000506067220 */ /* 0x000fe20000410000 */
[----:B------:R-:W-:Y:S02]  /*9180*/  MUFU.EX2 R11, R11 ;  /* 0x0000000b000b7308 */ /* 0x000fe40000000800 */
[----:B------:R-:W-:-:S04]  /*9190*/  FMNMX.FTZ R10, R146, R149, !PT ;  /* 0x00000095920a7209 */ /* 0x000fc80007810000 */
[----:B------:R-:W-:Y:S02]  /*91a0*/  FMNMX.FTZ R149, R147, R10, !PT ;  /* 0x0000000a93957209 */ /* 0x000fe40007810000 */
[----:B------:R-:W0:Y:S02]  /*91b0*/  MUFU.EX2 R6, R6 ;  /* 0x0000000600067308 */ /* 0x000e240000000800 */
[----:B------:R-:W-:-:S04]  /*91c0*/  FMNMX.FTZ R10, R150, R149, !PT ;  /* 0x00000095960a7209 */ /* 0x000fc80007810000 */
[----:B------:R-:W-:Y:S02]  /*91d0*/  FMNMX.FTZ R149, R151, R10, !PT ;  /* 0x0000000a97957209 */ /* 0x000fe40007810000 */
[----:B------:R-:W1:Y:S02]  /*91e0*/  MUFU.EX2 R176, R176 ;  /* 0x000000b000b07308 */ /* 0x000e640000000800 */
[----:B------:R-:W-:-:S04]  /*91f0*/  FMNMX.FTZ R10, R138, R149, !PT ;  /* 0x000000958a0a7209 */ /* 0x000fc80007810000 */
[----:B------:R-:W-:Y:S02]  /*9200*/  FMNMX.FTZ R149, R139, R10, !PT ;  /* 0x0000000a8b957209 */ /* 0x000fe40007810000 */
[----:B------:R-:W-:Y:S01]  /*9210*/  MUFU.EX2 R178, R178 ;  /* 0x000000b200b27308 */ /* 0x000fe20000000800 */
[----:B0-----:R-:W-:Y:S01]  /*9220*/  FFMA.FTZ R9, R6, R9, R11 ;  /* 0x0000000906097223 */ /* 0x001fe2000001000b */
[----:B------:R-:W-:-:S04]  /*9230*/  FMNMX.FTZ R10, R142, R149, !PT ;  /* 0x000000958e0a7209 */ /* 0x000fc80007810000 */
[----:B------:R-:W-:Y:S02]  /*9240*/  FMNMX.FTZ R149, R143, R10, !PT ;  /* 0x0000000a8f957209 */ /* 0x000fe40007810000 */
[----:B------:R-:W-:Y:S01]  /*9250*/  MUFU.EX2 R169, R169 ;  /* 0x000000a900a97308 */ /* 0x000fe20000000800 */
[----:B-1----:R-:W-:Y:S01]  /*9260*/  FADD.FTZ R9, R176, R9 ;  /* 0x00000009b0097221 */ /* 0x002fe20000010000 */
[----:B------:R-:W-:Y:S02]  /*9270*/  FMNMX.FTZ R10, R130, R149, !PT ;  /* 0x00000095820a7209 */ /* 0x000fe40007810000 */
[----:B------:R-:W-:Y:S02]  /*9280*/  F2FP.F16.F32.PACK_AB R176, R176, R11 ;  /* 0x0000000bb0b0723e */ /* 0x000fe400000000ff */
[----:B------:R-:W-:Y:S02]  /*9290*/  FMNMX.FTZ R149, R131, R10, !PT ;  /* 0x0000000a83957209 */ /* 0x000fe40007810000 */
[----:B------:R-:W-:Y:S02]  /*92a0*/  MUFU.EX2 R161, R161 ;  /* 0x000000a100a17308 */ /* 0x000fe40000000800 */
[----:B------:R-:W-:Y:S01]  /*92b0*/  FMNMX.FTZ R10, R134, R149, !PT ;  /* 0x00000095860a7209 */ /* 0x000fe20007810000 */
[----:B------:R-:W-:-:S03]  /*92c0*/  FFMA.FTZ R149, R129, R5, -R220 ;  /* 0x0000000581957223 */ /* 0x000fc600000108dc */
[----:B------:R-:W-:Y:S02]  /*92d0*/  FMNMX.FTZ R129, R135, R10, !PT ;  /* 0x0000000a87817209 */ /* 0x000fe40007810000 */
[----:B------:R-:W-:Y:S01]  /*92e0*/  MUFU.EX2 R15, R15 ;  /* 0x0000000f000f7308 */ /* 0x000fe20000000800 */
[----:B------:R-:W-:Y:S02]  /*92f0*/  WARPGROUP.DEPBAR.LE gsb0, 0x0 ;  /* 0x00008000000079c5 */ /* 0x000fe40000010000 */
[----:B------:R-:W-:Y:S01]  /*9300*/  WARPGROUP.ARRIVE ;  /* 0x00000000000079c5 */ /* 0x000fe20000000000 */
[----:B------:R-:W-:Y:S01]  /*9310*/  FMNMX.FTZ R10, R122, R129, !PT ;  /* 0x000000817a0a7209 */ /* 0x000fe20007810000 */
[-CC-:B------:R-:W-:Y:S01]  /*9320*/  FFMA.FTZ R180, R160, R5.reuse, -R220.reuse ;  /* 0x00000005a0b47223 */ /* 0x180fe200000108dc */
[--C-:B------:R-:W-:Y:S02]  /*9330*/  FFMA.FTZ R182, R164, R5, -R220.reuse ;  /* 0x00000005a4b67223 */ /* 0x100fe400000108dc */
[----:B------:R-:W-:Y:S01]  /*9340*/  MUFU.EX2 R21, R21 ;  /* 0x0000001500157308 */ /* 0x000fe20000000800 */
[----:B------:R-:W-:Y:S01]  /*9350*/  FMNMX.FTZ R129, R123, R10, !PT ;  /* 0x0000000a7b817209 */ /* 0x000fe20007810000 */
[----:B------:R-:W-:Y:S01]  /*9360*/  HGMMA.64x128x16.F32 R24, R184, gdesc[UR8].tnspB, R24, gsb0 ;  /* 0x41e00008b8187df0 */ /* 0x000fe20008000818 */
[----:B------:R-:W-:Y:S01]  /*9370*/  UIADD3 UR10, UR6, 0x180, URZ ;  /* 0x00000180060a7890 */ /* 0x000fe2000fffe03f */
[----:B------:R-:W-:Y:S01]  /*9380*/  UMOV UR11, 0x40000040 ;  /* 0x40000040000b7882 */ /* 0x000fe20000000000 */
[----:B------:R-:W-:Y:S01]  /*9390*/  FMNMX.FTZ R10, R126, R129, !PT ;  /* 0x000000817e0a7209 */ /* 0x000fe20007810000 */
[----:B------:R-:W-:-:S02]  /*93a0*/  FFMA.FTZ R129, R133, R5, -R220 ;  /* 0x0000000585817223 */ /* 0x000fc400000108dc */
        /* <DEDUP_REMOVED lines=37> */
[----:B------:R-:W-:-:S05]  /*9600*/  @!P1 LEA R133, R0, UR14, 0x3 ;  /* 0x0000000e00859c11 */ /* 0x000fca000f8e18ff */
[----:B------:R-:W-:Y:S01]  /*9610*/  MUFU.EX2 R97, R97 ;  /* 0x0000006100617308 */ /* 0x000fe20000000800 */
[----:B------:R-:W-:Y:S01]  /*9620*/  FADD.FTZ R100, -R10, R7 ;  /* 0x000000070a647221 */ /* 0x000fe20000010100 */
[----:B------:R-:W-:Y:S01]  /*9630*/  @!P1 VIADD R133, R133, 0x34840 ;  /* 0x0003484085859836 */ /* 0x000fe20000000000 */
[----:B------:R-:W-:Y:S02]  /*9640*/  WARPGROUP.DEPBAR.LE gsb0, 0x0 ;  /* 0x00008000000079c5 */ /* 0x000fe40000010000 */
[----:B------:R-:W-:Y:S01]  /*9650*/  WARPGROUP.ARRIVE ;  /* 0x00000000000079c5 */ /* 0x000fe20000000000 */
[-CC-:B------:R-:W-:Y:S01]  /*9660*/  FFMA.FTZ R184, R152, R5.reuse, -R220.reuse ;  /* 0x0000000598b87223 */ /* 0x180fe200000108dc */
[----:B------:R-:W-:Y:S01]  /*9670*/  FFMA.FTZ R186, R156, R5, -R220 ;  /* 0x000000059cba7223 */ /* 0x000fe200000108dc */
[----:B------:R-:W-:Y:S01]  /*9680*/  @!P1 PRMT R133, RZ, 0x654, R133 ;  /* 0x00000654ff859816 */ /* 0x000fe20000000085 */
[----:B------:R-:W-:Y:S02]  /*9690*/  MUFU.EX2 R96, R96 ;  /* 0x0000006000607308 */ /* 0x000fe40000000800 */
[----:B------:R-:W-:Y:S01]  /*96a0*/  HGMMA.64x128x16.F32 R24, R188, gdesc[UR8].tnspB, R24, gsb0 ;  /* 0x41e00008bc187df0 */ /* 0x000fe20008000818 */
[----:B------:R-:W-:Y:S01]  /*96b0*/  UIADD3 UR10, UR6, 0x200, URZ ;  /* 0x00000200060a7890 */ /* 0x000fe2000fffe03f */
[----:B------:R-:W-:-:S04]  /*96c0*/  UMOV UR11, 0x40000040 ;  /* 0x40000040000b7882 */ /* 0x000fc80000000000 */
        /* <DEDUP_REMOVED lines=10> */
[----:B------:R-:W-:Y:S01]  /*9770*/  HGMMA.64x128x16.F32 R24, R192, gdesc[UR8].tnspB, R24, gsb0 ;  /* 0x41e00008c0187df0 */ /* 0x000fe20008000818 */
[----:B------:R-:W-:Y:S01]  /*9780*/  UIADD3 UR10, UR6, 0x280, URZ ;  /* 0x00000280060a7890 */ /* 0x000fe2000fffe03f */
[----:B------:R-:W-:Y:S01]  /*9790*/  MUFU.EX2 R188, R188 ;  /* 0x000000bc00bc7308 */ /* 0x000fe20000000800 */
[----:B------:R-:W-:-:S07]  /*97a0*/  UMOV UR11, 0x40000040 ;  /* 0x40000040000b7882 */ /* 0x000fce0000000000 */
[----:B------:R-:W-:Y:S01]  /*97b0*/  MUFU.EX2 R190, R190 ;  /* 0x000000be00be7308 */ /* 0x000fe20000000800 */
[----:B------:R-:W-:Y:S02]  /*97c0*/  WARPGROUP.DEPBAR.LE gsb0, 0x0 ;  /* 0x00008000000079c5 */ /* 0x000fe40000010000 */
        /* <DEDUP_REMOVED lines=33> */
[----:B------:R-:W-:Y:S01]  /*99e0*/  UMOV UR11, 0x40000040 ;  /* 0x40000040000b7882 */ /* 0x000fe20000000000 */
[----:B------:R-:W-:-:S06]  /*99f0*/  UIADD3 UR6, UR6, 0x500, URZ ;  /* 0x0000050006067890 */ /* 0x000fcc000fffe03f */
[----:B------:R-:W-:Y:S01]  /*9a00*/  MUFU.EX2 R206, R206 ;  /* 0x000000ce00ce7308 */ /* 0x000fe20000000800 */
[----:B------:R-:W-:Y:S02]  /*9a10*/  WARPGROUP.DEPBAR.LE gsb0, 0x0 ;  /* 0x00008000000079c5 */ /* 0x000fe40000010000 */
[----:B------:R-:W-:Y:S01]  /*9a20*/  WARPGROUP.ARRIVE ;  /* 0x00000000000079c5 */ /* 0x000fe20000000000 */
[-CC-:B------:R-:W-:Y:S01]  /*9a30*/  FFMA.FTZ R208, R104, R5.reuse, -R220.reuse ;  /* 0x0000000568d07223 */ /* 0x180fe200000108dc */
[-C--:B------:R-:W-:Y:S01]  /*9a40*/  FMUL.FTZ R104, R10, R5.reuse ;  /* 0x000000050a687220 */ /* 0x080fe20000410000 */
[-CC-:B------:R-:W-:Y:S01]  /*9a50*/  FFMA.FTZ R210, R108, R5.reuse, -R220.reuse ;  /* 0x000000056cd27223 */ /* 0x180fe200000108dc */
[-C--:B------:R-:W-:Y:S01]  /*9a60*/  FFMA.FTZ R220, R93, R5.reuse, -R220 ;  /* 0x000000055ddc7223 */ /* 0x080fe200000108dc */
[-C--:B------:R-:W-:Y:S01]  /*9a70*/  FMUL.FTZ R93, R100, R5.reuse ;  /* 0x00000005645d7220 */ /* 0x080fe20000410000 */
[----:B------:R-:W-:Y:S01]  /*9a80*/  HGMMA.64x128x16.F32 R24, R212, gdesc[UR8].tnspB, R24, gsb0 ;  /* 0x41e00008d4187df0 */ /* 0x000fe20008000818 */
[-CC-:B------:R-:W-:Y:S01]  /*9a90*/  FFMA.FTZ R100, R170, R5.reuse, -R104.reuse ;  /* 0x00000005aa647223 */ /* 0x180fe20000010868 */
[-CC-:B------:R-:W-:Y:S01]  /*9aa0*/  FFMA.FTZ R177, R171, R5.reuse, -R104.reuse ;  /* 0x00000005abb17223 */ /* 0x180fe20000010868 */
[-CC-:B------:R-:W-:Y:S01]  /*9ab0*/  FFMA.FTZ R179, R174, R5.reuse, -R104.reuse ;  /* 0x00000005aeb37223 */ /* 0x180fe20000010868 */
[-CC-:B------:R-:W-:Y:S01]  /*9ac0*/  FFMA.FTZ R197, R130, R5.reuse, -R104.reuse ;  /* 0x0000000582c57223 */ /* 0x180fe20000010868 */
[----:B------:R-:W-:Y:S01]  /*9ad0*/  MUFU.EX2 R93, R93 ;  /* 0x0000005d005d7308 */ /* 0x000fe20000000800 */
[-CC-:B------:R-:W-:Y:S01]  /*9ae0*/  FFMA.FTZ R130, R131, R5.reuse, -R104.reuse ;  /* 0x0000000583827223 */ /* 0x180fe20000010868 */
[-CC-:B------:R-:W-:Y:S01]  /*9af0*/  FFMA.FTZ R108, R175, R5.reuse, -R104.reuse ;  /* 0x00000005af6c7223 */ /* 0x180fe20000010868 */
[----:B------:R-:W-:Y:S01]  /*9b00*/  IADD3 R131, -R22, 0xb, RZ ;  /* 0x0000000b16837810 */ /* 0x000fe20007ffe1ff */
        /* <DEDUP_REMOVED lines=21> */
[----:B0-----:R-:W-:Y:S01]  /*9c60*/  FFMA.FTZ R8, R93, R8, R100 ;  /* 0x000000085d087223 */ /* 0x001fe20000010064 */
        /* <DEDUP_REMOVED lines=32> */
[----:B------:R-:W-:Y:S02]  /*9e70*/  F2FP.F16.F32.PACK_AB R212, R97, R20 ;  /* 0x0000001461d4723e */ /* 0x000fe400000000ff */
[----:B------:R-:W-:Y:S02]  /*9e80*/  F2FP.F16.F32.PACK_AB R214, R101, R96 ;  /* 0x0000006065d6723e */ /* 0x000fe400000000ff */
[----:B------:R-:W-:Y:S01]  /*9e90*/  MUFU.EX2 R136, R136 ;  /* 0x0000008800887308 */ /* 0x000fe20000000800 */
[----:B------:R-:W-:Y:S01]  /*9ea0*/  HGMMA.64x128x16.F32 R24, R216, gdesc[UR4].tnspB, R24, gsb0 ;  /* 0x41e00004d8187df0 */ /* 0x000fe20008000818 */
[----:B------:R-:W-:Y:S01]  /*9eb0*/  R2UR UR6, R14 ;  /* 0x000000000e0672ca */ /* 0x000fe200000e0000 */
[----:B-1----:R-:W-:Y:S01]  /*9ec0*/  FADD.FTZ R14, R177, R8 ;  /* 0x00000008b10e7221 */ /* 0x002fe20000010000 */
[----:B------:R-:W-:Y:S01]  /*9ed0*/  FFMA.FTZ R8, R123, R5, -R104 ;  /* 0x000000057b087223 */ /* 0x000fe20000010868 */
[----:B------:R-:W-:-:S02]  /*9ee0*/  F2FP.F16.F32.PACK_AB R177, R177, R100 ;  /* 0x00000064b1b1723e */ /* 0x000fc400000000ff */
[----:B------:R-:W-:Y:S01]  /*9ef0*/  R2UR UR7, R17 ;  /* 0x00000000110772ca */ /* 0x000fe200000e0000 */
[----:B------:R-:W-:Y:S08]  /*9f00*/  MUFU.EX2 R195, R195 ;  /* 0x000000c300c37308 */ /* 0x000ff00000000800 */
[----:B------:R-:W-:Y:S04]  /*9f10*/  MUFU.EX2 R138, R138 ;  /* 0x0000008a008a7308 */ /* 0x000fe80000000800 */
[----:B------:R-:W-:Y:S01]  /*9f20*/  UISETP.GT.AND UP0, UPT, UR6, UR7, UPT ;  /* 0x000000070600728c */ /* 0x000fe2000bf04270 */
[----:B------:R-:W-:Y:S01]  /*9f30*/  R2UR UR7, R12 ;  /* 0x000000000c0772ca */ /* 0x000fe200000e0000 */
[----:B------:R-:W-:-:S02]  /*9f40*/  UIADD3 UR6, UR6, -0x1, URZ ;  /* 0xffffffff06067890 */ /* 0x000fc4000fffe03f */
[----:B------:R-:W-:Y:S02]  /*9f50*/  MUFU.EX2 R197, R197 ;  /* 0x000000c500c57308 */ /* 0x000fe40000000800 */
[----:B------:R-:W-:-:S06]  /*9f60*/  PLOP3.LUT P2, PT, PT, PT, UP0, 0x80, 0x0 ;  /* 0x000000000000781c */ /* 0x000fcc0003f4f008 */
        /* <DEDUP_REMOVED lines=13> */
[----:B------:R-:W0:Y:S01]  /*a040*/  MUFU.EX2 R111, R111 ;  /* 0x0000006f006f7308 */ /* 0x000e220000000800 */
[----:B------:R-:W-:-:S02]  /*a050*/  WARPGROUP.DEPBAR.LE gsb0, 0x0 ;  /* 0x00008000000079c5 */ /* 0x000fc40000010000 */
[----:B------:R1:W-:Y:S06]  /*a060*/  BAR.ARV R131, 0x100 ;  /* 0x000400830000751d */ /* 0x0003ec0000002000 */
[----:B------:R2:W-:Y:S01]  /*a070*/  @!P1 SYNCS.ARRIVE.TRANS64.RED.A1T0 RZ, [R133+URZ], RZ ;  /* 0x000000ff85ff99a7 */ /* 0x0005e2000810043f */
[----:B------:R-:W-:Y:S01]  /*a080*/  MUFU.EX2 R99, R99 ;  /* 0x0000006300637308 */ /* 0x000fe20000000800 */
[----:B0-----:R-:W-:Y:S01]  /*a090*/  F2FP.F16.F32.PACK_AB R211, R111, R110 ;  /* 0x0000006e6fd3723e */ /* 0x001fe200000000ff */
[----:B------:R-:W-:Y:S01]  /*a0a0*/  FMUL.FTZ R24, R24, R6 ;  /* 0x0000000618187220 */ /* 0x000fe20000410000 */
[----:B------:R-:W-:Y:S01]  /*a0b0*/  F2FP.F16.F32.PACK_AB R216, R89, R88 ;  /* 0x0000005859d8723e */ /* 0x000fe200000000ff */
[-C--:B------:R-:W-:Y:S01]  /*a0c0*/  FMUL.FTZ R25, R25, R6.reuse ;  /* 0x0000000619197220 */ /* 0x080fe20000410000 */
[-C--:B------:R-:W-:Y:S01]  /*a0d0*/  FMUL.FTZ R28, R28, R6.reuse ;  /* 0x000000061c1c7220 */ /* 0x080fe20000410000 */
[-C--:B------:R-:W-:Y:S01]  /*a0e0*/  FMUL.FTZ R29, R29, R6.reuse ;  /* 0x000000061d1d7220 */ /* 0x080fe20000410000 */
[----:B--2---:R-:W-:Y:S01]  /*a0f0*/  IMAD.U32 R133, RZ, RZ, UR61 ;  /* 0x0000003dff857e24 */ /* 0x004fe2000f8e00ff */
[----:B------:R-:W-:Y:S01]  /*a100*/  MUFU.EX2 R103, R103 ;  /* 0x0000006700677308 */ /* 0x000fe20000000800 */
[----:B------:R-:W-:Y:S01]  /*a110*/  R2UR UR61, R0 ;  /* 0x00000000003d72ca */ /* 0x000fe200000e0000 */
[-C--:B------:R-:W-:Y:S01]  /*a120*/  FMUL.FTZ R32, R32, R6.reuse ;  /* 0x0000000620207220 */ /* 0x080fe20000410000 */
[-C--:B------:R-:W-:Y:S01]  /*a130*/  FMUL.FTZ R33, R33, R6.reuse ;  /* 0x0000000621217220 */ /* 0x080fe20000410000 */
[----:B------:R-:W-:Y:S01]  /*a140*/  @!P1 LEA R122, R133, UR14, 0x3 ;  /* 0x0000000e857a9c11 */ /* 0x000fe2000f8e18ff */
[-C--:B------:R-:W-:Y:S01]  /*a150*/  FMUL.FTZ R36, R36, R6.reuse ;  /* 0x0000000624247220 */ /* 0x080fe20000410000 */
[-C--:B------:R-:W-:Y:S01]  /*a160*/  FMUL.FTZ R37, R37, R6.reuse ;  /* 0x0000000625257220 */ /* 0x080fe20000410000 */
[----:B------:R-:W-:Y:S01]  /*a170*/  FMUL.FTZ R40, R40, R6 ;  /* 0x0000000628287220 */ /* 0x000fe20000410000 */
[----:B------:R-:W-:Y:S01]  /*a180*/  MUFU.EX2 R90, R90 ;  /* 0x0000005a005a7308 */ /* 0x000fe20000000800 */
[----:B-1----:R-:W-:-:S02]  /*a190*/  @!P1 VIADD R131, R122, 0x34860 ;  /* 0x000348607a839836 */ /* 0x002fc40000000000 */
[----:B------:R-:W-:Y:S01]  /*a1a0*/  FADD.FTZ R122, R178, R9 ;  /* 0x00000009b27a7221 */ /* 0x000fe20000010000 */
[----:B------:R-:W-:Y:S01]  /*a1b0*/  FADD.FTZ R9, R179, R14 ;  /* 0x0000000eb3097221 */ /* 0x000fe20000010000 */
[C---:B------:R-:W-:Y:S01]  /*a1c0*/  F2FP.F16.F32.PACK_AB R179, R108.reuse, R179 ;  /* 0x000000b36cb3723e */ /* 0x040fe200000000ff */
[----:B------:R-:W-:Y:S01]  /*a1d0*/  FMUL.FTZ R41, R41, R6 ;  /* 0x0000000629297220 */ /* 0x000fe20000410000 */
[----:B------:R-:W-:Y:S01]  /*a1e0*/  FADD.FTZ R123, R169, R122 ;  /* 0x0000007aa97b7221 */ /* 0x000fe20000010000 */
[----:B------:R-:W-:Y:S01]  /*a1f0*/  FADD.FTZ R14, R108, R9 ;  /* 0x000000096c0e7221 */ /* 0x000fe20000010000 */
[----:B------:R-:W-:Y:S01]  /*a200*/  MUFU.EX2 R91, R91 ;  /* 0x0000005b005b7308 */ /* 0x000fe20000000800 */
[----:B------:R-:W-:Y:S01]  /*a210*/  @!P1 PRMT R131, RZ, 0x654, R131 ;  /* 0x00000654ff839816 */ /* 0x000fe20000000083 */
[----:B------:R-:W-:Y:S01]  /*a220*/  FADD.FTZ R122, R180, R123 ;  /* 0x0000007bb47a7221 */ /* 0x000fe20000010000 */
[----:B------:R-:W-:Y:S01]  /*a230*/  FADD.FTZ R9, R181, R14 ;  /* 0x0000000eb5097221 */ /* 0x000fe20000010000 */
[----:B------:R-:W-:Y:S01]  /*a240*/  FFMA.FTZ R14, R127, R5, -R104 ;  /* 0x000000057f0e7223 */ /* 0x000fe20000010868 */
[C---:B------:R-:W-:Y:S01]  /*a250*/  F2FP.F16.F32.PACK_AB R181, R112.reuse, R181 ;  /* 0x000000b570b5723e */ /* 0x040fe200000000ff */
[----:B------:R-:W-:Y:S01]  /*a260*/  FADD.FTZ R123, R161, R122 ;  /* 0x0000007aa17b7221 */ /* 0x000fe20000010000 */
[----:B------:R-:W-:Y:S01]  /*a270*/  FADD.FTZ R122, R112, R9 ;  /* 0x00000009707a7221 */ /* 0x000fe20000010000 */
[----:B------:R-:W-:Y:S01]  /*a280*/  MUFU.EX2 R94, R94 ;  /* 0x0000005e005e7308 */ /* 0x000fe20000000800 */
[----:B------:R0:W-:Y:S01]  /*a290*/  @!P1 SYNCS.ARRIVE.TRANS64.RED.A1T0 RZ, [R131+URZ], RZ ;  /* 0x000000ff83ff99a7 */ /* 0x0001e2000810043f */
[----:B------:R-:W-:Y:S01]  /*a2a0*/  FADD.FTZ R114, R182, R123 ;  /* 0x0000007bb6727221 */ /* 0x000fe20000010000 */
[----:B------:R-:W-:Y:S01]  /*a2b0*/  FADD.FTZ R9, R183, R122 ;  /* 0x0000007ab7097221 */ /* 0x000fe20000010000 */
[C---:B------:R-:W-:Y:S01]  /*a2c0*/  F2FP.F16.F32.PACK_AB R182, R15.reuse, R182 ;  /* 0x000000b60fb6723e */ /* 0x040fe200000000ff */
[----:B------:R-:W-:Y:S01]  /*a2d0*/  FMUL.FTZ R44, R44, R6 ;  /* 0x000000062c2c7220 */ /* 0x000fe20000410000 */
[----:B------:R-:W-:Y:S01]  /*a2e0*/  FADD.FTZ R123, R15, R114 ;  /* 0x000000720f7b7221 */ /* 0x000fe20000010000 */
[----:B------:R-:W-:Y:S01]  /*a2f0*/  FADD.FTZ R114, R116, R9 ;  /* 0x0000000974727221 */ /* 0x000fe20000010000 */
[----:B------:R-:W-:Y:S01]  /*a300*/  MUFU.EX2 R14, R14 ;  /* 0x0000000e000e7308 */ /* 0x000fe20000000800 */
[----:B------:R-:W-:Y:S01]  /*a310*/  F2FP.F16.F32.PACK_AB R178, R169, R178 ;  /* 0x000000b2a9b2723e */ /* 0x000fe200000000ff */
[----:B------:R-:W-:Y:S01]  /*a320*/  FADD.FTZ R118, R184, R123 ;  /* 0x0000007bb8767221 */ /* 0x000fe20000010000 */
[----:B------:R-:W-:Y:S01]  /*a330*/  FADD.FTZ R9, R185, R114 ;  /* 0x00000072b9097221 */ /* 0x000fe20000010000 */
[----:B------:R-:W-:Y:S01]  /*a340*/  F2FP.F16.F32.PACK_AB R180, R161, R180 ;  /* 0x000000b4a1b4723e */ /* 0x000fe200000000ff */
[----:B------:R-:W-:Y:S01]  /*a350*/  FMUL.FTZ R45, R45, R6 ;  /* 0x000000062d2d7220 */ /* 0x000fe20000410000 */
[----:B------:R-:W-:Y:S01]  /*a360*/  FADD.FTZ R123, R21, R118 ;  /* 0x00000076157b7221 */ /* 0x000fe20000010000 */
[----:B------:R-:W-:Y:S01]  /*a370*/  FADD.FTZ R106, R120, R9 ;  /* 0x00000009786a7221 */ /* 0x000fe20000010000 */
[-C--:B------:R-:W-:Y:S01]  /*a380*/  FFMA.FTZ R9, R98, R5.reuse, -R104 ;  /* 0x0000000562097223 */ /* 0x080fe20000010868 */
[----:B------:R-:W1:Y:S01]  /*a390*/  MUFU.EX2 R7, R220 ;  /* 0x000000dc00077308 */ /* 0x000e620000000800 */
[----:B------:R-:W-:Y:S01]  /*a3a0*/  FADD.FTZ R114, R186, R123 ;  /* 0x0000007bba727221 */ /* 0x000fe20000010000 */
[----:B------:R-:W-:Y:S01]  /*a3b0*/  FADD.FTZ R123, R187, R106 ;  /* 0x0000006abb7b7221 */ /* 0x000fe20000010000 */
[----:B------:R-:W-:Y:S01]  /*a3c0*/  FFMA.FTZ R106, R102, R5, -R104 ;  /* 0x00000005666a7223 */ /* 0x000fe20000010868 */
[C---:B------:R-:W-:Y:S01]  /*a3d0*/  F2FP.F16.F32.PACK_AB R186, R13.reuse, R186 ;  /* 0x000000ba0dba723e */ /* 0x040fe200000000ff */
[----:B------:R-:W-:Y:S01]  /*a3e0*/  FADD.FTZ R127, R13, R114 ;  /* 0x000000720d7f7221 */ /* 0x000fe20000010000 */
[----:B------:R-:W-:Y:S01]  /*a3f0*/  FADD.FTZ R114, R124, R123 ;  /* 0x0000007b7c727221 */ /* 0x000fe20000010000 */
[----:B------:R-:W-:Y:S01]  /*a400*/  F2FP.F16.F32.PACK_AB R183, R116, R183 ;  /* 0x000000b774b7723e */ /* 0x000fe200000000ff */
[----:B------:R2:W3:Y:S01]  /*a410*/  MUFU.EX2 R98, R115 ;  /* 0x0000007300627308 */ /* 0x0004e20000000800 */
[----:B------:R-:W-:Y:S01]  /*a420*/  FADD.FTZ R118, R188, R127 ;  /* 0x0000007fbc767221 */ /* 0x000fe20000010000 */
[----:B------:R-:W-:Y:S01]  /*a430*/  FADD.FTZ R123, R189, R114 ;  /* 0x00000072bd7b7221 */ /* 0x000fe20000010000 */
[----:B------:R-:W-:Y:S01]  /*a440*/  F2FP.F16.F32.PACK_AB R184, R21, R184 ;  /* 0x000000b815b8723e */ /* 0x000fe200000000ff */
[----:B------:R-:W-:Y:S01]  /*a450*/  FMUL.FTZ R48, R48, R6 ;  /* 0x0000000630307220 */ /* 0x000fe20000410000 */
[----:B------:R-:W-:Y:S01]  /*a460*/  FADD.FTZ R127, R23, R118 ;  /* 0x00000076177f7221 */ /* 0x000fe20000010000 */
[----:B------:R-:W-:Y:S01]  /*a470*/  FADD.FTZ R102, R128, R123 ;  /* 0x0000007b80667221 */ /* 0x000fe20000010000 */
[----:B------:R-:W-:Y:S01]  /*a480*/  F2FP.F16.F32.PACK_AB R185, R120, R185 ;  /* 0x000000b978b9723e */ /* 0x000fe200000000ff */
[----:B------:R4:W-:Y:S01]  /*a490*/  MUFU.EX2 R112, R9 ;  /* 0x0000000900707308 */ /* 0x0009e20000000800 */
[----:B------:R-:W-:Y:S01]  /*a4a0*/  FADD.FTZ R114, R190, R127 ;  /* 0x0000007fbe727221 */ /* 0x000fe20000010000 */
[----:B--2---:R-:W-:Y:S01]  /*a4b0*/  FADD.FTZ R115, R191, R102 ;  /* 0x00000066bf737221 */ /* 0x004fe20000010000 */
[----:B-1----:R-:W-:Y:S01]  /*a4c0*/  F2FP.F16.F32.PACK_AB R218, R7, R92 ;  /* 0x0000005c07da723e */ /* 0x002fe200000000ff */
[----:B------:R-:W-:Y:S01]  /*a4d0*/  FMUL.FTZ R49, R49, R6 ;  /* 0x0000000631317220 */ /* 0x000fe20000410000 */
[----:B------:R-:W-:Y:S01]  /*a4e0*/  FADD.FTZ R123, R145, R114 ;  /* 0x00000072917b7221 */ /* 0x000fe20000010000 */
[----:B------:R-:W-:Y:S01]  /*a4f0*/  FADD.FTZ R114, R132, R115 ;  /* 0x0000007384727221 */ /* 0x000fe20000010000 */
[----:B------:R-:W-:Y:S01]  /*a500*/  F2FP.F16.F32.PACK_AB R187, R124, R187 ;  /* 0x000000bb7cbb723e */ /* 0x000fe200000000ff */
[----:B------:R-:W1:Y:S01]  /*a510*/  MUFU.EX2 R102, R119 ;  /* 0x0000007700667308 */ /* 0x000e620000000800 */
[----:B------:R-:W-:Y:S01]  /*a520*/  FADD.FTZ R104, R192, R123 ;  /* 0x0000007bc0687221 */ /* 0x000fe20000010000 */
[----:B------:R-:W-:Y:S01]  /*a530*/  FADD.FTZ R11, R193, R114 ;  /* 0x00000072c10b7221 */ /* 0x000fe20000010000 */
[----:B------:R-:W-:Y:S01]  /*a540*/  F2FP.F16.F32.PACK_AB R188, R23, R188 ;  /* 0x000000bc17bc723e */ /* 0x000fe200000000ff */
[----:B------:R-:W-:Y:S01]  /*a550*/  FMUL.FTZ R52, R52, R6 ;  /* 0x0000000634347220 */ /* 0x000fe20000410000 */
[----:B------:R-:W-:Y:S01]  /*a560*/  FADD.FTZ R115, R137, R104 ;  /* 0x0000006889737221 */ /* 0x000fe20000010000 */
[----:B------:R-:W-:Y:S01]  /*a570*/  FADD.FTZ R104, R136, R11 ;  /* 0x0000000b88687221 */ /* 0x000fe20000010000 */
[----:B------:R-:W-:Y:S01]  /*a580*/  F2FP.F16.F32.PACK_AB R189, R128, R189 ;  /* 0x000000bd80bd723e */ /* 0x000fe200000000ff */
[----:B------:R-:W-:Y:S01]  /*a590*/  MUFU.EX2 R95, R95 ;  /* 0x0000005f005f7308 */ /* 0x000fe20000000800 */
[----:B------:R-:W-:Y:S01]  /*a5a0*/  FADD.FTZ R114, R194, R115 ;  /* 0x00000073c2727221 */ /* 0x000fe20000010000 */
[----:B------:R-:W-:Y:S01]  /*a5b0*/  FADD.FTZ R11, R195, R104 ;  /* 0x00000068c30b7221 */ /* 0x000fe20000010000 */
[----:B------:R-:W-:Y:S01]  /*a5c0*/  F2FP.F16.F32.PACK_AB R190, R145, R190 ;  /* 0x000000be91be723e */ /* 0x000fe200000000ff */
[----:B------:R-:W-:Y:S01]  /*a5d0*/  FMUL.FTZ R53, R53, R6 ;  /* 0x0000000635357220 */ /* 0x000fe20000410000 */
[----:B------:R-:W-:Y:S01]  /*a5e0*/  FADD.FTZ R115, R141, R114 ;  /* 0x000000728d737221 */ /* 0x000fe20000010000 */
[----:B------:R-:W-:Y:S01]  /*a5f0*/  FADD.FTZ R104, R138, R11 ;  /* 0x0000000b8a687221 */ /* 0x000fe20000010000 */
[----:B------:R-:W-:Y:S01]  /*a600*/  F2FP.F16.F32.PACK_AB R191, R132, R191 ;  /* 0x000000bf84bf723e */ /* 0x000fe200000000ff */
[----:B------:R2:W5:Y:S01]  /*a610*/  MUFU.EX2 R114, R106 ;  /* 0x0000006a00727308 */ /* 0x0005620000000800 */
[----:B------:R-:W-:Y:S01]  /*a620*/  FADD.FTZ R108, R196, R115 ;  /* 0x00000073c46c7221 */ /* 0x000fe20000010000 */
[----:B------:R-:W-:Y:S01]  /*a630*/  FADD.FTZ R11, R197, R104 ;  /* 0x00000068c50b7221 */ /* 0x000fe20000010000 */
[----:B------:R-:W-:Y:S01]  /*a640*/  F2FP.F16.F32.PACK_AB R192, R137, R192 ;  /* 0x000000c089c0723e */ /* 0x000fe200000000ff */
[-C--:B------:R-:W-:Y:S01]  /*a650*/  FMUL.FTZ R56, R56, R6.reuse ;  /* 0x0000000638387220 */ /* 0x080fe20000410000 */
[----:B------:R-:W-:Y:S01]  /*a660*/  FADD.FTZ R15, R149, R108 ;  /* 0x0000006c950f7221 */ /* 0x000fe20000010000 */
[----:B------:R-:W-:Y:S01]  /*a670*/  FADD.FTZ R104, R130, R11 ;  /* 0x0000000b82687221 */ /* 0x000fe20000010000 */
[----:B------:R-:W-:Y:S01]  /*a680*/  F2FP.F16.F32.PACK_AB R193, R136, R193 ;  /* 0x000000c188c1723e */ /* 0x000fe200000000ff */
[----:B------:R-:W-:Y:S01]  /*a690*/  FMUL.FTZ R57, R57, R6 ;  /* 0x0000000639397220 */ /* 0x000fe20000410000 */
[----:B------:R-:W-:Y:S01]  /*a6a0*/  FADD.FTZ R108, R198, R15 ;  /* 0x0000000fc66c7221 */ /* 0x000fe20000010000 */
[----:B------:R-:W-:Y:S01]  /*a6b0*/  FADD.FTZ R11, R199, R104 ;  /* 0x00000068c70b7221 */ /* 0x000fe20000010000 */
[----:B------:R-:W-:Y:S01]  /*a6c0*/  F2FP.F16.F32.PACK_AB R194, R141, R194 ;  /* 0x000000c28dc2723e */ /* 0x000fe200000000ff */
[-C--:B------:R-:W-:Y:S01]  /*a6d0*/  FMUL.FTZ R60, R60, R6.reuse ;  /* 0x000000063c3c7220 */ /* 0x080fe20000410000 */
        /* <DEDUP_REMOVED lines=18> */
[----:B------:R-:W-:Y:S01]  /*a800*/  IMAD.U32 R14, RZ, RZ, UR6 ;  /* 0x00000006ff0e7e24 */ /* 0x000fe2000f8e00ff */
[----:B------:R-:W-:Y:S01]  /*a810*/  F2FP.F16.F32.PACK_AB R197, R130, R197 ;  /* 0x000000c582c5723e */ /* 0x000fe200000000ff */
[----:B------:R-:W-:Y:S01]  /*a820*/  FADD.FTZ R108, R204, R13 ;  /* 0x0000000dcc6c7221 */ /* 0x000fe20000010000 */
[----:B----4-:R-:W-:Y:S01]  /*a830*/  FADD.FTZ R9, R205, R104 ;  /* 0x00000068cd097221 */ /* 0x010fe20000010000 */
[----:B------:R-:W-:Y:S01]  /*a840*/  IMAD.U32 R13, RZ, RZ, UR7 ;  /* 0x00000007ff0d7e24 */ /* 0x000fe2000f8e00ff */
[----:B------:R-:W-:Y:S01]  /*a850*/  F2FP.F16.F32.PACK_AB R198, R129, R198 ;  /* 0x000000c681c6723e */ /* 0x000fe200000000ff */
[----:B------:R-:W-:Y:S01]  /*a860*/  FADD.FTZ R11, R113, R108 ;  /* 0x0000006c710b7221 */ /* 0x000fe20000010000 */
[----:B---3--:R-:W-:Y:S01]  /*a870*/  FADD.FTZ R104, R98, R9 ;  /* 0x0000000962687221 */ /* 0x008fe20000010000 */
[----:B------:R-:W-:Y:S01]  /*a880*/  F2FP.F16.F32.PACK_AB R199, R134, R199 ;  /* 0x000000c786c7723e */ /* 0x000fe200000000ff */
[----:B------:R-:W-:Y:S01]  /*a890*/  FMUL.FTZ R69, R69, R6 ;  /* 0x0000000645457220 */ /* 0x000fe20000410000 */
[----:B------:R-:W-:Y:S01]  /*a8a0*/  FADD.FTZ R108, R206, R11 ;  /* 0x0000000bce6c7221 */ /* 0x000fe20000010000 */
[----:B------:R-:W-:Y:S01]  /*a8b0*/  FADD.FTZ R9, R207, R104 ;  /* 0x00000068cf097221 */ /* 0x000fe20000010000 */
[----:B------:R-:W-:Y:S01]  /*a8c0*/  F2FP.F16.F32.PACK_AB R200, R121, R200 ;  /* 0x000000c879c8723e */ /* 0x000fe200000000ff */
[----:B------:R-:W-:Y:S01]  /*a8d0*/  FMUL.FTZ R72, R72, R6 ;  /* 0x0000000648487220 */ /* 0x000fe20000410000 */
[----:B------:R-:W-:Y:S01]  /*a8e0*/  FADD.FTZ R11, R117, R108 ;  /* 0x0000006c750b7221 */ /* 0x000fe20000010000 */
[----:B-1----:R-:W-:Y:S01]  /*a8f0*/  FADD.FTZ R104, R102, R9 ;  /* 0x0000000966687221 */ /* 0x002fe20000010000 */
[----:B------:R-:W-:Y:S01]  /*a900*/  F2FP.F16.F32.PACK_AB R202, R125, R202 ;  /* 0x000000ca7dca723e */ /* 0x000fe200000000ff */
[----:B------:R-:W-:Y:S01]  /*a910*/  FMUL.FTZ R73, R73, R6 ;  /* 0x0000000649497220 */ /* 0x000fe20000410000 */
[----:B--2---:R-:W-:Y:S01]  /*a920*/  FADD.FTZ R106, R208, R11 ;  /* 0x0000000bd06a7221 */ /* 0x004fe20000010000 */
        /* <DEDUP_REMOVED lines=24> */
[----:B-----5:R-:W-:Y:S01]  /*aab0*/  FADD.FTZ R9, R114, R9 ;  /* 0x0000000972097221 */ /* 0x020fe20000010000 */
        /* <DEDUP_REMOVED lines=11> */
[C---:B------:R-:W-:Y:S01]  /*ab70*/  FADD.FTZ R9, R91.reuse, R9 ;  /* 0x000000095b097221 */ /* 0x040fe20000010000 */
        /* <DEDUP_REMOVED lines=35> */
[----:B------:R-:W-:-:S02]  /*adb0*/  IMAD.MOV.U32 R7, RZ, RZ, R10 ;  /* 0x000000ffff077224 */ /* 0x000fc400078e000a */
[----:B------:R-:W-:Y:S01]  /*adc0*/  IMAD.MOV.U32 R11, RZ, RZ, R4 ;  /* 0x000000ffff0b7224 */ /* 0x000fe200078e0004 */
[----:B0-----:R-:W-:Y:S06]  /*add0*/  @P2 BRA `(.L_x_6274) ;  /* 0xffffffb400642947 */ /* 0x001fec000383ffff */
.L_x_6265:
[----:B------:R-:W-:Y:S06]  /*ade0*/  BAR.ARV 0x8, 0x180 ;  /* 0x0206000000007b1d */ /* 0x000fec0000002000 */
[----:B------:R-:W-:Y:S05]  /*adf0*/  @!P0 BRA `(.L_x_6275) ;  /* 0x0000000000048947 */ /* 0x000fea0003800000 */
[----:B------:R-:W-:Y:S01]  /*ae00*/  BPT.TRAP 0x1 ;  /* 0x000000040000795c */ /* 0x000fe20000300000 */
.L_x_6275:
        /* <DEDUP_REMOVED lines=8> */
.L_x_6276:
[----:B-1----:R-:W-:Y:S05]  /*ae90*/  @P2 BRA `(.L_x_6277) ;  /* 0x0000000000082947 */ /* 0x002fea0003800000 */
[----:B------:R-:W1:Y:S02]  /*aea0*/  SYNCS.PHASECHK.TRANS64.TRYWAIT P0, [R11+URZ+0x34850], R2 ;  /* 0x034850020b0075a7 */ /* 0x000e64000800017f */
[----:B-1----:R-:W-:Y:S05]  /*aeb0*/  @!P0 BRA `(.L_x_6278) ;  /* 0x0000005c00f08947 */ /* 0x002fea0003800000 */
.L_x_6277:
[----:B------:R-:W-:Y:S01]  /*aec0*/  R2UR UR4, R16 ;  /* 0x00000000100472ca */ /* 0x000fe200000e0000 */
[----:B------:R-:W-:Y:S01]  /*aed0*/  WARPGROUP.ARRIVE ;  /* 0x00000000000079c5 */ /* 0x000fe20000000000 */
[----:B------:R-:W-:Y:S01]  /*aee0*/  R2UR UR5, R0 ;  /* 0x00000000000572ca */ /* 0x000fe200000e0000 */
[----:B------:R-:W-:Y:S01]  /*aef0*/  UMOV UR7, 0x40000040 ;  /* 0x4000004000077882 */ /* 0x000fe20000000000 */
[----:B------:R-:W2:Y:S01]  /*af00*/  SHFL.BFLY PT, R0, R9, 0x2, 0x1f ;  /* 0x0c401f0009007f89 */ /* 0x000ea200000e0000 */
[----:B------:R-:W-:Y:S02]  /*af10*/  IMAD.MOV.U32 R17, RZ, RZ, RZ ;  /* 0x000000ffff117224 */ /* 0x000fe400078e00ff */
[----:B------:R-:W-:Y:S01]  /*af20*/  IMAD.MOV.U32 R16, RZ, RZ, -0x800000 ;  /* 0xff800000ff107424 */ /* 0x000fe200078e00ff */
[----:B------:R-:W0:Y:S05]  /*af30*/  SHFL.BFLY PT, R3, R8, 0x2, 0x1f ;  /* 0x0c401f0008037f89 */ /* 0x000e2a00000e0000 */
[----:B------:R-:W-:-:S04]  /*af40*/  UIADD3 UR4, UR4, 0x400, URZ ;  /* 0x0000040004047890 */ /* 0x000fc8000fffe03f */
[----:B------:R-:W-:-:S04]  /*af50*/  USHF.R.U32.HI UR4, URZ, 0x4, UR4 ;  /* 0x000000043f047899 */ /* 0x000fc80008011604 */
[----:B------:R-:W-:-:S04]  /*af60*/  ULOP3.LUT UR4, UR4, 0x3fff, URZ, 0xc0, !UPT ;  /* 0x00003fff04047892 */ /* 0x000fc8000f8ec03f */
[----:B------:R-:W-:Y:S01]  /*af70*/  ULOP3.LUT UR4, UR4, 0x5800000, URZ, 0xfc, !UPT ;  /* 0x0580000004047892 */ /* 0x000fe2000f8efc3f */
[----:B--2---:R-:W-:-:S03]  /*af80*/  FADD.FTZ R0, R0, R9 ;  /* 0x0000000900007221 */ /* 0x004fc60000010000 */
[----:B------:R-:W-:Y:S01]  /*af90*/  UIMAD UR4, UR5, 0xb00, UR4 ;  /* 0x00000b00050478a4 */ /* 0x000fe2000f8e0204 */
[----:B------:R-:W-:Y:S02]  /*afa0*/  @!P1 VIADD R9, R11, 0x34860 ;  /* 0x000348600b099836 */ /* 0x000fe40000000000 */
[----:B01----:R-:W-:Y:S01]  /*afb0*/  FADD.FTZ R2, R3, R8 ;  /* 0x0000000803027221 */ /* 0x003fe20000010000 */
[----:B------:R-:W-:Y:S01]  /*afc0*/  IMAD.MOV.U32 R8, RZ, RZ, RZ ;  /* 0x000000ffff087224 */ /* 0x000fe200078e00ff */
[----:B------:R-:W0:Y:S01]  /*afd0*/  SHFL.BFLY PT, R3, R0, 0x1, 0x1f ;  /* 0x0c201f0000037f89 */ /* 0x000e2200000e0000 */
[----:B------:R-:W-:Y:S01]  /*afe0*/  @!P1 PRMT R9, RZ, 0x654, R9 ;  /* 0x00000654ff099816 */ /* 0x000fe20000000009 */
[----:B------:R-:W-:Y:S02]  /*aff0*/  UMOV UR6, UR4 ;  /* 0x0000000400067c82 */ /* 0x000fe40008000000 */
[----:B------:R-:W-:Y:S01]  /*b000*/  HGMMA.64x128x16.F32 R24, R176, gdesc[UR4].tnspB, R24, gsb0 ;  /* 0x41e00004b0187df0 */ /* 0x000fe20008000818 */
[----:B------:R-:W-:Y:S01]  /*b010*/  UIADD3 UR6, UR4, 0x80, URZ ;  /* 0x0000008004067890 */ /* 0x000fe2000fffe03f */
[----:B------:R-:W1:Y:S01]  /*b020*/  SHFL.BFLY PT, R7, R2, 0x1, 0x1f ;  /* 0x0c201f0002077f89 */ /* 0x000e6200000e0000 */
[----:B------:R-:W-:Y:S01]  /*b030*/  UMOV UR7, 0x40000040 ;  /* 0x4000004000077882 */ /* 0x000fe20000000000 */
[----:B0-----:R-:W-:Y:S01]  /*b040*/  FADD.FTZ R12, R0, R3 ;  /* 0x00000003000c7221 */ /* 0x001fe20000010000 */
[----:B------:R-:W-:-:S04]  /*b050*/  IMAD.MOV.U32 R0, RZ, RZ, -0x800000 ;  /* 0xff800000ff007424 */ /* 0x000fc800078e00ff */
[----:B------:R-:W-:Y:S01]  /*b060*/  FSETP.NE.FTZ.AND P0, PT, R12, RZ, PT ;  /* 0x000000ff0c00720b */ /* 0x000fe20003f15000 */
[----:B-1----:R-:W-:-:S05]  /*b070*/  FADD.FTZ R13, R2, R7 ;  /* 0x00000007020d7221 */ /* 0x002fca0000010000 */
        /* <DEDUP_REMOVED lines=14> */
[----:B------:R-:W-:Y:S01]  /*b160*/  HGMMA.64x128x16.F32 R24, R180, gdesc[UR4].tnspB, R24, gsb0 ;  /* 0x41e00004b4187df0 */ /* 0x000fe20008000818 */
[----:B------:R-:W-:Y:S01]  /*b170*/  UIADD3 UR6, UR4, 0x100, URZ ;  /* 0x0000010004067890 */ /* 0x000fe2000fffe03f */
[----:B------:R-:W-:Y:S01]  /*b180*/  UMOV UR7, 0x40000040 ;  /* 0x4000004000077882 */ /* 0x000fe20000000000 */
[----:B------:R-:W-:Y:S02]  /*b190*/  WARPGROUP.DEPBAR.LE gsb0, 0x0 ;  /* 0x00008000000079c5 */ /* 0x000fe40000010000 */
[----:B------:R-:W-:-:S07]  /*b1a0*/  WARPGROUP.ARRIVE ;  /* 0x00000000000079c5 */ /* 0x000fce0000000000 */
        /* <DEDUP_REMOVED lines=33> */
[----:B------:R-:W-:Y:S01]  /*b3c0*/  UIADD3 UR4, UR4, 0x500, URZ ;  /* 0x0000050004047890 */ /* 0x000fe2000fffe03f */
[----:B------:R-:W-:Y:S02]  /*b3d0*/  WARPGROUP.DEPBAR.LE gsb0, 0x0 ;  /* 0x00008000000079c5 */ /* 0x000fe40000010000 */
[----:B------:R-:W-:-:S06]  /*b3e0*/  WARPGROUP.ARRIVE ;  /* 0x00000000000079c5 */ /* 0x000fcc0000000000 */
[----:B------:R-:W-:Y:S01]  /*b3f0*/  HGMMA.64x128x16.F32 R24, R212, gdesc[UR4].tnspB, R24, gsb0 ;  /* 0x41e00004d4187df0 */ /* 0x000fe20008000818 */
[----:B------:R-:W-:Y:S01]  /*b400*/  UMOV UR6, UR4 ;  /* 0x0000000400067c82 */ /* 0x000fe20008000000 */
[----:B------:R-:W-:Y:S01]  /*b410*/  UMOV UR7, 0x40000040 ;  /* 0x4000004000077882 */ /* 0x000fe20000000000 */
[----:B------:R-:W-:Y:S02]  /*b420*/  WARPGROUP.DEPBAR.LE gsb0, 0x0 ;  /* 0x00008000000079c5 */ /* 0x000fe40000010000 */
[----:B------:R-:W-:-:S07]  /*b430*/  WARPGROUP.ARRIVE ;  /* 0x00000000000079c5 */ /* 0x000fce0000000000 */
[----:B------:R-:W-:Y:S03]  /*b440*/  HGMMA.64x128x16.F32 R24, R216, gdesc[UR4].tnspB, R24, gsb0 ;  /* 0x41e00004d8187df0 */ /* 0x000fe60008000818 */
[----:B------:R-:W-:Y:S02]  /*b450*/  WARPGROUP.DEPBAR.LE gsb0, 0x0 ;  /* 0x00008000000079c5 */ /* 0x000fe40000010000 */
        /* <DEDUP_REMOVED lines=65> */
.L_x_6258:
        /* <DEDUP_REMOVED lines=10> */
[----:B------:R-:W4:Y:S01]  /*b910*/  LDC.64 R68, c[0x0][0xbd8] ;  /* 0x0002f600ff447b82 */ /* 0x000f220000000a00 */
[----:B------:R-:W-:Y:S02]  /*b920*/  UIMAD.WIDE.U32 UR4, UR13, UR8, URZ ;  /* 0x000000080d0472a5 */ /* 0x000fe4000f8e003f */
[----:B------:R-:W-:-:S04]  /*b930*/  UIMAD UR6, UR7, UR8, URZ ;  /* 0x00000008070672a4 */ /* 0x000fc8000f8e023f */
[----:B------:R-:W-:Y:S01]  /*b940*/  UIMAD UR6, UR13, UR9, UR6 ;  /* 0x000000090d0672a4 */ /* 0x000fe2000f8e0206 */
[----:B-1----:R-:W-:Y:S01]  /*b950*/  ISETP.NE.AND P0, PT, R71, 0x1, PT ;  /* 0x000000014700780c */ /* 0x002fe20003f05270 */
[----:B------:R-:W1:Y:S01]  /*b960*/  S2UR UR11, SR_CTAID.Y ;  /* 0x00000000000b79c3 */ /* 0x000e620000002600 */
[----:B------:R-:W-:Y:S01]  /*b970*/  ULDC.64 UR8, c[0x0][0xb38] ;  /* 0x0002ce0000087ab9 */ /* 0x000fe20000000a00 */
[----:B------:R-:W-:Y:S02]  /*b980*/  UIADD3 UR6, UR5, UR6, URZ ;  /* 0x0000000605067290 */ /* 0x000fe4000fffe03f */
[----:B------:R-:W-:Y:S01]  /*b990*/  UIMAD UR7, UR7, UR8, URZ ;  /* 0x00000008070772a4 */ /* 0x000fe2000f8e023f */
[----:B0-----:R-:W-:Y:S01]  /*b9a0*/  VIADD R59, R17, 0xffffff80 ;  /* 0xffffff80113b7836 */ /* 0x001fe20000000000 */
[----:B---3--:R-:W-:Y:S02]  /*b9b0*/  USHF.R.S32.HI UR10, URZ, 0x1f, UR12 ;  /* 0x0000001f3f0a7899 */ /* 0x008fe4000801140c */
[----:B------:R-:W1:Y:S02]  /*b9c0*/  LDC R75, c[0x0][0xc50] ;  /* 0x00031400ff4b7b82 */ /* 0x000e640000000800 */
[----:B------:R-:W-:-:S04]  /*b9d0*/  SHF.R.S32.HI R22, RZ, 0x1f, R59 ;  /* 0x0000001fff167819 */ /* 0x000fc8000001143b */
[CC--:B------:R-:W-:Y:S02]  /*b9e0*/  LEA.HI R17, R22.reuse, R59.reuse, RZ, 0x7 ;  /* 0x0000003b16117211 */ /* 0x0c0fe400078f38ff */
[----:B------:R-:W0:Y:S01]  /*b9f0*/  LDC.64 R72, c[0x0][0xb40] ;  /* 0x0002d000ff487b82 */ /* 0x000e220000000a00 */
[----:B------:R-:W-:Y:S02]  /*ba00*/  LEA.HI R22, R22, R59, RZ, 0x2 ;  /* 0x0000003b16167211 */ /* 0x000fe400078f10ff */
[----:B------:R-:W-:Y:S02]  /*ba10*/  LOP3.LUT R18, R17, 0xffffff80, RZ, 0xc0, !PT ;  /* 0xffffff8011127812 */ /* 0x000fe400078ec0ff */
[----:B------:R-:W-:Y:S02]  /*ba20*/  SHF.R.S32.HI R58, RZ, 0x7, R17 ;  /* 0x00000007ff3a7819 */ /* 0x000fe40000011411 */
[----:B------:R-:W-:Y:S01]  /*ba30*/  LOP3.LUT R22, R22, 0xfffffffc, RZ, 0xc0, !PT ;  /* 0xfffffffc16167812 */ /* 0x000fe200078ec0ff */
[----:B------:R-:W-:Y:S01]  /*ba40*/  IMAD.IADD R70, R59, 0x1, -R18 ;  /* 0x000000013b467824 */ /* 0x000fe200078e0a12 */
[----:B------:R-:W-:Y:S01]  /*ba50*/  LEA.HI R17, R17, R58, RZ, 0x1 ;  /* 0x0000003a11117211 */ /* 0x000fe200078f08ff */
[----:B------:R-:W3:Y:S02]  /*ba60*/  @P0 LDC R67, c[0x0][0xbf0] ;  /* 0x0002fc00ff430b82 */ /* 0x000ee40000000800 */
[----:B------:R-:W-:Y:S01]  /*ba70*/  IMAD.IADD R22, R59, 0x1, -R22 ;  /* 0x000000013b167824 */ /* 0x000fe200078e0a16 */
[----:B------:R-:W-:-:S02]  /*ba80*/  SHF.R.S32.HI R63, RZ, 0x1f, R70 ;  /* 0x0000001fff3f7819 */ /* 0x000fc40000011446 */
[----:B------:R-:W-:Y:S02]  /*ba90*/  LOP3.LUT R17, R17, 0x3fffffe, RZ, 0xc0, !PT ;  /* 0x03fffffe11117812 */ /* 0x000fe400078ec0ff */
[----:B------:R-:W-:Y:S01]  /*baa0*/  LEA.HI R77, R63, R70, RZ, 0x2 ;  /* 0x000000463f4d7211 */ /* 0x000fe200078f10ff */
[----:B------:R-:W5:Y:S02]  /*bab0*/  @P0 LDC R79, c[0x0][0xbec] ;  /* 0x0002fb00ff4f0b82 */ /* 0x000f640000000800 */
[----:B------:R-:W-:Y:S01]  /*bac0*/  IMAD.IADD R17, R58, 0x1, -R17 ;  /* 0x000000013a117824 */ /* 0x000fe200078e0a11 */
[--C-:B------:R-:W-:Y:S02]  /*bad0*/  SHF.R.S32.HI R18, RZ, 0x2, R77.reuse ;  /* 0x00000002ff127819 */ /* 0x100fe4000001144d */
[----:B------:R-:W-:Y:S01]  /*bae0*/  SHF.R.S32.HI R23, RZ, 0x1f, R77 ;  /* 0x0000001fff177819 */ /* 0x000fe2000001144d */
[----:B0-----:R-:W-:Y:S01]  /*baf0*/  IMAD R66, R72, UR10, RZ ;  /* 0x0000000a48427c24 */ /* 0x001fe2000f8e02ff */
[----:B------:R-:W-:Y:S01]  /*bb00*/  LEA.HI R58, R22, R22, RZ, 0x1 ;  /* 0x00000016163a7211 */ /* 0x000fe200078f08ff */
[----:B------:R-:W0:Y:S01]  /*bb10*/  @P0 LDC R74, c[0x0][0xbf0] ;  /* 0x0002fc00ff4a0b82 */ /* 0x000e220000000800 */
[----:B------:R-:W-:-:S02]  /*bb20*/  LEA.HI R23, R23, R18, RZ, 0x3 ;  /* 0x0000001217177211 */ /* 0x000fc400078f18ff */
[----:B------:R-:W-:Y:S02]  /*bb30*/  LOP3.LUT R59, R58, 0x1ffffffe, RZ, 0xc0, !PT ;  /* 0x1ffffffe3a3b7812 */ /* 0x000fe400078ec0ff */
[----:B------:R-:W-:Y:S02]  /*bb40*/  LOP3.LUT R23, R23, 0xfffffff8, RZ, 0xc0, !PT ;  /* 0xfffffff817177812 */ /* 0x000fe400078ec0ff */
[----:B------:R-:W-:Y:S01]  /*bb50*/  LOP3.LUT R77, R77, 0x7ffffffc, RZ, 0xc0, !PT ;  /* 0x7ffffffc4d4d7812 */ /* 0x000fe200078ec0ff */
[----:B------:R-:W-:Y:S02]  /*bb60*/  IMAD.IADD R58, R22, 0x1, -R59 ;  /* 0x00000001163a7824 */ /* 0x000fe400078e0a3b */
[----:B------:R-:W-:Y:S01]  /*bb70*/  IMAD.IADD R23, R18, 0x1, -R23 ;  /* 0x0000000112177824 */ /* 0x000fe200078e0a17 */
[----:B------:R-:W-:Y:S01]  /*bb80*/  LEA.HI R18, R63, R70, RZ, 0x5 ;  /* 0x000000463f127211 */ /* 0x000fe200078f28ff */
[----:B------:R-:W-:Y:S01]  /*bb90*/  IMAD.U32 R22, RZ, RZ, UR4 ;  /* 0x00000004ff167e24 */ /* 0x000fe2000f8e00ff */
[----:B------:R-:W1:Y:S02]  /*bba0*/  @P0 LDC R63, c[0x0][0xbec] ;  /* 0x0002fb00ff3f0b82 */ /* 0x000e640000000800 */
[----:B------:R-:W-:-:S05]  /*bbb0*/  SHF.R.S32.HI R18, RZ, 0x5, R18 ;  /* 0x00000005ff127819 */ /* 0x000fca0000011412 */
[----:B------:R-:W-:Y:S02]  /*bbc0*/  IMAD R18, R18, 0x10, R23 ;  /* 0x0000001012127824 */ /* 0x000fe400078e0217 */
[----:B------:R-:W-:Y:S01]  /*bbd0*/  IMAD.U32 R23, RZ, RZ, UR5 ;  /* 0x00000005ff177e24 */ /* 0x000fe2000f8e00ff */
[----:B------:R-:W-:Y:S01]  /*bbe0*/  UIMAD.WIDE.U32 UR4, UR13, UR8, URZ ;  /* 0x000000080d0472a5 */ /* 0x000fe2000f8e003f */
[----:B------:R-:W-:Y:S02]  /*bbf0*/  IMAD R17, R17, 0x40, R18 ;  /* 0x0000004011117824 */ /* 0x000fe400078e0212 */
[----:B----4-:R-:W-:Y:S02]  /*bc00*/  IMAD R18, R68, UR10, RZ ;  /* 0x0000000a44127c24 */ /* 0x010fe4000f8e02ff */
[----:B------:R-:W-:Y:S01]  /*bc10*/  IMAD.U32 R23, RZ, RZ, UR6 ;  /* 0x00000006ff177e24 */ /* 0x000fe2000f8e00ff */
[----:B------:R-:W-:Y:S01]  /*bc20*/  UIMAD UR6, UR13, UR9, UR7 ;  /* 0x000000090d0672a4 */ /* 0x000fe2000f8e0207 */
[----:B------:R-:W-:-:S02]  /*bc30*/  IMAD R58, R58, 0x8, R17 ;  /* 0x000000083a3a7824 */ /* 0x000fc400078e0211 */
[----:B------:R-:W-:Y:S01]  /*bc40*/  IMAD R65, R69, UR12, R18 ;  /* 0x0000000c45417c24 */ /* 0x000fe2000f8e0212 */
[----:B------:R-:W-:Y:S01]  /*bc50*/  UIADD3 UR6, UR5, UR6, URZ ;  /* 0x0000000605067290 */ /* 0x000fe2000fffe03f */
[----:B--2---:R-:W-:Y:S01]  /*bc60*/  IMAD R18, R64, 0x80, R58 ;  /* 0x0000008040127824 */ /* 0x004fe200078e023a */
[----:B------:R-:W-:Y:S01]  /*bc70*/  ULDC.64 UR8, c[0x0][0xb28] ;  /* 0x0002ca0000087ab9 */ /* 0x000fe20000000a00 */
[----:B------:R-:W-:-:S04]  /*bc80*/  IMAD.WIDE.U32 R22, R68, UR12, R22 ;  /* 0x0000000c44167c25 */ /* 0x000fc8000f8e0016 */
[----:B------:R-:W-:Y:S02]  /*bc90*/  IMAD R68, RZ, RZ, -UR13 ;  /* 0x8000000dff447e24 */ /* 0x000fe4000f8e02ff */
[----:B-1----:R-:W-:-:S04]  /*bca0*/  @P0 IMAD.HI.U32 R62, R18, R63, RZ ;  /* 0x0000003f123e0227 */ /* 0x002fc800078e00ff */
[----:B------:R-:W-:Y:S02]  /*bcb0*/  IMAD.U32 R59, RZ, RZ, UR5 ;  /* 0x00000005ff3b7e24 */ /* 0x000fe4000f8e00ff */
[----:B------:R-:W-:Y:S02]  /*bcc0*/  IMAD R75, R75, R68, UR11 ;  /* 0x0000000b4b4b7e24 */ /* 0x000fe4000f8e0244 */
[----:B------:R-:W-:Y:S01]  /*bcd0*/  IMAD.U32 R58, RZ, RZ, UR4 ;  /* 0x00000004ff3a7e24 */ /* 0x000fe2000f8e00ff */
[----:B------:R-:W-:Y:S01]  /*bce0*/  ULDC.64 UR4, c[0x0][0xbe0] ;  /* 0x0002f80000047ab9 */ /* 0x000fe20000000a00 */
[----:B------:R-:W-:Y:S01]  /*bcf0*/  IMAD.U32 R59, RZ, RZ, UR6 ;  /* 0x00000006ff3b7e24 */ /* 0x000fe2000f8e00ff */
[----:B------:R-:W-:Y:S01]  /*bd00*/  ULDC.64 UR6, c[0x0][0xb48] ;  /* 0x0002d20000067ab9 */ /* 0x000fe20000000a00 */
[----:B------:R-:W-:Y:S01]  /*bd10*/  IMAD.MOV.U32 R63, RZ, RZ, R18 ;  /* 0x000000ffff3f7224 */ /* 0x000fe200078e0012 */
[----:B---3--:R-:W-:Y:S01]  /*bd20*/  @P0 SHF.R.U32.HI R63, RZ, R67, R62 ;  /* 0x00000043ff3f0219 */ /* 0x008fe2000001163e */
[----:B------:R-:W-:Y:S01]  /*bd30*/  IMAD R67, R73, UR12, R66 ;  /* 0x0000000c49437c24 */ /* 0x000fe2000f8e0242 */
[----:B------:R-:W-:Y:S01]  /*bd40*/  SHF.R.S32.HI R66, RZ, 0x1f, R75 ;  /* 0x0000001fff427819 */ /* 0x000fe2000001144b */
[----:B------:R-:W-:-:S04]  /*bd50*/  IMAD.WIDE.U32 R58, R72, UR12, R58 ;  /* 0x0000000c483a7c25 */ /* 0x000fc8000f8e003a */
[----:B------:R-:W-:Y:S02]  /*bd60*/  IMAD.IADD R23, R23, 0x1, R65 ;  /* 0x0000000117177824 */ /* 0x000fe400078e0241 */
[----:B-----5:R-:W-:-:S04]  /*bd70*/  @P0 IMAD.HI.U32 R79, R18, R79, RZ ;  /* 0x0000004f124f0227 */ /* 0x020fc800078e00ff */
[----:B------:R-:W-:Y:S02]  /*bd80*/  IMAD.IADD R59, R59, 0x1, R67 ;  /* 0x000000013b3b7824 */ /* 0x000fe400078e0243 */
[----:B------:R-:W-:Y:S02]  /*bd90*/  IMAD R67, R66, UR6, RZ ;  /* 0x0000000642437c24 */ /* 0x000fe4000f8e02ff */
[----:B------:R-:W-:-:S04]  /*bda0*/  IMAD.WIDE.U32 R22, R75, UR4, R22 ;  /* 0x000000044b167c25 */ /* 0x000fc8000f8e0016 */
[----:B------:R-:W-:Y:S01]  /*bdb0*/  IMAD.MOV.U32 R65, RZ, RZ, R18 ;  /* 0x000000ffff417224 */ /* 0x000fe200078e0012 */
[----:B0-----:R-:W-:Y:S01]  /*bdc0*/  @P0 SHF.R.U32.HI R65, RZ, R74, R79 ;  /* 0x0000004aff410219 */ /* 0x001fe2000001164f */
[----:B------:R-:W-:Y:S01]  /*bdd0*/  IMAD R62, R66, UR4, RZ ;  /* 0x00000004423e7c24 */ /* 0x000fe2000f8e02ff */
[----:B------:R-:W-:Y:S01]  /*bde0*/  BAR.SYNC.DEFER_BLOCKING 0x1, 0x100 ;  /* 0x0044000000007b1d */ /* 0x000fe20000010000 */
[C---:B------:R-:W-:Y:S01]  /*bdf0*/  IMAD R69, R75.reuse, UR7, R67 ;  /* 0x000000074b457c24 */ /* 0x040fe2000f8e0243 */
[--C-:B------:R-:W-:Y:S01]  /*be00*/  SHF.R.S32.HI R67, RZ, 0x1f, R63.reuse ;  /* 0x0000001fff437819 */ /* 0x100fe2000001143f */
[----:B------:R-:W-:Y:S01]  /*be10*/  IMAD R66, R75, UR5, R62 ;  /* 0x000000054b427c24 */ /* 0x000fe2000f8e023e */
[----:B------:R-:W-:Y:S01]  /*be20*/  IADD3 R22, P0, R63, R22, RZ ;  /* 0x000000163f167210 */ /* 0x000fe20007f1e0ff */
[----:B------:R-:W-:Y:S01]  /*be30*/  IMAD.MOV R63, RZ, RZ, -R63 ;  /* 0x000000ffff3f7224 */ /* 0x000fe200078e0a3f */
        /* <DEDUP_REMOVED lines=30> */
[----:B0-----:R-:W-:Y:S01]  /*c020*/  ULEA UR4, UR5, UR4, 0x18 ;  /* 0x0000000405047291 */ /* 0x001fe2000f8ec03f */
[----:B------:R-:W-:Y:S01]  /*c030*/  IMAD R17, R64, 0x80, R17 ;  /* 0x0000008040117824 */ /* 0x000fe200078e0211 */
[----:B------:R-:W-:Y:S01]  /*c040*/  LEA.HI.X R63, R22, UR7, R63, 0x2, P0 ;  /* 0x00000007163f7c11 */ /* 0x000fe200080f143f */
[----:B------:R-:W-:Y:S01]  /*c050*/  IMAD R18, R71, UR6, RZ ;  /* 0x0000000647127c24 */ /* 0x000fe2000f8e02ff */
[----:B------:R-:W-:Y:S01]  /*c060*/  LEA.HI.X R76, R58, UR9, R23, 0x2, P1 ;  /* 0x000000093a4c7c11 */ /* 0x000fe200088f1417 */
[----:B------:R-:W-:Y:S01]  /*c070*/  SHFL.IDX PT, R22, R62, RZ, 0x1c1f ;  /* 0x001c1fff3e167589 */ /* 0x000fe200000e0000 */
[C---:B------:R-:W-:Y:S01]  /*c080*/  LOP3.LUT P0, RZ, R70.reuse, 0x3, RZ, 0xc0, !PT ;  /* 0x0000000346ff7812 */ /* 0x040fe2000780c0ff */
[C---:B------:R-:W-:Y:S01]  /*c090*/  VIADD R69, R17.reuse, 0x8 ;  /* 0x0000000811457836 */ /* 0x040fe20000000000 */
[----:B------:R-:W-:Y:S01]  /*c0a0*/  UIADD3 UR4, UR4, 0x34820, URZ ;  /* 0x0003482004047890 */ /* 0x000fe2000fffe03f */
[----:B------:R-:W0:Y:S01]  /*c0b0*/  SHFL.IDX PT, R23, R63, RZ, 0x1c1f ;  /* 0x001c1fff3f177589 */ /* 0x000e2200000e0000 */
[-C--:B------:R-:W-:Y:S01]  /*c0c0*/  ISETP.GE.OR P1, PT, R17, R18.reuse, P0 ;  /* 0x000000121100720c */ /* 0x080fe20000726670 */
[----:B------:R-:W-:Y:S01]  /*c0d0*/  IMAD.IADD R71, R70, 0x1, -R77 ;  /* 0x0000000146477824 */ /* 0x000fe200078e0a4d */
[-C--:B------:R-:W-:Y:S01]  /*c0e0*/  ISETP.GE.OR P0, PT, R69, R18.reuse, P0 ;  /* 0x000000124500720c */ /* 0x080fe20000706670 */
[----:B------:R-:W-:Y:S01]  /*c0f0*/  SHFL.IDX PT, R58, R62, 0x1, 0x1c1f ;  /* 0x003c1f003e3a7f89 */ /* 0x000fe200000e0000 */
[----:B------:R-:W-:Y:S01]  /*c100*/  ISETP.GE.AND P2, PT, R17, R18, PT ;  /* 0x000000121100720c */ /* 0x000fe20003f46270 */
[----:B------:R-:W-:Y:S01]  /*c110*/  UPRMT UR4, URZ, 0x654, UR4 ;  /* 0x000006543f047896 */ /* 0x000fe20008000004 */
[----:B------:R-:W-:Y:S01]  /*c120*/  IMAD.SHL.U32 R71, R71, 0x2, RZ ;  /* 0x0000000247477824 */ /* 0x000fe200078e00ff */
[----:B------:R-:W1:Y:S04]  /*c130*/  SHFL.IDX PT, R59, R63, 0x1, 0x1c1f ;  /* 0x003c1f003f3b7f89 */ /* 0x000e6800000e0000 */
        /* <DEDUP_REMOVED lines=12> */
[----:B------:R-:W-:Y:S01]  /*c200*/  VIADD R62, R71, 0x28 ;  /* 0x00000028473e7836 */ /* 0x000fe20000000000 */
[----:B------:R-:W-:Y:S01]  /*c210*/  ISETP.GE.AND P0, PT, R58, UR4, PT ;  /* 0x000000043a007c0c */ /* 0x000fe2000bf06270 */
[----:B------:R-:W-:Y:S01]  /*c220*/  ULDC.64 UR6, c[0x0][0x208] ;  /* 0x0000820000067ab9 */ /* 0x000fe20000000a00 */
[----:B------:R-:W-:Y:S01]  /*c230*/  ISETP.GE.AND P1, PT, R59, UR4, PT ;  /* 0x000000043b007c0c */ /* 0x000fe2000bf26270 */
[----:B------:R-:W-:-:S02]  /*c240*/  VIADD R63, R71, 0x30 ;  /* 0x00000030473f7836 */ /* 0x000fc40000000000 */
[C---:B------:R-:W-:Y:S02]  /*c250*/  VIADD R64, R71.reuse, 0x38 ;  /* 0x0000003847407836 */ /* 0x040fe40000000000 */
[----:B------:R-:W-:Y:S01]  /*c260*/  VIADD R65, R71, 0x40 ;  /* 0x0000004047417836 */ /* 0x000fe20000000000 */
[----:B------:R-:W-:Y:S01]  /*c270*/  ISETP.GE.AND P4, PT, R63, UR4, PT ;  /* 0x000000043f007c0c */ /* 0x000fe2000bf86270 */
[C-C-:B---34-:R-:W-:Y:S01]  /*c280*/  @!P2 IMAD.WIDE R16, R71.reuse, 0x4, R66.reuse ;  /* 0x000000044710a825 */ /* 0x158fe200078e0242 */
[----:B------:R-:W-:Y:S02]  /*c290*/  ISETP.GE.AND P5, PT, R64, UR4, PT ;  /* 0x0000000440007c0c */ /* 0x000fe4000bfa6270 */
[----:B------:R-:W-:Y:S01]  /*c2a0*/  @!P3 LEA.HI R0, R0, R0, RZ, 0x1 ;  /* 0x000000000000b211 */ /* 0x000fe200078f08ff */
[----:B------:R-:W-:Y:S01]  /*c2b0*/  VIADD R68, R71, 0x50 ;  /* 0x0000005047447836 */ /* 0x000fe20000000000 */
        /* <DEDUP_REMOVED lines=17> */
[----:B------:R-:W-:-:S04]  /*c3d0*/  @!P2 LEA.HI R0, R0, R0, RZ, 0x1 ;  /* 0x000000000000a211 */ /* 0x000fc800078f08ff */
[----:B------:R0:W-:Y:S01]  /*c3e0*/  @!P0 ST.E.64 desc[UR6][R16.64], R90 ;  /* 0x0000005a10008985 */ /* 0x0001e2000c101b06 */
[----:B------:R-:W-:Y:S02]  /*c3f0*/  @!P3 LEA.HI R62, R62, R62, RZ, 0x1 ;  /* 0x0000003e3e3eb211 */ /* 0x000fe400078f08ff */
[----:B-1----:R-:W-:Y:S02]  /*c400*/  @!P1 LOP3.LUT R23, R59, 0xfffffffe, RZ, 0xc0, !PT ;  /* 0xfffffffe3b179812 */ /* 0x002fe400078ec0ff */
[----:B------:R-:W-:Y:S02]  /*c410*/  @!P2 LOP3.LUT R59, R0, 0xfffffffe, RZ, 0xc0, !PT ;  /* 0xfffffffe003ba812 */ /* 0x000fe400078ec0ff */
[----:B------:R-:W-:Y:S01]  /*c420*/  @!P3 LOP3.LUT R63, R62, 0xfffffffe, RZ, 0xc0, !PT ;  /* 0xfffffffe3e3fb812 */ /* 0x000fe200078ec0ff */
[--C-:B------:R-:W-:Y:S01]  /*c430*/  @!P1 IMAD.WIDE R22, R23, 0x4, R66.reuse ;  /* 0x0000000417169825 */ /* 0x100fe200078e0242 */
[----:B------:R-:W-:Y:S02]  /*c440*/  @!P6 LEA.HI R0, R65, R65, RZ, 0x1 ;  /* 0x000000414100e211 */ /* 0x000fe400078f08ff */
[----:B------:R-:W-:Y:S01]  /*c450*/  @!P4 LOP3.LUT R65, R58, 0xfffffffe, RZ, 0xc0, !PT ;  /* 0xfffffffe3a41c812 */ /* 0x000fe200078ec0ff */
[--C-:B------:R-:W-:Y:S01]  /*c460*/  @!P2 IMAD.WIDE R58, R59, 0x4, R66.reuse ;  /* 0x000000043b3aa825 */ /* 0x100fe200078e0242 */
[----:B------:R-:W-:Y:S01]  /*c470*/  @!P6 LOP3.LUT R75, R0, 0xfffffffe, RZ, 0xc0, !PT ;  /* 0xfffffffe004be812 */ /* 0x000fe200078ec0ff */
[----:B------:R1:W-:Y:S01]  /*c480*/  @!P1 ST.E.64 desc[UR6][R22.64], R94 ;  /* 0x0000005e16009985 */ /* 0x0003e2000c101b06 */
[----:B------:R-:W-:Y:S01]  /*c490*/  ISETP.GE.AND P1, PT, R68, UR4, PT ;  /* 0x0000000444007c0c */ /* 0x000fe2000bf26270 */
[----:B0-----:R-:W-:-:S02]  /*c4a0*/  @!P3 IMAD.WIDE R16, R63, 0x4, R66 ;  /* 0x000000043f10b825 */ /* 0x001fc400078e0242 */
[----:B------:R0:W-:Y:S01]  /*c4b0*/  @!P2 ST.E.64 desc[UR6][R58.64], R36 ;  /* 0x000000243a00a985 */ /* 0x0001e2000c101b06 */
[----:B------:R-:W-:Y:S01]  /*c4c0*/  ISETP.GE.AND P2, PT, R70, UR4, PT ;  /* 0x0000000446007c0c */ /* 0x000fe2000bf46270 */
[----:B------:R-:W-:Y:S02]  /*c4d0*/  VIADD R0, R71, 0x48 ;  /* 0x0000004847007836 */ /* 0x000fe40000000000 */
[--C-:B------:R-:W-:Y:S01]  /*c4e0*/  @!P5 IMAD.WIDE R62, R73, 0x4, R66.reuse ;  /* 0x00000004493ed825 */ /* 0x100fe200078e0242 */
[----:B------:R2:W-:Y:S01]  /*c4f0*/  @!P3 ST.E.64 desc[UR6][R16.64], R32 ;  /* 0x000000201000b985 */ /* 0x0005e2000c101b06 */
[----:B------:R-:W-:Y:S02]  /*c500*/  ISETP.GE.AND P3, PT, R72, UR4, PT ;  /* 0x0000000448007c0c */ /* 0x000fe4000bf66270 */
[----:B------:R-:W-:Y:S01]  /*c510*/  ISETP.GE.AND P0, PT, R0, UR4, PT ;  /* 0x0000000400007c0c */ /* 0x000fe2000bf06270 */
[----:B-1----:R-:W-:Y:S01]  /*c520*/  @!P4 IMAD.WIDE R22, R65, 0x4, R66 ;  /* 0x000000044116c825 */ /* 0x002fe200078e0242 */
[----:B------:R-:W-:-:S03]  /*c530*/  @!P1 LEA.HI R68, R68, R68, RZ, 0x1 ;  /* 0x0000004444449211 */ /* 0x000fc600078f08ff */
[----:B------:R-:W-:Y:S01]  /*c540*/  @!P6 IMAD.WIDE R64, R75, 0x4, R66 ;  /* 0x000000044b40e825 */ /* 0x000fe200078e0242 */
[----:B------:R1:W-:Y:S01]  /*c550*/  @!P4 ST.E.64 desc[UR6][R22.64], R28 ;  /* 0x0000001c1600c985 */ /* 0x0003e2000c101b06 */
[----:B------:R-:W-:Y:S02]  /*c560*/  @!P2 LEA.HI R70, R70, R70, RZ, 0x1 ;  /* 0x000000464646a211 */ /* 0x000fe400078f08ff */
[C---:B0-----:R-:W-:Y:S01]  /*c570*/  VIADD R36, R71.reuse, 0x68 ;  /* 0x0000006847247836 */ /* 0x041fe20000000000 */
[----:B------:R0:W-:Y:S01]  /*c580*/  @!P5 ST.E.64 desc[UR6][R62.64], R44 ;  /* 0x0000002c3e00d985 */ /* 0x0001e2000c101b06 */
[C---:B--2---:R-:W-:Y:S02]  /*c590*/  VIADD R17, R71.reuse, 0x78 ;  /* 0x0000007847117836 */ /* 0x044fe40000000000 */
[----:B------:R-:W-:Y:S01]  /*c5a0*/  @!P0 LEA.HI R0, R0, R0, RZ, 0x1 ;  /* 0x0000000000008211 */ /* 0x000fe200078f08ff */
[----:B------:R-:W-:Y:S01]  /*c5b0*/  VIADD R37, R71, 0x70 ;  /* 0x0000007047257836 */ /* 0x000fe20000000000 */
[----:B------:R2:W-:Y:S01]  /*c5c0*/  @!P6 ST.E.64 desc[UR6][R64.64], R96 ;  /* 0x000000604000e985 */ /* 0x0005e2000c101b06 */
[----:B------:R-:W-:-:S02]  /*c5d0*/  ISETP.GE.AND P4, PT, R36, UR4, PT ;  /* 0x0000000424007c0c */ /* 0x000fc4000bf86270 */
[----:B------:R-:W-:Y:S02]  /*c5e0*/  ISETP.GE.AND P6, PT, R17, UR4, PT ;  /* 0x0000000411007c0c */ /* 0x000fe4000bfc6270 */
[----:B------:R-:W-:Y:S02]  /*c5f0*/  ISETP.GE.AND P5, PT, R37, UR4, PT ;  /* 0x0000000425007c0c */ /* 0x000fe4000bfa6270 */
[----:B------:R-:W-:Y:S02]  /*c600*/  @!P3 LEA.HI R72, R72, R72, RZ, 0x1 ;  /* 0x000000484848b211 */ /* 0x000fe400078f08ff */
[----:B-1----:R-:W-:Y:S02]  /*c610*/  @!P1 LOP3.LUT R23, R68, 0xfffffffe, RZ, 0xc0, !PT ;  /* 0xfffffffe44179812 */ /* 0x002fe400078ec0ff */
[----:B------:R-:W-:Y:S02]  /*c620*/  @!P2 LOP3.LUT R29, R70, 0xfffffffe, RZ, 0xc0, !PT ;  /* 0xfffffffe461da812 */ /* 0x000fe400078ec0ff */
[----:B------:R-:W-:-:S02]  /*c630*/  @!P3 LOP3.LUT R33, R72, 0xfffffffe, RZ, 0xc0, !PT ;  /* 0xfffffffe4821b812 */ /* 0x000fc400078ec0ff */
[----:B------:R-:W-:Y:S01]  /*c640*/  @!P4 LEA.HI R36, R36, R36, RZ, 0x1 ;  /* 0x000000242424c211 */ /* 0x000fe200078f08ff */
[--C-:B------:R-:W-:Y:S01]  /*c650*/  @!P2 IMAD.WIDE R28, R29, 0x4, R66.reuse ;  /* 0x000000041d1ca825 */ /* 0x100fe200078e0242 */
[----:B------:R-:W-:Y:S02]  /*c660*/  @!P6 LEA.HI R22, R17, R17, RZ, 0x1 ;  /* 0x000000111116e211 */ /* 0x000fe400078f08ff */
[----:B------:R-:W-:Y:S01]  /*c670*/  @!P5 LEA.HI R16, R37, R37, RZ, 0x1 ;  /* 0x000000252510d211 */ /* 0x000fe200078f08ff */
[--C-:B------:R-:W-:Y:S01]  /*c680*/  @!P3 IMAD.WIDE R32, R33, 0x4, R66.reuse ;  /* 0x000000042120b825 */ /* 0x100fe200078e0242 */
[----:B------:R-:W-:Y:S02]  /*c690*/  @!P0 LOP3.LUT R17, R0, 0xfffffffe, RZ, 0xc0, !PT ;  /* 0xfffffffe00118812 */ /* 0x000fe400078ec0ff */
[----:B------:R-:W-:Y:S02]  /*c6a0*/  @!P4 LOP3.LUT R37, R36, 0xfffffffe, RZ, 0xc0, !PT ;  /* 0xfffffffe2425c812 */ /* 0x000fe400078ec0ff */
[----:B0-----:R-:W-:Y:S01]  /*c6b0*/  @!P5 LOP3.LUT R45, R16, 0xfffffffe, RZ, 0xc0, !PT ;  /* 0xfffffffe102dd812 */ /* 0x001fe200078ec0ff */
[----:B------:R-:W-:Y:S01]  /*c6c0*/  @!P0 IMAD.WIDE R16, R17, 0x4, R66 ;  /* 0x0000000411108825 */ /* 0x000fe200078e0242 */
[----:B------:R-:W-:-:S03]  /*c6d0*/  @!P6 LOP3.LUT R59, R22, 0xfffffffe, RZ, 0xc0, !PT ;  /* 0xfffffffe163be812 */ /* 0x000fc600078ec0ff */
        /* <DEDUP_REMOVED lines=9> */
[----:B------:R2:W-:Y:S04]  /*c770*/  @!P5 ST.E.64 desc[UR6][R44.64], R48 ;  /* 0x000000302c00d985 */ /* 0x0005e8000c101b06 */
[----:B------:R2:W-:Y:S02]  /*c780*/  @!P6 ST.E.64 desc[UR6][R58.64], R60 ;  /* 0x0000003c3a00e985 */ /* 0x0005e4000c101b06 */
.L_x_6281:
[----:B------:R-:W-:Y:S05]  /*c790*/  BSYNC B0 ;  /* 0x0000000000007941 */ /* 0x000fea0003800000 */
.L_x_6280:
[----:B------:R-:W-:Y:S01]  /*c7a0*/  ISETP.GE.AND P0, PT, R69, R18, PT ;  /* 0x000000124500720c */ /* 0x000fe20003f06270 */
[----:B--2---:R0:W1:Y:S04]  /*c7b0*/  SHFL.IDX PT, R23, R76, 0x1, 0x1c1f ;  /* 0x003c1f004c177f89 */ /* 0x00406800000e0000 */
[----:B------:R0:W2:Y:S08]  /*c7c0*/  SHFL.IDX PT, R22, R74, 0x1, 0x1c1f ;  /* 0x003c1f004a167f89 */ /* 0x0000b000000e0000 */
[----:B0-----:R-:W-:Y:S05]  /*c7d0*/  @P0 BRA `(.L_x_6256) ;  /* 0x00000044003c0947 */ /* 0x001fea0003800000 */
[----:B------:R-:W-:Y:S01]  /*c7e0*/  ULDC UR4, c[0x0][0xac8] ;  /* 0x0002b20000047ab9 */ /* 0x000fe20000000800 */
[C---:B------:R-:W-:Y:S01]  /*c7f0*/  VIADD R0, R71.reuse, 0x8 ;  /* 0x0000000847007836 */ /* 0x040fe20000000000 */
[C---:B------:R-:W-:Y:S01]  /*c800*/  ISETP.GE.AND P0, PT, R71.reuse, UR4, PT ;  /* 0x0000000447007c0c */ /* 0x040fe2000bf06270 */
[C---:B------:R-:W-:Y:S01]  /*c810*/  VIADD R4, R71.reuse, 0x10 ;  /* 0x0000001047047836 */ /* 0x040fe20000000000 */
[----:B------:R-:W-:Y:S01]  /*c820*/  ULDC.64 UR6, c[0x0][0x208] ;  /* 0x0000820000067ab9 */ /* 0x000fe20000000a00 */
[C---:B------:R-:W-:Y:S01]  /*c830*/  VIADD R6, R71.reuse, 0x18 ;  /* 0x0000001847067836 */ /* 0x040fe20000000000 */
[----:B------:R-:W-:Y:S01]  /*c840*/  ISETP.GE.AND P5, PT, R0, UR4, PT ;  /* 0x0000000400007c0c */ /* 0x000fe2000bfa6270 */
[C---:B------:R-:W-:Y:S01]  /*c850*/  VIADD R13, R71.reuse, 0x28 ;  /* 0x00000028470d7836 */ /* 0x040fe20000000000 */
[----:B------:R-:W-:Y:S01]  /*c860*/  ISETP.GE.AND P6, PT, R4, UR4, PT ;  /* 0x0000000404007c0c */ /* 0x000fe2000bfc6270 */
[C---:B------:R-:W-:Y:S02]  /*c870*/  VIADD R12, R71.reuse, 0x20 ;  /* 0x00000020470c7836 */ /* 0x040fe40000000000 */
[----:B------:R-:W-:Y:S01]  /*c880*/  VIADD R17, R71, 0x38 ;  /* 0x0000003847117836 */ /* 0x000fe20000000000 */
[----:B------:R-:W-:Y:S01]  /*c890*/  ISETP.GE.AND P3, PT, R13, UR4, PT ;  /* 0x000000040d007c0c */ /* 0x000fe2000bf66270 */
[C---:B------:R-:W-:Y:S01]  /*c8a0*/  VIADD R16, R71.reuse, 0x30 ;  /* 0x0000003047107836 */ /* 0x040fe20000000000 */
[----:B------:R-:W-:Y:S01]  /*c8b0*/  ISETP.GE.AND P4, PT, R12, UR4, PT ;  /* 0x000000040c007c0c */ /* 0x000fe2000bf86270 */
[----:B-12---:R-:W-:Y:S01]  /*c8c0*/  @!P0 IMAD.WIDE R2, R71, 0x4, R22 ;  /* 0x0000000447028825 */ /* 0x006fe200078e0216 */
[----:B------:R-:W-:-:S02]  /*c8d0*/  ISETP.GE.AND P1, PT, R17, UR4, PT ;  /* 0x0000000411007c0c */ /* 0x000fc4000bf26270 */
[----:B------:R-:W-:Y:S01]  /*c8e0*/  ISETP.GE.AND P2, PT, R16, UR4, PT ;  /* 0x0000000410007c0c */ /* 0x000fe2000bf46270 */
[C---:B------:R-:W-:Y:S01]  /*c8f0*/  VIADD R24, R71.reuse, 0x40 ;  /* 0x0000004047187836 */ /* 0x040fe20000000000 */
[----:B------:R0:W-:Y:S01]  /*c900*/  @!P0 ST.E.64 desc[UR6][R2.64], R52 ;  /* 0x0000003402008985 */ /* 0x0001e2000c101b06 */
[----:B------:R-:W-:Y:S01]  /*c910*/  ISETP.GE.AND P0, PT, R6, UR4, PT ;  /* 0x0000000406007c0c */ /* 0x000fe2000bf06270 */
[C---:B------:R-:W-:Y:S01]  /*c920*/  VIADD R28, R71.reuse, 0x48 ;  /* 0x00000048471c7836 */ /* 0x040fe20000000000 */
[----:B------:R-:W-:Y:S01]  /*c930*/  @!P5 LEA.HI R0, R0, R0, RZ, 0x1 ;  /* 0x000000000000d211 */ /* 0x000fe200078f08ff */
[----:B------:R-:W-:Y:S01]  /*c940*/  VIADD R32, R71, 0x70 ;  /* 0x0000007047207836 */ /* 0x000fe20000000000 */
[----:B------:R-:W-:Y:S02]  /*c950*/  @!P6 LEA.HI R4, R4, R4, RZ, 0x1 ;  /* 0x000000040404e211 */ /* 0x000fe400078f08ff */
[----:B------:R-:W-:Y:S02]  /*c960*/  @!P5 LOP3.LUT R5, R0, 0xfffffffe, RZ, 0xc0, !PT ;  /* 0xfffffffe0005d812 */ /* 0x000fe400078ec0ff */
[----:B------:R-:W-:-:S02]  /*c970*/  @!P6 LOP3.LUT R7, R4, 0xfffffffe, RZ, 0xc0, !PT ;  /* 0xfffffffe0407e812 */ /* 0x000fc400078ec0ff */
[----:B------:R-:W-:Y:S02]  /*c980*/  @!P3 LEA.HI R0, R13, R13, RZ, 0x1 ;  /* 0x0000000d0d00b211 */ /* 0x000fe400078f08ff */
[----:B------:R-:W-:Y:S01]  /*c990*/  @!P4 LEA.HI R12, R12, R12, RZ, 0x1 ;  /* 0x0000000c0c0cc211 */ /* 0x000fe200078f08ff */
[--C-:B0-----:R-:W-:Y:S01]  /*c9a0*/  @!P5 IMAD.WIDE R2, R5, 0x4, R22.reuse ;  /* 0x000000040502d825 */ /* 0x101fe200078e0216 */
[----:B------:R-:W-:Y:S02]  /*c9b0*/  @!P0 LEA.HI R6, R6, R6, RZ, 0x1 ;  /* 0x0000000606068211 */ /* 0x000fe400078f08ff */
[----:B------:R-:W-:Y:S01]  /*c9c0*/  @!P1 LEA.HI R18, R17, R17, RZ, 0x1 ;  /* 0x0000001111129211 */ /* 0x000fe200078f08ff */
[----:B------:R-:W-:Y:S01]  /*c9d0*/  @!P6 IMAD.WIDE R4, R7, 0x4, R22 ;  /* 0x000000040704e825 */ /* 0x000fe200078e0216 */
[----:B------:R-:W-:Y:S01]  /*c9e0*/  @!P0 LOP3.LUT R7, R6, 0xfffffffe, RZ, 0xc0, !PT ;  /* 0xfffffffe06078812 */ /* 0x000fe200078ec0ff */
[----:B------:R0:W-:Y:S01]  /*c9f0*/  @!P5 ST.E.64 desc[UR6][R2.64], R40 ;  /* 0x000000280200d985 */ /* 0x0001e2000c101b06 */
[----:B------:R-:W-:-:S02]  /*ca00*/  ISETP.GE.AND P5, PT, R24, UR4, PT ;  /* 0x0000000418007c0c */ /* 0x000fc4000bfa6270 */
[----:B------:R-:W-:Y:S01]  /*ca10*/  @!P2 LEA.HI R16, R16, R16, RZ, 0x1 ;  /* 0x000000101010a211 */ /* 0x000fe200078f08ff */
[----:B------:R1:W-:Y:S01]  /*ca20*/  @!P6 ST.E.64 desc[UR6][R4.64], R56 ;  /* 0x000000380400e985 */ /* 0x0003e2000c101b06 */
[----:B------:R-:W-:Y:S01]  /*ca30*/  @!P3 LOP3.LUT R17, R0, 0xfffffffe, RZ, 0xc0, !PT ;  /* 0xfffffffe0011b812 */ /* 0x000fe200078ec0ff */
[----:B------:R-:W-:Y:S01]  /*ca40*/  VIADD R0, R71, 0x50 ;  /* 0x0000005047007836 */ /* 0x000fe20000000000 */
[----:B------:R-:W-:Y:S02]  /*ca50*/  @!P4 LOP3.LUT R13, R12, 0xfffffffe, RZ, 0xc0, !PT ;  /* 0xfffffffe0c0dc812 */ /* 0x000fe400078ec0ff */
[----:B------:R-:W-:Y:S02]  /*ca60*/  @!P2 LOP3.LUT R25, R16, 0xfffffffe, RZ, 0xc0, !PT ;  /* 0xfffffffe1019a812 */ /* 0x000fe400078ec0ff */
[----:B------:R-:W-:Y:S02]  /*ca70*/  ISETP.GE.AND P6, PT, R28, UR4, PT ;  /* 0x000000041c007c0c */ /* 0x000fe4000bfc6270 */
[----:B------:R-:W-:Y:S01]  /*ca80*/  @!P1 LOP3.LUT R29, R18, 0xfffffffe, RZ, 0xc0, !PT ;  /* 0xfffffffe121d9812 */ /* 0x000fe200078ec0ff */
[----:B0-----:R-:W-:Y:S01]  /*ca90*/  @!P0 IMAD.WIDE R2, R7, 0x4, R22 ;  /* 0x0000000407028825 */ /* 0x001fe200078e0216 */
[----:B------:R-:W-:-:S03]  /*caa0*/  @!P5 LEA.HI R24, R24, R24, RZ, 0x1 ;  /* 0x000000181818d211 */ /* 0x000fc600078f08ff */
[--C-:B-1----:R-:W-:Y:S01]  /*cab0*/  @!P4 IMAD.WIDE R4, R13, 0x4, R22.reuse ;  /* 0x000000040d04c825 */ /* 0x102fe200078e0216 */
[----:B------:R0:W-:Y:S01]  /*cac0*/  @!P0 ST.E.64 desc[UR6][R2.64], R10 ;  /* 0x0000000a02008985 */ /* 0x0001e2000c101b06 */
[----:B------:R-:W-:Y:S02]  /*cad0*/  ISETP.GE.AND P0, PT, R0, UR4, PT ;  /* 0x0000000400007c0c */ /* 0x000fe4000bf06270 */
[--C-:B------:R-:W-:Y:S01]  /*cae0*/  @!P3 IMAD.WIDE R6, R17, 0x4, R22.reuse ;  /* 0x000000041106b825 */ /* 0x100fe200078e0216 */
[----:B------:R1:W-:Y:S01]  /*caf0*/  @!P4 ST.E.64 desc[UR6][R4.64], R20 ;  /* 0x000000140400c985 */ /* 0x0003e2000c101b06 */
[----:B------:R-:W-:Y:S02]  /*cb00*/  @!P6 LEA.HI R28, R28, R28, RZ, 0x1 ;  /* 0x0000001c1c1ce211 */ /* 0x000fe400078f08ff */
[----:B------:R-:W-:Y:S01]  /*cb10*/  @!P2 IMAD.WIDE R12, R25, 0x4, R22 ;  /* 0x00000004190ca825 */ /* 0x000fe200078e0216 */
[----:B------:R2:W-:Y:S01]  /*cb20*/  @!P3 ST.E.64 desc[UR6][R6.64], R30 ;  /* 0x0000001e0600b985 */ /* 0x0005e2000c101b06 */
[----:B------:R-:W-:-:S02]  /*cb30*/  ISETP.GE.AND P4, PT, R32, UR4, PT ;  /* 0x0000000420007c0c */ /* 0x000fc4000bf86270 */
[--C-:B------:R-:W-:Y:S01]  /*cb40*/  @!P1 IMAD.WIDE R16, R29, 0x4, R22.reuse ;  /* 0x000000041d109825 */ /* 0x100fe200078e0216 */
[----:B------:R-:W-:Y:S01]  /*cb50*/  @!P2 ST.E.64 desc[UR6][R12.64], R34 ;  /* 0x000000220c00a985 */ /* 0x000fe2000c101b06 */
[----:B0-----:R-:W-:Y:S02]  /*cb60*/  @!P5 LOP3.LUT R3, R24, 0xfffffffe, RZ, 0xc0, !PT ;  /* 0xfffffffe1803d812 */ /* 0x001fe400078ec0ff */
[C---:B------:R-:W-:Y:S01]  /*cb70*/  VIADD R18, R71.reuse, 0x58 ;  /* 0x0000005847127836 */ /* 0x040fe20000000000 */
[----:B------:R-:W-:Y:S01]  /*cb80*/  @!P1 ST.E.64 desc[UR6][R16.64], R46 ;  /* 0x0000002e10009985 */ /* 0x000fe2000c101b06 */
[C---:B------:R-:W-:Y:S01]  /*cb90*/  VIADD R25, R71.reuse, 0x60 ;  /* 0x0000006047197836 */ /* 0x040fe20000000000 */
[----:B------:R-:W-:Y:S01]  /*cba0*/  @!P0 LEA.HI R0, R0, R0, RZ, 0x1 ;  /* 0x0000000000008211 */ /* 0x000fe200078f08ff */
[----:B------:R-:W-:Y:S01]  /*cbb0*/  VIADD R29, R71, 0x68 ;  /* 0x00000068471d7836 */ /* 0x000fe20000000000 */
[----:B------:R-:W-:Y:S01]  /*cbc0*/  ISETP.GE.AND P1, PT, R18, UR4, PT ;  /* 0x0000000412007c0c */ /* 0x000fe2000bf26270 */
[----:B------:R-:W-:Y:S01]  /*cbd0*/  @!P5 IMAD.WIDE R2, R3, 0x4, R22 ;  /* 0x000000040302d825 */ /* 0x000fe200078e0216 */
[----:B------:R-:W-:-:S02]  /*cbe0*/  ISETP.GE.AND P2, PT, R25, UR4, PT ;  /* 0x0000000419007c0c */ /* 0x000fc4000bf46270 */
[----:B------:R-:W-:Y:S01]  /*cbf0*/  ISETP.GE.AND P3, PT, R29, UR4, PT ;  /* 0x000000041d007c0c */ /* 0x000fe2000bf66270 */
[----:B------:R-:W-:Y:S01]  /*cc00*/  VIADD R71, R71, 0x78 ;  /* 0x0000007847477836 */ /* 0x000fe20000000000 */
[----:B-1----:R-:W-:Y:S01]  /*cc10*/  @!P6 LOP3.LUT R5, R28, 0xfffffffe, RZ, 0xc0, !PT ;  /* 0xfffffffe1c05e812 */ /* 0x002fe200078ec0ff */
[----:B------:R0:W-:Y:S01]  /*cc20*/  @!P5 ST.E.64 desc[UR6][R2.64], R38 ;  /* 0x000000260200d985 */ /* 0x0001e2000c101b06 */
[----:B--2---:R-:W-:Y:S02]  /*cc30*/  @!P0 LOP3.LUT R7, R0, 0xfffffffe, RZ, 0xc0, !PT ;  /* 0xfffffffe00078812 */ /* 0x004fe400078ec0ff */
[----:B------:R-:W-:Y:S01]  /*cc40*/  @!P4 LEA.HI R32, R32, R32, RZ, 0x1 ;  /* 0x000000202020c211 */ /* 0x000fe200078f08ff */
[----:B------:R-:W-:Y:S02]  /*cc50*/  @!P6 IMAD.WIDE R4, R5, 0x4, R22 ;  /* 0x000000040504e825 */ /* 0x000fe400078e0216 */
[----:B------:R-:W-:Y:S02]  /*cc60*/  @!P1 LEA.HI R18, R18, R18, RZ, 0x1 ;  /* 0x0000001212129211 */ /* 0x000fe400078f08ff */
[----:B------:R-:W-:Y:S01]  /*cc70*/  @!P2 LEA.HI R25, R25, R25, RZ, 0x1 ;  /* 0x000000191919a211 */ /* 0x000fe200078f08ff */
[----:B------:R1:W-:Y:S01]  /*cc80*/  @!P6 ST.E.64 desc[UR6][R4.64], R50 ;  /* 0x000000320400e985 */ /* 0x0003e2000c101b06 */
[----:B------:R-:W-:-:S02]  /*cc90*/  @!P3 LEA.HI R29, R29, R29, RZ, 0x1 ;  /* 0x0000001d1d1db211 */ /* 0x000fc400078f08ff */
[----:B------:R-:W-:Y:S01]  /*cca0*/  @!P1 LOP3.LUT R11, R18, 0xfffffffe, RZ, 0xc0, !PT ;  /* 0xfffffffe120b9812 */ /* 0x000fe200078ec0ff */
[--C-:B0-----:R-:W-:Y:S01]  /*ccb0*/  @!P0 IMAD.WIDE R2, R7, 0x4, R22.reuse ;  /* 0x0000000407028825 */ /* 0x101fe200078e0216 */
[----:B------:R-:W-:Y:S02]  /*ccc0*/  @!P2 LOP3.LUT R25, R25, 0xfffffffe, RZ, 0xc0, !PT ;  /* 0xfffffffe1919a812 */ /* 0x000fe400078ec0ff */
[----:B------:R-:W-:Y:S02]  /*ccd0*/  @!P3 LOP3.LUT R29, R29, 0xfffffffe, RZ, 0xc0, !PT ;  /* 0xfffffffe1d1db812 */ /* 0x000fe400078ec0ff */
[----:B------:R0:W-:Y:S01]  /*cce0*/  @!P0 ST.E.64 desc[UR6][R2.64], R8 ;  /* 0x0000000802008985 */ /* 0x0001e2000c101b06 */
[----:B------:R-:W-:Y:S01]  /*ccf0*/  ISETP.GE.AND P0, PT, R71, UR4, PT ;  /* 0x0000000447007c0c */ /* 0x000fe2000bf06270 */
        /* <DEDUP_REMOVED lines=12> */
[----:B0-----:R-:W-:-:S05]  /*cdc0*/  LOP3.LUT R3, R71, 0xfffffffe, RZ, 0xc0, !PT ;  /* 0xfffffffe47037812 */ /* 0x001fca00078ec0ff */
[----:B------:R-:W-:-:S05]  /*cdd0*/  IMAD.WIDE R2, R3, 0x4, R22 ;  /* 0x0000000403027825 */ /* 0x000fca00078e0216 */
[----:B------:R0:W-:Y:S01]  /*cde0*/  ST.E.64 desc[UR4][R2.64], R86 ;  /* 0x0000005602007985 */ /* 0x0001e2000c101b04 */
[----:B------:R-:W-:Y:S05]  /*cdf0*/  BRA `(.L_x_6256) ;  /* 0x0000003c00b47947 */ /* 0x000fea0003800000 */
.L_x_6279:
        /* <DEDUP_REMOVED lines=62> */
.L_x_6254:
        /* <DEDUP_REMOVED lines=18> */
.L_x_6282:
[----:B------:R-:W-:Y:S01]  /*d300*/  ULDC UR7, c[0x0][0xc50] ;  /* 0x0003140000077ab9 */ /* 0x000fe20000000800 */
[----:B------:R-:W-:Y:S01]  /*d310*/  UMOV UR36, UR6 ;  /* 0x0000000600247c82 */ /* 0x000fe20008000000 */
[----:B------:R-:W-:-:S11]  /*d320*/  UISETP.NE.AND UP0, UPT, UR7, 0x1, UPT ;  /* 0x000000010700788c */ /* 0x000fd6000bf05270 */
[----:B------:R-:W-:Y:S01]  /*d330*/  @UP0 ULDC UR4, c[0x0][0xc54] ;  /* 0x0003150000040ab9 */ /* 0x000fe20000000800 */
[----:B------:R-:W-:Y:S01]  /*d340*/  @UP0 ULDC UR8, c[0x0][0xc58] ;  /* 0x0003160000080ab9 */ /* 0x000fe20000000800 */
[----:B------:R-:W-:-:S04]  /*d350*/  UIMAD.WIDE.U32 UR4, UR6, UR4, URZ ;  /* 0x00000004060472a5 */ /* 0x000fc8000f8e003f */
[----:B------:R-:W-:-:S12]  /*d360*/  @UP0 USHF.R.U32.HI UR36, URZ, UR8, UR5 ;  /* 0x000000083f240299 */ /* 0x000fd80008011605 */
.L_x_6283:
        /* <DEDUP_REMOVED lines=59> */
.L_x_6285:
        /* <DEDUP_REMOVED lines=32> */
.L_x_6286:
        /* <DEDUP_REMOVED lines=20> */
.L_x_6288:
        /* <DEDUP_REMOVED lines=15> */
.L_x_6287:
        /* <DEDUP_REMOVED lines=22> */
.L_x_6366:
        /* <DEDUP_REMOVED lines=8> */
.L_x_6369:
        /* <DEDUP_REMOVED lines=22> */
.L_x_6292:
[----:B-1----:R-:W-:Y:S01]  /*de90*/  IMAD.MOV.U32 R0, RZ, RZ, 0x1 ;  /* 0x00000001ff007424 */ /* 0x002fe200078e00ff */
[----:B------:R-:W1:Y:S04]  /*dea0*/  S2R R9, SR_TID.X ;  /* 0x0000000000097919 */ /* 0x000e680000002100 */
[----:B------:R-:W-:-:S04]  /*deb0*/  SHF.L.U32 R0, R0, 0x1f, RZ ;  /* 0x0000001f00007819 */ /* 0x000fc800000006ff */
[----:B------:R-:W3:Y:S01]  /*dec0*/  SYNCS.PHASECHK.TRANS64.TRYWAIT P0, [UR38+0x34840], R0 ;  /* 0x03484000ff0075a7 */ /* 0x000ee20008000166 */
[----:B-1----:R-:W-:-:S04]  /*ded0*/  LOP3.LUT R2, R9, 0x7f, RZ, 0xc0, !PT ;  /* 0x0000007f09027812 */ /* 0x002fc800078ec0ff */
[----:B------:R-:W-:Y:S01]  /*dee0*/  ISETP.NE.AND P1, PT, R2, RZ, PT ;  /* 0x000000ff0200720c */ /* 0x000fe20003f25270 */
[----:B---3--:R-:W-:-:S12]  /*def0*/  @!P0 BRA `(.L_x_6293) ;  /* 0x0000003000348947 */ /* 0x008fd80003800000 */
.L_x_6370:
[----:B------:R-:W-:Y:S05]  /*df00*/  @P1 BRA `(.L_x_6294) ;  /* 0x0000000000181947 */ /* 0x000fea0003800000 */
[----:B------:R-:W3:Y:S01]  /*df10*/  S2R R2, SR_TID.X ;  /* 0x0000000000027919 */ /* 0x000ee20000002100 */
[----:B-1----:R-:W-:-:S04]  /*df20*/  IMAD.MOV.U32 R0, RZ, RZ, 0xb000 ;  /* 0x0000b000ff007424 */ /* 0x002fc800078e00ff */
[----:B------:R4:W-:Y:S01]  /*df30*/  SYNCS.ARRIVE.TRANS64 RZ, [UR38+0x34830], R0 ;  /* 0x03483000ffff79a7 */ /* 0x0009e20008000026 */
[----:B---3--:R-:W-:-:S13]  /*df40*/  LOP3.LUT P0, RZ, R2, 0x1f, RZ, 0xc0, !PT ;  /* 0x0000001f02ff7812 */ /* 0x008fda000780c0ff */
[----:B----4-:R-:W-:Y:S05]  /*df50*/  @!P0 BRA `(.L_x_6294) ;  /* 0x0000000000048947 */ /* 0x010fea0003800000 */
[----:B------:R-:W-:Y:S01]  /*df60*/  BPT.TRAP 0x1 ;  /* 0x000000040000795c */ /* 0x000fe20000300000 */
.L_x_6294:
        /* <DEDUP_REMOVED lines=10> */
[----:B------:R-:W-:Y:S01]  /*e010*/  UIMAD UR11, UR11, 0xb0, URZ ;  /* 0x000000b00b0b78a4 */ /* 0x000fe2000f8e023f */
        /* <DEDUP_REMOVED lines=9> */
[----:B------:R3:W-:Y:S01]  /*e0b0*/  UTMALDG.4D [UR8], [UR4], desc[UR6] ;  /* 0x00000608040075b4 */ /* 0x0007e20008019000 */
[----:B------:R-:W-:Y:S01]  /*e0c0*/  @P0 LOP3.LUT R17, R17, 0x2, RZ, 0xfc, !PT ;  /* 0x0000000211110812 */ /* 0x000fe200078efcff */
[----:B------:R3:W-:Y:S02]  /*e0d0*/  UTMALDG.4D [UR16], [UR4], desc[UR6] ;  /* 0x00000610040075b4 */ /* 0x0007e40008019000 */
[----:B---3--:R-:W-:-:S04]  /*e0e0*/  NOP ;  /* 0x0000000000007918 */ /* 0x008fc80000000000 */
.L_x_6290:
        /* <DEDUP_REMOVED lines=22> */
.L_x_6295:
[----:B------:R-:W3:Y:S01]  /*e250*/  LDC R6, c[0x0][0x448] ;  /* 0x00011200ff067b82 */ /* 0x000ee20000000800 */
[----:B------:R-:W4:Y:S01]  /*e260*/  S2R R14, SR_TID.X ;  /* 0x00000000000e7919 */ /* 0x000f220000002100 */
[----:B------:R-:W-:Y:S01]  /*e270*/  USHF.R.S32.HI UR6, URZ, 0x1f, UR36 ;  /* 0x0000001f3f067899 */ /* 0x000fe20008011424 */
[----:B------:R-:W-:Y:S01]  /*e280*/  ULDC.64 UR8, c[0x0][0x2d8] ;  /* 0x0000b60000087ab9 */ /* 0x000fe20000000a00 */
[----:B------:R-:W5:Y:S02]  /*e290*/  S2R R15, SR_CTAID.Z ;  /* 0x00000000000f7919 */ /* 0x000f640000002700 */
[----:B------:R-:W-:Y:S02]  /*e2a0*/  UIMAD UR6, UR6, UR8, URZ ;  /* 0x00000008060672a4 */ /* 0x000fe4000f8e023f */
[----:B-1----:R-:W1:Y:S01]  /*e2b0*/  LDC.64 R2, c[0x0][0x2e0] ;  /* 0x0000b800ff027b82 */ /* 0x002e620000000a00 */
[----:B------:R-:W1:Y:S01]  /*e2c0*/  S2R R12, SR_CTAID.X ;  /* 0x00000000000c7919 */ /* 0x000e620000002500 */
        /* <DEDUP_REMOVED lines=11> */
[-C--:B-1----:R-:W-:Y:S02]  /*e380*/  IMAD R4, R11, R2.reuse, RZ ;  /* 0x000000020b047224 */ /* 0x082fe400078e02ff */
[----:B------:R-:W-:Y:S02]  /*e390*/  IMAD R0, R12, 0x80, R0 ;  /* 0x000000800c007824 */ /* 0x000fe400078e0200 */
[C---:B------:R-:W-:Y:S02]  /*e3a0*/  IMAD R5, R15.reuse, R3, R4 ;  /* 0x000000030f057224 */ /* 0x040fe400078e0204 */
[----:B------:R-:W-:Y:S02]  /*e3b0*/  IMAD.MOV.U32 R4, RZ, RZ, R0 ;  /* 0x000000ffff047224 */ /* 0x000fe400078e0000 */
[----:B------:R-:W-:Y:S01]  /*e3c0*/  IMAD.WIDE.U32 R2, R15, R2, UR4 ;  /* 0x000000040f027e25 */ /* 0x000fe2000f8e0002 */
[----:B------:R-:W-:-:S03]  /*e3d0*/  ULDC.64 UR4, c[0x0][0x2d0] ;  /* 0x0000b40000047ab9 */ /* 0x000fc60000000a00 */
[----:B------:R-:W-:Y:S02]  /*e3e0*/  IMAD.IADD R3, R3, 0x1, R5 ;  /* 0x0000000103037824 */ /* 0x000fe400078e0205 */
[----:B--2---:R-:W-:-:S05]  /*e3f0*/  @P0 IMAD.HI.U32 R10, R0, R9, RZ ;  /* 0x00000009000a0227 */ /* 0x004fca00078e00ff */
        /* <DEDUP_REMOVED lines=24> */
[----:B------:R-:W-:Y:S01]  /*e580*/  ISETP.GE.AND P0, PT, R2, UR4, PT ;  /* 0x0000000402007c0c */ /* 0x000fe2000bf06270 */
[----:B------:R-:W-:Y:S01]  /*e590*/  IMAD.SHL.U32 R2, R13, 0x8, RZ ;  /* 0x000000080d027824 */ /* 0x000fe200078e00ff */
        /* <DEDUP_REMOVED lines=20> */
[----:B------:R1:W-:Y:S01]  /*e6e0*/  @!P2 LDGSTS.E.BYPASS.LTC128B.128 [R21+0x1a400], desc[UR6][R2.64+0x80], !P0 ;  /* 0x1a4000800215afae */ /* 0x0003e2000c101d46 */
[----:B------:R-:W-:Y:S01]  /*e6f0*/  ISETP.GE.AND P2, PT, R5, R6, PT ;  /* 0x000000060500720c */ /* 0x000fe20003f46270 */
[----:B------:R-:W-:Y:S02]  /*e700*/  IMAD.MOV.U32 R5, RZ, RZ, R4 ;  /* 0x000000ffff057224 */ /* 0x000fe400078e0004 */
[----:B-1----:R-:W1:Y:S01]  /*e710*/  SHFL.IDX PT, R2, R7, 0x2, 0x181f ;  /* 0x00581f0007027f89 */ /* 0x002e6200000e0000 */
[----:B0-----:R-:W-:-:S09]  /*e720*/  IMAD.MOV.U32 R4, RZ, RZ, R14 ;  /* 0x000000ffff047224 */ /* 0x001fd200078e000e */
[----:B------:R-:W-:Y:S01]  /*e730*/  @!P2 LEA R20, R9, UR38, 0x1 ;  /* 0x000000260914ac11 */ /* 0x000fe2000f8e08ff */
[----:B------:R-:W-:Y:S01]  /*e740*/  VIADD R3, R8, 0x20 ;  /* 0x0000002008037836 */ /* 0x000fe20000000000 */
[----:B------:R-:W0:Y:S01]  /*e750*/  SHFL.IDX PT, R14, R0, 0x2, 0x181f ;  /* 0x00581f00000e7f89 */ /* 0x000e2200000e0000 */
[----:B------:R-:W-:-:S05]  /*e760*/  @!P2 IMAD.WIDE.U32 R4, R10, 0x2, R4 ;  /* 0x000000020a04a825 */ /* 0x000fca00078e0004 */
[----:B------:R-:W-:Y:S04]  /*e770*/  @!P2 LDGSTS.E.BYPASS.LTC128B.128 [R20+0x16c00], desc[UR6][R4.64], !P1 ;  /* 0x16c000000414afae */ /* 0x000fe8000c901d46 */
[----:B------:R2:W-:Y:S01]  /*e780*/  @!P2 LDGSTS.E.BYPASS.LTC128B.128 [R20+0x1ac00], desc[UR6][R4.64+0x80], !P0 ;  /* 0x1ac000800414afae */ /* 0x0005e2000c101d46 */
[----:B------:R-:W-:Y:S01]  /*e790*/  ISETP.GE.AND P2, PT, R3, R6, PT ;  /* 0x000000060300720c */ /* 0x000fe20003f46270 */
[----:B-1----:R-:W-:Y:S02]  /*e7a0*/  IMAD.MOV.U32 R3, RZ, RZ, R2 ;  /* 0x000000ffff037224 */ /* 0x002fe400078e0002 */
[----:B--2---:R-:W1:Y:S01]  /*e7b0*/  SHFL.IDX PT, R4, R7, 0x3, 0x181f ;  /* 0x00781f0007047f89 */ /* 0x004e6200000e0000 */
[----:B------:R-:W-:-:S09]  /*e7c0*/  VIADD R5, R8, 0x30 ;  /* 0x0000003008057836 */ /* 0x000fd20000000000 */
[----:B------:R-:W-:Y:S01]  /*e7d0*/  @!P2 LEA R21, R9, UR38, 0x1 ;  /* 0x000000260915ac11 */ /* 0x000fe2000f8e08ff */
[----:B0-----:R-:W-:Y:S02]  /*e7e0*/  IMAD.MOV.U32 R2, RZ, RZ, R14 ;  /* 0x000000ffff027224 */ /* 0x001fe400078e000e */
[----:B------:R-:W0:Y:S02]  /*e7f0*/  SHFL.IDX PT, R14, R0, 0x3, 0x181f ;  /* 0x00781f00000e7f89 */ /* 0x000e2400000e0000 */
[----:B------:R-:W-:-:S05]  /*e800*/  @!P2 IMAD.WIDE.U32 R2, R10, 0x2, R2 ;  /* 0x000000020a02a825 */ /* 0x000fca00078e0002 */
[----:B------:R-:W-:Y:S04]  /*e810*/  @!P2 LDGSTS.E.BYPASS.LTC128B.128 [R21+0x17400], desc[UR6][R2.64], !P1 ;  /* 0x174000000215afae */ /* 0x000fe8000c901d46 */
[----:B------:R2:W-:Y:S01]  /*e820*/  @!P2 LDGSTS.E.BYPASS.LTC128B.128 [R21+0x1b400], desc[UR6][R2.64+0x80], !P0 ;  /* 0x1b4000800215afae */ /* 0x0005e2000c101d46 */
[----:B------:R-:W-:Y:S01]  /*e830*/  ISETP.GE.AND P2, PT, R5, R6, PT ;  /* 0x000000060500720c */ /* 0x000fe20003f46270 */
[----:B-1----:R-:W-:Y:S02]  /*e840*/  IMAD.MOV.U32 R5, RZ, RZ, R4 ;  /* 0x000000ffff057224 */ /* 0x002fe400078e0004 */
[----:B--2---:R-:W1:Y:S01]  /*e850*/  SHFL.IDX PT, R2, R7, 0x4, 0x181f ;  /* 0x00981f0007027f89 */ /* 0x004e6200000e0000 */
        /* <DEDUP_REMOVED lines=29> */
[----:B--2---:R1:W2:Y:S01]  /*ea30*/  SHFL.IDX PT, R20, R7, 0x7, 0x181f ;  /* 0x00f81f0007147f89 */ /* 0x0042a200000e0000 */
[----:B0-----:R-:W-:-:S09]  /*ea40*/  IMAD.MOV.U32 R2, RZ, RZ, R14 ;  /* 0x000000ffff027224 */ /* 0x001fd200078e000e */
[----:B------:R-:W-:Y:S01]  /*ea50*/  @!P2 LEA R21, R9, UR38, 0x1 ;  /* 0x000000260915ac11 */ /* 0x000fe2000f8e08ff */
[----:B------:R1:W0:Y:S01]  /*ea60*/  SHFL.IDX PT, R14, R0, 0x7, 0x181f ;  /* 0x00f81f00000e7f89 */ /* 0x00022200000e0000 */
[----:B------:R-:W-:-:S05]  /*ea70*/  @!P2 IMAD.WIDE.U32 R2, R10, 0x2, R2 ;  /* 0x000000020a02a825 */ /* 0x000fca00078e0002 */
[----:B------:R1:W-:Y:S04]  /*ea80*/  @!P2 LDGSTS.E.BYPASS.LTC128B.128 [R21+0x19400], desc[UR6][R2.64], !P1 ;  /* 0x194000000215afae */ /* 0x0003e8000c901d46 */
[----:B------:R1:W-:Y:S02]  /*ea90*/  @!P2 LDGSTS.E.BYPASS.LTC128B.128 [R21+0x1d400], desc[UR6][R2.64+0x80], !P0 ;  /* 0x1d4000800215afae */ /* 0x0003e4000c101d46 */
.L_x_6387:
[----:B-1----:R-:W-:Y:S01]  /*eaa0*/  VIADD R3, R8, 0x70 ;  /* 0x0000007008037836 */ /* 0x002fe20000000000 */
[----:B------:R-:W-:Y:S01]  /*eab0*/  BSSY B0, `(.L_x_6297) ;  /* 0x000000d000007945 */ /* 0x000fe20003800000 */
[----:B0-----:R-:W-:-:S03]  /*eac0*/  IMAD.MOV.U32 R2, RZ, RZ, R14 ;  /* 0x000000ffff027224 */ /* 0x001fc600078e000e */
[----:B------:R-:W-:Y:S01]  /*ead0*/  ISETP.GE.AND P2, PT, R3, R6, PT ;  /* 0x000000060300720c */ /* 0x000fe20003f46270 */
[----:B--2---:R-:W-:-:S12]  /*eae0*/  IMAD.MOV.U32 R3, RZ, RZ, R20 ;  /* 0x000000ffff037224 */ /* 0x004fd800078e0014 */
        /* <DEDUP_REMOVED lines=8> */
[----:B------:R0:W-:Y:S02]  /*eb70*/  LDGSTS.E.BYPASS.LTC128B.128 [R9+0x1dc00], desc[UR4][R2.64+0x80], !P0 ;  /* 0x1dc0008002097fae */ /* 0x0001e4000c101d44 */
.L_x_6298:
[----:B------:R-:W-:Y:S05]  /*eb80*/  BSYNC B0 ;  /* 0x0000000000007941 */ /* 0x000fea0003800000 */
.L_x_6297:
[----:B------:R-:W-:Y:S01]  /*eb90*/  NOP ;  /* 0x0000000000007918 */ /* 0x000fe20000000000 */
[----:B------:R-:W-:Y:S01]  /*eba0*/  SYNCS.ARRIVE.TRANS64.RED.A0T1 RZ, [UR38+0x34800], RZ ;  /* 0x034800ffffff79a7 */ /* 0x000fe20008200426 */
[----:B------:R-:W-:Y:S01]  /*ebb0*/  IMAD.MOV.U32 R0, RZ, RZ, 0x1 ;  /* 0x00000001ff007424 */ /* 0x000fe200078e00ff */
[----:B------:R-:W-:Y:S04]  /*ebc0*/  ARRIVES.LDGSTSBAR.64.TRANSCNT [UR38+0x34800] ;  /* 0x03480000ff0079b0 */ /* 0x000fe80008000aa6 */
[----:B------:R-:W-:Y:S01]  /*ebd0*/  SHF.L.U32 R0, R0, 0x1f, RZ ;  /* 0x0000001f00007819 */ /* 0x000fe200000006ff */
[----:B------:R-:W-:Y:S01]  /*ebe0*/  NOP ;  /* 0x0000000000007918 */ /* 0x000fe20000000000 */
[----:B0-----:R-:W2:Y:S01]  /*ebf0*/  LDL.LU R3, [R1+0x4] ;  /* 0x0000040001037983 */ /* 0x001ea20000300800 */
[----:B------:R-:W-:Y:S01]  /*ec00*/  SYNCS.ARRIVE.TRANS64.A1T0 RZ, [UR38+0x34800], RZ ;  /* 0x034800ffffff79a7 */ /* 0x000fe20008100026 */
[----:B------:R-:W0:Y:S01]  /*ec10*/  SYNCS.PHASECHK.TRANS64.TRYWAIT P0, [UR38+0x34820], R0 ;  /* 0x03482000ff0075a7 */ /* 0x000e220008000166 */
[----:B--2---:R-:W-:-:S05]  /*ec20*/  VIADD R6, R3, 0xfffffffe ;  /* 0xfffffffe03067836 */ /* 0x004fca0000000000 */
[----:B------:R-:W-:Y:S01]  /*ec30*/  ISETP.GE.AND P1, PT, R6, UR39, PT ;  /* 0x0000002706007c0c */ /* 0x000fe2000bf26270 */
[----:B0-----:R-:W-:-:S12]  /*ec40*/  @!P0 BRA `(.L_x_6299) ;  /* 0x0000002c009c8947 */ /* 0x001fd80003800000 */
.L_x_6388:
[----:B------:R-:W-:Y:S02]  /*ec50*/  IMAD.MOV.U32 R10, RZ, RZ, 0x1 ;  /* 0x00000001ff0a7424 */ /* 0x000fe400078e00ff */
[----:B0-----:R-:W-:Y:S01]  /*ec60*/  IMAD.MOV.U32 R0, RZ, RZ, RZ ;  /* 0x000000ffff007224 */ /* 0x001fe200078e00ff */
        /* <DEDUP_REMOVED lines=26> */
.L_x_6332:
        /* <DEDUP_REMOVED lines=28> */
.L_x_6304:
[----:B------:R-:W1:Y:S01]  /*efd0*/  S2R R2, SR_TID.X ;  /* 0x0000000000027919 */ /* 0x000e620000002100 */
[----:B------:R-:W-:Y:S01]  /*efe0*/  BSSY B2, `(.L_x_6305) ;  /* 0x0000006000027945 */ /* 0x000fe20003800000 */
[----:B-1----:R-:W-:Y:S02]  /*eff0*/  LOP3.LUT R3, R2, 0x7f, RZ, 0xc0, !PT ;  /* 0x0000007f02037812 */ /* 0x002fe400078ec0ff */
[----:B------:R-:W-:Y:S02]  /*f000*/  SHF.L.U32 R2, R7, 0x1f, RZ ;  /* 0x0000001f07027819 */ /* 0x000fe400000006ff */
[----:B------:R-:W-:Y:S02]  /*f010*/  ISETP.NE.AND P2, PT, R3, RZ, PT ;  /* 0x000000ff0300720c */ /* 0x000fe40003f45270 */
[----:B------:R-:W1:Y:S02]  /*f020*/  SYNCS.PHASECHK.TRANS64.TRYWAIT P0, [UR38+0x34848], R2 ;  /* 0x03484802ff0075a7 */ /* 0x000e640008000166 */
[----:B-1----:R-:W-:Y:S09]  /*f030*/  @!P0 BRA `(.L_x_6306) ;  /* 0x0000002800b88947 */ /* 0x002ff20003800000 */
.L_x_6389:
[----:B------:R-:W-:Y:S05]  /*f040*/  BSYNC B2 ;  /* 0x0000000000027941 */ /* 0x000fea0003800000 */
.L_x_6305:
[----:B------:R-:W-:Y:S04]  /*f050*/  BSSY B2, `(.L_x_6307) ;  /* 0x0000007000027945 */ /* 0x000fe80003800000 */
[----:B------:R-:W-:Y:S05]  /*f060*/  @P2 BRA `(.L_x_6308) ;  /* 0x0000000000142947 */ /* 0x000fea0003800000 */
[----:B------:R-:W-:Y:S01]  /*f070*/  ISETP.NE.AND P0, PT, R9, RZ, PT ;  /* 0x000000ff0900720c */ /* 0x000fe20003f05270 */
[----:B-1----:R-:W-:-:S04]  /*f080*/  IMAD.MOV.U32 R3, RZ, RZ, 0xb000 ;  /* 0x0000b000ff037424 */ /* 0x002fc800078e00ff */
[----:B------:R2:W-:Y:S08]  /*f090*/  SYNCS.ARRIVE.TRANS64 RZ, [UR38+0x34838], R3 ;  /* 0x03483803ffff79a7 */ /* 0x0005f00008000026 */
[----:B--2---:R-:W-:Y:S05]  /*f0a0*/  @!P0 BRA `(.L_x_6308) ;  /* 0x0000000000048947 */ /* 0x004fea0003800000 */
[----:B------:R-:W-:Y:S01]  /*f0b0*/  BPT.TRAP 0x1 ;  /* 0x000000040000795c */ /* 0x000fe20000300000 */
.L_x_6308:
[----:B------:R-:W-:Y:S05]  /*f0c0*/  BSYNC B2 ;  /* 0x0000000000027941 */ /* 0x000fea0003800000 */
.L_x_6307:
        /* <DEDUP_REMOVED lines=11> */
.L_x_6309:
        /* <DEDUP_REMOVED lines=13> */
.L_x_6310:
        /* <DEDUP_REMOVED lines=12> */
.L_x_6390:
[----:B------:R-:W-:Y:S05]  /*f310*/  BSYNC B2 ;  /* 0x0000000000027941 */ /* 0x000fea0003800000 */
.L_x_6311:
        /* <DEDUP_REMOVED lines=9> */
.L_x_6314:
[----:B------:R-:W-:Y:S05]  /*f3b0*/  BSYNC B2 ;  /* 0x0000000000027941 */ /* 0x000fea0003800000 */
.L_x_6313:
        /* <DEDUP_REMOVED lines=10> */
.L_x_6315:
        /* <DEDUP_REMOVED lines=13> */
.L_x_6316:
        /* <DEDUP_REMOVED lines=10> */
.L_x_6303:
[----:B------:R-:W-:Y:S05]  /*f5d0*/  BSYNC B1 ;  /* 0x0000000000017941 */ /* 0x000fea0003800000 */
.L_x_6302:
        /* <DEDUP_REMOVED lines=27> */
.L_x_6319:
[----:B------:R-:W1:Y:S01]  /*f790*/  S2R R2, SR_TID.X ;  /* 0x0000000000027919 */ /* 0x000e620000002100 */
[----:B------:R-:W-:Y:S01]  /*f7a0*/  BSSY B2, `(.L_x_6320) ;  /* 0x0000006000027945 */ /* 0x000fe20003800000 */
[----:B-1----:R-:W-:Y:S02]  /*f7b0*/  LOP3.LUT R3, R2, 0x7f, RZ, 0xc0, !PT ;  /* 0x0000007f02037812 */ /* 0x002fe400078ec0ff */
[----:B------:R-:W-:Y:S02]  /*f7c0*/  SHF.L.U32 R2, R10, 0x1f, RZ ;  /* 0x0000001f0a027819 */ /* 0x000fe400000006ff */
[----:B------:R-:W-:Y:S02]  /*f7d0*/  ISETP.NE.AND P2, PT, R3, RZ, PT ;  /* 0x000000ff0300720c */ /* 0x000fe40003f45270 */
[----:B------:R-:W1:Y:S02]  /*f7e0*/  SYNCS.PHASECHK.TRANS64.TRYWAIT P0, [UR38+0x34840], R2 ;  /* 0x03484002ff0075a7 */ /* 0x000e640008000166 */
[----:B-1----:R-:W-:Y:S09]  /*f7f0*/  @!P0 BRA `(.L_x_6321) ;  /* 0x0000002000f88947 */ /* 0x002ff20003800000 */
.L_x_6391:
[----:B------:R-:W-:Y:S05]  /*f800*/  BSYNC B2 ;  /* 0x0000000000027941 */ /* 0x000fea0003800000 */
.L_x_6320:
[----:B------:R-:W-:Y:S04]  /*f810*/  BSSY B2, `(.L_x_6322) ;  /* 0x0000007000027945 */ /* 0x000fe80003800000 */
[----:B------:R-:W-:Y:S05]  /*f820*/  @P2 BRA `(.L_x_6323) ;  /* 0x0000000000142947 */ /* 0x000fea0003800000 */
[----:B------:R-:W-:Y:S01]  /*f830*/  ISETP.NE.AND P0, PT, R9, RZ, PT ;  /* 0x000000ff0900720c */ /* 0x000fe20003f05270 */
[----:B-1----:R-:W-:-:S04]  /*f840*/  IMAD.MOV.U32 R2, RZ, RZ, 0xb000 ;  /* 0x0000b000ff027424 */ /* 0x002fc800078e00ff */
[----:B------:R2:W-:Y:S08]  /*f850*/  SYNCS.ARRIVE.TRANS64 RZ, [UR38+0x34830], R2 ;  /* 0x03483002ffff79a7 */ /* 0x0005f00008000026 */
[----:B--2---:R-:W-:Y:S05]  /*f860*/  @!P0 BRA `(.L_x_6323) ;  /* 0x0000000000048947 */ /* 0x004fea0003800000 */
[----:B------:R-:W-:Y:S01]  /*f870*/  BPT.TRAP 0x1 ;  /* 0x000000040000795c */ /* 0x000fe20000300000 */
.L_x_6323:
[----:B------:R-:W-:Y:S05]  /*f880*/  BSYNC B2 ;  /* 0x0000000000027941 */ /* 0x000fea0003800000 */
.L_x_6322:
        /* <DEDUP_REMOVED lines=11> */
.L_x_6324:
        /* <DEDUP_REMOVED lines=14> */
.L_x_6325:
        /* <DEDUP_REMOVED lines=12> */
.L_x_6392:
[----:B------:R-:W-:Y:S05]  /*fae0*/  BSYNC B2 ;  /* 0x0000000000027941 */ /* 0x000fea0003800000 */
.L_x_6326:
        /* <DEDUP_REMOVED lines=9> */
.L_x_6329:
[----:B------:R-:W-:Y:S05]  /*fb80*/  BSYNC B2 ;  /* 0x0000000000027941 */ /* 0x000fea0003800000 */
.L_x_6328:
        /* <DEDUP_REMOVED lines=10> */
.L_x_6330:
        /* <DEDUP_REMOVED lines=13> */
.L_x_6331:
        /* <DEDUP_REMOVED lines=10> */
.L_x_6318:
[----:B------:R-:W-:Y:S05]  /*fda0*/  BSYNC B1 ;  /* 0x0000000000017941 */ /* 0x000fea0003800000 */
.L_x_6317:
[----:B------:R-:W-:Y:S02]  /*fdb0*/  VIADD R6, R6, 0xfffffffe ;  /* 0xfffffffe06067836 */ /* 0x000fe40000000000 */
[----:B------:R-:W-:Y:S01]  /*fdc0*/  IMAD.MOV.U32 R7, RZ, RZ, R10 ;  /* 0x000000ffff077224 */ /* 0x000fe200078e000a */
[----:B------:R-:W-:Y:S06]  /*fdd0*/  @P1 BRA `(.L_x_6332) ;  /* 0xfffffff0000c1947 */ /* 0x000fec000383ffff */
[----:B------:R-:W-:Y:S05]  /*fde0*/  BSYNC B0 ;  /* 0x0000000000007941 */ /* 0x000fea0003800000 */
.L_x_6301:
        /* <DEDUP_REMOVED lines=29> */
.L_x_6334:
[----:B------:R-:W1:Y:S01]  /*ffc0*/  S2R R2, SR_TID.X ;  /* 0x0000000000027919 */ /* 0x000e620000002100 */
[----:B------:R-:W-:Y:S01]  /*ffd0*/  BSSY B1, `(.L_x_6335) ;  /* 0x0000006000017945 */ /* 0x000fe20003800000 */
[----:B-1----:R-:W-:Y:S02]  /*ffe0*/  LOP3.LUT R3, R2, 0x7f, RZ, 0xc0, !PT ;  /* 0x0000007f02037812 */ /* 0x002fe400078ec0ff */
[----:B------:R-:W-:Y:S02]  /*fff0*/  SHF.L.U32 R2, R10, 0x1f, RZ ;  /* 0x0000001f0a027819 */ /* 0x000fe400000006ff */
[----:B------:R-:W-:Y:S02]  /*10000*/  ISETP.NE.AND P1, PT, R3, RZ, PT ;  /* 0x000000ff0300720c */ /* 0x000fe40003f25270 */
[----:B------:R-:W1:Y:S02]  /*10010*/  SYNCS.PHASECHK.TRANS64.TRYWAIT P0, [UR38+0x34848], R2 ;  /* 0x03484802ff0075a7 */ /* 0x000e640008000166 */
[----:B-1----:R-:W-:Y:S09]  /*10020*/  @!P0 BRA `(.L_x_6336) ;  /* 0x0000001c001c8947 */ /* 0x002ff20003800000 */
.L_x_6393:
[----:B------:R-:W-:Y:S05]  /*10030*/  BSYNC B1 ;  /* 0x0000000000017941 */ /* 0x000fea0003800000 */
.L_x_6335:
[----:B------:R-:W-:Y:S04]  /*10040*/  BSSY B1, `(.L_x_6337) ;  /* 0x0000007000017945 */ /* 0x000fe80003800000 */
[----:B------:R-:W-:Y:S05]  /*10050*/  @P1 BRA `(.L_x_6338) ;  /* 0x0000000000141947 */ /* 0x000fea0003800000 */
[----:B------:R-:W-:Y:S01]  /*10060*/  ISETP.NE.AND P0, PT, R9, RZ, PT ;  /* 0x000000ff0900720c */ /* 0x000fe20003f05270 */
[----:B-1----:R-:W-:-:S04]  /*10070*/  IMAD.MOV.U32 R3, RZ, RZ, 0xb000 ;  /* 0x0000b000ff037424 */ /* 0x002fc800078e00ff */
[----:B------:R2:W-:Y:S08]  /*10080*/  SYNCS.ARRIVE.TRANS64 RZ, [UR38+0x34838], R3 ;  /* 0x03483803ffff79a7 */ /* 0x0005f00008000026 */
[----:B--2---:R-:W-:Y:S05]  /*10090*/  @!P0 BRA `(.L_x_6338) ;  /* 0x0000000000048947 */ /* 0x004fea0003800000 */
[----:B------:R-:W-:Y:S01]  /*100a0*/  BPT.TRAP 0x1 ;  /* 0x000000040000795c */ /* 0x000fe20000300000 */
.L_x_6338:
[----:B------:R-:W-:Y:S05]  /*100b0*/  BSYNC B1 ;  /* 0x0000000000017941 */ /* 0x000fea0003800000 */
.L_x_6337:
        /* <DEDUP_REMOVED lines=11> */
.L_x_6339:
        /* <DEDUP_REMOVED lines=14> */
.L_x_6340:
        /* <DEDUP_REMOVED lines=11> */
.L_x_6394:
[----:B------:R-:W-:Y:S05]  /*10300*/  BSYNC B1 ;  /* 0x0000000000017941 */ /* 0x000fea0003800000 */
.L_x_6341:
        /* <DEDUP_REMOVED lines=9> */
.L_x_6344:
[----:B------:R-:W-:Y:S05]  /*103a0*/  BSYNC B1 ;  /* 0x0000000000017941 */ /* 0x000fea0003800000 */
.L_x_6343:
        /* <DEDUP_REMOVED lines=10> */
.L_x_6345:
        /* <DEDUP_REMOVED lines=13> */
.L_x_6346:
        /* <DEDUP_REMOVED lines=10> */
.L_x_6333:
[----:B------:R-:W-:Y:S05]  /*105c0*/  BSYNC B0 ;  /* 0x0000000000007941 */ /* 0x000fea0003800000 */
.L_x_6300:
        /* <DEDUP_REMOVED lines=11> */
.L_x_6395:
[----:B------:R-:W-:Y:S05]  /*10680*/  BSYNC B1 ;  /* 0x0000000000017941 */ /* 0x000fea0003800000 */
.L_x_6349:
        /* <DEDUP_REMOVED lines=8> */
.L_x_6352:
[----:B------:R-:W-:Y:S05]  /*10710*/  BSYNC B1 ;  /* 0x0000000000017941 */ /* 0x000fea0003800000 */
.L_x_6351:
        /* <DEDUP_REMOVED lines=13> */
.L_x_6353:
        /* <DEDUP_REMOVED lines=13> */
.L_x_6354:
        /* <DEDUP_REMOVED lines=8> */
.L_x_6348:
[----:B------:R-:W-:Y:S05]  /*10940*/  BSYNC B0 ;  /* 0x0000000000007941 */ /* 0x000fea0003800000 */
.L_x_6347:
[----:B------:R-:W-:-:S05]  /*10950*/  VIADD R0, R0, 0x1 ;  /* 0x0000000100007836 */ /* 0x000fca0000000000 */
[----:B------:R-:W-:-:S04]  /*10960*/  ISETP.NE.AND P0, PT, R0, 0x2, PT ;  /* 0x000000020000780c */ /* 0x000fc80003f05270 */
[----:B0-----:R-:W-:Y:S02]  /*10970*/  SEL R3, RZ, 0x1, P0 ;  /* 0x00000001ff037807 */ /* 0x001fe40000000000 */
[----:B------:R-:W-:Y:S02]  /*10980*/  SEL R0, R0, RZ, P0 ;  /* 0x000000ff00007207 */ /* 0x000fe40000000000 */
[----:B------:R-:W-:Y:S01]  /*10990*/  LOP3.LUT R10, R10, R3, RZ, 0x3c, !PT ;  /* 0x000000030a0a7212 */ /* 0x000fe200078e3cff */
[----:B------:R-:W-:-:S07]  /*109a0*/  IMAD.MOV.U32 R3, RZ, RZ, RZ ;  /* 0x000000ffff037224 */ /* 0x000fce00078e00ff */
.L_x_6284:
[----:B------:R-:W0:Y:S01]  /*109b0*/  S2R R5, SR_CgaCtaId ;  /* 0x0000000000057919 */ /* 0x000e220000008800 */
[----:B------:R-:W-:Y:S02]  /*109c0*/  MOV R2, 0x400 ;  /* 0x0000040000027802 */ /* 0x000fe40000000f00 */
[----:B------:R-:W-:Y:S02]  /*109d0*/  SHF.L.U32 R3, R3, 0x1f, RZ ;  /* 0x0000001f03037819 */ /* 0x000fe400000006ff */
[----:B0-----:R-:W-:-:S04]  /*109e0*/  LEA R2, R5, R2, 0x18 ;  /* 0x0000000205027211 */ /* 0x001fc800078ec0ff */
[----:B------:R-:W0:Y:S02]  /*109f0*/  SYNCS.PHASECHK.TRANS64.TRYWAIT P0, [R2+URZ+0x34820], R3 ;  /* 0x03482003020075a7 */ /* 0x000e24000800017f */
[----:B0-----:R-:W-:Y:S05]  /*10a00*/  @!P0 BRA `(.L_x_6355) ;  /* 0x0000001000e88947 */ /* 0x001fea0003800000 */
.L_x_6396:
[----:B------:R-:W-:-:S03]  /*10a10*/  UMOV UR4, 0xffffffff ;  /* 0xffffffff00047882 */ /* 0x000fc60000000000 */
[----:B------:R-:W-:Y:S05]  /*10a20*/  BRA.DIV UR4, `(.L_x_6356) ;  /* 0x0000001204f47947 */ /* 0x000fea000b800000 */
[----:B0-----:R-:W0:Y:S02]  /*10a30*/  S2R R3, SR_TID.X ;  /* 0x0000000000037919 */ /* 0x001e240000002100 */
[----:B0-----:R-:W-:-:S04]  /*10a40*/  SHF.R.U32.HI R3, RZ, 0x5, R3 ;  /* 0x00000005ff037819 */ /* 0x001fc80000011603 */
[----:B------:R-:W-:-:S05]  /*10a50*/  LOP3.LUT R3, R3, 0x3, RZ, 0xc0, !PT ;  /* 0x0000000303037812 */ /* 0x000fca00078ec0ff */
[----:B------:R0:W1:Y:S02]  /*10a60*/  SHFL.IDX PT, R14, R3, RZ, 0x1f ;  /* 0x00001fff030e7589 */ /* 0x00006400000e0000 */
.L_x_6399:
[----:B-1----:R-:W-:-:S13]  /*10a70*/  ISETP.NE.AND P0, PT, R14, RZ, PT ;  /* 0x000000ff0e00720c */ /* 0x002fda0003f05270 */
[----:B------:R-:W-:Y:S05]  /*10a80*/  @P0 BRA `(.L_x_6256) ;  /* 0x0000000000900947 */ /* 0x000fea0003800000 */
[----:B------:R-:W-:-:S03]  /*10a90*/  UMOV UR4, 0xffffffff ;  /* 0xffffffff00047882 */ /* 0x000fc60000000000 */
[----:B------:R-:W-:Y:S05]  /*10aa0*/  BRA.DIV UR4, `(.L_x_6357) ;  /* 0x0000001604087947 */ /* 0x000fea000b800000 */
[----:B------:R-:W-:-:S13]  /*10ab0*/  ELECT P6, URZ, PT ;  /* 0x00000000003f782f */ /* 0x000fda00038c0000 */
.L_x_6402:
        /* <DEDUP_REMOVED lines=8> */
.L_x_6358:
        /* <DEDUP_REMOVED lines=12> */
.L_x_6403:
[----:B------:R-:W1:Y:S02]  /*10c00*/  SYNCS.PHASECHK.TRANS64.TRYWAIT P0, [R8+URZ], R5 ;  /* 0x00000005080075a7 */ /* 0x000e64000800017f */
[----:B-1----:R-:W-:Y:S05]  /*10c10*/  @!P0 BRA `(.L_x_6360) ;  /* 0x0000001000e08947 */ /* 0x002fea0003800000 */
.L_x_6404:
[----:B------:R-:W-:Y:S05]  /*10c20*/  @!P2 BRA `(.L_x_6361) ;  /* 0x000000000004a947 */ /* 0x000fea0003800000 */
[----:B------:R-:W-:Y:S01]  /*10c30*/  BPT.TRAP 0x1 ;  /* 0x000000040000795c */ /* 0x000fe20000300000 */
.L_x_6361:
[----:B------:R-:W-:-:S04]  /*10c40*/  VIADD R3, R2, 0x34860 ;  /* 0x0003486002037836 */ /* 0x000fc80000000000 */
[----:B0-----:R-:W-:-:S04]  /*10c50*/  IMAD R7, R0, 0x8, R3 ;  /* 0x0000000800077824 */ /* 0x001fc800078e0203 */
[----:B------:R-:W0:Y:S02]  /*10c60*/  SYNCS.PHASECHK.TRANS64.TRYWAIT P0, [R7+URZ], R4 ;  /* 0x00000004070075a7 */ /* 0x000e24000800017f */
[----:B0-----:R-:W-:Y:S05]  /*10c70*/  @!P0 BRA `(.L_x_6362) ;  /* 0x0000001000dc8947 */ /* 0x001fea0003800000 */
.L_x_6405:
[----:B------:R-:W-:-:S07]  /*10c80*/  IMAD R6, R6, 0x8, R3 ;  /* 0x0000000806067824 */ /* 0x000fce00078e0203 */
.L_x_6363:
[----:B--2---:R2:W3:Y:S02]  /*10c90*/  SYNCS.PHASECHK.TRANS64.TRYWAIT P0, [R6+URZ], R5 ;  /* 0x00000005060075a7 */ /* 0x0044e4000800017f */
[----:B---3--:R-:W-:Y:S05]  /*10ca0*/  @!P0 NANOSLEEP.SYNCS 0x989680 ;  /* 0x009896800000895d */ /* 0x008fea0003900000 */
[----:B------:R-:W3:Y:S02]  /*10cb0*/  @!P0 SYNCS.PHASECHK.TRANS64 P0, [R6+URZ], R5 ;  /* 0x00000005060085a7 */ /* 0x000ee4000800007f */
[----:B---3--:R-:W-:Y:S05]  /*10cc0*/  @!P0 BRA `(.L_x_6363) ;  /* 0xfffffffc00f08947 */ /* 0x008fea000383ffff */
.L_x_6256:
[----:B------:R-:W-:Y:S05]  /*10cd0*/  BSYNC B6 ;  /* 0x0000000000067941 */ /* 0x000fea0003800000 */
.L_x_6253:
[----:B------:R-:W-:Y:S05]  /*10ce0*/  EXIT ;  /* 0x000000000000794d */ /* 0x000fea0003800000 */
.L_x_6260:
[----:B------:R-:W-:-:S13]  /*10cf0*/  R2UR UR4, R16 ;  /* 0x00000000100472ca */ /* 0x000fda00000e0000 */
[----:B0-----:R-:W-:-:S04]  /*10d00*/  IMAD.U32 R3, RZ, RZ, UR4 ;  /* 0x00000004ff037e24 */ /* 0x001fc8000f8e00ff */
[----:B------:R0:W1:Y:S03]  /*10d10*/  SYNCS.PHASECHK.TRANS64.TRYWAIT P0, [R3+URZ+0x34800], R0 ;  /* 0x03480000030075a7 */ /* 0x000066000800017f */
[----:B-1----:R-:W-:Y:S05]  /*10d20*/  @!P0 NANOSLEEP.SYNCS 0x989680 ;  /* 0x009896800000895d */ /* 0x002fea0003900000 */
[----:B------:R-:W1:Y:S02]  /*10d30*/  @!P0 SYNCS.PHASECHK.TRANS64 P0, [R3+URZ+0x34800], R0 ;  /* 0x03480000030085a7 */ /* 0x000e64000800007f */
[----:B-1----:R-:W-:Y:S05]  /*10d40*/  @!P0 BRA `(.L_x_6260) ;  /* 0xfffffffc00e88947 */ /* 0x002fea000383ffff */
[----:B------:R-:W-:Y:S05]  /*10d50*/  BRA `(.L_x_6364) ;  /* 0xffffff04008c7947 */ /* 0x000fea000383ffff */
.L_x_6264:
[----:B------:R-:W-:-:S13]  /*10d60*/  R2UR UR4, R16 ;  /* 0x00000000100472ca */ /* 0x000fda00000e0000 */
[----:B0-----:R-:W-:-:S04]  /*10d70*/  IMAD.U32 R3, RZ, RZ, UR4 ;  /* 0x00000004ff037e24 */ /* 0x001fc8000f8e00ff */
[----:B------:R0:W2:Y:S03]  /*10d80*/  SYNCS.PHASECHK.TRANS64.TRYWAIT P2, [R3+URZ+0x34830], R0 ;  /* 0x03483000030075a7 */ /* 0x0000a6000804017f */
[----:B--2---:R-:W-:Y:S05]  /*10d90*/  @!P2 NANOSLEEP.SYNCS 0x989680 ;  /* 0x009896800000a95d */ /* 0x004fea0003900000 */
[----:B------:R-:W2:Y:S02]  /*10da0*/  @!P2 SYNCS.PHASECHK.TRANS64 P2, [R3+URZ+0x34830], R0 ;  /* 0x034830000300a5a7 */ /* 0x000ea4000804007f */
[----:B--2---:R-:W-:Y:S05]  /*10db0*/  @!P2 BRA `(.L_x_6264) ;  /* 0xfffffffc00e8a947 */ /* 0x004fea000383ffff */
[----:B------:R-:W-:Y:S05]  /*10dc0*/  BRA `(.L_x_6263) ;  /* 0xffffff0400bc7947 */ /* 0x000fea000383ffff */
.L_x_6269:
[----:B-1----:R1:W2:Y:S02]  /*10dd0*/  SYNCS.PHASECHK.TRANS64.TRYWAIT P2, [R5+URZ+0x34830], R4 ;  /* 0x03483004050075a7 */ /* 0x0022a4000804017f */
[----:B--2---:R-:W-:Y:S05]  /*10de0*/  @!P2 NANOSLEEP.SYNCS 0x989680 ;  /* 0x009896800000a95d */ /* 0x004fea0003900000 */
[----:B------:R-:W2:Y:S02]  /*10df0*/  @!P2 SYNCS.PHASECHK.TRANS64 P2, [R5+URZ+0x34830], R4 ;  /* 0x034830040500a5a7 */ /* 0x000ea4000804007f */
[----:B--2---:R-:W-:Y:S05]  /*10e00*/  @!P2 BRA `(.L_x_6269) ;  /* 0xfffffffc00f0a947 */ /* 0x004fea000383ffff */
[----:B------:R-:W-:Y:S05]  /*10e10*/  BRA `(.L_x_6266) ;  /* 0xffffff5400b47947 */ /* 0x000fea000383ffff */
.L_x_6273:
[----:B-1----:R-:W-:-:S04]  /*10e20*/  IMAD.U32 R5, RZ, RZ, UR6 ;  /* 0x00000006ff057e24 */ /* 0x002fc8000f8e00ff */
[----:B------:R1:W2:Y:S03]  /*10e30*/  SYNCS.PHASECHK.TRANS64.TRYWAIT P2, [R5+URZ+0x34850], R4 ;  /* 0x03485004050075a7 */ /* 0x0002a6000804017f */
[----:B--2---:R-:W-:Y:S05]  /*10e40*/  @!P2 NANOSLEEP.SYNCS 0x989680 ;  /* 0x009896800000a95d */ /* 0x004fea0003900000 */
[----:B------:R-:W2:Y:S02]  /*10e50*/  @!P2 SYNCS.PHASECHK.TRANS64 P2, [R5+URZ+0x34850], R4 ;  /* 0x034850040500a5a7 */ /* 0x000ea4000804007f */
[----:B--2---:R-:W-:Y:S05]  /*10e60*/  @!P2 BRA `(.L_x_6273) ;  /* 0xfffffffc00eca947 */ /* 0x004fea000383ffff */
[----:B------:R-:W-:Y:S05]  /*10e70*/  BRA `(.L_x_6270) ;  /* 0xffffff7c00187947 */ /* 0x000fea000383ffff */
.L_x_6278:
[----:B-1----:R1:W2:Y:S02]  /*10e80*/  SYNCS.PHASECHK.TRANS64.TRYWAIT P0, [R11+URZ+0x34850], R2 ;  /* 0x034850020b0075a7 */ /* 0x0022a4000800017f */
[----:B--2---:R-:W-:Y:S05]  /*10e90*/  @!P0 NANOSLEEP.SYNCS 0x989680 ;  /* 0x009896800000895d */ /* 0x004fea0003900000 */
[----:B------:R-:W2:Y:S02]  /*10ea0*/  @!P0 SYNCS.PHASECHK.TRANS64 P0, [R11+URZ+0x34850], R2 ;  /* 0x034850020b0085a7 */ /* 0x000ea4000800007f */
[----:B--2---:R-:W-:Y:S05]  /*10eb0*/  @!P0 BRA `(.L_x_6278) ;  /* 0xfffffffc00f08947 */ /* 0x004fea000383ffff */
[----:B------:R-:W-:Y:S05]  /*10ec0*/  BRA `(.L_x_6277) ;  /* 0xffffff9c00fc7947 */ /* 0x000fea000383ffff */
.L_x_6289:
[----:B------:R-:W-:Y:S02]  /*10ed0*/  IMAD.MOV.U32 R13, RZ, RZ, R0 ;  /* 0x000000ffff0d7224 */ /* 0x000fe400078e0000 */
[----:B------:R-:W-:Y:S02]  /*10ee0*/  IMAD.MOV.U32 R12, RZ, RZ, RZ ;  /* 0x000000ffff0c7224 */ /* 0x000fe400078e00ff */
[----:B------:R-:W-:Y:S02]  /*10ef0*/  IMAD.MOV.U32 R11, RZ, RZ, 0x1f ;  /* 0x0000001fff0b7424 */ /* 0x000fe400078e00ff */
[----:B------:R-:W-:-:S07]  /*10f00*/  IMAD.MOV.U32 R15, RZ, RZ, -0x1 ;  /* 0xffffffffff0f7424 */ /* 0x000fce00078e00ff */
[----:B0-----:R-:W-:Y:S05]  /*10f10*/  WARPSYNC.COLLECTIVE R15, `(.L_x_6365) ;  /* 0x000000000f087348 */ /* 0x001fea0003c00000 */
[----:B------:R1:W2:Y:S02]  /*10f20*/  SHFL.IDX P6, R14, R13, R12, R11 ;  /* 0x0000000c0d0e7389 */ /* 0x0002a400000c000b */
[----:B012---:R-:W-:Y:S01]  /*10f30*/  ENDCOLLECTIVE ;  /* 0x000000000000791b */ /* 0x007fe20003800000 */
.L_x_6365:
[----:B------:R-:W-:Y:S05]  /*10f40*/  BRA `(.L_x_6366) ;  /* 0xffffffcc00587947 */ /* 0x000fea000383ffff */
.L_x_6291:
[----:B------:R-:W-:Y:S01]  /*10f50*/  BSSY B0, `(.L_x_6367) ;  /* 0x0000006000007945 */ /* 0x000fe20003800000 */
[----:B------:R-:W-:-:S07]  /*10f60*/  IMAD.MOV.U32 R15, RZ, RZ, -0x1 ;  /* 0xffffffffff0f7424 */ /* 0x000fce00078e00ff */
[----:B01----:R-:W-:Y:S05]  /*10f70*/  WARPSYNC.COLLECTIVE R15, `(.L_x_6368) ;  /* 0x000000000f0c7348 */ /* 0x003fea0003c00000 */
[----:B------:R-:W-:Y:S02]  /*10f80*/  ELECT P6, UR62, PT ;  /* 0x00000000003e782f */ /* 0x000fe400038c0000 */
[----:B------:R-:W-:Y:S01]  /*10f90*/  MOV R14, UR62 ;  /* 0x0000003e000e7c02 */ /* 0x000fe20008000f00 */
[----:B01----:R-:W-:Y:S10]  /*10fa0*/  ENDCOLLECTIVE ;  /* 0x000000000000791b */ /* 0x003ff40003800000 */
.L_x_6368:
[----:B------:R-:W-:Y:S05]  /*10fb0*/  BSYNC B0 ;  /* 0x0000000000007941 */ /* 0x000fea0003800000 */
.L_x_6367:
[----:B------:R-:W-:Y:S05]  /*10fc0*/  BRA `(.L_x_6369) ;  /* 0xffffffcc00587947 */ /* 0x000fea000383ffff */
.L_x_6293:
[----:B-1----:R-:W-:-:S04]  /*10fd0*/  IMAD.U32 R3, RZ, RZ, UR38 ;  /* 0x00000026ff037e24 */ /* 0x002fc8000f8e00ff */
[----:B------:R1:W3:Y:S03]  /*10fe0*/  SYNCS.PHASECHK.TRANS64.TRYWAIT P0, [R3+URZ+0x34840], R0 ;  /* 0x03484000030075a7 */ /* 0x0002e6000800017f */
[----:B---3--:R-:W-:Y:S05]  /*10ff0*/  @!P0 NANOSLEEP.SYNCS 0x989680 ;  /* 0x009896800000895d */ /* 0x008fea0003900000 */
[----:B------:R-:W3:Y:S02]  /*11000*/  @!P0 SYNCS.PHASECHK.TRANS64 P0, [R3+URZ+0x34840], R0 ;  /* 0x03484000030085a7 */ /* 0x000ee4000800007f */
[----:B---3--:R-:W-:Y:S05]  /*11010*/  @!P0 BRA `(.L_x_6293) ;  /* 0xfffffffc00ec8947 */ /* 0x008fea000383ffff */
[----:B------:R-:W-:Y:S05]  /*11020*/  BRA `(.L_x_6370) ;  /* 0xffffffcc00b47947 */ /* 0x000fea000383ffff */
.L_x_6296:
        /* <DEDUP_REMOVED lines=9> */
.L_x_6371:
[----:B------:R-:W-:Y:S02]  /*110c0*/  IMAD.MOV.U32 R13, RZ, RZ, R0 ;  /* 0x000000ffff0d7224 */ /* 0x000fe400078e0000 */
[----:B------:R-:W-:-:S07]  /*110d0*/  IMAD.MOV.U32 R2, RZ, RZ, R14 ;  /* 0x000000ffff027224 */ /* 0x000fce00078e000e */
[----:B------:R-:W-:Y:S05]  /*110e0*/  WARPSYNC.COLLECTIVE R15, `(.L_x_6372) ;  /* 0x000000000f087348 */ /* 0x000fea0003c00000 */
[----:B------:R0:W1:Y:S02]  /*110f0*/  SHFL.IDX P6, R14, R13, R12, R11 ;  /* 0x0000000c0d0e7389 */ /* 0x00006400000c000b */
[----:B01----:R-:W-:Y:S01]  /*11100*/  ENDCOLLECTIVE ;  /* 0x000000000000791b */ /* 0x003fe20003800000 */
.L_x_6372:
        /* <DEDUP_REMOVED lines=14> */
[----:B------:R0:W-:Y:S01]  /*111f0*/  @!P2 LDGSTS.E.BYPASS.LTC128B.128 [R21+0x1a400], desc[UR6][R2.64+0x80], !P0 ;  /* 0x1a4000800215afae */ /* 0x0001e2000c101d46 */
[----:B------:R-:W-:-:S13]  /*11200*/  ISETP.GE.AND P2, PT, R5, R6, PT ;  /* 0x000000060500720c */ /* 0x000fda0003f46270 */
[----:B0-----:R-:W-:Y:S05]  /*11210*/  WARPSYNC.COLLECTIVE R15, `(.L_x_6373) ;  /* 0x000000000f087348 */ /* 0x001fea0003c00000 */
[----:B------:R1:W2:Y:S02]  /*11220*/  SHFL.IDX P6, R14, R13, R12, R11 ;  /* 0x0000000c0d0e7389 */ /* 0x0002a400000c000b */
[----:B012---:R-:W-:Y:S01]  /*11230*/  ENDCOLLECTIVE ;  /* 0x000000000000791b */ /* 0x007fe20003800000 */
.L_x_6373:
[----:B------:R-:W-:Y:S01]  /*11240*/  VIADD R3, R8, 0x20 ;  /* 0x0000002008037836 */ /* 0x000fe20000000000 */
[----:B------:R-:W-:Y:S01]  /*11250*/  @!P2 LEA R20, R9, UR38, 0x1 ;  /* 0x000000260914ac11 */ /* 0x000fe2000f8e08ff */
[----:B------:R-:W-:Y:S02]  /*11260*/  IMAD.MOV.U32 R13, RZ, RZ, R0 ;  /* 0x000000ffff0d7224 */ /* 0x000fe400078e0000 */
[----:B------:R-:W-:-:S07]  /*11270*/  IMAD.MOV.U32 R4, RZ, RZ, R14 ;  /* 0x000000ffff047224 */ /* 0x000fce00078e000e */
[----:B------:R-:W-:Y:S05]  /*11280*/  WARPSYNC.COLLECTIVE R15, `(.L_x_6374) ;  /* 0x000000000f087348 */ /* 0x000fea0003c00000 */
[----:B------:R0:W1:Y:S02]  /*11290*/  SHFL.IDX P6, R14, R13, R12, R11 ;  /* 0x0000000c0d0e7389 */ /* 0x00006400000c000b */
[----:B01----:R-:W-:Y:S01]  /*112a0*/  ENDCOLLECTIVE ;  /* 0x000000000000791b */ /* 0x003fe20003800000 */
.L_x_6374:
        /* <DEDUP_REMOVED lines=15> */
.L_x_6375:
[----:B------:R-:W-:Y:S01]  /*113a0*/  VIADD R5, R8, 0x30 ;  /* 0x0000003008057836 */ /* 0x000fe20000000000 */
[----:B------:R-:W-:Y:S01]  /*113b0*/  @!P2 LEA R21, R9, UR38, 0x1 ;  /* 0x000000260915ac11 */ /* 0x000fe2000f8e08ff */
[----:B------:R-:W-:Y:S02]  /*113c0*/  IMAD.MOV.U32 R13, RZ, RZ, R0 ;  /* 0x000000ffff0d7224 */ /* 0x000fe400078e0000 */
[----:B------:R-:W-:-:S07]  /*113d0*/  IMAD.MOV.U32 R2, RZ, RZ, R14 ;  /* 0x000000ffff027224 */ /* 0x000fce00078e000e */
[----:B------:R-:W-:Y:S05]  /*113e0*/  WARPSYNC.COLLECTIVE R15, `(.L_x_6376) ;  /* 0x000000000f087348 */ /* 0x000fea0003c00000 */
[----:B------:R0:W1:Y:S02]  /*113f0*/  SHFL.IDX P6, R14, R13, R12, R11 ;  /* 0x0000000c0d0e7389 */ /* 0x00006400000c000b */
[----:B01----:R-:W-:Y:S01]  /*11400*/  ENDCOLLECTIVE ;  /* 0x000000000000791b */ /* 0x003fe20003800000 */
.L_x_6376:
        /* <DEDUP_REMOVED lines=15> */
.L_x_6377:
[----:B------:R-:W-:Y:S01]  /*11500*/  VIADD R3, R8, 0x40 ;  /* 0x0000004008037836 */ /* 0x000fe20000000000 */
[----:B------:R-:W-:Y:S01]  /*11510*/  @!P2 LEA R20, R9, UR38, 0x1 ;  /* 0x000000260914ac11 */ /* 0x000fe2000f8e08ff */
[----:B------:R-:W-:Y:S02]  /*11520*/  IMAD.MOV.U32 R13, RZ, RZ, R0 ;  /* 0x000000ffff0d7224 */ /* 0x000fe400078e0000 */
[----:B------:R-:W-:-:S07]  /*11530*/  IMAD.MOV.U32 R4, RZ, RZ, R14 ;  /* 0x000000ffff047224 */ /* 0x000fce00078e000e */
[----:B------:R-:W-:Y:S05]  /*11540*/  WARPSYNC.COLLECTIVE R15, `(.L_x_6378) ;  /* 0x000000000f087348 */ /* 0x000fea0003c00000 */
[----:B------:R0:W1:Y:S02]  /*11550*/  SHFL.IDX P6, R14, R13, R12, R11 ;  /* 0x0000000c0d0e7389 */ /* 0x00006400000c000b */
[----:B01----:R-:W-:Y:S01]  /*11560*/  ENDCOLLECTIVE ;  /* 0x000000000000791b */ /* 0x003fe20003800000 */
.L_x_6378:
        /* <DEDUP_REMOVED lines=15> */
.L_x_6379:
[----:B------:R-:W-:Y:S01]  /*11660*/  VIADD R5, R8, 0x50 ;  /* 0x0000005008057836 */ /* 0x000fe20000000000 */
[----:B------:R-:W-:Y:S01]  /*11670*/  @!P2 LEA R21, R9, UR38, 0x1 ;  /* 0x000000260915ac11 */ /* 0x000fe2000f8e08ff */
[----:B------:R-:W-:Y:S02]  /*11680*/  IMAD.MOV.U32 R13, RZ, RZ, R0 ;  /* 0x000000ffff0d7224 */ /* 0x000fe400078e0000 */
[----:B------:R-:W-:-:S07]  /*11690*/  IMAD.MOV.U32 R2, RZ, RZ, R14 ;  /* 0x000000ffff027224 */ /* 0x000fce00078e000e */
[----:B------:R-:W-:Y:S05]  /*116a0*/  WARPSYNC.COLLECTIVE R15, `(.L_x_6380) ;  /* 0x000000000f087348 */ /* 0x000fea0003c00000 */
[----:B------:R0:W1:Y:S02]  /*116b0*/  SHFL.IDX P6, R14, R13, R12, R11 ;  /* 0x0000000c0d0e7389 */ /* 0x00006400000c000b */
[----:B01----:R-:W-:Y:S01]  /*116c0*/  ENDCOLLECTIVE ;  /* 0x000000000000791b */ /* 0x003fe20003800000 */
.L_x_6380:
        /* <DEDUP_REMOVED lines=15> */
.L_x_6381:
[----:B------:R-:W-:Y:S01]  /*117c0*/  VIADD R3, R8, 0x60 ;  /* 0x0000006008037836 */ /* 0x000fe20000000000 */
[----:B------:R-:W-:Y:S01]  /*117d0*/  @!P2 LEA R20, R9, UR38, 0x1 ;  /* 0x000000260914ac11 */ /* 0x000fe2000f8e08ff */
[----:B------:R-:W-:Y:S02]  /*117e0*/  IMAD.MOV.U32 R13, RZ, RZ, R0 ;  /* 0x000000ffff0d7224 */ /* 0x000fe400078e0000 */
[----:B------:R-:W-:-:S07]  /*117f0*/  IMAD.MOV.U32 R4, RZ, RZ, R14 ;  /* 0x000000ffff047224 */ /* 0x000fce00078e000e */
[----:B------:R-:W-:Y:S05]  /*11800*/  WARPSYNC.COLLECTIVE R15, `(.L_x_6382) ;  /* 0x000000000f087348 */ /* 0x000fea0003c00000 */
[----:B------:R0:W1:Y:S02]  /*11810*/  SHFL.IDX P6, R14, R13, R12, R11 ;  /* 0x0000000c0d0e7389 */ /* 0x00006400000c000b */
[----:B01----:R-:W-:Y:S01]  /*11820*/  ENDCOLLECTIVE ;  /* 0x000000000000791b */ /* 0x003fe20003800000 */
.L_x_6382:
        /* <DEDUP_REMOVED lines=15> */
.L_x_6383:
[----:B------:R-:W-:Y:S01]  /*11920*/  @!P2 LEA R21, R9, UR38, 0x1 ;  /* 0x000000260915ac11 */ /* 0x000fe2000f8e08ff */
[----:B------:R-:W-:Y:S02]  /*11930*/  IMAD.MOV.U32 R13, RZ, RZ, R0 ;  /* 0x000000ffff0d7224 */ /* 0x000fe400078e0000 */
[----:B------:R-:W-:-:S07]  /*11940*/  IMAD.MOV.U32 R2, RZ, RZ, R14 ;  /* 0x000000ffff027224 */ /* 0x000fce00078e000e */
[----:B------:R-:W-:Y:S05]  /*11950*/  WARPSYNC.COLLECTIVE R15, `(.L_x_6384) ;  /* 0x000000000f087348 */ /* 0x000fea0003c00000 */
[----:B------:R0:W1:Y:S02]  /*11960*/  SHFL.IDX P6, R14, R13, R12, R11 ;  /* 0x0000000c0d0e7389 */ /* 0x00006400000c000b */
[----:B01----:R-:W-:Y:S01]  /*11970*/  ENDCOLLECTIVE ;  /* 0x000000000000791b */ /* 0x003fe20003800000 */
.L_x_6384:
        /* <DEDUP_REMOVED lines=10> */
[----:B------:R0:W-:Y:S02]  /*11a20*/  @!P2 LDGSTS.E.BYPASS.LTC128B.128 [R21+0x1d400], desc[UR4][R2.64+0x80], !P0 ;  /* 0x1d4000800215afae */ /* 0x0001e4000c101d44 */
[----:B0-----:R-:W-:Y:S05]  /*11a30*/  WARPSYNC.COLLECTIVE R15, `(.L_x_6385) ;  /* 0x000000000f087348 */ /* 0x001fea0003c00000 */
[----:B------:R1:W2:Y:S02]  /*11a40*/  SHFL.IDX P6, R14, R13, R12, R11 ;  /* 0x0000000c0d0e7389 */ /* 0x0002a400000c000b */
[----:B012---:R-:W-:Y:S01]  /*11a50*/  ENDCOLLECTIVE ;  /* 0x000000000000791b */ /* 0x007fe20003800000 */
.L_x_6385:
[----:B------:R-:W-:Y:S02]  /*11a60*/  IMAD.MOV.U32 R13, RZ, RZ, R0 ;  /* 0x000000ffff0d7224 */ /* 0x000fe400078e0000 */
[----:B------:R-:W-:-:S07]  /*11a70*/  IMAD.MOV.U32 R20, RZ, RZ, R14 ;  /* 0x000000ffff147224 */ /* 0x000fce00078e000e */
[----:B------:R-:W-:Y:S05]  /*11a80*/  WARPSYNC.COLLECTIVE R15, `(.L_x_6386) ;  /* 0x000000000f087348 */ /* 0x000fea0003c00000 */
[----:B------:R0:W1:Y:S02]  /*11a90*/  SHFL.IDX P6, R14, R13, R12, R11 ;  /* 0x0000000c0d0e7389 */ /* 0x00006400000c000b */
[----:B01----:R-:W-:Y:S01]  /*11aa0*/  ENDCOLLECTIVE ;  /* 0x000000000000791b */ /* 0x003fe20003800000 */
.L_x_6386:
[----:B------:R-:W-:Y:S05]  /*11ab0*/  BRA `(.L_x_6387) ;  /* 0xffffffcc00f87947 */ /* 0x000fea000383ffff */
.L_x_6299:
[----:B0-----:R-:W-:-:S04]  /*11ac0*/  IMAD.U32 R3, RZ, RZ, UR38 ;  /* 0x00000026ff037e24 */ /* 0x001fc8000f8e00ff */
[----:B------:R0:W1:Y:S03]  /*11ad0*/  SYNCS.PHASECHK.TRANS64.TRYWAIT P0, [R3+URZ+0x34820], R0 ;  /* 0x03482000030075a7 */ /* 0x000066000800017f */
[----:B-1----:R-:W-:Y:S05]  /*11ae0*/  @!P0 NANOSLEEP.SYNCS 0x989680 ;  /* 0x009896800000895d */ /* 0x002fea0003900000 */
[----:B------:R-:W1:Y:S02]  /*11af0*/  @!P0 SYNCS.PHASECHK.TRANS64 P0, [R3+URZ+0x34820], R0 ;  /* 0x03482000030085a7 */ /* 0x000e64000800007f */
[----:B-1----:R-:W-:Y:S05]  /*11b00*/  @!P0 BRA `(.L_x_6299) ;  /* 0xfffffffc00ec8947 */ /* 0x002fea000383ffff */
[----:B------:R-:W-:Y:S05]  /*11b10*/  BRA `(.L_x_6388) ;  /* 0xffffffd0004c7947 */ /* 0x000fea000383ffff */
.L_x_6306:
[----:B-1----:R-:W-:-:S04]  /*11b20*/  IMAD.U32 R3, RZ, RZ, UR38 ;  /* 0x00000026ff037e24 */ /* 0x002fc8000f8e00ff */
[----:B------:R1:W2:Y:S03]  /*11b30*/  SYNCS.PHASECHK.TRANS64.TRYWAIT P0, [R3+URZ+0x34848], R2 ;  /* 0x03484802030075a7 */ /* 0x0002a6000800017f */
[----:B--2---:R-:W-:Y:S05]  /*11b40*/  @!P0 NANOSLEEP.SYNCS 0x989680 ;  /* 0x009896800000895d */ /* 0x004fea0003900000 */
[----:B------:R-:W2:Y:S02]  /*11b50*/  @!P0 SYNCS.PHASECHK.TRANS64 P0, [R3+URZ+0x34848], R2 ;  /* 0x03484802030085a7 */ /* 0x000ea4000800007f */
[----:B--2---:R-:W-:Y:S05]  /*11b60*/  @!P0 BRA `(.L_x_6306) ;  /* 0xfffffffc00ec8947 */ /* 0x004fea000383ffff */
[----:B------:R-:W-:Y:S05]  /*11b70*/  BRA `(.L_x_6389) ;  /* 0xffffffd400307947 */ /* 0x000fea000383ffff */
.L_x_6312:
[----:B0-----:R-:W-:-:S04]  /*11b80*/  IMAD.U32 R3, RZ, RZ, UR38 ;  /* 0x00000026ff037e24 */ /* 0x001fc8000f8e00ff */
[----:B------:R0:W1:Y:S03]  /*11b90*/  SYNCS.PHASECHK.TRANS64.TRYWAIT P0, [R3+URZ+0x34860], R2 ;  /* 0x03486002030075a7 */ /* 0x000066000800017f */
[----:B-1----:R-:W-:Y:S05]  /*11ba0*/  @!P0 NANOSLEEP.SYNCS 0x989680 ;  /* 0x009896800000895d */ /* 0x002fea0003900000 */
[----:B------:R-:W1:Y:S02]  /*11bb0*/  @!P0 SYNCS.PHASECHK.TRANS64 P0, [R3+URZ+0x34860], R2 ;  /* 0x03486002030085a7 */ /* 0x000e64000800007f */
[----:B-1----:R-:W-:Y:S05]  /*11bc0*/  @!P0 BRA `(.L_x_6312) ;  /* 0xfffffffc00ec8947 */ /* 0x002fea000383ffff */
[----:B------:R-:W-:Y:S05]  /*11bd0*/  BRA `(.L_x_6390) ;  /* 0xffffffd400cc7947 */ /* 0x000fea000383ffff */
.L_x_6321:
[----:B-1----:R-:W-:-:S04]  /*11be0*/  IMAD.U32 R3, RZ, RZ, UR38 ;  /* 0x00000026ff037e24 */ /* 0x002fc8000f8e00ff */
[----:B------:R1:W2:Y:S03]  /*11bf0*/  SYNCS.PHASECHK.TRANS64.TRYWAIT P0, [R3+URZ+0x34840], R2 ;  /* 0x03484002030075a7 */ /* 0x0002a6000800017f */
[----:B--2---:R-:W-:Y:S05]  /*11c00*/  @!P0 NANOSLEEP.SYNCS 0x989680 ;  /* 0x009896800000895d */ /* 0x004fea0003900000 */
[----:B------:R-:W2:Y:S02]  /*11c10*/  @!P0 SYNCS.PHASECHK.TRANS64 P0, [R3+URZ+0x34840], R2 ;  /* 0x03484002030085a7 */ /* 0x000ea4000800007f */
[----:B--2---:R-:W-:Y:S05]  /*11c20*/  @!P0 BRA `(.L_x_6321) ;  /* 0xfffffffc00ec8947 */ /* 0x004fea000383ffff */
[----:B------:R-:W-:Y:S05]  /*11c30*/  BRA `(.L_x_6391) ;  /* 0xffffffd800f07947 */ /* 0x000fea000383ffff */
.L_x_6327:
[----:B0-----:R-:W-:-:S04]  /*11c40*/  IMAD.U32 R3, RZ, RZ, UR38 ;  /* 0x00000026ff037e24 */ /* 0x001fc8000f8e00ff */
[----:B------:R0:W1:Y:S03]  /*11c50*/  SYNCS.PHASECHK.TRANS64.TRYWAIT P0, [R3+URZ+0x34868], R2 ;  /* 0x03486802030075a7 */ /* 0x000066000800017f */
[----:B-1----:R-:W-:Y:S05]  /*11c60*/  @!P0 NANOSLEEP.SYNCS 0x989680 ;  /* 0x009896800000895d */ /* 0x002fea0003900000 */
[----:B------:R-:W1:Y:S02]  /*11c70*/  @!P0 SYNCS.PHASECHK.TRANS64 P0, [R3+URZ+0x34868], R2 ;  /* 0x03486802030085a7 */ /* 0x000e64000800007f */
[----:B-1----:R-:W-:Y:S05]  /*11c80*/  @!P0 BRA `(.L_x_6327) ;  /* 0xfffffffc00ec8947 */ /* 0x002fea000383ffff */
[----:B------:R-:W-:Y:S05]  /*11c90*/  BRA `(.L_x_6392) ;  /* 0xffffffdc00907947 */ /* 0x000fea000383ffff */
.L_x_6336:
[----:B-1----:R-:W-:-:S04]  /*11ca0*/  IMAD.U32 R3, RZ, RZ, UR38 ;  /* 0x00000026ff037e24 */ /* 0x002fc8000f8e00ff */
[----:B------:R1:W2:Y:S03]  /*11cb0*/  SYNCS.PHASECHK.TRANS64.TRYWAIT P0, [R3+URZ+0x34848], R2 ;  /* 0x03484802030075a7 */ /* 0x0002a6000800017f */
[----:B--2---:R-:W-:Y:S05]  /*11cc0*/  @!P0 NANOSLEEP.SYNCS 0x989680 ;  /* 0x009896800000895d */ /* 0x004fea0003900000 */
[----:B------:R-:W2:Y:S02]  /*11cd0*/  @!P0 SYNCS.PHASECHK.TRANS64 P0, [R3+URZ+0x34848], R2 ;  /* 0x03484802030085a7 */ /* 0x000ea4000800007f */
[----:B--2---:R-:W-:Y:S05]  /*11ce0*/  @!P0 BRA `(.L_x_6336) ;  /* 0xfffffffc00ec8947 */ /* 0x004fea000383ffff */
[----:B------:R-:W-:Y:S05]  /*11cf0*/  BRA `(.L_x_6393) ;  /* 0xffffffe000cc7947 */ /* 0x000fea000383ffff */
.L_x_6342:
[----:B0-----:R-:W-:-:S04]  /*11d00*/  IMAD.U32 R3, RZ, RZ, UR38 ;  /* 0x00000026ff037e24 */ /* 0x001fc8000f8e00ff */
[----:B------:R0:W1:Y:S03]  /*11d10*/  SYNCS.PHASECHK.TRANS64.TRYWAIT P0, [R3+URZ+0x34860], R2 ;  /* 0x03486002030075a7 */ /* 0x000066000800017f */
[----:B-1----:R-:W-:Y:S05]  /*11d20*/  @!P0 NANOSLEEP.SYNCS 0x989680 ;  /* 0x009896800000895d */ /* 0x002fea0003900000 */
[----:B------:R-:W1:Y:S02]  /*11d30*/  @!P0 SYNCS.PHASECHK.TRANS64 P0, [R3+URZ+0x34860], R2 ;  /* 0x03486002030085a7 */ /* 0x000e64000800007f */
[----:B-1----:R-:W-:Y:S05]  /*11d40*/  @!P0 BRA `(.L_x_6342) ;  /* 0xfffffffc00ec8947 */ /* 0x002fea000383ffff */
[----:B------:R-:W-:Y:S05]  /*11d50*/  BRA `(.L_x_6394) ;  /* 0xffffffe400687947 */ /* 0x000fea000383ffff */
.L_x_6350:
[----:B0-----:R0:W1:Y:S02]  /*11d60*/  SYNCS.PHASECHK.TRANS64.TRYWAIT P0, [R3+URZ+0x34860], R2 ;  /* 0x03486002030075a7 */ /* 0x001064000800017f */
[----:B-1----:R-:W-:Y:S05]  /*11d70*/  @!P0 NANOSLEEP.SYNCS 0x989680 ;  /* 0x009896800000895d */ /* 0x002fea0003900000 */
[----:B------:R-:W1:Y:S02]  /*11d80*/  @!P0 SYNCS.PHASECHK.TRANS64 P0, [R3+URZ+0x34860], R2 ;  /* 0x03486002030085a7 */ /* 0x000e64000800007f */
[----:B-1----:R-:W-:Y:S05]  /*11d90*/  @!P0 BRA `(.L_x_6350) ;  /* 0xfffffffc00f08947 */ /* 0x002fea000383ffff */
[----:B------:R-:W-:Y:S05]  /*11da0*/  BRA `(.L_x_6395) ;  /* 0xffffffe800347947 */ /* 0x000fea000383ffff */
.L_x_6355:
[----:B0-----:R0:W1:Y:S02]  /*11db0*/  SYNCS.PHASECHK.TRANS64.TRYWAIT P0, [R2+URZ+0x34820], R3 ;  /* 0x03482003020075a7 */ /* 0x001064000800017f */
[----:B-1----:R-:W-:Y:S05]  /*11dc0*/  @!P0 NANOSLEEP.SYNCS 0x989680 ;  /* 0x009896800000895d */ /* 0x002fea0003900000 */
[----:B------:R-:W1:Y:S02]  /*11dd0*/  @!P0 SYNCS.PHASECHK.TRANS64 P0, [R2+URZ+0x34820], R3 ;  /* 0x03482003020085a7 */ /* 0x000e64000800007f */
[----:B-1----:R-:W-:Y:S05]  /*11de0*/  @!P0 BRA `(.L_x_6355) ;  /* 0xfffffffc00f08947 */ /* 0x002fea000383ffff */
[----:B------:R-:W-:Y:S05]  /*11df0*/  BRA `(.L_x_6396) ;  /* 0xffffffec00047947 */ /* 0x000fea000383ffff */
.L_x_6356:
        /* <DEDUP_REMOVED lines=11> */
.L_x_6398:
[----:B------:R-:W-:Y:S05]  /*11eb0*/  BSYNC B0 ;  /* 0x0000000000007941 */ /* 0x000fea0003800000 */
.L_x_6397:
[----:B------:R-:W-:Y:S05]  /*11ec0*/  BRA `(.L_x_6399) ;  /* 0xffffffe800e87947 */ /* 0x000fea000383ffff */
.L_x_6357:
[----:B------:R-:W-:Y:S01]  /*11ed0*/  BSSY B0, `(.L_x_6400) ;  /* 0x0000006000007945 */ /* 0x000fe20003800000 */
[----:B------:R-:W-:-:S07]  /*11ee0*/  IMAD.MOV.U32 R15, RZ, RZ, -0x1 ;  /* 0xffffffffff0f7424 */ /* 0x000fce00078e00ff */
[----:B0-----:R-:W-:Y:S05]  /*11ef0*/  WARPSYNC.COLLECTIVE R15, `(.L_x_6401) ;  /* 0x000000000f0c7348 */ /* 0x001fea0003c00000 */
[----:B------:R-:W-:Y:S02]  /*11f00*/  ELECT P6, UR62, PT ;  /* 0x00000000003e782f */ /* 0x000fe400038c0000 */
[----:B------:R-:W-:Y:S01]  /*11f10*/  MOV R14, UR62 ;  /* 0x0000003e000e7c02 */ /* 0x000fe20008000f00 */
[----:B0-----:R-:W-:Y:S10]  /*11f20*/  ENDCOLLECTIVE ;  /* 0x000000000000791b */ /* 0x001ff40003800000 */
.L_x_6401:
[----:B------:R-:W-:Y:S05]  /*11f30*/  BSYNC B0 ;  /* 0x0000000000007941 */ /* 0x000fea0003800000 */
.L_x_6400:
[----:B------:R-:W-:Y:S05]  /*11f40*/  BRA `(.L_x_6402) ;  /* 0xffffffe800dc7947 */ /* 0x000fea000383ffff */
.L_x_6359:
[----:B0-----:R0:W1:Y:S02]  /*11f50*/  SYNCS.PHASECHK.TRANS64.TRYWAIT P0, [R7+URZ], R4 ;  /* 0x00000004070075a7 */ /* 0x001064000800017f */
[----:B-1----:R-:W-:Y:S05]  /*11f60*/  @!P0 NANOSLEEP.SYNCS 0x989680 ;  /* 0x009896800000895d */ /* 0x002fea0003900000 */
[----:B------:R-:W1:Y:S02]  /*11f70*/  @!P0 SYNCS.PHASECHK.TRANS64 P0, [R7+URZ], R4 ;  /* 0x00000004070085a7 */ /* 0x000e64000800007f */
[----:B-1----:R-:W-:Y:S05]  /*11f80*/  @!P0 BRA `(.L_x_6359) ;  /* 0xfffffffc00f08947 */ /* 0x002fea000383ffff */
[----:B------:R-:W-:Y:S05]  /*11f90*/  BRA `(.L_x_6403) ;  /* 0xffffffec00187947 */ /* 0x000fea000383ffff */
.L_x_6360:
[----:B-1----:R1:W2:Y:S02]  /*11fa0*/  SYNCS.PHASECHK.TRANS64.TRYWAIT P0, [R8+URZ], R5 ;  /* 0x00000005080075a7 */ /* 0x0022a4000800017f */
[----:B--2---:R-:W-:Y:S05]  /*11fb0*/  @!P0 NANOSLEEP.SYNCS 0x989680 ;  /* 0x009896800000895d */ /* 0x004fea0003900000 */
[----:B------:R-:W2:Y:S02]  /*11fc0*/  @!P0 SYNCS.PHASECHK.TRANS64 P0, [R8+URZ], R5 ;  /* 0x00000005080085a7 */ /* 0x000ea4000800007f */
[----:B--2---:R-:W-:Y:S05]  /*11fd0*/  @!P0 BRA `(.L_x_6360) ;  /* 0xfffffffc00f08947 */ /* 0x004fea000383ffff */
[----:B------:R-:W-:Y:S05]  /*11fe0*/  BRA `(.L_x_6404) ;  /* 0xffffffec000c7947 */ /* 0x000fea000383ffff */
.L_x_6362:
[----:B0-----:R0:W2:Y:S02]  /*11ff0*/  SYNCS.PHASECHK.TRANS64.TRYWAIT P0, [R7+URZ], R4 ;  /* 0x00000004070075a7 */ /* 0x0010a4000800017f */
[----:B--2---:R-:W-:Y:S05]  /*12000*/  @!P0 NANOSLEEP.SYNCS 0x989680 ;  /* 0x009896800000895d */ /* 0x004fea0003900000 */
[----:B------:R-:W2:Y:S02]  /*12010*/  @!P0 SYNCS.PHASECHK.TRANS64 P0, [R7+URZ], R4 ;  /* 0x00000004070085a7 */ /* 0x000ea4000800007f */
[----:B--2---:R-:W-:Y:S05]  /*12020*/  @!P0 BRA `(.L_x_6362) ;  /* 0xfffffffc00f08947 */ /* 0x004fea000383ffff */
[----:B------:R-:W-:Y:S05]  /*12030*/  BRA `(.L_x_6405) ;  /* 0xffffffec00107947 */ /* 0x000fea000383ffff */
.L_x_6406:
        /* <DEDUP_REMOVED lines=12> */
.L_x_14857:


//--------------------- .text._ZN7cutlass13device_kernelIN5flash11enable_sm90INS1_16FlashAttnFwdSm90INS1_25CollectiveMainloopFwdSm90ILi2EN4cute5tupleIJNS5_1CILi1EEES8_S8_EEENS6_IJNS7_ILi128EEENS7_ILi176EEESA_EEELi128ENS_6half_tEfNS_4arch4Sm90ELb0ELb0ELb0ELb1ELb0ELb0ELb0ELb1ELb1ELb1ELb1ELb0EEENS1_21CollectiveEpilogueFwdINS6_IJSA_SA_SB_EEES9_SD_SF_Li256ELb1ELb1ELb1ELb0EEENS1_36VarlenDynamicPersistentTileSchedulerILi128ELi176ELi256ELi128ELb1ELb1ELb1ELb0ELb1ELb1EEEEEEEEEvNT_6ParamsE --------------------------
	.section	.text._ZN7cutlass13device_kernelIN5flash11enable_sm90INS1_16FlashAttnFwdSm90INS1_25CollectiveMainloopFwdSm90ILi2EN4cute5tupleIJNS5_1CILi1EEES8_S8_EEENS6_IJNS7_ILi128EEENS7_ILi176EEESA_EEELi128ENS_6half_tEfNS_4arch4Sm90ELb0ELb0ELb0ELb1ELb0ELb0ELb0ELb1ELb1ELb1ELb1ELb0EEENS1_21CollectiveEpilogueFwdINS6_IJSA_SA_SB_EEES9_SD_SF_Li256ELb1ELb1ELb1ELb0EEENS1_36VarlenDynamicPersistentTileSchedulerILi128ELi176ELi256ELi128ELb1ELb1ELb1ELb0ELb1ELb1EEEEEEEEEvNT_6ParamsE,"ax",@progbits
	.align	128
.text._ZN7cutlass13device_kernelIN5flash11enable_sm90INS1_16FlashAttnFwdSm90INS1_25CollectiveMainloopFwdSm90ILi2EN4cute5tupleIJNS5_1CILi1EEES8_S8_EEENS6_IJNS7_ILi128EEENS7_ILi176EEESA_EEELi128ENS_6half_tEfNS_4arch4Sm90ELb0ELb0ELb0ELb1ELb0ELb0ELb0ELb1ELb1ELb1ELb1ELb0EEENS1_21CollectiveEpilogueFwdINS6_IJSA_SA_SB_EEES9_SD_SF_Li256ELb1ELb1ELb1ELb0EEENS1_36VarlenDynamicPersistentTileSchedulerILi128ELi176ELi256ELi128ELb1ELb1ELb1ELb0ELb1ELb1EEEEEEEEEvNT_6ParamsE:
        .type           _ZN7cutlass13device_kernelIN5flash11enable_sm90INS1_16FlashAttnFwdSm90INS1_25CollectiveMainloopFwdSm90ILi2EN4cute5tupleIJNS5_1CILi1EEES8_S8_EEENS6_IJNS7_ILi128EEENS7_ILi176EEESA_EEELi128ENS_6half_tEfNS_4arch4Sm90ELb0ELb0ELb0ELb1ELb0ELb0ELb0ELb1ELb1ELb1ELb1ELb0EEENS1_21CollectiveEpilogueFwdINS6_IJSA_SA_SB_EEES9_SD_SF_Li256ELb1ELb1ELb1ELb0EEENS1_36VarlenDynamicPersistentTileSchedulerILi128ELi176ELi256ELi128ELb1ELb1ELb1ELb0ELb1ELb1EEEEEEEEEvNT_6ParamsE,@function
        .size           _ZN7cutlass13device_kernelIN5flash11enable_sm90INS1_16FlashAttnFwdSm90INS1_25CollectiveMainloopFwdSm90ILi2EN4cute5tupleIJNS5_1CILi1EEES8_S8_EEENS6_IJNS7_ILi128EEENS7_ILi176EEESA_EEELi128ENS_6half_tEfNS_4arch4Sm90ELb0ELb0ELb0ELb1ELb0ELb0ELb0ELb1ELb1ELb1ELb1ELb0EEENS1_21CollectiveEpilogueFwdINS6_IJSA_SA_SB_EEES9_SD_SF_Li256ELb1ELb1ELb1ELb0EEENS1_36VarlenDynamicPersistentTileSchedulerILi128ELi176ELi256ELi128ELb1ELb1ELb1ELb0ELb1ELb1EEEEEEEEEvNT_6ParamsE,(.L_x_14858 - _ZN7cutlass13device_kernelIN5flash11enable_sm90INS1_16FlashAttnFwdSm90INS1_25CollectiveMainloopFwdSm90ILi2EN4cute5tupleIJNS5_1CILi1EEES8_S8_EEENS6_IJNS7_ILi128EEENS7_ILi176EEESA_EEELi128ENS_6half_tEfNS_4arch4Sm90ELb0ELb0ELb0ELb1ELb0ELb0ELb0ELb1ELb1ELb1ELb1ELb0EEENS1_21CollectiveEpilogueFwdINS6_IJSA_SA_SB_EEES9_SD_SF_Li256ELb1ELb1ELb1ELb0EEENS1_36VarlenDynamicPersistentTileSchedulerILi128ELi176ELi256ELi128ELb1ELb1ELb1ELb0ELb1ELb1EEEEEEEEEvNT_6ParamsE)
        .other          _ZN7cutlass13device_kernelIN5flash11enable_sm90INS1_16FlashAttnFwdSm90INS1_25CollectiveMainloopFwdSm90ILi2EN4cute5tupleIJNS5_1CILi1EEES8_S8_EEENS6_IJNS7_ILi128EEENS7_ILi176EEESA_EEELi128ENS_6half_tEfNS_4arch4Sm90ELb0ELb0ELb0ELb1ELb0ELb0ELb0ELb1ELb1ELb1ELb1ELb0EEENS1_21CollectiveEpilogueFwdINS6_IJSA_SA_SB_EEES9_SD_SF_Li256ELb1ELb1ELb1ELb0EEENS1_36VarlenDynamicPersistentTileSchedulerILi128ELi176ELi256ELi128ELb1ELb1ELb1ELb0ELb1ELb1EEEEEEEEEvNT_6ParamsE,@"STO_CUDA_ENTRY STV_DEFAULT"
_ZN7cutlass13device_kernelIN5flash11enable_sm90INS1_16FlashAttnFwdSm90INS1_25CollectiveMainloopFwdSm90ILi2EN4cute5tupleIJNS5_1CILi1EEES8_S8_EEENS6_IJNS7_ILi128EEENS7_ILi176EEESA_EEELi128ENS_6half_tEfNS_4arch4Sm90ELb0ELb0ELb0ELb1ELb0ELb0ELb0ELb1ELb1ELb1ELb1ELb0EEENS1_21CollectiveEpilogueFwdINS6_IJSA_SA_SB_EEES9_SD_SF_Li256ELb1ELb1ELb1ELb0EEENS1_36VarlenDynamicPersistentTileSchedulerILi128ELi176ELi256ELi128ELb1ELb1ELb1ELb0ELb1ELb1EEEEEEEEEvNT_6ParamsE:
        /* <DEDUP_REMOVED lines=18> */
.L_x_6408:
[----:B------:R-:W-:Y:S05]  /*0120*/  BSYNC B0 ;  /* 0x0000000000007941 */ /* 0x000fea0003800000 */
.L_x_6407:
        /* <DEDUP_REMOVED lines=41> */
.L_x_6409:
        /* <DEDUP_REMOVED lines=22> */
.L_x_6410:
        /* <DEDUP_REMOVED lines=18> */
.L_x_6411:
        /* <DEDUP_REMOVED lines=22> */
.L_x_6412:
        /* <DEDUP_REMOVED lines=22> */
.L_x_6413:
        /* <DEDUP_REMOVED lines=8> */
.L_x_6415:
[----:B------:R-:W-:-:S08]  /*0980*/  NOP ;  /* 0x0000000000007918 */ /* 0x000fd00000000000 */
[----:B------:R-:W1:Y:S02]  /*0990*/  USETMAXREG.TRY_ALLOC.CTAPOOL UP0, 0xf0 ;  /* 0x000000f0000079c8 */ /* 0x000e640008000600 */
[----:B-1----:R-:W-:-:S13]  /*09a0*/  PLOP3.LUT P0, PT, PT, PT, UP0, 0x80, 0x0 ;  /* 0x000000000000781c */ /* 0x002fda0003f0f008 */
[----:B------:R-:W-:Y:S05]  /*09b0*/  @!P0 BRA `(.L_x_6415) ;  /* 0xfffffffc00f08947 */ /* 0x000fea000383ffff */
[----:B0-----:R-:W0:Y:S01]  /*09c0*/  S2R R2, SR_TID.X ;  /* 0x0000000000027919 */ /* 0x001e220000002100 */
[----:B------:R-:W1:Y:S01]  /*09d0*/  S2UR UR5, SR_CgaCtaId ;  /* 0x00000000000579c3 */ /* 0x000e620000008800 */
[----:B------:R-:W-:-:S07]  /*09e0*/  UMOV UR4, 0x400 ;  /* 0x0000040000047882 */ /* 0x000fce0000000000 */
[----:B------:R-:W-:Y:S06]  /*09f0*/  BAR.ARV 0x8, 0x180 ;  /* 0x0206000000007b1d */ /* 0x000fec0000002000 */
[----:B-1----:R-:W-:Y:S01]  /*0a00*/  ULEA UR4, UR5, UR4, 0x18 ;  /* 0x0000000405047291 */ /* 0x002fe2000f8ec03f */
[----:B0-----:R-:W-:-:S04]  /*0a10*/  LOP3.LUT R0, R2, 0xffffff80, RZ, 0xc0, !PT ;  /* 0xffffff8002007812 */ /* 0x001fc800078ec0ff */
[----:B------:R-:W-:-:S13]  /*0a20*/  ISETP.NE.AND P0, PT, R0, 0x80, PT ;  /* 0x000000800000780c */ /* 0x000fda0003f05270 */
[----:B------:R-:W-:Y:S08]  /*0a30*/  @!P0 BAR.ARV 0x9, 0x100 ;  /* 0x0244000000008b1d */ /* 0x000ff00000002000 */
[----:B------:R-:W-:Y:S06]  /*0a40*/  BAR.SYNC.DEFER_BLOCKING 0x5, 0x180 ;  /* 0x0146000000007b1d */ /* 0x000fec0000010000 */
[----:B------:R-:W0:Y:S01]  /*0a50*/  LDS.128 R12, [UR4+0x348d0] ;  /* 0x0348d004ff0c7984 */ /* 0x000e220008000c00 */
[----:B------:R-:W-:Y:S01]  /*0a60*/  ULDC UR4, c[0x0][0xc3c] ;  /* 0x00030f0000047ab9 */ /* 0x000fe20000000800 */
[----:B------:R-:W-:Y:S06]  /*0a70*/  BAR.ARV 0x4, 0x180 ;  /* 0x0106000000007b1d */ /* 0x000fec0000002000 */
[----:B0-----:R-:W-:-:S13]  /*0a80*/  ISETP.GE.AND P0, PT, R15, UR4, PT ;  /* 0x000000040f007c0c */ /* 0x001fda000bf06270 */
[----:B------:R-:W-:Y:S05]  /*0a90*/  @P0 EXIT ;  /* 0x000000000000094d */ /* 0x000fea0003800000 */
[----:B------:R-:W2:Y:S01]  /*0aa0*/  LDL R3, [R1+0x6c] ;  /* 0x00006c0001037983 */ /* 0x000ea20000100800 */
[----:B------:R-:W-:Y:S01]  /*0ab0*/  VIADD R16, R2, 0xffffff80 ;  /* 0xffffff8002107836 */ /* 0x000fe20000000000 */
[----:B------:R-:W-:Y:S02]  /*0ac0*/  R2UR UR6, R13 ;  /* 0x000000000d0672ca */ /* 0x000fe400000e0000 */
[----:B------:R-:W-:Y:S02]  /*0ad0*/  R2UR UR5, R14 ;  /* 0x000000000e0572ca */ /* 0x000fe400000e0000 */
[----:B------:R-:W-:-:S04]  /*0ae0*/  SHF.R.S32.HI R0, RZ, 0x1f, R16 ;  /* 0x0000001fff007819 */ /* 0x000fc80000011410 */
[CC--:B------:R-:W-:Y:S02]  /*0af0*/  LEA.HI R2, R0.reuse, R16.reuse, RZ, 0x7 ;  /* 0x0000001000027211 */ /* 0x0c0fe400078f38ff */
[CC--:B------:R-:W-:Y:S02]  /*0b00*/  LEA.HI R4, R0.reuse, R16.reuse, RZ, 0x5 ;  /* 0x0000001000047211 */ /* 0x0c0fe400078f28ff */
[----:B------:R-:W-:Y:S02]  /*0b10*/  LEA.HI R11, R0, R16, RZ, 0x2 ;  /* 0x00000010000b7211 */ /* 0x000fe400078f10ff */
[----:B------:R-:W-:Y:S01]  /*0b20*/  SHF.R.S32.HI R17, RZ, 0x7, R2 ;  /* 0x00000007ff117819 */ /* 0x000fe20000011402 */
[----:B------:R-:W-:Y:S01]  /*0b30*/  IMAD.SHL.U32 R5, R4, 0x20, RZ ;  /* 0x0000002004057824 */ /* 0x000fe200078e00ff */
[----:B------:R-:W-:-:S04]  /*0b40*/  LOP3.LUT R11, R11, 0xfffffffc, RZ, 0xc0, !PT ;  /* 0xfffffffc0b0b7812 */ /* 0x000fc800078ec0ff */
[----:B------:R-:W-:Y:S01]  /*0b50*/  LOP3.LUT R5, R5, 0xfffffc00, RZ, 0xc0, !PT ;  /* 0xfffffc0005057812 */ /* 0x000fe200078ec0ff */
[----:B------:R-:W-:Y:S01]  /*0b60*/  IMAD.IADD R11, R16, 0x1, -R11 ;  /* 0x00000001100b7824 */ /* 0x000fe200078e0a0b */
[----:B--2---:R-:W-:Y:S02]  /*0b70*/  R2UR UR4, R3 ;  /* 0x00000000030472ca */ /* 0x004fe400000e0000 */
[C---:B------:R-:W-:Y:S02]  /*0b80*/  LOP3.LUT R3, R2.reuse, 0xffffff80, RZ, 0xc0, !PT ;  /* 0xffffff8002037812 */ /* 0x040fe400078ec0ff */
[----:B------:R-:W-:-:S03]  /*0b90*/  LEA.HI R2, R2, R17, RZ, 0x1 ;  /* 0x0000001102027211 */ /* 0x000fc600078f08ff */
[----:B------:R-:W-:Y:S01]  /*0ba0*/  IMAD.IADD R12, R16, 0x1, -R3 ;  /* 0x00000001100c7824 */ /* 0x000fe200078e0a03 */
[CC--:B------:R-:W-:Y:S02]  /*0bb0*/  LEA.HI R3, R0.reuse, R16.reuse, RZ, 0x4 ;  /* 0x0000001000037211 */ /* 0x0c0fe400078f20ff */
[----:B------:R-:W-:Y:S02]  /*0bc0*/  LEA.HI R0, R0, R16, RZ, 0x3 ;  /* 0x0000001000007211 */ /* 0x000fe400078f18ff */
[----:B------:R-:W-:Y:S01]  /*0bd0*/  SHF.R.S32.HI R7, RZ, 0x1f, R12 ;  /* 0x0000001fff077819 */ /* 0x000fe2000001140c */
[----:B------:R-:W-:Y:S01]  /*0be0*/  ULOP3.LUT UR4, UR4, 0x1, URZ, 0xfc, !UPT ;  /* 0x0000000104047892 */ /* 0x000fe2000f8efc3f */
[----:B------:R-:W-:Y:S02]  /*0bf0*/  LOP3.LUT R4, R3, 0x3fffff0, RZ, 0xc0, !PT ;  /* 0x03fffff003047812 */ /* 0x000fe400078ec0ff */
[----:B------:R-:W-:Y:S02]  /*0c00*/  LEA.HI R8, R7, R12, RZ, 0x2 ;  /* 0x0000000c07087211 */ /* 0x000fe400078f10ff */
[----:B------:R-:W-:Y:S01]  /*0c10*/  LOP3.LUT R23, R0, 0xfffffff8, RZ, 0xc0, !PT ;  /* 0xfffffff800177812 */ /* 0x000fe200078ec0ff */
[----:B------:R-:W-:Y:S01]  /*0c20*/  IMAD.IADD R4, R16, 0x1, -R4 ;  /* 0x0000000110047824 */ /* 0x000fe200078e0a04 */
[----:B------:R-:W-:-:S02]  /*0c30*/  SHF.R.S32.HI R9, RZ, 0x2, R8 ;  /* 0x00000002ff097819 */ /* 0x000fc40000011408 */
[----:B------:R-:W-:Y:S01]  /*0c40*/  SHF.R.S32.HI R6, RZ, 0x1f, R8 ;  /* 0x0000001fff067819 */ /* 0x000fe20000011408 */
[----:B------:R-:W-:Y:S01]  /*0c50*/  IMAD R4, R4, 0x40, R5 ;  /* 0x0000004004047824 */ /* 0x000fe200078e0205 */
[----:B------:R-:W-:Y:S01]  /*0c60*/  LOP3.LUT R8, R8, 0x7ffffffc, RZ, 0xc0, !PT ;  /* 0x7ffffffc08087812 */ /* 0x000fe200078ec0ff */
[----:B------:R-:W-:Y:S01]  /*0c70*/  IMAD.IADD R23, R16, 0x1, -R23 ;  /* 0x0000000110177824 */ /* 0x000fe200078e0a17 */
[----:B------:R-:W-:Y:S01]  /*0c80*/  LEA.HI R6, R6, R9, RZ, 0x3 ;  /* 0x0000000906067211 */ /* 0x000fe200078f18ff */
[----:B------:R-:W-:Y:S01]  /*0c90*/  IMAD.MOV.U32 R16, RZ, RZ, RZ ;  /* 0x000000ffff107224 */ /* 0x000fe200078e00ff */
[----:B------:R-:W-:Y:S01]  /*0ca0*/  LOP3.LUT R2, R2, 0x3fffffe, RZ, 0xc0, !PT ;  /* 0x03fffffe02027812 */ /* 0x000fe200078ec0ff */
[----:B------:R-:W-:Y:S01]  /*0cb0*/  IMAD.IADD R8, R12, 0x1, -R8 ;  /* 0x000000010c087824 */ /* 0x000fe200078e0a08 */
[----:B------:R-:W-:Y:S02]  /*0cc0*/  LOP3.LUT R10, R6, 0xfffffff8, RZ, 0xc0, !PT ;  /* 0xfffffff8060a7812 */ /* 0x000fe400078ec0ff */
[----:B------:R-:W-:Y:S01]  /*0cd0*/  SHF.R.S32.HI R6, RZ, 0x4, R3 ;  /* 0x00000004ff067819 */ /* 0x000fe20000011403 */
[----:B------:R-:W-:Y:S01]  /*0ce0*/  IMAD.IADD R2, R17, 0x1, -R2 ;  /* 0x0000000111027824 */ /* 0x000fe200078e0a02 */
[----:B------:R-:W-:Y:S01]  /*0cf0*/  LEA.HI R7, R7, R12, RZ, 0x5 ;  /* 0x0000000c07077211 */ /* 0x000fe200078f28ff */
[----:B------:R-:W-:Y:S01]  /*0d00*/  IMAD.SHL.U32 R17, R23, 0x8, RZ ;  /* 0x0000000817117824 */ /* 0x000fe200078e00ff */
[----:B------:R-:W-:Y:S01]  /*0d10*/  LEA.HI R3, R3, R6, RZ, 0x1 ;  /* 0x0000000603037211 */ /* 0x000fe200078f08ff */
[----:B------:R-:W-:Y:S01]  /*0d20*/  IMAD.IADD R10, R9, 0x1, -R10 ;  /* 0x00000001090a7824 */ /* 0x000fe200078e0a0a */
[----:B------:R-:W-:Y:S01]  /*0d30*/  SHF.R.S32.HI R7, RZ, 0x5, R7 ;  /* 0x00000005ff077819 */ /* 0x000fe20000011407 */
[----:B------:R-:W-:Y:S01]  /*0d40*/  VIADD R22, R17, 0x40 ;  /* 0x0000004011167836 */ /* 0x000fe20000000000 */
[----:B------:R-:W-:-:S02]  /*0d50*/  LOP3.LUT R3, R3, 0x1ffffffe, RZ, 0xc0, !PT ;  /* 0x1ffffffe03037812 */ /* 0x000fc400078ec0ff */
[----:B------:R-:W-:Y:S01]  /*0d60*/  LEA.HI R5, R11, R11, RZ, 0x1 ;  /* 0x0000000b0b057211 */ /* 0x000fe200078f08ff */
[----:B------:R-:W-:Y:S02]  /*0d70*/  IMAD R7, R7, 0x10, R10 ;  /* 0x0000001007077824 */ /* 0x000fe400078e020a */
[----:B------:R-:W-:Y:S01]  /*0d80*/  IMAD.IADD R3, R6, 0x1, -R3 ;  /* 0x0000000106037824 */ /* 0x000fe200078e0a03 */
[----:B------:R-:W-:Y:S01]  /*0d90*/  LOP3.LUT R6, R5, 0x1ffffffe, RZ, 0xc0, !PT ;  /* 0x1ffffffe05067812 */ /* 0x000fe200078ec0ff */
[----:B------:R-:W-:Y:S02]  /*0da0*/  IMAD R5, R2, 0x40, R7 ;  /* 0x0000004002057824 */ /* 0x000fe400078e0207 */
[----:B------:R-:W-:Y:S01]  /*0db0*/  IMAD R3, R3, 0x8, R4 ;  /* 0x0000000803037824 */ /* 0x000fe200078e0204 */
[----:B------:R-:W-:Y:S01]  /*0dc0*/  SHF.R.S32.HI R4, RZ, 0x1f, R17 ;  /* 0x0000001fff047819 */ /* 0x000fe20000011411 */
[----:B------:R-:W-:Y:S02]  /*0dd0*/  IMAD.IADD R6, R11, 0x1, -R6 ;  /* 0x000000010b067824 */ /* 0x000fe400078e0a06 */
[----:B------:R-:W-:Y:S01]  /*0de0*/  IMAD.U32 R2, RZ, RZ, UR4 ;  /* 0x00000004ff027e24 */ /* 0x000fe2000f8e00ff */
[----:B------:R0:W-:Y:S01]  /*0df0*/  STL [R1+0x64], R3 ;  /* 0x0000640301007387 */ /* 0x0001e20000100800 */
[----:B------:R-:W-:-:S03]  /*0e00*/  IMAD.MOV.U32 R7, RZ, RZ, R15 ;  /* 0x000000ffff077224 */ /* 0x000fc600078e000f */
[----:B------:R-:W-:Y:S04]  /*0e10*/  STL [R1+0x5c], R5 ;  /* 0x00005c0501007387 */ /* 0x000fe80000100800 */
[----:B------:R-:W-:Y:S01]  /*0e20*/  STL [R1+0x10], RZ ;  /* 0x000010ff01007387 */ /* 0x000fe20000100800 */
[----:B0-----:R-:W-:Y:S01]  /*0e30*/  IMAD.SHL.U32 R3, R8, 0x2, RZ ;  /* 0x0000000208037824 */ /* 0x001fe200078e00ff */
[----:B------:R-:W-:Y:S02]  /*0e40*/  SHF.R.S32.HI R8, RZ, 0x3, R0 ;  /* 0x00000003ff087819 */ /* 0x000fe40000011400 */
[----:B------:R-:W-:Y:S01]  /*0e50*/  STL [R1+0x68], R2 ;  /* 0x0000680201007387 */ /* 0x000fe20000100800 */
[----:B------:R-:W-:Y:S01]  /*0e60*/  SHF.R.S32.HI R0, RZ, 0x1f, R22 ;  /* 0x0000001fff007819 */ /* 0x000fe20000011416 */
[----:B------:R-:W-:-:S02]  /*0e70*/  VIADD R237, R3, 0x8 ;  /* 0x0000000803ed7836 */ /* 0x000fc40000000000 */
        /* <DEDUP_REMOVED lines=12> */
[----:B------:R-:W-:Y:S01]  /*0f40*/  IMAD R0, R6, 0x8, R5 ;  /* 0x0000000806007824 */ /* 0x000fe200078e0205 */
[----:B------:R-:W-:Y:S01]  /*0f50*/  SHF.R.S32.HI R4, RZ, 0x1f, R236 ;  /* 0x0000001fff047819 */ /* 0x000fe200000114ec */
[----:B------:R-:W-:-:S02]  /*0f60*/  VIADD R233, R3, 0x28 ;  /* 0x0000002803e97836 */ /* 0x000fc40000000000 */
[C---:B------:R-:W-:Y:S01]  /*0f70*/  VIADD R232, R3.reuse, 0x30 ;  /* 0x0000003003e87836 */ /* 0x040fe20000000000 */
[----:B------:R1:W-:Y:S01]  /*0f80*/  STL [R1+0x60], R0 ;  /* 0x0000600001007387 */ /* 0x0003e20000100800 */
[C---:B------:R-:W-:Y:S01]  /*0f90*/  VIADD R230, R3.reuse, 0x40 ;  /* 0x0000004003e67836 */ /* 0x040fe20000000000 */
[----:B------:R-:W-:Y:S01]  /*0fa0*/  SHF.R.S32.HI R4, RZ, 0x1f, R233 ;  /* 0x0000001fff047819 */ /* 0x000fe200000114e9 */
[C---:B------:R-:W-:Y:S02]  /*0fb0*/  VIADD R229, R3.reuse, 0x48 ;  /* 0x0000004803e57836 */ /* 0x040fe40000000000 */
[C---:B------:R-:W-:Y:S01]  /*0fc0*/  VIADD R227, R3.reuse, 0x58 ;  /* 0x0000005803e37836 */ /* 0x040fe20000000000 */
[----:B------:R-:W-:Y:S01]  /*0fd0*/  SHF.R.S32.HI R4, RZ, 0x1f, R230 ;  /* 0x0000001fff047819 */ /* 0x000fe200000114e6 */
[C---:B------:R-:W-:Y:S02]  /*0fe0*/  VIADD R226, R3.reuse, 0x60 ;  /* 0x0000006003e27836 */ /* 0x040fe40000000000 */
[C---:B------:R-:W-:Y:S01]  /*0ff0*/  VIADD R224, R3.reuse, 0x70 ;  /* 0x0000007003e07836 */ /* 0x040fe20000000000 */
[----:B------:R-:W-:Y:S01]  /*1000*/  SHF.R.S32.HI R4, RZ, 0x1f, R227 ;  /* 0x0000001fff047819 */ /* 0x000fe200000114e3 */
[----:B------:R-:W-:Y:S01]  /*1010*/  VIADD R223, R3, 0x78 ;  /* 0x0000007803df7836 */ /* 0x000fe20000000000 */
[----:B0-----:R-:W-:Y:S01]  /*1020*/  SHF.R.S32.HI R3, RZ, 0x1f, R235 ;  /* 0x0000001fff037819 */ /* 0x001fe200000114eb */
[----:B------:R-:W-:Y:S01]  /*1030*/  IMAD.MOV.U32 R2, RZ, RZ, RZ ;  /* 0x000000ffff027224 */ /* 0x000fe200078e00ff */
[----:B------:R-:W-:-:S02]  /*1040*/  SHF.R.S32.HI R3, RZ, 0x1f, R232 ;  /* 0x0000001fff037819 */ /* 0x000fc400000114e8 */
[----:B------:R-:W-:Y:S02]  /*1050*/  SHF.R.S32.HI R3, RZ, 0x1f, R229 ;  /* 0x0000001fff037819 */ /* 0x000fe400000114e5 */
[----:B------:R-:W-:Y:S02]  /*1060*/  SHF.R.S32.HI R3, RZ, 0x1f, R226 ;  /* 0x0000001fff037819 */ /* 0x000fe400000114e2 */
[----:B------:R-:W-:Y:S02]  /*1070*/  SHF.R.S32.HI R4, RZ, 0x1f, R224 ;  /* 0x0000001fff047819 */ /* 0x000fe400000114e0 */
[----:B-1----:R-:W-:-:S07]  /*1080*/  SHF.R.S32.HI R3, RZ, 0x1f, R223 ;  /* 0x0000001fff037819 */ /* 0x002fce00000114df */
.L_x_6462:
[----:B0123--:R-:W0:Y:S01]  /*1090*/  LDC.64 R4, c[0x0][0xc88] ;  /* 0x00032200ff047b82 */ /* 0x00fe220000000a00 */
[----:B------:R-:W-:Y:S01]  /*10a0*/  ULDC.64 UR12, c[0x0][0x208] ;  /* 0x00008200000c7ab9 */ /* 0x000fe20000000a00 */
[----:B------:R-:W-:Y:S01]  /*10b0*/  ULDC.64 UR8, c[0x0][0xa28] ;  /* 0x00028a0000087ab9 */ /* 0x000fe20000000a00 */
[----:B------:R-:W-:Y:S01]  /*10c0*/  ULDC.64 UR10, c[0x0][0xa20] ;  /* 0x00028800000a7ab9 */ /* 0x000fe20000000a00 */
[----:B0-----:R-:W-:-:S06]  /*10d0*/  IMAD.WIDE R4, R7, 0x4, R4 ;  /* 0x0000000407047825 */ /* 0x001fcc00078e0204 */
        /* <DEDUP_REMOVED lines=14> */
[----:B------:R-:W-:Y:S01]  /*11c0*/  IMAD.U32 R4, RZ, RZ, UR8 ;  /* 0x00000008ff047e24 */ /* 0x000fe2000f8e00ff */
[----:B------:R-:W-:Y:S02]  /*11d0*/  STL [R1+0xc], R0 ;  /* 0x00000c0001007387 */ /* 0x000fe40000100800 */
[----:B------:R-:W-:Y:S01]  /*11e0*/  @UP1 ULEA.HI.X UR11, UR4, UR11, UR7, 0x2, UP0 ;  /* 0x0000000b040b1291 */ /* 0x000fe200080f1407 */
[----:B------:R-:W-:Y:S01]  /*11f0*/  IMAD.U32 R5, RZ, RZ, UR9 ;  /* 0x00000009ff057e24 */ /* 0x000fe2000f8e00ff */
[----:B------:R0:W-:Y:S01]  /*1200*/  STL [R1+0x14], R3 ;  /* 0x0000140301007387 */ /* 0x0001e20000100800 */
[----:B------:R-:W-:Y:S01]  /*1210*/  IMAD.U32 R6, RZ, RZ, UR10 ;  /* 0x0000000aff067e24 */ /* 0x000fe2000f8e00ff */
[----:B------:R-:W-:Y:S01]  /*1220*/  ULDC.64 UR8, c[0x0][0x418] ;  /* 0x0001060000087ab9 */ /* 0x000fe20000000a00 */
[----:B------:R-:W-:Y:S01]  /*1230*/  ULDC UR4, c[0x0][0x424] ;  /* 0x0001090000047ab9 */ /* 0x000fe20000000800 */
[----:B------:R-:W-:Y:S01]  /*1240*/  IMAD.U32 R7, RZ, RZ, UR11 ;  /* 0x0000000bff077e24 */ /* 0x000fe2000f8e00ff */
[----:B------:R-:W2:Y:S01]  /*1250*/  @P0 LDG.E R4, desc[UR12][R4.64] ;  /* 0x0000000c04040981 */ /* 0x000ea2000c1e1900 */
[----:B------:R-:W-:-:S03]  /*1260*/  ULDC UR7, c[0x0][0x2f0] ;  /* 0x0000bc0000077ab9 */ /* 0x000fc60000000800 */
[----:B------:R-:W3:Y:S01]  /*1270*/  @P1 LDG.E R6, desc[UR12][R6.64] ;  /* 0x0000000c06061981 */ /* 0x000ee2000c1e1900 */
[----:B0-----:R-:W-:Y:S01]  /*1280*/  IMAD.U32 R3, RZ, RZ, UR6 ;  /* 0x00000006ff037e24 */ /* 0x001fe2000f8e00ff */
[----:B------:R-:W-:Y:S02]  /*1290*/  UISETP.NE.U32.AND UP0, UPT, UR8, URZ, UPT ;  /* 0x0000003f0800728c */ /* 0x000fe4000bf05070 */
[----:B------:R-:W-:Y:S02]  /*12a0*/  ULOP3.LUT UR6, UR5, 0xffff, URZ, 0xc0, !UPT ;  /* 0x0000ffff05067892 */ /* 0x000fe4000f8ec03f */
[----:B------:R0:W-:Y:S01]  /*12b0*/  STL [R1], R3 ;  /* 0x0000000301007387 */ /* 0x0001e20000100800 */
[----:B------:R-:W-:Y:S01]  /*12c0*/  UISETP.NE.AND.EX UP0, UPT, UR9, URZ, UPT, UP0 ;  /* 0x0000003f0900728c */ /* 0x000fe2000bf05300 */
[----:B------:R-:W-:Y:S02]  /*12d0*/  UMOV UR48, URZ ;  /* 0x0000003f00307c82 */ /* 0x000fe40008000000 */
[----:B------:R-:W-:Y:S01]  /*12e0*/  IMAD.U32 R222, RZ, RZ, UR6 ;  /* 0x00000006ffde7e24 */ /* 0x000fe2000f8e00ff */
[----:B------:R-:W-:-:S02]  /*12f0*/  USEL UR4, UR4, 0x1, UP0 ;  /* 0x0000000104047887 */ /* 0x000fc40008000000 */
[----:B------:R-:W-:Y:S02]  /*1300*/  ULOP3.LUT UR6, UR5, 0xff0000, URZ, 0xc0, !UPT ;  /* 0x00ff000005067892 */ /* 0x000fe4000f8ec03f */
[----:B------:R-:W-:Y:S02]  /*1310*/  UIMAD UR4, UR4, UR7, URZ ;  /* 0x00000007040472a4 */ /* 0x000fe4000f8e023f */
[----:B------:R-:W-:Y:S01]  /*1320*/  ULOP3.LUT UR7, UR5, 0xff000000, URZ, 0xc0, !UPT ;  /* 0xff00000005077892 */ /* 0x000fe2000f8ec03f */
[----:B--2---:R-:W-:-:S04]  /*1330*/  @P0 R2UR UR48, R4 ;  /* 0x00000000043002ca */ /* 0x004fc800000e0000 */
        /* <DEDUP_REMOVED lines=17> */
.L_x_6416:
        /* <DEDUP_REMOVED lines=52> */
.L_x_6417:
[----:B------:R-:W-:Y:S01]  /*1790*/  R2UR UR5, R221 ;  /* 0x00000000dd0572ca */ /* 0x000fe200000e0000 */
[----:B------:R-:W-:Y:S01]  /*17a0*/  IMAD.U32 R0, RZ, RZ, UR9 ;  /* 0x00000009ff007e24 */ /* 0x000fe2000f8e00ff */
[----:B------:R-:W-:Y:S01]  /*17b0*/  PLOP3.LUT P0, PT, PT, PT, PT, 0x80, 0x0 ;  /* 0x000000000000781c */ /* 0x000fe20003f0f070 */
[----:B------:R-:W-:Y:S01]  /*17c0*/  IMAD.U32 R3, RZ, RZ, UR4 ;  /* 0x00000004ff037e24 */ /* 0x000fe2000f8e00ff */
        /* <DEDUP_REMOVED lines=9> */
[----:B------:R-:W-:Y:S01]  /*1860*/  UIMAD UR5, UR5, UR4, URZ ;  /* 0x00000004050572a4 */ /* 0x000fe2000f8e023f */
[----:B------:R-:W-:-:S02]  /*1870*/  CS2R R68, SRZ ;  /* 0x0000000000447805 */ /* 0x000fc4000001ff00 */
[----:B------:R-:W-:Y:S02]  /*1880*/  CS2R R66, SRZ ;  /* 0x0000000000427805 */ /* 0x000fe4000001ff00 */
[----:B------:R-:W-:Y:S02]  /*1890*/  CS2R R64, SRZ ;  /* 0x0000000000407805 */ /* 0x000fe4000001ff00 */
[----:B------:R-:W-:Y:S02]  /*18a0*/  CS2R R62, SRZ ;  /* 0x00000000003e7805 */ /* 0x000fe4000001ff00 */
[----:B------:R-:W-:Y:S02]  /*18b0*/  CS2R R60, SRZ ;  /* 0x00000000003c7805 */ /* 0x000fe4000001ff00 */
[----:B------:R-:W-:Y:S01]  /*18c0*/  VIADDMNMX R3, R3, UR5, R0, PT ;  /* 0x0000000503037c46 */ /* 0x000fe2000b800100 */
[----:B------:R-:W-:Y:S01]  /*18d0*/  IMAD.U32 R18, RZ, RZ, UR5 ;  /* 0x00000005ff127e24 */ /* 0x000fe2000f8e00ff */
[----:B------:R-:W-:Y:S01]  /*18e0*/  CS2R R58, SRZ ;  /* 0x00000000003a7805 */ /* 0x000fe2000001ff00 */
[----:B------:R-:W-:Y:S01]  /*18f0*/  IMAD.MOV.U32 R0, RZ, RZ, RZ ;  /* 0x000000ffff007224 */ /* 0x000fe200078e00ff */
[----:B------:R-:W-:Y:S01]  /*1900*/  R2UR UR49, R3 ;  /* 0x00000000033172ca */ /* 0x000fe200000e0000 */
        /* <DEDUP_REMOVED lines=19> */
[----:B------:R-:W-:-:S11]  /*1a40*/  CS2R R20, SRZ ;  /* 0x0000000000147805 */ /* 0x000fd6000001ff00 */
[----:B------:R-:W-:Y:S05]  /*1a50*/  @!P1 BRA `(.L_x_6418) ;  /* 0x000000a800fc9947 */ /* 0x000fea0003800000 */
        /* <DEDUP_REMOVED lines=37> */
.L_x_6419:
[----:B------:R-:W2:Y:S04]  /*1cb0*/  LDL R20, [R1+0x10] ;  /* 0x0000100001147983 */ /* 0x000ea80000100800 */
[----:B------:R-:W3:Y:S01]  /*1cc0*/  LDL R21, [R1+0x68] ;  /* 0x0000680001157983 */ /* 0x000ee20000100800 */
[----:B------:R-:W0:Y:S01]  /*1cd0*/  S2UR UR5, SR_CgaCtaId ;  /* 0x00000000000579c3 */ /* 0x000e220000008800 */
[----:B------:R-:W-:Y:S02]  /*1ce0*/  UMOV UR4, 0x400 ;  /* 0x0000040000047882 */ /* 0x000fe40000000000 */
[----:B0-----:R-:W-:Y:S01]  /*1cf0*/  ULEA UR4, UR5, UR4, 0x18 ;  /* 0x0000000405047291 */ /* 0x001fe2000f8ec03f */
[----:B------:R-:W-:Y:S01]  /*1d00*/  BSSY B0, `(.L_x_6420) ;  /* 0x000000b000007945 */ /* 0x000fe20003800000 */
[----:B--2---:R-:W-:-:S04]  /*1d10*/  LEA.HI R0, R20, R20, RZ, 0x1 ;  /* 0x0000001414007211 */ /* 0x004fc800078f08ff */
[----:B------:R-:W-:-:S05]  /*1d20*/  LOP3.LUT R0, R0, 0xfffffffe, RZ, 0xc0, !PT ;  /* 0xfffffffe00007812 */ /* 0x000fca00078ec0ff */
[----:B------:R-:W-:Y:S02]  /*1d30*/  IMAD.IADD R3, R20, 0x1, -R0 ;  /* 0x0000000114037824 */ /* 0x000fe400078e0a00 */
[----:B------:R-:W-:-:S03]  /*1d40*/  IMAD.U32 R0, RZ, RZ, UR4 ;  /* 0x00000004ff007e24 */ /* 0x000fc6000f8e00ff */
[----:B------:R-:W-:-:S04]  /*1d50*/  SHF.L.U32 R3, R3, 0x1f, RZ ;  /* 0x0000001f03037819 */ /* 0x000fc800000006ff */
[----:B------:R-:W0:Y:S01]  /*1d60*/  SYNCS.PHASECHK.TRANS64.TRYWAIT P1, [R0+URZ+0x34800], R3 ;  /* 0x03480003000075a7 */ /* 0x000e22000802017f */
[----:B---3--:R-:W-:-:S13]  /*1d70*/  R2UR UR6, R21 ;  /* 0x00000000150672ca */ /* 0x008fda00000e0000 */
[----:B------:R-:W-:-:S05]  /*1d80*/  IMAD.U32 R4, RZ, RZ, UR6 ;  /* 0x00000006ff047e24 */ /* 0x000fca000f8e00ff */
[----:B------:R-:W-:Y:S01]  /*1d90*/  ISETP.NE.AND P0, PT, R4, 0x3, PT ;  /* 0x000000030400780c */ /* 0x000fe20003f05270 */
[----:B0-----:R-:W-:-:S12]  /*1da0*/  @!P1 BRA `(.L_x_6421) ;  /* 0x0000014000a09947 */ /* 0x001fd80003800000 */
.L_x_6582:
[----:B------:R-:W-:Y:S05]  /*1db0*/  BSYNC B0 ;  /* 0x0000000000007941 */ /* 0x000fea0003800000 */
.L_x_6420:
[----:B------:R-:W-:Y:S05]  /*1dc0*/  @!P0 BRA `(.L_x_6422) ;  /* 0x0000000000048947 */ /* 0x000fea0003800000 */
[----:B------:R-:W-:Y:S01]  /*1dd0*/  BPT.TRAP 0x1 ;  /* 0x000000040000795c */ /* 0x000fe20000300000 */
.L_x_6422:
[----:B------:R-:W-:Y:S01]  /*1de0*/  IMAD R11, R2, 0x8, R0 ;  /* 0x00000008020b7824 */ /* 0x000fe200078e0200 */
[----:B------:R-:W-:-:S04]  /*1df0*/  SHF.L.U32 R4, R16, 0x1f, RZ ;  /* 0x0000001f10047819 */ /* 0x000fc800000006ff */
[----:B------:R1:W2:Y:S01]  /*1e00*/  SYNCS.PHASECHK.TRANS64.TRYWAIT P2, [R11+URZ+0x34830], R4 ;  /* 0x034830040b0075a7 */ /* 0x0002a2000804017f */
[----:B------:R-:W-:Y:S05]  /*1e10*/  @!P0 BRA `(.L_x_6423) ;  /* 0x0000000000048947 */ /* 0x000fea0003800000 */
[----:B------:R-:W-:Y:S01]  /*1e20*/  BPT.TRAP 0x1 ;  /* 0x000000040000795c */ /* 0x000fe20000300000 */
.L_x_6423:
[----:B0-----:R-:W0:Y:S01]  /*1e30*/  S2R R3, SR_TID.X ;  /* 0x0000000000037919 */ /* 0x001e220000002100 */
[----:B------:R-:W-:Y:S01]  /*1e40*/  IMAD.MOV.U32 R87, RZ, RZ, RZ ;  /* 0x000000ffff577224 */ /* 0x000fe200078e00ff */
[----:B0-----:R-:W-:Y:S01]  /*1e50*/  LOP3.LUT P1, RZ, R3, 0x7f, RZ, 0xc0, !PT ;  /* 0x0000007f03ff7812 */ /* 0x001fe2000782c0ff */
[----:B--2---:R-:W-:-:S12]  /*1e60*/  @P2 BRA `(.L_x_6424) ;  /* 0x0000000000082947 */ /* 0x004fd80003800000 */
[----:B------:R-:W0:Y:S02]  /*1e70*/  SYNCS.PHASECHK.TRANS64.TRYWAIT P2, [R11+URZ+0x34830], R4 ;  /* 0x034830040b0075a7 */ /* 0x000e24000804017f */
[----:B0-----:R-:W-:Y:S05]  /*1e80*/  @!P2 BRA `(.L_x_6425) ;  /* 0x00000140007ca947 */ /* 0x001fea0003800000 */
.L_x_6424:
[----:B------:R-:W-:Y:S05]  /*1e90*/  WARPSYNC.ALL ;  /* 0x0000000000007948 */ /* 0x000fea0003800000 */
[----:B------:R-:W-:Y:S01]  /*1ea0*/  R2UR UR4, R0 ;  /* 0x00000000000472ca */ /* 0x000fe200000e0000 */
[----:B------:R-:W2:Y:S01]  /*1eb0*/  LDL R10, [R1+0x4] ;  /* 0x00000400010a7983 */ /* 0x000ea20000100800 */
[----:B------:R-:W-:Y:S01]  /*1ec0*/  R2UR UR6, R2 ;  /* 0x00000000020672ca */ /* 0x000fe200000e0000 */
[----:B------:R-:W-:Y:S01]  /*1ed0*/  WARPGROUP.ARRIVE ;  /* 0x00000000000079c5 */ /* 0x000fe20000000000 */
        /* <DEDUP_REMOVED lines=9> */
[----:B------:R-:W-:Y:S01]  /*1f70*/  UIADD3 UR4, UR4, 0x1e400, URZ ;  /* 0x0001e40004047890 */ /* 0x000fe2000fffe03f */
[----:B------:R-:W-:Y:S01]  /*1f80*/  IMAD.U32 R12, RZ, RZ, UR48 ;  /* 0x00000030ff0c7e24 */ /* 0x000fe2000f8e00ff */
[----:B------:R-:W-:Y:S01]  /*1f90*/  UMOV UR41, 0x40000040 ;  /* 0x4000004000297882 */ /* 0x000fe20000000000 */
[----:B------:R-:W-:Y:S01]  /*1fa0*/  UMOV UR43, 0x40000040 ;  /* 0x40000040002b7882 */ /* 0x000fe20000000000 */
[----:B------:R-:W-:Y:S01]  /*1fb0*/  USHF.R.U32.HI UR4, URZ, 0x4, UR4 ;  /* 0x000000043f047899 */ /* 0x000fe20008011604 */
[----:B------:R-:W-:Y:S01]  /*1fc0*/  IMAD.U32 R9, RZ, RZ, UR41 ;  /* 0x00000029ff097e24 */ /* 0x000fe2000f8e00ff */
[----:B------:R-:W-:Y:S01]  /*1fd0*/  UMOV UR47, 0x40000040 ;  /* 0x40000040002f7882 */ /* 0x000fe20000000000 */
[----:B------:R-:W-:Y:S01]  /*1fe0*/  IMAD.U32 R21, RZ, RZ, UR49 ;  /* 0x00000031ff157e24 */ /* 0x000fe2000f8e00ff */
[----:B------:R-:W-:Y:S01]  /*1ff0*/  ULOP3.LUT UR4, UR4, 0x3fff, URZ, 0xc0, !UPT ;  /* 0x00003fff04047892 */ /* 0x000fe2000f8ec03f */
[----:B------:R-:W-:Y:S01]  /*2000*/  P2R R15, PR, RZ, 0x2 ;  /* 0x00000002ff0f7803 */ /* 0x000fe20000000000 */
[----:B------:R-:W-:Y:S01]  /*2010*/  UIADD3 UR61, UR49, -0x2, URZ ;  /* 0xfffffffe313d7890 */ /* 0x000fe2000fffe03f */
[----:B------:R-:W-:Y:S01]  /*2020*/  P2R R13, PR, RZ, 0x1 ;  /* 0x00000001ff0d7803 */ /* 0x000fe20000000000 */
[----:B------:R-:W-:Y:S01]  /*2030*/  ULOP3.LUT UR5, UR4, 0x10000, URZ, 0xfc, !UPT ;  /* 0x0001000004057892 */ /* 0x000fe2000f8efc3f */
[----:B------:R-:W-:Y:S01]  /*2040*/  R2UR UR50, R18 ;  /* 0x00000000123272ca */ /* 0x000fe200000e0000 */
[----:B------:R-:W-:Y:S01]  /*2050*/  ULOP3.LUT UR4, UR36, 0x10000, URZ, 0xfc, !UPT ;  /* 0x0001000024047892 */ /* 0x000fe2000f8efc3f */
[----:B------:R-:W-:Y:S01]  /*2060*/  IMAD.MOV.U32 R86, RZ, RZ, R87 ;  /* 0x000000ffff567224 */ /* 0x000fe200078e0057 */
[----:B------:R-:W-:-:S02]  /*2070*/  UIMAD UR6, UR6, 0xb00, UR5 ;  /* 0x00000b00060678a4 */ /* 0x000fc4000f8e0205 */
[----:B------:R-:W-:Y:S01]  /*2080*/  IMAD.U32 R3, RZ, RZ, UR5 ;  /* 0x00000005ff037e24 */ /* 0x000fe2000f8e00ff */
[----:B------:R-:W-:Y:S01]  /*2090*/  UMOV UR5, 0x40000040 ;  /* 0x4000004000057882 */ /* 0x000fe20000000000 */
[----:B------:R-:W-:Y:S01]  /*20a0*/  UIADD3 UR18, UR6, 0x80, URZ ;  /* 0x0000008006127890 */ /* 0x000fe2000fffe03f */
[----:B------:R-:W-:Y:S01]  /*20b0*/  UMOV UR16, UR4 ;  /* 0x0000000400107c82 */ /* 0x000fe20008000000 */
[----:B------:R-:W-:Y:S01]  /*20c0*/  UMOV UR17, UR5 ;  /* 0x0000000500117c82 */ /* 0x000fe20008000000 */
[----:B------:R-:W-:Y:S02]  /*20d0*/  UIADD3 UR10, UR6, 0x100, URZ ;  /* 0x00000100060a7890 */ /* 0x000fe4000fffe03f */
[----:B------:R-:W-:Y:S01]  /*20e0*/  HGMMA.64x16x16.F32 R112, gdesc[UR4], RZ, !UPT, gsb0 ;  /* 0x00200000047079f0 */ /* 0x000fe2000c0008ff */
[----:B------:R-:W-:Y:S01]  /*20f0*/  UMOV UR8, UR4 ;  /* 0x0000000400087c82 */ /* 0x000fe20008000000 */
[----:B------:R-:W-:Y:S01]  /*2100*/  UMOV UR9, UR5 ;  /* 0x0000000500097c82 */ /* 0x000fe20008000000 */
[----:B------:R-:W-:Y:S01]  /*2110*/  UIADD3 UR14, UR6, 0x180, URZ ;  /* 0x00000180060e7890 */ /* 0x000fe2000fffe03f */
        /* <DEDUP_REMOVED lines=17> */
[----:B------:R-:W-:-:S02]  /*2230*/  UIADD3 UR7, UR4, 0x2, URZ ;  /* 0x0000000204077890 */ /* 0x000fc4000fffe03f */
[----:B------:R-:W-:Y:S02]  /*2240*/  UIADD3 UR46, UR6, 0x684, URZ ;  /* 0x00000684062e7890 */ /* 0x000fe4000fffe03f */
[----:B------:R-:W-:-:S03]  /*2250*/  UISETP.GE.AND UP0, UPT, UR61, UR50, UPT ;  /* 0x000000323d00728c */ /* 0x000fc6000bf06270 */
[----:B------:R-:W-:Y:S01]  /*2260*/  UMOV UR40, UR7 ;  /* 0x0000000700287c82 */ /* 0x000fe20008000000 */
[----:B------:R-:W-:Y:S01]  /*2270*/  UIADD3 UR7, UR4, 0x4, URZ ;  /* 0x0000000404077890 */ /* 0x000fe2000fffe03f */
[----:B------:R-:W-:Y:S01]  /*2280*/  IMAD.U32 R8, RZ, RZ, UR40 ;  /* 0x00000028ff087e24 */ /* 0x000fe2000f8e00ff */
        /* <DEDUP_REMOVED lines=26> */
[----:B------:R-:W-:Y:S01]  /*2430*/  UIADD3 UR18, UR6, 0x82, URZ ;  /* 0x0000008206127890 */ /* 0x000fe2000fffe03f */
[----:B------:R-:W-:Y:S01]  /*2440*/  UMOV UR16, UR40 ;  /* 0x0000002800107c82 */ /* 0x000fe20008000000 */
[----:B------:R-:W-:Y:S01]  /*2450*/  UMOV UR17, UR41 ;  /* 0x0000002900117c82 */ /* 0x000fe20008000000 */
[----:B------:R-:W-:Y:S01]  /*2460*/  UMOV UR19, 0x40000040 ;  /* 0x4000004000137882 */ /* 0x000fe20000000000 */
[----:B--2---:R-:W-:-:S05]  /*2470*/  IADD3 R12, R12, 0xb0, -R10 ;  /* 0x000000b00c0c7810 */ /* 0x004fca0007ffe80a */
        /* <DEDUP_REMOVED lines=82> */
[----:B------:R-:W-:Y:S01]  /*29a0*/  UMOV UR40, UR16 ;  /* 0x0000001000287c82 */ /* 0x000fe20008000000 */
[----:B------:R-:W-:Y:S01]  /*29b0*/  UMOV UR41, UR17 ;  /* 0x0000001100297c82 */ /* 0x000fe20008000000 */
[----:B------:R-:W-:Y:S01]  /*29c0*/  IMAD.U32 R6, RZ, RZ, UR16 ;  /* 0x00000010ff067e24 */ /* 0x000fe2000f8e00ff */
[----:B------:R-:W-:Y:S01]  /*29d0*/  UMOV UR12, UR40 ;  /* 0x00000028000c7c82 */ /* 0x000fe20008000000 */
[----:B------:R-:W-:Y:S01]  /*29e0*/  IMAD.U32 R7, RZ, RZ, UR17 ;  /* 0x00000011ff077e24 */ /* 0x000fe2000f8e00ff */
[----:B------:R-:W-:Y:S01]  /*29f0*/  UMOV UR13, UR41 ;  /* 0x00000029000d7c82 */ /* 0x000fe20008000000 */
        /* <DEDUP_REMOVED lines=79> */
[----:B01----:R-:W-:Y:S01]  /*2ef0*/  IMAD.U32 R4, RZ, RZ, UR16 ;  /* 0x00000010ff047e24 */ /* 0x003fe2000f8e00ff */
        /* <DEDUP_REMOVED lines=356> */
[----:B------:R-:W-:Y:S02]  /*4540*/  ISETP.GT.AND P3, PT, R12, 0x21, PT ;  /* 0x000000210c00780c */ /* 0x000fe40003f64270 */
[----:B------:R-:W-:Y:S02]  /*4550*/  FMNMX.FTZ R21, R109, R10, !PT ;  /* 0x0000000a6d157209 */ /* 0x000fe40007810000 */
        /* <DEDUP_REMOVED lines=15> */
[----:B------:R-:W-:Y:S02]  /*4650*/  FSEL R101, R101, -INF , P5 ;  /* 0xff80000065657808 */ /* 0x000fe40002800000 */
[----:B------:R-:W-:-:S02]  /*4660*/  ISETP.GT.AND P2, PT, R12, 0x30, PT ;  /* 0x000000300c00780c */ /* 0x000fc40003f44270 */
[----:B------:R-:W-:Y:S02]  /*4670*/  FMNMX.FTZ R10, R100, R21, !PT ;  /* 0x00000015640a7209 */ /* 0x000fe40007810000 */
[----:B------:R-:W-:Y:S02]  /*4680*/  FSEL R99, R99, -INF , P3 ;  /* 0xff80000063637808 */ /* 0x000fe40001800000 */
        /* <DEDUP_REMOVED lines=63> */
[----:B------:R-:W-:Y:S02]  /*4a80*/  FMNMX.FTZ R21, R69, R10, !PT ;  /* 0x0000000a45157209 */ /* 0x000fe40007810000 */
        /* <DEDUP_REMOVED lines=17> */
[----:B------:R-:W-:Y:S02]  /*4ba0*/  FSEL R58, R58, -INF , P2 ;  /* 0xff8000003a3a7808 */ /* 0x000fe40001000000 */
[----:B------:R-:W-:Y:S02]  /*4bb0*/  ISETP.GT.AND P2, PT, R12, 0x71, PT ;  /* 0x000000710c00780c */ /* 0x000fe40003f44270 */
[----:B------:R-:W-:Y:S02]  /*4bc0*/  FMNMX.FTZ R21, R61, R10, !PT ;  /* 0x0000000a3d157209 */ /* 0x000fe40007810000 */
[----:B------:R-:W-:-:S02]  /*4bd0*/  FSEL R59, R59, -INF , P6 ;  /* 0xff8000003b3b7808 */ /* 0x000fc40003000000 */
[----:B------:R-:W-:Y:S02]  /*4be0*/  ISETP.GT.AND P6, PT, R12, 0x78, PT ;  /* 0x000000780c00780c */ /* 0x000fe40003fc4270 */
        /* <DEDUP_REMOVED lines=10> */
[----:B------:R-:W-:Y:S01]  /*4c90*/  UMOV UR22, UR7 ;  /* 0x0000000700167c82 */ /* 0x000fe20008000000 */
[----:B------:R-:W-:Y:S01]  /*4ca0*/  UMOV UR23, 0x40000040 ;  /* 0x4000004000177882 */ /* 0x000fe20000000000 */
[----:B------:R-:W-:Y:S02]  /*4cb0*/  FSEL R52, R52, -INF , P6 ;  /* 0xff80000034347808 */ /* 0x000fe40003000000 */
[----:B------:R-:W-:Y:S02]  /*4cc0*/  FMNMX.FTZ R21, R49, R10, !PT ;  /* 0x0000000a31157209 */ /* 0x000fe40007810000 */
[----:B------:R-:W-:-:S02]  /*4cd0*/  FSEL R53, R53, -INF , P5 ;  /* 0xff80000035357808 */ /* 0x000fc40002800000 */
[----:B------:R-:W-:Y:S02]  /*4ce0*/  FMNMX.FTZ R10, R52, R21, !PT ;  /* 0x00000015340a7209 */ /* 0x000fe40007810000 */
[----:B------:R-:W-:Y:S02]  /*4cf0*/  FSEL R50, R50, -INF , P3 ;  /* 0xff80000032327808 */ /* 0x000fe40001800000 */
[C---:B------:R-:W-:Y:S02]  /*4d00*/  ISETP.GT.AND P3, PT, R12.reuse, 0x81, PT ;  /* 0x000000810c00780c */ /* 0x040fe40003f64270 */
[----:B------:R-:W-:Y:S02]  /*4d10*/  FMNMX.FTZ R21, R53, R10, !PT ;  /* 0x0000000a35157209 */ /* 0x000fe40007810000 */
[----:B------:R-:W-:Y:S02]  /*4d20*/  FSEL R51, R51, -INF , P2 ;  /* 0xff80000033337808 */ /* 0x000fe40001000000 */
[----:B------:R-:W-:-:S02]  /*4d30*/  ISETP.GT.AND P2, PT, R12, 0x88, PT ;  /* 0x000000880c00780c */ /* 0x000fc40003f44270 */
        /* <DEDUP_REMOVED lines=15> */
[----:B------:R-:W-:-:S02]  /*4e30*/  FMNMX.FTZ R21, R44, R21, !PT ;  /* 0x000000152c157209 */ /* 0x000fc40007810000 */
[----:B------:R-:W-:Y:S02]  /*4e40*/  ISETP.GT.AND P1, PT, R12, 0x91, PT ;  /* 0x000000910c00780c */ /* 0x000fe40003f24270 */
[----:B------:R-:W-:Y:S02]  /*4e50*/  FMNMX.FTZ R21, R20, R21, !PT ;  /* 0x0000001514157209 */ /* 0x000fe40007810000 */
[----:B------:R-:W-:Y:S02]  /*4e60*/  FSEL R46, R46, -INF , P2 ;  /* 0xff8000002e2e7808 */ /* 0x000fe40001000000 */
[C---:B------:R-:W-:Y:S02]  /*4e70*/  ISETP.GT.AND P2, PT, R12.reuse, 0x99, PT ;  /* 0x000000990c00780c */ /* 0x040fe40003f44270 */
[----:B------:R-:W-:Y:S02]  /*4e80*/  FSEL R43, R43, -INF , P3 ;  /* 0xff8000002b2b7808 */ /* 0x000fe40001800000 */
[----:B------:R-:W-:-:S02]  /*4e90*/  ISETP.GT.AND P3, PT, R12, 0xa0, PT ;  /* 0x000000a00c00780c */ /* 0x000fc40003f64270 */
[----:B------:R-:W-:Y:S02]  /*4ea0*/  FSEL R42, R42, -INF , P4 ;  /* 0xff8000002a2a7808 */ /* 0x000fe40002000000 */
[----:B------:R-:W-:Y:S02]  /*4eb0*/  ISETP.GT.AND P4, PT, R12, 0xa1, PT ;  /* 0x000000a10c00780c */ /* 0x000fe40003f84270 */
[----:B------:R-:W-:Y:S01]  /*4ec0*/  P2R R45, PR, RZ, 0x2 ;  /* 0x00000002ff2d7803 */ /* 0x000fe20000000000 */
[----:B------:R-:W-:Y:S02]  /*4ed0*/  WARPGROUP.DEPBAR.LE gsb0, 0x0 ;  /* 0x00008000000079c5 */ /* 0x000fe40000010000 */
[----:B------:R-:W-:Y:S01]  /*4ee0*/  WARPGROUP.ARRIVE ;  /* 0x00000000000079c5 */ /* 0x000fe20000000000 */
[----:B------:R-:W-:Y:S02]  /*4ef0*/  FSEL R32, R32, -INF , P0 ;  /* 0xff80000020207808 */ /* 0x000fe40000000000 */
[----:B------:R-:W-:-:S02]  /*4f00*/  ISETP.GT.AND P0, PT, R12, 0x98, PT ;  /* 0x000000980c00780c */ /* 0x000fc40003f04270 */
[----:B------:R-:W-:Y:S01]  /*4f10*/  FSEL R80, R33, -INF , P1 ;  /* 0xff80000021507808 */ /* 0x000fe20000800000 */
[----:B------:R-:W-:Y:S01]  /*4f20*/  HGMMA.64x16x16.F32 R24, gdesc[UR20], R24, gsb0 ;  /* 0x00200000141879f0 */ /* 0x000fe20008000818 */
[----:B------:R-:W-:Y:S02]  /*4f30*/  FMNMX.FTZ R21, R32, R21, !PT ;  /* 0x0000001520157209 */ /* 0x000fe40007810000 */
[----:B------:R-:W-:Y:S02]  /*4f40*/  FSEL R81, R36, -INF , P0 ;  /* 0xff80000024517808 */ /* 0x000fe40000000000 */
[----:B------:R-:W-:Y:S02]  /*4f50*/  FMNMX.FTZ R10, R80, R21, !PT ;  /* 0x00000015500a7209 */ /* 0x000fe40007810000 */
[----:B------:R-:W-:Y:S02]  /*4f60*/  FSEL R84, R37, -INF , P2 ;  /* 0xff80000025547808 */ /* 0x000fe40001000000 */
[----:B------:R-:W-:-:S02]  /*4f70*/  FMNMX.FTZ R21, R81, R10, !PT ;  /* 0x0000000a51157209 */ /* 0x000fc40007810000 */
[----:B------:R-:W-:Y:S02]  /*4f80*/  P2R R33, PR, RZ, 0x4 ;  /* 0x00000004ff217803 */ /* 0x000fe40000000000 */
[----:B------:R-:W-:Y:S02]  /*4f90*/  FMNMX.FTZ R21, R84, R21, !PT ;  /* 0x0000001554157209 */ /* 0x000fe40007810000 */
[----:B------:R-:W-:Y:S02]  /*4fa0*/  P2R R41, PR, RZ, 0x1 ;  /* 0x00000001ff297803 */ /* 0x000fe40000000000 */
[C---:B------:R-:W-:Y:S02]  /*4fb0*/  ISETP.GT.AND P0, PT, R12.reuse, 0x89, PT ;  /* 0x000000890c00780c */ /* 0x040fe40003f04270 */
[----:B------:R-:W-:Y:S02]  /*4fc0*/  ISETP.GT.AND P1, PT, R12, 0x90, PT ;  /* 0x000000900c00780c */ /* 0x000fe40003f24270 */
[----:B------:R-:W-:-:S02]  /*4fd0*/  FSEL R47, R47, -INF , P0 ;  /* 0xff8000002f2f7808 */ /* 0x000fc40000000000 */
[----:B------:R-:W-:Y:S02]  /*4fe0*/  ISETP.NE.AND P0, PT, R41, RZ, PT ;  /* 0x000000ff2900720c */ /* 0x000fe40003f05270 */
[----:B------:R-:W-:Y:S02]  /*4ff0*/  FSEL R34, R34, -INF , P1 ;  /* 0xff80000022227808 */ /* 0x000fe40000800000 */
[----:B------:R-:W-:Y:S02]  /*5000*/  ISETP.NE.AND P1, PT, R45, RZ, PT ;  /* 0x000000ff2d00720c */ /* 0x000fe40003f25270 */
[----:B------:R-:W-:Y:S02]  /*5010*/  FSEL R38, R38, -INF , P0 ;  /* 0xff80000026267808 */ /* 0x000fe40000000000 */
[----:B------:R-:W-:Y:S02]  /*5020*/  FSEL R35, R35, -INF , P1 ;  /* 0xff80000023237808 */ /* 0x000fe40000800000 */
[----:B------:R-:W-:-:S02]  /*5030*/  ISETP.NE.AND P0, PT, R13, RZ, PT ;  /* 0x000000ff0d00720c */ /* 0x000fc40003f05270 */
[----:B------:R-:W-:-:S13]  /*5040*/  ISETP.NE.AND P1, PT, R15, RZ, PT ;  /* 0x000000ff0f00720c */ /* 0x000fda0003f25270 */
[----:B------:R-:W-:Y:S01]  /*5050*/  @!P1 VIADD R11, R11, 0x34840 ;  /* 0x000348400b0b9836 */ /* 0x000fe20000000000 */
[----:B------:R-:W-:Y:S02]  /*5060*/  WARPGROUP.DEPBAR.LE gsb0, 0x0 ;  /* 0x00008000000079c5 */ /* 0x000fe40000010000 */
[----:B------:R-:W-:Y:S02]  /*5070*/  FSEL R36, R24, -INF , P3 ;  /* 0xff80000018247808 */ /* 0x000fe40001800000 */
        /* <DEDUP_REMOVED lines=9> */
[----:B------:R-:W-:Y:S01]  /*5110*/  @!P1 PRMT R11, RZ, 0x654, R11 ;  /* 0x00000654ff0b9816 */ /* 0x000fe2000000000b */
[----:B------:R-:W0:Y:S03]  /*5120*/  SHFL.BFLY PT, R10, R21, 0x2, 0x1f ;  /* 0x0c401f00150a7f89 */ /* 0x000e2600000e0000 */
[----:B------:R1:W-:Y:S01]  /*5130*/  @!P1 SYNCS.ARRIVE.TRANS64.RED.A1T0 RZ, [R11+URZ], RZ ;  /* 0x000000ff0bff99a7 */ /* 0x0003e2000810043f */
[----:B0-----:R-:W-:-:S05]  /*5140*/  FMNMX.FTZ R25, R21, R10, !PT ;  /* 0x0000000a15197209 */ /* 0x001fca0007810000 */
[----:B------:R-:W0:Y:S02]  /*5150*/  SHFL.BFLY PT, R10, R25, 0x1, 0x1f ;  /* 0x0c201f00190a7f89 */ /* 0x000e2400000e0000 */
[----:B0-----:R-:W-:-:S04]  /*5160*/  FMNMX.FTZ R10, R25, R10, !PT ;  /* 0x0000000a190a7209 */ /* 0x001fc80007810000 */
[C---:B------:R-:W-:Y:S01]  /*5170*/  FSETP.NEU.FTZ.AND P2, PT, R10.reuse, -INF , PT ;  /* 0xff8000000a00780b */ /* 0x040fe20003f5d000 */
[----:B------:R-:W-:-:S05]  /*5180*/  FMUL.FTZ R83, R10, UR11 ;  /* 0x0000000b0a537c20 */ /* 0x000fca0008410000 */
[----:B------:R-:W-:Y:S02]  /*5190*/  FSEL R83, R83, RZ, P2 ;  /* 0x000000ff53537208 */ /* 0x000fe40001000000 */
[----:B------:R-:W-:Y:S02]  /*51a0*/  ISETP.NE.AND P2, PT, R33, RZ, PT ;  /* 0x000000ff2100720c */ /* 0x000fe40003f45270 */
[----:B------:R-:W-:Y:S01]  /*51b0*/  FMNMX.FTZ R33, R114, R115, !PT ;  /* 0x0000007372217209 */ /* 0x000fe20007810000 */
[--C-:B------:R-:W-:Y:S01]  /*51c0*/  FFMA.FTZ R200, R56, UR11, -R83.reuse ;  /* 0x0000000b38c87c23 */ /* 0x100fe20008010853 */
[--C-:B------:R-:W-:Y:S01]  /*51d0*/  FFMA.FTZ R56, R61, UR11, -R83.reuse ;  /* 0x0000000b3d387c23 */ /* 0x100fe20008010853 */
        /* <DEDUP_REMOVED lines=18> */
[----:B------:R-:W0:Y:S01]  /*5300*/  MUFU.EX2 R13, R13 ;  /* 0x0000000d000d7308 */ /* 0x000e220000000800 */
[--C-:B------:R-:W-:Y:S01]  /*5310*/  FFMA.FTZ R25, R109, UR11, -R83.reuse ;  /* 0x0000000b6d197c23 */ /* 0x100fe20008010853 */
[--C-:B------:R-:W-:Y:S01]  /*5320*/  FFMA.FTZ R27, R49, UR11, -R83.reuse ;  /* 0x0000000b311b7c23 */ /* 0x100fe20008010853 */
[----:B------:R-:W-:Y:S01]  /*5330*/  FMNMX.FTZ R37, R111, R12, !PT ;  /* 0x0000000c6f257209 */ /* 0x000fe20007810000 */
[--C-:B------:R-:W-:Y:S01]  /*5340*/  FFMA.FTZ R49, R14, UR11, -R83.reuse ;  /* 0x0000000b0e317c23 */ /* 0x100fe20008010853 */
[--C-:B------:R-:W-:Y:S01]  /*5350*/  FFMA.FTZ R184, R96, UR11, -R83.reuse ;  /* 0x0000000b60b87c23 */ /* 0x100fe20008010853 */
[--C-:B------:R-:W-:Y:S01]  /*5360*/  FFMA.FTZ R29, R97, UR11, -R83.reuse ;  /* 0x0000000b611d7c23 */ /* 0x100fe20008010853 */
[----:B------:R-:W-:Y:S01]  /*5370*/  FMNMX.FTZ R12, R98, R37, !PT ;  /* 0x00000025620c7209 */ /* 0x000fe20007810000 */
[----:B------:R-:W2:Y:S01]  /*5380*/  MUFU.EX2 R178, R178 ;  /* 0x000000b200b27308 */ /* 0x000ea20000000800 */
[--C-:B------:R-:W-:Y:S01]  /*5390*/  FFMA.FTZ R214, R81, UR11, -R83.reuse ;  /* 0x0000000b51d67c23 */ /* 0x100fe20008010853 */
[--C-:B------:R-:W-:Y:S01]  /*53a0*/  FFMA.FTZ R186, R100, UR11, -R83.reuse ;  /* 0x0000000b64ba7c23 */ /* 0x100fe20008010853 */
[----:B------:R-:W-:Y:S01]  /*53b0*/  FMNMX.FTZ R41, R99, R12, !PT ;  /* 0x0000000c63297209 */ /* 0x000fe20007810000 */
[--C-:B------:R-:W-:Y:S01]  /*53c0*/  FFMA.FTZ R33, R101, UR11, -R83.reuse ;  /* 0x0000000b65217c23 */ /* 0x100fe20008010853 */
[--C-:B------:R-:W-:Y:S01]  /*53d0*/  FFMA.FTZ R188, R88, UR11, -R83.reuse ;  /* 0x0000000b58bc7c23 */ /* 0x100fe20008010853 */
[--C-:B------:R-:W-:Y:S01]  /*53e0*/  FFMA.FTZ R37, R89, UR11, -R83.reuse ;  /* 0x0000000b59257c23 */ /* 0x100fe20008010853 */
[----:B------:R-:W-:Y:S01]  /*53f0*/  FMNMX.FTZ R12, R102, R41, !PT ;  /* 0x00000029660c7209 */ /* 0x000fe20007810000 */
[----:B------:R-:W3:Y:S01]  /*5400*/  MUFU.EX2 R15, R15 ;  /* 0x0000000f000f7308 */ /* 0x000ee20000000800 */
[--C-:B------:R-:W-:Y:S01]  /*5410*/  FFMA.FTZ R192, R72, UR11, -R83.reuse ;  /* 0x0000000b48c07c23 */ /* 0x100fe20008010853 */
[--C-:B------:R-:W-:Y:S01]  /*5420*/  FFMA.FTZ R194, R76, UR11, -R83.reuse ;  /* 0x0000000b4cc27c23 */ /* 0x100fe20008010853 */
[----:B------:R-:W-:Y:S01]  /*5430*/  FMNMX.FTZ R41, R103, R12, !PT ;  /* 0x0000000c67297209 */ /* 0x000fe20007810000 */
[--C-:B------:R-:W-:Y:S01]  /*5440*/  FFMA.FTZ R196, R64, UR11, -R83.reuse ;  /* 0x0000000b40c47c23 */ /* 0x100fe20008010853 */
[--C-:B------:R-:W-:Y:S01]  /*5450*/  FFMA.FTZ R65, R65, UR11, -R83.reuse ;  /* 0x0000000b41417c23 */ /* 0x100fe20008010853 */
[--C-:B------:R-:W-:Y:S01]  /*5460*/  FFMA.FTZ R198, R68, UR11, -R83.reuse ;  /* 0x0000000b44c67c23 */ /* 0x100fe20008010853 */
[----:B------:R-:W-:Y:S01]  /*5470*/  FMNMX.FTZ R12, R90, R41, !PT ;  /* 0x000000295a0c7209 */ /* 0x000fe20007810000 */
[----:B------:R-:W4:Y:S01]  /*5480*/  MUFU.EX2 R180, R180 ;  /* 0x000000b400b47308 */ /* 0x000f220000000800 */
[--C-:B------:R-:W-:Y:S01]  /*5490*/  FFMA.FTZ R41, R93, UR11, -R83.reuse ;  /* 0x0000000b5d297c23 */ /* 0x100fe20008010853 */
[--C-:B------:R-:W-:Y:S01]  /*54a0*/  FFMA.FTZ R69, R69, UR11, -R83.reuse ;  /* 0x0000000b45457c23 */ /* 0x100fe20008010853 */
[----:B------:R-:W-:Y:S01]  /*54b0*/  FMNMX.FTZ R45, R91, R12, !PT ;  /* 0x0000000c5b2d7209 */ /* 0x000fe20007810000 */
[--C-:B------:R-:W-:Y:S01]  /*54c0*/  FFMA.FTZ R57, R57, UR11, -R83.reuse ;  /* 0x0000000b39397c23 */ /* 0x100fe20008010853 */
[--C-:B------:R-:W-:Y:S01]  /*54d0*/  FFMA.FTZ R208, R40, UR11, -R83.reuse ;  /* 0x0000000b28d07c23 */ /* 0x100fe20008010853 */
[--C-:B------:R-:W-:Y:S01]  /*54e0*/  FFMA.FTZ R210, R44, UR11, -R83.reuse ;  /* 0x0000000b2cd27c23 */ /* 0x100fe20008010853 */
[----:B------:R-:W-:Y:S01]  /*54f0*/  FMNMX.FTZ R12, R94, R45, !PT ;  /* 0x0000002d5e0c7209 */ /* 0x000fe20007810000 */
[----:B------:R-:W5:Y:S01]  /*5500*/  MUFU.EX2 R21, R21 ;  /* 0x0000001500157308 */ /* 0x000f620000000800 */
[--C-:B------:R-:W-:Y:S01]  /*5510*/  FFMA.FTZ R212, R32, UR11, -R83.reuse ;  /* 0x0000000b20d47c23 */ /* 0x100fe20008010853 */
[--C-:B------:R-:W-:Y:S01]  /*5520*/  FFMA.FTZ R216, R36, UR11, -R83.reuse ;  /* 0x0000000b24d87c23 */ /* 0x100fe20008010853 */
[----:B------:R-:W-:Y:S01]  /*5530*/  FMNMX.FTZ R45, R95, R12, !PT ;  /* 0x0000000c5f2d7209 */ /* 0x000fe20007810000 */
[--C-:B------:R-:W-:Y:S01]  /*5540*/  FFMA.FTZ R81, R82, UR11, -R83.reuse ;  /* 0x0000000b52517c23 */ /* 0x100fe20008010853 */
[----:B------:R-:W-:Y:S01]  /*5550*/  FFMA.FTZ R218, R28, UR11, -R83 ;  /* 0x0000000b1cda7c23 */ /* 0x000fe20008010853 */
[----:B------:R-:W-:Y:S01]  /*5560*/  IMAD.MOV.U32 R82, RZ, RZ, R87 ;  /* 0x000000ffff527224 */ /* 0x000fe200078e0057 */
[----:B------:R-:W-:Y:S01]  /*5570*/  FMNMX.FTZ R12, R74, R45, !PT ;  /* 0x0000002d4a0c7209 */ /* 0x000fe20007810000 */
[----:B------:R-:W-:Y:S01]  /*5580*/  FFMA.FTZ R45, R73, UR11, -R83 ;  /* 0x0000000b492d7c23 */ /* 0x000fe20008010853 */
[----:B------:R-:W1:Y:S01]  /*5590*/  MUFU.EX2 R182, R182 ;  /* 0x000000b600b67308 */ /* 0x000e620000000800 */
[--C-:B------:R-:W-:Y:S01]  /*55a0*/  IMAD.MOV.U32 R76, RZ, RZ, R87.reuse ;  /* 0x000000ffff4c7224 */ /* 0x100fe200078e0057 */
[----:B------:R-:W-:Y:S01]  /*55b0*/  FMNMX.FTZ R73, R75, R12, !PT ;  /* 0x0000000c4b497209 */ /* 0x000fe20007810000 */
[----:B------:R-:W-:-:S03]  /*55c0*/  IMAD.MOV.U32 R72, RZ, RZ, R87 ;  /* 0x000000ffff487224 */ /* 0x000fc600078e0057 */
[----:B------:R-:W-:Y:S02]  /*55d0*/  FMNMX.FTZ R12, R78, R73, !PT ;  /* 0x000000494e0c7209 */ /* 0x000fe40007810000 */
[----:B------:R-:W1:Y:S02]  /*55e0*/  MUFU.EX2 R25, R25 ;  /* 0x0000001900197308 */ /* 0x000e640000000800 */
[----:B------:R-:W-:-:S04]  /*55f0*/  FMNMX.FTZ R73, R79, R12, !PT ;  /* 0x0000000c4f497209 */ /* 0x000fc80007810000 */
[----:B------:R-:W-:Y:S01]  /*5600*/  FMNMX.FTZ R12, R66, R73, !PT ;  /* 0x00000049420c7209 */ /* 0x000fe20007810000 */
[----:B------:R-:W-:Y:S01]  /*5610*/  FFMA.FTZ R73, R77, UR11, -R83 ;  /* 0x0000000b4d497c23 */ /* 0x000fe20008010853 */
[----:B------:R-:W1:Y:S02]  /*5620*/  MUFU.EX2 R184, R184 ;  /* 0x000000b800b87308 */ /* 0x000e640000000800 */
[----:B------:R-:W-:-:S04]  /*5630*/  FMNMX.FTZ R77, R67, R12, !PT ;  /* 0x0000000c434d7209 */ /* 0x000fc80007810000 */
[----:B------:R-:W-:Y:S02]  /*5640*/  FMNMX.FTZ R12, R70, R77, !PT ;  /* 0x0000004d460c7209 */ /* 0x000fe40007810000 */
[----:B------:R-:W1:Y:S02]  /*5650*/  MUFU.EX2 R29, R29 ;  /* 0x0000001d001d7308 */ /* 0x000e640000000800 */
        /* <DEDUP_REMOVED lines=21> */
[----:B------:R-:W-:Y:S01]  /*57b0*/  MUFU.EX2 R192, R192 ;  /* 0x000000c000c07308 */ /* 0x000fe20000000800 */
[----:B------:R-:W-:Y:S01]  /*57c0*/  IMAD.MOV.U32 R84, RZ, RZ, R87 ;  /* 0x000000ffff547224 */ /* 0x000fe200078e0057 */
[----:B------:R-:W-:Y:S02]  /*57d0*/  FMNMX.FTZ R61, R35, R12, !PT ;  /* 0x0000000c233d7209 */ /* 0x000fe40007810000 */
[----:B------:R-:W-:Y:S02]  /*57e0*/  FSEL R12, R39, -INF , P2 ;  /* 0xff800000270c7808 */ /* 0x000fe40001000000 */
[----:B------:R-:W-:Y:S02]  /*57f0*/  FMNMX.FTZ R61, R38, R61, !PT ;  /* 0x0000003d263d7209 */ /* 0x000fe40007810000 */
[----:B------:R0:W-:Y:S02]  /*5800*/  MUFU.EX2 R39, R56 ;  /* 0x0000003800277308 */ /* 0x0001e40000000800 */
[----:B------:R-:W-:-:S04]  /*5810*/  FMNMX.FTZ R61, R12, R61, !PT ;  /* 0x0000003d0c3d7209 */ /* 0x000fc80007810000 */
[----:B------:R-:W-:Y:S02]  /*5820*/  FMNMX.FTZ R61, R26, R61, !PT ;  /* 0x0000003d1a3d7209 */ /* 0x000fe40007810000 */
[----:B------:R-:W-:Y:S01]  /*5830*/  MUFU.EX2 R45, R45 ;  /* 0x0000002d002d7308 */ /* 0x000fe20000000800 */
[----:B0-----:R-:W-:Y:S01]  /*5840*/  FSEL R56, R31, -INF , P6 ;  /* 0xff8000001f387808 */ /* 0x001fe20003000000 */
[--C-:B------:R-:W-:Y:S01]  /*5850*/  FFMA.FTZ R31, R53, UR11, -R83.reuse ;  /* 0x0000000b351f7c23 */ /* 0x100fe20008010853 */
[----:B------:R-:W-:Y:S01]  /*5860*/  FMNMX.FTZ R61, R48, R61, !PT ;  /* 0x0000003d303d7209 */ /* 0x000fe20007810000 */
[----:B------:R-:W-:-:S03]  /*5870*/  FFMA.FTZ R53, R20, UR11, -R83 ;  /* 0x0000000b14357c23 */ /* 0x000fc60008010853 */
        /* <DEDUP_REMOVED lines=8> */
[--C-:B------:R-:W-:Y:S01]  /*5900*/  FFMA.FTZ R61, R80, UR11, -R83.reuse ;  /* 0x0000000b503d7c23 */ /* 0x100fe20008010853 */
[----:B------:R-:W-:-:S05]  /*5910*/  FFMA.FTZ R83, R24, UR11, -R83 ;  /* 0x0000000b18537c23 */ /* 0x000fca0008010853 */
[----:B------:R-:W-:Y:S01]  /*5920*/  MUFU.EX2 R198, R198 ;  /* 0x000000c600c67308 */ /* 0x000fe20000000800 */
[----:B------:R-:W-:Y:S01]  /*5930*/  IMAD.MOV.U32 R80, RZ, RZ, R87 ;  /* 0x000000ffff507224 */ /* 0x000fe200078e0057 */
[----:B------:R-:W0:Y:S06]  /*5940*/  SHFL.BFLY PT, R85, R52, 0x1, 0x1f ;  /* 0x0c201f0034557f89 */ /* 0x000e2c00000e0000 */
[----:B------:R-:W-:Y:S08]  /*5950*/  MUFU.EX2 R69, R69 ;  /* 0x0000004500457308 */ /* 0x000ff00000000800 */
[----:B------:R-:W-:Y:S08]  /*5960*/  MUFU.EX2 R200, R200 ;  /* 0x000000c800c87308 */ /* 0x000ff00000000800 */
[----:B------:R-:W-:Y:S01]  /*5970*/  MUFU.EX2 R57, R57 ;  /* 0x0000003900397308 */ /* 0x000fe20000000800 */
[----:B0-----:R-:W-:-:S04]  /*5980*/  FMNMX.FTZ R92, R52, R85, !PT ;  /* 0x00000055345c7209 */ /* 0x001fc80007810000 */
[C---:B------:R-:W-:Y:S01]  /*5990*/  FSETP.NEU.FTZ.AND P2, PT, R92.reuse, -INF , PT ;  /* 0xff8000005c00780b */ /* 0x040fe20003f5d000 */
[----:B------:R-:W-:Y:S02]  /*59a0*/  FMUL.FTZ R85, R92, UR11 ;  /* 0x0000000b5c557c20 */ /* 0x000fe40008410000 */
[----:B------:R-:W-:Y:S03]  /*59b0*/  MUFU.EX2 R202, R202 ;  /* 0x000000ca00ca7308 */ /* 0x000fe60000000800 */
[----:B------:R-:W-:Y:S02]  /*59c0*/  FSEL R85, R85, RZ, P2 ;  /* 0x000000ff55557208 */ /* 0x000fe40001000000 */
[----:B------:R-:W-:-:S03]  /*59d0*/  PLOP3.LUT P2, PT, PT, PT, UP0, 0x80, 0x0 ;  /* 0x000000000000781c */ /* 0x000fc60003f4f008 */
[----:B------:R-:W-:Y:S01]  /*59e0*/  MUFU.EX2 R204, R204 ;  /* 0x000000cc00cc7308 */ /* 0x000fe20000000800 */
[----:B------:R-:W-:Y:S01]  /*59f0*/  FFMA.FTZ R60, R75, UR11, -R85 ;  /* 0x0000000b4b3c7c23 */ /* 0x000fe20008010855 */
[----:B------:R-:W-:Y:S01]  /*5a00*/  FADD.FTZ R75, R176, R13 ;  /* 0x0000000db04b7221 */ /* 0x000fe20000010000 */
[--C-:B------:R-:W-:Y:S01]  /*5a10*/  FFMA.FTZ R197, R66, UR11, -R85.reuse ;  /* 0x0000000b42c57c23 */ /* 0x100fe20008010855 */
[--C-:B------:R-:W-:Y:S01]  /*5a20*/  FFMA.FTZ R177, R114, UR11, -R85.reuse ;  /* 0x0000000b72b17c23 */ /* 0x100fe20008010855 */
[----:B------:R-:W-:Y:S01]  /*5a30*/  FFMA.FTZ R20, R115, UR11, -R85 ;  /* 0x0000000b73147c23 */ /* 0x000fe20008010855 */
[----:B--2---:R-:W-:Y:S01]  /*5a40*/  FADD.FTZ R14, R178, R75 ;  /* 0x0000004bb20e7221 */ /* 0x004fe20000010000 */
[--C-:B------:R-:W-:Y:S01]  /*5a50*/  FFMA.FTZ R66, R67, UR11, -R85.reuse ;  /* 0x0000000b43427c23 */ /* 0x100fe20008010855 */
[--C-:B------:R-:W-:Y:S01]  /*5a60*/  FFMA.FTZ R179, R118, UR11, -R85.reuse ;  /* 0x0000000b76b37c23 */ /* 0x100fe20008010855 */
[--C-:B------:R-:W-:Y:S01]  /*5a70*/  FFMA.FTZ R24, R119, UR11, -R85.reuse ;  /* 0x0000000b77187c23 */ /* 0x100fe20008010855 */
[----:B---3--:R-:W-:Y:S01]  /*5a80*/  FADD.FTZ R67, R15, R14 ;  /* 0x0000000e0f437221 */ /* 0x008fe20000010000 */
[----:B------:R-:W-:Y:S01]  /*5a90*/  MUFU.EX2 R177, R177 ;  /* 0x000000b100b17308 */ /* 0x000fe20000000800 */
[--C-:B------:R-:W-:Y:S01]  /*5aa0*/  FFMA.FTZ R181, R106, UR11, -R85.reuse ;  /* 0x0000000b6ab57c23 */ /* 0x100fe20008010855 */
[----:B------:R-:W-:Y:S01]  /*5ab0*/  FFMA.FTZ R28, R107, UR11, -R85 ;  /* 0x0000000b6b1c7c23 */ /* 0x000fe20008010855 */
[----:B----4-:R-:W-:Y:S01]  /*5ac0*/  FADD.FTZ R14, R180, R67 ;  /* 0x00000043b40e7221 */ /* 0x010fe20000010000 */
[--C-:B------:R-:W-:Y:S01]  /*5ad0*/  FFMA.FTZ R183, R110, UR11, -R85.reuse ;  /* 0x0000000b6eb77c23 */ /* 0x100fe20008010855 */
[--C-:B------:R-:W-:Y:S01]  /*5ae0*/  FFMA.FTZ R201, R58, UR11, -R85.reuse ;  /* 0x0000000b3ac97c23 */ /* 0x100fe20008010855 */
[--C-:B------:R-:W-:Y:S01]  /*5af0*/  FFMA.FTZ R32, R111, UR11, -R85.reuse ;  /* 0x0000000b6f207c23 */ /* 0x100fe20008010855 */
[----:B-----5:R-:W-:Y:S01]  /*5b00*/  FADD.FTZ R67, R21, R14 ;  /* 0x0000000e15437221 */ /* 0x020fe20000010000 */
[----:B------:R-:W0:Y:S01]  /*5b10*/  MUFU.EX2 R20, R20 ;  /* 0x0000001400147308 */ /* 0x000e220000000800 */
[--C-:B------:R-:W-:Y:S01]  /*5b20*/  FFMA.FTZ R185, R98, UR11, -R85.reuse ;  /* 0x0000000b62b97c23 */ /* 0x100fe20008010855 */
[----:B------:R-:W-:Y:S01]  /*5b30*/  FFMA.FTZ R199, R70, UR11, -R85 ;  /* 0x0000000b46c77c23 */ /* 0x000fe20008010855 */
[----:B-1----:R-:W-:Y:S01]  /*5b40*/  FADD.FTZ R14, R182, R67 ;  /* 0x00000043b60e7221 */ /* 0x002fe20000010000 */
[--C-:B------:R-:W-:Y:S01]  /*5b50*/  FFMA.FTZ R36, R99, UR11, -R85.reuse ;  /* 0x0000000b63247c23 */ /* 0x100fe20008010855 */
[--C-:B------:R-:W-:Y:S01]  /*5b60*/  FFMA.FTZ R187, R102, UR11, -R85.reuse ;  /* 0x0000000b66bb7c23 */ /* 0x100fe20008010855 */
[--C-:B------:R-:W-:Y:S01]  /*5b70*/  FFMA.FTZ R203, R62, UR11, -R85.reuse ;  /* 0x0000000b3ecb7c23 */ /* 0x100fe20008010855 */
[----:B------:R-:W-:Y:S01]  /*5b80*/  FADD.FTZ R67, R25, R14 ;  /* 0x0000000e19437221 */ /* 0x000fe20000010000 */
[----:B------:R-:W1:Y:S01]  /*5b90*/  MUFU.EX2 R179, R179 ;  /* 0x000000b300b37308 */ /* 0x000e620000000800 */
        /* <DEDUP_REMOVED lines=8> */
[----:B0-----:R-:W-:Y:S01]  /*5c20*/  FADD.FTZ R14, R177, R20 ;  /* 0x00000014b10e7221 */ /* 0x001fe20000010000 */
[----:B------:R-:W-:Y:S01]  /*5c30*/  FFMA.FTZ R58, R59, UR11, -R85 ;  /* 0x0000000b3b3a7c23 */ /* 0x000fe20008010855 */
[----:B------:R-:W-:Y:S01]  /*5c40*/  FADD.FTZ R70, R186, R67 ;  /* 0x00000043ba467221 */ /* 0x000fe20000010000 */
[--C-:B------:R-:W-:Y:S01]  /*5c50*/  FFMA.FTZ R52, R95, UR11, -R85.reuse ;  /* 0x0000000b5f347c23 */ /* 0x100fe20008010855 */
[--C-:B------:R-:W-:Y:S01]  /*5c60*/  FFMA.FTZ R193, R74, UR11, -R85.reuse ;  /* 0x0000000b4ac17c23 */ /* 0x100fe20008010855 */
[--C-:B------:R-:W-:Y:S01]  /*5c70*/  FFMA.FTZ R195, R78, UR11, -R85.reuse ;  /* 0x0000000b4ec37c23 */ /* 0x100fe20008010855 */
[----:B------:R-:W-:Y:S01]  /*5c80*/  FADD.FTZ R67, R33, R70 ;  /* 0x0000004621437221 */ /* 0x000fe20000010000 */
[----:B------:R-:W0:Y:S01]  /*5c90*/  MUFU.EX2 R181, R181 ;  /* 0x000000b500b57308 */ /* 0x000e220000000800 */
[----:B-1----:R-:W-:Y:S01]  /*5ca0*/  FADD.FTZ R59, R179, R14 ;  /* 0x0000000eb33b7221 */ /* 0x002fe20000010000 */
[----:B------:R-:W-:Y:S01]  /*5cb0*/  FFMA.FTZ R64, R79, UR11, -R85 ;  /* 0x0000000b4f407c23 */ /* 0x000fe20008010855 */
[----:B------:R-:W-:Y:S01]  /*5cc0*/  FADD.FTZ R62, R188, R67 ;  /* 0x00000043bc3e7221 */ /* 0x000fe20000010000 */
[--C-:B------:R-:W-:Y:S01]  /*5cd0*/  FFMA.FTZ R207, R54, UR11, -R85.reuse ;  /* 0x0000000b36cf7c23 */ /* 0x100fe20008010855 */
[--C-:B------:R-:W-:Y:S01]  /*5ce0*/  FFMA.FTZ R68, R71, UR11, -R85.reuse ;  /* 0x0000000b47447c23 */ /* 0x100fe20008010855 */
[----:B------:R-:W-:Y:S01]  /*5cf0*/  FFMA.FTZ R211, R46, UR11, -R85 ;  /* 0x0000000b2ed37c23 */ /* 0x000fe20008010855 */
[----:B------:R-:W-:Y:S01]  /*5d00*/  FADD.FTZ R67, R37, R62 ;  /* 0x0000003e25437221 */ /* 0x000fe20000010000 */
[----:B------:R-:W1:Y:S01]  /*5d10*/  MUFU.EX2 R28, R28 ;  /* 0x0000001c001c7308 */ /* 0x000e620000000800 */
[----:B--2---:R-:W-:Y:S01]  /*5d20*/  FADD.FTZ R14, R24, R59 ;  /* 0x0000003b180e7221 */ /* 0x004fe20000010000 */
[----:B------:R-:W-:Y:S01]  /*5d30*/  FFMA.FTZ R62, R63, UR11, -R85 ;  /* 0x0000000b3f3e7c23 */ /* 0x000fe20008010855 */
[----:B------:R-:W-:Y:S01]  /*5d40*/  FADD.FTZ R70, R190, R67 ;  /* 0x00000043be467221 */ /* 0x000fe20000010000 */
[----:B------:R-:W-:Y:S01]  /*5d50*/  F2FP.F16.F32.PACK_AB R176, R13, R176 ;  /* 0x000000b00db0723e */ /* 0x000fe200000000ff */
        /* <DEDUP_REMOVED lines=9> */
[----:B------:R-:W-:Y:S01]  /*5df0*/  F2FP.F16.F32.PACK_AB R178, R15, R178 ;  /* 0x000000b20fb2723e */ /* 0x000fe200000000ff */
[----:B------:R-:W-:Y:S01]  /*5e00*/  FFMA.FTZ R35, R35, UR11, -R85 ;  /* 0x0000000b23237c23 */ /* 0x000fe20008010855 */
[----:B------:R-:W0:Y:S01]  /*5e10*/  MUFU.EX2 R32, R32 ;  /* 0x0000002000207308 */ /* 0x000e220000000800 */
[----:B-1----:R-:W-:Y:S01]  /*5e20*/  FADD.FTZ R14, R28, R59 ;  /* 0x0000003b1c0e7221 */ /* 0x002fe20000010000 */
[--C-:B------:R-:W-:Y:S01]  /*5e30*/  FFMA.FTZ R38, R38, UR11, -R85.reuse ;  /* 0x0000000b26267c23 */ /* 0x100fe20008010855 */
[--C-:B------:R-:W-:Y:S01]  /*5e40*/  FFMA.FTZ R48, R48, UR11, -R85.reuse ;  /* 0x0000000b30307c23 */ /* 0x100fe20008010855 */
[----:B------:R-:W-:Y:S01]  /*5e50*/  F2FP.F16.F32.PACK_AB R177, R20, R177 ;  /* 0x000000b114b1723e */ /* 0x000fe200000000ff */
[--C-:B------:R-:W-:Y:S01]  /*5e60*/  FFMA.FTZ R30, R30, UR11, -R85.reuse ;  /* 0x0000000b1e1e7c23 */ /* 0x100fe20008010855 */
[----:B------:R-:W-:Y:S01]  /*5e70*/  FFMA.FTZ R56, R56, UR11, -R85 ;  /* 0x0000000b38387c23 */ /* 0x000fe20008010855 */
[----:B------:R-:W-:Y:S01]  /*5e80*/  F2FP.F16.F32.PACK_AB R182, R25, R182 ;  /* 0x000000b619b6723e */ /* 0x000fe200000000ff */
[----:B------:R-:W1:Y:S01]  /*5e90*/  MUFU.EX2 R185, R185 ;  /* 0x000000b900b97308 */ /* 0x000e620000000800 */
[----:B--2---:R-:W-:Y:S01]  /*5ea0*/  FADD.FTZ R59, R183, R14 ;  /* 0x0000000eb73b7221 */ /* 0x004fe20000010000 */
[----:B------:R-:W-:Y:S01]  /*5eb0*/  F2FP.F16.F32.PACK_AB R184, R29, R184 ;  /* 0x000000b81db8723e */ /* 0x000fe200000000ff */
[--C-:B------:R-:W-:Y:S01]  /*5ec0*/  IMAD.MOV.U32 R79, RZ, RZ, R87.reuse ;  /* 0x000000ffff4f7224 */ /* 0x100fe200078e0057 */
[----:B------:R-:W-:Y:S01]  /*5ed0*/  F2FP.F16.F32.PACK_AB R186, R33, R186 ;  /* 0x000000ba21ba723e */ /* 0x000fe200000000ff */
[--C-:B------:R-:W-:Y:S01]  /*5ee0*/  IMAD.MOV.U32 R78, RZ, RZ, R87.reuse ;  /* 0x000000ffff4e7224 */ /* 0x100fe200078e0057 */
[----:B------:R-:W-:Y:S01]  /*5ef0*/  F2FP.F16.F32.PACK_AB R188, R37, R188 ;  /* 0x000000bc25bc723e */ /* 0x000fe200000000ff */
[----:B------:R-:W-:Y:S01]  /*5f00*/  IMAD.MOV.U32 R75, RZ, RZ, R87 ;  /* 0x000000ffff4b7224 */ /* 0x000fe200078e0057 */
[----:B------:R-:W2:Y:S01]  /*5f10*/  MUFU.EX2 R36, R36 ;  /* 0x0000002400247308 */ /* 0x000ea20000000800 */
[----:B0-----:R-:W-:Y:S01]  /*5f20*/  FADD.FTZ R14, R32, R59 ;  /* 0x0000003b200e7221 */ /* 0x001fe20000010000 */
[----:B------:R-:W-:Y:S01]  /*5f30*/  F2FP.F16.F32.PACK_AB R190, R41, R190 ;  /* 0x000000be29be723e */ /* 0x000fe200000000ff */
[--C-:B------:R-:W-:Y:S01]  /*5f40*/  IMAD.MOV.U32 R74, RZ, RZ, R87.reuse ;  /* 0x000000ffff4a7224 */ /* 0x100fe200078e0057 */
[----:B------:R-:W-:Y:S01]  /*5f50*/  F2FP.F16.F32.PACK_AB R192, R45, R192 ;  /* 0x000000c02dc0723e */ /* 0x000fe200000000ff */
[--C-:B------:R-:W-:Y:S01]  /*5f60*/  IMAD.MOV.U32 R71, RZ, RZ, R87.reuse ;  /* 0x000000ffff477224 */ /* 0x100fe200078e0057 */
[----:B------:R-:W-:Y:S01]  /*5f70*/  F2FP.F16.F32.PACK_AB R179, R24, R179 ;  /* 0x000000b318b3723e */ /* 0x000fe200000000ff */
[--C-:B------:R-:W-:Y:S01]  /*5f80*/  IMAD.MOV.U32 R67, RZ, RZ, R87.reuse ;  /* 0x000000ffff437224 */ /* 0x100fe200078e0057 */
[----:B------:R-:W0:Y:S01]  /*5f90*/  MUFU.EX2 R187, R187 ;  /* 0x000000bb00bb7308 */ /* 0x000e220000000800 */
[----:B-1----:R-:W-:Y:S01]  /*5fa0*/  FADD.FTZ R59, R185, R14 ;  /* 0x0000000eb93b7221 */ /* 0x002fe20000010000 */
[----:B------:R-:W-:Y:S01]  /*5fb0*/  F2FP.F16.F32.PACK_AB R181, R28, R181 ;  /* 0x000000b51cb5723e */ /* 0x000fe200000000ff */
[--C-:B------:R-:W-:Y:S01]  /*5fc0*/  IMAD.MOV.U32 R63, RZ, RZ, R87.reuse ;  /* 0x000000ffff3f7224 */ /* 0x100fe200078e0057 */
[----:B------:R-:W-:Y:S01]  /*5fd0*/  F2FP.F16.F32.PACK_AB R183, R32, R183 ;  /* 0x000000b720b7723e */ /* 0x000fe200000000ff */
[--C-:B------:R-:W-:Y:S01]  /*5fe0*/  IMAD.MOV.U32 R41, RZ, RZ, R87.reuse ;  /* 0x000000ffff297224 */ /* 0x100fe200078e0057 */
[----:B------:R-:W-:Y:S01]  /*5ff0*/  F2FP.F16.F32.PACK_AB R180, R21, R180 ;  /* 0x000000b415b4723e */ /* 0x000fe200000000ff */
[----:B------:R-:W-:Y:S01]  /*6000*/  IMAD.MOV.U32 R37, RZ, RZ, R87 ;  /* 0x000000ffff257224 */ /* 0x000fe200078e0057 */
[----:B------:R-:W1:Y:S01]  /*6010*/  MUFU.EX2 R40, R40 ;  /* 0x0000002800287308 */ /* 0x000e620000000800 */
[C---:B--2---:R-:W-:Y:S01]  /*6020*/  FADD.FTZ R14, R36.reuse, R59 ;  /* 0x0000003b240e7221 */ /* 0x044fe20000010000 */
[----:B------:R-:W-:Y:S01]  /*6030*/  FADD.FTZ R59, R45, R50 ;  /* 0x000000322d3b7221 */ /* 0x000fe20000010000 */
[----:B------:R-:W-:Y:S01]  /*6040*/  FFMA.FTZ R50, R51, UR11, -R85 ;  /* 0x0000000b33327c23 */ /* 0x000fe20008010855 */
[----:B------:R-:W-:Y:S01]  /*6050*/  F2FP.F16.F32.PACK_AB R185, R36, R185 ;  /* 0x000000b924b9723e */ /* 0x000fe200000000ff */
[----:B------:R-:W-:-:S02]  /*6060*/  IMAD.MOV.U32 R45, RZ, RZ, R87 ;  /* 0x000000ffff2d7224 */ /* 0x000fc400078e0057 */
[----:B------:R-:W-:Y:S01]  /*6070*/  FADD.FTZ R70, R194, R59 ;  /* 0x0000003bc2467221 */ /* 0x000fe20000010000 */
[----:B------:R-:W-:Y:S01]  /*6080*/  F2FP.F16.F32.PACK_AB R194, R73, R194 ;  /* 0x000000c249c2723e */ /* 0x000fe200000000ff */
[----:B------:R-:W2:Y:S01]  /*6090*/  MUFU.EX2 R189, R189 ;  /* 0x000000bd00bd7308 */ /* 0x000ea20000000800 */
[----:B0-----:R-:W-:Y:S01]  /*60a0*/  FADD.FTZ R51, R187, R14 ;  /* 0x0000000ebb337221 */ /* 0x001fe20000010000 */
[--C-:B------:R-:W-:Y:S02]  /*60b0*/  IMAD.MOV.U32 R36, RZ, RZ, R87.reuse ;  /* 0x000000ffff247224 */ /* 0x100fe400078e0057 */
[--C-:B------:R-:W-:Y:S02]  /*60c0*/  IMAD.MOV.U32 R33, RZ, RZ, R87.reuse ;  /* 0x000000ffff217224 */ /* 0x100fe400078e0057 */
[----:B------:R-:W-:Y:S02]  /*60d0*/  IMAD.MOV.U32 R32, RZ, RZ, R87 ;  /* 0x000000ffff207224 */ /* 0x000fe400078e0057 */
[----:B------:R-:W0:Y:S01]  /*60e0*/  MUFU.EX2 R44, R44 ;  /* 0x0000002c002c7308 */ /* 0x000e220000000800 */
[C---:B-1----:R-:W-:Y:S01]  /*60f0*/  FADD.FTZ R14, R40.reuse, R51 ;  /* 0x00000033280e7221 */ /* 0x042fe20000010000 */
[----:B------:R-:W-:Y:S01]  /*6100*/  FADD.FTZ R51, R73, R70 ;  /* 0x0000004649337221 */ /* 0x000fe20000010000 */
[----:B------:R-:W-:Y:S01]  /*6110*/  F2FP.F16.F32.PACK_AB R187, R40, R187 ;  /* 0x000000bb28bb723e */ /* 0x000fe200000000ff */
[----:B------:R-:W-:-:S02]  /*6120*/  IMAD.MOV.U32 R73, RZ, RZ, R87 ;  /* 0x000000ffff497224 */ /* 0x000fc400078e0057 */
[----:B------:R-:W-:Y:S01]  /*6130*/  FADD.FTZ R54, R196, R51 ;  /* 0x00000033c4367221 */ /* 0x000fe20000010000 */
[----:B------:R-:W-:Y:S01]  /*6140*/  F2FP.F16.F32.PACK_AB R196, R65, R196 ;  /* 0x000000c441c4723e */ /* 0x000fe200000000ff */
[----:B------:R-:W1:Y:S01]  /*6150*/  MUFU.EX2 R191, R191 ;  /* 0x000000bf00bf7308 */ /* 0x000e620000000800 */
[----:B--2---:R-:W-:Y:S01]  /*6160*/  FADD.FTZ R11, R189, R14 ;  /* 0x0000000ebd0b7221 */ /* 0x004fe20000010000 */
[----:B------:R-:W-:Y:S01]  /*6170*/  FADD.FTZ R51, R65, R54 ;  /* 0x0000003641337221 */ /* 0x000fe20000010000 */
[--C-:B------:R-:W-:Y:S02]  /*6180*/  IMAD.MOV.U32 R70, RZ, RZ, R87.reuse ;  /* 0x000000ffff467224 */ /* 0x100fe400078e0057 */
[----:B------:R-:W-:Y:S02]  /*6190*/  IMAD.MOV.U32 R65, RZ, RZ, R87 ;  /* 0x000000ffff417224 */ /* 0x000fe400078e0057 */
[----:B------:R-:W-:Y:S01]  /*61a0*/  FADD.FTZ R54, R198, R51 ;  /* 0x00000033c6367221 */ /* 0x000fe20000010000 */
[C---:B------:R-:W-:Y:S01]  /*61b0*/  F2FP.F16.F32.PACK_AB R198, R69.reuse, R198 ;  /* 0x000000c645c6723e */ /* 0x040fe200000000ff */
[----:B------:R-:W2:Y:S01]  /*61c0*/  MUFU.EX2 R52, R52 ;  /* 0x0000003400347308 */ /* 0x000ea20000000800 */
[C---:B0-----:R-:W-:Y:S01]  /*61d0*/  FADD.FTZ R14, R44.reuse, R11 ;  /* 0x0000000b2c0e7221 */ /* 0x041fe20000010000 */
[----:B------:R-:W-:Y:S01]  /*61e0*/  FADD.FTZ R51, R69, R54 ;  /* 0x0000003645337221 */ /* 0x000fe20000010000 */
[----:B------:R-:W-:Y:S01]  /*61f0*/  F2FP.F16.F32.PACK_AB R189, R44, R189 ;  /* 0x000000bd2cbd723e */ /* 0x000fe200000000ff */
[----:B------:R-:W-:-:S02]  /*6200*/  IMAD.MOV.U32 R69, RZ, RZ, R87 ;  /* 0x000000ffff457224 */ /* 0x000fc400078e0057 */
[----:B------:R-:W-:Y:S01]  /*6210*/  FADD.FTZ R46, R200, R51 ;  /* 0x00000033c82e7221 */ /* 0x000fe20000010000 */
[----:B------:R-:W-:Y:S01]  /*6220*/  F2FP.F16.F32.PACK_AB R200, R57, R200 ;  /* 0x000000c839c8723e */ /* 0x000fe200000000ff */
[----:B------:R-:W0:Y:S01]  /*6230*/  MUFU.EX2 R193, R193 ;  /* 0x000000c100c17308 */ /* 0x000e220000000800 */
[----:B-1----:R-:W-:Y:S01]  /*6240*/  FADD.FTZ R11, R191, R14 ;  /* 0x0000000ebf0b7221 */ /* 0x002fe20000010000 */
[----:B------:R-:W-:Y:S01]  /*6250*/  FADD.FTZ R59, R57, R46 ;  /* 0x0000002e393b7221 */ /* 0x000fe20000010000 */
[----:B------:R-:W-:Y:S01]  /*6260*/  FFMA.FTZ R46, R26, UR11, -R85 ;  /* 0x0000000b1a2e7c23 */ /* 0x000fe20008010855 */
[----:B------:R-:W-:Y:S02]  /*6270*/  IMAD.MOV.U32 R57, RZ, RZ, R87 ;  /* 0x000000ffff397224 */ /* 0x000fe400078e0057 */
[----:B------:R-:W-:Y:S01]  /*6280*/  FADD.FTZ R54, R202, R59 ;  /* 0x0000003bca367221 */ /* 0x000fe20000010000 */
[----:B------:R-:W-:Y:S01]  /*6290*/  F2FP.F16.F32.PACK_AB R202, R39, R202 ;  /* 0x000000ca27ca723e */ /* 0x000fe200000000ff */
        /* <DEDUP_REMOVED lines=9> */
[--C-:B------:R-:W-:Y:S02]  /*6330*/  IMAD.MOV.U32 R29, RZ, RZ, R87.reuse ;  /* 0x000000ffff1d7224 */ /* 0x100fe400078e0057 */
[----:B------:R-:W-:Y:S02]  /*6340*/  IMAD.MOV.U32 R28, RZ, RZ, R87 ;  /* 0x000000ffff1c7224 */ /* 0x000fe400078e0057 */
[----:B------:R-:W0:Y:S01]  /*6350*/  MUFU.EX2 R64, R64 ;  /* 0x0000004000407308 */ /* 0x000e220000000800 */
[----:B-1----:R-:W-:Y:S01]  /*6360*/  FADD.FTZ R14, R60, R11 ;  /* 0x0000000b3c0e7221 */ /* 0x002fe20000010000 */
[----:B------:R-:W-:Y:S01]  /*6370*/  FFMA.FTZ R11, R12, UR11, -R85 ;  /* 0x0000000b0c0b7c23 */ /* 0x000fe20008010855 */
[----:B------:R-:W-:Y:S01]  /*6380*/  F2FP.F16.F32.PACK_AB R193, R60, R193 ;  /* 0x000000c13cc1723e */ /* 0x000fe200000000ff */
[----:B------:R-:W-:-:S02]  /*6390*/  IMAD.MOV.U32 R85, RZ, RZ, R87 ;  /* 0x000000ffff557224 */ /* 0x000fc400078e0057 */
[--C-:B------:R-:W-:Y:S02]  /*63a0*/  IMAD.MOV.U32 R60, RZ, RZ, R87.reuse ;  /* 0x000000ffff3c7224 */ /* 0x100fe400078e0057 */
[----:B------:R-:W1:Y:S01]  /*63b0*/  MUFU.EX2 R197, R197 ;  /* 0x000000c500c57308 */ /* 0x000e620000000800 */
[----:B--2---:R-:W-:Y:S01]  /*63c0*/  FADD.FTZ R51, R195, R14 ;  /* 0x0000000ec3337221 */ /* 0x004fe20000010000 */
[--C-:B------:R-:W-:Y:S02]  /*63d0*/  IMAD.MOV.U32 R25, RZ, RZ, R87.reuse ;  /* 0x000000ffff197224 */ /* 0x100fe400078e0057 */
[----:B------:R-:W-:-:S04]  /*63e0*/  IMAD.MOV.U32 R24, RZ, RZ, R87 ;  /* 0x000000ffff187224 */ /* 0x000fc800078e0057 */
        /* <DEDUP_REMOVED lines=14> */
[----:B------:R-:W-:Y:S01]  /*64d0*/  F2FP.F16.F32.PACK_AB R199, R68, R199 ;  /* 0x000000c744c7723e */ /* 0x000fe200000000ff */
[----:B------:R-:W-:-:S05]  /*64e0*/  IMAD.MOV.U32 R68, RZ, RZ, R87 ;  /* 0x000000ffff447224 */ /* 0x000fca00078e0057 */
[----:B------:R-:W1:Y:S01]  /*64f0*/  MUFU.EX2 R203, R203 ;  /* 0x000000cb00cb7308 */ /* 0x000e620000000800 */
[----:B--2---:R-:W-:-:S07]  /*6500*/  FADD.FTZ R13, R201, R14 ;  /* 0x0000000ec90d7221 */ /* 0x004fce0000010000 */
        /* <DEDUP_REMOVED lines=10> */
[----:B------:R-:W-:Y:S01]  /*65b0*/  MUFU.EX2 R27, R27 ;  /* 0x0000001b001b7308 */ /* 0x000fe20000000800 */
[----:B0-----:R-:W-:-:S07]  /*65c0*/  FADD.FTZ R13, R205, R14 ;  /* 0x0000000ecd0d7221 */ /* 0x001fce0000010000 */
[----:B------:R-:W0:Y:S01]  /*65d0*/  MUFU.EX2 R207, R207 ;  /* 0x000000cf00cf7308 */ /* 0x000e220000000800 */
[C---:B-1----:R-:W-:Y:S01]  /*65e0*/  FADD.FTZ R14, R50.reuse, R13 ;  /* 0x0000000d320e7221 */ /* 0x042fe20000010000 */
[----:B------:R-:W-:Y:S01]  /*65f0*/  F2FP.F16.F32.PACK_AB R205, R50, R205 ;  /* 0x000000cd32cd723e */ /* 0x000fe200000000ff */
[----:B------:R-:W-:-:S05]  /*6600*/  IMAD.MOV.U32 R50, RZ, RZ, R87 ;  /* 0x000000ffff327224 */ /* 0x000fca00078e0057 */
[----:B------:R-:W-:Y:S08]  /*6610*/  MUFU.EX2 R206, R206 ;  /* 0x000000ce00ce7308 */ /* 0x000ff00000000800 */
[----:B------:R1:W2:Y:S01]  /*6620*/  MUFU.EX2 R42, R55 ;  /* 0x00000037002a7308 */ /* 0x0002a20000000800 */
[----:B0-----:R-:W-:-:S07]  /*6630*/  FADD.FTZ R13, R207, R14 ;  /* 0x0000000ecf0d7221 */ /* 0x001fce0000010000 */
[----:B------:R-:W0:Y:S01]  /*6640*/  MUFU.EX2 R31, R31 ;  /* 0x0000001f001f7308 */ /* 0x000e220000000800 */
[----:B-1----:R-:W-:Y:S01]  /*6650*/  FADD.FTZ R55, R39, R54 ;  /* 0x0000003627377221 */ /* 0x002fe20000010000 */
[----:B------:R-:W-:-:S03]  /*6660*/  IMAD.MOV.U32 R39, RZ, RZ, R87 ;  /* 0x000000ffff277224 */ /* 0x000fc600078e0057 */
[----:B------:R-:W-:Y:S01]  /*6670*/  FADD.FTZ R26, R204, R55 ;  /* 0x00000037cc1a7221 */ /* 0x000fe20000010000 */
[C---:B------:R-:W-:Y:S01]  /*6680*/  F2FP.F16.F32.PACK_AB R204, R27.reuse, R204 ;  /* 0x000000cc1bcc723e */ /* 0x040fe200000000ff */
[----:B------:R-:W-:Y:S01]  /*6690*/  IMAD.MOV.U32 R55, RZ, RZ, R87 ;  /* 0x000000ffff377224 */ /* 0x000fe200078e0057 */
[----:B------:R-:W1:Y:S01]  /*66a0*/  MUFU.EX2 R209, R209 ;  /* 0x000000d100d17308 */ /* 0x000e620000000800 */
[----:B------:R-:W-:Y:S01]  /*66b0*/  FADD.FTZ R51, R27, R26 ;  /* 0x0000001a1b337221 */ /* 0x000fe20000010000 */
[C---:B--2---:R-:W-:Y:S01]  /*66c0*/  FADD.FTZ R14, R42.reuse, R13 ;  /* 0x0000000d2a0e7221 */ /* 0x044fe20000010000 */
[----:B------:R-:W-:Y:S01]  /*66d0*/  F2FP.F16.F32.PACK_AB R207, R42, R207 ;  /* 0x000000cf2acf723e */ /* 0x000fe200000000ff */
[----:B------:R-:W-:Y:S02]  /*66e0*/  IMAD.MOV.U32 R42, RZ, RZ, R87 ;  /* 0x000000ffff2a7224 */ /* 0x000fe400078e0057 */
[----:B------:R-:W-:Y:S01]  /*66f0*/  FADD.FTZ R54, R206, R51 ;  /* 0x00000033ce367221 */ /* 0x000fe20000010000 */
[--C-:B------:R-:W-:Y:S01]  /*6700*/  IMAD.MOV.U32 R51, RZ, RZ, R87.reuse ;  /* 0x000000ffff337224 */ /* 0x100fe200078e0057 */
[----:B------:R-:W2:Y:S02]  /*6710*/  MUFU.EX2 R208, R208 ;  /* 0x000000d000d07308 */ /* 0x000ea40000000800 */
[C---:B0-----:R-:W-:Y:S01]  /*6720*/  FADD.FTZ R15, R31.reuse, R54 ;  /* 0x000000361f0f7221 */ /* 0x041fe20000010000 */
[----:B------:R-:W-:Y:S01]  /*6730*/  F2FP.F16.F32.PACK_AB R206, R31, R206 ;  /* 0x000000ce1fce723e */ /* 0x000fe200000000ff */
[----:B------:R-:W-:-:S02]  /*6740*/  IMAD.MOV.U32 R31, RZ, RZ, R87 ;  /* 0x000000ffff1f7224 */ /* 0x000fc400078e0057 */
[----:B------:R-:W-:Y:S02]  /*6750*/  IMAD.MOV.U32 R27, RZ, RZ, R87 ;  /* 0x000000ffff1b7224 */ /* 0x000fe400078e0057 */
[----:B------:R0:W3:Y:S01]  /*6760*/  MUFU.EX2 R12, R43 ;  /* 0x0000002b000c7308 */ /* 0x0000e20000000800 */
[----:B-1----:R-:W-:-:S07]  /*6770*/  FADD.FTZ R13, R209, R14 ;  /* 0x0000000ed10d7221 */ /* 0x002fce0000010000 */
[----:B------:R-:W1:Y:S01]  /*6780*/  MUFU.EX2 R49, R49 ;  /* 0x0000003100317308 */ /* 0x000e620000000800 */
[----:B--2---:R-:W-:Y:S01]  /*6790*/  FADD.FTZ R54, R208, R15 ;  /* 0x0000000fd0367221 */ /* 0x004fe20000010000 */
[----:B0-----:R-:W-:-:S06]  /*67a0*/  IMAD.MOV.U32 R43, RZ, RZ, R87 ;  /* 0x000000ffff2b7224 */ /* 0x001fcc00078e0057 */
[----:B------:R-:W0:Y:S01]  /*67b0*/  MUFU.EX2 R211, R211 ;  /* 0x000000d300d37308 */ /* 0x000e220000000800 */
[C---:B---3--:R-:W-:Y:S01]  /*67c0*/  FADD.FTZ R14, R12.reuse, R13 ;  /* 0x0000000d0c0e7221 */ /* 0x048fe20000010000 */
[----:B------:R-:W-:-:S06]  /*67d0*/  F2FP.F16.F32.PACK_AB R209, R12, R209 ;  /* 0x000000d10cd1723e */ /* 0x000fcc00000000ff */
[----:B------:R-:W2:Y:S01]  /*67e0*/  MUFU.EX2 R210, R210 ;  /* 0x000000d200d27308 */ /* 0x000ea20000000800 */
[C---:B-1----:R-:W-:Y:S01]  /*67f0*/  FADD.FTZ R15, R49.reuse, R54 ;  /* 0x00000036310f7221 */ /* 0x042fe20000010000 */
[----:B------:R-:W-:Y:S01]  /*6800*/  F2FP.F16.F32.PACK_AB R208, R49, R208 ;  /* 0x000000d031d0723e */ /* 0x000fe200000000ff */
[----:B------:R-:W-:-:S05]  /*6810*/  IMAD.MOV.U32 R49, RZ, RZ, R87 ;  /* 0x000000ffff317224 */ /* 0x000fca00078e0057 */
[----:B------:R1:W3:Y:S01]  /*6820*/  MUFU.EX2 R26, R47 ;  /* 0x0000002f001a7308 */ /* 0x0002e20000000800 */
[----:B0-----:R-:W-:-:S07]  /*6830*/  FADD.FTZ R13, R211, R14 ;  /* 0x0000000ed30d7221 */ /* 0x001fce0000010000 */
[----:B------:R-:W0:Y:S01]  /*6840*/  MUFU.EX2 R53, R53 ;  /* 0x0000003500357308 */ /* 0x000e220000000800 */
[----:B--2---:R-:W-:Y:S01]  /*6850*/  FADD.FTZ R54, R210, R15 ;  /* 0x0000000fd2367221 */ /* 0x004fe20000010000 */
[----:B-1----:R-:W-:-:S06]  /*6860*/  IMAD.MOV.U32 R47, RZ, RZ, R87 ;  /* 0x000000ffff2f7224 */ /* 0x002fcc00078e0057 */
[----:B------:R-:W1:Y:S01]  /*6870*/  MUFU.EX2 R34, R34 ;  /* 0x0000002200227308 */ /* 0x000e620000000800 */
[C---:B---3--:R-:W-:Y:S01]  /*6880*/  FADD.FTZ R13, R26.reuse, R13 ;  /* 0x0000000d1a0d7221 */ /* 0x048fe20000010000 */
        /* <DEDUP_REMOVED lines=16> */
[C---:B-1----:R-:W-:Y:S01]  /*6990*/  FADD.FTZ R15, R61.reuse, R54 ;  /* 0x000000363d0f7221 */ /* 0x042fe20000010000 */
[----:B------:R-:W-:Y:S01]  /*69a0*/  F2FP.F16.F32.PACK_AB R212, R61, R212 ;  /* 0x000000d43dd4723e */ /* 0x000fe200000000ff */
[----:B------:R-:W-:-:S05]  /*69b0*/  IMAD.MOV.U32 R61, RZ, RZ, R87 ;  /* 0x000000ffff3d7224 */ /* 0x000fca00078e0057 */
        /* <DEDUP_REMOVED lines=11> */
[----:B------:R-:W-:-:S05]  /*6a70*/  IMAD.MOV.U32 R77, RZ, RZ, R87 ;  /* 0x000000ffff4d7224 */ /* 0x000fca00078e0057 */
[----:B------:R2:W3:Y:S01]  /*6a80*/  MUFU.EX2 R217, R48 ;  /* 0x0000003000d97308 */ /* 0x0004e20000000800 */
[----:B0-----:R-:W-:-:S07]  /*6a90*/  FADD.FTZ R20, R46, R13 ;  /* 0x0000000d2e147221 */ /* 0x001fce0000010000 */
[----:B------:R-:W0:Y:S01]  /*6aa0*/  MUFU.EX2 R81, R81 ;  /* 0x0000005100517308 */ /* 0x000e220000000800 */
[----:B-1----:R-:W-:Y:S01]  /*6ab0*/  FADD.FTZ R54, R216, R15 ;  /* 0x0000000fd8367221 */ /* 0x002fe20000010000 */
[----:B--2---:R-:W-:-:S06]  /*6ac0*/  IMAD.MOV.U32 R48, RZ, RZ, R87 ;  /* 0x000000ffff307224 */ /* 0x004fcc00078e0057 */
[----:B------:R-:W1:Y:S01]  /*6ad0*/  MUFU.EX2 R30, R30 ;  /* 0x0000001e001e7308 */ /* 0x000e620000000800 */
[C---:B---3--:R-:W-:Y:S01]  /*6ae0*/  FADD.FTZ R13, R217.reuse, R20 ;  /* 0x00000014d90d7221 */ /* 0x048fe20000010000 */
[----:B------:R-:W-:Y:S01]  /*6af0*/  F2FP.F16.F32.PACK_AB R217, R217, R46 ;  /* 0x0000002ed9d9723e */ /* 0x000fe200000000ff */
[----:B------:R-:W-:-:S05]  /*6b00*/  IMAD.MOV.U32 R46, RZ, RZ, R87 ;  /* 0x000000ffff2e7224 */ /* 0x000fca00078e0057 */
[----:B------:R-:W2:Y:S01]  /*6b10*/  MUFU.EX2 R218, R218 ;  /* 0x000000da00da7308 */ /* 0x000ea20000000800 */
[C---:B0-----:R-:W-:Y:S01]  /*6b20*/  FADD.FTZ R15, R81.reuse, R54 ;  /* 0x00000036510f7221 */ /* 0x041fe20000010000 */
[----:B------:R-:W-:Y:S01]  /*6b30*/  F2FP.F16.F32.PACK_AB R216, R81, R216 ;  /* 0x000000d851d8723e */ /* 0x000fe200000000ff */
[--C-:B------:R-:W-:Y:S02]  /*6b40*/  IMAD.MOV.U32 R81, RZ, RZ, R87.reuse ;  /* 0x000000ffff517224 */ /* 0x100fe400078e0057 */
[----:B------:R-:W-:-:S03]  /*6b50*/  IMAD.MOV.U32 R54, RZ, RZ, R87 ;  /* 0x000000ffff367224 */ /* 0x000fc600078e0057 */
[----:B------:R0:W3:Y:S01]  /*6b60*/  MUFU.EX2 R219, R56 ;  /* 0x0000003800db7308 */ /* 0x0000e20000000800 */
[----:B-1----:R-:W-:-:S07]  /*6b70*/  FADD.FTZ R12, R30, R13 ;  /* 0x0000000d1e0c7221 */ /* 0x002fce0000010000 */
[----:B------:R-:W1:Y:S01]  /*6b80*/  MUFU.EX2 R83, R83 ;  /* 0x0000005300537308 */ /* 0x000e620000000800 */
[----:B--2---:R-:W-:Y:S01]  /*6b90*/  FADD.FTZ R14, R218, R15 ;  /* 0x0000000fda0e7221 */ /* 0x004fe20000010000 */
[--C-:B0-----:R-:W-:Y:S02]  /*6ba0*/  IMAD.MOV.U32 R56, RZ, RZ, R87.reuse ;  /* 0x000000ffff387224 */ /* 0x101fe400078e0057 */
[C---:B---3--:R-:W-:Y:S01]  /*6bb0*/  FADD.FTZ R13, R219.reuse, R12 ;  /* 0x0000000cdb0d7221 */ /* 0x048fe20000010000 */
[----:B------:R-:W-:Y:S01]  /*6bc0*/  F2FP.F16.F32.PACK_AB R219, R219, R30 ;  /* 0x0000001edbdb723e */ /* 0x000fe200000000ff */
[--C-:B------:R-:W-:Y:S02]  /*6bd0*/  IMAD.MOV.U32 R30, RZ, RZ, R87.reuse ;  /* 0x000000ffff1e7224 */ /* 0x100fe400078e0057 */
[C---:B-1----:R-:W-:Y:S01]  /*6be0*/  FADD.FTZ R14, R83.reuse, R14 ;  /* 0x0000000e530e7221 */ /* 0x042fe20000010000 */
        /* <DEDUP_REMOVED lines=38> */
[----:B------:R-:W-:-:S07]  /*6e50*/  CS2R R24, SRZ ;  /* 0x0000000000187805 */ /* 0x000fce000001ff00 */
.L_x_6435:
[----:B------:R-:W-:Y:S01]  /*6e60*/  R2UR UR10, R19 ;  /* 0x00000000130a72ca */ /* 0x000fe200000e0000 */
[----:B------:R-:W-:-:S04]  /*6e70*/  UIADD3 UR6, UR60, 0x1, URZ ;  /* 0x000000013c067890 */ /* 0x000fc8000fffe03f */
[----:B------:R-:W-:-:S04]  /*6e80*/  UISETP.NE.AND UP0, UPT, UR6, 0x2, UPT ;  /* 0x000000020600788c */ /* 0x000fc8000bf05270 */
[----:B------:R-:W-:Y:S02]  /*6e90*/  USEL UR7, URZ, 0x1, UP0 ;  /* 0x000000013f077887 */ /* 0x000fe40008000000 */
[----:B------:R-:W-:Y:S02]  /*6ea0*/  USEL UR6, UR6, URZ, UP0 ;  /* 0x0000003f06067287 */ /* 0x000fe40008000000 */
[----:B------:R-:W-:Y:S02]  /*6eb0*/  ISETP.NE.AND P3, PT, RZ, UR10, PT ;  /* 0x0000000aff007c0c */ /* 0x000fe4000bf65270 */
[----:B------:R-:W-:Y:S02]  /*6ec0*/  LOP3.LUT R16, R15, UR7, RZ, 0x3c, !PT ;  /* 0x000000070f107c12 */ /* 0x000fe4000f8e3cff */
[----:B------:R-:W-:-:S09]  /*6ed0*/  IMAD.U32 R2, RZ, RZ, UR6 ;  /* 0x00000006ff027e24 */ /* 0x000fd2000f8e00ff */
[----:B------:R-:W-:Y:S05]  /*6ee0*/  @P3 BRA `(.L_x_6427) ;  /* 0x0000000000343947 */ /* 0x000fea0003800000 */
[----:B------:R-:W-:Y:S05]  /*6ef0*/  @!P0 BRA `(.L_x_6428) ;  /* 0x0000000000048947 */ /* 0x000fea0003800000 */
[----:B------:R-:W-:Y:S01]  /*6f00*/  BPT.TRAP 0x1 ;  /* 0x000000040000795c */ /* 0x000fe20000300000 */
.L_x_6428:
[----:B------:R-:W0:Y:S01]  /*6f10*/  S2UR UR7, SR_CgaCtaId ;  /* 0x00000000000779c3 */ /* 0x000e220000008800 */
[----:B------:R-:W-:Y:S01]  /*6f20*/  UMOV UR6, 0x400 ;  /* 0x0000040000067882 */ /* 0x000fe20000000000 */
[----:B------:R-:W-:Y:S01]  /*6f30*/  SHF.L.U32 R21, R16, 0x1f, RZ ;  /* 0x0000001f10157819 */ /* 0x000fe200000006ff */
[----:B0-----:R-:W-:-:S06]  /*6f40*/  ULEA UR6, UR7, UR6, 0x18 ;  /* 0x0000000607067291 */ /* 0x001fcc000f8ec03f */
[----:B------:R-:W-:-:S04]  /*6f50*/  LEA R0, R2, UR6, 0x3 ;  /* 0x0000000602007c11 */ /* 0x000fc8000f8e18ff */
[----:B------:R0:W1:Y:S01]  /*6f60*/  SYNCS.PHASECHK.TRANS64.TRYWAIT P2, [R0+URZ+0x34830], R21 ;  /* 0x03483015000075a7 */ /* 0x000062000804017f */
[----:B------:R-:W-:Y:S05]  /*6f70*/  @!P0 BRA `(.L_x_6429) ;  /* 0x0000000000048947 */ /* 0x000fea0003800000 */
[----:B------:R-:W-:Y:S01]  /*6f80*/  BPT.TRAP 0x1 ;  /* 0x000000040000795c */ /* 0x000fe20000300000 */
.L_x_6429:
[----:B-1----:R-:W-:Y:S05]  /*6f90*/  @P2 BRA `(.L_x_6427) ;  /* 0x0000000000082947 */ /* 0x002fea0003800000 */
[----:B------:R-:W1:Y:S02]  /*6fa0*/  SYNCS.PHASECHK.TRANS64.TRYWAIT P2, [R0+URZ+0x34830], R21 ;  /* 0x03483015000075a7 */ /* 0x000e64000804017f */
[----:B-1----:R-:W-:Y:S05]  /*6fb0*/  @!P2 BRA `(.L_x_6430) ;  /* 0x000000f00044a947 */ /* 0x002fea0003800000 */
.L_x_6427:
[----:B------:R-:W2:Y:S01]  /*6fc0*/  S2R R10, SR_TID.X ;  /* 0x00000000000a7919 */ /* 0x000ea20000002100 */
[----:B------:R-:W-:Y:S01]  /*6fd0*/  R2UR UR7, R3 ;  /* 0x00000000030772ca */ /* 0x000fe200000e0000 */
[----:B------:R-:W-:Y:S01]  /*6fe0*/  UMOV UR24, UR4 ;  /* 0x0000000400187c82 */ /* 0x000fe20008000000 */
[----:B------:R-:W-:Y:S01]  /*6ff0*/  R2UR UR6, R2 ;  /* 0x00000000020672ca */ /* 0x000fe200000e0000 */
[----:B------:R-:W-:Y:S01]  /*7000*/  UMOV UR25, UR5 ;  /* 0x0000000500197c82 */ /* 0x000fe20008000000 */
[----:B------:R-:W-:Y:S01]  /*7010*/  UMOV UR27, 0x40000040 ;  /* 0x40000040001b7882 */ /* 0x000fe20000000000 */
[----:B------:R-:W-:Y:S01]  /*7020*/  UMOV UR28, UR4 ;  /* 0x00000004001c7c82 */ /* 0x000fe20008000000 */
        /* <DEDUP_REMOVED lines=9> */
[----:B------:R-:W-:Y:S01]  /*70c0*/  UIMAD UR6, UR6, 0xb00, UR7 ;  /* 0x00000b00060678a4 */ /* 0x000fe2000f8e0207 */
[----:B------:R-:W-:Y:S01]  /*70d0*/  R2UR UR18, R8 ;  /* 0x00000000081272ca */ /* 0x000fe200000e0000 */
[----:B------:R-:W-:Y:S01]  /*70e0*/  UMOV UR41, UR5 ;  /* 0x0000000500297c82 */ /* 0x000fe20008000000 */
[----:B------:R-:W-:Y:S01]  /*70f0*/  UMOV UR7, 0x40000040 ;  /* 0x4000004000077882 */ /* 0x000fe20000000000 */
[----:B------:R-:W-:Y:S01]  /*7100*/  UIADD3 UR26, UR6, 0x80, URZ ;  /* 0x00000080061a7890 */ /* 0x000fe2000fffe03f */
[----:B------:R-:W-:Y:S01]  /*7110*/  R2UR UR19, R9 ;  /* 0x00000000091372ca */ /* 0x000fe200000e0000 */
[----:B------:R-:W-:Y:S01]  /*7120*/  UIADD3 UR30, UR6, 0x100, URZ ;  /* 0x00000100061e7890 */ /* 0x000fe2000fffe03f */
[----:B------:R-:W-:Y:S01]  /*7130*/  R2UR UR14, R6 ;  /* 0x00000000060e72ca */ /* 0x000fe200000e0000 */
[----:B------:R-:W-:Y:S01]  /*7140*/  UIADD3 UR34, UR6, 0x180, URZ ;  /* 0x0000018006227890 */ /* 0x000fe2000fffe03f */
[----:B------:R-:W-:Y:S01]  /*7150*/  R2UR UR15, R7 ;  /* 0x00000000070f72ca */ /* 0x000fe200000e0000 */
[----:B------:R-:W-:Y:S01]  /*7160*/  UIADD3 UR38, UR6, 0x200, URZ ;  /* 0x0000020006267890 */ /* 0x000fe2000fffe03f */
[----:B------:R-:W-:Y:S01]  /*7170*/  R2UR UR11, R5 ;  /* 0x00000000050b72ca */ /* 0x000fe200000e0000 */
[----:B------:R-:W-:Y:S01]  /*7180*/  UIADD3 UR42, UR6, 0x280, URZ ;  /* 0x00000280062a7890 */ /* 0x000fe2000fffe03f */
[----:B------:R-:W-:Y:S01]  /*7190*/  UMOV UR43, 0x40000040 ;  /* 0x40000040002b7882 */ /* 0x000fe20000000000 */
[----:B------:R-:W-:Y:S01]  /*71a0*/  UIADD3 UR46, UR6, 0x300, URZ ;  /* 0x00000300062e7890 */ /* 0x000fe2000fffe03f */
[----:B--2---:R-:W-:Y:S01]  /*71b0*/  SHF.R.U32.HI R10, RZ, 0x7, R10 ;  /* 0x00000007ff0a7819 */ /* 0x004fe2000001160a */
[----:B------:R-:W-:Y:S01]  /*71c0*/  UMOV UR44, UR4 ;  /* 0x00000004002c7c82 */ /* 0x000fe20008000000 */
[----:B------:R-:W-:Y:S01]  /*71d0*/  UMOV UR45, UR5 ;  /* 0x00000005002d7c82 */ /* 0x000fe20008000000 */
[----:B------:R-:W-:Y:S01]  /*71e0*/  UMOV UR47, 0x40000040 ;  /* 0x40000040002f7882 */ /* 0x000fe20000000000 */
[----:B------:R-:W-:Y:S01]  /*71f0*/  UIADD3 UR50, UR6, 0x400, URZ ;  /* 0x0000040006327890 */ /* 0x000fe2000fffe03f */
[----:B01----:R-:W-:Y:S01]  /*7200*/  VIADD R0, R10, 0x8 ;  /* 0x000000080a007836 */ /* 0x003fe20000000000 */
[----:B------:R-:W-:Y:S01]  /*7210*/  UMOV UR48, UR4 ;  /* 0x0000000400307c82 */ /* 0x000fe20008000000 */
[----:B------:R-:W-:Y:S01]  /*7220*/  UMOV UR49, UR5 ;  /* 0x0000000500317c82 */ /* 0x000fe20008000000 */
[----:B------:R-:W-:Y:S01]  /*7230*/  UMOV UR51, 0x40000040 ;  /* 0x4000004000337882 */ /* 0x000fe20000000000 */
[----:B------:R-:W-:Y:S01]  /*7240*/  UIADD3 UR54, UR6, 0x480, URZ ;  /* 0x0000048006367890 */ /* 0x000fe2000fffe03f */
[----:B------:R0:W-:Y:S01]  /*7250*/  BAR.SYNC.DEFER_BLOCKING R0, 0x100 ;  /* 0x000400000000751d */ /* 0x0001e20000010000 */
[----:B------:R-:W-:-:S02]  /*7260*/  UIADD3 UR58, UR6, 0x500, URZ ;  /* 0x00000500063a7890 */ /* 0x000fc4000fffe03f */
[----:B------:R-:W-:Y:S02]  /*7270*/  UIADD3 UR10, UR6, 0x82, URZ ;  /* 0x00000082060a7890 */ /* 0x000fe4000fffe03f */
[----:B------:R-:W-:Y:S01]  /*7280*/  UIADD3 UR22, UR6, 0x586, URZ ;  /* 0x0000058606167890 */ /* 0x000fe2000fffe03f */
[----:B------:R-:W-:Y:S01]  /*7290*/  UMOV UR52, UR4 ;  /* 0x0000000400347c82 */ /* 0x000fe20008000000 */
[----:B------:R-:W-:Y:S01]  /*72a0*/  UMOV UR53, UR5 ;  /* 0x0000000500357c82 */ /* 0x000fe20008000000 */
[----:B------:R-:W-:Y:S01]  /*72b0*/  UMOV UR55, 0x40000040 ;  /* 0x4000004000377882 */ /* 0x000fe20000000000 */
[----:B------:R-:W-:Y:S01]  /*72c0*/  UMOV UR56, UR4 ;  /* 0x0000000400387c82 */ /* 0x000fe20008000000 */
[----:B------:R-:W-:Y:S01]  /*72d0*/  UMOV UR57, UR5 ;  /* 0x0000000500397c82 */ /* 0x000fe20008000000 */
[----:B------:R-:W-:Y:S01]  /*72e0*/  UMOV UR59, 0x40000040 ;  /* 0x40000040003b7882 */ /* 0x000fe20000000000 */
[----:B------:R-:W-:Y:S01]  /*72f0*/  UMOV UR23, 0x40000040 ;  /* 0x4000004000177882 */ /* 0x000fe20000000000 */
[----:B------:R-:W-:-:S06]  /*7300*/  WARPGROUP.ARRIVE ;  /* 0x00000000000079c5 */ /* 0x000fcc0000000000 */
[----:B------:R-:W-:Y:S01]  /*7310*/  HGMMA.64x16x16.F32 R168, gdesc[UR4], RZ, !UPT, gsb0 ;  /* 0x0020000004a879f0 */ /* 0x000fe2000c0008ff */
[----:B------:R-:W-:Y:S02]  /*7320*/  UIADD3 UR7, UR6, 0x380, URZ ;  /* 0x0000038006077890 */ /* 0x000fe4000fffe03f */
        /* <DEDUP_REMOVED lines=64> */
[----:B------:R-:W-:Y:S01]  /*7730*/  R2UR UR10, R4 ;  /* 0x00000000040a72ca */ /* 0x000fe200000e0000 */
        /* <DEDUP_REMOVED lines=495> */
.L_x_6432:
[----:B------:R-:W0:Y:S01]  /*9630*/  S2UR UR7, SR_CgaCtaId ;  /* 0x00000000000779c3 */ /* 0x000e220000008800 */
[----:B------:R-:W-:Y:S01]  /*9640*/  UMOV UR6, 0x400 ;  /* 0x0000040000067882 */ /* 0x000fe20000000000 */
[----:B------:R-:W-:Y:S01]  /*9650*/  SHF.L.U32 R0, R15, 0x1f, RZ ;  /* 0x0000001f0f007819 */ /* 0x000fe200000006ff */
[----:B0-----:R-:W-:-:S04]  /*9660*/  ULEA UR6, UR7, UR6, 0x18 ;  /* 0x0000000607067291 */ /* 0x001fc8000f8ec03f */
[----:B------:R-:W-:-:S09]  /*9670*/  ULEA UR6, UR60, UR6, 0x3 ;  /* 0x000000063c067291 */ /* 0x000fd2000f8e183f */
[----:B------:R0:W1:Y:S01]  /*9680*/  SYNCS.PHASECHK.TRANS64.TRYWAIT P2, [UR6+0x34850], R0 ;  /* 0x03485000ff0075a7 */ /* 0x0000620008040146 */
[----:B------:R-:W-:Y:S05]  /*9690*/  @!P0 BRA `(.L_x_6433) ;  /* 0x0000000000048947 */ /* 0x000fea0003800000 */
[----:B------:R-:W-:Y:S01]  /*96a0*/  BPT.TRAP 0x1 ;  /* 0x000000040000795c */ /* 0x000fe20000300000 */
.L_x_6433:
[----:B-1----:R-:W-:Y:S05]  /*96b0*/  @P2 BRA `(.L_x_6431) ;  /* 0x0000000000082947 */ /* 0x002fea0003800000 */
[----:B------:R-:W1:Y:S02]  /*96c0*/  SYNCS.PHASECHK.TRANS64.TRYWAIT P2, [UR6+0x34850], R0 ;  /* 0x03485000ff0075a7 */ /* 0x000e640008040146 */
[----:B-1----:R-:W-:Y:S05]  /*96d0*/  @!P2 BRA `(.L_x_6434) ;  /* 0x000000c80090a947 */ /* 0x002fea0003800000 */
.L_x_6431:
[----:B------:R-:W2:Y:S01]  /*96e0*/  S2UR UR7, SR_CgaCtaId ;  /* 0x00000000000779c3 */ /* 0x000ea20000008800 */
[----:B------:R-:W-:Y:S01]  /*96f0*/  UMOV UR6, 0x400 ;  /* 0x0000040000067882 */ /* 0x000fe20000000000 */
[----:B------:R-:W-:Y:S01]  /*9700*/  WARPGROUP.ARRIVE ;  /* 0x00000000000079c5 */ /* 0x000fe20000000000 */
[----:B-1----:R-:W-:Y:S01]  /*9710*/  FMNMX.FTZ R10, R168, R12, !PT ;  /* 0x0000000ca80a7209 */ /* 0x002fe20007810000 */
[----:B------:R-:W-:Y:S01]  /*9720*/  ULDC UR11, c[0x0][0x988] ;  /* 0x00026200000b7ab9 */ /* 0x000fe20000000800 */
[----:B------:R-:W-:Y:S02]  /*9730*/  R2UR UR14, R18 ;  /* 0x00000000120e72ca */ /* 0x000fe400000e0000 */
[----:B------:R-:W-:-:S04]  /*9740*/  FMNMX.FTZ R10, R169, R10, !PT ;  /* 0x0000000aa90a7209 */ /* 0x000fc80007810000 */
[----:B------:R-:W-:-:S04]  /*9750*/  FMNMX.FTZ R10, R172, R10, !PT ;  /* 0x0000000aac0a7209 */ /* 0x000fc80007810000 */
[----:B------:R-:W-:-:S03]  /*9760*/  FMNMX.FTZ R10, R173, R10, !PT ;  /* 0x0000000aad0a7209 */ /* 0x000fc60007810000 */
[----:B------:R-:W-:Y:S01]  /*9770*/  UISETP.GT.AND UP0, UPT, UR61, UR14, UPT ;  /* 0x0000000e3d00728c */ /* 0x000fe2000bf04270 */
[----:B------:R-:W-:Y:S01]  /*9780*/  FMNMX.FTZ R10, R160, R10, !PT ;  /* 0x0000000aa00a7209 */ /* 0x000fe20007810000 */
[----:B------:R-:W-:-:S03]  /*9790*/  UIADD3 UR61, UR61, -0x1, URZ ;  /* 0xffffffff3d3d7890 */ /* 0x000fc6000fffe03f */
[----:B------:R-:W-:Y:S01]  /*97a0*/  FMNMX.FTZ R10, R161, R10, !PT ;  /* 0x0000000aa10a7209 */ /* 0x000fe20007810000 */
[----:B--2---:R-:W-:Y:S01]  /*97b0*/  ULEA UR6, UR7, UR6, 0x18 ;  /* 0x0000000607067291 */ /* 0x004fe2000f8ec03f */
[----:B------:R-:W-:Y:S02]  /*97c0*/  PLOP3.LUT P2, PT, PT, PT, UP0, 0x80, 0x0 ;  /* 0x000000000000781c */ /* 0x000fe40003f4f008 */
[----:B------:R-:W-:Y:S01]  /*97d0*/  UMOV UR7, 0x40000040 ;  /* 0x4000004000077882 */ /* 0x000fe20000000000 */
[----:B------:R-:W-:Y:S02]  /*97e0*/  FMNMX.FTZ R10, R164, R10, !PT ;  /* 0x0000000aa40a7209 */ /* 0x000fe40007810000 */
[----:B0-----:R-:W-:Y:S02]  /*97f0*/  IMAD.U32 R0, RZ, RZ, UR6 ;  /* 0x00000006ff007e24 */ /* 0x001fe4000f8e00ff */
[----:B------:R-:W-:-:S03]  /*9800*/  FMNMX.FTZ R10, R165, R10, !PT ;  /* 0x0000000aa50a7209 */ /* 0x000fc60007810000 */
[----:B------:R-:W-:Y:S02]  /*9810*/  R2UR UR6, R0 ;  /* 0x00000000000672ca */ /* 0x000fe400000e0000 */
[----:B------:R-:W-:-:S04]  /*9820*/  FMNMX.FTZ R10, R152, R10, !PT ;  /* 0x0000000a980a7209 */ /* 0x000fc80007810000 */
[----:B------:R-:W-:-:S04]  /*9830*/  FMNMX.FTZ R10, R153, R10, !PT ;  /* 0x0000000a990a7209 */ /* 0x000fc80007810000 */
[----:B------:R-:W-:-:S03]  /*9840*/  FMNMX.FTZ R10, R156, R10, !PT ;  /* 0x0000000a9c0a7209 */ /* 0x000fc60007810000 */
[----:B------:R-:W-:Y:S01]  /*9850*/  UIADD3 UR6, UR6, 0x400, URZ ;  /* 0x0000040006067890 */ /* 0x000fe2000fffe03f */
[----:B------:R-:W-:-:S03]  /*9860*/  FMNMX.FTZ R10, R157, R10, !PT ;  /* 0x0000000a9d0a7209 */ /* 0x000fc60007810000 */
[----:B------:R-:W-:Y:S01]  /*9870*/  USHF.R.U32.HI UR6, URZ, 0x4, UR6 ;  /* 0x000000043f067899 */ /* 0x000fe20008011606 */
[----:B------:R-:W-:-:S03]  /*9880*/  FMNMX.FTZ R10, R144, R10, !PT ;  /* 0x0000000a900a7209 */ /* 0x000fc60007810000 */
[----:B------:R-:W-:Y:S01]  /*9890*/  ULOP3.LUT UR6, UR6, 0x3fff, URZ, 0xc0, !UPT ;  /* 0x00003fff06067892 */ /* 0x000fe2000f8ec03f */
[----:B------:R-:W-:-:S03]  /*98a0*/  FMNMX.FTZ R10, R145, R10, !PT ;  /* 0x0000000a910a7209 */ /* 0x000fc60007810000 */
[----:B------:R-:W-:Y:S01]  /*98b0*/  ULOP3.LUT UR6, UR6, 0x5800000, URZ, 0xfc, !UPT ;  /* 0x0580000006067892 */ /* 0x000fe2000f8efc3f */
[----:B------:R-:W-:-:S03]  /*98c0*/  FMNMX.FTZ R10, R148, R10, !PT ;  /* 0x0000000a940a7209 */ /* 0x000fc60007810000 */
[----:B------:R-:W-:Y:S01]  /*98d0*/  UIMAD UR10, UR60, 0xb00, UR6 ;  /* 0x00000b003c0a78a4 */ /* 0x000fe2000f8e0206 */
[----:B------:R-:W-:-:S04]  /*98e0*/  FMNMX.FTZ R10, R149, R10, !PT ;  /* 0x0000000a950a7209 */ /* 0x000fc80007810000 */
[----:B------:R-:W-:Y:S02]  /*98f0*/  FMNMX.FTZ R10, R136, R10, !PT ;  /* 0x0000000a880a7209 */ /* 0x000fe40007810000 */
[----:B------:R-:W-:Y:S02]  /*9900*/  UMOV UR6, UR10 ;  /* 0x0000000a00067c82 */ /* 0x000fe40008000000 */
[----:B------:R-:W-:Y:S01]  /*9910*/  HGMMA.64x128x16.F32 R24, R176, gdesc[UR4].tnspB, R24, gsb0 ;  /* 0x41e00004b0187df0 */ /* 0x000fe20008000818 */
        /* <DEDUP_REMOVED lines=31> */
[----:B------:R-:W0:Y:S01]  /*9b10*/  SHFL.BFLY PT, R15, R10, 0x1, 0x1f ;  /* 0x0c201f000a0f7f89 */ /* 0x000e2200000e0000 */
[----:B------:R-:W-:Y:S02]  /*9b20*/  WARPGROUP.DEPBAR.LE gsb0, 0x0 ;  /* 0x00008000000079c5 */ /* 0x000fe40000010000 */
[----:B------:R-:W-:-:S06]  /*9b30*/  WARPGROUP.ARRIVE ;  /* 0x00000000000079c5 */ /* 0x000fcc0000000000 */
[----:B------:R-:W-:Y:S01]  /*9b40*/  HGMMA.64x128x16.F32 R24, R180, gdesc[UR4].tnspB, R24, gsb0 ;  /* 0x41e00004b4187df0 */ /* 0x000fe20008000818 */
[----:B------:R-:W-:Y:S01]  /*9b50*/  UIADD3 UR6, UR10, 0x100, URZ ;  /* 0x000001000a067890 */ /* 0x000fe2000fffe03f */
[----:B------:R-:W-:Y:S01]  /*9b60*/  UMOV UR7, 0x40000040 ;  /* 0x4000004000077882 */ /* 0x000fe20000000000 */
[----:B0-----:R-:W-:-:S05]  /*9b70*/  FMNMX.FTZ R10, R10, R15, !PT ;  /* 0x0000000f0a0a7209 */ /* 0x001fca0007810000 */
[C---:B------:R-:W-:Y:S01]  /*9b80*/  FMUL.FTZ R15, R10.reuse, UR11 ;  /* 0x0000000b0a0f7c20 */ /* 0x040fe20008410000 */
[----:B------:R-:W-:-:S03]  /*9b90*/  FADD.FTZ R12, -R10, R12 ;  /* 0x0000000c0a0c7221 */ /* 0x000fc60000010100 */
        /* <DEDUP_REMOVED lines=14> */
[----:B------:R-:W-:Y:S01]  /*9c80*/  FMUL.FTZ R12, R12, UR11 ;  /* 0x0000000b0c0c7c20 */ /* 0x000fe20008410000 */
[----:B------:R-:W-:Y:S08]  /*9c90*/  MUFU.EX2 R176, R176 ;  /* 0x000000b000b07308 */ /* 0x000ff00000000800 */
[----:B------:R-:W0:Y:S08]  /*9ca0*/  MUFU.EX2 R12, R12 ;  /* 0x0000000c000c7308 */ /* 0x000e300000000800 */
[----:B------:R-:W1:Y:S08]  /*9cb0*/  MUFU.EX2 R20, R20 ;  /* 0x0000001400147308 */ /* 0x000e700000000800 */
[----:B------:R-:W2:Y:S08]  /*9cc0*/  MUFU.EX2 R178, R178 ;  /* 0x000000b200b27308 */ /* 0x000eb00000000800 */
[----:B------:R-:W3:Y:S08]  /*9cd0*/  MUFU.EX2 R168, R168 ;  /* 0x000000a800a87308 */ /* 0x000ef00000000800 */
        /* <DEDUP_REMOVED lines=12> */
[----:B------:R-:W-:Y:S02]  /*9da0*/  FFMA.FTZ R160, R165, UR11, -R15 ;  /* 0x0000000ba5a07c23 */ /* 0x000fe4000801080f */
[----:B------:R-:W-:Y:S01]  /*9db0*/  MUFU.EX2 R89, R89 ;  /* 0x0000005900597308 */ /* 0x000fe20000000800 */
[----:B------:R-:W-:Y:S01]  /*9dc0*/  HGMMA.64x128x16.F32 R24, R184, gdesc[UR4].tnspB, R24, gsb0 ;  /* 0x41e00004b8187df0 */ /* 0x000fe20008000818 */
[----:B------:R-:W-:Y:S01]  /*9dd0*/  UIADD3 UR6, UR10, 0x180, URZ ;  /* 0x000001800a067890 */ /* 0x000fe2000fffe03f */
[----:B------:R-:W-:-:S05]  /*9de0*/  UMOV UR7, 0x40000040 ;  /* 0x4000004000077882 */ /* 0x000fca0000000000 */
[----:B------:R-:W-:Y:S08]  /*9df0*/  MUFU.EX2 R180, R180 ;  /* 0x000000b400b47308 */ /* 0x000ff00000000800 */
[----:B------:R-:W-:Y:S08]  /*9e00*/  MUFU.EX2 R182, R182 ;  /* 0x000000b600b67308 */ /* 0x000ff00000000800 */
[----:B------:R-:W-:Y:S01]  /*9e10*/  MUFU.EX2 R160, R160 ;  /* 0x000000a000a07308 */ /* 0x000fe20000000800 */
[----:B------:R-:W-:-:S02]  /*9e20*/  WARPGROUP.DEPBAR.LE gsb0, 0x0 ;  /* 0x00008000000079c5 */ /* 0x000fc40000010000 */
[----:B------:R-:W-:Y:S01]  /*9e30*/  WARPGROUP.ARRIVE ;  /* 0x00000000000079c5 */ /* 0x000fe20000000000 */
[--C-:B------:R-:W-:Y:S01]  /*9e40*/  FFMA.FTZ R184, R152, UR11, -R15.reuse ;  /* 0x0000000b98b87c23 */ /* 0x100fe2000801080f */
[----:B------:R-:W-:Y:S01]  /*9e50*/  FMNMX.FTZ R152, R170, R11, !PT ;  /* 0x0000000baa987209 */ /* 0x000fe20007810000 */
[----:B------:R-:W-:-:S03]  /*9e60*/  FFMA.FTZ R186, R156, UR11, -R15 ;  /* 0x0000000b9cba7c23 */ /* 0x000fc6000801080f */
[----:B------:R-:W-:Y:S01]  /*9e70*/  HGMMA.64x128x16.F32 R24, R188, gdesc[UR4].tnspB, R24, gsb0 ;  /* 0x41e00004bc187df0 */ /* 0x000fe20008000818 */
[----:B------:R-:W-:Y:S01]  /*9e80*/  UIADD3 UR6, UR10, 0x200, URZ ;  /* 0x000002000a067890 */ /* 0x000fe2000fffe03f */
[----:B------:R-:W-:Y:S01]  /*9e90*/  FMNMX.FTZ R152, R171, R152, !PT ;  /* 0x00000098ab987209 */ /* 0x000fe20007810000 */
[----:B------:R-:W-:Y:S01]  /*9ea0*/  UMOV UR7, 0x40000040 ;  /* 0x4000004000077882 */ /* 0x000fe20000000000 */
        /* <DEDUP_REMOVED lines=44> */
[----:B------:R-:W-:Y:S01]  /*a170*/  HGMMA.64x128x16.F32 R24, R192, gdesc[UR4].tnspB, R24, gsb0 ;  /* 0x41e00004c0187df0 */ /* 0x000fe20008000818 */
[----:B------:R-:W-:Y:S01]  /*a180*/  UIADD3 UR6, UR10, 0x280, URZ ;  /* 0x000002800a067890 */ /* 0x000fe2000fffe03f */
[----:B------:R-:W-:Y:S01]  /*a190*/  FFMA.FTZ R145, R149, UR11, -R15 ;  /* 0x0000000b95917c23 */ /* 0x000fe2000801080f */
[----:B------:R-:W-:Y:S01]  /*a1a0*/  UMOV UR7, 0x40000040 ;  /* 0x4000004000077882 */ /* 0x000fe20000000000 */
[----:B------:R-:W-:Y:S01]  /*a1b0*/  FMNMX.FTZ R156, R102, R156, !PT ;  /* 0x0000009c669c7209 */ /* 0x000fe20007810000 */
[----:B------:R-:W-:Y:S03]  /*a1c0*/  MUFU.EX2 R188, R188 ;  /* 0x000000bc00bc7308 */ /* 0x000fe60000000800 */
[----:B------:R-:W-:-:S04]  /*a1d0*/  FMNMX.FTZ R156, R103, R156, !PT ;  /* 0x0000009c679c7209 */ /* 0x000fc80007810000 */
[----:B------:R-:W-:Y:S01]  /*a1e0*/  FMNMX.FTZ R156, R90, R156, !PT ;  /* 0x0000009c5a9c7209 */ /* 0x000fe20007810000 */
        /* <DEDUP_REMOVED lines=9> */
[----:B------:R-:W-:Y:S01]  /*a280*/  @!P1 IMAD R141, R2, 0x8, R0 ;  /* 0x00000008028d9824 */ /* 0x000fe200078e0200 */
[----:B------:R-:W-:Y:S01]  /*a290*/  HGMMA.64x128x16.F32 R24, R196, gdesc[UR4].tnspB, R24, gsb0 ;  /* 0x41e00004c4187df0 */ /* 0x000fe20008000818 */
[----:B------:R-:W-:Y:S01]  /*a2a0*/  UIADD3 UR6, UR10, 0x300, URZ ;  /* 0x000003000a067890 */ /* 0x000fe2000fffe03f */
[----:B------:R-:W-:Y:S01]  /*a2b0*/  MUFU.EX2 R192, R192 ;  /* 0x000000c000c07308 */ /* 0x000fe20000000800 */
[----:B------:R-:W-:Y:S01]  /*a2c0*/  UMOV UR7, 0x40000040 ;  /* 0x4000004000077882 */ /* 0x000fe20000000000 */
[----:B------:R-:W-:-:S05]  /*a2d0*/  @!P1 VIADD R141, R141, 0x34840 ;  /* 0x000348408d8d9836 */ /* 0x000fca0000000000 */
[----:B------:R-:W-:Y:S01]  /*a2e0*/  @!P1 PRMT R141, RZ, 0x654, R141 ;  /* 0x00000654ff8d9816 */ /* 0x000fe2000000008d */
[----:B------:R-:W-:Y:S08]  /*a2f0*/  MUFU.EX2 R136, R136 ;  /* 0x0000008800887308 */ /* 0x000ff00000000800 */
[----:B------:R-:W-:Y:S08]  /*a300*/  MUFU.EX2 R194, R194 ;  /* 0x000000c200c27308 */ /* 0x000ff00000000800 */
[----:B------:R-:W-:Y:S01]  /*a310*/  MUFU.EX2 R137, R137 ;  /* 0x0000008900897308 */ /* 0x000fe20000000800 */
[----:B------:R-:W-:-:S02]  /*a320*/  WARPGROUP.DEPBAR.LE gsb0, 0x0 ;  /* 0x00008000000079c5 */ /* 0x000fc40000010000 */
[----:B------:R-:W-:-:S06]  /*a330*/  WARPGROUP.ARRIVE ;  /* 0x00000000000079c5 */ /* 0x000fcc0000000000 */
[----:B------:R-:W4:Y:S01]  /*a340*/  S2R R199, SR_TID.X ;  /* 0x0000000000c77919 */ /* 0x000f220000002100 */
[--C-:B------:R-:W-:Y:S01]  /*a350*/  FFMA.FTZ R196, R128, UR11, -R15.reuse ;  /* 0x0000000b80c47c23 */ /* 0x100fe2000801080f */
[--C-:B------:R-:W-:Y:S01]  /*a360*/  FFMA.FTZ R198, R132, UR11, -R15.reuse ;  /* 0x0000000b84c67c23 */ /* 0x100fe2000801080f */
[----:B------:R-:W-:Y:S01]  /*a370*/  FFMA.FTZ R128, R133, UR11, -R15 ;  /* 0x0000000b85807c23 */ /* 0x000fe2000801080f */
[----:B------:R-:W-:Y:S01]  /*a380*/  HGMMA.64x128x16.F32 R24, R200, gdesc[UR4].tnspB, R24, gsb0 ;  /* 0x41e00004c8187df0 */ /* 0x000fe20008000818 */
[----:B------:R-:W-:Y:S02]  /*a390*/  UIADD3 UR6, UR10, 0x380, URZ ;  /* 0x000003800a067890 */ /* 0x000fe4000fffe03f */
[----:B------:R-:W-:Y:S01]  /*a3a0*/  MUFU.EX2 R196, R196 ;  /* 0x000000c400c47308 */ /* 0x000fe20000000800 */
[----:B------:R-:W-:-:S07]  /*a3b0*/  UMOV UR7, 0x40000040 ;  /* 0x4000004000077882 */ /* 0x000fce0000000000 */
[----:B------:R-:W-:Y:S08]  /*a3c0*/  MUFU.EX2 R198, R198 ;  /* 0x000000c600c67308 */ /* 0x000ff00000000800 */
[----:B------:R-:W-:Y:S01]  /*a3d0*/  MUFU.EX2 R128, R128 ;  /* 0x0000008000807308 */ /* 0x000fe20000000800 */
[----:B----4-:R-:W-:Y:S01]  /*a3e0*/  SHF.R.U32.HI R169, RZ, 0x7, R199 ;  /* 0x00000007ffa97819 */ /* 0x010fe200000116c7 */
[----:B------:R-:W-:-:S02]  /*a3f0*/  WARPGROUP.DEPBAR.LE gsb0, 0x0 ;  /* 0x00008000000079c5 */ /* 0x000fc40000010000 */
[----:B------:R-:W-:Y:S01]  /*a400*/  WARPGROUP.ARRIVE ;  /* 0x00000000000079c5 */ /* 0x000fe20000000000 */
[--C-:B------:R-:W-:Y:S01]  /*a410*/  FFMA.FTZ R200, R120, UR11, -R15.reuse ;  /* 0x0000000b78c87c23 */ /* 0x100fe2000801080f */
[--C-:B------:R-:W-:Y:S01]  /*a420*/  FFMA.FTZ R120, R121, UR11, -R15.reuse ;  /* 0x0000000b79787c23 */ /* 0x100fe2000801080f */
[--C-:B------:R-:W-:Y:S01]  /*a430*/  FFMA.FTZ R202, R124, UR11, -R15.reuse ;  /* 0x0000000b7cca7c23 */ /* 0x100fe2000801080f */
[----:B------:R-:W-:Y:S02]  /*a440*/  FFMA.FTZ R121, R125, UR11, -R15 ;  /* 0x0000000b7d797c23 */ /* 0x000fe4000801080f */
[----:B------:R-:W-:Y:S01]  /*a450*/  HGMMA.64x128x16.F32 R24, R204, gdesc[UR4].tnspB, R24, gsb0 ;  /* 0x41e00004cc187df0 */ /* 0x000fe20008000818 */
        /* <DEDUP_REMOVED lines=9> */
[--C-:B------:R-:W-:Y:S01]  /*a4f0*/  FFMA.FTZ R112, R113, UR11, -R15.reuse ;  /* 0x0000000b71707c23 */ /* 0x100fe2000801080f */
[----:B------:R-:W-:Y:S01]  /*a500*/  FMNMX.FTZ R113, R91, R156, !PT ;  /* 0x0000009c5b717209 */ /* 0x000fe20007810000 */
[--C-:B------:R-:W-:Y:S02]  /*a510*/  FFMA.FTZ R206, R116, UR11, -R15.reuse ;  /* 0x0000000b74ce7c23 */ /* 0x100fe4000801080f */
[----:B------:R-:W-:Y:S01]  /*a520*/  HGMMA.64x128x16.F32 R24, R208, gdesc[UR4].tnspB, R24, gsb0 ;  /* 0x41e00004d0187df0 */ /* 0x000fe20008000818 */
[----:B------:R-:W-:Y:S01]  /*a530*/  UIADD3 UR6, UR10, 0x480, URZ ;  /* 0x000004800a067890 */ /* 0x000fe2000fffe03f */
[----:B------:R-:W-:Y:S01]  /*a540*/  FMNMX.FTZ R116, R94, R113, !PT ;  /* 0x000000715e747209 */ /* 0x000fe20007810000 */
[----:B------:R-:W-:Y:S01]  /*a550*/  UMOV UR7, 0x40000040 ;  /* 0x4000004000077882 */ /* 0x000fe20000000000 */
[----:B------:R-:W-:Y:S01]  /*a560*/  FFMA.FTZ R113, R117, UR11, -R15 ;  /* 0x0000000b75717c23 */ /* 0x000fe2000801080f */
[----:B------:R-:W-:Y:S01]  /*a570*/  MUFU.EX2 R204, R204 ;  /* 0x000000cc00cc7308 */ /* 0x000fe20000000800 */
[----:B------:R-:W-:-:S05]  /*a580*/  FMNMX.FTZ R116, R95, R116, !PT ;  /* 0x000000745f747209 */ /* 0x000fca0007810000 */
[----:B------:R-:W4:Y:S02]  /*a590*/  SHFL.BFLY PT, R117, R116, 0x2, 0x1f ;  /* 0x0c401f0074757f89 */ /* 0x000f2400000e0000 */
[----:B------:R-:W-:Y:S08]  /*a5a0*/  MUFU.EX2 R112, R112 ;  /* 0x0000007000707308 */ /* 0x000ff00000000800 */
[----:B------:R-:W-:Y:S08]  /*a5b0*/  MUFU.EX2 R206, R206 ;  /* 0x000000ce00ce7308 */ /* 0x000ff00000000800 */
[----:B------:R-:W-:Y:S01]  /*a5c0*/  MUFU.EX2 R113, R113 ;  /* 0x0000007100717308 */ /* 0x000fe20000000800 */
[----:B----4-:R-:W-:Y:S01]  /*a5d0*/  FMNMX.FTZ R116, R116, R117, !PT ;  /* 0x0000007574747209 */ /* 0x010fe20007810000 */
[----:B------:R-:W-:Y:S01]  /*a5e0*/  FFMA.FTZ R117, R92, UR11, -R15 ;  /* 0x0000000b5c757c23 */ /* 0x000fe2000801080f */
[----:B------:R-:W-:-:S02]  /*a5f0*/  WARPGROUP.DEPBAR.LE gsb0, 0x0 ;  /* 0x00008000000079c5 */ /* 0x000fc40000010000 */
[----:B------:R-:W-:Y:S01]  /*a600*/  WARPGROUP.ARRIVE ;  /* 0x00000000000079c5 */ /* 0x000fe20000000000 */
[--C-:B------:R-:W-:Y:S01]  /*a610*/  FFMA.FTZ R210, R108, UR11, -R15.reuse ;  /* 0x0000000b6cd27c23 */ /* 0x100fe2000801080f */
[--C-:B------:R-:W-:Y:S01]  /*a620*/  FFMA.FTZ R208, R104, UR11, -R15.reuse ;  /* 0x0000000b68d07c23 */ /* 0x100fe2000801080f */
[----:B------:R-:W4:Y:S01]  /*a630*/  SHFL.BFLY PT, R108, R116, 0x1, 0x1f ;  /* 0x0c201f00746c7f89 */ /* 0x000f2200000e0000 */
[--C-:B------:R-:W-:Y:S01]  /*a640*/  FFMA.FTZ R104, R105, UR11, -R15.reuse ;  /* 0x0000000b69687c23 */ /* 0x100fe2000801080f */
[----:B------:R-:W-:Y:S01]  /*a650*/  FFMA.FTZ R105, R109, UR11, -R15 ;  /* 0x0000000b6d697c23 */ /* 0x000fe2000801080f */
[----:B------:R-:W-:Y:S01]  /*a660*/  HGMMA.64x128x16.F32 R24, R212, gdesc[UR4].tnspB, R24, gsb0 ;  /* 0x41e00004d4187df0 */ /* 0x000fe20008000818 */
[----:B------:R-:W-:Y:S01]  /*a670*/  UIADD3 UR6, UR10, 0x500, URZ ;  /* 0x000005000a067890 */ /* 0x000fe2000fffe03f */
[----:B------:R-:W-:Y:S01]  /*a680*/  MUFU.EX2 R208, R208 ;  /* 0x000000d000d07308 */ /* 0x000fe20000000800 */
[----:B------:R-:W-:-:S07]  /*a690*/  UMOV UR7, 0x40000040 ;  /* 0x4000004000077882 */ /* 0x000fce0000000000 */
[----:B------:R-:W-:Y:S08]  /*a6a0*/  MUFU.EX2 R104, R104 ;  /* 0x0000006800687308 */ /* 0x000ff00000000800 */
[----:B------:R-:W-:Y:S01]  /*a6b0*/  MUFU.EX2 R210, R210 ;  /* 0x000000d200d27308 */ /* 0x000fe20000000800 */
[----:B----4-:R-:W-:Y:S01]  /*a6c0*/  FMNMX.FTZ R92, R116, R108, !PT ;  /* 0x0000006c745c7209 */ /* 0x010fe20007810000 */
[----:B------:R-:W-:-:S04]  /*a6d0*/  FFMA.FTZ R116, R93, UR11, -R15 ;  /* 0x0000000b5d747c23 */ /* 0x000fc8000801080f */
[C---:B------:R-:W-:Y:S01]  /*a6e0*/  FADD.FTZ R15, -R92.reuse, R11 ;  /* 0x0000000b5c0f7221 */ /* 0x040fe20000010100 */
[----:B------:R-:W-:Y:S01]  /*a6f0*/  FMUL.FTZ R93, R92, UR11 ;  /* 0x0000000b5c5d7c20 */ /* 0x000fe20008410000 */
[----:B------:R4:W-:Y:S02]  /*a700*/  MUFU.EX2 R11, R116 ;  /* 0x00000074000b7308 */ /* 0x0009e40000000800 */
[----:B------:R-:W-:Y:S01]  /*a710*/  FMUL.FTZ R15, R15, UR11 ;  /* 0x0000000b0f0f7c20 */ /* 0x000fe20008410000 */
[--C-:B------:R-:W-:Y:S01]  /*a720*/  FFMA.FTZ R177, R170, UR11, -R93.reuse ;  /* 0x0000000baab17c23 */ /* 0x100fe2000801085d */
[--C-:B------:R-:W-:Y:S01]  /*a730*/  FFMA.FTZ R109, R171, UR11, -R93.reuse ;  /* 0x0000000bab6d7c23 */ /* 0x100fe2000801085d */
[--C-:B------:R-:W-:Y:S01]  /*a740*/  FFMA.FTZ R179, R174, UR11, -R93.reuse ;  /* 0x0000000baeb37c23 */ /* 0x100fe2000801085d */
[--C-:B------:R-:W-:Y:S01]  /*a750*/  FFMA.FTZ R197, R130, UR11, -R93.reuse ;  /* 0x0000000b82c57c23 */ /* 0x100fe2000801085d */
[--C-:B------:R-:W-:Y:S01]  /*a760*/  FFMA.FTZ R130, R131, UR11, -R93.reuse ;  /* 0x0000000b83827c23 */ /* 0x100fe2000801085d */
[----:B------:R-:W-:Y:S01]  /*a770*/  MUFU.EX2 R15, R15 ;  /* 0x0000000f000f7308 */ /* 0x000fe20000000800 */
[--C-:B----4-:R-:W-:Y:S01]  /*a780*/  FFMA.FTZ R116, R175, UR11, -R93.reuse ;  /* 0x0000000baf747c23 */ /* 0x110fe2000801085d */
[--C-:B------:R-:W-:Y:S01]  /*a790*/  FFMA.FTZ R131, R134, UR11, -R93.reuse ;  /* 0x0000000b86837c23 */ /* 0x100fe2000801085d */
[----:B------:R-:W-:Y:S01]  /*a7a0*/  IADD3 R134, -R169, 0xb, RZ ;  /* 0x0000000ba9867810 */ /* 0x000fe20007ffe1ff */
[--C-:B------:R-:W-:Y:S01]  /*a7b0*/  FFMA.FTZ R181, R162, UR11, -R93.reuse ;  /* 0x0000000ba2b57c23 */ /* 0x100fe2000801085d */
[--C-:B------:R-:W-:Y:S01]  /*a7c0*/  FFMA.FTZ R199, R135, UR11, -R93.reuse ;  /* 0x0000000b87c77c23 */ /* 0x100fe2000801085d */
[----:B0-----:R-:W-:Y:S01]  /*a7d0*/  FFMA.FTZ R135, R12, R14, R176 ;  /* 0x0000000e0c877223 */ /* 0x001fe200000100b0 */
[--C-:B------:R-:W-:Y:S01]  /*a7e0*/  FFMA.FTZ R201, R122, UR11, -R93.reuse ;  /* 0x0000000b7ac97c23 */ /* 0x100fe2000801085d */
[----:B------:R-:W0:Y:S01]  /*a7f0*/  MUFU.EX2 R177, R177 ;  /* 0x000000b100b17308 */ /* 0x000e220000000800 */
[----:B------:R-:W-:Y:S01]  /*a800*/  FFMA.FTZ R183, R166, UR11, -R93 ;  /* 0x0000000ba6b77c23 */ /* 0x000fe2000801085d */
[----:B-1----:R-:W-:Y:S01]  /*a810*/  FADD.FTZ R135, R20, R135 ;  /* 0x0000008714877221 */ /* 0x002fe20000010000 */
[--C-:B------:R-:W-:Y:S01]  /*a820*/  FFMA.FTZ R124, R167, UR11, -R93.reuse ;  /* 0x0000000ba77c7c23 */ /* 0x100fe2000801085d */
[--C-:B------:R-:W-:Y:S01]  /*a830*/  FFMA.FTZ R185, R154, UR11, -R93.reuse ;  /* 0x0000000b9ab97c23 */ /* 0x100fe2000801085d */
[----:B------:R-:W-:Y:S01]  /*a840*/  FFMA.FTZ R125, R155, UR11, -R93 ;  /* 0x0000000b9b7d7c23 */ /* 0x000fe2000801085d */
[----:B--2---:R-:W-:Y:S01]  /*a850*/  FADD.FTZ R135, R178, R135 ;  /* 0x00000087b2877221 */ /* 0x004fe20000010000 */
[--C-:B------:R-:W-:Y:S01]  /*a860*/  FFMA.FTZ R203, R126, UR11, -R93.reuse ;  /* 0x0000000b7ecb7c23 */ /* 0x100fe2000801085d */
[----:B------:R-:W1:Y:S01]  /*a870*/  MUFU.EX2 R109, R109 ;  /* 0x0000006d006d7308 */ /* 0x000e620000000800 */
[----:B------:R-:W-:Y:S01]  /*a880*/  FFMA.FTZ R187, R158, UR11, -R93 ;  /* 0x0000000b9ebb7c23 */ /* 0x000fe2000801085d */
[----:B---3--:R-:W-:Y:S01]  /*a890*/  FADD.FTZ R135, R168, R135 ;  /* 0x00000087a8877221 */ /* 0x008fe20000010000 */
[--C-:B------:R-:W-:Y:S01]  /*a8a0*/  FFMA.FTZ R132, R159, UR11, -R93.reuse ;  /* 0x0000000b9f847c23 */ /* 0x100fe2000801085d */
[--C-:B------:R-:W-:Y:S01]  /*a8b0*/  FFMA.FTZ R189, R146, UR11, -R93.reuse ;  /* 0x0000000b92bd7c23 */ /* 0x100fe2000801085d */
[--C-:B------:R-:W-:Y:S01]  /*a8c0*/  FFMA.FTZ R205, R114, UR11, -R93.reuse ;  /* 0x0000000b72cd7c23 */ /* 0x100fe2000801085d */
[--C-:B------:R-:W-:Y:S01]  /*a8d0*/  FFMA.FTZ R133, R147, UR11, -R93.reuse ;  /* 0x0000000b93857c23 */ /* 0x100fe2000801085d */
[----:B------:R-:W-:Y:S01]  /*a8e0*/  FFMA.FTZ R207, R118, UR11, -R93 ;  /* 0x0000000b76cf7c23 */ /* 0x000fe2000801085d */
[----:B------:R-:W2:Y:S01]  /*a8f0*/  MUFU.EX2 R179, R179 ;  /* 0x000000b300b37308 */ /* 0x000ea20000000800 */
[----:B0-----:R-:W-:Y:S01]  /*a900*/  FFMA.FTZ R14, R15, R13, R177 ;  /* 0x0000000d0f0e7223 */ /* 0x001fe200000100b1 */
[--C-:B------:R-:W-:Y:S01]  /*a910*/  FFMA.FTZ R13, R123, UR11, -R93.reuse ;  /* 0x0000000b7b0d7c23 */ /* 0x100fe2000801085d */
[--C-:B------:R-:W-:Y:S01]  /*a920*/  FFMA.FTZ R209, R106, UR11, -R93.reuse ;  /* 0x0000000b6ad17c23 */ /* 0x100fe2000801085d */
[--C-:B------:R-:W-:Y:S01]  /*a930*/  FFMA.FTZ R191, R150, UR11, -R93.reuse ;  /* 0x0000000b96bf7c23 */ /* 0x100fe2000801085d */
[--C-:B------:R-:W-:Y:S01]  /*a940*/  FFMA.FTZ R140, R151, UR11, -R93.reuse ;  /* 0x0000000b978c7c23 */ /* 0x100fe2000801085d */
[--C-:B------:R-:W-:Y:S01]  /*a950*/  FFMA.FTZ R193, R138, UR11, -R93.reuse ;  /* 0x0000000b8ac17c23 */ /* 0x100fe2000801085d */
[--C-:B------:R-:W-:Y:S01]  /*a960*/  FFMA.FTZ R211, R110, UR11, -R93.reuse ;  /* 0x0000000b6ed37c23 */ /* 0x100fe2000801085d */
[----:B------:R-:W0:Y:S01]  /*a970*/  MUFU.EX2 R116, R116 ;  /* 0x0000007400747308 */ /* 0x000e220000000800 */
[----:B-1----:R-:W-:Y:S01]  /*a980*/  FADD.FTZ R14, R109, R14 ;  /* 0x0000000e6d0e7221 */ /* 0x002fe20000010000 */
[--C-:B------:R-:W-:Y:S01]  /*a990*/  FFMA.FTZ R138, R139, UR11, -R93.reuse ;  /* 0x0000000b8b8a7c23 */ /* 0x100fe2000801085d */
[--C-:B------:R-:W-:Y:S01]  /*a9a0*/  FFMA.FTZ R195, R142, UR11, -R93.reuse ;  /* 0x0000000b8ec37c23 */ /* 0x100fe2000801085d */
[--C-:B------:R-:W-:Y:S01]  /*a9b0*/  FFMA.FTZ R115, R115, UR11, -R93.reuse ;  /* 0x0000000b73737c23 */ /* 0x100fe2000801085d */
[--C-:B------:R-:W-:Y:S01]  /*a9c0*/  FFMA.FTZ R139, R143, UR11, -R93.reuse ;  /* 0x0000000b8f8b7c23 */ /* 0x100fe2000801085d */
[--C-:B------:R-:W-:Y:S01]  /*a9d0*/  FFMA.FTZ R119, R119, UR11, -R93.reuse ;  /* 0x0000000b77777c23 */ /* 0x100fe2000801085d */
[--C-:B------:R-:W-:Y:S01]  /*a9e0*/  FFMA.FTZ R111, R111, UR11, -R93.reuse ;  /* 0x0000000b6f6f7c23 */ /* 0x100fe2000801085d */
[----:B------:R1:W-:Y:S01]  /*a9f0*/  MUFU.EX2 R108, R117 ;  /* 0x00000075006c7308 */ /* 0x0003e20000000800 */
[----:B--2---:R-:W-:Y:S01]  /*aa00*/  FADD.FTZ R123, R179, R14 ;  /* 0x0000000eb37b7221 */ /* 0x004fe20000010000 */
[--C-:B------:R-:W-:Y:S01]  /*aa10*/  FFMA.FTZ R102, R102, UR11, -R93.reuse ;  /* 0x0000000b66667c23 */ /* 0x100fe2000801085d */
[--C-:B------:R-:W-:Y:S01]  /*aa20*/  FFMA.FTZ R103, R103, UR11, -R93.reuse ;  /* 0x0000000b67677c23 */ /* 0x100fe2000801085d */
[--C-:B------:R-:W-:Y:S01]  /*aa30*/  FFMA.FTZ R91, R91, UR11, -R93.reuse ;  /* 0x0000000b5b5b7c23 */ /* 0x100fe2000801085d */
[----:B------:R-:W-:Y:S01]  /*aa40*/  FFMA.FTZ R94, R94, UR11, -R93 ;  /* 0x0000000b5e5e7c23 */ /* 0x000fe2000801085d */
[----:B------:R-:W-:-:S02]  /*aa50*/  F2FP.F16.F32.PACK_AB R176, R20, R176 ;  /* 0x000000b014b0723e */ /* 0x000fc400000000ff */
[----:B------:R-:W2:Y:S01]  /*aa60*/  MUFU.EX2 R181, R181 ;  /* 0x000000b500b57308 */ /* 0x000ea20000000800 */
[----:B-1----:R-:W-:Y:S01]  /*aa70*/  FFMA.FTZ R117, R163, UR11, -R93 ;  /* 0x0000000ba3757c23 */ /* 0x002fe2000801085d */
[C---:B0-----:R-:W-:Y:S01]  /*aa80*/  FADD.FTZ R14, R116.reuse, R123 ;  /* 0x0000007b740e7221 */ /* 0x041fe20000010000 */
[----:B------:R-:W-:Y:S02]  /*aa90*/  F2FP.F16.F32.PACK_AB R179, R116, R179 ;  /* 0x000000b374b3723e */ /* 0x000fe400000000ff */
[----:B------:R-:W-:Y:S02]  /*aaa0*/  F2FP.F16.F32.PACK_AB R178, R168, R178 ;  /* 0x000000b2a8b2723e */ /* 0x000fe400000000ff */
[----:B------:R-:W-:Y:S01]  /*aab0*/  F2FP.F16.F32.PACK_AB R177, R109, R177 ;  /* 0x000000b16db1723e */ /* 0x000fe200000000ff */
[----:B------:R-:W0:Y:S08]  /*aac0*/  MUFU.EX2 R117, R117 ;  /* 0x0000007500757308 */ /* 0x000e300000000800 */
[----:B------:R-:W1:Y:S01]  /*aad0*/  MUFU.EX2 R183, R183 ;  /* 0x000000b700b77308 */ /* 0x000e620000000800 */
[----:B--2---:R-:W-:Y:S01]  /*aae0*/  FADD.FTZ R126, R181, R14 ;  /* 0x0000000eb57e7221 */ /* 0x004fe20000010000 */
[----:B------:R-:W-:-:S06]  /*aaf0*/  FFMA.FTZ R14, R127, UR11, -R93 ;  /* 0x0000000b7f0e7c23 */ /* 0x000fcc000801085d */
        /* <DEDUP_REMOVED lines=10> */
[----:B------:R-:W-:-:S06]  /*aba0*/  FFMA.FTZ R114, R107, UR11, -R93 ;  /* 0x0000000b6b727c23 */ /* 0x000fcc000801085d */
[----:B------:R-:W0:Y:S01]  /*abb0*/  MUFU.EX2 R132, R132 ;  /* 0x0000008400847308 */ /* 0x000e220000000800 */
[C---:B-1----:R-:W-:Y:S01]  /*abc0*/  FADD.FTZ R106, R125.reuse, R106 ;  /* 0x0000006a7d6a7221 */ /* 0x042fe20000010000 */
[----:B------:R-:W-:Y:S02]  /*abd0*/  WARPGROUP.DEPBAR.LE gsb0, 0x0 ;  /* 0x00008000000079c5 */ /* 0x000fe40000010000 */
[----:B------:R-:W-:Y:S01]  /*abe0*/  WARPGROUP.ARRIVE ;  /* 0x00000000000079c5 */ /* 0x000fe20000000000 */
[----:B------:R-:W-:Y:S02]  /*abf0*/  F2FP.F16.F32.PACK_AB R185, R125, R185 ;  /* 0x000000b97db9723e */ /* 0x000fe400000000ff */
[----:B------:R-:W-:Y:S01]  /*ac00*/  F2FP.F16.F32.PACK_AB R212, R97, R96 ;  /* 0x0000006061d4723e */ /* 0x000fe200000000ff */
[----:B------:R-:W1:Y:S01]  /*ac10*/  MUFU.EX2 R189, R189 ;  /* 0x000000bd00bd7308 */ /* 0x000e620000000800 */
[----:B--2---:R-:W-:Y:S01]  /*ac20*/  FADD.FTZ R127, R187, R106 ;  /* 0x0000006abb7f7221 */ /* 0x004fe20000010000 */
[----:B------:R-:W-:Y:S01]  /*ac30*/  HGMMA.64x128x16.F32 R24, R216, gdesc[UR4].tnspB, R24, gsb0 ;  /* 0x41e00004d8187df0 */ /* 0x000fe20008000818 */
[--C-:B------:R-:W-:Y:S01]  /*ac40*/  FFMA.FTZ R106, R99, UR11, -R93.reuse ;  /* 0x0000000b636a7c23 */ /* 0x100fe2000801085d */
[----:B------:R-:W-:Y:S01]  /*ac50*/  FFMA.FTZ R99, R90, UR11, -R93 ;  /* 0x0000000b5a637c23 */ /* 0x000fe2000801085d */
[----:B------:R-:W-:-:S03]  /*ac60*/  F2FP.F16.F32.PACK_AB R214, R101, R100 ;  /* 0x0000006465d6723e */ /* 0x000fc600000000ff */
        /* <DEDUP_REMOVED lines=8> */
[----:B------:R-:W2:Y:S08]  /*acf0*/  MUFU.EX2 R193, R193 ;  /* 0x000000c100c17308 */ /* 0x000eb00000000800 */
        /* <DEDUP_REMOVED lines=12> */
[----:B------:R-:W-:Y:S01]  /*adc0*/  MUFU.EX2 R207, R207 ;  /* 0x000000cf00cf7308 */ /* 0x000fe20000000800 */
[----:B------:R-:W-:-:S02]  /*add0*/  WARPGROUP.DEPBAR.LE gsb0, 0x0 ;  /* 0x00008000000079c5 */ /* 0x000fc40000010000 */
[----:B------:R0:W-:Y:S06]  /*ade0*/  BAR.ARV R134, 0x100 ;  /* 0x000400860000751d */ /* 0x0001ec0000002000 */
[----:B------:R1:W-:Y:S01]  /*adf0*/  @!P1 SYNCS.ARRIVE.TRANS64.RED.A1T0 RZ, [R141+URZ], RZ ;  /* 0x000000ff8dff99a7 */ /* 0x0003e2000810043f */
[----:B------:R-:W-:Y:S01]  /*ae00*/  MUFU.EX2 R209, R209 ;  /* 0x000000d100d17308 */ /* 0x000fe20000000800 */
[----:B------:R-:W-:Y:S01]  /*ae10*/  F2FP.F16.F32.PACK_AB R218, R11, R108 ;  /* 0x0000006c0bda723e */ /* 0x000fe200000000ff */
[-C--:B------:R-:W-:Y:S01]  /*ae20*/  FMUL.FTZ R24, R24, R12.reuse ;  /* 0x0000000c18187220 */ /* 0x080fe20000410000 */
[-C--:B------:R-:W-:Y:S01]  /*ae30*/  FMUL.FTZ R25, R25, R12.reuse ;  /* 0x0000000c19197220 */ /* 0x080fe20000410000 */
[-C--:B------:R-:W-:Y:S01]  /*ae40*/  FMUL.FTZ R28, R28, R12.reuse ;  /* 0x0000000c1c1c7220 */ /* 0x080fe20000410000 */
[-C--:B------:R-:W-:Y:S01]  /*ae50*/  FMUL.FTZ R29, R29, R12.reuse ;  /* 0x0000000c1d1d7220 */ /* 0x080fe20000410000 */
[-C--:B------:R-:W-:Y:S01]  /*ae60*/  FMUL.FTZ R32, R32, R12.reuse ;  /* 0x0000000c20207220 */ /* 0x080fe20000410000 */
[----:B-1----:R-:W-:Y:S01]  /*ae70*/  IMAD.U32 R141, RZ, RZ, UR60 ;  /* 0x0000003cff8d7e24 */ /* 0x002fe2000f8e00ff */
[----:B------:R-:W-:Y:S01]  /*ae80*/  MUFU.EX2 R211, R211 ;  /* 0x000000d300d37308 */ /* 0x000fe20000000800 */
[----:B------:R-:W-:Y:S01]  /*ae90*/  R2UR UR60, R2 ;  /* 0x00000000023c72ca */ /* 0x000fe200000e0000 */
[----:B------:R-:W-:Y:S01]  /*aea0*/  FMUL.FTZ R33, R33, R12 ;  /* 0x0000000c21217220 */ /* 0x000fe20000410000 */
[----:B------:R-:W-:-:S02]  /*aeb0*/  @!P1 IMAD R122, R141, 0x8, R0 ;  /* 0x000000088d7a9824 */ /* 0x000fc400078e0200 */
[-C--:B------:R-:W-:Y:S01]  /*aec0*/  FMUL.FTZ R36, R36, R12.reuse ;  /* 0x0000000c24247220 */ /* 0x080fe20000410000 */
[-C--:B------:R-:W-:Y:S01]  /*aed0*/  FMUL.FTZ R37, R37, R12.reuse ;  /* 0x0000000c25257220 */ /* 0x080fe20000410000 */
[-C--:B------:R-:W-:Y:S01]  /*aee0*/  FMUL.FTZ R40, R40, R12.reuse ;  /* 0x0000000c28287220 */ /* 0x080fe20000410000 */
[----:B------:R-:W-:Y:S01]  /*aef0*/  @!P1 VIADD R122, R122, 0x34860 ;  /* 0x000348607a7a9836 */ /* 0x000fe20000000000 */
[----:B------:R-:W-:Y:S01]  /*af00*/  MUFU.EX2 R105, R105 ;  /* 0x0000006900697308 */ /* 0x000fe20000000800 */
[-C--:B------:R-:W-:Y:S01]  /*af10*/  FMUL.FTZ R41, R41, R12.reuse ;  /* 0x0000000c29297220 */ /* 0x080fe20000410000 */
[-C--:B------:R-:W-:Y:S01]  /*af20*/  FMUL.FTZ R44, R44, R12.reuse ;  /* 0x0000000c2c2c7220 */ /* 0x080fe20000410000 */
[-C--:B------:R-:W-:Y:S01]  /*af30*/  FMUL.FTZ R45, R45, R12.reuse ;  /* 0x0000000c2d2d7220 */ /* 0x080fe20000410000 */
[----:B------:R-:W-:Y:S01]  /*af40*/  @!P1 PRMT R122, RZ, 0x654, R122 ;  /* 0x00000654ff7a9816 */ /* 0x000fe2000000007a */
[-C--:B------:R-:W-:Y:S01]  /*af50*/  FMUL.FTZ R48, R48, R12.reuse ;  /* 0x0000000c30307220 */ /* 0x080fe20000410000 */
[-C--:B------:R-:W-:Y:S01]  /*af60*/  FMUL.FTZ R49, R49, R12.reuse ;  /* 0x0000000c31317220 */ /* 0x080fe20000410000 */
[-C--:B------:R-:W-:Y:S01]  /*af70*/  FMUL.FTZ R52, R52, R12.reuse ;  /* 0x0000000c34347220 */ /* 0x080fe20000410000 */
[----:B------:R1:W-:Y:S01]  /*af80*/  @!P1 SYNCS.ARRIVE.TRANS64.RED.A1T0 RZ, [R122+URZ], RZ ;  /* 0x000000ff7aff99a7 */ /* 0x0003e2000810043f */
[----:B------:R-:W-:Y:S01]  /*af90*/  MUFU.EX2 R106, R106 ;  /* 0x0000006a006a7308 */ /* 0x000fe20000000800 */
[-C--:B------:R-:W-:Y:S01]  /*afa0*/  FMUL.FTZ R53, R53, R12.reuse ;  /* 0x0000000c35357220 */ /* 0x080fe20000410000 */
[-C--:B------:R-:W-:Y:S01]  /*afb0*/  FMUL.FTZ R56, R56, R12.reuse ;  /* 0x0000000c38387220 */ /* 0x080fe20000410000 */
[-C--:B------:R-:W-:Y:S01]  /*afc0*/  FMUL.FTZ R57, R57, R12.reuse ;  /* 0x0000000c39397220 */ /* 0x080fe20000410000 */
[-C--:B------:R-:W-:Y:S01]  /*afd0*/  FMUL.FTZ R60, R60, R12.reuse ;  /* 0x0000000c3c3c7220 */ /* 0x080fe20000410000 */
[-C--:B------:R-:W-:Y:S01]  /*afe0*/  FMUL.FTZ R61, R61, R12.reuse ;  /* 0x0000000c3d3d7220 */ /* 0x080fe20000410000 */
[----:B------:R-:W-:Y:S01]  /*aff0*/  FMUL.FTZ R64, R64, R12 ;  /* 0x0000000c40407220 */ /* 0x000fe20000410000 */
[----:B-1----:R-:W-:Y:S01]  /*b000*/  FADD.FTZ R122, R180, R135 ;  /* 0x00000087b47a7221 */ /* 0x002fe20000010000 */
[----:B------:R-:W-:Y:S01]  /*b010*/  F2FP.F16.F32.PACK_AB R180, R21, R180 ;  /* 0x000000b415b4723e */ /* 0x000fe200000000ff */
[----:B------:R-:W-:Y:S01]  /*b020*/  MUFU.EX2 R102, R102 ;  /* 0x0000006600667308 */ /* 0x000fe20000000800 */
[-C--:B------:R-:W-:Y:S01]  /*b030*/  FMUL.FTZ R65, R65, R12.reuse ;  /* 0x0000000c41417220 */ /* 0x080fe20000410000 */
[----:B------:R-:W-:Y:S01]  /*b040*/  FADD.FTZ R123, R21, R122 ;  /* 0x0000007a157b7221 */ /* 0x000fe20000010000 */
[-C--:B------:R-:W-:Y:S01]  /*b050*/  FMUL.FTZ R68, R68, R12.reuse ;  /* 0x0000000c44447220 */ /* 0x080fe20000410000 */
[-C--:B------:R-:W-:Y:S01]  /*b060*/  FMUL.FTZ R69, R69, R12.reuse ;  /* 0x0000000c45457220 */ /* 0x080fe20000410000 */
[-C--:B------:R-:W-:Y:S01]  /*b070*/  FMUL.FTZ R72, R72, R12.reuse ;  /* 0x0000000c48487220 */ /* 0x080fe20000410000 */
[----:B------:R-:W-:Y:S01]  /*b080*/  FADD.FTZ R123, R182, R123 ;  /* 0x0000007bb67b7221 */ /* 0x000fe20000010000 */
[-C--:B------:R-:W-:Y:S01]  /*b090*/  FMUL.FTZ R73, R73, R12.reuse ;  /* 0x0000000c49497220 */ /* 0x080fe20000410000 */
        /* <DEDUP_REMOVED lines=9> */
[----:B------:R-:W-:Y:S01]  /*b130*/  FMUL.FTZ R85, R85, R12 ;  /* 0x0000000c55557220 */ /* 0x000fe20000410000 */
[----:B------:R-:W-:Y:S01]  /*b140*/  FADD.FTZ R107, R153, R118 ;  /* 0x00000076996b7221 */ /* 0x000fe20000010000 */
[-C--:B------:R-:W-:Y:S01]  /*b150*/  FMUL.FTZ R26, R26, R15.reuse ;  /* 0x0000000f1a1a7220 */ /* 0x080fe20000410000 */
[-C--:B------:R-:W-:Y:S01]  /*b160*/  FMUL.FTZ R27, R27, R15.reuse ;  /* 0x0000000f1b1b7220 */ /* 0x080fe20000410000 */
[-C--:B------:R-:W-:Y:S01]  /*b170*/  FMUL.FTZ R30, R30, R15.reuse ;  /* 0x0000000f1e1e7220 */ /* 0x080fe20000410000 */
[----:B------:R-:W-:Y:S01]  /*b180*/  FADD.FTZ R123, R186, R107 ;  /* 0x0000006bba7b7221 */ /* 0x000fe20000010000 */
[--C-:B------:R-:W-:Y:S01]  /*b190*/  FFMA.FTZ R107, R98, UR11, -R93.reuse ;  /* 0x0000000b626b7c23 */ /* 0x100fe2000801085d */
[----:B------:R-:W-:Y:S01]  /*b1a0*/  FFMA.FTZ R93, R95, UR11, -R93 ;  /* 0x0000000b5f5d7c23 */ /* 0x000fe2000801085d */
[----:B------:R0:W1:Y:S01]  /*b1b0*/  MUFU.EX2 R98, R115 ;  /* 0x0000007300627308 */ /* 0x0000620000000800 */
[----:B------:R-:W-:Y:S01]  /*b1c0*/  FADD.FTZ R123, R152, R123 ;  /* 0x0000007b987b7221 */ /* 0x000fe20000010000 */
[-C--:B------:R-:W-:Y:S01]  /*b1d0*/  FMUL.FTZ R31, R31, R15.reuse ;  /* 0x0000000f1f1f7220 */ /* 0x080fe20000410000 */
[-C--:B------:R-:W-:Y:S01]  /*b1e0*/  FMUL.FTZ R34, R34, R15.reuse ;  /* 0x0000000f22227220 */ /* 0x080fe20000410000 */
[-C--:B------:R-:W-:Y:S01]  /*b1f0*/  FMUL.FTZ R35, R35, R15.reuse ;  /* 0x0000000f23237220 */ /* 0x080fe20000410000 */
[----:B------:R-:W-:Y:S01]  /*b200*/  FADD.FTZ R123, R188, R123 ;  /* 0x0000007bbc7b7221 */ /* 0x000fe20000010000 */
[-C--:B------:R-:W-:Y:S01]  /*b210*/  FMUL.FTZ R38, R38, R15.reuse ;  /* 0x0000000f26267220 */ /* 0x080fe20000410000 */
[-C--:B------:R-:W-:Y:S01]  /*b220*/  FMUL.FTZ R39, R39, R15.reuse ;  /* 0x0000000f27277220 */ /* 0x080fe20000410000 */
[----:B------:R-:W-:Y:S01]  /*b230*/  MUFU.EX2 R107, R107 ;  /* 0x0000006b006b7308 */ /* 0x000fe20000000800 */
[----:B------:R-:W-:Y:S01]  /*b240*/  FADD.FTZ R123, R144, R123 ;  /* 0x0000007b907b7221 */ /* 0x000fe20000010000 */
[----:B0-----:R-:W-:Y:S01]  /*b250*/  FADD.FTZ R115, R191, R110 ;  /* 0x0000006ebf737221 */ /* 0x001fe20000010000 */
[-C--:B------:R-:W-:Y:S01]  /*b260*/  FMUL.FTZ R42, R42, R15.reuse ;  /* 0x0000000f2a2a7220 */ /* 0x080fe20000410000 */
[-C--:B------:R-:W-:Y:S01]  /*b270*/  FMUL.FTZ R43, R43, R15.reuse ;  /* 0x0000000f2b2b7220 */ /* 0x080fe20000410000 */
[----:B------:R-:W-:Y:S01]  /*b280*/  FADD.FTZ R90, R190, R123 ;  /* 0x0000007bbe5a7221 */ /* 0x000fe20000010000 */
[----:B------:R-:W-:Y:S01]  /*b290*/  FADD.FTZ R110, R140, R115 ;  /* 0x000000738c6e7221 */ /* 0x000fe20000010000 */
[-C--:B------:R-:W-:Y:S01]  /*b2a0*/  FMUL.FTZ R46, R46, R15.reuse ;  /* 0x0000000f2e2e7220 */ /* 0x080fe20000410000 */
[----:B------:R-:W-:Y:S01]  /*b2b0*/  MUFU.EX2 R91, R91 ;  /* 0x0000005b005b7308 */ /* 0x000fe20000000800 */
[----:B------:R-:W-:Y:S01]  /*b2c0*/  FADD.FTZ R123, R145, R90 ;  /* 0x0000005a917b7221 */ /* 0x000fe20000010000 */
[----:B--2---:R-:W-:Y:S01]  /*b2d0*/  FADD.FTZ R95, R193, R110 ;  /* 0x0000006ec15f7221 */ /* 0x004fe20000010000 */
[-C--:B------:R-:W-:Y:S01]  /*b2e0*/  FMUL.FTZ R47, R47, R15.reuse ;  /* 0x0000000f2f2f7220 */ /* 0x080fe20000410000 */
[-C--:B------:R-:W-:Y:S01]  /*b2f0*/  FMUL.FTZ R50, R50, R15.reuse ;  /* 0x0000000f32327220 */ /* 0x080fe20000410000 */
[----:B------:R-:W-:Y:S01]  /*b300*/  FADD.FTZ R123, R192, R123 ;  /* 0x0000007bc07b7221 */ /* 0x000fe20000010000 */
[----:B---3--:R-:W-:Y:S01]  /*b310*/  FADD.FTZ R20, R138, R95 ;  /* 0x0000005f8a147221 */ /* 0x008fe20000010000 */
[-C--:B------:R-:W-:Y:S01]  /*b320*/  FMUL.FTZ R51, R51, R15.reuse ;  /* 0x0000000f33337220 */ /* 0x080fe20000410000 */
[----:B------:R-:W0:Y:S01]  /*b330*/  MUFU.EX2 R90, R119 ;  /* 0x00000077005a7308 */ /* 0x000e220000000800 */
[----:B------:R-:W-:Y:S01]  /*b340*/  FADD.FTZ R123, R136, R123 ;  /* 0x0000007b887b7221 */ /* 0x000fe20000010000 */
[----:B----4-:R-:W-:Y:S01]  /*b350*/  FADD.FTZ R116, R195, R20 ;  /* 0x00000014c3747221 */ /* 0x010fe20000010000 */
[-C--:B------:R-:W-:Y:S01]  /*b360*/  FMUL.FTZ R54, R54, R15.reuse ;  /* 0x0000000f36367220 */ /* 0x080fe20000410000 */
[-C--:B------:R-:W-:Y:S01]  /*b370*/  FMUL.FTZ R55, R55, R15.reuse ;  /* 0x0000000f37377220 */ /* 0x080fe20000410000 */
[----:B------:R-:W-:Y:S01]  /*b380*/  FADD.FTZ R110, R194, R123 ;  /* 0x0000007bc26e7221 */ /* 0x000fe20000010000 */
[----:B-----5:R-:W-:Y:S01]  /*b390*/  FADD.FTZ R116, R139, R116 ;  /* 0x000000748b747221 */ /* 0x020fe20000010000 */
[-C--:B------:R-:W-:Y:S01]  /*b3a0*/  FMUL.FTZ R58, R58, R15.reuse ;  /* 0x0000000f3a3a7220 */ /* 0x080fe20000410000 */
[----:B------:R2:W3:Y:S01]  /*b3b0*/  MUFU.EX2 R20, R114 ;  /* 0x0000007200147308 */ /* 0x0004e20000000800 */
[----:B------:R-:W-:Y:S01]  /*b3c0*/  FADD.FTZ R21, R137, R110 ;  /* 0x0000006e89157221 */ /* 0x000fe20000010000 */
[-C--:B------:R-:W-:Y:S01]  /*b3d0*/  FMUL.FTZ R59, R59, R15.reuse ;  /* 0x0000000f3b3b7220 */ /* 0x080fe20000410000 */
[-C--:B------:R-:W-:Y:S01]  /*b3e0*/  FMUL.FTZ R62, R62, R15.reuse ;  /* 0x0000000f3e3e7220 */ /* 0x080fe20000410000 */
[-C--:B------:R-:W-:Y:S01]  /*b3f0*/  FMUL.FTZ R63, R63, R15.reuse ;  /* 0x0000000f3f3f7220 */ /* 0x080fe20000410000 */
[----:B------:R-:W-:Y:S01]  /*b400*/  FADD.FTZ R110, R196, R21 ;  /* 0x00000015c46e7221 */ /* 0x000fe20000010000 */
[----:B------:R-:W-:Y:S01]  /*b410*/  FADD.FTZ R21, R197, R116 ;  /* 0x00000074c5157221 */ /* 0x000fe20000010000 */
[-C--:B------:R-:W-:Y:S01]  /*b420*/  FMUL.FTZ R66, R66, R15.reuse ;  /* 0x0000000f42427220 */ /* 0x080fe20000410000 */
[----:B------:R-:W-:Y:S01]  /*b430*/  MUFU.EX2 R219, R94 ;  /* 0x0000005e00db7308 */ /* 0x000fe20000000800 */
[----:B------:R-:W-:Y:S01]  /*b440*/  FADD.FTZ R95, R129, R110 ;  /* 0x0000006e815f7221 */ /* 0x000fe20000010000 */
[----:B------:R-:W-:Y:S01]  /*b450*/  FADD.FTZ R110, R130, R21 ;  /* 0x00000015826e7221 */ /* 0x000fe20000010000 */
[-C--:B------:R-:W-:Y:S01]  /*b460*/  FMUL.FTZ R67, R67, R15.reuse ;  /* 0x0000000f43437220 */ /* 0x080fe20000410000 */
[-C--:B------:R-:W-:Y:S01]  /*b470*/  FMUL.FTZ R70, R70, R15.reuse ;  /* 0x0000000f46467220 */ /* 0x080fe20000410000 */
[----:B------:R-:W-:Y:S01]  /*b480*/  FADD.FTZ R95, R198, R95 ;  /* 0x0000005fc65f7221 */ /* 0x000fe20000010000 */
[----:B--2---:R-:W-:Y:S01]  /*b490*/  FADD.FTZ R114, R131, R110 ;  /* 0x0000006e83727221 */ /* 0x004fe20000010000 */
[-C--:B------:R-:W-:Y:S01]  /*b4a0*/  FMUL.FTZ R71, R71, R15.reuse ;  /* 0x0000000f47477220 */ /* 0x080fe20000410000 */
[----:B------:R-:W2:Y:S01]  /*b4b0*/  MUFU.EX2 R110, R111 ;  /* 0x0000006f006e7308 */ /* 0x000ea20000000800 */
[----:B------:R-:W-:Y:S01]  /*b4c0*/  FADD.FTZ R95, R128, R95 ;  /* 0x0000005f805f7221 */ /* 0x000fe20000010000 */
[----:B------:R-:W-:Y:S01]  /*b4d0*/  FADD.FTZ R114, R199, R114 ;  /* 0x00000072c7727221 */ /* 0x000fe20000010000 */
[-C--:B------:R-:W-:Y:S01]  /*b4e0*/  FMUL.FTZ R74, R74, R15.reuse ;  /* 0x0000000f4a4a7220 */ /* 0x080fe20000410000 */
[----:B------:R-:W-:Y:S01]  /*b4f0*/  FMUL.FTZ R75, R75, R15 ;  /* 0x0000000f4b4b7220 */ /* 0x000fe20000410000 */
[----:B------:R-:W-:Y:S01]  /*b500*/  FADD.FTZ R95, R200, R95 ;  /* 0x0000005fc85f7221 */ /* 0x000fe20000010000 */
[----:B------:R-:W-:Y:S01]  /*b510*/  FADD.FTZ R114, R201, R114 ;  /* 0x00000072c9727221 */ /* 0x000fe20000010000 */
[C---:B------:R-:W-:Y:S01]  /*b520*/  F2FP.F16.F32.PACK_AB R201, R13.reuse, R201 ;  /* 0x000000c90dc9723e */ /* 0x040fe200000000ff */
[----:B------:R-:W4:Y:S01]  /*b530*/  MUFU.EX2 R93, R93 ;  /* 0x0000005d005d7308 */ /* 0x000f220000000800 */
[----:B------:R-:W-:Y:S01]  /*b540*/  FADD.FTZ R95, R120, R95 ;  /* 0x0000005f785f7221 */ /* 0x000fe20000010000 */
[----:B------:R-:W-:Y:S01]  /*b550*/  FADD.FTZ R114, R13, R114 ;  /* 0x000000720d727221 */ /* 0x000fe20000010000 */
[-C--:B------:R-:W-:Y:S01]  /*b560*/  FMUL.FTZ R78, R78, R15.reuse ;  /* 0x0000000f4e4e7220 */ /* 0x080fe20000410000 */
[----:B------:R-:W-:Y:S01]  /*b570*/  FMUL.FTZ R79, R79, R15 ;  /* 0x0000000f4f4f7220 */ /* 0x000fe20000410000 */
[----:B------:R-:W-:Y:S01]  /*b580*/  FADD.FTZ R116, R202, R95 ;  /* 0x0000005fca747221 */ /* 0x000fe20000010000 */
[----:B------:R-:W-:Y:S01]  /*b590*/  FADD.FTZ R21, R203, R114 ;  /* 0x00000072cb157221 */ /* 0x000fe20000010000 */
[----:B------:R-:W-:Y:S01]  /*b5a0*/  F2FP.F16.F32.PACK_AB R203, R14, R203 ;  /* 0x000000cb0ecb723e */ /* 0x000fe200000000ff */
[-C--:B------:R-:W-:Y:S01]  /*b5b0*/  FMUL.FTZ R82, R82, R15.reuse ;  /* 0x0000000f52527220 */ /* 0x080fe20000410000 */
[----:B------:R-:W-:Y:S01]  /*b5c0*/  FADD.FTZ R95, R121, R116 ;  /* 0x00000074795f7221 */ /* 0x000fe20000010000 */
[----:B------:R-:W-:Y:S01]  /*b5d0*/  FADD.FTZ R114, R14, R21 ;  /* 0x000000150e727221 */ /* 0x000fe20000010000 */
[-C--:B------:R-:W-:Y:S01]  /*b5e0*/  FMUL.FTZ R83, R83, R15.reuse ;  /* 0x0000000f53537220 */ /* 0x080fe20000410000 */
[----:B------:R-:W-:Y:S01]  /*b5f0*/  FMUL.FTZ R86, R86, R15 ;  /* 0x0000000f56567220 */ /* 0x000fe20000410000 */
[----:B------:R-:W-:Y:S01]  /*b600*/  FADD.FTZ R95, R204, R95 ;  /* 0x0000005fcc5f7221 */ /* 0x000fe20000010000 */
[----:B------:R-:W-:Y:S01]  /*b610*/  FADD.FTZ R21, R205, R114 ;  /* 0x00000072cd157221 */ /* 0x000fe20000010000 */
[----:B-1----:R-:W-:Y:S01]  /*b620*/  F2FP.F16.F32.PACK_AB R205, R98, R205 ;  /* 0x000000cd62cd723e */ /* 0x002fe200000000ff */
[----:B------:R-:W-:Y:S01]  /*b630*/  FMUL.FTZ R87, R87, R15 ;  /* 0x0000000f57577220 */ /* 0x000fe20000410000 */
[----:B------:R-:W-:Y:S01]  /*b640*/  FADD.FTZ R95, R112, R95 ;  /* 0x0000005f705f7221 */ /* 0x000fe20000010000 */
[----:B------:R-:W-:Y:S01]  /*b650*/  FADD.FTZ R114, R98, R21 ;  /* 0x0000001562727221 */ /* 0x000fe20000010000 */
[----:B------:R-:W-:Y:S01]  /*b660*/  F2FP.F16.F32.PACK_AB R182, R160, R182 ;  /* 0x000000b6a0b6723e */ /* 0x000fe200000000ff */
[----:B------:R-:W-:-:S02]  /*b670*/  IMAD.MOV.U32 R15, RZ, RZ, R16 ;  /* 0x000000ffff0f7224 */ /* 0x000fc400078e0010 */
[----:B------:R-:W-:Y:S01]  /*b680*/  FADD.FTZ R116, R206, R95 ;  /* 0x0000005fce747221 */ /* 0x000fe20000010000 */
[----:B------:R-:W-:Y:S01]  /*b690*/  FADD.FTZ R21, R207, R114 ;  /* 0x00000072cf157221 */ /* 0x000fe20000010000 */
[----:B------:R-:W-:Y:S01]  /*b6a0*/  F2FP.F16.F32.PACK_AB R184, R153, R184 ;  /* 0x000000b899b8723e */ /* 0x000fe200000000ff */
[----:B------:R-:W-:Y:S02]  /*b6b0*/  IMAD.MOV.U32 R12, RZ, RZ, R10 ;  /* 0x000000ffff0c7224 */ /* 0x000fe400078e000a */
[----:B------:R-:W-:Y:S01]  /*b6c0*/  FADD.FTZ R95, R113, R116 ;  /* 0x00000074715f7221 */ /* 0x000fe20000010000 */
[----:B0-----:R-:W-:Y:S01]  /*b6d0*/  FADD.FTZ R114, R90, R21 ;  /* 0x000000155a727221 */ /* 0x001fe20000010000 */
[----:B------:R-:W-:Y:S02]  /*b6e0*/  F2FP.F16.F32.PACK_AB R186, R152, R186 ;  /* 0x000000ba98ba723e */ /* 0x000fe400000000ff */
[----:B------:R-:W-:Y:S01]  /*b6f0*/  FADD.FTZ R95, R208, R95 ;  /* 0x0000005fd05f7221 */ /* 0x000fe20000010000 */
[----:B------:R-:W-:Y:S01]  /*b700*/  FADD.FTZ R21, R209, R114 ;  /* 0x00000072d1157221 */ /* 0x000fe20000010000 */
[----:B---3--:R-:W-:-:S02]  /*b710*/  F2FP.F16.F32.PACK_AB R209, R20, R209 ;  /* 0x000000d114d1723e */ /* 0x008fc400000000ff */
[----:B------:R-:W-:Y:S01]  /*b720*/  FADD.FTZ R95, R104, R95 ;  /* 0x0000005f685f7221 */ /* 0x000fe20000010000 */
[----:B------:R-:W-:Y:S01]  /*b730*/  FADD.FTZ R114, R20, R21 ;  /* 0x0000001514727221 */ /* 0x000fe20000010000 */
[----:B------:R-:W-:Y:S02]  /*b740*/  F2FP.F16.F32.PACK_AB R188, R144, R188 ;  /* 0x000000bc90bc723e */ /* 0x000fe400000000ff */
[----:B------:R-:W-:Y:S01]  /*b750*/  FADD.FTZ R116, R210, R95 ;  /* 0x0000005fd2747221 */ /* 0x000fe20000010000 */
[----:B------:R-:W-:Y:S01]  /*b760*/  FADD.FTZ R13, R211, R114 ;  /* 0x00000072d30d7221 */ /* 0x000fe20000010000 */
[----:B------:R-:W-:Y:S02]  /*b770*/  F2FP.F16.F32.PACK_AB R190, R145, R190 ;  /* 0x000000be91be723e */ /* 0x000fe400000000ff */
[----:B------:R-:W-:Y:S01]  /*b780*/  FADD.FTZ R21, R105, R116 ;  /* 0x0000007469157221 */ /* 0x000fe20000010000 */
[----:B--2---:R-:W-:Y:S01]  /*b790*/  FADD.FTZ R14, R110, R13 ;  /* 0x0000000d6e0e7221 */ /* 0x004fe20000010000 */
        /* <DEDUP_REMOVED lines=23> */
[----:B------:R-:W-:Y:S01]  /*b910*/  F2FP.F16.F32.PACK_AB R199, R199, R131 ;  /* 0x00000083c7c7723e */ /* 0x000fe200000000ff */
[----:B----4-:R-:W-:Y:S01]  /*b920*/  FADD.FTZ R13, R93, R20 ;  /* 0x000000145d0d7221 */ /* 0x010fe20000010000 */
[----:B------:R-:W-:Y:S01]  /*b930*/  F2FP.F16.F32.PACK_AB R200, R120, R200 ;  /* 0x000000c878c8723e */ /* 0x000fe200000000ff */
[----:B------:R-:W-:Y:S01]  /*b940*/  IMAD.MOV.U32 R11, RZ, RZ, R92 ;  /* 0x000000ffff0b7224 */ /* 0x000fe200078e005c */
        /* <DEDUP_REMOVED lines=12> */
[----:B------:R-:W-:Y:S06]  /*ba10*/  @P2 BRA `(.L_x_6435) ;  /* 0xffffffb400102947 */ /* 0x000fec000383ffff */
.L_x_6426:
[----:B------:R-:W-:Y:S06]  /*ba20*/  BAR.ARV 0x8, 0x180 ;  /* 0x0206000000007b1d */ /* 0x000fec0000002000 */
[----:B------:R-:W-:Y:S05]  /*ba30*/  @!P0 BRA `(.L_x_6436) ;  /* 0x0000000000048947 */ /* 0x000fea0003800000 */
[----:B------:R-:W-:Y:S01]  /*ba40*/  BPT.TRAP 0x1 ;  /* 0x000000040000795c */ /* 0x000fe20000300000 */
.L_x_6436:
[----:B------:R-:W-:Y:S01]  /*ba50*/  IMAD R8, R2, 0x8, R0 ;  /* 0x0000000802087824 */ /* 0x000fe200078e0200 */
[----:B------:R-:W-:-:S04]  /*ba60*/  SHF.L.U32 R3, R16, 0x1f, RZ ;  /* 0x0000001f10037819 */ /* 0x000fc800000006ff */
[----:B------:R0:W1:Y:S01]  /*ba70*/  SYNCS.PHASECHK.TRANS64.TRYWAIT P2, [R8+URZ+0x34850], R3 ;  /* 0x03485003080075a7 */ /* 0x000062000804017f */
[----:B------:R-:W-:Y:S05]  /*ba80*/  @!P0 BRA `(.L_x_6437) ;  /* 0x0000000000048947 */ /* 0x000fea0003800000 */
[----:B------:R-:W-:Y:S01]  /*ba90*/  BPT.TRAP 0x1 ;  /* 0x000000040000795c */ /* 0x000fe20000300000 */
.L_x_6437:
[----:B-1----:R-:W-:Y:S05]  /*baa0*/  @P2 BRA `(.L_x_6438) ;  /* 0x0000000000082947 */ /* 0x002fea0003800000 */
[----:B------:R-:W1:Y:S02]  /*bab0*/  SYNCS.PHASECHK.TRANS64.TRYWAIT P0, [R8+URZ+0x34850], R3 ;  /* 0x03485003080075a7 */ /* 0x000e64000800017f */
[----:B-1----:R-:W-:Y:S05]  /*bac0*/  @!P0 BRA `(.L_x_6439) ;  /* 0x000000a400ac8947 */ /* 0x002fea0003800000 */
.L_x_6438:
[----:B------:R-:W-:Y:S05]  /*bad0*/  WARPSYNC.ALL ;  /* 0x0000000000007948 */ /* 0x000fea0003800000 */
[----:B------:R-:W-:Y:S01]  /*bae0*/  VIADD R0, R0, 0x400 ;  /* 0x0000040000007836 */ /* 0x000fe20000000000 */
[----:B------:R-:W2:Y:S01]  /*baf0*/  LDL.LU R15, [R1+0x10] ;  /* 0x00001000010f7983 */ /* 0x000ea20000300800 */
[----:B------:R-:W-:Y:S01]  /*bb00*/  WARPGROUP.ARRIVE ;  /* 0x00000000000079c5 */ /* 0x000fe20000000000 */
[----:B------:R-:W-:Y:S02]  /*bb10*/  IMAD.MOV.U32 R7, RZ, RZ, 0x40000040 ;  /* 0x40000040ff077424 */ /* 0x000fe400078e00ff */
[----:B------:R-:W-:Y:S01]  /*bb20*/  SHF.R.U32.HI R0, RZ, 0x4, R0 ;  /* 0x00000004ff007819 */ /* 0x000fe20000011600 */
[----:B01----:R-:W0:Y:S01]  /*bb30*/  SHFL.BFLY PT, R3, R14, 0x2, 0x1f ;  /* 0x0c401f000e037f89 */ /* 0x003e2200000e0000 */
[----:B------:R-:W-:-:S02]  /*bb40*/  @!P1 VIADD R8, R8, 0x34860 ;  /* 0x0003486008089836 */ /* 0x000fc40000000000 */
[----:B------:R-:W-:Y:S01]  /*bb50*/  LOP3.LUT R0, R0, 0x3fff, RZ, 0xc0, !PT ;  /* 0x00003fff00007812 */ /* 0x000fe200078ec0ff */
[----:B------:R-:W-:Y:S02]  /*bb60*/  VIADD R9, R2, 0x1 ;  /* 0x0000000102097836 */ /* 0x000fe40000000000 */
[----:B------:R-:W-:Y:S02]  /*bb70*/  @!P1 PRMT R8, RZ, 0x654, R8 ;  /* 0x00000654ff089816 */ /* 0x000fe40000000008 */
[----:B------:R-:W-:Y:S02]  /*bb80*/  LOP3.LUT R5, R0, 0x5800000, RZ, 0xfc, !PT ;  /* 0x0580000000057812 */ /* 0x000fe400078efcff */
[----:B------:R-:W1:Y:S01]  /*bb90*/  SHFL.BFLY PT, R0, R13, 0x2, 0x1f ;  /* 0x0c401f000d007f89 */ /* 0x000e6200000e0000 */
[----:B------:R-:W-:Y:S02]  /*bba0*/  ISETP.NE.AND P2, PT, R9, 0x2, PT ;  /* 0x000000020900780c */ /* 0x000fe40003f45270 */
[----:B------:R-:W-:-:S02]  /*bbb0*/  IMAD R4, R2, 0xb00, R5 ;  /* 0x00000b0002047824 */ /* 0x000fc400078e0205 */
[----:B------:R-:W-:Y:S02]  /*bbc0*/  IMAD.MOV.U32 R5, RZ, RZ, 0x40000040 ;  /* 0x40000040ff057424 */ /* 0x000fe400078e00ff */
[C---:B------:R-:W-:Y:S01]  /*bbd0*/  VIADD R6, R4.reuse, 0x80 ;  /* 0x0000008004067836 */ /* 0x040fe20000000000 */
[----:B------:R-:W-:Y:S01]  /*bbe0*/  R2UR UR6, R4 ;  /* 0x00000000040672ca */ /* 0x000fe200000e0000 */
[----:B------:R-:W-:Y:S01]  /*bbf0*/  IMAD.MOV.U32 R2, RZ, RZ, RZ ;  /* 0x000000ffff027224 */ /* 0x000fe200078e00ff */
[----:B------:R-:W-:Y:S01]  /*bc00*/  R2UR UR7, R5 ;  /* 0x00000000050772ca */ /* 0x000fe200000e0000 */
[----:B------:R-:W-:Y:S02]  /*bc10*/  IMAD.MOV.U32 R5, RZ, RZ, 0x40000040 ;  /* 0x40000040ff057424 */ /* 0x000fe400078e00ff */
[----:B0-----:R-:W-:Y:S01]  /*bc20*/  FADD.FTZ R3, R3, R14 ;  /* 0x0000000e03037221 */ /* 0x001fe20000010000 */
[----:B------:R-:W-:-:S09]  /*bc30*/  IMAD.U32 R14, RZ, RZ, UR11 ;  /* 0x0000000bff0e7e24 */ /* 0x000fd2000f8e00ff */
[----:B------:R-:W-:Y:S01]  /*bc40*/  HGMMA.64x128x16.F32 R24, R176, gdesc[UR4].tnspB, R24, gsb0 ;  /* 0x41e00004b0187df0 */ /* 0x000fe20008000818 */
[----:B------:R-:W-:Y:S01]  /*bc50*/  R2UR UR6, R6 ;  /* 0x00000000060672ca */ /* 0x000fe200000e0000 */
[----:B------:R-:W-:Y:S01]  /*bc60*/  VIADD R6, R4, 0x100 ;  /* 0x0000010004067836 */ /* 0x000fe20000000000 */
[----:B------:R-:W-:Y:S01]  /*bc70*/  R2UR UR7, R7 ;  /* 0x00000000070772ca */ /* 0x000fe200000e0000 */
[----:B------:R-:W-:Y:S01]  /*bc80*/  IMAD.MOV.U32 R7, RZ, RZ, 0x40000040 ;  /* 0x40000040ff077424 */ /* 0x000fe200078e00ff */
[----:B------:R-:W-:Y:S02]  /*bc90*/  WARPGROUP.DEPBAR.LE gsb0, 0x0 ;  /* 0x00008000000079c5 */ /* 0x000fe40000010000 */
[----:B------:R-:W-:-:S09]  /*bca0*/  WARPGROUP.ARRIVE ;  /* 0x00000000000079c5 */ /* 0x000fd20000000000 */
[----:B------:R-:W-:Y:S01]  /*bcb0*/  HGMMA.64x128x16.F32 R24, R180, gdesc[UR4].tnspB, R24, gsb0 ;  /* 0x41e00004b4187df0 */ /* 0x000fe20008000818 */
[----:B------:R-:W-:Y:S01]  /*bcc0*/  R2UR UR6, R6 ;  /* 0x00000000060672ca */ /* 0x000fe200000e0000 */
[----:B------:R-:W-:Y:S01]  /*bcd0*/  VIADD R6, R4, 0x180 ;  /* 0x0000018004067836 */ /* 0x000fe20000000000 */
[----:B------:R-:W-:Y:S01]  /*bce0*/  R2UR UR7, R7 ;  /* 0x00000000070772ca */ /* 0x000fe200000e0000 */
[----:B------:R-:W-:Y:S02]  /*bcf0*/  IMAD.MOV.U32 R7, RZ, RZ, 0x40000040 ;  /* 0x40000040ff077424 */ /* 0x000fe400078e00ff */
[----:B--2---:R-:W-:-:S05]  /*bd00*/  VIADD R15, R15, 0x1 ;  /* 0x000000010f0f7836 */ /* 0x004fca0000000000 */
[----:B------:R-:W-:Y:S01]  /*bd10*/  STL [R1+0x10], R15 ;  /* 0x0000100f01007387 */ /* 0x000fe20000100800 */
[----:B------:R-:W-:Y:S02]  /*bd20*/  WARPGROUP.DEPBAR.LE gsb0, 0x0 ;  /* 0x00008000000079c5 */ /* 0x000fe40000010000 */
[----:B------:R-:W-:-:S06]  /*bd30*/  WARPGROUP.ARRIVE ;  /* 0x00000000000079c5 */ /* 0x000fcc0000000000 */
        /* <DEDUP_REMOVED lines=37> */
[C---:B------:R-:W-:Y:S01]  /*bf90*/  VIADD R6, R4.reuse, 0x480 ;  /* 0x0000048004067836 */ /* 0x040fe20000000000 */
[----:B------:R-:W-:Y:S01]  /*bfa0*/  R2UR UR7, R7 ;  /* 0x00000000070772ca */ /* 0x000fe200000e0000 */
[----:B------:R-:W-:Y:S02]  /*bfb0*/  IMAD.MOV.U32 R7, RZ, RZ, 0x40000040 ;  /* 0x40000040ff077424 */ /* 0x000fe400078e00ff */
[----:B------:R-:W-:Y:S01]  /*bfc0*/  VIADD R4, R4, 0x500 ;  /* 0x0000050004047836 */ /* 0x000fe20000000000 */
[----:B------:R-:W-:Y:S02]  /*bfd0*/  WARPGROUP.DEPBAR.LE gsb0, 0x0 ;  /* 0x00008000000079c5 */ /* 0x000fe40000010000 */
[----:B------:R-:W-:-:S07]  /*bfe0*/  WARPGROUP.ARRIVE ;  /* 0x00000000000079c5 */ /* 0x000fce0000000000 */
[----:B------:R-:W-:Y:S01]  /*bff0*/  HGMMA.64x128x16.F32 R24, R208, gdesc[UR4].tnspB, R24, gsb0 ;  /* 0x41e00004d0187df0 */ /* 0x000fe20008000818 */
[----:B------:R-:W-:Y:S02]  /*c000*/  R2UR UR6, R6 ;  /* 0x00000000060672ca */ /* 0x000fe400000e0000 */
[----:B------:R-:W-:Y:S01]  /*c010*/  R2UR UR7, R7 ;  /* 0x00000000070772ca */ /* 0x000fe200000e0000 */
[----:B------:R-:W-:Y:S02]  /*c020*/  WARPGROUP.DEPBAR.LE gsb0, 0x0 ;  /* 0x00008000000079c5 */ /* 0x000fe40000010000 */
[----:B------:R-:W-:-:S10]  /*c030*/  WARPGROUP.ARRIVE ;  /* 0x00000000000079c5 */ /* 0x000fd40000000000 */
[----:B------:R-:W-:Y:S01]  /*c040*/  HGMMA.64x128x16.F32 R24, R212, gdesc[UR4].tnspB, R24, gsb0 ;  /* 0x41e00004d4187df0 */ /* 0x000fe20008000818 */
[----:B------:R-:W-:Y:S01]  /*c050*/  R2UR UR6, R4 ;  /* 0x00000000040672ca */ /* 0x000fe200000e0000 */
[----:B-1----:R-:W-:Y:S01]  /*c060*/  FADD.FTZ R4, R0, R13 ;  /* 0x0000000d00047221 */ /* 0x002fe20000010000 */
[----:B------:R-:W-:Y:S01]  /*c070*/  R2UR UR7, R5 ;  /* 0x00000000050772ca */ /* 0x000fe200000e0000 */
[----:B------:R-:W0:Y:S04]  /*c080*/  SHFL.BFLY PT, R0, R3, 0x1, 0x1f ;  /* 0x0c201f0003007f89 */ /* 0x000e2800000e0000 */
[----:B------:R-:W1:Y:S01]  /*c090*/  SHFL.BFLY PT, R5, R4, 0x1, 0x1f ;  /* 0x0c201f0004057f89 */ /* 0x000e6200000e0000 */
[----:B0-----:R-:W-:Y:S01]  /*c0a0*/  FADD.FTZ R11, R3, R0 ;  /* 0x00000000030b7221 */ /* 0x001fe20000010000 */
[----:B------:R-:W-:Y:S01]  /*c0b0*/  SEL R3, RZ, 0x1, P2 ;  /* 0x00000001ff037807 */ /* 0x000fe20001000000 */
[----:B------:R-:W-:-:S02]  /*c0c0*/  IMAD.MOV.U32 R0, RZ, RZ, -0x800000 ;  /* 0xff800000ff007424 */ /* 0x000fc400078e00ff */
[----:B-1----:R-:W-:Y:S01]  /*c0d0*/  FADD.FTZ R12, R4, R5 ;  /* 0x00000005040c7221 */ /* 0x002fe20000010000 */
        /* <DEDUP_REMOVED lines=19> */
[----:B------:R-:W-:Y:S03]  /*c210*/  HGMMA.64x128x16.F32 R24, R216, gdesc[UR4].tnspB, R24, gsb0 ;  /* 0x41e00004d8187df0 */ /* 0x000fe60008000818 */
        /* <DEDUP_REMOVED lines=66> */
[----:B-1----:R-:W-:-:S07]  /*c640*/  SEL R2, R9, RZ, P2 ;  /* 0x000000ff09027207 */ /* 0x002fce0001000000 */
.L_x_6418:
[----:B------:R-:W0:Y:S01]  /*c650*/  S2R R5, SR_CgaCtaId ;  /* 0x0000000000057919 */ /* 0x000e220000008800 */
[----:B------:R-:W-:Y:S01]  /*c660*/  MOV R18, 0x400 ;  /* 0x0000040000127802 */ /* 0x000fe20000000f00 */
[----:B------:R-:W-:Y:S01]  /*c670*/  BSSY B0, `(.L_x_6440) ;  /* 0x0000343000007945 */ /* 0x000fe20003800000 */
[----:B------:R-:W-:Y:S02]  /*c680*/  BAR.SYNC.DEFER_BLOCKING 0x5, 0x180 ;  /* 0x0146000000007b1d */ /* 0x000fe40000010000 */
[----:B0-----:R-:W-:-:S05]  /*c690*/  LEA R18, R5, R18, 0x18 ;  /* 0x0000001205127211 */ /* 0x001fca00078ec0ff */
[----:B------:R-:W0:Y:S02]  /*c6a0*/  LDS.128 R4, [R18+0x348d0] ;  /* 0x0348d00012047984 */ /* 0x000e240000000c00 */
[----:B0-----:R-:W-:Y:S02]  /*c6b0*/  R2UR UR6, R5 ;  /* 0x00000000050672ca */ /* 0x001fe400000e0000 */
[----:B------:R-:W-:Y:S01]  /*c6c0*/  R2UR UR5, R6 ;  /* 0x00000000060572ca */ /* 0x000fe200000e0000 */
[----:B------:R-:W-:Y:S06]  /*c6d0*/  BAR.ARV 0x4, 0x180 ;  /* 0x0106000000007b1d */ /* 0x000fec0000002000 */
[----:B------:R-:W-:Y:S08]  /*c6e0*/  @P0 BRA `(.L_x_6441) ;  /* 0x0000002400540947 */ /* 0x000ff00003800000 */
[----:B------:R-:W2:Y:S01]  /*c6f0*/  LDL.LU R10, [R1+0xc] ;  /* 0x00000c00010a7983 */ /* 0x000ea20000300800 */
[----:B------:R-:W-:-:S03]  /*c700*/  ULDC.64 UR10, c[0x0][0xc00] ;  /* 0x00030000000a7ab9 */ /* 0x000fc60000000a00 */
[----:B------:R-:W3:Y:S04]  /*c710*/  LDL.LU R9, [R1+0x14] ;  /* 0x0000140001097983 */ /* 0x000ee80000300800 */
[----:B------:R-:W4:Y:S04]  /*c720*/  LDL R8, [R1+0x64] ;  /* 0x0000640001087983 */ /* 0x000f280000100800 */
[----:B------:R-:W4:Y:S01]  /*c730*/  LDL R104, [R1] ;  /* 0x0000000001687983 */ /* 0x000f220000100800 */
[----:B------:R-:W-:Y:S01]  /*c740*/  ULDC.64 UR20, c[0x0][0x208] ;  /* 0x0000820000147ab9 */ /* 0x000fe20000000a00 */
[----:B------:R-:W-:-:S02]  /*c750*/  R2UR UR17, R220 ;  /* 0x00000000dc1172ca */ /* 0x000fc400000e0000 */
[----:B------:R-:W4:Y:S01]  /*c760*/  LDL R106, [R1+0x60] ;  /* 0x00006000016a7983 */ /* 0x000f220000100800 */
[----:B------:R-:W-:Y:S02]  /*c770*/  R2UR UR15, R221 ;  /* 0x00000000dd0f72ca */ /* 0x000fe400000e0000 */
[----:B------:R-:W-:Y:S01]  /*c780*/  R2UR UR19, R222 ;  /* 0x00000000de1372ca */ /* 0x000fe200000e0000 */
[----:B------:R-:W-:Y:S01]  /*c790*/  BAR.SYNC.DEFER_BLOCKING 0x1, 0x100 ;  /* 0x0044000000007b1d */ /* 0x000fe20000010000 */
[----:B--2---:R-:W-:Y:S02]  /*c7a0*/  R2UR UR14, R10 ;  /* 0x000000000a0e72ca */ /* 0x004fe400000e0000 */
[----:B---3--:R-:W-:-:S03]  /*c7b0*/  R2UR UR13, R9 ;  /* 0x00000000090d72ca */ /* 0x008fc600000e0000 */
[----:B------:R-:W0:Y:S01]  /*c7c0*/  S2R R9, SR_SWINHI ;  /* 0x0000000000097919 */ /* 0x000e220000002f00 */
[----:B------:R-:W-:Y:S01]  /*c7d0*/  UMOV UR18, 0x9b8 ;  /* 0x000009b800127882 */ /* 0x000fe20000000000 */
[----:B----4-:R-:W-:Y:S02]  /*c7e0*/  R2UR UR16, R104 ;  /* 0x00000000681072ca */ /* 0x010fe400000e0000 */
[----:B------:R-:W-:Y:S02]  /*c7f0*/  MOV R4, R18 ;  /* 0x0000001200047202 */ /* 0x000fe40000000f00 */
[----:B0-----:R-:W-:-:S03]  /*c800*/  MOV R5, R9 ;  /* 0x0000000900057202 */ /* 0x001fc60000000f00 */
[----:B------:R-:W-:-:S03]  /*c810*/  IMAD.WIDE R8, R8, 0x2, R4 ;  /* 0x0000000208087825 */ /* 0x000fc600078e0204 */
[C---:B------:R-:W-:Y:S02]  /*c820*/  LOP3.LUT R11, R8.reuse, 0x380, RZ, 0xc0, !PT ;  /* 0x00000380080b7812 */ /* 0x040fe400078ec0ff */
[C---:B------:R-:W-:Y:S02]  /*c830*/  IADD3 R19, P6, R8.reuse, 0x20, RZ ;  /* 0x0000002008137810 */ /* 0x040fe40007fde0ff */
[----:B------:R-:W-:Y:S02]  /*c840*/  SHF.R.U64 R11, R11, 0x3, RZ ;  /* 0x000000030b0b7819 */ /* 0x000fe400000012ff */
[C---:B------:R-:W-:Y:S02]  /*c850*/  IADD3 R12, P4, R8.reuse, 0x60, RZ ;  /* 0x00000060080c7810 */ /* 0x040fe40007f9e0ff */
[----:B------:R-:W-:Y:S02]  /*c860*/  LOP3.LUT R6, R19, 0x380, RZ, 0xc0, !PT ;  /* 0x0000038013067812 */ /* 0x000fe400078ec0ff */
[----:B------:R-:W-:-:S02]  /*c870*/  IADD3 R35, P5, R8, 0x40, RZ ;  /* 0x0000004008237810 */ /* 0x000fc40007fbe0ff */
[C---:B------:R-:W-:Y:S02]  /*c880*/  IADD3 R99, P3, R8.reuse, 0x4000, RZ ;  /* 0x0000400008637810 */ /* 0x040fe40007f7e0ff */
[C---:B------:R-:W-:Y:S02]  /*c890*/  IADD3 R101, P2, R8.reuse, 0x4020, RZ ;  /* 0x0000402008657810 */ /* 0x040fe40007f5e0ff */
[C---:B------:R-:W-:Y:S02]  /*c8a0*/  IADD3 R103, P1, R8.reuse, 0x4040, RZ ;  /* 0x0000404008677810 */ /* 0x040fe40007f3e0ff */
[----:B------:R-:W-:Y:S02]  /*c8b0*/  IADD3 R105, P0, R8, 0x4060, RZ ;  /* 0x0000406008697810 */ /* 0x000fe40007f1e0ff */
[----:B------:R-:W-:Y:S02]  /*c8c0*/  LOP3.LUT R8, R11, R8, RZ, 0x3c, !PT ;  /* 0x000000080b087212 */ /* 0x000fe400078e3cff */
[----:B------:R-:W-:-:S02]  /*c8d0*/  LOP3.LUT R11, R12, 0x380, RZ, 0xc0, !PT ;  /* 0x000003800c0b7812 */ /* 0x000fc400078ec0ff */
[----:B------:R-:W-:Y:S02]  /*c8e0*/  SHF.R.U64 R6, R6, 0x3, RZ ;  /* 0x0000000306067819 */ /* 0x000fe400000012ff */
[----:B------:R-:W-:Y:S02]  /*c8f0*/  SHF.R.U64 R11, R11, 0x3, RZ ;  /* 0x000000030b0b7819 */ /* 0x000fe400000012ff */
[----:B------:R-:W-:Y:S02]  /*c900*/  LOP3.LUT R32, R6, R19, RZ, 0x3c, !PT ;  /* 0x0000001306207212 */ /* 0x000fe400078e3cff */
[----:B------:R-:W-:Y:S02]  /*c910*/  LOP3.LUT R14, R99, 0x380, RZ, 0xc0, !PT ;  /* 0x00000380630e7812 */ /* 0x000fe400078ec0ff */
[----:B------:R-:W-:Y:S02]  /*c920*/  LOP3.LUT R6, R101, 0x380, RZ, 0xc0, !PT ;  /* 0x0000038065067812 */ /* 0x000fe400078ec0ff */
[----:B------:R-:W-:-:S02]  /*c930*/  LOP3.LUT R10, R35, 0x380, RZ, 0xc0, !PT ;  /* 0x00000380230a7812 */ /* 0x000fc400078ec0ff */
[----:B------:R-:W-:Y:S02]  /*c940*/  LOP3.LUT R28, R11, R12, RZ, 0x3c, !PT ;  /* 0x0000000c0b1c7212 */ /* 0x000fe400078e3cff */
[----:B------:R-:W-:Y:S02]  /*c950*/  SHF.R.U64 R14, R14, 0x3, RZ ;  /* 0x000000030e0e7819 */ /* 0x000fe400000012ff */
[----:B------:R-:W-:Y:S02]  /*c960*/  LOP3.LUT R12, R103, 0x380, RZ, 0xc0, !PT ;  /* 0x00000380670c7812 */ /* 0x000fe400078ec0ff */
[----:B------:R-:W-:Y:S02]  /*c970*/  SHF.R.U64 R6, R6, 0x3, RZ ;  /* 0x0000000306067819 */ /* 0x000fe400000012ff */
[----:B------:R-:W-:Y:S02]  /*c980*/  SHF.R.U64 R10, R10, 0x3, RZ ;  /* 0x000000030a0a7819 */ /* 0x000fe400000012ff */
[----:B------:R-:W-:Y:S01]  /*c990*/  LOP3.LUT R34, R105, 0x380, RZ, 0xc0, !PT ;  /* 0x0000038069227812 */ /* 0x000fe200078ec0ff */
[--C-:B------:R-:W-:Y:S01]  /*c9a0*/  IMAD.X R27, RZ, RZ, R9.reuse, P3 ;  /* 0x000000ffff1b7224 */ /* 0x100fe200018e0609 */
[----:B------:R-:W-:Y:S01]  /*c9b0*/  LOP3.LUT R26, R14, R99, RZ, 0x3c, !PT ;  /* 0x000000630e1a7212 */ /* 0x000fe200078e3cff */
[--C-:B------:R-:W-:Y:S01]  /*c9c0*/  IMAD.X R25, RZ, RZ, R9.reuse, P2 ;  /* 0x000000ffff197224 */ /* 0x100fe200010e0609 */
[----:B------:R-:W-:Y:S01]  /*c9d0*/  SHF.R.U64 R12, R12, 0x3, RZ ;  /* 0x000000030c0c7819 */ /* 0x000fe200000012ff */
[--C-:B------:R-:W-:Y:S01]  /*c9e0*/  IMAD.X R33, RZ, RZ, R9.reuse, P6 ;  /* 0x000000ffff217224 */ /* 0x100fe200030e0609 */
[----:B------:R-:W-:Y:S01]  /*c9f0*/  LOP3.LUT R24, R6, R101, RZ, 0x3c, !PT ;  /* 0x0000006506187212 */ /* 0x000fe200078e3cff */
[--C-:B------:R-:W-:Y:S01]  /*ca00*/  IMAD.X R31, RZ, RZ, R9.reuse, P5 ;  /* 0x000000ffff1f7224 */ /* 0x100fe200028e0609 */
[----:B------:R-:W-:Y:S01]  /*ca10*/  LOP3.LUT R30, R10, R35, RZ, 0x3c, !PT ;  /* 0x000000230a1e7212 */ /* 0x000fe200078e3cff */
[--C-:B------:R-:W-:Y:S01]  /*ca20*/  IMAD.X R29, RZ, RZ, R9.reuse, P4 ;  /* 0x000000ffff1d7224 */ /* 0x100fe200020e0609 */
[----:B------:R-:W-:Y:S01]  /*ca30*/  SHF.R.U64 R34, R34, 0x3, RZ ;  /* 0x0000000322227819 */ /* 0x000fe200000012ff */
[--C-:B------:R-:W-:Y:S01]  /*ca40*/  IMAD.X R15, RZ, RZ, R9.reuse, P1 ;  /* 0x000000ffff0f7224 */ /* 0x100fe200008e0609 */
[----:B------:R-:W-:Y:S01]  /*ca50*/  MOV R19, R8 ;  /* 0x0000000800137202 */ /* 0x000fe20000000f00 */
        /* <DEDUP_REMOVED lines=10> */
[----:B------:R-:W-:Y:S02]  /*cb00*/  MOV R101, R30 ;  /* 0x0000001e00657202 */ /* 0x000fe40000000f00 */
        /* <DEDUP_REMOVED lines=9> */
[----:B------:R0:W-:Y:S01]  /*cba0*/  STSM.16.M88.4 [R19], R8 ;  /* 0x0000000813007844 */ /* 0x0001e20000000200 */
[----:B------:R-:W-:-:S02]  /*cbb0*/  F2FP.F16.F32.PACK_AB R32, R49, R48 ;  /* 0x000000303120723e */ /* 0x000fc400000000ff */
[----:B------:R-:W-:Y:S02]  /*cbc0*/  F2FP.F16.F32.PACK_AB R33, R51, R50 ;  /* 0x000000323321723e */ /* 0x000fe400000000ff */
[----:B------:R-:W-:Y:S02]  /*cbd0*/  F2FP.F16.F32.PACK_AB R34, R53, R52 ;  /* 0x000000343522723e */ /* 0x000fe400000000ff */
[----:B------:R-:W-:Y:S01]  /*cbe0*/  F2FP.F16.F32.PACK_AB R35, R55, R54 ;  /* 0x000000363723723e */ /* 0x000fe200000000ff */
[----:B------:R1:W-:Y:S01]  /*cbf0*/  STSM.16.M88.4 [R102], R24 ;  /* 0x0000001866007844 */ /* 0x0003e20000000200 */
[----:B------:R-:W-:Y:S02]  /*cc00*/  MOV R6, R14 ;  /* 0x0000000e00067202 */ /* 0x000fe40000000f00 */
[----:B------:R-:W-:Y:S01]  /*cc10*/  F2FP.F16.F32.PACK_AB R14, R69, R68 ;  /* 0x00000044450e723e */ /* 0x000fe200000000ff */
[----:B------:R2:W-:Y:S01]  /*cc20*/  STSM.16.M88.4 [R101], R28 ;  /* 0x0000001c65007844 */ /* 0x0005e20000000200 */
[----:B------:R-:W-:-:S02]  /*cc30*/  F2FP.F16.F32.PACK_AB R15, R71, R70 ;  /* 0x00000046470f723e */ /* 0x000fc400000000ff */
[----:B0-----:R-:W-:Y:S02]  /*cc40*/  MOV R19, R12 ;  /* 0x0000000c00137202 */ /* 0x001fe40000000f00 */
[----:B------:R-:W-:Y:S02]  /*cc50*/  F2FP.F16.F32.PACK_AB R8, R57, R56 ;  /* 0x000000383908723e */ /* 0x000fe400000000ff */
[----:B------:R-:W-:Y:S02]  /*cc60*/  F2FP.F16.F32.PACK_AB R9, R59, R58 ;  /* 0x0000003a3b09723e */ /* 0x000fe400000000ff */
[----:B------:R-:W-:Y:S02]  /*cc70*/  F2FP.F16.F32.PACK_AB R10, R61, R60 ;  /* 0x0000003c3d0a723e */ /* 0x000fe400000000ff */
[----:B------:R-:W-:Y:S02]  /*cc80*/  F2FP.F16.F32.PACK_AB R11, R63, R62 ;  /* 0x0000003e3f0b723e */ /* 0x000fe400000000ff */
[----:B------:R-:W-:-:S02]  /*cc90*/  F2FP.F16.F32.PACK_AB R12, R65, R64 ;  /* 0x00000040410c723e */ /* 0x000fc400000000ff */
[----:B------:R-:W-:Y:S02]  /*cca0*/  F2FP.F16.F32.PACK_AB R13, R67, R66 ;  /* 0x00000042430d723e */ /* 0x000fe400000000ff */
[----:B-1----:R-:W-:Y:S02]  /*ccb0*/  F2FP.F16.F32.PACK_AB R24, R73, R72 ;  /* 0x000000484918723e */ /* 0x002fe400000000ff */
[----:B------:R-:W-:Y:S02]  /*ccc0*/  F2FP.F16.F32.PACK_AB R25, R75, R74 ;  /* 0x0000004a4b19723e */ /* 0x000fe400000000ff */
[----:B------:R-:W-:Y:S02]  /*ccd0*/  F2FP.F16.F32.PACK_AB R26, R77, R76 ;  /* 0x0000004c4d1a723e */ /* 0x000fe400000000ff */
[----:B------:R-:W-:Y:S01]  /*cce0*/  F2FP.F16.F32.PACK_AB R27, R79, R78 ;  /* 0x0000004e4f1b723e */ /* 0x000fe200000000ff */
[----:B------:R0:W-:Y:S01]  /*ccf0*/  STSM.16.M88.4 [R100], R32 ;  /* 0x0000002064007844 */ /* 0x0001e20000000200 */
[----:B--2---:R-:W-:-:S02]  /*cd00*/  F2FP.F16.F32.PACK_AB R28, R81, R80 ;  /* 0x00000050511c723e */ /* 0x004fc400000000ff */
[----:B------:R-:W-:Y:S02]  /*cd10*/  F2FP.F16.F32.PACK_AB R29, R83, R82 ;  /* 0x00000052531d723e */ /* 0x000fe400000000ff */
[----:B------:R-:W-:Y:S02]  /*cd20*/  F2FP.F16.F32.PACK_AB R30, R85, R84 ;  /* 0x00000054551e723e */ /* 0x000fe400000000ff */
[----:B------:R-:W-:Y:S01]  /*cd30*/  F2FP.F16.F32.PACK_AB R31, R87, R86 ;  /* 0x00000056571f723e */ /* 0x000fe200000000ff */
[----:B------:R-:W-:Y:S04]  /*cd40*/  STSM.16.M88.4 [R99], R8 ;  /* 0x0000000863007844 */ /* 0x000fe80000000200 */
[----:B------:R-:W-:Y:S04]  /*cd50*/  STSM.16.M88.4 [R98], R12 ;  /* 0x0000000c62007844 */ /* 0x000fe80000000200 */
[----:B------:R-:W-:Y:S04]  /*cd60*/  STSM.16.M88.4 [R6], R24 ;  /* 0x0000001806007844 */ /* 0x000fe80000000200 */
        /* <DEDUP_REMOVED lines=8> */
[----:B0-----:R-:W-:Y:S01]  /*cdf0*/  IMAD.U32 R32, RZ, RZ, UR7 ;  /* 0x00000007ff207e24 */ /* 0x001fe2000f8e00ff */
[----:B-1----:R-:W0:Y:S03]  /*ce00*/  LDC R19, c[0x0][0xbe8] ;  /* 0x0002fa00ff137b82 */ /* 0x002e260000000800 */
[----:B------:R-:W-:Y:S01]  /*ce10*/  IMAD.U32 R33, RZ, RZ, UR8 ;  /* 0x00000008ff217e24 */ /* 0x000fe2000f8e00ff */
[----:B------:R-:W-:-:S04]  /*ce20*/  ULDC.64 UR8, c[0x0][0xc08] ;  /* 0x0003020000087ab9 */ /* 0x000fc80000000a00 */
        /* <DEDUP_REMOVED lines=12> */
[----:B------:R-:W-:-:S04]  /*cef0*/  USEL UR4, UR17, UR4, UP0 ;  /* 0x0000000411047287 */ /* 0x000fc80008000000 */
[----:B------:R-:W-:Y:S02]  /*cf00*/  UISETP.GT.AND UP1, UPT, UR4, 0x1, UPT ;  /* 0x000000010400788c */ /* 0x000fe4000bf24270 */
[----:B------:R-:W1:Y:S02]  /*cf10*/  @P1 LDC R13, c[0x0][0xbf0] ;  /* 0x0002fc00ff0d1b82 */ /* 0x000e640000000800 */
[----:B------:R-:W-:Y:S02]  /*cf20*/  USEL UR18, UR18, 0x978, UP1 ;  /* 0x0000097812127887 */ /* 0x000fe40008800000 */
[----:B------:R-:W-:Y:S01]  /*cf30*/  UISETP.NE.U32.AND UP0, UPT, UR10, URZ, UPT ;  /* 0x0000003f0a00728c */ /* 0x000fe2000bf05070 */
[----:B------:R-:W-:-:S03]  /*cf40*/  IMAD.U32 R15, RZ, RZ, UR16 ;  /* 0x00000010ff0f7e24 */ /* 0x000fc6000f8e00ff */
[----:B------:R-:W-:Y:S01]  /*cf50*/  UISETP.NE.AND.EX UP0, UPT, UR11, URZ, UPT, UP0 ;  /* 0x0000003f0b00728c */ /* 0x000fe2000bf05300 */
[----:B------:R-:W-:Y:S01]  /*cf60*/  IMAD.U32 R8, RZ, RZ, UR8 ;  /* 0x00000008ff087e24 */ /* 0x000fe2000f8e00ff */
[----:B------:R-:W-:Y:S01]  /*cf70*/  UMOV UR4, URZ ;  /* 0x0000003f00047c82 */ /* 0x000fe20008000000 */
[----:B------:R-:W-:Y:S01]  /*cf80*/  IMAD.U32 R9, RZ, RZ, UR9 ;  /* 0x00000009ff097e24 */ /* 0x000fe2000f8e00ff */
[----:B------:R-:W-:Y:S01]  /*cf90*/  USEL UR7, UR14, URZ, !UP0 ;  /* 0x0000003f0e077287 */ /* 0x000fe2000c000000 */
[----:B------:R-:W-:Y:S01]  /*cfa0*/  IMAD R15, R15, 0x80, R106 ;  /* 0x000000800f0f7824 */ /* 0x000fe200078e026a */
[----:B------:R-:W-:Y:S01]  /*cfb0*/  ULDC.64 UR10, c[0x0][UR18+0x220] ;  /* 0x00008800120a7abb */ /* 0x000fe20008000a00 */
[----:B------:R-:W-:Y:S01]  /*cfc0*/  USEL UR16, UR15, URZ, UP1 ;  /* 0x0000003f0f107287 */ /* 0x000fe20008800000 */
[----:B------:R0:W5:Y:S01]  /*cfd0*/  @P4 LDG.E R6, desc[UR20][R8.64] ;  /* 0x0000001408064981 */ /* 0x000162000c1e1900 */
[----:B------:R-:W-:Y:S01]  /*cfe0*/  USEL UR17, UR13, URZ, !UP0 ;  /* 0x0000003f0d117287 */ /* 0x000fe2000c000000 */
[----:B------:R-:W-:Y:S01]  /*cff0*/  ULDC.64 UR8, c[0x0][UR18+0x218] ;  /* 0x0000860012087abb */ /* 0x000fe20008000a00 */
[----:B------:R-:W-:Y:S01]  /*d000*/  UIMAD UR11, UR11, UR7, URZ ;  /* 0x000000070b0b72a4 */ /* 0x000fe2000f8e023f */
[----:B------:R-:W-:Y:S01]  /*d010*/  ULDC.64 UR12, c[0x0][UR18+0x228] ;  /* 0x00008a00120c7abb */ /* 0x000fe20008000a00 */
[----:B------:R-:W-:Y:S01]  /*d020*/  UIMAD.WIDE.U32 UR14, UR8, UR19, URZ ;  /* 0x00000013080e72a5 */ /* 0x000fe2000f8e003f */
[----:B0-----:R-:W-:Y:S01]  /*d030*/  @P1 IMAD.HI.U32 R8, R15, R10, RZ ;  /* 0x0000000a0f081227 */ /* 0x001fe200078e00ff */
[----:B------:R-:W-:-:S02]  /*d040*/  UIMAD UR19, UR9, UR19, URZ ;  /* 0x00000013091372a4 */ /* 0x000fc4000f8e023f */
[----:B------:R-:W-:Y:S01]  /*d050*/  UIMAD.WIDE.U32 UR20, UR12, UR16, URZ ;  /* 0x000000100c1472a5 */ /* 0x000fe2000f8e003f */
[----:B------:R-:W-:Y:S01]  /*d060*/  IMAD.MOV.U32 R11, RZ, RZ, R15 ;  /* 0x000000ffff0b7224 */ /* 0x000fe200078e000f */
[----:B------:R-:W-:Y:S01]  /*d070*/  UIMAD.WIDE.U32 UR8, UR10, UR7, URZ ;  /* 0x000000070a0872a5 */ /* 0x000fe2000f8e003f */
[----:B-1----:R-:W-:Y:S01]  /*d080*/  @P1 SHF.R.U32.HI R11, RZ, R13, R8 ;  /* 0x0000000dff0b1219 */ /* 0x002fe20000011608 */
[----:B------:R-:W-:Y:S02]  /*d090*/  UIMAD UR12, UR13, UR16, URZ ;  /* 0x000000100d0c72a4 */ /* 0x000fe4000f8e023f */
[----:B------:R-:W-:Y:S02]  /*d0a0*/  UIMAD UR11, UR10, UR17, UR11 ;  /* 0x000000110a0b72a4 */ /* 0x000fe4000f8e020b */
[----:B------:R-:W-:Y:S02]  /*d0b0*/  UIADD3 UR12, UR21, UR12, URZ ;  /* 0x0000000c150c7290 */ /* 0x000fe4000fffe03f */
[----:B------:R-:W-:Y:S01]  /*d0c0*/  UIADD3 UR10, UR9, UR11, URZ ;  /* 0x0000000b090a7290 */ /* 0x000fe2000fffe03f */
[----:B------:R-:W-:Y:S01]  /*d0d0*/  IMAD.MOV R10, RZ, RZ, -R11 ;  /* 0x000000ffff0a7224 */ /* 0x000fe200078e0a0b */
[----:B------:R-:W-:Y:S01]  /*d0e0*/  UIADD3 UR19, UR15, UR19, URZ ;  /* 0x000000130f137290 */ /* 0x000fe2000fffe03f */
[----:B------:R-:W-:-:S02]  /*d0f0*/  IMAD.U32 R8, RZ, RZ, UR20 ;  /* 0x00000014ff087e24 */ /* 0x000fc4000f8e00ff */
[----:B------:R-:W-:Y:S01]  /*d100*/  IMAD.U32 R9, RZ, RZ, UR21 ;  /* 0x00000015ff097e24 */ /* 0x000fe2000f8e00ff */
[----:B------:R-:W-:Y:S01]  /*d110*/  SHF.R.S32.HI R9, RZ, 0x1f, R11 ;  /* 0x0000001fff097819 */ /* 0x000fe2000001140b */
[----:B------:R-:W-:Y:S02]  /*d120*/  IMAD R13, R19, R10, R15 ;  /* 0x0000000a130d7224 */ /* 0x000fe400078e020f */
[----:B------:R-:W-:Y:S01]  /*d130*/  IMAD.U32 R12, RZ, RZ, UR12 ;  /* 0x0000000cff0c7e24 */ /* 0x000fe2000f8e00ff */
[----:B------:R-:W-:Y:S01]  /*d140*/  ULDC.64 UR12, c[0x0][0xba8] ;  /* 0x0002ea00000c7ab9 */ /* 0x000fe20000000a00 */
[----:B------:R-:W-:Y:S01]  /*d150*/  @!UP1 ULDC UR12, c[0x0][0xb50] ;  /* 0x0002d400000c9ab9 */ /* 0x000fe20000000800 */
[----:B------:R-:W-:Y:S01]  /*d160*/  SHF.R.S32.HI R10, RZ, 0x1f, R13 ;  /* 0x0000001fff0a7819 */ /* 0x000fe2000001140d */
[----:B------:R-:W-:Y:S01]  /*d170*/  @!UP1 ULDC UR13, c[0x0][0xb54] ;  /* 0x0002d500000d9ab9 */ /* 0x000fe20000000800 */
[----:B--2---:R-:W-:-:S13]  /*d180*/  @P0 R2UR UR4, R34 ;  /* 0x00000000220402ca */ /* 0x004fda00000e0000 */
[----:B------:R-:W-:Y:S02]  /*d190*/  UIADD3 UR14, UP0, UP2, UR8, UR14, UR4 ;  /* 0x0000000e080e7290 */ /* 0x000fe4000fa1e004 */
[----:B------:R-:W-:-:S04]  /*d1a0*/  USHF.R.S32.HI UR11, URZ, 0x1f, UR4 ;  /* 0x0000001f3f0b7899 */ /* 0x000fc80008011404 */
[----:B------:R-:W-:Y:S01]  /*d1b0*/  UIADD3.X UR10, UR10, UR19, UR11, UP0, UP2 ;  /* 0x000000130a0a7290 */ /* 0x000fe200087e440b */
[----:B------:R-:W-:Y:S01]  /*d1c0*/  IADD3 R8, P2, P3, R11, UR14, R8 ;  /* 0x0000000e0b087c10 */ /* 0x000fe2000fb5e008 */
[----:B------:R-:W-:Y:S02]  /*d1d0*/  ULDC.64 UR8, c[0x0][UR18+0x210] ;  /* 0x0000840012087abb */ /* 0x000fe40008000a00 */
[----:B------:R-:W-:Y:S02]  /*d1e0*/  IMAD R11, R13, UR9, RZ ;  /* 0x000000090d0b7c24 */ /* 0x000fe4000f8e02ff */
[----:B------:R-:W-:Y:S02]  /*d1f0*/  IADD3.X R9, R9, UR10, R12, P2, P3 ;  /* 0x0000000a09097c10 */ /* 0x000fe400097e640c */
[----:B------:R-:W-:Y:S02]  /*d200*/  IMAD R11, R10, UR8, R11 ;  /* 0x000000080a0b7c24 */ /* 0x000fe4000f8e020b */
        /* <DEDUP_REMOVED lines=10> */
.L_x_6442:
[----:B------:R-:W2:Y:S01]  /*d2b0*/  LDL R24, [R1+0x5c] ;  /* 0x00005c0001187983 */ /* 0x000ea20000100800 */
[----:B------:R-:W0:Y:S01]  /*d2c0*/  S2R R10, SR_TID.X ;  /* 0x00000000000a7919 */ /* 0x000e220000002100 */
[----:B------:R-:W-:Y:S02]  /*d2d0*/  R2UR UR8, R104 ;  /* 0x00000000680872ca */ /* 0x000fe400000e0000 */
[----:B------:R-:W-:Y:S04]  /*d2e0*/  SHFL.IDX PT, R8, R12, RZ, 0x1c1f ;  /* 0x001c1fff0c087589 */ /* 0x000fe800000e0000 */
[----:B------:R-:W1:Y:S01]  /*d2f0*/  SHFL.IDX PT, R9, R13, RZ, 0x1c1f ;  /* 0x001c1fff0d097589 */ /* 0x000e6200000e0000 */
[----:B0-----:R-:W-:-:S05]  /*d300*/  VIADD R25, R10, 0xffffff80 ;  /* 0xffffff800a197836 */ /* 0x001fca0000000000 */
[----:B------:R-:W-:-:S04]  /*d310*/  SHF.R.S32.HI R14, RZ, 0x1f, R25 ;  /* 0x0000001fff0e7819 */ /* 0x000fc80000011419 */
[----:B------:R-:W-:-:S04]  /*d320*/  LEA.HI R14, R14, R25, RZ, 0x7 ;  /* 0x000000190e0e7211 */ /* 0x000fc800078f38ff */
[----:B------:R-:W-:Y:S01]  /*d330*/  LOP3.LUT R14, R14, 0xffffff80, RZ, 0xc0, !PT ;  /* 0xffffff800e0e7812 */ /* 0x000fe200078ec0ff */
[----:B------:R-:W-:Y:S04]  /*d340*/  SHFL.IDX PT, R10, R12, 0x1, 0x1c1f ;  /* 0x003c1f000c0a7f89 */ /* 0x000fe800000e0000 */
[----:B------:R-:W-:Y:S02]  /*d350*/  IMAD.IADD R14, R25, 0x1, -R14 ;  /* 0x00000001190e7824 */ /* 0x000fe400078e0a0e */
[----:B------:R-:W-:Y:S01]  /*d360*/  IMAD.U32 R25, RZ, RZ, UR8 ;  /* 0x00000008ff197e24 */ /* 0x000fe2000f8e00ff */
[----:B------:R-:W0:Y:S01]  /*d370*/  SHFL.IDX PT, R11, R13, 0x1, 0x1c1f ;  /* 0x003c1f000d0b7f89 */ /* 0x000e2200000e0000 */
[----:B-----5:R-:W-:Y:S01]  /*d380*/  IMAD R6, R6, R19, RZ ;  /* 0x0000001306067224 */ /* 0x020fe200078e02ff */
[----:B------:R-:W-:Y:S01]  /*d390*/  LOP3.LUT P0, RZ, R14, 0x3, RZ, 0xc0, !PT ;  /* 0x000000030eff7812 */ /* 0x000fe2000780c0ff */
[----:B------:R-:W-:Y:S01]  /*d3a0*/  ULDC.64 UR8, c[0x0][0x208] ;  /* 0x0000820000087ab9 */ /* 0x000fe20000000a00 */
[----:B--2---:R-:W-:-:S04]  /*d3b0*/  IMAD R25, R25, 0x80, R24 ;  /* 0x0000008019197824 */ /* 0x004fc800078e0218 */
[C---:B------:R-:W-:Y:S01]  /*d3c0*/  VIADD R27, R25.reuse, 0x8 ;  /* 0x00000008191b7836 */ /* 0x040fe20000000000 */
[----:B------:R-:W-:-:S04]  /*d3d0*/  ISETP.GE.OR P2, PT, R25, R6, P0 ;  /* 0x000000061900720c */ /* 0x000fc80000746670 */
[----:B------:R-:W-:-:S09]  /*d3e0*/  ISETP.GE.OR P0, PT, R27, R6, P0 ;  /* 0x000000061b00720c */ /* 0x000fd20000706670 */
[----:B-1----:R1:W-:Y:S04]  /*d3f0*/  @!P2 ST.E desc[UR8][R8.64], R3 ;  /* 0x000000030800a985 */ /* 0x0023e8000c101908 */
[----:B0-----:R1:W-:Y:S01]  /*d400*/  @!P0 ST.E desc[UR8][R10.64], R0 ;  /* 0x000000000a008985 */ /* 0x0013e2000c101908 */
[----:B------:R-:W-:-:S13]  /*d410*/  PLOP3.LUT P0, PT, PT, PT, UP1, 0x80, 0x0 ;  /* 0x000000000000781c */ /* 0x000fda0003f0f018 */
[----:B-1----:R-:W-:Y:S05]  /*d420*/  @P0 BRA `(.L_x_6443) ;  /* 0x0000000800cc0947 */ /* 0x002fea0003800000 */
[----:B------:R-:W0:Y:S01]  /*d430*/  S2R R14, SR_TID.X ;  /* 0x00000000000e7919 */ /* 0x000e220000002100 */
[----:B------:R-:W1:Y:S01]  /*d440*/  @P1 LDC R20, c[0x0][0xbec] ;  /* 0x0002fb00ff141b82 */ /* 0x000e620000000800 */
[----:B------:R-:W-:Y:S01]  /*d450*/  ULDC.64 UR8, c[0x0][0x208] ;  /* 0x0000820000087ab9 */ /* 0x000fe20000000a00 */
[----:B------:R-:W-:Y:S01]  /*d460*/  R2UR UR14, R104 ;  /* 0x00000000680e72ca */ /* 0x000fe200000e0000 */
[----:B------:R-:W-:Y:S01]  /*d470*/  ULDC.64 UR12, c[0x0][0xaa0] ;  /* 0x0002a800000c7ab9 */ /* 0x000fe20000000a00 */
[----:B------:R-:W-:Y:S01]  /*d480*/  R2UR UR15, R222 ;  /* 0x00000000de0f72ca */ /* 0x000fe200000e0000 */
[----:B0-----:R-:W-:-:S05]  /*d490*/  VIADD R14, R14, 0xffffff80 ;  /* 0xffffff800e0e7836 */ /* 0x001fca0000000000 */
[----:B------:R-:W-:-:S04]  /*d4a0*/  SHF.R.S32.HI R98, RZ, 0x1f, R14 ;  /* 0x0000001fff627819 */ /* 0x000fc8000001140e */
[----:B------:R-:W-:-:S04]  /*d4b0*/  LEA.HI R98, R98, R14, RZ, 0x3 ;  /* 0x0000000e62627211 */ /* 0x000fc800078f18ff */
[----:B------:R-:W-:-:S05]  /*d4c0*/  SHF.R.S32.HI R98, RZ, 0x3, R98 ;  /* 0x00000003ff627819 */ /* 0x000fca0000011462 */
[----:B------:R-:W-:-:S04]  /*d4d0*/  IMAD R3, R98, 0x40, R17 ;  /* 0x0000004062037824 */ /* 0x000fc800078e0211 */
[----:B------:R-:W-:-:S03]  /*d4e0*/  IMAD.WIDE R4, R3, 0x2, R4 ;  /* 0x0000000203047825 */ /* 0x000fc600078e0204 */
[C---:B------:R-:W-:Y:S02]  /*d4f0*/  IADD3 R13, P6, R4.reuse, 0x1000, RZ ;  /* 0x00001000040d7810 */ /* 0x040fe40007fde0ff */
[C---:B------:R-:W-:Y:S02]  /*d500*/  IADD3 R25, P5, R4.reuse, 0x2000, RZ ;  /* 0x0000200004197810 */ /* 0x040fe40007fbe0ff */
[----:B------:R-:W-:Y:S02]  /*d510*/  LOP3.LUT R12, R13, 0x380, RZ, 0xc0, !PT ;  /* 0x000003800d0c7812 */ /* 0x000fe400078ec0ff */
[----:B------:R-:W-:Y:S02]  /*d520*/  IADD3 R29, P4, R4, 0x3000, RZ ;  /* 0x00003000041d7810 */ /* 0x000fe40007f9e0ff */
[----:B------:R-:W-:Y:S02]  /*d530*/  SHF.R.U64 R12, R12, 0x3, RZ ;  /* 0x000000030c0c7819 */ /* 0x000fe400000012ff */
[----:B------:R-:W-:-:S02]  /*d540*/  IADD3 R33, P3, R4, 0x4000, RZ ;  /* 0x0000400004217810 */ /* 0x000fc40007f7e0ff */
[C---:B------:R-:W-:Y:S02]  /*d550*/  IADD3 R37, P2, R4.reuse, 0x5000, RZ ;  /* 0x0000500004257810 */ /* 0x040fe40007f5e0ff */
[C---:B------:R-:W-:Y:S02]  /*d560*/  IADD3 R41, P0, R4.reuse, 0x6000, RZ ;  /* 0x0000600004297810 */ /* 0x040fe40007f1e0ff */
[----:B------:R-:W-:Y:S02]  /*d570*/  LOP3.LUT R9, R4, 0x380, RZ, 0xc0, !PT ;  /* 0x0000038004097812 */ /* 0x000fe400078ec0ff */
[----:B------:R-:W-:Y:S01]  /*d580*/  LOP3.LUT R12, R12, R13, RZ, 0x3c, !PT ;  /* 0x0000000d0c0c7212 */ /* 0x000fe200078e3cff */
[----:B------:R-:W-:Y:S01]  /*d590*/  IMAD.X R13, RZ, RZ, R5, P6 ;  /* 0x000000ffff0d7224 */ /* 0x000fe200030e0605 */
[----:B------:R-:W-:Y:S02]  /*d5a0*/  LOP3.LUT R24, R25, 0x380, RZ, 0xc0, !PT ;  /* 0x0000038019187812 */ /* 0x000fe400078ec0ff */
[----:B------:R-:W-:-:S02]  /*d5b0*/  LOP3.LUT R28, R29, 0x380, RZ, 0xc0, !PT ;  /* 0x000003801d1c7812 */ /* 0x000fc400078ec0ff */
[----:B------:R-:W-:Y:S01]  /*d5c0*/  LOP3.LUT R32, R33, 0x380, RZ, 0xc0, !PT ;  /* 0x0000038021207812 */ /* 0x000fe200078ec0ff */
[----:B------:R-:W-:Y:S01]  /*d5d0*/  UIMAD UR10, UR11, UR12, URZ ;  /* 0x0000000c0b0a72a4 */ /* 0x000fe2000f8e023f */
[----:B------:R-:W-:Y:S01]  /*d5e0*/  LOP3.LUT R36, R37, 0x380, RZ, 0xc0, !PT ;  /* 0x0000038025247812 */ /* 0x000fe200078ec0ff */
[----:B------:R-:W5:Y:S01]  /*d5f0*/  LD.E.128 R12, desc[UR8][R12.64] ;  /* 0x000000080c0c7980 */ /* 0x000f62000c101d00 */
[----:B------:R-:W-:Y:S02]  /*d600*/  LOP3.LUT R40, R41, 0x380, RZ, 0xc0, !PT ;  /* 0x0000038029287812 */ /* 0x000fe400078ec0ff */
[----:B------:R-:W-:Y:S02]  /*d610*/  IADD3 R3, P6, R4, 0x7000, RZ ;  /* 0x0000700004037810 */ /* 0x000fe40007fde0ff */
[----:B------:R-:W-:Y:S02]  /*d620*/  SHF.R.U64 R9, R9, 0x3, RZ ;  /* 0x0000000309097819 */ /* 0x000fe400000012ff */
[----:B------:R-:W-:Y:S01]  /*d630*/  SHF.R.U64 R24, R24, 0x3, RZ ;  /* 0x0000000318187819 */ /* 0x000fe200000012ff */
[----:B------:R-:W-:Y:S01]  /*d640*/  IMAD.X R45, RZ, RZ, R5, P6 ;  /* 0x000000ffff2d7224 */ /* 0x000fe200030e0605 */
[----:B------:R-:W-:-:S02]  /*d650*/  SHF.R.U64 R28, R28, 0x3, RZ ;  /* 0x000000031c1c7819 */ /* 0x000fc400000012ff */
[----:B------:R-:W-:Y:S02]  /*d660*/  SHF.R.U64 R32, R32, 0x3, RZ ;  /* 0x0000000320207819 */ /* 0x000fe400000012ff */
[----:B------:R-:W-:Y:S02]  /*d670*/  SHF.R.U64 R36, R36, 0x3, RZ ;  /* 0x0000000324247819 */ /* 0x000fe400000012ff */
[----:B------:R-:W-:Y:S02]  /*d680*/  SHF.R.U64 R40, R40, 0x3, RZ ;  /* 0x0000000328287819 */ /* 0x000fe400000012ff */
[----:B------:R-:W-:Y:S02]  /*d690*/  LOP3.LUT R0, R3, 0x380, RZ, 0xc0, !PT ;  /* 0x0000038003007812 */ /* 0x000fe400078ec0ff */
        /* <DEDUP_REMOVED lines=11> */
[----:B------:R-:W-:Y:S01]  /*d750*/  SHF.R.U64 R0, R0, 0x3, RZ ;  /* 0x0000000300007819 */ /* 0x000fe200000012ff */
[----:B------:R0:W5:Y:S03]  /*d760*/  LD.E.128 R8, desc[UR8][R4.64] ;  /* 0x0000000804087980 */ /* 0x000166000c101d00 */
[----:B------:R-:W-:Y:S01]  /*d770*/  LOP3.LUT R44, R0, R3, RZ, 0x3c, !PT ;  /* 0x00000003002c7212 */ /* 0x000fe200078e3cff */
[----:B------:R-:W5:Y:S01]  /*d780*/  LD.E.128 R24, desc[UR8][R24.64] ;  /* 0x0000000818187980 */ /* 0x000f62000c101d00 */
[----:B------:R-:W-:-:S03]  /*d790*/  UIMAD UR10, UR4, UR13, UR10 ;  /* 0x0000000d040a72a4 */ /* 0x000fc6000f8e020a */
[----:B------:R-:W5:Y:S01]  /*d7a0*/  LD.E.128 R28, desc[UR8][R28.64] ;  /* 0x000000081c1c7980 */ /* 0x000f62000c101d00 */
[----:B0-----:R-:W0:Y:S03]  /*d7b0*/  @P1 LDC R5, c[0x0][0xbf0] ;  /* 0x0002fc00ff051b82 */ /* 0x001e260000000800 */
[----:B------:R-:W5:Y:S01]  /*d7c0*/  LD.E.128 R32, desc[UR8][R32.64] ;  /* 0x0000000820207980 */ /* 0x000f62000c101d00 */
[----:B------:R-:W-:-:S03]  /*d7d0*/  IMAD R0, R23, 0x20, R98 ;  /* 0x0000002017007824 */ /* 0x000fc600078e0262 */
[----:B------:R-:W5:Y:S01]  /*d7e0*/  LD.E.128 R36, desc[UR8][R36.64] ;  /* 0x0000000824247980 */ /* 0x000f62000c101d00 */
[----:B------:R-:W-:-:S03]  /*d7f0*/  IMAD.U32 R21, RZ, RZ, UR14 ;  /* 0x0000000eff157e24 */ /* 0x000fc6000f8e00ff */
[----:B------:R-:W5:Y:S04]  /*d800*/  LD.E.128 R40, desc[UR8][R40.64] ;  /* 0x0000000828287980 */ /* 0x000f68000c101d00 */
[----:B------:R-:W5:Y:S01]  /*d810*/  LD.E.128 R44, desc[UR8][R44.64] ;  /* 0x000000082c2c7980 */ /* 0x000f62000c101d00 */
[----:B------:R-:W-:Y:S01]  /*d820*/  UIMAD.WIDE.U32 UR8, UR4, UR12, URZ ;  /* 0x0000000c040872a5 */ /* 0x000fe2000f8e003f */
[----:B------:R-:W-:Y:S01]  /*d830*/  IMAD R21, R21, 0x80, R0 ;  /* 0x0000008015157824 */ /* 0x000fe200078e0200 */
        /* <DEDUP_REMOVED lines=8> */
[----:B------:R-:W-:-:S02]  /*d8c0*/  ULDC.64 UR12, c[0x0][0xaf0] ;  /* 0x0002bc00000c7ab9 */ /* 0x000fc40000000a00 */
[----:B------:R-:W-:Y:S02]  /*d8d0*/  ULDC.64 UR10, c[0x0][0xae8] ;  /* 0x0002ba00000a7ab9 */ /* 0x000fe40000000a00 */
[----:B------:R-:W-:Y:S01]  /*d8e0*/  UIMAD.WIDE.U32 UR8, UR15, UR10, UR8 ;  /* 0x0000000a0f0872a5 */ /* 0x000fe2000f8e0008 */
[----:B-1----:R-:W-:Y:S01]  /*d8f0*/  @P1 IMAD.HI.U32 R0, R21, R20, RZ ;  /* 0x0000001415001227 */ /* 0x002fe200078e00ff */
[----:B------:R-:W-:Y:S02]  /*d900*/  UIMAD UR4, UR4, UR12, URZ ;  /* 0x0000000c040472a4 */ /* 0x000fe4000f8e023f */
[----:B------:R-:W-:Y:S01]  /*d910*/  UIMAD UR9, UR15, UR11, UR9 ;  /* 0x0000000b0f0972a4 */ /* 0x000fe2000f8e0209 */
[----:B------:R-:W-:Y:S01]  /*d920*/  IMAD.MOV.U32 R3, RZ, RZ, R21 ;  /* 0x000000ffff037224 */ /* 0x000fe200078e0015 */
[----:B0-----:R-:W-:Y:S01]  /*d930*/  @P1 SHF.R.U32.HI R3, RZ, R5, R0 ;  /* 0x00000005ff031219 */ /* 0x001fe20000011600 */
        /* <DEDUP_REMOVED lines=18> */
[----:B------:R-:W-:Y:S02]  /*da60*/  IMAD R49, R49, 0x80, R98 ;  /* 0x0000008031317824 */ /* 0x000fe400078e0262 */
[C---:B------:R-:W-:Y:S02]  /*da70*/  IMAD R21, R19.reuse, UR9, R0 ;  /* 0x0000000913157c24 */ /* 0x040fe4000f8e0200 */
[----:B------:R-:W-:Y:S01]  /*da80*/  IMAD.WIDE.U32 R4, R19, UR8, R4 ;  /* 0x0000000813047c25 */ /* 0x000fe2000f8e0004 */
[----:B------:R-:W-:Y:S01]  /*da90*/  ISETP.GE.AND P2, PT, R49, R6, PT ;  /* 0x000000063100720c */ /* 0x000fe20003f46270 */
[----:B------:R-:W-:-:S02]  /*daa0*/  ULDC.64 UR8, c[0x0][0xa80] ;  /* 0x0002a00000087ab9 */ /* 0x000fc40000000a00 */
[----:B------:R-:W-:Y:S02]  /*dab0*/  VIADD R3, R49, 0x20 ;  /* 0x0000002031037836 */ /* 0x000fe40000000000 */
[----:B------:R-:W-:Y:S01]  /*dac0*/  VIADD R18, R18, 0x34820 ;  /* 0x0003482012127836 */ /* 0x000fe20000000000 */
[C---:B------:R-:W-:Y:S01]  /*dad0*/  LEA R0, P3, R4.reuse, UR8, 0x1 ;  /* 0x0000000804007c11 */ /* 0x040fe2000f8608ff */
[----:B------:R-:W-:Y:S01]  /*dae0*/  IMAD.IADD R5, R5, 0x1, R21 ;  /* 0x0000000105057824 */ /* 0x000fe200078e0215 */
[-C--:B------:R-:W-:Y:S01]  /*daf0*/  ISETP.GE.AND P0, PT, R3, R6.reuse, PT ;  /* 0x000000060300720c */ /* 0x080fe20003f06270 */
[----:B------:R-:W-:Y:S01]  /*db00*/  VIADD R3, R49, 0x40 ;  /* 0x0000004031037836 */ /* 0x000fe20000000000 */
[----:B------:R-:W-:Y:S02]  /*db10*/  PRMT R18, RZ, 0x654, R18 ;  /* 0x00000654ff127816 */ /* 0x000fe40000000012 */
[----:B------:R-:W-:Y:S01]  /*db20*/  LEA.HI.X R20, R4, UR9, R5, 0x1, P3 ;  /* 0x0000000904147c11 */ /* 0x000fe200098f0c05 */
[----:B------:R-:W-:Y:S01]  /*db30*/  BSSY B1, `(.L_x_6444) ;  /* 0x0000012000017945 */ /* 0x000fe20003800000 */
[----:B------:R-:W-:Y:S01]  /*db40*/  ISETP.GE.AND P1, PT, R3, R6, PT ;  /* 0x000000060300720c */ /* 0x000fe20003f26270 */
[----:B--2---:R0:W-:Y:S02]  /*db50*/  SYNCS.ARRIVE.TRANS64.RED.A1T0 RZ, [R18+URZ], RZ ;  /* 0x000000ff12ff79a7 */ /* 0x0041e4000810043f */
[----:B------:R1:W2:Y:S01]  /*db60*/  SHFL.IDX PT, R3, R20, RZ, 0x181f ;  /* 0x00181fff14037589 */ /* 0x0002a200000e0000 */
[----:B------:R-:W-:-:S02]  /*db70*/  SHF.R.S32.HI R48, RZ, 0x1f, R22 ;  /* 0x0000001fff307819 */ /* 0x000fc40000011416 */
[----:B------:R-:W-:Y:S01]  /*db80*/  SHF.R.S32.HI R50, RZ, 0x1f, R17 ;  /* 0x0000001fff327819 */ /* 0x000fe20000011411 */
[----:B0-----:R1:W0:Y:S01]  /*db90*/  SHFL.IDX PT, R18, R0, RZ, 0x181f ;  /* 0x00181fff00127589 */ /* 0x00122200000e0000 */
[----:B------:R-:W-:Y:S05]  /*dba0*/  @P2 BRA `(.L_x_6445) ;  /* 0x0000000000282947 */ /* 0x000fea0003800000 */
[----:B------:R-:W-:Y:S01]  /*dbb0*/  ULDC UR4, c[0x0][0xac8] ;  /* 0x0002b20000047ab9 */ /* 0x000fe20000000800 */
[----:B------:R-:W-:Y:S01]  /*dbc0*/  ULDC.64 UR8, c[0x0][0x208] ;  /* 0x0000820000087ab9 */ /* 0x000fe20000000a00 */
[----:B------:R-:W-:Y:S02]  /*dbd0*/  ISETP.GE.AND P2, PT, R17, UR4, PT ;  /* 0x0000000411007c0c */ /* 0x000fe4000bf46270 */
[----:B------:R-:W-:-:S11]  /*dbe0*/  ISETP.GE.AND P3, PT, R22, UR4, PT ;  /* 0x0000000416007c0c */ /* 0x000fd6000bf66270 */
[CC--:B0-----:R-:W-:Y:S02]  /*dbf0*/  @!P2 LEA R4, P4, R17.reuse, R18.reuse, 0x1 ;  /* 0x000000121104a211 */ /* 0x0c1fe400078808ff */
[C---:B------:R-:W-:Y:S02]  /*dc00*/  @!P3 LEA R18, P5, R22.reuse, R18, 0x1 ;  /* 0x000000121612b211 */ /* 0x040fe400078a08ff */
[-C--:B--2---:R-:W-:Y:S02]  /*dc10*/  @!P2 LEA.HI.X R5, R17, R3.reuse, R50, 0x1, P4 ;  /* 0x000000031105a211 */ /* 0x084fe400020f0c32 */
[----:B------:R-:W-:-:S03]  /*dc20*/  @!P3 LEA.HI.X R19, R22, R3, R48, 0x1, P5 ;  /* 0x000000031613b211 */ /* 0x000fc600028f0c30 */
[----:B-----5:R3:W-:Y:S04]  /*dc30*/  @!P2 ST.E.128 desc[UR8][R4.64], R8 ;  /* 0x000000080400a985 */ /* 0x0207e8000c101d08 */
[----:B------:R3:W-:Y:S02]  /*dc40*/  @!P3 ST.E.128 desc[UR8][R18.64], R32 ;  /* 0x000000201200b985 */ /* 0x0007e4000c101d08 */
.L_x_6445:
[----:B------:R-:W-:Y:S05]  /*dc50*/  BSYNC B1 ;  /* 0x0000000000017941 */ /* 0x000fea0003800000 */
.L_x_6444:
[----:B--2---:R2:W4:Y:S01]  /*dc60*/  SHFL.IDX PT, R3, R20, 0x1, 0x181f ;  /* 0x00381f0014037f89 */ /* 0x00452200000e0000 */
[----:B------:R-:W-:Y:S03]  /*dc70*/  BSSY B1, `(.L_x_6446) ;  /* 0x000000d000017945 */ /* 0x000fe60003800000 */
[----:B---3-5:R2:W3:Y:S01]  /*dc80*/  SHFL.IDX PT, R8, R0, 0x1, 0x181f ;  /* 0x00381f0000087f89 */ /* 0x0284e200000e0000 */
[----:B------:R-:W-:Y:S05]  /*dc90*/  @P0 BRA `(.L_x_6447) ;  /* 0x0000000000280947 */ /* 0x000fea0003800000 */
[----:B------:R-:W-:Y:S01]  /*dca0*/  ULDC UR4, c[0x0][0xac8] ;  /* 0x0002b20000047ab9 */ /* 0x000fe20000000800 */
[----:B------:R-:W-:Y:S01]  /*dcb0*/  ULDC.64 UR8, c[0x0][0x208] ;  /* 0x0000820000087ab9 */ /* 0x000fe20000000a00 */
[----:B------:R-:W-:Y:S02]  /*dcc0*/  ISETP.GE.AND P3, PT, R17, UR4, PT ;  /* 0x0000000411007c0c */ /* 0x000fe4000bf66270 */
[----:B------:R-:W-:-:S11]  /*dcd0*/  ISETP.GE.AND P4, PT, R22, UR4, PT ;  /* 0x0000000416007c0c */ /* 0x000fd6000bf86270 */
[CC--:B---3--:R-:W-:Y:S02]  /*dce0*/  @!P3 LEA R4, P0, R17.reuse, R8.reuse, 0x1 ;  /* 0x000000081104b211 */ /* 0x0c8fe400078008ff */
[C---:B------:R-:W-:Y:S02]  /*dcf0*/  @!P4 LEA R8, P2, R22.reuse, R8, 0x1 ;  /* 0x000000081608c211 */ /* 0x040fe400078408ff */
[-C--:B----4-:R-:W-:Y:S02]  /*dd00*/  @!P3 LEA.HI.X R5, R17, R3.reuse, R50, 0x1, P0 ;  /* 0x000000031105b211 */ /* 0x090fe400000f0c32 */
[----:B------:R-:W-:-:S03]  /*dd10*/  @!P4 LEA.HI.X R9, R22, R3, R48, 0x1, P2 ;  /* 0x000000031609c211 */ /* 0x000fc600010f0c30 */
[----:B------:R3:W-:Y:S04]  /*dd20*/  @!P3 ST.E.128 desc[UR8][R4.64], R12 ;  /* 0x0000000c0400b985 */ /* 0x0007e8000c101d08 */
[----:B------:R3:W-:Y:S02]  /*dd30*/  @!P4 ST.E.128 desc[UR8][R8.64], R36 ;  /* 0x000000240800c985 */ /* 0x0007e4000c101d08 */
.L_x_6447:
[----:B------:R-:W-:Y:S05]  /*dd40*/  BSYNC B1 ;  /* 0x0000000000017941 */ /* 0x000fea0003800000 */
.L_x_6446:
[----:B----4-:R4:W0:Y:S01]  /*dd50*/  SHFL.IDX PT, R3, R20, 0x2, 0x181f ;  /* 0x00581f0014037f89 */ /* 0x01082200000e0000 */
[----:B------:R-:W-:Y:S03]  /*dd60*/  BSSY B1, `(.L_x_6448) ;  /* 0x000000d000017945 */ /* 0x000fe60003800000 */
[----:B---3--:R4:W3:Y:S01]  /*dd70*/  SHFL.IDX PT, R8, R0, 0x2, 0x181f ;  /* 0x00581f0000087f89 */ /* 0x0088e200000e0000 */
        /* <DEDUP_REMOVED lines=8> */
[----:B------:R-:W-:-:S03]  /*de00*/  @!P3 LEA.HI.X R9, R22, R3, R48, 0x1, P1 ;  /* 0x000000031609b211 */ /* 0x000fc600008f0c30 */
[----:B------:R0:W-:Y:S04]  /*de10*/  @!P2 ST.E.128 desc[UR8][R4.64], R24 ;  /* 0x000000180400a985 */ /* 0x0001e8000c101d08 */
[----:B------:R0:W-:Y:S02]  /*de20*/  @!P3 ST.E.128 desc[UR8][R8.64], R40 ;  /* 0x000000280800b985 */ /* 0x0001e4000c101d08 */
.L_x_6449:
[----:B------:R-:W-:Y:S05]  /*de30*/  BSYNC B1 ;  /* 0x0000000000017941 */ /* 0x000fea0003800000 */
.L_x_6448:
[----:B0-----:R-:W-:Y:S01]  /*de40*/  VIADD R3, R49, 0x60 ;  /* 0x0000006031037836 */ /* 0x001fe20000000000 */
[----:B-12-4-:R-:W4:Y:S04]  /*de50*/  SHFL.IDX PT, R20, R20, 0x3, 0x181f ;  /* 0x00781f0014147f89 */ /* 0x016f2800000e0000 */
[----:B------:R-:W-:Y:S01]  /*de60*/  ISETP.GE.AND P0, PT, R3, R6, PT ;  /* 0x000000060300720c */ /* 0x000fe20003f06270 */
[----:B------:R-:W0:-:S12]  /*de70*/  SHFL.IDX PT, R0, R0, 0x3, 0x181f ;  /* 0x00781f0000007f89 */ /* 0x000e1800000e0000 */
[----:B------:R-:W-:Y:S05]  /*de80*/  @P0 BRA `(.L_x_6450) ;  /* 0x0000001c00040947 */ /* 0x000fea0003800000 */
[----:B------:R-:W-:Y:S01]  /*de90*/  ULDC UR4, c[0x0][0xac8] ;  /* 0x0002b20000047ab9 */ /* 0x000fe20000000800 */
[----:B------:R-:W-:Y:S01]  /*dea0*/  ULDC.64 UR8, c[0x0][0x208] ;  /* 0x0000820000087ab9 */ /* 0x000fe20000000a00 */
[----:B------:R-:W-:-:S13]  /*deb0*/  ISETP.GE.AND P1, PT, R17, UR4, PT ;  /* 0x0000000411007c0c */ /* 0x000fda000bf26270 */
[----:B0-----:R-:W-:-:S04]  /*dec0*/  @!P1 LEA R4, P0, R17, R0, 0x1 ;  /* 0x0000000011049211 */ /* 0x001fc800078008ff */
[----:B----4-:R-:W-:Y:S02]  /*ded0*/  @!P1 LEA.HI.X R5, R17, R20, R50, 0x1, P0 ;  /* 0x0000001411059211 */ /* 0x010fe400000f0c32 */
[----:B------:R-:W-:-:S03]  /*dee0*/  ISETP.GE.AND P0, PT, R22, UR4, PT ;  /* 0x0000000416007c0c */ /* 0x000fc6000bf06270 */
[----:B------:R0:W-:Y:S10]  /*def0*/  @!P1 ST.E.128 desc[UR8][R4.64], R28 ;  /* 0x0000001c04009985 */ /* 0x0001f4000c101d08 */
[----:B------:R-:W-:Y:S05]  /*df00*/  @P0 BRA `(.L_x_6450) ;  /* 0x0000001800e40947 */ /* 0x000fea0003800000 */
[----:B0-----:R-:W-:Y:S01]  /*df10*/  LEA R4, P0, R22, R0, 0x1 ;  /* 0x0000000016047211 */ /* 0x001fe200078008ff */
[----:B------:R-:W-:-:S03]  /*df20*/  ULDC.64 UR8, c[0x0][0x208] ;  /* 0x0000820000087ab9 */ /* 0x000fc60000000a00 */
[----:B------:R-:W-:-:S05]  /*df30*/  LEA.HI.X R5, R22, R20, R48, 0x1, P0 ;  /* 0x0000001416057211 */ /* 0x000fca00000f0c30 */
[----:B------:R0:W-:Y:S01]  /*df40*/  ST.E.128 desc[UR8][R4.64], R44 ;  /* 0x0000002c04007985 */ /* 0x0001e2000c101d08 */
[----:B------:R-:W-:Y:S05]  /*df50*/  BRA `(.L_x_6450) ;  /* 0x0000001800d07947 */ /* 0x000fea0003800000 */
.L_x_6443:
[----:B------:R0:W5:Y:S01]  /*df60*/  LDL R103, [R1+0x4] ;  /* 0x0000040001677983 */ /* 0x0001620000100800 */
[----:B------:R-:W-:Y:S01]  /*df70*/  ULDC.64 UR12, c[0x0][0xb08] ;  /* 0x0002c200000c7ab9 */ /* 0x000fe20000000a00 */
[----:B------:R-:W-:Y:S01]  /*df80*/  R2UR UR15, R222 ;  /* 0x00000000de0f72ca */ /* 0x000fe200000e0000 */
[----:B------:R-:W-:Y:S01]  /*df90*/  UIMAD UR10, UR11, UR12, URZ ;  /* 0x0000000c0b0a72a4 */ /* 0x000fe2000f8e023f */
[----:B------:R-:W1:Y:S01]  /*dfa0*/  @P1 LDC R0, c[0x0][0xbec] ;  /* 0x0002fb00ff001b82 */ /* 0x000e620000000800 */
[----:B------:R-:W-:Y:S01]  /*dfb0*/  UIMAD.WIDE.U32 UR8, UR4, UR12, URZ ;  /* 0x0000000c040872a5 */ /* 0x000fe2000f8e003f */
[----:B------:R-:W-:Y:S01]  /*dfc0*/  R2UR UR14, R221 ;  /* 0x00000000dd0e72ca */ /* 0x000fe200000e0000 */
[----:B------:R-:W-:Y:S01]  /*dfd0*/  UIMAD UR10, UR4, UR13, UR10 ;  /* 0x0000000d040a72a4 */ /* 0x000fe2000f8e020a */
[----:B------:R-:W-:Y:S01]  /*dfe0*/  IMAD.MOV.U32 R3, RZ, RZ, R15 ;  /* 0x000000ffff037224 */ /* 0x000fe200078e000f */
[----:B------:R-:W-:Y:S01]  /*dff0*/  USHF.R.S32.HI UR4, URZ, 0x1f, UR7 ;  /* 0x0000001f3f047899 */ /* 0x000fe20008011407 */
[----:B------:R-:W-:Y:S01]  /*e000*/  ISETP.GE.AND P0, PT, R25, R6, PT ;  /* 0x000000061900720c */ /* 0x000fe20003f06270 */
[----:B------:R-:W-:Y:S01]  /*e010*/  UIADD3 UR9, UR9, UR10, URZ ;  /* 0x0000000a09097290 */ /* 0x000fe2000fffe03f */
[----:B------:R-:W2:Y:S01]  /*e020*/  @P1 LDC R5, c[0x0][0xbf0] ;  /* 0x0002fc00ff051b82 */ /* 0x000ea20000000800 */
[----:B------:R-:W-:Y:S01]  /*e030*/  VIADD R18, R18, 0x34820 ;  /* 0x0003482012127836 */ /* 0x000fe20000000000 */
[----:B------:R-:W-:Y:S01]  /*e040*/  ULDC.64 UR10, c[0x0][0xb38] ;  /* 0x0002ce00000a7ab9 */ /* 0x000fe20000000a00 */
[----:B------:R-:W-:Y:S01]  /*e050*/  BSSY B1, `(.L_x_6451) ;  /* 0x0000076000017945 */ /* 0x000fe20003800000 */
[----:B------:R-:W-:Y:S01]  /*e060*/  UIMAD.WIDE.U32 UR8, UR15, UR10, UR8 ;  /* 0x0000000a0f0872a5 */ /* 0x000fe2000f8e0008 */
[----:B------:R-:W-:-:S02]  /*e070*/  SHF.R.S32.HI R24, RZ, 0x1f, R223 ;  /* 0x0000001fff187819 */ /* 0x000fc400000114df */
[----:B------:R-:W-:Y:S01]  /*e080*/  PRMT R18, RZ, 0x654, R18 ;  /* 0x00000654ff127816 */ /* 0x000fe20000000012 */
[----:B------:R-:W-:Y:S01]  /*e090*/  UIMAD UR9, UR15, UR11, UR9 ;  /* 0x0000000b0f0972a4 */ /* 0x000fe2000f8e0209 */
[----:B------:R-:W-:Y:S02]  /*e0a0*/  SHF.R.S32.HI R26, RZ, 0x1f, R224 ;  /* 0x0000001fff1a7819 */ /* 0x000fe400000114e0 */
[----:B------:R-:W-:Y:S01]  /*e0b0*/  ULDC.64 UR10, c[0x0][0xb40] ;  /* 0x0002d000000a7ab9 */ /* 0x000fe20000000a00 */
[----:B------:R0:W-:Y:S01]  /*e0c0*/  SYNCS.ARRIVE.TRANS64.RED.A1T0 RZ, [R18+URZ], RZ ;  /* 0x000000ff12ff79a7 */ /* 0x0001e2000810043f */
[----:B------:R-:W-:Y:S01]  /*e0d0*/  UIMAD UR4, UR4, UR10, URZ ;  /* 0x0000000a040472a4 */ /* 0x000fe2000f8e023f */
[----:B------:R-:W-:Y:S01]  /*e0e0*/  SHF.R.S32.HI R28, RZ, 0x1f, R225 ;  /* 0x0000001fff1c7819 */ /* 0x000fe200000114e1 */
[----:B------:R-:W-:Y:S01]  /*e0f0*/  UIMAD.WIDE.U32 UR8, UR7, UR10, UR8 ;  /* 0x0000000a070872a5 */ /* 0x000fe2000f8e0008 */
[----:B-1----:R-:W-:Y:S01]  /*e100*/  @P1 IMAD.HI.U32 R0, R15, R0, RZ ;  /* 0x000000000f001227 */ /* 0x002fe200078e00ff */
[----:B------:R-:W-:Y:S01]  /*e110*/  UIMAD UR4, UR7, UR11, UR4 ;  /* 0x0000000b070472a4 */ /* 0x000fe2000f8e0204 */
[----:B------:R-:W-:-:S02]  /*e120*/  SHF.R.S32.HI R29, RZ, 0x1f, R226 ;  /* 0x0000001fff1d7819 */ /* 0x000fc400000114e2 */
[----:B------:R-:W-:Y:S01]  /*e130*/  ULDC.64 UR10, c[0x0][0xb48] ;  /* 0x0002d200000a7ab9 */ /* 0x000fe20000000a00 */
[----:B------:R-:W-:Y:S01]  /*e140*/  UIADD3 UR9, UR9, UR4, URZ ;  /* 0x0000000409097290 */ /* 0x000fe2000fffe03f */
[----:B------:R-:W-:Y:S02]  /*e150*/  SHF.R.S32.HI R30, RZ, 0x1f, R227 ;  /* 0x0000001fff1e7819 */ /* 0x000fe400000114e3 */
[----:B--2---:R-:W-:Y:S01]  /*e160*/  @P1 SHF.R.U32.HI R3, RZ, R5, R0 ;  /* 0x00000005ff031219 */ /* 0x004fe20000011600 */
[----:B------:R-:W-:Y:S01]  /*e170*/  UIMAD.WIDE.U32 UR8, UR14, UR10, UR8 ;  /* 0x0000000a0e0872a5 */ /* 0x000fe2000f8e0008 */
[----:B------:R-:W-:Y:S02]  /*e180*/  SHF.R.S32.HI R31, RZ, 0x1f, R228 ;  /* 0x0000001fff1f7819 */ /* 0x000fe400000114e4 */
[--C-:B------:R-:W-:Y:S01]  /*e190*/  SHF.R.S32.HI R0, RZ, 0x1f, R3.reuse ;  /* 0x0000001fff007819 */ /* 0x100fe20000011403 */
[----:B------:R-:W-:Y:S01]  /*e1a0*/  IMAD.MOV R4, RZ, RZ, -R3 ;  /* 0x000000ffff047224 */ /* 0x000fe200078e0a03 */
[----:B------:R-:W-:-:S02]  /*e1b0*/  UIMAD UR4, UR14, UR11, UR9 ;  /* 0x0000000b0e0472a4 */ /* 0x000fc4000f8e0209 */
        /* <DEDUP_REMOVED lines=23> */
[----:B------:R-:W-:-:S03]  /*e330*/  ULDC.64 UR8, c[0x0][0xb00] ;  /* 0x0002c00000087ab9 */ /* 0x000fc60000000a00 */
[----:B------:R-:W-:Y:S01]  /*e340*/  IMAD.IADD R3, R5, 0x1, R3 ;  /* 0x0000000105037824 */ /* 0x000fe200078e0203 */
[----:B------:R-:W-:-:S04]  /*e350*/  LEA R0, P1, R4, UR8, 0x2 ;  /* 0x0000000804007c11 */ /* 0x000fc8000f8210ff */
[----:B------:R-:W-:Y:S01]  /*e360*/  LEA.HI.X R3, R4, UR9, R3, 0x2, P1 ;  /* 0x0000000904037c11 */ /* 0x000fe200088f1403 */
[----:B------:R0:W1:Y:S04]  /*e370*/  SHFL.IDX PT, R8, R0, RZ, 0x1c1f ;  /* 0x001c1fff00087589 */ /* 0x00006800000e0000 */
[----:B------:R0:W2:Y:S01]  /*e380*/  SHFL.IDX PT, R9, R3, RZ, 0x1c1f ;  /* 0x001c1fff03097589 */ /* 0x0000a200000e0000 */
[----:B------:R-:W-:Y:S05]  /*e390*/  @P0 BRA `(.L_x_6452) ;  /* 0x0000000400040947 */ /* 0x000fea0003800000 */
[----:B------:R-:W-:Y:S01]  /*e3a0*/  ULDC UR4, c[0x0][0xac8] ;  /* 0x0002b20000047ab9 */ /* 0x000fe20000000800 */
[----:B------:R-:W-:Y:S01]  /*e3b0*/  ULDC.64 UR8, c[0x0][0x208] ;  /* 0x0000820000087ab9 */ /* 0x000fe20000000a00 */
[----:B-----5:R-:W-:Y:S02]  /*e3c0*/  ISETP.GE.AND P3, PT, R103, UR4, PT ;  /* 0x0000000467007c0c */ /* 0x020fe4000bf66270 */
[----:B------:R-:W-:Y:S02]  /*e3d0*/  ISETP.GE.AND P2, PT, R237, UR4, PT ;  /* 0x00000004ed007c0c */ /* 0x000fe4000bf46270 */
[----:B------:R-:W-:Y:S02]  /*e3e0*/  ISETP.GE.AND P1, PT, R236, UR4, PT ;  /* 0x00000004ec007c0c */ /* 0x000fe4000bf26270 */
[----:B------:R-:W-:Y:S02]  /*e3f0*/  ISETP.GE.AND P0, PT, R235, UR4, PT ;  /* 0x00000004eb007c0c */ /* 0x000fe4000bf06270 */
[----:B------:R-:W-:-:S05]  /*e400*/  ISETP.GE.AND P4, PT, R233, UR4, PT ;  /* 0x00000004e9007c0c */ /* 0x000fca000bf86270 */
[----:B-12---:R-:W-:Y:S02]  /*e410*/  @!P3 IMAD.WIDE R4, R103, 0x4, R8 ;  /* 0x000000046704b825 */ /* 0x006fe400078e0208 */
[CC--:B------:R-:W-:Y:S02]  /*e420*/  @!P2 LEA R10, P6, R237.reuse, R8.reuse, 0x2 ;  /* 0x00000008ed0aa211 */ /* 0x0c0fe400078c10ff */
[-C--:B------:R-:W-:Y:S01]  /*e430*/  @!P1 LEA R12, P5, R236, R8.reuse, 0x2 ;  /* 0x00000008ec0c9211 */ /* 0x080fe200078a10ff */
[----:B------:R1:W-:Y:S01]  /*e440*/  @!P3 ST.E.64 desc[UR8][R4.64], R20 ;  /* 0x000000140400b985 */ /* 0x0003e2000c101b08 */
[----:B------:R-:W-:Y:S02]  /*e450*/  ISETP.GE.AND P3, PT, R234, UR4, PT ;  /* 0x00000004ea007c0c */ /* 0x000fe4000bf66270 */
[----:B------:R-:W-:Y:S02]  /*e460*/  @!P2 LEA.HI.X R11, R237, R9, R102, 0x2, P6 ;  /* 0x00000009ed0ba211 */ /* 0x000fe400030f1466 */
[----:B------:R-:W-:-:S02]  /*e470*/  @!P0 LEA R14, P6, R235, R8, 0x2 ;  /* 0x00000008eb0e8211 */ /* 0x000fc400078c10ff */
[-C--:B------:R-:W-:Y:S01]  /*e480*/  @!P1 LEA.HI.X R13, R236, R9.reuse, R101, 0x2, P5 ;  /* 0x00000009ec0d9211 */ /* 0x080fe200028f1465 */
[----:B------:R2:W-:Y:S01]  /*e490*/  @!P2 ST.E.64 desc[UR8][R10.64], R88 ;  /* 0x000000580a00a985 */ /* 0x0005e2000c101b08 */
[----:B------:R-:W-:Y:S02]  /*e4a0*/  ISETP.GE.AND P5, PT, R232, UR4, PT ;  /* 0x00000004e8007c0c */ /* 0x000fe4000bfa6270 */
[----:B------:R-:W-:Y:S01]  /*e4b0*/  @!P0 LEA.HI.X R15, R235, R9, R100, 0x2, P6 ;  /* 0x00000009eb0f8211 */ /* 0x000fe200030f1464 */
[----:B------:R3:W-:Y:S01]  /*e4c0*/  @!P1 ST.E.64 desc[UR8][R12.64], R90 ;  /* 0x0000005a0c009985 */ /* 0x0007e2000c101b08 */
[----:B------:R-:W-:Y:S02]  /*e4d0*/  ISETP.GE.AND P2, PT, R231, UR4, PT ;  /* 0x00000004e7007c0c */ /* 0x000fe4000bf46270 */
[-C--:B-1----:R-:W-:Y:S01]  /*e4e0*/  @!P3 LEA R4, P6, R234, R8.reuse, 0x2 ;  /* 0x00000008ea04b211 */ /* 0x082fe200078c10ff */
[----:B------:R1:W-:Y:S01]  /*e4f0*/  @!P0 ST.E.64 desc[UR8][R14.64], R36 ;  /* 0x000000240e008985 */ /* 0x0003e2000c101b08 */
[----:B0-----:R-:W-:-:S02]  /*e500*/  @!P4 LEA R18, P0, R233, R8, 0x2 ;  /* 0x00000008e912c211 */ /* 0x001fc400078010ff */
[----:B------:R-:W-:Y:S02]  /*e510*/  ISETP.GE.AND P1, PT, R230, UR4, PT ;  /* 0x00000004e6007c0c */ /* 0x000fe4000bf26270 */
[-C--:B------:R-:W-:Y:S02]  /*e520*/  @!P4 LEA.HI.X R19, R233, R9.reuse, R98, 0x2, P0 ;  /* 0x00000009e913c211 */ /* 0x080fe400000f1462 */
[----:B------:R-:W-:Y:S02]  /*e530*/  @!P3 LEA.HI.X R5, R234, R9, R99, 0x2, P6 ;  /* 0x00000009ea05b211 */ /* 0x000fe400030f1463 */
[----:B------:R-:W-:Y:S02]  /*e540*/  ISETP.GE.AND P0, PT, R229, UR4, PT ;  /* 0x00000004e5007c0c */ /* 0x000fe4000bf06270 */
[----:B------:R-:W-:Y:S01]  /*e550*/  @!P5 LEA R20, P6, R232, R8, 0x2 ;  /* 0x00000008e814d211 */ /* 0x000fe200078c10ff */
[----:B------:R0:W-:Y:S01]  /*e560*/  @!P3 ST.E.64 desc[UR8][R4.64], R40 ;  /* 0x000000280400b985 */ /* 0x0001e2000c101b08 */
[----:B------:R-:W-:-:S02]  /*e570*/  ISETP.GE.AND P3, PT, R228, UR4, PT ;  /* 0x00000004e4007c0c */ /* 0x000fc4000bf66270 */
[----:B------:R-:W-:Y:S01]  /*e580*/  @!P5 LEA.HI.X R21, R232, R9, R35, 0x2, P6 ;  /* 0x00000009e815d211 */ /* 0x000fe200030f1423 */
[----:B------:R4:W-:Y:S01]  /*e590*/  @!P4 ST.E.64 desc[UR8][R18.64], R44 ;  /* 0x0000002c1200c985 */ /* 0x0009e2000c101b08 */
[----:B--2---:R-:W-:-:S03]  /*e5a0*/  @!P2 LEA R10, P4, R231, R8, 0x2 ;  /* 0x00000008e70aa211 */ /* 0x004fc600078810ff */
[----:B------:R-:W-:Y:S01]  /*e5b0*/  @!P5 ST.E.64 desc[UR8][R20.64], R48 ;  /* 0x000000301400d985 */ /* 0x000fe2000c101b08 */
[CC--:B---3--:R-:W-:Y:S02]  /*e5c0*/  @!P1 LEA R12, P5, R230.reuse, R8.reuse, 0x2 ;  /* 0x00000008e60c9211 */ /* 0x0c8fe400078a10ff */
[-C--:B------:R-:W-:Y:S02]  /*e5d0*/  @!P2 LEA.HI.X R11, R231, R9.reuse, R34, 0x2, P4 ;  /* 0x00000009e70ba211 */ /* 0x080fe400020f1422 */
[----:B-1----:R-:W-:Y:S02]  /*e5e0*/  @!P0 LEA R14, P6, R229, R8, 0x2 ;  /* 0x00000008e50e8211 */ /* 0x002fe400078c10ff */
[----:B------:R-:W-:Y:S01]  /*e5f0*/  ISETP.GE.AND P4, PT, R227, UR4, PT ;  /* 0x00000004e3007c0c */ /* 0x000fe2000bf86270 */
[----:B------:R1:W-:Y:S01]  /*e600*/  @!P2 ST.E.64 desc[UR8][R10.64], R52 ;  /* 0x000000340a00a985 */ /* 0x0003e2000c101b08 */
[-C--:B------:R-:W-:Y:S02]  /*e610*/  @!P1 LEA.HI.X R13, R230, R9.reuse, R33, 0x2, P5 ;  /* 0x00000009e60d9211 */ /* 0x080fe400028f1421 */
[----:B------:R-:W-:-:S02]  /*e620*/  @!P0 LEA.HI.X R15, R229, R9, R32, 0x2, P6 ;  /* 0x00000009e50f8211 */ /* 0x000fc400030f1420 */
[----:B------:R-:W-:Y:S01]  /*e630*/  ISETP.GE.AND P2, PT, R226, UR4, PT ;  /* 0x00000004e2007c0c */ /* 0x000fe2000bf46270 */
[----:B------:R2:W-:Y:S01]  /*e640*/  @!P1 ST.E.64 desc[UR8][R12.64], R56 ;  /* 0x000000380c009985 */ /* 0x0005e2000c101b08 */
[----:B0-----:R-:W-:Y:S02]  /*e650*/  @!P3 LEA R4, P5, R228, R8, 0x2 ;  /* 0x00000008e404b211 */ /* 0x001fe400078a10ff */
[----:B------:R-:W-:Y:S01]  /*e660*/  ISETP.GE.AND P1, PT, R225, UR4, PT ;  /* 0x00000004e1007c0c */ /* 0x000fe2000bf26270 */
[----:B------:R0:W-:Y:S01]  /*e670*/  @!P0 ST.E.64 desc[UR8][R14.64], R60 ;  /* 0x0000003c0e008985 */ /* 0x0001e2000c101b08 */
[----:B------:R-:W-:Y:S02]  /*e680*/  ISETP.GE.AND P0, PT, R224, UR4, PT ;  /* 0x00000004e0007c0c */ /* 0x000fe4000bf06270 */
[----:B------:R-:W-:Y:S02]  /*e690*/  @!P3 LEA.HI.X R5, R228, R9, R31, 0x2, P5 ;  /* 0x00000009e405b211 */ /* 0x000fe400028f141f */
[----:B------:R-:W-:-:S02]  /*e6a0*/  ISETP.GE.AND P5, PT, R223, UR4, PT ;  /* 0x00000004df007c0c */ /* 0x000fc4000bfa6270 */
[CC--:B----4-:R-:W-:Y:S01]  /*e6b0*/  @!P4 LEA R18, P6, R227.reuse, R8.reuse, 0x2 ;  /* 0x00000008e312c211 */ /* 0x0d0fe200078c10ff */
[----:B------:R3:W-:Y:S01]  /*e6c0*/  @!P3 ST.E.64 desc[UR8][R4.64], R64 ;  /* 0x000000400400b985 */ /* 0x0007e2000c101b08 */
[CC--:B-1----:R-:W-:Y:S02]  /*e6d0*/  @!P2 LEA R10, P3, R226.reuse, R8.reuse, 0x2 ;  /* 0x00000008e20aa211 */ /* 0x0c2fe400078610ff */
[-C--:B------:R-:W-:Y:S02]  /*e6e0*/  @!P4 LEA.HI.X R19, R227, R9.reuse, R30, 0x2, P6 ;  /* 0x00000009e313c211 */ /* 0x080fe400030f141e */
[-C--:B--2---:R-:W-:Y:S02]  /*e6f0*/  @!P1 LEA R12, P6, R225, R8.reuse, 0x2 ;  /* 0x00000008e10c9211 */ /* 0x084fe400078c10ff */
[----:B------:R-:W-:Y:S01]  /*e700*/  @!P2 LEA.HI.X R11, R226, R9, R29, 0x2, P3 ;  /* 0x00000009e20ba211 */ /* 0x000fe200018f141d */
[----:B------:R3:W-:Y:S01]  /*e710*/  @!P4 ST.E.64 desc[UR8][R18.64], R68 ;  /* 0x000000441200c985 */ /* 0x0007e2000c101b08 */
[----:B0-----:R-:W-:-:S02]  /*e720*/  @!P0 LEA R14, P4, R224, R8, 0x2 ;  /* 0x00000008e00e8211 */ /* 0x001fc400078810ff */
        /* <DEDUP_REMOVED lines=8> */
.L_x_6452:
[----:B------:R-:W-:Y:S05]  /*e7b0*/  BSYNC B1 ;  /* 0x0000000000017941 */ /* 0x000fea0003800000 */
.L_x_6451:
        /* <DEDUP_REMOVED lines=8> */
[----:B-----5:R-:W-:Y:S02]  /*e840*/  ISETP.GE.AND P2, PT, R103, UR4, PT ;  /* 0x0000000467007c0c */ /* 0x020fe4000bf46270 */
[----:B------:R-:W-:Y:S02]  /*e850*/  ISETP.GE.AND P4, PT, R234, UR4, PT ;  /* 0x00000004ea007c0c */ /* 0x000fe4000bf86270 */
[----:B------:R-:W-:-:S05]  /*e860*/  ISETP.GE.AND P3, PT, R235, UR4, PT ;  /* 0x00000004eb007c0c */ /* 0x000fca000bf66270 */
[CC--:B-1----:R-:W-:Y:S02]  /*e870*/  @!P1 LEA R10, P5, R237.reuse, R8.reuse, 0x2 ;  /* 0x00000008ed0a9211 */ /* 0x0c2fe400078a10ff */
[CC--:B------:R-:W-:Y:S02]  /*e880*/  @!P0 LEA R12, P6, R236.reuse, R8.reuse, 0x2 ;  /* 0x00000008ec0c8211 */ /* 0x0c0fe400078c10ff */
[-C--:B---3--:R-:W-:Y:S01]  /*e890*/  @!P1 LEA.HI.X R11, R237, R9.reuse, R102, 0x2, P5 ;  /* 0x00000009ed0b9211 */ /* 0x088fe200028f1466 */
[----:B------:R-:W-:Y:S01]  /*e8a0*/  @!P2 IMAD.WIDE R4, R103, 0x4, R8 ;  /* 0x000000046704a825 */ /* 0x000fe200078e0208 */
[----:B------:R-:W-:Y:S02]  /*e8b0*/  ISETP.GE.AND P5, PT, R233, UR4, PT ;  /* 0x00000004e9007c0c */ /* 0x000fe4000bfa6270 */
[----:B------:R-:W-:Y:S02]  /*e8c0*/  @!P0 LEA.HI.X R13, R236, R9, R101, 0x2, P6 ;  /* 0x00000009ec0d8211 */ /* 0x000fe400030f1465 */
[----:B------:R1:W-:Y:S01]  /*e8d0*/  @!P2 ST.E.64 desc[UR8][R4.64], R92 ;  /* 0x0000005c0400a985 */ /* 0x0003e2000c101b08 */
[----:B0-----:R-:W-:-:S02]  /*e8e0*/  @!P4 LEA R18, P2, R234, R8, 0x2 ;  /* 0x00000008ea12c211 */ /* 0x001fc400078410ff */
[----:B------:R-:W-:Y:S01]  /*e8f0*/  @!P3 LEA R14, P6, R235, R8, 0x2 ;  /* 0x00000008eb0eb211 */ /* 0x000fe200078c10ff */
[----:B------:R-:W-:Y:S01]  /*e900*/  @!P1 ST.E.64 desc[UR8][R10.64], R94 ;  /* 0x0000005e0a009985 */ /* 0x000fe2000c101b08 */
[----:B------:R-:W-:Y:S02]  /*e910*/  ISETP.GE.AND P1, PT, R231, UR4, PT ;  /* 0x00000004e7007c0c */ /* 0x000fe4000bf26270 */
[-C--:B------:R-:W-:Y:S01]  /*e920*/  @!P4 LEA.HI.X R19, R234, R9.reuse, R99, 0x2, P2 ;  /* 0x00000009ea13c211 */ /* 0x080fe200010f1463 */
[----:B------:R0:W-:Y:S01]  /*e930*/  @!P0 ST.E.64 desc[UR8][R12.64], R96 ;  /* 0x000000600c008985 */ /* 0x0001e2000c101b08 */
[----:B------:R-:W-:Y:S02]  /*e940*/  ISETP.GE.AND P0, PT, R232, UR4, PT ;  /* 0x00000004e8007c0c */ /* 0x000fe4000bf06270 */
[----:B------:R-:W-:Y:S02]  /*e950*/  ISETP.GE.AND P2, PT, R230, UR4, PT ;  /* 0x00000004e6007c0c */ /* 0x000fe4000bf46270 */
[----:B------:R-:W-:-:S02]  /*e960*/  @!P3 LEA.HI.X R15, R235, R9, R100, 0x2, P6 ;  /* 0x00000009eb0fb211 */ /* 0x000fc400030f1464 */
[----:B------:R-:W-:-:S03]  /*e970*/  @!P5 LEA R20, P6, R233, R8, 0x2 ;  /* 0x00000008e914d211 */ /* 0x000fc600078c10ff */
[----:B------:R2:W-:Y:S01]  /*e980*/  @!P3 ST.E.64 desc[UR8][R14.64], R38 ;  /* 0x000000260e00b985 */ /* 0x0005e2000c101b08 */
[-C--:B------:R-:W-:Y:S02]  /*e990*/  @!P5 LEA.HI.X R21, R233, R9.reuse, R98, 0x2, P6 ;  /* 0x00000009e915d211 */ /* 0x080fe400030f1462 */
[----:B------:R-:W-:Y:S01]  /*e9a0*/  ISETP.GE.AND P3, PT, R229, UR4, PT ;  /* 0x00000004e5007c0c */ /* 0x000fe2000bf66270 */
[----:B------:R3:W-:Y:S01]  /*e9b0*/  @!P4 ST.E.64 desc[UR8][R18.64], R42 ;  /* 0x0000002a1200c985 */ /* 0x0007e2000c101b08 */
[-C--:B-1----:R-:W-:Y:S02]  /*e9c0*/  @!P0 LEA R4, P4, R232, R8.reuse, 0x2 ;  /* 0x00000008e8048211 */ /* 0x082fe400078810ff */
[-C--:B0-----:R-:W-:Y:S01]  /*e9d0*/  @!P2 LEA R12, P6, R230, R8.reuse, 0x2 ;  /* 0x00000008e60ca211 */ /* 0x081fe200078c10ff */
[----:B------:R-:W-:Y:S01]  /*e9e0*/  @!P5 ST.E.64 desc[UR8][R20.64], R46 ;  /* 0x0000002e1400d985 */ /* 0x000fe2000c101b08 */
[----:B------:R-:W-:Y:S02]  /*e9f0*/  @!P1 LEA R10, P5, R231, R8, 0x2 ;  /* 0x00000008e70a9211 */ /* 0x000fe400078a10ff */
[----:B------:R-:W-:-:S02]  /*ea00*/  @!P0 LEA.HI.X R5, R232, R9, R35, 0x2, P4 ;  /* 0x00000009e8058211 */ /* 0x000fc400020f1423 */
[----:B------:R-:W-:Y:S02]  /*ea10*/  ISETP.GE.AND P4, PT, R228, UR4, PT ;  /* 0x00000004e4007c0c */ /* 0x000fe4000bf86270 */
[-C--:B------:R-:W-:Y:S01]  /*ea20*/  @!P1 LEA.HI.X R11, R231, R9.reuse, R34, 0x2, P5 ;  /* 0x00000009e70b9211 */ /* 0x080fe200028f1422 */
[----:B------:R-:W-:Y:S01]  /*ea30*/  @!P0 ST.E.64 desc[UR8][R4.64], R50 ;  /* 0x0000003204008985 */ /* 0x000fe2000c101b08 */
[----:B------:R-:W-:Y:S02]  /*ea40*/  @!P2 LEA.HI.X R13, R230, R9, R33, 0x2, P6 ;  /* 0x00000009e60da211 */ /* 0x000fe400030f1421 */
[----:B------:R-:W-:Y:S01]  /*ea50*/  ISETP.GE.AND P0, PT, R225, UR4, PT ;  /* 0x00000004e1007c0c */ /* 0x000fe2000bf06270 */
[----:B------:R0:W-:Y:S01]  /*ea60*/  @!P1 ST.E.64 desc[UR8][R10.64], R54 ;  /* 0x000000360a009985 */ /* 0x0001e2000c101b08 */
[----:B------:R-:W-:Y:S02]  /*ea70*/  ISETP.GE.AND P1, PT, R226, UR4, PT ;  /* 0x00000004e2007c0c */ /* 0x000fe4000bf26270 */
[----:B--2---:R-:W-:Y:S01]  /*ea80*/  @!P3 LEA R14, P5, R229, R8, 0x2 ;  /* 0x00000008e50eb211 */ /* 0x004fe200078a10ff */
[----:B------:R1:W-:Y:S01]  /*ea90*/  @!P2 ST.E.64 desc[UR8][R12.64], R58 ;  /* 0x0000003a0c00a985 */ /* 0x0003e2000c101b08 */
[----:B------:R-:W-:-:S02]  /*eaa0*/  ISETP.GE.AND P2, PT, R227, UR4, PT ;  /* 0x00000004e3007c0c */ /* 0x000fc4000bf46270 */
[CC--:B---3--:R-:W-:Y:S02]  /*eab0*/  @!P4 LEA R18, P6, R228.reuse, R8.reuse, 0x2 ;  /* 0x00000008e412c211 */ /* 0x0c8fe400078c10ff */
[-C--:B------:R-:W-:Y:S02]  /*eac0*/  @!P3 LEA.HI.X R15, R229, R9.reuse, R32, 0x2, P5 ;  /* 0x00000009e50fb211 */ /* 0x080fe400028f1420 */
[----:B------:R-:W-:Y:S02]  /*ead0*/  @!P4 LEA.HI.X R19, R228, R9, R31, 0x2, P6 ;  /* 0x00000009e413c211 */ /* 0x000fe400030f141f */
[----:B------:R-:W-:Y:S01]  /*eae0*/  ISETP.GE.AND P5, PT, R224, UR4, PT ;  /* 0x00000004e0007c0c */ /* 0x000fe2000bfa6270 */
[----:B------:R2:W-:Y:S01]  /*eaf0*/  @!P3 ST.E.64 desc[UR8][R14.64], R62 ;  /* 0x0000003e0e00b985 */ /* 0x0005e2000c101b08 */
[----:B0-----:R-:W-:-:S03]  /*eb00*/  @!P1 LEA R10, P6, R226, R8, 0x2 ;  /* 0x00000008e20a9211 */ /* 0x001fc600078c10ff */
[-C--:B------:R-:W-:Y:S01]  /*eb10*/  @!P2 LEA R4, P3, R227, R8.reuse, 0x2 ;  /* 0x00000008e304a211 */ /* 0x080fe200078610ff */
[----:B------:R2:W-:Y:S01]  /*eb20*/  @!P4 ST.E.64 desc[UR8][R18.64], R66 ;  /* 0x000000421200c985 */ /* 0x0005e2000c101b08 */
[-C--:B-1----:R-:W-:Y:S02]  /*eb30*/  @!P0 LEA R12, P4, R225, R8.reuse, 0x2 ;  /* 0x00000008e10c8211 */ /* 0x082fe400078810ff */
[-C--:B------:R-:W-:Y:S02]  /*eb40*/  @!P2 LEA.HI.X R5, R227, R9.reuse, R30, 0x2, P3 ;  /* 0x00000009e305a211 */ /* 0x080fe400018f141e */
[-C--:B------:R-:W-:Y:S02]  /*eb50*/  @!P1 LEA.HI.X R11, R226, R9.reuse, R29, 0x2, P6 ;  /* 0x00000009e20b9211 */ /* 0x080fe400030f141d */
[----:B------:R-:W-:Y:S01]  /*eb60*/  @!P0 LEA.HI.X R13, R225, R9, R28, 0x2, P4 ;  /* 0x00000009e10d8211 */ /* 0x000fe200020f141c */
[----:B------:R2:W-:Y:S01]  /*eb70*/  @!P2 ST.E.64 desc[UR8][R4.64], R70 ;  /* 0x000000460400a985 */ /* 0x0005e2000c101b08 */
[----:B------:R-:W-:-:S03]  /*eb80*/  @!P5 LEA R20, P3, R224, R8, 0x2 ;  /* 0x00000008e014d211 */ /* 0x000fc600078610ff */
[----:B------:R2:W-:Y:S01]  /*eb90*/  @!P1 ST.E.64 desc[UR8][R10.64], R74 ;  /* 0x0000004a0a009985 */ /* 0x0005e2000c101b08 */
[----:B------:R-:W-:-:S03]  /*eba0*/  @!P5 LEA.HI.X R21, R224, R9, R26, 0x2, P3 ;  /* 0x00000009e015d211 */ /* 0x000fc600018f141a */
[----:B------:R2:W-:Y:S01]  /*ebb0*/  @!P0 ST.E.64 desc[UR8][R12.64], R78 ;  /* 0x0000004e0c008985 */ /* 0x0005e2000c101b08 */
[----:B------:R-:W-:-:S03]  /*ebc0*/  ISETP.GE.AND P0, PT, R223, UR4, PT ;  /* 0x00000004df007c0c */ /* 0x000fc6000bf06270 */
[----:B------:R2:W-:Y:S10]  /*ebd0*/  @!P5 ST.E.64 desc[UR8][R20.64], R82 ;  /* 0x000000521400d985 */ /* 0x0005f4000c101b08 */
[----:B------:R-:W-:Y:S05]  /*ebe0*/  @P0 BRA `(.L_x_6450) ;  /* 0x0000000c00ac0947 */ /* 0x000fea0003800000 */
[----:B--2---:R-:W-:Y:S01]  /*ebf0*/  LEA R4, P0, R223, R8, 0x2 ;  /* 0x00000008df047211 */ /* 0x004fe200078010ff */
[----:B------:R-:W-:-:S03]  /*ec00*/  ULDC.64 UR8, c[0x0][0x208] ;  /* 0x0000820000087ab9 */ /* 0x000fc60000000a00 */
[----:B------:R-:W-:-:S05]  /*ec10*/  LEA.HI.X R5, R223, R9, R24, 0x2, P0 ;  /* 0x00000009df057211 */ /* 0x000fca00000f1418 */
[----:B------:R0:W-:Y:S01]  /*ec20*/  ST.E.64 desc[UR8][R4.64], R86 ;  /* 0x0000005604007985 */ /* 0x0001e2000c101b08 */
[----:B------:R-:W-:Y:S05]  /*ec30*/  BRA `(.L_x_6450) ;  /* 0x0000000c00987947 */ /* 0x000fea0003800000 */
.L_x_6441:
        /* <DEDUP_REMOVED lines=41> */
.L_x_6453:
[----:B------:R-:W-:Y:S01]  /*eed0*/  R2UR UR7, R11 ;  /* 0x000000000b0772ca */ /* 0x000fe200000e0000 */
[----:B------:R-:W-:Y:S01]  /*eee0*/  BSSY B1, `(.L_x_6454) ;  /* 0x0000040000017945 */ /* 0x000fe20003800000 */
[----:B------:R-:W-:-:S11]  /*eef0*/  R2UR UR8, R10 ;  /* 0x000000000a0872ca */ /* 0x000fd600000e0000 */
[----:B------:R-:W-:Y:S02]  /*ef00*/  USEL UR7, UR7, URZ, !UP0 ;  /* 0x0000003f07077287 */ /* 0x000fe4000c000000 */
[----:B------:R-:W-:Y:S01]  /*ef10*/  USEL UR20, UR8, URZ, !UP0 ;  /* 0x0000003f08147287 */ /* 0x000fe2000c000000 */
[----:B------:R-:W-:Y:S11]  /*ef20*/  @P0 BRA `(.L_x_6455) ;  /* 0x0000000000ec0947 */ /* 0x000ff60003800000 */
[----:B------:R-:W2:Y:S01]  /*ef30*/  LDL R3, [R1] ;  /* 0x0000000001037983 */ /* 0x000ea20000100800 */
[----:B------:R-:W0:Y:S02]  /*ef40*/  LDC R11, c[0x0][0xbe8] ;  /* 0x0002fa00ff0b7b82 */ /* 0x000e240000000800 */
[----:B0----5:R-:W-:Y:S01]  /*ef50*/  IMAD R4, R0, R11, RZ ;  /* 0x0000000b00047224 */ /* 0x021fe200078e02ff */
[----:B--2---:R-:W-:-:S13]  /*ef60*/  R2UR UR8, R3 ;  /* 0x00000000030872ca */ /* 0x004fda00000e0000 */
[----:B------:R-:W-:-:S04]  /*ef70*/  IMAD.U32 R3, RZ, RZ, UR8 ;  /* 0x00000008ff037e24 */ /* 0x000fc8000f8e00ff */
[----:B------:R-:W-:-:S04]  /*ef80*/  IMAD R3, R3, 0x80, R6 ;  /* 0x0000008003037824 */ /* 0x000fc800078e0206 */
[----:B------:R-:W-:-:S05]  /*ef90*/  VIADD R6, R3, 0xffffff80 ;  /* 0xffffff8003067836 */ /* 0x000fca0000000000 */
[----:B------:R-:W-:-:S13]  /*efa0*/  ISETP.GE.AND P0, PT, R6, R4, PT ;  /* 0x000000040600720c */ /* 0x000fda0003f06270 */
[----:B------:R-:W-:Y:S05]  /*efb0*/  @P0 BRA `(.L_x_6455) ;  /* 0x0000000000c80947 */ /* 0x000fea0003800000 */
[----:B------:R-:W-:Y:S01]  /*efc0*/  ISETP.NE.AND P0, PT, R11, 0x1, PT ;  /* 0x000000010b00780c */ /* 0x000fe20003f05270 */
[----:B------:R-:W-:Y:S01]  /*efd0*/  UMOV UR17, 0x9b8 ;  /* 0x000009b800117882 */ /* 0x000fe20000000000 */
[----:B------:R-:W-:Y:S01]  /*efe0*/  R2UR UR9, R220 ;  /* 0x00000000dc0972ca */ /* 0x000fe200000e0000 */
[----:B------:R-:W-:Y:S01]  /*eff0*/  ULDC.64 UR24, c[0x0][0x208] ;  /* 0x0000820000187ab9 */ /* 0x000fe20000000a00 */
[----:B------:R-:W-:Y:S02]  /*f000*/  R2UR UR8, R221 ;  /* 0x00000000dd0872ca */ /* 0x000fe400000e0000 */
        /* <DEDUP_REMOVED lines=12> */
[----:B------:R-:W-:Y:S02]  /*f0d0*/  UIMAD.WIDE.U32 UR22, UR12, UR16, URZ ;  /* 0x000000100c1672a5 */ /* 0x000fe4000f8e003f */
[----:B------:R-:W-:Y:S01]  /*f0e0*/  UIMAD UR18, UR9, UR18, URZ ;  /* 0x00000012091272a4 */ /* 0x000fe2000f8e023f */
[----:B------:R-:W-:Y:S01]  /*f0f0*/  IMAD.MOV.U32 R3, RZ, RZ, R6 ;  /* 0x000000ffff037224 */ /* 0x000fe200078e0006 */
[----:B------:R-:W-:-:S02]  /*f100*/  UIMAD UR12, UR13, UR16, URZ ;  /* 0x000000100d0c72a4 */ /* 0x000fc4000f8e023f */
[----:B------:R-:W-:Y:S01]  /*f110*/  UIMAD.WIDE.U32 UR8, UR10, UR7, URZ ;  /* 0x000000070a0872a5 */ /* 0x000fe2000f8e003f */
[----:B-1----:R-:W-:Y:S01]  /*f120*/  @P0 SHF.R.U32.HI R3, RZ, R5, R4 ;  /* 0x00000005ff030219 */ /* 0x002fe20000011604 */
[----:B------:R-:W-:Y:S01]  /*f130*/  UIMAD UR11, UR10, UR20, UR11 ;  /* 0x000000140a0b72a4 */ /* 0x000fe2000f8e020b */
[----:B------:R-:W-:Y:S01]  /*f140*/  IMAD.U32 R4, RZ, RZ, UR22 ;  /* 0x00000016ff047e24 */ /* 0x000fe2000f8e00ff */
[----:B------:R-:W-:Y:S02]  /*f150*/  UIADD3 UR12, UR23, UR12, URZ ;  /* 0x0000000c170c7290 */ /* 0x000fe4000fffe03f */
[----:B------:R-:W-:Y:S01]  /*f160*/  IMAD.U32 R5, RZ, RZ, UR23 ;  /* 0x00000017ff057e24 */ /* 0x000fe2000f8e00ff */
[----:B------:R-:W-:Y:S01]  /*f170*/  UIADD3 UR18, UR15, UR18, URZ ;  /* 0x000000120f127290 */ /* 0x000fe2000fffe03f */
[--C-:B------:R-:W-:Y:S01]  /*f180*/  IMAD.MOV R9, RZ, RZ, -R3.reuse ;  /* 0x000000ffff097224 */ /* 0x100fe200078e0a03 */
[----:B------:R-:W-:Y:S01]  /*f190*/  UIADD3 UR14, UP1, UP2, UR8, UR14, UR4 ;  /* 0x0000000e080e7290 */ /* 0x000fe2000fa3e004 */
[----:B------:R-:W-:Y:S01]  /*f1a0*/  SHF.R.S32.HI R5, RZ, 0x1f, R3 ;  /* 0x0000001fff057819 */ /* 0x000fe20000011403 */
[----:B------:R-:W-:Y:S01]  /*f1b0*/  UIADD3 UR10, UR9, UR11, URZ ;  /* 0x0000000b090a7290 */ /* 0x000fe2000fffe03f */
[----:B------:R-:W-:-:S02]  /*f1c0*/  IMAD R9, R11, R9, R6 ;  /* 0x000000090b097224 */ /* 0x000fc400078e0206 */
[----:B------:R-:W-:Y:S01]  /*f1d0*/  IMAD.U32 R8, RZ, RZ, UR12 ;  /* 0x0000000cff087e24 */ /* 0x000fe2000f8e00ff */
[----:B------:R-:W-:Y:S01]  /*f1e0*/  UIADD3.X UR10, UR10, UR18, UR19, UP1, UP2 ;  /* 0x000000120a0a7290 */ /* 0x000fe20008fe4413 */
[----:B------:R-:W-:Y:S01]  /*f1f0*/  IADD3 R4, P0, P1, R3, UR14, R4 ;  /* 0x0000000e03047c10 */ /* 0x000fe2000f91e004 */
[----:B------:R-:W-:Y:S01]  /*f200*/  ULDC.64 UR8, c[0x0][UR17+0x210] ;  /* 0x0000840011087abb */ /* 0x000fe20008000a00 */
[----:B------:R-:W-:Y:S01]  /*f210*/  SHF.R.S32.HI R3, RZ, 0x1f, R9 ;  /* 0x0000001fff037819 */ /* 0x000fe20000011409 */
        /* <DEDUP_REMOVED lines=12> */
.L_x_6455:
[----:B------:R-:W-:Y:S05]  /*f2e0*/  BSYNC B1 ;  /* 0x0000000000017941 */ /* 0x000fea0003800000 */
.L_x_6454:
[----:B------:R-:W-:-:S13]  /*f2f0*/  R2UR UR8, R220 ;  /* 0x00000000dc0872ca */ /* 0x000fda00000e0000 */
[----:B------:R-:W-:-:S06]  /*f300*/  UISETP.GT.AND UP0, UPT, UR8, 0x1, UPT ;  /* 0x000000010800788c */ /* 0x000fcc000bf04270 */
[----:B------:R-:W-:-:S13]  /*f310*/  PLOP3.LUT P0, PT, PT, PT, UP0, 0x80, 0x0 ;  /* 0x000000000000781c */ /* 0x000fda0003f0f008 */
[----:B------:R-:W-:Y:S05]  /*f320*/  @P0 BRA `(.L_x_6450) ;  /* 0x0000000400dc0947 */ /* 0x000fea0003800000 */
[----:B0-----:R-:W2:Y:S01]  /*f330*/  LDL.LU R3, [R1] ;  /* 0x0000000001037983 */ /* 0x001ea20000300800 */
[----:B------:R-:W0:Y:S01]  /*f340*/  LDC R13, c[0x0][0xbe8] ;  /* 0x0002fa00ff0d7b82 */ /* 0x000e220000000800 */
[----:B------:R-:W-:Y:S01]  /*f350*/  ULDC.64 UR12, c[0x0][0xaa0] ;  /* 0x0002a800000c7ab9 */ /* 0x000fe20000000a00 */
[----:B------:R-:W-:Y:S01]  /*f360*/  SHF.R.S32.HI R10, RZ, 0x1f, R12 ;  /* 0x0000001fff0a7819 */ /* 0x000fe2000001140c */
[----:B------:R-:W-:Y:S01]  /*f370*/  UIMAD UR10, UR19, UR12, URZ ;  /* 0x0000000c130a72a4 */ /* 0x000fe2000f8e023f */
[----:B------:R-:W-:Y:S01]  /*f380*/  R2UR UR15, R222 ;  /* 0x00000000de0f72ca */ /* 0x000fe200000e0000 */
[----:B------:R-:W-:Y:S01]  /*f390*/  UIMAD.WIDE.U32 UR8, UR4, UR12, URZ ;  /* 0x0000000c040872a5 */ /* 0x000fe2000f8e003f */
[----:B------:R-:W-:Y:S01]  /*f3a0*/  LEA.HI R10, R10, R12, RZ, 0x3 ;  /* 0x0000000c0a0a7211 */ /* 0x000fe200078f18ff */
[----:B------:R-:W-:Y:S01]  /*f3b0*/  UIMAD UR10, UR4, UR13, UR10 ;  /* 0x0000000d040a72a4 */ /* 0x000fe2000f8e020a */
[----:B------:R-:W-:Y:S01]  /*f3c0*/  BSSY B1, `(.L_x_6456) ;  /* 0x0000040000017945 */ /* 0x000fe20003800000 */
[----:B------:R-:W-:-:S02]  /*f3d0*/  SHF.R.S32.HI R12, RZ, 0x1f, R22 ;  /* 0x0000001fff0c7819 */ /* 0x000fc40000011416 */
[----:B------:R-:W-:Y:S01]  /*f3e0*/  SHF.R.S32.HI R10, RZ, 0x3, R10 ;  /* 0x00000003ff0a7819 */ /* 0x000fe2000001140a */
[----:B------:R-:W-:Y:S01]  /*f3f0*/  UIADD3 UR9, UR9, UR10, URZ ;  /* 0x0000000a09097290 */ /* 0x000fe2000fffe03f */
[----:B------:R-:W-:Y:S02]  /*f400*/  SHF.R.S32.HI R14, RZ, 0x1f, R17 ;  /* 0x0000001fff0e7819 */ /* 0x000fe40000011411 */
[----:B------:R-:W-:Y:S02]  /*f410*/  ULDC.64 UR10, c[0x0][0xae8] ;  /* 0x0002ba00000a7ab9 */ /* 0x000fe40000000a00 */
[----:B------:R-:W-:-:S04]  /*f420*/  UIMAD.WIDE.U32 UR8, UR15, UR10, UR8 ;  /* 0x0000000a0f0872a5 */ /* 0x000fc8000f8e0008 */
[----:B------:R-:W-:Y:S01]  /*f430*/  UIMAD UR9, UR15, UR11, UR9 ;  /* 0x0000000b0f0972a4 */ /* 0x000fe2000f8e0209 */
[----:B0-----:R-:W-:Y:S02]  /*f440*/  ISETP.NE.AND P0, PT, R13, 0x1, PT ;  /* 0x000000010d00780c */ /* 0x001fe40003f05270 */
[----:B------:R-:W-:Y:S02]  /*f450*/  ULDC.64 UR10, c[0x0][0xaf0] ;  /* 0x0002bc00000a7ab9 */ /* 0x000fe40000000a00 */
[----:B------:R-:W-:Y:S02]  /*f460*/  UIMAD UR4, UR20, UR10, URZ ;  /* 0x0000000a140472a4 */ /* 0x000fe4000f8e023f */
[----:B------:R-:W-:Y:S02]  /*f470*/  UIMAD.WIDE.U32 UR8, UR7, UR10, UR8 ;  /* 0x0000000a070872a5 */ /* 0x000fe4000f8e0008 */
[----:B------:R-:W-:-:S03]  /*f480*/  UIMAD UR4, UR7, UR11, UR4 ;  /* 0x0000000b070472a4 */ /* 0x000fc6000f8e0204 */
[----:B------:R-:W-:Y:S01]  /*f490*/  ULDC.64 UR10, c[0x0][0xae0] ;  /* 0x0002b800000a7ab9 */ /* 0x000fe20000000a00 */
[----:B------:R-:W-:Y:S01]  /*f4a0*/  UIADD3 UR4, UR9, UR4, URZ ;  /* 0x0000000409047290 */ /* 0x000fe2000fffe03f */
[----:B------:R-:W0:Y:S08]  /*f4b0*/  @P0 LDC R5, c[0x0][0xbec] ;  /* 0x0002fb00ff050b82 */ /* 0x000e300000000800 */
[----:B------:R-:W1:Y:S01]  /*f4c0*/  @P0 LDC R9, c[0x0][0xbf0] ;  /* 0x0002fc00ff090b82 */ /* 0x000e620000000800 */
[----:B--2---:R-:W-:Y:S01]  /*f4d0*/  R2UR UR14, R3 ;  /* 0x00000000030e72ca */ /* 0x004fe200000e0000 */
[----:B------:R-:W-:-:S12]  /*f4e0*/  IMAD R3, R23, 0x20, R10 ;  /* 0x0000002017037824 */ /* 0x000fd800078e020a */
[----:B------:R-:W-:-:S04]  /*f4f0*/  IMAD.U32 R8, RZ, RZ, UR14 ;  /* 0x0000000eff087e24 */ /* 0x000fc8000f8e00ff */
[----:B------:R-:W-:-:S04]  /*f500*/  IMAD R8, R8, 0x80, R3 ;  /* 0x0000008008087824 */ /* 0x000fc800078e0203 */
[----:B0-----:R-:W-:-:S04]  /*f510*/  @P0 IMAD.HI.U32 R4, R8, R5, RZ ;  /* 0x0000000508040227 */ /* 0x001fc800078e00ff */
[----:B------:R-:W-:Y:S01]  /*f520*/  IMAD.MOV.U32 R3, RZ, RZ, R8 ;  /* 0x000000ffff037224 */ /* 0x000fe200078e0008 */
[----:B-1----:R-:W-:Y:S01]  /*f530*/  @P0 SHF.R.U32.HI R3, RZ, R9, R4 ;  /* 0x00000009ff030219 */ /* 0x002fe20000011604 */
[----:B------:R-:W-:Y:S02]  /*f540*/  IMAD.U32 R5, RZ, RZ, UR9 ;  /* 0x00000009ff057e24 */ /* 0x000fe4000f8e00ff */
[----:B------:R-:W-:Y:S01]  /*f550*/  IMAD.U32 R5, RZ, RZ, UR4 ;  /* 0x00000004ff057e24 */ /* 0x000fe2000f8e00ff */
        /* <DEDUP_REMOVED lines=11> */
[----:B------:R-:W-:Y:S02]  /*f610*/  IMAD R6, R3, UR8, RZ ;  /* 0x0000000803067c24 */ /* 0x000fe4000f8e02ff */
[----:B------:R-:W-:Y:S02]  /*f620*/  IMAD R8, R8, 0x80, R10 ;  /* 0x0000008008087824 */ /* 0x000fe400078e020a */
[----:B-----5:R-:W-:Y:S02]  /*f630*/  IMAD R13, R0, R13, RZ ;  /* 0x0000000d000d7224 */ /* 0x020fe400078e02ff */
[----:B------:R-:W-:-:S02]  /*f640*/  IMAD R3, R9, UR9, R6 ;  /* 0x0000000909037c24 */ /* 0x000fc4000f8e0206 */
[----:B------:R-:W-:Y:S01]  /*f650*/  IMAD.WIDE.U32 R4, R9, UR8, R4 ;  /* 0x0000000809047c25 */ /* 0x000fe2000f8e0004 */
[C---:B------:R-:W-:Y:S01]  /*f660*/  ISETP.GE.AND P2, PT, R8.reuse, R13, PT ;  /* 0x0000000d0800720c */ /* 0x040fe20003f46270 */
[----:B------:R-:W-:Y:S02]  /*f670*/  ULDC.64 UR8, c[0x0][0xa80] ;  /* 0x0002a00000087ab9 */ /* 0x000fe40000000a00 */
[----:B------:R-:W-:Y:S01]  /*f680*/  VIADD R0, R8, 0x20 ;  /* 0x0000002008007836 */ /* 0x000fe20000000000 */
[----:B------:R-:W-:Y:S01]  /*f690*/  LEA R6, P3, R4, UR8, 0x1 ;  /* 0x0000000804067c11 */ /* 0x000fe2000f8608ff */
[----:B------:R-:W-:-:S03]  /*f6a0*/  IMAD.IADD R3, R5, 0x1, R3 ;  /* 0x0000000105037824 */ /* 0x000fc600078e0203 */
[-C--:B------:R-:W-:Y:S01]  /*f6b0*/  ISETP.GE.AND P1, PT, R0, R13.reuse, PT ;  /* 0x0000000d0000720c */ /* 0x080fe20003f26270 */
[----:B------:R-:W-:Y:S01]  /*f6c0*/  VIADD R0, R8, 0x40 ;  /* 0x0000004008007836 */ /* 0x000fe20000000000 */
[----:B------:R-:W-:Y:S02]  /*f6d0*/  LEA.HI.X R3, R4, UR9, R3, 0x1, P3 ;  /* 0x0000000904037c11 */ /* 0x000fe400098f0c03 */
[----:B------:R0:W1:Y:S02]  /*f6e0*/  SHFL.IDX PT, R4, R6, RZ, 0x181f ;  /* 0x00181fff06047589 */ /* 0x00006400000e0000 */
[----:B------:R-:W-:Y:S02]  /*f6f0*/  ISETP.GE.AND P0, PT, R0, R13, PT ;  /* 0x0000000d0000720c */ /* 0x000fe40003f06270 */
[----:B------:R0:W2:Y:S01]  /*f700*/  SHFL.IDX PT, R0, R3, RZ, 0x181f ;  /* 0x00181fff03007589 */ /* 0x0000a200000e0000 */
[----:B------:R-:W-:Y:S10]  /*f710*/  @P2 BRA `(.L_x_6457) ;  /* 0x0000000000282947 */ /* 0x000ff40003800000 */
[----:B------:R-:W-:Y:S01]  /*f720*/  ULDC UR4, c[0x0][0xac8] ;  /* 0x0002b20000047ab9 */ /* 0x000fe20000000800 */
[----:B------:R-:W-:Y:S01]  /*f730*/  ULDC.64 UR8, c[0x0][0x208] ;  /* 0x0000820000087ab9 */ /* 0x000fe20000000a00 */
[----:B------:R-:W-:Y:S02]  /*f740*/  ISETP.GE.AND P4, PT, R17, UR4, PT ;  /* 0x0000000411007c0c */ /* 0x000fe4000bf86270 */
[----:B------:R-:W-:-:S11]  /*f750*/  ISETP.GE.AND P5, PT, R22, UR4, PT ;  /* 0x0000000416007c0c */ /* 0x000fd6000bfa6270 */
[CC--:B-1----:R-:W-:Y:S02]  /*f760*/  @!P4 LEA R10, P2, R17.reuse, R4.reuse, 0x1 ;  /* 0x00000004110ac211 */ /* 0x0c2fe400078408ff */
[C---:B------:R-:W-:Y:S02]  /*f770*/  @!P5 LEA R4, P3, R22.reuse, R4, 0x1 ;  /* 0x000000041604d211 */ /* 0x040fe400078608ff */
[-C--:B--2---:R-:W-:Y:S02]  /*f780*/  @!P4 LEA.HI.X R11, R17, R0.reuse, R14, 0x1, P2 ;  /* 0x00000000110bc211 */ /* 0x084fe400010f0c0e */
[----:B------:R-:W-:-:S03]  /*f790*/  @!P5 LEA.HI.X R5, R22, R0, R12, 0x1, P3 ;  /* 0x000000001605d211 */ /* 0x000fc600018f0c0c */
[----:B------:R3:W-:Y:S04]  /*f7a0*/  @!P4 ST.E.128 desc[UR8][R10.64], RZ ;  /* 0x000000ff0a00c985 */ /* 0x0007e8000c101d08 */
[----:B------:R3:W-:Y:S02]  /*f7b0*/  @!P5 ST.E.128 desc[UR8][R4.64], RZ ;  /* 0x000000ff0400d985 */ /* 0x0007e4000c101d08 */
.L_x_6457:
[----:B------:R-:W-:Y:S05]  /*f7c0*/  BSYNC B1 ;  /* 0x0000000000017941 */ /* 0x000fea0003800000 */
.L_x_6456:
[----:B--2---:R2:W4:Y:S01]  /*f7d0*/  SHFL.IDX PT, R0, R3, 0x1, 0x181f ;  /* 0x00381f0003007f89 */ /* 0x00452200000e0000 */
[----:B------:R-:W-:Y:S03]  /*f7e0*/  BSSY B1, `(.L_x_6458) ;  /* 0x000000d000017945 */ /* 0x000fe60003800000 */
[----:B-1-3--:R2:W1:Y:S01]  /*f7f0*/  SHFL.IDX PT, R4, R6, 0x1, 0x181f ;  /* 0x00381f0006047f89 */ /* 0x00a46200000e0000 */
[----:B------:R-:W-:Y:S05]  /*f800*/  @P1 BRA `(.L_x_6459) ;  /* 0x0000000000281947 */ /* 0x000fea0003800000 */
[----:B------:R-:W-:Y:S01]  /*f810*/  ULDC UR4, c[0x0][0xac8] ;  /* 0x0002b20000047ab9 */ /* 0x000fe20000000800 */
[----:B------:R-:W-:Y:S01]  /*f820*/  ULDC.64 UR8, c[0x0][0x208] ;  /* 0x0000820000087ab9 */ /* 0x000fe20000000a00 */
[----:B------:R-:W-:Y:S02]  /*f830*/  ISETP.GE.AND P3, PT, R17, UR4, PT ;  /* 0x0000000411007c0c */ /* 0x000fe4000bf66270 */
[----:B------:R-:W-:-:S11]  /*f840*/  ISETP.GE.AND P4, PT, R22, UR4, PT ;  /* 0x0000000416007c0c */ /* 0x000fd6000bf86270 */
[CC--:B-1----:R-:W-:Y:S02]  /*f850*/  @!P3 LEA R10, P1, R17.reuse, R4.reuse, 0x1 ;  /* 0x00000004110ab211 */ /* 0x0c2fe400078208ff */
[C---:B------:R-:W-:Y:S02]  /*f860*/  @!P4 LEA R4, P2, R22.reuse, R4, 0x1 ;  /* 0x000000041604c211 */ /* 0x040fe400078408ff */
[-C--:B----4-:R-:W-:Y:S02]  /*f870*/  @!P3 LEA.HI.X R11, R17, R0.reuse, R14, 0x1, P1 ;  /* 0x00000000110bb211 */ /* 0x090fe400008f0c0e */
[----:B------:R-:W-:-:S03]  /*f880*/  @!P4 LEA.HI.X R5, R22, R0, R12, 0x1, P2 ;  /* 0x000000001605c211 */ /* 0x000fc600010f0c0c */
[----:B------:R3:W-:Y:S04]  /*f890*/  @!P3 ST.E.128 desc[UR8][R10.64], RZ ;  /* 0x000000ff0a00b985 */ /* 0x0007e8000c101d08 */
[----:B------:R3:W-:Y:S02]  /*f8a0*/  @!P4 ST.E.128 desc[UR8][R4.64], RZ ;  /* 0x000000ff0400c985 */ /* 0x0007e4000c101d08 */
.L_x_6459:
[----:B------:R-:W-:Y:S05]  /*f8b0*/  BSYNC B1 ;  /* 0x0000000000017941 */ /* 0x000fea0003800000 */
.L_x_6458:
[----:B----4-:R4:W0:Y:S01]  /*f8c0*/  SHFL.IDX PT, R0, R3, 0x2, 0x181f ;  /* 0x00581f0003007f89 */ /* 0x01082200000e0000 */
        /* <DEDUP_REMOVED lines=9> */
[-C--:B0-----:R-:W-:Y:S02]  /*f960*/  @!P2 LEA.HI.X R11, R17, R0.reuse, R14, 0x1, P0 ;  /* 0x00000000110ba211 */ /* 0x081fe400000f0c0e */
[----:B------:R-:W-:-:S03]  /*f970*/  @!P3 LEA.HI.X R5, R22, R0, R12, 0x1, P1 ;  /* 0x000000001605b211 */ /* 0x000fc600008f0c0c */
[----:B------:R3:W-:Y:S04]  /*f980*/  @!P2 ST.E.128 desc[UR8][R10.64], RZ ;  /* 0x000000ff0a00a985 */ /* 0x0007e8000c101d08 */
[----:B------:R3:W-:Y:S02]  /*f990*/  @!P3 ST.E.128 desc[UR8][R4.64], RZ ;  /* 0x000000ff0400b985 */ /* 0x0007e4000c101d08 */
.L_x_6461:
[----:B------:R-:W-:Y:S05]  /*f9a0*/  BSYNC B1 ;  /* 0x0000000000017941 */ /* 0x000fea0003800000 */
.L_x_6460:
        /* <DEDUP_REMOVED lines=8> */
[----:B------:R-:W-:-:S11]  /*fa30*/  ISETP.GE.AND P3, PT, R22, UR4, PT ;  /* 0x0000000416007c0c */ /* 0x000fd6000bf66270 */
[CC--:B---3--:R-:W-:Y:S02]  /*fa40*/  @!P2 LEA R8, P0, R17.reuse, R4.reuse, 0x1 ;  /* 0x000000041108a211 */ /* 0x0c8fe400078008ff */
[C---:B------:R-:W-:Y:S02]  /*fa50*/  @!P3 LEA R4, P1, R22.reuse, R4, 0x1 ;  /* 0x000000041604b211 */ /* 0x040fe400078208ff */
[-C--:B--2---:R-:W-:Y:S02]  /*fa60*/  @!P2 LEA.HI.X R9, R17, R3.reuse, R14, 0x1, P0 ;  /* 0x000000031109a211 */ /* 0x084fe400000f0c0e */
[----:B------:R-:W-:-:S03]  /*fa70*/  @!P3 LEA.HI.X R5, R22, R3, R12, 0x1, P1 ;  /* 0x000000031605b211 */ /* 0x000fc600008f0c0c */
[----:B------:R1:W-:Y:S04]  /*fa80*/  @!P2 ST.E.128 desc[UR8][R8.64], RZ ;  /* 0x000000ff0800a985 */ /* 0x0003e8000c101d08 */
[----:B------:R1:W-:Y:S02]  /*fa90*/  @!P3 ST.E.128 desc[UR8][R4.64], RZ ;  /* 0x000000ff0400b985 */ /* 0x0003e4000c101d08 */
.L_x_6450:
[----:B------:R-:W-:Y:S05]  /*faa0*/  BSYNC B0 ;  /* 0x0000000000007941 */ /* 0x000fea0003800000 */
.L_x_6440:
[----:B------:R-:W-:Y:S02]  /*fab0*/  ULDC UR4, c[0x0][0xc3c] ;  /* 0x00030f0000047ab9 */ /* 0x000fe40000000800 */
[----:B------:R-:W-:-:S13]  /*fac0*/  ISETP.GE.AND P0, PT, R7, UR4, PT ;  /* 0x0000000407007c0c */ /* 0x000fda000bf06270 */
[----:B------:R-:W-:Y:S05]  /*fad0*/  @!P0 BRA `(.L_x_6462) ;  /* 0xffffff14006c8947 */ /* 0x000fea000383ffff */
[----:B------:R-:W-:Y:S05]  /*fae0*/  EXIT ;  /* 0x000000000000794d */ /* 0x000fea0003800000 */
.L_x_6414:
        /* <DEDUP_REMOVED lines=20> */
.L_x_6463:
        /* <DEDUP_REMOVED lines=45> */
.L_x_6467:
        /* <DEDUP_REMOVED lines=39> */
.L_x_6465:
        /* <DEDUP_REMOVED lines=20> */
.L_x_6468:
        /* <DEDUP_REMOVED lines=54> */
.L_x_6466:
[----:B------:R-:W-:Y:S01]  /*10610*/  IMAD.U32 R2, RZ, RZ, UR6 ;  /* 0x00000006ff027e24 */ /* 0x000fe2000f8e00ff */
[----:B------:R0:W-:Y:S04]  /*10620*/  STL [R1+0x4], RZ ;  /* 0x000004ff01007387 */ /* 0x0001e80000100800 */
[----:B------:R0:W-:Y:S04]  /*10630*/  STL [R1+0x8], RZ ;  /* 0x000008ff01007387 */ /* 0x0001e80000100800 */
[----:B------:R0:W-:Y:S02]  /*10640*/  STL [R1], R2 ;  /* 0x0000000201007387 */ /* 0x0001e40000100800 */
.L_x_6469:
        /* <DEDUP_REMOVED lines=10> */
.L_x_6464:
        /* <DEDUP_REMOVED lines=23> */
[----:B------:R-:W-:Y:S02]  /*10860*/  SHF.R.U32.HI R4, RZ, 0x3, R4 ;  /* 0x00000003ff047819 */ /* 0x000fe40000011604 */
[----:B------:R-:W-:Y:S02]  /*10870*/  LOP3.LUT R0, R0, 0x40, RZ, 0xfc, !PT ;  /* 0x0000004000007812 */ /* 0x000fe400078efcff */
[----:B------:R-:W-:Y:S01]  /*10880*/  LOP3.LUT R3, R3, 0x200, R2, 0xf8, !PT ;  /* 0x0000020003037812 */ /* 0x000fe200078ef802 */
[----:B------:R-:W-:-:S04]  /*10890*/  IMAD.SHL.U32 R2, R5, 0x10, RZ ;  /* 0x0000001005027824 */ /* 0x000fc800078e00ff */
[----:B------:R-:W-:Y:S01]  /*108a0*/  IMAD R3, R3, 0x2, R18 ;  /* 0x0000000203037824 */ /* 0x000fe200078e0212 */
[----:B------:R-:W-:Y:S01]  /*108b0*/  LOP3.LUT R4, R4, 0x70, R2, 0xf8, !PT ;  /* 0x0000007004047812 */ /* 0x000fe200078ef802 */
[----:B------:R-:W-:-:S03]  /*108c0*/  IMAD.MOV.U32 R2, RZ, RZ, 0x1 ;  /* 0x00000001ff027424 */ /* 0x000fc600078e00ff */
[----:B------:R0:W-:Y:S04]  /*108d0*/  STL [R1+0x28], R3 ;  /* 0x0000280301007387 */ /* 0x0001e80000100800 */
[----:B------:R0:W-:Y:S04]  /*108e0*/  STL [R1+0x14], R2 ;  /* 0x0000140201007387 */ /* 0x0001e80000100800 */
[----:B------:R0:W-:Y:S02]  /*108f0*/  STL [R1+0x48], RZ ;  /* 0x000048ff01007387 */ /* 0x0001e40000100800 */
.L_x_6569:
[----:B--2---:R-:W2:Y:S01]  /*10900*/  LDL R0, [R1+0xc] ;  /* 0x00000c0001007983 */ /* 0x004ea20000100800 */
[----:B0-----:R-:W2:Y:S01]  /*10910*/  LDC.64 R2, c[0x0][0xc88] ;  /* 0x00032200ff027b82 */ /* 0x001ea20000000a00 */
        /* <DEDUP_REMOVED lines=57> */
.L_x_6471:
        /* <DEDUP_REMOVED lines=19> */
.L_x_6472:
[----:B------:R-:W-:Y:S05]  /*10de0*/  @!P0 BRA `(.L_x_6473) ;  /* 0x0000000000108947 */ /* 0x000fea0003800000 */
[----:B------:R-:W-:Y:S02]  /*10df0*/  ULDC.64 UR4, c[0x0][0x208] ;  /* 0x0000820000047ab9 */ /* 0x000fe40000000a00 */
[----:B------:R-:W2:Y:S04]  /*10e00*/  LDG.E R6, desc[UR4][R4.64] ;  /* 0x0000000404067981 */ /* 0x000ea8000c1e1900 */
[----:B------:R-:W2:Y:S02]  /*10e10*/  LDG.E R4, desc[UR4][R4.64+0x4] ;  /* 0x0000040404047981 */ /* 0x000ea4000c1e1900 */
[----:B--2---:R-:W-:-:S07]  /*10e20*/  IMAD.IADD R6, R4, 0x1, -R6 ;  /* 0x0000000104067824 */ /* 0x004fce00078e0a06 */
.L_x_6473:
        /* <DEDUP_REMOVED lines=45> */
.L_x_6475:
[----:B------:R-:W-:Y:S05]  /*11100*/  BSYNC B0 ;  /* 0x0000000000007941 */ /* 0x000fea0003800000 */
.L_x_6474:
        /* <DEDUP_REMOVED lines=14> */
[----:B------:R-:W5:Y:S01]  /*111f0*/  LDC.64 R2, c[0x0][0xc60] ;  /* 0x00031800ff027b82 */ /* 0x000f620000000a00 */
[----:B------:R-:W4:Y:S01]  /*11200*/  FLO.U32 R0, UR4 ;  /* 0x0000000400007d00 */ /* 0x000f2200080e0000 */
[----:B------:R-:W-:Y:S01]  /*11210*/  ULDC.64 UR6, c[0x0][0x208] ;  /* 0x0000820000067ab9 */ /* 0x000fe20000000a00 */
[----:B----4-:R-:W-:-:S06]  /*11220*/  ISETP.EQ.U32.AND P0, PT, R0, R5, PT ;  /* 0x000000050000720c */ /* 0x010fcc0003f02070 */
[----:B------:R-:W5:Y:S07]  /*11230*/  POPC R5, UR4 ;  /* 0x0000000400057d09 */ /* 0x000f6e0008000000 */
        /* <DEDUP_REMOVED lines=8> */
.L_x_6477:
        /* <DEDUP_REMOVED lines=20> */
.L_x_6480:
[----:B------:R-:W-:Y:S05]  /*11400*/  BSYNC B6 ;  /* 0x0000000000067941 */ /* 0x000fea0003800000 */
.L_x_6479:
        /* <DEDUP_REMOVED lines=20> */
.L_x_6483:
        /* <DEDUP_REMOVED lines=16> */
.L_x_6482:
[----:B------:R-:W-:Y:S05]  /*11650*/  BSYNC B6 ;  /* 0x0000000000067941 */ /* 0x000fea0003800000 */
.L_x_6481:
        /* <DEDUP_REMOVED lines=25> */
.L_x_6585:
[----:B--2---:R-:W2:Y:S01]  /*117f0*/  LDL.LU R4, [R1+0x1c] ;  /* 0x00001c0001047983 */ /* 0x004ea20000300800 */
[----:B------:R-:W-:Y:S02]  /*11800*/  PLOP3.LUT P1, PT, PT, PT, PT, 0x8, 0x0 ;  /* 0x000000000000781c */ /* 0x000fe40003f2e170 */
[----:B---3--:R-:W-:Y:S01]  /*11810*/  ISETP.NE.AND P0, PT, R14, RZ, PT ;  /* 0x000000ff0e00720c */ /* 0x008fe20003f05270 */
        /* <DEDUP_REMOVED lines=8> */
.L_x_6588:
        /* <DEDUP_REMOVED lines=8> */
[----:B---3--:R-:W-:Y:S01]  /*11920*/  IMAD.MOV.U32 R0, RZ, RZ, R9 ;  /* 0x000000ffff007224 */ /* 0x008fe200078e0009 */
        /* <DEDUP_REMOVED lines=16> */
.L_x_6487:
[----:B--2---:R-:W2:Y:S01]  /*11a30*/  LDL R2, [R1+0x14] ;  /* 0x0000140001027983 */ /* 0x004ea20000100800 */
[----:B---3--:R-:W-:Y:S01]  /*11a40*/  IMAD R0, R19, 0x8, R18 ;  /* 0x0000000813007824 */ /* 0x008fe200078e0212 */
[----:B--2---:R-:W-:-:S04]  /*11a50*/  SHF.L.U32 R2, R2, 0x1f, RZ ;  /* 0x0000001f02027819 */ /* 0x004fc800000006ff */
[----:B------:R-:W2:Y:S02]  /*11a60*/  SYNCS.PHASECHK.TRANS64.TRYWAIT P0, [R0+URZ+0x34840], R2 ;  /* 0x03484002000075a7 */ /* 0x000ea4000800017f */
[----:B--2---:R-:W-:Y:S05]  /*11a70*/  @!P0 BRA `(.L_x_6488) ;  /* 0x0000004800288947 */ /* 0x004fea0003800000 */
.L_x_6589:
        /* <DEDUP_REMOVED lines=11> */
.L_x_6489:
[----:B------:R-:W3:Y:S04]  /*11b30*/  LDL R4, [R1+0x8] ;  /* 0x0000080001047983 */ /* 0x000ee80000100800 */
[----:B------:R-:W4:Y:S04]  /*11b40*/  LDL R3, [R1+0x18] ;  /* 0x0000180001037983 */ /* 0x000f280000100800 */
[----:B--2---:R-:W2:Y:S01]  /*11b50*/  LDL.LU R2, [R1+0x1c] ;  /* 0x00001c0001027983 */ /* 0x004ea20000300800 */
[----:B------:R-:W-:Y:S01]  /*11b60*/  R2UR UR9, R0 ;  /* 0x00000000000972ca */ /* 0x000fe200000e0000 */
[----:B------:R-:W-:Y:S01]  /*11b70*/  IMAD R0, R19, 0xb000, R18 ;  /* 0x0000b00013007824 */ /* 0x000fe200078e0212 */
[----:B------:R-:W-:Y:S01]  /*11b80*/  PLOP3.LUT P0, PT, PT, PT, PT, 0x80, 0x0 ;  /* 0x000000000000781c */ /* 0x000fe20003f0f070 */
[----:B------:R-:W-:Y:S01]  /*11b90*/  UIADD3 UR4, UP0, UR36, 0x370, URZ ;  /* 0x0000037024047890 */ /* 0x000fe2000ff1e03f */
[----:B------:R-:W-:Y:S01]  /*11ba0*/  R2UR UR12, R16 ;  /* 0x00000000100c72ca */ /* 0x000fe200000e0000 */
[----:B------:R-:W-:Y:S01]  /*11bb0*/  UMOV UR10, URZ ;  /* 0x0000003f000a7c82 */ /* 0x000fe20008000000 */
[----:B------:R-:W-:Y:S01]  /*11bc0*/  R2UR UR6, R0 ;  /* 0x00000000000672ca */ /* 0x000fe200000e0000 */
[----:B------:R-:W-:Y:S01]  /*11bd0*/  UMOV UR7, 0x14f00000 ;  /* 0x14f0000000077882 */ /* 0x000fe20000000000 */
[----:B-----5:R-:W-:Y:S01]  /*11be0*/  R2UR UR13, R17 ;  /* 0x00000000110d72ca */ /* 0x020fe200000e0000 */
[----:B------:R-:W-:-:S04]  /*11bf0*/  UMOV UR15, 0x40 ;  /* 0x00000040000f7882 */ /* 0x000fc80000000000 */
[----:B------:R-:W-:-:S06]  /*11c00*/  UIADD3 UR9, UR9, 0x34830, URZ ;  /* 0x0003483009097890 */ /* 0x000fcc000fffe03f */
[----:B------:R-:W-:Y:S02]  /*11c10*/  UIADD3 UR8, UR6, 0x1e400, URZ ;  /* 0x0001e40006087890 */ /* 0x000fe4000fffe03f */
[----:B------:R-:W-:-:S03]  /*11c20*/  UIADD3 UR14, UR6, 0x23c00, URZ ;  /* 0x00023c00060e7890 */ /* 0x000fc6000fffe03f */
        /* <DEDUP_REMOVED lines=9> */
[----:B---3--:R-:W-:Y:S01]  /*11cc0*/  UMOV UR8, UR14 ;  /* 0x0000000e00087c82 */ /* 0x008fe20008000000 */
[----:B------:R-:W-:Y:S02]  /*11cd0*/  UMOV UR10, UR15 ;  /* 0x0000000f000a7c82 */ /* 0x000fe40008000000 */
[----:B------:R2:W-:Y:S02]  /*11ce0*/  UTMALDG.4D [UR8], [UR4], desc[UR6] ;  /* 0x00000608040075b4 */ /* 0x0005e40008019000 */
[----:B--2---:R-:W-:Y:S01]  /*11cf0*/  NOP ;  /* 0x0000000000007918 */ /* 0x004fe20000000000 */
.L_x_6485:
[----:B------:R-:W2:Y:S04]  /*11d00*/  LDL.LU R3, [R1+0x34] ;  /* 0x0000340001037983 */ /* 0x000ea80000300800 */
[----:B------:R-:W4:Y:S04]  /*11d10*/  LDL.LU R5, [R1+0x2c] ;  /* 0x00002c0001057983 */ /* 0x000f280000300800 */
        /* <DEDUP_REMOVED lines=11> */
[----:B----4-:R-:W-:-:S03]  /*11dd0*/  SEL R5, R5, RZ, !P0 ;  /* 0x000000ff05057207 */ /* 0x010fc60004000000 */
        /* <DEDUP_REMOVED lines=26> */
.L_x_6491:
[----:B------:R-:W-:Y:S05]  /*11f80*/  BSYNC B6 ;  /* 0x0000000000067941 */ /* 0x000fea0003800000 */
.L_x_6490:
[----:B--2---:R-:W2:Y:S01]  /*11f90*/  LDL.LU R0, [R1+0x3c] ;  /* 0x00003c0001007983 */ /* 0x004ea20000300800 */
[----:B------:R-:W3:Y:S01]  /*11fa0*/  LDC R8, c[0x0][0x448] ;  /* 0x00011200ff087b82 */ /* 0x000ee20000000800 */
[----:B------:R-:W-:Y:S01]  /*11fb0*/  ULDC.64 UR4, c[0x0][0x2d8] ;  /* 0x0000b60000047ab9 */ /* 0x000fe20000000a00 */
[----:B------:R-:W-:Y:S01]  /*11fc0*/  ULDC.64 UR6, c[0x0][0x280] ;  /* 0x0000a00000067ab9 */ /* 0x000fe20000000a00 */
[----:B------:R-:W4:Y:S04]  /*11fd0*/  LDL.LU R4, [R1+0x34] ;  /* 0x0000340001047983 */ /* 0x000f280000300800 */
[----:B------:R-:W4:Y:S04]  /*11fe0*/  LDL.LU.64 R2, [R1+0x50] ;  /* 0x0000500001027983 */ /* 0x000f280000300a00 */
[----:B------:R-:W2:Y:S04]  /*11ff0*/  LDL.LU R6, [R1+0x2c] ;  /* 0x00002c0001067983 */ /* 0x000ea80000300800 */
[----:B------:R-:W2:Y:S01]  /*12000*/  LDL.LU R5, [R1+0x4] ;  /* 0x0000040001057983 */ /* 0x000ea20000300800 */
[----:B---3--:R-:W-:Y:S01]  /*12010*/  ISETP.NE.AND P0, PT, R8, 0x1, PT ;  /* 0x000000010800780c */ /* 0x008fe20003f05270 */
[----:B------:R-:W3:-:S12]  /*12020*/  S2R R9, SR_TID.X ;  /* 0x0000000000097919 */ /* 0x000ed80000002100 */
[----:B------:R-:W0:Y:S01]  /*12030*/  @P0 LDC R7, c[0x0][0x450] ;  /* 0x00011400ff070b82 */ /* 0x000e220000000800 */
[----:B---3--:R-:W-:-:S05]  /*12040*/  IMAD.SHL.U32 R9, R9, 0x8, RZ ;  /* 0x0000000809097824 */ /* 0x008fca00078e00ff */
[----:B------:R-:W-:-:S04]  /*12050*/  LOP3.LUT R9, R9, 0x38, RZ, 0xc0, !PT ;  /* 0x0000003809097812 */ /* 0x000fc800078ec0ff */
[----:B------:R-:W-:Y:S01]  /*12060*/  LOP3.LUT R9, R9, 0x40, RZ, 0xfc, !PT ;  /* 0x0000004009097812 */ /* 0x000fe200078efcff */
[----:B----4-:R-:W-:Y:S02]  /*12070*/  IMAD.MOV.U32 R3, RZ, RZ, R4 ;  /* 0x000000ffff037224 */ /* 0x010fe400078e0004 */
[----:B------:R-:W3:Y:S01]  /*12080*/  S2R R4, SR_TID.X ;  /* 0x0000000000047919 */ /* 0x000ee20000002100 */
[----:B------:R-:W-:-:S04]  /*12090*/  IMAD.WIDE.U32 R2, R16, UR4, R2 ;  /* 0x0000000410027c25 */ /* 0x000fc8000f8e0002 */
[----:B------:R-:W-:Y:S01]  /*120a0*/  IMAD R3, R16, UR5, R3 ;  /* 0x0000000510037c24 */ /* 0x000fe2000f8e0203 */
[----:B------:R-:W-:Y:S02]  /*120b0*/  ULDC.64 UR4, c[0x0][0x2e0] ;  /* 0x0000b80000047ab9 */ /* 0x000fe40000000a00 */
[----:B--2---:R-:W-:Y:S02]  /*120c0*/  IMAD R0, R0, UR4, RZ ;  /* 0x0000000400007c24 */ /* 0x004fe4000f8e02ff */
[----:B------:R-:W-:-:S04]  /*120d0*/  IMAD.WIDE.U32 R2, R6, UR4, R2 ;  /* 0x0000000406027c25 */ /* 0x000fc8000f8e0002 */
[----:B------:R-:W-:Y:S01]  /*120e0*/  IMAD R0, R6, UR5, R0 ;  /* 0x0000000506007c24 */ /* 0x000fe2000f8e0200 */
[----:B------:R-:W-:Y:S01]  /*120f0*/  ULDC.64 UR4, c[0x0][0x2d0] ;  /* 0x0000b40000047ab9 */ /* 0x000fe20000000a00 */
[C---:B---3--:R-:W-:Y:S01]  /*12100*/  LOP3.LUT R6, R4.reuse, 0x7f, RZ, 0xc0, !PT ;  /* 0x0000007f04067812 */ /* 0x048fe200078ec0ff */
[----:B------:R-:W-:-:S03]  /*12110*/  IMAD.SHL.U32 R4, R4, 0x10, RZ ;  /* 0x0000001004047824 */ /* 0x000fc600078e00ff */
[----:B------:R-:W-:-:S04]  /*12120*/  SHF.R.U32.HI R6, RZ, 0x3, R6 ;  /* 0x00000003ff067819 */ /* 0x000fc80000011606 */
[----:B------:R-:W-:Y:S02]  /*12130*/  LOP3.LUT R4, R6, 0x70, R4, 0xf8, !PT ;  /* 0x0000007006047812 */ /* 0x000fe400078ef804 */
[----:B------:R-:W2:Y:S01]  /*12140*/  @P0 LDC R6, c[0x0][0x44c] ;  /* 0x00011300ff060b82 */ /* 0x000ea20000000800 */
[----:B------:R-:W-:Y:S02]  /*12150*/  IMAD.SHL.U32 R5, R5, 0x80, RZ ;  /* 0x0000008005057824 */ /* 0x000fe400078e00ff */
[----:B------:R-:W-:-:S03]  /*12160*/  IMAD.IADD R3, R3, 0x1, R0 ;  /* 0x0000000103037824 */ /* 0x000fc600078e0200 */
[----:B------:R-:W-:-:S05]  /*12170*/  LOP3.LUT R0, R4, R5, RZ, 0xfc, !PT ;  /* 0x0000000504007212 */ /* 0x000fca00078efcff */
[----:B------:R-:W-:Y:S02]  /*12180*/  IMAD.MOV.U32 R4, RZ, RZ, R0 ;  /* 0x000000ffff047224 */ /* 0x000fe400078e0000 */
[----:B--2---:R-:W-:-:S05]  /*12190*/  @P0 IMAD.HI.U32 R6, R0, R6, RZ ;  /* 0x0000000600060227 */ /* 0x004fca00078e00ff */
        /* <DEDUP_REMOVED lines=18> */
[----:B------:R-:W-:-:S05]  /*122c0*/  IMAD.IADD R0, R3, 0x1, R0 ;  /* 0x0000000103007824 */ /* 0x000fca00078e0200 */
[----:B------:R-:W-:Y:S01]  /*122d0*/  LEA.HI.X R3, R2, UR7, R0, 0x1, P2 ;  /* 0x0000000702037c11 */ /* 0x000fe200090f0c00 */
[----:B-1----:R-:W-:-:S05]  /*122e0*/  IMAD.SHL.U32 R10, R7, 0x8, RZ ;  /* 0x00000008070a7824 */ /* 0x002fca00078e00ff */
[----:B------:R-:W-:-:S04]  /*122f0*/  LOP3.LUT R10, R10, 0x38, RZ, 0xc0, !PT ;  /* 0x000000380a0a7812 */ /* 0x000fc800078ec0ff */
[----:B------:R-:W-:Y:S01]  /*12300*/  ISETP.GE.AND P0, PT, R10, UR4, PT ;  /* 0x000000040a007c0c */ /* 0x000fe2000bf06270 */
[----:B------:R-:W-:-:S03]  /*12310*/  UMOV UR4, 0xffffffff ;  /* 0xffffffff00047882 */ /* 0x000fc60000000000 */
[----:B0-----:R-:W-:Y:S09]  /*12320*/  BRA.DIV UR4, `(.L_x_6492) ;  /* 0x0000004204107947 */ /* 0x001ff2000b800000 */
[----:B------:R-:W0:Y:S02]  /*12330*/  S2R R6, SR_TID.X ;  /* 0x0000000000067919 */ /* 0x000e240000002100 */
[----:B0-----:R-:W-:-:S04]  /*12340*/  LOP3.LUT R6, R6, 0x7f, RZ, 0xc0, !PT ;  /* 0x0000007f06067812 */ /* 0x001fc800078ec0ff */
[----:B------:R-:W-:Y:S02]  /*12350*/  SHF.R.U32.HI R7, RZ, 0x3, R6 ;  /* 0x00000003ff077819 */ /* 0x000fe40000011606 */
[----:B------:R-:W2:Y:S01]  /*12360*/  LDL.LU R6, [R1+0x44] ;  /* 0x0000440001067983 */ /* 0x000ea20000300800 */
[----:B------:R-:W-:Y:S02]  /*12370*/  ULDC.64 UR4, c[0x0][0x208] ;  /* 0x0000820000047ab9 */ /* 0x000fe40000000a00 */
[----:B------:R-:W-:Y:S02]  /*12380*/  IMAD.IADD R0, R7, 0x1, R5 ;  /* 0x0000000107007824 */ /* 0x000fe400078e0205 */
[----:B------:R-:W0:Y:S02]  /*12390*/  SHFL.IDX PT, R7, R4, RZ, 0x181f ;  /* 0x00181fff04077589 */ /* 0x000e2400000e0000 */
[----:B------:R-:W-:Y:S02]  /*123a0*/  VIADD R5, R0, 0x10 ;  /* 0x0000001000057836 */ /* 0x000fe40000000000 */
[----:B--2---:R-:W-:-:S02]  /*123b0*/  IMAD R2, R6, R8, RZ ;  /* 0x0000000806027224 */ /* 0x004fc400078e02ff */
[----:B------:R-:W1:Y:S03]  /*123c0*/  SHFL.IDX PT, R6, R3, RZ, 0x181f ;  /* 0x00181fff03067589 */ /* 0x000e6600000e0000 */
[-C--:B------:R-:W-:Y:S01]  /*123d0*/  ISETP.GE.AND P4, PT, R0, R2.reuse, PT ;  /* 0x000000020000720c */ /* 0x080fe20003f86270 */
[----:B------:R-:W-:Y:S01]  /*123e0*/  SHFL.IDX PT, R8, R3, 0x1, 0x181f ;  /* 0x00381f0003087f89 */ /* 0x000fe200000e0000 */
[----:B------:R-:W-:-:S03]  /*123f0*/  ISETP.GE.AND P2, PT, R5, R2, PT ;  /* 0x000000020500720c */ /* 0x000fc60003f46270 */
[----:B------:R-:W2:Y:S08]  /*12400*/  SHFL.IDX PT, R5, R4, 0x1, 0x181f ;  /* 0x00381f0004057f89 */ /* 0x000eb000000e0000 */
[----:B0-----:R-:W-:-:S05]  /*12410*/  @!P4 LEA R7, P3, R10, R7, 0x1 ;  /* 0x000000070a07c211 */ /* 0x001fca00078608ff */
[----:B-1----:R-:W-:-:S05]  /*12420*/  @!P4 IMAD.X R6, RZ, RZ, R6, P3 ;  /* 0x000000ffff06c224 */ /* 0x002fca00018e0606 */
[----:B------:R-:W-:-:S04]  /*12430*/  @!P4 LOP3.LUT R7, R7, R6, RZ, 0x3c, !PT ;  /* 0x000000060707c212 */ /* 0x000fc800078e3cff */
[----:B------:R-:W-:-:S04]  /*12440*/  @!P4 LOP3.LUT R6, R7, R6, RZ, 0x3c, !PT ;  /* 0x000000060706c212 */ /* 0x000fc800078e3cff */
[----:B------:R-:W-:-:S05]  /*12450*/  @!P4 LOP3.LUT R7, R7, R6, RZ, 0x3c, !PT ;  /* 0x000000060707c212 */ /* 0x000fca00078e3cff */
[----:B-----5:R-:W-:Y:S04]  /*12460*/  @!P4 LDGSTS.E.BYPASS.LTC128B.128 [R9+0x16400], desc[UR4][R6.64], !P0 ;  /* 0x164000000609cfae */ /* 0x020fe8000c101d44 */
[----:B------:R2:W-:Y:S02]  /*12470*/  @!P4 LDGSTS.E.BYPASS.LTC128B.128 [R9+0x1a400], desc[UR4][R6.64+0x80], !P1 ;  /* 0x1a4000800609cfae */ /* 0x0005e4000c901d44 */
[----:B--2---:R-:W-:Y:S01]  /*12480*/  @!P2 LEA R7, P3, R10, R5, 0x1 ;  /* 0x000000050a07a211 */ /* 0x004fe200078608ff */
[----:B------:R-:W-:-:S04]  /*12490*/  VIADD R5, R0, 0x20 ;  /* 0x0000002000057836 */ /* 0x000fc80000000000 */
[----:B------:R-:W-:-:S05]  /*124a0*/  @!P2 IMAD.X R6, RZ, RZ, R8, P3 ;  /* 0x000000ffff06a224 */ /* 0x000fca00018e0608 */
[----:B------:R-:W-:-:S04]  /*124b0*/  @!P2 LOP3.LUT R7, R7, R6, RZ, 0x3c, !PT ;  /* 0x000000060707a212 */ /* 0x000fc800078e3cff */
[----:B------:R-:W-:-:S04]  /*124c0*/  @!P2 LOP3.LUT R6, R7, R6, RZ, 0x3c, !PT ;  /* 0x000000060706a212 */ /* 0x000fc800078e3cff */
[----:B------:R-:W-:-:S05]  /*124d0*/  @!P2 LOP3.LUT R7, R7, R6, RZ, 0x3c, !PT ;  /* 0x000000060707a212 */ /* 0x000fca00078e3cff */
        /* <DEDUP_REMOVED lines=52> */
[----:B------:R0:W2:Y:S02]  /*12820*/  SHFL.IDX PT, R3, R4, 0x7, 0x181f ;  /* 0x00f81f0004037f89 */ /* 0x0000a400000e0000 */
.L_x_6606:
        /* <DEDUP_REMOVED lines=11> */
[----:B------:R3:W-:Y:S02]  /*128e0*/  LDGSTS.E.BYPASS.LTC128B.128 [R9+0x1dc00], desc[UR4][R2.64+0x80], !P1 ;  /* 0x1dc0008002097fae */ /* 0x0007e4000c901d44 */
.L_x_6494:
[----:B------:R-:W-:Y:S05]  /*128f0*/  BSYNC B0 ;  /* 0x0000000000007941 */ /* 0x000fea0003800000 */
.L_x_6493:
[----:B------:R-:W-:Y:S01]  /*12900*/  NOP ;  /* 0x0000000000007918 */ /* 0x000fe20000000000 */
[----:B------:R-:W-:Y:S01]  /*12910*/  PLOP3.LUT P0, PT, PT, PT, PT, 0x80, 0x0 ;  /* 0x000000000000781c */ /* 0x000fe20003f0f070 */
[----:B0-----:R-:W-:-:S12]  /*12920*/  VIADD R6, R18, 0x34800 ;  /* 0x0003480012067836 */ /* 0x001fd80000000000 */
.L_x_6495:
        /* <DEDUP_REMOVED lines=18> */
.L_x_6607:
[----:B------:R-:W-:Y:S05]  /*12a50*/  BSYNC B0 ;  /* 0x0000000000007941 */ /* 0x000fea0003800000 */
.L_x_6496:
        /* <DEDUP_REMOVED lines=55> */
.L_x_6504:
[----:B------:R-:W-:Y:S01]  /*12dd0*/  IMAD R3, R8, 0x8, R18 ;  /* 0x0000000808037824 */ /* 0x000fe200078e0212 */
[----:B------:R-:W-:Y:S01]  /*12de0*/  SHF.L.U32 R2, R11, 0x1f, RZ ;  /* 0x0000001f0b027819 */ /* 0x000fe200000006ff */
[----:B------:R-:W-:Y:S03]  /*12df0*/  BSSY B3, `(.L_x_6505) ;  /* 0x0000003000037945 */ /* 0x000fe60003800000 */
[----:B------:R-:W1:Y:S02]  /*12e00*/  SYNCS.PHASECHK.TRANS64.TRYWAIT P0, [R3+URZ+0x34840], R2 ;  /* 0x03484002030075a7 */ /* 0x000e64000800017f */
[----:B-1----:R-:W-:Y:S05]  /*12e10*/  @!P0 BRA `(.L_x_6506) ;  /* 0x00000040003c8947 */ /* 0x002fea0003800000 */
.L_x_6608:
[----:B------:R-:W-:Y:S05]  /*12e20*/  BSYNC B3 ;  /* 0x0000000000037941 */ /* 0x000fea0003800000 */
.L_x_6505:
        /* <DEDUP_REMOVED lines=12> */
.L_x_6508:
[----:B------:R-:W-:Y:S05]  /*12ef0*/  BSYNC B3 ;  /* 0x0000000000037941 */ /* 0x000fea0003800000 */
.L_x_6507:
        /* <DEDUP_REMOVED lines=12> */
.L_x_6509:
        /* <DEDUP_REMOVED lines=16> */
.L_x_6510:
        /* <DEDUP_REMOVED lines=16> */
.L_x_6609:
[----:B------:R-:W-:Y:S05]  /*131c0*/  BSYNC B3 ;  /* 0x0000000000037941 */ /* 0x000fea0003800000 */
.L_x_6511:
        /* <DEDUP_REMOVED lines=12> */
.L_x_6514:
[----:B------:R-:W-:Y:S05]  /*13290*/  BSYNC B3 ;  /* 0x0000000000037941 */ /* 0x000fea0003800000 */
.L_x_6513:
[----:B------:R-:W2:Y:S04]  /*132a0*/  LDL R5, [R1+0x18] ;  /* 0x0000180001057983 */ /* 0x000ea80000100800 */
[----:B0-----:R-:W2:Y:S01]  /*132b0*/  LDL.LU R2, [R1+0x8] ;  /* 0x0000080001027983 */ /* 0x001ea20000300800 */
[----:B------:R-:W-:Y:S01]  /*132c0*/  R2UR UR10, R14 ;  /* 0x000000000e0a72ca */ /* 0x000fe200000e0000 */
[C-C-:B------:R-:W-:Y:S01]  /*132d0*/  IMAD R3, R19.reuse, 0x8, R18.reuse ;  /* 0x0000000813037824 */ /* 0x140fe200078e0212 */
        /* <DEDUP_REMOVED lines=9> */
.L_x_6515:
        /* <DEDUP_REMOVED lines=15> */
.L_x_6516:
        /* <DEDUP_REMOVED lines=12> */
.L_x_6503:
[----:B------:R-:W-:Y:S05]  /*13520*/  BSYNC B1 ;  /* 0x0000000000017941 */ /* 0x000fea0003800000 */
.L_x_6502:
[----:B0-----:R-:W2:Y:S01]  /*13530*/  LDL.LU R0, [R1+0x30] ;  /* 0x0000300001007983 */ /* 0x001ea20000300800 */
[----:B------:R-:W-:-:S03]  /*13540*/  IMAD.MOV.U32 R19, RZ, RZ, R8 ;  /* 0x000000ffff137224 */ /* 0x000fc600078e0008 */
[----:B------:R0:W-:Y:S02]  /*13550*/  STL [R1+0x14], R11 ;  /* 0x0000140b01007387 */ /* 0x0001e40000100800 */
[----:B0-2---:R-:W-:-:S07]  /*13560*/  VIADD R0, R0, 0xfffffffd ;  /* 0xfffffffd00007836 */ /* 0x005fce0000000000 */
.L_x_6501:
[----:B------:R-:W-:Y:S05]  /*13570*/  BSYNC B2 ;  /* 0x0000000000027941 */ /* 0x000fea0003800000 */
.L_x_6500:
[----:B------:R-:W-:Y:S01]  /*13580*/  VIADD R10, R10, 0xfffffffe ;  /* 0xfffffffe0a0a7836 */ /* 0x000fe20000000000 */
[----:B------:R-:W-:-:S04]  /*13590*/  LOP3.LUT R7, RZ, R7, RZ, 0x33, !PT ;  /* 0x00000007ff077212 */ /* 0x000fc800078e33ff */
[----:B------:R-:W-:-:S13]  /*135a0*/  ISETP.NE.AND P0, PT, R10, R7, PT ;  /* 0x000000070a00720c */ /* 0x000fda0003f05270 */
[----:B------:R-:W-:Y:S05]  /*135b0*/  @!P0 BRA `(.L_x_6499) ;  /* 0x0000001000d48947 */ /* 0x000fea0003800000 */
[----:B------:R-:W-:-:S07]  /*135c0*/  IMAD.MOV.U32 R9, RZ, RZ, R17 ;  /* 0x000000ffff097224 */ /* 0x000fce00078e0011 */
.L_x_6547:
        /* <DEDUP_REMOVED lines=36> */
.L_x_6519:
[----:B------:R-:W-:Y:S01]  /*13810*/  IMAD R3, R4, 0x8, R18 ;  /* 0x0000000804037824 */ /* 0x000fe200078e0212 */
[----:B------:R-:W-:Y:S01]  /*13820*/  SHF.L.U32 R2, R5, 0x1f, RZ ;  /* 0x0000001f05027819 */ /* 0x000fe200000006ff */
[----:B------:R-:W-:Y:S03]  /*13830*/  BSSY B2, `(.L_x_6520) ;  /* 0x0000003000027945 */ /* 0x000fe60003800000 */
[----:B------:R-:W1:Y:S02]  /*13840*/  SYNCS.PHASECHK.TRANS64.TRYWAIT P0, [R3+URZ+0x34840], R2 ;  /* 0x03484002030075a7 */ /* 0x000e64000800017f */
[----:B-1----:R-:W-:Y:S05]  /*13850*/  @!P0 BRA `(.L_x_6521) ;  /* 0x0000003400d48947 */ /* 0x002fea0003800000 */
.L_x_6610:
[----:B------:R-:W-:Y:S05]  /*13860*/  BSYNC B2 ;  /* 0x0000000000027941 */ /* 0x000fea0003800000 */
.L_x_6520:
        /* <DEDUP_REMOVED lines=12> */
.L_x_6523:
[----:B------:R-:W-:Y:S05]  /*13930*/  BSYNC B2 ;  /* 0x0000000000027941 */ /* 0x000fea0003800000 */
.L_x_6522:
[----:B------:R-:W2:Y:S01]  /*13940*/  LDL R8, [R1+0x18] ;  /* 0x0000180001087983 */ /* 0x000ea20000100800 */
[----:B------:R-:W-:Y:S01]  /*13950*/  IMAD.MOV.U32 R12, RZ, RZ, RZ ;  /* 0x000000ffff0c7224 */ /* 0x000fe200078e00ff */
[----:B------:R-:W-:Y:S01]  /*13960*/  UIADD3 UR4, UP0, UR36, 0x370, URZ ;  /* 0x0000037024047890 */ /* 0x000fe2000ff1e03f */
[----:B-1----:R-:W-:Y:S01]  /*13970*/  IMAD R2, R4, 0xb000, R18 ;  /* 0x0000b00004027824 */ /* 0x002fe200078e0212 */
        /* <DEDUP_REMOVED lines=8> */
.L_x_6524:
        /* <DEDUP_REMOVED lines=16> */
.L_x_6525:
        /* <DEDUP_REMOVED lines=16> */
.L_x_6611:
[----:B------:R-:W-:Y:S05]  /*13c00*/  BSYNC B2 ;  /* 0x0000000000027941 */ /* 0x000fea0003800000 */
.L_x_6526:
        /* <DEDUP_REMOVED lines=11> */
.L_x_6529:
[----:B------:R-:W-:Y:S05]  /*13cc0*/  BSYNC B2 ;  /* 0x0000000000027941 */ /* 0x000fea0003800000 */
.L_x_6528:
        /* <DEDUP_REMOVED lines=12> */
.L_x_6530:
        /* <DEDUP_REMOVED lines=15> */
.L_x_6531:
        /* <DEDUP_REMOVED lines=12> */
.L_x_6518:
[----:B------:R-:W-:Y:S05]  /*13f40*/  BSYNC B1 ;  /* 0x0000000000017941 */ /* 0x000fea0003800000 */
.L_x_6517:
        /* <DEDUP_REMOVED lines=36> */
.L_x_6534:
[----:B------:R-:W-:Y:S01]  /*14190*/  IMAD R2, R19, 0x8, R18 ;  /* 0x0000000813027824 */ /* 0x000fe200078e0212 */
[----:B------:R-:W-:Y:S01]  /*141a0*/  SHF.L.U32 R3, R12, 0x1f, RZ ;  /* 0x0000001f0c037819 */ /* 0x000fe200000006ff */
[----:B------:R-:W-:Y:S03]  /*141b0*/  BSSY B2, `(.L_x_6535) ;  /* 0x0000003000027945 */ /* 0x000fe60003800000 */
[----:B------:R-:W2:Y:S02]  /*141c0*/  SYNCS.PHASECHK.TRANS64.TRYWAIT P0, [R2+URZ+0x34840], R3 ;  /* 0x03484003020075a7 */ /* 0x000ea4000800017f */
[----:B--2---:R-:W-:Y:S05]  /*141d0*/  @!P0 BRA `(.L_x_6536) ;  /* 0x0000002c009c8947 */ /* 0x004fea0003800000 */
.L_x_6612:
[----:B------:R-:W-:Y:S05]  /*141e0*/  BSYNC B2 ;  /* 0x0000000000027941 */ /* 0x000fea0003800000 */
.L_x_6535:
        /* <DEDUP_REMOVED lines=12> */
.L_x_6538:
[----:B------:R-:W-:Y:S05]  /*142b0*/  BSYNC B2 ;  /* 0x0000000000027941 */ /* 0x000fea0003800000 */
.L_x_6537:
[----:B------:R-:W3:Y:S01]  /*142c0*/  LDL R10, [R1+0x18] ;  /* 0x00001800010a7983 */ /* 0x000ee20000100800 */
[----:B0-----:R-:W-:Y:S01]  /*142d0*/  IMAD.MOV.U32 R12, RZ, RZ, RZ ;  /* 0x000000ffff0c7224 */ /* 0x001fe200078e00ff */
[----:B------:R-:W-:Y:S01]  /*142e0*/  UIADD3 UR4, UP0, UR36, 0x370, URZ ;  /* 0x0000037024047890 */ /* 0x000fe2000ff1e03f */
[C---:B--2---:R-:W-:Y:S01]  /*142f0*/  IMAD R3, R19.reuse, 0x8, R6 ;  /* 0x0000000813037824 */ /* 0x044fe200078e0206 */
        /* <DEDUP_REMOVED lines=8> */
[----:B---3--:R-:W-:-:S09]  /*14380*/  IMAD R10, R8, 0xb0, R10 ;  /* 0x000000b0080a7824 */ /* 0x008fd200078e020a */
.L_x_6539:
        /* <DEDUP_REMOVED lines=16> */
.L_x_6540:
        /* <DEDUP_REMOVED lines=15> */
.L_x_6613:
[----:B------:R-:W-:Y:S05]  /*14580*/  BSYNC B2 ;  /* 0x0000000000027941 */ /* 0x000fea0003800000 */
.L_x_6541:
        /* <DEDUP_REMOVED lines=11> */
.L_x_6544:
[----:B------:R-:W-:Y:S05]  /*14640*/  BSYNC B2 ;  /* 0x0000000000027941 */ /* 0x000fea0003800000 */
.L_x_6543:
        /* <DEDUP_REMOVED lines=12> */
.L_x_6545:
        /* <DEDUP_REMOVED lines=15> */
.L_x_6546:
        /* <DEDUP_REMOVED lines=12> */
.L_x_6533:
[----:B------:R-:W-:Y:S05]  /*148c0*/  BSYNC B1 ;  /* 0x0000000000017941 */ /* 0x000fea0003800000 */
.L_x_6532:
[----:B------:R-:W2:Y:S01]  /*148d0*/  LDL R2, [R1+0x24] ;  /* 0x0000240001027983 */ /* 0x000ea20000100800 */
[----:B------:R-:W-:Y:S01]  /*148e0*/  VIADD R0, R0, 0xfffffffe ;  /* 0xfffffffe00007836 */ /* 0x000fe20000000000 */
[----:B--2---:R-:W-:-:S13]  /*148f0*/  ISETP.GT.AND P0, PT, R7, R2, PT ;  /* 0x000000020700720c */ /* 0x004fda0003f04270 */
[----:B------:R-:W-:Y:S05]  /*14900*/  @P0 BRA `(.L_x_6547) ;  /* 0xffffffec00300947 */ /* 0x000fea000383ffff */
.L_x_6499:
[----:B------:R-:W-:Y:S05]  /*14910*/  BSYNC B0 ;  /* 0x0000000000007941 */ /* 0x000fea0003800000 */
.L_x_6498:
        /* <DEDUP_REMOVED lines=9> */
[----:B------:R-:W-:-:S07]  /*149b0*/  ULDC.64 UR6, c[0x0][0x208] ;  /* 0x0000820000067ab9 */ /* 0x000fce0000000a00 */
[----:B------:R-:W1:Y:S01]  /*149c0*/  POPC R2, UR4 ;  /* 0x0000000400027d09 */ /* 0x000e620008000000 */
[----:B--2---:R-:W-:-:S13]  /*149d0*/  ISETP.EQ.U32.AND P0, PT, R0, R3, PT ;  /* 0x000000030000720c */ /* 0x004fda0003f02070 */
[----:B-1----:R-:W2:Y:S01]  /*149e0*/  @P0 ATOMG.E.ADD.STRONG.GPU PT, R5, desc[UR6][R4.64], R2 ;  /* 0x00000002040509a8 */ /* 0x002ea200081ee1c6 */
[----:B------:R-:W1:Y:S02]  /*149f0*/  S2R R3, SR_LTMASK ;  /* 0x0000000000037919 */ /* 0x000e640000003900 */
[----:B-1----:R-:W-:-:S06]  /*14a00*/  LOP3.LUT R3, R3, UR4, RZ, 0xc0, !PT ;  /* 0x0000000403037c12 */ /* 0x002fcc000f8ec0ff */
[----:B------:R-:W1:Y:S01]  /*14a10*/  POPC R3, R3 ;  /* 0x0000000300037309 */ /* 0x000e620000000000 */
[----:B--2---:R-:W1:Y:S02]  /*14a20*/  SHFL.IDX PT, R0, R5, R0, 0x1f ;  /* 0x00001f0005007589 */ /* 0x004e6400000e0000 */
[----:B-1----:R-:W-:-:S05]  /*14a30*/  IADD3 R0, R0, UR38, R3 ;  /* 0x0000002600007c10 */ /* 0x002fca000fffe003 */
[----:B------:R2:W-:Y:S02]  /*14a40*/  STL [R1], R0 ;  /* 0x0000000001007387 */ /* 0x0005e40000100800 */
.L_x_6549:
[----:B------:R-:W-:Y:S05]  /*14a50*/  BSYNC B0 ;  /* 0x0000000000007941 */ /* 0x000fea0003800000 */
.L_x_6548:
        /* <DEDUP_REMOVED lines=11> */
.L_x_6614:
[----:B------:R-:W-:Y:S05]  /*14b10*/  BSYNC B1 ;  /* 0x0000000000017941 */ /* 0x000fea0003800000 */
.L_x_6552:
        /* <DEDUP_REMOVED lines=9> */
.L_x_6555:
[----:B------:R-:W-:Y:S05]  /*14bb0*/  BSYNC B1 ;  /* 0x0000000000017941 */ /* 0x000fea0003800000 */
.L_x_6554:
        /* <DEDUP_REMOVED lines=12> */
.L_x_6556:
        /* <DEDUP_REMOVED lines=15> */
.L_x_6557:
        /* <DEDUP_REMOVED lines=10> */
.L_x_6551:
[----:B------:R-:W-:Y:S05]  /*14e10*/  BSYNC B0 ;  /* 0x0000000000007941 */ /* 0x000fea0003800000 */
.L_x_6550:
[----:B------:R-:W2:Y:S01]  /*14e20*/  LDL.LU R4, [R1+0x14] ;  /* 0x0000140001047983 */ /* 0x000ea20000300800 */
[----:B------:R-:W-:-:S05]  /*14e30*/  VIADD R19, R19, 0x1 ;  /* 0x0000000113137836 */ /* 0x000fca0000000000 */
[----:B------:R-:W-:-:S04]  /*14e40*/  ISETP.NE.AND P0, PT, R19, 0x2, PT ;  /* 0x000000021300780c */ /* 0x000fc80003f05270 */
[----:B------:R-:W-:Y:S02]  /*14e50*/  SEL R0, RZ, 0x1, P0 ;  /* 0x00000001ff007807 */ /* 0x000fe40000000000 */
[----:B------:R-:W-:Y:S02]  /*14e60*/  SEL R19, R19, RZ, P0 ;  /* 0x000000ff13137207 */ /* 0x000fe40000000000 */
[----:B--2---:R-:W-:-:S05]  /*14e70*/  LOP3.LUT R4, R4, R0, RZ, 0x3c, !PT ;  /* 0x0000000004047212 */ /* 0x004fca00078e3cff */
[----:B------:R2:W-:Y:S02]  /*14e80*/  STL [R1+0x14], R4 ;  /* 0x0000140401007387 */ /* 0x0005e40000100800 */
.L_x_6478:
[----:B------:R-:W-:Y:S05]  /*14e90*/  BSYNC B7 ;  /* 0x0000000000077941 */ /* 0x000fea0003800000 */
.L_x_6476:
[----:B----4-:R-:W4:Y:S02]  /*14ea0*/  LDL R0, [R1+0x1c] ;  /* 0x00001c0001007983 */ /* 0x010f240000100800 */
[----:B----4-:R-:W-:-:S13]  /*14eb0*/  LOP3.LUT P0, RZ, R0, 0x2, RZ, 0xc0, !PT ;  /* 0x0000000200ff7812 */ /* 0x010fda000780c0ff */
        /* <DEDUP_REMOVED lines=12> */
.L_x_6558:
[----:B------:R-:W4:Y:S01]  /*14f80*/  S2R R0, SR_TID.X ;  /* 0x0000000000007919 */ /* 0x000f220000002100 */
[----:B------:R-:W-:Y:S01]  /*14f90*/  UMOV UR4, 0xffffffff ;  /* 0xffffffff00047882 */ /* 0x000fe20000000000 */
[----:B----4-:R-:W-:-:S04]  /*14fa0*/  LOP3.LUT R16, R0, 0x1f, RZ, 0xc0, !PT ;  /* 0x0000001f00107812 */ /* 0x010fc800078ec0ff */
[----:B------:R-:W-:Y:S01]  /*14fb0*/  ISETP.NE.AND P0, PT, R16, 0x1f, PT ;  /* 0x0000001f1000780c */ /* 0x000fe20003f05270 */
[----:B------:R-:W-:-:S12]  /*14fc0*/  BRA.DIV UR4, `(.L_x_6560) ;  /* 0x00000022045c7947 */ /* 0x000fd8000b800000 */
[----:B------:R-:W1:Y:S01]  /*14fd0*/  LDL.LU R3, [R1] ;  /* 0x0000000001037983 */ /* 0x000e620000300800 */
[----:B------:R-:W-:-:S03]  /*14fe0*/  ULDC UR4, c[0x0][0xc3c] ;  /* 0x00030f0000047ab9 */ /* 0x000fc60000000800 */
[----:B--23--:R-:W2:Y:S01]  /*14ff0*/  LDL R4, [R1+0xc] ;  /* 0x00000c0001047983 */ /* 0x00cea20000100800 */
[----:B------:R-:W-:Y:S01]  /*15000*/  ULDC.64 UR6, c[0x0][0x208] ;  /* 0x0000820000067ab9 */ /* 0x000fe20000000a00 */
[----:B-1----:R-:W-:Y:S02]  /*15010*/  IMAD.MOV.U32 R10, RZ, RZ, R3 ;  /* 0x000000ffff0a7224 */ /* 0x002fe400078e0003 */
[----:B--2---:R-:W-:-:S05]  /*15020*/  IMAD.IADD R0, R4, 0x1, R16 ;  /* 0x0000000104007824 */ /* 0x004fca00078e0210 */
[----:B------:R-:W-:-:S13]  /*15030*/  ISETP.GE.OR P1, PT, R0, UR4, !P0 ;  /* 0x0000000400007c0c */ /* 0x000fda000c726670 */
[----:B------:R-:W1:Y:S08]  /*15040*/  @!P1 LDC.64 R2, c[0x0][0xc80] ;  /* 0x00032000ff029b82 */ /* 0x000e700000000a00 */
[----:B------:R-:W2:Y:S01]  /*15050*/  @!P1 LDC.64 R4, c[0x0][0xc78] ;  /* 0x00031e00ff049b82 */ /* 0x000ea20000000a00 */
[----:B-1----:R-:W-:-:S05]  /*15060*/  @!P1 IMAD.WIDE R2, R0, 0x4, R2 ;  /* 0x0000000400029825 */ /* 0x002fca00078e0202 */
[----:B------:R2:W3:Y:S02]  /*15070*/  @!P1 LDG.E R6, desc[UR6][R2.64] ;  /* 0x0000000602069981 */ /* 0x0004e4000c1e1900 */
[----:B--2---:R-:W-:-:S06]  /*15080*/  @!P1 IMAD.WIDE R2, R0, 0x4, R4 ;  /* 0x0000000400029825 */ /* 0x004fcc00078e0204 */
[----:B------:R-:W2:Y:S01]  /*15090*/  @!P1 LDG.E R2, desc[UR6][R2.64] ;  /* 0x0000000602029981 */ /* 0x000ea2000c1e1900 */
[----:B------:R-:W-:Y:S01]  /*150a0*/  IMAD.MOV.U32 R5, RZ, RZ, RZ ;  /* 0x000000ffff057224 */ /* 0x000fe200078e00ff */
[C---:B------:R-:W-:Y:S02]  /*150b0*/  ISETP.GE.U32.AND P2, PT, R16.reuse, 0x2, PT ;  /* 0x000000021000780c */ /* 0x040fe40003f46070 */
[C---:B------:R-:W-:Y:S01]  /*150c0*/  ISETP.GE.U32.AND P3, PT, R16.reuse, 0x4, PT ;  /* 0x000000041000780c */ /* 0x040fe20003f66070 */
[----:B------:R-:W-:Y:S01]  /*150d0*/  SHFL.IDX PT, R0, R10, RZ, 0x1f ;  /* 0x00001fff0a007589 */ /* 0x000fe200000e0000 */
[C---:B------:R-:W-:Y:S02]  /*150e0*/  ISETP.GE.U32.AND P4, PT, R16.reuse, 0x8, PT ;  /* 0x000000081000780c */ /* 0x040fe40003f86070 */
[----:B------:R-:W-:Y:S01]  /*150f0*/  ISETP.GE.U32.AND P5, PT, R16, 0x10, PT ;  /* 0x000000101000780c */ /* 0x000fe20003fa6070 */
[----:B------:R-:W-:Y:S01]  /*15100*/  SHFL.IDX PT, R8, R10, 0x1, 0x1f ;  /* 0x00201f000a087f89 */ /* 0x000fe200000e0000 */
[----:B---3--:R-:W-:Y:S01]  /*15110*/  @!P1 IMAD.MOV.U32 R5, RZ, RZ, R6 ;  /* 0x000000ffff059224 */ /* 0x008fe200078e0006 */
[----:B------:R-:W-:-:S02]  /*15120*/  CS2R R6, SRZ ;  /* 0x0000000000067805 */ /* 0x000fc4000001ff00 */
        /* <DEDUP_REMOVED lines=19> */
.L_x_6624:
[----:B------:R-:W-:Y:S02]  /*15260*/  ULDC UR4, c[0x0][0xc38] ;  /* 0x00030e0000047ab9 */ /* 0x000fe40000000800 */
[----:B------:R-:W-:-:S04]  /*15270*/  IMAD.U32 R3, RZ, RZ, UR4 ;  /* 0x00000004ff037e24 */ /* 0x000fc8000f8e00ff */
[----:B--2---:R-:W-:-:S04]  /*15280*/  IMAD R9, R9, R3, RZ ;  /* 0x0000000309097224 */ /* 0x004fc800078e02ff */
[----:B------:R-:W-:-:S05]  /*15290*/  IMAD.IADD R4, R8, 0x1, R9 ;  /* 0x0000000108047824 */ /* 0x000fca00078e0209 */
[----:B------:R-:W-:-:S13]  /*152a0*/  ISETP.GT.AND P6, PT, R4, R0, PT ;  /* 0x000000000400720c */ /* 0x000fda0003fc4270 */
[----:B------:R-:W-:Y:S05]  /*152b0*/  @P6 BRA `(.L_x_6561) ;  /* 0x0000000000b06947 */ /* 0x000fea0003800000 */
.L_x_6564:
[----:B-1----:R-:W2:Y:S01]  /*152c0*/  LDL.LU R2, [R1+0xc] ;  /* 0x00000c0001027983 */ /* 0x002ea20000300800 */
[----:B------:R-:W1:Y:S01]  /*152d0*/  LDC R3, c[0x0][0xc3c] ;  /* 0x00030f00ff037b82 */ /* 0x000e620000000800 */
        /* <DEDUP_REMOVED lines=36> */
.L_x_6632:
[----:B------:R-:W-:Y:S02]  /*15520*/  ULDC UR4, c[0x0][0xc38] ;  /* 0x00030e0000047ab9 */ /* 0x000fe40000000800 */
[----:B------:R-:W-:-:S04]  /*15530*/  IMAD.U32 R3, RZ, RZ, UR4 ;  /* 0x00000004ff037e24 */ /* 0x000fc8000f8e00ff */
[----:B--2---:R-:W-:-:S04]  /*15540*/  IMAD R9, R9, R3, RZ ;  /* 0x0000000309097224 */ /* 0x004fc800078e02ff */
[----:B------:R-:W-:-:S05]  /*15550*/  IMAD.IADD R4, R9, 0x1, R4 ;  /* 0x0000000109047824 */ /* 0x000fca00078e0204 */
[----:B------:R-:W-:-:S13]  /*15560*/  ISETP.GT.AND P6, PT, R4, R0, PT ;  /* 0x000000000400720c */ /* 0x000fda0003fc4270 */
[----:B------:R-:W-:Y:S05]  /*15570*/  @!P6 BRA `(.L_x_6564) ;  /* 0xfffffffc0050e947 */ /* 0x000fea000383ffff */
.L_x_6561:
        /* <DEDUP_REMOVED lines=9> */
.L_x_6637:
[----:B------:R-:W-:-:S13]  /*15610*/  ISETP.NE.AND P0, PT, R8, RZ, PT ;  /* 0x000000ff0800720c */ /* 0x000fda0003f05270 */
[----:B------:R-:W-:Y:S05]  /*15620*/  @!P0 BRA `(.L_x_6566) ;  /* 0x0000000000148947 */ /* 0x000fea0003800000 */
[----:B------:R-:W-:Y:S01]  /*15630*/  UMOV UR4, 0xffffffff ;  /* 0xffffffff00047882 */ /* 0x000fe20000000000 */
[----:B0-----:R-:W-:Y:S02]  /*15640*/  VIADD R12, R4, 0xffffffff ;  /* 0xffffffff040c7836 */ /* 0x001fe40000000000 */
[----:B------:R-:W-:Y:S05]  /*15650*/  BRA.DIV UR4, `(.L_x_6567) ;  /* 0x00000026044c7947 */ /* 0x000fea000b800000 */
[----:B-1----:R0:W1:Y:S02]  /*15660*/  SHFL.IDX PT, R2, R2, R12, 0x1f ;  /* 0x00001f0c02027589 */ /* 0x00206400000e0000 */
.L_x_6640:
[----:B-1----:R-:W-:-:S07]  /*15670*/  IMAD.MOV.U32 R6, RZ, RZ, R2 ;  /* 0x000000ffff067224 */ /* 0x002fce00078e0002 */
.L_x_6566:
        /* <DEDUP_REMOVED lines=56> */
[----:B-----5:R-:W-:Y:S02]  /*15a00*/  IMAD.IADD R10, R4, 0x1, R10 ;  /* 0x00000001040a7824 */ /* 0x020fe400078e020a */
[----:B--2---:R-:W-:Y:S02]  /*15a10*/  IMAD.IADD R4, R0, 0x1, -R5 ;  /* 0x0000000100047824 */ /* 0x004fe400078e0a05 */
[----:B------:R-:W-:-:S05]  /*15a20*/  IMAD R0, R3, 0x10000, R2 ;  /* 0x0001000003007824 */ /* 0x000fca00078e0202 */
[----:B------:R1:W-:Y:S04]  /*15a30*/  STL [R1+0x8], R0 ;  /* 0x0000080001007387 */ /* 0x0003e80000100800 */
[----:B------:R1:W-:Y:S04]  /*15a40*/  STL [R1+0xc], R10 ;  /* 0x00000c0a01007387 */ /* 0x0003e80000100800 */
[----:B------:R1:W-:Y:S01]  /*15a50*/  STL [R1+0x4], R4 ;  /* 0x0000040401007387 */ /* 0x0003e20000100800 */
[----:B------:R-:W-:Y:S05]  /*15a60*/  BRA `(.L_x_6568) ;  /* 0x0000000000287947 */ /* 0x000fea0003800000 */
.L_x_6562:
        /* <DEDUP_REMOVED lines=10> */
.L_x_6568:
[----:B--2---:R-:W2:Y:S04]  /*15b10*/  LDL R3, [R1+0x8] ;  /* 0x0000080001037983 */ /* 0x004ea80000100800 */
[----:B------:R-:W3:Y:S04]  /*15b20*/  LDL R2, [R1+0xc] ;  /* 0x00000c0001027983 */ /* 0x000ee80000100800 */
[----:B-1----:R-:W4:Y:S04]  /*15b30*/  LDL R4, [R1] ;  /* 0x0000000001047983 */ /* 0x002f280000100800 */
[----:B------:R-:W4:Y:S01]  /*15b40*/  LDL R5, [R1+0x4] ;  /* 0x0000040001057983 */ /* 0x000f220000100800 */
[----:B------:R-:W-:Y:S05]  /*15b50*/  WARPSYNC.ALL ;  /* 0x0000000000007948 */ /* 0x000fea0003800000 */
[----:B------:R-:W1:Y:S02]  /*15b60*/  S2R R0, SR_TID.X ;  /* 0x0000000000007919 */ /* 0x000e640000002100 */
[----:B-1----:R-:W-:Y:S01]  /*15b70*/  LOP3.LUT R0, R0, 0x1f, RZ, 0xc0, !PT ;  /* 0x0000001f00007812 */ /* 0x002fe200078ec0ff */
[----:B------:R-:W-:Y:S03]  /*15b80*/  BAR.SYNC.DEFER_BLOCKING 0x4, 0x180 ;  /* 0x0106000000007b1d */ /* 0x000fe60000010000 */
[----:B------:R-:W-:-:S13]  /*15b90*/  ISETP.NE.AND P0, PT, R0, RZ, PT ;  /* 0x000000ff0000720c */ /* 0x000fda0003f05270 */
[----:B------:R-:W-:Y:S01]  /*15ba0*/  @!P0 MOV R0, 0x400 ;  /* 0x0000040000008802 */ /* 0x000fe20000000f00 */
[----:B--2---:R-:W-:Y:S02]  /*15bb0*/  IMAD.MOV.U32 R6, RZ, RZ, R3 ;  /* 0x000000ffff067224 */ /* 0x004fe400078e0003 */
[----:B------:R-:W1:Y:S01]  /*15bc0*/  @!P0 S2R R3, SR_CgaCtaId ;  /* 0x0000000000038919 */ /* 0x000e620000008800 */
[----:B---3--:R-:W-:Y:S01]  /*15bd0*/  IMAD.MOV.U32 R7, RZ, RZ, R2 ;  /* 0x000000ffff077224 */ /* 0x008fe200078e0002 */
[----:B-1----:R-:W-:-:S05]  /*15be0*/  @!P0 LEA R18, R3, R0, 0x18 ;  /* 0x0000000003128211 */ /* 0x002fca00078ec0ff */
[----:B----4-:R2:W-:Y:S01]  /*15bf0*/  @!P0 STS.128 [R18+0x348d0], R4 ;  /* 0x0348d00412008388 */ /* 0x0105e20000000c00 */
[----:B------:R-:W-:Y:S06]  /*15c00*/  BAR.ARV 0x5, 0x180 ;  /* 0x0146000000007b1d */ /* 0x000fec0000002000 */
.L_x_6559:
[----:B------:R-:W3:Y:S01]  /*15c10*/  LDL R0, [R1+0xc] ;  /* 0x00000c0001007983 */ /* 0x000ee20000100800 */
[----:B------:R-:W-:Y:S02]  /*15c20*/  ULDC UR4, c[0x0][0xc3c] ;  /* 0x00030f0000047ab9 */ /* 0x000fe40000000800 */
[----:B---3--:R-:W-:-:S13]  /*15c30*/  ISETP.GE.AND P0, PT, R0, UR4, PT ;  /* 0x0000000400007c0c */ /* 0x008fda000bf06270 */
[----:B------:R-:W-:Y:S05]  /*15c40*/  @!P0 BRA `(.L_x_6569) ;  /* 0xffffffac002c8947 */ /* 0x000fea000383ffff */
[----:B------:R-:W-:Y:S05]  /*15c50*/  BSYNC B8 ;  /* 0x0000000000087941 */ /* 0x000fea0003800000 */
.L_x_6470:
[----:B-1----:R-:W3:Y:S01]  /*15c60*/  LDL.LU R0, [R1+0x48] ;  /* 0x0000480001007983 */ /* 0x002ee20000300800 */
[----:B------:R-:W-:Y:S01]  /*15c70*/  BSSY B0, `(.L_x_6570) ;  /* 0x000000b000007945 */ /* 0x000fe20003800000 */
[----:B--2---:R-:W1:Y:S01]  /*15c80*/  S2R R5, SR_CgaCtaId ;  /* 0x0000000000057919 */ /* 0x004e620000008800 */
        /* <DEDUP_REMOVED lines=9> */
.L_x_6641:
[----:B------:R-:W-:Y:S05]  /*15d20*/  BSYNC B0 ;  /* 0x0000000000007941 */ /* 0x000fea0003800000 */
.L_x_6570:
[----:B------:R-:W-:-:S03]  /*15d30*/  UMOV UR4, 0xffffffff ;  /* 0xffffffff00047882 */ /* 0x000fc60000000000 */
[----:B------:R-:W-:Y:S05]  /*15d40*/  BRA.DIV UR4, `(.L_x_6572) ;  /* 0x0000001e04cc7947 */ /* 0x000fea000b800000 */
[----:B------:R-:W1:Y:S02]  /*15d50*/  S2R R2, SR_TID.X ;  /* 0x0000000000027919 */ /* 0x000e640000002100 */
[----:B-1----:R-:W-:-:S04]  /*15d60*/  SHF.R.U32.HI R2, RZ, 0x5, R2 ;  /* 0x00000005ff027819 */ /* 0x002fc80000011602 */
[----:B------:R-:W-:-:S05]  /*15d70*/  LOP3.LUT R2, R2, 0x3, RZ, 0xc0, !PT ;  /* 0x0000000302027812 */ /* 0x000fca00078ec0ff */
[----:B------:R1:W2:Y:S02]  /*15d80*/  SHFL.IDX PT, R14, R2, RZ, 0x1f ;  /* 0x00001fff020e7589 */ /* 0x0002a400000e0000 */
.L_x_6644:
[----:B--2---:R-:W-:Y:S01]  /*15d90*/  ISETP.NE.AND P0, PT, R14, RZ, PT ;  /* 0x000000ff0e00720c */ /* 0x004fe20003f05270 */
[----:B------:R-:W-:-:S12]  /*15da0*/  BSSY B0, `(.L_x_6573) ;  /* 0x0000027000007945 */ /* 0x000fd80003800000 */
[----:B------:R-:W-:Y:S05]  /*15db0*/  @P0 BRA `(.L_x_6574) ;  /* 0x0000000000940947 */ /* 0x000fea0003800000 */
[----:B------:R-:W-:-:S03]  /*15dc0*/  UMOV UR4, 0xffffffff ;  /* 0xffffffff00047882 */ /* 0x000fc60000000000 */
[----:B------:R-:W-:Y:S05]  /*15dd0*/  BRA.DIV UR4, `(.L_x_6575) ;  /* 0x0000001e04dc7947 */ /* 0x000fea000b800000 */
[----:B------:R-:W-:-:S13]  /*15de0*/  ELECT P6, URZ, PT ;  /* 0x00000000003f782f */ /* 0x000fda00038c0000 */
.L_x_6647:
        /* <DEDUP_REMOVED lines=8> */
.L_x_6576:
        /* <DEDUP_REMOVED lines=13> */
.L_x_6648:
[----:B------:R-:W1:Y:S02]  /*15f40*/  SYNCS.PHASECHK.TRANS64.TRYWAIT P0, [R7+URZ], R2 ;  /* 0x00000002070075a7 */ /* 0x000e64000800017f */
[----:B-1----:R-:W-:Y:S05]  /*15f50*/  @!P0 BRA `(.L_x_6578) ;  /* 0x0000001c00b08947 */ /* 0x002fea0003800000 */
.L_x_6649:
[----:B------:R-:W-:Y:S05]  /*15f60*/  @!P2 BRA `(.L_x_6579) ;  /* 0x000000000004a947 */ /* 0x000fea0003800000 */
[----:B------:R-:W-:Y:S01]  /*15f70*/  BPT.TRAP 0x1 ;  /* 0x000000040000795c */ /* 0x000fe20000300000 */
.L_x_6579:
[----:B------:R-:W-:-:S04]  /*15f80*/  VIADD R0, R0, 0x34860 ;  /* 0x0003486000007836 */ /* 0x000fc80000000000 */
[----:B------:R-:W-:-:S04]  /*15f90*/  IMAD R4, R19, 0x8, R0 ;  /* 0x0000000813047824 */ /* 0x000fc800078e0200 */
[----:B------:R-:W2:Y:S02]  /*15fa0*/  SYNCS.PHASECHK.TRANS64.TRYWAIT P0, [R4+URZ], R5 ;  /* 0x00000005040075a7 */ /* 0x000ea4000800017f */
[----:B--2---:R-:W-:Y:S05]  /*15fb0*/  @!P0 BRA `(.L_x_6580) ;  /* 0x0000001c00ac8947 */ /* 0x004fea0003800000 */
.L_x_6650:
[----:B------:R-:W-:-:S07]  /*15fc0*/  IMAD R3, R3, 0x8, R0 ;  /* 0x0000000803037824 */ /* 0x000fce00078e0200 */
.L_x_6581:
[----:B---3--:R3:W4:Y:S02]  /*15fd0*/  SYNCS.PHASECHK.TRANS64.TRYWAIT P0, [R3+URZ], R2 ;  /* 0x00000002030075a7 */ /* 0x008724000800017f */
[----:B----4-:R-:W-:Y:S05]  /*15fe0*/  @!P0 NANOSLEEP.SYNCS 0x989680 ;  /* 0x009896800000895d */ /* 0x010fea0003900000 */
[----:B------:R-:W4:Y:S02]  /*15ff0*/  @!P0 SYNCS.PHASECHK.TRANS64 P0, [R3+URZ], R2 ;  /* 0x00000002030085a7 */ /* 0x000f24000800007f */
[----:B----4-:R-:W-:Y:S05]  /*16000*/  @!P0 BRA `(.L_x_6581) ;  /* 0xfffffffc00f08947 */ /* 0x010fea000383ffff */
.L_x_6574:
[----:B------:R-:W-:Y:S05]  /*16010*/  BSYNC B0 ;  /* 0x0000000000007941 */ /* 0x000fea0003800000 */
.L_x_6573:
[----:B------:R-:W-:Y:S05]  /*16020*/  EXIT ;  /* 0x000000000000794d */ /* 0x000fea0003800000 */
.L_x_6421:
[----:B0-----:R0:W1:Y:S02]  /*16030*/  SYNCS.PHASECHK.TRANS64.TRYWAIT P1, [R0+URZ+0x34800], R3 ;  /* 0x03480003000075a7 */ /* 0x001064000802017f */
[----:B-1----:R-:W-:Y:S05]  /*16040*/  @!P1 NANOSLEEP.SYNCS 0x989680 ;  /* 0x009896800000995d */ /* 0x002fea0003900000 */
[----:B------:R-:W1:Y:S02]  /*16050*/  @!P1 SYNCS.PHASECHK.TRANS64 P1, [R0+URZ+0x34800], R3 ;  /* 0x03480003000095a7 */ /* 0x000e64000802007f */
[----:B-1----:R-:W-:Y:S05]  /*16060*/  @!P1 BRA `(.L_x_6421) ;  /* 0xfffffffc00f09947 */ /* 0x002fea000383ffff */
[----:B------:R-:W-:Y:S05]  /*16070*/  BRA `(.L_x_6582) ;  /* 0xfffffebc004c7947 */ /* 0x000fea000383ffff */
.L_x_6425:
[----:B0-----:R0:W2:Y:S02]  /*16080*/  SYNCS.PHASECHK.TRANS64.TRYWAIT P2, [R11+URZ+0x34830], R4 ;  /* 0x034830040b0075a7 */ /* 0x0010a4000804017f */
[----:B--2---:R-:W-:Y:S05]  /*16090*/  @!P2 NANOSLEEP.SYNCS 0x989680 ;  /* 0x009896800000a95d */ /* 0x004fea0003900000 */
[----:B------:R-:W2:Y:S02]  /*160a0*/  @!P2 SYNCS.PHASECHK.TRANS64 P2, [R11+URZ+0x34830], R4 ;  /* 0x034830040b00a5a7 */ /* 0x000ea4000804007f */
[----:B--2---:R-:W-:Y:S05]  /*160b0*/  @!P2 BRA `(.L_x_6425) ;  /* 0xfffffffc00f0a947 */ /* 0x004fea000383ffff */
[----:B------:R-:W-:Y:S05]  /*160c0*/  BRA `(.L_x_6424) ;  /* 0xfffffebc00707947 */ /* 0x000fea000383ffff */
.L_x_6430:
[----:B-1----:R1:W2:Y:S02]  /*160d0*/  SYNCS.PHASECHK.TRANS64.TRYWAIT P2, [R0+URZ+0x34830], R21 ;  /* 0x03483015000075a7 */ /* 0x0022a4000804017f */
[----:B--2---:R-:W-:Y:S05]  /*160e0*/  @!P2 NANOSLEEP.SYNCS 0x989680 ;  /* 0x009896800000a95d */ /* 0x004fea0003900000 */
[----:B------:R-:W2:Y:S02]  /*160f0*/  @!P2 SYNCS.PHASECHK.TRANS64 P2, [R0+URZ+0x34830], R21 ;  /* 0x034830150000a5a7 */ /* 0x000ea4000804007f */
[----:B--2---:R-:W-:Y:S05]  /*16100*/  @!P2 BRA `(.L_x_6430) ;  /* 0xfffffffc00f0a947 */ /* 0x004fea000383ffff */
[----:B------:R-:W-:Y:S05]  /*16110*/  BRA `(.L_x_6427) ;  /* 0xffffff0c00a87947 */ /* 0x000fea000383ffff */
.L_x_6434:
[----:B-1----:R-:W-:-:S04]  /*16120*/  IMAD.U32 R10, RZ, RZ, UR6 ;  /* 0x00000006ff0a7e24 */ /* 0x002fc8000f8e00ff */
[----:B------:R1:W2:Y:S03]  /*16130*/  SYNCS.PHASECHK.TRANS64.TRYWAIT P2, [R10+URZ+0x34850], R0 ;  /* 0x034850000a0075a7 */ /* 0x0002a6000804017f */
[----:B--2---:R-:W-:Y:S05]  /*16140*/  @!P2 NANOSLEEP.SYNCS 0x989680 ;  /* 0x009896800000a95d */ /* 0x004fea0003900000 */
[----:B------:R-:W2:Y:S02]  /*16150*/  @!P2 SYNCS.PHASECHK.TRANS64 P2, [R10+URZ+0x34850], R0 ;  /* 0x034850000a00a5a7 */ /* 0x000ea4000804007f */
[----:B--2---:R-:W-:Y:S05]  /*16160*/  @!P2 BRA `(.L_x_6434) ;  /* 0xfffffffc00eca947 */ /* 0x004fea000383ffff */
[----:B------:R-:W-:Y:S05]  /*16170*/  BRA `(.L_x_6431) ;  /* 0xffffff3400587947 */ /* 0x000fea000383ffff */
.L_x_6439:
[----:B-1----:R1:W2:Y:S02]  /*16180*/  SYNCS.PHASECHK.TRANS64.TRYWAIT P0, [R8+URZ+0x34850], R3 ;  /* 0x03485003080075a7 */ /* 0x0022a4000800017f */
[----:B--2---:R-:W-:Y:S05]  /*16190*/  @!P0 NANOSLEEP.SYNCS 0x989680 ;  /* 0x009896800000895d */ /* 0x004fea0003900000 */
[----:B------:R-:W2:Y:S02]  /*161a0*/  @!P0 SYNCS.PHASECHK.TRANS64 P0, [R8+URZ+0x34850], R3 ;  /* 0x03485003080085a7 */ /* 0x000ea4000800007f */
[----:B--2---:R-:W-:Y:S05]  /*161b0*/  @!P0 BRA `(.L_x_6439) ;  /* 0xfffffffc00f08947 */ /* 0x004fea000383ffff */
[----:B------:R-:W-:Y:S05]  /*161c0*/  BRA `(.L_x_6438) ;  /* 0xffffff5800407947 */ /* 0x000fea000383ffff */
.L_x_6484:
        /* <DEDUP_REMOVED lines=11> */
.L_x_6584:
[----:B------:R-:W-:Y:S05]  /*16280*/  BSYNC B0 ;  /* 0x0000000000007941 */ /* 0x000fea0003800000 */
.L_x_6583:
[----:B------:R-:W-:Y:S05]  /*16290*/  BRA `(.L_x_6585) ;  /* 0xffffffb400547947 */ /* 0x000fea000383ffff */
.L_x_6486:
[----:B------:R-:W-:Y:S01]  /*162a0*/  BSSY B0, `(.L_x_6586) ;  /* 0x0000006000007945 */ /* 0x000fe20003800000 */
[----:B------:R-:W-:-:S07]  /*162b0*/  IMAD.MOV.U32 R15, RZ, RZ, -0x1 ;  /* 0xffffffffff0f7424 */ /* 0x000fce00078e00ff */
[----:B01-3--:R-:W-:Y:S05]  /*162c0*/  WARPSYNC.COLLECTIVE R15, `(.L_x_6587) ;  /* 0x000000000f0c7348 */ /* 0x00bfea0003c00000 */
[----:B------:R-:W-:Y:S02]  /*162d0*/  ELECT P6, UR62, PT ;  /* 0x00000000003e782f */ /* 0x000fe400038c0000 */
[----:B------:R-:W-:Y:S01]  /*162e0*/  MOV R14, UR62 ;  /* 0x0000003e000e7c02 */ /* 0x000fe20008000f00 */
[----:B01-3--:R-:W-:Y:S10]  /*162f0*/  ENDCOLLECTIVE ;  /* 0x000000000000791b */ /* 0x00bff40003800000 */
.L_x_6587:
[----:B------:R-:W-:Y:S05]  /*16300*/  BSYNC B0 ;  /* 0x0000000000007941 */ /* 0x000fea0003800000 */
.L_x_6586:
[----:B------:R-:W-:Y:S05]  /*16310*/  BRA `(.L_x_6588) ;  /* 0xffffffb400607947 */ /* 0x000fea000383ffff */
.L_x_6488:
[----:B--2---:R2:W3:Y:S02]  /*16320*/  SYNCS.PHASECHK.TRANS64.TRYWAIT P0, [R0+URZ+0x34840], R2 ;  /* 0x03484002000075a7 */ /* 0x0044e4000800017f */
[----:B---3--:R-:W-:Y:S05]  /*16330*/  @!P0 NANOSLEEP.SYNCS 0x989680 ;  /* 0x009896800000895d */ /* 0x008fea0003900000 */
[----:B------:R-:W3:Y:S02]  /*16340*/  @!P0 SYNCS.PHASECHK.TRANS64 P0, [R0+URZ+0x34840], R2 ;  /* 0x03484002000085a7 */ /* 0x000ee4000800007f */
[----:B---3--:R-:W-:Y:S05]  /*16350*/  @!P0 BRA `(.L_x_6488) ;  /* 0xfffffffc00f08947 */ /* 0x008fea000383ffff */
[----:B------:R-:W-:Y:S05]  /*16360*/  BRA `(.L_x_6589) ;  /* 0xffffffb400c47947 */ /* 0x000fea000383ffff */
.L_x_6492:
[----:B------:R-:W2:Y:S01]  /*16370*/  LDL.LU R11, [R1+0x44] ;  /* 0x00004400010b7983 */ /* 0x000ea20000300800 */
[----:B------:R-:W-:Y:S01]  /*16380*/  IMAD.MOV.U32 R13, RZ, RZ, R3 ;  /* 0x000000ffff0d7224 */ /* 0x000fe200078e0003 */
[----:B------:R-:W-:Y:S01]  /*16390*/  LOP3.LUT R7, R7, 0x7f, RZ, 0xc0, !PT ;  /* 0x0000007f07077812 */ /* 0x000fe200078ec0ff */
[----:B------:R-:W-:Y:S02]  /*163a0*/  IMAD.MOV.U32 R12, RZ, RZ, RZ ;  /* 0x000000ffff0c7224 */ /* 0x000fe400078e00ff */
[----:B------:R-:W-:Y:S01]  /*163b0*/  IMAD.MOV.U32 R15, RZ, RZ, -0x1 ;  /* 0xffffffffff0f7424 */ /* 0x000fe200078e00ff */
        /* <DEDUP_REMOVED lines=9> */
.L_x_6590:
[----:B------:R-:W-:Y:S02]  /*16450*/  IMAD.MOV.U32 R13, RZ, RZ, R4 ;  /* 0x000000ffff0d7224 */ /* 0x000fe400078e0004 */
[----:B------:R-:W-:-:S07]  /*16460*/  IMAD.MOV.U32 R6, RZ, RZ, R14 ;  /* 0x000000ffff067224 */ /* 0x000fce00078e000e */
[----:B------:R-:W-:Y:S05]  /*16470*/  WARPSYNC.COLLECTIVE R15, `(.L_x_6591) ;  /* 0x000000000f087348 */ /* 0x000fea0003c00000 */
[----:B------:R0:W1:Y:S02]  /*16480*/  SHFL.IDX P6, R14, R13, R12, R11 ;  /* 0x0000000c0d0e7389 */ /* 0x00006400000c000b */
[----:B01----:R-:W-:Y:S01]  /*16490*/  ENDCOLLECTIVE ;  /* 0x000000000000791b */ /* 0x003fe20003800000 */
.L_x_6591:
        /* <DEDUP_REMOVED lines=18> */
.L_x_6592:
[----:B------:R-:W-:Y:S02]  /*165c0*/  IMAD.MOV.U32 R13, RZ, RZ, R4 ;  /* 0x000000ffff0d7224 */ /* 0x000fe400078e0004 */
[----:B------:R-:W-:-:S07]  /*165d0*/  IMAD.MOV.U32 R8, RZ, RZ, R14 ;  /* 0x000000ffff087224 */ /* 0x000fce00078e000e */
[----:B------:R-:W-:Y:S05]  /*165e0*/  WARPSYNC.COLLECTIVE R15, `(.L_x_6593) ;  /* 0x000000000f087348 */ /* 0x000fea0003c00000 */
[----:B------:R0:W1:Y:S02]  /*165f0*/  SHFL.IDX P6, R14, R13, R12, R11 ;  /* 0x0000000c0d0e7389 */ /* 0x00006400000c000b */
[----:B01----:R-:W-:Y:S01]  /*16600*/  ENDCOLLECTIVE ;  /* 0x000000000000791b */ /* 0x003fe20003800000 */
.L_x_6593:
[----:B------:R-:W-:Y:S01]  /*16610*/  ULDC.64 UR4, c[0x0][0x208] ;  /* 0x0000820000047ab9 */ /* 0x000fe20000000a00 */
[----:B------:R-:W-:Y:S02]  /*16620*/  IMAD.MOV.U32 R13, RZ, RZ, R3 ;  /* 0x000000ffff0d7224 */ /* 0x000fe400078e0003 */
[----:B------:R-:W-:Y:S02]  /*16630*/  IMAD.MOV.U32 R12, RZ, RZ, 0x2 ;  /* 0x00000002ff0c7424 */ /* 0x000fe400078e00ff */
[----:B------:R-:W-:-:S05]  /*16640*/  IMAD.MOV.U32 R5, RZ, RZ, R14 ;  /* 0x000000ffff057224 */ /* 0x000fca00078e000e */
[----:B------:R-:W-:Y:S01]  /*16650*/  @!P2 LEA R7, P3, R10, R5, 0x1 ;  /* 0x000000050a07a211 */ /* 0x000fe200078608ff */
[----:B------:R-:W-:-:S04]  /*16660*/  VIADD R5, R0, 0x20 ;  /* 0x0000002000057836 */ /* 0x000fc80000000000 */
        /* <DEDUP_REMOVED lines=13> */
.L_x_6594:
[----:B------:R-:W-:Y:S02]  /*16740*/  IMAD.MOV.U32 R13, RZ, RZ, R4 ;  /* 0x000000ffff0d7224 */ /* 0x000fe400078e0004 */
[----:B------:R-:W-:-:S07]  /*16750*/  IMAD.MOV.U32 R6, RZ, RZ, R14 ;  /* 0x000000ffff067224 */ /* 0x000fce00078e000e */
[----:B------:R-:W-:Y:S05]  /*16760*/  WARPSYNC.COLLECTIVE R15, `(.L_x_6595) ;  /* 0x000000000f087348 */ /* 0x000fea0003c00000 */
[----:B------:R0:W1:Y:S02]  /*16770*/  SHFL.IDX P6, R14, R13, R12, R11 ;  /* 0x0000000c0d0e7389 */ /* 0x00006400000c000b */
[----:B01----:R-:W-:Y:S01]  /*16780*/  ENDCOLLECTIVE ;  /* 0x000000000000791b */ /* 0x003fe20003800000 */
.L_x_6595:
        /* <DEDUP_REMOVED lines=18> */
.L_x_6596:
[----:B------:R-:W-:Y:S02]  /*168b0*/  IMAD.MOV.U32 R13, RZ, RZ, R4 ;  /* 0x000000ffff0d7224 */ /* 0x000fe400078e0004 */
[----:B------:R-:W-:-:S07]  /*168c0*/  IMAD.MOV.U32 R6, RZ, RZ, R14 ;  /* 0x000000ffff067224 */ /* 0x000fce00078e000e */
[----:B------:R-:W-:Y:S05]  /*168d0*/  WARPSYNC.COLLECTIVE R15, `(.L_x_6597) ;  /* 0x000000000f087348 */ /* 0x000fea0003c00000 */
[----:B------:R0:W1:Y:S02]  /*168e0*/  SHFL.IDX P6, R14, R13, R12, R11 ;  /* 0x0000000c0d0e7389 */ /* 0x00006400000c000b */
[----:B01----:R-:W-:Y:S01]  /*168f0*/  ENDCOLLECTIVE ;  /* 0x000000000000791b */ /* 0x003fe20003800000 */
.L_x_6597:
        /* <DEDUP_REMOVED lines=18> */
.L_x_6598:
[----:B------:R-:W-:Y:S02]  /*16a20*/  IMAD.MOV.U32 R13, RZ, RZ, R4 ;  /* 0x000000ffff0d7224 */ /* 0x000fe400078e0004 */
[----:B------:R-:W-:-:S07]  /*16a30*/  IMAD.MOV.U32 R6, RZ, RZ, R14 ;  /* 0x000000ffff067224 */ /* 0x000fce00078e000e */
[----:B------:R-:W-:Y:S05]  /*16a40*/  WARPSYNC.COLLECTIVE R15, `(.L_x_6599) ;  /* 0x000000000f087348 */ /* 0x000fea0003c00000 */
[----:B------:R0:W1:Y:S02]  /*16a50*/  SHFL.IDX P6, R14, R13, R12, R11 ;  /* 0x0000000c0d0e7389 */ /* 0x00006400000c000b */
[----:B01----:R-:W-:Y:S01]  /*16a60*/  ENDCOLLECTIVE ;  /* 0x000000000000791b */ /* 0x003fe20003800000 */
.L_x_6599:
        /* <DEDUP_REMOVED lines=18> */
.L_x_6600:
[----:B------:R-:W-:Y:S02]  /*16b90*/  IMAD.MOV.U32 R13, RZ, RZ, R4 ;  /* 0x000000ffff0d7224 */ /* 0x000fe400078e0004 */
[----:B------:R-:W-:-:S07]  /*16ba0*/  IMAD.MOV.U32 R6, RZ, RZ, R14 ;  /* 0x000000ffff067224 */ /* 0x000fce00078e000e */
[----:B------:R-:W-:Y:S05]  /*16bb0*/  WARPSYNC.COLLECTIVE R15, `(.L_x_6601) ;  /* 0x000000000f087348 */ /* 0x000fea0003c00000 */
[----:B------:R0:W1:Y:S02]  /*16bc0*/  SHFL.IDX P6, R14, R13, R12, R11 ;  /* 0x0000000c0d0e7389 */ /* 0x00006400000c000b */
[----:B01----:R-:W-:Y:S01]  /*16bd0*/  ENDCOLLECTIVE ;  /* 0x000000000000791b */ /* 0x003fe20003800000 */
.L_x_6601:
        /* <DEDUP_REMOVED lines=16> */
.L_x_6602:
[----:B------:R-:W-:-:S05]  /*16ce0*/  VIADD R7, R0, 0x60 ;  /* 0x0000006000077836 */ /* 0x000fca0000000000 */
[----:B------:R-:W-:Y:S01]  /*16cf0*/  ISETP.GE.AND P2, PT, R7, R2, PT ;  /* 0x000000020700720c */ /* 0x000fe20003f46270 */
[----:B------:R-:W-:Y:S02]  /*16d00*/  IMAD.MOV.U32 R13, RZ, RZ, R4 ;  /* 0x000000ffff0d7224 */ /* 0x000fe400078e0004 */
[----:B------:R-:W-:-:S10]  /*16d10*/  IMAD.MOV.U32 R6, RZ, RZ, R14 ;  /* 0x000000ffff067224 */ /* 0x000fd400078e000e */
[----:B------:R-:W-:Y:S05]  /*16d20*/  WARPSYNC.COLLECTIVE R15, `(.L_x_6603) ;  /* 0x000000000f087348 */ /* 0x000fea0003c00000 */
[----:B------:R0:W1:Y:S02]  /*16d30*/  SHFL.IDX P6, R14, R13, R12, R11 ;  /* 0x0000000c0d0e7389 */ /* 0x00006400000c000b */
[----:B01----:R-:W-:Y:S01]  /*16d40*/  ENDCOLLECTIVE ;  /* 0x000000000000791b */ /* 0x003fe20003800000 */
.L_x_6603:
        /* <DEDUP_REMOVED lines=16> */
.L_x_6604:
[----:B------:R-:W-:Y:S02]  /*16e50*/  IMAD.MOV.U32 R13, RZ, RZ, R4 ;  /* 0x000000ffff0d7224 */ /* 0x000fe400078e0004 */
[----:B------:R-:W-:-:S07]  /*16e60*/  IMAD.MOV.U32 R5, RZ, RZ, R14 ;  /* 0x000000ffff057224 */ /* 0x000fce00078e000e */
[----:B------:R-:W-:Y:S05]  /*16e70*/  WARPSYNC.COLLECTIVE R15, `(.L_x_6605) ;  /* 0x000000000f087348 */ /* 0x000fea0003c00000 */
[----:B------:R0:W1:Y:S02]  /*16e80*/  SHFL.IDX P6, R14, R13, R12, R11 ;  /* 0x0000000c0d0e7389 */ /* 0x00006400000c000b */
[----:B01----:R-:W-:Y:S01]  /*16e90*/  ENDCOLLECTIVE ;  /* 0x000000000000791b */ /* 0x003fe20003800000 */
.L_x_6605:
[----:B------:R-:W-:Y:S01]  /*16ea0*/  IMAD.MOV.U32 R3, RZ, RZ, R14 ;  /* 0x000000ffff037224 */ /* 0x000fe200078e000e */
[----:B------:R-:W-:Y:S06]  /*16eb0*/  BRA `(.L_x_6606) ;  /* 0xffffffb8005c7947 */ /* 0x000fec000383ffff */
.L_x_6497:
[----:B0-----:R0:W3:Y:S02]  /*16ec0*/  SYNCS.PHASECHK.TRANS64.TRYWAIT P0, [R18+URZ+0x34820], R0 ;  /* 0x03482000120075a7 */ /* 0x0010e4000800017f */
[----:B---3--:R-:W-:Y:S05]  /*16ed0*/  @!P0 NANOSLEEP.SYNCS 0x989680 ;  /* 0x009896800000895d */ /* 0x008fea0003900000 */
[----:B------:R-:W3:Y:S02]  /*16ee0*/  @!P0 SYNCS.PHASECHK.TRANS64 P0, [R18+URZ+0x34820], R0 ;  /* 0x03482000120085a7 */ /* 0x000ee4000800007f */
[----:B---3--:R-:W-:Y:S05]  /*16ef0*/  @!P0 BRA `(.L_x_6497) ;  /* 0xfffffffc00f08947 */ /* 0x008fea000383ffff */
[----:B------:R-:W-:Y:S05]  /*16f00*/  BRA `(.L_x_6607) ;  /* 0xffffffb800d07947 */ /* 0x000fea000383ffff */
.L_x_6506:
[----:B-1----:R1:W2:Y:S02]  /*16f10*/  SYNCS.PHASECHK.TRANS64.TRYWAIT P0, [R3+URZ+0x34840], R2 ;  /* 0x03484002030075a7 */ /* 0x0022a4000800017f */
[----:B--2---:R-:W-:Y:S05]  /*16f20*/  @!P0 NANOSLEEP.SYNCS 0x989680 ;  /* 0x009896800000895d */ /* 0x004fea0003900000 */
[----:B------:R-:W2:Y:S02]  /*16f30*/  @!P0 SYNCS.PHASECHK.TRANS64 P0, [R3+URZ+0x34840], R2 ;  /* 0x03484002030085a7 */ /* 0x000ea4000800007f */
[----:B--2---:R-:W-:Y:S05]  /*16f40*/  @!P0 BRA `(.L_x_6506) ;  /* 0xfffffffc00f08947 */ /* 0x004fea000383ffff */
[----:B------:R-:W-:Y:S05]  /*16f50*/  BRA `(.L_x_6608) ;  /* 0xffffffbc00b07947 */ /* 0x000fea000383ffff */
.L_x_6512:
[----:B0-----:R0:W1:Y:S02]  /*16f60*/  SYNCS.PHASECHK.TRANS64.TRYWAIT P0, [R3+URZ+0x60], R2 ;  /* 0x00006002030075a7 */ /* 0x001064000800017f */
[----:B-1----:R-:W-:Y:S05]  /*16f70*/  @!P0 NANOSLEEP.SYNCS 0x989680 ;  /* 0x009896800000895d */ /* 0x002fea0003900000 */
[----:B------:R-:W1:Y:S02]  /*16f80*/  @!P0 SYNCS.PHASECHK.TRANS64 P0, [R3+URZ+0x60], R2 ;  /* 0x00006002030085a7 */ /* 0x000e64000800007f */
[----:B-1----:R-:W-:Y:S05]  /*16f90*/  @!P0 BRA `(.L_x_6512) ;  /* 0xfffffffc00f08947 */ /* 0x002fea000383ffff */
[----:B------:R-:W-:Y:S05]  /*16fa0*/  BRA `(.L_x_6609) ;  /* 0xffffffc000847947 */ /* 0x000fea000383ffff */
.L_x_6521:
[----:B-1----:R1:W2:Y:S02]  /*16fb0*/  SYNCS.PHASECHK.TRANS64.TRYWAIT P0, [R3+URZ+0x34840], R2 ;  /* 0x03484002030075a7 */ /* 0x0022a4000800017f */
[----:B--2---:R-:W-:Y:S05]  /*16fc0*/  @!P0 NANOSLEEP.SYNCS 0x989680 ;  /* 0x009896800000895d */ /* 0x004fea0003900000 */
[----:B------:R-:W2:Y:S02]  /*16fd0*/  @!P0 SYNCS.PHASECHK.TRANS64 P0, [R3+URZ+0x34840], R2 ;  /* 0x03484002030085a7 */ /* 0x000ea4000800007f */
[----:B--2---:R-:W-:Y:S05]  /*16fe0*/  @!P0 BRA `(.L_x_6521) ;  /* 0xfffffffc00f08947 */ /* 0x004fea000383ffff */
[----:B------:R-:W-:Y:S05]  /*16ff0*/  BRA `(.L_x_6610) ;  /* 0xffffffc800187947 */ /* 0x000fea000383ffff */
.L_x_6527:
[----:B0-----:R0:W1:Y:S02]  /*17000*/  SYNCS.PHASECHK.TRANS64.TRYWAIT P0, [R2+URZ+0x60], R3 ;  /* 0x00006003020075a7 */ /* 0x001064000800017f */
[----:B-1----:R-:W-:Y:S05]  /*17010*/  @!P0 NANOSLEEP.SYNCS 0x989680 ;  /* 0x009896800000895d */ /* 0x002fea0003900000 */
[----:B------:R-:W1:Y:S02]  /*17020*/  @!P0 SYNCS.PHASECHK.TRANS64 P0, [R2+URZ+0x60], R3 ;  /* 0x00006003020085a7 */ /* 0x000e64000800007f */
[----:B-1----:R-:W-:Y:S05]  /*17030*/  @!P0 BRA `(.L_x_6527) ;  /* 0xfffffffc00f08947 */ /* 0x002fea000383ffff */
[----:B------:R-:W-:Y:S05]  /*17040*/  BRA `(.L_x_6611) ;  /* 0xffffffc800ec7947 */ /* 0x000fea000383ffff */
.L_x_6536:
[----:B--2---:R2:W3:Y:S02]  /*17050*/  SYNCS.PHASECHK.TRANS64.TRYWAIT P0, [R2+URZ+0x34840], R3 ;  /* 0x03484003020075a7 */ /* 0x0044e4000800017f */
[----:B---3--:R-:W-:Y:S05]  /*17060*/  @!P0 NANOSLEEP.SYNCS 0x989680 ;  /* 0x009896800000895d */ /* 0x008fea0003900000 */
[----:B------:R-:W3:Y:S02]  /*17070*/  @!P0 SYNCS.PHASECHK.TRANS64 P0, [R2+URZ+0x34840], R3 ;  /* 0x03484003020085a7 */ /* 0x000ee4000800007f */
[----:B---3--:R-:W-:Y:S05]  /*17080*/  @!P0 BRA `(.L_x_6536) ;  /* 0xfffffffc00f08947 */ /* 0x008fea000383ffff */
[----:B------:R-:W-:Y:S05]  /*17090*/  BRA `(.L_x_6612) ;  /* 0xffffffd000507947 */ /* 0x000fea000383ffff */
.L_x_6542:
[----:B0-----:R0:W1:Y:S02]  /*170a0*/  SYNCS.PHASECHK.TRANS64.TRYWAIT P0, [R2+URZ+0x60], R5 ;  /* 0x00006005020075a7 */ /* 0x001064000800017f */
[----:B-1----:R-:W-:Y:S05]  /*170b0*/  @!P0 NANOSLEEP.SYNCS 0x989680 ;  /* 0x009896800000895d */ /* 0x002fea0003900000 */
[----:B------:R-:W1:Y:S02]  /*170c0*/  @!P0 SYNCS.PHASECHK.TRANS64 P0, [R2+URZ+0x60], R5 ;  /* 0x00006005020085a7 */ /* 0x000e64000800007f */
[----:B-1----:R-:W-:Y:S05]  /*170d0*/  @!P0 BRA `(.L_x_6542) ;  /* 0xfffffffc00f08947 */ /* 0x002fea000383ffff */
[----:B------:R-:W-:Y:S05]  /*170e0*/  BRA `(.L_x_6613) ;  /* 0xffffffd400247947 */ /* 0x000fea000383ffff */
.L_x_6553:
[----:B--2---:R2:W3:Y:S02]  /*170f0*/  SYNCS.PHASECHK.TRANS64.TRYWAIT P0, [R0+URZ+0x34860], R2 ;  /* 0x03486002000075a7 */ /* 0x0044e4000800017f */
[----:B---3--:R-:W-:Y:S05]  /*17100*/  @!P0 NANOSLEEP.SYNCS 0x989680 ;  /* 0x009896800000895d */ /* 0x008fea0003900000 */
[----:B------:R-:W3:Y:S02]  /*17110*/  @!P0 SYNCS.PHASECHK.TRANS64 P0, [R0+URZ+0x34860], R2 ;  /* 0x03486002000085a7 */ /* 0x000ee4000800007f */
[----:B---3--:R-:W-:Y:S05]  /*17120*/  @!P0 BRA `(.L_x_6553) ;  /* 0xfffffffc00f08947 */ /* 0x008fea000383ffff */
[----:B------:R-:W-:Y:S05]  /*17130*/  BRA `(.L_x_6614) ;  /* 0xffffffd800747947 */ /* 0x000fea000383ffff */
.L_x_6560:
        /* <DEDUP_REMOVED lines=9> */
.L_x_6616:
[----:B------:R-:W-:Y:S05]  /*171d0*/  BSYNC B0 ;  /* 0x0000000000007941 */ /* 0x000fea0003800000 */
.L_x_6615:
        /* <DEDUP_REMOVED lines=9> */
.L_x_6617:
        /* <DEDUP_REMOVED lines=26> */
.L_x_6618:
        /* <DEDUP_REMOVED lines=8> */
.L_x_6619:
        /* <DEDUP_REMOVED lines=8> */
.L_x_6620:
        /* <DEDUP_REMOVED lines=8> */
.L_x_6621:
        /* <DEDUP_REMOVED lines=8> */
.L_x_6622:
        /* <DEDUP_REMOVED lines=9> */
.L_x_6623:
[----:B------:R-:W-:Y:S01]  /*176a0*/  IMAD.MOV.U32 R9, RZ, RZ, R14 ;  /* 0x000000ffff097224 */ /* 0x000fe200078e000e */
[----:B------:R-:W-:Y:S06]  /*176b0*/  BRA `(.L_x_6624) ;  /* 0xffffffd800e87947 */ /* 0x000fec000383ffff */
.L_x_6563:
        /* <DEDUP_REMOVED lines=8> */
.L_x_6626:
[----:B------:R-:W-:Y:S05]  /*17740*/  BSYNC B0 ;  /* 0x0000000000007941 */ /* 0x000fea0003800000 */
.L_x_6625:
        /* <DEDUP_REMOVED lines=10> */
.L_x_6627:
        /* <DEDUP_REMOVED lines=8> */
.L_x_6628:
        /* <DEDUP_REMOVED lines=8> */
.L_x_6629:
        /* <DEDUP_REMOVED lines=8> */
.L_x_6630:
        /* <DEDUP_REMOVED lines=9> */
.L_x_6631:
[----:B------:R-:W-:Y:S01]  /*17a00*/  IMAD.MOV.U32 R9, RZ, RZ, R14 ;  /* 0x000000ffff097224 */ /* 0x000fe200078e000e */
[----:B------:R-:W-:Y:S06]  /*17a10*/  BRA `(.L_x_6632) ;  /* 0xffffffd800c07947 */ /* 0x000fec000383ffff */
.L_x_6565:
[----:B------:R-:W-:Y:S01]  /*17a20*/  BSSY B0, `(.L_x_6633) ;  /* 0x0000006000007945 */ /* 0x000fe20003800000 */
[----:B------:R-:W-:Y:S01]  /*17a30*/  PLOP3.LUT P6, PT, P6, PT, PT, 0x8, 0x0 ;  /* 0x000000000000781c */ /* 0x000fe200037ce170 */
[----:B------:R-:W-:-:S12]  /*17a40*/  IMAD.MOV.U32 R15, RZ, RZ, -0x1 ;  /* 0xffffffffff0f7424 */ /* 0x000fd800078e00ff */
[----:B01----:R-:W-:Y:S05]  /*17a50*/  WARPSYNC.COLLECTIVE R15, `(.L_x_6634) ;  /* 0x000000000f087348 */ /* 0x003fea0003c00000 */
[----:B------:R-:W-:Y:S01]  /*17a60*/  VOTE.ANY R14, PT, P6 ;  /* 0x00000000000e7806 */ /* 0x000fe200030e0100 */
[----:B01----:R-:W-:Y:S06]  /*17a70*/  ENDCOLLECTIVE ;  /* 0x000000000000791b */ /* 0x003fec0003800000 */
.L_x_6634:
[----:B------:R-:W-:Y:S05]  /*17a80*/  BSYNC B0 ;  /* 0x0000000000007941 */ /* 0x000fea0003800000 */
.L_x_6633:
        /* <DEDUP_REMOVED lines=9> */
.L_x_6635:
[----:B------:R-:W-:Y:S02]  /*17b20*/  IMAD.MOV.U32 R13, RZ, RZ, R7 ;  /* 0x000000ffff0d7224 */ /* 0x000fe400078e0007 */
[----:B------:R-:W-:-:S07]  /*17b30*/  IMAD.MOV.U32 R5, RZ, RZ, R14 ;  /* 0x000000ffff057224 */ /* 0x000fce00078e000e */
[----:B------:R-:W-:Y:S05]  /*17b40*/  WARPSYNC.COLLECTIVE R15, `(.L_x_6636) ;  /* 0x000000000f087348 */ /* 0x000fea0003c00000 */
[----:B------:R0:W1:Y:S02]  /*17b50*/  SHFL.IDX P6, R14, R13, R12, R11 ;  /* 0x0000000c0d0e7389 */ /* 0x00006400000c000b */
[----:B01----:R-:W-:Y:S01]  /*17b60*/  ENDCOLLECTIVE ;  /* 0x000000000000791b */ /* 0x003fe20003800000 */
.L_x_6636:
[----:B------:R-:W-:Y:S01]  /*17b70*/  IMAD.MOV.U32 R7, RZ, RZ, R14 ;  /* 0x000000ffff077224 */ /* 0x000fe200078e000e */
[----:B------:R-:W-:Y:S06]  /*17b80*/  BRA `(.L_x_6637) ;  /* 0xffffffd800a07947 */ /* 0x000fec000383ffff */
.L_x_6567:
[----:B------:R-:W-:Y:S01]  /*17b90*/  BSSY B0, `(.L_x_6638) ;  /* 0x0000007000007945 */ /* 0x000fe20003800000 */
[----:B------:R-:W-:Y:S02]  /*17ba0*/  IMAD.MOV.U32 R13, RZ, RZ, R2 ;  /* 0x000000ffff0d7224 */ /* 0x000fe400078e0002 */
[----:B------:R-:W-:Y:S02]  /*17bb0*/  IMAD.MOV.U32 R11, RZ, RZ, 0x1f ;  /* 0x0000001fff0b7424 */ /* 0x000fe400078e00ff */
[----:B------:R-:W-:-:S07]  /*17bc0*/  IMAD.MOV.U32 R15, RZ, RZ, -0x1 ;  /* 0xffffffffff0f7424 */ /* 0x000fce00078e00ff */
[----:B-1234-:R-:W-:Y:S05]  /*17bd0*/  WARPSYNC.COLLECTIVE R15, `(.L_x_6639) ;  /* 0x000000000f087348 */ /* 0x01efea0003c00000 */
[----:B------:R0:W0:Y:S02]  /*17be0*/  SHFL.IDX P6, R14, R13, R12, R11 ;  /* 0x0000000c0d0e7389 */ /* 0x00002400000c000b */
[----:B01234-:R-:W-:Y:S01]  /*17bf0*/  ENDCOLLECTIVE ;  /* 0x000000000000791b */ /* 0x01ffe20003800000 */
.L_x_6639:
[----:B------:R-:W-:Y:S05]  /*17c00*/  BSYNC B0 ;  /* 0x0000000000007941 */ /* 0x000fea0003800000 */
.L_x_6638:
[----:B------:R-:W-:Y:S01]  /*17c10*/  IMAD.MOV.U32 R2, RZ, RZ, R14 ;  /* 0x000000ffff027224 */ /* 0x000fe200078e000e */
[----:B------:R-:W-:Y:S06]  /*17c20*/  BRA `(.L_x_6640) ;  /* 0xffffffd800907947 */ /* 0x000fec000383ffff */
.L_x_6571:
[----:B0-----:R0:W1:Y:S02]  /*17c30*/  SYNCS.PHASECHK.TRANS64.TRYWAIT P0, [R0+URZ+0x34820], R3 ;  /* 0x03482003000075a7 */ /* 0x001064000800017f */
[----:B-1----:R-:W-:Y:S05]  /*17c40*/  @!P0 NANOSLEEP.SYNCS 0x989680 ;  /* 0x009896800000895d */ /* 0x002fea0003900000 */
[----:B------:R-:W1:Y:S02]  /*17c50*/  @!P0 SYNCS.PHASECHK.TRANS64 P0, [R0+URZ+0x34820], R3 ;  /* 0x03482003000085a7 */ /* 0x000e64000800007f */
[----:B-1----:R-:W-:Y:S05]  /*17c60*/  @!P0 BRA `(.L_x_6571) ;  /* 0xfffffffc00f08947 */ /* 0x002fea000383ffff */
[----:B------:R-:W-:Y:S05]  /*17c70*/  BRA `(.L_x_6641) ;  /* 0xffffffe000287947 */ /* 0x000fea000383ffff */
.L_x_6572:
        /* <DEDUP_REMOVED lines=11> */
.L_x_6643:
[----:B------:R-:W-:Y:S05]  /*17d30*/  BSYNC B0 ;  /* 0x0000000000007941 */ /* 0x000fea0003800000 */
.L_x_6642:
[----:B------:R-:W-:Y:S05]  /*17d40*/  BRA `(.L_x_6644) ;  /* 0xffffffe000107947 */ /* 0x000fea000383ffff */
.L_x_6575:
[----:B------:R-:W-:Y:S01]  /*17d50*/  BSSY B1, `(.L_x_6645) ;  /* 0x0000006000017945 */ /* 0x000fe20003800000 */
[----:B------:R-:W-:-:S07]  /*17d60*/  IMAD.MOV.U32 R15, RZ, RZ, -0x1 ;  /* 0xffffffffff0f7424 */ /* 0x000fce00078e00ff */
[----:B01----:R-:W-:Y:S05]  /*17d70*/  WARPSYNC.COLLECTIVE R15, `(.L_x_6646) ;  /* 0x000000000f0c7348 */ /* 0x003fea0003c00000 */
[----:B------:R-:W-:Y:S02]  /*17d80*/  ELECT P6, UR62, PT ;  /* 0x00000000003e782f */ /* 0x000fe400038c0000 */
[----:B------:R-:W-:Y:S01]  /*17d90*/  MOV R14, UR62 ;  /* 0x0000003e000e7c02 */ /* 0x000fe20008000f00 */
[----:B01----:R-:W-:Y:S10]  /*17da0*/  ENDCOLLECTIVE ;  /* 0x000000000000791b */ /* 0x003ff40003800000 */
.L_x_6646:
[----:B------:R-:W-:Y:S05]  /*17db0*/  BSYNC B1 ;  /* 0x0000000000017941 */ /* 0x000fea0003800000 */
.L_x_6645:
[----:B------:R-:W-:Y:S05]  /*17dc0*/  BRA `(.L_x_6647) ;  /* 0xffffffe000087947 */ /* 0x000fea000383ffff */
.L_x_6577:
[----:B0-----:R0:W1:Y:S02]  /*17dd0*/  SYNCS.PHASECHK.TRANS64.TRYWAIT P0, [R6+URZ], R5 ;  /* 0x00000005060075a7 */ /* 0x001064000800017f */
[----:B-1----:R-:W-:Y:S05]  /*17de0*/  @!P0 NANOSLEEP.SYNCS 0x989680 ;  /* 0x009896800000895d */ /* 0x002fea0003900000 */
[----:B------:R-:W1:Y:S02]  /*17df0*/  @!P0 SYNCS.PHASECHK.TRANS64 P0, [R6+URZ], R5 ;  /* 0x00000005060085a7 */ /* 0x000e64000800007f */
[----:B-1----:R-:W-:Y:S05]  /*17e00*/  @!P0 BRA `(.L_x_6577) ;  /* 0xfffffffc00f08947 */ /* 0x002fea000383ffff */
[----:B------:R-:W-:Y:S05]  /*17e10*/  BRA `(.L_x_6648) ;  /* 0xffffffe000487947 */ /* 0x000fea000383ffff */
.L_x_6578:
[----:B-1----:R1:W2:Y:S02]  /*17e20*/  SYNCS.PHASECHK.TRANS64.TRYWAIT P0, [R7+URZ], R2 ;  /* 0x00000002070075a7 */ /* 0x0022a4000800017f */
[----:B--2---:R-:W-:Y:S05]  /*17e30*/  @!P0 NANOSLEEP.SYNCS 0x989680 ;  /* 0x009896800000895d */ /* 0x004fea0003900000 */
[----:B------:R-:W2:Y:S02]  /*17e40*/  @!P0 SYNCS.PHASECHK.TRANS64 P0, [R7+URZ], R2 ;  /* 0x00000002070085a7 */ /* 0x000ea4000800007f */
[----:B--2---:R-:W-:Y:S05]  /*17e50*/  @!P0 BRA `(.L_x_6578) ;  /* 0xfffffffc00f08947 */ /* 0x004fea000383ffff */
[----:B------:R-:W-:Y:S05]  /*17e60*/  BRA `(.L_x_6649) ;  /* 0xffffffe0003c7947 */ /* 0x000fea000383ffff */
.L_x_6580:
[----:B--2---:R2:W3:Y:S02]  /*17e70*/  SYNCS.PHASECHK.TRANS64.TRYWAIT P0, [R4+URZ], R5 ;  /* 0x00000005040075a7 */ /* 0x0044e4000800017f */
[----:B---3--:R-:W-:Y:S05]  /*17e80*/  @!P0 NANOSLEEP.SYNCS 0x989680 ;  /* 0x009896800000895d */ /* 0x008fea0003900000 */
[----:B------:R-:W3:Y:S02]  /*17e90*/  @!P0 SYNCS.PHASECHK.TRANS64 P0, [R4+URZ], R5 ;  /* 0x00000005040085a7 */ /* 0x000ee4000800007f */
[----:B---3--:R-:W-:Y:S05]  /*17ea0*/  @!P0 BRA `(.L_x_6580) ;  /* 0xfffffffc00f08947 */ /* 0x008fea000383ffff */
[----:B------:R-:W-:Y:S05]  /*17eb0*/  BRA `(.L_x_6650) ;  /* 0xffffffe000407947 */ /* 0x000fea000383ffff */
.L_x_6651:
        /* <DEDUP_REMOVED lines=12> */
.L_x_14858:


//--------------------- .text._ZN7cutlass13device_kernelIN5flash11enable_sm90INS1_16FlashAttnFwdSm90INS1_25CollectiveMainloopFwdSm90ILi2EN4cute5tupleIJNS5_1CILi1EEES8_S8_EEENS6_IJNS7_ILi128EEENS7_ILi176EEESA_EEELi128ENS_6half_tEfNS_4arch4Sm90ELb0ELb0ELb0ELb1ELb0ELb1ELb0ELb1ELb1ELb1ELb1ELb0EEENS1_21CollectiveEpilogueFwdINS6_IJSA_SA_SB_EEES9_SD_SF_Li256ELb1ELb1ELb1ELb0EEENS1_36VarlenDynamicPersistentTileSchedulerILi128ELi176ELi256ELi128ELb1ELb1ELb1ELb0ELb1ELb1EEEEEEEEEvNT_6ParamsE --------------------------
	.section	.text._ZN7cutlass13device_kernelIN5flash11enable_sm90INS1_16FlashAttnFwdSm90INS1_25CollectiveMainloopFwdSm90ILi2EN4cute5tupleIJNS5_1CILi1EEES8_S8_EEENS6_IJNS7_ILi128EEENS7_ILi176EEESA_EEELi128ENS_6half_tEfNS_4arch4Sm90ELb0ELb0ELb0ELb1ELb0ELb1ELb0ELb1ELb1ELb1ELb1ELb0EEENS1_21CollectiveEpilogueFwdINS6_IJSA_SA_SB_EEES9_SD_SF_Li256ELb1ELb1ELb1ELb0EEENS1_36VarlenDynamicPersistentTileSchedulerILi128ELi176ELi256ELi128ELb1ELb1ELb1ELb0ELb1ELb1EEEEEEEEEvNT_6ParamsE,"ax",@progbits
	.align	128
.text._ZN7cutlass13device_kernelIN5flash11enable_sm90INS1_16FlashAttnFwdSm90INS1_25CollectiveMainloopFwdSm90ILi2EN4cute5tupleIJNS5_1CILi1EEES8_S8_EEENS6_IJNS7_ILi128EEENS7_ILi176EEESA_EEELi128ENS_6half_tEfNS_4arch4Sm90ELb0ELb0ELb0ELb1ELb0ELb1ELb0ELb1ELb1ELb1ELb1ELb0EEENS1_21CollectiveEpilogueFwdINS6_IJSA_SA_SB_EEES9_SD_SF_Li256ELb1ELb1ELb1ELb0EEENS1_36VarlenDynamicPersistentTileSchedulerILi128ELi176ELi256ELi128ELb1ELb1ELb1ELb0ELb1ELb1EEEEEEEEEvNT_6ParamsE:
        .type           _ZN7cutlass13device_kernelIN5flash11enable_sm90INS1_16FlashAttnFwdSm90INS1_25CollectiveMainloopFwdSm90ILi2EN4cute5tupleIJNS5_1CILi1EEES8_S8_EEENS6_IJNS7_ILi128EEENS7_ILi176EEESA_EEELi128ENS_6half_tEfNS_4arch4Sm90ELb0ELb0ELb0ELb1ELb0ELb1ELb0ELb1ELb1ELb1ELb1ELb0EEENS1_21CollectiveEpilogueFwdINS6_IJSA_SA_SB_EEES9_SD_SF_Li256ELb1ELb1ELb1ELb0EEENS1_36VarlenDynamicPersistentTileSchedulerILi128ELi176ELi256ELi128ELb1ELb1ELb1ELb0ELb1ELb1EEEEEEEEEvNT_6ParamsE,@function
        .size           _ZN7cutlass13device_kernelIN5flash11enable_sm90INS1_16FlashAttnFwdSm90INS1_25CollectiveMainloopFwdSm90ILi2EN4cute5tupleIJNS5_1CILi1EEES8_S8_EEENS6_IJNS7_ILi128EEENS7_ILi176EEESA_EEELi128ENS_6half_tEfNS_4arch4Sm90ELb0ELb0ELb0ELb1ELb0ELb1ELb0ELb1ELb1ELb1ELb1ELb0EEENS1_21CollectiveEpilogueFwdINS6_IJSA_SA_SB_EEES9_SD_SF_Li256ELb1ELb1ELb1ELb0EEENS1_36VarlenDynamicPersistentTileSchedulerILi128ELi176ELi256ELi128ELb1ELb1ELb1ELb0ELb1ELb1EEEEEEEEEvNT_6ParamsE,(.L_x_14859 - _ZN7cutlass13device_kernelIN5flash11enable_sm90INS1_16FlashAttnFwdSm90INS1_25CollectiveMainloopFwdSm90ILi2EN4cute5tupleIJNS5_1CILi1EEES8_S8_EEENS6_IJNS7_ILi128EEENS7_ILi176EEESA_EEELi128ENS_6half_tEfNS_4arch4Sm90ELb0ELb0ELb0ELb1ELb0ELb1ELb0ELb1ELb1ELb1ELb1ELb0EEENS1_21CollectiveEpilogueFwdINS6_IJSA_SA_SB_EEES9_SD_SF_Li256ELb1ELb1ELb1ELb0EEENS1_36VarlenDynamicPersistentTileSchedulerILi128ELi176ELi256ELi128ELb1ELb1ELb1ELb0ELb1ELb1EEEEEEEEEvNT_6ParamsE)
        .other          _ZN7cutlass13device_kernelIN5flash11enable_sm90INS1_16FlashAttnFwdSm90INS1_25CollectiveMainloopFwdSm90ILi2EN4cute5tupleIJNS5_1CILi1EEES8_S8_EEENS6_IJNS7_ILi128EEENS7_ILi176EEESA_EEELi128ENS_6half_tEfNS_4arch4Sm90ELb0ELb0ELb0ELb1ELb0ELb1ELb0ELb1ELb1ELb1ELb1ELb0EEENS1_21CollectiveEpilogueFwdINS6_IJSA_SA_SB_EEES9_SD_SF_Li256ELb1ELb1ELb1ELb0EEENS1_36VarlenDynamicPersistentTileSchedulerILi128ELi176ELi256ELi128ELb1ELb1ELb1ELb0ELb1ELb1EEEEEEEEEvNT_6ParamsE,@"STO_CUDA_ENTRY STV_DEFAULT"
_ZN7cutlass13device_kernelIN5flash11enable_sm90INS1_16FlashAttnFwdSm90INS1_25CollectiveMainloopFwdSm90ILi2EN4cute5tupleIJNS5_1CILi1EEES8_S8_EEENS6_IJNS7_ILi128EEENS7_ILi176EEESA_EEELi128ENS_6half_tEfNS_4arch4Sm90ELb0ELb0ELb0ELb1ELb0ELb1ELb0ELb1ELb1ELb1ELb1ELb0EEENS1_21CollectiveEpilogueFwdINS6_IJSA_SA_SB_EEES9_SD_SF_Li256ELb1ELb1ELb1ELb0EEENS1_36VarlenDynamicPersistentTileSchedulerILi128ELi176ELi256ELi128ELb1ELb1ELb1ELb0ELb1ELb1EEEEEEEEEvNT_6ParamsE:
        /* <DEDUP_REMOVED lines=24> */
.L_x_6653:
[----:B------:R-:W-:Y:S05]  /*0180*/  BSYNC B0 ;  /* 0x0000000000007941 */ /* 0x000fea0003800000 */
.L_x_6652:
        /* <DEDUP_REMOVED lines=41> */
.L_x_6654:
        /* <DEDUP_REMOVED lines=22> */
.L_x_6655:
        /* <DEDUP_REMOVED lines=18> */
.L_x_6656:
        /* <DEDUP_REMOVED lines=22> */
.L_x_6657:
        /* <DEDUP_REMOVED lines=22> */
.L_x_6658:
[----:B------:R-:W-:Y:S01]  /*0960*/  PLOP3.LUT P0, PT, PT, PT, UP0, 0x80, 0x0 ;  /* 0x000000000000781c */ /* 0x000fe20003f0f008 */
[----:B------:R-:W-:Y:S01]  /*0970*/  UMOV UR60, 0x1 ;  /* 0x00000001003c7882 */ /* 0x000fe20000000000 */
[----:B------:R-:W-:Y:S01]  /*0980*/  NOP ;  /* 0x0000000000007918 */ /* 0x000fe20000000000 */
[----:B------:R-:W-:Y:S01]  /*0990*/  USEL UR60, UR60, 0x2, !UP0 ;  /* 0x000000023c3c7887 */ /* 0x000fe2000c000000 */
[----:B------:R-:W-:Y:S01]  /*09a0*/  BSSY B9, `(.L_x_6659) ;  /* 0x0002742000097945 */ /* 0x000fe20003800000 */
[----:B012-4-:R-:W-:Y:S08]  /*09b0*/  BAR.SYNC.DEFER_BLOCKING 0x0 ;  /* 0x0000000000007b1d */ /* 0x017ff00000010000 */
[----:B------:R-:W-:Y:S05]  /*09c0*/  @!P0 BRA `(.L_x_6660) ;  /* 0x000001f800148947 */ /* 0x000fea0003800000 */
.L_x_6661:
[----:B------:R-:W-:-:S08]  /*09d0*/  NOP ;  /* 0x0000000000007918 */ /* 0x000fd00000000000 */
[----:B------:R-:W0:Y:S02]  /*09e0*/  USETMAXREG.TRY_ALLOC.CTAPOOL UP0, 0xf0 ;  /* 0x000000f0000079c8 */ /* 0x000e240008000600 */
[----:B0-----:R-:W-:-:S13]  /*09f0*/  PLOP3.LUT P0, PT, PT, PT, UP0, 0x80, 0x0 ;  /* 0x000000000000781c */ /* 0x001fda0003f0f008 */
[----:B------:R-:W-:Y:S05]  /*0a00*/  @!P0 BRA `(.L_x_6661) ;  /* 0xfffffffc00f08947 */ /* 0x000fea000383ffff */
[----:B------:R-:W2:Y:S01]  /*0a10*/  LDL.LU R0, [R1] ;  /* 0x0000000001007983 */ /* 0x000ea20000300800 */
[----:B------:R-:W-:Y:S01]  /*0a20*/  SHF.R.U32.HI R2, RZ, 0x7, R6 ;  /* 0x00000007ff027819 */ /* 0x000fe20000011606 */
[----:B------:R-:W0:Y:S01]  /*0a30*/  S2UR UR5, SR_CgaCtaId ;  /* 0x00000000000579c3 */ /* 0x000e220000008800 */
[----:B------:R-:W-:-:S07]  /*0a40*/  UMOV UR4, 0x400 ;  /* 0x0000040000047882 */ /* 0x000fce0000000000 */
[----:B------:R-:W-:Y:S06]  /*0a50*/  BAR.ARV 0x8, 0x180 ;  /* 0x0206000000007b1d */ /* 0x000fec0000002000 */
[----:B------:R-:W-:-:S13]  /*0a60*/  ISETP.NE.AND P0, PT, R2, 0x1, PT ;  /* 0x000000010200780c */ /* 0x000fda0003f05270 */
[----:B------:R-:W-:Y:S06]  /*0a70*/  @!P0 BAR.ARV 0x9, 0x100 ;  /* 0x0244000000008b1d */ /* 0x000fec0000002000 */
[----:B0-----:R-:W-:Y:S02]  /*0a80*/  ULEA UR4, UR5, UR4, 0x18 ;  /* 0x0000000405047291 */ /* 0x001fe4000f8ec03f */
[----:B------:R-:W-:Y:S04]  /*0a90*/  BAR.SYNC.DEFER_BLOCKING 0x5, 0x180 ;  /* 0x0146000000007b1d */ /* 0x000fe80000010000 */
[----:B------:R-:W-:-:S02]  /*0aa0*/  IMAD.U32 R2, RZ, RZ, UR4 ;  /* 0x00000004ff027e24 */ /* 0x000fc4000f8e00ff */
[----:B------:R-:W-:-:S03]  /*0ab0*/  ULDC UR4, c[0x0][0xc3c] ;  /* 0x00030f0000047ab9 */ /* 0x000fc60000000800 */
[----:B------:R-:W0:Y:S01]  /*0ac0*/  LDS.128 R148, [R2+0x348d0] ;  /* 0x0348d00002947984 */ /* 0x000e220000000c00 */
[----:B------:R-:W-:Y:S06]  /*0ad0*/  BAR.ARV 0x4, 0x180 ;  /* 0x0106000000007b1d */ /* 0x000fec0000002000 */
[----:B--2---:R-:W-:-:S04]  /*0ae0*/  LOP3.LUT R0, R0, 0xffffffdf, RZ, 0xc0, !PT ;  /* 0xffffffdf00007812 */ /* 0x004fc800078ec0ff */
[----:B------:R-:W-:Y:S02]  /*0af0*/  @P0 LOP3.LUT R0, R0, 0x20, RZ, 0xfc, !PT ;  /* 0x0000002000000812 */ /* 0x000fe400078efcff */
[----:B0-----:R-:W-:-:S03]  /*0b00*/  ISETP.GE.AND P0, PT, R151, UR4, PT ;  /* 0x0000000497007c0c */ /* 0x001fc6000bf06270 */
[----:B------:R0:W-:Y:S10]  /*0b10*/  STL [R1], R0 ;  /* 0x0000000001007387 */ /* 0x0001f40000100800 */
[----:B0-----:R-:W-:Y:S05]  /*0b20*/  @P0 BRA `(.L_x_6662) ;  /* 0x0000027000a40947 */ /* 0x001fea0003800000 */
[----:B------:R-:W-:Y:S01]  /*0b30*/  VIADD R13, R6, 0xffffff80 ;  /* 0xffffff80060d7836 */ /* 0x000fe20000000000 */
[----:B------:R-:W-:Y:S01]  /*0b40*/  R2UR UR4, R2 ;  /* 0x00000000020472ca */ /* 0x000fe200000e0000 */
[----:B------:R-:W-:Y:S01]  /*0b50*/  ULOP3.LUT UR5, UR60, 0x1, URZ, 0xfc, !UPT ;  /* 0x000000013c057892 */ /* 0x000fe2000f8efc3f */
[----:B------:R-:W-:Y:S01]  /*0b60*/  IMAD.MOV.U32 R23, RZ, RZ, RZ ;  /* 0x000000ffff177224 */ /* 0x000fe200078e00ff */
[----:B------:R-:W-:Y:S02]  /*0b70*/  CS2R R222, SRZ ;  /* 0x0000000000de7805 */ /* 0x000fe4000001ff00 */
[----:B------:R-:W-:Y:S02]  /*0b80*/  SHF.R.S32.HI R0, RZ, 0x1f, R13 ;  /* 0x0000001fff007819 */ /* 0x000fe4000001140d */
[----:B------:R-:W-:Y:S02]  /*0b90*/  MOV R229, RZ ;  /* 0x000000ff00e57202 */ /* 0x000fe40000000f00 */
[----:B------:R-:W-:-:S02]  /*0ba0*/  LEA.HI R3, R0, R13, RZ, 0x7 ;  /* 0x0000000d00037211 */ /* 0x000fc400078f38ff */
[CC--:B------:R-:W-:Y:S02]  /*0bb0*/  LEA.HI R5, R0.reuse, R13.reuse, RZ, 0x5 ;  /* 0x0000000d00057211 */ /* 0x0c0fe400078f28ff */
[----:B------:R-:W-:Y:S01]  /*0bc0*/  LOP3.LUT R4, R3, 0xffffff80, RZ, 0xc0, !PT ;  /* 0xffffff8003047812 */ /* 0x000fe200078ec0ff */
[----:B------:R-:W-:Y:S01]  /*0bd0*/  UIADD3 UR4, UR4, 0x16400, URZ ;  /* 0x0001640004047890 */ /* 0x000fe2000fffe03f */
[----:B------:R-:W-:Y:S01]  /*0be0*/  SHF.R.S32.HI R14, RZ, 0x7, R3 ;  /* 0x00000007ff0e7819 */ /* 0x000fe20000011403 */
[----:B------:R-:W-:Y:S01]  /*0bf0*/  IMAD.SHL.U32 R6, R5, 0x20, RZ ;  /* 0x0000002005067824 */ /* 0x000fe200078e00ff */
[CC--:B------:R-:W-:Y:S01]  /*0c00*/  LEA.HI R12, R0.reuse, R13.reuse, RZ, 0x2 ;  /* 0x0000000d000c7211 */ /* 0x0c0fe200078f10ff */
[----:B------:R-:W-:Y:S01]  /*0c10*/  IMAD.IADD R21, R13, 0x1, -R4 ;  /* 0x000000010d157824 */ /* 0x000fe200078e0a04 */
[----:B------:R-:W-:Y:S02]  /*0c20*/  LEA.HI R4, R0, R13, RZ, 0x4 ;  /* 0x0000000d00047211 */ /* 0x000fe400078f20ff */
[----:B------:R-:W-:-:S02]  /*0c30*/  LOP3.LUT R6, R6, 0xfffffc00, RZ, 0xc0, !PT ;  /* 0xfffffc0006067812 */ /* 0x000fc400078ec0ff */
[----:B------:R-:W-:Y:S02]  /*0c40*/  SHF.R.S32.HI R8, RZ, 0x1f, R21 ;  /* 0x0000001fff087819 */ /* 0x000fe40000011415 */
[----:B------:R-:W-:Y:S02]  /*0c50*/  LOP3.LUT R5, R4, 0x3fffff0, RZ, 0xc0, !PT ;  /* 0x03fffff004057812 */ /* 0x000fe400078ec0ff */
[----:B------:R-:W-:Y:S02]  /*0c60*/  LEA.HI R9, R8, R21, RZ, 0x2 ;  /* 0x0000001508097211 */ /* 0x000fe400078f10ff */
[----:B------:R-:W-:Y:S02]  /*0c70*/  IADD3 R5, R13, -R5, RZ ;  /* 0x800000050d057210 */ /* 0x000fe40007ffe0ff */
[--C-:B------:R-:W-:Y:S02]  /*0c80*/  SHF.R.S32.HI R10, RZ, 0x2, R9.reuse ;  /* 0x00000002ff0a7819 */ /* 0x100fe40000011409 */
[----:B------:R-:W-:-:S02]  /*0c90*/  SHF.R.S32.HI R7, RZ, 0x1f, R9 ;  /* 0x0000001fff077819 */ /* 0x000fc40000011409 */
[----:B------:R-:W-:Y:S02]  /*0ca0*/  LEA.HI R8, R8, R21, RZ, 0x5 ;  /* 0x0000001508087211 */ /* 0x000fe400078f28ff */
[----:B------:R-:W-:Y:S02]  /*0cb0*/  LEA.HI R7, R7, R10, RZ, 0x3 ;  /* 0x0000000a07077211 */ /* 0x000fe400078f18ff */
[----:B------:R-:W-:Y:S02]  /*0cc0*/  LEA.HI R3, R3, R14, RZ, 0x1 ;  /* 0x0000000e03037211 */ /* 0x000fe400078f08ff */
[----:B------:R-:W-:Y:S01]  /*0cd0*/  LOP3.LUT R11, R7, 0xfffffff8, RZ, 0xc0, !PT ;  /* 0xfffffff8070b7812 */ /* 0x000fe200078ec0ff */
[----:B------:R-:W-:Y:S01]  /*0ce0*/  IMAD R7, R5, 0x40, R6 ;  /* 0x0000004005077824 */ /* 0x000fe200078e0206 */
[----:B------:R-:W-:Y:S02]  /*0cf0*/  SHF.R.S32.HI R5, RZ, 0x4, R4 ;  /* 0x00000004ff057819 */ /* 0x000fe40000011404 */
[----:B------:R-:W-:Y:S01]  /*0d00*/  SHF.R.S32.HI R8, RZ, 0x5, R8 ;  /* 0x00000005ff087819 */ /* 0x000fe20000011408 */
[----:B------:R-:W-:Y:S01]  /*0d10*/  IMAD.IADD R11, R10, 0x1, -R11 ;  /* 0x000000010a0b7824 */ /* 0x000fe200078e0a0b */
[----:B------:R-:W-:-:S02]  /*0d20*/  LEA.HI R4, R4, R5, RZ, 0x1 ;  /* 0x0000000504047211 */ /* 0x000fc400078f08ff */
[----:B------:R-:W-:Y:S01]  /*0d30*/  LOP3.LUT R3, R3, 0x3fffffe, RZ, 0xc0, !PT ;  /* 0x03fffffe03037812 */ /* 0x000fe200078ec0ff */
[----:B------:R-:W-:Y:S01]  /*0d40*/  IMAD R8, R8, 0x10, R11 ;  /* 0x0000001008087824 */ /* 0x000fe200078e020b */
[----:B------:R-:W-:Y:S02]  /*0d50*/  LOP3.LUT R4, R4, 0x1ffffffe, RZ, 0xc0, !PT ;  /* 0x1ffffffe04047812 */ /* 0x000fe400078ec0ff */
[----:B------:R-:W-:Y:S02]  /*0d60*/  IADD3 R3, R14, -R3, RZ ;  /* 0x800000030e037210 */ /* 0x000fe40007ffe0ff */
[----:B------:R-:W-:Y:S01]  /*0d70*/  LOP3.LUT R12, R12, 0xfffffffc, RZ, 0xc0, !PT ;  /* 0xfffffffc0c0c7812 */ /* 0x000fe200078ec0ff */
[----:B------:R-:W-:Y:S01]  /*0d80*/  IMAD.IADD R4, R5, 0x1, -R4 ;  /* 0x0000000105047824 */ /* 0x000fe200078e0a04 */
[CC--:B------:R-:W-:Y:S01]  /*0d90*/  LEA.HI R22, R0.reuse, R13.reuse, RZ, 0x3 ;  /* 0x0000000d00167211 */ /* 0x0c0fe200078f18ff */
[----:B------:R-:W-:Y:S01]  /*0da0*/  IMAD R15, R3, 0x40, R8 ;  /* 0x00000040030f7824 */ /* 0x000fe200078e0208 */
[----:B------:R-:W-:Y:S01]  /*0db0*/  LOP3.LUT R9, R9, 0x7ffffffc, RZ, 0xc0, !PT ;  /* 0x7ffffffc09097812 */ /* 0x000fe200078ec0ff */
[----:B------:R-:W-:Y:S01]  /*0dc0*/  IMAD.U32 R3, RZ, RZ, UR5 ;  /* 0x00000005ff037e24 */ /* 0x000fe2000f8e00ff */
[----:B------:R-:W-:Y:S01]  /*0dd0*/  LEA.HI R3, R0, R13, RZ, 0x6 ;  /* 0x0000000d00037211 */ /* 0x000fe200078f30ff */
[----:B------:R-:W-:Y:S01]  /*0de0*/  IMAD R4, R4, 0x8, R7 ;  /* 0x0000000804047824 */ /* 0x000fe200078e0207 */
[----:B------:R-:W-:Y:S01]  /*0df0*/  LOP3.LUT R0, R22, 0xfffffff8, RZ, 0xc0, !PT ;  /* 0xfffffff816007812 */ /* 0x000fe200078ec0ff */
[----:B------:R-:W-:Y:S01]  /*0e00*/  IMAD.IADD R12, R13, 0x1, -R12 ;  /* 0x000000010d0c7824 */ /* 0x000fe200078e0a0c */
[----:B------:R-:W-:Y:S01]  /*0e10*/  SHF.R.S32.HI R22, RZ, 0x3, R22 ;  /* 0x00000003ff167819 */ /* 0x000fe20000011416 */
[----:B------:R-:W-:Y:S01]  /*0e20*/  IMAD.SHL.U32 R3, R3, 0x8, RZ ;  /* 0x0000000803037824 */ /* 0x000fe200078e00ff */
[----:B------:R0:W-:Y:S01]  /*0e30*/  STL [R1+0x90], R4 ;  /* 0x0000900401007387 */ /* 0x0001e20000100800 */
[----:B------:R-:W-:Y:S01]  /*0e40*/  IMAD.IADD R18, R13, 0x1, -R0 ;  /* 0x000000010d127824 */ /* 0x000fe200078e0a00 */
[----:B------:R-:W-:Y:S01]  /*0e50*/  LEA.HI R6, R12, R12, RZ, 0x1 ;  /* 0x0000000c0c067211 */ /* 0x000fe200078f08ff */
[C---:B------:R-:W-:Y:S01]  /*0e60*/  VIADD R29, R22.reuse, 0x20 ;  /* 0x00000020161d7836 */ /* 0x040fe20000000000 */
[----:B------:R-:W-:Y:S01]  /*0e70*/  IADD3 R28, R22, 0x40, RZ ;  /* 0x00000040161c7810 */ /* 0x000fe20007ffe0ff */
[----:B------:R-:W-:Y:S01]  /*0e80*/  IMAD.U32 R0, RZ, RZ, UR4 ;  /* 0x00000004ff007e24 */ /* 0x000fe2000f8e00ff */
[----:B------:R-:W-:Y:S01]  /*0e90*/  LOP3.LUT R5, R6, 0x1ffffffe, RZ, 0xc0, !PT ;  /* 0x1ffffffe06057812 */ /* 0x000fe200078ec0ff */
[C---:B------:R-:W-:Y:S01]  /*0ea0*/  VIADD R27, R22.reuse, 0x60 ;  /* 0x00000060161b7836 */ /* 0x040fe20000000000 */
[----:B------:R-:W-:Y:S01]  /*0eb0*/  LOP3.LUT R20, R3, 0xfffffe00, RZ, 0xc0, !PT ;  /* 0xfffffe0003147812 */ /* 0x000fe200078ec0ff */
[C---:B------:R-:W-:Y:S01]  /*0ec0*/  VIADD R26, R22.reuse, 0x80 ;  /* 0x00000080161a7836 */ /* 0x040fe20000000000 */
[----:B------:R-:W-:Y:S01]  /*0ed0*/  STL [R1+0x88], R15 ;  /* 0x0000880f01007387 */ /* 0x000fe20000100800 */
[C---:B0-----:R-:W-:Y:S01]  /*0ee0*/  IMAD.SHL.U32 R4, R22.reuse, 0x40, RZ ;  /* 0x0000004016047824 */ /* 0x041fe200078e00ff */
[----:B------:R-:W-:Y:S01]  /*0ef0*/  SHF.R.S32.HI R7, RZ, 0x1f, R28 ;  /* 0x0000001fff077819 */ /* 0x000fe2000001141c */
[----:B------:R-:W-:Y:S01]  /*0f00*/  VIADD R25, R22, 0xa0 ;  /* 0x000000a016197836 */ /* 0x000fe20000000000 */
[----:B------:R-:W-:Y:S01]  /*0f10*/  STL [R1+0x68], RZ ;  /* 0x000068ff01007387 */ /* 0x000fe20000100800 */
[----:B------:R-:W-:Y:S01]  /*0f20*/  IMAD.SHL.U32 R16, R18, 0x8, RZ ;  /* 0x0000000812107824 */ /* 0x000fe200078e00ff */
[----:B------:R-:W-:Y:S01]  /*0f30*/  LOP3.LUT R3, R4, 0x1c0, RZ, 0xc0, !PT ;  /* 0x000001c004037812 */ /* 0x000fe200078ec0ff */
[----:B------:R-:W-:Y:S01]  /*0f40*/  IMAD.IADD R5, R12, 0x1, -R5 ;  /* 0x000000010c057824 */ /* 0x000fe200078e0a05 */
[----:B------:R-:W-:Y:S01]  /*0f50*/  SHF.R.S32.HI R4, RZ, 0x1f, R29 ;  /* 0x0000001fff047819 */ /* 0x000fe2000001141d */
[----:B------:R0:W-:Y:S01]  /*0f60*/  STL [R1+0x78], R0 ;  /* 0x0000780001007387 */ /* 0x0001e20000100800 */
[----:B------:R-:W-:Y:S01]  /*0f70*/  SHF.R.S32.HI R10, RZ, 0x1f, R27 ;  /* 0x0000001fff0a7819 */ /* 0x000fe2000001141b */
[----:B------:R-:W-:Y:S01]  /*0f80*/  IMAD.SHL.U32 R8, R27, 0x40, RZ ;  /* 0x000000401b087824 */ /* 0x000fe200078e00ff */
[----:B------:R-:W-:Y:S01]  /*0f90*/  SHF.R.S32.HI R12, RZ, 0x1f, R26 ;  /* 0x0000001fff0c7819 */ /* 0x000fe2000001141a */
[----:B------:R-:W-:Y:S01]  /*0fa0*/  IMAD.SHL.U32 R11, R26, 0x40, RZ ;  /* 0x000000401a0b7824 */ /* 0x000fe200078e00ff */
[----:B------:R-:W-:Y:S01]  /*0fb0*/  LEA.HI R4, R4, R29, RZ, 0x3 ;  /* 0x0000001d04047211 */ /* 0x000fe200078f18ff */
[----:B------:R-:W-:Y:S01]  /*0fc0*/  IMAD.SHL.U32 R13, R25, 0x40, RZ ;  /* 0x00000040190d7824 */ /* 0x000fe200078e00ff */
[----:B------:R-:W-:Y:S01]  /*0fd0*/  SHF.R.S32.HI R14, RZ, 0x1f, R25 ;  /* 0x0000001fff0e7819 */ /* 0x000fe20000011419 */
[----:B------:R-:W-:Y:S01]  /*0fe0*/  IMAD.SHL.U32 R18, R18, 0x4, RZ ;  /* 0x0000000412127824 */ /* 0x000fe200078e00ff */
[----:B------:R-:W-:Y:S01]  /*0ff0*/  SHF.R.U32.HI R24, RZ, 0x3, R3 ;  /* 0x00000003ff187819 */ /* 0x000fe20000011603 */
[----:B------:R-:W-:Y:S01]  /*1000*/  IMAD.SHL.U32 R4, R4, 0x40, RZ ;  /* 0x0000004004047824 */ /* 0x000fe200078e00ff */
[----:B0-----:R-:W-:Y:S01]  /*1010*/  SHF.R.S32.HI R0, RZ, 0x1f, R22 ;  /* 0x0000001fff007819 */ /* 0x001fe20000011416 */
[----:B------:R-:W-:Y:S01]  /*1020*/  IMAD.SHL.U32 R0, R29, 0x40, RZ ;  /* 0x000000401d007824 */ /* 0x000fe200078e00ff */
[----:B------:R-:W-:Y:S01]  /*1030*/  LEA.HI R7, R7, R28, RZ, 0x3 ;  /* 0x0000001c07077211 */ /* 0x000fe200078f18ff */
[----:B------:R-:W-:Y:S01]  /*1040*/  VIADD R220, R18, 0x20 ;  /* 0x0000002012dc7836 */ /* 0x000fe20000000000 */
[----:B------:R-:W-:-:S02]  /*1050*/  LOP3.LUT R3, R3, 0x38, R16, 0xf8, !PT ;  /* 0x0000003803037812 */ /* 0x000fc400078ef810 */
[----:B------:R-:W-:Y:S01]  /*1060*/  SHF.L.U32 R6, R28, 0x6, RZ ;  /* 0x000000061c067819 */ /* 0x000fe200000006ff */
[----:B------:R-:W-:Y:S01]  /*1070*/  IMAD.SHL.U32 R7, R7, 0x40, RZ ;  /* 0x0000004007077824 */ /* 0x000fe200078e00ff */
[----:B------:R-:W-:Y:S02]  /*1080*/  LEA.HI R10, R10, R27, RZ, 0x3 ;  /* 0x0000001b0a0a7211 */ /* 0x000fe400078f18ff */
[----:B------:R-:W-:Y:S02]  /*1090*/  LEA.HI R12, R12, R26, RZ, 0x3 ;  /* 0x0000001a0c0c7211 */ /* 0x000fe400078f18ff */
[----:B------:R-:W-:Y:S01]  /*10a0*/  LEA.HI R14, R14, R25, RZ, 0x3 ;  /* 0x000000190e0e7211 */ /* 0x000fe200078f18ff */
[----:B------:R-:W-:Y:S01]  /*10b0*/  IMAD.SHL.U32 R10, R10, 0x40, RZ ;  /* 0x000000400a0a7824 */ /* 0x000fe200078e00ff */
[----:B------:R-:W-:Y:S01]  /*10c0*/  LOP3.LUT R0, R0, 0x1c0, RZ, 0xc0, !PT ;  /* 0x000001c000007812 */ /* 0x000fe200078ec0ff */
[----:B------:R-:W-:Y:S01]  /*10d0*/  IMAD.SHL.U32 R12, R12, 0x40, RZ ;  /* 0x000000400c0c7824 */ /* 0x000fe200078e00ff */
[----:B------:R-:W-:Y:S01]  /*10e0*/  LOP3.LUT R3, R20, R3, R24, 0xf6, !PT ;  /* 0x0000000314037212 */ /* 0x000fe200078ef618 */
[----:B------:R-:W-:Y:S01]  /*10f0*/  IMAD.SHL.U32 R14, R14, 0x40, RZ ;  /* 0x000000400e0e7824 */ /* 0x000fe200078e00ff */
[----:B------:R-:W-:-:S02]  /*1100*/  LOP3.LUT R6, R6, 0x1c0, RZ, 0xc0, !PT ;  /* 0x000001c006067812 */ /* 0x000fc400078ec0ff */
[----:B------:R-:W-:Y:S01]  /*1110*/  LOP3.LUT R8, R8, 0x1c0, RZ, 0xc0, !PT ;  /* 0x000001c008087812 */ /* 0x000fe200078ec0ff */
[----:B------:R0:W-:Y:S01]  /*1120*/  STL [R1+0x38], R3 ;  /* 0x0000380301007387 */ /* 0x0001e20000100800 */
[----:B------:R-:W-:Y:S02]  /*1130*/  SHF.R.U32.HI R20, RZ, 0x3, R0 ;  /* 0x00000003ff147819 */ /* 0x000fe40000011600 */
[----:B------:R-:W-:Y:S02]  /*1140*/  LOP3.LUT R25, R11, 0x1c0, RZ, 0xc0, !PT ;  /* 0x000001c00b197812 */ /* 0x000fe400078ec0ff */
[----:B------:R-:W-:Y:S02]  /*1150*/  LOP3.LUT R0, R0, 0x38, R16, 0xf8, !PT ;  /* 0x0000003800007812 */ /* 0x000fe400078ef810 */
[----:B------:R-:W-:Y:S02]  /*1160*/  LOP3.LUT R4, R4, 0xfffffe00, RZ, 0xc0, !PT ;  /* 0xfffffe0004047812 */ /* 0x000fe400078ec0ff */
[----:B------:R-:W-:-:S02]  /*1170*/  LOP3.LUT R11, R13, 0x1c0, RZ, 0xc0, !PT ;  /* 0x000001c00d0b7812 */ /* 0x000fc400078ec0ff */
[----:B------:R-:W-:Y:S01]  /*1180*/  LOP3.LUT R7, R7, 0xfffffe00, RZ, 0xc0, !PT ;  /* 0xfffffe0007077812 */ /* 0x000fe200078ec0ff */
[----:B------:R-:W-:Y:S01]  /*1190*/  STL [R1+0x44], R4 ;  /* 0x0000440401007387 */ /* 0x000fe20000100800 */
[----:B------:R-:W-:Y:S02]  /*11a0*/  SHF.R.U32.HI R13, RZ, 0x3, R6 ;  /* 0x00000003ff0d7819 */ /* 0x000fe40000011606 */
[----:B0-----:R-:W-:Y:S01]  /*11b0*/  LOP3.LUT R3, R6, 0x38, R16, 0xf8, !PT ;  /* 0x0000003806037812 */ /* 0x001fe200078ef810 */
[----:B------:R0:W-:Y:S01]  /*11c0*/  STL [R1+0x40], R7 ;  /* 0x0000400701007387 */ /* 0x0001e20000100800 */
[----:B------:R-:W-:Y:S02]  /*11d0*/  IADD3 R9, R21, -R9, RZ ;  /* 0x8000000915097210 */ /* 0x000fe40007ffe0ff */
[----:B------:R-:W-:Y:S02]  /*11e0*/  SHF.R.U32.HI R11, RZ, 0x3, R8 ;  /* 0x00000003ff0b7819 */ /* 0x000fe40000011608 */
[----:B------:R-:W-:-:S02]  /*11f0*/  LOP3.LUT R6, R8, 0x38, R16, 0xf8, !PT ;  /* 0x0000003808067812 */ /* 0x000fc400078ef810 */
[----:B------:R-:W-:Y:S02]  /*1200*/  LOP3.LUT R8, R10, 0xfffffe00, RZ, 0xc0, !PT ;  /* 0xfffffe000a087812 */ /* 0x000fe400078ec0ff */
[----:B------:R-:W-:Y:S02]  /*1210*/  LOP3.LUT R12, R12, 0xfffffe00, RZ, 0xc0, !PT ;  /* 0xfffffe000c0c7812 */ /* 0x000fe400078ec0ff */
[----:B------:R-:W-:Y:S02]  /*1220*/  LOP3.LUT R0, R4, R0, R20, 0xf6, !PT ;  /* 0x0000000004007212 */ /* 0x000fe400078ef614 */
[----:B------:R-:W-:Y:S01]  /*1230*/  LOP3.LUT R10, R14, 0xfffffe00, RZ, 0xc0, !PT ;  /* 0xfffffe000e0a7812 */ /* 0x000fe200078ec0ff */
[----:B------:R-:W-:Y:S01]  /*1240*/  STL [R1+0x54], R12 ;  /* 0x0000540c01007387 */ /* 0x000fe20000100800 */
[----:B------:R-:W-:Y:S01]  /*1250*/  LOP3.LUT R3, R7, R3, R13, 0xf6, !PT ;  /* 0x0000000307037212 */ /* 0x000fe200078ef60d */
[----:B0-----:R-:W-:Y:S01]  /*1260*/  IMAD.SHL.U32 R7, R9, 0x2, RZ ;  /* 0x0000000209077824 */ /* 0x001fe200078e00ff */
[----:B------:R-:W-:Y:S01]  /*1270*/  LEA R0, R0, UR4, 0x1 ;  /* 0x0000000400007c11 */ /* 0x000fe2000f8e08ff */
[----:B------:R-:W-:Y:S01]  /*1280*/  STL [R1+0x50], R10 ;  /* 0x0000500a01007387 */ /* 0x000fe20000100800 */
[----:B------:R-:W-:-:S02]  /*1290*/  LOP3.LUT R6, R8, R6, R11, 0xf6, !PT ;  /* 0x0000000608067212 */ /* 0x000fc400078ef60b */
[----:B------:R-:W-:Y:S01]  /*12a0*/  LEA R4, R3, UR4, 0x1 ;  /* 0x0000000403047c11 */ /* 0x000fe2000f8e08ff */
[----:B------:R-:W-:Y:S01]  /*12b0*/  STL [R1+0x3c], R8 ;  /* 0x00003c0801007387 */ /* 0x000fe20000100800 */
[----:B------:R-:W-:Y:S02]  /*12c0*/  LEA R3, R6, UR4, 0x1 ;  /* 0x0000000406037c11 */ /* 0x000fe4000f8e08ff */
[----:B------:R-:W-:Y:S01]  /*12d0*/  SHF.R.S32.HI R17, RZ, 0x1f, R16 ;  /* 0x0000001fff117819 */ /* 0x000fe20000011410 */
[----:B------:R-:W-:Y:S01]  /*12e0*/  STL [R1+0x34], R7 ;  /* 0x0000340701007387 */ /* 0x000fe20000100800 */
[----:B------:R-:W-:-:S03]  /*12f0*/  IADD3 R221, R16, 0x40, RZ ;  /* 0x0000004010dd7810 */ /* 0x000fc60007ffe0ff */
[----:B------:R0:W-:Y:S04]  /*1300*/  STL [R1+0x84], R0 ;  /* 0x0000840001007387 */ /* 0x0001e80000100800 */
[----:B------:R1:W-:Y:S01]  /*1310*/  STL [R1+0x80], R4 ;  /* 0x0000800401007387 */ /* 0x0003e20000100800 */
[----:B0-----:R-:W-:-:S05]  /*1320*/  IMAD R0, R5, 0x8, R15 ;  /* 0x0000000805007824 */ /* 0x001fca00078e020f */
[----:B------:R1:W-:Y:S04]  /*1330*/  STL [R1+0x8c], R0 ;  /* 0x00008c0001007387 */ /* 0x0003e80000100800 */
[----:B------:R1:W-:Y:S02]  /*1340*/  STL [R1+0x7c], R3 ;  /* 0x00007c0301007387 */ /* 0x0003e40000100800 */
.L_x_6893:
[----:B0123--:R-:W0:Y:S01]  /*1350*/  LDC.64 R4, c[0x0][0xc88] ;  /* 0x00032200ff047b82 */ /* 0x00fe220000000a00 */
[----:B------:R-:W-:Y:S01]  /*1360*/  ULDC.64 UR4, c[0x0][0x208] ;  /* 0x0000820000047ab9 */ /* 0x000fe20000000a00 */
[----:B0-----:R-:W-:-:S05]  /*1370*/  IMAD.WIDE R4, R151, 0x4, R4 ;  /* 0x0000000497047825 */ /* 0x001fca00078e0204 */
[----:B------:R-:W2:Y:S01]  /*1380*/  LDG.E R31, desc[UR4][R4.64] ;  /* 0x00000004041f7981 */ /* 0x000ea2000c1e1900 */
[----:B------:R-:W-:Y:S05]  /*1390*/  YIELD ;  /* 0x0000000000007946 */ /* 0x000fea0003800000 */
[----:B------:R-:W-:Y:S01]  /*13a0*/  ULDC.64 UR4, c[0x0][0xa28] ;  /* 0x00028a0000047ab9 */ /* 0x000fe20000000a00 */
[----:B------:R-:W-:Y:S01]  /*13b0*/  ULDC.64 UR8, c[0x0][0xa18] ;  /* 0x0002860000087ab9 */ /* 0x000fe20000000a00 */
[----:B------:R-:W-:Y:S01]  /*13c0*/  ISETP.NE.U32.AND P1, PT, RZ, UR4, PT ;  /* 0x00000004ff007c0c */ /* 0x000fe2000bf25070 */
[----:B------:R-:W-:Y:S01]  /*13d0*/  ULDC.64 UR6, c[0x0][0xa08] ;  /* 0x0002820000067ab9 */ /* 0x000fe20000000a00 */
[----:B------:R-:W-:Y:S01]  /*13e0*/  IMAD.MOV.U32 R11, RZ, RZ, RZ ;  /* 0x000000ffff0b7224 */ /* 0x000fe200078e00ff */
[----:B------:R-:W-:Y:S01]  /*13f0*/  ISETP.NE.U32.AND P0, PT, RZ, UR6, PT ;  /* 0x00000006ff007c0c */ /* 0x000fe2000bf05070 */
[----:B------:R-:W-:Y:S01]  /*1400*/  ULDC.64 UR10, c[0x0][0x208] ;  /* 0x00008200000a7ab9 */ /* 0x000fe20000000a00 */
[----:B------:R-:W-:Y:S01]  /*1410*/  ISETP.NE.AND.EX P1, PT, RZ, UR5, PT, P1 ;  /* 0x00000005ff007c0c */ /* 0x000fe2000bf25310 */
[----:B------:R-:W-:Y:S01]  /*1420*/  IMAD.MOV.U32 R27, RZ, RZ, RZ ;  /* 0x000000ffff1b7224 */ /* 0x000fe200078e00ff */
[----:B------:R-:W-:-:S02]  /*1430*/  ISETP.NE.AND.EX P0, PT, RZ, UR7, PT, P0 ;  /* 0x00000007ff007c0c */ /* 0x000fc4000bf05300 */
[----:B--2---:R-:W-:Y:S01]  /*1440*/  SHF.R.S32.HI R0, RZ, 0x1f, R31 ;  /* 0x0000001fff007819 */ /* 0x004fe2000001141f */
[----:B------:R-:W-:-:S08]  /*1450*/  IMAD.SHL.U32 R32, R31, 0x4, RZ ;  /* 0x000000041f207824 */ /* 0x000fd000078e00ff */
[C---:B------:R-:W-:Y:S01]  /*1460*/  @P1 LEA R6, P2, R31.reuse, UR4, 0x2 ;  /* 0x000000041f061c11 */ /* 0x040fe2000f8410ff */
[----:B------:R0:W-:Y:S01]  /*1470*/  STL [R1+0x5c], R31 ;  /* 0x00005c1f01007387 */ /* 0x0001e20000100800 */
[C-C-:B------:R-:W-:Y:S02]  /*1480*/  SHF.L.U64.HI R28, R31.reuse, 0x2, R0.reuse ;  /* 0x000000021f1c7819 */ /* 0x140fe40000010200 */
[----:B------:R-:W-:Y:S01]  /*1490*/  @P1 LEA.HI.X R7, R31, UR5, R0, 0x2, P2 ;  /* 0x000000051f071c11 */ /* 0x000fe200090f1400 */
[----:B------:R-:W-:Y:S01]  /*14a0*/  ULDC UR4, c[0x0][0x288] ;  /* 0x0000a20000047ab9 */ /* 0x000fe20000000800 */
[----:B------:R-:W-:Y:S01]  /*14b0*/  ISETP.NE.U32.AND P2, PT, RZ, UR8, PT ;  /* 0x00000008ff007c0c */ /* 0x000fe2000bf45070 */
[----:B------:R0:W-:Y:S01]  /*14c0*/  STL [R1+0x70], R0 ;  /* 0x0000700001007387 */ /* 0x0001e20000100800 */
[----:B------:R-:W-:Y:S01]  /*14d0*/  MOV R161, UR4 ;  /* 0x0000000400a17c02 */ /* 0x000fe20008000f00 */
[----:B------:R-:W-:Y:S01]  /*14e0*/  ULDC.64 UR4, c[0x0][0x418] ;  /* 0x0001060000047ab9 */ /* 0x000fe20000000a00 */
[----:B------:R-:W-:Y:S01]  /*14f0*/  ISETP.NE.AND.EX P2, PT, RZ, UR9, PT, P2 ;  /* 0x00000009ff007c0c */ /* 0x000fe2000bf45320 */
[----:B------:R-:W-:Y:S01]  /*1500*/  UISETP.NE.U32.AND UP0, UPT, UR4, URZ, UPT ;  /* 0x0000003f0400728c */ /* 0x000fe2000bf05070 */
[----:B------:R0:W-:Y:S01]  /*1510*/  STL [R1+0x64], R32 ;  /* 0x0000642001007387 */ /* 0x0001e20000100800 */
[----:B----4-:R-:W-:Y:S01]  /*1520*/  IADD3 R8, P3, R32, UR6, RZ ;  /* 0x0000000620087c10 */ /* 0x010fe2000ff7e0ff */
[----:B------:R-:W-:Y:S01]  /*1530*/  ULDC UR4, c[0x0][0x424] ;  /* 0x0001090000047ab9 */ /* 0x000fe20000000800 */
[----:B------:R-:W-:Y:S01]  /*1540*/  UISETP.NE.AND.EX UP0, UPT, UR5, URZ, UPT, UP0 ;  /* 0x0000003f0500728c */ /* 0x000fe2000bf05300 */
[----:B------:R0:W5:Y:S01]  /*1550*/  @P1 LDG.E R11, desc[UR10][R6.64] ;  /* 0x0000000a060b1981 */ /* 0x000162000c1e1900 */
[----:B------:R-:W-:Y:S01]  /*1560*/  IADD3.X R9, R28, UR7, RZ, P3, !PT ;  /* 0x000000071c097c10 */ /* 0x000fe20009ffe4ff */
[----:B------:R-:W-:Y:S01]  /*1570*/  ULDC UR5, c[0x0][0x2f0] ;  /* 0x0000bc0000057ab9 */ /* 0x000fe20000000800 */
[----:B------:R-:W-:-:S03]  /*1580*/  USEL UR4, UR4, 0x1, UP0 ;  /* 0x0000000104047887 */ /* 0x000fc60008000000 */
[----:B------:R0:W5:Y:S01]  /*1590*/  @P0 LDG.E R27, desc[UR10][R8.64] ;  /* 0x0000000a081b0981 */ /* 0x000162000c1e1900 */
[----:B------:R-:W-:Y:S01]  /*15a0*/  @P2 IADD3 R4, P1, R32, UR8, RZ ;  /* 0x0000000820042c10 */ /* 0x000fe2000ff3e0ff */
[----:B------:R-:W-:-:S03]  /*15b0*/  UIMAD UR4, UR4, UR5, URZ ;  /* 0x00000005040472a4 */ /* 0x000fc6000f8e023f */
[----:B------:R-:W-:Y:S01]  /*15c0*/  @P2 IADD3.X R5, R28, UR9, RZ, P1, !PT ;  /* 0x000000091c052c10 */ /* 0x000fe20008ffe4ff */
[----:B------:R-:W-:Y:S02]  /*15d0*/  ULDC UR5, c[0x0][0x348] ;  /* 0x0000d20000057ab9 */ /* 0x000fe40000000800 */
[----:B------:R-:W-:Y:S02]  /*15e0*/  IMAD.U32 R25, RZ, RZ, UR5 ;  /* 0x00000005ff197e24 */ /* 0x000fe4000f8e00ff */
[----:B------:R0:W5:Y:S01]  /*15f0*/  @P2 LDG.E R161, desc[UR10][R4.64] ;  /* 0x0000000a04a12981 */ /* 0x000162000c1e1900 */
[----:B------:R-:W-:Y:S01]  /*1600*/  IMAD.U32 R26, RZ, RZ, UR4 ;  /* 0x00000004ff1a7e24 */ /* 0x000fe2000f8e00ff */
[----:B------:R-:W-:Y:S06]  /*1610*/  @P2 BRA `(.L_x_6663) ;  /* 0x0000000000282947 */ /* 0x000fec0003800000 */
[----:B------:R-:W-:Y:S02]  /*1620*/  ULDC.64 UR4, c[0x0][0xa00] ;  /* 0x0002800000047ab9 */ /* 0x000fe40000000a00 */
[----:B------:R-:W-:-:S04]  /*1630*/  ISETP.NE.U32.AND P1, PT, RZ, UR4, PT ;  /* 0x00000004ff007c0c */ /* 0x000fc8000bf25070 */
[----:B------:R-:W-:-:S13]  /*1640*/  ISETP.NE.AND.EX P1, PT, RZ, UR5, PT, P1 ;  /* 0x00000005ff007c0c */ /* 0x000fda000bf25310 */
[----:B------:R-:W-:Y:S05]  /*1650*/  @!P1 BRA `(.L_x_6663) ;  /* 0x0000000000189947 */ /* 0x000fea0003800000 */
[----:B0-----:R-:W0:Y:S01]  /*1660*/  LDC.64 R4, c[0x0][0xa00] ;  /* 0x00028000ff047b82 */ /* 0x001e220000000a00 */
[----:B------:R-:W-:Y:S01]  /*1670*/  ULDC.64 UR4, c[0x0][0x208] ;  /* 0x0000820000047ab9 */ /* 0x000fe20000000a00 */
[----:B0-----:R-:W-:-:S05]  /*1680*/  IMAD.WIDE R4, R31, 0x4, R4 ;  /* 0x000000041f047825 */ /* 0x001fca00078e0204 */
[----:B-----5:R-:W2:Y:S04]  /*1690*/  LDG.E R161, desc[UR4][R4.64] ;  /* 0x0000000404a17981 */ /* 0x020ea8000c1e1900 */
[----:B------:R-:W2:Y:S02]  /*16a0*/  LDG.E R0, desc[UR4][R4.64+0x4] ;  /* 0x0000040404007981 */ /* 0x000ea4000c1e1900 */
[----:B--2---:R-:W-:-:S07]  /*16b0*/  IMAD.IADD R161, R0, 0x1, -R161 ;  /* 0x0000000100a17824 */ /* 0x004fce00078e0aa1 */
.L_x_6663:
[C---:B------:R-:W-:Y:S01]  /*16c0*/  LOP3.LUT R30, R150.reuse, 0xffff, RZ, 0xc0, !PT ;  /* 0x0000ffff961e7812 */ /* 0x040fe200078ec0ff */
[----:B------:R-:W-:Y:S01]  /*16d0*/  ULDC.64 UR4, c[0x0][0xa20] ;  /* 0x0002880000047ab9 */ /* 0x000fe20000000a00 */
[----:B------:R1:W-:Y:S01]  /*16e0*/  STL [R1+0x6c], R149 ;  /* 0x00006c9501007387 */ /* 0x0003e20000100800 */
[----:B------:R-:W-:Y:S02]  /*16f0*/  ISETP.NE.U32.AND P1, PT, RZ, UR4, PT ;  /* 0x00000004ff007c0c */ /* 0x000fe4000bf25070 */
[C---:B------:R-:W-:Y:S01]  /*1700*/  LOP3.LUT R3, R150.reuse, 0xff000000, RZ, 0xc0, !PT ;  /* 0xff00000096037812 */ /* 0x040fe200078ec0ff */
[----:B------:R1:W-:Y:S01]  /*1710*/  STL [R1+0x58], R30 ;  /* 0x0000581e01007387 */ /* 0x0003e20000100800 */
[----:B------:R-:W-:Y:S02]  /*1720*/  ISETP.NE.AND.EX P1, PT, RZ, UR5, PT, P1 ;  /* 0x00000005ff007c0c */ /* 0x000fe4000bf25310 */
[----:B0-----:R-:W-:Y:S02]  /*1730*/  LOP3.LUT R0, R150, 0xff0000, RZ, 0xc0, !PT ;  /* 0x00ff000096007812 */ /* 0x001fe400078ec0ff */
[----:B------:R-:W-:-:S04]  /*1740*/  SHF.R.U32.HI R3, RZ, 0x8, R3 ;  /* 0x00000008ff037819 */ /* 0x000fc80000011603 */
[----:B------:R-:W-:-:S05]  /*1750*/  LEA.HI R10, R0, R3, RZ, 0x10 ;  /* 0x00000003000a7211 */ /* 0x000fca00078f80ff */
[----:B-1----:R-:W-:Y:S05]  /*1760*/  @!P1 BRA `(.L_x_6664) ;  /* 0x0000000000149947 */ /* 0x002fea0003800000 */
[----:B------:R-:W-:Y:S01]  /*1770*/  IADD3 R4, P0, R32, UR4, RZ ;  /* 0x0000000420047c10 */ /* 0x000fe2000ff1e0ff */
[----:B------:R-:W-:-:S03]  /*1780*/  ULDC.64 UR6, c[0x0][0x208] ;  /* 0x0000820000067ab9 */ /* 0x000fc60000000a00 */
[----:B------:R-:W-:-:S05]  /*1790*/  IADD3.X R5, R28, UR5, RZ, P0, !PT ;  /* 0x000000051c057c10 */ /* 0x000fca00087fe4ff */
[----:B------:R0:W5:Y:S01]  /*17a0*/  LDG.E R26, desc[UR6][R4.64] ;  /* 0x00000006041a7981 */ /* 0x000162000c1e1900 */
[----:B------:R-:W-:Y:S05]  /*17b0*/  BRA `(.L_x_6665) ;  /* 0x0000000000147947 */ /* 0x000fea0003800000 */
.L_x_6664:
[----:B------:R-:W-:Y:S05]  /*17c0*/  @!P0 BRA `(.L_x_6665) ;  /* 0x0000000000108947 */ /* 0x000fea0003800000 */
[----:B------:R-:W-:Y:S02]  /*17d0*/  ULDC.64 UR4, c[0x0][0x208] ;  /* 0x0000820000047ab9 */ /* 0x000fe40000000a00 */
[----:B------:R-:W2:Y:S04]  /*17e0*/  LDG.E R3, desc[UR4][R8.64] ;  /* 0x0000000408037981 */ /* 0x000ea8000c1e1900 */
[----:B------:R-:W2:Y:S02]  /*17f0*/  LDG.E R26, desc[UR4][R8.64+0x4] ;  /* 0x00000404081a7981 */ /* 0x000ea4000c1e1900 */
[----:B--2---:R-:W-:-:S07]  /*1800*/  IMAD.IADD R26, R26, 0x1, -R3 ;  /* 0x000000011a1a7824 */ /* 0x004fce00078e0a03 */
.L_x_6665:
[----:B------:R-:W-:Y:S01]  /*1810*/  ULDC.64 UR4, c[0x0][0xa10] ;  /* 0x0002840000047ab9 */ /* 0x000fe20000000a00 */
[----:B------:R-:W2:Y:S01]  /*1820*/  LDL.LU R29, [R1] ;  /* 0x00000000011d7983 */ /* 0x000ea20000300800 */
[----:B------:R-:W-:Y:S01]  /*1830*/  ISETP.NE.U32.AND P0, PT, RZ, UR4, PT ;  /* 0x00000004ff007c0c */ /* 0x000fe2000bf05070 */
[----:B------:R-:W-:-:S03]  /*1840*/  ULDC.64 UR6, c[0x0][0x208] ;  /* 0x0000820000067ab9 */ /* 0x000fc60000000a00 */
[----:B------:R-:W-:Y:S01]  /*1850*/  ISETP.NE.AND.EX P0, PT, RZ, UR5, PT, P0 ;  /* 0x00000005ff007c0c */ /* 0x000fe2000bf05300 */
[----:B------:R-:W-:-:S12]  /*1860*/  ULDC.64 UR4, c[0x0][0xa30] ;  /* 0x00028c0000047ab9 */ /* 0x000fd80000000a00 */
[----:B0-----:R-:W0:Y:S02]  /*1870*/  @P0 LDC.64 R4, c[0x0][0xa10] ;  /* 0x00028400ff040b82 */ /* 0x001e240000000a00 */
[----:B0-----:R-:W-:-:S05]  /*1880*/  @P0 IMAD.WIDE R4, R31, 0x4, R4 ;  /* 0x000000041f040825 */ /* 0x001fca00078e0204 */
[----:B------:R-:W3:Y:S04]  /*1890*/  @P0 LDG.E R0, desc[UR6][R4.64] ;  /* 0x0000000604000981 */ /* 0x000ee8000c1e1900 */
[----:B------:R-:W3:Y:S01]  /*18a0*/  @P0 LDG.E R3, desc[UR6][R4.64+0x4] ;  /* 0x0000040604030981 */ /* 0x000ee2000c1e1900 */
[----:B-----5:R-:W-:Y:S01]  /*18b0*/  IADD3 R12, -R11, R26, RZ ;  /* 0x0000001a0b0c7210 */ /* 0x020fe20007ffe1ff */
[----:B------:R-:W-:Y:S01]  /*18c0*/  IMAD.MOV.U32 R147, RZ, RZ, R26 ;  /* 0x000000ffff937224 */ /* 0x000fe200078e001a */
[----:B------:R-:W-:Y:S02]  /*18d0*/  ISETP.NE.U32.AND P1, PT, RZ, UR4, PT ;  /* 0x00000004ff007c0c */ /* 0x000fe4000bf25070 */
[----:B------:R-:W-:Y:S02]  /*18e0*/  LOP3.LUT R13, R10, 0xff, RZ, 0xc0, !PT ;  /* 0x000000ff0a0d7812 */ /* 0x000fe400078ec0ff */
[----:B------:R-:W-:-:S02]  /*18f0*/  ISETP.NE.AND.EX P1, PT, RZ, UR5, PT, P1 ;  /* 0x00000005ff007c0c */ /* 0x000fc4000bf25310 */
[----:B------:R-:W-:Y:S01]  /*1900*/  SHF.R.U32.HI R8, RZ, 0x10, R10 ;  /* 0x00000010ff087819 */ /* 0x000fe2000001160a */
[----:B------:R0:W-:Y:S01]  /*1910*/  STL [R1+0x74], R13 ;  /* 0x0000740d01007387 */ /* 0x0001e20000100800 */
[----:B------:R-:W-:Y:S09]  /*1920*/  BSSY B0, `(.L_x_6666) ;  /* 0x000002e000007945 */ /* 0x000ff20003800000 */
[----:B------:R-:W-:-:S04]  /*1930*/  @P1 IADD3 R6, P2, R32, UR4, RZ ;  /* 0x0000000420061c10 */ /* 0x000fc8000ff5e0ff */
[----:B------:R-:W-:-:S05]  /*1940*/  @P1 IADD3.X R7, R28, UR5, RZ, P2, !PT ;  /* 0x000000051c071c10 */ /* 0x000fca00097fe4ff */
[----:B------:R0:W5:Y:S01]  /*1950*/  @P1 LDG.E R147, desc[UR6][R6.64] ;  /* 0x0000000606931981 */ /* 0x000162000c1e1900 */
[----:B--2---:R-:W-:Y:S01]  /*1960*/  LOP3.LUT R29, R29, 0xffffffbf, RZ, 0xc0, !PT ;  /* 0xffffffbf1d1d7812 */ /* 0x004fe200078ec0ff */
[----:B---3--:R-:W-:-:S04]  /*1970*/  @P0 IMAD.IADD R25, R3, 0x1, -R0 ;  /* 0x0000000103190824 */ /* 0x008fc800078e0a00 */
[----:B------:R-:W-:-:S04]  /*1980*/  IMAD.IADD R162, R12, 0x1, R25 ;  /* 0x000000010ca27824 */ /* 0x000fc800078e0219 */
[C---:B------:R-:W-:Y:S01]  /*1990*/  VIADD R0, R162.reuse, 0xaf ;  /* 0x000000afa2007836 */ /* 0x040fe20000000000 */
[----:B------:R-:W-:-:S03]  /*19a0*/  ISETP.GE.AND P3, PT, R162, 0x1, PT ;  /* 0x00000001a200780c */ /* 0x000fc60003f66270 */
[----:B------:R-:W-:-:S05]  /*19b0*/  IMAD.HI R0, R0, 0x2e8ba2e9, RZ ;  /* 0x2e8ba2e900007827 */ /* 0x000fca00078e02ff */
[----:B------:R-:W-:-:S04]  /*19c0*/  SHF.R.U32.HI R3, RZ, 0x1f, R0 ;  /* 0x0000001fff037819 */ /* 0x000fc80000011600 */
[----:B------:R-:W-:Y:S01]  /*19d0*/  LEA.HI.SX32 R160, R0, R3, 0x1b ;  /* 0x0000000300a07211 */ /* 0x000fe200078fdaff */
[----:B------:R-:W-:Y:S01]  /*19e0*/  IMAD.MOV.U32 R3, RZ, RZ, RZ ;  /* 0x000000ffff037224 */ /* 0x000fe200078e00ff */
[----:B------:R-:W-:-:S05]  /*19f0*/  @P3 LOP3.LUT R29, R29, 0x40, RZ, 0xfc, !PT ;  /* 0x000000401d1d3812 */ /* 0x000fca00078efcff */
[----:B------:R0:W-:Y:S04]  /*1a00*/  STL [R1], R29 ;  /* 0x0000001d01007387 */ /* 0x0001e80000100800 */
[----:B------:R0:W-:Y:S01]  /*1a10*/  STL [R1+0x60], R8 ;  /* 0x0000600801007387 */ /* 0x0001e20000100800 */
[----:B------:R-:W-:Y:S05]  /*1a20*/  @!P3 BRA `(.L_x_6667) ;  /* 0x000000000074b947 */ /* 0x000fea0003800000 */
[----:B------:R-:W-:Y:S01]  /*1a30*/  ISETP.NE.AND P0, PT, R8, RZ, PT ;  /* 0x000000ff0800720c */ /* 0x000fe20003f05270 */
[----:B------:R-:W-:-:S03]  /*1a40*/  ULDC UR4, c[0x0][0x9f0] ;  /* 0x00027c0000047ab9 */ /* 0x000fc60000000800 */
[----:B------:R-:W-:-:S04]  /*1a50*/  SEL R9, R8, UR4, P0 ;  /* 0x0000000408097c07 */ /* 0x000fc80008000000 */
[-C--:B0-----:R-:W-:Y:S02]  /*1a60*/  IABS R6, R9.reuse ;  /* 0x0000000900067213 */ /* 0x081fe40000000000 */
        /* <DEDUP_REMOVED lines=10> */
[----:B0-----:R-:W-:Y:S01]  /*1b10*/  IMAD.MOV.U32 R4, RZ, RZ, RZ ;  /* 0x000000ffff047224 */ /* 0x001fe200078e00ff */
[----:B-1----:R-:W-:-:S05]  /*1b20*/  IADD3 R7, RZ, -R5, RZ ;  /* 0x80000005ff077210 */ /* 0x002fca0007ffe0ff */
        /* <DEDUP_REMOVED lines=10> */
[----:B------:R-:W-:-:S05]  /*1bd0*/  MOV R3, R5 ;  /* 0x0000000500037202 */ /* 0x000fca0000000f00 */
[----:B------:R-:W-:Y:S01]  /*1be0*/  @!P2 IMAD.MOV R3, RZ, RZ, -R3 ;  /* 0x000000ffff03a224 */ /* 0x000fe200078e0a03 */
[----:B------:R-:W-:-:S07]  /*1bf0*/  @!P1 LOP3.LUT R3, RZ, R9, RZ, 0x33, !PT ;  /* 0x00000009ff039212 */ /* 0x000fce00078e33ff */
.L_x_6667:
[----:B------:R-:W-:Y:S05]  /*1c00*/  BSYNC B0 ;  /* 0x0000000000007941 */ /* 0x000fea0003800000 */
.L_x_6666:
[----:B------:R-:W-:-:S05]  /*1c10*/  IMAD R0, R13, R3, RZ ;  /* 0x000000030d007224 */ /* 0x000fca00078e02ff */
        /* <DEDUP_REMOVED lines=12> */
[----:B------:R-:W-:Y:S02]  /*1ce0*/  @P0 LEA.HI.SX32 R24, R0, R3, 0x1b ;  /* 0x0000000300180211 */ /* 0x000fe400078fdaff */
[----:B------:R-:W-:Y:S02]  /*1cf0*/  PLOP3.LUT P0, PT, PT, PT, PT, 0x80, 0x0 ;  /* 0x000000000000781c */ /* 0x000fe40003f0f070 */
        /* <DEDUP_REMOVED lines=15> */
[----:B0-----:R-:W-:Y:S02]  /*1df0*/  IMAD.U32 R6, RZ, RZ, UR4 ;  /* 0x00000004ff067e24 */ /* 0x001fe4000f8e00ff */
[----:B------:R-:W-:-:S02]  /*1e00*/  IMAD.U32 R7, RZ, RZ, UR5 ;  /* 0x00000005ff077e24 */ /* 0x000fc4000f8e00ff */
[----:B------:R-:W-:Y:S02]  /*1e10*/  IMAD.U32 R11, RZ, RZ, UR7 ;  /* 0x00000007ff0b7e24 */ /* 0x000fe4000f8e00ff */
[----:B------:R-:W-:Y:S02]  /*1e20*/  IMAD.MOV.U32 R8, RZ, RZ, 0x70 ;  /* 0x00000070ff087424 */ /* 0x000fe400078e00ff */
[----:B-1----:R-:W-:-:S07]  /*1e30*/  IMAD.MOV.U32 R13, RZ, RZ, RZ ;  /* 0x000000ffff0d7224 */ /* 0x002fce00078e00ff */
[----:B------:R-:W-:-:S07]  /*1e40*/  LEPC R20, `(.L_x_6670) ;  /* 0x000000001014794e */ /* 0x000fce0000000000 */
[----:B--2--5:R-:W-:Y:S05]  /*1e50*/  CALL.ABS.NOINC R14 ;  /* 0x000000000e007343 */ /* 0x024fea0003c00000 */
.L_x_6670:
[----:B------:R-:W-:Y:S05]  /*1e60*/  BSYNC B6 ;  /* 0x0000000000067941 */ /* 0x000fea0003800000 */
.L_x_6669:
        /* <DEDUP_REMOVED lines=9> */
[----:B------:R-:W-:Y:S01]  /*1f00*/  IMAD.U32 R5, RZ, RZ, UR5 ;  /* 0x00000005ff057e24 */ /* 0x000fe2000f8e00ff */
[----:B------:R-:W-:Y:S01]  /*1f10*/  ULDC.64 UR4, c[0x4][0x1c0] ;  /* 0x0100700000047ab9 */ /* 0x000fe20000000a00 */
[----:B------:R-:W-:Y:S01]  /*1f20*/  IMAD.U32 R10, RZ, RZ, UR6 ;  /* 0x00000006ff0a7e24 */ /* 0x000fe2000f8e00ff */
[----:B0-----:R-:W-:Y:S01]  /*1f30*/  MOV R7, UR5 ;  /* 0x0000000500077c02 */ /* 0x001fe20008000f00 */
[----:B------:R-:W-:Y:S02]  /*1f40*/  IMAD.U32 R6, RZ, RZ, UR4 ;  /* 0x00000004ff067e24 */ /* 0x000fe4000f8e00ff */
[----:B------:R-:W-:-:S02]  /*1f50*/  IMAD.U32 R11, RZ, RZ, UR7 ;  /* 0x00000007ff0b7e24 */ /* 0x000fc4000f8e00ff */
[----:B------:R-:W-:Y:S02]  /*1f60*/  IMAD.MOV.U32 R8, RZ, RZ, 0x70 ;  /* 0x00000070ff087424 */ /* 0x000fe400078e00ff */
[----:B------:R-:W-:Y:S02]  /*1f70*/  IMAD.MOV.U32 R12, RZ, RZ, 0x1 ;  /* 0x00000001ff0c7424 */ /* 0x000fe400078e00ff */
[----:B-1----:R-:W-:-:S07]  /*1f80*/  IMAD.MOV.U32 R13, RZ, RZ, RZ ;  /* 0x000000ffff0d7224 */ /* 0x002fce00078e00ff */
[----:B------:R-:W-:-:S07]  /*1f90*/  LEPC R20, `(.L_x_6672) ;  /* 0x000000001014794e */ /* 0x000fce0000000000 */
[----:B--2--5:R-:W-:Y:S05]  /*1fa0*/  CALL.ABS.NOINC R14 ;  /* 0x000000000e007343 */ /* 0x024fea0003c00000 */
.L_x_6672:
[----:B------:R-:W-:Y:S05]  /*1fb0*/  BSYNC B6 ;  /* 0x0000000000067941 */ /* 0x000fea0003800000 */
.L_x_6671:
[----:B------:R-:W-:Y:S01]  /*1fc0*/  ULDC.64 UR4, c[0x0][0x9f8] ;  /* 0x00027e0000047ab9 */ /* 0x000fe20000000a00 */
[----:B------:R-:W-:Y:S01]  /*1fd0*/  MOV R0, R31 ;  /* 0x0000001f00007202 */ /* 0x000fe20000000f00 */
[----:B------:R-:W-:Y:S01]  /*1fe0*/  ULDC.64 UR6, c[0x0][0x208] ;  /* 0x0000820000067ab9 */ /* 0x000fe20000000a00 */
[----:B------:R-:W-:Y:S01]  /*1ff0*/  ISETP.NE.U32.AND P0, PT, RZ, UR4, PT ;  /* 0x00000004ff007c0c */ /* 0x000fe2000bf05070 */
[----:B0-----:R-:W0:Y:S01]  /*2000*/  LDC R13, c[0x0][0x3f4] ;  /* 0x0000fd00ff0d7b82 */ /* 0x001e220000000800 */
[----:B------:R-:W-:-:S07]  /*2010*/  IMAD.IADD R119, R27, 0x1, R26 ;  /* 0x000000011b777824 */ /* 0x000fce00078e021a */
[----:B------:R-:W1:Y:S01]  /*2020*/  LDC.64 R42, c[0x0][0x300] ;  /* 0x0000c000ff2a7b82 */ /* 0x000e620000000a00 */
[----:B------:R-:W-:Y:S01]  /*2030*/  ISETP.NE.AND.EX P0, PT, RZ, UR5, PT, P0 ;  /* 0x00000005ff007c0c */ /* 0x000fe2000bf05300 */
[----:B------:R-:W2:Y:S04]  /*2040*/  LDL R26, [R1+0x40] ;  /* 0x00004000011a7983 */ /* 0x000ea80000100800 */
[----:B------:R-:W3:Y:S01]  /*2050*/  LDL R27, [R1+0x44] ;  /* 0x00004400011b7983 */ /* 0x000ee20000100800 */
[----:B------:R-:W-:Y:S01]  /*2060*/  LOP3.LUT R29, R29, 0xfffffffe, RZ, 0xc0, !PT ;  /* 0xfffffffe1d1d7812 */ /* 0x000fe200078ec0ff */
[----:B------:R-:W4:Y:S02]  /*2070*/  LDC.64 R108, c[0x0][0x3f8] ;  /* 0x0000fe00ff6c7b82 */ /* 0x000f240000000a00 */
[----:B------:R-:W3:Y:S04]  /*2080*/  LDL R14, [R1+0x3c] ;  /* 0x00003c00010e7983 */ /* 0x000ee80000100800 */
[----:B------:R-:W-:Y:S01]  /*2090*/  @P0 IADD3 R4, P1, R32, UR4, RZ ;  /* 0x0000000420040c10 */ /* 0x000fe2000ff3e0ff */
[----:B------:R-:W4:Y:S01]  /*20a0*/  S2R R20, SR_TID.X ;  /* 0x0000000000147919 */ /* 0x000f220000002100 */
[----:B------:R-:W4:Y:S02]  /*20b0*/  LDC.64 R114, c[0x0][0x408] ;  /* 0x00010200ff727b82 */ /* 0x000f240000000a00 */
[----:B------:R-:W-:Y:S01]  /*20c0*/  @P0 IADD3.X R5, R28, UR5, RZ, P1, !PT ;  /* 0x000000051c050c10 */ /* 0x000fe20008ffe4ff */
[----:B------:R-:W-:-:S04]  /*20d0*/  ULDC.64 UR4, c[0x0][0xa08] ;  /* 0x0002820000047ab9 */ /* 0x000fc80000000a00 */
[----:B------:R4:W2:Y:S01]  /*20e0*/  @P0 LDG.E R0, desc[UR6][R4.64] ;  /* 0x0000000604000981 */ /* 0x0008a2000c1e1900 */
[----:B0-----:R-:W-:Y:S01]  /*20f0*/  ISETP.GE.AND P2, PT, R16, R13, PT ;  /* 0x0000000d1000720c */ /* 0x001fe20003f46270 */
[-C--:B-1----:R-:W-:Y:S01]  /*2100*/  IMAD.WIDE.U32 R6, R119, R42.reuse, RZ ;  /* 0x0000002a77067225 */ /* 0x082fe200078e00ff */
[----:B------:R-:W-:Y:S02]  /*2110*/  SHF.R.S32.HI R21, RZ, 0x1f, R119 ;  /* 0x0000001fff157819 */ /* 0x000fe40000011477 */
[----:B------:R-:W-:Y:S02]  /*2120*/  ISETP.NE.U32.AND P0, PT, RZ, UR4, PT ;  /* 0x00000004ff007c0c */ /* 0x000fe4000bf05070 */
[----:B------:R-:W-:Y:S01]  /*2130*/  SHF.R.S32.HI R10, RZ, 0x1f, R22 ;  /* 0x0000001fff0a7819 */ /* 0x000fe20000011416 */
[----:B------:R-:W-:Y:S01]  /*2140*/  IMAD R8, R21, R42, RZ ;  /* 0x0000002a15087224 */ /* 0x000fe200078e02ff */
[----:B------:R-:W-:Y:S01]  /*2150*/  ISETP.NE.AND.EX P0, PT, RZ, UR5, PT, P0 ;  /* 0x00000005ff007c0c */ /* 0x000fe2000bf05300 */
[----:B------:R-:W-:Y:S01]  /*2160*/  ULDC.64 UR4, c[0x0][0x308] ;  /* 0x0000c20000047ab9 */ /* 0x000fe20000000a00 */
[----:B------:R-:W-:Y:S01]  /*2170*/  SHF.R.S32.HI R19, RZ, 0x1f, R18 ;  /* 0x0000001fff137819 */ /* 0x000fe20000011412 */
[----:B------:R-:W-:-:S02]  /*2180*/  IMAD R3, R119, R43, R8 ;  /* 0x0000002b77037224 */ /* 0x000fc400078e0208 */
[----:B------:R-:W-:Y:S02]  /*2190*/  @P2 LOP3.LUT R29, R29, 0x1, RZ, 0xfc, !PT ;  /* 0x000000011d1d2812 */ /* 0x000fe400078efcff */
[----:B------:R-:W-:Y:S01]  /*21a0*/  IMAD.IADD R7, R7, 0x1, R3 ;  /* 0x0000000107077824 */ /* 0x000fe200078e0203 */
[----:B----4-:R-:W-:Y:S02]  /*21b0*/  SHF.R.U32.HI R20, RZ, 0x7, R20 ;  /* 0x00000007ff147819 */ /* 0x010fe40000011614 */
[----:B------:R0:W-:Y:S01]  /*21c0*/  STL [R1], R29 ;  /* 0x0000001d01007387 */ /* 0x0001e20000100800 */
[----:B------:R-:W-:Y:S01]  /*21d0*/  IMAD.WIDE.U32 R4, R30, UR4, R6 ;  /* 0x000000041e047c25 */ /* 0x000fe2000f8e0006 */
[----:B------:R-:W-:Y:S02]  /*21e0*/  ISETP.NE.AND P6, PT, R20, 0x1, PT ;  /* 0x000000011400780c */ /* 0x000fe40003fc5270 */
[----:B------:R-:W4:Y:S01]  /*21f0*/  LDL R8, [R1+0x54] ;  /* 0x0000540001087983 */ /* 0x000f220000100800 */
[----:B------:R-:W-:Y:S01]  /*2200*/  IMAD R5, R30, UR5, R5 ;  /* 0x000000051e057c24 */ /* 0x000fe2000f8e0205 */
[----:B------:R-:W-:Y:S01]  /*2210*/  ULDC.64 UR4, c[0x0][0x310] ;  /* 0x0000c40000047ab9 */ /* 0x000fe20000000a00 */
[C---:B------:R-:W-:Y:S01]  /*2220*/  VIADD R11, R22.reuse, 0x40 ;  /* 0x00000040160b7836 */ /* 0x040fe20000000000 */
[----:B------:R-:W4:Y:S01]  /*2230*/  LDL R12, [R1+0x50] ;  /* 0x00005000010c7983 */ /* 0x000f220000100800 */
[C---:B------:R-:W-:Y:S01]  /*2240*/  IADD3 R28, R22.reuse, 0x20, RZ ;  /* 0x00000020161c7810 */ /* 0x040fe20007ffe0ff */
[----:B------:R-:W-:-:S04]  /*2250*/  IMAD.WIDE.U32 R110, R22, R114, R18 ;  /* 0x00000072166e7225 */ /* 0x000fc800078e0012 */
[----:B------:R-:W-:Y:S02]  /*2260*/  IMAD.SHL.U32 R11, R11, 0x40, RZ ;  /* 0x000000400b0b7824 */ /* 0x000fe400078e00ff */
[----:B------:R-:W-:Y:S02]  /*2270*/  IMAD.SHL.U32 R28, R28, 0x40, RZ ;  /* 0x000000401c1c7824 */ /* 0x000fe400078e00ff */
[----:B------:R-:W-:Y:S01]  /*2280*/  IMAD.WIDE.U32 R112, R22, R114, R16 ;  /* 0x0000007216707225 */ /* 0x000fe200078e0010 */
[----:B------:R-:W-:Y:S02]  /*2290*/  LOP3.LUT R11, R11, 0x1c0, RZ, 0xc0, !PT ;  /* 0x000001c00b0b7812 */ /* 0x000fe400078ec0ff */
[----:B------:R-:W-:Y:S01]  /*22a0*/  LOP3.LUT R28, R28, 0x1c0, RZ, 0xc0, !PT ;  /* 0x000001c01c1c7812 */ /* 0x000fe200078ec0ff */
[C---:B------:R-:W-:Y:S01]  /*22b0*/  IMAD.SHL.U32 R116, R42.reuse, 0x20, RZ ;  /* 0x000000202a747824 */ /* 0x040fe200078e00ff */
[----:B------:R-:W-:Y:S01]  /*22c0*/  SHF.L.U64.HI R117, R42, 0x5, R43 ;  /* 0x000000052a757819 */ /* 0x000fe2000001022b */
[----:B0-----:R-:W-:-:S02]  /*22d0*/  VIADD R29, R22, 0xa0 ;  /* 0x000000a0161d7836 */ /* 0x001fc40000000000 */
[----:B------:R-:W-:-:S04]  /*22e0*/  IMAD.WIDE.U32 R104, R22, R108, R18 ;  /* 0x0000006c16687225 */ /* 0x000fc800078e0012 */
[----:B------:R-:W-:-:S04]  /*22f0*/  IMAD.WIDE.U32 R158, R22, R42, R116 ;  /* 0x0000002a169e7225 */ /* 0x000fc800078e0074 */
[----:B------:R-:W-:Y:S01]  /*2300*/  IMAD.SHL.U32 R29, R29, 0x40, RZ ;  /* 0x000000401d1d7824 */ /* 0x000fe200078e00ff */
[----:B------:R-:W-:Y:S01]  /*2310*/  IADD3 R125, P1, R116, R158, RZ ;  /* 0x0000009e747d7210 */ /* 0x000fe20007f3e0ff */
[----:B------:R-:W-:-:S03]  /*2320*/  IMAD.WIDE.U32 R106, R22, R108, R16 ;  /* 0x0000006c166a7225 */ /* 0x000fc600078e0010 */
[----:B------:R-:W-:Y:S01]  /*2330*/  LOP3.LUT R29, R29, 0x1c0, RZ, 0xc0, !PT ;  /* 0x000001c01d1d7812 */ /* 0x000fe200078ec0ff */
[----:B------:R-:W-:-:S03]  /*2340*/  IMAD.WIDE.U32 R120, R22, R42, R16 ;  /* 0x0000002a16787225 */ /* 0x000fc600078e0010 */
[----:B------:R-:W-:Y:S01]  /*2350*/  SHF.R.U32.HI R164, RZ, 0x3, R29 ;  /* 0x00000003ffa47819 */ /* 0x000fe2000001161d */
[----:B------:R-:W-:Y:S01]  /*2360*/  VIADD R163, R20, 0x8 ;  /* 0x0000000814a37836 */ /* 0x000fe20000000000 */
[C-C-:B------:R-:W-:Y:S01]  /*2370*/  SHF.L.U64.HI R35, R114.reuse, 0x5, R115.reuse ;  /* 0x0000000572237819 */ /* 0x140fe20000010273 */
[C---:B------:R-:W-:Y:S01]  /*2380*/  IMAD.SHL.U32 R32, R114.reuse, 0x20, RZ ;  /* 0x0000002072207824 */ /* 0x040fe200078e00ff */
[C-C-:B------:R-:W-:Y:S01]  /*2390*/  SHF.L.U64.HI R34, R114.reuse, 0x6, R115.reuse ;  /* 0x0000000672227819 */ /* 0x140fe20000010273 */
[C---:B------:R-:W-:Y:S01]  /*23a0*/  IMAD.SHL.U32 R31, R114.reuse, 0x40, RZ ;  /* 0x00000040721f7824 */ /* 0x040fe200078e00ff */
[----:B------:R-:W-:Y:S01]  /*23b0*/  SHF.L.U64.HI R33, R114, 0x7, R115 ;  /* 0x0000000772217819 */ /* 0x000fe20000010273 */
[----:B------:R-:W-:Y:S01]  /*23c0*/  IMAD R135, R109, 0xb0, RZ ;  /* 0x000000b06d877824 */ /* 0x000fe200078e02ff */
[--C-:B------:R-:W-:Y:S01]  /*23d0*/  SHF.L.U64.HI R140, R42, 0x6, R43.reuse ;  /* 0x000000062a8c7819 */ /* 0x100fe2000001022b */
[----:B------:R-:W-:Y:S01]  /*23e0*/  IMAD.SHL.U32 R38, R108, 0x20, RZ ;  /* 0x000000206c267824 */ /* 0x000fe200078e00ff */
[----:B------:R-:W-:Y:S01]  /*23f0*/  SHF.L.U64.HI R131, R42, 0x7, R43 ;  /* 0x000000072a837819 */ /* 0x000fe2000001022b */
[C---:B------:R-:W-:Y:S01]  /*2400*/  IMAD.SHL.U32 R37, R108.reuse, 0x40, RZ ;  /* 0x000000406c257824 */ /* 0x040fe200078e00ff */
[--C-:B------:R-:W-:Y:S01]  /*2410*/  SHF.L.U64.HI R41, R108, 0x5, R109.reuse ;  /* 0x000000056c297819 */ /* 0x100fe2000001026d */
[----:B------:R-:W-:Y:S01]  /*2420*/  IMAD.WIDE.U32 R156, R42, 0xb0, RZ ;  /* 0x000000b02a9c7825 */ /* 0x000fe200078e00ff */
[----:B------:R-:W-:-:S02]  /*2430*/  SHF.L.U64.HI R40, R108, 0x6, R109 ;  /* 0x000000066c287819 */ /* 0x000fc4000001026d */
[C---:B------:R-:W-:Y:S02]  /*2440*/  SHF.L.U64.HI R39, R108.reuse, 0x7, R109 ;  /* 0x000000076c277819 */ /* 0x040fe4000001026d */
[----:B------:R-:W-:Y:S02]  /*2450*/  SHF.L.U32 R36, R108, 0x7, RZ ;  /* 0x000000076c247819 */ /* 0x000fe400000006ff */
[----:B--2---:R-:W-:Y:S02]  /*2460*/  SHF.R.S32.HI R3, RZ, 0x1f, R0 ;  /* 0x0000001fff037819 */ /* 0x004fe40000011400 */
[----:B------:R-:W-:Y:S02]  /*2470*/  SEL R103, R0, RZ, !P0 ;  /* 0x000000ff00677207 */ /* 0x000fe40004000000 */
[----:B------:R-:W-:-:S03]  /*2480*/  SEL R6, R3, RZ, !P0 ;  /* 0x000000ff03067207 */ /* 0x000fc60004000000 */
[----:B------:R-:W-:-:S04]  /*2490*/  IMAD.WIDE.U32 R100, R103, UR4, R4 ;  /* 0x0000000467647c25 */ /* 0x000fc8000f8e0004 */
[----:B------:R-:W-:-:S04]  /*24a0*/  IMAD R0, R6, UR4, RZ ;  /* 0x0000000406007c24 */ /* 0x000fc8000f8e02ff */
[----:B------:R-:W-:Y:S01]  /*24b0*/  IMAD R15, R103, UR5, R0 ;  /* 0x00000005670f7c24 */ /* 0x000fe2000f8e0200 */
[----:B------:R-:W-:Y:S05]  /*24c0*/  @!P6 WARPSYNC.ALL ;  /* 0x000000000000e948 */ /* 0x000fea0003800000 */
[----:B------:R-:W-:Y:S01]  /*24d0*/  ULDC.64 UR4, c[0x0][0x330] ;  /* 0x0000cc0000047ab9 */ /* 0x000fe20000000a00 */
[----:B------:R-:W-:Y:S02]  /*24e0*/  IMAD R0, R10, R108, RZ ;  /* 0x0000006c0a007224 */ /* 0x000fe400078e02ff */
[----:B------:R-:W-:Y:S01]  /*24f0*/  IMAD.WIDE.U32 R4, R30, UR4, R16 ;  /* 0x000000041e047c25 */ /* 0x000fe2000f8e0010 */
[----:B------:R-:W-:-:S03]  /*2500*/  SEL R3, R13, RZ, P2 ;  /* 0x000000ff0d037207 */ /* 0x000fc60001000000 */
[----:B------:R-:W-:Y:S01]  /*2510*/  IMAD R5, R30, UR5, R5 ;  /* 0x000000051e057c24 */ /* 0x000fe2000f8e0205 */
[----:B------:R-:W-:Y:S01]  /*2520*/  ULDC.64 UR4, c[0x0][0x338] ;  /* 0x0000ce0000047ab9 */ /* 0x000fe20000000a00 */
[----:B------:R-:W-:Y:S01]  /*2530*/  IMAD R7, R22, R109, R0 ;  /* 0x0000006d16077224 */ /* 0x000fe200078e0200 */
[----:B------:R-:W0:Y:S01]  /*2540*/  S2R R30, SR_TID.X ;  /* 0x00000000001e7919 */ /* 0x000e220000002100 */
[----:B------:R-:W-:Y:S02]  /*2550*/  IMAD R0, R6, UR4, RZ ;  /* 0x0000000406007c24 */ /* 0x000fe4000f8e02ff */
[----:B------:R-:W-:Y:S02]  /*2560*/  IMAD.IADD R3, R16, 0x1, R3 ;  /* 0x0000000110037824 */ /* 0x000fe400078e0203 */
[----:B------:R-:W-:-:S03]  /*2570*/  IMAD R45, R103, UR5, R0 ;  /* 0x00000005672d7c24 */ /* 0x000fc6000f8e0200 */
[----:B------:R-:W-:-:S04]  /*2580*/  SHF.R.S32.HI R0, RZ, 0x1f, R3 ;  /* 0x0000001fff007819 */ /* 0x000fc80000011403 */
[CC--:B------:R-:W-:Y:S02]  /*2590*/  LEA.HI R9, R0.reuse, R3.reuse, RZ, 0x3 ;  /* 0x0000000300097211 */ /* 0x0c0fe400078f18ff */
[----:B------:R-:W-:Y:S01]  /*25a0*/  LEA.HI R0, R0, R3, RZ, 0x6 ;  /* 0x0000000300007211 */ /* 0x000fe200078f30ff */
[----:B------:R-:W-:Y:S01]  /*25b0*/  IMAD.WIDE.U32 R102, R103, UR4, R4 ;  /* 0x0000000467667c25 */ /* 0x000fe2000f8e0004 */
[----:B------:R-:W-:Y:S01]  /*25c0*/  IADD3 R118, P0, R22, R119, RZ ;  /* 0x0000007716767210 */ /* 0x000fe20007f1e0ff */
[----:B------:R-:W-:Y:S01]  /*25d0*/  ULDC UR4, c[0x0][0x2f4] ;  /* 0x0000bd0000047ab9 */ /* 0x000fe20000000800 */
[----:B------:R-:W-:Y:S01]  /*25e0*/  SHF.R.S32.HI R3, RZ, 0x6, R0 ;  /* 0x00000006ff037819 */ /* 0x000fe20000011400 */
[----:B------:R-:W-:-:S04]  /*25f0*/  IMAD R4, R10, R114, RZ ;  /* 0x000000720a047224 */ /* 0x000fc800078e02ff */
[----:B------:R-:W-:Y:S01]  /*2600*/  IMAD R144, R3, 0x2c00, R26 ;  /* 0x00002c0003907824 */ /* 0x000fe200078e021a */
[C---:B------:R-:W-:Y:S01]  /*2610*/  IADD3 R26, R22.reuse, 0x80, RZ ;  /* 0x00000080161a7810 */ /* 0x040fe20007ffe0ff */
[C---:B------:R-:W-:Y:S01]  /*2620*/  IMAD R5, R22.reuse, R115, R4 ;  /* 0x0000007316057224 */ /* 0x040fe200078e0204 */
[--C-:B------:R-:W-:Y:S02]  /*2630*/  LOP3.LUT R4, R11, 0x38, R9.reuse, 0xf8, !PT ;  /* 0x000000380b047812 */ /* 0x100fe400078ef809 */
[----:B------:R-:W-:Y:S02]  /*2640*/  IADD3 R11, R22, 0x40, RZ ;  /* 0x00000040160b7810 */ /* 0x000fe40007ffe0ff */
[----:B------:R-:W-:Y:S01]  /*2650*/  LOP3.LUT R0, R28, 0x38, R9, 0xf8, !PT ;  /* 0x000000381c007812 */ /* 0x000fe200078ef809 */
[----:B------:R-:W-:Y:S02]  /*2660*/  VIADD R28, R22, 0x20 ;  /* 0x00000020161c7836 */ /* 0x000fe40000000000 */
[----:B------:R-:W-:-:S02]  /*2670*/  IMAD.SHL.U32 R26, R26, 0x40, RZ ;  /* 0x000000401a1a7824 */ /* 0x000fc400078e00ff */
[----:B------:R-:W-:Y:S02]  /*2680*/  IMAD.SHL.U32 R11, R11, 0x40, RZ ;  /* 0x000000400b0b7824 */ /* 0x000fe400078e00ff */
[----:B---3--:R-:W-:Y:S02]  /*2690*/  IMAD R145, R3, 0x2c00, R27 ;  /* 0x00002c0003917824 */ /* 0x008fe400078e021b */
[----:B------:R-:W-:Y:S02]  /*26a0*/  IMAD.SHL.U32 R28, R28, 0x40, RZ ;  /* 0x000000401c1c7824 */ /* 0x000fe400078e00ff */
[----:B------:R-:W-:Y:S01]  /*26b0*/  VIADD R27, R22, 0x60 ;  /* 0x00000060161b7836 */ /* 0x000fe20000000000 */
[----:B------:R-:W-:Y:S02]  /*26c0*/  LOP3.LUT R26, R26, 0x1c0, RZ, 0xc0, !PT ;  /* 0x000001c01a1a7812 */ /* 0x000fe400078ec0ff */
[----:B0-----:R-:W-:Y:S01]  /*26d0*/  IADD3 R30, R30, -0x80, RZ ;  /* 0xffffff801e1e7810 */ /* 0x001fe20007ffe0ff */
[----:B------:R-:W-:Y:S01]  /*26e0*/  IMAD.SHL.U32 R27, R27, 0x40, RZ ;  /* 0x000000401b1b7824 */ /* 0x000fe200078e00ff */
[----:B------:R-:W-:-:S02]  /*26f0*/  LOP3.LUT R11, R11, 0x1c0, RZ, 0xc0, !PT ;  /* 0x000001c00b0b7812 */ /* 0x000fc400078ec0ff */
[----:B------:R-:W-:Y:S02]  /*2700*/  LOP3.LUT R28, R28, 0x1c0, RZ, 0xc0, !PT ;  /* 0x000001c01c1c7812 */ /* 0x000fe400078ec0ff */
[----:B------:R-:W-:Y:S02]  /*2710*/  SHF.R.U32.HI R165, RZ, 0x3, R26 ;  /* 0x00000003ffa57819 */ /* 0x000fe4000001161a */
[----:B------:R-:W-:Y:S02]  /*2720*/  LOP3.LUT R6, R26, 0x38, R9, 0xf8, !PT ;  /* 0x000000381a067812 */ /* 0x000fe400078ef809 */
[----:B------:R-:W-:Y:S02]  /*2730*/  SHF.R.S32.HI R26, RZ, 0x1f, R30 ;  /* 0x0000001fff1a7819 */ /* 0x000fe4000001141e */
[----:B------:R-:W-:Y:S02]  /*2740*/  SHF.R.U32.HI R11, RZ, 0x3, R11 ;  /* 0x00000003ff0b7819 */ /* 0x000fe4000001160b */
[----:B------:R-:W-:-:S02]  /*2750*/  SHF.R.U32.HI R28, RZ, 0x3, R28 ;  /* 0x00000003ff1c7819 */ /* 0x000fc4000001161c */
[----:B------:R-:W-:Y:S01]  /*2760*/  LOP3.LUT R27, R27, 0x1c0, RZ, 0xc0, !PT ;  /* 0x000001c01b1b7812 */ /* 0x000fe200078ec0ff */
[----:B------:R-:W-:Y:S01]  /*2770*/  IMAD.IADD R111, R111, 0x1, R5 ;  /* 0x000000016f6f7824 */ /* 0x000fe200078e0205 */
[----:B------:R-:W-:Y:S01]  /*2780*/  LEA.HI R26, R26, R30, RZ, 0x6 ;  /* 0x0000001e1a1a7211 */ /* 0x000fe200078f30ff */
[----:B------:R-:W-:Y:S01]  /*2790*/  IMAD.IADD R113, R5, 0x1, R113 ;  /* 0x0000000105717824 */ /* 0x000fe200078e0271 */
[----:B------:R-:W-:Y:S01]  /*27a0*/  LOP3.LUT R5, R4, R11, RZ, 0x3c, !PT ;  /* 0x0000000b04057212 */ /* 0x000fe200078e3cff */
[----:B----4-:R-:W-:Y:S01]  /*27b0*/  IMAD R142, R3, 0x2c00, R8 ;  /* 0x00002c00038e7824 */ /* 0x010fe200078e0208 */
[----:B------:R-:W-:Y:S01]  /*27c0*/  LOP3.LUT R0, R0, R28, RZ, 0x3c, !PT ;  /* 0x0000001c00007212 */ /* 0x000fe200078e3cff */
[C---:B------:R-:W-:Y:S01]  /*27d0*/  IMAD.SHL.U32 R8, R22.reuse, 0x40, RZ ;  /* 0x0000004016087824 */ /* 0x040fe200078e00ff */
[----:B------:R-:W-:Y:S01]  /*27e0*/  LOP3.LUT R4, R27, 0x38, R9, 0xf8, !PT ;  /* 0x000000381b047812 */ /* 0x000fe200078ef809 */
[----:B------:R-:W-:Y:S02]  /*27f0*/  VIADD R27, R22, 0x60 ;  /* 0x00000060161b7836 */ /* 0x000fe40000000000 */
[----:B------:R-:W-:Y:S01]  /*2800*/  IMAD.SHL.U32 R26, R26, 0x8, RZ ;  /* 0x000000081a1a7824 */ /* 0x000fe200078e00ff */
[----:B------:R-:W-:Y:S01]  /*2810*/  LOP3.LUT R8, R8, 0x1c0, RZ, 0xc0, !PT ;  /* 0x000001c008087812 */ /* 0x000fe200078ec0ff */
[----:B------:R-:W-:Y:S01]  /*2820*/  IMAD.IADD R145, R145, 0x1, R0 ;  /* 0x0000000191917824 */ /* 0x000fe200078e0200 */
[----:B------:R-:W-:Y:S01]  /*2830*/  LOP3.LUT R0, R9, 0x38, RZ, 0xc0, !PT ;  /* 0x0000003809007812 */ /* 0x000fe200078ec0ff */
[----:B------:R-:W-:-:S02]  /*2840*/  IMAD.SHL.U32 R27, R27, 0x40, RZ ;  /* 0x000000401b1b7824 */ /* 0x000fc400078e00ff */
[----:B------:R-:W-:Y:S01]  /*2850*/  IMAD.SHL.U32 R28, R22, 0x40, RZ ;  /* 0x00000040161c7824 */ /* 0x000fe200078e00ff */
[----:B------:R-:W-:Y:S02]  /*2860*/  LOP3.LUT R26, R26, 0xfffffe00, RZ, 0xc0, !PT ;  /* 0xfffffe001a1a7812 */ /* 0x000fe400078ec0ff */
[----:B-----5:R-:W-:Y:S02]  /*2870*/  SHF.R.S32.HI R11, RZ, 0x1f, R147 ;  /* 0x0000001fff0b7819 */ /* 0x020fe40000011493 */
[----:B------:R-:W-:Y:S02]  /*2880*/  LOP3.LUT R27, R27, 0x1c0, RZ, 0xc0, !PT ;  /* 0x000001c01b1b7812 */ /* 0x000fe400078ec0ff */
[----:B------:R-:W-:Y:S02]  /*2890*/  LOP3.LUT R0, R0, 0x1c0, R28, 0xf8, !PT ;  /* 0x000001c000007812 */ /* 0x000fe400078ef81c */
[----:B------:R-:W-:Y:S01]  /*28a0*/  SHF.R.U32.HI R8, RZ, 0x3, R8 ;  /* 0x00000003ff087819 */ /* 0x000fe20000011608 */
[C---:B------:R-:W-:Y:S01]  /*28b0*/  IMAD R146, R3.reuse, 0x2c00, R26 ;  /* 0x00002c0003927824 */ /* 0x040fe200078e021a */
[----:B------:R-:W-:Y:S01]  /*28c0*/  SHF.R.U32.HI R27, RZ, 0x3, R27 ;  /* 0x00000003ff1b7819 */ /* 0x000fe2000001161b */
[----:B------:R-:W-:-:S02]  /*28d0*/  IMAD R143, R3, 0x2c00, R14 ;  /* 0x00002c00038f7824 */ /* 0x000fc400078e020e */
[----:B------:R-:W-:Y:S01]  /*28e0*/  IMAD R141, R3, 0x2c00, R12 ;  /* 0x00002c00038d7824 */ /* 0x000fe200078e020c */
[----:B------:R-:W-:Y:S01]  /*28f0*/  LOP3.LUT R3, R0, R8, RZ, 0x3c, !PT ;  /* 0x0000000800037212 */ /* 0x000fe200078e3cff */
[----:B------:R-:W-:Y:S01]  /*2900*/  IMAD R0, R11, R108, RZ ;  /* 0x0000006c0b007224 */ /* 0x000fe200078e02ff */
[----:B------:R-:W-:-:S03]  /*2910*/  LOP3.LUT R4, R4, R27, RZ, 0x3c, !PT ;  /* 0x0000001b04047212 */ /* 0x000fc600078e3cff */
[----:B------:R-:W-:Y:S02]  /*2920*/  IMAD R27, R147, R109, R0 ;  /* 0x0000006d931b7224 */ /* 0x000fe400078e0200 */
[----:B------:R-:W-:Y:S02]  /*2930*/  IMAD R0, R11, R114, RZ ;  /* 0x000000720b007224 */ /* 0x000fe400078e02ff */
[----:B------:R-:W-:Y:S01]  /*2940*/  IMAD.IADD R144, R144, 0x1, R5 ;  /* 0x0000000190907824 */ /* 0x000fe200078e0205 */
[----:B------:R-:W-:Y:S01]  /*2950*/  LOP3.LUT R5, R6, R165, RZ, 0x3c, !PT ;  /* 0x000000a506057212 */ /* 0x000fe200078e3cff */
[----:B------:R-:W-:Y:S02]  /*2960*/  IMAD.IADD R146, R146, 0x1, R3 ;  /* 0x0000000192927824 */ /* 0x000fe400078e0203 */
[----:B------:R-:W-:Y:S02]  /*2970*/  IMAD R3, R147, R115, R0 ;  /* 0x0000007393037224 */ /* 0x000fe400078e0200 */
[----:B------:R-:W-:-:S02]  /*2980*/  IMAD R0, R10, R42, RZ ;  /* 0x0000002a0a007224 */ /* 0x000fc400078e02ff */
[----:B------:R-:W-:Y:S02]  /*2990*/  IMAD.IADD R142, R142, 0x1, R5 ;  /* 0x000000018e8e7824 */ /* 0x000fe400078e0205 */
[----:B------:R-:W-:Y:S02]  /*29a0*/  IMAD R5, R22, R43, R0 ;  /* 0x0000002b16057224 */ /* 0x000fe400078e0200 */
[----:B------:R-:W-:Y:S02]  /*29b0*/  IMAD.X R119, R10, 0x1, R21, P0 ;  /* 0x000000010a777824 */ /* 0x000fe400000e0615 */
[----:B------:R-:W-:Y:S01]  /*29c0*/  IMAD.IADD R123, R5, 0x1, R159 ;  /* 0x00000001057b7824 */ /* 0x000fe200078e029f */
[----:B------:R-:W-:-:S03]  /*29d0*/  IADD3 R127, P0, R125, R116, RZ ;  /* 0x000000747d7f7210 */ /* 0x000fc60007f1e0ff */
[----:B------:R-:W-:Y:S01]  /*29e0*/  IMAD.X R124, R123, 0x1, R117, P1 ;  /* 0x000000017b7c7824 */ /* 0x000fe200008e0675 */
[C---:B------:R-:W-:Y:S01]  /*29f0*/  IADD3 R14, R22.reuse, 0x60, RZ ;  /* 0x00000060160e7810 */ /* 0x040fe20007ffe0ff */
[----:B------:R-:W-:Y:S01]  /*2a00*/  IMAD.IADD R105, R105, 0x1, R7 ;  /* 0x0000000169697824 */ /* 0x000fe200078e0207 */
[----:B------:R-:W-:Y:S01]  /*2a10*/  IADD3 R130, P1, R127, R116, RZ ;  /* 0x000000747f827210 */ /* 0x000fe20007f3e0ff */
[----:B------:R-:W-:Y:S01]  /*2a20*/  IMAD.IADD R107, R7, 0x1, R107 ;  /* 0x00000001076b7824 */ /* 0x000fe200078e026b */
[----:B------:R-:W-:Y:S01]  /*2a30*/  LOP3.LUT R7, R29, 0x38, R9, 0xf8, !PT ;  /* 0x000000381d077812 */ /* 0x000fe200078ef809 */
[----:B------:R-:W-:Y:S02]  /*2a40*/  VIADD R8, R22, 0x20 ;  /* 0x0000002016087836 */ /* 0x000fe40000000000 */
[----:B------:R-:W-:Y:S02]  /*2a50*/  IMAD.X R126, R124, 0x1, R117, P0 ;  /* 0x000000017c7e7824 */ /* 0x000fe400000e0675 */
[----:B------:R-:W-:Y:S01]  /*2a60*/  VIADD R12, R22, 0x80 ;  /* 0x00000080160c7836 */ /* 0x000fe20000000000 */
[----:B------:R-:W-:Y:S01]  /*2a70*/  IADD3 R122, R121, R5, RZ ;  /* 0x00000005797a7210 */ /* 0x000fe20007ffe0ff */
[----:B------:R-:W-:Y:S01]  /*2a80*/  IMAD.IADD R15, R101, 0x1, R15 ;  /* 0x00000001650f7824 */ /* 0x000fe200078e020f */
[----:B------:R-:W-:Y:S01]  /*2a90*/  IADD3 R20, P0, R100, R120, RZ ;  /* 0x0000007864147210 */ /* 0x000fe20007f1e0ff */
[----:B------:R-:W-:Y:S01]  /*2aa0*/  IMAD.SHL.U32 R30, R114, 0x80, RZ ;  /* 0x00000080721e7824 */ /* 0x000fe200078e00ff */
[----:B------:R-:W-:Y:S01]  /*2ab0*/  LOP3.LUT R6, R7, R164, RZ, 0x3c, !PT ;  /* 0x000000a407067212 */ /* 0x000fe200078e3cff */
[----:B------:R-:W-:Y:S01]  /*2ac0*/  IMAD R7, R115, 0xb0, RZ ;  /* 0x000000b073077824 */ /* 0x000fe200078e02ff */
[----:B------:R-:W-:Y:S01]  /*2ad0*/  SHF.R.S32.HI R153, RZ, 0x1f, R8 ;  /* 0x0000001fff997819 */ /* 0x000fe20000011408 */
[----:B------:R-:W-:Y:S01]  /*2ae0*/  IMAD.WIDE.U32 R110, R147, R114, R110 ;  /* 0x00000072936e7225 */ /* 0x000fe200078e006e */
[----:B------:R-:W-:-:S02]  /*2af0*/  SHF.R.S32.HI R151, RZ, 0x1f, R14 ;  /* 0x0000001fff977819 */ /* 0x000fc4000001140e */
[----:B------:R-:W-:Y:S01]  /*2b00*/  IADD3.X R128, R126, R117, RZ, P1, !PT ;  /* 0x000000757e807210 */ /* 0x000fe20000ffe4ff */
[----:B------:R-:W-:Y:S01]  /*2b10*/  IMAD.WIDE.U32 R112, R147, R114, R112 ;  /* 0x0000007293707225 */ /* 0x000fe200078e0070 */
[----:B------:R-:W-:Y:S02]  /*2b20*/  SHF.R.S32.HI R150, RZ, 0x1f, R12 ;  /* 0x0000001fff967819 */ /* 0x000fe4000001140c */
[----:B------:R-:W-:Y:S01]  /*2b30*/  IADD3 R14, P1, R100, 0x40, RZ ;  /* 0x00000040640e7810 */ /* 0x000fe20007f3e0ff */
[----:B------:R-:W-:Y:S01]  /*2b40*/  VIADD R26, R22, 0x40 ;  /* 0x00000040161a7836 */ /* 0x000fe20000000000 */
[----:B------:R-:W-:Y:S01]  /*2b50*/  IADD3 R133, P2, R130, R116, RZ ;  /* 0x0000007482857210 */ /* 0x000fe20007f5e0ff */
[----:B------:R-:W-:Y:S01]  /*2b60*/  VIADD R8, R22, 0xa0 ;  /* 0x000000a016087836 */ /* 0x000fe20000000000 */
[----:B------:R-:W-:Y:S01]  /*2b70*/  IADD3 R12, P3, R20, 0x40, RZ ;  /* 0x00000040140c7810 */ /* 0x000fe20007f7e0ff */
[----:B------:R-:W-:Y:S01]  /*2b80*/  IMAD R29, R43, 0xb0, RZ ;  /* 0x000000b02b1d7824 */ /* 0x000fe200078e02ff */
[----:B------:R-:W-:Y:S01]  /*2b90*/  SHF.L.U32 R43, R13, 0x1, RZ ;  /* 0x000000010d2b7819 */ /* 0x000fe200000006ff */
[----:B------:R-:W-:Y:S01]  /*2ba0*/  IMAD.WIDE.U32 R104, R147, R108, R104 ;  /* 0x0000006c93687225 */ /* 0x000fe200078e0068 */
[----:B------:R-:W-:-:S03]  /*2bb0*/  LOP3.LUT R21, R9, 0xfffffff8, RZ, 0xc0, !PT ;  /* 0xfffffff809157812 */ /* 0x000fc600078ec0ff */
[----:B------:R-:W-:-:S04]  /*2bc0*/  IMAD.WIDE.U32 R106, R147, R108, R106 ;  /* 0x0000006c936a7225 */ /* 0x000fc800078e006a */
[----:B------:R-:W-:Y:S01]  /*2bd0*/  IMAD.WIDE.U32 R114, R114, 0xb0, RZ ;  /* 0x000000b072727825 */ /* 0x000fe200078e00ff */
[----:B------:R-:W-:-:S03]  /*2be0*/  SHF.R.S32.HI R152, RZ, 0x1f, R26 ;  /* 0x0000001fff987819 */ /* 0x000fc6000001141a */
[----:B------:R-:W-:Y:S01]  /*2bf0*/  IMAD.WIDE.U32 R108, R108, 0xb0, RZ ;  /* 0x000000b06c6c7825 */ /* 0x000fe200078e00ff */
[----:B------:R-:W-:-:S03]  /*2c00*/  SHF.R.S32.HI R148, RZ, 0x1f, R8 ;  /* 0x0000001fff947819 */ /* 0x000fc60000011408 */
[----:B------:R-:W-:Y:S01]  /*2c10*/  IMAD.X R13, R122, 0x1, R15, P0 ;  /* 0x000000017a0d7824 */ /* 0x000fe200000e060f */
[----:B------:R-:W-:Y:S01]  /*2c20*/  IADD3 R143, R143, R4, RZ ;  /* 0x000000048f8f7210 */ /* 0x000fe20007ffe0ff */
[----:B------:R-:W-:Y:S01]  /*2c30*/  IMAD.IADD R141, R141, 0x1, R6 ;  /* 0x000000018d8d7824 */ /* 0x000fe200078e0206 */
[----:B------:R-:W-:Y:S01]  /*2c40*/  ISETP.GE.AND P0, PT, R16, UR4, PT ;  /* 0x0000000410007c0c */ /* 0x000fe2000bf06270 */
[----:B------:R-:W-:Y:S01]  /*2c50*/  IMAD.IADD R134, R115, 0x1, R7 ;  /* 0x0000000173867824 */ /* 0x000fe200078e0207 */
[----:B------:R-:W-:Y:S01]  /*2c60*/  SHF.R.S32.HI R9, RZ, 0x3, R9 ;  /* 0x00000003ff097819 */ /* 0x000fe20000011409 */
[----:B------:R-:W-:Y:S01]  /*2c70*/  IMAD.IADD R28, R105, 0x1, R27 ;  /* 0x00000001691c7824 */ /* 0x000fe200078e021b */
[----:B------:R-:W-:Y:S01]  /*2c80*/  SHF.R.S32.HI R8, RZ, 0x1f, R21 ;  /* 0x0000001fff087819 */ /* 0x000fe20000011415 */
[----:B------:R-:W-:Y:S01]  /*2c90*/  IMAD.X R11, RZ, RZ, R15, P1 ;  /* 0x000000ffff0b7224 */ /* 0x000fe200008e060f */
[----:B------:R-:W-:Y:S01]  /*2ca0*/  ISETP.GE.AND P1, PT, R221, UR4, PT ;  /* 0x00000004dd007c0c */ /* 0x000fe2000bf26270 */
[----:B------:R-:W-:Y:S01]  /*2cb0*/  IMAD.IADD R29, R157, 0x1, R29 ;  /* 0x000000019d1d7824 */ /* 0x000fe200078e021d */
[----:B------:R-:W-:Y:S01]  /*2cc0*/  IADD3 R6, R103, R45, RZ ;  /* 0x0000002d67067210 */ /* 0x000fe20007ffe0ff */
[----:B------:R-:W-:-:S02]  /*2cd0*/  IMAD.IADD R135, R109, 0x1, R135 ;  /* 0x000000016d877824 */ /* 0x000fc400078e0287 */
[----:B------:R-:W-:Y:S02]  /*2ce0*/  IMAD.IADD R27, R27, 0x1, R107 ;  /* 0x000000011b1b7824 */ /* 0x000fe400078e026b */
[----:B------:R-:W-:Y:S02]  /*2cf0*/  IMAD.IADD R26, R111, 0x1, R3 ;  /* 0x000000016f1a7824 */ /* 0x000fe400078e0203 */
[----:B------:R-:W-:Y:S02]  /*2d00*/  IMAD.IADD R10, R3, 0x1, R113 ;  /* 0x00000001030a7824 */ /* 0x000fe400078e0271 */
[----:B------:R-:W-:Y:S02]  /*2d10*/  IMAD.X R132, R128, 0x1, R117, P2 ;  /* 0x0000000180847824 */ /* 0x000fe400010e0675 */
[----:B------:R-:W-:Y:S01]  /*2d20*/  IMAD.X R7, RZ, RZ, R13, P3 ;  /* 0x000000ffff077224 */ /* 0x000fe200018e060d */
[----:B------:R-:W-:Y:S06]  /*2d30*/  @!P6 BAR.SYNC.DEFER_BLOCKING 0x9, 0x100 ;  /* 0x024400000000eb1d */ /* 0x000fec0000010000 */
.L_x_6796:
[----:B--2---:R-:W2:Y:S01]  /*2d40*/  LDL R0, [R1+0x38] ;  /* 0x0000380001007983 */ /* 0x004ea20000100800 */
[----:B0-----:R-:W0:Y:S03]  /*2d50*/  LDC R92, c[0x0][0x3f4] ;  /* 0x0000fd00ff5c7b82 */ /* 0x001e260000000800 */
[----:B---34-:R-:W3:Y:S01]  /*2d60*/  LDL.LU R51, [R1] ;  /* 0x0000000001337983 */ /* 0x018ee20000300800 */
[----:B------:R-:W-:Y:S01]  /*2d70*/  VIADD R24, R24, 0xffffffff ;  /* 0xffffffff18187836 */ /* 0x000fe20000000000 */
[----:B------:R-:W-:Y:S05]  /*2d80*/  YIELD ;  /* 0x0000000000007946 */ /* 0x000fea0003800000 */
[----:B------:R-:W-:Y:S01]  /*2d90*/  ISETP.GT.AND P3, PT, R24, R129, PT ;  /* 0x000000811800720c */ /* 0x000fe20003f64270 */
[----:B------:R-:W-:Y:S01]  /*2da0*/  BSSY B0, `(.L_x_6673) ;  /* 0x00008c7000007945 */ /* 0x000fe20003800000 */
[----:B0-----:R-:W-:Y:S01]  /*2db0*/  ISETP.GE.AND P2, PT, R92, 0x1, PT ;  /* 0x000000015c00780c */ /* 0x001fe20003f46270 */
[----:B--2---:R-:W-:Y:S01]  /*2dc0*/  IMAD R5, R23, 0x5800, R0 ;  /* 0x0000580017057824 */ /* 0x004fe200078e0200 */
[----:B---3--:R-:W-:-:S03]  /*2dd0*/  LOP3.LUT R51, R51, 0xffffffef, RZ, 0xc0, !PT ;  /* 0xffffffef33337812 */ /* 0x008fc600078ec0ff */
[----:B------:R-:W-:-:S06]  /*2de0*/  IMAD R5, R5, 0x2, R2 ;  /* 0x0000000205057824 */ /* 0x000fcc00078e0202 */
[----:B------:R-:W-:-:S05]  /*2df0*/  @P3 LOP3.LUT R51, R51, 0x10, RZ, 0xfc, !PT ;  /* 0x0000001033333812 */ /* 0x000fca00078efcff */
[----:B------:R0:W-:Y:S01]  /*2e00*/  STL [R1], R51 ;  /* 0x0000003301007387 */ /* 0x0001e20000100800 */
[----:B------:R-:W-:Y:S05]  /*2e10*/  @!P2 BRA `(.L_x_6674) ;  /* 0x00000080009ca947 */ /* 0x000fea0003800000 */
[----:B------:R-:W-:Y:S01]  /*2e20*/  ULDC.U8 UR4, c[0x0][0x410] ;  /* 0x0001040000047ab9 */ /* 0x000fe20000000000 */
[----:B------:R-:W-:Y:S01]  /*2e30*/  SHF.R.S32.HI R3, RZ, 0x1f, R24 ;  /* 0x0000001fff037819 */ /* 0x000fe20000011418 */
[-C--:B------:R-:W-:Y:S01]  /*2e40*/  IMAD R4, R135, R24.reuse, RZ ;  /* 0x0000001887047224 */ /* 0x080fe200078e02ff */
[----:B------:R-:W-:Y:S01]  /*2e50*/  ISETP.NE.AND P2, PT, RZ, UR4, PT ;  /* 0x00000004ff007c0c */ /* 0x000fe2000bf45270 */
[-C--:B------:R-:W-:Y:S02]  /*2e60*/  IMAD R0, R29, R24.reuse, RZ ;  /* 0x000000181d007224 */ /* 0x080fe400078e02ff */
[----:B------:R-:W-:Y:S02]  /*2e70*/  IMAD R44, R134, R24, RZ ;  /* 0x00000018862c7224 */ /* 0x000fe400078e02ff */
[C---:B------:R-:W-:Y:S02]  /*2e80*/  IMAD R45, R3.reuse, R108, R4 ;  /* 0x0000006c032d7224 */ /* 0x040fe400078e0204 */
[----:B------:R-:W-:-:S02]  /*2e90*/  IMAD R93, R3, R156, R0 ;  /* 0x0000009c035d7224 */ /* 0x000fc400078e0200 */
[----:B------:R-:W-:Y:S02]  /*2ea0*/  IMAD R4, R24, -0xb0, R25 ;  /* 0xffffff5018047824 */ /* 0x000fe400078e0219 */
[----:B------:R-:W-:Y:S02]  /*2eb0*/  IMAD R3, R3, R114, R44 ;  /* 0x0000007203037224 */ /* 0x000fe400078e022c */
[----:B------:R-:W-:Y:S01]  /*2ec0*/  IMAD.WIDE.U32 R136, R156, R24, RZ ;  /* 0x000000189c887225 */ /* 0x000fe200078e00ff */
[----:B------:R-:W-:-:S03]  /*2ed0*/  VIMNMX R4, R4, 0xb0, PT ;  /* 0x000000b004047848 */ /* 0x000fc60003fe0100 */
[----:B------:R-:W-:-:S04]  /*2ee0*/  IMAD.WIDE.U32 R96, R108, R24, RZ ;  /* 0x000000186c607225 */ /* 0x000fc800078e00ff */
[----:B------:R-:W-:-:S04]  /*2ef0*/  IMAD.WIDE.U32 R94, R114, R24, RZ ;  /* 0x00000018725e7225 */ /* 0x000fc800078e00ff */
[----:B------:R-:W-:Y:S02]  /*2f00*/  IMAD.IADD R93, R137, 0x1, R93 ;  /* 0x00000001895d7824 */ /* 0x000fe400078e025d */
        /* <DEDUP_REMOVED lines=9> */
[----:B------:R-:W-:-:S03]  /*2fa0*/  CS2R R138, SRZ ;  /* 0x00000000008a7805 */ /* 0x000fc6000001ff00 */
[----:B------:R-:W-:Y:S05]  /*2fb0*/  @P3 BRA `(.L_x_6677) ;  /* 0x0000000000543947 */ /* 0x000fea0003800000 */
[----:B------:R-:W-:Y:S01]  /*2fc0*/  IADD3 R45, P2, R104, R96, RZ ;  /* 0x00000060682d7210 */ /* 0x000fe20007f5e0ff */
[----:B------:R-:W-:Y:S01]  /*2fd0*/  ULDC.64 UR4, c[0x0][0x3e8] ;  /* 0x0000fa0000047ab9 */ /* 0x000fe20000000a00 */
[----:B------:R-:W-:Y:S02]  /*2fe0*/  CS2R R98, SRZ ;  /* 0x0000000000627805 */ /* 0x000fe4000001ff00 */
[----:B------:R-:W-:Y:S02]  /*2ff0*/  CS2R R138, SRZ ;  /* 0x00000000008a7805 */ /* 0x000fe4000001ff00 */
[----:B------:R-:W-:Y:S01]  /*3000*/  IADD3.X R46, R0, R28, RZ, P2, !PT ;  /* 0x0000001c002e7210 */ /* 0x000fe200017fe4ff */
[----:B------:R-:W-:Y:S01]  /*3010*/  ULDC.64 UR6, c[0x0][0x208] ;  /* 0x0000820000067ab9 */ /* 0x000fe20000000a00 */
        /* <DEDUP_REMOVED lines=15> */
.L_x_6677:
[----:B------:R-:W-:Y:S05]  /*3110*/  BSYNC B1 ;  /* 0x0000000000017941 */ /* 0x000fea0003800000 */
.L_x_6676:
[----:B------:R-:W-:Y:S01]  /*3120*/  VIADD R48, R22, 0x20 ;  /* 0x0000002016307836 */ /* 0x000fe20000000000 */
[----:B------:R-:W-:Y:S01]  /*3130*/  BSSY B1, `(.L_x_6678) ;  /* 0x0000027000017945 */ /* 0x000fe20003800000 */
[----:B-1---5:R-:W-:Y:S01]  /*3140*/  IMAD.MOV.U32 R44, RZ, RZ, R88 ;  /* 0x000000ffff2c7224 */ /* 0x022fe200078e0058 */
[----:B------:R-:W-:Y:S01]  /*3150*/  CS2R R84, SRZ ;  /* 0x0000000000547805 */ /* 0x000fe2000001ff00 */
[----:B------:R-:W-:Y:S01]  /*3160*/  IMAD.MOV.U32 R45, RZ, RZ, R89 ;  /* 0x000000ffff2d7224 */ /* 0x000fe200078e0059 */
[----:B------:R-:W-:Y:S01]  /*3170*/  ISETP.GE.AND P4, PT, R48, R4, PT ;  /* 0x000000043000720c */ /* 0x000fe20003f86270 */
[----:B------:R-:W-:Y:S01]  /*3180*/  IMAD.MOV.U32 R46, RZ, RZ, R98 ;  /* 0x000000ffff2e7224 */ /* 0x000fe200078e0062 */
[----:B------:R-:W-:Y:S01]  /*3190*/  CS2R R82, SRZ ;  /* 0x0000000000527805 */ /* 0x000fe2000001ff00 */
        /* <DEDUP_REMOVED lines=32> */
.L_x_6679:
[----:B------:R-:W-:Y:S05]  /*33a0*/  BSYNC B1 ;  /* 0x0000000000017941 */ /* 0x000fea0003800000 */
.L_x_6678:
[----:B------:R-:W-:Y:S01]  /*33b0*/  VIADD R48, R22, 0x40 ;  /* 0x0000004016307836 */ /* 0x000fe20000000000 */
[----:B0-----:R-:W-:Y:S01]  /*33c0*/  LOP3.LUT R51, R51, 0xfffffffb, RZ, 0xc0, !PT ;  /* 0xfffffffb33337812 */ /* 0x001fe200078ec0ff */
[----:B-1---5:R-:W-:Y:S01]  /*33d0*/  IMAD.MOV.U32 R44, RZ, RZ, R80 ;  /* 0x000000ffff2c7224 */ /* 0x022fe200078e0050 */
[----:B------:R-:W-:Y:S01]  /*33e0*/  MOV R45, R81 ;  /* 0x00000051002d7202 */ /* 0x000fe20000000f00 */
[----:B------:R-:W-:Y:S01]  /*33f0*/  IMAD.MOV.U32 R46, RZ, RZ, R82 ;  /* 0x000000ffff2e7224 */ /* 0x000fe200078e0052 */
[----:B------:R-:W-:Y:S01]  /*3400*/  ISETP.GE.AND P2, PT, R48, R4, PT ;  /* 0x000000043000720c */ /* 0x000fe20003f46270 */
[----:B------:R-:W-:Y:S01]  /*3410*/  IMAD.MOV.U32 R47, RZ, RZ, R83 ;  /* 0x000000ffff2f7224 */ /* 0x000fe200078e0053 */
[----:B------:R-:W-:Y:S01]  /*3420*/  PRMT R168, R45, 0x5410, R44 ;  /* 0x000054102da87816 */ /* 0x000fe2000000002c */
[----:B------:R-:W-:Y:S01]  /*3430*/  IMAD.MOV.U32 R44, RZ, RZ, R84 ;  /* 0x000000ffff2c7224 */ /* 0x000fe200078e0054 */
[----:B------:R-:W-:Y:S01]  /*3440*/  BSSY B1, `(.L_x_6680) ;  /* 0x0000026000017945 */ /* 0x000fe20003800000 */
[----:B------:R-:W-:Y:S01]  /*3450*/  IMAD.MOV.U32 R45, RZ, RZ, R85 ;  /* 0x000000ffff2d7224 */ /* 0x000fe200078e0055 */
[----:B------:R-:W-:-:S02]  /*3460*/  PRMT R175, R175, 0x5410, R49 ;  /* 0x00005410afaf7816 */ /* 0x000fc40000000031 */
[----:B------:R-:W-:Y:S02]  /*3470*/  CS2R R64, SRZ ;  /* 0x0000000000407805 */ /* 0x000fe4000001ff00 */
[----:B------:R-:W-:Y:S02]  /*3480*/  PRMT R188, R188, 0x5410, R50 ;  /* 0x00005410bcbc7816 */ /* 0x000fe40000000032 */
[----:B------:R-:W-:Y:S02]  /*3490*/  CS2R R72, SRZ ;  /* 0x0000000000487805 */ /* 0x000fe4000001ff00 */
[----:B------:R-:W-:Y:S02]  /*34a0*/  PRMT R185, R44, 0x7610, R185 ;  /* 0x000076102cb97816 */ /* 0x000fe400000000b9 */
[----:B------:R-:W-:Y:S02]  /*34b0*/  CS2R R76, SRZ ;  /* 0x00000000004c7805 */ /* 0x000fe4000001ff00 */
[----:B------:R-:W-:-:S02]  /*34c0*/  PRMT R184, R45, 0x7610, R184 ;  /* 0x000076102db87816 */ /* 0x000fc400000000b8 */
[----:B------:R-:W-:Y:S02]  /*34d0*/  CS2R R74, SRZ ;  /* 0x00000000004a7805 */ /* 0x000fe4000001ff00 */
[----:B------:R-:W-:Y:S02]  /*34e0*/  @P2 LOP3.LUT R51, R51, 0x4, RZ, 0xfc, !PT ;  /* 0x0000000433332812 */ /* 0x000fe400078efcff */
[----:B------:R-:W-:Y:S02]  /*34f0*/  CS2R R78, SRZ ;  /* 0x00000000004e7805 */ /* 0x000fe4000001ff00 */
[----:B------:R-:W-:Y:S01]  /*3500*/  PRMT R167, R47, 0x5410, R46 ;  /* 0x000054102fa77816 */ /* 0x000fe2000000002e */
[----:B------:R-:W-:Y:S01]  /*3510*/  IMAD.MOV.U32 R50, RZ, RZ, R87 ;  /* 0x000000ffff327224 */ /* 0x000fe200078e0057 */
[----:B------:R-:W-:Y:S01]  /*3520*/  MOV R49, R86 ;  /* 0x0000005600317202 */ /* 0x000fe20000000f00 */
[----:B------:R0:W-:Y:S01]  /*3530*/  STL [R1], R51 ;  /* 0x0000003301007387 */ /* 0x0001e20000100800 */
[----:B------:R-:W-:Y:S05]  /*3540*/  @P2 BRA `(.L_x_6681) ;  /* 0x0000000000542947 */ /* 0x000fea0003800000 */
        /* <DEDUP_REMOVED lines=21> */
.L_x_6681:
[----:B------:R-:W-:Y:S05]  /*36a0*/  BSYNC B1 ;  /* 0x0000000000017941 */ /* 0x000fea0003800000 */
.L_x_6680:
[----:B------:R-:W-:Y:S01]  /*36b0*/  VIADD R170, R22, 0x60 ;  /* 0x0000006016aa7836 */ /* 0x000fe20000000000 */
[----:B------:R-:W-:Y:S01]  /*36c0*/  BSSY B1, `(.L_x_6682) ;  /* 0x000003c000017945 */ /* 0x000fe20003800000 */
[----:B------:R-:W-:Y:S01]  /*36d0*/  IMAD.MOV.U32 R169, RZ, RZ, R51 ;  /* 0x000000ffffa97224 */ /* 0x000fe200078e0033 */
[----:B------:R-:W-:Y:S01]  /*36e0*/  PRMT R185, R185, 0x5410, R49 ;  /* 0x00005410b9b97816 */ /* 0x000fe20000000031 */
[----:B-1---5:R-:W-:Y:S01]  /*36f0*/  IMAD.MOV.U32 R44, RZ, RZ, R72 ;  /* 0x000000ffff2c7224 */ /* 0x022fe200078e0048 */
[----:B------:R-:W-:Y:S01]  /*3700*/  ISETP.GE.AND P2, PT, R170, R4, PT ;  /* 0x00000004aa00720c */ /* 0x000fe20003f46270 */
[----:B------:R-:W-:Y:S01]  /*3710*/  IMAD.MOV.U32 R45, RZ, RZ, R73 ;  /* 0x000000ffff2d7224 */ /* 0x000fe200078e0049 */
[----:B------:R-:W-:Y:S01]  /*3720*/  LOP3.LUT R169, R169, 0xfffffff7, RZ, 0xc0, !PT ;  /* 0xfffffff7a9a97812 */ /* 0x000fe200078ec0ff */
        /* <DEDUP_REMOVED lines=8> */
[----:B------:R-:W-:Y:S02]  /*37b0*/  CS2R R66, SRZ ;  /* 0x0000000000427805 */ /* 0x000fe4000001ff00 */
[----:B------:R-:W-:Y:S02]  /*37c0*/  PRMT R166, R45, 0x5410, R44 ;  /* 0x000054102da67816 */ /* 0x000fe4000000002c */
[----:B------:R-:W-:Y:S02]  /*37d0*/  CS2R R70, SRZ ;  /* 0x0000000000467805 */ /* 0x000fe4000001ff00 */
[----:B------:R-:W-:-:S02]  /*37e0*/  @P2 LOP3.LUT R169, R169, 0x8, RZ, 0xfc, !PT ;  /* 0x00000008a9a92812 */ /* 0x000fc400078efcff */
[----:B------:R-:W-:Y:S02]  /*37f0*/  CS2R R48, SRZ ;  /* 0x0000000000307805 */ /* 0x000fe4000001ff00 */
[----:B------:R-:W-:Y:S02]  /*3800*/  CS2R R56, SRZ ;  /* 0x0000000000387805 */ /* 0x000fe4000001ff00 */
[----:B------:R-:W-:Y:S02]  /*3810*/  CS2R R60, SRZ ;  /* 0x00000000003c7805 */ /* 0x000fe4000001ff00 */
[----:B------:R-:W-:Y:S01]  /*3820*/  CS2R R58, SRZ ;  /* 0x00000000003a7805 */ /* 0x000fe2000001ff00 */
[----:B------:R1:W-:Y:S01]  /*3830*/  STL [R1], R169 ;  /* 0x000000a901007387 */ /* 0x0003e20000100800 */
[----:B------:R-:W-:Y:S02]  /*3840*/  CS2R R62, SRZ ;  /* 0x00000000003e7805 */ /* 0x000fe4000001ff00 */
[----:B------:R-:W-:-:S02]  /*3850*/  CS2R R52, SRZ ;  /* 0x0000000000347805 */ /* 0x000fc4000001ff00 */
[----:B0-----:R-:W-:Y:S02]  /*3860*/  CS2R R50, SRZ ;  /* 0x0000000000327805 */ /* 0x001fe4000001ff00 */
[----:B------:R-:W-:Y:S01]  /*3870*/  CS2R R54, SRZ ;  /* 0x0000000000367805 */ /* 0x000fe2000001ff00 */
[----:B------:R-:W-:Y:S06]  /*3880*/  @P2 BRA `(.L_x_6683) ;  /* 0x00000000007c2947 */ /* 0x000fec0003800000 */
[----:B------:R-:W0:Y:S01]  /*3890*/  LDC.64 R44, c[0x0][0x3f8] ;  /* 0x0000fe00ff2c7b82 */ /* 0x000e220000000a00 */
[----:B------:R-:W-:Y:S01]  /*38a0*/  IMAD.MOV.U32 R46, RZ, RZ, R96 ;  /* 0x000000ffff2e7224 */ /* 0x000fe200078e0060 */
[----:B------:R-:W-:Y:S01]  /*38b0*/  ULDC.64 UR4, c[0x0][0x3e8] ;  /* 0x0000fa0000047ab9 */ /* 0x000fe20000000a00 */
[----:B------:R-:W-:Y:S01]  /*38c0*/  IMAD.MOV.U32 R47, RZ, RZ, R0 ;  /* 0x000000ffff2f7224 */ /* 0x000fe200078e0000 */
[----:B------:R-:W-:Y:S02]  /*38d0*/  CS2R R68, SRZ ;  /* 0x0000000000447805 */ /* 0x000fe4000001ff00 */
[----:B------:R-:W-:Y:S01]  /*38e0*/  CS2R R70, SRZ ;  /* 0x0000000000467805 */ /* 0x000fe2000001ff00 */
[----:B------:R-:W-:Y:S01]  /*38f0*/  ULDC.64 UR6, c[0x0][0x208] ;  /* 0x0000820000067ab9 */ /* 0x000fe20000000a00 */
[----:B0-----:R-:W-:-:S04]  /*3900*/  IMAD.WIDE.U32 R46, R44, 0x60, R46 ;  /* 0x000000602c2e7825 */ /* 0x001fc800078e002e */
[----:B------:R-:W-:Y:S01]  /*3910*/  IMAD R45, R45, 0x60, RZ ;  /* 0x000000602d2d7824 */ /* 0x000fe200078e02ff */
[----:B------:R-:W-:Y:S02]  /*3920*/  IADD3 R64, P2, R104, R46, RZ ;  /* 0x0000002e68407210 */ /* 0x000fe40007f5e0ff */
[----:B------:R-:W-:Y:S02]  /*3930*/  MOV R46, R94 ;  /* 0x0000005e002e7202 */ /* 0x000fe40000000f00 */
[----:B------:R-:W-:Y:S01]  /*3940*/  IADD3.X R65, R28, R47, R45, P2, !PT ;  /* 0x0000002f1c417210 */ /* 0x000fe200017fe42d */
[----:B------:R-:W-:Y:S01]  /*3950*/  IMAD.MOV.U32 R47, RZ, RZ, R3 ;  /* 0x000000ffff2f7224 */ /* 0x000fe200078e0003 */
[----:B------:R-:W0:Y:S02]  /*3960*/  LDC.64 R44, c[0x0][0x408] ;  /* 0x00010200ff2c7b82 */ /* 0x000e240000000a00 */
[----:B0-----:R-:W-:-:S04]  /*3970*/  IMAD.WIDE.U32 R46, R44, 0x60, R46 ;  /* 0x000000602c2e7825 */ /* 0x001fc800078e002e */
[----:B------:R-:W-:Y:S01]  /*3980*/  IMAD R67, R45, 0x60, RZ ;  /* 0x000000602d437824 */ /* 0x000fe200078e02ff */
[----:B------:R-:W-:-:S04]  /*3990*/  IADD3 R45, P2, R110, R46, RZ ;  /* 0x0000002e6e2d7210 */ /* 0x000fc80007f5e0ff */
[----:B------:R-:W-:Y:S02]  /*39a0*/  IADD3.X R66, R26, R47, R67, P2, !PT ;  /* 0x0000002f1a427210 */ /* 0x000fe400017fe443 */
        /* <DEDUP_REMOVED lines=13> */
.L_x_6683:
[----:B------:R-:W-:Y:S05]  /*3a80*/  BSYNC B1 ;  /* 0x0000000000017941 */ /* 0x000fea0003800000 */
.L_x_6682:
[----:B0-----:R-:W-:Y:S01]  /*3a90*/  VIADD R45, R22, 0x80 ;  /* 0x00000080162d7836 */ /* 0x001fe20000000000 */
[----:B------:R-:W-:Y:S01]  /*3aa0*/  BSSY B1, `(.L_x_6684) ;  /* 0x000001c000017945 */ /* 0x000fe20003800000 */
[----:B------:R-:W-:-:S03]  /*3ab0*/  IMAD.MOV.U32 R44, RZ, RZ, R169 ;  /* 0x000000ffff2c7224 */ /* 0x000fc600078e00a9 */
[----:B------:R-:W-:Y:S02]  /*3ac0*/  ISETP.GE.AND P2, PT, R45, R4, PT ;  /* 0x000000042d00720c */ /* 0x000fe40003f46270 */
[----:B------:R-:W-:-:S11]  /*3ad0*/  LOP3.LUT R44, R44, 0xfffffffd, RZ, 0xc0, !PT ;  /* 0xfffffffd2c2c7812 */ /* 0x000fd600078ec0ff */
[----:B------:R-:W-:-:S05]  /*3ae0*/  @P2 LOP3.LUT R44, R44, 0x2, RZ, 0xfc, !PT ;  /* 0x000000022c2c2812 */ /* 0x000fca00078efcff */
[----:B------:R0:W-:Y:S01]  /*3af0*/  STL [R1], R44 ;  /* 0x0000002c01007387 */ /* 0x0001e20000100800 */
[----:B------:R-:W-:Y:S05]  /*3b00*/  @P2 BRA `(.L_x_6685) ;  /* 0x0000000000542947 */ /* 0x000fea0003800000 */
[----:B0-----:R-:W-:Y:S01]  /*3b10*/  IADD3 R44, P2, P5, R104, R36, R96 ;  /* 0x00000024682c7210 */ /* 0x001fe20007d5e060 */
        /* <DEDUP_REMOVED lines=20> */
.L_x_6685:
[----:B------:R-:W-:Y:S05]  /*3c60*/  BSYNC B1 ;  /* 0x0000000000017941 */ /* 0x000fea0003800000 */
.L_x_6684:
[----:B0-2---:R-:W-:Y:S01]  /*3c70*/  VIADD R44, R22, 0xa0 ;  /* 0x000000a0162c7836 */ /* 0x005fe20000000000 */
[----:B------:R-:W-:Y:S04]  /*3c80*/  BSSY B1, `(.L_x_6686) ;  /* 0x0000020000017945 */ /* 0x000fe80003800000 */
[----:B------:R-:W-:-:S13]  /*3c90*/  ISETP.GE.AND P5, PT, R44, R4, PT ;  /* 0x000000042c00720c */ /* 0x000fda0003fa6270 */
[----:B------:R-:W-:Y:S05]  /*3ca0*/  @P5 BRA `(.L_x_6687) ;  /* 0x0000000000745947 */ /* 0x000fea0003800000 */
[----:B------:R-:W0:Y:S01]  /*3cb0*/  LDC.64 R44, c[0x0][0x3f8] ;  /* 0x0000fe00ff2c7b82 */ /* 0x000e220000000a00 */
[----:B------:R-:W-:Y:S01]  /*3cc0*/  IMAD.MOV.U32 R97, RZ, RZ, R0 ;  /* 0x000000ffff617224 */ /* 0x000fe200078e0000 */
[----:B------:R-:W-:Y:S01]  /*3cd0*/  MOV R95, R3 ;  /* 0x00000003005f7202 */ /* 0x000fe20000000f00 */
[----:B------:R-:W-:Y:S01]  /*3ce0*/  ULDC.64 UR4, c[0x0][0x3e8] ;  /* 0x0000fa0000047ab9 */ /* 0x000fe20000000a00 */
[----:B------:R-:W-:Y:S02]  /*3cf0*/  CS2R R52, SRZ ;  /* 0x0000000000347805 */ /* 0x000fe4000001ff00 */
[----:B------:R-:W-:Y:S01]  /*3d00*/  CS2R R54, SRZ ;  /* 0x0000000000367805 */ /* 0x000fe2000001ff00 */
[----:B------:R-:W-:Y:S01]  /*3d10*/  ULDC.64 UR6, c[0x0][0x208] ;  /* 0x0000820000067ab9 */ /* 0x000fe20000000a00 */
[----:B0-----:R-:W-:-:S04]  /*3d20*/  IMAD.WIDE.U32 R96, R44, 0xa0, R96 ;  /* 0x000000a02c607825 */ /* 0x001fc800078e0060 */
[----:B------:R-:W-:Y:S01]  /*3d30*/  IMAD R45, R45, 0xa0, RZ ;  /* 0x000000a02d2d7824 */ /* 0x000fe200078e02ff */
[----:B------:R-:W-:-:S04]  /*3d40*/  IADD3 R0, P2, R104, R96, RZ ;  /* 0x0000006068007210 */ /* 0x000fc80007f5e0ff */
[----:B------:R-:W-:Y:S02]  /*3d50*/  IADD3.X R97, R28, R97, R45, P2, !PT ;  /* 0x000000611c617210 */ /* 0x000fe400017fe42d */
        /* <DEDUP_REMOVED lines=18> */
.L_x_6687:
[----:B------:R-:W-:Y:S05]  /*3e80*/  BSYNC B1 ;  /* 0x0000000000017941 */ /* 0x000fea0003800000 */
.L_x_6686:
[----:B------:R-:W-:Y:S01]  /*3e90*/  IMAD.MOV.U32 R0, RZ, RZ, R78 ;  /* 0x000000ffff007224 */ /* 0x000fe200078e004e */
[----:B------:R-:W-:Y:S01]  /*3ea0*/  ULOP3.LUT UR4, UR60, 0x1, URZ, 0xfc, !UPT ;  /* 0x000000013c047892 */ /* 0x000fe2000f8efc3f */
[----:B------:R-:W-:Y:S02]  /*3eb0*/  IMAD.MOV.U32 R3, RZ, RZ, R79 ;  /* 0x000000ffff037224 */ /* 0x000fe400078e004f */
[----:B0----5:R-:W-:Y:S01]  /*3ec0*/  IMAD.MOV.U32 R44, RZ, RZ, R64 ;  /* 0x000000ffff2c7224 */ /* 0x021fe200078e0040 */
[----:B------:R-:W-:Y:S01]  /*3ed0*/  UISETP.NE.AND UP0, UPT, UR4, 0x3, UPT ;  /* 0x000000030400788c */ /* 0x000fe2000bf05270 */
[----:B------:R-:W-:Y:S01]  /*3ee0*/  IMAD.MOV.U32 R45, RZ, RZ, R65 ;  /* 0x000000ffff2d7224 */ /* 0x000fe200078e0041 */
[----:B------:R-:W-:Y:S01]  /*3ef0*/  PRMT R183, R0, 0x5410, R3 ;  /* 0x0000541000b77816 */ /* 0x000fe20000000003 */
[----:B------:R-:W-:Y:S02]  /*3f00*/  IMAD.MOV.U32 R3, RZ, RZ, R68 ;  /* 0x000000ffff037224 */ /* 0x000fe400078e0044 */
[----:B------:R-:W-:Y:S01]  /*3f10*/  IMAD.MOV.U32 R0, RZ, RZ, R67 ;  /* 0x000000ffff007224 */ /* 0x000fe200078e0043 */
[----:B------:R-:W-:Y:S01]  /*3f20*/  PRMT R179, R44, 0x5410, R45 ;  /* 0x000054102cb37816 */ /* 0x000fe2000000002d */
[----:B------:R-:W-:Y:S01]  /*3f30*/  IMAD.MOV.U32 R45, RZ, RZ, R66 ;  /* 0x000000ffff2d7224 */ /* 0x000fe200078e0042 */
[----:B------:R-:W-:-:S02]  /*3f40*/  MOV R44, R69 ;  /* 0x00000045002c7202 */ /* 0x000fc40000000f00 */
        /* <DEDUP_REMOVED lines=23> */
[----:B-1----:R-:W-:Y:S01]  /*40c0*/  PRMT R169, R3, 0x5410, R0 ;  /* 0x0000541003a97816 */ /* 0x002fe20000000000 */
[----:B------:R-:W-:Y:S01]  /*40d0*/  IMAD.MOV.U32 R3, RZ, RZ, R50 ;  /* 0x000000ffff037224 */ /* 0x000fe200078e0032 */
[----:B------:R-:W-:-:S04]  /*40e0*/  MOV R0, R51 ;  /* 0x0000003300007202 */ /* 0x000fc80000000f00 */
[----:B------:R-:W-:Y:S01]  /*40f0*/  PRMT R97, R3, 0x5410, R0 ;  /* 0x0000541003617816 */ /* 0x000fe20000000000 */
[----:B------:R-:W-:Y:S02]  /*4100*/  IMAD.MOV.U32 R3, RZ, RZ, R54 ;  /* 0x000000ffff037224 */ /* 0x000fe400078e0036 */
[----:B------:R-:W-:-:S05]  /*4110*/  IMAD.MOV.U32 R0, RZ, RZ, R55 ;  /* 0x000000ffff007224 */ /* 0x000fca00078e0037 */
[----:B------:R-:W-:Y:S01]  /*4120*/  PRMT R170, R3, 0x5410, R0 ;  /* 0x0000541003aa7816 */ /* 0x000fe20000000000 */
[----:B------:R-:W-:Y:S06]  /*4130*/  @!P2 BRA `(.L_x_6688) ;  /* 0x000000000004a947 */ /* 0x000fec0003800000 */
[----:B------:R-:W-:Y:S01]  /*4140*/  BPT.TRAP 0x1 ;  /* 0x000000040000795c */ /* 0x000fe20000300000 */
.L_x_6688:
[----:B------:R-:W-:Y:S01]  /*4150*/  IMAD R3, R23, 0x8, R2 ;  /* 0x0000000817037824 */ /* 0x000fe200078e0202 */
[----:B------:R-:W-:Y:S01]  /*4160*/  SHF.L.U32 R0, R223, 0x1f, RZ ;  /* 0x0000001fdf007819 */ /* 0x000fe200000006ff */
[----:B------:R-:W-:Y:S03]  /*4170*/  BSSY B1, `(.L_x_6689) ;  /* 0x0000003000017945 */ /* 0x000fe60003800000 */
[----:B------:R-:W0:Y:S02]  /*4180*/  SYNCS.PHASECHK.TRANS64.TRYWAIT P6, [R3+URZ+0x34890], R0 ;  /* 0x03489000030075a7 */ /* 0x000e2400080c017f */
[----:B0-----:R-:W-:Y:S05]  /*4190*/  @!P6 BRA `(.L_x_6690) ;  /* 0x0000023c0010e947 */ /* 0x001fea0003800000 */
.L_x_7053:
[----:B------:R-:W-:Y:S05]  /*41a0*/  BSYNC B1 ;  /* 0x0000000000017941 */ /* 0x000fea0003800000 */
.L_x_6689:
[----:B------:R-:W-:Y:S04]  /*41b0*/  BSSY B1, `(.L_x_6691) ;  /* 0x0000074000017945 */ /* 0x000fe80003800000 */
[----:B------:R-:W-:Y:S05]  /*41c0*/  @P3 BRA `(.L_x_6692) ;  /* 0x0000000400c83947 */ /* 0x000fea0003800000 */
[----:B------:R-:W-:Y:S01]  /*41d0*/  IADD3 R171, P3, R120, R136, RZ ;  /* 0x0000008878ab7210 */ /* 0x000fe20007f7e0ff */
[----:B------:R-:W-:Y:S04]  /*41e0*/  BSSY B2, `(.L_x_6693) ;  /* 0x0000037000027945 */ /* 0x000fe80003800000 */
[----:B------:R-:W-:Y:S01]  /*41f0*/  IMAD.X R172, R93, 0x1, R122, P3 ;  /* 0x000000015dac7824 */ /* 0x000fe200018e067a */
[----:B------:R-:W-:Y:S07]  /*4200*/  @P0 BRA `(.L_x_6694) ;  /* 0x0000000000d00947 */ /* 0x000fee0003800000 */
[----:B------:R1:W2:Y:S01]  /*4210*/  LDS.128 R44, [R5+0x1e400] ;  /* 0x01e40000052c7984 */ /* 0x0002a20000000c00 */
[----:B------:R-:W-:Y:S01]  /*4220*/  ISETP.GE.AND P3, PT, R18, R92, PT ;  /* 0x0000005c1200720c */ /* 0x000fe20003f66270 */
[----:B------:R-:W-:-:S12]  /*4230*/  BSSY B3, `(.L_x_6695) ;  /* 0x000002a000037945 */ /* 0x000fd80003800000 */
[----:B-1----:R-:W-:Y:S05]  /*4240*/  @P3 BRA `(.L_x_6696) ;  /* 0x0000000000a03947 */ /* 0x002fea0003800000 */
[----:B------:R-:W-:Y:S01]  /*4250*/  SHF.R.U64 R94, R98, 0x10, R99 ;  /* 0x00000010625e7819 */ /* 0x000fe20000001263 */
[----:B--2---:R-:W-:Y:S01]  /*4260*/  HADD2.F32 R176, -RZ, R45.H1_H1 ;  /* 0x3000002dffb07230 */ /* 0x004fe20000004100 */
[----:B------:R-:W-:Y:S02]  /*4270*/  SHF.R.U64 R95, R138, 0x10, R139 ;  /* 0x000000108a5f7819 */ /* 0x000fe4000000128b */
[----:B------:R-:W-:Y:S01]  /*4280*/  SHF.R.U32.HI R98, RZ, 0x10, R99 ;  /* 0x00000010ff627819 */ /* 0x000fe20000011663 */
[----:B------:R-:W-:Y:S01]  /*4290*/  HADD2.F32 R99, -RZ, R94.H0_H0 ;  /* 0x2000005eff637230 */ /* 0x000fe20000004100 */
[----:B------:R-:W-:Y:S01]  /*42a0*/  SHF.R.U32.HI R138, RZ, 0x10, R139 ;  /* 0x00000010ff8a7819 */ /* 0x000fe2000001168b */
[----:B------:R-:W-:Y:S02]  /*42b0*/  HADD2.F32 R95, -RZ, R95.H0_H0 ;  /* 0x2000005fff5f7230 */ /* 0x000fe40000004100 */
        /* <DEDUP_REMOVED lines=8> */
[--C-:B------:R-:W-:Y:S02]  /*4340*/  HADD2.F32 R95, -RZ, R47.reuse.H1_H1 ;  /* 0x3000002fff5f7230 */ /* 0x100fe40000004100 */
[----:B------:R-:W-:-:S02]  /*4350*/  HADD2.F32 R99, -RZ, R47.H0_H0 ;  /* 0x2000002fff637230 */ /* 0x000fc40000004100 */
[----:B------:R-:W-:Y:S01]  /*4360*/  F2FP.F16.F32.PACK_AB R45, R94, R45 ;  /* 0x0000002d5e2d723e */ /* 0x000fe200000000ff */
[-C--:B------:R-:W-:Y:S02]  /*4370*/  FMUL.FTZ R176, R95, R138.reuse ;  /* 0x0000008a5fb07220 */ /* 0x080fe40000410000 */
[C---:B------:R-:W-:Y:S02]  /*4380*/  FMUL.FTZ R138, R99.reuse, R138 ;  /* 0x0000008a638a7220 */ /* 0x040fe40000410000 */
[-C--:B------:R-:W-:Y:S01]  /*4390*/  FFMA.FTZ R47, R99, R98.reuse, -R176 ;  /* 0x00000062632f7223 */ /* 0x080fe200000108b0 */
[----:B------:R-:W-:Y:S02]  /*43a0*/  HADD2.F32 R99, -RZ, R175.H0_H0 ;  /* 0x200000afff637230 */ /* 0x000fe40000004100 */
[----:B------:R-:W-:Y:S01]  /*43b0*/  FFMA.FTZ R98, R95, R98, R138 ;  /* 0x000000625f627223 */ /* 0x000fe2000001008a */
[--C-:B------:R-:W-:Y:S02]  /*43c0*/  HADD2.F32 R138, -RZ, R44.reuse.H0_H0 ;  /* 0x2000002cff8a7230 */ /* 0x100fe40000004100 */
[----:B------:R-:W-:-:S02]  /*43d0*/  HADD2.F32 R44, -RZ, R44.H1_H1 ;  /* 0x3000002cff2c7230 */ /* 0x000fc40000004100 */
[----:B------:R-:W-:Y:S01]  /*43e0*/  HADD2.F32 R175, -RZ, R188.H1_H1 ;  /* 0x300000bcffaf7230 */ /* 0x000fe20000004100 */
[----:B------:R-:W-:Y:S02]  /*43f0*/  F2FP.F16.F32.PACK_AB R47, R98, R47 ;  /* 0x0000002f622f723e */ /* 0x000fe400000000ff */
[-C--:B------:R-:W-:Y:S01]  /*4400*/  FMUL.FTZ R95, R44, R139.reuse ;  /* 0x0000008b2c5f7220 */ /* 0x080fe20000410000 */
[----:B------:R-:W-:-:S03]  /*4410*/  FMUL.FTZ R139, R138, R139 ;  /* 0x0000008b8a8b7220 */ /* 0x000fc60000410000 */
[-C--:B------:R-:W-:Y:S01]  /*4420*/  FFMA.FTZ R95, R138, R99.reuse, -R95 ;  /* 0x000000638a5f7223 */ /* 0x080fe2000001085f */
[--C-:B------:R-:W-:Y:S02]  /*4430*/  HADD2.F32 R138, -RZ, R46.reuse.H0_H0 ;  /* 0x2000002eff8a7230 */ /* 0x100fe40000004100 */
[----:B------:R-:W-:Y:S01]  /*4440*/  FFMA.FTZ R44, R44, R99, R139 ;  /* 0x000000632c2c7223 */ /* 0x000fe2000001008b */
[----:B------:R-:W-:Y:S02]  /*4450*/  HADD2.F32 R46, -RZ, R46.H1_H1 ;  /* 0x3000002eff2e7230 */ /* 0x000fe40000004100 */
[----:B------:R-:W-:Y:S02]  /*4460*/  HADD2.F32 R99, -RZ, R187.H0_H0 ;  /* 0x200000bbff637230 */ /* 0x000fe40000004100 */
[----:B------:R-:W-:Y:S01]  /*4470*/  F2FP.F16.F32.PACK_AB R44, R44, R95 ;  /* 0x0000005f2c2c723e */ /* 0x000fe200000000ff */
[-C--:B------:R-:W-:Y:S01]  /*4480*/  FMUL.FTZ R139, R46, R175.reuse ;  /* 0x000000af2e8b7220 */ /* 0x080fe20000410000 */
[----:B------:R-:W-:-:S03]  /*4490*/  FMUL.FTZ R175, R138, R175 ;  /* 0x000000af8aaf7220 */ /* 0x000fc60000410000 */
[-C--:B------:R-:W-:Y:S01]  /*44a0*/  FFMA.FTZ R139, R138, R99.reuse, -R139 ;  /* 0x000000638a8b7223 */ /* 0x080fe2000001088b */
[----:B------:R-:W-:-:S05]  /*44b0*/  FFMA.FTZ R46, R46, R99, R175 ;  /* 0x000000632e2e7223 */ /* 0x000fca00000100af */
[----:B------:R-:W-:-:S07]  /*44c0*/  F2FP.F16.F32.PACK_AB R46, R46, R139 ;  /* 0x0000008b2e2e723e */ /* 0x000fce00000000ff */
.L_x_6696:
[----:B------:R-:W-:Y:S05]  /*44d0*/  BSYNC B3 ;  /* 0x0000000000037941 */ /* 0x000fea0003800000 */
.L_x_6695:
[----:B------:R-:W-:Y:S01]  /*44e0*/  IADD3 R95, P3, R171, R100, RZ ;  /* 0x00000064ab5f7210 */ /* 0x000fe20007f7e0ff */
[----:B------:R-:W-:Y:S01]  /*44f0*/  ULDC.64 UR4, c[0x0][0x2e8] ;  /* 0x0000ba0000047ab9 */ /* 0x000fe20000000a00 */
[----:B------:R-:W-:-:S03]  /*4500*/  ULDC.64 UR6, c[0x0][0x208] ;  /* 0x0000820000067ab9 */ /* 0x000fc60000000a00 */
[----:B------:R-:W-:Y:S01]  /*4510*/  IMAD.X R98, R172, 0x1, R15, P3 ;  /* 0x00000001ac627824 */ /* 0x000fe200018e060f */
[----:B------:R-:W-:-:S04]  /*4520*/  LEA R94, P3, R95, UR4, 0x1 ;  /* 0x000000045f5e7c11 */ /* 0x000fc8000f8608ff */
[----:B------:R-:W-:-:S05]  /*4530*/  LEA.HI.X R95, R95, UR5, R98, 0x1, P3 ;  /* 0x000000055f5f7c11 */ /* 0x000fca00098f0c62 */
[----:B--2---:R1:W-:Y:S04]  /*4540*/  STG.E.128 desc[UR6][R94.64], R44 ;  /* 0x0000002c5e007986 */ /* 0x0043e8000c101d06 */
.L_x_6694:
[----:B------:R-:W-:Y:S05]  /*4550*/  BSYNC B2 ;  /* 0x0000000000027941 */ /* 0x000fea0003800000 */
.L_x_6693:
[----:B------:R-:W-:Y:S05]  /*4560*/  @P1 BRA `(.L_x_6692) ;  /* 0x0000000000e01947 */ /* 0x000fea0003800000 */
[----:B-1----:R1:W2:Y:S01]  /*4570*/  LDS.128 R44, [R5+0x23c00] ;  /* 0x023c0000052c7984 */ /* 0x0022a20000000c00 */
[----:B------:R-:W-:Y:S01]  /*4580*/  IADD3 R171, P3, R171, R14, RZ ;  /* 0x0000000eabab7210 */ /* 0x000fe20007f7e0ff */
[----:B------:R-:W-:Y:S03]  /*4590*/  BSSY B2, `(.L_x_6697) ;  /* 0x0000030000027945 */ /* 0x000fe60003800000 */
[----:B------:R-:W-:Y:S02]  /*45a0*/  IADD3.X R172, R172, R11, RZ, P3, !PT ;  /* 0x0000000bacac7210 */ /* 0x000fe40001ffe4ff */
[----:B------:R-:W-:-:S13]  /*45b0*/  ISETP.GE.AND P3, PT, R220, R92, PT ;  /* 0x0000005cdc00720c */ /* 0x000fda0003f66270 */
[----:B-1----:R-:W-:Y:S05]  /*45c0*/  @P3 BRA `(.L_x_6698) ;  /* 0x0000000000b03947 */ /* 0x002fea0003800000 */
[----:B------:R-:W-:Y:S01]  /*45d0*/  SHF.R.U64 R94, R90, 0x10, R91 ;  /* 0x000000105a5e7819 */ /* 0x000fe2000000125b */
[----:B--2---:R-:W-:Y:S01]  /*45e0*/  IMAD.MOV.U32 R90, RZ, RZ, R45 ;  /* 0x000000ffff5a7224 */ /* 0x004fe200078e002d */
[----:B------:R-:W-:Y:S01]  /*45f0*/  SHF.R.U64 R88, R88, 0x10, R89 ;  /* 0x0000001058587819 */ /* 0x000fe20000001259 */
[----:B------:R-:W-:Y:S01]  /*4600*/  HADD2.F32 R99, -RZ, R188.H0_H0 ;  /* 0x200000bcff637230 */ /* 0x000fe20000004100 */
        /* <DEDUP_REMOVED lines=40> */
.L_x_6698:
[----:B------:R-:W-:Y:S05]  /*4890*/  BSYNC B2 ;  /* 0x0000000000027941 */ /* 0x000fea0003800000 */
.L_x_6697:
[----:B------:R-:W-:Y:S01]  /*48a0*/  ULDC.64 UR4, c[0x0][0x2e8] ;  /* 0x0000ba0000047ab9 */ /* 0x000fe20000000a00 */
[----:B------:R-:W-:Y:S01]  /*48b0*/  ULDC.64 UR6, c[0x0][0x208] ;  /* 0x0000820000067ab9 */ /* 0x000fe20000000a00 */
[----:B------:R-:W-:-:S04]  /*48c0*/  LEA R88, P3, R171, UR4, 0x1 ;  /* 0x00000004ab587c11 */ /* 0x000fc8000f8608ff */
[----:B------:R-:W-:-:S05]  /*48d0*/  LEA.HI.X R89, R171, UR5, R172, 0x1, P3 ;  /* 0x00000005ab597c11 */ /* 0x000fca00098f0cac */
[----:B--2---:R2:W-:Y:S04]  /*48e0*/  STG.E.128 desc[UR6][R88.64], R44 ;  /* 0x0000002c58007986 */ /* 0x0045e8000c101d06 */
.L_x_6692:
[----:B------:R-:W-:Y:S05]  /*48f0*/  BSYNC B1 ;  /* 0x0000000000017941 */ /* 0x000fea0003800000 */
.L_x_6691:
[----:B------:R-:W-:Y:S04]  /*4900*/  BSSY B1, `(.L_x_6699) ;  /* 0x0000074000017945 */ /* 0x000fe80003800000 */
[----:B------:R-:W-:Y:S05]  /*4910*/  @P4 BRA `(.L_x_6700) ;  /* 0x0000000400c84947 */ /* 0x000fea0003800000 */
[----:B--2---:R-:W-:Y:S01]  /*4920*/  IADD3 R89, P3, P4, R158, R136, R16 ;  /* 0x000000889e597210 */ /* 0x004fe20007c7e010 */
[----:B------:R-:W-:Y:S03]  /*4930*/  BSSY B2, `(.L_x_6701) ;  /* 0x000003b000027945 */ /* 0x000fe60003800000 */
[----:B------:R-:W-:Y:S01]  /*4940*/  IADD3.X R88, R123, R93, R17, P3, P4 ;  /* 0x0000005d7b587210 */ /* 0x000fe20001fe8411 */
[----:B------:R-:W-:Y:S08]  /*4950*/  @P0 BRA `(.L_x_6702) ;  /* 0x0000000000e00947 */ /* 0x000ff00003800000 */
[----:B-1----:R1:W2:Y:S01]  /*4960*/  LDS.128 R44, [R5+0x1f400] ;  /* 0x01f40000052c7984 */ /* 0x0022a20000000c00 */
[----:B------:R-:W-:Y:S01]  /*4970*/  IADD3 R90, P3, R89, R100, RZ ;  /* 0x00000064595a7210 */ /* 0x000fe20007f7e0ff */
[----:B------:R-:W-:Y:S04]  /*4980*/  BSSY B3, `(.L_x_6703) ;  /* 0x0000030000037945 */ /* 0x000fe80003800000 */
[----:B------:R-:W-:Y:S01]  /*4990*/  IMAD.X R91, R88, 0x1, R15, P3 ;  /* 0x00000001585b7824 */ /* 0x000fe200018e060f */
[----:B------:R-:W-:-:S13]  /*49a0*/  ISETP.GE.AND P3, PT, R18, R92, PT ;  /* 0x0000005c1200720c */ /* 0x000fda0003f66270 */
[----:B-1----:R-:W-:Y:S05]  /*49b0*/  @P3 BRA `(.L_x_6704) ;  /* 0x0000000000b03947 */ /* 0x002fea0003800000 */
[----:B------:R-:W-:Y:S01]  /*49c0*/  SHF.R.U64 R94, R86, 0x10, R87 ;  /* 0x00000010565e7819 */ /* 0x000fe20000001257 */
[----:B------:R-:W-:Y:S01]  /*49d0*/  HADD2.F32 R99, -RZ, R184.H1_H1 ;  /* 0x300000b8ff637230 */ /* 0x000fe20000004100 */
[----:B--2---:R-:W-:Y:S02]  /*49e0*/  MOV R86, R45 ;  /* 0x0000002d00567202 */ /* 0x004fe40000000f00 */
[----:B------:R-:W-:Y:S01]  /*49f0*/  SHF.R.U64 R84, R84, 0x10, R85 ;  /* 0x0000001054547819 */ /* 0x000fe20000001255 */
[----:B------:R-:W-:Y:S01]  /*4a00*/  HADD2.F32 R94, -RZ, R94.H0_H0 ;  /* 0x2000005eff5e7230 */ /* 0x000fe20000004100 */
[----:B------:R-:W-:Y:S01]  /*4a10*/  SHF.R.U32.HI R87, RZ, 0x10, R87 ;  /* 0x00000010ff577819 */ /* 0x000fe20000011657 */
        /* <DEDUP_REMOVED lines=38> */
.L_x_6704:
[----:B------:R-:W-:Y:S05]  /*4c80*/  BSYNC B3 ;  /* 0x0000000000037941 */ /* 0x000fea0003800000 */
.L_x_6703:
[----:B------:R-:W-:Y:S01]  /*4c90*/  ULDC.64 UR4, c[0x0][0x2e8] ;  /* 0x0000ba0000047ab9 */ /* 0x000fe20000000a00 */
[----:B------:R-:W-:Y:S01]  /*4ca0*/  ULDC.64 UR6, c[0x0][0x208] ;  /* 0x0000820000067ab9 */ /* 0x000fe20000000a00 */
[----:B------:R-:W-:-:S04]  /*4cb0*/  LEA R84, P3, R90, UR4, 0x1 ;  /* 0x000000045a547c11 */ /* 0x000fc8000f8608ff */
[----:B------:R-:W-:-:S05]  /*4cc0*/  LEA.HI.X R85, R90, UR5, R91, 0x1, P3 ;  /* 0x000000055a557c11 */ /* 0x000fca00098f0c5b */
[----:B--2---:R2:W-:Y:S04]  /*4cd0*/  STG.E.128 desc[UR6][R84.64], R44 ;  /* 0x0000002c54007986 */ /* 0x0045e8000c101d06 */
.L_x_6702:
[----:B------:R-:W-:Y:S05]  /*4ce0*/  BSYNC B2 ;  /* 0x0000000000027941 */ /* 0x000fea0003800000 */
.L_x_6701:
[----:B------:R-:W-:Y:S05]  /*4cf0*/  @P1 BRA `(.L_x_6700) ;  /* 0x0000000000d01947 */ /* 0x000fea0003800000 */
[----:B-12---:R1:W2:Y:S01]  /*4d00*/  LDS.128 R44, [R5+0x24c00] ;  /* 0x024c0000052c7984 */ /* 0x0062a20000000c00 */
[----:B------:R-:W-:Y:S01]  /*4d10*/  IADD3 R89, P3, R89, R14, RZ ;  /* 0x0000000e59597210 */ /* 0x000fe20007f7e0ff */
[----:B------:R-:W-:Y:S04]  /*4d20*/  BSSY B2, `(.L_x_6705) ;  /* 0x000002c000027945 */ /* 0x000fe80003800000 */
[----:B------:R-:W-:Y:S01]  /*4d30*/  IMAD.X R88, R88, 0x1, R11, P3 ;  /* 0x0000000158587824 */ /* 0x000fe200018e060b */
[----:B------:R-:W-:-:S13]  /*4d40*/  ISETP.GE.AND P3, PT, R220, R92, PT ;  /* 0x0000005cdc00720c */ /* 0x000fda0003f66270 */
        /* <DEDUP_REMOVED lines=12> */
[C---:B------:R-:W-:Y:S01]  /*4e10*/  FMUL.FTZ R82, R45.reuse, R82 ;  /* 0x000000522d527220 */ /* 0x040fe20000410000 */
[----:B------:R-:W-:Y:S02]  /*4e20*/  HADD2.F32 R80, -RZ, R80.H0_H0 ;  /* 0x20000050ff507230 */ /* 0x000fe40000004100 */
[-C--:B------:R-:W-:Y:S01]  /*4e30*/  FMUL.FTZ R47, R84, R83.reuse ;  /* 0x00000053542f7220 */ /* 0x080fe20000410000 */
[----:B------:R-:W-:Y:S02]  /*4e40*/  HADD2.F32 R81, -RZ, R81.H0_H0 ;  /* 0x20000051ff517230 */ /* 0x000fe40000004100 */
[C---:B------:R-:W-:Y:S01]  /*4e50*/  FMUL.FTZ R83, R86.reuse, R83 ;  /* 0x0000005356537220 */ /* 0x040fe20000410000 */
[----:B------:R-:W-:Y:S02]  /*4e60*/  HADD2.F32 R87, -RZ, R168.H0_H0 ;  /* 0x200000a8ff577230 */ /* 0x000fe40000004100 */
[-C--:B------:R-:W-:Y:S01]  /*4e70*/  FFMA.FTZ R90, R45, R80.reuse, -R90 ;  /* 0x000000502d5a7223 */ /* 0x080fe2000001085a */
[----:B------:R-:W-:Y:S01]  /*4e80*/  FFMA.FTZ R85, R85, R80, R82 ;  /* 0x0000005055557223 */ /* 0x000fe20000010052 */
[-C--:B------:R-:W-:Y:S01]  /*4e90*/  FFMA.FTZ R47, R86, R81.reuse, -R47 ;  /* 0x00000051562f7223 */ /* 0x080fe2000001082f */
[----:B------:R-:W-:Y:S01]  /*4ea0*/  FFMA.FTZ R84, R84, R81, R83 ;  /* 0x0000005154547223 */ /* 0x000fe20000010053 */
[----:B------:R-:W-:-:S02]  /*4eb0*/  HADD2.F32 R80, -RZ, R167.H1_H1 ;  /* 0x300000a7ff507230 */ /* 0x000fc40000004100 */
[----:B------:R-:W-:Y:S02]  /*4ec0*/  HADD2.F32 R167, -RZ, R167.H0_H0 ;  /* 0x200000a7ffa77230 */ /* 0x000fe40000004100 */
[----:B------:R-:W-:Y:S01]  /*4ed0*/  HADD2.F32 R81, -RZ, R44.H1_H1 ;  /* 0x3000002cff517230 */ /* 0x000fe20000004100 */
[----:B------:R-:W-:Y:S01]  /*4ee0*/  F2FP.F16.F32.PACK_AB R47, R84, R47 ;  /* 0x0000002f542f723e */ /* 0x000fe200000000ff */
[----:B------:R-:W-:Y:S02]  /*4ef0*/  HADD2.F32 R82, -RZ, R46.H1_H1 ;  /* 0x3000002eff527230 */ /* 0x000fe40000004100 */
[----:B------:R-:W-:Y:S02]  /*4f00*/  HADD2.F32 R44, -RZ, R44.H0_H0 ;  /* 0x2000002cff2c7230 */ /* 0x000fe40000004100 */
[----:B------:R-:W-:Y:S01]  /*4f10*/  FMUL.FTZ R83, R81, R80 ;  /* 0x0000005051537220 */ /* 0x000fe20000410000 */
[----:B------:R-:W-:Y:S02]  /*4f20*/  HADD2.F32 R46, -RZ, R46.H0_H0 ;  /* 0x2000002eff2e7230 */ /* 0x000fe40000004100 */
[----:B------:R-:W-:Y:S01]  /*4f30*/  FMUL.FTZ R91, R82, R167 ;  /* 0x000000a7525b7220 */ /* 0x000fe20000410000 */
[----:B------:R-:W-:-:S02]  /*4f40*/  HADD2.F32 R45, -RZ, R168.H1_H1 ;  /* 0x300000a8ff2d7230 */ /* 0x000fc40000004100 */
[----:B------:R-:W-:Y:S01]  /*4f50*/  FMUL.FTZ R80, R44, R80 ;  /* 0x000000502c507220 */ /* 0x000fe20000410000 */
[C---:B------:R-:W-:Y:S01]  /*4f60*/  FMUL.FTZ R167, R46.reuse, R167 ;  /* 0x000000a72ea77220 */ /* 0x040fe20000410000 */
[----:B------:R-:W-:Y:S01]  /*4f70*/  FFMA.FTZ R91, R46, R87, -R91 ;  /* 0x000000572e5b7223 */ /* 0x000fe2000001085b */
[-C--:B------:R-:W-:Y:S01]  /*4f80*/  FFMA.FTZ R83, R44, R45.reuse, -R83 ;  /* 0x0000002d2c537223 */ /* 0x080fe20000010853 */
[----:B------:R-:W-:Y:S01]  /*4f90*/  FFMA.FTZ R80, R81, R45, R80 ;  /* 0x0000002d51507223 */ /* 0x000fe20000010050 */
[----:B------:R-:W-:Y:S01]  /*4fa0*/  FFMA.FTZ R82, R82, R87, R167 ;  /* 0x0000005752527223 */ /* 0x000fe200000100a7 */
[----:B------:R-:W-:-:S03]  /*4fb0*/  F2FP.F16.F32.PACK_AB R45, R85, R90 ;  /* 0x0000005a552d723e */ /* 0x000fc600000000ff */
[----:B------:R-:W-:Y:S02]  /*4fc0*/  F2FP.F16.F32.PACK_AB R44, R80, R83 ;  /* 0x00000053502c723e */ /* 0x000fe400000000ff */
[----:B------:R-:W-:-:S07]  /*4fd0*/  F2FP.F16.F32.PACK_AB R46, R82, R91 ;  /* 0x0000005b522e723e */ /* 0x000fce00000000ff */
.L_x_6706:
[----:B------:R-:W-:Y:S05]  /*4fe0*/  BSYNC B2 ;  /* 0x0000000000027941 */ /* 0x000fea0003800000 */
.L_x_6705:
[----:B------:R-:W-:Y:S01]  /*4ff0*/  ULDC.64 UR4, c[0x0][0x2e8] ;  /* 0x0000ba0000047ab9 */ /* 0x000fe20000000a00 */
[----:B------:R-:W-:Y:S01]  /*5000*/  ULDC.64 UR6, c[0x0][0x208] ;  /* 0x0000820000067ab9 */ /* 0x000fe20000000a00 */
[----:B------:R-:W-:-:S04]  /*5010*/  LEA R80, P3, R89, UR4, 0x1 ;  /* 0x0000000459507c11 */ /* 0x000fc8000f8608ff */
[----:B------:R-:W-:-:S05]  /*5020*/  LEA.HI.X R81, R89, UR5, R88, 0x1, P3 ;  /* 0x0000000559517c11 */ /* 0x000fca00098f0c58 */
[----:B--2---:R3:W-:Y:S04]  /*5030*/  STG.E.128 desc[UR6][R80.64], R44 ;  /* 0x0000002c50007986 */ /* 0x0047e8000c101d06 */
.L_x_6700:
[----:B------:R-:W-:Y:S05]  /*5040*/  BSYNC B1 ;  /* 0x0000000000017941 */ /* 0x000fea0003800000 */
.L_x_6699:
[----:B------:R-:W4:Y:S01]  /*5050*/  LDL R91, [R1] ;  /* 0x00000000015b7983 */ /* 0x000f220000100800 */
[----:B------:R-:W-:Y:S01]  /*5060*/  BSSY B1, `(.L_x_6707) ;  /* 0x0000075000017945 */ /* 0x000fe20003800000 */
[----:B----4-:R-:W-:-:S13]  /*5070*/  LOP3.LUT P3, RZ, R91, 0x4, RZ, 0xc0, !PT ;  /* 0x000000045bff7812 */ /* 0x010fda000786c0ff */
[----:B------:R-:W-:Y:S05]  /*5080*/  @P3 BRA `(.L_x_6708) ;  /* 0x0000000400c83947 */ /* 0x000fea0003800000 */
[----:B---3--:R-:W-:Y:S01]  /*5090*/  IADD3 R81, P3, P4, R125, R136, R16 ;  /* 0x000000887d517210 */ /* 0x008fe20007c7e010 */
[----:B------:R-:W-:Y:S03]  /*50a0*/  BSSY B2, `(.L_x_6709) ;  /* 0x0000039000027945 */ /* 0x000fe60003800000 */
[----:B------:R-:W-:Y:S01]  /*50b0*/  IADD3.X R80, R124, R93, R17, P3, P4 ;  /* 0x0000005d7c507210 */ /* 0x000fe20001fe8411 */
[----:B------:R-:W-:Y:S08]  /*50c0*/  @P0 BRA `(.L_x_6710) ;  /* 0x0000000000d80947 */ /* 0x000ff00003800000 */
[----:B-12---:R1:W2:Y:S01]  /*50d0*/  LDS.128 R44, [R5+0x20400] ;  /* 0x02040000052c7984 */ /* 0x0062a20000000c00 */
[----:B------:R-:W-:Y:S01]  /*50e0*/  IADD3 R82, P3, R81, R100, RZ ;  /* 0x0000006451527210 */ /* 0x000fe20007f7e0ff */
[----:B------:R-:W-:Y:S04]  /*50f0*/  BSSY B3, `(.L_x_6711) ;  /* 0x000002e000037945 */ /* 0x000fe80003800000 */
[----:B------:R-:W-:Y:S01]  /*5100*/  IMAD.X R83, R80, 0x1, R15, P3 ;  /* 0x0000000150537824 */ /* 0x000fe200018e060f */
[----:B------:R-:W-:-:S13]  /*5110*/  ISETP.GE.AND P3, PT, R18, R92, PT ;  /* 0x0000005c1200720c */ /* 0x000fda0003f66270 */
[----:B-1----:R-:W-:Y:S05]  /*5120*/  @P3 BRA `(.L_x_6712) ;  /* 0x0000000000a83947 */ /* 0x002fea0003800000 */
[--C-:B------:R-:W-:Y:S02]  /*5130*/  SHF.R.U64 R84, R76, 0x10, R77.reuse ;  /* 0x000000104c547819 */ /* 0x100fe4000000124d */
[----:B------:R-:W-:Y:S02]  /*5140*/  SHF.R.U32.HI R76, RZ, 0x10, R77 ;  /* 0x00000010ff4c7819 */ /* 0x000fe4000001164d */
[--C-:B------:R-:W-:Y:S01]  /*5150*/  SHF.R.U64 R85, R78, 0x10, R79.reuse ;  /* 0x000000104e557819 */ /* 0x100fe2000000124f */
[----:B------:R-:W-:Y:S01]  /*5160*/  HADD2.F32 R78, -RZ, R84.H0_H0 ;  /* 0x20000054ff4e7230 */ /* 0x000fe20000004100 */
[----:B------:R-:W-:Y:S01]  /*5170*/  SHF.R.U32.HI R86, RZ, 0x10, R79 ;  /* 0x00000010ff567819 */ /* 0x000fe2000001164f */
[----:B--2---:R-:W-:Y:S01]  /*5180*/  HADD2.F32 R79, -RZ, R45.H0_H0 ;  /* 0x2000002dff4f7230 */ /* 0x004fe20000004100 */
[----:B------:R-:W-:Y:S01]  /*5190*/  MOV R77, R47 ;  /* 0x0000002f004d7202 */ /* 0x000fe20000000f00 */
[----:B------:R-:W-:Y:S02]  /*51a0*/  HADD2.F32 R88, -RZ, R85.H0_H0 ;  /* 0x20000055ff587230 */ /* 0x000fe40000004100 */
[----:B------:R-:W-:-:S02]  /*51b0*/  HADD2.F32 R47, -RZ, R45.H1_H1 ;  /* 0x3000002dff2f7230 */ /* 0x000fc40000004100 */
[----:B------:R-:W-:Y:S02]  /*51c0*/  HADD2.F32 R86, -RZ, R86.H0_H0 ;  /* 0x20000056ff567230 */ /* 0x000fe40000004100 */
[-C--:B------:R-:W-:Y:S01]  /*51d0*/  FMUL.FTZ R90, R79, R88.reuse ;  /* 0x000000584f5a7220 */ /* 0x080fe20000410000 */
[--C-:B------:R-:W-:Y:S02]  /*51e0*/  HADD2.F32 R45, -RZ, R77.reuse.H1_H1 ;  /* 0x3000004dff2d7230 */ /* 0x100fe40000004100 */
[----:B------:R-:W-:Y:S02]  /*51f0*/  HADD2.F32 R77, -RZ, R77.H0_H0 ;  /* 0x2000004dff4d7230 */ /* 0x000fe40000004100 */
[----:B------:R-:W-:Y:S02]  /*5200*/  HADD2.F32 R84, -RZ, R76.H0_H0 ;  /* 0x2000004cff547230 */ /* 0x000fe40000004100 */
[----:B------:R-:W-:Y:S01]  /*5210*/  FMUL.FTZ R76, R47, R88 ;  /* 0x000000582f4c7220 */ /* 0x000fe20000410000 */
[-C--:B------:R-:W-:Y:S01]  /*5220*/  FMUL.FTZ R88, R45, R86.reuse ;  /* 0x000000562d587220 */ /* 0x080fe20000410000 */
[----:B------:R-:W-:Y:S01]  /*5230*/  FMUL.FTZ R86, R77, R86 ;  /* 0x000000564d567220 */ /* 0x000fe20000410000 */
[-C--:B------:R-:W-:Y:S01]  /*5240*/  FFMA.FTZ R47, R47, R78.reuse, R90 ;  /* 0x0000004e2f2f7223 */ /* 0x080fe2000001005a */
[----:B------:R-:W-:Y:S01]  /*5250*/  FFMA.FTZ R76, R79, R78, -R76 ;  /* 0x0000004e4f4c7223 */ /* 0x000fe2000001084c */
[-C--:B------:R-:W-:Y:S01]  /*5260*/  FFMA.FTZ R77, R77, R84.reuse, -R88 ;  /* 0x000000544d4d7223 */ /* 0x080fe20000010858 */
[----:B------:R-:W-:Y:S01]  /*5270*/  FFMA.FTZ R84, R45, R84, R86 ;  /* 0x000000542d547223 */ /* 0x000fe20000010056 */
[----:B------:R-:W-:-:S02]  /*5280*/  HADD2.F32 R85, -RZ, R183.H0_H0 ;  /* 0x200000b7ff557230 */ /* 0x000fc40000004100 */
[--C-:B------:R-:W-:Y:S02]  /*5290*/  HADD2.F32 R78, -RZ, R44.reuse.H1_H1 ;  /* 0x3000002cff4e7230 */ /* 0x100fe40000004100 */
[----:B------:R-:W-:Y:S02]  /*52a0*/  HADD2.F32 R86, -RZ, R44.H0_H0 ;  /* 0x2000002cff567230 */ /* 0x000fe40000004100 */
[----:B------:R-:W-:Y:S02]  /*52b0*/  HADD2.F32 R183, -RZ, R183.H1_H1 ;  /* 0x300000b7ffb77230 */ /* 0x000fe40000004100 */
[-C--:B------:R-:W-:Y:S01]  /*52c0*/  FMUL.FTZ R87, R78, R85.reuse ;  /* 0x000000554e577220 */ /* 0x080fe20000410000 */
[----:B------:R-:W-:Y:S02]  /*52d0*/  HADD2.F32 R44, -RZ, R46.H1_H1 ;  /* 0x3000002eff2c7230 */ /* 0x000fe40000004100 */
[----:B------:R-:W-:Y:S01]  /*52e0*/  FMUL.FTZ R85, R86, R85 ;  /* 0x0000005556557220 */ /* 0x000fe20000410000 */
[----:B------:R-:W-:-:S02]  /*52f0*/  HADD2.F32 R45, -RZ, R166.H1_H1 ;  /* 0x300000a6ff2d7230 */ /* 0x000fc40000004100 */
[----:B------:R-:W-:Y:S02]  /*5300*/  HADD2.F32 R46, -RZ, R46.H0_H0 ;  /* 0x2000002eff2e7230 */ /* 0x000fe40000004100 */
[----:B------:R-:W-:Y:S01]  /*5310*/  FMUL.FTZ R89, R44, R183 ;  /* 0x000000b72c597220 */ /* 0x000fe20000410000 */
[----:B------:R-:W-:Y:S02]  /*5320*/  HADD2.F32 R79, -RZ, R166.H0_H0 ;  /* 0x200000a6ff4f7230 */ /* 0x000fe40000004100 */
[-C--:B------:R-:W-:Y:S01]  /*5330*/  FFMA.FTZ R87, R86, R45.reuse, -R87 ;  /* 0x0000002d56577223 */ /* 0x080fe20000010857 */
[----:B------:R-:W-:Y:S01]  /*5340*/  FFMA.FTZ R78, R78, R45, R85 ;  /* 0x0000002d4e4e7223 */ /* 0x000fe20000010055 */
[C---:B------:R-:W-:Y:S01]  /*5350*/  FMUL.FTZ R183, R46.reuse, R183 ;  /* 0x000000b72eb77220 */ /* 0x040fe20000410000 */
[----:B------:R-:W-:Y:S01]  /*5360*/  F2FP.F16.F32.PACK_AB R45, R47, R76 ;  /* 0x0000004c2f2d723e */ /* 0x000fe200000000ff */
[----:B------:R-:W-:Y:S01]  /*5370*/  FFMA.FTZ R89, R46, R79, -R89 ;  /* 0x0000004f2e597223 */ /* 0x000fe20000010859 */
[----:B------:R-:W-:Y:S01]  /*5380*/  F2FP.F16.F32.PACK_AB R47, R84, R77 ;  /* 0x0000004d542f723e */ /* 0x000fe200000000ff */
[----:B------:R-:W-:Y:S01]  /*5390*/  FFMA.FTZ R44, R44, R79, R183 ;  /* 0x0000004f2c2c7223 */ /* 0x000fe200000100b7 */
[----:B------:R-:W-:-:S04]  /*53a0*/  F2FP.F16.F32.PACK_AB R78, R78, R87 ;  /* 0x000000574e4e723e */ /* 0x000fc800000000ff */
[----:B------:R-:W-:Y:S01]  /*53b0*/  F2FP.F16.F32.PACK_AB R46, R44, R89 ;  /* 0x000000592c2e723e */ /* 0x000fe200000000ff */
[----:B------:R-:W-:-:S07]  /*53c0*/  IMAD.MOV.U32 R44, RZ, RZ, R78 ;  /* 0x000000ffff2c7224 */ /* 0x000fce00078e004e */
.L_x_6712:
[----:B------:R-:W-:Y:S05]  /*53d0*/  BSYNC B3 ;  /* 0x0000000000037941 */ /* 0x000fea0003800000 */
.L_x_6711:
[----:B------:R-:W-:Y:S01]  /*53e0*/  ULDC.64 UR4, c[0x0][0x2e8] ;  /* 0x0000ba0000047ab9 */ /* 0x000fe20000000a00 */
[----:B------:R-:W-:Y:S01]  /*53f0*/  ULDC.64 UR6, c[0x0][0x208] ;  /* 0x0000820000067ab9 */ /* 0x000fe20000000a00 */
[----:B------:R-:W-:-:S04]  /*5400*/  LEA R76, P3, R82, UR4, 0x1 ;  /* 0x00000004524c7c11 */ /* 0x000fc8000f8608ff */
[----:B------:R-:W-:-:S05]  /*5410*/  LEA.HI.X R77, R82, UR5, R83, 0x1, P3 ;  /* 0x00000005524d7c11 */ /* 0x000fca00098f0c53 */
[----:B--2---:R3:W-:Y:S04]  /*5420*/  STG.E.128 desc[UR6][R76.64], R44 ;  /* 0x0000002c4c007986 */ /* 0x0047e8000c101d06 */
.L_x_6710:
[----:B------:R-:W-:Y:S05]  /*5430*/  BSYNC B2 ;  /* 0x0000000000027941 */ /* 0x000fea0003800000 */
.L_x_6709:
[----:B------:R-:W-:Y:S05]  /*5440*/  @P1 BRA `(.L_x_6708) ;  /* 0x0000000000d81947 */ /* 0x000fea0003800000 */
[----:B-123--:R1:W2:Y:S01]  /*5450*/  LDS.128 R44, [R5+0x25c00] ;  /* 0x025c0000052c7984 */ /* 0x00e2a20000000c00 */
[----:B------:R-:W-:Y:S01]  /*5460*/  IADD3 R81, P3, R81, R14, RZ ;  /* 0x0000000e51517210 */ /* 0x000fe20007f7e0ff */
[----:B------:R-:W-:Y:S04]  /*5470*/  BSSY B2, `(.L_x_6713) ;  /* 0x000002e000027945 */ /* 0x000fe80003800000 */
[----:B------:R-:W-:Y:S01]  /*5480*/  IMAD.X R80, R80, 0x1, R11, P3 ;  /* 0x0000000150507824 */ /* 0x000fe200018e060b */
[----:B------:R-:W-:-:S13]  /*5490*/  ISETP.GE.AND P3, PT, R220, R92, PT ;  /* 0x0000005cdc00720c */ /* 0x000fda0003f66270 */
[----:B-1----:R-:W-:Y:S05]  /*54a0*/  @P3 BRA `(.L_x_6714) ;  /* 0x0000000000a83947 */ /* 0x002fea0003800000 */
[--C-:B------:R-:W-:Y:S01]  /*54b0*/  SHF.R.U64 R79, R72, 0x10, R73.reuse ;  /* 0x00000010484f7819 */ /* 0x100fe20000001249 */
        /* <DEDUP_REMOVED lines=8> */
[----:B------:R-:W-:-:S02]  /*5540*/  HADD2.F32 R74, -RZ, R73.H1_H1 ;  /* 0x30000049ff4a7230 */ /* 0x000fc40000004100 */
[----:B------:R-:W-:Y:S02]  /*5550*/  HADD2.F32 R78, -RZ, R78.H0_H0 ;  /* 0x2000004eff4e7230 */ /* 0x000fe40000004100 */
[-C--:B------:R-:W-:Y:S01]  /*5560*/  FMUL.FTZ R45, R47, R77.reuse ;  /* 0x0000004d2f2d7220 */ /* 0x080fe20000410000 */
[----:B------:R-:W-:Y:S02]  /*5570*/  HADD2.F32 R73, -RZ, R73.H0_H0 ;  /* 0x20000049ff497230 */ /* 0x000fe40000004100 */
        /* <DEDUP_REMOVED lines=10> */
[----:B------:R-:W-:Y:S01]  /*5620*/  HADD2.F32 R77, -RZ, R154.H0_H0 ;  /* 0x2000009aff4d7230 */ /* 0x000fe20000004100 */
        /* <DEDUP_REMOVED lines=18> */
.L_x_6714:
[----:B------:R-:W-:Y:S05]  /*5750*/  BSYNC B2 ;  /* 0x0000000000027941 */ /* 0x000fea0003800000 */
.L_x_6713:
[----:B------:R-:W-:Y:S01]  /*5760*/  ULDC.64 UR4, c[0x0][0x2e8] ;  /* 0x0000ba0000047ab9 */ /* 0x000fe20000000a00 */
[----:B------:R-:W-:Y:S01]  /*5770*/  ULDC.64 UR6, c[0x0][0x208] ;  /* 0x0000820000067ab9 */ /* 0x000fe20000000a00 */
[----:B------:R-:W-:-:S04]  /*5780*/  LEA R72, P3, R81, UR4, 0x1 ;  /* 0x0000000451487c11 */ /* 0x000fc8000f8608ff */
[----:B------:R-:W-:-:S05]  /*5790*/  LEA.HI.X R73, R81, UR5, R80, 0x1, P3 ;  /* 0x0000000551497c11 */ /* 0x000fca00098f0c50 */
[----:B--2---:R4:W-:Y:S04]  /*57a0*/  STG.E.128 desc[UR6][R72.64], R44 ;  /* 0x0000002c48007986 */ /* 0x0049e8000c101d06 */
.L_x_6708:
[----:B------:R-:W-:Y:S05]  /*57b0*/  BSYNC B1 ;  /* 0x0000000000017941 */ /* 0x000fea0003800000 */
.L_x_6707:
[----:B------:R-:W-:Y:S01]  /*57c0*/  LOP3.LUT P3, RZ, R91, 0x8, RZ, 0xc0, !PT ;  /* 0x000000085bff7812 */ /* 0x000fe2000786c0ff */
[----:B------:R-:W-:-:S12]  /*57d0*/  BSSY B1, `(.L_x_6715) ;  /* 0x0000072000017945 */ /* 0x000fd80003800000 */
[----:B------:R-:W-:Y:S05]  /*57e0*/  @P3 BRA `(.L_x_6716) ;  /* 0x0000000400c03947 */ /* 0x000fea0003800000 */
[----:B----4-:R-:W-:Y:S01]  /*57f0*/  IADD3 R73, P3, P4, R127, R136, R16 ;  /* 0x000000887f497210 */ /* 0x010fe20007c7e010 */
[----:B------:R-:W-:Y:S03]  /*5800*/  BSSY B2, `(.L_x_6717) ;  /* 0x0000038000027945 */ /* 0x000fe60003800000 */
[----:B------:R-:W-:Y:S01]  /*5810*/  IADD3.X R72, R126, R93, R17, P3, P4 ;  /* 0x0000005d7e487210 */ /* 0x000fe20001fe8411 */
[----:B------:R-:W-:Y:S08]  /*5820*/  @P0 BRA `(.L_x_6718) ;  /* 0x0000000000d40947 */ /* 0x000ff00003800000 */
[----:B-123--:R1:W2:Y:S01]  /*5830*/  LDS.128 R44, [R5+0x21400] ;  /* 0x02140000052c7984 */ /* 0x00e2a20000000c00 */
        /* <DEDUP_REMOVED lines=24> */
[----:B------:R-:W-:Y:S02]  /*59c0*/  HADD2.F32 R45, -RZ, R44.H1_H1 ;  /* 0x3000002cff2d7230 */ /* 0x000fe40000004100 */
[----:B------:R-:W-:Y:S01]  /*59d0*/  FFMA.FTZ R79, R46, R70, R71 ;  /* 0x000000462e4f7223 */ /* 0x000fe20000010047 */
[----:B------:R-:W-:Y:S02]  /*59e0*/  HADD2.F32 R69, -RZ, R182.H0_H0 ;  /* 0x200000b6ff457230 */ /* 0x000fe40000004100 */
        /* <DEDUP_REMOVED lines=19> */
.L_x_6720:
[----:B------:R-:W-:Y:S05]  /*5b20*/  BSYNC B3 ;  /* 0x0000000000037941 */ /* 0x000fea0003800000 */
.L_x_6719:
[----:B------:R-:W-:Y:S01]  /*5b30*/  ULDC.64 UR4, c[0x0][0x2e8] ;  /* 0x0000ba0000047ab9 */ /* 0x000fe20000000a00 */
[----:B------:R-:W-:Y:S01]  /*5b40*/  ULDC.64 UR6, c[0x0][0x208] ;  /* 0x0000820000067ab9 */ /* 0x000fe20000000a00 */
[----:B------:R-:W-:-:S04]  /*5b50*/  LEA R68, P3, R74, UR4, 0x1 ;  /* 0x000000044a447c11 */ /* 0x000fc8000f8608ff */
[----:B------:R-:W-:-:S05]  /*5b60*/  LEA.HI.X R69, R74, UR5, R75, 0x1, P3 ;  /* 0x000000054a457c11 */ /* 0x000fca00098f0c4b */
[----:B--2---:R4:W-:Y:S04]  /*5b70*/  STG.E.128 desc[UR6][R68.64], R44 ;  /* 0x0000002c44007986 */ /* 0x0049e8000c101d06 */
.L_x_6718:
[----:B------:R-:W-:Y:S05]  /*5b80*/  BSYNC B2 ;  /* 0x0000000000027941 */ /* 0x000fea0003800000 */
.L_x_6717:
[----:B------:R-:W-:Y:S05]  /*5b90*/  @P1 BRA `(.L_x_6716) ;  /* 0x0000000000d41947 */ /* 0x000fea0003800000 */
[----:B-1234-:R1:W2:Y:S01]  /*5ba0*/  LDS.128 R44, [R5+0x26c00] ;  /* 0x026c0000052c7984 */ /* 0x01e2a20000000c00 */
        /* <DEDUP_REMOVED lines=46> */
.L_x_6722:
[----:B------:R-:W-:Y:S05]  /*5e90*/  BSYNC B2 ;  /* 0x0000000000027941 */ /* 0x000fea0003800000 */
.L_x_6721:
[----:B------:R-:W-:Y:S01]  /*5ea0*/  ULDC.64 UR4, c[0x0][0x2e8] ;  /* 0x0000ba0000047ab9 */ /* 0x000fe20000000a00 */
[----:B------:R-:W-:Y:S01]  /*5eb0*/  ULDC.64 UR6, c[0x0][0x208] ;  /* 0x0000820000067ab9 */ /* 0x000fe20000000a00 */
[----:B------:R-:W-:-:S04]  /*5ec0*/  LEA R64, P3, R73, UR4, 0x1 ;  /* 0x0000000449407c11 */ /* 0x000fc8000f8608ff */
[----:B------:R-:W-:-:S05]  /*5ed0*/  LEA.HI.X R65, R73, UR5, R72, 0x1, P3 ;  /* 0x0000000549417c11 */ /* 0x000fca00098f0c48 */
[----:B--2---:R1:W-:Y:S04]  /*5ee0*/  STG.E.128 desc[UR6][R64.64], R44 ;  /* 0x0000002c40007986 */ /* 0x0043e8000c101d06 */
.L_x_6716:
[----:B------:R-:W-:Y:S05]  /*5ef0*/  BSYNC B1 ;  /* 0x0000000000017941 */ /* 0x000fea0003800000 */
.L_x_6715:
[----:B------:R-:W-:Y:S01]  /*5f00*/  LOP3.LUT P3, RZ, R91, 0x2, RZ, 0xc0, !PT ;  /* 0x000000025bff7812 */ /* 0x000fe2000786c0ff */
[----:B------:R-:W-:-:S12]  /*5f10*/  BSSY B1, `(.L_x_6723) ;  /* 0x0000072000017945 */ /* 0x000fd80003800000 */
[----:B------:R-:W-:Y:S05]  /*5f20*/  @P3 BRA `(.L_x_6724) ;  /* 0x0000000400c03947 */ /* 0x000fea0003800000 */
[----:B-1----:R-:W-:Y:S01]  /*5f30*/  IADD3 R65, P3, P4, R130, R136, R16 ;  /* 0x0000008882417210 */ /* 0x002fe20007c7e010 */
[----:B------:R-:W-:Y:S03]  /*5f40*/  BSSY B2, `(.L_x_6725) ;  /* 0x0000038000027945 */ /* 0x000fe60003800000 */
[----:B------:R-:W-:Y:S01]  /*5f50*/  IADD3.X R64, R128, R93, R17, P3, P4 ;  /* 0x0000005d80407210 */ /* 0x000fe20001fe8411 */
[----:B------:R-:W-:Y:S08]  /*5f60*/  @P0 BRA `(.L_x_6726) ;  /* 0x0000000000d40947 */ /* 0x000ff00003800000 */
[----:B--234-:R1:W2:Y:S01]  /*5f70*/  LDS.128 R44, [R5+0x22400] ;  /* 0x02240000052c7984 */ /* 0x01c2a20000000c00 */
        /* <DEDUP_REMOVED lines=46> */
.L_x_6728:
[----:B------:R-:W-:Y:S05]  /*6260*/  BSYNC B3 ;  /* 0x0000000000037941 */ /* 0x000fea0003800000 */
.L_x_6727:
[----:B------:R-:W-:Y:S01]  /*6270*/  ULDC.64 UR4, c[0x0][0x2e8] ;  /* 0x0000ba0000047ab9 */ /* 0x000fe20000000a00 */
[----:B------:R-:W-:Y:S01]  /*6280*/  ULDC.64 UR6, c[0x0][0x208] ;  /* 0x0000820000067ab9 */ /* 0x000fe20000000a00 */
[----:B------:R-:W-:-:S04]  /*6290*/  LEA R60, P3, R66, UR4, 0x1 ;  /* 0x00000004423c7c11 */ /* 0x000fc8000f8608ff */
[----:B------:R-:W-:-:S05]  /*62a0*/  LEA.HI.X R61, R66, UR5, R67, 0x1, P3 ;  /* 0x00000005423d7c11 */ /* 0x000fca00098f0c43 */
[----:B--2---:R1:W-:Y:S04]  /*62b0*/  STG.E.128 desc[UR6][R60.64], R44 ;  /* 0x0000002c3c007986 */ /* 0x0043e8000c101d06 */
.L_x_6726:
[----:B------:R-:W-:Y:S05]  /*62c0*/  BSYNC B2 ;  /* 0x0000000000027941 */ /* 0x000fea0003800000 */
.L_x_6725:
[----:B------:R-:W-:Y:S05]  /*62d0*/  @P1 BRA `(.L_x_6724) ;  /* 0x0000000000d41947 */ /* 0x000fea0003800000 */
[----:B-1234-:R1:W2:Y:S01]  /*62e0*/  LDS.128 R44, [R5+0x27c00] ;  /* 0x027c0000052c7984 */ /* 0x01e2a20000000c00 */
        /* <DEDUP_REMOVED lines=46> */
.L_x_6730:
[----:B------:R-:W-:Y:S05]  /*65d0*/  BSYNC B2 ;  /* 0x0000000000027941 */ /* 0x000fea0003800000 */
.L_x_6729:
[----:B------:R-:W-:Y:S01]  /*65e0*/  ULDC.64 UR4, c[0x0][0x2e8] ;  /* 0x0000ba0000047ab9 */ /* 0x000fe20000000a00 */
[----:B------:R-:W-:Y:S01]  /*65f0*/  ULDC.64 UR6, c[0x0][0x208] ;  /* 0x0000820000067ab9 */ /* 0x000fe20000000a00 */
[----:B------:R-:W-:-:S04]  /*6600*/  LEA R56, P3, R67, UR4, 0x1 ;  /* 0x0000000443387c11 */ /* 0x000fc8000f8608ff */
[----:B------:R-:W-:-:S05]  /*6610*/  LEA.HI.X R57, R67, UR5, R68, 0x1, P3 ;  /* 0x0000000543397c11 */ /* 0x000fca00098f0c44 */
[----:B--2---:R1:W-:Y:S04]  /*6620*/  STG.E.128 desc[UR6][R56.64], R44 ;  /* 0x0000002c38007986 */ /* 0x0043e8000c101d06 */
.L_x_6724:
[----:B------:R-:W-:Y:S05]  /*6630*/  BSYNC B1 ;  /* 0x0000000000017941 */ /* 0x000fea0003800000 */
.L_x_6723:
[----:B------:R-:W-:Y:S05]  /*6640*/  @P5 BRA `(.L_x_6731) ;  /* 0x0000005000f05947 */ /* 0x000fea0003800000 */
[----:B------:R-:W-:Y:S01]  /*6650*/  IADD3 R137, P3, P4, R133, R136, R16 ;  /* 0x0000008885897210 */ /* 0x000fe20007c7e010 */
[----:B------:R-:W-:Y:S03]  /*6660*/  BSSY B1, `(.L_x_6732) ;  /* 0x0000038000017945 */ /* 0x000fe60003800000 */
[----:B------:R-:W-:Y:S01]  /*6670*/  IADD3.X R66, R132, R93, R17, P3, P4 ;  /* 0x0000005d84427210 */ /* 0x000fe20001fe8411 */
[----:B------:R-:W-:Y:S08]  /*6680*/  @P0 BRA `(.L_x_6733) ;  /* 0x0000000000d40947 */ /* 0x000ff00003800000 */
        /* <DEDUP_REMOVED lines=47> */
.L_x_6735:
[----:B------:R-:W-:Y:S05]  /*6980*/  BSYNC B2 ;  /* 0x0000000000027941 */ /* 0x000fea0003800000 */
.L_x_6734:
[----:B------:R-:W-:Y:S01]  /*6990*/  ULDC.64 UR4, c[0x0][0x2e8] ;  /* 0x0000ba0000047ab9 */ /* 0x000fe20000000a00 */
[----:B------:R-:W-:Y:S01]  /*69a0*/  ULDC.64 UR6, c[0x0][0x208] ;  /* 0x0000820000067ab9 */ /* 0x000fe20000000a00 */
[----:B------:R-:W-:-:S04]  /*69b0*/  LEA R52, P3, R63, UR4, 0x1 ;  /* 0x000000043f347c11 */ /* 0x000fc8000f8608ff */
[----:B------:R-:W-:-:S05]  /*69c0*/  LEA.HI.X R53, R63, UR5, R64, 0x1, P3 ;  /* 0x000000053f357c11 */ /* 0x000fca00098f0c40 */
[----:B--2---:R1:W-:Y:S04]  /*69d0*/  STG.E.128 desc[UR6][R52.64], R44 ;  /* 0x0000002c34007986 */ /* 0x0043e8000c101d06 */
.L_x_6733:
[----:B------:R-:W-:Y:S05]  /*69e0*/  BSYNC B1 ;  /* 0x0000000000017941 */ /* 0x000fea0003800000 */
.L_x_6732:
        /* <DEDUP_REMOVED lines=48> */
.L_x_6737:
[----:B------:R-:W-:Y:S05]  /*6cf0*/  BSYNC B1 ;  /* 0x0000000000017941 */ /* 0x000fea0003800000 */
.L_x_6736:
[----:B------:R-:W-:Y:S01]  /*6d00*/  ULDC.64 UR4, c[0x0][0x2e8] ;  /* 0x0000ba0000047ab9 */ /* 0x000fe20000000a00 */
[----:B------:R-:W-:Y:S01]  /*6d10*/  ULDC.64 UR6, c[0x0][0x208] ;  /* 0x0000820000067ab9 */ /* 0x000fe20000000a00 */
[----:B------:R-:W-:-:S04]  /*6d20*/  LEA R48, P3, R59, UR4, 0x1 ;  /* 0x000000043b307c11 */ /* 0x000fc8000f8608ff */
[----:B------:R-:W-:-:S05]  /*6d30*/  LEA.HI.X R49, R59, UR5, R60, 0x1, P3 ;  /* 0x000000053b317c11 */ /* 0x000fca00098f0c3c */
[----:B--2---:R1:W-:Y:S01]  /*6d40*/  STG.E.128 desc[UR6][R48.64], R44 ;  /* 0x0000002c30007986 */ /* 0x0043e2000c101d06 */
[----:B------:R-:W-:Y:S05]  /*6d50*/  BRA `(.L_x_6731) ;  /* 0x0000004c002c7947 */ /* 0x000fea0003800000 */
.L_x_6675:
[----:B------:R-:W-:Y:S01]  /*6d60*/  VIADD R44, R22, 0x20 ;  /* 0x00000020162c7836 */ /* 0x000fe20000000000 */
[----:B------:R-:W-:-:S04]  /*6d70*/  ULDC.64 UR4, c[0x0][0x208] ;  /* 0x0000820000047ab9 */ /* 0x000fc80000000a00 */
[----:B------:R-:W-:Y:S02]  /*6d80*/  ISETP.GE.AND P4, PT, R44, R4, PT ;  /* 0x000000042c00720c */ /* 0x000fe40003f86270 */
[----:B------:R-:W-:Y:S02]  /*6d90*/  IADD3 R44, R22, 0x40, RZ ;  /* 0x00000040162c7810 */ /* 0x000fe40007ffe0ff */
[----:B------:R-:W-:-:S13]  /*6da0*/  ISETP.GE.OR P4, PT, R16, R92, P4 ;  /* 0x0000005c1000720c */ /* 0x000fda0002786670 */
[----:B------:R-:W-:Y:S01]  /*6db0*/  @!P4 IADD3 R58, P2, P3, R106, R96, R38 ;  /* 0x000000606a3ac210 */ /* 0x000fe20007b5e026 */
[----:B------:R-:W1:Y:S03]  /*6dc0*/  @!P4 LDC.64 R62, c[0x0][0x400] ;  /* 0x00010000ff3ecb82 */ /* 0x000e660000000a00 */
[----:B------:R-:W-:Y:S02]  /*6dd0*/  @!P4 IADD3.X R59, R27, R0, R41, P2, P3 ;  /* 0x000000001b3bc210 */ /* 0x000fe400017e6429 */
[----:B------:R-:W-:-:S04]  /*6de0*/  @!P4 IADD3 R56, P2, P3, R112, R94, R32 ;  /* 0x0000005e7038c210 */ /* 0x000fc80007b5e020 */
[----:B------:R-:W-:Y:S02]  /*6df0*/  @!P4 IADD3.X R57, R10, R3, R35, P2, P3 ;  /* 0x000000030a39c210 */ /* 0x000fe400017e6423 */
[----:B------:R-:W-:Y:S01]  /*6e00*/  ISETP.GE.AND P3, PT, R44, R4, PT ;  /* 0x000000042c00720c */ /* 0x000fe20003f66270 */
[----:B------:R-:W-:-:S03]  /*6e10*/  VIADD R44, R22, 0x80 ;  /* 0x00000080162c7836 */ /* 0x000fc60000000000 */
[----:B------:R-:W-:-:S13]  /*6e20*/  ISETP.GE.OR P3, PT, R16, R92, P3 ;  /* 0x0000005c1000720c */ /* 0x000fda0001f66670 */
[----:B------:R-:W-:Y:S01]  /*6e30*/  @!P3 IADD3 R50, P2, P5, R106, R37, R96 ;  /* 0x000000256a32b210 */ /* 0x000fe20007d5e060 */
[----:B------:R-:W2:Y:S03]  /*6e40*/  @!P3 LDC.64 R68, c[0x0][0x3e8] ;  /* 0x0000fa00ff44bb82 */ /* 0x000ea60000000a00 */
[----:B0-----:R-:W-:Y:S02]  /*6e50*/  @!P3 IADD3.X R51, R27, R40, R0, P2, P5 ;  /* 0x000000281b33b210 */ /* 0x001fe400017ea400 */
[----:B------:R-:W-:-:S03]  /*6e60*/  @!P3 IADD3 R48, P2, P5, R112, R31, R94 ;  /* 0x0000001f7030b210 */ /* 0x000fc60007d5e05e */
[----:B------:R-:W0:Y:S01]  /*6e70*/  @!P3 LDC.64 R70, c[0x0][0x400] ;  /* 0x00010000ff46bb82 */ /* 0x000e220000000a00 */
[----:B------:R-:W-:Y:S02]  /*6e80*/  @!P3 IADD3.X R49, R10, R34, R3, P2, P5 ;  /* 0x000000220a31b210 */ /* 0x000fe400017ea403 */
[----:B------:R-:W-:-:S04]  /*6e90*/  ISETP.GE.AND P2, PT, R44, R4, PT ;  /* 0x000000042c00720c */ /* 0x000fc80003f46270 */
[----:B------:R-:W-:-:S13]  /*6ea0*/  ISETP.GE.OR P2, PT, R16, R92, P2 ;  /* 0x0000005c1000720c */ /* 0x000fda0001746670 */
[----:B------:R-:W-:Y:S01]  /*6eb0*/  @!P2 IADD3 R46, P5, P6, R106, R36, R96 ;  /* 0x000000246a2ea210 */ /* 0x000fe20007ebe060 */
[----:B------:R-:W3:Y:S03]  /*6ec0*/  @!P2 LDC.64 R76, c[0x0][0x3e8] ;  /* 0x0000fa00ff4cab82 */ /* 0x000ee60000000a00 */
[----:B------:R-:W-:Y:S02]  /*6ed0*/  @!P2 IADD3.X R47, R27, R39, R0, P5, P6 ;  /* 0x000000271b2fa210 */ /* 0x000fe40002fec400 */
[----:B------:R-:W-:-:S03]  /*6ee0*/  @!P2 IADD3 R44, P5, P6, R112, R30, R94 ;  /* 0x0000001e702ca210 */ /* 0x000fc60007ebe05e */
[----:B------:R-:W4:Y:S01]  /*6ef0*/  @!P2 LDC.64 R78, c[0x0][0x400] ;  /* 0x00010000ff4eab82 */ /* 0x000f220000000a00 */
[----:B------:R-:W-:Y:S02]  /*6f00*/  @!P2 IADD3.X R45, R10, R33, R3, P5, P6 ;  /* 0x000000210a2da210 */ /* 0x000fe40002fec403 */
[----:B------:R-:W-:-:S04]  /*6f10*/  ISETP.GE.AND P5, PT, R22, R4, PT ;  /* 0x000000041600720c */ /* 0x000fc80003fa6270 */
[----:B------:R-:W-:-:S13]  /*6f20*/  ISETP.GE.OR P5, PT, R16, R92, P5 ;  /* 0x0000005c1000720c */ /* 0x000fda0002fa6670 */
[----:B------:R-:W1:Y:S01]  /*6f30*/  @!P5 LDC.64 R52, c[0x0][0x3e8] ;  /* 0x0000fa00ff34db82 */ /* 0x000e620000000a00 */
[----:B------:R-:W-:-:S05]  /*6f40*/  @!P5 IADD3 R54, P6, R106, R96, RZ ;  /* 0x000000606a36d210 */ /* 0x000fca0007fde0ff */
[----:B------:R-:W-:Y:S01]  /*6f50*/  @!P5 IMAD.X R55, R0, 0x1, R27, P6 ;  /* 0x000000010037d824 */ /* 0x000fe200030e061b */
[----:B-1----:R-:W-:-:S04]  /*6f60*/  @!P5 LEA R52, P6, R54, R52, 0x1 ;  /* 0x000000343634d211 */ /* 0x002fc800078c08ff */
[----:B------:R-:W-:Y:S02]  /*6f70*/  @!P5 LEA.HI.X R53, R54, R53, R55, 0x1, P6 ;  /* 0x000000353635d211 */ /* 0x000fe400030f0c37 */
[----:B------:R-:W1:Y:S01]  /*6f80*/  @!P5 LDC.64 R54, c[0x0][0x400] ;  /* 0x00010000ff36db82 */ /* 0x000e620000000a00 */
[----:B------:R-:W-:-:S05]  /*6f90*/  @!P5 IADD3 R60, P6, R112, R94, RZ ;  /* 0x0000005e703cd210 */ /* 0x000fca0007fde0ff */
[----:B------:R-:W-:Y:S01]  /*6fa0*/  @!P5 IMAD.X R61, R3, 0x1, R10, P6 ;  /* 0x00000001033dd824 */ /* 0x000fe200030e060a */
[----:B-1----:R-:W-:-:S04]  /*6fb0*/  @!P5 LEA R54, P6, R60, R54, 0x1 ;  /* 0x000000363c36d211 */ /* 0x002fc800078c08ff */
[----:B------:R-:W-:Y:S02]  /*6fc0*/  @!P5 LEA.HI.X R55, R60, R55, R61, 0x1, P6 ;  /* 0x000000373c37d211 */ /* 0x000fe400030f0c3d */
[----:B------:R-:W1:Y:S02]  /*6fd0*/  @!P4 LDC.64 R60, c[0x0][0x3e8] ;  /* 0x0000fa00ff3ccb82 */ /* 0x000e640000000a00 */
[----:B-1----:R-:W-:-:S04]  /*6fe0*/  @!P4 LEA R60, P6, R58, R60, 0x1 ;  /* 0x0000003c3a3cc211 */ /* 0x002fc800078c08ff */
[----:B------:R-:W-:Y:S02]  /*6ff0*/  @!P4 LEA.HI.X R61, R58, R61, R59, 0x1, P6 ;  /* 0x0000003d3a3dc211 */ /* 0x000fe400030f0c3b */
[----:B------:R-:W-:-:S04]  /*7000*/  @!P4 LEA R62, P6, R56, R62, 0x1 ;  /* 0x0000003e383ec211 */ /* 0x000fc800078c08ff */
[----:B------:R-:W-:Y:S02]  /*7010*/  @!P4 LEA.HI.X R63, R56, R63, R57, 0x1, P6 ;  /* 0x0000003f383fc211 */ /* 0x000fe400030f0c39 */
[----:B--2---:R-:W-:-:S04]  /*7020*/  @!P3 LEA R68, P6, R50, R68, 0x1 ;  /* 0x000000443244b211 */ /* 0x004fc800078c08ff */
[----:B------:R-:W-:Y:S02]  /*7030*/  @!P3 LEA.HI.X R69, R50, R69, R51, 0x1, P6 ;  /* 0x000000453245b211 */ /* 0x000fe400030f0c33 */
[----:B------:R-:W-:Y:S02]  /*7040*/  CS2R R50, SRZ ;  /* 0x0000000000327805 */ /* 0x000fe4000001ff00 */
[----:B0-----:R-:W-:-:S04]  /*7050*/  @!P3 LEA R70, P6, R48, R70, 0x1 ;  /* 0x000000463046b211 */ /* 0x001fc800078c08ff */
[----:B------:R-:W-:Y:S02]  /*7060*/  @!P3 LEA.HI.X R71, R48, R71, R49, 0x1, P6 ;  /* 0x000000473047b211 */ /* 0x000fe400030f0c31 */
[----:B------:R-:W-:Y:S02]  /*7070*/  CS2R R48, SRZ ;  /* 0x0000000000307805 */ /* 0x000fe4000001ff00 */
[----:B---3--:R-:W-:-:S04]  /*7080*/  @!P2 LEA R76, P6, R46, R76, 0x1 ;  /* 0x0000004c2e4ca211 */ /* 0x008fc800078c08ff */
[----:B------:R-:W-:Y:S02]  /*7090*/  @!P2 LEA.HI.X R77, R46, R77, R47, 0x1, P6 ;  /* 0x0000004d2e4da211 */ /* 0x000fe400030f0c2f */
[----:B------:R-:W-:Y:S02]  /*70a0*/  CS2R R46, SRZ ;  /* 0x00000000002e7805 */ /* 0x000fe4000001ff00 */
[C---:B----4-:R-:W-:Y:S01]  /*70b0*/  @!P2 LEA R78, P6, R44.reuse, R78, 0x1 ;  /* 0x0000004e2c4ea211 */ /* 0x050fe200078c08ff */
[----:B------:R0:W5:Y:S03]  /*70c0*/  @!P5 LDG.E.128 R48, desc[UR4][R54.64] ;  /* 0x000000043630d981 */ /* 0x000166000c1e1d00 */
[----:B------:R-:W-:Y:S02]  /*70d0*/  @!P2 LEA.HI.X R79, R44, R79, R45, 0x1, P6 ;  /* 0x0000004f2c4fa211 */ /* 0x000fe400030f0c2d */
[----:B------:R-:W-:-:S02]  /*70e0*/  CS2R R44, SRZ ;  /* 0x00000000002c7805 */ /* 0x000fc4000001ff00 */
[----:B------:R-:W-:Y:S02]  /*70f0*/  CS2R R58, SRZ ;  /* 0x00000000003a7805 */ /* 0x000fe4000001ff00 */
[----:B------:R-:W-:Y:S02]  /*7100*/  CS2R R56, SRZ ;  /* 0x0000000000387805 */ /* 0x000fe4000001ff00 */
[----:B------:R1:W5:Y:S01]  /*7110*/  @!P5 LDG.E.128 R44, desc[UR4][R52.64] ;  /* 0x00000004342cd981 */ /* 0x000362000c1e1d00 */
[----:B0-----:R-:W-:Y:S02]  /*7120*/  CS2R R54, SRZ ;  /* 0x0000000000367805 */ /* 0x001fe4000001ff00 */
[----:B------:R-:W-:Y:S02]  /*7130*/  CS2R R66, SRZ ;  /* 0x0000000000427805 */ /* 0x000fe4000001ff00 */
[----:B------:R-:W-:Y:S01]  /*7140*/  CS2R R64, SRZ ;  /* 0x0000000000407805 */ /* 0x000fe2000001ff00 */
[----:B------:R0:W5:Y:S01]  /*7150*/  @!P4 LDG.E.128 R56, desc[UR4][R62.64] ;  /* 0x000000043e38c981 */ /* 0x000162000c1e1d00 */
[----:B------:R-:W-:-:S04]  /*7160*/  VIADD R81, R22, 0x60 ;  /* 0x0000006016517836 */ /* 0x000fc80000000000 */
[----:B------:R-:W5:Y:S01]  /*7170*/  @!P3 LDG.E.128 R64, desc[UR4][R70.64] ;  /* 0x000000044640b981 */ /* 0x000f62000c1e1d00 */
[----:B-1----:R-:W-:Y:S02]  /*7180*/  CS2R R52, SRZ ;  /* 0x0000000000347805 */ /* 0x002fe4000001ff00 */
[----:B0-----:R-:W-:-:S04]  /*7190*/  CS2R R62, SRZ ;  /* 0x00000000003e7805 */ /* 0x001fc8000001ff00 */
[----:B------:R0:W5:Y:S02]  /*71a0*/  @!P4 LDG.E.128 R52, desc[UR4][R60.64] ;  /* 0x000000043c34c981 */ /* 0x000164000c1e1d00 */
[----:B0-----:R-:W-:-:S06]  /*71b0*/  CS2R R60, SRZ ;  /* 0x00000000003c7805 */ /* 0x001fcc000001ff00 */
[----:B------:R0:W5:Y:S01]  /*71c0*/  @!P3 LDG.E.128 R60, desc[UR4][R68.64] ;  /* 0x00000004443cb981 */ /* 0x000162000c1e1d00 */
[----:B------:R-:W-:-:S04]  /*71d0*/  ISETP.GE.AND P3, PT, R81, R4, PT ;  /* 0x000000045100720c */ /* 0x000fc80003f66270 */
[----:B------:R-:W-:Y:S02]  /*71e0*/  ISETP.GE.OR P3, PT, R16, R92, P3 ;  /* 0x0000005c1000720c */ /* 0x000fe40001f66670 */
[----:B------:R-:W-:Y:S02]  /*71f0*/  CS2R R70, SRZ ;  /* 0x0000000000467805 */ /* 0x000fe4000001ff00 */
[----:B------:R-:W-:Y:S02]  /*7200*/  CS2R R74, SRZ ;  /* 0x00000000004a7805 */ /* 0x000fe4000001ff00 */
[----:B------:R-:W-:Y:S02]  /*7210*/  CS2R R72, SRZ ;  /* 0x0000000000487805 */ /* 0x000fe4000001ff00 */
[----:B0-----:R-:W-:Y:S01]  /*7220*/  CS2R R68, SRZ ;  /* 0x0000000000447805 */ /* 0x001fe2000001ff00 */
[----:B------:R-:W-:Y:S01]  /*7230*/  VIADD R80, R22, 0xa0 ;  /* 0x000000a016507836 */ /* 0x000fe20000000000 */
[----:B------:R-:W-:Y:S02]  /*7240*/  BSSY B1, `(.L_x_6738) ;  /* 0x0000025000017945 */ /* 0x000fe40003800000 */
[----:B------:R0:W5:Y:S04]  /*7250*/  @!P2 LDG.E.128 R72, desc[UR4][R78.64] ;  /* 0x000000044e48a981 */ /* 0x000168000c1e1d00 */
[----:B------:R1:W5:Y:S01]  /*7260*/  @!P2 LDG.E.128 R68, desc[UR4][R76.64] ;  /* 0x000000044c44a981 */ /* 0x000362000c1e1d00 */
[----:B------:R-:W-:-:S02]  /*7270*/  ISETP.GE.AND P2, PT, R80, R4, PT ;  /* 0x000000045000720c */ /* 0x000fc40003f46270 */
[----:B------:R-:W-:Y:S02]  /*7280*/  CS2R R90, SRZ ;  /* 0x00000000005a7805 */ /* 0x000fe4000001ff00 */
[----:B------:R-:W-:Y:S02]  /*7290*/  CS2R R82, SRZ ;  /* 0x0000000000527805 */ /* 0x000fe4000001ff00 */
[----:B------:R-:W-:Y:S02]  /*72a0*/  CS2R R80, SRZ ;  /* 0x0000000000507805 */ /* 0x000fe4000001ff00 */
[----:B------:R-:W-:Y:S02]  /*72b0*/  ISETP.GE.OR P2, PT, R16, R92, P2 ;  /* 0x0000005c1000720c */ /* 0x000fe40001746670 */
[----:B0-----:R-:W-:Y:S02]  /*72c0*/  CS2R R78, SRZ ;  /* 0x00000000004e7805 */ /* 0x001fe4000001ff00 */
[----:B------:R-:W-:-:S02]  /*72d0*/  CS2R R86, SRZ ;  /* 0x0000000000567805 */ /* 0x000fc4000001ff00 */
[----:B------:R-:W-:Y:S02]  /*72e0*/  CS2R R84, SRZ ;  /* 0x0000000000547805 */ /* 0x000fe4000001ff00 */
[----:B------:R-:W-:Y:S02]  /*72f0*/  CS2R R88, SRZ ;  /* 0x0000000000587805 */ /* 0x000fe4000001ff00 */
[----:B-1----:R-:W-:Y:S01]  /*7300*/  CS2R R76, SRZ ;  /* 0x00000000004c7805 */ /* 0x002fe2000001ff00 */
[----:B------:R-:W-:Y:S06]  /*7310*/  @P3 BRA `(.L_x_6739) ;  /* 0x00000000005c3947 */ /* 0x000fec0003800000 */
[----:B------:R-:W0:Y:S01]  /*7320*/  LDC.64 R76, c[0x0][0x3f8] ;  /* 0x0000fe00ff4c7b82 */ /* 0x000e220000000a00 */
[----:B------:R-:W-:Y:S01]  /*7330*/  MOV R78, R96 ;  /* 0x00000060004e7202 */ /* 0x000fe20000000f00 */
[----:B------:R-:W-:Y:S01]  /*7340*/  IMAD.MOV.U32 R79, RZ, RZ, R0 ;  /* 0x000000ffff4f7224 */ /* 0x000fe200078e0000 */
[----:B------:R-:W-:Y:S01]  /*7350*/  ULDC.64 UR4, c[0x0][0x3e8] ;  /* 0x0000fa0000047ab9 */ /* 0x000fe20000000a00 */
[----:B------:R-:W-:Y:S02]  /*7360*/  ULDC.64 UR6, c[0x0][0x208] ;  /* 0x0000820000067ab9 */ /* 0x000fe40000000a00 */
[----:B0-----:R-:W-:-:S04]  /*7370*/  IMAD.WIDE.U32 R78, R76, 0x60, R78 ;  /* 0x000000604c4e7825 */ /* 0x001fc800078e004e */
[----:B------:R-:W-:Y:S01]  /*7380*/  IMAD R77, R77, 0x60, RZ ;  /* 0x000000604d4d7824 */ /* 0x000fe200078e02ff */
[----:B------:R-:W-:Y:S01]  /*7390*/  IADD3 R88, P3, R106, R78, RZ ;  /* 0x0000004e6a587210 */ /* 0x000fe20007f7e0ff */
[----:B------:R-:W-:-:S03]  /*73a0*/  IMAD.MOV.U32 R78, RZ, RZ, R94 ;  /* 0x000000ffff4e7224 */ /* 0x000fc600078e005e */
        /* <DEDUP_REMOVED lines=12> */
[----:B------:R-:W5:Y:S04]  /*7470*/  LDG.E.128 R76, desc[UR6][R76.64] ;  /* 0x000000064c4c7981 */ /* 0x000f68000c1e1d00 */
[----:B------:R-:W5:Y:S03]  /*7480*/  LDG.E.128 R88, desc[UR6][R88.64] ;  /* 0x0000000658587981 */ /* 0x000f66000c1e1d00 */
.L_x_6739:
[----:B------:R-:W-:Y:S05]  /*7490*/  BSYNC B1 ;  /* 0x0000000000017941 */ /* 0x000fea0003800000 */
.L_x_6738:
[----:B------:R-:W-:Y:S01]  /*74a0*/  BSSY B1, `(.L_x_6740) ;  /* 0x0000018000017945 */ /* 0x000fe20003800000 */
[----:B------:R-:W-:-:S03]  /*74b0*/  ISETP.GE.AND P3, PT, R16, R92, PT ;  /* 0x0000005c1000720c */ /* 0x000fc60003f66270 */
[----:B------:R-:W-:Y:S10]  /*74c0*/  @P2 BRA `(.L_x_6741) ;  /* 0x0000000000542947 */ /* 0x000ff40003800000 */
[----:B------:R-:W0:Y:S01]  /*74d0*/  LDC.64 R80, c[0x0][0x3f8] ;  /* 0x0000fe00ff507b82 */ /* 0x000e220000000a00 */
[----:B------:R-:W-:Y:S01]  /*74e0*/  IMAD.MOV.U32 R97, RZ, RZ, R0 ;  /* 0x000000ffff617224 */ /* 0x000fe200078e0000 */
[----:B------:R-:W-:Y:S01]  /*74f0*/  ULDC.64 UR4, c[0x0][0x3e8] ;  /* 0x0000fa0000047ab9 */ /* 0x000fe20000000a00 */
[----:B------:R-:W-:Y:S01]  /*7500*/  IMAD.MOV.U32 R95, RZ, RZ, R3 ;  /* 0x000000ffff5f7224 */ /* 0x000fe200078e0003 */
        /* <DEDUP_REMOVED lines=13> */
[----:B------:R-:W-:-:S03]  /*75e0*/  LEA R84, P2, R0, UR4, 0x1 ;  /* 0x0000000400547c11 */ /* 0x000fc6000f8408ff */
[----:B------:R-:W5:Y:S01]  /*75f0*/  LDG.E.128 R80, desc[UR6][R80.64] ;  /* 0x0000000650507981 */ /* 0x000f62000c1e1d00 */
[----:B------:R-:W-:-:S06]  /*7600*/  LEA.HI.X R85, R0, UR5, R95, 0x1, P2 ;  /* 0x0000000500557c11 */ /* 0x000fcc00090f0c5f */
[----:B------:R-:W5:Y:S03]  /*7610*/  LDG.E.128 R84, desc[UR6][R84.64] ;  /* 0x0000000654547981 */ /* 0x000f66000c1e1d00 */
.L_x_6741:
[----:B------:R-:W-:Y:S05]  /*7620*/  BSYNC B1 ;  /* 0x0000000000017941 */ /* 0x000fea0003800000 */
.L_x_6740:
[----:B-----5:R-:W-:Y:S01]  /*7630*/  IMAD.MOV.U32 R3, RZ, RZ, R79 ;  /* 0x000000ffff037224 */ /* 0x020fe200078e004f */
[----:B------:R-:W-:Y:S01]  /*7640*/  MOV R0, R78 ;  /* 0x0000004e00007202 */ /* 0x000fe20000000f00 */
[----:B------:R-:W-:Y:S01]  /*7650*/  IMAD.MOV.U32 R92, RZ, RZ, R76 ;  /* 0x000000ffff5c7224 */ /* 0x000fe200078e004c */
[----:B------:R-:W-:Y:S01]  /*7660*/  ULOP3.LUT UR4, UR60, 0x1, URZ, 0xfc, !UPT ;  /* 0x000000013c047892 */ /* 0x000fe2000f8efc3f */
[----:B------:R-:W-:Y:S01]  /*7670*/  IMAD.MOV.U32 R94, RZ, RZ, R77 ;  /* 0x000000ffff5e7224 */ /* 0x000fe200078e004d */
[----:B------:R-:W-:Y:S01]  /*7680*/  PRMT R180, R0, 0x5410, R3 ;  /* 0x0000541000b47816 */ /* 0x000fe20000000003 */
[----:B------:R-:W-:Y:S01]  /*7690*/  IMAD.MOV.U32 R0, RZ, RZ, R90 ;  /* 0x000000ffff007224 */ /* 0x000fe200078e005a */
[----:B------:R-:W-:Y:S01]  /*76a0*/  UISETP.NE.AND UP0, UPT, UR4, 0x3, UPT ;  /* 0x000000030400788c */ /* 0x000fe2000bf05270 */
        /* <DEDUP_REMOVED lines=57> */
[----:B------:R-:W-:Y:S02]  /*7a40*/  MOV R3, R66 ;  /* 0x0000004200037202 */ /* 0x000fe40000000f00 */
        /* <DEDUP_REMOVED lines=20> */
.L_x_6742:
[----:B------:R-:W-:Y:S01]  /*7b90*/  IMAD R3, R23, 0x8, R2 ;  /* 0x0000000817037824 */ /* 0x000fe200078e0202 */
[----:B------:R-:W-:Y:S01]  /*7ba0*/  SHF.L.U32 R0, R223, 0x1f, RZ ;  /* 0x0000001fdf007819 */ /* 0x000fe200000006ff */
[----:B------:R-:W0:Y:S01]  /*7bb0*/  LDC R154, c[0x0][0x2f4] ;  /* 0x0000bd00ff9a7b82 */ /* 0x000e220000000800 */
[----:B------:R-:W-:Y:S01]  /*7bc0*/  BSSY B1, `(.L_x_6743) ;  /* 0x0000005000017945 */ /* 0x000fe20003800000 */
[----:B------:R-:W-:Y:S01]  /*7bd0*/  MOV R137, R93 ;  /* 0x0000005d00897202 */ /* 0x000fe20000000f00 */
[----:B------:R-:W1:Y:S05]  /*7be0*/  SYNCS.PHASECHK.TRANS64.TRYWAIT P4, [R3+URZ+0x34890], R0 ;  /* 0x03489000030075a7 */ /* 0x000e6a000808017f */
[----:B------:R-:W2:Y:S01]  /*7bf0*/  LDC.64 R138, c[0x0][0x300] ;  /* 0x0000c000ff8a7b82 */ /* 0x000ea20000000a00 */
[----:B-1----:R-:W-:Y:S05]  /*7c00*/  @!P4 BRA `(.L_x_6744) ;  /* 0x000002000088c947 */ /* 0x002fea0003800000 */
.L_x_7054:
[----:B------:R-:W-:Y:S05]  /*7c10*/  BSYNC B1 ;  /* 0x0000000000017941 */ /* 0x000fea0003800000 */
.L_x_6743:
[----:B------:R-:W-:Y:S01]  /*7c20*/  ISETP.GE.OR P4, PT, R22, R4, P0 ;  /* 0x000000041600720c */ /* 0x000fe20000786670 */
[----:B------:R-:W-:Y:S01]  /*7c30*/  BSSY B1, `(.L_x_6745) ;  /* 0x0000092000017945 */ /* 0x000fe20003800000 */
[----:B0-----:R-:W-:-:S11]  /*7c40*/  IMAD.IADD R155, R154, 0x1, -R43 ;  /* 0x000000019a9b7824 */ /* 0x001fd600078e0a2b */
[----:B------:R-:W-:Y:S05]  /*7c50*/  @P4 BRA `(.L_x_6746) ;  /* 0x00000008003c4947 */ /* 0x000fea0003800000 */
[----:B------:R-:W3:Y:S01]  /*7c60*/  LDL R92, [R1] ;  /* 0x00000000015c7983 */ /* 0x000ee20000100800 */
[----:B------:R-:W-:Y:S01]  /*7c70*/  IMAD.SHL.U32 R94, R22, 0x40, RZ ;  /* 0x00000040165e7824 */ /* 0x000fe200078e00ff */
[----:B------:R-:W-:Y:S01]  /*7c80*/  BSSY B2, `(.L_x_6747) ;  /* 0x0000079000027945 */ /* 0x000fe20003800000 */
[----:B------:R-:W0:Y:S03]  /*7c90*/  S2R R96, SR_TID.X ;  /* 0x0000000000607919 */ /* 0x000e260000002100 */
[----:B------:R-:W-:-:S04]  /*7ca0*/  LOP3.LUT R94, R94, 0x1c0, RZ, 0xc0, !PT ;  /* 0x000001c05e5e7812 */ /* 0x000fc800078ec0ff */
[----:B------:R-:W-:Y:S01]  /*7cb0*/  SHF.R.U32.HI R94, RZ, 0x3, R94 ;  /* 0x00000003ff5e7819 */ /* 0x000fe2000001165e */
[----:B0-----:R-:W-:-:S05]  /*7cc0*/  VIADD R96, R96, 0xffffff80 ;  /* 0xffffff8060607836 */ /* 0x001fca0000000000 */
[----:B------:R-:W-:-:S04]  /*7cd0*/  SHF.R.S32.HI R95, RZ, 0x1f, R96 ;  /* 0x0000001fff5f7819 */ /* 0x000fc80000011460 */
[----:B------:R-:W-:Y:S01]  /*7ce0*/  LEA.HI R95, R95, R96, RZ, 0x6 ;  /* 0x000000605f5f7211 */ /* 0x000fe200078f30ff */
[----:B------:R-:W-:-:S03]  /*7cf0*/  IMAD.SHL.U32 R96, R22, 0x40, RZ ;  /* 0x0000004016607824 */ /* 0x000fc600078e00ff */
[----:B------:R-:W-:-:S04]  /*7d00*/  SHF.L.U32 R95, R95, 0x3, RZ ;  /* 0x000000035f5f7819 */ /* 0x000fc800000006ff */
[----:B------:R-:W-:Y:S02]  /*7d10*/  LOP3.LUT R95, R95, 0xfffffe00, RZ, 0xc0, !PT ;  /* 0xfffffe005f5f7812 */ /* 0x000fe400078ec0ff */
[----:B---3--:R-:W-:-:S04]  /*7d20*/  LOP3.LUT P5, RZ, R92, 0x1, RZ, 0xc0, !PT ;  /* 0x000000015cff7812 */ /* 0x008fc800078ac0ff */
[----:B------:R-:W-:-:S04]  /*7d30*/  SEL R92, R43, R155, !P5 ;  /* 0x0000009b2b5c7207 */ /* 0x000fc80006800000 */
        /* <DEDUP_REMOVED lines=17> */
[----:B------:R-:W3:Y:S01]  /*7e50*/  LDS.128 R92, [R92+0x1e400] ;  /* 0x01e400005c5c7984 */ /* 0x000ee20000000c00 */
[----:B------:R-:W-:Y:S05]  /*7e60*/  @P3 BRA `(.L_x_6748) ;  /* 0x0000000400683947 */ /* 0x000fea0003800000 */
[----:B0-----:R-:W-:Y:S01]  /*7e70*/  IMAD.MOV.U32 R177, RZ, RZ, R97 ;  /* 0x000000ffffb17224 */ /* 0x001fe200078e0061 */
[----:B---3--:R-:W-:Y:S01]  /*7e80*/  MOV R176, R93 ;  /* 0x0000005d00b07202 */ /* 0x008fe20000000f00 */
[----:B------:R-:W-:Y:S01]  /*7e90*/  HADD2.F32 R175, -RZ, R175.H0_H0 ;  /* 0x200000afffaf7230 */ /* 0x000fe20000004100 */
[--C-:B------:R-:W-:Y:S01]  /*7ea0*/  SHF.R.U64 R44, R44, 0x10, R45.reuse ;  /* 0x000000102c2c7819 */ /* 0x100fe2000000122d */
[----:B------:R-:W-:Y:S01]  /*7eb0*/  HADD2.F32 R178, -RZ, R178.H0_H0 ;  /* 0x200000b2ffb27230 */ /* 0x000fe20000004100 */
[----:B------:R-:W-:Y:S01]  /*7ec0*/  SHF.R.U32.HI R45, RZ, 0x10, R45 ;  /* 0x00000010ff2d7819 */ /* 0x000fe2000001162d */
[----:B------:R-:W-:Y:S01]  /*7ed0*/  HADD2.F32 R93, -RZ, R177.H0_H0 ;  /* 0x200000b1ff5d7230 */ /* 0x000fe20000004100 */
[----:B------:R-:W-:Y:S01]  /*7ee0*/  SHF.R.U64 R46, R46, 0x10, R47 ;  /* 0x000000102e2e7819 */ /* 0x000fe2000000122f */
[----:B------:R-:W-:Y:S02]  /*7ef0*/  HADD2.F32 R179, -RZ, R176.H0_H0 ;  /* 0x200000b0ffb37230 */ /* 0x000fe40000004100 */
[----:B------:R-:W-:-:S02]  /*7f00*/  HADD2.F32 R45, -RZ, R45.H0_H0 ;  /* 0x2000002dff2d7230 */ /* 0x000fc40000004100 */
[-C--:B------:R-:W-:Y:S01]  /*7f10*/  FMUL.FTZ R97, R93, R175.reuse ;  /* 0x000000af5d617220 */ /* 0x080fe20000410000 */
[----:B------:R-:W-:Y:S02]  /*7f20*/  HADD2.F32 R46, -RZ, R46.H0_H0 ;  /* 0x2000002eff2e7230 */ /* 0x000fe40000004100 */
[C---:B------:R-:W-:Y:S01]  /*7f30*/  FMUL.FTZ R175, R179.reuse, R175 ;  /* 0x000000afb3af7220 */ /* 0x040fe20000410000 */
[----:B------:R-:W-:-:S03]  /*7f40*/  FFMA.FTZ R97, R179, R178, -R97 ;  /* 0x000000b2b3617223 */ /* 0x000fc60000010861 */
[----:B------:R-:W-:Y:S01]  /*7f50*/  FFMA.FTZ R93, R93, R178, R175 ;  /* 0x000000b25d5d7223 */ /* 0x000fe200000100af */
[--C-:B------:R-:W-:Y:S02]  /*7f60*/  SHF.R.U32.HI R178, RZ, 0x10, R49.reuse ;  /* 0x00000010ffb27819 */ /* 0x100fe40000011631 */
[----:B------:R-:W-:Y:S01]  /*7f70*/  SHF.R.U64 R175, R48, 0x10, R49 ;  /* 0x0000001030af7819 */ /* 0x000fe20000001231 */
[----:B------:R-:W-:Y:S02]  /*7f80*/  HADD2.F32 R48, -RZ, R177.H1_H1 ;  /* 0x300000b1ff307230 */ /* 0x000fe40000004100 */
[----:B------:R-:W-:Y:S02]  /*7f90*/  HADD2.F32 R178, -RZ, R178.H0_H0 ;  /* 0x200000b2ffb27230 */ /* 0x000fe40000004100 */
[----:B------:R-:W-:Y:S02]  /*7fa0*/  HADD2.F32 R49, -RZ, R176.H1_H1 ;  /* 0x300000b0ff317230 */ /* 0x000fe40000004100 */
[----:B------:R-:W-:-:S02]  /*7fb0*/  HADD2.F32 R175, -RZ, R175.H0_H0 ;  /* 0x200000afffaf7230 */ /* 0x000fc40000004100 */
[-C--:B------:R-:W-:Y:S01]  /*7fc0*/  FMUL.FTZ R176, R48, R178.reuse ;  /* 0x000000b230b07220 */ /* 0x080fe20000410000 */
[----:B------:R-:W-:-:S03]  /*7fd0*/  FMUL.FTZ R178, R49, R178 ;  /* 0x000000b231b27220 */ /* 0x000fc60000410000 */
[-C--:B------:R-:W-:Y:S01]  /*7fe0*/  FFMA.FTZ R49, R49, R45.reuse, -R176 ;  /* 0x0000002d31317223 */ /* 0x080fe200000108b0 */
[----:B------:R-:W-:Y:S02]  /*7ff0*/  HADD2.F32 R176, -RZ, R190.H0_H0 ;  /* 0x200000beffb07230 */ /* 0x000fe40000004100 */
        /* <DEDUP_REMOVED lines=13> */
[----:B------:R-:W-:-:S03]  /*80d0*/  HADD2.F32 R178, -RZ, R192.H0_H0 ;  /* 0x200000c0ffb27230 */ /* 0x000fc60000004100 */
        /* <DEDUP_REMOVED lines=30> */
[----:B------:R-:W-:-:S02]  /*82c0*/  HADD2.F32 R175, -RZ, R191.H0_H0 ;  /* 0x200000bfffaf7230 */ /* 0x000fc40000004100 */
        /* <DEDUP_REMOVED lines=17> */
[----:B------:R-:W-:Y:S02]  /*83e0*/  F2FP.F16.F32.PACK_AB R47, R47, R175 ;  /* 0x000000af2f2f723e */ /* 0x000fe400000000ff */
[----:B------:R-:W-:-:S03]  /*83f0*/  MOV R94, R51 ;  /* 0x00000033005e7202 */ /* 0x000fc60000000f00 */
[----:B------:R-:W-:-:S07]  /*8400*/  IMAD.MOV.U32 R98, RZ, RZ, R47 ;  /* 0x000000ffff627224 */ /* 0x000fce00078e002f */
.L_x_6748:
[----:B------:R-:W-:Y:S05]  /*8410*/  BSYNC B2 ;  /* 0x0000000000027941 */ /* 0x000fea0003800000 */
.L_x_6747:
[----:B------:R-:W-:Y:S01]  /*8420*/  SHF.R.S32.HI R44, RZ, 0x1f, R22 ;  /* 0x0000001fff2c7819 */ /* 0x000fe20000011416 */
[----:B------:R-:W-:Y:S01]  /*8430*/  ULDC.64 UR4, c[0x0][0x2e8] ;  /* 0x0000ba0000047ab9 */ /* 0x000fe20000000a00 */
[----:B------:R-:W-:Y:S01]  /*8440*/  ISETP.GE.AND P4, PT, R174, R154, PT ;  /* 0x0000009aae00720c */ /* 0x000fe20003f86270 */
[----:B------:R-:W-:Y:S02]  /*8450*/  ULDC.64 UR6, c[0x0][0x208] ;  /* 0x0000820000067ab9 */ /* 0x000fe40000000a00 */
[-C--:B--2---:R-:W-:Y:S02]  /*8460*/  IMAD R46, R44, R138.reuse, RZ ;  /* 0x0000008a2c2e7224 */ /* 0x084fe400078e02ff */
[----:B------:R-:W-:-:S04]  /*8470*/  IMAD.WIDE.U32 R44, R22, R138, R136 ;  /* 0x0000008a162c7225 */ /* 0x000fc800078e0088 */
[----:B------:R-:W-:-:S04]  /*8480*/  IMAD R46, R22, R139, R46 ;  /* 0x0000008b162e7224 */ /* 0x000fc800078e022e */
[----:B------:R-:W-:Y:S01]  /*8490*/  IMAD.IADD R45, R46, 0x1, R45 ;  /* 0x000000012e2d7824 */ /* 0x000fe200078e022d */
[--C-:B------:R-:W-:Y:S02]  /*84a0*/  @!P4 SHF.R.S32.HI R47, RZ, 0x1f, R174.reuse ;  /* 0x0000001fff2fc819 */ /* 0x100fe400000114ae */
[----:B------:R-:W-:-:S04]  /*84b0*/  @!P4 IADD3 R174, P5, P6, R100, R44, R174 ;  /* 0x0000002c64aec210 */ /* 0x000fc80007ebe0ae */
[----:B------:R-:W-:Y:S02]  /*84c0*/  @!P4 IADD3.X R47, R15, R45, R47, P5, P6 ;  /* 0x0000002d0f2fc210 */ /* 0x000fe40002fec42f */
[----:B------:R-:W-:-:S04]  /*84d0*/  IADD3 R46, P5, P6, R100, R44, R21 ;  /* 0x0000002c642e7210 */ /* 0x000fc80007ebe015 */
[----:B------:R-:W-:Y:S02]  /*84e0*/  IADD3.X R45, R15, R45, R8, P5, P6 ;  /* 0x0000002d0f2d7210 */ /* 0x000fe40002fec408 */
[----:B------:R-:W-:-:S04]  /*84f0*/  LEA R44, P5, R46, UR4, 0x1 ;  /* 0x000000042e2c7c11 */ /* 0x000fc8000f8a08ff */
[----:B------:R-:W-:Y:S02]  /*8500*/  LEA.HI.X R45, R46, UR5, R45, 0x1, P5 ;  /* 0x000000052e2d7c11 */ /* 0x000fe4000a8f0c2d */
[----:B------:R-:W-:-:S03]  /*8510*/  @!P4 LEA R46, P5, R174, UR4, 0x1 ;  /* 0x00000004ae2ecc11 */ /* 0x000fc6000f8a08ff */
[----:B---3--:R3:W-:Y:S01]  /*8520*/  STG.E.128 desc[UR6][R44.64], R92 ;  /* 0x0000005c2c007986 */ /* 0x0087e2000c101d06 */
[----:B------:R-:W-:-:S05]  /*8530*/  @!P4 LEA.HI.X R47, R174, UR5, R47, 0x1, P5 ;  /* 0x00000005ae2fcc11 */ /* 0x000fca000a8f0c2f */
[----:B0-----:R3:W-:Y:S04]  /*8540*/  @!P4 STG.E.128 desc[UR6][R46.64], R96 ;  /* 0x000000602e00c986 */ /* 0x0017e8000c101d06 */
.L_x_6746:
[----:B------:R-:W-:Y:S05]  /*8550*/  BSYNC B1 ;  /* 0x0000000000017941 */ /* 0x000fea0003800000 */
.L_x_6745:
[----:B------:R-:W-:Y:S01]  /*8560*/  VIADD R175, R22, 0x20 ;  /* 0x0000002016af7836 */ /* 0x000fe20000000000 */
[----:B------:R-:W-:Y:S04]  /*8570*/  BSSY B1, `(.L_x_6749) ;  /* 0x000008e000017945 */ /* 0x000fe80003800000 */
[----:B------:R-:W-:-:S13]  /*8580*/  ISETP.GE.OR P4, PT, R175, R4, P0 ;  /* 0x00000004af00720c */ /* 0x000fda0000786670 */
[----:B------:R-:W-:Y:S05]  /*8590*/  @P4 BRA `(.L_x_6750) ;  /* 0x00000008002c4947 */ /* 0x000fea0003800000 */
[----:B---3--:R-:W3:Y:S04]  /*85a0*/  LDL R44, [R1] ;  /* 0x00000000012c7983 */ /* 0x008ee80000100800 */
[----:B------:R-:W4:Y:S01]  /*85b0*/  LDL R47, [R1+0x44] ;  /* 0x00004400012f7983 */ /* 0x000f220000100800 */
[C---:B------:R-:W-:Y:S01]  /*85c0*/  IADD3 R46, R22.reuse, 0x20, RZ ;  /* 0x00000020162e7810 */ /* 0x040fe20007ffe0ff */
[----:B------:R-:W-:Y:S01]  /*85d0*/  VIADD R48, R22, 0x20 ;  /* 0x0000002016307836 */ /* 0x000fe20000000000 */
[----:B------:R-:W-:Y:S03]  /*85e0*/  BSSY B2, `(.L_x_6751) ;  /* 0x0000074000027945 */ /* 0x000fe60003800000 */
[----:B------:R-:W-:-:S02]  /*85f0*/  IMAD.SHL.U32 R46, R46, 0x40, RZ ;  /* 0x000000402e2e7824 */ /* 0x000fc400078e00ff */
[----:B------:R-:W-:-:S03]  /*8600*/  IMAD.SHL.U32 R48, R48, 0x40, RZ ;  /* 0x0000004030307824 */ /* 0x000fc600078e00ff */
[----:B------:R-:W-:Y:S02]  /*8610*/  LOP3.LUT R46, R46, 0x1c0, RZ, 0xc0, !PT ;  /* 0x000001c02e2e7812 */ /* 0x000fe400078ec0ff */
[----:B------:R-:W-:Y:S02]  /*8620*/  LOP3.LUT R48, R48, 0x1c0, RZ, 0xc0, !PT ;  /* 0x000001c030307812 */ /* 0x000fe400078ec0ff */
[----:B------:R-:W-:Y:S02]  /*8630*/  SHF.R.U32.HI R46, RZ, 0x3, R46 ;  /* 0x00000003ff2e7819 */ /* 0x000fe4000001162e */
        /* <DEDUP_REMOVED lines=10> */
[----:B----4-:R-:W-:Y:S01]  /*86e0*/  IMAD R45, R45, 0x2c00, R47 ;  /* 0x00002c002d2d7824 */ /* 0x010fe200078e022f */
[----:B------:R-:W-:Y:S01]  /*86f0*/  LOP3.LUT R44, R44, R46, RZ, 0x3c, !PT ;  /* 0x0000002e2c2c7212 */ /* 0x000fe200078e3cff */
[----:B------:R-:W-:-:S04]  /*8700*/  IMAD R47, R23, 0x5800, R145 ;  /* 0x00005800172f7824 */ /* 0x000fc800078e0291 */
[----:B------:R-:W-:-:S04]  /*8710*/  IMAD.IADD R44, R45, 0x1, R44 ;  /* 0x000000012d2c7824 */ /* 0x000fc800078e022c */
[----:B------:R-:W-:Y:S02]  /*8720*/  IMAD R45, R23, 0x5800, R44 ;  /* 0x00005800172d7824 */ /* 0x000fe400078e022c */
[----:B------:R-:W-:-:S03]  /*8730*/  IMAD R44, R47, 0x2, R2 ;  /* 0x000000022f2c7824 */ /* 0x000fc600078e0202 */
[----:B------:R-:W-:-:S03]  /*8740*/  LEA R48, R45, R2, 0x1 ;  /* 0x000000022d307211 */ /* 0x000fc600078e08ff */
[----:B------:R-:W0:Y:S04]  /*8750*/  LDS.128 R44, [R44+0x1e400] ;  /* 0x01e400002c2c7984 */ /* 0x000e280000000c00 */
[----:B------:R-:W3:Y:S01]  /*8760*/  LDS.128 R48, [R48+0x1e400] ;  /* 0x01e4000030307984 */ /* 0x000ee20000000c00 */
[----:B------:R-:W-:Y:S05]  /*8770*/  @P3 BRA `(.L_x_6752) ;  /* 0x0000000400683947 */ /* 0x000fea0003800000 */
[----:B---3--:R-:W-:Y:S01]  /*8780*/  IMAD.MOV.U32 R95, RZ, RZ, R49 ;  /* 0x000000ffff5f7224 */ /* 0x008fe200078e0031 */
[----:B------:R-:W-:Y:S01]  /*8790*/  SHF.R.U64 R52, R52, 0x10, R53 ;  /* 0x0000001034347819 */ /* 0x000fe20000001235 */
[----:B0-----:R-:W-:Y:S01]  /*87a0*/  IMAD.MOV.U32 R49, RZ, RZ, R45 ;  /* 0x000000ffff317224 */ /* 0x001fe200078e002d */
[----:B------:R-:W-:Y:S01]  /*87b0*/  SHF.R.U64 R58, R58, 0x10, R59 ;  /* 0x000000103a3a7819 */ /* 0x000fe2000000123b */
[----:B------:R-:W-:Y:S01]  /*87c0*/  HADD2.F32 R96, -RZ, R194.H1_H1 ;  /* 0x300000c2ff607230 */ /* 0x000fe20000004100 */
[----:B------:R-:W-:Y:S01]  /*87d0*/  SHF.R.U64 R54, R54, 0x10, R55 ;  /* 0x0000001036367819 */ /* 0x000fe20000001237 */
[----:B------:R-:W-:Y:S02]  /*87e0*/  HADD2.F32 R93, -RZ, R95.H0_H0 ;  /* 0x2000005fff5d7230 */ /* 0x000fe40000004100 */
        /* <DEDUP_REMOVED lines=10> */
[----:B------:R-:W-:Y:S01]  /*8890*/  HADD2.F32 R45, -RZ, R95.H1_H1 ;  /* 0x3000005fff2d7230 */ /* 0x000fe20000004100 */
[----:B------:R-:W-:Y:S01]  /*88a0*/  SHF.R.U32.HI R95, RZ, 0x10, R53 ;  /* 0x00000010ff5f7819 */ /* 0x000fe20000011635 */
[----:B------:R-:W-:Y:S01]  /*88b0*/  HADD2.F32 R58, -RZ, R58.H0_H0 ;  /* 0x2000003aff3a7230 */ /* 0x000fe20000004100 */
[----:B------:R-:W-:Y:S01]  /*88c0*/  SHF.R.U64 R57, R56, 0x10, R57 ;  /* 0x0000001038397819 */ /* 0x000fe20000001239 */
        /* <DEDUP_REMOVED lines=9> */
[--C-:B------:R-:W-:Y:S01]  /*8960*/  HADD2.F32 R95, -RZ, R51.reuse.H0_H0 ;  /* 0x20000033ff5f7230 */ /* 0x100fe20000004100 */
[----:B------:R-:W-:Y:S01]  /*8970*/  F2FP.F16.F32.PACK_AB R49, R49, R94 ;  /* 0x0000005e3131723e */ /* 0x000fe200000000ff */
[----:B------:R-:W-:Y:S01]  /*8980*/  HADD2.F32 R96, -RZ, R192.H1_H1 ;  /* 0x300000c0ff607230 */ /* 0x000fe20000004100 */
[----:B------:R-:W-:Y:S01]  /*8990*/  F2FP.F16.F32.PACK_AB R93, R45, R93 ;  /* 0x0000005d2d5d723e */ /* 0x000fe200000000ff */
[----:B------:R-:W-:Y:S02]  /*89a0*/  HADD2.F32 R54, -RZ, R54.H0_H0 ;  /* 0x20000036ff367230 */ /* 0x000fe40000004100 */
[CC--:B------:R-:W-:Y:S01]  /*89b0*/  FMUL.FTZ R98, R95.reuse, R97.reuse ;  /* 0x000000615f627220 */ /* 0x0c0fe20000410000 */
[C---:B------:R-:W-:Y:S01]  /*89c0*/  FMUL.FTZ R97, R56.reuse, R97 ;  /* 0x0000006138617220 */ /* 0x040fe20000410000 */
[----:B------:R-:W-:Y:S01]  /*89d0*/  IMAD.MOV.U32 R45, RZ, RZ, R49 ;  /* 0x000000ffff2d7224 */ /* 0x000fe200078e0031 */
[----:B------:R-:W-:Y:S01]  /*89e0*/  MOV R49, R93 ;  /* 0x0000005d00317202 */ /* 0x000fe20000000f00 */
[-C--:B------:R-:W-:Y:S01]  /*89f0*/  FFMA.FTZ R56, R56, R96.reuse, -R98 ;  /* 0x0000006038387223 */ /* 0x080fe20000010862 */
[----:B------:R-:W-:Y:S01]  /*8a00*/  FFMA.FTZ R97, R95, R96, R97 ;  /* 0x000000605f617223 */ /* 0x000fe20000010061 */
[----:B------:R-:W-:Y:S01]  /*8a10*/  SHF.R.U32.HI R96, RZ, 0x10, R59 ;  /* 0x00000010ff607819 */ /* 0x000fe2000001163b */
[----:B------:R-:W-:Y:S01]  /*8a20*/  HADD2.F32 R95, -RZ, R51.H1_H1 ;  /* 0x30000033ff5f7230 */ /* 0x000fe20000004100 */
[----:B------:R-:W-:-:S03]  /*8a30*/  SHF.R.U32.HI R98, RZ, 0x10, R55 ;  /* 0x00000010ff627819 */ /* 0x000fc60000011637 */
        /* <DEDUP_REMOVED lines=8> */
[--C-:B------:R-:W-:Y:S02]  /*8ac0*/  HADD2.F32 R95, -RZ, R48.reuse.H0_H0 ;  /* 0x20000030ff5f7230 */ /* 0x100fe40000004100 */
[----:B------:R-:W-:Y:S01]  /*8ad0*/  HADD2.F32 R48, -RZ, R48.H1_H1 ;  /* 0x30000030ff307230 */ /* 0x000fe20000004100 */
[----:B------:R-:W-:Y:S01]  /*8ae0*/  F2FP.F16.F32.PACK_AB R51, R51, R56 ;  /* 0x000000383333723e */ /* 0x000fe200000000ff */
[----:B------:R-:W-:Y:S02]  /*8af0*/  HADD2.F32 R44, -RZ, R44.H1_H1 ;  /* 0x3000002cff2c7230 */ /* 0x000fe40000004100 */
[----:B------:R-:W-:Y:S01]  /*8b00*/  FMUL.FTZ R99, R95, R174 ;  /* 0x000000ae5f637220 */ /* 0x000fe20000410000 */
[----:B------:R-:W-:-:S02]  /*8b10*/  HADD2.F32 R96, -RZ, R189.H0_H0 ;  /* 0x200000bdff607230 */ /* 0x000fc40000004100 */
[----:B------:R-:W-:Y:S01]  /*8b20*/  FMUL.FTZ R174, R98, R174 ;  /* 0x000000ae62ae7220 */ /* 0x000fe20000410000 */
[-C--:B------:R-:W-:Y:S01]  /*8b30*/  FMUL.FTZ R53, R48, R57.reuse ;  /* 0x0000003930357220 */ /* 0x080fe20000410000 */
[C---:B------:R-:W-:Y:S01]  /*8b40*/  FMUL.FTZ R57, R44.reuse, R57 ;  /* 0x000000392c397220 */ /* 0x040fe20000410000 */
[----:B------:R-:W-:Y:S01]  /*8b50*/  F2FP.F16.F32.PACK_AB R97, R47, R97 ;  /* 0x000000612f61723e */ /* 0x000fe200000000ff */
[----:B------:R-:W-:Y:S01]  /*8b60*/  FFMA.FTZ R174, R95, R96, R174 ;  /* 0x000000605fae7223 */ /* 0x000fe200000100ae */
[-C--:B------:R-:W-:Y:S01]  /*8b70*/  FFMA.FTZ R53, R44, R52.reuse, -R53 ;  /* 0x000000342c357223 */ /* 0x080fe20000010835 */
[----:B------:R-:W-:Y:S01]  /*8b80*/  FFMA.FTZ R57, R48, R52, R57 ;  /* 0x0000003430397223 */ /* 0x000fe20000010039 */
[----:B------:R-:W-:Y:S02]  /*8b90*/  HADD2.F32 R95, -RZ, R188.H1_H1 ;  /* 0x300000bcff5f7230 */ /* 0x000fe40000004100 */
[----:B------:R-:W-:Y:S01]  /*8ba0*/  FFMA.FTZ R99, R98, R96, -R99 ;  /* 0x0000006062637223 */ /* 0x000fe20000010863 */
[----:B------:R-:W-:-:S02]  /*8bb0*/  HADD2.F32 R44, -RZ, R50.H0_H0 ;  /* 0x20000032ff2c7230 */ /* 0x000fc40000004100 */
[----:B------:R-:W-:Y:S01]  /*8bc0*/  HADD2.F32 R52, -RZ, R46.H0_H0 ;  /* 0x2000002eff347230 */ /* 0x000fe20000004100 */
[----:B------:R-:W-:Y:S01]  /*8bd0*/  F2FP.F16.F32.PACK_AB R57, R57, R174 ;  /* 0x000000ae3939723e */ /* 0x000fe200000000ff */
[----:B------:R-:W-:Y:S02]  /*8be0*/  HADD2.F32 R48, -RZ, R188.H0_H0 ;  /* 0x200000bcff307230 */ /* 0x000fe40000004100 */
[-C--:B------:R-:W-:Y:S01]  /*8bf0*/  FMUL.FTZ R59, R44, R95.reuse ;  /* 0x0000005f2c3b7220 */ /* 0x080fe20000410000 */
[----:B------:R-:W-:Y:S02]  /*8c00*/  HADD2.F32 R50, -RZ, R50.H1_H1 ;  /* 0x30000032ff327230 */ /* 0x000fe40000004100 */
[C---:B------:R-:W-:Y:S01]  /*8c10*/  FMUL.FTZ R95, R52.reuse, R95 ;  /* 0x0000005f345f7220 */ /* 0x040fe20000410000 */
[----:B------:R-:W-:Y:S02]  /*8c20*/  HADD2.F32 R46, -RZ, R46.H1_H1 ;  /* 0x3000002eff2e7230 */ /* 0x000fe40000004100 */
[-C--:B------:R-:W-:Y:S01]  /*8c30*/  FFMA.FTZ R59, R52, R48.reuse, -R59 ;  /* 0x00000030343b7223 */ /* 0x080fe2000001083b */
[----:B------:R-:W-:Y:S01]  /*8c40*/  F2FP.F16.F32.PACK_AB R53, R53, R99 ;  /* 0x000000633535723e */ /* 0x000fe200000000ff */
        /* <DEDUP_REMOVED lines=13> */
.L_x_6752:
[----:B------:R-:W-:Y:S05]  /*8d20*/  BSYNC B2 ;  /* 0x0000000000027941 */ /* 0x000fea0003800000 */
.L_x_6751:
[-C--:B--2---:R-:W-:Y:S01]  /*8d30*/  IMAD R54, R153, R138.reuse, RZ ;  /* 0x0000008a99367224 */ /* 0x084fe200078e02ff */
[----:B------:R-:W-:Y:S01]  /*8d40*/  ULDC.64 UR4, c[0x0][0x2e8] ;  /* 0x0000ba0000047ab9 */ /* 0x000fe20000000a00 */
[----:B------:R-:W-:Y:S01]  /*8d50*/  IMAD.WIDE.U32 R52, R175, R138, R136 ;  /* 0x0000008aaf347225 */ /* 0x000fe200078e0088 */
[----:B------:R-:W-:-:S03]  /*8d60*/  ULDC.64 UR6, c[0x0][0x208] ;  /* 0x0000820000067ab9 */ /* 0x000fc60000000a00 */
[----:B------:R-:W-:-:S04]  /*8d70*/  IMAD R55, R175, R139, R54 ;  /* 0x0000008baf377224 */ /* 0x000fc800078e0236 */
[----:B------:R-:W-:Y:S01]  /*8d80*/  IMAD.IADD R55, R53, 0x1, R55 ;  /* 0x0000000135377824 */ /* 0x000fe200078e0237 */
[----:B------:R-:W-:-:S04]  /*8d90*/  IADD3 R53, P4, P5, R100, R52, R21 ;  /* 0x0000003464357210 */ /* 0x000fc80007d9e015 */
[----:B------:R-:W-:Y:S02]  /*8da0*/  IADD3.X R54, R15, R55, R8, P4, P5 ;  /* 0x000000370f367210 */ /* 0x000fe400027ea408 */
[----:B------:R-:W-:-:S13]  /*8db0*/  ISETP.GE.AND P4, PT, R92, R154, PT ;  /* 0x0000009a5c00720c */ /* 0x000fda0003f86270 */
[--C-:B------:R-:W-:Y:S02]  /*8dc0*/  @!P4 SHF.R.S32.HI R56, RZ, 0x1f, R92.reuse ;  /* 0x0000001fff38c819 */ /* 0x100fe4000001145c */
[----:B------:R-:W-:-:S04]  /*8dd0*/  @!P4 IADD3 R92, P5, P6, R100, R52, R92 ;  /* 0x00000034645cc210 */ /* 0x000fc80007ebe05c */
[----:B------:R-:W-:Y:S02]  /*8de0*/  @!P4 IADD3.X R56, R15, R55, R56, P5, P6 ;  /* 0x000000370f38c210 */ /* 0x000fe40002fec438 */
[----:B------:R-:W-:-:S04]  /*8df0*/  LEA R52, P5, R53, UR4, 0x1 ;  /* 0x0000000435347c11 */ /* 0x000fc8000f8a08ff */
[----:B------:R-:W-:Y:S02]  /*8e00*/  LEA.HI.X R53, R53, UR5, R54, 0x1, P5 ;  /* 0x0000000535357c11 */ /* 0x000fe4000a8f0c36 */
[----:B------:R-:W-:-:S03]  /*8e10*/  @!P4 LEA R54, P5, R92, UR4, 0x1 ;  /* 0x000000045c36cc11 */ /* 0x000fc6000f8a08ff */
[----:B0-----:R0:W-:Y:S01]  /*8e20*/  STG.E.128 desc[UR6][R52.64], R44 ;  /* 0x0000002c34007986 */ /* 0x0011e2000c101d06 */
[----:B------:R-:W-:-:S05]  /*8e30*/  @!P4 LEA.HI.X R55, R92, UR5, R56, 0x1, P5 ;  /* 0x000000055c37cc11 */ /* 0x000fca000a8f0c38 */
[----:B---3--:R0:W-:Y:S04]  /*8e40*/  @!P4 STG.E.128 desc[UR6][R54.64], R48 ;  /* 0x000000303600c986 */ /* 0x0081e8000c101d06 */
.L_x_6750:
[----:B------:R-:W-:Y:S05]  /*8e50*/  BSYNC B1 ;  /* 0x0000000000017941 */ /* 0x000fea0003800000 */
.L_x_6749:
[----:B0--3--:R-:W-:Y:S01]  /*8e60*/  IADD3 R45, R22, 0x40, RZ ;  /* 0x00000040162d7810 */ /* 0x009fe20007ffe0ff */
[----:B------:R-:W-:Y:S03]  /*8e70*/  BSSY B1, `(.L_x_6753) ;  /* 0x0000087000017945 */ /* 0x000fe60003800000 */
[----:B------:R-:W-:-:S13]  /*8e80*/  ISETP.GE.OR P4, PT, R45, R4, P0 ;  /* 0x000000042d00720c */ /* 0x000fda0000786670 */
[----:B------:R-:W-:Y:S05]  /*8e90*/  @P4 BRA `(.L_x_6754) ;  /* 0x0000000800104947 */ /* 0x000fea0003800000 */
[----:B------:R-:W3:Y:S04]  /*8ea0*/  LDL R44, [R1] ;  /* 0x00000000012c7983 */ /* 0x000ee80000100800 */
[----:B------:R-:W4:Y:S01]  /*8eb0*/  LDL R47, [R1+0x40] ;  /* 0x00004000012f7983 */ /* 0x000f220000100800 */
[----:B--2---:R-:W-:Y:S01]  /*8ec0*/  IMAD.WIDE.U32 R52, R45, R138, R136 ;  /* 0x0000008a2d347225 */ /* 0x004fe200078e0088 */
[----:B------:R-:W-:Y:S03]  /*8ed0*/  BSSY B2, `(.L_x_6755) ;  /* 0x0000074000027945 */ /* 0x000fe60003800000 */
[----:B------:R-:W-:Y:S01]  /*8ee0*/  VIADD R46, R22, 0x40 ;  /* 0x00000040162e7836 */ /* 0x000fe20000000000 */
[----:B------:R-:W-:Y:S01]  /*8ef0*/  IADD3 R54, P4, P5, R100, R52, R21 ;  /* 0x0000003464367210 */ /* 0x000fe20007d9e015 */
[----:B------:R-:W-:-:S02]  /*8f00*/  VIADD R48, R22, 0x40 ;  /* 0x0000004016307836 */ /* 0x000fc40000000000 */
[----:B------:R-:W-:-:S03]  /*8f10*/  IMAD.SHL.U32 R46, R46, 0x40, RZ ;  /* 0x000000402e2e7824 */ /* 0x000fc600078e00ff */
[----:B------:R-:W-:Y:S02]  /*8f20*/  SHF.L.U32 R48, R48, 0x6, RZ ;  /* 0x0000000630307819 */ /* 0x000fe400000006ff */
[----:B------:R-:W-:Y:S02]  /*8f30*/  LOP3.LUT R46, R46, 0x1c0, RZ, 0xc0, !PT ;  /* 0x000001c02e2e7812 */ /* 0x000fe400078ec0ff */
[----:B------:R-:W-:Y:S02]  /*8f40*/  LOP3.LUT R48, R48, 0x1c0, RZ, 0xc0, !PT ;  /* 0x000001c030307812 */ /* 0x000fe400078ec0ff */
[----:B------:R-:W-:Y:S02]  /*8f50*/  SHF.R.U32.HI R46, RZ, 0x3, R46 ;  /* 0x00000003ff2e7819 */ /* 0x000fe4000001162e */
[----:B---3--:R-:W-:Y:S01]  /*8f60*/  LOP3.LUT P6, RZ, R44, 0x1, RZ, 0xc0, !PT ;  /* 0x000000012cff7812 */ /* 0x008fe200078cc0ff */
[----:B------:R-:W-:-:S04]  /*8f70*/  IMAD R44, R152, R138, RZ ;  /* 0x0000008a982c7224 */ /* 0x000fc800078e02ff */
[----:B------:R-:W-:Y:S01]  /*8f80*/  IMAD R45, R45, R139, R44 ;  /* 0x0000008b2d2d7224 */ /* 0x000fe200078e022c */
[----:B------:R-:W-:-:S03]  /*8f90*/  SEL R44, R43, R155, !P6 ;  /* 0x0000009b2b2c7207 */ /* 0x000fc60007000000 */
[----:B------:R-:W-:Y:S01]  /*8fa0*/  IMAD.IADD R56, R53, 0x1, R45 ;  /* 0x0000000135387824 */ /* 0x000fe200078e022d */
[----:B------:R-:W-:-:S04]  /*8fb0*/  SHF.R.S32.HI R45, RZ, 0x1f, R44 ;  /* 0x0000001fff2d7819 */ /* 0x000fc8000001142c */
[----:B------:R-:W-:Y:S02]  /*8fc0*/  LEA.HI R44, R45, R44, RZ, 0x4 ;  /* 0x0000002c2d2c7211 */ /* 0x000fe400078f20ff */
[----:B------:R-:W-:Y:S02]  /*8fd0*/  IADD3.X R55, R15, R56, R8, P4, P5 ;  /* 0x000000380f377210 */ /* 0x000fe400027ea408 */
[----:B------:R-:W-:-:S04]  /*8fe0*/  LEA.HI.SX32 R44, R44, R9, 0x1c ;  /* 0x000000092c2c7211 */ /* 0x000fc800078fe2ff */
[----:B------:R-:W-:Y:S01]  /*8ff0*/  SHF.R.S32.HI R45, RZ, 0x1f, R44 ;  /* 0x0000001fff2d7819 */ /* 0x000fe2000001142c */
[----:B------:R-:W-:-:S03]  /*9000*/  IMAD.SHL.U32 R57, R44, 0x8, RZ ;  /* 0x000000082c397824 */ /* 0x000fc600078e00ff */
[----:B------:R-:W-:Y:S02]  /*9010*/  LEA.HI R45, R45, R44, RZ, 0x3 ;  /* 0x0000002c2d2d7211 */ /* 0x000fe400078f18ff */
[----:B------:R-:W-:Y:S02]  /*9020*/  LOP3.LUT R44, R48, 0x38, R57, 0xf8, !PT ;  /* 0x00000038302c7812 */ /* 0x000fe400078ef839 */
[----:B------:R-:W-:Y:S02]  /*9030*/  SHF.R.S32.HI R45, RZ, 0x3, R45 ;  /* 0x00000003ff2d7819 */ /* 0x000fe4000001142d */
[----:B------:R-:W-:-:S03]  /*9040*/  LOP3.LUT R44, R44, R46, RZ, 0x3c, !PT ;  /* 0x0000002e2c2c7212 */ /* 0x000fc600078e3cff */
[----:B----4-:R-:W-:-:S04]  /*9050*/  IMAD R45, R45, 0x2c00, R47 ;  /* 0x00002c002d2d7824 */ /* 0x010fc800078e022f */
        /* <DEDUP_REMOVED lines=30> */
[C---:B------:R-:W-:Y:S01]  /*9240*/  FMUL.FTZ R93, R58.reuse, R93 ;  /* 0x0000005d3a5d7220 */ /* 0x040fe20000410000 */
[----:B------:R-:W-:Y:S02]  /*9250*/  HADD2.F32 R61, -RZ, R48.H1_H1 ;  /* 0x30000030ff3d7230 */ /* 0x000fe40000004100 */
[-C--:B------:R-:W-:Y:S01]  /*9260*/  FFMA.FTZ R58, R58, R45.reuse, -R94 ;  /* 0x0000002d3a3a7223 */ /* 0x080fe2000001085e */
        /* <DEDUP_REMOVED lines=8> */
[----:B------:R-:W-:Y:S02]  /*92f0*/  HADD2.F32 R47, -RZ, R47.H1_H1 ;  /* 0x3000002fff2f7230 */ /* 0x000fe40000004100 */
[-C--:B------:R-:W-:Y:S01]  /*9300*/  FMUL.FTZ R96, R93, R95.reuse ;  /* 0x0000005f5d607220 */ /* 0x080fe20000410000 */
[C---:B------:R-:W-:Y:S01]  /*9310*/  FMUL.FTZ R95, R51.reuse, R95 ;  /* 0x0000005f335f7220 */ /* 0x040fe20000410000 */
[----:B------:R-:W-:Y:S02]  /*9320*/  HADD2.F32 R65, -RZ, R44.H1_H1 ;  /* 0x3000002cff417230 */ /* 0x000fe40000004100 */
[-C--:B------:R-:W-:Y:S01]  /*9330*/  FFMA.FTZ R51, R51, R94.reuse, -R96 ;  /* 0x0000005e33337223 */ /* 0x080fe20000010860 */
[----:B------:R-:W-:Y:S01]  /*9340*/  FFMA.FTZ R95, R93, R94, R95 ;  /* 0x0000005e5d5f7223 */ /* 0x000fe2000001005f */
[----:B------:R-:W-:Y:S01]  /*9350*/  SHF.R.U32.HI R94, RZ, 0x10, R67 ;  /* 0x00000010ff5e7819 */ /* 0x000fe20000011643 */
[----:B------:R-:W-:Y:S01]  /*9360*/  HADD2.F32 R60, -RZ, R60.H0_H0 ;  /* 0x2000003cff3c7230 */ /* 0x000fe20000004100 */
        /* <DEDUP_REMOVED lines=11> */
[----:B------:R-:W-:Y:S02]  /*9420*/  HADD2.F32 R96, -RZ, R44.H0_H0 ;  /* 0x2000002cff607230 */ /* 0x000fe40000004100 */
[----:B------:R-:W-:Y:S01]  /*9430*/  FMUL.FTZ R44, R61, R64 ;  /* 0x000000403d2c7220 */ /* 0x000fe20000410000 */
[----:B------:R-:W-:Y:S02]  /*9440*/  HADD2.F32 R94, -RZ, R185.H0_H0 ;  /* 0x200000b9ff5e7230 */ /* 0x000fe40000004100 */
[----:B------:R-:W-:Y:S01]  /*9450*/  FMUL.FTZ R97, R93, R98 ;  /* 0x000000625d617220 */ /* 0x000fe20000410000 */
[C---:B------:R-:W-:Y:S01]  /*9460*/  FMUL.FTZ R64, R65.reuse, R64 ;  /* 0x0000004041407220 */ /* 0x040fe20000410000 */
[----:B------:R-:W-:Y:S01]  /*9470*/  FMUL.FTZ R98, R96, R98 ;  /* 0x0000006260627220 */ /* 0x000fe20000410000 */
[-C--:B------:R-:W-:Y:S01]  /*9480*/  FFMA.FTZ R44, R65, R60.reuse, -R44 ;  /* 0x0000003c412c7223 */ /* 0x080fe2000001082c */
[----:B------:R-:W-:Y:S02]  /*9490*/  HADD2.F32 R48, -RZ, R184.H0_H0 ;  /* 0x200000b8ff307230 */ /* 0x000fe40000004100 */
[----:B------:R-:W-:Y:S01]  /*94a0*/  FFMA.FTZ R61, R61, R60, R64 ;  /* 0x0000003c3d3d7223 */ /* 0x000fe20000010040 */
[----:B------:R-:W-:Y:S01]  /*94b0*/  FFMA.FTZ R98, R93, R94, R98 ;  /* 0x0000005e5d627223 */ /* 0x000fe20000010062 */
[----:B------:R-:W-:-:S02]  /*94c0*/  HADD2.F32 R65, -RZ, R50.H0_H0 ;  /* 0x20000032ff417230 */ /* 0x000fc40000004100 */
[----:B------:R-:W-:Y:S01]  /*94d0*/  FFMA.FTZ R97, R96, R94, -R97 ;  /* 0x0000005e60617223 */ /* 0x000fe20000010861 */
[----:B------:R-:W-:Y:S02]  /*94e0*/  HADD2.F32 R93, -RZ, R46.H1_H1 ;  /* 0x3000002eff5d7230 */ /* 0x000fe40000004100 */
[----:B------:R-:W-:Y:S01]  /*94f0*/  FMUL.FTZ R46, R67, R66 ;  /* 0x00000042432e7220 */ /* 0x000fe20000410000 */
[----:B------:R-:W-:Y:S02]  /*9500*/  HADD2.F32 R184, -RZ, R184.H1_H1 ;  /* 0x300000b8ffb87230 */ /* 0x000fe40000004100 */
[-C--:B------:R-:W-:Y:S01]  /*9510*/  FMUL.FTZ R60, R65, R48.reuse ;  /* 0x00000030413c7220 */ /* 0x080fe20000410000 */
[----:B------:R-:W-:Y:S02]  /*9520*/  HADD2.F32 R62, -RZ, R62.H0_H0 ;  /* 0x2000003eff3e7230 */ /* 0x000fe40000004100 */
[----:B------:R-:W-:Y:S01]  /*9530*/  FMUL.FTZ R48, R63, R48 ;  /* 0x000000303f307220 */ /* 0x000fe20000410000 */
[----:B------:R-:W-:Y:S01]  /*9540*/  FMUL.FTZ R66, R93, R66 ;  /* 0x000000425d427220 */ /* 0x000fe20000410000 */
[----:B------:R-:W-:Y:S01]  /*9550*/  FFMA.FTZ R60, R63, R184, -R60 ;  /* 0x000000b83f3c7223 */ /* 0x000fe2000001083c */
[----:B------:R-:W-:Y:S01]  /*9560*/  F2FP.F16.F32.PACK_AB R98, R61, R98 ;  /* 0x000000623d62723e */ /* 0x000fe200000000ff */
[----:B------:R-:W-:Y:S01]  /*9570*/  FFMA.FTZ R48, R65, R184, R48 ;  /* 0x000000b841307223 */ /* 0x000fe20000010030 */
[-C--:B------:R-:W-:Y:S01]  /*9580*/  FFMA.FTZ R67, R67, R62.reuse, R66 ;  /* 0x0000003e43437223 */ /* 0x080fe20000010042 */
[----:B------:R-:W-:Y:S01]  /*9590*/  FFMA.FTZ R93, R93, R62, -R46 ;  /* 0x0000003e5d5d7223 */ /* 0x000fe2000001082e */
[----:B------:R-:W-:-:S02]  /*95a0*/  F2FP.F16.F32.PACK_AB R47, R47, R51 ;  /* 0x000000332f2f723e */ /* 0x000fc400000000ff */
[----:B------:R-:W-:Y:S01]  /*95b0*/  F2FP.F16.F32.PACK_AB R51, R45, R95 ;  /* 0x0000005f2d33723e */ /* 0x000fe200000000ff */
[----:B------:R-:W-:Y:S01]  /*95c0*/  IMAD.MOV.U32 R45, RZ, RZ, R58 ;  /* 0x000000ffff2d7224 */ /* 0x000fe200078e003a */
[----:B------:R-:W-:Y:S02]  /*95d0*/  F2FP.F16.F32.PACK_AB R50, R67, R48 ;  /* 0x000000304332723e */ /* 0x000fe400000000ff */
[----:B------:R-:W-:Y:S02]  /*95e0*/  F2FP.F16.F32.PACK_AB R44, R44, R97 ;  /* 0x000000612c2c723e */ /* 0x000fe400000000ff */
[----:B------:R-:W-:Y:S02]  /*95f0*/  F2FP.F16.F32.PACK_AB R46, R93, R60 ;  /* 0x0000003c5d2e723e */ /* 0x000fe400000000ff */
[----:B------:R-:W-:-:S07]  /*9600*/  MOV R48, R98 ;  /* 0x0000006200307202 */ /* 0x000fce0000000f00 */
.L_x_6756:
[----:B------:R-:W-:Y:S05]  /*9610*/  BSYNC B2 ;  /* 0x0000000000027941 */ /* 0x000fea0003800000 */
.L_x_6755:
[----:B------:R-:W-:Y:S01]  /*9620*/  ISETP.GE.AND P4, PT, R57, R154, PT ;  /* 0x0000009a3900720c */ /* 0x000fe20003f86270 */
[----:B------:R-:W-:Y:S01]  /*9630*/  ULDC.64 UR4, c[0x0][0x2e8] ;  /* 0x0000ba0000047ab9 */ /* 0x000fe20000000a00 */
[----:B------:R-:W-:-:S11]  /*9640*/  ULDC.64 UR6, c[0x0][0x208] ;  /* 0x0000820000067ab9 */ /* 0x000fd60000000a00 */
        /* <DEDUP_REMOVED lines=8> */
[----:B--2---:R0:W-:Y:S04]  /*96d0*/  @!P4 STG.E.128 desc[UR6][R54.64], R48 ;  /* 0x000000303600c986 */ /* 0x0041e8000c101d06 */
.L_x_6754:
[----:B------:R-:W-:Y:S05]  /*96e0*/  BSYNC B1 ;  /* 0x0000000000017941 */ /* 0x000fea0003800000 */
.L_x_6753:
[----:B0-----:R-:W-:Y:S01]  /*96f0*/  VIADD R45, R22, 0x60 ;  /* 0x00000060162d7836 */ /* 0x001fe20000000000 */
[----:B------:R-:W-:Y:S04]  /*9700*/  BSSY B1, `(.L_x_6757) ;  /* 0x0000088000017945 */ /* 0x000fe80003800000 */
[----:B------:R-:W-:-:S13]  /*9710*/  ISETP.GE.OR P4, PT, R45, R4, P0 ;  /* 0x000000042d00720c */ /* 0x000fda0000786670 */
[----:B------:R-:W-:Y:S05]  /*9720*/  @P4 BRA `(.L_x_6758) ;  /* 0x0000000800144947 */ /* 0x000fea0003800000 */
[----:B------:R-:W3:Y:S04]  /*9730*/  LDL R44, [R1] ;  /* 0x00000000012c7983 */ /* 0x000ee80000100800 */
[----:B------:R-:W4:Y:S01]  /*9740*/  LDL R47, [R1+0x3c] ;  /* 0x00003c00012f7983 */ /* 0x000f220000100800 */
[----:B--2---:R-:W-:Y:S01]  /*9750*/  IMAD.WIDE.U32 R52, R45, R138, R136 ;  /* 0x0000008a2d347225 */ /* 0x004fe200078e0088 */
[C---:B------:R-:W-:Y:S01]  /*9760*/  IADD3 R48, R22.reuse, 0x60, RZ ;  /* 0x0000006016307810 */ /* 0x040fe20007ffe0ff */
[----:B------:R-:W-:Y:S02]  /*9770*/  BSSY B2, `(.L_x_6759) ;  /* 0x0000074000027945 */ /* 0x000fe40003800000 */
[----:B------:R-:W-:Y:S01]  /*9780*/  VIADD R46, R22, 0x60 ;  /* 0x00000060162e7836 */ /* 0x000fe20000000000 */
[----:B------:R-:W-:Y:S01]  /*9790*/  IADD3 R54, P4, P5, R100, R52, R21 ;  /* 0x0000003464367210 */ /* 0x000fe20007d9e015 */
[----:B------:R-:W-:-:S02]  /*97a0*/  IMAD.SHL.U32 R48, R48, 0x40, RZ ;  /* 0x0000004030307824 */ /* 0x000fc400078e00ff */
[----:B------:R-:W-:-:S03]  /*97b0*/  IMAD.SHL.U32 R46, R46, 0x40, RZ ;  /* 0x000000402e2e7824 */ /* 0x000fc600078e00ff */
[----:B------:R-:W-:Y:S02]  /*97c0*/  LOP3.LUT R48, R48, 0x1c0, RZ, 0xc0, !PT ;  /* 0x000001c030307812 */ /* 0x000fe400078ec0ff */
[----:B------:R-:W-:-:S04]  /*97d0*/  LOP3.LUT R46, R46, 0x1c0, RZ, 0xc0, !PT ;  /* 0x000001c02e2e7812 */ /* 0x000fc800078ec0ff */
        /* <DEDUP_REMOVED lines=28> */
[----:B------:R-:W-:Y:S01]  /*99a0*/  HADD2.F32 R92, -RZ, R183.H1_H1 ;  /* 0x300000b7ff5c7230 */ /* 0x000fe20000004100 */
[--C-:B------:R-:W-:Y:S01]  /*99b0*/  SHF.R.U64 R58, R76, 0x10, R77.reuse ;  /* 0x000000104c3a7819 */ /* 0x100fe2000000124d */
[----:B------:R-:W-:Y:S01]  /*99c0*/  HADD2.F32 R66, -RZ, R181.H1_H1 ;  /* 0x300000b5ff427230 */ /* 0x000fe20000004100 */
[----:B------:R-:W-:Y:S01]  /*99d0*/  SHF.R.U32.HI R76, RZ, 0x10, R77 ;  /* 0x00000010ff4c7819 */ /* 0x000fe2000001164d */
[--C-:B------:R-:W-:Y:S01]  /*99e0*/  HADD2.F32 R63, -RZ, R62.reuse.H0_H0 ;  /* 0x2000003eff3f7230 */ /* 0x100fe20000004100 */
[----:B0-----:R-:W-:Y:S01]  /*99f0*/  MOV R49, R47 ;  /* 0x0000002f00317202 */ /* 0x001fe20000000f00 */
[----:B------:R-:W-:Y:S01]  /*9a00*/  HADD2.F32 R64, -RZ, R62.H1_H1 ;  /* 0x3000003eff407230 */ /* 0x000fe20000004100 */
[--C-:B------:R-:W-:Y:S01]  /*9a10*/  SHF.R.U64 R61, R90, 0x10, R91.reuse ;  /* 0x000000105a3d7819 */ /* 0x100fe2000000125b */
[----:B------:R-:W-:Y:S01]  /*9a20*/  HADD2.F32 R67, -RZ, R88.H0_H0 ;  /* 0x20000058ff437230 */ /* 0x000fe20000004100 */
[----:B------:R-:W-:Y:S01]  /*9a30*/  SHF.R.U32.HI R90, RZ, 0x10, R91 ;  /* 0x00000010ff5a7819 */ /* 0x000fe2000001165b */
[--C-:B------:R-:W-:Y:S01]  /*9a40*/  HADD2.F32 R47, -RZ, R45.reuse.H0_H0 ;  /* 0x2000002dff2f7230 */ /* 0x100fe20000004100 */
[----:B------:R-:W-:Y:S01]  /*9a50*/  SHF.R.U64 R60, R78, 0x10, R79 ;  /* 0x000000104e3c7819 */ /* 0x000fe2000000124f */
[----:B------:R-:W-:-:S02]  /*9a60*/  HADD2.F32 R62, -RZ, R45.H1_H1 ;  /* 0x3000002dff3e7230 */ /* 0x000fc40000004100 */
[-C--:B------:R-:W-:Y:S01]  /*9a70*/  FMUL.FTZ R77, R64, R67.reuse ;  /* 0x00000043404d7220 */ /* 0x080fe20000410000 */
[----:B------:R-:W-:Y:S02]  /*9a80*/  HADD2.F32 R65, -RZ, R76.H0_H0 ;  /* 0x2000004cff417230 */ /* 0x000fe40000004100 */
[-C--:B------:R-:W-:Y:S01]  /*9a90*/  FMUL.FTZ R76, R63, R92.reuse ;  /* 0x0000005c3f4c7220 */ /* 0x080fe20000410000 */
[C---:B------:R-:W-:Y:S01]  /*9aa0*/  FMUL.FTZ R92, R47.reuse, R92 ;  /* 0x0000005c2f5c7220 */ /* 0x040fe20000410000 */
[----:B------:R-:W-:Y:S01]  /*9ab0*/  FMUL.FTZ R67, R62, R67 ;  /* 0x000000433e437220 */ /* 0x000fe20000410000 */
[----:B------:R-:W-:Y:S01]  /*9ac0*/  SHF.R.U32.HI R78, RZ, 0x10, R79 ;  /* 0x00000010ff4e7819 */ /* 0x000fe2000001164f */
[-C--:B------:R-:W-:Y:S01]  /*9ad0*/  FFMA.FTZ R47, R47, R66.reuse, -R76 ;  /* 0x000000422f2f7223 */ /* 0x080fe2000001084c */
[----:B------:R-:W-:Y:S01]  /*9ae0*/  FFMA.FTZ R45, R63, R66, R92 ;  /* 0x000000423f2d7223 */ /* 0x000fe2000001005c */
[----:B------:R-:W-:Y:S01]  /*9af0*/  FFMA.FTZ R64, R64, R65, R67 ;  /* 0x0000004140407223 */ /* 0x000fe20000010043 */
[----:B------:R-:W-:-:S02]  /*9b00*/  HADD2.F32 R92, -RZ, R182.H1_H1 ;  /* 0x300000b6ff5c7230 */ /* 0x000fc40000004100 */
[----:B------:R-:W-:Y:S01]  /*9b10*/  FFMA.FTZ R62, R62, R65, -R77 ;  /* 0x000000413e3e7223 */ /* 0x000fe2000001084d */
[--C-:B------:R-:W-:Y:S02]  /*9b20*/  HADD2.F32 R63, -RZ, R51.reuse.H0_H0 ;  /* 0x20000033ff3f7230 */ /* 0x100fe40000004100 */
[----:B------:R-:W-:Y:S02]  /*9b30*/  HADD2.F32 R76, -RZ, R51.H1_H1 ;  /* 0x30000033ff4c7230 */ /* 0x000fe40000004100 */
[----:B------:R-:W-:Y:S01]  /*9b40*/  HADD2.F32 R67, -RZ, R90.H0_H0 ;  /* 0x2000005aff437230 */ /* 0x000fe20000004100 */
[----:B------:R-:W-:Y:S01]  /*9b50*/  F2FP.F16.F32.PACK_AB R47, R62, R47 ;  /* 0x0000002f3e2f723e */ /* 0x000fe200000000ff */
[--C-:B------:R-:W-:Y:S02]  /*9b60*/  HADD2.F32 R51, -RZ, R49.reuse.H0_H0 ;  /* 0x20000031ff337230 */ /* 0x100fe40000004100 */
[----:B------:R-:W-:Y:S02]  /*9b70*/  HADD2.F32 R66, -RZ, R49.H1_H1 ;  /* 0x30000031ff427230 */ /* 0x000fe40000004100 */
[----:B------:R-:W-:Y:S01]  /*9b80*/  FMUL.FTZ R77, R76, R67 ;  /* 0x000000434c4d7220 */ /* 0x000fe20000410000 */
[----:B------:R-:W-:-:S02]  /*9b90*/  HADD2.F32 R88, -RZ, R180.H1_H1 ;  /* 0x300000b4ff587230 */ /* 0x000fc40000004100 */
[----:B------:R-:W-:Y:S02]  /*9ba0*/  HADD2.F32 R65, -RZ, R78.H0_H0 ;  /* 0x2000004eff417230 */ /* 0x000fe40000004100 */
[-C--:B------:R-:W-:Y:S01]  /*9bb0*/  FMUL.FTZ R78, R63, R92.reuse ;  /* 0x0000005c3f4e7220 */ /* 0x080fe20000410000 */
[C---:B------:R-:W-:Y:S01]  /*9bc0*/  FMUL.FTZ R92, R51.reuse, R92 ;  /* 0x0000005c335c7220 */ /* 0x040fe20000410000 */
[C---:B------:R-:W-:Y:S01]  /*9bd0*/  FMUL.FTZ R67, R66.reuse, R67 ;  /* 0x0000004342437220 */ /* 0x040fe20000410000 */
[----:B------:R-:W-:Y:S02]  /*9be0*/  HADD2.F32 R90, -RZ, R59.H0_H0 ;  /* 0x2000003bff5a7230 */ /* 0x000fe40000004100 */
[-C--:B------:R-:W-:Y:S01]  /*9bf0*/  FFMA.FTZ R49, R51, R88.reuse, -R78 ;  /* 0x0000005833317223 */ /* 0x080fe2000001084e */
[----:B------:R-:W-:Y:S01]  /*9c00*/  FFMA.FTZ R51, R63, R88, R92 ;  /* 0x000000583f337223 */ /* 0x000fe2000001005c */
[-C--:B------:R-:W-:Y:S01]  /*9c10*/  FFMA.FTZ R66, R66, R65.reuse, -R77 ;  /* 0x0000004142427223 */ /* 0x080fe2000001084d */
[----:B------:R-:W-:Y:S01]  /*9c20*/  FFMA.FTZ R76, R76, R65, R67 ;  /* 0x000000414c4c7223 */ /* 0x000fe20000010043 */
[----:B------:R-:W-:-:S02]  /*9c30*/  HADD2.F32 R88, -RZ, R183.H0_H0 ;  /* 0x200000b7ff587230 */ /* 0x000fc40000004100 */
[----:B------:R-:W-:Y:S01]  /*9c40*/  HADD2.F32 R65, -RZ, R48.H0_H0 ;  /* 0x20000030ff417230 */ /* 0x000fe20000004100 */
[----:B------:R-:W-:Y:S01]  /*9c50*/  F2FP.F16.F32.PACK_AB R66, R66, R49 ;  /* 0x000000314242723e */ /* 0x000fe200000000ff */
        /* <DEDUP_REMOVED lines=11> */
[----:B------:R-:W-:Y:S01]  /*9d10*/  FFMA.FTZ R44, R59, R78, -R44 ;  /* 0x0000004e3b2c7223 */ /* 0x000fe2000001082c */
[----:B------:R-:W-:Y:S02]  /*9d20*/  HADD2.F32 R182, -RZ, R182.H0_H0 ;  /* 0x200000b6ffb67230 */ /* 0x000fe40000004100 */
[-C--:B------:R-:W-:Y:S01]  /*9d30*/  FFMA.FTZ R59, R63, R58.reuse, -R88 ;  /* 0x0000003a3f3b7223 */ /* 0x080fe20000010858 */
[----:B------:R-:W-:Y:S01]  /*9d40*/  FFMA.FTZ R63, R67, R58, R90 ;  /* 0x0000003a433f7223 */ /* 0x000fe2000001005a */
[----:B------:R-:W-:Y:S02]  /*9d50*/  HADD2.F32 R67, -RZ, R61.H0_H0 ;  /* 0x2000003dff437230 */ /* 0x000fe40000004100 */
[----:B------:R-:W-:Y:S01]  /*9d60*/  FFMA.FTZ R48, R65, R78, R48 ;  /* 0x0000004e41307223 */ /* 0x000fe20000010030 */
        /* <DEDUP_REMOVED lines=16> */
[----:B------:R-:W-:Y:S01]  /*9e70*/  F2FP.F16.F32.PACK_AB R48, R63, R48 ;  /* 0x000000303f30723e */ /* 0x000fe200000000ff */
[----:B------:R-:W-:Y:S02]  /*9e80*/  IMAD.MOV.U32 R47, RZ, RZ, R66 ;  /* 0x000000ffff2f7224 */ /* 0x000fe400078e0042 */
[----:B------:R-:W-:Y:S02]  /*9e90*/  F2FP.F16.F32.PACK_AB R46, R46, R77 ;  /* 0x0000004d2e2e723e */ /* 0x000fe400000000ff */
[----:B------:R-:W-:-:S07]  /*9ea0*/  F2FP.F16.F32.PACK_AB R50, R67, R182 ;  /* 0x000000b64332723e */ /* 0x000fce00000000ff */
.L_x_6760:
[----:B------:R-:W-:Y:S05]  /*9eb0*/  BSYNC B2 ;  /* 0x0000000000027941 */ /* 0x000fea0003800000 */
.L_x_6759:
        /* <DEDUP_REMOVED lines=12> */
.L_x_6758:
[----:B------:R-:W-:Y:S05]  /*9f80*/  BSYNC B1 ;  /* 0x0000000000017941 */ /* 0x000fea0003800000 */
.L_x_6757:
[----:B0-----:R-:W-:Y:S01]  /*9f90*/  VIADD R45, R22, 0x80 ;  /* 0x00000080162d7836 */ /* 0x001fe20000000000 */
[----:B------:R-:W-:Y:S04]  /*9fa0*/  BSSY B1, `(.L_x_6761) ;  /* 0x0000085000017945 */ /* 0x000fe80003800000 */
[----:B------:R-:W-:-:S13]  /*9fb0*/  ISETP.GE.OR P4, PT, R45, R4, P0 ;  /* 0x000000042d00720c */ /* 0x000fda0000786670 */
[----:B------:R-:W-:Y:S05]  /*9fc0*/  @P4 BRA `(.L_x_6762) ;  /* 0x0000000800084947 */ /* 0x000fea0003800000 */
[----:B------:R-:W3:Y:S04]  /*9fd0*/  LDL R44, [R1] ;  /* 0x00000000012c7983 */ /* 0x000ee80000100800 */
[----:B------:R-:W4:Y:S01]  /*9fe0*/  LDL R46, [R1+0x54] ;  /* 0x00005400012e7983 */ /* 0x000f220000100800 */
[----:B--2---:R-:W-:Y:S01]  /*9ff0*/  IMAD.WIDE.U32 R52, R45, R138, R136 ;  /* 0x0000008a2d347225 */ /* 0x004fe200078e0088 */
[----:B------:R-:W-:Y:S03]  /*a000*/  BSSY B2, `(.L_x_6763) ;  /* 0x0000072000027945 */ /* 0x000fe60003800000 */
[----:B------:R-:W-:Y:S01]  /*a010*/  VIADD R47, R22, 0x80 ;  /* 0x00000080162f7836 */ /* 0x000fe20000000000 */
[----:B------:R-:W-:-:S04]  /*a020*/  IADD3 R54, P4, P5, R100, R52, R21 ;  /* 0x0000003464367210 */ /* 0x000fc80007d9e015 */
[----:B------:R-:W-:-:S04]  /*a030*/  SHF.L.U32 R47, R47, 0x6, RZ ;  /* 0x000000062f2f7819 */ /* 0x000fc800000006ff */
[----:B------:R-:W-:Y:S02]  /*a040*/  LOP3.LUT R47, R47, 0x1c0, RZ, 0xc0, !PT ;  /* 0x000001c02f2f7812 */ /* 0x000fe400078ec0ff */
        /* <DEDUP_REMOVED lines=24> */
[----:B--2---:R-:W-:Y:S01]  /*a1d0*/  IMAD.MOV.U32 R62, RZ, RZ, R49 ;  /* 0x000000ffff3e7224 */ /* 0x004fe200078e0031 */
[----:B------:R-:W-:Y:S01]  /*a1e0*/  SHF.R.U32.HI R67, RZ, 0x10, R73 ;  /* 0x00000010ff437819 */ /* 0x000fe20000011649 */
[----:B------:R-:W-:Y:S01]  /*a1f0*/  IMAD.MOV.U32 R64, RZ, RZ, R51 ;  /* 0x000000ffff407224 */ /* 0x000fe200078e0033 */
[----:B------:R-:W-:Y:S01]  /*a200*/  SHF.R.U64 R58, R68, 0x10, R69 ;  /* 0x00000010443a7819 */ /* 0x000fe20000001245 */
[----:B0-----:R-:W-:Y:S01]  /*a210*/  IMAD.MOV.U32 R49, RZ, RZ, R47 ;  /* 0x000000ffff317224 */ /* 0x001fe200078e002f */
[----:B------:R-:W-:Y:S01]  /*a220*/  SHF.R.U32.HI R65, RZ, 0x10, R69 ;  /* 0x00000010ff417819 */ /* 0x000fe20000011645 */
[--C-:B------:R-:W-:Y:S01]  /*a230*/  HADD2.F32 R51, -RZ, R62.reuse.H0_H0 ;  /* 0x2000003eff337230 */ /* 0x100fe20000004100 */
[----:B------:R-:W-:Y:S01]  /*a240*/  MOV R63, R48 ;  /* 0x00000030003f7202 */ /* 0x000fe20000000f00 */
[----:B------:R-:W-:Y:S01]  /*a250*/  HADD2.F32 R68, -RZ, R173.H1_H1 ;  /* 0x300000adff447230 */ /* 0x000fe20000004100 */
[----:B------:R-:W-:Y:S01]  /*a260*/  SHF.R.U64 R61, R72, 0x10, R73 ;  /* 0x00000010483d7819 */ /* 0x000fe20000001249 */
[----:B------:R-:W-:Y:S01]  /*a270*/  HADD2.F32 R62, -RZ, R62.H1_H1 ;  /* 0x3000003eff3e7230 */ /* 0x000fe20000004100 */
[----:B------:R-:W-:Y:S01]  /*a280*/  SHF.R.U64 R60, R74, 0x10, R75 ;  /* 0x000000104a3c7819 */ /* 0x000fe2000000124b */
[----:B------:R-:W-:-:S02]  /*a290*/  HADD2.F32 R67, -RZ, R67.H0_H0 ;  /* 0x20000043ff437230 */ /* 0x000fc40000004100 */
[-C--:B------:R-:W-:Y:S01]  /*a2a0*/  FMUL.FTZ R72, R51, R68.reuse ;  /* 0x0000004433487220 */ /* 0x080fe20000410000 */
[--C-:B------:R-:W-:Y:S01]  /*a2b0*/  HADD2.F32 R47, -RZ, R45.reuse.H0_H0 ;  /* 0x2000002dff2f7230 */ /* 0x100fe20000004100 */
[----:B------:R-:W-:Y:S01]  /*a2c0*/  SHF.R.U32.HI R74, RZ, 0x10, R75 ;  /* 0x00000010ff4a7819 */ /* 0x000fe2000001164b */
[----:B------:R-:W-:Y:S02]  /*a2d0*/  HADD2.F32 R48, -RZ, R45.H1_H1 ;  /* 0x3000002dff307230 */ /* 0x000fe40000004100 */
[-C--:B------:R-:W-:Y:S01]  /*a2e0*/  FMUL.FTZ R69, R62, R67.reuse ;  /* 0x000000433e457220 */ /* 0x080fe20000410000 */
[----:B------:R-:W-:Y:S02]  /*a2f0*/  HADD2.F32 R66, -RZ, R171.H1_H1 ;  /* 0x300000abff427230 */ /* 0x000fe40000004100 */
[C---:B------:R-:W-:Y:S01]  /*a300*/  FMUL.FTZ R68, R47.reuse, R68 ;  /* 0x000000442f447220 */ /* 0x040fe20000410000 */
[----:B------:R-:W-:Y:S02]  /*a310*/  HADD2.F32 R65, -RZ, R65.H0_H0 ;  /* 0x20000041ff417230 */ /* 0x000fe40000004100 */
[----:B------:R-:W-:Y:S01]  /*a320*/  FMUL.FTZ R67, R48, R67 ;  /* 0x0000004330437220 */ /* 0x000fe20000410000 */
[----:B------:R-:W-:Y:S01]  /*a330*/  SHF.R.U64 R59, R70, 0x10, R71 ;  /* 0x00000010463b7819 */ /* 0x000fe20000001247 */
[-C--:B------:R-:W-:Y:S01]  /*a340*/  FFMA.FTZ R45, R47, R66.reuse, -R72 ;  /* 0x000000422f2d7223 */ /* 0x080fe20000010848 */
[----:B------:R-:W-:Y:S01]  /*a350*/  FFMA.FTZ R47, R51, R66, R68 ;  /* 0x00000042332f7223 */ /* 0x000fe20000010044 */
[-C--:B------:R-:W-:Y:S01]  /*a360*/  FFMA.FTZ R48, R48, R65.reuse, -R69 ;  /* 0x0000004130307223 */ /* 0x080fe20000010845 */
[----:B------:R-:W-:Y:S01]  /*a370*/  FFMA.FTZ R62, R62, R65, R67 ;  /* 0x000000413e3e7223 */ /* 0x000fe20000010043 */
[----:B------:R-:W-:Y:S01]  /*a380*/  SHF.R.U32.HI R70, RZ, 0x10, R71 ;  /* 0x00000010ff467819 */ /* 0x000fe20000011647 */
[----:B------:R-:W-:-:S02]  /*a390*/  HADD2.F32 R65, -RZ, R64.H0_H0 ;  /* 0x20000040ff417230 */ /* 0x000fc40000004100 */
[----:B------:R-:W-:Y:S01]  /*a3a0*/  HADD2.F32 R66, -RZ, R64.H1_H1 ;  /* 0x30000040ff427230 */ /* 0x000fe20000004100 */
[----:B------:R-:W-:Y:S01]  /*a3b0*/  F2FP.F16.F32.PACK_AB R45, R48, R45 ;  /* 0x0000002d302d723e */ /* 0x000fe200000000ff */
[----:B------:R-:W-:Y:S02]  /*a3c0*/  HADD2.F32 R69, -RZ, R74.H0_H0 ;  /* 0x2000004aff457230 */ /* 0x000fe40000004100 */
[----:B------:R-:W-:Y:S02]  /*a3d0*/  HADD2.F32 R72, -RZ, R172.H1_H1 ;  /* 0x300000acff487230 */ /* 0x000fe40000004100 */
[--C-:B------:R-:W-:Y:S02]  /*a3e0*/  HADD2.F32 R64, -RZ, R49.reuse.H1_H1 ;  /* 0x30000031ff407230 */ /* 0x100fe40000004100 */
[----:B------:R-:W-:Y:S01]  /*a3f0*/  FMUL.FTZ R71, R66, R69 ;  /* 0x0000004542477220 */ /* 0x000fe20000410000 */
[----:B------:R-:W-:Y:S02]  /*a400*/  HADD2.F32 R51, -RZ, R49.H0_H0 ;  /* 0x20000031ff337230 */ /* 0x000fe40000004100 */
[----:B------:R-:W-:-:S02]  /*a410*/  HADD2.F32 R68, -RZ, R170.H1_H1 ;  /* 0x300000aaff447230 */ /* 0x000fc40000004100 */
[C---:B------:R-:W-:Y:S01]  /*a420*/  FMUL.FTZ R69, R64.reuse, R69 ;  /* 0x0000004540457220 */ /* 0x040fe20000410000 */
[----:B------:R-:W-:Y:S02]  /*a430*/  HADD2.F32 R67, -RZ, R70.H0_H0 ;  /* 0x20000046ff437230 */ /* 0x000fe40000004100 */
[-C--:B------:R-:W-:Y:S01]  /*a440*/  FMUL.FTZ R70, R65, R72.reuse ;  /* 0x0000004841467220 */ /* 0x080fe20000410000 */
[C---:B------:R-:W-:Y:S01]  /*a450*/  FMUL.FTZ R72, R51.reuse, R72 ;  /* 0x0000004833487220 */ /* 0x040fe20000410000 */
[----:B------:R-:W-:Y:S02]  /*a460*/  HADD2.F32 R58, -RZ, R58.H0_H0 ;  /* 0x2000003aff3a7230 */ /* 0x000fe40000004100 */
[-C--:B------:R-:W-:Y:S01]  /*a470*/  FFMA.FTZ R49, R51, R68.reuse, -R70 ;  /* 0x0000004433317223 */ /* 0x080fe20000010846 */
[-C--:B------:R-:W-:Y:S01]  /*a480*/  FFMA.FTZ R64, R64, R67.reuse, -R71 ;  /* 0x0000004340407223 */ /* 0x080fe20000010847 */
[----:B------:R-:W-:Y:S01]  /*a490*/  FFMA.FTZ R66, R66, R67, R69 ;  /* 0x0000004342427223 */ /* 0x000fe20000010045 */
[----:B------:R-:W-:Y:S01]  /*a4a0*/  FFMA.FTZ R51, R65, R68, R72 ;  /* 0x0000004441337223 */ /* 0x000fe20000010048 */
[----:B------:R-:W-:-:S02]  /*a4b0*/  HADD2.F32 R67, -RZ, R61.H0_H0 ;  /* 0x2000003dff437230 */ /* 0x000fc40000004100 */
[----:B------:R-:W-:Y:S01]  /*a4c0*/  HADD2.F32 R65, -RZ, R63.H0_H0 ;  /* 0x2000003fff417230 */ /* 0x000fe20000004100 */
[----:B------:R-:W-:Y:S01]  /*a4d0*/  F2FP.F16.F32.PACK_AB R64, R64, R49 ;  /* 0x000000314040723e */ /* 0x000fe200000000ff */
[--C-:B------:R-:W-:Y:S01]  /*a4e0*/  HADD2.F32 R61, -RZ, R44.reuse.H0_H0 ;  /* 0x2000002cff3d7230 */ /* 0x100fe20000004100 */
[----:B------:R-:W-:Y:S01]  /*a4f0*/  F2FP.F16.F32.PACK_AB R49, R62, R47 ;  /* 0x0000002f3e31723e */ /* 0x000fe200000000ff */
[----:B------:R-:W-:Y:S01]  /*a500*/  HADD2.F32 R70, -RZ, R173.H0_H0 ;  /* 0x200000adff467230 */ /* 0x000fe20000004100 */
[----:B------:R-:W-:Y:S01]  /*a510*/  F2FP.F16.F32.PACK_AB R51, R66, R51 ;  /* 0x000000334233723e */ /* 0x000fe200000000ff */
[----:B------:R-:W-:Y:S02]  /*a520*/  HADD2.F32 R63, -RZ, R63.H1_H1 ;  /* 0x3000003fff3f7230 */ /* 0x000fe40000004100 */
[----:B------:R-:W-:Y:S02]  /*a530*/  HADD2.F32 R44, -RZ, R44.H1_H1 ;  /* 0x3000002cff2c7230 */ /* 0x000fe40000004100 */
[----:B------:R-:W-:Y:S01]  /*a540*/  FMUL.FTZ R72, R65, R70 ;  /* 0x0000004641487220 */ /* 0x000fe20000410000 */
[----:B------:R-:W-:-:S02]  /*a550*/  HADD2.F32 R68, -RZ, R171.H0_H0 ;  /* 0x200000abff447230 */ /* 0x000fc40000004100 */
[-C--:B------:R-:W-:Y:S01]  /*a560*/  FMUL.FTZ R69, R63, R67.reuse ;  /* 0x000000433f457220 */ /* 0x080fe20000410000 */
[----:B------:R-:W-:Y:S01]  /*a570*/  FMUL.FTZ R70, R61, R70 ;  /* 0x000000463d467220 */ /* 0x000fe20000410000 */
[C---:B------:R-:W-:Y:S01]  /*a580*/  FMUL.FTZ R74, R44.reuse, R67 ;  /* 0x000000432c4a7220 */ /* 0x040fe20000410000 */
[----:B------:R-:W-:Y:S02]  /*a590*/  HADD2.F32 R59, -RZ, R59.H0_H0 ;  /* 0x2000003bff3b7230 */ /* 0x000fe40000004100 */
[----:B------:R-:W-:Y:S01]  /*a5a0*/  FFMA.FTZ R69, R44, R58, -R69 ;  /* 0x0000003a2c457223 */ /* 0x000fe20000010845 */
[----:B------:R-:W-:Y:S01]  /*a5b0*/  FFMA.FTZ R70, R65, R68, R70 ;  /* 0x0000004441467223 */ /* 0x000fe20000010046 */
[----:B------:R-:W-:Y:S01]  /*a5c0*/  FFMA.FTZ R67, R63, R58, R74 ;  /* 0x0000003a3f437223 */ /* 0x000fe2000001004a */
[----:B------:R-:W-:Y:S02]  /*a5d0*/  HADD2.F32 R58, -RZ, R50.H0_H0 ;  /* 0x20000032ff3a7230 */ /* 0x000fe40000004100 */
[----:B------:R-:W-:Y:S01]  /*a5e0*/  FFMA.FTZ R72, R61, R68, -R72 ;  /* 0x000000443d487223 */ /* 0x000fe20000010848 */
[----:B------:R-:W-:-:S02]  /*a5f0*/  HADD2.F32 R63, -RZ, R172.H0_H0 ;  /* 0x200000acff3f7230 */ /* 0x000fc40000004100 */
[----:B------:R-:W-:Y:S01]  /*a600*/  HADD2.F32 R65, -RZ, R60.H0_H0 ;  /* 0x2000003cff417230 */ /* 0x000fe20000004100 */
[----:B------:R-:W-:Y:S01]  /*a610*/  F2FP.F16.F32.PACK_AB R48, R67, R70 ;  /* 0x000000464330723e */ /* 0x000fe200000000ff */
[----:B------:R-:W-:Y:S02]  /*a620*/  HADD2.F32 R44, -RZ, R46.H0_H0 ;  /* 0x2000002eff2c7230 */ /* 0x000fe40000004100 */
[-C--:B------:R-:W-:Y:S01]  /*a630*/  FMUL.FTZ R71, R58, R63.reuse ;  /* 0x0000003f3a477220 */ /* 0x080fe20000410000 */
[----:B------:R-:W-:Y:S02]  /*a640*/  HADD2.F32 R50, -RZ, R50.H1_H1 ;  /* 0x30000032ff327230 */ /* 0x000fe40000004100 */
[----:B------:R-:W-:Y:S02]  /*a650*/  HADD2.F32 R46, -RZ, R46.H1_H1 ;  /* 0x3000002eff2e7230 */ /* 0x000fe40000004100 */
[----:B------:R-:W-:Y:S01]  /*a660*/  FMUL.FTZ R63, R44, R63 ;  /* 0x0000003f2c3f7220 */ /* 0x000fe20000410000 */
[----:B------:R-:W-:-:S02]  /*a670*/  HADD2.F32 R61, -RZ, R170.H0_H0 ;  /* 0x200000aaff3d7230 */ /* 0x000fc40000004100 */
[-C--:B------:R-:W-:Y:S01]  /*a680*/  FMUL.FTZ R73, R50, R65.reuse ;  /* 0x0000004132497220 */ /* 0x080fe20000410000 */
[----:B------:R-:W-:Y:S02]  /*a690*/  IMAD.MOV.U32 R47, RZ, RZ, R64 ;  /* 0x000000ffff2f7224 */ /* 0x000fe400078e0040 */
[----:B------:R-:W-:Y:S01]  /*a6a0*/  FMUL.FTZ R65, R46, R65 ;  /* 0x000000412e417220 */ /* 0x000fe20000410000 */
[-C--:B------:R-:W-:Y:S01]  /*a6b0*/  FFMA.FTZ R71, R44, R61.reuse, -R71 ;  /* 0x0000003d2c477223 */ /* 0x080fe20000010847 */
[----:B------:R-:W-:Y:S01]  /*a6c0*/  FFMA.FTZ R63, R58, R61, R63 ;  /* 0x0000003d3a3f7223 */ /* 0x000fe2000001003f */
[-C--:B------:R-:W-:Y:S01]  /*a6d0*/  FFMA.FTZ R46, R46, R59.reuse, -R73 ;  /* 0x0000003b2e2e7223 */ /* 0x080fe20000010849 */
[----:B------:R-:W-:Y:S01]  /*a6e0*/  FFMA.FTZ R50, R50, R59, R65 ;  /* 0x0000003b32327223 */ /* 0x000fe20000010041 */
[----:B------:R-:W-:-:S03]  /*a6f0*/  F2FP.F16.F32.PACK_AB R44, R69, R72 ;  /* 0x00000048452c723e */ /* 0x000fc600000000ff */
[----:B------:R-:W-:Y:S02]  /*a700*/  F2FP.F16.F32.PACK_AB R46, R46, R71 ;  /* 0x000000472e2e723e */ /* 0x000fe400000000ff */
[----:B------:R-:W-:-:S07]  /*a710*/  F2FP.F16.F32.PACK_AB R50, R50, R63 ;  /* 0x0000003f3232723e */ /* 0x000fce00000000ff */
.L_x_6764:
[----:B------:R-:W-:Y:S05]  /*a720*/  BSYNC B2 ;  /* 0x0000000000027941 */ /* 0x000fea0003800000 */
.L_x_6763:
        /* <DEDUP_REMOVED lines=12> */
.L_x_6762:
[----:B------:R-:W-:Y:S05]  /*a7f0*/  BSYNC B1 ;  /* 0x0000000000017941 */ /* 0x000fea0003800000 */
.L_x_6761:
[----:B0-----:R-:W-:Y:S02]  /*a800*/  VIADD R45, R22, 0xa0 ;  /* 0x000000a0162d7836 */ /* 0x001fe40000000000 */
[-C--:B--2---:R-:W-:Y:S02]  /*a810*/  IMAD R44, R148, R138.reuse, RZ ;  /* 0x0000008a942c7224 */ /* 0x084fe400078e02ff */
[C---:B------:R-:W-:Y:S01]  /*a820*/  IMAD.WIDE.U32 R136, R45.reuse, R138, R136 ;  /* 0x0000008a2d887225 */ /* 0x040fe200078e0088 */
[----:B------:R-:W-:-:S03]  /*a830*/  ISETP.GE.OR P4, PT, R45, R4, P0 ;  /* 0x000000042d00720c */ /* 0x000fc60000786670 */
[----:B------:R-:W-:-:S10]  /*a840*/  IMAD R139, R45, R139, R44 ;  /* 0x0000008b2d8b7224 */ /* 0x000fd400078e022c */
[----:B------:R-:W-:Y:S05]  /*a850*/  @P4 BRA `(.L_x_6731) ;  /* 0x00000010006c4947 */ /* 0x000fea0003800000 */
[----:B------:R-:W2:Y:S01]  /*a860*/  LDL R45, [R1] ;  /* 0x00000000012d7983 */ /* 0x000ea20000100800 */
[----:B------:R-:W0:Y:S03]  /*a870*/  LDC.64 R52, c[0x0][0x2e8] ;  /* 0x0000ba00ff347b82 */ /* 0x000e260000000a00 */
[----:B------:R-:W3:Y:S01]  /*a880*/  LDL R46, [R1+0x50] ;  /* 0x00005000012e7983 */ /* 0x000ee20000100800 */
[----:B------:R-:W-:Y:S01]  /*a890*/  IMAD.IADD R56, R137, 0x1, R139 ;  /* 0x0000000189387824 */ /* 0x000fe200078e028b */
[----:B------:R-:W-:Y:S01]  /*a8a0*/  IADD3 R44, P4, P5, R100, R136, R21 ;  /* 0x00000088642c7210 */ /* 0x000fe20007d9e015 */
[----:B------:R-:W-:Y:S01]  /*a8b0*/  BSSY B1, `(.L_x_6765) ;  /* 0x0000071000017945 */ /* 0x000fe20003800000 */
[----:B------:R-:W-:-:S05]  /*a8c0*/  IADD3 R47, R22, 0xa0, RZ ;  /* 0x000000a0162f7810 */ /* 0x000fca0007ffe0ff */
[----:B------:R-:W-:-:S05]  /*a8d0*/  IMAD.SHL.U32 R47, R47, 0x40, RZ ;  /* 0x000000402f2f7824 */ /* 0x000fca00078e00ff */
[----:B------:R-:W-:Y:S02]  /*a8e0*/  LOP3.LUT R47, R47, 0x1c0, RZ, 0xc0, !PT ;  /* 0x000001c02f2f7812 */ /* 0x000fe400078ec0ff */
[----:B--2---:R-:W-:Y:S02]  /*a8f0*/  LOP3.LUT P6, RZ, R45, 0x1, RZ, 0xc0, !PT ;  /* 0x000000012dff7812 */ /* 0x004fe400078cc0ff */
[----:B------:R-:W-:Y:S02]  /*a900*/  IADD3.X R45, R15, R56, R8, P4, P5 ;  /* 0x000000380f2d7210 */ /* 0x000fe400027ea408 */
[C---:B0-----:R-:W-:Y:S02]  /*a910*/  LEA R54, P4, R44.reuse, R52, 0x1 ;  /* 0x000000342c367211 */ /* 0x041fe400078808ff */
[----:B------:R-:W-:Y:S02]  /*a920*/  SEL R155, R43, R155, !P6 ;  /* 0x0000009b2b9b7207 */ /* 0x000fe40007000000 */
[----:B------:R-:W-:-:S02]  /*a930*/  LEA.HI.X R55, R44, R53, R45, 0x1, P4 ;  /* 0x000000352c377211 */ /* 0x000fc400020f0c2d */
[----:B------:R-:W-:-:S04]  /*a940*/  SHF.R.S32.HI R44, RZ, 0x1f, R155 ;  /* 0x0000001fff2c7819 */ /* 0x000fc8000001149b */
[----:B------:R-:W-:-:S04]  /*a950*/  LEA.HI R44, R44, R155, RZ, 0x4 ;  /* 0x0000009b2c2c7211 */ /* 0x000fc800078f20ff */
[----:B------:R-:W-:-:S04]  /*a960*/  LEA.HI.SX32 R44, R44, R9, 0x1c ;  /* 0x000000092c2c7211 */ /* 0x000fc800078fe2ff */
[----:B------:R-:W-:Y:S01]  /*a970*/  SHF.R.S32.HI R45, RZ, 0x1f, R44 ;  /* 0x0000001fff2d7819 */ /* 0x000fe2000001142c */
[----:B------:R-:W-:-:S03]  /*a980*/  IMAD.SHL.U32 R57, R44, 0x8, RZ ;  /* 0x000000082c397824 */ /* 0x000fc600078e00ff */
[----:B------:R-:W-:-:S04]  /*a990*/  LEA.HI R45, R45, R44, RZ, 0x3 ;  /* 0x0000002c2d2d7211 */ /* 0x000fc800078f18ff */
[----:B------:R-:W-:Y:S02]  /*a9a0*/  SHF.R.S32.HI R44, RZ, 0x3, R45 ;  /* 0x00000003ff2c7819 */ /* 0x000fe4000001142d */
[----:B------:R-:W-:-:S03]  /*a9b0*/  LOP3.LUT R45, R47, 0x38, R57, 0xf8, !PT ;  /* 0x000000382f2d7812 */ /* 0x000fc600078ef839 */
[----:B---3--:R-:W-:Y:S01]  /*a9c0*/  IMAD R44, R44, 0x2c00, R46 ;  /* 0x00002c002c2c7824 */ /* 0x008fe200078e022e */
        /* <DEDUP_REMOVED lines=11> */
[----:B------:R-:W-:Y:S01]  /*aa80*/  SHF.R.U32.HI R66, RZ, 0x10, R81 ;  /* 0x00000010ff427819 */ /* 0x000fe20000011651 */
[----:B------:R-:W-:Y:S01]  /*aa90*/  IMAD.MOV.U32 R62, RZ, RZ, R48 ;  /* 0x000000ffff3e7224 */ /* 0x000fe200078e0030 */
[----:B0-----:R-:W-:Y:S01]  /*aaa0*/  MOV R61, R44 ;  /* 0x0000002c003d7202 */ /* 0x001fe20000000f00 */
[--C-:B------:R-:W-:Y:S01]  /*aab0*/  HADD2.F32 R51, -RZ, R49.reuse.H0_H0 ;  /* 0x20000031ff337230 */ /* 0x100fe20000004100 */
[----:B------:R-:W-:Y:S01]  /*aac0*/  SHF.R.U64 R59, R86, 0x10, R87 ;  /* 0x00000010563b7819 */ /* 0x000fe20000001257 */
[----:B------:R-:W-:Y:S01]  /*aad0*/  IMAD.MOV.U32 R48, RZ, RZ, R47 ;  /* 0x000000ffff307224 */ /* 0x000fe200078e002f */
        /* <DEDUP_REMOVED lines=12> */
[----:B------:R-:W-:Y:S01]  /*aba0*/  FMUL.FTZ R45, R51, R65 ;  /* 0x00000041332d7220 */ /* 0x000fe20000410000 */
[----:B------:R-:W-:Y:S02]  /*abb0*/  HADD2.F32 R64, -RZ, R167.H1_H1 ;  /* 0x300000a7ff407230 */ /* 0x000fe40000004100 */
[----:B------:R-:W-:Y:S01]  /*abc0*/  FFMA.FTZ R68, R49, R66, R68 ;  /* 0x0000004231447223 */ /* 0x000fe20000010044 */
[----:B------:R-:W-:-:S02]  /*abd0*/  HADD2.F32 R49, -RZ, R63.H0_H0 ;  /* 0x2000003fff317230 */ /* 0x000fc40000004100 */
[C---:B------:R-:W-:Y:S01]  /*abe0*/  FMUL.FTZ R70, R44.reuse, R65 ;  /* 0x000000412c467220 */ /* 0x040fe20000410000 */
[----:B------:R-:W-:Y:S01]  /*abf0*/  FFMA.FTZ R67, R47, R66, -R72 ;  /* 0x000000422f437223 */ /* 0x000fe20000010848 */
[----:B------:R-:W-:Y:S02]  /*ac00*/  HADD2.F32 R63, -RZ, R63.H1_H1 ;  /* 0x3000003fff3f7230 */ /* 0x000fe40000004100 */
[-C--:B------:R-:W-:Y:S01]  /*ac10*/  FFMA.FTZ R44, R44, R64.reuse, -R45 ;  /* 0x000000402c2c7223 */ /* 0x080fe2000001082d */
[----:B------:R-:W-:Y:S02]  /*ac20*/  HADD2.F32 R65, -RZ, R86.H0_H0 ;  /* 0x20000056ff417230 */ /* 0x000fe40000004100 */
[----:B------:R-:W-:Y:S01]  /*ac30*/  FFMA.FTZ R45, R51, R64, R70 ;  /* 0x00000040332d7223 */ /* 0x000fe20000010046 */
[----:B------:R-:W-:Y:S01]  /*ac40*/  HADD2.F32 R66, -RZ, R168.H1_H1 ;  /* 0x300000a8ff427230 */ /* 0x000fe20000004100 */
[----:B------:R-:W-:Y:S01]  /*ac50*/  SHF.R.U64 R60, R80, 0x10, R81 ;  /* 0x00000010503c7819 */ /* 0x000fe20000001251 */
[----:B------:R-:W-:-:S02]  /*ac60*/  HADD2.F32 R47, -RZ, R48.H0_H0 ;  /* 0x20000030ff2f7230 */ /* 0x000fc40000004100 */
[-C--:B------:R-:W-:Y:S01]  /*ac70*/  FMUL.FTZ R69, R63, R65.reuse ;  /* 0x000000413f457220 */ /* 0x080fe20000410000 */
[----:B------:R-:W-:Y:S02]  /*ac80*/  HADD2.F32 R48, -RZ, R48.H1_H1 ;  /* 0x30000030ff307230 */ /* 0x000fe40000004100 */
[-C--:B------:R-:W-:Y:S01]  /*ac90*/  FMUL.FTZ R70, R49, R66.reuse ;  /* 0x0000004231467220 */ /* 0x080fe20000410000 */
[----:B------:R-:W-:Y:S02]  /*aca0*/  HADD2.F32 R51, -RZ, R82.H0_H0 ;  /* 0x20000052ff337230 */ /* 0x000fe40000004100 */
[----:B------:R-:W-:Y:S01]  /*acb0*/  FMUL.FTZ R66, R47, R66 ;  /* 0x000000422f427220 */ /* 0x000fe20000410000 */
[----:B------:R-:W-:Y:S02]  /*acc0*/  HADD2.F32 R64, -RZ, R166.H1_H1 ;  /* 0x300000a6ff407230 */ /* 0x000fe40000004100 */
[----:B------:R-:W-:Y:S01]  /*acd0*/  FMUL.FTZ R72, R48, R65 ;  /* 0x0000004130487220 */ /* 0x000fe20000410000 */
[----:B------:R-:W-:-:S02]  /*ace0*/  HADD2.F32 R169, -RZ, R169.H0_H0 ;  /* 0x200000a9ffa97230 */ /* 0x000fc40000004100 */
[----:B------:R-:W-:Y:S01]  /*acf0*/  FFMA.FTZ R69, R48, R51, -R69 ;  /* 0x0000003330457223 */ /* 0x000fe20000010845 */
[----:B------:R-:W-:Y:S02]  /*ad00*/  HADD2.F32 R48, -RZ, R62.H0_H0 ;  /* 0x2000003eff307230 */ /* 0x000fe40000004100 */
[-C--:B------:R-:W-:Y:S01]  /*ad10*/  FFMA.FTZ R70, R47, R64.reuse, -R70 ;  /* 0x000000402f467223 */ /* 0x080fe20000010846 */
[----:B------:R-:W-:Y:S02]  /*ad20*/  HADD2.F32 R47, -RZ, R61.H0_H0 ;  /* 0x2000003dff2f7230 */ /* 0x000fe40000004100 */
        /* <DEDUP_REMOVED lines=9> */
[----:B------:R-:W-:Y:S02]  /*adc0*/  HADD2.F32 R60, -RZ, R60.H0_H0 ;  /* 0x2000003cff3c7230 */ /* 0x000fe40000004100 */
        /* <DEDUP_REMOVED lines=8> */
[----:B------:R-:W-:Y:S01]  /*ae50*/  FFMA.FTZ R60, R62, R60, R49 ;  /* 0x0000003c3e3c7223 */ /* 0x000fe20000010031 */
[----:B------:R-:W-:Y:S01]  /*ae60*/  HADD2.F32 R168, -RZ, R168.H0_H0 ;  /* 0x200000a8ffa87230 */ /* 0x000fe20000004100 */
[----:B------:R-:W-:Y:S01]  /*ae70*/  F2FP.F16.F32.PACK_AB R67, R67, R44 ;  /* 0x0000002c4343723e */ /* 0x000fe200000000ff */
[----:B------:R-:W-:-:S02]  /*ae80*/  HADD2.F32 R46, -RZ, R46.H1_H1 ;  /* 0x3000002eff2e7230 */ /* 0x000fc40000004100 */
[-C--:B------:R-:W-:Y:S01]  /*ae90*/  FMUL.FTZ R63, R50, R59.reuse ;  /* 0x0000003b323f7220 */ /* 0x080fe20000410000 */
[----:B------:R-:W-:Y:S02]  /*aea0*/  HADD2.F32 R166, -RZ, R166.H0_H0 ;  /* 0x200000a6ffa67230 */ /* 0x000fe40000004100 */
[CC--:B------:R-:W-:Y:S01]  /*aeb0*/  FMUL.FTZ R51, R47.reuse, R168.reuse ;  /* 0x000000a82f337220 */ /* 0x0c0fe20000410000 */
[----:B------:R-:W-:Y:S02]  /*aec0*/  HADD2.F32 R49, -RZ, R58.H0_H0 ;  /* 0x2000003aff317230 */ /* 0x000fe40000004100 */
[----:B------:R-:W-:Y:S01]  /*aed0*/  FMUL.FTZ R59, R46, R59 ;  /* 0x0000003b2e3b7220 */ /* 0x000fe20000410000 */
[C---:B------:R-:W-:Y:S01]  /*aee0*/  FMUL.FTZ R58, R48.reuse, R168 ;  /* 0x000000a8303a7220 */ /* 0x040fe20000410000 */
[-C--:B------:R-:W-:Y:S01]  /*aef0*/  FFMA.FTZ R51, R48, R166.reuse, R51 ;  /* 0x000000a630337223 */ /* 0x080fe20000010033 */
[----:B------:R-:W-:Y:S01]  /*af00*/  F2FP.F16.F32.PACK_AB R65, R72, R65 ;  /* 0x000000414841723e */ /* 0x000fe200000000ff */
[-C--:B------:R-:W-:Y:S01]  /*af10*/  FFMA.FTZ R50, R50, R49.reuse, R59 ;  /* 0x0000003132327223 */ /* 0x080fe2000001003b */
[----:B------:R-:W-:Y:S01]  /*af20*/  FFMA.FTZ R58, R47, R166, -R58 ;  /* 0x000000a62f3a7223 */ /* 0x000fe2000001083a */
[----:B------:R-:W-:Y:S01]  /*af30*/  FFMA.FTZ R63, R46, R49, -R63 ;  /* 0x000000312e3f7223 */ /* 0x000fe2000001083f */
[----:B------:R-:W-:Y:S01]  /*af40*/  F2FP.F16.F32.PACK_AB R49, R68, R45 ;  /* 0x0000002d4431723e */ /* 0x000fe200000000ff */
[----:B------:R-:W-:Y:S01]  /*af50*/  IMAD.MOV.U32 R45, RZ, RZ, R67 ;  /* 0x000000ffff2d7224 */ /* 0x000fe200078e0043 */
[----:B------:R-:W-:Y:S01]  /*af60*/  F2FP.F16.F32.PACK_AB R50, R50, R51 ;  /* 0x000000333232723e */ /* 0x000fe200000000ff */
[----:B------:R-:W-:Y:S01]  /*af70*/  IMAD.MOV.U32 R51, RZ, RZ, R65 ;  /* 0x000000ffff337224 */ /* 0x000fe200078e0041 */
[----:B------:R-:W-:-:S02]  /*af80*/  F2FP.F16.F32.PACK_AB R47, R69, R70 ;  /* 0x00000046452f723e */ /* 0x000fc400000000ff */
[----:B------:R-:W-:Y:S02]  /*af90*/  F2FP.F16.F32.PACK_AB R44, R61, R64 ;  /* 0x000000403d2c723e */ /* 0x000fe400000000ff */
[----:B------:R-:W-:Y:S02]  /*afa0*/  F2FP.F16.F32.PACK_AB R48, R60, R169 ;  /* 0x000000a93c30723e */ /* 0x000fe400000000ff */
[----:B------:R-:W-:-:S07]  /*afb0*/  F2FP.F16.F32.PACK_AB R46, R63, R58 ;  /* 0x0000003a3f2e723e */ /* 0x000fce00000000ff */
.L_x_6766:
[----:B------:R-:W-:Y:S05]  /*afc0*/  BSYNC B1 ;  /* 0x0000000000017941 */ /* 0x000fea0003800000 */
.L_x_6765:
[----:B------:R-:W-:Y:S01]  /*afd0*/  ISETP.GE.AND P3, PT, R57, R154, PT ;  /* 0x0000009a3900720c */ /* 0x000fe20003f66270 */
[----:B------:R-:W-:Y:S02]  /*afe0*/  ULDC.64 UR4, c[0x0][0x208] ;  /* 0x0000820000047ab9 */ /* 0x000fe40000000a00 */
[----:B0-----:R0:W-:Y:S10]  /*aff0*/  STG.E.128 desc[UR4][R54.64], R44 ;  /* 0x0000002c36007986 */ /* 0x0011f4000c101d04 */
[----:B------:R-:W-:Y:S05]  /*b000*/  @P3 BRA `(.L_x_6731) ;  /* 0x0000000800803947 */ /* 0x000fea0003800000 */
[--C-:B0-----:R-:W-:Y:S01]  /*b010*/  SHF.R.S32.HI R44, RZ, 0x1f, R57.reuse ;  /* 0x0000001fff2c7819 */ /* 0x101fe20000011439 */
[----:B------:R-:W-:Y:S01]  /*b020*/  ULDC.64 UR4, c[0x0][0x208] ;  /* 0x0000820000047ab9 */ /* 0x000fe20000000a00 */
[----:B------:R-:W-:-:S04]  /*b030*/  IADD3 R57, P3, P4, R100, R136, R57 ;  /* 0x0000008864397210 */ /* 0x000fc80007c7e039 */
[----:B------:R-:W-:Y:S02]  /*b040*/  IADD3.X R56, R15, R56, R44, P3, P4 ;  /* 0x000000380f387210 */ /* 0x000fe40001fe842c */
[----:B------:R-:W-:-:S04]  /*b050*/  LEA R52, P3, R57, R52, 0x1 ;  /* 0x0000003439347211 */ /* 0x000fc800078608ff */
[----:B------:R-:W-:-:S05]  /*b060*/  LEA.HI.X R53, R57, R53, R56, 0x1, P3 ;  /* 0x0000003539357211 */ /* 0x000fca00018f0c38 */
[----:B--2---:R0:W-:Y:S01]  /*b070*/  STG.E.128 desc[UR4][R52.64], R48 ;  /* 0x0000003034007986 */ /* 0x0041e2000c101d04 */
[----:B------:R-:W-:Y:S05]  /*b080*/  BRA `(.L_x_6731) ;  /* 0x0000000800607947 */ /* 0x000fea0003800000 */
.L_x_6674:
[----:B------:R-:W-:-:S04]  /*b090*/  ULOP3.LUT UR4, UR60, 0x1, URZ, 0xfc, !UPT ;  /* 0x000000013c047892 */ /* 0x000fc8000f8efc3f */
[----:B------:R-:W-:-:S06]  /*b0a0*/  UISETP.NE.AND UP0, UPT, UR4, 0x3, UPT ;  /* 0x000000030400788c */ /* 0x000fcc000bf05270 */
[----:B------:R-:W-:-:S13]  /*b0b0*/  PLOP3.LUT P2, PT, PT, PT, UP0, 0x80, 0x0 ;  /* 0x000000000000781c */ /* 0x000fda0003f4f008 */
[----:B------:R-:W-:Y:S05]  /*b0c0*/  @!P2 BRA `(.L_x_6767) ;  /* 0x000000000004a947 */ /* 0x000fea0003800000 */
[----:B------:R-:W-:Y:S01]  /*b0d0*/  BPT.TRAP 0x1 ;  /* 0x000000040000795c */ /* 0x000fe20000300000 */
.L_x_6767:
[----:B------:R-:W-:Y:S01]  /*b0e0*/  SHF.R.S32.HI R3, RZ, 0x1f, R24 ;  /* 0x0000001fff037819 */ /* 0x000fe20000011418 */
[----:B------:R-:W-:Y:S01]  /*b0f0*/  IMAD R0, R29, R24, RZ ;  /* 0x000000181d007224 */ /* 0x000fe200078e02ff */
[----:B------:R-:W-:Y:S01]  /*b100*/  BSSY B1, `(.L_x_6768) ;  /* 0x000000a000017945 */ /* 0x000fe20003800000 */
[----:B------:R-:W-:Y:S02]  /*b110*/  IMAD R4, R24, -0xb0, R25 ;  /* 0xffffff5018047824 */ /* 0x000fe400078e0219 */
[----:B------:R-:W-:Y:S01]  /*b120*/  IMAD R45, R3, R156, R0 ;  /* 0x0000009c032d7224 */ /* 0x000fe200078e0200 */
[----:B------:R-:W-:Y:S01]  /*b130*/  LEA R3, R23, R2, 0x3 ;  /* 0x0000000217037211 */ /* 0x000fe200078e18ff */
[----:B------:R-:W-:Y:S01]  /*b140*/  IMAD.WIDE.U32 R52, R156, R24, RZ ;  /* 0x000000189c347225 */ /* 0x000fe200078e00ff */
[----:B------:R-:W-:Y:S02]  /*b150*/  SHF.L.U32 R0, R223, 0x1f, RZ ;  /* 0x0000001fdf007819 */ /* 0x000fe400000006ff */
[----:B------:R-:W-:Y:S01]  /*b160*/  VIMNMX R4, R4, 0xb0, PT ;  /* 0x000000b004047848 */ /* 0x000fe20003fe0100 */
[----:B------:R-:W-:Y:S01]  /*b170*/  IMAD.IADD R58, R45, 0x1, R53 ;  /* 0x000000012d3a7824 */ /* 0x000fe200078e0235 */
[----:B------:R-:W1:Y:S02]  /*b180*/  SYNCS.PHASECHK.TRANS64.TRYWAIT P3, [R3+URZ+0x34890], R0 ;  /* 0x03489000030075a7 */ /* 0x000e64000806017f */
[----:B-1----:R-:W-:Y:S05]  /*b190*/  @!P3 BRA `(.L_x_6769) ;  /* 0x000001cc0038b947 */ /* 0x002fea0003800000 */
.L_x_7055:
[----:B------:R-:W-:Y:S05]  /*b1a0*/  BSYNC B1 ;  /* 0x0000000000017941 */ /* 0x000fea0003800000 */
.L_x_6768:
[----:B------:R-:W-:Y:S01]  /*b1b0*/  ISETP.GE.AND P3, PT, R22, R4, PT ;  /* 0x000000041600720c */ /* 0x000fe20003f66270 */
[----:B------:R-:W-:-:S12]  /*b1c0*/  BSSY B1, `(.L_x_6770) ;  /* 0x0000011000017945 */ /* 0x000fd80003800000 */
[----:B------:R-:W-:Y:S05]  /*b1d0*/  @P3 BRA `(.L_x_6771) ;  /* 0x00000000003c3947 */ /* 0x000fea0003800000 */
[----:B------:R-:W2:Y:S01]  /*b1e0*/  @!P0 LDC.64 R54, c[0x0][0x2e8] ;  /* 0x0000ba00ff368b82 */ /* 0x000ea20000000a00 */
[----:B------:R-:W-:Y:S01]  /*b1f0*/  @!P0 IADD3 R46, P3, R20, R52, RZ ;  /* 0x00000034142e8210 */ /* 0x000fe20007f7e0ff */
[----:B0-----:R-:W-:Y:S01]  /*b200*/  @!P1 LDS.128 R48, [R5+0x23c00] ;  /* 0x023c000005309984 */ /* 0x001fe20000000c00 */
[----:B------:R-:W-:-:S03]  /*b210*/  ULDC.64 UR4, c[0x0][0x208] ;  /* 0x0000820000047ab9 */ /* 0x000fc60000000a00 */
[----:B------:R-:W-:Y:S01]  /*b220*/  @!P0 IMAD.X R47, R58, 0x1, R13, P3 ;  /* 0x000000013a2f8824 */ /* 0x000fe200018e060d */
[----:B------:R-:W-:Y:S01]  /*b230*/  @!P1 IADD3 R44, P3, R12, R52, RZ ;  /* 0x000000340c2c9210 */ /* 0x000fe20007f7e0ff */
[----:B------:R-:W0:Y:S04]  /*b240*/  @!P1 LDC.64 R56, c[0x0][0x2e8] ;  /* 0x0000ba00ff389b82 */ /* 0x000e280000000a00 */
[----:B------:R-:W-:Y:S01]  /*b250*/  @!P1 IMAD.X R45, R58, 0x1, R7, P3 ;  /* 0x000000013a2d9824 */ /* 0x000fe200018e0607 */
[----:B--2---:R-:W-:-:S04]  /*b260*/  @!P0 LEA R54, P3, R46, R54, 0x1 ;  /* 0x000000362e368211 */ /* 0x004fc800078608ff */
[----:B------:R-:W-:Y:S02]  /*b270*/  @!P0 LEA.HI.X R55, R46, R55, R47, 0x1, P3 ;  /* 0x000000372e378211 */ /* 0x000fe400018f0c2f */
[----:B0-----:R-:W-:-:S04]  /*b280*/  @!P1 LEA R56, P3, R44, R56, 0x1 ;  /* 0x000000382c389211 */ /* 0x001fc800078608ff */
[----:B------:R-:W-:Y:S02]  /*b290*/  @!P1 LEA.HI.X R57, R44, R57, R45, 0x1, P3 ;  /* 0x000000392c399211 */ /* 0x000fe400018f0c2d */
[----:B------:R-:W0:Y:S04]  /*b2a0*/  @!P0 LDS.128 R44, [R5+0x1e400] ;  /* 0x01e40000052c8984 */ /* 0x000e280000000c00 */
[----:B0-----:R2:W-:Y:S04]  /*b2b0*/  @!P0 STG.E.128 desc[UR4][R54.64], R44 ;  /* 0x0000002c36008986 */ /* 0x0015e8000c101d04 */
[----:B------:R2:W-:Y:S02]  /*b2c0*/  @!P1 STG.E.128 desc[UR4][R56.64], R48 ;  /* 0x0000003038009986 */ /* 0x0005e4000c101d04 */
.L_x_6771:
[----:B------:R-:W-:Y:S05]  /*b2d0*/  BSYNC B1 ;  /* 0x0000000000017941 */ /* 0x000fea0003800000 */
.L_x_6770:
[----:B--2---:R-:W-:Y:S01]  /*b2e0*/  VIADD R44, R22, 0x20 ;  /* 0x00000020162c7836 */ /* 0x004fe20000000000 */
[----:B------:R-:W-:Y:S04]  /*b2f0*/  BSSY B1, `(.L_x_6772) ;  /* 0x0000014000017945 */ /* 0x000fe80003800000 */
[----:B------:R-:W-:-:S13]  /*b300*/  ISETP.GE.AND P3, PT, R44, R4, PT ;  /* 0x000000042c00720c */ /* 0x000fda0003f66270 */
[----:B------:R-:W-:Y:S05]  /*b310*/  @P3 BRA `(.L_x_6773) ;  /* 0x0000000000443947 */ /* 0x000fea0003800000 */
[----:B------:R-:W2:Y:S01]  /*b320*/  @!P0 LDC.64 R54, c[0x0][0x2e8] ;  /* 0x0000ba00ff368b82 */ /* 0x000ea20000000a00 */
[----:B------:R-:W-:Y:S01]  /*b330*/  IADD3 R45, P3, R116, R52, RZ ;  /* 0x00000034742d7210 */ /* 0x000fe20007f7e0ff */
[----:B------:R-:W-:-:S04]  /*b340*/  ULDC.64 UR4, c[0x0][0x208] ;  /* 0x0000820000047ab9 */ /* 0x000fc80000000a00 */
[----:B------:R-:W-:Y:S01]  /*b350*/  IMAD.X R48, R58, 0x1, R117, P3 ;  /* 0x000000013a307824 */ /* 0x000fe200018e0675 */
[C---:B------:R-:W-:Y:S01]  /*b360*/  @!P0 IADD3 R46, P3, R45.reuse, R20, RZ ;  /* 0x000000142d2e8210 */ /* 0x040fe20007f7e0ff */
[----:B------:R-:W3:Y:S03]  /*b370*/  @!P1 LDC.64 R56, c[0x0][0x2e8] ;  /* 0x0000ba00ff389b82 */ /* 0x000ee60000000a00 */
[----:B------:R-:W-:Y:S02]  /*b380*/  @!P0 IADD3.X R47, R48, R13, RZ, P3, !PT ;  /* 0x0000000d302f8210 */ /* 0x000fe40001ffe4ff */
[----:B------:R-:W-:-:S05]  /*b390*/  @!P1 IADD3 R44, P3, R45, R12, RZ ;  /* 0x0000000c2d2c9210 */ /* 0x000fca0007f7e0ff */
[----:B------:R-:W-:Y:S02]  /*b3a0*/  @!P1 IMAD.X R45, R48, 0x1, R7, P3 ;  /* 0x00000001302d9824 */ /* 0x000fe400018e0607 */
[----:B0-----:R-:W-:Y:S01]  /*b3b0*/  @!P1 LDS.128 R48, [R5+0x24c00] ;  /* 0x024c000005309984 */ /* 0x001fe20000000c00 */
[----:B--2---:R-:W-:-:S04]  /*b3c0*/  @!P0 LEA R54, P3, R46, R54, 0x1 ;  /* 0x000000362e368211 */ /* 0x004fc800078608ff */
[----:B------:R-:W-:Y:S02]  /*b3d0*/  @!P0 LEA.HI.X R55, R46, R55, R47, 0x1, P3 ;  /* 0x000000372e378211 */ /* 0x000fe400018f0c2f */
[----:B---3--:R-:W-:-:S04]  /*b3e0*/  @!P1 LEA R56, P3, R44, R56, 0x1 ;  /* 0x000000382c389211 */ /* 0x008fc800078608ff */
[----:B------:R-:W-:Y:S02]  /*b3f0*/  @!P1 LEA.HI.X R57, R44, R57, R45, 0x1, P3 ;  /* 0x000000392c399211 */ /* 0x000fe400018f0c2d */
[----:B------:R-:W0:Y:S04]  /*b400*/  @!P0 LDS.128 R44, [R5+0x1f400] ;  /* 0x01f40000052c8984 */ /* 0x000e280000000c00 */
[----:B0-----:R2:W-:Y:S04]  /*b410*/  @!P0 STG.E.128 desc[UR4][R54.64], R44 ;  /* 0x0000002c36008986 */ /* 0x0015e8000c101d04 */
[----:B------:R2:W-:Y:S02]  /*b420*/  @!P1 STG.E.128 desc[UR4][R56.64], R48 ;  /* 0x0000003038009986 */ /* 0x0005e4000c101d04 */
.L_x_6773:
[----:B------:R-:W-:Y:S05]  /*b430*/  BSYNC B1 ;  /* 0x0000000000017941 */ /* 0x000fea0003800000 */
.L_x_6772:
[----:B--2---:R-:W-:Y:S01]  /*b440*/  VIADD R44, R22, 0x40 ;  /* 0x00000040162c7836 */ /* 0x004fe20000000000 */
[----:B------:R-:W-:Y:S04]  /*b450*/  BSSY B1, `(.L_x_6774) ;  /* 0x0000014000017945 */ /* 0x000fe80003800000 */
[----:B------:R-:W-:-:S13]  /*b460*/  ISETP.GE.AND P3, PT, R44, R4, PT ;  /* 0x000000042c00720c */ /* 0x000fda0003f66270 */
[----:B------:R-:W-:Y:S05]  /*b470*/  @P3 BRA `(.L_x_6775) ;  /* 0x0000000000443947 */ /* 0x000fea0003800000 */
[----:B------:R-:W2:Y:S01]  /*b480*/  @!P0 LDC.64 R54, c[0x0][0x2e8] ;  /* 0x0000ba00ff368b82 */ /* 0x000ea20000000a00 */
[----:B------:R-:W-:Y:S01]  /*b490*/  LEA R45, P3, R42, R52, 0x6 ;  /* 0x000000342a2d7211 */ /* 0x000fe200078630ff */
[----:B------:R-:W-:-:S04]  /*b4a0*/  ULDC.64 UR4, c[0x0][0x208] ;  /* 0x0000820000047ab9 */ /* 0x000fc80000000a00 */
[----:B------:R-:W-:Y:S01]  /*b4b0*/  IMAD.X R48, R58, 0x1, R140, P3 ;  /* 0x000000013a307824 */ /* 0x000fe200018e068c */
[C---:B------:R-:W-:Y:S01]  /*b4c0*/  @!P0 IADD3 R46, P3, R45.reuse, R20, RZ ;  /* 0x000000142d2e8210 */ /* 0x040fe20007f7e0ff */
[----:B------:R-:W3:Y:S04]  /*b4d0*/  @!P1 LDC.64 R56, c[0x0][0x2e8] ;  /* 0x0000ba00ff389b82 */ /* 0x000ee80000000a00 */
[----:B------:R-:W-:Y:S01]  /*b4e0*/  @!P0 IMAD.X R47, R48, 0x1, R13, P3 ;  /* 0x00000001302f8824 */ /* 0x000fe200018e060d */
        /* <DEDUP_REMOVED lines=10> */
.L_x_6775:
[----:B------:R-:W-:Y:S05]  /*b590*/  BSYNC B1 ;  /* 0x0000000000017941 */ /* 0x000fea0003800000 */
.L_x_6774:
[----:B--2---:R-:W-:Y:S01]  /*b5a0*/  IADD3 R44, R22, 0x60, RZ ;  /* 0x00000060162c7810 */ /* 0x004fe20007ffe0ff */
[----:B------:R-:W-:Y:S03]  /*b5b0*/  BSSY B1, `(.L_x_6776) ;  /* 0x0000018000017945 */ /* 0x000fe60003800000 */
[----:B------:R-:W-:-:S13]  /*b5c0*/  ISETP.GE.AND P3, PT, R44, R4, PT ;  /* 0x000000042c00720c */ /* 0x000fda0003f66270 */
[----:B------:R-:W-:Y:S05]  /*b5d0*/  @P3 BRA `(.L_x_6777) ;  /* 0x0000000000543947 */ /* 0x000fea0003800000 */
[----:B------:R-:W2:Y:S01]  /*b5e0*/  LDC.64 R44, c[0x0][0x300] ;  /* 0x0000c000ff2c7b82 */ /* 0x000ea20000000a00 */
[----:B------:R-:W-:Y:S01]  /*b5f0*/  IMAD.MOV.U32 R46, RZ, RZ, R52 ;  /* 0x000000ffff2e7224 */ /* 0x000fe200078e0034 */
[----:B------:R-:W-:Y:S01]  /*b600*/  ULDC.64 UR4, c[0x0][0x208] ;  /* 0x0000820000047ab9 */ /* 0x000fe20000000a00 */
[----:B------:R-:W-:-:S05]  /*b610*/  IMAD.MOV.U32 R47, RZ, RZ, R58 ;  /* 0x000000ffff2f7224 */ /* 0x000fca00078e003a */
[----:B------:R-:W3:Y:S08]  /*b620*/  @!P0 LDC.64 R54, c[0x0][0x2e8] ;  /* 0x0000ba00ff368b82 */ /* 0x000ef00000000a00 */
[----:B------:R-:W4:Y:S01]  /*b630*/  @!P1 LDC.64 R56, c[0x0][0x2e8] ;  /* 0x0000ba00ff389b82 */ /* 0x000f220000000a00 */
[----:B--2---:R-:W-:-:S04]  /*b640*/  IMAD.WIDE.U32 R46, R44, 0x60, R46 ;  /* 0x000000602c2e7825 */ /* 0x004fc800078e002e */
[----:B------:R-:W-:-:S04]  /*b650*/  IMAD R45, R45, 0x60, RZ ;  /* 0x000000602d2d7824 */ /* 0x000fc800078e02ff */
[----:B------:R-:W-:Y:S01]  /*b660*/  IMAD.IADD R44, R47, 0x1, R45 ;  /* 0x000000012f2c7824 */ /* 0x000fe200078e022d */
[----:B------:R-:W-:-:S05]  /*b670*/  @!P0 IADD3 R45, P3, R20, R46, RZ ;  /* 0x0000002e142d8210 */ /* 0x000fca0007f7e0ff */
[----:B------:R-:W-:Y:S01]  /*b680*/  @!P0 IMAD.X R48, R44, 0x1, R13, P3 ;  /* 0x000000012c308824 */ /* 0x000fe200018e060d */
[----:B------:R-:W-:-:S05]  /*b690*/  @!P1 IADD3 R46, P3, R12, R46, RZ ;  /* 0x0000002e0c2e9210 */ /* 0x000fca0007f7e0ff */
[----:B------:R-:W-:Y:S01]  /*b6a0*/  @!P1 IMAD.X R44, R44, 0x1, R7, P3 ;  /* 0x000000012c2c9824 */ /* 0x000fe200018e0607 */
[----:B---3--:R-:W-:-:S04]  /*b6b0*/  @!P0 LEA R54, P3, R45, R54, 0x1 ;  /* 0x000000362d368211 */ /* 0x008fc800078608ff */
[----:B------:R-:W-:Y:S02]  /*b6c0*/  @!P0 LEA.HI.X R55, R45, R55, R48, 0x1, P3 ;  /* 0x000000372d378211 */ /* 0x000fe400018f0c30 */
[C---:B----4-:R-:W-:Y:S01]  /*b6d0*/  @!P1 LEA R56, P3, R46.reuse, R56, 0x1 ;  /* 0x000000382e389211 */ /* 0x050fe200078608ff */
[----:B0-----:R-:W-:Y:S03]  /*b6e0*/  @!P1 LDS.128 R48, [R5+0x26c00] ;  /* 0x026c000005309984 */ /* 0x001fe60000000c00 */
[----:B------:R-:W-:Y:S02]  /*b6f0*/  @!P1 LEA.HI.X R57, R46, R57, R44, 0x1, P3 ;  /* 0x000000392e399211 */ /* 0x000fe400018f0c2c */
[----:B------:R-:W0:Y:S04]  /*b700*/  @!P0 LDS.128 R44, [R5+0x21400] ;  /* 0x02140000052c8984 */ /* 0x000e280000000c00 */
[----:B0-----:R2:W-:Y:S04]  /*b710*/  @!P0 STG.E.128 desc[UR4][R54.64], R44 ;  /* 0x0000002c36008986 */ /* 0x0015e8000c101d04 */
[----:B------:R2:W-:Y:S02]  /*b720*/  @!P1 STG.E.128 desc[UR4][R56.64], R48 ;  /* 0x0000003038009986 */ /* 0x0005e4000c101d04 */
.L_x_6777:
[----:B------:R-:W-:Y:S05]  /*b730*/  BSYNC B1 ;  /* 0x0000000000017941 */ /* 0x000fea0003800000 */
.L_x_6776:
[----:B--2---:R-:W-:Y:S01]  /*b740*/  IADD3 R44, R22, 0x80, RZ ;  /* 0x00000080162c7810 */ /* 0x004fe20007ffe0ff */
[----:B------:R-:W-:Y:S03]  /*b750*/  BSSY B1, `(.L_x_6778) ;  /* 0x0000014000017945 */ /* 0x000fe60003800000 */
        /* <DEDUP_REMOVED lines=19> */
.L_x_6779:
[----:B------:R-:W-:Y:S05]  /*b890*/  BSYNC B1 ;  /* 0x0000000000017941 */ /* 0x000fea0003800000 */
.L_x_6778:
[----:B--2---:R-:W-:-:S05]  /*b8a0*/  VIADD R44, R22, 0xa0 ;  /* 0x000000a0162c7836 */ /* 0x004fca0000000000 */
[----:B------:R-:W-:-:S13]  /*b8b0*/  ISETP.GE.AND P3, PT, R44, R4, PT ;  /* 0x000000042c00720c */ /* 0x000fda0003f66270 */
[----:B------:R-:W-:Y:S05]  /*b8c0*/  @P3 BRA `(.L_x_6731) ;  /* 0x0000000000503947 */ /* 0x000fea0003800000 */
[----:B------:R-:W2:Y:S01]  /*b8d0*/  LDC.64 R44, c[0x0][0x300] ;  /* 0x0000c000ff2c7b82 */ /* 0x000ea20000000a00 */
[----:B------:R-:W-:Y:S01]  /*b8e0*/  IMAD.MOV.U32 R53, RZ, RZ, R58 ;  /* 0x000000ffff357224 */ /* 0x000fe200078e003a */
[----:B------:R-:W-:-:S06]  /*b8f0*/  ULDC.64 UR4, c[0x0][0x208] ;  /* 0x0000820000047ab9 */ /* 0x000fcc0000000a00 */
[----:B------:R-:W3:Y:S01]  /*b900*/  @!P1 LDC.64 R54, c[0x0][0x2e8] ;  /* 0x0000ba00ff369b82 */ /* 0x000ee20000000a00 */
[----:B--2---:R-:W-:-:S04]  /*b910*/  IMAD.WIDE.U32 R52, R44, 0xa0, R52 ;  /* 0x000000a02c347825 */ /* 0x004fc800078e0034 */
[----:B------:R-:W-:Y:S01]  /*b920*/  IMAD R45, R45, 0xa0, RZ ;  /* 0x000000a02d2d7824 */ /* 0x000fe200078e02ff */
[----:B------:R-:W-:-:S04]  /*b930*/  @!P0 IADD3 R46, P3, R20, R52, RZ ;  /* 0x00000034142e8210 */ /* 0x000fc80007f7e0ff */
[----:B------:R-:W-:-:S05]  /*b940*/  IADD3 R48, R53, R45, RZ ;  /* 0x0000002d35307210 */ /* 0x000fca0007ffe0ff */
[----:B------:R-:W-:Y:S01]  /*b950*/  @!P0 IMAD.X R47, R48, 0x1, R13, P3 ;  /* 0x00000001302f8824 */ /* 0x000fe200018e060d */
[----:B------:R-:W-:Y:S02]  /*b960*/  @!P1 IADD3 R44, P3, R12, R52, RZ ;  /* 0x000000340c2c9210 */ /* 0x000fe40007f7e0ff */
[----:B------:R-:W2:Y:S03]  /*b970*/  @!P0 LDC.64 R52, c[0x0][0x2e8] ;  /* 0x0000ba00ff348b82 */ /* 0x000ea60000000a00 */
        /* <DEDUP_REMOVED lines=9> */
.L_x_6731:
[----:B------:R-:W-:Y:S05]  /*ba10*/  BSYNC B0 ;  /* 0x0000000000007941 */ /* 0x000fea0003800000 */
.L_x_6673:
        /* <DEDUP_REMOVED lines=17> */
.L_x_6781:
[----:B------:R-:W-:Y:S05]  /*bb30*/  BSYNC B0 ;  /* 0x0000000000007941 */ /* 0x000fea0003800000 */
.L_x_6780:
[----:B------:R-:W1:Y:S01]  /*bb40*/  SYNCS.PHASECHK.TRANS64.TRYWAIT P2, [R3+URZ+0x348b0], R0 ;  /* 0x0348b000030075a7 */ /* 0x000e62000804017f */
[----:B------:R-:W-:Y:S01]  /*bb50*/  ULDC UR61, c[0x0][0x2f4] ;  /* 0x0000bd00003d7ab9 */ /* 0x000fe20000000800 */
[----:B------:R-:W-:Y:S01]  /*bb60*/  ULDC.64 UR38, c[0x0][0x328] ;  /* 0x0000ca0000267ab9 */ /* 0x000fe20000000a00 */
[----:B------:R-:W-:Y:S01]  /*bb70*/  ULDC.64 UR36, c[0x0][0x318] ;  /* 0x0000c60000247ab9 */ /* 0x000fe20000000a00 */
[----:B------:R-:W-:Y:S01]  /*bb80*/  BSSY B0, `(.L_x_6782) ;  /* 0x0000003000007945 */ /* 0x000fe20003800000 */
[----:B------:R-:W-:-:S03]  /*bb90*/  IMAD.WIDE R48, R24, 0xb0, R118 ;  /* 0x000000b018307825 */ /* 0x000fc600078e0276 */
[----:B-1----:R-:W-:Y:S05]  /*bba0*/  @!P2 BRA `(.L_x_6783) ;  /* 0x000001c000c8a947 */ /* 0x002fea0003800000 */
.L_x_7056:
[----:B------:R-:W-:Y:S05]  /*bbb0*/  BSYNC B0 ;  /* 0x0000000000007941 */ /* 0x000fea0003800000 */
.L_x_6782:
[----:B------:R-:W-:Y:S01]  /*bbc0*/  ISETP.GE.AND P2, PT, R22, R4, PT ;  /* 0x000000041600720c */ /* 0x000fe20003f46270 */
[----:B------:R-:W-:-:S12]  /*bbd0*/  BSSY B0, `(.L_x_6784) ;  /* 0x0000011000007945 */ /* 0x000fd80003800000 */
[----:B------:R-:W-:Y:S05]  /*bbe0*/  @P2 BRA `(.L_x_6785) ;  /* 0x00000000003c2947 */ /* 0x000fea0003800000 */
[----:B------:R-:W-:Y:S01]  /*bbf0*/  IMAD R47, R49, UR38, RZ ;  /* 0x00000026312f7c24 */ /* 0x000fe2000f8e02ff */
[----:B------:R-:W-:Y:S01]  /*bc00*/  ULDC.64 UR4, c[0x0][0x208] ;  /* 0x0000820000047ab9 */ /* 0x000fe20000000a00 */
[----:B0-----:R-:W-:Y:S02]  /*bc10*/  IMAD.MOV.U32 R44, RZ, RZ, R102 ;  /* 0x000000ffff2c7224 */ /* 0x001fe400078e0066 */
[----:B------:R-:W-:Y:S02]  /*bc20*/  IMAD.MOV.U32 R45, RZ, RZ, R6 ;  /* 0x000000ffff2d7224 */ /* 0x000fe400078e0006 */
[C---:B------:R-:W-:Y:S02]  /*bc30*/  IMAD R47, R48.reuse, UR39, R47 ;  /* 0x00000027302f7c24 */ /* 0x040fe4000f8e022f */
[----:B------:R-:W-:-:S05]  /*bc40*/  IMAD.WIDE.U32 R44, R48, UR38, R44 ;  /* 0x00000026302c7c25 */ /* 0x000fca000f8e002c */
[----:B------:R-:W-:Y:S02]  /*bc50*/  IADD3 R45, R45, R47, RZ ;  /* 0x0000002f2d2d7210 */ /* 0x000fe40007ffe0ff */
[----:B------:R-:W-:-:S04]  /*bc60*/  LEA R50, P2, R44, UR36, 0x1 ;  /* 0x000000242c327c11 */ /* 0x000fc8000f8408ff */
[----:B------:R-:W-:Y:S02]  /*bc70*/  LEA.HI.X R51, R44, UR37, R45, 0x1, P2 ;  /* 0x000000252c337c11 */ /* 0x000fe400090f0c2d */
[----:B------:R-:W-:-:S13]  /*bc80*/  ISETP.GE.AND P2, PT, R16, UR61, PT ;  /* 0x0000003d10007c0c */ /* 0x000fda000bf46270 */
[----:B------:R-:W0:Y:S04]  /*bc90*/  @!P2 LDS.128 R44, [R5+0x400] ;  /* 0x00040000052ca984 */ /* 0x000e280000000c00 */
[----:B0-----:R-:W-:Y:S01]  /*bca0*/  @!P2 STG.E.128 desc[UR4][R50.64], R44 ;  /* 0x0000002c3200a986 */ /* 0x001fe2000c101d04 */
[----:B------:R-:W-:-:S13]  /*bcb0*/  ISETP.GE.AND P2, PT, R221, UR61, PT ;  /* 0x0000003ddd007c0c */ /* 0x000fda000bf46270 */
[----:B------:R-:W0:Y:S04]  /*bcc0*/  @!P2 LDS.128 R44, [R5+0x5c00] ;  /* 0x005c0000052ca984 */ /* 0x000e280000000c00 */
[----:B0-----:R2:W-:Y:S02]  /*bcd0*/  @!P2 STG.E.128 desc[UR4][R50.64+0x80], R44 ;  /* 0x0000802c3200a986 */ /* 0x0015e4000c101d04 */
.L_x_6785:
[----:B------:R-:W-:Y:S05]  /*bce0*/  BSYNC B0 ;  /* 0x0000000000007941 */ /* 0x000fea0003800000 */
.L_x_6784:
[----:B-1----:R-:W-:Y:S01]  /*bcf0*/  VIADD R0, R22, 0x20 ;  /* 0x0000002016007836 */ /* 0x002fe20000000000 */
[----:B------:R-:W-:Y:S04]  /*bd00*/  BSSY B0, `(.L_x_6786) ;  /* 0x0000014000007945 */ /* 0x000fe80003800000 */
[----:B------:R-:W-:-:S13]  /*bd10*/  ISETP.GE.AND P2, PT, R0, R4, PT ;  /* 0x000000040000720c */ /* 0x000fda0003f46270 */
[----:B------:R-:W-:Y:S05]  /*bd20*/  @P2 BRA `(.L_x_6787) ;  /* 0x0000000000442947 */ /* 0x000fea0003800000 */
[----:B--2---:R-:W-:Y:S01]  /*bd30*/  IADD3 R47, P2, R48, 0x20, RZ ;  /* 0x00000020302f7810 */ /* 0x004fe20007f5e0ff */
[----:B0-----:R-:W-:Y:S01]  /*bd40*/  IMAD.MOV.U32 R44, RZ, RZ, R102 ;  /* 0x000000ffff2c7224 */ /* 0x001fe200078e0066 */
[----:B------:R-:W-:Y:S01]  /*bd50*/  ULDC.64 UR4, c[0x0][0x208] ;  /* 0x0000820000047ab9 */ /* 0x000fe20000000a00 */
[----:B------:R-:W-:Y:S02]  /*bd60*/  IMAD.MOV.U32 R45, RZ, RZ, R6 ;  /* 0x000000ffff2d7224 */ /* 0x000fe400078e0006 */
[----:B------:R-:W-:Y:S02]  /*bd70*/  IMAD.X R0, RZ, RZ, R49, P2 ;  /* 0x000000ffff007224 */ /* 0x000fe400010e0631 */
[----:B------:R-:W-:-:S04]  /*bd80*/  IMAD.WIDE.U32 R44, R47, UR38, R44 ;  /* 0x000000262f2c7c25 */ /* 0x000fc8000f8e002c */
[----:B------:R-:W-:Y:S01]  /*bd90*/  IMAD R0, R0, UR38, RZ ;  /* 0x0000002600007c24 */ /* 0x000fe2000f8e02ff */
[----:B------:R-:W-:-:S03]  /*bda0*/  LEA R50, P2, R44, UR36, 0x1 ;  /* 0x000000242c327c11 */ /* 0x000fc6000f8408ff */
[----:B------:R-:W-:-:S04]  /*bdb0*/  IMAD R47, R47, UR39, R0 ;  /* 0x000000272f2f7c24 */ /* 0x000fc8000f8e0200 */
[----:B------:R-:W-:-:S05]  /*bdc0*/  IMAD.IADD R45, R45, 0x1, R47 ;  /* 0x000000012d2d7824 */ /* 0x000fca00078e022f */
[----:B------:R-:W-:Y:S02]  /*bdd0*/  LEA.HI.X R51, R44, UR37, R45, 0x1, P2 ;  /* 0x000000252c337c11 */ /* 0x000fe400090f0c2d */
[----:B------:R-:W-:-:S13]  /*bde0*/  ISETP.GE.AND P2, PT, R16, UR61, PT ;  /* 0x0000003d10007c0c */ /* 0x000fda000bf46270 */
[----:B------:R-:W0:Y:S04]  /*bdf0*/  @!P2 LDS.128 R44, [R5+0x1400] ;  /* 0x00140000052ca984 */ /* 0x000e280000000c00 */
[----:B0-----:R-:W-:Y:S01]  /*be00*/  @!P2 STG.E.128 desc[UR4][R50.64], R44 ;  /* 0x0000002c3200a986 */ /* 0x001fe2000c101d04 */
[----:B------:R-:W-:-:S13]  /*be10*/  ISETP.GE.AND P2, PT, R221, UR61, PT ;  /* 0x0000003ddd007c0c */ /* 0x000fda000bf46270 */
[----:B------:R-:W0:Y:S04]  /*be20*/  @!P2 LDS.128 R44, [R5+0x6c00] ;  /* 0x006c0000052ca984 */ /* 0x000e280000000c00 */
[----:B0-----:R1:W-:Y:S02]  /*be30*/  @!P2 STG.E.128 desc[UR4][R50.64+0x80], R44 ;  /* 0x0000802c3200a986 */ /* 0x0013e4000c101d04 */
.L_x_6787:
[----:B------:R-:W-:Y:S05]  /*be40*/  BSYNC B0 ;  /* 0x0000000000007941 */ /* 0x000fea0003800000 */
.L_x_6786:
[----:B------:R-:W-:Y:S01]  /*be50*/  IADD3 R0, R22, 0x40, RZ ;  /* 0x0000004016007810 */ /* 0x000fe20007ffe0ff */
[----:B------:R-:W-:Y:S03]  /*be60*/  BSSY B0, `(.L_x_6788) ;  /* 0x0000014000007945 */ /* 0x000fe60003800000 */
[----:B------:R-:W-:-:S13]  /*be70*/  ISETP.GE.AND P2, PT, R0, R4, PT ;  /* 0x000000040000720c */ /* 0x000fda0003f46270 */
[----:B------:R-:W-:Y:S05]  /*be80*/  @P2 BRA `(.L_x_6789) ;  /* 0x0000000000442947 */ /* 0x000fea0003800000 */
[----:B-12---:R-:W-:Y:S01]  /*be90*/  IADD3 R47, P2, R48, 0x40, RZ ;  /* 0x00000040302f7810 */ /* 0x006fe20007f5e0ff */
        /* <DEDUP_REMOVED lines=16> */
.L_x_6789:
[----:B------:R-:W-:Y:S05]  /*bfa0*/  BSYNC B0 ;  /* 0x0000000000007941 */ /* 0x000fea0003800000 */
.L_x_6788:
[----:B------:R-:W-:Y:S01]  /*bfb0*/  VIADD R0, R22, 0x60 ;  /* 0x0000006016007836 */ /* 0x000fe20000000000 */
[----:B------:R-:W-:Y:S04]  /*bfc0*/  BSSY B0, `(.L_x_6790) ;  /* 0x0000014000007945 */ /* 0x000fe80003800000 */
[----:B------:R-:W-:-:S13]  /*bfd0*/  ISETP.GE.AND P2, PT, R0, R4, PT ;  /* 0x000000040000720c */ /* 0x000fda0003f46270 */
[----:B------:R-:W-:Y:S05]  /*bfe0*/  @P2 BRA `(.L_x_6791) ;  /* 0x0000000000442947 */ /* 0x000fea0003800000 */
[----:B-123--:R-:W-:Y:S01]  /*bff0*/  IADD3 R47, P2, R48, 0x60, RZ ;  /* 0x00000060302f7810 */ /* 0x00efe20007f5e0ff */
[----:B0-----:R-:W-:Y:S01]  /*c000*/  IMAD.MOV.U32 R44, RZ, RZ, R102 ;  /* 0x000000ffff2c7224 */ /* 0x001fe200078e0066 */
[----:B------:R-:W-:Y:S01]  /*c010*/  ULDC.64 UR4, c[0x0][0x208] ;  /* 0x0000820000047ab9 */ /* 0x000fe20000000a00 */
[----:B------:R-:W-:Y:S01]  /*c020*/  IMAD.MOV.U32 R45, RZ, RZ, R6 ;  /* 0x000000ffff2d7224 */ /* 0x000fe200078e0006 */
[----:B------:R-:W-:Y:S01]  /*c030*/  IADD3.X R0, RZ, R49, RZ, P2, !PT ;  /* 0x00000031ff007210 */ /* 0x000fe200017fe4ff */
        /* <DEDUP_REMOVED lines=12> */
.L_x_6791:
[----:B------:R-:W-:Y:S05]  /*c100*/  BSYNC B0 ;  /* 0x0000000000007941 */ /* 0x000fea0003800000 */
.L_x_6790:
[----:B------:R-:W-:Y:S01]  /*c110*/  VIADD R0, R22, 0x80 ;  /* 0x0000008016007836 */ /* 0x000fe20000000000 */
[----:B------:R-:W-:Y:S04]  /*c120*/  BSSY B0, `(.L_x_6792) ;  /* 0x0000014000007945 */ /* 0x000fe80003800000 */
[----:B------:R-:W-:-:S13]  /*c130*/  ISETP.GE.AND P2, PT, R0, R4, PT ;  /* 0x000000040000720c */ /* 0x000fda0003f46270 */
[----:B------:R-:W-:Y:S05]  /*c140*/  @P2 BRA `(.L_x_6793) ;  /* 0x0000000000442947 */ /* 0x000fea0003800000 */
[----:B-1234-:R-:W-:Y:S01]  /*c150*/  IADD3 R47, P2, R48, 0x80, RZ ;  /* 0x00000080302f7810 */ /* 0x01efe20007f5e0ff */
[----:B------:R-:W-:Y:S01]  /*c160*/  IMAD.MOV.U32 R45, RZ, RZ, R6 ;  /* 0x000000ffff2d7224 */ /* 0x000fe200078e0006 */
[----:B0-----:R-:W-:Y:S01]  /*c170*/  MOV R44, R102 ;  /* 0x00000066002c7202 */ /* 0x001fe20000000f00 */
[----:B------:R-:W-:Y:S02]  /*c180*/  ULDC.64 UR4, c[0x0][0x208] ;  /* 0x0000820000047ab9 */ /* 0x000fe40000000a00 */
        /* <DEDUP_REMOVED lines=13> */
.L_x_6793:
[----:B------:R-:W-:Y:S05]  /*c260*/  BSYNC B0 ;  /* 0x0000000000007941 */ /* 0x000fea0003800000 */
.L_x_6792:
[----:B------:R-:W-:Y:S01]  /*c270*/  VIADD R0, R22, 0xa0 ;  /* 0x000000a016007836 */ /* 0x000fe20000000000 */
[----:B------:R-:W-:Y:S04]  /*c280*/  BSSY B0, `(.L_x_6794) ;  /* 0x0000014000007945 */ /* 0x000fe80003800000 */
[----:B------:R-:W-:-:S13]  /*c290*/  ISETP.GE.AND P2, PT, R0, R4, PT ;  /* 0x000000040000720c */ /* 0x000fda0003f46270 */
[----:B------:R-:W-:Y:S05]  /*c2a0*/  @P2 BRA `(.L_x_6795) ;  /* 0x0000000000442947 */ /* 0x000fea0003800000 */
[----:B01234-:R-:W-:Y:S01]  /*c2b0*/  IADD3 R47, P2, R48, 0xa0, RZ ;  /* 0x000000a0302f7810 */ /* 0x01ffe20007f5e0ff */
[----:B------:R-:W-:Y:S01]  /*c2c0*/  IMAD.MOV.U32 R44, RZ, RZ, R102 ;  /* 0x000000ffff2c7224 */ /* 0x000fe200078e0066 */
[----:B------:R-:W-:Y:S01]  /*c2d0*/  MOV R45, R6 ;  /* 0x00000006002d7202 */ /* 0x000fe20000000f00 */
[----:B------:R-:W-:Y:S02]  /*c2e0*/  ULDC.64 UR4, c[0x0][0x208] ;  /* 0x0000820000047ab9 */ /* 0x000fe40000000a00 */
        /* <DEDUP_REMOVED lines=13> */
.L_x_6795:
[----:B------:R-:W-:Y:S05]  /*c3c0*/  BSYNC B0 ;  /* 0x0000000000007941 */ /* 0x000fea0003800000 */
.L_x_6794:
[----:B------:R-:W5:Y:S01]  /*c3d0*/  LDL R0, [R1] ;  /* 0x0000000001007983 */ /* 0x000f620000100800 */
[----:B------:R-:W-:Y:S02]  /*c3e0*/  VIADD R23, R23, 0x1 ;  /* 0x0000000117177836 */ /* 0x000fe40000000000 */
[----:B------:R-:W-:Y:S01]  /*c3f0*/  @!P3 VIADD R3, R3, 0x348c0 ;  /* 0x000348c00303b836 */ /* 0x000fe20000000000 */
        /* <DEDUP_REMOVED lines=11> */
[----:B-----5:R-:W-:Y:S02]  /*c4b0*/  LOP3.LUT P4, RZ, R0, 0x10, RZ, 0xc0, !PT ;  /* 0x0000001000ff7812 */ /* 0x020fe4000788c0ff */
[----:B------:R-:W-:-:S04]  /*c4c0*/  SEL R0, RZ, 0x1, P2 ;  /* 0x00000001ff007807 */ /* 0x000fc80001000000 */
[----:B------:R-:W-:-:S07]  /*c4d0*/  LOP3.LUT R223, R223, R0, RZ, 0x3c, !PT ;  /* 0x00000000dfdf7212 */ /* 0x000fce00078e3cff */
[----:B-1----:R-:W-:Y:S05]  /*c4e0*/  @P4 BRA `(.L_x_6796) ;  /* 0xffffff6800144947 */ /* 0x002fea000383ffff */
[----:B------:R-:W1:Y:S01]  /*c4f0*/  S2R R4, SR_TID.X ;  /* 0x0000000000047919 */ /* 0x000e620000002100 */
[----:B------:R-:W-:Y:S02]  /*c500*/  PLOP3.LUT P0, PT, PT, PT, PT, 0x8, 0x0 ;  /* 0x000000000000781c */ /* 0x000fe40003f0e170 */
[----:B-1----:R-:W-:-:S04]  /*c510*/  SHF.R.U32.HI R4, RZ, 0x7, R4 ;  /* 0x00000007ff047819 */ /* 0x002fc80000011604 */
[----:B------:R-:W-:-:S13]  /*c520*/  ISETP.NE.AND P4, PT, R4, 0x1, PT ;  /* 0x000000010400780c */ /* 0x000fda0003f85270 */
[----:B------:R-:W-:Y:S06]  /*c530*/  @!P4 BAR.ARV 0x9, 0x100 ;  /* 0x024400000000cb1d */ /* 0x000fec0000002000 */
.L_x_6668:
[----:B------:R-:W-:Y:S01]  /*c540*/  IMAD.MOV.U32 R3, RZ, RZ, RZ ;  /* 0x000000ffff037224 */ /* 0x000fe200078e00ff */
[----:B------:R-:W-:Y:S06]  /*c550*/  @P0 BRA `(.L_x_6797) ;  /* 0x00000000000c0947 */ /* 0x000fec0003800000 */
[----:B------:R-:W1:Y:S01]  /*c560*/  FENCE.VIEW.ASYNC.G ;  /* 0x00000000000073c6 */ /* 0x000e620000000100 */
[----:B------:R-:W-:Y:S05]  /*c570*/  WARPSYNC.ALL ;  /* 0x0000000000007948 */ /* 0x000fea0003800000 */
[----:B-1----:R-:W-:Y:S06]  /*c580*/  BAR.ARV 0xc, 0x180 ;  /* 0x0306000000007b1d */ /* 0x002fec0000002000 */
.L_x_6797:
[----:B------:R-:W2:Y:S01]  /*c590*/  LDL R0, [R1] ;  /* 0x0000000001007983 */ /* 0x000ea20000100800 */
[----:B------:R-:W-:Y:S01]  /*c5a0*/  BSSY B0, `(.L_x_6798) ;  /* 0x0000021000007945 */ /* 0x000fe20003800000 */
[----:B--2---:R-:W-:-:S13]  /*c5b0*/  LOP3.LUT P0, RZ, R0, 0x40, RZ, 0xc0, !PT ;  /* 0x0000004000ff7812 */ /* 0x004fda000780c0ff */
[----:B------:R-:W-:Y:S05]  /*c5c0*/  @!P0 BRA `(.L_x_6799) ;  /* 0x0000000000788947 */ /* 0x000fea0003800000 */
[----:B------:R-:W2:Y:S01]  /*c5d0*/  LDL R0, [R1+0x60] ;  /* 0x0000600001007983 */ /* 0x000ea20000100800 */
[----:B------:R-:W-:Y:S01]  /*c5e0*/  ULDC UR4, c[0x0][0x9f0] ;  /* 0x00027c0000047ab9 */ /* 0x000fe20000000800 */
[----:B--2---:R-:W-:-:S04]  /*c5f0*/  ISETP.NE.AND P0, PT, R0, RZ, PT ;  /* 0x000000ff0000720c */ /* 0x004fc80003f05270 */
        /* <DEDUP_REMOVED lines=27> */
.L_x_6799:
[----:B------:R-:W-:Y:S05]  /*c7b0*/  BSYNC B0 ;  /* 0x0000000000007941 */ /* 0x000fea0003800000 */
.L_x_6798:
        /* <DEDUP_REMOVED lines=20> */
[----:B0--34-:R-:W-:Y:S02]  /*c900*/  CS2R R50, SRZ ;  /* 0x0000000000327805 */ /* 0x019fe4000001ff00 */
        /* <DEDUP_REMOVED lines=13> */
[----:B--2---:R-:W-:Y:S02]  /*c9e0*/  IMAD R4, R0, R3, RZ ;  /* 0x0000000300047224 */ /* 0x004fe400078e02ff */
[----:B------:R-:W-:-:S03]  /*c9f0*/  IMAD.MOV.U32 R0, RZ, RZ, RZ ;  /* 0x000000ffff007224 */ /* 0x000fc600078e00ff */
[----:B------:R0:W-:Y:S01]  /*ca00*/  STL [R1+0x4], R4 ;  /* 0x0000040401007387 */ /* 0x0001e20000100800 */
[----:B------:R-:W-:Y:S01]  /*ca10*/  VIADDMNMX R160, R4, R3, R160, PT ;  /* 0x0000000304a07246 */ /* 0x000fe200038001a0 */
[----:B------:R-:W-:-:S03]  /*ca20*/  IMAD.MOV.U32 R3, RZ, RZ, RZ ;  /* 0x000000ffff037224 */ /* 0x000fc600078e00ff */
[----:B------:R-:W-:-:S13]  /*ca30*/  ISETP.GT.AND P1, PT, R160, R4, PT ;  /* 0x00000004a000720c */ /* 0x000fda0003f24270 */
[----:B0-----:R-:W-:Y:S05]  /*ca40*/  @!P1 BRA `(.L_x_6800) ;  /* 0x0000010000f89947 */ /* 0x001fea0003800000 */
[----:B------:R-:W-:-:S03]  /*ca50*/  UMOV UR4, 0xffffffff ;  /* 0xffffffff00047882 */ /* 0x000fc60000000000 */
[----:B------:R-:W-:Y:S05]  /*ca60*/  BRA.DIV UR4, `(.L_x_6801) ;  /* 0x000001b6042c7947 */ /* 0x000fea000b800000 */
[----:B------:R-:W0:Y:S02]  /*ca70*/  S2R R3, SR_TID.X ;  /* 0x0000000000037919 */ /* 0x000e240000002100 */
[----:B0-----:R-:W-:-:S05]  /*ca80*/  VIADD R3, R3, 0xffffff80 ;  /* 0xffffff8003037836 */ /* 0x001fca0000000000 */
[----:B------:R-:W-:-:S04]  /*ca90*/  SHF.R.S32.HI R0, RZ, 0x1f, R3 ;  /* 0x0000001fff007819 */ /* 0x000fc80000011403 */
[----:B------:R-:W-:-:S04]  /*caa0*/  LEA.HI R0, R0, R3, RZ, 0x7 ;  /* 0x0000000300007211 */ /* 0x000fc800078f38ff */
[----:B------:R-:W-:-:S06]  /*cab0*/  SHF.R.S32.HI R0, RZ, 0x7, R0 ;  /* 0x00000007ff007819 */ /* 0x000fcc0000011400 */
[----:B------:R-:W0:Y:S04]  /*cac0*/  SHFL.IDX PT, R0, R0, RZ, 0x1f ;  /* 0x00001fff00007589 */ /* 0x000e2800000e0000 */
[----:B0-----:R1:W-:Y:S02]  /*cad0*/  STL [R1+0x18], R0 ;  /* 0x0000180001007387 */ /* 0x0013e40000100800 */
.L_x_7059:
[----:B-1----:R-:W2:Y:S04]  /*cae0*/  LDL R0, [R1+0x78] ;  /* 0x0000780001007983 */ /* 0x002ea80000100800 */
[----:B------:R-:W3:Y:S01]  /*caf0*/  LDL R3, [R1+0x18] ;  /* 0x0000180001037983 */ /* 0x000ee20000100800 */
[----:B--2---:R-:W-:Y:S02]  /*cb00*/  R2UR UR4, R0 ;  /* 0x00000000000472ca */ /* 0x004fe400000e0000 */
[----:B---3--:R-:W-:-:S04]  /*cb10*/  LEA.HI R0, R3, R3, RZ, 0x1 ;  /* 0x0000000303007211 */ /* 0x008fc800078f08ff */
[----:B------:R-:W-:-:S07]  /*cb20*/  LOP3.LUT R0, R0, 0x1e, RZ, 0xc0, !PT ;  /* 0x0000001e00007812 */ /* 0x000fce00078ec0ff */
[----:B------:R-:W-:Y:S01]  /*cb30*/  ULOP3.LUT UP0, URZ, UR4, 0x9f, URZ, 0xc0, !UPT ;  /* 0x0000009f043f7892 */ /* 0x000fe2000f80c03f */
[----:B------:R-:W-:-:S05]  /*cb40*/  IMAD.IADD R0, R3, 0x1, -R0 ;  /* 0x0000000103007824 */ /* 0x000fca00078e0a00 */
[----:B------:R-:W-:Y:S02]  /*cb50*/  PLOP3.LUT P0, PT, PT, PT, UP0, 0x80, 0x0 ;  /* 0x000000000000781c */ /* 0x000fe40003f0f008 */
[----:B------:R-:W-:-:S04]  /*cb60*/  LEA R0, R0, UR4, 0xd ;  /* 0x0000000400007c11 */ /* 0x000fc8000f8e68ff */
[----:B------:R-:W-:-:S04]  /*cb70*/  SHF.R.U32.HI R0, RZ, 0x4, R0 ;  /* 0x00000004ff007819 */ /* 0x000fc80000011600 */
[----:B------:R-:W-:-:S03]  /*cb80*/  LOP3.LUT R28, R0, 0x3fff, RZ, 0xc0, !PT ;  /* 0x00003fff001c7812 */ /* 0x000fc600078ec0ff */
[----:B------:R-:W-:Y:S05]  /*cb90*/  @!P0 BRA `(.L_x_6802) ;  /* 0x0000000000408947 */ /* 0x000fea0003800000 */
[----:B------:R-:W-:Y:S01]  /*cba0*/  MOV R0, 0x0 ;  /* 0x0000000000007802 */ /* 0x000fe20000000f00 */
[----:B------:R-:W-:Y:S01]  /*cbb0*/  ULDC.64 UR4, c[0x4][0x1b8] ;  /* 0x01006e0000047ab9 */ /* 0x000fe20000000a00 */
[----:B------:R-:W-:Y:S01]  /*cbc0*/  ULDC.64 UR6, c[0x4][0x1c0] ;  /* 0x0100700000067ab9 */ /* 0x000fe20000000a00 */
[----:B------:R-:W-:Y:S01]  /*cbd0*/  MOV R4, UR4 ;  /* 0x0000000400047c02 */ /* 0x000fe20008000f00 */
[----:B0-----:R0:W1:Y:S01]  /*cbe0*/  LDC.64 R14, c[0x4][R0] ;  /* 0x01000000000e7b82 */ /* 0x0010620000000a00 */
        /* <DEDUP_REMOVED lines=11> */
.L_x_6802:
        /* <DEDUP_REMOVED lines=8> */
[----:B------:R1:W2:Y:S03]  /*cd20*/  SYNCS.PHASECHK.TRANS64.TRYWAIT P0, [R2+URZ+0x34800], R3 ;  /* 0x03480003020075a7 */ /* 0x0002a6000800017f */
[----:B--2---:R-:W-:Y:S05]  /*cd30*/  @!P0 NANOSLEEP.SYNCS 0x989680 ;  /* 0x009896800000895d */ /* 0x004fea0003900000 */
[----:B------:R-:W2:Y:S01]  /*cd40*/  @!P0 SYNCS.PHASECHK.TRANS64 P0, [R2+URZ+0x34800], R3 ;  /* 0x03480003020085a7 */ /* 0x000ea2000800007f */
[----:B------:R-:W-:Y:S04]  /*cd50*/  BSSY B0, `(.L_x_6804) ;  /* 0x0000006000007945 */ /* 0x000fe80003800000 */
[----:B--2---:R-:W-:Y:S05]  /*cd60*/  @P0 BRA `(.L_x_6805) ;  /* 0x0000000000100947 */ /* 0x004fea0003800000 */
.L_x_6806:
[----:B--2---:R2:W3:Y:S02]  /*cd70*/  SYNCS.PHASECHK.TRANS64.TRYWAIT P0, [R2+URZ+0x34800], R3 ;  /* 0x03480003020075a7 */ /* 0x0044e4000800017f */
[----:B---3--:R-:W-:Y:S05]  /*cd80*/  @!P0 NANOSLEEP.SYNCS 0x989680 ;  /* 0x009896800000895d */ /* 0x008fea0003900000 */
[----:B------:R-:W3:Y:S02]  /*cd90*/  @!P0 SYNCS.PHASECHK.TRANS64 P0, [R2+URZ+0x34800], R3 ;  /* 0x03480003020085a7 */ /* 0x000ee4000800007f */
[----:B---3--:R-:W-:Y:S05]  /*cda0*/  @!P0 BRA `(.L_x_6806) ;  /* 0xfffffffc00f08947 */ /* 0x008fea000383ffff */
.L_x_6805:
[----:B------:R-:W-:Y:S05]  /*cdb0*/  BSYNC B0 ;  /* 0x0000000000007941 */ /* 0x000fea0003800000 */
.L_x_6804:
[----:B------:R-:W-:Y:S05]  /*cdc0*/  BRA `(.L_x_6807) ;  /* 0x0000003c00287947 */ /* 0x000fea0003800000 */
.L_x_6803:
[----:B------:R-:W2:Y:S01]  /*cdd0*/  LDL R29, [R1+0x78] ;  /* 0x00007800011d7983 */ /* 0x000ea20000100800 */
[----:B-----5:R-:W-:Y:S01]  /*cde0*/  SHF.R.S32.HI R0, RZ, 0x1f, R147 ;  /* 0x0000001fff007819 */ /* 0x020fe20000011493 */
[----:B------:R-:W-:Y:S01]  /*cdf0*/  ULDC.64 UR4, c[0x0][0x3f8] ;  /* 0x0000fe0000047ab9 */ /* 0x000fe20000000a00 */
[----:B------:R-:W-:Y:S01]  /*ce00*/  ULDC.64 UR6, c[0x0][0x408] ;  /* 0x0001020000067ab9 */ /* 0x000fe20000000a00 */
[----:B------:R-:W-:-:S04]  /*ce10*/  IMAD.WIDE.U32 R4, R147, UR4, RZ ;  /* 0x0000000493047c25 */ /* 0x000fc8000f8e00ff */
[C---:B------:R-:W-:Y:S02]  /*ce20*/  IMAD R6, R0.reuse, UR4, RZ ;  /* 0x0000000400067c24 */ /* 0x040fe4000f8e02ff */
[----:B------:R-:W-:Y:S02]  /*ce30*/  IMAD R0, R0, UR6, RZ ;  /* 0x0000000600007c24 */ /* 0x000fe4000f8e02ff */
[C---:B------:R-:W-:Y:S01]  /*ce40*/  IMAD R25, R147.reuse, UR5, R6 ;  /* 0x0000000593197c24 */ /* 0x040fe2000f8e0206 */
[----:B------:R-:W-:Y:S01]  /*ce50*/  ULDC.64 UR4, c[0x0][0x3e8] ;  /* 0x0000fa0000047ab9 */ /* 0x000fe20000000a00 */
[C---:B------:R-:W-:Y:S01]  /*ce60*/  IMAD R27, R147.reuse, UR7, R0 ;  /* 0x00000007931b7c24 */ /* 0x040fe2000f8e0200 */
[----:B------:R-:W-:Y:S01]  /*ce70*/  LEA R24, P0, R4, UR4, 0x1 ;  /* 0x0000000404187c11 */ /* 0x000fe2000f8008ff */
[----:B------:R-:W-:Y:S01]  /*ce80*/  IMAD.WIDE.U32 R6, R147, UR6, RZ ;  /* 0x0000000693067c25 */ /* 0x000fe2000f8e00ff */
[----:B------:R-:W-:-:S03]  /*ce90*/  ULDC.64 UR6, c[0x0][0x400] ;  /* 0x0001000000067ab9 */ /* 0x000fc60000000a00 */
[----:B------:R-:W-:Y:S01]  /*cea0*/  IMAD.IADD R25, R25, 0x1, R5 ;  /* 0x0000000119197824 */ /* 0x000fe200078e0205 */
[----:B------:R-:W-:Y:S01]  /*ceb0*/  LEA R26, P1, R6, UR6, 0x1 ;  /* 0x00000006061a7c11 */ /* 0x000fe2000f8208ff */
[----:B------:R-:W-:-:S03]  /*cec0*/  IMAD.IADD R27, R27, 0x1, R7 ;  /* 0x000000011b1b7824 */ /* 0x000fc600078e0207 */
[----:B------:R-:W-:Y:S02]  /*ced0*/  LEA.HI.X R25, R4, UR5, R25, 0x1, P0 ;  /* 0x0000000504197c11 */ /* 0x000fe400080f0c19 */
[----:B------:R-:W-:Y:S02]  /*cee0*/  LEA.HI.X R27, R6, UR7, R27, 0x1, P1 ;  /* 0x00000007061b7c11 */ /* 0x000fe400088f0c1b */
[----:B--2---:R-:W-:-:S13]  /*cef0*/  R2UR UR8, R29 ;  /* 0x000000001d0872ca */ /* 0x004fda00000e0000 */
[----:B------:R-:W-:-:S06]  /*cf00*/  ULOP3.LUT UP0, URZ, UR8, 0x3ff, URZ, 0xc0, !UPT ;  /* 0x000003ff083f7892 */ /* 0x000fcc000f80c03f */
[----:B------:R-:W-:-:S13]  /*cf10*/  PLOP3.LUT P2, PT, PT, PT, UP0, 0x80, 0x0 ;  /* 0x000000000000781c */ /* 0x000fda0003f4f008 */
        /* <DEDUP_REMOVED lines=17> */
.L_x_6808:
[----:B------:R-:W2:Y:S01]  /*d030*/  LDL R20, [R1+0x38] ;  /* 0x0000380001147983 */ /* 0x000ea20000100800 */
[----:B------:R-:W-:Y:S01]  /*d040*/  ULDC.U8 UR4, c[0x0][0x410] ;  /* 0x0001040000047ab9 */ /* 0x000fe20000000000 */
[----:B------:R-:W-:Y:S01]  /*d050*/  R2UR UR5, R29 ;  /* 0x000000001d0572ca */ /* 0x000fe200000e0000 */
[----:B------:R-:W-:Y:S01]  /*d060*/  BSSY B0, `(.L_x_6809) ;  /* 0x0000398000007945 */ /* 0x000fe20003800000 */
[----:B------:R-:W-:Y:S01]  /*d070*/  ISETP.NE.AND P0, PT, RZ, UR4, PT ;  /* 0x00000004ff007c0c */ /* 0x000fe2000bf05270 */
[----:B------:R-:W-:-:S10]  /*d080*/  IMAD R5, R149, 0x80, R22 ;  /* 0x0000008095057824 */ /* 0x000fd400078e0216 */
[----:B--2---:R-:W-:Y:S02]  /*d090*/  LEA R21, R20, UR5, 0x1 ;  /* 0x0000000514157c11 */ /* 0x004fe4000f8e08ff */
[----:B------:R-:W-:Y:S05]  /*d0a0*/  @!P0 BRA `(.L_x_6810) ;  /* 0x0000001800ac8947 */ /* 0x000fea0003800000 */
[----:B------:R-:W-:-:S03]  /*d0b0*/  UMOV UR4, 0xffffffff ;  /* 0xffffffff00047882 */ /* 0x000fc60000000000 */
[----:B------:R-:W-:Y:S05]  /*d0c0*/  BRA.DIV UR4, `(.L_x_6811) ;  /* 0x000001ae04d47947 */ /* 0x000fea000b800000 */
[----:B------:R1:W2:Y:S04]  /*d0d0*/  SHFL.IDX PT, R0, R25, RZ, 0x181f ;  /* 0x00181fff19007589 */ /* 0x0002a800000e0000 */
[----:B------:R1:W3:Y:S04]  /*d0e0*/  SHFL.IDX PT, R3, R24, RZ, 0x181f ;  /* 0x00181fff18037589 */ /* 0x0002e800000e0000 */
[----:B------:R1:W4:Y:S04]  /*d0f0*/  SHFL.IDX PT, R4, R27, RZ, 0x181f ;  /* 0x00181fff1b047589 */ /* 0x00032800000e0000 */
[----:B0-----:R1:W0:Y:S02]  /*d100*/  SHFL.IDX PT, R14, R26, RZ, 0x181f ;  /* 0x00181fff1a0e7589 */ /* 0x00122400000e0000 */
.L_x_7065:
[----:B------:R-:W5:Y:S01]  /*d110*/  LDL R7, [R1+0x68] ;  /* 0x0000680001077983 */ /* 0x000f620000100800 */
[----:B------:R-:W-:Y:S01]  /*d120*/  ULDC UR4, c[0x0][0x448] ;  /* 0x0001120000047ab9 */ /* 0x000fe20000000800 */
[----:B------:R-:W-:Y:S01]  /*d130*/  BSSY B1, `(.L_x_6812) ;  /* 0x0000026000017945 */ /* 0x000fe20003800000 */
[----:B------:R-:W-:Y:S01]  /*d140*/  IMAD R20, R161, UR4, RZ ;  /* 0x00000004a1147c24 */ /* 0x000fe2000f8e02ff */
[----:B------:R-:W-:Y:S02]  /*d150*/  CS2R R8, SRZ ;  /* 0x0000000000087805 */ /* 0x000fe4000001ff00 */
[----:B------:R-:W-:Y:S02]  /*d160*/  CS2R R10, SRZ ;  /* 0x00000000000a7805 */ /* 0x000fe4000001ff00 */
[----:B------:R-:W-:Y:S02]  /*d170*/  CS2R R12, SRZ ;  /* 0x00000000000c7805 */ /* 0x000fe4000001ff00 */
[----:B------:R-:W-:-:S02]  /*d180*/  ISETP.GE.AND P0, PT, R5, R20, PT ;  /* 0x000000140500720c */ /* 0x000fc40003f06270 */
[----:B-----5:R-:W-:-:S04]  /*d190*/  LEA.HI R6, R7, R7, RZ, 0x1 ;  /* 0x0000000707067211 */ /* 0x020fc800078f08ff */
[----:B------:R-:W-:-:S05]  /*d1a0*/  LOP3.LUT R6, R6, 0xfffffffe, RZ, 0xc0, !PT ;  /* 0xfffffffe06067812 */ /* 0x000fca00078ec0ff */
[----:B------:R-:W-:Y:S01]  /*d1b0*/  IMAD.IADD R5, R7, 0x1, -R6 ;  /* 0x0000000107057824 */ /* 0x000fe200078e0a06 */
[----:B------:R-:W-:-:S04]  /*d1c0*/  CS2R R6, SRZ ;  /* 0x0000000000067805 */ /* 0x000fc8000001ff00 */
[----:B------:R-:W-:Y:S01]  /*d1d0*/  SHF.L.U32 R5, R5, 0x1f, RZ ;  /* 0x0000001f05057819 */ /* 0x000fe200000006ff */
[----:B------:R-:W-:Y:S06]  /*d1e0*/  @P0 BRA `(.L_x_6813) ;  /* 0x0000000000680947 */ /* 0x000fec0003800000 */
[----:B------:R-:W-:Y:S01]  /*d1f0*/  ULDC UR4, c[0x0][0x3f4] ;  /* 0x0000fd0000047ab9 */ /* 0x000fe20000000800 */
[----:B------:R-:W-:Y:S01]  /*d200*/  IMAD.SHL.U32 R30, R220, 0x2, RZ ;  /* 0x00000002dc1e7824 */ /* 0x000fe200078e00ff */
[----:B------:R-:W-:Y:S02]  /*d210*/  ISETP.GE.AND P4, PT, R18, UR4, PT ;  /* 0x0000000412007c0c */ /* 0x000fe4000bf86270 */
[----:B------:R-:W-:Y:S02]  /*d220*/  CS2R R12, SRZ ;  /* 0x00000000000c7805 */ /* 0x000fe4000001ff00 */
[----:B------:R-:W-:Y:S02]  /*d230*/  ISETP.GE.AND P5, PT, R220, UR4, PT ;  /* 0x00000004dc007c0c */ /* 0x000fe4000bfa6270 */
[----:B------:R-:W-:Y:S01]  /*d240*/  SHF.R.S32.HI R7, RZ, 0x1f, R220 ;  /* 0x0000001fff077819 */ /* 0x000fe200000114dc */
[----:B------:R-:W-:Y:S01]  /*d250*/  ULDC.64 UR6, c[0x0][0x208] ;  /* 0x0000820000067ab9 */ /* 0x000fe20000000a00 */
[----:B------:R-:W-:-:S02]  /*d260*/  SHF.R.S32.HI R9, RZ, 0x1f, R18 ;  /* 0x0000001fff097819 */ /* 0x000fc40000011412 */
[----:B------:R-:W-:-:S03]  /*d270*/  SHF.L.U64.HI R7, R220, 0x1, R7 ;  /* 0x00000001dc077819 */ /* 0x000fc60000010207 */
[----:B------:R-:W-:-:S04]  /*d280*/  @!P4 SHF.L.U32 R15, R18, 0x1, RZ ;  /* 0x00000001120fc819 */ /* 0x000fc800000006ff */
[CC--:B-1-3--:R-:W-:Y:S02]  /*d290*/  @!P5 IADD3 R26, P2, R3.reuse, R30.reuse, RZ ;  /* 0x0000001e031ad210 */ /* 0x0cafe40007f5e0ff */
[----:B0-----:R-:W-:Y:S02]  /*d2a0*/  @!P5 IADD3 R30, P3, R14, R30, RZ ;  /* 0x0000001e0e1ed210 */ /* 0x001fe40007f7e0ff */
[-C--:B------:R-:W-:Y:S01]  /*d2b0*/  @!P4 IADD3 R24, P0, R3, R15.reuse, RZ ;  /* 0x0000000f0318c210 */ /* 0x080fe20007f1e0ff */
[--C-:B--2---:R-:W-:Y:S01]  /*d2c0*/  @!P5 IMAD.X R27, R0, 0x1, R7.reuse, P2 ;  /* 0x00000001001bd824 */ /* 0x104fe200010e0607 */
[----:B------:R-:W-:Y:S01]  /*d2d0*/  @!P4 IADD3 R14, P1, R14, R15, RZ ;  /* 0x0000000f0e0ec210 */ /* 0x000fe20007f3e0ff */
[----:B----4-:R-:W-:Y:S01]  /*d2e0*/  @!P5 IMAD.X R31, R4, 0x1, R7, P3 ;  /* 0x00000001041fd824 */ /* 0x010fe200018e0607 */
[----:B------:R-:W-:Y:S02]  /*d2f0*/  @!P4 SHF.L.U64.HI R3, R18, 0x1, R9 ;  /* 0x000000011203c819 */ /* 0x000fe40000010209 */
[----:B------:R-:W-:-:S02]  /*d300*/  CS2R R8, SRZ ;  /* 0x0000000000087805 */ /* 0x000fc4000001ff00 */
[----:B------:R-:W-:Y:S02]  /*d310*/  CS2R R10, SRZ ;  /* 0x00000000000a7805 */ /* 0x000fe4000001ff00 */
[----:B------:R-:W-:Y:S01]  /*d320*/  CS2R R6, SRZ ;  /* 0x0000000000067805 */ /* 0x000fe2000001ff00 */
[----:B------:R0:W5:Y:S01]  /*d330*/  @!P5 LD.E.64 R12, desc[UR6][R26.64] ;  /* 0x000000061a0cd980 */ /* 0x000162000c101b00 */
[--C-:B------:R-:W-:Y:S02]  /*d340*/  @!P4 IMAD.X R25, R0, 0x1, R3.reuse, P0 ;  /* 0x000000010019c824 */ /* 0x100fe400000e0603 */
[----:B------:R-:W-:Y:S01]  /*d350*/  @!P4 IMAD.X R15, R4, 0x1, R3, P1 ;  /* 0x00000001040fc824 */ /* 0x000fe200008e0603 */
[----:B------:R0:W5:Y:S04]  /*d360*/  @!P5 LD.E.64 R8, desc[UR6][R30.64] ;  /* 0x000000061e08d980 */ /* 0x000168000c101b00 */
[----:B------:R0:W5:Y:S04]  /*d370*/  @!P4 LD.E.64 R10, desc[UR6][R24.64] ;  /* 0x00000006180ac980 */ /* 0x000168000c101b00 */
[----:B------:R0:W5:Y:S02]  /*d380*/  @!P4 LD.E.64 R6, desc[UR6][R14.64] ;  /* 0x000000060e06c980 */ /* 0x000164000c101b00 */
.L_x_6813:
[----:B------:R-:W-:Y:S05]  /*d390*/  BSYNC B1 ;  /* 0x0000000000017941 */ /* 0x000fea0003800000 */
.L_x_6812:
[----:B------:R-:W4:Y:S01]  /*d3a0*/  SYNCS.PHASECHK.TRANS64.TRYWAIT P0, [R2+URZ+0x34800], R5 ;  /* 0x03480005020075a7 */ /* 0x000f22000800017f */
[----:B---3--:R-:W-:Y:S01]  /*d3b0*/  IMAD R3, R149, -0x80, R20 ;  /* 0xffffff8095037824 */ /* 0x008fe200078e0214 */
[--C-:B01---5:R-:W-:Y:S01]  /*d3c0*/  SHF.R.U64 R25, R12, 0x10, R13.reuse ;  /* 0x000000100c197819 */ /* 0x123fe2000000120d */
[--C-:B------:R-:W-:Y:S01]  /*d3d0*/  IMAD.MOV.U32 R15, RZ, RZ, R13.reuse ;  /* 0x000000ffff0f7224 */ /* 0x100fe200078e000d */
[----:B------:R-:W-:Y:S01]  /*d3e0*/  SHF.R.U32.HI R26, RZ, 0x10, R13 ;  /* 0x00000010ff1a7819 */ /* 0x000fe2000001160d */
[----:B--2---:R-:W-:Y:S01]  /*d3f0*/  IMAD.MOV.U32 R0, RZ, RZ, R10 ;  /* 0x000000ffff007224 */ /* 0x004fe200078e000a */
[----:B------:R-:W-:Y:S01]  /*d400*/  SHF.R.U64 R20, R10, 0x10, R11 ;  /* 0x000000100a147819 */ /* 0x000fe2000000120b */
[----:B------:R-:W-:Y:S01]  /*d410*/  IMAD.MOV.U32 R13, RZ, RZ, R6 ;  /* 0x000000ffff0d7224 */ /* 0x000fe200078e0006 */
[--C-:B------:R-:W-:Y:S01]  /*d420*/  SHF.R.U64 R27, R6, 0x10, R7.reuse ;  /* 0x00000010061b7819 */ /* 0x100fe20000001207 */
[----:B------:R-:W-:Y:S01]  /*d430*/  IMAD.MOV.U32 R10, RZ, RZ, R12 ;  /* 0x000000ffff0a7224 */ /* 0x000fe200078e000c */
[----:B------:R-:W-:Y:S01]  /*d440*/  MOV R14, R11 ;  /* 0x0000000b000e7202 */ /* 0x000fe20000000f00 */
[--C-:B----4-:R-:W-:Y:S01]  /*d450*/  IMAD.MOV.U32 R4, RZ, RZ, R7.reuse ;  /* 0x000000ffff047224 */ /* 0x110fe200078e0007 */
[----:B------:R-:W-:Y:S01]  /*d460*/  SHF.R.U32.HI R29, RZ, 0x10, R7 ;  /* 0x00000010ff1d7819 */ /* 0x000fe20000011607 */
[----:B------:R-:W-:Y:S01]  /*d470*/  IMAD.MOV.U32 R6, RZ, RZ, R8 ;  /* 0x000000ffff067224 */ /* 0x000fe200078e0008 */
[----:B------:R-:W-:Y:S01]  /*d480*/  SHF.R.U32.HI R24, RZ, 0x10, R11 ;  /* 0x00000010ff187819 */ /* 0x000fe2000001160b */
[----:B------:R-:W-:Y:S01]  /*d490*/  BSSY B1, `(.L_x_6814) ;  /* 0x000000e000017945 */ /* 0x000fe20003800000 */
[----:B------:R-:W-:-:S02]  /*d4a0*/  MOV R7, R9 ;  /* 0x0000000900077202 */ /* 0x000fc40000000f00 */
[----:B------:R-:W-:Y:S02]  /*d4b0*/  VIMNMX R3, R3, 0x80, PT ;  /* 0x0000008003037848 */ /* 0x000fe40003fe0100 */
[--C-:B------:R-:W-:Y:S02]  /*d4c0*/  SHF.R.U64 R30, R8, 0x10, R9.reuse ;  /* 0x00000010081e7819 */ /* 0x100fe40000001209 */
[----:B------:R-:W-:Y:S02]  /*d4d0*/  SHF.R.U32.HI R31, RZ, 0x10, R9 ;  /* 0x00000010ff1f7819 */ /* 0x000fe40000011609 */
[----:B------:R-:W-:Y:S02]  /*d4e0*/  PRMT R11, R0, 0x5410, R14 ;  /* 0x00005410000b7816 */ /* 0x000fe4000000000e */
[----:B------:R-:W-:Y:S02]  /*d4f0*/  PRMT R12, R20, 0x5410, R24 ;  /* 0x00005410140c7816 */ /* 0x000fe40000000018 */
[----:B------:R-:W-:-:S02]  /*d500*/  PRMT R0, R10, 0x5410, R15 ;  /* 0x000054100a007816 */ /* 0x000fc4000000000f */
[----:B------:R-:W-:Y:S02]  /*d510*/  PRMT R8, R25, 0x5410, R26 ;  /* 0x0000541019087816 */ /* 0x000fe4000000001a */
[----:B------:R-:W-:Y:S02]  /*d520*/  ISETP.GE.AND P1, PT, R22, R3, PT ;  /* 0x000000031600720c */ /* 0x000fe40003f26270 */
[----:B------:R-:W-:Y:S02]  /*d530*/  PRMT R13, R13, 0x5410, R4 ;  /* 0x000054100d0d7816 */ /* 0x000fe40000000004 */
[----:B------:R-:W-:Y:S02]  /*d540*/  PRMT R14, R27, 0x5410, R29 ;  /* 0x000054101b0e7816 */ /* 0x000fe4000000001d */
[----:B------:R-:W-:Y:S01]  /*d550*/  PRMT R9, R6, 0x5410, R7 ;  /* 0x0000541006097816 */ /* 0x000fe20000000007 */
[----:B------:R-:W-:Y:S06]  /*d560*/  @!P0 BRA `(.L_x_6815) ;  /* 0x000001ac001c8947 */ /* 0x000fec0003800000 */
.L_x_7066:
[----:B------:R-:W-:Y:S05]  /*d570*/  BSYNC B1 ;  /* 0x0000000000017941 */ /* 0x000fea0003800000 */
.L_x_6814:
[----:B------:R-:W-:Y:S01]  /*d580*/  BSSY B1, `(.L_x_6816) ;  /* 0x0000056000017945 */ /* 0x000fe20003800000 */
[----:B------:R-:W-:-:S03]  /*d590*/  PRMT R10, R30, 0x5410, R31 ;  /* 0x000054101e0a7816 */ /* 0x000fc6000000001f */
[----:B------:R-:W-:Y:S05]  /*d5a0*/  @P1 BRA `(.L_x_6817) ;  /* 0x00000004004c1947 */ /* 0x000fea0003800000 */
[----:B0-----:R-:W0:Y:S01]  /*d5b0*/  LDC R5, c[0x0][0x3f4] ;  /* 0x0000fd00ff057b82 */ /* 0x001e220000000800 */
[----:B------:R-:W-:Y:S01]  /*d5c0*/  BSSY B2, `(.L_x_6818) ;  /* 0x000002a000027945 */ /* 0x000fe20003800000 */
[-C--:B0-----:R-:W-:Y:S02]  /*d5d0*/  ISETP.GE.AND P0, PT, R18, R5.reuse, PT ;  /* 0x000000051200720c */ /* 0x081fe40003f06270 */
[----:B------:R-:W-:-:S11]  /*d5e0*/  ISETP.GE.AND P1, PT, R220, R5, PT ;  /* 0x00000005dc00720c */ /* 0x000fd60003f26270 */
[----:B------:R-:W-:Y:S05]  /*d5f0*/  @P0 BRA `(.L_x_6819) ;  /* 0x0000000000980947 */ /* 0x000fea0003800000 */
        /* <DEDUP_REMOVED lines=9> */
[CC--:B------:R-:W-:Y:S01]  /*d690*/  FMUL.FTZ R32, R4.reuse, R29.reuse ;  /* 0x0000001d04207220 */ /* 0x0c0fe20000410000 */
[----:B------:R-:W-:Y:S01]  /*d6a0*/  FMUL.FTZ R4, R4, R26 ;  /* 0x0000001a04047220 */ /* 0x000fe20000410000 */
        /* <DEDUP_REMOVED lines=23> */
[----:B------:R-:W-:Y:S02]  /*d820*/  F2FP.F16.F32.PACK_AB R5, R20, R31 ;  /* 0x0000001f1405723e */ /* 0x000fe400000000ff */
[----:B------:R-:W-:-:S02]  /*d830*/  F2FP.F16.F32.PACK_AB R6, R15, R6 ;  /* 0x000000060f06723e */ /* 0x000fc400000000ff */
[----:B------:R-:W-:-:S05]  /*d840*/  F2FP.F16.F32.PACK_AB R7, R26, R7 ;  /* 0x000000071a07723e */ /* 0x000fca00000000ff */
[----:B------:R0:W-:Y:S02]  /*d850*/  STS.128 [R21], R4 ;  /* 0x0000000415007388 */ /* 0x0001e40000000c00 */
.L_x_6819:
[----:B------:R-:W-:Y:S05]  /*d860*/  BSYNC B2 ;  /* 0x0000000000027941 */ /* 0x000fea0003800000 */
.L_x_6818:
        /* <DEDUP_REMOVED lines=38> */
[----:B------:R1:W-:Y:S02]  /*dad0*/  STS.128 [R21+0x4000], R4 ;  /* 0x0040000415007388 */ /* 0x0003e40000000c00 */
.L_x_6817:
[----:B------:R-:W-:Y:S05]  /*dae0*/  BSYNC B1 ;  /* 0x0000000000017941 */ /* 0x000fea0003800000 */
.L_x_6816:
[----:B01----:R-:W-:Y:S01]  /*daf0*/  VIADD R4, R22, 0x20 ;  /* 0x0000002016047836 */ /* 0x003fe20000000000 */
[----:B------:R-:W-:Y:S04]  /*db00*/  BSSY B1, `(.L_x_6820) ;  /* 0x0000056000017945 */ /* 0x000fe80003800000 */
[----:B------:R-:W-:-:S13]  /*db10*/  ISETP.GE.AND P0, PT, R4, R3, PT ;  /* 0x000000030400720c */ /* 0x000fda0003f06270 */
[----:B------:R-:W-:Y:S05]  /*db20*/  @P0 BRA `(.L_x_6821) ;  /* 0x00000004004c0947 */ /* 0x000fea0003800000 */
[----:B------:R-:W0:Y:S01]  /*db30*/  LDC R5, c[0x0][0x3f4] ;  /* 0x0000fd00ff057b82 */ /* 0x000e220000000800 */
[----:B------:R-:W-:Y:S01]  /*db40*/  BSSY B2, `(.L_x_6822) ;  /* 0x000002a000027945 */ /* 0x000fe20003800000 */
[-C--:B0-----:R-:W-:Y:S02]  /*db50*/  ISETP.GE.AND P0, PT, R18, R5.reuse, PT ;  /* 0x000000051200720c */ /* 0x081fe40003f06270 */
[----:B------:R-:W-:-:S11]  /*db60*/  ISETP.GE.AND P1, PT, R220, R5, PT ;  /* 0x00000005dc00720c */ /* 0x000fd60003f26270 */
[----:B------:R-:W-:Y:S05]  /*db70*/  @P0 BRA `(.L_x_6823) ;  /* 0x0000000000980947 */ /* 0x000fea0003800000 */
        /* <DEDUP_REMOVED lines=16> */
[C---:B------:R-:W-:Y:S01]  /*dc80*/  FMUL.FTZ R29, R32.reuse, R5 ;  /* 0x00000005201d7220 */ /* 0x040fe20000410000 */
[--C-:B------:R-:W-:Y:S02]  /*dc90*/  HADD2.F32 R25, -RZ, R7.reuse.H0_H0 ;  /* 0x20000007ff197230 */ /* 0x100fe40000004100 */
[----:B------:R-:W-:Y:S01]  /*dca0*/  FFMA.FTZ R15, R31, R15, R30 ;  /* 0x0000000f1f0f7223 */ /* 0x000fe2000001001e */
[-C--:B------:R-:W-:Y:S01]  /*dcb0*/  FFMA.FTZ R5, R32, R20.reuse, -R27 ;  /* 0x0000001420057223 */ /* 0x080fe2000001081b */
[----:B------:R-:W-:Y:S02]  /*dcc0*/  HADD2.F32 R6, -RZ, R6.H1_H1 ;  /* 0x30000006ff067230 */ /* 0x000fe40000004100 */
[----:B------:R-:W-:Y:S01]  /*dcd0*/  FFMA.FTZ R20, R34, R20, R29 ;  /* 0x0000001422147223 */ /* 0x000fe2000001001d */
[----:B------:R-:W-:Y:S01]  /*dce0*/  HADD2.F32 R7, -RZ, R7.H1_H1 ;  /* 0x30000007ff077230 */ /* 0x000fe20000004100 */
[----:B------:R-:W-:Y:S01]  /*dcf0*/  F2FP.F16.F32.PACK_AB R4, R15, R4 ;  /* 0x000000040f04723e */ /* 0x000fe200000000ff */
[----:B------:R-:W-:-:S02]  /*dd00*/  HADD2.F32 R32, -RZ, R11.H1_H1 ;  /* 0x3000000bff207230 */ /* 0x000fc40000004100 */
[-C--:B------:R-:W-:Y:S01]  /*dd10*/  FMUL.FTZ R27, R36, R6.reuse ;  /* 0x00000006241b7220 */ /* 0x080fe20000410000 */
[----:B------:R-:W-:Y:S02]  /*dd20*/  HADD2.F32 R31, -RZ, R12.H1_H1 ;  /* 0x3000000cff1f7230 */ /* 0x000fe40000004100 */
[----:B------:R-:W-:Y:S01]  /*dd30*/  FMUL.FTZ R26, R33, R7 ;  /* 0x00000007211a7220 */ /* 0x000fe20000410000 */
[----:B------:R-:W-:Y:S01]  /*dd40*/  F2FP.F16.F32.PACK_AB R5, R20, R5 ;  /* 0x000000051405723e */ /* 0x000fe200000000ff */
[C---:B------:R-:W-:Y:S01]  /*dd50*/  FMUL.FTZ R29, R32.reuse, R6 ;  /* 0x00000006201d7220 */ /* 0x040fe20000410000 */
[-C--:B------:R-:W-:Y:S01]  /*dd60*/  FFMA.FTZ R6, R32, R24.reuse, -R27 ;  /* 0x0000001820067223 */ /* 0x080fe2000001081b */
[C---:B------:R-:W-:Y:S01]  /*dd70*/  FMUL.FTZ R30, R31.reuse, R7 ;  /* 0x000000071f1e7220 */ /* 0x040fe20000410000 */
[-C--:B------:R-:W-:Y:S01]  /*dd80*/  FFMA.FTZ R7, R31, R25.reuse, -R26 ;  /* 0x000000191f077223 */ /* 0x080fe2000001081a */
[----:B------:R-:W-:Y:S02]  /*dd90*/  FFMA.FTZ R29, R36, R24, R29 ;  /* 0x00000018241d7223 */ /* 0x000fe4000001001d */
[----:B------:R-:W-:-:S03]  /*dda0*/  FFMA.FTZ R30, R33, R25, R30 ;  /* 0x00000019211e7223 */ /* 0x000fc6000001001e */
[----:B------:R-:W-:Y:S02]  /*ddb0*/  F2FP.F16.F32.PACK_AB R6, R29, R6 ;  /* 0x000000061d06723e */ /* 0x000fe400000000ff */
[----:B------:R-:W-:-:S05]  /*ddc0*/  F2FP.F16.F32.PACK_AB R7, R30, R7 ;  /* 0x000000071e07723e */ /* 0x000fca00000000ff */
[----:B------:R0:W-:Y:S02]  /*ddd0*/  STS.128 [R21+0x1000], R4 ;  /* 0x0010000415007388 */ /* 0x0001e40000000c00 */
.L_x_6823:
[----:B------:R-:W-:Y:S05]  /*dde0*/  BSYNC B2 ;  /* 0x0000000000027941 */ /* 0x000fea0003800000 */
.L_x_6822:
[----:B------:R-:W-:Y:S05]  /*ddf0*/  @P1 BRA `(.L_x_6821) ;  /* 0x0000000000981947 */ /* 0x000fea0003800000 */
[----:B0-----:R-:W0:Y:S01]  /*de00*/  LDS.128 R4, [R21+0x5000] ;  /* 0x0050000015047984 */ /* 0x001e220000000c00 */
[--C-:B------:R-:W-:Y:S02]  /*de10*/  HADD2.F32 R31, -RZ, R9.reuse.H0_H0 ;  /* 0x20000009ff1f7230 */ /* 0x100fe40000004100 */
        /* <DEDUP_REMOVED lines=36> */
.L_x_6821:
[----:B------:R-:W-:Y:S05]  /*e060*/  BSYNC B1 ;  /* 0x0000000000017941 */ /* 0x000fea0003800000 */
.L_x_6820:
        /* <DEDUP_REMOVED lines=47> */
.L_x_6827:
[----:B------:R-:W-:Y:S05]  /*e360*/  BSYNC B2 ;  /* 0x0000000000027941 */ /* 0x000fea0003800000 */
.L_x_6826:
        /* <DEDUP_REMOVED lines=39> */
.L_x_6825:
[----:B------:R-:W-:Y:S05]  /*e5e0*/  BSYNC B1 ;  /* 0x0000000000017941 */ /* 0x000fea0003800000 */
.L_x_6824:
[----:B01----:R-:W-:-:S05]  /*e5f0*/  VIADD R4, R22, 0x60 ;  /* 0x0000006016047836 */ /* 0x003fca0000000000 */
        /* <DEDUP_REMOVED lines=23> */
[----:B------:R-:W-:Y:S01]  /*e770*/  FMUL.FTZ R26, R27, R5 ;  /* 0x000000051b1a7220 */ /* 0x000fe20000410000 */
[--C-:B------:R-:W-:Y:S02]  /*e780*/  HADD2.F32 R20, -RZ, R6.reuse.H0_H0 ;  /* 0x20000006ff147230 */ /* 0x100fe40000004100 */
[----:B------:R-:W-:Y:S01]  /*e790*/  FFMA.FTZ R3, R29, R3, R30 ;  /* 0x000000031d037223 */ /* 0x000fe2000001001e */
[----:B------:R-:W-:Y:S02]  /*e7a0*/  HADD2.F32 R7, -RZ, R7.H1_H1 ;  /* 0x30000007ff077230 */ /* 0x000fe40000004100 */
[-C--:B------:R-:W-:Y:S01]  /*e7b0*/  FFMA.FTZ R5, R27, R15.reuse, -R32 ;  /* 0x0000000f1b057223 */ /* 0x080fe20000010820 */
[----:B------:R-:W-:Y:S02]  /*e7c0*/  HADD2.F32 R6, -RZ, R6.H1_H1 ;  /* 0x30000006ff067230 */ /* 0x000fe40000004100 */
[----:B------:R-:W-:Y:S01]  /*e7d0*/  FFMA.FTZ R26, R31, R15, R26 ;  /* 0x0000000f1f1a7223 */ /* 0x000fe2000001001a */
[----:B------:R-:W-:-:S02]  /*e7e0*/  HADD2.F32 R32, -RZ, R13.H1_H1 ;  /* 0x3000000dff207230 */ /* 0x000fc40000004100 */
[-C--:B------:R-:W-:Y:S01]  /*e7f0*/  FMUL.FTZ R15, R14, R7.reuse ;  /* 0x000000070e0f7220 */ /* 0x080fe20000410000 */
[----:B------:R-:W-:Y:S02]  /*e800*/  HADD2.F32 R30, -RZ, R11.H1_H1 ;  /* 0x3000000bff1e7230 */ /* 0x000fe40000004100 */
[----:B------:R-:W-:Y:S01]  /*e810*/  FMUL.FTZ R25, R12, R7 ;  /* 0x000000070c197220 */ /* 0x000fe20000410000 */
[----:B------:R-:W-:Y:S01]  /*e820*/  F2FP.F16.F32.PACK_AB R4, R3, R4 ;  /* 0x000000040304723e */ /* 0x000fe200000000ff */
[----:B------:R-:W-:Y:S01]  /*e830*/  FMUL.FTZ R11, R32, R6 ;  /* 0x00000006200b7220 */ /* 0x000fe20000410000 */
[----:B------:R-:W-:Y:S01]  /*e840*/  FFMA.FTZ R7, R12, R24, -R15 ;  /* 0x000000180c077223 */ /* 0x000fe2000001080f */
[----:B------:R-:W-:Y:S01]  /*e850*/  FMUL.FTZ R13, R30, R6 ;  /* 0x000000061e0d7220 */ /* 0x000fe20000410000 */
[----:B------:R-:W-:Y:S01]  /*e860*/  FFMA.FTZ R24, R14, R24, R25 ;  /* 0x000000180e187223 */ /* 0x000fe20000010019 */
[-C--:B------:R-:W-:Y:S01]  /*e870*/  FFMA.FTZ R6, R30, R20.reuse, -R11 ;  /* 0x000000141e067223 */ /* 0x080fe2000001080b */
[----:B------:R-:W-:Y:S01]  /*e880*/  F2FP.F16.F32.PACK_AB R5, R26, R5 ;  /* 0x000000051a05723e */ /* 0x000fe200000000ff */
[----:B------:R-:W-:-:S02]  /*e890*/  FFMA.FTZ R13, R32, R20, R13 ;  /* 0x00000014200d7223 */ /* 0x000fc4000001000d */
[----:B------:R-:W-:-:S03]  /*e8a0*/  F2FP.F16.F32.PACK_AB R7, R24, R7 ;  /* 0x000000071807723e */ /* 0x000fc600000000ff */
[----:B------:R-:W-:-:S05]  /*e8b0*/  F2FP.F16.F32.PACK_AB R6, R13, R6 ;  /* 0x000000060d06723e */ /* 0x000fca00000000ff */
[----:B------:R0:W-:Y:S02]  /*e8c0*/  STS.128 [R21+0x3000], R4 ;  /* 0x0030000415007388 */ /* 0x0001e40000000c00 */
.L_x_6830:
[----:B------:R-:W-:Y:S05]  /*e8d0*/  BSYNC B1 ;  /* 0x0000000000017941 */ /* 0x000fea0003800000 */
.L_x_6829:
        /* <DEDUP_REMOVED lines=11> */
[----:B------:R-:W-:Y:S01]  /*e990*/  FMUL.FTZ R20, R15, R4 ;  /* 0x000000040f147220 */ /* 0x000fe20000410000 */
[----:B------:R-:W-:Y:S02]  /*e9a0*/  HADD2.F32 R12, -RZ, R6.H0_H0 ;  /* 0x20000006ff0c7230 */ /* 0x000fe40000004100 */
[----:B------:R-:W-:Y:S01]  /*e9b0*/  FMUL.FTZ R24, R29, R5 ;  /* 0x000000051d187220 */ /* 0x000fe20000410000 */
[----:B------:R-:W-:Y:S01]  /*e9c0*/  FFMA.FTZ R4, R15, R3, -R14 ;  /* 0x000000030f047223 */ /* 0x000fe2000001080e */
[----:B------:R-:W-:Y:S01]  /*e9d0*/  FMUL.FTZ R14, R25, R5 ;  /* 0x00000005190e7220 */ /* 0x000fe20000410000 */
[----:B------:R-:W-:-:S02]  /*e9e0*/  HADD2.F32 R13, -RZ, R7.H0_H0 ;  /* 0x20000007ff0d7230 */ /* 0x000fc40000004100 */
[----:B------:R-:W-:Y:S01]  /*e9f0*/  FFMA.FTZ R3, R27, R3, R20 ;  /* 0x000000031b037223 */ /* 0x000fe20000010014 */
        /* <DEDUP_REMOVED lines=22> */
.L_x_6810:
[----:B------:R-:W-:-:S03]  /*eb60*/  UMOV UR4, 0xffffffff ;  /* 0xffffffff00047882 */ /* 0x000fc60000000000 */
[----:B------:R-:W-:Y:S05]  /*eb70*/  BRA.DIV UR4, `(.L_x_6831) ;  /* 0x0000019604ac7947 */ /* 0x000fea000b800000 */
[----:B------:R1:W2:Y:S04]  /*eb80*/  SHFL.IDX PT, R0, R25, RZ, 0x181f ;  /* 0x00181fff19007589 */ /* 0x0002a800000e0000 */
[----:B------:R1:W3:Y:S04]  /*eb90*/  SHFL.IDX PT, R3, R24, RZ, 0x181f ;  /* 0x00181fff18037589 */ /* 0x0002e800000e0000 */
[----:B------:R1:W4:Y:S04]  /*eba0*/  SHFL.IDX PT, R20, R27, RZ, 0x181f ;  /* 0x00181fff1b147589 */ /* 0x00032800000e0000 */
[----:B0-----:R1:W0:Y:S02]  /*ebb0*/  SHFL.IDX PT, R14, R26, RZ, 0x181f ;  /* 0x00181fff1a0e7589 */ /* 0x00122400000e0000 */
.L_x_7072:
[----:B------:R-:W5:Y:S01]  /*ebc0*/  LDL R11, [R1+0x68] ;  /* 0x00006800010b7983 */ /* 0x000f620000100800 */
[----:B------:R-:W-:Y:S01]  /*ebd0*/  ULDC UR4, c[0x0][0x448] ;  /* 0x0001120000047ab9 */ /* 0x000fe20000000800 */
[----:B------:R-:W-:Y:S01]  /*ebe0*/  BSSY B1, `(.L_x_6832) ;  /* 0x0000019000017945 */ /* 0x000fe20003800000 */
[----:B-1----:R-:W-:Y:S01]  /*ebf0*/  IMAD R24, R161, UR4, RZ ;  /* 0x00000004a1187c24 */ /* 0x002fe2000f8e02ff */
[----:B------:R-:W-:Y:S02]  /*ec00*/  CS2R R6, SRZ ;  /* 0x0000000000067805 */ /* 0x000fe4000001ff00 */
[----:B------:R-:W-:Y:S02]  /*ec10*/  CS2R R8, SRZ ;  /* 0x0000000000087805 */ /* 0x000fe4000001ff00 */
[----:B------:R-:W-:Y:S01]  /*ec20*/  ISETP.GE.AND P0, PT, R5, R24, PT ;  /* 0x000000180500720c */ /* 0x000fe20003f06270 */
[----:B------:R-:W-:Y:S01]  /*ec30*/  IMAD R24, R149, -0x80, R24 ;  /* 0xffffff8095187824 */ /* 0x000fe200078e0218 */
[----:B-----5:R-:W-:-:S04]  /*ec40*/  LEA.HI R4, R11, R11, RZ, 0x1 ;  /* 0x0000000b0b047211 */ /* 0x020fc800078f08ff */
[----:B------:R-:W-:Y:S02]  /*ec50*/  LOP3.LUT R10, R4, 0xfffffffe, RZ, 0xc0, !PT ;  /* 0xfffffffe040a7812 */ /* 0x000fe400078ec0ff */
[----:B------:R-:W-:-:S03]  /*ec60*/  CS2R R4, SRZ ;  /* 0x0000000000047805 */ /* 0x000fc6000001ff00 */
[----:B------:R-:W-:Y:S01]  /*ec70*/  IMAD.IADD R27, R11, 0x1, -R10 ;  /* 0x000000010b1b7824 */ /* 0x000fe200078e0a0a */
[----:B------:R-:W-:Y:S01]  /*ec80*/  CS2R R10, SRZ ;  /* 0x00000000000a7805 */ /* 0x000fe2000001ff00 */
[----:B------:R-:W-:Y:S06]  /*ec90*/  @P0 BRA `(.L_x_6833) ;  /* 0x0000000000340947 */ /* 0x000fec0003800000 */
[----:B------:R-:W-:Y:S01]  /*eca0*/  ULDC UR4, c[0x0][0x3f4] ;  /* 0x0000fd0000047ab9 */ /* 0x000fe20000000800 */
[C---:B------:R-:W-:Y:S01]  /*ecb0*/  IMAD.SHL.U32 R15, R16.reuse, 0x2, RZ ;  /* 0x00000002100f7824 */ /* 0x040fe200078e00ff */
[C---:B------:R-:W-:Y:S02]  /*ecc0*/  ISETP.GE.AND P2, PT, R16.reuse, UR4, PT ;  /* 0x0000000410007c0c */ /* 0x040fe4000bf46270 */
[----:B------:R-:W-:Y:S02]  /*ecd0*/  SHF.L.U64.HI R5, R16, 0x1, R17 ;  /* 0x0000000110057819 */ /* 0x000fe40000010211 */
[-C--:B0-----:R-:W-:Y:S02]  /*ece0*/  IADD3 R14, P1, R14, R15.reuse, RZ ;  /* 0x0000000f0e0e7210 */ /* 0x081fe40007f3e0ff */
[----:B---3--:R-:W-:-:S03]  /*ecf0*/  IADD3 R12, P0, R3, R15, RZ ;  /* 0x0000000f030c7210 */ /* 0x008fc60007f1e0ff */
[----:B----4-:R-:W-:Y:S01]  /*ed00*/  IMAD.X R15, R20, 0x1, R5, P1 ;  /* 0x00000001140f7824 */ /* 0x010fe200008e0605 */
[----:B--2---:R-:W-:Y:S02]  /*ed10*/  IADD3.X R13, R0, R5, RZ, P0, !PT ;  /* 0x00000005000d7210 */ /* 0x004fe400007fe4ff */
[----:B------:R-:W-:Y:S01]  /*ed20*/  CS2R R4, SRZ ;  /* 0x0000000000047805 */ /* 0x000fe2000001ff00 */
[----:B------:R-:W-:Y:S06]  /*ed30*/  @P2 BRA `(.L_x_6833) ;  /* 0x00000000000c2947 */ /* 0x000fec0003800000 */
[----:B------:R-:W-:Y:S02]  /*ed40*/  ULDC.64 UR4, c[0x0][0x208] ;  /* 0x0000820000047ab9 */ /* 0x000fe40000000a00 */
[----:B------:R1:W5:Y:S04]  /*ed50*/  LD.E.128 R4, desc[UR4][R12.64] ;  /* 0x000000040c047980 */ /* 0x000368000c101d00 */
[----:B------:R1:W5:Y:S02]  /*ed60*/  LD.E.128 R8, desc[UR4][R14.64] ;  /* 0x000000040e087980 */ /* 0x000364000c101d00 */
.L_x_6833:
[----:B------:R-:W-:Y:S05]  /*ed70*/  BSYNC B1 ;  /* 0x0000000000017941 */ /* 0x000fea0003800000 */
.L_x_6832:
[----:B------:R-:W-:Y:S01]  /*ed80*/  SHF.L.U32 R27, R27, 0x1f, RZ ;  /* 0x0000001f1b1b7819 */ /* 0x000fe200000006ff */
[----:B---3--:R-:W3:Y:S01]  /*ed90*/  LDC R3, c[0x0][0x3f4] ;  /* 0x0000fd00ff037b82 */ /* 0x008ee20000000800 */
[----:B--2--5:R-:W-:Y:S01]  /*eda0*/  IMAD.MOV.U32 R0, RZ, RZ, R4 ;  /* 0x000000ffff007224 */ /* 0x024fe200078e0004 */
[--C-:B01----:R-:W-:Y:S01]  /*edb0*/  SHF.R.U64 R14, R4, 0x10, R5.reuse ;  /* 0x00000010040e7819 */ /* 0x103fe20000001205 */
[--C-:B------:R-:W-:Y:S01]  /*edc0*/  IMAD.MOV.U32 R12, RZ, RZ, R5.reuse ;  /* 0x000000ffff0c7224 */ /* 0x100fe200078e0005 */
[----:B------:R-:W-:Y:S01]  /*edd0*/  SHF.R.U32.HI R5, RZ, 0x10, R5 ;  /* 0x00000010ff057819 */ /* 0x000fe20000011605 */
[--C-:B------:R-:W-:Y:S01]  /*ede0*/  IMAD.MOV.U32 R4, RZ, RZ, R7.reuse ;  /* 0x000000ffff047224 */ /* 0x100fe200078e0007 */
[--C-:B----4-:R-:W-:Y:S01]  /*edf0*/  SHF.R.U64 R20, R6, 0x10, R7.reuse ;  /* 0x0000001006147819 */ /* 0x110fe20000001207 */
[----:B------:R-:W-:Y:S01]  /*ee00*/  IMAD.MOV.U32 R13, RZ, RZ, R6 ;  /* 0x000000ffff0d7224 */ /* 0x000fe200078e0006 */
[----:B------:R-:W0:Y:S01]  /*ee10*/  SYNCS.PHASECHK.TRANS64.TRYWAIT P4, [R2+URZ+0x34800], R27 ;  /* 0x0348001b020075a7 */ /* 0x000e22000808017f */
[----:B------:R-:W-:Y:S01]  /*ee20*/  SHF.R.U32.HI R25, RZ, 0x10, R7 ;  /* 0x00000010ff197819 */ /* 0x000fe20000011607 */
[----:B------:R-:W-:Y:S01]  /*ee30*/  IMAD.MOV.U32 R7, RZ, RZ, R10 ;  /* 0x000000ffff077224 */ /* 0x000fe200078e000a */
[----:B------:R-:W-:Y:S01]  /*ee40*/  PRMT R0, R0, 0x5410, R12 ;  /* 0x0000541000007816 */ /* 0x000fe2000000000c */
[C---:B------:R-:W-:Y:S01]  /*ee50*/  VIADD R31, R22.reuse, 0x20 ;  /* 0x00000020161f7836 */ /* 0x040fe20000000000 */
[----:B------:R-:W-:Y:S01]  /*ee60*/  MOV R15, R8 ;  /* 0x00000008000f7202 */ /* 0x000fe20000000f00 */
[----:B------:R-:W-:Y:S01]  /*ee70*/  VIADD R30, R22, 0x40 ;  /* 0x00000040161e7836 */ /* 0x000fe20000000000 */
[--C-:B------:R-:W-:Y:S01]  /*ee80*/  SHF.R.U64 R26, R8, 0x10, R9.reuse ;  /* 0x00000010081a7819 */ /* 0x100fe20000001209 */
[----:B------:R-:W-:Y:S01]  /*ee90*/  IMAD.MOV.U32 R6, RZ, RZ, R9 ;  /* 0x000000ffff067224 */ /* 0x000fe200078e0009 */
[----:B------:R-:W-:Y:S01]  /*eea0*/  PRMT R12, R14, 0x5410, R5 ;  /* 0x000054100e0c7816 */ /* 0x000fe20000000005 */
[--C-:B------:R-:W-:Y:S01]  /*eeb0*/  IMAD.MOV.U32 R8, RZ, RZ, R11.reuse ;  /* 0x000000ffff087224 */ /* 0x100fe200078e000b */
[----:B------:R-:W-:Y:S01]  /*eec0*/  SHF.R.U64 R10, R10, 0x10, R11 ;  /* 0x000000100a0a7819 */ /* 0x000fe2000000120b */
[----:B------:R-:W-:Y:S01]  /*eed0*/  BSSY B1, `(.L_x_6834) ;  /* 0x0000011000017945 */ /* 0x000fe20003800000 */
[----:B------:R-:W-:-:S02]  /*eee0*/  VIMNMX R5, R24, 0x80, PT ;  /* 0x0000008018057848 */ /* 0x000fc40003fe0100 */
[----:B------:R-:W-:Y:S02]  /*eef0*/  SHF.R.U32.HI R9, RZ, 0x10, R9 ;  /* 0x00000010ff097819 */ /* 0x000fe40000011609 */
[----:B---3--:R-:W-:Y:S02]  /*ef00*/  ISETP.GE.AND P0, PT, R16, R3, PT ;  /* 0x000000031000720c */ /* 0x008fe40003f06270 */
[----:B------:R-:W-:Y:S02]  /*ef10*/  SHF.R.U32.HI R11, RZ, 0x10, R11 ;  /* 0x00000010ff0b7819 */ /* 0x000fe4000001160b */
[----:B------:R-:W-:Y:S02]  /*ef20*/  IADD3 R29, R22, 0x60, RZ ;  /* 0x00000060161d7810 */ /* 0x000fe40007ffe0ff */
[----:B------:R-:W-:Y:S02]  /*ef30*/  PRMT R14, R20, 0x5410, R25 ;  /* 0x00005410140e7816 */ /* 0x000fe40000000019 */
[----:B------:R-:W-:-:S02]  /*ef40*/  ISETP.GE.OR P3, PT, R22, R5, P0 ;  /* 0x000000051600720c */ /* 0x000fc40000766670 */
[-C--:B------:R-:W-:Y:S02]  /*ef50*/  ISETP.GE.OR P2, PT, R31, R5.reuse, P0 ;  /* 0x000000051f00720c */ /* 0x080fe40000746670 */
[-C--:B------:R-:W-:Y:S02]  /*ef60*/  ISETP.GE.OR P1, PT, R30, R5.reuse, P0 ;  /* 0x000000051e00720c */ /* 0x080fe40000726670 */
[----:B------:R-:W-:Y:S02]  /*ef70*/  PRMT R13, R13, 0x5410, R4 ;  /* 0x000054100d0d7816 */ /* 0x000fe40000000004 */
[----:B------:R-:W-:Y:S02]  /*ef80*/  PRMT R15, R15, 0x5410, R6 ;  /* 0x000054100f0f7816 */ /* 0x000fe40000000006 */
[----:B------:R-:W-:Y:S02]  /*ef90*/  ISETP.GE.OR P0, PT, R29, R5, P0 ;  /* 0x000000051d00720c */ /* 0x000fe40000706670 */
[----:B------:R-:W-:-:S02]  /*efa0*/  PRMT R20, R26, 0x5410, R9 ;  /* 0x000054101a147816 */ /* 0x000fc40000000009 */
[----:B------:R-:W-:Y:S02]  /*efb0*/  PRMT R24, R7, 0x5410, R8 ;  /* 0x0000541007187816 */ /* 0x000fe40000000008 */
[----:B------:R-:W-:Y:S01]  /*efc0*/  PRMT R25, R10, 0x5410, R11 ;  /* 0x000054100a197816 */ /* 0x000fe2000000000b */
[----:B0-----:R-:W-:Y:S06]  /*efd0*/  @!P4 BRA `(.L_x_6835) ;  /* 0x000001940004c947 */ /* 0x001fec0003800000 */
.L_x_7073:
[----:B------:R-:W-:Y:S05]  /*efe0*/  BSYNC B1 ;  /* 0x0000000000017941 */ /* 0x000fea0003800000 */
.L_x_6834:
[----:B------:R-:W-:Y:S04]  /*eff0*/  BSSY B1, `(.L_x_6836) ;  /* 0x0000068000017945 */ /* 0x000fe80003800000 */
[----:B------:R-:W-:Y:S05]  /*f000*/  @P3 BRA `(.L_x_6837) ;  /* 0x0000000400983947 */ /* 0x000fea0003800000 */
[----:B------:R-:W1:Y:S01]  /*f010*/  S2R R5, SR_TID.X ;  /* 0x0000000000057919 */ /* 0x000e620000002100 */
[----:B------:R-:W-:Y:S02]  /*f020*/  IMAD.SHL.U32 R6, R22, 0x40, RZ ;  /* 0x0000004016067824 */ /* 0x000fe400078e00ff */
[----:B------:R-:W-:Y:S01]  /*f030*/  HADD2.F32 R38, -RZ, R15.H0_H0 ;  /* 0x2000000fff267230 */ /* 0x000fe20000004100 */
[----:B------:R-:W2:Y:S01]  /*f040*/  S2R R8, SR_TID.X ;  /* 0x0000000000087919 */ /* 0x000ea20000002100 */
[----:B------:R-:W-:Y:S02]  /*f050*/  HADD2.F32 R36, -RZ, R0.H0_H0 ;  /* 0x20000000ff247230 */ /* 0x000fe40000004100 */
[----:B------:R-:W-:Y:S02]  /*f060*/  HADD2.F32 R39, -RZ, R20.H0_H0 ;  /* 0x20000014ff277230 */ /* 0x000fe40000004100 */
[----:B------:R-:W-:Y:S02]  /*f070*/  HADD2.F32 R37, -RZ, R12.H0_H0 ;  /* 0x2000000cff257230 */ /* 0x000fe40000004100 */
[----:B-1----:R-:W-:-:S02]  /*f080*/  VIADD R5, R5, 0xffffff80 ;  /* 0xffffff8005057836 */ /* 0x002fc40000000000 */
[----:B--2---:R-:W-:-:S03]  /*f090*/  VIADD R8, R8, 0xffffff80 ;  /* 0xffffff8008087836 */ /* 0x004fc60000000000 */
[----:B------:R-:W-:-:S04]  /*f0a0*/  SHF.R.S32.HI R4, RZ, 0x1f, R5 ;  /* 0x0000001fff047819 */ /* 0x000fc80000011405 */
[----:B------:R-:W-:Y:S02]  /*f0b0*/  LEA.HI R4, R4, R5, RZ, 0x3 ;  /* 0x0000000504047211 */ /* 0x000fe400078f18ff */
[----:B------:R-:W-:Y:S02]  /*f0c0*/  SHF.R.S32.HI R10, RZ, 0x1f, R8 ;  /* 0x0000001fff0a7819 */ /* 0x000fe40000011408 */
[----:B------:R-:W-:Y:S02]  /*f0d0*/  LOP3.LUT R4, R4, 0xfffffff8, RZ, 0xc0, !PT ;  /* 0xfffffff804047812 */ /* 0x000fe400078ec0ff */
[----:B------:R-:W-:-:S03]  /*f0e0*/  LEA.HI R10, R10, R8, RZ, 0x6 ;  /* 0x000000080a0a7211 */ /* 0x000fc600078f30ff */
[----:B------:R-:W-:Y:S02]  /*f0f0*/  IMAD.IADD R4, R5, 0x1, -R4 ;  /* 0x0000000105047824 */ /* 0x000fe400078e0a04 */
[----:B------:R-:W-:-:S03]  /*f100*/  IMAD.SHL.U32 R10, R10, 0x8, RZ ;  /* 0x000000080a0a7824 */ /* 0x000fc600078e00ff */
[----:B------:R-:W-:Y:S02]  /*f110*/  LEA.HI R4, R3, R4, RZ, 0x1d ;  /* 0x0000000403047211 */ /* 0x000fe400078fe8ff */
[----:B------:R-:W-:Y:S02]  /*f120*/  LOP3.LUT R10, R10, 0xfffffe00, RZ, 0xc0, !PT ;  /* 0xfffffe000a0a7812 */ /* 0x000fe400078ec0ff */
[----:B------:R-:W-:Y:S01]  /*f130*/  SHF.R.S32.HI R7, RZ, 0x1f, R4 ;  /* 0x0000001fff077819 */ /* 0x000fe20000011404 */
[----:B------:R-:W-:-:S03]  /*f140*/  IMAD.SHL.U32 R5, R4, 0x8, RZ ;  /* 0x0000000804057824 */ /* 0x000fc600078e00ff */
[----:B------:R-:W-:Y:S02]  /*f150*/  LEA.HI R7, R7, R4, RZ, 0x3 ;  /* 0x0000000407077211 */ /* 0x000fe400078f18ff */
[----:B------:R-:W-:Y:S02]  /*f160*/  LOP3.LUT R5, R5, 0x38, RZ, 0xc0, !PT ;  /* 0x0000003805057812 */ /* 0x000fe400078ec0ff */
[----:B------:R-:W-:Y:S02]  /*f170*/  SHF.L.U32 R7, R7, 0xa, RZ ;  /* 0x0000000a07077819 */ /* 0x000fe400000006ff */
[----:B------:R-:W-:Y:S02]  /*f180*/  LOP3.LUT R5, R5, 0x1c0, R6, 0xf8, !PT ;  /* 0x000001c005057812 */ /* 0x000fe400078ef806 */
[----:B------:R-:W-:Y:S02]  /*f190*/  LOP3.LUT R6, R6, 0x1c0, RZ, 0xc0, !PT ;  /* 0x000001c006067812 */ /* 0x000fe400078ec0ff */
[----:B------:R-:W-:-:S02]  /*f1a0*/  LOP3.LUT R8, R7, 0x7fffe000, RZ, 0xc0, !PT ;  /* 0x7fffe00007087812 */ /* 0x000fc400078ec0ff */
[----:B------:R-:W-:-:S04]  /*f1b0*/  SHF.R.U32.HI R6, RZ, 0x3, R6 ;  /* 0x00000003ff067819 */ /* 0x000fc80000011606 */
[----:B------:R-:W-:Y:S02]  /*f1c0*/  LOP3.LUT R9, R5, R6, RZ, 0x3c, !PT ;  /* 0x0000000605097212 */ /* 0x000fe400078e3cff */
        /* <DEDUP_REMOVED lines=13> */
[C---:B------:R-:W-:Y:S01]  /*f2a0*/  FMUL.FTZ R40, R32.reuse, R38 ;  /* 0x0000002620287220 */ /* 0x040fe20000410000 */
[-C--:B------:R-:W-:Y:S01]  /*f2b0*/  FMUL.FTZ R32, R32, R36.reuse ;  /* 0x0000002420207220 */ /* 0x080fe20000410000 */
[----:B------:R-:W-:Y:S01]  /*f2c0*/  FMUL.FTZ R41, R8, R39 ;  /* 0x0000002708297220 */ /* 0x000fe20000410000 */
[----:B------:R-:W-:Y:S02]  /*f2d0*/  HADD2.F32 R9, -RZ, R9.H1_H1 ;  /* 0x30000009ff097230 */ /* 0x000fe40000004100 */
[----:B------:R-:W-:Y:S01]  /*f2e0*/  FFMA.FTZ R40, R27, R36, -R40 ;  /* 0x000000241b287223 */ /* 0x000fe20000010828 */
[----:B------:R-:W-:-:S02]  /*f2f0*/  HADD2.F32 R36, -RZ, R15.H1_H1 ;  /* 0x3000000fff247230 */ /* 0x000fc40000004100 */
[----:B------:R-:W-:Y:S01]  /*f300*/  FFMA.FTZ R38, R27, R38, R32 ;  /* 0x000000261b267223 */ /* 0x000fe20000010020 */
[----:B------:R-:W-:Y:S02]  /*f310*/  HADD2.F32 R32, -RZ, R0.H1_H1 ;  /* 0x30000000ff207230 */ /* 0x000fe40000004100 */
[-C--:B------:R-:W-:Y:S01]  /*f320*/  FMUL.FTZ R27, R8, R37.reuse ;  /* 0x00000025081b7220 */ /* 0x080fe20000410000 */
[C---:B------:R-:W-:Y:S01]  /*f330*/  FFMA.FTZ R41, R4.reuse, R37, -R41 ;  /* 0x0000002504297223 */ /* 0x040fe20000010829 */
[C---:B------:R-:W-:Y:S01]  /*f340*/  FMUL.FTZ R42, R33.reuse, R36 ;  /* 0x00000024212a7220 */ /* 0x040fe20000410000 */
[----:B------:R-:W-:Y:S02]  /*f350*/  HADD2.F32 R8, -RZ, R20.H1_H1 ;  /* 0x30000014ff087230 */ /* 0x000fe40000004100 */
[-C--:B------:R-:W-:Y:S01]  /*f360*/  FMUL.FTZ R33, R33, R32.reuse ;  /* 0x0000002021217220 */ /* 0x080fe20000410000 */
[----:B------:R-:W-:Y:S01]  /*f370*/  FFMA.FTZ R39, R4, R39, R27 ;  /* 0x0000002704277223 */ /* 0x000fe2000001001b */
[----:B------:R-:W-:Y:S01]  /*f380*/  FFMA.FTZ R42, R29, R32, -R42 ;  /* 0x000000201d2a7223 */ /* 0x000fe2000001082a */
[----:B------:R-:W-:-:S02]  /*f390*/  HADD2.F32 R4, -RZ, R12.H1_H1 ;  /* 0x3000000cff047230 */ /* 0x000fc40000004100 */
[----:B------:R-:W-:Y:S01]  /*f3a0*/  FFMA.FTZ R36, R29, R36, R33 ;  /* 0x000000241d247223 */ /* 0x000fe20000010021 */
[----:B------:R-:W-:Y:S02]  /*f3b0*/  HADD2.F32 R34, -RZ, R10.H0_H0 ;  /* 0x2000000aff227230 */ /* 0x000fe40000004100 */
[C---:B------:R-:W-:Y:S01]  /*f3c0*/  FMUL.FTZ R32, R9.reuse, R8 ;  /* 0x0000000809207220 */ /* 0x040fe20000410000 */
[----:B------:R-:W-:Y:S02]  /*f3d0*/  HADD2.F32 R29, -RZ, R24.H0_H0 ;  /* 0x20000018ff1d7230 */ /* 0x000fe40000004100 */
        /* <DEDUP_REMOVED lines=8> */
[----:B------:R-:W-:Y:S01]  /*f460*/  FFMA.FTZ R43, R5, R8, R44 ;  /* 0x00000008052b7223 */ /* 0x000fe2000001002c */
[----:B------:R-:W-:Y:S01]  /*f470*/  FFMA.FTZ R45, R30, R27, -R45 ;  /* 0x0000001b1e2d7223 */ /* 0x000fe2000001082d */
[--C-:B------:R-:W-:Y:S02]  /*f480*/  HADD2.F32 R35, -RZ, R11.reuse.H0_H0 ;  /* 0x2000000bff237230 */ /* 0x100fe40000004100 */
[----:B------:R-:W-:Y:S01]  /*f490*/  FMUL.FTZ R5, R10, R33 ;  /* 0x000000210a057220 */ /* 0x000fe20000410000 */
[----:B------:R-:W-:Y:S01]  /*f4a0*/  FFMA.FTZ R34, R30, R29, R34 ;  /* 0x0000001d1e227223 */ /* 0x000fe20000010022 */
[----:B------:R-:W-:Y:S01]  /*f4b0*/  FMUL.FTZ R27, R10, R9 ;  /* 0x000000090a1b7220 */ /* 0x000fe20000410000 */
[----:B------:R-:W-:-:S02]  /*f4c0*/  HADD2.F32 R11, -RZ, R11.H1_H1 ;  /* 0x3000000bff0b7230 */ /* 0x000fc40000004100 */
[C---:B------:R-:W-:Y:S01]  /*f4d0*/  FFMA.FTZ R32, R6.reuse, R9, -R5 ;  /* 0x0000000906207223 */ /* 0x040fe20000010805 */
[----:B------:R-:W-:Y:S02]  /*f4e0*/  HADD2.F32 R10, -RZ, R24.H1_H1 ;  /* 0x30000018ff0a7230 */ /* 0x000fe40000004100 */
[----:B------:R-:W-:Y:S01]  /*f4f0*/  FFMA.FTZ R27, R6, R33, R27 ;  /* 0x00000021061b7223 */ /* 0x000fe2000001001b */
[----:B------:R-:W-:Y:S01]  /*f500*/  HADD2.F32 R30, -RZ, R25.H1_H1 ;  /* 0x30000019ff1e7230 */ /* 0x000fe20000004100 */
[----:B------:R-:W-:Y:S01]  /*f510*/  F2FP.F16.F32.PACK_AB R9, R43, R36 ;  /* 0x000000242b09723e */ /* 0x000fe200000000ff */
        /* <DEDUP_REMOVED lines=19> */
[----:B------:R-:W-:-:S05]  /*f650*/  F2FP.F16.F32.PACK_AB R11, R30, R35 ;  /* 0x000000231e0b723e */ /* 0x000fca00000000ff */
[----:B------:R1:W-:Y:S02]  /*f660*/  STS.128 [R26+0x16400], R8 ;  /* 0x016400081a007388 */ /* 0x0003e40000000c00 */
.L_x_6837:
[----:B------:R-:W-:Y:S05]  /*f670*/  BSYNC B1 ;  /* 0x0000000000017941 */ /* 0x000fea0003800000 */
.L_x_6836:
[----:B------:R-:W-:Y:S04]  /*f680*/  BSSY B1, `(.L_x_6838) ;  /* 0x0000067000017945 */ /* 0x000fe80003800000 */
[----:B------:R-:W-:Y:S05]  /*f690*/  @P2 BRA `(.L_x_6839) ;  /* 0x0000000400942947 */ /* 0x000fea0003800000 */
[----:B-1----:R-:W2:Y:S04]  /*f6a0*/  LDL R10, [R1+0x44] ;  /* 0x00004400010a7983 */ /* 0x002ea80000100800 */
[----:B------:R-:W3:Y:S01]  /*f6b0*/  LDL R46, [R1+0x84] ;  /* 0x00008400012e7983 */ /* 0x000ee20000100800 */
[----:B------:R-:W1:Y:S01]  /*f6c0*/  S2R R5, SR_TID.X ;  /* 0x0000000000057919 */ /* 0x000e620000002100 */
[C---:B------:R-:W-:Y:S01]  /*f6d0*/  IADD3 R6, R22.reuse, 0x20, RZ ;  /* 0x0000002016067810 */ /* 0x040fe20007ffe0ff */
[----:B------:R-:W-:Y:S02]  /*f6e0*/  VIADD R8, R22, 0x20 ;  /* 0x0000002016087836 */ /* 0x000fe40000000000 */
[----:B-1----:R-:W-:-:S05]  /*f6f0*/  VIADD R5, R5, 0xffffff80 ;  /* 0xffffff8005057836 */ /* 0x002fca0000000000 */
[----:B------:R-:W-:-:S04]  /*f700*/  SHF.R.S32.HI R4, RZ, 0x1f, R5 ;  /* 0x0000001fff047819 */ /* 0x000fc80000011405 */
[----:B------:R-:W-:-:S04]  /*f710*/  LEA.HI R4, R4, R5, RZ, 0x3 ;  /* 0x0000000504047211 */ /* 0x000fc800078f18ff */
[----:B------:R-:W-:-:S05]  /*f720*/  LOP3.LUT R4, R4, 0xfffffff8, RZ, 0xc0, !PT ;  /* 0xfffffff804047812 */ /* 0x000fca00078ec0ff */
[----:B------:R-:W-:-:S05]  /*f730*/  IMAD.IADD R4, R5, 0x1, -R4 ;  /* 0x0000000105047824 */ /* 0x000fca00078e0a04 */
[----:B------:R-:W-:Y:S01]  /*f740*/  LEA.HI R4, R3, R4, RZ, 0x1d ;  /* 0x0000000403047211 */ /* 0x000fe200078fe8ff */
[----:B------:R-:W-:Y:S02]  /*f750*/  IMAD.SHL.U32 R6, R6, 0x40, RZ ;  /* 0x0000004006067824 */ /* 0x000fe400078e00ff */
[----:B------:R-:W-:Y:S01]  /*f760*/  IMAD.SHL.U32 R8, R8, 0x40, RZ ;  /* 0x0000004008087824 */ /* 0x000fe200078e00ff */
[----:B------:R-:W-:Y:S01]  /*f770*/  SHF.R.S32.HI R7, RZ, 0x1f, R4 ;  /* 0x0000001fff077819 */ /* 0x000fe20000011404 */
[----:B------:R-:W-:Y:S01]  /*f780*/  IMAD.SHL.U32 R5, R4, 0x8, RZ ;  /* 0x0000000804057824 */ /* 0x000fe200078e00ff */
[----:B------:R-:W-:Y:S02]  /*f790*/  LOP3.LUT R6, R6, 0x1c0, RZ, 0xc0, !PT ;  /* 0x000001c006067812 */ /* 0x000fe400078ec0ff */
[----:B------:R-:W-:Y:S02]  /*f7a0*/  LEA.HI R7, R7, R4, RZ, 0x3 ;  /* 0x0000000407077211 */ /* 0x000fe400078f18ff */
[----:B------:R-:W-:-:S02]  /*f7b0*/  LOP3.LUT R8, R8, 0x1c0, RZ, 0xc0, !PT ;  /* 0x000001c008087812 */ /* 0x000fc400078ec0ff */
[----:B------:R-:W-:Y:S01]  /*f7c0*/  SHF.R.U32.HI R6, RZ, 0x3, R6 ;  /* 0x00000003ff067819 */ /* 0x000fe20000011606 */
[----:B------:R-:W-:Y:S01]  /*f7d0*/  IMAD.SHL.U32 R7, R7, 0x400, RZ ;  /* 0x0000040007077824 */ /* 0x000fe200078e00ff */
[----:B------:R-:W-:-:S04]  /*f7e0*/  LOP3.LUT R4, R8, 0x38, R5, 0xf8, !PT ;  /* 0x0000003808047812 */ /* 0x000fc800078ef805 */
[----:B------:R-:W-:Y:S02]  /*f7f0*/  LOP3.LUT R8, R4, R6, RZ, 0x3c, !PT ;  /* 0x0000000604087212 */ /* 0x000fe400078e3cff */
[----:B------:R-:W-:Y:S01]  /*f800*/  LOP3.LUT R9, R7, 0x7fffe000, RZ, 0xc0, !PT ;  /* 0x7fffe00007097812 */ /* 0x000fe200078ec0ff */
[--C-:B------:R-:W-:Y:S02]  /*f810*/  HADD2.F32 R38, -RZ, R15.reuse.H0_H0 ;  /* 0x2000000fff267230 */ /* 0x100fe40000004100 */
[----:B------:R-:W-:Y:S02]  /*f820*/  HADD2.F32 R36, -RZ, R0.H0_H0 ;  /* 0x20000000ff247230 */ /* 0x000fe40000004100 */
[----:B------:R-:W-:Y:S02]  /*f830*/  HADD2.F32 R40, -RZ, R20.H0_H0 ;  /* 0x20000014ff287230 */ /* 0x000fe40000004100 */
[----:B------:R-:W-:Y:S02]  /*f840*/  HADD2.F32 R43, -RZ, R15.H1_H1 ;  /* 0x3000000fff2b7230 */ /* 0x000fe40000004100 */
[----:B------:R-:W-:-:S02]  /*f850*/  HADD2.F32 R41, -RZ, R0.H1_H1 ;  /* 0x30000000ff297230 */ /* 0x000fc40000004100 */
[----:B------:R-:W-:Y:S02]  /*f860*/  HADD2.F32 R45, -RZ, R20.H1_H1 ;  /* 0x30000014ff2d7230 */ /* 0x000fe40000004100 */
[----:B------:R-:W-:Y:S02]  /*f870*/  HADD2.F32 R44, -RZ, R25.H0_H0 ;  /* 0x20000019ff2c7230 */ /* 0x000fe40000004100 */
[----:B------:R-:W-:Y:S01]  /*f880*/  HADD2.F32 R42, -RZ, R14.H0_H0 ;  /* 0x2000000eff2a7230 */ /* 0x000fe20000004100 */
[----:B--2---:R-:W-:Y:S01]  /*f890*/  IADD3 R9, R8, R9, R10 ;  /* 0x0000000908097210 */ /* 0x004fe20007ffe00a */
[----:B---3--:R-:W1:Y:S04]  /*f8a0*/  LDS.128 R4, [R46] ;  /* 0x000000002e047984 */ /* 0x008e680000000c00 */
[----:B------:R-:W-:-:S05]  /*f8b0*/  IMAD R21, R9, 0x2, R2 ;  /* 0x0000000209157824 */ /* 0x000fca00078e0202 */
[----:B------:R-:W2:Y:S01]  /*f8c0*/  LDS.128 R8, [R21+0x16400] ;  /* 0x0164000015087984 */ /* 0x000ea20000000c00 */
[----:B-1----:R-:W-:Y:S02]  /*f8d0*/  HADD2.F32 R26, -RZ, R4.H0_H0 ;  /* 0x20000004ff1a7230 */ /* 0x002fe40000004100 */
[--C-:B--2---:R-:W-:Y:S02]  /*f8e0*/  HADD2.F32 R31, -RZ, R8.reuse.H0_H0 ;  /* 0x20000008ff1f7230 */ /* 0x104fe40000004100 */
[----:B------:R-:W-:-:S03]  /*f8f0*/  HADD2.F32 R8, -RZ, R8.H1_H1 ;  /* 0x30000008ff087230 */ /* 0x000fc60000004100 */
[-C--:B------:R-:W-:Y:S01]  /*f900*/  FMUL.FTZ R35, R38, R31.reuse ;  /* 0x0000001f26237220 */ /* 0x080fe20000410000 */
[C---:B------:R-:W-:Y:S01]  /*f910*/  FMUL.FTZ R31, R36.reuse, R31 ;  /* 0x0000001f241f7220 */ /* 0x040fe20000410000 */
[----:B------:R-:W-:Y:S02]  /*f920*/  HADD2.F32 R4, -RZ, R4.H1_H1 ;  /* 0x30000004ff047230 */ /* 0x000fe40000004100 */
[----:B------:R-:W-:Y:S01]  /*f930*/  FFMA.FTZ R35, R36, R26, -R35 ;  /* 0x0000001a24237223 */ /* 0x000fe20000010823 */
[----:B------:R-:W-:Y:S02]  /*f940*/  HADD2.F32 R36, -RZ, R12.H0_H0 ;  /* 0x2000000cff247230 */ /* 0x000fe40000004100 */
[----:B------:R-:W-:Y:S01]  /*f950*/  FMUL.FTZ R37, R40, R8 ;  /* 0x0000000828257220 */ /* 0x000fe20000410000 */
[----:B------:R-:W-:Y:S02]  /*f960*/  HADD2.F32 R32, -RZ, R9.H0_H0 ;  /* 0x20000009ff207230 */ /* 0x000fe40000004100 */
[----:B0-----:R-:W-:-:S02]  /*f970*/  HADD2.F32 R27, -RZ, R5.H0_H0 ;  /* 0x20000005ff1b7230 */ /* 0x001fc40000004100 */
[C---:B------:R-:W-:Y:S01]  /*f980*/  FMUL.FTZ R39, R36.reuse, R8 ;  /* 0x0000000824277220 */ /* 0x040fe20000410000 */
[----:B------:R-:W-:Y:S01]  /*f990*/  FFMA.FTZ R8, R36, R4, -R37 ;  /* 0x0000000424087223 */ /* 0x000fe20000010825 */
[----:B------:R-:W-:Y:S02]  /*f9a0*/  HADD2.F32 R9, -RZ, R9.H1_H1 ;  /* 0x30000009ff097230 */ /* 0x000fe40000004100 */
[----:B------:R-:W-:Y:S01]  /*f9b0*/  FMUL.FTZ R36, R43, R32 ;  /* 0x000000202b247220 */ /* 0x000fe20000410000 */
[----:B------:R-:W-:Y:S02]  /*f9c0*/  HADD2.F32 R37, -RZ, R12.H1_H1 ;  /* 0x3000000cff257230 */ /* 0x000fe40000004100 */
[----:B------:R-:W-:Y:S01]  /*f9d0*/  FFMA.FTZ R31, R38, R26, R31 ;  /* 0x0000001a261f7223 */ /* 0x000fe2000001001f */
[----:B------:R-:W-:Y:S02]  /*f9e0*/  HADD2.F32 R5, -RZ, R5.H1_H1 ;  /* 0x30000005ff057230 */ /* 0x000fe40000004100 */
[C---:B------:R-:W-:Y:S01]  /*f9f0*/  FMUL.FTZ R32, R41.reuse, R32 ;  /* 0x0000002029207220 */ /* 0x040fe20000410000 */
[----:B------:R-:W-:Y:S01]  /*fa00*/  FFMA.FTZ R26, R40, R4, R39 ;  /* 0x00000004281a7223 */ /* 0x000fe20000010027 */
[----:B------:R-:W-:Y:S01]  /*fa10*/  FFMA.FTZ R36, R41, R27, -R36 ;  /* 0x0000001b29247223 */ /* 0x000fe20000010824 */
[----:B------:R-:W-:-:S02]  /*fa20*/  HADD2.F32 R33, -RZ, R10.H0_H0 ;  /* 0x2000000aff217230 */ /* 0x000fc40000004100 */
[-C--:B------:R-:W-:Y:S01]  /*fa30*/  FMUL.FTZ R4, R45, R9.reuse ;  /* 0x000000092d047220 */ /* 0x080fe20000410000 */
[----:B------:R-:W-:Y:S02]  /*fa40*/  HADD2.F32 R39, -RZ, R13.H0_H0 ;  /* 0x2000000dff277230 */ /* 0x000fe40000004100 */
[----:B------:R-:W-:Y:S02]  /*fa50*/  HADD2.F32 R41, -RZ, R24.H0_H0 ;  /* 0x20000018ff297230 */ /* 0x000fe40000004100 */
[C---:B------:R-:W-:Y:S01]  /*fa60*/  FMUL.FTZ R38, R37.reuse, R9 ;  /* 0x0000000925267220 */ /* 0x040fe20000410000 */
[----:B------:R-:W-:Y:S02]  /*fa70*/  HADD2.F32 R10, -RZ, R10.H1_H1 ;  /* 0x3000000aff0a7230 */ /* 0x000fe40000004100 */
[----:B------:R-:W-:Y:S01]  /*fa80*/  FFMA.FTZ R9, R37, R5, -R4 ;  /* 0x0000000525097223 */ /* 0x000fe20000010804 */
[--C-:B------:R-:W-:Y:S02]  /*fa90*/  HADD2.F32 R29, -RZ, R6.reuse.H0_H0 ;  /* 0x20000006ff1d7230 */ /* 0x100fe40000004100 */
[----:B------:R-:W-:Y:S01]  /*faa0*/  FFMA.FTZ R32, R43, R27, R32 ;  /* 0x0000001b2b207223 */ /* 0x000fe20000010020 */
[-C--:B------:R-:W-:Y:S01]  /*fab0*/  FMUL.FTZ R4, R41, R33.reuse ;  /* 0x0000002129047220 */ /* 0x080fe20000410000 */
[----:B------:R-:W-:Y:S01]  /*fac0*/  FMUL.FTZ R40, R39, R33 ;  /* 0x0000002127287220 */ /* 0x000fe20000410000 */
[----:B------:R-:W-:-:S02]  /*fad0*/  HADD2.F32 R6, -RZ, R6.H1_H1 ;  /* 0x30000006ff067230 */ /* 0x000fc40000004100 */
[----:B------:R-:W-:Y:S01]  /*fae0*/  FFMA.FTZ R27, R45, R5, R38 ;  /* 0x000000052d1b7223 */ /* 0x000fe20000010026 */
[-C--:B------:R-:W-:Y:S01]  /*faf0*/  FMUL.FTZ R5, R44, R10.reuse ;  /* 0x0000000a2c057220 */ /* 0x080fe20000410000 */
[-C--:B------:R-:W-:Y:S01]  /*fb00*/  FFMA.FTZ R33, R39, R29.reuse, -R4 ;  /* 0x0000001d27217223 */ /* 0x080fe20000010804 */
[----:B------:R-:W-:Y:S01]  /*fb10*/  FFMA.FTZ R40, R41, R29, R40 ;  /* 0x0000001d29287223 */ /* 0x000fe20000010028 */
[C---:B------:R-:W-:Y:S01]  /*fb20*/  FMUL.FTZ R29, R42.reuse, R10 ;  /* 0x0000000a2a1d7220 */ /* 0x040fe20000410000 */
[----:B------:R-:W-:Y:S01]  /*fb30*/  FFMA.FTZ R10, R42, R6, -R5 ;  /* 0x000000062a0a7223 */ /* 0x000fe20000010805 */
[----:B------:R-:W-:Y:S02]  /*fb40*/  HADD2.F32 R34, -RZ, R11.H0_H0 ;  /* 0x2000000bff227230 */ /* 0x000fe40000004100 */
[----:B------:R-:W-:Y:S02]  /*fb50*/  HADD2.F32 R42, -RZ, R24.H1_H1 ;  /* 0x30000018ff2a7230 */ /* 0x000fe40000004100 */
[----:B------:R-:W-:-:S02]  /*fb60*/  HADD2.F32 R38, -RZ, R13.H1_H1 ;  /* 0x3000000dff267230 */ /* 0x000fc40000004100 */
[----:B------:R-:W-:Y:S02]  /*fb70*/  HADD2.F32 R11, -RZ, R11.H1_H1 ;  /* 0x3000000bff0b7230 */ /* 0x000fe40000004100 */
[----:B------:R-:W-:Y:S02]  /*fb80*/  HADD2.F32 R41, -RZ, R25.H1_H1 ;  /* 0x30000019ff297230 */ /* 0x000fe40000004100 */
[----:B------:R-:W-:Y:S02]  /*fb90*/  HADD2.F32 R39, -RZ, R14.H1_H1 ;  /* 0x3000000eff277230 */ /* 0x000fe40000004100 */
[-C--:B------:R-:W-:Y:S01]  /*fba0*/  FMUL.FTZ R5, R42, R34.reuse ;  /* 0x000000222a057220 */ /* 0x080fe20000410000 */
[--C-:B------:R-:W-:Y:S02]  /*fbb0*/  HADD2.F32 R30, -RZ, R7.reuse.H0_H0 ;  /* 0x20000007ff1e7230 */ /* 0x100fe40000004100 */
[----:B------:R-:W-:Y:S01]  /*fbc0*/  FMUL.FTZ R37, R38, R34 ;  /* 0x0000002226257220 */ /* 0x000fe20000410000 */
[----:B------:R-:W-:-:S02]  /*fbd0*/  HADD2.F32 R7, -RZ, R7.H1_H1 ;  /* 0x30000007ff077230 */ /* 0x000fc40000004100 */
[----:B------:R-:W-:Y:S01]  /*fbe0*/  FFMA.FTZ R29, R44, R6, R29 ;  /* 0x000000062c1d7223 */ /* 0x000fe2000001001d */
[-C--:B------:R-:W-:Y:S01]  /*fbf0*/  FMUL.FTZ R4, R41, R11.reuse ;  /* 0x0000000b29047220 */ /* 0x080fe20000410000 */
[C---:B------:R-:W-:Y:S01]  /*fc00*/  FMUL.FTZ R6, R39.reuse, R11 ;  /* 0x0000000b27067220 */ /* 0x040fe20000410000 */
[-C--:B------:R-:W-:Y:S01]  /*fc10*/  FFMA.FTZ R11, R38, R30.reuse, -R5 ;  /* 0x0000001e260b7223 */ /* 0x080fe20000010805 */
[----:B------:R-:W-:Y:S01]  /*fc20*/  FFMA.FTZ R37, R42, R30, R37 ;  /* 0x0000001e2a257223 */ /* 0x000fe20000010025 */
[-C--:B------:R-:W-:Y:S01]  /*fc30*/  FFMA.FTZ R30, R39, R7.reuse, -R4 ;  /* 0x00000007271e7223 */ /* 0x080fe20000010804 */
[----:B------:R-:W-:Y:S01]  /*fc40*/  FFMA.FTZ R34, R41, R7, R6 ;  /* 0x0000000729227223 */ /* 0x000fe20000010006 */
[----:B------:R-:W-:Y:S02]  /*fc50*/  F2FP.F16.F32.PACK_AB R4, R8, R35 ;  /* 0x000000230804723e */ /* 0x000fe400000000ff */
[----:B------:R-:W-:Y:S02]  /*fc60*/  F2FP.F16.F32.PACK_AB R5, R9, R36 ;  /* 0x000000240905723e */ /* 0x000fe400000000ff */
[----:B------:R-:W-:-:S02]  /*fc70*/  F2FP.F16.F32.PACK_AB R6, R10, R33 ;  /* 0x000000210a06723e */ /* 0x000fc400000000ff */
[----:B------:R-:W-:Y:S02]  /*fc80*/  F2FP.F16.F32.PACK_AB R7, R30, R11 ;  /* 0x0000000b1e07723e */ /* 0x000fe400000000ff */
[----:B------:R-:W-:Y:S02]  /*fc90*/  F2FP.F16.F32.PACK_AB R8, R26, R31 ;  /* 0x0000001f1a08723e */ /* 0x000fe400000000ff */
[----:B------:R-:W-:Y:S02]  /*fca0*/  F2FP.F16.F32.PACK_AB R9, R27, R32 ;  /* 0x000000201b09723e */ /* 0x000fe400000000ff */
[----:B------:R-:W-:Y:S02]  /*fcb0*/  F2FP.F16.F32.PACK_AB R10, R29, R40 ;  /* 0x000000281d0a723e */ /* 0x000fe400000000ff */
[----:B------:R-:W-:Y:S01]  /*fcc0*/  F2FP.F16.F32.PACK_AB R11, R34, R37 ;  /* 0x00000025220b723e */ /* 0x000fe200000000ff */
[----:B------:R2:W-:Y:S04]  /*fcd0*/  STS.128 [R46], R4 ;  /* 0x000000042e007388 */ /* 0x0005e80000000c00 */
[----:B------:R2:W-:Y:S02]  /*fce0*/  STS.128 [R21+0x16400], R8 ;  /* 0x0164000815007388 */ /* 0x0005e40000000c00 */
.L_x_6839:
[----:B------:R-:W-:Y:S05]  /*fcf0*/  BSYNC B1 ;  /* 0x0000000000017941 */ /* 0x000fea0003800000 */
.L_x_6838:
[----:B------:R-:W-:Y:S04]  /*fd00*/  BSSY B1, `(.L_x_6840) ;  /* 0x0000067000017945 */ /* 0x000fe80003800000 */
[----:B------:R-:W-:Y:S05]  /*fd10*/  @P1 BRA `(.L_x_6841) ;  /* 0x0000000400941947 */ /* 0x000fea0003800000 */
[----:B-12---:R-:W2:Y:S04]  /*fd20*/  LDL R10, [R1+0x40] ;  /* 0x00004000010a7983 */ /* 0x006ea80000100800 */
[----:B------:R-:W3:Y:S01]  /*fd30*/  LDL R46, [R1+0x80] ;  /* 0x00008000012e7983 */ /* 0x000ee20000100800 */
[----:B------:R-:W1:Y:S01]  /*fd40*/  S2R R5, SR_TID.X ;  /* 0x0000000000057919 */ /* 0x000e620000002100 */
[C---:B------:R-:W-:Y:S02]  /*fd50*/  VIADD R6, R22.reuse, 0x40 ;  /* 0x0000004016067836 */ /* 0x040fe40000000000 */
[----:B------:R-:W-:Y:S02]  /*fd60*/  VIADD R8, R22, 0x40 ;  /* 0x0000004016087836 */ /* 0x000fe40000000000 */
[----:B------:R-:W-:Y:S01]  /*fd70*/  IMAD.SHL.U32 R6, R6, 0x40, RZ ;  /* 0x0000004006067824 */ /* 0x000fe200078e00ff */
[----:B-1----:R-:W-:-:S04]  /*fd80*/  IADD3 R5, R5, -0x80, RZ ;  /* 0xffffff8005057810 */ /* 0x002fc80007ffe0ff */
[----:B------:R-:W-:-:S04]  /*fd90*/  SHF.R.S32.HI R4, RZ, 0x1f, R5 ;  /* 0x0000001fff047819 */ /* 0x000fc80000011405 */
[----:B------:R-:W-:-:S04]  /*fda0*/  LEA.HI R4, R4, R5, RZ, 0x3 ;  /* 0x0000000504047211 */ /* 0x000fc800078f18ff */
[----:B------:R-:W-:-:S05]  /*fdb0*/  LOP3.LUT R4, R4, 0xfffffff8, RZ, 0xc0, !PT ;  /* 0xfffffff804047812 */ /* 0x000fca00078ec0ff */
[----:B------:R-:W-:-:S05]  /*fdc0*/  IMAD.IADD R4, R5, 0x1, -R4 ;  /* 0x0000000105047824 */ /* 0x000fca00078e0a04 */
[----:B------:R-:W-:Y:S02]  /*fdd0*/  LEA.HI R4, R3, R4, RZ, 0x1d ;  /* 0x0000000403047211 */ /* 0x000fe400078fe8ff */
[----:B------:R-:W-:Y:S02]  /*fde0*/  SHF.L.U32 R8, R8, 0x6, RZ ;  /* 0x0000000608087819 */ /* 0x000fe400000006ff */
[----:B------:R-:W-:Y:S01]  /*fdf0*/  SHF.R.S32.HI R7, RZ, 0x1f, R4 ;  /* 0x0000001fff077819 */ /* 0x000fe20000011404 */
[----:B------:R-:W-:Y:S01]  /*fe00*/  IMAD.SHL.U32 R5, R4, 0x8, RZ ;  /* 0x0000000804057824 */ /* 0x000fe200078e00ff */
[----:B------:R-:W-:Y:S02]  /*fe10*/  LOP3.LUT R8, R8, 0x1c0, RZ, 0xc0, !PT ;  /* 0x000001c008087812 */ /* 0x000fe400078ec0ff */
[----:B------:R-:W-:Y:S02]  /*fe20*/  LEA.HI R7, R7, R4, RZ, 0x3 ;  /* 0x0000000407077211 */ /* 0x000fe400078f18ff */
[----:B------:R-:W-:-:S02]  /*fe30*/  LOP3.LUT R6, R6, 0x1c0, RZ, 0xc0, !PT ;  /* 0x000001c006067812 */ /* 0x000fc400078ec0ff */
[----:B------:R-:W-:Y:S01]  /*fe40*/  LOP3.LUT R4, R8, 0x38, R5, 0xf8, !PT ;  /* 0x0000003808047812 */ /* 0x000fe200078ef805 */
[----:B------:R-:W-:Y:S01]  /*fe50*/  IMAD.SHL.U32 R7, R7, 0x400, RZ ;  /* 0x0000040007077824 */ /* 0x000fe200078e00ff */
[----:B------:R-:W-:-:S04]  /*fe60*/  SHF.R.U32.HI R6, RZ, 0x3, R6 ;  /* 0x00000003ff067819 */ /* 0x000fc80000011606 */
        /* <DEDUP_REMOVED lines=80> */
.L_x_6841:
[----:B------:R-:W-:Y:S05]  /*10370*/  BSYNC B1 ;  /* 0x0000000000017941 */ /* 0x000fea0003800000 */
.L_x_6840:
[----:B------:R-:W-:Y:S05]  /*10380*/  @P0 BRA `(.L_x_6828) ;  /* 0x0000000400940947 */ /* 0x000fea0003800000 */
[----:B-123--:R-:W2:Y:S04]  /*10390*/  LDL R9, [R1+0x3c] ;  /* 0x00003c0001097983 */ /* 0x00eea80000100800 */
[----:B------:R-:W3:Y:S01]  /*103a0*/  LDL R42, [R1+0x7c] ;  /* 0x00007c00012a7983 */ /* 0x000ee20000100800 */
[----:B------:R-:W1:Y:S01]  /*103b0*/  S2R R5, SR_TID.X ;  /* 0x0000000000057919 */ /* 0x000e620000002100 */
[----:B------:R-:W-:Y:S02]  /*103c0*/  VIADD R7, R22, 0x60 ;  /* 0x0000006016077836 */ /* 0x000fe40000000000 */
[----:B-1----:R-:W-:-:S05]  /*103d0*/  VIADD R5, R5, 0xffffff80 ;  /* 0xffffff8005057836 */ /* 0x002fca0000000000 */
[----:B------:R-:W-:-:S04]  /*103e0*/  SHF.R.S32.HI R4, RZ, 0x1f, R5 ;  /* 0x0000001fff047819 */ /* 0x000fc80000011405 */
[----:B------:R-:W-:-:S04]  /*103f0*/  LEA.HI R4, R4, R5, RZ, 0x3 ;  /* 0x0000000504047211 */ /* 0x000fc800078f18ff */
[----:B------:R-:W-:-:S05]  /*10400*/  LOP3.LUT R4, R4, 0xfffffff8, RZ, 0xc0, !PT ;  /* 0xfffffff804047812 */ /* 0x000fca00078ec0ff */
[----:B------:R-:W-:Y:S01]  /*10410*/  IMAD.IADD R4, R5, 0x1, -R4 ;  /* 0x0000000105047824 */ /* 0x000fe200078e0a04 */
[----:B------:R-:W-:-:S04]  /*10420*/  IADD3 R5, R22, 0x60, RZ ;  /* 0x0000006016057810 */ /* 0x000fc80007ffe0ff */
        /* <DEDUP_REMOVED lines=16> */
[----:B------:R-:W-:Y:S02]  /*10530*/  HADD2.F32 R36, -RZ, R12.H0_H0 ;  /* 0x2000000cff247230 */ /* 0x000fe40000004100 */
[----:B------:R-:W-:-:S02]  /*10540*/  HADD2.F32 R40, -RZ, R15.H1_H1 ;  /* 0x3000000fff287230 */ /* 0x000fc40000004100 */
[----:B------:R-:W-:Y:S02]  /*10550*/  HADD2.F32 R0, -RZ, R0.H1_H1 ;  /* 0x30000000ff007230 */ /* 0x000fe40000004100 */
        /* <DEDUP_REMOVED lines=9> */
[----:B------:R-:W-:Y:S02]  /*105f0*/  HADD2.F32 R8, -RZ, R8.H1_H1 ;  /* 0x30000008ff087230 */ /* 0x000fe40000004100 */
[----:B------:R-:W-:Y:S02]  /*10600*/  HADD2.F32 R31, -RZ, R9.H0_H0 ;  /* 0x20000009ff1f7230 */ /* 0x000fe40000004100 */
[-C--:B------:R-:W-:Y:S01]  /*10610*/  FMUL.FTZ R34, R37, R30.reuse ;  /* 0x0000001e25227220 */ /* 0x080fe20000410000 */
[----:B------:R-:W-:Y:S01]  /*10620*/  FMUL.FTZ R30, R35, R30 ;  /* 0x0000001e231e7220 */ /* 0x000fe20000410000 */
[----:B------:R-:W-:-:S02]  /*10630*/  HADD2.F32 R4, -RZ, R4.H1_H1 ;  /* 0x30000004ff047230 */ /* 0x000fc40000004100 */
[-C--:B------:R-:W-:Y:S01]  /*10640*/  FMUL.FTZ R15, R38, R8.reuse ;  /* 0x00000008260f7220 */ /* 0x080fe20000410000 */
[----:B------:R-:W-:Y:S02]  /*10650*/  HADD2.F32 R26, -RZ, R5.H0_H0 ;  /* 0x20000005ff1a7230 */ /* 0x000fe40000004100 */
[-C--:B------:R-:W-:Y:S01]  /*10660*/  FFMA.FTZ R34, R35, R21.reuse, -R34 ;  /* 0x0000001523227223 */ /* 0x080fe20000010822 */
[----:B------:R-:W-:Y:S01]  /*10670*/  FFMA.FTZ R30, R37, R21, R30 ;  /* 0x00000015251e7223 */ /* 0x000fe2000001001e */
[----:B------:R-:W-:Y:S02]  /*10680*/  HADD2.F32 R9, -RZ, R9.H1_H1 ;  /* 0x30000009ff097230 */ /* 0x000fe40000004100 */
[----:B------:R-:W-:Y:S01]  /*10690*/  FMUL.FTZ R21, R36, R8 ;  /* 0x0000000824157220 */ /* 0x000fe20000410000 */
[----:B------:R-:W-:Y:S01]  /*106a0*/  FMUL.FTZ R35, R40, R31 ;  /* 0x0000001f28237220 */ /* 0x000fe20000410000 */
[----:B------:R-:W-:Y:S02]  /*106b0*/  HADD2.F32 R37, -RZ, R12.H1_H1 ;  /* 0x3000000cff257230 */ /* 0x000fe40000004100 */
[----:B------:R-:W-:Y:S01]  /*106c0*/  FFMA.FTZ R15, R36, R4, -R15 ;  /* 0x00000004240f7223 */ /* 0x000fe2000001080f */
[----:B------:R-:W-:-:S02]  /*106d0*/  HADD2.F32 R32, -RZ, R10.H0_H0 ;  /* 0x2000000aff207230 */ /* 0x000fc40000004100 */
[----:B------:R-:W-:Y:S01]  /*106e0*/  FMUL.FTZ R31, R0, R31 ;  /* 0x0000001f001f7220 */ /* 0x000fe20000410000 */
[----:B------:R-:W-:Y:S02]  /*106f0*/  HADD2.F32 R5, -RZ, R5.H1_H1 ;  /* 0x30000005ff057230 */ /* 0x000fe40000004100 */
[----:B------:R-:W-:Y:S01]  /*10700*/  FFMA.FTZ R21, R38, R4, R21 ;  /* 0x0000000426157223 */ /* 0x000fe20000010015 */
[-C--:B------:R-:W-:Y:S01]  /*10710*/  FFMA.FTZ R35, R0, R26.reuse, -R35 ;  /* 0x0000001a00237223 */ /* 0x080fe20000010823 */
[----:B------:R-:W-:Y:S02]  /*10720*/  HADD2.F32 R10, -RZ, R10.H1_H1 ;  /* 0x3000000aff0a7230 */ /* 0x000fe40000004100 */
[-C--:B------:R-:W-:Y:S01]  /*10730*/  FMUL.FTZ R0, R41, R9.reuse ;  /* 0x0000000929007220 */ /* 0x080fe20000410000 */
[----:B------:R-:W-:Y:S01]  /*10740*/  FMUL.FTZ R4, R37, R9 ;  /* 0x0000000925047220 */ /* 0x000fe20000410000 */
[----:B------:R-:W-:Y:S02]  /*10750*/  HADD2.F32 R36, -RZ, R25.H0_H0 ;  /* 0x20000019ff247230 */ /* 0x000fe40000004100 */
[----:B------:R-:W-:Y:S01]  /*10760*/  FFMA.FTZ R31, R40, R26, R31 ;  /* 0x0000001a281f7223 */ /* 0x000fe2000001001f */
[----:B0-----:R-:W-:-:S02]  /*10770*/  HADD2.F32 R27, -RZ, R6.H0_H0 ;  /* 0x20000006ff1b7230 */ /* 0x001fc40000004100 */
[-C--:B------:R-:W-:Y:S01]  /*10780*/  FMUL.FTZ R8, R43, R32.reuse ;  /* 0x000000202b087220 */ /* 0x080fe20000410000 */
[----:B------:R-:W-:Y:S02]  /*10790*/  HADD2.F32 R6, -RZ, R6.H1_H1 ;  /* 0x30000006ff067230 */ /* 0x000fe40000004100 */
[-C--:B------:R-:W-:Y:S01]  /*107a0*/  FFMA.FTZ R0, R37, R5.reuse, -R0 ;  /* 0x0000000525007223 */ /* 0x080fe20000010800 */
[----:B------:R-:W-:Y:S02]  /*107b0*/  HADD2.F32 R26, -RZ, R14.H0_H0 ;  /* 0x2000000eff1a7230 */ /* 0x000fe40000004100 */
[----:B------:R-:W-:Y:S01]  /*107c0*/  FMUL.FTZ R32, R39, R32 ;  /* 0x0000002027207220 */ /* 0x000fe20000410000 */
[----:B------:R-:W-:Y:S01]  /*107d0*/  FFMA.FTZ R12, R41, R5, R4 ;  /* 0x00000005290c7223 */ /* 0x000fe20000010004 */
[----:B------:R-:W-:Y:S01]  /*107e0*/  FMUL.FTZ R5, R36, R10 ;  /* 0x0000000a24057220 */ /* 0x000fe20000410000 */
[--C-:B------:R-:W-:Y:S02]  /*107f0*/  HADD2.F32 R33, -RZ, R11.reuse.H0_H0 ;  /* 0x2000000bff217230 */ /* 0x100fe40000004100 */
[-C--:B------:R-:W-:Y:S01]  /*10800*/  FFMA.FTZ R20, R39, R27.reuse, -R8 ;  /* 0x0000001b27147223 */ /* 0x080fe20000010808 */
[----:B------:R-:W-:Y:S01]  /*10810*/  FFMA.FTZ R32, R43, R27, R32 ;  /* 0x0000001b2b207223 */ /* 0x000fe20000010020 */
[----:B------:R-:W-:-:S02]  /*10820*/  HADD2.F32 R11, -RZ, R11.H1_H1 ;  /* 0x3000000bff0b7230 */ /* 0x000fc40000004100 */
[C---:B------:R-:W-:Y:S01]  /*10830*/  FFMA.FTZ R27, R26.reuse, R6, -R5 ;  /* 0x000000061a1b7223 */ /* 0x040fe20000010805 */
[----:B------:R-:W-:Y:S02]  /*10840*/  HADD2.F32 R37, -RZ, R24.H1_H1 ;  /* 0x30000018ff257230 */ /* 0x000fe40000004100 */
[----:B------:R-:W-:Y:S01]  /*10850*/  FMUL.FTZ R9, R26, R10 ;  /* 0x0000000a1a097220 */ /* 0x000fe20000410000 */
[----:B------:R-:W-:Y:S02]  /*10860*/  HADD2.F32 R39, -RZ, R25.H1_H1 ;  /* 0x30000019ff277230 */ /* 0x000fe40000004100 */
[----:B------:R-:W-:Y:S02]  /*10870*/  HADD2.F32 R5, -RZ, R13.H1_H1 ;  /* 0x3000000dff057230 */ /* 0x000fe40000004100 */
[----:B------:R-:W-:Y:S02]  /*10880*/  HADD2.F32 R25, -RZ, R14.H1_H1 ;  /* 0x3000000eff197230 */ /* 0x000fe40000004100 */
[----:B------:R-:W-:-:S02]  /*10890*/  HADD2.F32 R29, -RZ, R7.H0_H0 ;  /* 0x20000007ff1d7230 */ /* 0x000fc40000004100 */
        /* <DEDUP_REMOVED lines=20> */
.L_x_6828:
[----:B------:R-:W-:Y:S05]  /*109e0*/  BSYNC B0 ;  /* 0x0000000000007941 */ /* 0x000fea0003800000 */
.L_x_6809:
[----:B------:R-:W-:Y:S01]  /*109f0*/  @!PT LDS RZ, [RZ] ;  /* 0x00000000fffff984 */ /* 0x000fe20000000800 */
[----:B------:R-:W-:Y:S01]  /*10a00*/  @!PT LDS RZ, [RZ] ;  /* 0x00000000fffff984 */ /* 0x000fe20000000800 */
[----:B------:R-:W-:Y:S01]  /*10a10*/  @!PT LDS RZ, [RZ] ;  /* 0x00000000fffff984 */ /* 0x000fe20000000800 */
[----:B------:R-:W-:Y:S01]  /*10a20*/  @!PT LDS RZ, [RZ] ;  /* 0x00000000fffff984 */ /* 0x000fe20000000800 */
[----:B------:R5:W-:Y:S06]  /*10a30*/  MEMBAR.ALL.CTA ;  /* 0x0000000000007992 */ /* 0x000bec0000008000 */
[----:B-----5:R-:W5:Y:S01]  /*10a40*/  FENCE.VIEW.ASYNC.S ;  /* 0x00000000000073c6 */ /* 0x020f620000000000 */
[----:B------:R-:W-:Y:S05]  /*10a50*/  WARPSYNC.ALL ;  /* 0x0000000000007948 */ /* 0x000fea0003800000 */
[----:B-----5:R-:W-:Y:S06]  /*10a60*/  BAR.SYNC.DEFER_BLOCKING 0xd, 0x100 ;  /* 0x0344000000007b1d */ /* 0x020fec0000010000 */
.L_x_6807:
[----:B------:R-:W-:-:S06]  /*10a70*/  ULOP3.LUT UR4, UR60, 0x1, URZ, 0xfc, !UPT ;  /* 0x000000013c047892 */ /* 0x000fcc000f8efc3f */
[----:B------:R-:W-:-:S04]  /*10a80*/  MOV R0, UR4 ;  /* 0x0000000400007c02 */ /* 0x000fc80008000f00 */
[----:B------:R-:W-:-:S13]  /*10a90*/  ISETP.NE.AND P0, PT, R0, 0x3, PT ;  /* 0x000000030000780c */ /* 0x000fda0003f05270 */
[----:B------:R-:W-:Y:S05]  /*10aa0*/  @!P0 BRA `(.L_x_6842) ;  /* 0x0000000000048947 */ /* 0x000fea0003800000 */
[----:B------:R-:W-:Y:S01]  /*10ab0*/  BPT.TRAP 0x1 ;  /* 0x000000040000795c */ /* 0x000fe20000300000 */
.L_x_6842:
[----:B------:R-:W-:Y:S01]  /*10ac0*/  IMAD R0, R222, 0x8, R2 ;  /* 0x00000008de007824 */ /* 0x000fe200078e0202 */
[----:B-12-4-:R-:W-:-:S04]  /*10ad0*/  SHF.L.U32 R3, R229, 0x1f, RZ ;  /* 0x0000001fe5037819 */ /* 0x016fc800000006ff */
[----:B------:R1:W2:Y:S01]  /*10ae0*/  SYNCS.PHASECHK.TRANS64.TRYWAIT P2, [R0+URZ+0x34830], R3 ;  /* 0x03483003000075a7 */ /* 0x0002a2000804017f */
[----:B------:R-:W-:Y:S05]  /*10af0*/  @!P0 BRA `(.L_x_6843) ;  /* 0x0000000000048947 */ /* 0x000fea0003800000 */
[----:B------:R-:W-:Y:S01]  /*10b00*/  BPT.TRAP 0x1 ;  /* 0x000000040000795c */ /* 0x000fe20000300000 */
.L_x_6843:
[----:B0--3--:R-:W0:Y:S01]  /*10b10*/  S2R R4, SR_TID.X ;  /* 0x0000000000047919 */ /* 0x009e220000002100 */
[----:B------:R-:W-:Y:S01]  /*10b20*/  IMAD.MOV.U32 R87, RZ, RZ, RZ ;  /* 0x000000ffff577224 */ /* 0x000fe200078e00ff */
[----:B0-----:R-:W-:-:S04]  /*10b30*/  LOP3.LUT R4, R4, 0x7f, RZ, 0xc0, !PT ;  /* 0x0000007f04047812 */ /* 0x001fc800078ec0ff */
[----:B------:R-:W-:Y:S01]  /*10b40*/  ISETP.NE.AND P1, PT, R4, RZ, PT ;  /* 0x000000ff0400720c */ /* 0x000fe20003f25270 */
[----:B--2---:R-:W-:-:S12]  /*10b50*/  @P2 BRA `(.L_x_6844) ;  /* 0x0000000000082947 */ /* 0x004fd80003800000 */
[----:B------:R-:W0:Y:S02]  /*10b60*/  SYNCS.PHASECHK.TRANS64.TRYWAIT P2, [R0+URZ+0x34830], R3 ;  /* 0x03483003000075a7 */ /* 0x000e24000804017f */
[----:B0-----:R-:W-:Y:S05]  /*10b70*/  @!P2 BRA `(.L_x_6845) ;  /* 0x000001780030a947 */ /* 0x001fea0003800000 */
.L_x_6844:
[----:B------:R-:W-:Y:S05]  /*10b80*/  WARPSYNC.ALL ;  /* 0x0000000000007948 */ /* 0x000fea0003800000 */
[----:B01----:R-:W-:Y:S01]  /*10b90*/  VIADD R3, R2, 0x1e400 ;  /* 0x0001e40002037836 */ /* 0x003fe20000000000 */
[----:B------:R-:W-:Y:S01]  /*10ba0*/  R2UR UR56, R28 ;  /* 0x000000001c3872ca */ /* 0x000fe200000e0000 */
[----:B------:R-:W-:Y:S01]  /*10bb0*/  WARPGROUP.ARRIVE ;  /* 0x00000000000079c5 */ /* 0x000fe20000000000 */
[----:B------:R-:W-:Y:S01]  /*10bc0*/  MOV R5, 0x40000040 ;  /* 0x4000004000057802 */ /* 0x000fe20000000f00 */
[----:B------:R-:W-:Y:S01]  /*10bd0*/  UMOV UR9, 0x40000040 ;  /* 0x4000004000097882 */ /* 0x000fe20000000000 */
[----:B------:R-:W-:Y:S01]  /*10be0*/  SHF.R.U32.HI R3, RZ, 0x4, R3 ;  /* 0x00000004ff037819 */ /* 0x000fe20000011603 */
[----:B------:R-:W-:Y:S01]  /*10bf0*/  IMAD.MOV.U32 R21, RZ, RZ, 0x40000040 ;  /* 0x40000040ff157424 */ /* 0x000fe200078e00ff */
[----:B------:R-:W-:Y:S01]  /*10c00*/  R2UR UR11, R5 ;  /* 0x00000000050b72ca */ /* 0x000fe200000e0000 */
[----:B------:R-:W-:Y:S01]  /*10c10*/  IMAD.MOV.U32 R25, RZ, RZ, 0x40000040 ;  /* 0x40000040ff197424 */ /* 0x000fe200078e00ff */
[----:B------:R-:W-:Y:S01]  /*10c20*/  LOP3.LUT R3, R3, 0x3fff, RZ, 0xc0, !PT ;  /* 0x00003fff03037812 */ /* 0x000fe200078ec0ff */
[----:B------:R-:W-:Y:S01]  /*10c30*/  IMAD.MOV.U32 R27, RZ, RZ, 0x40000040 ;  /* 0x40000040ff1b7424 */ /* 0x000fe200078e00ff */
[----:B------:R-:W-:Y:S01]  /*10c40*/  R2UR UR15, R21 ;  /* 0x00000000150f72ca */ /* 0x000fe200000e0000 */
[----:B------:R-:W-:Y:S01]  /*10c50*/  IMAD.U32 R29, RZ, RZ, UR9 ;  /* 0x00000009ff1d7e24 */ /* 0x000fe2000f8e00ff */
[----:B------:R-:W-:Y:S01]  /*10c60*/  LOP3.LUT R4, R3, 0x10000, RZ, 0xfc, !PT ;  /* 0x0001000003047812 */ /* 0x000fe200078efcff */
[----:B------:R-:W-:Y:S01]  /*10c70*/  ULOP3.LUT UR56, UR56, 0x10000, URZ, 0xfc, !UPT ;  /* 0x0001000038387892 */ /* 0x000fe2000f8efc3f */
[----:B------:R-:W-:Y:S01]  /*10c80*/  MOV R11, UR37 ;  /* 0x00000025000b7c02 */ /* 0x000fe20008000f00 */
[----:B------:R-:W-:Y:S01]  /*10c90*/  UMOV UR37, UR9 ;  /* 0x0000000900257c82 */ /* 0x000fe20008000000 */
[----:B------:R-:W-:Y:S01]  /*10ca0*/  MOV R13, UR36 ;  /* 0x00000024000d7c02 */ /* 0x000fe20008000f00 */
[----:B------:R0:W-:Y:S01]  /*10cb0*/  STL [R1+0x1c], R4 ;  /* 0x00001c0401007387 */ /* 0x0001e20000100800 */
[----:B------:R-:W-:Y:S01]  /*10cc0*/  UMOV UR13, UR37 ;  /* 0x00000025000d7c82 */ /* 0x000fe20008000000 */
[----:B------:R-:W-:Y:S01]  /*10cd0*/  R2UR UR23, R25 ;  /* 0x00000000191772ca */ /* 0x000fe200000e0000 */
[----:B------:R-:W-:Y:S01]  /*10ce0*/  UMOV UR8, UR56 ;  /* 0x0000003800087c82 */ /* 0x000fe20008000000 */
[----:B------:R-:W-:Y:S01]  /*10cf0*/  UMOV UR21, UR37 ;  /* 0x0000002500157c82 */ /* 0x000fe20008000000 */
[----:B------:R-:W-:Y:S01]  /*10d00*/  UMOV UR36, UR8 ;  /* 0x0000000800247c82 */ /* 0x000fe20008000000 */
[----:B------:R-:W-:Y:S01]  /*10d10*/  R2UR UR55, R27 ;  /* 0x000000001b3772ca */ /* 0x000fe200000e0000 */
[----:B------:R-:W-:Y:S01]  /*10d20*/  UMOV UR12, UR36 ;  /* 0x00000024000c7c82 */ /* 0x000fe20008000000 */
[----:B------:R-:W-:Y:S01]  /*10d30*/  UMOV UR20, UR36 ;  /* 0x0000002400147c82 */ /* 0x000fe20008000000 */
[----:B------:R-:W-:Y:S01]  /*10d40*/  UMOV UR52, UR36 ;  /* 0x0000002400347c82 */ /* 0x000fe20008000000 */
[----:B0-----:R-:W-:Y:S01]  /*10d50*/  IMAD R4, R222, 0xb00, R4 ;  /* 0x00000b00de047824 */ /* 0x001fe200078e0204 */
[----:B------:R-:W-:Y:S01]  /*10d60*/  UMOV UR53, UR37 ;  /* 0x0000002500357c82 */ /* 0x000fe20008000000 */
[----:B------:R-:W-:Y:S01]  /*10d70*/  R2UR UR35, R21 ;  /* 0x00000000152372ca */ /* 0x000fe200000e0000 */
[----:B------:R-:W-:Y:S01]  /*10d80*/  UMOV UR32, UR36 ;  /* 0x0000002400207c82 */ /* 0x000fe20008000000 */
[C---:B------:R-:W-:Y:S01]  /*10d90*/  VIADD R20, R4.reuse, 0x80 ;  /* 0x0000008004147836 */ /* 0x040fe20000000000 */
[C---:B------:R-:W-:Y:S01]  /*10da0*/  R2UR UR10, R4.reuse ;  /* 0x00000000040a72ca */ /* 0x040fe200000e0000 */
[C---:B------:R-:W-:Y:S01]  /*10db0*/  VIADD R24, R4.reuse, 0x100 ;  /* 0x0000010004187836 */ /* 0x040fe20000000000 */
[----:B------:R-:W-:Y:S01]  /*10dc0*/  UMOV UR33, UR37 ;  /* 0x0000002500217c82 */ /* 0x000fe20008000000 */
[----:B------:R-:W-:Y:S01]  /*10dd0*/  VIADD R26, R4, 0x180 ;  /* 0x00000180041a7836 */ /* 0x000fe20000000000 */
[----:B------:R-:W-:Y:S01]  /*10de0*/  R2UR UR14, R20 ;  /* 0x00000000140e72ca */ /* 0x000fe200000e0000 */
[----:B------:R-:W-:Y:S01]  /*10df0*/  VIADD R20, R4, 0x200 ;  /* 0x0000020004147836 */ /* 0x000fe20000000000 */
[----:B------:R-:W-:Y:S01]  /*10e00*/  R2UR UR22, R24 ;  /* 0x00000000181672ca */ /* 0x000fe200000e0000 */
[----:B------:R-:W-:Y:S01]  /*10e10*/  UMOV UR28, UR36 ;  /* 0x00000024001c7c82 */ /* 0x000fe20008000000 */
[----:B------:R-:W-:Y:S01]  /*10e20*/  R2UR UR54, R26 ;  /* 0x000000001a3672ca */ /* 0x000fe200000e0000 */
[----:B------:R-:W-:Y:S01]  /*10e30*/  UMOV UR29, UR37 ;  /* 0x00000025001d7c82 */ /* 0x000fe20008000000 */
[----:B------:R-:W-:Y:S01]  /*10e40*/  R2UR UR34, R20 ;  /* 0x00000000142272ca */ /* 0x000fe200000e0000 */
[C---:B------:R-:W-:Y:S01]  /*10e50*/  VIADD R26, R4.reuse, 0x300 ;  /* 0x00000300041a7836 */ /* 0x040fe20000000000 */
[----:B------:R-:W-:Y:S01]  /*10e60*/  IADD3 R24, R4, 0x280, RZ ;  /* 0x0000028004187810 */ /* 0x000fe20007ffe0ff */
[----:B------:R-:W-:Y:S01]  /*10e70*/  HGMMA.64x16x16.F32 R112, gdesc[UR8], RZ, !UPT, gsb0 ;  /* 0x00200000087079f0 */ /* 0x000fe2000c0008ff */
[----:B------:R-:W-:Y:S01]  /*10e80*/  R2UR UR31, R25 ;  /* 0x00000000191f72ca */ /* 0x000fe200000e0000 */
[----:B------:R-:W-:Y:S01]  /*10e90*/  UMOV UR44, UR36 ;  /* 0x00000024002c7c82 */ /* 0x000fe20008000000 */
[----:B------:R-:W-:Y:S01]  /*10ea0*/  R2UR UR30, R24 ;  /* 0x00000000181e72ca */ /* 0x000fe200000e0000 */
[----:B------:R-:W-:Y:S01]  /*10eb0*/  UMOV UR45, UR37 ;  /* 0x00000025002d7c82 */ /* 0x000fe20008000000 */
        /* <DEDUP_REMOVED lines=8> */
[----:B------:R-:W-:Y:S01]  /*10f40*/  R2UR UR19, R25 ;  /* 0x00000000191372ca */ /* 0x000fe200000e0000 */
[----:B------:R-:W-:Y:S01]  /*10f50*/  UMOV UR16, UR36 ;  /* 0x0000002400107c82 */ /* 0x000fe20008000000 */
[----:B------:R-:W-:Y:S01]  /*10f60*/  UMOV UR17, UR37 ;  /* 0x0000002500117c82 */ /* 0x000fe20008000000 */
        /* <DEDUP_REMOVED lines=8> */
[----:B------:R-:W-:Y:S01]  /*10ff0*/  IMAD.MOV.U32 R25, RZ, RZ, 0x40000040 ;  /* 0x40000040ff197424 */ /* 0x000fe200078e00ff */
[----:B------:R-:W-:Y:S01]  /*11000*/  MOV R27, 0x40000040 ;  /* 0x40000040001b7802 */ /* 0x000fe20000000f00 */
[----:B------:R-:W-:Y:S01]  /*11010*/  VIADD R26, R4, 0x82 ;  /* 0x00000082041a7836 */ /* 0x000fe20000000000 */
[----:B------:R-:W-:Y:S01]  /*11020*/  R2UR UR42, R24 ;  /* 0x00000000182a72ca */ /* 0x000fe200000e0000 */
[----:B------:R-:W-:Y:S01]  /*11030*/  VIADD R24, R4, 0x102 ;  /* 0x0000010204187836 */ /* 0x000fe20000000000 */
[----:B------:R-:W-:Y:S01]  /*11040*/  R2UR UR51, R25 ;  /* 0x00000000193372ca */ /* 0x000fe200000e0000 */
[----:B------:R-:W-:Y:S01]  /*11050*/  IMAD.MOV.U32 R25, RZ, RZ, 0x40000040 ;  /* 0x40000040ff197424 */ /* 0x000fe200078e00ff */
[----:B------:R-:W-:Y:S01]  /*11060*/  R2UR UR10, R26 ;  /* 0x000000001a0a72ca */ /* 0x000fe200000e0000 */
[----:B------:R-:W-:Y:S01]  /*11070*/  IMAD.U32 R28, RZ, RZ, UR8 ;  /* 0x00000008ff1c7e24 */ /* 0x000fe2000f8e00ff */
[----:B------:R-:W-:Y:S01]  /*11080*/  R2UR UR50, R24 ;  /* 0x00000000183272ca */ /* 0x000fe200000e0000 */
[C---:B------:R-:W-:Y:S01]  /*11090*/  VIADD R24, R4.reuse, 0x202 ;  /* 0x0000020204187836 */ /* 0x040fe20000000000 */
[----:B------:R-:W-:Y:S01]  /*110a0*/  R2UR UR11, R27 ;  /* 0x000000001b0b72ca */ /* 0x000fe200000e0000 */
[----:B------:R-:W-:Y:S01]  /*110b0*/  UMOV UR40, UR36 ;  /* 0x0000002400287c82 */ /* 0x000fe20008000000 */
[----:B------:R0:W-:Y:S01]  /*110c0*/  STL.64 [R1+0x10], R28 ;  /* 0x0000101c01007387 */ /* 0x0001e20000100a00 */
[----:B------:R-:W-:Y:S01]  /*110d0*/  UMOV UR41, UR37 ;  /* 0x0000002500297c82 */ /* 0x000fe20008000000 */
[----:B------:R-:W-:Y:S01]  /*110e0*/  IMAD.MOV.U32 R21, RZ, RZ, 0x40000040 ;  /* 0x40000040ff157424 */ /* 0x000fe200078e00ff */
[C---:B------:R-:W-:Y:S01]  /*110f0*/  IADD3 R20, R4.reuse, 0x2, RZ ;  /* 0x0000000204147810 */ /* 0x040fe20007ffe0ff */
[----:B------:R-:W-:Y:S01]  /*11100*/  UIADD3 UR8, UR56, 0x2, URZ ;  /* 0x0000000238087890 */ /* 0x000fe2000fffe03f */
[----:B------:R-:W-:Y:S01]  /*11110*/  MOV R7, UR39 ;  /* 0x0000002700077c02 */ /* 0x000fe20008000f00 */
[----:B------:R-:W-:Y:S01]  /*11120*/  UMOV UR37, 0x40000040 ;  /* 0x4000004000257882 */ /* 0x000fe20000000000 */
[----:B------:R-:W-:Y:S01]  /*11130*/  MOV R9, UR38 ;  /* 0x0000002600097c02 */ /* 0x000fe20008000f00 */
[----:B------:R-:W-:Y:S01]  /*11140*/  VIADD R6, R4, 0x482 ;  /* 0x0000048204067836 */ /* 0x000fe20000000000 */
[----:B------:R-:W-:Y:S01]  /*11150*/  R2UR UR38, R20 ;  /* 0x00000000142672ca */ /* 0x000fe200000e0000 */
[----:B------:R-:W-:Y:S01]  /*11160*/  VIADD R20, R4, 0x182 ;  /* 0x0000018204147836 */ /* 0x000fe20000000000 */
[----:B------:R-:W-:Y:S01]  /*11170*/  R2UR UR39, R21 ;  /* 0x00000000152772ca */ /* 0x000fe200000e0000 */
[----:B------:R-:W-:Y:S01]  /*11180*/  UMOV UR36, UR8 ;  /* 0x0000000800247c82 */ /* 0x000fe20008000000 */
[----:B------:R-:W-:Y:S01]  /*11190*/  IMAD.MOV.U32 R21, RZ, RZ, 0x40000040 ;  /* 0x40000040ff157424 */ /* 0x000fe200078e00ff */
[----:B------:R-:W2:Y:S01]  /*111a0*/  LDL R3, [R1+0x34] ;  /* 0x0000340001037983 */ /* 0x000ea20000100800 */
[----:B------:R-:W-:-:S02]  /*111b0*/  WARPGROUP.DEPBAR.LE gsb0, 0x0 ;  /* 0x00008000000079c5 */ /* 0x000fc40000010000 */
[----:B------:R-:W-:Y:S01]  /*111c0*/  WARPGROUP.ARRIVE ;  /* 0x00000000000079c5 */ /* 0x000fe20000000000 */
[C---:B------:R-:W-:Y:S01]  /*111d0*/  VIADD R8, R4.reuse, 0x502 ;  /* 0x0000050204087836 */ /* 0x040fe20000000000 */
[----:B------:R-:W-:Y:S01]  /*111e0*/  P2R R12, PR, RZ, 0x2 ;  /* 0x00000002ff0c7803 */ /* 0x000fe20000000000 */
[----:B------:R-:W-:Y:S01]  /*111f0*/  VIADD R10, R4, 0x4 ;  /* 0x00000004040a7836 */ /* 0x000fe20000000000 */
[----:B------:R-:W-:Y:S02]  /*11200*/  P2R R14, PR, RZ, 0x1 ;  /* 0x00000001ff0e7803 */ /* 0x000fe40000000000 */
[----:B------:R-:W-:Y:S01]  /*11210*/  HGMMA.64x16x16.F32 R104, gdesc[UR12], RZ, !UPT, gsb0 ;  /* 0x002000000c6879f0 */ /* 0x000fe2000c0008ff */
[----:B------:R-:W-:Y:S02]  /*11220*/  R2UR UR14, R20 ;  /* 0x00000000140e72ca */ /* 0x000fe400000e0000 */
[----:B------:R-:W-:Y:S01]  /*11230*/  R2UR UR15, R21 ;  /* 0x00000000150f72ca */ /* 0x000fe200000e0000 */
[----:B------:R-:W-:Y:S01]  /*11240*/  IMAD.MOV.U32 R21, RZ, RZ, 0x40000040 ;  /* 0x40000040ff157424 */ /* 0x000fe200078e00ff */
[----:B------:R-:W-:Y:S01]  /*11250*/  IADD3 R20, R4, 0x282, RZ ;  /* 0x0000028204147810 */ /* 0x000fe20007ffe0ff */
[----:B------:R-:W-:-:S02]  /*11260*/  WARPGROUP.DEPBAR.LE gsb0, 0x0 ;  /* 0x00008000000079c5 */ /* 0x000fc40000010000 */
[----:B------:R-:W-:-:S06]  /*11270*/  WARPGROUP.ARRIVE ;  /* 0x00000000000079c5 */ /* 0x000fcc0000000000 */
[----:B------:R-:W-:Y:S01]  /*11280*/  HGMMA.64x16x16.F32 R96, gdesc[UR20], RZ, !UPT, gsb0 ;  /* 0x00200000146079f0 */ /* 0x000fe2000c0008ff */
[----:B------:R-:W-:Y:S01]  /*11290*/  R2UR UR22, R24 ;  /* 0x00000000181672ca */ /* 0x000fe200000e0000 */
[----:B------:R-:W-:Y:S01]  /*112a0*/  VIADD R24, R4, 0x302 ;  /* 0x0000030204187836 */ /* 0x000fe20000000000 */
[----:B------:R-:W-:Y:S01]  /*112b0*/  R2UR UR23, R25 ;  /* 0x00000000191772ca */ /* 0x000fe200000e0000 */
[----:B------:R-:W-:Y:S01]  /*112c0*/  IMAD.MOV.U32 R25, RZ, RZ, 0x40000040 ;  /* 0x40000040ff197424 */ /* 0x000fe200078e00ff */
[----:B------:R-:W-:Y:S02]  /*112d0*/  WARPGROUP.DEPBAR.LE gsb0, 0x0 ;  /* 0x00008000000079c5 */ /* 0x000fe40000010000 */
[----:B------:R-:W-:-:S06]  /*112e0*/  WARPGROUP.ARRIVE ;  /* 0x00000000000079c5 */ /* 0x000fcc0000000000 */
[----:B------:R-:W-:Y:S03]  /*112f0*/  HGMMA.64x16x16.F32 R88, gdesc[UR52], RZ, !UPT, gsb0 ;  /* 0x00200000345879f0 */ /* 0x000fe6000c0008ff */
[----:B------:R-:W-:Y:S02]  /*11300*/  WARPGROUP.DEPBAR.LE gsb0, 0x0 ;  /* 0x00008000000079c5 */ /* 0x000fe40000010000 */
[----:B------:R-:W-:-:S06]  /*11310*/  WARPGROUP.ARRIVE ;  /* 0x00000000000079c5 */ /* 0x000fcc0000000000 */
[----:B------:R-:W-:Y:S01]  /*11320*/  HGMMA.64x16x16.F32 R72, gdesc[UR32], RZ, !UPT, gsb0 ;  /* 0x00200000204879f0 */ /* 0x000fe2000c0008ff */
[----:B------:R-:W-:Y:S01]  /*11330*/  R2UR UR34, R20 ;  /* 0x00000000142272ca */ /* 0x000fe200000e0000 */
[----:B------:R-:W-:Y:S01]  /*11340*/  VIADD R20, R4, 0x382 ;  /* 0x0000038204147836 */ /* 0x000fe20000000000 */
[----:B------:R-:W-:Y:S02]  /*11350*/  R2UR UR35, R21 ;  /* 0x00000000152372ca */ /* 0x000fe400000e0000 */
[----:B------:R-:W-:Y:S01]  /*11360*/  MOV R21, 0x40000040 ;  /* 0x4000004000157802 */ /* 0x000fe20000000f00 */
[----:B------:R-:W-:Y:S02]  /*11370*/  WARPGROUP.DEPBAR.LE gsb0, 0x0 ;  /* 0x00008000000079c5 */ /* 0x000fe40000010000 */
        /* <DEDUP_REMOVED lines=12> */
[----:B------:R-:W-:Y:S01]  /*11440*/  UMOV UR44, UR36 ;  /* 0x00000024002c7c82 */ /* 0x000fe20008000000 */
[----:B------:R-:W-:Y:S01]  /*11450*/  UMOV UR45, UR37 ;  /* 0x00000025002d7c82 */ /* 0x000fe20008000000 */
[----:B------:R-:W-:Y:S02]  /*11460*/  R2UR UR26, R20 ;  /* 0x00000000141a72ca */ /* 0x000fe400000e0000 */
[----:B------:R-:W-:Y:S01]  /*11470*/  R2UR UR27, R21 ;  /* 0x00000000151b72ca */ /* 0x000fe200000e0000 */
[----:B------:R-:W-:Y:S02]  /*11480*/  WARPGROUP.DEPBAR.LE gsb0, 0x0 ;  /* 0x00008000000079c5 */ /* 0x000fe40000010000 */
[----:B------:R-:W-:Y:S01]  /*11490*/  WARPGROUP.ARRIVE ;  /* 0x00000000000079c5 */ /* 0x000fe20000000000 */
[----:B------:R-:W-:Y:S01]  /*114a0*/  UMOV UR8, UR44 ;  /* 0x0000002c00087c82 */ /* 0x000fe20008000000 */
[----:B------:R-:W-:Y:S01]  /*114b0*/  UMOV UR9, UR45 ;  /* 0x0000002d00097c82 */ /* 0x000fe20008000000 */
[----:B------:R-:W-:Y:S01]  /*114c0*/  UMOV UR48, UR44 ;  /* 0x0000002c00307c82 */ /* 0x000fe20008000000 */
[----:B------:R-:W-:Y:S01]  /*114d0*/  UMOV UR49, UR45 ;  /* 0x0000002d00317c82 */ /* 0x000fe20008000000 */
[----:B------:R-:W-:Y:S01]  /*114e0*/  UMOV UR12, UR44 ;  /* 0x0000002c000c7c82 */ /* 0x000fe20008000000 */
[----:B------:R-:W-:Y:S01]  /*114f0*/  HGMMA.64x16x16.F32 R40, gdesc[UR16], RZ, !UPT, gsb0 ;  /* 0x00200000102879f0 */ /* 0x000fe2000c0008ff */
[----:B------:R-:W-:Y:S01]  /*11500*/  R2UR UR18, R24 ;  /* 0x00000000181272ca */ /* 0x000fe200000e0000 */
[----:B------:R-:W-:Y:S01]  /*11510*/  UMOV UR13, UR45 ;  /* 0x0000002d000d7c82 */ /* 0x000fe20008000000 */
[----:B------:R-:W-:Y:S01]  /*11520*/  R2UR UR19, R25 ;  /* 0x00000000191372ca */ /* 0x000fe200000e0000 */
        /* <DEDUP_REMOVED lines=8> */
[----:B------:R-:W-:Y:S01]  /*115b0*/  R2UR UR46, R8 ;  /* 0x00000000082e72ca */ /* 0x000fe200000e0000 */
[----:B------:R-:W-:Y:S01]  /*115c0*/  UMOV UR53, 0x40000040 ;  /* 0x4000004000357882 */ /* 0x000fe20000000000 */
[----:B------:R-:W-:Y:S01]  /*115d0*/  MOV R21, UR37 ;  /* 0x0000002500157c02 */ /* 0x000fe20008000f00 */
[----:B------:R-:W-:Y:S01]  /*115e0*/  VIADD R80, R4, 0x886 ;  /* 0x0000088604507836 */ /* 0x000fe20000000000 */
[----:B------:R-:W-:Y:S01]  /*115f0*/  R2UR UR54, R10 ;  /* 0x000000000a3672ca */ /* 0x000fe200000e0000 */
[----:B------:R-:W-:Y:S01]  /*11600*/  IMAD.MOV.U32 R81, RZ, RZ, 0x40000040 ;  /* 0x40000040ff517424 */ /* 0x000fe200078e00ff */
[----:B--2---:R-:W-:Y:S01]  /*11610*/  IADD3 R3, R162, 0xb0, -R3 ;  /* 0x000000b0a2037810 */ /* 0x004fe20007ffe803 */
[----:B------:R-:W-:Y:S01]  /*11620*/  IMAD.U32 R20, RZ, RZ, UR36 ;  /* 0x00000024ff147e24 */ /* 0x000fe2000f8e00ff */
[----:B------:R-:W-:-:S02]  /*11630*/  WARPGROUP.DEPBAR.LE gsb0, 0x0 ;  /* 0x00008000000079c5 */ /* 0x000fc40000010000 */
[----:B------:R-:W-:-:S06]  /*11640*/  WARPGROUP.ARRIVE ;  /* 0x00000000000079c5 */ /* 0x000fcc0000000000 */
[----:B------:R-:W-:Y:S03]  /*11650*/  HGMMA.64x16x16.F32 R32, gdesc[UR4], RZ, !UPT, gsb0 ;  /* 0x00200000042079f0 */ /* 0x000fe6000c0008ff */
[----:B------:R-:W-:Y:S02]  /*11660*/  WARPGROUP.DEPBAR.LE gsb0, 0x0 ;  /* 0x00008000000079c5 */ /* 0x000fe40000010000 */
[----:B0-----:R-:W-:-:S06]  /*11670*/  WARPGROUP.ARRIVE ;  /* 0x00000000000079c5 */ /* 0x001fcc0000000000 */
[----:B------:R-:W-:Y:S03]  /*11680*/  HGMMA.64x16x16.F32 R24, gdesc[UR40], RZ, !UPT, gsb0 ;  /* 0x00200000281879f0 */ /* 0x000fe6000c0008ff */
        /* <DEDUP_REMOVED lines=26> */
[----:B------:R-:W-:Y:S01]  /*11830*/  R2UR UR39, R7 ;  /* 0x00000000072772ca */ /* 0x000fe200000e0000 */
[----:B------:R-:W-:Y:S01]  /*11840*/  IMAD.MOV.U32 R7, RZ, RZ, 0x40000040 ;  /* 0x40000040ff077424 */ /* 0x000fe200078e00ff */
        /* <DEDUP_REMOVED lines=10> */
[----:B------:R-:W-:Y:S01]  /*118f0*/  R2UR UR38, R9 ;  /* 0x00000000092672ca */ /* 0x000fe200000e0000 */
[----:B------:R-:W-:-:S05]  /*11900*/  IMAD.MOV.U32 R9, RZ, RZ, 0x40000040 ;  /* 0x40000040ff097424 */ /* 0x000fca00078e00ff */
[----:B------:R-:W-:Y:S01]  /*11910*/  R2UR UR47, R9 ;  /* 0x00000000092f72ca */ /* 0x000fe200000e0000 */
[----:B------:R-:W-:Y:S02]  /*11920*/  WARPGROUP.DEPBAR.LE gsb0, 0x0 ;  /* 0x00008000000079c5 */ /* 0x000fe40000010000 */
[----:B------:R-:W-:-:S10]  /*11930*/  WARPGROUP.ARRIVE ;  /* 0x00000000000079c5 */ /* 0x000fd40000000000 */
[----:B------:R-:W-:Y:S01]  /*11940*/  HGMMA.64x16x16.F32 R24, gdesc[UR44], R24, gsb0 ;  /* 0x002000002c1879f0 */ /* 0x000fe20008000818 */
[----:B------:R-:W-:Y:S01]  /*11950*/  R2UR UR37, R11 ;  /* 0x000000000b2572ca */ /* 0x000fe200000e0000 */
[----:B------:R-:W-:Y:S01]  /*11960*/  IMAD.MOV.U32 R11, RZ, RZ, 0x40000040 ;  /* 0x40000040ff0b7424 */ /* 0x000fe200078e00ff */
[----:B------:R-:W-:-:S04]  /*11970*/  UIADD3 UR4, UR56, 0x4, URZ ;  /* 0x0000000438047890 */ /* 0x000fc8000fffe03f */
[----:B------:R-:W-:-:S03]  /*11980*/  R2UR UR55, R11 ;  /* 0x000000000b3772ca */ /* 0x000fc600000e0000 */
        /* <DEDUP_REMOVED lines=10> */
[----:B------:R-:W-:Y:S01]  /*11a30*/  UMOV UR4, UR40 ;  /* 0x0000002800047c82 */ /* 0x000fe20008000000 */
        /* <DEDUP_REMOVED lines=87> */
[----:B------:R-:W-:Y:S01]  /*11fb0*/  UIADD3 UR4, UR56, 0x6, URZ ;  /* 0x0000000638047890 */ /* 0x000fe2000fffe03f */
[----:B------:R-:W-:-:S06]  /*11fc0*/  UMOV UR49, 0x40000040 ;  /* 0x4000004000317882 */ /* 0x000fcc0000000000 */
        /* <DEDUP_REMOVED lines=305> */
[----:B------:R-:W-:Y:S01]  /*132e0*/  UMOV UR5, 0x40000040 ;  /* 0x4000004000057882 */ /* 0x000fe20000000000 */
        /* <DEDUP_REMOVED lines=65> */
[C---:B------:R-:W-:Y:S01]  /*13700*/  IADD3 R6, R4.reuse, 0x984, RZ ;  /* 0x0000098404067810 */ /* 0x040fe20007ffe0ff */
[----:B------:R-:W-:Y:S01]  /*13710*/  UMOV UR8, UR4 ;  /* 0x0000000400087c82 */ /* 0x000fe20008000000 */
[----:B------:R-:W-:Y:S01]  /*13720*/  UMOV UR9, UR5 ;  /* 0x0000000500097c82 */ /* 0x000fe20008000000 */
[----:B------:R-:W-:Y:S01]  /*13730*/  VIADD R8, R4, 0xa04 ;  /* 0x00000a0404087836 */ /* 0x000fe20000000000 */
[----:B------:R-:W-:Y:S01]  /*13740*/  R2UR UR10, R6 ;  /* 0x00000000060a72ca */ /* 0x000fe200000e0000 */
[----:B------:R-:W-:Y:S01]  /*13750*/  IMAD.MOV.U32 R9, RZ, RZ, 0x40000040 ;  /* 0x40000040ff097424 */ /* 0x000fe200078e00ff */
[----:B------:R-:W-:Y:S01]  /*13760*/  R2UR UR11, R7 ;  /* 0x00000000070b72ca */ /* 0x000fe200000e0000 */
[----:B------:R-:W-:Y:S01]  /*13770*/  UMOV UR12, UR4 ;  /* 0x00000004000c7c82 */ /* 0x000fe20008000000 */
[----:B------:R-:W-:Y:S01]  /*13780*/  UMOV UR13, UR5 ;  /* 0x00000005000d7c82 */ /* 0x000fe20008000000 */
[----:B------:R-:W-:Y:S01]  /*13790*/  UMOV UR16, UR4 ;  /* 0x0000000400107c82 */ /* 0x000fe20008000000 */
[----:B------:R-:W-:Y:S01]  /*137a0*/  UMOV UR17, UR5 ;  /* 0x0000000500117c82 */ /* 0x000fe20008000000 */
[----:B------:R-:W-:Y:S01]  /*137b0*/  UIADD3 UR20, UR56, 0x406, URZ ;  /* 0x0000040638147890 */ /* 0x000fe2000fffe03f */
[----:B------:R-:W-:Y:S01]  /*137c0*/  UMOV UR21, 0x40000040 ;  /* 0x4000004000157882 */ /* 0x000fe20000000000 */
[----:B------:R-:W-:Y:S01]  /*137d0*/  IMAD R3, R160, -0xb0, R3 ;  /* 0xffffff50a0037824 */ /* 0x000fe200078e0203 */
[----:B------:R-:W-:Y:S01]  /*137e0*/  R2UR UR36, R13 ;  /* 0x000000000d2472ca */ /* 0x000fe200000e0000 */
[----:B------:R0:W-:Y:S01]  /*137f0*/  STL.64 [R1+0x8], R20 ;  /* 0x0000081401007387 */ /* 0x0001e20000100a00 */
[----:B------:R-:W-:Y:S01]  /*13800*/  IMAD.MOV.U32 R5, RZ, RZ, 0x40000040 ;  /* 0x40000040ff057424 */ /* 0x000fe200078e00ff */
[----:B------:R-:W-:Y:S01]  /*13810*/  ULDC UR6, c[0x0][0x988] ;  /* 0x0002620000067ab9 */ /* 0x000fe20000000800 */
[----:B------:R-:W-:-:S02]  /*13820*/  WARPGROUP.DEPBAR.LE gsb0, 0x0 ;  /* 0x00008000000079c5 */ /* 0x000fc40000010000 */
[----:B------:R-:W-:Y:S01]  /*13830*/  WARPGROUP.ARRIVE ;  /* 0x00000000000079c5 */ /* 0x000fe20000000000 */
[----:B------:R-:W-:Y:S01]  /*13840*/  R2UR UR14, R8 ;  /* 0x00000000080e72ca */ /* 0x000fe200000e0000 */
[----:B------:R-:W-:Y:S01]  /*13850*/  VIADD R6, R4, 0xa84 ;  /* 0x00000a8404067836 */ /* 0x000fe20000000000 */
[----:B------:R-:W-:Y:S01]  /*13860*/  R2UR UR15, R9 ;  /* 0x00000000090f72ca */ /* 0x000fe200000e0000 */
[----:B------:R-:W2:Y:S02]  /*13870*/  LDL R120, [R1+0x4] ;  /* 0x0000040001787983 */ /* 0x000ea40000100800 */
[----:B------:R-:W-:Y:S01]  /*13880*/  HGMMA.64x16x16.F32 R40, gdesc[UR8], R40, gsb0 ;  /* 0x00200000082879f0 */ /* 0x000fe20008000828 */
[----:B------:R-:W-:Y:S02]  /*13890*/  MOV R7, 0x40000040 ;  /* 0x4000004000077802 */ /* 0x000fe40000000f00 */
        /* <DEDUP_REMOVED lines=72> */
[C---:B------:R-:W-:Y:S02]  /*13d20*/  ISETP.GT.AND P2, PT, R3.reuse, RZ, PT ;  /* 0x000000ff0300720c */ /* 0x040fe40003f44270 */
[C---:B------:R-:W-:Y:S02]  /*13d30*/  ISETP.GT.AND P3, PT, R3.reuse, 0x1, PT ;  /* 0x000000010300780c */ /* 0x040fe40003f64270 */
[----:B------:R-:W-:Y:S02]  /*13d40*/  ISETP.GT.AND P4, PT, R3, 0x8, PT ;  /* 0x000000080300780c */ /* 0x000fe40003f84270 */
[----:B------:R-:W-:-:S02]  /*13d50*/  FSEL R11, R112, -INF , P2 ;  /* 0xff800000700b7808 */ /* 0x000fc40001000000 */
[----:B------:R-:W-:Y:S02]  /*13d60*/  FSEL R113, R113, -INF , P3 ;  /* 0xff80000071717808 */ /* 0x000fe40001800000 */
[----:B------:R-:W-:Y:S02]  /*13d70*/  ISETP.GT.AND P5, PT, R3, 0x9, PT ;  /* 0x000000090300780c */ /* 0x000fe40003fa4270 */
[----:B------:R-:W-:Y:S02]  /*13d80*/  FSEL R15, R116, -INF , P4 ;  /* 0xff800000740f7808 */ /* 0x000fe40002000000 */
[----:B------:R-:W-:Y:S01]  /*13d90*/  FMNMX.FTZ R6, R11, R113, !PT ;  /* 0x000000710b067209 */ /* 0x000fe20007810000 */
[----:B------:R-:W-:Y:S02]  /*13da0*/  WARPGROUP.DEPBAR.LE gsb0, 0x0 ;  /* 0x00008000000079c5 */ /* 0x000fe40000010000 */
[----:B------:R-:W-:-:S06]  /*13db0*/  WARPGROUP.ARRIVE ;  /* 0x00000000000079c5 */ /* 0x000fcc0000000000 */
[----:B------:R-:W-:Y:S01]  /*13dc0*/  HGMMA.64x16x16.F32 R40, gdesc[UR12], R40, gsb0 ;  /* 0x002000000c2879f0 */ /* 0x000fe20008000828 */
[----:B------:R-:W-:Y:S02]  /*13dd0*/  FSEL R7, R114, -INF , P2 ;  /* 0xff80000072077808 */ /* 0x000fe40001000000 */
[----:B------:R-:W-:Y:S02]  /*13de0*/  FSEL R117, R117, -INF , P5 ;  /* 0xff80000075757808 */ /* 0x000fe40002800000 */
[----:B------:R-:W-:Y:S02]  /*13df0*/  ISETP.GT.AND P2, PT, R3, 0x10, PT ;  /* 0x000000100300780c */ /* 0x000fe40003f44270 */
        /* <DEDUP_REMOVED lines=13> */
[----:B0-----:R-:W-:Y:S02]  /*13ed0*/  FSEL R21, R106, -INF , P2 ;  /* 0xff8000006a157808 */ /* 0x001fe40001000000 */
[----:B------:R-:W-:-:S02]  /*13ee0*/  FSEL R109, R109, -INF , P5 ;  /* 0xff8000006d6d7808 */ /* 0x000fc40002800000 */
[----:B------:R-:W-:Y:S02]  /*13ef0*/  ISETP.GT.AND P2, PT, R3, 0x20, PT ;  /* 0x000000200300780c */ /* 0x000fe40003f44270 */
[----:B------:R-:W-:Y:S01]  /*13f00*/  FMNMX.FTZ R6, R123, R6, !PT ;  /* 0x000000067b067209 */ /* 0x000fe20007810000 */
[----:B------:R-:W-:Y:S01]  /*13f10*/  IMAD.MOV.U32 R9, RZ, RZ, 0x40000040 ;  /* 0x40000040ff097424 */ /* 0x000fe200078e00ff */
[----:B------:R-:W-:Y:S02]  /*13f20*/  FSEL R107, R107, -INF , P3 ;  /* 0xff8000006b6b7808 */ /* 0x000fe40001800000 */
[----:B------:R-:W-:Y:S02]  /*13f30*/  ISETP.GT.AND P3, PT, R3, 0x21, PT ;  /* 0x000000210300780c */ /* 0x000fe40003f64270 */
[----:B------:R-:W-:Y:S02]  /*13f40*/  FSEL R125, R96, -INF , P2 ;  /* 0xff800000607d7808 */ /* 0x000fe40001000000 */
[----:B------:R-:W-:-:S02]  /*13f50*/  FMNMX.FTZ R6, R109, R6, !PT ;  /* 0x000000066d067209 */ /* 0x000fc40007810000 */
[----:B------:R-:W-:Y:S02]  /*13f60*/  IADD3 R8, R4, 0xa06, RZ ;  /* 0x00000a0604087810 */ /* 0x000fe40007ffe0ff */
[----:B------:R-:W-:Y:S02]  /*13f70*/  FSEL R85, R110, -INF , P4 ;  /* 0xff8000006e557808 */ /* 0x000fe40002000000 */
[----:B------:R-:W-:Y:S02]  /*13f80*/  ISETP.GT.AND P4, PT, R3, 0x28, PT ;  /* 0x000000280300780c */ /* 0x000fe40003f84270 */
[----:B------:R-:W-:Y:S02]  /*13f90*/  FSEL R127, R97, -INF , P3 ;  /* 0xff800000617f7808 */ /* 0x000fe40001800000 */
[----:B------:R-:W-:Y:S02]  /*13fa0*/  FMNMX.FTZ R6, R125, R6, !PT ;  /* 0x000000067d067209 */ /* 0x000fe40007810000 */
[----:B------:R-:W-:-:S02]  /*13fb0*/  R2UR UR22, R8 ;  /* 0x00000000081672ca */ /* 0x000fc400000e0000 */
[----:B------:R-:W-:Y:S02]  /*13fc0*/  R2UR UR23, R9 ;  /* 0x00000000091772ca */ /* 0x000fe400000e0000 */
[----:B------:R-:W-:Y:S02]  /*13fd0*/  FSEL R111, R111, -INF , P5 ;  /* 0xff8000006f6f7808 */ /* 0x000fe40002800000 */
[----:B------:R-:W-:Y:S02]  /*13fe0*/  ISETP.GT.AND P5, PT, R3, 0x29, PT ;  /* 0x000000290300780c */ /* 0x000fe40003fa4270 */
[----:B------:R-:W-:Y:S02]  /*13ff0*/  FSEL R129, R100, -INF , P4 ;  /* 0xff80000064817808 */ /* 0x000fe40002000000 */
[----:B------:R-:W-:Y:S01]  /*14000*/  FMNMX.FTZ R6, R127, R6, !PT ;  /* 0x000000067f067209 */ /* 0x000fe20007810000 */
[----:B------:R-:W-:Y:S02]  /*14010*/  WARPGROUP.DEPBAR.LE gsb0, 0x0 ;  /* 0x00008000000079c5 */ /* 0x000fe40000010000 */
[----:B------:R-:W-:Y:S01]  /*14020*/  FSEL R105, R98, -INF , P2 ;  /* 0xff80000062697808 */ /* 0x000fe20001000000 */
[----:B------:R-:W-:Y:S01]  /*14030*/  WARPGROUP.ARRIVE ;  /* 0x00000000000079c5 */ /* 0x000fe20000000000 */
[----:B------:R-:W-:-:S02]  /*14040*/  FSEL R131, R101, -INF , P5 ;  /* 0xff80000065837808 */ /* 0x000fc40002800000 */
[----:B------:R-:W-:Y:S02]  /*14050*/  ISETP.GT.AND P2, PT, R3, 0x30, PT ;  /* 0x000000300300780c */ /* 0x000fe40003f44270 */
[----:B------:R-:W-:Y:S01]  /*14060*/  FMNMX.FTZ R6, R129, R6, !PT ;  /* 0x0000000681067209 */ /* 0x000fe20007810000 */
[----:B------:R-:W-:Y:S01]  /*14070*/  HGMMA.64x16x16.F32 R32, gdesc[UR20], R32, gsb0 ;  /* 0x00200000142079f0 */ /* 0x000fe20008000820 */
        /* <DEDUP_REMOVED lines=13> */
[----:B------:R-:W-:Y:S02]  /*14150*/  FSEL R93, R93, -INF , P5 ;  /* 0xff8000005d5d7808 */ /* 0x000fe40002800000 */
[----:B------:R-:W-:Y:S02]  /*14160*/  ISETP.GT.AND P2, PT, R3, 0x40, PT ;  /* 0x000000400300780c */ /* 0x000fe40003f44270 */
        /* <DEDUP_REMOVED lines=14> */
[----:B------:R-:W-:Y:S02]  /*14250*/  FSEL R145, R77, -INF , P5 ;  /* 0xff8000004d917808 */ /* 0x000fe40002800000 */
[----:B------:R-:W-:Y:S02]  /*14260*/  ISETP.GT.AND P2, PT, R3, 0x50, PT ;  /* 0x000000500300780c */ /* 0x000fe40003f44270 */
[----:B------:R-:W-:Y:S02]  /*14270*/  FMNMX.FTZ R6, R143, R6, !PT ;  /* 0x000000068f067209 */ /* 0x000fe40007810000 */
[----:B------:R-:W-:Y:S02]  /*14280*/  FSEL R75, R75, -INF , P3 ;  /* 0xff8000004b4b7808 */ /* 0x000fe40001800000 */
[----:B------:R-:W-:-:S02]  /*14290*/  ISETP.GT.AND P3, PT, R3, 0x51, PT ;  /* 0x000000510300780c */ /* 0x000fc40003f64270 */
[----:B-----5:R-:W-:Y:S02]  /*142a0*/  FSEL R147, R64, -INF , P2 ;  /* 0xff80000040937808 */ /* 0x020fe40001000000 */
        /* <DEDUP_REMOVED lines=8> */
[----:B------:R-:W-:Y:S01]  /*14330*/  FMNMX.FTZ R6, R149, R6, !PT ;  /* 0x0000000695067209 */ /* 0x000fe20007810000 */
[----:B------:R-:W-:Y:S01]  /*14340*/  VIADD R4, R4, 0xa86 ;  /* 0x00000a8604047836 */ /* 0x000fe20000000000 */
[----:B------:R-:W-:Y:S02]  /*14350*/  FSEL R71, R71, -INF , P5 ;  /* 0xff80000047477808 */ /* 0x000fe40002800000 */
[----:B------:R-:W-:-:S02]  /*14360*/  FSEL R153, R69, -INF , P5 ;  /* 0xff80000045997808 */ /* 0x000fc40002800000 */
[----:B------:R-:W-:Y:S02]  /*14370*/  ISETP.GT.AND P5, PT, R3, 0x60, PT ;  /* 0x000000600300780c */ /* 0x000fe40003fa4270 */
[----:B------:R-:W-:Y:S02]  /*14380*/  FMNMX.FTZ R6, R151, R6, !PT ;  /* 0x0000000697067209 */ /* 0x000fe40007810000 */
[----:B------:R-:W-:Y:S02]  /*14390*/  FSEL R65, R70, -INF , P4 ;  /* 0xff80000046417808 */ /* 0x000fe40002000000 */
[----:B------:R-:W-:Y:S02]  /*143a0*/  R2UR UR22, R4 ;  /* 0x00000000041672ca */ /* 0x000fe400000e0000 */
[----:B------:R-:W-:Y:S02]  /*143b0*/  R2UR UR23, R5 ;  /* 0x00000000051772ca */ /* 0x000fe400000e0000 */
[----:B------:R-:W-:-:S02]  /*143c0*/  ISETP.GT.AND P4, PT, R3, 0x61, PT ;  /* 0x000000610300780c */ /* 0x000fc40003f84270 */
[----:B------:R-:W-:Y:S02]  /*143d0*/  FSEL R161, R56, -INF , P5 ;  /* 0xff80000038a17808 */ /* 0x000fe40002800000 */
[----:B------:R-:W-:Y:S02]  /*143e0*/  FMNMX.FTZ R6, R153, R6, !PT ;  /* 0x0000000699067209 */ /* 0x000fe40007810000 */
[----:B------:R-:W-:Y:S01]  /*143f0*/  FSEL R67, R67, -INF , P3 ;  /* 0xff80000043437808 */ /* 0x000fe20001800000 */
[----:B------:R-:W-:Y:S02]  /*14400*/  WARPGROUP.DEPBAR.LE gsb0, 0x0 ;  /* 0x00008000000079c5 */ /* 0x000fe40000010000 */
[----:B------:R-:W-:Y:S02]  /*14410*/  ISETP.GT.AND P3, PT, R3, 0x68, PT ;  /* 0x000000680300780c */ /* 0x000fe40003f64270 */
[----:B------:R-:W-:Y:S02]  /*14420*/  FSEL R159, R57, -INF , P4 ;  /* 0xff800000399f7808 */ /* 0x000fe40002000000 */
[----:B------:R-:W-:Y:S01]  /*14430*/  FMNMX.FTZ R6, R161, R6, !PT ;  /* 0x00000006a1067209 */ /* 0x000fe20007810000 */
[----:B------:R-:W-:Y:S01]  /*14440*/  WARPGROUP.ARRIVE ;  /* 0x00000000000079c5 */ /* 0x000fe20000000000 */
[----:B------:R-:W-:-:S02]  /*14450*/  FSEL R77, R66, -INF , P2 ;  /* 0xff800000424d7808 */ /* 0x000fc40001000000 */
[----:B------:R-:W-:Y:S02]  /*14460*/  ISETP.GT.AND P2, PT, R3, 0x69, PT ;  /* 0x000000690300780c */ /* 0x000fe40003f44270 */
[----:B------:R-:W-:Y:S01]  /*14470*/  FSEL R167, R60, -INF , P3 ;  /* 0xff8000003ca77808 */ /* 0x000fe20001800000 */
[----:B------:R-:W-:Y:S01]  /*14480*/  HGMMA.64x16x16.F32 R24, gdesc[UR20], R24, gsb0 ;  /* 0x00200000141879f0 */ /* 0x000fe20008000818 */
[----:B------:R-:W-:Y:S02]  /*14490*/  FMNMX.FTZ R6, R159, R6, !PT ;  /* 0x000000069f067209 */ /* 0x000fe40007810000 */
[----:B------:R-:W-:Y:S02]  /*144a0*/  FSEL R5, R58, -INF , P5 ;  /* 0xff8000003a057808 */ /* 0x000fe40002800000 */
[----:B------:R-:W-:Y:S02]  /*144b0*/  ISETP.GT.AND P5, PT, R3, 0x70, PT ;  /* 0x000000700300780c */ /* 0x000fe40003fa4270 */
[----:B------:R-:W-:-:S02]  /*144c0*/  FSEL R169, R61, -INF , P2 ;  /* 0xff8000003da97808 */ /* 0x000fc40001000000 */
[----:B------:R-:W-:Y:S02]  /*144d0*/  FMNMX.FTZ R6, R167, R6, !PT ;  /* 0x00000006a7067209 */ /* 0x000fe40007810000 */
[----:B------:R-:W-:Y:S02]  /*144e0*/  FSEL R59, R59, -INF , P4 ;  /* 0xff8000003b3b7808 */ /* 0x000fe40002000000 */
[----:B------:R-:W-:Y:S02]  /*144f0*/  ISETP.GT.AND P4, PT, R3, 0x71, PT ;  /* 0x000000710300780c */ /* 0x000fe40003f84270 */
[----:B------:R-:W-:Y:S02]  /*14500*/  FSEL R163, R48, -INF , P5 ;  /* 0xff80000030a37808 */ /* 0x000fe40002800000 */
[----:B------:R-:W-:Y:S02]  /*14510*/  FMNMX.FTZ R6, R169, R6, !PT ;  /* 0x00000006a9067209 */ /* 0x000fe40007810000 */
[----:B------:R-:W-:-:S02]  /*14520*/  FSEL R57, R62, -INF , P3 ;  /* 0xff8000003e397808 */ /* 0x000fc40001800000 */
[----:B------:R-:W-:Y:S02]  /*14530*/  ISETP.GT.AND P3, PT, R3, 0x78, PT ;  /* 0x000000780300780c */ /* 0x000fe40003f64270 */
[----:B------:R-:W-:Y:S02]  /*14540*/  FSEL R157, R49, -INF , P4 ;  /* 0xff800000319d7808 */ /* 0x000fe40002000000 */
        /* <DEDUP_REMOVED lines=36> */
[----:B------:R-:W-:Y:S02]  /*14790*/  FMNMX.FTZ R6, R189, R6, !PT ;  /* 0x00000006bd067209 */ /* 0x000fe40007810000 */
[----:B------:R-:W-:Y:S01]  /*147a0*/  ISETP.GT.AND P3, PT, R3, 0xa0, PT ;  /* 0x000000a00300780c */ /* 0x000fe20003f64270 */
[----:B------:R-:W-:Y:S02]  /*147b0*/  WARPGROUP.DEPBAR.LE gsb0, 0x0 ;  /* 0x00008000000079c5 */ /* 0x000fe40000010000 */
[----:B------:R-:W-:Y:S02]  /*147c0*/  FSEL R43, R43, -INF , P4 ;  /* 0xff8000002b2b7808 */ /* 0x000fe40002000000 */
[----:B------:R-:W-:-:S02]  /*147d0*/  FSEL R187, R24, -INF , P3 ;  /* 0xff80000018bb7808 */ /* 0x000fc40001800000 */
[----:B------:R-:W-:Y:S02]  /*147e0*/  FMNMX.FTZ R6, R193, R6, !PT ;  /* 0x00000006c1067209 */ /* 0x000fe40007810000 */
[----:B------:R-:W-:Y:S02]  /*147f0*/  ISETP.GT.AND P4, PT, R3, 0xa1, PT ;  /* 0x000000a10300780c */ /* 0x000fe40003f84270 */
[----:B------:R-:W-:Y:S02]  /*14800*/  FSEL R41, R42, -INF , P5 ;  /* 0xff8000002a297808 */ /* 0x000fe40002800000 */
[----:B------:R-:W-:Y:S02]  /*14810*/  FSEL R191, R25, -INF , P4 ;  /* 0xff80000019bf7808 */ /* 0x000fe40002000000 */
[----:B------:R-:W-:Y:S02]  /*14820*/  FMNMX.FTZ R6, R187, R6, !PT ;  /* 0x00000006bb067209 */ /* 0x000fe40007810000 */
[----:B------:R-:W-:-:S02]  /*14830*/  ISETP.GT.AND P5, PT, R3, 0xa8, PT ;  /* 0x000000a80300780c */ /* 0x000fc40003fa4270 */
[----:B------:R-:W-:Y:S02]  /*14840*/  FMNMX.FTZ R6, R191, R6, !PT ;  /* 0x00000006bf067209 */ /* 0x000fe40007810000 */
[----:B------:R-:W-:Y:S02]  /*14850*/  FSEL R185, R28, -INF , P5 ;  /* 0xff8000001cb97808 */ /* 0x000fe40002800000 */
[----:B------:R-:W-:Y:S02]  /*14860*/  ISETP.GT.AND P6, PT, R3, 0xa9, PT ;  /* 0x000000a90300780c */ /* 0x000fe40003fc4270 */
[----:B------:R-:W-:Y:S02]  /*14870*/  FMNMX.FTZ R6, R185, R6, !PT ;  /* 0x00000006b9067209 */ /* 0x000fe40007810000 */
[----:B------:R-:W-:-:S04]  /*14880*/  FSEL R183, R29, -INF , P6 ;  /* 0xff8000001db77808 */ /* 0x000fc80003000000 */
[----:B------:R-:W-:-:S05]  /*14890*/  FMNMX.FTZ R6, R183, R6, !PT ;  /* 0x00000006b7067209 */ /* 0x000fca0007810000 */
        /* <DEDUP_REMOVED lines=28> */
[----:B------:R-:W0:Y:S03]  /*14a60*/  SHFL.BFLY PT, R9, R8, 0x1, 0x1f ;  /* 0x0c201f0008097f89 */ /* 0x000e2600000e0000 */
[----:B------:R-:W-:-:S04]  /*14a70*/  FMNMX.FTZ R6, R63, R6, !PT ;  /* 0x000000063f067209 */ /* 0x000fc80007810000 */
[----:B------:R-:W-:-:S04]  /*14a80*/  FMNMX.FTZ R6, R49, R6, !PT ;  /* 0x0000000631067209 */ /* 0x000fc80007810000 */
[----:B------:R-:W-:-:S04]  /*14a90*/  FMNMX.FTZ R6, R51, R6, !PT ;  /* 0x0000000633067209 */ /* 0x000fc80007810000 */
[----:B------:R-:W-:-:S04]  /*14aa0*/  FMNMX.FTZ R6, R53, R6, !PT ;  /* 0x0000000635067209 */ /* 0x000fc80007810000 */
[----:B------:R-:W-:-:S04]  /*14ab0*/  FMNMX.FTZ R6, R55, R6, !PT ;  /* 0x0000000637067209 */ /* 0x000fc80007810000 */
[----:B------:R-:W-:Y:S01]  /*14ac0*/  FMNMX.FTZ R6, R41, R6, !PT ;  /* 0x0000000629067209 */ /* 0x000fe20007810000 */
[----:B------:R-:W-:Y:S01]  /*14ad0*/  IMAD.U32 R10, RZ, RZ, UR6 ;  /* 0x00000006ff0a7e24 */ /* 0x000fe2000f8e00ff */
[----:B0-----:R-:W-:Y:S02]  /*14ae0*/  FMNMX.FTZ R9, R8, R9, !PT ;  /* 0x0000000908097209 */ /* 0x001fe40007810000 */
[----:B------:R-:W-:Y:S02]  /*14af0*/  FMNMX.FTZ R6, R43, R6, !PT ;  /* 0x000000062b067209 */ /* 0x000fe40007810000 */
[----:B------:R-:W-:Y:S02]  /*14b00*/  P2R R32, PR, RZ, 0x2 ;  /* 0x00000002ff207803 */ /* 0x000fe40000000000 */
[----:B------:R-:W-:Y:S02]  /*14b10*/  ISETP.GT.AND P1, PT, R3, 0x90, PT ;  /* 0x000000900300780c */ /* 0x000fe40003f24270 */
[----:B------:R-:W-:Y:S01]  /*14b20*/  FMNMX.FTZ R6, R45, R6, !PT ;  /* 0x000000062d067209 */ /* 0x000fe20007810000 */
[----:B------:R-:W-:Y:S01]  /*14b30*/  FMUL.FTZ R4, R9, R10 ;  /* 0x0000000a09047220 */ /* 0x000fe20000410000 */
[----:B------:R-:W-:-:S02]  /*14b40*/  P2R R20, PR, RZ, 0x1 ;  /* 0x00000001ff147803 */ /* 0x000fc40000000000 */
[----:B------:R-:W-:Y:S02]  /*14b50*/  FSETP.NEU.FTZ.AND P0, PT, R9, -INF , PT ;  /* 0xff8000000900780b */ /* 0x000fe40003f1d000 */
[----:B------:R-:W-:Y:S02]  /*14b60*/  FSEL R3, R34, -INF , P1 ;  /* 0xff80000022037808 */ /* 0x000fe40000800000 */
[----:B------:R-:W-:Y:S02]  /*14b70*/  ISETP.NE.AND P1, PT, R32, RZ, PT ;  /* 0x000000ff2000720c */ /* 0x000fe40003f25270 */
[----:B------:R-:W-:Y:S02]  /*14b80*/  FMNMX.FTZ R6, R47, R6, !PT ;  /* 0x000000062f067209 */ /* 0x000fe40007810000 */
[----:B------:R-:W-:Y:S02]  /*14b90*/  FSEL R4, R4, RZ, P0 ;  /* 0x000000ff04047208 */ /* 0x000fe40000000000 */
[----:B------:R-:W-:-:S02]  /*14ba0*/  ISETP.NE.AND P0, PT, R20, RZ, PT ;  /* 0x000000ff1400720c */ /* 0x000fc40003f05270 */
[----:B------:R-:W-:Y:S02]  /*14bb0*/  FSEL R35, R35, -INF , P1 ;  /* 0xff80000023237808 */ /* 0x000fe40000800000 */
[----:B------:R-:W-:Y:S02]  /*14bc0*/  FMNMX.FTZ R6, R3, R6, !PT ;  /* 0x0000000603067209 */ /* 0x000fe40007810000 */
[----:B------:R-:W-:Y:S02]  /*14bd0*/  FSEL R25, R38, -INF , P0 ;  /* 0xff80000026197808 */ /* 0x000fe40000000000 */
[----:B------:R-:W-:Y:S02]  /*14be0*/  FMNMX.FTZ R6, R35, R6, !PT ;  /* 0x0000000623067209 */ /* 0x000fe40007810000 */
[----:B------:R-:W-:Y:S02]  /*14bf0*/  FSEL R39, R39, -INF , P2 ;  /* 0xff80000027277808 */ /* 0x000fe40001000000 */
[----:B------:R-:W-:Y:S01]  /*14c00*/  FMNMX.FTZ R6, R25, R6, !PT ;  /* 0x0000000619067209 */ /* 0x000fe20007810000 */
[----:B------:R-:W-:Y:S01]  /*14c10*/  FFMA.FTZ R186, R129, R10, -R4 ;  /* 0x0000000a81ba7223 */ /* 0x000fe20000010804 */
[----:B------:R-:W-:-:S02]  /*14c20*/  FSEL R129, R26, -INF , P3 ;  /* 0xff8000001a817808 */ /* 0x000fc40001800000 */
[----:B------:R-:W-:Y:S01]  /*14c30*/  FMNMX.FTZ R6, R39, R6, !PT ;  /* 0x0000000627067209 */ /* 0x000fe20007810000 */
[--C-:B------:R-:W-:Y:S01]  /*14c40*/  FFMA.FTZ R61, R131, R10, -R4.reuse ;  /* 0x0000000a833d7223 */ /* 0x100fe20000010804 */
[----:B------:R-:W-:Y:S02]  /*14c50*/  FSEL R131, R27, -INF , P4 ;  /* 0xff8000001b837808 */ /* 0x000fe40002000000 */
[----:B------:R-:W-:Y:S01]  /*14c60*/  FMNMX.FTZ R6, R129, R6, !PT ;  /* 0x0000000681067209 */ /* 0x000fe20007810000 */
[--C-:B------:R-:W-:Y:S01]  /*14c70*/  FFMA.FTZ R188, R133, R10, -R4.reuse ;  /* 0x0000000a85bc7223 */ /* 0x100fe20000010804 */
[----:B------:R-:W-:Y:S02]  /*14c80*/  FSEL R133, R30, -INF , P5 ;  /* 0xff8000001e857808 */ /* 0x000fe40002800000 */
[----:B------:R-:W-:Y:S01]  /*14c90*/  FMNMX.FTZ R6, R131, R6, !PT ;  /* 0x0000000683067209 */ /* 0x000fe20007810000 */
[----:B------:R-:W-:Y:S01]  /*14ca0*/  FFMA.FTZ R190, R137, R10, -R4 ;  /* 0x0000000a89be7223 */ /* 0x000fe20000010804 */
[----:B------:R-:W-:-:S02]  /*14cb0*/  FSEL R137, R31, -INF , P6 ;  /* 0xff8000001f897808 */ /* 0x000fc40003000000 */
[----:B------:R-:W-:-:S04]  /*14cc0*/  FMNMX.FTZ R6, R133, R6, !PT ;  /* 0x0000000685067209 */ /* 0x000fc80007810000 */
[----:B------:R-:W-:Y:S01]  /*14cd0*/  FMNMX.FTZ R6, R137, R6, !PT ;  /* 0x0000000689067209 */ /* 0x000fe20007810000 */
[----:B------:R-:W-:-:S04]  /*14ce0*/  FFMA.FTZ R69, R135, R10, -R4 ;  /* 0x0000000a87457223 */ /* 0x000fc80000010804 */
[----:B------:R-:W0:Y:S01]  /*14cf0*/  SHFL.BFLY PT, R135, R6, 0x2, 0x1f ;  /* 0x0c401f0006877f89 */ /* 0x000e2200000e0000 */
[-CC-:B------:R-:W-:Y:S01]  /*14d00*/  FFMA.FTZ R180, R83, R10.reuse, -R4.reuse ;  /* 0x0000000a53b47223 */ /* 0x180fe20000010804 */
[-CC-:B------:R-:W-:Y:S01]  /*14d10*/  FFMA.FTZ R83, R93, R10.reuse, -R4.reuse ;  /* 0x0000000a5d537223 */ /* 0x180fe20000010804 */
[----:B------:R-:W-:Y:S01]  /*14d20*/  FFMA.FTZ R93, R141, R10, -R4 ;  /* 0x0000000a8d5d7223 */ /* 0x000fe20000010804 */
[----:B0-----:R-:W-:-:S05]  /*14d30*/  FMNMX.FTZ R8, R6, R135, !PT ;  /* 0x0000008706087209 */ /* 0x001fca0007810000 */
[----:B------:R-:W0:Y:S01]  /*14d40*/  SHFL.BFLY PT, R141, R8, 0x1, 0x1f ;  /* 0x0c201f00088d7f89 */ /* 0x000e2200000e0000 */
[-CC-:B------:R-:W-:Y:S01]  /*14d50*/  FFMA.FTZ R176, R11, R10.reuse, -R4.reuse ;  /* 0x0000000a0bb07223 */ /* 0x180fe20000010804 */
[-CC-:B------:R-:W-:Y:S01]  /*14d60*/  FFMA.FTZ R11, R113, R10.reuse, -R4.reuse ;  /* 0x0000000a710b7223 */ /* 0x180fe20000010804 */
[-CC-:B------:R-:W-:Y:S01]  /*14d70*/  FFMA.FTZ R178, R15, R10.reuse, -R4.reuse ;  /* 0x0000000a0fb27223 */ /* 0x180fe20000010804 */
[----:B------:R-:W-:-:S03]  /*14d80*/  FFMA.FTZ R15, R117, R10, -R4 ;  /* 0x0000000a750f7223 */ /* 0x000fc60000010804 */
[----:B------:R-:W-:Y:S01]  /*14d90*/  MUFU.EX2 R176, R176 ;  /* 0x000000b000b07308 */ /* 0x000fe20000000800 */
[----:B------:R-:W-:-:S07]  /*14da0*/  ISETP.NE.AND P0, PT, R14, RZ, PT ;  /* 0x000000ff0e00720c */ /* 0x000fce0003f05270 */
[----:B------:R-:W1:Y:S01]  /*14db0*/  MUFU.EX2 R11, R11 ;  /* 0x0000000b000b7308 */ /* 0x000e620000000800 */
[----:B0-----:R-:W-:-:S07]  /*14dc0*/  FMNMX.FTZ R92, R8, R141, !PT ;  /* 0x0000008d085c7209 */ /* 0x001fce0007810000 */
[----:B------:R-:W0:Y:S01]  /*14dd0*/  MUFU.EX2 R178, R178 ;  /* 0x000000b200b27308 */ /* 0x000e220000000800 */
[C---:B------:R-:W-:Y:S01]  /*14de0*/  FSETP.NEU.FTZ.AND P2, PT, R92.reuse, -INF , PT ;  /* 0xff8000005c00780b */ /* 0x040fe20003f5d000 */
[-C--:B------:R-:W-:Y:S01]  /*14df0*/  FMUL.FTZ R14, R92, R10.reuse ;  /* 0x0000000a5c0e7220 */ /* 0x080fe20000410000 */
[----:B------:R-:W-:-:S05]  /*14e00*/  FFMA.FTZ R29, R121, R10, -R4 ;  /* 0x0000000a791d7223 */ /* 0x000fca0000010804 */
[----:B------:R-:W3:Y:S01]  /*14e10*/  MUFU.EX2 R15, R15 ;  /* 0x0000000f000f7308 */ /* 0x000ee20000000800 */
[----:B------:R-:W-:Y:S01]  /*14e20*/  FSEL R14, R14, RZ, P2 ;  /* 0x000000ff0e0e7208 */ /* 0x000fe20001000000 */
[-CC-:B------:R-:W-:Y:S01]  /*14e30*/  FFMA.FTZ R182, R123, R10.reuse, -R4.reuse ;  /* 0x0000000a7bb67223 */ /* 0x180fe20000010804 */
[-CC-:B------:R-:W-:Y:S01]  /*14e40*/  FFMA.FTZ R37, R127, R10.reuse, -R4.reuse ;  /* 0x0000000a7f257223 */ /* 0x180fe20000010804 */
[----:B------:R-:W-:-:S04]  /*14e50*/  FFMA.FTZ R127, R177, R10, -R4 ;  /* 0x0000000ab17f7223 */ /* 0x000fc80000010804 */
[----:B------:R-:W4:Y:S01]  /*14e60*/  MUFU.EX2 R180, R180 ;  /* 0x000000b400b47308 */ /* 0x000f220000000800 */
[-C--:B------:R-:W-:Y:S01]  /*14e70*/  FFMA.FTZ R177, R7, R10.reuse, -R14 ;  /* 0x0000000a07b17223 */ /* 0x080fe2000001080e */
[----:B-1----:R-:W-:Y:S01]  /*14e80*/  FADD.FTZ R7, R176, R11 ;  /* 0x0000000bb0077221 */ /* 0x002fe20000010000 */
[----:B------:R-:W-:-:S05]  /*14e90*/  FFMA.FTZ R33, R109, R10, -R4 ;  /* 0x0000000a6d217223 */ /* 0x000fca0000010804 */
[----:B------:R-:W1:Y:S01]  /*14ea0*/  MUFU.EX2 R29, R29 ;  /* 0x0000001d001d7308 */ /* 0x000e620000000800 */
[----:B0-----:R-:W-:Y:S01]  /*14eb0*/  FADD.FTZ R36, R178, R7 ;  /* 0x00000007b2247221 */ /* 0x001fe20000010000 */
[-CC-:B------:R-:W-:Y:S01]  /*14ec0*/  FFMA.FTZ R184, R125, R10.reuse, -R4.reuse ;  /* 0x0000000a7db87223 */ /* 0x180fe20000010804 */
[-CC-:B------:R-:W-:Y:S01]  /*14ed0*/  FFMA.FTZ R192, R139, R10.reuse, -R4.reuse ;  /* 0x0000000a8bc07223 */ /* 0x180fe20000010804 */
[-CC-:B------:R-:W-:Y:S01]  /*14ee0*/  FFMA.FTZ R194, R143, R10.reuse, -R4.reuse ;  /* 0x0000000a8fc27223 */ /* 0x180fe20000010804 */
[----:B------:R-:W-:-:S03]  /*14ef0*/  FFMA.FTZ R109, R145, R10, -R4 ;  /* 0x0000000a916d7223 */ /* 0x000fc60000010804 */
        /* <DEDUP_REMOVED lines=24> */
[----:B------:R-:W2:Y:S01]  /*15080*/  MUFU.EX2 R33, R33 ;  /* 0x0000002100217308 */ /* 0x000ea20000000800 */
[-C--:B------:R-:W-:Y:S01]  /*15090*/  FFMA.FTZ R4, R115, R10.reuse, -R14 ;  /* 0x0000000a73047223 */ /* 0x080fe2000001080e */
[----:B---3--:R-:W-:Y:S01]  /*150a0*/  FADD.FTZ R7, R15, R36 ;  /* 0x000000240f077221 */ /* 0x008fe20000010000 */
[----:B------:R-:W-:-:S03]  /*150b0*/  FFMA.FTZ R179, R13, R10, -R14 ;  /* 0x0000000a0db37223 */ /* 0x000fc6000001080e */
[----:B----4-:R-:W-:Y:S02]  /*150c0*/  FADD.FTZ R36, R180, R7 ;  /* 0x00000007b4247221 */ /* 0x010fe40000010000 */
[----:B------:R-:W3:Y:S01]  /*150d0*/  MUFU.EX2 R184, R184 ;  /* 0x000000b800b87308 */ /* 0x000ee20000000800 */
[----:B------:R-:W-:Y:S01]  /*150e0*/  FFMA.FTZ R6, R119, R10, -R14 ;  /* 0x0000000a77067223 */ /* 0x000fe2000001080e */
[----:B-1----:R-:W-:-:S06]  /*150f0*/  FADD.FTZ R7, R29, R36 ;  /* 0x000000241d077221 */ /* 0x002fcc0000010000 */
[----:B------:R-:W-:Y:S01]  /*15100*/  MUFU.EX2 R177, R177 ;  /* 0x000000b100b17308 */ /* 0x000fe20000000800 */
[----:B------:R-:W-:-:S07]  /*15110*/  FFMA.FTZ R181, R21, R10, -R14 ;  /* 0x0000000a15b57223 */ /* 0x000fce000001080e */
[----:B------:R-:W1:Y:S01]  /*15120*/  MUFU.EX2 R4, R4 ;  /* 0x0000000400047308 */ /* 0x000e620000000800 */
[----:B0-----:R-:W-:-:S07]  /*15130*/  FADD.FTZ R38, R182, R7 ;  /* 0x00000007b6267221 */ /* 0x001fce0000010000 */
[----:B------:R-:W0:Y:S01]  /*15140*/  MUFU.EX2 R37, R37 ;  /* 0x0000002500257308 */ /* 0x000e220000000800 */
[----:B------:R-:W-:-:S07]  /*15150*/  FFMA.FTZ R8, R107, R10, -R14 ;  /* 0x0000000a6b087223 */ /* 0x000fce000001080e */
[----:B------:R-:W4:Y:S01]  /*15160*/  MUFU.EX2 R179, R179 ;  /* 0x000000b300b37308 */ /* 0x000f220000000800 */
[----:B--2---:R-:W-:-:S07]  /*15170*/  FADD.FTZ R7, R33, R38 ;  /* 0x0000002621077221 */ /* 0x004fce0000010000 */
[----:B------:R-:W2:Y:S01]  /*15180*/  MUFU.EX2 R186, R186 ;  /* 0x000000ba00ba7308 */ /* 0x000ea20000000800 */
[----:B------:R-:W-:-:S07]  /*15190*/  FFMA.FTZ R183, R85, R10, -R14 ;  /* 0x0000000a55b77223 */ /* 0x000fce000001080e */
[----:B------:R-:W2:Y:S01]  /*151a0*/  MUFU.EX2 R6, R6 ;  /* 0x0000000600067308 */ /* 0x000ea20000000800 */
[----:B---3--:R-:W-:-:S07]  /*151b0*/  FADD.FTZ R38, R184, R7 ;  /* 0x00000007b8267221 */ /* 0x008fce0000010000 */
[----:B------:R-:W3:Y:S01]  /*151c0*/  MUFU.EX2 R61, R61 ;  /* 0x0000003d003d7308 */ /* 0x000ee20000000800 */
[----:B------:R-:W-:Y:S01]  /*151d0*/  ISETP.NE.AND P1, PT, R12, RZ, PT ;  /* 0x000000ff0c00720c */ /* 0x000fe20003f25270 */
[----:B-1----:R-:W-:-:S06]  /*151e0*/  FADD.FTZ R40, R177, R4 ;  /* 0x00000004b1287221 */ /* 0x002fcc0000010000 */
[----:B------:R-:W1:Y:S01]  /*151f0*/  MUFU.EX2 R181, R181 ;  /* 0x000000b500b57308 */ /* 0x000e620000000800 */
[----:B------:R-:W-:Y:S01]  /*15200*/  FFMA.FTZ R12, R111, R10, -R14 ;  /* 0x0000000a6f0c7223 */ /* 0x000fe2000001080e */
[----:B0-----:R-:W-:-:S06]  /*15210*/  FADD.FTZ R7, R37, R38 ;  /* 0x0000002625077221 */ /* 0x001fcc0000010000 */
[----:B------:R-:W0:Y:S01]  /*15220*/  MUFU.EX2 R188, R188 ;  /* 0x000000bc00bc7308 */ /* 0x000e220000000800 */
[----:B------:R-:W-:Y:S01]  /*15230*/  FFMA.FTZ R201, R5, R10, -R14 ;  /* 0x0000000a05c97223 */ /* 0x000fe2000001080e */
[----:B----4-:R-:W-:-:S06]  /*15240*/  FADD.FTZ R5, R179, R40 ;  /* 0x00000028b3057221 */ /* 0x010fcc0000010000 */
[----:B------:R-:W4:Y:S01]  /*15250*/  MUFU.EX2 R8, R8 ;  /* 0x0000000800087308 */ /* 0x000f220000000800 */
[----:B------:R-:W-:Y:S01]  /*15260*/  FFMA.FTZ R185, R105, R10, -R14 ;  /* 0x0000000a69b97223 */ /* 0x000fe2000001080e */
[----:B--2---:R-:W-:-:S06]  /*15270*/  FADD.FTZ R42, R186, R7 ;  /* 0x00000007ba2a7221 */ /* 0x004fcc0000010000 */
[----:B------:R-:W2:Y:S01]  /*15280*/  MUFU.EX2 R69, R69 ;  /* 0x0000004500457308 */ /* 0x000ea20000000800 */
[----:B------:R-:W-:Y:S01]  /*15290*/  FADD.FTZ R40, R6, R5 ;  /* 0x0000000506287221 */ /* 0x000fe20000010000 */
[----:B------:R-:W-:-:S06]  /*152a0*/  FFMA.FTZ R20, R99, R10, -R14 ;  /* 0x0000000a63147223 */ /* 0x000fcc000001080e */
[----:B------:R-:W2:Y:S01]  /*152b0*/  MUFU.EX2 R183, R183 ;  /* 0x000000b700b77308 */ /* 0x000ea20000000800 */
[----:B---3--:R-:W-:-:S07]  /*152c0*/  FADD.FTZ R7, R61, R42 ;  /* 0x0000002a3d077221 */ /* 0x008fce0000010000 */
[----:B------:R-:W3:Y:S01]  /*152d0*/  MUFU.EX2 R190, R190 ;  /* 0x000000be00be7308 */ /* 0x000ee20000000800 */
[----:B-1----:R-:W-:Y:S01]  /*152e0*/  FADD.FTZ R5, R181, R40 ;  /* 0x00000028b5057221 */ /* 0x002fe20000010000 */
[----:B------:R-:W-:-:S06]  /*152f0*/  FFMA.FTZ R187, R97, R10, -R14 ;  /* 0x0000000a61bb7223 */ /* 0x000fcc000001080e */
[----:B------:R-:W1:Y:S01]  /*15300*/  MUFU.EX2 R12, R12 ;  /* 0x0000000c000c7308 */ /* 0x000e620000000800 */
[----:B0-----:R-:W-:-:S07]  /*15310*/  FADD.FTZ R40, R188, R7 ;  /* 0x00000007bc287221 */ /* 0x001fce0000010000 */
[----:B------:R-:W0:Y:S01]  /*15320*/  MUFU.EX2 R83, R83 ;  /* 0x0000005300537308 */ /* 0x000e220000000800 */
[----:B----4-:R-:W-:Y:S01]  /*15330*/  FADD.FTZ R42, R8, R5 ;  /* 0x00000005082a7221 */ /* 0x010fe20000010000 */
[----:B------:R-:W-:-:S06]  /*15340*/  FFMA.FTZ R24, R103, R10, -R14 ;  /* 0x0000000a67187223 */ /* 0x000fcc000001080e */
[----:B------:R-:W4:Y:S01]  /*15350*/  MUFU.EX2 R185, R185 ;  /* 0x000000b900b97308 */ /* 0x000f220000000800 */
[----:B--2---:R-:W-:-:S07]  /*15360*/  FADD.FTZ R7, R69, R40 ;  /* 0x0000002845077221 */ /* 0x004fce0000010000 */
        /* <DEDUP_REMOVED lines=11> */
[----:B----4-:R-:W-:-:S07]  /*15420*/  FADD.FTZ R5, R185, R42 ;  /* 0x0000002ab9057221 */ /* 0x010fce0000010000 */
[----:B------:R-:W4:Y:S01]  /*15430*/  MUFU.EX2 R24, R24 ;  /* 0x0000001800187308 */ /* 0x000f220000000800 */
[----:B--2---:R-:W-:Y:S01]  /*15440*/  FADD.FTZ R44, R192, R7 ;  /* 0x00000007c02c7221 */ /* 0x004fe20000010000 */
[----:B------:R-:W-:-:S06]  /*15450*/  FADD.FTZ R42, R20, R5 ;  /* 0x00000005142a7221 */ /* 0x000fcc0000010000 */
[----:B------:R-:W2:Y:S01]  /*15460*/  MUFU.EX2 R189, R189 ;  /* 0x000000bd00bd7308 */ /* 0x000ea20000000800 */
[----:B------:R-:W-:Y:S01]  /*15470*/  FFMA.FTZ R28, R95, R10, -R14 ;  /* 0x0000000a5f1c7223 */ /* 0x000fe2000001080e */
[----:B---3--:R-:W-:-:S06]  /*15480*/  FADD.FTZ R5, R93, R44 ;  /* 0x0000002c5d057221 */ /* 0x008fcc0000010000 */
[----:B------:R3:W-:Y:S01]  /*15490*/  MUFU.EX2 R141, R191 ;  /* 0x000000bf008d7308 */ /* 0x0007e20000000800 */
[----:B------:R-:W-:Y:S02]  /*154a0*/  @!P1 VIADD R0, R0, 0x34840 ;  /* 0x0003484000009836 */ /* 0x000fe40000000000 */
[----:B-1----:R-:W-:Y:S01]  /*154b0*/  FADD.FTZ R7, R187, R42 ;  /* 0x0000002abb077221 */ /* 0x002fe20000010000 */
[----:B---3--:R-:W-:-:S04]  /*154c0*/  FFMA.FTZ R191, R89, R10, -R14 ;  /* 0x0000000a59bf7223 */ /* 0x008fc8000001080e */
[----:B------:R-:W1:Y:S01]  /*154d0*/  MUFU.EX2 R26, R26 ;  /* 0x0000001a001a7308 */ /* 0x000e620000000800 */
[-C--:B------:R-:W-:Y:S01]  /*154e0*/  FFMA.FTZ R193, R81, R10.reuse, -R14 ;  /* 0x0000000a51c17223 */ /* 0x080fe2000001080e */
[----:B0-----:R-:W-:Y:S01]  /*154f0*/  FADD.FTZ R44, R194, R5 ;  /* 0x00000005c22c7221 */ /* 0x001fe20000010000 */
[----:B------:R-:W-:Y:S01]  /*15500*/  @!P1 PRMT R5, RZ, 0x654, R0 ;  /* 0x00000654ff059816 */ /* 0x000fe20000000000 */
[----:B----4-:R-:W-:Y:S01]  /*15510*/  FADD.FTZ R42, R24, R7 ;  /* 0x00000007182a7221 */ /* 0x010fe20000010000 */
[-C--:B------:R-:W-:Y:S02]  /*15520*/  FFMA.FTZ R30, R75, R10.reuse, -R14 ;  /* 0x0000000a4b1e7223 */ /* 0x080fe4000001080e */
[----:B------:R2:W-:Y:S01]  /*15530*/  @!P1 SYNCS.ARRIVE.TRANS64.RED.A1T0 RZ, [R5+URZ], RZ ;  /* 0x000000ff05ff99a7 */ /* 0x0005e2000810043f */
[----:B------:R-:W0:Y:S08]  /*15540*/  MUFU.EX2 R191, R191 ;  /* 0x000000bf00bf7308 */ /* 0x000e300000000800 */
[----:B------:R-:W3:Y:S01]  /*15550*/  MUFU.EX2 R109, R109 ;  /* 0x0000006d006d7308 */ /* 0x000ee20000000800 */
[----:B--2---:R-:W-:Y:S01]  /*15560*/  FADD.FTZ R5, R189, R42 ;  /* 0x0000002abd057221 */ /* 0x004fe20000010000 */
[----:B------:R-:W-:-:S06]  /*15570*/  FFMA.FTZ R195, R73, R10, -R14 ;  /* 0x0000000a49c37223 */ /* 0x000fcc000001080e */
[----:B------:R-:W2:Y:S08]  /*15580*/  MUFU.EX2 R28, R28 ;  /* 0x0000001c001c7308 */ /* 0x000eb00000000800 */
[----:B------:R-:W4:Y:S01]  /*15590*/  MUFU.EX2 R196, R196 ;  /* 0x000000c400c47308 */ /* 0x000f220000000800 */
[----:B-1----:R-:W-:Y:S01]  /*155a0*/  FADD.FTZ R46, R26, R5 ;  /* 0x000000051a2e7221 */ /* 0x002fe20000010000 */
[----:B------:R-:W-:-:S06]  /*155b0*/  FFMA.FTZ R32, R79, R10, -R14 ;  /* 0x0000000a4f207223 */ /* 0x000fcc000001080e */
[----:B------:R-:W1:Y:S08]  /*155c0*/  MUFU.EX2 R193, R193 ;  /* 0x000000c100c17308 */ /* 0x000e700000000800 */
[----:B------:R-:W1:Y:S01]  /*155d0*/  MUFU.EX2 R113, R113 ;  /* 0x0000007100717308 */ /* 0x000e620000000800 */
[----:B0-----:R-:W-:Y:S01]  /*155e0*/  FADD.FTZ R5, R191, R46 ;  /* 0x0000002ebf057221 */ /* 0x001fe20000010000 */
[----:B------:R-:W-:-:S06]  /*155f0*/  FFMA.FTZ R197, R77, R10, -R14 ;  /* 0x0000000a4dc57223 */ /* 0x000fcc000001080e */
[----:B------:R-:W0:Y:S01]  /*15600*/  MUFU.EX2 R30, R30 ;  /* 0x0000001e001e7308 */ /* 0x000e220000000800 */
[----:B---3--:R-:W-:-:S07]  /*15610*/  FADD.FTZ R7, R109, R44 ;  /* 0x0000002c6d077221 */ /* 0x008fce0000010000 */
[----:B------:R-:W3:Y:S01]  /*15620*/  MUFU.EX2 R198, R198 ;  /* 0x000000c600c67308 */ /* 0x000ee20000000800 */
[----:B--2---:R-:W-:Y:S01]  /*15630*/  FADD.FTZ R48, R28, R5 ;  /* 0x000000051c307221 */ /* 0x004fe20000010000 */
[----:B------:R-:W-:-:S06]  /*15640*/  FFMA.FTZ R34, R67, R10, -R14 ;  /* 0x0000000a43227223 */ /* 0x000fcc000001080e */
[----:B------:R-:W2:Y:S01]  /*15650*/  MUFU.EX2 R195, R195 ;  /* 0x000000c300c37308 */ /* 0x000ea20000000800 */
[----:B----4-:R-:W-:-:S07]  /*15660*/  FADD.FTZ R44, R196, R7 ;  /* 0x00000007c42c7221 */ /* 0x010fce0000010000 */
[----:B------:R-:W4:Y:S01]  /*15670*/  MUFU.EX2 R117, R117 ;  /* 0x0000007500757308 */ /* 0x000f220000000800 */
[----:B-1----:R-:W-:Y:S01]  /*15680*/  FADD.FTZ R5, R193, R48 ;  /* 0x00000030c1057221 */ /* 0x002fe20000010000 */
[----:B------:R-:W-:-:S06]  /*15690*/  FFMA.FTZ R199, R65, R10, -R14 ;  /* 0x0000000a41c77223 */ /* 0x000fcc000001080e */
[----:B------:R-:W1:Y:S01]  /*156a0*/  MUFU.EX2 R32, R32 ;  /* 0x0000002000207308 */ /* 0x000e620000000800 */
[----:B------:R-:W-:-:S07]  /*156b0*/  FADD.FTZ R7, R113, R44 ;  /* 0x0000002c71077221 */ /* 0x000fce0000010000 */
[----:B------:R-:W1:Y:S01]  /*156c0*/  MUFU.EX2 R200, R200 ;  /* 0x000000c800c87308 */ /* 0x000e620000000800 */
[----:B0-----:R-:W-:Y:S01]  /*156d0*/  FADD.FTZ R48, R30, R5 ;  /* 0x000000051e307221 */ /* 0x001fe20000010000 */
[----:B------:R-:W-:-:S06]  /*156e0*/  FFMA.FTZ R36, R71, R10, -R14 ;  /* 0x0000000a47247223 */ /* 0x000fcc000001080e */
[----:B------:R-:W0:Y:S01]  /*156f0*/  MUFU.EX2 R197, R197 ;  /* 0x000000c500c57308 */ /* 0x000e220000000800 */
[----:B---3--:R-:W-:-:S07]  /*15700*/  FADD.FTZ R46, R198, R7 ;  /* 0x00000007c62e7221 */ /* 0x008fce0000010000 */
[----:B------:R-:W3:Y:S01]  /*15710*/  MUFU.EX2 R121, R121 ;  /* 0x0000007900797308 */ /* 0x000ee20000000800 */
[----:B--2---:R-:W-:Y:S01]  /*15720*/  FADD.FTZ R5, R195, R48 ;  /* 0x00000030c3057221 */ /* 0x004fe20000010000 */
[----:B----4-:R-:W-:-:S06]  /*15730*/  FADD.FTZ R7, R117, R46 ;  /* 0x0000002e75077221 */ /* 0x010fcc0000010000 */
[----:B------:R-:W2:Y:S08]  /*15740*/  MUFU.EX2 R34, R34 ;  /* 0x0000002200227308 */ /* 0x000eb00000000800 */
        /* <DEDUP_REMOVED lines=11> */
[-CC-:B------:R-:W-:Y:S01]  /*15800*/  FFMA.FTZ R40, R63, R10.reuse, -R14.reuse ;  /* 0x0000000a3f287223 */ /* 0x180fe2000001080e */
[-CC-:B------:R-:W-:Y:S01]  /*15810*/  FFMA.FTZ R205, R49, R10.reuse, -R14.reuse ;  /* 0x0000000a31cd7223 */ /* 0x180fe2000001080e */
[-CC-:B------:R-:W-:Y:S01]  /*15820*/  FFMA.FTZ R51, R51, R10.reuse, -R14.reuse ;  /* 0x0000000a33337223 */ /* 0x180fe2000001080e */
[----:B------:R-:W-:-:S04]  /*15830*/  FFMA.FTZ R207, R53, R10, -R14 ;  /* 0x0000000a35cf7223 */ /* 0x000fc8000001080e */
[----:B------:R-:W3:Y:S01]  /*15840*/  MUFU.EX2 R201, R201 ;  /* 0x000000c900c97308 */ /* 0x000ee20000000800 */
[-CC-:B------:R-:W-:Y:S01]  /*15850*/  FFMA.FTZ R42, R55, R10.reuse, -R14.reuse ;  /* 0x0000000a372a7223 */ /* 0x180fe2000001080e */
[-CC-:B------:R-:W-:Y:S01]  /*15860*/  FFMA.FTZ R209, R41, R10.reuse, -R14.reuse ;  /* 0x0000000a29d17223 */ /* 0x180fe2000001080e */
[-CC-:B------:R-:W-:Y:S01]  /*15870*/  FFMA.FTZ R44, R43, R10.reuse, -R14.reuse ;  /* 0x0000000a2b2c7223 */ /* 0x180fe2000001080e */
[-CC-:B------:R-:W-:Y:S01]  /*15880*/  FFMA.FTZ R211, R45, R10.reuse, -R14.reuse ;  /* 0x0000000a2dd37223 */ /* 0x180fe2000001080e */
[----:B------:R-:W-:-:S03]  /*15890*/  FFMA.FTZ R46, R47, R10, -R14 ;  /* 0x0000000a2f2e7223 */ /* 0x000fc6000001080e */
        /* <DEDUP_REMOVED lines=9> */
[----:B------:R-:W-:Y:S01]  /*15930*/  FFMA.FTZ R137, R137, R10, -R14 ;  /* 0x0000000a89897223 */ /* 0x000fe2000001080e */
[----:B--2---:R-:W-:Y:S01]  /*15940*/  FADD.FTZ R14, R34, R5 ;  /* 0x00000005220e7221 */ /* 0x004fe20000010000 */
[----:B----4-:R-:W-:-:S05]  /*15950*/  FADD.FTZ R50, R202, R7 ;  /* 0x00000007ca327221 */ /* 0x010fca0000010000 */
[----:B------:R-:W2:Y:S01]  /*15960*/  MUFU.EX2 R206, R206 ;  /* 0x000000ce00ce7308 */ /* 0x000ea20000000800 */
[----:B-1----:R-:W-:Y:S01]  /*15970*/  FADD.FTZ R5, R199, R14 ;  /* 0x0000000ec7057221 */ /* 0x002fe20000010000 */
[----:B------:R-:W-:-:S06]  /*15980*/  FADD.FTZ R7, R123, R50 ;  /* 0x000000327b077221 */ /* 0x000fcc0000010000 */
[----:B------:R-:W1:Y:S01]  /*15990*/  MUFU.EX2 R203, R203 ;  /* 0x000000cb00cb7308 */ /* 0x000e620000000800 */
[----:B0-----:R-:W-:Y:S01]  /*159a0*/  FADD.FTZ R14, R36, R5 ;  /* 0x00000005240e7221 */ /* 0x001fe20000010000 */
[----:B---3--:R-:W-:-:S06]  /*159b0*/  FADD.FTZ R48, R204, R7 ;  /* 0x00000007cc307221 */ /* 0x008fcc0000010000 */
[----:B------:R-:W0:Y:S01]  /*159c0*/  MUFU.EX2 R31, R31 ;  /* 0x0000001f001f7308 */ /* 0x000e220000000800 */
[----:B------:R-:W-:Y:S01]  /*159d0*/  FADD.FTZ R5, R201, R14 ;  /* 0x0000000ec9057221 */ /* 0x000fe20000010000 */
[----:B------:R-:W-:-:S06]  /*159e0*/  FADD.FTZ R7, R27, R48 ;  /* 0x000000301b077221 */ /* 0x000fcc0000010000 */
[----:B------:R-:W3:Y:S08]  /*159f0*/  MUFU.EX2 R40, R40 ;  /* 0x0000002800287308 */ /* 0x000ef00000000800 */
[----:B------:R-:W4:Y:S01]  /*15a00*/  MUFU.EX2 R208, R208 ;  /* 0x000000d000d07308 */ /* 0x000f220000000800 */
[----:B------:R-:W-:Y:S01]  /*15a10*/  FADD.FTZ R14, R38, R5 ;  /* 0x00000005260e7221 */ /* 0x000fe20000010000 */
[----:B--2---:R-:W-:-:S06]  /*15a20*/  FADD.FTZ R48, R206, R7 ;  /* 0x00000007ce307221 */ /* 0x004fcc0000010000 */
[----:B------:R-:W2:Y:S08]  /*15a30*/  MUFU.EX2 R205, R205 ;  /* 0x000000cd00cd7308 */ /* 0x000eb00000000800 */
[----:B------:R-:W2:Y:S01]  /*15a40*/  MUFU.EX2 R125, R125 ;  /* 0x0000007d007d7308 */ /* 0x000ea20000000800 */
[----:B-1----:R-:W-:Y:S01]  /*15a50*/  FADD.FTZ R5, R203, R14 ;  /* 0x0000000ecb057221 */ /* 0x002fe20000010000 */
[----:B0-----:R-:W-:-:S06]  /*15a60*/  FADD.FTZ R7, R31, R48 ;  /* 0x000000301f077221 */ /* 0x001fcc0000010000 */
[----:B------:R-:W0:Y:S08]  /*15a70*/  MUFU.EX2 R0, R51 ;  /* 0x0000003300007308 */ /* 0x000e300000000800 */
[----:B------:R-:W1:Y:S01]  /*15a80*/  MUFU.EX2 R210, R210 ;  /* 0x000000d200d27308 */ /* 0x000e620000000800 */
[----:B---3--:R-:W-:Y:S01]  /*15a90*/  FADD.FTZ R14, R40, R5 ;  /* 0x00000005280e7221 */ /* 0x008fe20000010000 */
[----:B----4-:R-:W-:-:S06]  /*15aa0*/  FADD.FTZ R48, R208, R7 ;  /* 0x00000007d0307221 */ /* 0x010fcc0000010000 */
[----:B------:R-:W3:Y:S08]  /*15ab0*/  MUFU.EX2 R207, R207 ;  /* 0x000000cf00cf7308 */ /* 0x000ef00000000800 */
[----:B------:R-:W4:Y:S01]  /*15ac0*/  MUFU.EX2 R127, R127 ;  /* 0x0000007f007f7308 */ /* 0x000f220000000800 */
[----:B--2---:R-:W-:Y:S01]  /*15ad0*/  FADD.FTZ R5, R205, R14 ;  /* 0x0000000ecd057221 */ /* 0x004fe20000010000 */
[----:B------:R-:W-:-:S06]  /*15ae0*/  FADD.FTZ R7, R125, R48 ;  /* 0x000000307d077221 */ /* 0x000fcc0000010000 */
[----:B------:R-:W2:Y:S08]  /*15af0*/  MUFU.EX2 R42, R42 ;  /* 0x0000002a002a7308 */ /* 0x000eb00000000800 */
[----:B------:R-:W2:Y:S01]  /*15b00*/  MUFU.EX2 R212, R212 ;  /* 0x000000d400d47308 */ /* 0x000ea20000000800 */
[----:B0-----:R-:W-:Y:S01]  /*15b10*/  FADD.FTZ R14, R0, R5 ;  /* 0x00000005000e7221 */ /* 0x001fe20000010000 */
[----:B-1----:R-:W-:-:S06]  /*15b20*/  FADD.FTZ R50, R210, R7 ;  /* 0x00000007d2327221 */ /* 0x002fcc0000010000 */
        /* <DEDUP_REMOVED lines=16> */
[----:B------:R-:W3:Y:S01]  /*15c30*/  MUFU.EX2 R3, R3 ;  /* 0x0000000300037308 */ /* 0x000ee20000000800 */
[----:B--2---:R-:W-:Y:S01]  /*15c40*/  FADD.FTZ R5, R211, R14 ;  /* 0x0000000ed3057221 */ /* 0x004fe20000010000 */
[----:B------:R-:W-:-:S06]  /*15c50*/  FADD.FTZ R7, R139, R52 ;  /* 0x000000348b077221 */ /* 0x000fcc0000010000 */
[----:B------:R-:W2:Y:S01]  /*15c60*/  MUFU.EX2 R48, R35 ;  /* 0x0000002300307308 */ /* 0x000ea20000000800 */
[----:B0-----:R-:W-:Y:S01]  /*15c70*/  FADD.FTZ R54, R46, R5 ;  /* 0x000000052e367221 */ /* 0x001fe20000010000 */
[----:B-1----:R-:W-:-:S06]  /*15c80*/  FADD.FTZ R52, R216, R7 ;  /* 0x00000007d8347221 */ /* 0x002fcc0000010000 */
[----:B------:R-:W0:Y:S01]  /*15c90*/  MUFU.EX2 R25, R25 ;  /* 0x0000001900197308 */ /* 0x000e220000000800 */
[----:B---3--:R-:W-:-:S07]  /*15ca0*/  FADD.FTZ R5, R3, R54 ;  /* 0x0000003603057221 */ /* 0x008fce0000010000 */
[----:B------:R-:W1:Y:S01]  /*15cb0*/  MUFU.EX2 R50, R39 ;  /* 0x0000002700327308 */ /* 0x000e620000000800 */
[----:B------:R-:W-:Y:S01]  /*15cc0*/  FADD.FTZ R7, R141, R52 ;  /* 0x000000348d077221 */ /* 0x000fe20000010000 */
[----:B------:R-:W-:Y:S01]  /*15cd0*/  F2FP.F16.F32.PACK_AB R177, R4, R177 ;  /* 0x000000b104b1723e */ /* 0x000fe200000000ff */
[----:B--2---:R-:W-:-:S05]  /*15ce0*/  FADD.FTZ R4, R48, R5 ;  /* 0x0000000530047221 */ /* 0x004fca0000010000 */
[----:B------:R-:W2:Y:S01]  /*15cf0*/  MUFU.EX2 R129, R129 ;  /* 0x0000008100817308 */ /* 0x000ea20000000800 */
[----:B0-----:R-:W-:Y:S01]  /*15d00*/  FADD.FTZ R5, R25, R4 ;  /* 0x0000000419057221 */ /* 0x001fe20000010000 */
[----:B------:R-:W-:-:S06]  /*15d10*/  F2FP.F16.F32.PACK_AB R213, R48, R3 ;  /* 0x0000000330d5723e */ /* 0x000fcc00000000ff */
[----:B------:R-:W0:Y:S01]  /*15d20*/  MUFU.EX2 R52, R131 ;  /* 0x0000008300347308 */ /* 0x000e220000000800 */
[----:B------:R-:W-:Y:S02]  /*15d30*/  IADD3 R3, R160, -0x2, RZ ;  /* 0xfffffffea0037810 */ /* 0x000fe40007ffe0ff */
[----:B------:R-:W-:-:S05]  /*15d40*/  F2FP.F16.F32.PACK_AB R179, R6, R179 ;  /* 0x000000b306b3723e */ /* 0x000fca00000000ff */
[----:B------:R-:W3:Y:S01]  /*15d50*/  MUFU.EX2 R218, R218 ;  /* 0x000000da00da7308 */ /* 0x000ee20000000800 */
[----:B-1----:R-:W-:Y:S01]  /*15d60*/  FADD.FTZ R6, R50, R5 ;  /* 0x0000000532067221 */ /* 0x002fe20000010000 */
[----:B------:R-:W-:-:S06]  /*15d70*/  ISETP.GE.AND P2, PT, R3, R120, PT ;  /* 0x000000780300720c */ /* 0x000fcc0003f46270 */
[----:B------:R-:W1:Y:S01]  /*15d80*/  MUFU.EX2 R133, R133 ;  /* 0x0000008500857308 */ /* 0x000e620000000800 */
[----:B--2---:R-:W-:-:S07]  /*15d90*/  FADD.FTZ R5, R129, R6 ;  /* 0x0000000681057221 */ /* 0x004fce0000010000 */
[----:B------:R-:W2:Y:S08]  /*15da0*/  MUFU.EX2 R143, R143 ;  /* 0x0000008f008f7308 */ /* 0x000eb00000000800 */
[----:B------:R-:W4:Y:S01]  /*15db0*/  MUFU.EX2 R4, R137 ;  /* 0x0000008900047308 */ /* 0x000f220000000800 */
[----:B------:R-:W-:Y:S01]  /*15dc0*/  F2FP.F16.F32.PACK_AB R205, R0, R205 ;  /* 0x000000cd00cd723e */ /* 0x000fe200000000ff */
[----:B0-----:R-:W-:Y:S01]  /*15dd0*/  FADD.FTZ R0, R52, R5 ;  /* 0x0000000534007221 */ /* 0x001fe20000010000 */
[----:B---3--:R-:W-:Y:S01]  /*15de0*/  FADD.FTZ R14, R218, R7 ;  /* 0x00000007da0e7221 */ /* 0x008fe20000010000 */
[----:B------:R-:W-:Y:S01]  /*15df0*/  IMAD.U32 R236, RZ, RZ, UR52 ;  /* 0x00000034ffec7e24 */ /* 0x000fe2000f8e00ff */
[----:B------:R-:W-:Y:S01]  /*15e00*/  MOV R235, UR49 ;  /* 0x0000003100eb7c02 */ /* 0x000fe20008000f00 */
[----:B-1----:R-:W-:Y:S01]  /*15e10*/  FADD.FTZ R5, R133, R0 ;  /* 0x0000000085057221 */ /* 0x002fe20000010000 */
[----:B------:R-:W-:Y:S01]  /*15e20*/  IMAD.U32 R237, RZ, RZ, UR53 ;  /* 0x00000035ffed7e24 */ /* 0x000fe2000f8e00ff */
[----:B------:R-:W-:Y:S01]  /*15e30*/  MOV R230, UR40 ;  /* 0x0000002800e67c02 */ /* 0x000fe20008000f00 */
[----:B------:R-:W-:-:S02]  /*15e40*/  IMAD.U32 R234, RZ, RZ, UR48 ;  /* 0x00000030ffea7e24 */ /* 0x000fc4000f8e00ff */
[----:B------:R-:W-:Y:S02]  /*15e50*/  IMAD.U32 R232, RZ, RZ, UR44 ;  /* 0x0000002cffe87e24 */ /* 0x000fe4000f8e00ff */
[----:B------:R-:W-:Y:S02]  /*15e60*/  IMAD.U32 R233, RZ, RZ, UR45 ;  /* 0x0000002dffe97e24 */ /* 0x000fe4000f8e00ff */
[----:B------:R-:W-:Y:S01]  /*15e70*/  IMAD.U32 R231, RZ, RZ, UR41 ;  /* 0x00000029ffe77e24 */ /* 0x000fe2000f8e00ff */
[----:B------:R-:W-:Y:S01]  /*15e80*/  F2FP.F16.F32.PACK_AB R180, R29, R180 ;  /* 0x000000b41db4723e */ /* 0x000fe200000000ff */
[----:B--2---:R-:W-:Y:S01]  /*15e90*/  FADD.FTZ R14, R143, R14 ;  /* 0x0000000e8f0e7221 */ /* 0x004fe20000010000 */
[----:B------:R-:W-:Y:S01]  /*15ea0*/  F2FP.F16.F32.PACK_AB R182, R33, R182 ;  /* 0x000000b621b6723e */ /* 0x000fe200000000ff */
[----:B----4-:R-:W-:Y:S01]  /*15eb0*/  FADD.FTZ R0, R4, R5 ;  /* 0x0000000504007221 */ /* 0x010fe20000010000 */
        /* <DEDUP_REMOVED lines=100> */
[----:B------:R-:W-:Y:S01]  /*16500*/  IMAD.MOV.U32 R24, RZ, RZ, R87 ;  /* 0x000000ffff187224 */ /* 0x000fe200078e0057 */
[----:B------:R-:W-:Y:S06]  /*16510*/  @!P2 BRA `(.L_x_6846) ;  /* 0x0000005c003ca947 */ /* 0x000fec0003800000 */
[----:B------:R-:W-:Y:S01]  /*16520*/  IMAD.MOV.U32 R4, RZ, RZ, R92 ;  /* 0x000000ffff047224 */ /* 0x000fe200078e005c */
[----:B------:R-:W-:Y:S01]  /*16530*/  MOV R6, R229 ;  /* 0x000000e500067202 */ /* 0x000fe20000000f00 */
[----:B------:R-:W-:Y:S01]  /*16540*/  IMAD.MOV.U32 R5, RZ, RZ, R9 ;  /* 0x000000ffff057224 */ /* 0x000fe200078e0009 */
[----:B------:R-:W-:Y:S01]  /*16550*/  CS2R R86, SRZ ;  /* 0x0000000000567805 */ /* 0x000fe2000001ff00 */
[----:B------:R-:W-:Y:S01]  /*16560*/  IMAD.MOV.U32 R7, RZ, RZ, R222 ;  /* 0x000000ffff077224 */ /* 0x000fe200078e00de */
        /* <DEDUP_REMOVED lines=31> */
.L_x_6856:
[----:B------:R-:W2:Y:S01]  /*16760*/  LDL R8, [R1+0x18] ;  /* 0x0000180001087983 */ /* 0x000ea20000100800 */
[----:B------:R-:W-:Y:S01]  /*16770*/  VIADD R222, R7, 0x1 ;  /* 0x0000000107de7836 */ /* 0x000fe20000000000 */
[----:B------:R-:W-:Y:S05]  /*16780*/  YIELD ;  /* 0x0000000000007946 */ /* 0x000fea0003800000 */
[----:B------:R-:W-:-:S04]  /*16790*/  ISETP.NE.AND P3, PT, R222, 0x2, PT ;  /* 0x00000002de00780c */ /* 0x000fc80003f65270 */
[----:B------:R-:W-:Y:S02]  /*167a0*/  SEL R229, RZ, 0x1, P3 ;  /* 0x00000001ffe57807 */ /* 0x000fe40001800000 */
[----:B------:R-:W-:Y:S02]  /*167b0*/  SEL R222, R222, RZ, P3 ;  /* 0x000000ffdede7207 */ /* 0x000fe40001800000 */
[----:B------:R-:W-:Y:S02]  /*167c0*/  LOP3.LUT R229, R6, R229, RZ, 0x3c, !PT ;  /* 0x000000e506e57212 */ /* 0x000fe400078e3cff */
[----:B--2---:R-:W-:-:S13]  /*167d0*/  ISETP.NE.AND P2, PT, R8, RZ, PT ;  /* 0x000000ff0800720c */ /* 0x004fda0003f45270 */
[----:B------:R-:W-:Y:S05]  /*167e0*/  @P2 BRA `(.L_x_6847) ;  /* 0x0000000000302947 */ /* 0x000fea0003800000 */
[----:B------:R-:W-:Y:S05]  /*167f0*/  @!P0 BRA `(.L_x_6848) ;  /* 0x0000000000048947 */ /* 0x000fea0003800000 */
[----:B------:R-:W-:Y:S01]  /*16800*/  BPT.TRAP 0x1 ;  /* 0x000000040000795c */ /* 0x000fe20000300000 */
.L_x_6848:
[----:B------:R-:W-:Y:S01]  /*16810*/  IMAD R8, R222, 0x8, R2 ;  /* 0x00000008de087824 */ /* 0x000fe200078e0202 */
[----:B------:R-:W-:-:S04]  /*16820*/  SHF.L.U32 R9, R229, 0x1f, RZ ;  /* 0x0000001fe5097819 */ /* 0x000fc800000006ff */
[----:B------:R0:W1:Y:S01]  /*16830*/  SYNCS.PHASECHK.TRANS64.TRYWAIT P3, [R8+URZ+0x34830], R9 ;  /* 0x03483009080075a7 */ /* 0x000062000806017f */
[----:B------:R-:W-:Y:S05]  /*16840*/  @!P0 BRA `(.L_x_6849) ;  /* 0x0000000000048947 */ /* 0x000fea0003800000 */
[----:B------:R-:W-:Y:S01]  /*16850*/  BPT.TRAP 0x1 ;  /* 0x000000040000795c */ /* 0x000fe20000300000 */
.L_x_6849:
[----:B------:R-:W-:Y:S04]  /*16860*/  BSSY B0, `(.L_x_6847) ;  /* 0x0000004000007945 */ /* 0x000fe80003800000 */
[----:B-1----:R-:W-:Y:S05]  /*16870*/  @P3 BRA `(.L_x_6850) ;  /* 0x0000000000083947 */ /* 0x002fea0003800000 */
[----:B------:R-:W1:Y:S02]  /*16880*/  SYNCS.PHASECHK.TRANS64.TRYWAIT P3, [R8+URZ+0x34830], R9 ;  /* 0x03483009080075a7 */ /* 0x000e64000806017f */
[----:B-1----:R-:W-:Y:S05]  /*16890*/  @!P3 BRA `(.L_x_6851) ;  /* 0x0000011800fcb947 */ /* 0x002fea0003800000 */
.L_x_6850:
[----:B------:R-:W-:Y:S05]  /*168a0*/  BSYNC B0 ;  /* 0x0000000000007941 */ /* 0x000fea0003800000 */
.L_x_6847:
[----:B01----:R-:W2:Y:S04]  /*168b0*/  LDL R8, [R1+0x1c] ;  /* 0x00001c0001087983 */ /* 0x003ea80000100800 */
[----:B------:R-:W3:Y:S01]  /*168c0*/  LDL.64 R20, [R1+0x10] ;  /* 0x0000100001147983 */ /* 0x000ee20000100a00 */
[----:B------:R-:W0:Y:S01]  /*168d0*/  S2R R10, SR_TID.X ;  /* 0x00000000000a7919 */ /* 0x000e220000002100 */
[----:B------:R-:W-:Y:S05]  /*168e0*/  WARPSYNC.ALL ;  /* 0x0000000000007948 */ /* 0x000fea0003800000 */
[----:B------:R-:W-:Y:S01]  /*168f0*/  MOV R11, 0x40000040 ;  /* 0x40000040000b7802 */ /* 0x000fe20000000f00 */
[----:B------:R-:W4:Y:S01]  /*16900*/  LDL.64 R92, [R1+0x8] ;  /* 0x00000800015c7983 */ /* 0x000f220000100a00 */
[----:B0-----:R-:W-:-:S05]  /*16910*/  SHF.R.U32.HI R10, RZ, 0x7, R10 ;  /* 0x00000007ff0a7819 */ /* 0x001fca000001160a */
[----:B------:R-:W-:-:S05]  /*16920*/  VIADD R90, R10, 0x8 ;  /* 0x000000080a5a7836 */ /* 0x000fca0000000000 */
[----:B------:R0:W-:Y:S01]  /*16930*/  BAR.SYNC.DEFER_BLOCKING R90, 0x100 ;  /* 0x0004005a0000751d */ /* 0x0001e20000010000 */
[----:B------:R-:W-:-:S05]  /*16940*/  R2UR UR55, R11 ;  /* 0x000000000b3772ca */ /* 0x000fca00000e0000 */
[----:B------:R-:W-:Y:S01]  /*16950*/  WARPGROUP.ARRIVE ;  /* 0x00000000000079c5 */ /* 0x000fe20000000000 */
[----:B------:R-:W-:Y:S02]  /*16960*/  IMAD.MOV.U32 R13, RZ, RZ, 0x40000040 ;  /* 0x40000040ff0d7424 */ /* 0x000fe400078e00ff */
[----:B------:R-:W-:-:S03]  /*16970*/  IMAD.MOV.U32 R9, RZ, RZ, 0x40000040 ;  /* 0x40000040ff097424 */ /* 0x000fc600078e00ff */
[----:B------:R-:W-:Y:S02]  /*16980*/  R2UR UR59, R13 ;  /* 0x000000000d3b72ca */ /* 0x000fe400000e0000 */
[----:B------:R-:W-:-:S11]  /*16990*/  R2UR UR7, R9 ;  /* 0x00000000090772ca */ /* 0x000fd600000e0000 */
[----:B------:R-:W-:Y:S02]  /*169a0*/  MOV R11, UR59 ;  /* 0x0000003b000b7c02 */ /* 0x000fe40008000f00 */
[----:B------:R-:W-:Y:S01]  /*169b0*/  UMOV UR59, UR7 ;  /* 0x00000007003b7c82 */ /* 0x000fe20008000000 */
[----:B------:R-:W-:Y:S02]  /*169c0*/  MOV R227, UR38 ;  /* 0x0000002600e37c02 */ /* 0x000fe40008000f00 */
[C---:B------:R-:W-:Y:S02]  /*169d0*/  R2UR UR7, R9.reuse ;  /* 0x00000000090772ca */ /* 0x040fe400000e0000 */
[C---:B------:R-:W-:Y:S02]  /*169e0*/  R2UR UR19, R9.reuse ;  /* 0x00000000091372ca */ /* 0x040fe400000e0000 */
[C---:B------:R-:W-:Y:S02]  /*169f0*/  R2UR UR31, R9.reuse ;  /* 0x00000000091f72ca */ /* 0x040fe400000e0000 */
[----:B------:R-:W-:Y:S01]  /*16a00*/  R2UR UR43, R9 ;  /* 0x00000000092b72ca */ /* 0x000fe200000e0000 */
[----:B--2---:R-:W-:Y:S01]  /*16a10*/  IMAD R10, R222, 0xb00, R8 ;  /* 0x00000b00de0a7824 */ /* 0x004fe200078e0208 */
[----:B---3--:R-:W-:-:S02]  /*16a20*/  R2UR UR22, R20 ;  /* 0x00000000141672ca */ /* 0x008fc400000e0000 */
[----:B------:R-:W-:Y:S02]  /*16a30*/  R2UR UR23, R21 ;  /* 0x00000000151772ca */ /* 0x000fe400000e0000 */
[----:B------:R-:W-:-:S09]  /*16a40*/  R2UR UR54, R10 ;  /* 0x000000000a3672ca */ /* 0x000fd200000e0000 */
[----:B------:R-:W-:Y:S02]  /*16a50*/  UMOV UR52, UR22 ;  /* 0x0000001600347c82 */ /* 0x000fe40008000000 */
[----:B------:R-:W-:Y:S02]  /*16a60*/  UMOV UR53, UR23 ;  /* 0x0000001700357c82 */ /* 0x000fe40008000000 */
[----:B------:R-:W-:Y:S01]  /*16a70*/  HGMMA.64x16x16.F32 R168, gdesc[UR52], RZ, !UPT, gsb0 ;  /* 0x0020000034a879f0 */ /* 0x000fe2000c0008ff */
[C---:B------:R-:W-:Y:S02]  /*16a80*/  VIADD R12, R10.reuse, 0x100 ;  /* 0x000001000a0c7836 */ /* 0x040fe40000000000 */
[----:B------:R-:W-:-:S03]  /*16a90*/  VIADD R8, R10, 0x80 ;  /* 0x000000800a087836 */ /* 0x000fc60000000000 */
[----:B------:R-:W-:Y:S02]  /*16aa0*/  R2UR UR58, R12 ;  /* 0x000000000c3a72ca */ /* 0x000fe400000e0000 */
[----:B------:R-:W-:Y:S01]  /*16ab0*/  R2UR UR6, R8 ;  /* 0x00000000080672ca */ /* 0x000fe200000e0000 */
[----:B------:R-:W-:Y:S01]  /*16ac0*/  UMOV UR56, UR22 ;  /* 0x0000001600387c82 */ /* 0x000fe20008000000 */
[----:B------:R-:W-:-:S09]  /*16ad0*/  UMOV UR57, UR23 ;  /* 0x0000001700397c82 */ /* 0x000fd20008000000 */
[----:B0-----:R-:W-:Y:S02]  /*16ae0*/  MOV R90, UR58 ;  /* 0x0000003a005a7c02 */ /* 0x001fe40008000f00 */
        /* <DEDUP_REMOVED lines=8> */
[----:B------:R-:W-:-:S05]  /*16b70*/  VIADD R8, R10, 0x180 ;  /* 0x000001800a087836 */ /* 0x000fca0000000000 */
[----:B------:R-:W-:Y:S01]  /*16b80*/  R2UR UR6, R8 ;  /* 0x00000000080672ca */ /* 0x000fe200000e0000 */
[----:B------:R-:W-:-:S05]  /*16b90*/  VIADD R8, R10, 0x300 ;  /* 0x000003000a087836 */ /* 0x000fca0000000000 */
[----:B------:R-:W-:Y:S01]  /*16ba0*/  R2UR UR18, R8 ;  /* 0x00000000081272ca */ /* 0x000fe200000e0000 */
[----:B------:R-:W-:Y:S01]  /*16bb0*/  VIADD R8, R10, 0x480 ;  /* 0x000004800a087836 */ /* 0x000fe20000000000 */
[----:B------:R-:W-:Y:S02]  /*16bc0*/  WARPGROUP.DEPBAR.LE gsb0, 0x0 ;  /* 0x00008000000079c5 */ /* 0x000fe40000010000 */
[----:B------:R-:W-:-:S06]  /*16bd0*/  WARPGROUP.ARRIVE ;  /* 0x00000000000079c5 */ /* 0x000fcc0000000000 */
[----:B------:R-:W-:Y:S01]  /*16be0*/  HGMMA.64x16x16.F32 R152, gdesc[UR56], RZ, !UPT, gsb0 ;  /* 0x00200000389879f0 */ /* 0x000fe2000c0008ff */
[----:B------:R-:W-:Y:S01]  /*16bf0*/  R2UR UR30, R8 ;  /* 0x00000000081e72ca */ /* 0x000fe200000e0000 */
[C---:B------:R-:W-:Y:S01]  /*16c00*/  VIADD R8, R10.reuse, 0x2 ;  /* 0x000000020a087836 */ /* 0x040fe20000000000 */
[----:B------:R-:W-:-:S04]  /*16c10*/  IADD3 R12, R10, 0x280, RZ ;  /* 0x000002800a0c7810 */ /* 0x000fc80007ffe0ff */
[----:B------:R-:W-:Y:S01]  /*16c20*/  R2UR UR14, R12 ;  /* 0x000000000c0e72ca */ /* 0x000fe200000e0000 */
[----:B------:R-:W-:Y:S01]  /*16c30*/  VIADD R12, R10, 0x380 ;  /* 0x000003800a0c7836 */ /* 0x000fe20000000000 */
[----:B------:R-:W-:Y:S01]  /*16c40*/  R2UR UR42, R8 ;  /* 0x00000000082a72ca */ /* 0x000fe200000e0000 */
[----:B------:R-:W-:Y:S01]  /*16c50*/  VIADD R8, R10, 0x182 ;  /* 0x000001820a087836 */ /* 0x000fe20000000000 */
[----:B------:R-:W-:Y:S01]  /*16c60*/  R2UR UR55, R9 ;  /* 0x00000000093772ca */ /* 0x000fe200000e0000 */
[----:B------:R-:W-:Y:S01]  /*16c70*/  IMAD.MOV.U32 R9, RZ, RZ, 0x40000040 ;  /* 0x40000040ff097424 */ /* 0x000fe200078e00ff */
[----:B------:R-:W-:Y:S02]  /*16c80*/  R2UR UR38, R12 ;  /* 0x000000000c2672ca */ /* 0x000fe400000e0000 */
[----:B------:R-:W-:Y:S02]  /*16c90*/  R2UR UR54, R8 ;  /* 0x00000000083672ca */ /* 0x000fe400000e0000 */
[----:B------:R-:W-:-:S02]  /*16ca0*/  IADD3 R12, R10, 0x500, RZ ;  /* 0x000005000a0c7810 */ /* 0x000fc40007ffe0ff */
[----:B------:R-:W-:Y:S02]  /*16cb0*/  IADD3 R8, R10, 0x282, RZ ;  /* 0x000002820a087810 */ /* 0x000fe40007ffe0ff */
[----:B------:R-:W-:Y:S01]  /*16cc0*/  R2UR UR34, R12 ;  /* 0x000000000c2272ca */ /* 0x000fe200000e0000 */
[----:B------:R-:W-:Y:S01]  /*16cd0*/  VIADD R12, R10, 0x102 ;  /* 0x000001020a0c7836 */ /* 0x000fe20000000000 */
[----:B------:R-:W-:Y:S02]  /*16ce0*/  R2UR UR58, R8 ;  /* 0x00000000083a72ca */ /* 0x000fe400000e0000 */
[----:B------:R-:W-:Y:S02]  /*16cf0*/  R2UR UR59, R9 ;  /* 0x00000000093b72ca */ /* 0x000fe400000e0000 */
[----:B------:R-:W-:Y:S01]  /*16d00*/  R2UR UR50, R12 ;  /* 0x000000000c3272ca */ /* 0x000fe200000e0000 */
[----:B------:R-:W-:Y:S01]  /*16d10*/  VIADD R12, R10, 0x202 ;  /* 0x000002020a0c7836 */ /* 0x000fe20000000000 */
[----:B------:R-:W-:Y:S01]  /*16d20*/  MOV R20, UR4 ;  /* 0x0000000400147c02 */ /* 0x000fe20008000f00 */
[----:B------:R-:W-:Y:S01]  /*16d30*/  UMOV UR56, UR22 ;  /* 0x0000001600387c82 */ /* 0x000fe20008000000 */
[----:B------:R-:W-:-:S02]  /*16d40*/  UMOV UR57, UR23 ;  /* 0x0000001700397c82 */ /* 0x000fc40008000000 */
[----:B------:R-:W-:-:S03]  /*16d50*/  R2UR UR4, R12 ;  /* 0x000000000c0472ca */ /* 0x000fc600000e0000 */
[----:B------:R-:W-:Y:S01]  /*16d60*/  MOV R12, UR58 ;  /* 0x0000003a000c7c02 */ /* 0x000fe20008000f00 */
[----:B------:R-:W-:Y:S01]  /*16d70*/  UMOV UR58, UR6 ;  /* 0x00000006003a7c82 */ /* 0x000fe20008000000 */
[----:B------:R-:W-:Y:S01]  /*16d80*/  MOV R11, UR59 ;  /* 0x0000003b000b7c02 */ /* 0x000fe20008000f00 */
        /* <DEDUP_REMOVED lines=21> */
[----:B------:R-:W-:Y:S02]  /*16ee0*/  WARPGROUP.DEPBAR.LE gsb0, 0x0 ;  /* 0x00008000000079c5 */ /* 0x000fe40000010000 */
[----:B------:R-:W-:-:S06]  /*16ef0*/  WARPGROUP.ARRIVE ;  /* 0x00000000000079c5 */ /* 0x000fcc0000000000 */
[----:B------:R-:W-:Y:S01]  /*16f00*/  HGMMA.64x16x16.F32 R120, gdesc[UR16], RZ, !UPT, gsb0 ;  /* 0x00200000107879f0 */ /* 0x000fe2000c0008ff */
[----:B------:R-:W-:Y:S02]  /*16f10*/  MOV R228, UR39 ;  /* 0x0000002700e47c02 */ /* 0x000fe40008000f00 */
[----:B------:R-:W-:Y:S02]  /*16f20*/  R2UR UR39, R13 ;  /* 0x000000000d2772ca */ /* 0x000fe400000e0000 */
[----:B------:R-:W-:Y:S01]  /*16f30*/  MOV R226, UR37 ;  /* 0x0000002500e27c02 */ /* 0x000fe20008000f00 */
[----:B------:R-:W-:Y:S01]  /*16f40*/  UMOV UR37, UR23 ;  /* 0x0000001700257c82 */ /* 0x000fe20008000000 */
[----:B------:R-:W-:Y:S01]  /*16f50*/  MOV R15, UR36 ;  /* 0x00000024000f7c02 */ /* 0x000fe20008000f00 */
[----:B------:R-:W-:Y:S01]  /*16f60*/  UMOV UR36, UR22 ;  /* 0x0000001600247c82 */ /* 0x000fe20008000000 */
[----:B------:R-:W-:Y:S02]  /*16f70*/  WARPGROUP.DEPBAR.LE gsb0, 0x0 ;  /* 0x00008000000079c5 */ /* 0x000fe40000010000 */
[----:B------:R-:W-:-:S06]  /*16f80*/  WARPGROUP.ARRIVE ;  /* 0x00000000000079c5 */ /* 0x000fcc0000000000 */
[----:B------:R-:W-:Y:S01]  /*16f90*/  HGMMA.64x16x16.F32 R112, gdesc[UR36], RZ, !UPT, gsb0 ;  /* 0x00200000247079f0 */ /* 0x000fe2000c0008ff */
[----:B------:R-:W-:Y:S01]  /*16fa0*/  VIADD R88, R10, 0x400 ;  /* 0x000004000a587836 */ /* 0x000fe20000000000 */
[----:B------:R-:W-:-:S04]  /*16fb0*/  R2UR UR27, R89 ;  /* 0x00000000591b72ca */ /* 0x000fc800000e0000 */
        /* <DEDUP_REMOVED lines=9> */
[----:B------:R-:W-:Y:S01]  /*17050*/  R2UR UR47, R89 ;  /* 0x00000000592f72ca */ /* 0x000fe200000e0000 */
[----:B------:R-:W-:-:S03]  /*17060*/  IMAD.MOV.U32 R89, RZ, RZ, 0x40000040 ;  /* 0x40000040ff597424 */ /* 0x000fc600078e00ff */
[----:B------:R-:W-:Y:S01]  /*17070*/  R2UR UR46, R88 ;  /* 0x00000000582e72ca */ /* 0x000fe200000e0000 */
[----:B------:R-:W-:Y:S01]  /*17080*/  VIADD R88, R10, 0x302 ;  /* 0x000003020a587836 */ /* 0x000fe20000000000 */
[----:B------:R-:W-:Y:S02]  /*17090*/  WARPGROUP.DEPBAR.LE gsb0, 0x0 ;  /* 0x00008000000079c5 */ /* 0x000fe40000010000 */
[----:B------:R-:W-:-:S06]  /*170a0*/  WARPGROUP.ARRIVE ;  /* 0x00000000000079c5 */ /* 0x000fcc0000000000 */
[----:B------:R-:W-:Y:S01]  /*170b0*/  HGMMA.64x16x16.F32 R96, gdesc[UR28], RZ, !UPT, gsb0 ;  /* 0x002000001c6079f0 */ /* 0x000fe2000c0008ff */
[----:B------:R-:W-:Y:S01]  /*170c0*/  R2UR UR7, R89 ;  /* 0x00000000590772ca */ /* 0x000fe200000e0000 */
[----:B------:R-:W-:Y:S01]  /*170d0*/  IMAD.MOV.U32 R89, RZ, RZ, 0x40000040 ;  /* 0x40000040ff597424 */ /* 0x000fe200078e00ff */
[----:B------:R-:W-:Y:S02]  /*170e0*/  R2UR UR6, R88 ;  /* 0x00000000580672ca */ /* 0x000fe400000e0000 */
[----:B------:R-:W-:Y:S02]  /*170f0*/  IADD3 R88, R10, 0x402, RZ ;  /* 0x000004020a587810 */ /* 0x000fe40007ffe0ff */
[----:B------:R-:W-:Y:S02]  /*17100*/  R2UR UR35, R13 ;  /* 0x000000000d2372ca */ /* 0x000fe400000e0000 */
[----:B------:R-:W-:Y:S01]  /*17110*/  R2UR UR14, R88 ;  /* 0x00000000580e72ca */ /* 0x000fe200000e0000 */
[----:B------:R-:W-:Y:S01]  /*17120*/  VIADD R88, R10, 0x502 ;  /* 0x000005020a587836 */ /* 0x000fe20000000000 */
[----:B------:R-:W-:Y:S01]  /*17130*/  R2UR UR15, R89 ;  /* 0x00000000590f72ca */ /* 0x000fe200000e0000 */
[----:B------:R-:W-:Y:S01]  /*17140*/  IMAD.MOV.U32 R89, RZ, RZ, 0x40000040 ;  /* 0x40000040ff597424 */ /* 0x000fe200078e00ff */
[----:B------:R-:W-:-:S02]  /*17150*/  MOV R225, UR21 ;  /* 0x0000001500e17c02 */ /* 0x000fc40008000f00 */
[----:B------:R-:W-:Y:S02]  /*17160*/  MOV R224, UR20 ;  /* 0x0000001400e07c02 */ /* 0x000fe40008000f00 */
[----:B----4-:R-:W-:Y:S02]  /*17170*/  R2UR UR20, R92 ;  /* 0x000000005c1472ca */ /* 0x010fe400000e0000 */
        /* <DEDUP_REMOVED lines=26> */
[----:B------:R-:W-:Y:S01]  /*17320*/  IMAD.MOV.U32 R13, RZ, RZ, 0x40000040 ;  /* 0x40000040ff0d7424 */ /* 0x000fe200078e00ff */
[----:B------:R-:W-:Y:S02]  /*17330*/  WARPGROUP.DEPBAR.LE gsb0, 0x0 ;  /* 0x00008000000079c5 */ /* 0x000fe40000010000 */
[----:B------:R-:W-:-:S06]  /*17340*/  WARPGROUP.ARRIVE ;  /* 0x00000000000079c5 */ /* 0x000fcc0000000000 */
[----:B------:R-:W-:Y:S01]  /*17350*/  HGMMA.64x16x16.F32 R144, gdesc[UR52], R144, gsb0 ;  /* 0x00200000349079f0 */ /* 0x000fe20008000890 */
[----:B------:R-:W-:Y:S02]  /*17360*/  MOV R21, UR5 ;  /* 0x0000000500157c02 */ /* 0x000fe40008000f00 */
[----:B------:R-:W-:Y:S01]  /*17370*/  R2UR UR5, R13 ;  /* 0x000000000d0572ca */ /* 0x000fe200000e0000 */
[----:B------:R-:W-:Y:S01]  /*17380*/  UMOV UR58, UR4 ;  /* 0x00000004003a7c82 */ /* 0x000fe20008000000 */
[----:B------:R-:W-:Y:S01]  /*17390*/  UMOV UR56, UR20 ;  /* 0x0000001400387c82 */ /* 0x000fe20008000000 */
[----:B------:R-:W-:-:S10]  /*173a0*/  UMOV UR57, UR21 ;  /* 0x0000001500397c82 */ /* 0x000fd40008000000 */
[----:B------:R-:W-:Y:S01]  /*173b0*/  UMOV UR59, UR5 ;  /* 0x00000005003b7c82 */ /* 0x000fe20008000000 */
        /* <DEDUP_REMOVED lines=44> */
[----:B------:R-:W-:Y:S02]  /*17680*/  IADD3 R8, R10, 0x4, RZ ;  /* 0x000000040a087810 */ /* 0x000fe40007ffe0ff */
[----:B------:R-:W-:Y:S02]  /*17690*/  R2UR UR4, R236 ;  /* 0x00000000ec0472ca */ /* 0x000fe400000e0000 */
        /* <DEDUP_REMOVED lines=77> */
[----:B------:R-:W-:Y:S02]  /*17b70*/  VIADD R8, R10, 0x484 ;  /* 0x000004840a087836 */ /* 0x000fe40000000000 */
[----:B------:R-:W-:Y:S01]  /*17b80*/  IMAD.MOV.U32 R9, RZ, RZ, 0x40000040 ;  /* 0x40000040ff097424 */ /* 0x000fe200078e00ff */
[----:B------:R-:W-:Y:S02]  /*17b90*/  WARPGROUP.DEPBAR.LE gsb0, 0x0 ;  /* 0x00008000000079c5 */ /* 0x000fe40000010000 */
[----:B------:R-:W-:-:S06]  /*17ba0*/  WARPGROUP.ARRIVE ;  /* 0x00000000000079c5 */ /* 0x000fcc0000000000 */
[----:B------:R-:W-:Y:S01]  /*17bb0*/  HGMMA.64x16x16.F32 R104, gdesc[UR56], R104, gsb0 ;  /* 0x00200000386879f0 */ /* 0x000fe20008000868 */
[----:B------:R-:W-:Y:S01]  /*17bc0*/  R2UR UR6, R8 ;  /* 0x00000000080672ca */ /* 0x000fe200000e0000 */
[----:B------:R-:W-:Y:S01]  /*17bd0*/  VIADD R8, R10, 0x504 ;  /* 0x000005040a087836 */ /* 0x000fe20000000000 */
[----:B------:R-:W-:Y:S01]  /*17be0*/  R2UR UR7, R9 ;  /* 0x00000000090772ca */ /* 0x000fe200000e0000 */
[----:B------:R-:W-:-:S03]  /*17bf0*/  IMAD.MOV.U32 R9, RZ, RZ, 0x40000040 ;  /* 0x40000040ff097424 */ /* 0x000fc600078e00ff */
[----:B------:R-:W-:Y:S02]  /*17c00*/  R2UR UR10, R8 ;  /* 0x00000000080a72ca */ /* 0x000fe400000e0000 */
[----:B------:R-:W-:Y:S01]  /*17c10*/  R2UR UR11, R9 ;  /* 0x00000000090b72ca */ /* 0x000fe200000e0000 */
[----:B------:R-:W-:Y:S01]  /*17c20*/  UMOV UR8, UR4 ;  /* 0x0000000400087c82 */ /* 0x000fe20008000000 */
[----:B------:R-:W-:-:S09]  /*17c30*/  UMOV UR9, UR5 ;  /* 0x0000000500097c82 */ /* 0x000fd20008000000 */
[----:B------:R-:W-:Y:S01]  /*17c40*/  MOV R8, UR10 ;  /* 0x0000000a00087c02 */ /* 0x000fe20008000f00 */
[----:B------:R-:W-:Y:S01]  /*17c50*/  UMOV UR10, UR6 ;  /* 0x00000006000a7c82 */ /* 0x000fe20008000000 */
[----:B------:R-:W-:Y:S01]  /*17c60*/  MOV R9, UR11 ;  /* 0x0000000b00097c02 */ /* 0x000fe20008000f00 */
        /* <DEDUP_REMOVED lines=107> */
[----:B------:R-:W-:Y:S02]  /*18320*/  VIADD R8, R10, 0x680 ;  /* 0x000006800a087836 */ /* 0x000fe40000000000 */
[----:B------:R-:W-:-:S03]  /*18330*/  IMAD.MOV.U32 R9, RZ, RZ, 0x40000040 ;  /* 0x40000040ff097424 */ /* 0x000fc600078e00ff */
[----:B------:R-:W-:Y:S01]  /*18340*/  R2UR UR10, R8 ;  /* 0x00000000080a72ca */ /* 0x000fe200000e0000 */
[----:B------:R-:W-:Y:S02]  /*18350*/  WARPGROUP.DEPBAR.LE gsb0, 0x0 ;  /* 0x00008000000079c5 */ /* 0x000fe40000010000 */
[----:B------:R-:W-:-:S06]  /*18360*/  WARPGROUP.ARRIVE ;  /* 0x00000000000079c5 */ /* 0x000fcc0000000000 */
[----:B------:R-:W-:Y:S01]  /*18370*/  HGMMA.64x16x16.F32 R88, gdesc[UR20], R88, gsb0 ;  /* 0x00200000145879f0 */ /* 0x000fe20008000858 */
[----:B------:R-:W-:Y:S01]  /*18380*/  VIADD R8, R10, 0x700 ;  /* 0x000007000a087836 */ /* 0x000fe20000000000 */
[----:B------:R-:W-:Y:S01]  /*18390*/  R2UR UR11, R9 ;  /* 0x00000000090b72ca */ /* 0x000fe200000e0000 */
[----:B------:R-:W-:-:S03]  /*183a0*/  IMAD.MOV.U32 R9, RZ, RZ, 0x40000040 ;  /* 0x40000040ff097424 */ /* 0x000fc600078e00ff */
[----:B------:R-:W-:Y:S01]  /*183b0*/  R2UR UR14, R8 ;  /* 0x00000000080e72ca */ /* 0x000fe200000e0000 */
[C---:B------:R-:W-:Y:S01]  /*183c0*/  VIADD R8, R10.reuse, 0x780 ;  /* 0x000007800a087836 */ /* 0x040fe20000000000 */
[----:B------:R-:W-:Y:S01]  /*183d0*/  R2UR UR15, R9 ;  /* 0x00000000090f72ca */ /* 0x000fe200000e0000 */
[----:B------:R-:W-:Y:S01]  /*183e0*/  VIADD R12, R10, 0x580 ;  /* 0x000005800a0c7836 */ /* 0x000fe20000000000 */
[----:B------:R-:W-:Y:S01]  /*183f0*/  MOV R9, 0x40000040 ;  /* 0x4000004000097802 */ /* 0x000fe20000000f00 */
[----:B------:R-:W-:Y:S01]  /*18400*/  IMAD.MOV.U32 R13, RZ, RZ, 0x40000040 ;  /* 0x40000040ff0d7424 */ /* 0x000fe200078e00ff */
[----:B------:R-:W-:Y:S01]  /*18410*/  R2UR UR18, R8 ;  /* 0x00000000081272ca */ /* 0x000fe200000e0000 */
[----:B------:R-:W-:Y:S01]  /*18420*/  VIADD R8, R10, 0x800 ;  /* 0x000008000a087836 */ /* 0x000fe20000000000 */
[----:B------:R-:W-:Y:S02]  /*18430*/  R2UR UR4, R232 ;  /* 0x00000000e80472ca */ /* 0x000fe400000e0000 */
[----:B------:R-:W-:-:S02]  /*18440*/  R2UR UR5, R233 ;  /* 0x00000000e90572ca */ /* 0x000fc400000e0000 */
[----:B------:R-:W-:Y:S01]  /*18450*/  R2UR UR19, R9 ;  /* 0x00000000091372ca */ /* 0x000fe200000e0000 */
[----:B------:R-:W-:Y:S01]  /*18460*/  IMAD.MOV.U32 R9, RZ, RZ, 0x40000040 ;  /* 0x40000040ff097424 */ /* 0x000fe200078e00ff */
[----:B------:R-:W-:Y:S02]  /*18470*/  R2UR UR58, R12 ;  /* 0x000000000c3a72ca */ /* 0x000fe400000e0000 */
[----:B------:R-:W-:Y:S02]  /*18480*/  R2UR UR59, R13 ;  /* 0x000000000d3b72ca */ /* 0x000fe400000e0000 */
[----:B------:R-:W-:Y:S01]  /*18490*/  R2UR UR38, R8 ;  /* 0x00000000082672ca */ /* 0x000fe200000e0000 */
[----:B------:R-:W-:Y:S01]  /*184a0*/  VIADD R8, R10, 0x880 ;  /* 0x000008800a087836 */ /* 0x000fe20000000000 */
[----:B------:R-:W-:Y:S01]  /*184b0*/  R2UR UR39, R9 ;  /* 0x00000000092772ca */ /* 0x000fe200000e0000 */
[----:B------:R-:W-:-:S03]  /*184c0*/  IMAD.MOV.U32 R9, RZ, RZ, 0x40000040 ;  /* 0x40000040ff097424 */ /* 0x000fc600078e00ff */
[----:B------:R-:W-:Y:S01]  /*184d0*/  R2UR UR26, R8 ;  /* 0x00000000081a72ca */ /* 0x000fe200000e0000 */
[----:B------:R-:W-:Y:S01]  /*184e0*/  VIADD R8, R10, 0x900 ;  /* 0x000009000a087836 */ /* 0x000fe20000000000 */
[----:B------:R-:W-:Y:S01]  /*184f0*/  R2UR UR27, R9 ;  /* 0x00000000091b72ca */ /* 0x000fe200000e0000 */
[----:B------:R-:W-:Y:S01]  /*18500*/  UMOV UR56, UR4 ;  /* 0x0000000400387c82 */ /* 0x000fe20008000000 */
[----:B------:R-:W-:Y:S01]  /*18510*/  UMOV UR57, UR5 ;  /* 0x0000000500397c82 */ /* 0x000fe20008000000 */
        /* <DEDUP_REMOVED lines=14> */
[----:B------:R-:W-:Y:S02]  /*18600*/  R2UR UR43, R9 ;  /* 0x00000000092b72ca */ /* 0x000fe400000e0000 */
[----:B------:R-:W-:Y:S02]  /*18610*/  MOV R9, 0x40000040 ;  /* 0x4000004000097802 */ /* 0x000fe40000000f00 */
        /* <DEDUP_REMOVED lines=13> */
[C---:B------:R-:W-:Y:S01]  /*186f0*/  VIADD R8, R10.reuse, 0x702 ;  /* 0x000007020a087836 */ /* 0x040fe20000000000 */
[----:B------:R-:W-:Y:S01]  /*18700*/  R2UR UR21, R9 ;  /* 0x00000000091572ca */ /* 0x000fe200000e0000 */
[----:B------:R-:W-:Y:S01]  /*18710*/  IMAD.MOV.U32 R9, RZ, RZ, 0x40000040 ;  /* 0x40000040ff097424 */ /* 0x000fe200078e00ff */
[----:B------:R-:W-:Y:S01]  /*18720*/  MOV R13, 0x40000040 ;  /* 0x40000040000d7802 */ /* 0x000fe20000000f00 */
[----:B------:R-:W-:Y:S01]  /*18730*/  VIADD R12, R10, 0x600 ;  /* 0x000006000a0c7836 */ /* 0x000fe20000000000 */
[----:B------:R-:W-:-:S02]  /*18740*/  R2UR UR58, R8 ;  /* 0x00000000083a72ca */ /* 0x000fc400000e0000 */
[----:B------:R-:W-:Y:S02]  /*18750*/  R2UR UR59, R9 ;  /* 0x00000000093b72ca */ /* 0x000fe400000e0000 */
[----:B------:R-:W-:Y:S02]  /*18760*/  R2UR UR6, R12 ;  /* 0x000000000c0672ca */ /* 0x000fe400000e0000 */
[----:B------:R-:W-:Y:S01]  /*18770*/  R2UR UR7, R13 ;  /* 0x000000000d0772ca */ /* 0x000fe200000e0000 */
[----:B------:R-:W-:Y:S01]  /*18780*/  UMOV UR56, UR4 ;  /* 0x0000000400387c82 */ /* 0x000fe20008000000 */
[----:B------:R-:W-:Y:S01]  /*18790*/  UMOV UR57, UR5 ;  /* 0x0000000500397c82 */ /* 0x000fe20008000000 */
[----:B------:R-:W-:Y:S02]  /*187a0*/  WARPGROUP.DEPBAR.LE gsb0, 0x0 ;  /* 0x00008000000079c5 */ /* 0x000fe40000010000 */
[----:B------:R-:W-:-:S04]  /*187b0*/  WARPGROUP.ARRIVE ;  /* 0x00000000000079c5 */ /* 0x000fc80000000000 */
[----:B------:R-:W-:-:S04]  /*187c0*/  MOV R8, UR59 ;  /* 0x0000003b00087c02 */ /* 0x000fc80008000f00 */
[----:B------:R-:W-:Y:S01]  /*187d0*/  UMOV UR59, UR7 ;  /* 0x00000007003b7c82 */ /* 0x000fe20008000000 */
[----:B------:R-:W-:Y:S01]  /*187e0*/  MOV R9, UR58 ;  /* 0x0000003a00097c02 */ /* 0x000fe20008000f00 */
[----:B------:R-:W-:Y:S02]  /*187f0*/  UMOV UR58, UR6 ;  /* 0x00000006003a7c82 */ /* 0x000fe40008000000 */
        /* <DEDUP_REMOVED lines=236> */
[----:B------:R-:W-:Y:S02]  /*196c0*/  R2UR UR21, R225 ;  /* 0x00000000e11572ca */ /* 0x000fe400000e0000 */
[----:B------:R-:W-:Y:S02]  /*196d0*/  R2UR UR20, R224 ;  /* 0x00000000e01472ca */ /* 0x000fe400000e0000 */
[----:B------:R-:W-:Y:S02]  /*196e0*/  R2UR UR22, R8 ;  /* 0x00000000081672ca */ /* 0x000fe400000e0000 */
[----:B------:R-:W-:Y:S01]  /*196f0*/  R2UR UR23, R9 ;  /* 0x00000000091772ca */ /* 0x000fe200000e0000 */
[----:B------:R-:W-:-:S02]  /*19700*/  WARPGROUP.DEPBAR.LE gsb0, 0x0 ;  /* 0x00008000000079c5 */ /* 0x000fc40000010000 */
        /* <DEDUP_REMOVED lines=93> */
[----:B------:R-:W-:Y:S02]  /*19ce0*/  R2UR UR38, R227 ;  /* 0x00000000e32672ca */ /* 0x000fe400000e0000 */
[----:B------:R-:W-:Y:S02]  /*19cf0*/  R2UR UR37, R226 ;  /* 0x00000000e22572ca */ /* 0x000fe400000e0000 */
[----:B------:R-:W-:Y:S01]  /*19d00*/  R2UR UR36, R15 ;  /* 0x000000000f2472ca */ /* 0x000fe200000e0000 */
[----:B------:R-:W-:Y:S02]  /*19d10*/  WARPGROUP.DEPBAR.LE gsb0, 0x0 ;  /* 0x00008000000079c5 */ /* 0x000fe40000010000 */
[----:B------:R-:W-:-:S12]  /*19d20*/  @P2 BRA `(.L_x_6852) ;  /* 0x0000000000282947 */ /* 0x000fd80003800000 */
[----:B------:R-:W-:Y:S05]  /*19d30*/  @!P0 BRA `(.L_x_6853) ;  /* 0x0000000000048947 */ /* 0x000fea0003800000 */
[----:B------:R-:W-:Y:S01]  /*19d40*/  BPT.TRAP 0x1 ;  /* 0x000000040000795c */ /* 0x000fe20000300000 */
.L_x_6853:
[----:B------:R-:W-:Y:S01]  /*19d50*/  SHF.L.U32 R6, R6, 0x1f, RZ ;  /* 0x0000001f06067819 */ /* 0x000fe200000006ff */
[----:B------:R-:W-:-:S04]  /*19d60*/  IMAD R8, R7, 0x8, R2 ;  /* 0x0000000807087824 */ /* 0x000fc800078e0202 */
[----:B------:R0:W1:Y:S01]  /*19d70*/  SYNCS.PHASECHK.TRANS64.TRYWAIT P2, [R8+URZ+0x34850], R6 ;  /* 0x03485006080075a7 */ /* 0x000062000804017f */
[----:B------:R-:W-:Y:S05]  /*19d80*/  @!P0 BRA `(.L_x_6854) ;  /* 0x0000000000048947 */ /* 0x000fea0003800000 */
[----:B------:R-:W-:Y:S01]  /*19d90*/  BPT.TRAP 0x1 ;  /* 0x000000040000795c */ /* 0x000fe20000300000 */
.L_x_6854:
[----:B-1----:R-:W-:Y:S05]  /*19da0*/  @P2 BRA `(.L_x_6852) ;  /* 0x0000000000082947 */ /* 0x002fea0003800000 */
[----:B------:R-:W1:Y:S02]  /*19db0*/  SYNCS.PHASECHK.TRANS64.TRYWAIT P2, [R8+URZ+0x34850], R6 ;  /* 0x03485006080075a7 */ /* 0x000e64000804017f */
[----:B-1----:R-:W-:Y:S05]  /*19dc0*/  @!P2 BRA `(.L_x_6855) ;  /* 0x000000e400c4a947 */ /* 0x002fea0003800000 */
.L_x_6852:
[----:B01----:R-:W-:Y:S01]  /*19dd0*/  VIADD R6, R2, 0x400 ;  /* 0x0000040002067836 */ /* 0x003fe20000000000 */
[----:B------:R-:W-:Y:S05]  /*19de0*/  WARPSYNC.ALL ;  /* 0x0000000000007948 */ /* 0x000fea0003800000 */
[----:B------:R-:W-:Y:S01]  /*19df0*/  SHF.R.U32.HI R6, RZ, 0x4, R6 ;  /* 0x00000004ff067819 */ /* 0x000fe20000011606 */
[----:B------:R-:W-:Y:S01]  /*19e00*/  IMAD.MOV.U32 R9, RZ, RZ, 0x40000040 ;  /* 0x40000040ff097424 */ /* 0x000fe200078e00ff */
[----:B------:R-:W-:Y:S01]  /*19e10*/  WARPGROUP.ARRIVE ;  /* 0x00000000000079c5 */ /* 0x000fe20000000000 */
[----:B------:R-:W-:Y:S01]  /*19e20*/  IMAD.MOV.U32 R11, RZ, RZ, 0x40000040 ;  /* 0x40000040ff0b7424 */ /* 0x000fe200078e00ff */
[----:B------:R-:W-:Y:S01]  /*19e30*/  LOP3.LUT R6, R6, 0x3fff, RZ, 0xc0, !PT ;  /* 0x00003fff06067812 */ /* 0x000fe200078ec0ff */
[----:B------:R-:W-:Y:S01]  /*19e40*/  IMAD.MOV.U32 R21, RZ, RZ, 0x40000040 ;  /* 0x40000040ff157424 */ /* 0x000fe200078e00ff */
[----:B------:R-:W-:Y:S01]  /*19e50*/  R2UR UR7, R9 ;  /* 0x00000000090772ca */ /* 0x000fe200000e0000 */
[----:B------:R-:W-:Y:S01]  /*19e60*/  ULDC UR8, c[0x0][0x988] ;  /* 0x0002620000087ab9 */ /* 0x000fe20000000800 */
[----:B------:R-:W-:Y:S01]  /*19e70*/  LOP3.LUT R6, R6, 0x5800000, RZ, 0xfc, !PT ;  /* 0x0580000006067812 */ /* 0x000fe200078efcff */
[----:B------:R-:W0:Y:S01]  /*19e80*/  S2R R224, SR_TID.X ;  /* 0x0000000000e07919 */ /* 0x000e220000002100 */
[----:B------:R-:W-:-:S03]  /*19e90*/  FMNMX.FTZ R15, R170, R4, !PT ;  /* 0x00000004aa0f7209 */ /* 0x000fc60007810000 */
[----:B------:R-:W-:Y:S01]  /*19ea0*/  IMAD R8, R7, 0xb00, R6 ;  /* 0x00000b0007087824 */ /* 0x000fe200078e0206 */
[----:B------:R-:W-:Y:S02]  /*19eb0*/  FMNMX.FTZ R6, R168, R5, !PT ;  /* 0x00000005a8067209 */ /* 0x000fe40007810000 */
[----:B------:R-:W-:Y:S01]  /*19ec0*/  FMNMX.FTZ R15, R171, R15, !PT ;  /* 0x0000000fab0f7209 */ /* 0x000fe20007810000 */
[C---:B------:R-:W-:Y:S01]  /*19ed0*/  VIADD R10, R8.reuse, 0x80 ;  /* 0x00000080080a7836 */ /* 0x040fe20000000000 */
[C---:B------:R-:W-:Y:S01]  /*19ee0*/  R2UR UR6, R8.reuse ;  /* 0x00000000080672ca */ /* 0x040fe200000e0000 */
[----:B------:R-:W-:Y:S01]  /*19ef0*/  VIADD R20, R8, 0x300 ;  /* 0x0000030008147836 */ /* 0x000fe20000000000 */
[----:B------:R-:W-:Y:S02]  /*19f00*/  FMNMX.FTZ R6, R169, R6, !PT ;  /* 0x00000006a9067209 */ /* 0x000fe40007810000 */
[----:B------:R-:W-:Y:S02]  /*19f10*/  FMNMX.FTZ R15, R174, R15, !PT ;  /* 0x0000000fae0f7209 */ /* 0x000fe40007810000 */
[----:B------:R-:W-:-:S04]  /*19f20*/  FMNMX.FTZ R6, R172, R6, !PT ;  /* 0x00000006ac067209 */ /* 0x000fc80007810000 */
[----:B------:R-:W-:-:S03]  /*19f30*/  FMNMX.FTZ R6, R173, R6, !PT ;  /* 0x00000006ad067209 */ /* 0x000fc60007810000 */
[----:B------:R-:W-:Y:S01]  /*19f40*/  HGMMA.64x128x16.F32 R24, R176, gdesc[UR4].tnspB, R24, gsb0 ;  /* 0x41e00004b0187df0 */ /* 0x000fe20008000818 */
[----:B------:R-:W-:Y:S02]  /*19f50*/  R2UR UR6, R10 ;  /* 0x000000000a0672ca */ /* 0x000fe400000e0000 */
[----:B------:R-:W-:Y:S01]  /*19f60*/  R2UR UR7, R11 ;  /* 0x000000000b0772ca */ /* 0x000fe200000e0000 */
[----:B------:R-:W-:Y:S01]  /*19f70*/  IMAD.MOV.U32 R11, RZ, RZ, 0x40000040 ;  /* 0x40000040ff0b7424 */ /* 0x000fe200078e00ff */
[----:B------:R-:W-:Y:S02]  /*19f80*/  IADD3 R10, R8, 0x100, RZ ;  /* 0x00000100080a7810 */ /* 0x000fe40007ffe0ff */
[----:B------:R-:W-:Y:S02]  /*19f90*/  FMNMX.FTZ R6, R160, R6, !PT ;  /* 0x00000006a0067209 */ /* 0x000fe40007810000 */
[----:B0-----:R-:W-:Y:S02]  /*19fa0*/  SHF.R.U32.HI R224, RZ, 0x7, R224 ;  /* 0x00000007ffe07819 */ /* 0x001fe400000116e0 */
        /* <DEDUP_REMOVED lines=37> */
[----:B------:R-:W-:Y:S01]  /*1a200*/  HGMMA.64x128x16.F32 R24, R180, gdesc[UR4].tnspB, R24, gsb0 ;  /* 0x41e00004b4187df0 */ /* 0x000fe20008000818 */
[----:B------:R-:W-:Y:S01]  /*1a210*/  R2UR UR6, R10 ;  /* 0x000000000a0672ca */ /* 0x000fe200000e0000 */
[----:B------:R-:W-:Y:S01]  /*1a220*/  VIADD R10, R8, 0x180 ;  /* 0x00000180080a7836 */ /* 0x000fe20000000000 */
[----:B------:R-:W-:Y:S01]  /*1a230*/  R2UR UR7, R11 ;  /* 0x000000000b0772ca */ /* 0x000fe200000e0000 */
[----:B------:R-:W-:Y:S01]  /*1a240*/  IMAD.MOV.U32 R11, RZ, RZ, 0x40000040 ;  /* 0x40000040ff0b7424 */ /* 0x000fe200078e00ff */
        /* <DEDUP_REMOVED lines=19> */
[----:B------:R-:W-:Y:S02]  /*1a380*/  R2UR UR6, R10 ;  /* 0x000000000a0672ca */ /* 0x000fe400000e0000 */
[----:B------:R-:W-:Y:S01]  /*1a390*/  R2UR UR7, R11 ;  /* 0x000000000b0772ca */ /* 0x000fe200000e0000 */
[----:B------:R-:W-:Y:S01]  /*1a3a0*/  IMAD.MOV.U32 R11, RZ, RZ, 0x40000040 ;  /* 0x40000040ff0b7424 */ /* 0x000fe200078e00ff */
[----:B------:R-:W-:Y:S01]  /*1a3b0*/  IADD3 R10, R8, 0x280, RZ ;  /* 0x00000280080a7810 */ /* 0x000fe20007ffe0ff */
[----:B------:R-:W-:Y:S02]  /*1a3c0*/  WARPGROUP.DEPBAR.LE gsb0, 0x0 ;  /* 0x00008000000079c5 */ /* 0x000fe40000010000 */
[----:B------:R-:W-:-:S08]  /*1a3d0*/  WARPGROUP.ARRIVE ;  /* 0x00000000000079c5 */ /* 0x000fd00000000000 */
[----:B------:R-:W-:Y:S01]  /*1a3e0*/  HGMMA.64x128x16.F32 R24, R192, gdesc[UR4].tnspB, R24, gsb0 ;  /* 0x41e00004c0187df0 */ /* 0x000fe20008000818 */
[----:B------:R-:W-:Y:S01]  /*1a3f0*/  R2UR UR6, R10 ;  /* 0x000000000a0672ca */ /* 0x000fe200000e0000 */
[----:B------:R-:W-:Y:S01]  /*1a400*/  IMAD.U32 R10, RZ, RZ, UR8 ;  /* 0x00000008ff0a7e24 */ /* 0x000fe2000f8e00ff */
[----:B------:R-:W-:-:S03]  /*1a410*/  R2UR UR7, R11 ;  /* 0x000000000b0772ca */ /* 0x000fc600000e0000 */
        /* <DEDUP_REMOVED lines=44> */
[----:B------:R-:W-:-:S03]  /*1a6e0*/  FFMA.FTZ R194, R140, R10, -R11 ;  /* 0x0000000a8cc27223 */ /* 0x000fc6000001080b */
[----:B------:R-:W-:Y:S01]  /*1a6f0*/  MUFU.EX2 R190, R190 ;  /* 0x000000be00be7308 */ /* 0x000fe20000000800 */
[----:B------:R-:W-:Y:S01]  /*1a700*/  HGMMA.64x128x16.F32 R24, R196, gdesc[UR4].tnspB, R24, gsb0 ;  /* 0x41e00004c4187df0 */ /* 0x000fe20008000818 */
[----:B------:R-:W-:Y:S02]  /*1a710*/  R2UR UR6, R20 ;  /* 0x00000000140672ca */ /* 0x000fe400000e0000 */
[----:B------:R-:W-:Y:S02]  /*1a720*/  R2UR UR7, R21 ;  /* 0x00000000150772ca */ /* 0x000fe400000e0000 */
        /* <DEDUP_REMOVED lines=16> */
[----:B------:R-:W-:Y:S01]  /*1a830*/  VIADD R20, R8, 0x380 ;  /* 0x0000038008147836 */ /* 0x000fe20000000000 */
[----:B------:R-:W-:Y:S02]  /*1a840*/  MUFU.EX2 R96, R96 ;  /* 0x0000006000607308 */ /* 0x000fe40000000800 */
[----:B------:R-:W-:-:S04]  /*1a850*/  FMNMX.FTZ R21, R150, R21, !PT ;  /* 0x0000001596157209 */ /* 0x000fc80007810000 */
[----:B------:R-:W-:Y:S02]  /*1a860*/  FMNMX.FTZ R136, R151, R21, !PT ;  /* 0x0000001597887209 */ /* 0x000fe40007810000 */
[----:B------:R-:W-:Y:S01]  /*1a870*/  MOV R21, 0x40000040 ;  /* 0x4000004000157802 */ /* 0x000fe20000000f00 */
[----:B------:R-:W-:Y:S01]  /*1a880*/  MUFU.EX2 R97, R97 ;  /* 0x0000006100617308 */ /* 0x000fe20000000800 */
[----:B------:R-:W-:-:S04]  /*1a890*/  FMNMX.FTZ R136, R138, R136, !PT ;  /* 0x000000888a887209 */ /* 0x000fc80007810000 */
[----:B------:R-:W-:-:S03]  /*1a8a0*/  FMNMX.FTZ R136, R139, R136, !PT ;  /* 0x000000888b887209 */ /* 0x000fc60007810000 */
[----:B------:R-:W-:Y:S01]  /*1a8b0*/  MUFU.EX2 R100, R100 ;  /* 0x0000006400647308 */ /* 0x000fe20000000800 */
[----:B------:R-:W-:-:S07]  /*1a8c0*/  FMNMX.FTZ R136, R142, R136, !PT ;  /* 0x000000888e887209 */ /* 0x000fce0007810000 */
[----:B------:R-:W-:Y:S01]  /*1a8d0*/  MUFU.EX2 R101, R101 ;  /* 0x0000006500657308 */ /* 0x000fe20000000800 */
[----:B------:R-:W-:Y:S02]  /*1a8e0*/  WARPGROUP.DEPBAR.LE gsb0, 0x0 ;  /* 0x00008000000079c5 */ /* 0x000fe40000010000 */
[----:B------:R-:W-:Y:S01]  /*1a8f0*/  WARPGROUP.ARRIVE ;  /* 0x00000000000079c5 */ /* 0x000fe20000000000 */
[-CC-:B------:R-:W-:Y:S01]  /*1a900*/  FFMA.FTZ R196, R128, R10.reuse, -R11.reuse ;  /* 0x0000000a80c47223 */ /* 0x180fe2000001080b */
[-CC-:B------:R-:W-:Y:S01]  /*1a910*/  FFMA.FTZ R128, R129, R10.reuse, -R11.reuse ;  /* 0x0000000a81807223 */ /* 0x180fe2000001080b */
[----:B------:R-:W-:-:S03]  /*1a920*/  FFMA.FTZ R198, R132, R10, -R11 ;  /* 0x0000000a84c67223 */ /* 0x000fc6000001080b */
[----:B------:R-:W-:Y:S01]  /*1a930*/  HGMMA.64x128x16.F32 R24, R200, gdesc[UR4].tnspB, R24, gsb0 ;  /* 0x41e00004c8187df0 */ /* 0x000fe20008000818 */
[----:B------:R-:W-:Y:S01]  /*1a940*/  R2UR UR6, R20 ;  /* 0x00000000140672ca */ /* 0x000fe200000e0000 */
[----:B------:R-:W-:Y:S01]  /*1a950*/  MUFU.EX2 R196, R196 ;  /* 0x000000c400c47308 */ /* 0x000fe20000000800 */
[----:B------:R-:W-:Y:S02]  /*1a960*/  R2UR UR7, R21 ;  /* 0x00000000150772ca */ /* 0x000fe400000e0000 */
        /* <DEDUP_REMOVED lines=25> */
[-CC-:B------:R-:W-:Y:S01]  /*1ab00*/  FFMA.FTZ R200, R120, R10.reuse, -R11.reuse ;  /* 0x0000000a78c87223 */ /* 0x180fe2000001080b */
[----:B------:R-:W-:Y:S01]  /*1ab10*/  FMNMX.FTZ R120, R99, R129, !PT ;  /* 0x0000008163787209 */ /* 0x000fe20007810000 */
[-CC-:B------:R-:W-:Y:S01]  /*1ab20*/  FFMA.FTZ R202, R124, R10.reuse, -R11.reuse ;  /* 0x0000000a7cca7223 */ /* 0x180fe2000001080b */
[----:B------:R-:W-:Y:S02]  /*1ab30*/  FFMA.FTZ R124, R125, R10, -R11 ;  /* 0x0000000a7d7c7223 */ /* 0x000fe4000001080b */
[----:B------:R-:W-:Y:S01]  /*1ab40*/  HGMMA.64x128x16.F32 R24, R204, gdesc[UR4].tnspB, R24, gsb0 ;  /* 0x41e00004cc187df0 */ /* 0x000fe20008000818 */
[----:B------:R-:W-:Y:S01]  /*1ab50*/  FMNMX.FTZ R120, R102, R120, !PT ;  /* 0x0000007866787209 */ /* 0x000fe20007810000 */
[----:B------:R-:W-:Y:S03]  /*1ab60*/  MUFU.EX2 R200, R200 ;  /* 0x000000c800c87308 */ /* 0x000fe60000000800 */
[----:B------:R-:W-:-:S04]  /*1ab70*/  FMNMX.FTZ R125, R103, R120, !PT ;  /* 0x00000078677d7209 */ /* 0x000fc80007810000 */
[----:B------:R-:W-:Y:S01]  /*1ab80*/  FMNMX.FTZ R125, R90, R125, !PT ;  /* 0x0000007d5a7d7209 */ /* 0x000fe20007810000 */
[----:B------:R1:W-:Y:S03]  /*1ab90*/  MUFU.EX2 R120, R113 ;  /* 0x0000007100787308 */ /* 0x0003e60000000800 */
[----:B------:R-:W-:-:S05]  /*1aba0*/  FMNMX.FTZ R125, R91, R125, !PT ;  /* 0x0000007d5b7d7209 */ /* 0x000fca0007810000 */
[----:B------:R-:W-:Y:S01]  /*1abb0*/  MUFU.EX2 R202, R202 ;  /* 0x000000ca00ca7308 */ /* 0x000fe20000000800 */
[----:B-1----:R-:W-:-:S05]  /*1abc0*/  IMAD.MOV.U32 R113, RZ, RZ, 0x40000040 ;  /* 0x40000040ff717424 */ /* 0x002fca00078e00ff */
[----:B------:R-:W-:Y:S02]  /*1abd0*/  R2UR UR7, R113 ;  /* 0x00000000710772ca */ /* 0x000fe400000e0000 */
[----:B------:R-:W-:Y:S01]  /*1abe0*/  FMNMX.FTZ R113, R94, R125, !PT ;  /* 0x0000007d5e717209 */ /* 0x000fe20007810000 */
[----:B------:R-:W-:Y:S03]  /*1abf0*/  MUFU.EX2 R124, R124 ;  /* 0x0000007c007c7308 */ /* 0x000fe60000000800 */
[----:B------:R-:W-:Y:S01]  /*1ac00*/  FMNMX.FTZ R113, R95, R113, !PT ;  /* 0x000000715f717209 */ /* 0x000fe20007810000 */
[----:B------:R-:W-:Y:S02]  /*1ac10*/  WARPGROUP.DEPBAR.LE gsb0, 0x0 ;  /* 0x00008000000079c5 */ /* 0x000fe40000010000 */
[-CC-:B------:R-:W-:Y:S01]  /*1ac20*/  FFMA.FTZ R204, R112, R10.reuse, -R11.reuse ;  /* 0x0000000a70cc7223 */ /* 0x180fe2000001080b */
[----:B------:R-:W-:Y:S01]  /*1ac30*/  VIADD R112, R8, 0x400 ;  /* 0x0000040008707836 */ /* 0x000fe20000000000 */
[----:B------:R-:W-:Y:S01]  /*1ac40*/  WARPGROUP.ARRIVE ;  /* 0x00000000000079c5 */ /* 0x000fe20000000000 */
[----:B------:R-:W-:-:S02]  /*1ac50*/  FFMA.FTZ R206, R116, R10, -R11 ;  /* 0x0000000a74ce7223 */ /* 0x000fc4000001080b */
[----:B------:R-:W1:Y:S01]  /*1ac60*/  SHFL.BFLY PT, R116, R113, 0x2, 0x1f ;  /* 0x0c401f0071747f89 */ /* 0x000e6200000e0000 */
[----:B------:R-:W-:Y:S01]  /*1ac70*/  R2UR UR6, R112 ;  /* 0x00000000700672ca */ /* 0x000fe200000e0000 */
[----:B------:R-:W-:Y:S01]  /*1ac80*/  FFMA.FTZ R112, R117, R10, -R11 ;  /* 0x0000000a75707223 */ /* 0x000fe2000001080b */
[----:B------:R-:W-:Y:S08]  /*1ac90*/  MUFU.EX2 R204, R204 ;  /* 0x000000cc00cc7308 */ /* 0x000ff00000000800 */
[----:B------:R-:W-:Y:S03]  /*1aca0*/  MUFU.EX2 R206, R206 ;  /* 0x000000ce00ce7308 */ /* 0x000fe60000000800 */
[----:B------:R-:W-:Y:S05]  /*1acb0*/  HGMMA.64x128x16.F32 R24, R208, gdesc[UR4].tnspB, R24, gsb0 ;  /* 0x41e00004d0187df0 */ /* 0x000fea0008000818 */
[----:B------:R-:W-:Y:S01]  /*1acc0*/  MUFU.EX2 R112, R112 ;  /* 0x0000007000707308 */ /* 0x000fe20000000800 */
[----:B-1----:R-:W-:-:S05]  /*1acd0*/  FMNMX.FTZ R113, R113, R116, !PT ;  /* 0x0000007471717209 */ /* 0x002fca0007810000 */
[----:B------:R-:W1:Y:S01]  /*1ace0*/  SHFL.BFLY PT, R116, R113, 0x1, 0x1f ;  /* 0x0c201f0071747f89 */ /* 0x000e6200000e0000 */
[----:B------:R-:W-:Y:S02]  /*1acf0*/  WARPGROUP.DEPBAR.LE gsb0, 0x0 ;  /* 0x00008000000079c5 */ /* 0x000fe40000010000 */
[-CC-:B------:R-:W-:Y:S01]  /*1ad00*/  FFMA.FTZ R210, R108, R10.reuse, -R11.reuse ;  /* 0x0000000a6cd27223 */ /* 0x180fe2000001080b */
[-CC-:B------:R-:W-:Y:S01]  /*1ad10*/  FFMA.FTZ R108, R88, R10.reuse, -R11.reuse ;  /* 0x0000000a586c7223 */ /* 0x180fe2000001080b */
[-CC-:B------:R-:W-:Y:S01]  /*1ad20*/  FFMA.FTZ R88, R92, R10.reuse, -R11.reuse ;  /* 0x0000000a5c587223 */ /* 0x180fe2000001080b */
[--C-:B------:R-:W-:Y:S01]  /*1ad30*/  FFMA.FTZ R208, R104, R10, -R11.reuse ;  /* 0x0000000a68d07223 */ /* 0x100fe2000001080b */
[----:B-1----:R-:W-:Y:S01]  /*1ad40*/  FMNMX.FTZ R92, R113, R116, !PT ;  /* 0x00000074715c7209 */ /* 0x002fe20007810000 */
[-CC-:B------:R-:W-:Y:S01]  /*1ad50*/  FFMA.FTZ R104, R105, R10.reuse, -R11.reuse ;  /* 0x0000000a69687223 */ /* 0x180fe2000001080b */
[-CC-:B------:R-:W-:Y:S01]  /*1ad60*/  FFMA.FTZ R105, R109, R10.reuse, -R11.reuse ;  /* 0x0000000a6d697223 */ /* 0x180fe2000001080b */
[-CC-:B------:R-:W-:Y:S01]  /*1ad70*/  FFMA.FTZ R109, R89, R10.reuse, -R11.reuse ;  /* 0x0000000a596d7223 */ /* 0x180fe2000001080b */
[----:B------:R1:W-:Y:S01]  /*1ad80*/  MUFU.EX2 R113, R88 ;  /* 0x0000005800717308 */ /* 0x0003e20000000800 */
[-C--:B------:R-:W-:Y:S01]  /*1ad90*/  FFMA.FTZ R11, R93, R10.reuse, -R11 ;  /* 0x0000000a5d0b7223 */ /* 0x080fe2000001080b */
[----:B------:R-:W-:Y:S01]  /*1ada0*/  IMAD.MOV.U32 R89, RZ, RZ, 0x40000040 ;  /* 0x40000040ff597424 */ /* 0x000fe200078e00ff */
[----:B------:R-:W-:Y:S01]  /*1adb0*/  WARPGROUP.ARRIVE ;  /* 0x00000000000079c5 */ /* 0x000fe20000000000 */
[----:B------:R-:W-:-:S03]  /*1adc0*/  FMUL.FTZ R93, R92, R10 ;  /* 0x0000000a5c5d7220 */ /* 0x000fc60000410000 */
[----:B------:R-:W-:Y:S01]  /*1add0*/  R2UR UR7, R89 ;  /* 0x00000000590772ca */ /* 0x000fe200000e0000 */
[-CC-:B------:R-:W-:Y:S01]  /*1ade0*/  FFMA.FTZ R199, R134, R10.reuse, -R93.reuse ;  /* 0x0000000a86c77223 */ /* 0x180fe2000001085d */
[----:B-1----:R-:W-:Y:S01]  /*1adf0*/  FADD.FTZ R88, -R92, R4 ;  /* 0x000000045c587221 */ /* 0x002fe20000010100 */
[----:B------:R-:W2:Y:S01]  /*1ae00*/  LDL R134, [R1+0x4] ;  /* 0x0000040001867983 */ /* 0x000ea20000100800 */
[----:B------:R1:W-:Y:S01]  /*1ae10*/  MUFU.EX2 R4, R11 ;  /* 0x0000000b00047308 */ /* 0x0003e20000000800 */
[----:B------:R-:W-:Y:S01]  /*1ae20*/  MOV R89, 0x40000040 ;  /* 0x4000004000597802 */ /* 0x000fe20000000f00 */
[-CC-:B------:R-:W-:Y:S01]  /*1ae30*/  FFMA.FTZ R177, R170, R10.reuse, -R93.reuse ;  /* 0x0000000aaab17223 */ /* 0x180fe2000001085d */
[-CC-:B------:R-:W-:Y:S01]  /*1ae40*/  FFMA.FTZ R116, R171, R10.reuse, -R93.reuse ;  /* 0x0000000aab747223 */ /* 0x180fe2000001085d */
[-CC-:B------:R-:W-:Y:S01]  /*1ae50*/  FFMA.FTZ R179, R174, R10.reuse, -R93.reuse ;  /* 0x0000000aaeb37223 */ /* 0x180fe2000001085d */
[-CC-:B------:R-:W-:Y:S01]  /*1ae60*/  FFMA.FTZ R117, R175, R10.reuse, -R93.reuse ;  /* 0x0000000aaf757223 */ /* 0x180fe2000001085d */
[-CC-:B------:R-:W-:Y:S01]  /*1ae70*/  FFMA.FTZ R181, R162, R10.reuse, -R93.reuse ;  /* 0x0000000aa2b57223 */ /* 0x180fe2000001085d */
[-C--:B------:R-:W-:Y:S01]  /*1ae80*/  FFMA.FTZ R125, R163, R10.reuse, -R93 ;  /* 0x0000000aa37d7223 */ /* 0x080fe2000001085d */
[----:B------:R-:W-:Y:S01]  /*1ae90*/  MUFU.EX2 R177, R177 ;  /* 0x000000b100b17308 */ /* 0x000fe20000000800 */
[----:B-1----:R-:W-:Y:S01]  /*1aea0*/  FMUL.FTZ R11, R88, R10 ;  /* 0x0000000a580b7220 */ /* 0x002fe20000410000 */
[----:B------:R-:W-:-:S02]  /*1aeb0*/  VIADD R88, R8, 0x480 ;  /* 0x0000048008587836 */ /* 0x000fc40000000000 */
[-CC-:B------:R-:W-:Y:S01]  /*1aec0*/  FFMA.FTZ R137, R139, R10.reuse, -R93.reuse ;  /* 0x0000000a8b897223 */ /* 0x180fe2000001085d */
[-CC-:B------:R-:W-:Y:S01]  /*1aed0*/  FFMA.FTZ R183, R166, R10.reuse, -R93.reuse ;  /* 0x0000000aa6b77223 */ /* 0x180fe2000001085d */
[-CC-:B------:R-:W-:Y:S01]  /*1aee0*/  FFMA.FTZ R141, R167, R10.reuse, -R93.reuse ;  /* 0x0000000aa78d7223 */ /* 0x180fe2000001085d */
[-CC-:B------:R-:W-:Y:S01]  /*1aef0*/  FFMA.FTZ R201, R122, R10.reuse, -R93.reuse ;  /* 0x0000000a7ac97223 */ /* 0x180fe2000001085d */
[----:B------:R-:W-:Y:S01]  /*1af00*/  R2UR UR6, R88 ;  /* 0x00000000580672ca */ /* 0x000fe200000e0000 */
[----:B------:R-:W-:Y:S01]  /*1af10*/  VIADD R88, R8, 0x500 ;  /* 0x0000050008587836 */ /* 0x000fe20000000000 */
[----:B------:R-:W1:Y:S01]  /*1af20*/  MUFU.EX2 R11, R11 ;  /* 0x0000000b000b7308 */ /* 0x000e620000000800 */
        /* <DEDUP_REMOVED lines=10> */
[----:B------:R-:W-:Y:S01]  /*1afd0*/  HGMMA.64x128x16.F32 R24, R212, gdesc[UR4].tnspB, R24, gsb0 ;  /* 0x41e00004d4187df0 */ /* 0x000fe20008000818 */
[----:B------:R-:W-:Y:S01]  /*1afe0*/  R2UR UR6, R88 ;  /* 0x00000000580672ca */ /* 0x000fe200000e0000 */
[-CC-:B------:R-:W-:Y:S01]  /*1aff0*/  FFMA.FTZ R209, R106, R10.reuse, -R93.reuse ;  /* 0x0000000a6ad17223 */ /* 0x180fe2000001085d */
[----:B------:R-:W-:Y:S01]  /*1b000*/  R2UR UR7, R89 ;  /* 0x00000000590772ca */ /* 0x000fe200000e0000 */
[----:B------:R-:W-:Y:S01]  /*1b010*/  FFMA.FTZ R193, R138, R10, -R93 ;  /* 0x0000000a8ac17223 */ /* 0x000fe2000001085d */
[----:B------:R-:W4:Y:S01]  /*1b020*/  MUFU.EX2 R179, R179 ;  /* 0x000000b300b37308 */ /* 0x000f220000000800 */
[----:B0-----:R-:W-:Y:S01]  /*1b030*/  FFMA.FTZ R131, R5, R14, R176 ;  /* 0x0000000e05837223 */ /* 0x001fe200000100b0 */
[----:B-1----:R-:W-:Y:S01]  /*1b040*/  FFMA.FTZ R139, R11, R0, R177 ;  /* 0x000000000b8b7223 */ /* 0x002fe200000100b1 */
[----:B------:R-:W-:Y:S01]  /*1b050*/  IADD3 R89, -R224, 0xb, RZ ;  /* 0x0000000be0597810 */ /* 0x000fe20007ffe1ff */
[-CC-:B------:R-:W-:Y:S01]  /*1b060*/  FFMA.FTZ R195, R142, R10.reuse, -R93.reuse ;  /* 0x0000000a8ec37223 */ /* 0x180fe2000001085d */
[-CC-:B------:R-:W-:Y:S01]  /*1b070*/  FFMA.FTZ R211, R110, R10.reuse, -R93.reuse ;  /* 0x0000000a6ed37223 */ /* 0x180fe2000001085d */
[-CC-:B------:R-:W-:Y:S01]  /*1b080*/  FFMA.FTZ R197, R130, R10.reuse, -R93.reuse ;  /* 0x0000000a82c57223 */ /* 0x180fe2000001085d */
[-C--:B------:R-:W-:Y:S01]  /*1b090*/  FFMA.FTZ R135, R135, R10.reuse, -R93 ;  /* 0x0000000a87877223 */ /* 0x080fe2000001085d */
[----:B------:R-:W0:Y:S01]  /*1b0a0*/  MUFU.EX2 R117, R117 ;  /* 0x0000007500757308 */ /* 0x000e220000000800 */
[----:B------:R-:W-:Y:S01]  /*1b0b0*/  FADD.FTZ R131, R6, R131 ;  /* 0x0000008306837221 */ /* 0x000fe20000010000 */
[----:B---3--:R-:W-:Y:S01]  /*1b0c0*/  FADD.FTZ R14, R116, R139 ;  /* 0x0000008b740e7221 */ /* 0x008fe20000010000 */
[----:B------:R-:W-:Y:S01]  /*1b0d0*/  FFMA.FTZ R138, R143, R10, -R93 ;  /* 0x0000000a8f8a7223 */ /* 0x000fe2000001085d */
[----:B------:R-:W-:-:S04]  /*1b0e0*/  @!P1 IMAD R88, R222, 0x8, R2 ;  /* 0x00000008de589824 */ /* 0x000fc800078e0202 */
[----:B------:R-:W1:Y:S01]  /*1b0f0*/  MUFU.EX2 R181, R181 ;  /* 0x000000b500b57308 */ /* 0x000e620000000800 */
[----:B------:R-:W-:Y:S01]  /*1b100*/  FADD.FTZ R122, R178, R131 ;  /* 0x00000083b27a7221 */ /* 0x000fe20000010000 */
[----:B----4-:R-:W-:Y:S01]  /*1b110*/  FADD.FTZ R14, R179, R14 ;  /* 0x0000000eb30e7221 */ /* 0x010fe20000010000 */
[----:B------:R-:W-:-:S05]  /*1b120*/  @!P1 VIADD R88, R88, 0x34840 ;  /* 0x0003484058589836 */ /* 0x000fca0000000000 */
[----:B------:R-:W3:Y:S01]  /*1b130*/  MUFU.EX2 R125, R125 ;  /* 0x0000007d007d7308 */ /* 0x000ee20000000800 */
[----:B0-----:R-:W-:-:S07]  /*1b140*/  FADD.FTZ R14, R117, R14 ;  /* 0x0000000e750e7221 */ /* 0x001fce0000010000 */
[----:B------:R-:W0:Y:S08]  /*1b150*/  MUFU.EX2 R183, R183 ;  /* 0x000000b700b77308 */ /* 0x000e300000000800 */
        /* <DEDUP_REMOVED lines=12> */
[----:B------:R-:W-:Y:S01]  /*1b220*/  MUFU.EX2 R208, R208 ;  /* 0x000000d000d07308 */ /* 0x000fe20000000800 */
[----:B------:R-:W-:-:S02]  /*1b230*/  WARPGROUP.DEPBAR.LE gsb0, 0x0 ;  /* 0x00008000000079c5 */ /* 0x000fc40000010000 */
[----:B------:R-:W-:-:S05]  /*1b240*/  WARPGROUP.ARRIVE ;  /* 0x00000000000079c5 */ /* 0x000fca0000000000 */
[----:B------:R-:W5:Y:S01]  /*1b250*/  MUFU.EX2 R193, R193 ;  /* 0x000000c100c17308 */ /* 0x000f620000000800 */
[----:B------:R-:W-:Y:S01]  /*1b260*/  HGMMA.64x128x16.F32 R24, R216, gdesc[UR4].tnspB, R24, gsb0 ;  /* 0x41e00004d8187df0 */ /* 0x000fe20008000818 */
[----:B-1----:R-:W-:-:S06]  /*1b270*/  FADD.FTZ R14, R181, R14 ;  /* 0x0000000eb50e7221 */ /* 0x002fcc0000010000 */
[----:B------:R-:W1:Y:S08]  /*1b280*/  MUFU.EX2 R195, R195 ;  /* 0x000000c300c37308 */ /* 0x000e700000000800 */
[----:B------:R-:W1:Y:S08]  /*1b290*/  MUFU.EX2 R138, R138 ;  /* 0x0000008a008a7308 */ /* 0x000e700000000800 */
[----:B------:R-:W1:Y:S01]  /*1b2a0*/  MUFU.EX2 R197, R197 ;  /* 0x000000c500c57308 */ /* 0x000e620000000800 */
[----:B------:R-:W-:Y:S01]  /*1b2b0*/  @!P1 IMAD R0, R7, 0x8, R2 ;  /* 0x0000000807009824 */ /* 0x000fe200078e0202 */
[----:B------:R-:W-:-:S02]  /*1b2c0*/  F2FP.F16.F32.PACK_AB R178, R13, R178 ;  /* 0x000000b20db2723e */ /* 0x000fc400000000ff */
[----:B------:R-:W-:Y:S01]  /*1b2d0*/  @!P1 PRMT R130, RZ, 0x654, R88 ;  /* 0x00000654ff829816 */ /* 0x000fe20000000058 */
[----:B------:R-:W-:-:S03]  /*1b2e0*/  @!P1 VIADD R0, R0, 0x34860 ;  /* 0x0003486000009836 */ /* 0x000fc60000000000 */
[----:B------:R-:W1:Y:S01]  /*1b2f0*/  MUFU.EX2 R88, R135 ;  /* 0x0000008700587308 */ /* 0x000e620000000800 */
[-CC-:B------:R-:W-:Y:S01]  /*1b300*/  FFMA.FTZ R123, R123, R10.reuse, -R93.reuse ;  /* 0x0000000a7b7b7223 */ /* 0x180fe2000001085d */
[----:B------:R-:W-:Y:S01]  /*1b310*/  @!P1 PRMT R7, RZ, 0x654, R0 ;  /* 0x00000654ff079816 */ /* 0x000fe20000000000 */
[----:B------:R-:W-:-:S05]  /*1b320*/  FFMA.FTZ R203, R126, R10, -R93 ;  /* 0x0000000a7ecb7223 */ /* 0x000fca000001085d */
[----:B------:R-:W1:Y:S01]  /*1b330*/  MUFU.EX2 R201, R201 ;  /* 0x000000c900c97308 */ /* 0x000e620000000800 */
[----:B------:R-:W-:-:S07]  /*1b340*/  FFMA.FTZ R205, R114, R10, -R93 ;  /* 0x0000000a72cd7223 */ /* 0x000fce000001085d */
[----:B------:R-:W1:Y:S08]  /*1b350*/  MUFU.EX2 R0, R123 ;  /* 0x0000007b00007308 */ /* 0x000e700000000800 */
[----:B------:R-:W1:Y:S08]  /*1b360*/  MUFU.EX2 R203, R203 ;  /* 0x000000cb00cb7308 */ /* 0x000e700000000800 */
[----:B------:R-:W-:Y:S08]  /*1b370*/  MUFU.EX2 R104, R104 ;  /* 0x0000006800687308 */ /* 0x000ff00000000800 */
[----:B------:R-:W-:Y:S08]  /*1b380*/  MUFU.EX2 R210, R210 ;  /* 0x000000d200d27308 */ /* 0x000ff00000000800 */
[----:B------:R-:W-:Y:S08]  /*1b390*/  MUFU.EX2 R105, R105 ;  /* 0x0000006900697308 */ /* 0x000ff00000000800 */
[----:B------:R-:W-:Y:S08]  /*1b3a0*/  MUFU.EX2 R108, R108 ;  /* 0x0000006c006c7308 */ /* 0x000ff00000000800 */
[----:B------:R-:W-:Y:S01]  /*1b3b0*/  MUFU.EX2 R109, R109 ;  /* 0x0000006d006d7308 */ /* 0x000fe20000000800 */
[----:B------:R-:W-:-:S02]  /*1b3c0*/  WARPGROUP.DEPBAR.LE gsb0, 0x0 ;  /* 0x00008000000079c5 */ /* 0x000fc40000010000 */
[----:B------:R3:W-:Y:S06]  /*1b3d0*/  BAR.ARV R89, 0x100 ;  /* 0x000400590000751d */ /* 0x0007ec0000002000 */
[----:B------:R-:W-:Y:S01]  /*1b3e0*/  @!P1 SYNCS.ARRIVE.TRANS64.RED.A1T0 RZ, [R130+URZ], RZ ;  /* 0x000000ff82ff99a7 */ /* 0x000fe2000810043f */
[----:B---3--:R-:W-:-:S04]  /*1b3f0*/  FADD.FTZ R89, R13, R122 ;  /* 0x0000007a0d597221 */ /* 0x008fc80000010000 */
[----:B------:R-:W-:Y:S01]  /*1b400*/  FADD.FTZ R89, R180, R89 ;  /* 0x00000059b4597221 */ /* 0x000fe20000010000 */
[----:B------:R-:W-:Y:S01]  /*1b410*/  FADD.FTZ R122, R125, R14 ;  /* 0x0000000e7d7a7221 */ /* 0x000fe20000010000 */
[----:B------:R3:W-:Y:S02]  /*1b420*/  @!P1 SYNCS.ARRIVE.TRANS64.RED.A1T0 RZ, [R7+URZ], RZ ;  /* 0x000000ff07ff99a7 */ /* 0x0007e4000810043f */
[----:B------:R-:W-:Y:S01]  /*1b430*/  FADD.FTZ R89, R12, R89 ;  /* 0x000000590c597221 */ /* 0x000fe20000010000 */
[----:B0-----:R-:W-:-:S03]  /*1b440*/  FADD.FTZ R122, R183, R122 ;  /* 0x0000007ab77a7221 */ /* 0x001fc60000010000 */
[----:B------:R-:W-:Y:S01]  /*1b450*/  FADD.FTZ R89, R182, R89 ;  /* 0x00000059b6597221 */ /* 0x000fe20000010000 */
[----:B------:R-:W-:Y:S01]  /*1b460*/  FFMA.FTZ R14, R115, R10, -R93 ;  /* 0x0000000a730e7223 */ /* 0x000fe2000001085d */
[----:B----4-:R-:W-:Y:S02]  /*1b470*/  FADD.FTZ R122, R141, R122 ;  /* 0x0000007a8d7a7221 */ /* 0x010fe40000010000 */
[----:B------:R-:W-:Y:S02]  /*1b480*/  FADD.FTZ R115, R160, R89 ;  /* 0x00000059a0737221 */ /* 0x000fe40000010000 */
[----:B-----5:R-:W-:Y:S02]  /*1b490*/  FADD.FTZ R122, R185, R122 ;  /* 0x0000007ab97a7221 */ /* 0x020fe40000010000 */
[----:B------:R-:W-:Y:S02]  /*1b4a0*/  FADD.FTZ R115, R184, R115 ;  /* 0x00000073b8737221 */ /* 0x000fe40000010000 */
[----:B------:R-:W-:-:S02]  /*1b4b0*/  FADD.FTZ R122, R129, R122 ;  /* 0x0000007a817a7221 */ /* 0x000fc40000010000 */
[----:B------:R-:W-:Y:S01]  /*1b4c0*/  FADD.FTZ R115, R152, R115 ;  /* 0x0000007398737221 */ /* 0x000fe20000010000 */
[----:B------:R-:W-:-:S03]  /*1b4d0*/  FFMA.FTZ R89, R119, R10, -R93 ;  /* 0x0000000a77597223 */ /* 0x000fc6000001085d */
        /* <DEDUP_REMOVED lines=17> */
[----:B-1----:R-:W-:Y:S01]  /*1b5f0*/  FADD.FTZ R13, R195, R106 ;  /* 0x0000006ac30d7221 */ /* 0x002fe20000010000 */
[----:B------:R-:W-:Y:S02]  /*1b600*/  F2FP.F16.F32.PACK_AB R180, R12, R180 ;  /* 0x000000b40cb4723e */ /* 0x000fe400000000ff */
[----:B------:R-:W-:Y:S01]  /*1b610*/  FADD.FTZ R115, R136, R115 ;  /* 0x0000007388737221 */ /* 0x000fe20000010000 */
[----:B------:R-:W-:-:S03]  /*1b620*/  FADD.FTZ R12, R138, R13 ;  /* 0x0000000d8a0c7221 */ /* 0x000fc60000010000 */
[----:B------:R-:W-:Y:S01]  /*1b630*/  FADD.FTZ R115, R196, R115 ;  /* 0x00000073c4737221 */ /* 0x000fe20000010000 */
[----:B------:R-:W-:Y:S01]  /*1b640*/  FADD.FTZ R13, R197, R12 ;  /* 0x0000000cc50d7221 */ /* 0x000fe20000010000 */
[----:B---3--:R-:W-:Y:S02]  /*1b650*/  FFMA.FTZ R7, R127, R10, -R93 ;  /* 0x0000000a7f077223 */ /* 0x008fe4000001085d */
[----:B------:R-:W-:Y:S01]  /*1b660*/  FADD.FTZ R115, R128, R115 ;  /* 0x0000007380737221 */ /* 0x000fe20000010000 */
[----:B------:R-:W-:-:S03]  /*1b670*/  FADD.FTZ R12, R8, R13 ;  /* 0x0000000d080c7221 */ /* 0x000fc60000010000 */
[----:B------:R-:W-:Y:S01]  /*1b680*/  FADD.FTZ R106, R198, R115 ;  /* 0x00000073c66a7221 */ /* 0x000fe20000010000 */
[----:B------:R-:W-:Y:S01]  /*1b690*/  FADD.FTZ R13, R199, R12 ;  /* 0x0000000cc70d7221 */ /* 0x000fe20000010000 */
[----:B------:R-:W-:Y:S01]  /*1b6a0*/  F2FP.F16.F32.PACK_AB R186, R15, R186 ;  /* 0x000000ba0fba723e */ /* 0x000fe200000000ff */
[----:B------:R-:W0:Y:S01]  /*1b6b0*/  MUFU.EX2 R7, R7 ;  /* 0x0000000700077308 */ /* 0x000e220000000800 */
[----:B------:R-:W-:Y:S01]  /*1b6c0*/  FADD.FTZ R15, R21, R106 ;  /* 0x0000006a150f7221 */ /* 0x000fe20000010000 */
[----:B------:R-:W-:Y:S01]  /*1b6d0*/  FADD.FTZ R12, R88, R13 ;  /* 0x0000000d580c7221 */ /* 0x000fe20000010000 */
[----:B------:R-:W-:Y:S02]  /*1b6e0*/  FFMA.FTZ R207, R118, R10, -R93 ;  /* 0x0000000a76cf7223 */ /* 0x000fe4000001085d */
[----:B------:R-:W-:Y:S01]  /*1b6f0*/  FADD.FTZ R106, R200, R15 ;  /* 0x0000000fc86a7221 */ /* 0x000fe20000010000 */
[----:B------:R-:W-:Y:S02]  /*1b700*/  FADD.FTZ R13, R201, R12 ;  /* 0x0000000cc90d7221 */ /* 0x000fe40000010000 */
[----:B------:R-:W1:Y:S01]  /*1b710*/  MUFU.EX2 R205, R205 ;  /* 0x000000cd00cd7308 */ /* 0x000e620000000800 */
[----:B------:R-:W-:Y:S01]  /*1b720*/  FADD.FTZ R15, R121, R106 ;  /* 0x0000006a790f7221 */ /* 0x000fe20000010000 */
[----:B------:R-:W-:-:S06]  /*1b730*/  FADD.FTZ R12, R0, R13 ;  /* 0x0000000d000c7221 */ /* 0x000fcc0000010000 */
[----:B------:R-:W3:Y:S01]  /*1b740*/  MUFU.EX2 R14, R14 ;  /* 0x0000000e000e7308 */ /* 0x000ee20000000800 */
[----:B------:R-:W-:Y:S01]  /*1b750*/  FADD.FTZ R15, R202, R15 ;  /* 0x0000000fca0f7221 */ /* 0x000fe20000010000 */
[----:B------:R-:W-:-:S06]  /*1b760*/  FADD.FTZ R12, R203, R12 ;  /* 0x0000000ccb0c7221 */ /* 0x000fcc0000010000 */
[----:B------:R-:W4:Y:S01]  /*1b770*/  MUFU.EX2 R207, R207 ;  /* 0x000000cf00cf7308 */ /* 0x000f220000000800 */
[----:B------:R-:W-:Y:S01]  /*1b780*/  FADD.FTZ R15, R124, R15 ;  /* 0x0000000f7c0f7221 */ /* 0x000fe20000010000 */
[----:B0-----:R-:W-:Y:S01]  /*1b790*/  FADD.FTZ R12, R7, R12 ;  /* 0x0000000c070c7221 */ /* 0x001fe20000010000 */
[----:B------:R-:W-:-:S05]  /*1b7a0*/  FFMA.FTZ R107, R107, R10, -R93 ;  /* 0x0000000a6b6b7223 */ /* 0x000fca000001085d */
[----:B------:R-:W0:Y:S01]  /*1b7b0*/  MUFU.EX2 R89, R89 ;  /* 0x0000005900597308 */ /* 0x000e220000000800 */
[----:B------:R-:W-:Y:S01]  /*1b7c0*/  FADD.FTZ R15, R204, R15 ;  /* 0x0000000fcc0f7221 */ /* 0x000fe20000010000 */
[----:B-1----:R-:W-:Y:S01]  /*1b7d0*/  FADD.FTZ R13, R205, R12 ;  /* 0x0000000ccd0d7221 */ /* 0x002fe20000010000 */
[----:B------:R-:W-:-:S05]  /*1b7e0*/  F2FP.F16.F32.PACK_AB R176, R6, R176 ;  /* 0x000000b006b0723e */ /* 0x000fca00000000ff */
[----:B------:R-:W1:Y:S01]  /*1b7f0*/  MUFU.EX2 R209, R209 ;  /* 0x000000d100d17308 */ /* 0x000e620000000800 */
[----:B------:R-:W-:Y:S01]  /*1b800*/  FADD.FTZ R15, R120, R15 ;  /* 0x0000000f780f7221 */ /* 0x000fe20000010000 */
[----:B---3--:R-:W-:Y:S01]  /*1b810*/  FADD.FTZ R12, R14, R13 ;  /* 0x0000000d0e0c7221 */ /* 0x008fe20000010000 */
[----:B------:R-:W-:-:S05]  /*1b820*/  FFMA.FTZ R111, R111, R10, -R93 ;  /* 0x0000000a6f6f7223 */ /* 0x000fca000001085d */
[----:B------:R-:W3:Y:S01]  /*1b830*/  MUFU.EX2 R6, R107 ;  /* 0x0000006b00067308 */ /* 0x000ee20000000800 */
[----:B------:R-:W-:Y:S01]  /*1b840*/  FADD.FTZ R15, R206, R15 ;  /* 0x0000000fce0f7221 */ /* 0x000fe20000010000 */
[----:B----4-:R-:W-:Y:S01]  /*1b850*/  FADD.FTZ R12, R207, R12 ;  /* 0x0000000ccf0c7221 */ /* 0x010fe20000010000 */
[----:B------:R-:W-:-:S05]  /*1b860*/  FFMA.FTZ R98, R98, R10, -R93 ;  /* 0x0000000a62627223 */ /* 0x000fca000001085d */
[----:B------:R-:W4:Y:S01]  /*1b870*/  MUFU.EX2 R211, R211 ;  /* 0x000000d300d37308 */ /* 0x000f220000000800 */
[----:B------:R-:W-:Y:S01]  /*1b880*/  FADD.FTZ R15, R112, R15 ;  /* 0x0000000f700f7221 */ /* 0x000fe20000010000 */
[----:B0-----:R-:W-:Y:S01]  /*1b890*/  FADD.FTZ R12, R89, R12 ;  /* 0x0000000c590c7221 */ /* 0x001fe20000010000 */
[----:B------:R-:W-:-:S05]  /*1b8a0*/  FFMA.FTZ R99, R99, R10, -R93 ;  /* 0x0000000a63637223 */ /* 0x000fca000001085d */
[----:B------:R-:W0:Y:S01]  /*1b8b0*/  MUFU.EX2 R111, R111 ;  /* 0x0000006f006f7308 */ /* 0x000e220000000800 */
[----:B------:R-:W-:Y:S01]  /*1b8c0*/  FADD.FTZ R15, R208, R15 ;  /* 0x0000000fd00f7221 */ /* 0x000fe20000010000 */
[----:B-1----:R-:W-:Y:S01]  /*1b8d0*/  FADD.FTZ R13, R209, R12 ;  /* 0x0000000cd10d7221 */ /* 0x002fe20000010000 */
[----:B------:R-:W-:Y:S01]  /*1b8e0*/  FFMA.FTZ R102, R102, R10, -R93 ;  /* 0x0000000a66667223 */ /* 0x000fe2000001085d */
[----:B------:R-:W-:-:S04]  /*1b8f0*/  F2FP.F16.F32.PACK_AB R201, R0, R201 ;  /* 0x000000c900c9723e */ /* 0x000fc800000000ff */
[----:B------:R-:W1:Y:S01]  /*1b900*/  MUFU.EX2 R98, R98 ;  /* 0x0000006200627308 */ /* 0x000e620000000800 */
[----:B------:R-:W-:Y:S01]  /*1b910*/  FADD.FTZ R15, R104, R15 ;  /* 0x0000000f680f7221 */ /* 0x000fe20000010000 */
[----:B---3--:R-:W-:Y:S01]  /*1b920*/  FADD.FTZ R0, R6, R13 ;  /* 0x0000000d06007221 */ /* 0x008fe20000010000 */
[----:B------:R-:W-:Y:S01]  /*1b930*/  FFMA.FTZ R103, R103, R10, -R93 ;  /* 0x0000000a67677223 */ /* 0x000fe2000001085d */
[----:B------:R-:W-:-:S04]  /*1b940*/  F2FP.F16.F32.PACK_AB R197, R8, R197 ;  /* 0x000000c508c5723e */ /* 0x000fc800000000ff */
[----:B------:R-:W3:Y:S01]  /*1b950*/  MUFU.EX2 R99, R99 ;  /* 0x0000006300637308 */ /* 0x000ee20000000800 */
[----:B------:R-:W-:Y:S01]  /*1b960*/  FADD.FTZ R8, R210, R15 ;  /* 0x0000000fd2087221 */ /* 0x000fe20000010000 */
[----:B----4-:R-:W-:Y:S01]  /*1b970*/  FADD.FTZ R0, R211, R0 ;  /* 0x00000000d3007221 */ /* 0x010fe20000010000 */
[----:B------:R-:W-:Y:S01]  /*1b980*/  FFMA.FTZ R90, R90, R10, -R93 ;  /* 0x0000000a5a5a7223 */ /* 0x000fe2000001085d */
[----:B------:R-:W-:-:S04]  /*1b990*/  F2FP.F16.F32.PACK_AB R203, R7, R203 ;  /* 0x000000cb07cb723e */ /* 0x000fc800000000ff */
[----:B------:R-:W4:Y:S01]  /*1b9a0*/  MUFU.EX2 R102, R102 ;  /* 0x0000006600667308 */ /* 0x000f220000000800 */
[----:B------:R-:W-:Y:S01]  /*1b9b0*/  FADD.FTZ R7, R105, R8 ;  /* 0x0000000869077221 */ /* 0x000fe20000010000 */
[----:B0-----:R-:W-:Y:S01]  /*1b9c0*/  FADD.FTZ R13, R111, R0 ;  /* 0x000000006f0d7221 */ /* 0x001fe20000010000 */
[----:B------:R-:W-:-:S05]  /*1b9d0*/  FFMA.FTZ R91, R91, R10, -R93 ;  /* 0x0000000a5b5b7223 */ /* 0x000fca000001085d */
[----:B------:R-:W0:Y:S01]  /*1b9e0*/  MUFU.EX2 R103, R103 ;  /* 0x0000006700677308 */ /* 0x000e220000000800 */
[----:B------:R-:W-:Y:S01]  /*1b9f0*/  FADD.FTZ R0, R96, R7 ;  /* 0x0000000760007221 */ /* 0x000fe20000010000 */
[----:B-1----:R-:W-:Y:S01]  /*1ba00*/  FADD.FTZ R8, R98, R13 ;  /* 0x0000000d62087221 */ /* 0x002fe20000010000 */
[----:B------:R-:W-:-:S05]  /*1ba10*/  FFMA.FTZ R94, R94, R10, -R93 ;  /* 0x0000000a5e5e7223 */ /* 0x000fca000001085d */
[----:B------:R-:W1:Y:S01]  /*1ba20*/  MUFU.EX2 R90, R90 ;  /* 0x0000005a005a7308 */ /* 0x000e620000000800 */
[----:B------:R-:W-:Y:S01]  /*1ba30*/  FADD.FTZ R7, R97, R0 ;  /* 0x0000000061077221 */ /* 0x000fe20000010000 */
[----:B---3--:R-:W-:Y:S01]  /*1ba40*/  FADD.FTZ R13, R99, R8 ;  /* 0x00000008630d7221 */ /* 0x008fe20000010000 */
[----:B------:R-:W-:Y:S01]  /*1ba50*/  FFMA.FTZ R93, R95, R10, -R93 ;  /* 0x0000000a5f5d7223 */ /* 0x000fe2000001085d */
[----:B------:R-:W-:-:S04]  /*1ba60*/  F2FP.F16.F32.PACK_AB R209, R6, R209 ;  /* 0x000000d106d1723e */ /* 0x000fc800000000ff */
[----:B------:R-:W3:Y:S01]  /*1ba70*/  MUFU.EX2 R91, R91 ;  /* 0x0000005b005b7308 */ /* 0x000ee20000000800 */
[----:B------:R-:W-:Y:S01]  /*1ba80*/  FADD.FTZ R0, R100, R7 ;  /* 0x0000000764007221 */ /* 0x000fe20000010000 */
[----:B----4-:R-:W-:-:S06]  /*1ba90*/  FADD.FTZ R6, R102, R13 ;  /* 0x0000000d66067221 */ /* 0x010fcc0000010000 */
[----:B------:R-:W4:Y:S01]  /*1baa0*/  MUFU.EX2 R94, R94 ;  /* 0x0000005e005e7308 */ /* 0x000f220000000800 */
[----:B------:R-:W-:Y:S01]  /*1bab0*/  FADD.FTZ R7, R101, R0 ;  /* 0x0000000065077221 */ /* 0x000fe20000010000 */
[----:B0-----:R-:W-:Y:S01]  /*1bac0*/  FADD.FTZ R13, R103, R6 ;  /* 0x00000006670d7221 */ /* 0x001fe20000010000 */
[----:B--2---:R-:W-:-:S05]  /*1bad0*/  ISETP.GT.AND P2, PT, R3, R134, PT ;  /* 0x000000860300720c */ /* 0x004fca0003f44270 */
[----:B------:R-:W0:Y:S01]  /*1bae0*/  MUFU.EX2 R93, R93 ;  /* 0x0000005d005d7308 */ /* 0x000e220000000800 */
[----:B------:R-:W-:Y:S01]  /*1baf0*/  FADD.FTZ R0, R108, R7 ;  /* 0x000000076c007221 */ /* 0x000fe20000010000 */
[----:B-1----:R-:W-:-:S03]  /*1bb00*/  FADD.FTZ R13, R90, R13 ;  /* 0x0000000d5a0d7221 */ /* 0x002fc60000010000 */
[----:B------:R-:W-:Y:S01]  /*1bb10*/  FADD.FTZ R0, R109, R0 ;  /* 0x000000006d007221 */ /* 0x000fe20000010000 */
[----:B---3--:R-:W-:-:S03]  /*1bb20*/  FADD.FTZ R13, R91, R13 ;  /* 0x0000000d5b0d7221 */ /* 0x008fc60000010000 */
[----:B------:R-:W-:Y:S01]  /*1bb30*/  FADD.FTZ R7, R113, R0 ;  /* 0x0000000071077221 */ /* 0x000fe20000010000 */
[----:B----4-:R-:W-:Y:S01]  /*1bb40*/  FADD.FTZ R13, R94, R13 ;  /* 0x0000000d5e0d7221 */ /* 0x010fe20000010000 */
[----:B------:R-:W-:Y:S01]  /*1bb50*/  F2FP.F16.F32.PACK_AB R205, R14, R205 ;  /* 0x000000cd0ecd723e */ /* 0x000fe200000000ff */
[----:B------:R-:W-:Y:S01]  /*1bb60*/  FMUL.FTZ R24, R24, R5 ;  /* 0x0000000518187220 */ /* 0x000fe20000410000 */
[C---:B------:R-:W-:Y:S01]  /*1bb70*/  FADD.FTZ R14, R4.reuse, R7 ;  /* 0x00000007040e7221 */ /* 0x040fe20000010000 */
[----:B------:R-:W-:Y:S01]  /*1bb80*/  F2FP.F16.F32.PACK_AB R218, R4, R113 ;  /* 0x0000007104da723e */ /* 0x000fe200000000ff */
        /* <DEDUP_REMOVED lines=31> */
[----:B------:R-:W-:Y:S01]  /*1bd80*/  F2FP.F16.F32.PACK_AB R177, R116, R177 ;  /* 0x000000b174b1723e */ /* 0x000fe200000000ff */
[----:B0-----:R-:W-:Y:S01]  /*1bd90*/  FADD.FTZ R0, R93, R13 ;  /* 0x0000000d5d007221 */ /* 0x001fe20000010000 */
[----:B------:R-:W-:Y:S01]  /*1bda0*/  F2FP.F16.F32.PACK_AB R179, R117, R179 ;  /* 0x000000b375b3723e */ /* 0x000fe200000000ff */
[----:B------:R-:W-:Y:S01]  /*1bdb0*/  VIADD R3, R3, 0xffffffff ;  /* 0xffffffff03037836 */ /* 0x000fe20000000000 */
[----:B------:R-:W-:Y:S01]  /*1bdc0*/  F2FP.F16.F32.PACK_AB R181, R125, R181 ;  /* 0x000000b57db5723e */ /* 0x000fe200000000ff */
[-C--:B------:R-:W-:Y:S01]  /*1bdd0*/  FMUL.FTZ R26, R26, R11.reuse ;  /* 0x0000000b1a1a7220 */ /* 0x080fe20000410000 */
[----:B------:R-:W-:Y:S01]  /*1bde0*/  F2FP.F16.F32.PACK_AB R182, R160, R182 ;  /* 0x000000b6a0b6723e */ /* 0x000fe200000000ff */
[----:B------:R-:W-:Y:S01]  /*1bdf0*/  FMUL.FTZ R27, R27, R11 ;  /* 0x0000000b1b1b7220 */ /* 0x000fe20000410000 */
[----:B------:R-:W-:Y:S01]  /*1be00*/  F2FP.F16.F32.PACK_AB R183, R141, R183 ;  /* 0x000000b78db7723e */ /* 0x000fe200000000ff */
[-C--:B------:R-:W-:Y:S01]  /*1be10*/  FMUL.FTZ R30, R30, R11.reuse ;  /* 0x0000000b1e1e7220 */ /* 0x080fe20000410000 */
[----:B------:R-:W-:Y:S01]  /*1be20*/  F2FP.F16.F32.PACK_AB R184, R152, R184 ;  /* 0x000000b898b8723e */ /* 0x000fe200000000ff */
[----:B------:R-:W-:Y:S01]  /*1be30*/  FMUL.FTZ R31, R31, R11 ;  /* 0x0000000b1f1f7220 */ /* 0x000fe20000410000 */
[----:B------:R-:W-:Y:S01]  /*1be40*/  F2FP.F16.F32.PACK_AB R185, R129, R185 ;  /* 0x000000b981b9723e */ /* 0x000fe200000000ff */
[----:B------:R-:W-:Y:S01]  /*1be50*/  FMUL.FTZ R34, R34, R11 ;  /* 0x0000000b22227220 */ /* 0x000fe20000410000 */
        /* <DEDUP_REMOVED lines=54> */
[----:B------:R-:W-:Y:S01]  /*1c1c0*/  MOV R6, R229 ;  /* 0x000000e500067202 */ /* 0x000fe20000000f00 */
[----:B------:R-:W-:-:S02]  /*1c1d0*/  IMAD.MOV.U32 R7, RZ, RZ, R222 ;  /* 0x000000ffff077224 */ /* 0x000fc400078e00de */
[----:B------:R-:W-:Y:S02]  /*1c1e0*/  IMAD.MOV.U32 R4, RZ, RZ, R92 ;  /* 0x000000ffff047224 */ /* 0x000fe400078e005c */
[----:B------:R-:W-:Y:S01]  /*1c1f0*/  IMAD.MOV.U32 R5, RZ, RZ, R9 ;  /* 0x000000ffff057224 */ /* 0x000fe200078e0009 */
[----:B------:R-:W-:Y:S06]  /*1c200*/  @P2 BRA `(.L_x_6856) ;  /* 0xffffffa400542947 */ /* 0x000fec000383ffff */
.L_x_6846:
[----:B------:R-:W-:Y:S05]  /*1c210*/  WARPSYNC.ALL ;  /* 0x0000000000007948 */ /* 0x000fea0003800000 */
[----:B------:R-:W-:Y:S06]  /*1c220*/  BAR.ARV 0x8, 0x180 ;  /* 0x0206000000007b1d */ /* 0x000fec0000002000 */
[----:B------:R-:W-:Y:S05]  /*1c230*/  @!P0 BRA `(.L_x_6857) ;  /* 0x0000000000048947 */ /* 0x000fea0003800000 */
[----:B------:R-:W-:Y:S01]  /*1c240*/  BPT.TRAP 0x1 ;  /* 0x000000040000795c */ /* 0x000fe20000300000 */
.L_x_6857:
[----:B------:R-:W-:Y:S01]  /*1c250*/  IMAD R12, R222, 0x8, R2 ;  /* 0x00000008de0c7824 */ /* 0x000fe200078e0202 */
[----:B------:R-:W-:-:S04]  /*1c260*/  SHF.L.U32 R3, R229, 0x1f, RZ ;  /* 0x0000001fe5037819 */ /* 0x000fc800000006ff */
[----:B------:R0:W1:Y:S01]  /*1c270*/  SYNCS.PHASECHK.TRANS64.TRYWAIT P2, [R12+URZ+0x34850], R3 ;  /* 0x034850030c0075a7 */ /* 0x000062000804017f */
[----:B------:R-:W-:Y:S05]  /*1c280*/  @!P0 BRA `(.L_x_6858) ;  /* 0x0000000000048947 */ /* 0x000fea0003800000 */
[----:B------:R-:W-:Y:S01]  /*1c290*/  BPT.TRAP 0x1 ;  /* 0x000000040000795c */ /* 0x000fe20000300000 */
.L_x_6858:
[----:B------:R-:W-:-:S05]  /*1c2a0*/  VIADD R2, R2, 0x400 ;  /* 0x0000040002027836 */ /* 0x000fca0000000000 */
[----:B------:R-:W-:-:S04]  /*1c2b0*/  SHF.R.U32.HI R2, RZ, 0x4, R2 ;  /* 0x00000004ff027819 */ /* 0x000fc80000011602 */
[----:B------:R-:W-:-:S04]  /*1c2c0*/  LOP3.LUT R2, R2, 0x3fff, RZ, 0xc0, !PT ;  /* 0x00003fff02027812 */ /* 0x000fc800078ec0ff */
[----:B------:R-:W-:Y:S01]  /*1c2d0*/  LOP3.LUT R5, R2, 0x5800000, RZ, 0xfc, !PT ;  /* 0x0580000002057812 */ /* 0x000fe200078efcff */
[----:B-1----:R-:W-:Y:S06]  /*1c2e0*/  @P2 BRA `(.L_x_6859) ;  /* 0x0000000000082947 */ /* 0x002fec0003800000 */
[----:B------:R-:W1:Y:S02]  /*1c2f0*/  SYNCS.PHASECHK.TRANS64.TRYWAIT P0, [R12+URZ+0x34850], R3 ;  /* 0x034850030c0075a7 */ /* 0x000e64000800017f */
[----:B-1----:R-:W-:Y:S05]  /*1c300*/  @!P0 BRA `(.L_x_6860) ;  /* 0x000000c000888947 */ /* 0x002fea0003800000 */
.L_x_6859:
[----:B------:R-:W-:Y:S01]  /*1c310*/  IMAD R2, R222, 0xb00, R5 ;  /* 0x00000b00de027824 */ /* 0x000fe200078e0205 */
[----:B01----:R-:W-:Y:S01]  /*1c320*/  MOV R3, 0x40000040 ;  /* 0x4000004000037802 */ /* 0x003fe20000000f00 */
[----:B------:R-:W-:Y:S05]  /*1c330*/  WARPSYNC.ALL ;  /* 0x0000000000007948 */ /* 0x000fea0003800000 */
[C---:B------:R-:W-:Y:S01]  /*1c340*/  R2UR UR6, R2.reuse ;  /* 0x00000000020672ca */ /* 0x040fe200000e0000 */
[----:B------:R-:W2:Y:S01]  /*1c350*/  LDL.LU R94, [R1+0x68] ;  /* 0x00006800015e7983 */ /* 0x000ea20000300800 */
[----:B------:R-:W-:Y:S01]  /*1c360*/  R2UR UR7, R3 ;  /* 0x00000000030772ca */ /* 0x000fe200000e0000 */
[----:B------:R-:W-:Y:S01]  /*1c370*/  WARPGROUP.ARRIVE ;  /* 0x00000000000079c5 */ /* 0x000fe20000000000 */
[----:B------:R-:W-:Y:S01]  /*1c380*/  VIADD R4, R2, 0x80 ;  /* 0x0000008002047836 */ /* 0x000fe20000000000 */
[----:B------:R-:W-:Y:S01]  /*1c390*/  IADD3 R222, R222, 0x1, RZ ;  /* 0x00000001dede7810 */ /* 0x000fe20007ffe0ff */
[----:B------:R-:W-:-:S02]  /*1c3a0*/  IMAD.MOV.U32 R5, RZ, RZ, 0x40000040 ;  /* 0x40000040ff057424 */ /* 0x000fc400078e00ff */
[----:B------:R-:W-:Y:S01]  /*1c3b0*/  IMAD.MOV.U32 R3, RZ, RZ, 0x40000040 ;  /* 0x40000040ff037424 */ /* 0x000fe200078e00ff */
[----:B------:R-:W-:Y:S01]  /*1c3c0*/  ISETP.NE.AND P2, PT, R222, 0x2, PT ;  /* 0x00000002de00780c */ /* 0x000fe20003f45270 */
[----:B------:R-:W-:Y:S02]  /*1c3d0*/  @!P1 VIADD R12, R12, 0x34860 ;  /* 0x000348600c0c9836 */ /* 0x000fe40000000000 */
[----:B------:R-:W-:Y:S01]  /*1c3e0*/  IMAD.MOV.U32 R7, RZ, RZ, RZ ;  /* 0x000000ffff077224 */ /* 0x000fe200078e00ff */
[----:B------:R-:W-:Y:S02]  /*1c3f0*/  SEL R222, R222, RZ, P2 ;  /* 0x000000ffdede7207 */ /* 0x000fe40001000000 */
[----:B------:R-:W-:Y:S01]  /*1c400*/  HGMMA.64x128x16.F32 R24, R176, gdesc[UR4].tnspB, R24, gsb0 ;  /* 0x41e00004b0187df0 */ /* 0x000fe20008000818 */
[----:B------:R-:W-:Y:S01]  /*1c410*/  R2UR UR6, R4 ;  /* 0x00000000040672ca */ /* 0x000fe200000e0000 */
[----:B------:R-:W-:Y:S01]  /*1c420*/  VIADD R4, R2, 0x100 ;  /* 0x0000010002047836 */ /* 0x000fe20000000000 */
[----:B------:R-:W-:Y:S01]  /*1c430*/  R2UR UR7, R5 ;  /* 0x00000000050772ca */ /* 0x000fe200000e0000 */
[----:B------:R-:W-:Y:S01]  /*1c440*/  IMAD.MOV.U32 R5, RZ, RZ, 0x40000040 ;  /* 0x40000040ff057424 */ /* 0x000fe200078e00ff */
[----:B------:R-:W-:Y:S01]  /*1c450*/  @!P1 PRMT R12, RZ, 0x654, R12 ;  /* 0x00000654ff0c9816 */ /* 0x000fe2000000000c */
[----:B------:R-:W-:-:S02]  /*1c460*/  WARPGROUP.DEPBAR.LE gsb0, 0x0 ;  /* 0x00008000000079c5 */ /* 0x000fc40000010000 */
[----:B------:R-:W-:-:S08]  /*1c470*/  WARPGROUP.ARRIVE ;  /* 0x00000000000079c5 */ /* 0x000fd00000000000 */
[----:B------:R-:W-:Y:S01]  /*1c480*/  HGMMA.64x128x16.F32 R24, R180, gdesc[UR4].tnspB, R24, gsb0 ;  /* 0x41e00004b4187df0 */ /* 0x000fe20008000818 */
[----:B------:R-:W-:Y:S01]  /*1c490*/  R2UR UR6, R4 ;  /* 0x00000000040672ca */ /* 0x000fe200000e0000 */
[----:B------:R-:W-:Y:S01]  /*1c4a0*/  VIADD R4, R2, 0x180 ;  /* 0x0000018002047836 */ /* 0x000fe20000000000 */
[----:B------:R-:W-:Y:S02]  /*1c4b0*/  R2UR UR7, R5 ;  /* 0x00000000050772ca */ /* 0x000fe400000e0000 */
[----:B------:R-:W-:Y:S01]  /*1c4c0*/  MOV R5, 0x40000040 ;  /* 0x4000004000057802 */ /* 0x000fe20000000f00 */
        /* <DEDUP_REMOVED lines=35> */
[----:B------:R-:W-:Y:S02]  /*1c700*/  R2UR UR7, R5 ;  /* 0x00000000050772ca */ /* 0x000fe400000e0000 */
[----:B------:R-:W-:Y:S01]  /*1c710*/  MOV R5, 0x40000040 ;  /* 0x4000004000057802 */ /* 0x000fe20000000f00 */
[----:B------:R-:W-:Y:S02]  /*1c720*/  WARPGROUP.DEPBAR.LE gsb0, 0x0 ;  /* 0x00008000000079c5 */ /* 0x000fe40000010000 */
[----:B------:R-:W-:-:S08]  /*1c730*/  WARPGROUP.ARRIVE ;  /* 0x00000000000079c5 */ /* 0x000fd00000000000 */
        /* <DEDUP_REMOVED lines=10> */
[----:B------:R-:W-:Y:S02]  /*1c7e0*/  R2UR UR7, R5 ;  /* 0x00000000050772ca */ /* 0x000fe400000e0000 */
[----:B------:R-:W0:Y:S02]  /*1c7f0*/  SHFL.BFLY PT, R5, R0, 0x2, 0x1f ;  /* 0x0c401f0000057f89 */ /* 0x000e2400000e0000 */
[----:B0-----:R-:W-:Y:S01]  /*1c800*/  FADD.FTZ R5, R5, R0 ;  /* 0x0000000005057221 */ /* 0x001fe20000010000 */
[----:B------:R-:W-:-:S04]  /*1c810*/  SEL R0, RZ, 0x1, P2 ;  /* 0x00000001ff007807 */ /* 0x000fc80001000000 */
[----:B------:R-:W0:Y:S01]  /*1c820*/  SHFL.BFLY PT, R4, R5, 0x1, 0x1f ;  /* 0x0c201f0005047f89 */ /* 0x000e2200000e0000 */
[----:B------:R-:W-:Y:S02]  /*1c830*/  LOP3.LUT R229, R229, R0, RZ, 0x3c, !PT ;  /* 0x00000000e5e57212 */ /* 0x000fe400078e3cff */
[----:B------:R-:W-:Y:S01]  /*1c840*/  MOV R0, 0xff800000 ;  /* 0xff80000000007802 */ /* 0x000fe20000000f00 */
[----:B0-----:R-:W-:-:S05]  /*1c850*/  FADD.FTZ R15, R5, R4 ;  /* 0x00000004050f7221 */ /* 0x001fca0000010000 */
[----:B------:R-:W-:-:S13]  /*1c860*/  FSETP.NE.FTZ.AND P3, PT, R15, RZ, PT ;  /* 0x000000ff0f00720b */ /* 0x000fda0003f75000 */
[----:B------:R-:W0:Y:S08]  /*1c870*/  @P3 MUFU.LG2 R8, R15 ;  /* 0x0000000f00083308 */ /* 0x000e300000000c00 */
[----:B------:R-:W-:Y:S01]  /*1c880*/  @P3 MUFU.RCP R7, R15 ;  /* 0x0000000f00073308 */ /* 0x000fe20000001000 */
[----:B0-----:R-:W-:Y:S01]  /*1c890*/  @P3 FMUL.FTZ R11, R8, 0.69314718246459960938 ;  /* 0x3f317218080b3820 */ /* 0x001fe20000410000 */
[----:B------:R-:W-:-:S02]  /*1c8a0*/  WARPGROUP.DEPBAR.LE gsb0, 0x0 ;  /* 0x00008000000079c5 */ /* 0x000fc40000010000 */
[----:B------:R-:W-:-:S06]  /*1c8b0*/  WARPGROUP.ARRIVE ;  /* 0x00000000000079c5 */ /* 0x000fcc0000000000 */
[----:B------:R-:W-:Y:S01]  /*1c8c0*/  HGMMA.64x128x16.F32 R24, R212, gdesc[UR4].tnspB, R24, gsb0 ;  /* 0x41e00004d4187df0 */ /* 0x000fe20008000818 */
[----:B------:R-:W-:Y:S02]  /*1c8d0*/  R2UR UR6, R2 ;  /* 0x00000000020672ca */ /* 0x000fe400000e0000 */
[----:B------:R-:W-:Y:S02]  /*1c8e0*/  R2UR UR7, R3 ;  /* 0x00000000030772ca */ /* 0x000fe400000e0000 */
[----:B------:R-:W0:Y:S02]  /*1c8f0*/  SHFL.BFLY PT, R3, R14, 0x2, 0x1f ;  /* 0x0c401f000e037f89 */ /* 0x000e2400000e0000 */
[----:B0-----:R-:W-:-:S05]  /*1c900*/  FADD.FTZ R3, R3, R14 ;  /* 0x0000000e03037221 */ /* 0x001fca0000010000 */
[----:B------:R-:W0:Y:S02]  /*1c910*/  SHFL.BFLY PT, R2, R3, 0x1, 0x1f ;  /* 0x0c201f0003027f89 */ /* 0x000e2400000e0000 */
[----:B0-----:R-:W-:Y:S01]  /*1c920*/  FADD.FTZ R13, R3, R2 ;  /* 0x00000002030d7221 */ /* 0x001fe20000010000 */
[----:B------:R-:W-:Y:S02]  /*1c930*/  IMAD.MOV.U32 R2, RZ, RZ, RZ ;  /* 0x000000ffff027224 */ /* 0x000fe400078e00ff */
[----:B------:R-:W-:Y:S02]  /*1c940*/  IMAD.MOV.U32 R3, RZ, RZ, -0x800000 ;  /* 0xff800000ff037424 */ /* 0x000fe400078e00ff */
[----:B------:R-:W-:-:S13]  /*1c950*/  FSETP.NE.FTZ.AND P0, PT, R13, RZ, PT ;  /* 0x000000ff0d00720b */ /* 0x000fda0003f15000 */
[----:B------:R-:W0:Y:S01]  /*1c960*/  @P0 MUFU.LG2 R6, R13 ;  /* 0x0000000d00060308 */ /* 0x000e220000000c00 */
[C---:B------:R-:W-:Y:S01]  /*1c970*/  @P0 FMUL.FTZ R4, R10.reuse, 0.69314718246459960938 ;  /* 0x3f3172180a040820 */ /* 0x040fe20000410000 */
[----:B------:R-:W-:-:S04]  /*1c980*/  @P3 FMUL.FTZ R10, R10, 0.69314718246459960938 ;  /* 0x3f3172180a0a3820 */ /* 0x000fc80000410000 */
[----:B------:R-:W-:Y:S02]  /*1c990*/  @P3 FFMA.FTZ R0, R10, R92, R11 ;  /* 0x0000005c0a003223 */ /* 0x000fe4000001000b */
[----:B------:R-:W1:Y:S01]  /*1c9a0*/  @P0 MUFU.RCP R2, R13 ;  /* 0x0000000d00020308 */ /* 0x000e620000001000 */
[----:B0-----:R-:W-:-:S04]  /*1c9b0*/  @P0 FMUL.FTZ R5, R6, 0.69314718246459960938 ;  /* 0x3f31721806050820 */ /* 0x001fc80000410000 */
[----:B------:R-:W-:Y:S01]  /*1c9c0*/  @P0 FFMA.FTZ R3, R4, R9, R5 ;  /* 0x0000000904030223 */ /* 0x000fe20000010005 */
[----:B------:R-:W-:Y:S01]  /*1c9d0*/  PLOP3.LUT P0, PT, PT, PT, PT, 0x8, 0x0 ;  /* 0x000000000000781c */ /* 0x000fe20003f0e170 */
[----:B------:R-:W-:Y:S02]  /*1c9e0*/  WARPGROUP.DEPBAR.LE gsb0, 0x0 ;  /* 0x00008000000079c5 */ /* 0x000fe40000010000 */
[----:B------:R-:W-:-:S06]  /*1c9f0*/  WARPGROUP.ARRIVE ;  /* 0x00000000000079c5 */ /* 0x000fcc0000000000 */
[----:B------:R-:W-:Y:S03]  /*1ca00*/  HGMMA.64x128x16.F32 R24, R216, gdesc[UR4].tnspB, R24, gsb0 ;  /* 0x41e00004d8187df0 */ /* 0x000fe60008000818 */
        /* <DEDUP_REMOVED lines=66> */
.L_x_6800:
[----:B------:R-:W-:Y:S05]  /*1ce30*/  WARPSYNC.ALL ;  /* 0x0000000000007948 */ /* 0x000fea0003800000 */
        /* <DEDUP_REMOVED lines=10> */
[----:B------:R-:W-:-:S03]  /*1cee0*/  ULDC UR4, c[0x0][0xad4] ;  /* 0x0002b50000047ab9 */ /* 0x000fc60000000800 */
[----:B------:R-:W3:Y:S01]  /*1cef0*/  LDL.LU R96, [R1+0x60] ;  /* 0x0000600001607983 */ /* 0x000ee20000300800 */
[----:B------:R-:W4:Y:S03]  /*1cf00*/  S2R R5, SR_SWINHI ;  /* 0x0000000000057919 */ /* 0x000f260000002f00 */
[----:B------:R-:W3:Y:S04]  /*1cf10*/  LDL.LU R107, [R1+0x64] ;  /* 0x00006400016b7983 */ /* 0x000ee80000300800 */
[----:B------:R-:W3:Y:S01]  /*1cf20*/  LDL R106, [R1+0x5c] ;  /* 0x00005c00016a7983 */ /* 0x000ee20000100800 */
[----:B------:R-:W-:Y:S02]  /*1cf30*/  MOV R94, R2 ;  /* 0x00000002005e7202 */ /* 0x000fe40000000f00 */
[----:B----4-:R-:W-:-:S03]  /*1cf40*/  MOV R95, R5 ;  /* 0x00000005005f7202 */ /* 0x010fc60000000f00 */
[----:B--2---:R-:W-:-:S03]  /*1cf50*/  IMAD.WIDE R8, R4, 0x2, R94 ;  /* 0x0000000204087825 */ /* 0x004fc600078e025e */
[----:B------:R-:W-:-:S04]  /*1cf60*/  IADD3 R105, P5, R8, 0x4060, RZ ;  /* 0x0000406008697810 */ /* 0x000fc80007fbe0ff */
[----:B------:R-:W-:-:S04]  /*1cf70*/  LOP3.LUT R10, R105, 0x380, RZ, 0xc0, !PT ;  /* 0x00000380690a7812 */ /* 0x000fc800078ec0ff */
[----:B------:R-:W-:-:S04]  /*1cf80*/  SHF.R.U64 R10, R10, 0x3, RZ ;  /* 0x000000030a0a7819 */ /* 0x000fc800000012ff */
[----:B------:R-:W-:Y:S02]  /*1cf90*/  LOP3.LUT R26, R10, R105, RZ, 0x3c, !PT ;  /* 0x000000690a1a7212 */ /* 0x000fe400078e3cff */
[----:B------:R-:W2:Y:S01]  /*1cfa0*/  LDL R105, [R1+0x70] ;  /* 0x0000700001697983 */ /* 0x000ea20000100800 */
[C---:B------:R-:W-:Y:S02]  /*1cfb0*/  IADD3 R103, P4, R8.reuse, 0x4040, RZ ;  /* 0x0000404008677810 */ /* 0x040fe40007f9e0ff */
[----:B------:R-:W-:Y:S02]  /*1cfc0*/  IADD3 R97, P0, R8, 0x60, RZ ;  /* 0x0000006008617810 */ /* 0x000fe40007f1e0ff */
[----:B------:R-:W-:-:S03]  /*1cfd0*/  LOP3.LUT R6, R103, 0x380, RZ, 0xc0, !PT ;  /* 0x0000038067067812 */ /* 0x000fc600078ec0ff */
[--C-:B------:R-:W-:Y:S01]  /*1cfe0*/  IMAD.X R5, RZ, RZ, R9.reuse, P0 ;  /* 0x000000ffff057224 */ /* 0x100fe200000e0609 */
[----:B------:R-:W-:Y:S02]  /*1cff0*/  SHF.R.U64 R6, R6, 0x3, RZ ;  /* 0x0000000306067819 */ /* 0x000fe400000012ff */
[----:B---3--:R-:W-:Y:S02]  /*1d000*/  ISETP.NE.AND P0, PT, R96, RZ, PT ;  /* 0x000000ff6000720c */ /* 0x008fe40003f05270 */
[----:B------:R-:W-:Y:S02]  /*1d010*/  IADD3 R101, P3, R8, 0x4020, RZ ;  /* 0x0000402008657810 */ /* 0x000fe40007f7e0ff */
[----:B------:R-:W-:Y:S02]  /*1d020*/  LOP3.LUT R24, R6, R103, RZ, 0x3c, !PT ;  /* 0x0000006706187212 */ /* 0x000fe400078e3cff */
[----:B------:R-:W-:Y:S01]  /*1d030*/  SEL R103, R96, UR4, P0 ;  /* 0x0000000460677c07 */ /* 0x000fe20008000000 */
[----:B------:R-:W-:Y:S05]  /*1d040*/  WARPSYNC.ALL ;  /* 0x0000000000007948 */ /* 0x000fea0003800000 */
[----:B------:R-:W-:Y:S01]  /*1d050*/  LOP3.LUT R4, R101, 0x380, RZ, 0xc0, !PT ;  /* 0x0000038065047812 */ /* 0x000fe200078ec0ff */
[----:B------:R-:W-:Y:S01]  /*1d060*/  IMAD.X R27, RZ, RZ, R9, P5 ;  /* 0x000000ffff1b7224 */ /* 0x000fe200028e0609 */
[----:B------:R-:W-:-:S02]  /*1d070*/  IADD3 R99, P2, R8, 0x4000, RZ ;  /* 0x0000400008637810 */ /* 0x000fc40007f5e0ff */
[C---:B------:R-:W-:Y:S02]  /*1d080*/  IADD3 R11, P1, R8.reuse, 0x20, RZ ;  /* 0x00000020080b7810 */ /* 0x040fe40007f3e0ff */
[----:B------:R-:W-:Y:S01]  /*1d090*/  LOP3.LUT R7, R8, 0x380, RZ, 0xc0, !PT ;  /* 0x0000038008077812 */ /* 0x000fe200078ec0ff */
[----:B------:R-:W-:Y:S01]  /*1d0a0*/  IMAD.X R25, RZ, RZ, R9, P4 ;  /* 0x000000ffff197224 */ /* 0x000fe200020e0609 */
[----:B------:R-:W-:Y:S01]  /*1d0b0*/  SHF.R.U64 R4, R4, 0x3, RZ ;  /* 0x0000000304047819 */ /* 0x000fe200000012ff */
[----:B------:R-:W-:Y:S01]  /*1d0c0*/  ULDC.64 UR6, c[0x0][0xc08] ;  /* 0x0003020000067ab9 */ /* 0x000fe20000000a00 */
[----:B------:R-:W-:Y:S01]  /*1d0d0*/  IADD3 R31, P5, R8, 0x40, RZ ;  /* 0x00000040081f7810 */ /* 0x000fe20007fbe0ff */
[----:B------:R-:W-:Y:S01]  /*1d0e0*/  ULDC.64 UR4, c[0x0][0xc00] ;  /* 0x0003000000047ab9 */ /* 0x000fe20000000a00 */
[----:B------:R-:W-:Y:S02]  /*1d0f0*/  LOP3.LUT R28, R4, R101, RZ, 0x3c, !PT ;  /* 0x00000065041c7212 */ /* 0x000fe400078e3cff */
[----:B------:R-:W-:-:S02]  /*1d100*/  LOP3.LUT R12, R99, 0x380, RZ, 0xc0, !PT ;  /* 0x00000380630c7812 */ /* 0x000fc400078ec0ff */
[----:B------:R-:W-:Y:S02]  /*1d110*/  LOP3.LUT R4, R11, 0x380, RZ, 0xc0, !PT ;  /* 0x000003800b047812 */ /* 0x000fe400078ec0ff */
[----:B------:R-:W-:Y:S02]  /*1d120*/  SHF.R.U64 R7, R7, 0x3, RZ ;  /* 0x0000000307077819 */ /* 0x000fe400000012ff */
[----:B------:R-:W-:Y:S02]  /*1d130*/  LOP3.LUT R10, R97, 0x380, RZ, 0xc0, !PT ;  /* 0x00000380610a7812 */ /* 0x000fe400078ec0ff */
[----:B------:R-:W-:Y:S02]  /*1d140*/  LOP3.LUT R6, R31, 0x380, RZ, 0xc0, !PT ;  /* 0x000003801f067812 */ /* 0x000fe400078ec0ff */
[----:B------:R-:W-:Y:S02]  /*1d150*/  SHF.R.U64 R12, R12, 0x3, RZ ;  /* 0x000000030c0c7819 */ /* 0x000fe400000012ff */
[----:B------:R-:W-:-:S02]  /*1d160*/  SHF.R.U64 R4, R4, 0x3, RZ ;  /* 0x0000000304047819 */ /* 0x000fc400000012ff */
[----:B------:R-:W-:Y:S02]  /*1d170*/  LOP3.LUT R8, R7, R8, RZ, 0x3c, !PT ;  /* 0x0000000807087212 */ /* 0x000fe400078e3cff */
[----:B------:R-:W-:Y:S02]  /*1d180*/  SHF.R.U64 R10, R10, 0x3, RZ ;  /* 0x000000030a0a7819 */ /* 0x000fe400000012ff */
[----:B------:R-:W-:Y:S01]  /*1d190*/  SHF.R.U64 R6, R6, 0x3, RZ ;  /* 0x0000000306067819 */ /* 0x000fe200000012ff */
[--C-:B------:R-:W-:Y:S01]  /*1d1a0*/  IMAD.X R7, RZ, RZ, R9.reuse, P5 ;  /* 0x000000ffff077224 */ /* 0x100fe200028e0609 */
[----:B------:R-:W-:Y:S01]  /*1d1b0*/  LOP3.LUT R14, R12, R99, RZ, 0x3c, !PT ;  /* 0x000000630c0e7212 */ /* 0x000fe200078e3cff */
[--C-:B------:R-:W-:Y:S01]  /*1d1c0*/  IMAD.X R15, RZ, RZ, R9.reuse, P2 ;  /* 0x000000ffff0f7224 */ /* 0x100fe200010e0609 */
[----:B------:R-:W-:Y:S01]  /*1d1d0*/  LOP3.LUT R12, R4, R11, RZ, 0x3c, !PT ;  /* 0x0000000b040c7212 */ /* 0x000fe200078e3cff */
[----:B------:R-:W-:Y:S01]  /*1d1e0*/  IMAD.X R13, RZ, RZ, R9, P1 ;  /* 0x000000ffff0d7224 */ /* 0x000fe200008e0609 */
[----:B------:R-:W-:-:S02]  /*1d1f0*/  IADD3.X R29, RZ, R9, RZ, P3, !PT ;  /* 0x00000009ff1d7210 */ /* 0x000fc40001ffe4ff */
[----:B------:R-:W-:Y:S02]  /*1d200*/  LOP3.LUT R4, R10, R97, RZ, 0x3c, !PT ;  /* 0x000000610a047212 */ /* 0x000fe400078e3cff */
[----:B------:R-:W-:Y:S02]  /*1d210*/  LOP3.LUT R6, R6, R31, RZ, 0x3c, !PT ;  /* 0x0000001f06067212 */ /* 0x000fe400078e3cff */
[----:B------:R-:W-:Y:S02]  /*1d220*/  MOV R30, R8 ;  /* 0x00000008001e7202 */ /* 0x000fe40000000f00 */
[----:B------:R-:W-:Y:S02]  /*1d230*/  F2FP.F16.F32.PACK_AB R8, R21, R20 ;  /* 0x000000141508723e */ /* 0x000fe400000000ff */
[----:B------:R-:W-:Y:S02]  /*1d240*/  F2FP.F16.F32.PACK_AB R9, R91, R90 ;  /* 0x0000005a5b09723e */ /* 0x000fe400000000ff */
[----:B------:R-:W-:-:S02]  /*1d250*/  F2FP.F16.F32.PACK_AB R10, R89, R88 ;  /* 0x00000058590a723e */ /* 0x000fc400000000ff */
[----:B------:R-:W-:Y:S01]  /*1d260*/  F2FP.F16.F32.PACK_AB R11, R93, R92 ;  /* 0x0000005c5d0b723e */ /* 0x000fe200000000ff */
[----:B------:R-:W-:Y:S01]  /*1d270*/  BAR.SYNC.DEFER_BLOCKING 0x1, 0x100 ;  /* 0x0044000000007b1d */ /* 0x000fe20000010000 */
[----:B------:R-:W-:Y:S02]  /*1d280*/  MOV R97, R4 ;  /* 0x0000000400617202 */ /* 0x000fe40000000f00 */
[----:B------:R-:W-:Y:S02]  /*1d290*/  MOV R98, R6 ;  /* 0x0000000600627202 */ /* 0x000fe40000000f00 */
[----:B------:R-:W-:Y:S02]  /*1d2a0*/  MOV R99, R12 ;  /* 0x0000000c00637202 */ /* 0x000fe40000000f00 */
[----:B------:R-:W-:Y:S02]  /*1d2b0*/  F2FP.F16.F32.PACK_AB R4, R33, R32 ;  /* 0x000000202104723e */ /* 0x000fe400000000ff */
[----:B------:R-:W-:-:S02]  /*1d2c0*/  F2FP.F16.F32.PACK_AB R5, R35, R34 ;  /* 0x000000222305723e */ /* 0x000fc400000000ff */
[----:B------:R-:W-:Y:S02]  /*1d2d0*/  F2FP.F16.F32.PACK_AB R6, R37, R36 ;  /* 0x000000242506723e */ /* 0x000fe400000000ff */
[----:B------:R-:W-:Y:S02]  /*1d2e0*/  F2FP.F16.F32.PACK_AB R7, R39, R38 ;  /* 0x000000262707723e */ /* 0x000fe400000000ff */
[----:B------:R-:W-:Y:S02]  /*1d2f0*/  MOV R96, R14 ;  /* 0x0000000e00607202 */ /* 0x000fe40000000f00 */
[----:B------:R-:W-:Y:S02]  /*1d300*/  MOV R100, R26 ;  /* 0x0000001a00647202 */ /* 0x000fe40000000f00 */
[----:B------:R-:W-:Y:S02]  /*1d310*/  MOV R101, R24 ;  /* 0x0000001800657202 */ /* 0x000fe40000000f00 */
[----:B------:R-:W-:Y:S01]  /*1d320*/  F2FP.F16.F32.PACK_AB R12, R49, R48 ;  /* 0x00000030310c723e */ /* 0x000fe200000000ff */
[----:B------:R3:W-:Y:S01]  /*1d330*/  STSM.16.M88.4 [R30], R8 ;  /* 0x000000081e007844 */ /* 0x0007e20000000200 */
[----:B------:R-:W-:-:S02]  /*1d340*/  F2FP.F16.F32.PACK_AB R13, R51, R50 ;  /* 0x00000032330d723e */ /* 0x000fc400000000ff */
[----:B------:R-:W-:Y:S02]  /*1d350*/  F2FP.F16.F32.PACK_AB R14, R53, R52 ;  /* 0x00000034350e723e */ /* 0x000fe400000000ff */
[----:B------:R-:W-:Y:S01]  /*1d360*/  F2FP.F16.F32.PACK_AB R15, R55, R54 ;  /* 0x00000036370f723e */ /* 0x000fe200000000ff */
[----:B------:R4:W-:Y:S01]  /*1d370*/  STSM.16.M88.4 [R99], R4 ;  /* 0x0000000463007844 */ /* 0x0009e20000000200 */
[----:B------:R-:W-:Y:S02]  /*1d380*/  F2FP.F16.F32.PACK_AB R24, R57, R56 ;  /* 0x000000383918723e */ /* 0x000fe400000000ff */
[----:B------:R-:W-:Y:S02]  /*1d390*/  F2FP.F16.F32.PACK_AB R25, R59, R58 ;  /* 0x0000003a3b19723e */ /* 0x000fe400000000ff */
[----:B------:R-:W-:Y:S02]  /*1d3a0*/  F2FP.F16.F32.PACK_AB R26, R61, R60 ;  /* 0x0000003c3d1a723e */ /* 0x000fe400000000ff */
[----:B------:R-:W-:-:S02]  /*1d3b0*/  F2FP.F16.F32.PACK_AB R27, R63, R62 ;  /* 0x0000003e3f1b723e */ /* 0x000fc400000000ff */
[----:B---3--:R-:W-:Y:S02]  /*1d3c0*/  F2FP.F16.F32.PACK_AB R8, R41, R40 ;  /* 0x000000282908723e */ /* 0x008fe400000000ff */
[----:B------:R-:W-:Y:S02]  /*1d3d0*/  F2FP.F16.F32.PACK_AB R9, R43, R42 ;  /* 0x0000002a2b09723e */ /* 0x000fe400000000ff */
[----:B------:R-:W-:Y:S02]  /*1d3e0*/  F2FP.F16.F32.PACK_AB R10, R45, R44 ;  /* 0x0000002c2d0a723e */ /* 0x000fe400000000ff */
[----:B------:R-:W-:Y:S02]  /*1d3f0*/  F2FP.F16.F32.PACK_AB R11, R47, R46 ;  /* 0x0000002e2f0b723e */ /* 0x000fe400000000ff */
[----:B------:R-:W-:Y:S02]  /*1d400*/  MOV R102, R28 ;  /* 0x0000001c00667202 */ /* 0x000fe40000000f00 */
[----:B------:R-:W-:-:S02]  /*1d410*/  F2FP.F16.F32.PACK_AB R28, R65, R64 ;  /* 0x00000040411c723e */ /* 0x000fc400000000ff */
[----:B------:R-:W-:Y:S02]  /*1d420*/  F2FP.F16.F32.PACK_AB R29, R67, R66 ;  /* 0x00000042431d723e */ /* 0x000fe400000000ff */
[----:B------:R-:W-:Y:S02]  /*1d430*/  F2FP.F16.F32.PACK_AB R30, R69, R68 ;  /* 0x00000044451e723e */ /* 0x000fe400000000ff */
[----:B------:R-:W-:Y:S01]  /*1d440*/  F2FP.F16.F32.PACK_AB R31, R71, R70 ;  /* 0x00000046471f723e */ /* 0x000fe200000000ff */
[----:B------:R-:W-:Y:S01]  /*1d450*/  STSM.16.M88.4 [R98], R8 ;  /* 0x0000000862007844 */ /* 0x000fe20000000200 */
[----:B----4-:R-:W-:Y:S02]  /*1d460*/  F2FP.F16.F32.PACK_AB R4, R73, R72 ;  /* 0x000000484904723e */ /* 0x010fe400000000ff */
[----:B------:R-:W-:Y:S02]  /*1d470*/  F2FP.F16.F32.PACK_AB R5, R75, R74 ;  /* 0x0000004a4b05723e */ /* 0x000fe400000000ff */
[----:B------:R-:W-:-:S02]  /*1d480*/  F2FP.F16.F32.PACK_AB R6, R77, R76 ;  /* 0x0000004c4d06723e */ /* 0x000fc400000000ff */
[----:B------:R-:W-:Y:S01]  /*1d490*/  F2FP.F16.F32.PACK_AB R7, R79, R78 ;  /* 0x0000004e4f07723e */ /* 0x000fe200000000ff */
[----:B------:R-:W-:Y:S04]  /*1d4a0*/  STSM.16.M88.4 [R97], R12 ;  /* 0x0000000c61007844 */ /* 0x000fe80000000200 */
[----:B------:R-:W-:Y:S01]  /*1d4b0*/  STSM.16.M88.4 [R96], R24 ;  /* 0x0000001860007844 */ /* 0x000fe20000000200 */
[----:B------:R-:W-:-:S03]  /*1d4c0*/  ISETP.GT.AND P2, PT, R103, 0x1, PT ;  /* 0x000000016700780c */ /* 0x000fc60003f44270 */
[----:B------:R-:W-:Y:S04]  /*1d4d0*/  STSM.16.M88.4 [R102], R28 ;  /* 0x0000001c66007844 */ /* 0x000fe80000000200 */
[----:B------:R3:W-:Y:S02]  /*1d4e0*/  STSM.16.M88.4 [R101], R4 ;  /* 0x0000000465007844 */ /* 0x0007e40000000200 */
[----:B---3--:R-:W-:-:S05]  /*1d4f0*/  IMAD.MOV.U32 R6, RZ, RZ, 0x9b8 ;  /* 0x000009b8ff067424 */ /* 0x008fca00078e00ff */
[----:B------:R-:W-:-:S04]  /*1d500*/  SEL R6, R6, 0x978, P2 ;  /* 0x0000097806067807 */ /* 0x000fc80001000000 */
[----:B------:R3:W4:Y:S08]  /*1d510*/  LDC.64 R26, c[0x0][R6+0x220] ;  /* 0x00008800061a7b82 */ /* 0x0007300000000a00 */
[----:B------:R3:W0:Y:S08]  /*1d520*/  LDC.64 R24, c[0x0][R6+0x218] ;  /* 0x0000860006187b82 */ /* 0x0006300000000a00 */
[----:B------:R3:W0:Y:S01]  /*1d530*/  LDC.64 R14, c[0x0][R6+0x228] ;  /* 0x00008a00060e7b82 */ /* 0x0006220000000a00 */
[----:B------:R-:W-:-:S02]  /*1d540*/  F2FP.F16.F32.PACK_AB R8, R81, R80 ;  /* 0x000000505108723e */ /* 0x000fc400000000ff */
[----:B------:R-:W-:Y:S02]  /*1d550*/  F2FP.F16.F32.PACK_AB R9, R83, R82 ;  /* 0x000000525309723e */ /* 0x000fe400000000ff */
[----:B------:R-:W-:Y:S02]  /*1d560*/  F2FP.F16.F32.PACK_AB R10, R85, R84 ;  /* 0x00000054550a723e */ /* 0x000fe400000000ff */
[----:B------:R-:W-:Y:S02]  /*1d570*/  F2FP.F16.F32.PACK_AB R11, R87, R86 ;  /* 0x00000056570b723e */ /* 0x000fe400000000ff */
[----:B------:R-:W-:-:S03]  /*1d580*/  ISETP.NE.U32.AND P3, PT, RZ, UR6, PT ;  /* 0x00000006ff007c0c */ /* 0x000fc6000bf65070 */
[----:B------:R1:W-:Y:S01]  /*1d590*/  STSM.16.M88.4 [R100], R8 ;  /* 0x0000000864007844 */ /* 0x0003e20000000200 */
[----:B------:R-:W-:Y:S01]  /*1d5a0*/  BAR.SYNC.DEFER_BLOCKING 0x1, 0x100 ;  /* 0x0044000000007b1d */ /* 0x000fe20000010000 */
[----:B------:R-:W-:Y:S02]  /*1d5b0*/  ISETP.NE.AND.EX P3, PT, RZ, UR7, PT, P3 ;  /* 0x00000007ff007c0c */ /* 0x000fe4000bf65330 */
[----:B------:R-:W-:Y:S02]  /*1d5c0*/  ISETP.NE.U32.AND P0, PT, RZ, UR4, PT ;  /* 0x00000004ff007c0c */ /* 0x000fe4000bf05070 */
[----:B------:R-:W-:-:S03]  /*1d5d0*/  IADD3 R98, P1, R107, UR4, RZ ;  /* 0x000000046b627c10 */ /* 0x000fc6000ff3e0ff */
[----:B-1----:R-:W1:Y:S01]  /*1d5e0*/  LDC R8, c[0x0][0xbe8] ;  /* 0x0002fa00ff087b82 */ /* 0x002e620000000800 */
[----:B------:R-:W-:Y:S02]  /*1d5f0*/  ISETP.NE.AND.EX P0, PT, RZ, UR5, PT, P0 ;  /* 0x00000005ff007c0c */ /* 0x000fe4000bf05300 */
[----:B------:R-:W-:Y:S01]  /*1d600*/  MOV R12, RZ ;  /* 0x000000ff000c7202 */ /* 0x000fe20000000f00 */
[----:B------:R-:W-:Y:S01]  /*1d610*/  ULDC.64 UR8, c[0x0][0x208] ;  /* 0x0000820000087ab9 */ /* 0x000fe20000000a00 */
[----:B--2---:R-:W-:-:S04]  /*1d620*/  SHF.L.U64.HI R104, R106, 0x2, R105 ;  /* 0x000000026a687819 */ /* 0x004fc80000010269 */
[C---:B------:R-:W-:Y:S02]  /*1d630*/  IADD3.X R99, R104.reuse, UR5, RZ, P1, !PT ;  /* 0x0000000568637c10 */ /* 0x040fe40008ffe4ff */
[----:B------:R-:W-:Y:S01]  /*1d640*/  @P3 IADD3 R96, P1, R107, UR6, RZ ;  /* 0x000000066b603c10 */ /* 0x000fe2000ff3e0ff */
[----:B------:R-:W-:Y:S02]  /*1d650*/  ULDC UR6, c[0x0][0xa88] ;  /* 0x0002a20000067ab9 */ /* 0x000fe40000000800 */
[----:B------:R-:W-:Y:S01]  /*1d660*/  IMAD.U32 R13, RZ, RZ, UR6 ;  /* 0x00000006ff0d7e24 */ /* 0x000fe2000f8e00ff */
[----:B------:R-:W-:Y:S01]  /*1d670*/  @P3 IADD3.X R97, R104, UR7, RZ, P1, !PT ;  /* 0x0000000768613c10 */ /* 0x000fe20008ffe4ff */
[----:B------:R3:W5:Y:S01]  /*1d680*/  @P0 LDG.E R12, desc[UR8][R98.64] ;  /* 0x00000008620c0981 */ /* 0x000762000c1e1900 */
[----:B-1----:R-:W-:-:S03]  /*1d690*/  ISETP.NE.AND P1, PT, R8, 0x1, PT ;  /* 0x000000010800780c */ /* 0x002fc60003f25270 */
[----:B------:R3:W5:Y:S01]  /*1d6a0*/  @P3 LDG.E R13, desc[UR8][R96.64] ;  /* 0x00000008600d3981 */ /* 0x000762000c1e1900 */
[----:B0---4-:R-:W-:Y:S09]  /*1d6b0*/  @P3 BRA `(.L_x_6863) ;  /* 0x0000000000143947 */ /* 0x011ff20003800000 */
[----:B------:R-:W-:Y:S05]  /*1d6c0*/  @!P0 BRA `(.L_x_6863) ;  /* 0x0000000000108947 */ /* 0x000fea0003800000 */
[----:B------:R-:W-:Y:S02]  /*1d6d0*/  ULDC.64 UR6, c[0x0][0x208] ;  /* 0x0000820000067ab9 */ /* 0x000fe40000000a00 */
[----:B------:R-:W2:Y:S04]  /*1d6e0*/  LDG.E R4, desc[UR6][R98.64] ;  /* 0x0000000662047981 */ /* 0x000ea8000c1e1900 */
[----:B-----5:R-:W2:Y:S02]  /*1d6f0*/  LDG.E R13, desc[UR6][R98.64+0x4] ;  /* 0x00000406620d7981 */ /* 0x020ea4000c1e1900 */
[----:B--2---:R-:W-:-:S07]  /*1d700*/  IMAD.IADD R13, R13, 0x1, -R4 ;  /* 0x000000010d0d7824 */ /* 0x004fce00078e0a04 */
.L_x_6863:
[----:B---3--:R-:W2:Y:S04]  /*1d710*/  LDL R98, [R1+0x58] ;  /* 0x0000580001627983 */ /* 0x008ea80000100800 */
[----:B------:R-:W3:Y:S04]  /*1d720*/  LDL R30, [R1+0x8c] ;  /* 0x00008c00011e7983 */ /* 0x000ee80000100800 */
[----:B------:R-:W3:Y:S04]  /*1d730*/  LDL R99, [R1+0x6c] ;  /* 0x00006c0001637983 */ /* 0x000ee80000100800 */
[----:B------:R-:W4:Y:S01]  /*1d740*/  LDL R96, [R1+0x74] ;  /* 0x0000740001607983 */ /* 0x000f220000100800 */
[----:B------:R-:W0:Y:S03]  /*1d750*/  LDC.64 R6, c[0x0][R6+0x210] ;  /* 0x0000840006067b82 */ /* 0x000e260000000a00 */
[----:B------:R-:W4:Y:S01]  /*1d760*/  LDL R101, [R1+0x88] ;  /* 0x0000880001657983 */ /* 0x000f220000100800 */
[----:B------:R-:W-:-:S04]  /*1d770*/  ISETP.NE.U32.AND P0, PT, RZ, UR4, PT ;  /* 0x00000004ff007c0c */ /* 0x000fc8000bf05070 */
[----:B------:R-:W1:Y:S01]  /*1d780*/  @P1 LDC R28, c[0x0][0xbec] ;  /* 0x0002fb00ff1c1b82 */ /* 0x000e620000000800 */
[----:B------:R-:W-:-:S04]  /*1d790*/  ISETP.NE.AND.EX P0, PT, RZ, UR5, PT, P0 ;  /* 0x00000005ff007c0c */ /* 0x000fc8000bf05300 */
[----:B------:R-:W-:-:S03]  /*1d7a0*/  SEL R10, R106, RZ, !P0 ;  /* 0x000000ff6a0a7207 */ /* 0x000fc60004000000 */
[----:B------:R-:W0:Y:S01]  /*1d7b0*/  @P1 LDC R31, c[0x0][0xbf0] ;  /* 0x0002fc00ff1f1b82 */ /* 0x000e220000000800 */
[----:B------:R-:W-:Y:S01]  /*1d7c0*/  SEL R9, R105, RZ, !P0 ;  /* 0x000000ff69097207 */ /* 0x000fe20004000000 */
[----:B------:R-:W-:-:S06]  /*1d7d0*/  IMAD R11, R27, R10, RZ ;  /* 0x0000000a1b0b7224 */ /* 0x000fcc00078e02ff */
[----:B------:R-:W1:Y:S01]  /*1d7e0*/  LDC.64 R4, c[0x0][0xba8] ;  /* 0x0002ea00ff047b82 */ /* 0x000e620000000a00 */
[----:B------:R-:W0:Y:S01]  /*1d7f0*/  S2R R102, SR_TID.X ;  /* 0x0000000000667919 */ /* 0x000e220000002100 */
[C---:B------:R-:W-:Y:S02]  /*1d800*/  IMAD R29, R26.reuse, R9, R11 ;  /* 0x000000091a1d7224 */ /* 0x040fe400078e020b */
[----:B------:R-:W-:-:S04]  /*1d810*/  IMAD.WIDE.U32 R26, R26, R10, RZ ;  /* 0x0000000a1a1a7225 */ /* 0x000fc800078e00ff */
[----:B------:R-:W-:Y:S01]  /*1d820*/  IMAD.IADD R29, R27, 0x1, R29 ;  /* 0x000000011b1d7824 */ /* 0x000fe200078e021d */
[----:B-1----:R-:W1:Y:S08]  /*1d830*/  @!P2 LDC R4, c[0x0][0xb50] ;  /* 0x0002d400ff04ab82 */ /* 0x002e700000000800 */
[----:B------:R-:W1:Y:S01]  /*1d840*/  @!P2 LDC R5, c[0x0][0xb54] ;  /* 0x0002d500ff05ab82 */ /* 0x000e620000000800 */
[----:B0-----:R-:W-:-:S05]  /*1d850*/  VIADD R102, R102, 0xffffff80 ;  /* 0xffffff8066667836 */ /* 0x001fca0000000000 */
[----:B------:R-:W-:-:S04]  /*1d860*/  SHF.R.S32.HI R100, RZ, 0x1f, R102 ;  /* 0x0000001fff647819 */ /* 0x000fc80000011466 */
[----:B------:R-:W-:-:S04]  /*1d870*/  LEA.HI R100, R100, R102, RZ, 0x7 ;  /* 0x0000006664647211 */ /* 0x000fc800078f38ff */
[----:B------:R-:W-:-:S05]  /*1d880*/  LOP3.LUT R100, R100, 0xffffff80, RZ, 0xc0, !PT ;  /* 0xffffff8064647812 */ /* 0x000fca00078ec0ff */
[----:B------:R-:W-:Y:S01]  /*1d890*/  IMAD.IADD R100, R102, 0x1, -R100 ;  /* 0x0000000166647824 */ /* 0x000fe200078e0a64 */
[----:B------:R-:W-:Y:S01]  /*1d8a0*/  ULDC.64 UR6, c[0x0][0x208] ;  /* 0x0000820000067ab9 */ /* 0x000fe20000000a00 */
[-C--:B--2---:R-:W-:Y:S02]  /*1d8b0*/  IMAD R11, R25, R98.reuse, RZ ;  /* 0x00000062190b7224 */ /* 0x084fe400078e02ff */
[----:B------:R-:W-:-:S04]  /*1d8c0*/  IMAD.WIDE.U32 R24, R24, R98, RZ ;  /* 0x0000006218187225 */ /* 0x000fc800078e00ff */
[----:B---3--:R-:W-:Y:S01]  /*1d8d0*/  IMAD R97, R99, 0x80, R30 ;  /* 0x0000008063617824 */ /* 0x008fe200078e021e */
[----:B-----5:R-:W-:-:S03]  /*1d8e0*/  IADD3 R26, P0, P3, R26, R24, R12 ;  /* 0x000000181a1a7210 */ /* 0x020fc60007b1e00c */
[----:B------:R-:W-:Y:S01]  /*1d8f0*/  @P1 IMAD.HI.U32 R24, R97, R28, RZ ;  /* 0x0000001c61181227 */ /* 0x000fe200078e00ff */
[----:B----4-:R-:W-:Y:S02]  /*1d900*/  SEL R9, R96, RZ, P2 ;  /* 0x000000ff60097207 */ /* 0x010fe40001000000 */
[----:B------:R-:W-:Y:S01]  /*1d910*/  IADD3 R30, R25, R11, RZ ;  /* 0x0000000b191e7210 */ /* 0x000fe20007ffe0ff */
[----:B------:R-:W-:Y:S01]  /*1d920*/  IMAD.MOV.U32 R25, RZ, RZ, R97 ;  /* 0x000000ffff197224 */ /* 0x000fe200078e0061 */
[----:B------:R-:W-:Y:S01]  /*1d930*/  @P1 SHF.R.U32.HI R25, RZ, R31, R24 ;  /* 0x0000001fff191219 */ /* 0x000fe20000011618 */
[-C--:B------:R-:W-:Y:S02]  /*1d940*/  IMAD R27, R15, R9.reuse, RZ ;  /* 0x000000090f1b7224 */ /* 0x080fe400078e02ff */
[----:B------:R-:W-:Y:S01]  /*1d950*/  IMAD.WIDE.U32 R14, R14, R9, RZ ;  /* 0x000000090e0e7225 */ /* 0x000fe200078e00ff */
[----:B------:R-:W-:-:S03]  /*1d960*/  SHF.R.S32.HI R11, RZ, 0x1f, R12 ;  /* 0x0000001fff0b7819 */ /* 0x000fc6000001140c */
[----:B------:R-:W-:Y:S01]  /*1d970*/  IMAD.MOV R9, RZ, RZ, -R25 ;  /* 0x000000ffff097224 */ /* 0x000fe200078e0a19 */
[----:B------:R-:W-:Y:S01]  /*1d980*/  IADD3.X R24, R29, R30, R11, P0, P3 ;  /* 0x0000001e1d187210 */ /* 0x000fe200007e640b */
[----:B------:R-:W-:Y:S02]  /*1d990*/  IMAD.IADD R27, R15, 0x1, R27 ;  /* 0x000000010f1b7824 */ /* 0x000fe400078e021b */
[----:B------:R-:W-:Y:S01]  /*1d9a0*/  IMAD R9, R8, R9, R97 ;  /* 0x0000000908097224 */ /* 0x000fe200078e0261 */
[----:B------:R-:W-:Y:S02]  /*1d9b0*/  IADD3 R14, P0, P3, R25, R26, R14 ;  /* 0x0000001a190e7210 */ /* 0x000fe40007b1e00e */
[----:B------:R-:W-:Y:S01]  /*1d9c0*/  SHF.R.S32.HI R15, RZ, 0x1f, R25 ;  /* 0x0000001fff0f7819 */ /* 0x000fe20000011419 */
[----:B------:R-:W-:Y:S01]  /*1d9d0*/  IMAD R7, R7, R9, RZ ;  /* 0x0000000907077224 */ /* 0x000fe200078e02ff */
[----:B------:R-:W-:Y:S02]  /*1d9e0*/  SHF.R.S32.HI R25, RZ, 0x1f, R9 ;  /* 0x0000001fff197819 */ /* 0x000fe40000011409 */
[----:B------:R-:W-:-:S03]  /*1d9f0*/  IADD3.X R15, R15, R24, R27, P0, P3 ;  /* 0x000000180f0f7210 */ /* 0x000fc600007e641b */
[C---:B------:R-:W-:Y:S02]  /*1da00*/  IMAD R25, R6.reuse, R25, R7 ;  /* 0x0000001906197224 */ /* 0x040fe400078e0207 */
[----:B------:R-:W-:-:S05]  /*1da10*/  IMAD.WIDE.U32 R6, R6, R9, R14 ;  /* 0x0000000906067225 */ /* 0x000fca00078e000e */
[----:B------:R-:W-:Y:S02]  /*1da20*/  IADD3 R7, R7, R25, RZ ;  /* 0x0000001907077210 */ /* 0x000fe40007ffe0ff */
[----:B-1----:R-:W-:-:S04]  /*1da30*/  LEA R24, P0, R6, R4, 0x2 ;  /* 0x0000000406187211 */ /* 0x002fc800078010ff */
[----:B------:R-:W-:Y:S01]  /*1da40*/  LEA.HI.X R7, R6, R5, R7, 0x2, P0 ;  /* 0x0000000506077211 */ /* 0x000fe200000f1407 */
[----:B------:R-:W-:Y:S01]  /*1da50*/  SHFL.IDX PT, R4, R24, RZ, 0x1c1f ;  /* 0x001c1fff18047589 */ /* 0x000fe200000e0000 */
[----:B------:R-:W-:-:S03]  /*1da60*/  IMAD R26, R99, 0x80, R101 ;  /* 0x00000080631a7824 */ /* 0x000fc600078e0265 */
[----:B------:R-:W0:Y:S04]  /*1da70*/  SHFL.IDX PT, R5, R7, RZ, 0x1c1f ;  /* 0x001c1fff07057589 */ /* 0x000e2800000e0000 */
[----:B------:R-:W-:Y:S04]  /*1da80*/  SHFL.IDX PT, R14, R24, 0x1, 0x1c1f ;  /* 0x003c1f00180e7f89 */ /* 0x000fe800000e0000 */
[----:B------:R-:W1:Y:S01]  /*1da90*/  SHFL.IDX PT, R15, R7, 0x1, 0x1c1f ;  /* 0x003c1f00070f7f89 */ /* 0x000e6200000e0000 */
[----:B------:R-:W-:Y:S01]  /*1daa0*/  IMAD R9, R13, R8, RZ ;  /* 0x000000080d097224 */ /* 0x000fe200078e02ff */
[----:B------:R-:W-:Y:S01]  /*1dab0*/  LOP3.LUT P0, RZ, R100, 0x3, RZ, 0xc0, !PT ;  /* 0x0000000364ff7812 */ /* 0x000fe2000780c0ff */
[----:B------:R-:W-:-:S03]  /*1dac0*/  VIADD R6, R26, 0x8 ;  /* 0x000000081a067836 */ /* 0x000fc60000000000 */
[-C--:B------:R-:W-:Y:S02]  /*1dad0*/  ISETP.GE.OR P3, PT, R26, R9.reuse, P0 ;  /* 0x000000091a00720c */ /* 0x080fe40000766670 */
[----:B------:R-:W-:-:S11]  /*1dae0*/  ISETP.GE.OR P0, PT, R6, R9, P0 ;  /* 0x000000090600720c */ /* 0x000fd60000706670 */
[----:B0-----:R0:W-:Y:S04]  /*1daf0*/  @!P3 ST.E desc[UR6][R4.64], R3 ;  /* 0x000000030400b985 */ /* 0x0011e8000c101906 */
[----:B-1----:R0:W-:Y:S01]  /*1db00*/  @!P0 ST.E desc[UR6][R14.64], R0 ;  /* 0x000000000e008985 */ /* 0x0021e2000c101906 */
[----:B------:R-:W-:Y:S05]  /*1db10*/  @P2 BRA `(.L_x_6864) ;  /* 0x0000000800d42947 */ /* 0x000fea0003800000 */
[----:B------:R-:W-:Y:S01]  /*1db20*/  SHF.L.U32 R100, R22, 0x6, RZ ;  /* 0x0000000616647819 */ /* 0x000fe200000006ff */
[----:B------:R-:W-:Y:S01]  /*1db30*/  ULDC.64 UR4, c[0x0][0x208] ;  /* 0x0000820000047ab9 */ /* 0x000fe20000000a00 */
[----:B------:R-:W1:Y:S03]  /*1db40*/  @P1 LDC R21, c[0x0][0xbf0] ;  /* 0x0002fc00ff151b82 */ /* 0x000e660000000800 */
[----:B0-----:R-:W-:Y:S02]  /*1db50*/  IMAD.IADD R3, R16, 0x1, R100 ;  /* 0x0000000110037824 */ /* 0x001fe400078e0264 */
[----:B------:R-:W0:Y:S02]  /*1db60*/  S2R R100, SR_TID.X ;  /* 0x0000000000647919 */ /* 0x000e240000002100 */
[----:B------:R-:W-:-:S03]  /*1db70*/  IMAD.WIDE R94, R3, 0x2, R94 ;  /* 0x00000002035e7825 */ /* 0x000fc600078e025e */
[C---:B------:R-:W-:Y:S02]  /*1db80*/  IADD3 R25, P5, R94.reuse, 0x1000, RZ ;  /* 0x000010005e197810 */ /* 0x040fe40007fbe0ff */
[----:B------:R-:W-:Y:S02]  /*1db90*/  IADD3 R29, P0, R94, 0x2000, RZ ;  /* 0x000020005e1d7810 */ /* 0x000fe40007f1e0ff */
[----:B------:R-:W-:Y:S02]  /*1dba0*/  LOP3.LUT R24, R25, 0x380, RZ, 0xc0, !PT ;  /* 0x0000038019187812 */ /* 0x000fe400078ec0ff */
[----:B------:R-:W-:Y:S02]  /*1dbb0*/  LOP3.LUT R28, R29, 0x380, RZ, 0xc0, !PT ;  /* 0x000003801d1c7812 */ /* 0x000fe400078ec0ff */
[----:B------:R-:W-:Y:S02]  /*1dbc0*/  SHF.R.U64 R24, R24, 0x3, RZ ;  /* 0x0000000318187819 */ /* 0x000fe400000012ff */
[----:B------:R-:W-:-:S02]  /*1dbd0*/  SHF.R.U64 R28, R28, 0x3, RZ ;  /* 0x000000031c1c7819 */ /* 0x000fc400000012ff */
[----:B------:R-:W-:Y:S01]  /*1dbe0*/  LOP3.LUT R24, R24, R25, RZ, 0x3c, !PT ;  /* 0x0000001918187212 */ /* 0x000fe200078e3cff */
[--C-:B------:R-:W-:Y:S01]  /*1dbf0*/  IMAD.X R25, RZ, RZ, R95.reuse, P5 ;  /* 0x000000ffff197224 */ /* 0x100fe200028e065f */
[----:B------:R-:W-:Y:S01]  /*1dc00*/  LOP3.LUT R28, R28, R29, RZ, 0x3c, !PT ;  /* 0x0000001d1c1c7212 */ /* 0x000fe200078e3cff */
[----:B------:R-:W-:Y:S01]  /*1dc10*/  IMAD.X R29, RZ, RZ, R95, P0 ;  /* 0x000000ffff1d7224 */ /* 0x000fe200000e065f */
[C---:B------:R-:W-:Y:S02]  /*1dc20*/  IADD3 R33, P2, R94.reuse, 0x3000, RZ ;  /* 0x000030005e217810 */ /* 0x040fe40007f5e0ff */
[C---:B------:R-:W-:Y:S01]  /*1dc30*/  IADD3 R37, P3, R94.reuse, 0x4000, RZ ;  /* 0x000040005e257810 */ /* 0x040fe20007f7e0ff */
[----:B------:R-:W5:Y:S01]  /*1dc40*/  LD.E.128 R24, desc[UR4][R24.64] ;  /* 0x0000000418187980 */ /* 0x000f62000c101d00 */
[C---:B------:R-:W-:Y:S02]  /*1dc50*/  IADD3 R41, P4, R94.reuse, 0x5000, RZ ;  /* 0x000050005e297810 */ /* 0x040fe40007f9e0ff */
[C---:B------:R-:W-:Y:S01]  /*1dc60*/  IADD3 R45, P5, R94.reuse, 0x6000, RZ ;  /* 0x000060005e2d7810 */ /* 0x040fe20007fbe0ff */
[----:B------:R-:W5:Y:S01]  /*1dc70*/  LD.E.128 R28, desc[UR4][R28.64] ;  /* 0x000000041c1c7980 */ /* 0x000f62000c101d00 */
[----:B------:R-:W-:-:S02]  /*1dc80*/  IADD3 R3, P0, R94, 0x7000, RZ ;  /* 0x000070005e037810 */ /* 0x000fc40007f1e0ff */
[----:B------:R-:W-:Y:S02]  /*1dc90*/  LOP3.LUT R32, R33, 0x380, RZ, 0xc0, !PT ;  /* 0x0000038021207812 */ /* 0x000fe400078ec0ff */
[----:B------:R-:W-:Y:S01]  /*1dca0*/  LOP3.LUT R36, R37, 0x380, RZ, 0xc0, !PT ;  /* 0x0000038025247812 */ /* 0x000fe200078ec0ff */
[----:B0-----:R-:W-:Y:S01]  /*1dcb0*/  VIADD R100, R100, 0xffffff80 ;  /* 0xffffff8064647836 */ /* 0x001fe20000000000 */
[----:B------:R-:W-:Y:S01]  /*1dcc0*/  LOP3.LUT R40, R41, 0x380, RZ, 0xc0, !PT ;  /* 0x0000038029287812 */ /* 0x000fe200078ec0ff */
[----:B------:R-:W-:Y:S01]  /*1dcd0*/  IMAD.X R49, RZ, RZ, R95, P0 ;  /* 0x000000ffff317224 */ /* 0x000fe200000e065f */
[----:B------:R-:W-:Y:S02]  /*1dce0*/  LOP3.LUT R44, R45, 0x380, RZ, 0xc0, !PT ;  /* 0x000003802d2c7812 */ /* 0x000fe400078ec0ff */
[----:B------:R-:W-:Y:S02]  /*1dcf0*/  LOP3.LUT R0, R3, 0x380, RZ, 0xc0, !PT ;  /* 0x0000038003007812 */ /* 0x000fe400078ec0ff */
[----:B------:R-:W-:-:S02]  /*1dd00*/  LOP3.LUT R5, R94, 0x380, RZ, 0xc0, !PT ;  /* 0x000003805e057812 */ /* 0x000fc400078ec0ff */
[----:B------:R-:W-:Y:S02]  /*1dd10*/  SHF.R.U64 R32, R32, 0x3, RZ ;  /* 0x0000000320207819 */ /* 0x000fe400000012ff */
[----:B------:R-:W-:Y:S02]  /*1dd20*/  SHF.R.U64 R36, R36, 0x3, RZ ;  /* 0x0000000324247819 */ /* 0x000fe400000012ff */
[----:B------:R-:W-:Y:S02]  /*1dd30*/  SHF.R.U64 R40, R40, 0x3, RZ ;  /* 0x0000000328287819 */ /* 0x000fe400000012ff */
[----:B------:R-:W-:Y:S02]  /*1dd40*/  SHF.R.U64 R44, R44, 0x3, RZ ;  /* 0x000000032c2c7819 */ /* 0x000fe400000012ff */
[----:B------:R-:W-:Y:S02]  /*1dd50*/  SHF.R.U64 R0, R0, 0x3, RZ ;  /* 0x0000000300007819 */ /* 0x000fe400000012ff */
[----:B------:R-:W-:-:S02]  /*1dd60*/  SHF.R.U64 R5, R5, 0x3, RZ ;  /* 0x0000000305057819 */ /* 0x000fc400000012ff */
[----:B------:R-:W-:Y:S01]  /*1dd70*/  LOP3.LUT R32, R32, R33, RZ, 0x3c, !PT ;  /* 0x0000002120207212 */ /* 0x000fe200078e3cff */
[--C-:B------:R-:W-:Y:S01]  /*1dd80*/  IMAD.X R33, RZ, RZ, R95.reuse, P2 ;  /* 0x000000ffff217224 */ /* 0x100fe200010e065f */
[----:B------:R-:W-:Y:S02]  /*1dd90*/  LOP3.LUT R36, R36, R37, RZ, 0x3c, !PT ;  /* 0x0000002524247212 */ /* 0x000fe400078e3cff */
[----:B------:R-:W-:Y:S01]  /*1dda0*/  LOP3.LUT R40, R40, R41, RZ, 0x3c, !PT ;  /* 0x0000002928287212 */ /* 0x000fe200078e3cff */
[--C-:B------:R-:W-:Y:S01]  /*1ddb0*/  IMAD.X R41, RZ, RZ, R95.reuse, P4 ;  /* 0x000000ffff297224 */ /* 0x100fe200020e065f */
[----:B------:R-:W-:Y:S01]  /*1ddc0*/  LOP3.LUT R44, R44, R45, RZ, 0x3c, !PT ;  /* 0x0000002d2c2c7212 */ /* 0x000fe200078e3cff */
[----:B------:R-:W-:Y:S01]  /*1ddd0*/  IMAD.X R45, RZ, RZ, R95, P5 ;  /* 0x000000ffff2d7224 */ /* 0x000fe200028e065f */
[----:B------:R-:W-:Y:S01]  /*1dde0*/  IADD3.X R37, RZ, R95, RZ, P3, !PT ;  /* 0x0000005fff257210 */ /* 0x000fe20001ffe4ff */
[----:B------:R-:W5:Y:S01]  /*1ddf0*/  LD.E.128 R32, desc[UR4][R32.64] ;  /* 0x0000000420207980 */ /* 0x000f62000c101d00 */
[----:B------:R-:W-:-:S02]  /*1de00*/  LOP3.LUT R48, R0, R3, RZ, 0x3c, !PT ;  /* 0x0000000300307212 */ /* 0x000fc400078e3cff */
[----:B------:R-:W-:Y:S01]  /*1de10*/  SHF.R.S32.HI R14, RZ, 0x1f, R100 ;  /* 0x0000001fff0e7819 */ /* 0x000fe20000011464 */
[----:B------:R-:W0:Y:S01]  /*1de20*/  @P1 LDC R3, c[0x0][0xbec] ;  /* 0x0002fb00ff031b82 */ /* 0x000e220000000800 */
[----:B------:R-:W-:Y:S01]  /*1de30*/  LOP3.LUT R94, R5, R94, RZ, 0x3c, !PT ;  /* 0x0000005e055e7212 */ /* 0x000fe200078e3cff */
[----:B------:R-:W5:Y:S01]  /*1de40*/  LD.E.128 R36, desc[UR4][R36.64] ;  /* 0x0000000424247980 */ /* 0x000f62000c101d00 */
[----:B------:R-:W-:-:S03]  /*1de50*/  LEA.HI R14, R14, R100, RZ, 0x3 ;  /* 0x000000640e0e7211 */ /* 0x000fc600078f18ff */
[----:B------:R2:W5:Y:S01]  /*1de60*/  LD.E.128 R4, desc[UR4][R94.64] ;  /* 0x000000045e047980 */ /* 0x000562000c101d00 */
[----:B------:R-:W-:-:S03]  /*1de70*/  LOP3.LUT R14, R14, 0xfffffff8, RZ, 0xc0, !PT ;  /* 0xfffffff80e0e7812 */ /* 0x000fc600078ec0ff */
[----:B------:R-:W5:Y:S04]  /*1de80*/  LD.E.128 R40, desc[UR4][R40.64] ;  /* 0x0000000428287980 */ /* 0x000f68000c101d00 */
[----:B------:R-:W5:Y:S04]  /*1de90*/  LD.E.128 R44, desc[UR4][R44.64] ;  /* 0x000000042c2c7980 */ /* 0x000f68000c101d00 */
[----:B------:R-:W5:Y:S01]  /*1dea0*/  LD.E.128 R48, desc[UR4][R48.64] ;  /* 0x0000000430307980 */ /* 0x000f62000c101d00 */
[----:B------:R-:W-:Y:S02]  /*1deb0*/  ULDC.64 UR4, c[0x0][0xaa0] ;  /* 0x0002a80000047ab9 */ /* 0x000fe40000000a00 */
[----:B------:R-:W-:Y:S01]  /*1dec0*/  IMAD R11, R11, UR4, RZ ;  /* 0x000000040b0b7c24 */ /* 0x000fe2000f8e02ff */
[----:B------:R-:W-:Y:S01]  /*1ded0*/  IADD3 R14, R100, -R14, RZ ;  /* 0x8000000e640e7210 */ /* 0x000fe20007ffe0ff */
[----:B------:R-:W-:Y:S01]  /*1dee0*/  @!PT LDS RZ, [RZ] ;  /* 0x00000000fffff984 */ /* 0x000fe20000000800 */
[----:B------:R-:W-:Y:S01]  /*1def0*/  @!PT LDS RZ, [RZ] ;  /* 0x00000000fffff984 */ /* 0x000fe20000000800 */
[----:B------:R-:W-:Y:S01]  /*1df00*/  @!PT LDS RZ, [RZ] ;  /* 0x00000000fffff984 */ /* 0x000fe20000000800 */
[----:B------:R-:W-:Y:S01]  /*1df10*/  @!PT LDS RZ, [RZ] ;  /* 0x00000000fffff984 */ /* 0x000fe20000000800 */
[----:B------:R3:W-:Y:S06]  /*1df20*/  MEMBAR.ALL.CTA ;  /* 0x0000000000007992 */ /* 0x0007ec0000008000 */
[----:B---3--:R-:W3:Y:S01]  /*1df30*/  FENCE.VIEW.ASYNC.S ;  /* 0x00000000000073c6 */ /* 0x008ee20000000000 */
[----:B------:R-:W-:-:S02]  /*1df40*/  IMAD R11, R12, UR5, R11 ;  /* 0x000000050c0b7c24 */ /* 0x000fc4000f8e020b */
[----:B------:R-:W-:Y:S01]  /*1df50*/  IMAD.WIDE.U32 R12, R12, UR4, RZ ;  /* 0x000000040c0c7c25 */ /* 0x000fe2000f8e00ff */
[----:B------:R-:W-:-:S03]  /*1df60*/  ULDC.64 UR4, c[0x0][0xae8] ;  /* 0x0002ba0000047ab9 */ /* 0x000fc60000000a00 */
[----:B------:R-:W-:Y:S02]  /*1df70*/  IMAD R0, R14, 0x20, R22 ;  /* 0x000000200e007824 */ /* 0x000fe400078e0216 */
[----:B------:R-:W-:Y:S02]  /*1df80*/  IMAD.IADD R13, R13, 0x1, R11 ;  /* 0x000000010d0d7824 */ /* 0x000fe400078e020b */
[----:B------:R-:W-:Y:S02]  /*1df90*/  IMAD R14, R99, 0x80, R0 ;  /* 0x00000080630e7824 */ /* 0x000fe400078e0200 */
[----:B------:R-:W-:Y:S01]  /*1dfa0*/  IMAD.WIDE.U32 R12, R98, UR4, R12 ;  /* 0x00000004620c7c25 */ /* 0x000fe2000f8e000c */
[----:B------:R-:W-:-:S03]  /*1dfb0*/  SHF.R.S32.HI R11, RZ, 0x1f, R10 ;  /* 0x0000001fff0b7819 */ /* 0x000fc6000001140a */
[----:B0-----:R-:W-:-:S04]  /*1dfc0*/  @P1 IMAD.HI.U32 R0, R14, R3, RZ ;  /* 0x000000030e001227 */ /* 0x001fc800078e00ff */
[----:B------:R-:W-:Y:S01]  /*1dfd0*/  IMAD R13, R98, UR5, R13 ;  /* 0x00000005620d7c24 */ /* 0x000fe2000f8e020d */
[----:B------:R-:W-:Y:S01]  /*1dfe0*/  ULDC.64 UR4, c[0x0][0xaf0] ;  /* 0x0002bc0000047ab9 */ /* 0x000fe20000000a00 */
[----:B------:R-:W-:Y:S01]  /*1dff0*/  IMAD.MOV.U32 R3, RZ, RZ, R14 ;  /* 0x000000ffff037224 */ /* 0x000fe200078e000e */
[----:B-1----:R-:W-:Y:S01]  /*1e000*/  @P1 SHF.R.U32.HI R3, RZ, R21, R0 ;  /* 0x00000015ff031219 */ /* 0x002fe20000011600 */
[----:B------:R-:W-:-:S03]  /*1e010*/  IMAD R11, R11, UR4, RZ ;  /* 0x000000040b0b7c24 */ /* 0x000fc6000f8e02ff */
[----:B------:R-:W-:Y:S01]  /*1e020*/  SHF.R.S32.HI R0, RZ, 0x1f, R3 ;  /* 0x0000001fff007819 */ /* 0x000fe20000011403 */
[C---:B------:R-:W-:Y:S02]  /*1e030*/  IMAD R15, R10.reuse, UR5, R11 ;  /* 0x000000050a0f7c24 */ /* 0x040fe4000f8e020b */
[----:B------:R-:W-:Y:S01]  /*1e040*/  IMAD.WIDE.U32 R10, R10, UR4, R12 ;  /* 0x000000040a0a7c25 */ /* 0x000fe2000f8e000c */
[----:B------:R-:W-:-:S03]  /*1e050*/  ULDC.64 UR4, c[0x0][0xae0] ;  /* 0x0002b80000047ab9 */ /* 0x000fc60000000a00 */
[----:B------:R-:W-:Y:S01]  /*1e060*/  IMAD.MOV R13, RZ, RZ, -R3 ;  /* 0x000000ffff0d7224 */ /* 0x000fe200078e0a03 */
[----:B------:R-:W-:Y:S01]  /*1e070*/  IADD3 R11, R11, R15, RZ ;  /* 0x0000000f0b0b7210 */ /* 0x000fe20007ffe0ff */
[----:B------:R-:W-:Y:S02]  /*1e080*/  IMAD R12, R0, UR4, RZ ;  /* 0x00000004000c7c24 */ /* 0x000fe4000f8e02ff */
[----:B------:R-:W-:Y:S02]  /*1e090*/  VIADD R0, R2, 0x34820 ;  /* 0x0003482002007836 */ /* 0x000fe40000000000 */
[----:B------:R-:W-:Y:S02]  /*1e0a0*/  IMAD R13, R8, R13, R14 ;  /* 0x0000000d080d7224 */ /* 0x000fe400078e020e */
[C---:B------:R-:W-:Y:S01]  /*1e0b0*/  IMAD R15, R3.reuse, UR5, R12 ;  /* 0x00000005030f7c24 */ /* 0x040fe2000f8e020c */
[----:B------:R-:W-:Y:S01]  /*1e0c0*/  PRMT R0, RZ, 0x654, R0 ;  /* 0x00000654ff007816 */ /* 0x000fe20000000000 */
[----:B------:R-:W-:Y:S01]  /*1e0d0*/  IMAD.WIDE.U32 R10, R3, UR4, R10 ;  /* 0x00000004030a7c25 */ /* 0x000fe2000f8e000a */
[----:B------:R-:W-:Y:S01]  /*1e0e0*/  SHF.R.S32.HI R3, RZ, 0x1f, R13 ;  /* 0x0000001fff037819 */ /* 0x000fe2000001140d */
[----:B------:R-:W-:Y:S01]  /*1e0f0*/  ULDC.64 UR4, c[0x0][0xad8] ;  /* 0x0002b60000047ab9 */ /* 0x000fe20000000a00 */
[----:B---3--:R0:W-:Y:S01]  /*1e100*/  SYNCS.ARRIVE.TRANS64.RED.A1T0 RZ, [R0+URZ], RZ ;  /* 0x000000ff00ff79a7 */ /* 0x0081e2000810043f */
[----:B------:R-:W-:-:S02]  /*1e110*/  IMAD.IADD R11, R11, 0x1, R15 ;  /* 0x000000010b0b7824 */ /* 0x000fc400078e020f */
[----:B------:R-:W-:-:S04]  /*1e120*/  IMAD.WIDE.U32 R10, R13, UR4, R10 ;  /* 0x000000040d0a7c25 */ /* 0x000fc8000f8e000a */
[----:B0-----:R-:W-:-:S04]  /*1e130*/  IMAD R0, R3, UR4, RZ ;  /* 0x0000000403007c24 */ /* 0x001fc8000f8e02ff */
[----:B------:R-:W-:Y:S01]  /*1e140*/  IMAD R13, R13, UR5, R0 ;  /* 0x000000050d0d7c24 */ /* 0x000fe2000f8e0200 */
[----:B------:R-:W-:Y:S02]  /*1e150*/  ULDC.64 UR4, c[0x0][0xa80] ;  /* 0x0002a00000047ab9 */ /* 0x000fe40000000a00 */
[----:B------:R-:W-:Y:S01]  /*1e160*/  LEA R3, P0, R10, UR4, 0x1 ;  /* 0x000000040a037c11 */ /* 0x000fe2000f8008ff */
[----:B------:R-:W-:Y:S01]  /*1e170*/  IMAD.IADD R11, R11, 0x1, R13 ;  /* 0x000000010b0b7824 */ /* 0x000fe200078e020d */
[----:B------:R-:W-:Y:S01]  /*1e180*/  UMOV UR4, 0xffffffff ;  /* 0xffffffff00047882 */ /* 0x000fe20000000000 */
[----:B------:R-:W-:-:S03]  /*1e190*/  LEA R20, R99, R22, 0x7 ;  /* 0x0000001663147211 */ /* 0x000fc600078e38ff */
[----:B------:R-:W-:Y:S02]  /*1e1a0*/  LEA.HI.X R8, R10, UR5, R11, 0x1, P0 ;  /* 0x000000050a087c11 */ /* 0x000fe400080f0c0b */
[----:B------:R-:W-:Y:S01]  /*1e1b0*/  SHF.R.S32.HI R21, RZ, 0x1f, R221 ;  /* 0x0000001fff157819 */ /* 0x000fe200000114dd */
[----:B--2---:R-:W-:Y:S06]  /*1e1c0*/  BRA.DIV UR4, `(.L_x_6865) ;  /* 0x000000a204ec7947 */ /* 0x004fec000b800000 */
[----:B------:R0:W1:Y:S04]  /*1e1d0*/  SHFL.IDX PT, R0, R8, RZ, 0x181f ;  /* 0x00181fff08007589 */ /* 0x00006800000e0000 */
[----:B------:R0:W2:Y:S02]  /*1e1e0*/  SHFL.IDX PT, R14, R3, RZ, 0x181f ;  /* 0x00181fff030e7589 */ /* 0x0000a400000e0000 */
.L_x_7076:
[----:B------:R-:W-:Y:S01]  /*1e1f0*/  ISETP.GE.AND P0, PT, R20, R9, PT ;  /* 0x000000091400720c */ /* 0x000fe20003f06270 */
[----:B------:R-:W-:-:S12]  /*1e200*/  BSSY B1, `(.L_x_6866) ;  /* 0x000000c000017945 */ /* 0x000fd80003800000 */
[----:B------:R-:W-:Y:S05]  /*1e210*/  @P0 BRA `(.L_x_6867) ;  /* 0x0000000000280947 */ /* 0x000fea0003800000 */
[----:B------:R-:W-:Y:S01]  /*1e220*/  ULDC UR4, c[0x0][0xac8] ;  /* 0x0002b20000047ab9 */ /* 0x000fe20000000800 */
[----:B------:R-:W-:Y:S01]  /*1e230*/  ULDC.64 UR6, c[0x0][0x208] ;  /* 0x0000820000067ab9 */ /* 0x000fe20000000a00 */
[----:B------:R-:W-:Y:S02]  /*1e240*/  ISETP.GE.AND P0, PT, R16, UR4, PT ;  /* 0x0000000410007c0c */ /* 0x000fe4000bf06270 */
[----:B------:R-:W-:-:S11]  /*1e250*/  ISETP.GE.AND P1, PT, R221, UR4, PT ;  /* 0x00000004dd007c0c */ /* 0x000fd6000bf26270 */
[CC--:B--2---:R-:W-:Y:S02]  /*1e260*/  @!P0 LEA R10, P2, R16.reuse, R14.reuse, 0x1 ;  /* 0x0000000e100a8211 */ /* 0x0c4fe400078408ff */
[C---:B------:R-:W-:Y:S02]  /*1e270*/  @!P1 LEA R14, P3, R221.reuse, R14, 0x1 ;  /* 0x0000000edd0e9211 */ /* 0x040fe400078608ff */
[-C--:B-1----:R-:W-:Y:S02]  /*1e280*/  @!P0 LEA.HI.X R11, R16, R0.reuse, R17, 0x1, P2 ;  /* 0x00000000100b8211 */ /* 0x082fe400010f0c11 */
[----:B------:R-:W-:-:S03]  /*1e290*/  @!P1 LEA.HI.X R15, R221, R0, R21, 0x1, P3 ;  /* 0x00000000dd0f9211 */ /* 0x000fc600018f0c15 */
[----:B-----5:R3:W-:Y:S04]  /*1e2a0*/  @!P0 ST.E.128 desc[UR6][R10.64], R4 ;  /* 0x000000040a008985 */ /* 0x0207e8000c101d06 */
[----:B------:R3:W-:Y:S02]  /*1e2b0*/  @!P1 ST.E.128 desc[UR6][R14.64], R36 ;  /* 0x000000240e009985 */ /* 0x0007e4000c101d06 */
.L_x_6867:
[----:B------:R-:W-:Y:S05]  /*1e2c0*/  BSYNC B1 ;  /* 0x0000000000017941 */ /* 0x000fea0003800000 */
.L_x_6866:
[----:B------:R-:W-:-:S03]  /*1e2d0*/  UMOV UR4, 0xffffffff ;  /* 0xffffffff00047882 */ /* 0x000fc60000000000 */
[----:B------:R-:W-:Y:S05]  /*1e2e0*/  BRA.DIV UR4, `(.L_x_6868) ;  /* 0x000000a204d87947 */ /* 0x000fea000b800000 */
[----:B-1----:R1:W4:Y:S04]  /*1e2f0*/  SHFL.IDX PT, R0, R8, 0x1, 0x181f ;  /* 0x00381f0008007f89 */ /* 0x00232800000e0000 */
[----:B--23--:R1:W2:Y:S02]  /*1e300*/  SHFL.IDX PT, R14, R3, 0x1, 0x181f ;  /* 0x00381f00030e7f89 */ /* 0x00c2a400000e0000 */
.L_x_7080:
[----:B-----5:R-:W-:Y:S01]  /*1e310*/  VIADD R4, R20, 0x20 ;  /* 0x0000002014047836 */ /* 0x020fe20000000000 */
[----:B------:R-:W-:Y:S04]  /*1e320*/  BSSY B1, `(.L_x_6869) ;  /* 0x000000d000017945 */ /* 0x000fe80003800000 */
[----:B------:R-:W-:-:S13]  /*1e330*/  ISETP.GE.AND P0, PT, R4, R9, PT ;  /* 0x000000090400720c */ /* 0x000fda0003f06270 */
[----:B------:R-:W-:Y:S05]  /*1e340*/  @P0 BRA `(.L_x_6870) ;  /* 0x0000000000280947 */ /* 0x000fea0003800000 */
[----:B------:R-:W-:Y:S01]  /*1e350*/  ULDC UR4, c[0x0][0xac8] ;  /* 0x0002b20000047ab9 */ /* 0x000fe20000000800 */
[----:B------:R-:W-:Y:S01]  /*1e360*/  ULDC.64 UR6, c[0x0][0x208] ;  /* 0x0000820000067ab9 */ /* 0x000fe20000000a00 */
[----:B------:R-:W-:Y:S02]  /*1e370*/  ISETP.GE.AND P2, PT, R16, UR4, PT ;  /* 0x0000000410007c0c */ /* 0x000fe4000bf46270 */
[----:B------:R-:W-:-:S11]  /*1e380*/  ISETP.GE.AND P3, PT, R221, UR4, PT ;  /* 0x00000004dd007c0c */ /* 0x000fd6000bf66270 */
[CC--:B--2---:R-:W-:Y:S02]  /*1e390*/  @!P2 LEA R4, P0, R16.reuse, R14.reuse, 0x1 ;  /* 0x0000000e1004a211 */ /* 0x0c4fe400078008ff */
[C---:B------:R-:W-:Y:S02]  /*1e3a0*/  @!P3 LEA R14, P1, R221.reuse, R14, 0x1 ;  /* 0x0000000edd0eb211 */ /* 0x040fe400078208ff */
[-C--:B----4-:R-:W-:Y:S02]  /*1e3b0*/  @!P2 LEA.HI.X R5, R16, R0.reuse, R17, 0x1, P0 ;  /* 0x000000001005a211 */ /* 0x090fe400000f0c11 */
[----:B------:R-:W-:-:S03]  /*1e3c0*/  @!P3 LEA.HI.X R15, R221, R0, R21, 0x1, P1 ;  /* 0x00000000dd0fb211 */ /* 0x000fc600008f0c15 */
[----:B------:R3:W-:Y:S04]  /*1e3d0*/  @!P2 ST.E.128 desc[UR6][R4.64], R24 ;  /* 0x000000180400a985 */ /* 0x0007e8000c101d06 */
[----:B------:R3:W-:Y:S02]  /*1e3e0*/  @!P3 ST.E.128 desc[UR6][R14.64], R40 ;  /* 0x000000280e00b985 */ /* 0x0007e4000c101d06 */
.L_x_6870:
[----:B------:R-:W-:Y:S05]  /*1e3f0*/  BSYNC B1 ;  /* 0x0000000000017941 */ /* 0x000fea0003800000 */
.L_x_6869:
[----:B------:R-:W-:-:S03]  /*1e400*/  UMOV UR4, 0xffffffff ;  /* 0xffffffff00047882 */ /* 0x000fc60000000000 */
[----:B------:R-:W-:Y:S05]  /*1e410*/  BRA.DIV UR4, `(.L_x_6871) ;  /* 0x000000a204d47947 */ /* 0x000fea000b800000 */
[----:B----4-:R4:W0:Y:S04]  /*1e420*/  SHFL.IDX PT, R0, R8, 0x2, 0x181f ;  /* 0x00581f0008007f89 */ /* 0x01082800000e0000 */
[----:B--23--:R4:W2:Y:S02]  /*1e430*/  SHFL.IDX PT, R14, R3, 0x2, 0x181f ;  /* 0x00581f00030e7f89 */ /* 0x00c8a400000e0000 */
.L_x_7084:
[----:B------:R-:W-:Y:S01]  /*1e440*/  VIADD R4, R20, 0x40 ;  /* 0x0000004014047836 */ /* 0x000fe20000000000 */
        /* <DEDUP_REMOVED lines=9> */
[-C--:B0-----:R-:W-:Y:S02]  /*1e4e0*/  @!P2 LEA.HI.X R5, R16, R0.reuse, R17, 0x1, P0 ;  /* 0x000000001005a211 */ /* 0x081fe400000f0c11 */
[----:B------:R-:W-:-:S03]  /*1e4f0*/  @!P3 LEA.HI.X R15, R221, R0, R21, 0x1, P1 ;  /* 0x00000000dd0fb211 */ /* 0x000fc600008f0c15 */
[----:B------:R3:W-:Y:S04]  /*1e500*/  @!P2 ST.E.128 desc[UR6][R4.64], R28 ;  /* 0x0000001c0400a985 */ /* 0x0007e8000c101d06 */
[----:B------:R3:W-:Y:S02]  /*1e510*/  @!P3 ST.E.128 desc[UR6][R14.64], R44 ;  /* 0x0000002c0e00b985 */ /* 0x0007e4000c101d06 */
.L_x_6873:
[----:B------:R-:W-:Y:S05]  /*1e520*/  BSYNC B1 ;  /* 0x0000000000017941 */ /* 0x000fea0003800000 */
.L_x_6872:
[----:B------:R-:W-:-:S03]  /*1e530*/  UMOV UR4, 0xffffffff ;  /* 0xffffffff00047882 */ /* 0x000fc60000000000 */
[----:B------:R-:W-:Y:S05]  /*1e540*/  BRA.DIV UR4, `(.L_x_6874) ;  /* 0x000000a204d07947 */ /* 0x000fea000b800000 */
[----:B0-----:R0:W0:Y:S04]  /*1e550*/  SHFL.IDX PT, R0, R8, 0x3, 0x181f ;  /* 0x00781f0008007f89 */ /* 0x00102800000e0000 */
[----:B--23--:R2:W3:Y:S02]  /*1e560*/  SHFL.IDX PT, R14, R3, 0x3, 0x181f ;  /* 0x00781f00030e7f89 */ /* 0x00c4e400000e0000 */
.L_x_7088:
[----:B------:R-:W-:-:S05]  /*1e570*/  VIADD R4, R20, 0x60 ;  /* 0x0000006014047836 */ /* 0x000fca0000000000 */
[----:B------:R-:W-:-:S13]  /*1e580*/  ISETP.GE.AND P0, PT, R4, R9, PT ;  /* 0x000000090400720c */ /* 0x000fda0003f06270 */
[----:B------:R-:W-:Y:S05]  /*1e590*/  @P0 BRA `(.L_x_6875) ;  /* 0x0000001c000c0947 */ /* 0x000fea0003800000 */
[----:B------:R-:W-:Y:S01]  /*1e5a0*/  ULDC UR4, c[0x0][0xac8] ;  /* 0x0002b20000047ab9 */ /* 0x000fe20000000800 */
[----:B------:R-:W-:Y:S01]  /*1e5b0*/  ULDC.64 UR6, c[0x0][0x208] ;  /* 0x0000820000067ab9 */ /* 0x000fe20000000a00 */
[----:B------:R-:W-:-:S13]  /*1e5c0*/  ISETP.GE.AND P1, PT, R16, UR4, PT ;  /* 0x0000000410007c0c */ /* 0x000fda000bf26270 */
[----:B---3--:R-:W-:-:S04]  /*1e5d0*/  @!P1 LEA R4, P0, R16, R14, 0x1 ;  /* 0x0000000e10049211 */ /* 0x008fc800078008ff */
[----:B0-----:R-:W-:Y:S02]  /*1e5e0*/  @!P1 LEA.HI.X R5, R16, R0, R17, 0x1, P0 ;  /* 0x0000000010059211 */ /* 0x001fe400000f0c11 */
[----:B------:R-:W-:-:S03]  /*1e5f0*/  ISETP.GE.AND P0, PT, R221, UR4, PT ;  /* 0x00000004dd007c0c */ /* 0x000fc6000bf06270 */
[----:B------:R0:W-:Y:S10]  /*1e600*/  @!P1 ST.E.128 desc[UR6][R4.64], R32 ;  /* 0x0000002004009985 */ /* 0x0001f4000c101d06 */
[----:B------:R-:W-:Y:S05]  /*1e610*/  @P0 BRA `(.L_x_6875) ;  /* 0x0000001800ec0947 */ /* 0x000fea0003800000 */
[----:B------:R-:W-:Y:S01]  /*1e620*/  LEA R14, P0, R221, R14, 0x1 ;  /* 0x0000000edd0e7211 */ /* 0x000fe200078008ff */
[----:B------:R-:W-:-:S03]  /*1e630*/  ULDC.64 UR4, c[0x0][0x208] ;  /* 0x0000820000047ab9 */ /* 0x000fc60000000a00 */
[----:B------:R-:W-:-:S05]  /*1e640*/  LEA.HI.X R15, R221, R0, R21, 0x1, P0 ;  /* 0x00000000dd0f7211 */ /* 0x000fca00000f0c15 */
[----:B------:R3:W-:Y:S01]  /*1e650*/  ST.E.128 desc[UR4][R14.64], R48 ;  /* 0x000000300e007985 */ /* 0x0007e2000c101d04 */
[----:B------:R-:W-:Y:S05]  /*1e660*/  BRA `(.L_x_6875) ;  /* 0x0000001800d87947 */ /* 0x000fea0003800000 */
.L_x_6864:
[----:B------:R-:W2:Y:S01]  /*1e670*/  LDL R120, [R1+0x34] ;  /* 0x0000340001787983 */ /* 0x000ea20000100800 */
[----:B0-----:R-:W0:Y:S01]  /*1e680*/  @P1 LDC R0, c[0x0][0xbec] ;  /* 0x0002fb00ff001b82 */ /* 0x001e220000000800 */
[----:B------:R-:W-:Y:S01]  /*1e690*/  ULDC.64 UR4, c[0x0][0xb08] ;  /* 0x0002c20000047ab9 */ /* 0x000fe20000000a00 */
[----:B------:R-:W-:Y:S01]  /*1e6a0*/  SHF.R.S32.HI R3, RZ, 0x1f, R10 ;  /* 0x0000001fff037819 */ /* 0x000fe2000001140a */
[----:B------:R-:W-:Y:S01]  /*1e6b0*/  IMAD R11, R11, UR4, RZ ;  /* 0x000000040b0b7c24 */ /* 0x000fe2000f8e02ff */
[----:B------:R-:W-:Y:S01]  /*1e6c0*/  ULDC.64 UR6, c[0x0][0xb30] ;  /* 0x0002cc0000067ab9 */ /* 0x000fe20000000a00 */
[----:B------:R-:W-:-:S03]  /*1e6d0*/  IMAD.WIDE.U32 R4, R12, UR4, RZ ;  /* 0x000000040c047c25 */ /* 0x000fc6000f8e00ff */
[----:B------:R-:W1:Y:S01]  /*1e6e0*/  @P1 LDC R13, c[0x0][0xbf0] ;  /* 0x0002fc00ff0d1b82 */ /* 0x000e620000000800 */
[----:B------:R-:W-:Y:S01]  /*1e6f0*/  IMAD R11, R12, UR5, R11 ;  /* 0x000000050c0b7c24 */ /* 0x000fe2000f8e020b */
[----:B------:R-:W-:-:S03]  /*1e700*/  ULDC.64 UR4, c[0x0][0xb38] ;  /* 0x0002ce0000047ab9 */ /* 0x000fc60000000a00 */
[----:B------:R-:W-:Y:S02]  /*1e710*/  IMAD.IADD R5, R5, 0x1, R11 ;  /* 0x0000000105057824 */ /* 0x000fe400078e020b */
[----:B------:R-:W-:-:S04]  /*1e720*/  IMAD.WIDE.U32 R4, R98, UR4, R4 ;  /* 0x0000000462047c25 */ /* 0x000fc8000f8e0004 */
[----:B------:R-:W-:Y:S01]  /*1e730*/  IMAD R5, R98, UR5, R5 ;  /* 0x0000000562057c24 */ /* 0x000fe2000f8e0205 */
[----:B------:R-:W-:Y:S02]  /*1e740*/  ULDC.64 UR4, c[0x0][0xb40] ;  /* 0x0002d00000047ab9 */ /* 0x000fe40000000a00 */
[----:B------:R-:W-:Y:S02]  /*1e750*/  IMAD R3, R3, UR4, RZ ;  /* 0x0000000403037c24 */ /* 0x000fe4000f8e02ff */
[----:B0-----:R-:W-:-:S04]  /*1e760*/  @P1 IMAD.HI.U32 R0, R97, R0, RZ ;  /* 0x0000000061001227 */ /* 0x001fc800078e00ff */
[C---:B------:R-:W-:Y:S01]  /*1e770*/  IMAD R7, R10.reuse, UR5, R3 ;  /* 0x000000050a077c24 */ /* 0x040fe2000f8e0203 */
[----:B------:R-:W-:Y:S01]  /*1e780*/  MOV R3, R97 ;  /* 0x0000006100037202 */ /* 0x000fe20000000f00 */
[----:B------:R-:W-:Y:S01]  /*1e790*/  IMAD.WIDE.U32 R10, R10, UR4, R4 ;  /* 0x000000040a0a7c25 */ /* 0x000fe2000f8e0004 */
[----:B-1----:R-:W-:Y:S01]  /*1e7a0*/  @P1 SHF.R.U32.HI R3, RZ, R13, R0 ;  /* 0x0000000dff031219 */ /* 0x002fe20000011600 */
[----:B------:R-:W-:Y:S02]  /*1e7b0*/  ULDC.64 UR4, c[0x0][0xb48] ;  /* 0x0002d20000047ab9 */ /* 0x000fe40000000a00 */
[----:B------:R-:W-:Y:S01]  /*1e7c0*/  IMAD.IADD R11, R11, 0x1, R7 ;  /* 0x000000010b0b7824 */ /* 0x000fe200078e0207 */
[--C-:B------:R-:W-:Y:S01]  /*1e7d0*/  SHF.R.S32.HI R0, RZ, 0x1f, R3.reuse ;  /* 0x0000001fff007819 */ /* 0x100fe20000011403 */
[----:B------:R-:W-:Y:S02]  /*1e7e0*/  IMAD.MOV R7, RZ, RZ, -R3 ;  /* 0x000000ffff077224 */ /* 0x000fe400078e0a03 */
[----:B------:R-:W-:-:S04]  /*1e7f0*/  IMAD.WIDE.U32 R4, R96, UR4, R10 ;  /* 0x0000000460047c25 */ /* 0x000fc8000f8e000a */
        /* <DEDUP_REMOVED lines=9> */
[----:B------:R-:W-:Y:S02]  /*1e890*/  VIADD R8, R2, 0x34820 ;  /* 0x0003482002087836 */ /* 0x000fe40000000000 */
[C---:B------:R-:W-:Y:S02]  /*1e8a0*/  IMAD R3, R7.reuse, UR5, R0 ;  /* 0x0000000507037c24 */ /* 0x040fe4000f8e0200 */
[----:B------:R-:W-:Y:S01]  /*1e8b0*/  IMAD.WIDE.U32 R4, R7, UR4, R4 ;  /* 0x0000000407047c25 */ /* 0x000fe2000f8e0004 */
[----:B------:R-:W-:Y:S01]  /*1e8c0*/  ULDC.64 UR4, c[0x0][0xb00] ;  /* 0x0002c00000047ab9 */ /* 0x000fe20000000a00 */
[----:B------:R-:W-:-:S03]  /*1e8d0*/  PRMT R8, RZ, 0x654, R8 ;  /* 0x00000654ff087816 */ /* 0x000fc60000000008 */
[----:B------:R-:W-:Y:S01]  /*1e8e0*/  IADD3 R3, R5, R3, RZ ;  /* 0x0000000305037210 */ /* 0x000fe20007ffe0ff */
[----:B------:R0:W-:Y:S01]  /*1e8f0*/  SYNCS.ARRIVE.TRANS64.RED.A1T0 RZ, [R8+URZ], RZ ;  /* 0x000000ff08ff79a7 */ /* 0x0001e2000810043f */
[----:B------:R-:W-:Y:S01]  /*1e900*/  LEA R0, P0, R4, UR4, 0x2 ;  /* 0x0000000404007c11 */ /* 0x000fe2000f8010ff */
[----:B------:R-:W-:-:S03]  /*1e910*/  UMOV UR4, 0xffffffff ;  /* 0xffffffff00047882 */ /* 0x000fc60000000000 */
[----:B------:R-:W-:Y:S01]  /*1e920*/  LEA.HI.X R4, R4, UR5, R3, 0x2, P0 ;  /* 0x0000000504047c11 */ /* 0x000fe200080f1403 */
[C---:B--2---:R-:W-:Y:S01]  /*1e930*/  VIADD R30, R120.reuse, 0x20 ;  /* 0x00000020781e7836 */ /* 0x044fe20000000000 */
[C---:B------:R-:W-:Y:S01]  /*1e940*/  IADD3 R100, R120.reuse, 0x40, RZ ;  /* 0x0000004078647810 */ /* 0x040fe20007ffe0ff */
[C---:B------:R-:W-:Y:S01]  /*1e950*/  VIADD R94, R120.reuse, 0x28 ;  /* 0x00000028785e7836 */ /* 0x040fe20000000000 */
[C---:B------:R-:W-:Y:S01]  /*1e960*/  IADD3 R109, R120.reuse, 0x68, RZ ;  /* 0x00000068786d7810 */ /* 0x040fe20007ffe0ff */
[C---:B------:R-:W-:Y:S01]  /*1e970*/  VIADD R96, R120.reuse, 0x30 ;  /* 0x0000003078607836 */ /* 0x040fe20000000000 */
[C---:B------:R-:W-:Y:S01]  /*1e980*/  IADD3 R117, R120.reuse, 0x18, RZ ;  /* 0x0000001878757810 */ /* 0x040fe20007ffe0ff */
        /* <DEDUP_REMOVED lines=20> */
[----:B0-----:R-:W-:Y:S02]  /*1ead0*/  SHF.R.S32.HI R8, RZ, 0x1f, R7 ;  /* 0x0000001fff087819 */ /* 0x001fe40000011407 */
[----:B------:R-:W-:-:S02]  /*1eae0*/  SHF.R.S32.HI R116, RZ, 0x1f, R115 ;  /* 0x0000001fff747819 */ /* 0x000fc40000011473 */
[----:B------:R-:W-:Y:S02]  /*1eaf0*/  SHF.R.S32.HI R118, RZ, 0x1f, R117 ;  /* 0x0000001fff767819 */ /* 0x000fe40000011475 */
[----:B------:R-:W-:Y:S01]  /*1eb00*/  SHF.R.S32.HI R119, RZ, 0x1f, R104 ;  /* 0x0000001fff777819 */ /* 0x000fe20000011468 */
[----:B------:R-:W-:Y:S06]  /*1eb10*/  BRA.DIV UR4, `(.L_x_6876) ;  /* 0x0000009e04a47947 */ /* 0x000fec000b800000 */
[----:B------:R0:W1:Y:S04]  /*1eb20*/  SHFL.IDX PT, R3, R4, RZ, 0x1c1f ;  /* 0x001c1fff04037589 */ /* 0x00006800000e0000 */
[----:B------:R0:W2:Y:S02]  /*1eb30*/  SHFL.IDX PT, R14, R0, RZ, 0x1c1f ;  /* 0x001c1fff000e7589 */ /* 0x0000a400000e0000 */
.L_x_7091:
[----:B------:R-:W-:Y:S01]  /*1eb40*/  ISETP.GE.AND P0, PT, R26, R9, PT ;  /* 0x000000091a00720c */ /* 0x000fe20003f06270 */
[----:B------:R-:W-:-:S12]  /*1eb50*/  BSSY B1, `(.L_x_6877) ;  /* 0x0000044000017945 */ /* 0x000fd80003800000 */
[----:B------:R-:W-:Y:S05]  /*1eb60*/  @P0 BRA `(.L_x_6878) ;  /* 0x0000000400080947 */ /* 0x000fea0003800000 */
[----:B------:R-:W-:Y:S01]  /*1eb70*/  ULDC UR4, c[0x0][0xac8] ;  /* 0x0002b20000047ab9 */ /* 0x000fe20000000800 */
[----:B------:R-:W-:Y:S01]  /*1eb80*/  ULDC.64 UR6, c[0x0][0x208] ;  /* 0x0000820000067ab9 */ /* 0x000fe20000000a00 */
[----:B------:R-:W-:Y:S02]  /*1eb90*/  ISETP.GE.AND P0, PT, R120, UR4, PT ;  /* 0x0000000478007c0c */ /* 0x000fe4000bf06270 */
[----:B------:R-:W-:Y:S02]  /*1eba0*/  ISETP.GE.AND P2, PT, R7, UR4, PT ;  /* 0x0000000407007c0c */ /* 0x000fe4000bf46270 */
[----:B------:R-:W-:Y:S02]  /*1ebb0*/  ISETP.GE.AND P3, PT, R115, UR4, PT ;  /* 0x0000000473007c0c */ /* 0x000fe4000bf66270 */
[----:B------:R-:W-:-:S07]  /*1ebc0*/  ISETP.GE.AND P1, PT, R117, UR4, PT ;  /* 0x0000000475007c0c */ /* 0x000fce000bf26270 */
[----:B-1----:R-:W-:Y:S02]  /*1ebd0*/  @!P0 IMAD.MOV.U32 R15, RZ, RZ, R3 ;  /* 0x000000ffff0f8224 */ /* 0x002fe400078e0003 */
[----:B--2---:R-:W-:Y:S01]  /*1ebe0*/  @!P2 LEA R10, P4, R7, R14, 0x2 ;  /* 0x0000000e070aa211 */ /* 0x004fe200078810ff */
[----:B------:R-:W-:-:S03]  /*1ebf0*/  @!P0 IMAD.WIDE R12, R120, 0x4, R14 ;  /* 0x00000004780c8825 */ /* 0x000fc600078e020e */
[-C--:B------:R-:W-:Y:S02]  /*1ec00*/  @!P2 LEA.HI.X R11, R7, R3.reuse, R8, 0x2, P4 ;  /* 0x00000003070ba211 */ /* 0x080fe400020f1408 */
[-C--:B------:R-:W-:Y:S01]  /*1ec10*/  @!P3 LEA R24, P4, R115, R14.reuse, 0x2 ;  /* 0x0000000e7318b211 */ /* 0x080fe200078810ff */
[----:B------:R1:W-:Y:S01]  /*1ec20*/  @!P0 ST.E.64 desc[UR6][R12.64], R20 ;  /* 0x000000140c008985 */ /* 0x0003e2000c101b06 */
[----:B------:R-:W-:Y:S02]  /*1ec30*/  ISETP.GE.AND P0, PT, R30, UR4, PT ;  /* 0x000000041e007c0c */ /* 0x000fe4000bf06270 */
[----:B------:R-:W-:Y:S01]  /*1ec40*/  @!P1 LEA R26, P5, R117, R14, 0x2 ;  /* 0x0000000e751a9211 */ /* 0x000fe200078a10ff */
[----:B------:R2:W-:Y:S01]  /*1ec50*/  @!P2 ST.E.64 desc[UR6][R10.64], R88 ;  /* 0x000000580a00a985 */ /* 0x0005e2000c101b06 */
[----:B------:R-:W-:Y:S02]  /*1ec60*/  ISETP.GE.AND P2, PT, R94, UR4, PT ;  /* 0x000000045e007c0c */ /* 0x000fe4000bf46270 */
[----:B------:R-:W-:-:S02]  /*1ec70*/  @!P3 LEA.HI.X R25, R115, R3, R116, 0x2, P4 ;  /* 0x000000037319b211 */ /* 0x000fc400020f1474 */
[----:B------:R-:W-:Y:S02]  /*1ec80*/  @!P1 LEA.HI.X R27, R117, R3, R118, 0x2, P5 ;  /* 0x00000003751b9211 */ /* 0x000fe400028f1476 */
[----:B------:R-:W-:Y:S01]  /*1ec90*/  ISETP.GE.AND P4, PT, R96, UR4, PT ;  /* 0x0000000460007c0c */ /* 0x000fe2000bf86270 */
[----:B------:R3:W-:Y:S02]  /*1eca0*/  @!P3 ST.E.64 desc[UR6][R24.64], R32 ;  /* 0x000000201800b985 */ /* 0x0007e4000c101b06 */
[-C--:B------:R-:W-:Y:S02]  /*1ecb0*/  @!P0 LEA R28, P3, R30, R14.reuse, 0x2 ;  /* 0x0000000e1e1c8211 */ /* 0x080fe400078610ff */
[----:B------:R4:W-:Y:S01]  /*1ecc0*/  @!P1 ST.E.64 desc[UR6][R26.64], R36 ;  /* 0x000000241a009985 */ /* 0x0009e2000c101b06 */
[----:B------:R-:W-:Y:S02]  /*1ecd0*/  ISETP.GE.AND P1, PT, R98, UR4, PT ;  /* 0x0000000462007c0c */ /* 0x000fe4000bf26270 */
[----:B-1----:R-:W-:-:S02]  /*1ece0*/  @!P2 LEA R12, P5, R94, R14, 0x2 ;  /* 0x0000000e5e0ca211 */ /* 0x002fc400078a10ff */
[-C--:B------:R-:W-:Y:S02]  /*1ecf0*/  @!P0 LEA.HI.X R29, R30, R3.reuse, R31, 0x2, P3 ;  /* 0x000000031e1d8211 */ /* 0x080fe400018f141f */
[----:B------:R-:W-:Y:S02]  /*1ed00*/  @!P2 LEA.HI.X R13, R94, R3, R95, 0x2, P5 ;  /* 0x000000035e0da211 */ /* 0x000fe400028f145f */
[----:B------:R-:W-:Y:S01]  /*1ed10*/  ISETP.GE.AND P3, PT, R100, UR4, PT ;  /* 0x0000000464007c0c */ /* 0x000fe2000bf66270 */
[----:B------:R-:W-:Y:S01]  /*1ed20*/  @!P0 ST.E.64 desc[UR6][R28.64], R40 ;  /* 0x000000281c008985 */ /* 0x000fe2000c101b06 */
[----:B--2---:R-:W-:-:S03]  /*1ed30*/  @!P4 LEA R10, P0, R96, R14, 0x2 ;  /* 0x0000000e600ac211 */ /* 0x004fc600078010ff */
[----:B------:R1:W-:Y:S01]  /*1ed40*/  @!P2 ST.E.64 desc[UR6][R12.64], R44 ;  /* 0x0000002c0c00a985 */ /* 0x0003e2000c101b06 */
[-C--:B------:R-:W-:Y:S02]  /*1ed50*/  @!P1 LEA R20, P5, R98, R14.reuse, 0x2 ;  /* 0x0000000e62149211 */ /* 0x080fe400078a10ff */
[----:B------:R-:W-:Y:S02]  /*1ed60*/  ISETP.GE.AND P2, PT, R102, UR4, PT ;  /* 0x0000000466007c0c */ /* 0x000fe4000bf46270 */
[-C--:B------:R-:W-:Y:S02]  /*1ed70*/  @!P4 LEA.HI.X R11, R96, R3.reuse, R97, 0x2, P0 ;  /* 0x00000003600bc211 */ /* 0x080fe400000f1461 */
[----:B------:R-:W-:Y:S02]  /*1ed80*/  ISETP.GE.AND P0, PT, R104, UR4, PT ;  /* 0x0000000468007c0c */ /* 0x000fe4000bf06270 */
[----:B------:R-:W-:Y:S01]  /*1ed90*/  @!P1 LEA.HI.X R21, R98, R3, R99, 0x2, P5 ;  /* 0x0000000362159211 */ /* 0x000fe200028f1463 */
[----:B------:R2:W-:Y:S01]  /*1eda0*/  @!P4 ST.E.64 desc[UR6][R10.64], R48 ;  /* 0x000000300a00c985 */ /* 0x0005e2000c101b06 */
[----:B---3--:R-:W-:-:S03]  /*1edb0*/  @!P3 LEA R24, P5, R100, R14, 0x2 ;  /* 0x0000000e6418b211 */ /* 0x008fc600078a10ff */
[----:B------:R3:W-:Y:S01]  /*1edc0*/  @!P1 ST.E.64 desc[UR6][R20.64], R52 ;  /* 0x0000003414009985 */ /* 0x0007e2000c101b06 */
[----:B------:R-:W-:Y:S02]  /*1edd0*/  ISETP.GE.AND P1, PT, R105, UR4, PT ;  /* 0x0000000469007c0c */ /* 0x000fe4000bf26270 */
[-C--:B------:R-:W-:Y:S02]  /*1ede0*/  @!P3 LEA.HI.X R25, R100, R3.reuse, R101, 0x2, P5 ;  /* 0x000000036419b211 */ /* 0x080fe400028f1465 */
[-C--:B----4-:R-:W-:Y:S02]  /*1edf0*/  @!P2 LEA R26, P4, R102, R14.reuse, 0x2 ;  /* 0x0000000e661aa211 */ /* 0x090fe400078810ff */
[----:B-1----:R-:W-:Y:S01]  /*1ee00*/  @!P0 LEA R12, P5, R104, R14, 0x2 ;  /* 0x0000000e680c8211 */ /* 0x002fe200078a10ff */
[----:B------:R1:W-:Y:S01]  /*1ee10*/  @!P3 ST.E.64 desc[UR6][R24.64], R56 ;  /* 0x000000381800b985 */ /* 0x0003e2000c101b06 */
[----:B------:R-:W-:Y:S02]  /*1ee20*/  @!P2 LEA.HI.X R27, R102, R3, R103, 0x2, P4 ;  /* 0x00000003661ba211 */ /* 0x000fe400020f1467 */
[----:B------:R-:W-:-:S02]  /*1ee30*/  ISETP.GE.AND P3, PT, R107, UR4, PT ;  /* 0x000000046b007c0c */ /* 0x000fc4000bf66270 */
[-C--:B------:R-:W-:Y:S01]  /*1ee40*/  @!P0 LEA.HI.X R13, R104, R3.reuse, R119, 0x2, P5 ;  /* 0x00000003680d8211 */ /* 0x080fe200028f1477 */
[----:B------:R4:W-:Y:S01]  /*1ee50*/  @!P2 ST.E.64 desc[UR6][R26.64], R60 ;  /* 0x0000003c1a00a985 */ /* 0x0009e2000c101b06 */
[----:B------:R-:W-:Y:S02]  /*1ee60*/  ISETP.GE.AND P4, PT, R109, UR4, PT ;  /* 0x000000046d007c0c */ /* 0x000fe4000bf86270 */
[----:B--2---:R-:W-:Y:S01]  /*1ee70*/  @!P1 LEA R10, P5, R105, R14, 0x2 ;  /* 0x0000000e690a9211 */ /* 0x004fe200078a10ff */
[----:B------:R2:W-:Y:S01]  /*1ee80*/  @!P0 ST.E.64 desc[UR6][R12.64], R64 ;  /* 0x000000400c008985 */ /* 0x0005e2000c101b06 */
[----:B------:R-:W-:Y:S02]  /*1ee90*/  ISETP.GE.AND P2, PT, R111, UR4, PT ;  /* 0x000000046f007c0c */ /* 0x000fe4000bf46270 */
[----:B------:R-:W-:Y:S02]  /*1eea0*/  ISETP.GE.AND P0, PT, R113, UR4, PT ;  /* 0x0000000471007c0c */ /* 0x000fe4000bf06270 */
[----:B------:R-:W-:-:S02]  /*1eeb0*/  @!P1 LEA.HI.X R11, R105, R3, R106, 0x2, P5 ;  /* 0x00000003690b9211 */ /* 0x000fc400028f146a */
[----:B---3--:R-:W-:-:S03]  /*1eec0*/  @!P3 LEA R20, P5, R107, R14, 0x2 ;  /* 0x0000000e6b14b211 */ /* 0x008fc600078a10ff */
[----:B------:R2:W-:Y:S01]  /*1eed0*/  @!P1 ST.E.64 desc[UR6][R10.64], R68 ;  /* 0x000000440a009985 */ /* 0x0005e2000c101b06 */
[-C--:B-1----:R-:W-:Y:S02]  /*1eee0*/  @!P4 LEA R24, P1, R109, R14.reuse, 0x2 ;  /* 0x0000000e6d18c211 */ /* 0x082fe400078210ff */
[-C--:B------:R-:W-:Y:S02]  /*1eef0*/  @!P3 LEA.HI.X R21, R107, R3.reuse, R108, 0x2, P5 ;  /* 0x000000036b15b211 */ /* 0x080fe400028f146c */
[-C--:B----4-:R-:W-:Y:S02]  /*1ef00*/  @!P2 LEA R26, P5, R111, R14.reuse, 0x2 ;  /* 0x0000000e6f1aa211 */ /* 0x090fe400078a10ff */
[-C--:B------:R-:W-:Y:S01]  /*1ef10*/  @!P4 LEA.HI.X R25, R109, R3.reuse, R110, 0x2, P1 ;  /* 0x000000036d19c211 */ /* 0x080fe200008f146e */
[----:B------:R2:W-:Y:S01]  /*1ef20*/  @!P3 ST.E.64 desc[UR6][R20.64], R72 ;  /* 0x000000481400b985 */ /* 0x0005e2000c101b06 */
[----:B------:R-:W-:Y:S02]  /*1ef30*/  @!P0 LEA R14, P1, R113, R14, 0x2 ;  /* 0x0000000e710e8211 */ /* 0x000fe400078210ff */
[-C--:B------:R-:W-:Y:S01]  /*1ef40*/  @!P2 LEA.HI.X R27, R111, R3.reuse, R112, 0x2, P5 ;  /* 0x000000036f1ba211 */ /* 0x080fe200028f1470 */
[----:B------:R2:W-:Y:S01]  /*1ef50*/  @!P4 ST.E.64 desc[UR6][R24.64], R76 ;  /* 0x0000004c1800c985 */ /* 0x0005e2000c101b06 */
[----:B------:R-:W-:-:S03]  /*1ef60*/  @!P0 LEA.HI.X R15, R113, R3, R114, 0x2, P1 ;  /* 0x00000003710f8211 */ /* 0x000fc600008f1472 */
[----:B------:R2:W-:Y:S04]  /*1ef70*/  @!P2 ST.E.64 desc[UR6][R26.64], R80 ;  /* 0x000000501a00a985 */ /* 0x0005e8000c101b06 */
[----:B------:R2:W-:Y:S02]  /*1ef80*/  @!P0 ST.E.64 desc[UR6][R14.64], R84 ;  /* 0x000000540e008985 */ /* 0x0005e4000c101b06 */
.L_x_6878:
[----:B------:R-:W-:Y:S05]  /*1ef90*/  BSYNC B1 ;  /* 0x0000000000017941 */ /* 0x000fea0003800000 */
.L_x_6877:
[----:B------:R-:W-:-:S03]  /*1efa0*/  UMOV UR4, 0xffffffff ;  /* 0xffffffff00047882 */ /* 0x000fc60000000000 */
[----:B------:R-:W-:Y:S05]  /*1efb0*/  BRA.DIV UR4, `(.L_x_6879) ;  /* 0x0000009a04b07947 */ /* 0x000fea000b800000 */
[----:B-1----:R1:W3:Y:S04]  /*1efc0*/  SHFL.IDX PT, R3, R4, 0x1, 0x1c1f ;  /* 0x003c1f0004037f89 */ /* 0x0022e800000e0000 */
[----:B--2---:R1:W2:Y:S02]  /*1efd0*/  SHFL.IDX PT, R14, R0, 0x1, 0x1c1f ;  /* 0x003c1f00000e7f89 */ /* 0x0042a400000e0000 */
.L_x_7095:
[----:B------:R-:W-:-:S13]  /*1efe0*/  ISETP.GE.AND P0, PT, R6, R9, PT ;  /* 0x000000090600720c */ /* 0x000fda0003f06270 */
        /* <DEDUP_REMOVED lines=8> */
[----:B---3--:R-:W-:Y:S02]  /*1f070*/  @!P5 IMAD.MOV.U32 R15, RZ, RZ, R3 ;  /* 0x000000ffff0fd224 */ /* 0x008fe400078e0003 */
[----:B--2---:R-:W-:Y:S01]  /*1f080*/  @!P0 LEA R6, P2, R7, R14, 0x2 ;  /* 0x0000000e07068211 */ /* 0x004fe200078410ff */
[----:B01----:R-:W-:-:S03]  /*1f090*/  @!P5 IMAD.WIDE R4, R120, 0x4, R14 ;  /* 0x000000047804d825 */ /* 0x003fc600078e020e */
[----:B------:R-:W-:Y:S02]  /*1f0a0*/  @!P0 LEA.HI.X R7, R7, R3, R8, 0x2, P2 ;  /* 0x0000000307078211 */ /* 0x000fe400010f1408 */
[----:B------:R-:W-:Y:S01]  /*1f0b0*/  ISETP.GE.AND P2, PT, R94, UR4, PT ;  /* 0x000000045e007c0c */ /* 0x000fe2000bf46270 */
[----:B------:R0:W-:Y:S01]  /*1f0c0*/  @!P5 ST.E.64 desc[UR6][R4.64], R90 ;  /* 0x0000005a0400d985 */ /* 0x0001e2000c101b06 */
[----:B------:R-:W-:-:S03]  /*1f0d0*/  @!P1 LEA R8, P5, R115, R14, 0x2 ;  /* 0x0000000e73089211 */ /* 0x000fc600078a10ff */
[----:B------:R1:W-:Y:S01]  /*1f0e0*/  @!P0 ST.E.64 desc[UR6][R6.64], R92 ;  /* 0x0000005c06008985 */ /* 0x0003e2000c101b06 */
[-C--:B------:R-:W-:Y:S02]  /*1f0f0*/  @!P3 LEA R10, P0, R117, R14.reuse, 0x2 ;  /* 0x0000000e750ab211 */ /* 0x080fe400078010ff */
[-C--:B------:R-:W-:Y:S02]  /*1f100*/  @!P1 LEA.HI.X R9, R115, R3.reuse, R116, 0x2, P5 ;  /* 0x0000000373099211 */ /* 0x080fe400028f1474 */
[-C--:B------:R-:W-:Y:S02]  /*1f110*/  @!P3 LEA.HI.X R11, R117, R3.reuse, R118, 0x2, P0 ;  /* 0x00000003750bb211 */ /* 0x080fe400000f1476 */
[----:B------:R-:W-:Y:S01]  /*1f120*/  ISETP.GE.AND P0, PT, R96, UR4, PT ;  /* 0x0000000460007c0c */ /* 0x000fe2000bf06270 */
[----:B------:R2:W-:Y:S01]  /*1f130*/  @!P1 ST.E.64 desc[UR6][R8.64], R34 ;  /* 0x0000002208009985 */ /* 0x0005e2000c101b06 */
[----:B------:R-:W-:Y:S02]  /*1f140*/  @!P4 LEA R12, P5, R30, R14, 0x2 ;  /* 0x0000000e1e0cc211 */ /* 0x000fe400078a10ff */
[----:B------:R-:W-:Y:S01]  /*1f150*/  ISETP.GE.AND P1, PT, R98, UR4, PT ;  /* 0x0000000462007c0c */ /* 0x000fe2000bf26270 */
[----:B------:R3:W-:Y:S01]  /*1f160*/  @!P3 ST.E.64 desc[UR6][R10.64], R38 ;  /* 0x000000260a00b985 */ /* 0x0007e2000c101b06 */
[----:B------:R-:W-:-:S02]  /*1f170*/  @!P4 LEA.HI.X R13, R30, R3, R31, 0x2, P5 ;  /* 0x000000031e0dc211 */ /* 0x000fc400028f141f */
[-C--:B0-----:R-:W-:Y:S02]  /*1f180*/  @!P2 LEA R4, P5, R94, R14.reuse, 0x2 ;  /* 0x0000000e5e04a211 */ /* 0x081fe400078a10ff */
[----:B------:R-:W-:Y:S01]  /*1f190*/  ISETP.GE.AND P3, PT, R100, UR4, PT ;  /* 0x0000000464007c0c */ /* 0x000fe2000bf66270 */
[----:B------:R0:W-:Y:S01]  /*1f1a0*/  @!P4 ST.E.64 desc[UR6][R12.64], R42 ;  /* 0x0000002a0c00c985 */ /* 0x0001e2000c101b06 */
[-C--:B------:R-:W-:Y:S02]  /*1f1b0*/  @!P2 LEA.HI.X R5, R94, R3.reuse, R95, 0x2, P5 ;  /* 0x000000035e05a211 */ /* 0x080fe400028f145f */
[----:B-1----:R-:W-:Y:S02]  /*1f1c0*/  @!P0 LEA R6, P5, R96, R14, 0x2 ;  /* 0x0000000e60068211 */ /* 0x002fe400078a10ff */
[----:B------:R-:W-:Y:S01]  /*1f1d0*/  ISETP.GE.AND P4, PT, R102, UR4, PT ;  /* 0x0000000466007c0c */ /* 0x000fe2000bf86270 */
[----:B------:R1:W-:Y:S01]  /*1f1e0*/  @!P2 ST.E.64 desc[UR6][R4.64], R46 ;  /* 0x0000002e0400a985 */ /* 0x0003e2000c101b06 */
[----:B------:R-:W-:-:S02]  /*1f1f0*/  @!P0 LEA.HI.X R7, R96, R3, R97, 0x2, P5 ;  /* 0x0000000360078211 */ /* 0x000fc400028f1461 */
[-C--:B------:R-:W-:Y:S02]  /*1f200*/  @!P1 LEA R20, P5, R98, R14.reuse, 0x2 ;  /* 0x0000000e62149211 */ /* 0x080fe400078a10ff */
[----:B------:R-:W-:Y:S01]  /*1f210*/  ISETP.GE.AND P2, PT, R104, UR4, PT ;  /* 0x0000000468007c0c */ /* 0x000fe2000bf46270 */
[----:B------:R4:W-:Y:S01]  /*1f220*/  @!P0 ST.E.64 desc[UR6][R6.64], R50 ;  /* 0x0000003206008985 */ /* 0x0009e2000c101b06 */
[-C--:B------:R-:W-:Y:S02]  /*1f230*/  @!P1 LEA.HI.X R21, R98, R3.reuse, R99, 0x2, P5 ;  /* 0x0000000362159211 */ /* 0x080fe400028f1463 */
[C---:B--2---:R-:W-:Y:S02]  /*1f240*/  @!P3 LEA R8, P5, R100.reuse, R14, 0x2 ;  /* 0x0000000e6408b211 */ /* 0x044fe400078a10ff */
[----:B------:R-:W-:Y:S01]  /*1f250*/  ISETP.GE.AND P0, PT, R105, UR4, PT ;  /* 0x0000000469007c0c */ /* 0x000fe2000bf06270 */
[----:B------:R2:W-:Y:S01]  /*1f260*/  @!P1 ST.E.64 desc[UR6][R20.64], R54 ;  /* 0x0000003614009985 */ /* 0x0005e2000c101b06 */
[----:B------:R-:W-:-:S02]  /*1f270*/  @!P3 LEA.HI.X R9, R100, R3, R101, 0x2, P5 ;  /* 0x000000036409b211 */ /* 0x000fc400028f1465 */
[CC--:B---3--:R-:W-:Y:S02]  /*1f280*/  @!P4 LEA R10, P5, R102.reuse, R14.reuse, 0x2 ;  /* 0x0000000e660ac211 */ /* 0x0c8fe400078a10ff */
[----:B------:R-:W-:Y:S01]  /*1f290*/  ISETP.GE.AND P1, PT, R107, UR4, PT ;  /* 0x000000046b007c0c */ /* 0x000fe2000bf26270 */
[----:B------:R3:W-:Y:S01]  /*1f2a0*/  @!P3 ST.E.64 desc[UR6][R8.64], R58 ;  /* 0x0000003a0800b985 */ /* 0x0007e2000c101b06 */
[----:B------:R-:W-:Y:S02]  /*1f2b0*/  @!P4 LEA.HI.X R11, R102, R3, R103, 0x2, P5 ;  /* 0x00000003660bc211 */ /* 0x000fe400028f1467 */
[----:B------:R-:W-:Y:S02]  /*1f2c0*/  ISETP.GE.AND P3, PT, R109, UR4, PT ;  /* 0x000000046d007c0c */ /* 0x000fe4000bf66270 */
[-C--:B0-----:R-:W-:Y:S01]  /*1f2d0*/  @!P2 LEA R12, P5, R104, R14.reuse, 0x2 ;  /* 0x0000000e680ca211 */ /* 0x081fe200078a10ff */
[----:B------:R0:W-:Y:S01]  /*1f2e0*/  @!P4 ST.E.64 desc[UR6][R10.64], R62 ;  /* 0x0000003e0a00c985 */ /* 0x0001e2000c101b06 */
[----:B-1----:R-:W-:-:S02]  /*1f2f0*/  @!P0 LEA R4, P4, R105, R14, 0x2 ;  /* 0x0000000e69048211 */ /* 0x002fc400078810ff */
[-C--:B------:R-:W-:Y:S02]  /*1f300*/  @!P2 LEA.HI.X R13, R104, R3.reuse, R119, 0x2, P5 ;  /* 0x00000003680da211 */ /* 0x080fe400028f1477 */
[----:B------:R-:W-:Y:S02]  /*1f310*/  ISETP.GE.AND P5, PT, R111, UR4, PT ;  /* 0x000000046f007c0c */ /* 0x000fe4000bfa6270 */
[----:B------:R-:W-:Y:S01]  /*1f320*/  @!P0 LEA.HI.X R5, R105, R3, R106, 0x2, P4 ;  /* 0x0000000369058211 */ /* 0x000fe200020f146a */
[----:B------:R0:W-:Y:S01]  /*1f330*/  @!P2 ST.E.64 desc[UR6][R12.64], R66 ;  /* 0x000000420c00a985 */ /* 0x0001e2000c101b06 */
[----:B----4-:R-:W-:-:S03]  /*1f340*/  @!P1 LEA R6, P4, R107, R14, 0x2 ;  /* 0x0000000e6b069211 */ /* 0x010fc600078810ff */
[----:B------:R0:W-:Y:S01]  /*1f350*/  @!P0 ST.E.64 desc[UR6][R4.64], R70 ;  /* 0x0000004604008985 */ /* 0x0001e2000c101b06 */
[-C--:B------:R-:W-:Y:S02]  /*1f360*/  @!P1 LEA.HI.X R7, R107, R3.reuse, R108, 0x2, P4 ;  /* 0x000000036b079211 */ /* 0x080fe400020f146c */
[-C--:B--2---:R-:W-:Y:S02]  /*1f370*/  @!P3 LEA R20, P4, R109, R14.reuse, 0x2 ;  /* 0x0000000e6d14b211 */ /* 0x084fe400078810ff */
[----:B------:R-:W-:Y:S01]  /*1f380*/  ISETP.GE.AND P0, PT, R113, UR4, PT ;  /* 0x0000000471007c0c */ /* 0x000fe2000bf06270 */
[----:B------:R0:W-:Y:S01]  /*1f390*/  @!P1 ST.E.64 desc[UR6][R6.64], R74 ;  /* 0x0000004a06009985 */ /* 0x0001e2000c101b06 */
[----:B------:R-:W-:Y:S02]  /*1f3a0*/  @!P3 LEA.HI.X R21, R109, R3, R110, 0x2, P4 ;  /* 0x000000036d15b211 */ /* 0x000fe400020f146e */
[----:B---3--:R-:W-:-:S03]  /*1f3b0*/  @!P5 LEA R8, P4, R111, R14, 0x2 ;  /* 0x0000000e6f08d211 */ /* 0x008fc600078810ff */
[----:B------:R0:W-:Y:S01]  /*1f3c0*/  @!P3 ST.E.64 desc[UR6][R20.64], R78 ;  /* 0x0000004e1400b985 */ /* 0x0001e2000c101b06 */
[----:B------:R-:W-:-:S05]  /*1f3d0*/  @!P5 LEA.HI.X R9, R111, R3, R112, 0x2, P4 ;  /* 0x000000036f09d211 */ /* 0x000fca00020f1470 */
[----:B------:R0:W-:Y:S01]  /*1f3e0*/  @!P5 ST.E.64 desc[UR6][R8.64], R82 ;  /* 0x000000520800d985 */ /* 0x0001e2000c101b06 */
[----:B------:R-:W-:Y:S05]  /*1f3f0*/  @P0 BRA `(.L_x_6875) ;  /* 0x0000000c00740947 */ /* 0x000fea0003800000 */
[----:B------:R-:W-:Y:S01]  /*1f400*/  LEA R14, P0, R113, R14, 0x2 ;  /* 0x0000000e710e7211 */ /* 0x000fe200078010ff */
[----:B------:R-:W-:-:S03]  /*1f410*/  ULDC.64 UR4, c[0x0][0x208] ;  /* 0x0000820000047ab9 */ /* 0x000fc60000000a00 */
[----:B------:R-:W-:-:S05]  /*1f420*/  LEA.HI.X R15, R113, R3, R114, 0x2, P0 ;  /* 0x00000003710f7211 */ /* 0x000fca00000f1472 */
[----:B------:R1:W-:Y:S01]  /*1f430*/  ST.E.64 desc[UR4][R14.64], R86 ;  /* 0x000000560e007985 */ /* 0x0003e2000c101b04 */
[----:B------:R-:W-:Y:S05]  /*1f440*/  BRA `(.L_x_6875) ;  /* 0x0000000c00607947 */ /* 0x000fea0003800000 */
.L_x_6862:
[----:B------:R-:W2:Y:S01]  /*1f450*/  LDL.LU R6, [R1+0x64] ;  /* 0x0000640001067983 */ /* 0x000ea20000300800 */
[----:B------:R-:W-:Y:S01]  /*1f460*/  ULDC.64 UR6, c[0x0][0xc08] ;  /* 0x0003020000067ab9 */ /* 0x000fe20000000a00 */
[----:B------:R-:W-:Y:S02]  /*1f470*/  ULDC.64 UR4, c[0x0][0xc00] ;  /* 0x0003000000047ab9 */ /* 0x000fe40000000a00 */
[----:B------:R-:W3:Y:S04]  /*1f480*/  LDL R10, [R1+0x5c] ;  /* 0x00005c00010a7983 */ /* 0x000ee80000100800 */
[----:B------:R-:W3:Y:S04]  /*1f490*/  LDL R9, [R1+0x70] ;  /* 0x0000700001097983 */ /* 0x000ee80000100800 */
[----:B------:R-:W4:Y:S01]  /*1f4a0*/  LDL R8, [R1+0x60] ;  /* 0x0000600001087983 */ /* 0x000f220000100800 */
[----:B------:R-:W-:Y:S01]  /*1f4b0*/  ISETP.NE.U32.AND P1, PT, RZ, UR6, PT ;  /* 0x00000006ff007c0c */ /* 0x000fe2000bf25070 */
[----:B------:R-:W-:Y:S01]  /*1f4c0*/  IMAD.MOV.U32 R3, RZ, RZ, RZ ;  /* 0x000000ffff037224 */ /* 0x000fe200078e00ff */
[----:B------:R-:W-:Y:S01]  /*1f4d0*/  ISETP.NE.U32.AND P0, PT, RZ, UR4, PT ;  /* 0x00000004ff007c0c */ /* 0x000fe2000bf05070 */
[----:B------:R-:W-:Y:S01]  /*1f4e0*/  ULDC.64 UR8, c[0x0][0x208] ;  /* 0x0000820000087ab9 */ /* 0x000fe20000000a00 */
[----:B------:R-:W-:Y:S01]  /*1f4f0*/  ISETP.NE.AND.EX P1, PT, RZ, UR7, PT, P1 ;  /* 0x00000007ff007c0c */ /* 0x000fe2000bf25310 */
[----:B------:R-:W0:Y:S01]  /*1f500*/  S2R R28, SR_TID.X ;  /* 0x00000000001c7919 */ /* 0x000e220000002100 */
[----:B------:R-:W-:-:S02]  /*1f510*/  ISETP.NE.AND.EX P0, PT, RZ, UR5, PT, P0 ;  /* 0x00000005ff007c0c */ /* 0x000fc4000bf05300 */
[----:B0-----:R-:W-:-:S04]  /*1f520*/  IADD3 R28, R28, -0x80, RZ ;  /* 0xffffff801c1c7810 */ /* 0x001fc80007ffe0ff */
[----:B------:R-:W-:Y:S02]  /*1f530*/  ISETP.GT.AND P3, PT, R28, 0x7f, PT ;  /* 0x0000007f1c00780c */ /* 0x000fe40003f64270 */
[----:B--2---:R-:W-:Y:S02]  /*1f540*/  IADD3 R4, P2, R6, UR4, RZ ;  /* 0x0000000406047c10 */ /* 0x004fe4000ff5e0ff */
[----:B---3--:R-:W-:-:S04]  /*1f550*/  SHF.L.U64.HI R0, R10, 0x2, R9 ;  /* 0x000000020a007819 */ /* 0x008fc80000010209 */
[----:B------:R-:W-:Y:S02]  /*1f560*/  IADD3.X R5, R0, UR5, RZ, P2, !PT ;  /* 0x0000000500057c10 */ /* 0x000fe400097fe4ff */
[----:B------:R-:W-:Y:S01]  /*1f570*/  @P1 IADD3 R6, P2, R6, UR6, RZ ;  /* 0x0000000606061c10 */ /* 0x000fe2000ff5e0ff */
[----:B------:R-:W-:Y:S02]  /*1f580*/  ULDC UR4, c[0x0][0xa88] ;  /* 0x0002a20000047ab9 */ /* 0x000fe40000000800 */
[----:B------:R0:W5:Y:S01]  /*1f590*/  @P0 LDG.E R3, desc[UR8][R4.64] ;  /* 0x0000000804030981 */ /* 0x000162000c1e1900 */
[----:B------:R-:W-:Y:S01]  /*1f5a0*/  @P1 IADD3.X R7, R0, UR7, RZ, P2, !PT ;  /* 0x0000000700071c10 */ /* 0x000fe200097fe4ff */
[----:B------:R-:W-:Y:S01]  /*1f5b0*/  IMAD.U32 R20, RZ, RZ, UR4 ;  /* 0x00000004ff147e24 */ /* 0x000fe2000f8e00ff */
[----:B----4-:R-:W-:-:S05]  /*1f5c0*/  ISETP.NE.AND P2, PT, R8, RZ, PT ;  /* 0x000000ff0800720c */ /* 0x010fca0003f45270 */
[----:B------:R0:W5:Y:S08]  /*1f5d0*/  @P1 LDG.E R20, desc[UR8][R6.64] ;  /* 0x0000000806141981 */ /* 0x000170000c1e1900 */
[----:B------:R-:W2:Y:S02]  /*1f5e0*/  @!P2 LDC R8, c[0x0][0xad4] ;  /* 0x0002b500ff08ab82 */ /* 0x000ea40000000800 */
[----:B--2---:R0:W-:Y:S01]  /*1f5f0*/  @!P2 STL [R1+0x60], R8 ;  /* 0x000060080100a387 */ /* 0x0041e20000100800 */
[----:B------:R-:W-:Y:S01]  /*1f600*/  ISETP.GT.AND P2, PT, R8, 0x1, PT ;  /* 0x000000010800780c */ /* 0x000fe20003f44270 */
[----:B------:R-:W-:-:S12]  /*1f610*/  @P1 BRA `(.L_x_6880) ;  /* 0x0000000000141947 */ /* 0x000fd80003800000 */
[----:B------:R-:W-:Y:S05]  /*1f620*/  @!P0 BRA `(.L_x_6880) ;  /* 0x0000000000108947 */ /* 0x000fea0003800000 */
[----:B------:R-:W-:Y:S02]  /*1f630*/  ULDC.64 UR4, c[0x0][0x208] ;  /* 0x0000820000047ab9 */ /* 0x000fe40000000a00 */
[----:B0-----:R-:W2:Y:S04]  /*1f640*/  LDG.E R7, desc[UR4][R4.64] ;  /* 0x0000000404077981 */ /* 0x001ea8000c1e1900 */
[----:B-----5:R-:W2:Y:S02]  /*1f650*/  LDG.E R20, desc[UR4][R4.64+0x4] ;  /* 0x0000040404147981 */ /* 0x020ea4000c1e1900 */
[----:B--2---:R-:W-:-:S07]  /*1f660*/  IMAD.IADD R20, R20, 0x1, -R7 ;  /* 0x0000000114147824 */ /* 0x004fce00078e0a07 */
.L_x_6880:
[----:B------:R-:W-:Y:S01]  /*1f670*/  BSSY B1, `(.L_x_6881) ;  /* 0x000003b000017945 */ /* 0x000fe20003800000 */
[----:B------:R-:W-:Y:S02]  /*1f680*/  SEL R27, R10, RZ, !P0 ;  /* 0x000000ff0a1b7207 */ /* 0x000fe40004000000 */
[----:B------:R-:W-:Y:S02]  /*1f690*/  SEL R26, R9, RZ, !P0 ;  /* 0x000000ff091a7207 */ /* 0x000fe40004000000 */
[----:B-----5:R-:W-:Y:S01]  /*1f6a0*/  SHF.R.S32.HI R24, RZ, 0x1f, R3 ;  /* 0x0000001fff187819 */ /* 0x020fe20000011403 */
[----:B------:R-:W-:Y:S06]  /*1f6b0*/  @P3 BRA `(.L_x_6882) ;  /* 0x0000000000d83947 */ /* 0x000fec0003800000 */
[----:B0-----:R-:W2:Y:S01]  /*1f6c0*/  LDL R4, [R1+0x6c] ;  /* 0x00006c0001047983 */ /* 0x001ea20000100800 */
[----:B------:R-:W0:Y:S01]  /*1f6d0*/  LDC R33, c[0x0][0xbe8] ;  /* 0x0002fa00ff217b82 */ /* 0x000e220000000800 */
[----:B------:R-:W2:Y:S02]  /*1f6e0*/  S2R R0, SR_TID.X ;  /* 0x0000000000007919 */ /* 0x000ea40000002100 */
[----:B--2---:R-:W-:Y:S02]  /*1f6f0*/  IMAD R0, R4, 0x80, R0 ;  /* 0x0000008004007824 */ /* 0x004fe400078e0200 */
[----:B0-----:R-:W-:Y:S02]  /*1f700*/  IMAD R4, R20, R33, RZ ;  /* 0x0000002114047224 */ /* 0x001fe400078e02ff */
[----:B------:R-:W-:-:S05]  /*1f710*/  VIADD R29, R0, 0xffffff80 ;  /* 0xffffff80001d7836 */ /* 0x000fca0000000000 */
        /* <DEDUP_REMOVED lines=8> */
[----:B------:R-:W-:Y:S01]  /*1f7a0*/  ULDC.64 UR4, c[0x0][0x208] ;  /* 0x0000820000047ab9 */ /* 0x000fe20000000a00 */
[----:B------:R-:W-:Y:S02]  /*1f7b0*/  SEL R14, R14, 0x978, P0 ;  /* 0x000009780e0e7807 */ /* 0x000fe40000000000 */
[----:B------:R-:W-:Y:S02]  /*1f7c0*/  MOV R15, R29 ;  /* 0x0000001d000f7202 */ /* 0x000fe40000000f00 */
[----:B------:R-:W4:Y:S08]  /*1f7d0*/  LDC.64 R6, c[0x0][R14+0x220] ;  /* 0x000088000e067b82 */ /* 0x000f300000000a00 */
[----:B------:R-:W2:Y:S08]  /*1f7e0*/  LDC.64 R4, c[0x0][R14+0x218] ;  /* 0x000086000e047b82 */ /* 0x000eb00000000a00 */
[----:B------:R-:W5:Y:S08]  /*1f7f0*/  LDC.64 R8, c[0x0][R14+0x228] ;  /* 0x00008a000e087b82 */ /* 0x000f700000000a00 */
[----:B------:R-:W1:Y:S08]  /*1f800*/  @P1 LDC R0, c[0x0][0xbec] ;  /* 0x0002fb00ff001b82 */ /* 0x000e700000000800 */
[----:B------:R-:W5:Y:S08]  /*1f810*/  LDC.64 R10, c[0x0][R14+0x210] ;  /* 0x000084000e0a7b82 */ /* 0x000f700000000a00 */
[----:B------:R-:W5:Y:S01]  /*1f820*/  @P1 LDC R25, c[0x0][0xbf0] ;  /* 0x0002fc00ff191b82 */ /* 0x000f620000000800 */
[----:B-1----:R-:W-:-:S07]  /*1f830*/  @P1 IMAD.HI.U32 R0, R29, R0, RZ ;  /* 0x000000001d001227 */ /* 0x002fce00078e00ff */
[----:B0-----:R-:W0:Y:S01]  /*1f840*/  @!P0 LDC R30, c[0x0][0xb50] ;  /* 0x0002d400ff1e8b82 */ /* 0x001e220000000800 */
[----:B----4-:R-:W-:-:S07]  /*1f850*/  IMAD R7, R7, R27, RZ ;  /* 0x0000001b07077224 */ /* 0x010fce00078e02ff */
[----:B------:R-:W1:Y:S01]  /*1f860*/  @!P0 LDC R31, c[0x0][0xb54] ;  /* 0x0002d500ff1f8b82 */ /* 0x000e620000000800 */
[----:B-----5:R-:W-:Y:S01]  /*1f870*/  @P1 SHF.R.U32.HI R15, RZ, R25, R0 ;  /* 0x00000019ff0f1219 */ /* 0x020fe20000011600 */
        /* <DEDUP_REMOVED lines=9> */
[----:B------:R-:W-:-:S04]  /*1f910*/  IMAD.WIDE.U32 R4, R8, R7, RZ ;  /* 0x0000000708047225 */ /* 0x000fc800078e00ff */
[----:B------:R-:W-:Y:S02]  /*1f920*/  IMAD R9, R9, R7, RZ ;  /* 0x0000000709097224 */ /* 0x000fe400078e02ff */
[----:B------:R-:W-:Y:S01]  /*1f930*/  IMAD R7, R33, R6, R29 ;  /* 0x0000000621077224 */ /* 0x000fe200078e021d */
[----:B------:R-:W-:Y:S01]  /*1f940*/  IADD3.X R6, R25, R21, R24, P1, P3 ;  /* 0x0000001519067210 */ /* 0x000fe20000fe6418 */
[----:B------:R-:W-:Y:S01]  /*1f950*/  IMAD.IADD R9, R5, 0x1, R9 ;  /* 0x0000000105097824 */ /* 0x000fe200078e0209 */
[----:B------:R-:W-:Y:S01]  /*1f960*/  IADD3 R4, P0, P1, R15, R0, R4 ;  /* 0x000000000f047210 */ /* 0x000fe2000791e004 */
[----:B------:R-:W-:Y:S01]  /*1f970*/  IMAD R0, R11, R7, RZ ;  /* 0x000000070b007224 */ /* 0x000fe200078e02ff */
[----:B------:R-:W-:-:S04]  /*1f980*/  SHF.R.S32.HI R15, RZ, 0x1f, R15 ;  /* 0x0000001fff0f7819 */ /* 0x000fc8000001140f */
[----:B------:R-:W-:Y:S02]  /*1f990*/  IADD3.X R5, R15, R6, R9, P0, P1 ;  /* 0x000000060f057210 */ /* 0x000fe400007e2409 */
[----:B------:R-:W-:Y:S01]  /*1f9a0*/  SHF.R.S32.HI R9, RZ, 0x1f, R7 ;  /* 0x0000001fff097819 */ /* 0x000fe20000011407 */
[----:B------:R-:W-:-:S04]  /*1f9b0*/  IMAD.WIDE.U32 R4, R10, R7, R4 ;  /* 0x000000070a047225 */ /* 0x000fc800078e0004 */
[----:B------:R-:W-:Y:S01]  /*1f9c0*/  IMAD R9, R10, R9, R0 ;  /* 0x000000090a097224 */ /* 0x000fe200078e0200 */
[----:B0-----:R-:W-:-:S04]  /*1f9d0*/  LEA R6, P0, R4, R30, 0x2 ;  /* 0x0000001e04067211 */ /* 0x001fc800078010ff */
[----:B------:R-:W-:Y:S01]  /*1f9e0*/  IADD3 R0, R5, R9, RZ ;  /* 0x0000000905007210 */ /* 0x000fe20007ffe0ff */
[----:B------:R-:W-:-:S03]  /*1f9f0*/  IMAD.MOV.U32 R5, RZ, RZ, -0x800000 ;  /* 0xff800000ff057424 */ /* 0x000fc600078e00ff */
[----:B-1----:R-:W-:-:S05]  /*1fa00*/  LEA.HI.X R7, R4, R31, R0, 0x2, P0 ;  /* 0x0000001f04077211 */ /* 0x002fca00000f1400 */
[----:B------:R2:W-:Y:S02]  /*1fa10*/  STG.E desc[UR4][R6.64], R5 ;  /* 0x0000000506007986 */ /* 0x0005e4000c101904 */
.L_x_6882:
[----:B------:R-:W-:Y:S05]  /*1fa20*/  BSYNC B1 ;  /* 0x0000000000017941 */ /* 0x000fea0003800000 */
.L_x_6881:
[----:B------:R-:W-:Y:S05]  /*1fa30*/  @P2 BRA `(.L_x_6875) ;  /* 0x0000000400e42947 */ /* 0x000fea0003800000 */
[----:B------:R-:W3:Y:S01]  /*1fa40*/  LDL.LU R12, [R1+0x58] ;  /* 0x00005800010c7983 */ /* 0x000ee20000300800 */
[----:B------:R-:W4:Y:S01]  /*1fa50*/  LDC R21, c[0x0][0xbe8] ;  /* 0x0002fa00ff157b82 */ /* 0x000f220000000800 */
[----:B0-2---:R-:W-:Y:S01]  /*1fa60*/  SHF.R.S32.HI R6, RZ, 0x1f, R28 ;  /* 0x0000001fff067819 */ /* 0x005fe2000001141c */
[----:B------:R-:W-:Y:S01]  /*1fa70*/  ULDC.64 UR4, c[0x0][0xaa0] ;  /* 0x0002a80000047ab9 */ /* 0x000fe20000000a00 */
[----:B------:R-:W2:Y:S01]  /*1fa80*/  LDL.LU R10, [R1+0x6c] ;  /* 0x00006c00010a7983 */ /* 0x000ea20000300800 */
[----:B------:R-:W-:Y:S01]  /*1fa90*/  IMAD R0, R24, UR4, RZ ;  /* 0x0000000418007c24 */ /* 0x000fe2000f8e02ff */
[----:B------:R-:W-:Y:S01]  /*1faa0*/  LEA.HI R6, R6, R28, RZ, 0x3 ;  /* 0x0000001c06067211 */ /* 0x000fe200078f18ff */
[C---:B------:R-:W-:Y:S01]  /*1fab0*/  IMAD.WIDE.U32 R4, R3.reuse, UR4, RZ ;  /* 0x0000000403047c25 */ /* 0x040fe2000f8e00ff */
[----:B------:R-:W-:Y:S02]  /*1fac0*/  ULDC.64 UR6, c[0x0][0xaf0] ;  /* 0x0002bc0000067ab9 */ /* 0x000fe40000000a00 */
[----:B------:R-:W-:Y:S01]  /*1fad0*/  LOP3.LUT R6, R6, 0xfffffff8, RZ, 0xc0, !PT ;  /* 0xfffffff806067812 */ /* 0x000fe200078ec0ff */
[----:B------:R-:W-:Y:S01]  /*1fae0*/  IMAD R7, R3, UR5, R0 ;  /* 0x0000000503077c24 */ /* 0x000fe2000f8e0200 */
[----:B------:R-:W-:-:S03]  /*1faf0*/  ULDC.64 UR4, c[0x0][0xae8] ;  /* 0x0002ba0000047ab9 */ /* 0x000fc60000000a00 */
[----:B------:R-:W-:Y:S02]  /*1fb00*/  IMAD.IADD R6, R28, 0x1, -R6 ;  /* 0x000000011c067824 */ /* 0x000fe400078e0a06 */
[----:B------:R-:W-:Y:S02]  /*1fb10*/  IMAD.IADD R5, R5, 0x1, R7 ;  /* 0x0000000105057824 */ /* 0x000fe400078e0207 */
[----:B------:R-:W-:Y:S02]  /*1fb20*/  IMAD R0, R6, 0x20, R22 ;  /* 0x0000002006007824 */ /* 0x000fe400078e0216 */
[----:B------:R-:W-:Y:S01]  /*1fb30*/  IMAD R6, R26, UR6, RZ ;  /* 0x000000061a067c24 */ /* 0x000fe2000f8e02ff */
[----:B----4-:R-:W-:-:S13]  /*1fb40*/  ISETP.NE.AND P0, PT, R21, 0x1, PT ;  /* 0x000000011500780c */ /* 0x010fda0003f05270 */
[----:B------:R-:W0:Y:S08]  /*1fb50*/  @P0 LDC R9, c[0x0][0xbec] ;  /* 0x0002fb00ff090b82 */ /* 0x000e300000000800 */
[----:B------:R-:W4:Y:S01]  /*1fb60*/  @P0 LDC R11, c[0x0][0xbf0] ;  /* 0x0002fc00ff0b0b82 */ /* 0x000f220000000800 */
[----:B---3--:R-:W-:Y:S01]  /*1fb70*/  IMAD.WIDE.U32 R4, R12, UR4, R4 ;  /* 0x000000040c047c25 */ /* 0x008fe2000f8e0004 */
[----:B--2---:R-:W-:-:S03]  /*1fb80*/  LEA R8, R10, R0, 0x7 ;  /* 0x000000000a087211 */ /* 0x004fc600078e38ff */
[----:B------:R-:W-:Y:S01]  /*1fb90*/  IMAD R5, R12, UR5, R5 ;  /* 0x000000050c057c24 */ /* 0x000fe2000f8e0205 */
[----:B------:R-:W-:Y:S01]  /*1fba0*/  ULDC.64 UR4, c[0x0][0xae0] ;  /* 0x0002b80000047ab9 */ /* 0x000fe20000000a00 */
[----:B0-----:R-:W-:-:S04]  /*1fbb0*/  @P0 IMAD.HI.U32 R0, R8, R9, RZ ;  /* 0x0000000908000227 */ /* 0x001fc800078e00ff */
[----:B------:R-:W-:Y:S01]  /*1fbc0*/  IMAD.MOV.U32 R3, RZ, RZ, R8 ;  /* 0x000000ffff037224 */ /* 0x000fe200078e0008 */
[----:B----4-:R-:W-:Y:S01]  /*1fbd0*/  @P0 SHF.R.U32.HI R3, RZ, R11, R0 ;  /* 0x0000000bff030219 */ /* 0x010fe20000011600 */
[C---:B------:R-:W-:Y:S02]  /*1fbe0*/  IMAD R9, R27.reuse, UR7, R6 ;  /* 0x000000071b097c24 */ /* 0x040fe4000f8e0206 */
[----:B------:R-:W-:Y:S01]  /*1fbf0*/  IMAD.WIDE.U32 R4, R27, UR6, R4 ;  /* 0x000000061b047c25 */ /* 0x000fe2000f8e0004 */
[----:B------:R-:W-:-:S03]  /*1fc00*/  SHF.R.S32.HI R0, RZ, 0x1f, R3 ;  /* 0x0000001fff007819 */ /* 0x000fc60000011403 */
[----:B------:R-:W-:Y:S02]  /*1fc10*/  IMAD.MOV R7, RZ, RZ, -R3 ;  /* 0x000000ffff077224 */ /* 0x000fe400078e0a03 */
[----:B------:R-:W-:Y:S02]  /*1fc20*/  IMAD R0, R0, UR4, RZ ;  /* 0x0000000400007c24 */ /* 0x000fe4000f8e02ff */
[----:B------:R-:W-:Y:S02]  /*1fc30*/  IMAD R7, R21, R7, R8 ;  /* 0x0000000715077224 */ /* 0x000fe400078e0208 */
[----:B------:R-:W-:Y:S02]  /*1fc40*/  IMAD.IADD R5, R5, 0x1, R9 ;  /* 0x0000000105057824 */ /* 0x000fe400078e0209 */
[C---:B------:R-:W-:Y:S01]  /*1fc50*/  IMAD R9, R3.reuse, UR5, R0 ;  /* 0x0000000503097c24 */ /* 0x040fe2000f8e0200 */
[----:B------:R-:W-:Y:S01]  /*1fc60*/  SHF.R.S32.HI R0, RZ, 0x1f, R7 ;  /* 0x0000001fff007819 */ /* 0x000fe20000011407 */
[----:B------:R-:W-:Y:S01]  /*1fc70*/  IMAD.WIDE.U32 R4, R3, UR4, R4 ;  /* 0x0000000403047c25 */ /* 0x000fe2000f8e0004 */
[----:B------:R-:W-:-:S03]  /*1fc80*/  ULDC.64 UR4, c[0x0][0xad8] ;  /* 0x0002b60000047ab9 */ /* 0x000fc60000000a00 */
[----:B------:R-:W-:Y:S02]  /*1fc90*/  IMAD R0, R0, UR4, RZ ;  /* 0x0000000400007c24 */ /* 0x000fe4000f8e02ff */
[----:B------:R-:W-:Y:S02]  /*1fca0*/  IMAD.IADD R5, R5, 0x1, R9 ;  /* 0x0000000105057824 */ /* 0x000fe400078e0209 */
[C---:B------:R-:W-:Y:S02]  /*1fcb0*/  IMAD R3, R7.reuse, UR5, R0 ;  /* 0x0000000507037c24 */ /* 0x040fe4000f8e0200 */
[----:B------:R-:W-:Y:S01]  /*1fcc0*/  IMAD.WIDE.U32 R4, R7, UR4, R4 ;  /* 0x0000000407047c25 */ /* 0x000fe2000f8e0004 */
[----:B------:R-:W-:Y:S01]  /*1fcd0*/  ULDC.64 UR4, c[0x0][0xa80] ;  /* 0x0002a00000047ab9 */ /* 0x000fe20000000a00 */
[----:B------:R-:W-:Y:S02]  /*1fce0*/  SHF.R.S32.HI R7, RZ, 0x1f, R221 ;  /* 0x0000001fff077819 */ /* 0x000fe400000114dd */
[----:B------:R-:W-:Y:S01]  /*1fcf0*/  IMAD R6, R10, 0x80, R22 ;  /* 0x000000800a067824 */ /* 0x000fe200078e0216 */
[----:B------:R-:W-:-:S02]  /*1fd00*/  IADD3 R5, R5, R3, RZ ;  /* 0x0000000305057210 */ /* 0x000fc40007ffe0ff */
[----:B------:R-:W-:Y:S01]  /*1fd10*/  LEA R3, P0, R4, UR4, 0x1 ;  /* 0x0000000404037c11 */ /* 0x000fe2000f8008ff */
[----:B------:R-:W-:-:S03]  /*1fd20*/  UMOV UR4, 0xffffffff ;  /* 0xffffffff00047882 */ /* 0x000fc60000000000 */
[----:B------:R-:W-:Y:S01]  /*1fd30*/  LEA.HI.X R4, R4, UR5, R5, 0x1, P0 ;  /* 0x0000000504047c11 */ /* 0x000fe200080f0c05 */
[----:B------:R-:W-:Y:S08]  /*1fd40*/  BRA.DIV UR4, `(.L_x_6883) ;  /* 0x0000008e04947947 */ /* 0x000ff0000b800000 */
[----:B------:R0:W2:Y:S04]  /*1fd50*/  SHFL.IDX PT, R0, R4, RZ, 0x181f ;  /* 0x00181fff04007589 */ /* 0x0000a800000e0000 */
[----:B------:R0:W3:Y:S02]  /*1fd60*/  SHFL.IDX PT, R14, R3, RZ, 0x181f ;  /* 0x00181fff030e7589 */ /* 0x0000e400000e0000 */
.L_x_7098:
[----:B------:R-:W-:Y:S01]  /*1fd70*/  IMAD R20, R20, R21, RZ ;  /* 0x0000001514147224 */ /* 0x000fe200078e02ff */
[----:B------:R-:W-:Y:S04]  /*1fd80*/  BSSY B1, `(.L_x_6884) ;  /* 0x000000d000017945 */ /* 0x000fe80003800000 */
[----:B------:R-:W-:-:S13]  /*1fd90*/  ISETP.GE.AND P0, PT, R6, R20, PT ;  /* 0x000000140600720c */ /* 0x000fda0003f06270 */
[----:B------:R-:W-:Y:S05]  /*1fda0*/  @P0 BRA `(.L_x_6885) ;  /* 0x0000000000280947 */ /* 0x000fea0003800000 */
        /* <DEDUP_REMOVED lines=10> */
.L_x_6885:
[----:B------:R-:W-:Y:S05]  /*1fe50*/  BSYNC B1 ;  /* 0x0000000000017941 */ /* 0x000fea0003800000 */
.L_x_6884:
[----:B------:R-:W-:-:S03]  /*1fe60*/  UMOV UR4, 0xffffffff ;  /* 0xffffffff00047882 */ /* 0x000fc60000000000 */
[----:B------:R-:W-:Y:S05]  /*1fe70*/  BRA.DIV UR4, `(.L_x_6886) ;  /* 0x0000008e047c7947 */ /* 0x000fea000b800000 */
[----:B--2---:R2:W0:Y:S04]  /*1fe80*/  SHFL.IDX PT, R0, R4, 0x1, 0x181f ;  /* 0x00381f0004007f89 */ /* 0x00442800000e0000 */
[----:B---34-:R2:W3:Y:S02]  /*1fe90*/  SHFL.IDX PT, R14, R3, 0x1, 0x181f ;  /* 0x00381f00030e7f89 */ /* 0x0184e400000e0000 */
.L_x_7102:
        /* <DEDUP_REMOVED lines=12> */
[----:B------:R4:W-:Y:S04]  /*1ff60*/  @!P2 ST.E.128 desc[UR6][R8.64], RZ ;  /* 0x000000ff0800a985 */ /* 0x0009e8000c101d06 */
[----:B------:R4:W-:Y:S02]  /*1ff70*/  @!P3 ST.E.128 desc[UR6][R14.64], RZ ;  /* 0x000000ff0e00b985 */ /* 0x0009e4000c101d06 */
.L_x_6888:
[----:B------:R-:W-:Y:S05]  /*1ff80*/  BSYNC B1 ;  /* 0x0000000000017941 */ /* 0x000fea0003800000 */
.L_x_6887:
[----:B------:R-:W-:-:S03]  /*1ff90*/  UMOV UR4, 0xffffffff ;  /* 0xffffffff00047882 */ /* 0x000fc60000000000 */
[----:B------:R-:W-:Y:S05]  /*1ffa0*/  BRA.DIV UR4, `(.L_x_6889) ;  /* 0x0000008e04787947 */ /* 0x000fea000b800000 */
[----:B0-----:R0:W0:Y:S04]  /*1ffb0*/  SHFL.IDX PT, R0, R4, 0x2, 0x181f ;  /* 0x00581f0004007f89 */ /* 0x00102800000e0000 */
[----:B---34-:R3:W4:Y:S02]  /*1ffc0*/  SHFL.IDX PT, R14, R3, 0x2, 0x181f ;  /* 0x00581f00030e7f89 */ /* 0x01872400000e0000 */
.L_x_7106:
        /* <DEDUP_REMOVED lines=8> */
[CC--:B----4-:R-:W-:Y:S02]  /*20050*/  @!P2 LEA R8, P0, R16.reuse, R14.reuse, 0x1 ;  /* 0x0000000e1008a211 */ /* 0x0d0fe400078008ff */
[C---:B------:R-:W-:Y:S02]  /*20060*/  @!P3 LEA R14, P1, R221.reuse, R14, 0x1 ;  /* 0x0000000edd0eb211 */ /* 0x040fe400078208ff */
[-C--:B0-----:R-:W-:Y:S02]  /*20070*/  @!P2 LEA.HI.X R9, R16, R0.reuse, R17, 0x1, P0 ;  /* 0x000000001009a211 */ /* 0x081fe400000f0c11 */
[----:B------:R-:W-:-:S03]  /*20080*/  @!P3 LEA.HI.X R15, R221, R0, R7, 0x1, P1 ;  /* 0x00000000dd0fb211 */ /* 0x000fc600008f0c07 */
[----:B------:R0:W-:Y:S04]  /*20090*/  @!P2 ST.E.128 desc[UR6][R8.64], RZ ;  /* 0x000000ff0800a985 */ /* 0x0001e8000c101d06 */
[----:B------:R0:W-:Y:S02]  /*200a0*/  @!P3 ST.E.128 desc[UR6][R14.64], RZ ;  /* 0x000000ff0e00b985 */ /* 0x0001e4000c101d06 */
.L_x_6891:
[----:B------:R-:W-:Y:S05]  /*200b0*/  BSYNC B1 ;  /* 0x0000000000017941 */ /* 0x000fea0003800000 */
.L_x_6890:
[----:B------:R-:W-:-:S03]  /*200c0*/  UMOV UR4, 0xffffffff ;  /* 0xffffffff00047882 */ /* 0x000fc60000000000 */
[----:B------:R-:W-:Y:S05]  /*200d0*/  BRA.DIV UR4, `(.L_x_6892) ;  /* 0x0000008e04747947 */ /* 0x000fea000b800000 */
[----:B0-----:R0:W0:Y:S04]  /*200e0*/  SHFL.IDX PT, R0, R4, 0x3, 0x181f ;  /* 0x00781f0004007f89 */ /* 0x00102800000e0000 */
[----:B----4-:R4:W0:Y:S02]  /*200f0*/  SHFL.IDX PT, R14, R3, 0x3, 0x181f ;  /* 0x00781f00030e7f89 */ /* 0x01082400000e0000 */
.L_x_7110:
[----:B--234-:R-:W-:-:S05]  /*20100*/  VIADD R3, R6, 0x60 ;  /* 0x0000006006037836 */ /* 0x01cfca0000000000 */
[----:B------:R-:W-:-:S13]  /*20110*/  ISETP.GE.AND P0, PT, R3, R20, PT ;  /* 0x000000140300720c */ /* 0x000fda0003f06270 */
[----:B------:R-:W-:Y:S05]  /*20120*/  @P0 BRA `(.L_x_6875) ;  /* 0x0000000000280947 */ /* 0x000fea0003800000 */
[----:B------:R-:W-:Y:S01]  /*20130*/  ULDC UR4, c[0x0][0xac8] ;  /* 0x0002b20000047ab9 */ /* 0x000fe20000000800 */
[----:B------:R-:W-:Y:S01]  /*20140*/  ULDC.64 UR6, c[0x0][0x208] ;  /* 0x0000820000067ab9 */ /* 0x000fe20000000a00 */
[----:B------:R-:W-:Y:S02]  /*20150*/  ISETP.GE.AND P2, PT, R16, UR4, PT ;  /* 0x0000000410007c0c */ /* 0x000fe4000bf46270 */
[----:B------:R-:W-:-:S11]  /*20160*/  ISETP.GE.AND P3, PT, R221, UR4, PT ;  /* 0x00000004dd007c0c */ /* 0x000fd6000bf66270 */
[CC--:B0-----:R-:W-:Y:S02]  /*20170*/  @!P2 LEA R4, P0, R16.reuse, R14.reuse, 0x1 ;  /* 0x0000000e1004a211 */ /* 0x0c1fe400078008ff */
[C---:B------:R-:W-:Y:S02]  /*20180*/  @!P3 LEA R14, P1, R221.reuse, R14, 0x1 ;  /* 0x0000000edd0eb211 */ /* 0x040fe400078208ff */
[-C--:B------:R-:W-:Y:S02]  /*20190*/  @!P2 LEA.HI.X R5, R16, R0.reuse, R17, 0x1, P0 ;  /* 0x000000001005a211 */ /* 0x080fe400000f0c11 */
[----:B------:R-:W-:-:S03]  /*201a0*/  @!P3 LEA.HI.X R15, R221, R0, R7, 0x1, P1 ;  /* 0x00000000dd0fb211 */ /* 0x000fc600008f0c07 */
[----:B------:R3:W-:Y:S04]  /*201b0*/  @!P2 ST.E.128 desc[UR6][R4.64], RZ ;  /* 0x000000ff0400a985 */ /* 0x0007e8000c101d06 */
[----:B------:R3:W-:Y:S02]  /*201c0*/  @!P3 ST.E.128 desc[UR6][R14.64], RZ ;  /* 0x000000ff0e00b985 */ /* 0x0007e4000c101d06 */
.L_x_6875:
[----:B------:R-:W-:Y:S05]  /*201d0*/  BSYNC B0 ;  /* 0x0000000000007941 */ /* 0x000fea0003800000 */
.L_x_6861:
[----:B------:R-:W-:Y:S02]  /*201e0*/  ULDC UR4, c[0x0][0xc3c] ;  /* 0x00030f0000047ab9 */ /* 0x000fe40000000800 */
[----:B-1----:R-:W-:-:S13]  /*201f0*/  ISETP.GE.AND P0, PT, R151, UR4, PT ;  /* 0x0000000497007c0c */ /* 0x002fda000bf06270 */
[----:B------:R-:W-:Y:S05]  /*20200*/  @!P0 BRA `(.L_x_6893) ;  /* 0xfffffe1000508947 */ /* 0x000fea000383ffff */
[----:B------:R-:W-:Y:S05]  /*20210*/  BRA `(.L_x_6662) ;  /* 0x0000007800e87947 */ /* 0x000fea0003800000 */
.L_x_6660:
[----:B------:R-:W-:-:S08]  /*20220*/  NOP ;  /* 0x0000000000007918 */ /* 0x000fd00000000000 */
[----:B------:R-:W0:-:S00]  /*20230*/  USETMAXREG.DEALLOC.CTAPOOL 0x18 ;  /* 0x00000018000079c8 */ /* 0x000e0000080e0500 */
[----:B0-----:R-:W2:Y:S01]  /*20240*/  LDL.LU R2, [R1] ;  /* 0x0000000001027983 */ /* 0x001ea20000300800 */
[----:B------:R-:W-:Y:S02]  /*20250*/  LOP3.LUT R0, R0, 0x3, RZ, 0xc0, !PT ;  /* 0x0000000300007812 */ /* 0x000fe400078ec0ff */
[----:B------:R-:W-:-:S04]  /*20260*/  MOV R7, RZ ;  /* 0x000000ff00077202 */ /* 0x000fc80000000f00 */
[----:B------:R-:W0:Y:S02]  /*20270*/  SHFL.IDX PT, R0, R0, RZ, 0x1f ;  /* 0x00001fff00007589 */ /* 0x000e2400000e0000 */
[----:B0-----:R-:W-:Y:S02]  /*20280*/  ISETP.NE.AND P0, PT, R0, RZ, PT ;  /* 0x000000ff0000720c */ /* 0x001fe40003f05270 */
[----:B--2---:R-:W-:-:S11]  /*20290*/  LOP3.LUT R2, R2, 0xffffffef, RZ, 0xc0, !PT ;  /* 0xffffffef02027812 */ /* 0x004fd600078ec0ff */
[----:B------:R-:W-:-:S05]  /*202a0*/  @P0 LOP3.LUT R2, R2, 0x10, RZ, 0xfc, !PT ;  /* 0x0000001002020812 */ /* 0x000fca00078efcff */
[----:B------:R0:W-:Y:S01]  /*202b0*/  STL [R1], R2 ;  /* 0x0000000201007387 */ /* 0x0001e20000100800 */
[----:B------:R-:W-:Y:S05]  /*202c0*/  @!P0 BRA `(.L_x_6894) ;  /* 0x0000000000248947 */ /* 0x000fea0003800000 */
[----:B------:R-:W1:Y:S08]  /*202d0*/  S2UR UR5, SR_CgaCtaId ;  /* 0x00000000000579c3 */ /* 0x000e700000008800 */
[----:B------:R-:W-:Y:S06]  /*202e0*/  BAR.SYNC.DEFER_BLOCKING 0x5, 0x180 ;  /* 0x0146000000007b1d */ /* 0x000fec0000010000 */
[----:B------:R-:W-:-:S02]  /*202f0*/  UMOV UR4, 0x400 ;  /* 0x0000040000047882 */ /* 0x000fc40000000000 */
[----:B-1----:R-:W-:-:S09]  /*20300*/  ULEA UR4, UR5, UR4, 0x18 ;  /* 0x0000000405047291 */ /* 0x002fd2000f8ec03f */
[----:B------:R-:W1:Y:S04]  /*20310*/  LDS.128 R8, [UR4+0x348d0] ;  /* 0x0348d004ff087984 */ /* 0x000e680008000c00 */
[----:B-1----:R1:W-:Y:S04]  /*20320*/  STL.64 [R1+0x10], R8 ;  /* 0x0000100801007387 */ /* 0x0023e80000100a00 */
[----:B------:R1:W-:Y:S01]  /*20330*/  STL.64 [R1+0x18], R10 ;  /* 0x0000180a01007387 */ /* 0x0003e20000100a00 */
[----:B------:R-:W-:Y:S06]  /*20340*/  BAR.ARV 0x4, 0x180 ;  /* 0x0106000000007b1d */ /* 0x000fec0000002000 */
[----:B------:R-:W-:Y:S05]  /*20350*/  BRA `(.L_x_6895) ;  /* 0x0000000800ac7947 */ /* 0x000fea0003800000 */
.L_x_6894:
        /* <DEDUP_REMOVED lines=44> */
.L_x_6898:
        /* <DEDUP_REMOVED lines=39> */
.L_x_6896:
        /* <DEDUP_REMOVED lines=14> */
[----:B0-----:R-:W-:-:S06]  /*20970*/  IADD3 R3, R13, 0xffffffe, RZ ;  /* 0x0ffffffe0d037810 */ /* 0x001fcc0007ffe0ff */
[----:B------:R-:W0:Y:S02]  /*20980*/  F2I.FTZ.U32.TRUNC.NTZ R3, R3 ;  /* 0x0000000300037305 */ /* 0x000e24000021f000 */
[----:B0-----:R-:W-:Y:S01]  /*20990*/  IMAD.MOV R16, RZ, RZ, -R3 ;  /* 0x000000ffff107224 */ /* 0x001fe200078e0a03 */
[----:B------:R-:W-:Y:S06]  /*209a0*/  @!P0 BRA `(.L_x_6899) ;  /* 0x0000000000088947 */ /* 0x000fec0003800000 */
[----:B------:R-:W-:-:S05]  /*209b0*/  VIADD R13, R4, 0xffffffff ;  /* 0xffffffff040d7836 */ /* 0x000fca0000000000 */
[----:B------:R0:W1:Y:S02]  /*209c0*/  SHFL.IDX PT, R14, R2, R13, 0x1f ;  /* 0x00001f0d020e7589 */ /* 0x00006400000e0000 */
.L_x_6899:
[----:B-1----:R-:W-:Y:S01]  /*209d0*/  IMAD R10, R14, UR5, R11 ;  /* 0x000000050e0a7c24 */ /* 0x002fe2000f8e020b */
[----:B------:R-:W1:Y:S01]  /*209e0*/  MUFU.RCP R12, R12 ;  /* 0x0000000c000c7308 */ /* 0x000e620000001000 */
[----:B------:R-:W-:Y:S02]  /*209f0*/  IMAD R11, R16, R5, RZ ;  /* 0x00000005100b7224 */ /* 0x000fe400078e02ff */
[----:B0-----:R-:W-:Y:S01]  /*20a00*/  IMAD.MOV.U32 R2, RZ, RZ, RZ ;  /* 0x000000ffff027224 */ /* 0x001fe200078e00ff */
[----:B------:R0:W-:Y:S03]  /*20a10*/  STL [R1+0x10], R10 ;  /* 0x0000100a01007387 */ /* 0x0001e60000100800 */
[----:B------:R-:W-:Y:S01]  /*20a20*/  IMAD.HI.U32 R2, R3, R11, R2 ;  /* 0x0000000b03027227 */ /* 0x000fe200078e0002 */
[----:B------:R-:W-:-:S04]  /*20a30*/  IABS R11, R7 ;  /* 0x00000007000b7213 */ /* 0x000fc80000000000 */
[----:B------:R-:W-:Y:S02]  /*20a40*/  IADD3 R14, RZ, -R11, RZ ;  /* 0x8000000bff0e7210 */ /* 0x000fe40007ffe0ff */
[----:B0-----:R-:W-:-:S04]  /*20a50*/  IADD3 R10, -R10, UR6, RZ ;  /* 0x000000060a0a7c10 */ /* 0x001fc8000fffe1ff */
[----:B------:R-:W-:-:S05]  /*20a60*/  IABS R3, R10 ;  /* 0x0000000a00037213 */ /* 0x000fca0000000000 */
[----:B------:R-:W-:-:S04]  /*20a70*/  IMAD.HI.U32 R11, R2, R3, RZ ;  /* 0x00000003020b7227 */ /* 0x000fc800078e00ff */
[----:B------:R-:W-:Y:S02]  /*20a80*/  IMAD R2, R11, R14, R3 ;  /* 0x0000000e0b027224 */ /* 0x000fe400078e0203 */
[----:B-1----:R-:W-:-:S03]  /*20a90*/  VIADD R3, R12, 0xffffffe ;  /* 0x0ffffffe0c037836 */ /* 0x002fc60000000000 */
[----:B------:R-:W-:-:S03]  /*20aa0*/  ISETP.GT.U32.AND P1, PT, R5, R2, PT ;  /* 0x000000020500720c */ /* 0x000fc60003f24070 */
[----:B------:R-:W0:Y:S10]  /*20ab0*/  F2I.FTZ.U32.TRUNC.NTZ R3, R3 ;  /* 0x0000000300037305 */ /* 0x000e34000021f000 */
        /* <DEDUP_REMOVED lines=22> */
[----:B------:R-:W-:Y:S01]  /*20c20*/  @!P1 IMAD.IADD R3, R3, 0x1, -R8 ;  /* 0x0000000103039824 */ /* 0x000fe200078e0a08 */
[----:B------:R-:W-:Y:S02]  /*20c30*/  @!P1 IADD3 R5, R5, 0x1, RZ ;  /* 0x0000000105059810 */ /* 0x000fe40007ffe0ff */
[----:B------:R-:W-:Y:S02]  /*20c40*/  ISETP.NE.AND P1, PT, R9, RZ, PT ;  /* 0x000000ff0900720c */ /* 0x000fe40003f25270 */
[----:B------:R-:W-:-:S13]  /*20c50*/  ISETP.GE.U32.AND P0, PT, R3, R8, PT ;  /* 0x000000080300720c */ /* 0x000fda0003f06070 */
[----:B------:R-:W-:-:S04]  /*20c60*/  @P0 VIADD R5, R5, 0x1 ;  /* 0x0000000105050836 */ /* 0x000fc80000000000 */
[----:B------:R-:W-:Y:S01]  /*20c70*/  @!P2 IMAD.MOV R5, RZ, RZ, -R5 ;  /* 0x000000ffff05a224 */ /* 0x000fe200078e0a05 */
[----:B------:R-:W-:-:S05]  /*20c80*/  @!P1 LOP3.LUT R5, RZ, R9, RZ, 0x33, !PT ;  /* 0x00000009ff059212 */ /* 0x000fca00078e33ff */
[----:B------:R-:W-:-:S04]  /*20c90*/  IMAD.MOV R2, RZ, RZ, -R5 ;  /* 0x000000ffff027224 */ /* 0x000fc800078e0a05 */
[C---:B------:R-:W-:Y:S02]  /*20ca0*/  IMAD R11, R9.reuse, R2, R11 ;  /* 0x00000002090b7224 */ /* 0x040fe400078e020b */
[----:B------:R-:W-:Y:S01]  /*20cb0*/  IMAD R2, R9, 0x1000000, R5 ;  /* 0x0100000009027824 */ /* 0x000fe200078e0205 */
[----:B------:R-:W-:-:S03]  /*20cc0*/  IADD3 R5, R10, -R7, RZ ;  /* 0x800000070a057210 */ /* 0x000fc60007ffe0ff */
[----:B------:R-:W-:Y:S02]  /*20cd0*/  IMAD R3, R11, 0x10000, R2 ;  /* 0x000100000b037824 */ /* 0x000fe400078e0202 */
[----:B------:R-:W-:Y:S01]  /*20ce0*/  VIADD R2, R4, UR4 ;  /* 0x0000000404027c36 */ /* 0x000fe20008000000 */
[----:B------:R1:W-:Y:S04]  /*20cf0*/  STL [R1+0x14], R5 ;  /* 0x0000140501007387 */ /* 0x0003e80000100800 */
[----:B------:R1:W-:Y:S04]  /*20d00*/  STL [R1+0x1c], R2 ;  /* 0x00001c0201007387 */ /* 0x0003e80000100800 */
[----:B------:R1:W-:Y:S01]  /*20d10*/  STL [R1+0x18], R3 ;  /* 0x0000180301007387 */ /* 0x0003e20000100800 */
[----:B------:R-:W-:Y:S05]  /*20d20*/  BRA `(.L_x_6900) ;  /* 0x0000000000107947 */ /* 0x000fea0003800000 */
.L_x_6897:
[----:B------:R-:W-:Y:S01]  /*20d30*/  IMAD.U32 R2, RZ, RZ, UR6 ;  /* 0x00000006ff027e24 */ /* 0x000fe2000f8e00ff */
[----:B------:R0:W-:Y:S04]  /*20d40*/  STL [R1+0x14], RZ ;  /* 0x000014ff01007387 */ /* 0x0001e80000100800 */
[----:B------:R0:W-:Y:S04]  /*20d50*/  STL [R1+0x18], RZ ;  /* 0x000018ff01007387 */ /* 0x0001e80000100800 */
[----:B------:R0:W-:Y:S02]  /*20d60*/  STL [R1+0x10], R2 ;  /* 0x0000100201007387 */ /* 0x0001e40000100800 */
.L_x_6900:
[----:B------:R-:W2:Y:S04]  /*20d70*/  LDL R8, [R1+0x10] ;  /* 0x0000100001087983 */ /* 0x000ea80000100800 */
        /* <DEDUP_REMOVED lines=9> */
.L_x_6895:
        /* <DEDUP_REMOVED lines=8> */
[----:B------:R-:W3:Y:S01]  /*20e90*/  LDL.LU R4, [R1] ;  /* 0x0000000001047983 */ /* 0x000ee20000300800 */
[C---:B--2---:R-:W-:Y:S01]  /*20ea0*/  IMAD.SHL.U32 R0, R6.reuse, 0x8, RZ ;  /* 0x0000000806007824 */ /* 0x044fe200078e00ff */
[----:B------:R-:W2:Y:S01]  /*20eb0*/  S2UR UR5, SR_CgaCtaId ;  /* 0x00000000000579c3 */ /* 0x000ea20000008800 */
[----:B------:R-:W-:Y:S01]  /*20ec0*/  LOP3.LUT R5, R6, 0x7f, RZ, 0xc0, !PT ;  /* 0x0000007f06057812 */ /* 0x000fe200078ec0ff */
[----:B------:R-:W-:Y:S01]  /*20ed0*/  UMOV UR4, 0x400 ;  /* 0x0000040000047882 */ /* 0x000fe20000000000 */
[----:B------:R-:W-:Y:S01]  /*20ee0*/  BSSY B8, `(.L_x_6901) ;  /* 0x00006b5000087945 */ /* 0x000fe20003800000 */
[C---:B------:R-:W-:Y:S01]  /*20ef0*/  LOP3.LUT R3, R0.reuse, 0x1f8, RZ, 0xc0, !PT ;  /* 0x000001f800037812 */ /* 0x040fe200078ec0ff */
[----:B------:R-:W-:Y:S01]  /*20f00*/  IMAD.MOV.U32 R19, RZ, RZ, RZ ;  /* 0x000000ffff137224 */ /* 0x000fe200078e00ff */
[C---:B------:R-:W-:Y:S01]  /*20f10*/  ISETP.NE.AND P1, PT, R5.reuse, RZ, PT ;  /* 0x000000ff0500720c */ /* 0x040fe20003f25270 */
[----:B0-----:R-:W-:Y:S01]  /*20f20*/  IMAD.SHL.U32 R2, R5, 0x8, RZ ;  /* 0x0000000805027824 */ /* 0x001fe200078e00ff */
[----:B------:R-:W-:Y:S01]  /*20f30*/  LOP3.LUT R3, R3, 0x38, R6, 0x78, !PT ;  /* 0x0000003803037812 */ /* 0x000fe200078e7806 */
[----:B------:R-:W-:Y:S01]  /*20f40*/  ULDC.64 UR38, c[0x0][0x198] ;  /* 0x0000660000267ab9 */ /* 0x000fe20000000a00 */
[----:B------:R-:W-:Y:S01]  /*20f50*/  LOP3.LUT R0, R0, 0x38, RZ, 0xc0, !PT ;  /* 0x0000003800007812 */ /* 0x000fe200078ec0ff */
[----:B------:R-:W-:Y:S01]  /*20f60*/  ULOP3.LUT UR37, UR60, 0x2, URZ, 0xfc, !UPT ;  /* 0x000000023c257892 */ /* 0x000fe2000f8efc3f */
[----:B------:R-:W-:Y:S01]  /*20f70*/  LOP3.LUT R3, R3, 0x200, R2, 0xf8, !PT ;  /* 0x0000020003037812 */ /* 0x000fe200078ef802 */
[----:B------:R-:W-:Y:S01]  /*20f80*/  ULDC UR36, c[0x0][0xc] ;  /* 0x0000030000247ab9 */ /* 0x000fe20000000800 */
[C---:B------:R-:W-:Y:S01]  /*20f90*/  LOP3.LUT P0, R2, R6.reuse, 0x1f, RZ, 0xc0, !PT ;  /* 0x0000001f06027812 */ /* 0x040fe2000780c0ff */
[----:B------:R-:W-:Y:S01]  /*20fa0*/  IMAD.SHL.U32 R6, R6, 0x10, RZ ;  /* 0x0000001006067824 */ /* 0x000fe200078e00ff */
[----:B------:R-:W-:-:S03]  /*20fb0*/  LOP3.LUT R0, R0, 0x40, RZ, 0xfc, !PT ;  /* 0x0000004000007812 */ /* 0x000fc600078efcff */
[----:B------:R0:W-:Y:S01]  /*20fc0*/  STL [R1+0x2c], R2 ;  /* 0x00002c0201007387 */ /* 0x0001e20000100800 */
[----:B--2---:R-:W-:Y:S01]  /*20fd0*/  ULEA UR4, UR5, UR4, 0x18 ;  /* 0x0000000405047291 */ /* 0x004fe2000f8ec03f */
[----:B0-----:R-:W-:-:S05]  /*20fe0*/  SHF.R.U32.HI R2, RZ, 0x3, R5 ;  /* 0x00000003ff027819 */ /* 0x001fca0000011605 */
[----:B------:R-:W-:Y:S01]  /*20ff0*/  IMAD.U32 R18, RZ, RZ, UR4 ;  /* 0x00000004ff127e24 */ /* 0x000fe2000f8e00ff */
[----:B---3--:R-:W-:-:S04]  /*21000*/  LOP3.LUT R4, R4, 0xfffffffd, RZ, 0xc0, !PT ;  /* 0xfffffffd04047812 */ /* 0x008fc800078ec0ff */
[----:B------:R-:W-:-:S04]  /*21010*/  @P1 LOP3.LUT R4, R4, 0x2, RZ, 0xfc, !PT ;  /* 0x0000000204041812 */ /* 0x000fc800078efcff */
[----:B------:R-:W-:-:S04]  /*21020*/  LOP3.LUT R4, R4, 0xfffffffe, RZ, 0xc0, !PT ;  /* 0xfffffffe04047812 */ /* 0x000fc800078ec0ff */
[----:B------:R-:W-:Y:S02]  /*21030*/  @P0 LOP3.LUT R4, R4, 0x1, RZ, 0xfc, !PT ;  /* 0x0000000104040812 */ /* 0x000fe400078efcff */
[----:B------:R-:W-:Y:S02]  /*21040*/  ISETP.NE.OR P0, PT, R5, RZ, !P0 ;  /* 0x000000ff0500720c */ /* 0x000fe40004705670 */
[----:B------:R-:W-:Y:S02]  /*21050*/  LOP3.LUT R5, R2, 0x70, R6, 0xf8, !PT ;  /* 0x0000007002057812 */ /* 0x000fe400078ef806 */
[----:B------:R-:W-:Y:S02]  /*21060*/  LEA R2, R3, R18, 0x1 ;  /* 0x0000001203027211 */ /* 0x000fe400078e08ff */
[----:B------:R-:W-:-:S03]  /*21070*/  LOP3.LUT R4, R4, 0xfffffff7, RZ, 0xc0, !PT ;  /* 0xfffffff704047812 */ /* 0x000fc600078ec0ff */
[----:B------:R0:W-:Y:S04]  /*21080*/  STL [R1+0x34], R2 ;  /* 0x0000340201007387 */ /* 0x0001e80000100800 */
[----:B------:R-:W-:Y:S01]  /*21090*/  @P0 LOP3.LUT R4, R4, 0x8, RZ, 0xfc, !PT ;  /* 0x0000000804040812 */ /* 0x000fe200078efcff */
[----:B------:R2:W-:Y:S04]  /*210a0*/  STL [R1+0x5c], RZ ;  /* 0x00005cff01007387 */ /* 0x0005e80000100800 */
[----:B------:R2:W-:Y:S01]  /*210b0*/  STL [R1], R4 ;  /* 0x0000000401007387 */ /* 0x0005e20000100800 */
[----:B0-----:R-:W-:-:S05]  /*210c0*/  IMAD.MOV.U32 R2, RZ, RZ, 0x1 ;  /* 0x00000001ff027424 */ /* 0x001fca00078e00ff */
[----:B------:R2:W-:Y:S04]  /*210d0*/  STL [R1+0x24], R2 ;  /* 0x0000240201007387 */ /* 0x0005e80000100800 */
[----:B------:R2:W-:Y:S04]  /*210e0*/  STL [R1+0x20], RZ ;  /* 0x000020ff01007387 */ /* 0x0005e80000100800 */
[----:B------:R2:W-:Y:S02]  /*210f0*/  STL [R1+0xc], R2 ;  /* 0x00000c0201007387 */ /* 0x0005e40000100800 */
.L_x_7042:
[----:B---3--:R-:W3:Y:S01]  /*21100*/  LDL R0, [R1+0x1c] ;  /* 0x00001c0001007983 */ /* 0x008ee20000100800 */
[----:B--2---:R-:W3:Y:S01]  /*21110*/  LDC.64 R2, c[0x0][0xc88] ;  /* 0x00032200ff027b82 */ /* 0x004ee20000000a00 */
[----:B------:R-:W-:Y:S01]  /*21120*/  ULDC.64 UR4, c[0x0][0x208] ;  /* 0x0000820000047ab9 */ /* 0x000fe20000000a00 */
[----:B---3--:R-:W-:-:S05]  /*21130*/  IMAD.WIDE R2, R0, 0x4, R2 ;  /* 0x0000000400027825 */ /* 0x008fca00078e0202 */
[----:B------:R-:W2:Y:S01]  /*21140*/  LDG.E R15, desc[UR4][R2.64] ;  /* 0x00000004020f7981 */ /* 0x000ea2000c1e1900 */
[----:B------:R-:W-:Y:S05]  /*21150*/  YIELD ;  /* 0x0000000000007946 */ /* 0x000fea0003800000 */
[----:B------:R-:W-:Y:S01]  /*21160*/  ULDC.64 UR4, c[0x0][0xa28] ;  /* 0x00028a0000047ab9 */ /* 0x000fe20000000a00 */
[----:B------:R-:W-:Y:S01]  /*21170*/  ULDC.64 UR10, c[0x0][0xa18] ;  /* 0x00028600000a7ab9 */ /* 0x000fe20000000a00 */
[----:B------:R-:W-:Y:S01]  /*21180*/  ISETP.NE.U32.AND P0, PT, RZ, UR4, PT ;  /* 0x00000004ff007c0c */ /* 0x000fe2000bf05070 */
[----:B------:R-:W-:Y:S01]  /*21190*/  ULDC.64 UR6, c[0x0][0xa08] ;  /* 0x0002820000067ab9 */ /* 0x000fe20000000a00 */
[----:B------:R-:W-:Y:S01]  /*211a0*/  ISETP.NE.U32.AND P3, PT, RZ, UR10, PT ;  /* 0x0000000aff007c0c */ /* 0x000fe2000bf65070 */
[----:B------:R-:W-:Y:S01]  /*211b0*/  IMAD.MOV.U32 R0, RZ, RZ, RZ ;  /* 0x000000ffff007224 */ /* 0x000fe200078e00ff */
[----:B------:R-:W-:Y:S01]  /*211c0*/  ISETP.NE.AND.EX P0, PT, RZ, UR5, PT, P0 ;  /* 0x00000005ff007c0c */ /* 0x000fe2000bf05300 */
[----:B------:R-:W-:Y:S01]  /*211d0*/  ULDC.64 UR12, c[0x0][0x208] ;  /* 0x00008200000c7ab9 */ /* 0x000fe20000000a00 */
[----:B------:R-:W-:Y:S01]  /*211e0*/  ISETP.NE.AND.EX P3, PT, RZ, UR11, PT, P3 ;  /* 0x0000000bff007c0c */ /* 0x000fe2000bf65330 */
[----:B------:R-:W-:Y:S01]  /*211f0*/  ULDC.64 UR8, c[0x0][0xa10] ;  /* 0x0002840000087ab9 */ /* 0x000fe20000000a00 */
[----:B------:R-:W-:-:S02]  /*21200*/  MOV R12, RZ ;  /* 0x000000ff000c7202 */ /* 0x000fc40000000f00 */
[----:B--2---:R-:W-:Y:S01]  /*21210*/  SHF.R.S32.HI R4, RZ, 0x1f, R15 ;  /* 0x0000001fff047819 */ /* 0x004fe2000001140f */
[----:B------:R-:W-:-:S06]  /*21220*/  IMAD.SHL.U32 R14, R15, 0x4, RZ ;  /* 0x000000040f0e7824 */ /* 0x000fcc00078e00ff */
[C---:B------:R-:W-:Y:S01]  /*21230*/  @P0 LEA R2, P1, R15.reuse, UR4, 0x2 ;  /* 0x000000040f020c11 */ /* 0x040fe2000f8210ff */
[----:B------:R-:W-:Y:S01]  /*21240*/  STL [R1+0x38], R15 ;  /* 0x0000380f01007387 */ /* 0x000fe20000100800 */
[C-C-:B------:R-:W-:Y:S02]  /*21250*/  SHF.L.U64.HI R13, R15.reuse, 0x2, R4.reuse ;  /* 0x000000020f0d7819 */ /* 0x140fe40000010204 */
[----:B------:R-:W-:Y:S01]  /*21260*/  @P0 LEA.HI.X R3, R15, UR5, R4, 0x2, P1 ;  /* 0x000000050f030c11 */ /* 0x000fe200088f1404 */
[----:B------:R-:W-:Y:S01]  /*21270*/  ULDC.64 UR4, c[0x0][0xa00] ;  /* 0x0002800000047ab9 */ /* 0x000fe20000000a00 */
[C---:B-1----:R-:W-:Y:S01]  /*21280*/  @P3 IADD3 R8, P1, R14.reuse, UR10, RZ ;  /* 0x0000000a0e083c10 */ /* 0x042fe2000ff3e0ff */
[----:B0-----:R0:W-:Y:S03]  /*21290*/  STL [R1+0x50], R4 ;  /* 0x0000500401007387 */ /* 0x0011e60000100800 */
        /* <DEDUP_REMOVED lines=42> */
.L_x_6902:
        /* <DEDUP_REMOVED lines=14> */
[----:B0-----:R-:W-:Y:S01]  /*21620*/  IADD3 R2, P1, R14, UR4, RZ ;  /* 0x000000040e027c10 */ /* 0x001fe2000ff3e0ff */
[----:B------:R-:W-:-:S03]  /*21630*/  ULDC.64 UR6, c[0x0][0x208] ;  /* 0x0000820000067ab9 */ /* 0x000fc60000000a00 */
[----:B------:R-:W-:-:S05]  /*21640*/  IADD3.X R3, R13, UR5, RZ, P1, !PT ;  /* 0x000000050d037c10 */ /* 0x000fca0008ffe4ff */
[----:B------:R0:W5:Y:S01]  /*21650*/  LDG.E R8, desc[UR6][R2.64] ;  /* 0x0000000602087981 */ /* 0x000162000c1e1900 */
[----:B------:R-:W-:Y:S05]  /*21660*/  BRA `(.L_x_6904) ;  /* 0x0000000000147947 */ /* 0x000fea0003800000 */
.L_x_6903:
[----:B------:R-:W-:Y:S05]  /*21670*/  @!P2 BRA `(.L_x_6904) ;  /* 0x000000000010a947 */ /* 0x000fea0003800000 */
[----:B------:R-:W-:Y:S02]  /*21680*/  ULDC.64 UR4, c[0x0][0x208] ;  /* 0x0000820000047ab9 */ /* 0x000fe40000000a00 */
[----:B------:R-:W2:Y:S04]  /*21690*/  LDG.E R8, desc[UR4][R6.64] ;  /* 0x0000000406087981 */ /* 0x000ea8000c1e1900 */
[----:B------:R-:W2:Y:S02]  /*216a0*/  LDG.E R6, desc[UR4][R6.64+0x4] ;  /* 0x0000040406067981 */ /* 0x000ea4000c1e1900 */
[----:B--2---:R-:W-:-:S07]  /*216b0*/  IMAD.IADD R8, R6, 0x1, -R8 ;  /* 0x0000000106087824 */ /* 0x004fce00078e0a08 */
.L_x_6904:
[----:B------:R-:W-:Y:S01]  /*216c0*/  ULDC.64 UR4, c[0x0][0x208] ;  /* 0x0000820000047ab9 */ /* 0x000fe20000000a00 */
[----:B-----5:R-:W-:Y:S01]  /*216d0*/  IMAD.IADD R6, R8, 0x1, -R0 ;  /* 0x0000000108067824 */ /* 0x020fe200078e0a00 */
[----:B0-----:R-:W2:Y:S04]  /*216e0*/  LDL.LU R3, [R1] ;  /* 0x0000000001037983 */ /* 0x001ea80000300800 */
[----:B------:R-:W3:Y:S04]  /*216f0*/  @P0 LDG.E R0, desc[UR4][R4.64] ;  /* 0x0000000404000981 */ /* 0x000ee8000c1e1900 */
[----:B------:R-:W3:Y:S01]  /*21700*/  @P0 LDG.E R4, desc[UR4][R4.64+0x4] ;  /* 0x0000040404040981 */ /* 0x000ee2000c1e1900 */
        /* <DEDUP_REMOVED lines=15> */
[----:B------:R0:W-:Y:S01]  /*21800*/  STL [R1], R3 ;  /* 0x0000000301007387 */ /* 0x0001e20000100800 */
        /* <DEDUP_REMOVED lines=9> */
[----:B0-----:R-:W-:Y:S01]  /*218a0*/  MOV R4, RZ ;  /* 0x000000ff00047202 */ /* 0x001fe20000000f00 */
[----:B-1----:R-:W-:-:S04]  /*218b0*/  IMAD.MOV R0, RZ, RZ, -R5 ;  /* 0x000000ffff007224 */ /* 0x002fc800078e0a05 */
        /* <DEDUP_REMOVED lines=15> */
[----:B------:R-:W-:-:S13]  /*219b0*/  ISETP.GE.AND P1, PT, R5, RZ, PT ;  /* 0x000000ff0500720c */ /* 0x000fda0003f26270 */
[----:B------:R-:W-:Y:S01]  /*219c0*/  @!P1 IMAD.MOV R0, RZ, RZ, -R0 ;  /* 0x000000ffff009224 */ /* 0x000fe200078e0a00 */
[----:B------:R-:W-:-:S13]  /*219d0*/  ISETP.NE.AND P1, PT, R2, RZ, PT ;  /* 0x000000ff0200720c */ /* 0x000fda0003f25270 */
[----:B------:R-:W-:-:S07]  /*219e0*/  @!P1 LOP3.LUT R0, RZ, R2, RZ, 0x33, !PT ;  /* 0x00000002ff009212 */ /* 0x000fce00078e33ff */
.L_x_6906:
[----:B------:R-:W-:Y:S05]  /*219f0*/  BSYNC B0 ;  /* 0x0000000000007941 */ /* 0x000fea0003800000 */
.L_x_6905:
        /* <DEDUP_REMOVED lines=25> */
.L_x_7113:
[----:B-1----:R-:W-:Y:S02]  /*21b90*/  ISETP.NE.AND P0, PT, R14, RZ, PT ;  /* 0x000000ff0e00720c */ /* 0x002fe40003f05270 */
[----:B------:R-:W-:-:S11]  /*21ba0*/  PLOP3.LUT P1, PT, PT, PT, PT, 0x8, 0x0 ;  /* 0x000000000000781c */ /* 0x000fd60003f2e170 */
[----:B------:R-:W-:Y:S05]  /*21bb0*/  @P0 BRA `(.L_x_6910) ;  /* 0x00000000000c0947 */ /* 0x000fea0003800000 */
[----:B------:R-:W-:-:S03]  /*21bc0*/  UMOV UR4, 0xffffffff ;  /* 0xffffffff00047882 */ /* 0x000fc60000000000 */
[----:B------:R-:W-:Y:S05]  /*21bd0*/  BRA.DIV UR4, `(.L_x_6911) ;  /* 0x0000007604307947 */ /* 0x000fea000b800000 */
[----:B------:R-:W-:-:S13]  /*21be0*/  ELECT P1, URZ, PT ;  /* 0x00000000003f782f */ /* 0x000fda0003820000 */
.L_x_6910:
        /* <DEDUP_REMOVED lines=9> */
.L_x_7116:
[----:B------:R-:W-:Y:S05]  /*21c80*/  BSYNC B1 ;  /* 0x0000000000017941 */ /* 0x000fea0003800000 */
.L_x_6912:
        /* <DEDUP_REMOVED lines=12> */
.L_x_7117:
[----:B------:R-:W-:Y:S05]  /*21d50*/  BSYNC B2 ;  /* 0x0000000000027941 */ /* 0x000fea0003800000 */
.L_x_6916:
[----:B------:R-:W-:Y:S04]  /*21d60*/  BSSY B2, `(.L_x_6918) ;  /* 0x0000008000027945 */ /* 0x000fe80003800000 */
[----:B------:R-:W-:Y:S05]  /*21d70*/  @P4 BRA `(.L_x_6919) ;  /* 0x0000000000184947 */ /* 0x000fea0003800000 */
[----:B0-----:R-:W2:Y:S02]  /*21d80*/  LDL R2, [R1] ;  /* 0x0000000001027983 */ /* 0x001ea40000100800 */
[----:B--2---:R-:W-:Y:S01]  /*21d90*/  LOP3.LUT P0, RZ, R2, 0x1, RZ, 0xc0, !PT ;  /* 0x0000000102ff7812 */ /* 0x004fe2000780c0ff */
[----:B------:R-:W-:-:S04]  /*21da0*/  IMAD.MOV.U32 R2, RZ, RZ, 0xb000 ;  /* 0x0000b000ff027424 */ /* 0x000fc800078e00ff */
[----:B------:R2:W-:Y:S08]  /*21db0*/  SYNCS.ARRIVE.TRANS64 RZ, [R5+URZ+0x34890], R2 ;  /* 0x0348900205ff79a7 */ /* 0x0005f0000800003f */
[----:B------:R-:W-:Y:S05]  /*21dc0*/  @!P0 BRA `(.L_x_6919) ;  /* 0x0000000000048947 */ /* 0x000fea0003800000 */
[----:B------:R-:W-:Y:S01]  /*21dd0*/  BPT.TRAP 0x1 ;  /* 0x000000040000795c */ /* 0x000fe20000300000 */
.L_x_6919:
[----:B------:R-:W-:Y:S05]  /*21de0*/  BSYNC B2 ;  /* 0x0000000000027941 */ /* 0x000fea0003800000 */
.L_x_6918:
        /* <DEDUP_REMOVED lines=13> */
.L_x_6920:
        /* <DEDUP_REMOVED lines=16> */
.L_x_6921:
        /* <DEDUP_REMOVED lines=13> */
.L_x_7118:
[----:B------:R-:W-:Y:S05]  /*22090*/  BSYNC B2 ;  /* 0x0000000000027941 */ /* 0x000fea0003800000 */
.L_x_6922:
[----:B------:R-:W-:Y:S01]  /*220a0*/  BSSY B2, `(.L_x_6924) ;  /* 0x000000a000027945 */ /* 0x000fe20003800000 */
[----:B------:R-:W-:Y:S01]  /*220b0*/  IMAD.MOV.U32 R12, RZ, RZ, 0x0 ;  /* 0x00000000ff0c7424 */ /* 0x000fe200078e00ff */
[----:B------:R-:W-:Y:S02]  /*220c0*/  MOV R13, 0x12f00000 ;  /* 0x12f00000000d7802 */ /* 0x000fe40000000f00 */
[----:B------:R-:W-:Y:S05]  /*220d0*/  @P4 BRA `(.L_x_6925) ;  /* 0x0000000000184947 */ /* 0x000fea0003800000 */
[----:B------:R-:W2:Y:S02]  /*220e0*/  LDL R2, [R1] ;  /* 0x0000000001027983 */ /* 0x000ea40000100800 */
[----:B--2---:R-:W-:Y:S01]  /*220f0*/  LOP3.LUT P0, RZ, R2, 0x1, RZ, 0xc0, !PT ;  /* 0x0000000102ff7812 */ /* 0x004fe2000780c0ff */
[----:B------:R-:W-:-:S04]  /*22100*/  IMAD.MOV.U32 R2, RZ, RZ, 0xb000 ;  /* 0x0000b000ff027424 */ /* 0x000fc800078e00ff */
[----:B------:R2:W-:Y:S08]  /*22110*/  SYNCS.ARRIVE.TRANS64 RZ, [R5+URZ+0x348b0], R2 ;  /* 0x0348b00205ff79a7 */ /* 0x0005f0000800003f */
[----:B------:R-:W-:Y:S05]  /*22120*/  @!P0 BRA `(.L_x_6925) ;  /* 0x0000000000048947 */ /* 0x000fea0003800000 */
[----:B------:R-:W-:Y:S01]  /*22130*/  BPT.TRAP 0x1 ;  /* 0x000000040000795c */ /* 0x000fe20000300000 */
.L_x_6925:
[----:B------:R-:W-:Y:S05]  /*22140*/  BSYNC B2 ;  /* 0x0000000000027941 */ /* 0x000fea0003800000 */
.L_x_6924:
        /* <DEDUP_REMOVED lines=8> */
.L_x_6926:
        /* <DEDUP_REMOVED lines=15> */
.L_x_6927:
        /* <DEDUP_REMOVED lines=10> */
.L_x_6915:
[----:B------:R-:W-:Y:S05]  /*22360*/  BSYNC B1 ;  /* 0x0000000000017941 */ /* 0x000fea0003800000 */
.L_x_6914:
[----:B------:R-:W0:Y:S04]  /*22370*/  LDL.LU R7, [R1+0x20] ;  /* 0x0000200001077983 */ /* 0x000e280000300800 */
[----:B------:R-:W2:Y:S01]  /*22380*/  LDL.LU R4, [R1+0x24] ;  /* 0x0000240001047983 */ /* 0x000ea20000300800 */
[----:B------:R-:W-:Y:S02]  /*22390*/  PLOP3.LUT P5, PT, PT, PT, PT, 0x8, 0x0 ;  /* 0x000000000000781c */ /* 0x000fe40003fae170 */
[----:B0-----:R-:W-:Y:S01]  /*223a0*/  IADD3 R2, R7, 0x1, RZ ;  /* 0x0000000107027810 */ /* 0x001fe20007ffe0ff */
[----:B------:R-:W-:-:S03]  /*223b0*/  VIADD R7, R6, 0xfffffffe ;  /* 0xfffffffe06077836 */ /* 0x000fc60000000000 */
        /* <DEDUP_REMOVED lines=8> */
.L_x_6942:
        /* <DEDUP_REMOVED lines=10> */
.L_x_7119:
[----:B------:R-:W-:Y:S05]  /*224e0*/  BSYNC B2 ;  /* 0x0000000000027941 */ /* 0x000fea0003800000 */
.L_x_6930:
[----:B------:R-:W1:Y:S01]  /*224f0*/  S2R R2, SR_TID.X ;  /* 0x0000000000027919 */ /* 0x000e620000002100 */
[----:B------:R-:W-:Y:S01]  /*22500*/  BSSY B2, `(.L_x_6932) ;  /* 0x000000a000027945 */ /* 0x000fe20003800000 */
[----:B-1----:R-:W-:-:S04]  /*22510*/  LOP3.LUT R2, R2, 0x7f, RZ, 0xc0, !PT ;  /* 0x0000007f02027812 */ /* 0x002fc800078ec0ff */
[----:B------:R-:W-:-:S13]  /*22520*/  ISETP.NE.AND P2, PT, R2, RZ, PT ;  /* 0x000000ff0200720c */ /* 0x000fda0003f45270 */
[----:B------:R-:W-:Y:S05]  /*22530*/  @P2 BRA `(.L_x_6933) ;  /* 0x0000000000182947 */ /* 0x000fea0003800000 */
[----:B------:R-:W2:Y:S02]  /*22540*/  LDL R2, [R1] ;  /* 0x0000000001027983 */ /* 0x000ea40000100800 */
[----:B--2---:R-:W-:Y:S01]  /*22550*/  LOP3.LUT P0, RZ, R2, 0x1, RZ, 0xc0, !PT ;  /* 0x0000000102ff7812 */ /* 0x004fe2000780c0ff */
[----:B------:R-:W-:-:S04]  /*22560*/  IMAD.MOV.U32 R2, RZ, RZ, 0xb000 ;  /* 0x0000b000ff027424 */ /* 0x000fc800078e00ff */
[----:B------:R1:W-:Y:S08]  /*22570*/  SYNCS.ARRIVE.TRANS64 RZ, [R6+URZ+0x34890], R2 ;  /* 0x0348900206ff79a7 */ /* 0x0003f0000800003f */
[----:B------:R-:W-:Y:S05]  /*22580*/  @!P0 BRA `(.L_x_6933) ;  /* 0x0000000000048947 */ /* 0x000fea0003800000 */
[----:B------:R-:W-:Y:S01]  /*22590*/  BPT.TRAP 0x1 ;  /* 0x000000040000795c */ /* 0x000fe20000300000 */
.L_x_6933:
[----:B------:R-:W-:Y:S05]  /*225a0*/  BSYNC B2 ;  /* 0x0000000000027941 */ /* 0x000fea0003800000 */
.L_x_6932:
        /* <DEDUP_REMOVED lines=9> */
[----:B--2---:R-:W-:Y:S01]  /*22640*/  IMAD R4, R2, 0xb000, R18 ;  /* 0x0000b00002047824 */ /* 0x004fe200078e0212 */
[----:B------:R-:W-:-:S03]  /*22650*/  IADD3 R2, R6, 0x34890, RZ ;  /* 0x0003489006027810 */ /* 0x000fc60007ffe0ff */
[----:B------:R-:W-:-:S08]  /*22660*/  VIADD R8, R4, 0x1e400 ;  /* 0x0001e40004087836 */ /* 0x000fd00000000000 */
.L_x_6934:
        /* <DEDUP_REMOVED lines=16> */
.L_x_6935:
        /* <DEDUP_REMOVED lines=13> */
.L_x_7120:
[----:B------:R-:W-:Y:S05]  /*22840*/  BSYNC B2 ;  /* 0x0000000000027941 */ /* 0x000fea0003800000 */
.L_x_6936:
        /* <DEDUP_REMOVED lines=10> */
.L_x_6939:
[----:B------:R-:W-:Y:S05]  /*228f0*/  BSYNC B2 ;  /* 0x0000000000027941 */ /* 0x000fea0003800000 */
.L_x_6938:
        /* <DEDUP_REMOVED lines=8> */
.L_x_6940:
        /* <DEDUP_REMOVED lines=15> */
.L_x_6941:
        /* <DEDUP_REMOVED lines=10> */
.L_x_6929:
[----:B------:R-:W-:Y:S05]  /*22b10*/  BSYNC B1 ;  /* 0x0000000000017941 */ /* 0x000fea0003800000 */
.L_x_6928:
        /* <DEDUP_REMOVED lines=12> */
.L_x_6908:
[----:B------:R-:W-:Y:S05]  /*22be0*/  BSYNC B0 ;  /* 0x0000000000007941 */ /* 0x000fea0003800000 */
.L_x_6907:
[----:B01----:R-:W2:Y:S04]  /*22bf0*/  LDL R2, [R1] ;  /* 0x0000000001027983 */ /* 0x003ea80000100800 */
        /* <DEDUP_REMOVED lines=18> */
[-C--:B------:R-:W-:Y:S02]  /*22d20*/  IABS R2, R17.reuse ;  /* 0x0000001100027213 */ /* 0x080fe40000000000 */
[----:B-----5:R-:W-:Y:S02]  /*22d30*/  IADD3 R4, R8, -0x1, R17 ;  /* 0xffffffff08047810 */ /* 0x020fe40007ffe011 */
[----:B------:R-:W-:Y:S02]  /*22d40*/  IADD3 R2, RZ, -R2, RZ ;  /* 0x80000002ff027210 */ /* 0x000fe40007ffe0ff */
[----:B------:R-:W-:Y:S02]  /*22d50*/  IABS R3, R4 ;  /* 0x0000000400037213 */ /* 0x000fe40000000000 */
[----:B------:R-:W-:Y:S01]  /*22d60*/  LOP3.LUT R4, R4, R17, RZ, 0x3c, !PT ;  /* 0x0000001104047212 */ /* 0x000fe200078e3cff */
[----:B------:R-:W-:-:S02]  /*22d70*/  IMAD.MOV.U32 R5, RZ, RZ, R2 ;  /* 0x000000ffff057224 */ /* 0x000fc400078e0002 */
        /* <DEDUP_REMOVED lines=12> */
.L_x_6944:
[----:B------:R-:W-:Y:S05]  /*22e40*/  BSYNC B0 ;  /* 0x0000000000007941 */ /* 0x000fea0003800000 */
.L_x_6943:
        /* <DEDUP_REMOVED lines=15> */
[----:B------:R-:W-:Y:S01]  /*22f40*/  ULDC.64 UR6, c[0x0][0x208] ;  /* 0x0000820000067ab9 */ /* 0x000fe20000000a00 */
[----:B------:R-:W0:Y:S08]  /*22f50*/  FLO.U32 R0, UR4 ;  /* 0x0000000400007d00 */ /* 0x000e3000080e0000 */
[----:B------:R-:W1:Y:S01]  /*22f60*/  POPC R5, UR4 ;  /* 0x0000000400057d09 */ /* 0x000e620008000000 */
[----:B0-----:R-:W-:-:S02]  /*22f70*/  ISETP.EQ.U32.AND P0, PT, R0, R3, PT ;  /* 0x000000030000720c */ /* 0x001fc40003f02070 */
[----:B------:R-:W1:Y:S11]  /*22f80*/  LDC.64 R2, c[0x0][0xc60] ;  /* 0x00031800ff027b82 */ /* 0x000e760000000a00 */
[----:B-1----:R-:W2:Y:S01]  /*22f90*/  @P0 ATOMG.E.ADD.STRONG.GPU PT, R3, desc[UR6][R2.64], R5 ;  /* 0x00000005020309a8 */ /* 0x002ea200081ee1c6 */
[----:B------:R-:W0:Y:S02]  /*22fa0*/  S2R R4, SR_LTMASK ;  /* 0x0000000000047919 */ /* 0x000e240000003900 */
[----:B0-----:R-:W-:-:S04]  /*22fb0*/  LOP3.LUT R4, R4, UR4, RZ, 0xc0, !PT ;  /* 0x0000000404047c12 */ /* 0x001fc8000f8ec0ff */
[----:B------:R-:W0:Y:S01]  /*22fc0*/  POPC R7, R4 ;  /* 0x0000000400077309 */ /* 0x000e220000000000 */
[----:B--2---:R-:W0:Y:S02]  /*22fd0*/  SHFL.IDX PT, R0, R3, R0, 0x1f ;  /* 0x00001f0003007589 */ /* 0x004e2400000e0000 */
[----:B0-----:R-:W-:-:S05]  /*22fe0*/  IADD3 R0, R0, UR36, R7 ;  /* 0x0000002400007c10 */ /* 0x001fca000fffe007 */
[----:B------:R4:W-:Y:S01]  /*22ff0*/  STL [R1+0x10], R0 ;  /* 0x0000100001007387 */ /* 0x0009e20000100800 */
[----:B------:R-:W-:Y:S05]  /*23000*/  BRA `(.L_x_6947) ;  /* 0x0000003c00187947 */ /* 0x000fea0003800000 */
.L_x_6946:
        /* <DEDUP_REMOVED lines=20> */
.L_x_6949:
[----:B------:R-:W-:Y:S05]  /*23150*/  BSYNC B6 ;  /* 0x0000000000067941 */ /* 0x000fea0003800000 */
.L_x_6948:
        /* <DEDUP_REMOVED lines=20> */
.L_x_6952:
        /* <DEDUP_REMOVED lines=15> */
.L_x_6951:
[----:B------:R-:W-:Y:S05]  /*23390*/  BSYNC B6 ;  /* 0x0000000000067941 */ /* 0x000fea0003800000 */
.L_x_6950:
        /* <DEDUP_REMOVED lines=26> */
.L_x_7123:
[----:B0-----:R-:W2:Y:S01]  /*23540*/  LDL.LU R4, [R1] ;  /* 0x0000000001047983 */ /* 0x001ea20000300800 */
[----:B------:R-:W-:Y:S02]  /*23550*/  PLOP3.LUT P1, PT, PT, PT, PT, 0x8, 0x0 ;  /* 0x000000000000781c */ /* 0x000fe40003f2e170 */
[----:B-1----:R-:W-:Y:S01]  /*23560*/  ISETP.NE.AND P0, PT, R14, RZ, PT ;  /* 0x000000ff0e00720c */ /* 0x002fe20003f05270 */
[----:B------:R0:W-:Y:S01]  /*23570*/  STL [R1+0x4], R0 ;  /* 0x0000040001007387 */ /* 0x0001e20000100800 */
[----:B--2---:R-:W-:-:S09]  /*23580*/  LOP3.LUT R4, R4, 0xfffffffb, RZ, 0xc0, !PT ;  /* 0xfffffffb04047812 */ /* 0x004fd200078ec0ff */
[----:B------:R-:W-:-:S05]  /*23590*/  @P1 LOP3.LUT R4, R4, 0x4, RZ, 0xfc, !PT ;  /* 0x0000000404041812 */ /* 0x000fca00078efcff */
[----:B------:R0:W-:Y:S01]  /*235a0*/  STL [R1], R4 ;  /* 0x0000000401007387 */ /* 0x0001e20000100800 */
[----:B------:R-:W-:Y:S05]  /*235b0*/  @P0 BRA `(.L_x_6954) ;  /* 0x00000004001c0947 */ /* 0x000fea0003800000 */
[----:B------:R-:W-:-:S03]  /*235c0*/  UMOV UR4, 0xffffffff ;  /* 0xffffffff00047882 */ /* 0x000fc60000000000 */
[----:B------:R-:W-:Y:S05]  /*235d0*/  BRA.DIV UR4, `(.L_x_6955) ;  /* 0x0000005e046c7947 */ /* 0x000fea000b800000 */
[----:B------:R-:W-:-:S13]  /*235e0*/  ELECT P6, URZ, PT ;  /* 0x00000000003f782f */ /* 0x000fda00038c0000 */
.L_x_7126:
        /* <DEDUP_REMOVED lines=20> */
[----:B------:R-:W-:-:S03]  /*23730*/  IMAD.WIDE.U32 R4, R7, UR4, R4 ;  /* 0x0000000407047c25 */ /* 0x000fc6000f8e0004 */
[----:B------:R-:W-:Y:S02]  /*23740*/  LEA R2, P0, R4, R2, 0x2 ;  /* 0x0000000204027211 */ /* 0x000fe400078010ff */
[----:B------:R-:W-:-:S04]  /*23750*/  IADD3 R0, R5, R0, RZ ;  /* 0x0000000005007210 */ /* 0x000fc80007ffe0ff */
[----:B------:R-:W-:-:S05]  /*23760*/  LEA.HI.X R3, R4, R3, R0, 0x2, P0 ;  /* 0x0000000304037211 */ /* 0x000fca00000f1400 */
[----:B------:R1:W5:Y:S02]  /*23770*/  LDG.E R17, desc[UR6][R2.64] ;  /* 0x0000000602117981 */ /* 0x000364000c1e1900 */
.L_x_6956:
[----:B-1----:R-:W2:Y:S01]  /*23780*/  LDL R2, [R1+0xc] ;  /* 0x00000c0001027983 */ /* 0x002ea20000100800 */
[----:B0-----:R-:W-:Y:S01]  /*23790*/  IMAD R0, R19, 0x8, R18 ;  /* 0x0000000813007824 */ /* 0x001fe200078e0212 */
[----:B--2---:R-:W-:-:S04]  /*237a0*/  SHF.L.U32 R2, R2, 0x1f, RZ ;  /* 0x0000001f02027819 */ /* 0x004fc800000006ff */
[----:B------:R-:W0:Y:S02]  /*237b0*/  SYNCS.PHASECHK.TRANS64.TRYWAIT P0, [R0+URZ+0x34840], R2 ;  /* 0x03484002000075a7 */ /* 0x000e24000800017f */
[----:B0-----:R-:W-:Y:S05]  /*237c0*/  @!P0 BRA `(.L_x_6957) ;  /* 0x0000005c00108947 */ /* 0x001fea0003800000 */
.L_x_7127:
[----:B------:R1:W5:Y:S01]  /*237d0*/  LDL R3, [R1] ;  /* 0x0000000001037983 */ /* 0x0003620000100800 */
        /* <DEDUP_REMOVED lines=9> */
.L_x_6958:
[----:B------:R-:W2:Y:S04]  /*23870*/  LDL R4, [R1+0x4] ;  /* 0x0000040001047983 */ /* 0x000ea80000100800 */
[----:B01----:R-:W3:Y:S01]  /*23880*/  LDL R2, [R1+0x18] ;  /* 0x0000180001027983 */ /* 0x003ee20000100800 */
        /* <DEDUP_REMOVED lines=9> */
[----:B------:R-:W-:Y:S01]  /*23920*/  UMOV UR15, 0x40 ;  /* 0x00000040000f7882 */ /* 0x000fe20000000000 */
[----:B------:R-:W-:-:S03]  /*23930*/  LOP3.LUT R3, R3, 0xfffffffb, RZ, 0xc0, !PT ;  /* 0xfffffffb03037812 */ /* 0x000fc600078ec0ff */
[----:B------:R-:W-:Y:S02]  /*23940*/  UIADD3 UR9, UR9, 0x34830, URZ ;  /* 0x0003483009097890 */ /* 0x000fe4000fffe03f */
[----:B------:R-:W-:-:S04]  /*23950*/  @P0 LOP3.LUT R3, R3, 0x4, RZ, 0xfc, !PT ;  /* 0x0000000403030812 */ /* 0x000fc800078efcff */
[----:B------:R-:W-:Y:S01]  /*23960*/  UIADD3 UR8, UR6, 0x1e400, URZ ;  /* 0x0001e40006087890 */ /* 0x000fe2000fffe03f */
[----:B------:R1:W-:Y:S01]  /*23970*/  STL [R1], R3 ;  /* 0x0000000301007387 */ /* 0x0003e20000100800 */
[----:B------:R-:W-:-:S03]  /*23980*/  UIADD3 UR14, UR6, 0x23c00, URZ ;  /* 0x00023c00060e7890 */ /* 0x000fc6000fffe03f */
[----:B------:R-:W-:Y:S01]  /*23990*/  UMOV UR6, 0x0 ;  /* 0x0000000000067882 */ /* 0x000fe20000000000 */
        /* <DEDUP_REMOVED lines=8> */
[----:B-1----:R-:W-:Y:S01]  /*23a20*/  NOP ;  /* 0x0000000000007918 */ /* 0x002fe20000000000 */
.L_x_6954:
        /* <DEDUP_REMOVED lines=28> */
[----:B------:R-:W-:Y:S01]  /*23bf0*/  MOV R4, UR4 ;  /* 0x0000000400047c02 */ /* 0x000fe20008000f00 */
[----:B------:R-:W-:Y:S01]  /*23c00*/  IMAD.U32 R5, RZ, RZ, UR5 ;  /* 0x00000005ff057e24 */ /* 0x000fe2000f8e00ff */
        /* <DEDUP_REMOVED lines=10> */
.L_x_6960:
[----:B------:R-:W-:Y:S05]  /*23cb0*/  BSYNC B6 ;  /* 0x0000000000067941 */ /* 0x000fea0003800000 */
.L_x_6959:
        /* <DEDUP_REMOVED lines=14> */
[----:B------:R-:W0:Y:S01]  /*23da0*/  S2R R10, SR_TID.X ;  /* 0x00000000000a7919 */ /* 0x000e220000002100 */
[----:B--2---:R-:W-:-:S02]  /*23db0*/  IMAD R0, R0, UR4, RZ ;  /* 0x0000000400007c24 */ /* 0x004fc4000f8e02ff */
[----:B----4-:R-:W-:-:S04]  /*23dc0*/  IMAD.WIDE.U32 R2, R4, UR4, R2 ;  /* 0x0000000404027c25 */ /* 0x010fc8000f8e0002 */
[----:B------:R-:W-:Y:S01]  /*23dd0*/  IMAD R0, R4, UR5, R0 ;  /* 0x0000000504007c24 */ /* 0x000fe2000f8e0200 */
[----:B------:R-:W-:Y:S01]  /*23de0*/  ULDC.64 UR4, c[0x0][0x2d0] ;  /* 0x0000b40000047ab9 */ /* 0x000fe20000000a00 */
[----:B------:R-:W2:Y:S03]  /*23df0*/  S2R R4, SR_TID.X ;  /* 0x0000000000047919 */ /* 0x000ea60000002100 */
[----:B------:R-:W-:Y:S01]  /*23e00*/  IADD3 R3, R3, R0, RZ ;  /* 0x0000000003037210 */ /* 0x000fe20007ffe0ff */
[----:B-1----:R-:W-:Y:S02]  /*23e10*/  IMAD.SHL.U32 R9, R9, 0x8, RZ ;  /* 0x0000000809097824 */ /* 0x002fe400078e00ff */
[----:B0-----:R-:W-:-:S03]  /*23e20*/  IMAD.SHL.U32 R10, R10, 0x8, RZ ;  /* 0x000000080a0a7824 */ /* 0x001fc600078e00ff */
[----:B------:R-:W-:-:S04]  /*23e30*/  LOP3.LUT R9, R9, 0x38, RZ, 0xc0, !PT ;  /* 0x0000003809097812 */ /* 0x000fc800078ec0ff */
[----:B------:R-:W-:Y:S02]  /*23e40*/  LOP3.LUT R9, R9, 0x40, RZ, 0xfc, !PT ;  /* 0x0000004009097812 */ /* 0x000fe400078efcff */
[----:B------:R-:W-:Y:S02]  /*23e50*/  LOP3.LUT R10, R10, 0x38, RZ, 0xc0, !PT ;  /* 0x000000380a0a7812 */ /* 0x000fe400078ec0ff */
[----:B--2---:R-:W-:-:S04]  /*23e60*/  LOP3.LUT R4, R4, 0x7f, RZ, 0xc0, !PT ;  /* 0x0000007f04047812 */ /* 0x004fc800078ec0ff */
[----:B------:R-:W-:Y:S02]  /*23e70*/  SHF.R.U32.HI R6, RZ, 0x3, R4 ;  /* 0x00000003ff067819 */ /* 0x000fe40000011604 */
[----:B------:R-:W0:Y:S02]  /*23e80*/  S2R R4, SR_TID.X ;  /* 0x0000000000047919 */ /* 0x000e240000002100 */
[----:B0-----:R-:W-:-:S05]  /*23e90*/  IMAD.SHL.U32 R4, R4, 0x10, RZ ;  /* 0x0000001004047824 */ /* 0x001fca00078e00ff */
[----:B------:R-:W-:Y:S02]  /*23ea0*/  LOP3.LUT R4, R6, 0x70, R4, 0xf8, !PT ;  /* 0x0000007006047812 */ /* 0x000fe400078ef804 */
[----:B------:R-:W0:Y:S01]  /*23eb0*/  @P0 LDC R6, c[0x0][0x44c] ;  /* 0x00011300ff060b82 */ /* 0x000e220000000800 */
[----:B---3--:R-:W-:-:S05]  /*23ec0*/  IMAD.SHL.U32 R5, R5, 0x80, RZ ;  /* 0x0000008005057824 */ /* 0x008fca00078e00ff */
        /* <DEDUP_REMOVED lines=10> */
[----:B------:R-:W-:-:S04]  /*23f70*/  ULDC.64 UR4, c[0x0][0x2c8] ;  /* 0x0000b20000047ab9 */ /* 0x000fc80000000a00 */
[----:B------:R-:W-:Y:S02]  /*23f80*/  IADD3 R3, R3, R0, RZ ;  /* 0x0000000003037210 */ /* 0x000fe40007ffe0ff */
        /* <DEDUP_REMOVED lines=9> */
[----:B------:R0:W5:Y:S01]  /*24020*/  LDL R9, [R1+0x34] ;  /* 0x0000340001097983 */ /* 0x0001620000100800 */
[----:B------:R-:W-:Y:S02]  /*24030*/  LEA.HI.X R3, R2, UR5, R3, 0x1, P0 ;  /* 0x0000000502037c11 */ /* 0x000fe400080f0c03 */
[----:B------:R-:W-:Y:S01]  /*24040*/  ISETP.GE.AND P0, PT, R10, UR4, PT ;  /* 0x000000040a007c0c */ /* 0x000fe2000bf06270 */
[----:B------:R-:W-:-:S03]  /*24050*/  UMOV UR4, 0xffffffff ;  /* 0xffffffff00047882 */ /* 0x000fc60000000000 */
[----:B------:R-:W-:Y:S09]  /*24060*/  BRA.DIV UR4, `(.L_x_6961) ;  /* 0x0000005204fc7947 */ /* 0x000ff2000b800000 */
[----:B------:R-:W2:Y:S01]  /*24070*/  LDL.LU R6, [R1+0x54] ;  /* 0x0000540001067983 */ /* 0x000ea20000300800 */
[----:B------:R-:W1:Y:S02]  /*24080*/  S2R R7, SR_TID.X ;  /* 0x0000000000077919 */ /* 0x000e640000002100 */
[----:B-1----:R-:W-:-:S04]  /*24090*/  LOP3.LUT R7, R7, 0x7f, RZ, 0xc0, !PT ;  /* 0x0000007f07077812 */ /* 0x002fc800078ec0ff */
[----:B------:R-:W-:Y:S02]  /*240a0*/  SHF.R.U32.HI R11, RZ, 0x3, R7 ;  /* 0x00000003ff0b7819 */ /* 0x000fe40000011607 */
[----:B------:R-:W1:Y:S03]  /*240b0*/  SHFL.IDX PT, R7, R4, RZ, 0x181f ;  /* 0x00181fff04077589 */ /* 0x000e6600000e0000 */
[----:B------:R-:W-:Y:S01]  /*240c0*/  IMAD.IADD R0, R11, 0x1, R5 ;  /* 0x000000010b007824 */ /* 0x000fe200078e0205 */
[----:B------:R-:W-:-:S03]  /*240d0*/  ULDC.64 UR4, c[0x0][0x208] ;  /* 0x0000820000047ab9 */ /* 0x000fc60000000a00 */
[----:B------:R-:W-:Y:S02]  /*240e0*/  VIADD R5, R0, 0x10 ;  /* 0x0000001000057836 */ /* 0x000fe40000000000 */
[----:B--2---:R-:W-:Y:S02]  /*240f0*/  IMAD R2, R6, R8, RZ ;  /* 0x0000000806027224 */ /* 0x004fe400078e02ff */
[----:B------:R-:W2:Y:S03]  /*24100*/  SHFL.IDX PT, R6, R3, RZ, 0x181f ;  /* 0x00181fff03067589 */ /* 0x000ea600000e0000 */
[----:B------:R-:W-:-:S13]  /*24110*/  ISETP.GE.AND P2, PT, R0, R2, PT ;  /* 0x000000020000720c */ /* 0x000fda0003f46270 */
[----:B-1----:R-:W-:-:S04]  /*24120*/  @!P2 LEA R7, P3, R10, R7, 0x1 ;  /* 0x000000070a07a211 */ /* 0x002fc800078608ff */
[----:B--2---:R-:W-:-:S04]  /*24130*/  @!P2 IADD3.X R6, RZ, R6, RZ, P3, !PT ;  /* 0x00000006ff06a210 */ /* 0x004fc80001ffe4ff */
[----:B------:R-:W-:-:S04]  /*24140*/  @!P2 LOP3.LUT R7, R7, R6, RZ, 0x3c, !PT ;  /* 0x000000060707a212 */ /* 0x000fc800078e3cff */
[----:B------:R-:W-:-:S04]  /*24150*/  @!P2 LOP3.LUT R6, R7, R6, RZ, 0x3c, !PT ;  /* 0x000000060706a212 */ /* 0x000fc800078e3cff */
[----:B------:R-:W-:-:S05]  /*24160*/  @!P2 LOP3.LUT R7, R7, R6, RZ, 0x3c, !PT ;  /* 0x000000060707a212 */ /* 0x000fca00078e3cff */
[----:B------:R-:W-:Y:S01]  /*24170*/  @!PT LDS RZ, [RZ] ;  /* 0x00000000fffff984 */ /* 0x000fe20000000800 */
[----:B-----5:R-:W-:Y:S04]  /*24180*/  @!P2 LDGSTS.E.BYPASS.LTC128B.128 [R9+0x16400], desc[UR4][R6.64], !P0 ;  /* 0x164000000609afae */ /* 0x020fe8000c101d44 */
[----:B------:R1:W-:Y:S01]  /*24190*/  @!P2 LDGSTS.E.BYPASS.LTC128B.128 [R9+0x1a400], desc[UR4][R6.64+0x80], !P1 ;  /* 0x1a4000800609afae */ /* 0x0003e2000c901d44 */
[----:B------:R-:W-:-:S03]  /*241a0*/  ISETP.GE.AND P2, PT, R5, R2, PT ;  /* 0x000000020500720c */ /* 0x000fc60003f46270 */
[----:B------:R-:W2:Y:S04]  /*241b0*/  SHFL.IDX PT, R5, R4, 0x1, 0x181f ;  /* 0x00381f0004057f89 */ /* 0x000ea800000e0000 */
[----:B-1----:R-:W1:Y:S06]  /*241c0*/  SHFL.IDX PT, R6, R3, 0x1, 0x181f ;  /* 0x00381f0003067f89 */ /* 0x002e6c00000e0000 */
[----:B--2---:R-:W-:-:S05]  /*241d0*/  @!P2 LEA R5, P3, R10, R5, 0x1 ;  /* 0x000000050a05a211 */ /* 0x004fca00078608ff */
[----:B-1----:R-:W-:-:S04]  /*241e0*/  @!P2 IMAD.X R6, RZ, RZ, R6, P3 ;  /* 0x000000ffff06a224 */ /* 0x002fc800018e0606 */
[----:B------:R-:W-:Y:S02]  /*241f0*/  @!P2 IMAD.MOV.U32 R7, RZ, RZ, R6 ;  /* 0x000000ffff07a224 */ /* 0x000fe400078e0006 */
[----:B------:R-:W-:Y:S01]  /*24200*/  @!P2 IMAD.MOV.U32 R6, RZ, RZ, R5 ;  /* 0x000000ffff06a224 */ /* 0x000fe200078e0005 */
[----:B------:R-:W-:-:S04]  /*24210*/  IADD3 R5, R0, 0x20, RZ ;  /* 0x0000002000057810 */ /* 0x000fc80007ffe0ff */
[----:B------:R-:W-:Y:S04]  /*24220*/  @!P2 LDGSTS.E.BYPASS.LTC128B.128 [R9+0x16c00], desc[UR4][R6.64], !P0 ;  /* 0x16c000000609afae */ /* 0x000fe8000c101d44 */
[----:B------:R1:W-:Y:S01]  /*24230*/  @!P2 LDGSTS.E.BYPASS.LTC128B.128 [R9+0x1ac00], desc[UR4][R6.64+0x80], !P1 ;  /* 0x1ac000800609afae */ /* 0x0003e2000c901d44 */
[----:B------:R-:W-:-:S03]  /*24240*/  ISETP.GE.AND P2, PT, R5, R2, PT ;  /* 0x000000020500720c */ /* 0x000fc60003f46270 */
[----:B------:R-:W2:Y:S04]  /*24250*/  SHFL.IDX PT, R5, R4, 0x2, 0x181f ;  /* 0x00581f0004057f89 */ /* 0x000ea800000e0000 */
[----:B-1----:R-:W1:Y:S06]  /*24260*/  SHFL.IDX PT, R6, R3, 0x2, 0x181f ;  /* 0x00581f0003067f89 */ /* 0x002e6c00000e0000 */
[----:B--2---:R-:W-:-:S05]  /*24270*/  @!P2 LEA R5, P3, R10, R5, 0x1 ;  /* 0x000000050a05a211 */ /* 0x004fca00078608ff */
[----:B-1----:R-:W-:-:S04]  /*24280*/  @!P2 IMAD.X R6, RZ, RZ, R6, P3 ;  /* 0x000000ffff06a224 */ /* 0x002fc800018e0606 */
[----:B------:R-:W-:Y:S02]  /*24290*/  @!P2 IMAD.MOV.U32 R7, RZ, RZ, R6 ;  /* 0x000000ffff07a224 */ /* 0x000fe400078e0006 */
[----:B------:R-:W-:Y:S02]  /*242a0*/  @!P2 IMAD.MOV.U32 R6, RZ, RZ, R5 ;  /* 0x000000ffff06a224 */ /* 0x000fe400078e0005 */
[----:B------:R-:W-:-:S03]  /*242b0*/  VIADD R5, R0, 0x30 ;  /* 0x0000003000057836 */ /* 0x000fc60000000000 */
[----:B------:R-:W-:Y:S04]  /*242c0*/  @!P2 LDGSTS.E.BYPASS.LTC128B.128 [R9+0x17400], desc[UR4][R6.64], !P0 ;  /* 0x174000000609afae */ /* 0x000fe8000c101d44 */
[----:B------:R1:W-:Y:S01]  /*242d0*/  @!P2 LDGSTS.E.BYPASS.LTC128B.128 [R9+0x1b400], desc[UR4][R6.64+0x80], !P1 ;  /* 0x1b4000800609afae */ /* 0x0003e2000c901d44 */
[----:B------:R-:W-:-:S03]  /*242e0*/  ISETP.GE.AND P2, PT, R5, R2, PT ;  /* 0x000000020500720c */ /* 0x000fc60003f46270 */
[----:B------:R-:W2:Y:S04]  /*242f0*/  SHFL.IDX PT, R5, R4, 0x3, 0x181f ;  /* 0x00781f0004057f89 */ /* 0x000ea800000e0000 */
[----:B-1----:R-:W1:Y:S06]  /*24300*/  SHFL.IDX PT, R6, R3, 0x3, 0x181f ;  /* 0x00781f0003067f89 */ /* 0x002e6c00000e0000 */
[----:B--2---:R-:W-:-:S04]  /*24310*/  @!P2 LEA R5, P3, R10, R5, 0x1 ;  /* 0x000000050a05a211 */ /* 0x004fc800078608ff */
[----:B-1----:R-:W-:-:S05]  /*24320*/  @!P2 IADD3.X R6, RZ, R6, RZ, P3, !PT ;  /* 0x00000006ff06a210 */ /* 0x002fca0001ffe4ff */
        /* <DEDUP_REMOVED lines=8> */
[----:B--2---:R-:W-:-:S05]  /*243b0*/  @!P2 LEA R5, P3, R10, R5, 0x1 ;  /* 0x000000050a05a211 */ /* 0x004fca00078608ff */
[----:B-1----:R-:W-:-:S05]  /*243c0*/  @!P2 IMAD.X R6, RZ, RZ, R6, P3 ;  /* 0x000000ffff06a224 */ /* 0x002fca00018e0606 */
[----:B------:R-:W-:Y:S01]  /*243d0*/  @!P2 MOV R7, R6 ;  /* 0x000000060007a202 */ /* 0x000fe20000000f00 */
        /* <DEDUP_REMOVED lines=8> */
[----:B-1----:R-:W-:-:S04]  /*24460*/  @!P2 IMAD.X R6, RZ, RZ, R6, P3 ;  /* 0x000000ffff06a224 */ /* 0x002fc800018e0606 */
[----:B------:R-:W-:Y:S01]  /*24470*/  @!P2 IMAD.MOV.U32 R7, RZ, RZ, R6 ;  /* 0x000000ffff07a224 */ /* 0x000fe200078e0006 */
[----:B------:R-:W-:Y:S01]  /*24480*/  @!P2 MOV R6, R5 ;  /* 0x000000050006a202 */ /* 0x000fe20000000f00 */
[----:B------:R-:W-:-:S04]  /*24490*/  VIADD R5, R0, 0x60 ;  /* 0x0000006000057836 */ /* 0x000fc80000000000 */
        /* <DEDUP_REMOVED lines=9> */
[----:B------:R1:W2:Y:S04]  /*24530*/  SHFL.IDX PT, R5, R3, 0x7, 0x181f ;  /* 0x00f81f0003057f89 */ /* 0x0002a800000e0000 */
[----:B------:R1:W-:Y:S04]  /*24540*/  @!P2 LDGSTS.E.BYPASS.LTC128B.128 [R9+0x19400], desc[UR4][R6.64], !P0 ;  /* 0x194000000609afae */ /* 0x0003e8000c101d44 */
[----:B------:R1:W-:Y:S04]  /*24550*/  @!P2 LDGSTS.E.BYPASS.LTC128B.128 [R9+0x1d400], desc[UR4][R6.64+0x80], !P1 ;  /* 0x1d4000800609afae */ /* 0x0003e8000c901d44 */
[----:B------:R1:W3:Y:S02]  /*24560*/  SHFL.IDX PT, R3, R4, 0x7, 0x181f ;  /* 0x00f81f0004037f89 */ /* 0x0002e400000e0000 */
.L_x_7144:
[----:B------:R-:W-:Y:S01]  /*24570*/  IADD3 R0, R0, 0x70, RZ ;  /* 0x0000007000007810 */ /* 0x000fe20007ffe0ff */
[----:B------:R-:W-:Y:S03]  /*24580*/  BSSY B0, `(.L_x_6962) ;  /* 0x000000b000007945 */ /* 0x000fe60003800000 */
[----:B------:R-:W-:-:S13]  /*24590*/  ISETP.GE.AND P2, PT, R0, R2, PT ;  /* 0x000000020000720c */ /* 0x000fda0003f46270 */
[----:B------:R-:W-:Y:S05]  /*245a0*/  @P2 BRA `(.L_x_6963) ;  /* 0x0000000000202947 */ /* 0x000fea0003800000 */
[----:B---3--:R-:W-:Y:S01]  /*245b0*/  LEA R2, P2, R10, R3, 0x1 ;  /* 0x000000030a027211 */ /* 0x008fe200078408ff */
[----:B------:R-:W-:-:S04]  /*245c0*/  ULDC.64 UR4, c[0x0][0x208] ;  /* 0x0000820000047ab9 */ /* 0x000fc80000000a00 */
[----:B-12---:R-:W-:-:S05]  /*245d0*/  IMAD.X R3, RZ, RZ, R5, P2 ;  /* 0x000000ffff037224 */ /* 0x006fca00010e0605 */
[----:B------:R-:W-:Y:S01]  /*245e0*/  @!PT LDS RZ, [RZ] ;  /* 0x00000000fffff984 */ /* 0x000fe20000000800 */
[----:B------:R-:W-:Y:S01]  /*245f0*/  @!PT LDS RZ, [RZ] ;  /* 0x00000000fffff984 */ /* 0x000fe20000000800 */
[----:B------:R-:W-:Y:S01]  /*24600*/  @!PT LDS RZ, [RZ] ;  /* 0x00000000fffff984 */ /* 0x000fe20000000800 */
[----:B------:R4:W-:Y:S04]  /*24610*/  LDGSTS.E.BYPASS.LTC128B.128 [R9+0x19c00], desc[UR4][R2.64], !P0 ;  /* 0x19c0000002097fae */ /* 0x0009e8000c101d44 */
[----:B------:R4:W-:Y:S02]  /*24620*/  LDGSTS.E.BYPASS.LTC128B.128 [R9+0x1dc00], desc[UR4][R2.64+0x80], !P1 ;  /* 0x1dc0008002097fae */ /* 0x0009e4000c901d44 */
.L_x_6963:
[----:B------:R-:W-:Y:S05]  /*24630*/  BSYNC B0 ;  /* 0x0000000000007941 */ /* 0x000fea0003800000 */
.L_x_6962:
[----:B------:R-:W-:Y:S01]  /*24640*/  NOP ;  /* 0x0000000000007918 */ /* 0x000fe20000000000 */
[----:B------:R-:W-:-:S13]  /*24650*/  PLOP3.LUT P0, PT, PT, PT, PT, 0x80, 0x0 ;  /* 0x000000000000781c */ /* 0x000fda0003f0f070 */
.L_x_6964:
        /* <DEDUP_REMOVED lines=18> */
.L_x_7145:
[----:B------:R-:W-:Y:S05]  /*24780*/  BSYNC B0 ;  /* 0x0000000000007941 */ /* 0x000fea0003800000 */
.L_x_6965:
[----:B-1-3--:R-:W4:Y:S04]  /*24790*/  LDL R3, [R1+0x40] ;  /* 0x0000400001037983 */ /* 0x00af280000100800 */
[----:B------:R-:W3:Y:S01]  /*247a0*/  LDL R2, [R1+0x30] ;  /* 0x0000300001027983 */ /* 0x000ee20000100800 */
[----:B------:R-:W-:Y:S01]  /*247b0*/  BSSY B0, `(.L_x_6967) ;  /* 0x00001ef000007945 */ /* 0x000fe20003800000 */
[----:B----4-:R-:W-:-:S05]  /*247c0*/  VIADD R0, R3, 0xfffffffe ;  /* 0xfffffffe03007836 */ /* 0x010fca0000000000 */
[----:B---3--:R-:W-:-:S13]  /*247d0*/  ISETP.GE.AND P0, PT, R0, R2, PT ;  /* 0x000000020000720c */ /* 0x008fda0003f06270 */
[----:B------:R-:W-:Y:S05]  /*247e0*/  @!P0 BRA `(.L_x_6968) ;  /* 0x0000001c00ac8947 */ /* 0x000fea0003800000 */
[----:B--2---:R-:W2:Y:S04]  /*247f0*/  LDL.LU R5, [R1+0x58] ;  /* 0x0000580001057983 */ /* 0x004ea80000300800 */
[----:B------:R-:W3:Y:S04]  /*24800*/  LDL.LU R4, [R1+0x44] ;  /* 0x0000440001047983 */ /* 0x000ee80000300800 */
[----:B------:R-:W4:Y:S01]  /*24810*/  LDL.LU R3, [R1+0x3c] ;  /* 0x00003c0001037983 */ /* 0x000f220000300800 */
[----:B------:R-:W-:Y:S01]  /*24820*/  LOP3.LUT R2, RZ, R2, RZ, 0x33, !PT ;  /* 0x00000002ff027212 */ /* 0x000fe200078e33ff */
[----:B------:R-:W-:Y:S01]  /*24830*/  BSSY B2, `(.L_x_6969) ;  /* 0x00000a8000027945 */ /* 0x000fe20003800000 */
[----:B--2---:R-:W-:-:S05]  /*24840*/  IADD3 R6, R5, 0x1, RZ ;  /* 0x0000000105067810 */ /* 0x004fca0007ffe0ff */
        /* <DEDUP_REMOVED lines=8> */
[----:B------:R-:W2:Y:S04]  /*248d0*/  LDL R4, [R1] ;  /* 0x0000000001047983 */ /* 0x000ea80000100800 */
        /* <DEDUP_REMOVED lines=21> */
[----:B-1----:R-:W-:Y:S01]  /*24a30*/  @P0 IMAD.HI.U32 R4, R0, R2, RZ ;  /* 0x0000000200040227 */ /* 0x002fe200078e00ff */
[----:B------:R-:W-:-:S04]  /*24a40*/  MOV R2, R0 ;  /* 0x0000000000027202 */ /* 0x000fc80000000f00 */
        /* <DEDUP_REMOVED lines=11> */
.L_x_6973:
[----:B------:R-:W-:Y:S01]  /*24b00*/  IMAD R3, R7, 0x8, R18 ;  /* 0x0000000807037824 */ /* 0x000fe200078e0212 */
[----:B------:R-:W-:Y:S01]  /*24b10*/  SHF.L.U32 R2, R10, 0x1f, RZ ;  /* 0x0000001f0a027819 */ /* 0x000fe200000006ff */
[----:B------:R-:W-:Y:S03]  /*24b20*/  BSSY B3, `(.L_x_6974) ;  /* 0x0000003000037945 */ /* 0x000fe60003800000 */
[----:B------:R-:W2:Y:S02]  /*24b30*/  SYNCS.PHASECHK.TRANS64.TRYWAIT P0, [R3+URZ+0x34840], R2 ;  /* 0x03484002030075a7 */ /* 0x000ea4000800017f */
[----:B--2---:R-:W-:Y:S05]  /*24b40*/  @!P0 BRA `(.L_x_6975) ;  /* 0x00000054002c8947 */ /* 0x004fea0003800000 */
.L_x_7146:
[----:B------:R-:W-:Y:S05]  /*24b50*/  BSYNC B3 ;  /* 0x0000000000037941 */ /* 0x000fea0003800000 */
.L_x_6974:
[----:B-1----:R-:W1:Y:S01]  /*24b60*/  S2R R5, SR_TID.X ;  /* 0x0000000000057919 */ /* 0x002e620000002100 */
[----:B------:R-:W-:Y:S01]  /*24b70*/  BSSY B3, `(.L_x_6976) ;  /* 0x000000a000037945 */ /* 0x000fe20003800000 */
[----:B-1----:R-:W-:-:S04]  /*24b80*/  LOP3.LUT R5, R5, 0x7f, RZ, 0xc0, !PT ;  /* 0x0000007f05057812 */ /* 0x002fc800078ec0ff */
[----:B------:R-:W-:-:S13]  /*24b90*/  ISETP.NE.AND P0, PT, R5, RZ, PT ;  /* 0x000000ff0500720c */ /* 0x000fda0003f05270 */
[----:B------:R-:W-:Y:S05]  /*24ba0*/  @P0 BRA `(.L_x_6977) ;  /* 0x0000000000180947 */ /* 0x000fea0003800000 */
[----:B------:R-:W3:Y:S01]  /*24bb0*/  LDL R5, [R1] ;  /* 0x0000000001057983 */ /* 0x000ee20000100800 */
[----:B--2---:R-:W-:-:S04]  /*24bc0*/  IMAD.MOV.U32 R2, RZ, RZ, 0xb000 ;  /* 0x0000b000ff027424 */ /* 0x004fc800078e00ff */
[----:B------:R1:W-:Y:S01]  /*24bd0*/  SYNCS.ARRIVE.TRANS64 RZ, [R3+URZ+0x34830], R2 ;  /* 0x0348300203ff79a7 */ /* 0x0003e2000800003f */
[----:B---3--:R-:W-:-:S13]  /*24be0*/  LOP3.LUT P1, RZ, R5, 0x1, RZ, 0xc0, !PT ;  /* 0x0000000105ff7812 */ /* 0x008fda000782c0ff */
[----:B-1----:R-:W-:Y:S05]  /*24bf0*/  @!P1 BRA `(.L_x_6977) ;  /* 0x0000000000049947 */ /* 0x002fea0003800000 */
[----:B------:R-:W-:Y:S01]  /*24c00*/  BPT.TRAP 0x1 ;  /* 0x000000040000795c */ /* 0x000fe20000300000 */
.L_x_6977:
[----:B------:R-:W-:Y:S05]  /*24c10*/  BSYNC B3 ;  /* 0x0000000000037941 */ /* 0x000fea0003800000 */
.L_x_6976:
[----:B--2---:R-:W2:Y:S01]  /*24c20*/  LDL R2, [R1+0x18] ;  /* 0x0000180001027983 */ /* 0x004ea20000100800 */
[----:B------:R-:W-:Y:S01]  /*24c30*/  MOV R11, RZ ;  /* 0x000000ff000b7202 */ /* 0x000fe20000000f00 */
[----:B------:R-:W-:Y:S01]  /*24c40*/  IMAD R8, R7, 0xb000, R18 ;  /* 0x0000b00007087824 */ /* 0x000fe200078e0212 */
        /* <DEDUP_REMOVED lines=9> */
.L_x_6978:
        /* <DEDUP_REMOVED lines=16> */
.L_x_6979:
        /* <DEDUP_REMOVED lines=11> */
[----:B------:R-:W-:Y:S01]  /*24e90*/  LEA R2, R19, R18, 0x3 ;  /* 0x0000001213027211 */ /* 0x000fe200078e18ff */
[----:B------:R-:W-:Y:S01]  /*24ea0*/  BSSY B3, `(.L_x_6980) ;  /* 0x0000004000037945 */ /* 0x000fe20003800000 */
[----:B--2---:R-:W-:-:S04]  /*24eb0*/  SHF.L.U32 R3, R8, 0x1f, RZ ;  /* 0x0000001f08037819 */ /* 0x004fc800000006ff */
[----:B------:R-:W1:Y:S02]  /*24ec0*/  SYNCS.PHASECHK.TRANS64.TRYWAIT P0, [R2+URZ+0x34860], R3 ;  /* 0x03486003020075a7 */ /* 0x000e64000800017f */
[----:B-1----:R-:W-:Y:S05]  /*24ed0*/  @!P0 BRA `(.L_x_6981) ;  /* 0x00000050005c8947 */ /* 0x002fea0003800000 */
.L_x_7147:
[----:B------:R-:W-:Y:S05]  /*24ee0*/  BSYNC B3 ;  /* 0x0000000000037941 */ /* 0x000fea0003800000 */
.L_x_6980:
[----:B------:R-:W2:Y:S01]  /*24ef0*/  S2R R5, SR_TID.X ;  /* 0x0000000000057919 */ /* 0x000ea20000002100 */
[----:B------:R-:W-:-:S04]  /*24f00*/  UPRMT UR4, UR37, 0x9910, URZ ;  /* 0x0000991025047896 */ /* 0x000fc8000800003f */
[----:B------:R-:W-:Y:S01]  /*24f10*/  UISETP.NE.AND UP0, UPT, UR4, 0x2, UPT ;  /* 0x000000020400788c */ /* 0x000fe2000bf05270 */
[----:B--2---:R-:W-:-:S04]  /*24f20*/  LOP3.LUT R5, R5, 0x7f, RZ, 0xc0, !PT ;  /* 0x0000007f05057812 */ /* 0x004fc800078ec0ff */
[----:B------:R-:W-:-:S13]  /*24f30*/  ISETP.NE.AND P0, PT, R5, RZ, PT ;  /* 0x000000ff0500720c */ /* 0x000fda0003f05270 */
[----:B-1----:R-:W-:-:S04]  /*24f40*/  @!P0 IMAD.MOV.U32 R3, RZ, RZ, 0xb000 ;  /* 0x0000b000ff038424 */ /* 0x002fc800078e00ff */
[----:B------:R1:W-:Y:S01]  /*24f50*/  @!P0 SYNCS.ARRIVE.TRANS64 RZ, [R2+URZ+0x34850], R3 ;  /* 0x0348500302ff89a7 */ /* 0x0003e2000800003f */
[----:B------:R-:W-:-:S13]  /*24f60*/  PLOP3.LUT P0, PT, PT, PT, UP0, 0x80, 0x0 ;  /* 0x000000000000781c */ /* 0x000fda0003f0f008 */
[----:B-1----:R-:W-:Y:S05]  /*24f70*/  @P0 BRA `(.L_x_6982) ;  /* 0x0000000000040947 */ /* 0x002fea0003800000 */
[----:B------:R-:W-:Y:S01]  /*24f80*/  BPT.TRAP 0x1 ;  /* 0x000000040000795c */ /* 0x000fe20000300000 */
.L_x_6982:
[----:B------:R-:W2:Y:S01]  /*24f90*/  LDL R3, [R1] ;  /* 0x0000000001037983 */ /* 0x000ea20000100800 */
[----:B------:R-:W-:Y:S01]  /*24fa0*/  BSSY B3, `(.L_x_6983) ;  /* 0x0000004000037945 */ /* 0x000fe20003800000 */
[----:B--2---:R-:W-:-:S13]  /*24fb0*/  LOP3.LUT P0, RZ, R3, 0x8, RZ, 0xc0, !PT ;  /* 0x0000000803ff7812 */ /* 0x004fda000780c0ff */
[----:B------:R-:W-:Y:S05]  /*24fc0*/  @P0 BRA `(.L_x_6984) ;  /* 0x0000000000040947 */ /* 0x000fea0003800000 */
[----:B------:R-:W-:Y:S01]  /*24fd0*/  BPT.TRAP 0x1 ;  /* 0x000000040000795c */ /* 0x000fe20000300000 */
.L_x_6984:
[----:B------:R-:W-:Y:S05]  /*24fe0*/  BSYNC B3 ;  /* 0x0000000000037941 */ /* 0x000fea0003800000 */
.L_x_6983:
        /* <DEDUP_REMOVED lines=12> */
.L_x_6985:
        /* <DEDUP_REMOVED lines=12> */
[----:B------:R-:W-:Y:S01]  /*25170*/  PLOP3.LUT P0, PT, PT, PT, PT, 0x80, 0x0 ;  /* 0x000000000000781c */ /* 0x000fe20003f0f070 */
[----:B------:R-:W-:Y:S01]  /*25180*/  UMOV UR6, 0x0 ;  /* 0x0000000000067882 */ /* 0x000fe20000000000 */
[----:B------:R-:W-:-:S11]  /*25190*/  UMOV UR7, 0x14f00000 ;  /* 0x14f0000000077882 */ /* 0x000fd60000000000 */
.L_x_6986:
        /* <DEDUP_REMOVED lines=10> */
[----:B------:R1:W-:Y:S01]  /*25240*/  STL [R1+0x4], R0 ;  /* 0x0000040001007387 */ /* 0x0003e20000100800 */
[----:B------:R-:W-:-:S07]  /*25250*/  MOV R17, R4 ;  /* 0x0000000400117202 */ /* 0x000fce0000000f00 */
.L_x_6972:
[----:B------:R-:W-:Y:S05]  /*25260*/  BSYNC B1 ;  /* 0x0000000000017941 */ /* 0x000fea0003800000 */
.L_x_6971:
[----:B-1----:R-:W2:Y:S01]  /*25270*/  LDL.LU R0, [R1+0x40] ;  /* 0x0000400001007983 */ /* 0x002ea20000300800 */
[----:B------:R-:W-:-:S03]  /*25280*/  IMAD.MOV.U32 R19, RZ, RZ, R7 ;  /* 0x000000ffff137224 */ /* 0x000fc600078e0007 */
[----:B------:R1:W-:Y:S02]  /*25290*/  STL [R1+0xc], R10 ;  /* 0x00000c0a01007387 */ /* 0x0003e40000100800 */
[----:B-12---:R-:W-:-:S07]  /*252a0*/  VIADD R0, R0, 0xfffffffd ;  /* 0xfffffffd00007836 */ /* 0x006fce0000000000 */
.L_x_6970:
[----:B------:R-:W-:Y:S05]  /*252b0*/  BSYNC B2 ;  /* 0x0000000000027941 */ /* 0x000fea0003800000 */
.L_x_6969:
[----:B------:R-:W-:Y:S01]  /*252c0*/  VIADD R9, R9, 0xfffffffe ;  /* 0xfffffffe09097836 */ /* 0x000fe20000000000 */
[----:B------:R-:W-:-:S04]  /*252d0*/  LOP3.LUT R6, RZ, R6, RZ, 0x33, !PT ;  /* 0x00000006ff067212 */ /* 0x000fc800078e33ff */
[----:B------:R-:W-:-:S13]  /*252e0*/  ISETP.NE.AND P0, PT, R9, R6, PT ;  /* 0x000000060900720c */ /* 0x000fda0003f05270 */
[----:B------:R-:W-:Y:S05]  /*252f0*/  @!P0 BRA `(.L_x_6968) ;  /* 0x0000001000e88947 */ /* 0x000fea0003800000 */
[----:B------:R-:W-:-:S07]  /*25300*/  IMAD.MOV.U32 R8, RZ, RZ, R17 ;  /* 0x000000ffff087224 */ /* 0x000fce00078e0011 */
.L_x_7019:
[----:B--2---:R-:W2:Y:S04]  /*25310*/  LDL R3, [R1] ;  /* 0x0000000001037983 */ /* 0x004ea80000100800 */
        /* <DEDUP_REMOVED lines=9> */
[----:B-1----:R-:W-:Y:S05]  /*253b0*/  @!P1 BRA `(.L_x_6988) ;  /* 0x00000008003c9947 */ /* 0x002fea0003800000 */
        /* <DEDUP_REMOVED lines=25> */
.L_x_6989:
[----:B------:R-:W-:Y:S01]  /*25550*/  LEA R3, R4, R18, 0x3 ;  /* 0x0000001204037211 */ /* 0x000fe200078e18ff */
[----:B------:R-:W-:Y:S01]  /*25560*/  BSSY B2, `(.L_x_6990) ;  /* 0x0000004000027945 */ /* 0x000fe20003800000 */
[----:B------:R-:W-:-:S04]  /*25570*/  SHF.L.U32 R2, R5, 0x1f, RZ ;  /* 0x0000001f05027819 */ /* 0x000fc800000006ff */
[----:B------:R-:W2:Y:S02]  /*25580*/  SYNCS.PHASECHK.TRANS64.TRYWAIT P0, [R3+URZ+0x34840], R2 ;  /* 0x03484002030075a7 */ /* 0x000ea4000800017f */
[----:B--2---:R-:W-:Y:S05]  /*25590*/  @!P0 BRA `(.L_x_6991) ;  /* 0x0000004800c08947 */ /* 0x004fea0003800000 */
.L_x_7148:
[----:B------:R-:W-:Y:S05]  /*255a0*/  BSYNC B2 ;  /* 0x0000000000027941 */ /* 0x000fea0003800000 */
.L_x_6990:
[----:B------:R-:W3:Y:S01]  /*255b0*/  S2R R7, SR_TID.X ;  /* 0x0000000000077919 */ /* 0x000ee20000002100 */
[----:B------:R-:W-:Y:S01]  /*255c0*/  BSSY B2, `(.L_x_6992) ;  /* 0x000000a000027945 */ /* 0x000fe20003800000 */
[----:B---3--:R-:W-:-:S04]  /*255d0*/  LOP3.LUT R7, R7, 0x7f, RZ, 0xc0, !PT ;  /* 0x0000007f07077812 */ /* 0x008fc800078ec0ff */
[----:B------:R-:W-:-:S13]  /*255e0*/  ISETP.NE.AND P0, PT, R7, RZ, PT ;  /* 0x000000ff0700720c */ /* 0x000fda0003f05270 */
[----:B------:R-:W-:Y:S05]  /*255f0*/  @P0 BRA `(.L_x_6993) ;  /* 0x0000000000180947 */ /* 0x000fea0003800000 */
[----:B------:R-:W3:Y:S01]  /*25600*/  LDL R7, [R1] ;  /* 0x0000000001077983 */ /* 0x000ee20000100800 */
[----:B--2---:R-:W-:-:S04]  /*25610*/  IMAD.MOV.U32 R2, RZ, RZ, 0xb000 ;  /* 0x0000b000ff027424 */ /* 0x004fc800078e00ff */
[----:B------:R4:W-:Y:S01]  /*25620*/  SYNCS.ARRIVE.TRANS64 RZ, [R3+URZ+0x34830], R2 ;  /* 0x0348300203ff79a7 */ /* 0x0009e2000800003f */
[----:B---3--:R-:W-:-:S13]  /*25630*/  LOP3.LUT P1, RZ, R7, 0x1, RZ, 0xc0, !PT ;  /* 0x0000000107ff7812 */ /* 0x008fda000782c0ff */
[----:B----4-:R-:W-:Y:S05]  /*25640*/  @!P1 BRA `(.L_x_6993) ;  /* 0x0000000000049947 */ /* 0x010fea0003800000 */
[----:B------:R-:W-:Y:S01]  /*25650*/  BPT.TRAP 0x1 ;  /* 0x000000040000795c */ /* 0x000fe20000300000 */
.L_x_6993:
[----:B------:R-:W-:Y:S05]  /*25660*/  BSYNC B2 ;  /* 0x0000000000027941 */ /* 0x000fea0003800000 */
.L_x_6992:
[----:B------:R-:W3:Y:S01]  /*25670*/  LDL R7, [R1+0x18] ;  /* 0x0000180001077983 */ /* 0x000ee20000100800 */
[----:B------:R-:W-:Y:S01]  /*25680*/  IMAD.MOV.U32 R10, RZ, RZ, RZ ;  /* 0x000000ffff0a7224 */ /* 0x000fe200078e00ff */
[----:B------:R-:W-:Y:S01]  /*25690*/  UIADD3 UR4, UP0, UR38, 0x370, URZ ;  /* 0x0000037026047890 */ /* 0x000fe2000ff1e03f */
[----:B--2---:R-:W-:Y:S01]  /*256a0*/  IMAD R2, R4, 0xb000, R18 ;  /* 0x0000b00004027824 */ /* 0x004fe200078e0212 */
[----:B------:R-:W-:Y:S01]  /*256b0*/  PLOP3.LUT P0, PT, PT, PT, PT, 0x80, 0x0 ;  /* 0x000000000000781c */ /* 0x000fe20003f0f070 */
[----:B------:R-:W-:Y:S01]  /*256c0*/  VIADD R3, R3, 0x34830 ;  /* 0x0003483003037836 */ /* 0x000fe20000000000 */
[----:B------:R-:W-:Y:S01]  /*256d0*/  R2UR UR10, R10 ;  /* 0x000000000a0a72ca */ /* 0x000fe200000e0000 */
[----:B-1----:R-:W-:Y:S01]  /*256e0*/  VIADD R9, R2, 0x1e400 ;  /* 0x0001e40002097836 */ /* 0x002fe20000000000 */
[----:B------:R-:W-:Y:S01]  /*256f0*/  UIADD3.X UR5, URZ, UR39, URZ, UP0, !UPT ;  /* 0x000000273f057290 */ /* 0x000fe200087fe43f */
[----:B------:R-:W-:Y:S01]  /*25700*/  UMOV UR6, 0x0 ;  /* 0x0000000000067882 */ /* 0x000fe20000000000 */
[----:B------:R-:W-:Y:S01]  /*25710*/  UMOV UR7, 0x14f00000 ;  /* 0x14f0000000077882 */ /* 0x000fe20000000000 */
[----:B---3--:R-:W-:-:S10]  /*25720*/  IMAD R7, R6, 0xb0, R7 ;  /* 0x000000b006077824 */ /* 0x008fd400078e0207 */
.L_x_6994:
        /* <DEDUP_REMOVED lines=16> */
.L_x_6995:
        /* <DEDUP_REMOVED lines=16> */
.L_x_7149:
[----:B------:R-:W-:Y:S05]  /*25930*/  BSYNC B2 ;  /* 0x0000000000027941 */ /* 0x000fea0003800000 */
.L_x_6996:
        /* <DEDUP_REMOVED lines=10> */
.L_x_6998:
[----:B------:R-:W2:Y:S01]  /*259e0*/  LDL R3, [R1] ;  /* 0x0000000001037983 */ /* 0x000ea20000100800 */
[----:B------:R-:W-:Y:S01]  /*259f0*/  BSSY B2, `(.L_x_6999) ;  /* 0x0000004000027945 */ /* 0x000fe20003800000 */
[----:B--2---:R-:W-:-:S13]  /*25a00*/  LOP3.LUT P0, RZ, R3, 0x8, RZ, 0xc0, !PT ;  /* 0x0000000803ff7812 */ /* 0x004fda000780c0ff */
[----:B------:R-:W-:Y:S05]  /*25a10*/  @P0 BRA `(.L_x_7000) ;  /* 0x0000000000040947 */ /* 0x000fea0003800000 */
[----:B------:R-:W-:Y:S01]  /*25a20*/  BPT.TRAP 0x1 ;  /* 0x000000040000795c */ /* 0x000fe20000300000 */
.L_x_7000:
[----:B------:R-:W-:Y:S05]  /*25a30*/  BSYNC B2 ;  /* 0x0000000000027941 */ /* 0x000fea0003800000 */
.L_x_6999:
        /* <DEDUP_REMOVED lines=12> */
.L_x_7001:
        /* <DEDUP_REMOVED lines=15> */
.L_x_7002:
        /* <DEDUP_REMOVED lines=11> */
[----:B------:R-:W-:-:S07]  /*25ca0*/  IMAD.MOV.U32 R17, RZ, RZ, R8 ;  /* 0x000000ffff117224 */ /* 0x000fce00078e0008 */
.L_x_6988:
[----:B------:R-:W-:Y:S05]  /*25cb0*/  BSYNC B1 ;  /* 0x0000000000017941 */ /* 0x000fea0003800000 */
.L_x_6987:
[----:B------:R-:W2:Y:S01]  /*25cc0*/  LDL R2, [R1] ;  /* 0x0000000001027983 */ /* 0x000ea20000100800 */
[----:B------:R-:W-:Y:S01]  /*25cd0*/  VIADD R19, R4, 0x1 ;  /* 0x0000000104137836 */ /* 0x000fe20000000000 */
[----:B------:R-:W-:Y:S01]  /*25ce0*/  BSSY B1, `(.L_x_7003) ;  /* 0x0000097000017945 */ /* 0x000fe20003800000 */
[----:B-1----:R-:W-:-:S03]  /*25cf0*/  VIADD R6, R0, 0xffffffff ;  /* 0xffffffff00067836 */ /* 0x002fc60000000000 */
        /* <DEDUP_REMOVED lines=13> */
[----:B------:R-:W3:Y:S01]  /*25dd0*/  LDC R8, c[0x0][0x43c] ;  /* 0x00010f00ff087b82 */ /* 0x000ee20000000800 */
[----:B------:R-:W-:Y:S02]  /*25de0*/  ULDC.64 UR6, c[0x0][0x428] ;  /* 0x00010a0000067ab9 */ /* 0x000fe40000000a00 */
[----:B------:R-:W4:Y:S01]  /*25df0*/  LDL R9, [R1+0x8] ;  /* 0x0000080001097983 */ /* 0x000f220000100800 */
[----:B------:R-:W-:Y:S01]  /*25e00*/  ULDC.64 UR8, c[0x0][0x208] ;  /* 0x0000820000087ab9 */ /* 0x000fe20000000a00 */
[----:B---3--:R-:W-:-:S13]  /*25e10*/  ISETP.NE.AND P0, PT, R8, 0x1, PT ;  /* 0x000000010800780c */ /* 0x008fda0003f05270 */
[----:B------:R-:W3:Y:S02]  /*25e20*/  @P0 LDC.64 R2, c[0x0][0x440] ;  /* 0x00011000ff020b82 */ /* 0x000ee40000000a00 */
[----:B---3--:R-:W-:-:S04]  /*25e30*/  @P0 IMAD.HI.U32 R7, R6, R2, RZ ;  /* 0x0000000206070227 */ /* 0x008fc800078e00ff */
[----:B------:R-:W-:Y:S01]  /*25e40*/  IMAD.MOV.U32 R2, RZ, RZ, R6 ;  /* 0x000000ffff027224 */ /* 0x000fe200078e0006 */
[----:B------:R-:W-:-:S04]  /*25e50*/  @P0 SHF.R.U32.HI R2, RZ, R3, R7 ;  /* 0x00000003ff020219 */ /* 0x000fc80000011607 */
[--C-:B------:R-:W-:Y:S01]  /*25e60*/  SHF.R.S32.HI R3, RZ, 0x1f, R2.reuse ;  /* 0x0000001fff037819 */ /* 0x100fe20000011402 */
[----:B------:R-:W-:-:S04]  /*25e70*/  IMAD.MOV R7, RZ, RZ, -R2 ;  /* 0x000000ffff077224 */ /* 0x000fc800078e0a02 */
[----:B------:R-:W-:Y:S02]  /*25e80*/  IMAD R7, R8, R7, R6 ;  /* 0x0000000708077224 */ /* 0x000fe400078e0206 */
[----:B--2---:R-:W-:-:S04]  /*25e90*/  IMAD R8, R11, UR6, RZ ;  /* 0x000000060b087c24 */ /* 0x004fc8000f8e02ff */
[C---:B----4-:R-:W-:Y:S02]  /*25ea0*/  IMAD R8, R9.reuse, UR7, R8 ;  /* 0x0000000709087c24 */ /* 0x050fe4000f8e0208 */
[----:B------:R-:W-:-:S04]  /*25eb0*/  IMAD.WIDE.U32 R2, R9, UR6, R2 ;  /* 0x0000000609027c25 */ /* 0x000fc8000f8e0002 */
[----:B------:R-:W-:Y:S01]  /*25ec0*/  IMAD.IADD R3, R8, 0x1, R3 ;  /* 0x0000000108037824 */ /* 0x000fe200078e0203 */
[----:B------:R-:W-:-:S04]  /*25ed0*/  LEA R8, P0, R2, UR4, 0x2 ;  /* 0x0000000402087c11 */ /* 0x000fc8000f8010ff */
[----:B------:R-:W-:-:S05]  /*25ee0*/  LEA.HI.X R9, R2, UR5, R3, 0x2, P0 ;  /* 0x0000000502097c11 */ /* 0x000fca00080f1403 */
[----:B------:R2:W5:Y:S04]  /*25ef0*/  LDG.E R8, desc[UR8][R8.64] ;  /* 0x0000000808087981 */ /* 0x000568000c1e1900 */
.L_x_7005:
[----:B------:R-:W-:Y:S01]  /*25f00*/  IMAD R2, R19, 0x8, R18 ;  /* 0x0000000813027824 */ /* 0x000fe200078e0212 */
[----:B------:R-:W-:Y:S01]  /*25f10*/  SHF.L.U32 R3, R10, 0x1f, RZ ;  /* 0x0000001f0a037819 */ /* 0x000fe200000006ff */
[----:B------:R-:W-:Y:S03]  /*25f20*/  BSSY B2, `(.L_x_7006) ;  /* 0x0000003000027945 */ /* 0x000fe60003800000 */
[----:B------:R-:W3:Y:S02]  /*25f30*/  SYNCS.PHASECHK.TRANS64.TRYWAIT P0, [R2+URZ+0x34840], R3 ;  /* 0x03484003020075a7 */ /* 0x000ee4000800017f */
[----:B---3--:R-:W-:Y:S05]  /*25f40*/  @!P0 BRA `(.L_x_7007) ;  /* 0x00000040007c8947 */ /* 0x008fea0003800000 */
.L_x_7150:
[----:B------:R-:W-:Y:S05]  /*25f50*/  BSYNC B2 ;  /* 0x0000000000027941 */ /* 0x000fea0003800000 */
.L_x_7006:
[----:B--2---:R-:W2:Y:S01]  /*25f60*/  S2R R9, SR_TID.X ;  /* 0x0000000000097919 */ /* 0x004ea20000002100 */
[----:B------:R-:W-:Y:S01]  /*25f70*/  BSSY B2, `(.L_x_7008) ;  /* 0x000000a000027945 */ /* 0x000fe20003800000 */
[----:B--2---:R-:W-:-:S04]  /*25f80*/  LOP3.LUT R9, R9, 0x7f, RZ, 0xc0, !PT ;  /* 0x0000007f09097812 */ /* 0x004fc800078ec0ff */
[----:B------:R-:W-:-:S13]  /*25f90*/  ISETP.NE.AND P0, PT, R9, RZ, PT ;  /* 0x000000ff0900720c */ /* 0x000fda0003f05270 */
[----:B------:R-:W-:Y:S05]  /*25fa0*/  @P0 BRA `(.L_x_7009) ;  /* 0x0000000000180947 */ /* 0x000fea0003800000 */
[----:B------:R-:W2:Y:S01]  /*25fb0*/  LDL R9, [R1] ;  /* 0x0000000001097983 */ /* 0x000ea20000100800 */
[----:B---3--:R-:W-:-:S04]  /*25fc0*/  MOV R3, 0xb000 ;  /* 0x0000b00000037802 */ /* 0x008fc80000000f00 */
[----:B------:R4:W-:Y:S01]  /*25fd0*/  SYNCS.ARRIVE.TRANS64 RZ, [R2+URZ+0x34830], R3 ;  /* 0x0348300302ff79a7 */ /* 0x0009e2000800003f */
[----:B--2---:R-:W-:-:S13]  /*25fe0*/  LOP3.LUT P1, RZ, R9, 0x1, RZ, 0xc0, !PT ;  /* 0x0000000109ff7812 */ /* 0x004fda000782c0ff */
[----:B----4-:R-:W-:Y:S05]  /*25ff0*/  @!P1 BRA `(.L_x_7009) ;  /* 0x0000000000049947 */ /* 0x010fea0003800000 */
[----:B------:R-:W-:Y:S01]  /*26000*/  BPT.TRAP 0x1 ;  /* 0x000000040000795c */ /* 0x000fe20000300000 */
.L_x_7009:
[----:B------:R-:W-:Y:S05]  /*26010*/  BSYNC B2 ;  /* 0x0000000000027941 */ /* 0x000fea0003800000 */
.L_x_7008:
[----:B---3--:R-:W2:Y:S01]  /*26020*/  LDL R3, [R1+0x18] ;  /* 0x0000180001037983 */ /* 0x008ea20000100800 */
        /* <DEDUP_REMOVED lines=11> */
.L_x_7010:
        /* <DEDUP_REMOVED lines=13> */
[----:B------:R-:W-:Y:S01]  /*261b0*/  IADD3 R10, R10, 0x23c00, RZ ;  /* 0x00023c000a0a7810 */ /* 0x000fe20007ffe0ff */
[----:B------:R-:W-:Y:S01]  /*261c0*/  UMOV UR7, 0x14f00000 ;  /* 0x14f0000000077882 */ /* 0x000fe20000000000 */
[----:B------:R-:W-:-:S15]  /*261d0*/  R2UR UR10, R9 ;  /* 0x00000000090a72ca */ /* 0x000fde00000e0000 */
.L_x_7011:
        /* <DEDUP_REMOVED lines=10> */
[----:B------:R-:W-:Y:S01]  /*26280*/  SHF.L.U32 R5, R5, 0x1f, RZ ;  /* 0x0000001f05057819 */ /* 0x000fe200000006ff */
[----:B------:R-:W-:Y:S01]  /*26290*/  IMAD R2, R4, 0x8, R18 ;  /* 0x0000000804027824 */ /* 0x000fe200078e0212 */
[----:B------:R-:W-:Y:S03]  /*262a0*/  BSSY B2, `(.L_x_7012) ;  /* 0x0000003000027945 */ /* 0x000fe60003800000 */
[----:B------:R-:W1:Y:S02]  /*262b0*/  SYNCS.PHASECHK.TRANS64.TRYWAIT P0, [R2+URZ+0x34860], R5 ;  /* 0x03486005020075a7 */ /* 0x000e64000800017f */
[----:B-1----:R-:W-:Y:S05]  /*262c0*/  @!P0 BRA `(.L_x_7013) ;  /* 0x0000003c00b08947 */ /* 0x002fea0003800000 */
.L_x_7151:
[----:B------:R-:W-:Y:S05]  /*262d0*/  BSYNC B2 ;  /* 0x0000000000027941 */ /* 0x000fea0003800000 */
.L_x_7012:
[----:B------:R-:W2:Y:S01]  /*262e0*/  S2R R3, SR_TID.X ;  /* 0x0000000000037919 */ /* 0x000ea20000002100 */
[----:B------:R-:W-:-:S04]  /*262f0*/  UPRMT UR4, UR37, 0x9910, URZ ;  /* 0x0000991025047896 */ /* 0x000fc8000800003f */
[----:B------:R-:W-:Y:S01]  /*26300*/  UISETP.NE.AND UP0, UPT, UR4, 0x2, UPT ;  /* 0x000000020400788c */ /* 0x000fe2000bf05270 */
[----:B--2---:R-:W-:-:S04]  /*26310*/  LOP3.LUT R3, R3, 0x7f, RZ, 0xc0, !PT ;  /* 0x0000007f03037812 */ /* 0x004fc800078ec0ff */
[----:B------:R-:W-:-:S13]  /*26320*/  ISETP.NE.AND P0, PT, R3, RZ, PT ;  /* 0x000000ff0300720c */ /* 0x000fda0003f05270 */
[----:B------:R-:W-:-:S04]  /*26330*/  @!P0 IMAD.MOV.U32 R3, RZ, RZ, 0xb000 ;  /* 0x0000b000ff038424 */ /* 0x000fc800078e00ff */
[----:B------:R2:W-:Y:S01]  /*26340*/  @!P0 SYNCS.ARRIVE.TRANS64 RZ, [R2+URZ+0x34850], R3 ;  /* 0x0348500302ff89a7 */ /* 0x0005e2000800003f */
[----:B------:R-:W-:-:S13]  /*26350*/  PLOP3.LUT P0, PT, PT, PT, UP0, 0x80, 0x0 ;  /* 0x000000000000781c */ /* 0x000fda0003f0f008 */
[----:B--2---:R-:W-:Y:S05]  /*26360*/  @P0 BRA `(.L_x_7014) ;  /* 0x0000000000040947 */ /* 0x004fea0003800000 */
[----:B------:R-:W-:Y:S01]  /*26370*/  BPT.TRAP 0x1 ;  /* 0x000000040000795c */ /* 0x000fe20000300000 */
.L_x_7014:
[----:B------:R-:W2:Y:S01]  /*26380*/  LDL R3, [R1] ;  /* 0x0000000001037983 */ /* 0x000ea20000100800 */
[----:B------:R-:W-:Y:S01]  /*26390*/  BSSY B2, `(.L_x_7015) ;  /* 0x0000004000027945 */ /* 0x000fe20003800000 */
[----:B--2---:R-:W-:-:S13]  /*263a0*/  LOP3.LUT P0, RZ, R3, 0x8, RZ, 0xc0, !PT ;  /* 0x0000000803ff7812 */ /* 0x004fda000780c0ff */
[----:B------:R-:W-:Y:S05]  /*263b0*/  @P0 BRA `(.L_x_7016) ;  /* 0x0000000000040947 */ /* 0x000fea0003800000 */
[----:B------:R-:W-:Y:S01]  /*263c0*/  BPT.TRAP 0x1 ;  /* 0x000000040000795c */ /* 0x000fe20000300000 */
.L_x_7016:
[----:B------:R-:W-:Y:S05]  /*263d0*/  BSYNC B2 ;  /* 0x0000000000027941 */ /* 0x000fea0003800000 */
.L_x_7015:
[----:B-1----:R-:W2:Y:S04]  /*263e0*/  LDL R5, [R1+0x18] ;  /* 0x0000180001057983 */ /* 0x002ea80000100800 */
        /* <DEDUP_REMOVED lines=11> */
.L_x_7017:
        /* <DEDUP_REMOVED lines=11> */
[----:B------:R-:W-:Y:S01]  /*26550*/  UMOV UR6, 0x0 ;  /* 0x0000000000067882 */ /* 0x000fe20000000000 */
[----:B------:R-:W-:Y:S01]  /*26560*/  PLOP3.LUT P0, PT, PT, PT, PT, 0x80, 0x0 ;  /* 0x000000000000781c */ /* 0x000fe20003f0f070 */
[----:B------:R-:W-:Y:S01]  /*26570*/  UMOV UR7, 0x14f00000 ;  /* 0x14f0000000077882 */ /* 0x000fe20000000000 */
[----:B------:R-:W-:-:S11]  /*26580*/  IADD3 R4, R4, 0x5c00, RZ ;  /* 0x00005c0004047810 */ /* 0x000fd60007ffe0ff */
.L_x_7018:
        /* <DEDUP_REMOVED lines=12> */
.L_x_7004:
[----:B------:R-:W-:Y:S05]  /*26650*/  BSYNC B1 ;  /* 0x0000000000017941 */ /* 0x000fea0003800000 */
.L_x_7003:
[----:B------:R-:W3:Y:S01]  /*26660*/  LDL R2, [R1+0x30] ;  /* 0x0000300001027983 */ /* 0x000ee20000100800 */
[----:B------:R-:W-:Y:S01]  /*26670*/  VIADD R0, R0, 0xfffffffe ;  /* 0xfffffffe00007836 */ /* 0x000fe20000000000 */
[----:B---3--:R-:W-:-:S13]  /*26680*/  ISETP.GT.AND P0, PT, R6, R2, PT ;  /* 0x000000020600720c */ /* 0x008fda0003f04270 */
[----:B------:R-:W-:Y:S05]  /*26690*/  @P0 BRA `(.L_x_7019) ;  /* 0xffffffec001c0947 */ /* 0x000fea000383ffff */
.L_x_6968:
[----:B------:R-:W-:Y:S05]  /*266a0*/  BSYNC B0 ;  /* 0x0000000000007941 */ /* 0x000fea0003800000 */
.L_x_6967:
        /* <DEDUP_REMOVED lines=8> */
[----:B------:R-:W3:Y:S01]  /*26730*/  FLO.U32 R0, UR4 ;  /* 0x0000000400007d00 */ /* 0x000ee200080e0000 */
[----:B------:R-:W-:Y:S01]  /*26740*/  ULDC.64 UR6, c[0x0][0x208] ;  /* 0x0000820000067ab9 */ /* 0x000fe20000000a00 */
        /* <DEDUP_REMOVED lines=8> */
[----:B------:R3:W-:Y:S02]  /*267d0*/  STL [R1+0x10], R0 ;  /* 0x0000100001007387 */ /* 0x0007e40000100800 */
.L_x_7021:
[----:B------:R-:W-:Y:S05]  /*267e0*/  BSYNC B0 ;  /* 0x0000000000007941 */ /* 0x000fea0003800000 */
.L_x_7020:
[----:B---3--:R-:W3:Y:S01]  /*267f0*/  LDL R0, [R1] ;  /* 0x0000000001007983 */ /* 0x008ee20000100800 */
[----:B------:R-:W-:Y:S01]  /*26800*/  BSSY B0, `(.L_x_7022) ;  /* 0x000003f000007945 */ /* 0x000fe20003800000 */
[----:B---3--:R-:W-:-:S13]  /*26810*/  LOP3.LUT P0, RZ, R0, 0x4, RZ, 0xc0, !PT ;  /* 0x0000000400ff7812 */ /* 0x008fda000780c0ff */
[----:B------:R-:W-:Y:S05]  /*26820*/  @!P0 BRA `(.L_x_7023) ;  /* 0x0000000000f08947 */ /* 0x000fea0003800000 */
[----:B------:R-:W3:Y:S01]  /*26830*/  LDL R2, [R1+0xc] ;  /* 0x00000c0001027983 */ /* 0x000ee20000100800 */
[----:B------:R-:W-:Y:S01]  /*26840*/  IMAD R0, R19, 0x8, R18 ;  /* 0x0000000813007824 */ /* 0x000fe200078e0212 */
[----:B------:R-:W-:Y:S01]  /*26850*/  BSSY B1, `(.L_x_7024) ;  /* 0x0000004000017945 */ /* 0x000fe20003800000 */
[----:B---3--:R-:W-:-:S04]  /*26860*/  SHF.L.U32 R2, R2, 0x1f, RZ ;  /* 0x0000001f02027819 */ /* 0x008fc800000006ff */
[----:B------:R-:W3:Y:S02]  /*26870*/  SYNCS.PHASECHK.TRANS64.TRYWAIT P0, [R0+URZ+0x34860], R2 ;  /* 0x03486002000075a7 */ /* 0x000ee4000800017f */
[----:B---3--:R-:W-:Y:S05]  /*26880*/  @!P0 BRA `(.L_x_7025) ;  /* 0x0000003800548947 */ /* 0x008fea0003800000 */
.L_x_7152:
[----:B------:R-:W-:Y:S05]  /*26890*/  BSYNC B1 ;  /* 0x0000000000017941 */ /* 0x000fea0003800000 */
.L_x_7024:
        /* <DEDUP_REMOVED lines=10> */
.L_x_7026:
[----:B------:R-:W3:Y:S01]  /*26940*/  LDL R2, [R1] ;  /* 0x0000000001027983 */ /* 0x000ee20000100800 */
[----:B------:R-:W-:Y:S01]  /*26950*/  BSSY B1, `(.L_x_7027) ;  /* 0x0000004000017945 */ /* 0x000fe20003800000 */
[----:B---3--:R-:W-:-:S13]  /*26960*/  LOP3.LUT P0, RZ, R2, 0x8, RZ, 0xc0, !PT ;  /* 0x0000000802ff7812 */ /* 0x008fda000780c0ff */
[----:B------:R-:W-:Y:S05]  /*26970*/  @P0 BRA `(.L_x_7028) ;  /* 0x0000000000040947 */ /* 0x000fea0003800000 */
[----:B------:R-:W-:Y:S01]  /*26980*/  BPT.TRAP 0x1 ;  /* 0x000000040000795c */ /* 0x000fe20000300000 */
.L_x_7028:
[----:B------:R-:W-:Y:S05]  /*26990*/  BSYNC B1 ;  /* 0x0000000000017941 */ /* 0x000fea0003800000 */
.L_x_7027:
[----:B------:R-:W3:Y:S04]  /*269a0*/  LDL.LU R3, [R1+0x18] ;  /* 0x0000180001037983 */ /* 0x000ee80000300800 */
[----:B------:R-:W3:Y:S01]  /*269b0*/  LDL.LU R2, [R1+0x4] ;  /* 0x0000040001027983 */ /* 0x000ee20000300800 */
[----:B------:R-:W-:Y:S01]  /*269c0*/  UIADD3 UR4, UP0, UR38, 0x470, URZ ;  /* 0x0000047026047890 */ /* 0x000fe2000ff1e03f */
[----:B------:R-:W-:Y:S01]  /*269d0*/  PLOP3.LUT P0, PT, PT, PT, PT, 0x80, 0x0 ;  /* 0x000000000000781c */ /* 0x000fe20003f0f070 */
[----:B------:R-:W-:Y:S01]  /*269e0*/  UMOV UR6, 0x0 ;  /* 0x0000000000067882 */ /* 0x000fe20000000000 */
[----:B------:R-:W-:Y:S01]  /*269f0*/  IADD3 R0, R0, 0x34850, RZ ;  /* 0x0003485000007810 */ /* 0x000fe20007ffe0ff */
[----:B------:R-:W-:Y:S01]  /*26a00*/  UIADD3.X UR5, URZ, UR39, URZ, UP0, !UPT ;  /* 0x000000273f057290 */ /* 0x000fe200087fe43f */
[----:B------:R-:W-:Y:S01]  /*26a10*/  UMOV UR7, 0x14f00000 ;  /* 0x14f0000000077882 */ /* 0x000fe20000000000 */
[----:B------:R-:W-:Y:S01]  /*26a20*/  UMOV UR10, URZ ;  /* 0x0000003f000a7c82 */ /* 0x000fe20008000000 */
[----:B---3--:R-:W-:-:S02]  /*26a30*/  IMAD R3, R2, 0xb0, R3 ;  /* 0x000000b002037824 */ /* 0x008fc400078e0203 */
[----:B------:R-:W-:-:S04]  /*26a40*/  IMAD R2, R19, 0xb000, R18 ;  /* 0x0000b00013027824 */ /* 0x000fc800078e0212 */
[----:B------:R-:W-:-:S07]  /*26a50*/  VIADD R4, R2, 0x400 ;  /* 0x0000040002047836 */ /* 0x000fce0000000000 */
.L_x_7029:
        /* <DEDUP_REMOVED lines=15> */
.L_x_7030:
        /* <DEDUP_REMOVED lines=10> */
.L_x_7023:
[----:B------:R-:W-:Y:S05]  /*26bf0*/  BSYNC B0 ;  /* 0x0000000000007941 */ /* 0x000fea0003800000 */
.L_x_7022:
[----:B------:R-:W3:Y:S01]  /*26c00*/  LDL.LU R4, [R1+0xc] ;  /* 0x00000c0001047983 */ /* 0x000ee20000300800 */
[----:B------:R-:W-:-:S05]  /*26c10*/  VIADD R19, R19, 0x1 ;  /* 0x0000000113137836 */ /* 0x000fca0000000000 */
[----:B------:R-:W-:-:S04]  /*26c20*/  ISETP.NE.AND P0, PT, R19, 0x2, PT ;  /* 0x000000021300780c */ /* 0x000fc80003f05270 */
[----:B------:R-:W-:Y:S02]  /*26c30*/  SEL R0, RZ, 0x1, P0 ;  /* 0x00000001ff007807 */ /* 0x000fe40000000000 */
[----:B------:R-:W-:Y:S02]  /*26c40*/  SEL R19, R19, RZ, P0 ;  /* 0x000000ff13137207 */ /* 0x000fe40000000000 */
[----:B---3--:R-:W-:-:S05]  /*26c50*/  LOP3.LUT R4, R4, R0, RZ, 0x3c, !PT ;  /* 0x0000000004047212 */ /* 0x008fca00078e3cff */
[----:B------:R3:W-:Y:S02]  /*26c60*/  STL [R1+0xc], R4 ;  /* 0x00000c0401007387 */ /* 0x0007e40000100800 */
.L_x_6947:
[----:B------:R-:W-:Y:S05]  /*26c70*/  BSYNC B7 ;  /* 0x0000000000077941 */ /* 0x000fea0003800000 */
.L_x_6945:
[----:B------:R-:W5:Y:S02]  /*26c80*/  LDL R9, [R1] ;  /* 0x0000000001097983 */ /* 0x000f640000100800 */
        /* <DEDUP_REMOVED lines=8> */
[----:B--23--:R-:W2:Y:S04]  /*26d10*/  LDS.128 R4, [R18+0x348d0] ;  /* 0x0348d00012047984 */ /* 0x00cea80000000c00 */
[----:B--2---:R2:W-:Y:S04]  /*26d20*/  STL.64 [R1+0x10], R4 ;  /* 0x0000100401007387 */ /* 0x0045e80000100a00 */
[----:B------:R2:W-:Y:S01]  /*26d30*/  STL.64 [R1+0x18], R6 ;  /* 0x0000180601007387 */ /* 0x0005e20000100a00 */
[----:B------:R-:W-:Y:S06]  /*26d40*/  BAR.ARV 0x4, 0x180 ;  /* 0x0106000000007b1d */ /* 0x000fec0000002000 */
[----:B------:R-:W-:Y:S05]  /*26d50*/  BRA `(.L_x_7032) ;  /* 0x0000000c00247947 */ /* 0x000fea0003800000 */
.L_x_7031:
[----:B------:R-:W5:Y:S01]  /*26d60*/  LDL R17, [R1+0x2c] ;  /* 0x00002c0001117983 */ /* 0x000f620000100800 */
[----:B------:R-:W-:Y:S01]  /*26d70*/  UMOV UR4, 0xffffffff ;  /* 0xffffffff00047882 */ /* 0x000fe20000000000 */
[----:B-----5:R-:W-:Y:S02]  /*26d80*/  ISETP.NE.AND P5, PT, R17, 0x1f, PT ;  /* 0x0000001f1100780c */ /* 0x020fe40003fa5270 */
[----:B------:R-:W-:Y:S11]  /*26d90*/  BRA.DIV UR4, `(.L_x_7033) ;  /* 0x0000003604247947 */ /* 0x000ff6000b800000 */
[----:B------:R-:W4:Y:S01]  /*26da0*/  LDL R3, [R1+0x1c] ;  /* 0x00001c0001037983 */ /* 0x000f220000100800 */
[----:B------:R-:W-:-:S03]  /*26db0*/  ULDC UR4, c[0x0][0xc3c] ;  /* 0x00030f0000047ab9 */ /* 0x000fc60000000800 */
[----:B------:R-:W5:Y:S01]  /*26dc0*/  LDL.LU R2, [R1+0x10] ;  /* 0x0000100001027983 */ /* 0x000f620000300800 */
[----:B------:R-:W-:Y:S01]  /*26dd0*/  LOP3.LUT P4, RZ, R9, 0x1, RZ, 0xc0, !PT ;  /* 0x0000000109ff7812 */ /* 0x000fe2000788c0ff */
[----:B------:R-:W-:Y:S01]  /*26de0*/  ULDC.64 UR6, c[0x0][0x208] ;  /* 0x0000820000067ab9 */ /* 0x000fe20000000a00 */
[----:B----4-:R-:W-:-:S04]  /*26df0*/  IADD3 R0, R3, R17, RZ ;  /* 0x0000001103007210 */ /* 0x010fc80007ffe0ff */
[----:B------:R-:W-:Y:S01]  /*26e00*/  ISETP.GE.OR P0, PT, R0, UR4, !P5 ;  /* 0x0000000400007c0c */ /* 0x000fe2000ef06670 */
[----:B-----5:R-:W-:-:S12]  /*26e10*/  IMAD.MOV.U32 R9, RZ, RZ, R2 ;  /* 0x000000ffff097224 */ /* 0x020fd800078e0002 */
[----:B------:R-:W4:Y:S08]  /*26e20*/  @!P0 LDC.64 R2, c[0x0][0xc80] ;  /* 0x00032000ff028b82 */ /* 0x000f300000000a00 */
[----:B--2---:R-:W2:Y:S01]  /*26e30*/  @!P0 LDC.64 R6, c[0x0][0xc78] ;  /* 0x00031e00ff068b82 */ /* 0x004ea20000000a00 */
[----:B----4-:R-:W-:-:S05]  /*26e40*/  @!P0 IMAD.WIDE R2, R0, 0x4, R2 ;  /* 0x0000000400028825 */ /* 0x010fca00078e0202 */
[----:B------:R2:W4:Y:S02]  /*26e50*/  @!P0 LDG.E R8, desc[UR6][R2.64] ;  /* 0x0000000602088981 */ /* 0x000524000c1e1900 */
[----:B--2---:R-:W-:-:S06]  /*26e60*/  @!P0 IMAD.WIDE R2, R0, 0x4, R6 ;  /* 0x0000000400028825 */ /* 0x004fcc00078e0206 */
[----:B------:R-:W2:Y:S01]  /*26e70*/  @!P0 LDG.E R2, desc[UR6][R2.64] ;  /* 0x0000000602028981 */ /* 0x000ea2000c1e1900 */
[----:B------:R-:W-:Y:S01]  /*26e80*/  IMAD.MOV.U32 R6, RZ, RZ, RZ ;  /* 0x000000ffff067224 */ /* 0x000fe200078e00ff */
[C---:B------:R-:W-:Y:S01]  /*26e90*/  ISETP.GE.U32.AND P1, PT, R17.reuse, 0x4, PT ;  /* 0x000000041100780c */ /* 0x040fe20003f26070 */
[----:B---3--:R-:W-:Y:S01]  /*26ea0*/  IMAD.MOV.U32 R4, RZ, RZ, RZ ;  /* 0x000000ffff047224 */ /* 0x008fe200078e00ff */
[C---:B------:R-:W-:Y:S01]  /*26eb0*/  ISETP.GE.U32.AND P2, PT, R17.reuse, 0x8, PT ;  /* 0x000000081100780c */ /* 0x040fe20003f46070 */
[----:B------:R-:W-:Y:S01]  /*26ec0*/  SHFL.IDX PT, R0, R9, 0x1, 0x1f ;  /* 0x00201f0009007f89 */ /* 0x000fe200000e0000 */
[----:B------:R-:W-:Y:S01]  /*26ed0*/  ISETP.GE.U32.AND P3, PT, R17, 0x10, PT ;  /* 0x000000101100780c */ /* 0x000fe20003f66070 */
[----:B-1----:R-:W-:Y:S02]  /*26ee0*/  IMAD.MOV.U32 R10, RZ, RZ, RZ ;  /* 0x000000ffff0a7224 */ /* 0x002fe400078e00ff */
[----:B----4-:R-:W-:Y:S01]  /*26ef0*/  @!P0 IMAD.MOV.U32 R4, RZ, RZ, R8 ;  /* 0x000000ffff048224 */ /* 0x010fe200078e0008 */
[----:B--2---:R-:W-:-:S02]  /*26f00*/  @!P0 MOV R6, R2 ;  /* 0x0000000200068202 */ /* 0x004fc40000000f00 */
[----:B------:R-:W-:-:S03]  /*26f10*/  ISETP.GE.U32.AND P0, PT, R17, 0x2, PT ;  /* 0x000000021100780c */ /* 0x000fc60003f06070 */
[----:B------:R-:W-:-:S05]  /*26f20*/  IMAD R2, R6, R4, RZ ;  /* 0x0000000406027224 */ /* 0x000fca00078e02ff */
[----:B------:R-:W1:Y:S02]  /*26f30*/  SHFL.UP PT, R3, R2, 0x1, RZ ;  /* 0x0420000002037989 */ /* 0x000e6400000e00ff */
[----:B-1----:R-:W-:-:S05]  /*26f40*/  SEL R5, R3, RZ, P4 ;  /* 0x000000ff03057207 */ /* 0x002fca0002000000 */
[----:B------:R-:W-:Y:S02]  /*26f50*/  IMAD.IADD R2, R2, 0x1, R5 ;  /* 0x0000000102027824 */ /* 0x000fe400078e0205 */
[----:B------:R-:W-:Y:S04]  /*26f60*/  SHFL.IDX PT, R5, R9, RZ, 0x1f ;  /* 0x00001fff09057589 */ /* 0x000fe800000e0000 */
        /* <DEDUP_REMOVED lines=12> */
[----:B------:R1:W2:Y:S02]  /*27030*/  SHFL.IDX PT, R16, R7, 0x1f, 0x1f ;  /* 0x03e01f0007107f89 */ /* 0x0002a400000e0000 */
.L_x_7162:
[----:B------:R-:W-:Y:S02]  /*27040*/  ULDC UR4, c[0x0][0xc38] ;  /* 0x00030e0000047ab9 */ /* 0x000fe40000000800 */
[----:B------:R-:W-:-:S04]  /*27050*/  IMAD.U32 R2, RZ, RZ, UR4 ;  /* 0x00000004ff027e24 */ /* 0x000fc8000f8e00ff */
[----:B--2---:R-:W-:-:S04]  /*27060*/  IMAD R16, R16, R2, RZ ;  /* 0x0000000210107224 */ /* 0x004fc800078e02ff */
[----:B------:R-:W-:-:S05]  /*27070*/  IMAD.IADD R0, R0, 0x1, R16 ;  /* 0x0000000100007824 */ /* 0x000fca00078e0210 */
[----:B------:R-:W-:-:S13]  /*27080*/  ISETP.GT.AND P4, PT, R0, R5, PT ;  /* 0x000000050000720c */ /* 0x000fda0003f84270 */
[----:B------:R-:W-:Y:S05]  /*27090*/  @P4 BRA `(.L_x_7034) ;  /* 0x0000000000b44947 */ /* 0x000fea0003800000 */
.L_x_7037:
[----:B------:R-:W2:Y:S01]  /*270a0*/  LDL.LU R2, [R1+0x1c] ;  /* 0x00001c0001027983 */ /* 0x000ea20000300800 */
[----:B------:R-:W3:Y:S01]  /*270b0*/  LDC R3, c[0x0][0xc3c] ;  /* 0x00030f00ff037b82 */ /* 0x000ee20000000800 */
[----:B--2---:R-:W-:-:S05]  /*270c0*/  VIADD R2, R2, 0x1f ;  /* 0x0000001f02027836 */ /* 0x004fca0000000000 */
[----:B---3--:R-:W-:-:S13]  /*270d0*/  ISETP.GE.AND P4, PT, R2, R3, PT ;  /* 0x000000030200720c */ /* 0x008fda0003f86270 */
[----:B------:R-:W-:Y:S05]  /*270e0*/  @P4 BRA `(.L_x_7035) ;  /* 0x0000000400dc4947 */ /* 0x000fea0003800000 */
[----:B------:R-:W2:Y:S01]  /*270f0*/  LDL R4, [R1+0x2c] ;  /* 0x00002c0001047983 */ /* 0x000ea20000100800 */
[----:B------:R-:W-:-:S03]  /*27100*/  ULDC.64 UR4, c[0x0][0x208] ;  /* 0x0000820000047ab9 */ /* 0x000fc60000000a00 */
[----:B------:R3:W-:Y:S01]  /*27110*/  STL [R1+0x1c], R2 ;  /* 0x00001c0201007387 */ /* 0x0007e20000100800 */
[----:B--2---:R-:W-:Y:S01]  /*27120*/  IADD3 R6, R2, R4, RZ ;  /* 0x0000000402067210 */ /* 0x004fe20007ffe0ff */
        /* <DEDUP_REMOVED lines=12> */
[----:B------:R-:W2:Y:S02]  /*271f0*/  LDL R3, [R1] ;  /* 0x0000000001037983 */ /* 0x000ea40000100800 */
[----:B--2---:R-:W-:Y:S02]  /*27200*/  LOP3.LUT P4, RZ, R3, 0x1, RZ, 0xc0, !PT ;  /* 0x0000000103ff7812 */ /* 0x004fe4000788c0ff */
[----:B------:R-:W2:Y:S02]  /*27210*/  SHFL.UP PT, R3, R2, 0x1, RZ ;  /* 0x0420000002037989 */ /* 0x000ea400000e00ff */
[----:B--2---:R-:W-:-:S05]  /*27220*/  SEL R3, R3, RZ, P4 ;  /* 0x000000ff03037207 */ /* 0x004fca0002000000 */
[----:B------:R-:W-:-:S05]  /*27230*/  IMAD.IADD R2, R2, 0x1, R3 ;  /* 0x0000000102027824 */ /* 0x000fca00078e0203 */
[----:B------:R-:W2:Y:S02]  /*27240*/  SHFL.UP PT, R3, R2, 0x2, RZ ;  /* 0x0440000002037989 */ /* 0x000ea400000e00ff */
[----:B--2---:R-:W-:-:S05]  /*27250*/  SEL R3, R3, RZ, P0 ;  /* 0x000000ff03037207 */ /* 0x004fca0000000000 */
[----:B------:R-:W-:-:S05]  /*27260*/  IMAD.IADD R2, R2, 0x1, R3 ;  /* 0x0000000102027824 */ /* 0x000fca00078e0203 */
[----:B------:R-:W2:Y:S02]  /*27270*/  SHFL.UP PT, R3, R2, 0x4, RZ ;  /* 0x0480000002037989 */ /* 0x000ea400000e00ff */
[----:B--2---:R-:W-:-:S04]  /*27280*/  SEL R3, R3, RZ, P1 ;  /* 0x000000ff03037207 */ /* 0x004fc80000800000 */
[----:B------:R-:W-:-:S05]  /*27290*/  IADD3 R2, R2, R3, RZ ;  /* 0x0000000302027210 */ /* 0x000fca0007ffe0ff */
[----:B------:R-:W2:Y:S02]  /*272a0*/  SHFL.UP PT, R3, R2, 0x8, RZ ;  /* 0x0500000002037989 */ /* 0x000ea400000e00ff */
[----:B--2---:R-:W-:-:S05]  /*272b0*/  SEL R3, R3, RZ, P2 ;  /* 0x000000ff03037207 */ /* 0x004fca0001000000 */
[----:B------:R-:W-:-:S05]  /*272c0*/  IMAD.IADD R2, R2, 0x1, R3 ;  /* 0x0000000102027824 */ /* 0x000fca00078e0203 */
[----:B------:R-:W2:Y:S02]  /*272d0*/  SHFL.UP PT, R3, R2, 0x10, RZ ;  /* 0x0600000002037989 */ /* 0x000ea400000e00ff */
[----:B--2---:R-:W-:-:S05]  /*272e0*/  SEL R3, R3, RZ, P3 ;  /* 0x000000ff03037207 */ /* 0x004fca0001800000 */
[----:B-1----:R-:W-:-:S05]  /*272f0*/  IMAD.IADD R7, R2, 0x1, R3 ;  /* 0x0000000102077824 */ /* 0x002fca00078e0203 */
[----:B------:R1:W2:Y:S02]  /*27300*/  SHFL.IDX PT, R16, R7, 0x1f, 0x1f ;  /* 0x03e01f0007107f89 */ /* 0x0002a400000e0000 */
.L_x_7170:
[----:B------:R-:W-:Y:S02]  /*27310*/  ULDC UR4, c[0x0][0xc38] ;  /* 0x00030e0000047ab9 */ /* 0x000fe40000000800 */
[----:B------:R-:W-:-:S04]  /*27320*/  IMAD.U32 R2, RZ, RZ, UR4 ;  /* 0x00000004ff027e24 */ /* 0x000fc8000f8e00ff */
[----:B--2---:R-:W-:-:S04]  /*27330*/  IMAD R16, R16, R2, RZ ;  /* 0x0000000210107224 */ /* 0x004fc800078e02ff */
[----:B------:R-:W-:-:S05]  /*27340*/  IMAD.IADD R0, R16, 0x1, R0 ;  /* 0x0000000110007824 */ /* 0x000fca00078e0200 */
[----:B------:R-:W-:-:S13]  /*27350*/  ISETP.GT.AND P4, PT, R0, R5, PT ;  /* 0x000000050000720c */ /* 0x000fda0003f84270 */
[----:B------:R-:W-:Y:S05]  /*27360*/  @!P4 BRA `(.L_x_7037) ;  /* 0xfffffffc004cc947 */ /* 0x000fea000383ffff */
.L_x_7034:
[----:B------:R-:W-:Y:S01]  /*27370*/  IADD3 R16, -R16, R0, RZ ;  /* 0x0000000010107210 */ /* 0x000fe20007ffe1ff */
[----:B------:R-:W-:-:S04]  /*27380*/  UMOV UR4, 0xffffffff ;  /* 0xffffffff00047882 */ /* 0x000fc80000000000 */
[----:B------:R-:W-:-:S05]  /*27390*/  IMAD R0, R7, R2, R16 ;  /* 0x0000000207007224 */ /* 0x000fca00078e0210 */
[----:B------:R-:W-:Y:S01]  /*273a0*/  ISETP.GT.AND P6, PT, R0, R5, PT ;  /* 0x000000050000720c */ /* 0x000fe20003fc4270 */
[----:B------:R-:W-:-:S12]  /*273b0*/  BRA.DIV UR4, `(.L_x_7038) ;  /* 0x0000003604dc7947 */ /* 0x000fd8000b800000 */
[----:B------:R-:W-:-:S04]  /*273c0*/  VOTE.ANY R3, PT, !P6 ;  /* 0x0000000000037806 */ /* 0x000fc800070e0100 */
[----:B------:R-:W2:Y:S02]  /*273d0*/  POPC R0, R3 ;  /* 0x0000000300007309 */ /* 0x000ea40000000000 */
[----:B--2---:R2:W3:Y:S04]  /*273e0*/  SHFL.IDX PT, R4, R4, R0, 0x1f ;  /* 0x00001f0004047589 */ /* 0x0044e800000e0000 */
[----:B------:R2:W4:Y:S02]  /*273f0*/  SHFL.IDX PT, R6, R6, R0, 0x1f ;  /* 0x00001f0006067589 */ /* 0x00052400000e0000 */
.L_x_7175:
[----:B------:R-:W-:-:S13]  /*27400*/  ISETP.NE.AND P0, PT, R3, RZ, PT ;  /* 0x000000ff0300720c */ /* 0x000fda0003f05270 */
[----:B------:R-:W-:Y:S05]  /*27410*/  @!P0 BRA `(.L_x_7039) ;  /* 0x0000000000148947 */ /* 0x000fea0003800000 */
[----:B------:R-:W-:Y:S01]  /*27420*/  UMOV UR4, 0xffffffff ;  /* 0xffffffff00047882 */ /* 0x000fe20000000000 */
[----:B------:R-:W-:Y:S02]  /*27430*/  VIADD R12, R0, 0xffffffff ;  /* 0xffffffff000c7836 */ /* 0x000fe40000000000 */
[----:B------:R-:W-:Y:S05]  /*27440*/  BRA.DIV UR4, `(.L_x_7040) ;  /* 0x0000003a04147947 */ /* 0x000fea000b800000 */
[----:B-1----:R1:W0:Y:S02]  /*27450*/  SHFL.IDX PT, R7, R7, R12, 0x1f ;  /* 0x00001f0c07077589 */ /* 0x00222400000e0000 */
.L_x_7178:
[----:B0-----:R-:W-:-:S07]  /*27460*/  IMAD.MOV.U32 R10, RZ, RZ, R7 ;  /* 0x000000ffff0a7224 */ /* 0x001fce00078e0007 */
.L_x_7039:
[----:B------:R-:W5:Y:S01]  /*27470*/  LDL.LU R11, [R1+0x1c] ;  /* 0x00001c00010b7983 */ /* 0x000f620000300800 */
[----:B---3--:R-:W-:Y:S01]  /*27480*/  IABS R3, R4 ;  /* 0x0000000400037213 */ /* 0x008fe20000000000 */
[----:B------:R-:W-:Y:S01]  /*27490*/  IMAD R2, R10, R2, R16 ;  /* 0x000000020a027224 */ /* 0x000fe200078e0210 */
[----:B------:R-:W-:Y:S02]  /*274a0*/  MOV R8, RZ ;  /* 0x000000ff00087202 */ /* 0x000fe40000000f00 */
[----:B-1----:R-:W1:Y:S01]  /*274b0*/  I2F.RP R7, R3 ;  /* 0x0000000300077306 */ /* 0x002e620000209400 */
[----:B------:R-:W-:Y:S01]  /*274c0*/  IMAD.IADD R5, R5, 0x1, -R2 ;  /* 0x0000000105057824 */ /* 0x000fe200078e0a02 */
[----:B------:R3:W-:Y:S04]  /*274d0*/  STL [R1+0x10], R2 ;  /* 0x0000100201007387 */ /* 0x0007e80000100800 */
[----:B---3--:R-:W-:-:S02]  /*274e0*/  IABS R2, R5 ;  /* 0x0000000500027213 */ /* 0x008fc40000000000 */
[----:B-1----:R-:W1:Y:S02]  /*274f0*/  MUFU.RCP R7, R7 ;  /* 0x0000000700077308 */ /* 0x002e640000001000 */
[----:B-1----:R-:W-:-:S06]  /*27500*/  VIADD R7, R7, 0xffffffe ;  /* 0x0ffffffe07077836 */ /* 0x002fcc0000000000 */
[----:B------:R-:W1:Y:S02]  /*27510*/  F2I.FTZ.U32.TRUNC.NTZ R9, R7 ;  /* 0x0000000700097305 */ /* 0x000e64000021f000 */
[----:B-1----:R-:W-:-:S04]  /*27520*/  IMAD.MOV R7, RZ, RZ, -R9 ;  /* 0x000000ffff077224 */ /* 0x002fc800078e0a09 */
[----:B------:R-:W-:-:S04]  /*27530*/  IMAD R7, R7, R3, RZ ;  /* 0x0000000307077224 */ /* 0x000fc800078e02ff */
[----:B------:R-:W-:Y:S01]  /*27540*/  IMAD.HI.U32 R7, R9, R7, R8 ;  /* 0x0000000709077227 */ /* 0x000fe200078e0008 */
[----:B------:R-:W-:-:S05]  /*27550*/  IABS R8, R4 ;  /* 0x0000000400087213 */ /* 0x000fca0000000000 */
[----:B------:R-:W-:Y:S02]  /*27560*/  IMAD.MOV R8, RZ, RZ, -R8 ;  /* 0x000000ffff087224 */ /* 0x000fe400078e0a08 */
[----:B------:R-:W-:-:S04]  /*27570*/  IMAD.HI.U32 R7, R7, R2, RZ ;  /* 0x0000000207077227 */ /* 0x000fc800078e00ff */
[----:B------:R-:W-:Y:S01]  /*27580*/  IMAD R2, R7, R8, R2 ;  /* 0x0000000807027224 */ /* 0x000fe200078e0202 */
[----:B----4-:R-:W-:-:S04]  /*27590*/  IABS R8, R6 ;  /* 0x0000000600087213 */ /* 0x010fc80000000000 */
[----:B------:R-:W-:-:S13]  /*275a0*/  ISETP.GT.U32.AND P2, PT, R3, R2, PT ;  /* 0x000000020300720c */ /* 0x000fda0003f44070 */
[----:B------:R-:W-:Y:S02]  /*275b0*/  @!P2 IMAD.IADD R2, R2, 0x1, -R3 ;  /* 0x000000010202a824 */ /* 0x000fe400078e0a03 */
[----:B------:R-:W-:Y:S01]  /*275c0*/  @!P2 VIADD R7, R7, 0x1 ;  /* 0x000000010707a836 */ /* 0x000fe20000000000 */
[----:B------:R-:W-:Y:S02]  /*275d0*/  ISETP.NE.AND P2, PT, R4, RZ, PT ;  /* 0x000000ff0400720c */ /* 0x000fe40003f45270 */
[----:B------:R-:W-:Y:S02]  /*275e0*/  ISETP.GE.U32.AND P0, PT, R2, R3, PT ;  /* 0x000000030200720c */ /* 0x000fe40003f06070 */
[----:B------:R-:W1:Y:S11]  /*275f0*/  I2F.RP R2, R8 ;  /* 0x0000000800027306 */ /* 0x000e760000209400 */
[----:B------:R-:W-:Y:S01]  /*27600*/  @P0 VIADD R7, R7, 0x1 ;  /* 0x0000000107070836 */ /* 0x000fe20000000000 */
[----:B-1----:R-:W1:Y:S02]  /*27610*/  MUFU.RCP R2, R2 ;  /* 0x0000000200027308 */ /* 0x002e640000001000 */
[----:B-1----:R-:W-:-:S06]  /*27620*/  VIADD R2, R2, 0xffffffe ;  /* 0x0ffffffe02027836 */ /* 0x002fcc0000000000 */
[----:B------:R-:W1:Y:S02]  /*27630*/  F2I.FTZ.U32.TRUNC.NTZ R3, R2 ;  /* 0x0000000200037305 */ /* 0x000e64000021f000 */
[----:B-1----:R-:W-:-:S05]  /*27640*/  IADD3 R2, RZ, -R3, RZ ;  /* 0x80000003ff027210 */ /* 0x002fca0007ffe0ff */
[----:B------:R-:W-:Y:S02]  /*27650*/  IMAD R9, R2, R8, RZ ;  /* 0x0000000802097224 */ /* 0x000fe400078e02ff */
[----:B------:R-:W-:-:S04]  /*27660*/  IMAD.MOV.U32 R2, RZ, RZ, RZ ;  /* 0x000000ffff027224 */ /* 0x000fc800078e00ff */
[----:B------:R-:W-:Y:S01]  /*27670*/  IMAD.HI.U32 R2, R3, R9, R2 ;  /* 0x0000000903027227 */ /* 0x000fe200078e0002 */
[----:B------:R-:W-:Y:S02]  /*27680*/  LOP3.LUT R3, R5, R4, RZ, 0x3c, !PT ;  /* 0x0000000405037212 */ /* 0x000fe400078e3cff */
[----:B------:R-:W-:Y:S02]  /*27690*/  IABS R9, R6 ;  /* 0x0000000600097213 */ /* 0x000fe40000000000 */
[----:B------:R-:W-:Y:S02]  /*276a0*/  ISETP.GE.AND P1, PT, R3, RZ, PT ;  /* 0x000000ff0300720c */ /* 0x000fe40003f26270 */
[----:B------:R-:W-:-:S11]  /*276b0*/  IADD3 R9, RZ, -R9, RZ ;  /* 0x80000009ff097210 */ /* 0x000fd60007ffe0ff */
        /* <DEDUP_REMOVED lines=20> */
[----:B-----5:R-:W-:Y:S02]  /*27800*/  IMAD.IADD R11, R0, 0x1, R11 ;  /* 0x00000001000b7824 */ /* 0x020fe400078e020b */
[----:B--2---:R-:W-:-:S05]  /*27810*/  IMAD R0, R3, 0x10000, R2 ;  /* 0x0001000003007824 */ /* 0x004fca00078e0202 */
[----:B------:R1:W-:Y:S04]  /*27820*/  STL [R1+0x18], R0 ;  /* 0x0000180001007387 */ /* 0x0003e80000100800 */
[----:B------:R1:W-:Y:S04]  /*27830*/  STL [R1+0x1c], R11 ;  /* 0x00001c0b01007387 */ /* 0x0003e80000100800 */
[----:B------:R1:W-:Y:S01]  /*27840*/  STL [R1+0x14], R4 ;  /* 0x0000140401007387 */ /* 0x0003e20000100800 */
[----:B------:R-:W-:Y:S05]  /*27850*/  BRA `(.L_x_7041) ;  /* 0x0000000000287947 */ /* 0x000fea0003800000 */
.L_x_7035:
[----:B------:R-:W-:Y:S01]  /*27860*/  UMOV UR4, URZ ;  /* 0x0000003f00047c82 */ /* 0x000fe20008000000 */
[----:B------:R-:W-:Y:S01]  /*27870*/  ULDC UR6, c[0x0][0xc3c] ;  /* 0x00030f0000067ab9 */ /* 0x000fe20000000800 */
[----:B------:R-:W-:Y:S01]  /*27880*/  UMOV UR5, URZ ;  /* 0x0000003f00057c82 */ /* 0x000fe20008000000 */
[----:B------:R-:W-:Y:S01]  /*27890*/  MOV R3, UR4 ;  /* 0x0000000400037c02 */ /* 0x000fe20008000f00 */
[----:B------:R-:W-:Y:S01]  /*278a0*/  IMAD.U32 R0, RZ, RZ, UR6 ;  /* 0x00000006ff007e24 */ /* 0x000fe2000f8e00ff */
[----:B------:R2:W-:Y:S01]  /*278b0*/  STL [R1+0x10], R5 ;  /* 0x0000100501007387 */ /* 0x0005e20000100800 */
[----:B------:R-:W-:-:S03]  /*278c0*/  IMAD.U32 R2, RZ, RZ, UR5 ;  /* 0x00000005ff027e24 */ /* 0x000fc6000f8e00ff */
[----:B------:R2:W-:Y:S04]  /*278d0*/  STL [R1+0x14], R3 ;  /* 0x0000140301007387 */ /* 0x0005e80000100800 */
[----:B------:R2:W-:Y:S04]  /*278e0*/  STL [R1+0x1c], R0 ;  /* 0x00001c0001007387 */ /* 0x0005e80000100800 */
[----:B------:R2:W-:Y:S02]  /*278f0*/  STL [R1+0x18], R2 ;  /* 0x0000180201007387 */ /* 0x0005e40000100800 */
.L_x_7041:
[----:B-12---:R-:W2:Y:S04]  /*27900*/  LDL R0, [R1+0x2c] ;  /* 0x00002c0001007983 */ /* 0x006ea80000100800 */
[----:B------:R-:W3:Y:S04]  /*27910*/  LDL R3, [R1+0x18] ;  /* 0x0000180001037983 */ /* 0x000ee80000100800 */
[----:B------:R-:W4:Y:S04]  /*27920*/  LDL R2, [R1+0x1c] ;  /* 0x00001c0001027983 */ /* 0x000f280000100800 */
[----:B------:R-:W5:Y:S04]  /*27930*/  LDL R4, [R1+0x10] ;  /* 0x0000100001047983 */ /* 0x000f680000100800 */
[----:B------:R-:W5:Y:S01]  /*27940*/  LDL R5, [R1+0x14] ;  /* 0x0000140001057983 */ /* 0x000f620000100800 */
[----:B------:R-:W-:Y:S05]  /*27950*/  WARPSYNC.ALL ;  /* 0x0000000000007948 */ /* 0x000fea0003800000 */
[----:B------:R-:W-:Y:S01]  /*27960*/  BAR.SYNC.DEFER_BLOCKING 0x4, 0x180 ;  /* 0x0106000000007b1d */ /* 0x000fe20000010000 */
[----:B--2---:R-:W-:Y:S01]  /*27970*/  ISETP.NE.AND P0, PT, R0, RZ, PT ;  /* 0x000000ff0000720c */ /* 0x004fe20003f05270 */
[----:B---3--:R-:W-:-:S12]  /*27980*/  IMAD.MOV.U32 R6, RZ, RZ, R3 ;  /* 0x000000ffff067224 */ /* 0x008fd800078e0003 */
[----:B------:R-:W1:Y:S01]  /*27990*/  @!P0 S2R R3, SR_CgaCtaId ;  /* 0x0000000000038919 */ /* 0x000e620000008800 */
[----:B------:R-:W-:Y:S01]  /*279a0*/  @!P0 MOV R0, 0x400 ;  /* 0x0000040000008802 */ /* 0x000fe20000000f00 */
[----:B----4-:R-:W-:-:S03]  /*279b0*/  IMAD.MOV.U32 R7, RZ, RZ, R2 ;  /* 0x000000ffff077224 */ /* 0x010fc600078e0002 */
[----:B-1----:R-:W-:-:S05]  /*279c0*/  @!P0 LEA R18, R3, R0, 0x18 ;  /* 0x0000000003128211 */ /* 0x002fca00078ec0ff */
[----:B-----5:R3:W-:Y:S01]  /*279d0*/  @!P0 STS.128 [R18+0x348d0], R4 ;  /* 0x0348d00412008388 */ /* 0x0207e20000000c00 */
[----:B------:R-:W-:Y:S06]  /*279e0*/  BAR.ARV 0x5, 0x180 ;  /* 0x0146000000007b1d */ /* 0x000fec0000002000 */
.L_x_7032:
[----:B----4-:R-:W4:Y:S01]  /*279f0*/  LDL R0, [R1+0x1c] ;  /* 0x00001c0001007983 */ /* 0x010f220000100800 */
[----:B------:R-:W-:Y:S02]  /*27a00*/  ULDC UR4, c[0x0][0xc3c] ;  /* 0x00030f0000047ab9 */ /* 0x000fe40000000800 */
[----:B----4-:R-:W-:-:S13]  /*27a10*/  ISETP.GE.AND P0, PT, R0, UR4, PT ;  /* 0x0000000400007c0c */ /* 0x010fda000bf06270 */
[----:B------:R-:W-:Y:S05]  /*27a20*/  @!P0 BRA `(.L_x_7042) ;  /* 0xffffff9400b48947 */ /* 0x000fea000383ffff */
[----:B------:R-:W-:Y:S05]  /*27a30*/  BSYNC B8 ;  /* 0x0000000000087941 */ /* 0x000fea0003800000 */
.L_x_6901:
[----:B--2---:R-:W2:Y:S01]  /*27a40*/  LDL.LU R0, [R1+0x5c] ;  /* 0x00005c0001007983 */ /* 0x004ea20000300800 */
[----:B------:R-:W-:Y:S01]  /*27a50*/  BSSY B0, `(.L_x_7043) ;  /* 0x000000b000007945 */ /* 0x000fe20003800000 */
[----:B---3--:R-:W3:Y:S01]  /*27a60*/  S2R R5, SR_CgaCtaId ;  /* 0x0000000000057919 */ /* 0x008ee20000008800 */
[----:B--2---:R-:W-:-:S04]  /*27a70*/  IADD3 R0, R0, 0x1, RZ ;  /* 0x0000000100007810 */ /* 0x004fc80007ffe0ff */
[----:B0-----:R-:W-:-:S04]  /*27a80*/  LEA.HI R2, R0, R0, RZ, 0x1 ;  /* 0x0000000000027211 */ /* 0x001fc800078f08ff */
[----:B------:R-:W-:-:S05]  /*27a90*/  LOP3.LUT R3, R2, 0xfffffffe, RZ, 0xc0, !PT ;  /* 0xfffffffe02037812 */ /* 0x000fca00078ec0ff */
[----:B------:R-:W-:Y:S01]  /*27aa0*/  IMAD.IADD R3, R0, 0x1, -R3 ;  /* 0x0000000100037824 */ /* 0x000fe200078e0a03 */
[----:B------:R-:W-:-:S04]  /*27ab0*/  MOV R0, 0x400 ;  /* 0x0000040000007802 */ /* 0x000fc80000000f00 */
[----:B---3--:R-:W-:Y:S02]  /*27ac0*/  LEA R0, R5, R0, 0x18 ;  /* 0x0000000005007211 */ /* 0x008fe400078ec0ff */
[----:B------:R-:W-:-:S04]  /*27ad0*/  SHF.L.U32 R3, R3, 0x1f, RZ ;  /* 0x0000001f03037819 */ /* 0x000fc800000006ff */
[----:B------:R-:W0:Y:S02]  /*27ae0*/  SYNCS.PHASECHK.TRANS64.TRYWAIT P0, [R0+URZ+0x34820], R3 ;  /* 0x03482003000075a7 */ /* 0x000e24000800017f */
[----:B0-----:R-:W-:Y:S05]  /*27af0*/  @!P0 BRA `(.L_x_7044) ;  /* 0x0000003000908947 */ /* 0x001fea0003800000 */
.L_x_7179:
[----:B------:R-:W-:Y:S05]  /*27b00*/  BSYNC B0 ;  /* 0x0000000000007941 */ /* 0x000fea0003800000 */
.L_x_7043:
[----:B------:R-:W-:-:S03]  /*27b10*/  UMOV UR4, 0xffffffff ;  /* 0xffffffff00047882 */ /* 0x000fc60000000000 */
[----:B------:R-:W-:Y:S05]  /*27b20*/  BRA.DIV UR4, `(.L_x_7045) ;  /* 0x0000003204987947 */ /* 0x000fea000b800000 */
[----:B------:R-:W2:Y:S02]  /*27b30*/  S2R R2, SR_TID.X ;  /* 0x0000000000027919 */ /* 0x000ea40000002100 */
[----:B--2---:R-:W-:-:S04]  /*27b40*/  SHF.R.U32.HI R2, RZ, 0x5, R2 ;  /* 0x00000005ff027819 */ /* 0x004fc80000011602 */
[----:B------:R-:W-:-:S05]  /*27b50*/  LOP3.LUT R2, R2, 0x3, RZ, 0xc0, !PT ;  /* 0x0000000302027812 */ /* 0x000fca00078ec0ff */
[----:B------:R2:W3:Y:S02]  /*27b60*/  SHFL.IDX PT, R14, R2, RZ, 0x1f ;  /* 0x00001fff020e7589 */ /* 0x0004e400000e0000 */
.L_x_7182:
[----:B---3--:R-:W-:-:S13]  /*27b70*/  ISETP.NE.AND P0, PT, R14, RZ, PT ;  /* 0x000000ff0e00720c */ /* 0x008fda0003f05270 */
[----:B------:R-:W-:Y:S05]  /*27b80*/  @P0 BRA `(.L_x_6662) ;  /* 0x00000000008c0947 */ /* 0x000fea0003800000 */
[----:B------:R-:W-:-:S03]  /*27b90*/  UMOV UR4, 0xffffffff ;  /* 0xffffffff00047882 */ /* 0x000fc60000000000 */
[----:B------:R-:W-:Y:S05]  /*27ba0*/  BRA.DIV UR4, `(.L_x_7046) ;  /* 0x0000003204ac7947 */ /* 0x000fea000b800000 */
[----:B------:R-:W-:-:S13]  /*27bb0*/  ELECT P6, URZ, PT ;  /* 0x00000000003f782f */ /* 0x000fda00038c0000 */
.L_x_7185:
[----:B------:R-:W-:Y:S05]  /*27bc0*/  @!P6 BRA `(.L_x_6662) ;  /* 0x00000000007ce947 */ /* 0x000fea0003800000 */
[----:B------:R-:W-:-:S06]  /*27bd0*/  ULOP3.LUT UR4, UR60, 0x2, URZ, 0xfc, !UPT ;  /* 0x000000023c047892 */ /* 0x000fcc000f8efc3f */
[----:B--2---:R-:W-:-:S05]  /*27be0*/  IMAD.U32 R2, RZ, RZ, UR4 ;  /* 0x00000004ff027e24 */ /* 0x004fca000f8e00ff */
[----:B------:R-:W-:-:S13]  /*27bf0*/  ISETP.NE.AND P2, PT, R2, 0x3, PT ;  /* 0x000000030200780c */ /* 0x000fda0003f45270 */
[----:B------:R-:W-:Y:S05]  /*27c00*/  @!P2 BRA `(.L_x_7047) ;  /* 0x000000000004a947 */ /* 0x000fea0003800000 */
[----:B------:R-:W-:Y:S01]  /*27c10*/  BPT.TRAP 0x1 ;  /* 0x000000040000795c */ /* 0x000fe20000300000 */
.L_x_7047:
        /* <DEDUP_REMOVED lines=13> */
.L_x_7186:
[----:B------:R-:W2:Y:S02]  /*27cf0*/  SYNCS.PHASECHK.TRANS64.TRYWAIT P0, [R7+URZ], R2 ;  /* 0x00000002070075a7 */ /* 0x000ea4000800017f */
[----:B--2---:R-:W-:Y:S05]  /*27d00*/  @!P0 BRA `(.L_x_7049) ;  /* 0x0000003000888947 */ /* 0x004fea0003800000 */
.L_x_7187:
[----:B------:R-:W-:Y:S05]  /*27d10*/  @!P2 BRA `(.L_x_7050) ;  /* 0x000000000004a947 */ /* 0x000fea0003800000 */
[----:B------:R-:W-:Y:S01]  /*27d20*/  BPT.TRAP 0x1 ;  /* 0x000000040000795c */ /* 0x000fe20000300000 */
.L_x_7050:
[----:B------:R-:W-:-:S04]  /*27d30*/  VIADD R0, R0, 0x34860 ;  /* 0x0003486000007836 */ /* 0x000fc80000000000 */
[----:B------:R-:W-:-:S04]  /*27d40*/  IMAD R4, R19, 0x8, R0 ;  /* 0x0000000813047824 */ /* 0x000fc800078e0200 */
[----:B------:R-:W3:Y:S02]  /*27d50*/  SYNCS.PHASECHK.TRANS64.TRYWAIT P0, [R4+URZ], R5 ;  /* 0x00000005040075a7 */ /* 0x000ee4000800017f */
[----:B---3--:R-:W-:Y:S05]  /*27d60*/  @!P0 BRA `(.L_x_7051) ;  /* 0x0000003000848947 */ /* 0x008fea0003800000 */
.L_x_7188:
[----:B------:R-:W-:-:S07]  /*27d70*/  IMAD R3, R3, 0x8, R0 ;  /* 0x0000000803037824 */ /* 0x000fce00078e0200 */
.L_x_7052:
[----:B----4-:R4:W0:Y:S02]  /*27d80*/  SYNCS.PHASECHK.TRANS64.TRYWAIT P0, [R3+URZ], R2 ;  /* 0x00000002030075a7 */ /* 0x010824000800017f */
[----:B0-----:R-:W-:Y:S05]  /*27d90*/  @!P0 NANOSLEEP.SYNCS 0x989680 ;  /* 0x009896800000895d */ /* 0x001fea0003900000 */
[----:B------:R-:W0:Y:S02]  /*27da0*/  @!P0 SYNCS.PHASECHK.TRANS64 P0, [R3+URZ], R2 ;  /* 0x00000002030085a7 */ /* 0x000e24000800007f */
[----:B0-----:R-:W-:Y:S05]  /*27db0*/  @!P0 BRA `(.L_x_7052) ;  /* 0xfffffffc00f08947 */ /* 0x001fea000383ffff */
.L_x_6662:
[----:B------:R-:W-:Y:S05]  /*27dc0*/  BSYNC B9 ;  /* 0x0000000000097941 */ /* 0x000fea0003800000 */
.L_x_6659:
[----:B------:R-:W-:Y:S05]  /*27dd0*/  EXIT ;  /* 0x000000000000794d */ /* 0x000fea0003800000 */
.L_x_6690:
[----:B0-----:R0:W1:Y:S02]  /*27de0*/  SYNCS.PHASECHK.TRANS64.TRYWAIT P6, [R3+URZ+0x34890], R0 ;  /* 0x03489000030075a7 */ /* 0x00106400080c017f */
[----:B-1----:R-:W-:Y:S05]  /*27df0*/  @!P6 NANOSLEEP.SYNCS 0x989680 ;  /* 0x009896800000e95d */ /* 0x002fea0003900000 */
[----:B------:R-:W1:Y:S02]  /*27e00*/  @!P6 SYNCS.PHASECHK.TRANS64 P6, [R3+URZ+0x34890], R0 ;  /* 0x034890000300e5a7 */ /* 0x000e6400080c007f */
[----:B-1----:R-:W-:Y:S05]  /*27e10*/  @!P6 BRA `(.L_x_6690) ;  /* 0xfffffffc00f0e947 */ /* 0x002fea000383ffff */
[----:B------:R-:W-:Y:S05]  /*27e20*/  BRA `(.L_x_7053) ;  /* 0xfffffdc000dc7947 */ /* 0x000fea000383ffff */
.L_x_6744:
[----:B-1----:R1:W3:Y:S02]  /*27e30*/  SYNCS.PHASECHK.TRANS64.TRYWAIT P4, [R3+URZ+0x34890], R0 ;  /* 0x03489000030075a7 */ /* 0x0022e4000808017f */
[----:B---3--:R-:W-:Y:S05]  /*27e40*/  @!P4 NANOSLEEP.SYNCS 0x989680 ;  /* 0x009896800000c95d */ /* 0x008fea0003900000 */
[----:B------:R-:W3:Y:S02]  /*27e50*/  @!P4 SYNCS.PHASECHK.TRANS64 P4, [R3+URZ+0x34890], R0 ;  /* 0x034890000300c5a7 */ /* 0x000ee4000808007f */
[----:B---3--:R-:W-:Y:S05]  /*27e60*/  @!P4 BRA `(.L_x_6744) ;  /* 0xfffffffc00f0c947 */ /* 0x008fea000383ffff */
[----:B------:R-:W-:Y:S05]  /*27e70*/  BRA `(.L_x_7054) ;  /* 0xfffffdfc00647947 */ /* 0x000fea000383ffff */
.L_x_6769:
[----:B-1----:R1:W2:Y:S02]  /*27e80*/  SYNCS.PHASECHK.TRANS64.TRYWAIT P3, [R3+URZ+0x34890], R0 ;  /* 0x03489000030075a7 */ /* 0x0022a4000806017f */
[----:B--2---:R-:W-:Y:S05]  /*27e90*/  @!P3 NANOSLEEP.SYNCS 0x989680 ;  /* 0x009896800000b95d */ /* 0x004fea0003900000 */
[----:B------:R-:W2:Y:S02]  /*27ea0*/  @!P3 SYNCS.PHASECHK.TRANS64 P3, [R3+URZ+0x34890], R0 ;  /* 0x034890000300b5a7 */ /* 0x000ea4000806007f */
[----:B--2---:R-:W-:Y:S05]  /*27eb0*/  @!P3 BRA `(.L_x_6769) ;  /* 0xfffffffc00f0b947 */ /* 0x004fea000383ffff */
[----:B------:R-:W-:Y:S05]  /*27ec0*/  BRA `(.L_x_7055) ;  /* 0xfffffe3000b47947 */ /* 0x000fea000383ffff */
.L_x_6783:
[----:B-1----:R1:W2:Y:S02]  /*27ed0*/  SYNCS.PHASECHK.TRANS64.TRYWAIT P2, [R3+URZ+0x348b0], R0 ;  /* 0x0348b000030075a7 */ /* 0x0022a4000804017f */
[----:B--2---:R-:W-:Y:S05]  /*27ee0*/  @!P2 NANOSLEEP.SYNCS 0x989680 ;  /* 0x009896800000a95d */ /* 0x004fea0003900000 */
[----:B------:R-:W2:Y:S02]  /*27ef0*/  @!P2 SYNCS.PHASECHK.TRANS64 P2, [R3+URZ+0x348b0], R0 ;  /* 0x0348b0000300a5a7 */ /* 0x000ea4000804007f */
[----:B--2---:R-:W-:Y:S05]  /*27f00*/  @!P2 BRA `(.L_x_6783) ;  /* 0xfffffffc00f0a947 */ /* 0x004fea000383ffff */
[----:B------:R-:W-:Y:S05]  /*27f10*/  BRA `(.L_x_7056) ;  /* 0xfffffe3c00247947 */ /* 0x000fea000383ffff */
.L_x_6801:
[----:B------:R-:W0:Y:S01]  /*27f20*/  S2R R5, SR_TID.X ;  /* 0x0000000000057919 */ /* 0x000e220000002100 */
[----:B------:R-:W-:Y:S01]  /*27f30*/  BSSY B0, `(.L_x_7057) ;  /* 0x000000c000007945 */ /* 0x000fe20003800000 */
[----:B------:R-:W-:Y:S02]  /*27f40*/  IMAD.MOV.U32 R12, RZ, RZ, RZ ;  /* 0x000000ffff0c7224 */ /* 0x000fe400078e00ff */
[----:B------:R-:W-:Y:S02]  /*27f50*/  IMAD.MOV.U32 R11, RZ, RZ, 0x1f ;  /* 0x0000001fff0b7424 */ /* 0x000fe400078e00ff */
[----:B------:R-:W-:Y:S01]  /*27f60*/  IMAD.MOV.U32 R15, RZ, RZ, -0x1 ;  /* 0xffffffffff0f7424 */ /* 0x000fe200078e00ff */
[----:B0-----:R-:W-:-:S04]  /*27f70*/  IADD3 R5, R5, -0x80, RZ ;  /* 0xffffff8005057810 */ /* 0x001fc80007ffe0ff */
[----:B------:R-:W-:-:S04]  /*27f80*/  SHF.R.S32.HI R4, RZ, 0x1f, R5 ;  /* 0x0000001fff047819 */ /* 0x000fc80000011405 */
[----:B------:R-:W-:-:S04]  /*27f90*/  LEA.HI R4, R4, R5, RZ, 0x7 ;  /* 0x0000000504047211 */ /* 0x000fc800078f38ff */
[----:B------:R-:W-:-:S05]  /*27fa0*/  SHF.R.S32.HI R4, RZ, 0x7, R4 ;  /* 0x00000007ff047819 */ /* 0x000fca0000011404 */
[----:B------:R-:W-:-:S07]  /*27fb0*/  IMAD.MOV.U32 R13, RZ, RZ, R4 ;  /* 0x000000ffff0d7224 */ /* 0x000fce00078e0004 */
[----:B-----5:R-:W-:Y:S05]  /*27fc0*/  WARPSYNC.COLLECTIVE R15, `(.L_x_7058) ;  /* 0x000000000f087348 */ /* 0x020fea0003c00000 */
[----:B------:R0:W1:Y:S02]  /*27fd0*/  SHFL.IDX P6, R14, R13, R12, R11 ;  /* 0x0000000c0d0e7389 */ /* 0x00006400000c000b */
[----:B01---5:R-:W-:Y:S01]  /*27fe0*/  ENDCOLLECTIVE ;  /* 0x000000000000791b */ /* 0x023fe20003800000 */
.L_x_7058:
[----:B------:R-:W-:Y:S05]  /*27ff0*/  BSYNC B0 ;  /* 0x0000000000007941 */ /* 0x000fea0003800000 */
.L_x_7057:
[----:B------:R0:W-:Y:S01]  /*28000*/  STL [R1+0x18], R14 ;  /* 0x0000180e01007387 */ /* 0x0001e20000100800 */
[----:B------:R-:W-:Y:S05]  /*28010*/  BRA `(.L_x_7059) ;  /* 0xfffffe4800b07947 */ /* 0x000fea000383ffff */
.L_x_6811:
[----:B------:R-:W-:Y:S01]  /*28020*/  BSSY B1, `(.L_x_7060) ;  /* 0x0000008000017945 */ /* 0x000fe20003800000 */
[----:B------:R-:W-:Y:S01]  /*28030*/  MOV R13, R25 ;  /* 0x00000019000d7202 */ /* 0x000fe20000000f00 */
[----:B------:R-:W-:Y:S02]  /*28040*/  IMAD.MOV.U32 R12, RZ, RZ, RZ ;  /* 0x000000ffff0c7224 */ /* 0x000fe400078e00ff */
[----:B------:R-:W-:Y:S02]  /*28050*/  IMAD.MOV.U32 R11, RZ, RZ, 0x181f ;  /* 0x0000181fff0b7424 */ /* 0x000fe400078e00ff */
[----:B------:R-:W-:-:S07]  /*28060*/  IMAD.MOV.U32 R15, RZ, RZ, -0x1 ;  /* 0xffffffffff0f7424 */ /* 0x000fce00078e00ff */
[----:B0-----:R-:W-:Y:S05]  /*28070*/  WARPSYNC.COLLECTIVE R15, `(.L_x_7061) ;  /* 0x000000000f087348 */ /* 0x001fea0003c00000 */
[----:B0-----:R0:W1:Y:S02]  /*28080*/  SHFL.IDX P6, R14, R13, R12, R11 ;  /* 0x0000000c0d0e7389 */ /* 0x00106400000c000b */
[----:B01----:R-:W-:Y:S01]  /*28090*/  ENDCOLLECTIVE ;  /* 0x000000000000791b */ /* 0x003fe20003800000 */
.L_x_7061:
[----:B------:R-:W-:Y:S05]  /*280a0*/  BSYNC B1 ;  /* 0x0000000000017941 */ /* 0x000fea0003800000 */
.L_x_7060:
        /* <DEDUP_REMOVED lines=8> */
.L_x_7062:
[----:B------:R-:W-:Y:S01]  /*28130*/  MOV R13, R27 ;  /* 0x0000001b000d7202 */ /* 0x000fe20000000f00 */
[----:B------:R-:W-:-:S07]  /*28140*/  IMAD.MOV.U32 R3, RZ, RZ, R14 ;  /* 0x000000ffff037224 */ /* 0x000fce00078e000e */
[----:B------:R-:W-:Y:S05]  /*28150*/  WARPSYNC.COLLECTIVE R15, `(.L_x_7063) ;  /* 0x000000000f087348 */ /* 0x000fea0003c00000 */
[----:B------:R0:W1:Y:S02]  /*28160*/  SHFL.IDX P6, R14, R13, R12, R11 ;  /* 0x0000000c0d0e7389 */ /* 0x00006400000c000b */
[----:B01----:R-:W-:Y:S01]  /*28170*/  ENDCOLLECTIVE ;  /* 0x000000000000791b */ /* 0x003fe20003800000 */
.L_x_7063:
[----:B------:R-:W-:Y:S02]  /*28180*/  IMAD.MOV.U32 R13, RZ, RZ, R26 ;  /* 0x000000ffff0d7224 */ /* 0x000fe400078e001a */
[----:B------:R-:W-:-:S07]  /*28190*/  IMAD.MOV.U32 R4, RZ, RZ, R14 ;  /* 0x000000ffff047224 */ /* 0x000fce00078e000e */
[----:B------:R-:W-:Y:S05]  /*281a0*/  WARPSYNC.COLLECTIVE R15, `(.L_x_7064) ;  /* 0x000000000f087348 */ /* 0x000fea0003c00000 */
[----:B------:R0:W1:Y:S02]  /*281b0*/  SHFL.IDX P6, R14, R13, R12, R11 ;  /* 0x0000000c0d0e7389 */ /* 0x00006400000c000b */
[----:B01----:R-:W-:Y:S01]  /*281c0*/  ENDCOLLECTIVE ;  /* 0x000000000000791b */ /* 0x003fe20003800000 */
.L_x_7064:
[----:B------:R-:W-:Y:S05]  /*281d0*/  BRA `(.L_x_7065) ;  /* 0xfffffe4c00cc7947 */ /* 0x000fea000383ffff */
.L_x_6815:
[----:B0-----:R0:W1:Y:S02]  /*281e0*/  SYNCS.PHASECHK.TRANS64.TRYWAIT P0, [R2+URZ+0x34800], R5 ;  /* 0x03480005020075a7 */ /* 0x001064000800017f */
[----:B-1----:R-:W-:Y:S05]  /*281f0*/  @!P0 NANOSLEEP.SYNCS 0x989680 ;  /* 0x009896800000895d */ /* 0x002fea0003900000 */
[----:B------:R-:W1:Y:S02]  /*28200*/  @!P0 SYNCS.PHASECHK.TRANS64 P0, [R2+URZ+0x34800], R5 ;  /* 0x03480005020085a7 */ /* 0x000e64000800007f */
[----:B-1----:R-:W-:Y:S05]  /*28210*/  @!P0 BRA `(.L_x_6815) ;  /* 0xfffffffc00f08947 */ /* 0x002fea000383ffff */
[----:B------:R-:W-:Y:S05]  /*28220*/  BRA `(.L_x_7066) ;  /* 0xfffffe5000d07947 */ /* 0x000fea000383ffff */
.L_x_6831:
[----:B------:R-:W-:Y:S01]  /*28230*/  BSSY B1, `(.L_x_7067) ;  /* 0x0000008000017945 */ /* 0x000fe20003800000 */
[----:B------:R-:W-:Y:S01]  /*28240*/  IMAD.MOV.U32 R13, RZ, RZ, R25 ;  /* 0x000000ffff0d7224 */ /* 0x000fe200078e0019 */
[----:B------:R-:W-:Y:S01]  /*28250*/  MOV R11, 0x181f ;  /* 0x0000181f000b7802 */ /* 0x000fe20000000f00 */
[----:B------:R-:W-:Y:S02]  /*28260*/  IMAD.MOV.U32 R12, RZ, RZ, RZ ;  /* 0x000000ffff0c7224 */ /* 0x000fe400078e00ff */
[----:B------:R-:W-:-:S07]  /*28270*/  IMAD.MOV.U32 R15, RZ, RZ, -0x1 ;  /* 0xffffffffff0f7424 */ /* 0x000fce00078e00ff */
[----:B0-----:R-:W-:Y:S05]  /*28280*/  WARPSYNC.COLLECTIVE R15, `(.L_x_7068) ;  /* 0x000000000f087348 */ /* 0x001fea0003c00000 */
[----:B0-----:R0:W1:Y:S02]  /*28290*/  SHFL.IDX P6, R14, R13, R12, R11 ;  /* 0x0000000c0d0e7389 */ /* 0x00106400000c000b */
[----:B01----:R-:W-:Y:S01]  /*282a0*/  ENDCOLLECTIVE ;  /* 0x000000000000791b */ /* 0x003fe20003800000 */
.L_x_7068:
[----:B------:R-:W-:Y:S05]  /*282b0*/  BSYNC B1 ;  /* 0x0000000000017941 */ /* 0x000fea0003800000 */
.L_x_7067:
        /* <DEDUP_REMOVED lines=8> */
.L_x_7069:
[----:B------:R-:W-:Y:S02]  /*28340*/  IMAD.MOV.U32 R13, RZ, RZ, R27 ;  /* 0x000000ffff0d7224 */ /* 0x000fe400078e001b */
[----:B------:R-:W-:-:S07]  /*28350*/  IMAD.MOV.U32 R3, RZ, RZ, R14 ;  /* 0x000000ffff037224 */ /* 0x000fce00078e000e */
[----:B------:R-:W-:Y:S05]  /*28360*/  WARPSYNC.COLLECTIVE R15, `(.L_x_7070) ;  /* 0x000000000f087348 */ /* 0x000fea0003c00000 */
[----:B------:R0:W1:Y:S02]  /*28370*/  SHFL.IDX P6, R14, R13, R12, R11 ;  /* 0x0000000c0d0e7389 */ /* 0x00006400000c000b */
[----:B01----:R-:W-:Y:S01]  /*28380*/  ENDCOLLECTIVE ;  /* 0x000000000000791b */ /* 0x003fe20003800000 */
.L_x_7070:
[----:B------:R-:W-:Y:S01]  /*28390*/  MOV R13, R26 ;  /* 0x0000001a000d7202 */ /* 0x000fe20000000f00 */
[----:B------:R-:W-:-:S07]  /*283a0*/  IMAD.MOV.U32 R20, RZ, RZ, R14 ;  /* 0x000000ffff147224 */ /* 0x000fce00078e000e */
[----:B------:R-:W-:Y:S05]  /*283b0*/  WARPSYNC.COLLECTIVE R15, `(.L_x_7071) ;  /* 0x000000000f087348 */ /* 0x000fea0003c00000 */
[----:B------:R0:W1:Y:S02]  /*283c0*/  SHFL.IDX P6, R14, R13, R12, R11 ;  /* 0x0000000c0d0e7389 */ /* 0x00006400000c000b */
[----:B01----:R-:W-:Y:S01]  /*283d0*/  ENDCOLLECTIVE ;  /* 0x000000000000791b */ /* 0x003fe20003800000 */
.L_x_7071:
[----:B------:R-:W-:Y:S05]  /*283e0*/  BRA `(.L_x_7072) ;  /* 0xfffffe6400f47947 */ /* 0x000fea000383ffff */
.L_x_6835:
[----:B0-----:R0:W1:Y:S02]  /*283f0*/  SYNCS.PHASECHK.TRANS64.TRYWAIT P4, [R2+URZ+0x34800], R27 ;  /* 0x0348001b020075a7 */ /* 0x001064000808017f */
[----:B-1----:R-:W-:Y:S05]  /*28400*/  @!P4 NANOSLEEP.SYNCS 0x989680 ;  /* 0x009896800000c95d */ /* 0x002fea0003900000 */
[----:B------:R-:W1:Y:S02]  /*28410*/  @!P4 SYNCS.PHASECHK.TRANS64 P4, [R2+URZ+0x34800], R27 ;  /* 0x0348001b0200c5a7 */ /* 0x000e64000808007f */
[----:B-1----:R-:W-:Y:S05]  /*28420*/  @!P4 BRA `(.L_x_6835) ;  /* 0xfffffffc00f0c947 */ /* 0x002fea000383ffff */
[----:B------:R-:W-:Y:S05]  /*28430*/  BRA `(.L_x_7073) ;  /* 0xfffffe6800e87947 */ /* 0x000fea000383ffff */
.L_x_6845:
[----:B0-----:R0:W2:Y:S02]  /*28440*/  SYNCS.PHASECHK.TRANS64.TRYWAIT P2, [R0+URZ+0x34830], R3 ;  /* 0x03483003000075a7 */ /* 0x0010a4000804017f */
[----:B--2---:R-:W-:Y:S05]  /*28450*/  @!P2 NANOSLEEP.SYNCS 0x989680 ;  /* 0x009896800000a95d */ /* 0x004fea0003900000 */
[----:B------:R-:W2:Y:S02]  /*28460*/  @!P2 SYNCS.PHASECHK.TRANS64 P2, [R0+URZ+0x34830], R3 ;  /* 0x034830030000a5a7 */ /* 0x000ea4000804007f */
[----:B--2---:R-:W-:Y:S05]  /*28470*/  @!P2 BRA `(.L_x_6845) ;  /* 0xfffffffc00f0a947 */ /* 0x004fea000383ffff */
[----:B------:R-:W-:Y:S05]  /*28480*/  BRA `(.L_x_6844) ;  /* 0xfffffe8400bc7947 */ /* 0x000fea000383ffff */
.L_x_6851:
[----:B-1----:R1:W2:Y:S02]  /*28490*/  SYNCS.PHASECHK.TRANS64.TRYWAIT P3, [R8+URZ+0x34830], R9 ;  /* 0x03483009080075a7 */ /* 0x0022a4000806017f */
[----:B--2---:R-:W-:Y:S05]  /*284a0*/  @!P3 NANOSLEEP.SYNCS 0x989680 ;  /* 0x009896800000b95d */ /* 0x004fea0003900000 */
[----:B------:R-:W2:Y:S02]  /*284b0*/  @!P3 SYNCS.PHASECHK.TRANS64 P3, [R8+URZ+0x34830], R9 ;  /* 0x034830090800b5a7 */ /* 0x000ea4000806007f */
[----:B--2---:R-:W-:Y:S05]  /*284c0*/  @!P3 BRA `(.L_x_6851) ;  /* 0xfffffffc00f0b947 */ /* 0x004fea000383ffff */
[----:B------:R-:W-:Y:S05]  /*284d0*/  BRA `(.L_x_6850) ;  /* 0xfffffee000f07947 */ /* 0x000fea000383ffff */
.L_x_6855:
[----:B-1----:R1:W2:Y:S02]  /*284e0*/  SYNCS.PHASECHK.TRANS64.TRYWAIT P2, [R8+URZ+0x34850], R6 ;  /* 0x03485006080075a7 */ /* 0x0022a4000804017f */
[----:B--2---:R-:W-:Y:S05]  /*284f0*/  @!P2 NANOSLEEP.SYNCS 0x989680 ;  /* 0x009896800000a95d */ /* 0x004fea0003900000 */
[----:B------:R-:W2:Y:S02]  /*28500*/  @!P2 SYNCS.PHASECHK.TRANS64 P2, [R8+URZ+0x34850], R6 ;  /* 0x034850060800a5a7 */ /* 0x000ea4000804007f */
[----:B--2---:R-:W-:Y:S05]  /*28510*/  @!P2 BRA `(.L_x_6855) ;  /* 0xfffffffc00f0a947 */ /* 0x004fea000383ffff */
[----:B------:R-:W-:Y:S05]  /*28520*/  BRA `(.L_x_6852) ;  /* 0xffffff1800287947 */ /* 0x000fea000383ffff */
.L_x_6860:
[----:B-1----:R1:W2:Y:S02]  /*28530*/  SYNCS.PHASECHK.TRANS64.TRYWAIT P0, [R12+URZ+0x34850], R3 ;  /* 0x034850030c0075a7 */ /* 0x0022a4000800017f */
[----:B--2---:R-:W-:Y:S05]  /*28540*/  @!P0 NANOSLEEP.SYNCS 0x989680 ;  /* 0x009896800000895d */ /* 0x004fea0003900000 */
[----:B------:R-:W2:Y:S02]  /*28550*/  @!P0 SYNCS.PHASECHK.TRANS64 P0, [R12+URZ+0x34850], R3 ;  /* 0x034850030c0085a7 */ /* 0x000ea4000800007f */
[----:B--2---:R-:W-:Y:S05]  /*28560*/  @!P0 BRA `(.L_x_6860) ;  /* 0xfffffffc00f08947 */ /* 0x004fea000383ffff */
[----:B------:R-:W-:Y:S05]  /*28570*/  BRA `(.L_x_6859) ;  /* 0xffffff3c00647947 */ /* 0x000fea000383ffff */
.L_x_6865:
[----:B------:R-:W-:Y:S02]  /*28580*/  IMAD.MOV.U32 R13, RZ, RZ, R8 ;  /* 0x000000ffff0d7224 */ /* 0x000fe400078e0008 */
[----:B------:R-:W-:Y:S02]  /*28590*/  IMAD.MOV.U32 R12, RZ, RZ, RZ ;  /* 0x000000ffff0c7224 */ /* 0x000fe400078e00ff */
[----:B------:R-:W-:Y:S02]  /*285a0*/  IMAD.MOV.U32 R11, RZ, RZ, 0x181f ;  /* 0x0000181fff0b7424 */ /* 0x000fe400078e00ff */
[----:B------:R-:W-:-:S07]  /*285b0*/  IMAD.MOV.U32 R15, RZ, RZ, -0x1 ;  /* 0xffffffffff0f7424 */ /* 0x000fce00078e00ff */
[----:B-----5:R-:W-:Y:S05]  /*285c0*/  WARPSYNC.COLLECTIVE R15, `(.L_x_7074) ;  /* 0x000000000f087348 */ /* 0x020fea0003c00000 */
[----:B------:R0:W1:Y:S02]  /*285d0*/  SHFL.IDX P6, R14, R13, R12, R11 ;  /* 0x0000000c0d0e7389 */ /* 0x00006400000c000b */
[----:B01---5:R-:W-:Y:S01]  /*285e0*/  ENDCOLLECTIVE ;  /* 0x000000000000791b */ /* 0x023fe20003800000 */
.L_x_7074:
[----:B------:R-:W-:Y:S01]  /*285f0*/  IMAD.MOV.U32 R13, RZ, RZ, R3 ;  /* 0x000000ffff0d7224 */ /* 0x000fe200078e0003 */
[----:B------:R-:W-:-:S07]  /*28600*/  MOV R0, R14 ;  /* 0x0000000e00007202 */ /* 0x000fce0000000f00 */
[----:B------:R-:W-:Y:S05]  /*28610*/  WARPSYNC.COLLECTIVE R15, `(.L_x_7075) ;  /* 0x000000000f087348 */ /* 0x000fea0003c00000 */
[----:B------:R0:W1:Y:S02]  /*28620*/  SHFL.IDX P6, R14, R13, R12, R11 ;  /* 0x0000000c0d0e7389 */ /* 0x00006400000c000b */
[----:B01----:R-:W-:Y:S01]  /*28630*/  ENDCOLLECTIVE ;  /* 0x000000000000791b */ /* 0x003fe20003800000 */
.L_x_7075:
[----:B------:R-:W-:Y:S05]  /*28640*/  BRA `(.L_x_7076) ;  /* 0xffffff5800e87947 */ /* 0x000fea000383ffff */
.L_x_6868:
[----:B------:R-:W-:Y:S01]  /*28650*/  BSSY B1, `(.L_x_7077) ;  /* 0x0000008000017945 */ /* 0x000fe20003800000 */
[----:B------:R-:W-:Y:S01]  /*28660*/  IMAD.MOV.U32 R13, RZ, RZ, R8 ;  /* 0x000000ffff0d7224 */ /* 0x000fe200078e0008 */
[----:B---3--:R-:W-:Y:S01]  /*28670*/  MOV R15, 0xffffffff ;  /* 0xffffffff000f7802 */ /* 0x008fe20000000f00 */
[----:B------:R-:W-:Y:S02]  /*28680*/  IMAD.MOV.U32 R12, RZ, RZ, 0x1 ;  /* 0x00000001ff0c7424 */ /* 0x000fe400078e00ff */
[----:B------:R-:W-:-:S07]  /*28690*/  IMAD.MOV.U32 R11, RZ, RZ, 0x181f ;  /* 0x0000181fff0b7424 */ /* 0x000fce00078e00ff */
[----:B012--5:R-:W-:Y:S05]  /*286a0*/  WARPSYNC.COLLECTIVE R15, `(.L_x_7078) ;  /* 0x000000000f087348 */ /* 0x027fea0003c00000 */
[----:B--2---:R2:W3:Y:S02]  /*286b0*/  SHFL.IDX P6, R14, R13, R12, R11 ;  /* 0x0000000c0d0e7389 */ /* 0x0044e400000c000b */
[----:B0123-5:R-:W-:Y:S01]  /*286c0*/  ENDCOLLECTIVE ;  /* 0x000000000000791b */ /* 0x02ffe20003800000 */
.L_x_7078:
[----:B------:R-:W-:Y:S05]  /*286d0*/  BSYNC B1 ;  /* 0x0000000000017941 */ /* 0x000fea0003800000 */
.L_x_7077:
        /* <DEDUP_REMOVED lines=8> */
.L_x_7079:
[----:B------:R-:W-:Y:S05]  /*28760*/  BRA `(.L_x_7080) ;  /* 0xffffff5800e87947 */ /* 0x000fea000383ffff */
.L_x_6871:
[----:B------:R-:W-:Y:S01]  /*28770*/  BSSY B1, `(.L_x_7081) ;  /* 0x0000008000017945 */ /* 0x000fe20003800000 */
[----:B------:R-:W-:Y:S02]  /*28780*/  IMAD.MOV.U32 R13, RZ, RZ, R8 ;  /* 0x000000ffff0d7224 */ /* 0x000fe400078e0008 */
[----:B------:R-:W-:Y:S02]  /*28790*/  IMAD.MOV.U32 R12, RZ, RZ, 0x2 ;  /* 0x00000002ff0c7424 */ /* 0x000fe400078e00ff */
[----:B------:R-:W-:Y:S02]  /*287a0*/  IMAD.MOV.U32 R11, RZ, RZ, 0x181f ;  /* 0x0000181fff0b7424 */ /* 0x000fe400078e00ff */
[----:B---3--:R-:W-:-:S07]  /*287b0*/  IMAD.MOV.U32 R15, RZ, RZ, -0x1 ;  /* 0xffffffffff0f7424 */ /* 0x008fce00078e00ff */
[----:B012-4-:R-:W-:Y:S05]  /*287c0*/  WARPSYNC.COLLECTIVE R15, `(.L_x_7082) ;  /* 0x000000000f087348 */ /* 0x017fea0003c00000 */
[----:B--2---:R2:W3:Y:S02]  /*287d0*/  SHFL.IDX P6, R14, R13, R12, R11 ;  /* 0x0000000c0d0e7389 */ /* 0x0044e400000c000b */
[----:B01234-:R-:W-:Y:S01]  /*287e0*/  ENDCOLLECTIVE ;  /* 0x000000000000791b */ /* 0x01ffe20003800000 */
.L_x_7082:
[----:B------:R-:W-:Y:S05]  /*287f0*/  BSYNC B1 ;  /* 0x0000000000017941 */ /* 0x000fea0003800000 */
.L_x_7081:
        /* <DEDUP_REMOVED lines=8> */
.L_x_7083:
[----:B------:R-:W-:Y:S05]  /*28880*/  BRA `(.L_x_7084) ;  /* 0xffffff5800ec7947 */ /* 0x000fea000383ffff */
.L_x_6874:
[----:B------:R-:W-:Y:S01]  /*28890*/  BSSY B1, `(.L_x_7085) ;  /* 0x0000008000017945 */ /* 0x000fe20003800000 */
[----:B------:R-:W-:Y:S01]  /*288a0*/  MOV R13, R8 ;  /* 0x00000008000d7202 */ /* 0x000fe20000000f00 */
[----:B------:R-:W-:Y:S02]  /*288b0*/  IMAD.MOV.U32 R12, RZ, RZ, 0x3 ;  /* 0x00000003ff0c7424 */ /* 0x000fe400078e00ff */
[----:B------:R-:W-:Y:S02]  /*288c0*/  IMAD.MOV.U32 R11, RZ, RZ, 0x181f ;  /* 0x0000181fff0b7424 */ /* 0x000fe400078e00ff */
[----:B---3--:R-:W-:-:S07]  /*288d0*/  IMAD.MOV.U32 R15, RZ, RZ, -0x1 ;  /* 0xffffffffff0f7424 */ /* 0x008fce00078e00ff */
[----:B012-4-:R-:W-:Y:S05]  /*288e0*/  WARPSYNC.COLLECTIVE R15, `(.L_x_7086) ;  /* 0x000000000f087348 */ /* 0x017fea0003c00000 */
[----:B--2---:R2:W3:Y:S02]  /*288f0*/  SHFL.IDX P6, R14, R13, R12, R11 ;  /* 0x0000000c0d0e7389 */ /* 0x0044e400000c000b */
[----:B01234-:R-:W-:Y:S01]  /*28900*/  ENDCOLLECTIVE ;  /* 0x000000000000791b */ /* 0x01ffe20003800000 */
.L_x_7086:
[----:B------:R-:W-:Y:S05]  /*28910*/  BSYNC B1 ;  /* 0x0000000000017941 */ /* 0x000fea0003800000 */
.L_x_7085:
        /* <DEDUP_REMOVED lines=8> */
.L_x_7087:
[----:B------:R-:W-:Y:S05]  /*289a0*/  BRA `(.L_x_7088) ;  /* 0xffffff5800f07947 */ /* 0x000fea000383ffff */
.L_x_6876:
[----:B------:R-:W-:Y:S01]  /*289b0*/  IMAD.MOV.U32 R13, RZ, RZ, R4 ;  /* 0x000000ffff0d7224 */ /* 0x000fe200078e0004 */
[----:B------:R-:W-:Y:S01]  /*289c0*/  MOV R12, RZ ;  /* 0x000000ff000c7202 */ /* 0x000fe20000000f00 */
[----:B------:R-:W-:Y:S02]  /*289d0*/  IMAD.MOV.U32 R11, RZ, RZ, 0x1c1f ;  /* 0x00001c1fff0b7424 */ /* 0x000fe400078e00ff */
[----:B------:R-:W-:-:S07]  /*289e0*/  IMAD.MOV.U32 R15, RZ, RZ, -0x1 ;  /* 0xffffffffff0f7424 */ /* 0x000fce00078e00ff */
[----:B------:R-:W-:Y:S05]  /*289f0*/  WARPSYNC.COLLECTIVE R15, `(.L_x_7089) ;  /* 0x000000000f087348 */ /* 0x000fea0003c00000 */
[----:B------:R0:W1:Y:S02]  /*28a00*/  SHFL.IDX P6, R14, R13, R12, R11 ;  /* 0x0000000c0d0e7389 */ /* 0x00006400000c000b */
[----:B01----:R-:W-:Y:S01]  /*28a10*/  ENDCOLLECTIVE ;  /* 0x000000000000791b */ /* 0x003fe20003800000 */
.L_x_7089:
[----:B------:R-:W-:Y:S02]  /*28a20*/  IMAD.MOV.U32 R13, RZ, RZ, R0 ;  /* 0x000000ffff0d7224 */ /* 0x000fe400078e0000 */
[----:B------:R-:W-:-:S07]  /*28a30*/  IMAD.MOV.U32 R3, RZ, RZ, R14 ;  /* 0x000000ffff037224 */ /* 0x000fce00078e000e */
[----:B------:R-:W-:Y:S05]  /*28a40*/  WARPSYNC.COLLECTIVE R15, `(.L_x_7090) ;  /* 0x000000000f087348 */ /* 0x000fea0003c00000 */
[----:B------:R0:W1:Y:S02]  /*28a50*/  SHFL.IDX P6, R14, R13, R12, R11 ;  /* 0x0000000c0d0e7389 */ /* 0x00006400000c000b */
[----:B01----:R-:W-:Y:S01]  /*28a60*/  ENDCOLLECTIVE ;  /* 0x000000000000791b */ /* 0x003fe20003800000 */
.L_x_7090:
[----:B------:R-:W-:Y:S05]  /*28a70*/  BRA `(.L_x_7091) ;  /* 0xffffff6000307947 */ /* 0x000fea000383ffff */
.L_x_6879:
[----:B------:R-:W-:Y:S01]  /*28a80*/  BSSY B1, `(.L_x_7092) ;  /* 0x0000008000017945 */ /* 0x000fe20003800000 */
[----:B--2---:R-:W-:Y:S01]  /*28a90*/  MOV R13, R4 ;  /* 0x00000004000d7202 */ /* 0x004fe20000000f00 */
[----:B------:R-:W-:Y:S02]  /*28aa0*/  IMAD.MOV.U32 R12, RZ, RZ, 0x1 ;  /* 0x00000001ff0c7424 */ /* 0x000fe400078e00ff */
[----:B------:R-:W-:Y:S02]  /*28ab0*/  IMAD.MOV.U32 R11, RZ, RZ, 0x1c1f ;  /* 0x00001c1fff0b7424 */ /* 0x000fe400078e00ff */
[----:B------:R-:W-:-:S07]  /*28ac0*/  IMAD.MOV.U32 R15, RZ, RZ, -0x1 ;  /* 0xffffffffff0f7424 */ /* 0x000fce00078e00ff */
[----:B01----:R-:W-:Y:S05]  /*28ad0*/  WARPSYNC.COLLECTIVE R15, `(.L_x_7093) ;  /* 0x000000000f087348 */ /* 0x003fea0003c00000 */
[----:B------:R2:W3:Y:S02]  /*28ae0*/  SHFL.IDX P6, R14, R13, R12, R11 ;  /* 0x0000000c0d0e7389 */ /* 0x0004e400000c000b */
[----:B0123--:R-:W-:Y:S01]  /*28af0*/  ENDCOLLECTIVE ;  /* 0x000000000000791b */ /* 0x00ffe20003800000 */
.L_x_7093:
[----:B------:R-:W-:Y:S05]  /*28b00*/  BSYNC B1 ;  /* 0x0000000000017941 */ /* 0x000fea0003800000 */
.L_x_7092:
        /* <DEDUP_REMOVED lines=8> */
.L_x_7094:
[----:B------:R-:W-:Y:S05]  /*28b90*/  BRA `(.L_x_7095) ;  /* 0xffffff6400107947 */ /* 0x000fea000383ffff */
.L_x_6883:
[----:B------:R-:W-:Y:S01]  /*28ba0*/  IMAD.MOV.U32 R13, RZ, RZ, R4 ;  /* 0x000000ffff0d7224 */ /* 0x000fe200078e0004 */
[----:B------:R-:W-:Y:S01]  /*28bb0*/  MOV R12, RZ ;  /* 0x000000ff000c7202 */ /* 0x000fe20000000f00 */
[----:B------:R-:W-:Y:S02]  /*28bc0*/  IMAD.MOV.U32 R11, RZ, RZ, 0x181f ;  /* 0x0000181fff0b7424 */ /* 0x000fe400078e00ff */
[----:B------:R-:W-:-:S07]  /*28bd0*/  IMAD.MOV.U32 R15, RZ, RZ, -0x1 ;  /* 0xffffffffff0f7424 */ /* 0x000fce00078e00ff */
[----:B-1----:R-:W-:Y:S05]  /*28be0*/  WARPSYNC.COLLECTIVE R15, `(.L_x_7096) ;  /* 0x000000000f087348 */ /* 0x002fea0003c00000 */
[----:B------:R0:W2:Y:S02]  /*28bf0*/  SHFL.IDX P6, R14, R13, R12, R11 ;  /* 0x0000000c0d0e7389 */ /* 0x0000a400000c000b */
[----:B012---:R-:W-:Y:S01]  /*28c00*/  ENDCOLLECTIVE ;  /* 0x000000000000791b */ /* 0x007fe20003800000 */
.L_x_7096:
[----:B------:R-:W-:Y:S02]  /*28c10*/  IMAD.MOV.U32 R13, RZ, RZ, R3 ;  /* 0x000000ffff0d7224 */ /* 0x000fe400078e0003 */
[----:B------:R-:W-:-:S07]  /*28c20*/  IMAD.MOV.U32 R0, RZ, RZ, R14 ;  /* 0x000000ffff007224 */ /* 0x000fce00078e000e */
[----:B------:R-:W-:Y:S05]  /*28c30*/  WARPSYNC.COLLECTIVE R15, `(.L_x_7097) ;  /* 0x000000000f087348 */ /* 0x000fea0003c00000 */
[----:B------:R0:W1:Y:S02]  /*28c40*/  SHFL.IDX P6, R14, R13, R12, R11 ;  /* 0x0000000c0d0e7389 */ /* 0x00006400000c000b */
[----:B01----:R-:W-:Y:S01]  /*28c50*/  ENDCOLLECTIVE ;  /* 0x000000000000791b */ /* 0x003fe20003800000 */
.L_x_7097:
[----:B------:R-:W-:Y:S05]  /*28c60*/  BRA `(.L_x_7098) ;  /* 0xffffff7000407947 */ /* 0x000fea000383ffff */
.L_x_6886:
[----:B------:R-:W-:Y:S01]  /*28c70*/  BSSY B1, `(.L_x_7099) ;  /* 0x0000008000017945 */ /* 0x000fe20003800000 */
[----:B------:R-:W-:Y:S01]  /*28c80*/  MOV R13, R4 ;  /* 0x00000004000d7202 */ /* 0x000fe20000000f00 */
[----:B------:R-:W-:Y:S02]  /*28c90*/  IMAD.MOV.U32 R12, RZ, RZ, 0x1 ;  /* 0x00000001ff0c7424 */ /* 0x000fe400078e00ff */
[----:B------:R-:W-:Y:S02]  /*28ca0*/  IMAD.MOV.U32 R11, RZ, RZ, 0x181f ;  /* 0x0000181fff0b7424 */ /* 0x000fe400078e00ff */
[----:B----4-:R-:W-:-:S07]  /*28cb0*/  IMAD.MOV.U32 R15, RZ, RZ, -0x1 ;  /* 0xffffffffff0f7424 */ /* 0x010fce00078e00ff */
[----:B0123--:R-:W-:Y:S05]  /*28cc0*/  WARPSYNC.COLLECTIVE R15, `(.L_x_7100) ;  /* 0x000000000f087348 */ /* 0x00ffea0003c00000 */
[----:B---3--:R3:W4:Y:S02]  /*28cd0*/  SHFL.IDX P6, R14, R13, R12, R11 ;  /* 0x0000000c0d0e7389 */ /* 0x00872400000c000b */
[----:B01234-:R-:W-:Y:S01]  /*28ce0*/  ENDCOLLECTIVE ;  /* 0x000000000000791b */ /* 0x01ffe20003800000 */
.L_x_7100:
[----:B------:R-:W-:Y:S05]  /*28cf0*/  BSYNC B1 ;  /* 0x0000000000017941 */ /* 0x000fea0003800000 */
.L_x_7099:
        /* <DEDUP_REMOVED lines=8> */
.L_x_7101:
[----:B------:R-:W-:Y:S05]  /*28d80*/  BRA `(.L_x_7102) ;  /* 0xffffff7000447947 */ /* 0x000fea000383ffff */
.L_x_6889:
[----:B------:R-:W-:Y:S01]  /*28d90*/  BSSY B1, `(.L_x_7103) ;  /* 0x0000008000017945 */ /* 0x000fe20003800000 */
[----:B------:R-:W-:Y:S01]  /*28da0*/  IMAD.MOV.U32 R13, RZ, RZ, R4 ;  /* 0x000000ffff0d7224 */ /* 0x000fe200078e0004 */
[----:B------:R-:W-:Y:S01]  /*28db0*/  MOV R12, 0x2 ;  /* 0x00000002000c7802 */ /* 0x000fe20000000f00 */
[----:B------:R-:W-:Y:S02]  /*28dc0*/  IMAD.MOV.U32 R11, RZ, RZ, 0x181f ;  /* 0x0000181fff0b7424 */ /* 0x000fe400078e00ff */
[----:B----4-:R-:W-:-:S07]  /*28dd0*/  IMAD.MOV.U32 R15, RZ, RZ, -0x1 ;  /* 0xffffffffff0f7424 */ /* 0x010fce00078e00ff */
[----:B0123--:R-:W-:Y:S05]  /*28de0*/  WARPSYNC.COLLECTIVE R15, `(.L_x_7104) ;  /* 0x000000000f087348 */ /* 0x00ffea0003c00000 */
[----:B---3--:R3:W4:Y:S02]  /*28df0*/  SHFL.IDX P6, R14, R13, R12, R11 ;  /* 0x0000000c0d0e7389 */ /* 0x00872400000c000b */
[----:B01234-:R-:W-:Y:S01]  /*28e00*/  ENDCOLLECTIVE ;  /* 0x000000000000791b */ /* 0x01ffe20003800000 */
.L_x_7104:
[----:B------:R-:W-:Y:S05]  /*28e10*/  BSYNC B1 ;  /* 0x0000000000017941 */ /* 0x000fea0003800000 */
.L_x_7103:
        /* <DEDUP_REMOVED lines=8> */
.L_x_7105:
[----:B------:R-:W-:Y:S05]  /*28ea0*/  BRA `(.L_x_7106) ;  /* 0xffffff7000487947 */ /* 0x000fea000383ffff */
.L_x_6892:
[----:B------:R-:W-:Y:S01]  /*28eb0*/  BSSY B1, `(.L_x_7107) ;  /* 0x0000008000017945 */ /* 0x000fe20003800000 */
[----:B------:R-:W-:Y:S01]  /*28ec0*/  IMAD.MOV.U32 R13, RZ, RZ, R4 ;  /* 0x000000ffff0d7224 */ /* 0x000fe200078e0004 */
[----:B------:R-:W-:Y:S01]  /*28ed0*/  MOV R11, 0x181f ;  /* 0x0000181f000b7802 */ /* 0x000fe20000000f00 */
[----:B------:R-:W-:Y:S02]  /*28ee0*/  IMAD.MOV.U32 R12, RZ, RZ, 0x3 ;  /* 0x00000003ff0c7424 */ /* 0x000fe400078e00ff */
[----:B0-----:R-:W-:-:S07]  /*28ef0*/  IMAD.MOV.U32 R15, RZ, RZ, -0x1 ;  /* 0xffffffffff0f7424 */ /* 0x001fce00078e00ff */
[----:B-1234-:R-:W-:Y:S05]  /*28f00*/  WARPSYNC.COLLECTIVE R15, `(.L_x_7108) ;  /* 0x000000000f087348 */ /* 0x01efea0003c00000 */
[----:B----4-:R0:W4:Y:S02]  /*28f10*/  SHFL.IDX P6, R14, R13, R12, R11 ;  /* 0x0000000c0d0e7389 */ /* 0x01012400000c000b */
[----:B01234-:R-:W-:Y:S01]  /*28f20*/  ENDCOLLECTIVE ;  /* 0x000000000000791b */ /* 0x01ffe20003800000 */
.L_x_7108:
[----:B------:R-:W-:Y:S05]  /*28f30*/  BSYNC B1 ;  /* 0x0000000000017941 */ /* 0x000fea0003800000 */
.L_x_7107:
        /* <DEDUP_REMOVED lines=8> */
.L_x_7109:
[----:B------:R-:W-:Y:S05]  /*28fc0*/  BRA `(.L_x_7110) ;  /* 0xffffff70004c7947 */ /* 0x000fea000383ffff */
.L_x_6909:
        /* <DEDUP_REMOVED lines=11> */
.L_x_7112:
[----:B------:R-:W-:Y:S05]  /*29080*/  BSYNC B1 ;  /* 0x0000000000017941 */ /* 0x000fea0003800000 */
.L_x_7111:
[----:B------:R-:W-:Y:S05]  /*29090*/  BRA `(.L_x_7113) ;  /* 0xffffff8800bc7947 */ /* 0x000fea000383ffff */
.L_x_6911:
[----:B------:R-:W-:Y:S01]  /*290a0*/  BSSY B1, `(.L_x_7114) ;  /* 0x0000006000017945 */ /* 0x000fe20003800000 */
[----:B------:R-:W-:-:S07]  /*290b0*/  IMAD.MOV.U32 R15, RZ, RZ, -0x1 ;  /* 0xffffffffff0f7424 */ /* 0x000fce00078e00ff */
[----:B0-----:R-:W-:Y:S05]  /*290c0*/  WARPSYNC.COLLECTIVE R15, `(.L_x_7115) ;  /* 0x000000000f0c7348 */ /* 0x001fea0003c00000 */
[----:B------:R-:W-:Y:S02]  /*290d0*/  ELECT P6, UR62, PT ;  /* 0x00000000003e782f */ /* 0x000fe400038c0000 */
[----:B------:R-:W-:Y:S01]  /*290e0*/  MOV R14, UR62 ;  /* 0x0000003e000e7c02 */ /* 0x000fe20008000f00 */
[----:B0-----:R-:W-:Y:S10]  /*290f0*/  ENDCOLLECTIVE ;  /* 0x000000000000791b */ /* 0x001ff40003800000 */
.L_x_7115:
[----:B------:R-:W-:Y:S05]  /*29100*/  BSYNC B1 ;  /* 0x0000000000017941 */ /* 0x000fea0003800000 */
.L_x_7114:
[----:B------:R-:W-:Y:S01]  /*29110*/  PLOP3.LUT P1, PT, P6, PT, PT, 0x80, 0x0 ;  /* 0x000000000000781c */ /* 0x000fe2000372f070 */
[----:B------:R-:W-:-:S12]  /*29120*/  BRA `(.L_x_6910) ;  /* 0xffffff8800b07947 */ /* 0x000fd8000383ffff */
.L_x_6913:
[----:B0-----:R0:W1:Y:S02]  /*29130*/  SYNCS.PHASECHK.TRANS64.TRYWAIT P0, [R18+URZ+0x34820], R2 ;  /* 0x03482002120075a7 */ /* 0x001064000800017f */
[----:B-1----:R-:W-:Y:S05]  /*29140*/  @!P0 NANOSLEEP.SYNCS 0x989680 ;  /* 0x009896800000895d */ /* 0x002fea0003900000 */
[----:B------:R-:W1:Y:S02]  /*29150*/  @!P0 SYNCS.PHASECHK.TRANS64 P0, [R18+URZ+0x34820], R2 ;  /* 0x03482002120085a7 */ /* 0x000e64000800007f */
[----:B-1----:R-:W-:Y:S05]  /*29160*/  @!P0 BRA `(.L_x_6913) ;  /* 0xfffffffc00f08947 */ /* 0x002fea000383ffff */
[----:B------:R-:W-:Y:S05]  /*29170*/  BRA `(.L_x_7116) ;  /* 0xffffff8800c07947 */ /* 0x000fea000383ffff */
.L_x_6917:
[----:B-1----:R1:W2:Y:S02]  /*29180*/  SYNCS.PHASECHK.TRANS64.TRYWAIT P0, [R5+URZ+0x348a0], R8 ;  /* 0x0348a008050075a7 */ /* 0x0022a4000800017f */
[----:B--2---:R-:W-:Y:S05]  /*29190*/  @!P0 NANOSLEEP.SYNCS 0x989680 ;  /* 0x009896800000895d */ /* 0x004fea0003900000 */
[----:B------:R-:W2:Y:S02]  /*291a0*/  @!P0 SYNCS.PHASECHK.TRANS64 P0, [R5+URZ+0x348a0], R8 ;  /* 0x0348a008050085a7 */ /* 0x000ea4000800007f */
[----:B--2---:R-:W-:Y:S05]  /*291b0*/  @!P0 BRA `(.L_x_6917) ;  /* 0xfffffffc00f08947 */ /* 0x004fea000383ffff */
[----:B------:R-:W-:Y:S05]  /*291c0*/  BRA `(.L_x_7117) ;  /* 0xffffff8800e07947 */ /* 0x000fea000383ffff */
.L_x_6923:
[----:B0-----:R0:W2:Y:S02]  /*291d0*/  SYNCS.PHASECHK.TRANS64.TRYWAIT P0, [R5+URZ+0x348c0], R8 ;  /* 0x0348c008050075a7 */ /* 0x0010a4000800017f */
[----:B--2---:R-:W-:Y:S05]  /*291e0*/  @!P0 NANOSLEEP.SYNCS 0x989680 ;  /* 0x009896800000895d */ /* 0x004fea0003900000 */
[----:B------:R-:W2:Y:S02]  /*291f0*/  @!P0 SYNCS.PHASECHK.TRANS64 P0, [R5+URZ+0x348c0], R8 ;  /* 0x0348c008050085a7 */ /* 0x000ea4000800007f */
[----:B--2---:R-:W-:Y:S05]  /*29200*/  @!P0 BRA `(.L_x_6923) ;  /* 0xfffffffc00f08947 */ /* 0x004fea000383ffff */
[----:B------:R-:W-:Y:S05]  /*29210*/  BRA `(.L_x_7118) ;  /* 0xffffff8c009c7947 */ /* 0x000fea000383ffff */
.L_x_6931:
[----:B0-----:R0:W1:Y:S02]  /*29220*/  SYNCS.PHASECHK.TRANS64.TRYWAIT P0, [R6+URZ+0x348a0], R5 ;  /* 0x0348a005060075a7 */ /* 0x001064000800017f */
[----:B-1----:R-:W-:Y:S05]  /*29230*/  @!P0 NANOSLEEP.SYNCS 0x989680 ;  /* 0x009896800000895d */ /* 0x002fea0003900000 */
[----:B------:R-:W1:Y:S02]  /*29240*/  @!P0 SYNCS.PHASECHK.TRANS64 P0, [R6+URZ+0x348a0], R5 ;  /* 0x0348a005060085a7 */ /* 0x000e64000800007f */
[----:B-1----:R-:W-:Y:S05]  /*29250*/  @!P0 BRA `(.L_x_6931) ;  /* 0xfffffffc00f08947 */ /* 0x002fea000383ffff */
[----:B------:R-:W-:Y:S05]  /*29260*/  BRA `(.L_x_7119) ;  /* 0xffffff90009c7947 */ /* 0x000fea000383ffff */
.L_x_6937:
[----:B-1----:R1:W2:Y:S02]  /*29270*/  SYNCS.PHASECHK.TRANS64.TRYWAIT P0, [R6+URZ+0x348c0], R5 ;  /* 0x0348c005060075a7 */ /* 0x0022a4000800017f */
[----:B--2---:R-:W-:Y:S05]  /*29280*/  @!P0 NANOSLEEP.SYNCS 0x989680 ;  /* 0x009896800000895d */ /* 0x004fea0003900000 */
[----:B------:R-:W2:Y:S02]  /*29290*/  @!P0 SYNCS.PHASECHK.TRANS64 P0, [R6+URZ+0x348c0], R5 ;  /* 0x0348c005060085a7 */ /* 0x000ea4000800007f */
[----:B--2---:R-:W-:Y:S05]  /*292a0*/  @!P0 BRA `(.L_x_6937) ;  /* 0xfffffffc00f08947 */ /* 0x004fea000383ffff */
[----:B------:R-:W-:Y:S05]  /*292b0*/  BRA `(.L_x_7120) ;  /* 0xffffff9400607947 */ /* 0x000fea000383ffff */
.L_x_6953:
        /* <DEDUP_REMOVED lines=11> */
.L_x_7122:
[----:B------:R-:W-:Y:S05]  /*29370*/  BSYNC B0 ;  /* 0x0000000000007941 */ /* 0x000fea0003800000 */
.L_x_7121:
[----:B------:R-:W-:Y:S05]  /*29380*/  BRA `(.L_x_7123) ;  /* 0xffffffa0006c7947 */ /* 0x000fea000383ffff */
.L_x_6955:
[----:B------:R-:W-:Y:S01]  /*29390*/  BSSY B0, `(.L_x_7124) ;  /* 0x0000006000007945 */ /* 0x000fe20003800000 */
[----:B------:R-:W-:-:S07]  /*293a0*/  IMAD.MOV.U32 R15, RZ, RZ, -0x1 ;  /* 0xffffffffff0f7424 */ /* 0x000fce00078e00ff */
[----:B0-----:R-:W-:Y:S05]  /*293b0*/  WARPSYNC.COLLECTIVE R15, `(.L_x_7125) ;  /* 0x000000000f0c7348 */ /* 0x001fea0003c00000 */
[----:B------:R-:W-:Y:S02]  /*293c0*/  ELECT P6, UR62, PT ;  /* 0x00000000003e782f */ /* 0x000fe400038c0000 */
[----:B------:R-:W-:Y:S01]  /*293d0*/  MOV R14, UR62 ;  /* 0x0000003e000e7c02 */ /* 0x000fe20008000f00 */
[----:B0-----:R-:W-:Y:S10]  /*293e0*/  ENDCOLLECTIVE ;  /* 0x000000000000791b */ /* 0x001ff40003800000 */
.L_x_7125:
[----:B------:R-:W-:Y:S05]  /*293f0*/  BSYNC B0 ;  /* 0x0000000000007941 */ /* 0x000fea0003800000 */
.L_x_7124:
[----:B------:R-:W-:Y:S05]  /*29400*/  BRA `(.L_x_7126) ;  /* 0xffffffa000787947 */ /* 0x000fea000383ffff */
.L_x_6957:
[----:B0-----:R0:W1:Y:S02]  /*29410*/  SYNCS.PHASECHK.TRANS64.TRYWAIT P0, [R0+URZ+0x34840], R2 ;  /* 0x03484002000075a7 */ /* 0x001064000800017f */
[----:B-1----:R-:W-:Y:S05]  /*29420*/  @!P0 NANOSLEEP.SYNCS 0x989680 ;  /* 0x009896800000895d */ /* 0x002fea0003900000 */
[----:B------:R-:W1:Y:S02]  /*29430*/  @!P0 SYNCS.PHASECHK.TRANS64 P0, [R0+URZ+0x34840], R2 ;  /* 0x03484002000085a7 */ /* 0x000e64000800007f */
[----:B-1----:R-:W-:Y:S05]  /*29440*/  @!P0 BRA `(.L_x_6957) ;  /* 0xfffffffc00f08947 */ /* 0x002fea000383ffff */
[----:B------:R-:W-:Y:S05]  /*29450*/  BRA `(.L_x_7127) ;  /* 0xffffffa000dc7947 */ /* 0x000fea000383ffff */
.L_x_6961:
[----:B------:R-:W2:Y:S01]  /*29460*/  LDL.LU R11, [R1+0x54] ;  /* 0x00005400010b7983 */ /* 0x000ea20000300800 */
[----:B------:R-:W-:Y:S01]  /*29470*/  IMAD.MOV.U32 R13, RZ, RZ, R3 ;  /* 0x000000ffff0d7224 */ /* 0x000fe200078e0003 */
[----:B------:R-:W-:Y:S01]  /*29480*/  MOV R15, 0xffffffff ;  /* 0xffffffff000f7802 */ /* 0x000fe20000000f00 */
[----:B------:R-:W-:Y:S01]  /*29490*/  IMAD.MOV.U32 R12, RZ, RZ, RZ ;  /* 0x000000ffff0c7224 */ /* 0x000fe200078e00ff */
[----:B------:R-:W1:Y:S02]  /*294a0*/  S2R R7, SR_TID.X ;  /* 0x0000000000077919 */ /* 0x000e640000002100 */
[----:B-1----:R-:W-:-:S04]  /*294b0*/  LOP3.LUT R7, R7, 0x7f, RZ, 0xc0, !PT ;  /* 0x0000007f07077812 */ /* 0x002fc800078ec0ff */
[----:B------:R-:W-:-:S05]  /*294c0*/  SHF.R.U32.HI R0, RZ, 0x3, R7 ;  /* 0x00000003ff007819 */ /* 0x000fca0000011607 */
[----:B------:R-:W-:-:S04]  /*294d0*/  IMAD.IADD R0, R0, 0x1, R5 ;  /* 0x0000000100007824 */ /* 0x000fc800078e0205 */
[----:B------:R-:W-:Y:S02]  /*294e0*/  VIADD R5, R0, 0x10 ;  /* 0x0000001000057836 */ /* 0x000fe40000000000 */
[----:B--2---:R-:W-:Y:S02]  /*294f0*/  IMAD R2, R11, R8, RZ ;  /* 0x000000080b027224 */ /* 0x004fe400078e02ff */
[----:B------:R-:W-:-:S03]  /*29500*/  IMAD.MOV.U32 R11, RZ, RZ, 0x181f ;  /* 0x0000181fff0b7424 */ /* 0x000fc600078e00ff */
[----:B------:R-:W-:-:S13]  /*29510*/  ISETP.GE.AND P2, PT, R0, R2, PT ;  /* 0x000000020000720c */ /* 0x000fda0003f46270 */
[----:B0----5:R-:W-:Y:S05]  /*29520*/  WARPSYNC.COLLECTIVE R15, `(.L_x_7128) ;  /* 0x000000000f087348 */ /* 0x021fea0003c00000 */
[----:B------:R1:W2:Y:S02]  /*29530*/  SHFL.IDX P6, R14, R13, R12, R11 ;  /* 0x0000000c0d0e7389 */ /* 0x0002a400000c000b */
[----:B012--5:R-:W-:Y:S01]  /*29540*/  ENDCOLLECTIVE ;  /* 0x000000000000791b */ /* 0x027fe20003800000 */
.L_x_7128:
[----:B------:R-:W-:Y:S02]  /*29550*/  IMAD.MOV.U32 R13, RZ, RZ, R4 ;  /* 0x000000ffff0d7224 */ /* 0x000fe400078e0004 */
[----:B------:R-:W-:-:S07]  /*29560*/  IMAD.MOV.U32 R6, RZ, RZ, R14 ;  /* 0x000000ffff067224 */ /* 0x000fce00078e000e */
[----:B------:R-:W-:Y:S05]  /*29570*/  WARPSYNC.COLLECTIVE R15, `(.L_x_7129) ;  /* 0x000000000f087348 */ /* 0x000fea0003c00000 */
[----:B------:R0:W1:Y:S02]  /*29580*/  SHFL.IDX P6, R14, R13, R12, R11 ;  /* 0x0000000c0d0e7389 */ /* 0x00006400000c000b */
[----:B01----:R-:W-:Y:S01]  /*29590*/  ENDCOLLECTIVE ;  /* 0x000000000000791b */ /* 0x003fe20003800000 */
.L_x_7129:
[----:B------:R-:W-:Y:S01]  /*295a0*/  ULDC.64 UR4, c[0x0][0x208] ;  /* 0x0000820000047ab9 */ /* 0x000fe20000000a00 */
[----:B------:R-:W-:Y:S02]  /*295b0*/  IMAD.MOV.U32 R13, RZ, RZ, R3 ;  /* 0x000000ffff0d7224 */ /* 0x000fe400078e0003 */
[----:B------:R-:W-:Y:S02]  /*295c0*/  IMAD.MOV.U32 R12, RZ, RZ, 0x1 ;  /* 0x00000001ff0c7424 */ /* 0x000fe400078e00ff */
[----:B------:R-:W-:-:S05]  /*295d0*/  IMAD.MOV.U32 R7, RZ, RZ, R14 ;  /* 0x000000ffff077224 */ /* 0x000fca00078e000e */
[----:B------:R-:W-:-:S04]  /*295e0*/  @!P2 LEA R7, P3, R10, R7, 0x1 ;  /* 0x000000070a07a211 */ /* 0x000fc800078608ff */
[----:B------:R-:W-:-:S04]  /*295f0*/  @!P2 IADD3.X R6, RZ, R6, RZ, P3, !PT ;  /* 0x00000006ff06a210 */ /* 0x000fc80001ffe4ff */
        /* <DEDUP_REMOVED lines=12> */
.L_x_7130:
[----:B------:R-:W-:Y:S01]  /*296c0*/  MOV R13, R4 ;  /* 0x00000004000d7202 */ /* 0x000fe20000000f00 */
[----:B------:R-:W-:-:S07]  /*296d0*/  IMAD.MOV.U32 R6, RZ, RZ, R14 ;  /* 0x000000ffff067224 */ /* 0x000fce00078e000e */
[----:B------:R-:W-:Y:S05]  /*296e0*/  WARPSYNC.COLLECTIVE R15, `(.L_x_7131) ;  /* 0x000000000f087348 */ /* 0x000fea0003c00000 */
[----:B------:R0:W1:Y:S02]  /*296f0*/  SHFL.IDX P6, R14, R13, R12, R11 ;  /* 0x0000000c0d0e7389 */ /* 0x00006400000c000b */
[----:B01----:R-:W-:Y:S01]  /*29700*/  ENDCOLLECTIVE ;  /* 0x000000000000791b */ /* 0x003fe20003800000 */
.L_x_7131:
        /* <DEDUP_REMOVED lines=18> */
.L_x_7132:
[----:B------:R-:W-:Y:S02]  /*29830*/  IMAD.MOV.U32 R13, RZ, RZ, R4 ;  /* 0x000000ffff0d7224 */ /* 0x000fe400078e0004 */
[----:B------:R-:W-:-:S07]  /*29840*/  IMAD.MOV.U32 R6, RZ, RZ, R14 ;  /* 0x000000ffff067224 */ /* 0x000fce00078e000e */
[----:B------:R-:W-:Y:S05]  /*29850*/  WARPSYNC.COLLECTIVE R15, `(.L_x_7133) ;  /* 0x000000000f087348 */ /* 0x000fea0003c00000 */
[----:B------:R0:W1:Y:S02]  /*29860*/  SHFL.IDX P6, R14, R13, R12, R11 ;  /* 0x0000000c0d0e7389 */ /* 0x00006400000c000b */
[----:B01----:R-:W-:Y:S01]  /*29870*/  ENDCOLLECTIVE ;  /* 0x000000000000791b */ /* 0x003fe20003800000 */
.L_x_7133:
        /* <DEDUP_REMOVED lines=18> */
.L_x_7134:
[----:B------:R-:W-:Y:S02]  /*299a0*/  IMAD.MOV.U32 R13, RZ, RZ, R4 ;  /* 0x000000ffff0d7224 */ /* 0x000fe400078e0004 */
[----:B------:R-:W-:-:S07]  /*299b0*/  IMAD.MOV.U32 R6, RZ, RZ, R14 ;  /* 0x000000ffff067224 */ /* 0x000fce00078e000e */
[----:B------:R-:W-:Y:S05]  /*299c0*/  WARPSYNC.COLLECTIVE R15, `(.L_x_7135) ;  /* 0x000000000f087348 */ /* 0x000fea0003c00000 */
[----:B------:R0:W1:Y:S02]  /*299d0*/  SHFL.IDX P6, R14, R13, R12, R11 ;  /* 0x0000000c0d0e7389 */ /* 0x00006400000c000b */
[----:B01----:R-:W-:Y:S01]  /*299e0*/  ENDCOLLECTIVE ;  /* 0x000000000000791b */ /* 0x003fe20003800000 */
.L_x_7135:
        /* <DEDUP_REMOVED lines=18> */
.L_x_7136:
[----:B------:R-:W-:Y:S02]  /*29b10*/  IMAD.MOV.U32 R13, RZ, RZ, R4 ;  /* 0x000000ffff0d7224 */ /* 0x000fe400078e0004 */
[----:B------:R-:W-:-:S07]  /*29b20*/  IMAD.MOV.U32 R6, RZ, RZ, R14 ;  /* 0x000000ffff067224 */ /* 0x000fce00078e000e */
[----:B------:R-:W-:Y:S05]  /*29b30*/  WARPSYNC.COLLECTIVE R15, `(.L_x_7137) ;  /* 0x000000000f087348 */ /* 0x000fea0003c00000 */
[----:B------:R0:W1:Y:S02]  /*29b40*/  SHFL.IDX P6, R14, R13, R12, R11 ;  /* 0x0000000c0d0e7389 */ /* 0x00006400000c000b */
[----:B01----:R-:W-:Y:S01]  /*29b50*/  ENDCOLLECTIVE ;  /* 0x000000000000791b */ /* 0x003fe20003800000 */
.L_x_7137:
        /* <DEDUP_REMOVED lines=18> */
.L_x_7138:
[----:B------:R-:W-:Y:S01]  /*29c80*/  IMAD.MOV.U32 R13, RZ, RZ, R4 ;  /* 0x000000ffff0d7224 */ /* 0x000fe200078e0004 */
[----:B------:R-:W-:-:S07]  /*29c90*/  MOV R6, R14 ;  /* 0x0000000e00067202 */ /* 0x000fce0000000f00 */
[----:B------:R-:W-:Y:S05]  /*29ca0*/  WARPSYNC.COLLECTIVE R15, `(.L_x_7139) ;  /* 0x000000000f087348 */ /* 0x000fea0003c00000 */
[----:B------:R0:W1:Y:S02]  /*29cb0*/  SHFL.IDX P6, R14, R13, R12, R11 ;  /* 0x0000000c0d0e7389 */ /* 0x00006400000c000b */
[----:B01----:R-:W-:Y:S01]  /*29cc0*/  ENDCOLLECTIVE ;  /* 0x000000000000791b */ /* 0x003fe20003800000 */
.L_x_7139:
        /* <DEDUP_REMOVED lines=18> */
.L_x_7140:
[----:B------:R-:W-:Y:S01]  /*29df0*/  MOV R13, R4 ;  /* 0x00000004000d7202 */ /* 0x000fe20000000f00 */
[----:B------:R-:W-:-:S07]  /*29e00*/  IMAD.MOV.U32 R6, RZ, RZ, R14 ;  /* 0x000000ffff067224 */ /* 0x000fce00078e000e */
[----:B------:R-:W-:Y:S05]  /*29e10*/  WARPSYNC.COLLECTIVE R15, `(.L_x_7141) ;  /* 0x000000000f087348 */ /* 0x000fea0003c00000 */
[----:B------:R0:W1:Y:S02]  /*29e20*/  SHFL.IDX P6, R14, R13, R12, R11 ;  /* 0x0000000c0d0e7389 */ /* 0x00006400000c000b */
[----:B01----:R-:W-:Y:S01]  /*29e30*/  ENDCOLLECTIVE ;  /* 0x000000000000791b */ /* 0x003fe20003800000 */
.L_x_7141:
[----:B------:R-:W-:Y:S01]  /*29e40*/  ULDC.64 UR4, c[0x0][0x208] ;  /* 0x0000820000047ab9 */ /* 0x000fe20000000a00 */
[----:B------:R-:W-:Y:S01]  /*29e50*/  MOV R13, R3 ;  /* 0x00000003000d7202 */ /* 0x000fe20000000f00 */
        /* <DEDUP_REMOVED lines=14> */
.L_x_7142:
[----:B------:R-:W-:Y:S02]  /*29f40*/  IMAD.MOV.U32 R13, RZ, RZ, R4 ;  /* 0x000000ffff0d7224 */ /* 0x000fe400078e0004 */
[----:B------:R-:W-:-:S07]  /*29f50*/  IMAD.MOV.U32 R5, RZ, RZ, R14 ;  /* 0x000000ffff057224 */ /* 0x000fce00078e000e */
[----:B------:R-:W-:Y:S05]  /*29f60*/  WARPSYNC.COLLECTIVE R15, `(.L_x_7143) ;  /* 0x000000000f087348 */ /* 0x000fea0003c00000 */
[----:B------:R0:W1:Y:S02]  /*29f70*/  SHFL.IDX P6, R14, R13, R12, R11 ;  /* 0x0000000c0d0e7389 */ /* 0x00006400000c000b */
[----:B01----:R-:W-:Y:S01]  /*29f80*/  ENDCOLLECTIVE ;  /* 0x000000000000791b */ /* 0x003fe20003800000 */
.L_x_7143:
[----:B------:R-:W-:Y:S01]  /*29f90*/  IMAD.MOV.U32 R3, RZ, RZ, R14 ;  /* 0x000000ffff037224 */ /* 0x000fe200078e000e */
[----:B------:R-:W-:Y:S06]  /*29fa0*/  BRA `(.L_x_7144) ;  /* 0xffffffa400707947 */ /* 0x000fec000383ffff */
.L_x_6966:
[----:B----4-:R4:W0:Y:S02]  /*29fb0*/  SYNCS.PHASECHK.TRANS64.TRYWAIT P0, [R18+URZ+0x34820], R0 ;  /* 0x03482000120075a7 */ /* 0x010824000800017f */
[----:B0-----:R-:W-:Y:S05]  /*29fc0*/  @!P0 NANOSLEEP.SYNCS 0x989680 ;  /* 0x009896800000895d */ /* 0x001fea0003900000 */
[----:B------:R-:W0:Y:S02]  /*29fd0*/  @!P0 SYNCS.PHASECHK.TRANS64 P0, [R18+URZ+0x34820], R0 ;  /* 0x03482000120085a7 */ /* 0x000e24000800007f */
[----:B0-----:R-:W-:Y:S05]  /*29fe0*/  @!P0 BRA `(.L_x_6966) ;  /* 0xfffffffc00f08947 */ /* 0x001fea000383ffff */
[----:B------:R-:W-:Y:S05]  /*29ff0*/  BRA `(.L_x_7145) ;  /* 0xffffffa400e07947 */ /* 0x000fea000383ffff */
.L_x_6975:
[----:B--2---:R2:W3:Y:S02]  /*2a000*/  SYNCS.PHASECHK.TRANS64.TRYWAIT P0, [R3+URZ+0x34840], R2 ;  /* 0x03484002030075a7 */ /* 0x0044e4000800017f */
[----:B---3--:R-:W-:Y:S05]  /*2a010*/  @!P0 NANOSLEEP.SYNCS 0x989680 ;  /* 0x009896800000895d */ /* 0x008fea0003900000 */
[----:B------:R-:W3:Y:S02]  /*2a020*/  @!P0 SYNCS.PHASECHK.TRANS64 P0, [R3+URZ+0x34840], R2 ;  /* 0x03484002030085a7 */ /* 0x000ee4000800007f */
[----:B---3--:R-:W-:Y:S05]  /*2a030*/  @!P0 BRA `(.L_x_6975) ;  /* 0xfffffffc00f08947 */ /* 0x008fea000383ffff */
[----:B------:R-:W-:Y:S05]  /*2a040*/  BRA `(.L_x_7146) ;  /* 0xffffffa800c07947 */ /* 0x000fea000383ffff */
.L_x_6981:
[----:B-1----:R1:W2:Y:S02]  /*2a050*/  SYNCS.PHASECHK.TRANS64.TRYWAIT P0, [R2+URZ+0x34860], R3 ;  /* 0x03486003020075a7 */ /* 0x0022a4000800017f */
[----:B--2---:R-:W-:Y:S05]  /*2a060*/  @!P0 NANOSLEEP.SYNCS 0x989680 ;  /* 0x009896800000895d */ /* 0x004fea0003900000 */
[----:B------:R-:W2:Y:S02]  /*2a070*/  @!P0 SYNCS.PHASECHK.TRANS64 P0, [R2+URZ+0x34860], R3 ;  /* 0x03486003020085a7 */ /* 0x000ea4000800007f */
[----:B--2---:R-:W-:Y:S05]  /*2a080*/  @!P0 BRA `(.L_x_6981) ;  /* 0xfffffffc00f08947 */ /* 0x004fea000383ffff */
[----:B------:R-:W-:Y:S05]  /*2a090*/  BRA `(.L_x_7147) ;  /* 0xffffffac00907947 */ /* 0x000fea000383ffff */
.L_x_6991:
[----:B--2---:R2:W3:Y:S02]  /*2a0a0*/  SYNCS.PHASECHK.TRANS64.TRYWAIT P0, [R3+URZ+0x34840], R2 ;  /* 0x03484002030075a7 */ /* 0x0044e4000800017f */
[----:B---3--:R-:W-:Y:S05]  /*2a0b0*/  @!P0 NANOSLEEP.SYNCS 0x989680 ;  /* 0x009896800000895d */ /* 0x008fea0003900000 */
[----:B------:R-:W3:Y:S02]  /*2a0c0*/  @!P0 SYNCS.PHASECHK.TRANS64 P0, [R3+URZ+0x34840], R2 ;  /* 0x03484002030085a7 */ /* 0x000ee4000800007f */
[----:B---3--:R-:W-:Y:S05]  /*2a0d0*/  @!P0 BRA `(.L_x_6991) ;  /* 0xfffffffc00f08947 */ /* 0x008fea000383ffff */
[----:B------:R-:W-:Y:S05]  /*2a0e0*/  BRA `(.L_x_7148) ;  /* 0xffffffb4002c7947 */ /* 0x000fea000383ffff */
.L_x_6997:
[----:B-1----:R1:W2:Y:S02]  /*2a0f0*/  SYNCS.PHASECHK.TRANS64.TRYWAIT P0, [R2+URZ+0x34860], R3 ;  /* 0x03486003020075a7 */ /* 0x0022a4000800017f */
[----:B--2---:R-:W-:Y:S05]  /*2a100*/  @!P0 NANOSLEEP.SYNCS 0x989680 ;  /* 0x009896800000895d */ /* 0x004fea0003900000 */
[----:B------:R-:W2:Y:S02]  /*2a110*/  @!P0 SYNCS.PHASECHK.TRANS64 P0, [R2+URZ+0x34860], R3 ;  /* 0x03486003020085a7 */ /* 0x000ea4000800007f */
[----:B--2---:R-:W-:Y:S05]  /*2a120*/  @!P0 BRA `(.L_x_6997) ;  /* 0xfffffffc00f08947 */ /* 0x004fea000383ffff */
[----:B------:R-:W-:Y:S05]  /*2a130*/  BRA `(.L_x_7149) ;  /* 0xffffffb400fc7947 */ /* 0x000fea000383ffff */
.L_x_7007:
[----:B---3--:R3:W4:Y:S02]  /*2a140*/  SYNCS.PHASECHK.TRANS64.TRYWAIT P0, [R2+URZ+0x34840], R3 ;  /* 0x03484003020075a7 */ /* 0x008724000800017f */
[----:B----4-:R-:W-:Y:S05]  /*2a150*/  @!P0 NANOSLEEP.SYNCS 0x989680 ;  /* 0x009896800000895d */ /* 0x010fea0003900000 */
[----:B------:R-:W4:Y:S02]  /*2a160*/  @!P0 SYNCS.PHASECHK.TRANS64 P0, [R2+URZ+0x34840], R3 ;  /* 0x03484003020085a7 */ /* 0x000f24000800007f */
[----:B----4-:R-:W-:Y:S05]  /*2a170*/  @!P0 BRA `(.L_x_7007) ;  /* 0xfffffffc00f08947 */ /* 0x010fea000383ffff */
[----:B------:R-:W-:Y:S05]  /*2a180*/  BRA `(.L_x_7150) ;  /* 0xffffffbc00707947 */ /* 0x000fea000383ffff */
.L_x_7013:
[----:B-1----:R1:W2:Y:S02]  /*2a190*/  SYNCS.PHASECHK.TRANS64.TRYWAIT P0, [R2+URZ+0x34860], R5 ;  /* 0x03486005020075a7 */ /* 0x0022a4000800017f */
[----:B--2---:R-:W-:Y:S05]  /*2a1a0*/  @!P0 NANOSLEEP.SYNCS 0x989680 ;  /* 0x009896800000895d */ /* 0x004fea0003900000 */
[----:B------:R-:W2:Y:S02]  /*2a1b0*/  @!P0 SYNCS.PHASECHK.TRANS64 P0, [R2+URZ+0x34860], R5 ;  /* 0x03486005020085a7 */ /* 0x000ea4000800007f */
[----:B--2---:R-:W-:Y:S05]  /*2a1c0*/  @!P0 BRA `(.L_x_7013) ;  /* 0xfffffffc00f08947 */ /* 0x004fea000383ffff */
[----:B------:R-:W-:Y:S05]  /*2a1d0*/  BRA `(.L_x_7151) ;  /* 0xffffffc0003c7947 */ /* 0x000fea000383ffff */
.L_x_7025:
[----:B---3--:R3:W4:Y:S02]  /*2a1e0*/  SYNCS.PHASECHK.TRANS64.TRYWAIT P0, [R0+URZ+0x34860], R2 ;  /* 0x03486002000075a7 */ /* 0x008724000800017f */
[----:B----4-:R-:W-:Y:S05]  /*2a1f0*/  @!P0 NANOSLEEP.SYNCS 0x989680 ;  /* 0x009896800000895d */ /* 0x010fea0003900000 */
[----:B------:R-:W4:Y:S02]  /*2a200*/  @!P0 SYNCS.PHASECHK.TRANS64 P0, [R0+URZ+0x34860], R2 ;  /* 0x03486002000085a7 */ /* 0x000f24000800007f */
[----:B----4-:R-:W-:Y:S05]  /*2a210*/  @!P0 BRA `(.L_x_7025) ;  /* 0xfffffffc00f08947 */ /* 0x010fea000383ffff */
[----:B------:R-:W-:Y:S05]  /*2a220*/  BRA `(.L_x_7152) ;  /* 0xffffffc400987947 */ /* 0x000fea000383ffff */
.L_x_7033:
[----:B----4-:R-:W4:Y:S01]  /*2a230*/  LDL R0, [R1+0x10] ;  /* 0x0000100001007983 */ /* 0x010f220000100800 */
        /* <DEDUP_REMOVED lines=8> */
.L_x_7154:
[----:B------:R-:W-:Y:S05]  /*2a2c0*/  BSYNC B0 ;  /* 0x0000000000007941 */ /* 0x000fea0003800000 */
.L_x_7153:
        /* <DEDUP_REMOVED lines=10> */
.L_x_7155:
        /* <DEDUP_REMOVED lines=24> */
.L_x_7156:
        /* <DEDUP_REMOVED lines=9> */
.L_x_7157:
        /* <DEDUP_REMOVED lines=8> */
.L_x_7158:
        /* <DEDUP_REMOVED lines=8> */
.L_x_7159:
        /* <DEDUP_REMOVED lines=8> */
.L_x_7160:
        /* <DEDUP_REMOVED lines=9> */
.L_x_7161:
[----:B------:R-:W-:Y:S01]  /*2a790*/  IMAD.MOV.U32 R16, RZ, RZ, R14 ;  /* 0x000000ffff107224 */ /* 0x000fe200078e000e */
[----:B------:R-:W-:Y:S06]  /*2a7a0*/  BRA `(.L_x_7162) ;  /* 0xffffffc800247947 */ /* 0x000fec000383ffff */
.L_x_7036:
[----:B------:R-:W-:Y:S01]  /*2a7b0*/  BSSY B0, `(.L_x_7163) ;  /* 0x0000008000007945 */ /* 0x000fe20003800000 */
[----:B------:R-:W-:Y:S01]  /*2a7c0*/  IMAD.MOV.U32 R13, RZ, RZ, R2 ;  /* 0x000000ffff0d7224 */ /* 0x000fe200078e0002 */
[----:B------:R-:W-:Y:S01]  /*2a7d0*/  MOV R11, RZ ;  /* 0x000000ff000b7202 */ /* 0x000fe20000000f00 */
[----:B------:R-:W-:Y:S02]  /*2a7e0*/  IMAD.MOV.U32 R12, RZ, RZ, 0x1 ;  /* 0x00000001ff0c7424 */ /* 0x000fe400078e00ff */
[----:B------:R-:W-:-:S07]  /*2a7f0*/  IMAD.MOV.U32 R15, RZ, RZ, -0x1 ;  /* 0xffffffffff0f7424 */ /* 0x000fce00078e00ff */
[----:B01----:R-:W-:Y:S05]  /*2a800*/  WARPSYNC.COLLECTIVE R15, `(.L_x_7164) ;  /* 0x000000000f087348 */ /* 0x003fea0003c00000 */
[----:B------:R2:W3:Y:S02]  /*2a810*/  SHFL.UP P6, R14, R13, R12, R11 ;  /* 0x0400000c0d0e7389 */ /* 0x0004e400000c000b */
[----:B0123--:R-:W-:Y:S01]  /*2a820*/  ENDCOLLECTIVE ;  /* 0x000000000000791b */ /* 0x00ffe20003800000 */
.L_x_7164:
[----:B------:R-:W-:Y:S05]  /*2a830*/  BSYNC B0 ;  /* 0x0000000000007941 */ /* 0x000fea0003800000 */
.L_x_7163:
[----:B------:R-:W2:Y:S01]  /*2a840*/  LDL R7, [R1] ;  /* 0x0000000001077983 */ /* 0x000ea20000100800 */
        /* <DEDUP_REMOVED lines=11> */
.L_x_7165:
        /* <DEDUP_REMOVED lines=8> */
.L_x_7166:
        /* <DEDUP_REMOVED lines=8> */
.L_x_7167:
        /* <DEDUP_REMOVED lines=8> */
.L_x_7168:
        /* <DEDUP_REMOVED lines=9> */
.L_x_7169:
[----:B------:R-:W-:Y:S01]  /*2ab10*/  MOV R16, R14 ;  /* 0x0000000e00107202 */ /* 0x000fe20000000f00 */
[----:B------:R-:W-:Y:S06]  /*2ab20*/  BRA `(.L_x_7170) ;  /* 0xffffffc400f87947 */ /* 0x000fec000383ffff */
.L_x_7038:
[----:B------:R-:W-:Y:S01]  /*2ab30*/  BSSY B0, `(.L_x_7171) ;  /* 0x0000006000007945 */ /* 0x000fe20003800000 */
[----:B------:R-:W-:Y:S01]  /*2ab40*/  PLOP3.LUT P6, PT, P6, PT, PT, 0x8, 0x0 ;  /* 0x000000000000781c */ /* 0x000fe200037ce170 */
[----:B------:R-:W-:-:S12]  /*2ab50*/  IMAD.MOV.U32 R15, RZ, RZ, -0x1 ;  /* 0xffffffffff0f7424 */ /* 0x000fd800078e00ff */
[----:B01----:R-:W-:Y:S05]  /*2ab60*/  WARPSYNC.COLLECTIVE R15, `(.L_x_7172) ;  /* 0x000000000f087348 */ /* 0x003fea0003c00000 */
[----:B------:R-:W-:Y:S01]  /*2ab70*/  VOTE.ANY R14, PT, P6 ;  /* 0x00000000000e7806 */ /* 0x000fe200030e0100 */
[----:B01----:R-:W-:Y:S06]  /*2ab80*/  ENDCOLLECTIVE ;  /* 0x000000000000791b */ /* 0x003fec0003800000 */
.L_x_7172:
[----:B------:R-:W-:Y:S05]  /*2ab90*/  BSYNC B0 ;  /* 0x0000000000007941 */ /* 0x000fea0003800000 */
.L_x_7171:
        /* <DEDUP_REMOVED lines=9> */
.L_x_7173:
[----:B------:R-:W-:Y:S02]  /*2ac30*/  IMAD.MOV.U32 R13, RZ, RZ, R6 ;  /* 0x000000ffff0d7224 */ /* 0x000fe400078e0006 */
[----:B------:R-:W-:-:S07]  /*2ac40*/  IMAD.MOV.U32 R4, RZ, RZ, R14 ;  /* 0x000000ffff047224 */ /* 0x000fce00078e000e */
[----:B------:R-:W-:Y:S05]  /*2ac50*/  WARPSYNC.COLLECTIVE R15, `(.L_x_7174) ;  /* 0x000000000f087348 */ /* 0x000fea0003c00000 */
[----:B------:R0:W1:Y:S02]  /*2ac60*/  SHFL.IDX P6, R14, R13, R12, R11 ;  /* 0x0000000c0d0e7389 */ /* 0x00006400000c000b */
[----:B01----:R-:W-:Y:S01]  /*2ac70*/  ENDCOLLECTIVE ;  /* 0x000000000000791b */ /* 0x003fe20003800000 */
.L_x_7174:
[----:B------:R-:W-:Y:S01]  /*2ac80*/  IMAD.MOV.U32 R6, RZ, RZ, R14 ;  /* 0x000000ffff067224 */ /* 0x000fe200078e000e */
[----:B------:R-:W-:Y:S06]  /*2ac90*/  BRA `(.L_x_7175) ;  /* 0xffffffc400d87947 */ /* 0x000fec000383ffff */
.L_x_7040:
[----:B------:R-:W-:Y:S01]  /*2aca0*/  BSSY B0, `(.L_x_7176) ;  /* 0x0000007000007945 */ /* 0x000fe20003800000 */
[----:B------:R-:W-:Y:S01]  /*2acb0*/  MOV R13, R7 ;  /* 0x00000007000d7202 */ /* 0x000fe20000000f00 */
[----:B------:R-:W-:Y:S02]  /*2acc0*/  IMAD.MOV.U32 R11, RZ, RZ, 0x1f ;  /* 0x0000001fff0b7424 */ /* 0x000fe400078e00ff */
[----:B------:R-:W-:-:S07]  /*2acd0*/  IMAD.MOV.U32 R15, RZ, RZ, -0x1 ;  /* 0xffffffffff0f7424 */ /* 0x000fce00078e00ff */
[----:B01234-:R-:W-:Y:S05]  /*2ace0*/  WARPSYNC.COLLECTIVE R15, `(.L_x_7177) ;  /* 0x000000000f087348 */ /* 0x01ffea0003c00000 */
[----:B------:R0:W0:Y:S02]  /*2acf0*/  SHFL.IDX P6, R14, R13, R12, R11 ;  /* 0x0000000c0d0e7389 */ /* 0x00002400000c000b */
[----:B01234-:R-:W-:Y:S01]  /*2ad00*/  ENDCOLLECTIVE ;  /* 0x000000000000791b */ /* 0x01ffe20003800000 */
.L_x_7177:
[----:B------:R-:W-:Y:S05]  /*2ad10*/  BSYNC B0 ;  /* 0x0000000000007941 */ /* 0x000fea0003800000 */
.L_x_7176:
[----:B------:R-:W-:Y:S01]  /*2ad20*/  IMAD.MOV.U32 R7, RZ, RZ, R14 ;  /* 0x000000ffff077224 */ /* 0x000fe200078e000e */
[----:B------:R-:W-:Y:S06]  /*2ad30*/  BRA `(.L_x_7178) ;  /* 0xffffffc400c87947 */ /* 0x000fec000383ffff */
.L_x_7044:
[----:B0-----:R0:W2:Y:S02]  /*2ad40*/  SYNCS.PHASECHK.TRANS64.TRYWAIT P0, [R0+URZ+0x34820], R3 ;  /* 0x03482003000075a7 */ /* 0x0010a4000800017f */
[----:B--2---:R-:W-:Y:S05]  /*2ad50*/  @!P0 NANOSLEEP.SYNCS 0x989680 ;  /* 0x009896800000895d */ /* 0x004fea0003900000 */
[----:B------:R-:W2:Y:S02]  /*2ad60*/  @!P0 SYNCS.PHASECHK.TRANS64 P0, [R0+URZ+0x34820], R3 ;  /* 0x03482003000085a7 */ /* 0x000ea4000800007f */
[----:B--2---:R-:W-:Y:S05]  /*2ad70*/  @!P0 BRA `(.L_x_7044) ;  /* 0xfffffffc00f08947 */ /* 0x004fea000383ffff */
[----:B------:R-:W-:Y:S05]  /*2ad80*/  BRA `(.L_x_7179) ;  /* 0xffffffcc005c7947 */ /* 0x000fea000383ffff */
.L_x_7045:
[----:B------:R-:W2:Y:S01]  /*2ad90*/  S2R R2, SR_TID.X ;  /* 0x0000000000027919 */ /* 0x000ea20000002100 */
[----:B------:R-:W-:Y:S01]  /*2ada0*/  BSSY B0, `(.L_x_7180) ;  /* 0x000000a000007945 */ /* 0x000fe20003800000 */
[----:B------:R-:W-:Y:S01]  /*2adb0*/  MOV R12, RZ ;  /* 0x000000ff000c7202 */ /* 0x000fe20000000f00 */
[----:B-1----:R-:W-:Y:S02]  /*2adc0*/  IMAD.MOV.U32 R11, RZ, RZ, 0x1f ;  /* 0x0000001fff0b7424 */ /* 0x002fe400078e00ff */
[----:B------:R-:W-:Y:S01]  /*2add0*/  IMAD.MOV.U32 R15, RZ, RZ, -0x1 ;  /* 0xffffffffff0f7424 */ /* 0x000fe200078e00ff */
[----:B--2---:R-:W-:-:S04]  /*2ade0*/  SHF.R.U32.HI R2, RZ, 0x5, R2 ;  /* 0x00000005ff027819 */ /* 0x004fc80000011602 */
[----:B------:R-:W-:-:S05]  /*2adf0*/  LOP3.LUT R2, R2, 0x3, RZ, 0xc0, !PT ;  /* 0x0000000302027812 */ /* 0x000fca00078ec0ff */
[----:B------:R-:W-:-:S07]  /*2ae00*/  IMAD.MOV.U32 R13, RZ, RZ, R2 ;  /* 0x000000ffff0d7224 */ /* 0x000fce00078e0002 */
[----:B0-----:R-:W-:Y:S05]  /*2ae10*/  WARPSYNC.COLLECTIVE R15, `(.L_x_7181) ;  /* 0x000000000f087348 */ /* 0x001fea0003c00000 */
[----:B------:R1:W2:Y:S02]  /*2ae20*/  SHFL.IDX P6, R14, R13, R12, R11 ;  /* 0x0000000c0d0e7389 */ /* 0x0002a400000c000b */
[----:B012---:R-:W-:Y:S01]  /*2ae30*/  ENDCOLLECTIVE ;  /* 0x000000000000791b */ /* 0x007fe20003800000 */
.L_x_7181:
[----:B------:R-:W-:Y:S05]  /*2ae40*/  BSYNC B0 ;  /* 0x0000000000007941 */ /* 0x000fea0003800000 */
.L_x_7180:
[----:B------:R-:W-:Y:S05]  /*2ae50*/  BRA `(.L_x_7182) ;  /* 0xffffffcc00447947 */ /* 0x000fea000383ffff */
.L_x_7046:
[----:B------:R-:W-:Y:S01]  /*2ae60*/  BSSY B0, `(.L_x_7183) ;  /* 0x0000006000007945 */ /* 0x000fe20003800000 */
[----:B------:R-:W-:-:S07]  /*2ae70*/  IMAD.MOV.U32 R15, RZ, RZ, -0x1 ;  /* 0xffffffffff0f7424 */ /* 0x000fce00078e00ff */
[----:B012---:R-:W-:Y:S05]  /*2ae80*/  WARPSYNC.COLLECTIVE R15, `(.L_x_7184) ;  /* 0x000000000f0c7348 */ /* 0x007fea0003c00000 */
[----:B------:R-:W-:Y:S02]  /*2ae90*/  ELECT P6, UR62, PT ;  /* 0x00000000003e782f */ /* 0x000fe400038c0000 */
[----:B------:R-:W-:Y:S01]  /*2aea0*/  MOV R14, UR62 ;  /* 0x0000003e000e7c02 */ /* 0x000fe20008000f00 */
[----:B012---:R-:W-:Y:S10]  /*2aeb0*/  ENDCOLLECTIVE ;  /* 0x000000000000791b */ /* 0x007ff40003800000 */
.L_x_7184:
[----:B------:R-:W-:Y:S05]  /*2aec0*/  BSYNC B0 ;  /* 0x0000000000007941 */ /* 0x000fea0003800000 */
.L_x_7183:
[----:B------:R-:W-:Y:S05]  /*2aed0*/  BRA `(.L_x_7185) ;  /* 0xffffffcc00387947 */ /* 0x000fea000383ffff */
.L_x_7048:
[----:B0-----:R0:W2:Y:S02]  /*2aee0*/  SYNCS.PHASECHK.TRANS64.TRYWAIT P0, [R6+URZ], R5 ;  /* 0x00000005060075a7 */ /* 0x0010a4000800017f */
[----:B--2---:R-:W-:Y:S05]  /*2aef0*/  @!P0 NANOSLEEP.SYNCS 0x989680 ;  /* 0x009896800000895d */ /* 0x004fea0003900000 */
[----:B------:R-:W2:Y:S02]  /*2af00*/  @!P0 SYNCS.PHASECHK.TRANS64 P0, [R6+URZ], R5 ;  /* 0x00000005060085a7 */ /* 0x000ea4000800007f */
[----:B--2---:R-:W-:Y:S05]  /*2af10*/  @!P0 BRA `(.L_x_7048) ;  /* 0xfffffffc00f08947 */ /* 0x004fea000383ffff */
[----:B------:R-:W-:Y:S05]  /*2af20*/  BRA `(.L_x_7186) ;  /* 0xffffffcc00707947 */ /* 0x000fea000383ffff */
.L_x_7049:
[----:B--2---:R2:W3:Y:S02]  /*2af30*/  SYNCS.PHASECHK.TRANS64.TRYWAIT P0, [R7+URZ], R2 ;  /* 0x00000002070075a7 */ /* 0x0044e4000800017f */
[----:B---3--:R-:W-:Y:S05]  /*2af40*/  @!P0 NANOSLEEP.SYNCS 0x989680 ;  /* 0x009896800000895d */ /* 0x008fea0003900000 */
[----:B------:R-:W3:Y:S02]  /*2af50*/  @!P0 SYNCS.PHASECHK.TRANS64 P0, [R7+URZ], R2 ;  /* 0x00000002070085a7 */ /* 0x000ee4000800007f */
[----:B---3--:R-:W-:Y:S05]  /*2af60*/  @!P0 BRA `(.L_x_7049) ;  /* 0xfffffffc00f08947 */ /* 0x008fea000383ffff */
[----:B------:R-:W-:Y:S05]  /*2af70*/  BRA `(.L_x_7187) ;  /* 0xffffffcc00647947 */ /* 0x000fea000383ffff */
.L_x_7051:
[----:B---3--:R3:W4:Y:S02]  /*2af80*/  SYNCS.PHASECHK.TRANS64.TRYWAIT P0, [R4+URZ], R5 ;  /* 0x00000005040075a7 */ /* 0x008724000800017f */
[----:B----4-:R-:W-:Y:S05]  /*2af90*/  @!P0 NANOSLEEP.SYNCS 0x989680 ;  /* 0x009896800000895d */ /* 0x010fea0003900000 */
[----:B------:R-:W4:Y:S02]  /*2afa0*/  @!P0 SYNCS.PHASECHK.TRANS64 P0, [R4+URZ], R5 ;  /* 0x00000005040085a7 */ /* 0x000f24000800007f */
[----:B----4-:R-:W-:Y:S05]  /*2afb0*/  @!P0 BRA `(.L_x_7051) ;  /* 0xfffffffc00f08947 */ /* 0x010fea000383ffff */
[----:B------:R-:W-:Y:S05]  /*2afc0*/  BRA `(.L_x_7188) ;  /* 0xffffffcc00687947 */ /* 0x000fea000383ffff */
.L_x_7189:
        /* <DEDUP_REMOVED lines=11> */
.L_x_14859:


//--------------------- .text._ZN7cutlass13device_kernelIN5flash11enable_sm90INS1_16FlashAttnFwdSm90INS1_25CollectiveMainloopFwdSm90ILi2EN4cute5tupleIJNS5_1CILi1EEES8_S8_EEENS6_IJNS7_ILi128EEESA_SA_EEELi128ENS_6half_tEfNS_4arch4Sm90ELb0ELb1ELb0ELb0ELb0ELb0ELb0ELb1ELb1ELb1ELb1ELb0EEENS1_21CollectiveEpilogueFwdISB_S9_SC_SE_Li256ELb0ELb1ELb1ELb0EEENS1_19SingleTileSchedulerILb0ELb1ELb1ELi128EEEEEEEEEvNT_6ParamsE --------------------------
	.section	.text._ZN7cutlass13device_kernelIN5flash11enable_sm90INS1_16FlashAttnFwdSm90INS1_25CollectiveMainloopFwdSm90ILi2EN4cute5tupleIJNS5_1CILi1EEES8_S8_EEENS6_IJNS7_ILi128EEESA_SA_EEELi128ENS_6half_tEfNS_4arch4Sm90ELb0ELb1ELb0ELb0ELb0ELb0ELb0ELb1ELb1ELb1ELb1ELb0EEENS1_21CollectiveEpilogueFwdISB_S9_SC_SE_Li256ELb0ELb1ELb1ELb0EEENS1_19SingleTileSchedulerILb0ELb1ELb1ELi128EEEEEEEEEvNT_6ParamsE,"ax",@progbits
	.align	128
.text._ZN7cutlass13device_kernelIN5flash11enable_sm90INS1_16FlashAttnFwdSm90INS1_25CollectiveMainloopFwdSm90ILi2EN4cute5tupleIJNS5_1CILi1EEES8_S8_EEENS6_IJNS7_ILi128EEESA_SA_EEELi128ENS_6half_tEfNS_4arch4Sm90ELb0ELb1ELb0ELb0ELb0ELb0ELb0ELb1ELb1ELb1ELb1ELb0EEENS1_21CollectiveEpilogueFwdISB_S9_SC_SE_Li256ELb0ELb1ELb1ELb0EEENS1_19SingleTileSchedulerILb0ELb1ELb1ELi128EEEEEEEEEvNT_6ParamsE:
        .type           _ZN7cutlass13device_kernelIN5flash11enable_sm90INS1_16FlashAttnFwdSm90INS1_25CollectiveMainloopFwdSm90ILi2EN4cute5tupleIJNS5_1CILi1EEES8_S8_EEENS6_IJNS7_ILi128EEESA_SA_EEELi128ENS_6half_tEfNS_4arch4Sm90ELb0ELb1ELb0ELb0ELb0ELb0ELb0ELb1ELb1ELb1ELb1ELb0EEENS1_21CollectiveEpilogueFwdISB_S9_SC_SE_Li256ELb0ELb1ELb1ELb0EEENS1_19SingleTileSchedulerILb0ELb1ELb1ELi128EEEEEEEEEvNT_6ParamsE,@function
        .size           _ZN7cutlass13device_kernelIN5flash11enable_sm90INS1_16FlashAttnFwdSm90INS1_25CollectiveMainloopFwdSm90ILi2EN4cute5tupleIJNS5_1CILi1EEES8_S8_EEENS6_IJNS7_ILi128EEESA_SA_EEELi128ENS_6half_tEfNS_4arch4Sm90ELb0ELb1ELb0ELb0ELb0ELb0ELb0ELb1ELb1ELb1ELb1ELb0EEENS1_21CollectiveEpilogueFwdISB_S9_SC_SE_Li256ELb0ELb1ELb1ELb0EEENS1_19SingleTileSchedulerILb0ELb1ELb1ELi128EEEEEEEEEvNT_6ParamsE,(.L_x_14860 - _ZN7cutlass13device_kernelIN5flash11enable_sm90INS1_16FlashAttnFwdSm90INS1_25CollectiveMainloopFwdSm90ILi2EN4cute5tupleIJNS5_1CILi1EEES8_S8_EEENS6_IJNS7_ILi128EEESA_SA_EEELi128ENS_6half_tEfNS_4arch4Sm90ELb0ELb1ELb0ELb0ELb0ELb0ELb0ELb1ELb1ELb1ELb1ELb0EEENS1_21CollectiveEpilogueFwdISB_S9_SC_SE_Li256ELb0ELb1ELb1ELb0EEENS1_19SingleTileSchedulerILb0ELb1ELb1ELi128EEEEEEEEEvNT_6ParamsE)
        .other          _ZN7cutlass13device_kernelIN5flash11enable_sm90INS1_16FlashAttnFwdSm90INS1_25CollectiveMainloopFwdSm90ILi2EN4cute5tupleIJNS5_1CILi1EEES8_S8_EEENS6_IJNS7_ILi128EEESA_SA_EEELi128ENS_6half_tEfNS_4arch4Sm90ELb0ELb1ELb0ELb0ELb0ELb0ELb0ELb1ELb1ELb1ELb1ELb0EEENS1_21CollectiveEpilogueFwdISB_S9_SC_SE_Li256ELb0ELb1ELb1ELb0EEENS1_19SingleTileSchedulerILb0ELb1ELb1ELi128EEEEEEEEEvNT_6ParamsE,@"STO_CUDA_ENTRY STV_DEFAULT"
_ZN7cutlass13device_kernelIN5flash11enable_sm90INS1_16FlashAttnFwdSm90INS1_25CollectiveMainloopFwdSm90ILi2EN4cute5tupleIJNS5_1CILi1EEES8_S8_EEENS6_IJNS7_ILi128EEESA_SA_EEELi128ENS_6half_tEfNS_4arch4Sm90ELb0ELb1ELb0ELb0ELb0ELb0ELb0ELb1ELb1ELb1ELb1ELb0EEENS1_21CollectiveEpilogueFwdISB_S9_SC_SE_Li256ELb0ELb1ELb1ELb0EEENS1_19SingleTileSchedulerILb0ELb1ELb1ELi128EEEEEEEEEvNT_6ParamsE:
        /* <DEDUP_REMOVED lines=17> */
.L_x_7191:
[----:B------:R-:W-:Y:S05]  /*0110*/  BSYNC B0 ;  /* 0x0000000000007941 */ /* 0x000fea0003800000 */
.L_x_7190:
[----:B------:R-:W-:Y:S01]  /*0120*/  VOTEU.ANY UP0, P0 ;  /* 0x00000000003f7886 */ /* 0x000fe20000000100 */
[----:B------:R-:W0:Y:S01]  /*0130*/  SHFL.IDX PT, R2, R0, RZ, 0x1f ;  /* 0x00001fff00027589 */ /* 0x000e2200000e0000 */
[----:B------:R-:W-:Y:S01]  /*0140*/  UMOV UR4, 0x80 ;  /* 0x0000008000047882 */ /* 0x000fe20000000000 */
[----:B------:R-:W-:Y:S01]  /*0150*/  UMOV UR7, 0x100 ;  /* 0x0000010000077882 */ /* 0x000fe20000000000 */
[----:B------:R-:W-:Y:S01]  /*0160*/  SHF.R.U32.HI R19, RZ, 0x7, R3 ;  /* 0x00000007ff137819 */ /* 0x000fe20000011603 */
[----:B------:R-:W1:Y:S01]  /*0170*/  @UP0 S2UR UR8, SR_CgaCtaId ;  /* 0x00000000000809c3 */ /* 0x000e620000008800 */
[----:B------:R-:W-:Y:S01]  /*0180*/  @UP0 UMOV UR6, 0x400 ;  /* 0x0000040000060882 */ /* 0x000fe20000000000 */
[----:B------:R-:W-:-:S04]  /*0190*/  @UP0 UIADD3 UR4, -UR4, 0x100000, URZ ;  /* 0x0010000004040890 */ /* 0x000fc8000fffe13f */
[----:B------:R-:W-:Y:S02]  /*01a0*/  @UP0 USHF.L.U32 UR5, UR4, 0xb, URZ ;  /* 0x0000000b04050899 */ /* 0x000fe4000800063f */
[----:B------:R-:W-:Y:S01]  /*01b0*/  @UP0 USHF.L.U32 UR4, UR4, 0x1, URZ ;  /* 0x0000000104040899 */ /* 0x000fe2000800063f */
[----:B------:R-:W-:Y:S01]  /*01c0*/  VOTEU.ANY UP1, P0 ;  /* 0x00000000003f7886 */ /* 0x000fe20000020100 */
[----:B0-----:R-:W-:Y:S02]  /*01d0*/  ISETP.NE.AND P1, PT, R2, RZ, PT ;  /* 0x000000ff0200720c */ /* 0x001fe40003f25270 */
[----:B------:R0:W2:Y:S01]  /*01e0*/  SHFL.IDX PT, R2, R19, RZ, 0x1f ;  /* 0x00001fff13027589 */ /* 0x0000a200000e0000 */
[----:B-1----:R-:W-:Y:S02]  /*01f0*/  @UP0 ULEA UR8, UR8, UR6, 0x18 ;  /* 0x0000000608080291 */ /* 0x002fe4000f8ec03f */
[----:B------:R-:W-:-:S04]  /*0200*/  @UP0 UIADD3 UR6, -UR7, 0x100000, URZ ;  /* 0x0010000007060890 */ /* 0x000fc8000fffe13f */
[----:B------:R-:W-:Y:S02]  /*0210*/  @UP0 USHF.L.U32 UR7, UR6, 0xb, URZ ;  /* 0x0000000b06070899 */ /* 0x000fe4000800063f */
[----:B------:R-:W-:Y:S01]  /*0220*/  @UP0 USHF.L.U32 UR6, UR6, 0x1, URZ ;  /* 0x0000000106060899 */ /* 0x000fe2000800063f */
[----:B------:R-:W-:Y:S01]  /*0230*/  VOTEU.ANY UP0, P0 ;  /* 0x00000000003f7886 */ /* 0x000fe20000000100 */
[----:B------:R-:W1:Y:S04]  /*0240*/  FENCE.VIEW.ASYNC.S ;  /* 0x00000000000073c6 */ /* 0x000e680000000000 */
[----:B-1----:R0:W1:Y:S06]  /*0250*/  @UP0 SYNCS.EXCH.64 URZ, [UR8+0x28800], UR4 ;  /* 0x02880004083f05b2 */ /* 0x00206c0008000100 */
[----:B------:R0:W3:Y:S02]  /*0260*/  @UP1 SYNCS.EXCH.64 URZ, [UR8+0x28820], UR6 ;  /* 0x02882006083f15b2 */ /* 0x0000e40008000100 */
[----:B0-----:R-:W-:Y:S05]  /*0270*/  @P1 BRA `(.L_x_7192) ;  /* 0x0000000000481947 */ /* 0x001fea0003800000 */
[----:B------:R-:W0:Y:S01]  /*0280*/  S2UR UR5, SR_CgaCtaId ;  /* 0x00000000000579c3 */ /* 0x000e220000008800 */
        /* <DEDUP_REMOVED lines=15> */
[----:B------:R0:W0:Y:S01]  /*0380*/  SYNCS.EXCH.64 URZ, [UR8+0x28848], UR6 ;  /* 0x02884806083f75b2 */ /* 0x0000220008000100 */
[----:B------:R-:W-:Y:S01]  /*0390*/  NOP ;  /* 0x0000000000007918 */ /* 0x000fe20000000000 */
.L_x_7192:
[----:B------:R-:W5:Y:S01]  /*03a0*/  SHFL.IDX PT, R3, R0, RZ, 0x1f ;  /* 0x00001fff00037589 */ /* 0x000f6200000e0000 */
[----:B------:R-:W-:Y:S01]  /*03b0*/  NOP ;  /* 0x0000000000007918 */ /* 0x000fe20000000000 */
[----:B-----5:R-:W-:-:S13]  /*03c0*/  ISETP.NE.AND P0, PT, R3, RZ, PT ;  /* 0x000000ff0300720c */ /* 0x020fda0003f05270 */
        /* <DEDUP_REMOVED lines=17> */
[----:B------:R0:W0:Y:S01]  /*04e0*/  SYNCS.EXCH.64 URZ, [UR8+0x28868], UR6 ;  /* 0x02886806083f75b2 */ /* 0x0000220008000100 */
[----:B------:R-:W-:Y:S01]  /*04f0*/  NOP ;  /* 0x0000000000007918 */ /* 0x000fe20000000000 */
.L_x_7193:
[----:B------:R-:W5:Y:S01]  /*0500*/  SHFL.IDX PT, R3, R0, RZ, 0x1f ;  /* 0x00001fff00037589 */ /* 0x000f6200000e0000 */
[----:B------:R-:W-:Y:S01]  /*0510*/  NOP ;  /* 0x0000000000007918 */ /* 0x000fe20000000000 */
[----:B-----5:R-:W-:-:S13]  /*0520*/  ISETP.NE.AND P0, PT, R3, RZ, PT ;  /* 0x000000ff0300720c */ /* 0x020fda0003f05270 */
        /* <DEDUP_REMOVED lines=13> */
[----:B------:R0:W0:Y:S01]  /*0600*/  SYNCS.EXCH.64 URZ, [UR6+0x28888], UR4 ;  /* 0x02888804063f75b2 */ /* 0x0000220008000100 */
[----:B------:R-:W-:Y:S01]  /*0610*/  NOP ;  /* 0x0000000000007918 */ /* 0x000fe20000000000 */
.L_x_7194:
        /* <DEDUP_REMOVED lines=22> */
.L_x_7195:
        /* <DEDUP_REMOVED lines=22> */
.L_x_7196:
[----:B--2---:R-:W-:Y:S01]  /*08e0*/  ISETP.NE.AND P0, PT, R2, RZ, PT ;  /* 0x000000ff0200720c */ /* 0x004fe20003f05270 */
[----:B------:R-:W-:Y:S01]  /*08f0*/  IMAD.MOV.U32 R2, RZ, RZ, 0x1 ;  /* 0x00000001ff027424 */ /* 0x000fe200078e00ff */
[----:B------:R-:W-:Y:S01]  /*0900*/  NOP ;  /* 0x0000000000007918 */ /* 0x000fe20000000000 */
[----:B------:R-:W-:Y:S01]  /*0910*/  ULDC.64 UR44, c[0x0][0x208] ;  /* 0x00008200002c7ab9 */ /* 0x000fe20000000a00 */
[----:B------:R-:W-:Y:S02]  /*0920*/  BSSY B6, `(.L_x_7197) ;  /* 0x0001253000067945 */ /* 0x000fe40003800000 */
[----:B------:R-:W-:-:S05]  /*0930*/  SEL R2, R2, 0x2, !P0 ;  /* 0x0000000202027807 */ /* 0x000fca0004000000 */
[----:B------:R2:W-:Y:S01]  /*0940*/  STL [R1+0x14], R2 ;  /* 0x0000140201007387 */ /* 0x0005e20000100800 */
[----:B01-34-:R-:W-:Y:S06]  /*0950*/  BAR.SYNC.DEFER_BLOCKING 0x0 ;  /* 0x0000000000007b1d */ /* 0x01bfec0000010000 */
[----:B------:R-:W-:Y:S05]  /*0960*/  @!P0 BRA `(.L_x_7198) ;  /* 0x000000e400988947 */ /* 0x000fea0003800000 */
.L_x_7199:
[----:B------:R-:W-:-:S08]  /*0970*/  NOP ;  /* 0x0000000000007918 */ /* 0x000fd00000000000 */
[----:B------:R-:W0:Y:S02]  /*0980*/  USETMAXREG.TRY_ALLOC.CTAPOOL UP0, 0xf0 ;  /* 0x000000f0000079c8 */ /* 0x000e240008000600 */
[----:B0-----:R-:W-:-:S13]  /*0990*/  PLOP3.LUT P0, PT, PT, PT, UP0, 0x80, 0x0 ;  /* 0x000000000000781c */ /* 0x001fda0003f0f008 */
[----:B------:R-:W-:Y:S05]  /*09a0*/  @!P0 BRA `(.L_x_7199) ;  /* 0xfffffffc00f08947 */ /* 0x000fea000383ffff */
[----:B--2---:R-:W0:Y:S01]  /*09b0*/  LDC R2, c[0x0][0xc50] ;  /* 0x00031400ff027b82 */ /* 0x004e220000000800 */
[----:B------:R-:W1:Y:S07]  /*09c0*/  S2R R6, SR_TID.X ;  /* 0x0000000000067919 */ /* 0x000e6e0000002100 */
[----:B------:R-:W2:Y:S08]  /*09d0*/  S2UR UR4, SR_CTAID.Y ;  /* 0x00000000000479c3 */ /* 0x000eb00000002600 */
[----:B------:R-:W3:Y:S08]  /*09e0*/  S2UR UR5, SR_CTAID.Z ;  /* 0x00000000000579c3 */ /* 0x000ef00000002700 */
[----:B------:R-:W-:Y:S06]  /*09f0*/  BAR.ARV 0x8, 0x180 ;  /* 0x0206000000007b1d */ /* 0x000fec0000002000 */
[----:B0-----:R-:W-:Y:S01]  /*0a00*/  ISETP.NE.AND P1, PT, R2, 0x1, PT ;  /* 0x000000010200780c */ /* 0x001fe20003f25270 */
[----:B--2---:R-:W-:Y:S01]  /*0a10*/  IMAD.U32 R18, RZ, RZ, UR4 ;  /* 0x00000004ff127e24 */ /* 0x004fe2000f8e00ff */
[----:B-1----:R-:W-:-:S11]  /*0a20*/  LOP3.LUT R4, R6, 0xffffff80, RZ, 0xc0, !PT ;  /* 0xffffff8006047812 */ /* 0x002fd600078ec0ff */
[----:B------:R-:W0:Y:S01]  /*0a30*/  @P1 LDC R0, c[0x0][0xc54] ;  /* 0x00031500ff001b82 */ /* 0x000e220000000800 */
[----:B------:R-:W-:-:S07]  /*0a40*/  ISETP.NE.AND P0, PT, R4, 0x80, PT ;  /* 0x000000800400780c */ /* 0x000fce0003f05270 */
[----:B------:R-:W1:Y:S08]  /*0a50*/  @P1 LDC R3, c[0x0][0xc58] ;  /* 0x00031600ff031b82 */ /* 0x000e700000000800 */
[----:B------:R-:W-:Y:S06]  /*0a60*/  @!P0 BAR.ARV 0x9, 0x100 ;  /* 0x0244000000008b1d */ /* 0x000fec0000002000 */
[----:B---3--:R-:W-:Y:S01]  /*0a70*/  ISETP.LE.AND P0, PT, RZ, UR5, PT ;  /* 0x00000005ff007c0c */ /* 0x008fe2000bf03270 */
[----:B0-----:R-:W-:-:S05]  /*0a80*/  @P1 IMAD.HI.U32 R0, R0, UR4, RZ ;  /* 0x0000000400001c27 */ /* 0x001fca000f8e00ff */
[----:B-1----:R-:W-:-:S05]  /*0a90*/  @P1 SHF.R.U32.HI R18, RZ, R3, R0 ;  /* 0x00000003ff121219 */ /* 0x002fca0000011600 */
[----:B------:R-:W-:-:S04]  /*0aa0*/  IMAD.MOV R3, RZ, RZ, -R18 ;  /* 0x000000ffff037224 */ /* 0x000fc800078e0a12 */
[----:B------:R-:W-:Y:S01]  /*0ab0*/  IMAD R17, R2, R3, UR4 ;  /* 0x0000000402117e24 */ /* 0x000fe2000f8e0203 */
[----:B------:R-:W-:Y:S06]  /*0ac0*/  @!P0 BRA `(.L_x_7200) ;  /* 0x0000012000e08947 */ /* 0x000fec0003800000 */
[----:B------:R-:W0:Y:S01]  /*0ad0*/  LDC R0, c[0x0][0x448] ;  /* 0x00011200ff007b82 */ /* 0x000e220000000800 */
[----:B------:R-:W1:Y:S01]  /*0ae0*/  S2R R23, SR_CTAID.X ;  /* 0x0000000000177919 */ /* 0x000e620000002500 */
[----:B------:R-:W-:-:S06]  /*0af0*/  VIADD R89, R6, 0xffffff80 ;  /* 0xffffff8006597836 */ /* 0x000fcc0000000000 */
[----:B------:R-:W2:Y:S08]  /*0b00*/  LDC.64 R2, c[0x0][0x418] ;  /* 0x00010600ff027b82 */ /* 0x000eb00000000a00 */
[----:B------:R-:W3:Y:S01]  /*0b10*/  LDC.64 R12, c[0x0][0x9e0] ;  /* 0x00027800ff0c7b82 */ /* 0x000ee20000000a00 */
[----:B0-----:R-:W-:-:S07]  /*0b20*/  ISETP.NE.AND P1, PT, R0, 0x1, PT ;  /* 0x000000010000780c */ /* 0x001fce0003f25270 */
[----:B------:R-:W0:Y:S01]  /*0b30*/  LDC R9, c[0x0][0x288] ;  /* 0x0000a200ff097b82 */ /* 0x000e220000000800 */
[----:B--2---:R-:W-:-:S07]  /*0b40*/  ISETP.NE.U32.AND P0, PT, R2, RZ, PT ;  /* 0x000000ff0200720c */ /* 0x004fce0003f05070 */
[----:B------:R-:W2:Y:S01]  /*0b50*/  LDC R16, c[0x0][0x424] ;  /* 0x00010900ff107b82 */ /* 0x000ea20000000800 */
[----:B-1----:R-:W-:Y:S01]  /*0b60*/  IMAD.SHL.U32 R23, R23, 0x80, RZ ;  /* 0x0000008017177824 */ /* 0x002fe200078e00ff */
[----:B------:R-:W-:-:S03]  /*0b70*/  ISETP.NE.AND.EX P0, PT, R3, RZ, PT, P0 ;  /* 0x000000ff0300720c */ /* 0x000fc60003f05300 */
[----:B------:R-:W-:Y:S01]  /*0b80*/  @P1 VIADD R0, R23, 0x7f ;  /* 0x0000007f17001836 */ /* 0x000fe20000000000 */
[----:B---3--:R-:W-:Y:S02]  /*0b90*/  ISETP.GE.AND P2, PT, R13, 0x1, PT ;  /* 0x000000010d00780c */ /* 0x008fe40003f46270 */
[----:B------:R-:W1:Y:S08]  /*0ba0*/  @P1 LDC R5, c[0x0][0x44c] ;  /* 0x00011300ff051b82 */ /* 0x000e700000000800 */
[----:B------:R-:W3:Y:S01]  /*0bb0*/  @P1 LDC R7, c[0x0][0x450] ;  /* 0x00011400ff071b82 */ /* 0x000ee20000000800 */
[----:B0-----:R-:W-:-:S07]  /*0bc0*/  IADD3 R3, -R9, 0x1, RZ ;  /* 0x0000000109037810 */ /* 0x001fce0007ffe1ff */
[----:B------:R-:W0:Y:S01]  /*0bd0*/  LDC R11, c[0x0][0x2f0] ;  /* 0x0000bc00ff0b7b82 */ /* 0x000e220000000800 */
[----:B--2---:R-:W-:Y:S01]  /*0be0*/  SEL R16, R16, 0x1, P0 ;  /* 0x0000000110107807 */ /* 0x004fe20000000000 */
[----:B-1----:R-:W-:-:S04]  /*0bf0*/  @P1 IMAD.HI.U32 R2, R0, R5, RZ ;  /* 0x0000000500021227 */ /* 0x002fc800078e00ff */
[----:B------:R-:W-:Y:S01]  /*0c00*/  VIADD R0, R23, 0x7f ;  /* 0x0000007f17007836 */ /* 0x000fe20000000000 */
[----:B---3--:R-:W-:Y:S01]  /*0c10*/  @P1 SHF.R.U32.HI R0, RZ, R7, R2 ;  /* 0x00000007ff001219 */ /* 0x008fe20000011602 */
[----:B0-----:R-:W-:-:S04]  /*0c20*/  IMAD R3, R16, R11, R3 ;  /* 0x0000000b10037224 */ /* 0x001fc800078e0203 */
[----:B------:R-:W-:-:S04]  /*0c30*/  IMAD.IADD R3, R3, 0x1, R0 ;  /* 0x0000000103037824 */ /* 0x000fc800078e0200 */
[----:B------:R-:W-:Y:S01]  /*0c40*/  IMAD.IADD R0, R3, 0x1, R12 ;  /* 0x0000000103007824 */ /* 0x000fe200078e020c */
[----:B------:R-:W-:Y:S06]  /*0c50*/  @!P2 BRA `(.L_x_7201) ;  /* 0x000000000040a947 */ /* 0x000fec0003800000 */
[C---:B------:R-:W-:Y:S01]  /*0c60*/  ISETP.GT.AND P0, PT, R3.reuse, RZ, PT ;  /* 0x000000ff0300720c */ /* 0x040fe20003f04270 */
[----:B------:R-:W-:-:S12]  /*0c70*/  VIADD R2, R3, 0xffffffff ;  /* 0xffffffff03027836 */ /* 0x000fd80000000000 */
        /* <DEDUP_REMOVED lines=8> */
.L_x_7202:
[----:B------:R-:W-:-:S13]  /*0d00*/  ISETP.NE.AND P0, PT, R13, 0x1, PT ;  /* 0x000000010d00780c */ /* 0x000fda0003f05270 */
[----:B------:R-:W0:Y:S02]  /*0d10*/  @P0 LDC.64 R4, c[0x0][0x9e8] ;  /* 0x00027a00ff040b82 */ /* 0x000e240000000a00 */
[----:B0-----:R-:W-:-:S05]  /*0d20*/  @P0 IMAD.HI.U32 R4, R2, R4, RZ ;  /* 0x0000000402040227 */ /* 0x001fca00078e00ff */
[----:B------:R-:W-:-:S07]  /*0d30*/  @P0 SHF.R.U32.HI R2, RZ, R5, R4 ;  /* 0x00000005ff020219 */ /* 0x000fce0000011604 */
.L_x_7203:
[----:B------:R-:W-:-:S05]  /*0d40*/  IMAD R3, R2, R13, R13 ;  /* 0x0000000d02037224 */ /* 0x000fca00078e020d */
[----:B------:R-:W-:-:S07]  /*0d50*/  VIMNMX R0, R0, R3, PT ;  /* 0x0000000300007248 */ /* 0x000fce0003fe0100 */
.L_x_7201:
[----:B------:R-:W0:Y:S01]  /*0d60*/  @P1 LDC R4, c[0x0][0x44c] ;  /* 0x00011300ff041b82 */ /* 0x000e220000000800 */
[----:B------:R-:W-:Y:S01]  /*0d70*/  VIADD R2, R0, 0x7f ;  /* 0x0000007f00027836 */ /* 0x000fe20000000000 */
[----:B------:R-:W-:Y:S01]  /*0d80*/  ULDC UR4, c[0x0][0x9dc] ;  /* 0x0002770000047ab9 */ /* 0x000fe20000000800 */
[CC--:B------:R-:W-:Y:S02]  /*0d90*/  IMAD R0, R16.reuse, R11.reuse, 0x7f ;  /* 0x0000007f10007424 */ /* 0x0c0fe400078e020b */
[----:B------:R-:W-:Y:S01]  /*0da0*/  IMAD.MOV.U32 R7, RZ, RZ, R23 ;  /* 0x000000ffff077224 */ /* 0x000fe200078e0017 */
[----:B------:R-:W-:Y:S01]  /*0db0*/  SHF.R.S32.HI R5, RZ, 0x1f, R2 ;  /* 0x0000001fff057819 */ /* 0x000fe20000011402 */
[----:B------:R-:W-:Y:S01]  /*0dc0*/  IMAD R88, R16, R11, -R9 ;  /* 0x0000000b10587224 */ /* 0x000fe200078e0a09 */
[----:B------:R-:W1:Y:S01]  /*0dd0*/  @P1 LDC R15, c[0x0][0x450] ;  /* 0x00011400ff0f1b82 */ /* 0x000e620000000800 */
[----:B------:R-:W-:Y:S02]  /*0de0*/  SHF.R.S32.HI R3, RZ, 0x1f, R0 ;  /* 0x0000001fff037819 */ /* 0x000fe40000011400 */
[----:B------:R-:W-:-:S02]  /*0df0*/  LEA.HI R5, R5, R2, RZ, 0x7 ;  /* 0x0000000205057211 */ /* 0x000fc400078f38ff */
[----:B------:R-:W-:Y:S02]  /*0e00*/  LEA.HI R3, R3, R0, RZ, 0x7 ;  /* 0x0000000003037211 */ /* 0x000fe400078f38ff */
[----:B------:R-:W-:Y:S02]  /*0e10*/  SHF.R.S32.HI R0, RZ, 0x7, R5 ;  /* 0x00000007ff007819 */ /* 0x000fe40000011405 */
[----:B------:R-:W-:-:S04]  /*0e20*/  SHF.R.S32.HI R3, RZ, 0x7, R3 ;  /* 0x00000007ff037819 */ /* 0x000fc80000011403 */
[----:B------:R-:W-:Y:S01]  /*0e30*/  VIMNMX R9, R3, R0, PT ;  /* 0x0000000003097248 */ /* 0x000fe20003fe0100 */
[----:B0-----:R-:W-:-:S05]  /*0e40*/  @P1 IMAD.HI.U32 R4, R23, R4, RZ ;  /* 0x0000000417041227 */ /* 0x001fca00078e00ff */
[----:B-1----:R-:W-:-:S05]  /*0e50*/  @P1 SHF.R.U32.HI R7, RZ, R15, R4 ;  /* 0x0000000fff071219 */ /* 0x002fca0000011604 */
[----:B------:R-:W-:-:S04]  /*0e60*/  IMAD.IADD R2, R88, 0x1, R7 ;  /* 0x0000000158027824 */ /* 0x000fc800078e0207 */
[----:B------:R-:W-:Y:S01]  /*0e70*/  VIADD R0, R2, -UR4 ;  /* 0x8000000402007c36 */ /* 0x000fe20008000000 */
[----:B------:R-:W-:Y:S06]  /*0e80*/  @!P2 BRA `(.L_x_7204) ;  /* 0x00000000003ca947 */ /* 0x000fec0003800000 */
        /* <DEDUP_REMOVED lines=9> */
.L_x_7205:
[----:B------:R-:W-:-:S13]  /*0f20*/  ISETP.NE.AND P0, PT, R13, 0x1, PT ;  /* 0x000000010d00780c */ /* 0x000fda0003f05270 */
[----:B------:R-:W0:Y:S02]  /*0f30*/  @P0 LDC.64 R4, c[0x0][0x9e8] ;  /* 0x00027a00ff040b82 */ /* 0x000e240000000a00 */
[----:B0-----:R-:W-:-:S05]  /*0f40*/  @P0 IMAD.HI.U32 R4, R2, R4, RZ ;  /* 0x0000000402040227 */ /* 0x001fca00078e00ff */
[----:B------:R-:W-:-:S07]  /*0f50*/  @P0 SHF.R.U32.HI R2, RZ, R5, R4 ;  /* 0x00000005ff020219 */ /* 0x000fce0000011604 */
.L_x_7206:
[----:B------:R-:W-:-:S05]  /*0f60*/  IMAD R3, R2, R13, RZ ;  /* 0x0000000d02037224 */ /* 0x000fca00078e02ff */
[----:B------:R-:W-:-:S07]  /*0f70*/  VIMNMX R0, R0, R3, !PT ;  /* 0x0000000300007248 */ /* 0x000fce0007fe0100 */
.L_x_7204:
[----:B------:R-:W-:Y:S01]  /*0f80*/  SHF.R.S32.HI R3, RZ, 0x1f, R0 ;  /* 0x0000001fff037819 */ /* 0x000fe20000011400 */
[----:B------:R-:W-:-:S03]  /*0f90*/  IMAD.MOV.U32 R22, RZ, RZ, RZ ;  /* 0x000000ffff167224 */ /* 0x000fc600078e00ff */
[----:B------:R-:W-:Y:S02]  /*0fa0*/  LEA.HI R3, R3, R0, RZ, 0x7 ;  /* 0x0000000003037211 */ /* 0x000fe400078f38ff */
[----:B------:R-:W-:Y:S02]  /*0fb0*/  SHF.R.U32.HI R0, RZ, 0x10, R17 ;  /* 0x00000010ff007819 */ /* 0x000fe40000011611 */
[----:B------:R-:W-:Y:S02]  /*0fc0*/  SHF.R.S32.HI R3, RZ, 0x7, R3 ;  /* 0x00000007ff037819 */ /* 0x000fe40000011403 */
[----:B------:R-:W-:Y:S02]  /*0fd0*/  ISETP.NE.AND P0, PT, R0, RZ, PT ;  /* 0x000000ff0000720c */ /* 0x000fe40003f05270 */
[----:B------:R-:W-:Y:S02]  /*0fe0*/  VIMNMX R8, RZ, R3, !PT ;  /* 0x00000003ff087248 */ /* 0x000fe40007fe0100 */
[----:B------:R-:W-:-:S02]  /*0ff0*/  LOP3.LUT R17, R17, 0xffff, RZ, 0xc0, !PT ;  /* 0x0000ffff11117812 */ /* 0x000fc400078ec0ff */
[----:B------:R-:W-:-:S07]  /*1000*/  ISETP.GT.AND P1, PT, R9, R8, PT ;  /* 0x000000080900720c */ /* 0x000fce0003f24270 */
[----:B------:R-:W0:Y:S06]  /*1010*/  @!P0 LDC R0, c[0x0][0x9f0] ;  /* 0x00027c00ff008b82 */ /* 0x000e2c0000000800 */
[----:B------:R-:W-:Y:S05]  /*1020*/  @!P1 BRA `(.L_x_7207) ;  /* 0x0000000000709947 */ /* 0x000fea0003800000 */
[-C--:B0-----:R-:W-:Y:S02]  /*1030*/  IABS R6, R0.reuse ;  /* 0x0000000000067213 */ /* 0x081fe40000000000 */
[----:B------:R-:W-:Y:S02]  /*1040*/  IADD3 R2, R0, -0x1, R9 ;  /* 0xffffffff00027810 */ /* 0x000fe40007ffe009 */
[----:B------:R-:W0:Y:S03]  /*1050*/  I2F.RP R4, R6 ;  /* 0x0000000600047306 */ /* 0x000e260000209400 */
[----:B------:R-:W-:Y:S01]  /*1060*/  IMAD.IADD R5, R2, 0x1, -R8 ;  /* 0x0000000102057824 */ /* 0x000fe200078e0a08 */
[----:B------:R-:W-:-:S04]  /*1070*/  IABS R2, R0 ;  /* 0x0000000000027213 */ /* 0x000fc80000000000 */
[----:B------:R-:W-:Y:S02]  /*1080*/  IABS R10, R5 ;  /* 0x00000005000a7213 */ /* 0x000fe40000000000 */
[----:B------:R-:W-:-:S04]  /*1090*/  LOP3.LUT R5, R5, R0, RZ, 0x3c, !PT ;  /* 0x0000000005057212 */ /* 0x000fc800078e3cff */
[----:B------:R-:W-:Y:S01]  /*10a0*/  ISETP.GE.AND P2, PT, R5, RZ, PT ;  /* 0x000000ff0500720c */ /* 0x000fe20003f46270 */
[----:B0-----:R-:W0:Y:S02]  /*10b0*/  MUFU.RCP R4, R4 ;  /* 0x0000000400047308 */ /* 0x001e240000001000 */
[----:B0-----:R-:W-:Y:S02]  /*10c0*/  VIADD R3, R4, 0xffffffe ;  /* 0x0ffffffe04037836 */ /* 0x001fe40000000000 */
[----:B------:R-:W-:Y:S02]  /*10d0*/  IMAD.MOV R4, RZ, RZ, -R2 ;  /* 0x000000ffff047224 */ /* 0x000fe400078e0a02 */
[----:B------:R-:W-:Y:S02]  /*10e0*/  IMAD.MOV.U32 R2, RZ, RZ, RZ ;  /* 0x000000ffff027224 */ /* 0x000fe400078e00ff */
[----:B------:R-:W0:Y:S02]  /*10f0*/  F2I.FTZ.U32.TRUNC.NTZ R3, R3 ;  /* 0x0000000300037305 */ /* 0x000e24000021f000 */
[----:B0-----:R-:W-:-:S04]  /*1100*/  IMAD.MOV R7, RZ, RZ, -R3 ;  /* 0x000000ffff077224 */ /* 0x001fc800078e0a03 */
        /* <DEDUP_REMOVED lines=14> */
.L_x_7207:
[-C--:B------:R-:W-:Y:S01]  /*11f0*/  IMAD R17, R17, R22.reuse, R8 ;  /* 0x0000001611117224 */ /* 0x080fe200078e0208 */
        /* <DEDUP_REMOVED lines=37> */
[----:B------:R-:W-:Y:S01]  /*1450*/  SHF.R.S32.HI R90, RZ, 0x1f, R89 ;  /* 0x0000001fff5a7819 */ /* 0x000fe20000011459 */
[----:B------:R-:W1:Y:S01]  /*1460*/  S2UR UR5, SR_CgaCtaId ;  /* 0x00000000000579c3 */ /* 0x000e620000008800 */
[----:B------:R-:W-:Y:S02]  /*1470*/  UMOV UR36, 0x400 ;  /* 0x0000040000247882 */ /* 0x000fe40000000000 */
[----:B------:R-:W-:-:S04]  /*1480*/  LEA.HI R91, R90, R89, RZ, 0x7 ;  /* 0x000000595a5b7211 */ /* 0x000fc800078f38ff */
[----:B------:R-:W-:-:S05]  /*1490*/  SHF.R.S32.HI R92, RZ, 0x7, R91 ;  /* 0x00000007ff5c7819 */ /* 0x000fca000001145b */
[----:B0-----:R-:W0:Y:S01]  /*14a0*/  SHFL.IDX PT, R0, R92, RZ, 0x1f ;  /* 0x00001fff5c007589 */ /* 0x001e2200000e0000 */
[----:B-1----:R-:W-:-:S04]  /*14b0*/  ULEA UR36, UR5, UR36, 0x18 ;  /* 0x0000002405247291 */ /* 0x002fc8000f8ec03f */
[----:B------:R-:W-:-:S04]  /*14c0*/  UIADD3 UR5, UR36, 0x10400, URZ ;  /* 0x0001040024057890 */ /* 0x000fc8000fffe03f */
[----:B------:R-:W-:Y:S01]  /*14d0*/  ULOP3.LUT UP0, URZ, UR5, 0x3ff, URZ, 0xc0, !UPT ;  /* 0x000003ff053f7892 */ /* 0x000fe2000f80c03f */
[----:B0-----:R-:W-:-:S05]  /*14e0*/  R2UR UR37, R0 ;  /* 0x00000000002572ca */ /* 0x001fca00000e0000 */
        /* <DEDUP_REMOVED lines=24> */
.L_x_7209:
[----:B------:R-:W2:Y:S01]  /*1670*/  LDL.LU R20, [R1+0x14] ;  /* 0x0000140001147983 */ /* 0x000ea20000300800 */
[----:B------:R-:W-:-:S04]  /*1680*/  SHF.L.U32 R2, RZ, 0x1f, RZ ;  /* 0x0000001fff027819 */ /* 0x000fc800000006ff */
[----:B------:R-:W0:Y:S01]  /*1690*/  SYNCS.PHASECHK.TRANS64.TRYWAIT P1, [UR36+0x28800], R2 ;  /* 0x02880002ff0075a7 */ /* 0x000e220008020164 */
[----:B--2---:R-:W-:-:S04]  /*16a0*/  LOP3.LUT R0, R20, 0x1, RZ, 0xfc, !PT ;  /* 0x0000000114007812 */ /* 0x004fc800078efcff */
[----:B------:R-:W-:Y:S01]  /*16b0*/  ISETP.NE.AND P0, PT, R0, 0x3, PT ;  /* 0x000000030000780c */ /* 0x000fe20003f05270 */
[----:B0-----:R-:W-:-:S12]  /*16c0*/  @!P1 BRA `(.L_x_7210) ;  /* 0x0000011400e89947 */ /* 0x001fd80003800000 */
.L_x_7370:
[----:B------:R-:W-:Y:S05]  /*16d0*/  @!P0 BRA `(.L_x_7211) ;  /* 0x0000000000048947 */ /* 0x000fea0003800000 */
[----:B------:R-:W-:Y:S01]  /*16e0*/  BPT.TRAP 0x1 ;  /* 0x000000040000795c */ /* 0x000fe20000300000 */
.L_x_7211:
[----:B------:R1:W2:Y:S01]  /*16f0*/  SYNCS.PHASECHK.TRANS64.TRYWAIT P2, [UR36+0x28830], R2 ;  /* 0x02883002ff0075a7 */ /* 0x0002a20008040164 */
[----:B------:R-:W-:Y:S05]  /*1700*/  @!P0 BRA `(.L_x_7212) ;  /* 0x0000000000048947 */ /* 0x000fea0003800000 */
[----:B------:R-:W-:Y:S01]  /*1710*/  BPT.TRAP 0x1 ;  /* 0x000000040000795c */ /* 0x000fe20000300000 */
.L_x_7212:
        /* <DEDUP_REMOVED lines=8> */
.L_x_7213:
[----:B------:R-:W-:Y:S05]  /*17a0*/  WARPSYNC.ALL ;  /* 0x0000000000007948 */ /* 0x000fea0003800000 */
[----:B------:R-:W-:Y:S01]  /*17b0*/  IMAD.MOV.U32 R7, RZ, RZ, 0x40000040 ;  /* 0x40000040ff077424 */ /* 0x000fe200078e00ff */
[----:B------:R-:W-:Y:S01]  /*17c0*/  UIADD3 UR4, UR36, 0x18400, URZ ;  /* 0x0001840024047890 */ /* 0x000fe2000fffe03f */
[C---:B------:R-:W-:Y:S01]  /*17d0*/  R2UR UR8, R6.reuse ;  /* 0x00000000060872ca */ /* 0x040fe200000e0000 */
[----:B------:R-:W-:Y:S02]  /*17e0*/  WARPGROUP.ARRIVE ;  /* 0x00000000000079c5 */ /* 0x000fe40000000000 */
[----:B------:R-:W-:Y:S01]  /*17f0*/  R2UR UR9, R7 ;  /* 0x00000000070972ca */ /* 0x000fe200000e0000 */
[----:B------:R-:W-:Y:S01]  /*1800*/  USHF.R.U32.HI UR4, URZ, 0x4, UR4 ;  /* 0x000000043f047899 */ /* 0x000fe20008011604 */
[----:B------:R-:W-:Y:S01]  /*1810*/  R2UR UR32, R6 ;  /* 0x00000000062072ca */ /* 0x000fe200000e0000 */
[----:B------:R-:W-:Y:S01]  /*1820*/  UMOV UR11, 0x40000040 ;  /* 0x40000040000b7882 */ /* 0x000fe20000000000 */
[----:B------:R-:W-:Y:S01]  /*1830*/  UMOV UR13, 0x40000040 ;  /* 0x40000040000d7882 */ /* 0x000fe20000000000 */
[----:B------:R-:W-:Y:S01]  /*1840*/  ULOP3.LUT UR4, UR4, 0x3fff, URZ, 0xc0, !UPT ;  /* 0x00003fff04047892 */ /* 0x000fe2000f8ec03f */
[----:B01----:R-:W0:Y:S01]  /*1850*/  LDC R2, c[0x0][0x448] ;  /* 0x00011200ff027b82 */ /* 0x003e220000000800 */
[----:B------:R-:W-:Y:S01]  /*1860*/  UMOV UR15, 0x40000040 ;  /* 0x40000040000f7882 */ /* 0x000fe20000000000 */
[----:B------:R-:W-:Y:S01]  /*1870*/  UMOV UR17, 0x40000040 ;  /* 0x4000004000117882 */ /* 0x000fe20000000000 */
[----:B------:R-:W-:Y:S01]  /*1880*/  ULOP3.LUT UR6, UR4, 0x10000, URZ, 0xfc, !UPT ;  /* 0x0001000004067892 */ /* 0x000fe2000f8efc3f */
[----:B------:R-:W-:Y:S01]  /*1890*/  LOP3.LUT R0, R91, 0xffffff80, RZ, 0xc0, !PT ;  /* 0xffffff805b007812 */ /* 0x000fe200078ec0ff */
[----:B------:R-:W-:Y:S01]  /*18a0*/  UMOV UR19, 0x40000040 ;  /* 0x4000004000137882 */ /* 0x000fe20000000000 */
[----:B------:R-:W-:Y:S01]  /*18b0*/  UMOV UR21, 0x40000040 ;  /* 0x4000004000157882 */ /* 0x000fe20000000000 */
[----:B------:R-:W-:Y:S01]  /*18c0*/  UIADD3 UR14, UR6, 0x4, URZ ;  /* 0x00000004060e7890 */ /* 0x000fe2000fffe03f */
[----:B------:R-:W-:Y:S01]  /*18d0*/  LEA.HI R90, R90, R89, RZ, 0x2 ;  /* 0x000000595a5a7211 */ /* 0x000fe200078f10ff */
[----:B------:R-:W-:Y:S01]  /*18e0*/  UIADD3 UR12, UR32, 0x4, URZ ;  /* 0x00000004200c7890 */ /* 0x000fe2000fffe03f */
[C---:B------:R-:W-:Y:S01]  /*18f0*/  IMAD.IADD R5, R89.reuse, 0x1, -R0 ;  /* 0x0000000159057824 */ /* 0x040fe200078e0a00 */
[----:B------:R-:W-:Y:S01]  /*1900*/  UMOV UR10, UR6 ;  /* 0x00000006000a7c82 */ /* 0x000fe20008000000 */
[----:B------:R-:W-:Y:S01]  /*1910*/  UIADD3 UR16, UR32, 0x6, URZ ;  /* 0x0000000620107890 */ /* 0x000fe2000fffe03f */
[----:B------:R-:W-:Y:S01]  /*1920*/  HGMMA.64x128x16.F32 R24, gdesc[UR8], RZ, !UPT, gsb0 ;  /* 0x01e00000081879f0 */ /* 0x000fe2000c0008ff */
[----:B------:R-:W-:Y:S01]  /*1930*/  UIADD3 UR8, UR32, 0x2, URZ ;  /* 0x0000000220087890 */ /* 0x000fe2000fffe03f */
[----:B------:R-:W-:Y:S01]  /*1940*/  SHF.R.S32.HI R0, RZ, 0x1f, R5 ;  /* 0x0000001fff007819 */ /* 0x000fe20000011405 */
[----:B------:R-:W-:Y:S01]  /*1950*/  UIADD3 UR10, UR6, 0x2, URZ ;  /* 0x00000002060a7890 */ /* 0x000fe2000fffe03f */
[----:B------:R-:W-:Y:S01]  /*1960*/  LEA.HI R4, R92, R92, RZ, 0x1 ;  /* 0x0000005c5c047211 */ /* 0x000fe200078f08ff */
[----:B------:R-:W-:Y:S01]  /*1970*/  UMOV UR9, 0x40000040 ;  /* 0x4000004000097882 */ /* 0x000fe20000000000 */
[----:B------:R-:W-:Y:S01]  /*1980*/  UMOV UR11, 0x40000040 ;  /* 0x40000040000b7882 */ /* 0x000fe20000000000 */
[----:B------:R-:W-:Y:S01]  /*1990*/  UIADD3 UR18, UR6, 0x6, URZ ;  /* 0x0000000606127890 */ /* 0x000fe2000fffe03f */
[----:B------:R-:W-:Y:S01]  /*19a0*/  LOP3.LUT R90, R90, 0xfffffffc, RZ, 0xc0, !PT ;  /* 0xfffffffc5a5a7812 */ /* 0x000fe200078ec0ff */
[----:B------:R-:W-:Y:S01]  /*19b0*/  UIADD3 UR20, UR32, 0x400, URZ ;  /* 0x0000040020147890 */ /* 0x000fe2000fffe03f */
[-C--:B------:R-:W-:Y:S01]  /*19c0*/  LEA.HI R3, R0, R5.reuse, RZ, 0x5 ;  /* 0x0000000500037211 */ /* 0x080fe200078f28ff */
[----:B------:R-:W-:Y:S01]  /*19d0*/  UIADD3 UR22, UR6, 0x400, URZ ;  /* 0x0000040006167890 */ /* 0x000fe2000fffe03f */
[----:B0-----:R-:W-:Y:S01]  /*19e0*/  ISETP.NE.AND P2, PT, R2, 0x1, PT ;  /* 0x000000010200780c */ /* 0x001fe20003f45270 */
[----:B------:R-:W-:Y:S01]  /*19f0*/  UMOV UR23, 0x40000040 ;  /* 0x4000004000177882 */ /* 0x000fe20000000000 */
[----:B------:R-:W-:Y:S01]  /*1a00*/  UIADD3 UR24, UR32, 0x402, URZ ;  /* 0x0000040220187890 */ /* 0x000fe2000fffe03f */
[----:B------:R-:W-:Y:S01]  /*1a10*/  LEA.HI R2, R0, R5, RZ, 0x2 ;  /* 0x0000000500027211 */ /* 0x000fe200078f10ff */
[----:B------:R-:W-:Y:S01]  /*1a20*/  UIADD3 UR26, UR6, 0x402, URZ ;  /* 0x00000402061a7890 */ /* 0x000fe2000fffe03f */
[----:B------:R-:W-:Y:S01]  /*1a30*/  LOP3.LUT R11, R4, 0x3fffffe, RZ, 0xc0, !PT ;  /* 0x03fffffe040b7812 */ /* 0x000fe200078ec0ff */
[----:B------:R-:W-:Y:S01]  /*1a40*/  UMOV UR25, 0x40000040 ;  /* 0x4000004000197882 */ /* 0x000fe20000000000 */
[----:B------:R-:W-:Y:S01]  /*1a50*/  UMOV UR27, 0x40000040 ;  /* 0x40000040001b7882 */ /* 0x000fe20000000000 */
[----:B------:R-:W-:Y:S01]  /*1a60*/  UIADD3 UR28, UR32, 0x404, URZ ;  /* 0x00000404201c7890 */ /* 0x000fe2000fffe03f */
[--C-:B------:R-:W-:Y:S01]  /*1a70*/  SHF.R.S32.HI R0, RZ, 0x2, R2.reuse ;  /* 0x00000002ff007819 */ /* 0x100fe20000011402 */
[----:B------:R-:W-:Y:S01]  /*1a80*/  UIADD3 UR30, UR6, 0x404, URZ ;  /* 0x00000404061e7890 */ /* 0x000fe2000fffe03f */
[----:B------:R-:W-:Y:S01]  /*1a90*/  SHF.R.S32.HI R9, RZ, 0x1f, R2 ;  /* 0x0000001fff097819 */ /* 0x000fe20000011402 */
[----:B------:R-:W-:Y:S01]  /*1aa0*/  UMOV UR29, 0x40000040 ;  /* 0x40000040001d7882 */ /* 0x000fe20000000000 */
[----:B------:R-:W-:Y:S01]  /*1ab0*/  UMOV UR31, 0x40000040 ;  /* 0x40000040001f7882 */ /* 0x000fe20000000000 */
[----:B------:R-:W-:Y:S01]  /*1ac0*/  UIADD3 UR32, UR32, 0x406, URZ ;  /* 0x0000040620207890 */ /* 0x000fe2000fffe03f */
[----:B------:R-:W0:Y:S01]  /*1ad0*/  @P2 LDC R13, c[0x0][0x44c] ;  /* 0x00011300ff0d2b82 */ /* 0x000e220000000800 */
[----:B------:R-:W-:Y:S01]  /*1ae0*/  UIADD3 UR34, UR6, 0x406, URZ ;  /* 0x0000040606227890 */ /* 0x000fe2000fffe03f */
[----:B------:R-:W-:Y:S01]  /*1af0*/  SHF.R.S32.HI R4, RZ, 0x5, R3 ;  /* 0x00000005ff047819 */ /* 0x000fe20000011403 */
[----:B------:R-:W-:Y:S01]  /*1b00*/  UMOV UR33, 0x40000040 ;  /* 0x4000004000217882 */ /* 0x000fe20000000000 */
[----:B------:R-:W-:Y:S01]  /*1b10*/  UMOV UR35, 0x40000040 ;  /* 0x4000004000237882 */ /* 0x000fe20000000000 */
[----:B------:R-:W-:Y:S01]  /*1b20*/  IMAD.IADD R90, R89, 0x1, -R90 ;  /* 0x00000001595a7824 */ /* 0x000fe200078e0a5a */
[----:B------:R-:W-:Y:S01]  /*1b30*/  LEA.HI R9, R9, R0, RZ, 0x3 ;  /* 0x0000000009097211 */ /* 0x000fe200078f18ff */
[----:B------:R-:W-:Y:S01]  /*1b40*/  IMAD R4, R4, 0x10, R23 ;  /* 0x0000001004047824 */ /* 0x000fe200078e0217 */
[----:B------:R-:W1:Y:S01]  /*1b50*/  @P2 LDC R15, c[0x0][0x450] ;  /* 0x00011400ff0f2b82 */ /* 0x000e620000000800 */
[----:B------:R-:W-:Y:S01]  /*1b60*/  IMAD.IADD R11, R92, 0x1, -R11 ;  /* 0x000000015c0b7824 */ /* 0x000fe200078e0a0b */
[----:B------:R-:W-:Y:S01]  /*1b70*/  LEA.HI R3, R90, R90, RZ, 0x1 ;  /* 0x0000005a5a037211 */ /* 0x000fe200078f08ff */
[----:B------:R-:W-:Y:S01]  /*1b80*/  ULDC UR38, c[0x0][0x2f0] ;  /* 0x0000bc0000267ab9 */ /* 0x000fe20000000800 */
[----:B------:R-:W-:Y:S01]  /*1b90*/  LOP3.LUT R9, R9, 0xfffffff8, RZ, 0xc0, !PT ;  /* 0xfffffff809097812 */ /* 0x000fe200078ec0ff */
[----:B------:R-:W-:Y:S01]  /*1ba0*/  ULDC UR4, c[0x0][0x288] ;  /* 0x0000a20000047ab9 */ /* 0x000fe20000000800 */
[----:B------:R-:W-:Y:S01]  /*1bb0*/  LOP3.LUT R3, R3, 0x1ffffffe, RZ, 0xc0, !PT ;  /* 0x1ffffffe03037812 */ /* 0x000fe200078ec0ff */
[----:B------:R-:W-:Y:S01]  /*1bc0*/  ULDC UR7, c[0x0][0x9dc] ;  /* 0x0002770000077ab9 */ /* 0x000fe20000000800 */
[----:B------:R-:W-:Y:S01]  /*1bd0*/  IADD3 R4, R4, R0, -R9 ;  /* 0x0000000004047210 */ /* 0x000fe20007ffe809 */
[----:B------:R-:W-:Y:S01]  /*1be0*/  IMAD.MOV.U32 R9, RZ, RZ, -0x80 ;  /* 0xffffff80ff097424 */ /* 0x000fe200078e00ff */
[----:B------:R-:W-:Y:S01]  /*1bf0*/  LOP3.LUT R2, R2, 0x7ffffffc, RZ, 0xc0, !PT ;  /* 0x7ffffffc02027812 */ /* 0x000fe200078ec0ff */
[----:B------:R-:W-:Y:S01]  /*1c00*/  IMAD.IADD R3, R90, 0x1, -R3 ;  /* 0x000000015a037824 */ /* 0x000fe200078e0a03 */
[----:B------:R-:W-:Y:S01]  /*1c10*/  ULOP3.LUT UR7, URZ, UR7, URZ, 0x33, !UPT ;  /* 0x000000073f077292 */ /* 0x000fe2000f8e333f */
[----:B------:R-:W-:Y:S01]  /*1c20*/  IMAD R4, R11, 0x40, R4 ;  /* 0x000000400b047824 */ /* 0x000fe200078e0204 */
[C---:B------:R-:W-:Y:S01]  /*1c30*/  LEA R21, R22.reuse, 0xffffff80, 0x7 ;  /* 0xffffff8016157811 */ /* 0x040fe200078e38ff */
[----:B------:R-:W-:-:S02]  /*1c40*/  IMAD R89, R22, R9, 0x80 ;  /* 0x0000008016597424 */ /* 0x000fc400078e0209 */
[----:B------:R-:W-:Y:S02]  /*1c50*/  IMAD R8, R3, 0x8, R4 ;  /* 0x0000000803087824 */ /* 0x000fe400078e0204 */
[----:B------:R-:W-:Y:S02]  /*1c60*/  IMAD.U32 R4, RZ, RZ, UR36 ;  /* 0x00000024ff047e24 */ /* 0x000fe4000f8e00ff */
[----:B0-----:R-:W-:-:S04]  /*1c70*/  @P2 IMAD.HI.U32 R0, R8, R13, RZ ;  /* 0x0000000d08002227 */ /* 0x001fc800078e00ff */
[----:B------:R-:W-:Y:S01]  /*1c80*/  IMAD.MOV.U32 R3, RZ, RZ, R8 ;  /* 0x000000ffff037224 */ /* 0x000fe200078e0008 */
[----:B-1----:R-:W-:Y:S01]  /*1c90*/  @P2 SHF.R.U32.HI R3, RZ, R15, R0 ;  /* 0x0000000fff032219 */ /* 0x002fe20000011600 */
[----:B------:R-:W-:Y:S01]  /*1ca0*/  IMAD.IADD R5, R5, 0x1, -R2 ;  /* 0x0000000105057824 */ /* 0x000fe200078e0a02 */
[----:B------:R-:W0:Y:S01]  /*1cb0*/  LDC.64 R14, c[0x0][0x9e0] ;  /* 0x00027800ff0e7b82 */ /* 0x000e220000000a00 */
[----:B------:R-:W-:Y:S02]  /*1cc0*/  VIADD R2, R89, 0x1 ;  /* 0x0000000159027836 */ /* 0x000fe40000000000 */
[----:B------:R-:W1:Y:S01]  /*1cd0*/  SHFL.IDX PT, R13, R3, RZ, 0x1c1f ;  /* 0x001c1fff030d7589 */ /* 0x000e6200000e0000 */
[----:B------:R-:W-:Y:S02]  /*1ce0*/  @!P1 VIADD R0, R4, 0x28840 ;  /* 0x0002884004009836 */ /* 0x000fe40000000000 */
[----:B------:R-:W-:-:S03]  /*1cf0*/  IMAD R9, R5, -0x2, R2 ;  /* 0xfffffffe05097824 */ /* 0x000fc600078e0202 */
[----:B------:R-:W-:Y:S01]  /*1d00*/  @!P1 PRMT R0, RZ, 0x654, R0 ;  /* 0x00000654ff009816 */ /* 0x000fe20000000000 */
[----:B------:R-:W-:Y:S02]  /*1d10*/  IMAD R2, R16, UR38, R9 ;  /* 0x0000002610027c24 */ /* 0x000fe4000f8e0209 */
[----:B------:R-:W-:-:S04]  /*1d20*/  IMAD.U32 R9, RZ, RZ, UR4 ;  /* 0x00000004ff097e24 */ /* 0x000fc8000f8e00ff */
[----:B------:R-:W-:-:S04]  /*1d30*/  IMAD.IADD R11, R2, 0x1, -R9 ;  /* 0x00000001020b7824 */ /* 0x000fc800078e0a09 */
[----:B------:R-:W-:Y:S01]  /*1d40*/  VIADD R90, R11, UR7 ;  /* 0x000000070b5a7c36 */ /* 0x000fe20008000000 */
[----:B0-----:R-:W-:Y:S01]  /*1d50*/  ISETP.GE.AND P3, PT, R15, 0x1, PT ;  /* 0x000000010f00780c */ /* 0x001fe20003f66270 */
[----:B------:R-:W-:Y:S02]  /*1d60*/  IMAD.IADD R91, R11, 0x1, R14 ;  /* 0x000000010b5b7824 */ /* 0x000fe400078e020e */
[----:B-1----:R-:W-:Y:S01]  /*1d70*/  IMAD.IADD R11, R90, 0x1, R13 ;  /* 0x000000015a0b7824 */ /* 0x002fe200078e020d */
[----:B------:R-:W-:Y:S02]  /*1d80*/  WARPGROUP.DEPBAR.LE gsb0, 0x0 ;  /* 0x00008000000079c5 */ /* 0x000fe40000010000 */
[----:B------:R-:W-:-:S06]  /*1d90*/  WARPGROUP.ARRIVE ;  /* 0x00000000000079c5 */ /* 0x000fcc0000000000 */
[----:B------:R-:W-:Y:S03]  /*1da0*/  HGMMA.64x128x16.F32 R24, gdesc[UR8], R24, gsb0 ;  /* 0x01e00000081879f0 */ /* 0x000fe60008000818 */
[----:B------:R-:W-:Y:S02]  /*1db0*/  WARPGROUP.DEPBAR.LE gsb0, 0x0 ;  /* 0x00008000000079c5 */ /* 0x000fe40000010000 */
[----:B------:R-:W-:-:S07]  /*1dc0*/  WARPGROUP.ARRIVE ;  /* 0x00000000000079c5 */ /* 0x000fce0000000000 */
        /* <DEDUP_REMOVED lines=17> */
[----:B------:R0:W-:Y:S02]  /*1ee0*/  @!P1 SYNCS.ARRIVE.TRANS64.RED.A1T0 RZ, [R0+URZ], RZ ;  /* 0x000000ff00ff99a7 */ /* 0x0001e4000810043f */
[----:B0-----:R-:W-:-:S04]  /*1ef0*/  IMAD R0, R16, UR38, R89 ;  /* 0x0000002610007c24 */ /* 0x001fc8000f8e0259 */
[----:B------:R-:W-:-:S05]  /*1f00*/  IMAD R116, R5, -0x2, R0 ;  /* 0xfffffffe05747824 */ /* 0x000fca00078e0200 */
[----:B------:R-:W-:Y:S01]  /*1f10*/  VIADDMNMX R0, R13, R91, R116, PT ;  /* 0x0000005b0d007246 */ /* 0x000fe20003800174 */
[----:B------:R-:W-:Y:S06]  /*1f20*/  @!P3 BRA `(.L_x_7215) ;  /* 0x000000000054b947 */ /* 0x000fec0003800000 */
[----:B------:R-:W-:Y:S01]  /*1f30*/  IMAD R2, R16, UR38, R13 ;  /* 0x0000002610027c24 */ /* 0x000fe2000f8e020d */
[----:B------:R-:W-:Y:S03]  /*1f40*/  BSSY B0, `(.L_x_7216) ;  /* 0x000000f000007945 */ /* 0x000fe60003800000 */
[----:B------:R-:W-:-:S05]  /*1f50*/  IMAD.IADD R2, R2, 0x1, -R9 ;  /* 0x0000000102027824 */ /* 0x000fca00078e0a09 */
        /* <DEDUP_REMOVED lines=9> */
.L_x_7217:
[----:B------:R-:W-:-:S13]  /*1ff0*/  ISETP.NE.AND P4, PT, R15, 0x1, PT ;  /* 0x000000010f00780c */ /* 0x000fda0003f85270 */
[----:B------:R-:W0:Y:S02]  /*2000*/  @P4 LDC.64 R12, c[0x0][0x9e8] ;  /* 0x00027a00ff0c4b82 */ /* 0x000e240000000a00 */
[----:B0-----:R-:W-:-:S05]  /*2010*/  @P4 IMAD.HI.U32 R4, R2, R12, RZ ;  /* 0x0000000c02044227 */ /* 0x001fca00078e00ff */
[----:B------:R-:W-:-:S07]  /*2020*/  @P4 SHF.R.U32.HI R2, RZ, R13, R4 ;  /* 0x0000000dff024219 */ /* 0x000fce0000011604 */
.L_x_7218:
[----:B------:R-:W-:Y:S05]  /*2030*/  BSYNC B0 ;  /* 0x0000000000007941 */ /* 0x000fea0003800000 */
.L_x_7216:
[----:B------:R-:W-:-:S04]  /*2040*/  IMAD R2, R2, R15, -R21 ;  /* 0x0000000f02027224 */ /* 0x000fc800078e0a15 */
[----:B------:R-:W-:-:S05]  /*2050*/  IMAD R2, R5, -0x2, R2 ;  /* 0xfffffffe05027824 */ /* 0x000fca00078e0202 */
[----:B------:R-:W-:Y:S02]  /*2060*/  VIMNMX R11, R11, R2, !PT ;  /* 0x000000020b0b7248 */ /* 0x000fe40007fe0100 */
[----:B------:R-:W-:-:S07]  /*2070*/  VIADDMNMX R0, R2, R15, R0, PT ;  /* 0x0000000f02007246 */ /* 0x000fce0003800100 */
.L_x_7215:
[C---:B------:R-:W-:Y:S01]  /*2080*/  ISETP.GE.AND P4, PT, R89.reuse, 0x2, PT ;  /* 0x000000025900780c */ /* 0x040fe20003f86270 */
[----:B------:R-:W0:Y:S01]  /*2090*/  SHFL.IDX PT, R3, R3, 0x1, 0x1c1f ;  /* 0x003c1f0003037f89 */ /* 0x000e2200000e0000 */
[----:B------:R-:W-:Y:S02]  /*20a0*/  ISETP.GE.AND P6, PT, R89, 0x9, PT ;  /* 0x000000095900780c */ /* 0x000fe40003fc6270 */
[----:B------:R-:W-:-:S04]  /*20b0*/  ISETP.GT.AND P5, PT, R11, 0x1, !P4 ;  /* 0x000000010b00780c */ /* 0x000fc800067a4270 */
        /* <DEDUP_REMOVED lines=31> */
[----:B------:R-:W-:Y:S01]  /*22b0*/  FSEL R126, R37, -INF , !P5 ;  /* 0xff800000257e7808 */ /* 0x000fe20006800000 */
[----:B0-----:R-:W-:Y:S01]  /*22c0*/  IMAD.IADD R37, R90, 0x1, R3 ;  /* 0x000000015a257824 */ /* 0x001fe200078e0203 */
        /* <DEDUP_REMOVED lines=108> */
[----:B------:R-:W-:Y:S02]  /*2990*/  VIADDMNMX R116, R3, R91, R116, PT ;  /* 0x0000005b03747246 */ /* 0x000fe40003800174 */
        /* <DEDUP_REMOVED lines=28> */
.L_x_7221:
[----:B------:R-:W-:-:S13]  /*2b60*/  ISETP.NE.AND P6, PT, R15, 0x1, PT ;  /* 0x000000010f00780c */ /* 0x000fda0003fc5270 */
[----:B------:R-:W0:Y:S02]  /*2b70*/  @P6 LDC.64 R28, c[0x0][0x9e8] ;  /* 0x00027a00ff1c6b82 */ /* 0x000e240000000a00 */
[----:B0-----:R-:W-:-:S05]  /*2b80*/  @P6 IMAD.HI.U32 R28, R0, R28, RZ ;  /* 0x0000001c001c6227 */ /* 0x001fca00078e00ff */
[----:B------:R-:W-:-:S07]  /*2b90*/  @P6 SHF.R.U32.HI R0, RZ, R29, R28 ;  /* 0x0000001dff006219 */ /* 0x000fce000001161c */
.L_x_7222:
[----:B------:R-:W-:Y:S05]  /*2ba0*/  BSYNC B0 ;  /* 0x0000000000007941 */ /* 0x000fea0003800000 */
.L_x_7220:
[----:B------:R-:W-:-:S04]  /*2bb0*/  IMAD R0, R0, R15, -R21 ;  /* 0x0000000f00007224 */ /* 0x000fc800078e0a15 */
[----:B------:R-:W-:-:S05]  /*2bc0*/  IMAD R0, R5, -0x2, R0 ;  /* 0xfffffffe05007824 */ /* 0x000fca00078e0200 */
[----:B------:R-:W-:Y:S02]  /*2bd0*/  VIMNMX R37, R37, R0, !PT ;  /* 0x0000000025257248 */ /* 0x000fe40007fe0100 */
[----:B------:R-:W-:-:S07]  /*2be0*/  VIADDMNMX R116, R0, R15, R116, PT ;  /* 0x0000000f00747246 */ /* 0x000fce0003800174 */
.L_x_7219:
[----:B------:R-:W-:Y:S01]  /*2bf0*/  ISETP.GT.AND P4, PT, R37, 0x1, !P4 ;  /* 0x000000012500780c */ /* 0x000fe20006784270 */
[----:B------:R-:W-:Y:S01]  /*2c00*/  ULDC UR4, c[0x0][0x988] ;  /* 0x0002620000047ab9 */ /* 0x000fe20000000800 */
[----:B------:R-:W-:Y:S01]  /*2c10*/  ISETP.NE.AND P6, PT, R32, RZ, PT ;  /* 0x000000ff2000720c */ /* 0x000fe20003fc5270 */
[----:B------:R-:W-:Y:S01]  /*2c20*/  IMAD.U32 R11, RZ, RZ, UR4 ;  /* 0x00000004ff0b7e24 */ /* 0x000fe2000f8e00ff */
        /* <DEDUP_REMOVED lines=76> */
[C---:B------:R-:W-:Y:S01]  /*30f0*/  ISETP.GT.AND P5, PT, R37.reuse, 0x78, !P5 ;  /* 0x000000782500780c */ /* 0x040fe20006fa4270 */
[----:B------:R-:W0:Y:S01]  /*3100*/  SHFL.BFLY PT, R0, R3, 0x2, 0x1f ;  /* 0x0c401f0003007f89 */ /* 0x000e2200000e0000 */
[----:B------:R-:W-:Y:S02]  /*3110*/  FSEL R50, R50, -INF , !P4 ;  /* 0xff80000032327808 */ /* 0x000fe40006000000 */
[----:B------:R-:W-:Y:S02]  /*3120*/  ISETP.NE.AND P4, PT, R98, RZ, PT ;  /* 0x000000ff6200720c */ /* 0x000fe40003f85270 */
[----:B------:R-:W-:Y:S02]  /*3130*/  ISETP.LT.OR P5, PT, R116, 0x79, P5 ;  /* 0x000000797400780c */ /* 0x000fe40002fa1670 */
[----:B------:R-:W-:Y:S02]  /*3140*/  ISETP.GT.AND P4, PT, R37, 0x31, !P4 ;  /* 0x000000312500780c */ /* 0x000fe40006784270 */
[----:B------:R-:W-:-:S02]  /*3150*/  FSEL R86, R86, -INF , !P5 ;  /* 0xff80000056567808 */ /* 0x000fc40006800000 */
[----:B------:R-:W-:-:S04]  /*3160*/  ISETP.LT.OR P4, PT, R116, 0x32, P4 ;  /* 0x000000327400780c */ /* 0x000fc80002781670 */
[----:B------:R-:W-:Y:S02]  /*3170*/  FSEL R52, R51, -INF , !P4 ;  /* 0xff80000033347808 */ /* 0x000fe40006000000 */
[----:B------:R-:W-:-:S04]  /*3180*/  ISETP.NE.AND P4, PT, R49, RZ, PT ;  /* 0x000000ff3100720c */ /* 0x000fc80003f85270 */
[----:B------:R-:W-:-:S04]  /*3190*/  ISETP.GT.AND P4, PT, R37, 0x38, !P4 ;  /* 0x000000382500780c */ /* 0x000fc80006784270 */
        /* <DEDUP_REMOVED lines=10> */
[----:B------:R-:W-:Y:S02]  /*3240*/  ISETP.GT.AND P4, PT, R37, 0x41, !P6 ;  /* 0x000000412500780c */ /* 0x000fe40007784270 */
[----:B------:R-:W-:Y:S02]  /*3250*/  ISETP.NE.AND P6, PT, R60, RZ, PT ;  /* 0x000000ff3c00720c */ /* 0x000fe40003fc5270 */
[----:B------:R-:W-:-:S04]  /*3260*/  ISETP.LT.OR P4, PT, R116, 0x42, P4 ;  /* 0x000000427400780c */ /* 0x000fc80002781670 */
[----:B------:R-:W-:Y:S02]  /*3270*/  FSEL R60, R59, -INF , !P4 ;  /* 0xff8000003b3c7808 */ /* 0x000fe40006000000 */
[----:B------:R-:W-:Y:S02]  /*3280*/  ISETP.NE.AND P4, PT, R57, RZ, PT ;  /* 0x000000ff3900720c */ /* 0x000fe40003f85270 */
[----:B------:R-:W1:Y:S02]  /*3290*/  @P2 LDC R57, c[0x0][0x450] ;  /* 0x00011400ff392b82 */ /* 0x000e640000000800 */
        /* <DEDUP_REMOVED lines=41> */
[----:B0-----:R-:W-:Y:S02]  /*3530*/  FMNMX.FTZ R13, R3, R0, !PT ;  /* 0x00000000030d7209 */ /* 0x001fe40007810000 */
[----:B------:R-:W-:-:S03]  /*3540*/  ISETP.LT.OR P4, PT, R116, 0x71, P4 ;  /* 0x000000717400780c */ /* 0x000fc60002781670 */
[----:B------:R-:W0:Y:S01]  /*3550*/  SHFL.BFLY PT, R0, R13, 0x1, 0x1f ;  /* 0x0c201f000d007f89 */ /* 0x000e2200000e0000 */
[----:B------:R-:W-:Y:S02]  /*3560*/  FSEL R82, R82, -INF , !P4 ;  /* 0xff80000052527808 */ /* 0x000fe40006000000 */
[----:B0-----:R-:W-:-:S04]  /*3570*/  FMNMX.FTZ R0, R13, R0, !PT ;  /* 0x000000000d007209 */ /* 0x001fc80007810000 */
[C---:B------:R-:W-:Y:S01]  /*3580*/  FSETP.NEU.FTZ.AND P4, PT, R0.reuse, -INF , PT ;  /* 0xff8000000000780b */ /* 0x040fe20003f9d000 */
[----:B------:R-:W-:-:S05]  /*3590*/  FMUL.FTZ R21, R0, R11 ;  /* 0x0000000b00157220 */ /* 0x000fca0000410000 */
[----:B------:R-:W-:Y:S02]  /*35a0*/  FSEL R39, R21, RZ, P4 ;  /* 0x000000ff15277208 */ /* 0x000fe40002000000 */
[----:B------:R-:W-:Y:S02]  /*35b0*/  ISETP.GT.AND P4, PT, R37, RZ, !P6 ;  /* 0x000000ff2500720c */ /* 0x000fe40007784270 */
[----:B------:R-:W-:Y:S01]  /*35c0*/  ISETP.NE.AND P6, PT, R81, RZ, PT ;  /* 0x000000ff5100720c */ /* 0x000fe20003fc5270 */
[-CC-:B------:R-:W-:Y:S01]  /*35d0*/  FFMA.FTZ R29, R134, R11.reuse, -R39.reuse ;  /* 0x0000000b861d7223 */ /* 0x180fe20000010827 */
[----:B------:R-:W-:Y:S01]  /*35e0*/  ISETP.LT.OR P4, PT, R116, 0x1, P4 ;  /* 0x000000017400780c */ /* 0x000fe20002781670 */
[-CC-:B------:R-:W-:Y:S01]  /*35f0*/  FFMA.FTZ R164, R106, R11.reuse, -R39.reuse ;  /* 0x0000000b6aa47223 */ /* 0x180fe20000010827 */
[----:B------:R-:W-:Y:S01]  /*3600*/  ISETP.GT.AND P6, PT, R37, 0x79, !P6 ;  /* 0x000000792500780c */ /* 0x000fe200077c4270 */
[-CC-:B------:R-:W-:Y:S01]  /*3610*/  FFMA.FTZ R41, R104, R11.reuse, -R39.reuse ;  /* 0x0000000b68297223 */ /* 0x180fe20000010827 */
[----:B------:R-:W-:Y:S01]  /*3620*/  FSEL R26, R26, -INF , !P4 ;  /* 0xff8000001a1a7808 */ /* 0x000fe20006000000 */
[-CC-:B------:R-:W-:Y:S01]  /*3630*/  FFMA.FTZ R43, R100, R11.reuse, -R39.reuse ;  /* 0x0000000b642b7223 */ /* 0x180fe20000010827 */
[----:B------:R-:W-:Y:S01]  /*3640*/  ISETP.NE.AND P4, PT, R77, RZ, PT ;  /* 0x000000ff4d00720c */ /* 0x000fe20003f85270 */
[-CC-:B------:R-:W-:Y:S01]  /*3650*/  FFMA.FTZ R180, R180, R11.reuse, -R39.reuse ;  /* 0x0000000bb4b47223 */ /* 0x180fe20000010827 */
[----:B------:R-:W-:Y:S01]  /*3660*/  FMNMX.FTZ R21, R26, R28, !PT ;  /* 0x0000001c1a157209 */ /* 0x000fe20007810000 */
[-CC-:B------:R-:W-:Y:S01]  /*3670*/  FFMA.FTZ R3, R130, R11.reuse, -R39.reuse ;  /* 0x0000000b82037223 */ /* 0x180fe20000010827 */
[----:B------:R-:W-:Y:S01]  /*3680*/  ISETP.GT.AND P4, PT, R37, 0x71, !P4 ;  /* 0x000000712500780c */ /* 0x000fe20006784270 */
[--C-:B------:R-:W-:Y:S01]  /*3690*/  FFMA.FTZ R2, R2, R11, -R39.reuse ;  /* 0x0000000b02027223 */ /* 0x100fe20000010827 */
[----:B------:R-:W-:Y:S01]  /*36a0*/  FMNMX.FTZ R21, R30, R21, !PT ;  /* 0x000000151e157209 */ /* 0x000fe20007810000 */
[--C-:B------:R-:W-:Y:S01]  /*36b0*/  FFMA.FTZ R182, R182, R11, -R39.reuse ;  /* 0x0000000bb6b67223 */ /* 0x100fe20000010827 */
[----:B------:R-:W-:Y:S01]  /*36c0*/  ISETP.LT.OR P4, PT, R116, 0x72, P4 ;  /* 0x000000727400780c */ /* 0x000fe20002781670 */
        /* <DEDUP_REMOVED lines=8> */
[----:B------:R0:W-:Y:S01]  /*3750*/  MUFU.EX2 R21, R29 ;  /* 0x0000001d00157308 */ /* 0x0001e20000000800 */
[----:B------:R-:W-:Y:S01]  /*3760*/  FMNMX.FTZ R25, R36, R25, !PT ;  /* 0x0000001924197209 */ /* 0x000fe20007810000 */
[-CC-:B------:R-:W-:Y:S01]  /*3770*/  FFMA.FTZ R178, R128, R11.reuse, -R39.reuse ;  /* 0x0000000b80b27223 */ /* 0x180fe20000010827 */
[----:B------:R-:W-:Y:S01]  /*3780*/  FSEL R104, R87, -INF , !P6 ;  /* 0xff80000057687808 */ /* 0x000fe20007000000 */
[--C-:B------:R-:W-:Y:S01]  /*3790*/  FFMA.FTZ R126, R126, R11, -R39.reuse ;  /* 0x0000000b7e7e7223 */ /* 0x100fe20000010827 */
[----:B------:R-:W-:Y:S01]  /*37a0*/  FMNMX.FTZ R25, R38, R25, !PT ;  /* 0x0000001926197209 */ /* 0x000fe20007810000 */
[-CC-:B------:R-:W-:Y:S01]  /*37b0*/  FFMA.FTZ R172, R124, R11.reuse, -R39.reuse ;  /* 0x0000000b7cac7223 */ /* 0x180fe20000010827 */
[--C-:B------:R-:W-:Y:S01]  /*37c0*/  FFMA.FTZ R122, R122, R11, -R39.reuse ;  /* 0x0000000b7a7a7223 */ /* 0x100fe20000010827 */
[----:B------:R-:W2:Y:S01]  /*37d0*/  MUFU.EX2 R3, R3 ;  /* 0x0000000300037308 */ /* 0x000ea20000000800 */
        /* <DEDUP_REMOVED lines=20> */
[----:B0-----:R-:W-:Y:S01]  /*3920*/  FMNMX.FTZ R29, R50, R27, !PT ;  /* 0x0000001b321d7209 */ /* 0x001fe20007810000 */
[-CC-:B------:R-:W-:Y:S01]  /*3930*/  FFMA.FTZ R20, R20, R11.reuse, -R39.reuse ;  /* 0x0000000b14147223 */ /* 0x180fe20000010827 */
[--C-:B------:R-:W-:Y:S01]  /*3940*/  FFMA.FTZ R84, R84, R11, -R39.reuse ;  /* 0x0000000b54547223 */ /* 0x100fe20000010827 */
[----:B------:R-:W0:Y:S01]  /*3950*/  MUFU.EX2 R13, R13 ;  /* 0x0000000d000d7308 */ /* 0x000e220000000800 */
[----:B------:R-:W-:Y:S01]  /*3960*/  FMNMX.FTZ R29, R52, R29, !PT ;  /* 0x0000001d341d7209 */ /* 0x000fe20007810000 */
[----:B------:R-:W-:Y:S01]  /*3970*/  FFMA.FTZ R24, R24, R11, -R39 ;  /* 0x0000000b18187223 */ /* 0x000fe20000010827 */
[----:B--2---:R-:W-:Y:S01]  /*3980*/  FADD.FTZ R53, R180, R3 ;  /* 0x00000003b4357221 */ /* 0x004fe20000010000 */
[----:B------:R-:W-:-:S02]  /*3990*/  F2FP.F16.F32.PACK_AB R180, R3, R180 ;  /* 0x000000b403b4723e */ /* 0x000fc400000000ff */
[----:B------:R-:W-:Y:S02]  /*39a0*/  FMNMX.FTZ R29, R54, R29, !PT ;  /* 0x0000001d361d7209 */ /* 0x000fe40007810000 */
[----:B------:R-:W2:Y:S02]  /*39b0*/  MUFU.EX2 R176, R176 ;  /* 0x000000b000b07308 */ /* 0x000ea40000000800 */
[----:B------:R-:W-:-:S04]  /*39c0*/  FMNMX.FTZ R29, R56, R29, !PT ;  /* 0x0000001d381d7209 */ /* 0x000fc80007810000 */
[----:B------:R-:W-:Y:S02]  /*39d0*/  FMNMX.FTZ R31, R58, R29, !PT ;  /* 0x0000001d3a1f7209 */ /* 0x000fe40007810000 */
[----:B------:R-:W4:Y:S02]  /*39e0*/  MUFU.EX2 R178, R178 ;  /* 0x000000b200b27308 */ /* 0x000f240000000800 */
[----:B------:R-:W-:-:S04]  /*39f0*/  FMNMX.FTZ R31, R60, R31, !PT ;  /* 0x0000001f3c1f7209 */ /* 0x000fc80007810000 */
[----:B------:R-:W-:Y:S02]  /*3a00*/  FMNMX.FTZ R31, R62, R31, !PT ;  /* 0x0000001f3e1f7209 */ /* 0x000fe40007810000 */
[----:B------:R-:W5:Y:S02]  /*3a10*/  MUFU.EX2 R25, R126 ;  /* 0x0000007e00197308 */ /* 0x000f640000000800 */
[----:B------:R-:W-:-:S04]  /*3a20*/  FMNMX.FTZ R31, R90, R31, !PT ;  /* 0x0000001f5a1f7209 */ /* 0x000fc80007810000 */
[----:B------:R-:W-:Y:S02]  /*3a30*/  FMNMX.FTZ R33, R66, R31, !PT ;  /* 0x0000001f42217209 */ /* 0x000fe40007810000 */
[----:B------:R-:W1:Y:S02]  /*3a40*/  MUFU.EX2 R172, R172 ;  /* 0x000000ac00ac7308 */ /* 0x000e640000000800 */
        /* <DEDUP_REMOVED lines=14> */
[----:B------:R3:W-:Y:S02]  /*3b30*/  MUFU.EX2 R41, R2 ;  /* 0x0000000200297308 */ /* 0x0007e40000000800 */
[----:B------:R-:W-:-:S05]  /*3b40*/  FMNMX.FTZ R37, R104, R37, !PT ;  /* 0x0000002568257209 */ /* 0x000fca0007810000 */
[----:B------:R-:W2:Y:S01]  /*3b50*/  SHFL.BFLY PT, R100, R37, 0x2, 0x1f ;  /* 0x0c401f0025647f89 */ /* 0x000ea200000e0000 */
[----:B------:R-:W1:Y:S01]  /*3b60*/  MUFU.EX2 R168, R168 ;  /* 0x000000a800a87308 */ /* 0x000e620000000800 */
[----:B---3--:R-:W-:-:S07]  /*3b70*/  FFMA.FTZ R2, R12, R11, -R39 ;  /* 0x0000000b0c027223 */ /* 0x008fce0000010827 */
[----:B------:R3:W-:Y:S08]  /*3b80*/  MUFU.EX2 R49, R2 ;  /* 0x0000000200317308 */ /* 0x0007f00000000800 */
[----:B------:R-:W1:Y:S01]  /*3b90*/  MUFU.EX2 R31, R112 ;  /* 0x00000070001f7308 */ /* 0x000e620000000800 */
[----:B---3--:R-:W-:Y:S01]  /*3ba0*/  FADD.FTZ R2, R182, R53 ;  /* 0x00000035b6027221 */ /* 0x008fe20000010000 */
[----:B0-----:R-:W-:-:S03]  /*3bb0*/  F2FP.F16.F32.PACK_AB R182, R13, R182 ;  /* 0x000000b60db6723e */ /* 0x001fc600000000ff */
[----:B------:R-:W-:Y:S01]  /*3bc0*/  FADD.FTZ R53, R13, R2 ;  /* 0x000000020d357221 */ /* 0x000fe20000010000 */
[----:B--2---:R-:W-:Y:S02]  /*3bd0*/  FMNMX.FTZ R100, R37, R100, !PT ;  /* 0x0000006425647209 */ /* 0x004fe40007810000 */
[----:B------:R-:W0:Y:S01]  /*3be0*/  MUFU.EX2 R170, R170 ;  /* 0x000000aa00aa7308 */ /* 0x000e220000000800 */
[----:B------:R-:W-:Y:S01]  /*3bf0*/  FADD.FTZ R2, R176, R53 ;  /* 0x00000035b0027221 */ /* 0x000fe20000010000 */
[C---:B------:R-:W-:Y:S01]  /*3c00*/  F2FP.F16.F32.PACK_AB R176, R21.reuse, R176 ;  /* 0x000000b015b0723e */ /* 0x040fe200000000ff */
[----:B------:R-:W2:Y:S02]  /*3c10*/  SHFL.BFLY PT, R37, R100, 0x1, 0x1f ;  /* 0x0c201f0064257f89 */ /* 0x000ea400000e0000 */
[----:B------:R-:W-:-:S03]  /*3c20*/  FADD.FTZ R53, R21, R2 ;  /* 0x0000000215357221 */ /* 0x000fc60000010000 */
[----:B------:R-:W-:Y:S01]  /*3c30*/  MUFU.EX2 R33, R108 ;  /* 0x0000006c00217308 */ /* 0x000fe20000000800 */
[----:B----4-:R-:W-:Y:S01]  /*3c40*/  FADD.FTZ R2, R178, R53 ;  /* 0x00000035b2027221 */ /* 0x010fe20000010000 */
[----:B-----5:R-:W-:-:S03]  /*3c50*/  F2FP.F16.F32.PACK_AB R178, R25, R178 ;  /* 0x000000b219b2723e */ /* 0x020fc600000000ff */
[----:B------:R-:W-:-:S03]  /*3c60*/  FADD.FTZ R55, R25, R2 ;  /* 0x0000000219377221 */ /* 0x000fc60000010000 */
[----:B------:R3:W-:Y:S08]  /*3c70*/  MUFU.EX2 R47, R10 ;  /* 0x0000000a002f7308 */ /* 0x0007f00000000800 */
[----:B------:R-:W-:Y:S01]  /*3c80*/  MUFU.EX2 R164, R164 ;  /* 0x000000a400a47308 */ /* 0x000fe20000000800 */
[----:B---3--:R-:W3:Y:S01]  /*3c90*/  @P2 LDC R10, c[0x0][0x44c] ;  /* 0x00011300ff0a2b82 */ /* 0x008ee20000000800 */
[----:B--2---:R-:W-:-:S04]  /*3ca0*/  FMNMX.FTZ R12, R100, R37, !PT ;  /* 0x00000025640c7209 */ /* 0x004fc80007810000 */
[C---:B------:R-:W-:Y:S01]  /*3cb0*/  FSETP.NEU.FTZ.AND P4, PT, R12.reuse, -INF , PT ;  /* 0xff8000000c00780b */ /* 0x040fe20003f9d000 */
[-C--:B------:R-:W-:Y:S01]  /*3cc0*/  FMUL.FTZ R4, R12, R11.reuse ;  /* 0x0000000b0c047220 */ /* 0x080fe20000410000 */
[----:B------:R-:W-:Y:S04]  /*3cd0*/  MUFU.EX2 R102, R102 ;  /* 0x0000006600667308 */ /* 0x000fe80000000800 */
[----:B------:R-:W-:Y:S01]  /*3ce0*/  FSEL R39, R4, RZ, P4 ;  /* 0x000000ff04277208 */ /* 0x000fe20002000000 */
[----:B-1----:R-:W-:Y:S01]  /*3cf0*/  FADD.FTZ R4, R172, R55 ;  /* 0x00000037ac047221 */ /* 0x002fe20000010000 */
[C---:B------:R-:W-:Y:S02]  /*3d00*/  F2FP.F16.F32.PACK_AB R172, R27.reuse, R172 ;  /* 0x000000ac1bac723e */ /* 0x040fe400000000ff */
        /* <DEDUP_REMOVED lines=11> */
[----:B------:R-:W-:Y:S01]  /*3dc0*/  FADD.FTZ R55, R27, R4 ;  /* 0x000000041b377221 */ /* 0x000fe20000010000 */
[-CC-:B------:R-:W-:Y:S01]  /*3dd0*/  FFMA.FTZ R44, R44, R11.reuse, -R39.reuse ;  /* 0x0000000b2c2c7223 */ /* 0x180fe20000010827 */
[-CC-:B------:R-:W-:Y:S01]  /*3de0*/  FFMA.FTZ R46, R46, R11.reuse, -R39.reuse ;  /* 0x0000000b2e2e7223 */ /* 0x180fe20000010827 */
[-C--:B------:R-:W-:Y:S01]  /*3df0*/  FFMA.FTZ R48, R48, R11.reuse, -R39 ;  /* 0x0000000b30307223 */ /* 0x080fe20000010827 */
[----:B------:R-:W-:Y:S01]  /*3e00*/  FADD.FTZ R4, R174, R55 ;  /* 0x00000037ae047221 */ /* 0x000fe20000010000 */
[----:B------:R-:W1:Y:S01]  /*3e10*/  MUFU.EX2 R181, R28 ;  /* 0x0000001c00b57308 */ /* 0x000e620000000800 */
[-CC-:B------:R-:W-:Y:S01]  /*3e20*/  FFMA.FTZ R50, R50, R11.reuse, -R39.reuse ;  /* 0x0000000b32327223 */ /* 0x180fe20000010827 */
[-CC-:B------:R-:W-:Y:S01]  /*3e30*/  FFMA.FTZ R52, R52, R11.reuse, -R39.reuse ;  /* 0x0000000b34347223 */ /* 0x180fe20000010827 */
[----:B------:R-:W-:Y:S01]  /*3e40*/  FADD.FTZ R55, R29, R4 ;  /* 0x000000041d377221 */ /* 0x000fe20000010000 */
[-CC-:B------:R-:W-:Y:S01]  /*3e50*/  FFMA.FTZ R54, R54, R11.reuse, -R39.reuse ;  /* 0x0000000b36367223 */ /* 0x180fe20000010827 */
[-CC-:B------:R-:W-:Y:S01]  /*3e60*/  FFMA.FTZ R56, R56, R11.reuse, -R39.reuse ;  /* 0x0000000b38387223 */ /* 0x180fe20000010827 */
[-C--:B------:R-:W-:Y:S01]  /*3e70*/  FFMA.FTZ R58, R58, R11.reuse, -R39 ;  /* 0x0000000b3a3a7223 */ /* 0x080fe20000010827 */
[----:B------:R-:W-:Y:S01]  /*3e80*/  FADD.FTZ R4, R168, R55 ;  /* 0x00000037a8047221 */ /* 0x000fe20000010000 */
[----:B------:R-:W2:Y:S01]  /*3e90*/  MUFU.EX2 R30, R30 ;  /* 0x0000001e001e7308 */ /* 0x000ea20000000800 */
[-CC-:B------:R-:W-:Y:S01]  /*3ea0*/  FFMA.FTZ R60, R60, R11.reuse, -R39.reuse ;  /* 0x0000000b3c3c7223 */ /* 0x180fe20000010827 */
[----:B------:R-:W-:Y:S01]  /*3eb0*/  FFMA.FTZ R62, R62, R11, -R39 ;  /* 0x0000000b3e3e7223 */ /* 0x000fe20000010827 */
[----:B------:R-:W-:Y:S01]  /*3ec0*/  FADD.FTZ R55, R31, R4 ;  /* 0x000000041f377221 */ /* 0x000fe20000010000 */
[----:B---3--:R-:W-:-:S04]  /*3ed0*/  @P2 IMAD.HI.U32 R10, R23, R10, RZ ;  /* 0x0000000a170a2227 */ /* 0x008fc800078e00ff */
[-CC-:B------:R-:W-:Y:S01]  /*3ee0*/  FFMA.FTZ R90, R90, R11.reuse, -R39.reuse ;  /* 0x0000000b5a5a7223 */ /* 0x180fe20000010827 */
[----:B------:R-:W-:Y:S01]  /*3ef0*/  FFMA.FTZ R66, R66, R11, -R39 ;  /* 0x0000000b42427223 */ /* 0x000fe20000010827 */
[----:B0-----:R-:W-:Y:S01]  /*3f00*/  FADD.FTZ R4, R170, R55 ;  /* 0x00000037aa047221 */ /* 0x001fe20000010000 */
[----:B------:R-:W0:Y:S01]  /*3f10*/  MUFU.EX2 R183, R32 ;  /* 0x0000002000b77308 */ /* 0x000e220000000800 */
[----:B-1----:R-:W-:Y:S01]  /*3f20*/  FADD.FTZ R53, R26, R181 ;  /* 0x000000b51a357221 */ /* 0x002fe20000010000 */
[----:B------:R-:W-:Y:S01]  /*3f30*/  @P2 SHF.R.U32.HI R23, RZ, R57, R10 ;  /* 0x00000039ff172219 */ /* 0x000fe2000001160a */
[----:B------:R-:W-:Y:S01]  /*3f40*/  FADD.FTZ R55, R33, R4 ;  /* 0x0000000421377221 */ /* 0x000fe20000010000 */
[-CC-:B------:R-:W-:Y:S01]  /*3f50*/  FFMA.FTZ R92, R92, R11.reuse, -R39.reuse ;  /* 0x0000000b5c5c7223 */ /* 0x180fe20000010827 */
[-CC-:B------:R-:W-:Y:S01]  /*3f60*/  FFMA.FTZ R70, R70, R11.reuse, -R39.reuse ;  /* 0x0000000b46467223 */ /* 0x180fe20000010827 */
[-C--:B------:R-:W-:Y:S01]  /*3f70*/  FFMA.FTZ R94, R94, R11.reuse, -R39 ;  /* 0x0000000b5e5e7223 */ /* 0x080fe20000010827 */
[----:B------:R-:W-:Y:S01]  /*3f80*/  FADD.FTZ R4, R164, R55 ;  /* 0x00000037a4047221 */ /* 0x000fe20000010000 */
[----:B------:R-:W1:Y:S01]  /*3f90*/  MUFU.EX2 R34, R34 ;  /* 0x0000002200227308 */ /* 0x000e620000000800 */
[----:B--2---:R-:W-:Y:S01]  /*3fa0*/  FADD.FTZ R2, R30, R53 ;  /* 0x000000351e027221 */ /* 0x004fe20000010000 */
[-CC-:B------:R-:W-:Y:S01]  /*3fb0*/  FFMA.FTZ R74, R74, R11.reuse, -R39.reuse ;  /* 0x0000000b4a4a7223 */ /* 0x180fe20000010827 */
[----:B------:R-:W-:Y:S01]  /*3fc0*/  FADD.FTZ R55, R35, R4 ;  /* 0x0000000423377221 */ /* 0x000fe20000010000 */
[-CC-:B------:R-:W-:Y:S01]  /*3fd0*/  FFMA.FTZ R96, R96, R11.reuse, -R39.reuse ;  /* 0x0000000b60607223 */ /* 0x180fe20000010827 */
[-CC-:B------:R-:W-:Y:S01]  /*3fe0*/  FFMA.FTZ R78, R78, R11.reuse, -R39.reuse ;  /* 0x0000000b4e4e7223 */ /* 0x180fe20000010827 */
[-C--:B------:R-:W-:Y:S01]  /*3ff0*/  FFMA.FTZ R98, R98, R11.reuse, -R39 ;  /* 0x0000000b62627223 */ /* 0x080fe20000010827 */
[----:B------:R-:W-:Y:S01]  /*4000*/  FADD.FTZ R4, R102, R55 ;  /* 0x0000003766047221 */ /* 0x000fe20000010000 */
[----:B------:R-:W2:Y:S01]  /*4010*/  MUFU.EX2 R177, R36 ;  /* 0x0000002400b17308 */ /* 0x000ea20000000800 */
[----:B0-----:R-:W-:Y:S01]  /*4020*/  FADD.FTZ R53, R183, R2 ;  /* 0x00000002b7357221 */ /* 0x001fe20000010000 */
[-CC-:B------:R-:W-:Y:S01]  /*4030*/  FFMA.FTZ R82, R82, R11.reuse, -R39.reuse ;  /* 0x0000000b52527223 */ /* 0x180fe20000010827 */
[----:B------:R-:W-:Y:S01]  /*4040*/  FADD.FTZ R55, R43, R4 ;  /* 0x000000042b377221 */ /* 0x000fe20000010000 */
[-CC-:B------:R-:W-:Y:S01]  /*4050*/  FFMA.FTZ R106, R106, R11.reuse, -R39.reuse ;  /* 0x0000000b6a6a7223 */ /* 0x180fe20000010827 */
[-CC-:B------:R-:W-:Y:S01]  /*4060*/  FFMA.FTZ R86, R86, R11.reuse, -R39.reuse ;  /* 0x0000000b56567223 */ /* 0x180fe20000010827 */
[----:B------:R-:W-:Y:S01]  /*4070*/  FFMA.FTZ R39, R104, R11, -R39 ;  /* 0x0000000b68277223 */ /* 0x000fe20000010827 */
[----:B------:R-:W-:Y:S01]  /*4080*/  F2FP.F16.F32.PACK_AB R174, R29, R174 ;  /* 0x000000ae1dae723e */ /* 0x000fe200000000ff */
[----:B------:R-:W0:Y:S01]  /*4090*/  MUFU.EX2 R38, R38 ;  /* 0x0000002600267308 */ /* 0x000e220000000800 */
[----:B-1----:R-:W-:Y:S01]  /*40a0*/  FADD.FTZ R2, R34, R53 ;  /* 0x0000003522027221 */ /* 0x002fe20000010000 */
[----:B------:R-:W-:Y:S01]  /*40b0*/  F2FP.F16.F32.PACK_AB R168, R31, R168 ;  /* 0x000000a81fa8723e */ /* 0x000fe200000000ff */
[----:B------:R-:W-:Y:S01]  /*40c0*/  VIADD R10, R22, 0xfffffffe ;  /* 0xfffffffe160a7836 */ /* 0x000fe20000000000 */
[----:B------:R-:W-:-:S02]  /*40d0*/  F2FP.F16.F32.PACK_AB R170, R33, R170 ;  /* 0x000000aa21aa723e */ /* 0x000fc400000000ff */
[----:B------:R-:W-:Y:S02]  /*40e0*/  F2FP.F16.F32.PACK_AB R164, R35, R164 ;  /* 0x000000a423a4723e */ /* 0x000fe400000000ff */
[----:B------:R-:W1:Y:S01]  /*40f0*/  MUFU.EX2 R179, R40 ;  /* 0x0000002800b37308 */ /* 0x000e620000000800 */
[----:B--2---:R-:W-:Y:S01]  /*4100*/  FADD.FTZ R53, R177, R2 ;  /* 0x00000002b1357221 */ /* 0x004fe20000010000 */
[----:B------:R-:W-:Y:S02]  /*4110*/  F2FP.F16.F32.PACK_AB R166, R43, R102 ;  /* 0x000000662ba6723e */ /* 0x000fe400000000ff */
[----:B------:R-:W-:Y:S02]  /*4120*/  F2FP.F16.F32.PACK_AB R181, R181, R26 ;  /* 0x0000001ab5b5723e */ /* 0x000fe400000000ff */
[----:B------:R-:W-:Y:S02]  /*4130*/  F2FP.F16.F32.PACK_AB R183, R183, R30 ;  /* 0x0000001eb7b7723e */ /* 0x000fe400000000ff */
[----:B------:R-:W2:Y:S01]  /*4140*/  MUFU.EX2 R42, R42 ;  /* 0x0000002a002a7308 */ /* 0x000ea20000000800 */
[----:B0-----:R-:W-:Y:S01]  /*4150*/  FADD.FTZ R2, R38, R53 ;  /* 0x0000003526027221 */ /* 0x001fe20000010000 */
[----:B------:R-:W-:-:S06]  /*4160*/  F2FP.F16.F32.PACK_AB R177, R177, R34 ;  /* 0x00000022b1b1723e */ /* 0x000fcc00000000ff */
        /* <DEDUP_REMOVED lines=21> */
[----:B0-----:R-:W-:Y:S01]  /*42c0*/  FADD.FTZ R4, R64, R55 ;  /* 0x0000003740047221 */ /* 0x001fe20000010000 */
[----:B------:R-:W-:Y:S01]  /*42d0*/  IMAD.IADD R55, R88, 0x1, R23 ;  /* 0x0000000158377824 */ /* 0x000fe200078e0217 */
[C---:B------:R-:W-:Y:S02]  /*42e0*/  F2FP.F16.F32.PACK_AB R160, R41.reuse, R64 ;  /* 0x0000004029a0723e */ /* 0x040fe400000000ff */
[----:B------:R-:W-:Y:S01]  /*42f0*/  FADD.FTZ R53, R41, R4 ;  /* 0x0000000429357221 */ /* 0x000fe20000010000 */
        /* <DEDUP_REMOVED lines=21> */
[----:B------:R-:W-:-:S03]  /*4450*/  F2FP.F16.F32.PACK_AB R162, R45, R68 ;  /* 0x000000442da2723e */ /* 0x000fc600000000ff */
[----:B------:R-:W-:-:S03]  /*4460*/  FADD.FTZ R13, R45, R4 ;  /* 0x000000042d0d7221 */ /* 0x000fc60000010000 */
        /* <DEDUP_REMOVED lines=36> */
[----:B-1----:R-:W-:Y:S01]  /*46b0*/  FADD.FTZ R2, R86, R3 ;  /* 0x0000000356027221 */ /* 0x002fe20000010000 */
[C---:B--2---:R-:W-:Y:S01]  /*46c0*/  FADD.FTZ R4, R37.reuse, R4 ;  /* 0x0000000425047221 */ /* 0x044fe20000010000 */
[----:B------:R-:W-:Y:S02]  /*46d0*/  F2FP.F16.F32.PACK_AB R154, R37, R84 ;  /* 0x00000054259a723e */ /* 0x000fe400000000ff */
[C---:B0-----:R-:W-:Y:S01]  /*46e0*/  FADD.FTZ R3, R39.reuse, R2 ;  /* 0x0000000227037221 */ /* 0x041fe20000010000 */
[----:B------:R-:W-:Y:S01]  /*46f0*/  F2FP.F16.F32.PACK_AB R155, R39, R86 ;  /* 0x00000056279b723e */ /* 0x000fe200000000ff */
        /* <DEDUP_REMOVED lines=11> */
.L_x_7224:
[----:B------:R-:W-:-:S13]  /*47b0*/  ISETP.NE.AND P4, PT, R15, 0x1, PT ;  /* 0x000000010f00780c */ /* 0x000fda0003f85270 */
[----:B------:R-:W0:Y:S02]  /*47c0*/  @P4 LDC.64 R20, c[0x0][0x9e8] ;  /* 0x00027a00ff144b82 */ /* 0x000e240000000a00 */
[----:B0-----:R-:W-:-:S05]  /*47d0*/  @P4 IMAD.HI.U32 R20, R2, R20, RZ ;  /* 0x0000001402144227 */ /* 0x001fca00078e00ff */
[----:B------:R-:W-:-:S07]  /*47e0*/  @P4 SHF.R.U32.HI R2, RZ, R21, R20 ;  /* 0x00000015ff024219 */ /* 0x000fce0000011614 */
.L_x_7225:
[----:B------:R-:W-:-:S05]  /*47f0*/  IMAD R15, R2, R15, R15 ;  /* 0x0000000f020f7224 */ /* 0x000fca00078e020f */
[----:B------:R-:W-:-:S07]  /*4800*/  VIMNMX R14, R14, R15, PT ;  /* 0x0000000f0e0e7248 */ /* 0x000fce0003fe0100 */
.L_x_7223:
[----:B------:R-:W-:Y:S01]  /*4810*/  SHF.R.S32.HI R13, RZ, 0x1f, R14 ;  /* 0x0000001fff0d7819 */ /* 0x000fe2000001140e */
[----:B------:R-:W-:Y:S01]  /*4820*/  UMOV UR4, URZ ;  /* 0x0000003f00047c82 */ /* 0x000fe20008000000 */
[----:B------:R-:W-:Y:S01]  /*4830*/  IMAD.MOV.U32 R2, RZ, RZ, RZ ;  /* 0x000000ffff027224 */ /* 0x000fe200078e00ff */
[----:B------:R-:W-:Y:S02]  /*4840*/  CS2R R150, SRZ ;  /* 0x0000000000967805 */ /* 0x000fe4000001ff00 */
[----:B------:R-:W-:Y:S02]  /*4850*/  LEA.HI R13, R13, R14, RZ, 0x7 ;  /* 0x0000000e0d0d7211 */ /* 0x000fe400078f38ff */
[----:B------:R-:W-:Y:S02]  /*4860*/  CS2R R148, SRZ ;  /* 0x0000000000947805 */ /* 0x000fe4000001ff00 */
[----:B------:R-:W-:Y:S02]  /*4870*/  CS2R R146, SRZ ;  /* 0x0000000000927805 */ /* 0x000fe4000001ff00 */
[----:B------:R-:W-:-:S02]  /*4880*/  CS2R R144, SRZ ;  /* 0x0000000000907805 */ /* 0x000fc4000001ff00 */
[----:B------:R-:W-:Y:S02]  /*4890*/  SHF.R.S32.HI R14, RZ, 0x7, R13 ;  /* 0x00000007ff0e7819 */ /* 0x000fe4000001140d */
[----:B------:R-:W-:Y:S02]  /*48a0*/  CS2R R142, SRZ ;  /* 0x00000000008e7805 */ /* 0x000fe4000001ff00 */
[----:B------:R-:W-:Y:S02]  /*48b0*/  CS2R R140, SRZ ;  /* 0x00000000008c7805 */ /* 0x000fe4000001ff00 */
[----:B------:R-:W-:Y:S02]  /*48c0*/  CS2R R138, SRZ ;  /* 0x00000000008a7805 */ /* 0x000fe4000001ff00 */
[----:B------:R-:W-:Y:S02]  /*48d0*/  VIMNMX R13, R17, R14, !PT ;  /* 0x0000000e110d7248 */ /* 0x000fe40007fe0100 */
[----:B------:R-:W-:-:S02]  /*48e0*/  CS2R R136, SRZ ;  /* 0x0000000000887805 */ /* 0x000fc4000001ff00 */
[----:B------:R-:W-:Y:S02]  /*48f0*/  CS2R R134, SRZ ;  /* 0x0000000000867805 */ /* 0x000fe4000001ff00 */
[----:B------:R-:W-:Y:S02]  /*4900*/  CS2R R132, SRZ ;  /* 0x0000000000847805 */ /* 0x000fe4000001ff00 */
[----:B------:R-:W-:Y:S02]  /*4910*/  ISETP.GE.AND P4, PT, R10, R13, PT ;  /* 0x0000000d0a00720c */ /* 0x000fe40003f86270 */
        /* <DEDUP_REMOVED lines=23> */
[----:B------:R-:W-:Y:S01]  /*4a90*/  IMAD.MOV.U32 R15, RZ, RZ, RZ ;  /* 0x000000ffff0f7224 */ /* 0x000fe200078e00ff */
[----:B------:R-:W-:Y:S01]  /*4aa0*/  UMOV UR5, URZ ;  /* 0x0000003f00057c82 */ /* 0x000fe20008000000 */
[----:B------:R-:W-:Y:S01]  /*4ab0*/  IMAD.MOV.U32 R151, RZ, RZ, RZ ;  /* 0x000000ffff977224 */ /* 0x000fe200078e00ff */
[----:B------:R-:W-:Y:S01]  /*4ac0*/  ULDC UR46, c[0x0][0x9e4] ;  /* 0x00027900002e7ab9 */ /* 0x000fe20000000800 */
[----:B------:R-:W-:Y:S01]  /*4ad0*/  ULDC UR38, c[0x0][0x2f0] ;  /* 0x0000bc0000267ab9 */ /* 0x000fe20000000800 */
[----:B------:R-:W-:-:S05]  /*4ae0*/  ULDC UR39, c[0x0][0x9e0] ;  /* 0x0002780000277ab9 */ /* 0x000fca0000000800 */
.L_x_7243:
[----:B------:R-:W-:Y:S01]  /*4af0*/  UIADD3 UR4, UR5, 0x1, URZ ;  /* 0x0000000105047890 */ /* 0x000fe2000fffe03f */
[----:B------:R-:W-:-:S03]  /*4b00*/  ISETP.NE.AND P4, PT, RZ, UR37, PT ;  /* 0x00000025ff007c0c */ /* 0x000fc6000bf85270 */
[----:B------:R-:W-:-:S04]  /*4b10*/  UISETP.NE.AND UP0, UPT, UR4, 0x2, UPT ;  /* 0x000000020400788c */ /* 0x000fc8000bf05270 */
[----:B------:R-:W-:Y:S02]  /*4b20*/  USEL UR10, URZ, 0x1, UP0 ;  /* 0x000000013f0a7887 */ /* 0x000fe40008000000 */
[----:B------:R-:W-:-:S04]  /*4b30*/  USEL UR4, UR4, URZ, UP0 ;  /* 0x0000003f04047287 */ /* 0x000fc80008000000 */
[----:B------:R-:W-:Y:S01]  /*4b40*/  LOP3.LUT R2, R15, UR10, RZ, 0x3c, !PT ;  /* 0x0000000a0f027c12 */ /* 0x000fe2000f8e3cff */
[----:B------:R-:W-:Y:S07]  /*4b50*/  @P4 BRA `(.L_x_7227) ;  /* 0x0000000000284947 */ /* 0x000fee0003800000 */
[----:B------:R-:W-:Y:S05]  /*4b60*/  @!P0 BRA `(.L_x_7228) ;  /* 0x0000000000048947 */ /* 0x000fea0003800000 */
[----:B------:R-:W-:Y:S01]  /*4b70*/  BPT.TRAP 0x1 ;  /* 0x000000040000795c */ /* 0x000fe20000300000 */
.L_x_7228:
[----:B------:R-:W-:Y:S01]  /*4b80*/  ULEA UR10, UR4, UR36, 0x3 ;  /* 0x00000024040a7291 */ /* 0x000fe2000f8e183f */
[----:B------:R-:W-:-:S08]  /*4b90*/  SHF.L.U32 R9, R2, 0x1f, RZ ;  /* 0x0000001f02097819 */ /* 0x000fd000000006ff */
[----:B------:R0:W1:Y:S01]  /*4ba0*/  SYNCS.PHASECHK.TRANS64.TRYWAIT P5, [UR10+0x28830], R9 ;  /* 0x02883009ff0075a7 */ /* 0x00006200080a014a */
[----:B------:R-:W-:Y:S05]  /*4bb0*/  @!P0 BRA `(.L_x_7229) ;  /* 0x0000000000048947 */ /* 0x000fea0003800000 */
[----:B------:R-:W-:Y:S01]  /*4bc0*/  BPT.TRAP 0x1 ;  /* 0x000000040000795c */ /* 0x000fe20000300000 */
.L_x_7229:
[----:B-1----:R-:W-:Y:S05]  /*4bd0*/  @P5 BRA `(.L_x_7227) ;  /* 0x0000000000085947 */ /* 0x002fea0003800000 */
[----:B------:R-:W1:Y:S02]  /*4be0*/  SYNCS.PHASECHK.TRANS64.TRYWAIT P5, [UR10+0x28830], R9 ;  /* 0x02883009ff0075a7 */ /* 0x000e6400080a014a */
[----:B-1----:R-:W-:Y:S05]  /*4bf0*/  @!P5 BRA `(.L_x_7230) ;  /* 0x000000e000ccd947 */ /* 0x002fea0003800000 */
.L_x_7227:
[----:B01----:R-:W-:Y:S01]  /*4c00*/  VIADD R9, R19, 0x8 ;  /* 0x0000000813097836 */ /* 0x003fe20000000000 */
[----:B------:R-:W-:Y:S01]  /*4c10*/  R2UR UR40, R6 ;  /* 0x00000000062872ca */ /* 0x000fe200000e0000 */
[----:B------:R-:W-:Y:S01]  /*4c20*/  ULEA UR42, UR4, UR6, 0xb ;  /* 0x00000006042a7291 */ /* 0x000fe2000f8e583f */
[----:B------:R-:W-:Y:S01]  /*4c30*/  R2UR UR41, R7 ;  /* 0x00000000072972ca */ /* 0x000fe200000e0000 */
[----:B------:R-:W-:Y:S01]  /*4c40*/  UMOV UR43, 0x40000040 ;  /* 0x40000040002b7882 */ /* 0x000fe20000000000 */
[----:B------:R0:W-:Y:S01]  /*4c50*/  BAR.SYNC.DEFER_BLOCKING R9, 0x100 ;  /* 0x000400090000751d */ /* 0x0001e20000010000 */
[----:B------:R-:W-:Y:S02]  /*4c60*/  UIADD3 UR10, UR42, 0x2, URZ ;  /* 0x000000022a0a7890 */ /* 0x000fe4000fffe03f */
[----:B------:R-:W-:Y:S02]  /*4c70*/  UIADD3 UR14, UR42, 0x4, URZ ;  /* 0x000000042a0e7890 */ /* 0x000fe4000fffe03f */
[----:B------:R-:W-:Y:S01]  /*4c80*/  UIADD3 UR18, UR42, 0x6, URZ ;  /* 0x000000062a127890 */ /* 0x000fe2000fffe03f */
[----:B------:R-:W-:Y:S01]  /*4c90*/  UMOV UR11, 0x40000040 ;  /* 0x40000040000b7882 */ /* 0x000fe20000000000 */
[----:B------:R-:W-:Y:S01]  /*4ca0*/  UMOV UR15, 0x40000040 ;  /* 0x40000040000f7882 */ /* 0x000fe20000000000 */
[----:B------:R-:W-:Y:S01]  /*4cb0*/  UMOV UR19, 0x40000040 ;  /* 0x4000004000137882 */ /* 0x000fe20000000000 */
        /* <DEDUP_REMOVED lines=8> */
[----:B------:R-:W-:-:S06]  /*4d40*/  WARPGROUP.ARRIVE ;  /* 0x00000000000079c5 */ /* 0x000fcc0000000000 */
[----:B------:R-:W-:Y:S03]  /*4d50*/  HGMMA.64x128x16.F32 R24, gdesc[UR40], RZ, !UPT, gsb0 ;  /* 0x01e00000281879f0 */ /* 0x000fe6000c0008ff */
        /* <DEDUP_REMOVED lines=22> */
[----:B0-----:R-:W-:Y:S05]  /*4ec0*/  @P4 BRA `(.L_x_7231) ;  /* 0x0000000000284947 */ /* 0x001fea0003800000 */
[----:B------:R-:W-:Y:S05]  /*4ed0*/  @!P0 BRA `(.L_x_7232) ;  /* 0x0000000000048947 */ /* 0x000fea0003800000 */
[----:B------:R-:W-:Y:S01]  /*4ee0*/  BPT.TRAP 0x1 ;  /* 0x000000040000795c */ /* 0x000fe20000300000 */
.L_x_7232:
[----:B------:R-:W-:Y:S01]  /*4ef0*/  ULEA UR10, UR5, UR36, 0x3 ;  /* 0x00000024050a7291 */ /* 0x000fe2000f8e183f */
[----:B------:R-:W-:-:S08]  /*4f00*/  SHF.L.U32 R9, R15, 0x1f, RZ ;  /* 0x0000001f0f097819 */ /* 0x000fd000000006ff */
[----:B------:R0:W1:Y:S01]  /*4f10*/  SYNCS.PHASECHK.TRANS64.TRYWAIT P4, [UR10+0x28850], R9 ;  /* 0x02885009ff0075a7 */ /* 0x000062000808014a */
[----:B------:R-:W-:Y:S05]  /*4f20*/  @!P0 BRA `(.L_x_7233) ;  /* 0x0000000000048947 */ /* 0x000fea0003800000 */
[----:B------:R-:W-:Y:S01]  /*4f30*/  BPT.TRAP 0x1 ;  /* 0x000000040000795c */ /* 0x000fe20000300000 */
.L_x_7233:
[----:B-1----:R-:W-:Y:S05]  /*4f40*/  @P4 BRA `(.L_x_7231) ;  /* 0x0000000000084947 */ /* 0x002fea0003800000 */
[----:B------:R-:W1:Y:S02]  /*4f50*/  SYNCS.PHASECHK.TRANS64.TRYWAIT P4, [UR10+0x28850], R9 ;  /* 0x02885009ff0075a7 */ /* 0x000e64000808014a */
[----:B-1----:R-:W-:Y:S05]  /*4f60*/  @!P4 BRA `(.L_x_7234) ;  /* 0x000000e00008c947 */ /* 0x002fea0003800000 */
.L_x_7231:
[----:B------:R-:W-:Y:S01]  /*4f70*/  UIADD3 UR10, UR36, 0x400, URZ ;  /* 0x00000400240a7890 */ /* 0x000fe2000fffe03f */
[----:B------:R-:W-:Y:S01]  /*4f80*/  WARPGROUP.ARRIVE ;  /* 0x00000000000079c5 */ /* 0x000fe20000000000 */
[----:B------:R-:W-:Y:S01]  /*4f90*/  UMOV UR11, 0x40000040 ;  /* 0x40000040000b7882 */ /* 0x000fe20000000000 */
[----:B------:R-:W-:Y:S01]  /*4fa0*/  UMOV UR15, 0x40000040 ;  /* 0x40000040000f7882 */ /* 0x000fe20000000000 */
[----:B------:R-:W-:Y:S01]  /*4fb0*/  USHF.R.U32.HI UR10, URZ, 0x4, UR10 ;  /* 0x000000043f0a7899 */ /* 0x000fe2000801160a */
[----:B01----:R-:W0:Y:S01]  /*4fc0*/  @P2 LDC R9, c[0x0][0x44c] ;  /* 0x00011300ff092b82 */ /* 0x003e220000000800 */
[----:B------:R-:W-:Y:S02]  /*4fd0*/  IMAD.U32 R14, RZ, RZ, UR4 ;  /* 0x00000004ff0e7e24 */ /* 0x000fe4000f8e00ff */
[----:B------:R-:W-:Y:S01]  /*4fe0*/  ULOP3.LUT UR10, UR10, 0x3fff, URZ, 0xc0, !UPT ;  /* 0x00003fff0a0a7892 */ /* 0x000fe2000f8ec03f */
[----:B------:R-:W-:Y:S02]  /*4ff0*/  IMAD.MOV.U32 R15, RZ, RZ, R8 ;  /* 0x000000ffff0f7224 */ /* 0x000fe400078e0008 */
[----:B------:R-:W-:Y:S01]  /*5000*/  @!P1 LEA R14, R14, UR36, 0x3 ;  /* 0x000000240e0e9c11 */ /* 0x000fe2000f8e18ff */
[----:B------:R-:W-:Y:S01]  /*5010*/  ULOP3.LUT UR10, UR10, 0x4000000, URZ, 0xfc, !UPT ;  /* 0x040000000a0a7892 */ /* 0x000fe2000f8efc3f */
[----:B------:R-:W1:Y:S03]  /*5020*/  @P2 LDC R20, c[0x0][0x450] ;  /* 0x00011400ff142b82 */ /* 0x000e660000000800 */
[----:B------:R-:W-:Y:S01]  /*5030*/  ULEA UR10, UR5, UR10, 0xb ;  /* 0x0000000a050a7291 */ /* 0x000fe2000f8e583f */
[----:B------:R-:W-:-:S03]  /*5040*/  @!P1 VIADD R14, R14, 0x28840 ;  /* 0x000288400e0e9836 */ /* 0x000fc60000000000 */
[----:B------:R-:W-:Y:S02]  /*5050*/  UIADD3 UR14, UR10, 0x80, URZ ;  /* 0x000000800a0e7890 */ /* 0x000fe4000fffe03f */
[----:B------:R-:W-:-:S03]  /*5060*/  @!P1 PRMT R14, RZ, 0x654, R14 ;  /* 0x00000654ff0e9816 */ /* 0x000fc6000000000e */
[----:B------:R-:W-:Y:S01]  /*5070*/  HGMMA.64x128x16.F32 R88, R180, gdesc[UR8].tnspB, R88, gsb0 ;  /* 0x41e00008b4587df0 */ /* 0x000fe20008000858 */
[----:B------:R-:W-:Y:S01]  /*5080*/  UMOV UR11, 0x40000040 ;  /* 0x40000040000b7882 */ /* 0x000fe20000000000 */
[----:B0-----:R-:W-:Y:S02]  /*5090*/  @P2 IMAD.HI.U32 R11, R8, R9, RZ ;  /* 0x00000009080b2227 */ /* 0x001fe400078e00ff */
[----:B------:R-:W0:Y:S03]  /*50a0*/  LDC R9, c[0x0][0x288] ;  /* 0x0000a200ff097b82 */ /* 0x000e260000000800 */
[----:B-1----:R-:W-:Y:S02]  /*50b0*/  @P2 SHF.R.U32.HI R15, RZ, R20, R11 ;  /* 0x00000014ff0f2219 */ /* 0x002fe4000001160b */
[----:B------:R-:W-:-:S03]  /*50c0*/  IADD3 R11, -R19, 0xb, RZ ;  /* 0x0000000b130b7810 */ /* 0x000fc60007ffe1ff */
[----:B------:R-:W1:Y:S01]  /*50d0*/  SHFL.IDX PT, R22, R15, RZ, 0x1c1f ;  /* 0x001c1fff0f167589 */ /* 0x000e6200000e0000 */
        /* <DEDUP_REMOVED lines=16> */
[----:B------:R-:W-:Y:S01]  /*51e0*/  WARPGROUP.ARRIVE ;  /* 0x00000000000079c5 */ /* 0x000fe20000000000 */
[----:B------:R-:W-:-:S06]  /*51f0*/  IMAD.SHL.U32 R168, R10, 0x80, RZ ;  /* 0x000000800aa87824 */ /* 0x000fcc00078e00ff */
[----:B------:R-:W-:Y:S01]  /*5200*/  HGMMA.64x128x16.F32 R88, R164, gdesc[UR12].tnspB, R88, gsb0 ;  /* 0x41e0000ca4587df0 */ /* 0x000fe20008000858 */
[----:B------:R-:W-:Y:S01]  /*5210*/  UIADD3 UR14, UR10, 0x280, URZ ;  /* 0x000002800a0e7890 */ /* 0x000fe2000fffe03f */
[----:B------:R-:W-:Y:S01]  /*5220*/  IADD3 R20, -R168, 0x1, RZ ;  /* 0x00000001a8147810 */ /* 0x000fe20007ffe1ff */
[----:B------:R-:W-:-:S04]  /*5230*/  UMOV UR15, 0x40000040 ;  /* 0x40000040000f7882 */ /* 0x000fc80000000000 */
[----:B------:R-:W-:Y:S01]  /*5240*/  IMAD R21, R5, -0x2, R20 ;  /* 0xfffffffe05157824 */ /* 0x000fe200078e0214 */
[----:B------:R-:W-:Y:S02]  /*5250*/  WARPGROUP.DEPBAR.LE gsb0, 0x0 ;  /* 0x00008000000079c5 */ /* 0x000fe40000010000 */
[----:B------:R-:W-:-:S06]  /*5260*/  WARPGROUP.ARRIVE ;  /* 0x00000000000079c5 */ /* 0x000fcc0000000000 */
[----:B------:R-:W-:Y:S01]  /*5270*/  HGMMA.64x128x16.F32 R88, R160, gdesc[UR12].tnspB, R88, gsb0 ;  /* 0x41e0000ca0587df0 */ /* 0x000fe20008000858 */
[----:B------:R-:W-:Y:S01]  /*5280*/  UIADD3 UR14, UR10, 0x300, URZ ;  /* 0x000003000a0e7890 */ /* 0x000fe2000fffe03f */
[----:B------:R-:W-:Y:S01]  /*5290*/  UMOV UR15, 0x40000040 ;  /* 0x40000040000f7882 */ /* 0x000fe20000000000 */
[----:B------:R-:W-:Y:S01]  /*52a0*/  UIADD3 UR10, UR10, 0x380, URZ ;  /* 0x000003800a0a7890 */ /* 0x000fe2000fffe03f */
[----:B------:R-:W-:Y:S02]  /*52b0*/  WARPGROUP.DEPBAR.LE gsb0, 0x0 ;  /* 0x00008000000079c5 */ /* 0x000fe40000010000 */
[----:B------:R-:W-:-:S06]  /*52c0*/  WARPGROUP.ARRIVE ;  /* 0x00000000000079c5 */ /* 0x000fcc0000000000 */
[----:B------:R-:W-:Y:S03]  /*52d0*/  HGMMA.64x128x16.F32 R88, R156, gdesc[UR12].tnspB, R88, gsb0 ;  /* 0x41e0000c9c587df0 */ /* 0x000fe60008000858 */
[----:B------:R-:W-:Y:S02]  /*52e0*/  WARPGROUP.DEPBAR.LE gsb0, 0x0 ;  /* 0x00008000000079c5 */ /* 0x000fe40000010000 */
[----:B------:R-:W-:-:S07]  /*52f0*/  WARPGROUP.ARRIVE ;  /* 0x00000000000079c5 */ /* 0x000fce0000000000 */
[----:B------:R-:W-:Y:S03]  /*5300*/  HGMMA.64x128x16.F32 R88, R152, gdesc[UR8].tnspB, R88, gsb0 ;  /* 0x41e0000898587df0 */ /* 0x000fe60008000858 */
[----:B------:R-:W-:Y:S02]  /*5310*/  WARPGROUP.DEPBAR.LE gsb0, 0x0 ;  /* 0x00008000000079c5 */ /* 0x000fe40000010000 */
[----:B------:R2:W-:Y:S06]  /*5320*/  BAR.ARV R11, 0x100 ;  /* 0x0004000b0000751d */ /* 0x0005ec0000002000 */
[----:B------:R3:W-:Y:S02]  /*5330*/  @!P1 SYNCS.ARRIVE.TRANS64.RED.A1T0 RZ, [R14+URZ], RZ ;  /* 0x000000ff0eff99a7 */ /* 0x0007e4000810043f */
[----:B---3--:R-:W-:-:S04]  /*5340*/  IMAD R14, R16, UR38, R21 ;  /* 0x00000026100e7c24 */ /* 0x008fc8000f8e0215 */
[----:B0-----:R-:W-:-:S04]  /*5350*/  IMAD.IADD R14, R14, 0x1, -R9 ;  /* 0x000000010e0e7824 */ /* 0x001fc800078e0a09 */
[C---:B------:R-:W-:Y:S02]  /*5360*/  VIADD R153, R14.reuse, UR39 ;  /* 0x000000270e997c36 */ /* 0x040fe40008000000 */
[----:B------:R-:W-:Y:S02]  /*5370*/  VIADD R155, R14, UR7 ;  /* 0x000000070e9b7c36 */ /* 0x000fe40008000000 */
[--C-:B-1----:R-:W-:Y:S02]  /*5380*/  IMAD.IADD R14, R153, 0x1, R22.reuse ;  /* 0x00000001990e7824 */ /* 0x102fe400078e0216 */
[----:B------:R-:W-:Y:S01]  /*5390*/  IMAD.IADD R21, R155, 0x1, R22 ;  /* 0x000000019b157824 */ /* 0x000fe200078e0216 */
[----:B--2---:R-:W-:Y:S06]  /*53a0*/  @!P3 BRA `(.L_x_7235) ;  /* 0x00000000005cb947 */ /* 0x004fec0003800000 */
[----:B------:R-:W-:Y:S01]  /*53b0*/  IMAD R20, R16, UR38, R22 ;  /* 0x0000002610147c24 */ /* 0x000fe2000f8e0216 */
[----:B------:R-:W-:Y:S03]  /*53c0*/  BSSY B0, `(.L_x_7236) ;  /* 0x0000011000007945 */ /* 0x000fe60003800000 */
[----:B------:R-:W-:-:S05]  /*53d0*/  IMAD.IADD R11, R20, 0x1, -R9 ;  /* 0x00000001140b7824 */ /* 0x000fca00078e0a09 */
        /* <DEDUP_REMOVED lines=10> */
.L_x_7237:
[----:B------:R-:W-:-:S05]  /*5480*/  IMAD.U32 R23, RZ, RZ, UR46 ;  /* 0x0000002eff177e24 */ /* 0x000fca000f8e00ff */
[----:B------:R-:W-:-:S13]  /*5490*/  ISETP.NE.AND P4, PT, R23, 0x1, PT ;  /* 0x000000011700780c */ /* 0x000fda0003f85270 */
[----:B------:R-:W0:Y:S02]  /*54a0*/  @P4 LDC.64 R156, c[0x0][0x9e8] ;  /* 0x00027a00ff9c4b82 */ /* 0x000e240000000a00 */
[----:B0-----:R-:W-:-:S05]  /*54b0*/  @P4 IMAD.HI.U32 R20, R11, R156, RZ ;  /* 0x0000009c0b144227 */ /* 0x001fca00078e00ff */
[----:B------:R-:W-:-:S07]  /*54c0*/  @P4 SHF.R.U32.HI R11, RZ, R157, R20 ;  /* 0x0000009dff0b4219 */ /* 0x000fce0000011614 */
.L_x_7238:
[----:B------:R-:W-:Y:S05]  /*54d0*/  BSYNC B0 ;  /* 0x0000000000007941 */ /* 0x000fea0003800000 */
.L_x_7236:
[----:B------:R-:W-:-:S04]  /*54e0*/  IMAD R20, R11, R23, -R168 ;  /* 0x000000170b147224 */ /* 0x000fc800078e0aa8 */
[----:B------:R-:W-:-:S05]  /*54f0*/  IMAD R20, R5, -0x2, R20 ;  /* 0xfffffffe05147824 */ /* 0x000fca00078e0214 */
[----:B------:R-:W-:Y:S02]  /*5500*/  VIADDMNMX R14, R20, R23, R14, PT ;  /* 0x00000017140e7246 */ /* 0x000fe4000380010e */
[----:B------:R-:W-:-:S07]  /*5510*/  VIMNMX R21, R21, R20, !PT ;  /* 0x0000001415157248 */ /* 0x000fce0007fe0100 */
.L_x_7235:
        /* <DEDUP_REMOVED lines=13> */
[----:B0-----:R-:W-:Y:S01]  /*55f0*/  IMAD.IADD R15, R153, 0x1, R170 ;  /* 0x00000001990f7824 */ /* 0x001fe200078e02aa */
        /* <DEDUP_REMOVED lines=80> */
[----:B------:R-:W-:Y:S01]  /*5b00*/  ISETP.GT.AND P5, PT, R21, 0x79, P4 ;  /* 0x000000791500780c */ /* 0x000fe200027a4270 */
[----:B------:R-:W-:Y:S01]  /*5b10*/  IMAD.IADD R21, R155, 0x1, R170 ;  /* 0x000000019b157824 */ /* 0x000fe200078e02aa */
[C---:B------:R-:W-:Y:S02]  /*5b20*/  ISETP.LT.OR P6, PT, R14.reuse, 0x79, P6 ;  /* 0x000000790e00780c */ /* 0x040fe400037c1670 */
[----:B------:R-:W-:-:S02]  /*5b30*/  ISETP.LT.OR P5, PT, R14, 0x7a, P5 ;  /* 0x0000007a0e00780c */ /* 0x000fc40002fa1670 */
[----:B------:R-:W-:Y:S02]  /*5b40*/  FSEL R84, R84, -INF , !P6 ;  /* 0xff80000054547808 */ /* 0x000fe40007000000 */
[----:B------:R-:W-:Y:S01]  /*5b50*/  FSEL R44, R85, -INF , !P5 ;  /* 0xff800000552c7808 */ /* 0x000fe20006800000 */
[----:B------:R-:W-:Y:S08]  /*5b60*/  @!P3 BRA `(.L_x_7239) ;  /* 0x00000000005cb947 */ /* 0x000ff00003800000 */
        /* <DEDUP_REMOVED lines=13> */
.L_x_7241:
[----:B------:R-:W-:-:S05]  /*5c40*/  IMAD.U32 R25, RZ, RZ, UR46 ;  /* 0x0000002eff197e24 */ /* 0x000fca000f8e00ff */
[----:B------:R-:W-:-:S13]  /*5c50*/  ISETP.NE.AND P5, PT, R25, 0x1, PT ;  /* 0x000000011900780c */ /* 0x000fda0003fa5270 */
[----:B------:R-:W0:Y:S02]  /*5c60*/  @P5 LDC.64 R170, c[0x0][0x9e8] ;  /* 0x00027a00ffaa5b82 */ /* 0x000e240000000a00 */
[----:B0-----:R-:W-:-:S05]  /*5c70*/  @P5 IMAD.HI.U32 R14, R11, R170, RZ ;  /* 0x000000aa0b0e5227 */ /* 0x001fca00078e00ff */
[----:B------:R-:W-:-:S07]  /*5c80*/  @P5 SHF.R.U32.HI R11, RZ, R171, R14 ;  /* 0x000000abff0b5219 */ /* 0x000fce000001160e */
.L_x_7242:
[----:B------:R-:W-:Y:S05]  /*5c90*/  BSYNC B0 ;  /* 0x0000000000007941 */ /* 0x000fea0003800000 */
.L_x_7240:
[----:B------:R-:W-:-:S04]  /*5ca0*/  IMAD R14, R11, R25, -R168 ;  /* 0x000000190b0e7224 */ /* 0x000fc800078e0aa8 */
[----:B------:R-:W-:-:S05]  /*5cb0*/  IMAD R14, R5, -0x2, R14 ;  /* 0xfffffffe050e7824 */ /* 0x000fca00078e020e */
[----:B------:R-:W-:Y:S02]  /*5cc0*/  VIADDMNMX R15, R14, R25, R15, PT ;  /* 0x000000190e0f7246 */ /* 0x000fe4000380010f */
[----:B------:R-:W-:-:S07]  /*5cd0*/  VIMNMX R21, R21, R14, !PT ;  /* 0x0000000e15157248 */ /* 0x000fce0007fe0100 */
.L_x_7239:
[----:B------:R-:W-:Y:S02]  /*5ce0*/  FMNMX.FTZ R11, R23, R0, !PT ;  /* 0x00000000170b7209 */ /* 0x000fe40007810000 */
[----:B------:R-:W-:Y:S02]  /*5cf0*/  ISETP.GT.AND P5, PT, R21, 0x8, P4 ;  /* 0x000000081500780c */ /* 0x000fe400027a4270 */
[----:B------:R-:W-:Y:S02]  /*5d00*/  FMNMX.FTZ R11, R186, R11, !PT ;  /* 0x0000000bba0b7209 */ /* 0x000fe40007810000 */
[----:B------:R-:W-:Y:S02]  /*5d10*/  ISETP.LT.OR P5, PT, R15, 0x9, P5 ;  /* 0x000000090f00780c */ /* 0x000fe40002fa1670 */
[----:B------:R-:W-:Y:S02]  /*5d20*/  FMNMX.FTZ R11, R192, R11, !PT ;  /* 0x0000000bc00b7209 */ /* 0x000fe40007810000 */
[----:B------:R-:W-:-:S02]  /*5d30*/  FSEL R170, R30, -INF , !P5 ;  /* 0xff8000001eaa7808 */ /* 0x000fc40006800000 */
        /* <DEDUP_REMOVED lines=58> */
[C---:B------:R-:W-:Y:S01]  /*60e0*/  ISETP.LT.OR P5, PT, R15.reuse, 0x41, P5 ;  /* 0x000000410f00780c */ /* 0x040fe20002fa1670 */
[----:B------:R-:W0:Y:S01]  /*60f0*/  SHFL.BFLY PT, R14, R11, 0x2, 0x1f ;  /* 0x0c401f000b0e7f89 */ /* 0x000e2200000e0000 */
        /* <DEDUP_REMOVED lines=11> */
[----:B------:R-:W-:Y:S02]  /*61b0*/  ISETP.LT.OR P5, PT, R15, 0x49, P5 ;  /* 0x000000490f00780c */ /* 0x000fe40002fa1670 */
[----:B0-----:R-:W-:-:S02]  /*61c0*/  FMNMX.FTZ R14, R11, R14, !PT ;  /* 0x0000000e0b0e7209 */ /* 0x001fc40007810000 */
[----:B------:R-:W0:Y:S01]  /*61d0*/  LDC R11, c[0x0][0x988] ;  /* 0x00026200ff0b7b82 */ /* 0x000e220000000800 */
[----:B------:R-:W-:Y:S02]  /*61e0*/  ISETP.LT.OR P6, PT, R15, 0x2a, P6 ;  /* 0x0000002a0f00780c */ /* 0x000fe400037c1670 */
[----:B------:R-:W1:Y:S01]  /*61f0*/  SHFL.BFLY PT, R25, R14, 0x1, 0x1f ;  /* 0x0c201f000e197f89 */ /* 0x000e6200000e0000 */
[----:B------:R-:W-:Y:S02]  /*6200*/  FSEL R62, R62, -INF , !P5 ;  /* 0xff8000003e3e7808 */ /* 0x000fe40006800000 */
[----:B------:R-:W-:Y:S02]  /*6210*/  FSEL R34, R47, -INF , !P6 ;  /* 0xff8000002f227808 */ /* 0x000fe40007000000 */
[C---:B------:R-:W-:Y:S02]  /*6220*/  ISETP.GT.AND P5, PT, R21.reuse, RZ, P4 ;  /* 0x000000ff1500720c */ /* 0x040fe400027a4270 */
[----:B------:R-:W-:-:S02]  /*6230*/  ISETP.GT.AND P6, PT, R21, 0x31, P4 ;  /* 0x000000311500780c */ /* 0x000fc400027c4270 */
[C---:B------:R-:W-:Y:S02]  /*6240*/  ISETP.LT.OR P5, PT, R15.reuse, 0x1, P5 ;  /* 0x000000010f00780c */ /* 0x040fe40002fa1670 */
[----:B------:R-:W-:Y:S02]  /*6250*/  ISETP.LT.OR P6, PT, R15, 0x32, P6 ;  /* 0x000000320f00780c */ /* 0x000fe400037c1670 */
[----:B------:R-:W-:Y:S02]  /*6260*/  FSEL R35, R26, -INF , !P5 ;  /* 0xff8000001a237808 */ /* 0x000fe40006800000 */
[----:B------:R-:W-:Y:S02]  /*6270*/  FSEL R46, R51, -INF , !P6 ;  /* 0xff800000332e7808 */ /* 0x000fe40007000000 */
[----:B------:R-:W-:Y:S02]  /*6280*/  ISETP.GT.AND P6, PT, R21, 0x39, P4 ;  /* 0x000000391500780c */ /* 0x000fe400027c4270 */
[----:B------:R-:W-:-:S02]  /*6290*/  FMNMX.FTZ R27, R35, R12, !PT ;  /* 0x0000000c231b7209 */ /* 0x000fc40007810000 */
[----:B------:R-:W-:Y:S02]  /*62a0*/  ISETP.LT.OR P6, PT, R15, 0x3a, P6 ;  /* 0x0000003a0f00780c */ /* 0x000fe400037c1670 */
[----:B------:R-:W-:Y:S02]  /*62b0*/  FMNMX.FTZ R29, R182, R27, !PT ;  /* 0x0000001bb61d7209 */ /* 0x000fe40007810000 */
[----:B-1----:R-:W-:Y:S02]  /*62c0*/  FMNMX.FTZ R14, R14, R25, !PT ;  /* 0x000000190e0e7209 */ /* 0x002fe40007810000 */
[----:B------:R-:W-:Y:S02]  /*62d0*/  FSEL R30, R55, -INF , !P6 ;  /* 0xff800000371e7808 */ /* 0x000fe40007000000 */
[C---:B------:R-:W-:Y:S01]  /*62e0*/  FSETP.NEU.FTZ.AND P6, PT, R14.reuse, -INF , PT ;  /* 0xff8000000e00780b */ /* 0x040fe20003fdd000 */
[----:B0-----:R-:W-:Y:S01]  /*62f0*/  FMUL.FTZ R31, R14, R11 ;  /* 0x0000000b0e1f7220 */ /* 0x001fe20000410000 */
[----:B------:R-:W-:-:S02]  /*6300*/  FMNMX.FTZ R29, R170, R29, !PT ;  /* 0x0000001daa1d7209 */ /* 0x000fc40007810000 */
[----:B------:R-:W-:Y:S02]  /*6310*/  ISETP.GT.AND P5, PT, R21, 0x49, P4 ;  /* 0x000000491500780c */ /* 0x000fe400027a4270 */
        /* <DEDUP_REMOVED lines=8> */
[----:B------:R-:W-:Y:S01]  /*63a0*/  ISETP.GT.AND P5, PT, R21, 0x50, P4 ;  /* 0x000000501500780c */ /* 0x000fe200027a4270 */
[----:B------:R-:W-:Y:S01]  /*63b0*/  MUFU.EX2 R27, R37 ;  /* 0x00000025001b7308 */ /* 0x000fe20000000800 */
[----:B------:R-:W-:Y:S01]  /*63c0*/  FMNMX.FTZ R33, R178, R29, !PT ;  /* 0x0000001db2217209 */ /* 0x000fe20007810000 */
[-CC-:B------:R-:W-:Y:S01]  /*63d0*/  FFMA.FTZ R45, R154, R11.reuse, -R31.reuse ;  /* 0x0000000b9a2d7223 */ /* 0x180fe2000001081f */
[----:B------:R-:W-:Y:S01]  /*63e0*/  ISETP.LT.OR P5, PT, R15, 0x51, P5 ;  /* 0x000000510f00780c */ /* 0x000fe20002fa1670 */
[--C-:B------:R-:W-:Y:S01]  /*63f0*/  FFMA.FTZ R47, R52, R11, -R31.reuse ;  /* 0x0000000b342f7223 */ /* 0x100fe2000001081f */
[----:B------:R-:W-:Y:S01]  /*6400*/  FMNMX.FTZ R33, R38, R33, !PT ;  /* 0x0000002126217209 */ /* 0x000fe20007810000 */
[-CC-:B------:R-:W-:Y:S01]  /*6410*/  FFMA.FTZ R49, R56, R11.reuse, -R31.reuse ;  /* 0x0000000b38317223 */ /* 0x180fe2000001081f */
[----:B------:R-:W-:Y:S01]  /*6420*/  FSEL R188, R66, -INF , !P5 ;  /* 0xff80000042bc7808 */ /* 0x000fe20006800000 */
[----:B------:R0:W-:Y:S01]  /*6430*/  MUFU.EX2 R29, R41 ;  /* 0x00000029001d7308 */ /* 0x0001e20000000800 */
[----:B------:R-:W-:Y:S01]  /*6440*/  ISETP.GT.AND P5, PT, R21, 0x51, P4 ;  /* 0x000000511500780c */ /* 0x000fe200027a4270 */
        /* <DEDUP_REMOVED lines=8> */
[-CC-:B0-----:R-:W-:Y:S01]  /*64d0*/  FFMA.FTZ R41, R158, R11.reuse, -R31.reuse ;  /* 0x0000000b9e297223 */ /* 0x181fe2000001081f */
[----:B------:R-:W-:Y:S01]  /*64e0*/  ISETP.GT.AND P5, PT, R21, 0x58, P4 ;  /* 0x000000581500780c */ /* 0x000fe200027a4270 */
[--C-:B------:R-:W-:Y:S01]  /*64f0*/  FFMA.FTZ R51, R32, R11, -R31.reuse ;  /* 0x0000000b20337223 */ /* 0x100fe2000001081f */
[----:B------:R-:W-:Y:S01]  /*6500*/  FMNMX.FTZ R37, R174, R33, !PT ;  /* 0x00000021ae257209 */ /* 0x000fe20007810000 */
[--C-:B------:R-:W-:Y:S01]  /*6510*/  FFMA.FTZ R194, R194, R11, -R31.reuse ;  /* 0x0000000bc2c27223 */ /* 0x100fe2000001081f */
[----:B------:R-:W-:Y:S01]  /*6520*/  ISETP.LT.OR P5, PT, R15, 0x59, P5 ;  /* 0x000000590f00780c */ /* 0x000fe20002fa1670 */
[----:B------:R-:W-:Y:S01]  /*6530*/  MUFU.EX2 R23, R23 ;  /* 0x0000001700177308 */ /* 0x000fe20000000800 */
[----:B------:R-:W-:Y:S01]  /*6540*/  FMNMX.FTZ R37, R172, R37, !PT ;  /* 0x00000025ac257209 */ /* 0x000fe20007810000 */
[-CC-:B-1----:R-:W-:Y:S01]  /*6550*/  FFMA.FTZ R39, R162, R11.reuse, -R31.reuse ;  /* 0x0000000ba2277223 */ /* 0x182fe2000001081f */
[----:B------:R-:W-:Y:S01]  /*6560*/  FSEL R70, R70, -INF , !P5 ;  /* 0xff80000046467808 */ /* 0x000fe20006800000 */
[--C-:B------:R-:W-:Y:S01]  /*6570*/  FFMA.FTZ R164, R164, R11, -R31.reuse ;  /* 0x0000000ba4a47223 */ /* 0x100fe2000001081f */
[----:B------:R-:W-:Y:S01]  /*6580*/  FMNMX.FTZ R37, R34, R37, !PT ;  /* 0x0000002522257209 */ /* 0x000fe20007810000 */
[--C-:B------:R-:W-:Y:S01]  /*6590*/  FFMA.FTZ R160, R160, R11, -R31.reuse ;  /* 0x0000000ba0a07223 */ /* 0x100fe2000001081f */
[----:B------:R-:W-:Y:S01]  /*65a0*/  ISETP.GT.AND P5, PT, R21, 0x59, P4 ;  /* 0x000000591500780c */ /* 0x000fe200027a4270 */
[----:B------:R0:W-:Y:S01]  /*65b0*/  MUFU.EX2 R33, R39 ;  /* 0x0000002700217308 */ /* 0x0001e20000000800 */
[----:B------:R-:W-:Y:S01]  /*65c0*/  FMNMX.FTZ R37, R50, R37, !PT ;  /* 0x0000002532257209 */ /* 0x000fe20007810000 */
[-CC-:B------:R-:W-:Y:S01]  /*65d0*/  FFMA.FTZ R48, R48, R11.reuse, -R31.reuse ;  /* 0x0000000b30307223 */ /* 0x180fe2000001081f */
[----:B------:R-:W-:Y:S01]  /*65e0*/  ISETP.LT.OR P5, PT, R15, 0x5a, P5 ;  /* 0x0000005a0f00780c */ /* 0x000fe20002fa1670 */
[-CC-:B------:R-:W-:Y:S01]  /*65f0*/  FFMA.FTZ R40, R40, R11.reuse, -R31.reuse ;  /* 0x0000000b28287223 */ /* 0x180fe2000001081f */
[----:B------:R-:W-:Y:S01]  /*6600*/  FSEL R55, R14, RZ, P6 ;  /* 0x000000ff0e377208 */ /* 0x000fe20003000000 */
[--C-:B------:R-:W-:Y:S01]  /*6610*/  FFMA.FTZ R22, R22, R11, -R31.reuse ;  /* 0x0000000b16167223 */ /* 0x100fe2000001081f */
[----:B------:R-:W-:Y:S01]  /*6620*/  FSEL R162, R71, -INF , !P5 ;  /* 0xff80000047a27808 */ /* 0x000fe20006800000 */
[----:B------:R-:W-:Y:S01]  /*6630*/  MUFU.EX2 R186, R186 ;  /* 0x000000ba00ba7308 */ /* 0x000fe20000000800 */
[----:B0-----:R-:W-:Y:S01]  /*6640*/  FMNMX.FTZ R39, R46, R37, !PT ;  /* 0x000000252e277209 */ /* 0x001fe20007810000 */
[----:B------:R-:W-:Y:S01]  /*6650*/  FADD.FTZ R0, -R55, R0 ;  /* 0x0000000037007221 */ /* 0x000fe20000010100 */
[----:B------:R-:W-:Y:S01]  /*6660*/  ISETP.GT.AND P5, PT, R21, 0x60, P4 ;  /* 0x000000601500780c */ /* 0x000fe200027a4270 */
[--C-:B------:R-:W-:Y:S01]  /*6670*/  FFMA.FTZ R28, R28, R11, -R31.reuse ;  /* 0x0000000b1c1c7223 */ /* 0x100fe2000001081f */
[----:B------:R-:W-:Y:S01]  /*6680*/  FMNMX.FTZ R39, R54, R39, !PT ;  /* 0x0000002736277209 */ /* 0x000fe20007810000 */
[----:B------:R-:W-:Y:S01]  /*6690*/  FMUL.FTZ R0, R0, R11 ;  /* 0x0000000b00007220 */ /* 0x000fe20000410000 */
[----:B------:R-:W-:Y:S01]  /*66a0*/  ISETP.LT.OR P5, PT, R15, 0x61, P5 ;  /* 0x000000610f00780c */ /* 0x000fe20002fa1670 */
[----:B------:R0:W-:Y:S01]  /*66b0*/  MUFU.EX2 R37, R41 ;  /* 0x0000002900257308 */ /* 0x0001e20000000800 */
[----:B------:R-:W-:Y:S01]  /*66c0*/  FMNMX.FTZ R39, R30, R39, !PT ;  /* 0x000000271e277209 */ /* 0x000fe20007810000 */
[-CC-:B------:R-:W-:Y:S01]  /*66d0*/  FFMA.FTZ R24, R24, R11.reuse, -R31.reuse ;  /* 0x0000000b18187223 */ /* 0x180fe2000001081f */
[----:B------:R-:W-:Y:S01]  /*66e0*/  FSEL R158, R74, -INF , !P5 ;  /* 0xff8000004a9e7808 */ /* 0x000fe20006800000 */
[-CC-:B------:R-:W-:Y:S01]  /*66f0*/  FFMA.FTZ R74, R156, R11.reuse, -R31.reuse ;  /* 0x0000000b9c4a7223 */ /* 0x180fe2000001081f */
[----:B------:R-:W-:Y:S01]  /*6700*/  ISETP.GT.AND P5, PT, R21, 0x61, P4 ;  /* 0x000000611500780c */ /* 0x000fe200027a4270 */
[--C-:B------:R-:W-:Y:S01]  /*6710*/  FFMA.FTZ R36, R36, R11, -R31.reuse ;  /* 0x0000000b24247223 */ /* 0x100fe2000001081f */
[----:B------:R-:W-:Y:S01]  /*6720*/  FMNMX.FTZ R39, R58, R39, !PT ;  /* 0x000000273a277209 */ /* 0x000fe20007810000 */
[----:B------:R-:W1:Y:S01]  /*6730*/  MUFU.EX2 R0, R0 ;  /* 0x0000000000007308 */ /* 0x000e620000000800 */
[----:B------:R-:W-:Y:S01]  /*6740*/  ISETP.LT.OR P5, PT, R15, 0x62, P5 ;  /* 0x000000620f00780c */ /* 0x000fe20002fa1670 */
[----:B------:R-:W-:Y:S01]  /*6750*/  FFMA.FTZ R32, R84, R11, -R31 ;  /* 0x0000000b54207223 */ /* 0x000fe2000001081f */
[----:B0-----:R-:W-:-:S02]  /*6760*/  FMNMX.FTZ R41, R184, R39, !PT ;  /* 0x00000027b8297209 */ /* 0x001fc40007810000 */
[----:B------:R-:W-:Y:S02]  /*6770*/  FSEL R156, R75, -INF , !P5 ;  /* 0xff8000004b9c7808 */ /* 0x000fe40006800000 */
[----:B------:R-:W-:Y:S01]  /*6780*/  ISETP.GT.AND P5, PT, R21, 0x68, P4 ;  /* 0x000000681500780c */ /* 0x000fe200027a4270 */
[----:B------:R-:W-:Y:S01]  /*6790*/  MUFU.EX2 R39, R45 ;  /* 0x0000002d00277308 */ /* 0x000fe20000000800 */
[----:B------:R-:W-:Y:S02]  /*67a0*/  FMNMX.FTZ R41, R62, R41, !PT ;  /* 0x000000293e297209 */ /* 0x000fe40007810000 */
[----:B------:R-:W-:Y:S02]  /*67b0*/  ISETP.LT.OR P5, PT, R15, 0x69, P5 ;  /* 0x000000690f00780c */ /* 0x000fe40002fa1670 */
[----:B------:R-:W-:Y:S02]  /*67c0*/  FMNMX.FTZ R41, R190, R41, !PT ;  /* 0x00000029be297209 */ /* 0x000fe40007810000 */
[----:B------:R-:W-:Y:S01]  /*67d0*/  FSEL R154, R78, -INF , !P5 ;  /* 0xff8000004e9a7808 */ /* 0x000fe20006800000 */
[--C-:B------:R-:W-:Y:S01]  /*67e0*/  FFMA.FTZ R78, R152, R11, -R31.reuse ;  /* 0x0000000b984e7223 */ /* 0x100fe2000001081f */
[----:B------:R-:W-:Y:S01]  /*67f0*/  FMNMX.FTZ R41, R188, R41, !PT ;  /* 0x00000029bc297209 */ /* 0x000fe20007810000 */
[--C-:B------:R-:W-:Y:S01]  /*6800*/  FFMA.FTZ R152, R80, R11, -R31.reuse ;  /* 0x0000000b50987223 */ /* 0x100fe2000001081f */
[----:B------:R-:W-:Y:S01]  /*6810*/  ISETP.GT.AND P5, PT, R21, 0x69, P4 ;  /* 0x000000691500780c */ /* 0x000fe200027a4270 */
[----:B------:R-:W0:Y:S01]  /*6820*/  MUFU.EX2 R25, R25 ;  /* 0x0000001900197308 */ /* 0x000e220000000800 */
[----:B------:R-:W-:Y:S01]  /*6830*/  FMNMX.FTZ R43, R166, R41, !PT ;  /* 0x00000029a62b7209 */ /* 0x000fe20007810000 */
[-C--:B-1----:R-:W-:Y:S01]  /*6840*/  FMUL.FTZ R88, R88, R0.reuse ;  /* 0x0000000058587220 */ /* 0x082fe20000410000 */
[----:B------:R-:W-:Y:S01]  /*6850*/  ISETP.LT.OR P5, PT, R15, 0x6a, P5 ;  /* 0x0000006a0f00780c */ /* 0x000fe20002fa1670 */
[-C--:B------:R-:W-:Y:S01]  /*6860*/  FMUL.FTZ R89, R89, R0.reuse ;  /* 0x0000000059597220 */ /* 0x080fe20000410000 */
[----:B------:R-:W-:Y:S01]  /*6870*/  FMNMX.FTZ R43, R70, R43, !PT ;  /* 0x0000002b462b7209 */ /* 0x000fe20007810000 */
[-C--:B------:R-:W-:Y:S01]  /*6880*/  FMUL.FTZ R92, R92, R0.reuse ;  /* 0x000000005c5c7220 */ /* 0x080fe20000410000 */
[----:B------:R-:W-:Y:S01]  /*6890*/  FSEL R52, R79, -INF , !P5 ;  /* 0xff8000004f347808 */ /* 0x000fe20006800000 */
[----:B------:R1:W-:Y:S01]  /*68a0*/  MUFU.EX2 R41, R47 ;  /* 0x0000002f00297308 */ /* 0x0003e20000000800 */
[----:B------:R-:W-:Y:S01]  /*68b0*/  ISETP.GT.AND P5, PT, R21, 0x70, P4 ;  /* 0x000000701500780c */ /* 0x000fe200027a4270 */
[-C--:B------:R-:W-:Y:S01]  /*68c0*/  FMUL.FTZ R93, R93, R0.reuse ;  /* 0x000000005d5d7220 */ /* 0x080fe20000410000 */
[----:B------:R-:W-:Y:S01]  /*68d0*/  FMNMX.FTZ R43, R162, R43, !PT ;  /* 0x0000002ba22b7209 */ /* 0x000fe20007810000 */
[-C--:B------:R-:W-:Y:S01]  /*68e0*/  FMUL.FTZ R96, R96, R0.reuse ;  /* 0x0000000060607220 */ /* 0x080fe20000410000 */
[----:B------:R-:W-:Y:S01]  /*68f0*/  ISETP.LT.OR P5, PT, R15, 0x71, P5 ;  /* 0x000000710f00780c */ /* 0x000fe20002fa1670 */
[-C--:B------:R-:W-:Y:S01]  /*6900*/  FMUL.FTZ R97, R97, R0.reuse ;  /* 0x0000000061617220 */ /* 0x080fe20000410000 */
[----:B------:R-:W-:Y:S01]  /*6910*/  FMNMX.FTZ R43, R158, R43, !PT ;  /* 0x0000002b9e2b7209 */ /* 0x000fe20007810000 */
[----:B------:R-:W2:Y:S01]  /*6920*/  MUFU.EX2 R26, R194 ;  /* 0x000000c2001a7308 */ /* 0x000ea20000000800 */
[----:B------:R-:W-:Y:S01]  /*6930*/  FSEL R82, R82, -INF , !P5 ;  /* 0xff80000052527808 */ /* 0x000fe20006800000 */
[--C-:B-1----:R-:W-:Y:S01]  /*6940*/  FFMA.FTZ R47, R72, R11, -R31.reuse ;  /* 0x0000000b482f7223 */ /* 0x102fe2000001081f */
[----:B------:R-:W-:Y:S01]  /*6950*/  ISETP.GT.AND P5, PT, R21, 0x71, P4 ;  /* 0x000000711500780c */ /* 0x000fe200027a4270 */
[-C--:B------:R-:W-:Y:S01]  /*6960*/  FMUL.FTZ R100, R100, R0.reuse ;  /* 0x0000000064647220 */ /* 0x080fe20000410000 */
[----:B------:R-:W-:Y:S01]  /*6970*/  FMNMX.FTZ R45, R156, R43, !PT ;  /* 0x0000002b9c2d7209 */ /* 0x000fe20007810000 */
[-C--:B------:R-:W-:Y:S01]  /*6980*/  FMUL.FTZ R101, R101, R0.reuse ;  /* 0x0000000065657220 */ /* 0x080fe20000410000 */
[----:B------:R-:W-:Y:S01]  /*6990*/  ISETP.LT.OR P5, PT, R15, 0x72, P5 ;  /* 0x000000720f00780c */ /* 0x000fe20002fa1670 */
[----:B------:R1:W-:Y:S01]  /*69a0*/  MUFU.EX2 R43, R49 ;  /* 0x00000031002b7308 */ /* 0x0003e20000000800 */
[----:B------:R-:W-:Y:S01]  /*69b0*/  FMNMX.FTZ R45, R154, R45, !PT ;  /* 0x0000002d9a2d7209 */ /* 0x000fe20007810000 */
[-C--:B------:R-:W-:Y:S01]  /*69c0*/  FMUL.FTZ R104, R104, R0.reuse ;  /* 0x0000000068687220 */ /* 0x080fe20000410000 */
[----:B------:R-:W-:Y:S01]  /*69d0*/  FSEL R56, R83, -INF , !P5 ;  /* 0xff80000053387808 */ /* 0x000fe20006800000 */
[-C--:B------:R-:W-:Y:S01]  /*69e0*/  FMUL.FTZ R105, R105, R0.reuse ;  /* 0x0000000069697220 */ /* 0x080fe20000410000 */
[C---:B------:R-:W-:Y:S01]  /*69f0*/  ISETP.GT.AND P5, PT, R21.reuse, 0x78, P4 ;  /* 0x000000781500780c */ /* 0x040fe200027a4270 */
[-C--:B------:R-:W-:Y:S01]  /*6a00*/  FMUL.FTZ R108, R108, R0.reuse ;  /* 0x000000006c6c7220 */ /* 0x080fe20000410000 */
[----:B------:R-:W-:Y:S01]  /*6a10*/  FMNMX.FTZ R45, R52, R45, !PT ;  /* 0x0000002d342d7209 */ /* 0x000fe20007810000 */
[----:B------:R-:W3:Y:S01]  /*6a20*/  MUFU.EX2 R164, R164 ;  /* 0x000000a400a47308 */ /* 0x000ee20000000800 */
[----:B------:R-:W-:Y:S01]  /*6a30*/  ISETP.GT.AND P4, PT, R21, 0x79, P4 ;  /* 0x000000791500780c */ /* 0x000fe20002784270 */
[--C-:B------:R-:W-:Y:S01]  /*6a40*/  FFMA.FTZ R21, R64, R11, -R31.reuse ;  /* 0x0000000b40157223 */ /* 0x100fe2000001081f */
[----:B------:R-:W-:Y:S01]  /*6a50*/  ISETP.LT.OR P5, PT, R15, 0x79, P5 ;  /* 0x000000790f00780c */ /* 0x000fe20002fa1670 */
[-C--:B------:R-:W-:Y:S01]  /*6a60*/  FMUL.FTZ R109, R109, R0.reuse ;  /* 0x000000006d6d7220 */ /* 0x080fe20000410000 */
[----:B------:R-:W-:Y:S01]  /*6a70*/  FMNMX.FTZ R45, R82, R45, !PT ;  /* 0x0000002d522d7209 */ /* 0x000fe20007810000 */
[-C--:B------:R-:W-:Y:S01]  /*6a80*/  FMUL.FTZ R112, R112, R0.reuse ;  /* 0x0000000070707220 */ /* 0x080fe20000410000 */
[----:B------:R-:W-:Y:S01]  /*6a90*/  ISETP.LT.OR P4, PT, R15, 0x7a, P4 ;  /* 0x0000007a0f00780c */ /* 0x000fe20002781670 */
[--C-:B------:R-:W-:Y:S01]  /*6aa0*/  FFMA.FTZ R15, R60, R11, -R31.reuse ;  /* 0x0000000b3c0f7223 */ /* 0x100fe2000001081f */
[----:B------:R-:W-:Y:S01]  /*6ab0*/  FSEL R86, R86, -INF , !P5 ;  /* 0xff80000056567808 */ /* 0x000fe20006800000 */
[----:B------:R-:W4:Y:S01]  /*6ac0*/  MUFU.EX2 R160, R160 ;  /* 0x000000a000a07308 */ /* 0x000f220000000800 */
[----:B------:R-:W-:Y:S01]  /*6ad0*/  FMNMX.FTZ R45, R56, R45, !PT ;  /* 0x0000002d382d7209 */ /* 0x000fe20007810000 */
[-C--:B------:R-:W-:Y:S01]  /*6ae0*/  FMUL.FTZ R113, R113, R0.reuse ;  /* 0x0000000071717220 */ /* 0x080fe20000410000 */
[----:B------:R-:W-:Y:S01]  /*6af0*/  FSEL R60, R87, -INF , !P4 ;  /* 0xff800000573c7808 */ /* 0x000fe20006000000 */
[-C--:B------:R-:W-:Y:S01]  /*6b00*/  FMUL.FTZ R116, R116, R0.reuse ;  /* 0x0000000074747220 */ /* 0x080fe20000410000 */
[----:B------:R-:W-:Y:S01]  /*6b10*/  FMNMX.FTZ R45, R86, R45, !PT ;  /* 0x0000002d562d7209 */ /* 0x000fe20007810000 */
[-C--:B------:R-:W-:Y:S01]  /*6b20*/  FMUL.FTZ R117, R117, R0.reuse ;  /* 0x0000000075757220 */ /* 0x080fe20000410000 */
[-C--:B------:R-:W-:Y:S01]  /*6b30*/  FMUL.FTZ R120, R120, R0.reuse ;  /* 0x0000000078787220 */ /* 0x080fe20000410000 */
[----:B------:R-:W5:Y:S01]  /*6b40*/  MUFU.EX2 R74, R74 ;  /* 0x0000004a004a7308 */ /* 0x000f620000000800 */
[----:B-1----:R-:W-:Y:S01]  /*6b50*/  FMNMX.FTZ R49, R60, R45, !PT ;  /* 0x0000002d3c317209 */ /* 0x002fe20007810000 */
[----:B------:R-:W-:Y:S01]  /*6b60*/  FFMA.FTZ R45, R68, R11, -R31 ;  /* 0x0000000b442d7223 */ /* 0x000fe2000001081f */
[-C--:B------:R-:W-:Y:S01]  /*6b70*/  FMUL.FTZ R121, R121, R0.reuse ;  /* 0x0000000079797220 */ /* 0x080fe20000410000 */
[-C--:B------:R-:W-:Y:S01]  /*6b80*/  FMUL.FTZ R124, R124, R0.reuse ;  /* 0x000000007c7c7220 */ /* 0x080fe20000410000 */
[-C--:B------:R-:W-:Y:S01]  /*6b90*/  FMUL.FTZ R125, R125, R0.reuse ;  /* 0x000000007d7d7220 */ /* 0x080fe20000410000 */
[----:B------:R-:W1:Y:S01]  /*6ba0*/  SHFL.BFLY PT, R64, R49, 0x2, 0x1f ;  /* 0x0c401f0031407f89 */ /* 0x000e6200000e0000 */
[-C--:B------:R-:W-:Y:S01]  /*6bb0*/  FMUL.FTZ R128, R128, R0.reuse ;  /* 0x0000000080807220 */ /* 0x080fe20000410000 */
[----:B------:R-:W5:Y:S01]  /*6bc0*/  MUFU.EX2 R78, R78 ;  /* 0x0000004e004e7308 */ /* 0x000f620000000800 */
[-C--:B------:R-:W-:Y:S01]  /*6bd0*/  FMUL.FTZ R129, R129, R0.reuse ;  /* 0x0000000081817220 */ /* 0x080fe20000410000 */
[-C--:B------:R-:W-:Y:S01]  /*6be0*/  FMUL.FTZ R132, R132, R0.reuse ;  /* 0x0000000084847220 */ /* 0x080fe20000410000 */
[-C--:B------:R-:W-:Y:S01]  /*6bf0*/  FMUL.FTZ R133, R133, R0.reuse ;  /* 0x0000000085857220 */ /* 0x080fe20000410000 */
[-C--:B------:R-:W-:Y:S01]  /*6c00*/  FMUL.FTZ R136, R136, R0.reuse ;  /* 0x0000000088887220 */ /* 0x080fe20000410000 */
[-C--:B------:R-:W-:Y:S01]  /*6c10*/  FMUL.FTZ R137, R137, R0.reuse ;  /* 0x0000000089897220 */ /* 0x080fe20000410000 */
[-C--:B------:R-:W-:Y:S01]  /*6c20*/  FMUL.FTZ R140, R140, R0.reuse ;  /* 0x000000008c8c7220 */ /* 0x080fe20000410000 */
[-C--:B------:R-:W-:Y:S01]  /*6c30*/  FMUL.FTZ R141, R141, R0.reuse ;  /* 0x000000008d8d7220 */ /* 0x080fe20000410000 */
[----:B------:R-:W5:Y:S01]  /*6c40*/  MUFU.EX2 R48, R48 ;  /* 0x0000003000307308 */ /* 0x000f620000000800 */
[-C--:B------:R-:W-:Y:S01]  /*6c50*/  FMUL.FTZ R144, R144, R0.reuse ;  /* 0x0000000090907220 */ /* 0x080fe20000410000 */
[-C--:B------:R-:W-:Y:S01]  /*6c60*/  FMUL.FTZ R145, R145, R0.reuse ;  /* 0x0000000091917220 */ /* 0x080fe20000410000 */
[-C--:B------:R-:W-:Y:S01]  /*6c70*/  FMUL.FTZ R148, R148, R0.reuse ;  /* 0x0000000094947220 */ /* 0x080fe20000410000 */
[----:B------:R-:W-:-:S04]  /*6c80*/  FMUL.FTZ R149, R149, R0 ;  /* 0x0000000095957220 */ /* 0x000fc80000410000 */
[----:B------:R-:W5:Y:S01]  /*6c90*/  MUFU.EX2 R40, R40 ;  /* 0x0000002800287308 */ /* 0x000f620000000800 */
[----:B-1----:R-:W-:Y:S01]  /*6ca0*/  FMNMX.FTZ R53, R49, R64, !PT ;  /* 0x0000004031357209 */ /* 0x002fe20007810000 */
[-CC-:B------:R-:W-:Y:S01]  /*6cb0*/  FFMA.FTZ R64, R20, R11.reuse, -R31.reuse ;  /* 0x0000000b14407223 */ /* 0x180fe2000001081f */
[-CC-:B------:R-:W-:Y:S01]  /*6cc0*/  FFMA.FTZ R49, R76, R11.reuse, -R31.reuse ;  /* 0x0000000b4c317223 */ /* 0x180fe2000001081f */
[----:B------:R-:W-:-:S04]  /*6cd0*/  FFMA.FTZ R31, R44, R11, -R31 ;  /* 0x0000000b2c1f7223 */ /* 0x000fc8000001081f */
[----:B------:R-:W1:Y:S01]  /*6ce0*/  MUFU.EX2 R15, R15 ;  /* 0x0000000f000f7308 */ /* 0x000e620000000800 */
[----:B------:R-:W0:Y:S07]  /*6cf0*/  SHFL.BFLY PT, R20, R53, 0x1, 0x1f ;  /* 0x0c201f0035147f89 */ /* 0x000e2e00000e0000 */
[----:B------:R-:W-:Y:S08]  /*6d00*/  MUFU.EX2 R22, R22 ;  /* 0x0000001600167308 */ /* 0x000ff00000000800 */
[----:B------:R-:W-:Y:S08]  /*6d10*/  MUFU.EX2 R21, R21 ;  /* 0x0000001500157308 */ /* 0x000ff00000000800 */
[----:B------:R-:W-:Y:S01]  /*6d20*/  MUFU.EX2 R28, R28 ;  /* 0x0000001c001c7308 */ /* 0x000fe20000000800 */
[----:B0-----:R-:W-:-:S04]  /*6d30*/  FMNMX.FTZ R20, R53, R20, !PT ;  /* 0x0000001435147209 */ /* 0x001fc80007810000 */
[C---:B------:R-:W-:Y:S01]  /*6d40*/  FSETP.NEU.FTZ.AND P4, PT, R20.reuse, -INF , PT ;  /* 0xff8000001400780b */ /* 0x040fe20003f9d000 */
[----:B------:R-:W-:Y:S02]  /*6d50*/  FMUL.FTZ R44, R20, R11 ;  /* 0x0000000b142c7220 */ /* 0x000fe40000410000 */
[----:B------:R-:W-:Y:S03]  /*6d60*/  MUFU.EX2 R45, R45 ;  /* 0x0000002d002d7308 */ /* 0x000fe60000000800 */
[----:B------:R-:W-:-:S05]  /*6d70*/  FSEL R53, R44, RZ, P4 ;  /* 0x000000ff2c357208 */ /* 0x000fca0002000000 */
[-C--:B------:R-:W-:Y:S01]  /*6d80*/  FFMA.FTZ R44, R35, R11.reuse, -R53 ;  /* 0x0000000b232c7223 */ /* 0x080fe20000010835 */
[----:B------:R-:W-:Y:S01]  /*6d90*/  FFMA.FTZ R35, R0, R4, R23 ;  /* 0x0000000400237223 */ /* 0x000fe20000010017 */
[-CC-:B------:R-:W-:Y:S01]  /*6da0*/  FFMA.FTZ R169, R50, R11.reuse, -R53.reuse ;  /* 0x0000000b32a97223 */ /* 0x180fe20000010835 */
[----:B------:R-:W-:Y:S02]  /*6db0*/  IMAD.U32 R50, RZ, RZ, UR5 ;  /* 0x00000005ff327e24 */ /* 0x000fe4000f8e00ff */
[-C--:B------:R-:W-:Y:S01]  /*6dc0*/  FFMA.FTZ R171, R54, R11.reuse, -R53 ;  /* 0x0000000b36ab7223 */ /* 0x080fe20000010835 */
[----:B------:R-:W-:Y:S01]  /*6dd0*/  FADD.FTZ R4, R186, R35 ;  /* 0x00000023ba047221 */ /* 0x000fe20000010000 */
[-CC-:B------:R-:W-:Y:S01]  /*6de0*/  FFMA.FTZ R181, R182, R11.reuse, -R53.reuse ;  /* 0x0000000bb6b57223 */ /* 0x180fe20000010835 */
[----:B------:R-:W-:Y:S01]  /*6df0*/  MUFU.EX2 R44, R44 ;  /* 0x0000002c002c7308 */ /* 0x000fe20000000800 */
[----:B------:R-:W-:Y:S01]  /*6e00*/  @!P1 LEA R54, R50, UR36, 0x3 ;  /* 0x0000002432369c11 */ /* 0x000fe2000f8e18ff */
[----:B------:R-:W-:Y:S01]  /*6e10*/  FADD.FTZ R35, R25, R4 ;  /* 0x0000000419237221 */ /* 0x000fe20000010000 */
[-CC-:B------:R-:W-:Y:S01]  /*6e20*/  FFMA.FTZ R183, R170, R11.reuse, -R53.reuse ;  /* 0x0000000baab77223 */ /* 0x180fe20000010835 */
[-CC-:B------:R-:W-:Y:S01]  /*6e30*/  FFMA.FTZ R68, R180, R11.reuse, -R53.reuse ;  /* 0x0000000bb4447223 */ /* 0x180fe20000010835 */
[-C--:B------:R-:W-:Y:S01]  /*6e40*/  FFMA.FTZ R177, R168, R11.reuse, -R53 ;  /* 0x0000000ba8b17223 */ /* 0x080fe20000010835 */
[----:B--2---:R-:W-:Y:S01]  /*6e50*/  FADD.FTZ R4, R26, R35 ;  /* 0x000000231a047221 */ /* 0x004fe20000010000 */
        /* <DEDUP_REMOVED lines=8> */
[--C-:B------:R-:W-:Y:S01]  /*6ee0*/  FFMA.FTZ R42, R174, R11, -R53.reuse ;  /* 0x0000000bae2a7223 */ /* 0x100fe20000010835 */
[----:B------:R-:W-:Y:S01]  /*6ef0*/  MUFU.EX2 R183, R183 ;  /* 0x000000b700b77308 */ /* 0x000fe20000000800 */
[----:B------:R-:W-:Y:S01]  /*6f00*/  F2FP.F16.F32.PACK_AB R180, R186, R23 ;  /* 0x00000017bab4723e */ /* 0x000fe200000000ff */
[----:B------:R-:W-:Y:S01]  /*6f10*/  FADD.FTZ R35, R29, R4 ;  /* 0x000000041d237221 */ /* 0x000fe20000010000 */
[--C-:B------:R-:W-:Y:S01]  /*6f20*/  FFMA.FTZ R175, R172, R11, -R53.reuse ;  /* 0x0000000bacaf7223 */ /* 0x100fe20000010835 */
[----:B------:R-:W-:Y:S01]  /*6f30*/  F2FP.F16.F32.PACK_AB R182, R26, R25 ;  /* 0x000000191ab6723e */ /* 0x000fe200000000ff */
[-C--:B------:R-:W-:Y:S01]  /*6f40*/  FFMA.FTZ R34, R34, R11.reuse, -R53 ;  /* 0x0000000b22227223 */ /* 0x080fe20000010835 */
[----:B---3--:R-:W-:Y:S01]  /*6f50*/  FADD.FTZ R4, R164, R35 ;  /* 0x00000023a4047221 */ /* 0x008fe20000010000 */
[-CC-:B------:R-:W-:Y:S01]  /*6f60*/  FFMA.FTZ R46, R46, R11.reuse, -R53.reuse ;  /* 0x0000000b2e2e7223 */ /* 0x180fe20000010835 */
[----:B------:R-:W-:Y:S01]  /*6f70*/  MUFU.EX2 R68, R68 ;  /* 0x0000004400447308 */ /* 0x000fe20000000800 */
[-CC-:B------:R-:W-:Y:S01]  /*6f80*/  FFMA.FTZ R30, R30, R11.reuse, -R53.reuse ;  /* 0x0000000b1e1e7223 */ /* 0x180fe20000010835 */
[----:B------:R-:W-:Y:S01]  /*6f90*/  FADD.FTZ R35, R33, R4 ;  /* 0x0000000421237221 */ /* 0x000fe20000010000 */
[-CC-:B------:R-:W-:Y:S01]  /*6fa0*/  FFMA.FTZ R184, R184, R11.reuse, -R53.reuse ;  /* 0x0000000bb8b87223 */ /* 0x180fe20000010835 */
[-CC-:B------:R-:W-:Y:S01]  /*6fb0*/  FFMA.FTZ R62, R62, R11.reuse, -R53.reuse ;  /* 0x0000000b3e3e7223 */ /* 0x180fe20000010835 */
[-C--:B------:R-:W-:Y:S01]  /*6fc0*/  FFMA.FTZ R190, R190, R11.reuse, -R53 ;  /* 0x0000000bbebe7223 */ /* 0x080fe20000010835 */
[----:B----4-:R-:W-:Y:S01]  /*6fd0*/  FADD.FTZ R4, R160, R35 ;  /* 0x00000023a0047221 */ /* 0x010fe20000010000 */
[----:B------:R-:W-:Y:S01]  /*6fe0*/  FSEL R35, R20, RZ, P4 ;  /* 0x000000ff14237208 */ /* 0x000fe20002000000 */
[----:B------:R-:W-:Y:S01]  /*6ff0*/  MUFU.EX2 R177, R177 ;  /* 0x000000b100b17308 */ /* 0x000fe20000000800 */
[----:B------:R-:W-:Y:S01]  /*7000*/  FFMA.FTZ R188, R188, R11, -R53 ;  /* 0x0000000bbcbc7223 */ /* 0x000fe20000010835 */
[----:B------:R-:W-:Y:S01]  /*7010*/  FADD.FTZ R55, R37, R4 ;  /* 0x0000000425377221 */ /* 0x000fe20000010000 */
[----:B------:R-:W-:-:S02]  /*7020*/  @!P1 VIADD R54, R54, 0x28860 ;  /* 0x0002886036369836 */ /* 0x000fc40000000000 */
[----:B------:R-:W-:Y:S01]  /*7030*/  FADD.FTZ R4, -R35, R12 ;  /* 0x0000000c23047221 */ /* 0x000fe20000010100 */
[-C--:B------:R-:W-:Y:S01]  /*7040*/  FFMA.FTZ R70, R70, R11.reuse, -R53 ;  /* 0x0000000b46467223 */ /* 0x080fe20000010835 */
[----:B-----5:R-:W-:Y:S01]  /*7050*/  FADD.FTZ R50, R74, R55 ;  /* 0x000000374a327221 */ /* 0x020fe20000010000 */
[-CC-:B------:R-:W-:Y:S01]  /*7060*/  FFMA.FTZ R57, R154, R11.reuse, -R53.reuse ;  /* 0x0000000b9a397223 */ /* 0x180fe20000010835 */
[-C--:B------:R-:W-:Y:S01]  /*7070*/  FMUL.FTZ R4, R4, R11.reuse ;  /* 0x0000000b04047220 */ /* 0x080fe20000410000 */
[----:B------:R-:W-:Y:S01]  /*7080*/  MUFU.EX2 R24, R24 ;  /* 0x0000001800187308 */ /* 0x000fe20000000800 */
[----:B------:R-:W-:Y:S01]  /*7090*/  FADD.FTZ R35, R39, R50 ;  /* 0x0000003227237221 */ /* 0x000fe20000010000 */
[----:B------:R-:W-:Y:S01]  /*70a0*/  @!P1 PRMT R54, RZ, 0x654, R54 ;  /* 0x00000654ff369816 */ /* 0x000fe20000000036 */
[-CC-:B------:R-:W-:Y:S01]  /*70b0*/  FFMA.FTZ R52, R52, R11.reuse, -R53.reuse ;  /* 0x0000000b34347223 */ /* 0x180fe20000010835 */
[-C--:B------:R-:W-:Y:S01]  /*70c0*/  FFMA.FTZ R82, R82, R11.reuse, -R53 ;  /* 0x0000000b52527223 */ /* 0x080fe20000010835 */
[----:B------:R-:W-:Y:S01]  /*70d0*/  FADD.FTZ R50, R78, R35 ;  /* 0x000000234e327221 */ /* 0x000fe20000010000 */
[----:B------:R0:W-:Y:S01]  /*70e0*/  @!P1 SYNCS.ARRIVE.TRANS64.RED.A1T0 RZ, [R54+URZ], RZ ;  /* 0x000000ff36ff99a7 */ /* 0x0001e2000810043f */
[-CC-:B------:R-:W-:Y:S01]  /*70f0*/  FFMA.FTZ R56, R56, R11.reuse, -R53.reuse ;  /* 0x0000000b38387223 */ /* 0x180fe20000010835 */
[----:B------:R2:W3:Y:S01]  /*7100*/  MUFU.EX2 R35, R4 ;  /* 0x0000000400237308 */ /* 0x0004e20000000800 */
[----:B------:R-:W-:Y:S01]  /*7110*/  FADD.FTZ R55, R41, R50 ;  /* 0x0000003229377221 */ /* 0x000fe20000010000 */
[----:B------:R-:W-:Y:S01]  /*7120*/  FFMA.FTZ R86, R86, R11, -R53 ;  /* 0x0000000b56567223 */ /* 0x000fe20000010835 */
[----:B------:R-:W-:Y:S01]  /*7130*/  ISETP.GT.AND P4, PT, R10, R13, PT ;  /* 0x0000000d0a00720c */ /* 0x000fe20003f84270 */
[----:B------:R-:W-:Y:S01]  /*7140*/  UMOV UR5, UR4 ;  /* 0x0000000400057c82 */ /* 0x000fe20008000000 */
[----:B------:R-:W-:Y:S01]  /*7150*/  FADD.FTZ R50, R48, R55 ;  /* 0x0000003730327221 */ /* 0x000fe20000010000 */
[--C-:B0-----:R-:W-:Y:S01]  /*7160*/  FFMA.FTZ R54, R158, R11, -R53.reuse ;  /* 0x0000000b9e367223 */ /* 0x101fe20000010835 */
[----:B------:R-:W-:Y:S01]  /*7170*/  F2FP.F16.F32.PACK_AB R178, R164, R29 ;  /* 0x0000001da4b2723e */ /* 0x000fe200000000ff */
[----:B------:R-:W0:Y:S01]  /*7180*/  MUFU.EX2 R72, R72 ;  /* 0x0000004800487308 */ /* 0x000e220000000800 */
[----:B------:R-:W-:Y:S01]  /*7190*/  FADD.FTZ R55, R43, R50 ;  /* 0x000000322b377221 */ /* 0x000fe20000010000 */
[----:B------:R-:W-:Y:S01]  /*71a0*/  FFMA.FTZ R50, R162, R11, -R53 ;  /* 0x0000000ba2327223 */ /* 0x000fe20000010835 */
[----:B------:R-:W-:Y:S01]  /*71b0*/  F2FP.F16.F32.PACK_AB R172, R160, R33 ;  /* 0x00000021a0ac723e */ /* 0x000fe200000000ff */
[----:B------:R-:W-:-:S02]  /*71c0*/  VIADD R10, R10, 0xffffffff ;  /* 0xffffffff0a0a7836 */ /* 0x000fc40000000000 */
[----:B--2---:R-:W-:Y:S01]  /*71d0*/  FADD.FTZ R4, R40, R55 ;  /* 0x0000003728047221 */ /* 0x004fe20000010000 */
[----:B------:R-:W-:Y:S01]  /*71e0*/  FFMA.FTZ R55, R156, R11, -R53 ;  /* 0x0000000b9c377223 */ /* 0x000fe20000010835 */
[----:B------:R-:W-:Y:S01]  /*71f0*/  F2FP.F16.F32.PACK_AB R176, R66, R27 ;  /* 0x0000001b42b0723e */ /* 0x000fe200000000ff */
[----:B------:R-:W2:Y:S01]  /*7200*/  MUFU.EX2 R47, R47 ;  /* 0x0000002f002f7308 */ /* 0x000ea20000000800 */
[----:B-1----:R-:W-:Y:S01]  /*7210*/  FADD.FTZ R59, R15, R4 ;  /* 0x000000040f3b7221 */ /* 0x002fe20000010000 */
[----:B---3--:R-:W-:Y:S01]  /*7220*/  FFMA.FTZ R4, R35, R3, R44 ;  /* 0x0000000323047223 */ /* 0x008fe2000001002c */
[----:B------:R-:W-:Y:S01]  /*7230*/  F2FP.F16.F32.PACK_AB R174, R74, R37 ;  /* 0x000000254aae723e */ /* 0x000fe200000000ff */
        /* <DEDUP_REMOVED lines=12> */
[----:B------:R-:W3:Y:S01]  /*7300*/  MUFU.EX2 R64, R64 ;  /* 0x0000004000407308 */ /* 0x000ee20000000800 */
[----:B------:R-:W-:Y:S01]  /*7310*/  FADD.FTZ R23, R45, R58 ;  /* 0x0000003a2d177221 */ /* 0x000fe20000010000 */
[----:B------:R-:W-:Y:S01]  /*7320*/  FADD.FTZ R3, R177, R4 ;  /* 0x00000004b1037221 */ /* 0x000fe20000010000 */
[----:B------:R-:W-:Y:S01]  /*7330*/  F2FP.F16.F32.PACK_AB R160, R28, R21 ;  /* 0x000000151ca0723e */ /* 0x000fe200000000ff */
[----:B------:R-:W-:Y:S01]  /*7340*/  FMUL.FTZ R94, R94, R35 ;  /* 0x000000235e5e7220 */ /* 0x000fe20000410000 */
[----:B------:R-:W-:Y:S01]  /*7350*/  FADD.FTZ R26, R24, R23 ;  /* 0x00000017181a7221 */ /* 0x000fe20000010000 */
[----:B0-----:R-:W-:Y:S01]  /*7360*/  FADD.FTZ R4, R72, R3 ;  /* 0x0000000348047221 */ /* 0x001fe20000010000 */
[----:B------:R-:W-:Y:S01]  /*7370*/  F2FP.F16.F32.PACK_AB R162, R24, R45 ;  /* 0x0000002d18a2723e */ /* 0x000fe200000000ff */
[----:B------:R-:W0:Y:S01]  /*7380*/  MUFU.EX2 R38, R38 ;  /* 0x0000002600267308 */ /* 0x000e220000000800 */
[----:B--2---:R-:W-:Y:S01]  /*7390*/  FADD.FTZ R23, R47, R26 ;  /* 0x0000001a2f177221 */ /* 0x004fe20000010000 */
[----:B-1----:R-:W-:Y:S01]  /*73a0*/  FADD.FTZ R3, R179, R4 ;  /* 0x00000004b3037221 */ /* 0x002fe20000010000 */
[----:B------:R-:W-:Y:S01]  /*73b0*/  F2FP.F16.F32.PACK_AB R181, R181, R44 ;  /* 0x0000002cb5b5723e */ /* 0x000fe200000000ff */
[----:B------:R-:W-:Y:S01]  /*73c0*/  FMUL.FTZ R95, R95, R35 ;  /* 0x000000235f5f7220 */ /* 0x000fe20000410000 */
[----:B------:R-:W-:Y:S01]  /*73d0*/  F2FP.F16.F32.PACK_AB R183, R68, R183 ;  /* 0x000000b744b7723e */ /* 0x000fe200000000ff */
[----:B------:R-:W-:Y:S01]  /*73e0*/  FMUL.FTZ R98, R98, R35 ;  /* 0x0000002362627220 */ /* 0x000fe20000410000 */
[----:B------:R-:W-:Y:S01]  /*73f0*/  F2FP.F16.F32.PACK_AB R177, R72, R177 ;  /* 0x000000b148b1723e */ /* 0x000fe200000000ff */
[----:B------:R-:W1:Y:S01]  /*7400*/  MUFU.EX2 R49, R49 ;  /* 0x0000003100317308 */ /* 0x000e620000000800 */
[C---:B---3--:R-:W-:Y:S01]  /*7410*/  FADD.FTZ R26, R64.reuse, R23 ;  /* 0x00000017401a7221 */ /* 0x048fe20000010000 */
[----:B------:R-:W-:Y:S01]  /*7420*/  F2FP.F16.F32.PACK_AB R156, R64, R47 ;  /* 0x0000002f409c723e */ /* 0x000fe200000000ff */
[-C--:B------:R-:W-:Y:S01]  /*7430*/  FMUL.FTZ R99, R99, R35.reuse ;  /* 0x0000002363637220 */ /* 0x080fe20000410000 */
[-C--:B------:R-:W-:Y:S01]  /*7440*/  FMUL.FTZ R102, R102, R35.reuse ;  /* 0x0000002366667220 */ /* 0x080fe20000410000 */
[-C--:B------:R-:W-:Y:S01]  /*7450*/  FMUL.FTZ R103, R103, R35.reuse ;  /* 0x0000002367677220 */ /* 0x080fe20000410000 */
[-C--:B------:R-:W-:Y:S01]  /*7460*/  FMUL.FTZ R106, R106, R35.reuse ;  /* 0x000000236a6a7220 */ /* 0x080fe20000410000 */
[----:B------:R-:W-:Y:S01]  /*7470*/  FMUL.FTZ R107, R107, R35 ;  /* 0x000000236b6b7220 */ /* 0x000fe20000410000 */
[----:B------:R-:W2:Y:S01]  /*7480*/  MUFU.EX2 R173, R173 ;  /* 0x000000ad00ad7308 */ /* 0x000ea20000000800 */
[C---:B0-----:R-:W-:Y:S01]  /*7490*/  FADD.FTZ R4, R38.reuse, R3 ;  /* 0x0000000326047221 */ /* 0x041fe20000010000 */
[----:B------:R-:W-:Y:S01]  /*74a0*/  F2FP.F16.F32.PACK_AB R179, R38, R179 ;  /* 0x000000b326b3723e */ /* 0x000fe200000000ff */
[-C--:B------:R-:W-:Y:S01]  /*74b0*/  FMUL.FTZ R110, R110, R35.reuse ;  /* 0x000000236e6e7220 */ /* 0x080fe20000410000 */
[-C--:B------:R-:W-:Y:S01]  /*74c0*/  FMUL.FTZ R111, R111, R35.reuse ;  /* 0x000000236f6f7220 */ /* 0x080fe20000410000 */
[-C--:B------:R-:W-:Y:S01]  /*74d0*/  FMUL.FTZ R114, R114, R35.reuse ;  /* 0x0000002372727220 */ /* 0x080fe20000410000 */
[-C--:B------:R-:W-:Y:S01]  /*74e0*/  FMUL.FTZ R115, R115, R35.reuse ;  /* 0x0000002373737220 */ /* 0x080fe20000410000 */
[-C--:B------:R-:W-:Y:S01]  /*74f0*/  FMUL.FTZ R118, R118, R35.reuse ;  /* 0x0000002376767220 */ /* 0x080fe20000410000 */
[----:B------:R-:W0:Y:S01]  /*7500*/  MUFU.EX2 R36, R36 ;  /* 0x0000002400247308 */ /* 0x000e220000000800 */
[----:B-1----:R-:W-:Y:S01]  /*7510*/  FADD.FTZ R23, R49, R26 ;  /* 0x0000001a31177221 */ /* 0x002fe20000010000 */
[-C--:B------:R-:W-:Y:S01]  /*7520*/  FMUL.FTZ R119, R119, R35.reuse ;  /* 0x0000002377777220 */ /* 0x080fe20000410000 */
[-C--:B------:R-:W-:Y:S01]  /*7530*/  FMUL.FTZ R122, R122, R35.reuse ;  /* 0x000000237a7a7220 */ /* 0x080fe20000410000 */
[-C--:B------:R-:W-:Y:S01]  /*7540*/  FMUL.FTZ R123, R123, R35.reuse ;  /* 0x000000237b7b7220 */ /* 0x080fe20000410000 */
[-C--:B------:R-:W-:Y:S01]  /*7550*/  FMUL.FTZ R126, R126, R35.reuse ;  /* 0x000000237e7e7220 */ /* 0x080fe20000410000 */
[-C--:B------:R-:W-:Y:S01]  /*7560*/  FMUL.FTZ R127, R127, R35.reuse ;  /* 0x000000237f7f7220 */ /* 0x080fe20000410000 */
[-C--:B------:R-:W-:Y:S01]  /*7570*/  FMUL.FTZ R130, R130, R35.reuse ;  /* 0x0000002382827220 */ /* 0x080fe20000410000 */
[----:B------:R-:W1:Y:S01]  /*7580*/  MUFU.EX2 R42, R42 ;  /* 0x0000002a002a7308 */ /* 0x000e620000000800 */
[----:B--2---:R-:W-:Y:S01]  /*7590*/  FADD.FTZ R3, R173, R4 ;  /* 0x00000004ad037221 */ /* 0x004fe20000010000 */
[-C--:B------:R-:W-:Y:S01]  /*75a0*/  FMUL.FTZ R131, R131, R35.reuse ;  /* 0x0000002383837220 */ /* 0x080fe20000410000 */
[-C--:B------:R-:W-:Y:S01]  /*75b0*/  FMUL.FTZ R134, R134, R35.reuse ;  /* 0x0000002386867220 */ /* 0x080fe20000410000 */
[-C--:B------:R-:W-:Y:S01]  /*75c0*/  FMUL.FTZ R135, R135, R35.reuse ;  /* 0x0000002387877220 */ /* 0x080fe20000410000 */
[-C--:B------:R-:W-:Y:S01]  /*75d0*/  FMUL.FTZ R138, R138, R35.reuse ;  /* 0x000000238a8a7220 */ /* 0x080fe20000410000 */
[-C--:B------:R-:W-:Y:S01]  /*75e0*/  FMUL.FTZ R139, R139, R35.reuse ;  /* 0x000000238b8b7220 */ /* 0x080fe20000410000 */
[----:B------:R-:W-:Y:S01]  /*75f0*/  FMUL.FTZ R142, R142, R35 ;  /* 0x000000238e8e7220 */ /* 0x000fe20000410000 */
[----:B------:R-:W-:Y:S01]  /*7600*/  MUFU.EX2 R152, R152 ;  /* 0x0000009800987308 */ /* 0x000fe20000000800 */
[C---:B0-----:R-:W-:Y:S01]  /*7610*/  FADD.FTZ R23, R36.reuse, R23 ;  /* 0x0000001724177221 */ /* 0x041fe20000010000 */
[----:B------:R-:W-:Y:S01]  /*7620*/  F2FP.F16.F32.PACK_AB R158, R36, R49 ;  /* 0x00000031249e723e */ /* 0x000fe200000000ff */
[-C--:B------:R-:W-:Y:S01]  /*7630*/  FMUL.FTZ R143, R143, R35.reuse ;  /* 0x000000238f8f7220 */ /* 0x080fe20000410000 */
[-C--:B------:R-:W-:Y:S01]  /*7640*/  FMUL.FTZ R146, R146, R35.reuse ;  /* 0x0000002392927220 */ /* 0x080fe20000410000 */
[-C--:B------:R-:W-:Y:S01]  /*7650*/  FMUL.FTZ R147, R147, R35.reuse ;  /* 0x0000002393937220 */ /* 0x080fe20000410000 */
[-C--:B------:R-:W-:Y:S01]  /*7660*/  FMUL.FTZ R150, R150, R35.reuse ;  /* 0x0000002396967220 */ /* 0x080fe20000410000 */
[----:B------:R-:W-:Y:S01]  /*7670*/  FMUL.FTZ R151, R151, R35 ;  /* 0x0000002397977220 */ /* 0x000fe20000410000 */
[----:B------:R-:W0:Y:S01]  /*7680*/  MUFU.EX2 R175, R175 ;  /* 0x000000af00af7308 */ /* 0x000e220000000800 */
[C---:B-1----:R-:W-:Y:S01]  /*7690*/  FADD.FTZ R4, R42.reuse, R3 ;  /* 0x000000032a047221 */ /* 0x042fe20000010000 */
[----:B------:R-:W-:Y:S01]  /*76a0*/  F2FP.F16.F32.PACK_AB R173, R42, R173 ;  /* 0x000000ad2aad723e */ /* 0x000fe200000000ff */
[----:B------:R-:W-:-:S05]  /*76b0*/  IMAD.MOV.U32 R0, RZ, RZ, R14 ;  /* 0x000000ffff007224 */ /* 0x000fca00078e000e */
[----:B------:R-:W-:Y:S08]  /*76c0*/  MUFU.EX2 R51, R51 ;  /* 0x0000003300337308 */ /* 0x000ff00000000800 */
[----:B------:R-:W1:Y:S01]  /*76d0*/  MUFU.EX2 R34, R34 ;  /* 0x0000002200227308 */ /* 0x000e620000000800 */
[----:B0-----:R-:W-:-:S07]  /*76e0*/  FADD.FTZ R3, R175, R4 ;  /* 0x00000004af037221 */ /* 0x001fce0000010000 */
[----:B------:R-:W-:Y:S08]  /*76f0*/  MUFU.EX2 R32, R32 ;  /* 0x0000002000207308 */ /* 0x000ff00000000800 */
[----:B------:R-:W0:Y:S01]  /*7700*/  MUFU.EX2 R169, R169 ;  /* 0x000000a900a97308 */ /* 0x000e220000000800 */
[C---:B-1----:R-:W-:Y:S01]  /*7710*/  FADD.FTZ R4, R34.reuse, R3 ;  /* 0x0000000322047221 */ /* 0x042fe20000010000 */
[----:B------:R-:W-:-:S06]  /*7720*/  F2FP.F16.F32.PACK_AB R175, R34, R175 ;  /* 0x000000af22af723e */ /* 0x000fcc00000000ff */
[----:B------:R-:W1:Y:S08]  /*7730*/  MUFU.EX2 R31, R31 ;  /* 0x0000001f001f7308 */ /* 0x000e700000000800 */
[----:B------:R-:W2:Y:S01]  /*7740*/  MUFU.EX2 R46, R46 ;  /* 0x0000002e002e7308 */ /* 0x000ea20000000800 */
[----:B0-----:R-:W-:-:S07]  /*7750*/  FADD.FTZ R3, R169, R4 ;  /* 0x00000004a9037221 */ /* 0x001fce0000010000 */
[----:B------:R0:W-:Y:S01]  /*7760*/  MUFU.EX2 R12, R30 ;  /* 0x0000001e000c7308 */ /* 0x0001e20000000800 */
[----:B-1----:R-:W-:-:S07]  /*7770*/  F2FP.F16.F32.PACK_AB R154, R31, R32 ;  /* 0x000000201f9a723e */ /* 0x002fce00000000ff */
[----:B------:R-:W1:Y:S01]  /*7780*/  MUFU.EX2 R171, R171 ;  /* 0x000000ab00ab7308 */ /* 0x000e620000000800 */
[----:B0-----:R-:W-:Y:S01]  /*7790*/  FFMA.FTZ R30, R166, R11, -R53 ;  /* 0x0000000ba61e7223 */ /* 0x001fe20000010835 */
[----:B------:R-:W-:Y:S01]  /*77a0*/  F2FP.F16.F32.PACK_AB R166, R22, R15 ;  /* 0x0000000f16a6723e */ /* 0x000fe200000000ff */
[----:B------:R-:W-:Y:S01]  /*77b0*/  FADD.FTZ R22, R152, R23 ;  /* 0x0000001798167221 */ /* 0x000fe20000010000 */
[----:B------:R-:W-:Y:S01]  /*77c0*/  FFMA.FTZ R53, R60, R11, -R53 ;  /* 0x0000000b3c357223 */ /* 0x000fe20000010835 */
[C---:B------:R-:W-:Y:S02]  /*77d0*/  F2FP.F16.F32.PACK_AB R152, R51.reuse, R152 ;  /* 0x000000983398723e */ /* 0x040fe400000000ff */
[----:B------:R-:W-:Y:S01]  /*77e0*/  FADD.FTZ R15, R51, R22 ;  /* 0x00000016330f7221 */ /* 0x000fe20000010000 */
[----:B------:R-:W0:Y:S01]  /*77f0*/  MUFU.EX2 R165, R165 ;  /* 0x000000a500a57308 */ /* 0x000e220000000800 */
[----:B--2---:R-:W-:Y:S02]  /*7800*/  F2FP.F16.F32.PACK_AB R169, R46, R169 ;  /* 0x000000a92ea9723e */ /* 0x004fe400000000ff */
[----:B------:R-:W-:Y:S01]  /*7810*/  FADD.FTZ R22, R32, R15 ;  /* 0x0000000f20167221 */ /* 0x000fe20000010000 */
[----:B------:R-:W-:-:S03]  /*7820*/  IMAD.MOV.U32 R15, RZ, RZ, R2 ;  /* 0x000000ffff0f7224 */ /* 0x000fc600078e0002 */
[----:B------:R-:W-:Y:S01]  /*7830*/  FADD.FTZ R4, R31, R22 ;  /* 0x000000161f047221 */ /* 0x000fe20000010000 */
[----:B------:R-:W2:Y:S01]  /*7840*/  MUFU.EX2 R184, R184 ;  /* 0x000000b800b87308 */ /* 0x000ea20000000800 */
[----:B------:R-:W-:-:S04]  /*7850*/  FADD.FTZ R22, R46, R3 ;  /* 0x000000032e167221 */ /* 0x000fc80000010000 */
[----:B-1----:R-:W-:Y:S01]  /*7860*/  FADD.FTZ R3, R171, R22 ;  /* 0x00000016ab037221 */ /* 0x002fe20000010000 */
[C---:B------:R-:W-:Y:S02]  /*7870*/  F2FP.F16.F32.PACK_AB R171, R12.reuse, R171 ;  /* 0x000000ab0cab723e */ /* 0x040fe400000000ff */
[----:B------:R-:W1:Y:S01]  /*7880*/  MUFU.EX2 R167, R62 ;  /* 0x0000003e00a77308 */ /* 0x000e620000000800 */
[----:B------:R-:W-:Y:S01]  /*7890*/  FADD.FTZ R22, R12, R3 ;  /* 0x000000030c167221 */ /* 0x000fe20000010000 */
[----:B------:R-:W-:-:S03]  /*78a0*/  IMAD.MOV.U32 R12, RZ, RZ, R20 ;  /* 0x000000ffff0c7224 */ /* 0x000fc600078e0014 */
[----:B0-----:R-:W-:-:S03]  /*78b0*/  FADD.FTZ R22, R165, R22 ;  /* 0x00000016a5167221 */ /* 0x001fc60000010000 */
        /* <DEDUP_REMOVED lines=32> */
[----:B------:R-:W-:-:S03]  /*7ac0*/  F2FP.F16.F32.PACK_AB R153, R56, R153 ;  /* 0x000000993899723e */ /* 0x000fc600000000ff */
[----:B-1----:R-:W-:-:S04]  /*7ad0*/  FADD.FTZ R22, R155, R22 ;  /* 0x000000169b167221 */ /* 0x002fc80000010000 */
[C---:B0-----:R-:W-:Y:S01]  /*7ae0*/  FADD.FTZ R3, R53.reuse, R22 ;  /* 0x0000001635037221 */ /* 0x041fe20000010000 */
[----:B------:R-:W-:Y:S01]  /*7af0*/  F2FP.F16.F32.PACK_AB R155, R53, R155 ;  /* 0x0000009b359b723e */ /* 0x000fe200000000ff */
[----:B------:R-:W-:Y:S06]  /*7b00*/  @P4 BRA `(.L_x_7243) ;  /* 0xffffffcc00f84947 */ /* 0x000fec000383ffff */
[----:B------:R-:W-:Y:S02]  /*7b10*/  IMAD.MOV.U32 R12, RZ, RZ, R20 ;  /* 0x000000ffff0c7224 */ /* 0x000fe400078e0014 */
[----:B------:R-:W-:-:S07]  /*7b20*/  IMAD.MOV.U32 R0, RZ, RZ, R14 ;  /* 0x000000ffff007224 */ /* 0x000fce00078e000e */
.L_x_7226:
[----:B------:R-:W0:Y:S01]  /*7b30*/  LDC R13, c[0x0][0x448] ;  /* 0x00011200ff0d7b82 */ /* 0x000e220000000800 */
[----:B------:R-:W-:-:S05]  /*7b40*/  IADD3 R15, -R9, 0x1, RZ ;  /* 0x00000001090f7810 */ /* 0x000fca0007ffe1ff */
[----:B------:R-:W-:Y:S02]  /*7b50*/  IMAD R20, R16, UR38, R15 ;  /* 0x0000002610147c24 */ /* 0x000fe4000f8e020f */
[----:B------:R-:W1:Y:S08]  /*7b60*/  S2UR UR5, SR_CTAID.X ;  /* 0x00000000000579c3 */ /* 0x000e700000002500 */
[----:B------:R-:W2:Y:S01]  /*7b70*/  LDC R22, c[0x0][0x9e4] ;  /* 0x00027900ff167b82 */ /* 0x000ea20000000800 */
[----:B0-----:R-:W-:Y:S01]  /*7b80*/  ISETP.NE.AND P5, PT, R13, 0x1, PT ;  /* 0x000000010d00780c */ /* 0x001fe20003fa5270 */
[----:B-1----:R-:W-:-:S12]  /*7b90*/  ULEA UR5, UR5, 0x7f, 0x7 ;  /* 0x0000007f05057891 */ /* 0x002fd8000f8e383f */
[----:B------:R-:W0:Y:S01]  /*7ba0*/  @P5 LDC R13, c[0x0][0x44c] ;  /* 0x00011300ff0d5b82 */ /* 0x000e220000000800 */
[----:B------:R-:W-:Y:S01]  /*7bb0*/  IMAD.U32 R9, RZ, RZ, UR5 ;  /* 0x00000005ff097e24 */ /* 0x000fe2000f8e00ff */
[----:B--2---:R-:W-:-:S06]  /*7bc0*/  ISETP.GE.AND P6, PT, R22, 0x1, PT ;  /* 0x000000011600780c */ /* 0x004fcc0003fc6270 */
[----:B------:R-:W1:Y:S01]  /*7bd0*/  @P5 LDC R14, c[0x0][0x450] ;  /* 0x00011400ff0e5b82 */ /* 0x000e620000000800 */
[----:B0-----:R-:W-:Y:S01]  /*7be0*/  @P5 IMAD.HI.U32 R13, R13, UR5, RZ ;  /* 0x000000050d0d5c27 */ /* 0x001fe2000f8e00ff */
[----:B------:R-:W-:-:S04]  /*7bf0*/  ULDC UR5, c[0x0][0x9dc] ;  /* 0x0002770000057ab9 */ /* 0x000fc80000000800 */
        /* <DEDUP_REMOVED lines=13> */
.L_x_7245:
[----:B------:R-:W-:-:S13]  /*7cd0*/  ISETP.NE.AND P2, PT, R22, 0x1, PT ;  /* 0x000000011600780c */ /* 0x000fda0003f45270 */
[----:B------:R-:W0:Y:S02]  /*7ce0*/  @P2 LDC.64 R14, c[0x0][0x9e8] ;  /* 0x00027a00ff0e2b82 */ /* 0x000e240000000a00 */
[----:B0-----:R-:W-:-:S05]  /*7cf0*/  @P2 IMAD.HI.U32 R14, R9, R14, RZ ;  /* 0x0000000e090e2227 */ /* 0x001fca00078e00ff */
[----:B------:R-:W-:-:S07]  /*7d00*/  @P2 SHF.R.U32.HI R9, RZ, R15, R14 ;  /* 0x0000000fff092219 */ /* 0x000fce000001160e */
.L_x_7246:
[----:B------:R-:W-:-:S05]  /*7d10*/  IMAD R14, R9, R22, RZ ;  /* 0x00000016090e7224 */ /* 0x000fca00078e02ff */
[----:B------:R-:W-:-:S07]  /*7d20*/  VIMNMX R13, R13, R14, !PT ;  /* 0x0000000e0d0d7248 */ /* 0x000fce0007fe0100 */
.L_x_7244:
[----:B------:R-:W-:-:S05]  /*7d30*/  VIADD R13, R13, 0x7f ;  /* 0x0000007f0d0d7836 */ /* 0x000fca0000000000 */
[----:B------:R-:W-:-:S04]  /*7d40*/  SHF.R.S32.HI R14, RZ, 0x1f, R13 ;  /* 0x0000001fff0e7819 */ /* 0x000fc8000001140d */
[----:B------:R-:W-:-:S04]  /*7d50*/  LEA.HI R14, R14, R13, RZ, 0x7 ;  /* 0x0000000d0e0e7211 */ /* 0x000fc800078f38ff */
[----:B------:R-:W-:-:S04]  /*7d60*/  SHF.R.S32.HI R14, RZ, 0x7, R14 ;  /* 0x00000007ff0e7819 */ /* 0x000fc8000001140e */
[----:B------:R-:W-:-:S04]  /*7d70*/  VIMNMX R9, R17, R14, !PT ;  /* 0x0000000e11097248 */ /* 0x000fc80007fe0100 */
[----:B------:R-:W-:-:S13]  /*7d80*/  ISETP.GE.AND P2, PT, R10, R9, PT ;  /* 0x000000090a00720c */ /* 0x000fda0003f46270 */
[----:B------:R-:W-:Y:S05]  /*7d90*/  @!P2 BRA `(.L_x_7247) ;  /* 0x0000001c00f0a947 */ /* 0x000fea0003800000 */
[----:B------:R-:W-:Y:S01]  /*7da0*/  IMAD.MOV.U32 R15, RZ, RZ, R12 ;  /* 0x000000ffff0f7224 */ /* 0x000fe200078e000c */
[----:B------:R-:W-:Y:S01]  /*7db0*/  UMOV UR5, UR4 ;  /* 0x0000000400057c82 */ /* 0x000fe20008000000 */
[----:B------:R-:W-:Y:S02]  /*7dc0*/  IMAD.MOV.U32 R13, RZ, RZ, R0 ;  /* 0x000000ffff0d7224 */ /* 0x000fe400078e0000 */
[----:B------:R-:W-:-:S07]  /*7dd0*/  IMAD.MOV.U32 R14, RZ, RZ, R2 ;  /* 0x000000ffff0e7224 */ /* 0x000fce00078e0002 */
.L_x_7256:
        /* <DEDUP_REMOVED lines=9> */
.L_x_7249:
[----:B------:R-:W-:Y:S01]  /*7e70*/  ULEA UR10, UR4, UR36, 0x3 ;  /* 0x00000024040a7291 */ /* 0x000fe2000f8e183f */
[----:B------:R-:W-:-:S08]  /*7e80*/  SHF.L.U32 R0, R2, 0x1f, RZ ;  /* 0x0000001f02007819 */ /* 0x000fd000000006ff */
[----:B------:R0:W1:Y:S01]  /*7e90*/  SYNCS.PHASECHK.TRANS64.TRYWAIT P3, [UR10+0x28830], R0 ;  /* 0x02883000ff0075a7 */ /* 0x000062000806014a */
[----:B------:R-:W-:Y:S05]  /*7ea0*/  @!P0 BRA `(.L_x_7250) ;  /* 0x0000000000048947 */ /* 0x000fea0003800000 */
[----:B------:R-:W-:Y:S01]  /*7eb0*/  BPT.TRAP 0x1 ;  /* 0x000000040000795c */ /* 0x000fe20000300000 */
.L_x_7250:
[----:B-1----:R-:W-:Y:S05]  /*7ec0*/  @P3 BRA `(.L_x_7248) ;  /* 0x0000000000083947 */ /* 0x002fea0003800000 */
[----:B------:R-:W1:Y:S02]  /*7ed0*/  SYNCS.PHASECHK.TRANS64.TRYWAIT P3, [UR10+0x28830], R0 ;  /* 0x02883000ff0075a7 */ /* 0x000e64000806014a */
[----:B-1----:R-:W-:Y:S05]  /*7ee0*/  @!P3 BRA `(.L_x_7251) ;  /* 0x000000b00040b947 */ /* 0x002fea0003800000 */
.L_x_7248:
        /* <DEDUP_REMOVED lines=47> */
.L_x_7253:
[----:B------:R-:W-:Y:S01]  /*81e0*/  ULEA UR10, UR5, UR36, 0x3 ;  /* 0x00000024050a7291 */ /* 0x000fe2000f8e183f */
[----:B------:R-:W-:-:S08]  /*81f0*/  SHF.L.U32 R0, R14, 0x1f, RZ ;  /* 0x0000001f0e007819 */ /* 0x000fd000000006ff */
[----:B------:R0:W1:Y:S01]  /*8200*/  SYNCS.PHASECHK.TRANS64.TRYWAIT P2, [UR10+0x28850], R0 ;  /* 0x02885000ff0075a7 */ /* 0x000062000804014a */
[----:B------:R-:W-:Y:S05]  /*8210*/  @!P0 BRA `(.L_x_7254) ;  /* 0x0000000000048947 */ /* 0x000fea0003800000 */
[----:B------:R-:W-:Y:S01]  /*8220*/  BPT.TRAP 0x1 ;  /* 0x000000040000795c */ /* 0x000fe20000300000 */
.L_x_7254:
[----:B-1----:R-:W-:Y:S05]  /*8230*/  @P2 BRA `(.L_x_7252) ;  /* 0x0000000000082947 */ /* 0x002fea0003800000 */
[----:B------:R-:W1:Y:S02]  /*8240*/  SYNCS.PHASECHK.TRANS64.TRYWAIT P2, [UR10+0x28850], R0 ;  /* 0x02885000ff0075a7 */ /* 0x000e64000804014a */
[----:B-1----:R-:W-:Y:S05]  /*8250*/  @!P2 BRA `(.L_x_7255) ;  /* 0x000000ac007ca947 */ /* 0x002fea0003800000 */
.L_x_7252:
[----:B------:R-:W-:Y:S01]  /*8260*/  UIADD3 UR10, UR36, 0x400, URZ ;  /* 0x00000400240a7890 */ /* 0x000fe2000fffe03f */
[----:B------:R-:W-:Y:S01]  /*8270*/  WARPGROUP.ARRIVE ;  /* 0x00000000000079c5 */ /* 0x000fe20000000000 */
[----:B------:R-:W-:Y:S01]  /*8280*/  UMOV UR11, 0x40000040 ;  /* 0x40000040000b7882 */ /* 0x000fe20000000000 */
[----:B------:R-:W-:Y:S01]  /*8290*/  UMOV UR15, 0x40000040 ;  /* 0x40000040000f7882 */ /* 0x000fe20000000000 */
[----:B------:R-:W-:Y:S01]  /*82a0*/  USHF.R.U32.HI UR10, URZ, 0x4, UR10 ;  /* 0x000000043f0a7899 */ /* 0x000fe2000801160a */
[----:B01----:R-:W-:Y:S02]  /*82b0*/  FMNMX.FTZ R0, R24, R13, !PT ;  /* 0x0000000d18007209 */ /* 0x003fe40007810000 */
[C---:B------:R-:W-:Y:S01]  /*82c0*/  ISETP.GT.AND P2, PT, R10.reuse, R9, PT ;  /* 0x000000090a00720c */ /* 0x040fe20003f44270 */
[----:B------:R-:W-:Y:S01]  /*82d0*/  ULOP3.LUT UR10, UR10, 0x3fff, URZ, 0xc0, !UPT ;  /* 0x00003fff0a0a7892 */ /* 0x000fe2000f8ec03f */
[----:B------:R-:W-:Y:S01]  /*82e0*/  FMNMX.FTZ R11, R25, R0, !PT ;  /* 0x00000000190b7209 */ /* 0x000fe20007810000 */
[----:B------:R-:W-:-:S02]  /*82f0*/  VIADD R10, R10, 0xffffffff ;  /* 0xffffffff0a0a7836 */ /* 0x000fc40000000000 */
[----:B------:R-:W-:Y:S01]  /*8300*/  ULOP3.LUT UR10, UR10, 0x4000000, URZ, 0xfc, !UPT ;  /* 0x040000000a0a7892 */ /* 0x000fe2000f8efc3f */
[----:B------:R-:W-:-:S03]  /*8310*/  FMNMX.FTZ R0, R28, R11, !PT ;  /* 0x0000000b1c007209 */ /* 0x000fc60007810000 */
[----:B------:R-:W-:Y:S01]  /*8320*/  ULEA UR10, UR5, UR10, 0xb ;  /* 0x0000000a050a7291 */ /* 0x000fe2000f8e583f */
[----:B------:R-:W-:-:S03]  /*8330*/  FMNMX.FTZ R11, R29, R0, !PT ;  /* 0x000000001d0b7209 */ /* 0x000fc60007810000 */
[----:B------:R-:W-:Y:S01]  /*8340*/  UIADD3 UR14, UR10, 0x80, URZ ;  /* 0x000000800a0e7890 */ /* 0x000fe2000fffe03f */
[----:B------:R-:W-:-:S04]  /*8350*/  FMNMX.FTZ R0, R32, R11, !PT ;  /* 0x0000000b20007209 */ /* 0x000fc80007810000 */
[----:B------:R-:W-:Y:S01]  /*8360*/  HGMMA.64x128x16.F32 R88, R180, gdesc[UR8].tnspB, R88, gsb0 ;  /* 0x41e00008b4587df0 */ /* 0x000fe20008000858 */
        /* <DEDUP_REMOVED lines=30> */
[----:B------:R-:W0:Y:S01]  /*8550*/  LDC R11, c[0x0][0x988] ;  /* 0x00026200ff0b7b82 */ /* 0x000e220000000800 */
[----:B------:R-:W-:Y:S02]  /*8560*/  FMNMX.FTZ R12, R26, R15, !PT ;  /* 0x0000000f1a0c7209 */ /* 0x000fe40007810000 */
[----:B------:R-:W1:Y:S01]  /*8570*/  SHFL.BFLY PT, R21, R20, 0x1, 0x1f ;  /* 0x0c201f0014157f89 */ /* 0x000e6200000e0000 */
[----:B------:R-:W-:Y:S02]  /*8580*/  WARPGROUP.DEPBAR.LE gsb0, 0x0 ;  /* 0x00008000000079c5 */ /* 0x000fe40000010000 */
[----:B------:R-:W-:-:S06]  /*8590*/  WARPGROUP.ARRIVE ;  /* 0x00000000000079c5 */ /* 0x000fcc0000000000 */
[----:B------:R-:W-:Y:S01]  /*85a0*/  HGMMA.64x128x16.F32 R88, R176, gdesc[UR12].tnspB, R88, gsb0 ;  /* 0x41e0000cb0587df0 */ /* 0x000fe20008000858 */
[----:B------:R-:W-:Y:S01]  /*85b0*/  UIADD3 UR14, UR10, 0x100, URZ ;  /* 0x000001000a0e7890 */ /* 0x000fe2000fffe03f */
[----:B------:R-:W-:Y:S01]  /*85c0*/  UMOV UR15, 0x40000040 ;  /* 0x40000040000f7882 */ /* 0x000fe20000000000 */
[----:B-1----:R-:W-:-:S05]  /*85d0*/  FMNMX.FTZ R0, R20, R21, !PT ;  /* 0x0000001514007209 */ /* 0x002fca0007810000 */
[----:B------:R-:W-:-:S04]  /*85e0*/  FADD.FTZ R14, -R0, R13 ;  /* 0x0000000d000e7221 */ /* 0x000fc80000010100 */
[-C--:B0-----:R-:W-:Y:S01]  /*85f0*/  FMUL.FTZ R13, R14, R11.reuse ;  /* 0x0000000b0e0d7220 */ /* 0x081fe20000410000 */
[----:B------:R-:W-:-:S04]  /*8600*/  FMUL.FTZ R14, R0, R11 ;  /* 0x0000000b000e7220 */ /* 0x000fc80000410000 */
        /* <DEDUP_REMOVED lines=17> */
[----:B------:R-:W-:Y:S01]  /*8720*/  FFMA.FTZ R29, R37, R11, -R14 ;  /* 0x0000000b251d7223 */ /* 0x000fe2000001080e */
[----:B------:R-:W0:Y:S02]  /*8730*/  MUFU.EX2 R180, R180 ;  /* 0x000000b400b47308 */ /* 0x000e240000000800 */
[----:B------:R-:W-:-:S04]  /*8740*/  FMNMX.FTZ R33, R39, R12, !PT ;  /* 0x0000000c27217209 */ /* 0x000fc80007810000 */
[----:B------:R-:W-:Y:S02]  /*8750*/  FMNMX.FTZ R12, R42, R33, !PT ;  /* 0x000000212a0c7209 */ /* 0x000fe40007810000 */
[----:B------:R-:W1:Y:S02]  /*8760*/  MUFU.EX2 R21, R21 ;  /* 0x0000001500157308 */ /* 0x000e640000000800 */
[----:B------:R-:W-:-:S04]  /*8770*/  FMNMX.FTZ R33, R43, R12, !PT ;  /* 0x0000000c2b217209 */ /* 0x000fc80007810000 */
[----:B------:R-:W-:Y:S01]  /*8780*/  FMNMX.FTZ R12, R46, R33, !PT ;  /* 0x000000212e0c7209 */ /* 0x000fe20007810000 */
[----:B------:R-:W-:Y:S01]  /*8790*/  FFMA.FTZ R33, R41, R11, -R14 ;  /* 0x0000000b29217223 */ /* 0x000fe2000001080e */
[----:B------:R-:W-:Y:S01]  /*87a0*/  MUFU.EX2 R182, R182 ;  /* 0x000000b600b67308 */ /* 0x000fe20000000800 */
[----:B0-----:R-:W-:Y:S01]  /*87b0*/  FFMA.FTZ R4, R13, R4, R180 ;  /* 0x000000040d047223 */ /* 0x001fe200000100b4 */
[----:B------:R-:W-:-:S04]  /*87c0*/  FMNMX.FTZ R37, R47, R12, !PT ;  /* 0x0000000c2f257209 */ /* 0x000fc80007810000 */
[----:B------:R-:W-:Y:S02]  /*87d0*/  FMNMX.FTZ R12, R50, R37, !PT ;  /* 0x00000025320c7209 */ /* 0x000fe40007810000 */
[----:B------:R-:W-:Y:S01]  /*87e0*/  MUFU.EX2 R23, R23 ;  /* 0x0000001700177308 */ /* 0x000fe20000000800 */
[----:B-1----:R-:W-:Y:S02]  /*87f0*/  F2FP.F16.F32.PACK_AB R180, R21, R180 ;  /* 0x000000b415b4723e */ /* 0x002fe400000000ff */
[----:B------:R-:W-:-:S04]  /*8800*/  FMNMX.FTZ R37, R51, R12, !PT ;  /* 0x0000000c33257209 */ /* 0x000fc80007810000 */
[----:B------:R-:W-:Y:S01]  /*8810*/  FMNMX.FTZ R12, R54, R37, !PT ;  /* 0x00000025360c7209 */ /* 0x000fe20007810000 */
[----:B------:R-:W-:Y:S01]  /*8820*/  FFMA.FTZ R37, R45, R11, -R14 ;  /* 0x0000000b2d257223 */ /* 0x000fe2000001080e */
[----:B------:R-:W-:Y:S02]  /*8830*/  MUFU.EX2 R25, R25 ;  /* 0x0000001900197308 */ /* 0x000fe40000000800 */
[----:B------:R-:W-:-:S04]  /*8840*/  FMNMX.FTZ R41, R55, R12, !PT ;  /* 0x0000000c37297209 */ /* 0x000fc80007810000 */
[----:B------:R-:W-:Y:S02]  /*8850*/  FMNMX.FTZ R12, R58, R41, !PT ;  /* 0x000000293a0c7209 */ /* 0x000fe40007810000 */
[----:B------:R-:W-:Y:S02]  /*8860*/  MUFU.EX2 R29, R29 ;  /* 0x0000001d001d7308 */ /* 0x000fe40000000800 */
        /* <DEDUP_REMOVED lines=23> */
[----:B------:R-:W-:Y:S01]  /*89e0*/  FMNMX.FTZ R53, R83, R12, !PT ;  /* 0x0000000c53357209 */ /* 0x000fe20007810000 */
[----:B------:R-:W-:Y:S02]  /*89f0*/  WARPGROUP.DEPBAR.LE gsb0, 0x0 ;  /* 0x00008000000079c5 */ /* 0x000fe40000010000 */
[----:B------:R-:W-:Y:S01]  /*8a00*/  WARPGROUP.ARRIVE ;  /* 0x00000000000079c5 */ /* 0x000fe20000000000 */
[----:B------:R-:W-:Y:S01]  /*8a10*/  FMNMX.FTZ R12, R86, R53, !PT ;  /* 0x00000035560c7209 */ /* 0x000fe20007810000 */
[-CC-:B------:R-:W-:Y:S01]  /*8a20*/  FFMA.FTZ R53, R61, R11.reuse, -R14.reuse ;  /* 0x0000000b3d357223 */ /* 0x180fe2000001080e */
[-CC-:B------:R-:W-:Y:S01]  /*8a30*/  FFMA.FTZ R61, R69, R11.reuse, -R14.reuse ;  /* 0x0000000b453d7223 */ /* 0x180fe2000001080e */
[-CC-:B------:R-:W-:Y:S01]  /*8a40*/  FFMA.FTZ R176, R32, R11.reuse, -R14.reuse ;  /* 0x0000000b20b07223 */ /* 0x180fe2000001080e */
[----:B------:R-:W-:Y:S01]  /*8a50*/  FMNMX.FTZ R12, R87, R12, !PT ;  /* 0x0000000c570c7209 */ /* 0x000fe20007810000 */
[----:B------:R-:W-:Y:S01]  /*8a60*/  HGMMA.64x128x16.F32 R88, R172, gdesc[UR12].tnspB, R88, gsb0 ;  /* 0x41e0000cac587df0 */ /* 0x000fe20008000858 */
[----:B------:R-:W-:Y:S01]  /*8a70*/  UIADD3 UR14, UR10, 0x180, URZ ;  /* 0x000001800a0e7890 */ /* 0x000fe2000fffe03f */
[-CC-:B------:R-:W-:Y:S01]  /*8a80*/  FFMA.FTZ R178, R36, R11.reuse, -R14.reuse ;  /* 0x0000000b24b27223 */ /* 0x180fe2000001080e */
[----:B------:R-:W-:Y:S01]  /*8a90*/  UMOV UR15, 0x40000040 ;  /* 0x40000040000f7882 */ /* 0x000fe20000000000 */
[----:B------:R-:W-:Y:S01]  /*8aa0*/  FFMA.FTZ R69, R77, R11, -R14 ;  /* 0x0000000b4d457223 */ /* 0x000fe2000001080e */
        /* <DEDUP_REMOVED lines=42> */
[----:B------:R-:W0:Y:S01]  /*8d50*/  SHFL.BFLY PT, R161, R12, 0x2, 0x1f ;  /* 0x0c401f000ca17f89 */ /* 0x000e2200000e0000 */
[-CC-:B------:R-:W-:Y:S01]  /*8d60*/  FFMA.FTZ R160, R64, R11.reuse, -R14.reuse ;  /* 0x0000000b40a07223 */ /* 0x180fe2000001080e */
[----:B------:R-:W-:-:S03]  /*8d70*/  FFMA.FTZ R162, R68, R11, -R14 ;  /* 0x0000000b44a27223 */ /* 0x000fc6000001080e */
[----:B------:R-:W-:Y:S02]  /*8d80*/  HGMMA.64x128x16.F32 R88, R156, gdesc[UR12].tnspB, R88, gsb0 ;  /* 0x41e0000c9c587df0 */ /* 0x000fe40008000858 */
        /* <DEDUP_REMOVED lines=11> */
[----:B------:R-:W-:Y:S02]  /*8e40*/  IMAD.U32 R27, RZ, RZ, UR4 ;  /* 0x00000004ff1b7e24 */ /* 0x000fe4000f8e00ff */
[-CC-:B------:R-:W-:Y:S01]  /*8e50*/  FFMA.FTZ R183, R30, R11.reuse, -R52.reuse ;  /* 0x0000000b1eb77223 */ /* 0x180fe20000010834 */
[-CC-:B------:R-:W-:Y:S01]  /*8e60*/  FFMA.FTZ R44, R31, R11.reuse, -R52.reuse ;  /* 0x0000000b1f2c7223 */ /* 0x180fe20000010834 */
[----:B------:R-:W-:Y:S01]  /*8e70*/  MUFU.EX2 R14, R14 ;  /* 0x0000000e000e7308 */ /* 0x000fe20000000800 */
[-CC-:B------:R-:W-:Y:S01]  /*8e80*/  FFMA.FTZ R177, R34, R11.reuse, -R52.reuse ;  /* 0x0000000b22b17223 */ /* 0x180fe20000010834 */
[----:B------:R-:W-:Y:S01]  /*8e90*/  @!P1 LEA R27, R27, UR36, 0x3 ;  /* 0x000000241b1b9c11 */ /* 0x000fe2000f8e18ff */
[-CC-:B------:R-:W-:Y:S01]  /*8ea0*/  FFMA.FTZ R40, R35, R11.reuse, -R52.reuse ;  /* 0x0000000b23287223 */ /* 0x180fe20000010834 */
[----:B------:R-:W-:Y:S01]  /*8eb0*/  IADD3 R31, -R19, 0xb, RZ ;  /* 0x0000000b131f7810 */ /* 0x000fe20007ffe1ff */
[-CC-:B------:R-:W-:Y:S01]  /*8ec0*/  FFMA.FTZ R179, R38, R11.reuse, -R52.reuse ;  /* 0x0000000b26b37223 */ /* 0x180fe20000010834 */
[-CC-:B------:R-:W-:Y:S01]  /*8ed0*/  FFMA.FTZ R48, R39, R11.reuse, -R52.reuse ;  /* 0x0000000b27307223 */ /* 0x180fe20000010834 */
[----:B------:R-:W-:Y:S01]  /*8ee0*/  @!P1 VIADD R27, R27, 0x28840 ;  /* 0x000288401b1b9836 */ /* 0x000fe20000000000 */
[----:B------:R-:W0:Y:S01]  /*8ef0*/  MUFU.EX2 R181, R181 ;  /* 0x000000b500b57308 */ /* 0x000e220000000800 */
[-CC-:B------:R-:W-:Y:S01]  /*8f00*/  FFMA.FTZ R173, R42, R11.reuse, -R52.reuse ;  /* 0x0000000b2aad7223 */ /* 0x180fe20000010834 */
[-CC-:B------:R-:W-:Y:S01]  /*8f10*/  FFMA.FTZ R36, R43, R11.reuse, -R52.reuse ;  /* 0x0000000b2b247223 */ /* 0x180fe20000010834 */
[-CC-:B------:R-:W-:Y:S01]  /*8f20*/  FFMA.FTZ R175, R46, R11.reuse, -R52.reuse ;  /* 0x0000000b2eaf7223 */ /* 0x180fe20000010834 */
[----:B------:R-:W-:Y:S01]  /*8f30*/  @!P1 PRMT R27, RZ, 0x654, R27 ;  /* 0x00000654ff1b9816 */ /* 0x000fe2000000001b */
        /* <DEDUP_REMOVED lines=10> */
[--C-:B------:R-:W-:Y:S01]  /*8fe0*/  FFMA.FTZ R66, R66, R11, -R52.reuse ;  /* 0x0000000b42427223 */ /* 0x100fe20000010834 */
[----:B------:R-:W2:Y:S01]  /*8ff0*/  MUFU.EX2 R183, R183 ;  /* 0x000000b700b77308 */ /* 0x000ea20000000800 */
[----:B0-----:R-:W-:Y:S01]  /*9000*/  FFMA.FTZ R3, R14, R3, R181 ;  /* 0x000000030e037223 */ /* 0x001fe200000100b5 */
[-CC-:B------:R-:W-:Y:S01]  /*9010*/  FFMA.FTZ R67, R67, R11.reuse, -R52.reuse ;  /* 0x0000000b43437223 */ /* 0x180fe20000010834 */
[-CC-:B------:R-:W-:Y:S01]  /*9020*/  FFMA.FTZ R70, R70, R11.reuse, -R52.reuse ;  /* 0x0000000b46467223 */ /* 0x180fe20000010834 */
[-CC-:B------:R-:W-:Y:S01]  /*9030*/  FFMA.FTZ R71, R71, R11.reuse, -R52.reuse ;  /* 0x0000000b47477223 */ /* 0x180fe20000010834 */
[-CC-:B------:R-:W-:Y:S01]  /*9040*/  FFMA.FTZ R74, R74, R11.reuse, -R52.reuse ;  /* 0x0000000b4a4a7223 */ /* 0x180fe20000010834 */
[-CC-:B------:R-:W-:Y:S01]  /*9050*/  FFMA.FTZ R75, R75, R11.reuse, -R52.reuse ;  /* 0x0000000b4b4b7223 */ /* 0x180fe20000010834 */
[--C-:B------:R-:W-:Y:S01]  /*9060*/  FFMA.FTZ R78, R78, R11, -R52.reuse ;  /* 0x0000000b4e4e7223 */ /* 0x100fe20000010834 */
[----:B------:R-:W0:Y:S01]  /*9070*/  MUFU.EX2 R44, R44 ;  /* 0x0000002c002c7308 */ /* 0x000e220000000800 */
[----:B-1----:R-:W-:Y:S01]  /*9080*/  F2FP.F16.F32.PACK_AB R181, R32, R181 ;  /* 0x000000b520b5723e */ /* 0x002fe200000000ff */
[-CC-:B------:R-:W-:Y:S01]  /*9090*/  FFMA.FTZ R79, R79, R11.reuse, -R52.reuse ;  /* 0x0000000b4f4f7223 */ /* 0x180fe20000010834 */
[-CC-:B------:R-:W-:Y:S01]  /*90a0*/  FFMA.FTZ R82, R82, R11.reuse, -R52.reuse ;  /* 0x0000000b52527223 */ /* 0x180fe20000010834 */
[-CC-:B------:R-:W-:Y:S01]  /*90b0*/  FFMA.FTZ R83, R83, R11.reuse, -R52.reuse ;  /* 0x0000000b53537223 */ /* 0x180fe20000010834 */
[-CC-:B------:R-:W-:Y:S01]  /*90c0*/  FFMA.FTZ R86, R86, R11.reuse, -R52.reuse ;  /* 0x0000000b56567223 */ /* 0x180fe20000010834 */
[----:B------:R-:W-:Y:S01]  /*90d0*/  FFMA.FTZ R52, R87, R11, -R52 ;  /* 0x0000000b57347223 */ /* 0x000fe20000010834 */
[----:B------:R-:W-:Y:S01]  /*90e0*/  IMAD.U32 R35, RZ, RZ, UR5 ;  /* 0x00000005ff237e24 */ /* 0x000fe2000f8e00ff */
[----:B------:R-:W1:Y:S01]  /*90f0*/  MUFU.EX2 R177, R177 ;  /* 0x000000b100b17308 */ /* 0x000e620000000800 */
[----:B------:R-:W-:-:S03]  /*9100*/  UMOV UR5, UR4 ;  /* 0x0000000400057c82 */ /* 0x000fc60008000000 */
[----:B------:R-:W-:-:S04]  /*9110*/  @!P1 LEA R35, R35, UR36, 0x3 ;  /* 0x0000002423239c11 */ /* 0x000fc8000f8e18ff */
[----:B------:R-:W3:Y:S08]  /*9120*/  MUFU.EX2 R40, R40 ;  /* 0x0000002800287308 */ /* 0x000ef00000000800 */
[----:B------:R-:W4:Y:S08]  /*9130*/  MUFU.EX2 R179, R179 ;  /* 0x000000b300b37308 */ /* 0x000f300000000800 */
[----:B------:R-:W5:Y:S08]  /*9140*/  MUFU.EX2 R48, R48 ;  /* 0x0000003000307308 */ /* 0x000f700000000800 */
[----:B------:R-:W5:Y:S01]  /*9150*/  MUFU.EX2 R173, R173 ;  /* 0x000000ad00ad7308 */ /* 0x000f620000000800 */
[----:B------:R-:W-:-:S02]  /*9160*/  WARPGROUP.DEPBAR.LE gsb0, 0x0 ;  /* 0x00008000000079c5 */ /* 0x000fc40000010000 */
[----:B------:R-:W-:-:S05]  /*9170*/  WARPGROUP.ARRIVE ;  /* 0x00000000000079c5 */ /* 0x000fca0000000000 */
[----:B------:R-:W5:Y:S01]  /*9180*/  MUFU.EX2 R36, R36 ;  /* 0x0000002400247308 */ /* 0x000f620000000800 */
[----:B------:R-:W-:Y:S02]  /*9190*/  F2FP.F16.F32.PACK_AB R156, R65, R20 ;  /* 0x00000014419c723e */ /* 0x000fe400000000ff */
[----:B------:R-:W-:Y:S01]  /*91a0*/  F2FP.F16.F32.PACK_AB R158, R69, R22 ;  /* 0x00000016459e723e */ /* 0x000fe200000000ff */
[----:B------:R-:W-:Y:S04]  /*91b0*/  HGMMA.64x128x16.F32 R88, R152, gdesc[UR8].tnspB, R88, gsb0 ;  /* 0x41e0000898587df0 */ /* 0x000fe80008000858 */
        /* <DEDUP_REMOVED lines=17> */
[----:B------:R-:W5:Y:S01]  /*92d0*/  MUFU.EX2 R79, R79 ;  /* 0x0000004f004f7308 */ /* 0x000f620000000800 */
[----:B------:R-:W-:-:S02]  /*92e0*/  WARPGROUP.DEPBAR.LE gsb0, 0x0 ;  /* 0x00008000000079c5 */ /* 0x000fc40000010000 */
[----:B------:R2:W-:Y:S06]  /*92f0*/  BAR.ARV R31, 0x100 ;  /* 0x0004001f0000751d */ /* 0x0005ec0000002000 */
[----:B------:R0:W-:Y:S01]  /*9300*/  @!P1 SYNCS.ARRIVE.TRANS64.RED.A1T0 RZ, [R27+URZ], RZ ;  /* 0x000000ff1bff99a7 */ /* 0x0001e2000810043f */
[----:B------:R-:W5:Y:S01]  /*9310*/  MUFU.EX2 R153, R82 ;  /* 0x0000005200997308 */ /* 0x000f620000000800 */
[----:B--2---:R-:W-:Y:S01]  /*9320*/  @!P1 VIADD R31, R35, 0x28860 ;  /* 0x00028860231f9836 */ /* 0x004fe20000000000 */
[----:B------:R-:W-:Y:S01]  /*9330*/  F2FP.F16.F32.PACK_AB R154, R15, R28 ;  /* 0x0000001c0f9a723e */ /* 0x000fe200000000ff */
[-C--:B------:R-:W-:Y:S01]  /*9340*/  FMUL.FTZ R88, R88, R13.reuse ;  /* 0x0000000d58587220 */ /* 0x080fe20000410000 */
[-C--:B------:R-:W-:Y:S01]  /*9350*/  FMUL.FTZ R89, R89, R13.reuse ;  /* 0x0000000d59597220 */ /* 0x080fe20000410000 */
[-C--:B------:R-:W-:Y:S01]  /*9360*/  FMUL.FTZ R92, R92, R13.reuse ;  /* 0x0000000d5c5c7220 */ /* 0x080fe20000410000 */
[----:B------:R-:W-:Y:S01]  /*9370*/  @!P1 PRMT R31, RZ, 0x654, R31 ;  /* 0x00000654ff1f9816 */ /* 0x000fe2000000001f */
[----:B0-----:R-:W-:Y:S01]  /*9380*/  FADD.FTZ R27, R21, R4 ;  /* 0x00000004151b7221 */ /* 0x001fe20000010000 */
[----:B------:R-:W-:Y:S01]  /*9390*/  FADD.FTZ R4, R32, R3 ;  /* 0x0000000320047221 */ /* 0x000fe20000010000 */
[----:B------:R-:W0:Y:S01]  /*93a0*/  MUFU.EX2 R83, R83 ;  /* 0x0000005300537308 */ /* 0x000e220000000800 */
[----:B------:R2:W-:Y:S01]  /*93b0*/  @!P1 SYNCS.ARRIVE.TRANS64.RED.A1T0 RZ, [R31+URZ], RZ ;  /* 0x000000ff1fff99a7 */ /* 0x0005e2000810043f */
[----:B------:R-:W-:Y:S01]  /*93c0*/  FADD.FTZ R42, R182, R27 ;  /* 0x0000001bb62a7221 */ /* 0x000fe20000010000 */
[----:B------:R-:W-:Y:S01]  /*93d0*/  FADD.FTZ R3, R183, R4 ;  /* 0x00000004b7037221 */ /* 0x000fe20000010000 */
[-C--:B------:R-:W-:Y:S01]  /*93e0*/  FMUL.FTZ R93, R93, R13.reuse ;  /* 0x0000000d5d5d7220 */ /* 0x080fe20000410000 */
[-C--:B------:R-:W-:Y:S01]  /*93f0*/  FMUL.FTZ R96, R96, R13.reuse ;  /* 0x0000000d60607220 */ /* 0x080fe20000410000 */
[----:B------:R-:W-:Y:S01]  /*9400*/  FADD.FTZ R27, R23, R42 ;  /* 0x0000002a171b7221 */ /* 0x000fe20000010000 */
[----:B------:R-:W-:Y:S01]  /*9410*/  FADD.FTZ R4, R44, R3 ;  /* 0x000000032c047221 */ /* 0x000fe20000010000 */
[----:B------:R-:W2:Y:S01]  /*9420*/  MUFU.EX2 R155, R86 ;  /* 0x00000056009b7308 */ /* 0x000ea20000000800 */
[-C--:B------:R-:W-:Y:S01]  /*9430*/  FMUL.FTZ R97, R97, R13.reuse ;  /* 0x0000000d61617220 */ /* 0x080fe20000410000 */
[----:B------:R-:W-:Y:S01]  /*9440*/  FADD.FTZ R42, R176, R27 ;  /* 0x0000001bb02a7221 */ /* 0x000fe20000010000 */
[----:B-1----:R-:W-:Y:S01]  /*9450*/  FADD.FTZ R3, R177, R4 ;  /* 0x00000004b1037221 */ /* 0x002fe20000010000 */
[-C--:B------:R-:W-:Y:S01]  /*9460*/  FMUL.FTZ R100, R100, R13.reuse ;  /* 0x0000000d64647220 */ /* 0x080fe20000410000 */
[-C--:B------:R-:W-:Y:S01]  /*9470*/  FMUL.FTZ R101, R101, R13.reuse ;  /* 0x0000000d65657220 */ /* 0x080fe20000410000 */
[----:B------:R-:W-:Y:S01]  /*9480*/  FADD.FTZ R27, R25, R42 ;  /* 0x0000002a191b7221 */ /* 0x000fe20000010000 */
[----:B---3--:R-:W-:Y:S01]  /*9490*/  FADD.FTZ R4, R40, R3 ;  /* 0x0000000328047221 */ /* 0x008fe20000010000 */
[----:B------:R-:W1:Y:S01]  /*94a0*/  MUFU.EX2 R52, R52 ;  /* 0x0000003400347308 */ /* 0x000e620000000800 */
[-C--:B------:R-:W-:Y:S01]  /*94b0*/  FMUL.FTZ R104, R104, R13.reuse ;  /* 0x0000000d68687220 */ /* 0x080fe20000410000 */
[----:B------:R-:W-:Y:S01]  /*94c0*/  FADD.FTZ R42, R178, R27 ;  /* 0x0000001bb22a7221 */ /* 0x000fe20000010000 */
[----:B----4-:R-:W-:Y:S01]  /*94d0*/  FADD.FTZ R3, R179, R4 ;  /* 0x00000004b3037221 */ /* 0x010fe20000010000 */
[-C--:B------:R-:W-:Y:S01]  /*94e0*/  FMUL.FTZ R105, R105, R13.reuse ;  /* 0x0000000d69697220 */ /* 0x080fe20000410000 */
[-C--:B------:R-:W-:Y:S01]  /*94f0*/  FMUL.FTZ R108, R108, R13.reuse ;  /* 0x0000000d6c6c7220 */ /* 0x080fe20000410000 */
[----:B------:R-:W-:Y:S01]  /*9500*/  FADD.FTZ R27, R29, R42 ;  /* 0x0000002a1d1b7221 */ /* 0x000fe20000010000 */
[----:B-----5:R-:W-:Y:S01]  /*9510*/  FADD.FTZ R4, R48, R3 ;  /* 0x0000000330047221 */ /* 0x020fe20000010000 */
[-C--:B------:R-:W-:Y:S01]  /*9520*/  FMUL.FTZ R109, R109, R13.reuse ;  /* 0x0000000d6d6d7220 */ /* 0x080fe20000410000 */
[-C--:B------:R-:W-:Y:S01]  /*9530*/  FMUL.FTZ R112, R112, R13.reuse ;  /* 0x0000000d70707220 */ /* 0x080fe20000410000 */
[----:B------:R-:W-:Y:S01]  /*9540*/  FADD.FTZ R42, R172, R27 ;  /* 0x0000001bac2a7221 */ /* 0x000fe20000010000 */
[----:B------:R-:W-:Y:S01]  /*9550*/  FADD.FTZ R3, R173, R4 ;  /* 0x00000004ad037221 */ /* 0x000fe20000010000 */
[-C--:B------:R-:W-:Y:S01]  /*9560*/  FMUL.FTZ R113, R113, R13.reuse ;  /* 0x0000000d71717220 */ /* 0x080fe20000410000 */
[-C--:B------:R-:W-:Y:S01]  /*9570*/  FMUL.FTZ R116, R116, R13.reuse ;  /* 0x0000000d74747220 */ /* 0x080fe20000410000 */
[----:B------:R-:W-:Y:S01]  /*9580*/  FADD.FTZ R27, R33, R42 ;  /* 0x0000002a211b7221 */ /* 0x000fe20000010000 */
[----:B------:R-:W-:Y:S01]  /*9590*/  FADD.FTZ R4, R36, R3 ;  /* 0x0000000324047221 */ /* 0x000fe20000010000 */
[-C--:B------:R-:W-:Y:S01]  /*95a0*/  FMUL.FTZ R117, R117, R13.reuse ;  /* 0x0000000d75757220 */ /* 0x080fe20000410000 */
[----:B------:R-:W-:Y:S01]  /*95b0*/  FMUL.FTZ R120, R120, R13 ;  /* 0x0000000d78787220 */ /* 0x000fe20000410000 */
[----:B------:R-:W-:Y:S01]  /*95c0*/  FADD.FTZ R42, R174, R27 ;  /* 0x0000001bae2a7221 */ /* 0x000fe20000010000 */
[----:B------:R-:W-:Y:S01]  /*95d0*/  FADD.FTZ R3, R175, R4 ;  /* 0x00000004af037221 */ /* 0x000fe20000010000 */
[C---:B------:R-:W-:Y:S01]  /*95e0*/  F2FP.F16.F32.PACK_AB R175, R30.reuse, R175 ;  /* 0x000000af1eaf723e */ /* 0x040fe200000000ff */
        /* <DEDUP_REMOVED lines=31> */
[----:B------:R-:W-:Y:S01]  /*97e0*/  FMUL.FTZ R149, R149, R13 ;  /* 0x0000000d95957220 */ /* 0x000fe20000410000 */
        /* <DEDUP_REMOVED lines=42> */
[----:B0-----:R-:W-:Y:S01]  /*9a90*/  FADD.FTZ R4, R83, R4 ;  /* 0x0000000453047221 */ /* 0x001fe20000010000 */
[-C--:B------:R-:W-:Y:S01]  /*9aa0*/  FMUL.FTZ R131, R131, R14.reuse ;  /* 0x0000000e83837220 */ /* 0x080fe20000410000 */
[-C--:B------:R-:W-:Y:S01]  /*9ab0*/  FMUL.FTZ R134, R134, R14.reuse ;  /* 0x0000000e86867220 */ /* 0x080fe20000410000 */
[----:B------:R-:W-:Y:S01]  /*9ac0*/  FADD.FTZ R20, R28, R3 ;  /* 0x000000031c147221 */ /* 0x000fe20000010000 */
[----:B--2---:R-:W-:Y:S01]  /*9ad0*/  FADD.FTZ R3, R155, R4 ;  /* 0x000000049b037221 */ /* 0x004fe20000010000 */
[-C--:B------:R-:W-:Y:S01]  /*9ae0*/  FMUL.FTZ R135, R135, R14.reuse ;  /* 0x0000000e87877220 */ /* 0x080fe20000410000 */
[-C--:B------:R-:W-:Y:S01]  /*9af0*/  FMUL.FTZ R138, R138, R14.reuse ;  /* 0x0000000e8a8a7220 */ /* 0x080fe20000410000 */
[----:B------:R-:W-:Y:S01]  /*9b00*/  FADD.FTZ R4, R15, R20 ;  /* 0x000000140f047221 */ /* 0x000fe20000010000 */
        /* <DEDUP_REMOVED lines=8> */
[----:B-1----:R-:W-:Y:S01]  /*9b90*/  FADD.FTZ R3, R52, R3 ;  /* 0x0000000334037221 */ /* 0x002fe20000010000 */
[----:B------:R-:W-:Y:S01]  /*9ba0*/  F2FP.F16.F32.PACK_AB R176, R25, R176 ;  /* 0x000000b019b0723e */ /* 0x000fe200000000ff */
[----:B------:R-:W-:Y:S01]  /*9bb0*/  IMAD.MOV.U32 R14, RZ, RZ, R2 ;  /* 0x000000ffff0e7224 */ /* 0x000fe200078e0002 */
[----:B------:R-:W-:Y:S01]  /*9bc0*/  F2FP.F16.F32.PACK_AB R183, R44, R183 ;  /* 0x000000b72cb7723e */ /* 0x000fe200000000ff */
[----:B------:R-:W-:Y:S01]  /*9bd0*/  IMAD.MOV.U32 R15, RZ, RZ, R12 ;  /* 0x000000ffff0f7224 */ /* 0x000fe200078e000c */
[----:B------:R-:W-:Y:S01]  /*9be0*/  F2FP.F16.F32.PACK_AB R177, R40, R177 ;  /* 0x000000b128b1723e */ /* 0x000fe200000000ff */
[----:B------:R-:W-:Y:S01]  /*9bf0*/  IMAD.MOV.U32 R13, RZ, RZ, R0 ;  /* 0x000000ffff0d7224 */ /* 0x000fe200078e0000 */
        /* <DEDUP_REMOVED lines=20> */
[----:B------:R-:W-:Y:S01]  /*9d40*/  F2FP.F16.F32.PACK_AB R155, R52, R155 ;  /* 0x0000009b349b723e */ /* 0x000fe200000000ff */
[----:B------:R-:W-:Y:S06]  /*9d50*/  @P2 BRA `(.L_x_7256) ;  /* 0xffffffe000202947 */ /* 0x000fec000383ffff */
.L_x_7247:
[----:B------:R-:W-:-:S13]  /*9d60*/  ISETP.GE.AND P2, PT, R10, R17, PT ;  /* 0x000000110a00720c */ /* 0x000fda0003f46270 */
[----:B------:R-:W-:Y:S05]  /*9d70*/  @!P2 BRA `(.L_x_7257) ;  /* 0x000000300024a947 */ /* 0x000fea0003800000 */
[C---:B------:R-:W-:Y:S01]  /*9d80*/  VIADD R13, R19.reuse, 0x8 ;  /* 0x00000008130d7836 */ /* 0x040fe20000000000 */
[----:B------:R-:W-:Y:S01]  /*9d90*/  IADD3 R19, -R19, 0xb, RZ ;  /* 0x0000000b13137810 */ /* 0x000fe20007ffe1ff */
[----:B------:R-:W-:Y:S01]  /*9da0*/  IMAD.MOV.U32 R9, RZ, RZ, R12 ;  /* 0x000000ffff097224 */ /* 0x000fe200078e000c */
[----:B------:R-:W-:Y:S01]  /*9db0*/  UMOV UR5, UR4 ;  /* 0x0000000400057c82 */ /* 0x000fe20008000000 */
[----:B------:R-:W-:Y:S01]  /*9dc0*/  IMAD.MOV.U32 R14, RZ, RZ, R0 ;  /* 0x000000ffff0e7224 */ /* 0x000fe200078e0000 */
[----:B------:R-:W-:Y:S01]  /*9dd0*/  ULDC UR38, c[0x0][0x9e4] ;  /* 0x0002790000267ab9 */ /* 0x000fe20000000800 */
[----:B------:R-:W-:Y:S01]  /*9de0*/  IMAD.MOV.U32 R15, RZ, RZ, R2 ;  /* 0x000000ffff0f7224 */ /* 0x000fe200078e0002 */
[----:B------:R-:W-:Y:S01]  /*9df0*/  ULDC UR39, c[0x0][0x288] ;  /* 0x0000a20000277ab9 */ /* 0x000fe20000000800 */
[----:B------:R-:W-:Y:S01]  /*9e00*/  ULDC UR46, c[0x0][0x2f0] ;  /* 0x0000bc00002e7ab9 */ /* 0x000fe20000000800 */
[----:B------:R-:W-:-:S05]  /*9e10*/  ULDC UR47, c[0x0][0x9e0] ;  /* 0x00027800002f7ab9 */ /* 0x000fca0000000800 */
.L_x_7274:
        /* <DEDUP_REMOVED lines=9> */
.L_x_7259:
[----:B------:R-:W-:Y:S01]  /*9eb0*/  ULEA UR10, UR4, UR36, 0x3 ;  /* 0x00000024040a7291 */ /* 0x000fe2000f8e183f */
[----:B------:R-:W-:-:S08]  /*9ec0*/  SHF.L.U32 R0, R2, 0x1f, RZ ;  /* 0x0000001f02007819 */ /* 0x000fd000000006ff */
[----:B------:R0:W1:Y:S01]  /*9ed0*/  SYNCS.PHASECHK.TRANS64.TRYWAIT P3, [UR10+0x28830], R0 ;  /* 0x02883000ff0075a7 */ /* 0x000062000806014a */
[----:B------:R-:W-:Y:S05]  /*9ee0*/  @!P0 BRA `(.L_x_7260) ;  /* 0x0000000000048947 */ /* 0x000fea0003800000 */
[----:B------:R-:W-:Y:S01]  /*9ef0*/  BPT.TRAP 0x1 ;  /* 0x000000040000795c */ /* 0x000fe20000300000 */
.L_x_7260:
[----:B-1----:R-:W-:Y:S05]  /*9f00*/  @P3 BRA `(.L_x_7258) ;  /* 0x0000000000083947 */ /* 0x002fea0003800000 */
[----:B------:R-:W1:Y:S02]  /*9f10*/  SYNCS.PHASECHK.TRANS64.TRYWAIT P3, [UR10+0x28830], R0 ;  /* 0x02883000ff0075a7 */ /* 0x000e64000806014a */
[----:B-1----:R-:W-:Y:S05]  /*9f20*/  @!P3 BRA `(.L_x_7261) ;  /* 0x000000900060b947 */ /* 0x002fea0003800000 */
.L_x_7258:
[----:B------:R2:W-:Y:S01]  /*9f30*/  BAR.SYNC.DEFER_BLOCKING R13, 0x100 ;  /* 0x0004000d0000751d */ /* 0x0005e20000010000 */
[----:B------:R-:W-:Y:S01]  /*9f40*/  R2UR UR40, R6 ;  /* 0x00000000062872ca */ /* 0x000fe200000e0000 */
[----:B------:R-:W-:Y:S01]  /*9f50*/  ULEA UR42, UR4, UR6, 0xb ;  /* 0x00000006042a7291 */ /* 0x000fe2000f8e583f */
[----:B------:R-:W-:-:S03]  /*9f60*/  R2UR UR41, R7 ;  /* 0x00000000072972ca */ /* 0x000fc600000e0000 */
        /* <DEDUP_REMOVED lines=12> */
[----:B------:R-:W-:Y:S01]  /*a030*/  WARPGROUP.ARRIVE ;  /* 0x00000000000079c5 */ /* 0x000fe20000000000 */
[----:B------:R-:W-:Y:S01]  /*a040*/  UMOV UR31, 0x40000040 ;  /* 0x40000040001f7882 */ /* 0x000fe20000000000 */
[----:B------:R-:W-:Y:S01]  /*a050*/  UIADD3 UR34, UR42, 0x406, URZ ;  /* 0x000004062a227890 */ /* 0x000fe2000fffe03f */
[----:B------:R-:W-:-:S03]  /*a060*/  UMOV UR35, 0x40000040 ;  /* 0x4000004000237882 */ /* 0x000fc60000000000 */
        /* <DEDUP_REMOVED lines=23> */
[----:B--2---:R-:W-:Y:S05]  /*a1e0*/  @P2 BRA `(.L_x_7262) ;  /* 0x0000000000282947 */ /* 0x004fea0003800000 */
[----:B------:R-:W-:Y:S05]  /*a1f0*/  @!P0 BRA `(.L_x_7263) ;  /* 0x0000000000048947 */ /* 0x000fea0003800000 */
[----:B------:R-:W-:Y:S01]  /*a200*/  BPT.TRAP 0x1 ;  /* 0x000000040000795c */ /* 0x000fe20000300000 */
.L_x_7263:
[----:B------:R-:W-:Y:S01]  /*a210*/  ULEA UR10, UR5, UR36, 0x3 ;  /* 0x00000024050a7291 */ /* 0x000fe2000f8e183f */
[----:B01----:R-:W-:-:S08]  /*a220*/  SHF.L.U32 R0, R15, 0x1f, RZ ;  /* 0x0000001f0f007819 */ /* 0x003fd000000006ff */
[----:B------:R0:W1:Y:S01]  /*a230*/  SYNCS.PHASECHK.TRANS64.TRYWAIT P2, [UR10+0x28850], R0 ;  /* 0x02885000ff0075a7 */ /* 0x000062000804014a */
[----:B------:R-:W-:Y:S05]  /*a240*/  @!P0 BRA `(.L_x_7264) ;  /* 0x0000000000048947 */ /* 0x000fea0003800000 */
[----:B------:R-:W-:Y:S01]  /*a250*/  BPT.TRAP 0x1 ;  /* 0x000000040000795c */ /* 0x000fe20000300000 */
.L_x_7264:
[----:B-1----:R-:W-:Y:S05]  /*a260*/  @P2 BRA `(.L_x_7262) ;  /* 0x0000000000082947 */ /* 0x002fea0003800000 */
[----:B------:R-:W1:Y:S02]  /*a270*/  SYNCS.PHASECHK.TRANS64.TRYWAIT P2, [UR10+0x28850], R0 ;  /* 0x02885000ff0075a7 */ /* 0x000e64000804014a */
[----:B-1----:R-:W-:Y:S05]  /*a280*/  @!P2 BRA `(.L_x_7265) ;  /* 0x0000008c00a0a947 */ /* 0x002fea0003800000 */
.L_x_7262:
[----:B------:R-:W-:Y:S01]  /*a290*/  UIADD3 UR10, UR36, 0x400, URZ ;  /* 0x00000400240a7890 */ /* 0x000fe2000fffe03f */
[----:B------:R-:W-:Y:S01]  /*a2a0*/  WARPGROUP.ARRIVE ;  /* 0x00000000000079c5 */ /* 0x000fe20000000000 */
[----:B------:R-:W-:Y:S01]  /*a2b0*/  UMOV UR11, 0x40000040 ;  /* 0x40000040000b7882 */ /* 0x000fe20000000000 */
[----:B------:R-:W-:Y:S01]  /*a2c0*/  UMOV UR15, 0x40000040 ;  /* 0x40000040000f7882 */ /* 0x000fe20000000000 */
[----:B------:R-:W-:Y:S01]  /*a2d0*/  USHF.R.U32.HI UR10, URZ, 0x4, UR10 ;  /* 0x000000043f0a7899 */ /* 0x000fe2000801160a */
[----:B-1----:R-:W1:Y:S01]  /*a2e0*/  @P5 LDC R11, c[0x0][0x44c] ;  /* 0x00011300ff0b5b82 */ /* 0x002e620000000800 */
[----:B------:R-:W-:Y:S02]  /*a2f0*/  IMAD.U32 R12, RZ, RZ, UR4 ;  /* 0x00000004ff0c7e24 */ /* 0x000fe4000f8e00ff */
[----:B------:R-:W-:Y:S01]  /*a300*/  ULOP3.LUT UR10, UR10, 0x3fff, URZ, 0xc0, !UPT ;  /* 0x00003fff0a0a7892 */ /* 0x000fe2000f8ec03f */
[----:B0-----:R-:W-:-:S03]  /*a310*/  IMAD.MOV.U32 R0, RZ, RZ, R8 ;  /* 0x000000ffff007224 */ /* 0x001fc600078e0008 */
[----:B------:R-:W-:Y:S01]  /*a320*/  ULOP3.LUT UR10, UR10, 0x4000000, URZ, 0xfc, !UPT ;  /* 0x040000000a0a7892 */ /* 0x000fe2000f8efc3f */
[----:B------:R-:W0:Y:S03]  /*a330*/  @P5 LDC R20, c[0x0][0x450] ;  /* 0x00011400ff145b82 */ /* 0x000e260000000800 */
[----:B------:R-:W-:-:S04]  /*a340*/  ULEA UR10, UR5, UR10, 0xb ;  /* 0x0000000a050a7291 */ /* 0x000fc8000f8e583f */
[----:B------:R-:W-:-:S05]  /*a350*/  UIADD3 UR14, UR10, 0x80, URZ ;  /* 0x000000800a0e7890 */ /* 0x000fca000fffe03f */
[----:B------:R-:W-:Y:S01]  /*a360*/  HGMMA.64x128x16.F32 R88, R180, gdesc[UR8].tnspB, R88, gsb0 ;  /* 0x41e00008b4587df0 */ /* 0x000fe20008000858 */
[----:B------:R-:W-:Y:S01]  /*a370*/  UMOV UR11, 0x40000040 ;  /* 0x40000040000b7882 */ /* 0x000fe20000000000 */
[----:B-1----:R-:W-:Y:S01]  /*a380*/  @P5 IMAD.HI.U32 R15, R8, R11, RZ ;  /* 0x0000000b080f5227 */ /* 0x002fe200078e00ff */
[----:B------:R-:W-:-:S04]  /*a390*/  @!P1 LEA R11, R12, UR36, 0x3 ;  /* 0x000000240c0b9c11 */ /* 0x000fc8000f8e18ff */
[----:B0-----:R-:W-:Y:S01]  /*a3a0*/  @P5 SHF.R.U32.HI R0, RZ, R20, R15 ;  /* 0x00000014ff005219 */ /* 0x001fe2000001160f */
[----:B------:R-:W-:-:S05]  /*a3b0*/  @!P1 VIADD R15, R11, 0x28840 ;  /* 0x000288400b0f9836 */ /* 0x000fca0000000000 */
[----:B------:R-:W-:Y:S01]  /*a3c0*/  @!P1 PRMT R15, RZ, 0x654, R15 ;  /* 0x00000654ff0f9816 */ /* 0x000fe2000000000f */
        /* <DEDUP_REMOVED lines=26> */
[----:B------:R-:W-:Y:S01]  /*a570*/  UMOV UR15, 0x40000040 ;  /* 0x40000040000f7882 */ /* 0x000fe20000000000 */
[----:B------:R-:W-:-:S03]  /*a580*/  UIADD3 UR10, UR10, 0x380, URZ ;  /* 0x000003800a0a7890 */ /* 0x000fc6000fffe03f */
[----:B------:R-:W-:Y:S02]  /*a590*/  IMAD R11, R5, -0x2, R12 ;  /* 0xfffffffe050b7824 */ /* 0x000fe400078e020c */
[----:B------:R-:W0:Y:S02]  /*a5a0*/  SHFL.IDX PT, R12, R0, RZ, 0x1c1f ;  /* 0x001c1fff000c7589 */ /* 0x000e2400000e0000 */
[----:B------:R-:W-:-:S04]  /*a5b0*/  IMAD R11, R16, UR46, R11 ;  /* 0x0000002e100b7c24 */ /* 0x000fc8000f8e020b */
[----:B------:R-:W-:Y:S01]  /*a5c0*/  VIADD R11, R11, -UR39 ;  /* 0x800000270b0b7c36 */ /* 0x000fe20008000000 */
        /* <DEDUP_REMOVED lines=8> */
[C---:B------:R-:W-:Y:S01]  /*a650*/  VIADD R153, R11.reuse, UR47 ;  /* 0x0000002f0b997c36 */ /* 0x040fe20008000000 */
[----:B------:R2:W-:Y:S01]  /*a660*/  @!P1 SYNCS.ARRIVE.TRANS64.RED.A1T0 RZ, [R15+URZ], RZ ;  /* 0x000000ff0fff99a7 */ /* 0x0005e2000810043f */
[----:B------:R-:W-:-:S02]  /*a670*/  VIADD R155, R11, UR7 ;  /* 0x000000070b9b7c36 */ /* 0x000fc40008000000 */
[--C-:B0-----:R-:W-:Y:S02]  /*a680*/  IMAD.IADD R11, R153, 0x1, R12.reuse ;  /* 0x00000001990b7824 */ /* 0x101fe400078e020c */
[----:B--2---:R-:W-:Y:S01]  /*a690*/  IMAD.IADD R15, R155, 0x1, R12 ;  /* 0x000000019b0f7824 */ /* 0x004fe200078e020c */
[----:B-1----:R-:W-:Y:S06]  /*a6a0*/  @!P6 BRA `(.L_x_7266) ;  /* 0x00000000005ce947 */ /* 0x002fec0003800000 */
        /* <DEDUP_REMOVED lines=13> */
.L_x_7268:
[----:B------:R-:W-:-:S05]  /*a780*/  IMAD.U32 R20, RZ, RZ, UR38 ;  /* 0x00000026ff147e24 */ /* 0x000fca000f8e00ff */
[----:B------:R-:W-:-:S13]  /*a790*/  ISETP.NE.AND P2, PT, R20, 0x1, PT ;  /* 0x000000011400780c */ /* 0x000fda0003f45270 */
[----:B------:R-:W0:Y:S02]  /*a7a0*/  @P2 LDC.64 R22, c[0x0][0x9e8] ;  /* 0x00027a00ff162b82 */ /* 0x000e240000000a00 */
[----:B0-----:R-:W-:-:S05]  /*a7b0*/  @P2 IMAD.HI.U32 R12, R21, R22, RZ ;  /* 0x00000016150c2227 */ /* 0x001fca00078e00ff */
[----:B------:R-:W-:-:S07]  /*a7c0*/  @P2 SHF.R.U32.HI R21, RZ, R23, R12 ;  /* 0x00000017ff152219 */ /* 0x000fce000001160c */
.L_x_7269:
[----:B------:R-:W-:Y:S05]  /*a7d0*/  BSYNC B0 ;  /* 0x0000000000007941 */ /* 0x000fea0003800000 */
.L_x_7267:
[----:B------:R-:W-:-:S04]  /*a7e0*/  IMAD R12, R21, R20, -R166 ;  /* 0x00000014150c7224 */ /* 0x000fc800078e0aa6 */
[----:B------:R-:W-:-:S05]  /*a7f0*/  IMAD R12, R5, -0x2, R12 ;  /* 0xfffffffe050c7824 */ /* 0x000fca00078e020c */
[----:B------:R-:W-:Y:S02]  /*a800*/  VIADDMNMX R11, R12, R20, R11, PT ;  /* 0x000000140c0b7246 */ /* 0x000fe4000380010b */
[----:B------:R-:W-:-:S07]  /*a810*/  VIMNMX R15, R15, R12, !PT ;  /* 0x0000000c0f0f7248 */ /* 0x000fce0007fe0100 */
.L_x_7266:
[----:B------:R-:W-:Y:S01]  /*a820*/  ISETP.GT.AND P2, PT, R10, -0x1, PT ;  /* 0xffffffff0a00780c */ /* 0x000fe20003f44270 */
[----:B------:R-:W0:Y:S03]  /*a830*/  SHFL.IDX PT, R0, R0, 0x1, 0x1c1f ;  /* 0x003c1f0000007f89 */ /* 0x000e2600000e0000 */
[C---:B------:R-:W-:Y:S02]  /*a840*/  ISETP.GT.AND P4, PT, R15.reuse, RZ, P2 ;  /* 0x000000ff0f00720c */ /* 0x040fe40001784270 */
[----:B------:R-:W-:Y:S02]  /*a850*/  ISETP.GT.AND P3, PT, R15, 0x1, P2 ;  /* 0x000000010f00780c */ /* 0x000fe40001764270 */
[C---:B------:R-:W-:Y:S02]  /*a860*/  ISETP.LT.OR P4, PT, R11.reuse, 0x1, P4 ;  /* 0x000000010b00780c */ /* 0x040fe40002781670 */
[----:B------:R-:W-:-:S02]  /*a870*/  ISETP.LT.OR P3, PT, R11, 0x2, P3 ;  /* 0x000000020b00780c */ /* 0x000fc40001f61670 */
[----:B------:R-:W-:Y:S02]  /*a880*/  FSEL R23, R24, -INF , !P4 ;  /* 0xff80000018177808 */ /* 0x000fe40006000000 */
[----:B------:R-:W-:Y:S02]  /*a890*/  ISETP.GT.AND P4, PT, R15, 0x8, P2 ;  /* 0x000000080f00780c */ /* 0x000fe40001784270 */
[----:B------:R-:W-:Y:S02]  /*a8a0*/  FSEL R184, R25, -INF , !P3 ;  /* 0xff80000019b87808 */ /* 0x000fe40005800000 */
[----:B------:R-:W-:Y:S02]  /*a8b0*/  ISETP.GT.AND P3, PT, R15, 0x9, P2 ;  /* 0x000000090f00780c */ /* 0x000fe40001764270 */
[C---:B------:R-:W-:Y:S02]  /*a8c0*/  ISETP.LT.OR P4, PT, R11.reuse, 0x9, P4 ;  /* 0x000000090b00780c */ /* 0x040fe40002781670 */
[----:B------:R-:W-:-:S02]  /*a8d0*/  ISETP.LT.OR P3, PT, R11, 0xa, P3 ;  /* 0x0000000a0b00780c */ /* 0x000fc40001f61670 */
[----:B------:R-:W-:Y:S01]  /*a8e0*/  FSEL R190, R28, -INF , !P4 ;  /* 0xff8000001cbe7808 */ /* 0x000fe20006000000 */
[----:B0-----:R-:W-:Y:S01]  /*a8f0*/  IMAD.IADD R21, R155, 0x1, R0 ;  /* 0x000000019b157824 */ /* 0x001fe200078e0200 */
[----:B------:R-:W-:Y:S02]  /*a900*/  ISETP.GT.AND P4, PT, R15, 0x10, P2 ;  /* 0x000000100f00780c */ /* 0x000fe40001784270 */
[----:B------:R-:W-:Y:S02]  /*a910*/  FSEL R192, R29, -INF , !P3 ;  /* 0xff8000001dc07808 */ /* 0x000fe40005800000 */
        /* <DEDUP_REMOVED lines=98> */
.L_x_7272:
[----:B------:R-:W-:-:S05]  /*af40*/  IMAD.U32 R25, RZ, RZ, UR38 ;  /* 0x00000026ff197e24 */ /* 0x000fca000f8e00ff */
[----:B------:R-:W-:-:S13]  /*af50*/  ISETP.NE.AND P3, PT, R25, 0x1, PT ;  /* 0x000000011900780c */ /* 0x000fda0003f65270 */
[----:B------:R-:W0:Y:S02]  /*af60*/  @P3 LDC.64 R168, c[0x0][0x9e8] ;  /* 0x00027a00ffa83b82 */ /* 0x000e240000000a00 */
[----:B0-----:R-:W-:-:S05]  /*af70*/  @P3 IMAD.HI.U32 R0, R11, R168, RZ ;  /* 0x000000a80b003227 */ /* 0x001fca00078e00ff */
[----:B------:R-:W-:-:S07]  /*af80*/  @P3 SHF.R.U32.HI R11, RZ, R169, R0 ;  /* 0x000000a9ff0b3219 */ /* 0x000fce0000011600 */
.L_x_7273:
[----:B------:R-:W-:Y:S05]  /*af90*/  BSYNC B0 ;  /* 0x0000000000007941 */ /* 0x000fea0003800000 */
.L_x_7271:
[----:B------:R-:W-:-:S04]  /*afa0*/  IMAD R0, R11, R25, -R166 ;  /* 0x000000190b007224 */ /* 0x000fc800078e0aa6 */
[----:B------:R-:W-:-:S05]  /*afb0*/  IMAD R0, R5, -0x2, R0 ;  /* 0xfffffffe05007824 */ /* 0x000fca00078e0200 */
[----:B------:R-:W-:Y:S02]  /*afc0*/  VIADDMNMX R15, R0, R25, R15, PT ;  /* 0x00000019000f7246 */ /* 0x000fe4000380010f */
[----:B------:R-:W-:-:S07]  /*afd0*/  VIMNMX R21, R21, R0, !PT ;  /* 0x0000000015157248 */ /* 0x000fce0007fe0100 */
.L_x_7270:
        /* <DEDUP_REMOVED lines=11> */
[----:B------:R-:W-:-:S02]  /*b090*/  ISETP.GT.AND P4, PT, R21, 0x1, P2 ;  /* 0x000000011500780c */ /* 0x000fc40001784270 */
[----:B------:R-:W-:Y:S02]  /*b0a0*/  FMNMX.FTZ R11, R164, R11, !PT ;  /* 0x0000000ba40b7209 */ /* 0x000fe40007810000 */
[----:B------:R-:W-:Y:S02]  /*b0b0*/  FSEL R166, R34, -INF , !P3 ;  /* 0xff80000022a67808 */ /* 0x000fe40005800000 */
        /* <DEDUP_REMOVED lines=50> */
[C---:B------:R-:W-:Y:S01]  /*b3e0*/  ISETP.LT.OR P4, PT, R15.reuse, 0x22, P4 ;  /* 0x000000220f00780c */ /* 0x040fe20002781670 */
[----:B------:R-:W0:Y:S01]  /*b3f0*/  SHFL.BFLY PT, R0, R11, 0x2, 0x1f ;  /* 0x0c401f000b007f89 */ /* 0x000e2200000e0000 */
[----:B------:R-:W-:-:S02]  /*b400*/  ISETP.LT.OR P3, PT, R15, 0x39, P3 ;  /* 0x000000390f00780c */ /* 0x000fc40001f61670 */
[----:B------:R-:W-:Y:S02]  /*b410*/  FSEL R172, R43, -INF , !P4 ;  /* 0xff8000002bac7808 */ /* 0x000fe40006000000 */
[C---:B------:R-:W-:Y:S02]  /*b420*/  ISETP.GT.AND P4, PT, R21.reuse, 0x29, P2 ;  /* 0x000000291500780c */ /* 0x040fe40001784270 */
[----:B------:R-:W-:Y:S02]  /*b430*/  FSEL R54, R54, -INF , !P3 ;  /* 0xff80000036367808 */ /* 0x000fe40005800000 */
[----:B------:R-:W-:Y:S02]  /*b440*/  ISETP.GT.AND P3, PT, R21, 0x40, P2 ;  /* 0x000000401500780c */ /* 0x000fe40001764270 */
[C---:B------:R-:W-:Y:S02]  /*b450*/  ISETP.LT.OR P4, PT, R15.reuse, 0x2a, P4 ;  /* 0x0000002a0f00780c */ /* 0x040fe40002781670 */
[----:B------:R-:W-:-:S02]  /*b460*/  ISETP.LT.OR P3, PT, R15, 0x41, P3 ;  /* 0x000000410f00780c */ /* 0x000fc40001f61670 */
[----:B------:R-:W-:Y:S02]  /*b470*/  FSEL R34, R47, -INF , !P4 ;  /* 0xff8000002f227808 */ /* 0x000fe40006000000 */
[C---:B------:R-:W-:Y:S02]  /*b480*/  ISETP.GT.AND P4, PT, R21.reuse, 0x31, P2 ;  /* 0x000000311500780c */ /* 0x040fe40001784270 */
[----:B------:R-:W-:Y:S02]  /*b490*/  FSEL R58, R58, -INF , !P3 ;  /* 0xff8000003a3a7808 */ /* 0x000fe40005800000 */
[----:B------:R-:W-:Y:S02]  /*b4a0*/  ISETP.GT.AND P3, PT, R21, 0x41, P2 ;  /* 0x000000411500780c */ /* 0x000fe40001764270 */
[----:B------:R-:W-:Y:S02]  /*b4b0*/  ISETP.LT.OR P4, PT, R15, 0x32, P4 ;  /* 0x000000320f00780c */ /* 0x000fe40002781670 */
[----:B0-----:R-:W-:-:S02]  /*b4c0*/  FMNMX.FTZ R0, R11, R0, !PT ;  /* 0x000000000b007209 */ /* 0x001fc40007810000 */
[----:B------:R-:W0:Y:S01]  /*b4d0*/  LDC R11, c[0x0][0x988] ;  /* 0x00026200ff0b7b82 */ /* 0x000e220000000800 */
[----:B------:R-:W-:Y:S02]  /*b4e0*/  ISETP.LT.OR P3, PT, R15, 0x42, P3 ;  /* 0x000000420f00780c */ /* 0x000fe40001f61670 */
[----:B------:R-:W1:Y:S01]  /*b4f0*/  SHFL.BFLY PT, R25, R0, 0x1, 0x1f ;  /* 0x0c201f0000197f89 */ /* 0x000e6200000e0000 */
[----:B------:R-:W-:Y:S02]  /*b500*/  FSEL R46, R51, -INF , !P4 ;  /* 0xff800000332e7808 */ /* 0x000fe40006000000 */
[----:B------:R-:W-:Y:S02]  /*b510*/  ISETP.GT.AND P4, PT, R21, 0x39, P2 ;  /* 0x000000391500780c */ /* 0x000fe40001784270 */
[----:B------:R-:W-:Y:S02]  /*b520*/  FSEL R182, R59, -INF , !P3 ;  /* 0xff8000003bb67808 */ /* 0x000fe40005800000 */
[----:B------:R-:W-:-:S02]  /*b530*/  ISETP.GT.AND P3, PT, R21, 0x48, P2 ;  /* 0x000000481500780c */ /* 0x000fc40001764270 */
[C---:B------:R-:W-:Y:S02]  /*b540*/  ISETP.LT.OR P4, PT, R15.reuse, 0x3a, P4 ;  /* 0x0000003a0f00780c */ /* 0x040fe40002781670 */
[----:B------:R-:W-:Y:S02]  /*b550*/  ISETP.LT.OR P3, PT, R15, 0x49, P3 ;  /* 0x000000490f00780c */ /* 0x000fe40001f61670 */
[----:B------:R-:W-:Y:S02]  /*b560*/  FSEL R30, R55, -INF , !P4 ;  /* 0xff800000371e7808 */ /* 0x000fe40006000000 */
[----:B------:R-:W-:Y:S02]  /*b570*/  FSEL R62, R62, -INF , !P3 ;  /* 0xff8000003e3e7808 */ /* 0x000fe40005800000 */
[----:B------:R-:W-:-:S04]  /*b580*/  ISETP.GT.AND P3, PT, R21, RZ, P2 ;  /* 0x000000ff1500720c */ /* 0x000fc80001764270 */
[----:B------:R-:W-:Y:S02]  /*b590*/  ISETP.LT.OR P3, PT, R15, 0x1, P3 ;  /* 0x000000010f00780c */ /* 0x000fe40001f61670 */
[----:B-1----:R-:W-:-:S04]  /*b5a0*/  FMNMX.FTZ R0, R0, R25, !PT ;  /* 0x0000001900007209 */ /* 0x002fc80007810000 */
[C---:B------:R-:W-:Y:S01]  /*b5b0*/  FSETP.NEU.FTZ.AND P4, PT, R0.reuse, -INF , PT ;  /* 0xff8000000000780b */ /* 0x040fe20003f9d000 */
[----:B0-----:R-:W-:-:S03]  /*b5c0*/  FMUL.FTZ R31, R0, R11 ;  /* 0x0000000b001f7220 */ /* 0x001fc60000410000 */
[----:B------:R-:W-:Y:S02]  /*b5d0*/  FSEL R53, R0, RZ, P4 ;  /* 0x000000ff00357208 */ /* 0x000fe40002000000 */
[----:B------:R-:W-:-:S03]  /*b5e0*/  FSEL R31, R31, RZ, P4 ;  /* 0x000000ff1f1f7208 */ /* 0x000fc60002000000 */
[----:B------:R-:W-:Y:S02]  /*b5f0*/  FADD.FTZ R14, -R53, R14 ;  /* 0x0000000e350e7221 */ /* 0x000fe40000010100 */
        /* <DEDUP_REMOVED lines=10> */
[--C-:B------:R-:W-:Y:S01]  /*b6a0*/  FFMA.FTZ R47, R56, R11, -R31.reuse ;  /* 0x0000000b382f7223 */ /* 0x100fe2000001081f */
[----:B------:R-:W-:Y:S01]  /*b6b0*/  FSEL R188, R63, -INF , !P3 ;  /* 0xff8000003fbc7808 */ /* 0x000fe20005800000 */
[----:B------:R-:W-:Y:S01]  /*b6c0*/  MUFU.EX2 R27, R35 ;  /* 0x00000023001b7308 */ /* 0x000fe20000000800 */
[----:B------:R-:W-:Y:S01]  /*b6d0*/  FMNMX.FTZ R29, R168, R29, !PT ;  /* 0x0000001da81d7209 */ /* 0x000fe20007810000 */
[-CC-:B------:R-:W-:Y:S01]  /*b6e0*/  FFMA.FTZ R23, R23, R11.reuse, -R31.reuse ;  /* 0x0000000b17177223 */ /* 0x180fe2000001081f */
[----:B------:R-:W-:Y:S01]  /*b6f0*/  ISETP.GT.AND P3, PT, R21, 0x50, P2 ;  /* 0x000000501500780c */ /* 0x000fe20001764270 */
[----:B------:R-:W-:Y:S01]  /*b700*/  FMUL.FTZ R14, R14, R11 ;  /* 0x0000000b0e0e7220 */ /* 0x000fe20000410000 */
        /* <DEDUP_REMOVED lines=15> */
[--C-:B------:R-:W-:Y:S01]  /*b800*/  FFMA.FTZ R49, R28, R11, -R31.reuse ;  /* 0x0000000b1c317223 */ /* 0x100fe2000001081f */
[----:B------:R-:W-:Y:S01]  /*b810*/  FMNMX.FTZ R33, R174, R33, !PT ;  /* 0x00000021ae217209 */ /* 0x000fe20007810000 */
[--C-:B------:R-:W-:Y:S01]  /*b820*/  FFMA.FTZ R48, R48, R11, -R31.reuse ;  /* 0x0000000b30307223 */ /* 0x100fe2000001081f */
[----:B------:R-:W-:Y:S01]  /*b830*/  FSEL R164, R67, -INF , !P3 ;  /* 0xff80000043a47808 */ /* 0x000fe20005800000 */
[----:B------:R1:W-:Y:S01]  /*b840*/  MUFU.EX2 R29, R39 ;  /* 0x00000027001d7308 */ /* 0x0003e20000000800 */
[----:B------:R-:W-:Y:S01]  /*b850*/  FMNMX.FTZ R33, R42, R33, !PT ;  /* 0x000000212a217209 */ /* 0x000fe20007810000 */
[-CC-:B0-----:R-:W-:Y:S01]  /*b860*/  FFMA.FTZ R37, R160, R11.reuse, -R31.reuse ;  /* 0x0000000ba0257223 */ /* 0x181fe2000001081f */
[----:B------:R-:W-:Y:S01]  /*b870*/  ISETP.GT.AND P3, PT, R21, 0x58, P2 ;  /* 0x000000581500780c */ /* 0x000fe20001764270 */
[--C-:B------:R-:W-:Y:S01]  /*b880*/  FFMA.FTZ R44, R44, R11, -R31.reuse ;  /* 0x0000000b2c2c7223 */ /* 0x100fe2000001081f */
[----:B------:R-:W-:Y:S01]  /*b890*/  FMNMX.FTZ R35, R172, R33, !PT ;  /* 0x00000021ac237209 */ /* 0x000fe20007810000 */
[--C-:B------:R-:W-:Y:S01]  /*b8a0*/  FFMA.FTZ R36, R36, R11, -R31.reuse ;  /* 0x0000000b24247223 */ /* 0x100fe2000001081f */
[----:B------:R-:W-:Y:S01]  /*b8b0*/  ISETP.LT.OR P3, PT, R15, 0x59, P3 ;  /* 0x000000590f00780c */ /* 0x000fe20001f61670 */
[----:B------:R0:W-:Y:S01]  /*b8c0*/  MUFU.EX2 R33, R37 ;  /* 0x0000002500217308 */ /* 0x0001e20000000800 */
[----:B------:R-:W-:Y:S01]  /*b8d0*/  FMNMX.FTZ R35, R170, R35, !PT ;  /* 0x00000023aa237209 */ /* 0x000fe20007810000 */
[-CC-:B-1----:R-:W-:Y:S01]  /*b8e0*/  FFMA.FTZ R39, R156, R11.reuse, -R31.reuse ;  /* 0x0000000b9c277223 */ /* 0x182fe2000001081f */
[----:B------:R-:W-:Y:S01]  /*b8f0*/  FSEL R70, R70, -INF , !P3 ;  /* 0xff80000046467808 */ /* 0x000fe20005800000 */
[--C-:B------:R-:W-:Y:S01]  /*b900*/  FFMA.FTZ R20, R20, R11, -R31.reuse ;  /* 0x0000000b14147223 */ /* 0x100fe2000001081f */
[----:B------:R-:W-:Y:S01]  /*b910*/  FMNMX.FTZ R35, R34, R35, !PT ;  /* 0x0000002322237209 */ /* 0x000fe20007810000 */
[--C-:B------:R-:W-:Y:S01]  /*b920*/  FFMA.FTZ R24, R24, R11, -R31.reuse ;  /* 0x0000000b18187223 */ /* 0x100fe2000001081f */
[----:B------:R-:W-:Y:S01]  /*b930*/  ISETP.GT.AND P3, PT, R21, 0x59, P2 ;  /* 0x000000591500780c */ /* 0x000fe20001764270 */
[----:B------:R-:W1:Y:S01]  /*b940*/  MUFU.EX2 R14, R14 ;  /* 0x0000000e000e7308 */ /* 0x000e620000000800 */
[----:B------:R-:W-:Y:S01]  /*b950*/  FMNMX.FTZ R35, R50, R35, !PT ;  /* 0x0000002332237209 */ /* 0x000fe20007810000 */
[-CC-:B------:R-:W-:Y:S01]  /*b960*/  FFMA.FTZ R22, R22, R11.reuse, -R31.reuse ;  /* 0x0000000b16167223 */ /* 0x180fe2000001081f */
[----:B------:R-:W-:Y:S01]  /*b970*/  ISETP.LT.OR P3, PT, R15, 0x5a, P3 ;  /* 0x0000005a0f00780c */ /* 0x000fe20001f61670 */
[--C-:B------:R-:W-:Y:S01]  /*b980*/  FFMA.FTZ R32, R32, R11, -R31.reuse ;  /* 0x0000000b20207223 */ /* 0x100fe2000001081f */
[----:B0-----:R-:W-:Y:S01]  /*b990*/  FMNMX.FTZ R37, R46, R35, !PT ;  /* 0x000000232e257209 */ /* 0x001fe20007810000 */
[----:B------:R-:W-:Y:S01]  /*b9a0*/  FFMA.FTZ R28, R84, R11, -R31 ;  /* 0x0000000b541c7223 */ /* 0x000fe2000001081f */
[----:B------:R-:W-:Y:S01]  /*b9b0*/  FSEL R160, R71, -INF , !P3 ;  /* 0xff80000047a07808 */ /* 0x000fe20005800000 */
[----:B------:R0:W-:Y:S01]  /*b9c0*/  MUFU.EX2 R35, R39 ;  /* 0x0000002700237308 */ /* 0x0001e20000000800 */
[----:B------:R-:W-:-:S02]  /*b9d0*/  ISETP.GT.AND P3, PT, R21, 0x60, P2 ;  /* 0x000000601500780c */ /* 0x000fc40001764270 */
[----:B------:R-:W-:Y:S02]  /*b9e0*/  FMNMX.FTZ R37, R54, R37, !PT ;  /* 0x0000002536257209 */ /* 0x000fe40007810000 */
[----:B------:R-:W-:Y:S02]  /*b9f0*/  ISETP.LT.OR P3, PT, R15, 0x61, P3 ;  /* 0x000000610f00780c */ /* 0x000fe40001f61670 */
[----:B------:R-:W-:Y:S01]  /*ba00*/  FMNMX.FTZ R37, R30, R37, !PT ;  /* 0x000000251e257209 */ /* 0x000fe20007810000 */
[----:B------:R-:W2:Y:S01]  /*ba10*/  MUFU.EX2 R184, R184 ;  /* 0x000000b800b87308 */ /* 0x000ea20000000800 */
[----:B------:R-:W-:Y:S01]  /*ba20*/  FSEL R156, R74, -INF , !P3 ;  /* 0xff8000004a9c7808 */ /* 0x000fe20005800000 */
[----:B------:R-:W-:Y:S01]  /*ba30*/  FFMA.FTZ R74, R154, R11, -R31 ;  /* 0x0000000b9a4a7223 */ /* 0x000fe2000001081f */
[----:B------:R-:W-:Y:S01]  /*ba40*/  ISETP.GT.AND P3, PT, R21, 0x61, P2 ;  /* 0x000000611500780c */ /* 0x000fe20001764270 */
[----:B-1----:R-:W-:Y:S01]  /*ba50*/  FFMA.FTZ R53, R14, R4, R23 ;  /* 0x000000040e357223 */ /* 0x002fe20000010017 */
[----:B------:R-:W-:Y:S01]  /*ba60*/  FMNMX.FTZ R37, R58, R37, !PT ;  /* 0x000000253a257209 */ /* 0x000fe20007810000 */
[-C--:B------:R-:W-:Y:S01]  /*ba70*/  FMUL.FTZ R88, R88, R14.reuse ;  /* 0x0000000e58587220 */ /* 0x080fe20000410000 */
[----:B------:R-:W-:Y:S01]  /*ba80*/  ISETP.LT.OR P3, PT, R15, 0x62, P3 ;  /* 0x000000620f00780c */ /* 0x000fe20001f61670 */
[----:B------:R-:W1:Y:S01]  /*ba90*/  MUFU.EX2 R25, R25 ;  /* 0x0000001900197308 */ /* 0x000e620000000800 */
[----:B0-----:R-:W-:Y:S01]  /*baa0*/  FMNMX.FTZ R39, R182, R37, !PT ;  /* 0x00000025b6277209 */ /* 0x001fe20007810000 */
[-C--:B------:R-:W-:Y:S01]  /*bab0*/  FMUL.FTZ R89, R89, R14.reuse ;  /* 0x0000000e59597220 */ /* 0x080fe20000410000 */
[----:B------:R-:W-:Y:S01]  /*bac0*/  FSEL R154, R75, -INF , !P3 ;  /* 0xff8000004b9a7808 */ /* 0x000fe20005800000 */
[-C--:B------:R-:W-:Y:S01]  /*bad0*/  FMUL.FTZ R92, R92, R14.reuse ;  /* 0x0000000e5c5c7220 */ /* 0x080fe20000410000 */
[----:B------:R-:W-:Y:S01]  /*bae0*/  ISETP.GT.AND P3, PT, R21, 0x68, P2 ;  /* 0x000000681500780c */ /* 0x000fe20001764270 */
[-C--:B------:R-:W-:Y:S01]  /*baf0*/  FMUL.FTZ R93, R93, R14.reuse ;  /* 0x0000000e5d5d7220 */ /* 0x080fe20000410000 */
[----:B------:R-:W-:Y:S01]  /*bb00*/  FMNMX.FTZ R39, R62, R39, !PT ;  /* 0x000000273e277209 */ /* 0x000fe20007810000 */
[----:B------:R-:W0:Y:S01]  /*bb10*/  MUFU.EX2 R26, R192 ;  /* 0x000000c0001a7308 */ /* 0x000e220000000800 */
[----:B------:R-:W-:Y:S01]  /*bb20*/  ISETP.LT.OR P3, PT, R15, 0x69, P3 ;  /* 0x000000690f00780c */ /* 0x000fe20001f61670 */
[----:B--2---:R-:W-:Y:S01]  /*bb30*/  FADD.FTZ R4, R184, R53 ;  /* 0x00000035b8047221 */ /* 0x004fe20000010000 */
[----:B------:R-:W-:Y:S01]  /*bb40*/  FMNMX.FTZ R39, R188, R39, !PT ;  /* 0x00000027bc277209 */ /* 0x000fe20007810000 */
[-C--:B------:R-:W-:Y:S01]  /*bb50*/  FMUL.FTZ R96, R96, R14.reuse ;  /* 0x0000000e60607220 */ /* 0x080fe20000410000 */
[----:B------:R-:W-:Y:S01]  /*bb60*/  FSEL R78, R78, -INF , !P3 ;  /* 0xff8000004e4e7808 */ /* 0x000fe20005800000 */
[-C--:B------:R-:W-:Y:S01]  /*bb70*/  FMUL.FTZ R97, R97, R14.reuse ;  /* 0x0000000e61617220 */ /* 0x080fe20000410000 */
[----:B------:R-:W-:Y:S01]  /*bb80*/  FMNMX.FTZ R39, R186, R39, !PT ;  /* 0x00000027ba277209 */ /* 0x000fe20007810000 */
[----:B------:R-:W2:Y:S01]  /*bb90*/  MUFU.EX2 R162, R162 ;  /* 0x000000a200a27308 */ /* 0x000ea20000000800 */
[----:B------:R-:W-:Y:S01]  /*bba0*/  ISETP.GT.AND P3, PT, R21, 0x69, P2 ;  /* 0x000000691500780c */ /* 0x000fe20001764270 */
[----:B-1----:R-:W-:Y:S01]  /*bbb0*/  FADD.FTZ R53, R25, R4 ;  /* 0x0000000419357221 */ /* 0x002fe20000010000 */
[----:B------:R-:W-:Y:S01]  /*bbc0*/  FMNMX.FTZ R41, R164, R39, !PT ;  /* 0x00000027a4297209 */ /* 0x000fe20007810000 */
[-C--:B------:R-:W-:Y:S01]  /*bbd0*/  FMUL.FTZ R100, R100, R14.reuse ;  /* 0x0000000e64647220 */ /* 0x080fe20000410000 */
[----:B------:R-:W-:Y:S01]  /*bbe0*/  ISETP.LT.OR P3, PT, R15, 0x6a, P3 ;  /* 0x0000006a0f00780c */ /* 0x000fe20001f61670 */
[-C--:B------:R-:W-:Y:S01]  /*bbf0*/  FMUL.FTZ R101, R101, R14.reuse ;  /* 0x0000000e65657220 */ /* 0x080fe20000410000 */
[----:B------:R-:W-:Y:S01]  /*bc00*/  FMNMX.FTZ R41, R70, R41, !PT ;  /* 0x0000002946297209 */ /* 0x000fe20007810000 */
[----:B------:R-:W1:Y:S01]  /*bc10*/  MUFU.EX2 R158, R158 ;  /* 0x0000009e009e7308 */ /* 0x000e620000000800 */
[----:B------:R-:W-:Y:S01]  /*bc20*/  FSEL R52, R79, -INF , !P3 ;  /* 0xff8000004f347808 */ /* 0x000fe20005800000 */
[----:B0-----:R-:W-:Y:S01]  /*bc30*/  FADD.FTZ R4, R26, R53 ;  /* 0x000000351a047221 */ /* 0x001fe20000010000 */
[----:B------:R-:W-:Y:S01]  /*bc40*/  ISETP.GT.AND P3, PT, R21, 0x70, P2 ;  /* 0x000000701500780c */ /* 0x000fe20001764270 */
[-C--:B------:R-:W-:Y:S01]  /*bc50*/  FMUL.FTZ R104, R104, R14.reuse ;  /* 0x0000000e68687220 */ /* 0x080fe20000410000 */
[----:B------:R-:W-:Y:S01]  /*bc60*/  FMNMX.FTZ R41, R160, R41, !PT ;  /* 0x00000029a0297209 */ /* 0x000fe20007810000 */
[----:B------:R-:W-:Y:S01]  /*bc70*/  FADD.FTZ R53, R27, R4 ;  /* 0x000000041b357221 */ /* 0x000fe20000010000 */
[----:B------:R-:W-:Y:S01]  /*bc80*/  ISETP.LT.OR P3, PT, R15, 0x71, P3 ;  /* 0x000000710f00780c */ /* 0x000fe20001f61670 */
[----:B------:R0:W-:Y:S01]  /*bc90*/  MUFU.EX2 R37, R152 ;  /* 0x0000009800257308 */ /* 0x0001e20000000800 */
[----:B------:R-:W-:Y:S01]  /*bca0*/  FMNMX.FTZ R41, R156, R41, !PT ;  /* 0x000000299c297209 */ /* 0x000fe20007810000 */
[----:B------:R-:W-:Y:S01]  /*bcb0*/  FADD.FTZ R4, R66, R53 ;  /* 0x0000003542047221 */ /* 0x000fe20000010000 */
[----:B------:R-:W-:Y:S01]  /*bcc0*/  FSEL R82, R82, -INF , !P3 ;  /* 0xff80000052527808 */ /* 0x000fe20005800000 */
[-C--:B------:R-:W-:Y:S01]  /*bcd0*/  FMUL.FTZ R105, R105, R14.reuse ;  /* 0x0000000e69697220 */ /* 0x080fe20000410000 */
[----:B------:R-:W-:Y:S01]  /*bce0*/  ISETP.GT.AND P3, PT, R21, 0x71, P2 ;  /* 0x000000711500780c */ /* 0x000fe20001764270 */
[----:B------:R-:W-:Y:S01]  /*bcf0*/  FADD.FTZ R53, R29, R4 ;  /* 0x000000041d357221 */ /* 0x000fe20000010000 */
[----:B------:R-:W-:Y:S01]  /*bd00*/  FMNMX.FTZ R43, R154, R41, !PT ;  /* 0x000000299a2b7209 */ /* 0x000fe20007810000 */
[----:B------:R3:W-:Y:S01]  /*bd10*/  MUFU.EX2 R39, R45 ;  /* 0x0000002d00277308 */ /* 0x0007e20000000800 */
[----:B------:R-:W-:Y:S01]  /*bd20*/  ISETP.LT.OR P3, PT, R15, 0x72, P3 ;  /* 0x000000720f00780c */ /* 0x000fe20001f61670 */
[----:B0-----:R-:W-:Y:S01]  /*bd30*/  FFMA.FTZ R152, R80, R11, -R31 ;  /* 0x0000000b50987223 */ /* 0x001fe2000001081f */
[----:B------:R-:W-:Y:S01]  /*bd40*/  FMNMX.FTZ R43, R78, R43, !PT ;  /* 0x0000002b4e2b7209 */ /* 0x000fe20007810000 */
[----:B--2---:R-:W-:Y:S01]  /*bd50*/  FADD.FTZ R4, R162, R53 ;  /* 0x00000035a2047221 */ /* 0x004fe20000010000 */
[----:B------:R-:W-:Y:S01]  /*bd60*/  FSEL R56, R83, -INF , !P3 ;  /* 0xff80000053387808 */ /* 0x000fe20005800000 */
[-C--:B------:R-:W-:Y:S01]  /*bd70*/  FMUL.FTZ R108, R108, R14.reuse ;  /* 0x0000000e6c6c7220 */ /* 0x080fe20000410000 */
[C---:B------:R-:W-:Y:S01]  /*bd80*/  ISETP.GT.AND P3, PT, R21.reuse, 0x78, P2 ;  /* 0x000000781500780c */ /* 0x040fe20001764270 */
[----:B------:R0:W-:Y:S01]  /*bd90*/  MUFU.EX2 R41, R47 ;  /* 0x0000002f00297308 */ /* 0x0001e20000000800 */
[----:B------:R-:W-:Y:S01]  /*bda0*/  FMNMX.FTZ R43, R52, R43, !PT ;  /* 0x0000002b342b7209 */ /* 0x000fe20007810000 */
[-CC-:B---3--:R-:W-:Y:S01]  /*bdb0*/  FFMA.FTZ R45, R72, R11.reuse, -R31.reuse ;  /* 0x0000000b482d7223 */ /* 0x188fe2000001081f */
[----:B------:R-:W-:Y:S01]  /*bdc0*/  ISETP.GT.AND P2, PT, R21, 0x79, P2 ;  /* 0x000000791500780c */ /* 0x000fe20001744270 */
[--C-:B------:R-:W-:Y:S01]  /*bdd0*/  FFMA.FTZ R21, R64, R11, -R31.reuse ;  /* 0x0000000b40157223 */ /* 0x100fe2000001081f */
[----:B------:R-:W-:Y:S01]  /*bde0*/  ISETP.LT.OR P3, PT, R15, 0x79, P3 ;  /* 0x000000790f00780c */ /* 0x000fe20001f61670 */
[----:B------:R-:W-:Y:S01]  /*bdf0*/  FADD.FTZ R53, R33, R4 ;  /* 0x0000000421357221 */ /* 0x000fe20000010000 */
[----:B------:R-:W-:Y:S01]  /*be00*/  FMNMX.FTZ R43, R82, R43, !PT ;  /* 0x0000002b522b7209 */ /* 0x000fe20007810000 */
[----:B------:R-:W2:Y:S01]  /*be10*/  MUFU.EX2 R74, R74 ;  /* 0x0000004a004a7308 */ /* 0x000ea20000000800 */
[----:B------:R-:W-:Y:S01]  /*be20*/  ISETP.LT.OR P2, PT, R15, 0x7a, P2 ;  /* 0x0000007a0f00780c */ /* 0x000fe20001741670 */
[----:B------:R-:W-:Y:S01]  /*be30*/  FFMA.FTZ R15, R60, R11, -R31 ;  /* 0x0000000b3c0f7223 */ /* 0x000fe2000001081f */
[----:B------:R-:W-:Y:S01]  /*be40*/  FSEL R86, R86, -INF , !P3 ;  /* 0xff80000056567808 */ /* 0x000fe20005800000 */
[----:B-1----:R-:W-:Y:S01]  /*be50*/  FADD.FTZ R4, R158, R53 ;  /* 0x000000359e047221 */ /* 0x002fe20000010000 */
[----:B------:R-:W-:Y:S01]  /*be60*/  FMNMX.FTZ R43, R56, R43, !PT ;  /* 0x0000002b382b7209 */ /* 0x000fe20007810000 */
[-C--:B------:R-:W-:Y:S01]  /*be70*/  FMUL.FTZ R109, R109, R14.reuse ;  /* 0x0000000e6d6d7220 */ /* 0x080fe20000410000 */
[----:B------:R-:W-:Y:S01]  /*be80*/  FSEL R60, R87, -INF , !P2 ;  /* 0xff800000573c7808 */ /* 0x000fe20005000000 */
[----:B------:R-:W1:Y:S01]  /*be90*/  MUFU.EX2 R48, R48 ;  /* 0x0000003000307308 */ /* 0x000e620000000800 */
[----:B------:R-:W-:Y:S01]  /*bea0*/  FMNMX.FTZ R43, R86, R43, !PT ;  /* 0x0000002b562b7209 */ /* 0x000fe20007810000 */
[----:B------:R-:W-:Y:S01]  /*beb0*/  FADD.FTZ R53, R35, R4 ;  /* 0x0000000423357221 */ /* 0x000fe20000010000 */
[-C--:B------:R-:W-:Y:S01]  /*bec0*/  FMUL.FTZ R112, R112, R14.reuse ;  /* 0x0000000e70707220 */ /* 0x080fe20000410000 */
[-C--:B------:R-:W-:Y:S01]  /*bed0*/  FMUL.FTZ R113, R113, R14.reuse ;  /* 0x0000000e71717220 */ /* 0x080fe20000410000 */
[----:B0-----:R-:W-:Y:S01]  /*bee0*/  FMNMX.FTZ R47, R60, R43, !PT ;  /* 0x0000002b3c2f7209 */ /* 0x001fe20007810000 */
[----:B------:R-:W-:Y:S01]  /*bef0*/  FFMA.FTZ R43, R68, R11, -R31 ;  /* 0x0000000b442b7223 */ /* 0x000fe2000001081f */
[-C--:B------:R-:W-:Y:S01]  /*bf00*/  FMUL.FTZ R116, R116, R14.reuse ;  /* 0x0000000e74747220 */ /* 0x080fe20000410000 */
[----:B------:R-:W0:Y:S01]  /*bf10*/  MUFU.EX2 R44, R44 ;  /* 0x0000002c002c7308 */ /* 0x000e220000000800 */
[-C--:B------:R-:W-:Y:S01]  /*bf20*/  FMUL.FTZ R117, R117, R14.reuse ;  /* 0x0000000e75757220 */ /* 0x080fe20000410000 */
[----:B------:R-:W3:Y:S01]  /*bf30*/  SHFL.BFLY PT, R64, R47, 0x2, 0x1f ;  /* 0x0c401f002f407f89 */ /* 0x000ee200000e0000 */
[-C--:B------:R-:W-:Y:S01]  /*bf40*/  FMUL.FTZ R120, R120, R14.reuse ;  /* 0x0000000e78787220 */ /* 0x080fe20000410000 */
[-C--:B------:R-:W-:Y:S01]  /*bf50*/  FMUL.FTZ R121, R121, R14.reuse ;  /* 0x0000000e79797220 */ /* 0x080fe20000410000 */
[-C--:B------:R-:W-:Y:S01]  /*bf60*/  FMUL.FTZ R124, R124, R14.reuse ;  /* 0x0000000e7c7c7220 */ /* 0x080fe20000410000 */
[-C--:B------:R-:W-:Y:S01]  /*bf70*/  FMUL.FTZ R125, R125, R14.reuse ;  /* 0x0000000e7d7d7220 */ /* 0x080fe20000410000 */
[-C--:B------:R-:W-:Y:S01]  /*bf80*/  FMUL.FTZ R128, R128, R14.reuse ;  /* 0x0000000e80807220 */ /* 0x080fe20000410000 */
[----:B------:R-:W-:Y:S01]  /*bf90*/  MUFU.EX2 R36, R36 ;  /* 0x0000002400247308 */ /* 0x000fe20000000800 */
[-C--:B------:R-:W-:Y:S01]  /*bfa0*/  FMUL.FTZ R129, R129, R14.reuse ;  /* 0x0000000e81817220 */ /* 0x080fe20000410000 */
[-C--:B------:R-:W-:Y:S01]  /*bfb0*/  FMUL.FTZ R132, R132, R14.reuse ;  /* 0x0000000e84847220 */ /* 0x080fe20000410000 */
        /* <DEDUP_REMOVED lines=9> */
[----:B------:R-:W-:Y:S01]  /*c050*/  FMUL.FTZ R149, R149, R14 ;  /* 0x0000000e95957220 */ /* 0x000fe20000410000 */
[----:B------:R-:W-:-:S03]  /*c060*/  IMAD.MOV.U32 R14, RZ, RZ, R0 ;  /* 0x000000ffff0e7224 */ /* 0x000fc600078e0000 */
[----:B------:R-:W4:Y:S01]  /*c070*/  MUFU.EX2 R20, R20 ;  /* 0x0000001400147308 */ /* 0x000f220000000800 */
[----:B---3--:R-:W-:Y:S01]  /*c080*/  FMNMX.FTZ R51, R47, R64, !PT ;  /* 0x000000402f337209 */ /* 0x008fe20007810000 */
[-CC-:B------:R-:W-:Y:S01]  /*c090*/  FFMA.FTZ R64, R12, R11.reuse, -R31.reuse ;  /* 0x0000000b0c407223 */ /* 0x180fe2000001081f */
[-CC-:B------:R-:W-:Y:S01]  /*c0a0*/  FFMA.FTZ R47, R76, R11.reuse, -R31.reuse ;  /* 0x0000000b4c2f7223 */ /* 0x180fe2000001081f */
[----:B------:R-:W-:Y:S02]  /*c0b0*/  FFMA.FTZ R31, R40, R11, -R31 ;  /* 0x0000000b281f7223 */ /* 0x000fe4000001081f */
[----:B------:R-:W3:Y:S02]  /*c0c0*/  SHFL.BFLY PT, R12, R51, 0x1, 0x1f ;  /* 0x0c201f00330c7f89 */ /* 0x000ee400000e0000 */
[----:B------:R-:W-:Y:S08]  /*c0d0*/  MUFU.EX2 R21, R21 ;  /* 0x0000001500157308 */ /* 0x000ff00000000800 */
[----:B------:R-:W-:Y:S08]  /*c0e0*/  MUFU.EX2 R24, R24 ;  /* 0x0000001800187308 */ /* 0x000ff00000000800 */
[----:B------:R-:W-:Y:S01]  /*c0f0*/  MUFU.EX2 R43, R43 ;  /* 0x0000002b002b7308 */ /* 0x000fe20000000800 */
[----:B---3--:R-:W-:-:S07]  /*c100*/  FMNMX.FTZ R12, R51, R12, !PT ;  /* 0x0000000c330c7209 */ /* 0x008fce0007810000 */
[----:B------:R-:W-:Y:S01]  /*c110*/  MUFU.EX2 R22, R22 ;  /* 0x0000001600167308 */ /* 0x000fe20000000800 */
[C---:B------:R-:W-:Y:S01]  /*c120*/  FSETP.NEU.FTZ.AND P2, PT, R12.reuse, -INF , PT ;  /* 0xff8000000c00780b */ /* 0x040fe20003f5d000 */
[----:B------:R-:W-:-:S03]  /*c130*/  FMUL.FTZ R40, R12, R11 ;  /* 0x0000000b0c287220 */ /* 0x000fc60000410000 */
[----:B------:R-:W-:-:S03]  /*c140*/  FSEL R4, R12, RZ, P2 ;  /* 0x000000ff0c047208 */ /* 0x000fc60001000000 */
[----:B------:R-:W-:Y:S01]  /*c150*/  MUFU.EX2 R45, R45 ;  /* 0x0000002d002d7308 */ /* 0x000fe20000000800 */
[----:B------:R-:W-:Y:S02]  /*c160*/  FSEL R51, R40, RZ, P2 ;  /* 0x000000ff28337208 */ /* 0x000fe40001000000 */
[----:B------:R-:W-:Y:S01]  /*c170*/  ISETP.GT.AND P2, PT, R10, R17, PT ;  /* 0x000000110a00720c */ /* 0x000fe20003f44270 */
[----:B------:R-:W-:Y:S01]  /*c180*/  FADD.FTZ R4, -R4, R9 ;  /* 0x0000000904047221 */ /* 0x000fe20000010100 */
[----:B------:R-:W-:Y:S02]  /*c190*/  VIADD R10, R10, 0xffffffff ;  /* 0xffffffff0a0a7836 */ /* 0x000fe40000000000 */
[-CC-:B------:R-:W-:Y:S01]  /*c1a0*/  FFMA.FTZ R169, R50, R11.reuse, -R51.reuse ;  /* 0x0000000b32a97223 */ /* 0x180fe20000010833 */
[----:B------:R-:W-:Y:S02]  /*c1b0*/  IMAD.U32 R50, RZ, RZ, UR5 ;  /* 0x00000005ff327e24 */ /* 0x000fe4000f8e00ff */
[-CC-:B------:R-:W-:Y:S01]  /*c1c0*/  FFMA.FTZ R171, R54, R11.reuse, -R51.reuse ;  /* 0x0000000b36ab7223 */ /* 0x180fe20000010833 */
[-CC-:B------:R-:W-:Y:S01]  /*c1d0*/  FFMA.FTZ R40, R190, R11.reuse, -R51.reuse ;  /* 0x0000000bbe287223 */ /* 0x180fe20000010833 */
[-C--:B------:R-:W-:Y:S01]  /*c1e0*/  FMUL.FTZ R4, R4, R11.reuse ;  /* 0x0000000b04047220 */ /* 0x080fe20000410000 */
[-C--:B------:R-:W-:Y:S01]  /*c1f0*/  FFMA.FTZ R181, R180, R11.reuse, -R51 ;  /* 0x0000000bb4b57223 */ /* 0x080fe20000010833 */
[----:B------:R-:W-:Y:S01]  /*c200*/  @!P1 LEA R54, R50, UR36, 0x3 ;  /* 0x0000002432369c11 */ /* 0x000fe2000f8e18ff */
[----:B--2---:R-:W-:Y:S01]  /*c210*/  FADD.FTZ R50, R74, R53 ;  /* 0x000000354a327221 */ /* 0x004fe20000010000 */
[-CC-:B------:R-:W-:Y:S01]  /*c220*/  FFMA.FTZ R183, R168, R11.reuse, -R51.reuse ;  /* 0x0000000ba8b77223 */ /* 0x180fe20000010833 */
[----:B------:R-:W-:Y:S01]  /*c230*/  MUFU.EX2 R40, R40 ;  /* 0x0000002800287308 */ /* 0x000fe20000000800 */
[----:B------:R-:W-:Y:S01]  /*c240*/  FFMA.FTZ R68, R178, R11, -R51 ;  /* 0x0000000bb2447223 */ /* 0x000fe20000010833 */
[----:B------:R-:W-:-:S02]  /*c250*/  @!P1 VIADD R53, R54, 0x28860 ;  /* 0x0002886036359836 */ /* 0x000fc40000000000 */
[----:B------:R-:W-:Y:S01]  /*c260*/  FADD.FTZ R9, R37, R50 ;  /* 0x0000003225097221 */ /* 0x000fe20000010000 */
[-CC-:B------:R-:W-:Y:S01]  /*c270*/  FFMA.FTZ R177, R166, R11.reuse, -R51.reuse ;  /* 0x0000000ba6b17223 */ /* 0x180fe20000010833 */
[-CC-:B------:R-:W-:Y:S01]  /*c280*/  FFMA.FTZ R72, R176, R11.reuse, -R51.reuse ;  /* 0x0000000bb0487223 */ /* 0x180fe20000010833 */
[-C--:B------:R-:W-:Y:S01]  /*c290*/  FFMA.FTZ R179, R38, R11.reuse, -R51 ;  /* 0x0000000b26b37223 */ /* 0x080fe20000010833 */
[----:B------:R-:W-:Y:S01]  /*c2a0*/  @!P1 PRMT R53, RZ, 0x654, R53 ;  /* 0x00000654ff359816 */ /* 0x000fe20000000035 */
[----:B-1----:R-:W-:Y:S01]  /*c2b0*/  FADD.FTZ R50, R48, R9 ;  /* 0x0000000930327221 */ /* 0x002fe20000010000 */
[----:B------:R-:W-:Y:S01]  /*c2c0*/  MUFU.EX2 R181, R181 ;  /* 0x000000b500b57308 */ /* 0x000fe20000000800 */
[-CC-:B------:R-:W-:Y:S01]  /*c2d0*/  FFMA.FTZ R165, R58, R11.reuse, -R51.reuse ;  /* 0x0000000b3aa57223 */ /* 0x180fe20000010833 */
[----:B------:R1:W-:Y:S01]  /*c2e0*/  @!P1 SYNCS.ARRIVE.TRANS64.RED.A1T0 RZ, [R53+URZ], RZ ;  /* 0x000000ff35ff99a7 */ /* 0x0003e2000810043f */
[-CC-:B------:R-:W-:Y:S01]  /*c2f0*/  FFMA.FTZ R38, R174, R11.reuse, -R51.reuse ;  /* 0x0000000bae267223 */ /* 0x180fe20000010833 */
[-CC-:B------:R-:W-:Y:S01]  /*c300*/  FFMA.FTZ R173, R42, R11.reuse, -R51.reuse ;  /* 0x0000000b2aad7223 */ /* 0x180fe20000010833 */
[-CC-:B------:R-:W-:Y:S01]  /*c310*/  FFMA.FTZ R42, R172, R11.reuse, -R51.reuse ;  /* 0x0000000bac2a7223 */ /* 0x180fe20000010833 */
[--C-:B------:R-:W-:Y:S01]  /*c320*/  FFMA.FTZ R182, R182, R11, -R51.reuse ;  /* 0x0000000bb6b67223 */ /* 0x100fe20000010833 */
[----:B------:R-:W-:Y:S01]  /*c330*/  F2FP.F16.F32.PACK_AB R180, R184, R23 ;  /* 0x00000017b8b4723e */ /* 0x000fe200000000ff */
[----:B------:R2:W3:Y:S01]  /*c340*/  MUFU.EX2 R9, R4 ;  /* 0x0000000400097308 */ /* 0x0004e20000000800 */
[-CC-:B------:R-:W-:Y:S01]  /*c350*/  FFMA.FTZ R175, R170, R11.reuse, -R51.reuse ;  /* 0x0000000baaaf7223 */ /* 0x180fe20000010833 */
[----:B-1----:R-:W-:Y:S01]  /*c360*/  FADD.FTZ R53, R39, R50 ;  /* 0x0000003227357221 */ /* 0x002fe20000010000 */
[-CC-:B------:R-:W-:Y:S01]  /*c370*/  FFMA.FTZ R34, R34, R11.reuse, -R51.reuse ;  /* 0x0000000b22227223 */ /* 0x180fe20000010833 */
[-CC-:B------:R-:W-:Y:S01]  /*c380*/  FFMA.FTZ R46, R46, R11.reuse, -R51.reuse ;  /* 0x0000000b2e2e7223 */ /* 0x180fe20000010833 */
[----:B------:R-:W-:Y:S01]  /*c390*/  FFMA.FTZ R30, R30, R11, -R51 ;  /* 0x0000000b1e1e7223 */ /* 0x000fe20000010833 */
[----:B0-----:R-:W-:Y:S01]  /*c3a0*/  FADD.FTZ R54, R44, R53 ;  /* 0x000000352c367221 */ /* 0x001fe20000010000 */
[----:B----4-:R-:W-:Y:S01]  /*c3b0*/  F2FP.F16.F32.PACK_AB R166, R20, R15 ;  /* 0x0000000f14a6723e */ /* 0x010fe200000000ff */
[----:B------:R-:W0:Y:S01]  /*c3c0*/  MUFU.EX2 R183, R183 ;  /* 0x000000b700b77308 */ /* 0x000e220000000800 */
[-CC-:B------:R-:W-:Y:S01]  /*c3d0*/  FFMA.FTZ R62, R62, R11.reuse, -R51.reuse ;  /* 0x0000000b3e3e7223 */ /* 0x180fe20000010833 */
[----:B------:R-:W-:Y:S01]  /*c3e0*/  FADD.FTZ R55, R41, R54 ;  /* 0x0000003629377221 */ /* 0x000fe20000010000 */
[-CC-:B------:R-:W-:Y:S01]  /*c3f0*/  FFMA.FTZ R188, R188, R11.reuse, -R51.reuse ;  /* 0x0000000bbcbc7223 */ /* 0x180fe20000010833 */
[-CC-:B------:R-:W-:Y:S01]  /*c400*/  FFMA.FTZ R186, R186, R11.reuse, -R51.reuse ;  /* 0x0000000bbaba7223 */ /* 0x180fe20000010833 */
[-C--:B------:R-:W-:Y:S01]  /*c410*/  FFMA.FTZ R50, R164, R11.reuse, -R51 ;  /* 0x0000000ba4327223 */ /* 0x080fe20000010833 */
[----:B--2---:R-:W-:Y:S01]  /*c420*/  FADD.FTZ R4, R36, R55 ;  /* 0x0000003724047221 */ /* 0x004fe20000010000 */
[-CC-:B------:R-:W-:Y:S01]  /*c430*/  FFMA.FTZ R70, R70, R11.reuse, -R51.reuse ;  /* 0x0000000b46467223 */ /* 0x180fe20000010833 */
[----:B------:R-:W1:Y:S01]  /*c440*/  MUFU.EX2 R68, R68 ;  /* 0x0000004400447308 */ /* 0x000e620000000800 */
[--C-:B------:R-:W-:Y:S01]  /*c450*/  FFMA.FTZ R53, R160, R11, -R51.reuse ;  /* 0x0000000ba0357223 */ /* 0x100fe20000010833 */
[----:B------:R-:W-:Y:S01]  /*c460*/  FADD.FTZ R57, R15, R4 ;  /* 0x000000040f397221 */ /* 0x000fe20000010000 */
[----:B---3--:R-:W-:Y:S01]  /*c470*/  FFMA.FTZ R4, R9, R3, R40 ;  /* 0x0000000309047223 */ /* 0x008fe20000010028 */
[-CC-:B------:R-:W-:Y:S01]  /*c480*/  FFMA.FTZ R54, R156, R11.reuse, -R51.reuse ;  /* 0x0000000b9c367223 */ /* 0x180fe20000010833 */
[-C--:B------:R-:W-:Y:S01]  /*c490*/  FFMA.FTZ R55, R154, R11.reuse, -R51 ;  /* 0x0000000b9a377223 */ /* 0x080fe20000010833 */
[----:B------:R-:W-:Y:S01]  /*c4a0*/  FADD.FTZ R58, R20, R57 ;  /* 0x00000039143a7221 */ /* 0x000fe20000010000 */
[----:B------:R-:W-:Y:S01]  /*c4b0*/  FADD.FTZ R4, R181, R4 ;  /* 0x00000004b5047221 */ /* 0x000fe20000010000 */
[----:B------:R-:W2:Y:S01]  /*c4c0*/  MUFU.EX2 R177, R177 ;  /* 0x000000b100b17308 */ /* 0x000ea20000000800 */
[-CC-:B------:R-:W-:Y:S01]  /*c4d0*/  FFMA.FTZ R78, R78, R11.reuse, -R51.reuse ;  /* 0x0000000b4e4e7223 */ /* 0x180fe20000010833 */
[----:B------:R-:W-:Y:S01]  /*c4e0*/  FADD.FTZ R57, R21, R58 ;  /* 0x0000003a15397221 */ /* 0x000fe20000010000 */
[----:B0-----:R-:W-:Y:S01]  /*c4f0*/  FADD.FTZ R3, R183, R4 ;  /* 0x00000004b7037221 */ /* 0x001fe20000010000 */
[-CC-:B------:R-:W-:Y:S01]  /*c500*/  FFMA.FTZ R52, R52, R11.reuse, -R51.reuse ;  /* 0x0000000b34347223 */ /* 0x180fe20000010833 */
[-C--:B------:R-:W-:Y:S01]  /*c510*/  FFMA.FTZ R82, R82, R11.reuse, -R51 ;  /* 0x0000000b52527223 */ /* 0x080fe20000010833 */
[----:B------:R-:W-:Y:S01]  /*c520*/  FADD.FTZ R58, R24, R57 ;  /* 0x00000039183a7221 */ /* 0x000fe20000010000 */
[-C--:B------:R-:W-:Y:S01]  /*c530*/  FFMA.FTZ R56, R56, R11.reuse, -R51 ;  /* 0x0000000b38387223 */ /* 0x080fe20000010833 */
[----:B------:R-:W0:Y:S01]  /*c540*/  MUFU.EX2 R72, R72 ;  /* 0x0000004800487308 */ /* 0x000e220000000800 */
[----:B-1----:R-:W-:Y:S01]  /*c550*/  FADD.FTZ R4, R68, R3 ;  /* 0x0000000344047221 */ /* 0x002fe20000010000 */
[----:B------:R-:W-:Y:S01]  /*c560*/  FADD.FTZ R23, R43, R58 ;  /* 0x0000003a2b177221 */ /* 0x000fe20000010000 */
[-CC-:B------:R-:W-:Y:S01]  /*c570*/  FFMA.FTZ R86, R86, R11.reuse, -R51.reuse ;  /* 0x0000000b56567223 */ /* 0x180fe20000010833 */
[----:B------:R-:W-:Y:S01]  /*c580*/  FFMA.FTZ R51, R60, R11, -R51 ;  /* 0x0000000b3c337223 */ /* 0x000fe20000010833 */
[----:B------:R-:W-:Y:S01]  /*c590*/  UMOV UR5, UR4 ;  /* 0x0000000400057c82 */ /* 0x000fe20008000000 */
[----:B------:R-:W-:Y:S01]  /*c5a0*/  F2FP.F16.F32.PACK_AB R178, R162, R29 ;  /* 0x0000001da2b2723e */ /* 0x000fe200000000ff */
[----:B------:R-:W-:Y:S01]  /*c5b0*/  FMUL.FTZ R90, R90, R9 ;  /* 0x000000095a5a7220 */ /* 0x000fe20000410000 */
[----:B------:R-:W1:Y:S01]  /*c5c0*/  MUFU.EX2 R179, R179 ;  /* 0x000000b300b37308 */ /* 0x000e620000000800 */
[----:B--2---:R-:W-:Y:S01]  /*c5d0*/  FADD.FTZ R3, R177, R4 ;  /* 0x00000004b1037221 */ /* 0x004fe20000010000 */
[----:B------:R-:W-:Y:S01]  /*c5e0*/  F2FP.F16.F32.PACK_AB R172, R158, R33 ;  /* 0x000000219eac723e */ /* 0x000fe200000000ff */
[-C--:B------:R-:W-:Y:S01]  /*c5f0*/  FMUL.FTZ R91, R91, R9.reuse ;  /* 0x000000095b5b7220 */ /* 0x080fe20000410000 */
[-C--:B------:R-:W-:Y:S01]  /*c600*/  FMUL.FTZ R94, R94, R9.reuse ;  /* 0x000000095e5e7220 */ /* 0x080fe20000410000 */
[-C--:B------:R-:W-:Y:S01]  /*c610*/  FMUL.FTZ R95, R95, R9.reuse ;  /* 0x000000095f5f7220 */ /* 0x080fe20000410000 */
[-C--:B------:R-:W-:Y:S01]  /*c620*/  FMUL.FTZ R98, R98, R9.reuse ;  /* 0x0000000962627220 */ /* 0x080fe20000410000 */
[-C--:B------:R-:W-:Y:S01]  /*c630*/  FMUL.FTZ R99, R99, R9.reuse ;  /* 0x0000000963637220 */ /* 0x080fe20000410000 */
[----:B------:R-:W-:Y:S01]  /*c640*/  MUFU.EX2 R64, R64 ;  /* 0x0000004000407308 */ /* 0x000fe20000000800 */
[----:B0-----:R-:W-:Y:S01]  /*c650*/  FADD.FTZ R4, R72, R3 ;  /* 0x0000000348047221 */ /* 0x001fe20000010000 */
[-C--:B------:R-:W-:Y:S01]  /*c660*/  FMUL.FTZ R102, R102, R9.reuse ;  /* 0x0000000966667220 */ /* 0x080fe20000410000 */
        /* <DEDUP_REMOVED lines=21> */
[----:B------:R-:W1:Y:S01]  /*c7c0*/  MUFU.EX2 R173, R173 ;  /* 0x000000ad00ad7308 */ /* 0x000e620000000800 */
[----:B0-----:R-:W-:Y:S01]  /*c7d0*/  FADD.FTZ R4, R38, R3 ;  /* 0x0000000326047221 */ /* 0x001fe20000010000 */
[-C--:B------:R-:W-:Y:S01]  /*c7e0*/  FMUL.FTZ R139, R139, R9.reuse ;  /* 0x000000098b8b7220 */ /* 0x080fe20000410000 */
[-C--:B------:R-:W-:Y:S01]  /*c7f0*/  FMUL.FTZ R142, R142, R9.reuse ;  /* 0x000000098e8e7220 */ /* 0x080fe20000410000 */
[-C--:B------:R-:W-:Y:S01]  /*c800*/  FMUL.FTZ R143, R143, R9.reuse ;  /* 0x000000098f8f7220 */ /* 0x080fe20000410000 */
[-C--:B------:R-:W-:Y:S01]  /*c810*/  FMUL.FTZ R146, R146, R9.reuse ;  /* 0x0000000992927220 */ /* 0x080fe20000410000 */
[-C--:B------:R-:W-:Y:S01]  /*c820*/  FMUL.FTZ R147, R147, R9.reuse ;  /* 0x0000000993937220 */ /* 0x080fe20000410000 */
[-C--:B------:R-:W-:Y:S01]  /*c830*/  FMUL.FTZ R150, R150, R9.reuse ;  /* 0x0000000996967220 */ /* 0x080fe20000410000 */
[----:B------:R0:W-:Y:S01]  /*c840*/  MUFU.EX2 R59, R182 ;  /* 0x000000b6003b7308 */ /* 0x0001e20000000800 */
[----:B------:R-:W-:Y:S01]  /*c850*/  FMUL.FTZ R151, R151, R9 ;  /* 0x0000000997977220 */ /* 0x000fe20000410000 */
[----:B------:R-:W-:Y:S01]  /*c860*/  F2FP.F16.F32.PACK_AB R176, R66, R27 ;  /* 0x0000001b42b0723e */ /* 0x000fe200000000ff */
[----:B------:R-:W-:Y:S01]  /*c870*/  IMAD.MOV.U32 R9, RZ, RZ, R12 ;  /* 0x000000ffff097224 */ /* 0x000fe200078e000c */
[----:B------:R-:W-:-:S02]  /*c880*/  F2FP.F16.F32.PACK_AB R174, R74, R35 ;  /* 0x000000234aae723e */ /* 0x000fc400000000ff */
[----:B------:R-:W-:Y:S02]  /*c890*/  F2FP.F16.F32.PACK_AB R168, R48, R37 ;  /* 0x0000002530a8723e */ /* 0x000fe400000000ff */
[----:B------:R-:W2:Y:S01]  /*c8a0*/  MUFU.EX2 R32, R32 ;  /* 0x0000002000207308 */ /* 0x000ea20000000800 */
[----:B0-----:R-:W-:Y:S01]  /*c8b0*/  F2FP.F16.F32.PACK_AB R182, R26, R25 ;  /* 0x000000191ab6723e */ /* 0x001fe200000000ff */
[----:B------:R-:W-:Y:S01]  /*c8c0*/  FADD.FTZ R26, R22, R23 ;  /* 0x00000017161a7221 */ /* 0x000fe20000010000 */
[----:B-1----:R-:W-:Y:S01]  /*c8d0*/  FADD.FTZ R3, R173, R4 ;  /* 0x00000004ad037221 */ /* 0x002fe20000010000 */
[----:B------:R-:W-:Y:S02]  /*c8e0*/  F2FP.F16.F32.PACK_AB R170, R44, R39 ;  /* 0x000000272caa723e */ /* 0x000fe400000000ff */
[----:B------:R-:W-:Y:S01]  /*c8f0*/  FADD.FTZ R23, R45, R26 ;  /* 0x0000001a2d177221 */ /* 0x000fe20000010000 */
[----:B------:R-:W-:Y:S01]  /*c900*/  F2FP.F16.F32.PACK_AB R164, R36, R41 ;  /* 0x0000002924a4723e */ /* 0x000fe200000000ff */
[----:B------:R-:W0:Y:S01]  /*c910*/  MUFU.EX2 R42, R42 ;  /* 0x0000002a002a7308 */ /* 0x000e220000000800 */
[----:B------:R-:W-:Y:S01]  /*c920*/  F2FP.F16.F32.PACK_AB R160, R24, R21 ;  /* 0x0000001518a0723e */ /* 0x000fe200000000ff */
[----:B------:R-:W-:Y:S01]  /*c930*/  FADD.FTZ R26, R64, R23 ;  /* 0x00000017401a7221 */ /* 0x000fe20000010000 */
[----:B------:R-:W-:-:S02]  /*c940*/  F2FP.F16.F32.PACK_AB R162, R22, R43 ;  /* 0x0000002b16a2723e */ /* 0x000fc400000000ff */
[----:B------:R-:W-:Y:S01]  /*c950*/  F2FP.F16.F32.PACK_AB R156, R64, R45 ;  /* 0x0000002d409c723e */ /* 0x000fe200000000ff */
[----:B------:R-:W-:Y:S01]  /*c960*/  FADD.FTZ R23, R47, R26 ;  /* 0x0000001a2f177221 */ /* 0x000fe20000010000 */
[----:B------:R-:W-:Y:S01]  /*c970*/  F2FP.F16.F32.PACK_AB R181, R181, R40 ;  /* 0x00000028b5b5723e */ /* 0x000fe200000000ff */
[----:B------:R-:W1:Y:S01]  /*c980*/  MUFU.EX2 R152, R152 ;  /* 0x0000009800987308 */ /* 0x000e620000000800 */
[C---:B--2---:R-:W-:Y:S01]  /*c990*/  F2FP.F16.F32.PACK_AB R158, R32.reuse, R47 ;  /* 0x0000002f209e723e */ /* 0x044fe200000000ff */
[----:B------:R-:W-:Y:S01]  /*c9a0*/  FADD.FTZ R23, R32, R23 ;  /* 0x0000001720177221 */ /* 0x000fe20000010000 */
[----:B------:R-:W-:Y:S02]  /*c9b0*/  F2FP.F16.F32.PACK_AB R183, R68, R183 ;  /* 0x000000b744b7723e */ /* 0x000fe400000000ff */
[----:B------:R-:W-:Y:S02]  /*c9c0*/  F2FP.F16.F32.PACK_AB R177, R72, R177 ;  /* 0x000000b148b1723e */ /* 0x000fe400000000ff */
[----:B------:R-:W-:Y:S01]  /*c9d0*/  F2FP.F16.F32.PACK_AB R179, R38, R179 ;  /* 0x000000b326b3723e */ /* 0x000fe200000000ff */
        /* <DEDUP_REMOVED lines=14> */
[----:B--2---:R-:W-:Y:S01]  /*cac0*/  FADD.FTZ R20, R28, R15 ;  /* 0x0000000f1c147221 */ /* 0x004fe20000010000 */
[----:B------:R-:W-:-:S06]  /*cad0*/  IMAD.MOV.U32 R15, RZ, RZ, R2 ;  /* 0x000000ffff0f7224 */ /* 0x000fcc00078e0002 */
        /* <DEDUP_REMOVED lines=46> */
[----:B------:R-:W-:-:S03]  /*cdc0*/  F2FP.F16.F32.PACK_AB R153, R56, R153 ;  /* 0x000000993899723e */ /* 0x000fc600000000ff */
[----:B0-----:R-:W-:-:S04]  /*cdd0*/  FADD.FTZ R20, R155, R20 ;  /* 0x000000149b147221 */ /* 0x001fc80000010000 */
[C---:B-1----:R-:W-:Y:S01]  /*cde0*/  FADD.FTZ R3, R51.reuse, R20 ;  /* 0x0000001433037221 */ /* 0x042fe20000010000 */
[----:B------:R-:W-:Y:S01]  /*cdf0*/  F2FP.F16.F32.PACK_AB R155, R51, R155 ;  /* 0x0000009b339b723e */ /* 0x000fe200000000ff */
[----:B------:R-:W-:Y:S06]  /*ce00*/  @P2 BRA `(.L_x_7274) ;  /* 0xffffffd000042947 */ /* 0x000fec000383ffff */
.L_x_7257:
[----:B------:R-:W-:Y:S06]  /*ce10*/  BAR.ARV 0x8, 0x180 ;  /* 0x0206000000007b1d */ /* 0x000fec0000002000 */
[----:B------:R-:W-:Y:S05]  /*ce20*/  @!P0 BRA `(.L_x_7275) ;  /* 0x0000000000048947 */ /* 0x000fea0003800000 */
[----:B------:R-:W-:Y:S01]  /*ce30*/  BPT.TRAP 0x1 ;  /* 0x000000040000795c */ /* 0x000fe20000300000 */
.L_x_7275:
[----:B------:R-:W-:Y:S01]  /*ce40*/  ULEA UR5, UR4, UR36, 0x3 ;  /* 0x0000002404057291 */ /* 0x000fe2000f8e183f */
[----:B------:R-:W-:-:S08]  /*ce50*/  SHF.L.U32 R2, R2, 0x1f, RZ ;  /* 0x0000001f02027819 */ /* 0x000fd000000006ff */
[----:B------:R0:W1:Y:S01]  /*ce60*/  SYNCS.PHASECHK.TRANS64.TRYWAIT P2, [UR5+0x28850], R2 ;  /* 0x02885002ff0075a7 */ /* 0x0000620008040145 */
[----:B------:R-:W-:Y:S05]  /*ce70*/  @!P0 BRA `(.L_x_7276) ;  /* 0x0000000000048947 */ /* 0x000fea0003800000 */
[----:B------:R-:W-:Y:S01]  /*ce80*/  BPT.TRAP 0x1 ;  /* 0x000000040000795c */ /* 0x000fe20000300000 */
.L_x_7276:
[----:B-1----:R-:W-:Y:S05]  /*ce90*/  @P2 BRA `(.L_x_7277) ;  /* 0x0000000000082947 */ /* 0x002fea0003800000 */
[----:B------:R-:W1:Y:S02]  /*cea0*/  SYNCS.PHASECHK.TRANS64.TRYWAIT P0, [UR5+0x28850], R2 ;  /* 0x02885002ff0075a7 */ /* 0x000e640008000145 */
[----:B-1----:R-:W-:Y:S05]  /*ceb0*/  @!P0 BRA `(.L_x_7278) ;  /* 0x0000006000ac8947 */ /* 0x002fea0003800000 */
.L_x_7277:
[----:B------:R-:W-:Y:S01]  /*cec0*/  UIADD3 UR36, UR36, 0x400, URZ ;  /* 0x0000040024247890 */ /* 0x000fe2000fffe03f */
[----:B------:R-:W-:Y:S01]  /*ced0*/  WARPGROUP.ARRIVE ;  /* 0x00000000000079c5 */ /* 0x000fe20000000000 */
[----:B------:R-:W-:Y:S01]  /*cee0*/  UMOV UR7, 0x40000040 ;  /* 0x4000004000077882 */ /* 0x000fe20000000000 */
[----:B-1----:R-:W1:Y:S01]  /*cef0*/  SHFL.BFLY PT, R5, R4, 0x2, 0x1f ;  /* 0x0c401f0004057f89 */ /* 0x002e6200000e0000 */
[----:B------:R-:W-:Y:S01]  /*cf00*/  USHF.R.U32.HI UR36, URZ, 0x4, UR36 ;  /* 0x000000043f247899 */ /* 0x000fe20008011624 */
[----:B------:R-:W-:Y:S02]  /*cf10*/  IMAD.U32 R10, RZ, RZ, UR5 ;  /* 0x00000005ff0a7e24 */ /* 0x000fe4000f8e00ff */
[----:B0-----:R-:W0:Y:S01]  /*cf20*/  SHFL.BFLY PT, R2, R3, 0x2, 0x1f ;  /* 0x0c401f0003027f89 */ /* 0x001e2200000e0000 */
[----:B------:R-:W-:Y:S01]  /*cf30*/  ULOP3.LUT UR36, UR36, 0x3fff, URZ, 0xc0, !UPT ;  /* 0x00003fff24247892 */ /* 0x000fe2000f8ec03f */
[----:B------:R-:W-:-:S03]  /*cf40*/  @!P1 VIADD R10, R10, 0x28860 ;  /* 0x000288600a0a9836 */ /* 0x000fc60000000000 */
[----:B------:R-:W-:Y:S02]  /*cf50*/  ULOP3.LUT UR36, UR36, 0x4000000, URZ, 0xfc, !UPT ;  /* 0x0400000024247892 */ /* 0x000fe4000f8efc3f */
[----:B------:R-:W-:Y:S02]  /*cf60*/  @!P1 PRMT R10, RZ, 0x654, R10 ;  /* 0x00000654ff0a9816 */ /* 0x000fe4000000000a */
[----:B------:R-:W-:-:S07]  /*cf70*/  ULEA UR4, UR4, UR36, 0xb ;  /* 0x0000002404047291 */ /* 0x000fce000f8e583f */
[----:B------:R-:W-:Y:S02]  /*cf80*/  UMOV UR6, UR4 ;  /* 0x0000000400067c82 */ /* 0x000fe40008000000 */
[----:B------:R-:W-:Y:S01]  /*cf90*/  HGMMA.64x128x16.F32 R88, R180, gdesc[UR4].tnspB, R88, gsb0 ;  /* 0x41e00004b4587df0 */ /* 0x000fe20008000858 */
[----:B------:R-:W-:Y:S01]  /*cfa0*/  UIADD3 UR6, UR4, 0x80, URZ ;  /* 0x0000008004067890 */ /* 0x000fe2000fffe03f */
[----:B-1----:R-:W-:Y:S01]  /*cfb0*/  FADD.FTZ R5, R5, R4 ;  /* 0x0000000405057221 */ /* 0x002fe20000010000 */
[----:B------:R-:W-:Y:S01]  /*cfc0*/  UMOV UR7, 0x40000040 ;  /* 0x4000004000077882 */ /* 0x000fe20000000000 */
[----:B------:R-:W-:Y:S02]  /*cfd0*/  IMAD.MOV.U32 R4, RZ, RZ, -0x800000 ;  /* 0xff800000ff047424 */ /* 0x000fe400078e00ff */
[----:B0-----:R-:W-:Y:S02]  /*cfe0*/  FADD.FTZ R6, R2, R3 ;  /* 0x0000000302067221 */ /* 0x001fe40000010000 */
[----:B------:R-:W0:Y:S04]  /*cff0*/  SHFL.BFLY PT, R2, R5, 0x1, 0x1f ;  /* 0x0c201f0005027f89 */ /* 0x000e2800000e0000 */
[----:B------:R-:W1:Y:S01]  /*d000*/  SHFL.BFLY PT, R7, R6, 0x1, 0x1f ;  /* 0x0c201f0006077f89 */ /* 0x000e6200000e0000 */
[----:B0-----:R-:W-:Y:S01]  /*d010*/  FADD.FTZ R13, R5, R2 ;  /* 0x00000002050d7221 */ /* 0x001fe20000010000 */
[----:B------:R-:W-:-:S02]  /*d020*/  IMAD.MOV.U32 R5, RZ, RZ, -0x800000 ;  /* 0xff800000ff057424 */ /* 0x000fc400078e00ff */
[----:B-1----:R-:W-:Y:S02]  /*d030*/  FADD.FTZ R14, R6, R7 ;  /* 0x00000007060e7221 */ /* 0x002fe40000010000 */
[----:B------:R-:W-:Y:S02]  /*d040*/  FSETP.NE.FTZ.AND P0, PT, R13, RZ, PT ;  /* 0x000000ff0d00720b */ /* 0x000fe40003f15000 */
[----:B------:R-:W-:Y:S02]  /*d050*/  CS2R R6, SRZ ;  /* 0x0000000000067805 */ /* 0x000fe4000001ff00 */
        /* <DEDUP_REMOVED lines=112> */
.L_x_7208:
[----:B------:R-:W-:Y:S05]  /*d760*/  @P0 BRA `(.L_x_7279) ;  /* 0x0000001400340947 */ /* 0x000fea0003800000 */
[----:B0-----:R-:W0:Y:S01]  /*d770*/  S2R R0, SR_TID.X ;  /* 0x0000000000007919 */ /* 0x001e220000002100 */
[----:B------:R-:W1:Y:S01]  /*d780*/  LDC R19, c[0x0][0xbe8] ;  /* 0x0002fa00ff137b82 */ /* 0x000e620000000800 */
[----:B------:R-:W-:Y:S01]  /*d790*/  ULDC.64 UR4, c[0x0][0xbd0] ;  /* 0x0002f40000047ab9 */ /* 0x000fe20000000a00 */
[----:B------:R-:W-:Y:S01]  /*d7a0*/  ULDC.64 UR6, c[0x0][0xb38] ;  /* 0x0002ce0000067ab9 */ /* 0x000fe20000000a00 */
[----:B------:R-:W2:Y:S01]  /*d7b0*/  S2R R25, SR_CTAID.X ;  /* 0x0000000000197919 */ /* 0x000ea20000002500 */
[----:B------:R-:W-:Y:S04]  /*d7c0*/  BSSY B0, `(.L_x_7280) ;  /* 0x00000e3000007945 */ /* 0x000fe80003800000 */
[----:B------:R-:W3:Y:S08]  /*d7d0*/  S2UR UR9, SR_CTAID.Z ;  /* 0x00000000000979c3 */ /* 0x000ef00000002700 */
[----:B------:R-:W4:Y:S08]  /*d7e0*/  LDC.64 R20, c[0x0][0xbd8] ;  /* 0x0002f600ff147b82 */ /* 0x000f300000000a00 */
[----:B------:R-:W-:Y:S01]  /*d7f0*/  BAR.SYNC.DEFER_BLOCKING 0x1, 0x100 ;  /* 0x0044000000007b1d */ /* 0x000fe20000010000 */
[----:B-1----:R-:W-:-:S07]  /*d800*/  ISETP.NE.AND P0, PT, R19, 0x1, PT ;  /* 0x000000011300780c */ /* 0x002fce0003f05270 */
[----:B------:R-:W1:Y:S01]  /*d810*/  S2UR UR8, SR_CTAID.Y ;  /* 0x00000000000879c3 */ /* 0x000e620000002600 */
[----:B0-----:R-:W-:-:S07]  /*d820*/  VIADD R0, R0, 0xffffff80 ;  /* 0xffffff8000007836 */ /* 0x001fce0000000000 */
[----:B------:R-:W1:Y:S01]  /*d830*/  LDC R27, c[0x0][0xc50] ;  /* 0x00031400ff1b7b82 */ /* 0x000e620000000800 */
[----:B------:R-:W-:-:S04]  /*d840*/  SHF.R.S32.HI R7, RZ, 0x1f, R0 ;  /* 0x0000001fff077819 */ /* 0x000fc80000011400 */
[----:B------:R-:W-:-:S03]  /*d850*/  LEA.HI R8, R7, R0, RZ, 0x7 ;  /* 0x0000000007087211 */ /* 0x000fc600078f38ff */
[----:B------:R-:W0:Y:S01]  /*d860*/  LDC.64 R22, c[0x0][0xb40] ;  /* 0x0002d000ff167b82 */ /* 0x000e220000000a00 */
[----:B------:R-:W-:Y:S02]  /*d870*/  LEA.HI R7, R7, R0, RZ, 0x2 ;  /* 0x0000000007077211 */ /* 0x000fe400078f10ff */
[----:B------:R-:W-:Y:S02]  /*d880*/  LOP3.LUT R9, R8, 0xffffff80, RZ, 0xc0, !PT ;  /* 0xffffff8008097812 */ /* 0x000fe400078ec0ff */
[----:B------:R-:W-:Y:S02]  /*d890*/  LOP3.LUT R13, R7, 0xfffffffc, RZ, 0xc0, !PT ;  /* 0xfffffffc070d7812 */ /* 0x000fe400078ec0ff */
[----:B------:R-:W-:Y:S01]  /*d8a0*/  SHF.R.S32.HI R7, RZ, 0x7, R8 ;  /* 0x00000007ff077819 */ /* 0x000fe20000011408 */
[C---:B------:R-:W-:Y:S01]  /*d8b0*/  IMAD.IADD R24, R0.reuse, 0x1, -R9 ;  /* 0x0000000100187824 */ /* 0x040fe200078e0a09 */
[----:B------:R-:W5:Y:S01]  /*d8c0*/  @P0 LDC R15, c[0x0][0xbec] ;  /* 0x0002fb00ff0f0b82 */ /* 0x000f620000000800 */
[----:B------:R-:W-:Y:S01]  /*d8d0*/  IMAD.IADD R13, R0, 0x1, -R13 ;  /* 0x00000001000d7824 */ /* 0x000fe200078e0a0d */
[----:B------:R-:W-:-:S02]  /*d8e0*/  LEA.HI R0, R8, R7, RZ, 0x1 ;  /* 0x0000000708007211 */ /* 0x000fc400078f08ff */
[----:B------:R-:W-:Y:S02]  /*d8f0*/  SHF.R.S32.HI R9, RZ, 0x1f, R24 ;  /* 0x0000001fff097819 */ /* 0x000fe40000011418 */
[----:B------:R-:W-:Y:S02]  /*d900*/  LEA.HI R8, R13, R13, RZ, 0x1 ;  /* 0x0000000d0d087211 */ /* 0x000fe400078f08ff */
[-C--:B------:R-:W-:Y:S01]  /*d910*/  LEA.HI R26, R9, R24.reuse, RZ, 0x2 ;  /* 0x00000018091a7211 */ /* 0x080fe200078f10ff */
[----:B------:R-:W5:Y:S01]  /*d920*/  @P0 LDC R31, c[0x0][0xbec] ;  /* 0x0002fb00ff1f0b82 */ /* 0x000f620000000800 */
[----:B------:R-:W-:Y:S02]  /*d930*/  LOP3.LUT R8, R8, 0x1ffffffe, RZ, 0xc0, !PT ;  /* 0x1ffffffe08087812 */ /* 0x000fe400078ec0ff */
[--C-:B------:R-:W-:Y:S02]  /*d940*/  SHF.R.S32.HI R6, RZ, 0x2, R26.reuse ;  /* 0x00000002ff067819 */ /* 0x100fe4000001141a */
[----:B------:R-:W-:Y:S01]  /*d950*/  SHF.R.S32.HI R11, RZ, 0x1f, R26 ;  /* 0x0000001fff0b7819 */ /* 0x000fe2000001141a */
[----:B------:R-:W-:Y:S01]  /*d960*/  IMAD.IADD R29, R13, 0x1, -R8 ;  /* 0x000000010d1d7824 */ /* 0x000fe200078e0a08 */
[----:B------:R-:W-:Y:S01]  /*d970*/  LEA.HI R9, R9, R24, RZ, 0x5 ;  /* 0x0000001809097211 */ /* 0x000fe200078f28ff */
[----:B------:R-:W5:Y:S01]  /*d980*/  @P0 LDC R17, c[0x0][0xbf0] ;  /* 0x0002fc00ff110b82 */ /* 0x000f620000000800 */
[----:B------:R-:W-:-:S02]  /*d990*/  LEA.HI R11, R11, R6, RZ, 0x3 ;  /* 0x000000060b0b7211 */ /* 0x000fc400078f18ff */
[----:B------:R-:W-:Y:S02]  /*d9a0*/  LOP3.LUT R0, R0, 0x3fffffe, RZ, 0xc0, !PT ;  /* 0x03fffffe00007812 */ /* 0x000fe400078ec0ff */
[----:B------:R-:W-:Y:S02]  /*d9b0*/  LOP3.LUT R11, R11, 0xfffffff8, RZ, 0xc0, !PT ;  /* 0xfffffff80b0b7812 */ /* 0x000fe400078ec0ff */
[----:B------:R-:W-:Y:S01]  /*d9c0*/  SHF.R.S32.HI R9, RZ, 0x5, R9 ;  /* 0x00000005ff097819 */ /* 0x000fe20000011409 */
[----:B------:R-:W-:Y:S01]  /*d9d0*/  IMAD.IADD R0, R7, 0x1, -R0 ;  /* 0x0000000107007824 */ /* 0x000fe200078e0a00 */
[----:B------:R-:W-:Y:S01]  /*d9e0*/  SHF.R.S32.HI R13, RZ, 0x1f, R18 ;  /* 0x0000001fff0d7819 */ /* 0x000fe20000011412 */
[----:B------:R-:W-:Y:S01]  /*d9f0*/  IMAD.IADD R6, R6, 0x1, -R11 ;  /* 0x0000000106067824 */ /* 0x000fe200078e0a0b */
[----:B------:R-:W5:Y:S03]  /*da00*/  @P0 LDC R16, c[0x0][0xbf0] ;  /* 0x0002fc00ff100b82 */ /* 0x000f660000000800 */
[----:B------:R-:W-:-:S02]  /*da10*/  IMAD R7, R9, 0x10, R6 ;  /* 0x0000001009077824 */ /* 0x000fc400078e0206 */
[----:B------:R-:W-:Y:S02]  /*da20*/  IMAD R9, R13, UR4, RZ ;  /* 0x000000040d097c24 */ /* 0x000fe4000f8e02ff */
[----:B------:R-:W-:Y:S02]  /*da30*/  IMAD R0, R0, 0x40, R7 ;  /* 0x0000004000007824 */ /* 0x000fe400078e0207 */
[----:B------:R-:W-:Y:S01]  /*da40*/  IMAD.WIDE.U32 R6, R18, UR4, RZ ;  /* 0x0000000412067c25 */ /* 0x000fe2000f8e00ff */
[----:B---3--:R-:W-:-:S03]  /*da50*/  USHF.R.S32.HI UR4, URZ, 0x1f, UR9 ;  /* 0x0000001f3f047899 */ /* 0x008fc60008011409 */
[C---:B------:R-:W-:Y:S02]  /*da60*/  IMAD R11, R18.reuse, UR5, R9 ;  /* 0x00000005120b7c24 */ /* 0x040fe4000f8e0209 */
[----:B------:R-:W-:Y:S02]  /*da70*/  IMAD R13, R13, UR6, RZ ;  /* 0x000000060d0d7c24 */ /* 0x000fe4000f8e02ff */
[----:B------:R-:W-:Y:S02]  /*da80*/  IMAD.IADD R7, R7, 0x1, R11 ;  /* 0x0000000107077824 */ /* 0x000fe400078e020b */
[----:B------:R-:W-:-:S04]  /*da90*/  IMAD.WIDE.U32 R8, R18, UR6, RZ ;  /* 0x0000000612087c25 */ /* 0x000fc8000f8e00ff */
[----:B------:R-:W-:Y:S01]  /*daa0*/  IMAD R11, R18, UR7, R13 ;  /* 0x00000007120b7c24 */ /* 0x000fe2000f8e020d */
[----:B------:R-:W-:Y:S01]  /*dab0*/  ULDC.64 UR6, c[0x0][0xb48] ;  /* 0x0002d20000067ab9 */ /* 0x000fe20000000a00 */
[----:B------:R-:W-:Y:S02]  /*dac0*/  IMAD R10, R29, 0x8, R0 ;  /* 0x000000081d0a7824 */ /* 0x000fe400078e0200 */
[----:B------:R-:W-:Y:S02]  /*dad0*/  IMAD.MOV R18, RZ, RZ, -R18 ;  /* 0x000000ffff127224 */ /* 0x000fe400078e0a12 */
[----:B----4-:R-:W-:Y:S02]  /*dae0*/  IMAD R12, R20, UR4, RZ ;  /* 0x00000004140c7c24 */ /* 0x010fe4000f8e02ff */
[----:B--2---:R-:W-:Y:S02]  /*daf0*/  IMAD R10, R25, 0x80, R10 ;  /* 0x00000080190a7824 */ /* 0x004fe400078e020a */
[----:B0-----:R-:W-:Y:S01]  /*db00*/  IMAD R14, R22, UR4, RZ ;  /* 0x00000004160e7c24 */ /* 0x001fe2000f8e02ff */
[----:B------:R-:W-:Y:S01]  /*db10*/  ULDC.64 UR4, c[0x0][0xbe0] ;  /* 0x0002f80000047ab9 */ /* 0x000fe20000000a00 */
[----:B-1----:R-:W-:-:S02]  /*db20*/  IMAD R27, R27, R18, UR8 ;  /* 0x000000081b1b7e24 */ /* 0x002fc4000f8e0212 */
[----:B------:R-:W-:Y:S02]  /*db30*/  IMAD.IADD R9, R9, 0x1, R11 ;  /* 0x0000000109097824 */ /* 0x000fe400078e020b */
[----:B------:R-:W-:Y:S02]  /*db40*/  IMAD R13, R21, UR9, R12 ;  /* 0x00000009150d7c24 */ /* 0x000fe4000f8e020c */
[----:B------:R-:W-:-:S04]  /*db50*/  IMAD.WIDE.U32 R6, R20, UR9, R6 ;  /* 0x0000000914067c25 */ /* 0x000fc8000f8e0006 */
[----:B-----5:R-:W-:-:S04]  /*db60*/  @P0 IMAD.HI.U32 R12, R10, R15, RZ ;  /* 0x0000000f0a0c0227 */ /* 0x020fc800078e00ff */
        /* <DEDUP_REMOVED lines=9> */
[----:B------:R-:W-:Y:S02]  /*dc00*/  IMAD R15, R14, UR6, RZ ;  /* 0x000000060e0f7c24 */ /* 0x000fe4000f8e02ff */
[----:B------:R-:W-:-:S04]  /*dc10*/  IMAD.WIDE.U32 R6, R27, UR4, R6 ;  /* 0x000000041b067c25 */ /* 0x000fc8000f8e0006 */
[----:B------:R-:W-:Y:S01]  /*dc20*/  IMAD.MOV.U32 R13, RZ, RZ, R10 ;  /* 0x000000ffff0d7224 */ /* 0x000fe200078e000a */
[----:B------:R-:W-:Y:S01]  /*dc30*/  @P0 SHF.R.U32.HI R13, RZ, R16, R31 ;  /* 0x00000010ff0d0219 */ /* 0x000fe2000001161f */
        /* <DEDUP_REMOVED lines=42> */
[----:B------:R-:W-:Y:S01]  /*dee0*/  LOP3.LUT P0, RZ, R24, 0x3, RZ, 0xc0, !PT ;  /* 0x0000000318ff7812 */ /* 0x000fe2000780c0ff */
[C---:B------:R-:W-:Y:S01]  /*def0*/  VIADD R16, R0.reuse, 0x8 ;  /* 0x0000000800107836 */ /* 0x040fe20000000000 */
[----:B------:R-:W-:Y:S01]  /*df00*/  UIADD3 UR4, UR4, 0x28820, URZ ;  /* 0x0002882004047890 */ /* 0x000fe2000fffe03f */
[----:B------:R-:W0:Y:S01]  /*df10*/  SHFL.IDX PT, R7, R11, RZ, 0x1c1f ;  /* 0x001c1fff0b077589 */ /* 0x000e2200000e0000 */
[----:B------:R-:W-:-:S02]  /*df20*/  ISETP.GE.OR P1, PT, R0, R17, P0 ;  /* 0x000000110000720c */ /* 0x000fc40000726670 */
[-C--:B------:R-:W-:Y:S01]  /*df30*/  ISETP.GE.OR P0, PT, R16, R17.reuse, P0 ;  /* 0x000000111000720c */ /* 0x080fe20000706670 */
[----:B------:R-:W-:Y:S01]  /*df40*/  SHFL.IDX PT, R8, R10, 0x1, 0x1c1f ;  /* 0x003c1f000a087f89 */ /* 0x000fe200000e0000 */
[----:B------:R-:W-:Y:S01]  /*df50*/  UPRMT UR4, URZ, 0x654, UR4 ;  /* 0x000006543f047896 */ /* 0x000fe20008000004 */
[----:B------:R-:W-:Y:S02]  /*df60*/  ISETP.GE.AND P2, PT, R0, R17, PT ;  /* 0x000000110000720c */ /* 0x000fe40003f46270 */
[----:B------:R1:W2:Y:S04]  /*df70*/  SHFL.IDX PT, R9, R11, 0x1, 0x1c1f ;  /* 0x003c1f000b097f89 */ /* 0x0002a800000e0000 */
[----:B------:R3:W4:Y:S02]  /*df80*/  SHFL.IDX PT, R14, R20, RZ, 0x1c1f ;  /* 0x001c1fff140e7589 */ /* 0x00072400000e0000 */
[----:B------:R-:W-:Y:S01]  /*df90*/  SYNCS.ARRIVE.TRANS64.RED.A1T0 RZ, [UR4], RZ ;  /* 0x000000ffffff79a7 */ /* 0x000fe20008100404 */
[----:B-1----:R-:W-:Y:S01]  /*dfa0*/  LOP3.LUT R11, R26, 0x7ffffffc, RZ, 0xc0, !PT ;  /* 0x7ffffffc1a0b7812 */ /* 0x002fe200078ec0ff */
[----:B------:R3:W1:Y:S04]  /*dfb0*/  SHFL.IDX PT, R15, R22, RZ, 0x1c1f ;  /* 0x001c1fff160f7589 */ /* 0x00066800000e0000 */
[----:B------:R-:W-:Y:S01]  /*dfc0*/  IMAD.IADD R11, R24, 0x1, -R11 ;  /* 0x00000001180b7824 */ /* 0x000fe200078e0a0b */
[----:B0-----:R3:W-:Y:S03]  /*dfd0*/  @!P1 ST.E desc[UR44][R6.64], R5 ;  /* 0x0000000506009985 */ /* 0x0017e6000c10192c */
[----:B------:R-:W-:Y:S01]  /*dfe0*/  IMAD.SHL.U32 R19, R11, 0x2, RZ ;  /* 0x000000020b137824 */ /* 0x000fe200078e00ff */
[----:B--2---:R3:W-:Y:S01]  /*dff0*/  @!P0 ST.E desc[UR44][R8.64], R4 ;  /* 0x0000000408008985 */ /* 0x0047e2000c10192c */
[----:B------:R-:W-:Y:S05]  /*e000*/  @P2 BRA `(.L_x_7281) ;  /* 0x0000000400782947 */ /* 0x000fea0003800000 */
[C---:B------:R-:W-:Y:S01]  /*e010*/  VIADD R0, R19.reuse, 0x8 ;  /* 0x0000000813007836 */ /* 0x040fe20000000000 */
[----:B------:R-:W-:Y:S01]  /*e020*/  ULDC UR4, c[0x0][0xac8] ;  /* 0x0002b20000047ab9 */ /* 0x000fe20000000800 */
[C---:B---3--:R-:W-:Y:S01]  /*e030*/  VIADD R8, R19.reuse, 0x10 ;  /* 0x0000001013087836 */ /* 0x048fe20000000000 */
[C---:B------:R-:W-:Y:S01]  /*e040*/  ISETP.GE.AND P2, PT, R19.reuse, UR4, PT ;  /* 0x0000000413007c0c */ /* 0x040fe2000bf46270 */
[C---:B------:R-:W-:Y:S01]  /*e050*/  VIADD R9, R19.reuse, 0x18 ;  /* 0x0000001813097836 */ /* 0x040fe20000000000 */
        /* <DEDUP_REMOVED lines=8> */
[C---:B------:R-:W-:Y:S01]  /*e0e0*/  VIADD R18, R19.reuse, 0x60 ;  /* 0x0000006013127836 */ /* 0x040fe20000000000 */
[----:B------:R-:W-:Y:S01]  /*e0f0*/  ISETP.GE.AND P5, PT, R12, UR4, PT ;  /* 0x000000040c007c0c */ /* 0x000fe2000bfa6270 */
[----:B-1--4-:R-:W-:Y:S01]  /*e100*/  @!P2 IMAD.WIDE R4, R19, 0x4, R14 ;  /* 0x000000041304a825 */ /* 0x012fe200078e020e */
[----:B------:R-:W-:Y:S02]  /*e110*/  ISETP.GE.AND P6, PT, R13, UR4, PT ;  /* 0x000000040d007c0c */ /* 0x000fe4000bfc6270 */
[----:B------:R-:W-:Y:S02]  /*e120*/  @!P3 LEA.HI R0, R0, R0, RZ, 0x1 ;  /* 0x000000000000b211 */ /* 0x000fe400078f08ff */
[----:B------:R0:W-:Y:S01]  /*e130*/  @!P2 ST.E.64 desc[UR44][R4.64], R2 ;  /* 0x000000020400a985 */ /* 0x0001e2000c101b2c */
[----:B------:R-:W-:-:S02]  /*e140*/  @!P0 LEA.HI R8, R8, R8, RZ, 0x1 ;  /* 0x0000000808088211 */ /* 0x000fc400078f08ff */
[----:B------:R-:W-:Y:S01]  /*e150*/  @!P3 LOP3.LUT R7, R0, 0xfffffffe, RZ, 0xc0, !PT ;  /* 0xfffffffe0007b812 */ /* 0x000fe200078ec0ff */
[----:B------:R-:W-:Y:S01]  /*e160*/  VIADD R0, R19, 0x20 ;  /* 0x0000002013007836 */ /* 0x000fe20000000000 */
[----:B------:R-:W-:Y:S02]  /*e170*/  @!P1 LEA.HI R9, R9, R9, RZ, 0x1 ;  /* 0x0000000909099211 */ /* 0x000fe400078f08ff */
[----:B------:R-:W-:Y:S01]  /*e180*/  @!P4 LEA.HI R11, R11, R11, RZ, 0x1 ;  /* 0x0000000b0b0bc211 */ /* 0x000fe200078f08ff */
[----:B------:R-:W-:Y:S01]  /*e190*/  @!P3 IMAD.WIDE R6, R7, 0x4, R14 ;  /* 0x000000040706b825 */ /* 0x000fe200078e020e */
[----:B------:R-:W-:Y:S02]  /*e1a0*/  ISETP.GE.AND P2, PT, R0, UR4, PT ;  /* 0x0000000400007c0c */ /* 0x000fe4000bf46270 */
[----:B------:R-:W-:Y:S02]  /*e1b0*/  @!P5 LEA.HI R12, R12, R12, RZ, 0x1 ;  /* 0x0000000c0c0cd211 */ /* 0x000fe400078f08ff */
[----:B------:R1:W-:Y:S01]  /*e1c0*/  @!P3 ST.E.64 desc[UR44][R6.64], R92 ;  /* 0x0000005c0600b985 */ /* 0x0003e2000c101b2c */
[----:B------:R-:W-:-:S02]  /*e1d0*/  ISETP.GE.AND P3, PT, R10, UR4, PT ;  /* 0x000000040a007c0c */ /* 0x000fc4000bf66270 */
[----:B0-----:R-:W-:Y:S02]  /*e1e0*/  @!P0 LOP3.LUT R3, R8, 0xfffffffe, RZ, 0xc0, !PT ;  /* 0xfffffffe08038812 */ /* 0x001fe400078ec0ff */
[----:B------:R-:W-:Y:S02]  /*e1f0*/  @!P1 LOP3.LUT R5, R9, 0xfffffffe, RZ, 0xc0, !PT ;  /* 0xfffffffe09059812 */ /* 0x000fe400078ec0ff */
[----:B------:R-:W-:Y:S01]  /*e200*/  @!P4 LOP3.LUT R11, R11, 0xfffffffe, RZ, 0xc0, !PT ;  /* 0xfffffffe0b0bc812 */ /* 0x000fe200078ec0ff */
[----:B------:R-:W-:Y:S01]  /*e210*/  @!P0 IMAD.WIDE R2, R3, 0x4, R14 ;  /* 0x0000000403028825 */ /* 0x000fe200078e020e */
[----:B------:R-:W-:-:S03]  /*e220*/  @!P2 LEA.HI R0, R0, R0, RZ, 0x1 ;  /* 0x000000000000a211 */ /* 0x000fc600078f08ff */
[--C-:B------:R-:W-:Y:S01]  /*e230*/  @!P1 IMAD.WIDE R4, R5, 0x4, R14.reuse ;  /* 0x0000000405049825 */ /* 0x100fe200078e020e */
[----:B------:R0:W-:Y:S01]  /*e240*/  @!P0 ST.E.64 desc[UR44][R2.64], R96 ;  /* 0x0000006002008985 */ /* 0x0001e2000c101b2c */
[----:B------:R-:W-:Y:S02]  /*e250*/  @!P3 LEA.HI R10, R10, R10, RZ, 0x1 ;  /* 0x0000000a0a0ab211 */ /* 0x000fe400078f08ff */
[----:B-1----:R-:W-:Y:S01]  /*e260*/  @!P2 LOP3.LUT R7, R0, 0xfffffffe, RZ, 0xc0, !PT ;  /* 0xfffffffe0007a812 */ /* 0x002fe200078ec0ff */
[----:B------:R1:W-:Y:S01]  /*e270*/  @!P1 ST.E.64 desc[UR44][R4.64], R100 ;  /* 0x0000006404009985 */ /* 0x0003e2000c101b2c */
[----:B------:R-:W-:Y:S02]  /*e280*/  @!P3 LOP3.LUT R9, R10, 0xfffffffe, RZ, 0xc0, !PT ;  /* 0xfffffffe0a09b812 */ /* 0x000fe400078ec0ff */
[----:B------:R-:W-:Y:S01]  /*e290*/  @!P6 LEA.HI R0, R13, R13, RZ, 0x1 ;  /* 0x0000000d0d00e211 */ /* 0x000fe200078f08ff */
[----:B------:R-:W-:Y:S01]  /*e2a0*/  @!P2 IMAD.WIDE R6, R7, 0x4, R14 ;  /* 0x000000040706a825 */ /* 0x000fe200078e020e */
[----:B------:R-:W-:-:S02]  /*e2b0*/  @!P5 LOP3.LUT R13, R12, 0xfffffffe, RZ, 0xc0, !PT ;  /* 0xfffffffe0c0dd812 */ /* 0x000fc400078ec0ff */
[----:B------:R-:W-:Y:S01]  /*e2c0*/  @!P6 LOP3.LUT R21, R0, 0xfffffffe, RZ, 0xc0, !PT ;  /* 0xfffffffe0015e812 */ /* 0x000fe200078ec0ff */
[----:B------:R-:W-:Y:S01]  /*e2d0*/  VIADD R0, R19, 0x48 ;  /* 0x0000004813007836 */ /* 0x000fe20000000000 */
[----:B------:R-:W-:Y:S01]  /*e2e0*/  @!P2 ST.E.64 desc[UR44][R6.64], R104 ;  /* 0x000000680600a985 */ /* 0x000fe2000c101b2c */
[----:B0-----:R-:W-:-:S03]  /*e2f0*/  @!P3 IMAD.WIDE R2, R9, 0x4, R14 ;  /* 0x000000040902b825 */ /* 0x001fc600078e020e */
[----:B------:R-:W-:Y:S01]  /*e300*/  ISETP.GE.AND P0, PT, R0, UR4, PT ;  /* 0x0000000400007c0c */ /* 0x000fe2000bf06270 */
[--C-:B-1----:R-:W-:Y:S01]  /*e310*/  @!P4 IMAD.WIDE R4, R11, 0x4, R14.reuse ;  /* 0x000000040b04c825 */ /* 0x102fe200078e020e */
[----:B------:R0:W-:Y:S01]  /*e320*/  @!P3 ST.E.64 desc[UR44][R2.64], R108 ;  /* 0x0000006c0200b985 */ /* 0x0001e2000c101b2c */
[----:B------:R-:W-:Y:S02]  /*e330*/  ISETP.GE.AND P3, PT, R18, UR4, PT ;  /* 0x0000000412007c0c */ /* 0x000fe4000bf66270 */
[--C-:B------:R-:W-:Y:S01]  /*e340*/  @!P5 IMAD.WIDE R8, R13, 0x4, R14.reuse ;  /* 0x000000040d08d825 */ /* 0x100fe200078e020e */
[----:B------:R-:W-:Y:S03]  /*e350*/  @!P4 ST.E.64 desc[UR44][R4.64], R112 ;  /* 0x000000700400c985 */ /* 0x000fe6000c101b2c */
[----:B------:R-:W-:Y:S01]  /*e360*/  VIADD R12, R19, 0x50 ;  /* 0x00000050130c7836 */ /* 0x000fe20000000000 */
[----:B------:R1:W-:Y:S01]  /*e370*/  @!P5 ST.E.64 desc[UR44][R8.64], R116 ;  /* 0x000000740800d985 */ /* 0x0003e2000c101b2c */
[----:B------:R-:W-:-:S02]  /*e380*/  @!P6 IMAD.WIDE R10, R21, 0x4, R14 ;  /* 0x00000004150ae825 */ /* 0x000fc400078e020e */
[----:B------:R-:W-:Y:S02]  /*e390*/  @!P0 LEA.HI R0, R0, R0, RZ, 0x1 ;  /* 0x0000000000008211 */ /* 0x000fe400078f08ff */
[C---:B------:R-:W-:Y:S01]  /*e3a0*/  VIADD R13, R19.reuse, 0x58 ;  /* 0x00000058130d7836 */ /* 0x040fe20000000000 */
[----:B------:R-:W-:Y:S01]  /*e3b0*/  ISETP.GE.AND P1, PT, R12, UR4, PT ;  /* 0x000000040c007c0c */ /* 0x000fe2000bf26270 */
[C---:B0-----:R-:W-:Y:S01]  /*e3c0*/  VIADD R3, R19.reuse, 0x78 ;  /* 0x0000007813037836 */ /* 0x041fe20000000000 */
[----:B------:R0:W-:Y:S01]  /*e3d0*/  @!P6 ST.E.64 desc[UR44][R10.64], R120 ;  /* 0x000000780a00e985 */ /* 0x0001e2000c101b2c */
[----:B------:R-:W-:Y:S01]  /*e3e0*/  VIADD R6, R19, 0x68 ;  /* 0x0000006813067836 */ /* 0x000fe20000000000 */
[----:B------:R-:W-:Y:S01]  /*e3f0*/  ISETP.GE.AND P2, PT, R13, UR4, PT ;  /* 0x000000040d007c0c */ /* 0x000fe2000bf46270 */
[----:B------:R-:W-:Y:S01]  /*e400*/  VIADD R7, R19, 0x70 ;  /* 0x0000007013077836 */ /* 0x000fe20000000000 */
[----:B------:R-:W-:Y:S02]  /*e410*/  ISETP.GE.AND P6, PT, R3, UR4, PT ;  /* 0x0000000403007c0c */ /* 0x000fe4000bfc6270 */
[----:B------:R-:W-:-:S02]  /*e420*/  ISETP.GE.AND P4, PT, R6, UR4, PT ;  /* 0x0000000406007c0c */ /* 0x000fc4000bf86270 */
[----:B------:R-:W-:Y:S02]  /*e430*/  ISETP.GE.AND P5, PT, R7, UR4, PT ;  /* 0x0000000407007c0c */ /* 0x000fe4000bfa6270 */
[----:B------:R-:W-:Y:S02]  /*e440*/  @!P3 LEA.HI R18, R18, R18, RZ, 0x1 ;  /* 0x000000121212b211 */ /* 0x000fe400078f08ff */
[----:B------:R-:W-:Y:S02]  /*e450*/  @!P1 LEA.HI R12, R12, R12, RZ, 0x1 ;  /* 0x0000000c0c0c9211 */ /* 0x000fe400078f08ff */
[----:B-1----:R-:W-:Y:S02]  /*e460*/  @!P3 LOP3.LUT R9, R18, 0xfffffffe, RZ, 0xc0, !PT ;  /* 0xfffffffe1209b812 */ /* 0x002fe400078ec0ff */
[----:B------:R-:W-:Y:S02]  /*e470*/  @!P2 LEA.HI R13, R13, R13, RZ, 0x1 ;  /* 0x0000000d0d0da211 */ /* 0x000fe400078f08ff */
[----:B------:R-:W-:Y:S01]  /*e480*/  @!P6 LEA.HI R4, R3, R3, RZ, 0x1 ;  /* 0x000000030304e211 */ /* 0x000fe200078f08ff */
[----:B------:R-:W-:Y:S01]  /*e490*/  @!P3 IMAD.WIDE R8, R9, 0x4, R14 ;  /* 0x000000040908b825 */ /* 0x000fe200078e020e */
[----:B------:R-:W-:-:S02]  /*e4a0*/  @!P4 LEA.HI R6, R6, R6, RZ, 0x1 ;  /* 0x000000060606c211 */ /* 0x000fc400078f08ff */
[----:B------:R-:W-:Y:S02]  /*e4b0*/  @!P5 LEA.HI R2, R7, R7, RZ, 0x1 ;  /* 0x000000070702d211 */ /* 0x000fe400078f08ff */
[----:B------:R-:W-:Y:S02]  /*e4c0*/  @!P0 LOP3.LUT R3, R0, 0xfffffffe, RZ, 0xc0, !PT ;  /* 0xfffffffe00038812 */ /* 0x000fe400078ec0ff */
[----:B------:R-:W-:Y:S02]  /*e4d0*/  @!P1 LOP3.LUT R5, R12, 0xfffffffe, RZ, 0xc0, !PT ;  /* 0xfffffffe0c059812 */ /* 0x000fe400078ec0ff */
[----:B------:R-:W-:Y:S02]  /*e4e0*/  @!P2 LOP3.LUT R7, R13, 0xfffffffe, RZ, 0xc0, !PT ;  /* 0xfffffffe0d07a812 */ /* 0x000fe400078ec0ff */
[----:B0-----:R-:W-:Y:S02]  /*e4f0*/  @!P4 LOP3.LUT R11, R6, 0xfffffffe, RZ, 0xc0, !PT ;  /* 0xfffffffe060bc812 */ /* 0x001fe400078ec0ff */
[----:B------:R-:W-:Y:S01]  /*e500*/  @!P5 LOP3.LUT R13, R2, 0xfffffffe, RZ, 0xc0, !PT ;  /* 0xfffffffe020dd812 */ /* 0x000fe200078ec0ff */
        /* <DEDUP_REMOVED lines=14> */
.L_x_7281:
[----:B------:R-:W-:Y:S05]  /*e5f0*/  BSYNC B0 ;  /* 0x0000000000007941 */ /* 0x000fea0003800000 */
.L_x_7280:
[----:B------:R-:W-:Y:S01]  /*e600*/  ISETP.GE.AND P0, PT, R16, R17, PT ;  /* 0x000000111000720c */ /* 0x000fe20003f06270 */
[----:B0-----:R0:W2:Y:S04]  /*e610*/  SHFL.IDX PT, R13, R22, 0x1, 0x1c1f ;  /* 0x003c1f00160d7f89 */ /* 0x0010a800000e0000 */
[----:B------:R0:W0:Y:S08]  /*e620*/  SHFL.IDX PT, R12, R20, 0x1, 0x1c1f ;  /* 0x003c1f00140c7f89 */ /* 0x00003000000e0000 */
[----:B------:R-:W-:Y:S05]  /*e630*/  @P0 BRA `(.L_x_7200) ;  /* 0x0000004800040947 */ /* 0x000fea0003800000 */
[----:B------:R-:W-:Y:S01]  /*e640*/  ULDC UR4, c[0x0][0xac8] ;  /* 0x0002b20000047ab9 */ /* 0x000fe20000000800 */
[C---:B------:R-:W-:Y:S01]  /*e650*/  VIADD R0, R19.reuse, 0x8 ;  /* 0x0000000813007836 */ /* 0x040fe20000000000 */
[C---:B------:R-:W-:Y:S01]  /*e660*/  ISETP.GE.AND P0, PT, R19.reuse, UR4, PT ;  /* 0x0000000413007c0c */ /* 0x040fe2000bf06270 */
[C---:B---3--:R-:W-:Y:S02]  /*e670*/  VIADD R4, R19.reuse, 0x10 ;  /* 0x0000001013047836 */ /* 0x048fe40000000000 */
[C---:B------:R-:W-:Y:S01]  /*e680*/  VIADD R6, R19.reuse, 0x18 ;  /* 0x0000001813067836 */ /* 0x040fe20000000000 */
[----:B------:R-:W-:Y:S01]  /*e690*/  ISETP.GE.AND P5, PT, R0, UR4, PT ;  /* 0x0000000400007c0c */ /* 0x000fe2000bfa6270 */
[C---:B------:R-:W-:Y:S01]  /*e6a0*/  VIADD R8, R19.reuse, 0x20 ;  /* 0x0000002013087836 */ /* 0x040fe20000000000 */
[----:B------:R-:W-:Y:S01]  /*e6b0*/  ISETP.GE.AND P6, PT, R4, UR4, PT ;  /* 0x0000000404007c0c */ /* 0x000fe2000bfc6270 */
[C---:B------:R-:W-:Y:S02]  /*e6c0*/  VIADD R9, R19.reuse, 0x28 ;  /* 0x0000002813097836 */ /* 0x040fe40000000000 */
[C---:B------:R-:W-:Y:S01]  /*e6d0*/  VIADD R10, R19.reuse, 0x30 ;  /* 0x00000030130a7836 */ /* 0x040fe20000000000 */
[----:B------:R-:W-:Y:S01]  /*e6e0*/  ISETP.GE.AND P4, PT, R8, UR4, PT ;  /* 0x0000000408007c0c */ /* 0x000fe2000bf86270 */
[----:B------:R-:W-:Y:S01]  /*e6f0*/  VIADD R11, R19, 0x38 ;  /* 0x00000038130b7836 */ /* 0x000fe20000000000 */
[----:B------:R-:W-:Y:S01]  /*e700*/  ISETP.GE.AND P3, PT, R9, UR4, PT ;  /* 0x0000000409007c0c */ /* 0x000fe2000bf66270 */
[----:B0-2---:R-:W-:Y:S01]  /*e710*/  @!P0 IMAD.WIDE R2, R19, 0x4, R12 ;  /* 0x0000000413028825 */ /* 0x005fe200078e020c */
        /* <DEDUP_REMOVED lines=17> */
[----:B----4-:R-:W-:Y:S01]  /*e830*/  @!P1 LEA.HI R14, R11, R11, RZ, 0x1 ;  /* 0x0000000b0b0e9211 */ /* 0x010fe200078f08ff */
[----:B------:R0:W-:Y:S01]  /*e840*/  @!P5 ST.E.64 desc[UR44][R2.64], R94 ;  /* 0x0000005e0200d985 */ /* 0x0001e2000c101b2c */
[----:B------:R-:W-:-:S02]  /*e850*/  @!P0 LOP3.LUT R7, R6, 0xfffffffe, RZ, 0xc0, !PT ;  /* 0xfffffffe06078812 */ /* 0x000fc400078ec0ff */
[----:B------:R-:W-:Y:S01]  /*e860*/  @!P4 LOP3.LUT R9, R8, 0xfffffffe, RZ, 0xc0, !PT ;  /* 0xfffffffe0809c812 */ /* 0x000fe200078ec0ff */
[----:B------:R2:W-:Y:S01]  /*e870*/  @!P6 ST.E.64 desc[UR44][R4.64], R98 ;  /* 0x000000620400e985 */ /* 0x0005e2000c101b2c */
[----:B------:R-:W-:Y:S01]  /*e880*/  @!P3 LOP3.LUT R11, R0, 0xfffffffe, RZ, 0xc0, !PT ;  /* 0xfffffffe000bb812 */ /* 0x000fe200078ec0ff */
[C---:B------:R-:W-:Y:S01]  /*e890*/  VIADD R0, R19.reuse, 0x50 ;  /* 0x0000005013007836 */ /* 0x040fe20000000000 */
[----:B-1----:R-:W-:Y:S02]  /*e8a0*/  @!P2 LOP3.LUT R15, R10, 0xfffffffe, RZ, 0xc0, !PT ;  /* 0xfffffffe0a0fa812 */ /* 0x002fe400078ec0ff */
[----:B------:R-:W-:Y:S01]  /*e8b0*/  @!P1 LOP3.LUT R17, R14, 0xfffffffe, RZ, 0xc0, !PT ;  /* 0xfffffffe0e119812 */ /* 0x000fe200078ec0ff */
[----:B------:R-:W-:Y:S01]  /*e8c0*/  VIADD R14, R19, 0x58 ;  /* 0x00000058130e7836 */ /* 0x000fe20000000000 */
[----:B------:R-:W-:Y:S02]  /*e8d0*/  ISETP.GE.AND P5, PT, R16, UR4, PT ;  /* 0x0000000410007c0c */ /* 0x000fe4000bfa6270 */
[----:B------:R-:W-:Y:S01]  /*e8e0*/  ISETP.GE.AND P6, PT, R18, UR4, PT ;  /* 0x0000000412007c0c */ /* 0x000fe2000bfc6270 */
[----:B0-----:R-:W-:-:S04]  /*e8f0*/  @!P0 IMAD.WIDE R2, R7, 0x4, R12 ;  /* 0x0000000407028825 */ /* 0x001fc800078e020c */
[--C-:B--2---:R-:W-:Y:S01]  /*e900*/  @!P4 IMAD.WIDE R4, R9, 0x4, R12.reuse ;  /* 0x000000040904c825 */ /* 0x104fe200078e020c */
        /* <DEDUP_REMOVED lines=16> */
[----:B------:R-:W-:Y:S02]  /*ea10*/  ISETP.GE.AND P2, PT, R15, UR4, PT ;  /* 0x000000040f007c0c */ /* 0x000fe4000bf46270 */
[----:B------:R-:W-:-:S02]  /*ea20*/  ISETP.GE.AND P3, PT, R17, UR4, PT ;  /* 0x0000000411007c0c */ /* 0x000fc4000bf66270 */
[----:B0-----:R-:W-:Y:S02]  /*ea30*/  @!P5 LOP3.LUT R3, R16, 0xfffffffe, RZ, 0xc0, !PT ;  /* 0xfffffffe1003d812 */ /* 0x001fe400078ec0ff */
[----:B-1----:R-:W-:Y:S02]  /*ea40*/  @!P6 LOP3.LUT R5, R18, 0xfffffffe, RZ, 0xc0, !PT ;  /* 0xfffffffe1205e812 */ /* 0x002fe400078ec0ff */
        /* <DEDUP_REMOVED lines=10> */
[----:B---3--:R-:W-:Y:S02]  /*eaf0*/  @!P1 LOP3.LUT R9, R14, 0xfffffffe, RZ, 0xc0, !PT ;  /* 0xfffffffe0e099812 */ /* 0x008fe400078ec0ff */
[----:B------:R-:W-:Y:S02]  /*eb00*/  @!P2 LOP3.LUT R15, R15, 0xfffffffe, RZ, 0xc0, !PT ;  /* 0xfffffffe0f0fa812 */ /* 0x000fe400078ec0ff */
[----:B------:R-:W-:Y:S02]  /*eb10*/  @!P3 LOP3.LUT R17, R17, 0xfffffffe, RZ, 0xc0, !PT ;  /* 0xfffffffe1111b812 */ /* 0x000fe400078ec0ff */
[----:B----4-:R-:W-:Y:S01]  /*eb20*/  @!P4 LOP3.LUT R11, R20, 0xfffffffe, RZ, 0xc0, !PT ;  /* 0xfffffffe140bc812 */ /* 0x010fe200078ec0ff */
[----:B0-----:R-:W-:-:S04]  /*eb30*/  @!P0 IMAD.WIDE R2, R7, 0x4, R12 ;  /* 0x0000000407028825 */ /* 0x001fc800078e020c */
[--C-:B-1----:R-:W-:Y:S01]  /*eb40*/  @!P1 IMAD.WIDE R4, R9, 0x4, R12.reuse ;  /* 0x0000000409049825 */ /* 0x102fe200078e020c */
[----:B------:R0:W-:Y:S01]  /*eb50*/  @!P0 ST.E.64 desc[UR44][R2.64], R130 ;  /* 0x0000008202008985 */ /* 0x0001e2000c101b2c */
[----:B------:R-:W-:Y:S02]  /*eb60*/  ISETP.GE.AND P0, PT, R19, UR4, PT ;  /* 0x0000000413007c0c */ /* 0x000fe4000bf06270 */
        /* <DEDUP_REMOVED lines=8> */
[----:B------:R-:W-:-:S04]  /*ebf0*/  LEA.HI R19, R19, R19, RZ, 0x1 ;  /* 0x0000001313137211 */ /* 0x000fc800078f08ff */
[----:B0-----:R-:W-:-:S05]  /*ec00*/  LOP3.LUT R3, R19, 0xfffffffe, RZ, 0xc0, !PT ;  /* 0xfffffffe13037812 */ /* 0x001fca00078ec0ff */
[----:B------:R-:W-:-:S05]  /*ec10*/  IMAD.WIDE R2, R3, 0x4, R12 ;  /* 0x0000000403027825 */ /* 0x000fca00078e020c */
[----:B------:R0:W-:Y:S01]  /*ec20*/  ST.E.64 desc[UR44][R2.64], R150 ;  /* 0x0000009602007985 */ /* 0x0001e2000c101b2c */
[----:B------:R-:W-:Y:S05]  /*ec30*/  BRA `(.L_x_7200) ;  /* 0x0000004000847947 */ /* 0x000fea0003800000 */
.L_x_7279:
[----:B0-----:R-:W0:Y:S02]  /*ec40*/  S2R R0, SR_TID.X ;  /* 0x0000000000007919 */ /* 0x001e240000002100 */
        /* <DEDUP_REMOVED lines=14> */
[----:B------:R-:W-:Y:S02]  /*ed30*/  ULDC.64 UR6, c[0x0][0xbd0] ;  /* 0x0002f40000067ab9 */ /* 0x000fe40000000a00 */
        /* <DEDUP_REMOVED lines=41> */
.L_x_7198:
[----:B------:R-:W-:-:S08]  /*efd0*/  NOP ;  /* 0x0000000000007918 */ /* 0x000fd00000000000 */
[----:B--2---:R-:W0:-:S00]  /*efe0*/  USETMAXREG.DEALLOC.CTAPOOL 0x18 ;  /* 0x00000018000079c8 */ /* 0x004e0000080e0500 */
        /* <DEDUP_REMOVED lines=16> */
.L_x_7282:
[----:B------:R-:W-:Y:S01]  /*f0f0*/  ULDC UR7, c[0x0][0xc50] ;  /* 0x0003140000077ab9 */ /* 0x000fe20000000800 */
[----:B------:R-:W-:Y:S01]  /*f100*/  UMOV UR36, UR6 ;  /* 0x0000000600247c82 */ /* 0x000fe20008000000 */
[----:B------:R-:W-:-:S11]  /*f110*/  UISETP.NE.AND UP0, UPT, UR7, 0x1, UPT ;  /* 0x000000010700788c */ /* 0x000fd6000bf05270 */
[----:B------:R-:W-:Y:S01]  /*f120*/  @UP0 ULDC UR4, c[0x0][0xc54] ;  /* 0x0003150000040ab9 */ /* 0x000fe20000000800 */
[----:B------:R-:W-:Y:S01]  /*f130*/  @UP0 ULDC UR8, c[0x0][0xc58] ;  /* 0x0003160000080ab9 */ /* 0x000fe20000000800 */
[----:B------:R-:W-:-:S04]  /*f140*/  UIMAD.WIDE.U32 UR4, UR6, UR4, URZ ;  /* 0x00000004060472a5 */ /* 0x000fc8000f8e003f */
[----:B------:R-:W-:-:S12]  /*f150*/  @UP0 USHF.R.U32.HI UR36, URZ, UR8, UR5 ;  /* 0x000000083f240299 */ /* 0x000fd80008011605 */
.L_x_7283:
        /* <DEDUP_REMOVED lines=45> */
.L_x_7286:
[----:B------:R-:W-:-:S11]  /*f430*/  UISETP.NE.AND UP0, UPT, UR5, 0x1, UPT ;  /* 0x000000010500788c */ /* 0x000fd6000bf05270 */
[----:B------:R-:W-:Y:S02]  /*f440*/  @UP0 ULDC.64 UR14, c[0x0][0x9e8] ;  /* 0x00027a00000e0ab9 */ /* 0x000fe40000000a00 */
[----:B------:R-:W-:-:S04]  /*f450*/  UIMAD.WIDE.U32 UR6, UR8, UR14, URZ ;  /* 0x0000000e080672a5 */ /* 0x000fc8000f8e003f */
[----:B------:R-:W-:-:S12]  /*f460*/  @UP0 USHF.R.U32.HI UR8, URZ, UR15, UR7 ;  /* 0x0000000f3f080299 */ /* 0x000fd80008011607 */
.L_x_7287:
[----:B------:R-:W-:-:S04]  /*f470*/  UIMAD UR8, UR8, UR5, UR5 ;  /* 0x00000005080872a4 */ /* 0x000fc8000f8e0205 */
[----:B------:R-:W-:-:S04]  /*f480*/  UISETP.LT.AND UP0, UPT, UR4, UR8, UPT ;  /* 0x000000080400728c */ /* 0x000fc8000bf01270 */
[----:B------:R-:W-:-:S12]  /*f490*/  USEL UR4, UR4, UR8, UP0 ;  /* 0x0000000804047287 */ /* 0x000fd80008000000 */
.L_x_7285:
        /* <DEDUP_REMOVED lines=26> */
.L_x_7289:
[----:B------:R-:W-:-:S11]  /*f640*/  UISETP.NE.AND UP0, UPT, UR5, 0x1, UPT ;  /* 0x000000010500788c */ /* 0x000fd6000bf05270 */
[----:B------:R-:W-:Y:S02]  /*f650*/  @UP0 ULDC.64 UR10, c[0x0][0x9e8] ;  /* 0x00027a00000a0ab9 */ /* 0x000fe40000000a00 */
[----:B------:R-:W-:-:S04]  /*f660*/  UIMAD.WIDE.U32 UR6, UR4, UR10, URZ ;  /* 0x0000000a040672a5 */ /* 0x000fc8000f8e003f */
[----:B------:R-:W-:-:S12]  /*f670*/  @UP0 USHF.R.U32.HI UR4, URZ, UR11, UR7 ;  /* 0x0000000b3f040299 */ /* 0x000fd80008011607 */
.L_x_7290:
[----:B------:R-:W-:-:S04]  /*f680*/  UIMAD UR4, UR4, UR5, URZ ;  /* 0x00000005040472a4 */ /* 0x000fc8000f8e023f */
[----:B------:R-:W-:-:S04]  /*f690*/  UISETP.LT.AND UP0, UPT, UR8, UR4, UPT ;  /* 0x000000040800728c */ /* 0x000fc8000bf01270 */
[----:B------:R-:W-:-:S12]  /*f6a0*/  USEL UR8, UR8, UR4, !UP0 ;  /* 0x0000000408087287 */ /* 0x000fd8000c000000 */
.L_x_7288:
[----:B------:R-:W-:Y:S02]  /*f6b0*/  USHF.R.S32.HI UR4, URZ, 0x1f, UR8 ;  /* 0x0000001f3f047899 */ /* 0x000fe40008011408 */
[----:B------:R-:W-:Y:S02]  /*f6c0*/  USHF.R.U32.HI UR5, URZ, 0x10, UR41 ;  /* 0x000000103f057899 */ /* 0x000fe40008011629 */
[----:B------:R-:W-:Y:S02]  /*f6d0*/  ULEA.HI UR4, UR4, UR8, URZ, 0x7 ;  /* 0x0000000804047291 */ /* 0x000fe4000f8f383f */
[----:B------:R-:W-:Y:S02]  /*f6e0*/  UISETP.NE.AND UP0, UPT, UR5, URZ, UPT ;  /* 0x0000003f0500728c */ /* 0x000fe4000bf05270 */
[----:B------:R-:W-:Y:S02]  /*f6f0*/  USHF.R.S32.HI UR4, URZ, 0x7, UR4 ;  /* 0x000000073f047899 */ /* 0x000fe40008011404 */
[----:B------:R-:W-:-:S04]  /*f700*/  ULOP3.LUT UR41, UR41, 0xffff, URZ, 0xc0, !UPT ;  /* 0x0000ffff29297892 */ /* 0x000fc8000f8ec03f */
[----:B------:R-:W-:-:S03]  /*f710*/  VIMNMX R7, RZ, UR4, !PT ;  /* 0x00000004ff077c48 */ /* 0x000fc6000ffe0100 */
[----:B------:R-:W-:Y:S01]  /*f720*/  @!UP0 ULDC UR5, c[0x0][0x9f0] ;  /* 0x00027c0000058ab9 */ /* 0x000fe20000000800 */
[----:B------:R-:W-:Y:S01]  /*f730*/  ISETP.LT.AND P0, PT, R7, UR9, PT ;  /* 0x0000000907007c0c */ /* 0x000fe2000bf01270 */
[----:B------:R0:W-:Y:S04]  /*f740*/  STL [R1+0x8], R7 ;  /* 0x0000080701007387 */ /* 0x0001e80000100800 */
[----:B------:R0:W-:Y:S08]  /*f750*/  STL [R1+0xc], RZ ;  /* 0x00000cff01007387 */ /* 0x0001f00000100800 */
[----:B0-----:R-:W-:Y:S05]  /*f760*/  @!P0 BRA `(.L_x_7291) ;  /* 0x0000000000708947 */ /* 0x001fea0003800000 */
[----:B------:R-:W-:Y:S01]  /*f770*/  IMAD.U32 R6, RZ, RZ, UR5 ;  /* 0x00000005ff067e24 */ /* 0x000fe2000f8e00ff */
[----:B------:R-:W-:Y:S01]  /*f780*/  UIADD3 UR4, UR5, -0x1, UR9 ;  /* 0xffffffff05047890 */ /* 0x000fe2000fffe009 */
[----:B------:R-:W-:-:S03]  /*f790*/  IMAD.MOV.U32 R2, RZ, RZ, RZ ;  /* 0x000000ffff027224 */ /* 0x000fc600078e00ff */
[-C--:B------:R-:W-:Y:S02]  /*f7a0*/  IABS R0, R6.reuse ;  /* 0x0000000600007213 */ /* 0x080fe40000000000 */
[----:B------:R-:W-:Y:S02]  /*f7b0*/  IABS R6, R6 ;  /* 0x0000000600067213 */ /* 0x000fe40000000000 */
[----:B------:R-:W0:Y:S08]  /*f7c0*/  I2F.RP R4, R0 ;  /* 0x0000000000047306 */ /* 0x000e300000209400 */
[----:B0-----:R-:W0:Y:S02]  /*f7d0*/  MUFU.RCP R4, R4 ;  /* 0x0000000400047308 */ /* 0x001e240000001000 */
[----:B0-----:R-:W-:-:S06]  /*f7e0*/  VIADD R3, R4, 0xffffffe ;  /* 0x0ffffffe04037836 */ /* 0x001fcc0000000000 */
[----:B------:R-:W0:Y:S02]  /*f7f0*/  F2I.FTZ.U32.TRUNC.NTZ R3, R3 ;  /* 0x0000000300037305 */ /* 0x000e24000021f000 */
[----:B0-----:R-:W-:-:S04]  /*f800*/  IMAD.MOV R5, RZ, RZ, -R3 ;  /* 0x000000ffff057224 */ /* 0x001fc800078e0a03 */
[----:B------:R-:W-:-:S04]  /*f810*/  IMAD R5, R5, R0, RZ ;  /* 0x0000000005057224 */ /* 0x000fc800078e02ff */
[----:B------:R-:W-:Y:S01]  /*f820*/  IMAD.HI.U32 R5, R3, R5, R2 ;  /* 0x0000000503057227 */ /* 0x000fe200078e0002 */
[----:B------:R-:W-:-:S03]  /*f830*/  IADD3 R2, -R7, UR4, RZ ;  /* 0x0000000407027c10 */ /* 0x000fc6000fffe1ff */
[----:B------:R-:W-:Y:S01]  /*f840*/  IMAD.MOV R3, RZ, RZ, -R6 ;  /* 0x000000ffff037224 */ /* 0x000fe200078e0a06 */
[----:B------:R-:W-:Y:S02]  /*f850*/  IABS R4, R2 ;  /* 0x0000000200047213 */ /* 0x000fe40000000000 */
[----:B------:R-:W-:-:S03]  /*f860*/  LOP3.LUT R2, R2, UR5, RZ, 0x3c, !PT ;  /* 0x0000000502027c12 */ /* 0x000fc6000f8e3cff */
[----:B------:R-:W-:Y:S01]  /*f870*/  IMAD.HI.U32 R5, R5, R4, RZ ;  /* 0x0000000405057227 */ /* 0x000fe200078e00ff */
[----:B------:R-:W-:-:S03]  /*f880*/  ISETP.GE.AND P2, PT, R2, RZ, PT ;  /* 0x000000ff0200720c */ /* 0x000fc60003f46270 */
        /* <DEDUP_REMOVED lines=10> */
.L_x_7291:
[----:B------:R-:W2:Y:S01]  /*f930*/  LDL R2, [R1+0xc] ;  /* 0x00000c0001027983 */ /* 0x000ea20000100800 */
[----:B------:R-:W-:Y:S02]  /*f940*/  IMAD.MOV.U32 R9, RZ, RZ, 0x1 ;  /* 0x00000001ff097424 */ /* 0x000fe400078e00ff */
[----:B------:R-:W-:Y:S02]  /*f950*/  IMAD.MOV.U32 R3, RZ, RZ, 0x1 ;  /* 0x00000001ff037424 */ /* 0x000fe400078e00ff */
[----:B--2---:R-:W-:-:S05]  /*f960*/  IMAD R0, R2, UR41, R7 ;  /* 0x0000002902007c24 */ /* 0x004fca000f8e0207 */
[----:B------:R-:W-:Y:S01]  /*f970*/  VIADDMNMX R18, R0, R2, UR9, PT ;  /* 0x0000000900127e46 */ /* 0x000fe2000b800102 */
[----:B------:R1:W-:Y:S03]  /*f980*/  STL [R1+0x4], R0 ;  /* 0x0000040001007387 */ /* 0x0003e60000100800 */
[----:B------:R-:W-:Y:S01]  /*f990*/  ISETP.GT.AND P0, PT, R18, R0, PT ;  /* 0x000000001200720c */ /* 0x000fe20003f04270 */
[----:B------:R2:W-:Y:S01]  /*f9a0*/  STL [R1+0x10], R18 ;  /* 0x0000101201007387 */ /* 0x0005e20000100800 */
[----:B-1----:R-:W-:-:S11]  /*f9b0*/  IMAD.MOV.U32 R0, RZ, RZ, RZ ;  /* 0x000000ffff007224 */ /* 0x002fd600078e00ff */
[----:B--2---:R-:W-:Y:S05]  /*f9c0*/  @!P0 BRA `(.L_x_7284) ;  /* 0x0000003000608947 */ /* 0x004fea0003800000 */
[----:B------:R-:W1:Y:S01]  /*f9d0*/  S2UR UR4, SR_CgaCtaId ;  /* 0x00000000000479c3 */ /* 0x000e620000008800 */
[----:B------:R-:W-:Y:S02]  /*f9e0*/  UMOV UR38, 0x400 ;  /* 0x0000040000267882 */ /* 0x000fe40000000000 */
[----:B-1----:R-:W-:-:S04]  /*f9f0*/  ULEA UR38, UR4, UR38, 0x18 ;  /* 0x0000002604267291 */ /* 0x002fc8000f8ec03f */
        /* <DEDUP_REMOVED lines=19> */
[----:B-1----:R-:W-:Y:S05]  /*fb30*/  CALL.ABS.NOINC R2 ;  /* 0x0000000002007343 */ /* 0x002fea0003c00000 */
.L_x_7292:
        /* <DEDUP_REMOVED lines=8> */
[----:B------:R1:W2:Y:S01]  /*fbc0*/  LDC.64 R2, c[0x4][R16] ;  /* 0x0100000010027b82 */ /* 0x0002a20000000a00 */
[----:B------:R-:W-:Y:S02]  /*fbd0*/  IMAD.U32 R4, RZ, RZ, UR6 ;  /* 0x00000006ff047e24 */ /* 0x000fe4000f8e00ff */
[----:B0-----:R-:W-:Y:S02]  /*fbe0*/  IMAD.U32 R5, RZ, RZ, UR7 ;  /* 0x00000007ff057e24 */ /* 0x001fe4000f8e00ff */
[----:B------:R-:W-:Y:S02]  /*fbf0*/  IMAD.U32 R6, RZ, RZ, UR8 ;  /* 0x00000008ff067e24 */ /* 0x000fe4000f8e00ff */
[----:B------:R-:W-:-:S02]  /*fc00*/  IMAD.U32 R7, RZ, RZ, UR9 ;  /* 0x00000009ff077e24 */ /* 0x000fc4000f8e00ff */
[----:B------:R-:W-:Y:S02]  /*fc10*/  IMAD.U32 R10, RZ, RZ, UR4 ;  /* 0x00000004ff0a7e24 */ /* 0x000fe4000f8e00ff */
[----:B------:R-:W-:Y:S02]  /*fc20*/  IMAD.U32 R11, RZ, RZ, UR5 ;  /* 0x00000005ff0b7e24 */ /* 0x000fe4000f8e00ff */
[----:B------:R-:W-:Y:S02]  /*fc30*/  IMAD.MOV.U32 R8, RZ, RZ, 0x70 ;  /* 0x00000070ff087424 */ /* 0x000fe400078e00ff */
[----:B------:R-:W-:Y:S02]  /*fc40*/  IMAD.MOV.U32 R12, RZ, RZ, 0x1 ;  /* 0x00000001ff0c7424 */ /* 0x000fe400078e00ff */
[----:B-1----:R-:W-:-:S07]  /*fc50*/  IMAD.MOV.U32 R13, RZ, RZ, RZ ;  /* 0x000000ffff0d7224 */ /* 0x002fce00078e00ff */
[----:B------:R-:W-:-:S07]  /*fc60*/  LEPC R20, `(.L_x_7294) ;  /* 0x000000001014794e */ /* 0x000fce0000000000 */
[----:B--2---:R-:W-:Y:S05]  /*fc70*/  CALL.ABS.NOINC R2 ;  /* 0x0000000002007343 */ /* 0x004fea0003c00000 */
.L_x_7294:
        /* <DEDUP_REMOVED lines=15> */
.L_x_7293:
[----:B------:R-:W1:Y:S02]  /*fd70*/  LDC.64 R2, c[0x0][0x9f8] ;  /* 0x00027e00ff027b82 */ /* 0x000e640000000a00 */
[----:B-1----:R-:W-:-:S04]  /*fd80*/  ISETP.NE.U32.AND P0, PT, R2, RZ, PT ;  /* 0x000000ff0200720c */ /* 0x002fc80003f05070 */
[----:B------:R-:W-:-:S13]  /*fd90*/  ISETP.NE.AND.EX P0, PT, R3, RZ, PT, P0 ;  /* 0x000000ff0300720c */ /* 0x000fda0003f05300 */
[----:B------:R-:W1:Y:S02]  /*fda0*/  @P0 LDC.64 R2, c[0x0][0x9f8] ;  /* 0x00027e00ff020b82 */ /* 0x000e640000000a00 */
[----:B-1----:R-:W-:-:S05]  /*fdb0*/  @P0 IMAD.WIDE R2, R19, 0x4, R2 ;  /* 0x0000000413020825 */ /* 0x002fca00078e0202 */
[----:B------:R1:W2:Y:S01]  /*fdc0*/  @P0 LDG.E R19, desc[UR44][R2.64] ;  /* 0x0000002c02130981 */ /* 0x0002a2000c1e1900 */
[----:B------:R-:W-:Y:S01]  /*fdd0*/  UMOV UR4, 0xffffffff ;  /* 0xffffffff00047882 */ /* 0x000fe20000000000 */
[----:B------:R-:W-:Y:S01]  /*fde0*/  LOP3.LUT R17, R17, 0xfffffffe, RZ, 0xc0, !PT ;  /* 0xfffffffe11117812 */ /* 0x000fe200078ec0ff */
[----:B------:R-:W-:Y:S01]  /*fdf0*/  VIADD R18, R18, 0xffffffff ;  /* 0xffffffff12127836 */ /* 0x000fe20000000000 */
[----:B------:R-:W3:Y:S01]  /*fe00*/  S2R R0, SR_TID.X ;  /* 0x0000000000007919 */ /* 0x000ee20000002100 */
[----:B-1----:R-:W1:Y:S02]  /*fe10*/  LDC.64 R2, c[0x0][0x418] ;  /* 0x00010600ff027b82 */ /* 0x002e640000000a00 */
[----:B-1----:R-:W-:Y:S02]  /*fe20*/  ISETP.NE.U32.AND P0, PT, R2, RZ, PT ;  /* 0x000000ff0200720c */ /* 0x002fe40003f05070 */
[----:B---3--:R-:W-:Y:S02]  /*fe30*/  SHF.R.U32.HI R0, RZ, 0x5, R0 ;  /* 0x00000005ff007819 */ /* 0x008fe40000011600 */
[----:B------:R-:W-:-:S02]  /*fe40*/  ISETP.NE.AND.EX P1, PT, R3, RZ, PT, P0 ;  /* 0x000000ff0300720c */ /* 0x000fc40003f25300 */
[----:B------:R-:W-:-:S11]  /*fe50*/  LOP3.LUT R0, R0, 0x3, RZ, 0xc0, !PT ;  /* 0x0000000300007812 */ /* 0x000fd600078ec0ff */
[----:B------:R-:W-:Y:S02]  /*fe60*/  @P1 LOP3.LUT R17, R17, 0x1, RZ, 0xfc, !PT ;  /* 0x0000000111111812 */ /* 0x000fe400078efcff */
[----:B--2---:R-:W-:Y:S02]  /*fe70*/  SHF.R.S32.HI R6, RZ, 0x1f, R19 ;  /* 0x0000001fff067819 */ /* 0x004fe40000011413 */
[----:B------:R-:W-:-:S03]  /*fe80*/  SEL R16, R19, RZ, !P1 ;  /* 0x000000ff13107207 */ /* 0x000fc60004800000 */
[----:B------:R1:W-:Y:S01]  /*fe90*/  STL [R1], R6 ;  /* 0x0000000601007387 */ /* 0x0003e20000100800 */
[----:B------:R-:W-:Y:S05]  /*fea0*/  BRA.DIV UR4, `(.L_x_7295) ;  /* 0x0000003204c87947 */ /* 0x000fea000b800000 */
[----:B------:R2:W3:Y:S02]  /*feb0*/  SHFL.IDX PT, R14, R0, RZ, 0x1f ;  /* 0x00001fff000e7589 */ /* 0x0004e400000e0000 */
.L_x_7372:
[----:B---3--:R-:W-:Y:S02]  /*fec0*/  ISETP.NE.AND P0, PT, R14, RZ, PT ;  /* 0x000000ff0e00720c */ /* 0x008fe40003f05270 */
[----:B------:R-:W-:Y:S02]  /*fed0*/  PLOP3.LUT P2, PT, PT, PT, PT, 0x8, 0x0 ;  /* 0x000000000000781c */ /* 0x000fe40003f4e170 */
[----:B------:R-:W-:-:S11]  /*fee0*/  LOP3.LUT R17, R17, 0xfffffffd, RZ, 0xc0, !PT ;  /* 0xfffffffd11117812 */ /* 0x000fd600078ec0ff */
[----:B------:R-:W-:Y:S01]  /*fef0*/  @P2 LOP3.LUT R17, R17, 0x2, RZ, 0xfc, !PT ;  /* 0x0000000211112812 */ /* 0x000fe200078efcff */
[----:B------:R-:W-:Y:S06]  /*ff00*/  @P0 BRA `(.L_x_7296) ;  /* 0x0000000000f00947 */ /* 0x000fec0003800000 */
[----:B------:R-:W-:-:S03]  /*ff10*/  UMOV UR4, 0xffffffff ;  /* 0xffffffff00047882 */ /* 0x000fc60000000000 */
[----:B------:R-:W-:Y:S05]  /*ff20*/  BRA.DIV UR4, `(.L_x_7297) ;  /* 0x0000003204c87947 */ /* 0x000fea000b800000 */
[----:B------:R-:W-:-:S13]  /*ff30*/  ELECT P6, URZ, PT ;  /* 0x00000000003f782f */ /* 0x000fda00038c0000 */
.L_x_7375:
[----:B------:R-:W-:Y:S05]  /*ff40*/  @!P6 BRA `(.L_x_7296) ;  /* 0x0000000000e0e947 */ /* 0x000fea0003800000 */
[----:B------:R-:W-:Y:S01]  /*ff50*/  IMAD.MOV.U32 R16, RZ, RZ, R19 ;  /* 0x000000ffff107224 */ /* 0x000fe200078e0013 */
[----:B------:R-:W-:Y:S06]  /*ff60*/  @!P1 BRA `(.L_x_7298) ;  /* 0x0000000000449947 */ /* 0x000fec0003800000 */
[----:B------:R-:W3:Y:S01]  /*ff70*/  LDC R7, c[0x0][0x43c] ;  /* 0x00010f00ff077b82 */ /* 0x000ee20000000800 */
[----:B------:R-:W-:Y:S01]  /*ff80*/  ULDC.64 UR4, c[0x0][0x428] ;  /* 0x00010a0000047ab9 */ /* 0x000fe20000000a00 */
[----:B---3--:R-:W-:-:S13]  /*ff90*/  ISETP.NE.AND P0, PT, R7, 0x1, PT ;  /* 0x000000010700780c */ /* 0x008fda0003f05270 */
[----:B0-----:R-:W2:Y:S02]  /*ffa0*/  @P0 LDC.64 R4, c[0x0][0x440] ;  /* 0x00011000ff040b82 */ /* 0x001ea40000000a00 */
[----:B--2---:R-:W-:-:S04]  /*ffb0*/  @P0 IMAD.HI.U32 R0, R18, R4, RZ ;  /* 0x0000000412000227 */ /* 0x004fc800078e00ff */
[----:B------:R-:W-:Y:S01]  /*ffc0*/  IMAD.MOV.U32 R4, RZ, RZ, R18 ;  /* 0x000000ffff047224 */ /* 0x000fe200078e0012 */
[----:B------:R-:W-:-:S04]  /*ffd0*/  @P0 SHF.R.U32.HI R4, RZ, R5, R0 ;  /* 0x00000005ff040219 */ /* 0x000fc80000011600 */
[--C-:B------:R-:W-:Y:S01]  /*ffe0*/  SHF.R.S32.HI R5, RZ, 0x1f, R4.reuse ;  /* 0x0000001fff057819 */ /* 0x100fe20000011404 */
[----:B------:R-:W-:-:S04]  /*fff0*/  IMAD.MOV R0, RZ, RZ, -R4 ;  /* 0x000000ffff007224 */ /* 0x000fc800078e0a04 */
[----:B------:R-:W-:Y:S02]  /*10000*/  IMAD R18, R7, R0, R18 ;  /* 0x0000000007127224 */ /* 0x000fe400078e0212 */
[----:B------:R-:W-:Y:S02]  /*10010*/  IMAD R0, R6, UR4, RZ ;  /* 0x0000000406007c24 */ /* 0x000fe4000f8e02ff */
[----:B------:R-:W-:-:S04]  /*10020*/  IMAD.WIDE.U32 R4, R19, UR4, R4 ;  /* 0x0000000413047c25 */ /* 0x000fc8000f8e0004 */
[----:B------:R-:W-:Y:S01]  /*10030*/  IMAD R7, R19, UR5, R0 ;  /* 0x0000000513077c24 */ /* 0x000fe2000f8e0200 */
[----:B------:R-:W-:-:S03]  /*10040*/  LEA R2, P0, R4, R2, 0x2 ;  /* 0x0000000204027211 */ /* 0x000fc600078010ff */
[----:B------:R-:W-:-:S05]  /*10050*/  IMAD.IADD R0, R5, 0x1, R7 ;  /* 0x0000000105007824 */ /* 0x000fca00078e0207 */
[----:B------:R-:W-:-:S05]  /*10060*/  LEA.HI.X R3, R4, R3, R0, 0x2, P0 ;  /* 0x0000000304037211 */ /* 0x000fca00000f1400 */
[----:B------:R3:W5:Y:S02]  /*10070*/  LDG.E R16, desc[UR44][R2.64] ;  /* 0x0000002c02107981 */ /* 0x000764000c1e1900 */
.L_x_7298:
[----:B--2---:R-:W-:Y:S01]  /*10080*/  IMAD.MOV.U32 R0, RZ, RZ, 0x1 ;  /* 0x00000001ff007424 */ /* 0x004fe200078e00ff */
[----:B-1----:R-:W3:Y:S04]  /*10090*/  S2R R6, SR_TID.X ;  /* 0x0000000000067919 */ /* 0x002ee80000002100 */
[----:B------:R-:W-:-:S04]  /*100a0*/  SHF.L.U32 R0, R0, 0x1f, RZ ;  /* 0x0000001f00007819 */ /* 0x000fc800000006ff */
[----:B------:R-:W1:Y:S01]  /*100b0*/  SYNCS.PHASECHK.TRANS64.TRYWAIT P0, [UR38+0x28840], R0 ;  /* 0x02884000ff0075a7 */ /* 0x000e620008000166 */
[----:B---3--:R-:W-:-:S04]  /*100c0*/  LOP3.LUT R2, R6, 0x7f, RZ, 0xc0, !PT ;  /* 0x0000007f06027812 */ /* 0x008fc800078ec0ff */
[----:B------:R-:W-:Y:S01]  /*100d0*/  ISETP.NE.AND P1, PT, R2, RZ, PT ;  /* 0x000000ff0200720c */ /* 0x000fe20003f25270 */
[----:B-1----:R-:W-:-:S12]  /*100e0*/  @!P0 BRA `(.L_x_7299) ;  /* 0x0000003000788947 */ /* 0x002fd80003800000 */
.L_x_7376:
[----:B------:R-:W-:Y:S05]  /*100f0*/  @P1 BRA `(.L_x_7300) ;  /* 0x0000000000181947 */ /* 0x000fea0003800000 */
[----:B------:R-:W2:Y:S01]  /*10100*/  S2R R2, SR_TID.X ;  /* 0x0000000000027919 */ /* 0x000ea20000002100 */
[----:B-1----:R-:W-:-:S04]  /*10110*/  IMAD.MOV.U32 R0, RZ, RZ, 0x8000 ;  /* 0x00008000ff007424 */ /* 0x002fc800078e00ff */
[----:B------:R3:W-:Y:S01]  /*10120*/  SYNCS.ARRIVE.TRANS64 RZ, [UR38+0x28830], R0 ;  /* 0x02883000ffff79a7 */ /* 0x0007e20008000026 */
[----:B--2---:R-:W-:-:S13]  /*10130*/  LOP3.LUT P0, RZ, R2, 0x1f, RZ, 0xc0, !PT ;  /* 0x0000001f02ff7812 */ /* 0x004fda000780c0ff */
[----:B---3--:R-:W-:Y:S05]  /*10140*/  @!P0 BRA `(.L_x_7300) ;  /* 0x0000000000048947 */ /* 0x008fea0003800000 */
[----:B------:R-:W-:Y:S01]  /*10150*/  BPT.TRAP 0x1 ;  /* 0x000000040000795c */ /* 0x000fe20000300000 */
.L_x_7300:
        /* <DEDUP_REMOVED lines=10> */
[----:B------:R-:W-:Y:S01]  /*10200*/  USHF.L.U32 UR11, UR11, 0x7, URZ ;  /* 0x000000070b0b7899 */ /* 0x000fe2000800063f */
        /* <DEDUP_REMOVED lines=8> */
[----:B------:R3:W-:Y:S01]  /*10290*/  UTMALDG.4D [UR8], [UR4], desc[UR6] ;  /* 0x00000608040075b4 */ /* 0x0007e20008019000 */
[----:B------:R-:W-:Y:S01]  /*102a0*/  @P0 LOP3.LUT R17, R17, 0x2, RZ, 0xfc, !PT ;  /* 0x0000000211110812 */ /* 0x000fe200078efcff */
[----:B------:R3:W-:Y:S02]  /*102b0*/  UTMALDG.4D [UR32], [UR4], desc[UR6] ;  /* 0x00000620040075b4 */ /* 0x0007e40008019000 */
[----:B---3--:R-:W-:-:S04]  /*102c0*/  NOP ;  /* 0x0000000000007918 */ /* 0x008fc80000000000 */
.L_x_7296:
        /* <DEDUP_REMOVED lines=11> */
[----:B-1----:R-:W1:Y:S01]  /*10380*/  LDC.64 R2, c[0x4][R2] ;  /* 0x0100000002027b82 */ /* 0x002e620000000a00 */
        /* <DEDUP_REMOVED lines=9> */
[----:B-12---:R-:W-:Y:S05]  /*10420*/  CALL.ABS.NOINC R2 ;  /* 0x0000000002007343 */ /* 0x006fea0003c00000 */
.L_x_7301:
[----:B------:R-:W0:Y:S01]  /*10430*/  S2R R4, SR_CTAID.Z ;  /* 0x0000000000047919 */ /* 0x000e220000002700 */
[----:B------:R-:W3:Y:S01]  /*10440*/  LDC R8, c[0x0][0x448] ;  /* 0x00011200ff087b82 */ /* 0x000ee20000000800 */
[----:B------:R-:W-:Y:S01]  /*10450*/  USHF.R.S32.HI UR4, URZ, 0x1f, UR36 ;  /* 0x0000001f3f047899 */ /* 0x000fe20008011424 */
[----:B------:R-:W4:Y:S01]  /*10460*/  S2R R11, SR_TID.X ;  /* 0x00000000000b7919 */ /* 0x000f220000002100 */
[----:B------:R-:W-:Y:S02]  /*10470*/  ULDC.64 UR8, c[0x0][0x2d8] ;  /* 0x0000b60000087ab9 */ /* 0x000fe40000000a00 */
[----:B------:R-:W-:-:S03]  /*10480*/  UIMAD UR6, UR4, UR8, URZ ;  /* 0x00000008040672a4 */ /* 0x000fc6000f8e023f */
[----:B-1----:R-:W2:Y:S01]  /*10490*/  LDC.64 R2, c[0x0][0x2e0] ;  /* 0x0000b800ff027b82 */ /* 0x002ea20000000a00 */
[----:B------:R-:W-:Y:S02]  /*104a0*/  UIMAD.WIDE.U32 UR4, UR36, UR8, URZ ;  /* 0x00000008240472a5 */ /* 0x000fe4000f8e003f */
[----:B------:R-:W-:-:S04]  /*104b0*/  UIMAD UR6, UR36, UR9, UR6 ;  /* 0x00000009240672a4 */ /* 0x000fc8000f8e0206 */
[----:B------:R-:W-:Y:S01]  /*104c0*/  UIADD3 UR5, UR5, UR6, URZ ;  /* 0x0000000605057290 */ /* 0x000fe2000fffe03f */
[----:B---3--:R-:W-:Y:S02]  /*104d0*/  ISETP.NE.AND P0, PT, R8, 0x1, PT ;  /* 0x000000010800780c */ /* 0x008fe40003f05270 */
[----:B0-----:R-:W-:Y:S02]  /*104e0*/  SHF.R.S32.HI R5, RZ, 0x1f, R4 ;  /* 0x0000001fff057819 */ /* 0x001fe40000011404 */
[----:B----4-:R-:W-:-:S03]  /*104f0*/  LOP3.LUT R9, R11, 0x7f, RZ, 0xc0, !PT ;  /* 0x0000007f0b097812 */ /* 0x010fc600078ec0ff */
[-C--:B--2---:R-:W-:Y:S02]  /*10500*/  IMAD R0, R5, R2.reuse, RZ ;  /* 0x0000000205007224 */ /* 0x084fe400078e02ff */
[----:B------:R-:W-:Y:S02]  /*10510*/  IMAD.SHL.U32 R7, R11, 0x10, RZ ;  /* 0x000000100b077824 */ /* 0x000fe400078e00ff */
[C---:B------:R-:W-:Y:S02]  /*10520*/  IMAD R5, R4.reuse, R3, R0 ;  /* 0x0000000304057224 */ /* 0x040fe400078e0200 */
[----:B------:R-:W-:Y:S01]  /*10530*/  IMAD.WIDE.U32 R2, R4, R2, UR4 ;  /* 0x0000000404027e25 */ /* 0x000fe2000f8e0002 */
[----:B------:R-:W0:Y:S01]  /*10540*/  @P0 LDC R0, c[0x0][0x450] ;  /* 0x00011400ff000b82 */ /* 0x000e220000000800 */
[----:B------:R-:W-:Y:S01]  /*10550*/  SHF.R.U32.HI R4, RZ, 0x3, R9 ;  /* 0x00000003ff047819 */ /* 0x000fe20000011609 */
[----:B------:R-:W-:Y:S01]  /*10560*/  ULDC.64 UR4, c[0x0][0x2d0] ;  /* 0x0000b40000047ab9 */ /* 0x000fe20000000a00 */
[----:B------:R-:W-:-:S02]  /*10570*/  IMAD.IADD R3, R3, 0x1, R5 ;  /* 0x0000000103037824 */ /* 0x000fc400078e0205 */
[----:B------:R-:W-:-:S03]  /*10580*/  LOP3.LUT R6, R4, 0x70, R7, 0xf8, !PT ;  /* 0x0000007004067812 */ /* 0x000fc600078ef807 */
[----:B------:R-:W1:Y:S02]  /*10590*/  @P0 LDC R5, c[0x0][0x44c] ;  /* 0x00011300ff050b82 */ /* 0x000e640000000800 */
[----:B------:R-:W-:-:S04]  /*105a0*/  VIADD R6, R6, UR40 ;  /* 0x0000002806067c36 */ /* 0x000fc80008000000 */
        /* <DEDUP_REMOVED lines=15> */
[----:B------:R-:W-:Y:S02]  /*106a0*/  ULDC.64 UR4, c[0x0][0x280] ;  /* 0x0000a00000047ab9 */ /* 0x000fe40000000a00 */
[----:B------:R-:W-:Y:S01]  /*106b0*/  LEA R0, P0, R2, UR4, 0x1 ;  /* 0x0000000402007c11 */ /* 0x000fe2000f8008ff */
[----:B------:R-:W-:Y:S01]  /*106c0*/  IMAD.IADD R3, R3, 0x1, R5 ;  /* 0x0000000103037824 */ /* 0x000fe200078e0205 */
[----:B------:R-:W-:-:S04]  /*106d0*/  ULDC UR4, c[0x0][0x2b8] ;  /* 0x0000ae0000047ab9 */ /* 0x000fc80000000800 */
[----:B------:R-:W-:Y:S01]  /*106e0*/  LEA.HI.X R6, R2, UR5, R3, 0x1, P0 ;  /* 0x0000000502067c11 */ /* 0x000fe200080f0c03 */
[----:B------:R-:W-:-:S05]  /*106f0*/  IMAD.SHL.U32 R2, R11, 0x8, RZ ;  /* 0x000000080b027824 */ /* 0x000fca00078e00ff */
[----:B------:R-:W-:-:S04]  /*10700*/  LOP3.LUT R10, R2, 0x38, RZ, 0xc0, !PT ;  /* 0x00000038020a7812 */ /* 0x000fc800078ec0ff */
[C---:B------:R-:W-:Y:S02]  /*10710*/  LOP3.LUT R3, R10.reuse, 0x40, RZ, 0xfc, !PT ;  /* 0x000000400a037812 */ /* 0x040fe400078efcff */
[----:B------:R-:W-:Y:S02]  /*10720*/  ISETP.GE.AND P1, PT, R10, UR4, PT ;  /* 0x000000040a007c0c */ /* 0x000fe4000bf26270 */
[----:B------:R-:W-:Y:S01]  /*10730*/  ISETP.GE.AND P0, PT, R3, UR4, PT ;  /* 0x0000000403007c0c */ /* 0x000fe2000bf06270 */
[----:B------:R-:W-:Y:S01]  /*10740*/  UMOV UR4, 0xffffffff ;  /* 0xffffffff00047882 */ /* 0x000fe20000000000 */
[----:B------:R-:W-:-:S04]  /*10750*/  LOP3.LUT R3, R2, 0x1c0, RZ, 0xc0, !PT ;  /* 0x000001c002037812 */ /* 0x000fc800078ec0ff */
[----:B------:R-:W-:Y:S01]  /*10760*/  LOP3.LUT R3, R3, 0x38, R2, 0xf8, !PT ;  /* 0x0000003803037812 */ /* 0x000fe200078ef802 */
[----:B------:R-:W-:-:S03]  /*10770*/  IMAD.SHL.U32 R2, R9, 0x8, RZ ;  /* 0x0000000809027824 */ /* 0x000fc600078e00ff */
[----:B------:R-:W-:-:S04]  /*10780*/  LOP3.LUT R3, R3, 0x38, R11, 0x78, !PT ;  /* 0x0000003803037812 */ /* 0x000fc800078e780b */
[----:B------:R-:W-:Y:S01]  /*10790*/  LOP3.LUT R7, R3, 0x200, R2, 0xf8, !PT ;  /* 0x0000020003077812 */ /* 0x000fe200078ef802 */
[----:B------:R-:W-:Y:S06]  /*107a0*/  BRA.DIV UR4, `(.L_x_7302) ;  /* 0x0000002a04e07947 */ /* 0x000fec000b800000 */
[----:B------:R-:W-:Y:S01]  /*107b0*/  SHFL.IDX PT, R2, R6, RZ, 0x181f ;  /* 0x00181fff06027589 */ /* 0x000fe200000e0000 */
[----:B------:R-:W-:Y:S01]  /*107c0*/  ULDC UR4, c[0x0][0x288] ;  /* 0x0000a20000047ab9 */ /* 0x000fe20000000800 */
[----:B------:R-:W-:Y:S02]  /*107d0*/  VIADD R4, R4, UR40 ;  /* 0x0000002804047c36 */ /* 0x000fe40008000000 */
[----:B------:R-:W0:Y:S01]  /*107e0*/  SHFL.IDX PT, R3, R0, RZ, 0x181f ;  /* 0x00181fff00037589 */ /* 0x000e2200000e0000 */
[----:B------:R-:W-:Y:S02]  /*107f0*/  IMAD R5, R8, UR4, RZ ;  /* 0x0000000408057c24 */ /* 0x000fe4000f8e02ff */
[C---:B------:R-:W-:Y:S01]  /*10800*/  VIADD R12, R4.reuse, 0x10 ;  /* 0x00000010040c7836 */ /* 0x040fe20000000000 */
[----:B------:R-:W-:Y:S02]  /*10810*/  SHFL.IDX PT, R14, R0, 0x1, 0x181f ;  /* 0x00381f00000e7f89 */ /* 0x000fe400000e0000 */
[----:B------:R-:W-:-:S13]  /*10820*/  ISETP.GE.AND P2, PT, R4, R5, PT ;  /* 0x000000050400720c */ /* 0x000fda0003f46270 */
[----:B------:R-:W-:Y:S02]  /*10830*/  @!P2 LEA R8, R7, UR38, 0x1 ;  /* 0x000000260708ac11 */ /* 0x000fe4000f8e08ff */
[----:B0-----:R-:W-:-:S04]  /*10840*/  LOP3.LUT R3, R3, R2, RZ, 0x3c, !PT ;  /* 0x0000000203037212 */ /* 0x001fc800078e3cff */
[----:B------:R-:W-:-:S04]  /*10850*/  LOP3.LUT R2, R3, R2, RZ, 0x3c, !PT ;  /* 0x0000000203027212 */ /* 0x000fc800078e3cff */
[----:B------:R-:W-:-:S03]  /*10860*/  LOP3.LUT R3, R3, R2, RZ, 0x3c, !PT ;  /* 0x0000000203037212 */ /* 0x000fc600078e3cff */
[----:B------:R-:W-:-:S05]  /*10870*/  @!P2 IMAD.WIDE.U32 R2, R10, 0x2, R2 ;  /* 0x000000020a02a825 */ /* 0x000fca00078e0002 */
[----:B------:R-:W-:Y:S04]  /*10880*/  @!P2 LDGSTS.E.BYPASS.LTC128B.128 [R8+0x10400], desc[UR44][R2.64], !P1 ;  /* 0x104000000208afae */ /* 0x000fe8000c901d6c */
[----:B------:R0:W-:Y:S01]  /*10890*/  @!P2 LDGSTS.E.BYPASS.LTC128B.128 [R8+0x14400], desc[UR44][R2.64+0x80], !P0 ;  /* 0x144000800208afae */ /* 0x0001e2000c101d6c */
[----:B------:R-:W-:Y:S01]  /*108a0*/  ISETP.GE.AND P2, PT, R12, R5, PT ;  /* 0x000000050c00720c */ /* 0x000fe20003f46270 */
[----:B------:R-:W-:Y:S02]  /*108b0*/  VIADD R12, R4, 0x20 ;  /* 0x00000020040c7836 */ /* 0x000fe40000000000 */
[----:B0-----:R-:W0:Y:S10]  /*108c0*/  SHFL.IDX PT, R8, R6, 0x1, 0x181f ;  /* 0x00381f0006087f89 */ /* 0x001e3400000e0000 */
[----:B------:R-:W-:Y:S01]  /*108d0*/  @!P2 LEA R21, R7, UR38, 0x1 ;  /* 0x000000260715ac11 */ /* 0x000fe2000f8e08ff */
[----:B------:R-:W1:Y:S01]  /*108e0*/  SHFL.IDX PT, R2, R6, 0x2, 0x181f ;  /* 0x00581f0006027f89 */ /* 0x000e6200000e0000 */
[----:B0-----:R-:W-:-:S02]  /*108f0*/  IMAD.MOV.U32 R9, RZ, RZ, R8 ;  /* 0x000000ffff097224 */ /* 0x001fc400078e0008 */
[----:B------:R-:W-:Y:S02]  /*10900*/  IMAD.MOV.U32 R8, RZ, RZ, R14 ;  /* 0x000000ffff087224 */ /* 0x000fe400078e000e */
[----:B------:R-:W0:Y:S01]  /*10910*/  SHFL.IDX PT, R14, R0, 0x2, 0x181f ;  /* 0x00581f00000e7f89 */ /* 0x000e2200000e0000 */
[----:B-1----:R-:W-:Y:S02]  /*10920*/  IMAD.MOV.U32 R3, RZ, RZ, R2 ;  /* 0x000000ffff037224 */ /* 0x002fe400078e0002 */
[----:B------:R-:W-:-:S05]  /*10930*/  @!P2 IMAD.WIDE.U32 R8, R10, 0x2, R8 ;  /* 0x000000020a08a825 */ /* 0x000fca00078e0008 */
[----:B------:R-:W-:Y:S04]  /*10940*/  @!P2 LDGSTS.E.BYPASS.LTC128B.128 [R21+0x10c00], desc[UR44][R8.64], !P1 ;  /* 0x10c000000815afae */ /* 0x000fe8000c901d6c */
[----:B------:R1:W-:Y:S01]  /*10950*/  @!P2 LDGSTS.E.BYPASS.LTC128B.128 [R21+0x14c00], desc[UR44][R8.64+0x80], !P0 ;  /* 0x14c000800815afae */ /* 0x0003e2000c101d6c */
[-C--:B------:R-:W-:Y:S01]  /*10960*/  ISETP.GE.AND P2, PT, R12, R5.reuse, PT ;  /* 0x000000050c00720c */ /* 0x080fe20003f46270 */
[----:B------:R-:W-:Y:S02]  /*10970*/  VIADD R12, R4, 0x30 ;  /* 0x00000030040c7836 */ /* 0x000fe40000000000 */
[----:B0-----:R-:W-:Y:S01]  /*10980*/  IMAD.MOV.U32 R2, RZ, RZ, R14 ;  /* 0x000000ffff027224 */ /* 0x001fe200078e000e */
[----:B-1----:R-:W0:Y:S09]  /*10990*/  SHFL.IDX PT, R8, R6, 0x3, 0x181f ;  /* 0x00781f0006087f89 */ /* 0x002e3200000e0000 */
[----:B------:R-:W-:Y:S01]  /*109a0*/  @!P2 LEA R20, R7, UR38, 0x1 ;  /* 0x000000260714ac11 */ /* 0x000fe2000f8e08ff */
[----:B------:R-:W-:Y:S01]  /*109b0*/  @!P2 IMAD.WIDE.U32 R2, R10, 0x2, R2 ;  /* 0x000000020a02a825 */ /* 0x000fe200078e0002 */
[----:B------:R-:W1:Y:S04]  /*109c0*/  SHFL.IDX PT, R14, R0, 0x3, 0x181f ;  /* 0x00781f00000e7f89 */ /* 0x000e6800000e0000 */
[----:B------:R-:W-:Y:S04]  /*109d0*/  @!P2 LDGSTS.E.BYPASS.LTC128B.128 [R20+0x11400], desc[UR44][R2.64], !P1 ;  /* 0x114000000214afae */ /* 0x000fe8000c901d6c */
[----:B------:R2:W-:Y:S01]  /*109e0*/  @!P2 LDGSTS.E.BYPASS.LTC128B.128 [R20+0x15400], desc[UR44][R2.64+0x80], !P0 ;  /* 0x154000800214afae */ /* 0x0005e2000c101d6c */
[----:B------:R-:W-:Y:S01]  /*109f0*/  ISETP.GE.AND P2, PT, R12, R5, PT ;  /* 0x000000050c00720c */ /* 0x000fe20003f46270 */
[----:B------:R-:W-:-:S02]  /*10a00*/  VIADD R12, R4, 0x40 ;  /* 0x00000040040c7836 */ /* 0x000fc40000000000 */
[----:B0-----:R-:W-:Y:S01]  /*10a10*/  IMAD.MOV.U32 R9, RZ, RZ, R8 ;  /* 0x000000ffff097224 */ /* 0x001fe200078e0008 */
[----:B--2---:R-:W0:Y:S09]  /*10a20*/  SHFL.IDX PT, R2, R6, 0x4, 0x181f ;  /* 0x00981f0006027f89 */ /* 0x004e3200000e0000 */
[----:B------:R-:W-:Y:S01]  /*10a30*/  @!P2 LEA R21, R7, UR38, 0x1 ;  /* 0x000000260715ac11 */ /* 0x000fe2000f8e08ff */
[----:B-1----:R-:W-:-:S02]  /*10a40*/  IMAD.MOV.U32 R8, RZ, RZ, R14 ;  /* 0x000000ffff087224 */ /* 0x002fc400078e000e */
[----:B------:R-:W1:Y:S02]  /*10a50*/  SHFL.IDX PT, R14, R0, 0x4, 0x181f ;  /* 0x00981f00000e7f89 */ /* 0x000e6400000e0000 */
[----:B------:R-:W-:-:S05]  /*10a60*/  @!P2 IMAD.WIDE.U32 R8, R10, 0x2, R8 ;  /* 0x000000020a08a825 */ /* 0x000fca00078e0008 */
[----:B------:R-:W-:Y:S04]  /*10a70*/  @!P2 LDGSTS.E.BYPASS.LTC128B.128 [R21+0x11c00], desc[UR44][R8.64], !P1 ;  /* 0x11c000000815afae */ /* 0x000fe8000c901d6c */
[----:B------:R2:W-:Y:S01]  /*10a80*/  @!P2 LDGSTS.E.BYPASS.LTC128B.128 [R21+0x15c00], desc[UR44][R8.64+0x80], !P0 ;  /* 0x15c000800815afae */ /* 0x0005e2000c101d6c */
[----:B------:R-:W-:Y:S01]  /*10a90*/  ISETP.GE.AND P2, PT, R12, R5, PT ;  /* 0x000000050c00720c */ /* 0x000fe20003f46270 */
[----:B------:R-:W-:Y:S02]  /*10aa0*/  VIADD R12, R4, 0x50 ;  /* 0x00000050040c7836 */ /* 0x000fe40000000000 */
[----:B0-----:R-:W-:Y:S01]  /*10ab0*/  IMAD.MOV.U32 R3, RZ, RZ, R2 ;  /* 0x000000ffff037224 */ /* 0x001fe200078e0002 */
[----:B--2---:R-:W0:Y:S01]  /*10ac0*/  SHFL.IDX PT, R8, R6, 0x5, 0x181f ;  /* 0x00b81f0006087f89 */ /* 0x004e2200000e0000 */
[----:B-1----:R-:W-:-:S08]  /*10ad0*/  IMAD.MOV.U32 R2, RZ, RZ, R14 ;  /* 0x000000ffff027224 */ /* 0x002fd000078e000e */
[----:B------:R-:W-:Y:S01]  /*10ae0*/  @!P2 LEA R20, R7, UR38, 0x1 ;  /* 0x000000260714ac11 */ /* 0x000fe2000f8e08ff */
[----:B------:R-:W1:Y:S01]  /*10af0*/  SHFL.IDX PT, R14, R0, 0x5, 0x181f ;  /* 0x00b81f00000e7f89 */ /* 0x000e6200000e0000 */
        /* <DEDUP_REMOVED lines=14> */
[----:B0-----:R-:W-:Y:S02]  /*10be0*/  IMAD.MOV.U32 R3, RZ, RZ, R2 ;  /* 0x000000ffff037224 */ /* 0x001fe400078e0002 */
[----:B-1----:R-:W-:-:S10]  /*10bf0*/  IMAD.MOV.U32 R2, RZ, RZ, R14 ;  /* 0x000000ffff027224 */ /* 0x002fd400078e000e */
[----:B--2---:R-:W-:Y:S01]  /*10c00*/  @!P2 LEA R8, R7, UR38, 0x1 ;  /* 0x000000260708ac11 */ /* 0x004fe2000f8e08ff */
[----:B------:R0:W1:Y:S01]  /*10c10*/  SHFL.IDX PT, R14, R0, 0x7, 0x181f ;  /* 0x00f81f00000e7f89 */ /* 0x00006200000e0000 */
[----:B------:R-:W-:-:S05]  /*10c20*/  @!P2 IMAD.WIDE.U32 R2, R10, 0x2, R2 ;  /* 0x000000020a02a825 */ /* 0x000fca00078e0002 */
[----:B------:R-:W-:Y:S04]  /*10c30*/  @!P2 LDGSTS.E.BYPASS.LTC128B.128 [R8+0x13400], desc[UR44][R2.64], !P1 ;  /* 0x134000000208afae */ /* 0x000fe8000c901d6c */
[----:B------:R2:W-:Y:S04]  /*10c40*/  @!P2 LDGSTS.E.BYPASS.LTC128B.128 [R8+0x17400], desc[UR44][R2.64+0x80], !P0 ;  /* 0x174000800208afae */ /* 0x0005e8000c101d6c */
[----:B--2---:R0:W2:Y:S02]  /*10c50*/  SHFL.IDX PT, R2, R6, 0x7, 0x181f ;  /* 0x00f81f0006027f89 */ /* 0x0040a400000e0000 */
.L_x_7393:
[----:B------:R-:W-:Y:S01]  /*10c60*/  VIADD R4, R4, 0x70 ;  /* 0x0000007004047836 */ /* 0x000fe20000000000 */
[----:B------:R-:W-:Y:S01]  /*10c70*/  BSSY B0, `(.L_x_7303) ;  /* 0x000000c000007945 */ /* 0x000fe20003800000 */
[----:B--2---:R-:W-:Y:S02]  /*10c80*/  IMAD.MOV.U32 R3, RZ, RZ, R2 ;  /* 0x000000ffff037224 */ /* 0x004fe400078e0002 */
[----:B-1----:R-:W-:Y:S01]  /*10c90*/  IMAD.MOV.U32 R2, RZ, RZ, R14 ;  /* 0x000000ffff027224 */ /* 0x002fe200078e000e */
[----:B------:R-:W-:-:S13]  /*10ca0*/  ISETP.GE.AND P2, PT, R4, R5, PT ;  /* 0x000000050400720c */ /* 0x000fda0003f46270 */
[----:B------:R-:W-:Y:S05]  /*10cb0*/  @P2 BRA `(.L_x_7304) ;  /* 0x00000000001c2947 */ /* 0x000fea0003800000 */
[----:B------:R-:W-:Y:S01]  /*10cc0*/  IMAD.WIDE.U32 R2, R10, 0x2, R2 ;  /* 0x000000020a027825 */ /* 0x000fe200078e0002 */
[----:B------:R-:W-:-:S05]  /*10cd0*/  LEA R7, R7, UR38, 0x1 ;  /* 0x0000002607077c11 */ /* 0x000fca000f8e08ff */
[----:B------:R-:W-:Y:S01]  /*10ce0*/  @!PT LDS RZ, [RZ] ;  /* 0x00000000fffff984 */ /* 0x000fe20000000800 */
[----:B------:R-:W-:Y:S01]  /*10cf0*/  @!PT LDS RZ, [RZ] ;  /* 0x00000000fffff984 */ /* 0x000fe20000000800 */
[----:B------:R-:W-:Y:S01]  /*10d00*/  @!PT LDS RZ, [RZ] ;  /* 0x00000000fffff984 */ /* 0x000fe20000000800 */
[----:B------:R1:W-:Y:S04]  /*10d10*/  LDGSTS.E.BYPASS.LTC128B.128 [R7+0x13c00], desc[UR44][R2.64], !P1 ;  /* 0x13c0000002077fae */ /* 0x0003e8000c901d6c */
[----:B------:R1:W-:Y:S02]  /*10d20*/  LDGSTS.E.BYPASS.LTC128B.128 [R7+0x17c00], desc[UR44][R2.64+0x80], !P0 ;  /* 0x17c0008002077fae */ /* 0x0003e4000c101d6c */
.L_x_7304:
[----:B------:R-:W-:Y:S05]  /*10d30*/  BSYNC B0 ;  /* 0x0000000000007941 */ /* 0x000fea0003800000 */
.L_x_7303:
[----:B------:R-:W-:Y:S01]  /*10d40*/  NOP ;  /* 0x0000000000007918 */ /* 0x000fe20000000000 */
[----:B------:R-:W-:Y:S01]  /*10d50*/  SYNCS.ARRIVE.TRANS64.RED.A0T1 RZ, [UR38+0x28800], RZ ;  /* 0x028800ffffff79a7 */ /* 0x000fe20008200426 */
[----:B0-----:R-:W-:Y:S01]  /*10d60*/  IMAD.MOV.U32 R0, RZ, RZ, 0x1 ;  /* 0x00000001ff007424 */ /* 0x001fe200078e00ff */
[----:B------:R-:W-:Y:S04]  /*10d70*/  ARRIVES.LDGSTSBAR.64.TRANSCNT [UR38+0x28800] ;  /* 0x02880000ff0079b0 */ /* 0x000fe80008000aa6 */
[----:B------:R-:W-:Y:S01]  /*10d80*/  SHF.L.U32 R0, R0, 0x1f, RZ ;  /* 0x0000001f00007819 */ /* 0x000fe200000006ff */
[----:B------:R-:W-:Y:S01]  /*10d90*/  NOP ;  /* 0x0000000000007918 */ /* 0x000fe20000000000 */
[----:B------:R-:W2:Y:S01]  /*10da0*/  LDL.LU R4, [R1+0x10] ;  /* 0x0000100001047983 */ /* 0x000ea20000300800 */
[----:B------:R-:W-:Y:S03]  /*10db0*/  SYNCS.ARRIVE.TRANS64.A1T0 RZ, [UR38+0x28800], RZ ;  /* 0x028800ffffff79a7 */ /* 0x000fe60008100026 */
[----:B-1----:R-:W3:Y:S01]  /*10dc0*/  LDL R3, [R1+0x4] ;  /* 0x0000040001037983 */ /* 0x002ee20000100800 */
[----:B------:R-:W0:Y:S01]  /*10dd0*/  SYNCS.PHASECHK.TRANS64.TRYWAIT P0, [UR38+0x28820], R0 ;  /* 0x02882000ff0075a7 */ /* 0x000e220008000166 */
[----:B--2---:R-:W-:-:S05]  /*10de0*/  VIADD R6, R4, 0xfffffffe ;  /* 0xfffffffe04067836 */ /* 0x004fca0000000000 */
[----:B---3--:R-:W-:Y:S01]  /*10df0*/  ISETP.GE.AND P1, PT, R6, R3, PT ;  /* 0x000000030600720c */ /* 0x008fe20003f26270 */
[----:B0-----:R-:W-:-:S12]  /*10e00*/  @!P0 BRA `(.L_x_7305) ;  /* 0x0000002c00d88947 */ /* 0x001fd80003800000 */
.L_x_7394:
[----:B------:R-:W-:Y:S02]  /*10e10*/  IMAD.MOV.U32 R9, RZ, RZ, 0x1 ;  /* 0x00000001ff097424 */ /* 0x000fe400078e00ff */
[----:B0-----:R-:W-:Y:S01]  /*10e20*/  IMAD.MOV.U32 R0, RZ, RZ, RZ ;  /* 0x000000ffff007224 */ /* 0x001fe200078e00ff */
[----:B------:R-:W-:Y:S06]  /*10e30*/  @!P1 BRA `(.L_x_7306) ;  /* 0x00000018004c9947 */ /* 0x000fec0003800000 */
[----:B------:R-:W2:Y:S04]  /*10e40*/  LDL.LU R2, [R1+0xc] ;  /* 0x00000c0001027983 */ /* 0x000ea80000300800 */
[----:B------:R-:W3:Y:S04]  /*10e50*/  LDL.LU R4, [R1+0x8] ;  /* 0x0000080001047983 */ /* 0x000ee80000300800 */
[----:B------:R-:W4:Y:S01]  /*10e60*/  LDL.LU R3, [R1+0x4] ;  /* 0x0000040001037983 */ /* 0x000f220000300800 */
[----:B------:R-:W-:Y:S01]  /*10e70*/  UIADD3 UR4, UR41, 0x1, URZ ;  /* 0x0000000129047890 */ /* 0x000fe2000fffe03f */
[----:B------:R-:W-:-:S05]  /*10e80*/  IMAD.MOV.U32 R9, RZ, RZ, 0x1 ;  /* 0x00000001ff097424 */ /* 0x000fca00078e00ff */
[----:B--2---:R-:W-:Y:S01]  /*10e90*/  IMAD R2, R2, UR4, RZ ;  /* 0x0000000402027c24 */ /* 0x004fe2000f8e02ff */
[----:B------:R-:W-:-:S04]  /*10ea0*/  ULOP3.LUT UR4, URZ, UR42, URZ, 0x33, !UPT ;  /* 0x0000002a3f047292 */ /* 0x000fc8000f8e333f */
[----:B------:R-:W-:Y:S02]  /*10eb0*/  LOP3.LUT R2, RZ, R2, RZ, 0x33, !PT ;  /* 0x00000002ff027212 */ /* 0x000fe400078e33ff */
[----:B----4-:R-:W-:Y:S02]  /*10ec0*/  LOP3.LUT R3, RZ, R3, RZ, 0x33, !PT ;  /* 0x00000003ff037212 */ /* 0x010fe400078e33ff */
[----:B---3--:R-:W-:Y:S01]  /*10ed0*/  VIADDMNMX R2, R2, -R4, UR4, !PT ;  /* 0x0000000402027e46 */ /* 0x008fe2000f800904 */
[----:B------:R-:W-:Y:S01]  /*10ee0*/  ULOP3.LUT UR4, URZ, UR39, URZ, 0x33, !UPT ;  /* 0x000000273f047292 */ /* 0x000fe2000f8e333f */
[----:B------:R-:W0:Y:S05]  /*10ef0*/  S2R R4, SR_TID.X ;  /* 0x0000000000047919 */ /* 0x000e2a0000002100 */
[----:B------:R-:W-:-:S04]  /*10f00*/  VIMNMX R2, R2, UR4, !PT ;  /* 0x0000000402027c48 */ /* 0x000fc8000ffe0100 */
[----:B------:R-:W-:-:S05]  /*10f10*/  VIADDMNMX R3, R2, 0x2, R3, !PT ;  /* 0x0000000202037846 */ /* 0x000fca0007800103 */
[----:B------:R-:W-:-:S05]  /*10f20*/  VIADD R5, R3, 0xfffffffe ;  /* 0xfffffffe03057836 */ /* 0x000fca0000000000 */
[-C--:B------:R-:W-:Y:S02]  /*10f30*/  ISETP.NE.AND P0, PT, R5, R2.reuse, PT ;  /* 0x000000020500720c */ /* 0x080fe40003f05270 */
[----:B------:R-:W-:-:S05]  /*10f40*/  LOP3.LUT R2, RZ, R2, RZ, 0x33, !PT ;  /* 0x00000002ff027212 */ /* 0x000fca00078e33ff */
[----:B------:R-:W-:-:S05]  /*10f50*/  IMAD.IADD R2, R3, 0x1, R2 ;  /* 0x0000000103027824 */ /* 0x000fca00078e0202 */
[----:B------:R-:W-:Y:S02]  /*10f60*/  LOP3.LUT R11, R2, 0x1, RZ, 0xc0, !PT ;  /* 0x00000001020b7812 */ /* 0x000fe400078ec0ff */
[----:B0-----:R-:W-:Y:S01]  /*10f70*/  LOP3.LUT R10, R4, 0x1f, RZ, 0xc0, !PT ;  /* 0x0000001f040a7812 */ /* 0x001fe200078ec0ff */
[----:B------:R-:W-:Y:S01]  /*10f80*/  IMAD.MOV.U32 R4, RZ, RZ, R16 ;  /* 0x000000ffff047224 */ /* 0x000fe200078e0010 */
[----:B------:R-:W-:Y:S06]  /*10f90*/  @!P0 BRA `(.L_x_7307) ;  /* 0x0000001000008947 */ /* 0x000fec0003800000 */
[----:B------:R-:W-:Y:S01]  /*10fa0*/  BSSY B0, `(.L_x_7307) ;  /* 0x00000ff000007945 */ /* 0x000fe20003800000 */
[----:B------:R-:W-:Y:S02]  /*10fb0*/  IMAD.IADD R7, R2, 0x1, -R11 ;  /* 0x0000000102077824 */ /* 0x000fe400078e0a0b */
[----:B------:R-:W-:Y:S02]  /*10fc0*/  IMAD.MOV.U32 R8, RZ, RZ, 0x1 ;  /* 0x00000001ff087424 */ /* 0x000fe400078e00ff */
[----:B------:R-:W-:-:S07]  /*10fd0*/  IMAD.MOV.U32 R4, RZ, RZ, R16 ;  /* 0x000000ffff047224 */ /* 0x000fce00078e0010 */
.L_x_7338:
        /* <DEDUP_REMOVED lines=19> */
[----:B------:R-:W-:-:S04]  /*11110*/  IMAD.WIDE.U32 R2, R19, UR4, R2 ;  /* 0x0000000413027c25 */ /* 0x000fc8000f8e0002 */
[----:B--2---:R-:W-:-:S04]  /*11120*/  IMAD R4, R12, UR4, RZ ;  /* 0x000000040c047c24 */ /* 0x004fc8000f8e02ff */
[----:B------:R-:W-:Y:S01]  /*11130*/  IMAD R5, R19, UR5, R4 ;  /* 0x0000000513057c24 */ /* 0x000fe2000f8e0204 */
[----:B------:R-:W-:Y:S02]  /*11140*/  ULDC.64 UR4, c[0x0][0x418] ;  /* 0x0001060000047ab9 */ /* 0x000fe40000000a00 */
[----:B------:R-:W-:Y:S01]  /*11150*/  LEA R4, P0, R2, UR4, 0x2 ;  /* 0x0000000402047c11 */ /* 0x000fe2000f8010ff */
[----:B------:R-:W-:-:S05]  /*11160*/  IMAD.IADD R5, R5, 0x1, R3 ;  /* 0x0000000105057824 */ /* 0x000fca00078e0203 */
[----:B------:R-:W-:-:S05]  /*11170*/  LEA.HI.X R5, R2, UR5, R5, 0x2, P0 ;  /* 0x0000000502057c11 */ /* 0x000fca00080f1405 */
[----:B------:R0:W5:Y:S02]  /*11180*/  LDG.E R4, desc[UR44][R4.64] ;  /* 0x0000002c04047981 */ /* 0x000164000c1e1900 */
.L_x_7310:
[----:B------:R-:W1:Y:S01]  /*11190*/  S2R R2, SR_TID.X ;  /* 0x0000000000027919 */ /* 0x000e620000002100 */
[----:B------:R-:W-:Y:S01]  /*111a0*/  BSSY B2, `(.L_x_7311) ;  /* 0x0000006000027945 */ /* 0x000fe20003800000 */
[----:B-1----:R-:W-:Y:S02]  /*111b0*/  LOP3.LUT R3, R2, 0x7f, RZ, 0xc0, !PT ;  /* 0x0000007f02037812 */ /* 0x002fe400078ec0ff */
[----:B------:R-:W-:Y:S02]  /*111c0*/  SHF.L.U32 R2, R8, 0x1f, RZ ;  /* 0x0000001f08027819 */ /* 0x000fe400000006ff */
[----:B------:R-:W-:Y:S02]  /*111d0*/  ISETP.NE.AND P2, PT, R3, RZ, PT ;  /* 0x000000ff0300720c */ /* 0x000fe40003f45270 */
[----:B------:R-:W1:Y:S02]  /*111e0*/  SYNCS.PHASECHK.TRANS64.TRYWAIT P0, [UR38+0x28848], R2 ;  /* 0x02884802ff0075a7 */ /* 0x000e640008000166 */
[----:B-1----:R-:W-:Y:S09]  /*111f0*/  @!P0 BRA `(.L_x_7312) ;  /* 0x0000002800f48947 */ /* 0x002ff20003800000 */
.L_x_7395:
[----:B------:R-:W-:Y:S05]  /*11200*/  BSYNC B2 ;  /* 0x0000000000027941 */ /* 0x000fea0003800000 */
.L_x_7311:
[----:B------:R-:W-:Y:S04]  /*11210*/  BSSY B2, `(.L_x_7313) ;  /* 0x0000007000027945 */ /* 0x000fe80003800000 */
[----:B------:R-:W-:Y:S05]  /*11220*/  @P2 BRA `(.L_x_7314) ;  /* 0x0000000000142947 */ /* 0x000fea0003800000 */
[----:B------:R-:W-:Y:S01]  /*11230*/  ISETP.NE.AND P0, PT, R10, RZ, PT ;  /* 0x000000ff0a00720c */ /* 0x000fe20003f05270 */
[----:B-1----:R-:W-:-:S04]  /*11240*/  IMAD.MOV.U32 R3, RZ, RZ, 0x8000 ;  /* 0x00008000ff037424 */ /* 0x002fc800078e00ff */
[----:B------:R2:W-:Y:S08]  /*11250*/  SYNCS.ARRIVE.TRANS64 RZ, [UR38+0x28838], R3 ;  /* 0x02883803ffff79a7 */ /* 0x0005f00008000026 */
[----:B--2---:R-:W-:Y:S05]  /*11260*/  @!P0 BRA `(.L_x_7314) ;  /* 0x0000000000048947 */ /* 0x004fea0003800000 */
[----:B------:R-:W-:Y:S01]  /*11270*/  BPT.TRAP 0x1 ;  /* 0x000000040000795c */ /* 0x000fe20000300000 */
.L_x_7314:
[----:B------:R-:W-:Y:S05]  /*11280*/  BSYNC B2 ;  /* 0x0000000000027941 */ /* 0x000fea0003800000 */
.L_x_7313:
        /* <DEDUP_REMOVED lines=11> */
.L_x_7315:
        /* <DEDUP_REMOVED lines=13> */
.L_x_7316:
        /* <DEDUP_REMOVED lines=12> */
.L_x_7396:
[----:B------:R-:W-:Y:S05]  /*114d0*/  BSYNC B2 ;  /* 0x0000000000027941 */ /* 0x000fea0003800000 */
.L_x_7317:
        /* <DEDUP_REMOVED lines=9> */
.L_x_7320:
[----:B------:R-:W-:Y:S05]  /*11570*/  BSYNC B2 ;  /* 0x0000000000027941 */ /* 0x000fea0003800000 */
.L_x_7319:
        /* <DEDUP_REMOVED lines=10> */
.L_x_7321:
        /* <DEDUP_REMOVED lines=13> */
.L_x_7322:
        /* <DEDUP_REMOVED lines=10> */
.L_x_7309:
[----:B------:R-:W-:Y:S05]  /*11790*/  BSYNC B1 ;  /* 0x0000000000017941 */ /* 0x000fea0003800000 */
.L_x_7308:
        /* <DEDUP_REMOVED lines=26> */
.L_x_7325:
[----:B------:R-:W1:Y:S01]  /*11940*/  S2R R2, SR_TID.X ;  /* 0x0000000000027919 */ /* 0x000e620000002100 */
[----:B------:R-:W-:Y:S01]  /*11950*/  BSSY B2, `(.L_x_7326) ;  /* 0x0000006000027945 */ /* 0x000fe20003800000 */
[----:B-1----:R-:W-:Y:S02]  /*11960*/  LOP3.LUT R3, R2, 0x7f, RZ, 0xc0, !PT ;  /* 0x0000007f02037812 */ /* 0x002fe400078ec0ff */
[----:B------:R-:W-:Y:S02]  /*11970*/  SHF.L.U32 R2, R9, 0x1f, RZ ;  /* 0x0000001f09027819 */ /* 0x000fe400000006ff */
[----:B------:R-:W-:Y:S02]  /*11980*/  ISETP.NE.AND P2, PT, R3, RZ, PT ;  /* 0x000000ff0300720c */ /* 0x000fe40003f45270 */
[----:B------:R-:W1:Y:S02]  /*11990*/  SYNCS.PHASECHK.TRANS64.TRYWAIT P0, [UR38+0x28840], R2 ;  /* 0x02884002ff0075a7 */ /* 0x000e640008000166 */
[----:B-1----:R-:W-:Y:S09]  /*119a0*/  @!P0 BRA `(.L_x_7327) ;  /* 0x0000002400388947 */ /* 0x002ff20003800000 */
.L_x_7397:
[----:B------:R-:W-:Y:S05]  /*119b0*/  BSYNC B2 ;  /* 0x0000000000027941 */ /* 0x000fea0003800000 */
.L_x_7326:
[----:B------:R-:W-:Y:S04]  /*119c0*/  BSSY B2, `(.L_x_7328) ;  /* 0x0000007000027945 */ /* 0x000fe80003800000 */
[----:B------:R-:W-:Y:S05]  /*119d0*/  @P2 BRA `(.L_x_7329) ;  /* 0x0000000000142947 */ /* 0x000fea0003800000 */
[----:B------:R-:W-:Y:S01]  /*119e0*/  ISETP.NE.AND P0, PT, R10, RZ, PT ;  /* 0x000000ff0a00720c */ /* 0x000fe20003f05270 */
[----:B-1----:R-:W-:-:S04]  /*119f0*/  IMAD.MOV.U32 R2, RZ, RZ, 0x8000 ;  /* 0x00008000ff027424 */ /* 0x002fc800078e00ff */
[----:B------:R2:W-:Y:S08]  /*11a00*/  SYNCS.ARRIVE.TRANS64 RZ, [UR38+0x28830], R2 ;  /* 0x02883002ffff79a7 */ /* 0x0005f00008000026 */
[----:B--2---:R-:W-:Y:S05]  /*11a10*/  @!P0 BRA `(.L_x_7329) ;  /* 0x0000000000048947 */ /* 0x004fea0003800000 */
[----:B------:R-:W-:Y:S01]  /*11a20*/  BPT.TRAP 0x1 ;  /* 0x000000040000795c */ /* 0x000fe20000300000 */
.L_x_7329:
[----:B------:R-:W-:Y:S05]  /*11a30*/  BSYNC B2 ;  /* 0x0000000000027941 */ /* 0x000fea0003800000 */
.L_x_7328:
        /* <DEDUP_REMOVED lines=11> */
.L_x_7330:
        /* <DEDUP_REMOVED lines=14> */
.L_x_7331:
        /* <DEDUP_REMOVED lines=12> */
.L_x_7398:
[----:B------:R-:W-:Y:S05]  /*11c90*/  BSYNC B2 ;  /* 0x0000000000027941 */ /* 0x000fea0003800000 */
.L_x_7332:
        /* <DEDUP_REMOVED lines=9> */
.L_x_7335:
[----:B------:R-:W-:Y:S05]  /*11d30*/  BSYNC B2 ;  /* 0x0000000000027941 */ /* 0x000fea0003800000 */
.L_x_7334:
        /* <DEDUP_REMOVED lines=10> */
.L_x_7336:
        /* <DEDUP_REMOVED lines=13> */
.L_x_7337:
        /* <DEDUP_REMOVED lines=10> */
.L_x_7324:
[----:B------:R-:W-:Y:S05]  /*11f50*/  BSYNC B1 ;  /* 0x0000000000017941 */ /* 0x000fea0003800000 */
.L_x_7323:
[----:B------:R-:W-:Y:S02]  /*11f60*/  VIADD R6, R6, 0xfffffffe ;  /* 0xfffffffe06067836 */ /* 0x000fe40000000000 */
[----:B------:R-:W-:Y:S01]  /*11f70*/  IMAD.MOV.U32 R8, RZ, RZ, R9 ;  /* 0x000000ffff087224 */ /* 0x000fe200078e0009 */
[----:B------:R-:W-:Y:S06]  /*11f80*/  @P1 BRA `(.L_x_7338) ;  /* 0xfffffff000141947 */ /* 0x000fec000383ffff */
[----:B------:R-:W-:Y:S05]  /*11f90*/  BSYNC B0 ;  /* 0x0000000000007941 */ /* 0x000fea0003800000 */
.L_x_7307:
        /* <DEDUP_REMOVED lines=28> */
.L_x_7340:
[----:B------:R-:W1:Y:S01]  /*12160*/  S2R R2, SR_TID.X ;  /* 0x0000000000027919 */ /* 0x000e620000002100 */
[----:B------:R-:W-:Y:S01]  /*12170*/  BSSY B1, `(.L_x_7341) ;  /* 0x0000006000017945 */ /* 0x000fe20003800000 */
[----:B-1----:R-:W-:Y:S02]  /*12180*/  LOP3.LUT R3, R2, 0x7f, RZ, 0xc0, !PT ;  /* 0x0000007f02037812 */ /* 0x002fe400078ec0ff */
[----:B------:R-:W-:Y:S02]  /*12190*/  SHF.L.U32 R2, R9, 0x1f, RZ ;  /* 0x0000001f09027819 */ /* 0x000fe400000006ff */
[----:B------:R-:W-:Y:S02]  /*121a0*/  ISETP.NE.AND P1, PT, R3, RZ, PT ;  /* 0x000000ff0300720c */ /* 0x000fe40003f25270 */
[----:B------:R-:W1:Y:S02]  /*121b0*/  SYNCS.PHASECHK.TRANS64.TRYWAIT P0, [UR38+0x28848], R2 ;  /* 0x02884802ff0075a7 */ /* 0x000e640008000166 */
[----:B-1----:R-:W-:Y:S09]  /*121c0*/  @!P0 BRA `(.L_x_7342) ;  /* 0x0000001c00608947 */ /* 0x002ff20003800000 */
.L_x_7399:
[----:B------:R-:W-:Y:S05]  /*121d0*/  BSYNC B1 ;  /* 0x0000000000017941 */ /* 0x000fea0003800000 */
.L_x_7341:
[----:B------:R-:W-:Y:S04]  /*121e0*/  BSSY B1, `(.L_x_7343) ;  /* 0x0000007000017945 */ /* 0x000fe80003800000 */
[----:B------:R-:W-:Y:S05]  /*121f0*/  @P1 BRA `(.L_x_7344) ;  /* 0x0000000000141947 */ /* 0x000fea0003800000 */
[----:B------:R-:W-:Y:S01]  /*12200*/  ISETP.NE.AND P0, PT, R10, RZ, PT ;  /* 0x000000ff0a00720c */ /* 0x000fe20003f05270 */
[----:B-1----:R-:W-:-:S04]  /*12210*/  IMAD.MOV.U32 R3, RZ, RZ, 0x8000 ;  /* 0x00008000ff037424 */ /* 0x002fc800078e00ff */
[----:B------:R2:W-:Y:S08]  /*12220*/  SYNCS.ARRIVE.TRANS64 RZ, [UR38+0x28838], R3 ;  /* 0x02883803ffff79a7 */ /* 0x0005f00008000026 */
[----:B--2---:R-:W-:Y:S05]  /*12230*/  @!P0 BRA `(.L_x_7344) ;  /* 0x0000000000048947 */ /* 0x004fea0003800000 */
[----:B------:R-:W-:Y:S01]  /*12240*/  BPT.TRAP 0x1 ;  /* 0x000000040000795c */ /* 0x000fe20000300000 */
.L_x_7344:
[----:B------:R-:W-:Y:S05]  /*12250*/  BSYNC B1 ;  /* 0x0000000000017941 */ /* 0x000fea0003800000 */
.L_x_7343:
        /* <DEDUP_REMOVED lines=11> */
.L_x_7345:
        /* <DEDUP_REMOVED lines=14> */
.L_x_7346:
        /* <DEDUP_REMOVED lines=11> */
.L_x_7400:
[----:B------:R-:W-:Y:S05]  /*124a0*/  BSYNC B1 ;  /* 0x0000000000017941 */ /* 0x000fea0003800000 */
.L_x_7347:
        /* <DEDUP_REMOVED lines=9> */
.L_x_7350:
[----:B------:R-:W-:Y:S05]  /*12540*/  BSYNC B1 ;  /* 0x0000000000017941 */ /* 0x000fea0003800000 */
.L_x_7349:
        /* <DEDUP_REMOVED lines=10> */
.L_x_7351:
        /* <DEDUP_REMOVED lines=13> */
.L_x_7352:
        /* <DEDUP_REMOVED lines=10> */
.L_x_7339:
[----:B------:R-:W-:Y:S05]  /*12760*/  BSYNC B0 ;  /* 0x0000000000007941 */ /* 0x000fea0003800000 */
.L_x_7306:
        /* <DEDUP_REMOVED lines=11> */
.L_x_7401:
[----:B------:R-:W-:Y:S05]  /*12820*/  BSYNC B1 ;  /* 0x0000000000017941 */ /* 0x000fea0003800000 */
.L_x_7355:
        /* <DEDUP_REMOVED lines=8> */
.L_x_7358:
[----:B------:R-:W-:Y:S05]  /*128b0*/  BSYNC B1 ;  /* 0x0000000000017941 */ /* 0x000fea0003800000 */
.L_x_7357:
        /* <DEDUP_REMOVED lines=13> */
.L_x_7359:
        /* <DEDUP_REMOVED lines=13> */
.L_x_7360:
        /* <DEDUP_REMOVED lines=8> */
.L_x_7354:
[----:B------:R-:W-:Y:S05]  /*12ae0*/  BSYNC B0 ;  /* 0x0000000000007941 */ /* 0x000fea0003800000 */
.L_x_7353:
[----:B------:R-:W-:Y:S02]  /*12af0*/  VIADD R0, R0, 0x1 ;  /* 0x0000000100007836 */ /* 0x000fe40000000000 */
[----:B0-----:R-:W-:-:S03]  /*12b00*/  IMAD.MOV.U32 R3, RZ, RZ, RZ ;  /* 0x000000ffff037224 */ /* 0x001fc600078e00ff */
[----:B------:R-:W-:-:S04]  /*12b10*/  ISETP.NE.AND P0, PT, R0, 0x2, PT ;  /* 0x000000020000780c */ /* 0x000fc80003f05270 */
[----:B------:R-:W-:Y:S02]  /*12b20*/  SEL R2, RZ, 0x1, P0 ;  /* 0x00000001ff027807 */ /* 0x000fe40000000000 */
[----:B------:R-:W-:Y:S02]  /*12b30*/  SEL R0, R0, RZ, P0 ;  /* 0x000000ff00007207 */ /* 0x000fe40000000000 */
[----:B------:R-:W-:-:S07]  /*12b40*/  LOP3.LUT R9, R9, R2, RZ, 0x3c, !PT ;  /* 0x0000000209097212 */ /* 0x000fce00078e3cff */
.L_x_7284:
[----:B0-----:R-:W0:Y:S01]  /*12b50*/  S2R R5, SR_CgaCtaId ;  /* 0x0000000000057919 */ /* 0x001e220000008800 */
[----:B------:R-:W-:Y:S02]  /*12b60*/  MOV R2, 0x400 ;  /* 0x0000040000027802 */ /* 0x000fe40000000f00 */
[----:B------:R-:W-:Y:S02]  /*12b70*/  SHF.L.U32 R3, R3, 0x1f, RZ ;  /* 0x0000001f03037819 */ /* 0x000fe400000006ff */
[----:B0-----:R-:W-:-:S04]  /*12b80*/  LEA R2, R5, R2, 0x18 ;  /* 0x0000000205027211 */ /* 0x001fc800078ec0ff */
[----:B------:R-:W0:Y:S02]  /*12b90*/  SYNCS.PHASECHK.TRANS64.TRYWAIT P0, [R2+URZ+0x28820], R3 ;  /* 0x02882003020075a7 */ /* 0x000e24000800017f */
[----:B0-----:R-:W-:Y:S05]  /*12ba0*/  @!P0 BRA `(.L_x_7361) ;  /* 0x00000014002c8947 */ /* 0x001fea0003800000 */
.L_x_7402:
[----:B------:R-:W-:-:S03]  /*12bb0*/  UMOV UR4, 0xffffffff ;  /* 0xffffffff00047882 */ /* 0x000fc60000000000 */
[----:B------:R-:W-:Y:S05]  /*12bc0*/  BRA.DIV UR4, `(.L_x_7362) ;  /* 0x0000001604387947 */ /* 0x000fea000b800000 */
[----:B0-----:R-:W0:Y:S02]  /*12bd0*/  S2R R3, SR_TID.X ;  /* 0x0000000000037919 */ /* 0x001e240000002100 */
[----:B0-----:R-:W-:-:S04]  /*12be0*/  SHF.R.U32.HI R3, RZ, 0x5, R3 ;  /* 0x00000005ff037819 */ /* 0x001fc80000011603 */
[----:B------:R-:W-:-:S05]  /*12bf0*/  LOP3.LUT R3, R3, 0x3, RZ, 0xc0, !PT ;  /* 0x0000000303037812 */ /* 0x000fca00078ec0ff */
[----:B------:R0:W1:Y:S02]  /*12c00*/  SHFL.IDX PT, R14, R3, RZ, 0x1f ;  /* 0x00001fff030e7589 */ /* 0x00006400000e0000 */
.L_x_7405:
[----:B-1----:R-:W-:-:S13]  /*12c10*/  ISETP.NE.AND P0, PT, R14, RZ, PT ;  /* 0x000000ff0e00720c */ /* 0x002fda0003f05270 */
[----:B------:R-:W-:Y:S05]  /*12c20*/  @P0 BRA `(.L_x_7200) ;  /* 0x0000000000880947 */ /* 0x000fea0003800000 */
[----:B------:R-:W-:-:S03]  /*12c30*/  UMOV UR4, 0xffffffff ;  /* 0xffffffff00047882 */ /* 0x000fc60000000000 */
[----:B------:R-:W-:Y:S05]  /*12c40*/  BRA.DIV UR4, `(.L_x_7363) ;  /* 0x00000016044c7947 */ /* 0x000fea000b800000 */
[----:B------:R-:W-:-:S13]  /*12c50*/  ELECT P6, URZ, PT ;  /* 0x00000000003f782f */ /* 0x000fda00038c0000 */
.L_x_7408:
[----:B------:R-:W-:Y:S05]  /*12c60*/  @!P6 BRA `(.L_x_7200) ;  /* 0x000000000078e947 */ /* 0x000fea0003800000 */
[----:B0-----:R-:W2:Y:S02]  /*12c70*/  LDL.LU R3, [R1+0x14] ;  /* 0x0000140001037983 */ /* 0x001ea40000300800 */
[----:B--2---:R-:W-:-:S04]  /*12c80*/  LOP3.LUT R3, R3, 0x2, RZ, 0xfc, !PT ;  /* 0x0000000203037812 */ /* 0x004fc800078efcff */
[----:B------:R-:W-:-:S13]  /*12c90*/  ISETP.NE.AND P2, PT, R3, 0x3, PT ;  /* 0x000000030300780c */ /* 0x000fda0003f45270 */
[----:B------:R-:W-:Y:S05]  /*12ca0*/  @!P2 BRA `(.L_x_7364) ;  /* 0x000000000004a947 */ /* 0x000fea0003800000 */
[----:B------:R-:W-:Y:S01]  /*12cb0*/  BPT.TRAP 0x1 ;  /* 0x000000040000795c */ /* 0x000fe20000300000 */
.L_x_7364:
        /* <DEDUP_REMOVED lines=12> */
.L_x_7409:
[----:B------:R-:W1:Y:S02]  /*12d80*/  SYNCS.PHASECHK.TRANS64.TRYWAIT P0, [R3+URZ], R4 ;  /* 0x00000004030075a7 */ /* 0x000e64000800017f */
[----:B-1----:R-:W-:Y:S05]  /*12d90*/  @!P0 BRA `(.L_x_7366) ;  /* 0x00000014002c8947 */ /* 0x002fea0003800000 */
.L_x_7410:
[----:B------:R-:W-:Y:S05]  /*12da0*/  @!P2 BRA `(.L_x_7367) ;  /* 0x000000000004a947 */ /* 0x000fea0003800000 */
[----:B------:R-:W-:Y:S01]  /*12db0*/  BPT.TRAP 0x1 ;  /* 0x000000040000795c */ /* 0x000fe20000300000 */
.L_x_7367:
[----:B-1----:R-:W-:-:S04]  /*12dc0*/  VIADD R3, R2, 0x28860 ;  /* 0x0002886002037836 */ /* 0x002fc80000000000 */
[----:B------:R-:W-:-:S04]  /*12dd0*/  IMAD R0, R0, 0x8, R3 ;  /* 0x0000000800007824 */ /* 0x000fc800078e0203 */
[----:B------:R-:W1:Y:S02]  /*12de0*/  SYNCS.PHASECHK.TRANS64.TRYWAIT P0, [R0+URZ], R5 ;  /* 0x00000005000075a7 */ /* 0x000e64000800017f */
[----:B-1----:R-:W-:Y:S05]  /*12df0*/  @!P0 BRA `(.L_x_7368) ;  /* 0x0000001400288947 */ /* 0x002fea0003800000 */
.L_x_7411:
[----:B------:R-:W-:-:S07]  /*12e00*/  IMAD R3, R8, 0x8, R3 ;  /* 0x0000000808037824 */ /* 0x000fce00078e0203 */
.L_x_7369:
[----:B--2---:R2:W3:Y:S02]  /*12e10*/  SYNCS.PHASECHK.TRANS64.TRYWAIT P0, [R3+URZ], R4 ;  /* 0x00000004030075a7 */ /* 0x0044e4000800017f */
[----:B---3--:R-:W-:Y:S05]  /*12e20*/  @!P0 NANOSLEEP.SYNCS 0x989680 ;  /* 0x009896800000895d */ /* 0x008fea0003900000 */
[----:B------:R-:W3:Y:S02]  /*12e30*/  @!P0 SYNCS.PHASECHK.TRANS64 P0, [R3+URZ], R4 ;  /* 0x00000004030085a7 */ /* 0x000ee4000800007f */
[----:B---3--:R-:W-:Y:S05]  /*12e40*/  @!P0 BRA `(.L_x_7369) ;  /* 0xfffffffc00f08947 */ /* 0x008fea000383ffff */
.L_x_7200:
[----:B------:R-:W-:Y:S05]  /*12e50*/  BSYNC B6 ;  /* 0x0000000000067941 */ /* 0x000fea0003800000 */
.L_x_7197:
[----:B------:R-:W-:Y:S05]  /*12e60*/  EXIT ;  /* 0x000000000000794d */ /* 0x000fea0003800000 */
.L_x_7210:
[----:B0-----:R-:W-:-:S04]  /*12e70*/  IMAD.U32 R3, RZ, RZ, UR36 ;  /* 0x00000024ff037e24 */ /* 0x001fc8000f8e00ff */
[----:B------:R0:W1:Y:S03]  /*12e80*/  SYNCS.PHASECHK.TRANS64.TRYWAIT P1, [R3+URZ+0x28800], R2 ;  /* 0x02880002030075a7 */ /* 0x000066000802017f */
[----:B-1----:R-:W-:Y:S05]  /*12e90*/  @!P1 NANOSLEEP.SYNCS 0x989680 ;  /* 0x009896800000995d */ /* 0x002fea0003900000 */
[----:B------:R-:W1:Y:S02]  /*12ea0*/  @!P1 SYNCS.PHASECHK.TRANS64 P1, [R3+URZ+0x28800], R2 ;  /* 0x02880002030095a7 */ /* 0x000e64000802007f */
[----:B-1----:R-:W-:Y:S05]  /*12eb0*/  @!P1 BRA `(.L_x_7210) ;  /* 0xfffffffc00ec9947 */ /* 0x002fea000383ffff */
[----:B------:R-:W-:Y:S05]  /*12ec0*/  BRA `(.L_x_7370) ;  /* 0xfffffee800007947 */ /* 0x000fea000383ffff */
.L_x_7214:
[----:B0-----:R-:W-:-:S04]  /*12ed0*/  IMAD.U32 R3, RZ, RZ, UR36 ;  /* 0x00000024ff037e24 */ /* 0x001fc8000f8e00ff */
[----:B------:R0:W2:Y:S03]  /*12ee0*/  SYNCS.PHASECHK.TRANS64.TRYWAIT P2, [R3+URZ+0x28830], R2 ;  /* 0x02883002030075a7 */ /* 0x0000a6000804017f */
[----:B--2---:R-:W-:Y:S05]  /*12ef0*/  @!P2 NANOSLEEP.SYNCS 0x989680 ;  /* 0x009896800000a95d */ /* 0x004fea0003900000 */
[----:B------:R-:W2:Y:S02]  /*12f00*/  @!P2 SYNCS.PHASECHK.TRANS64 P2, [R3+URZ+0x28830], R2 ;  /* 0x028830020300a5a7 */ /* 0x000ea4000804007f */
[----:B--2---:R-:W-:Y:S05]  /*12f10*/  @!P2 BRA `(.L_x_7214) ;  /* 0xfffffffc00eca947 */ /* 0x004fea000383ffff */
[----:B------:R-:W-:Y:S05]  /*12f20*/  BRA `(.L_x_7213) ;  /* 0xfffffee8001c7947 */ /* 0x000fea000383ffff */
.L_x_7230:
[----:B-1----:R-:W-:-:S04]  /*12f30*/  IMAD.U32 R14, RZ, RZ, UR10 ;  /* 0x0000000aff0e7e24 */ /* 0x002fc8000f8e00ff */
[----:B------:R1:W2:Y:S03]  /*12f40*/  SYNCS.PHASECHK.TRANS64.TRYWAIT P5, [R14+URZ+0x28830], R9 ;  /* 0x028830090e0075a7 */ /* 0x0002a600080a017f */
[----:B--2---:R-:W-:Y:S05]  /*12f50*/  @!P5 NANOSLEEP.SYNCS 0x989680 ;  /* 0x009896800000d95d */ /* 0x004fea0003900000 */
[----:B------:R-:W2:Y:S02]  /*12f60*/  @!P5 SYNCS.PHASECHK.TRANS64 P5, [R14+URZ+0x28830], R9 ;  /* 0x028830090e00d5a7 */ /* 0x000ea400080a007f */
[----:B--2---:R-:W-:Y:S05]  /*12f70*/  @!P5 BRA `(.L_x_7230) ;  /* 0xfffffffc00ecd947 */ /* 0x004fea000383ffff */
[----:B------:R-:W-:Y:S05]  /*12f80*/  BRA `(.L_x_7227) ;  /* 0xffffff1c001c7947 */ /* 0x000fea000383ffff */
.L_x_7234:
[----:B-1----:R-:W-:-:S04]  /*12f90*/  IMAD.U32 R14, RZ, RZ, UR10 ;  /* 0x0000000aff0e7e24 */ /* 0x002fc8000f8e00ff */
[----:B------:R1:W2:Y:S03]  /*12fa0*/  SYNCS.PHASECHK.TRANS64.TRYWAIT P4, [R14+URZ+0x28850], R9 ;  /* 0x028850090e0075a7 */ /* 0x0002a6000808017f */
[----:B--2---:R-:W-:Y:S05]  /*12fb0*/  @!P4 NANOSLEEP.SYNCS 0x989680 ;  /* 0x009896800000c95d */ /* 0x004fea0003900000 */
[----:B------:R-:W2:Y:S02]  /*12fc0*/  @!P4 SYNCS.PHASECHK.TRANS64 P4, [R14+URZ+0x28850], R9 ;  /* 0x028850090e00c5a7 */ /* 0x000ea4000808007f */
[----:B--2---:R-:W-:Y:S05]  /*12fd0*/  @!P4 BRA `(.L_x_7234) ;  /* 0xfffffffc00ecc947 */ /* 0x004fea000383ffff */
[----:B------:R-:W-:Y:S05]  /*12fe0*/  BRA `(.L_x_7231) ;  /* 0xffffff1c00e07947 */ /* 0x000fea000383ffff */
.L_x_7251:
[----:B-1----:R-:W-:-:S04]  /*12ff0*/  IMAD.U32 R11, RZ, RZ, UR10 ;  /* 0x0000000aff0b7e24 */ /* 0x002fc8000f8e00ff */
[----:B------:R1:W2:Y:S03]  /*13000*/  SYNCS.PHASECHK.TRANS64.TRYWAIT P3, [R11+URZ+0x28830], R0 ;  /* 0x028830000b0075a7 */ /* 0x0002a6000806017f */
[----:B--2---:R-:W-:Y:S05]  /*13010*/  @!P3 NANOSLEEP.SYNCS 0x989680 ;  /* 0x009896800000b95d */ /* 0x004fea0003900000 */
[----:B------:R-:W2:Y:S02]  /*13020*/  @!P3 SYNCS.PHASECHK.TRANS64 P3, [R11+URZ+0x28830], R0 ;  /* 0x028830000b00b5a7 */ /* 0x000ea4000806007f */
[----:B--2---:R-:W-:Y:S05]  /*13030*/  @!P3 BRA `(.L_x_7251) ;  /* 0xfffffffc00ecb947 */ /* 0x004fea000383ffff */
[----:B------:R-:W-:Y:S05]  /*13040*/  BRA `(.L_x_7248) ;  /* 0xffffff4c00a87947 */ /* 0x000fea000383ffff */
.L_x_7255:
[----:B-1----:R-:W-:-:S04]  /*13050*/  IMAD.U32 R11, RZ, RZ, UR10 ;  /* 0x0000000aff0b7e24 */ /* 0x002fc8000f8e00ff */
[----:B------:R1:W2:Y:S03]  /*13060*/  SYNCS.PHASECHK.TRANS64.TRYWAIT P2, [R11+URZ+0x28850], R0 ;  /* 0x028850000b0075a7 */ /* 0x0002a6000804017f */
[----:B--2---:R-:W-:Y:S05]  /*13070*/  @!P2 NANOSLEEP.SYNCS 0x989680 ;  /* 0x009896800000a95d */ /* 0x004fea0003900000 */
[----:B------:R-:W2:Y:S02]  /*13080*/  @!P2 SYNCS.PHASECHK.TRANS64 P2, [R11+URZ+0x28850], R0 ;  /* 0x028850000b00a5a7 */ /* 0x000ea4000804007f */
[----:B--2---:R-:W-:Y:S05]  /*13090*/  @!P2 BRA `(.L_x_7255) ;  /* 0xfffffffc00eca947 */ /* 0x004fea000383ffff */
[----:B------:R-:W-:Y:S05]  /*130a0*/  BRA `(.L_x_7252) ;  /* 0xffffff50006c7947 */ /* 0x000fea000383ffff */
.L_x_7261:
[----:B-1----:R-:W-:-:S04]  /*130b0*/  IMAD.U32 R11, RZ, RZ, UR10 ;  /* 0x0000000aff0b7e24 */ /* 0x002fc8000f8e00ff */
[----:B------:R1:W2:Y:S03]  /*130c0*/  SYNCS.PHASECHK.TRANS64.TRYWAIT P3, [R11+URZ+0x28830], R0 ;  /* 0x028830000b0075a7 */ /* 0x0002a6000806017f */
[----:B--2---:R-:W-:Y:S05]  /*130d0*/  @!P3 NANOSLEEP.SYNCS 0x989680 ;  /* 0x009896800000b95d */ /* 0x004fea0003900000 */
[----:B------:R-:W2:Y:S02]  /*130e0*/  @!P3 SYNCS.PHASECHK.TRANS64 P3, [R11+URZ+0x28830], R0 ;  /* 0x028830000b00b5a7 */ /* 0x000ea4000806007f */
[----:B--2---:R-:W-:Y:S05]  /*130f0*/  @!P3 BRA `(.L_x_7261) ;  /* 0xfffffffc00ecb947 */ /* 0x004fea000383ffff */
[----:B------:R-:W-:Y:S05]  /*13100*/  BRA `(.L_x_7258) ;  /* 0xffffff6c00887947 */ /* 0x000fea000383ffff */
.L_x_7265:
[----:B-1----:R-:W-:-:S04]  /*13110*/  IMAD.U32 R11, RZ, RZ, UR10 ;  /* 0x0000000aff0b7e24 */ /* 0x002fc8000f8e00ff */
[----:B------:R1:W2:Y:S03]  /*13120*/  SYNCS.PHASECHK.TRANS64.TRYWAIT P2, [R11+URZ+0x28850], R0 ;  /* 0x028850000b0075a7 */ /* 0x0002a6000804017f */
[----:B--2---:R-:W-:Y:S05]  /*13130*/  @!P2 NANOSLEEP.SYNCS 0x989680 ;  /* 0x009896800000a95d */ /* 0x004fea0003900000 */
[----:B------:R-:W2:Y:S02]  /*13140*/  @!P2 SYNCS.PHASECHK.TRANS64 P2, [R11+URZ+0x28850], R0 ;  /* 0x028850000b00a5a7 */ /* 0x000ea4000804007f */
[----:B--2---:R-:W-:Y:S05]  /*13150*/  @!P2 BRA `(.L_x_7265) ;  /* 0xfffffffc00eca947 */ /* 0x004fea000383ffff */
[----:B------:R-:W-:Y:S05]  /*13160*/  BRA `(.L_x_7262) ;  /* 0xffffff7000487947 */ /* 0x000fea000383ffff */
.L_x_7278:
[----:B-1----:R-:W-:-:S04]  /*13170*/  IMAD.U32 R5, RZ, RZ, UR5 ;  /* 0x00000005ff057e24 */ /* 0x002fc8000f8e00ff */
[----:B------:R1:W2:Y:S03]  /*13180*/  SYNCS.PHASECHK.TRANS64.TRYWAIT P0, [R5+URZ+0x28850], R2 ;  /* 0x02885002050075a7 */ /* 0x0002a6000800017f */
[----:B--2---:R-:W-:Y:S05]  /*13190*/  @!P0 NANOSLEEP.SYNCS 0x989680 ;  /* 0x009896800000895d */ /* 0x004fea0003900000 */
[----:B------:R-:W2:Y:S02]  /*131a0*/  @!P0 SYNCS.PHASECHK.TRANS64 P0, [R5+URZ+0x28850], R2 ;  /* 0x02885002050085a7 */ /* 0x000ea4000800007f */
[----:B--2---:R-:W-:Y:S05]  /*131b0*/  @!P0 BRA `(.L_x_7278) ;  /* 0xfffffffc00ec8947 */ /* 0x004fea000383ffff */
[----:B------:R-:W-:Y:S05]  /*131c0*/  BRA `(.L_x_7277) ;  /* 0xffffff9c003c7947 */ /* 0x000fea000383ffff */
.L_x_7295:
[----:B------:R-:W-:Y:S02]  /*131d0*/  IMAD.MOV.U32 R13, RZ, RZ, R0 ;  /* 0x000000ffff0d7224 */ /* 0x000fe400078e0000 */
[----:B------:R-:W-:Y:S02]  /*131e0*/  IMAD.MOV.U32 R12, RZ, RZ, RZ ;  /* 0x000000ffff0c7224 */ /* 0x000fe400078e00ff */
[----:B------:R-:W-:Y:S02]  /*131f0*/  IMAD.MOV.U32 R11, RZ, RZ, 0x1f ;  /* 0x0000001fff0b7424 */ /* 0x000fe400078e00ff */
[----:B------:R-:W-:-:S07]  /*13200*/  IMAD.MOV.U32 R15, RZ, RZ, -0x1 ;  /* 0xffffffffff0f7424 */ /* 0x000fce00078e00ff */
[----:B01----:R-:W-:Y:S05]  /*13210*/  WARPSYNC.COLLECTIVE R15, `(.L_x_7371) ;  /* 0x000000000f087348 */ /* 0x003fea0003c00000 */
[----:B------:R2:W3:Y:S02]  /*13220*/  SHFL.IDX P6, R14, R13, R12, R11 ;  /* 0x0000000c0d0e7389 */ /* 0x0004e400000c000b */
[----:B0123--:R-:W-:Y:S01]  /*13230*/  ENDCOLLECTIVE ;  /* 0x000000000000791b */ /* 0x00ffe20003800000 */
.L_x_7371:
[----:B------:R-:W-:Y:S05]  /*13240*/  BRA `(.L_x_7372) ;  /* 0xffffffcc001c7947 */ /* 0x000fea000383ffff */
.L_x_7297:
[----:B------:R-:W-:Y:S01]  /*13250*/  BSSY B0, `(.L_x_7373) ;  /* 0x0000006000007945 */ /* 0x000fe20003800000 */
[----:B------:R-:W-:-:S07]  /*13260*/  IMAD.MOV.U32 R15, RZ, RZ, -0x1 ;  /* 0xffffffffff0f7424 */ /* 0x000fce00078e00ff */
[----:B012---:R-:W-:Y:S05]  /*13270*/  WARPSYNC.COLLECTIVE R15, `(.L_x_7374) ;  /* 0x000000000f0c7348 */ /* 0x007fea0003c00000 */
[----:B------:R-:W-:Y:S02]  /*13280*/  ELECT P6, UR62, PT ;  /* 0x00000000003e782f */ /* 0x000fe400038c0000 */
[----:B------:R-:W-:Y:S01]  /*13290*/  MOV R14, UR62 ;  /* 0x0000003e000e7c02 */ /* 0x000fe20008000f00 */
[----:B012---:R-:W-:Y:S10]  /*132a0*/  ENDCOLLECTIVE ;  /* 0x000000000000791b */ /* 0x007ff40003800000 */
.L_x_7374:
[----:B------:R-:W-:Y:S05]  /*132b0*/  BSYNC B0 ;  /* 0x0000000000007941 */ /* 0x000fea0003800000 */
.L_x_7373:
[----:B------:R-:W-:Y:S05]  /*132c0*/  BRA `(.L_x_7375) ;  /* 0xffffffcc001c7947 */ /* 0x000fea000383ffff */
.L_x_7299:
[----:B-1----:R-:W-:-:S04]  /*132d0*/  IMAD.U32 R3, RZ, RZ, UR38 ;  /* 0x00000026ff037e24 */ /* 0x002fc8000f8e00ff */
[----:B------:R1:W2:Y:S03]  /*132e0*/  SYNCS.PHASECHK.TRANS64.TRYWAIT P0, [R3+URZ+0x28840], R0 ;  /* 0x02884000030075a7 */ /* 0x0002a6000800017f */
[----:B--2---:R-:W-:Y:S05]  /*132f0*/  @!P0 NANOSLEEP.SYNCS 0x989680 ;  /* 0x009896800000895d */ /* 0x004fea0003900000 */
[----:B------:R-:W2:Y:S02]  /*13300*/  @!P0 SYNCS.PHASECHK.TRANS64 P0, [R3+URZ+0x28840], R0 ;  /* 0x02884000030085a7 */ /* 0x000ea4000800007f */
[----:B--2---:R-:W-:Y:S05]  /*13310*/  @!P0 BRA `(.L_x_7299) ;  /* 0xfffffffc00ec8947 */ /* 0x004fea000383ffff */
[----:B------:R-:W-:Y:S05]  /*13320*/  BRA `(.L_x_7376) ;  /* 0xffffffcc00707947 */ /* 0x000fea000383ffff */
.L_x_7302:
        /* <DEDUP_REMOVED lines=8> */
.L_x_7377:
[----:B------:R-:W-:Y:S02]  /*133b0*/  IMAD.MOV.U32 R13, RZ, RZ, R0 ;  /* 0x000000ffff0d7224 */ /* 0x000fe400078e0000 */
[----:B------:R-:W-:-:S07]  /*133c0*/  IMAD.MOV.U32 R2, RZ, RZ, R14 ;  /* 0x000000ffff027224 */ /* 0x000fce00078e000e */
[----:B------:R-:W-:Y:S05]  /*133d0*/  WARPSYNC.COLLECTIVE R15, `(.L_x_7378) ;  /* 0x000000000f087348 */ /* 0x000fea0003c00000 */
[----:B------:R0:W1:Y:S02]  /*133e0*/  SHFL.IDX P6, R14, R13, R12, R11 ;  /* 0x0000000c0d0e7389 */ /* 0x00006400000c000b */
[----:B01----:R-:W-:Y:S01]  /*133f0*/  ENDCOLLECTIVE ;  /* 0x000000000000791b */ /* 0x003fe20003800000 */
.L_x_7378:
[----:B------:R-:W-:Y:S02]  /*13400*/  ULDC UR4, c[0x0][0x288] ;  /* 0x0000a20000047ab9 */ /* 0x000fe40000000800 */
[----:B------:R-:W-:-:S05]  /*13410*/  IMAD R5, R8, UR4, RZ ;  /* 0x0000000408057c24 */ /* 0x000fca000f8e02ff */
[C---:B------:R-:W-:Y:S01]  /*13420*/  ISETP.GE.AND P2, PT, R4.reuse, R5, PT ;  /* 0x000000050400720c */ /* 0x040fe20003f46270 */
[----:B------:R-:W-:Y:S02]  /*13430*/  VIADD R12, R4, 0x10 ;  /* 0x00000010040c7836 */ /* 0x000fe40000000000 */
[----:B------:R-:W-:-:S10]  /*13440*/  IMAD.MOV.U32 R13, RZ, RZ, R6 ;  /* 0x000000ffff0d7224 */ /* 0x000fd400078e0006 */
        /* <DEDUP_REMOVED lines=10> */
[----:B------:R0:W-:Y:S01]  /*134f0*/  @!P2 LDGSTS.E.BYPASS.LTC128B.128 [R8+0x14400], desc[UR44][R2.64+0x80], !P0 ;  /* 0x144000800208afae */ /* 0x0001e2000c101d6c */
[----:B------:R-:W-:Y:S01]  /*13500*/  ISETP.GE.AND P2, PT, R12, R5, PT ;  /* 0x000000050c00720c */ /* 0x000fe20003f46270 */
[----:B------:R-:W-:-:S12]  /*13510*/  IMAD.MOV.U32 R12, RZ, RZ, 0x1 ;  /* 0x00000001ff0c7424 */ /* 0x000fd800078e00ff */
[----:B0-----:R-:W-:Y:S05]  /*13520*/  WARPSYNC.COLLECTIVE R15, `(.L_x_7379) ;  /* 0x000000000f087348 */ /* 0x001fea0003c00000 */
[----:B------:R1:W2:Y:S02]  /*13530*/  SHFL.IDX P6, R14, R13, R12, R11 ;  /* 0x0000000c0d0e7389 */ /* 0x0002a400000c000b */
[----:B012---:R-:W-:Y:S01]  /*13540*/  ENDCOLLECTIVE ;  /* 0x000000000000791b */ /* 0x007fe20003800000 */
.L_x_7379:
[----:B------:R-:W-:Y:S01]  /*13550*/  VIADD R2, R4, 0x20 ;  /* 0x0000002004027836 */ /* 0x000fe20000000000 */
[----:B------:R-:W-:Y:S01]  /*13560*/  @!P2 LEA R21, R7, UR38, 0x1 ;  /* 0x000000260715ac11 */ /* 0x000fe2000f8e08ff */
[----:B------:R-:W-:Y:S02]  /*13570*/  IMAD.MOV.U32 R13, RZ, RZ, R0 ;  /* 0x000000ffff0d7224 */ /* 0x000fe400078e0000 */
[----:B------:R-:W-:-:S07]  /*13580*/  IMAD.MOV.U32 R8, RZ, RZ, R14 ;  /* 0x000000ffff087224 */ /* 0x000fce00078e000e */
[----:B------:R-:W-:Y:S05]  /*13590*/  WARPSYNC.COLLECTIVE R15, `(.L_x_7380) ;  /* 0x000000000f087348 */ /* 0x000fea0003c00000 */
[----:B------:R0:W1:Y:S02]  /*135a0*/  SHFL.IDX P6, R14, R13, R12, R11 ;  /* 0x0000000c0d0e7389 */ /* 0x00006400000c000b */
[----:B01----:R-:W-:Y:S01]  /*135b0*/  ENDCOLLECTIVE ;  /* 0x000000000000791b */ /* 0x003fe20003800000 */
.L_x_7380:
[----:B------:R-:W-:Y:S02]  /*135c0*/  IMAD.MOV.U32 R9, RZ, RZ, R8 ;  /* 0x000000ffff097224 */ /* 0x000fe400078e0008 */
[----:B------:R-:W-:Y:S02]  /*135d0*/  IMAD.MOV.U32 R13, RZ, RZ, R6 ;  /* 0x000000ffff0d7224 */ /* 0x000fe400078e0006 */
[----:B------:R-:W-:Y:S02]  /*135e0*/  IMAD.MOV.U32 R12, RZ, RZ, 0x2 ;  /* 0x00000002ff0c7424 */ /* 0x000fe400078e00ff */
[----:B------:R-:W-:-:S07]  /*135f0*/  IMAD.MOV.U32 R8, RZ, RZ, R14 ;  /* 0x000000ffff087224 */ /* 0x000fce00078e000e */
[----:B------:R-:W-:Y:S05]  /*13600*/  WARPSYNC.COLLECTIVE R15, `(.L_x_7381) ;  /* 0x000000000f087348 */ /* 0x000fea0003c00000 */
[----:B------:R0:W1:Y:S02]  /*13610*/  SHFL.IDX P6, R14, R13, R12, R11 ;  /* 0x0000000c0d0e7389 */ /* 0x00006400000c000b */
[----:B01----:R-:W-:Y:S01]  /*13620*/  ENDCOLLECTIVE ;  /* 0x000000000000791b */ /* 0x003fe20003800000 */
.L_x_7381:
[----:B------:R-:W-:-:S05]  /*13630*/  @!P2 IMAD.WIDE.U32 R8, R10, 0x2, R8 ;  /* 0x000000020a08a825 */ /* 0x000fca00078e0008 */
[----:B------:R-:W-:Y:S01]  /*13640*/  @!PT LDS RZ, [RZ] ;  /* 0x00000000fffff984 */ /* 0x000fe20000000800 */
[----:B------:R-:W-:Y:S01]  /*13650*/  @!PT LDS RZ, [RZ] ;  /* 0x00000000fffff984 */ /* 0x000fe20000000800 */
[----:B------:R-:W-:Y:S01]  /*13660*/  @!PT LDS RZ, [RZ] ;  /* 0x00000000fffff984 */ /* 0x000fe20000000800 */
[----:B------:R-:W-:Y:S04]  /*13670*/  @!P2 LDGSTS.E.BYPASS.LTC128B.128 [R21+0x10c00], desc[UR44][R8.64], !P1 ;  /* 0x10c000000815afae */ /* 0x000fe8000c901d6c */
[----:B------:R0:W-:Y:S01]  /*13680*/  @!P2 LDGSTS.E.BYPASS.LTC128B.128 [R21+0x14c00], desc[UR44][R8.64+0x80], !P0 ;  /* 0x14c000800815afae */ /* 0x0001e2000c101d6c */
[----:B------:R-:W-:Y:S01]  /*13690*/  ISETP.GE.AND P2, PT, R2, R5, PT ;  /* 0x000000050200720c */ /* 0x000fe20003f46270 */
[----:B------:R-:W-:Y:S02]  /*136a0*/  IMAD.MOV.U32 R13, RZ, RZ, R0 ;  /* 0x000000ffff0d7224 */ /* 0x000fe400078e0000 */
[----:B0-----:R-:W-:Y:S02]  /*136b0*/  VIADD R8, R4, 0x30 ;  /* 0x0000003004087836 */ /* 0x001fe40000000000 */
[----:B------:R-:W-:-:S08]  /*136c0*/  IMAD.MOV.U32 R2, RZ, RZ, R14 ;  /* 0x000000ffff027224 */ /* 0x000fd000078e000e */
[----:B------:R-:W-:-:S07]  /*136d0*/  @!P2 LEA R20, R7, UR38, 0x1 ;  /* 0x000000260714ac11 */ /* 0x000fce000f8e08ff */
[----:B------:R-:W-:Y:S05]  /*136e0*/  WARPSYNC.COLLECTIVE R15, `(.L_x_7382) ;  /* 0x000000000f087348 */ /* 0x000fea0003c00000 */
[----:B------:R0:W1:Y:S02]  /*136f0*/  SHFL.IDX P6, R14, R13, R12, R11 ;  /* 0x0000000c0d0e7389 */ /* 0x00006400000c000b */
[----:B01----:R-:W-:Y:S01]  /*13700*/  ENDCOLLECTIVE ;  /* 0x000000000000791b */ /* 0x003fe20003800000 */
.L_x_7382:
[----:B------:R-:W-:Y:S02]  /*13710*/  IMAD.MOV.U32 R3, RZ, RZ, R2 ;  /* 0x000000ffff037224 */ /* 0x000fe400078e0002 */
[----:B------:R-:W-:Y:S02]  /*13720*/  IMAD.MOV.U32 R13, RZ, RZ, R6 ;  /* 0x000000ffff0d7224 */ /* 0x000fe400078e0006 */
[----:B------:R-:W-:Y:S02]  /*13730*/  IMAD.MOV.U32 R12, RZ, RZ, 0x3 ;  /* 0x00000003ff0c7424 */ /* 0x000fe400078e00ff */
[----:B------:R-:W-:-:S07]  /*13740*/  IMAD.MOV.U32 R2, RZ, RZ, R14 ;  /* 0x000000ffff027224 */ /* 0x000fce00078e000e */
[----:B------:R-:W-:Y:S05]  /*13750*/  WARPSYNC.COLLECTIVE R15, `(.L_x_7383) ;  /* 0x000000000f087348 */ /* 0x000fea0003c00000 */
[----:B------:R0:W1:Y:S02]  /*13760*/  SHFL.IDX P6, R14, R13, R12, R11 ;  /* 0x0000000c0d0e7389 */ /* 0x00006400000c000b */
[----:B01----:R-:W-:Y:S01]  /*13770*/  ENDCOLLECTIVE ;  /* 0x000000000000791b */ /* 0x003fe20003800000 */
.L_x_7383:
        /* <DEDUP_REMOVED lines=14> */
.L_x_7384:
[----:B------:R-:W-:Y:S02]  /*13860*/  IMAD.MOV.U32 R9, RZ, RZ, R8 ;  /* 0x000000ffff097224 */ /* 0x000fe400078e0008 */
[----:B------:R-:W-:Y:S02]  /*13870*/  IMAD.MOV.U32 R13, RZ, RZ, R6 ;  /* 0x000000ffff0d7224 */ /* 0x000fe400078e0006 */
[----:B------:R-:W-:Y:S02]  /*13880*/  IMAD.MOV.U32 R12, RZ, RZ, 0x4 ;  /* 0x00000004ff0c7424 */ /* 0x000fe400078e00ff */
[----:B------:R-:W-:-:S07]  /*13890*/  IMAD.MOV.U32 R8, RZ, RZ, R14 ;  /* 0x000000ffff087224 */ /* 0x000fce00078e000e */
[----:B------:R-:W-:Y:S05]  /*138a0*/  WARPSYNC.COLLECTIVE R15, `(.L_x_7385) ;  /* 0x000000000f087348 */ /* 0x000fea0003c00000 */
[----:B------:R0:W1:Y:S02]  /*138b0*/  SHFL.IDX P6, R14, R13, R12, R11 ;  /* 0x0000000c0d0e7389 */ /* 0x00006400000c000b */
[----:B01----:R-:W-:Y:S01]  /*138c0*/  ENDCOLLECTIVE ;  /* 0x000000000000791b */ /* 0x003fe20003800000 */
.L_x_7385:
        /* <DEDUP_REMOVED lines=14> */
.L_x_7386:
[----:B------:R-:W-:Y:S02]  /*139b0*/  IMAD.MOV.U32 R3, RZ, RZ, R2 ;  /* 0x000000ffff037224 */ /* 0x000fe400078e0002 */
[----:B------:R-:W-:Y:S02]  /*139c0*/  IMAD.MOV.U32 R13, RZ, RZ, R6 ;  /* 0x000000ffff0d7224 */ /* 0x000fe400078e0006 */
[----:B------:R-:W-:Y:S02]  /*139d0*/  IMAD.MOV.U32 R12, RZ, RZ, 0x5 ;  /* 0x00000005ff0c7424 */ /* 0x000fe400078e00ff */
[----:B------:R-:W-:-:S07]  /*139e0*/  IMAD.MOV.U32 R2, RZ, RZ, R14 ;  /* 0x000000ffff027224 */ /* 0x000fce00078e000e */
[----:B------:R-:W-:Y:S05]  /*139f0*/  WARPSYNC.COLLECTIVE R15, `(.L_x_7387) ;  /* 0x000000000f087348 */ /* 0x000fea0003c00000 */
[----:B------:R0:W1:Y:S02]  /*13a00*/  SHFL.IDX P6, R14, R13, R12, R11 ;  /* 0x0000000c0d0e7389 */ /* 0x00006400000c000b */
[----:B01----:R-:W-:Y:S01]  /*13a10*/  ENDCOLLECTIVE ;  /* 0x000000000000791b */ /* 0x003fe20003800000 */
.L_x_7387:
        /* <DEDUP_REMOVED lines=14> */
.L_x_7388:
[----:B------:R-:W-:Y:S02]  /*13b00*/  IMAD.MOV.U32 R9, RZ, RZ, R8 ;  /* 0x000000ffff097224 */ /* 0x000fe400078e0008 */
[----:B------:R-:W-:Y:S02]  /*13b10*/  IMAD.MOV.U32 R13, RZ, RZ, R6 ;  /* 0x000000ffff0d7224 */ /* 0x000fe400078e0006 */
[----:B------:R-:W-:Y:S02]  /*13b20*/  IMAD.MOV.U32 R12, RZ, RZ, 0x6 ;  /* 0x00000006ff0c7424 */ /* 0x000fe400078e00ff */
[----:B------:R-:W-:-:S07]  /*13b30*/  IMAD.MOV.U32 R8, RZ, RZ, R14 ;  /* 0x000000ffff087224 */ /* 0x000fce00078e000e */
[----:B------:R-:W-:Y:S05]  /*13b40*/  WARPSYNC.COLLECTIVE R15, `(.L_x_7389) ;  /* 0x000000000f087348 */ /* 0x000fea0003c00000 */
[----:B------:R0:W1:Y:S02]  /*13b50*/  SHFL.IDX P6, R14, R13, R12, R11 ;  /* 0x0000000c0d0e7389 */ /* 0x00006400000c000b */
[----:B01----:R-:W-:Y:S01]  /*13b60*/  ENDCOLLECTIVE ;  /* 0x000000000000791b */ /* 0x003fe20003800000 */
.L_x_7389:
        /* <DEDUP_REMOVED lines=8> */
[----:B------:R-:W-:-:S10]  /*13bf0*/  IMAD.MOV.U32 R2, RZ, RZ, R14 ;  /* 0x000000ffff027224 */ /* 0x000fd400078e000e */
[----:B0-----:R-:W-:-:S07]  /*13c00*/  @!P2 LEA R8, R7, UR38, 0x1 ;  /* 0x000000260708ac11 */ /* 0x001fce000f8e08ff */
[----:B------:R-:W-:Y:S05]  /*13c10*/  WARPSYNC.COLLECTIVE R15, `(.L_x_7390) ;  /* 0x000000000f087348 */ /* 0x000fea0003c00000 */
[----:B------:R0:W1:Y:S02]  /*13c20*/  SHFL.IDX P6, R14, R13, R12, R11 ;  /* 0x0000000c0d0e7389 */ /* 0x00006400000c000b */
[----:B01----:R-:W-:Y:S01]  /*13c30*/  ENDCOLLECTIVE ;  /* 0x000000000000791b */ /* 0x003fe20003800000 */
.L_x_7390:
[----:B------:R-:W-:Y:S02]  /*13c40*/  IMAD.MOV.U32 R3, RZ, RZ, R2 ;  /* 0x000000ffff037224 */ /* 0x000fe400078e0002 */
[----:B------:R-:W-:Y:S02]  /*13c50*/  IMAD.MOV.U32 R13, RZ, RZ, R6 ;  /* 0x000000ffff0d7224 */ /* 0x000fe400078e0006 */
[----:B------:R-:W-:Y:S02]  /*13c60*/  IMAD.MOV.U32 R12, RZ, RZ, 0x7 ;  /* 0x00000007ff0c7424 */ /* 0x000fe400078e00ff */
[----:B------:R-:W-:-:S07]  /*13c70*/  IMAD.MOV.U32 R2, RZ, RZ, R14 ;  /* 0x000000ffff027224 */ /* 0x000fce00078e000e */
[----:B------:R-:W-:Y:S05]  /*13c80*/  WARPSYNC.COLLECTIVE R15, `(.L_x_7391) ;  /* 0x000000000f087348 */ /* 0x000fea0003c00000 */
[----:B------:R0:W1:Y:S02]  /*13c90*/  SHFL.IDX P6, R14, R13, R12, R11 ;  /* 0x0000000c0d0e7389 */ /* 0x00006400000c000b */
[----:B01----:R-:W-:Y:S01]  /*13ca0*/  ENDCOLLECTIVE ;  /* 0x000000000000791b */ /* 0x003fe20003800000 */
.L_x_7391:
[----:B------:R-:W-:-:S05]  /*13cb0*/  @!P2 IMAD.WIDE.U32 R2, R10, 0x2, R2 ;  /* 0x000000020a02a825 */ /* 0x000fca00078e0002 */
[----:B------:R-:W-:Y:S01]  /*13cc0*/  @!PT LDS RZ, [RZ] ;  /* 0x00000000fffff984 */ /* 0x000fe20000000800 */
[----:B------:R-:W-:Y:S01]  /*13cd0*/  @!PT LDS RZ, [RZ] ;  /* 0x00000000fffff984 */ /* 0x000fe20000000800 */
[----:B------:R-:W-:Y:S01]  /*13ce0*/  @!PT LDS RZ, [RZ] ;  /* 0x00000000fffff984 */ /* 0x000fe20000000800 */
[----:B------:R-:W-:Y:S04]  /*13cf0*/  @!P2 LDGSTS.E.BYPASS.LTC128B.128 [R8+0x13400], desc[UR44][R2.64], !P1 ;  /* 0x134000000208afae */ /* 0x000fe8000c901d6c */
[----:B------:R0:W-:Y:S01]  /*13d00*/  @!P2 LDGSTS.E.BYPASS.LTC128B.128 [R8+0x17400], desc[UR44][R2.64+0x80], !P0 ;  /* 0x174000800208afae */ /* 0x0001e2000c101d6c */
[----:B------:R-:W-:Y:S02]  /*13d10*/  IMAD.MOV.U32 R13, RZ, RZ, R0 ;  /* 0x000000ffff0d7224 */ /* 0x000fe400078e0000 */
[----:B0-----:R-:W-:-:S07]  /*13d20*/  IMAD.MOV.U32 R2, RZ, RZ, R14 ;  /* 0x000000ffff027224 */ /* 0x001fce00078e000e */
[----:B------:R-:W-:Y:S05]  /*13d30*/  WARPSYNC.COLLECTIVE R15, `(.L_x_7392) ;  /* 0x000000000f087348 */ /* 0x000fea0003c00000 */
[----:B------:R0:W1:Y:S02]  /*13d40*/  SHFL.IDX P6, R14, R13, R12, R11 ;  /* 0x0000000c0d0e7389 */ /* 0x00006400000c000b */
[----:B01----:R-:W-:Y:S01]  /*13d50*/  ENDCOLLECTIVE ;  /* 0x000000000000791b */ /* 0x003fe20003800000 */
.L_x_7392:
[----:B------:R-:W-:Y:S05]  /*13d60*/  BRA `(.L_x_7393) ;  /* 0xffffffcc00bc7947 */ /* 0x000fea000383ffff */
.L_x_7305:
[----:B0-----:R-:W-:-:S04]  /*13d70*/  IMAD.U32 R3, RZ, RZ, UR38 ;  /* 0x00000026ff037e24 */ /* 0x001fc8000f8e00ff */
[----:B------:R0:W1:Y:S03]  /*13d80*/  SYNCS.PHASECHK.TRANS64.TRYWAIT P0, [R3+URZ+0x28820], R0 ;  /* 0x02882000030075a7 */ /* 0x000066000800017f */
[----:B-1----:R-:W-:Y:S05]  /*13d90*/  @!P0 NANOSLEEP.SYNCS 0x989680 ;  /* 0x009896800000895d */ /* 0x002fea0003900000 */
[----:B------:R-:W1:Y:S02]  /*13da0*/  @!P0 SYNCS.PHASECHK.TRANS64 P0, [R3+URZ+0x28820], R0 ;  /* 0x02882000030085a7 */ /* 0x000e64000800007f */
[----:B-1----:R-:W-:Y:S05]  /*13db0*/  @!P0 BRA `(.L_x_7305) ;  /* 0xfffffffc00ec8947 */ /* 0x002fea000383ffff */
[----:B------:R-:W-:Y:S05]  /*13dc0*/  BRA `(.L_x_7394) ;  /* 0xffffffd000107947 */ /* 0x000fea000383ffff */
.L_x_7312:
[----:B-1----:R-:W-:-:S04]  /*13dd0*/  IMAD.U32 R3, RZ, RZ, UR38 ;  /* 0x00000026ff037e24 */ /* 0x002fc8000f8e00ff */
[----:B------:R1:W2:Y:S03]  /*13de0*/  SYNCS.PHASECHK.TRANS64.TRYWAIT P0, [R3+URZ+0x28848], R2 ;  /* 0x02884802030075a7 */ /* 0x0002a6000800017f */
[----:B--2---:R-:W-:Y:S05]  /*13df0*/  @!P0 NANOSLEEP.SYNCS 0x989680 ;  /* 0x009896800000895d */ /* 0x004fea0003900000 */
[----:B------:R-:W2:Y:S02]  /*13e00*/  @!P0 SYNCS.PHASECHK.TRANS64 P0, [R3+URZ+0x28848], R2 ;  /* 0x02884802030085a7 */ /* 0x000ea4000800007f */
[----:B--2---:R-:W-:Y:S05]  /*13e10*/  @!P0 BRA `(.L_x_7312) ;  /* 0xfffffffc00ec8947 */ /* 0x004fea000383ffff */
[----:B------:R-:W-:Y:S05]  /*13e20*/  BRA `(.L_x_7395) ;  /* 0xffffffd000f47947 */ /* 0x000fea000383ffff */
.L_x_7318:
[----:B0-----:R-:W-:-:S04]  /*13e30*/  IMAD.U32 R3, RZ, RZ, UR38 ;  /* 0x00000026ff037e24 */ /* 0x001fc8000f8e00ff */
[----:B------:R0:W1:Y:S03]  /*13e40*/  SYNCS.PHASECHK.TRANS64.TRYWAIT P0, [R3+URZ+0x28860], R2 ;  /* 0x02886002030075a7 */ /* 0x000066000800017f */
[----:B-1----:R-:W-:Y:S05]  /*13e50*/  @!P0 NANOSLEEP.SYNCS 0x989680 ;  /* 0x009896800000895d */ /* 0x002fea0003900000 */
[----:B------:R-:W1:Y:S02]  /*13e60*/  @!P0 SYNCS.PHASECHK.TRANS64 P0, [R3+URZ+0x28860], R2 ;  /* 0x02886002030085a7 */ /* 0x000e64000800007f */
[----:B-1----:R-:W-:Y:S05]  /*13e70*/  @!P0 BRA `(.L_x_7318) ;  /* 0xfffffffc00ec8947 */ /* 0x002fea000383ffff */
[----:B------:R-:W-:Y:S05]  /*13e80*/  BRA `(.L_x_7396) ;  /* 0xffffffd400907947 */ /* 0x000fea000383ffff */
.L_x_7327:
[----:B-1----:R-:W-:-:S04]  /*13e90*/  IMAD.U32 R3, RZ, RZ, UR38 ;  /* 0x00000026ff037e24 */ /* 0x002fc8000f8e00ff */
[----:B------:R1:W2:Y:S03]  /*13ea0*/  SYNCS.PHASECHK.TRANS64.TRYWAIT P0, [R3+URZ+0x28840], R2 ;  /* 0x02884002030075a7 */ /* 0x0002a6000800017f */
[----:B--2---:R-:W-:Y:S05]  /*13eb0*/  @!P0 NANOSLEEP.SYNCS 0x989680 ;  /* 0x009896800000895d */ /* 0x004fea0003900000 */
[----:B------:R-:W2:Y:S02]  /*13ec0*/  @!P0 SYNCS.PHASECHK.TRANS64 P0, [R3+URZ+0x28840], R2 ;  /* 0x02884002030085a7 */ /* 0x000ea4000800007f */
[----:B--2---:R-:W-:Y:S05]  /*13ed0*/  @!P0 BRA `(.L_x_7327) ;  /* 0xfffffffc00ec8947 */ /* 0x004fea000383ffff */
[----:B------:R-:W-:Y:S05]  /*13ee0*/  BRA `(.L_x_7397) ;  /* 0xffffffd800b07947 */ /* 0x000fea000383ffff */
.L_x_7333:
[----:B0-----:R-:W-:-:S04]  /*13ef0*/  IMAD.U32 R3, RZ, RZ, UR38 ;  /* 0x00000026ff037e24 */ /* 0x001fc8000f8e00ff */
[----:B------:R0:W1:Y:S03]  /*13f00*/  SYNCS.PHASECHK.TRANS64.TRYWAIT P0, [R3+URZ+0x28868], R2 ;  /* 0x02886802030075a7 */ /* 0x000066000800017f */
[----:B-1----:R-:W-:Y:S05]  /*13f10*/  @!P0 NANOSLEEP.SYNCS 0x989680 ;  /* 0x009896800000895d */ /* 0x002fea0003900000 */
[----:B------:R-:W1:Y:S02]  /*13f20*/  @!P0 SYNCS.PHASECHK.TRANS64 P0, [R3+URZ+0x28868], R2 ;  /* 0x02886802030085a7 */ /* 0x000e64000800007f */
[----:B-1----:R-:W-:Y:S05]  /*13f30*/  @!P0 BRA `(.L_x_7333) ;  /* 0xfffffffc00ec8947 */ /* 0x002fea000383ffff */
[----:B------:R-:W-:Y:S05]  /*13f40*/  BRA `(.L_x_7398) ;  /* 0xffffffdc00507947 */ /* 0x000fea000383ffff */
.L_x_7342:
[----:B-1----:R-:W-:-:S04]  /*13f50*/  IMAD.U32 R3, RZ, RZ, UR38 ;  /* 0x00000026ff037e24 */ /* 0x002fc8000f8e00ff */
[----:B------:R1:W2:Y:S03]  /*13f60*/  SYNCS.PHASECHK.TRANS64.TRYWAIT P0, [R3+URZ+0x28848], R2 ;  /* 0x02884802030075a7 */ /* 0x0002a6000800017f */
[----:B--2---:R-:W-:Y:S05]  /*13f70*/  @!P0 NANOSLEEP.SYNCS 0x989680 ;  /* 0x009896800000895d */ /* 0x004fea0003900000 */
[----:B------:R-:W2:Y:S02]  /*13f80*/  @!P0 SYNCS.PHASECHK.TRANS64 P0, [R3+URZ+0x28848], R2 ;  /* 0x02884802030085a7 */ /* 0x000ea4000800007f */
[----:B--2---:R-:W-:Y:S05]  /*13f90*/  @!P0 BRA `(.L_x_7342) ;  /* 0xfffffffc00ec8947 */ /* 0x004fea000383ffff */
[----:B------:R-:W-:Y:S05]  /*13fa0*/  BRA `(.L_x_7399) ;  /* 0xffffffe000887947 */ /* 0x000fea000383ffff */
.L_x_7348:
[----:B0-----:R-:W-:-:S04]  /*13fb0*/  IMAD.U32 R3, RZ, RZ, UR38 ;  /* 0x00000026ff037e24 */ /* 0x001fc8000f8e00ff */
[----:B------:R0:W1:Y:S03]  /*13fc0*/  SYNCS.PHASECHK.TRANS64.TRYWAIT P0, [R3+URZ+0x28860], R2 ;  /* 0x02886002030075a7 */ /* 0x000066000800017f */
[----:B-1----:R-:W-:Y:S05]  /*13fd0*/  @!P0 NANOSLEEP.SYNCS 0x989680 ;  /* 0x009896800000895d */ /* 0x002fea0003900000 */
[----:B------:R-:W1:Y:S02]  /*13fe0*/  @!P0 SYNCS.PHASECHK.TRANS64 P0, [R3+URZ+0x28860], R2 ;  /* 0x02886002030085a7 */ /* 0x000e64000800007f */
[----:B-1----:R-:W-:Y:S05]  /*13ff0*/  @!P0 BRA `(.L_x_7348) ;  /* 0xfffffffc00ec8947 */ /* 0x002fea000383ffff */
[----:B------:R-:W-:Y:S05]  /*14000*/  BRA `(.L_x_7400) ;  /* 0xffffffe400247947 */ /* 0x000fea000383ffff */
.L_x_7356:
[----:B0-----:R0:W1:Y:S02]  /*14010*/  SYNCS.PHASECHK.TRANS64.TRYWAIT P0, [R3+URZ+0x28860], R2 ;  /* 0x02886002030075a7 */ /* 0x001064000800017f */
[----:B-1----:R-:W-:Y:S05]  /*14020*/  @!P0 NANOSLEEP.SYNCS 0x989680 ;  /* 0x009896800000895d */ /* 0x002fea0003900000 */
[----:B------:R-:W1:Y:S02]  /*14030*/  @!P0 SYNCS.PHASECHK.TRANS64 P0, [R3+URZ+0x28860], R2 ;  /* 0x02886002030085a7 */ /* 0x000e64000800007f */
[----:B-1----:R-:W-:Y:S05]  /*14040*/  @!P0 BRA `(.L_x_7356) ;  /* 0xfffffffc00f08947 */ /* 0x002fea000383ffff */
[----:B------:R-:W-:Y:S05]  /*14050*/  BRA `(.L_x_7401) ;  /* 0xffffffe400f07947 */ /* 0x000fea000383ffff */
.L_x_7361:
[----:B0-----:R0:W1:Y:S02]  /*14060*/  SYNCS.PHASECHK.TRANS64.TRYWAIT P0, [R2+URZ+0x28820], R3 ;  /* 0x02882003020075a7 */ /* 0x001064000800017f */
[----:B-1----:R-:W-:Y:S05]  /*14070*/  @!P0 NANOSLEEP.SYNCS 0x989680 ;  /* 0x009896800000895d */ /* 0x002fea0003900000 */
[----:B------:R-:W1:Y:S02]  /*14080*/  @!P0 SYNCS.PHASECHK.TRANS64 P0, [R2+URZ+0x28820], R3 ;  /* 0x02882003020085a7 */ /* 0x000e64000800007f */
[----:B-1----:R-:W-:Y:S05]  /*14090*/  @!P0 BRA `(.L_x_7361) ;  /* 0xfffffffc00f08947 */ /* 0x002fea000383ffff */
[----:B------:R-:W-:Y:S05]  /*140a0*/  BRA `(.L_x_7402) ;  /* 0xffffffe800c07947 */ /* 0x000fea000383ffff */
.L_x_7362:
        /* <DEDUP_REMOVED lines=11> */
.L_x_7404:
[----:B------:R-:W-:Y:S05]  /*14160*/  BSYNC B0 ;  /* 0x0000000000007941 */ /* 0x000fea0003800000 */
.L_x_7403:
[----:B------:R-:W-:Y:S05]  /*14170*/  BRA `(.L_x_7405) ;  /* 0xffffffe800a47947 */ /* 0x000fea000383ffff */
.L_x_7363:
[----:B------:R-:W-:Y:S01]  /*14180*/  BSSY B0, `(.L_x_7406) ;  /* 0x0000006000007945 */ /* 0x000fe20003800000 */
[----:B------:R-:W-:-:S07]  /*14190*/  IMAD.MOV.U32 R15, RZ, RZ, -0x1 ;  /* 0xffffffffff0f7424 */ /* 0x000fce00078e00ff */
[----:B0-----:R-:W-:Y:S05]  /*141a0*/  WARPSYNC.COLLECTIVE R15, `(.L_x_7407) ;  /* 0x000000000f0c7348 */ /* 0x001fea0003c00000 */
[----:B------:R-:W-:Y:S02]  /*141b0*/  ELECT P6, UR62, PT ;  /* 0x00000000003e782f */ /* 0x000fe400038c0000 */
[----:B------:R-:W-:Y:S01]  /*141c0*/  MOV R14, UR62 ;  /* 0x0000003e000e7c02 */ /* 0x000fe20008000f00 */
[----:B0-----:R-:W-:Y:S10]  /*141d0*/  ENDCOLLECTIVE ;  /* 0x000000000000791b */ /* 0x001ff40003800000 */
.L_x_7407:
[----:B------:R-:W-:Y:S05]  /*141e0*/  BSYNC B0 ;  /* 0x0000000000007941 */ /* 0x000fea0003800000 */
.L_x_7406:
[----:B------:R-:W-:Y:S05]  /*141f0*/  BRA `(.L_x_7408) ;  /* 0xffffffe800987947 */ /* 0x000fea000383ffff */
.L_x_7365:
[----:B0-----:R0:W1:Y:S02]  /*14200*/  SYNCS.PHASECHK.TRANS64.TRYWAIT P0, [R6+URZ], R5 ;  /* 0x00000005060075a7 */ /* 0x001064000800017f */
[----:B-1----:R-:W-:Y:S05]  /*14210*/  @!P0 NANOSLEEP.SYNCS 0x989680 ;  /* 0x009896800000895d */ /* 0x002fea0003900000 */
[----:B------:R-:W1:Y:S02]  /*14220*/  @!P0 SYNCS.PHASECHK.TRANS64 P0, [R6+URZ], R5 ;  /* 0x00000005060085a7 */ /* 0x000e64000800007f */
[----:B-1----:R-:W-:Y:S05]  /*14230*/  @!P0 BRA `(.L_x_7365) ;  /* 0xfffffffc00f08947 */ /* 0x002fea000383ffff */
[----:B------:R-:W-:Y:S05]  /*14240*/  BRA `(.L_x_7409) ;  /* 0xffffffe800cc7947 */ /* 0x000fea000383ffff */
.L_x_7366:
[----:B-1----:R1:W2:Y:S02]  /*14250*/  SYNCS.PHASECHK.TRANS64.TRYWAIT P0, [R3+URZ], R4 ;  /* 0x00000004030075a7 */ /* 0x0022a4000800017f */
[----:B--2---:R-:W-:Y:S05]  /*14260*/  @!P0 NANOSLEEP.SYNCS 0x989680 ;  /* 0x009896800000895d */ /* 0x004fea0003900000 */
[----:B------:R-:W2:Y:S02]  /*14270*/  @!P0 SYNCS.PHASECHK.TRANS64 P0, [R3+URZ], R4 ;  /* 0x00000004030085a7 */ /* 0x000ea4000800007f */
[----:B--2---:R-:W-:Y:S05]  /*14280*/  @!P0 BRA `(.L_x_7366) ;  /* 0xfffffffc00f08947 */ /* 0x004fea000383ffff */
[----:B------:R-:W-:Y:S05]  /*14290*/  BRA `(.L_x_7410) ;  /* 0xffffffe800c07947 */ /* 0x000fea000383ffff */
.L_x_7368:
[----:B-1----:R1:W2:Y:S02]  /*142a0*/  SYNCS.PHASECHK.TRANS64.TRYWAIT P0, [R0+URZ], R5 ;  /* 0x00000005000075a7 */ /* 0x0022a4000800017f */
[----:B--2---:R-:W-:Y:S05]  /*142b0*/  @!P0 NANOSLEEP.SYNCS 0x989680 ;  /* 0x009896800000895d */ /* 0x004fea0003900000 */
[----:B------:R-:W2:Y:S02]  /*142c0*/  @!P0 SYNCS.PHASECHK.TRANS64 P0, [R0+URZ], R5 ;  /* 0x00000005000085a7 */ /* 0x000ea4000800007f */
[----:B--2---:R-:W-:Y:S05]  /*142d0*/  @!P0 BRA `(.L_x_7368) ;  /* 0xfffffffc00f08947 */ /* 0x004fea000383ffff */
[----:B------:R-:W-:Y:S05]  /*142e0*/  BRA `(.L_x_7411) ;  /* 0xffffffe800c47947 */ /* 0x000fea000383ffff */
.L_x_7412:
        /* <DEDUP_REMOVED lines=9> */
.L_x_14860:


//--------------------- .text._ZN7cutlass13device_kernelIN5flash11enable_sm90INS1_16FlashAttnFwdSm90INS1_25CollectiveMainloopFwdSm90ILi2EN4cute5tupleIJNS5_1CILi1EEES8_S8_EEENS6_IJNS7_ILi128EEESA_SA_EEELi128ENS_6half_tEfNS_4arch4Sm90ELb0ELb1ELb0ELb1ELb0ELb0ELb0ELb1ELb1ELb1ELb1ELb0EEENS1_21CollectiveEpilogueFwdISB_S9_SC_SE_Li256ELb1ELb1ELb1ELb0EEENS1_36VarlenDynamicPersistentTileSchedulerILi128ELi128ELi256ELi128ELb1ELb1ELb1ELb1ELb0ELb1EEEEEEEEEvNT_6ParamsE --------------------------
	.section	.text._ZN7cutlass13device_kernelIN5flash11enable_sm90INS1_16FlashAttnFwdSm90INS1_25CollectiveMainloopFwdSm90ILi2EN4cute5tupleIJNS5_1CILi1EEES8_S8_EEENS6_IJNS7_ILi128EEESA_SA_EEELi128ENS_6half_tEfNS_4arch4Sm90ELb0ELb1ELb0ELb1ELb0ELb0ELb0ELb1ELb1ELb1ELb1ELb0EEENS1_21CollectiveEpilogueFwdISB_S9_SC_SE_Li256ELb1ELb1ELb1ELb0EEENS1_36VarlenDynamicPersistentTileSchedulerILi128ELi128ELi256ELi128ELb1ELb1ELb1ELb1ELb0ELb1EEEEEEEEEvNT_6ParamsE,"ax",@progbits
	.align	128
.text._ZN7cutlass13device_kernelIN5flash11enable_sm90INS1_16FlashAttnFwdSm90INS1_25CollectiveMainloopFwdSm90ILi2EN4cute5tupleIJNS5_1CILi1EEES8_S8_EEENS6_IJNS7_ILi128EEESA_SA_EEELi128ENS_6half_tEfNS_4arch4Sm90ELb0ELb1ELb0ELb1ELb0ELb0ELb0ELb1ELb1ELb1ELb1ELb0EEENS1_21CollectiveEpilogueFwdISB_S9_SC_SE_Li256ELb1ELb1ELb1ELb0EEENS1_36VarlenDynamicPersistentTileSchedulerILi128ELi128ELi256ELi128ELb1ELb1ELb1ELb1ELb0ELb1EEEEEEEEEvNT_6ParamsE:
        .type           _ZN7cutlass13device_kernelIN5flash11enable_sm90INS1_16FlashAttnFwdSm90INS1_25CollectiveMainloopFwdSm90ILi2EN4cute5tupleIJNS5_1CILi1EEES8_S8_EEENS6_IJNS7_ILi128EEESA_SA_EEELi128ENS_6half_tEfNS_4arch4Sm90ELb0ELb1ELb0ELb1ELb0ELb0ELb0ELb1ELb1ELb1ELb1ELb0EEENS1_21CollectiveEpilogueFwdISB_S9_SC_SE_Li256ELb1ELb1ELb1ELb0EEENS1_36VarlenDynamicPersistentTileSchedulerILi128ELi128ELi256ELi128ELb1ELb1ELb1ELb1ELb0ELb1EEEEEEEEEvNT_6ParamsE,@function
        .size           _ZN7cutlass13device_kernelIN5flash11enable_sm90INS1_16FlashAttnFwdSm90INS1_25CollectiveMainloopFwdSm90ILi2EN4cute5tupleIJNS5_1CILi1EEES8_S8_EEENS6_IJNS7_ILi128EEESA_SA_EEELi128ENS_6half_tEfNS_4arch4Sm90ELb0ELb1ELb0ELb1ELb0ELb0ELb0ELb1ELb1ELb1ELb1ELb0EEENS1_21CollectiveEpilogueFwdISB_S9_SC_SE_Li256ELb1ELb1ELb1ELb0EEENS1_36VarlenDynamicPersistentTileSchedulerILi128ELi128ELi256ELi128ELb1ELb1ELb1ELb1ELb0ELb1EEEEEEEEEvNT_6ParamsE,(.L_x_14861 - _ZN7cutlass13device_kernelIN5flash11enable_sm90INS1_16FlashAttnFwdSm90INS1_25CollectiveMainloopFwdSm90ILi2EN4cute5tupleIJNS5_1CILi1EEES8_S8_EEENS6_IJNS7_ILi128EEESA_SA_EEELi128ENS_6half_tEfNS_4arch4Sm90ELb0ELb1ELb0ELb1ELb0ELb0ELb0ELb1ELb1ELb1ELb1ELb0EEENS1_21CollectiveEpilogueFwdISB_S9_SC_SE_Li256ELb1ELb1ELb1ELb0EEENS1_36VarlenDynamicPersistentTileSchedulerILi128ELi128ELi256ELi128ELb1ELb1ELb1ELb1ELb0ELb1EEEEEEEEEvNT_6ParamsE)
        .other          _ZN7cutlass13device_kernelIN5flash11enable_sm90INS1_16FlashAttnFwdSm90INS1_25CollectiveMainloopFwdSm90ILi2EN4cute5tupleIJNS5_1CILi1EEES8_S8_EEENS6_IJNS7_ILi128EEESA_SA_EEELi128ENS_6half_tEfNS_4arch4Sm90ELb0ELb1ELb0ELb1ELb0ELb0ELb0ELb1ELb1ELb1ELb1ELb0EEENS1_21CollectiveEpilogueFwdISB_S9_SC_SE_Li256ELb1ELb1ELb1ELb0EEENS1_36VarlenDynamicPersistentTileSchedulerILi128ELi128ELi256ELi128ELb1ELb1ELb1ELb1ELb0ELb1EEEEEEEEEvNT_6ParamsE,@"STO_CUDA_ENTRY STV_DEFAULT"
_ZN7cutlass13device_kernelIN5flash11enable_sm90INS1_16FlashAttnFwdSm90INS1_25CollectiveMainloopFwdSm90ILi2EN4cute5tupleIJNS5_1CILi1EEES8_S8_EEENS6_IJNS7_ILi128EEESA_SA_EEELi128ENS_6half_tEfNS_4arch4Sm90ELb0ELb1ELb0ELb1ELb0ELb0ELb0ELb1ELb1ELb1ELb1ELb0EEENS1_21CollectiveEpilogueFwdISB_S9_SC_SE_Li256ELb1ELb1ELb1ELb0EEENS1_36VarlenDynamicPersistentTileSchedulerILi128ELi128ELi256ELi128ELb1ELb1ELb1ELb1ELb0ELb1EEEEEEEEEvNT_6ParamsE:
        /* <DEDUP_REMOVED lines=18> */
.L_x_7414:
[----:B------:R-:W-:Y:S05]  /*0120*/  BSYNC B0 ;  /* 0x0000000000007941 */ /* 0x000fea0003800000 */
.L_x_7413:
        /* <DEDUP_REMOVED lines=41> */
.L_x_7415:
        /* <DEDUP_REMOVED lines=22> */
.L_x_7416:
        /* <DEDUP_REMOVED lines=18> */
.L_x_7417:
        /* <DEDUP_REMOVED lines=22> */
.L_x_7418:
        /* <DEDUP_REMOVED lines=22> */
.L_x_7419:
[----:B------:R-:W-:Y:S01]  /*0900*/  PLOP3.LUT P0, PT, PT, PT, UP0, 0x80, 0x0 ;  /* 0x000000000000781c */ /* 0x000fe20003f0f008 */
[----:B------:R-:W-:Y:S01]  /*0910*/  UMOV UR36, 0x1 ;  /* 0x0000000100247882 */ /* 0x000fe20000000000 */
[----:B------:R-:W-:Y:S01]  /*0920*/  NOP ;  /* 0x0000000000007918 */ /* 0x000fe20000000000 */
[----:B------:R-:W-:Y:S01]  /*0930*/  USEL UR36, UR36, 0x2, !UP0 ;  /* 0x0000000224247887 */ /* 0x000fe2000c000000 */
[----:B------:R-:W-:Y:S01]  /*0940*/  ULDC.64 UR52, c[0x0][0x208] ;  /* 0x0000820000347ab9 */ /* 0x000fe20000000a00 */
[----:B012-4-:R-:W-:Y:S08]  /*0950*/  BAR.SYNC.DEFER_BLOCKING 0x0 ;  /* 0x0000000000007b1d */ /* 0x017ff00000010000 */
[----:B------:R-:W-:Y:S05]  /*0960*/  @!P0 BRA `(.L_x_7420) ;  /* 0x0000010400e48947 */ /* 0x000fea0003800000 */
.L_x_7421:
[----:B------:R-:W-:-:S08]  /*0970*/  NOP ;  /* 0x0000000000007918 */ /* 0x000fd00000000000 */
[----:B------:R-:W0:Y:S02]  /*0980*/  USETMAXREG.TRY_ALLOC.CTAPOOL UP0, 0xf0 ;  /* 0x000000f0000079c8 */ /* 0x000e240008000600 */
[----:B0-----:R-:W-:-:S13]  /*0990*/  PLOP3.LUT P0, PT, PT, PT, UP0, 0x80, 0x0 ;  /* 0x000000000000781c */ /* 0x001fda0003f0f008 */
[----:B------:R-:W-:Y:S05]  /*09a0*/  @!P0 BRA `(.L_x_7421) ;  /* 0xfffffffc00f08947 */ /* 0x000fea000383ffff */
[----:B------:R-:W-:Y:S01]  /*09b0*/  LOP3.LUT R0, R6, 0xffffff80, RZ, 0xc0, !PT ;  /* 0xffffff8006007812 */ /* 0x000fe200078ec0ff */
[----:B------:R-:W0:Y:S08]  /*09c0*/  S2UR UR5, SR_CgaCtaId ;  /* 0x00000000000579c3 */ /* 0x000e300000008800 */
[----:B------:R-:W-:Y:S06]  /*09d0*/  BAR.ARV 0x8, 0x180 ;  /* 0x0206000000007b1d */ /* 0x000fec0000002000 */
[----:B------:R-:W-:Y:S01]  /*09e0*/  ISETP.NE.AND P0, PT, R0, 0x80, PT ;  /* 0x000000800000780c */ /* 0x000fe20003f05270 */
[----:B------:R-:W-:-:S12]  /*09f0*/  UMOV UR4, 0x400 ;  /* 0x0000040000047882 */ /* 0x000fd80000000000 */
[----:B------:R-:W-:Y:S06]  /*0a00*/  @!P0 BAR.ARV 0x9, 0x100 ;  /* 0x0244000000008b1d */ /* 0x000fec0000002000 */
[----:B0-----:R-:W-:Y:S02]  /*0a10*/  ULEA UR4, UR5, UR4, 0x18 ;  /* 0x0000000405047291 */ /* 0x001fe4000f8ec03f */
[----:B------:R-:W-:Y:S07]  /*0a20*/  BAR.SYNC.DEFER_BLOCKING 0x5, 0x180 ;  /* 0x0146000000007b1d */ /* 0x000fee0000010000 */
[----:B------:R-:W0:Y:S01]  /*0a30*/  LDS.128 R12, [UR4+0x288d0] ;  /* 0x0288d004ff0c7984 */ /* 0x000e220008000c00 */
[----:B------:R-:W-:Y:S01]  /*0a40*/  ULDC UR4, c[0x0][0xc3c] ;  /* 0x00030f0000047ab9 */ /* 0x000fe20000000800 */
[----:B------:R-:W-:Y:S06]  /*0a50*/  BAR.ARV 0x4, 0x180 ;  /* 0x0106000000007b1d */ /* 0x000fec0000002000 */
[----:B0-----:R-:W-:-:S13]  /*0a60*/  ISETP.GE.AND P0, PT, R15, UR4, PT ;  /* 0x000000040f007c0c */ /* 0x001fda000bf06270 */
[----:B------:R-:W-:Y:S05]  /*0a70*/  @P0 EXIT ;  /* 0x000000000000094d */ /* 0x000fea0003800000 */
[----:B------:R-:W-:Y:S01]  /*0a80*/  VIADD R221, R6, 0xffffff80 ;  /* 0xffffff8006dd7836 */ /* 0x000fe20000000000 */
[----:B------:R-:W-:Y:S01]  /*0a90*/  R2UR UR5, R13 ;  /* 0x000000000d0572ca */ /* 0x000fe200000e0000 */
[----:B------:R-:W-:Y:S01]  /*0aa0*/  ULOP3.LUT UR49, UR36, 0x1, URZ, 0xfc, !UPT ;  /* 0x0000000124317892 */ /* 0x000fe2000f8efc3f */
[----:B------:R-:W-:Y:S01]  /*0ab0*/  R2UR UR7, R14 ;  /* 0x000000000e0772ca */ /* 0x000fe200000e0000 */
[----:B------:R-:W-:Y:S01]  /*0ac0*/  UMOV UR48, URZ ;  /* 0x0000003f00307c82 */ /* 0x000fe20008000000 */
[----:B------:R-:W-:Y:S01]  /*0ad0*/  SHF.R.S32.HI R0, RZ, 0x1f, R221 ;  /* 0x0000001fff007819 */ /* 0x000fe200000114dd */
[----:B------:R-:W-:Y:S01]  /*0ae0*/  UMOV UR50, URZ ;  /* 0x0000003f00327c82 */ /* 0x000fe20008000000 */
[----:B------:R-:W-:Y:S01]  /*0af0*/  R2UR UR6, R15 ;  /* 0x000000000f0672ca */ /* 0x000fe200000e0000 */
[----:B------:R-:W-:Y:S01]  /*0b00*/  UMOV UR47, URZ ;  /* 0x0000003f002f7c82 */ /* 0x000fe20008000000 */
[CC--:B------:R-:W-:Y:S02]  /*0b10*/  LEA.HI R3, R0.reuse, R221.reuse, RZ, 0x7 ;  /* 0x000000dd00037211 */ /* 0x0c0fe400078f38ff */
[----:B------:R-:W-:-:S02]  /*0b20*/  LEA.HI R4, R0, R221, RZ, 0x5 ;  /* 0x000000dd00047211 */ /* 0x000fc400078f28ff */
[----:B------:R-:W-:Y:S02]  /*0b30*/  LOP3.LUT R2, R3, 0xffffff80, RZ, 0xc0, !PT ;  /* 0xffffff8003027812 */ /* 0x000fe400078ec0ff */
[----:B------:R-:W-:Y:S01]  /*0b40*/  SHF.R.S32.HI R216, RZ, 0x7, R3 ;  /* 0x00000007ffd87819 */ /* 0x000fe20000011403 */
[----:B------:R-:W-:Y:S02]  /*0b50*/  IMAD.SHL.U32 R6, R4, 0x20, RZ ;  /* 0x0000002004067824 */ /* 0x000fe400078e00ff */
[----:B------:R-:W-:Y:S01]  /*0b60*/  IMAD.IADD R199, R221, 0x1, -R2 ;  /* 0x00000001ddc77824 */ /* 0x000fe200078e0a02 */
[----:B------:R-:W-:Y:S02]  /*0b70*/  LEA.HI R2, R0, R221, RZ, 0x4 ;  /* 0x000000dd00027211 */ /* 0x000fe400078f20ff */
[----:B------:R-:W-:Y:S02]  /*0b80*/  LOP3.LUT R7, R6, 0xfffffc00, RZ, 0xc0, !PT ;  /* 0xfffffc0006077812 */ /* 0x000fe400078ec0ff */
[----:B------:R-:W-:-:S02]  /*0b90*/  LOP3.LUT R4, R2, 0x3fffff0, RZ, 0xc0, !PT ;  /* 0x03fffff002047812 */ /* 0x000fc400078ec0ff */
[----:B------:R-:W-:Y:S02]  /*0ba0*/  SHF.R.S32.HI R5, RZ, 0x4, R2 ;  /* 0x00000004ff057819 */ /* 0x000fe40000011402 */
[----:B------:R-:W-:Y:S01]  /*0bb0*/  SHF.R.S32.HI R8, RZ, 0x1f, R199 ;  /* 0x0000001fff087819 */ /* 0x000fe200000114c7 */
[----:B------:R-:W-:Y:S01]  /*0bc0*/  IMAD.IADD R4, R221, 0x1, -R4 ;  /* 0x00000001dd047824 */ /* 0x000fe200078e0a04 */
[----:B------:R-:W-:Y:S02]  /*0bd0*/  LEA.HI R2, R2, R5, RZ, 0x1 ;  /* 0x0000000502027211 */ /* 0x000fe400078f08ff */
[----:B------:R-:W-:Y:S01]  /*0be0*/  LEA.HI R9, R8, R199, RZ, 0x2 ;  /* 0x000000c708097211 */ /* 0x000fe200078f10ff */
[----:B------:R-:W-:Y:S01]  /*0bf0*/  IMAD R7, R4, 0x40, R7 ;  /* 0x0000004004077824 */ /* 0x000fe200078e0207 */
[----:B------:R-:W-:Y:S02]  /*0c00*/  LEA.HI R4, R0, R221, RZ, 0x2 ;  /* 0x000000dd00047211 */ /* 0x000fe400078f10ff */
[----:B------:R-:W-:-:S02]  /*0c10*/  LOP3.LUT R2, R2, 0x1ffffffe, RZ, 0xc0, !PT ;  /* 0x1ffffffe02027812 */ /* 0x000fc400078ec0ff */
[----:B------:R-:W-:Y:S02]  /*0c20*/  LOP3.LUT R4, R4, 0xfffffffc, RZ, 0xc0, !PT ;  /* 0xfffffffc04047812 */ /* 0x000fe400078ec0ff */
[--C-:B------:R-:W-:Y:S01]  /*0c30*/  SHF.R.S32.HI R6, RZ, 0x2, R9.reuse ;  /* 0x00000002ff067819 */ /* 0x100fe20000011409 */
[----:B------:R-:W-:Y:S01]  /*0c40*/  IMAD.IADD R2, R5, 0x1, -R2 ;  /* 0x0000000105027824 */ /* 0x000fe200078e0a02 */
[----:B------:R-:W-:Y:S01]  /*0c50*/  SHF.R.S32.HI R11, RZ, 0x1f, R9 ;  /* 0x0000001fff0b7819 */ /* 0x000fe20000011409 */
[----:B------:R-:W-:Y:S01]  /*0c60*/  IMAD.IADD R4, R221, 0x1, -R4 ;  /* 0x00000001dd047824 */ /* 0x000fe200078e0a04 */
[----:B------:R-:W-:Y:S01]  /*0c70*/  LEA.HI R0, R0, R221, RZ, 0x3 ;  /* 0x000000dd00007211 */ /* 0x000fe200078f18ff */
[----:B------:R-:W-:Y:S01]  /*0c80*/  IMAD R218, R2, 0x8, R7 ;  /* 0x0000000802da7824 */ /* 0x000fe200078e0207 */
[----:B------:R-:W-:Y:S02]  /*0c90*/  LEA.HI R11, R11, R6, RZ, 0x3 ;  /* 0x000000060b0b7211 */ /* 0x000fe400078f18ff */
[----:B------:R-:W-:-:S02]  /*0ca0*/  LEA.HI R2, R4, R4, RZ, 0x1 ;  /* 0x0000000404027211 */ /* 0x000fc400078f08ff */
[----:B------:R-:W-:Y:S02]  /*0cb0*/  LOP3.LUT R22, R0, 0xfffffff8, RZ, 0xc0, !PT ;  /* 0xfffffff800167812 */ /* 0x000fe400078ec0ff */
[----:B------:R-:W-:Y:S02]  /*0cc0*/  LOP3.LUT R5, R2, 0x1ffffffe, RZ, 0xc0, !PT ;  /* 0x1ffffffe02057812 */ /* 0x000fe400078ec0ff */
[----:B------:R-:W-:Y:S01]  /*0cd0*/  LOP3.LUT R2, R9, 0x7ffffffc, RZ, 0xc0, !PT ;  /* 0x7ffffffc09027812 */ /* 0x000fe200078ec0ff */
[----:B------:R-:W-:Y:S01]  /*0ce0*/  IMAD.IADD R22, R221, 0x1, -R22 ;  /* 0x00000001dd167824 */ /* 0x000fe200078e0a16 */
[----:B------:R-:W-:Y:S01]  /*0cf0*/  LOP3.LUT R11, R11, 0xfffffff8, RZ, 0xc0, !PT ;  /* 0xfffffff80b0b7812 */ /* 0x000fe200078ec0ff */
[----:B------:R-:W-:Y:S01]  /*0d00*/  IMAD.IADD R4, R4, 0x1, -R5 ;  /* 0x0000000104047824 */ /* 0x000fe200078e0a05 */
[----:B------:R-:W-:Y:S01]  /*0d10*/  LEA.HI R8, R8, R199, RZ, 0x5 ;  /* 0x000000c708087211 */ /* 0x000fe200078f28ff */
[----:B------:R-:W-:Y:S01]  /*0d20*/  IMAD.IADD R2, R199, 0x1, -R2 ;  /* 0x00000001c7027824 */ /* 0x000fe200078e0a02 */
[----:B------:R-:W-:Y:S01]  /*0d30*/  LEA.HI R3, R3, R216, RZ, 0x1 ;  /* 0x000000d803037211 */ /* 0x000fe200078f08ff */
[----:B------:R-:W-:Y:S01]  /*0d40*/  IMAD.IADD R11, R6, 0x1, -R11 ;  /* 0x00000001060b7824 */ /* 0x000fe200078e0a0b */
[----:B------:R-:W-:Y:S01]  /*0d50*/  SHF.R.S32.HI R8, RZ, 0x5, R8 ;  /* 0x00000005ff087819 */ /* 0x000fe20000011408 */
[----:B------:R-:W-:Y:S01]  /*0d60*/  IMAD.SHL.U32 R18, R22, 0x8, RZ ;  /* 0x0000000816127824 */ /* 0x000fe200078e00ff */
[----:B------:R-:W-:Y:S01]  /*0d70*/  LOP3.LUT R3, R3, 0x3fffffe, RZ, 0xc0, !PT ;  /* 0x03fffffe03037812 */ /* 0x000fe200078ec0ff */
[----:B------:R-:W-:Y:S01]  /*0d80*/  IMAD.SHL.U32 R16, R2, 0x2, RZ ;  /* 0x0000000202107824 */ /* 0x000fe200078e00ff */
[----:B------:R-:W-:Y:S01]  /*0d90*/  SHF.R.S32.HI R198, RZ, 0x3, R0 ;  /* 0x00000003ffc67819 */ /* 0x000fe20000011400 */
[----:B------:R-:W-:Y:S01]  /*0da0*/  IMAD R8, R8, 0x10, R11 ;  /* 0x0000001008087824 */ /* 0x000fe200078e020b */
[----:B------:R-:W-:Y:S01]  /*0db0*/  SHF.R.S32.HI R220, RZ, 0x1f, R18 ;  /* 0x0000001fffdc7819 */ /* 0x000fe20000011412 */
[----:B------:R-:W-:Y:S01]  /*0dc0*/  IMAD.IADD R3, R216, 0x1, -R3 ;  /* 0x00000001d8037824 */ /* 0x000fe200078e0a03 */
[----:B------:R-:W-:Y:S01]  /*0dd0*/  SHF.R.S32.HI R215, RZ, 0x1f, R16 ;  /* 0x0000001fffd77819 */ /* 0x000fe20000011410 */
[----:B------:R-:W-:-:S02]  /*0de0*/  VIADD R19, R18, 0x40 ;  /* 0x0000004012137836 */ /* 0x000fc40000000000 */
        /* <DEDUP_REMOVED lines=31> */
[----:B------:R-:W-:Y:S01]  /*0fe0*/  SHF.R.S32.HI R200, RZ, 0x1f, R23 ;  /* 0x0000001fffc87819 */ /* 0x000fe20000011417 */
[----:B------:R-:W-:-:S07]  /*0ff0*/  IMAD R17, R4, 0x8, R217 ;  /* 0x0000000804117824 */ /* 0x000fce00078e02d9 */
.L_x_7525:
[----:B------:R-:W-:Y:S02]  /*1000*/  ULDC.64 UR8, c[0x0][0xa28] ;  /* 0x00028a0000087ab9 */ /* 0x000fe40000000a00 */
        /* <DEDUP_REMOVED lines=10> */
[----:B0-2---:R-:W-:Y:S02]  /*10b0*/  IMAD.U32 R2, RZ, RZ, UR8 ;  /* 0x00000008ff027e24 */ /* 0x005fe4000f8e00ff */
[----:B------:R-:W-:Y:S01]  /*10c0*/  IMAD.U32 R3, RZ, RZ, UR9 ;  /* 0x00000009ff037e24 */ /* 0x000fe2000f8e00ff */
[----:B------:R-:W-:Y:S02]  /*10d0*/  @UP1 UIMAD.WIDE UR8, UR6, 0x4, UR10 ;  /* 0x00000004060818a5 */ /* 0x000fe4000f8e020a */
[----:B------:R-:W-:Y:S02]  /*10e0*/  ULOP3.LUT UR4, UR7, 0xff000000, URZ, 0xc0, !UPT ;  /* 0xff00000007047892 */ /* 0x000fe4000f8ec03f */
[----:B------:R-:W2:Y:S01]  /*10f0*/  @P0 LDG.E R2, desc[UR52][R2.64] ;  /* 0x0000003402020981 */ /* 0x000ea2000c1e1900 */
[----:B------:R-:W-:Y:S01]  /*1100*/  ULDC.64 UR10, c[0x0][0xa20] ;  /* 0x00028800000a7ab9 */ /* 0x000fe20000000a00 */
[----:B---3--:R-:W-:-:S02]  /*1110*/  IMAD.U32 R4, RZ, RZ, UR8 ;  /* 0x00000008ff047e24 */ /* 0x008fc4000f8e00ff */
[----:B------:R-:W-:Y:S01]  /*1120*/  IMAD.U32 R5, RZ, RZ, UR9 ;  /* 0x00000009ff057e24 */ /* 0x000fe2000f8e00ff */
[----:B------:R-:W-:-:S04]  /*1130*/  ULDC.64 UR8, c[0x0][0x418] ;  /* 0x0001060000087ab9 */ /* 0x000fc80000000a00 */
[----:B------:R-:W3:Y:S01]  /*1140*/  @P2 LDG.E R4, desc[UR52][R4.64] ;  /* 0x0000003404042981 */ /* 0x000ee2000c1e1900 */
[----:B------:R-:W-:Y:S01]  /*1150*/  UISETP.NE.U32.AND UP0, UPT, UR8, URZ, UPT ;  /* 0x0000003f0800728c */ /* 0x000fe2000bf05070 */
[----:B------:R-:W-:Y:S01]  /*1160*/  ISETP.NE.U32.AND P1, PT, RZ, UR10, PT ;  /* 0x0000000aff007c0c */ /* 0x000fe2000bf25070 */
[----:B------:R-:W-:Y:S02]  /*1170*/  ULOP3.LUT UR45, UR7, 0xff0000, URZ, 0xc0, !UPT ;  /* 0x00ff0000072d7892 */ /* 0x000fe4000f8ec03f */
[----:B------:R-:W-:Y:S01]  /*1180*/  UISETP.NE.AND.EX UP0, UPT, UR9, URZ, UPT, UP0 ;  /* 0x0000003f0900728c */ /* 0x000fe2000bf05300 */
[----:B------:R-:W-:Y:S01]  /*1190*/  ISETP.NE.AND.EX P1, PT, RZ, UR11, PT, P1 ;  /* 0x0000000bff007c0c */ /* 0x000fe2000bf25310 */
[----:B------:R-:W-:Y:S01]  /*11a0*/  ULDC UR8, c[0x0][0x424] ;  /* 0x0001090000087ab9 */ /* 0x000fe20000000800 */
[----:B------:R-:W-:Y:S02]  /*11b0*/  USHF.R.U32.HI UR4, URZ, 0x8, UR4 ;  /* 0x000000083f047899 */ /* 0x000fe40008011604 */
[----:B------:R-:W-:Y:S01]  /*11c0*/  USEL UR8, UR8, 0x1, UP0 ;  /* 0x0000000108087887 */ /* 0x000fe20008000000 */
[----:B------:R-:W-:Y:S01]  /*11d0*/  ULDC UR9, c[0x0][0x2f0] ;  /* 0x0000bc0000097ab9 */ /* 0x000fe20000000800 */
[----:B------:R-:W-:Y:S01]  /*11e0*/  UMOV UR38, URZ ;  /* 0x0000003f00267c82 */ /* 0x000fe20008000000 */
[----:B------:R-:W-:Y:S01]  /*11f0*/  ULEA.HI UR45, UR45, UR4, URZ, 0x10 ;  /* 0x000000042d2d7291 */ /* 0x000fe2000f8f803f */
[----:B------:R-:W-:Y:S01]  /*1200*/  ULDC UR46, c[0x0][0x288] ;  /* 0x0000a200002e7ab9 */ /* 0x000fe20000000800 */
[----:B------:R-:W-:-:S02]  /*1210*/  UIMAD UR4, UR8, UR9, URZ ;  /* 0x00000009080472a4 */ /* 0x000fc4000f8e023f */
[----:B------:R-:W-:Y:S01]  /*1220*/  ULOP3.LUT UR42, UR7, 0xffff, URZ, 0xc0, !UPT ;  /* 0x0000ffff072a7892 */ /* 0x000fe2000f8ec03f */
[----:B--2---:R-:W-:Y:S02]  /*1230*/  @P0 R2UR UR38, R2 ;  /* 0x00000000022602ca */ /* 0x004fe400000e0000 */
[----:B---3--:R-:W-:Y:S01]  /*1240*/  @P2 R2UR UR46, R4 ;  /* 0x00000000042e22ca */ /* 0x008fe200000e0000 */
[----:B-1--45:R-:W-:-:S14]  /*1250*/  @P2 BRA `(.L_x_7422) ;  /* 0x0000000000342947 */ /* 0x032fdc0003800000 */
[----:B------:R-:W-:Y:S02]  /*1260*/  ULDC.64 UR8, c[0x0][0xa00] ;  /* 0x0002800000087ab9 */ /* 0x000fe40000000a00 */
[----:B------:R-:W-:-:S04]  /*1270*/  ISETP.NE.U32.AND P0, PT, RZ, UR8, PT ;  /* 0x00000008ff007c0c */ /* 0x000fc8000bf05070 */
[----:B------:R-:W-:-:S13]  /*1280*/  ISETP.NE.AND.EX P0, PT, RZ, UR9, PT, P0 ;  /* 0x00000009ff007c0c */ /* 0x000fda000bf05300 */
[----:B------:R-:W-:Y:S05]  /*1290*/  @!P0 BRA `(.L_x_7422) ;  /* 0x0000000000248947 */ /* 0x000fea0003800000 */
[----:B------:R-:W-:Y:S02]  /*12a0*/  ULDC.64 UR8, c[0x0][0xa00] ;  /* 0x0002800000087ab9 */ /* 0x000fe40000000a00 */
        /* <DEDUP_REMOVED lines=8> */
.L_x_7422:
[----:B------:R-:W-:Y:S01]  /*1330*/  UMOV UR43, UR6 ;  /* 0x00000006002b7c82 */ /* 0x000fe20008000000 */
[----:B------:R-:W-:Y:S05]  /*1340*/  @!P1 BRA `(.L_x_7423) ;  /* 0x00000000001c9947 */ /* 0x000fea0003800000 */
[----:B------:R-:W-:Y:S02]  /*1350*/  ULDC.64 UR8, c[0x0][0xa20] ;  /* 0x0002880000087ab9 */ /* 0x000fe40000000a00 */
[----:B------:R-:W-:-:S06]  /*1360*/  UIMAD.WIDE UR6, UR6, 0x4, UR8 ;  /* 0x00000004060678a5 */ /* 0x000fcc000f8e0208 */
[----:B------:R-:W-:Y:S02]  /*1370*/  IMAD.U32 R2, RZ, RZ, UR6 ;  /* 0x00000006ff027e24 */ /* 0x000fe4000f8e00ff */
[----:B------:R-:W-:-:S05]  /*1380*/  IMAD.U32 R3, RZ, RZ, UR7 ;  /* 0x00000007ff037e24 */ /* 0x000fca000f8e00ff */
[----:B------:R-:W2:Y:S02]  /*1390*/  LDG.E R2, desc[UR52][R2.64] ;  /* 0x0000003402027981 */ /* 0x000ea4000c1e1900 */
[----:B--2---:R-:W-:Y:S01]  /*13a0*/  R2UR UR4, R2 ;  /* 0x00000000020472ca */ /* 0x004fe200000e0000 */
[----:B------:R-:W-:-:S14]  /*13b0*/  BRA `(.L_x_7424) ;  /* 0x0000000000347947 */ /* 0x000fdc0003800000 */
.L_x_7423:
        /* <DEDUP_REMOVED lines=13> */
.L_x_7424:
[----:B------:R-:W-:Y:S01]  /*1490*/  ULDC UR6, c[0x0][0x448] ;  /* 0x0001120000067ab9 */ /* 0x000fe20000000800 */
[----:B------:R-:W-:Y:S02]  /*14a0*/  USHF.L.U32 UR37, UR5, 0x7, URZ ;  /* 0x0000000705257899 */ /* 0x000fe4000800063f */
[----:B------:R-:W-:Y:S02]  /*14b0*/  UISETP.NE.AND UP0, UPT, UR6, 0x1, UPT ;  /* 0x000000010600788c */ /* 0x000fe4000bf05270 */
[----:B------:R-:W-:Y:S02]  /*14c0*/  UIADD3 UR38, -UR38, UR4, URZ ;  /* 0x0000000426267290 */ /* 0x000fe4000fffe13f */
[----:B------:R-:W-:Y:S01]  /*14d0*/  UIADD3 UR8, UR37, 0x7f, URZ ;  /* 0x0000007f25087890 */ /* 0x000fe2000fffe03f */
[----:B------:R-:W-:Y:S01]  /*14e0*/  ULDC.64 UR4, c[0x0][0x9e0] ;  /* 0x0002780000047ab9 */ /* 0x000fe20000000a00 */
[----:B------:R-:W-:Y:S02]  /*14f0*/  UIADD3 UR9, UR38, 0x1, -UR46 ;  /* 0x0000000126097890 */ /* 0x000fe4000fffe82e */
[----:B------:R-:W-:-:S03]  /*1500*/  UISETP.GE.AND UP1, UPT, UR5, 0x1, UPT ;  /* 0x000000010500788c */ /* 0x000fc6000bf26270 */
        /* <DEDUP_REMOVED lines=18> */
.L_x_7426:
[----:B------:R-:W-:-:S11]  /*1630*/  UISETP.NE.AND UP1, UPT, UR5, 0x1, UPT ;  /* 0x000000010500788c */ /* 0x000fd6000bf25270 */
[----:B------:R-:W-:Y:S02]  /*1640*/  @UP1 ULDC.64 UR10, c[0x0][0x9e8] ;  /* 0x00027a00000a1ab9 */ /* 0x000fe40000000a00 */
[----:B------:R-:W-:-:S04]  /*1650*/  UIMAD.WIDE.U32 UR6, UR8, UR10, URZ ;  /* 0x0000000a080672a5 */ /* 0x000fc8000f8e003f */
[----:B------:R-:W-:-:S12]  /*1660*/  @UP1 USHF.R.U32.HI UR8, URZ, UR11, UR7 ;  /* 0x0000000b3f081299 */ /* 0x000fd80008011607 */
.L_x_7427:
[----:B------:R-:W-:-:S04]  /*1670*/  UIMAD UR8, UR8, UR5, UR5 ;  /* 0x00000005080872a4 */ /* 0x000fc8000f8e0205 */
[----:B------:R-:W-:-:S04]  /*1680*/  UISETP.LT.AND UP1, UPT, UR4, UR8, UPT ;  /* 0x000000080400728c */ /* 0x000fc8000bf21270 */
[----:B------:R-:W-:-:S12]  /*1690*/  USEL UR4, UR4, UR8, UP1 ;  /* 0x0000000804047287 */ /* 0x000fd80008800000 */
.L_x_7425:
[----:B------:R-:W-:Y:S02]  /*16a0*/  UIADD3 UR8, UR38, 0x7f, URZ ;  /* 0x0000007f26087890 */ /* 0x000fe4000fffe03f */
[----:B------:R-:W-:Y:S02]  /*16b0*/  UIADD3 UR9, UR4, 0x7f, URZ ;  /* 0x0000007f04097890 */ /* 0x000fe4000fffe03f */
[----:B------:R-:W-:Y:S02]  /*16c0*/  USHF.R.S32.HI UR4, URZ, 0x1f, UR8 ;  /* 0x0000001f3f047899 */ /* 0x000fe40008011408 */
[----:B------:R-:W-:Y:S01]  /*16d0*/  USHF.R.S32.HI UR10, URZ, 0x1f, UR9 ;  /* 0x0000001f3f0a7899 */ /* 0x000fe20008011409 */
[----:B------:R-:W-:Y:S01]  /*16e0*/  @UP0 ULDC UR6, c[0x0][0x44c] ;  /* 0x0001130000060ab9 */ /* 0x000fe20000000800 */
[----:B------:R-:W-:Y:S02]  /*16f0*/  ULEA.HI UR4, UR4, UR8, URZ, 0x7 ;  /* 0x0000000804047291 */ /* 0x000fe4000f8f383f */
[----:B------:R-:W-:-:S02]  /*1700*/  ULEA.HI UR10, UR10, UR9, URZ, 0x7 ;  /* 0x000000090a0a7291 */ /* 0x000fc4000f8f383f */
[----:B------:R-:W-:Y:S01]  /*1710*/  UIMAD.WIDE.U32 UR6, UR37, UR6, URZ ;  /* 0x00000006250672a5 */ /* 0x000fe2000f8e003f */
[----:B------:R-:W-:Y:S01]  /*1720*/  @UP0 ULDC UR12, c[0x0][0x450] ;  /* 0x00011400000c0ab9 */ /* 0x000fe20000000800 */
[----:B------:R-:W-:Y:S01]  /*1730*/  UMOV UR11, UR37 ;  /* 0x00000025000b7c82 */ /* 0x000fe20008000000 */
[----:B------:R-:W-:Y:S02]  /*1740*/  USHF.R.S32.HI UR4, URZ, 0x7, UR4 ;  /* 0x000000073f047899 */ /* 0x000fe40008011404 */
[----:B------:R-:W-:Y:S02]  /*1750*/  USHF.R.S32.HI UR10, URZ, 0x7, UR10 ;  /* 0x000000073f0a7899 */ /* 0x000fe4000801140a */
[----:B------:R-:W-:Y:S02]  /*1760*/  UIADD3 UR54, UR38, -UR46, URZ ;  /* 0x8000002e26367290 */ /* 0x000fe4000fffe03f */
        /* <DEDUP_REMOVED lines=17> */
.L_x_7429:
[----:B------:R-:W-:-:S11]  /*1880*/  UISETP.NE.AND UP0, UPT, UR5, 0x1, UPT ;  /* 0x000000010500788c */ /* 0x000fd6000bf05270 */
[----:B------:R-:W-:Y:S02]  /*1890*/  @UP0 ULDC.64 UR10, c[0x0][0x9e8] ;  /* 0x00027a00000a0ab9 */ /* 0x000fe40000000a00 */
[----:B------:R-:W-:-:S04]  /*18a0*/  UIMAD.WIDE.U32 UR8, UR7, UR10, URZ ;  /* 0x0000000a070872a5 */ /* 0x000fc8000f8e003f */
[----:B------:R-:W-:-:S12]  /*18b0*/  @UP0 USHF.R.U32.HI UR7, URZ, UR11, UR9 ;  /* 0x0000000b3f070299 */ /* 0x000fd80008011609 */
.L_x_7430:
[----:B------:R-:W-:-:S04]  /*18c0*/  UIMAD UR5, UR7, UR5, URZ ;  /* 0x00000005070572a4 */ /* 0x000fc8000f8e023f */
[----:B------:R-:W-:-:S04]  /*18d0*/  UISETP.LT.AND UP0, UPT, UR4, UR5, UPT ;  /* 0x000000050400728c */ /* 0x000fc8000bf01270 */
[----:B------:R-:W-:-:S12]  /*18e0*/  USEL UR4, UR4, UR5, !UP0 ;  /* 0x0000000504047287 */ /* 0x000fd8000c000000 */
.L_x_7428:
[----:B------:R-:W-:Y:S02]  /*18f0*/  USHF.R.S32.HI UR5, URZ, 0x1f, UR4 ;  /* 0x0000001f3f057899 */ /* 0x000fe40008011404 */
[----:B------:R-:W-:Y:S02]  /*1900*/  ULOP3.LUT UR39, UR45, 0xff, URZ, 0xc0, !UPT ;  /* 0x000000ff2d277892 */ /* 0x000fe4000f8ec03f */
[----:B------:R-:W-:Y:S02]  /*1910*/  ULEA.HI UR5, UR5, UR4, URZ, 0x7 ;  /* 0x0000000405057291 */ /* 0x000fe4000f8f383f */
[----:B------:R-:W-:Y:S02]  /*1920*/  USHF.R.U32.HI UR45, URZ, 0x10, UR45 ;  /* 0x000000103f2d7899 */ /* 0x000fe4000801162d */
[----:B------:R-:W-:Y:S01]  /*1930*/  USHF.R.S32.HI UR5, URZ, 0x7, UR5 ;  /* 0x000000073f057899 */ /* 0x000fe20008011405 */
[----:B------:R-:W-:-:S03]  /*1940*/  UMOV UR4, URZ ;  /* 0x0000003f00047c82 */ /* 0x000fc60008000000 */
[----:B------:R-:W-:-:S04]  /*1950*/  UISETP.LT.AND UP0, UPT, URZ, UR5, UPT ;  /* 0x000000053f00728c */ /* 0x000fc8000bf01270 */
[----:B------:R-:W-:-:S04]  /*1960*/  USEL UR40, URZ, UR5, !UP0 ;  /* 0x000000053f287287 */ /* 0x000fc8000c000000 */
[----:B------:R-:W-:-:S06]  /*1970*/  UISETP.GT.AND UP0, UPT, UR6, UR40, UPT ;  /* 0x000000280600728c */ /* 0x000fcc000bf04270 */
[----:B------:R-:W-:-:S13]  /*1980*/  PLOP3.LUT P0, PT, PT, PT, UP0, 0x80, 0x0 ;  /* 0x000000000000781c */ /* 0x000fda0003f0f008 */
[----:B------:R-:W-:Y:S05]  /*1990*/  @!P0 BRA `(.L_x_7431) ;  /* 0x0000000000948947 */ /* 0x000fea0003800000 */
[----:B------:R-:W-:Y:S01]  /*19a0*/  UISETP.NE.AND UP0, UPT, UR45, URZ, UPT ;  /* 0x0000003f2d00728c */ /* 0x000fe2000bf05270 */
[----:B------:R-:W-:-:S03]  /*19b0*/  ULDC UR4, c[0x0][0x9f0] ;  /* 0x00027c0000047ab9 */ /* 0x000fc60000000800 */
        /* <DEDUP_REMOVED lines=35> */
.L_x_7431:
[----:B------:R-:W-:Y:S01]  /*1bf0*/  UIMAD UR40, UR39, UR4, UR40 ;  /* 0x00000004272872a4 */ /* 0x000fe2000f8e0228 */
[----:B------:R-:W-:Y:S01]  /*1c00*/  IMAD.U32 R90, RZ, RZ, UR6 ;  /* 0x00000006ff5a7e24 */ /* 0x000fe2000f8e00ff */
[----:B------:R-:W-:Y:S01]  /*1c10*/  PLOP3.LUT P0, PT, PT, PT, PT, 0x80, 0x0 ;  /* 0x000000000000781c */ /* 0x000fe20003f0f070 */
[----:B------:R-:W-:Y:S01]  /*1c20*/  IMAD.U32 R3, RZ, RZ, UR4 ;  /* 0x00000004ff037e24 */ /* 0x000fe2000f8e00ff */
[----:B------:R-:W-:Y:S02]  /*1c30*/  CS2R R20, SRZ ;  /* 0x0000000000147805 */ /* 0x000fe4000001ff00 */
[----:B------:R-:W-:Y:S02]  /*1c40*/  CS2R R150, SRZ ;  /* 0x0000000000967805 */ /* 0x000fe4000001ff00 */
[----:B------:R-:W-:Y:S02]  /*1c50*/  CS2R R148, SRZ ;  /* 0x0000000000947805 */ /* 0x000fe4000001ff00 */
[----:B------:R-:W-:-:S02]  /*1c60*/  CS2R R146, SRZ ;  /* 0x0000000000927805 */ /* 0x000fc4000001ff00 */
[----:B------:R-:W-:Y:S02]  /*1c70*/  VIADDMNMX R90, R3, UR40, R90, PT ;  /* 0x00000028035a7c46 */ /* 0x000fe4000b80015a */
[----:B------:R-:W-:Y:S02]  /*1c80*/  CS2R R144, SRZ ;  /* 0x0000000000907805 */ /* 0x000fe4000001ff00 */
[----:B------:R-:W-:Y:S02]  /*1c90*/  CS2R R142, SRZ ;  /* 0x00000000008e7805 */ /* 0x000fe4000001ff00 */
[----:B------:R-:W-:Y:S02]  /*1ca0*/  CS2R R140, SRZ ;  /* 0x00000000008c7805 */ /* 0x000fe4000001ff00 */
[----:B------:R-:W-:Y:S02]  /*1cb0*/  ISETP.GT.AND P1, PT, R90, UR40, PT ;  /* 0x000000285a007c0c */ /* 0x000fe4000bf24270 */
        /* <DEDUP_REMOVED lines=27> */
[----:B------:R-:W0:Y:S01]  /*1e70*/  SHFL.IDX PT, R0, R216, RZ, 0x1f ;  /* 0x00001fffd8007589 */ /* 0x000e2200000e0000 */
[----:B------:R-:W1:Y:S01]  /*1e80*/  S2UR UR5, SR_CgaCtaId ;  /* 0x00000000000579c3 */ /* 0x000e620000008800 */
[----:B------:R-:W-:Y:S01]  /*1e90*/  UMOV UR41, 0x400 ;  /* 0x0000040000297882 */ /* 0x000fe20000000000 */
[----:B0-----:R-:W-:Y:S01]  /*1ea0*/  R2UR UR44, R0 ;  /* 0x00000000002c72ca */ /* 0x001fe200000e0000 */
[----:B-1----:R-:W-:-:S04]  /*1eb0*/  ULEA UR41, UR5, UR41, 0x18 ;  /* 0x0000002905297291 */ /* 0x002fc8000f8ec03f */
[----:B------:R-:W-:-:S04]  /*1ec0*/  UIADD3 UR5, UR41, 0x10400, URZ ;  /* 0x0001040029057890 */ /* 0x000fc8000fffe03f */
[----:B------:R-:W-:-:S04]  /*1ed0*/  ULOP3.LUT UP0, URZ, UR5, 0x3ff, URZ, 0xc0, !UPT ;  /* 0x000003ff053f7892 */ /* 0x000fc8000f80c03f */
[----:B------:R-:W-:Y:S02]  /*1ee0*/  ULEA.HI UR4, UR44, UR44, URZ, 0x1 ;  /* 0x0000002c2c047291 */ /* 0x000fe4000f8f083f */
[----:B------:R-:W-:Y:S02]  /*1ef0*/  PLOP3.LUT P0, PT, PT, PT, UP0, 0x80, 0x0 ;  /* 0x000000000000781c */ /* 0x000fe40003f0f008 */
        /* <DEDUP_REMOVED lines=22> */
.L_x_7433:
[----:B------:R-:W-:Y:S01]  /*2060*/  ULEA.HI UR4, UR48, UR48, URZ, 0x1 ;  /* 0x0000003030047291 */ /* 0x000fe2000f8f083f */
[----:B------:R-:W-:-:S03]  /*2070*/  IMAD.U32 R2, RZ, RZ, UR49 ;  /* 0x00000031ff027e24 */ /* 0x000fc6000f8e00ff */
[----:B------:R-:W-:Y:S02]  /*2080*/  ULOP3.LUT UR4, UR4, 0xfffffffe, URZ, 0xc0, !UPT ;  /* 0xfffffffe04047892 */ /* 0x000fe4000f8ec03f */
[----:B------:R-:W-:Y:S02]  /*2090*/  ISETP.NE.AND P0, PT, R2, 0x3, PT ;  /* 0x000000030200780c */ /* 0x000fe40003f05270 */
[----:B------:R-:W-:-:S06]  /*20a0*/  UIADD3 UR4, UR48, -UR4, URZ ;  /* 0x8000000430047290 */ /* 0x000fcc000fffe03f */
[----:B------:R-:W-:-:S05]  /*20b0*/  IMAD.U32 R0, RZ, RZ, UR4 ;  /* 0x00000004ff007e24 */ /* 0x000fca000f8e00ff */
[----:B------:R-:W-:-:S04]  /*20c0*/  SHF.L.U32 R0, R0, 0x1f, RZ ;  /* 0x0000001f00007819 */ /* 0x000fc800000006ff */
[----:B------:R-:W0:Y:S02]  /*20d0*/  SYNCS.PHASECHK.TRANS64.TRYWAIT P1, [UR41+0x28800], R0 ;  /* 0x02880000ff0075a7 */ /* 0x000e240008020169 */
[----:B0-----:R-:W-:Y:S05]  /*20e0*/  @!P1 BRA `(.L_x_7434) ;  /* 0x0000016000109947 */ /* 0x001fea0003800000 */
.L_x_7657:
[----:B------:R-:W-:Y:S05]  /*20f0*/  @!P0 BRA `(.L_x_7435) ;  /* 0x0000000000048947 */ /* 0x000fea0003800000 */
[----:B------:R-:W-:Y:S01]  /*2100*/  BPT.TRAP 0x1 ;  /* 0x000000040000795c */ /* 0x000fe20000300000 */
.L_x_7435:
[----:B------:R-:W-:Y:S02]  /*2110*/  IMAD.U32 R5, RZ, RZ, UR47 ;  /* 0x0000002fff057e24 */ /* 0x000fe4000f8e00ff */
[----:B0-----:R-:W-:-:S03]  /*2120*/  IMAD.U32 R0, RZ, RZ, UR50 ;  /* 0x00000032ff007e24 */ /* 0x001fc6000f8e00ff */
[----:B------:R-:W-:Y:S02]  /*2130*/  LEA R5, R5, UR41, 0x3 ;  /* 0x0000002905057c11 */ /* 0x000fe4000f8e18ff */
[----:B------:R-:W-:-:S04]  /*2140*/  SHF.L.U32 R0, R0, 0x1f, RZ ;  /* 0x0000001f00007819 */ /* 0x000fc800000006ff */
[----:B------:R0:W1:Y:S01]  /*2150*/  SYNCS.PHASECHK.TRANS64.TRYWAIT P2, [R5+URZ+0x28830], R0 ;  /* 0x02883000050075a7 */ /* 0x000062000804017f */
[----:B------:R-:W-:Y:S05]  /*2160*/  @!P0 BRA `(.L_x_7436) ;  /* 0x0000000000048947 */ /* 0x000fea0003800000 */
[----:B------:R-:W-:Y:S01]  /*2170*/  BPT.TRAP 0x1 ;  /* 0x000000040000795c */ /* 0x000fe20000300000 */
.L_x_7436:
[----:B------:R-:W2:Y:S02]  /*2180*/  S2R R2, SR_TID.X ;  /* 0x0000000000027919 */ /* 0x000ea40000002100 */
[----:B--2---:R-:W-:-:S04]  /*2190*/  LOP3.LUT R2, R2, 0x7f, RZ, 0xc0, !PT ;  /* 0x0000007f02027812 */ /* 0x004fc800078ec0ff */
[----:B------:R-:W-:Y:S01]  /*21a0*/  ISETP.NE.AND P1, PT, R2, RZ, PT ;  /* 0x000000ff0200720c */ /* 0x000fe20003f25270 */
[----:B-1----:R-:W-:-:S12]  /*21b0*/  @P2 BRA `(.L_x_7437) ;  /* 0x0000000000082947 */ /* 0x002fd80003800000 */
[----:B------:R-:W1:Y:S02]  /*21c0*/  SYNCS.PHASECHK.TRANS64.TRYWAIT P2, [R5+URZ+0x28830], R0 ;  /* 0x02883000050075a7 */ /* 0x000e64000804017f */
[----:B-1----:R-:W-:Y:S05]  /*21d0*/  @!P2 BRA `(.L_x_7438) ;  /* 0x0000015c00eca947 */ /* 0x002fea0003800000 */
.L_x_7437:
[----:B------:R-:W-:Y:S05]  /*21e0*/  WARPSYNC.ALL ;  /* 0x0000000000007948 */ /* 0x000fea0003800000 */
[----:B------:R-:W-:Y:S01]  /*21f0*/  UIADD3 UR4, UR41, 0x18400, URZ ;  /* 0x0001840029047890 */ /* 0x000fe2000fffe03f */
[----:B------:R-:W-:Y:S01]  /*2200*/  WARPGROUP.ARRIVE ;  /* 0x00000000000079c5 */ /* 0x000fe20000000000 */
[----:B------:R-:W-:Y:S01]  /*2210*/  ULOP3.LUT UR32, UR55, 0x10000, URZ, 0xfc, !UPT ;  /* 0x0001000037207892 */ /* 0x000fe2000f8efc3f */
[----:B01----:R-:W-:Y:S01]  /*2220*/  VIADD R0, R17, UR37 ;  /* 0x0000002511007c36 */ /* 0x003fe20008000000 */
[----:B------:R-:W-:Y:S01]  /*2230*/  USHF.R.U32.HI UR4, URZ, 0x4, UR4 ;  /* 0x000000043f047899 */ /* 0x000fe20008011604 */
[----:B------:R-:W-:Y:S01]  /*2240*/  LEA R7, R90, 0xffffff80, 0x7 ;  /* 0xffffff805a077811 */ /* 0x000fe200078e38ff */
[----:B------:R-:W-:Y:S01]  /*2250*/  UMOV UR33, 0x40000040 ;  /* 0x4000004000217882 */ /* 0x000fe20000000000 */
[----:B------:R-:W-:Y:S01]  /*2260*/  UMOV UR35, 0x40000040 ;  /* 0x4000004000237882 */ /* 0x000fe20000000000 */
[----:B------:R-:W-:Y:S01]  /*2270*/  ULOP3.LUT UR4, UR4, 0x3fff, URZ, 0xc0, !UPT ;  /* 0x00003fff04047892 */ /* 0x000fe2000f8ec03f */
[----:B------:R-:W-:Y:S01]  /*2280*/  IMAD.MOV.U32 R3, RZ, RZ, R0 ;  /* 0x000000ffff037224 */ /* 0x000fe200078e0000 */
[----:B------:R-:W-:Y:S01]  /*2290*/  UMOV UR5, 0x40000040 ;  /* 0x4000004000057882 */ /* 0x000fe20000000000 */
[----:B------:R-:W-:Y:S01]  /*22a0*/  UMOV UR7, 0x40000040 ;  /* 0x4000004000077882 */ /* 0x000fe20000000000 */
[----:B------:R-:W-:-:S02]  /*22b0*/  ULOP3.LUT UR51, UR4, 0x10000, URZ, 0xfc, !UPT ;  /* 0x0001000004337892 */ /* 0x000fc4000f8efc3f */
[----:B------:R-:W-:Y:S02]  /*22c0*/  UIADD3 UR4, UR32, 0x2, URZ ;  /* 0x0000000220047890 */ /* 0x000fe4000fffe03f */
[----:B------:R-:W-:Y:S02]  /*22d0*/  ULEA UR34, UR47, UR51, 0xb ;  /* 0x000000332f227291 */ /* 0x000fe4000f8e583f */
[----:B------:R-:W-:Y:S02]  /*22e0*/  UIADD3 UR8, UR32, 0x4, URZ ;  /* 0x0000000420087890 */ /* 0x000fe4000fffe03f */
[----:B------:R-:W-:Y:S02]  /*22f0*/  UIADD3 UR6, UR34, 0x2, URZ ;  /* 0x0000000222067890 */ /* 0x000fe4000fffe03f */
[----:B------:R-:W-:Y:S01]  /*2300*/  UIADD3 UR10, UR34, 0x4, URZ ;  /* 0x00000004220a7890 */ /* 0x000fe2000fffe03f */
[----:B------:R-:W-:Y:S02]  /*2310*/  UMOV UR9, 0x40000040 ;  /* 0x4000004000097882 */ /* 0x000fe40000000000 */
[----:B------:R-:W-:Y:S01]  /*2320*/  HGMMA.64x128x16.F32 R24, gdesc[UR32], RZ, !UPT, gsb0 ;  /* 0x01e00000201879f0 */ /* 0x000fe2000c0008ff */
        /* <DEDUP_REMOVED lines=21> */
[----:B------:R-:W-:Y:S01]  /*2480*/  ULDC UR56, c[0x0][0x9dc] ;  /* 0x0002770000387ab9 */ /* 0x000fe20000000800 */
[----:B------:R-:W-:Y:S02]  /*2490*/  WARPGROUP.DEPBAR.LE gsb0, 0x0 ;  /* 0x00008000000079c5 */ /* 0x000fe40000010000 */
[----:B------:R-:W-:-:S06]  /*24a0*/  WARPGROUP.ARRIVE ;  /* 0x00000000000079c5 */ /* 0x000fcc0000000000 */
[----:B------:R-:W-:Y:S01]  /*24b0*/  HGMMA.64x128x16.F32 R24, gdesc[UR4], R24, gsb0 ;  /* 0x01e00000041879f0 */ /* 0x000fe20008000818 */
        /* <DEDUP_REMOVED lines=13> */
[----:B------:R-:W-:Y:S01]  /*2590*/  @!P1 PRMT R0, RZ, 0x654, R0 ;  /* 0x00000654ff009816 */ /* 0x000fe20000000000 */
[----:B------:R-:W-:Y:S02]  /*25a0*/  IMAD R9, R90, R5, 0x80 ;  /* 0x000000805a097424 */ /* 0x000fe400078e0205 */
[----:B------:R-:W-:Y:S01]  /*25b0*/  IMAD.U32 R5, RZ, RZ, UR46 ;  /* 0x0000002eff057e24 */ /* 0x000fe2000f8e00ff */
[----:B------:R-:W-:-:S02]  /*25c0*/  PLOP3.LUT P2, PT, PT, PT, UP1, 0x40, 0x0 ;  /* 0x000000000000781c */ /* 0x000fc40003f4e818 */
[----:B------:R-:W-:Y:S01]  /*25d0*/  IADD3 R6, -R16, UR38, R9 ;  /* 0x0000002610067c10 */ /* 0x000fe2000fffe109 */
[----:B------:R-:W-:Y:S02]  /*25e0*/  WARPGROUP.DEPBAR.LE gsb0, 0x0 ;  /* 0x00008000000079c5 */ /* 0x000fe40000010000 */
[----:B------:R-:W-:-:S06]  /*25f0*/  WARPGROUP.ARRIVE ;  /* 0x00000000000079c5 */ /* 0x000fcc0000000000 */
[----:B------:R-:W-:Y:S01]  /*2600*/  HGMMA.64x128x16.F32 R24, gdesc[UR8], R24, gsb0 ;  /* 0x01e00000081879f0 */ /* 0x000fe20008000818 */
[----:B------:R-:W-:Y:S02]  /*2610*/  ULOP3.LUT UR10, URZ, UR56, URZ, 0x33, !UPT ;  /* 0x000000383f0a7292 */ /* 0x000fe4000f8e333f */
        /* <DEDUP_REMOVED lines=37> */
.L_x_7441:
[----:B------:R-:W-:-:S06]  /*2870*/  UISETP.NE.AND UP2, UPT, UR7, 0x1, UPT ;  /* 0x000000010700788c */ /* 0x000fcc000bf45270 */
[----:B------:R-:W-:-:S05]  /*2880*/  PLOP3.LUT P2, PT, PT, PT, UP2, 0x80, 0x0 ;  /* 0x000000000000781c */ /* 0x000fca0003f4f028 */
[----:B------:R-:W-:-:S08]  /*2890*/  @UP2 ULDC.64 UR10, c[0x0][0x9e8] ;  /* 0x00027a00000a2ab9 */ /* 0x000fd00000000a00 */
[----:B------:R-:W-:-:S05]  /*28a0*/  @P2 IMAD.HI.U32 R5, R4, UR10, RZ ;  /* 0x0000000a04052c27 */ /* 0x000fca000f8e00ff */
[----:B------:R-:W-:-:S07]  /*28b0*/  @P2 SHF.R.U32.HI R4, RZ, UR11, R5 ;  /* 0x0000000bff042c19 */ /* 0x000fce0008011605 */
.L_x_7442:
[----:B------:R-:W-:Y:S05]  /*28c0*/  BSYNC B0 ;  /* 0x0000000000007941 */ /* 0x000fea0003800000 */
.L_x_7440:
[----:B------:R-:W-:-:S04]  /*28d0*/  IMAD R5, R4, UR7, -R7 ;  /* 0x0000000704057c24 */ /* 0x000fc8000f8e0a07 */
[----:B------:R-:W-:-:S05]  /*28e0*/  IMAD.IADD R5, R5, 0x1, -R16 ;  /* 0x0000000105057824 */ /* 0x000fca00078e0a10 */
[----:B------:R-:W-:Y:S02]  /*28f0*/  VIMNMX R2, R2, R5, !PT ;  /* 0x0000000502027248 */ /* 0x000fe40007fe0100 */
[----:B------:R-:W-:-:S07]  /*2900*/  VIADDMNMX R0, R5, UR7, R0, PT ;  /* 0x0000000705007c46 */ /* 0x000fce000b800100 */
.L_x_7439:
        /* <DEDUP_REMOVED lines=8> */
[----:B------:R-:W-:Y:S02]  /*2990*/  ISETP.GT.AND P3, PT, R2, 0x9, !P5 ;  /* 0x000000090200780c */ /* 0x000fe40006f64270 */
[----:B------:R-:W-:Y:S02]  /*29a0*/  P2R R12, PR, RZ, 0x20 ;  /* 0x00000020ff0c7803 */ /* 0x000fe40000000000 */
[----:B------:R-:W-:Y:S02]  /*29b0*/  ISETP.LT.OR P3, PT, R0, 0xa, P3 ;  /* 0x0000000a0000780c */ /* 0x000fe40001f61670 */
[----:B------:R-:W-:Y:S02]  /*29c0*/  ISETP.GT.AND P4, PT, R2, 0x8, !P4 ;  /* 0x000000080200780c */ /* 0x000fe40006784270 */
[----:B------:R-:W-:-:S02]  /*29d0*/  ISETP.GE.AND P5, PT, R9, 0x11, PT ;  /* 0x000000110900780c */ /* 0x000fc40003fa6270 */
[----:B------:R-:W-:Y:S01]  /*29e0*/  FSEL R29, R29, -INF , !P3 ;  /* 0xff8000001d1d7808 */ /* 0x000fe20005800000 */
[----:B0-----:R-:W-:Y:S01]  /*29f0*/  IMAD.IADD R4, R8, 0x1, R3 ;  /* 0x0000000108047824 */ /* 0x001fe200078e0203 */
[----:B------:R-:W-:Y:S02]  /*2a00*/  ISETP.LT.OR P4, PT, R0, 0x9, P4 ;  /* 0x000000090000780c */ /* 0x000fe40002781670 */
[----:B------:R-:W-:Y:S02]  /*2a10*/  ISETP.GT.AND P3, PT, R2, 0x10, !P5 ;  /* 0x000000100200780c */ /* 0x000fe40006f64270 */
[----:B------:R-:W-:Y:S02]  /*2a20*/  FSEL R28, R28, -INF , !P4 ;  /* 0xff8000001c1c7808 */ /* 0x000fe40006000000 */
        /* <DEDUP_REMOVED lines=137> */
[----:B------:R-:W-:Y:S02]  /*32c0*/  ISETP.GT.AND P6, PT, R2, 0x79, !P6 ;  /* 0x000000790200780c */ /* 0x000fe400077c4270 */
[----:B------:R-:W-:Y:S02]  /*32d0*/  VIADDMNMX R2, R3, R11, R6, PT ;  /* 0x0000000b03027246 */ /* 0x000fe40003800106 */
[----:B------:R-:W-:-:S04]  /*32e0*/  ISETP.LT.OR P6, PT, R0, 0x7a, P6 ;  /* 0x0000007a0000780c */ /* 0x000fc800037c1670 */
        /* <DEDUP_REMOVED lines=17> */
.L_x_7445:
[----:B------:R-:W-:-:S06]  /*3400*/  UISETP.NE.AND UP2, UPT, UR7, 0x1, UPT ;  /* 0x000000010700788c */ /* 0x000fcc000bf45270 */
[----:B------:R-:W-:-:S05]  /*3410*/  PLOP3.LUT P6, PT, PT, PT, UP2, 0x80, 0x0 ;  /* 0x000000000000781c */ /* 0x000fca0003fcf028 */
[----:B------:R-:W-:-:S08]  /*3420*/  @UP2 ULDC.64 UR10, c[0x0][0x9e8] ;  /* 0x00027a00000a2ab9 */ /* 0x000fd00000000a00 */
[----:B------:R-:W-:Y:S01]  /*3430*/  @P6 IMAD.HI.U32 R3, R0, UR10, RZ ;  /* 0x0000000a00036c27 */ /* 0x000fe2000f8e00ff */
[----:B------:R-:W-:-:S13]  /*3440*/  PLOP3.LUT P6, PT, PT, PT, UP2, 0x80, 0x0 ;  /* 0x000000000000781c */ /* 0x000fda0003fcf028 */
[----:B------:R-:W-:-:S07]  /*3450*/  @P6 SHF.R.U32.HI R0, RZ, UR11, R3 ;  /* 0x0000000bff006c19 */ /* 0x000fce0008011603 */
.L_x_7446:
[----:B------:R-:W-:Y:S05]  /*3460*/  BSYNC B0 ;  /* 0x0000000000007941 */ /* 0x000fea0003800000 */
.L_x_7444:
[----:B------:R-:W-:-:S04]  /*3470*/  IMAD R3, R0, UR7, -R7 ;  /* 0x0000000700037c24 */ /* 0x000fc8000f8e0a07 */
[----:B------:R-:W-:-:S05]  /*3480*/  IMAD.IADD R3, R3, 0x1, -R16 ;  /* 0x0000000103037824 */ /* 0x000fca00078e0a10 */
[----:B------:R-:W-:Y:S02]  /*3490*/  VIMNMX R4, R4, R3, !PT ;  /* 0x0000000304047248 */ /* 0x000fe40007fe0100 */
[----:B------:R-:W-:-:S07]  /*34a0*/  VIADDMNMX R2, R3, UR7, R2, PT ;  /* 0x0000000703027c46 */ /* 0x000fce000b800102 */
.L_x_7443:
[----:B------:R-:W-:Y:S01]  /*34b0*/  ISETP.GT.AND P2, PT, R4, 0x1, !P2 ;  /* 0x000000010400780c */ /* 0x000fe20005744270 */
[----:B------:R-:W-:Y:S01]  /*34c0*/  ULDC UR10, c[0x0][0x988] ;  /* 0x00026200000a7ab9 */ /* 0x000fe20000000800 */
[----:B------:R-:W-:Y:S01]  /*34d0*/  ISETP.NE.AND P6, PT, R14, RZ, PT ;  /* 0x000000ff0e00720c */ /* 0x000fe20003fc5270 */
        /* <DEDUP_REMOVED lines=24> */
[----:B------:R-:W-:Y:S02]  /*3660*/  ISETP.GT.AND P2, PT, R4, 0x10, !P6 ;  /* 0x000000100400780c */ /* 0x000fe40007744270 */
[----:B------:R-:W-:Y:S02]  /*3670*/  ISETP.NE.AND P6, PT, R96, RZ, PT ;  /* 0x000000ff6000720c */ /* 0x000fe40003fc5270 */
        /* <DEDUP_REMOVED lines=57> */
[----:B------:R-:W-:Y:S01]  /*3a10*/  ISETP.GT.AND P3, PT, R4, 0x70, !P3 ;  /* 0x000000700400780c */ /* 0x000fe20005f64270 */
[----:B------:R-:W0:Y:S01]  /*3a20*/  SHFL.BFLY PT, R0, R3, 0x2, 0x1f ;  /* 0x0c401f0003007f89 */ /* 0x000e2200000e0000 */
[----:B------:R-:W-:-:S02]  /*3a30*/  FSEL R50, R50, -INF , !P2 ;  /* 0xff80000032327808 */ /* 0x000fc40005000000 */
[----:B------:R-:W-:Y:S02]  /*3a40*/  ISETP.NE.AND P2, PT, R94, RZ, PT ;  /* 0x000000ff5e00720c */ /* 0x000fe40003f45270 */
[C---:B------:R-:W-:Y:S02]  /*3a50*/  ISETP.GT.AND P4, PT, R4.reuse, 0x71, !P4 ;  /* 0x000000710400780c */ /* 0x040fe40006784270 */
[C---:B------:R-:W-:Y:S02]  /*3a60*/  ISETP.GT.AND P2, PT, R4.reuse, 0x31, !P2 ;  /* 0x000000310400780c */ /* 0x040fe40005744270 */
[----:B------:R-:W-:Y:S02]  /*3a70*/  ISETP.GT.AND P5, PT, R4, 0x78, !P5 ;  /* 0x000000780400780c */ /* 0x000fe40006fa4270 */
[C---:B------:R-:W-:Y:S02]  /*3a80*/  ISETP.LT.OR P2, PT, R2.reuse, 0x32, P2 ;  /* 0x000000320200780c */ /* 0x040fe40001741670 */
[----:B------:R-:W-:-:S02]  /*3a90*/  ISETP.LT.OR P3, PT, R2, 0x71, P3 ;  /* 0x000000710200780c */ /* 0x000fc40001f61670 */
[----:B------:R-:W-:Y:S02]  /*3aa0*/  FSEL R51, R51, -INF , !P2 ;  /* 0xff80000033337808 */ /* 0x000fe40005000000 */
[----:B------:R-:W-:Y:S02]  /*3ab0*/  ISETP.NE.AND P2, PT, R95, RZ, PT ;  /* 0x000000ff5f00720c */ /* 0x000fe40003f45270 */
[----:B------:R-:W-:Y:S02]  /*3ac0*/  ISETP.LT.OR P4, PT, R2, 0x72, P4 ;  /* 0x000000720200780c */ /* 0x000fe40002781670 */
[----:B------:R-:W-:Y:S02]  /*3ad0*/  ISETP.GT.AND P2, PT, R4, 0x38, !P2 ;  /* 0x000000380400780c */ /* 0x000fe40005744270 */
[----:B------:R-:W-:Y:S02]  /*3ae0*/  FSEL R82, R82, -INF , !P3 ;  /* 0xff80000052527808 */ /* 0x000fe40005800000 */
[----:B------:R-:W-:-:S02]  /*3af0*/  ISETP.LT.OR P2, PT, R2, 0x39, P2 ;  /* 0x000000390200780c */ /* 0x000fc40001741670 */
[----:B------:R-:W-:Y:S02]  /*3b00*/  ISETP.LT.OR P5, PT, R2, 0x79, P5 ;  /* 0x000000790200780c */ /* 0x000fe40002fa1670 */
[----:B------:R-:W-:Y:S02]  /*3b10*/  FSEL R54, R54, -INF , !P2 ;  /* 0xff80000036367808 */ /* 0x000fe40005000000 */
[----:B------:R-:W-:Y:S02]  /*3b20*/  ISETP.GT.AND P2, PT, R4, 0x39, !P6 ;  /* 0x000000390400780c */ /* 0x000fe40007744270 */
[----:B------:R-:W-:Y:S02]  /*3b30*/  ISETP.NE.AND P6, PT, R107, RZ, PT ;  /* 0x000000ff6b00720c */ /* 0x000fe40003fc5270 */
[----:B------:R-:W-:Y:S02]  /*3b40*/  ISETP.LT.OR P2, PT, R2, 0x3a, P2 ;  /* 0x0000003a0200780c */ /* 0x000fe40001741670 */
[----:B------:R-:W-:-:S02]  /*3b50*/  FSEL R83, R83, -INF , !P4 ;  /* 0xff80000053537808 */ /* 0x000fc40006000000 */
[----:B------:R-:W-:Y:S02]  /*3b60*/  FSEL R55, R55, -INF , !P2 ;  /* 0xff80000037377808 */ /* 0x000fe40005000000 */
[----:B------:R-:W-:Y:S02]  /*3b70*/  ISETP.NE.AND P2, PT, R97, RZ, PT ;  /* 0x000000ff6100720c */ /* 0x000fe40003f45270 */
[----:B------:R-:W-:Y:S02]  /*3b80*/  FSEL R86, R86, -INF , !P5 ;  /* 0xff80000056567808 */ /* 0x000fe40006800000 */
        /* <DEDUP_REMOVED lines=47> */
[----:B------:R-:W-:-:S05]  /*3e80*/  FMUL.FTZ R6, R0, UR10 ;  /* 0x0000000a00067c20 */ /* 0x000fca0008410000 */
[----:B------:R-:W-:Y:S02]  /*3e90*/  FSEL R8, R6, RZ, P2 ;  /* 0x000000ff06087208 */ /* 0x000fe40001000000 */
[----:B------:R-:W-:Y:S02]  /*3ea0*/  ISETP.GT.AND P2, PT, R4, RZ, !P6 ;  /* 0x000000ff0400720c */ /* 0x000fe40007744270 */
[----:B------:R-:W-:Y:S01]  /*3eb0*/  ISETP.NE.AND P6, PT, R9, RZ, PT ;  /* 0x000000ff0900720c */ /* 0x000fe20003fc5270 */
[--C-:B------:R-:W-:Y:S01]  /*3ec0*/  FFMA.FTZ R180, R13, UR10, -R8.reuse ;  /* 0x0000000a0db47c23 */ /* 0x100fe20008010808 */
[----:B------:R-:W-:Y:S01]  /*3ed0*/  ISETP.LT.OR P2, PT, R2, 0x1, P2 ;  /* 0x000000010200780c */ /* 0x000fe20001741670 */
[--C-:B------:R-:W-:Y:S01]  /*3ee0*/  FFMA.FTZ R3, R25, UR10, -R8.reuse ;  /* 0x0000000a19037c23 */ /* 0x100fe20008010808 */
[----:B------:R-:W-:Y:S01]  /*3ef0*/  ISETP.GT.AND P6, PT, R4, 0x79, !P6 ;  /* 0x000000790400780c */ /* 0x000fe200077c4270 */
[--C-:B------:R-:W-:Y:S01]  /*3f00*/  FFMA.FTZ R182, R28, UR10, -R8.reuse ;  /* 0x0000000a1cb67c23 */ /* 0x100fe20008010808 */
[----:B------:R-:W-:Y:S01]  /*3f10*/  FSEL R26, R26, -INF , !P2 ;  /* 0xff8000001a1a7808 */ /* 0x000fe20005000000 */
[----:B------:R-:W-:Y:S01]  /*3f20*/  MUFU.EX2 R180, R180 ;  /* 0x000000b400b47308 */ /* 0x000fe20000000800 */
[----:B------:R-:W-:Y:S01]  /*3f30*/  ISETP.NE.AND P2, PT, R108, RZ, PT ;  /* 0x000000ff6c00720c */ /* 0x000fe20003f45270 */
[--C-:B------:R-:W-:Y:S01]  /*3f40*/  FFMA.FTZ R7, R29, UR10, -R8.reuse ;  /* 0x0000000a1d077c23 */ /* 0x100fe20008010808 */
[----:B------:R-:W-:Y:S01]  /*3f50*/  FMNMX.FTZ R5, R26, R27, !PT ;  /* 0x0000001b1a057209 */ /* 0x000fe20007810000 */
[--C-:B------:R-:W-:Y:S01]  /*3f60*/  FFMA.FTZ R176, R32, UR10, -R8.reuse ;  /* 0x0000000a20b07c23 */ /* 0x100fe20008010808 */
[----:B------:R-:W-:Y:S01]  /*3f70*/  ISETP.GT.AND P2, PT, R4, 0x69, !P2 ;  /* 0x000000690400780c */ /* 0x000fe20005744270 */
[--C-:B------:R-:W-:Y:S01]  /*3f80*/  FFMA.FTZ R9, R33, UR10, -R8.reuse ;  /* 0x0000000a21097c23 */ /* 0x100fe20008010808 */
[----:B------:R-:W-:Y:S01]  /*3f90*/  FMNMX.FTZ R6, R30, R5, !PT ;  /* 0x000000051e067209 */ /* 0x000fe20007810000 */
[----:B------:R-:W0:Y:S01]  /*3fa0*/  MUFU.EX2 R3, R3 ;  /* 0x0000000300037308 */ /* 0x000e220000000800 */
[----:B------:R-:W-:Y:S01]  /*3fb0*/  ISETP.LT.OR P2, PT, R2, 0x6a, P2 ;  /* 0x0000006a0200780c */ /* 0x000fe20001741670 */
[--C-:B------:R-:W-:Y:S01]  /*3fc0*/  FFMA.FTZ R178, R36, UR10, -R8.reuse ;  /* 0x0000000a24b27c23 */ /* 0x100fe20008010808 */
[----:B------:R-:W-:Y:S01]  /*3fd0*/  FMNMX.FTZ R5, R31, R6, !PT ;  /* 0x000000061f057209 */ /* 0x000fe20007810000 */
[--C-:B------:R-:W-:Y:S01]  /*3fe0*/  FFMA.FTZ R11, R37, UR10, -R8.reuse ;  /* 0x0000000a250b7c23 */ /* 0x100fe20008010808 */
[----:B------:R-:W-:Y:S01]  /*3ff0*/  FSEL R79, R79, -INF , !P2 ;  /* 0xff8000004f4f7808 */ /* 0x000fe20005000000 */
[--C-:B------:R-:W-:Y:S01]  /*4000*/  FFMA.FTZ R172, R40, UR10, -R8.reuse ;  /* 0x0000000a28ac7c23 */ /* 0x100fe20008010808 */
[----:B------:R-:W-:Y:S01]  /*4010*/  FMNMX.FTZ R6, R34, R5, !PT ;  /* 0x0000000522067209 */ /* 0x000fe20007810000 */
[----:B------:R-:W1:Y:S01]  /*4020*/  MUFU.EX2 R182, R182 ;  /* 0x000000b600b67308 */ /* 0x000e620000000800 */
[----:B------:R-:W-:Y:S01]  /*4030*/  ISETP.LT.OR P6, PT, R2, 0x7a, P6 ;  /* 0x0000007a0200780c */ /* 0x000fe200037c1670 */
[--C-:B------:R-:W-:Y:S01]  /*4040*/  FFMA.FTZ R13, R41, UR10, -R8.reuse ;  /* 0x0000000a290d7c23 */ /* 0x100fe20008010808 */
[----:B------:R-:W-:Y:S01]  /*4050*/  FMNMX.FTZ R5, R35, R6, !PT ;  /* 0x0000000623057209 */ /* 0x000fe20007810000 */
[--C-:B------:R-:W-:Y:S01]  /*4060*/  FFMA.FTZ R174, R44, UR10, -R8.reuse ;  /* 0x0000000a2cae7c23 */ /* 0x100fe20008010808 */
[----:B------:R-:W-:Y:S01]  /*4070*/  FSEL R87, R87, -INF , !P6 ;  /* 0xff80000057577808 */ /* 0x000fe20007000000 */
        /* <DEDUP_REMOVED lines=31> */
[--C-:B------:R-:W-:Y:S01]  /*4270*/  FFMA.FTZ R154, R84, UR10, -R8.reuse ;  /* 0x0000000a549a7c23 */ /* 0x100fe20008010808 */
[----:B------:R-:W-:Y:S01]  /*4280*/  FFMA.FTZ R57, R85, UR10, -R8 ;  /* 0x0000000a55397c23 */ /* 0x000fe20008010808 */
[----:B------:R-:W-:Y:S01]  /*4290*/  FMNMX.FTZ R6, R54, R5, !PT ;  /* 0x0000000536067209 */ /* 0x000fe20007810000 */
[----:B------:R-:W5:Y:S03]  /*42a0*/  MUFU.EX2 R11, R11 ;  /* 0x0000000b000b7308 */ /* 0x000f660000000800 */
[----:B------:R-:W-:-:S04]  /*42b0*/  FMNMX.FTZ R5, R55, R6, !PT ;  /* 0x0000000637057209 */ /* 0x000fc80007810000 */
[----:B------:R-:W-:Y:S01]  /*42c0*/  FMNMX.FTZ R6, R58, R5, !PT ;  /* 0x000000053a067209 */ /* 0x000fe20007810000 */
[----:B------:R-:W5:Y:S03]  /*42d0*/  MUFU.EX2 R172, R172 ;  /* 0x000000ac00ac7308 */ /* 0x000f660000000800 */
[----:B------:R-:W-:-:S04]  /*42e0*/  FMNMX.FTZ R5, R59, R6, !PT ;  /* 0x000000063b057209 */ /* 0x000fc80007810000 */
[----:B------:R-:W-:Y:S01]  /*42f0*/  FMNMX.FTZ R6, R62, R5, !PT ;  /* 0x000000053e067209 */ /* 0x000fe20007810000 */
[----:B------:R-:W5:Y:S03]  /*4300*/  MUFU.EX2 R13, R13 ;  /* 0x0000000d000d7308 */ /* 0x000f660000000800 */
        /* <DEDUP_REMOVED lines=36> */
[--C-:B------:R-:W-:Y:S01]  /*4550*/  FFMA.FTZ R2, R27, UR10, -R4.reuse ;  /* 0x0000000a1b027c23 */ /* 0x100fe20008010804 */
[----:B------:R-:W-:Y:S01]  /*4560*/  FADD.FTZ R27, R180, R3 ;  /* 0x00000003b41b7221 */ /* 0x000fe20000010000 */
[--C-:B------:R-:W-:Y:S01]  /*4570*/  FFMA.FTZ R181, R26, UR10, -R4.reuse ;  /* 0x0000000a1ab57c23 */ /* 0x100fe20008010804 */
[--C-:B------:R-:W-:Y:S01]  /*4580*/  FFMA.FTZ R183, R30, UR10, -R4.reuse ;  /* 0x0000000a1eb77c23 */ /* 0x100fe20008010804 */
[--C-:B------:R-:W-:Y:S01]  /*4590*/  FFMA.FTZ R31, R31, UR10, -R4.reuse ;  /* 0x0000000a1f1f7c23 */ /* 0x100fe20008010804 */
[----:B-1----:R-:W-:Y:S01]  /*45a0*/  FADD.FTZ R10, R182, R27 ;  /* 0x0000001bb60a7221 */ /* 0x002fe20000010000 */
[--C-:B------:R-:W-:Y:S01]  /*45b0*/  FFMA.FTZ R177, R34, UR10, -R4.reuse ;  /* 0x0000000a22b17c23 */ /* 0x100fe20008010804 */
[----:B------:R-:W-:Y:S01]  /*45c0*/  MUFU.EX2 R2, R2 ;  /* 0x0000000200027308 */ /* 0x000fe20000000800 */
[----:B------:R-:W-:Y:S01]  /*45d0*/  FFMA.FTZ R35, R35, UR10, -R4 ;  /* 0x0000000a23237c23 */ /* 0x000fe20008010804 */
[----:B--2---:R-:W-:Y:S01]  /*45e0*/  FADD.FTZ R27, R7, R10 ;  /* 0x0000000a071b7221 */ /* 0x004fe20000010000 */
[--C-:B------:R-:W-:Y:S01]  /*45f0*/  FFMA.FTZ R38, R38, UR10, -R4.reuse ;  /* 0x0000000a26267c23 */ /* 0x100fe20008010804 */
[--C-:B------:R-:W-:Y:S01]  /*4600*/  FFMA.FTZ R39, R39, UR10, -R4.reuse ;  /* 0x0000000a27277c23 */ /* 0x100fe20008010804 */
[--C-:B------:R-:W-:Y:S01]  /*4610*/  FFMA.FTZ R42, R42, UR10, -R4.reuse ;  /* 0x0000000a2a2a7c23 */ /* 0x100fe20008010804 */
[----:B---3--:R-:W-:Y:S01]  /*4620*/  FADD.FTZ R10, R176, R27 ;  /* 0x0000001bb00a7221 */ /* 0x008fe20000010000 */
[--C-:B------:R-:W-:Y:S01]  /*4630*/  FFMA.FTZ R43, R43, UR10, -R4.reuse ;  /* 0x0000000a2b2b7c23 */ /* 0x100fe20008010804 */
[----:B------:R-:W0:Y:S01]  /*4640*/  MUFU.EX2 R181, R181 ;  /* 0x000000b500b57308 */ /* 0x000e220000000800 */
[----:B------:R-:W-:Y:S01]  /*4650*/  FFMA.FTZ R46, R46, UR10, -R4 ;  /* 0x0000000a2e2e7c23 */ /* 0x000fe20008010804 */
[----:B----4-:R-:W-:Y:S01]  /*4660*/  FADD.FTZ R27, R9, R10 ;  /* 0x0000000a091b7221 */ /* 0x010fe20000010000 */
[--C-:B------:R-:W-:Y:S01]  /*4670*/  FFMA.FTZ R47, R47, UR10, -R4.reuse ;  /* 0x0000000a2f2f7c23 */ /* 0x100fe20008010804 */
[--C-:B------:R-:W-:Y:S01]  /*4680*/  FFMA.FTZ R50, R50, UR10, -R4.reuse ;  /* 0x0000000a32327c23 */ /* 0x100fe20008010804 */
[--C-:B------:R-:W-:Y:S01]  /*4690*/  FFMA.FTZ R51, R51, UR10, -R4.reuse ;  /* 0x0000000a33337c23 */ /* 0x100fe20008010804 */
[----:B-----5:R-:W-:Y:S01]  /*46a0*/  FADD.FTZ R10, R178, R27 ;  /* 0x0000001bb20a7221 */ /* 0x020fe20000010000 */
        /* <DEDUP_REMOVED lines=8> */
[----:B------:R-:W-:Y:S01]  /*4730*/  F2FP.F16.F32.PACK_AB R180, R3, R180 ;  /* 0x000000b403b4723e */ /* 0x000fe200000000ff */
[----:B------:R2:W3:Y:S01]  /*4740*/  MUFU.EX2 R6, R31 ;  /* 0x0000001f00067308 */ /* 0x0004e20000000800 */
[----:B------:R-:W-:Y:S01]  /*4750*/  FFMA.FTZ R63, R63, UR10, -R4 ;  /* 0x0000000a3f3f7c23 */ /* 0x000fe20008010804 */
[----:B------:R-:W-:Y:S01]  /*4760*/  FADD.FTZ R27, R13, R10 ;  /* 0x0000000a0d1b7221 */ /* 0x000fe20000010000 */
[----:B0-----:R-:W-:Y:S01]  /*4770*/  FADD.FTZ R10, R181, R2 ;  /* 0x00000002b50a7221 */ /* 0x001fe20000010000 */
[----:B------:R-:W-:Y:S01]  /*4780*/  F2FP.F16.F32.PACK_AB R182, R7, R182 ;  /* 0x000000b607b6723e */ /* 0x000fe200000000ff */
[--C-:B------:R-:W-:Y:S01]  /*4790*/  FFMA.FTZ R66, R66, UR10, -R4.reuse ;  /* 0x0000000a42427c23 */ /* 0x100fe20008010804 */
[----:B------:R-:W-:Y:S01]  /*47a0*/  FADD.FTZ R12, R174, R27 ;  /* 0x0000001bae0c7221 */ /* 0x000fe20000010000 */
[----:B------:R-:W-:Y:S01]  /*47b0*/  FFMA.FTZ R67, R67, UR10, -R4 ;  /* 0x0000000a43437c23 */ /* 0x000fe20008010804 */
[----:B------:R-:W0:Y:S01]  /*47c0*/  MUFU.EX2 R177, R177 ;  /* 0x000000b100b17308 */ /* 0x000e220000000800 */
[----:B-1----:R-:W-:Y:S01]  /*47d0*/  FADD.FTZ R27, R183, R10 ;  /* 0x0000000ab71b7221 */ /* 0x002fe20000010000 */
[----:B--2---:R-:W-:Y:S01]  /*47e0*/  FADD.FTZ R31, R15, R12 ;  /* 0x0000000c0f1f7221 */ /* 0x004fe20000010000 */
[--C-:B------:R-:W-:Y:S01]  /*47f0*/  FFMA.FTZ R70, R70, UR10, -R4.reuse ;  /* 0x0000000a46467c23 */ /* 0x100fe20008010804 */
[--C-:B------:R-:W-:Y:S01]  /*4800*/  FFMA.FTZ R71, R71, UR10, -R4.reuse ;  /* 0x0000000a47477c23 */ /* 0x100fe20008010804 */
[--C-:B------:R-:W-:Y:S01]  /*4810*/  FFMA.FTZ R74, R74, UR10, -R4.reuse ;  /* 0x0000000a4a4a7c23 */ /* 0x100fe20008010804 */
[----:B------:R-:W-:Y:S01]  /*4820*/  FADD.FTZ R12, R168, R31 ;  /* 0x0000001fa80c7221 */ /* 0x000fe20000010000 */
[----:B------:R-:W-:Y:S01]  /*4830*/  FFMA.FTZ R75, R75, UR10, -R4 ;  /* 0x0000000a4b4b7c23 */ /* 0x000fe20008010804 */
[----:B------:R-:W1:Y:S01]  /*4840*/  MUFU.EX2 R8, R35 ;  /* 0x0000002300087308 */ /* 0x000e620000000800 */
[----:B---3--:R-:W-:Y:S01]  /*4850*/  FADD.FTZ R10, R6, R27 ;  /* 0x0000001b060a7221 */ /* 0x008fe20000010000 */
[----:B------:R-:W-:Y:S01]  /*4860*/  FADD.FTZ R31, R21, R12 ;  /* 0x0000000c151f7221 */ /* 0x000fe20000010000 */
[--C-:B------:R-:W-:Y:S01]  /*4870*/  FFMA.FTZ R78, R78, UR10, -R4.reuse ;  /* 0x0000000a4e4e7c23 */ /* 0x100fe20008010804 */
[--C-:B------:R-:W-:Y:S01]  /*4880*/  FFMA.FTZ R79, R79, UR10, -R4.reuse ;  /* 0x0000000a4f4f7c23 */ /* 0x100fe20008010804 */
[--C-:B------:R-:W-:Y:S01]  /*4890*/  FFMA.FTZ R82, R82, UR10, -R4.reuse ;  /* 0x0000000a52527c23 */ /* 0x100fe20008010804 */
[----:B------:R-:W-:Y:S01]  /*48a0*/  FFMA.FTZ R83, R83, UR10, -R4 ;  /* 0x0000000a53537c23 */ /* 0x000fe20008010804 */
[----:B------:R-:W-:Y:S01]  /*48b0*/  F2FP.F16.F32.PACK_AB R181, R2, R181 ;  /* 0x000000b502b5723e */ /* 0x000fe200000000ff */
[----:B------:R-:W2:Y:S01]  /*48c0*/  MUFU.EX2 R38, R38 ;  /* 0x0000002600267308 */ /* 0x000ea20000000800 */
[----:B0-----:R-:W-:Y:S01]  /*48d0*/  FADD.FTZ R27, R177, R10 ;  /* 0x0000000ab11b7221 */ /* 0x001fe20000010000 */
[----:B------:R-:W-:Y:S01]  /*48e0*/  FADD.FTZ R10, R170, R31 ;  /* 0x0000001faa0a7221 */ /* 0x000fe20000010000 */
[--C-:B------:R-:W-:Y:S01]  /*48f0*/  FFMA.FTZ R86, R86, UR10, -R4.reuse ;  /* 0x0000000a56567c23 */ /* 0x100fe20008010804 */
[----:B------:R-:W-:Y:S01]  /*4900*/  FFMA.FTZ R4, R87, UR10, -R4 ;  /* 0x0000000a57047c23 */ /* 0x000fe20008010804 */
[----:B------:R-:W-:Y:S01]  /*4910*/  F2FP.F16.F32.PACK_AB R176, R9, R176 ;  /* 0x000000b009b0723e */ /* 0x000fe200000000ff */
[----:B------:R-:W-:Y:S01]  /*4920*/  FADD.FTZ R31, R25, R10 ;  /* 0x0000000a191f7221 */ /* 0x000fe20000010000 */
[----:B------:R-:W-:Y:S01]  /*4930*/  F2FP.F16.F32.PACK_AB R178, R11, R178 ;  /* 0x000000b20bb2723e */ /* 0x000fe200000000ff */
[----:B------:R-:W0:Y:S01]  /*4940*/  MUFU.EX2 R39, R39 ;  /* 0x0000002700277308 */ /* 0x000e220000000800 */
[----:B-1----:R-:W-:Y:S01]  /*4950*/  FADD.FTZ R27, R8, R27 ;  /* 0x0000001b081b7221 */ /* 0x002fe20000010000 */
[----:B------:R-:W-:Y:S01]  /*4960*/  FADD.FTZ R12, R164, R31 ;  /* 0x0000001fa40c7221 */ /* 0x000fe20000010000 */
[----:B------:R-:W-:-:S02]  /*4970*/  F2FP.F16.F32.PACK_AB R172, R13, R172 ;  /* 0x000000ac0dac723e */ /* 0x000fc400000000ff */
[----:B------:R-:W-:Y:S01]  /*4980*/  F2FP.F16.F32.PACK_AB R174, R15, R174 ;  /* 0x000000ae0fae723e */ /* 0x000fe200000000ff */
[----:B------:R-:W-:Y:S01]  /*4990*/  FADD.FTZ R31, R29, R12 ;  /* 0x0000000c1d1f7221 */ /* 0x000fe20000010000 */
[----:B------:R-:W-:Y:S01]  /*49a0*/  F2FP.F16.F32.PACK_AB R168, R21, R168 ;  /* 0x000000a815a8723e */ /* 0x000fe200000000ff */
[----:B------:R-:W1:Y:S01]  /*49b0*/  MUFU.EX2 R42, R42 ;  /* 0x0000002a002a7308 */ /* 0x000e620000000800 */
[----:B--2---:R-:W-:Y:S01]  /*49c0*/  FADD.FTZ R10, R38, R27 ;  /* 0x0000001b260a7221 */ /* 0x004fe20000010000 */
[----:B------:R-:W-:Y:S01]  /*49d0*/  FADD.FTZ R12, R166, R31 ;  /* 0x0000001fa60c7221 */ /* 0x000fe20000010000 */
[----:B------:R-:W-:Y:S02]  /*49e0*/  F2FP.F16.F32.PACK_AB R170, R25, R170 ;  /* 0x000000aa19aa723e */ /* 0x000fe400000000ff */
[----:B------:R-:W-:Y:S01]  /*49f0*/  F2FP.F16.F32.PACK_AB R164, R29, R164 ;  /* 0x000000a41da4723e */ /* 0x000fe200000000ff */
[C---:B------:R-:W-:Y:S01]  /*4a00*/  FADD.FTZ R31, R33.reuse, R12 ;  /* 0x0000000c211f7221 */ /* 0x040fe20000010000 */
[----:B------:R-:W-:Y:S01]  /*4a10*/  F2FP.F16.F32.PACK_AB R166, R33, R166 ;  /* 0x000000a621a6723e */ /* 0x000fe200000000ff */
[----:B------:R-:W2:Y:S01]  /*4a20*/  MUFU.EX2 R43, R43 ;  /* 0x0000002b002b7308 */ /* 0x000ea20000000800 */
[----:B0-----:R-:W-:Y:S01]  /*4a30*/  FADD.FTZ R27, R39, R10 ;  /* 0x0000000a271b7221 */ /* 0x001fe20000010000 */
[----:B------:R-:W-:Y:S01]  /*4a40*/  FADD.FTZ R12, R160, R31 ;  /* 0x0000001fa00c7221 */ /* 0x000fe20000010000 */
[----:B------:R-:W-:-:S02]  /*4a50*/  F2FP.F16.F32.PACK_AB R160, R37, R160 ;  /* 0x000000a025a0723e */ /* 0x000fc400000000ff */
[----:B------:R-:W-:Y:S01]  /*4a60*/  F2FP.F16.F32.PACK_AB R183, R6, R183 ;  /* 0x000000b706b7723e */ /* 0x000fe200000000ff */
[----:B------:R-:W-:Y:S01]  /*4a70*/  FADD.FTZ R31, R37, R12 ;  /* 0x0000000c251f7221 */ /* 0x000fe20000010000 */
[----:B------:R-:W-:Y:S01]  /*4a80*/  F2FP.F16.F32.PACK_AB R177, R8, R177 ;  /* 0x000000b108b1723e */ /* 0x000fe200000000ff */
[----:B------:R-:W0:Y:S01]  /*4a90*/  MUFU.EX2 R46, R46 ;  /* 0x0000002e002e7308 */ /* 0x000e220000000800 */
[----:B-1----:R-:W-:Y:S01]  /*4aa0*/  FADD.FTZ R10, R42, R27 ;  /* 0x0000001b2a0a7221 */ /* 0x002fe20000010000 */
[----:B------:R-:W-:Y:S01]  /*4ab0*/  FADD.FTZ R12, R162, R31 ;  /* 0x0000001fa20c7221 */ /* 0x000fe20000010000 */
[----:B------:R-:W-:Y:S02]  /*4ac0*/  F2FP.F16.F32.PACK_AB R162, R41, R162 ;  /* 0x000000a229a2723e */ /* 0x000fe400000000ff */
[----:B------:R-:W-:Y:S01]  /*4ad0*/  F2FP.F16.F32.PACK_AB R179, R39, R38 ;  /* 0x0000002627b3723e */ /* 0x000fe200000000ff */
[----:B------:R-:W-:Y:S02]  /*4ae0*/  FADD.FTZ R7, R41, R12 ;  /* 0x0000000c29077221 */ /* 0x000fe40000010000 */
[----:B------:R-:W1:Y:S01]  /*4af0*/  MUFU.EX2 R47, R47 ;  /* 0x0000002f002f7308 */ /* 0x000e620000000800 */
[C---:B--2---:R-:W-:Y:S01]  /*4b00*/  FADD.FTZ R27, R43.reuse, R10 ;  /* 0x0000000a2b1b7221 */ /* 0x044fe20000010000 */
[----:B------:R-:W-:Y:S01]  /*4b10*/  FADD.FTZ R12, R156, R7 ;  /* 0x000000079c0c7221 */ /* 0x000fe20000010000 */
[----:B------:R-:W-:-:S05]  /*4b20*/  F2FP.F16.F32.PACK_AB R173, R43, R42 ;  /* 0x0000002a2bad723e */ /* 0x000fca00000000ff */
        /* <DEDUP_REMOVED lines=62> */
[----:B------:R0:W3:Y:S01]  /*4f10*/  MUFU.EX2 R155, R4 ;  /* 0x00000004009b7308 */ /* 0x0000e20000000800 */
[C---:B-1----:R-:W-:Y:S01]  /*4f20*/  FADD.FTZ R7, R83.reuse, R2 ;  /* 0x0000000253077221 */ /* 0x042fe20000010000 */
[----:B------:R-:W-:-:S06]  /*4f30*/  F2FP.F16.F32.PACK_AB R153, R83, R82 ;  /* 0x000000525399723e */ /* 0x000fcc00000000ff */
[----:B------:R-:W1:Y:S01]  /*4f40*/  MUFU.EX2 R57, R57 ;  /* 0x0000003900397308 */ /* 0x000e620000000800 */
[----:B--2---:R-:W-:Y:S01]  /*4f50*/  FADD.FTZ R2, R86, R7 ;  /* 0x0000000756027221 */ /* 0x004fe20000010000 */
[----:B0-----:R-:W-:-:S03]  /*4f60*/  VIADD R4, R90, 0xfffffffe ;  /* 0xfffffffe5a047836 */ /* 0x001fc60000000000 */
[C---:B---3--:R-:W-:Y:S01]  /*4f70*/  FADD.FTZ R2, R155.reuse, R2 ;  /* 0x000000029b027221 */ /* 0x048fe20000010000 */
[----:B------:R-:W-:Y:S01]  /*4f80*/  F2FP.F16.F32.PACK_AB R155, R155, R86 ;  /* 0x000000569b9b723e */ /* 0x000fe200000000ff */
[C---:B-1----:R-:W-:Y:S01]  /*4f90*/  FADD.FTZ R3, R57.reuse, R12 ;  /* 0x0000000c39037221 */ /* 0x042fe20000010000 */
        /* <DEDUP_REMOVED lines=12> */
.L_x_7448:
[----:B------:R-:W-:-:S11]  /*5060*/  UISETP.NE.AND UP2, UPT, UR7, 0x1, UPT ;  /* 0x000000010700788c */ /* 0x000fd6000bf45270 */
[----:B------:R-:W-:Y:S02]  /*5070*/  @UP2 ULDC.64 UR14, c[0x0][0x9e8] ;  /* 0x00027a00000e2ab9 */ /* 0x000fe40000000a00 */
[----:B------:R-:W-:-:S04]  /*5080*/  UIMAD.WIDE.U32 UR18, UR11, UR14, URZ ;  /* 0x0000000e0b1272a5 */ /* 0x000fc8000f8e003f */
[----:B------:R-:W-:-:S12]  /*5090*/  @UP2 USHF.R.U32.HI UR11, URZ, UR15, UR19 ;  /* 0x0000000f3f0b2299 */ /* 0x000fd80008011613 */
.L_x_7449:
[----:B------:R-:W-:-:S04]  /*50a0*/  UIMAD UR7, UR11, UR7, UR7 ;  /* 0x000000070b0772a4 */ /* 0x000fc8000f8e0207 */
[----:B------:R-:W-:-:S04]  /*50b0*/  UISETP.LT.AND UP2, UPT, UR6, UR7, UPT ;  /* 0x000000070600728c */ /* 0x000fc8000bf41270 */
[----:B------:R-:W-:-:S12]  /*50c0*/  USEL UR6, UR6, UR7, UP2 ;  /* 0x0000000706067287 */ /* 0x000fd80009000000 */
.L_x_7447:
[----:B------:R-:W-:Y:S01]  /*50d0*/  USHF.R.S32.HI UR7, URZ, 0x1f, UR6 ;  /* 0x0000001f3f077899 */ /* 0x000fe20008011406 */
[----:B------:R-:W-:Y:S02]  /*50e0*/  CS2R R150, SRZ ;  /* 0x0000000000967805 */ /* 0x000fe4000001ff00 */
[----:B------:R-:W-:Y:S02]  /*50f0*/  CS2R R148, SRZ ;  /* 0x0000000000947805 */ /* 0x000fe4000001ff00 */
[----:B------:R-:W-:Y:S01]  /*5100*/  CS2R R146, SRZ ;  /* 0x0000000000927805 */ /* 0x000fe2000001ff00 */
        /* <DEDUP_REMOVED lines=35> */
[----:B------:R-:W-:Y:S01]  /*5340*/  IMAD.MOV.U32 R151, RZ, RZ, RZ ;  /* 0x000000ffff977224 */ /* 0x000fe200078e00ff */
[----:B------:R-:W-:Y:S01]  /*5350*/  ULDC UR55, c[0x0][0x9e4] ;  /* 0x0002790000377ab9 */ /* 0x000fe20000000800 */
[----:B------:R-:W-:Y:S01]  /*5360*/  ULDC UR56, c[0x0][0x9dc] ;  /* 0x0002770000387ab9 */ /* 0x000fe20000000800 */
[----:B------:R-:W-:Y:S01]  /*5370*/  ULDC UR54, c[0x0][0x988] ;  /* 0x0002620000367ab9 */ /* 0x000fe20000000800 */
[----:B------:R-:W-:-:S05]  /*5380*/  ULDC UR57, c[0x0][0x9e0] ;  /* 0x0002780000397ab9 */ /* 0x000fca0000000800 */
.L_x_7467:
[----:B------:R-:W-:Y:S01]  /*5390*/  UIADD3 UR59, UR47, 0x1, URZ ;  /* 0x000000012f3b7890 */ /* 0x000fe2000fffe03f */
[----:B------:R-:W-:-:S03]  /*53a0*/  ISETP.NE.AND P3, PT, RZ, UR44, PT ;  /* 0x0000002cff007c0c */ /* 0x000fc6000bf65270 */
[----:B------:R-:W-:-:S04]  /*53b0*/  UISETP.NE.AND UP2, UPT, UR59, 0x2, UPT ;  /* 0x000000023b00788c */ /* 0x000fc8000bf45270 */
[----:B------:R-:W-:Y:S02]  /*53c0*/  USEL UR58, URZ, 0x1, UP2 ;  /* 0x000000013f3a7887 */ /* 0x000fe40009000000 */
[----:B------:R-:W-:Y:S02]  /*53d0*/  USEL UR59, UR59, URZ, UP2 ;  /* 0x0000003f3b3b7287 */ /* 0x000fe40009000000 */
[----:B------:R-:W-:Y:S02]  /*53e0*/  ULOP3.LUT UR58, UR50, UR58, URZ, 0x3c, !UPT ;  /* 0x0000003a323a7292 */ /* 0x000fe4000f8e3c3f */
[----:B------:R-:W-:Y:S10]  /*53f0*/  @P3 BRA `(.L_x_7451) ;  /* 0x00000000002c3947 */ /* 0x000ff40003800000 */
[----:B------:R-:W-:Y:S05]  /*5400*/  @!P0 BRA `(.L_x_7452) ;  /* 0x0000000000048947 */ /* 0x000fea0003800000 */
[----:B------:R-:W-:Y:S01]  /*5410*/  BPT.TRAP 0x1 ;  /* 0x000000040000795c */ /* 0x000fe20000300000 */
.L_x_7452:
[----:B------:R-:W-:Y:S01]  /*5420*/  ULEA UR6, UR59, UR41, 0x3 ;  /* 0x000000293b067291 */ /* 0x000fe2000f8e183f */
[----:B------:R-:W-:-:S05]  /*5430*/  IMAD.U32 R6, RZ, RZ, UR58 ;  /* 0x0000003aff067e24 */ /* 0x000fca000f8e00ff */
[----:B------:R-:W-:-:S04]  /*5440*/  SHF.L.U32 R6, R6, 0x1f, RZ ;  /* 0x0000001f06067819 */ /* 0x000fc800000006ff */
[----:B------:R0:W1:Y:S01]  /*5450*/  SYNCS.PHASECHK.TRANS64.TRYWAIT P2, [UR6+0x28830], R6 ;  /* 0x02883006ff0075a7 */ /* 0x0000620008040146 */
[----:B------:R-:W-:Y:S05]  /*5460*/  @!P0 BRA `(.L_x_7453) ;  /* 0x0000000000048947 */ /* 0x000fea0003800000 */
[----:B------:R-:W-:Y:S01]  /*5470*/  BPT.TRAP 0x1 ;  /* 0x000000040000795c */ /* 0x000fe20000300000 */
.L_x_7453:
[----:B-1----:R-:W-:Y:S05]  /*5480*/  @P2 BRA `(.L_x_7451) ;  /* 0x0000000000082947 */ /* 0x002fea0003800000 */
[----:B------:R-:W1:Y:S02]  /*5490*/  SYNCS.PHASECHK.TRANS64.TRYWAIT P2, [UR6+0x28830], R6 ;  /* 0x02883006ff0075a7 */ /* 0x000e640008040146 */
[----:B-1----:R-:W-:Y:S05]  /*54a0*/  @!P2 BRA `(.L_x_7454) ;  /* 0x0000012c004ca947 */ /* 0x002fea0003800000 */
.L_x_7451:
[----:B-1----:R-:W1:Y:S01]  /*54b0*/  S2R R7, SR_TID.X ;  /* 0x0000000000077919 */ /* 0x002e620000002100 */
[----:B------:R-:W-:Y:S01]  /*54c0*/  ULEA UR34, UR59, UR51, 0xb ;  /* 0x000000333b227291 */ /* 0x000fe2000f8e583f */
[----:B------:R-:W-:Y:S01]  /*54d0*/  UMOV UR35, 0x40000040 ;  /* 0x4000004000237882 */ /* 0x000fe20000000000 */
[----:B------:R-:W-:Y:S02]  /*54e0*/  UMOV UR7, 0x40000040 ;  /* 0x4000004000077882 */ /* 0x000fe40000000000 */
[----:B------:R-:W-:Y:S02]  /*54f0*/  UIADD3 UR6, UR34, 0x2, URZ ;  /* 0x0000000222067890 */ /* 0x000fe4000fffe03f */
        /* <DEDUP_REMOVED lines=12> */
[----:B-1----:R-:W-:-:S05]  /*55c0*/  SHF.R.U32.HI R7, RZ, 0x7, R7 ;  /* 0x00000007ff077819 */ /* 0x002fca0000011607 */
[----:B0-----:R-:W-:-:S05]  /*55d0*/  VIADD R6, R7, 0x8 ;  /* 0x0000000807067836 */ /* 0x001fca0000000000 */
[----:B------:R0:W-:Y:S06]  /*55e0*/  BAR.SYNC.DEFER_BLOCKING R6, 0x100 ;  /* 0x000400060000751d */ /* 0x0001ec0000010000 */
        /* <DEDUP_REMOVED lines=27> */
.L_x_7456:
[----:B------:R-:W-:Y:S01]  /*57a0*/  ULEA UR6, UR47, UR41, 0x3 ;  /* 0x000000292f067291 */ /* 0x000fe2000f8e183f */
[----:B------:R-:W-:-:S05]  /*57b0*/  IMAD.U32 R6, RZ, RZ, UR50 ;  /* 0x00000032ff067e24 */ /* 0x000fca000f8e00ff */
[----:B------:R-:W-:-:S04]  /*57c0*/  SHF.L.U32 R6, R6, 0x1f, RZ ;  /* 0x0000001f06067819 */ /* 0x000fc800000006ff */
[----:B------:R0:W1:Y:S01]  /*57d0*/  SYNCS.PHASECHK.TRANS64.TRYWAIT P2, [UR6+0x28850], R6 ;  /* 0x02885006ff0075a7 */ /* 0x0000620008040146 */
[----:B------:R-:W-:Y:S05]  /*57e0*/  @!P0 BRA `(.L_x_7457) ;  /* 0x0000000000048947 */ /* 0x000fea0003800000 */
[----:B------:R-:W-:Y:S01]  /*57f0*/  BPT.TRAP 0x1 ;  /* 0x000000040000795c */ /* 0x000fe20000300000 */
.L_x_7457:
[----:B-1----:R-:W-:Y:S05]  /*5800*/  @P2 BRA `(.L_x_7455) ;  /* 0x0000000000082947 */ /* 0x002fea0003800000 */
[----:B------:R-:W1:Y:S02]  /*5810*/  SYNCS.PHASECHK.TRANS64.TRYWAIT P2, [UR6+0x28850], R6 ;  /* 0x02885006ff0075a7 */ /* 0x000e640008040146 */
[----:B-1----:R-:W-:Y:S05]  /*5820*/  @!P2 BRA `(.L_x_7458) ;  /* 0x000001280084a947 */ /* 0x002fea0003800000 */
.L_x_7455:
[----:B------:R-:W-:Y:S01]  /*5830*/  UIADD3 UR6, UR41, 0x400, URZ ;  /* 0x0000040029067890 */ /* 0x000fe2000fffe03f */
[----:B------:R-:W-:Y:S01]  /*5840*/  WARPGROUP.ARRIVE ;  /* 0x00000000000079c5 */ /* 0x000fe20000000000 */
[----:B------:R-:W-:-:S05]  /*5850*/  UMOV UR7, 0x40000040 ;  /* 0x4000004000077882 */ /* 0x000fca0000000000 */
[----:B------:R-:W2:Y:S01]  /*5860*/  S2R R9, SR_TID.X ;  /* 0x0000000000097919 */ /* 0x000ea20000002100 */
[----:B------:R-:W-:Y:S01]  /*5870*/  USHF.R.U32.HI UR6, URZ, 0x4, UR6 ;  /* 0x000000043f067899 */ /* 0x000fe20008011606 */
[----:B------:R-:W-:Y:S01]  /*5880*/  PLOP3.LUT P2, PT, PT, PT, UP0, 0x80, 0x0 ;  /* 0x000000000000781c */ /* 0x000fe20003f4f008 */
[----:B------:R-:W-:Y:S01]  /*5890*/  VIADD R8, R17, UR37 ;  /* 0x0000002511087c36 */ /* 0x000fe20008000000 */
[----:B------:R-:W-:Y:S01]  /*58a0*/  PLOP3.LUT P3, PT, PT, PT, UP0, 0x80, 0x0 ;  /* 0x000000000000781c */ /* 0x000fe20003f6f008 */
[----:B------:R-:W-:Y:S01]  /*58b0*/  ULOP3.LUT UR6, UR6, 0x3fff, URZ, 0xc0, !UPT ;  /* 0x00003fff06067892 */ /* 0x000fe2000f8ec03f */
[----:B-1----:R-:W-:Y:S02]  /*58c0*/  IMAD.U32 R7, RZ, RZ, UR59 ;  /* 0x0000003bff077e24 */ /* 0x002fe4000f8e00ff */
[----:B------:R-:W-:Y:S01]  /*58d0*/  IMAD.U32 R10, RZ, RZ, UR46 ;  /* 0x0000002eff0a7e24 */ /* 0x000fe2000f8e00ff */
[----:B------:R-:W-:Y:S02]  /*58e0*/  ULOP3.LUT UR6, UR6, 0x4000000, URZ, 0xfc, !UPT ;  /* 0x0400000006067892 */ /* 0x000fe4000f8efc3f */
[----:B------:R-:W-:-:S02]  /*58f0*/  @!P1 LEA R7, R7, UR41, 0x3 ;  /* 0x0000002907079c11 */ /* 0x000fc4000f8e18ff */
[----:B------:R-:W-:-:S03]  /*5900*/  ULEA UR10, UR47, UR6, 0xb ;  /* 0x000000062f0a7291 */ /* 0x000fc6000f8e583f */
[----:B------:R-:W-:-:S04]  /*5910*/  @!P1 VIADD R7, R7, 0x28840 ;  /* 0x0002884007079836 */ /* 0x000fc80000000000 */
[----:B------:R-:W-:Y:S01]  /*5920*/  UMOV UR6, UR10 ;  /* 0x0000000a00067c82 */ /* 0x000fe20008000000 */
[----:B------:R-:W-:Y:S01]  /*5930*/  @!P1 PRMT R7, RZ, 0x654, R7 ;  /* 0x00000654ff079816 */ /* 0x000fe20000000007 */
[----:B------:R-:W-:Y:S01]  /*5940*/  HGMMA.64x128x16.F32 R88, R180, gdesc[UR4].tnspB, R88, gsb0 ;  /* 0x41e00004b4587df0 */ /* 0x000fe20008000858 */
[----:B------:R-:W-:Y:S01]  /*5950*/  UIADD3 UR6, UR10, 0x80, URZ ;  /* 0x000000800a067890 */ /* 0x000fe2000fffe03f */
[----:B------:R-:W-:Y:S01]  /*5960*/  UMOV UR7, 0x40000040 ;  /* 0x4000004000077882 */ /* 0x000fe20000000000 */
[----:B--2---:R-:W-:Y:S01]  /*5970*/  SHF.R.U32.HI R9, RZ, 0x7, R9 ;  /* 0x00000007ff097819 */ /* 0x004fe20000011609 */
        /* <DEDUP_REMOVED lines=33> */
[----:B------:R-:W-:Y:S02]  /*5b90*/  @UP0 ULDC UR6, c[0x0][0x44c] ;  /* 0x0001130000060ab9 */ /* 0x000fe40000000800 */
[----:B0-----:R-:W-:Y:S01]  /*5ba0*/  @P2 IMAD.HI.U32 R6, R8, UR6, RZ ;  /* 0x0000000608062c27 */ /* 0x001fe2000f8e00ff */
[----:B------:R-:W-:Y:S01]  /*5bb0*/  @UP0 ULDC UR6, c[0x0][0x450] ;  /* 0x0001140000060ab9 */ /* 0x000fe20000000800 */
[----:B------:R-:W-:-:S03]  /*5bc0*/  PLOP3.LUT P2, PT, PT, PT, UP1, 0x40, 0x0 ;  /* 0x000000000000781c */ /* 0x000fc60003f4e818 */
[----:B------:R-:W-:Y:S01]  /*5bd0*/  @P3 SHF.R.U32.HI R8, RZ, UR6, R6 ;  /* 0x00000006ff083c19 */ /* 0x000fe20008011606 */
[----:B------:R-:W-:Y:S01]  /*5be0*/  ULOP3.LUT UR6, URZ, UR56, URZ, 0x33, !UPT ;  /* 0x000000383f067292 */ /* 0x000fe2000f8e333f */
[----:B------:R-:W-:Y:S01]  /*5bf0*/  IADD3 R6, -R9, 0xb, RZ ;  /* 0x0000000b09067810 */ /* 0x000fe20007ffe1ff */
[----:B------:R-:W-:Y:S02]  /*5c00*/  IMAD.SHL.U32 R9, R4, 0x80, RZ ;  /* 0x0000008004097824 */ /* 0x000fe400078e00ff */
[----:B------:R-:W0:Y:S01]  /*5c10*/  SHFL.IDX PT, R11, R8, RZ, 0x1c1f ;  /* 0x001c1fff080b7589 */ /* 0x000e2200000e0000 */
[----:B------:R-:W-:Y:S02]  /*5c20*/  WARPGROUP.DEPBAR.LE gsb0, 0x0 ;  /* 0x00008000000079c5 */ /* 0x000fe40000010000 */
[----:B------:R1:W-:Y:S06]  /*5c30*/  BAR.ARV R6, 0x100 ;  /* 0x000400060000751d */ /* 0x0003ec0000002000 */
[----:B------:R2:W-:Y:S02]  /*5c40*/  @!P1 SYNCS.ARRIVE.TRANS64.RED.A1T0 RZ, [R7+URZ], RZ ;  /* 0x000000ff07ff99a7 */ /* 0x0005e4000810043f */
[----:B--2---:R-:W-:-:S04]  /*5c50*/  IADD3 R7, -R16, 0x1, -R9 ;  /* 0x0000000110077810 */ /* 0x004fc80007ffe909 */
[----:B------:R-:W-:-:S05]  /*5c60*/  IADD3 R7, -R10, UR38, R7 ;  /* 0x000000260a077c10 */ /* 0x000fca000fffe107 */
[C---:B------:R-:W-:Y:S02]  /*5c70*/  VIADD R14, R7.reuse, UR57 ;  /* 0x00000039070e7c36 */ /* 0x040fe40008000000 */
[----:B------:R-:W-:Y:S02]  /*5c80*/  VIADD R20, R7, UR6 ;  /* 0x0000000607147c36 */ /* 0x000fe40008000000 */
[--C-:B0-----:R-:W-:Y:S02]  /*5c90*/  IMAD.IADD R10, R14, 0x1, R11.reuse ;  /* 0x000000010e0a7824 */ /* 0x101fe400078e020b */
[----:B------:R-:W-:Y:S01]  /*5ca0*/  IMAD.IADD R12, R20, 0x1, R11 ;  /* 0x00000001140c7824 */ /* 0x000fe200078e020b */
[----:B-1----:R-:W-:Y:S06]  /*5cb0*/  @P2 BRA `(.L_x_7459) ;  /* 0x00000000005c2947 */ /* 0x002fec0003800000 */
        /* <DEDUP_REMOVED lines=13> */
.L_x_7461:
[----:B------:R-:W-:-:S05]  /*5d90*/  IMAD.U32 R152, RZ, RZ, UR55 ;  /* 0x00000037ff987e24 */ /* 0x000fca000f8e00ff */
[----:B------:R-:W-:-:S13]  /*5da0*/  ISETP.NE.AND P2, PT, R152, 0x1, PT ;  /* 0x000000019800780c */ /* 0x000fda0003f45270 */
[----:B------:R-:W0:Y:S02]  /*5db0*/  @P2 LDC.64 R6, c[0x0][0x9e8] ;  /* 0x00027a00ff062b82 */ /* 0x000e240000000a00 */
[----:B0-----:R-:W-:-:S05]  /*5dc0*/  @P2 IMAD.HI.U32 R6, R11, R6, RZ ;  /* 0x000000060b062227 */ /* 0x001fca00078e00ff */
[----:B------:R-:W-:-:S07]  /*5dd0*/  @P2 SHF.R.U32.HI R11, RZ, R7, R6 ;  /* 0x00000007ff0b2219 */ /* 0x000fce0000011606 */
.L_x_7462:
[----:B------:R-:W-:Y:S05]  /*5de0*/  BSYNC B0 ;  /* 0x0000000000007941 */ /* 0x000fea0003800000 */
.L_x_7460:
[----:B------:R-:W-:-:S04]  /*5df0*/  IMAD R11, R11, R152, -R9 ;  /* 0x000000980b0b7224 */ /* 0x000fc800078e0a09 */
[----:B------:R-:W-:-:S05]  /*5e00*/  IMAD.IADD R11, R11, 0x1, -R16 ;  /* 0x000000010b0b7824 */ /* 0x000fca00078e0a10 */
[----:B------:R-:W-:Y:S02]  /*5e10*/  VIADDMNMX R10, R11, R152, R10, PT ;  /* 0x000000980b0a7246 */ /* 0x000fe4000380010a */
[----:B------:R-:W-:-:S07]  /*5e20*/  VIMNMX R12, R12, R11, !PT ;  /* 0x0000000b0c0c7248 */ /* 0x000fce0007fe0100 */
.L_x_7459:
[----:B------:R-:W-:Y:S01]  /*5e30*/  ISETP.GT.AND P2, PT, R4, -0x1, PT ;  /* 0xffffffff0400780c */ /* 0x000fe20003f44270 */
[----:B------:R-:W0:Y:S03]  /*5e40*/  SHFL.IDX PT, R7, R8, 0x1, 0x1c1f ;  /* 0x003c1f0008077f89 */ /* 0x000e2600000e0000 */
[C---:B------:R-:W-:Y:S02]  /*5e50*/  ISETP.GT.AND P5, PT, R12.reuse, RZ, P2 ;  /* 0x000000ff0c00720c */ /* 0x040fe400017a4270 */
[----:B------:R-:W-:Y:S02]  /*5e60*/  ISETP.GT.AND P4, PT, R12, 0x1, P2 ;  /* 0x000000010c00780c */ /* 0x000fe40001784270 */
        /* <DEDUP_REMOVED lines=9> */
[----:B0-----:R-:W-:Y:S01]  /*5f00*/  IMAD.IADD R8, R14, 0x1, R7 ;  /* 0x000000010e087824 */ /* 0x001fe200078e0207 */
        /* <DEDUP_REMOVED lines=79> */
[----:B------:R-:W-:Y:S01]  /*6400*/  ISETP.GT.AND P3, PT, R12, 0x79, P2 ;  /* 0x000000790c00780c */ /* 0x000fe20001764270 */
[----:B------:R-:W-:Y:S01]  /*6410*/  IMAD.IADD R12, R20, 0x1, R7 ;  /* 0x00000001140c7824 */ /* 0x000fe200078e0207 */
        /* <DEDUP_REMOVED lines=20> */
.L_x_7465:
[----:B------:R-:W-:-:S05]  /*6560*/  IMAD.U32 R14, RZ, RZ, UR55 ;  /* 0x00000037ff0e7e24 */ /* 0x000fca000f8e00ff */
[----:B------:R-:W-:-:S13]  /*6570*/  ISETP.NE.AND P3, PT, R14, 0x1, PT ;  /* 0x000000010e00780c */ /* 0x000fda0003f65270 */
[----:B------:R-:W0:Y:S02]  /*6580*/  @P3 LDC.64 R6, c[0x0][0x9e8] ;  /* 0x00027a00ff063b82 */ /* 0x000e240000000a00 */
[----:B0-----:R-:W-:-:S05]  /*6590*/  @P3 IMAD.HI.U32 R6, R10, R6, RZ ;  /* 0x000000060a063227 */ /* 0x001fca00078e00ff */
[----:B------:R-:W-:-:S07]  /*65a0*/  @P3 SHF.R.U32.HI R10, RZ, R7, R6 ;  /* 0x00000007ff0a3219 */ /* 0x000fce0000011606 */
.L_x_7466:
[----:B------:R-:W-:Y:S05]  /*65b0*/  BSYNC B0 ;  /* 0x0000000000007941 */ /* 0x000fea0003800000 */
.L_x_7464:
[----:B------:R-:W-:-:S04]  /*65c0*/  IMAD R9, R10, R14, -R9 ;  /* 0x0000000e0a097224 */ /* 0x000fc800078e0a09 */
[----:B------:R-:W-:-:S05]  /*65d0*/  IMAD.IADD R9, R9, 0x1, -R16 ;  /* 0x0000000109097824 */ /* 0x000fca00078e0a10 */
[----:B------:R-:W-:Y:S02]  /*65e0*/  VIADDMNMX R8, R9, R14, R8, PT ;  /* 0x0000000e09087246 */ /* 0x000fe40003800108 */
[----:B------:R-:W-:-:S07]  /*65f0*/  VIMNMX R12, R12, R9, !PT ;  /* 0x000000090c0c7248 */ /* 0x000fce0007fe0100 */
.L_x_7463:
[----:B------:R-:W-:Y:S01]  /*6600*/  FMNMX.FTZ R6, R155, R0, !PT ;  /* 0x000000009b067209 */ /* 0x000fe20007810000 */
[----:B------:R-:W-:Y:S01]  /*6610*/  UMOV UR10, UR54 ;  /* 0x00000036000a7c82 */ /* 0x000fe20008000000 */
[----:B------:R-:W-:Y:S01]  /*6620*/  ISETP.GT.AND P5, PT, R12, 0x8, P2 ;  /* 0x000000080c00780c */ /* 0x000fe200017a4270 */
[----:B------:R-:W-:Y:S01]  /*6630*/  UMOV UR50, UR58 ;  /* 0x0000003a00327c82 */ /* 0x000fe20008000000 */
        /* <DEDUP_REMOVED lines=17> */
[C---:B------:R-:W-:Y:S02]  /*6750*/  ISETP.GT.AND P5, PT, R12.reuse, RZ, P2 ;  /* 0x000000ff0c00720c */ /* 0x040fe400017a4270 */
        /* <DEDUP_REMOVED lines=13> */
[----:B------:R-:W-:Y:S02]  /*6830*/  FMNMX.FTZ R14, R26, R5, !PT ;  /* 0x000000051a0e7209 */ /* 0x000fe40007810000 */
[----:B------:R-:W-:Y:S02]  /*6840*/  FMNMX.FTZ R7, R57, R6, !PT ;  /* 0x0000000639077209 */ /* 0x000fe40007810000 */
[----:B------:R-:W-:-:S02]  /*6850*/  ISETP.GT.AND P4, PT, R12, 0x10, P2 ;  /* 0x000000100c00780c */ /* 0x000fc40001784270 */
[----:B------:R-:W-:Y:S02]  /*6860*/  FMNMX.FTZ R6, R60, R7, !PT ;  /* 0x000000073c067209 */ /* 0x000fe40007810000 */
[C---:B------:R-:W-:Y:S02]  /*6870*/  ISETP.LT.OR P3, PT, R8.reuse, 0xa, P3 ;  /* 0x0000000a0800780c */ /* 0x040fe40001f61670 */
[----:B------:R-:W-:Y:S02]  /*6880*/  FMNMX.FTZ R7, R61, R6, !PT ;  /* 0x000000063d077209 */ /* 0x000fe40007810000 */
[----:B------:R-:W-:Y:S02]  /*6890*/  ISETP.LT.OR P4, PT, R8, 0x11, P4 ;  /* 0x000000110800780c */ /* 0x000fe40002781670 */
[----:B------:R-:W-:Y:S02]  /*68a0*/  FMNMX.FTZ R6, R64, R7, !PT ;  /* 0x0000000740067209 */ /* 0x000fe40007810000 */
[----:B------:R-:W-:-:S02]  /*68b0*/  FSEL R31, R31, -INF , !P3 ;  /* 0xff8000001f1f7808 */ /* 0x000fc40005800000 */
[----:B------:R-:W-:Y:S02]  /*68c0*/  FMNMX.FTZ R7, R65, R6, !PT ;  /* 0x0000000641077209 */ /* 0x000fe40007810000 */
[----:B------:R-:W-:Y:S02]  /*68d0*/  ISETP.GT.AND P3, PT, R12, 0x18, P2 ;  /* 0x000000180c00780c */ /* 0x000fe40001764270 */
[----:B------:R-:W-:Y:S02]  /*68e0*/  FMNMX.FTZ R6, R68, R7, !PT ;  /* 0x0000000744067209 */ /* 0x000fe40007810000 */
[----:B------:R-:W-:Y:S02]  /*68f0*/  FSEL R34, R34, -INF , !P4 ;  /* 0xff80000022227808 */ /* 0x000fe40006000000 */
        /* <DEDUP_REMOVED lines=18> */
[----:B------:R-:W-:Y:S01]  /*6a20*/  FSEL R43, R43, -INF , !P3 ;  /* 0xff8000002b2b7808 */ /* 0x000fe20005800000 */
[----:B------:R-:W0:Y:S01]  /*6a30*/  SHFL.BFLY PT, R6, R7, 0x2, 0x1f ;  /* 0x0c401f0007067f89 */ /* 0x000e2200000e0000 */
[----:B------:R-:W-:-:S02]  /*6a40*/  ISETP.GT.AND P3, PT, R12, 0x29, P2 ;  /* 0x000000290c00780c */ /* 0x000fc40001764270 */
[----:B------:R-:W-:Y:S02]  /*6a50*/  FSEL R46, R46, -INF , !P4 ;  /* 0xff8000002e2e7808 */ /* 0x000fe40006000000 */
[----:B------:R-:W-:Y:S02]  /*6a60*/  ISETP.GT.AND P4, PT, R12, 0x30, P2 ;  /* 0x000000300c00780c */ /* 0x000fe40001784270 */
[----:B------:R-:W-:Y:S02]  /*6a70*/  ISETP.LT.OR P5, PT, R8, 0x2a, P3 ;  /* 0x0000002a0800780c */ /* 0x000fe40001fa1670 */
[----:B------:R-:W-:Y:S02]  /*6a80*/  ISETP.GT.AND P3, PT, R12, 0x31, P2 ;  /* 0x000000310c00780c */ /* 0x000fe40001764270 */
[----:B------:R-:W-:Y:S02]  /*6a90*/  FSEL R47, R47, -INF , !P5 ;  /* 0xff8000002f2f7808 */ /* 0x000fe40006800000 */
[----:B------:R-:W-:-:S02]  /*6aa0*/  ISETP.LT.OR P4, PT, R8, 0x31, P4 ;  /* 0x000000310800780c */ /* 0x000fc40002781670 */
[----:B------:R-:W-:Y:S02]  /*6ab0*/  ISETP.GT.AND P5, PT, R12, 0x38, P2 ;  /* 0x000000380c00780c */ /* 0x000fe400017a4270 */
[----:B------:R-:W-:Y:S02]  /*6ac0*/  ISETP.LT.OR P3, PT, R8, 0x32, P3 ;  /* 0x000000320800780c */ /* 0x000fe40001f61670 */
[----:B------:R-:W-:Y:S02]  /*6ad0*/  FSEL R50, R50, -INF , !P4 ;  /* 0xff80000032327808 */ /* 0x000fe40006000000 */
[----:B------:R-:W-:Y:S02]  /*6ae0*/  ISETP.GT.AND P4, PT, R12, 0x39, P2 ;  /* 0x000000390c00780c */ /* 0x000fe40001784270 */
[----:B------:R-:W-:Y:S02]  /*6af0*/  FSEL R51, R51, -INF , !P3 ;  /* 0xff80000033337808 */ /* 0x000fe40005800000 */
[----:B0-----:R-:W-:-:S02]  /*6b00*/  FMNMX.FTZ R9, R7, R6, !PT ;  /* 0x0000000607097209 */ /* 0x001fc40007810000 */
[----:B------:R-:W-:Y:S02]  /*6b10*/  ISETP.LT.OR P5, PT, R8, 0x39, P5 ;  /* 0x000000390800780c */ /* 0x000fe40002fa1670 */
[----:B------:R-:W-:Y:S01]  /*6b20*/  ISETP.GT.AND P3, PT, R12, 0x40, P2 ;  /* 0x000000400c00780c */ /* 0x000fe20001764270 */
[----:B------:R-:W0:Y:S01]  /*6b30*/  SHFL.BFLY PT, R6, R9, 0x1, 0x1f ;  /* 0x0c201f0009067f89 */ /* 0x000e2200000e0000 */
[----:B------:R-:W-:Y:S02]  /*6b40*/  ISETP.LT.OR P4, PT, R8, 0x3a, P4 ;  /* 0x0000003a0800780c */ /* 0x000fe40002781670 */
[----:B------:R-:W-:Y:S02]  /*6b50*/  FSEL R54, R54, -INF , !P5 ;  /* 0xff80000036367808 */ /* 0x000fe40006800000 */
[----:B------:R-:W-:Y:S02]  /*6b60*/  ISETP.GT.AND P5, PT, R12, 0x41, P2 ;  /* 0x000000410c00780c */ /* 0x000fe400017a4270 */
[----:B------:R-:W-:-:S02]  /*6b70*/  FSEL R55, R55, -INF , !P4 ;  /* 0xff80000037377808 */ /* 0x000fc40006000000 */
[----:B------:R-:W-:Y:S02]  /*6b80*/  ISETP.LT.OR P3, PT, R8, 0x41, P3 ;  /* 0x000000410800780c */ /* 0x000fe40001f61670 */
[----:B------:R-:W-:Y:S02]  /*6b90*/  ISETP.GT.AND P4, PT, R12, 0x48, P2 ;  /* 0x000000480c00780c */ /* 0x000fe40001784270 */
[----:B------:R-:W-:Y:S02]  /*6ba0*/  ISETP.LT.OR P5, PT, R8, 0x42, P5 ;  /* 0x000000420800780c */ /* 0x000fe40002fa1670 */
[----:B------:R-:W-:Y:S02]  /*6bb0*/  FSEL R58, R58, -INF , !P3 ;  /* 0xff8000003a3a7808 */ /* 0x000fe40005800000 */
[----:B------:R-:W-:Y:S02]  /*6bc0*/  ISETP.GT.AND P3, PT, R12, 0x49, P2 ;  /* 0x000000490c00780c */ /* 0x000fe40001764270 */
[----:B------:R-:W-:-:S02]  /*6bd0*/  FSEL R59, R59, -INF , !P5 ;  /* 0xff8000003b3b7808 */ /* 0x000fc40006800000 */
[----:B------:R-:W-:Y:S02]  /*6be0*/  ISETP.LT.OR P4, PT, R8, 0x49, P4 ;  /* 0x000000490800780c */ /* 0x000fe40002781670 */
[----:B------:R-:W-:Y:S02]  /*6bf0*/  ISETP.GT.AND P5, PT, R12, 0x50, P2 ;  /* 0x000000500c00780c */ /* 0x000fe400017a4270 */
[----:B0-----:R-:W-:Y:S02]  /*6c00*/  FMNMX.FTZ R6, R9, R6, !PT ;  /* 0x0000000609067209 */ /* 0x001fe40007810000 */
[----:B------:R-:W-:Y:S02]  /*6c10*/  ISETP.LT.OR P3, PT, R8, 0x4a, P3 ;  /* 0x0000004a0800780c */ /* 0x000fe40001f61670 */
[C---:B------:R-:W-:Y:S01]  /*6c20*/  FSETP.NEU.FTZ.AND P6, PT, R6.reuse, -INF , PT ;  /* 0xff8000000600780b */ /* 0x040fe20003fdd000 */
[----:B------:R-:W-:Y:S01]  /*6c30*/  FMUL.FTZ R10, R6, UR10 ;  /* 0x0000000a060a7c20 */ /* 0x000fe20008410000 */
[----:B------:R-:W-:-:S02]  /*6c40*/  FSEL R62, R62, -INF , !P4 ;  /* 0xff8000003e3e7808 */ /* 0x000fc40006000000 */
[----:B------:R-:W-:Y:S02]  /*6c50*/  ISETP.GT.AND P4, PT, R12, 0x51, P2 ;  /* 0x000000510c00780c */ /* 0x000fe40001784270 */
[----:B------:R-:W-:Y:S02]  /*6c60*/  FSEL R10, R10, RZ, P6 ;  /* 0x000000ff0a0a7208 */ /* 0x000fe40003000000 */
[----:B------:R-:W-:Y:S02]  /*6c70*/  FSEL R63, R63, -INF , !P3 ;  /* 0xff8000003f3f7808 */ /* 0x000fe40005800000 */
[----:B------:R-:W-:Y:S01]  /*6c80*/  ISETP.LT.OR P5, PT, R8, 0x51, P5 ;  /* 0x000000510800780c */ /* 0x000fe20002fa1670 */
[--C-:B------:R-:W-:Y:S01]  /*6c90*/  FFMA.FTZ R182, R25, UR10, -R10.reuse ;  /* 0x0000000a19b67c23 */ /* 0x100fe2000801080a */
[----:B------:R-:W-:Y:S01]  /*6ca0*/  FMNMX.FTZ R25, R27, R14, !PT ;  /* 0x0000000e1b197209 */ /* 0x000fe20007810000 */
[--C-:B------:R-:W-:Y:S01]  /*6cb0*/  FFMA.FTZ R178, R13, UR10, -R10.reuse ;  /* 0x0000000a0db27c23 */ /* 0x100fe2000801080a */
[--C-:B------:R-:W-:Y:S01]  /*6cc0*/  FFMA.FTZ R172, R15, UR10, -R10.reuse ;  /* 0x0000000a0fac7c23 */ /* 0x100fe2000801080a */
[--C-:B------:R-:W-:Y:S01]  /*6cd0*/  FFMA.FTZ R174, R21, UR10, -R10.reuse ;  /* 0x0000000a15ae7c23 */ /* 0x100fe2000801080a */
[----:B------:R-:W-:Y:S01]  /*6ce0*/  FMNMX.FTZ R14, R30, R25, !PT ;  /* 0x000000191e0e7209 */ /* 0x000fe20007810000 */
[--C-:B------:R-:W-:Y:S01]  /*6cf0*/  FFMA.FTZ R9, R29, UR10, -R10.reuse ;  /* 0x0000000a1d097c23 */ /* 0x100fe2000801080a */
[----:B------:R-:W-:Y:S01]  /*6d00*/  ISETP.GT.AND P3, PT, R12, 0x58, P2 ;  /* 0x000000580c00780c */ /* 0x000fe20001764270 */
        /* <DEDUP_REMOVED lines=10> */
[----:B------:R-:W-:Y:S01]  /*6db0*/  MUFU.EX2 R180, R180 ;  /* 0x000000b400b47308 */ /* 0x000fe20000000800 */
[----:B------:R-:W-:Y:S01]  /*6dc0*/  ISETP.GT.AND P5, PT, R12, 0x59, P2 ;  /* 0x000000590c00780c */ /* 0x000fe200017a4270 */
[--C-:B------:R-:W-:Y:S01]  /*6dd0*/  FFMA.FTZ R168, R48, UR10, -R10.reuse ;  /* 0x0000000a30a87c23 */ /* 0x100fe2000801080a */
[----:B------:R-:W-:Y:S01]  /*6de0*/  FMNMX.FTZ R14, R38, R25, !PT ;  /* 0x00000019260e7209 */ /* 0x000fe20007810000 */
[--C-:B------:R-:W-:Y:S01]  /*6df0*/  FFMA.FTZ R170, R52, UR10, -R10.reuse ;  /* 0x0000000a34aa7c23 */ /* 0x100fe2000801080a */
[----:B------:R-:W-:Y:S01]  /*6e00*/  FSEL R67, R67, -INF , !P4 ;  /* 0xff80000043437808 */ /* 0x000fe20006000000 */
[--C-:B------:R-:W-:Y:S01]  /*6e10*/  FFMA.FTZ R164, R56, UR10, -R10.reuse ;  /* 0x0000000a38a47c23 */ /* 0x100fe2000801080a */
[----:B------:R-:W-:Y:S01]  /*6e20*/  FMNMX.FTZ R15, R39, R14, !PT ;  /* 0x0000000e270f7209 */ /* 0x000fe20007810000 */
[----:B------:R-:W-:Y:S01]  /*6e30*/  MUFU.EX2 R7, R7 ;  /* 0x0000000700077308 */ /* 0x000fe20000000800 */
[----:B------:R-:W-:Y:S01]  /*6e40*/  ISETP.LT.OR P3, PT, R8, 0x59, P3 ;  /* 0x000000590800780c */ /* 0x000fe20001f61670 */
[--C-:B------:R-:W-:Y:S01]  /*6e50*/  FFMA.FTZ R166, R60, UR10, -R10.reuse ;  /* 0x0000000a3ca67c23 */ /* 0x100fe2000801080a */
[----:B------:R-:W-:Y:S01]  /*6e60*/  FMNMX.FTZ R14, R42, R15, !PT ;  /* 0x0000000f2a0e7209 */ /* 0x000fe20007810000 */
[--C-:B------:R-:W-:Y:S01]  /*6e70*/  FFMA.FTZ R15, R41, UR10, -R10.reuse ;  /* 0x0000000a290f7c23 */ /* 0x100fe2000801080a */
[----:B------:R-:W-:Y:S01]  /*6e80*/  ISETP.GT.AND P4, PT, R12, 0x60, P2 ;  /* 0x000000600c00780c */ /* 0x000fe20001784270 */
[--C-:B------:R-:W-:Y:S01]  /*6e90*/  FFMA.FTZ R160, R64, UR10, -R10.reuse ;  /* 0x0000000a40a07c23 */ /* 0x100fe2000801080a */
[----:B------:R-:W-:Y:S01]  /*6ea0*/  FMNMX.FTZ R25, R43, R14, !PT ;  /* 0x0000000e2b197209 */ /* 0x000fe20007810000 */
[----:B------:R-:W-:Y:S01]  /*6eb0*/  MUFU.EX2 R182, R182 ;  /* 0x000000b600b67308 */ /* 0x000fe20000000800 */
        /* <DEDUP_REMOVED lines=17> */
[----:B------:R-:W-:Y:S01]  /*6fd0*/  FFMA.FTZ R154, R84, UR10, -R10 ;  /* 0x0000000a549a7c23 */ /* 0x000fe2000801080a */
[----:B------:R-:W-:-:S02]  /*6fe0*/  FMNMX.FTZ R14, R54, R25, !PT ;  /* 0x00000019360e7209 */ /* 0x000fc40007810000 */
[----:B------:R-:W-:Y:S02]  /*6ff0*/  ISETP.GT.AND P5, PT, R12, 0x68, P2 ;  /* 0x000000680c00780c */ /* 0x000fe400017a4270 */
[----:B------:R-:W-:Y:S01]  /*7000*/  FMNMX.FTZ R25, R55, R14, !PT ;  /* 0x0000000e37197209 */ /* 0x000fe20007810000 */
[----:B------:R-:W-:Y:S01]  /*7010*/  MUFU.EX2 R11, R11 ;  /* 0x0000000b000b7308 */ /* 0x000fe20000000800 */
[----:B------:R-:W-:Y:S02]  /*7020*/  ISETP.LT.OR P3, PT, R8, 0x62, P3 ;  /* 0x000000620800780c */ /* 0x000fe40001f61670 */
[----:B------:R-:W-:Y:S01]  /*7030*/  FMNMX.FTZ R14, R58, R25, !PT ;  /* 0x000000193a0e7209 */ /* 0x000fe20007810000 */
[--C-:B------:R-:W-:Y:S01]  /*7040*/  FFMA.FTZ R25, R49, UR10, -R10.reuse ;  /* 0x0000000a31197c23 */ /* 0x100fe2000801080a */
[----:B------:R-:W-:Y:S01]  /*7050*/  FSEL R74, R74, -INF , !P4 ;  /* 0xff8000004a4a7808 */ /* 0x000fe20006000000 */
[----:B------:R-:W-:Y:S01]  /*7060*/  FFMA.FTZ R49, R73, UR10, -R10 ;  /* 0x0000000a49317c23 */ /* 0x000fe2000801080a */
[----:B------:R-:W-:Y:S01]  /*7070*/  FMNMX.FTZ R29, R59, R14, !PT ;  /* 0x0000000e3b1d7209 */ /* 0x000fe20007810000 */
[----:B------:R-:W-:Y:S01]  /*7080*/  MUFU.EX2 R178, R178 ;  /* 0x000000b200b27308 */ /* 0x000fe20000000800 */
[----:B------:R-:W-:-:S02]  /*7090*/  ISETP.GT.AND P4, PT, R12, 0x69, P2 ;  /* 0x000000690c00780c */ /* 0x000fc40001784270 */
[----:B------:R-:W-:Y:S02]  /*70a0*/  FMNMX.FTZ R14, R62, R29, !PT ;  /* 0x0000001d3e0e7209 */ /* 0x000fe40007810000 */
[----:B------:R-:W-:Y:S02]  /*70b0*/  FSEL R75, R75, -INF , !P3 ;  /* 0xff8000004b4b7808 */ /* 0x000fe40005800000 */
[----:B------:R-:W-:Y:S01]  /*70c0*/  FMNMX.FTZ R29, R63, R14, !PT ;  /* 0x0000000e3f1d7209 */ /* 0x000fe20007810000 */
[----:B------:R-:W-:Y:S01]  /*70d0*/  MUFU.EX2 R13, R13 ;  /* 0x0000000d000d7308 */ /* 0x000fe20000000800 */
[----:B------:R-:W-:Y:S02]  /*70e0*/  ISETP.LT.OR P5, PT, R8, 0x69, P5 ;  /* 0x000000690800780c */ /* 0x000fe40002fa1670 */
[----:B------:R-:W-:Y:S01]  /*70f0*/  FMNMX.FTZ R14, R66, R29, !PT ;  /* 0x0000001d420e7209 */ /* 0x000fe20007810000 */
[----:B------:R-:W-:Y:S01]  /*7100*/  FFMA.FTZ R29, R53, UR10, -R10 ;  /* 0x0000000a351d7c23 */ /* 0x000fe2000801080a */
[----:B------:R-:W-:-:S02]  /*7110*/  ISETP.LT.OR P4, PT, R8, 0x6a, P4 ;  /* 0x0000006a0800780c */ /* 0x000fc40002781670 */
[----:B------:R-:W-:Y:S01]  /*7120*/  FMNMX.FTZ R33, R67, R14, !PT ;  /* 0x0000000e43217209 */ /* 0x000fe20007810000 */
[----:B------:R-:W-:Y:S01]  /*7130*/  MUFU.EX2 R172, R172 ;  /* 0x000000ac00ac7308 */ /* 0x000fe20000000800 */
[----:B------:R-:W-:Y:S02]  /*7140*/  ISETP.GT.AND P3, PT, R12, 0x70, P2 ;  /* 0x000000700c00780c */ /* 0x000fe40001764270 */
[----:B------:R-:W-:Y:S02]  /*7150*/  FMNMX.FTZ R14, R70, R33, !PT ;  /* 0x00000021460e7209 */ /* 0x000fe40007810000 */
[----:B------:R-:W-:Y:S02]  /*7160*/  FSEL R78, R78, -INF , !P5 ;  /* 0xff8000004e4e7808 */ /* 0x000fe40006800000 */
[----:B------:R-:W-:Y:S01]  /*7170*/  FMNMX.FTZ R33, R71, R14, !PT ;  /* 0x0000000e47217209 */ /* 0x000fe20007810000 */
[----:B------:R-:W-:Y:S01]  /*7180*/  MUFU.EX2 R15, R15 ;  /* 0x0000000f000f7308 */ /* 0x000fe20000000800 */
[----:B------:R-:W-:-:S02]  /*7190*/  FSEL R79, R79, -INF , !P4 ;  /* 0xff8000004f4f7808 */ /* 0x000fc40006000000 */
[----:B------:R-:W-:Y:S01]  /*71a0*/  FMNMX.FTZ R14, R74, R33, !PT ;  /* 0x000000214a0e7209 */ /* 0x000fe20007810000 */
[--C-:B------:R-:W-:Y:S01]  /*71b0*/  FFMA.FTZ R33, R57, UR10, -R10.reuse ;  /* 0x0000000a39217c23 */ /* 0x100fe2000801080a */
[C---:B------:R-:W-:Y:S01]  /*71c0*/  ISETP.GT.AND P5, PT, R12.reuse, 0x71, P2 ;  /* 0x000000710c00780c */ /* 0x040fe200017a4270 */
[----:B------:R-:W-:Y:S01]  /*71d0*/  FFMA.FTZ R57, R81, UR10, -R10 ;  /* 0x0000000a51397c23 */ /* 0x000fe2000801080a */
[----:B------:R-:W-:Y:S01]  /*71e0*/  FMNMX.FTZ R37, R75, R14, !PT ;  /* 0x0000000e4b257209 */ /* 0x000fe20007810000 */
[----:B------:R-:W-:Y:S01]  /*71f0*/  MUFU.EX2 R174, R174 ;  /* 0x000000ae00ae7308 */ /* 0x000fe20000000800 */
[C---:B------:R-:W-:Y:S02]  /*7200*/  ISETP.GT.AND P4, PT, R12.reuse, 0x78, P2 ;  /* 0x000000780c00780c */ /* 0x040fe40001784270 */
[----:B------:R-:W-:Y:S02]  /*7210*/  ISETP.GT.AND P2, PT, R12, 0x79, P2 ;  /* 0x000000790c00780c */ /* 0x000fe40001744270 */
[----:B------:R-:W-:-:S02]  /*7220*/  ISETP.LT.OR P3, PT, R8, 0x71, P3 ;  /* 0x000000710800780c */ /* 0x000fc40001f61670 */
[----:B------:R-:W-:Y:S01]  /*7230*/  FMNMX.FTZ R12, R78, R37, !PT ;  /* 0x000000254e0c7209 */ /* 0x000fe20007810000 */
[----:B------:R-:W-:Y:S01]  /*7240*/  MUFU.EX2 R21, R21 ;  /* 0x0000001500157308 */ /* 0x000fe20000000800 */
[----:B------:R-:W-:Y:S02]  /*7250*/  ISETP.LT.OR P5, PT, R8, 0x72, P5 ;  /* 0x000000720800780c */ /* 0x000fe40002fa1670 */
[----:B------:R-:W-:Y:S02]  /*7260*/  FSEL R82, R82, -INF , !P3 ;  /* 0xff80000052527808 */ /* 0x000fe40005800000 */
[----:B------:R-:W-:Y:S02]  /*7270*/  FMNMX.FTZ R37, R79, R12, !PT ;  /* 0x0000000c4f257209 */ /* 0x000fe40007810000 */
[----:B------:R-:W-:Y:S01]  /*7280*/  ISETP.LT.OR P4, PT, R8, 0x79, P4 ;  /* 0x000000790800780c */ /* 0x000fe20002781670 */
[----:B------:R-:W-:Y:S01]  /*7290*/  MUFU.EX2 R168, R168 ;  /* 0x000000a800a87308 */ /* 0x000fe20000000800 */
[----:B------:R-:W-:-:S02]  /*72a0*/  FSEL R83, R83, -INF , !P5 ;  /* 0xff80000053537808 */ /* 0x000fc40006800000 */
[----:B------:R-:W-:Y:S01]  /*72b0*/  FMNMX.FTZ R12, R82, R37, !PT ;  /* 0x00000025520c7209 */ /* 0x000fe20007810000 */
[--C-:B------:R-:W-:Y:S01]  /*72c0*/  FFMA.FTZ R37, R61, UR10, -R10.reuse ;  /* 0x0000000a3d257c23 */ /* 0x100fe2000801080a */
[----:B------:R-:W-:Y:S02]  /*72d0*/  ISETP.LT.OR P2, PT, R8, 0x7a, P2 ;  /* 0x0000007a0800780c */ /* 0x000fe40001741670 */
[----:B------:R-:W-:Y:S01]  /*72e0*/  FSEL R86, R86, -INF , !P4 ;  /* 0xff80000056567808 */ /* 0x000fe20006000000 */
[----:B------:R-:W-:Y:S01]  /*72f0*/  MUFU.EX2 R25, R25 ;  /* 0x0000001900197308 */ /* 0x000fe20000000800 */
[----:B------:R-:W-:Y:S02]  /*7300*/  FMNMX.FTZ R41, R83, R12, !PT ;  /* 0x0000000c53297209 */ /* 0x000fe40007810000 */
[----:B------:R-:W-:Y:S02]  /*7310*/  FSEL R87, R87, -INF , !P2 ;  /* 0xff80000057577808 */ /* 0x000fe40005000000 */
[----:B------:R-:W-:Y:S01]  /*7320*/  FMNMX.FTZ R8, R86, R41, !PT ;  /* 0x0000002956087209 */ /* 0x000fe20007810000 */
[----:B------:R-:W-:Y:S01]  /*7330*/  FFMA.FTZ R41, R65, UR10, -R10 ;  /* 0x0000000a41297c23 */ /* 0x000fe2000801080a */
[----:B------:R-:W-:Y:S01]  /*7340*/  FSEL R65, R6, RZ, P6 ;  /* 0x000000ff06417208 */ /* 0x000fe20003000000 */
[----:B------:R-:W-:Y:S01]  /*7350*/  MUFU.EX2 R170, R170 ;  /* 0x000000aa00aa7308 */ /* 0x000fe20000000800 */
[----:B------:R-:W-:-:S03]  /*7360*/  FMNMX.FTZ R8, R87, R8, !PT ;  /* 0x0000000857087209 */ /* 0x000fc60007810000 */
[----:B------:R-:W-:Y:S02]  /*7370*/  FADD.FTZ R65, -R65, R0 ;  /* 0x0000000041417221 */ /* 0x000fe40000010100 */
[----:B------:R-:W0:Y:S02]  /*7380*/  SHFL.BFLY PT, R53, R8, 0x2, 0x1f ;  /* 0x0c401f0008357f89 */ /* 0x000e2400000e0000 */
[----:B------:R-:W-:Y:S01]  /*7390*/  FMUL.FTZ R65, R65, UR10 ;  /* 0x0000000a41417c20 */ /* 0x000fe20008410000 */
[----:B------:R-:W-:Y:S08]  /*73a0*/  MUFU.EX2 R29, R29 ;  /* 0x0000001d001d7308 */ /* 0x000ff00000000800 */
[----:B------:R-:W1:Y:S08]  /*73b0*/  MUFU.EX2 R65, R65 ;  /* 0x0000004100417308 */ /* 0x000e700000000800 */
[----:B------:R-:W2:Y:S01]  /*73c0*/  MUFU.EX2 R164, R164 ;  /* 0x000000a400a47308 */ /* 0x000ea20000000800 */
[----:B0-----:R-:W-:Y:S01]  /*73d0*/  FMNMX.FTZ R12, R8, R53, !PT ;  /* 0x00000035080c7209 */ /* 0x001fe20007810000 */
[--C-:B------:R-:W-:Y:S01]  /*73e0*/  FFMA.FTZ R53, R77, UR10, -R10.reuse ;  /* 0x0000000a4d357c23 */ /* 0x100fe2000801080a */
[----:B------:R-:W-:-:S05]  /*73f0*/  FFMA.FTZ R10, R85, UR10, -R10 ;  /* 0x0000000a550a7c23 */ /* 0x000fca000801080a */
[----:B------:R-:W0:Y:S01]  /*7400*/  MUFU.EX2 R33, R33 ;  /* 0x0000002100217308 */ /* 0x000e220000000800 */
[-C--:B-1----:R-:W-:Y:S01]  /*7410*/  FMUL.FTZ R88, R88, R65.reuse ;  /* 0x0000004158587220 */ /* 0x082fe20000410000 */
[----:B------:R-:W1:Y:S01]  /*7420*/  SHFL.BFLY PT, R61, R12, 0x1, 0x1f ;  /* 0x0c201f000c3d7f89 */ /* 0x000e6200000e0000 */
[-C--:B------:R-:W-:Y:S01]  /*7430*/  FMUL.FTZ R89, R89, R65.reuse ;  /* 0x0000004159597220 */ /* 0x080fe20000410000 */
[-C--:B------:R-:W-:Y:S01]  /*7440*/  FMUL.FTZ R92, R92, R65.reuse ;  /* 0x000000415c5c7220 */ /* 0x080fe20000410000 */
[-C--:B------:R-:W-:Y:S01]  /*7450*/  FMUL.FTZ R93, R93, R65.reuse ;  /* 0x000000415d5d7220 */ /* 0x080fe20000410000 */
[-C--:B------:R-:W-:Y:S01]  /*7460*/  FMUL.FTZ R96, R96, R65.reuse ;  /* 0x0000004160607220 */ /* 0x080fe20000410000 */
[-C--:B------:R-:W-:Y:S01]  /*7470*/  FMUL.FTZ R97, R97, R65.reuse ;  /* 0x0000004161617220 */ /* 0x080fe20000410000 */
[----:B------:R-:W3:Y:S01]  /*7480*/  MUFU.EX2 R166, R166 ;  /* 0x000000a600a67308 */ /* 0x000ee20000000800 */
        /* <DEDUP_REMOVED lines=16> */
[----:B------:R-:W-:Y:S01]  /*7590*/  FMUL.FTZ R128, R128, R65 ;  /* 0x0000004180807220 */ /* 0x000fe20000410000 */
[----:B-1----:R-:W-:Y:S01]  /*75a0*/  FMNMX.FTZ R8, R12, R61, !PT ;  /* 0x0000003d0c087209 */ /* 0x002fe20007810000 */
[-C--:B------:R-:W-:Y:S01]  /*75b0*/  FMUL.FTZ R129, R129, R65.reuse ;  /* 0x0000004181817220 */ /* 0x080fe20000410000 */
[-C--:B------:R-:W-:Y:S01]  /*75c0*/  FMUL.FTZ R132, R132, R65.reuse ;  /* 0x0000004184847220 */ /* 0x080fe20000410000 */
[-C--:B------:R-:W-:Y:S01]  /*75d0*/  FMUL.FTZ R133, R133, R65.reuse ;  /* 0x0000004185857220 */ /* 0x080fe20000410000 */
[C---:B------:R-:W-:Y:S01]  /*75e0*/  FSETP.NEU.FTZ.AND P2, PT, R8.reuse, -INF , PT ;  /* 0xff8000000800780b */ /* 0x040fe20003f5d000 */
[----:B------:R-:W-:Y:S01]  /*75f0*/  FMUL.FTZ R24, R8, UR10 ;  /* 0x0000000a08187c20 */ /* 0x000fe20008410000 */
[----:B------:R1:W-:Y:S01]  /*7600*/  MUFU.EX2 R61, R10 ;  /* 0x0000000a003d7308 */ /* 0x0003e20000000800 */
[-C--:B------:R-:W-:Y:S01]  /*7610*/  FMUL.FTZ R136, R136, R65.reuse ;  /* 0x0000004188887220 */ /* 0x080fe20000410000 */
[-C--:B------:R-:W-:Y:S01]  /*7620*/  FMUL.FTZ R137, R137, R65.reuse ;  /* 0x0000004189897220 */ /* 0x080fe20000410000 */
[-C--:B------:R-:W-:Y:S01]  /*7630*/  FMUL.FTZ R140, R140, R65.reuse ;  /* 0x000000418c8c7220 */ /* 0x080fe20000410000 */
[----:B------:R-:W-:Y:S01]  /*7640*/  FSEL R24, R24, RZ, P2 ;  /* 0x000000ff18187208 */ /* 0x000fe20001000000 */
[-C--:B------:R-:W-:Y:S01]  /*7650*/  FMUL.FTZ R141, R141, R65.reuse ;  /* 0x000000418d8d7220 */ /* 0x080fe20000410000 */
[-C--:B------:R-:W-:Y:S01]  /*7660*/  FMUL.FTZ R144, R144, R65.reuse ;  /* 0x0000004190907220 */ /* 0x080fe20000410000 */
[----:B------:R-:W-:Y:S01]  /*7670*/  FMUL.FTZ R145, R145, R65 ;  /* 0x0000004191917220 */ /* 0x000fe20000410000 */
[----:B------:R-:W-:Y:S01]  /*7680*/  MUFU.EX2 R41, R41 ;  /* 0x0000002900297308 */ /* 0x000fe20000000800 */
[----:B------:R-:W-:Y:S01]  /*7690*/  FFMA.FTZ R181, R26, UR10, -R24 ;  /* 0x0000000a1ab57c23 */ /* 0x000fe20008010818 */
[----:B------:R-:W-:Y:S01]  /*76a0*/  FFMA.FTZ R26, R65, R3, R180 ;  /* 0x00000003411a7223 */ /* 0x000fe200000100b4 */
[--C-:B------:R-:W-:Y:S01]  /*76b0*/  FFMA.FTZ R177, R34, UR10, -R24.reuse ;  /* 0x0000000a22b17c23 */ /* 0x100fe20008010818 */
[--C-:B------:R-:W-:Y:S01]  /*76c0*/  FFMA.FTZ R0, R27, UR10, -R24.reuse ;  /* 0x0000000a1b007c23 */ /* 0x100fe20008010818 */
[----:B------:R-:W-:Y:S01]  /*76d0*/  FFMA.FTZ R183, R30, UR10, -R24 ;  /* 0x0000000a1eb77c23 */ /* 0x000fe20008010818 */
[----:B------:R-:W-:Y:S01]  /*76e0*/  FADD.FTZ R3, R7, R26 ;  /* 0x0000001a07037221 */ /* 0x000fe20000010000 */
[--C-:B-1----:R-:W-:Y:S01]  /*76f0*/  FFMA.FTZ R10, R31, UR10, -R24.reuse ;  /* 0x0000000a1f0a7c23 */ /* 0x102fe20008010818 */
        /* <DEDUP_REMOVED lines=31> */
[----:B------:R-:W-:Y:S01]  /*78f0*/  FSEL R28, R8, RZ, P2 ;  /* 0x000000ff081c7208 */ /* 0x000fe20001000000 */
[----:B------:R-:W-:Y:S01]  /*7900*/  MUFU.EX2 R162, R162 ;  /* 0x000000a200a27308 */ /* 0x000fe20000000800 */
[--C-:B------:R-:W-:Y:S01]  /*7910*/  FFMA.FTZ R75, R75, UR10, -R24.reuse ;  /* 0x0000000a4b4b7c23 */ /* 0x100fe20008010818 */
[----:B------:R-:W-:Y:S01]  /*7920*/  FADD.FTZ R34, R174, R3 ;  /* 0x00000003ae227221 */ /* 0x000fe20000010000 */
[--C-:B------:R-:W-:Y:S01]  /*7930*/  FFMA.FTZ R78, R78, UR10, -R24.reuse ;  /* 0x0000000a4e4e7c23 */ /* 0x100fe20008010818 */
[----:B------:R-:W-:Y:S01]  /*7940*/  FADD.FTZ R28, -R28, R5 ;  /* 0x000000051c1c7221 */ /* 0x000fe20000010100 */
[----:B------:R-:W-:Y:S01]  /*7950*/  FFMA.FTZ R79, R79, UR10, -R24 ;  /* 0x0000000a4f4f7c23 */ /* 0x000fe20008010818 */
[----:B------:R-:W-:Y:S01]  /*7960*/  FADD.FTZ R3, R21, R34 ;  /* 0x0000002215037221 */ /* 0x000fe20000010000 */
[--C-:B------:R-:W-:Y:S01]  /*7970*/  FFMA.FTZ R82, R82, UR10, -R24.reuse ;  /* 0x0000000a52527c23 */ /* 0x100fe20008010818 */
[----:B------:R-:W-:Y:S01]  /*7980*/  FMUL.FTZ R28, R28, UR10 ;  /* 0x0000000a1c1c7c20 */ /* 0x000fe20008410000 */
[----:B------:R-:W-:Y:S01]  /*7990*/  MUFU.EX2 R177, R177 ;  /* 0x000000b100b17308 */ /* 0x000fe20000000800 */
[----:B------:R-:W-:Y:S01]  /*79a0*/  FADD.FTZ R34, R168, R3 ;  /* 0x00000003a8227221 */ /* 0x000fe20000010000 */
[--C-:B------:R-:W-:Y:S01]  /*79b0*/  FFMA.FTZ R83, R83, UR10, -R24.reuse ;  /* 0x0000000a53537c23 */ /* 0x100fe20008010818 */
[----:B------:R-:W-:Y:S01]  /*79c0*/  FFMA.FTZ R86, R86, UR10, -R24 ;  /* 0x0000000a56567c23 */ /* 0x000fe20008010818 */
[----:B------:R-:W-:-:S02]  /*79d0*/  IMAD.U32 R27, RZ, RZ, UR47 ;  /* 0x0000002fff1b7e24 */ /* 0x000fc4000f8e00ff */
[----:B------:R-:W-:Y:S01]  /*79e0*/  FADD.FTZ R3, R25, R34 ;  /* 0x0000002219037221 */ /* 0x000fe20000010000 */
[--C-:B------:R-:W-:Y:S01]  /*79f0*/  FFMA.FTZ R34, R59, UR10, -R24.reuse ;  /* 0x0000000a3b227c23 */ /* 0x100fe20008010818 */
[----:B------:R-:W-:Y:S01]  /*7a00*/  FFMA.FTZ R24, R87, UR10, -R24 ;  /* 0x0000000a57187c23 */ /* 0x000fe20008010818 */
[----:B------:R-:W1:Y:S01]  /*7a10*/  MUFU.EX2 R28, R28 ;  /* 0x0000001c001c7308 */ /* 0x000e620000000800 */
[----:B------:R-:W-:Y:S01]  /*7a20*/  FADD.FTZ R36, R170, R3 ;  /* 0x00000003aa247221 */ /* 0x000fe20000010000 */
[----:B------:R-:W-:Y:S01]  /*7a30*/  @!P1 LEA R27, R27, UR41, 0x3 ;  /* 0x000000291b1b9c11 */ /* 0x000fe2000f8e18ff */
[----:B------:R-:W-:Y:S01]  /*7a40*/  UMOV UR47, UR59 ;  /* 0x0000003b002f7c82 */ /* 0x000fe20008000000 */
[----:B------:R-:W-:Y:S01]  /*7a50*/  ISETP.GT.AND P2, PT, R4, UR60, PT ;  /* 0x0000003c04007c0c */ /* 0x000fe2000bf44270 */
[----:B------:R-:W-:Y:S01]  /*7a60*/  FADD.FTZ R3, R29, R36 ;  /* 0x000000241d037221 */ /* 0x000fe20000010000 */
[----:B------:R-:W-:Y:S01]  /*7a70*/  F2FP.F16.F32.PACK_AB R180, R7, R180 ;  /* 0x000000b407b4723e */ /* 0x000fe200000000ff */
[----:B------:R-:W-:Y:S01]  /*7a80*/  @!P1 VIADD R27, R27, 0x28860 ;  /* 0x000288601b1b9836 */ /* 0x000fe20000000000 */
[----:B------:R-:W4:Y:S01]  /*7a90*/  MUFU.EX2 R45, R45 ;  /* 0x0000002d002d7308 */ /* 0x000f220000000800 */
[----:B--2---:R-:W-:Y:S01]  /*7aa0*/  FADD.FTZ R36, R164, R3 ;  /* 0x00000003a4247221 */ /* 0x004fe20000010000 */
[----:B------:R-:W-:Y:S01]  /*7ab0*/  F2FP.F16.F32.PACK_AB R182, R9, R182 ;  /* 0x000000b609b6723e */ /* 0x000fe200000000ff */
[-C--:B------:R-:W-:Y:S01]  /*7ac0*/  FMUL.FTZ R148, R148, R65.reuse ;  /* 0x0000004194947220 */ /* 0x080fe20000410000 */
[----:B------:R-:W-:Y:S01]  /*7ad0*/  @!P1 PRMT R27, RZ, 0x654, R27 ;  /* 0x00000654ff1b9816 */ /* 0x000fe2000000001b */
[----:B0-----:R-:W-:Y:S01]  /*7ae0*/  FADD.FTZ R3, R33, R36 ;  /* 0x0000002421037221 */ /* 0x001fe20000010000 */
[----:B------:R-:W-:Y:S01]  /*7af0*/  F2FP.F16.F32.PACK_AB R176, R11, R176 ;  /* 0x000000b00bb0723e */ /* 0x000fe200000000ff */
[----:B------:R-:W-:Y:S01]  /*7b00*/  FMUL.FTZ R149, R149, R65 ;  /* 0x0000004195957220 */ /* 0x000fe20000410000 */
[----:B------:R-:W0:Y:S01]  /*7b10*/  MUFU.EX2 R12, R12 ;  /* 0x0000000c000c7308 */ /* 0x000e220000000800 */
[----:B---3--:R-:W-:Y:S01]  /*7b20*/  FADD.FTZ R36, R166, R3 ;  /* 0x00000003a6247221 */ /* 0x008fe20000010000 */
[----:B-1----:R-:W-:Y:S01]  /*7b30*/  FFMA.FTZ R3, R28, R2, R181 ;  /* 0x000000021c037223 */ /* 0x002fe200000100b5 */
[----:B------:R1:W-:Y:S01]  /*7b40*/  @!P1 SYNCS.ARRIVE.TRANS64.RED.A1T0 RZ, [R27+URZ], RZ ;  /* 0x000000ff1bff99a7 */ /* 0x0003e2000810043f */
[C---:B------:R-:W-:Y:S01]  /*7b50*/  F2FP.F16.F32.PACK_AB R181, R0.reuse, R181 ;  /* 0x000000b500b5723e */ /* 0x040fe200000000ff */
[----:B------:R-:W-:Y:S01]  /*7b60*/  FADD.FTZ R5, R37, R36 ;  /* 0x0000002425057221 */ /* 0x000fe20000010000 */
[----:B------:R-:W-:Y:S01]  /*7b70*/  FADD.FTZ R2, R0, R3 ;  /* 0x0000000300027221 */ /* 0x000fe20000010000 */
[----:B------:R-:W-:Y:S01]  /*7b80*/  F2FP.F16.F32.PACK_AB R178, R13, R178 ;  /* 0x000000b20db2723e */ /* 0x000fe200000000ff */
[----:B------:R-:W2:Y:S01]  /*7b90*/  MUFU.EX2 R156, R156 ;  /* 0x0000009c009c7308 */ /* 0x000ea20000000800 */
[----:B------:R-:W-:Y:S01]  /*7ba0*/  FADD.FTZ R36, R160, R5 ;  /* 0x00000005a0247221 */ /* 0x000fe20000010000 */
[----:B------:R-:W-:Y:S01]  /*7bb0*/  FADD.FTZ R3, R183, R2 ;  /* 0x00000002b7037221 */ /* 0x000fe20000010000 */
[----:B------:R-:W-:Y:S01]  /*7bc0*/  F2FP.F16.F32.PACK_AB R172, R15, R172 ;  /* 0x000000ac0fac723e */ /* 0x000fe200000000ff */
[----:B------:R-:W-:-:S02]  /*7bd0*/  VIADD R4, R4, 0xffffffff ;  /* 0xffffffff04047836 */ /* 0x000fc40000000000 */
        /* <DEDUP_REMOVED lines=8> */
[----:B----4-:R-:W-:Y:S01]  /*7c60*/  FADD.FTZ R5, R45, R38 ;  /* 0x000000262d057221 */ /* 0x010fe20000010000 */
[----:B0-----:R-:W-:Y:S01]  /*7c70*/  FADD.FTZ R36, R12, R3 ;  /* 0x000000030c247221 */ /* 0x001fe20000010000 */
[----:B------:R-:W-:Y:S01]  /*7c80*/  F2FP.F16.F32.PACK_AB R170, R29, R170 ;  /* 0x000000aa1daa723e */ /* 0x000fe200000000ff */
[----:B------:R-:W0:Y:S01]  /*7c90*/  MUFU.EX2 R49, R49 ;  /* 0x0000003100317308 */ /* 0x000e220000000800 */
[----:B--2---:R-:W-:Y:S01]  /*7ca0*/  FADD.FTZ R38, R156, R5 ;  /* 0x000000059c267221 */ /* 0x004fe20000010000 */
[----:B------:R-:W-:Y:S01]  /*7cb0*/  F2FP.F16.F32.PACK_AB R164, R33, R164 ;  /* 0x000000a421a4723e */ /* 0x000fe200000000ff */
[----:B------:R-:W-:Y:S01]  /*7cc0*/  FMUL.FTZ R91, R91, R28 ;  /* 0x0000001c5b5b7220 */ /* 0x000fe20000410000 */
[----:B------:R-:W-:Y:S01]  /*7cd0*/  F2FP.F16.F32.PACK_AB R166, R37, R166 ;  /* 0x000000a625a6723e */ /* 0x000fe200000000ff */
[----:B------:R-:W-:Y:S01]  /*7ce0*/  FMUL.FTZ R94, R94, R28 ;  /* 0x0000001c5e5e7220 */ /* 0x000fe20000410000 */
[----:B------:R-:W-:Y:S01]  /*7cf0*/  F2FP.F16.F32.PACK_AB R160, R41, R160 ;  /* 0x000000a029a0723e */ /* 0x000fe200000000ff */
[----:B------:R-:W-:Y:S01]  /*7d00*/  FMUL.FTZ R95, R95, R28 ;  /* 0x0000001c5f5f7220 */ /* 0x000fe20000410000 */
[----:B------:R-:W2:Y:S01]  /*7d10*/  MUFU.EX2 R14, R14 ;  /* 0x0000000e000e7308 */ /* 0x000ea20000000800 */
[----:B---3--:R-:W-:Y:S01]  /*7d20*/  FADD.FTZ R3, R179, R36 ;  /* 0x00000024b3037221 */ /* 0x008fe20000010000 */
[----:B------:R-:W-:Y:S01]  /*7d30*/  F2FP.F16.F32.PACK_AB R162, R45, R162 ;  /* 0x000000a22da2723e */ /* 0x000fe200000000ff */
[-C--:B------:R-:W-:Y:S01]  /*7d40*/  FMUL.FTZ R98, R98, R28.reuse ;  /* 0x0000001c62627220 */ /* 0x080fe20000410000 */
[----:B------:R-:W-:Y:S01]  /*7d50*/  F2FP.F16.F32.PACK_AB R183, R10, R183 ;  /* 0x000000b70ab7723e */ /* 0x000fe200000000ff */
[-C--:B------:R-:W-:Y:S01]  /*7d60*/  FMUL.FTZ R99, R99, R28.reuse ;  /* 0x0000001c63637220 */ /* 0x080fe20000410000 */
[----:B------:R-:W-:Y:S01]  /*7d70*/  F2FP.F16.F32.PACK_AB R177, R12, R177 ;  /* 0x000000b10cb1723e */ /* 0x000fe200000000ff */
[----:B------:R-:W-:Y:S01]  /*7d80*/  FMUL.FTZ R102, R102, R28 ;  /* 0x0000001c66667220 */ /* 0x000fe20000410000 */
[----:B------:R-:W3:Y:S01]  /*7d90*/  MUFU.EX2 R158, R158 ;  /* 0x0000009e009e7308 */ /* 0x000ee20000000800 */
        /* <DEDUP_REMOVED lines=8> */
[C---:B--2---:R-:W-:Y:S01]  /*7e20*/  FADD.FTZ R36, R14.reuse, R3 ;  /* 0x000000030e247221 */ /* 0x044fe20000010000 */
[----:B------:R-:W-:Y:S01]  /*7e30*/  F2FP.F16.F32.PACK_AB R179, R14, R179 ;  /* 0x000000b30eb3723e */ /* 0x000fe200000000ff */
[-C--:B------:R-:W-:Y:S01]  /*7e40*/  FMUL.FTZ R114, R114, R28.reuse ;  /* 0x0000001c72727220 */ /* 0x080fe20000410000 */
[-C--:B------:R-:W-:Y:S01]  /*7e50*/  FMUL.FTZ R115, R115, R28.reuse ;  /* 0x0000001c73737220 */ /* 0x080fe20000410000 */
[-C--:B------:R-:W-:Y:S01]  /*7e60*/  FMUL.FTZ R118, R118, R28.reuse ;  /* 0x0000001c76767220 */ /* 0x080fe20000410000 */
[-C--:B------:R-:W-:Y:S01]  /*7e70*/  FMUL.FTZ R119, R119, R28.reuse ;  /* 0x0000001c77777220 */ /* 0x080fe20000410000 */
[-C--:B------:R-:W-:Y:S01]  /*7e80*/  FMUL.FTZ R122, R122, R28.reuse ;  /* 0x0000001c7a7a7220 */ /* 0x080fe20000410000 */
[----:B------:R-:W2:Y:S01]  /*7e90*/  MUFU.EX2 R53, R53 ;  /* 0x0000003500357308 */ /* 0x000ea20000000800 */
[----:B---3--:R-:W-:Y:S01]  /*7ea0*/  FADD.FTZ R38, R158, R5 ;  /* 0x000000059e267221 */ /* 0x008fe20000010000 */
[-C--:B------:R-:W-:Y:S01]  /*7eb0*/  FMUL.FTZ R123, R123, R28.reuse ;  /* 0x0000001c7b7b7220 */ /* 0x080fe20000410000 */
[-C--:B------:R-:W-:Y:S01]  /*7ec0*/  FMUL.FTZ R126, R126, R28.reuse ;  /* 0x0000001c7e7e7220 */ /* 0x080fe20000410000 */
[-C--:B------:R-:W-:Y:S01]  /*7ed0*/  FMUL.FTZ R127, R127, R28.reuse ;  /* 0x0000001c7f7f7220 */ /* 0x080fe20000410000 */
[-C--:B------:R-:W-:Y:S01]  /*7ee0*/  FMUL.FTZ R130, R130, R28.reuse ;  /* 0x0000001c82827220 */ /* 0x080fe20000410000 */
[-C--:B------:R-:W-:Y:S01]  /*7ef0*/  FMUL.FTZ R131, R131, R28.reuse ;  /* 0x0000001c83837220 */ /* 0x080fe20000410000 */
[-C--:B------:R-:W-:Y:S01]  /*7f00*/  FMUL.FTZ R134, R134, R28.reuse ;  /* 0x0000001c86867220 */ /* 0x080fe20000410000 */
[----:B------:R-:W3:Y:S01]  /*7f10*/  MUFU.EX2 R20, R20 ;  /* 0x0000001400147308 */ /* 0x000ee20000000800 */
[----:B0-----:R-:W-:Y:S01]  /*7f20*/  FADD.FTZ R3, R173, R36 ;  /* 0x00000024ad037221 */ /* 0x001fe20000010000 */
[-C--:B------:R-:W-:Y:S01]  /*7f30*/  FMUL.FTZ R135, R135, R28.reuse ;  /* 0x0000001c87877220 */ /* 0x080fe20000410000 */
[-C--:B------:R-:W-:Y:S01]  /*7f40*/  FMUL.FTZ R138, R138, R28.reuse ;  /* 0x0000001c8a8a7220 */ /* 0x080fe20000410000 */
[-C--:B------:R-:W-:Y:S01]  /*7f50*/  FMUL.FTZ R139, R139, R28.reuse ;  /* 0x0000001c8b8b7220 */ /* 0x080fe20000410000 */
[-C--:B------:R-:W-:Y:S01]  /*7f60*/  FMUL.FTZ R142, R142, R28.reuse ;  /* 0x0000001c8e8e7220 */ /* 0x080fe20000410000 */
[-C--:B------:R-:W-:Y:S01]  /*7f70*/  FMUL.FTZ R143, R143, R28.reuse ;  /* 0x0000001c8f8f7220 */ /* 0x080fe20000410000 */
[----:B------:R-:W-:Y:S01]  /*7f80*/  FMUL.FTZ R146, R146, R28 ;  /* 0x0000001c92927220 */ /* 0x000fe20000410000 */
[----:B------:R-:W0:Y:S01]  /*7f90*/  MUFU.EX2 R152, R152 ;  /* 0x0000009800987308 */ /* 0x000e220000000800 */
[C---:B--2---:R-:W-:Y:S01]  /*7fa0*/  FADD.FTZ R5, R53.reuse, R38 ;  /* 0x0000002635057221 */ /* 0x044fe20000010000 */
[----:B------:R-:W-:Y:S01]  /*7fb0*/  F2FP.F16.F32.PACK_AB R158, R53, R158 ;  /* 0x0000009e359e723e */ /* 0x000fe200000000ff */
[-C--:B------:R-:W-:Y:S01]  /*7fc0*/  FMUL.FTZ R147, R147, R28.reuse ;  /* 0x0000001c93937220 */ /* 0x080fe20000410000 */
[-C--:B------:R-:W-:Y:S01]  /*7fd0*/  FMUL.FTZ R150, R150, R28.reuse ;  /* 0x0000001c96967220 */ /* 0x080fe20000410000 */
[----:B------:R-:W-:Y:S01]  /*7fe0*/  FMUL.FTZ R151, R151, R28 ;  /* 0x0000001c97977220 */ /* 0x000fe20000410000 */
[----:B------:R-:W-:-:S02]  /*7ff0*/  IMAD.MOV.U32 R0, RZ, RZ, R6 ;  /* 0x000000ffff007224 */ /* 0x000fc400078e0006 */
[----:B------:R-:W2:Y:S01]  /*8000*/  MUFU.EX2 R175, R175 ;  /* 0x000000af00af7308 */ /* 0x000ea20000000800 */
[C---:B---3--:R-:W-:Y:S01]  /*8010*/  FADD.FTZ R36, R20.reuse, R3 ;  /* 0x0000000314247221 */ /* 0x048fe20000010000 */
[----:B------:R-:W-:-:S06]  /*8020*/  F2FP.F16.F32.PACK_AB R173, R20, R173 ;  /* 0x000000ad14ad723e */ /* 0x000fcc00000000ff */
[----:B------:R-:W3:Y:S01]  /*8030*/  MUFU.EX2 R57, R57 ;  /* 0x0000003900397308 */ /* 0x000ee20000000800 */
[----:B0-----:R-:W-:-:S07]  /*8040*/  FADD.FTZ R38, R152, R5 ;  /* 0x0000000598267221 */ /* 0x001fce0000010000 */
[----:B------:R-:W0:Y:S01]  /*8050*/  MUFU.EX2 R26, R26 ;  /* 0x0000001a001a7308 */ /* 0x000e220000000800 */
[----:B--2---:R-:W-:-:S07]  /*8060*/  FADD.FTZ R3, R175, R36 ;  /* 0x00000024af037221 */ /* 0x004fce0000010000 */
[----:B------:R-:W2:Y:S01]  /*8070*/  MUFU.EX2 R154, R154 ;  /* 0x0000009a009a7308 */ /* 0x000ea20000000800 */
[C---:B---3--:R-:W-:Y:S01]  /*8080*/  FADD.FTZ R5, R57.reuse, R38 ;  /* 0x0000002639057221 */ /* 0x048fe20000010000 */
[----:B------:R-:W-:-:S06]  /*8090*/  F2FP.F16.F32.PACK_AB R152, R57, R152 ;  /* 0x000000983998723e */ /* 0x000fcc00000000ff */
[----:B------:R-:W3:Y:S01]  /*80a0*/  MUFU.EX2 R169, R169 ;  /* 0x000000a900a97308 */ /* 0x000ee20000000800 */
[C---:B0-----:R-:W-:Y:S01]  /*80b0*/  FADD.FTZ R36, R26.reuse, R3 ;  /* 0x000000031a247221 */ /* 0x041fe20000010000 */
[----:B------:R-:W-:-:S06]  /*80c0*/  F2FP.F16.F32.PACK_AB R175, R26, R175 ;  /* 0x000000af1aaf723e */ /* 0x000fcc00000000ff */
[----:B------:R-:W0:Y:S01]  /*80d0*/  MUFU.EX2 R30, R30 ;  /* 0x0000001e001e7308 */ /* 0x000e220000000800 */
[----:B--2---:R-:W-:Y:S01]  /*80e0*/  FADD.FTZ R38, R154, R5 ;  /* 0x000000059a267221 */ /* 0x004fe20000010000 */
        /* <DEDUP_REMOVED lines=21> */
[----:B------:R-:W-:Y:S01]  /*8240*/  F2FP.F16.F32.PACK_AB R167, R2, R167 ;  /* 0x000000a702a7723e */ /* 0x000fe200000000ff */
[----:B------:R-:W-:-:S05]  /*8250*/  IMAD.MOV.U32 R5, RZ, RZ, R8 ;  /* 0x000000ffff057224 */ /* 0x000fca00078e0008 */
        /* <DEDUP_REMOVED lines=24> */
[----:B------:R-:W-:-:S03]  /*83e0*/  F2FP.F16.F32.PACK_AB R153, R83, R153 ;  /* 0x000000995399723e */ /* 0x000fc600000000ff */
[----:B---3--:R-:W-:-:S04]  /*83f0*/  FADD.FTZ R36, R155, R36 ;  /* 0x000000249b247221 */ /* 0x008fc80000010000 */
[C---:B0-----:R-:W-:Y:S01]  /*8400*/  FADD.FTZ R2, R24.reuse, R36 ;  /* 0x0000002418027221 */ /* 0x041fe20000010000 */
[----:B------:R-:W-:Y:S01]  /*8410*/  F2FP.F16.F32.PACK_AB R155, R24, R155 ;  /* 0x0000009b189b723e */ /* 0x000fe200000000ff */
[----:B-1----:R-:W-:Y:S06]  /*8420*/  @P2 BRA `(.L_x_7467) ;  /* 0xffffffcc00d82947 */ /* 0x002fec000383ffff */
[----:B------:R-:W-:Y:S01]  /*8430*/  IMAD.MOV.U32 R5, RZ, RZ, R8 ;  /* 0x000000ffff057224 */ /* 0x000fe200078e0008 */
[----:B------:R-:W-:Y:S01]  /*8440*/  UMOV UR47, UR59 ;  /* 0x0000003b002f7c82 */ /* 0x000fe20008000000 */
[----:B------:R-:W-:Y:S01]  /*8450*/  IMAD.MOV.U32 R0, RZ, RZ, R6 ;  /* 0x000000ffff007224 */ /* 0x000fe200078e0006 */
[----:B------:R-:W-:-:S06]  /*8460*/  UMOV UR50, UR58 ;  /* 0x0000003a00327c82 */ /* 0x000fcc0008000000 */
.L_x_7450:
[----:B------:R-:W-:Y:S01]  /*8470*/  ULDC UR6, c[0x0][0x448] ;  /* 0x0001120000067ab9 */ /* 0x000fe20000000800 */
[----:B------:R-:W-:Y:S01]  /*8480*/  ULDC UR18, c[0x0][0x9e4] ;  /* 0x0002790000127ab9 */ /* 0x000fe20000000800 */
[----:B------:R-:W-:Y:S02]  /*8490*/  UISETP.NE.AND UP0, UPT, UR6, 0x1, UPT ;  /* 0x000000010600788c */ /* 0x000fe4000bf05270 */
[----:B------:R-:W-:Y:S02]  /*84a0*/  UISETP.GE.AND UP1, UPT, UR18, 0x1, UPT ;  /* 0x000000011200788c */ /* 0x000fe4000bf26270 */
[----:B------:R-:W-:Y:S02]  /*84b0*/  UIADD3 UR11, UR37, 0x7f, URZ ;  /* 0x0000007f250b7890 */ /* 0x000fe4000fffe03f */
[----:B------:R-:W-:Y:S02]  /*84c0*/  UIADD3 UR14, UR38, 0x1, -UR46 ;  /* 0x00000001260e7890 */ /* 0x000fe4000fffe82e */
[----:B------:R-:W-:-:S03]  /*84d0*/  PLOP3.LUT P5, PT, PT, PT, UP1, 0x80, 0x0 ;  /* 0x000000000000781c */ /* 0x000fc60003faf018 */
[----:B------:R-:W-:Y:S01]  /*84e0*/  @UP0 ULDC UR6, c[0x0][0x44c] ;  /* 0x0001130000060ab9 */ /* 0x000fe20000000800 */
[----:B------:R-:W-:Y:S01]  /*84f0*/  @UP0 ULDC UR15, c[0x0][0x450] ;  /* 0x00011400000f0ab9 */ /* 0x000fe20000000800 */
[----:B------:R-:W-:-:S04]  /*8500*/  UIMAD.WIDE.U32 UR6, UR11, UR6, URZ ;  /* 0x000000060b0672a5 */ /* 0x000fc8000f8e003f */
[----:B------:R-:W-:-:S04]  /*8510*/  @UP0 USHF.R.U32.HI UR11, URZ, UR15, UR7 ;  /* 0x0000000f3f0b0299 */ /* 0x000fc80008011607 */
[----:B------:R-:W-:-:S04]  /*8520*/  UIADD3 UR11, UR14, UR11, URZ ;  /* 0x0000000b0e0b7290 */ /* 0x000fc8000fffe03f */
        /* <DEDUP_REMOVED lines=12> */
.L_x_7469:
[----:B------:R-:W-:-:S11]  /*85f0*/  UISETP.NE.AND UP1, UPT, UR18, 0x1, UPT ;  /* 0x000000011200788c */ /* 0x000fd6000bf25270 */
[----:B------:R-:W-:Y:S02]  /*8600*/  @UP1 ULDC.64 UR6, c[0x0][0x9e8] ;  /* 0x00027a0000061ab9 */ /* 0x000fe40000000a00 */
[----:B------:R-:W-:-:S04]  /*8610*/  UIMAD.WIDE.U32 UR14, UR11, UR6, URZ ;  /* 0x000000060b0e72a5 */ /* 0x000fc8000f8e003f */
[----:B------:R-:W-:-:S12]  /*8620*/  @UP1 USHF.R.U32.HI UR11, URZ, UR7, UR15 ;  /* 0x000000073f0b1299 */ /* 0x000fd8000801160f */
.L_x_7470:
[----:B------:R-:W-:-:S04]  /*8630*/  UIMAD UR11, UR11, UR18, URZ ;  /* 0x000000120b0b72a4 */ /* 0x000fc8000f8e023f */
[----:B------:R-:W-:-:S04]  /*8640*/  UISETP.LT.AND UP1, UPT, UR56, UR11, UPT ;  /* 0x0000000b3800728c */ /* 0x000fc8000bf21270 */
[----:B------:R-:W-:-:S12]  /*8650*/  USEL UR56, UR56, UR11, !UP1 ;  /* 0x0000000b38387287 */ /* 0x000fd8000c800000 */
.L_x_7468:
[----:B------:R-:W-:-:S04]  /*8660*/  UIADD3 UR56, UR56, 0x7f, URZ ;  /* 0x0000007f38387890 */ /* 0x000fc8000fffe03f */
        /* <DEDUP_REMOVED lines=12> */
.L_x_7480:
        /* <DEDUP_REMOVED lines=9> */
.L_x_7473:
[----:B------:R-:W-:Y:S01]  /*87c0*/  ULEA UR6, UR47, UR41, 0x3 ;  /* 0x000000292f067291 */ /* 0x000fe2000f8e183f */
[----:B------:R-:W-:-:S05]  /*87d0*/  IMAD.U32 R0, RZ, RZ, UR50 ;  /* 0x00000032ff007e24 */ /* 0x000fca000f8e00ff */
[----:B------:R-:W-:-:S04]  /*87e0*/  SHF.L.U32 R0, R0, 0x1f, RZ ;  /* 0x0000001f00007819 */ /* 0x000fc800000006ff */
[----:B------:R0:W1:Y:S01]  /*87f0*/  SYNCS.PHASECHK.TRANS64.TRYWAIT P2, [UR6+0x28830], R0 ;  /* 0x02883000ff0075a7 */ /* 0x0000620008040146 */
[----:B------:R-:W-:Y:S05]  /*8800*/  @!P0 BRA `(.L_x_7474) ;  /* 0x0000000000048947 */ /* 0x000fea0003800000 */
[----:B------:R-:W-:Y:S01]  /*8810*/  BPT.TRAP 0x1 ;  /* 0x000000040000795c */ /* 0x000fe20000300000 */
.L_x_7474:
[----:B-1----:R-:W-:Y:S05]  /*8820*/  @P2 BRA `(.L_x_7472) ;  /* 0x0000000000082947 */ /* 0x002fea0003800000 */
[----:B------:R-:W1:Y:S02]  /*8830*/  SYNCS.PHASECHK.TRANS64.TRYWAIT P2, [UR6+0x28830], R0 ;  /* 0x02883000ff0075a7 */ /* 0x000e640008040146 */
[----:B-1----:R-:W-:Y:S05]  /*8840*/  @!P2 BRA `(.L_x_7475) ;  /* 0x000000f80094a947 */ /* 0x002fea0003800000 */
.L_x_7472:
        /* <DEDUP_REMOVED lines=47> */
.L_x_7477:
[----:B------:R-:W-:Y:S01]  /*8b40*/  ULEA UR6, UR56, UR41, 0x3 ;  /* 0x0000002938067291 */ /* 0x000fe2000f8e183f */
[----:B------:R-:W-:-:S05]  /*8b50*/  IMAD.U32 R0, RZ, RZ, UR57 ;  /* 0x00000039ff007e24 */ /* 0x000fca000f8e00ff */
[----:B------:R-:W-:-:S04]  /*8b60*/  SHF.L.U32 R0, R0, 0x1f, RZ ;  /* 0x0000001f00007819 */ /* 0x000fc800000006ff */
[----:B------:R0:W1:Y:S01]  /*8b70*/  SYNCS.PHASECHK.TRANS64.TRYWAIT P2, [UR6+0x28850], R0 ;  /* 0x02885000ff0075a7 */ /* 0x0000620008040146 */
[----:B------:R-:W-:Y:S05]  /*8b80*/  @!P0 BRA `(.L_x_7478) ;  /* 0x0000000000048947 */ /* 0x000fea0003800000 */
[----:B------:R-:W-:Y:S01]  /*8b90*/  BPT.TRAP 0x1 ;  /* 0x000000040000795c */ /* 0x000fe20000300000 */
.L_x_7478:
[----:B-1----:R-:W-:Y:S05]  /*8ba0*/  @P2 BRA `(.L_x_7476) ;  /* 0x0000000000082947 */ /* 0x002fea0003800000 */
[----:B------:R-:W1:Y:S02]  /*8bb0*/  SYNCS.PHASECHK.TRANS64.TRYWAIT P2, [UR6+0x28850], R0 ;  /* 0x02885000ff0075a7 */ /* 0x000e640008040146 */
[----:B-1----:R-:W-:Y:S05]  /*8bc0*/  @!P2 BRA `(.L_x_7479) ;  /* 0x000000f400cca947 */ /* 0x002fea0003800000 */
.L_x_7476:
[----:B------:R-:W-:Y:S01]  /*8bd0*/  UIADD3 UR6, UR41, 0x400, URZ ;  /* 0x0000040029067890 */ /* 0x000fe2000fffe03f */
[----:B------:R-:W-:Y:S01]  /*8be0*/  WARPGROUP.ARRIVE ;  /* 0x00000000000079c5 */ /* 0x000fe20000000000 */
[----:B------:R-:W-:Y:S01]  /*8bf0*/  UMOV UR7, 0x40000040 ;  /* 0x4000004000077882 */ /* 0x000fe20000000000 */
[----:B01----:R-:W-:Y:S01]  /*8c00*/  FMNMX.FTZ R0, R24, R7, !PT ;  /* 0x0000000718007209 */ /* 0x003fe20007810000 */
[----:B------:R-:W-:Y:S01]  /*8c10*/  USHF.R.U32.HI UR6, URZ, 0x4, UR6 ;  /* 0x000000043f067899 */ /* 0x000fe20008011606 */
[----:B------:R-:W-:Y:S02]  /*8c20*/  FMNMX.FTZ R10, R26, R6, !PT ;  /* 0x000000061a0a7209 */ /* 0x000fe40007810000 */
[----:B------:R-:W0:Y:S01]  /*8c30*/  S2R R222, SR_TID.X ;  /* 0x0000000000de7919 */ /* 0x000e220000002100 */
[----:B------:R-:W-:Y:S01]  /*8c40*/  FMNMX.FTZ R5, R25, R0, !PT ;  /* 0x0000000019057209 */ /* 0x000fe20007810000 */
[----:B------:R-:W-:Y:S01]  /*8c50*/  ULOP3.LUT UR6, UR6, 0x3fff, URZ, 0xc0, !UPT ;  /* 0x00003fff06067892 */ /* 0x000fe2000f8ec03f */
[----:B------:R-:W-:Y:S01]  /*8c60*/  ISETP.GT.AND P2, PT, R4, UR55, PT ;  /* 0x0000003704007c0c */ /* 0x000fe2000bf44270 */
[----:B------:R-:W-:Y:S01]  /*8c70*/  UMOV UR10, UR54 ;  /* 0x00000036000a7c82 */ /* 0x000fe20008000000 */
[----:B------:R-:W-:Y:S01]  /*8c80*/  FMNMX.FTZ R0, R28, R5, !PT ;  /* 0x000000051c007209 */ /* 0x000fe20007810000 */
[----:B------:R-:W-:Y:S01]  /*8c90*/  ULOP3.LUT UR6, UR6, 0x4000000, URZ, 0xfc, !UPT ;  /* 0x0400000006067892 */ /* 0x000fe2000f8efc3f */
[----:B------:R-:W-:Y:S01]  /*8ca0*/  VIADD R4, R4, 0xffffffff ;  /* 0xffffffff04047836 */ /* 0x000fe20000000000 */
[----:B------:R-:W-:Y:S01]  /*8cb0*/  UMOV UR57, UR50 ;  /* 0x0000003200397c82 */ /* 0x000fe20008000000 */
[----:B------:R-:W-:Y:S01]  /*8cc0*/  FMNMX.FTZ R5, R29, R0, !PT ;  /* 0x000000001d057209 */ /* 0x000fe20007810000 */
[----:B------:R-:W-:-:S03]  /*8cd0*/  ULEA UR11, UR56, UR6, 0xb ;  /* 0x00000006380b7291 */ /* 0x000fc6000f8e583f */
[----:B------:R-:W-:-:S04]  /*8ce0*/  FMNMX.FTZ R0, R32, R5, !PT ;  /* 0x0000000520007209 */ /* 0x000fc80007810000 */
[----:B------:R-:W-:Y:S01]  /*8cf0*/  UMOV UR6, UR11 ;  /* 0x0000000b00067c82 */ /* 0x000fe20008000000 */
[----:B------:R-:W-:Y:S01]  /*8d00*/  FMNMX.FTZ R5, R33, R0, !PT ;  /* 0x0000000021057209 */ /* 0x000fe20007810000 */
[----:B------:R-:W-:Y:S01]  /*8d10*/  HGMMA.64x128x16.F32 R88, R180, gdesc[UR4].tnspB, R88, gsb0 ;  /* 0x41e00004b4587df0 */ /* 0x000fe20008000858 */
[----:B------:R-:W-:Y:S01]  /*8d20*/  UIADD3 UR6, UR11, 0x80, URZ ;  /* 0x000000800b067890 */ /* 0x000fe2000fffe03f */
[----:B------:R-:W-:Y:S01]  /*8d30*/  UMOV UR7, 0x40000040 ;  /* 0x4000004000077882 */ /* 0x000fe20000000000 */
[----:B------:R-:W-:-:S04]  /*8d40*/  FMNMX.FTZ R0, R36, R5, !PT ;  /* 0x0000000524007209 */ /* 0x000fc80007810000 */
[----:B------:R-:W-:-:S04]  /*8d50*/  FMNMX.FTZ R5, R37, R0, !PT ;  /* 0x0000000025057209 */ /* 0x000fc80007810000 */
        /* <DEDUP_REMOVED lines=29> */
[----:B------:R-:W-:Y:S01]  /*8f30*/  FMNMX.FTZ R10, R30, R5, !PT ;  /* 0x000000051e0a7209 */ /* 0x000fe20007810000 */
[----:B------:R-:W-:Y:S02]  /*8f40*/  WARPGROUP.DEPBAR.LE gsb0, 0x0 ;  /* 0x00008000000079c5 */ /* 0x000fe40000010000 */
[----:B------:R-:W-:Y:S01]  /*8f50*/  WARPGROUP.ARRIVE ;  /* 0x00000000000079c5 */ /* 0x000fe20000000000 */
[----:B------:R-:W-:-:S04]  /*8f60*/  FMNMX.FTZ R5, R31, R10, !PT ;  /* 0x0000000a1f057209 */ /* 0x000fc80007810000 */
[----:B------:R-:W-:Y:S01]  /*8f70*/  FMNMX.FTZ R10, R34, R5, !PT ;  /* 0x00000005220a7209 */ /* 0x000fe20007810000 */
[----:B------:R-:W-:Y:S01]  /*8f80*/  HGMMA.64x128x16.F32 R88, R176, gdesc[UR4].tnspB, R88, gsb0 ;  /* 0x41e00004b0587df0 */ /* 0x000fe20008000858 */
[----:B------:R-:W-:Y:S01]  /*8f90*/  UIADD3 UR6, UR11, 0x100, URZ ;  /* 0x000001000b067890 */ /* 0x000fe2000fffe03f */
[----:B------:R-:W-:Y:S01]  /*8fa0*/  UMOV UR7, 0x40000040 ;  /* 0x4000004000077882 */ /* 0x000fe20000000000 */
[----:B------:R-:W-:-:S04]  /*8fb0*/  FMNMX.FTZ R5, R35, R10, !PT ;  /* 0x0000000a23057209 */ /* 0x000fc80007810000 */
[----:B------:R-:W-:-:S04]  /*8fc0*/  FMNMX.FTZ R10, R38, R5, !PT ;  /* 0x00000005260a7209 */ /* 0x000fc80007810000 */
[----:B------:R-:W-:Y:S02]  /*8fd0*/  FMNMX.FTZ R5, R39, R10, !PT ;  /* 0x0000000a27057209 */ /* 0x000fe40007810000 */
[----:B0-----:R-:W-:Y:S02]  /*8fe0*/  FMNMX.FTZ R0, R9, R0, !PT ;  /* 0x0000000009007209 */ /* 0x001fe40007810000 */
[----:B------:R-:W-:-:S03]  /*8ff0*/  FMNMX.FTZ R10, R42, R5, !PT ;  /* 0x000000052a0a7209 */ /* 0x000fc60007810000 */
[----:B------:R-:W-:Y:S01]  /*9000*/  FADD.FTZ R7, -R0, R7 ;  /* 0x0000000700077221 */ /* 0x000fe20000010100 */
[----:B------:R-:W-:-:S03]  /*9010*/  FMNMX.FTZ R5, R43, R10, !PT ;  /* 0x0000000a2b057209 */ /* 0x000fc60007810000 */
[----:B------:R-:W-:Y:S01]  /*9020*/  FMUL.FTZ R8, R7, UR10 ;  /* 0x0000000a07087c20 */ /* 0x000fe20008410000 */
        /* <DEDUP_REMOVED lines=24> */
[----:B0-----:R-:W-:Y:S01]  /*91b0*/  FMNMX.FTZ R20, R5, R12, !PT ;  /* 0x0000000c05147209 */ /* 0x001fe20007810000 */
[----:B------:R-:W-:Y:S02]  /*91c0*/  WARPGROUP.DEPBAR.LE gsb0, 0x0 ;  /* 0x00008000000079c5 */ /* 0x000fe40000010000 */
[----:B------:R-:W-:Y:S02]  /*91d0*/  WARPGROUP.ARRIVE ;  /* 0x00000000000079c5 */ /* 0x000fe40000000000 */
[----:B------:R-:W0:Y:S04]  /*91e0*/  SHFL.BFLY PT, R5, R20, 0x1, 0x1f ;  /* 0x0c201f0014057f89 */ /* 0x000e2800000e0000 */
[----:B------:R-:W-:Y:S01]  /*91f0*/  HGMMA.64x128x16.F32 R88, R172, gdesc[UR4].tnspB, R88, gsb0 ;  /* 0x41e00004ac587df0 */ /* 0x000fe20008000858 */
[----:B------:R-:W-:Y:S01]  /*9200*/  UIADD3 UR6, UR11, 0x180, URZ ;  /* 0x000001800b067890 */ /* 0x000fe2000fffe03f */
[----:B------:R-:W-:Y:S01]  /*9210*/  UMOV UR7, 0x40000040 ;  /* 0x4000004000077882 */ /* 0x000fe20000000000 */
[----:B0-----:R-:W-:-:S05]  /*9220*/  FMNMX.FTZ R5, R20, R5, !PT ;  /* 0x0000000514057209 */ /* 0x001fca0007810000 */
[----:B------:R-:W-:Y:S01]  /*9230*/  FADD.FTZ R6, -R5, R6 ;  /* 0x0000000605067221 */ /* 0x000fe20000010100 */
[----:B------:R-:W-:Y:S02]  /*9240*/  WARPGROUP.DEPBAR.LE gsb0, 0x0 ;  /* 0x00008000000079c5 */ /* 0x000fe40000010000 */
[----:B------:R-:W-:-:S06]  /*9250*/  WARPGROUP.ARRIVE ;  /* 0x00000000000079c5 */ /* 0x000fcc0000000000 */
[----:B------:R-:W-:Y:S01]  /*9260*/  HGMMA.64x128x16.F32 R88, R168, gdesc[UR4].tnspB, R88, gsb0 ;  /* 0x41e00004a8587df0 */ /* 0x000fe20008000858 */
[----:B------:R-:W-:Y:S01]  /*9270*/  UIADD3 UR6, UR11, 0x200, URZ ;  /* 0x000002000b067890 */ /* 0x000fe2000fffe03f */
[----:B------:R-:W-:Y:S01]  /*9280*/  UMOV UR7, 0x40000040 ;  /* 0x4000004000077882 */ /* 0x000fe20000000000 */
[----:B------:R-:W-:Y:S02]  /*9290*/  WARPGROUP.DEPBAR.LE gsb0, 0x0 ;  /* 0x00008000000079c5 */ /* 0x000fe40000010000 */
[----:B------:R-:W-:Y:S01]  /*92a0*/  WARPGROUP.ARRIVE ;  /* 0x00000000000079c5 */ /* 0x000fe20000000000 */
[----:B------:R-:W-:-:S04]  /*92b0*/  FMUL.FTZ R169, R0, UR10 ;  /* 0x0000000a00a97c20 */ /* 0x000fc80008410000 */
[--C-:B------:R-:W-:Y:S02]  /*92c0*/  FFMA.FTZ R7, R24, UR10, -R169.reuse ;  /* 0x0000000a18077c23 */ /* 0x100fe400080108a9 */
[----:B------:R-:W-:Y:S01]  /*92d0*/  HGMMA.64x128x16.F32 R88, R164, gdesc[UR4].tnspB, R88, gsb0 ;  /* 0x41e00004a4587df0 */ /* 0x000fe20008000858 */
[----:B------:R-:W-:Y:S01]  /*92e0*/  UIADD3 UR6, UR11, 0x280, URZ ;  /* 0x000002800b067890 */ /* 0x000fe2000fffe03f */
[----:B------:R-:W-:Y:S01]  /*92f0*/  FMUL.FTZ R24, R5, UR10 ;  /* 0x0000000a05187c20 */ /* 0x000fe20008410000 */
[----:B------:R-:W-:Y:S01]  /*9300*/  UMOV UR7, 0x40000040 ;  /* 0x4000004000077882 */ /* 0x000fe20000000000 */
[--C-:B------:R-:W-:Y:S01]  /*9310*/  FFMA.FTZ R15, R41, UR10, -R169.reuse ;  /* 0x0000000a290f7c23 */ /* 0x100fe200080108a9 */
[--C-:B------:R-:W-:Y:S01]  /*9320*/  FFMA.FTZ R41, R65, UR10, -R169.reuse ;  /* 0x0000000a41297c23 */ /* 0x100fe200080108a9 */
[--C-:B------:R-:W-:Y:S01]  /*9330*/  FFMA.FTZ R181, R27, UR10, -R24.reuse ;  /* 0x0000000a1bb57c23 */ /* 0x100fe20008010818 */
[----:B------:R-:W-:Y:S02]  /*9340*/  IMAD.U32 R27, RZ, RZ, UR47 ;  /* 0x0000002fff1b7e24 */ /* 0x000fe4000f8e00ff */
[----:B------:R-:W-:Y:S01]  /*9350*/  FMUL.FTZ R65, R6, UR10 ;  /* 0x0000000a06417c20 */ /* 0x000fe20008410000 */
[--C-:B------:R-:W-:Y:S01]  /*9360*/  FFMA.FTZ R6, R26, UR10, -R24.reuse ;  /* 0x0000000a1a067c23 */ /* 0x100fe20008010818 */
[--C-:B------:R-:W-:Y:S01]  /*9370*/  FFMA.FTZ R180, R25, UR10, -R169.reuse ;  /* 0x0000000a19b47c23 */ /* 0x100fe200080108a9 */
[----:B------:R-:W0:Y:S01]  /*9380*/  MUFU.EX2 R7, R7 ;  /* 0x0000000700077308 */ /* 0x000e220000000800 */
[----:B------:R-:W-:Y:S01]  /*9390*/  @!P1 LEA R27, R27, UR41, 0x3 ;  /* 0x000000291b1b9c11 */ /* 0x000fe2000f8e18ff */
[--C-:B------:R-:W-:Y:S01]  /*93a0*/  FFMA.FTZ R182, R28, UR10, -R169.reuse ;  /* 0x0000000a1cb67c23 */ /* 0x100fe200080108a9 */
[--C-:B------:R-:W-:Y:S01]  /*93b0*/  FFMA.FTZ R183, R30, UR10, -R24.reuse ;  /* 0x0000000a1eb77c23 */ /* 0x100fe20008010818 */
[--C-:B------:R-:W-:Y:S01]  /*93c0*/  FFMA.FTZ R26, R31, UR10, -R24.reuse ;  /* 0x0000000a1f1a7c23 */ /* 0x100fe20008010818 */
[--C-:B------:R-:W-:Y:S01]  /*93d0*/  FFMA.FTZ R25, R29, UR10, -R169.reuse ;  /* 0x0000000a1d197c23 */ /* 0x100fe200080108a9 */
[----:B------:R-:W-:Y:S01]  /*93e0*/  @!P1 VIADD R27, R27, 0x28840 ;  /* 0x000288401b1b9836 */ /* 0x000fe20000000000 */
[----:B------:R-:W-:Y:S01]  /*93f0*/  IADD3 R31, -R222, 0xb, RZ ;  /* 0x0000000bde1f7810 */ /* 0x000fe20007ffe1ff */
[----:B------:R-:W-:Y:S01]  /*9400*/  MUFU.EX2 R65, R65 ;  /* 0x0000004100417308 */ /* 0x000fe20000000800 */
[----:B------:R-:W-:Y:S01]  /*9410*/  FFMA.FTZ R176, R32, UR10, -R169 ;  /* 0x0000000a20b07c23 */ /* 0x000fe200080108a9 */
[--C-:B------:R-:W-:Y:S01]  /*9420*/  FFMA.FTZ R177, R34, UR10, -R24.reuse ;  /* 0x0000000a22b17c23 */ /* 0x100fe20008010818 */
[----:B------:R-:W-:Y:S01]  /*9430*/  @!P1 PRMT R27, RZ, 0x654, R27 ;  /* 0x00000654ff1b9816 */ /* 0x000fe2000000001b */
[--C-:B------:R-:W-:Y:S01]  /*9440*/  FFMA.FTZ R9, R33, UR10, -R169.reuse ;  /* 0x0000000a21097c23 */ /* 0x100fe200080108a9 */
[--C-:B------:R-:W-:Y:S01]  /*9450*/  FFMA.FTZ R28, R35, UR10, -R24.reuse ;  /* 0x0000000a231c7c23 */ /* 0x100fe20008010818 */
[----:B------:R-:W-:Y:S01]  /*9460*/  FFMA.FTZ R178, R36, UR10, -R169 ;  /* 0x0000000a24b27c23 */ /* 0x000fe200080108a9 */
[--C-:B------:R-:W-:Y:S01]  /*9470*/  FFMA.FTZ R179, R38, UR10, -R24.reuse ;  /* 0x0000000a26b37c23 */ /* 0x100fe20008010818 */
[----:B------:R-:W1:Y:S01]  /*9480*/  MUFU.EX2 R6, R6 ;  /* 0x0000000600067308 */ /* 0x000e620000000800 */
        /* <DEDUP_REMOVED lines=11> */
[--C-:B------:R-:W-:Y:S01]  /*9540*/  FFMA.FTZ R168, R48, UR10, -R169.reuse ;  /* 0x0000000a30a87c23 */ /* 0x100fe200080108a9 */
[--C-:B------:R-:W-:Y:S01]  /*9550*/  FFMA.FTZ R21, R49, UR10, -R169.reuse ;  /* 0x0000000a31157c23 */ /* 0x100fe200080108a9 */
[--C-:B------:R-:W-:Y:S01]  /*9560*/  FFMA.FTZ R33, R53, UR10, -R169.reuse ;  /* 0x0000000a35217c23 */ /* 0x100fe200080108a9 */
[--C-:B------:R-:W-:Y:S01]  /*9570*/  FFMA.FTZ R29, R57, UR10, -R169.reuse ;  /* 0x0000000a391d7c23 */ /* 0x100fe200080108a9 */
[----:B------:R-:W2:Y:S01]  /*9580*/  MUFU.EX2 R181, R181 ;  /* 0x000000b500b57308 */ /* 0x000ea20000000800 */
[----:B-1----:R-:W-:Y:S01]  /*9590*/  FFMA.FTZ R2, R65, R2, R6 ;  /* 0x0000000241027223 */ /* 0x002fe20000010006 */
[--C-:B------:R-:W-:Y:S01]  /*95a0*/  FFMA.FTZ R37, R61, UR10, -R169.reuse ;  /* 0x0000000a3d257c23 */ /* 0x100fe200080108a9 */
[--C-:B------:R-:W-:Y:S01]  /*95b0*/  FFMA.FTZ R170, R52, UR10, -R169.reuse ;  /* 0x0000000a34aa7c23 */ /* 0x100fe200080108a9 */
[--C-:B------:R-:W-:Y:S01]  /*95c0*/  FFMA.FTZ R49, R69, UR10, -R169.reuse ;  /* 0x0000000a45317c23 */ /* 0x100fe200080108a9 */
[--C-:B------:R-:W-:Y:S01]  /*95d0*/  FFMA.FTZ R10, R72, UR10, -R169.reuse ;  /* 0x0000000a480a7c23 */ /* 0x100fe200080108a9 */
[--C-:B------:R-:W-:Y:S01]  /*95e0*/  FFMA.FTZ R45, R73, UR10, -R169.reuse ;  /* 0x0000000a492d7c23 */ /* 0x100fe200080108a9 */
[----:B------:R-:W-:Y:S01]  /*95f0*/  FFMA.FTZ R12, R76, UR10, -R169 ;  /* 0x0000000a4c0c7c23 */ /* 0x000fe200080108a9 */
[----:B------:R-:W1:Y:S01]  /*9600*/  MUFU.EX2 R182, R182 ;  /* 0x000000b600b67308 */ /* 0x000e620000000800 */
[----:B0-----:R-:W-:Y:S01]  /*9610*/  FADD.FTZ R3, R180, R3 ;  /* 0x00000003b4037221 */ /* 0x001fe20000010000 */
[--C-:B------:R-:W-:Y:S01]  /*9620*/  FFMA.FTZ R53, R77, UR10, -R169.reuse ;  /* 0x0000000a4d357c23 */ /* 0x100fe200080108a9 */
[--C-:B------:R-:W-:Y:S01]  /*9630*/  FFMA.FTZ R14, R80, UR10, -R169.reuse ;  /* 0x0000000a500e7c23 */ /* 0x100fe200080108a9 */
[--C-:B------:R-:W-:Y:S01]  /*9640*/  FFMA.FTZ R57, R81, UR10, -R169.reuse ;  /* 0x0000000a51397c23 */ /* 0x100fe200080108a9 */
[--C-:B------:R-:W-:Y:S01]  /*9650*/  FFMA.FTZ R84, R84, UR10, -R169.reuse ;  /* 0x0000000a54547c23 */ /* 0x100fe200080108a9 */
[----:B------:R-:W-:Y:S01]  /*9660*/  FFMA.FTZ R61, R85, UR10, -R169 ;  /* 0x0000000a553d7c23 */ /* 0x000fe200080108a9 */
[----:B------:R-:W-:Y:S01]  /*9670*/  FFMA.FTZ R36, R51, UR10, -R24 ;  /* 0x0000000a33247c23 */ /* 0x000fe20008010818 */
[----:B------:R-:W0:Y:S01]  /*9680*/  MUFU.EX2 R183, R183 ;  /* 0x000000b700b77308 */ /* 0x000e220000000800 */
[----:B--2---:R-:W-:Y:S01]  /*9690*/  FADD.FTZ R42, R181, R2 ;  /* 0x00000002b52a7221 */ /* 0x004fe20000010000 */
[--C-:B------:R-:W-:Y:S01]  /*96a0*/  FFMA.FTZ R171, R54, UR10, -R24.reuse ;  /* 0x0000000a36ab7c23 */ /* 0x100fe20008010818 */
[--C-:B------:R-:W-:Y:S01]  /*96b0*/  FFMA.FTZ R38, R55, UR10, -R24.reuse ;  /* 0x0000000a37267c23 */ /* 0x100fe20008010818 */
[--C-:B------:R-:W-:Y:S01]  /*96c0*/  FFMA.FTZ R40, R59, UR10, -R24.reuse ;  /* 0x0000000a3b287c23 */ /* 0x100fe20008010818 */
[----:B------:R-:W-:Y:S01]  /*96d0*/  F2FP.F16.F32.PACK_AB R180, R180, R7 ;  /* 0x00000007b4b4723e */ /* 0x000fe200000000ff */
[--C-:B------:R-:W-:Y:S01]  /*96e0*/  FFMA.FTZ R2, R63, UR10, -R24.reuse ;  /* 0x0000000a3f027c23 */ /* 0x100fe20008010818 */
[----:B------:R-:W-:Y:S01]  /*96f0*/  F2FP.F16.F32.PACK_AB R181, R181, R6 ;  /* 0x00000006b5b5723e */ /* 0x000fe200000000ff */
[----:B------:R-:W2:Y:S01]  /*9700*/  MUFU.EX2 R25, R25 ;  /* 0x0000001900197308 */ /* 0x000ea20000000800 */
[----:B-1----:R-:W-:Y:S01]  /*9710*/  FADD.FTZ R44, R182, R3 ;  /* 0x00000003b62c7221 */ /* 0x002fe20000010000 */
[--C-:B------:R-:W-:Y:S01]  /*9720*/  FFMA.FTZ R75, R75, UR10, -R24.reuse ;  /* 0x0000000a4b4b7c23 */ /* 0x100fe20008010818 */
[--C-:B------:R-:W-:Y:S01]  /*9730*/  FFMA.FTZ R78, R78, UR10, -R24.reuse ;  /* 0x0000000a4e4e7c23 */ /* 0x100fe20008010818 */
[--C-:B------:R-:W-:Y:S01]  /*9740*/  FFMA.FTZ R79, R79, UR10, -R24.reuse ;  /* 0x0000000a4f4f7c23 */ /* 0x100fe20008010818 */
[--C-:B------:R-:W-:Y:S01]  /*9750*/  FFMA.FTZ R82, R82, UR10, -R24.reuse ;  /* 0x0000000a52527c23 */ /* 0x100fe20008010818 */
[--C-:B------:R-:W-:Y:S01]  /*9760*/  FFMA.FTZ R83, R83, UR10, -R24.reuse ;  /* 0x0000000a53537c23 */ /* 0x100fe20008010818 */
[----:B------:R-:W-:Y:S01]  /*9770*/  FFMA.FTZ R86, R86, UR10, -R24 ;  /* 0x0000000a56567c23 */ /* 0x000fe20008010818 */
[----:B------:R-:W1:Y:S01]  /*9780*/  MUFU.EX2 R26, R26 ;  /* 0x0000001a001a7308 */ /* 0x000e620000000800 */
[----:B0-----:R-:W-:-:S07]  /*9790*/  FADD.FTZ R3, R183, R42 ;  /* 0x0000002ab7037221 */ /* 0x001fce0000010000 */
[----:B------:R-:W-:Y:S01]  /*97a0*/  MUFU.EX2 R176, R176 ;  /* 0x000000b000b07308 */ /* 0x000fe20000000800 */
[----:B--2---:R-:W-:-:S07]  /*97b0*/  F2FP.F16.F32.PACK_AB R182, R25, R182 ;  /* 0x000000b619b6723e */ /* 0x004fce00000000ff */
[----:B------:R-:W0:Y:S01]  /*97c0*/  MUFU.EX2 R177, R177 ;  /* 0x000000b100b17308 */ /* 0x000e220000000800 */
[C---:B-1----:R-:W-:Y:S01]  /*97d0*/  FADD.FTZ R42, R26.reuse, R3 ;  /* 0x000000031a2a7221 */ /* 0x042fe20000010000 */
[----:B------:R-:W-:-:S06]  /*97e0*/  F2FP.F16.F32.PACK_AB R183, R26, R183 ;  /* 0x000000b71ab7723e */ /* 0x000fcc00000000ff */
[----:B------:R-:W-:Y:S08]  /*97f0*/  MUFU.EX2 R9, R9 ;  /* 0x0000000900097308 */ /* 0x000ff00000000800 */
[----:B------:R-:W1:Y:S01]  /*9800*/  MUFU.EX2 R28, R28 ;  /* 0x0000001c001c7308 */ /* 0x000e620000000800 */
[----:B0-----:R-:W-:Y:S01]  /*9810*/  FADD.FTZ R3, R177, R42 ;  /* 0x0000002ab1037221 */ /* 0x001fe20000010000 */
[----:B------:R-:W-:-:S06]  /*9820*/  FFMA.FTZ R42, R67, UR10, -R24 ;  /* 0x0000000a432a7c23 */ /* 0x000fcc0008010818 */
[----:B------:R-:W-:Y:S08]  /*9830*/  MUFU.EX2 R178, R178 ;  /* 0x000000b200b27308 */ /* 0x000ff00000000800 */
[----:B------:R-:W0:Y:S01]  /*9840*/  MUFU.EX2 R179, R179 ;  /* 0x000000b300b37308 */ /* 0x000e220000000800 */
[C---:B-1----:R-:W-:Y:S01]  /*9850*/  FADD.FTZ R46, R28.reuse, R3 ;  /* 0x000000031c2e7221 */ /* 0x042fe20000010000 */
[----:B------:R-:W-:-:S06]  /*9860*/  F2FP.F16.F32.PACK_AB R177, R28, R177 ;  /* 0x000000b11cb1723e */ /* 0x000fcc00000000ff */
[----:B------:R-:W-:Y:S08]  /*9870*/  MUFU.EX2 R13, R13 ;  /* 0x0000000d000d7308 */ /* 0x000ff00000000800 */
[----:B------:R-:W1:Y:S01]  /*9880*/  MUFU.EX2 R30, R30 ;  /* 0x0000001e001e7308 */ /* 0x000e620000000800 */
[----:B0-----:R-:W-:Y:S01]  /*9890*/  FADD.FTZ R3, R179, R46 ;  /* 0x0000002eb3037221 */ /* 0x001fe20000010000 */
[----:B------:R-:W-:-:S02]  /*98a0*/  WARPGROUP.DEPBAR.LE gsb0, 0x0 ;  /* 0x00008000000079c5 */ /* 0x000fc40000010000 */
[----:B------:R-:W-:Y:S01]  /*98b0*/  WARPGROUP.ARRIVE ;  /* 0x00000000000079c5 */ /* 0x000fe20000000000 */
[--C-:B------:R-:W-:Y:S01]  /*98c0*/  FFMA.FTZ R164, R56, UR10, -R169.reuse ;  /* 0x0000000a38a47c23 */ /* 0x100fe200080108a9 */
[----:B------:R-:W-:Y:S02]  /*98d0*/  FFMA.FTZ R166, R60, UR10, -R169 ;  /* 0x0000000a3ca67c23 */ /* 0x000fe400080108a9 */
[----:B------:R-:W-:Y:S01]  /*98e0*/  MUFU.EX2 R172, R172 ;  /* 0x000000ac00ac7308 */ /* 0x000fe20000000800 */
[--C-:B------:R-:W-:Y:S01]  /*98f0*/  FFMA.FTZ R165, R58, UR10, -R24.reuse ;  /* 0x0000000a3aa57c23 */ /* 0x100fe20008010818 */
[----:B------:R-:W-:Y:S01]  /*9900*/  FFMA.FTZ R167, R62, UR10, -R24 ;  /* 0x0000000a3ea77c23 */ /* 0x000fe20008010818 */
[----:B------:R-:W-:Y:S01]  /*9910*/  HGMMA.64x128x16.F32 R88, R160, gdesc[UR4].tnspB, R88, gsb0 ;  /* 0x41e00004a0587df0 */ /* 0x000fe20008000858 */
[----:B------:R-:W-:Y:S01]  /*9920*/  UIADD3 UR6, UR11, 0x300, URZ ;  /* 0x000003000b067890 */ /* 0x000fe2000fffe03f */
[----:B------:R-:W-:-:S03]  /*9930*/  UMOV UR7, 0x40000040 ;  /* 0x4000004000077882 */ /* 0x000fc60000000000 */
[----:B------:R-:W0:Y:S01]  /*9940*/  MUFU.EX2 R173, R173 ;  /* 0x000000ad00ad7308 */ /* 0x000e220000000800 */
[C---:B-1----:R-:W-:Y:S01]  /*9950*/  FADD.FTZ R46, R30.reuse, R3 ;  /* 0x000000031e2e7221 */ /* 0x042fe20000010000 */
[----:B------:R-:W-:-:S06]  /*9960*/  F2FP.F16.F32.PACK_AB R179, R30, R179 ;  /* 0x000000b31eb3723e */ /* 0x000fcc00000000ff */
[----:B------:R-:W-:Y:S08]  /*9970*/  MUFU.EX2 R15, R15 ;  /* 0x0000000f000f7308 */ /* 0x000ff00000000800 */
[----:B------:R-:W1:Y:S01]  /*9980*/  MUFU.EX2 R32, R32 ;  /* 0x0000002000207308 */ /* 0x000e620000000800 */
[----:B0-----:R-:W-:-:S07]  /*9990*/  FADD.FTZ R3, R173, R46 ;  /* 0x0000002ead037221 */ /* 0x001fce0000010000 */
[----:B------:R-:W-:Y:S08]  /*99a0*/  MUFU.EX2 R174, R174 ;  /* 0x000000ae00ae7308 */ /* 0x000ff00000000800 */
[----:B------:R-:W0:Y:S01]  /*99b0*/  MUFU.EX2 R175, R175 ;  /* 0x000000af00af7308 */ /* 0x000e220000000800 */
[C---:B-1----:R-:W-:Y:S01]  /*99c0*/  FADD.FTZ R46, R32.reuse, R3 ;  /* 0x00000003202e7221 */ /* 0x042fe20000010000 */
[----:B------:R-:W-:-:S06]  /*99d0*/  F2FP.F16.F32.PACK_AB R173, R32, R173 ;  /* 0x000000ad20ad723e */ /* 0x000fcc00000000ff */
[----:B------:R-:W-:Y:S08]  /*99e0*/  MUFU.EX2 R11, R11 ;  /* 0x0000000b000b7308 */ /* 0x000ff00000000800 */
[----:B------:R-:W1:Y:S01]  /*99f0*/  MUFU.EX2 R34, R34 ;  /* 0x0000002200227308 */ /* 0x000e620000000800 */
[----:B0-----:R-:W-:-:S07]  /*9a00*/  FADD.FTZ R3, R175, R46 ;  /* 0x0000002eaf037221 */ /* 0x001fce0000010000 */
[----:B------:R-:W-:Y:S08]  /*9a10*/  MUFU.EX2 R168, R168 ;  /* 0x000000a800a87308 */ /* 0x000ff00000000800 */
        /* <DEDUP_REMOVED lines=17> */
[--C-:B------:R-:W-:Y:S01]  /*9b30*/  FFMA.FTZ R161, R66, UR10, -R24.reuse ;  /* 0x0000000a42a17c23 */ /* 0x100fe20008010818 */
[----:B------:R-:W-:Y:S01]  /*9b40*/  MUFU.EX2 R166, R166 ;  /* 0x000000a600a67308 */ /* 0x000fe20000000800 */
[----:B------:R-:W-:Y:S01]  /*9b50*/  HGMMA.64x128x16.F32 R88, R156, gdesc[UR4].tnspB, R88, gsb0 ;  /* 0x41e000049c587df0 */ /* 0x000fe20008000858 */
[----:B------:R-:W-:Y:S01]  /*9b60*/  UIADD3 UR6, UR11, 0x380, URZ ;  /* 0x000003800b067890 */ /* 0x000fe2000fffe03f */
[----:B------:R-:W-:Y:S01]  /*9b70*/  FFMA.FTZ R163, R70, UR10, -R24 ;  /* 0x0000000a46a37c23 */ /* 0x000fe20008010818 */
[----:B------:R-:W-:-:S04]  /*9b80*/  UMOV UR7, 0x40000040 ;  /* 0x4000004000077882 */ /* 0x000fc80000000000 */
[----:B------:R-:W0:Y:S08]  /*9b90*/  MUFU.EX2 R169, R169 ;  /* 0x000000a900a97308 */ /* 0x000e300000000800 */
[----:B------:R-:W-:Y:S08]  /*9ba0*/  MUFU.EX2 R167, R167 ;  /* 0x000000a700a77308 */ /* 0x000ff00000000800 */
[----:B------:R-:W-:Y:S01]  /*9bb0*/  MUFU.EX2 R37, R37 ;  /* 0x0000002500257308 */ /* 0x000fe20000000800 */
[----:B0-----:R-:W-:Y:S01]  /*9bc0*/  FADD.FTZ R3, R169, R46 ;  /* 0x0000002ea9037221 */ /* 0x001fe20000010000 */
[----:B------:R-:W-:-:S03]  /*9bd0*/  F2FP.F16.F32.PACK_AB R169, R36, R169 ;  /* 0x000000a924a9723e */ /* 0x000fc600000000ff */
[----:B------:R-:W-:-:S03]  /*9be0*/  FADD.FTZ R46, R36, R3 ;  /* 0x00000003242e7221 */ /* 0x000fc60000010000 */
[----:B------:R-:W-:Y:S01]  /*9bf0*/  MUFU.EX2 R2, R2 ;  /* 0x0000000200027308 */ /* 0x000fe20000000800 */
[----:B------:R-:W-:Y:S01]  /*9c00*/  FADD.FTZ R3, R171, R46 ;  /* 0x0000002eab037221 */ /* 0x000fe20000010000 */
        /* <DEDUP_REMOVED lines=11> */
[----:B------:R-:W-:Y:S08]  /*9cc0*/  MUFU.EX2 R12, R12 ;  /* 0x0000000c000c7308 */ /* 0x000ff00000000800 */
[----:B------:R-:W1:Y:S08]  /*9cd0*/  MUFU.EX2 R53, R53 ;  /* 0x0000003500357308 */ /* 0x000e700000000800 */
[----:B------:R-:W-:Y:S01]  /*9ce0*/  MUFU.EX2 R79, R79 ;  /* 0x0000004f004f7308 */ /* 0x000fe20000000800 */
[----:B------:R-:W-:-:S02]  /*9cf0*/  WARPGROUP.DEPBAR.LE gsb0, 0x0 ;  /* 0x00008000000079c5 */ /* 0x000fc40000010000 */
[----:B------:R-:W-:Y:S01]  /*9d00*/  WARPGROUP.ARRIVE ;  /* 0x00000000000079c5 */ /* 0x000fe20000000000 */
[----:B------:R-:W-:-:S04]  /*9d10*/  FFMA.FTZ R157, R74, UR10, -R24 ;  /* 0x0000000a4a9d7c23 */ /* 0x000fc80008010818 */
[----:B------:R-:W-:Y:S01]  /*9d20*/  MUFU.EX2 R159, R78 ;  /* 0x0000004e009f7308 */ /* 0x000fe20000000800 */
[----:B0-----:R-:W-:Y:S02]  /*9d30*/  F2FP.F16.F32.PACK_AB R156, R45, R10 ;  /* 0x0000000a2d9c723e */ /* 0x001fe400000000ff */
[----:B-1----:R-:W-:Y:S01]  /*9d40*/  F2FP.F16.F32.PACK_AB R158, R53, R12 ;  /* 0x0000000c359e723e */ /* 0x002fe200000000ff */
[----:B------:R-:W-:Y:S04]  /*9d50*/  HGMMA.64x128x16.F32 R88, R152, gdesc[UR4].tnspB, R88, gsb0 ;  /* 0x41e0000498587df0 */ /* 0x000fe80008000858 */
[----:B------:R-:W-:Y:S08]  /*9d60*/  MUFU.EX2 R157, R157 ;  /* 0x0000009d009d7308 */ /* 0x000ff00000000800 */
[----:B------:R-:W-:Y:S08]  /*9d70*/  MUFU.EX2 R14, R14 ;  /* 0x0000000e000e7308 */ /* 0x000ff00000000800 */
[----:B------:R-:W0:Y:S08]  /*9d80*/  MUFU.EX2 R57, R57 ;  /* 0x0000003900397308 */ /* 0x000e300000000800 */
[----:B------:R-:W-:Y:S08]  /*9d90*/  MUFU.EX2 R83, R83 ;  /* 0x0000005300537308 */ /* 0x000ff00000000800 */
[----:B------:R-:W-:Y:S08]  /*9da0*/  MUFU.EX2 R20, R84 ;  /* 0x0000005400147308 */ /* 0x000ff00000000800 */
[----:B------:R-:W1:Y:S01]  /*9db0*/  MUFU.EX2 R61, R61 ;  /* 0x0000003d003d7308 */ /* 0x000e620000000800 */
[----:B------:R-:W-:-:S02]  /*9dc0*/  WARPGROUP.DEPBAR.LE gsb0, 0x0 ;  /* 0x00008000000079c5 */ /* 0x000fc40000010000 */
[----:B------:R2:W-:Y:S06]  /*9dd0*/  BAR.ARV R31, 0x100 ;  /* 0x0004001f0000751d */ /* 0x0005ec0000002000 */
[----:B------:R3:W-:Y:S01]  /*9de0*/  @!P1 SYNCS.ARRIVE.TRANS64.RED.A1T0 RZ, [R27+URZ], RZ ;  /* 0x000000ff1bff99a7 */ /* 0x0007e2000810043f */
[----:B------:R-:W-:Y:S01]  /*9df0*/  MUFU.EX2 R153, R82 ;  /* 0x0000005200997308 */ /* 0x000fe20000000800 */
[----:B0-----:R-:W-:Y:S01]  /*9e00*/  F2FP.F16.F32.PACK_AB R152, R57, R14 ;  /* 0x0000000e3998723e */ /* 0x001fe200000000ff */
[----:B------:R-:W-:Y:S01]  /*9e10*/  FMUL.FTZ R88, R88, R8 ;  /* 0x0000000858587220 */ /* 0x000fe20000410000 */
[----:B-1----:R-:W-:Y:S01]  /*9e20*/  F2FP.F16.F32.PACK_AB R154, R61, R20 ;  /* 0x000000143d9a723e */ /* 0x002fe200000000ff */
[-C--:B------:R-:W-:Y:S01]  /*9e30*/  FMUL.FTZ R89, R89, R8.reuse ;  /* 0x0000000859597220 */ /* 0x080fe20000410000 */
[-C--:B------:R-:W-:Y:S01]  /*9e40*/  FMUL.FTZ R92, R92, R8.reuse ;  /* 0x000000085c5c7220 */ /* 0x080fe20000410000 */
[-C--:B------:R-:W-:Y:S01]  /*9e50*/  FMUL.FTZ R93, R93, R8.reuse ;  /* 0x000000085d5d7220 */ /* 0x080fe20000410000 */
[----:B---3--:R-:W-:Y:S01]  /*9e60*/  IMAD.U32 R27, RZ, RZ, UR56 ;  /* 0x00000038ff1b7e24 */ /* 0x008fe2000f8e00ff */
[----:B------:R-:W-:Y:S01]  /*9e70*/  MUFU.EX2 R155, R86 ;  /* 0x00000056009b7308 */ /* 0x000fe20000000800 */
[----:B------:R-:W-:Y:S01]  /*9e80*/  UMOV UR56, UR47 ;  /* 0x0000002f00387c82 */ /* 0x000fe20008000000 */
[-C--:B------:R-:W-:Y:S01]  /*9e90*/  FMUL.FTZ R96, R96, R8.reuse ;  /* 0x0000000860607220 */ /* 0x080fe20000410000 */
[-C--:B------:R-:W-:Y:S01]  /*9ea0*/  FMUL.FTZ R97, R97, R8.reuse ;  /* 0x0000000861617220 */ /* 0x080fe20000410000 */
[----:B------:R-:W-:Y:S01]  /*9eb0*/  @!P1 LEA R27, R27, UR41, 0x3 ;  /* 0x000000291b1b9c11 */ /* 0x000fe2000f8e18ff */
[-C--:B------:R-:W-:Y:S01]  /*9ec0*/  FMUL.FTZ R100, R100, R8.reuse ;  /* 0x0000000864647220 */ /* 0x080fe20000410000 */
[-C--:B------:R-:W-:Y:S01]  /*9ed0*/  FMUL.FTZ R101, R101, R8.reuse ;  /* 0x0000000865657220 */ /* 0x080fe20000410000 */
[-C--:B------:R-:W-:Y:S01]  /*9ee0*/  FMUL.FTZ R104, R104, R8.reuse ;  /* 0x0000000868687220 */ /* 0x080fe20000410000 */
[----:B------:R-:W-:Y:S01]  /*9ef0*/  FMUL.FTZ R105, R105, R8 ;  /* 0x0000000869697220 */ /* 0x000fe20000410000 */
[----:B------:R-:W-:-:S02]  /*9f00*/  @!P1 VIADD R27, R27, 0x28860 ;  /* 0x000288601b1b9836 */ /* 0x000fc40000000000 */
[-C--:B------:R-:W-:Y:S01]  /*9f10*/  FMUL.FTZ R108, R108, R8.reuse ;  /* 0x000000086c6c7220 */ /* 0x080fe20000410000 */
[-C--:B------:R-:W-:Y:S01]  /*9f20*/  FMUL.FTZ R109, R109, R8.reuse ;  /* 0x000000086d6d7220 */ /* 0x080fe20000410000 */
[-C--:B------:R-:W-:Y:S01]  /*9f30*/  FMUL.FTZ R112, R112, R8.reuse ;  /* 0x0000000870707220 */ /* 0x080fe20000410000 */
[-C--:B------:R-:W-:Y:S01]  /*9f40*/  FMUL.FTZ R113, R113, R8.reuse ;  /* 0x0000000871717220 */ /* 0x080fe20000410000 */
[----:B--2---:R-:W-:Y:S01]  /*9f50*/  @!P1 PRMT R31, RZ, 0x654, R27 ;  /* 0x00000654ff1f9816 */ /* 0x004fe2000000001b */
[----:B------:R-:W-:Y:S01]  /*9f60*/  FADD.FTZ R27, R25, R44 ;  /* 0x0000002c191b7221 */ /* 0x000fe20000010000 */
[-C--:B------:R-:W-:Y:S01]  /*9f70*/  FMUL.FTZ R116, R116, R8.reuse ;  /* 0x0000000874747220 */ /* 0x080fe20000410000 */
[----:B------:R-:W-:Y:S01]  /*9f80*/  FMUL.FTZ R117, R117, R8 ;  /* 0x0000000875757220 */ /* 0x000fe20000410000 */
[----:B------:R0:W-:Y:S01]  /*9f90*/  @!P1 SYNCS.ARRIVE.TRANS64.RED.A1T0 RZ, [R31+URZ], RZ ;  /* 0x000000ff1fff99a7 */ /* 0x0001e2000810043f */
[----:B------:R-:W-:Y:S01]  /*9fa0*/  FADD.FTZ R44, R176, R27 ;  /* 0x0000001bb02c7221 */ /* 0x000fe20000010000 */
[----:B------:R-:W-:Y:S01]  /*9fb0*/  F2FP.F16.F32.PACK_AB R176, R9, R176 ;  /* 0x000000b009b0723e */ /* 0x000fe200000000ff */
[-C--:B------:R-:W-:Y:S01]  /*9fc0*/  FMUL.FTZ R120, R120, R8.reuse ;  /* 0x0000000878787220 */ /* 0x080fe20000410000 */
[-C--:B------:R-:W-:Y:S01]  /*9fd0*/  FMUL.FTZ R121, R121, R8.reuse ;  /* 0x0000000879797220 */ /* 0x080fe20000410000 */
[----:B------:R-:W-:Y:S01]  /*9fe0*/  FADD.FTZ R27, R9, R44 ;  /* 0x0000002c091b7221 */ /* 0x000fe20000010000 */
[--C-:B------:R-:W-:Y:S01]  /*9ff0*/  FFMA.FTZ R44, R71, UR10, -R24.reuse ;  /* 0x0000000a472c7c23 */ /* 0x100fe20008010818 */
[----:B------:R-:W-:Y:S01]  /*a000*/  FFMA.FTZ R24, R87, UR10, -R24 ;  /* 0x0000000a57187c23 */ /* 0x000fe20008010818 */
[----:B------:R-:W-:Y:S01]  /*a010*/  FMUL.FTZ R124, R124, R8 ;  /* 0x000000087c7c7220 */ /* 0x000fe20000410000 */
[----:B------:R-:W-:Y:S01]  /*a020*/  FADD.FTZ R48, R178, R27 ;  /* 0x0000001bb2307221 */ /* 0x000fe20000010000 */
[----:B------:R-:W-:Y:S01]  /*a030*/  F2FP.F16.F32.PACK_AB R178, R13, R178 ;  /* 0x000000b20db2723e */ /* 0x000fe200000000ff */
[-C--:B------:R-:W-:Y:S01]  /*a040*/  FMUL.FTZ R125, R125, R8.reuse ;  /* 0x000000087d7d7220 */ /* 0x080fe20000410000 */
[----:B------:R-:W1:Y:S01]  /*a050*/  MUFU.EX2 R44, R44 ;  /* 0x0000002c002c7308 */ /* 0x000e620000000800 */
[----:B------:R-:W-:Y:S01]  /*a060*/  FADD.FTZ R27, R13, R48 ;  /* 0x000000300d1b7221 */ /* 0x000fe20000010000 */
[-C--:B------:R-:W-:Y:S01]  /*a070*/  FMUL.FTZ R128, R128, R8.reuse ;  /* 0x0000000880807220 */ /* 0x080fe20000410000 */
[-C--:B------:R-:W-:Y:S01]  /*a080*/  FMUL.FTZ R129, R129, R8.reuse ;  /* 0x0000000881817220 */ /* 0x080fe20000410000 */
[----:B------:R-:W-:Y:S01]  /*a090*/  FMUL.FTZ R132, R132, R8 ;  /* 0x0000000884847220 */ /* 0x000fe20000410000 */
[----:B------:R-:W-:Y:S01]  /*a0a0*/  FADD.FTZ R48, R172, R27 ;  /* 0x0000001bac307221 */ /* 0x000fe20000010000 */
[----:B------:R-:W-:Y:S01]  /*a0b0*/  F2FP.F16.F32.PACK_AB R172, R15, R172 ;  /* 0x000000ac0fac723e */ /* 0x000fe200000000ff */
[-C--:B------:R-:W-:Y:S01]  /*a0c0*/  FMUL.FTZ R133, R133, R8.reuse ;  /* 0x0000000885857220 */ /* 0x080fe20000410000 */
[----:B------:R-:W2:Y:S01]  /*a0d0*/  MUFU.EX2 R24, R24 ;  /* 0x0000001800187308 */ /* 0x000ea20000000800 */
[----:B------:R-:W-:Y:S01]  /*a0e0*/  FADD.FTZ R27, R15, R48 ;  /* 0x000000300f1b7221 */ /* 0x000fe20000010000 */
[-C--:B------:R-:W-:Y:S01]  /*a0f0*/  FMUL.FTZ R136, R136, R8.reuse ;  /* 0x0000000888887220 */ /* 0x080fe20000410000 */
[-C--:B------:R-:W-:Y:S01]  /*a100*/  FMUL.FTZ R137, R137, R8.reuse ;  /* 0x0000000889897220 */ /* 0x080fe20000410000 */
[----:B------:R-:W-:Y:S01]  /*a110*/  FMUL.FTZ R140, R140, R8 ;  /* 0x000000088c8c7220 */ /* 0x000fe20000410000 */
[----:B------:R-:W-:Y:S01]  /*a120*/  FADD.FTZ R48, R174, R27 ;  /* 0x0000001bae307221 */ /* 0x000fe20000010000 */
[----:B------:R-:W-:Y:S01]  /*a130*/  F2FP.F16.F32.PACK_AB R174, R11, R174 ;  /* 0x000000ae0bae723e */ /* 0x000fe200000000ff */
[-C--:B------:R-:W-:Y:S01]  /*a140*/  FMUL.FTZ R141, R141, R8.reuse ;  /* 0x000000088d8d7220 */ /* 0x080fe20000410000 */
[-C--:B------:R-:W-:Y:S01]  /*a150*/  FMUL.FTZ R144, R144, R8.reuse ;  /* 0x0000000890907220 */ /* 0x080fe20000410000 */
        /* <DEDUP_REMOVED lines=11> */
[-C--:B------:R-:W-:Y:S01]  /*a210*/  FMUL.FTZ R98, R98, R65.reuse ;  /* 0x0000004162627220 */ /* 0x080fe20000410000 */
[----:B------:R-:W-:Y:S01]  /*a220*/  FADD.FTZ R6, R170, R7 ;  /* 0x00000007aa067221 */ /* 0x000fe20000010000 */
[----:B------:R-:W-:Y:S01]  /*a230*/  F2FP.F16.F32.PACK_AB R170, R33, R170 ;  /* 0x000000aa21aa723e */ /* 0x000fe200000000ff */
        /* <DEDUP_REMOVED lines=8> */
[----:B------:R-:W-:Y:S01]  /*a2c0*/  F2FP.F16.F32.PACK_AB R164, R29, R164 ;  /* 0x000000a41da4723e */ /* 0x000fe200000000ff */
[----:B------:R-:W-:Y:S01]  /*a2d0*/  FMUL.FTZ R107, R107, R65 ;  /* 0x000000416b6b7220 */ /* 0x000fe20000410000 */
[----:B------:R-:W-:Y:S01]  /*a2e0*/  FADD.FTZ R7, R29, R26 ;  /* 0x0000001a1d077221 */ /* 0x000fe20000010000 */
[C---:B------:R-:W-:Y:S01]  /*a2f0*/  FADD.FTZ R6, R40.reuse, R3 ;  /* 0x0000000328067221 */ /* 0x040fe20000010000 */
[----:B------:R-:W-:Y:S01]  /*a300*/  F2FP.F16.F32.PACK_AB R165, R40, R165 ;  /* 0x000000a528a5723e */ /* 0x000fe200000000ff */
[----:B------:R-:W-:Y:S01]  /*a310*/  FMUL.FTZ R110, R110, R65 ;  /* 0x000000416e6e7220 */ /* 0x000fe20000410000 */
[----:B------:R-:W-:Y:S01]  /*a320*/  FADD.FTZ R26, R166, R7 ;  /* 0x00000007a61a7221 */ /* 0x000fe20000010000 */
[----:B------:R-:W-:Y:S01]  /*a330*/  FADD.FTZ R3, R167, R6 ;  /* 0x00000006a7037221 */ /* 0x000fe20000010000 */
[C---:B------:R-:W-:Y:S01]  /*a340*/  F2FP.F16.F32.PACK_AB R167, R2.reuse, R167 ;  /* 0x000000a702a7723e */ /* 0x040fe200000000ff */
[-C--:B------:R-:W-:Y:S01]  /*a350*/  FMUL.FTZ R111, R111, R65.reuse ;  /* 0x000000416f6f7220 */ /* 0x080fe20000410000 */
[C---:B------:R-:W-:Y:S01]  /*a360*/  FADD.FTZ R7, R37.reuse, R26 ;  /* 0x0000001a25077221 */ /* 0x040fe20000010000 */
        /* <DEDUP_REMOVED lines=10> */
[-C--:B------:R-:W-:Y:S01]  /*a410*/  FMUL.FTZ R118, R118, R65.reuse ;  /* 0x0000004176767220 */ /* 0x080fe20000410000 */
[----:B------:R-:W-:Y:S01]  /*a420*/  FADD.FTZ R26, R162, R7 ;  /* 0x00000007a21a7221 */ /* 0x000fe20000010000 */
[----:B------:R-:W-:Y:S01]  /*a430*/  FADD.FTZ R3, R163, R6 ;  /* 0x00000006a3037221 */ /* 0x000fe20000010000 */
[----:B------:R-:W-:Y:S01]  /*a440*/  F2FP.F16.F32.PACK_AB R162, R49, R162 ;  /* 0x000000a231a2723e */ /* 0x000fe200000000ff */
[----:B------:R-:W-:Y:S01]  /*a450*/  FMUL.FTZ R119, R119, R65 ;  /* 0x0000004177777220 */ /* 0x000fe20000410000 */
[----:B------:R-:W-:Y:S01]  /*a460*/  FADD.FTZ R7, R49, R26 ;  /* 0x0000001a31077221 */ /* 0x000fe20000010000 */
[C---:B-1----:R-:W-:Y:S01]  /*a470*/  FADD.FTZ R6, R44.reuse, R3 ;  /* 0x000000032c067221 */ /* 0x042fe20000010000 */
        /* <DEDUP_REMOVED lines=28> */
[----:B--2---:R-:W-:Y:S01]  /*a640*/  F2FP.F16.F32.PACK_AB R155, R24, R155 ;  /* 0x0000009b189b723e */ /* 0x004fe200000000ff */
[-C--:B------:R-:W-:Y:S01]  /*a650*/  FMUL.FTZ R142, R142, R65.reuse ;  /* 0x000000418e8e7220 */ /* 0x080fe20000410000 */
[----:B------:R-:W-:Y:S01]  /*a660*/  FADD.FTZ R3, R61, R2 ;  /* 0x000000023d037221 */ /* 0x000fe20000010000 */
[----:B------:R-:W-:Y:S01]  /*a670*/  FADD.FTZ R2, R24, R6 ;  /* 0x0000000618027221 */ /* 0x000fe20000010000 */
        /* <DEDUP_REMOVED lines=8> */
.L_x_7471:
[----:B------:R-:W-:-:S13]  /*a700*/  ISETP.GE.AND P2, PT, R4, UR40, PT ;  /* 0x0000002804007c0c */ /* 0x000fda000bf46270 */
[----:B------:R-:W-:Y:S05]  /*a710*/  @!P2 BRA `(.L_x_7481) ;  /* 0x00000030003ca947 */ /* 0x000fea0003800000 */
[----:B------:R-:W-:Y:S01]  /*a720*/  IMAD.MOV.U32 R9, RZ, RZ, R5 ;  /* 0x000000ffff097224 */ /* 0x000fe200078e0005 */
[----:B------:R-:W-:Y:S01]  /*a730*/  UMOV UR59, UR50 ;  /* 0x00000032003b7c82 */ /* 0x000fe20008000000 */
[----:B------:R-:W-:Y:S01]  /*a740*/  IMAD.MOV.U32 R8, RZ, RZ, R0 ;  /* 0x000000ffff087224 */ /* 0x000fe200078e0000 */
[----:B------:R-:W-:Y:S01]  /*a750*/  UMOV UR58, UR47 ;  /* 0x0000002f003a7c82 */ /* 0x000fe20008000000 */
[----:B------:R-:W-:Y:S01]  /*a760*/  ULDC UR55, c[0x0][0x9e4] ;  /* 0x0002790000377ab9 */ /* 0x000fe20000000800 */
[----:B------:R-:W-:Y:S01]  /*a770*/  ULDC UR57, c[0x0][0x9dc] ;  /* 0x0002770000397ab9 */ /* 0x000fe20000000800 */
[----:B------:R-:W-:Y:S01]  /*a780*/  ULDC UR54, c[0x0][0x988] ;  /* 0x0002620000367ab9 */ /* 0x000fe20000000800 */
[----:B------:R-:W-:-:S05]  /*a790*/  ULDC UR56, c[0x0][0x9e0] ;  /* 0x0002780000387ab9 */ /* 0x000fca0000000800 */
.L_x_7498:
        /* <DEDUP_REMOVED lines=9> */
.L_x_7483:
[----:B------:R-:W-:Y:S01]  /*a830*/  ULEA UR6, UR47, UR41, 0x3 ;  /* 0x000000292f067291 */ /* 0x000fe2000f8e183f */
[----:B------:R-:W-:-:S05]  /*a840*/  IMAD.U32 R0, RZ, RZ, UR50 ;  /* 0x00000032ff007e24 */ /* 0x000fca000f8e00ff */
[----:B------:R-:W-:-:S04]  /*a850*/  SHF.L.U32 R0, R0, 0x1f, RZ ;  /* 0x0000001f00007819 */ /* 0x000fc800000006ff */
[----:B------:R0:W1:Y:S01]  /*a860*/  SYNCS.PHASECHK.TRANS64.TRYWAIT P2, [UR6+0x28830], R0 ;  /* 0x02883000ff0075a7 */ /* 0x0000620008040146 */
[----:B------:R-:W-:Y:S05]  /*a870*/  @!P0 BRA `(.L_x_7484) ;  /* 0x0000000000048947 */ /* 0x000fea0003800000 */
[----:B------:R-:W-:Y:S01]  /*a880*/  BPT.TRAP 0x1 ;  /* 0x000000040000795c */ /* 0x000fe20000300000 */
.L_x_7484:
[----:B-1----:R-:W-:Y:S05]  /*a890*/  @P2 BRA `(.L_x_7482) ;  /* 0x0000000000082947 */ /* 0x002fea0003800000 */
[----:B------:R-:W1:Y:S02]  /*a8a0*/  SYNCS.PHASECHK.TRANS64.TRYWAIT P2, [UR6+0x28830], R0 ;  /* 0x02883000ff0075a7 */ /* 0x000e640008040146 */
[----:B-1----:R-:W-:Y:S05]  /*a8b0*/  @!P2 BRA `(.L_x_7485) ;  /* 0x000000d800a8a947 */ /* 0x002fea0003800000 */
.L_x_7482:
        /* <DEDUP_REMOVED lines=47> */
.L_x_7487:
[----:B------:R-:W-:Y:S01]  /*abb0*/  ULEA UR6, UR58, UR41, 0x3 ;  /* 0x000000293a067291 */ /* 0x000fe2000f8e183f */
[----:B------:R-:W-:-:S05]  /*abc0*/  IMAD.U32 R0, RZ, RZ, UR59 ;  /* 0x0000003bff007e24 */ /* 0x000fca000f8e00ff */
[----:B------:R-:W-:-:S04]  /*abd0*/  SHF.L.U32 R0, R0, 0x1f, RZ ;  /* 0x0000001f00007819 */ /* 0x000fc800000006ff */
[----:B------:R0:W1:Y:S01]  /*abe0*/  SYNCS.PHASECHK.TRANS64.TRYWAIT P2, [UR6+0x28850], R0 ;  /* 0x02885000ff0075a7 */ /* 0x0000620008040146 */
[----:B------:R-:W-:Y:S05]  /*abf0*/  @!P0 BRA `(.L_x_7488) ;  /* 0x0000000000048947 */ /* 0x000fea0003800000 */
[----:B------:R-:W-:Y:S01]  /*ac00*/  BPT.TRAP 0x1 ;  /* 0x000000040000795c */ /* 0x000fe20000300000 */
.L_x_7488:
[----:B-1----:R-:W-:Y:S05]  /*ac10*/  @P2 BRA `(.L_x_7486) ;  /* 0x0000000000082947 */ /* 0x002fea0003800000 */
[----:B------:R-:W1:Y:S02]  /*ac20*/  SYNCS.PHASECHK.TRANS64.TRYWAIT P2, [UR6+0x28850], R0 ;  /* 0x02885000ff0075a7 */ /* 0x000e640008040146 */
[----:B-1----:R-:W-:Y:S05]  /*ac30*/  @!P2 BRA `(.L_x_7489) ;  /* 0x000000d400e0a947 */ /* 0x002fea0003800000 */
.L_x_7486:
[----:B------:R-:W-:Y:S01]  /*ac40*/  UIADD3 UR6, UR41, 0x400, URZ ;  /* 0x0000040029067890 */ /* 0x000fe2000fffe03f */
[----:B------:R-:W-:Y:S01]  /*ac50*/  WARPGROUP.ARRIVE ;  /* 0x00000000000079c5 */ /* 0x000fe20000000000 */
[----:B------:R-:W-:-:S05]  /*ac60*/  UMOV UR7, 0x40000040 ;  /* 0x4000004000077882 */ /* 0x000fca0000000000 */
[----:B------:R-:W2:Y:S01]  /*ac70*/  S2R R7, SR_TID.X ;  /* 0x0000000000077919 */ /* 0x000ea20000002100 */
[----:B------:R-:W-:Y:S01]  /*ac80*/  USHF.R.U32.HI UR6, URZ, 0x4, UR6 ;  /* 0x000000043f067899 */ /* 0x000fe20008011606 */
[----:B------:R-:W-:Y:S01]  /*ac90*/  PLOP3.LUT P2, PT, PT, PT, UP0, 0x80, 0x0 ;  /* 0x000000000000781c */ /* 0x000fe20003f4f008 */
[----:B01----:R-:W-:Y:S02]  /*aca0*/  VIADD R0, R17, UR37 ;  /* 0x0000002511007c36 */ /* 0x003fe40008000000 */
[----:B------:R-:W-:Y:S01]  /*acb0*/  ULOP3.LUT UR6, UR6, 0x3fff, URZ, 0xc0, !UPT ;  /* 0x00003fff06067892 */ /* 0x000fe2000f8ec03f */
[----:B------:R-:W-:Y:S02]  /*acc0*/  IMAD.U32 R5, RZ, RZ, UR47 ;  /* 0x0000002fff057e24 */ /* 0x000fe4000f8e00ff */
        /* <DEDUP_REMOVED lines=45> */
[----:B------:R-:W-:Y:S02]  /*afa0*/  @UP0 ULDC UR6, c[0x0][0x44c] ;  /* 0x0001130000060ab9 */ /* 0x000fe40000000800 */
[----:B------:R-:W-:Y:S01]  /*afb0*/  @P2 IMAD.HI.U32 R6, R0, UR6, RZ ;  /* 0x0000000600062c27 */ /* 0x000fe2000f8e00ff */
[----:B------:R-:W-:-:S04]  /*afc0*/  @UP0 ULDC UR6, c[0x0][0x450] ;  /* 0x0001140000060ab9 */ /* 0x000fc80000000800 */
[----:B------:R-:W-:Y:S01]  /*afd0*/  @P2 SHF.R.U32.HI R0, RZ, UR6, R6 ;  /* 0x00000006ff002c19 */ /* 0x000fe20008011606 */
[----:B------:R-:W-:Y:S01]  /*afe0*/  ULOP3.LUT UR6, URZ, UR57, URZ, 0x33, !UPT ;  /* 0x000000393f067292 */ /* 0x000fe2000f8e333f */
[----:B------:R-:W-:-:S03]  /*aff0*/  IADD3 R6, -R7, 0xb, RZ ;  /* 0x0000000b07067810 */ /* 0x000fc60007ffe1ff */
        /* <DEDUP_REMOVED lines=10> */
[----:B-1----:R-:W-:Y:S06]  /*b0a0*/  @!P5 BRA `(.L_x_7490) ;  /* 0x00000000005cd947 */ /* 0x002fec0003800000 */
        /* <DEDUP_REMOVED lines=13> */
.L_x_7492:
[----:B------:R-:W-:-:S05]  /*b180*/  IMAD.U32 R20, RZ, RZ, UR55 ;  /* 0x00000037ff147e24 */ /* 0x000fca000f8e00ff */
[----:B------:R-:W-:-:S13]  /*b190*/  ISETP.NE.AND P2, PT, R20, 0x1, PT ;  /* 0x000000011400780c */ /* 0x000fda0003f45270 */
[----:B------:R-:W0:Y:S02]  /*b1a0*/  @P2 LDC.64 R6, c[0x0][0x9e8] ;  /* 0x00027a00ff062b82 */ /* 0x000e240000000a00 */
[----:B0-----:R-:W-:-:S05]  /*b1b0*/  @P2 IMAD.HI.U32 R6, R11, R6, RZ ;  /* 0x000000060b062227 */ /* 0x001fca00078e00ff */
[----:B------:R-:W-:-:S07]  /*b1c0*/  @P2 SHF.R.U32.HI R11, RZ, R7, R6 ;  /* 0x00000007ff0b2219 */ /* 0x000fce0000011606 */
.L_x_7493:
[----:B------:R-:W-:Y:S05]  /*b1d0*/  BSYNC B0 ;  /* 0x0000000000007941 */ /* 0x000fea0003800000 */
.L_x_7491:
[----:B------:R-:W-:-:S04]  /*b1e0*/  IMAD R11, R11, R20, -R157 ;  /* 0x000000140b0b7224 */ /* 0x000fc800078e0a9d */
[----:B------:R-:W-:-:S05]  /*b1f0*/  IMAD.IADD R11, R11, 0x1, -R16 ;  /* 0x000000010b0b7824 */ /* 0x000fca00078e0a10 */
[----:B------:R-:W-:Y:S02]  /*b200*/  VIADDMNMX R5, R11, R20, R5, PT ;  /* 0x000000140b057246 */ /* 0x000fe40003800105 */
[----:B------:R-:W-:-:S07]  /*b210*/  VIMNMX R10, R10, R11, !PT ;  /* 0x0000000b0a0a7248 */ /* 0x000fce0007fe0100 */
.L_x_7490:
        /* <DEDUP_REMOVED lines=91> */
[----:B------:R-:W-:Y:S01]  /*b7d0*/  ISETP.GT.AND P6, PT, R10, 0x79, P2 ;  /* 0x000000790a00780c */ /* 0x000fe200017c4270 */
[--C-:B0-----:R-:W-:Y:S01]  /*b7e0*/  IMAD.IADD R10, R14, 0x1, R7.reuse ;  /* 0x000000010e0a7824 */ /* 0x101fe200078e0207 */
[C---:B------:R-:W-:Y:S02]  /*b7f0*/  ISETP.LT.OR P3, PT, R5.reuse, 0x72, P3 ;  /* 0x000000720500780c */ /* 0x040fe40001f61670 */
[C---:B------:R-:W-:Y:S02]  /*b800*/  ISETP.LT.OR P4, PT, R5.reuse, 0x79, P4 ;  /* 0x000000790500780c */ /* 0x040fe40002781670 */
[----:B------:R-:W-:Y:S01]  /*b810*/  ISETP.LT.OR P6, PT, R5, 0x7a, P6 ;  /* 0x0000007a0500780c */ /* 0x000fe200037c1670 */
[----:B------:R-:W-:Y:S01]  /*b820*/  IMAD.IADD R5, R12, 0x1, R7 ;  /* 0x000000010c057824 */ /* 0x000fe200078e0207 */
        /* <DEDUP_REMOVED lines=17> */
.L_x_7496:
[----:B------:R-:W-:-:S05]  /*b940*/  IMAD.U32 R12, RZ, RZ, UR55 ;  /* 0x00000037ff0c7e24 */ /* 0x000fca000f8e00ff */
[----:B------:R-:W-:-:S13]  /*b950*/  ISETP.NE.AND P3, PT, R12, 0x1, PT ;  /* 0x000000010c00780c */ /* 0x000fda0003f65270 */
[----:B------:R-:W0:Y:S02]  /*b960*/  @P3 LDC.64 R6, c[0x0][0x9e8] ;  /* 0x00027a00ff063b82 */ /* 0x000e240000000a00 */
[----:B0-----:R-:W-:-:S05]  /*b970*/  @P3 IMAD.HI.U32 R6, R0, R6, RZ ;  /* 0x0000000600063227 */ /* 0x001fca00078e00ff */
[----:B------:R-:W-:-:S07]  /*b980*/  @P3 SHF.R.U32.HI R0, RZ, R7, R6 ;  /* 0x00000007ff003219 */ /* 0x000fce0000011606 */
.L_x_7497:
[----:B------:R-:W-:Y:S05]  /*b990*/  BSYNC B0 ;  /* 0x0000000000007941 */ /* 0x000fea0003800000 */
.L_x_7495:
[----:B------:R-:W-:-:S04]  /*b9a0*/  IMAD R157, R0, R12, -R157 ;  /* 0x0000000c009d7224 */ /* 0x000fc800078e0a9d */
[----:B------:R-:W-:-:S05]  /*b9b0*/  IMAD.IADD R157, R157, 0x1, -R16 ;  /* 0x000000019d9d7824 */ /* 0x000fca00078e0a10 */
[----:B------:R-:W-:Y:S02]  /*b9c0*/  VIADDMNMX R5, R157, R12, R5, PT ;  /* 0x0000000c9d057246 */ /* 0x000fe40003800105 */
[----:B------:R-:W-:-:S07]  /*b9d0*/  VIMNMX R10, R10, R157, !PT ;  /* 0x0000009d0a0a7248 */ /* 0x000fce0007fe0100 */
.L_x_7494:
        /* <DEDUP_REMOVED lines=29> */
[----:B------:R-:W-:Y:S02]  /*bbb0*/  ISETP.GT.AND P6, PT, R10, 0x8, P2 ;  /* 0x000000080a00780c */ /* 0x000fe400017c4270 */
[----:B------:R-:W-:Y:S02]  /*bbc0*/  FMNMX.FTZ R0, R52, R7, !PT ;  /* 0x0000000734007209 */ /* 0x000fe40007810000 */
[----:B------:R-:W-:-:S02]  /*bbd0*/  FSEL R27, R27, -INF , !P4 ;  /* 0xff8000001b1b7808 */ /* 0x000fc40006000000 */
[----:B------:R-:W-:Y:S02]  /*bbe0*/  FMNMX.FTZ R7, R53, R0, !PT ;  /* 0x0000000035077209 */ /* 0x000fe40007810000 */
[----:B------:R-:W-:Y:S02]  /*bbf0*/  ISETP.GT.AND P4, PT, R10, 0x10, P2 ;  /* 0x000000100a00780c */ /* 0x000fe40001784270 */
[----:B------:R-:W-:Y:S02]  /*bc00*/  FMNMX.FTZ R0, R56, R7, !PT ;  /* 0x0000000738007209 */ /* 0x000fe40007810000 */
[----:B------:R-:W-:Y:S02]  /*bc10*/  FSEL R43, R43, -INF , !P3 ;  /* 0xff8000002b2b7808 */ /* 0x000fe40005800000 */
[----:B------:R-:W-:Y:S02]  /*bc20*/  FMNMX.FTZ R7, R57, R0, !PT ;  /* 0x0000000039077209 */ /* 0x000fe40007810000 */
[----:B------:R-:W-:-:S02]  /*bc30*/  ISETP.LT.OR P6, PT, R5, 0x9, P6 ;  /* 0x000000090500780c */ /* 0x000fc400037c1670 */
[----:B------:R-:W-:Y:S02]  /*bc40*/  FMNMX.FTZ R0, R60, R7, !PT ;  /* 0x000000073c007209 */ /* 0x000fe40007810000 */
[----:B------:R-:W-:Y:S02]  /*bc50*/  ISETP.GT.AND P3, PT, R10, RZ, P2 ;  /* 0x000000ff0a00720c */ /* 0x000fe40001764270 */
[----:B------:R-:W-:Y:S02]  /*bc60*/  FMNMX.FTZ R7, R61, R0, !PT ;  /* 0x000000003d077209 */ /* 0x000fe40007810000 */
[----:B------:R-:W-:Y:S02]  /*bc70*/  ISETP.LT.OR P4, PT, R5, 0x11, P4 ;  /* 0x000000110500780c */ /* 0x000fe40002781670 */
[----:B------:R-:W-:Y:S02]  /*bc80*/  FMNMX.FTZ R0, R64, R7, !PT ;  /* 0x0000000740007209 */ /* 0x000fe40007810000 */
[----:B------:R-:W-:-:S02]  /*bc90*/  FSEL R30, R30, -INF , !P6 ;  /* 0xff8000001e1e7808 */ /* 0x000fc40007000000 */
        /* <DEDUP_REMOVED lines=9> */
[----:B------:R-:W-:Y:S02]  /*bd30*/  ISETP.LT.OR P4, PT, R5, 0x19, P4 ;  /* 0x000000190500780c */ /* 0x000fe40002781670 */
[----:B------:R-:W-:Y:S02]  /*bd40*/  FMNMX.FTZ R0, R76, R7, !PT ;  /* 0x000000074c007209 */ /* 0x000fe40007810000 */
[----:B------:R-:W-:-:S02]  /*bd50*/  FMNMX.FTZ R12, R26, R9, !PT ;  /* 0x000000091a0c7209 */ /* 0x000fc40007810000 */
[----:B------:R-:W-:Y:S02]  /*bd60*/  FMNMX.FTZ R7, R77, R0, !PT ;  /* 0x000000004d077209 */ /* 0x000fe40007810000 */
[----:B------:R-:W-:Y:S02]  /*bd70*/  FSEL R38, R38, -INF , !P4 ;  /* 0xff80000026267808 */ /* 0x000fe40006000000 */
[----:B------:R-:W-:Y:S02]  /*bd80*/  FMNMX.FTZ R0, R80, R7, !PT ;  /* 0x0000000750007209 */ /* 0x000fe40007810000 */
[----:B------:R-:W-:Y:S02]  /*bd90*/  ISETP.GT.AND P4, PT, R10, 0x20, P2 ;  /* 0x000000200a00780c */ /* 0x000fe40001784270 */
[----:B------:R-:W-:Y:S02]  /*bda0*/  FMNMX.FTZ R7, R81, R0, !PT ;  /* 0x0000000051077209 */ /* 0x000fe40007810000 */
[----:B------:R-:W-:-:S02]  /*bdb0*/  ISETP.LT.OR P4, PT, R5, 0x21, P4 ;  /* 0x000000210500780c */ /* 0x000fc40002781670 */
[----:B------:R-:W-:Y:S02]  /*bdc0*/  FMNMX.FTZ R0, R84, R7, !PT ;  /* 0x0000000754007209 */ /* 0x000fe40007810000 */
[----:B------:R-:W-:Y:S02]  /*bdd0*/  FSEL R42, R42, -INF , !P4 ;  /* 0xff8000002a2a7808 */ /* 0x000fe40006000000 */
[----:B------:R-:W-:Y:S02]  /*bde0*/  FMNMX.FTZ R6, R85, R0, !PT ;  /* 0x0000000055067209 */ /* 0x000fe40007810000 */
[C---:B------:R-:W-:Y:S02]  /*bdf0*/  ISETP.GT.AND P4, PT, R10.reuse, 0x28, P2 ;  /* 0x000000280a00780c */ /* 0x040fe40001784270 */
[----:B------:R-:W-:Y:S01]  /*be00*/  ISETP.GT.AND P3, PT, R10, 0x30, P2 ;  /* 0x000000300a00780c */ /* 0x000fe20001764270 */
[----:B------:R-:W0:Y:S01]  /*be10*/  SHFL.BFLY PT, R7, R6, 0x2, 0x1f ;  /* 0x0c401f0006077f89 */ /* 0x000e2200000e0000 */
[----:B------:R-:W-:-:S02]  /*be20*/  ISETP.LT.OR P4, PT, R5, 0x29, P4 ;  /* 0x000000290500780c */ /* 0x000fc40002781670 */
[C---:B------:R-:W-:Y:S02]  /*be30*/  ISETP.LT.OR P3, PT, R5.reuse, 0x31, P3 ;  /* 0x000000310500780c */ /* 0x040fe40001f61670 */
[----:B------:R-:W-:Y:S02]  /*be40*/  FSEL R46, R46, -INF , !P4 ;  /* 0xff8000002e2e7808 */ /* 0x000fe40006000000 */
[----:B------:R-:W-:Y:S02]  /*be50*/  ISETP.GT.AND P4, PT, R10, 0x29, P2 ;  /* 0x000000290a00780c */ /* 0x000fe40001784270 */
[----:B------:R-:W-:Y:S02]  /*be60*/  FSEL R50, R50, -INF , !P3 ;  /* 0xff80000032327808 */ /* 0x000fe40005800000 */
[----:B------:R-:W-:Y:S02]  /*be70*/  ISETP.LT.OR P4, PT, R5, 0x2a, P4 ;  /* 0x0000002a0500780c */ /* 0x000fe40002781670 */
[----:B------:R-:W-:-:S02]  /*be80*/  ISETP.GT.AND P3, PT, R10, 0x38, P2 ;  /* 0x000000380a00780c */ /* 0x000fc40001764270 */
[----:B------:R-:W-:Y:S02]  /*be90*/  FSEL R47, R47, -INF , !P4 ;  /* 0xff8000002f2f7808 */ /* 0x000fe40006000000 */
[----:B------:R-:W-:Y:S02]  /*bea0*/  ISETP.GT.AND P4, PT, R10, 0x31, P2 ;  /* 0x000000310a00780c */ /* 0x000fe40001784270 */
[C---:B------:R-:W-:Y:S02]  /*beb0*/  ISETP.LT.OR P3, PT, R5.reuse, 0x39, P3 ;  /* 0x000000390500780c */ /* 0x040fe40001f61670 */
[----:B------:R-:W-:Y:S02]  /*bec0*/  ISETP.LT.OR P4, PT, R5, 0x32, P4 ;  /* 0x000000320500780c */ /* 0x000fe40002781670 */
[----:B------:R-:W-:Y:S02]  /*bed0*/  FSEL R54, R54, -INF , !P3 ;  /* 0xff80000036367808 */ /* 0x000fe40005800000 */
[----:B0-----:R-:W-:-:S02]  /*bee0*/  FMNMX.FTZ R7, R6, R7, !PT ;  /* 0x0000000706077209 */ /* 0x001fc40007810000 */
[----:B------:R-:W-:Y:S02]  /*bef0*/  FSEL R51, R51, -INF , !P4 ;  /* 0xff80000033337808 */ /* 0x000fe40006000000 */
[C---:B------:R-:W-:Y:S01]  /*bf00*/  ISETP.GT.AND P4, PT, R10.reuse, 0x39, P2 ;  /* 0x000000390a00780c */ /* 0x040fe20001784270 */
[----:B------:R-:W0:Y:S01]  /*bf10*/  SHFL.BFLY PT, R0, R7, 0x1, 0x1f ;  /* 0x0c201f0007007f89 */ /* 0x000e2200000e0000 */
[----:B------:R-:W-:Y:S02]  /*bf20*/  ISETP.GT.AND P3, PT, R10, 0x40, P2 ;  /* 0x000000400a00780c */ /* 0x000fe40001764270 */
[C---:B------:R-:W-:Y:S02]  /*bf30*/  ISETP.LT.OR P4, PT, R5.reuse, 0x3a, P4 ;  /* 0x0000003a0500780c */ /* 0x040fe40002781670 */
[----:B------:R-:W-:Y:S02]  /*bf40*/  ISETP.LT.OR P3, PT, R5, 0x41, P3 ;  /* 0x000000410500780c */ /* 0x000fe40001f61670 */
        /* <DEDUP_REMOVED lines=9> */
[----:B0-----:R-:W-:Y:S02]  /*bfe0*/  FMNMX.FTZ R0, R7, R0, !PT ;  /* 0x0000000007007209 */ /* 0x001fe40007810000 */
[----:B------:R-:W-:Y:S02]  /*bff0*/  ISETP.GT.AND P3, PT, R10, 0x50, P2 ;  /* 0x000000500a00780c */ /* 0x000fe40001764270 */
[C---:B------:R-:W-:Y:S01]  /*c000*/  FSETP.NEU.FTZ.AND P6, PT, R0.reuse, -INF , PT ;  /* 0xff8000000000780b */ /* 0x040fe20003fdd000 */
[----:B------:R-:W-:Y:S01]  /*c010*/  FMUL.FTZ R6, R0, UR10 ;  /* 0x0000000a00067c20 */ /* 0x000fe20008410000 */
[----:B------:R-:W-:-:S02]  /*c020*/  ISETP.LT.OR P4, PT, R5, 0x4a, P4 ;  /* 0x0000004a0500780c */ /* 0x000fc40002781670 */
[----:B------:R-:W-:Y:S02]  /*c030*/  ISETP.LT.OR P3, PT, R5, 0x51, P3 ;  /* 0x000000510500780c */ /* 0x000fe40001f61670 */
[----:B------:R-:W-:Y:S02]  /*c040*/  FSEL R6, R6, RZ, P6 ;  /* 0x000000ff06067208 */ /* 0x000fe40003000000 */
[----:B------:R-:W-:Y:S02]  /*c050*/  FSEL R63, R63, -INF , !P4 ;  /* 0xff8000003f3f7808 */ /* 0x000fe40006000000 */
[----:B------:R-:W-:Y:S01]  /*c060*/  ISETP.GT.AND P4, PT, R10, 0x51, P2 ;  /* 0x000000510a00780c */ /* 0x000fe20001784270 */
        /* <DEDUP_REMOVED lines=9> */
[----:B------:R-:W-:Y:S01]  /*c100*/  FSEL R66, R66, -INF , !P3 ;  /* 0xff80000042427808 */ /* 0x000fe20005800000 */
        /* <DEDUP_REMOVED lines=28> */
[----:B------:R-:W-:Y:S01]  /*c2d0*/  FFMA.FTZ R85, R85, UR10, -R6 ;  /* 0x0000000a55557c23 */ /* 0x000fe20008010806 */
[----:B------:R-:W-:Y:S01]  /*c2e0*/  FMNMX.FTZ R12, R46, R29, !PT ;  /* 0x0000001d2e0c7209 */ /* 0x000fe20007810000 */
[----:B------:R-:W-:Y:S01]  /*c2f0*/  MUFU.EX2 R180, R180 ;  /* 0x000000b400b47308 */ /* 0x000fe20000000800 */
[----:B------:R-:W-:-:S02]  /*c300*/  ISETP.LT.OR P4, PT, R5, 0x5a, P4 ;  /* 0x0000005a0500780c */ /* 0x000fc40002781670 */
[----:B------:R-:W-:Y:S02]  /*c310*/  FMNMX.FTZ R25, R47, R12, !PT ;  /* 0x0000000c2f197209 */ /* 0x000fe40007810000 */
        /* <DEDUP_REMOVED lines=12> */
[----:B------:R-:W-:Y:S02]  /*c3e0*/  ISETP.GT.AND P3, PT, R10, 0x68, P2 ;  /* 0x000000680a00780c */ /* 0x000fe40001764270 */
[----:B------:R-:W-:Y:S01]  /*c3f0*/  FMNMX.FTZ R12, R58, R29, !PT ;  /* 0x0000001d3a0c7209 */ /* 0x000fe20007810000 */
[--C-:B------:R-:W-:Y:S01]  /*c400*/  FFMA.FTZ R29, R49, UR10, -R6.reuse ;  /* 0x0000000a311d7c23 */ /* 0x100fe20008010806 */
[----:B------:R-:W-:Y:S01]  /*c410*/  ISETP.LT.OR P4, PT, R5, 0x62, P4 ;  /* 0x000000620500780c */ /* 0x000fe20002781670 */
[----:B------:R-:W-:Y:S01]  /*c420*/  FFMA.FTZ R49, R69, UR10, -R6 ;  /* 0x0000000a45317c23 */ /* 0x000fe20008010806 */
[----:B------:R-:W-:Y:S01]  /*c430*/  FMNMX.FTZ R33, R59, R12, !PT ;  /* 0x0000000c3b217209 */ /* 0x000fe20007810000 */
[----:B------:R-:W-:Y:S01]  /*c440*/  MUFU.EX2 R11, R11 ;  /* 0x0000000b000b7308 */ /* 0x000fe20000000800 */
[----:B------:R-:W-:-:S02]  /*c450*/  ISETP.LT.OR P3, PT, R5, 0x69, P3 ;  /* 0x000000690500780c */ /* 0x000fc40001f61670 */
[----:B------:R-:W-:Y:S02]  /*c460*/  FMNMX.FTZ R12, R62, R33, !PT ;  /* 0x000000213e0c7209 */ /* 0x000fe40007810000 */
[----:B------:R-:W-:Y:S02]  /*c470*/  FSEL R75, R75, -INF , !P4 ;  /* 0xff8000004b4b7808 */ /* 0x000fe40006000000 */
[----:B------:R-:W-:Y:S01]  /*c480*/  FMNMX.FTZ R33, R63, R12, !PT ;  /* 0x0000000c3f217209 */ /* 0x000fe20007810000 */
[----:B------:R-:W-:Y:S01]  /*c490*/  MUFU.EX2 R176, R176 ;  /* 0x000000b000b07308 */ /* 0x000fe20000000800 */
[----:B------:R-:W-:Y:S02]  /*c4a0*/  ISETP.GT.AND P4, PT, R10, 0x69, P2 ;  /* 0x000000690a00780c */ /* 0x000fe40001784270 */
        /* <DEDUP_REMOVED lines=8> */
[----:B------:R-:W-:Y:S02]  /*c530*/  ISETP.LT.OR P4, PT, R5, 0x6a, P4 ;  /* 0x0000006a0500780c */ /* 0x000fe40002781670 */
        /* <DEDUP_REMOVED lines=12> */
[C---:B------:R-:W-:Y:S01]  /*c600*/  ISETP.GT.AND P3, PT, R10.reuse, 0x78, P2 ;  /* 0x000000780a00780c */ /* 0x040fe20001764270 */
[----:B------:R-:W-:Y:S01]  /*c610*/  MUFU.EX2 R172, R172 ;  /* 0x000000ac00ac7308 */ /* 0x000fe20000000800 */
[----:B------:R-:W-:Y:S02]  /*c620*/  ISETP.LT.OR P4, PT, R5, 0x72, P4 ;  /* 0x000000720500780c */ /* 0x000fe40002781670 */
[----:B------:R-:W-:Y:S02]  /*c630*/  FMNMX.FTZ R41, R79, R12, !PT ;  /* 0x0000000c4f297209 */ /* 0x000fe40007810000 */
[----:B------:R-:W-:-:S02]  /*c640*/  ISETP.GT.AND P2, PT, R10, 0x79, P2 ;  /* 0x000000790a00780c */ /* 0x000fc40001744270 */
[----:B------:R-:W-:Y:S01]  /*c650*/  ISETP.LT.OR P3, PT, R5, 0x79, P3 ;  /* 0x000000790500780c */ /* 0x000fe20001f61670 */
[----:B------:R-:W-:Y:S01]  /*c660*/  MUFU.EX2 R21, R21 ;  /* 0x0000001500157308 */ /* 0x000fe20000000800 */
[----:B------:R-:W-:Y:S02]  /*c670*/  FSEL R83, R83, -INF , !P4 ;  /* 0xff80000053537808 */ /* 0x000fe40006000000 */
[----:B------:R-:W-:Y:S01]  /*c680*/  FMNMX.FTZ R10, R82, R41, !PT ;  /* 0x00000029520a7209 */ /* 0x000fe20007810000 */
[--C-:B------:R-:W-:Y:S01]  /*c690*/  FFMA.FTZ R41, R61, UR10, -R6.reuse ;  /* 0x0000000a3d297c23 */ /* 0x100fe20008010806 */
[----:B------:R-:W-:Y:S01]  /*c6a0*/  ISETP.LT.OR P2, PT, R5, 0x7a, P2 ;  /* 0x0000007a0500780c */ /* 0x000fe20001741670 */
[----:B------:R-:W-:Y:S01]  /*c6b0*/  FFMA.FTZ R61, R81, UR10, -R6 ;  /* 0x0000000a513d7c23 */ /* 0x000fe20008010806 */
[----:B------:R-:W-:Y:S01]  /*c6c0*/  FSEL R86, R86, -INF , !P3 ;  /* 0xff80000056567808 */ /* 0x000fe20005800000 */
[----:B------:R-:W-:Y:S01]  /*c6d0*/  MUFU.EX2 R174, R174 ;  /* 0x000000ae00ae7308 */ /* 0x000fe20000000800 */
[----:B------:R-:W-:-:S02]  /*c6e0*/  FMNMX.FTZ R5, R83, R10, !PT ;  /* 0x0000000a53057209 */ /* 0x000fc40007810000 */
[----:B------:R-:W-:Y:S02]  /*c6f0*/  FSEL R87, R87, -INF , !P2 ;  /* 0xff80000057577808 */ /* 0x000fe40005000000 */
[----:B------:R-:W-:Y:S02]  /*c700*/  FMNMX.FTZ R10, R86, R5, !PT ;  /* 0x00000005560a7209 */ /* 0x000fe40007810000 */
        /* <DEDUP_REMOVED lines=9> */
[----:B0-----:R-:W-:-:S07]  /*c7a0*/  FMNMX.FTZ R5, R10, R5, !PT ;  /* 0x000000050a057209 */ /* 0x001fce0007810000 */
[----:B------:R-:W0:Y:S01]  /*c7b0*/  MUFU.EX2 R170, R170 ;  /* 0x000000aa00aa7308 */ /* 0x000e220000000800 */
[----:B-1----:R-:W-:Y:S01]  /*c7c0*/  FFMA.FTZ R24, R69, R3, R180 ;  /* 0x0000000345187223 */ /* 0x002fe200000100b4 */
[----:B------:R-:W1:Y:S01]  /*c7d0*/  SHFL.BFLY PT, R10, R5, 0x1, 0x1f ;  /* 0x0c201f00050a7f89 */ /* 0x000e6200000e0000 */
[C---:B------:R-:W-:Y:S01]  /*c7e0*/  F2FP.F16.F32.PACK_AB R180, R7.reuse, R180 ;  /* 0x000000b407b4723e */ /* 0x040fe200000000ff */
[-C--:B------:R-:W-:Y:S01]  /*c7f0*/  FMUL.FTZ R88, R88, R69.reuse ;  /* 0x0000004558587220 */ /* 0x080fe20000410000 */
[----:B------:R-:W-:Y:S01]  /*c800*/  FADD.FTZ R3, R7, R24 ;  /* 0x0000001807037221 */ /* 0x000fe20000010000 */
        /* <DEDUP_REMOVED lines=10> */
[----:B------:R-:W4:Y:S01]  /*c8b0*/  MUFU.EX2 R164, R164 ;  /* 0x000000a400a47308 */ /* 0x000f220000000800 */
        /* <DEDUP_REMOVED lines=9> */
[----:B-1----:R-:W-:Y:S01]  /*c950*/  FMNMX.FTZ R5, R5, R10, !PT ;  /* 0x0000000a05057209 */ /* 0x002fe20007810000 */
[-C--:B------:R-:W-:Y:S01]  /*c960*/  FMUL.FTZ R124, R124, R69.reuse ;  /* 0x000000457c7c7220 */ /* 0x080fe20000410000 */
[-C--:B------:R-:W-:Y:S01]  /*c970*/  FMUL.FTZ R125, R125, R69.reuse ;  /* 0x000000457d7d7220 */ /* 0x080fe20000410000 */
[-C--:B------:R-:W-:Y:S01]  /*c980*/  FMUL.FTZ R128, R128, R69.reuse ;  /* 0x0000004580807220 */ /* 0x080fe20000410000 */
[C---:B------:R-:W-:Y:S01]  /*c990*/  FSETP.NEU.FTZ.AND P2, PT, R5.reuse, -INF , PT ;  /* 0xff8000000500780b */ /* 0x040fe20003f5d000 */
[----:B------:R-:W-:Y:S01]  /*c9a0*/  FMUL.FTZ R20, R5, UR10 ;  /* 0x0000000a05147c20 */ /* 0x000fe20008410000 */
[----:B------:R-:W1:Y:S01]  /*c9b0*/  MUFU.EX2 R166, R166 ;  /* 0x000000a600a67308 */ /* 0x000e620000000800 */
[-C--:B------:R-:W-:Y:S01]  /*c9c0*/  FMUL.FTZ R129, R129, R69.reuse ;  /* 0x0000004581817220 */ /* 0x080fe20000410000 */
[-C--:B------:R-:W-:Y:S01]  /*c9d0*/  FMUL.FTZ R132, R132, R69.reuse ;  /* 0x0000004584847220 */ /* 0x080fe20000410000 */
[-C--:B------:R-:W-:Y:S01]  /*c9e0*/  FMUL.FTZ R133, R133, R69.reuse ;  /* 0x0000004585857220 */ /* 0x080fe20000410000 */
[----:B------:R-:W-:Y:S01]  /*c9f0*/  FSEL R20, R20, RZ, P2 ;  /* 0x000000ff14147208 */ /* 0x000fe20001000000 */
[-C--:B------:R-:W-:Y:S01]  /*ca00*/  FMUL.FTZ R136, R136, R69.reuse ;  /* 0x0000004588887220 */ /* 0x080fe20000410000 */
[-C--:B------:R-:W-:Y:S01]  /*ca10*/  FMUL.FTZ R137, R137, R69.reuse ;  /* 0x0000004589897220 */ /* 0x080fe20000410000 */
[-C--:B------:R-:W-:Y:S01]  /*ca20*/  FMUL.FTZ R140, R140, R69.reuse ;  /* 0x000000458c8c7220 */ /* 0x080fe20000410000 */
        /* <DEDUP_REMOVED lines=44> */
[--C-:B------:R-:W-:Y:S01]  /*ccf0*/  FFMA.FTZ R75, R75, UR10, -R20.reuse ;  /* 0x0000000a4b4b7c23 */ /* 0x100fe20008010814 */
[----:B------:R-:W-:Y:S01]  /*cd00*/  FFMA.FTZ R78, R78, UR10, -R20 ;  /* 0x0000000a4e4e7c23 */ /* 0x000fe20008010814 */
[----:B--2---:R-:W-:Y:S01]  /*cd10*/  FADD.FTZ R3, R29, R32 ;  /* 0x000000201d037221 */ /* 0x004fe20000010000 */
[--C-:B------:R-:W-:Y:S01]  /*cd20*/  FFMA.FTZ R32, R59, UR10, -R20.reuse ;  /* 0x0000000a3b207c23 */ /* 0x100fe20008010814 */
[--C-:B------:R-:W-:Y:S01]  /*cd30*/  FFMA.FTZ R79, R79, UR10, -R20.reuse ;  /* 0x0000000a4f4f7c23 */ /* 0x100fe20008010814 */
[----:B------:R-:W2:Y:S01]  /*cd40*/  MUFU.EX2 R26, R26 ;  /* 0x0000001a001a7308 */ /* 0x000ea20000000800 */
[----:B0-----:R-:W-:Y:S01]  /*cd50*/  FADD.FTZ R34, R170, R3 ;  /* 0x00000003aa227221 */ /* 0x001fe20000010000 */
[--C-:B------:R-:W-:Y:S01]  /*cd60*/  FFMA.FTZ R82, R82, UR10, -R20.reuse ;  /* 0x0000000a52527c23 */ /* 0x100fe20008010814 */
[--C-:B------:R-:W-:Y:S01]  /*cd70*/  FFMA.FTZ R83, R83, UR10, -R20.reuse ;  /* 0x0000000a53537c23 */ /* 0x100fe20008010814 */
[----:B------:R-:W-:Y:S01]  /*cd80*/  FFMA.FTZ R86, R86, UR10, -R20 ;  /* 0x0000000a56567c23 */ /* 0x000fe20008010814 */
[----:B---3--:R-:W-:Y:S01]  /*cd90*/  FADD.FTZ R3, R33, R34 ;  /* 0x0000002221037221 */ /* 0x008fe20000010000 */
[----:B------:R-:W-:Y:S01]  /*cda0*/  FFMA.FTZ R20, R87, UR10, -R20 ;  /* 0x0000000a57147c23 */ /* 0x000fe20008010814 */
[----:B------:R-:W-:Y:S01]  /*cdb0*/  IMAD.U32 R27, RZ, RZ, UR58 ;  /* 0x0000003aff1b7e24 */ /* 0x000fe2000f8e00ff */
[----:B------:R-:W0:Y:S01]  /*cdc0*/  MUFU.EX2 R8, R8 ;  /* 0x0000000800087308 */ /* 0x000e220000000800 */
[----:B----4-:R-:W-:Y:S01]  /*cdd0*/  FADD.FTZ R34, R164, R3 ;  /* 0x00000003a4227221 */ /* 0x010fe20000010000 */
[----:B------:R-:W-:Y:S01]  /*cde0*/  ISETP.GT.AND P2, PT, R4, UR40, PT ;  /* 0x0000002804007c0c */ /* 0x000fe2000bf44270 */
[----:B------:R-:W-:Y:S01]  /*cdf0*/  UMOV UR58, UR47 ;  /* 0x0000002f003a7c82 */ /* 0x000fe20008000000 */
[----:B------:R-:W-:Y:S01]  /*ce00*/  @!P1 LEA R27, R27, UR41, 0x3 ;  /* 0x000000291b1b9c11 */ /* 0x000fe2000f8e18ff */
[----:B-----5:R-:W-:Y:S01]  /*ce10*/  FADD.FTZ R3, R37, R34 ;  /* 0x0000002225037221 */ /* 0x020fe20000010000 */
[----:B------:R-:W-:Y:S01]  /*ce20*/  F2FP.F16.F32.PACK_AB R182, R11, R182 ;  /* 0x000000b60bb6723e */ /* 0x000fe200000000ff */
[-C--:B------:R-:W-:Y:S01]  /*ce30*/  FMUL.FTZ R141, R141, R69.reuse ;  /* 0x000000458d8d7220 */ /* 0x080fe20000410000 */
[----:B------:R-:W3:Y:S01]  /*ce40*/  MUFU.EX2 R162, R162 ;  /* 0x000000a200a27308 */ /* 0x000ee20000000800 */
[----:B-1----:R-:W-:Y:S01]  /*ce50*/  FADD.FTZ R34, R166, R3 ;  /* 0x00000003a6227221 */ /* 0x002fe20000010000 */
[----:B--2---:R-:W-:Y:S01]  /*ce60*/  FFMA.FTZ R3, R26, R2, R181 ;  /* 0x000000021a037223 */ /* 0x004fe200000100b5 */
[----:B------:R-:W-:Y:S01]  /*ce70*/  @!P1 VIADD R27, R27, 0x28860 ;  /* 0x000288601b1b9836 */ /* 0x000fe20000000000 */
[----:B------:R-:W-:Y:S01]  /*ce80*/  F2FP.F16.F32.PACK_AB R176, R13, R176 ;  /* 0x000000b00db0723e */ /* 0x000fe200000000ff */
[----:B------:R-:W-:Y:S01]  /*ce90*/  FADD.FTZ R9, R41, R34 ;  /* 0x0000002229097221 */ /* 0x000fe20000010000 */
[----:B------:R-:W-:Y:S01]  /*cea0*/  FADD.FTZ R2, R6, R3 ;  /* 0x0000000306027221 */ /* 0x000fe20000010000 */
[----:B------:R-:W-:Y:S01]  /*ceb0*/  F2FP.F16.F32.PACK_AB R178, R15, R178 ;  /* 0x000000b20fb2723e */ /* 0x000fe200000000ff */
[----:B------:R-:W1:Y:S01]  /*cec0*/  MUFU.EX2 R177, R177 ;  /* 0x000000b100b17308 */ /* 0x000e620000000800 */
[----:B------:R-:W-:Y:S01]  /*ced0*/  FADD.FTZ R34, R160, R9 ;  /* 0x00000009a0227221 */ /* 0x000fe20000010000 */
[----:B------:R-:W-:Y:S01]  /*cee0*/  FADD.FTZ R3, R183, R2 ;  /* 0x00000002b7037221 */ /* 0x000fe20000010000 */
[----:B------:R-:W-:Y:S01]  /*cef0*/  @!P1 PRMT R27, RZ, 0x654, R27 ;  /* 0x00000654ff1b9816 */ /* 0x000fe2000000001b */
[----:B------:R-:W-:Y:S01]  /*cf00*/  FMUL.FTZ R144, R144, R69 ;  /* 0x0000004590907220 */ /* 0x000fe20000410000 */
[----:B------:R-:W-:Y:S01]  /*cf10*/  FADD.FTZ R9, R45, R34 ;  /* 0x000000222d097221 */ /* 0x000fe20000010000 */
[----:B0-----:R-:W-:Y:S01]  /*cf20*/  FADD.FTZ R34, R8, R3 ;  /* 0x0000000308227221 */ /* 0x001fe20000010000 */
[----:B------:R0:W-:Y:S01]  /*cf30*/  @!P1 SYNCS.ARRIVE.TRANS64.RED.A1T0 RZ, [R27+URZ], RZ ;  /* 0x000000ff1bff99a7 */ /* 0x0001e2000810043f */
        /* <DEDUP_REMOVED lines=9> */
[----:B-1----:R-:W-:Y:S01]  /*cfd0*/  FADD.FTZ R3, R177, R34 ;  /* 0x00000022b1037221 */ /* 0x002fe20000010000 */
[----:B------:R-:W-:Y:S01]  /*cfe0*/  F2FP.F16.F32.PACK_AB R168, R29, R168 ;  /* 0x000000a81da8723e */ /* 0x000fe200000000ff */
[----:B------:R-:W-:Y:S01]  /*cff0*/  VIADD R4, R4, 0xffffffff ;  /* 0xffffffff04047836 */ /* 0x000fe20000000000 */
[----:B------:R-:W-:Y:S01]  /*d000*/  F2FP.F16.F32.PACK_AB R170, R33, R170 ;  /* 0x000000aa21aa723e */ /* 0x000fe200000000ff */
[----:B------:R-:W-:Y:S01]  /*d010*/  FMUL.FTZ R90, R90, R26 ;  /* 0x0000001a5a5a7220 */ /* 0x000fe20000410000 */
[----:B------:R-:W-:Y:S01]  /*d020*/  F2FP.F16.F32.PACK_AB R164, R37, R164 ;  /* 0x000000a425a4723e */ /* 0x000fe200000000ff */
[----:B------:R-:W-:Y:S01]  /*d030*/  FMUL.FTZ R91, R91, R26 ;  /* 0x0000001a5b5b7220 */ /* 0x000fe20000410000 */
[----:B------:R-:W1:Y:S01]  /*d040*/  MUFU.EX2 R156, R156 ;  /* 0x0000009c009c7308 */ /* 0x000e620000000800 */
[----:B--2---:R-:W-:Y:S01]  /*d050*/  FADD.FTZ R7, R49, R36 ;  /* 0x0000002431077221 */ /* 0x004fe20000010000 */
[----:B------:R-:W-:Y:S01]  /*d060*/  F2FP.F16.F32.PACK_AB R166, R41, R166 ;  /* 0x000000a629a6723e */ /* 0x000fe200000000ff */
[----:B------:R-:W-:Y:S01]  /*d070*/  FMUL.FTZ R94, R94, R26 ;  /* 0x0000001a5e5e7220 */ /* 0x000fe20000410000 */
[----:B------:R-:W-:Y:S01]  /*d080*/  F2FP.F16.F32.PACK_AB R160, R45, R160 ;  /* 0x000000a02da0723e */ /* 0x000fe200000000ff */
[----:B------:R-:W-:Y:S01]  /*d090*/  FMUL.FTZ R95, R95, R26 ;  /* 0x0000001a5f5f7220 */ /* 0x000fe20000410000 */
[----:B------:R-:W-:Y:S01]  /*d0a0*/  F2FP.F16.F32.PACK_AB R162, R49, R162 ;  /* 0x000000a231a2723e */ /* 0x000fe200000000ff */
[-C--:B------:R-:W-:Y:S01]  /*d0b0*/  FMUL.FTZ R98, R98, R26.reuse ;  /* 0x0000001a62627220 */ /* 0x080fe20000410000 */
[----:B------:R-:W2:Y:S01]  /*d0c0*/  MUFU.EX2 R179, R179 ;  /* 0x000000b300b37308 */ /* 0x000ea20000000800 */
[----:B---3--:R-:W-:Y:S01]  /*d0d0*/  FADD.FTZ R34, R10, R3 ;  /* 0x000000030a227221 */ /* 0x008fe20000010000 */
[----:B------:R-:W-:Y:S01]  /*d0e0*/  F2FP.F16.F32.PACK_AB R181, R6, R181 ;  /* 0x000000b506b5723e */ /* 0x000fe200000000ff */
[-C--:B------:R-:W-:Y:S01]  /*d0f0*/  FMUL.FTZ R99, R99, R26.reuse ;  /* 0x0000001a63637220 */ /* 0x080fe20000410000 */
[----:B------:R-:W-:Y:S01]  /*d100*/  F2FP.F16.F32.PACK_AB R177, R10, R177 ;  /* 0x000000b10ab1723e */ /* 0x000fe200000000ff */
[-C--:B------:R-:W-:Y:S01]  /*d110*/  FMUL.FTZ R102, R102, R26.reuse ;  /* 0x0000001a66667220 */ /* 0x080fe20000410000 */
[-C--:B------:R-:W-:Y:S01]  /*d120*/  FMUL.FTZ R103, R103, R26.reuse ;  /* 0x0000001a67677220 */ /* 0x080fe20000410000 */
[-C--:B------:R-:W-:Y:S01]  /*d130*/  FMUL.FTZ R106, R106, R26.reuse ;  /* 0x0000001a6a6a7220 */ /* 0x080fe20000410000 */
[----:B------:R-:W3:Y:S01]  /*d140*/  MUFU.EX2 R53, R53 ;  /* 0x0000003500357308 */ /* 0x000ee20000000800 */
        /* <DEDUP_REMOVED lines=15> */
[----:B------:R-:W2:Y:S01]  /*d240*/  MUFU.EX2 R158, R158 ;  /* 0x0000009e009e7308 */ /* 0x000ea20000000800 */
[C---:B---3--:R-:W-:Y:S01]  /*d250*/  FADD.FTZ R7, R53.reuse, R36 ;  /* 0x0000002435077221 */ /* 0x048fe20000010000 */
[----:B------:R-:W-:Y:S01]  /*d260*/  F2FP.F16.F32.PACK_AB R156, R53, R156 ;  /* 0x0000009c359c723e */ /* 0x000fe200000000ff */
[-C--:B------:R-:W-:Y:S01]  /*d270*/  FMUL.FTZ R131, R131, R26.reuse ;  /* 0x0000001a83837220 */ /* 0x080fe20000410000 */
[-C--:B------:R-:W-:Y:S01]  /*d280*/  FMUL.FTZ R134, R134, R26.reuse ;  /* 0x0000001a86867220 */ /* 0x080fe20000410000 */
[-C--:B------:R-:W-:Y:S01]  /*d290*/  FMUL.FTZ R135, R135, R26.reuse ;  /* 0x0000001a87877220 */ /* 0x080fe20000410000 */
[-C--:B------:R-:W-:Y:S01]  /*d2a0*/  FMUL.FTZ R138, R138, R26.reuse ;  /* 0x0000001a8a8a7220 */ /* 0x080fe20000410000 */
[-C--:B------:R-:W-:Y:S01]  /*d2b0*/  FMUL.FTZ R139, R139, R26.reuse ;  /* 0x0000001a8b8b7220 */ /* 0x080fe20000410000 */
[----:B------:R-:W3:Y:S01]  /*d2c0*/  MUFU.EX2 R173, R173 ;  /* 0x000000ad00ad7308 */ /* 0x000ee20000000800 */
[C---:B-1----:R-:W-:Y:S01]  /*d2d0*/  FADD.FTZ R34, R12.reuse, R3 ;  /* 0x000000030c227221 */ /* 0x042fe20000010000 */
[----:B------:R-:W-:Y:S01]  /*d2e0*/  F2FP.F16.F32.PACK_AB R179, R12, R179 ;  /* 0x000000b30cb3723e */ /* 0x000fe200000000ff */
[-C--:B------:R-:W-:Y:S01]  /*d2f0*/  FMUL.FTZ R142, R142, R26.reuse ;  /* 0x0000001a8e8e7220 */ /* 0x080fe20000410000 */
[-C--:B------:R-:W-:Y:S01]  /*d300*/  FMUL.FTZ R143, R143, R26.reuse ;  /* 0x0000001a8f8f7220 */ /* 0x080fe20000410000 */
[-C--:B------:R-:W-:Y:S01]  /*d310*/  FMUL.FTZ R146, R146, R26.reuse ;  /* 0x0000001a92927220 */ /* 0x080fe20000410000 */
[-C--:B------:R-:W-:Y:S01]  /*d320*/  FMUL.FTZ R147, R147, R26.reuse ;  /* 0x0000001a93937220 */ /* 0x080fe20000410000 */
[-C--:B------:R-:W-:Y:S01]  /*d330*/  FMUL.FTZ R150, R150, R26.reuse ;  /* 0x0000001a96967220 */ /* 0x080fe20000410000 */
[----:B------:R-:W1:Y:S01]  /*d340*/  MUFU.EX2 R57, R57 ;  /* 0x0000003900397308 */ /* 0x000e620000000800 */
[----:B--2---:R-:W-:Y:S01]  /*d350*/  FADD.FTZ R36, R158, R7 ;  /* 0x000000079e247221 */ /* 0x004fe20000010000 */
[----:B------:R-:W-:Y:S01]  /*d360*/  FMUL.FTZ R151, R151, R26 ;  /* 0x0000001a97977220 */ /* 0x000fe20000410000 */
[----:B------:R-:W-:-:S02]  /*d370*/  IMAD.MOV.U32 R8, RZ, RZ, R0 ;  /* 0x000000ffff087224 */ /* 0x000fc400078e0000 */
[----:B------:R-:W-:-:S03]  /*d380*/  IMAD.MOV.U32 R9, RZ, RZ, R5 ;  /* 0x000000ffff097224 */ /* 0x000fc600078e0005 */
[----:B------:R-:W2:Y:S01]  /*d390*/  MUFU.EX2 R14, R14 ;  /* 0x0000000e000e7308 */ /* 0x000ea20000000800 */
[----:B---3--:R-:W-:-:S07]  /*d3a0*/  FADD.FTZ R3, R173, R34 ;  /* 0x00000022ad037221 */ /* 0x008fce0000010000 */
[----:B------:R-:W3:Y:S01]  /*d3b0*/  MUFU.EX2 R152, R152 ;  /* 0x0000009800987308 */ /* 0x000ee20000000800 */
[C---:B-1----:R-:W-:Y:S01]  /*d3c0*/  FADD.FTZ R7, R57.reuse, R36 ;  /* 0x0000002439077221 */ /* 0x042fe20000010000 */
[----:B------:R-:W-:-:S06]  /*d3d0*/  F2FP.F16.F32.PACK_AB R158, R57, R158 ;  /* 0x0000009e399e723e */ /* 0x000fcc00000000ff */
[----:B------:R-:W1:Y:S01]  /*d3e0*/  MUFU.EX2 R175, R175 ;  /* 0x000000af00af7308 */ /* 0x000e620000000800 */
[C---:B--2---:R-:W-:Y:S01]  /*d3f0*/  FADD.FTZ R34, R14.reuse, R3 ;  /* 0x000000030e227221 */ /* 0x044fe20000010000 */
[----:B------:R-:W-:-:S06]  /*d400*/  F2FP.F16.F32.PACK_AB R173, R14, R173 ;  /* 0x000000ad0ead723e */ /* 0x000fcc00000000ff */
[----:B------:R-:W2:Y:S01]  /*d410*/  MUFU.EX2 R61, R61 ;  /* 0x0000003d003d7308 */ /* 0x000ea20000000800 */
[----:B---3--:R-:W-:-:S07]  /*d420*/  FADD.FTZ R36, R152, R7 ;  /* 0x0000000798247221 */ /* 0x008fce0000010000 */
        /* <DEDUP_REMOVED lines=56> */
[----:B--2---:R-:W-:Y:S01]  /*d7b0*/  FADD.FTZ R34, R155, R34 ;  /* 0x000000229b227221 */ /* 0x004fe20000010000 */
[C---:B---3--:R-:W-:Y:S01]  /*d7c0*/  FADD.FTZ R3, R65.reuse, R36 ;  /* 0x0000002441037221 */ /* 0x048fe20000010000 */
[----:B------:R-:W-:Y:S02]  /*d7d0*/  F2FP.F16.F32.PACK_AB R154, R65, R154 ;  /* 0x0000009a419a723e */ /* 0x000fe400000000ff */
[C---:B-1----:R-:W-:Y:S01]  /*d7e0*/  FADD.FTZ R2, R20.reuse, R34 ;  /* 0x0000002214027221 */ /* 0x042fe20000010000 */
[----:B------:R-:W-:Y:S01]  /*d7f0*/  F2FP.F16.F32.PACK_AB R155, R20, R155 ;  /* 0x0000009b149b723e */ /* 0x000fe200000000ff */
[----:B0-----:R-:W-:Y:S06]  /*d800*/  @P2 BRA `(.L_x_7498) ;  /* 0xffffffcc00e42947 */ /* 0x001fec000383ffff */
.L_x_7481:
[----:B------:R-:W-:Y:S06]  /*d810*/  BAR.ARV 0x8, 0x180 ;  /* 0x0206000000007b1d */ /* 0x000fec0000002000 */
[----:B------:R-:W-:Y:S05]  /*d820*/  @!P0 BRA `(.L_x_7499) ;  /* 0x0000000000048947 */ /* 0x000fea0003800000 */
[----:B------:R-:W-:Y:S01]  /*d830*/  BPT.TRAP 0x1 ;  /* 0x000000040000795c */ /* 0x000fe20000300000 */
.L_x_7499:
[----:B------:R-:W-:Y:S01]  /*d840*/  ULEA UR5, UR47, UR41, 0x3 ;  /* 0x000000292f057291 */ /* 0x000fe2000f8e183f */
[----:B------:R-:W-:-:S05]  /*d850*/  IMAD.U32 R4, RZ, RZ, UR50 ;  /* 0x00000032ff047e24 */ /* 0x000fca000f8e00ff */
[----:B------:R-:W-:-:S04]  /*d860*/  SHF.L.U32 R4, R4, 0x1f, RZ ;  /* 0x0000001f04047819 */ /* 0x000fc800000006ff */
[----:B------:R0:W1:Y:S01]  /*d870*/  SYNCS.PHASECHK.TRANS64.TRYWAIT P2, [UR5+0x28850], R4 ;  /* 0x02885004ff0075a7 */ /* 0x0000620008040145 */
[----:B------:R-:W-:Y:S05]  /*d880*/  @!P0 BRA `(.L_x_7500) ;  /* 0x0000000000048947 */ /* 0x000fea0003800000 */
[----:B------:R-:W-:Y:S01]  /*d890*/  BPT.TRAP 0x1 ;  /* 0x000000040000795c */ /* 0x000fe20000300000 */
.L_x_7500:
[----:B-1----:R-:W-:Y:S05]  /*d8a0*/  @P2 BRA `(.L_x_7501) ;  /* 0x0000000000082947 */ /* 0x002fea0003800000 */
[----:B------:R-:W1:Y:S02]  /*d8b0*/  SYNCS.PHASECHK.TRANS64.TRYWAIT P0, [UR5+0x28850], R4 ;  /* 0x02885004ff0075a7 */ /* 0x000e640008000145 */
[----:B-1----:R-:W-:Y:S05]  /*d8c0*/  @!P0 BRA `(.L_x_7502) ;  /* 0x000000a800d48947 */ /* 0x002fea0003800000 */
.L_x_7501:
[----:B------:R-:W-:Y:S01]  /*d8d0*/  UIADD3 UR41, UR41, 0x400, URZ ;  /* 0x0000040029297890 */ /* 0x000fe2000fffe03f */
[----:B------:R-:W-:Y:S01]  /*d8e0*/  WARPGROUP.ARRIVE ;  /* 0x00000000000079c5 */ /* 0x000fe20000000000 */
[----:B------:R-:W-:Y:S01]  /*d8f0*/  UMOV UR7, 0x40000040 ;  /* 0x4000004000077882 */ /* 0x000fe20000000000 */
[----:B01----:R-:W0:Y:S01]  /*d900*/  SHFL.BFLY PT, R4, R3, 0x2, 0x1f ;  /* 0x0c401f0003047f89 */ /* 0x003e2200000e0000 */
[----:B------:R-:W-:Y:S01]  /*d910*/  USHF.R.U32.HI UR41, URZ, 0x4, UR41 ;  /* 0x000000043f297899 */ /* 0x000fe20008011629 */
[----:B------:R-:W-:Y:S01]  /*d920*/  IMAD.MOV.U32 R8, RZ, RZ, RZ ;  /* 0x000000ffff087224 */ /* 0x000fe200078e00ff */
[----:B------:R-:W-:Y:S01]  /*d930*/  UIADD3 UR48, UR48, 0x1, URZ ;  /* 0x0000000130307890 */ /* 0x000fe2000fffe03f */
[----:B------:R-:W1:Y:S01]  /*d940*/  SHFL.BFLY PT, R7, R2, 0x2, 0x1f ;  /* 0x0c401f0002077f89 */ /* 0x000e6200000e0000 */
[----:B------:R-:W-:Y:S01]  /*d950*/  ULOP3.LUT UR41, UR41, 0x3fff, URZ, 0xc0, !UPT ;  /* 0x00003fff29297892 */ /* 0x000fe2000f8ec03f */
[----:B------:R-:W-:Y:S02]  /*d960*/  IMAD.U32 R13, RZ, RZ, UR10 ;  /* 0x0000000aff0d7e24 */ /* 0x000fe4000f8e00ff */
[----:B------:R-:W-:Y:S01]  /*d970*/  IMAD.MOV.U32 R21, RZ, RZ, -0x800000 ;  /* 0xff800000ff157424 */ /* 0x000fe200078e00ff */
[----:B------:R-:W-:Y:S01]  /*d980*/  ULOP3.LUT UR4, UR41, 0x4000000, URZ, 0xfc, !UPT ;  /* 0x0400000029047892 */ /* 0x000fe2000f8efc3f */
[----:B------:R-:W-:-:S03]  /*d990*/  IMAD.MOV.U32 R20, RZ, RZ, -0x800000 ;  /* 0xff800000ff147424 */ /* 0x000fc600078e00ff */
[----:B------:R-:W-:Y:S02]  /*d9a0*/  ULEA UR4, UR47, UR4, 0xb ;  /* 0x000000042f047291 */ /* 0x000fe4000f8e583f */
[----:B------:R-:W-:-:S04]  /*d9b0*/  UIADD3 UR47, UR47, 0x1, URZ ;  /* 0x000000012f2f7890 */ /* 0x000fc8000fffe03f */
[----:B------:R-:W-:Y:S01]  /*d9c0*/  UISETP.NE.AND UP0, UPT, UR47, 0x2, UPT ;  /* 0x000000022f00788c */ /* 0x000fe2000bf05270 */
[----:B------:R-:W-:Y:S02]  /*d9d0*/  UMOV UR6, UR4 ;  /* 0x0000000400067c82 */ /* 0x000fe40008000000 */
[----:B------:R-:W-:Y:S01]  /*d9e0*/  HGMMA.64x128x16.F32 R88, R180, gdesc[UR4].tnspB, R88, gsb0 ;  /* 0x41e00004b4587df0 */ /* 0x000fe20008000858 */
[----:B------:R-:W-:Y:S01]  /*d9f0*/  UIADD3 UR6, UR4, 0x80, URZ ;  /* 0x0000008004067890 */ /* 0x000fe2000fffe03f */
[----:B0-----:R-:W-:Y:S01]  /*da00*/  FADD.FTZ R4, R4, R3 ;  /* 0x0000000304047221 */ /* 0x001fe20000010000 */
[----:B------:R-:W-:Y:S01]  /*da10*/  UMOV UR7, 0x40000040 ;  /* 0x4000004000077882 */ /* 0x000fe20000000000 */
[----:B------:R-:W-:Y:S02]  /*da20*/  IMAD.MOV.U32 R3, RZ, RZ, RZ ;  /* 0x000000ffff037224 */ /* 0x000fe400078e00ff */
[----:B-1----:R-:W-:Y:S01]  /*da30*/  FADD.FTZ R6, R7, R2 ;  /* 0x0000000207067221 */ /* 0x002fe20000010000 */
[----:B------:R-:W-:Y:S01]  /*da40*/  USEL UR47, UR47, URZ, UP0 ;  /* 0x0000003f2f2f7287 */ /* 0x000fe20008000000 */
[----:B------:R-:W0:Y:S04]  /*da50*/  SHFL.BFLY PT, R7, R4, 0x1, 0x1f ;  /* 0x0c201f0004077f89 */ /* 0x000e2800000e0000 */
[----:B------:R-:W1:Y:S01]  /*da60*/  SHFL.BFLY PT, R9, R6, 0x1, 0x1f ;  /* 0x0c201f0006097f89 */ /* 0x000e6200000e0000 */
[----:B0-----:R-:W-:Y:S01]  /*da70*/  FADD.FTZ R10, R4, R7 ;  /* 0x00000007040a7221 */ /* 0x001fe20000010000 */
[----:B------:R-:W-:-:S02]  /*da80*/  IMAD.U32 R7, RZ, RZ, UR10 ;  /* 0x0000000aff077e24 */ /* 0x000fc4000f8e00ff */
[----:B-1----:R-:W-:Y:S02]  /*da90*/  FADD.FTZ R11, R6, R9 ;  /* 0x00000009060b7221 */ /* 0x002fe40000010000 */
[----:B------:R-:W-:Y:S01]  /*daa0*/  FSETP.NE.FTZ.AND P0, PT, R10, RZ, PT ;  /* 0x000000ff0a00720b */ /* 0x000fe20003f15000 */
[----:B------:R-:W-:Y:S02]  /*dab0*/  IMAD.U32 R6, RZ, RZ, UR5 ;  /* 0x00000005ff067e24 */ /* 0x000fe4000f8e00ff */
[----:B------:R-:W-:Y:S02]  /*dac0*/  FSETP.NE.FTZ.AND P2, PT, R11, RZ, PT ;  /* 0x000000ff0b00720b */ /* 0x000fe40003f55000 */
[----:B------:R-:W-:-:S05]  /*dad0*/  @!P1 VIADD R6, R6, 0x28860 ;  /* 0x0002886006069836 */ /* 0x000fca0000000000 */
[----:B------:R-:W-:-:S03]  /*dae0*/  @!P1 PRMT R6, RZ, 0x654, R6 ;  /* 0x00000654ff069816 */ /* 0x000fc60000000006 */
[----:B------:R-:W0:Y:S01]  /*daf0*/  @P0 MUFU.LG2 R2, R10 ;  /* 0x0000000a00020308 */ /* 0x000e220000000c00 */
[----:B------:R-:W-:Y:S02]  /*db00*/  @P0 FMUL.FTZ R7, R7, 0.69314718246459960938 ;  /* 0x3f31721807070820 */ /* 0x000fe40000410000 */
        /* <DEDUP_REMOVED lines=40> */
[----:B------:R-:W-:-:S04]  /*dd90*/  USEL UR4, URZ, 0x1, UP0 ;  /* 0x000000013f047887 */ /* 0x000fc80008000000 */
[----:B------:R-:W-:Y:S01]  /*dda0*/  ULOP3.LUT UR50, UR50, UR4, URZ, 0x3c, !UPT ;  /* 0x0000000432327292 */ /* 0x000fe2000f8e3c3f */
        /* <DEDUP_REMOVED lines=69> */
.L_x_7432:
[----:B------:R-:W0:Y:S01]  /*e200*/  S2R R5, SR_CgaCtaId ;  /* 0x0000000000057919 */ /* 0x000e220000008800 */
[----:B------:R-:W-:Y:S01]  /*e210*/  MOV R0, 0x400 ;  /* 0x0000040000007802 */ /* 0x000fe20000000f00 */
[----:B------:R-:W-:Y:S01]  /*e220*/  BSSY B0, `(.L_x_7503) ;  /* 0x00002e8000007945 */ /* 0x000fe20003800000 */
[----:B------:R-:W-:Y:S02]  /*e230*/  BAR.SYNC.DEFER_BLOCKING 0x5, 0x180 ;  /* 0x0146000000007b1d */ /* 0x000fe40000010000 */
[----:B0-----:R-:W-:-:S05]  /*e240*/  LEA R0, R5, R0, 0x18 ;  /* 0x0000000005007211 */ /* 0x001fca00078ec0ff */
[----:B------:R-:W0:Y:S02]  /*e250*/  LDS.128 R4, [R0+0x288d0] ;  /* 0x0288d00000047984 */ /* 0x000e240000000c00 */
[----:B0-----:R-:W-:Y:S02]  /*e260*/  R2UR UR5, R5 ;  /* 0x00000000050572ca */ /* 0x001fe400000e0000 */
[----:B------:R-:W-:Y:S02]  /*e270*/  R2UR UR7, R6 ;  /* 0x00000000060772ca */ /* 0x000fe400000e0000 */
[----:B------:R-:W-:Y:S01]  /*e280*/  R2UR UR6, R7 ;  /* 0x00000000070672ca */ /* 0x000fe200000e0000 */
[----:B------:R-:W-:Y:S06]  /*e290*/  BAR.ARV 0x4, 0x180 ;  /* 0x0106000000007b1d */ /* 0x000fec0000002000 */
[----:B------:R-:W-:Y:S08]  /*e2a0*/  @P0 BRA `(.L_x_7504) ;  /* 0x0000002000640947 */ /* 0x000ff00003800000 */
[----:B------:R-:W0:Y:S01]  /*e2b0*/  S2R R5, SR_SWINHI ;  /* 0x0000000000057919 */ /* 0x000e220000002f00 */
[----:B------:R-:W-:Y:S01]  /*e2c0*/  ULDC.64 UR10, c[0x0][0xc00] ;  /* 0x00030000000a7ab9 */ /* 0x000fe20000000a00 */
[----:B------:R-:W-:Y:S01]  /*e2d0*/  ULDC.64 UR8, c[0x0][0xc00] ;  /* 0x0003000000087ab9 */ /* 0x000fe20000000a00 */
[----:B------:R-:W1:Y:S01]  /*e2e0*/  LDC R45, c[0x0][0xbe8] ;  /* 0x0002fa00ff2d7b82 */ /* 0x000e620000000800 */
[----:B------:R-:W-:Y:S01]  /*e2f0*/  UIMAD.WIDE UR8, UR43, 0x4, UR8 ;  /* 0x000000042b0878a5 */ /* 0x000fe2000f8e0208 */
[----:B------:R-:W-:Y:S02]  /*e300*/  MOV R32, R0 ;  /* 0x0000000000207202 */ /* 0x000fe40000000f00 */
[----:B0-----:R-:W-:-:S03]  /*e310*/  MOV R33, R5 ;  /* 0x0000000500217202 */ /* 0x001fc60000000f00 */
[----:B------:R-:W-:-:S03]  /*e320*/  IMAD.WIDE R4, R218, 0x2, R32 ;  /* 0x00000002da047825 */ /* 0x000fc600078e0220 */
[C---:B------:R-:W-:Y:S02]  /*e330*/  LOP3.LUT R7, R4.reuse, 0x380, RZ, 0xc0, !PT ;  /* 0x0000038004077812 */ /* 0x040fe400078ec0ff */
[C---:B------:R-:W-:Y:S02]  /*e340*/  IADD3 R8, P5, R4.reuse, 0x40, RZ ;  /* 0x0000004004087810 */ /* 0x040fe40007fbe0ff */
[----:B------:R-:W-:Y:S02]  /*e350*/  SHF.R.U64 R7, R7, 0x3, RZ ;  /* 0x0000000307077819 */ /* 0x000fe400000012ff */
[C---:B------:R-:W-:Y:S01]  /*e360*/  IADD3 R31, P6, R4.reuse, 0x20, RZ ;  /* 0x00000020041f7810 */ /* 0x040fe20007fde0ff */
[--C-:B------:R-:W-:Y:S01]  /*e370*/  IMAD.X R27, RZ, RZ, R5.reuse, P5 ;  /* 0x000000ffff1b7224 */ /* 0x100fe200028e0605 */
[C---:B------:R-:W-:Y:S02]  /*e380*/  IADD3 R35, P4, R4.reuse, 0x60, RZ ;  /* 0x0000006004237810 */ /* 0x040fe40007f9e0ff */
        /* <DEDUP_REMOVED lines=12> */
[----:B------:R-:W-:-:S02]  /*e450*/  LOP3.LUT R6, R31, 0x380, RZ, 0xc0, !PT ;  /* 0x000003801f067812 */ /* 0x000fc400078ec0ff */
[----:B------:R-:W-:Y:S02]  /*e460*/  SHF.R.U64 R7, R7, 0x3, RZ ;  /* 0x0000000307077819 */ /* 0x000fe400000012ff */
[----:B------:R-:W-:Y:S02]  /*e470*/  LOP3.LUT R10, R35, 0x380, RZ, 0xc0, !PT ;  /* 0x00000380230a7812 */ /* 0x000fe400078ec0ff */
[----:B------:R-:W-:Y:S02]  /*e480*/  LOP3.LUT R12, R37, 0x380, RZ, 0xc0, !PT ;  /* 0x00000380250c7812 */ /* 0x000fe400078ec0ff */
[----:B------:R-:W-:Y:S02]  /*e490*/  LOP3.LUT R26, R7, R8, RZ, 0x3c, !PT ;  /* 0x00000008071a7212 */ /* 0x000fe400078e3cff */
[----:B------:R-:W-:Y:S02]  /*e4a0*/  SHF.R.U64 R6, R6, 0x3, RZ ;  /* 0x0000000306067819 */ /* 0x000fe400000012ff */
[----:B------:R-:W-:-:S02]  /*e4b0*/  SHF.R.U64 R10, R10, 0x3, RZ ;  /* 0x000000030a0a7819 */ /* 0x000fc400000012ff */
[----:B------:R-:W-:Y:S02]  /*e4c0*/  LOP3.LUT R8, R39, 0x380, RZ, 0xc0, !PT ;  /* 0x0000038027087812 */ /* 0x000fe400078ec0ff */
[----:B------:R-:W-:Y:S02]  /*e4d0*/  SHF.R.U64 R12, R12, 0x3, RZ ;  /* 0x000000030c0c7819 */ /* 0x000fe400000012ff */
[----:B------:R-:W-:Y:S02]  /*e4e0*/  LOP3.LUT R28, R6, R31, RZ, 0x3c, !PT ;  /* 0x0000001f061c7212 */ /* 0x000fe400078e3cff */
[----:B------:R-:W-:Y:S02]  /*e4f0*/  LOP3.LUT R24, R10, R35, RZ, 0x3c, !PT ;  /* 0x000000230a187212 */ /* 0x000fe400078e3cff */
[----:B------:R-:W-:Y:S02]  /*e500*/  SHF.R.U64 R8, R8, 0x3, RZ ;  /* 0x0000000308087819 */ /* 0x000fe400000012ff */
[----:B------:R-:W-:-:S02]  /*e510*/  LOP3.LUT R10, R41, 0x380, RZ, 0xc0, !PT ;  /* 0x00000380290a7812 */ /* 0x000fc400078ec0ff */
[----:B------:R-:W-:Y:S02]  /*e520*/  LOP3.LUT R31, R34, 0x380, RZ, 0xc0, !PT ;  /* 0x00000380221f7812 */ /* 0x000fe400078ec0ff */
[----:B------:R-:W-:Y:S02]  /*e530*/  LOP3.LUT R14, R12, R37, RZ, 0x3c, !PT ;  /* 0x000000250c0e7212 */ /* 0x000fe400078e3cff */
[----:B------:R-:W-:Y:S02]  /*e540*/  LOP3.LUT R12, R8, R39, RZ, 0x3c, !PT ;  /* 0x00000027080c7212 */ /* 0x000fe400078e3cff */
[----:B------:R-:W-:Y:S02]  /*e550*/  MOV R30, R4 ;  /* 0x00000004001e7202 */ /* 0x000fe40000000f00 */
[----:B------:R-:W-:Y:S02]  /*e560*/  SHF.R.U64 R10, R10, 0x3, RZ ;  /* 0x000000030a0a7819 */ /* 0x000fe400000012ff */
[----:B------:R-:W-:-:S02]  /*e570*/  SHF.R.U64 R31, R31, 0x3, RZ ;  /* 0x000000031f1f7819 */ /* 0x000fc400000012ff */
[----:B------:R-:W-:Y:S02]  /*e580*/  F2FP.F16.F32.PACK_AB R4, R89, R88 ;  /* 0x000000585904723e */ /* 0x000fe400000000ff */
[----:B------:R-:W-:Y:S02]  /*e590*/  F2FP.F16.F32.PACK_AB R5, R3, R2 ;  /* 0x000000020305723e */ /* 0x000fe400000000ff */
[----:B------:R-:W-:Y:S02]  /*e5a0*/  F2FP.F16.F32.PACK_AB R6, R93, R92 ;  /* 0x0000005c5d06723e */ /* 0x000fe400000000ff */
[----:B------:R-:W-:Y:S01]  /*e5b0*/  F2FP.F16.F32.PACK_AB R7, R95, R94 ;  /* 0x0000005e5f07723e */ /* 0x000fe200000000ff */
[----:B------:R-:W-:Y:S01]  /*e5c0*/  BAR.SYNC.DEFER_BLOCKING 0x1, 0x100 ;  /* 0x0044000000007b1d */ /* 0x000fe20000010000 */
[----:B------:R-:W-:Y:S02]  /*e5d0*/  MOV R37, R14 ;  /* 0x0000000e00257202 */ /* 0x000fe40000000f00 */
[----:B------:R-:W-:-:S02]  /*e5e0*/  MOV R36, R12 ;  /* 0x0000000c00247202 */ /* 0x000fc40000000f00 */
[----:B------:R-:W-:Y:S02]  /*e5f0*/  LOP3.LUT R10, R10, R41, RZ, 0x3c, !PT ;  /* 0x000000290a0a7212 */ /* 0x000fe400078e3cff */
[----:B------:R-:W-:Y:S02]  /*e600*/  LOP3.LUT R8, R31, R34, RZ, 0x3c, !PT ;  /* 0x000000221f087212 */ /* 0x000fe400078e3cff */
[----:B------:R-:W-:Y:S02]  /*e610*/  MOV R40, R28 ;  /* 0x0000001c00287202 */ /* 0x000fe40000000f00 */
[----:B------:R-:W-:Y:S02]  /*e620*/  MOV R39, R26 ;  /* 0x0000001a00277202 */ /* 0x000fe40000000f00 */
[----:B------:R-:W-:Y:S02]  /*e630*/  MOV R38, R24 ;  /* 0x0000001800267202 */ /* 0x000fe40000000f00 */
[----:B------:R-:W-:-:S02]  /*e640*/  F2FP.F16.F32.PACK_AB R12, R97, R96 ;  /* 0x00000060610c723e */ /* 0x000fc400000000ff */
[----:B------:R-:W-:Y:S02]  /*e650*/  F2FP.F16.F32.PACK_AB R13, R99, R98 ;  /* 0x00000062630d723e */ /* 0x000fe400000000ff */
[----:B------:R-:W-:Y:S02]  /*e660*/  F2FP.F16.F32.PACK_AB R14, R101, R100 ;  /* 0x00000064650e723e */ /* 0x000fe400000000ff */
[----:B------:R-:W-:Y:S02]  /*e670*/  F2FP.F16.F32.PACK_AB R15, R103, R102 ;  /* 0x00000066670f723e */ /* 0x000fe400000000ff */
[----:B------:R-:W-:Y:S01]  /*e680*/  F2FP.F16.F32.PACK_AB R24, R105, R104 ;  /* 0x000000686918723e */ /* 0x000fe200000000ff */
[----:B------:R0:W-:Y:S01]  /*e690*/  STSM.16.M88.4 [R30], R4 ;  /* 0x000000041e007844 */ /* 0x0001e20000000200 */
[----:B------:R-:W-:Y:S02]  /*e6a0*/  F2FP.F16.F32.PACK_AB R25, R107, R106 ;  /* 0x0000006a6b19723e */ /* 0x000fe400000000ff */
[----:B------:R-:W-:Y:S01]  /*e6b0*/  F2FP.F16.F32.PACK_AB R26, R109, R108 ;  /* 0x0000006c6d1a723e */ /* 0x000fe200000000ff */
[----:B------:R2:W-:Y:S01]  /*e6c0*/  STSM.16.M88.4 [R40], R12 ;  /* 0x0000000c28007844 */ /* 0x0005e20000000200 */
[----:B------:R-:W-:-:S02]  /*e6d0*/  F2FP.F16.F32.PACK_AB R27, R111, R110 ;  /* 0x0000006e6f1b723e */ /* 0x000fc400000000ff */
[----:B------:R-:W-:Y:S02]  /*e6e0*/  F2FP.F16.F32.PACK_AB R28, R113, R112 ;  /* 0x00000070711c723e */ /* 0x000fe400000000ff */
[----:B------:R-:W-:Y:S01]  /*e6f0*/  F2FP.F16.F32.PACK_AB R29, R115, R114 ;  /* 0x00000072731d723e */ /* 0x000fe200000000ff */
[----:B------:R-:W-:Y:S01]  /*e700*/  STSM.16.M88.4 [R39], R24 ;  /* 0x0000001827007844 */ /* 0x000fe20000000200 */
[----:B------:R-:W-:Y:S02]  /*e710*/  F2FP.F16.F32.PACK_AB R31, R119, R118 ;  /* 0x00000076771f723e */ /* 0x000fe400000000ff */
[----:B------:R-:W-:Y:S02]  /*e720*/  MOV R35, R10 ;  /* 0x0000000a00237202 */ /* 0x000fe40000000f00 */
[----:B------:R-:W-:Y:S02]  /*e730*/  MOV R34, R8 ;  /* 0x0000000800227202 */ /* 0x000fe40000000f00 */
[----:B0-----:R-:W-:-:S02]  /*e740*/  F2FP.F16.F32.PACK_AB R30, R117, R116 ;  /* 0x00000074751e723e */ /* 0x001fc400000000ff */
[----:B------:R-:W-:Y:S02]  /*e750*/  F2FP.F16.F32.PACK_AB R4, R121, R120 ;  /* 0x000000787904723e */ /* 0x000fe400000000ff */
[----:B------:R-:W-:Y:S01]  /*e760*/  F2FP.F16.F32.PACK_AB R5, R123, R122 ;  /* 0x0000007a7b05723e */ /* 0x000fe200000000ff */
[----:B------:R0:W-:Y:S01]  /*e770*/  STSM.16.M88.4 [R38], R28 ;  /* 0x0000001c26007844 */ /* 0x0001e20000000200 */
[----:B------:R-:W-:Y:S02]  /*e780*/  F2FP.F16.F32.PACK_AB R6, R125, R124 ;  /* 0x0000007c7d06723e */ /* 0x000fe400000000ff */
[----:B------:R-:W-:Y:S02]  /*e790*/  F2FP.F16.F32.PACK_AB R7, R127, R126 ;  /* 0x0000007e7f07723e */ /* 0x000fe400000000ff */
[----:B------:R-:W-:Y:S02]  /*e7a0*/  F2FP.F16.F32.PACK_AB R8, R129, R128 ;  /* 0x000000808108723e */ /* 0x000fe400000000ff */
[----:B------:R-:W-:Y:S01]  /*e7b0*/  F2FP.F16.F32.PACK_AB R9, R131, R130 ;  /* 0x000000828309723e */ /* 0x000fe200000000ff */
[----:B------:R3:W-:Y:S01]  /*e7c0*/  STSM.16.M88.4 [R37], R4 ;  /* 0x0000000425007844 */ /* 0x0007e20000000200 */
[----:B------:R-:W-:-:S02]  /*e7d0*/  F2FP.F16.F32.PACK_AB R10, R133, R132 ;  /* 0x00000084850a723e */ /* 0x000fc400000000ff */
[----:B------:R-:W-:Y:S02]  /*e7e0*/  F2FP.F16.F32.PACK_AB R11, R135, R134 ;  /* 0x00000086870b723e */ /* 0x000fe400000000ff */
[----:B--2---:R-:W-:Y:S02]  /*e7f0*/  F2FP.F16.F32.PACK_AB R12, R137, R136 ;  /* 0x00000088890c723e */ /* 0x004fe400000000ff */
[----:B------:R-:W-:Y:S01]  /*e800*/  F2FP.F16.F32.PACK_AB R13, R139, R138 ;  /* 0x0000008a8b0d723e */ /* 0x000fe200000000ff */
[----:B------:R2:W-:Y:S01]  /*e810*/  STSM.16.M88.4 [R36], R8 ;  /* 0x0000000824007844 */ /* 0x0005e20000000200 */
[----:B------:R-:W-:Y:S01]  /*e820*/  F2FP.F16.F32.PACK_AB R14, R141, R140 ;  /* 0x0000008c8d0e723e */ /* 0x000fe200000000ff */
[----:B0-----:R-:W-:Y:S01]  /*e830*/  IMAD.U32 R28, RZ, RZ, UR8 ;  /* 0x00000008ff1c7e24 */ /* 0x001fe2000f8e00ff */
[----:B------:R-:W-:Y:S01]  /*e840*/  F2FP.F16.F32.PACK_AB R15, R143, R142 ;  /* 0x0000008e8f0f723e */ /* 0x000fe200000000ff */
[----:B------:R-:W-:Y:S01]  /*e850*/  IMAD.U32 R29, RZ, RZ, UR9 ;  /* 0x00000009ff1d7e24 */ /* 0x000fe2000f8e00ff */
[----:B------:R-:W-:Y:S01]  /*e860*/  F2FP.F16.F32.PACK_AB R24, R145, R144 ;  /* 0x000000909118723e */ /* 0x000fe200000000ff */
[----:B------:R-:W-:Y:S01]  /*e870*/  ULDC.64 UR8, c[0x0][0xc08] ;  /* 0x0003020000087ab9 */ /* 0x000fe20000000a00 */
[----:B------:R-:W-:Y:S01]  /*e880*/  F2FP.F16.F32.PACK_AB R25, R147, R146 ;  /* 0x000000929319723e */ /* 0x000fe200000000ff */
[----:B------:R0:W-:Y:S01]  /*e890*/  STSM.16.M88.4 [R35], R12 ;  /* 0x0000000c23007844 */ /* 0x0001e20000000200 */
[----:B------:R-:W-:-:S02]  /*e8a0*/  F2FP.F16.F32.PACK_AB R26, R149, R148 ;  /* 0x00000094951a723e */ /* 0x000fc400000000ff */
[----:B------:R-:W-:Y:S02]  /*e8b0*/  F2FP.F16.F32.PACK_AB R27, R151, R150 ;  /* 0x00000096971b723e */ /* 0x000fe400000000ff */
[----:B------:R-:W-:-:S03]  /*e8c0*/  ISETP.NE.U32.AND P0, PT, RZ, UR10, PT ;  /* 0x0000000aff007c0c */ /* 0x000fc6000bf05070 */
[----:B------:R4:W-:Y:S01]  /*e8d0*/  STSM.16.M88.4 [R34], R24 ;  /* 0x0000001822007844 */ /* 0x0009e20000000200 */
[----:B------:R-:W-:Y:S01]  /*e8e0*/  BAR.SYNC.DEFER_BLOCKING 0x1, 0x100 ;  /* 0x0044000000007b1d */ /* 0x000fe20000010000 */
[----:B------:R-:W-:-:S13]  /*e8f0*/  ISETP.NE.AND.EX P0, PT, RZ, UR11, PT, P0 ;  /* 0x0000000bff007c0c */ /* 0x000fda000bf05300 */
[----:B------:R-:W4:Y:S01]  /*e900*/  @P0 LDG.E R30, desc[UR52][R28.64] ;  /* 0x000000341c1e0981 */ /* 0x000f22000c1e1900 */
[----:B------:R-:W-:Y:S01]  /*e910*/  UISETP.NE.U32.AND UP0, UPT, UR8, URZ, UPT ;  /* 0x0000003f0800728c */ /* 0x000fe2000bf05070 */
[----:B-1----:R-:W-:Y:S01]  /*e920*/  ISETP.NE.AND P1, PT, R45, 0x1, PT ;  /* 0x000000012d00780c */ /* 0x002fe20003f25270 */
[----:B------:R-:W-:Y:S02]  /*e930*/  ULDC UR4, c[0x0][0xa88] ;  /* 0x0002a20000047ab9 */ /* 0x000fe40000000800 */
[----:B------:R-:W-:Y:S01]  /*e940*/  UISETP.NE.AND.EX UP0, UPT, UR9, URZ, UPT, UP0 ;  /* 0x0000003f0900728c */ /* 0x000fe2000bf05300 */
[----:B------:R-:W-:Y:S01]  /*e950*/  IMAD.U32 R44, RZ, RZ, UR4 ;  /* 0x00000004ff2c7e24 */ /* 0x000fe2000f8e00ff */
[----:B------:R-:W-:-:S04]  /*e960*/  ULDC UR4, c[0x0][0xad4] ;  /* 0x0002b50000047ab9 */ /* 0x000fc80000000800 */
[----:B------:R-:W-:-:S04]  /*e970*/  PLOP3.LUT P4, PT, PT, PT, UP0, 0x80, 0x0 ;  /* 0x000000000000781c */ /* 0x000fc80003f8f008 */
[----:B---3--:R-:W1:Y:S01]  /*e980*/  @P1 LDC R6, c[0x0][0xbec] ;  /* 0x0002fb00ff061b82 */ /* 0x008e620000000800 */
[----:B------:R-:W-:Y:S02]  /*e990*/  @UP0 ULDC.64 UR8, c[0x0][0xc08] ;  /* 0x0003020000080ab9 */ /* 0x000fe40000000a00 */
[----:B------:R-:W-:Y:S02]  /*e9a0*/  @UP0 UIMAD.WIDE UR8, UR43, 0x4, UR8 ;  /* 0x000000042b0808a5 */ /* 0x000fe4000f8e0208 */
[----:B------:R-:W-:-:S03]  /*e9b0*/  UISETP.NE.AND UP0, UPT, UR45, URZ, UPT ;  /* 0x0000003f2d00728c */ /* 0x000fc6000bf05270 */
[----:B--2---:R-:W2:Y:S01]  /*e9c0*/  @P1 LDC R9, c[0x0][0xbf0] ;  /* 0x0002fc00ff091b82 */ /* 0x004ea20000000800 */
[----:B------:R-:W-:Y:S01]  /*e9d0*/  USEL UR4, UR45, UR4, UP0 ;  /* 0x000000042d047287 */ /* 0x000fe20008000000 */
[----:B------:R-:W-:Y:S01]  /*e9e0*/  IMAD.U32 R4, RZ, RZ, UR8 ;  /* 0x00000008ff047e24 */ /* 0x000fe2000f8e00ff */
[----:B------:R-:W-:Y:S01]  /*e9f0*/  UMOV UR19, 0x9b8 ;  /* 0x000009b800137882 */ /* 0x000fe20000000000 */
[----:B------:R-:W-:Y:S01]  /*ea00*/  IMAD.U32 R5, RZ, RZ, UR9 ;  /* 0x00000009ff057e24 */ /* 0x000fe2000f8e00ff */
[----:B------:R-:W-:Y:S02]  /*ea10*/  UISETP.GT.AND UP1, UPT, UR4, 0x1, UPT ;  /* 0x000000010400788c */ /* 0x000fe4000bf24270 */
[----:B------:R-:W-:Y:S02]  /*ea20*/  UISETP.NE.U32.AND UP0, UPT, UR10, URZ, UPT ;  /* 0x0000003f0a00728c */ /* 0x000fe4000bf05070 */
[----:B------:R-:W-:Y:S01]  /*ea30*/  USEL UR19, UR19, 0x978, UP1 ;  /* 0x0000097813137887 */ /* 0x000fe20008800000 */
[----:B0-----:R-:W-:Y:S01]  /*ea40*/  VIADD R13, R17, UR37 ;  /* 0x00000025110d7c36 */ /* 0x001fe20008000000 */
[----:B------:R-:W-:Y:S01]  /*ea50*/  UISETP.NE.AND.EX UP0, UPT, UR11, URZ, UPT, UP0 ;  /* 0x0000003f0b00728c */ /* 0x000fe2000bf05300 */
[----:B------:R1:W5:Y:S01]  /*ea60*/  @P4 LDG.E R44, desc[UR52][R4.64] ;  /* 0x00000034042c4981 */ /* 0x000362000c1e1900 */
[----:B------:R-:W-:Y:S01]  /*ea70*/  UMOV UR4, URZ ;  /* 0x0000003f00047c82 */ /* 0x000fe20008000000 */
[----:B------:R-:W-:Y:S01]  /*ea80*/  USHF.R.S32.HI UR10, URZ, 0x1f, UR43 ;  /* 0x0000001f3f0a7899 */ /* 0x000fe2000801142b */
[----:B------:R-:W-:Y:S01]  /*ea90*/  IMAD.MOV.U32 R7, RZ, RZ, R13 ;  /* 0x000000ffff077224 */ /* 0x000fe200078e000d */
[----:B------:R-:W-:-:S02]  /*eaa0*/  USEL UR8, UR43, URZ, !UP0 ;  /* 0x0000003f2b087287 */ /* 0x000fc4000c000000 */
[----:B------:R-:W-:Y:S02]  /*eab0*/  USEL UR9, UR39, URZ, UP1 ;  /* 0x0000003f27097287 */ /* 0x000fe40008800000 */
[----:B------:R-:W-:Y:S01]  /*eac0*/  USEL UR18, UR10, URZ, !UP0 ;  /* 0x0000003f0a127287 */ /* 0x000fe2000c000000 */
[----:B------:R-:W-:Y:S02]  /*ead0*/  ULDC.64 UR12, c[0x0][UR19+0x220] ;  /* 0x00008800130c7abb */ /* 0x000fe40008000a00 */
[----:B------:R-:W-:Y:S01]  /*eae0*/  ULDC.64 UR10, c[0x0][UR19+0x218] ;  /* 0x00008600130a7abb */ /* 0x000fe20008000a00 */
[----:B-1----:R-:W-:Y:S01]  /*eaf0*/  @P1 IMAD.HI.U32 R4, R13, R6, RZ ;  /* 0x000000060d041227 */ /* 0x002fe200078e00ff */
[----:B------:R-:W-:Y:S01]  /*eb00*/  ULDC.64 UR14, c[0x0][UR19+0x228] ;  /* 0x00008a00130e7abb */ /* 0x000fe20008000a00 */
[----:B------:R-:W-:Y:S02]  /*eb10*/  UIMAD UR13, UR13, UR8, URZ ;  /* 0x000000080d0d72a4 */ /* 0x000fe4000f8e023f */
[----:B------:R-:W-:Y:S01]  /*eb20*/  UIMAD.WIDE.U32 UR16, UR10, UR42, URZ ;  /* 0x0000002a0a1072a5 */ /* 0x000fe2000f8e003f */
[----:B--2---:R-:W-:Y:S01]  /*eb30*/  @P1 SHF.R.U32.HI R7, RZ, R9, R4 ;  /* 0x00000009ff071219 */ /* 0x004fe20000011604 */
[----:B------:R-:W-:-:S02]  /*eb40*/  UIMAD UR20, UR11, UR42, URZ ;  /* 0x0000002a0b1472a4 */ /* 0x000fc4000f8e023f */
[----:B------:R-:W-:Y:S02]  /*eb50*/  UIMAD.WIDE.U32 UR10, UR12, UR8, URZ ;  /* 0x000000080c0a72a5 */ /* 0x000fe4000f8e003f */
[----:B------:R-:W-:Y:S01]  /*eb60*/  UIMAD.WIDE.U32 UR22, UR14, UR9, URZ ;  /* 0x000000090e1672a5 */ /* 0x000fe2000f8e003f */
[----:B------:R-:W-:Y:S01]  /*eb70*/  IMAD.MOV R6, RZ, RZ, -R7 ;  /* 0x000000ffff067224 */ /* 0x000fe200078e0a07 */
[----:B------:R-:W-:Y:S02]  /*eb80*/  UIMAD UR9, UR15, UR9, URZ ;  /* 0x000000090f0972a4 */ /* 0x000fe4000f8e023f */
[----:B------:R-:W-:Y:S01]  /*eb90*/  UIMAD UR13, UR12, UR18, UR13 ;  /* 0x000000120c0d72a4 */ /* 0x000fe2000f8e020d */
[----:B------:R-:W-:Y:S01]  /*eba0*/  IMAD R9, R45, R6, R13 ;  /* 0x000000062d097224 */ /* 0x000fe200078e020d */
[----:B------:R-:W-:Y:S01]  /*ebb0*/  UIADD3 UR20, UR17, UR20, URZ ;  /* 0x0000001411147290 */ /* 0x000fe2000fffe03f */
[----:B------:R-:W-:Y:S02]  /*ebc0*/  IMAD.U32 R4, RZ, RZ, UR22 ;  /* 0x00000016ff047e24 */ /* 0x000fe4000f8e00ff */
[----:B------:R-:W-:Y:S01]  /*ebd0*/  IMAD.U32 R5, RZ, RZ, UR23 ;  /* 0x00000017ff057e24 */ /* 0x000fe2000f8e00ff */
[----:B------:R-:W-:-:S02]  /*ebe0*/  SHF.R.S32.HI R5, RZ, 0x1f, R7 ;  /* 0x0000001fff057819 */ /* 0x000fc40000011407 */
[----:B------:R-:W-:Y:S02]  /*ebf0*/  SHF.R.S32.HI R6, RZ, 0x1f, R9 ;  /* 0x0000001fff067819 */ /* 0x000fe40000011409 */
[----:B----4-:R-:W-:-:S13]  /*ec00*/  @P0 R2UR UR4, R30 ;  /* 0x000000001e0402ca */ /* 0x010fda00000e0000 */
[----:B------:R-:W-:Y:S02]  /*ec10*/  UIADD3 UR16, UP0, UP2, UR10, UR16, UR4 ;  /* 0x000000100a107290 */ /* 0x000fe4000fa1e004 */
[----:B------:R-:W-:Y:S02]  /*ec20*/  UIADD3 UR10, UR23, UR9, URZ ;  /* 0x00000009170a7290 */ /* 0x000fe4000fffe03f */
[----:B------:R-:W-:Y:S02]  /*ec30*/  UIADD3 UR9, UR11, UR13, URZ ;  /* 0x0000000d0b097290 */ /* 0x000fe4000fffe03f */
[----:B------:R-:W-:Y:S01]  /*ec40*/  USHF.R.S32.HI UR14, URZ, 0x1f, UR4 ;  /* 0x0000001f3f0e7899 */ /* 0x000fe20008011404 */
[----:B------:R-:W-:Y:S01]  /*ec50*/  IADD3 R4, P2, P3, R7, UR16, R4 ;  /* 0x0000001007047c10 */ /* 0x000fe2000fb5e004 */
[----:B------:R-:W-:Y:S01]  /*ec60*/  IMAD.U32 R8, RZ, RZ, UR10 ;  /* 0x0000000aff087e24 */ /* 0x000fe2000f8e00ff */
[----:B------:R-:W-:Y:S01]  /*ec70*/  ULDC.64 UR10, c[0x0][UR19+0x210] ;  /* 0x00008400130a7abb */ /* 0x000fe20008000a00 */
[----:B------:R-:W-:Y:S01]  /*ec80*/  UIADD3.X UR9, UR9, UR20, UR14, UP0, UP2 ;  /* 0x0000001409097290 */ /* 0x000fe200087e440e */
[----:B------:R-:W-:Y:S01]  /*ec90*/  IMAD R7, R9, UR11, RZ ;  /* 0x0000000b09077c24 */ /* 0x000fe2000f8e02ff */
[----:B------:R-:W-:Y:S01]  /*eca0*/  ULDC.64 UR12, c[0x0][0xba8] ;  /* 0x0002ea00000c7ab9 */ /* 0x000fe20000000a00 */
[----:B------:R-:W-:Y:S01]  /*ecb0*/  @!UP1 ULDC UR12, c[0x0][0xb50] ;  /* 0x0002d400000c9ab9 */ /* 0x000fe20000000800 */
[----:B------:R-:W-:Y:S01]  /*ecc0*/  @!UP1 ULDC UR13, c[0x0][0xb54] ;  /* 0x0002d500000d9ab9 */ /* 0x000fe20000000800 */
[----:B------:R-:W-:Y:S01]  /*ecd0*/  IMAD R7, R6, UR10, R7 ;  /* 0x0000000a06077c24 */ /* 0x000fe2000f8e0207 */
[----:B------:R-:W-:-:S03]  /*ece0*/  IADD3.X R5, R5, UR9, R8, P2, P3 ;  /* 0x0000000905057c10 */ /* 0x000fc600097e6408 */
[----:B------:R-:W-:-:S04]  /*ecf0*/  IMAD.WIDE.U32 R4, R9, UR10, R4 ;  /* 0x0000000a09047c25 */ /* 0x000fc8000f8e0004 */
[----:B------:R-:W-:Y:S01]  /*ed00*/  IMAD.IADD R5, R5, 0x1, R7 ;  /* 0x0000000105057824 */ /* 0x000fe200078e0207 */
[----:B------:R-:W-:-:S04]  /*ed10*/  LEA R8, P2, R4, UR12, 0x2 ;  /* 0x0000000c04087c11 */ /* 0x000fc8000f8410ff */
[----:B------:R-:W-:Y:S01]  /*ed20*/  LEA.HI.X R9, R4, UR13, R5, 0x2, P2 ;  /* 0x0000000d04097c11 */ /* 0x000fe200090f1405 */
[----:B------:R-:W-:Y:S08]  /*ed30*/  @P4 BRA `(.L_x_7505) ;  /* 0x0000000000104947 */ /* 0x000ff00003800000 */
[----:B------:R-:W-:Y:S05]  /*ed40*/  @!P0 BRA `(.L_x_7505) ;  /* 0x00000000000c8947 */ /* 0x000fea0003800000 */
[----:B------:R-:W2:Y:S04]  /*ed50*/  LDG.E R5, desc[UR52][R28.64] ;  /* 0x000000341c057981 */ /* 0x000ea8000c1e1900 */
[----:B-----5:R-:W2:Y:S02]  /*ed60*/  LDG.E R44, desc[UR52][R28.64+0x4] ;  /* 0x000004341c2c7981 */ /* 0x020ea4000c1e1900 */
[----:B--2---:R-:W-:-:S07]  /*ed70*/  IMAD.IADD R44, R44, 0x1, -R5 ;  /* 0x000000012c2c7824 */ /* 0x004fce00078e0a05 */
.L_x_7505:
[----:B------:R-:W-:Y:S01]  /*ed80*/  SHFL.IDX PT, R4, R8, RZ, 0x1c1f ;  /* 0x001c1fff08047589 */ /* 0x000fe200000e0000 */
[----:B------:R-:W-:Y:S01]  /*ed90*/  VIADD R11, R217, UR37 ;  /* 0x00000025d90b7c36 */ /* 0x000fe20008000000 */
[----:B------:R-:W-:Y:S01]  /*eda0*/  LOP3.LUT P0, RZ, R199, 0x3, RZ, 0xc0, !PT ;  /* 0x00000003c7ff7812 */ /* 0x000fe2000780c0ff */
[----:B-----5:R-:W-:Y:S01]  /*edb0*/  IMAD R44, R44, R45, RZ ;  /* 0x0000002d2c2c7224 */ /* 0x020fe200078e02ff */
[----:B------:R-:W0:Y:S01]  /*edc0*/  SHFL.IDX PT, R5, R9, RZ, 0x1c1f ;  /* 0x001c1fff09057589 */ /* 0x000e2200000e0000 */
[----:B------:R-:W-:-:S03]  /*edd0*/  VIADD R25, R11, 0x8 ;  /* 0x000000080b197836 */ /* 0x000fc60000000000 */
[----:B------:R-:W-:Y:S01]  /*ede0*/  SHFL.IDX PT, R6, R8, 0x1, 0x1c1f ;  /* 0x003c1f0008067f89 */ /* 0x000fe200000e0000 */
[-C--:B------:R-:W-:Y:S02]  /*edf0*/  ISETP.GE.OR P2, PT, R11, R44.reuse, P0 ;  /* 0x0000002c0b00720c */ /* 0x080fe40000746670 */
[----:B------:R-:W-:Y:S01]  /*ee00*/  ISETP.GE.OR P0, PT, R25, R44, P0 ;  /* 0x0000002c1900720c */ /* 0x000fe20000706670 */
[----:B------:R-:W1:Y:S10]  /*ee10*/  SHFL.IDX PT, R7, R9, 0x1, 0x1c1f ;  /* 0x003c1f0009077f89 */ /* 0x000e7400000e0000 */
[----:B0-----:R0:W-:Y:S04]  /*ee20*/  @!P2 ST.E desc[UR52][R4.64], R21 ;  /* 0x000000150400a985 */ /* 0x0011e8000c101934 */
[----:B-1----:R0:W-:Y:S01]  /*ee30*/  @!P0 ST.E desc[UR52][R6.64], R20 ;  /* 0x0000001406008985 */ /* 0x0021e2000c101934 */
[----:B------:R-:W-:-:S13]  /*ee40*/  PLOP3.LUT P0, PT, PT, PT, UP1, 0x80, 0x0 ;  /* 0x000000000000781c */ /* 0x000fda0003f0f018 */
[----:B0-----:R-:W-:Y:S05]  /*ee50*/  @P0 BRA `(.L_x_7506) ;  /* 0x00000008008c0947 */ /* 0x001fea0003800000 */
[----:B------:R-:W-:Y:S01]  /*ee60*/  IMAD R3, R198, 0x40, R18 ;  /* 0x00000040c6037824 */ /* 0x000fe200078e0212 */
[----:B------:R-:W0:Y:S01]  /*ee70*/  @P1 LDC R20, c[0x0][0xbec] ;  /* 0x0002fb00ff141b82 */ /* 0x000e220000000800 */
[----:B------:R-:W-:Y:S02]  /*ee80*/  ULDC.64 UR12, c[0x0][0xaa0] ;  /* 0x0002a800000c7ab9 */ /* 0x000fe40000000a00 */
[----:B------:R-:W-:-:S03]  /*ee90*/  IMAD.WIDE R32, R3, 0x2, R32 ;  /* 0x0000000203207825 */ /* 0x000fc600078e0220 */
[C---:B------:R-:W-:Y:S01]  /*eea0*/  IADD3 R9, P6, R32.reuse, 0x1000, RZ ;  /* 0x0000100020097810 */ /* 0x040fe20007fde0ff */
[----:B------:R-:W-:Y:S01]  /*eeb0*/  UIMAD UR9, UR14, UR12, URZ ;  /* 0x0000000c0e0972a4 */ /* 0x000fe2000f8e023f */
[C---:B------:R-:W-:Y:S02]  /*eec0*/  IADD3 R13, P5, R32.reuse, 0x2000, RZ ;  /* 0x00002000200d7810 */ /* 0x040fe40007fbe0ff */
[----:B------:R-:W-:Y:S01]  /*eed0*/  LOP3.LUT R8, R9, 0x380, RZ, 0xc0, !PT ;  /* 0x0000038009087812 */ /* 0x000fe200078ec0ff */
[----:B------:R-:W-:Y:S01]  /*eee0*/  UIMAD.WIDE.U32 UR10, UR4, UR12, URZ ;  /* 0x0000000c040a72a5 */ /* 0x000fe2000f8e003f */
[----:B------:R-:W-:Y:S02]  /*eef0*/  IADD3 R25, P4, R32, 0x3000, RZ ;  /* 0x0000300020197810 */ /* 0x000fe40007f9e0ff */
[----:B------:R-:W-:Y:S01]  /*ef00*/  SHF.R.U64 R8, R8, 0x3, RZ ;  /* 0x0000000308087819 */ /* 0x000fe200000012ff */
[----:B------:R-:W-:Y:S01]  /*ef10*/  UIMAD UR9, UR4, UR13, UR9 ;  /* 0x0000000d040972a4 */ /* 0x000fe2000f8e0209 */
[----:B------:R-:W-:-:S02]  /*ef20*/  IADD3 R29, P3, R32, 0x4000, RZ ;  /* 0x00004000201d7810 */ /* 0x000fc40007f7e0ff */
[----:B------:R-:W-:Y:S01]  /*ef30*/  LOP3.LUT R8, R8, R9, RZ, 0x3c, !PT ;  /* 0x0000000908087212 */ /* 0x000fe200078e3cff */
[--C-:B------:R-:W-:Y:S01]  /*ef40*/  IMAD.X R9, RZ, RZ, R33.reuse, P6 ;  /* 0x000000ffff097224 */ /* 0x100fe200030e0621 */
[C---:B------:R-:W-:Y:S01]  /*ef50*/  IADD3 R3, P6, R32.reuse, 0x7000, RZ ;  /* 0x0000700020037810 */ /* 0x040fe20007fde0ff */
[----:B------:R-:W-:Y:S01]  /*ef60*/  UIADD3 UR11, UR11, UR9, URZ ;  /* 0x000000090b0b7290 */ /* 0x000fe2000fffe03f */
[C---:B------:R-:W-:Y:S01]  /*ef70*/  IADD3 R35, P2, R32.reuse, 0x5000, RZ ;  /* 0x0000500020237810 */ /* 0x040fe20007f5e0ff */
[----:B------:R-:W-:Y:S01]  /*ef80*/  ULDC.64 UR12, c[0x0][0xae8] ;  /* 0x0002ba00000c7ab9 */ /* 0x000fe20000000a00 */
[----:B------:R-:W-:Y:S01]  /*ef90*/  LOP3.LUT R2, R3, 0x380, RZ, 0xc0, !PT ;  /* 0x0000038003027812 */ /* 0x000fe200078ec0ff */
[----:B------:R-:W-:Y:S01]  /*efa0*/  USHF.R.S32.HI UR4, URZ, 0x1f, UR8 ;  /* 0x0000001f3f047899 */ /* 0x000fe20008011408 */
[----:B------:R-:W-:Y:S01]  /*efb0*/  IADD3 R37, P0, R32, 0x6000, RZ ;  /* 0x0000600020257810 */ /* 0x000fe20007f1e0ff */
[----:B------:R-:W-:Y:S01]  /*efc0*/  IMAD.X R41, RZ, RZ, R33, P6 ;  /* 0x000000ffff297224 */ /* 0x000fe200030e0621 */
[----:B------:R-:W-:Y:S01]  /*efd0*/  SHF.R.U64 R2, R2, 0x3, RZ ;  /* 0x0000000302027819 */ /* 0x000fe200000012ff */
[----:B------:R-:W-:Y:S01]  /*efe0*/  UIMAD.WIDE.U32 UR10, UR42, UR12, UR10 ;  /* 0x0000000c2a0a72a5 */ /* 0x000fe2000f8e000a */
[----:B------:R-:W-:Y:S01]  /*eff0*/  LOP3.LUT R12, R13, 0x380, RZ, 0xc0, !PT ;  /* 0x000003800d0c7812 */ /* 0x000fe200078ec0ff */
[----:B------:R-:W5:Y:S01]  /*f000*/  LD.E.128 R8, desc[UR52][R8.64] ;  /* 0x0000003408087980 */ /* 0x000f62000c101d00 */
[----:B------:R-:W-:-:S02]  /*f010*/  LOP3.LUT R40, R2, R3, RZ, 0x3c, !PT ;  /* 0x0000000302287212 */ /* 0x000fc400078e3cff */
[----:B------:R-:W1:Y:S01]  /*f020*/  @P1 LDC R3, c[0x0][0xbf0] ;  /* 0x0002fc00ff031b82 */ /* 0x000e620000000800 */
[----:B------:R-:W-:Y:S01]  /*f030*/  IMAD R2, R22, 0x20, R198 ;  /* 0x0000002016027824 */ /* 0x000fe200078e02c6 */
[----:B------:R-:W-:Y:S01]  /*f040*/  UIMAD UR11, UR42, UR13, UR11 ;  /* 0x0000000d2a0b72a4 */ /* 0x000fe2000f8e020b */
[----:B------:R-:W-:Y:S01]  /*f050*/  LOP3.LUT R24, R25, 0x380, RZ, 0xc0, !PT ;  /* 0x0000038019187812 */ /* 0x000fe200078ec0ff */
[----:B------:R-:W5:Y:S01]  /*f060*/  LD.E.128 R40, desc[UR52][R40.64] ;  /* 0x0000003428287980 */ /* 0x000f62000c101d00 */
[----:B------:R-:W-:Y:S01]  /*f070*/  VIADD R47, R2, UR37 ;  /* 0x00000025022f7c36 */ /* 0x000fe20008000000 */
[----:B------:R-:W-:Y:S01]  /*f080*/  ULDC.64 UR12, c[0x0][0xaf0] ;  /* 0x0002bc00000c7ab9 */ /* 0x000fe20000000a00 */
[----:B------:R-:W-:Y:S01]  /*f090*/  LOP3.LUT R28, R29, 0x380, RZ, 0xc0, !PT ;  /* 0x000003801d1c7812 */ /* 0x000fe200078ec0ff */
[----:B------:R-:W-:Y:S01]  /*f0a0*/  UIMAD UR4, UR4, UR12, URZ ;  /* 0x0000000c040472a4 */ /* 0x000fe2000f8e023f */
[----:B0-----:R-:W-:Y:S01]  /*f0b0*/  @P1 IMAD.HI.U32 R2, R47, R20, RZ ;  /* 0x000000142f021227 */ /* 0x001fe200078e00ff */
[----:B------:R-:W-:-:S02]  /*f0c0*/  LOP3.LUT R34, R35, 0x380, RZ, 0xc0, !PT ;  /* 0x0000038023227812 */ /* 0x000fc400078ec0ff */
[----:B------:R-:W-:Y:S02]  /*f0d0*/  LOP3.LUT R36, R37, 0x380, RZ, 0xc0, !PT ;  /* 0x0000038025247812 */ /* 0x000fe400078ec0ff */
[----:B------:R-:W-:Y:S01]  /*f0e0*/  LOP3.LUT R5, R32, 0x380, RZ, 0xc0, !PT ;  /* 0x0000038020057812 */ /* 0x000fe200078ec0ff */
[----:B------:R-:W-:Y:S01]  /*f0f0*/  IMAD.MOV.U32 R21, RZ, RZ, R47 ;  /* 0x000000ffff157224 */ /* 0x000fe200078e002f */
[----:B------:R-:W-:Y:S01]  /*f100*/  SHF.R.U64 R12, R12, 0x3, RZ ;  /* 0x000000030c0c7819 */ /* 0x000fe200000012ff */
[----:B------:R-:W-:Y:S01]  /*f110*/  UIMAD UR4, UR8, UR13, UR4 ;  /* 0x0000000d080472a4 */ /* 0x000fe2000f8e0204 */
[----:B------:R-:W-:Y:S01]  /*f120*/  SHF.R.U64 R24, R24, 0x3, RZ ;  /* 0x0000000318187819 */ /* 0x000fe200000012ff */
[----:B------:R-:W-:Y:S01]  /*f130*/  UIMAD.WIDE.U32 UR8, UR8, UR12, UR10 ;  /* 0x0000000c080872a5 */ /* 0x000fe2000f8e000a */
[----:B------:R-:W-:Y:S02]  /*f140*/  SHF.R.U64 R28, R28, 0x3, RZ ;  /* 0x000000031c1c7819 */ /* 0x000fe400000012ff */
[----:B------:R-:W-:-:S02]  /*f150*/  SHF.R.U64 R34, R34, 0x3, RZ ;  /* 0x0000000322227819 */ /* 0x000fc400000012ff */
[----:B------:R-:W-:Y:S02]  /*f160*/  SHF.R.U64 R36, R36, 0x3, RZ ;  /* 0x0000000324247819 */ /* 0x000fe400000012ff */
[----:B------:R-:W-:Y:S02]  /*f170*/  SHF.R.U64 R5, R5, 0x3, RZ ;  /* 0x0000000305057819 */ /* 0x000fe400000012ff */
[----:B-1----:R-:W-:Y:S01]  /*f180*/  @P1 SHF.R.U32.HI R21, RZ, R3, R2 ;  /* 0x00000003ff151219 */ /* 0x002fe20000011602 */
[----:B------:R-:W-:Y:S01]  /*f190*/  UIADD3 UR4, UR9, UR4, URZ ;  /* 0x0000000409047290 */ /* 0x000fe2000fffe03f */
        /* <DEDUP_REMOVED lines=11> */
[----:B------:R-:W-:Y:S01]  /*f250*/  IMAD.MOV.U32 R5, RZ, RZ, R33 ;  /* 0x000000ffff057224 */ /* 0x000fe200078e0021 */
[--C-:B------:R-:W-:Y:S01]  /*f260*/  SHF.R.S32.HI R20, RZ, 0x1f, R21.reuse ;  /* 0x0000001fff147819 */ /* 0x100fe20000011415 */
[----:B------:R-:W-:Y:S01]  /*f270*/  IMAD.MOV R46, RZ, RZ, -R21 ;  /* 0x000000ffff2e7224 */ /* 0x000fe200078e0a15 */
[----:B------:R-:W-:Y:S01]  /*f280*/  ULDC.64 UR10, c[0x0][0xae0] ;  /* 0x0002b800000a7ab9 */ /* 0x000fe20000000a00 */
[----:B------:R-:W-:Y:S01]  /*f290*/  IMAD.U32 R3, RZ, RZ, UR9 ;  /* 0x00000009ff037e24 */ /* 0x000fe2000f8e00ff */
[----:B------:R-:W5:Y:S01]  /*f2a0*/  LD.E.128 R12, desc[UR52][R12.64] ;  /* 0x000000340c0c7980 */ /* 0x000f62000c101d00 */
[----:B------:R-:W-:-:S02]  /*f2b0*/  IMAD R20, R20, UR10, RZ ;  /* 0x0000000a14147c24 */ /* 0x000fc4000f8e02ff */
[----:B------:R-:W-:Y:S01]  /*f2c0*/  IMAD R45, R45, R46, R47 ;  /* 0x0000002e2d2d7224 */ /* 0x000fe200078e022f */
[----:B------:R-:W5:Y:S01]  /*f2d0*/  LD.E.128 R4, desc[UR52][R4.64] ;  /* 0x0000003404047980 */ /* 0x000f62000c101d00 */
[----:B------:R-:W-:Y:S01]  /*f2e0*/  IMAD.U32 R2, RZ, RZ, UR8 ;  /* 0x00000008ff027e24 */ /* 0x000fe2000f8e00ff */
[----:B------:R-:W-:Y:S01]  /*f2f0*/  ULDC.64 UR8, c[0x0][0xad8] ;  /* 0x0002b60000087ab9 */ /* 0x000fe20000000a00 */
[----:B------:R-:W-:Y:S01]  /*f300*/  IMAD.U32 R3, RZ, RZ, UR4 ;  /* 0x00000004ff037e24 */ /* 0x000fe2000f8e00ff */
[----:B------:R-:W5:Y:S01]  /*f310*/  LD.E.128 R24, desc[UR52][R24.64] ;  /* 0x0000003418187980 */ /* 0x000f62000c101d00 */
[----:B------:R-:W-:-:S03]  /*f320*/  IMAD R47, R21, UR11, R20 ;  /* 0x0000000b152f7c24 */ /* 0x000fc6000f8e0214 */
[----:B------:R-:W5:Y:S01]  /*f330*/  LD.E.128 R28, desc[UR52][R28.64] ;  /* 0x000000341c1c7980 */ /* 0x000f62000c101d00 */
[----:B------:R-:W-:-:S03]  /*f340*/  SHF.R.S32.HI R20, RZ, 0x1f, R45 ;  /* 0x0000001fff147819 */ /* 0x000fc6000001142d */
[----:B------:R-:W5:Y:S04]  /*f350*/  LD.E.128 R32, desc[UR52][R34.64] ;  /* 0x0000003422207980 */ /* 0x000f68000c101d00 */
[----:B------:R-:W5:Y:S01]  /*f360*/  LD.E.128 R36, desc[UR52][R36.64] ;  /* 0x0000003424247980 */ /* 0x000f62000c101d00 */
[----:B------:R-:W-:Y:S01]  /*f370*/  IMAD.WIDE.U32 R2, R21, UR10, R2 ;  /* 0x0000000a15027c25 */ /* 0x000fe2000f8e0002 */
[----:B------:R-:W-:Y:S01]  /*f380*/  @!PT LDS RZ, [RZ] ;  /* 0x00000000fffff984 */ /* 0x000fe20000000800 */
[----:B------:R-:W-:Y:S01]  /*f390*/  @!PT LDS RZ, [RZ] ;  /* 0x00000000fffff984 */ /* 0x000fe20000000800 */
[----:B------:R-:W-:Y:S01]  /*f3a0*/  @!PT LDS RZ, [RZ] ;  /* 0x00000000fffff984 */ /* 0x000fe20000000800 */
[----:B------:R-:W-:Y:S01]  /*f3b0*/  @!PT LDS RZ, [RZ] ;  /* 0x00000000fffff984 */ /* 0x000fe20000000800 */
[----:B------:R0:W-:Y:S06]  /*f3c0*/  MEMBAR.ALL.CTA ;  /* 0x0000000000007992 */ /* 0x0001ec0000008000 */
[----:B0-----:R-:W0:Y:S01]  /*f3d0*/  FENCE.VIEW.ASYNC.S ;  /* 0x00000000000073c6 */ /* 0x001e220000000000 */
[----:B------:R-:W-:-:S02]  /*f3e0*/  IMAD.IADD R3, R3, 0x1, R47 ;  /* 0x0000000103037824 */ /* 0x000fc400078e022f */
[----:B------:R-:W-:Y:S02]  /*f3f0*/  IMAD R20, R20, UR8, RZ ;  /* 0x0000000814147c24 */ /* 0x000fe4000f8e02ff */
[----:B------:R-:W-:Y:S02]  /*f400*/  VIADD R49, R198, UR37 ;  /* 0x00000025c6317c36 */ /* 0x000fe40008000000 */
[C---:B------:R-:W-:Y:S02]  /*f410*/  IMAD R47, R45.reuse, UR9, R20 ;  /* 0x000000092d2f7c24 */ /* 0x040fe4000f8e0214 */
[----:B------:R-:W-:Y:S01]  /*f420*/  IMAD.WIDE.U32 R2, R45, UR8, R2 ;  /* 0x000000082d027c25 */ /* 0x000fe2000f8e0002 */
[----:B------:R-:W-:Y:S01]  /*f430*/  ISETP.GE.AND P2, PT, R49, R44, PT ;  /* 0x0000002c3100720c */ /* 0x000fe20003f46270 */
[----:B------:R-:W-:Y:S02]  /*f440*/  ULDC.64 UR8, c[0x0][0xa80] ;  /* 0x0002a00000087ab9 */ /* 0x000fe40000000a00 */
[----:B------:R-:W-:Y:S01]  /*f450*/  VIADD R0, R0, 0x28820 ;  /* 0x0002882000007836 */ /* 0x000fe20000000000 */
[----:B------:R-:W-:Y:S01]  /*f460*/  LEA R45, P3, R2, UR8, 0x1 ;  /* 0x00000008022d7c11 */ /* 0x000fe2000f8608ff */
[----:B------:R-:W-:-:S02]  /*f470*/  IMAD.IADD R3, R3, 0x1, R47 ;  /* 0x0000000103037824 */ /* 0x000fc400078e022f */
[----:B------:R-:W-:Y:S01]  /*f480*/  VIADD R21, R49, 0x20 ;  /* 0x0000002031157836 */ /* 0x000fe20000000000 */
[----:B------:R-:W-:Y:S02]  /*f490*/  PRMT R0, RZ, 0x654, R0 ;  /* 0x00000654ff007816 */ /* 0x000fe40000000000 */
[----:B------:R-:W-:Y:S02]  /*f4a0*/  LEA.HI.X R46, R2, UR9, R3, 0x1, P3 ;  /* 0x00000009022e7c11 */ /* 0x000fe400098f0c03 */
[-C--:B------:R-:W-:Y:S01]  /*f4b0*/  ISETP.GE.AND P0, PT, R21, R44.reuse, PT ;  /* 0x0000002c1500720c */ /* 0x080fe20003f06270 */
[----:B------:R-:W-:Y:S01]  /*f4c0*/  VIADD R21, R49, 0x40 ;  /* 0x0000004031157836 */ /* 0x000fe20000000000 */
[----:B0-----:R0:W-:Y:S01]  /*f4d0*/  SYNCS.ARRIVE.TRANS64.RED.A1T0 RZ, [R0+URZ], RZ ;  /* 0x000000ff00ff79a7 */ /* 0x0011e2000810043f */
[----:B------:R1:W2:Y:S01]  /*f4e0*/  SHFL.IDX PT, R20, R45, RZ, 0x181f ;  /* 0x00181fff2d147589 */ /* 0x0002a200000e0000 */
[----:B------:R-:W-:Y:S02]  /*f4f0*/  BSSY B1, `(.L_x_7507) ;  /* 0x000000d000017945 */ /* 0x000fe40003800000 */
[----:B------:R-:W-:Y:S01]  /*f500*/  ISETP.GE.AND P1, PT, R21, R44, PT ;  /* 0x0000002c1500720c */ /* 0x000fe20003f26270 */
[----:B0-----:R1:W0:Y:S01]  /*f510*/  SHFL.IDX PT, R0, R46, RZ, 0x181f ;  /* 0x00181fff2e007589 */ /* 0x00122200000e0000 */
[----:B------:R-:W-:Y:S11]  /*f520*/  @P2 BRA `(.L_x_7508) ;  /* 0x0000000000242947 */ /* 0x000ff60003800000 */
[----:B------:R-:W-:Y:S02]  /*f530*/  ULDC UR4, c[0x0][0xac8] ;  /* 0x0002b20000047ab9 */ /* 0x000fe40000000800 */
[----:B------:R-:W-:Y:S02]  /*f540*/  ISETP.GE.AND P2, PT, R18, UR4, PT ;  /* 0x0000000412007c0c */ /* 0x000fe4000bf46270 */
[----:B------:R-:W-:-:S11]  /*f550*/  ISETP.GE.AND P3, PT, R19, UR4, PT ;  /* 0x0000000413007c0c */ /* 0x000fd6000bf66270 */
[CC--:B--2---:R-:W-:Y:S02]  /*f560*/  @!P2 LEA R2, P4, R18.reuse, R20.reuse, 0x1 ;  /* 0x000000141202a211 */ /* 0x0c4fe400078808ff */
[C---:B------:R-:W-:Y:S02]  /*f570*/  @!P3 LEA R20, P5, R19.reuse, R20, 0x1 ;  /* 0x000000141314b211 */ /* 0x040fe400078a08ff */
[-C--:B0-----:R-:W-:Y:S02]  /*f580*/  @!P2 LEA.HI.X R3, R18, R0.reuse, R220, 0x1, P4 ;  /* 0x000000001203a211 */ /* 0x081fe400020f0cdc */
[----:B------:R-:W-:-:S03]  /*f590*/  @!P3 LEA.HI.X R21, R19, R0, R219, 0x1, P5 ;  /* 0x000000001315b211 */ /* 0x000fc600028f0cdb */
[----:B-----5:R3:W-:Y:S04]  /*f5a0*/  @!P2 ST.E.128 desc[UR52][R2.64], R4 ;  /* 0x000000040200a985 */ /* 0x0207e8000c101d34 */
[----:B------:R3:W-:Y:S02]  /*f5b0*/  @!P3 ST.E.128 desc[UR52][R20.64], R28 ;  /* 0x0000001c1400b985 */ /* 0x0007e4000c101d34 */
.L_x_7508:
[----:B------:R-:W-:Y:S05]  /*f5c0*/  BSYNC B1 ;  /* 0x0000000000017941 */ /* 0x000fea0003800000 */
.L_x_7507:
[----:B0-----:R0:W4:Y:S01]  /*f5d0*/  SHFL.IDX PT, R0, R46, 0x1, 0x181f ;  /* 0x00381f002e007f89 */ /* 0x00112200000e0000 */
[----:B------:R-:W-:Y:S03]  /*f5e0*/  BSSY B1, `(.L_x_7509) ;  /* 0x000000c000017945 */ /* 0x000fe60003800000 */
[----:B---3-5:R0:W3:Y:S01]  /*f5f0*/  SHFL.IDX PT, R4, R45, 0x1, 0x181f ;  /* 0x00381f002d047f89 */ /* 0x0280e200000e0000 */
[----:B------:R-:W-:Y:S05]  /*f600*/  @P0 BRA `(.L_x_7510) ;  /* 0x0000000000240947 */ /* 0x000fea0003800000 */
[----:B------:R-:W-:Y:S02]  /*f610*/  ULDC UR4, c[0x0][0xac8] ;  /* 0x0002b20000047ab9 */ /* 0x000fe40000000800 */
        /* <DEDUP_REMOVED lines=8> */
.L_x_7510:
[----:B------:R-:W-:Y:S05]  /*f6a0*/  BSYNC B1 ;  /* 0x0000000000017941 */ /* 0x000fea0003800000 */
.L_x_7509:
[----:B----4-:R4:W0:Y:S01]  /*f6b0*/  SHFL.IDX PT, R0, R46, 0x2, 0x181f ;  /* 0x00581f002e007f89 */ /* 0x01082200000e0000 */
[----:B------:R-:W-:Y:S03]  /*f6c0*/  BSSY B1, `(.L_x_7511) ;  /* 0x000000c000017945 */ /* 0x000fe60003800000 */
[----:B---3--:R4:W3:Y:S01]  /*f6d0*/  SHFL.IDX PT, R4, R45, 0x2, 0x181f ;  /* 0x00581f002d047f89 */ /* 0x0088e200000e0000 */
[----:B------:R-:W-:Y:S05]  /*f6e0*/  @P1 BRA `(.L_x_7512) ;  /* 0x0000000000241947 */ /* 0x000fea0003800000 */
[----:B------:R-:W-:Y:S02]  /*f6f0*/  ULDC UR4, c[0x0][0xac8] ;  /* 0x0002b20000047ab9 */ /* 0x000fe40000000800 */
        /* <DEDUP_REMOVED lines=8> */
.L_x_7512:
[----:B------:R-:W-:Y:S05]  /*f780*/  BSYNC B1 ;  /* 0x0000000000017941 */ /* 0x000fea0003800000 */
.L_x_7511:
[----:B0-----:R-:W-:Y:S01]  /*f790*/  VIADD R3, R49, 0x60 ;  /* 0x0000006031037836 */ /* 0x001fe20000000000 */
[----:B-1--4-:R-:W0:Y:S04]  /*f7a0*/  SHFL.IDX PT, R46, R46, 0x3, 0x181f ;  /* 0x00781f002e2e7f89 */ /* 0x012e2800000e0000 */
[----:B------:R-:W-:Y:S01]  /*f7b0*/  ISETP.GE.AND P0, PT, R3, R44, PT ;  /* 0x0000002c0300720c */ /* 0x000fe20003f06270 */
[----:B------:R-:W1:-:S12]  /*f7c0*/  SHFL.IDX PT, R45, R45, 0x3, 0x181f ;  /* 0x00781f002d2d7f89 */ /* 0x000e5800000e0000 */
[----:B------:R-:W-:Y:S05]  /*f7d0*/  @P0 BRA `(.L_x_7513) ;  /* 0x0000001800300947 */ /* 0x000fea0003800000 */
[----:B------:R-:W-:Y:S02]  /*f7e0*/  ULDC UR4, c[0x0][0xac8] ;  /* 0x0002b20000047ab9 */ /* 0x000fe40000000800 */
[----:B------:R-:W-:-:S13]  /*f7f0*/  ISETP.GE.AND P1, PT, R18, UR4, PT ;  /* 0x0000000412007c0c */ /* 0x000fda000bf26270 */
[----:B-1----:R-:W-:-:S04]  /*f800*/  @!P1 LEA R2, P0, R18, R45, 0x1 ;  /* 0x0000002d12029211 */ /* 0x002fc800078008ff */
[----:B0-----:R-:W-:Y:S02]  /*f810*/  @!P1 LEA.HI.X R3, R18, R46, R220, 0x1, P0 ;  /* 0x0000002e12039211 */ /* 0x001fe400000f0cdc */
[----:B------:R-:W-:-:S03]  /*f820*/  ISETP.GE.AND P0, PT, R19, UR4, PT ;  /* 0x0000000413007c0c */ /* 0x000fc6000bf06270 */
[----:B------:R0:W-:Y:S10]  /*f830*/  @!P1 ST.E.128 desc[UR52][R2.64], R24 ;  /* 0x0000001802009985 */ /* 0x0001f4000c101d34 */
[----:B------:R-:W-:Y:S05]  /*f840*/  @P0 BRA `(.L_x_7513) ;  /* 0x0000001800140947 */ /* 0x000fea0003800000 */
[----:B0-----:R-:W-:-:S04]  /*f850*/  LEA R2, P0, R19, R45, 0x1 ;  /* 0x0000002d13027211 */ /* 0x001fc800078008ff */
[----:B------:R-:W-:-:S05]  /*f860*/  LEA.HI.X R3, R19, R46, R219, 0x1, P0 ;  /* 0x0000002e13037211 */ /* 0x000fca00000f0cdb */
[----:B------:R0:W-:Y:S01]  /*f870*/  ST.E.128 desc[UR52][R2.64], R40 ;  /* 0x0000002802007985 */ /* 0x0001e2000c101d34 */
[----:B------:R-:W-:Y:S05]  /*f880*/  BRA `(.L_x_7513) ;  /* 0x0000001800047947 */ /* 0x000fea0003800000 */
.L_x_7506:
[----:B------:R-:W-:Y:S01]  /*f890*/  ULDC.64 UR12, c[0x0][0xb08] ;  /* 0x0002c200000c7ab9 */ /* 0x000fe20000000a00 */
[----:B------:R-:W0:Y:S01]  /*f8a0*/  @P1 LDC R4, c[0x0][0xbec] ;  /* 0x0002fb00ff041b82 */ /* 0x000e220000000800 */
[----:B------:R-:W-:Y:S01]  /*f8b0*/  UIMAD UR9, UR14, UR12, URZ ;  /* 0x0000000c0e0972a4 */ /* 0x000fe2000f8e023f */
[----:B------:R-:W-:Y:S01]  /*f8c0*/  IMAD.MOV.U32 R7, RZ, RZ, R13 ;  /* 0x000000ffff077224 */ /* 0x000fe200078e000d */
[----:B------:R-:W-:Y:S01]  /*f8d0*/  UIMAD.WIDE.U32 UR10, UR4, UR12, URZ ;  /* 0x0000000c040a72a5 */ /* 0x000fe2000f8e003f */
[----:B------:R-:W-:Y:S01]  /*f8e0*/  ISETP.GE.AND P0, PT, R11, R44, PT ;  /* 0x0000002c0b00720c */ /* 0x000fe20003f06270 */
[----:B------:R-:W-:Y:S01]  /*f8f0*/  UIMAD UR9, UR4, UR13, UR9 ;  /* 0x0000000d040972a4 */ /* 0x000fe2000f8e0209 */
[----:B------:R-:W-:Y:S01]  /*f900*/  BSSY B1, `(.L_x_7514) ;  /* 0x000006c000017945 */ /* 0x000fe20003800000 */
[----:B------:R-:W-:Y:S01]  /*f910*/  USHF.R.S32.HI UR4, URZ, 0x1f, UR8 ;  /* 0x0000001f3f047899 */ /* 0x000fe20008011408 */
[----:B------:R-:W1:Y:S01]  /*f920*/  @P1 LDC R5, c[0x0][0xbf0] ;  /* 0x0002fc00ff051b82 */ /* 0x000e620000000800 */
[----:B------:R-:W-:Y:S01]  /*f930*/  UIADD3 UR11, UR11, UR9, URZ ;  /* 0x000000090b0b7290 */ /* 0x000fe2000fffe03f */
[----:B------:R-:W-:-:S03]  /*f940*/  ULDC.64 UR12, c[0x0][0xb38] ;  /* 0x0002ce00000c7ab9 */ /* 0x000fc60000000a00 */
[----:B------:R-:W-:-:S04]  /*f950*/  UIMAD.WIDE.U32 UR10, UR42, UR12, UR10 ;  /* 0x0000000c2a0a72a5 */ /* 0x000fc8000f8e000a */
[----:B------:R-:W-:-:S03]  /*f960*/  UIMAD UR11, UR42, UR13, UR11 ;  /* 0x0000000d2a0b72a4 */ /* 0x000fc6000f8e020b */
[----:B------:R-:W-:Y:S02]  /*f970*/  ULDC.64 UR12, c[0x0][0xb40] ;  /* 0x0002d000000c7ab9 */ /* 0x000fe40000000a00 */
[----:B------:R-:W-:Y:S01]  /*f980*/  UIMAD UR4, UR4, UR12, URZ ;  /* 0x0000000c040472a4 */ /* 0x000fe2000f8e023f */
[----:B0-----:R-:W-:-:S03]  /*f990*/  @P1 IMAD.HI.U32 R4, R13, R4, RZ ;  /* 0x000000040d041227 */ /* 0x001fc600078e00ff */
[----:B------:R-:W-:Y:S02]  /*f9a0*/  UIMAD UR4, UR8, UR13, UR4 ;  /* 0x0000000d080472a4 */ /* 0x000fe4000f8e0204 */
[----:B------:R-:W-:-:S03]  /*f9b0*/  UIMAD.WIDE.U32 UR8, UR8, UR12, UR10 ;  /* 0x0000000c080872a5 */ /* 0x000fc6000f8e000a */
[----:B------:R-:W-:Y:S01]  /*f9c0*/  ULDC.64 UR10, c[0x0][0xb48] ;  /* 0x0002d200000a7ab9 */ /* 0x000fe20000000a00 */
[----:B------:R-:W-:Y:S01]  /*f9d0*/  UIADD3 UR9, UR9, UR4, URZ ;  /* 0x0000000409097290 */ /* 0x000fe2000fffe03f */
[----:B-1----:R-:W-:-:S03]  /*f9e0*/  @P1 SHF.R.U32.HI R7, RZ, R5, R4 ;  /* 0x00000005ff071219 */ /* 0x002fc60000011604 */
[----:B------:R-:W-:Y:S01]  /*f9f0*/  UIMAD.WIDE.U32 UR8, UR39, UR10, UR8 ;  /* 0x0000000a270872a5 */ /* 0x000fe2000f8e0008 */
[--C-:B------:R-:W-:Y:S01]  /*fa00*/  SHF.R.S32.HI R4, RZ, 0x1f, R7.reuse ;  /* 0x0000001fff047819 */ /* 0x100fe20000011407 */
[----:B------:R-:W-:Y:S02]  /*fa10*/  IMAD.MOV R6, RZ, RZ, -R7 ;  /* 0x000000ffff067224 */ /* 0x000fe400078e0a07 */
[----:B------:R-:W-:Y:S02]  /*fa20*/  UIMAD UR39, UR39, UR11, UR9 ;  /* 0x0000000b272772a4 */ /* 0x000fe4000f8e0209 */
[----:B------:R-:W-:Y:S01]  /*fa30*/  IMAD R45, R45, R6, R13 ;  /* 0x000000062d2d7224 */ /* 0x000fe200078e020d */
[----:B------:R-:W-:Y:S01]  /*fa40*/  ULDC.64 UR10, c[0x0][0xb30] ;  /* 0x0002cc00000a7ab9 */ /* 0x000fe20000000a00 */
[----:B------:R-:W-:Y:S02]  /*fa50*/  IMAD.U32 R5, RZ, RZ, UR9 ;  /* 0x00000009ff057e24 */ /* 0x000fe4000f8e00ff */
[----:B------:R-:W-:-:S02]  /*fa60*/  IMAD R6, R4, UR10, RZ ;  /* 0x0000000a04067c24 */ /* 0x000fc4000f8e02ff */
        /* <DEDUP_REMOVED lines=12> */
[----:B------:R-:W-:Y:S01]  /*fb30*/  LEA R0, P1, R4, UR8, 0x2 ;  /* 0x0000000804007c11 */ /* 0x000fe2000f8210ff */
[----:B------:R-:W-:-:S03]  /*fb40*/  IMAD.IADD R5, R5, 0x1, R7 ;  /* 0x0000000105057824 */ /* 0x000fc600078e0207 */
[----:B------:R-:W-:Y:S01]  /*fb50*/  PRMT R6, RZ, 0x654, R6 ;  /* 0x00000654ff067816 */ /* 0x000fe20000000006 */
[----:B------:R0:W1:Y:S01]  /*fb60*/  SHFL.IDX PT, R24, R0, RZ, 0x1c1f ;  /* 0x001c1fff00187589 */ /* 0x00006200000e0000 */
[----:B------:R-:W-:Y:S02]  /*fb70*/  LEA.HI.X R20, R4, UR9, R5, 0x2, P1 ;  /* 0x0000000904147c11 */ /* 0x000fe400088f1405 */
[----:B------:R0:W-:Y:S03]  /*fb80*/  SYNCS.ARRIVE.TRANS64.RED.A1T0 RZ, [R6+URZ], RZ ;  /* 0x000000ff06ff79a7 */ /* 0x0001e6000810043f */
[----:B------:R0:W2:Y:S01]  /*fb90*/  SHFL.IDX PT, R21, R20, RZ, 0x1c1f ;  /* 0x001c1fff14157589 */ /* 0x0000a200000e0000 */
[----:B------:R-:W-:Y:S05]  /*fba0*/  @P0 BRA `(.L_x_7515) ;  /* 0x0000000400040947 */ /* 0x000fea0003800000 */
[----:B------:R-:W-:Y:S02]  /*fbb0*/  ULDC UR4, c[0x0][0xac8] ;  /* 0x0002b20000047ab9 */ /* 0x000fe40000000800 */
[----:B------:R-:W-:Y:S02]  /*fbc0*/  ISETP.GE.AND P3, PT, R16, UR4, PT ;  /* 0x0000000410007c0c */ /* 0x000fe4000bf66270 */
[----:B------:R-:W-:Y:S02]  /*fbd0*/  ISETP.GE.AND P2, PT, R197, UR4, PT ;  /* 0x00000004c5007c0c */ /* 0x000fe4000bf46270 */
[----:B------:R-:W-:Y:S02]  /*fbe0*/  ISETP.GE.AND P1, PT, R196, UR4, PT ;  /* 0x00000004c4007c0c */ /* 0x000fe4000bf26270 */
[----:B------:R-:W-:-:S07]  /*fbf0*/  ISETP.GE.AND P0, PT, R195, UR4, PT ;  /* 0x00000004c3007c0c */ /* 0x000fce000bf06270 */
[CC--:B-1----:R-:W-:Y:S02]  /*fc00*/  @!P3 LEA R4, P4, R16.reuse, R24.reuse, 0x2 ;  /* 0x000000181004b211 */ /* 0x0c2fe400078810ff */
[-C--:B0-----:R-:W-:Y:S02]  /*fc10*/  @!P2 LEA R6, P6, R197, R24.reuse, 0x2 ;  /* 0x00000018c506a211 */ /* 0x081fe400078c10ff */
[----:B--2---:R-:W-:Y:S02]  /*fc20*/  @!P3 LEA.HI.X R5, R16, R21, R215, 0x2, P4 ;  /* 0x000000151005b211 */ /* 0x004fe400020f14d7 */
[----:B------:R-:W-:Y:S02]  /*fc30*/  ISETP.GE.AND P4, PT, R193, UR4, PT ;  /* 0x00000004c1007c0c */ /* 0x000fe4000bf86270 */
[----:B------:R-:W-:Y:S01]  /*fc40*/  @!P1 LEA R8, P5, R196, R24, 0x2 ;  /* 0x00000018c4089211 */ /* 0x000fe200078a10ff */
[----:B------:R0:W-:Y:S01]  /*fc50*/  @!P3 ST.E.64 desc[UR52][R4.64], R88 ;  /* 0x000000580400b985 */ /* 0x0001e2000c101b34 */
[----:B------:R-:W-:-:S02]  /*fc60*/  ISETP.GE.AND P3, PT, R194, UR4, PT ;  /* 0x00000004c2007c0c */ /* 0x000fc4000bf66270 */
[-C--:B------:R-:W-:Y:S02]  /*fc70*/  @!P2 LEA.HI.X R7, R197, R21.reuse, R214, 0x2, P6 ;  /* 0x00000015c507a211 */ /* 0x080fe400030f14d6 */
[C---:B------:R-:W-:Y:S02]  /*fc80*/  @!P0 LEA R10, P6, R195.reuse, R24, 0x2 ;  /* 0x00000018c30a8211 */ /* 0x040fe400078c10ff */
[-C--:B------:R-:W-:Y:S01]  /*fc90*/  @!P1 LEA.HI.X R9, R196, R21.reuse, R213, 0x2, P5 ;  /* 0x00000015c4099211 */ /* 0x080fe200028f14d5 */
[----:B------:R1:W-:Y:S01]  /*fca0*/  @!P2 ST.E.64 desc[UR52][R6.64], R92 ;  /* 0x0000005c0600a985 */ /* 0x0003e2000c101b34 */
[----:B------:R-:W-:Y:S02]  /*fcb0*/  ISETP.GE.AND P5, PT, R192, UR4, PT ;  /* 0x00000004c0007c0c */ /* 0x000fe4000bfa6270 */
[----:B------:R-:W-:Y:S01]  /*fcc0*/  @!P0 LEA.HI.X R11, R195, R21, R212, 0x2, P6 ;  /* 0x00000015c30b8211 */ /* 0x000fe200030f14d4 */
[----:B------:R2:W-:Y:S01]  /*fcd0*/  @!P1 ST.E.64 desc[UR52][R8.64], R96 ;  /* 0x0000006008009985 */ /* 0x0005e2000c101b34 */
[----:B------:R-:W-:-:S02]  /*fce0*/  ISETP.GE.AND P2, PT, R191, UR4, PT ;  /* 0x00000004bf007c0c */ /* 0x000fc4000bf46270 */
[-C--:B0-----:R-:W-:Y:S01]  /*fcf0*/  @!P3 LEA R4, P6, R194, R24.reuse, 0x2 ;  /* 0x00000018c204b211 */ /* 0x081fe200078c10ff */
[----:B------:R0:W-:Y:S01]  /*fd00*/  @!P0 ST.E.64 desc[UR52][R10.64], R100 ;  /* 0x000000640a008985 */ /* 0x0001e2000c101b34 */
[C---:B------:R-:W-:Y:S02]  /*fd10*/  @!P4 LEA R12, P0, R193.reuse, R24, 0x2 ;  /* 0x00000018c10cc211 */ /* 0x040fe400078010ff */
[----:B------:R-:W-:Y:S02]  /*fd20*/  ISETP.GE.AND P1, PT, R190, UR4, PT ;  /* 0x00000004be007c0c */ /* 0x000fe4000bf26270 */
[-C--:B------:R-:W-:Y:S02]  /*fd30*/  @!P4 LEA.HI.X R13, R193, R21.reuse, R210, 0x2, P0 ;  /* 0x00000015c10dc211 */ /* 0x080fe400000f14d2 */
[----:B------:R-:W-:Y:S02]  /*fd40*/  @!P3 LEA.HI.X R5, R194, R21, R211, 0x2, P6 ;  /* 0x00000015c205b211 */ /* 0x000fe400030f14d3 */
[----:B------:R-:W-:-:S02]  /*fd50*/  ISETP.GE.AND P0, PT, R189, UR4, PT ;  /* 0x00000004bd007c0c */ /* 0x000fc4000bf06270 */
[-C--:B------:R-:W-:Y:S01]  /*fd60*/  @!P5 LEA R14, P6, R192, R24.reuse, 0x2 ;  /* 0x00000018c00ed211 */ /* 0x080fe200078c10ff */
[----:B------:R3:W-:Y:S01]  /*fd70*/  @!P3 ST.E.64 desc[UR52][R4.64], R104 ;  /* 0x000000680400b985 */ /* 0x0007e2000c101b34 */
[----:B------:R-:W-:Y:S02]  /*fd80*/  ISETP.GE.AND P3, PT, R188, UR4, PT ;  /* 0x00000004bc007c0c */ /* 0x000fe4000bf66270 */
[----:B------:R-:W-:Y:S01]  /*fd90*/  @!P5 LEA.HI.X R15, R192, R21, R209, 0x2, P6 ;  /* 0x00000015c00fd211 */ /* 0x000fe200030f14d1 */
[----:B------:R4:W-:Y:S01]  /*fda0*/  @!P4 ST.E.64 desc[UR52][R12.64], R108 ;  /* 0x0000006c0c00c985 */ /* 0x0009e2000c101b34 */
[----:B-1----:R-:W-:-:S03]  /*fdb0*/  @!P2 LEA R6, P4, R191, R24, 0x2 ;  /* 0x00000018bf06a211 */ /* 0x002fc600078810ff */
[----:B------:R-:W-:Y:S01]  /*fdc0*/  @!P5 ST.E.64 desc[UR52][R14.64], R112 ;  /* 0x000000700e00d985 */ /* 0x000fe2000c101b34 */
[CC--:B--2---:R-:W-:Y:S02]  /*fdd0*/  @!P1 LEA R8, P5, R190.reuse, R24.reuse, 0x2 ;  /* 0x00000018be089211 */ /* 0x0c4fe400078a10ff */
[-C--:B------:R-:W-:Y:S02]  /*fde0*/  @!P2 LEA.HI.X R7, R191, R21.reuse, R208, 0x2, P4 ;  /* 0x00000015bf07a211 */ /* 0x080fe400020f14d0 */
[----:B0-----:R-:W-:Y:S02]  /*fdf0*/  @!P0 LEA R10, P6, R189, R24, 0x2 ;  /* 0x00000018bd0a8211 */ /* 0x001fe400078c10ff */
[----:B------:R-:W-:Y:S01]  /*fe00*/  ISETP.GE.AND P4, PT, R187, UR4, PT ;  /* 0x00000004bb007c0c */ /* 0x000fe2000bf86270 */
[----:B------:R0:W-:Y:S01]  /*fe10*/  @!P2 ST.E.64 desc[UR52][R6.64], R116 ;  /* 0x000000740600a985 */ /* 0x0001e2000c101b34 */
[-C--:B------:R-:W-:Y:S02]  /*fe20*/  @!P1 LEA.HI.X R9, R190, R21.reuse, R207, 0x2, P5 ;  /* 0x00000015be099211 */ /* 0x080fe400028f14cf */
[----:B------:R-:W-:-:S02]  /*fe30*/  @!P0 LEA.HI.X R11, R189, R21, R206, 0x2, P6 ;  /* 0x00000015bd0b8211 */ /* 0x000fc400030f14ce */
[----:B------:R-:W-:Y:S01]  /*fe40*/  ISETP.GE.AND P2, PT, R186, UR4, PT ;  /* 0x00000004ba007c0c */ /* 0x000fe2000bf46270 */
[----:B------:R1:W-:Y:S01]  /*fe50*/  @!P1 ST.E.64 desc[UR52][R8.64], R120 ;  /* 0x0000007808009985 */ /* 0x0003e2000c101b34 */
[----:B---3--:R-:W-:Y:S02]  /*fe60*/  @!P3 LEA R4, P5, R188, R24, 0x2 ;  /* 0x00000018bc04b211 */ /* 0x008fe400078a10ff */
[----:B------:R-:W-:Y:S01]  /*fe70*/  ISETP.GE.AND P1, PT, R185, UR4, PT ;  /* 0x00000004b9007c0c */ /* 0x000fe2000bf26270 */
[----:B------:R2:W-:Y:S01]  /*fe80*/  @!P0 ST.E.64 desc[UR52][R10.64], R124 ;  /* 0x0000007c0a008985 */ /* 0x0005e2000c101b34 */
[----:B------:R-:W-:Y:S02]  /*fe90*/  ISETP.GE.AND P0, PT, R184, UR4, PT ;  /* 0x00000004b8007c0c */ /* 0x000fe4000bf06270 */
[----:B------:R-:W-:Y:S02]  /*fea0*/  @!P3 LEA.HI.X R5, R188, R21, R205, 0x2, P5 ;  /* 0x00000015bc05b211 */ /* 0x000fe400028f14cd */
[----:B------:R-:W-:-:S02]  /*feb0*/  ISETP.GE.AND P5, PT, R23, UR4, PT ;  /* 0x0000000417007c0c */ /* 0x000fc4000bfa6270 */
[CC--:B----4-:R-:W-:Y:S01]  /*fec0*/  @!P4 LEA R12, P6, R187.reuse, R24.reuse, 0x2 ;  /* 0x00000018bb0cc211 */ /* 0x0d0fe200078c10ff */
[----:B------:R3:W-:Y:S01]  /*fed0*/  @!P3 ST.E.64 desc[UR52][R4.64], R128 ;  /* 0x000000800400b985 */ /* 0x0007e2000c101b34 */
[CC--:B0-----:R-:W-:Y:S02]  /*fee0*/  @!P2 LEA R6, P3, R186.reuse, R24.reuse, 0x2 ;  /* 0x00000018ba06a211 */ /* 0x0c1fe400078610ff */
[-C--:B------:R-:W-:Y:S02]  /*fef0*/  @!P4 LEA.HI.X R13, R187, R21.reuse, R204, 0x2, P6 ;  /* 0x00000015bb0dc211 */ /* 0x080fe400030f14cc */
[-C--:B-1----:R-:W-:Y:S02]  /*ff00*/  @!P1 LEA R8, P6, R185, R24.reuse, 0x2 ;  /* 0x00000018b9089211 */ /* 0x082fe400078c10ff */
[----:B------:R-:W-:Y:S01]  /*ff10*/  @!P2 LEA.HI.X R7, R186, R21, R203, 0x2, P3 ;  /* 0x00000015ba07a211 */ /* 0x000fe200018f14cb */
[----:B------:R3:W-:Y:S01]  /*ff20*/  @!P4 ST.E.64 desc[UR52][R12.64], R132 ;  /* 0x000000840c00c985 */ /* 0x0007e2000c101b34 */
[----:B--2---:R-:W-:-:S02]  /*ff30*/  @!P0 LEA R10, P4, R184, R24, 0x2 ;  /* 0x00000018b80a8211 */ /* 0x004fc400078810ff */
        /* <DEDUP_REMOVED lines=8> */
.L_x_7515:
[----:B------:R-:W-:Y:S05]  /*ffc0*/  BSYNC B1 ;  /* 0x0000000000017941 */ /* 0x000fea0003800000 */
.L_x_7514:
[----:B------:R-:W-:Y:S01]  /*ffd0*/  ISETP.GE.AND P0, PT, R25, R44, PT ;  /* 0x0000002c1900720c */ /* 0x000fe20003f06270 */
[----:B0-----:R-:W0:Y:S04]  /*ffe0*/  SHFL.IDX PT, R20, R20, 0x1, 0x1c1f ;  /* 0x003c1f0014147f89 */ /* 0x001e2800000e0000 */
[----:B------:R-:W4:Y:S08]  /*fff0*/  SHFL.IDX PT, R0, R0, 0x1, 0x1c1f ;  /* 0x003c1f0000007f89 */ /* 0x000f3000000e0000 */
[----:B------:R-:W-:Y:S05]  /*10000*/  @P0 BRA `(.L_x_7513) ;  /* 0x0000001000240947 */ /* 0x000fea0003800000 */
[----:B------:R-:W-:Y:S02]  /*10010*/  ULDC UR4, c[0x0][0xac8] ;  /* 0x0002b20000047ab9 */ /* 0x000fe40000000800 */
[----:B------:R-:W-:Y:S02]  /*10020*/  ISETP.GE.AND P2, PT, R16, UR4, PT ;  /* 0x0000000410007c0c */ /* 0x000fe4000bf46270 */
[----:B------:R-:W-:Y:S02]  /*10030*/  ISETP.GE.AND P1, PT, R197, UR4, PT ;  /* 0x00000004c5007c0c */ /* 0x000fe4000bf26270 */
[----:B------:R-:W-:Y:S02]  /*10040*/  ISETP.GE.AND P0, PT, R196, UR4, PT ;  /* 0x00000004c4007c0c */ /* 0x000fe4000bf06270 */
[----:B------:R-:W-:Y:S02]  /*10050*/  ISETP.GE.AND P4, PT, R194, UR4, PT ;  /* 0x00000004c2007c0c */ /* 0x000fe4000bf86270 */
[----:B------:R-:W-:-:S05]  /*10060*/  ISETP.GE.AND P3, PT, R195, UR4, PT ;  /* 0x00000004c3007c0c */ /* 0x000fca000bf66270 */
[CC--:B---34-:R-:W-:Y:S02]  /*10070*/  @!P2 LEA R4, P6, R16.reuse, R0.reuse, 0x2 ;  /* 0x000000001004a211 */ /* 0x0d8fe400078c10ff */
[C---:B------:R-:W-:Y:S02]  /*10080*/  @!P1 LEA R6, P5, R197.reuse, R0, 0x2 ;  /* 0x00000000c5069211 */ /* 0x040fe400078a10ff */
[----:B0-----:R-:W-:Y:S02]  /*10090*/  @!P2 LEA.HI.X R5, R16, R20, R215, 0x2, P6 ;  /* 0x000000141005a211 */ /* 0x001fe400030f14d7 */
[----:B------:R-:W-:Y:S02]  /*100a0*/  @!P0 LEA R8, P6, R196, R0, 0x2 ;  /* 0x00000000c4088211 */ /* 0x000fe400078c10ff */
[----:B------:R-:W-:Y:S01]  /*100b0*/  @!P1 LEA.HI.X R7, R197, R20, R214, 0x2, P5 ;  /* 0x00000014c5079211 */ /* 0x000fe200028f14d6 */
[----:B------:R0:W-:Y:S01]  /*100c0*/  @!P2 ST.E.64 desc[UR52][R4.64], R2 ;  /* 0x000000020400a985 */ /* 0x0001e2000c101b34 */
[----:B------:R-:W-:-:S02]  /*100d0*/  ISETP.GE.AND P5, PT, R193, UR4, PT ;  /* 0x00000004c1007c0c */ /* 0x000fc4000bfa6270 */
[----:B------:R-:W-:Y:S01]  /*100e0*/  @!P0 LEA.HI.X R9, R196, R20, R213, 0x2, P6 ;  /* 0x00000014c4098211 */ /* 0x000fe200030f14d5 */
[----:B------:R3:W-:Y:S01]  /*100f0*/  @!P1 ST.E.64 desc[UR52][R6.64], R94 ;  /* 0x0000005e06009985 */ /* 0x0007e2000c101b34 */
[----:B------:R-:W-:Y:S02]  /*10100*/  ISETP.GE.AND P2, PT, R192, UR4, PT ;  /* 0x00000004c0007c0c */ /* 0x000fe4000bf46270 */
[-C--:B------:R-:W-:Y:S01]  /*10110*/  @!P3 LEA R10, P6, R195, R0.reuse, 0x2 ;  /* 0x00000000c30ab211 */ /* 0x080fe200078c10ff */
[----:B------:R4:W-:Y:S01]  /*10120*/  @!P0 ST.E.64 desc[UR52][R8.64], R98 ;  /* 0x0000006208008985 */ /* 0x0009e2000c101b34 */
[C---:B------:R-:W-:Y:S02]  /*10130*/  @!P4 LEA R12, P0, R194.reuse, R0, 0x2 ;  /* 0x00000000c20cc211 */ /* 0x040fe400078010ff */
[----:B------:R-:W-:Y:S02]  /*10140*/  ISETP.GE.AND P1, PT, R191, UR4, PT ;  /* 0x00000004bf007c0c */ /* 0x000fe4000bf26270 */
[----:B------:R-:W-:-:S02]  /*10150*/  @!P4 LEA.HI.X R13, R194, R20, R211, 0x2, P0 ;  /* 0x00000014c20dc211 */ /* 0x000fc400000f14d3 */
[----:B------:R-:W-:Y:S02]  /*10160*/  @!P3 LEA.HI.X R11, R195, R20, R212, 0x2, P6 ;  /* 0x00000014c30bb211 */ /* 0x000fe400030f14d4 */
[----:B------:R-:W-:Y:S02]  /*10170*/  ISETP.GE.AND P0, PT, R190, UR4, PT ;  /* 0x00000004be007c0c */ /* 0x000fe4000bf06270 */
[----:B------:R-:W-:Y:S01]  /*10180*/  @!P5 LEA R14, P6, R193, R0, 0x2 ;  /* 0x00000000c10ed211 */ /* 0x000fe200078c10ff */
[----:B------:R5:W-:Y:S01]  /*10190*/  @!P3 ST.E.64 desc[UR52][R10.64], R102 ;  /* 0x000000660a00b985 */ /* 0x000be2000c101b34 */
[----:B------:R-:W-:Y:S02]  /*101a0*/  ISETP.GE.AND P3, PT, R189, UR4, PT ;  /* 0x00000004bd007c0c */ /* 0x000fe4000bf66270 */
[----:B------:R-:W-:Y:S01]  /*101b0*/  @!P5 LEA.HI.X R15, R193, R20, R210, 0x2, P6 ;  /* 0x00000014c10fd211 */ /* 0x000fe200030f14d2 */
[----:B------:R-:W-:Y:S01]  /*101c0*/  @!P4 ST.E.64 desc[UR52][R12.64], R106 ;  /* 0x0000006a0c00c985 */ /* 0x000fe2000c101b34 */
[----:B0-----:R-:W-:-:S03]  /*101d0*/  @!P2 LEA R2, P4, R192, R0, 0x2 ;  /* 0x00000000c002a211 */ /* 0x001fc600078810ff */
[----:B------:R-:W-:Y:S01]  /*101e0*/  @!P5 ST.E.64 desc[UR52][R14.64], R110 ;  /* 0x0000006e0e00d985 */ /* 0x000fe2000c101b34 */
[C---:B------:R-:W-:Y:S02]  /*101f0*/  @!P1 LEA R4, P5, R191.reuse, R0, 0x2 ;  /* 0x00000000bf049211 */ /* 0x040fe400078a10ff */
[----:B------:R-:W-:Y:S02]  /*10200*/  @!P2 LEA.HI.X R3, R192, R20, R209, 0x2, P4 ;  /* 0x00000014c003a211 */ /* 0x000fe400020f14d1 */
[----:B---3--:R-:W-:Y:S02]  /*10210*/  @!P0 LEA R6, P6, R190, R0, 0x2 ;  /* 0x00000000be068211 */ /* 0x008fe400078c10ff */
[----:B------:R-:W-:Y:S01]  /*10220*/  ISETP.GE.AND P4, PT, R188, UR4, PT ;  /* 0x00000004bc007c0c */ /* 0x000fe2000bf86270 */
[----:B------:R0:W-:Y:S01]  /*10230*/  @!P2 ST.E.64 desc[UR52][R2.64], R114 ;  /* 0x000000720200a985 */ /* 0x0001e2000c101b34 */
[-C--:B------:R-:W-:Y:S02]  /*10240*/  @!P1 LEA.HI.X R5, R191, R20.reuse, R208, 0x2, P5 ;  /* 0x00000014bf059211 */ /* 0x080fe400028f14d0 */
[----:B------:R-:W-:-:S02]  /*10250*/  @!P0 LEA.HI.X R7, R190, R20, R207, 0x2, P6 ;  /* 0x00000014be078211 */ /* 0x000fc400030f14cf */
[----:B------:R-:W-:Y:S01]  /*10260*/  ISETP.GE.AND P2, PT, R187, UR4, PT ;  /* 0x00000004bb007c0c */ /* 0x000fe2000bf46270 */
[----:B------:R3:W-:Y:S01]  /*10270*/  @!P1 ST.E.64 desc[UR52][R4.64], R118 ;  /* 0x0000007604009985 */ /* 0x0007e2000c101b34 */
[----:B----4-:R-:W-:Y:S02]  /*10280*/  @!P3 LEA R8, P5, R189, R0, 0x2 ;  /* 0x00000000bd08b211 */ /* 0x010fe400078a10ff */
[----:B------:R-:W-:Y:S01]  /*10290*/  ISETP.GE.AND P1, PT, R186, UR4, PT ;  /* 0x00000004ba007c0c */ /* 0x000fe2000bf26270 */
[----:B------:R4:W-:Y:S01]  /*102a0*/  @!P0 ST.E.64 desc[UR52][R6.64], R122 ;  /* 0x0000007a06008985 */ /* 0x0009e2000c101b34 */
[----:B------:R-:W-:Y:S02]  /*102b0*/  ISETP.GE.AND P0, PT, R185, UR4, PT ;  /* 0x00000004b9007c0c */ /* 0x000fe4000bf06270 */
[----:B------:R-:W-:Y:S02]  /*102c0*/  @!P3 LEA.HI.X R9, R189, R20, R206, 0x2, P5 ;  /* 0x00000014bd09b211 */ /* 0x000fe400028f14ce */
[----:B------:R-:W-:-:S02]  /*102d0*/  ISETP.GE.AND P5, PT, R184, UR4, PT ;  /* 0x00000004b8007c0c */ /* 0x000fc4000bfa6270 */
[CC--:B-----5:R-:W-:Y:S01]  /*102e0*/  @!P4 LEA R10, P6, R188.reuse, R0.reuse, 0x2 ;  /* 0x00000000bc0ac211 */ /* 0x0e0fe200078c10ff */
[----:B------:R1:W-:Y:S01]  /*102f0*/  @!P3 ST.E.64 desc[UR52][R8.64], R126 ;  /* 0x0000007e0800b985 */ /* 0x0003e2000c101b34 */
[C---:B0-----:R-:W-:Y:S02]  /*10300*/  @!P2 LEA R2, P3, R187.reuse, R0, 0x2 ;  /* 0x00000000bb02a211 */ /* 0x041fe400078610ff */
[----:B------:R-:W-:Y:S02]  /*10310*/  @!P4 LEA.HI.X R11, R188, R20, R205, 0x2, P6 ;  /* 0x00000014bc0bc211 */ /* 0x000fe400030f14cd */
[----:B---3--:R-:W-:Y:S02]  /*10320*/  @!P1 LEA R4, P6, R186, R0, 0x2 ;  /* 0x00000000ba049211 */ /* 0x008fe400078c10ff */
[----:B------:R-:W-:Y:S01]  /*10330*/  @!P2 LEA.HI.X R3, R187, R20, R204, 0x2, P3 ;  /* 0x00000014bb03a211 */ /* 0x000fe200018f14cc */
[----:B------:R0:W-:Y:S01]  /*10340*/  @!P4 ST.E.64 desc[UR52][R10.64], R130 ;  /* 0x000000820a00c985 */ /* 0x0001e2000c101b34 */
[----:B----4-:R-:W-:-:S02]  /*10350*/  @!P0 LEA R6, P4, R185, R0, 0x2 ;  /* 0x00000000b9068211 */ /* 0x010fc400078810ff */
[----:B------:R-:W-:Y:S01]  /*10360*/  @!P5 LEA R12, P3, R184, R0, 0x2 ;  /* 0x00000000b80cd211 */ /* 0x000fe200078610ff */
[----:B------:R0:W-:Y:S01]  /*10370*/  @!P2 ST.E.64 desc[UR52][R2.64], R134 ;  /* 0x000000860200a985 */ /* 0x0001e2000c101b34 */
[-C--:B------:R-:W-:Y:S02]  /*10380*/  @!P1 LEA.HI.X R5, R186, R20.reuse, R203, 0x2, P6 ;  /* 0x00000014ba059211 */ /* 0x080fe400030f14cb */
[-C--:B------:R-:W-:Y:S02]  /*10390*/  @!P0 LEA.HI.X R7, R185, R20.reuse, R202, 0x2, P4 ;  /* 0x00000014b9078211 */ /* 0x080fe400020f14ca */
[----:B------:R-:W-:Y:S01]  /*103a0*/  @!P5 LEA.HI.X R13, R184, R20, R201, 0x2, P3 ;  /* 0x00000014b80dd211 */ /* 0x000fe200018f14c9 */
[----:B------:R0:W-:Y:S04]  /*103b0*/  @!P1 ST.E.64 desc[UR52][R4.64], R138 ;  /* 0x0000008a04009985 */ /* 0x0001e8000c101b34 */
[----:B------:R0:W-:Y:S01]  /*103c0*/  @!P0 ST.E.64 desc[UR52][R6.64], R142 ;  /* 0x0000008e06008985 */ /* 0x0001e2000c101b34 */
[----:B------:R-:W-:-:S03]  /*103d0*/  ISETP.GE.AND P0, PT, R23, UR4, PT ;  /* 0x0000000417007c0c */ /* 0x000fc6000bf06270 */
[----:B------:R0:W-:Y:S10]  /*103e0*/  @!P5 ST.E.64 desc[UR52][R12.64], R146 ;  /* 0x000000920c00d985 */ /* 0x0001f4000c101b34 */
[----:B-1----:R-:W-:Y:S05]  /*103f0*/  @P0 BRA `(.L_x_7513) ;  /* 0x0000000c00280947 */ /* 0x002fea0003800000 */
[----:B0-----:R-:W-:-:S04]  /*10400*/  LEA R2, P0, R23, R0, 0x2 ;  /* 0x0000000017027211 */ /* 0x001fc800078010ff */
[----:B------:R-:W-:-:S05]  /*10410*/  LEA.HI.X R3, R23, R20, R200, 0x2, P0 ;  /* 0x0000001417037211 */ /* 0x000fca00000f14c8 */
[----:B------:R0:W-:Y:S01]  /*10420*/  ST.E.64 desc[UR52][R2.64], R150 ;  /* 0x0000009602007985 */ /* 0x0001e2000c101b34 */
[----:B------:R-:W-:Y:S05]  /*10430*/  BRA `(.L_x_7513) ;  /* 0x0000000c00187947 */ /* 0x000fea0003800000 */
.L_x_7504:
[----:B------:R-:W-:Y:S02]  /*10440*/  ULDC.64 UR8, c[0x0][0xc00] ;  /* 0x0003000000087ab9 */ /* 0x000fe40000000a00 */
[----:B------:R-:W-:-:S04]  /*10450*/  UISETP.NE.U32.AND UP0, UPT, UR8, URZ, UPT ;  /* 0x0000003f0800728c */ /* 0x000fc8000bf05070 */
[----:B------:R-:W-:-:S03]  /*10460*/  UISETP.NE.AND.EX UP0, UPT, UR9, URZ, UPT, UP0 ;  /* 0x0000003f0900728c */ /* 0x000fc6000bf05300 */
[----:B------:R-:W-:Y:S02]  /*10470*/  ULDC.64 UR8, c[0x0][0xc00] ;  /* 0x0003000000087ab9 */ /* 0x000fe40000000a00 */
[----:B------:R-:W-:Y:S01]  /*10480*/  UIMAD.WIDE UR8, UR43, 0x4, UR8 ;  /* 0x000000042b0878a5 */ /* 0x000fe2000f8e0208 */
[----:B------:R-:W-:-:S05]  /*10490*/  PLOP3.LUT P1, PT, PT, PT, UP0, 0x80, 0x0 ;  /* 0x000000000000781c */ /* 0x000fca0003f2f008 */
[----:B------:R-:W-:Y:S02]  /*104a0*/  IMAD.U32 R2, RZ, RZ, UR8 ;  /* 0x00000008ff027e24 */ /* 0x000fe4000f8e00ff */
[----:B------:R-:W-:Y:S01]  /*104b0*/  IMAD.U32 R3, RZ, RZ, UR9 ;  /* 0x00000009ff037e24 */ /* 0x000fe2000f8e00ff */
[----:B------:R-:W-:Y:S02]  /*104c0*/  ULDC.64 UR8, c[0x0][0xc08] ;  /* 0x0003020000087ab9 */ /* 0x000fe40000000a00 */
[----:B------:R-:W-:Y:S01]  /*104d0*/  UISETP.NE.U32.AND UP1, UPT, UR8, URZ, UPT ;  /* 0x0000003f0800728c */ /* 0x000fe2000bf25070 */
[----:B------:R-:W-:Y:S02]  /*104e0*/  ULDC UR4, c[0x0][0xa88] ;  /* 0x0002a20000047ab9 */ /* 0x000fe40000000800 */
[----:B------:R-:W2:Y:S01]  /*104f0*/  @P1 LDG.E R6, desc[UR52][R2.64] ;  /* 0x0000003402061981 */ /* 0x000ea2000c1e1900 */
[----:B------:R-:W-:Y:S01]  /*10500*/  UISETP.NE.AND.EX UP1, UPT, UR9, URZ, UPT, UP1 ;  /* 0x0000003f0900728c */ /* 0x000fe2000bf25310 */
[----:B------:R-:W-:-:S05]  /*10510*/  IMAD.U32 R0, RZ, RZ, UR4 ;  /* 0x00000004ff007e24 */ /* 0x000fca000f8e00ff */
[----:B------:R-:W-:-:S05]  /*10520*/  PLOP3.LUT P2, PT, PT, PT, UP1, 0x80, 0x0 ;  /* 0x000000000000781c */ /* 0x000fca0003f4f018 */
[----:B------:R-:W-:Y:S02]  /*10530*/  @UP1 ULDC.64 UR8, c[0x0][0xc08] ;  /* 0x0003020000081ab9 */ /* 0x000fe40000000a00 */
[----:B------:R-:W-:-:S06]  /*10540*/  @UP1 UIMAD.WIDE UR8, UR43, 0x4, UR8 ;  /* 0x000000042b0818a5 */ /* 0x000fcc000f8e0208 */
[----:B------:R-:W-:Y:S02]  /*10550*/  IMAD.U32 R4, RZ, RZ, UR8 ;  /* 0x00000008ff047e24 */ /* 0x000fe4000f8e00ff */
[----:B------:R-:W-:-:S05]  /*10560*/  IMAD.U32 R5, RZ, RZ, UR9 ;  /* 0x00000009ff057e24 */ /* 0x000fca000f8e00ff */
[----:B------:R0:W5:Y:S01]  /*10570*/  @P2 LDG.E R0, desc[UR52][R4.64] ;  /* 0x0000003404002981 */ /* 0x000162000c1e1900 */
[----:B------:R-:W-:Y:S01]  /*10580*/  UISETP.NE.AND UP1, UPT, UR45, URZ, UPT ;  /* 0x0000003f2d00728c */ /* 0x000fe2000bf25270 */
[----:B------:R-:W-:Y:S01]  /*10590*/  ISETP.GT.AND P0, PT, R221, 0x7f, PT ;  /* 0x0000007fdd00780c */ /* 0x000fe20003f04270 */
[----:B------:R-:W-:-:S09]  /*105a0*/  UMOV UR4, URZ ;  /* 0x0000003f00047c82 */ /* 0x000fd20008000000 */
[----:B------:R-:W-:Y:S01]  /*105b0*/  @!UP1 ULDC UR45, c[0x0][0xad4] ;  /* 0x0002b500002d9ab9 */ /* 0x000fe20000000800 */
[----:B--2---:R-:W-:Y:S01]  /*105c0*/  @P1 R2UR UR4, R6 ;  /* 0x00000000060412ca */ /* 0x004fe200000e0000 */
[----:B0-----:R-:W-:-:S14]  /*105d0*/  @P2 BRA `(.L_x_7516) ;  /* 0x0000000000102947 */ /* 0x001fdc0003800000 */
[----:B------:R-:W-:Y:S05]  /*105e0*/  @!P1 BRA `(.L_x_7516) ;  /* 0x00000000000c9947 */ /* 0x000fea0003800000 */
[----:B------:R-:W2:Y:S04]  /*105f0*/  LDG.E R5, desc[UR52][R2.64] ;  /* 0x0000003402057981 */ /* 0x000ea8000c1e1900 */
[----:B-----5:R-:W2:Y:S02]  /*10600*/  LDG.E R0, desc[UR52][R2.64+0x4] ;  /* 0x0000043402007981 */ /* 0x020ea4000c1e1900 */
[----:B--2---:R-:W-:-:S07]  /*10610*/  IMAD.IADD R0, R0, 0x1, -R5 ;  /* 0x0000000100007824 */ /* 0x004fce00078e0a05 */
.L_x_7516:
[----:B------:R-:W-:Y:S01]  /*10620*/  USHF.R.S32.HI UR13, URZ, 0x1f, UR43 ;  /* 0x0000001f3f0d7899 */ /* 0x000fe2000801142b */
[----:B------:R-:W-:Y:S01]  /*10630*/  BSSY B1, `(.L_x_7517) ;  /* 0x000003a000017945 */ /* 0x000fe20003800000 */
[----:B------:R-:W-:Y:S02]  /*10640*/  USHF.R.S32.HI UR21, URZ, 0x1f, UR4 ;  /* 0x0000001f3f157899 */ /* 0x000fe40008011404 */
        /* <DEDUP_REMOVED lines=11> */
[----:B------:R-:W-:Y:S01]  /*10700*/  UISETP.GT.AND UP0, UPT, UR45, 0x1, UPT ;  /* 0x000000012d00788c */ /* 0x000fe2000bf04270 */
[----:B------:R-:W-:Y:S01]  /*10710*/  IMAD.MOV.U32 R5, RZ, RZ, R4 ;  /* 0x000000ffff057224 */ /* 0x000fe200078e0004 */
[----:B------:R-:W-:Y:S02]  /*10720*/  UMOV UR19, 0x9b8 ;  /* 0x000009b800137882 */ /* 0x000fe40000000000 */
[----:B------:R-:W-:Y:S02]  /*10730*/  USEL UR19, UR19, 0x978, UP0 ;  /* 0x0000097813137887 */ /* 0x000fe40008000000 */
[----:B------:R-:W-:-:S06]  /*10740*/  USEL UR18, UR39, URZ, UP0 ;  /* 0x0000003f27127287 */ /* 0x000fcc0008000000 */
[----:B------:R-:W0:Y:S04]  /*10750*/  @P0 LDC R3, c[0x0][0xbec] ;  /* 0x0002fb00ff030b82 */ /* 0x000e280000000800 */
[----:B------:R-:W-:Y:S01]  /*10760*/  ULDC.64 UR8, c[0x0][UR19+0x218] ;  /* 0x0000860013087abb */ /* 0x000fe20008000a00 */
[----:B------:R-:W-:Y:S01]  /*10770*/  ULDC.64 UR14, c[0x0][UR19+0x220] ;  /* 0x00008800130e7abb */ /* 0x000fe20008000a00 */
[----:B------:R-:W-:Y:S01]  /*10780*/  ULDC.64 UR16, c[0x0][UR19+0x228] ;  /* 0x00008a0013107abb */ /* 0x000fe20008000a00 */
[----:B------:R-:W-:Y:S01]  /*10790*/  UIMAD.WIDE.U32 UR10, UR8, UR42, URZ ;  /* 0x0000002a080a72a5 */ /* 0x000fe2000f8e003f */
[----:B------:R-:W1:Y:S01]  /*107a0*/  @P0 LDC R7, c[0x0][0xbf0] ;  /* 0x0002fc00ff070b82 */ /* 0x000e620000000800 */
[----:B------:R-:W-:Y:S02]  /*107b0*/  UIMAD UR20, UR9, UR42, URZ ;  /* 0x0000002a091472a4 */ /* 0x000fe4000f8e023f */
[----:B------:R-:W-:-:S02]  /*107c0*/  UIMAD UR15, UR15, UR12, URZ ;  /* 0x0000000c0f0f72a4 */ /* 0x000fc4000f8e023f */
[----:B------:R-:W-:Y:S02]  /*107d0*/  UIMAD.WIDE.U32 UR22, UR16, UR18, URZ ;  /* 0x00000012101672a5 */ /* 0x000fe4000f8e003f */
[----:B------:R-:W-:Y:S02]  /*107e0*/  UIMAD.WIDE.U32 UR8, UR14, UR12, URZ ;  /* 0x0000000c0e0872a5 */ /* 0x000fe4000f8e003f */
[----:B------:R-:W-:Y:S02]  /*107f0*/  UIMAD UR16, UR17, UR18, URZ ;  /* 0x00000012111072a4 */ /* 0x000fe4000f8e023f */
[----:B------:R-:W-:Y:S02]  /*10800*/  UIMAD UR15, UR14, UR13, UR15 ;  /* 0x0000000d0e0f72a4 */ /* 0x000fe4000f8e020f */
[----:B------:R-:W-:Y:S02]  /*10810*/  UIADD3 UR10, UP1, UP2, UR8, UR10, UR4 ;  /* 0x0000000a080a7290 */ /* 0x000fe4000fa3e004 */
[----:B------:R-:W-:Y:S01]  /*10820*/  UIADD3 UR16, UR23, UR16, URZ ;  /* 0x0000001017107290 */ /* 0x000fe2000fffe03f */
[----:B0-----:R-:W-:Y:S01]  /*10830*/  @P0 IMAD.HI.U32 R2, R4, R3, RZ ;  /* 0x0000000304020227 */ /* 0x001fe200078e00ff */
[----:B------:R-:W-:-:S02]  /*10840*/  UIADD3 UR20, UR11, UR20, URZ ;  /* 0x000000140b147290 */ /* 0x000fc4000fffe03f */
[----:B------:R-:W-:Y:S01]  /*10850*/  UIADD3 UR15, UR9, UR15, URZ ;  /* 0x0000000f090f7290 */ /* 0x000fe2000fffe03f */
[----:B------:R-:W-:Y:S02]  /*10860*/  IMAD.U32 R3, RZ, RZ, UR23 ;  /* 0x00000017ff037e24 */ /* 0x000fe4000f8e00ff */
[----:B------:R-:W-:Y:S01]  /*10870*/  IMAD.U32 R6, RZ, RZ, UR16 ;  /* 0x00000010ff067e24 */ /* 0x000fe2000f8e00ff */
[----:B------:R-:W-:Y:S01]  /*10880*/  ULDC.64 UR8, c[0x0][UR19+0x210] ;  /* 0x0000840013087abb */ /* 0x000fe20008000a00 */
[----:B-1----:R-:W-:Y:S01]  /*10890*/  @P0 SHF.R.U32.HI R5, RZ, R7, R2 ;  /* 0x00000007ff050219 */ /* 0x002fe20000011602 */
[----:B------:R-:W-:-:S04]  /*108a0*/  IMAD.U32 R2, RZ, RZ, UR22 ;  /* 0x00000016ff027e24 */ /* 0x000fc8000f8e00ff */
[--C-:B------:R-:W-:Y:S01]  /*108b0*/  IMAD.MOV R7, RZ, RZ, -R5.reuse ;  /* 0x000000ffff077224 */ /* 0x100fe200078e0a05 */
[----:B------:R-:W-:Y:S01]  /*108c0*/  IADD3 R2, P0, P1, R5, UR10, R2 ;  /* 0x0000000a05027c10 */ /* 0x000fe2000f91e002 */
[----:B------:R-:W-:Y:S01]  /*108d0*/  UIADD3.X UR10, UR15, UR20, UR21, UP1, UP2 ;  /* 0x000000140f0a7290 */ /* 0x000fe20008fe4415 */
[----:B------:R-:W-:Y:S01]  /*108e0*/  SHF.R.S32.HI R5, RZ, 0x1f, R5 ;  /* 0x0000001fff057819 */ /* 0x000fe20000011405 */
[----:B------:R-:W-:-:S04]  /*108f0*/  IMAD R7, R9, R7, R4 ;  /* 0x0000000709077224 */ /* 0x000fc800078e0204 */
[----:B------:R-:W-:Y:S01]  /*10900*/  IADD3.X R3, R5, UR10, R6, P0, P1 ;  /* 0x0000000a05037c10 */ /* 0x000fe200087e2406 */
[C---:B------:R-:W-:Y:S01]  /*10910*/  IMAD R9, R7.reuse, UR9, RZ ;  /* 0x0000000907097c24 */ /* 0x040fe2000f8e02ff */
[----:B------:R-:W-:Y:S01]  /*10920*/  SHF.R.S32.HI R4, RZ, 0x1f, R7 ;  /* 0x0000001fff047819 */ /* 0x000fe20000011407 */
[----:B------:R-:W-:Y:S01]  /*10930*/  ULDC.64 UR10, c[0x0][0xba8] ;  /* 0x0002ea00000a7ab9 */ /* 0x000fe20000000a00 */
[----:B------:R-:W-:Y:S01]  /*10940*/  @!UP0 ULDC UR10, c[0x0][0xb50] ;  /* 0x0002d400000a8ab9 */ /* 0x000fe20000000800 */
[----:B------:R-:W-:Y:S01]  /*10950*/  IMAD.WIDE.U32 R2, R7, UR8, R2 ;  /* 0x0000000807027c25 */ /* 0x000fe2000f8e0002 */
[----:B------:R-:W-:-:S03]  /*10960*/  @!UP0 ULDC UR11, c[0x0][0xb54] ;  /* 0x0002d500000b8ab9 */ /* 0x000fc60000000800 */
[----:B------:R-:W-:Y:S01]  /*10970*/  IMAD R9, R4, UR8, R9 ;  /* 0x0000000804097c24 */ /* 0x000fe2000f8e0209 */
[----:B------:R-:W-:-:S03]  /*10980*/  LEA R4, P0, R2, UR10, 0x2 ;  /* 0x0000000a02047c11 */ /* 0x000fc6000f8010ff */
[----:B------:R-:W-:-:S05]  /*10990*/  IMAD.IADD R3, R3, 0x1, R9 ;  /* 0x0000000103037824 */ /* 0x000fca00078e0209 */
[----:B------:R-:W-:Y:S01]  /*109a0*/  LEA.HI.X R5, R2, UR11, R3, 0x2, P0 ;  /* 0x0000000b02057c11 */ /* 0x000fe200080f1403 */
[----:B------:R-:W-:-:S05]  /*109b0*/  IMAD.MOV.U32 R3, RZ, RZ, -0x800000 ;  /* 0xff800000ff037424 */ /* 0x000fca00078e00ff */
[----:B------:R0:W-:Y:S02]  /*109c0*/  STG.E desc[UR52][R4.64], R3 ;  /* 0x0000000304007986 */ /* 0x0001e4000c101934 */
.L_x_7518:
[----:B------:R-:W-:Y:S05]  /*109d0*/  BSYNC B1 ;  /* 0x0000000000017941 */ /* 0x000fea0003800000 */
.L_x_7517:
[----:B------:R-:W-:-:S06]  /*109e0*/  UISETP.GT.AND UP0, UPT, UR45, 0x1, UPT ;  /* 0x000000012d00788c */ /* 0x000fcc000bf04270 */
[----:B------:R-:W-:-:S13]  /*109f0*/  PLOP3.LUT P0, PT, PT, PT, UP0, 0x80, 0x0 ;  /* 0x000000000000781c */ /* 0x000fda0003f0f008 */
[----:B------:R-:W-:Y:S05]  /*10a00*/  @P0 BRA `(.L_x_7513) ;  /* 0x0000000400a40947 */ /* 0x000fea0003800000 */
[----:B------:R-:W1:Y:S01]  /*10a10*/  LDC R11, c[0x0][0xbe8] ;  /* 0x0002fa00ff0b7b82 */ /* 0x000e620000000800 */
[----:B------:R-:W-:Y:S01]  /*10a20*/  ULDC.64 UR14, c[0x0][0xaa0] ;  /* 0x0002a800000e7ab9 */ /* 0x000fe20000000a00 */
[----:B------:R-:W-:Y:S01]  /*10a30*/  IMAD R2, R22, 0x20, R198 ;  /* 0x0000002016027824 */ /* 0x000fe200078e02c6 */
[----:B------:R-:W-:Y:S01]  /*10a40*/  UIMAD UR10, UR21, UR14, URZ ;  /* 0x0000000e150a72a4 */ /* 0x000fe2000f8e023f */
[----:B------:R-:W-:Y:S01]  /*10a50*/  BSSY B1, `(.L_x_7519) ;  /* 0x000003a000017945 */ /* 0x000fe20003800000 */
[----:B------:R-:W-:Y:S01]  /*10a60*/  UIMAD.WIDE.U32 UR8, UR4, UR14, URZ ;  /* 0x0000000e040872a5 */ /* 0x000fe2000f8e003f */
[----:B------:R-:W-:Y:S01]  /*10a70*/  VIADD R6, R2, UR37 ;  /* 0x0000002502067c36 */ /* 0x000fe20008000000 */
[----:B------:R-:W-:-:S03]  /*10a80*/  UIMAD UR10, UR4, UR15, UR10 ;  /* 0x0000000f040a72a4 */ /* 0x000fc6000f8e020a */
[----:B0-----:R-:W-:Y:S01]  /*10a90*/  IMAD.MOV.U32 R5, RZ, RZ, R6 ;  /* 0x000000ffff057224 */ /* 0x001fe200078e0006 */
[----:B------:R-:W-:-:S03]  /*10aa0*/  UIADD3 UR9, UR9, UR10, URZ ;  /* 0x0000000a09097290 */ /* 0x000fc6000fffe03f */
[----:B------:R-:W-:Y:S02]  /*10ab0*/  ULDC.64 UR10, c[0x0][0xae8] ;  /* 0x0002ba00000a7ab9 */ /* 0x000fe40000000a00 */
[----:B------:R-:W-:-:S04]  /*10ac0*/  UIMAD.WIDE.U32 UR8, UR42, UR10, UR8 ;  /* 0x0000000a2a0872a5 */ /* 0x000fc8000f8e0008 */
[----:B------:R-:W-:-:S03]  /*10ad0*/  UIMAD UR9, UR42, UR11, UR9 ;  /* 0x0000000b2a0972a4 */ /* 0x000fc6000f8e0209 */
        /* <DEDUP_REMOVED lines=24> */
[----:B------:R-:W-:Y:S02]  /*10c60*/  VIADD R6, R198, UR37 ;  /* 0x00000025c6067c36 */ /* 0x000fe40008000000 */
[----:B-----5:R-:W-:Y:S02]  /*10c70*/  IMAD R11, R0, R11, RZ ;  /* 0x0000000b000b7224 */ /* 0x020fe400078e02ff */
[C---:B------:R-:W-:Y:S02]  /*10c80*/  IMAD R5, R7.reuse, UR9, R4 ;  /* 0x0000000907057c24 */ /* 0x040fe4000f8e0204 */
[----:B------:R-:W-:Y:S01]  /*10c90*/  IMAD.WIDE.U32 R2, R7, UR8, R2 ;  /* 0x0000000807027c25 */ /* 0x000fe2000f8e0002 */
[----:B------:R-:W-:Y:S01]  /*10ca0*/  ISETP.GE.AND P2, PT, R6, R11, PT ;  /* 0x0000000b0600720c */ /* 0x000fe20003f46270 */
[----:B------:R-:W-:-:S02]  /*10cb0*/  ULDC.64 UR8, c[0x0][0xa80] ;  /* 0x0002a00000087ab9 */ /* 0x000fc40000000a00 */
        /* <DEDUP_REMOVED lines=10> */
[----:B------:R-:W-:Y:S02]  /*10d60*/  ULDC UR4, c[0x0][0xac8] ;  /* 0x0002b20000047ab9 */ /* 0x000fe40000000800 */
        /* <DEDUP_REMOVED lines=8> */
.L_x_7520:
[----:B------:R-:W-:Y:S05]  /*10df0*/  BSYNC B1 ;  /* 0x0000000000017941 */ /* 0x000fea0003800000 */
.L_x_7519:
[----:B--2---:R2:W4:Y:S01]  /*10e00*/  SHFL.IDX PT, R0, R5, 0x1, 0x181f ;  /* 0x00381f0005007f89 */ /* 0x00452200000e0000 */
[----:B------:R-:W-:Y:S03]  /*10e10*/  BSSY B1, `(.L_x_7521) ;  /* 0x000000c000017945 */ /* 0x000fe60003800000 */
[----:B-1-3--:R2:W1:Y:S01]  /*10e20*/  SHFL.IDX PT, R2, R4, 0x1, 0x181f ;  /* 0x00381f0004027f89 */ /* 0x00a46200000e0000 */
[----:B------:R-:W-:Y:S05]  /*10e30*/  @P1 BRA `(.L_x_7522) ;  /* 0x0000000000241947 */ /* 0x000fea0003800000 */
[----:B------:R-:W-:Y:S02]  /*10e40*/  ULDC UR4, c[0x0][0xac8] ;  /* 0x0002b20000047ab9 */ /* 0x000fe40000000800 */
        /* <DEDUP_REMOVED lines=8> */
.L_x_7522:
[----:B------:R-:W-:Y:S05]  /*10ed0*/  BSYNC B1 ;  /* 0x0000000000017941 */ /* 0x000fea0003800000 */
.L_x_7521:
[----:B----4-:R4:W0:Y:S01]  /*10ee0*/  SHFL.IDX PT, R0, R5, 0x2, 0x181f ;  /* 0x00581f0005007f89 */ /* 0x01082200000e0000 */
        /* <DEDUP_REMOVED lines=12> */
.L_x_7524:
[----:B------:R-:W-:Y:S05]  /*10fb0*/  BSYNC B1 ;  /* 0x0000000000017941 */ /* 0x000fea0003800000 */
.L_x_7523:
[----:B0-----:R-:W-:Y:S01]  /*10fc0*/  VIADD R0, R6, 0x60 ;  /* 0x0000006006007836 */ /* 0x001fe20000000000 */
[----:B--2-4-:R-:W0:Y:S04]  /*10fd0*/  SHFL.IDX PT, R5, R5, 0x3, 0x181f ;  /* 0x00781f0005057f89 */ /* 0x014e2800000e0000 */
[----:B------:R-:W-:Y:S01]  /*10fe0*/  ISETP.GE.AND P0, PT, R0, R11, PT ;  /* 0x0000000b0000720c */ /* 0x000fe20003f06270 */
[----:B-1-3--:R1:W2:-:S12]  /*10ff0*/  SHFL.IDX PT, R2, R4, 0x3, 0x181f ;  /* 0x00781f0004027f89 */ /* 0x00a29800000e0000 */
[----:B-1----:R-:W-:Y:S05]  /*11000*/  @P0 BRA `(.L_x_7513) ;  /* 0x0000000000240947 */ /* 0x002fea0003800000 */
[----:B------:R-:W-:Y:S02]  /*11010*/  ULDC UR4, c[0x0][0xac8] ;  /* 0x0002b20000047ab9 */ /* 0x000fe40000000800 */
[----:B------:R-:W-:Y:S02]  /*11020*/  ISETP.GE.AND P2, PT, R18, UR4, PT ;  /* 0x0000000412007c0c */ /* 0x000fe4000bf46270 */
[----:B------:R-:W-:-:S11]  /*11030*/  ISETP.GE.AND P3, PT, R19, UR4, PT ;  /* 0x0000000413007c0c */ /* 0x000fd6000bf66270 */
[CC--:B--2---:R-:W-:Y:S02]  /*11040*/  @!P2 LEA R6, P0, R18.reuse, R2.reuse, 0x1 ;  /* 0x000000021206a211 */ /* 0x0c4fe400078008ff */
[C---:B------:R-:W-:Y:S02]  /*11050*/  @!P3 LEA R2, P1, R19.reuse, R2, 0x1 ;  /* 0x000000021302b211 */ /* 0x040fe400078208ff */
[-C--:B0-----:R-:W-:Y:S02]  /*11060*/  @!P2 LEA.HI.X R7, R18, R5.reuse, R220, 0x1, P0 ;  /* 0x000000051207a211 */ /* 0x081fe400000f0cdc */
[----:B------:R-:W-:-:S03]  /*11070*/  @!P3 LEA.HI.X R3, R19, R5, R219, 0x1, P1 ;  /* 0x000000051303b211 */ /* 0x000fc600008f0cdb */
[----:B------:R0:W-:Y:S04]  /*11080*/  @!P2 ST.E.128 desc[UR52][R6.64], RZ ;  /* 0x000000ff0600a985 */ /* 0x0001e8000c101d34 */
[----:B------:R0:W-:Y:S02]  /*11090*/  @!P3 ST.E.128 desc[UR52][R2.64], RZ ;  /* 0x000000ff0200b985 */ /* 0x0001e4000c101d34 */
.L_x_7513:
[----:B------:R-:W-:Y:S05]  /*110a0*/  BSYNC B0 ;  /* 0x0000000000007941 */ /* 0x000fea0003800000 */
.L_x_7503:
[----:B------:R-:W-:Y:S02]  /*110b0*/  ULDC UR4, c[0x0][0xc3c] ;  /* 0x00030f0000047ab9 */ /* 0x000fe40000000800 */
[----:B------:R-:W-:-:S06]  /*110c0*/  UISETP.GE.AND UP0, UPT, UR6, UR4, UPT ;  /* 0x000000040600728c */ /* 0x000fcc000bf06270 */
[----:B------:R-:W-:-:S13]  /*110d0*/  PLOP3.LUT P0, PT, PT, PT, UP0, 0x80, 0x0 ;  /* 0x000000000000781c */ /* 0x000fda0003f0f008 */
[----:B------:R-:W-:Y:S05]  /*110e0*/  @!P0 BRA `(.L_x_7525) ;  /* 0xfffffefc00c48947 */ /* 0x000fea000383ffff */
[----:B------:R-:W-:Y:S05]  /*110f0*/  EXIT ;  /* 0x000000000000794d */ /* 0x000fea0003800000 */
.L_x_7420:
        /* <DEDUP_REMOVED lines=20> */
.L_x_7526:
        /* <DEDUP_REMOVED lines=43> */
.L_x_7530:
        /* <DEDUP_REMOVED lines=39> */
.L_x_7528:
        /* <DEDUP_REMOVED lines=12> */
.L_x_7531:
[----:B---34-:R-:W-:Y:S01]  /*11820*/  IMAD R2, R3, UR5, R10 ;  /* 0x0000000503027c24 */ /* 0x018fe2000f8e020a */
[----:B-1----:R-:W-:Y:S01]  /*11830*/  ISETP.NE.AND P0, PT, R8, 0x1, PT ;  /* 0x000000010800780c */ /* 0x002fe20003f05270 */
[----:B------:R-:W-:-:S03]  /*11840*/  VIADD R14, R9, UR4 ;  /* 0x00000004090e7c36 */ /* 0x000fc60008000000 */
[----:B------:R1:W-:Y:S01]  /*11850*/  STL [R1], R2 ;  /* 0x0000000201007387 */ /* 0x0003e20000100800 */
[----:B------:R-:W-:-:S03]  /*11860*/  IADD3 R5, -R2, UR6, RZ ;  /* 0x0000000602057c10 */ /* 0x000fc6000fffe1ff */
[----:B------:R1:W-:Y:S05]  /*11870*/  STL [R1+0xc], R14 ;  /* 0x00000c0e01007387 */ /* 0x0003ea0000100800 */
[----:B------:R-:W-:Y:S05]  /*11880*/  @!P0 BRA `(.L_x_7532) ;  /* 0x0000000000e08947 */ /* 0x000fea0003800000 */
[----:B0-2---:R-:W-:Y:S02]  /*11890*/  IABS R7, R4 ;  /* 0x0000000400077213 */ /* 0x005fe40000000000 */
[----:B------:R-:W-:Y:S02]  /*118a0*/  IABS R9, R8 ;  /* 0x0000000800097213 */ /* 0x000fe40000000000 */
[----:B------:R-:W0:Y:S08]  /*118b0*/  I2F.RP R10, R7 ;  /* 0x00000007000a7306 */ /* 0x000e300000209400 */
[----:B------:R-:W2:Y:S08]  /*118c0*/  I2F.RP R11, R9 ;  /* 0x00000009000b7306 */ /* 0x000eb00000209400 */
[----:B0-----:R-:W1:Y:S08]  /*118d0*/  MUFU.RCP R10, R10 ;  /* 0x0000000a000a7308 */ /* 0x001e700000001000 */
[----:B--2---:R-:W-:Y:S01]  /*118e0*/  MUFU.RCP R11, R11 ;  /* 0x0000000b000b7308 */ /* 0x004fe20000001000 */
[----:B-1----:R-:W-:Y:S01]  /*118f0*/  VIADD R2, R10, 0xffffffe ;  /* 0x0ffffffe0a027836 */ /* 0x002fe20000000000 */
[----:B------:R-:W-:-:S06]  /*11900*/  IABS R10, R4 ;  /* 0x00000004000a7213 */ /* 0x000fcc0000000000 */
[----:B------:R0:W1:Y:S02]  /*11910*/  F2I.FTZ.U32.TRUNC.NTZ R3, R2 ;  /* 0x0000000200037305 */ /* 0x000064000021f000 */
[----:B0-----:R-:W-:Y:S02]  /*11920*/  IMAD.MOV.U32 R2, RZ, RZ, RZ ;  /* 0x000000ffff027224 */ /* 0x001fe400078e00ff */
[----:B-1----:R-:W-:-:S04]  /*11930*/  IMAD.MOV R12, RZ, RZ, -R3 ;  /* 0x000000ffff0c7224 */ /* 0x002fc800078e0a03 */
[----:B------:R-:W-:-:S04]  /*11940*/  IMAD R13, R12, R7, RZ ;  /* 0x000000070c0d7224 */ /* 0x000fc800078e02ff */
[----:B------:R-:W-:Y:S01]  /*11950*/  IMAD.HI.U32 R3, R3, R13, R2 ;  /* 0x0000000d03037227 */ /* 0x000fe200078e0002 */
[----:B------:R-:W-:-:S03]  /*11960*/  IABS R2, R5 ;  /* 0x0000000500027213 */ /* 0x000fc60000000000 */
[----:B------:R-:W-:Y:S02]  /*11970*/  IMAD.MOV R13, RZ, RZ, -R10 ;  /* 0x000000ffff0d7224 */ /* 0x000fe400078e0a0a */
[----:B------:R-:W-:-:S04]  /*11980*/  IMAD.HI.U32 R10, R3, R2, RZ ;  /* 0x00000002030a7227 */ /* 0x000fc800078e00ff */
[----:B------:R-:W-:Y:S02]  /*11990*/  IMAD R2, R10, R13, R2 ;  /* 0x0000000d0a027224 */ /* 0x000fe400078e0202 */
[----:B------:R-:W-:-:S03]  /*119a0*/  VIADD R3, R11, 0xffffffe ;  /* 0x0ffffffe0b037836 */ /* 0x000fc60000000000 */
[----:B------:R-:W-:-:S03]  /*119b0*/  ISETP.GT.U32.AND P1, PT, R7, R2, PT ;  /* 0x000000020700720c */ /* 0x000fc60003f24070 */
[----:B------:R-:W0:Y:S10]  /*119c0*/  F2I.FTZ.U32.TRUNC.NTZ R3, R3 ;  /* 0x0000000300037305 */ /* 0x000e34000021f000 */
[----:B------:R-:W-:-:S02]  /*119d0*/  @!P1 IMAD.IADD R2, R2, 0x1, -R7 ;  /* 0x0000000102029824 */ /* 0x000fc400078e0a07 */
[----:B------:R-:W-:Y:S01]  /*119e0*/  @!P1 VIADD R10, R10, 0x1 ;  /* 0x000000010a0a9836 */ /* 0x000fe20000000000 */
[----:B------:R-:W-:Y:S02]  /*119f0*/  ISETP.NE.AND P1, PT, R4, RZ, PT ;  /* 0x000000ff0400720c */ /* 0x000fe40003f25270 */
[----:B------:R-:W-:Y:S01]  /*11a00*/  ISETP.GE.U32.AND P0, PT, R2, R7, PT ;  /* 0x000000070200720c */ /* 0x000fe20003f06070 */
[----:B0-----:R-:W-:-:S04]  /*11a10*/  IMAD.MOV R2, RZ, RZ, -R3 ;  /* 0x000000ffff027224 */ /* 0x001fc800078e0a03 */
[----:B------:R-:W-:Y:S02]  /*11a20*/  IMAD R7, R2, R9, RZ ;  /* 0x0000000902077224 */ /* 0x000fe400078e02ff */
[----:B------:R-:W-:-:S04]  /*11a30*/  IMAD.MOV.U32 R2, RZ, RZ, RZ ;  /* 0x000000ffff027224 */ /* 0x000fc800078e00ff */
        /* <DEDUP_REMOVED lines=29> */
.L_x_7532:
        /* <DEDUP_REMOVED lines=61> */
.L_x_7533:
[----:B01----:R-:W-:-:S05]  /*11fe0*/  LOP3.LUT R3, RZ, R2, RZ, 0x33, !PT ;  /* 0x00000002ff037212 */ /* 0x003fca00078e33ff */
[----:B------:R-:W-:-:S05]  /*11ff0*/  IMAD.IADD R2, R4, 0x1, R3 ;  /* 0x0000000104027824 */ /* 0x000fca00078e0203 */
[----:B------:R1:W-:Y:S01]  /*12000*/  STL [R1+0x4], R2 ;  /* 0x0000040201007387 */ /* 0x0003e20000100800 */
[----:B------:R-:W-:Y:S05]  /*12010*/  BRA `(.L_x_7534) ;  /* 0x0000000000107947 */ /* 0x000fea0003800000 */
.L_x_7529:
[----:B------:R-:W-:Y:S01]  /*12020*/  IMAD.U32 R2, RZ, RZ, UR6 ;  /* 0x00000006ff027e24 */ /* 0x000fe2000f8e00ff */
[----:B------:R0:W-:Y:S04]  /*12030*/  STL [R1+0x4], RZ ;  /* 0x000004ff01007387 */ /* 0x0001e80000100800 */
[----:B------:R0:W-:Y:S04]  /*12040*/  STL [R1+0x8], RZ ;  /* 0x000008ff01007387 */ /* 0x0001e80000100800 */
[----:B------:R0:W-:Y:S02]  /*12050*/  STL [R1], R2 ;  /* 0x0000000201007387 */ /* 0x0001e40000100800 */
.L_x_7534:
        /* <DEDUP_REMOVED lines=10> */
.L_x_7527:
        /* <DEDUP_REMOVED lines=20> */
[----:B------:R-:W-:Y:S01]  /*12240*/  LOP3.LUT R0, R0, 0x40, RZ, 0xfc, !PT ;  /* 0x0000004000007812 */ /* 0x000fe200078efcff */
[----:B------:R-:W-:Y:S01]  /*12250*/  ULDC.64 UR38, c[0x0][0x198] ;  /* 0x0000660000267ab9 */ /* 0x000fe20000000a00 */
[----:B------:R-:W-:-:S02]  /*12260*/  LOP3.LUT R3, R3, 0x200, R2, 0xf8, !PT ;  /* 0x0000020003037812 */ /* 0x000fc400078ef802 */
[----:B------:R-:W-:-:S04]  /*12270*/  SHF.R.U32.HI R2, RZ, 0x3, R4 ;  /* 0x00000003ff027819 */ /* 0x000fc80000011604 */
[----:B------:R-:W-:Y:S01]  /*12280*/  LOP3.LUT R4, R2, 0x70, R6, 0xf8, !PT ;  /* 0x0000007002047812 */ /* 0x000fe200078ef806 */
[----:B------:R-:W-:Y:S01]  /*12290*/  IMAD.MOV.U32 R2, RZ, RZ, 0x1 ;  /* 0x00000001ff027424 */ /* 0x000fe200078e00ff */
[----:B----4-:R-:W-:-:S06]  /*122a0*/  ULEA UR4, UR5, UR4, 0x18 ;  /* 0x0000000405047291 */ /* 0x010fcc000f8ec03f */
[----:B------:R-:W-:-:S04]  /*122b0*/  IMAD.U32 R18, RZ, RZ, UR4 ;  /* 0x00000004ff127e24 */ /* 0x000fc8000f8e00ff */
[----:B------:R-:W-:-:S05]  /*122c0*/  IMAD R3, R3, 0x2, R18 ;  /* 0x0000000203037824 */ /* 0x000fca00078e0212 */
[----:B------:R0:W-:Y:S04]  /*122d0*/  STL [R1+0x24], R3 ;  /* 0x0000240301007387 */ /* 0x0001e80000100800 */
[----:B------:R0:W-:Y:S04]  /*122e0*/  STL [R1+0x44], RZ ;  /* 0x000044ff01007387 */ /* 0x0001e80000100800 */
[----:B------:R0:W-:Y:S02]  /*122f0*/  STL [R1+0x10], R2 ;  /* 0x0000100201007387 */ /* 0x0001e40000100800 */
.L_x_7644:
[----:B--23--:R-:W2:Y:S01]  /*12300*/  LDL R9, [R1+0xc] ;  /* 0x00000c0001097983 */ /* 0x00cea20000100800 */
[----:B------:R-:W-:Y:S05]  /*12310*/  YIELD ;  /* 0x0000000000007946 */ /* 0x000fea0003800000 */
[----:B------:R-:W-:Y:S01]  /*12320*/  ULDC.64 UR4, c[0x0][0xa28] ;  /* 0x00028a0000047ab9 */ /* 0x000fe20000000a00 */
[----:B------:R-:W-:Y:S01]  /*12330*/  IMAD.MOV.U32 R0, RZ, RZ, RZ ;  /* 0x000000ffff007224 */ /* 0x000fe200078e00ff */
[----:B------:R-:W-:Y:S01]  /*12340*/  ISETP.NE.U32.AND P0, PT, RZ, UR4, PT ;  /* 0x00000004ff007c0c */ /* 0x000fe2000bf05070 */
[----:B01----:R-:W1:Y:S01]  /*12350*/  LDC.64 R4, c[0x0][0xa00] ;  /* 0x00028000ff047b82 */ /* 0x003e620000000a00 */
[----:B------:R-:W-:Y:S01]  /*12360*/  IMAD.MOV.U32 R10, RZ, RZ, RZ ;  /* 0x000000ffff0a7224 */ /* 0x000fe200078e00ff */
[----:B------:R-:W-:Y:S01]  /*12370*/  ULDC.64 UR6, c[0x0][0xa08] ;  /* 0x0002820000067ab9 */ /* 0x000fe20000000a00 */
[----:B------:R-:W-:Y:S01]  /*12380*/  ISETP.NE.AND.EX P0, PT, RZ, UR5, PT, P0 ;  /* 0x00000005ff007c0c */ /* 0x000fe2000bf05300 */
[----:B------:R-:W-:-:S12]  /*12390*/  ULDC.64 UR4, c[0x0][0xa18] ;  /* 0x0002860000047ab9 */ /* 0x000fd80000000a00 */
[----:B0-----:R-:W2:Y:S02]  /*123a0*/  @P0 LDC.64 R2, c[0x0][0xa28] ;  /* 0x00028a00ff020b82 */ /* 0x001ea40000000a00 */
[----:B--2---:R-:W-:-:S05]  /*123b0*/  @P0 IMAD.WIDE R2, R9, 0x4, R2 ;  /* 0x0000000409020825 */ /* 0x004fca00078e0202 */
[----:B------:R0:W5:Y:S01]  /*123c0*/  @P0 LDG.E R0, desc[UR52][R2.64] ;  /* 0x0000003402000981 */ /* 0x000162000c1e1900 */
[----:B------:R-:W-:Y:S01]  /*123d0*/  ISETP.NE.U32.AND P0, PT, RZ, UR4, PT ;  /* 0x00000004ff007c0c */ /* 0x000fe2000bf05070 */
[----:B-1----:R-:W-:Y:S01]  /*123e0*/  IMAD.WIDE R4, R9, 0x4, R4 ;  /* 0x0000000409047825 */ /* 0x002fe200078e0204 */
[----:B------:R-:W-:Y:S02]  /*123f0*/  ISETP.NE.U32.AND P1, PT, RZ, UR6, PT ;  /* 0x00000006ff007c0c */ /* 0x000fe4000bf25070 */
[----:B------:R-:W-:Y:S01]  /*12400*/  ISETP.NE.AND.EX P2, PT, RZ, UR5, PT, P0 ;  /* 0x00000005ff007c0c */ /* 0x000fe2000bf45300 */
[----:B------:R-:W-:Y:S01]  /*12410*/  ULDC.64 UR4, c[0x0][0xa00] ;  /* 0x0002800000047ab9 */ /* 0x000fe20000000a00 */
[----:B------:R-:W-:Y:S01]  /*12420*/  ISETP.NE.AND.EX P1, PT, RZ, UR7, PT, P1 ;  /* 0x00000007ff007c0c */ /* 0x000fe2000bf25310 */
[----:B------:R-:W-:Y:S01]  /*12430*/  IMAD.MOV.U32 R8, RZ, RZ, RZ ;  /* 0x000000ffff087224 */ /* 0x000fe200078e00ff */
[----:B------:R-:W-:Y:S01]  /*12440*/  ISETP.NE.U32.AND P0, PT, RZ, UR4, PT ;  /* 0x00000004ff007c0c */ /* 0x000fe2000bf05070 */
[----:B0-----:R-:W0:Y:S03]  /*12450*/  LDC.64 R2, c[0x0][0xa08] ;  /* 0x00028200ff027b82 */ /* 0x001e260000000a00 */
        /* <DEDUP_REMOVED lines=21> */
[----:B------:R-:W0:Y:S04]  /*125b0*/  LDG.E R7, desc[UR52][R4.64] ;  /* 0x0000003404077981 */ /* 0x000e28000c1e1900 */
[----:B------:R-:W0:Y:S02]  /*125c0*/  LDG.E R4, desc[UR52][R4.64+0x4] ;  /* 0x0000043404047981 */ /* 0x000e24000c1e1900 */
[----:B0-----:R-:W-:-:S05]  /*125d0*/  IMAD.IADD R10, R4, 0x1, -R7 ;  /* 0x00000001040a7824 */ /* 0x001fca00078e0a07 */
[----:B------:R1:W-:Y:S02]  /*125e0*/  STL [R1+0x2c], R10 ;  /* 0x00002c0a01007387 */ /* 0x0003e40000100800 */
.L_x_7536:
        /* <DEDUP_REMOVED lines=12> */
[----:B------:R-:W3:Y:S02]  /*126b0*/  LDC.64 R2, c[0x0][0xa20] ;  /* 0x00028800ff027b82 */ /* 0x000ee40000000a00 */
[----:B---3--:R-:W-:-:S05]  /*126c0*/  IMAD.WIDE R2, R9, 0x4, R2 ;  /* 0x0000000409027825 */ /* 0x008fca00078e0202 */
[----:B------:R3:W5:Y:S01]  /*126d0*/  LDG.E R6, desc[UR52][R2.64] ;  /* 0x0000003402067981 */ /* 0x000762000c1e1900 */
[----:B------:R-:W-:Y:S05]  /*126e0*/  BRA `(.L_x_7538) ;  /* 0x0000000000107947 */ /* 0x000fea0003800000 */
.L_x_7537:
[----:B------:R-:W-:Y:S05]  /*126f0*/  @!P1 BRA `(.L_x_7538) ;  /* 0x00000000000c9947 */ /* 0x000fea0003800000 */
[----:B------:R-:W3:Y:S04]  /*12700*/  LDG.E R6, desc[UR52][R2.64] ;  /* 0x0000003402067981 */ /* 0x000ee8000c1e1900 */
[----:B------:R-:W3:Y:S02]  /*12710*/  LDG.E R2, desc[UR52][R2.64+0x4] ;  /* 0x0000043402027981 */ /* 0x000ee4000c1e1900 */
[----:B---3--:R-:W-:-:S07]  /*12720*/  IMAD.IADD R6, R2, 0x1, -R6 ;  /* 0x0000000102067824 */ /* 0x008fce00078e0a06 */
.L_x_7538:
        /* <DEDUP_REMOVED lines=34> */
.L_x_7541:
[----:B------:R-:W-:-:S13]  /*12950*/  ISETP.NE.AND P0, PT, R3, 0x1, PT ;  /* 0x000000010300780c */ /* 0x000fda0003f05270 */
[----:B------:R-:W2:Y:S02]  /*12960*/  @P0 LDC.64 R4, c[0x0][0x9e8] ;  /* 0x00027a00ff040b82 */ /* 0x000ea40000000a00 */
[----:B--2---:R-:W-:-:S05]  /*12970*/  @P0 IMAD.HI.U32 R4, R8, R4, RZ ;  /* 0x0000000408040227 */ /* 0x004fca00078e00ff */
[----:B------:R-:W-:-:S07]  /*12980*/  @P0 SHF.R.U32.HI R8, RZ, R5, R4 ;  /* 0x00000005ff080219 */ /* 0x000fce0000011604 */
.L_x_7542:
[----:B------:R-:W-:Y:S05]  /*12990*/  BSYNC B0 ;  /* 0x0000000000007941 */ /* 0x000fea0003800000 */
.L_x_7540:
[----:B------:R-:W-:-:S05]  /*129a0*/  IMAD R8, R8, R3, R3 ;  /* 0x0000000308087224 */ /* 0x000fca00078e0203 */
[----:B------:R-:W-:-:S07]  /*129b0*/  VIMNMX R2, R2, R8, PT ;  /* 0x0000000802027248 */ /* 0x000fce0003fe0100 */
.L_x_7539:
        /* <DEDUP_REMOVED lines=25> */
.L_x_7545:
[----:B------:R-:W-:-:S13]  /*12b50*/  ISETP.NE.AND P0, PT, R3, 0x1, PT ;  /* 0x000000010300780c */ /* 0x000fda0003f05270 */
[----:B--2---:R-:W2:Y:S02]  /*12b60*/  @P0 LDC.64 R4, c[0x0][0x9e8] ;  /* 0x00027a00ff040b82 */ /* 0x004ea40000000a00 */
[----:B--2---:R-:W-:-:S05]  /*12b70*/  @P0 IMAD.HI.U32 R4, R6, R4, RZ ;  /* 0x0000000406040227 */ /* 0x004fca00078e00ff */
[----:B------:R-:W-:-:S07]  /*12b80*/  @P0 SHF.R.U32.HI R6, RZ, R5, R4 ;  /* 0x00000005ff060219 */ /* 0x000fce0000011604 */
.L_x_7546:
[----:B------:R-:W-:Y:S05]  /*12b90*/  BSYNC B0 ;  /* 0x0000000000007941 */ /* 0x000fea0003800000 */
.L_x_7544:
[----:B------:R-:W-:-:S05]  /*12ba0*/  IMAD R3, R6, R3, RZ ;  /* 0x0000000306037224 */ /* 0x000fca00078e02ff */
[----:B------:R-:W-:-:S07]  /*12bb0*/  VIMNMX R2, R2, R3, !PT ;  /* 0x0000000302027248 */ /* 0x000fce0007fe0100 */
.L_x_7543:
        /* <DEDUP_REMOVED lines=44> */
.L_x_7548:
[----:B------:R-:W-:Y:S05]  /*12e80*/  BSYNC B0 ;  /* 0x0000000000007941 */ /* 0x000fea0003800000 */
.L_x_7547:
        /* <DEDUP_REMOVED lines=15> */
[----:B------:R-:W0:Y:S02]  /*12f80*/  FLO.U32 R0, UR4 ;  /* 0x0000000400007d00 */ /* 0x000e2400080e0000 */
        /* <DEDUP_REMOVED lines=10> */
.L_x_7550:
        /* <DEDUP_REMOVED lines=20> */
.L_x_7553:
[----:B------:R-:W-:Y:S05]  /*13170*/  BSYNC B6 ;  /* 0x0000000000067941 */ /* 0x000fea0003800000 */
.L_x_7552:
        /* <DEDUP_REMOVED lines=20> */
.L_x_7556:
        /* <DEDUP_REMOVED lines=15> */
.L_x_7555:
[----:B------:R-:W-:Y:S05]  /*133b0*/  BSYNC B6 ;  /* 0x0000000000067941 */ /* 0x000fea0003800000 */
.L_x_7554:
[----:B------:R-:W3:Y:S01]  /*133c0*/  LDL R0, [R1+0xc] ;  /* 0x00000c0001007983 */ /* 0x000ee20000100800 */
[----:B------:R-:W-:Y:S02]  /*133d0*/  ULDC.64 UR4, c[0x0][0x9f8] ;  /* 0x00027e0000047ab9 */ /* 0x000fe40000000a00 */
[----:B------:R-:W-:Y:S01]  /*133e0*/  ISETP.NE.U32.AND P0, PT, RZ, UR4, PT ;  /* 0x00000004ff007c0c */ /* 0x000fe2000bf05070 */
[----:B------:R-:W4:Y:S03]  /*133f0*/  LDL R17, [R1+0x30] ;  /* 0x0000300001117983 */ /* 0x000f260000100800 */
        /* <DEDUP_REMOVED lines=20> */
.L_x_7660:
        /* <DEDUP_REMOVED lines=11> */
.L_x_7663:
[----:B------:R-:W-:Y:S05]  /*135f0*/  @!P6 BRA `(.L_x_7558) ;  /* 0x000000040010e947 */ /* 0x000fea0003800000 */
[----:B------:R-:W-:-:S04]  /*13600*/  ISETP.NE.U32.AND P0, PT, R2, RZ, PT ;  /* 0x000000ff0200720c */ /* 0x000fc80003f05070 */
[----:B------:R-:W-:-:S13]  /*13610*/  ISETP.NE.AND.EX P0, PT, R3, RZ, PT, P0 ;  /* 0x000000ff0300720c */ /* 0x000fda0003f05300 */
[----:B------:R-:W-:Y:S05]  /*13620*/  @!P0 BRA `(.L_x_7560) ;  /* 0x0000000000508947 */ /* 0x000fea0003800000 */
[----:B------:R-:W3:Y:S01]  /*13630*/  LDC R6, c[0x0][0x43c] ;  /* 0x00010f00ff067b82 */ /* 0x000ee20000000800 */
[----:B------:R-:W-:Y:S01]  /*13640*/  IMAD.MOV.U32 R9, RZ, RZ, R0 ;  /* 0x000000ffff097224 */ /* 0x000fe200078e0000 */
[----:B------:R-:W-:-:S03]  /*13650*/  ULDC.64 UR4, c[0x0][0x428] ;  /* 0x00010a0000047ab9 */ /* 0x000fc60000000a00 */
        /* <DEDUP_REMOVED lines=17> */
.L_x_7560:
[----:B---3--:R-:W3:Y:S01]  /*13770*/  LDL R2, [R1+0x10] ;  /* 0x0000100001027983 */ /* 0x008ee20000100800 */
[----:B-1----:R-:W-:Y:S01]  /*13780*/  IMAD R0, R19, 0x8, R18 ;  /* 0x0000000813007824 */ /* 0x002fe200078e0212 */
[----:B---3--:R-:W-:-:S04]  /*13790*/  SHF.L.U32 R2, R2, 0x1f, RZ ;  /* 0x0000001f02027819 */ /* 0x008fc800000006ff */
[----:B------:R-:W1:Y:S02]  /*137a0*/  SYNCS.PHASECHK.TRANS64.TRYWAIT P0, [R0+URZ+0x28840], R2 ;  /* 0x02884002000075a7 */ /* 0x000e64000800017f */
[----:B-1----:R-:W-:Y:S05]  /*137b0*/  @!P0 BRA `(.L_x_7561) ;  /* 0x0000004c00848947 */ /* 0x002fea0003800000 */
.L_x_7664:
        /* <DEDUP_REMOVED lines=11> */
.L_x_7562:
[----:B------:R-:W3:Y:S04]  /*13870*/  LDL R4, [R1+0x4] ;  /* 0x0000040001047983 */ /* 0x000ee80000100800 */
[----:B------:R-:W4:Y:S04]  /*13880*/  LDL R3, [R1+0x14] ;  /* 0x0000140001037983 */ /* 0x000f280000100800 */
[----:B-1----:R-:W2:Y:S01]  /*13890*/  LDL.LU R2, [R1+0x18] ;  /* 0x0000180001027983 */ /* 0x002ea20000300800 */
        /* <DEDUP_REMOVED lines=18> */
[----:B------:R-:W-:Y:S01]  /*139c0*/  ULEA UR11, UR11, UR5, 0x7 ;  /* 0x000000050b0b7291 */ /* 0x000fe2000f8e383f */
[----:B------:R3:W-:Y:S01]  /*139d0*/  STL [R1+0x18], R2 ;  /* 0x0000180201007387 */ /* 0x0007e20000100800 */
[----:B------:R-:W-:-:S09]  /*139e0*/  UIADD3.X UR5, URZ, UR39, URZ, UP0, !UPT ;  /* 0x000000273f057290 */ /* 0x000fd200087fe43f */
[----:B------:R1:W-:Y:S02]  /*139f0*/  UTMALDG.4D [UR8], [UR4], desc[UR6] ;  /* 0x00000608040075b4 */ /* 0x0003e40008019000 */
[----:B-1----:R-:W-:Y:S01]  /*13a00*/  UMOV UR8, UR14 ;  /* 0x0000000e00087c82 */ /* 0x002fe20008000000 */
[----:B------:R-:W-:Y:S02]  /*13a10*/  UMOV UR10, UR15 ;  /* 0x0000000f000a7c82 */ /* 0x000fe40008000000 */
[----:B------:R3:W-:Y:S02]  /*13a20*/  UTMALDG.4D [UR8], [UR4], desc[UR6] ;  /* 0x00000608040075b4 */ /* 0x0007e40008019000 */
[----:B---3--:R-:W-:Y:S01]  /*13a30*/  NOP ;  /* 0x0000000000007918 */ /* 0x008fe20000000000 */
.L_x_7558:
[----:B------:R-:W1:Y:S01]  /*13a40*/  LDL.LU R3, [R1+0x3c] ;  /* 0x00003c0001037983 */ /* 0x000e620000300800 */
[----:B------:R-:W-:Y:S05]  /*13a50*/  WARPSYNC.ALL ;  /* 0x0000000000007948 */ /* 0x000fea0003800000 */
[----:B------:R-:W-:Y:S01]  /*13a60*/  ULDC.64 UR4, c[0x0][0x298] ;  /* 0x0000a60000047ab9 */ /* 0x000fe20000000a00 */
        /* <DEDUP_REMOVED lines=28> */
.L_x_7564:
[----:B------:R-:W-:Y:S05]  /*13c30*/  BSYNC B6 ;  /* 0x0000000000067941 */ /* 0x000fea0003800000 */
.L_x_7563:
        /* <DEDUP_REMOVED lines=9> */
[----:B------:R-:W1:Y:S01]  /*13cd0*/  S2R R9, SR_TID.X ;  /* 0x0000000000097919 */ /* 0x000e620000002100 */
[----:B------:R-:W-:Y:S01]  /*13ce0*/  ULDC.64 UR6, c[0x0][0x280] ;  /* 0x0000a00000067ab9 */ /* 0x000fe20000000a00 */
        /* <DEDUP_REMOVED lines=9> */
[----:B------:R-:W-:Y:S02]  /*13d80*/  ULDC.64 UR4, c[0x0][0x2e0] ;  /* 0x0000b80000047ab9 */ /* 0x000fe40000000a00 */
[----:B------:R-:W-:-:S05]  /*13d90*/  IMAD R4, R4, UR4, RZ ;  /* 0x0000000404047c24 */ /* 0x000fca000f8e02ff */
[----:B------:R-:W0:Y:S01]  /*13da0*/  @P0 LDC R6, c[0x0][0x450] ;  /* 0x00011400ff060b82 */ /* 0x000e220000000800 */
[----:B-1----:R-:W-:-:S04]  /*13db0*/  LOP3.LUT R5, R5, 0x7f, RZ, 0xc0, !PT ;  /* 0x0000007f05057812 */ /* 0x002fc800078ec0ff */
[----:B------:R-:W-:-:S04]  /*13dc0*/  SHF.R.U32.HI R5, RZ, 0x3, R5 ;  /* 0x00000003ff057819 */ /* 0x000fc80000011605 */
[----:B------:R-:W-:Y:S02]  /*13dd0*/  LOP3.LUT R9, R5, 0x70, R9, 0xf8, !PT ;  /* 0x0000007005097812 */ /* 0x000fe400078ef809 */
[----:B------:R-:W1:Y:S01]  /*13de0*/  @P0 LDC R5, c[0x0][0x44c] ;  /* 0x00011300ff050b82 */ /* 0x000e620000000800 */
        /* <DEDUP_REMOVED lines=13> */
[----:B------:R-:W-:Y:S02]  /*13ec0*/  IMAD R5, R5, UR4, RZ ;  /* 0x0000000405057c24 */ /* 0x000fe4000f8e02ff */
[----:B--2---:R-:W-:Y:S02]  /*13ed0*/  IMAD.SHL.U32 R9, R9, 0x8, RZ ;  /* 0x0000000809097824 */ /* 0x004fe400078e00ff */
[----:B------:R-:W-:Y:S01]  /*13ee0*/  IMAD R0, R0, UR5, R5 ;  /* 0x0000000500007c24 */ /* 0x000fe2000f8e0205 */
[----:B------:R-:W-:Y:S02]  /*13ef0*/  ULDC.64 UR4, c[0x0][0x2c8] ;  /* 0x0000b20000047ab9 */ /* 0x000fe40000000a00 */
[----:B------:R-:W-:Y:S01]  /*13f00*/  LOP3.LUT R9, R9, 0x38, RZ, 0xc0, !PT ;  /* 0x0000003809097812 */ /* 0x000fe200078ec0ff */
[----:B------:R-:W-:Y:S01]  /*13f10*/  IMAD.IADD R3, R3, 0x1, R0 ;  /* 0x0000000103037824 */ /* 0x000fe200078e0200 */
[----:B------:R-:W-:Y:S02]  /*13f20*/  SHF.R.S32.HI R0, RZ, 0x1f, R4 ;  /* 0x0000001fff007819 */ /* 0x000fe40000011404 */
[----:B------:R-:W-:Y:S01]  /*13f30*/  LOP3.LUT R9, R9, 0x40, RZ, 0xfc, !PT ;  /* 0x0000004009097812 */ /* 0x000fe200078efcff */
        /* <DEDUP_REMOVED lines=19> */
[----:B------:R-:W3:Y:S03]  /*14070*/  LDL.LU R6, [R1+0x2c] ;  /* 0x00002c0001067983 */ /* 0x000ee60000300800 */
[----:B--2---:R-:W-:-:S04]  /*14080*/  IMAD.IADD R0, R8, 0x1, R11 ;  /* 0x0000000108007824 */ /* 0x004fc800078e020b */
[----:B------:R-:W-:Y:S02]  /*14090*/  VIADD R5, R0, 0x10 ;  /* 0x0000001000057836 */ /* 0x000fe40000000000 */
[----:B---3--:R-:W-:Y:S02]  /*140a0*/  IMAD R2, R6, R7, RZ ;  /* 0x0000000706027224 */ /* 0x008fe400078e02ff */
[----:B------:R-:W0:Y:S04]  /*140b0*/  SHFL.IDX PT, R7, R4, RZ, 0x181f ;  /* 0x00181fff04077589 */ /* 0x000e2800000e0000 */
[----:B------:R-:W1:Y:S01]  /*140c0*/  SHFL.IDX PT, R6, R3, RZ, 0x181f ;  /* 0x00181fff03067589 */ /* 0x000e6200000e0000 */
[-C--:B------:R-:W-:Y:S02]  /*140d0*/  ISETP.GE.AND P4, PT, R0, R2.reuse, PT ;  /* 0x000000020000720c */ /* 0x080fe40003f86270 */
[----:B------:R-:W-:-:S02]  /*140e0*/  ISETP.GE.AND P2, PT, R5, R2, PT ;  /* 0x000000020500720c */ /* 0x000fc40003f46270 */
[----:B------:R-:W2:Y:S04]  /*140f0*/  SHFL.IDX PT, R5, R4, 0x1, 0x181f ;  /* 0x00381f0004057f89 */ /* 0x000ea800000e0000 */
[----:B------:R-:W3:Y:S05]  /*14100*/  SHFL.IDX PT, R8, R3, 0x1, 0x181f ;  /* 0x00381f0003087f89 */ /* 0x000eea00000e0000 */
[----:B0-----:R-:W-:-:S05]  /*14110*/  @!P4 LEA R7, P3, R10, R7, 0x1 ;  /* 0x000000070a07c211 */ /* 0x001fca00078608ff */
[----:B-1----:R-:W-:-:S05]  /*14120*/  @!P4 IMAD.X R6, RZ, RZ, R6, P3 ;  /* 0x000000ffff06c224 */ /* 0x002fca00018e0606 */
[----:B------:R-:W-:-:S04]  /*14130*/  @!P4 LOP3.LUT R7, R7, R6, RZ, 0x3c, !PT ;  /* 0x000000060707c212 */ /* 0x000fc800078e3cff */
[----:B------:R-:W-:-:S04]  /*14140*/  @!P4 LOP3.LUT R6, R7, R6, RZ, 0x3c, !PT ;  /* 0x000000060706c212 */ /* 0x000fc800078e3cff */
[----:B------:R-:W-:-:S05]  /*14150*/  @!P4 LOP3.LUT R7, R7, R6, RZ, 0x3c, !PT ;  /* 0x000000060707c212 */ /* 0x000fca00078e3cff */
[----:B-----5:R-:W-:Y:S04]  /*14160*/  @!P4 LDGSTS.E.BYPASS.LTC128B.128 [R9+0x10400], desc[UR52][R6.64], !P0 ;  /* 0x104000000609cfae */ /* 0x020fe8000c101d74 */
[----:B------:R2:W-:Y:S02]  /*14170*/  @!P4 LDGSTS.E.BYPASS.LTC128B.128 [R9+0x14400], desc[UR52][R6.64+0x80], !P1 ;  /* 0x144000800609cfae */ /* 0x0005e4000c901d74 */
[----:B--2---:R-:W-:-:S05]  /*14180*/  @!P2 LEA R7, P3, R10, R5, 0x1 ;  /* 0x000000050a07a211 */ /* 0x004fca00078608ff */
[----:B---3--:R-:W-:-:S05]  /*14190*/  @!P2 IMAD.X R6, RZ, RZ, R8, P3 ;  /* 0x000000ffff06a224 */ /* 0x008fca00018e0608 */
[----:B------:R-:W-:-:S04]  /*141a0*/  @!P2 LOP3.LUT R7, R7, R6, RZ, 0x3c, !PT ;  /* 0x000000060707a212 */ /* 0x000fc800078e3cff */
[----:B------:R-:W-:Y:S01]  /*141b0*/  @!P2 LOP3.LUT R6, R7, R6, RZ, 0x3c, !PT ;  /* 0x000000060706a212 */ /* 0x000fe200078e3cff */
[----:B------:R-:W-:-:S03]  /*141c0*/  VIADD R5, R0, 0x20 ;  /* 0x0000002000057836 */ /* 0x000fc60000000000 */
        /* <DEDUP_REMOVED lines=54> */
.L_x_7681:
[----:B------:R-:W-:Y:S01]  /*14530*/  VIADD R0, R0, 0x70 ;  /* 0x0000007000007836 */ /* 0x000fe20000000000 */
[----:B------:R-:W-:Y:S04]  /*14540*/  BSSY B0, `(.L_x_7566) ;  /* 0x000000a000007945 */ /* 0x000fe80003800000 */
[----:B------:R-:W-:-:S13]  /*14550*/  ISETP.GE.AND P2, PT, R0, R2, PT ;  /* 0x000000020000720c */ /* 0x000fda0003f46270 */
[----:B------:R-:W-:Y:S05]  /*14560*/  @P2 BRA `(.L_x_7567) ;  /* 0x00000000001c2947 */ /* 0x000fea0003800000 */
[----:B--2---:R-:W-:-:S05]  /*14570*/  LEA R2, P2, R10, R3, 0x1 ;  /* 0x000000030a027211 */ /* 0x004fca00078408ff */
[----:B01----:R-:W-:-:S05]  /*14580*/  IMAD.X R3, RZ, RZ, R5, P2 ;  /* 0x000000ffff037224 */ /* 0x003fca00010e0605 */
[----:B------:R-:W-:Y:S01]  /*14590*/  @!PT LDS RZ, [RZ] ;  /* 0x00000000fffff984 */ /* 0x000fe20000000800 */
[----:B------:R-:W-:Y:S01]  /*145a0*/  @!PT LDS RZ, [RZ] ;  /* 0x00000000fffff984 */ /* 0x000fe20000000800 */
[----:B------:R-:W-:Y:S01]  /*145b0*/  @!PT LDS RZ, [RZ] ;  /* 0x00000000fffff984 */ /* 0x000fe20000000800 */
[----:B------:R3:W-:Y:S04]  /*145c0*/  LDGSTS.E.BYPASS.LTC128B.128 [R9+0x13c00], desc[UR52][R2.64], !P0 ;  /* 0x13c0000002097fae */ /* 0x0007e8000c101d74 */
[----:B------:R3:W-:Y:S02]  /*145d0*/  LDGSTS.E.BYPASS.LTC128B.128 [R9+0x17c00], desc[UR52][R2.64+0x80], !P1 ;  /* 0x17c0008002097fae */ /* 0x0007e4000c901d74 */
.L_x_7567:
[----:B------:R-:W-:Y:S05]  /*145e0*/  BSYNC B0 ;  /* 0x0000000000007941 */ /* 0x000fea0003800000 */
.L_x_7566:
[----:B------:R-:W-:Y:S01]  /*145f0*/  NOP ;  /* 0x0000000000007918 */ /* 0x000fe20000000000 */
[----:B------:R-:W-:Y:S01]  /*14600*/  PLOP3.LUT P0, PT, PT, PT, PT, 0x80, 0x0 ;  /* 0x000000000000781c */ /* 0x000fe20003f0f070 */
[----:B0-----:R-:W-:-:S12]  /*14610*/  VIADD R6, R18, 0x28800 ;  /* 0x0002880012067836 */ /* 0x001fd80000000000 */
.L_x_7568:
        /* <DEDUP_REMOVED lines=18> */
.L_x_7682:
[----:B------:R-:W-:Y:S05]  /*14740*/  BSYNC B0 ;  /* 0x0000000000007941 */ /* 0x000fea0003800000 */
.L_x_7569:
        /* <DEDUP_REMOVED lines=60> */
.L_x_7577:
[----:B------:R-:W-:Y:S01]  /*14b10*/  IMAD R3, R8, 0x8, R18 ;  /* 0x0000000808037824 */ /* 0x000fe200078e0212 */
[----:B------:R-:W-:Y:S01]  /*14b20*/  SHF.L.U32 R2, R10, 0x1f, RZ ;  /* 0x0000001f0a027819 */ /* 0x000fe200000006ff */
[----:B------:R-:W-:Y:S03]  /*14b30*/  BSSY B3, `(.L_x_7578) ;  /* 0x0000003000037945 */ /* 0x000fe60003800000 */
[----:B------:R-:W1:Y:S02]  /*14b40*/  SYNCS.PHASECHK.TRANS64.TRYWAIT P0, [R3+URZ+0x28840], R2 ;  /* 0x02884002030075a7 */ /* 0x000e64000800017f */
[----:B-1----:R-:W-:Y:S05]  /*14b50*/  @!P0 BRA `(.L_x_7579) ;  /* 0x0000004400808947 */ /* 0x002fea0003800000 */
.L_x_7683:
[----:B------:R-:W-:Y:S05]  /*14b60*/  BSYNC B3 ;  /* 0x0000000000037941 */ /* 0x000fea0003800000 */
.L_x_7578:
        /* <DEDUP_REMOVED lines=12> */
.L_x_7581:
[----:B------:R-:W-:Y:S05]  /*14c30*/  BSYNC B3 ;  /* 0x0000000000037941 */ /* 0x000fea0003800000 */
.L_x_7580:
        /* <DEDUP_REMOVED lines=12> */
.L_x_7582:
        /* <DEDUP_REMOVED lines=16> */
.L_x_7583:
        /* <DEDUP_REMOVED lines=16> */
.L_x_7684:
[----:B------:R-:W-:Y:S05]  /*14f00*/  BSYNC B3 ;  /* 0x0000000000037941 */ /* 0x000fea0003800000 */
.L_x_7584:
        /* <DEDUP_REMOVED lines=12> */
.L_x_7587:
[----:B------:R-:W-:Y:S05]  /*14fd0*/  BSYNC B3 ;  /* 0x0000000000037941 */ /* 0x000fea0003800000 */
.L_x_7586:
        /* <DEDUP_REMOVED lines=13> */
.L_x_7588:
        /* <DEDUP_REMOVED lines=15> */
.L_x_7589:
        /* <DEDUP_REMOVED lines=12> */
.L_x_7576:
[----:B------:R-:W-:Y:S05]  /*15260*/  BSYNC B1 ;  /* 0x0000000000017941 */ /* 0x000fea0003800000 */
.L_x_7575:
[----:B0-----:R-:W2:Y:S01]  /*15270*/  LDL.LU R0, [R1+0x30] ;  /* 0x0000300001007983 */ /* 0x001ea20000300800 */
[----:B------:R-:W-:-:S03]  /*15280*/  IMAD.MOV.U32 R19, RZ, RZ, R8 ;  /* 0x000000ffff137224 */ /* 0x000fc600078e0008 */
[----:B------:R0:W-:Y:S02]  /*15290*/  STL [R1+0x10], R10 ;  /* 0x0000100a01007387 */ /* 0x0001e40000100800 */
[----:B0-2---:R-:W-:-:S07]  /*152a0*/  VIADD R0, R0, 0xfffffffd ;  /* 0xfffffffd00007836 */ /* 0x005fce0000000000 */
.L_x_7574:
[----:B------:R-:W-:Y:S05]  /*152b0*/  BSYNC B2 ;  /* 0x0000000000027941 */ /* 0x000fea0003800000 */
.L_x_7573:
[----:B------:R-:W-:-:S05]  /*152c0*/  VIADD R11, R11, 0xfffffffe ;  /* 0xfffffffe0b0b7836 */ /* 0x000fca0000000000 */
[----:B------:R-:W-:-:S13]  /*152d0*/  ISETP.NE.AND P0, PT, R11, R7, PT ;  /* 0x000000070b00720c */ /* 0x000fda0003f05270 */
[----:B------:R-:W-:Y:S05]  /*152e0*/  @!P0 BRA `(.L_x_7572) ;  /* 0x0000001000cc8947 */ /* 0x000fea0003800000 */
[----:B------:R-:W-:-:S07]  /*152f0*/  IMAD.MOV.U32 R9, RZ, RZ, R17 ;  /* 0x000000ffff097224 */ /* 0x000fce00078e0011 */
.L_x_7620:
        /* <DEDUP_REMOVED lines=35> */
.L_x_7592:
[----:B------:R-:W-:Y:S01]  /*15530*/  IMAD R3, R4, 0x8, R18 ;  /* 0x0000000804037824 */ /* 0x000fe200078e0212 */
[----:B------:R-:W-:Y:S01]  /*15540*/  SHF.L.U32 R2, R5, 0x1f, RZ ;  /* 0x0000001f05027819 */ /* 0x000fe200000006ff */
[----:B------:R-:W-:Y:S03]  /*15550*/  BSSY B2, `(.L_x_7593) ;  /* 0x0000003000027945 */ /* 0x000fe60003800000 */
[----:B------:R-:W1:Y:S02]  /*15560*/  SYNCS.PHASECHK.TRANS64.TRYWAIT P0, [R3+URZ+0x28840], R2 ;  /* 0x02884002030075a7 */ /* 0x000e64000800017f */
[----:B-1----:R-:W-:Y:S05]  /*15570*/  @!P0 BRA `(.L_x_7594) ;  /* 0x0000003c00208947 */ /* 0x002fea0003800000 */
.L_x_7685:
[----:B------:R-:W-:Y:S05]  /*15580*/  BSYNC B2 ;  /* 0x0000000000027941 */ /* 0x000fea0003800000 */
.L_x_7593:
        /* <DEDUP_REMOVED lines=12> */
.L_x_7596:
[----:B------:R-:W-:Y:S05]  /*15650*/  BSYNC B2 ;  /* 0x0000000000027941 */ /* 0x000fea0003800000 */
.L_x_7595:
        /* <DEDUP_REMOVED lines=12> */
.L_x_7597:
        /* <DEDUP_REMOVED lines=16> */
.L_x_7598:
        /* <DEDUP_REMOVED lines=16> */
.L_x_7686:
[----:B------:R-:W-:Y:S05]  /*15920*/  BSYNC B2 ;  /* 0x0000000000027941 */ /* 0x000fea0003800000 */
.L_x_7599:
        /* <DEDUP_REMOVED lines=11> */
.L_x_7602:
[----:B------:R-:W-:Y:S05]  /*159e0*/  BSYNC B2 ;  /* 0x0000000000027941 */ /* 0x000fea0003800000 */
.L_x_7601:
        /* <DEDUP_REMOVED lines=12> */
.L_x_7603:
        /* <DEDUP_REMOVED lines=15> */
.L_x_7604:
        /* <DEDUP_REMOVED lines=12> */
.L_x_7591:
[----:B------:R-:W-:Y:S05]  /*15c60*/  BSYNC B1 ;  /* 0x0000000000017941 */ /* 0x000fea0003800000 */
.L_x_7590:
        /* <DEDUP_REMOVED lines=35> */
.L_x_7607:
[----:B------:R-:W-:Y:S01]  /*15ea0*/  IMAD R2, R19, 0x8, R18 ;  /* 0x0000000813027824 */ /* 0x000fe200078e0212 */
[----:B------:R-:W-:Y:S01]  /*15eb0*/  SHF.L.U32 R3, R12, 0x1f, RZ ;  /* 0x0000001f0c037819 */ /* 0x000fe200000006ff */
[----:B------:R-:W-:Y:S03]  /*15ec0*/  BSSY B2, `(.L_x_7608) ;  /* 0x0000003000027945 */ /* 0x000fe60003800000 */
[----:B------:R-:W2:Y:S02]  /*15ed0*/  SYNCS.PHASECHK.TRANS64.TRYWAIT P0, [R2+URZ+0x28840], R3 ;  /* 0x02884003020075a7 */ /* 0x000ea4000800017f */
[----:B--2---:R-:W-:Y:S05]  /*15ee0*/  @!P0 BRA `(.L_x_7609) ;  /* 0x0000003000ec8947 */ /* 0x004fea0003800000 */
.L_x_7687:
[----:B------:R-:W-:Y:S05]  /*15ef0*/  BSYNC B2 ;  /* 0x0000000000027941 */ /* 0x000fea0003800000 */
.L_x_7608:
        /* <DEDUP_REMOVED lines=12> */
.L_x_7611:
[----:B------:R-:W-:Y:S05]  /*15fc0*/  BSYNC B2 ;  /* 0x0000000000027941 */ /* 0x000fea0003800000 */
.L_x_7610:
        /* <DEDUP_REMOVED lines=13> */
.L_x_7612:
        /* <DEDUP_REMOVED lines=16> */
.L_x_7613:
        /* <DEDUP_REMOVED lines=15> */
.L_x_7688:
[----:B------:R-:W-:Y:S05]  /*16290*/  BSYNC B2 ;  /* 0x0000000000027941 */ /* 0x000fea0003800000 */
.L_x_7614:
        /* <DEDUP_REMOVED lines=11> */
.L_x_7617:
[----:B------:R-:W-:Y:S05]  /*16350*/  BSYNC B2 ;  /* 0x0000000000027941 */ /* 0x000fea0003800000 */
.L_x_7616:
        /* <DEDUP_REMOVED lines=12> */
.L_x_7618:
        /* <DEDUP_REMOVED lines=15> */
.L_x_7619:
        /* <DEDUP_REMOVED lines=12> */
.L_x_7606:
[----:B------:R-:W-:Y:S05]  /*165d0*/  BSYNC B1 ;  /* 0x0000000000017941 */ /* 0x000fea0003800000 */
.L_x_7605:
[----:B------:R-:W2:Y:S01]  /*165e0*/  LDL R2, [R1+0x20] ;  /* 0x0000200001027983 */ /* 0x000ea20000100800 */
[----:B------:R-:W-:Y:S01]  /*165f0*/  VIADD R0, R0, 0xfffffffe ;  /* 0xfffffffe00007836 */ /* 0x000fe20000000000 */
[----:B--2---:R-:W-:-:S13]  /*16600*/  ISETP.GT.AND P0, PT, R7, R2, PT ;  /* 0x000000020700720c */ /* 0x004fda0003f04270 */
[----:B------:R-:W-:Y:S05]  /*16610*/  @P0 BRA `(.L_x_7620) ;  /* 0xffffffec00380947 */ /* 0x000fea000383ffff */
.L_x_7572:
[----:B------:R-:W-:Y:S05]  /*16620*/  BSYNC B0 ;  /* 0x0000000000007941 */ /* 0x000fea0003800000 */
.L_x_7571:
[----:B------:R-:W3:Y:S01]  /*16630*/  S2R R7, SR_TID.X ;  /* 0x0000000000077919 */ /* 0x000ee20000002100 */
[----:B------:R-:W-:Y:S01]  /*16640*/  BSSY B0, `(.L_x_7621) ;  /* 0x0000011000007945 */ /* 0x000fe20003800000 */
[----:B---3--:R-:W-:-:S04]  /*16650*/  LOP3.LUT R7, R7, 0x7f, RZ, 0xc0, !PT ;  /* 0x0000007f07077812 */ /* 0x008fc800078ec0ff */
[----:B------:R-:W-:-:S13]  /*16660*/  ISETP.NE.AND P0, PT, R7, RZ, PT ;  /* 0x000000ff0700720c */ /* 0x000fda0003f05270 */
[----:B------:R-:W-:Y:S05]  /*16670*/  @P0 BRA `(.L_x_7622) ;  /* 0x0000000000340947 */ /* 0x000fea0003800000 */
[----:B--2---:R-:W2:Y:S01]  /*16680*/  S2R R3, SR_LANEID ;  /* 0x0000000000037919 */ /* 0x004ea20000000000 */
[----:B------:R-:W-:Y:S02]  /*16690*/  VOTEU.ANY UR4, UPT, PT ;  /* 0x0000000000047886 */ /* 0x000fe400038e0100 */
[----:B------:R-:W2:Y:S08]  /*166a0*/  FLO.U32 R0, UR4 ;  /* 0x0000000400007d00 */ /* 0x000eb000080e0000 */
[----:B------:R-:W3:Y:S01]  /*166b0*/  POPC R4, UR4 ;  /* 0x0000000400047d09 */ /* 0x000ee20008000000 */
[----:B--2---:R-:W-:-:S02]  /*166c0*/  ISETP.EQ.U32.AND P0, PT, R0, R3, PT ;  /* 0x000000030000720c */ /* 0x004fc40003f02070 */
[----:B------:R-:W3:Y:S11]  /*166d0*/  LDC.64 R2, c[0x0][0xc60] ;  /* 0x00031800ff027b82 */ /* 0x000ef60000000a00 */
[----:B---3--:R-:W2:Y:S01]  /*166e0*/  @P0 ATOMG.E.ADD.STRONG.GPU PT, R3, desc[UR52][R2.64], R4 ;  /* 0x00000004020309a8 */ /* 0x008ea200081ee1f4 */
[----:B-1----:R-:W1:Y:S02]  /*166f0*/  S2R R5, SR_LTMASK ;  /* 0x0000000000057919 */ /* 0x002e640000003900 */
[----:B-1----:R-:W-:-:S06]  /*16700*/  LOP3.LUT R5, R5, UR4, RZ, 0xc0, !PT ;  /* 0x0000000405057c12 */ /* 0x002fcc000f8ec0ff */
[----:B------:R-:W1:Y:S01]  /*16710*/  POPC R5, R5 ;  /* 0x0000000500057309 */ /* 0x000e620000000000 */
[----:B--2---:R-:W1:Y:S02]  /*16720*/  SHFL.IDX PT, R0, R3, R0, 0x1f ;  /* 0x00001f0003007589 */ /* 0x004e6400000e0000 */
[----:B-1----:R-:W-:-:S05]  /*16730*/  IADD3 R0, R0, UR37, R5 ;  /* 0x0000002500007c10 */ /* 0x002fca000fffe005 */
[----:B------:R3:W-:Y:S02]  /*16740*/  STL [R1], R0 ;  /* 0x0000000001007387 */ /* 0x0007e40000100800 */
.L_x_7622:
[----:B------:R-:W-:Y:S05]  /*16750*/  BSYNC B0 ;  /* 0x0000000000007941 */ /* 0x000fea0003800000 */
.L_x_7621:
[----:B---3--:R-:W3:Y:S01]  /*16760*/  LDL R0, [R1+0x18] ;  /* 0x0000180001007983 */ /* 0x008ee20000100800 */
[----:B------:R-:W-:Y:S01]  /*16770*/  BSSY B0, `(.L_x_7623) ;  /* 0x000003a000007945 */ /* 0x000fe20003800000 */
[----:B---3--:R-:W-:-:S13]  /*16780*/  LOP3.LUT P0, RZ, R0, 0x1, RZ, 0xc0, !PT ;  /* 0x0000000100ff7812 */ /* 0x008fda000780c0ff */
        /* <DEDUP_REMOVED lines=8> */
.L_x_7689:
[----:B------:R-:W-:Y:S05]  /*16810*/  BSYNC B1 ;  /* 0x0000000000017941 */ /* 0x000fea0003800000 */
.L_x_7625:
        /* <DEDUP_REMOVED lines=9> */
.L_x_7628:
[----:B------:R-:W-:Y:S05]  /*168b0*/  BSYNC B1 ;  /* 0x0000000000017941 */ /* 0x000fea0003800000 */
.L_x_7627:
[----:B--2---:R-:W2:Y:S04]  /*168c0*/  LDL.LU R3, [R1+0x14] ;  /* 0x0000140001037983 */ /* 0x004ea80000300800 */
        /* <DEDUP_REMOVED lines=11> */
.L_x_7629:
        /* <DEDUP_REMOVED lines=15> */
.L_x_7630:
        /* <DEDUP_REMOVED lines=10> */
.L_x_7624:
[----:B------:R-:W-:Y:S05]  /*16b10*/  BSYNC B0 ;  /* 0x0000000000007941 */ /* 0x000fea0003800000 */
.L_x_7623:
[----:B------:R-:W3:Y:S01]  /*16b20*/  LDL.LU R4, [R1+0x10] ;  /* 0x0000100001047983 */ /* 0x000ee20000300800 */
[----:B------:R-:W-:-:S05]  /*16b30*/  VIADD R19, R19, 0x1 ;  /* 0x0000000113137836 */ /* 0x000fca0000000000 */
[----:B------:R-:W-:-:S04]  /*16b40*/  ISETP.NE.AND P0, PT, R19, 0x2, PT ;  /* 0x000000021300780c */ /* 0x000fc80003f05270 */
[----:B------:R-:W-:Y:S02]  /*16b50*/  SEL R0, RZ, 0x1, P0 ;  /* 0x00000001ff007807 */ /* 0x000fe40000000000 */
[----:B------:R-:W-:Y:S02]  /*16b60*/  SEL R19, R19, RZ, P0 ;  /* 0x000000ff13137207 */ /* 0x000fe40000000000 */
[----:B---3--:R-:W-:-:S05]  /*16b70*/  LOP3.LUT R4, R4, R0, RZ, 0x3c, !PT ;  /* 0x0000000004047212 */ /* 0x008fca00078e3cff */
[----:B------:R3:W-:Y:S02]  /*16b80*/  STL [R1+0x10], R4 ;  /* 0x0000100401007387 */ /* 0x0007e40000100800 */
.L_x_7551:
[----:B------:R-:W-:Y:S05]  /*16b90*/  BSYNC B7 ;  /* 0x0000000000077941 */ /* 0x000fea0003800000 */
.L_x_7549:
        /* <DEDUP_REMOVED lines=9> */
[----:B01-3--:R-:W0:Y:S04]  /*16c30*/  LDS.128 R4, [R18+0x288d0] ;  /* 0x0288d00012047984 */ /* 0x00be280000000c00 */
[----:B0-----:R0:W-:Y:S04]  /*16c40*/  STL.64 [R1], R4 ;  /* 0x0000000401007387 */ /* 0x0011e80000100a00 */
[----:B------:R0:W-:Y:S01]  /*16c50*/  STL.64 [R1+0x8], R6 ;  /* 0x0000080601007387 */ /* 0x0001e20000100a00 */
[----:B------:R-:W-:Y:S06]  /*16c60*/  BAR.ARV 0x4, 0x180 ;  /* 0x0106000000007b1d */ /* 0x000fec0000002000 */
[----:B------:R-:W-:Y:S05]  /*16c70*/  BRA `(.L_x_7632) ;  /* 0x00000010002c7947 */ /* 0x000fea0003800000 */
.L_x_7631:
[----:B------:R-:W4:Y:S01]  /*16c80*/  S2R R16, SR_TID.X ;  /* 0x0000000000107919 */ /* 0x000f220000002100 */
[----:B------:R-:W-:Y:S01]  /*16c90*/  UMOV UR4, 0xffffffff ;  /* 0xffffffff00047882 */ /* 0x000fe20000000000 */
[----:B----4-:R-:W-:-:S04]  /*16ca0*/  LOP3.LUT R16, R16, 0x1f, RZ, 0xc0, !PT ;  /* 0x0000001f10107812 */ /* 0x010fc800078ec0ff */
[----:B------:R-:W-:Y:S01]  /*16cb0*/  ISETP.NE.AND P0, PT, R16, 0x1f, PT ;  /* 0x0000001f1000780c */ /* 0x000fe20003f05270 */
[----:B------:R-:W-:-:S12]  /*16cc0*/  BRA.DIV UR4, `(.L_x_7633) ;  /* 0x0000002604b07947 */ /* 0x000fd8000b800000 */
[----:B--2---:R-:W0:Y:S01]  /*16cd0*/  LDL.LU R3, [R1] ;  /* 0x0000000001037983 */ /* 0x004e220000300800 */
[----:B------:R-:W-:-:S03]  /*16ce0*/  ULDC UR4, c[0x0][0xc3c] ;  /* 0x00030f0000047ab9 */ /* 0x000fc60000000800 */
[----:B-1-3--:R-:W2:Y:S01]  /*16cf0*/  LDL R4, [R1+0xc] ;  /* 0x00000c0001047983 */ /* 0x00aea20000100800 */
[----:B0-----:R-:W-:Y:S02]  /*16d00*/  IMAD.MOV.U32 R8, RZ, RZ, R3 ;  /* 0x000000ffff087224 */ /* 0x001fe400078e0003 */
[----:B--2---:R-:W-:-:S05]  /*16d10*/  IMAD.IADD R0, R4, 0x1, R16 ;  /* 0x0000000104007824 */ /* 0x004fca00078e0210 */
[----:B------:R-:W-:-:S13]  /*16d20*/  ISETP.GE.OR P1, PT, R0, UR4, !P0 ;  /* 0x0000000400007c0c */ /* 0x000fda000c726670 */
[----:B------:R-:W0:Y:S08]  /*16d30*/  @!P1 LDC.64 R2, c[0x0][0xc80] ;  /* 0x00032000ff029b82 */ /* 0x000e300000000a00 */
[----:B------:R-:W1:Y:S01]  /*16d40*/  @!P1 LDC.64 R4, c[0x0][0xc78] ;  /* 0x00031e00ff049b82 */ /* 0x000e620000000a00 */
[----:B0-----:R-:W-:-:S05]  /*16d50*/  @!P1 IMAD.WIDE R2, R0, 0x4, R2 ;  /* 0x0000000400029825 */ /* 0x001fca00078e0202 */
[----:B------:R1:W2:Y:S02]  /*16d60*/  @!P1 LDG.E R6, desc[UR52][R2.64] ;  /* 0x0000003402069981 */ /* 0x0002a4000c1e1900 */
[----:B-1----:R-:W-:-:S05]  /*16d70*/  @!P1 IMAD.WIDE R2, R0, 0x4, R4 ;  /* 0x0000000400029825 */ /* 0x002fca00078e0204 */
[----:B------:R-:W3:Y:S01]  /*16d80*/  @!P1 LDG.E R4, desc[UR52][R2.64] ;  /* 0x0000003402049981 */ /* 0x000ee2000c1e1900 */
[----:B------:R-:W-:Y:S01]  /*16d90*/  IMAD.MOV.U32 R5, RZ, RZ, RZ ;  /* 0x000000ffff057224 */ /* 0x000fe200078e00ff */
[C---:B------:R-:W-:Y:S02]  /*16da0*/  ISETP.GE.U32.AND P2, PT, R16.reuse, 0x2, PT ;  /* 0x000000021000780c */ /* 0x040fe40003f46070 */
[C---:B------:R-:W-:Y:S01]  /*16db0*/  ISETP.GE.U32.AND P3, PT, R16.reuse, 0x4, PT ;  /* 0x000000041000780c */ /* 0x040fe20003f66070 */
[----:B------:R-:W-:Y:S01]  /*16dc0*/  SHFL.IDX PT, R0, R8, RZ, 0x1f ;  /* 0x00001fff08007589 */ /* 0x000fe200000e0000 */
[C---:B------:R-:W-:Y:S02]  /*16dd0*/  ISETP.GE.U32.AND P4, PT, R16.reuse, 0x8, PT ;  /* 0x000000081000780c */ /* 0x040fe40003f86070 */
[----:B------:R-:W-:Y:S01]  /*16de0*/  ISETP.GE.U32.AND P5, PT, R16, 0x10, PT ;  /* 0x000000101000780c */ /* 0x000fe20003fa6070 */
[----:B--2---:R-:W-:Y:S01]  /*16df0*/  @!P1 IMAD.MOV.U32 R5, RZ, RZ, R6 ;  /* 0x000000ffff059224 */ /* 0x004fe200078e0006 */
[----:B------:R-:W-:-:S02]  /*16e00*/  CS2R R6, SRZ ;  /* 0x0000000000067805 */ /* 0x000fc4000001ff00 */
[----:B---3--:R-:W-:Y:S01]  /*16e10*/  @!P1 IMAD.MOV.U32 R7, RZ, RZ, R4 ;  /* 0x000000ffff079224 */ /* 0x008fe200078e0004 */
        /* <DEDUP_REMOVED lines=19> */
.L_x_7699:
[----:B------:R-:W-:Y:S02]  /*16f50*/  ULDC UR4, c[0x0][0xc38] ;  /* 0x00030e0000047ab9 */ /* 0x000fe40000000800 */
[----:B------:R-:W-:-:S04]  /*16f60*/  IMAD.U32 R8, RZ, RZ, UR4 ;  /* 0x00000004ff087e24 */ /* 0x000fc8000f8e00ff */
[----:B-1----:R-:W-:-:S04]  /*16f70*/  IMAD R10, R10, R8, RZ ;  /* 0x000000080a0a7224 */ /* 0x002fc800078e02ff */
[----:B------:R-:W-:-:S05]  /*16f80*/  IMAD.IADD R4, R9, 0x1, R10 ;  /* 0x0000000109047824 */ /* 0x000fca00078e020a */
[----:B------:R-:W-:-:S13]  /*16f90*/  ISETP.GT.AND P6, PT, R4, R0, PT ;  /* 0x000000000400720c */ /* 0x000fda0003fc4270 */
[----:B------:R-:W-:Y:S05]  /*16fa0*/  @P6 BRA `(.L_x_7634) ;  /* 0x0000000000ac6947 */ /* 0x000fea0003800000 */
.L_x_7637:
[----:B0-----:R-:W2:Y:S01]  /*16fb0*/  LDL.LU R2, [R1+0xc] ;  /* 0x00000c0001027983 */ /* 0x001ea20000300800 */
[----:B------:R-:W0:Y:S01]  /*16fc0*/  LDC R3, c[0x0][0xc3c] ;  /* 0x00030f00ff037b82 */ /* 0x000e220000000800 */
[----:B--2---:R-:W-:-:S05]  /*16fd0*/  VIADD R2, R2, 0x1f ;  /* 0x0000001f02027836 */ /* 0x004fca0000000000 */
[----:B0-----:R-:W-:-:S13]  /*16fe0*/  ISETP.GE.AND P6, PT, R2, R3, PT ;  /* 0x000000030200720c */ /* 0x001fda0003fc6270 */
[----:B------:R-:W-:Y:S05]  /*16ff0*/  @P6 BRA `(.L_x_7635) ;  /* 0x0000000800e46947 */ /* 0x000fea0003800000 */
[----:B------:R-:W0:Y:S01]  /*17000*/  S2R R5, SR_TID.X ;  /* 0x0000000000057919 */ /* 0x000e220000002100 */
        /* <DEDUP_REMOVED lines=31> */
.L_x_7707:
[----:B------:R-:W-:Y:S02]  /*17200*/  ULDC UR4, c[0x0][0xc38] ;  /* 0x00030e0000047ab9 */ /* 0x000fe40000000800 */
[----:B------:R-:W-:-:S04]  /*17210*/  IMAD.U32 R8, RZ, RZ, UR4 ;  /* 0x00000004ff087e24 */ /* 0x000fc8000f8e00ff */
[----:B-1----:R-:W-:-:S04]  /*17220*/  IMAD R10, R10, R8, RZ ;  /* 0x000000080a0a7224 */ /* 0x002fc800078e02ff */
[----:B------:R-:W-:-:S05]  /*17230*/  IMAD.IADD R4, R10, 0x1, R4 ;  /* 0x000000010a047824 */ /* 0x000fca00078e0204 */
[----:B------:R-:W-:-:S13]  /*17240*/  ISETP.GT.AND P6, PT, R4, R0, PT ;  /* 0x000000000400720c */ /* 0x000fda0003fc4270 */
[----:B------:R-:W-:Y:S05]  /*17250*/  @!P6 BRA `(.L_x_7637) ;  /* 0xfffffffc0054e947 */ /* 0x000fea000383ffff */
.L_x_7634:
        /* <DEDUP_REMOVED lines=12> */
.L_x_7712:
[----:B------:R-:W-:-:S13]  /*17320*/  ISETP.NE.AND P0, PT, R3, RZ, PT ;  /* 0x000000ff0300720c */ /* 0x000fda0003f05270 */
[----:B------:R-:W-:Y:S05]  /*17330*/  @!P0 BRA `(.L_x_7639) ;  /* 0x0000000000108947 */ /* 0x000fea0003800000 */
[----:B------:R-:W-:Y:S01]  /*17340*/  UMOV UR4, 0xffffffff ;  /* 0xffffffff00047882 */ /* 0x000fe20000000000 */
[----:B---3--:R-:W-:Y:S02]  /*17350*/  VIADD R9, R9, 0xffffffff ;  /* 0xffffffff09097836 */ /* 0x008fe40000000000 */
[----:B------:R-:W-:Y:S05]  /*17360*/  BRA.DIV UR4, `(.L_x_7640) ;  /* 0x0000002a047c7947 */ /* 0x000fea000b800000 */
[----:B------:R1:W2:Y:S02]  /*17370*/  SHFL.IDX PT, R6, R2, R9, 0x1f ;  /* 0x00001f0902067589 */ /* 0x0002a400000e0000 */
.L_x_7639:
[----:B--2---:R-:W-:Y:S01]  /*17380*/  IMAD R3, R6, R8, R10 ;  /* 0x0000000806037224 */ /* 0x004fe200078e020a */
[----:B------:R-:W-:-:S03]  /*17390*/  ISETP.NE.AND P0, PT, R7, 0x1, PT ;  /* 0x000000010700780c */ /* 0x000fc60003f05270 */
[----:B------:R-:W-:Y:S01]  /*173a0*/  IMAD.IADD R0, R0, 0x1, -R3 ;  /* 0x0000000100007824 */ /* 0x000fe200078e0a03 */
[----:B------:R2:W-:Y:S09]  /*173b0*/  STL [R1], R3 ;  /* 0x0000000301007387 */ /* 0x0005f20000100800 */
[----:B------:R-:W-:Y:S05]  /*173c0*/  @!P0 BRA `(.L_x_7641) ;  /* 0x0000000000e48947 */ /* 0x000fea0003800000 */
[----:B0--3--:R-:W-:-:S04]  /*173d0*/  IABS R5, R4 ;  /* 0x0000000400057213 */ /* 0x009fc80000000000 */
[----:B------:R-:W0:Y:S08]  /*173e0*/  I2F.RP R6, R5 ;  /* 0x0000000500067306 */ /* 0x000e300000209400 */
[----:B0-----:R-:W1:Y:S02]  /*173f0*/  MUFU.RCP R6, R6 ;  /* 0x0000000600067308 */ /* 0x001e640000001000 */
[----:B-1----:R-:W-:-:S06]  /*17400*/  VIADD R9, R6, 0xffffffe ;  /* 0x0ffffffe06097836 */ /* 0x002fcc0000000000 */
[----:B--2---:R-:W0:Y:S02]  /*17410*/  F2I.FTZ.U32.TRUNC.NTZ R3, R9 ;  /* 0x0000000900037305 */ /* 0x004e24000021f000 */
        /* <DEDUP_REMOVED lines=39> */
[----:B------:R-:W-:Y:S01]  /*17690*/  IMAD.MOV R5, RZ, RZ, -R3 ;  /* 0x000000ffff057224 */ /* 0x000fe200078e0a03 */
[----:B------:R-:W-:-:S03]  /*176a0*/  LOP3.LUT R2, R3, R7, RZ, 0x3c, !PT ;  /* 0x0000000703027212 */ /* 0x000fc600078e3cff */
[----:B------:R-:W-:Y:S01]  /*176b0*/  IMAD R0, R4, R5, R0 ;  /* 0x0000000504007224 */ /* 0x000fe200078e0200 */
        /* <DEDUP_REMOVED lines=10> */
.L_x_7641:
[----:B0--3--:R-:W3:Y:S01]  /*17760*/  LDL R5, [R1+0xc] ;  /* 0x00000c0001057983 */ /* 0x009ee20000100800 */
[----:B-12---:R-:W3:Y:S02]  /*17770*/  LDC.64 R2, c[0x0][0xc90] ;  /* 0x00032400ff027b82 */ /* 0x006ee40000000a00 */
[----:B---3--:R-:W-:-:S05]  /*17780*/  IMAD.WIDE R2, R5, 0x4, R2 ;  /* 0x0000000405027825 */ /* 0x008fca00078e0202 */
        /* <DEDUP_REMOVED lines=60> */
.L_x_7642:
[----:B0-----:R-:W-:-:S05]  /*17b50*/  LOP3.LUT R3, RZ, R0, RZ, 0x33, !PT ;  /* 0x00000000ff037212 */ /* 0x001fca00078e33ff */
[----:B------:R-:W-:-:S05]  /*17b60*/  IMAD.IADD R0, R4, 0x1, R3 ;  /* 0x0000000104007824 */ /* 0x000fca00078e0203 */
[----:B------:R0:W-:Y:S01]  /*17b70*/  STL [R1+0x4], R0 ;  /* 0x0000040001007387 */ /* 0x0001e20000100800 */
[----:B------:R-:W-:Y:S05]  /*17b80*/  BRA `(.L_x_7643) ;  /* 0x0000000000287947 */ /* 0x000fea0003800000 */
.L_x_7635:
        /* <DEDUP_REMOVED lines=10> */
.L_x_7643:
[----:B-1----:R-:W2:Y:S04]  /*17c30*/  LDL R3, [R1+0x8] ;  /* 0x0000080001037983 */ /* 0x002ea80000100800 */
[----:B------:R-:W3:Y:S04]  /*17c40*/  LDL R2, [R1+0xc] ;  /* 0x00000c0001027983 */ /* 0x000ee80000100800 */
[----:B------:R-:W4:Y:S04]  /*17c50*/  LDL R5, [R1+0x4] ;  /* 0x0000040001057983 */ /* 0x000f280000100800 */
[----:B------:R-:W4:Y:S01]  /*17c60*/  LDL R4, [R1] ;  /* 0x0000000001047983 */ /* 0x000f220000100800 */
[----:B0-----:R-:W0:Y:S01]  /*17c70*/  S2R R0, SR_TID.X ;  /* 0x0000000000007919 */ /* 0x001e220000002100 */
[----:B------:R-:W-:Y:S05]  /*17c80*/  WARPSYNC.ALL ;  /* 0x0000000000007948 */ /* 0x000fea0003800000 */
        /* <DEDUP_REMOVED lines=10> */
.L_x_7632:
[----:B------:R-:W3:Y:S01]  /*17d30*/  LDL R0, [R1+0xc] ;  /* 0x00000c0001007983 */ /* 0x000ee20000100800 */
[----:B------:R-:W-:Y:S02]  /*17d40*/  ULDC UR4, c[0x0][0xc3c] ;  /* 0x00030f0000047ab9 */ /* 0x000fe40000000800 */
[----:B---3--:R-:W-:-:S13]  /*17d50*/  ISETP.GE.AND P0, PT, R0, UR4, PT ;  /* 0x0000000400007c0c */ /* 0x008fda000bf06270 */
[----:B------:R-:W-:Y:S05]  /*17d60*/  @!P0 BRA `(.L_x_7644) ;  /* 0xffffffa400648947 */ /* 0x000fea000383ffff */
[----:B------:R-:W-:Y:S05]  /*17d70*/  BSYNC B8 ;  /* 0x0000000000087941 */ /* 0x000fea0003800000 */
.L_x_7535:
        /* <DEDUP_REMOVED lines=12> */
.L_x_7715:
[----:B------:R-:W-:Y:S05]  /*17e40*/  BSYNC B0 ;  /* 0x0000000000007941 */ /* 0x000fea0003800000 */
.L_x_7645:
[----:B------:R-:W-:-:S03]  /*17e50*/  UMOV UR4, 0xffffffff ;  /* 0xffffffff00047882 */ /* 0x000fc60000000000 */
[----:B------:R-:W-:Y:S05]  /*17e60*/  BRA.DIV UR4, `(.L_x_7647) ;  /* 0x0000001e04fc7947 */ /* 0x000fea000b800000 */
[----:B------:R-:W1:Y:S02]  /*17e70*/  S2R R2, SR_TID.X ;  /* 0x0000000000027919 */ /* 0x000e640000002100 */
[----:B-1----:R-:W-:-:S04]  /*17e80*/  SHF.R.U32.HI R2, RZ, 0x5, R2 ;  /* 0x00000005ff027819 */ /* 0x002fc80000011602 */
[----:B------:R-:W-:-:S05]  /*17e90*/  LOP3.LUT R2, R2, 0x3, RZ, 0xc0, !PT ;  /* 0x0000000302027812 */ /* 0x000fca00078ec0ff */
[----:B------:R1:W2:Y:S02]  /*17ea0*/  SHFL.IDX PT, R14, R2, RZ, 0x1f ;  /* 0x00001fff020e7589 */ /* 0x0002a400000e0000 */
.L_x_7718:
[----:B--2---:R-:W-:Y:S01]  /*17eb0*/  ISETP.NE.AND P0, PT, R14, RZ, PT ;  /* 0x000000ff0e00720c */ /* 0x004fe20003f05270 */
[----:B------:R-:W-:-:S12]  /*17ec0*/  BSSY B0, `(.L_x_7648) ;  /* 0x0000025000007945 */ /* 0x000fd80003800000 */
[----:B------:R-:W-:Y:S05]  /*17ed0*/  @P0 BRA `(.L_x_7649) ;  /* 0x00000000008c0947 */ /* 0x000fea0003800000 */
[----:B------:R-:W-:-:S03]  /*17ee0*/  UMOV UR4, 0xffffffff ;  /* 0xffffffff00047882 */ /* 0x000fc60000000000 */
[----:B------:R-:W-:Y:S05]  /*17ef0*/  BRA.DIV UR4, `(.L_x_7650) ;  /* 0x00000022040c7947 */ /* 0x000fea000b800000 */
[----:B------:R-:W-:-:S13]  /*17f00*/  ELECT P6, URZ, PT ;  /* 0x00000000003f782f */ /* 0x000fda00038c0000 */
.L_x_7721:
[----:B------:R-:W-:Y:S05]  /*17f10*/  @!P6 BRA `(.L_x_7649) ;  /* 0x00000000007ce947 */ /* 0x000fea0003800000 */
[----:B------:R-:W-:-:S06]  /*17f20*/  ULOP3.LUT UR4, UR36, 0x2, URZ, 0xfc, !UPT ;  /* 0x0000000224047892 */ /* 0x000fcc000f8efc3f */
[----:B-1----:R-:W-:-:S05]  /*17f30*/  IMAD.U32 R2, RZ, RZ, UR4 ;  /* 0x00000004ff027e24 */ /* 0x002fca000f8e00ff */
[----:B------:R-:W-:-:S13]  /*17f40*/  ISETP.NE.AND P2, PT, R2, 0x3, PT ;  /* 0x000000030200780c */ /* 0x000fda0003f45270 */
[----:B------:R-:W-:Y:S05]  /*17f50*/  @!P2 BRA `(.L_x_7651) ;  /* 0x000000000004a947 */ /* 0x000fea0003800000 */
[----:B------:R-:W-:Y:S01]  /*17f60*/  BPT.TRAP 0x1 ;  /* 0x000000040000795c */ /* 0x000fe20000300000 */
.L_x_7651:
        /* <DEDUP_REMOVED lines=13> */
.L_x_7722:
[----:B------:R-:W1:Y:S02]  /*18040*/  SYNCS.PHASECHK.TRANS64.TRYWAIT P0, [R7+URZ], R2 ;  /* 0x00000002070075a7 */ /* 0x000e64000800017f */
[----:B-1----:R-:W-:Y:S05]  /*18050*/  @!P0 BRA `(.L_x_7653) ;  /* 0x0000001c00e88947 */ /* 0x002fea0003800000 */
.L_x_7723:
[----:B------:R-:W-:Y:S05]  /*18060*/  @!P2 BRA `(.L_x_7654) ;  /* 0x000000000004a947 */ /* 0x000fea0003800000 */
[----:B------:R-:W-:Y:S01]  /*18070*/  BPT.TRAP 0x1 ;  /* 0x000000040000795c */ /* 0x000fe20000300000 */
.L_x_7654:
[----:B------:R-:W-:-:S04]  /*18080*/  VIADD R0, R0, 0x28860 ;  /* 0x0002886000007836 */ /* 0x000fc80000000000 */
[----:B------:R-:W-:-:S04]  /*18090*/  IMAD R4, R19, 0x8, R0 ;  /* 0x0000000813047824 */ /* 0x000fc800078e0200 */
[----:B------:R-:W2:Y:S02]  /*180a0*/  SYNCS.PHASECHK.TRANS64.TRYWAIT P0, [R4+URZ], R5 ;  /* 0x00000005040075a7 */ /* 0x000ea4000800017f */
[----:B--2---:R-:W-:Y:S05]  /*180b0*/  @!P0 BRA `(.L_x_7655) ;  /* 0x0000001c00e48947 */ /* 0x004fea0003800000 */
.L_x_7724:
[----:B------:R-:W-:-:S07]  /*180c0*/  IMAD R3, R3, 0x8, R0 ;  /* 0x0000000803037824 */ /* 0x000fce00078e0200 */
.L_x_7656:
[----:B----4-:R4:W0:Y:S02]  /*180d0*/  SYNCS.PHASECHK.TRANS64.TRYWAIT P0, [R3+URZ], R2 ;  /* 0x00000002030075a7 */ /* 0x010824000800017f */
[----:B0-----:R-:W-:Y:S05]  /*180e0*/  @!P0 NANOSLEEP.SYNCS 0x989680 ;  /* 0x009896800000895d */ /* 0x001fea0003900000 */
[----:B------:R-:W0:Y:S02]  /*180f0*/  @!P0 SYNCS.PHASECHK.TRANS64 P0, [R3+URZ], R2 ;  /* 0x00000002030085a7 */ /* 0x000e24000800007f */
[----:B0-----:R-:W-:Y:S05]  /*18100*/  @!P0 BRA `(.L_x_7656) ;  /* 0xfffffffc00f08947 */ /* 0x001fea000383ffff */
.L_x_7649:
[----:B------:R-:W-:Y:S05]  /*18110*/  BSYNC B0 ;  /* 0x0000000000007941 */ /* 0x000fea0003800000 */
.L_x_7648:
[----:B------:R-:W-:Y:S05]  /*18120*/  EXIT ;  /* 0x000000000000794d */ /* 0x000fea0003800000 */
.L_x_7434:
[----:B0-----:R-:W-:-:S04]  /*18130*/  IMAD.U32 R3, RZ, RZ, UR41 ;  /* 0x00000029ff037e24 */ /* 0x001fc8000f8e00ff */
[----:B------:R0:W1:Y:S03]  /*18140*/  SYNCS.PHASECHK.TRANS64.TRYWAIT P1, [R3+URZ+0x28800], R0 ;  /* 0x02880000030075a7 */ /* 0x000066000802017f */
[----:B-1----:R-:W-:Y:S05]  /*18150*/  @!P1 NANOSLEEP.SYNCS 0x989680 ;  /* 0x009896800000995d */ /* 0x002fea0003900000 */
[----:B------:R-:W1:Y:S02]  /*18160*/  @!P1 SYNCS.PHASECHK.TRANS64 P1, [R3+URZ+0x28800], R0 ;  /* 0x02880000030095a7 */ /* 0x000e64000802007f */
[----:B-1----:R-:W-:Y:S05]  /*18170*/  @!P1 BRA `(.L_x_7434) ;  /* 0xfffffffc00ec9947 */ /* 0x002fea000383ffff */
[----:B------:R-:W-:Y:S05]  /*18180*/  BRA `(.L_x_7657) ;  /* 0xfffffe9c00d87947 */ /* 0x000fea000383ffff */
.L_x_7438:
[----:B-1----:R1:W2:Y:S02]  /*18190*/  SYNCS.PHASECHK.TRANS64.TRYWAIT P2, [R5+URZ+0x28830], R0 ;  /* 0x02883000050075a7 */ /* 0x0022a4000804017f */
[----:B--2---:R-:W-:Y:S05]  /*181a0*/  @!P2 NANOSLEEP.SYNCS 0x989680 ;  /* 0x009896800000a95d */ /* 0x004fea0003900000 */
[----:B------:R-:W2:Y:S02]  /*181b0*/  @!P2 SYNCS.PHASECHK.TRANS64 P2, [R5+URZ+0x28830], R0 ;  /* 0x028830000500a5a7 */ /* 0x000ea4000804007f */
[----:B--2---:R-:W-:Y:S05]  /*181c0*/  @!P2 BRA `(.L_x_7438) ;  /* 0xfffffffc00f0a947 */ /* 0x004fea000383ffff */
[----:B------:R-:W-:Y:S05]  /*181d0*/  BRA `(.L_x_7437) ;  /* 0xfffffea000007947 */ /* 0x000fea000383ffff */
.L_x_7454:
[----:B-1----:R-:W-:-:S04]  /*181e0*/  IMAD.U32 R7, RZ, RZ, UR6 ;  /* 0x00000006ff077e24 */ /* 0x002fc8000f8e00ff */
[----:B------:R1:W2:Y:S03]  /*181f0*/  SYNCS.PHASECHK.TRANS64.TRYWAIT P2, [R7+URZ+0x28830], R6 ;  /* 0x02883006070075a7 */ /* 0x0002a6000804017f */
[----:B--2---:R-:W-:Y:S05]  /*18200*/  @!P2 NANOSLEEP.SYNCS 0x989680 ;  /* 0x009896800000a95d */ /* 0x004fea0003900000 */
[----:B------:R-:W2:Y:S02]  /*18210*/  @!P2 SYNCS.PHASECHK.TRANS64 P2, [R7+URZ+0x28830], R6 ;  /* 0x028830060700a5a7 */ /* 0x000ea4000804007f */
[----:B--2---:R-:W-:Y:S05]  /*18220*/  @!P2 BRA `(.L_x_7454) ;  /* 0xfffffffc00eca947 */ /* 0x004fea000383ffff */
[----:B------:R-:W-:Y:S05]  /*18230*/  BRA `(.L_x_7451) ;  /* 0xfffffed0009c7947 */ /* 0x000fea000383ffff */
.L_x_7458:
[----:B-1----:R-:W-:-:S04]  /*18240*/  IMAD.U32 R7, RZ, RZ, UR6 ;  /* 0x00000006ff077e24 */ /* 0x002fc8000f8e00ff */
[----:B------:R1:W2:Y:S03]  /*18250*/  SYNCS.PHASECHK.TRANS64.TRYWAIT P2, [R7+URZ+0x28850], R6 ;  /* 0x02885006070075a7 */ /* 0x0002a6000804017f */
[----:B--2---:R-:W-:Y:S05]  /*18260*/  @!P2 NANOSLEEP.SYNCS 0x989680 ;  /* 0x009896800000a95d */ /* 0x004fea0003900000 */
[----:B------:R-:W2:Y:S02]  /*18270*/  @!P2 SYNCS.PHASECHK.TRANS64 P2, [R7+URZ+0x28850], R6 ;  /* 0x028850060700a5a7 */ /* 0x000ea4000804007f */
[----:B--2---:R-:W-:Y:S05]  /*18280*/  @!P2 BRA `(.L_x_7458) ;  /* 0xfffffffc00eca947 */ /* 0x004fea000383ffff */
[----:B------:R-:W-:Y:S05]  /*18290*/  BRA `(.L_x_7455) ;  /* 0xfffffed400647947 */ /* 0x000fea000383ffff */
.L_x_7475:
[----:B-1----:R-:W-:-:S04]  /*182a0*/  IMAD.U32 R5, RZ, RZ, UR6 ;  /* 0x00000006ff057e24 */ /* 0x002fc8000f8e00ff */
[----:B------:R1:W2:Y:S03]  /*182b0*/  SYNCS.PHASECHK.TRANS64.TRYWAIT P2, [R5+URZ+0x28830], R0 ;  /* 0x02883000050075a7 */ /* 0x0002a6000804017f */
[----:B--2---:R-:W-:Y:S05]  /*182c0*/  @!P2 NANOSLEEP.SYNCS 0x989680 ;  /* 0x009896800000a95d */ /* 0x004fea0003900000 */
[----:B------:R-:W2:Y:S02]  /*182d0*/  @!P2 SYNCS.PHASECHK.TRANS64 P2, [R5+URZ+0x28830], R0 ;  /* 0x028830000500a5a7 */ /* 0x000ea4000804007f */
[----:B--2---:R-:W-:Y:S05]  /*182e0*/  @!P2 BRA `(.L_x_7475) ;  /* 0xfffffffc00eca947 */ /* 0x004fea000383ffff */
[----:B------:R-:W-:Y:S05]  /*182f0*/  BRA `(.L_x_7472) ;  /* 0xffffff0400547947 */ /* 0x000fea000383ffff */
.L_x_7479:
[----:B-1----:R-:W-:-:S04]  /*18300*/  IMAD.U32 R5, RZ, RZ, UR6 ;  /* 0x00000006ff057e24 */ /* 0x002fc8000f8e00ff */
[----:B------:R1:W2:Y:S03]  /*18310*/  SYNCS.PHASECHK.TRANS64.TRYWAIT P2, [R5+URZ+0x28850], R0 ;  /* 0x02885000050075a7 */ /* 0x0002a6000804017f */
[----:B--2---:R-:W-:Y:S05]  /*18320*/  @!P2 NANOSLEEP.SYNCS 0x989680 ;  /* 0x009896800000a95d */ /* 0x004fea0003900000 */
[----:B------:R-:W2:Y:S02]  /*18330*/  @!P2 SYNCS.PHASECHK.TRANS64 P2, [R5+URZ+0x28850], R0 ;  /* 0x028850000500a5a7 */ /* 0x000ea4000804007f */
[----:B--2---:R-:W-:Y:S05]  /*18340*/  @!P2 BRA `(.L_x_7479) ;  /* 0xfffffffc00eca947 */ /* 0x004fea000383ffff */
[----:B------:R-:W-:Y:S05]  /*18350*/  BRA `(.L_x_7476) ;  /* 0xffffff08001c7947 */ /* 0x000fea000383ffff */
.L_x_7485:
[----:B-1----:R-:W-:-:S04]  /*18360*/  IMAD.U32 R5, RZ, RZ, UR6 ;  /* 0x00000006ff057e24 */ /* 0x002fc8000f8e00ff */
[----:B------:R1:W2:Y:S03]  /*18370*/  SYNCS.PHASECHK.TRANS64.TRYWAIT P2, [R5+URZ+0x28830], R0 ;  /* 0x02883000050075a7 */ /* 0x0002a6000804017f */
[----:B--2---:R-:W-:Y:S05]  /*18380*/  @!P2 NANOSLEEP.SYNCS 0x989680 ;  /* 0x009896800000a95d */ /* 0x004fea0003900000 */
[----:B------:R-:W2:Y:S02]  /*18390*/  @!P2 SYNCS.PHASECHK.TRANS64 P2, [R5+URZ+0x28830], R0 ;  /* 0x028830000500a5a7 */ /* 0x000ea4000804007f */
[----:B--2---:R-:W-:Y:S05]  /*183a0*/  @!P2 BRA `(.L_x_7485) ;  /* 0xfffffffc00eca947 */ /* 0x004fea000383ffff */
[----:B------:R-:W-:Y:S05]  /*183b0*/  BRA `(.L_x_7482) ;  /* 0xffffff2400407947 */ /* 0x000fea000383ffff */
.L_x_7489:
[----:B-1----:R-:W-:-:S04]  /*183c0*/  IMAD.U32 R5, RZ, RZ, UR6 ;  /* 0x00000006ff057e24 */ /* 0x002fc8000f8e00ff */
[----:B------:R1:W2:Y:S03]  /*183d0*/  SYNCS.PHASECHK.TRANS64.TRYWAIT P2, [R5+URZ+0x28850], R0 ;  /* 0x02885000050075a7 */ /* 0x0002a6000804017f */
[----:B--2---:R-:W-:Y:S05]  /*183e0*/  @!P2 NANOSLEEP.SYNCS 0x989680 ;  /* 0x009896800000a95d */ /* 0x004fea0003900000 */
[----:B------:R-:W2:Y:S02]  /*183f0*/  @!P2 SYNCS.PHASECHK.TRANS64 P2, [R5+URZ+0x28850], R0 ;  /* 0x028850000500a5a7 */ /* 0x000ea4000804007f */
[----:B--2---:R-:W-:Y:S05]  /*18400*/  @!P2 BRA `(.L_x_7489) ;  /* 0xfffffffc00eca947 */ /* 0x004fea000383ffff */
[----:B------:R-:W-:Y:S05]  /*18410*/  BRA `(.L_x_7486) ;  /* 0xffffff2800087947 */ /* 0x000fea000383ffff */
.L_x_7502:
[----:B-1----:R-:W-:-:S04]  /*18420*/  IMAD.U32 R7, RZ, RZ, UR5 ;  /* 0x00000005ff077e24 */ /* 0x002fc8000f8e00ff */
[----:B------:R1:W2:Y:S03]  /*18430*/  SYNCS.PHASECHK.TRANS64.TRYWAIT P0, [R7+URZ+0x28850], R4 ;  /* 0x02885004070075a7 */ /* 0x0002a6000800017f */
[----:B--2---:R-:W-:Y:S05]  /*18440*/  @!P0 NANOSLEEP.SYNCS 0x989680 ;  /* 0x009896800000895d */ /* 0x004fea0003900000 */
[----:B------:R-:W2:Y:S02]  /*18450*/  @!P0 SYNCS.PHASECHK.TRANS64 P0, [R7+URZ+0x28850], R4 ;  /* 0x02885004070085a7 */ /* 0x000ea4000800007f */
[----:B--2---:R-:W-:Y:S05]  /*18460*/  @!P0 BRA `(.L_x_7502) ;  /* 0xfffffffc00ec8947 */ /* 0x004fea000383ffff */
[----:B------:R-:W-:Y:S05]  /*18470*/  BRA `(.L_x_7501) ;  /* 0xffffff5400147947 */ /* 0x000fea000383ffff */
.L_x_7557:
        /* <DEDUP_REMOVED lines=11> */
.L_x_7659:
[----:B------:R-:W-:Y:S05]  /*18530*/  BSYNC B0 ;  /* 0x0000000000007941 */ /* 0x000fea0003800000 */
.L_x_7658:
[----:B------:R-:W-:Y:S05]  /*18540*/  BRA `(.L_x_7660) ;  /* 0xffffffac00fc7947 */ /* 0x000fea000383ffff */
.L_x_7559:
[----:B------:R-:W-:Y:S01]  /*18550*/  BSSY B0, `(.L_x_7661) ;  /* 0x0000006000007945 */ /* 0x000fe20003800000 */
[----:B------:R-:W-:-:S07]  /*18560*/  IMAD.MOV.U32 R15, RZ, RZ, -0x1 ;  /* 0xffffffffff0f7424 */ /* 0x000fce00078e00ff */
[----:B012---:R-:W-:Y:S05]  /*18570*/  WARPSYNC.COLLECTIVE R15, `(.L_x_7662) ;  /* 0x000000000f0c7348 */ /* 0x007fea0003c00000 */
[----:B------:R-:W-:Y:S02]  /*18580*/  ELECT P6, UR62, PT ;  /* 0x00000000003e782f */ /* 0x000fe400038c0000 */
[----:B------:R-:W-:Y:S01]  /*18590*/  MOV R14, UR62 ;  /* 0x0000003e000e7c02 */ /* 0x000fe20008000f00 */
[----:B012---:R-:W-:Y:S10]  /*185a0*/  ENDCOLLECTIVE ;  /* 0x000000000000791b */ /* 0x007ff40003800000 */
.L_x_7662:
[----:B------:R-:W-:Y:S05]  /*185b0*/  BSYNC B0 ;  /* 0x0000000000007941 */ /* 0x000fea0003800000 */
.L_x_7661:
[----:B------:R-:W-:Y:S05]  /*185c0*/  BRA `(.L_x_7663) ;  /* 0xffffffb000087947 */ /* 0x000fea000383ffff */
.L_x_7561:
[----:B-1----:R1:W3:Y:S02]  /*185d0*/  SYNCS.PHASECHK.TRANS64.TRYWAIT P0, [R0+URZ+0x28840], R2 ;  /* 0x02884002000075a7 */ /* 0x0022e4000800017f */
[----:B---3--:R-:W-:Y:S05]  /*185e0*/  @!P0 NANOSLEEP.SYNCS 0x989680 ;  /* 0x009896800000895d */ /* 0x008fea0003900000 */
[----:B------:R-:W3:Y:S02]  /*185f0*/  @!P0 SYNCS.PHASECHK.TRANS64 P0, [R0+URZ+0x28840], R2 ;  /* 0x02884002000085a7 */ /* 0x000ee4000800007f */
[----:B---3--:R-:W-:Y:S05]  /*18600*/  @!P0 BRA `(.L_x_7561) ;  /* 0xfffffffc00f08947 */ /* 0x008fea000383ffff */
[----:B------:R-:W-:Y:S05]  /*18610*/  BRA `(.L_x_7664) ;  /* 0xffffffb000687947 */ /* 0x000fea000383ffff */
.L_x_7565:
        /* <DEDUP_REMOVED lines=15> */
.L_x_7665:
[----:B------:R-:W-:Y:S02]  /*18710*/  IMAD.MOV.U32 R13, RZ, RZ, R4 ;  /* 0x000000ffff0d7224 */ /* 0x000fe400078e0004 */
[----:B------:R-:W-:-:S07]  /*18720*/  IMAD.MOV.U32 R6, RZ, RZ, R14 ;  /* 0x000000ffff067224 */ /* 0x000fce00078e000e */
[----:B------:R-:W-:Y:S05]  /*18730*/  WARPSYNC.COLLECTIVE R15, `(.L_x_7666) ;  /* 0x000000000f087348 */ /* 0x000fea0003c00000 */
[----:B------:R0:W1:Y:S02]  /*18740*/  SHFL.IDX P6, R14, R13, R12, R11 ;  /* 0x0000000c0d0e7389 */ /* 0x00006400000c000b */
[----:B01----:R-:W-:Y:S01]  /*18750*/  ENDCOLLECTIVE ;  /* 0x000000000000791b */ /* 0x003fe20003800000 */
.L_x_7666:
[----:B------:R-:W-:Y:S02]  /*18760*/  IMAD.MOV.U32 R13, RZ, RZ, R3 ;  /* 0x000000ffff0d7224 */ /* 0x000fe400078e0003 */
[----:B------:R-:W-:Y:S02]  /*18770*/  IMAD.MOV.U32 R12, RZ, RZ, 0x1 ;  /* 0x00000001ff0c7424 */ /* 0x000fe400078e00ff */
[----:B------:R-:W-:-:S07]  /*18780*/  IMAD.MOV.U32 R7, RZ, RZ, R14 ;  /* 0x000000ffff077224 */ /* 0x000fce00078e000e */
[----:B------:R-:W-:Y:S05]  /*18790*/  WARPSYNC.COLLECTIVE R15, `(.L_x_7667) ;  /* 0x000000000f087348 */ /* 0x000fea0003c00000 */
[----:B------:R0:W1:Y:S02]  /*187a0*/  SHFL.IDX P6, R14, R13, R12, R11 ;  /* 0x0000000c0d0e7389 */ /* 0x00006400000c000b */
[----:B01----:R-:W-:Y:S01]  /*187b0*/  ENDCOLLECTIVE ;  /* 0x000000000000791b */ /* 0x003fe20003800000 */
.L_x_7667:
[----:B------:R-:W-:-:S05]  /*187c0*/  @!P2 LEA R7, P3, R10, R7, 0x1 ;  /* 0x000000070a07a211 */ /* 0x000fca00078608ff */
[----:B------:R-:W-:-:S05]  /*187d0*/  @!P2 IMAD.X R6, RZ, RZ, R6, P3 ;  /* 0x000000ffff06a224 */ /* 0x000fca00018e0606 */
[----:B------:R-:W-:Y:S01]  /*187e0*/  @!P2 LOP3.LUT R7, R7, R6, RZ, 0x3c, !PT ;  /* 0x000000060707a212 */ /* 0x000fe200078e3cff */
[----:B------:R-:W-:-:S03]  /*187f0*/  IMAD.MOV.U32 R13, RZ, RZ, R4 ;  /* 0x000000ffff0d7224 */ /* 0x000fc600078e0004 */
[----:B------:R-:W-:-:S04]  /*18800*/  @!P2 LOP3.LUT R6, R7, R6, RZ, 0x3c, !PT ;  /* 0x000000060706a212 */ /* 0x000fc800078e3cff */
[----:B------:R-:W-:Y:S01]  /*18810*/  @!P2 LOP3.LUT R7, R7, R6, RZ, 0x3c, !PT ;  /* 0x000000060707a212 */ /* 0x000fe200078e3cff */
[----:B------:R-:W-:-:S07]  /*18820*/  IMAD.MOV.U32 R8, RZ, RZ, R14 ;  /* 0x000000ffff087224 */ /* 0x000fce00078e000e */
[----:B------:R-:W-:Y:S05]  /*18830*/  WARPSYNC.COLLECTIVE R15, `(.L_x_7668) ;  /* 0x000000000f087348 */ /* 0x000fea0003c00000 */
[----:B------:R0:W1:Y:S02]  /*18840*/  SHFL.IDX P6, R14, R13, R12, R11 ;  /* 0x0000000c0d0e7389 */ /* 0x00006400000c000b */
[----:B01----:R-:W-:Y:S01]  /*18850*/  ENDCOLLECTIVE ;  /* 0x000000000000791b */ /* 0x003fe20003800000 */
.L_x_7668:
[----:B------:R-:W-:Y:S01]  /*18860*/  @!PT LDS RZ, [RZ] ;  /* 0x00000000fffff984 */ /* 0x000fe20000000800 */
[----:B------:R-:W-:Y:S01]  /*18870*/  @!PT LDS RZ, [RZ] ;  /* 0x00000000fffff984 */ /* 0x000fe20000000800 */
[----:B------:R-:W-:Y:S01]  /*18880*/  @!PT LDS RZ, [RZ] ;  /* 0x00000000fffff984 */ /* 0x000fe20000000800 */
[----:B------:R0:W-:Y:S04]  /*18890*/  @!P2 LDGSTS.E.BYPASS.LTC128B.128 [R9+0x10400], desc[UR52][R6.64], !P0 ;  /* 0x104000000609afae */ /* 0x0001e8000c101d74 */
[----:B------:R0:W-:Y:S01]  /*188a0*/  @!P2 LDGSTS.E.BYPASS.LTC128B.128 [R9+0x14400], desc[UR52][R6.64+0x80], !P1 ;  /* 0x144000800609afae */ /* 0x0001e2000c901d74 */
[----:B------:R-:W-:Y:S01]  /*188b0*/  ISETP.GE.AND P2, PT, R5, R2, PT ;  /* 0x000000020500720c */ /* 0x000fe20003f46270 */
[----:B------:R-:W-:Y:S02]  /*188c0*/  IMAD.MOV.U32 R13, RZ, RZ, R3 ;  /* 0x000000ffff0d7224 */ /* 0x000fe400078e0003 */
[----:B------:R-:W-:Y:S02]  /*188d0*/  IMAD.MOV.U32 R12, RZ, RZ, 0x2 ;  /* 0x00000002ff0c7424 */ /* 0x000fe400078e00ff */
[----:B------:R-:W-:-:S08]  /*188e0*/  IMAD.MOV.U32 R5, RZ, RZ, R14 ;  /* 0x000000ffff057224 */ /* 0x000fd000078e000e */
[----:B0-----:R-:W-:Y:S05]  /*188f0*/  WARPSYNC.COLLECTIVE R15, `(.L_x_7669) ;  /* 0x000000000f087348 */ /* 0x001fea0003c00000 */
[----:B------:R1:W2:Y:S02]  /*18900*/  SHFL.IDX P6, R14, R13, R12, R11 ;  /* 0x0000000c0d0e7389 */ /* 0x0002a400000c000b */
[----:B012---:R-:W-:Y:S01]  /*18910*/  ENDCOLLECTIVE ;  /* 0x000000000000791b */ /* 0x007fe20003800000 */
.L_x_7669:
[----:B------:R-:W-:Y:S01]  /*18920*/  @!P2 LEA R7, P3, R10, R5, 0x1 ;  /* 0x000000050a07a211 */ /* 0x000fe200078608ff */
[----:B------:R-:W-:-:S04]  /*18930*/  VIADD R5, R0, 0x20 ;  /* 0x0000002000057836 */ /* 0x000fc80000000000 */
[----:B------:R-:W-:-:S05]  /*18940*/  @!P2 IMAD.X R6, RZ, RZ, R8, P3 ;  /* 0x000000ffff06a224 */ /* 0x000fca00018e0608 */
[----:B------:R-:W-:Y:S01]  /*18950*/  @!P2 LOP3.LUT R7, R7, R6, RZ, 0x3c, !PT ;  /* 0x000000060707a212 */ /* 0x000fe200078e3cff */
[----:B------:R-:W-:-:S03]  /*18960*/  IMAD.MOV.U32 R13, RZ, RZ, R4 ;  /* 0x000000ffff0d7224 */ /* 0x000fc600078e0004 */
[----:B------:R-:W-:-:S04]  /*18970*/  @!P2 LOP3.LUT R6, R7, R6, RZ, 0x3c, !PT ;  /* 0x000000060706a212 */ /* 0x000fc800078e3cff */
[----:B------:R-:W-:-:S05]  /*18980*/  @!P2 LOP3.LUT R7, R7, R6, RZ, 0x3c, !PT ;  /* 0x000000060707a212 */ /* 0x000fca00078e3cff */
[----:B------:R-:W-:Y:S01]  /*18990*/  @!PT LDS RZ, [RZ] ;  /* 0x00000000fffff984 */ /* 0x000fe20000000800 */
[----:B------:R-:W-:Y:S01]  /*189a0*/  @!PT LDS RZ, [RZ] ;  /* 0x00000000fffff984 */ /* 0x000fe20000000800 */
[----:B------:R-:W-:Y:S01]  /*189b0*/  @!PT LDS RZ, [RZ] ;  /* 0x00000000fffff984 */ /* 0x000fe20000000800 */
[----:B------:R-:W-:Y:S04]  /*189c0*/  @!P2 LDGSTS.E.BYPASS.LTC128B.128 [R9+0x10c00], desc[UR52][R6.64], !P0 ;  /* 0x10c000000609afae */ /* 0x000fe8000c101d74 */
[----:B------:R0:W-:Y:S01]  /*189d0*/  @!P2 LDGSTS.E.BYPASS.LTC128B.128 [R9+0x14c00], desc[UR52][R6.64+0x80], !P1 ;  /* 0x14c000800609afae */ /* 0x0001e2000c901d74 */
[----:B------:R-:W-:Y:S01]  /*189e0*/  ISETP.GE.AND P2, PT, R5, R2, PT ;  /* 0x000000020500720c */ /* 0x000fe20003f46270 */
[----:B0-----:R-:W-:-:S12]  /*189f0*/  IMAD.MOV.U32 R6, RZ, RZ, R14 ;  /* 0x000000ffff067224 */ /* 0x001fd800078e000e */
[----:B------:R-:W-:Y:S05]  /*18a00*/  WARPSYNC.COLLECTIVE R15, `(.L_x_7670) ;  /* 0x000000000f087348 */ /* 0x000fea0003c00000 */
[----:B------:R0:W1:Y:S02]  /*18a10*/  SHFL.IDX P6, R14, R13, R12, R11 ;  /* 0x0000000c0d0e7389 */ /* 0x00006400000c000b */
[----:B01----:R-:W-:Y:S01]  /*18a20*/  ENDCOLLECTIVE ;  /* 0x000000000000791b */ /* 0x003fe20003800000 */
.L_x_7670:
[----:B------:R-:W-:Y:S02]  /*18a30*/  IMAD.MOV.U32 R13, RZ, RZ, R3 ;  /* 0x000000ffff0d7224 */ /* 0x000fe400078e0003 */
[----:B------:R-:W-:Y:S02]  /*18a40*/  IMAD.MOV.U32 R12, RZ, RZ, 0x3 ;  /* 0x00000003ff0c7424 */ /* 0x000fe400078e00ff */
[----:B------:R-:W-:-:S07]  /*18a50*/  IMAD.MOV.U32 R5, RZ, RZ, R14 ;  /* 0x000000ffff057224 */ /* 0x000fce00078e000e */
[----:B------:R-:W-:Y:S05]  /*18a60*/  WARPSYNC.COLLECTIVE R15, `(.L_x_7671) ;  /* 0x000000000f087348 */ /* 0x000fea0003c00000 */
[----:B------:R0:W1:Y:S02]  /*18a70*/  SHFL.IDX P6, R14, R13, R12, R11 ;  /* 0x0000000c0d0e7389 */ /* 0x00006400000c000b */
[----:B01----:R-:W-:Y:S01]  /*18a80*/  ENDCOLLECTIVE ;  /* 0x000000000000791b */ /* 0x003fe20003800000 */
.L_x_7671:
        /* <DEDUP_REMOVED lines=16> */
.L_x_7672:
[----:B------:R-:W-:Y:S02]  /*18b90*/  IMAD.MOV.U32 R13, RZ, RZ, R3 ;  /* 0x000000ffff0d7224 */ /* 0x000fe400078e0003 */
[----:B------:R-:W-:Y:S02]  /*18ba0*/  IMAD.MOV.U32 R12, RZ, RZ, 0x4 ;  /* 0x00000004ff0c7424 */ /* 0x000fe400078e00ff */
[----:B------:R-:W-:-:S07]  /*18bb0*/  IMAD.MOV.U32 R5, RZ, RZ, R14 ;  /* 0x000000ffff057224 */ /* 0x000fce00078e000e */
[----:B------:R-:W-:Y:S05]  /*18bc0*/  WARPSYNC.COLLECTIVE R15, `(.L_x_7673) ;  /* 0x000000000f087348 */ /* 0x000fea0003c00000 */
[----:B------:R0:W1:Y:S02]  /*18bd0*/  SHFL.IDX P6, R14, R13, R12, R11 ;  /* 0x0000000c0d0e7389 */ /* 0x00006400000c000b */
[----:B01----:R-:W-:Y:S01]  /*18be0*/  ENDCOLLECTIVE ;  /* 0x000000000000791b */ /* 0x003fe20003800000 */
.L_x_7673:
        /* <DEDUP_REMOVED lines=16> */
.L_x_7674:
[----:B------:R-:W-:Y:S02]  /*18cf0*/  IMAD.MOV.U32 R13, RZ, RZ, R3 ;  /* 0x000000ffff0d7224 */ /* 0x000fe400078e0003 */
[----:B------:R-:W-:Y:S02]  /*18d00*/  IMAD.MOV.U32 R12, RZ, RZ, 0x5 ;  /* 0x00000005ff0c7424 */ /* 0x000fe400078e00ff */
[----:B------:R-:W-:-:S07]  /*18d10*/  IMAD.MOV.U32 R5, RZ, RZ, R14 ;  /* 0x000000ffff057224 */ /* 0x000fce00078e000e */
[----:B------:R-:W-:Y:S05]  /*18d20*/  WARPSYNC.COLLECTIVE R15, `(.L_x_7675) ;  /* 0x000000000f087348 */ /* 0x000fea0003c00000 */
[----:B------:R0:W1:Y:S02]  /*18d30*/  SHFL.IDX P6, R14, R13, R12, R11 ;  /* 0x0000000c0d0e7389 */ /* 0x00006400000c000b */
[----:B01----:R-:W-:Y:S01]  /*18d40*/  ENDCOLLECTIVE ;  /* 0x000000000000791b */ /* 0x003fe20003800000 */
.L_x_7675:
        /* <DEDUP_REMOVED lines=16> */
.L_x_7676:
[----:B------:R-:W-:Y:S02]  /*18e50*/  IMAD.MOV.U32 R13, RZ, RZ, R3 ;  /* 0x000000ffff0d7224 */ /* 0x000fe400078e0003 */
[----:B------:R-:W-:Y:S02]  /*18e60*/  IMAD.MOV.U32 R12, RZ, RZ, 0x6 ;  /* 0x00000006ff0c7424 */ /* 0x000fe400078e00ff */
[----:B------:R-:W-:-:S07]  /*18e70*/  IMAD.MOV.U32 R5, RZ, RZ, R14 ;  /* 0x000000ffff057224 */ /* 0x000fce00078e000e */
[----:B------:R-:W-:Y:S05]  /*18e80*/  WARPSYNC.COLLECTIVE R15, `(.L_x_7677) ;  /* 0x000000000f087348 */ /* 0x000fea0003c00000 */
[----:B------:R0:W1:Y:S02]  /*18e90*/  SHFL.IDX P6, R14, R13, R12, R11 ;  /* 0x0000000c0d0e7389 */ /* 0x00006400000c000b */
[----:B01----:R-:W-:Y:S01]  /*18ea0*/  ENDCOLLECTIVE ;  /* 0x000000000000791b */ /* 0x003fe20003800000 */
.L_x_7677:
[----:B------:R-:W-:-:S05]  /*18eb0*/  @!P2 LEA R5, P3, R10, R5, 0x1 ;  /* 0x000000050a05a211 */ /* 0x000fca00078608ff */
[----:B------:R-:W-:-:S04]  /*18ec0*/  @!P2 IMAD.X R6, RZ, RZ, R6, P3 ;  /* 0x000000ffff06a224 */ /* 0x000fc800018e0606 */
[----:B------:R-:W-:Y:S02]  /*18ed0*/  @!P2 IMAD.MOV.U32 R7, RZ, RZ, R6 ;  /* 0x000000ffff07a224 */ /* 0x000fe400078e0006 */
[----:B------:R-:W-:Y:S02]  /*18ee0*/  @!P2 IMAD.MOV.U32 R6, RZ, RZ, R5 ;  /* 0x000000ffff06a224 */ /* 0x000fe400078e0005 */
[----:B------:R-:W-:-:S03]  /*18ef0*/  IMAD.MOV.U32 R13, RZ, RZ, R4 ;  /* 0x000000ffff0d7224 */ /* 0x000fc600078e0004 */
[----:B------:R-:W-:Y:S01]  /*18f00*/  @!PT LDS RZ, [RZ] ;  /* 0x00000000fffff984 */ /* 0x000fe20000000800 */
[----:B------:R-:W-:Y:S01]  /*18f10*/  @!PT LDS RZ, [RZ] ;  /* 0x00000000fffff984 */ /* 0x000fe20000000800 */
[----:B------:R-:W-:Y:S01]  /*18f20*/  @!PT LDS RZ, [RZ] ;  /* 0x00000000fffff984 */ /* 0x000fe20000000800 */
[----:B------:R-:W-:Y:S04]  /*18f30*/  @!P2 LDGSTS.E.BYPASS.LTC128B.128 [R9+0x12c00], desc[UR52][R6.64], !P0 ;  /* 0x12c000000609afae */ /* 0x000fe8000c101d74 */
[----:B------:R0:W-:Y:S02]  /*18f40*/  @!P2 LDGSTS.E.BYPASS.LTC128B.128 [R9+0x16c00], desc[UR52][R6.64+0x80], !P1 ;  /* 0x16c000800609afae */ /* 0x0001e4000c901d74 */
[----:B0-----:R-:W-:-:S07]  /*18f50*/  IMAD.MOV.U32 R6, RZ, RZ, R14 ;  /* 0x000000ffff067224 */ /* 0x001fce00078e000e */
[----:B------:R-:W-:Y:S05]  /*18f60*/  WARPSYNC.COLLECTIVE R15, `(.L_x_7678) ;  /* 0x000000000f087348 */ /* 0x000fea0003c00000 */
[----:B------:R0:W1:Y:S02]  /*18f70*/  SHFL.IDX P6, R14, R13, R12, R11 ;  /* 0x0000000c0d0e7389 */ /* 0x00006400000c000b */
[----:B01----:R-:W-:Y:S01]  /*18f80*/  ENDCOLLECTIVE ;  /* 0x000000000000791b */ /* 0x003fe20003800000 */
.L_x_7678:
[----:B------:R-:W-:-:S05]  /*18f90*/  VIADD R7, R0, 0x60 ;  /* 0x0000006000077836 */ /* 0x000fca0000000000 */
[----:B------:R-:W-:Y:S01]  /*18fa0*/  ISETP.GE.AND P2, PT, R7, R2, PT ;  /* 0x000000020700720c */ /* 0x000fe20003f46270 */
[----:B------:R-:W-:Y:S02]  /*18fb0*/  IMAD.MOV.U32 R13, RZ, RZ, R3 ;  /* 0x000000ffff0d7224 */ /* 0x000fe400078e0003 */
[----:B------:R-:W-:Y:S02]  /*18fc0*/  IMAD.MOV.U32 R12, RZ, RZ, 0x7 ;  /* 0x00000007ff0c7424 */ /* 0x000fe400078e00ff */
[----:B------:R-:W-:-:S08]  /*18fd0*/  IMAD.MOV.U32 R5, RZ, RZ, R14 ;  /* 0x000000ffff057224 */ /* 0x000fd000078e000e */
[----:B------:R-:W-:Y:S05]  /*18fe0*/  WARPSYNC.COLLECTIVE R15, `(.L_x_7679) ;  /* 0x000000000f087348 */ /* 0x000fea0003c00000 */
[----:B------:R0:W1:Y:S02]  /*18ff0*/  SHFL.IDX P6, R14, R13, R12, R11 ;  /* 0x0000000c0d0e7389 */ /* 0x00006400000c000b */
[----:B01----:R-:W-:Y:S01]  /*19000*/  ENDCOLLECTIVE ;  /* 0x000000000000791b */ /* 0x003fe20003800000 */
.L_x_7679:
        /* <DEDUP_REMOVED lines=14> */
.L_x_7680:
[----:B------:R-:W-:Y:S01]  /*190f0*/  IMAD.MOV.U32 R3, RZ, RZ, R14 ;  /* 0x000000ffff037224 */ /* 0x000fe200078e000e */
[----:B------:R-:W-:Y:S06]  /*19100*/  BRA `(.L_x_7681) ;  /* 0xffffffb400087947 */ /* 0x000fec000383ffff */
.L_x_7570:
[----:B0-----:R0:W3:Y:S02]  /*19110*/  SYNCS.PHASECHK.TRANS64.TRYWAIT P0, [R18+URZ+0x28820], R0 ;  /* 0x02882000120075a7 */ /* 0x0010e4000800017f */
[----:B---3--:R-:W-:Y:S05]  /*19120*/  @!P0 NANOSLEEP.SYNCS 0x989680 ;  /* 0x009896800000895d */ /* 0x008fea0003900000 */
[----:B------:R-:W3:Y:S02]  /*19130*/  @!P0 SYNCS.PHASECHK.TRANS64 P0, [R18+URZ+0x28820], R0 ;  /* 0x02882000120085a7 */ /* 0x000ee4000800007f */
[----:B---3--:R-:W-:Y:S05]  /*19140*/  @!P0 BRA `(.L_x_7570) ;  /* 0xfffffffc00f08947 */ /* 0x008fea000383ffff */
[----:B------:R-:W-:Y:S05]  /*19150*/  BRA `(.L_x_7682) ;  /* 0xffffffb400787947 */ /* 0x000fea000383ffff */
.L_x_7579:
[----:B-1----:R1:W2:Y:S02]  /*19160*/  SYNCS.PHASECHK.TRANS64.TRYWAIT P0, [R3+URZ+0x28840], R2 ;  /* 0x02884002030075a7 */ /* 0x0022a4000800017f */
[----:B--2---:R-:W-:Y:S05]  /*19170*/  @!P0 NANOSLEEP.SYNCS 0x989680 ;  /* 0x009896800000895d */ /* 0x004fea0003900000 */
[----:B------:R-:W2:Y:S02]  /*19180*/  @!P0 SYNCS.PHASECHK.TRANS64 P0, [R3+URZ+0x28840], R2 ;  /* 0x02884002030085a7 */ /* 0x000ea4000800007f */
[----:B--2---:R-:W-:Y:S05]  /*19190*/  @!P0 BRA `(.L_x_7579) ;  /* 0xfffffffc00f08947 */ /* 0x004fea000383ffff */
[----:B------:R-:W-:Y:S05]  /*191a0*/  BRA `(.L_x_7683) ;  /* 0xffffffb8006c7947 */ /* 0x000fea000383ffff */
.L_x_7585:
[----:B0-----:R0:W1:Y:S02]  /*191b0*/  SYNCS.PHASECHK.TRANS64.TRYWAIT P0, [R3+URZ+0x60], R2 ;  /* 0x00006002030075a7 */ /* 0x001064000800017f */
[----:B-1----:R-:W-:Y:S05]  /*191c0*/  @!P0 NANOSLEEP.SYNCS 0x989680 ;  /* 0x009896800000895d */ /* 0x002fea0003900000 */
[----:B------:R-:W1:Y:S02]  /*191d0*/  @!P0 SYNCS.PHASECHK.TRANS64 P0, [R3+URZ+0x60], R2 ;  /* 0x00006002030085a7 */ /* 0x000e64000800007f */
[----:B-1----:R-:W-:Y:S05]  /*191e0*/  @!P0 BRA `(.L_x_7585) ;  /* 0xfffffffc00f08947 */ /* 0x002fea000383ffff */
[----:B------:R-:W-:Y:S05]  /*191f0*/  BRA `(.L_x_7684) ;  /* 0xffffffbc00407947 */ /* 0x000fea000383ffff */
.L_x_7594:
[----:B-1----:R1:W2:Y:S02]  /*19200*/  SYNCS.PHASECHK.TRANS64.TRYWAIT P0, [R3+URZ+0x28840], R2 ;  /* 0x02884002030075a7 */ /* 0x0022a4000800017f */
[----:B--2---:R-:W-:Y:S05]  /*19210*/  @!P0 NANOSLEEP.SYNCS 0x989680 ;  /* 0x009896800000895d */ /* 0x004fea0003900000 */
[----:B------:R-:W2:Y:S02]  /*19220*/  @!P0 SYNCS.PHASECHK.TRANS64 P0, [R3+URZ+0x28840], R2 ;  /* 0x02884002030085a7 */ /* 0x000ea4000800007f */
[----:B--2---:R-:W-:Y:S05]  /*19230*/  @!P0 BRA `(.L_x_7594) ;  /* 0xfffffffc00f08947 */ /* 0x004fea000383ffff */
[----:B------:R-:W-:Y:S05]  /*19240*/  BRA `(.L_x_7685) ;  /* 0xffffffc000cc7947 */ /* 0x000fea000383ffff */
.L_x_7600:
[----:B0-----:R0:W1:Y:S02]  /*19250*/  SYNCS.PHASECHK.TRANS64.TRYWAIT P0, [R2+URZ+0x60], R3 ;  /* 0x00006003020075a7 */ /* 0x001064000800017f */
[----:B-1----:R-:W-:Y:S05]  /*19260*/  @!P0 NANOSLEEP.SYNCS 0x989680 ;  /* 0x009896800000895d */ /* 0x002fea0003900000 */
[----:B------:R-:W1:Y:S02]  /*19270*/  @!P0 SYNCS.PHASECHK.TRANS64 P0, [R2+URZ+0x60], R3 ;  /* 0x00006003020085a7 */ /* 0x000e64000800007f */
[----:B-1----:R-:W-:Y:S05]  /*19280*/  @!P0 BRA `(.L_x_7600) ;  /* 0xfffffffc00f08947 */ /* 0x002fea000383ffff */
[----:B------:R-:W-:Y:S05]  /*19290*/  BRA `(.L_x_7686) ;  /* 0xffffffc400a07947 */ /* 0x000fea000383ffff */
.L_x_7609:
[----:B--2---:R2:W3:Y:S02]  /*192a0*/  SYNCS.PHASECHK.TRANS64.TRYWAIT P0, [R2+URZ+0x28840], R3 ;  /* 0x02884003020075a7 */ /* 0x0044e4000800017f */
[----:B---3--:R-:W-:Y:S05]  /*192b0*/  @!P0 NANOSLEEP.SYNCS 0x989680 ;  /* 0x009896800000895d */ /* 0x008fea0003900000 */
[----:B------:R-:W3:Y:S02]  /*192c0*/  @!P0 SYNCS.PHASECHK.TRANS64 P0, [R2+URZ+0x28840], R3 ;  /* 0x02884003020085a7 */ /* 0x000ee4000800007f */
[----:B---3--:R-:W-:Y:S05]  /*192d0*/  @!P0 BRA `(.L_x_7609) ;  /* 0xfffffffc00f08947 */ /* 0x008fea000383ffff */
[----:B------:R-:W-:Y:S05]  /*192e0*/  BRA `(.L_x_7687) ;  /* 0xffffffcc00007947 */ /* 0x000fea000383ffff */
.L_x_7615:
[----:B0-----:R0:W1:Y:S02]  /*192f0*/  SYNCS.PHASECHK.TRANS64.TRYWAIT P0, [R2+URZ+0x60], R5 ;  /* 0x00006005020075a7 */ /* 0x001064000800017f */
[----:B-1----:R-:W-:Y:S05]  /*19300*/  @!P0 NANOSLEEP.SYNCS 0x989680 ;  /* 0x009896800000895d */ /* 0x002fea0003900000 */
[----:B------:R-:W1:Y:S02]  /*19310*/  @!P0 SYNCS.PHASECHK.TRANS64 P0, [R2+URZ+0x60], R5 ;  /* 0x00006005020085a7 */ /* 0x000e64000800007f */
[----:B-1----:R-:W-:Y:S05]  /*19320*/  @!P0 BRA `(.L_x_7615) ;  /* 0xfffffffc00f08947 */ /* 0x002fea000383ffff */
[----:B------:R-:W-:Y:S05]  /*19330*/  BRA `(.L_x_7688) ;  /* 0xffffffcc00d47947 */ /* 0x000fea000383ffff */
.L_x_7626:
[----:B--2---:R2:W3:Y:S02]  /*19340*/  SYNCS.PHASECHK.TRANS64.TRYWAIT P0, [R0+URZ+0x28860], R3 ;  /* 0x02886003000075a7 */ /* 0x0044e4000800017f */
[----:B---3--:R-:W-:Y:S05]  /*19350*/  @!P0 NANOSLEEP.SYNCS 0x989680 ;  /* 0x009896800000895d */ /* 0x008fea0003900000 */
[----:B------:R-:W3:Y:S02]  /*19360*/  @!P0 SYNCS.PHASECHK.TRANS64 P0, [R0+URZ+0x28860], R3 ;  /* 0x02886003000085a7 */ /* 0x000ee4000800007f */
[----:B---3--:R-:W-:Y:S05]  /*19370*/  @!P0 BRA `(.L_x_7626) ;  /* 0xfffffffc00f08947 */ /* 0x008fea000383ffff */
[----:B------:R-:W-:Y:S05]  /*19380*/  BRA `(.L_x_7689) ;  /* 0xffffffd400207947 */ /* 0x000fea000383ffff */
.L_x_7633:
[----:B--2---:R-:W2:Y:S01]  /*19390*/  LDL R3, [R1] ;  /* 0x0000000001037983 */ /* 0x004ea20000100800 */
[----:B------:R-:W-:Y:S01]  /*193a0*/  BSSY B0, `(.L_x_7690) ;  /* 0x0000008000007945 */ /* 0x000fe20003800000 */
[----:B0-----:R-:W-:Y:S02]  /*193b0*/  IMAD.MOV.U32 R12, RZ, RZ, RZ ;  /* 0x000000ffff0c7224 */ /* 0x001fe400078e00ff */
[----:B------:R-:W-:Y:S02]  /*193c0*/  IMAD.MOV.U32 R11, RZ, RZ, 0x1f ;  /* 0x0000001fff0b7424 */ /* 0x000fe400078e00ff */
[----:B------:R-:W-:Y:S02]  /*193d0*/  IMAD.MOV.U32 R15, RZ, RZ, -0x1 ;  /* 0xffffffffff0f7424 */ /* 0x000fe400078e00ff */
[----:B--2---:R-:W-:-:S07]  /*193e0*/  IMAD.MOV.U32 R13, RZ, RZ, R3 ;  /* 0x000000ffff0d7224 */ /* 0x004fce00078e0003 */
[----:B-1-3--:R-:W-:Y:S05]  /*193f0*/  WARPSYNC.COLLECTIVE R15, `(.L_x_7691) ;  /* 0x000000000f087348 */ /* 0x00afea0003c00000 */
[----:B------:R0:W2:Y:S02]  /*19400*/  SHFL.IDX P6, R14, R13, R12, R11 ;  /* 0x0000000c0d0e7389 */ /* 0x0000a400000c000b */
[----:B0123--:R-:W-:Y:S01]  /*19410*/  ENDCOLLECTIVE ;  /* 0x000000000000791b */ /* 0x00ffe20003800000 */
.L_x_7691:
[----:B------:R-:W-:Y:S05]  /*19420*/  BSYNC B0 ;  /* 0x0000000000007941 */ /* 0x000fea0003800000 */
.L_x_7690:
        /* <DEDUP_REMOVED lines=9> */
.L_x_7692:
        /* <DEDUP_REMOVED lines=25> */
.L_x_7693:
[----:B------:R-:W-:Y:S01]  /*19650*/  IMAD.MOV.U32 R12, RZ, RZ, 0x2 ;  /* 0x00000002ff0c7424 */ /* 0x000fe200078e00ff */
[----:B------:R-:W-:-:S05]  /*19660*/  SEL R3, R14, RZ, P1 ;  /* 0x000000ff0e037207 */ /* 0x000fca0000800000 */
[----:B------:R-:W-:-:S04]  /*19670*/  IMAD.IADD R2, R2, 0x1, R3 ;  /* 0x0000000102027824 */ /* 0x000fc800078e0203 */
[----:B------:R-:W-:-:S07]  /*19680*/  IMAD.MOV.U32 R13, RZ, RZ, R2 ;  /* 0x000000ffff0d7224 */ /* 0x000fce00078e0002 */
[----:B------:R-:W-:Y:S05]  /*19690*/  WARPSYNC.COLLECTIVE R15, `(.L_x_7694) ;  /* 0x000000000f087348 */ /* 0x000fea0003c00000 */
[----:B------:R0:W1:Y:S02]  /*196a0*/  SHFL.UP P6, R14, R13, R12, R11 ;  /* 0x0400000c0d0e7389 */ /* 0x00006400000c000b */
[----:B01----:R-:W-:Y:S01]  /*196b0*/  ENDCOLLECTIVE ;  /* 0x000000000000791b */ /* 0x003fe20003800000 */
.L_x_7694:
[----:B------:R-:W-:Y:S01]  /*196c0*/  IMAD.MOV.U32 R12, RZ, RZ, 0x4 ;  /* 0x00000004ff0c7424 */ /* 0x000fe200078e00ff */
[----:B------:R-:W-:-:S05]  /*196d0*/  SEL R3, R14, RZ, P2 ;  /* 0x000000ff0e037207 */ /* 0x000fca0001000000 */
[----:B------:R-:W-:-:S04]  /*196e0*/  IMAD.IADD R2, R2, 0x1, R3 ;  /* 0x0000000102027824 */ /* 0x000fc800078e0203 */
[----:B------:R-:W-:-:S07]  /*196f0*/  IMAD.MOV.U32 R13, RZ, RZ, R2 ;  /* 0x000000ffff0d7224 */ /* 0x000fce00078e0002 */
[----:B------:R-:W-:Y:S05]  /*19700*/  WARPSYNC.COLLECTIVE R15, `(.L_x_7695) ;  /* 0x000000000f087348 */ /* 0x000fea0003c00000 */
[----:B------:R0:W1:Y:S02]  /*19710*/  SHFL.UP P6, R14, R13, R12, R11 ;  /* 0x0400000c0d0e7389 */ /* 0x00006400000c000b */
[----:B01----:R-:W-:Y:S01]  /*19720*/  ENDCOLLECTIVE ;  /* 0x000000000000791b */ /* 0x003fe20003800000 */
.L_x_7695:
[----:B------:R-:W-:Y:S01]  /*19730*/  IMAD.MOV.U32 R12, RZ, RZ, 0x8 ;  /* 0x00000008ff0c7424 */ /* 0x000fe200078e00ff */
[----:B------:R-:W-:-:S05]  /*19740*/  SEL R3, R14, RZ, P3 ;  /* 0x000000ff0e037207 */ /* 0x000fca0001800000 */
[----:B------:R-:W-:-:S04]  /*19750*/  IMAD.IADD R2, R2, 0x1, R3 ;  /* 0x0000000102027824 */ /* 0x000fc800078e0203 */
[----:B------:R-:W-:-:S07]  /*19760*/  IMAD.MOV.U32 R13, RZ, RZ, R2 ;  /* 0x000000ffff0d7224 */ /* 0x000fce00078e0002 */
[----:B------:R-:W-:Y:S05]  /*19770*/  WARPSYNC.COLLECTIVE R15, `(.L_x_7696) ;  /* 0x000000000f087348 */ /* 0x000fea0003c00000 */
[----:B------:R0:W1:Y:S02]  /*19780*/  SHFL.UP P6, R14, R13, R12, R11 ;  /* 0x0400000c0d0e7389 */ /* 0x00006400000c000b */
[----:B01----:R-:W-:Y:S01]  /*19790*/  ENDCOLLECTIVE ;  /* 0x000000000000791b */ /* 0x003fe20003800000 */
.L_x_7696:
[----:B------:R-:W-:Y:S01]  /*197a0*/  IMAD.MOV.U32 R12, RZ, RZ, 0x10 ;  /* 0x00000010ff0c7424 */ /* 0x000fe200078e00ff */
[----:B------:R-:W-:-:S05]  /*197b0*/  SEL R3, R14, RZ, P4 ;  /* 0x000000ff0e037207 */ /* 0x000fca0002000000 */
[----:B------:R-:W-:-:S04]  /*197c0*/  IMAD.IADD R2, R2, 0x1, R3 ;  /* 0x0000000102027824 */ /* 0x000fc800078e0203 */
[----:B------:R-:W-:-:S07]  /*197d0*/  IMAD.MOV.U32 R13, RZ, RZ, R2 ;  /* 0x000000ffff0d7224 */ /* 0x000fce00078e0002 */
[----:B------:R-:W-:Y:S05]  /*197e0*/  WARPSYNC.COLLECTIVE R15, `(.L_x_7697) ;  /* 0x000000000f087348 */ /* 0x000fea0003c00000 */
[----:B------:R0:W1:Y:S02]  /*197f0*/  SHFL.UP P6, R14, R13, R12, R11 ;  /* 0x0400000c0d0e7389 */ /* 0x00006400000c000b */
[----:B01----:R-:W-:Y:S01]  /*19800*/  ENDCOLLECTIVE ;  /* 0x000000000000791b */ /* 0x003fe20003800000 */
.L_x_7697:
[----:B------:R-:W-:Y:S02]  /*19810*/  IMAD.MOV.U32 R12, RZ, RZ, 0x1f ;  /* 0x0000001fff0c7424 */ /* 0x000fe400078e00ff */
[----:B------:R-:W-:Y:S01]  /*19820*/  IMAD.MOV.U32 R11, RZ, RZ, 0x1f ;  /* 0x0000001fff0b7424 */ /* 0x000fe200078e00ff */
[----:B------:R-:W-:-:S05]  /*19830*/  SEL R3, R14, RZ, P5 ;  /* 0x000000ff0e037207 */ /* 0x000fca0002800000 */
[----:B------:R-:W-:-:S04]  /*19840*/  IMAD.IADD R2, R2, 0x1, R3 ;  /* 0x0000000102027824 */ /* 0x000fc800078e0203 */
[----:B------:R-:W-:-:S07]  /*19850*/  IMAD.MOV.U32 R13, RZ, RZ, R2 ;  /* 0x000000ffff0d7224 */ /* 0x000fce00078e0002 */
[----:B------:R-:W-:Y:S05]  /*19860*/  WARPSYNC.COLLECTIVE R15, `(.L_x_7698) ;  /* 0x000000000f087348 */ /* 0x000fea0003c00000 */
[----:B------:R0:W1:Y:S02]  /*19870*/  SHFL.IDX P6, R14, R13, R12, R11 ;  /* 0x0000000c0d0e7389 */ /* 0x00006400000c000b */
[----:B01----:R-:W-:Y:S01]  /*19880*/  ENDCOLLECTIVE ;  /* 0x000000000000791b */ /* 0x003fe20003800000 */
.L_x_7698:
[----:B------:R-:W-:Y:S01]  /*19890*/  IMAD.MOV.U32 R10, RZ, RZ, R14 ;  /* 0x000000ffff0a7224 */ /* 0x000fe200078e000e */
[----:B------:R-:W-:Y:S06]  /*198a0*/  BRA `(.L_x_7699) ;  /* 0xffffffd400a87947 */ /* 0x000fec000383ffff */
.L_x_7636:
        /* <DEDUP_REMOVED lines=8> */
.L_x_7701:
[----:B------:R-:W-:Y:S05]  /*19930*/  BSYNC B0 ;  /* 0x0000000000007941 */ /* 0x000fea0003800000 */
.L_x_7700:
[----:B------:R-:W-:Y:S01]  /*19940*/  SEL R3, R14, RZ, P1 ;  /* 0x000000ff0e037207 */ /* 0x000fe20000800000 */
[----:B------:R-:W-:Y:S02]  /*19950*/  IMAD.MOV.U32 R12, RZ, RZ, 0x2 ;  /* 0x00000002ff0c7424 */ /* 0x000fe400078e00ff */
[----:B------:R-:W-:Y:S02]  /*19960*/  IMAD.MOV.U32 R11, RZ, RZ, RZ ;  /* 0x000000ffff0b7224 */ /* 0x000fe400078e00ff */
[----:B------:R-:W-:Y:S02]  /*19970*/  IMAD.IADD R2, R2, 0x1, R3 ;  /* 0x0000000102027824 */ /* 0x000fe400078e0203 */
[----:B------:R-:W-:Y:S02]  /*19980*/  IMAD.MOV.U32 R15, RZ, RZ, -0x1 ;  /* 0xffffffffff0f7424 */ /* 0x000fe400078e00ff */
[----:B------:R-:W-:-:S07]  /*19990*/  IMAD.MOV.U32 R13, RZ, RZ, R2 ;  /* 0x000000ffff0d7224 */ /* 0x000fce00078e0002 */
[----:B------:R-:W-:Y:S05]  /*199a0*/  WARPSYNC.COLLECTIVE R15, `(.L_x_7702) ;  /* 0x000000000f087348 */ /* 0x000fea0003c00000 */
[----:B------:R0:W1:Y:S02]  /*199b0*/  SHFL.UP P6, R14, R13, R12, R11 ;  /* 0x0400000c0d0e7389 */ /* 0x00006400000c000b */
[----:B01----:R-:W-:Y:S01]  /*199c0*/  ENDCOLLECTIVE ;  /* 0x000000000000791b */ /* 0x003fe20003800000 */
.L_x_7702:
[----:B------:R-:W-:Y:S01]  /*199d0*/  IMAD.MOV.U32 R12, RZ, RZ, 0x4 ;  /* 0x00000004ff0c7424 */ /* 0x000fe200078e00ff */
[----:B------:R-:W-:-:S05]  /*199e0*/  SEL R3, R14, RZ, P2 ;  /* 0x000000ff0e037207 */ /* 0x000fca0001000000 */
[----:B------:R-:W-:-:S04]  /*199f0*/  IMAD.IADD R2, R2, 0x1, R3 ;  /* 0x0000000102027824 */ /* 0x000fc800078e0203 */
[----:B------:R-:W-:-:S07]  /*19a00*/  IMAD.MOV.U32 R13, RZ, RZ, R2 ;  /* 0x000000ffff0d7224 */ /* 0x000fce00078e0002 */
[----:B------:R-:W-:Y:S05]  /*19a10*/  WARPSYNC.COLLECTIVE R15, `(.L_x_7703) ;  /* 0x000000000f087348 */ /* 0x000fea0003c00000 */
[----:B------:R0:W1:Y:S02]  /*19a20*/  SHFL.UP P6, R14, R13, R12, R11 ;  /* 0x0400000c0d0e7389 */ /* 0x00006400000c000b */
[----:B01----:R-:W-:Y:S01]  /*19a30*/  ENDCOLLECTIVE ;  /* 0x000000000000791b */ /* 0x003fe20003800000 */
.L_x_7703:
[----:B------:R-:W-:Y:S01]  /*19a40*/  IMAD.MOV.U32 R12, RZ, RZ, 0x8 ;  /* 0x00000008ff0c7424 */ /* 0x000fe200078e00ff */
[----:B------:R-:W-:-:S05]  /*19a50*/  SEL R3, R14, RZ, P3 ;  /* 0x000000ff0e037207 */ /* 0x000fca0001800000 */
[----:B------:R-:W-:-:S04]  /*19a60*/  IMAD.IADD R2, R2, 0x1, R3 ;  /* 0x0000000102027824 */ /* 0x000fc800078e0203 */
[----:B------:R-:W-:-:S07]  /*19a70*/  IMAD.MOV.U32 R13, RZ, RZ, R2 ;  /* 0x000000ffff0d7224 */ /* 0x000fce00078e0002 */
[----:B------:R-:W-:Y:S05]  /*19a80*/  WARPSYNC.COLLECTIVE R15, `(.L_x_7704) ;  /* 0x000000000f087348 */ /* 0x000fea0003c00000 */
[----:B------:R0:W1:Y:S02]  /*19a90*/  SHFL.UP P6, R14, R13, R12, R11 ;  /* 0x0400000c0d0e7389 */ /* 0x00006400000c000b */
[----:B01----:R-:W-:Y:S01]  /*19aa0*/  ENDCOLLECTIVE ;  /* 0x000000000000791b */ /* 0x003fe20003800000 */
.L_x_7704:
[----:B------:R-:W-:Y:S01]  /*19ab0*/  IMAD.MOV.U32 R12, RZ, RZ, 0x10 ;  /* 0x00000010ff0c7424 */ /* 0x000fe200078e00ff */
[----:B------:R-:W-:-:S05]  /*19ac0*/  SEL R3, R14, RZ, P4 ;  /* 0x000000ff0e037207 */ /* 0x000fca0002000000 */
[----:B------:R-:W-:-:S04]  /*19ad0*/  IMAD.IADD R2, R2, 0x1, R3 ;  /* 0x0000000102027824 */ /* 0x000fc800078e0203 */
[----:B------:R-:W-:-:S07]  /*19ae0*/  IMAD.MOV.U32 R13, RZ, RZ, R2 ;  /* 0x000000ffff0d7224 */ /* 0x000fce00078e0002 */
[----:B------:R-:W-:Y:S05]  /*19af0*/  WARPSYNC.COLLECTIVE R15, `(.L_x_7705) ;  /* 0x000000000f087348 */ /* 0x000fea0003c00000 */
[----:B------:R0:W1:Y:S02]  /*19b00*/  SHFL.UP P6, R14, R13, R12, R11 ;  /* 0x0400000c0d0e7389 */ /* 0x00006400000c000b */
[----:B01----:R-:W-:Y:S01]  /*19b10*/  ENDCOLLECTIVE ;  /* 0x000000000000791b */ /* 0x003fe20003800000 */
.L_x_7705:
        /* <DEDUP_REMOVED lines=8> */
.L_x_7706:
[----:B------:R-:W-:Y:S01]  /*19ba0*/  IMAD.MOV.U32 R10, RZ, RZ, R14 ;  /* 0x000000ffff0a7224 */ /* 0x000fe200078e000e */
[----:B------:R-:W-:Y:S06]  /*19bb0*/  BRA `(.L_x_7707) ;  /* 0xffffffd400907947 */ /* 0x000fec000383ffff */
.L_x_7638:
[----:B------:R-:W-:Y:S01]  /*19bc0*/  BSSY B0, `(.L_x_7708) ;  /* 0x0000006000007945 */ /* 0x000fe20003800000 */
[----:B------:R-:W-:Y:S01]  /*19bd0*/  PLOP3.LUT P6, PT, P6, PT, PT, 0x8, 0x0 ;  /* 0x000000000000781c */ /* 0x000fe200037ce170 */
[----:B------:R-:W-:-:S12]  /*19be0*/  IMAD.MOV.U32 R15, RZ, RZ, -0x1 ;  /* 0xffffffffff0f7424 */ /* 0x000fd800078e00ff */
[----:B0-----:R-:W-:Y:S05]  /*19bf0*/  WARPSYNC.COLLECTIVE R15, `(.L_x_7709) ;  /* 0x000000000f087348 */ /* 0x001fea0003c00000 */
[----:B------:R-:W-:Y:S01]  /*19c00*/  VOTE.ANY R14, PT, P6 ;  /* 0x00000000000e7806 */ /* 0x000fe200030e0100 */
[----:B0-----:R-:W-:Y:S06]  /*19c10*/  ENDCOLLECTIVE ;  /* 0x000000000000791b */ /* 0x001fec0003800000 */
.L_x_7709:
[----:B------:R-:W-:Y:S05]  /*19c20*/  BSYNC B0 ;  /* 0x0000000000007941 */ /* 0x000fea0003800000 */
.L_x_7708:
        /* <DEDUP_REMOVED lines=10> */
.L_x_7710:
[----:B------:R-:W-:Y:S02]  /*19cd0*/  IMAD.MOV.U32 R13, RZ, RZ, R7 ;  /* 0x000000ffff0d7224 */ /* 0x000fe400078e0007 */
[----:B------:R-:W-:-:S07]  /*19ce0*/  IMAD.MOV.U32 R4, RZ, RZ, R14 ;  /* 0x000000ffff047224 */ /* 0x000fce00078e000e */
[----:B------:R-:W-:Y:S05]  /*19cf0*/  WARPSYNC.COLLECTIVE R15, `(.L_x_7711) ;  /* 0x000000000f087348 */ /* 0x000fea0003c00000 */
[----:B------:R0:W1:Y:S02]  /*19d00*/  SHFL.IDX P6, R14, R13, R12, R11 ;  /* 0x0000000c0d0e7389 */ /* 0x00006400000c000b */
[----:B01----:R-:W-:Y:S01]  /*19d10*/  ENDCOLLECTIVE ;  /* 0x000000000000791b */ /* 0x003fe20003800000 */
.L_x_7711:
[----:B------:R-:W-:Y:S02]  /*19d20*/  IMAD.MOV.U32 R7, RZ, RZ, R14 ;  /* 0x000000ffff077224 */ /* 0x000fe400078e000e */
[----:B------:R-:W-:-:S05]  /*19d30*/  IMAD.IADD R5, R9, 0x1, R16 ;  /* 0x0000000109057824 */ /* 0x000fca00078e0210 */
[----:B------:R0:W-:Y:S01]  /*19d40*/  STL [R1+0xc], R5 ;  /* 0x00000c0501007387 */ /* 0x0001e20000100800 */
[----:B------:R-:W-:Y:S05]  /*19d50*/  BRA `(.L_x_7712) ;  /* 0xffffffd400707947 */ /* 0x000fea000383ffff */
.L_x_7640:
        /* <DEDUP_REMOVED lines=8> */
.L_x_7714:
[----:B------:R-:W-:Y:S05]  /*19de0*/  BSYNC B0 ;  /* 0x0000000000007941 */ /* 0x000fea0003800000 */
.L_x_7713:
[----:B------:R-:W-:Y:S01]  /*19df0*/  IMAD.MOV.U32 R6, RZ, RZ, R14 ;  /* 0x000000ffff067224 */ /* 0x000fe200078e000e */
[----:B------:R-:W-:Y:S06]  /*19e00*/  BRA `(.L_x_7639) ;  /* 0xffffffd4005c7947 */ /* 0x000fec000383ffff */
.L_x_7646:
[----:B0-----:R0:W1:Y:S02]  /*19e10*/  SYNCS.PHASECHK.TRANS64.TRYWAIT P0, [R0+URZ+0x28820], R3 ;  /* 0x02882003000075a7 */ /* 0x001064000800017f */
[----:B-1----:R-:W-:Y:S05]  /*19e20*/  @!P0 NANOSLEEP.SYNCS 0x989680 ;  /* 0x009896800000895d */ /* 0x002fea0003900000 */
[----:B------:R-:W1:Y:S02]  /*19e30*/  @!P0 SYNCS.PHASECHK.TRANS64 P0, [R0+URZ+0x28820], R3 ;  /* 0x02882003000085a7 */ /* 0x000e64000800007f */
[----:B-1----:R-:W-:Y:S05]  /*19e40*/  @!P0 BRA `(.L_x_7646) ;  /* 0xfffffffc00f08947 */ /* 0x002fea000383ffff */
[----:B------:R-:W-:Y:S05]  /*19e50*/  BRA `(.L_x_7715) ;  /* 0xffffffdc00f87947 */ /* 0x000fea000383ffff */
.L_x_7647:
        /* <DEDUP_REMOVED lines=11> */
.L_x_7717:
[----:B------:R-:W-:Y:S05]  /*19f10*/  BSYNC B0 ;  /* 0x0000000000007941 */ /* 0x000fea0003800000 */
.L_x_7716:
[----:B------:R-:W-:Y:S05]  /*19f20*/  BRA `(.L_x_7718) ;  /* 0xffffffdc00e07947 */ /* 0x000fea000383ffff */
.L_x_7650:
[----:B------:R-:W-:Y:S01]  /*19f30*/  BSSY B1, `(.L_x_7719) ;  /* 0x0000006000017945 */ /* 0x000fe20003800000 */
[----:B------:R-:W-:-:S07]  /*19f40*/  IMAD.MOV.U32 R15, RZ, RZ, -0x1 ;  /* 0xffffffffff0f7424 */ /* 0x000fce00078e00ff */
[----:B01-3--:R-:W-:Y:S05]  /*19f50*/  WARPSYNC.COLLECTIVE R15, `(.L_x_7720) ;  /* 0x000000000f0c7348 */ /* 0x00bfea0003c00000 */
[----:B------:R-:W-:Y:S02]  /*19f60*/  ELECT P6, UR62, PT ;  /* 0x00000000003e782f */ /* 0x000fe400038c0000 */
[----:B------:R-:W-:Y:S01]  /*19f70*/  MOV R14, UR62 ;  /* 0x0000003e000e7c02 */ /* 0x000fe20008000f00 */
[----:B01-3--:R-:W-:Y:S10]  /*19f80*/  ENDCOLLECTIVE ;  /* 0x000000000000791b */ /* 0x00bff40003800000 */
.L_x_7720:
[----:B------:R-:W-:Y:S05]  /*19f90*/  BSYNC B1 ;  /* 0x0000000000017941 */ /* 0x000fea0003800000 */
.L_x_7719:
[----:B------:R-:W-:Y:S05]  /*19fa0*/  BRA `(.L_x_7721) ;  /* 0xffffffdc00d87947 */ /* 0x000fea000383ffff */
.L_x_7652:
[----:B0-----:R0:W1:Y:S02]  /*19fb0*/  SYNCS.PHASECHK.TRANS64.TRYWAIT P0, [R6+URZ], R5 ;  /* 0x00000005060075a7 */ /* 0x001064000800017f */
[----:B-1----:R-:W-:Y:S05]  /*19fc0*/  @!P0 NANOSLEEP.SYNCS 0x989680 ;  /* 0x009896800000895d */ /* 0x002fea0003900000 */
[----:B------:R-:W1:Y:S02]  /*19fd0*/  @!P0 SYNCS.PHASECHK.TRANS64 P0, [R6+URZ], R5 ;  /* 0x00000005060085a7 */ /* 0x000e64000800007f */
[----:B-1----:R-:W-:Y:S05]  /*19fe0*/  @!P0 BRA `(.L_x_7652) ;  /* 0xfffffffc00f08947 */ /* 0x002fea000383ffff */
[----:B------:R-:W-:Y:S05]  /*19ff0*/  BRA `(.L_x_7722) ;  /* 0xffffffe000107947 */ /* 0x000fea000383ffff */
.L_x_7653:
[----:B-1----:R1:W2:Y:S02]  /*1a000*/  SYNCS.PHASECHK.TRANS64.TRYWAIT P0, [R7+URZ], R2 ;  /* 0x00000002070075a7 */ /* 0x0022a4000800017f */
[----:B--2---:R-:W-:Y:S05]  /*1a010*/  @!P0 NANOSLEEP.SYNCS 0x989680 ;  /* 0x009896800000895d */ /* 0x004fea0003900000 */
[----:B------:R-:W2:Y:S02]  /*1a020*/  @!P0 SYNCS.PHASECHK.TRANS64 P0, [R7+URZ], R2 ;  /* 0x00000002070085a7 */ /* 0x000ea4000800007f */
[----:B--2---:R-:W-:Y:S05]  /*1a030*/  @!P0 BRA `(.L_x_7653) ;  /* 0xfffffffc00f08947 */ /* 0x004fea000383ffff */
[----:B------:R-:W-:Y:S05]  /*1a040*/  BRA `(.L_x_7723) ;  /* 0xffffffe000047947 */ /* 0x000fea000383ffff */
.L_x_7655:
[----:B--2---:R2:W4:Y:S02]  /*1a050*/  SYNCS.PHASECHK.TRANS64.TRYWAIT P0, [R4+URZ], R5 ;  /* 0x00000005040075a7 */ /* 0x004524000800017f */
[----:B----4-:R-:W-:Y:S05]  /*1a060*/  @!P0 NANOSLEEP.SYNCS 0x989680 ;  /* 0x009896800000895d */ /* 0x010fea0003900000 */
[----:B------:R-:W4:Y:S02]  /*1a070*/  @!P0 SYNCS.PHASECHK.TRANS64 P0, [R4+URZ], R5 ;  /* 0x00000005040085a7 */ /* 0x000f24000800007f */
[----:B----4-:R-:W-:Y:S05]  /*1a080*/  @!P0 BRA `(.L_x_7655) ;  /* 0xfffffffc00f08947 */ /* 0x010fea000383ffff */
[----:B------:R-:W-:Y:S05]  /*1a090*/  BRA `(.L_x_7724) ;  /* 0xffffffe000087947 */ /* 0x000fea000383ffff */
.L_x_7725:
        /* <DEDUP_REMOVED lines=14> */
.L_x_14861:


//--------------------- .text._ZN7cutlass13device_kernelIN5flash11enable_sm90INS1_16FlashAttnFwdSm90INS1_25CollectiveMainloopFwdSm90ILi2EN4cute5tupleIJNS5_1CILi1EEES8_S8_EEENS6_IJNS7_ILi128EEESA_SA_EEELi128ENS_6half_tEfNS_4arch4Sm90ELb0ELb1ELb0ELb1ELb0ELb1ELb0ELb1ELb1ELb1ELb1ELb0EEENS1_21CollectiveEpilogueFwdISB_S9_SC_SE_Li256ELb1ELb1ELb1ELb0EEENS1_36VarlenDynamicPersistentTileSchedulerILi128ELi128ELi256ELi128ELb1ELb1ELb1ELb1ELb0ELb1EEEEEEEEEvNT_6ParamsE --------------------------
	.section	.text._ZN7cutlass13device_kernelIN5flash11enable_sm90INS1_16FlashAttnFwdSm90INS1_25CollectiveMainloopFwdSm90ILi2EN4cute5tupleIJNS5_1CILi1EEES8_S8_EEENS6_IJNS7_ILi128EEESA_SA_EEELi128ENS_6half_tEfNS_4arch4Sm90ELb0ELb1ELb0ELb1ELb0ELb1ELb0ELb1ELb1ELb1ELb1ELb0EEENS1_21CollectiveEpilogueFwdISB_S9_SC_SE_Li256ELb1ELb1ELb1ELb0EEENS1_36VarlenDynamicPersistentTileSchedulerILi128ELi128ELi256ELi128ELb1ELb1ELb1ELb1ELb0ELb1EEEEEEEEEvNT_6ParamsE,"ax",@progbits
	.align	128
.text._ZN7cutlass13device_kernelIN5flash11enable_sm90INS1_16FlashAttnFwdSm90INS1_25CollectiveMainloopFwdSm90ILi2EN4cute5tupleIJNS5_1CILi1EEES8_S8_EEENS6_IJNS7_ILi128EEESA_SA_EEELi128ENS_6half_tEfNS_4arch4Sm90ELb0ELb1ELb0ELb1ELb0ELb1ELb0ELb1ELb1ELb1ELb1ELb0EEENS1_21CollectiveEpilogueFwdISB_S9_SC_SE_Li256ELb1ELb1ELb1ELb0EEENS1_36VarlenDynamicPersistentTileSchedulerILi128ELi128ELi256ELi128ELb1ELb1ELb1ELb1ELb0ELb1EEEEEEEEEvNT_6ParamsE:
        .type           _ZN7cutlass13device_kernelIN5flash11enable_sm90INS1_16FlashAttnFwdSm90INS1_25CollectiveMainloopFwdSm90ILi2EN4cute5tupleIJNS5_1CILi1EEES8_S8_EEENS6_IJNS7_ILi128EEESA_SA_EEELi128ENS_6half_tEfNS_4arch4Sm90ELb0ELb1ELb0ELb1ELb0ELb1ELb0ELb1ELb1ELb1ELb1ELb0EEENS1_21CollectiveEpilogueFwdISB_S9_SC_SE_Li256ELb1ELb1ELb1ELb0EEENS1_36VarlenDynamicPersistentTileSchedulerILi128ELi128ELi256ELi128ELb1ELb1ELb1ELb1ELb0ELb1EEEEEEEEEvNT_6ParamsE,@function
        .size           _ZN7cutlass13device_kernelIN5flash11enable_sm90INS1_16FlashAttnFwdSm90INS1_25CollectiveMainloopFwdSm90ILi2EN4cute5tupleIJNS5_1CILi1EEES8_S8_EEENS6_IJNS7_ILi128EEESA_SA_EEELi128ENS_6half_tEfNS_4arch4Sm90ELb0ELb1ELb0ELb1ELb0ELb1ELb0ELb1ELb1ELb1ELb1ELb0EEENS1_21CollectiveEpilogueFwdISB_S9_SC_SE_Li256ELb1ELb1ELb1ELb0EEENS1_36VarlenDynamicPersistentTileSchedulerILi128ELi128ELi256ELi128ELb1ELb1ELb1ELb1ELb0ELb1EEEEEEEEEvNT_6ParamsE,(.L_x_14862 - _ZN7cutlass13device_kernelIN5flash11enable_sm90INS1_16FlashAttnFwdSm90INS1_25CollectiveMainloopFwdSm90ILi2EN4cute5tupleIJNS5_1CILi1EEES8_S8_EEENS6_IJNS7_ILi128EEESA_SA_EEELi128ENS_6half_tEfNS_4arch4Sm90ELb0ELb1ELb0ELb1ELb0ELb1ELb0ELb1ELb1ELb1ELb1ELb0EEENS1_21CollectiveEpilogueFwdISB_S9_SC_SE_Li256ELb1ELb1ELb1ELb0EEENS1_36VarlenDynamicPersistentTileSchedulerILi128ELi128ELi256ELi128ELb1ELb1ELb1ELb1ELb0ELb1EEEEEEEEEvNT_6ParamsE)
        .other          _ZN7cutlass13device_kernelIN5flash11enable_sm90INS1_16FlashAttnFwdSm90INS1_25CollectiveMainloopFwdSm90ILi2EN4cute5tupleIJNS5_1CILi1EEES8_S8_EEENS6_IJNS7_ILi128EEESA_SA_EEELi128ENS_6half_tEfNS_4arch4Sm90ELb0ELb1ELb0ELb1ELb0ELb1ELb0ELb1ELb1ELb1ELb1ELb0EEENS1_21CollectiveEpilogueFwdISB_S9_SC_SE_Li256ELb1ELb1ELb1ELb0EEENS1_36VarlenDynamicPersistentTileSchedulerILi128ELi128ELi256ELi128ELb1ELb1ELb1ELb1ELb0ELb1EEEEEEEEEvNT_6ParamsE,@"STO_CUDA_ENTRY STV_DEFAULT"
_ZN7cutlass13device_kernelIN5flash11enable_sm90INS1_16FlashAttnFwdSm90INS1_25CollectiveMainloopFwdSm90ILi2EN4cute5tupleIJNS5_1CILi1EEES8_S8_EEENS6_IJNS7_ILi128EEESA_SA_EEELi128ENS_6half_tEfNS_4arch4Sm90ELb0ELb1ELb0ELb1ELb0ELb1ELb0ELb1ELb1ELb1ELb1ELb0EEENS1_21CollectiveEpilogueFwdISB_S9_SC_SE_Li256ELb1ELb1ELb1ELb0EEENS1_36VarlenDynamicPersistentTileSchedulerILi128ELi128ELi256ELi128ELb1ELb1ELb1ELb1ELb0ELb1EEEEEEEEEvNT_6ParamsE:
        /* <DEDUP_REMOVED lines=24> */
.L_x_7727:
[----:B------:R-:W-:Y:S05]  /*0180*/  BSYNC B0 ;  /* 0x0000000000007941 */ /* 0x000fea0003800000 */
.L_x_7726:
        /* <DEDUP_REMOVED lines=41> */
.L_x_7728:
        /* <DEDUP_REMOVED lines=22> */
.L_x_7729:
        /* <DEDUP_REMOVED lines=18> */
.L_x_7730:
        /* <DEDUP_REMOVED lines=22> */
.L_x_7731:
        /* <DEDUP_REMOVED lines=22> */
.L_x_7732:
[----:B------:R-:W-:Y:S01]  /*0960*/  PLOP3.LUT P0, PT, PT, PT, UP0, 0x80, 0x0 ;  /* 0x000000000000781c */ /* 0x000fe20003f0f008 */
[----:B------:R-:W-:Y:S01]  /*0970*/  UMOV UR40, 0x1 ;  /* 0x0000000100287882 */ /* 0x000fe20000000000 */
[----:B------:R-:W-:Y:S01]  /*0980*/  NOP ;  /* 0x0000000000007918 */ /* 0x000fe20000000000 */
[----:B------:R-:W-:Y:S01]  /*0990*/  USEL UR40, UR40, 0x2, !UP0 ;  /* 0x0000000228287887 */ /* 0x000fe2000c000000 */
[----:B------:R-:W-:Y:S01]  /*09a0*/  BSSY B9, `(.L_x_7733) ;  /* 0x0002618000097945 */ /* 0x000fe20003800000 */
[----:B------:R-:W-:Y:S01]  /*09b0*/  ULDC.64 UR42, c[0x0][0x208] ;  /* 0x00008200002a7ab9 */ /* 0x000fe20000000a00 */
[----:B012-4-:R-:W-:Y:S07]  /*09c0*/  BAR.SYNC.DEFER_BLOCKING 0x0 ;  /* 0x0000000000007b1d */ /* 0x017fee0000010000 */
[----:B------:R-:W-:Y:S05]  /*09d0*/  @!P0 BRA `(.L_x_7734) ;  /* 0x000001d400a08947 */ /* 0x000fea0003800000 */
.L_x_7735:
[----:B------:R-:W-:-:S08]  /*09e0*/  NOP ;  /* 0x0000000000007918 */ /* 0x000fd00000000000 */
[----:B------:R-:W0:Y:S02]  /*09f0*/  USETMAXREG.TRY_ALLOC.CTAPOOL UP0, 0xf0 ;  /* 0x000000f0000079c8 */ /* 0x000e240008000600 */
[----:B0-----:R-:W-:-:S13]  /*0a00*/  PLOP3.LUT P0, PT, PT, PT, UP0, 0x80, 0x0 ;  /* 0x000000000000781c */ /* 0x001fda0003f0f008 */
[----:B------:R-:W-:Y:S05]  /*0a10*/  @!P0 BRA `(.L_x_7735) ;  /* 0xfffffffc00f08947 */ /* 0x000fea000383ffff */
[----:B------:R-:W2:Y:S01]  /*0a20*/  LDL.LU R0, [R1+0x10] ;  /* 0x0000100001007983 */ /* 0x000ea20000300800 */
        /* <DEDUP_REMOVED lines=15> */
[----:B------:R0:W-:Y:S10]  /*0b20*/  STL [R1+0x10], R0 ;  /* 0x0000100001007387 */ /* 0x0001f40000100800 */
[----:B0-----:R-:W-:Y:S05]  /*0b30*/  @P0 BRA `(.L_x_7736) ;  /* 0x0000025c00f80947 */ /* 0x001fea0003800000 */
[----:B------:R-:W-:Y:S01]  /*0b40*/  VIADD R13, R6, 0xffffff80 ;  /* 0xffffff80060d7836 */ /* 0x000fe20000000000 */
[----:B------:R-:W-:Y:S01]  /*0b50*/  R2UR UR44, R2 ;  /* 0x00000000022c72ca */ /* 0x000fe200000e0000 */
[----:B------:R-:W-:Y:S01]  /*0b60*/  IMAD.MOV.U32 R213, RZ, RZ, RZ ;  /* 0x000000ffffd57224 */ /* 0x000fe200078e00ff */
[----:B------:R-:W-:Y:S01]  /*0b70*/  ULOP3.LUT UR45, UR40, 0x1, URZ, 0xfc, !UPT ;  /* 0x00000001282d7892 */ /* 0x000fe2000f8efc3f */
[----:B------:R-:W-:Y:S01]  /*0b80*/  IMAD.MOV.U32 R184, RZ, RZ, RZ ;  /* 0x000000ffffb87224 */ /* 0x000fe200078e00ff */
[----:B------:R-:W-:Y:S01]  /*0b90*/  SHF.R.S32.HI R0, RZ, 0x1f, R13 ;  /* 0x0000001fff007819 */ /* 0x000fe2000001140d */
[----:B------:R-:W-:Y:S02]  /*0ba0*/  IMAD.MOV.U32 R191, RZ, RZ, RZ ;  /* 0x000000ffffbf7224 */ /* 0x000fe400078e00ff */
[----:B------:R-:W-:Y:S01]  /*0bb0*/  IMAD.MOV.U32 R186, RZ, RZ, RZ ;  /* 0x000000ffffba7224 */ /* 0x000fe200078e00ff */
[CC--:B------:R-:W-:Y:S01]  /*0bc0*/  LEA.HI R3, R0.reuse, R13.reuse, RZ, 0x7 ;  /* 0x0000000d00037211 */ /* 0x0c0fe200078f38ff */
[----:B------:R-:W-:Y:S01]  /*0bd0*/  IMAD.MOV.U32 R22, RZ, RZ, RZ ;  /* 0x000000ffff167224 */ /* 0x000fe200078e00ff */
[----:B------:R-:W-:-:S02]  /*0be0*/  LEA.HI R5, R0, R13, RZ, 0x5 ;  /* 0x0000000d00057211 */ /* 0x000fc400078f28ff */
[----:B------:R-:W-:Y:S01]  /*0bf0*/  LOP3.LUT R233, R3, 0xffffff80, RZ, 0xc0, !PT ;  /* 0xffffff8003e97812 */ /* 0x000fe200078ec0ff */
[----:B------:R-:W-:Y:S01]  /*0c00*/  UIADD3 UR44, UR44, 0x10400, URZ ;  /* 0x000104002c2c7890 */ /* 0x000fe2000fffe03f */
[-C--:B------:R-:W-:Y:S01]  /*0c10*/  LEA.HI R4, R0, R13.reuse, RZ, 0x4 ;  /* 0x0000000d00047211 */ /* 0x080fe200078f20ff */
[----:B------:R-:W-:Y:S01]  /*0c20*/  IMAD.SHL.U32 R6, R5, 0x20, RZ ;  /* 0x0000002005067824 */ /* 0x000fe200078e00ff */
[----:B------:R-:W-:Y:S01]  /*0c30*/  SHF.R.S32.HI R14, RZ, 0x7, R3 ;  /* 0x00000007ff0e7819 */ /* 0x000fe20000011403 */
[C---:B------:R-:W-:Y:S01]  /*0c40*/  IMAD.IADD R233, R13.reuse, 0x1, -R233 ;  /* 0x000000010de97824 */ /* 0x040fe200078e0ae9 */
[----:B------:R-:W-:Y:S02]  /*0c50*/  LOP3.LUT R5, R4, 0x3fffff0, RZ, 0xc0, !PT ;  /* 0x03fffff004057812 */ /* 0x000fe400078ec0ff */
[----:B------:R-:W-:Y:S02]  /*0c60*/  LOP3.LUT R6, R6, 0xfffffc00, RZ, 0xc0, !PT ;  /* 0xfffffc0006067812 */ /* 0x000fe400078ec0ff */
[----:B------:R-:W-:Y:S01]  /*0c70*/  SHF.R.S32.HI R8, RZ, 0x1f, R233 ;  /* 0x0000001fff087819 */ /* 0x000fe200000114e9 */
[----:B------:R-:W-:Y:S01]  /*0c80*/  IMAD.IADD R5, R13, 0x1, -R5 ;  /* 0x000000010d057824 */ /* 0x000fe200078e0a05 */
[----:B------:R-:W-:-:S02]  /*0c90*/  LEA.HI R23, R0, R13, RZ, 0x3 ;  /* 0x0000000d00177211 */ /* 0x000fc400078f18ff */
[CC--:B------:R-:W-:Y:S02]  /*0ca0*/  LEA.HI R9, R8.reuse, R233.reuse, RZ, 0x2 ;  /* 0x000000e908097211 */ /* 0x0c0fe400078f10ff */
[----:B------:R-:W-:Y:S02]  /*0cb0*/  LEA.HI R8, R8, R233, RZ, 0x5 ;  /* 0x000000e908087211 */ /* 0x000fe400078f28ff */
[--C-:B------:R-:W-:Y:S02]  /*0cc0*/  SHF.R.S32.HI R10, RZ, 0x2, R9.reuse ;  /* 0x00000002ff0a7819 */ /* 0x100fe40000011409 */
[----:B------:R-:W-:Y:S02]  /*0cd0*/  SHF.R.S32.HI R7, RZ, 0x1f, R9 ;  /* 0x0000001fff077819 */ /* 0x000fe40000011409 */
[----:B------:R-:W-:Y:S02]  /*0ce0*/  LEA.HI R3, R3, R14, RZ, 0x1 ;  /* 0x0000000e03037211 */ /* 0x000fe400078f08ff */
[----:B------:R-:W-:-:S02]  /*0cf0*/  LEA.HI R7, R7, R10, RZ, 0x3 ;  /* 0x0000000a07077211 */ /* 0x000fc400078f18ff */
[----:B------:R-:W-:Y:S02]  /*0d00*/  LOP3.LUT R207, R23, 0xfffffff8, RZ, 0xc0, !PT ;  /* 0xfffffff817cf7812 */ /* 0x000fe400078ec0ff */
[----:B------:R-:W-:Y:S01]  /*0d10*/  LOP3.LUT R11, R7, 0xfffffff8, RZ, 0xc0, !PT ;  /* 0xfffffff8070b7812 */ /* 0x000fe200078ec0ff */
[----:B------:R-:W-:Y:S01]  /*0d20*/  IMAD R7, R5, 0x40, R6 ;  /* 0x0000004005077824 */ /* 0x000fe200078e0206 */
[----:B------:R-:W-:Y:S01]  /*0d30*/  SHF.R.S32.HI R5, RZ, 0x4, R4 ;  /* 0x00000004ff057819 */ /* 0x000fe20000011404 */
[----:B------:R-:W-:Y:S01]  /*0d40*/  IMAD.IADD R207, R13, 0x1, -R207 ;  /* 0x000000010dcf7824 */ /* 0x000fe200078e0acf */
[----:B------:R-:W-:Y:S01]  /*0d50*/  SHF.R.S32.HI R23, RZ, 0x3, R23 ;  /* 0x00000003ff177819 */ /* 0x000fe20000011417 */
[----:B------:R-:W-:Y:S01]  /*0d60*/  IMAD.IADD R11, R10, 0x1, -R11 ;  /* 0x000000010a0b7824 */ /* 0x000fe200078e0a0b */
[----:B------:R-:W-:Y:S01]  /*0d70*/  LEA.HI R4, R4, R5, RZ, 0x1 ;  /* 0x0000000504047211 */ /* 0x000fe200078f08ff */
[----:B------:R-:W-:Y:S01]  /*0d80*/  IMAD.SHL.U32 R16, R207, 0x8, RZ ;  /* 0x00000008cf107824 */ /* 0x000fe200078e00ff */
[----:B------:R-:W-:Y:S01]  /*0d90*/  SHF.R.S32.HI R8, RZ, 0x5, R8 ;  /* 0x00000005ff087819 */ /* 0x000fe20000011408 */
[C---:B------:R-:W-:Y:S01]  /*0da0*/  VIADD R212, R23.reuse, 0x20 ;  /* 0x0000002017d47836 */ /* 0x040fe20000000000 */
[----:B------:R-:W-:Y:S01]  /*0db0*/  LOP3.LUT R4, R4, 0x1ffffffe, RZ, 0xc0, !PT ;  /* 0x1ffffffe04047812 */ /* 0x000fe200078ec0ff */
[----:B------:R-:W-:Y:S01]  /*0dc0*/  VIADD R210, R23, 0x60 ;  /* 0x0000006017d27836 */ /* 0x000fe20000000000 */
[----:B------:R-:W-:Y:S01]  /*0dd0*/  LOP3.LUT R3, R3, 0x3fffffe, RZ, 0xc0, !PT ;  /* 0x03fffffe03037812 */ /* 0x000fe200078ec0ff */
[----:B------:R-:W-:Y:S01]  /*0de0*/  IMAD R8, R8, 0x10, R11 ;  /* 0x0000001008087824 */ /* 0x000fe200078e020b */
[CC--:B------:R-:W-:Y:S01]  /*0df0*/  LEA.HI R12, R0.reuse, R13.reuse, RZ, 0x2 ;  /* 0x0000000d000c7211 */ /* 0x0c0fe200078f10ff */
[----:B------:R-:W-:Y:S01]  /*0e00*/  IMAD.IADD R4, R5, 0x1, -R4 ;  /* 0x0000000105047824 */ /* 0x000fe200078e0a04 */
[----:B------:R-:W-:Y:S01]  /*0e10*/  LEA.HI R0, R0, R13, RZ, 0x6 ;  /* 0x0000000d00007211 */ /* 0x000fe200078f30ff */
[----:B------:R-:W-:Y:S01]  /*0e20*/  IMAD.IADD R3, R14, 0x1, -R3 ;  /* 0x000000010e037824 */ /* 0x000fe200078e0a03 */
[----:B------:R-:W-:Y:S01]  /*0e30*/  LOP3.LUT R12, R12, 0xfffffffc, RZ, 0xc0, !PT ;  /* 0xfffffffc0c0c7812 */ /* 0x000fe200078ec0ff */
[----:B------:R-:W-:Y:S01]  /*0e40*/  IMAD R4, R4, 0x8, R7 ;  /* 0x0000000804047824 */ /* 0x000fe200078e0207 */
[----:B------:R-:W-:Y:S01]  /*0e50*/  SHF.R.S32.HI R7, RZ, 0x1f, R212 ;  /* 0x0000001fff077819 */ /* 0x000fe200000114d4 */
[----:B------:R-:W-:Y:S01]  /*0e60*/  IMAD R8, R3, 0x40, R8 ;  /* 0x0000004003087824 */ /* 0x000fe200078e0208 */
[----:B------:R-:W-:Y:S01]  /*0e70*/  SHF.R.S32.HI R11, RZ, 0x1f, R210 ;  /* 0x0000001fff0b7819 */ /* 0x000fe200000114d2 */
[----:B------:R-:W-:Y:S01]  /*0e80*/  IMAD.SHL.U32 R0, R0, 0x8, RZ ;  /* 0x0000000800007824 */ /* 0x000fe200078e00ff */
[----:B------:R-:W-:Y:S01]  /*0e90*/  LEA.HI R7, R7, R212, RZ, 0x3 ;  /* 0x000000d407077211 */ /* 0x000fe200078f18ff */
[----:B------:R-:W-:Y:S01]  /*0ea0*/  IMAD.SHL.U32 R3, R23, 0x40, RZ ;  /* 0x0000004017037824 */ /* 0x000fe200078e00ff */
[----:B------:R-:W-:Y:S01]  /*0eb0*/  LEA.HI R11, R11, R210, RZ, 0x3 ;  /* 0x000000d20b0b7211 */ /* 0x000fe200078f18ff */
[----:B------:R-:W-:Y:S01]  /*0ec0*/  VIADD R211, R23, 0x40 ;  /* 0x0000004017d37836 */ /* 0x000fe20000000000 */
[----:B------:R-:W-:Y:S01]  /*0ed0*/  LOP3.LUT R203, R0, 0xfffffe00, RZ, 0xc0, !PT ;  /* 0xfffffe0000cb7812 */ /* 0x000fe200078ec0ff */
[----:B------:R-:W-:Y:S01]  /*0ee0*/  IMAD.IADD R12, R13, 0x1, -R12 ;  /* 0x000000010d0c7824 */ /* 0x000fe200078e0a0c */
[----:B------:R-:W-:Y:S01]  /*0ef0*/  LOP3.LUT R3, R3, 0x1c0, RZ, 0xc0, !PT ;  /* 0x000001c003037812 */ /* 0x000fe200078ec0ff */
[----:B------:R-:W-:Y:S01]  /*0f00*/  IMAD.SHL.U32 R198, R212, 0x40, RZ ;  /* 0x00000040d4c67824 */ /* 0x000fe200078e00ff */
[----:B------:R-:W-:Y:S01]  /*0f10*/  SHF.R.S32.HI R0, RZ, 0x1f, R211 ;  /* 0x0000001fff007819 */ /* 0x000fe200000114d3 */
[----:B------:R-:W-:Y:S01]  /*0f20*/  IMAD.SHL.U32 R7, R7, 0x40, RZ ;  /* 0x0000004007077824 */ /* 0x000fe200078e00ff */
[----:B------:R-:W-:Y:S01]  /*0f30*/  LEA.HI R6, R12, R12, RZ, 0x1 ;  /* 0x0000000c0c067211 */ /* 0x000fe200078f08ff */
[----:B------:R-:W-:Y:S01]  /*0f40*/  IMAD.SHL.U32 R197, R211, 0x40, RZ ;  /* 0x00000040d3c57824 */ /* 0x000fe200078e00ff */
[----:B------:R-:W-:Y:S01]  /*0f50*/  SHF.R.U32.HI R202, RZ, 0x3, R3 ;  /* 0x00000003ffca7819 */ /* 0x000fe20000011603 */
[----:B------:R-:W-:Y:S01]  /*0f60*/  IMAD.SHL.U32 R196, R210, 0x40, RZ ;  /* 0x00000040d2c47824 */ /* 0x000fe200078e00ff */
[----:B------:R-:W-:Y:S01]  /*0f70*/  LOP3.LUT R205, R3, 0x38, R16, 0xf8, !PT ;  /* 0x0000003803cd7812 */ /* 0x000fe200078ef810 */
[----:B------:R0:W-:Y:S01]  /*0f80*/  STL [R1+0x4c], R4 ;  /* 0x00004c0401007387 */ /* 0x0001e20000100800 */
[----:B------:R-:W-:Y:S01]  /*0f90*/  LOP3.LUT R198, R198, 0x1c0, RZ, 0xc0, !PT ;  /* 0x000001c0c6c67812 */ /* 0x000fe200078ec0ff */
[----:B------:R-:W-:Y:S01]  /*0fa0*/  IMAD.SHL.U32 R11, R11, 0x40, RZ ;  /* 0x000000400b0b7824 */ /* 0x000fe200078e00ff */
[----:B------:R-:W-:Y:S01]  /*0fb0*/  LEA.HI R3, R0, R211, RZ, 0x3 ;  /* 0x000000d300037211 */ /* 0x000fe200078f18ff */
[----:B------:R-:W-:Y:S01]  /*0fc0*/  STL [R1+0x48], R8 ;  /* 0x0000480801007387 */ /* 0x000fe20000100800 */
[----:B------:R-:W-:Y:S01]  /*0fd0*/  LOP3.LUT R5, R6, 0x1ffffffe, RZ, 0xc0, !PT ;  /* 0x1ffffffe06057812 */ /* 0x000fe200078ec0ff */
[----:B------:R-:W-:Y:S01]  /*0fe0*/  IMAD.SHL.U32 R18, R207, 0x4, RZ ;  /* 0x00000004cf127824 */ /* 0x000fe200078e00ff */
[----:B------:R-:W-:Y:S01]  /*0ff0*/  SHF.R.U32.HI R13, RZ, 0x3, R198 ;  /* 0x00000003ff0d7819 */ /* 0x000fe200000116c6 */
[----:B------:R-:W-:Y:S01]  /*1000*/  VIADD R190, R16, 0x40 ;  /* 0x0000004010be7836 */ /* 0x000fe20000000000 */
[----:B------:R-:W-:Y:S01]  /*1010*/  LOP3.LUT R201, R7, 0xfffffe00, RZ, 0xc0, !PT ;  /* 0xfffffe0007c97812 */ /* 0x000fe200078ec0ff */
[----:B------:R-:W-:Y:S01]  /*1020*/  IMAD.IADD R5, R12, 0x1, -R5 ;  /* 0x000000010c057824 */ /* 0x000fe200078e0a05 */
[----:B0-----:R-:W-:Y:S01]  /*1030*/  LOP3.LUT R4, R198, 0x38, R16, 0xf8, !PT ;  /* 0x00000038c6047812 */ /* 0x001fe200078ef810 */
[----:B------:R-:W-:Y:S01]  /*1040*/  VIADD R185, R18, 0x20 ;  /* 0x0000002012b97836 */ /* 0x000fe20000000000 */
[----:B------:R-:W-:Y:S01]  /*1050*/  LOP3.LUT R197, R197, 0x1c0, RZ, 0xc0, !PT ;  /* 0x000001c0c5c57812 */ /* 0x000fe200078ec0ff */
[----:B------:R-:W-:Y:S01]  /*1060*/  IMAD R195, R5, 0x8, R8 ;  /* 0x0000000805c37824 */ /* 0x000fe200078e0208 */
[----:B------:R-:W-:-:S02]  /*1070*/  SHF.L.U32 R3, R3, 0x6, RZ ;  /* 0x0000000603037819 */ /* 0x000fc400000006ff */
[----:B------:R-:W-:Y:S02]  /*1080*/  LOP3.LUT R196, R196, 0x1c0, RZ, 0xc0, !PT ;  /* 0x000001c0c4c47812 */ /* 0x000fe400078ec0ff */
[----:B------:R-:W-:Y:S02]  /*1090*/  LOP3.LUT R0, R9, 0x7ffffffc, RZ, 0xc0, !PT ;  /* 0x7ffffffc09007812 */ /* 0x000fe400078ec0ff */
[----:B------:R-:W-:Y:S02]  /*10a0*/  LOP3.LUT R4, R201, R4, R13, 0xf6, !PT ;  /* 0x00000004c9047212 */ /* 0x000fe400078ef60d */
[----:B------:R-:W-:Y:S01]  /*10b0*/  SHF.R.U32.HI R12, RZ, 0x3, R197 ;  /* 0x00000003ff0c7819 */ /* 0x000fe200000116c5 */
[----:B------:R-:W-:Y:S01]  /*10c0*/  IMAD.IADD R0, R233, 0x1, -R0 ;  /* 0x00000001e9007824 */ /* 0x000fe200078e0a00 */
[----:B------:R-:W-:Y:S02]  /*10d0*/  LOP3.LUT R9, R197, 0x38, R16, 0xf8, !PT ;  /* 0x00000038c5097812 */ /* 0x000fe400078ef810 */
[----:B------:R-:W-:Y:S01]  /*10e0*/  LOP3.LUT R200, R3, 0xfffffe00, RZ, 0xc0, !PT ;  /* 0xfffffe0003c87812 */ /* 0x000fe200078ec0ff */
[----:B------:R-:W-:Y:S01]  /*10f0*/  IMAD.SHL.U32 R188, R0, 0x2, RZ ;  /* 0x0000000200bc7824 */ /* 0x000fe200078e00ff */
[----:B------:R-:W-:-:S02]  /*1100*/  SHF.R.U32.HI R10, RZ, 0x3, R196 ;  /* 0x00000003ff0a7819 */ /* 0x000fc400000116c4 */
[----:B------:R-:W-:Y:S01]  /*1110*/  LOP3.LUT R6, R196, 0x38, R16, 0xf8, !PT ;  /* 0x00000038c4067812 */ /* 0x000fe200078ef810 */
[C---:B------:R-:W-:Y:S01]  /*1120*/  VIADD R231, R188.reuse, 0x8 ;  /* 0x00000008bce77836 */ /* 0x040fe20000000000 */
[----:B------:R-:W-:Y:S01]  /*1130*/  LOP3.LUT R199, R11, 0xfffffe00, RZ, 0xc0, !PT ;  /* 0xfffffe000bc77812 */ /* 0x000fe200078ec0ff */
[----:B------:R-:W-:Y:S01]  /*1140*/  VIADD R230, R188, 0x10 ;  /* 0x00000010bce67836 */ /* 0x000fe20000000000 */
[----:B------:R-:W-:Y:S01]  /*1150*/  LEA R3, R4, UR44, 0x1 ;  /* 0x0000002c04037c11 */ /* 0x000fe2000f8e08ff */
[----:B------:R-:W-:Y:S01]  /*1160*/  VIADD R229, R188, 0x18 ;  /* 0x00000018bce57836 */ /* 0x000fe20000000000 */
[----:B------:R-:W-:Y:S01]  /*1170*/  LOP3.LUT R9, R200, R9, R12, 0xf6, !PT ;  /* 0x00000009c8097212 */ /* 0x000fe200078ef60c */
[C---:B------:R-:W-:Y:S01]  /*1180*/  VIADD R228, R188.reuse, 0x20 ;  /* 0x00000020bce47836 */ /* 0x040fe20000000000 */
[----:B------:R-:W-:Y:S01]  /*1190*/  LOP3.LUT R6, R199, R6, R10, 0xf6, !PT ;  /* 0x00000006c7067212 */ /* 0x000fe200078ef60a */
[----:B------:R0:W-:Y:S01]  /*11a0*/  STL [R1+0x40], R3 ;  /* 0x0000400301007387 */ /* 0x0001e20000100800 */
[----:B------:R-:W-:Y:S01]  /*11b0*/  LEA R0, R9, UR44, 0x1 ;  /* 0x0000002c09007c11 */ /* 0x000fe2000f8e08ff */
[C---:B------:R-:W-:Y:S01]  /*11c0*/  VIADD R227, R188.reuse, 0x28 ;  /* 0x00000028bce37836 */ /* 0x040fe20000000000 */
[----:B------:R-:W-:Y:S01]  /*11d0*/  LOP3.LUT R205, R203, R205, R202, 0xf6, !PT ;  /* 0x000000cdcbcd7212 */ /* 0x000fe200078ef6ca */
[C---:B------:R-:W-:Y:S01]  /*11e0*/  VIADD R226, R188.reuse, 0x30 ;  /* 0x00000030bce27836 */ /* 0x040fe20000000000 */
[----:B------:R-:W-:Y:S01]  /*11f0*/  SHF.R.S32.HI R4, RZ, 0x1f, R229 ;  /* 0x0000001fff047819 */ /* 0x000fe200000114e5 */
[C---:B------:R-:W-:Y:S01]  /*1200*/  VIADD R225, R188.reuse, 0x38 ;  /* 0x00000038bce17836 */ /* 0x040fe20000000000 */
[----:B------:R1:W-:Y:S01]  /*1210*/  STL [R1+0x3c], R0 ;  /* 0x00003c0001007387 */ /* 0x0003e20000100800 */
[C---:B------:R-:W-:Y:S01]  /*1220*/  VIADD R224, R188.reuse, 0x40 ;  /* 0x00000040bce07836 */ /* 0x040fe20000000000 */
[----:B------:R-:W-:Y:S01]  /*1230*/  SHF.R.S32.HI R4, RZ, 0x1f, R226 ;  /* 0x0000001fff047819 */ /* 0x000fe200000114e2 */
[----:B------:R-:W-:Y:S01]  /*1240*/  VIADD R223, R188, 0x48 ;  /* 0x00000048bcdf7836 */ /* 0x000fe20000000000 */
[----:B0-----:R-:W-:Y:S01]  /*1250*/  LEA R3, R6, UR44, 0x1 ;  /* 0x0000002c06037c11 */ /* 0x001fe2000f8e08ff */
[C---:B------:R-:W-:Y:S01]  /*1260*/  VIADD R222, R188.reuse, 0x50 ;  /* 0x00000050bcde7836 */ /* 0x040fe20000000000 */
[----:B------:R-:W-:Y:S01]  /*1270*/  SHF.R.S32.HI R216, RZ, 0x1f, R23 ;  /* 0x0000001fffd87819 */ /* 0x000fe20000011417 */
[C---:B------:R-:W-:Y:S01]  /*1280*/  VIADD R221, R188.reuse, 0x58 ;  /* 0x00000058bcdd7836 */ /* 0x040fe20000000000 */
[----:B------:R-:W-:Y:S01]  /*1290*/  SHF.R.S32.HI R17, RZ, 0x1f, R16 ;  /* 0x0000001fff117819 */ /* 0x000fe20000011410 */
[C---:B------:R-:W-:Y:S01]  /*12a0*/  VIADD R220, R188.reuse, 0x60 ;  /* 0x00000060bcdc7836 */ /* 0x040fe20000000000 */
[----:B-1----:R-:W-:Y:S01]  /*12b0*/  SHF.R.S32.HI R0, RZ, 0x1f, R188 ;  /* 0x0000001fff007819 */ /* 0x002fe200000114bc */
[C---:B------:R-:W-:Y:S01]  /*12c0*/  VIADD R219, R188.reuse, 0x68 ;  /* 0x00000068bcdb7836 */ /* 0x040fe20000000000 */
[----:B------:R0:W-:Y:S01]  /*12d0*/  STL [R1+0x38], R3 ;  /* 0x0000380301007387 */ /* 0x0001e20000100800 */
[C---:B------:R-:W-:Y:S01]  /*12e0*/  VIADD R218, R188.reuse, 0x70 ;  /* 0x00000070bcda7836 */ /* 0x040fe20000000000 */
[----:B------:R-:W-:Y:S01]  /*12f0*/  SHF.R.S32.HI R0, RZ, 0x1f, R230 ;  /* 0x0000001fff007819 */ /* 0x000fe200000114e6 */
[----:B------:R-:W-:Y:S01]  /*1300*/  VIADD R217, R188, 0x78 ;  /* 0x00000078bcd97836 */ /* 0x000fe20000000000 */
[----:B------:R-:W-:-:S02]  /*1310*/  SHF.R.S32.HI R0, RZ, 0x1f, R227 ;  /* 0x0000001fff007819 */ /* 0x000fc400000114e3 */
[----:B------:R-:W-:Y:S02]  /*1320*/  SHF.R.S32.HI R0, RZ, 0x1f, R224 ;  /* 0x0000001fff007819 */ /* 0x000fe400000114e0 */
[----:B------:R-:W-:Y:S02]  /*1330*/  SHF.R.S32.HI R19, RZ, 0x1f, R18 ;  /* 0x0000001fff137819 */ /* 0x000fe40000011412 */
[----:B0-----:R-:W-:Y:S02]  /*1340*/  SHF.R.S32.HI R3, RZ, 0x1f, R231 ;  /* 0x0000001fff037819 */ /* 0x001fe400000114e7 */
[----:B------:R-:W-:Y:S02]  /*1350*/  SHF.R.S32.HI R3, RZ, 0x1f, R228 ;  /* 0x0000001fff037819 */ /* 0x000fe400000114e4 */
[----:B------:R-:W-:Y:S02]  /*1360*/  SHF.R.S32.HI R3, RZ, 0x1f, R225 ;  /* 0x0000001fff037819 */ /* 0x000fe400000114e1 */
[----:B------:R-:W-:-:S02]  /*1370*/  SHF.R.S32.HI R232, RZ, 0x1f, R185 ;  /* 0x0000001fffe87819 */ /* 0x000fc400000114b9 */
[----:B------:R-:W-:Y:S02]  /*1380*/  SHF.R.S32.HI R214, RZ, 0x1f, R190 ;  /* 0x0000001fffd67819 */ /* 0x000fe400000114be */
[----:B------:R-:W-:Y:S02]  /*1390*/  LEA R204, R205, UR44, 0x1 ;  /* 0x0000002ccdcc7c11 */ /* 0x000fe4000f8e08ff */
[----:B------:R-:W-:Y:S02]  /*13a0*/  SHF.R.S32.HI R4, RZ, 0x1f, R223 ;  /* 0x0000001fff047819 */ /* 0x000fe400000114df */
[----:B------:R-:W-:Y:S02]  /*13b0*/  SHF.R.S32.HI R3, RZ, 0x1f, R222 ;  /* 0x0000001fff037819 */ /* 0x000fe400000114de */
[----:B------:R-:W-:Y:S02]  /*13c0*/  SHF.R.S32.HI R0, RZ, 0x1f, R221 ;  /* 0x0000001fff007819 */ /* 0x000fe400000114dd */
[----:B------:R-:W-:-:S02]  /*13d0*/  SHF.R.S32.HI R237, RZ, 0x1f, R220 ;  /* 0x0000001fffed7819 */ /* 0x000fc400000114dc */
[----:B------:R-:W-:Y:S02]  /*13e0*/  SHF.R.S32.HI R236, RZ, 0x1f, R219 ;  /* 0x0000001fffec7819 */ /* 0x000fe400000114db */
[----:B------:R-:W-:Y:S02]  /*13f0*/  SHF.R.S32.HI R235, RZ, 0x1f, R218 ;  /* 0x0000001fffeb7819 */ /* 0x000fe400000114da */
[----:B------:R-:W-:-:S07]  /*1400*/  SHF.R.S32.HI R234, RZ, 0x1f, R217 ;  /* 0x0000001fffea7819 */ /* 0x000fce00000114d9 */
.L_x_8011:
[----:B------:R-:W-:Y:S05]  /*1410*/  YIELD ;  /* 0x0000000000007946 */ /* 0x000fea0003800000 */
[----:B------:R-:W-:Y:S01]  /*1420*/  ULDC.64 UR4, c[0x0][0xa28] ;  /* 0x00028a0000047ab9 */ /* 0x000fe20000000a00 */
[----:B0-2---:R-:W0:Y:S01]  /*1430*/  LDC.64 R6, c[0x0][0xa08] ;  /* 0x00028200ff067b82 */ /* 0x005e220000000a00 */
[----:B------:R-:W-:Y:S01]  /*1440*/  ISETP.NE.U32.AND P1, PT, RZ, UR4, PT ;  /* 0x00000004ff007c0c */ /* 0x000fe2000bf25070 */
[----:B------:R-:W-:Y:S02]  /*1450*/  IMAD.MOV.U32 R12, RZ, RZ, RZ ;  /* 0x000000ffff0c7224 */ /* 0x000fe400078e00ff */
[----:B------:R-:W-:Y:S01]  /*1460*/  IMAD.MOV.U32 R28, RZ, RZ, RZ ;  /* 0x000000ffff1c7224 */ /* 0x000fe200078e00ff */
[----:B------:R-:W-:Y:S01]  /*1470*/  ISETP.NE.AND.EX P1, PT, RZ, UR5, PT, P1 ;  /* 0x00000005ff007c0c */ /* 0x000fe2000bf25310 */
[----:B------:R-:W-:-:S02]  /*1480*/  ULDC.64 UR4, c[0x0][0xa18] ;  /* 0x0002860000047ab9 */ /* 0x000fc40000000a00 */
[----:B------:R-:W-:-:S04]  /*1490*/  ISETP.NE.U32.AND P2, PT, RZ, UR4, PT ;  /* 0x00000004ff007c0c */ /* 0x000fc8000bf45070 */
[----:B------:R-:W-:Y:S01]  /*14a0*/  ISETP.NE.AND.EX P2, PT, RZ, UR5, PT, P2 ;  /* 0x00000005ff007c0c */ /* 0x000fe2000bf45320 */
[----:B------:R-:W-:Y:S02]  /*14b0*/  ULDC.64 UR4, c[0x0][0xa08] ;  /* 0x0002820000047ab9 */ /* 0x000fe40000000a00 */
[----:B------:R-:W-:-:S03]  /*14c0*/  ISETP.NE.U32.AND P0, PT, RZ, UR4, PT ;  /* 0x00000004ff007c0c */ /* 0x000fc6000bf05070 */
[----:B---3--:R-:W1:Y:S01]  /*14d0*/  @P1 LDC.64 R4, c[0x0][0xa28] ;  /* 0x00028a00ff041b82 */ /* 0x008e620000000a00 */
[----:B------:R-:W-:Y:S01]  /*14e0*/  ISETP.NE.AND.EX P0, PT, RZ, UR5, PT, P0 ;  /* 0x00000005ff007c0c */ /* 0x000fe2000bf05300 */
[----:B0-----:R-:W-:-:S06]  /*14f0*/  IMAD.WIDE R10, R27, 0x4, R6 ;  /* 0x000000041b0a7825 */ /* 0x001fcc00078e0206 */
[----:B------:R-:W0:Y:S01]  /*1500*/  @P2 LDC.64 R8, c[0x0][0xa18] ;  /* 0x00028600ff082b82 */ /* 0x000e220000000a00 */
[----:B------:R-:W-:Y:S02]  /*1510*/  ULDC UR4, c[0x0][0x288] ;  /* 0x0000a20000047ab9 */ /* 0x000fe40000000800 */
[----:B------:R-:W-:Y:S01]  /*1520*/  IMAD.U32 R187, RZ, RZ, UR4 ;  /* 0x00000004ffbb7e24 */ /* 0x000fe2000f8e00ff */
[----:B------:R-:W-:Y:S02]  /*1530*/  ULDC.64 UR4, c[0x0][0x418] ;  /* 0x0001060000047ab9 */ /* 0x000fe40000000a00 */
[----:B------:R2:W5:Y:S01]  /*1540*/  @P0 LDG.E R28, desc[UR42][R10.64] ;  /* 0x0000002a0a1c0981 */ /* 0x000562000c1e1900 */
[----:B-1----:R-:W-:-:S05]  /*1550*/  @P1 IMAD.WIDE R4, R27, 0x4, R4 ;  /* 0x000000041b041825 */ /* 0x002fca00078e0204 */
[----:B------:R2:W5:Y:S01]  /*1560*/  @P1 LDG.E R12, desc[UR42][R4.64] ;  /* 0x0000002a040c1981 */ /* 0x000562000c1e1900 */
[----:B0-----:R-:W-:-:S05]  /*1570*/  @P2 IMAD.WIDE R6, R27, 0x4, R8 ;  /* 0x000000041b062825 */ /* 0x001fca00078e0208 */
[----:B------:R2:W5:Y:S01]  /*1580*/  @P2 LDG.E R187, desc[UR42][R6.64] ;  /* 0x0000002a06bb2981 */ /* 0x000562000c1e1900 */
[----:B------:R-:W-:-:S03]  /*1590*/  UISETP.NE.U32.AND UP0, UPT, UR4, URZ, UPT ;  /* 0x0000003f0400728c */ /* 0x000fc6000bf05070 */
[----:B------:R-:W-:Y:S01]  /*15a0*/  ULDC UR4, c[0x0][0x424] ;  /* 0x0001090000047ab9 */ /* 0x000fe20000000800 */
[----:B------:R-:W-:-:S03]  /*15b0*/  UISETP.NE.AND.EX UP0, UPT, UR5, URZ, UPT, UP0 ;  /* 0x0000003f0500728c */ /* 0x000fc6000bf05300 */
[----:B------:R-:W-:Y:S01]  /*15c0*/  ULDC UR5, c[0x0][0x2f0] ;  /* 0x0000bc0000057ab9 */ /* 0x000fe20000000800 */
[----:B------:R-:W-:-:S04]  /*15d0*/  USEL UR4, UR4, 0x1, UP0 ;  /* 0x0000000104047887 */ /* 0x000fc80008000000 */
[----:B------:R-:W-:-:S03]  /*15e0*/  UIMAD UR4, UR4, UR5, URZ ;  /* 0x00000005040472a4 */ /* 0x000fc6000f8e023f */
[----:B------:R-:W-:Y:S02]  /*15f0*/  ULDC UR5, c[0x0][0x348] ;  /* 0x0000d20000057ab9 */ /* 0x000fe40000000800 */
[----:B------:R-:W-:Y:S02]  /*1600*/  IMAD.U32 R24, RZ, RZ, UR5 ;  /* 0x00000005ff187e24 */ /* 0x000fe4000f8e00ff */
[----:B------:R-:W-:Y:S01]  /*1610*/  IMAD.U32 R29, RZ, RZ, UR4 ;  /* 0x00000004ff1d7e24 */ /* 0x000fe2000f8e00ff */
[----:B--2-4-:R-:W-:Y:S06]  /*1620*/  @P2 BRA `(.L_x_7737) ;  /* 0x0000000000242947 */ /* 0x014fec0003800000 */
        /* <DEDUP_REMOVED lines=9> */
.L_x_7737:
[----:B------:R-:W-:Y:S01]  /*16c0*/  ULDC.64 UR4, c[0x0][0xa20] ;  /* 0x0002880000047ab9 */ /* 0x000fe20000000a00 */
[C---:B------:R-:W-:Y:S01]  /*16d0*/  LOP3.LUT R3, R26.reuse, 0xff000000, RZ, 0xc0, !PT ;  /* 0xff0000001a037812 */ /* 0x040fe200078ec0ff */
[----:B------:R-:W-:Y:S01]  /*16e0*/  IMAD.MOV.U32 R209, RZ, RZ, R27 ;  /* 0x000000ffffd17224 */ /* 0x000fe200078e001b */
[----:B------:R-:W-:Y:S02]  /*16f0*/  ISETP.NE.U32.AND P1, PT, RZ, UR4, PT ;  /* 0x00000004ff007c0c */ /* 0x000fe4000bf25070 */
[C---:B------:R-:W-:Y:S02]  /*1700*/  LOP3.LUT R0, R26.reuse, 0xff0000, RZ, 0xc0, !PT ;  /* 0x00ff00001a007812 */ /* 0x040fe400078ec0ff */
[----:B------:R-:W-:Y:S02]  /*1710*/  ISETP.NE.AND.EX P1, PT, RZ, UR5, PT, P1 ;  /* 0x00000005ff007c0c */ /* 0x000fe4000bf25310 */
[----:B------:R-:W-:Y:S02]  /*1720*/  SHF.R.U32.HI R3, RZ, 0x8, R3 ;  /* 0x00000008ff037819 */ /* 0x000fe40000011603 */
[----:B------:R-:W-:-:S02]  /*1730*/  LOP3.LUT R206, R26, 0xffff, RZ, 0xc0, !PT ;  /* 0x0000ffff1ace7812 */ /* 0x000fc400078ec0ff */
[----:B------:R-:W-:-:S07]  /*1740*/  LEA.HI R208, R0, R3, RZ, 0x10 ;  /* 0x0000000300d07211 */ /* 0x000fce00078f80ff */
[----:B------:R-:W-:Y:S05]  /*1750*/  @!P1 BRA `(.L_x_7738) ;  /* 0x0000000000109947 */ /* 0x000fea0003800000 */
[----:B------:R-:W0:Y:S02]  /*1760*/  LDC.64 R4, c[0x0][0xa20] ;  /* 0x00028800ff047b82 */ /* 0x000e240000000a00 */
[----:B0-----:R-:W-:-:S05]  /*1770*/  IMAD.WIDE R4, R27, 0x4, R4 ;  /* 0x000000041b047825 */ /* 0x001fca00078e0204 */
[----:B------:R0:W5:Y:S01]  /*1780*/  LDG.E R29, desc[UR42][R4.64] ;  /* 0x0000002a041d7981 */ /* 0x000162000c1e1900 */
[----:B------:R-:W-:Y:S05]  /*1790*/  BRA `(.L_x_7739) ;  /* 0x0000000000107947 */ /* 0x000fea0003800000 */
.L_x_7738:
[----:B------:R-:W-:Y:S05]  /*17a0*/  @!P0 BRA `(.L_x_7739) ;  /* 0x00000000000c8947 */ /* 0x000fea0003800000 */
[----:B------:R-:W2:Y:S04]  /*17b0*/  LDG.E R0, desc[UR42][R10.64] ;  /* 0x0000002a0a007981 */ /* 0x000ea8000c1e1900 */
[----:B------:R-:W2:Y:S02]  /*17c0*/  LDG.E R29, desc[UR42][R10.64+0x4] ;  /* 0x0000042a0a1d7981 */ /* 0x000ea4000c1e1900 */
[----:B--2---:R-:W-:-:S07]  /*17d0*/  IMAD.IADD R29, R29, 0x1, -R0 ;  /* 0x000000011d1d7824 */ /* 0x004fce00078e0a00 */
.L_x_7739:
        /* <DEDUP_REMOVED lines=25> */
[----:B--2---:R-:W-:Y:S01]  /*1970*/  @P1 IMAD.HI.U32 R3, R0, R11, RZ ;  /* 0x0000000b00031227 */ /* 0x004fe200078e00ff */
[----:B------:R-:W-:Y:S02]  /*1980*/  MOV R6, R0 ;  /* 0x0000000000067202 */ /* 0x000fe40000000f00 */
[C---:B------:R-:W-:Y:S01]  /*1990*/  IADD3 R7, R189.reuse, 0x1, -R187 ;  /* 0x00000001bd077810 */ /* 0x040fe20007ffe8bb */
[----:B------:R-:W-:Y:S01]  /*19a0*/  VIADD R0, R189, 0x7f ;  /* 0x0000007fbd007836 */ /* 0x000fe20000000000 */
[----:B----4-:R-:W-:-:S04]  /*19b0*/  @P1 SHF.R.U32.HI R6, RZ, R10, R3 ;  /* 0x0000000aff061219 */ /* 0x010fc80000011603 */
[----:B------:R-:W-:Y:S01]  /*19c0*/  SHF.R.S32.HI R3, RZ, 0x1f, R0 ;  /* 0x0000001fff037819 */ /* 0x000fe20000011400 */
[----:B-1----:R-:W-:-:S03]  /*19d0*/  IMAD.IADD R9, R7, 0x1, R6 ;  /* 0x0000000107097824 */ /* 0x002fc600078e0206 */
[----:B------:R-:W-:Y:S01]  /*19e0*/  LEA.HI R3, R3, R0, RZ, 0x7 ;  /* 0x0000000003037211 */ /* 0x000fe200078f38ff */
[----:B------:R-:W-:-:S03]  /*19f0*/  IMAD.IADD R4, R9, 0x1, R4 ;  /* 0x0000000109047824 */ /* 0x000fc600078e0204 */
[----:B------:R-:W-:Y:S01]  /*1a00*/  SHF.R.S32.HI R124, RZ, 0x7, R3 ;  /* 0x00000007ff7c7819 */ /* 0x000fe20000011403 */
        /* <DEDUP_REMOVED lines=12> */
.L_x_7742:
[----:B------:R-:W-:-:S13]  /*1ad0*/  ISETP.NE.AND P0, PT, R5, 0x1, PT ;  /* 0x000000010500780c */ /* 0x000fda0003f05270 */
[----:B------:R-:W0:Y:S02]  /*1ae0*/  @P0 LDC.64 R6, c[0x0][0x9e8] ;  /* 0x00027a00ff060b82 */ /* 0x000e240000000a00 */
[----:B0-----:R-:W-:-:S05]  /*1af0*/  @P0 IMAD.HI.U32 R6, R0, R6, RZ ;  /* 0x0000000600060227 */ /* 0x001fca00078e00ff */
[----:B------:R-:W-:-:S07]  /*1b00*/  @P0 SHF.R.U32.HI R0, RZ, R7, R6 ;  /* 0x00000007ff000219 */ /* 0x000fce0000011606 */
.L_x_7743:
[----:B------:R-:W-:Y:S05]  /*1b10*/  BSYNC B0 ;  /* 0x0000000000007941 */ /* 0x000fea0003800000 */
.L_x_7741:
[----:B------:R-:W-:-:S05]  /*1b20*/  IMAD R3, R0, R5, R5 ;  /* 0x0000000500037224 */ /* 0x000fca00078e0205 */
[----:B------:R-:W-:-:S07]  /*1b30*/  VIMNMX R4, R4, R3, PT ;  /* 0x0000000304047248 */ /* 0x000fce0003fe0100 */
.L_x_7740:
        /* <DEDUP_REMOVED lines=11> */
[----:B-1----:R-:W-:-:S05]  /*1bf0*/  @P1 SHF.R.U32.HI R0, RZ, R9, R6 ;  /* 0x00000009ff001219 */ /* 0x002fca0000011606 */
        /* <DEDUP_REMOVED lines=13> */
.L_x_7746:
[----:B------:R-:W-:-:S13]  /*1cd0*/  ISETP.NE.AND P0, PT, R5, 0x1, PT ;  /* 0x000000010500780c */ /* 0x000fda0003f05270 */
[----:B------:R-:W0:Y:S02]  /*1ce0*/  @P0 LDC.64 R6, c[0x0][0x9e8] ;  /* 0x00027a00ff060b82 */ /* 0x000e240000000a00 */
[----:B0-----:R-:W-:-:S05]  /*1cf0*/  @P0 IMAD.HI.U32 R4, R0, R6, RZ ;  /* 0x0000000600040227 */ /* 0x001fca00078e00ff */
[----:B------:R-:W-:-:S07]  /*1d00*/  @P0 SHF.R.U32.HI R0, RZ, R7, R4 ;  /* 0x00000007ff000219 */ /* 0x000fce0000011604 */
.L_x_7747:
[----:B------:R-:W-:Y:S05]  /*1d10*/  BSYNC B0 ;  /* 0x0000000000007941 */ /* 0x000fea0003800000 */
.L_x_7745:
[----:B------:R-:W-:-:S05]  /*1d20*/  IMAD R0, R0, R5, RZ ;  /* 0x0000000500007224 */ /* 0x000fca00078e02ff */
[----:B------:R-:W-:-:S07]  /*1d30*/  VIMNMX R3, R3, R0, !PT ;  /* 0x0000000003037248 */ /* 0x000fce0007fe0100 */
.L_x_7744:
[----:B------:R-:W-:Y:S01]  /*1d40*/  SHF.R.S32.HI R0, RZ, 0x1f, R3 ;  /* 0x0000001fff007819 */ /* 0x000fe20000011403 */
[----:B------:R-:W-:Y:S01]  /*1d50*/  BSSY B0, `(.L_x_7748) ;  /* 0x0000028000007945 */ /* 0x000fe20003800000 */
[----:B------:R-:W-:Y:S02]  /*1d60*/  LOP3.LUT R215, R208, 0xff, RZ, 0xc0, !PT ;  /* 0x000000ffd0d77812 */ /* 0x000fe400078ec0ff */
[----:B------:R-:W-:Y:S02]  /*1d70*/  LEA.HI R0, R0, R3, RZ, 0x7 ;  /* 0x0000000300007211 */ /* 0x000fe400078f38ff */
[----:B------:R-:W-:Y:S02]  /*1d80*/  SHF.R.U32.HI R208, RZ, 0x10, R208 ;  /* 0x00000010ffd07819 */ /* 0x000fe400000116d0 */
[----:B------:R-:W-:-:S04]  /*1d90*/  SHF.R.S32.HI R0, RZ, 0x7, R0 ;  /* 0x00000007ff007819 */ /* 0x000fc80000011400 */
        /* <DEDUP_REMOVED lines=35> */
.L_x_7749:
[----:B------:R-:W-:Y:S05]  /*1fd0*/  BSYNC B0 ;  /* 0x0000000000007941 */ /* 0x000fea0003800000 */
.L_x_7748:
[----:B------:R-:W-:-:S05]  /*1fe0*/  IMAD R3, R215, R0, R9 ;  /* 0x00000000d7037224 */ /* 0x000fca00078e0209 */
        /* <DEDUP_REMOVED lines=11> */
[----:B------:R-:W-:Y:S02]  /*20a0*/  @P0 SHF.R.S32.HI R26, RZ, 0x7, R3 ;  /* 0x00000007ff1a0819 */ /* 0x000fe40000011403 */
        /* <DEDUP_REMOVED lines=23> */
.L_x_7752:
[----:B------:R-:W-:Y:S05]  /*2220*/  BSYNC B6 ;  /* 0x0000000000067941 */ /* 0x000fea0003800000 */
.L_x_7751:
        /* <DEDUP_REMOVED lines=20> */
.L_x_7754:
[----:B------:R-:W-:Y:S05]  /*2370*/  BSYNC B6 ;  /* 0x0000000000067941 */ /* 0x000fea0003800000 */
.L_x_7753:
[----:B------:R-:W-:Y:S01]  /*2380*/  ULDC.64 UR4, c[0x0][0x9f8] ;  /* 0x00027e0000047ab9 */ /* 0x000fe20000000a00 */
[----:B------:R-:W2:Y:S01]  /*2390*/  LDL.LU R20, [R1+0x10] ;  /* 0x0000100001147983 */ /* 0x000ea20000300800 */
[----:B------:R-:W-:Y:S01]  /*23a0*/  ISETP.NE.U32.AND P0, PT, RZ, UR4, PT ;  /* 0x00000004ff007c0c */ /* 0x000fe2000bf05070 */
[----:B------:R-:W0:Y:S03]  /*23b0*/  LDC.64 R98, c[0x0][0x300] ;  /* 0x0000c000ff627b82 */ /* 0x000e260000000a00 */
[----:B------:R-:W-:Y:S01]  /*23c0*/  ISETP.NE.AND.EX P0, PT, RZ, UR5, PT, P0 ;  /* 0x00000005ff007c0c */ /* 0x000fe2000bf05300 */
[----:B------:R-:W1:Y:S01]  /*23d0*/  S2R R30, SR_TID.X ;  /* 0x00000000001e7919 */ /* 0x000e620000002100 */
[----:B------:R-:W-:Y:S01]  /*23e0*/  IMAD.IADD R28, R28, 0x1, R29 ;  /* 0x000000011c1c7824 */ /* 0x000fe200078e021d */
[----:B------:R-:W-:Y:S02]  /*23f0*/  ULDC.64 UR4, c[0x0][0xa08] ;  /* 0x0002820000047ab9 */ /* 0x000fe40000000a00 */
[----:B------:R-:W3:Y:S08]  /*2400*/  LDC R33, c[0x0][0x3f4] ;  /* 0x0000fd00ff217b82 */ /* 0x000ef00000000800 */
[----:B------:R-:W4:Y:S02]  /*2410*/  @P0 LDC.64 R4, c[0x0][0x9f8] ;  /* 0x00027e00ff040b82 */ /* 0x000f240000000a00 */
[----:B----4-:R-:W-:-:S05]  /*2420*/  @P0 IMAD.WIDE R4, R27, 0x4, R4 ;  /* 0x000000041b040825 */ /* 0x010fca00078e0204 */
[----:B------:R4:W2:Y:S01]  /*2430*/  @P0 LDG.E R27, desc[UR42][R4.64] ;  /* 0x0000002a041b0981 */ /* 0x0008a2000c1e1900 */
[----:B------:R-:W-:Y:S01]  /*2440*/  SHF.R.S32.HI R39, RZ, 0x1f, R28 ;  /* 0x0000001fff277819 */ /* 0x000fe2000001141c */
[-C--:B0-----:R-:W-:Y:S01]  /*2450*/  IMAD.WIDE.U32 R6, R28, R98.reuse, RZ ;  /* 0x000000621c067225 */ /* 0x081fe200078e00ff */
[----:B------:R-:W-:Y:S02]  /*2460*/  ISETP.NE.U32.AND P0, PT, RZ, UR4, PT ;  /* 0x00000004ff007c0c */ /* 0x000fe4000bf05070 */
[----:B-1----:R-:W-:Y:S01]  /*2470*/  SHF.R.U32.HI R30, RZ, 0x7, R30 ;  /* 0x00000007ff1e7819 */ /* 0x002fe2000001161e */
[-C--:B------:R-:W-:Y:S01]  /*2480*/  IMAD R0, R39, R98.reuse, RZ ;  /* 0x0000006227007224 */ /* 0x080fe200078e02ff */
[----:B------:R-:W-:Y:S01]  /*2490*/  ISETP.NE.AND.EX P0, PT, RZ, UR5, PT, P0 ;  /* 0x00000005ff007c0c */ /* 0x000fe2000bf05300 */
[----:B------:R-:W-:Y:S01]  /*24a0*/  ULDC.64 UR4, c[0x0][0x308] ;  /* 0x0000c20000047ab9 */ /* 0x000fe20000000a00 */
[----:B------:R-:W-:Y:S01]  /*24b0*/  ISETP.NE.AND P6, PT, R30, 0x1, PT ;  /* 0x000000011e00780c */ /* 0x000fe20003fc5270 */
[----:B------:R-:W-:Y:S01]  /*24c0*/  IMAD R3, R28, R99, R0 ;  /* 0x000000631c037224 */ /* 0x000fe200078e0200 */
[----:B---3--:R-:W-:Y:S01]  /*24d0*/  ISETP.GE.AND P1, PT, R16, R33, PT ;  /* 0x000000211000720c */ /* 0x008fe20003f26270 */
[----:B------:R-:W-:Y:S01]  /*24e0*/  IMAD.SHL.U32 R32, R23, 0x40, RZ ;  /* 0x0000004017207824 */ /* 0x000fe200078e00ff */
[----:B-----5:R-:W-:Y:S01]  /*24f0*/  SHF.R.S32.HI R29, RZ, 0x1f, R112 ;  /* 0x0000001fff1d7819 */ /* 0x020fe20000011470 */
[----:B------:R-:W-:Y:S01]  /*2500*/  IMAD.IADD R7, R7, 0x1, R3 ;  /* 0x0000000107077824 */ /* 0x000fe200078e0203 */
[----:B------:R-:W-:Y:S01]  /*2510*/  SHF.R.U32.HI R31, RZ, 0x3, R198 ;  /* 0x00000003ff1f7819 */ /* 0x000fe200000116c6 */
[----:B------:R-:W-:Y:S01]  /*2520*/  IMAD.SHL.U32 R88, R98, 0x20, RZ ;  /* 0x0000002062587824 */ /* 0x000fe200078e00ff */
[----:B------:R-:W-:Y:S01]  /*2530*/  SHF.R.U32.HI R21, RZ, 0x3, R197 ;  /* 0x00000003ff157819 */ /* 0x000fe200000116c5 */
[----:B----4-:R-:W-:Y:S01]  /*2540*/  IMAD.WIDE.U32 R4, R206, UR4, R6 ;  /* 0x00000004ce047c25 */ /* 0x010fe2000f8e0006 */
[----:B------:R-:W-:Y:S01]  /*2550*/  SHF.L.U64.HI R89, R98, 0x5, R99 ;  /* 0x0000000562597819 */ /* 0x000fe20000010263 */
[----:B------:R-:W0:Y:S01]  /*2560*/  LDC.64 R6, c[0x0][0x3f8] ;  /* 0x0000fe00ff067b82 */ /* 0x000e220000000a00 */
[----:B------:R-:W-:Y:S01]  /*2570*/  SHF.R.S32.HI R116, RZ, 0x1f, R212 ;  /* 0x0000001fff747819 */ /* 0x000fe200000114d4 */
[----:B------:R-:W-:Y:S01]  /*2580*/  IMAD R5, R206, UR5, R5 ;  /* 0x00000005ce057c24 */ /* 0x000fe2000f8e0205 */
[----:B------:R-:W-:Y:S01]  /*2590*/  ULDC.64 UR4, c[0x0][0x310] ;  /* 0x0000c40000047ab9 */ /* 0x000fe20000000a00 */
[----:B------:R-:W-:Y:S01]  /*25a0*/  IMAD.WIDE.U32 R126, R23, R98, R88 ;  /* 0x00000062177e7225 */ /* 0x000fe200078e0058 */
[----:B------:R-:W-:-:S02]  /*25b0*/  SHF.R.S32.HI R115, RZ, 0x1f, R211 ;  /* 0x0000001fff737819 */ /* 0x000fc400000114d3 */
[----:B------:R-:W-:Y:S01]  /*25c0*/  SHF.R.S32.HI R114, RZ, 0x1f, R210 ;  /* 0x0000001fff727819 */ /* 0x000fe200000114d2 */
[----:B------:R-:W-:-:S04]  /*25d0*/  IMAD.WIDE.U32 R40, R23, R98, R16 ;  /* 0x0000006217287225 */ /* 0x000fc800078e0010 */
[----:B------:R-:W-:Y:S02]  /*25e0*/  VIADD R122, R30, 0x8 ;  /* 0x000000081e7a7836 */ /* 0x000fe40000000000 */
[----:B------:R-:W-:Y:S02]  /*25f0*/  IMAD.SHL.U32 R110, R33, 0x2, RZ ;  /* 0x00000002216e7824 */ /* 0x000fe400078e00ff */
[----:B------:R-:W-:Y:S02]  /*2600*/  IMAD.SHL.U32 R123, R98, 0x80, RZ ;  /* 0x00000080627b7824 */ /* 0x000fe400078e00ff */
[CC--:B0-----:R-:W-:Y:S01]  /*2610*/  IMAD.WIDE.U32 R92, R23.reuse, R6.reuse, R18 ;  /* 0x00000006175c7225 */ /* 0x0c1fe200078e0012 */
[C-C-:B------:R-:W-:Y:S02]  /*2620*/  SHF.L.U64.HI R15, R6.reuse, 0x6, R7.reuse ;  /* 0x00000006060f7819 */ /* 0x140fe40000010207 */
[----:B------:R-:W-:Y:S01]  /*2630*/  SHF.L.U64.HI R14, R6, 0x7, R7 ;  /* 0x00000007060e7819 */ /* 0x000fe20000010207 */
[----:B------:R-:W-:-:S04]  /*2640*/  IMAD.WIDE.U32 R90, R23, R6, R16 ;  /* 0x00000006175a7225 */ /* 0x000fc800078e0010 */
[----:B------:R-:W-:Y:S02]  /*2650*/  IMAD R12, R29, R6, RZ ;  /* 0x000000061d0c7224 */ /* 0x000fe400078e02ff */
[----:B------:R-:W-:Y:S02]  /*2660*/  IMAD.SHL.U32 R13, R6, 0x20, RZ ;  /* 0x00000020060d7824 */ /* 0x000fe400078e00ff */
[----:B------:R-:W-:Y:S02]  /*2670*/  IMAD R35, R112, R7, R12 ;  /* 0x0000000770237224 */ /* 0x000fe400078e020c */
[----:B------:R-:W-:Y:S01]  /*2680*/  IMAD.SHL.U32 R12, R6, 0x40, RZ ;  /* 0x00000040060c7824 */ /* 0x000fe200078e00ff */
[----:B--2---:R-:W-:-:S04]  /*2690*/  LOP3.LUT R20, R20, 0xfffffffe, RZ, 0xc0, !PT ;  /* 0xfffffffe14147812 */ /* 0x004fc800078ec0ff */
[----:B------:R-:W-:-:S05]  /*26a0*/  @P1 LOP3.LUT R20, R20, 0x1, RZ, 0xfc, !PT ;  /* 0x0000000114141812 */ /* 0x000fca00078efcff */
[----:B------:R0:W-:Y:S02]  /*26b0*/  STL [R1+0x10], R20 ;  /* 0x0000101401007387 */ /* 0x0001e40000100800 */
[----:B0-----:R-:W-:Y:S02]  /*26c0*/  SHF.R.U32.HI R20, RZ, 0x3, R196 ;  /* 0x00000003ff147819 */ /* 0x001fe400000116c4 */
[----:B------:R-:W-:Y:S02]  /*26d0*/  SHF.R.S32.HI R0, RZ, 0x1f, R27 ;  /* 0x0000001fff007819 */ /* 0x000fe4000001141b */
[----:B------:R-:W-:Y:S02]  /*26e0*/  SEL R27, R27, RZ, !P0 ;  /* 0x000000ff1b1b7207 */ /* 0x000fe40004000000 */
[----:B------:R-:W-:Y:S02]  /*26f0*/  SEL R3, R0, RZ, !P0 ;  /* 0x000000ff00037207 */ /* 0x000fe40004000000 */
[----:B------:R-:W-:Y:S01]  /*2700*/  IADD3 R42, P0, R23, R28, RZ ;  /* 0x0000001c172a7210 */ /* 0x000fe20007f1e0ff */
[----:B------:R-:W-:Y:S01]  /*2710*/  IMAD.WIDE.U32 R96, R27, UR4, R4 ;  /* 0x000000041b607c25 */ /* 0x000fe2000f8e0004 */
[----:B------:R-:W-:Y:S01]  /*2720*/  SHF.L.U64.HI R28, R98, 0x6, R99 ;  /* 0x00000006621c7819 */ /* 0x000fe20000010263 */
[----:B------:R-:W0:Y:S01]  /*2730*/  LDC.64 R4, c[0x0][0x408] ;  /* 0x00010200ff047b82 */ /* 0x000e220000000a00 */
[----:B------:R-:W-:Y:S01]  /*2740*/  IADD3.X R43, R216, R39, RZ, P0, !PT ;  /* 0x00000027d82b7210 */ /* 0x000fe200007fe4ff */
[----:B------:R-:W-:Y:S01]  /*2750*/  IMAD R0, R3, UR4, RZ ;  /* 0x0000000403007c24 */ /* 0x000fe2000f8e02ff */
[----:B------:R-:W-:-:S03]  /*2760*/  IADD3 R39, P3, R96, 0x40, RZ ;  /* 0x0000004060277810 */ /* 0x000fc60007f7e0ff */
[----:B------:R-:W-:Y:S01]  /*2770*/  IMAD R37, R27, UR5, R0 ;  /* 0x000000051b257c24 */ /* 0x000fe2000f8e0200 */
[----:B------:R-:W-:Y:S05]  /*2780*/  @!P6 WARPSYNC.ALL ;  /* 0x000000000000e948 */ /* 0x000fea0003800000 */
[----:B------:R-:W-:Y:S01]  /*2790*/  ULDC.64 UR4, c[0x0][0x330] ;  /* 0x0000cc0000047ab9 */ /* 0x000fe20000000a00 */
[----:B------:R-:W-:Y:S01]  /*27a0*/  IMAD.IADD R36, R97, 0x1, R37 ;  /* 0x0000000161247824 */ /* 0x000fe200078e0225 */
[----:B------:R-:W-:Y:S01]  /*27b0*/  @!P6 BAR.SYNC.DEFER_BLOCKING 0x9, 0x100 ;  /* 0x024400000000eb1d */ /* 0x000fe20000010000 */
[----:B------:R-:W-:Y:S01]  /*27c0*/  IMAD.WIDE.U32 R8, R206, UR4, R16 ;  /* 0x00000004ce087c25 */ /* 0x000fe2000f8e0010 */
[----:B------:R-:W-:-:S03]  /*27d0*/  IADD3 R37, P0, R96, R40, RZ ;  /* 0x0000002860257210 */ /* 0x000fc60007f1e0ff */
[----:B------:R-:W-:Y:S01]  /*27e0*/  IMAD R9, R206, UR5, R9 ;  /* 0x00000005ce097c24 */ /* 0x000fe2000f8e0209 */
[----:B------:R-:W-:Y:S01]  /*27f0*/  ULDC.64 UR4, c[0x0][0x338] ;  /* 0x0000ce0000047ab9 */ /* 0x000fe20000000a00 */
[----:B------:R-:W-:Y:S02]  /*2800*/  IMAD.X R104, RZ, RZ, R36, P3 ;  /* 0x000000ffff687224 */ /* 0x000fe400018e0624 */
[----:B------:R-:W-:Y:S01]  /*2810*/  IMAD R0, R3, UR4, RZ ;  /* 0x0000000403007c24 */ /* 0x000fe2000f8e02ff */
[----:B------:R-:W-:Y:S01]  /*2820*/  SEL R3, R33, RZ, P1 ;  /* 0x000000ff21037207 */ /* 0x000fe20000800000 */
[C---:B------:R-:W-:Y:S01]  /*2830*/  IMAD.WIDE.U32 R94, R27.reuse, UR4, R8 ;  /* 0x000000041b5e7c25 */ /* 0x040fe2000f8e0008 */
[----:B------:R-:W-:Y:S02]  /*2840*/  ULDC UR4, c[0x0][0x2f4] ;  /* 0x0000bd0000047ab9 */ /* 0x000fe40000000800 */
[----:B------:R-:W-:Y:S01]  /*2850*/  ISETP.GE.AND P2, PT, R16, UR4, PT ;  /* 0x0000000410007c0c */ /* 0x000fe2000bf46270 */
[----:B------:R-:W-:-:S02]  /*2860*/  IMAD R47, R27, UR5, R0 ;  /* 0x000000051b2f7c24 */ /* 0x000fc4000f8e0200 */
[----:B------:R-:W-:Y:S02]  /*2870*/  IMAD R0, R216, R6, RZ ;  /* 0x00000006d8007224 */ /* 0x000fe400078e02ff */
[----:B------:R-:W-:Y:S02]  /*2880*/  IMAD.IADD R3, R16, 0x1, R3 ;  /* 0x0000000110037824 */ /* 0x000fe400078e0203 */
[C---:B------:R-:W-:Y:S02]  /*2890*/  IMAD R9, R23.reuse, R7, R0 ;  /* 0x0000000717097224 */ /* 0x040fe400078e0200 */
[-C--:B0-----:R-:W-:Y:S02]  /*28a0*/  IMAD R0, R216, R4.reuse, RZ ;  /* 0x00000004d8007224 */ /* 0x081fe400078e02ff */
[----:B------:R-:W-:-:S04]  /*28b0*/  IMAD.WIDE.U32 R86, R23, R4, R18 ;  /* 0x0000000417567225 */ /* 0x000fc800078e0012 */
[C---:B------:R-:W-:Y:S01]  /*28c0*/  IMAD R11, R23.reuse, R5, R0 ;  /* 0x00000005170b7224 */ /* 0x040fe200078e0200 */
[----:B------:R-:W-:Y:S01]  /*28d0*/  SHF.R.S32.HI R0, RZ, 0x1f, R3 ;  /* 0x0000001fff007819 */ /* 0x000fe20000011403 */
[----:B------:R-:W-:-:S03]  /*28e0*/  IMAD.WIDE.U32 R84, R23, R4, R16 ;  /* 0x0000000417547225 */ /* 0x000fc600078e0010 */
[CC--:B------:R-:W-:Y:S01]  /*28f0*/  LEA.HI R45, R0.reuse, R3.reuse, RZ, 0x3 ;  /* 0x00000003002d7211 */ /* 0x0c0fe200078f18ff */
[----:B------:R-:W-:Y:S01]  /*2900*/  IMAD.IADD R93, R93, 0x1, R9 ;  /* 0x000000015d5d7824 */ /* 0x000fe200078e0209 */
[----:B------:R-:W-:Y:S01]  /*2910*/  LEA.HI R8, R0, R3, RZ, 0x6 ;  /* 0x0000000300087211 */ /* 0x000fe200078f30ff */
[----:B------:R-:W-:Y:S01]  /*2920*/  IMAD.IADD R91, R9, 0x1, R91 ;  /* 0x00000001095b7824 */ /* 0x000fe200078e025b */
[----:B------:R-:W-:Y:S01]  /*2930*/  LOP3.LUT R0, R45, 0x38, RZ, 0xc0, !PT ;  /* 0x000000382d007812 */ /* 0x000fe200078ec0ff */
[----:B------:R-:W-:Y:S01]  /*2940*/  IMAD.IADD R87, R87, 0x1, R11 ;  /* 0x0000000157577824 */ /* 0x000fe200078e020b */
[----:B------:R-:W-:Y:S01]  /*2950*/  LOP3.LUT R9, R198, 0x38, R45, 0xf8, !PT ;  /* 0x00000038c6097812 */ /* 0x000fe200078ef82d */
[----:B------:R-:W-:Y:S01]  /*2960*/  IMAD.IADD R85, R11, 0x1, R85 ;  /* 0x000000010b557824 */ /* 0x000fe200078e0255 */
[--C-:B------:R-:W-:Y:S01]  /*2970*/  LOP3.LUT R10, R197, 0x38, R45.reuse, 0xf8, !PT ;  /* 0x00000038c50a7812 */ /* 0x100fe200078ef82d */
[----:B------:R-:W-:Y:S01]  /*2980*/  IMAD.SHL.U32 R8, R8, 0x80, RZ ;  /* 0x0000008008087824 */ /* 0x000fe200078e00ff */
[----:B------:R-:W-:Y:S01]  /*2990*/  LOP3.LUT R11, R196, 0x38, R45, 0xf8, !PT ;  /* 0x00000038c40b7812 */ /* 0x000fe200078ef82d */
[----:B------:R-:W-:Y:S01]  /*29a0*/  IMAD R29, R29, R4, RZ ;  /* 0x000000041d1d7224 */ /* 0x000fe200078e02ff */
[----:B------:R-:W-:Y:S01]  /*29b0*/  LOP3.LUT R3, R0, 0x1c0, R32, 0xf8, !PT ;  /* 0x000001c000037812 */ /* 0x000fe200078ef820 */
[----:B------:R-:W-:Y:S01]  /*29c0*/  IMAD R0, R216, R98, RZ ;  /* 0x00000062d8007224 */ /* 0x000fe200078e02ff */
[----:B------:R-:W-:Y:S01]  /*29d0*/  LOP3.LUT R8, R8, 0xffffe000, RZ, 0xc0, !PT ;  /* 0xffffe00008087812 */ /* 0x000fe200078ec0ff */
[----:B------:R-:W-:Y:S01]  /*29e0*/  IMAD.WIDE.U32 R92, R112, R6, R92 ;  /* 0x00000006705c7225 */ /* 0x000fe200078e005c */
[----:B------:R-:W-:-:S02]  /*29f0*/  LOP3.LUT R9, R9, R31, RZ, 0x3c, !PT ;  /* 0x0000001f09097212 */ /* 0x000fc400078e3cff */
[----:B------:R-:W-:Y:S01]  /*2a00*/  LOP3.LUT R27, R10, R21, RZ, 0x3c, !PT ;  /* 0x000000150a1b7212 */ /* 0x000fe200078e3cff */
[----:B------:R-:W-:Y:S01]  /*2a10*/  IMAD R31, R23, R99, R0 ;  /* 0x00000063171f7224 */ /* 0x000fe200078e0200 */
[----:B------:R-:W-:Y:S01]  /*2a20*/  LOP3.LUT R11, R11, R20, RZ, 0x3c, !PT ;  /* 0x000000140b0b7212 */ /* 0x000fe200078e3cff */
[C---:B------:R-:W-:Y:S01]  /*2a30*/  IMAD.WIDE.U32 R90, R112.reuse, R6, R90 ;  /* 0x00000006705a7225 */ /* 0x040fe200078e005a */
[----:B------:R-:W-:Y:S02]  /*2a40*/  LOP3.LUT R3, R3, R202, RZ, 0x3c, !PT ;  /* 0x000000ca03037212 */ /* 0x000fe400078e3cff */
[-C--:B------:R-:W-:Y:S01]  /*2a50*/  IADD3 R108, R9, R8.reuse, R201 ;  /* 0x00000008096c7210 */ /* 0x080fe20007ffe0c9 */
[C---:B------:R-:W-:Y:S01]  /*2a60*/  IMAD R101, R112.reuse, R5, R29 ;  /* 0x0000000570657224 */ /* 0x040fe200078e021d */
[----:B------:R-:W-:Y:S01]  /*2a70*/  IADD3 R27, R27, R8, R200 ;  /* 0x000000081b1b7210 */ /* 0x000fe20007ffe0c8 */
[----:B------:R-:W-:Y:S01]  /*2a80*/  IMAD.WIDE.U32 R86, R112, R4, R86 ;  /* 0x0000000470567225 */ /* 0x000fe200078e0056 */
[----:B------:R-:W-:-:S02]  /*2a90*/  IADD3 R21, R11, R8, R199 ;  /* 0x000000080b157210 */ /* 0x000fc40007ffe0c7 */
[----:B------:R-:W-:Y:S01]  /*2aa0*/  IADD3 R109, R3, R8, R203 ;  /* 0x00000008036d7210 */ /* 0x000fe20007ffe0cb */
[C---:B------:R-:W-:Y:S01]  /*2ab0*/  IMAD.SHL.U32 R11, R6.reuse, 0x80, RZ ;  /* 0x00000080060b7824 */ /* 0x040fe200078e00ff */
[----:B------:R-:W-:Y:S01]  /*2ac0*/  SHF.L.U64.HI R20, R6, 0x5, R7 ;  /* 0x0000000506147819 */ /* 0x000fe20000010207 */
[C---:B------:R-:W-:Y:S01]  /*2ad0*/  IMAD.SHL.U32 R7, R4.reuse, 0x20, RZ ;  /* 0x0000002004077824 */ /* 0x040fe200078e00ff */
[C-C-:B------:R-:W-:Y:S01]  /*2ae0*/  SHF.L.U64.HI R10, R4.reuse, 0x5, R5.reuse ;  /* 0x00000005040a7819 */ /* 0x140fe20000010205 */
[C---:B------:R-:W-:Y:S01]  /*2af0*/  IMAD.SHL.U32 R6, R4.reuse, 0x40, RZ ;  /* 0x0000004004067824 */ /* 0x040fe200078e00ff */
[----:B------:R-:W-:Y:S01]  /*2b00*/  SHF.L.U64.HI R9, R4, 0x6, R5 ;  /* 0x0000000604097819 */ /* 0x000fe20000010205 */
[----:B------:R-:W-:Y:S01]  /*2b10*/  IMAD.WIDE.U32 R84, R112, R4, R84 ;  /* 0x0000000470547225 */ /* 0x000fe200078e0054 */
[----:B------:R-:W-:Y:S02]  /*2b20*/  SHF.L.U64.HI R8, R4, 0x7, R5 ;  /* 0x0000000704087819 */ /* 0x000fe40000010205 */
[----:B------:R-:W-:Y:S01]  /*2b30*/  IADD3 R3, P1, R88, R126, RZ ;  /* 0x0000007e58037210 */ /* 0x000fe20007f3e0ff */
[----:B------:R-:W-:Y:S01]  /*2b40*/  IMAD.SHL.U32 R5, R4, 0x80, RZ ;  /* 0x0000008004057824 */ /* 0x000fe200078e00ff */
[----:B------:R-:W-:Y:S01]  /*2b50*/  SHF.L.U64.HI R0, R98, 0x7, R99 ;  /* 0x0000000762007819 */ /* 0x000fe20000010263 */
[----:B------:R-:W-:Y:S01]  /*2b60*/  IMAD.IADD R4, R31, 0x1, R127 ;  /* 0x000000011f047824 */ /* 0x000fe200078e027f */
[----:B------:R-:W-:Y:S01]  /*2b70*/  LOP3.LUT R38, R45, 0xfffffff8, RZ, 0xc0, !PT ;  /* 0xfffffff82d267812 */ /* 0x000fe200078ec0ff */
[----:B------:R-:W-:Y:S01]  /*2b80*/  IMAD.IADD R31, R41, 0x1, R31 ;  /* 0x00000001291f7824 */ /* 0x000fe200078e021f */
[----:B------:R-:W-:Y:S01]  /*2b90*/  SHF.R.S32.HI R102, RZ, 0x3, R45 ;  /* 0x00000003ff667819 */ /* 0x000fe2000001142d */
[----:B------:R-:W-:Y:S01]  /*2ba0*/  IMAD.X R29, R4, 0x1, R89, P1 ;  /* 0x00000001041d7824 */ /* 0x000fe200008e0659 */
[----:B------:R-:W-:Y:S01]  /*2bb0*/  IADD3 R30, P1, R3, R88, RZ ;  /* 0x00000058031e7210 */ /* 0x000fe20007f3e0ff */
[----:B------:R-:W-:Y:S01]  /*2bc0*/  IMAD.X R99, R31, 0x1, R36, P0 ;  /* 0x000000011f637824 */ /* 0x000fe200000e0624 */
[----:B------:R-:W-:Y:S01]  /*2bd0*/  IADD3 R100, P0, R37, 0x40, RZ ;  /* 0x0000004025647810 */ /* 0x000fe20007f1e0ff */
[----:B------:R-:W-:Y:S01]  /*2be0*/  IMAD.IADD R33, R93, 0x1, R35 ;  /* 0x000000015d217824 */ /* 0x000fe200078e0223 */
[----:B------:R-:W-:Y:S01]  /*2bf0*/  SHF.R.S32.HI R103, RZ, 0x1f, R38 ;  /* 0x0000001fff677819 */ /* 0x000fe20000011426 */
[----:B------:R-:W-:-:S02]  /*2c00*/  IMAD.IADD R34, R35, 0x1, R91 ;  /* 0x0000000123227824 */ /* 0x000fc400078e025b */
[----:B------:R-:W-:Y:S01]  /*2c10*/  IMAD.X R32, R29, 0x1, R89, P1 ;  /* 0x000000011d207824 */ /* 0x000fe200008e0659 */
[----:B------:R-:W-:Y:S01]  /*2c20*/  ISETP.GE.AND P1, PT, R190, UR4, PT ;  /* 0x00000004be007c0c */ /* 0x000fe2000bf26270 */
[----:B------:R-:W-:Y:S02]  /*2c30*/  IMAD.IADD R35, R87, 0x1, R101 ;  /* 0x0000000157237824 */ /* 0x000fe400078e0265 */
[----:B------:R-:W-:Y:S02]  /*2c40*/  IMAD.IADD R101, R101, 0x1, R85 ;  /* 0x0000000165657824 */ /* 0x000fe400078e0255 */
[----:B------:R-:W-:Y:S02]  /*2c50*/  IMAD.X R105, RZ, RZ, R99, P0 ;  /* 0x000000ffff697224 */ /* 0x000fe400000e0663 */
[----:B------:R-:W-:-:S07]  /*2c60*/  IMAD.IADD R106, R95, 0x1, R47 ;  /* 0x000000015f6a7824 */ /* 0x000fce00078e022f */
.L_x_7840:
[----:B------:R-:W2:Y:S01]  /*2c70*/  LDL.LU R44, [R1+0x10] ;  /* 0x00001000012c7983 */ /* 0x000ea20000300800 */
[----:B------:R-:W-:Y:S01]  /*2c80*/  VIADD R26, R26, 0xffffffff ;  /* 0xffffffff1a1a7836 */ /* 0x000fe20000000000 */
[----:B------:R-:W0:Y:S01]  /*2c90*/  LDC R121, c[0x0][0x3f4] ;  /* 0x0000fd00ff797b82 */ /* 0x000e220000000800 */
[----:B------:R-:W-:Y:S01]  /*2ca0*/  IMAD R111, R184, 0x4000, R205 ;  /* 0x00004000b86f7824 */ /* 0x000fe200078e02cd */
[----:B------:R-:W-:Y:S05]  /*2cb0*/  YIELD ;  /* 0x0000000000007946 */ /* 0x000fea0003800000 */
[----:B------:R-:W-:Y:S01]  /*2cc0*/  ISETP.GT.AND P3, PT, R26, R25, PT ;  /* 0x000000191a00720c */ /* 0x000fe20003f64270 */
[----:B------:R-:W-:Y:S01]  /*2cd0*/  BSSY B0, `(.L_x_7755) ;  /* 0x000059d000007945 */ /* 0x000fe20003800000 */
[----:B------:R-:W-:Y:S01]  /*2ce0*/  IMAD R111, R111, 0x2, R2 ;  /* 0x000000026f6f7824 */ /* 0x000fe200078e0202 */
[----:B0-----:R-:W-:-:S02]  /*2cf0*/  ISETP.GE.AND P0, PT, R121, 0x1, PT ;  /* 0x000000017900780c */ /* 0x001fc40003f06270 */
[----:B--2---:R-:W-:-:S08]  /*2d00*/  LOP3.LUT R44, R44, 0xfffffffb, RZ, 0xc0, !PT ;  /* 0xfffffffb2c2c7812 */ /* 0x004fd000078ec0ff */
[----:B------:R-:W-:-:S05]  /*2d10*/  @P3 LOP3.LUT R44, R44, 0x4, RZ, 0xfc, !PT ;  /* 0x000000042c2c3812 */ /* 0x000fca00078efcff */
[----:B------:R0:W-:Y:S01]  /*2d20*/  STL [R1+0x10], R44 ;  /* 0x0000102c01007387 */ /* 0x0001e20000100800 */
[----:B------:R-:W-:Y:S05]  /*2d30*/  @!P0 BRA `(.L_x_7756) ;  /* 0x0000005000d88947 */ /* 0x000fea0003800000 */
[----:B------:R-:W-:Y:S01]  /*2d40*/  ULDC.U8 UR4, c[0x0][0x410] ;  /* 0x0001040000047ab9 */ /* 0x000fe20000000000 */
[----:B0-----:R-:W-:Y:S01]  /*2d50*/  SHF.R.S32.HI R44, RZ, 0x1f, R26 ;  /* 0x0000001fff2c7819 */ /* 0x001fe2000001141a */
[-C--:B------:R-:W-:Y:S01]  /*2d60*/  IMAD R45, R0, R26.reuse, RZ ;  /* 0x0000001a002d7224 */ /* 0x080fe200078e02ff */
[----:B------:R-:W-:Y:S01]  /*2d70*/  ISETP.NE.AND P0, PT, RZ, UR4, PT ;  /* 0x00000004ff007c0c */ /* 0x000fe2000bf05270 */
[-C--:B------:R-:W-:Y:S02]  /*2d80*/  IMAD R46, R14, R26.reuse, RZ ;  /* 0x0000001a0e2e7224 */ /* 0x080fe400078e02ff */
[----:B------:R-:W-:Y:S02]  /*2d90*/  IMAD R47, R8, R26, RZ ;  /* 0x0000001a082f7224 */ /* 0x000fe400078e02ff */
[----:B------:R-:W-:Y:S02]  /*2da0*/  IMAD R113, R26, -0x80, R24 ;  /* 0xffffff801a717824 */ /* 0x000fe400078e0218 */
[----:B------:R-:W-:-:S02]  /*2db0*/  IMAD R45, R44, R123, R45 ;  /* 0x0000007b2c2d7224 */ /* 0x000fc400078e022d */
[C---:B------:R-:W-:Y:S01]  /*2dc0*/  IMAD R117, R44.reuse, R11, R46 ;  /* 0x0000000b2c757224 */ /* 0x040fe200078e022e */
[----:B------:R-:W-:Y:S01]  /*2dd0*/  VIMNMX R113, R113, 0x80, PT ;  /* 0x0000008071717848 */ /* 0x000fe20003fe0100 */
[----:B------:R-:W-:Y:S02]  /*2de0*/  IMAD R47, R44, R5, R47 ;  /* 0x000000052c2f7224 */ /* 0x000fe400078e022f */
[----:B------:R-:W-:-:S04]  /*2df0*/  IMAD.WIDE.U32 R118, R123, R26, RZ ;  /* 0x0000001a7b767225 */ /* 0x000fc800078e00ff */
        /* <DEDUP_REMOVED lines=34> */
.L_x_7759:
[----:B------:R-:W-:Y:S05]  /*3020*/  BSYNC B1 ;  /* 0x0000000000017941 */ /* 0x000fea0003800000 */
.L_x_7758:
[----:B------:R-:W-:Y:S01]  /*3030*/  ISETP.GE.AND P4, PT, R212, R113, PT ;  /* 0x00000071d400720c */ /* 0x000fe20003f86270 */
[----:B0----5:R-:W-:Y:S01]  /*3040*/  IMAD.MOV.U32 R44, RZ, RZ, R72 ;  /* 0x000000ffff2c7224 */ /* 0x021fe200078e0048 */
[----:B------:R-:W-:Y:S01]  /*3050*/  BSSY B1, `(.L_x_7760) ;  /* 0x0000025000017945 */ /* 0x000fe20003800000 */
[----:B------:R-:W-:Y:S01]  /*3060*/  IMAD.MOV.U32 R45, RZ, RZ, R73 ;  /* 0x000000ffff2d7224 */ /* 0x000fe200078e0049 */
[----:B------:R-:W-:Y:S01]  /*3070*/  CS2R R68, SRZ ;  /* 0x0000000000447805 */ /* 0x000fe2000001ff00 */
        /* <DEDUP_REMOVED lines=8> */
[----:B------:R-:W-:-:S02]  /*3100*/  IMAD.MOV.U32 R46, RZ, RZ, R82 ;  /* 0x000000ffff2e7224 */ /* 0x000fc400078e0052 */
[----:B------:R-:W-:Y:S01]  /*3110*/  IMAD.MOV.U32 R47, RZ, RZ, R83 ;  /* 0x000000ffff2f7224 */ /* 0x000fe200078e0053 */
[----:B------:R-:W-:Y:S02]  /*3120*/  PRMT R132, R44, 0x5410, R45 ;  /* 0x000054102c847816 */ /* 0x000fe4000000002d */
[----:B------:R-:W-:Y:S02]  /*3130*/  PRMT R141, R46, 0x7610, R141 ;  /* 0x000076102e8d7816 */ /* 0x000fe4000000008d */
[----:B------:R-:W-:Y:S01]  /*3140*/  PRMT R144, R144, 0x5410, R47 ;  /* 0x0000541090907816 */ /* 0x000fe2000000002f */
[----:B------:R-:W-:Y:S06]  /*3150*/  @P4 BRA `(.L_x_7761) ;  /* 0x0000000000504947 */ /* 0x000fec0003800000 */
[----:B------:R-:W-:Y:S01]  /*3160*/  IADD3 R45, P0, P5, R92, R78, R13 ;  /* 0x0000004e5c2d7210 */ /* 0x000fe20007d1e00d */
[----:B------:R-:W-:Y:S01]  /*3170*/  ULDC.64 UR4, c[0x0][0x3e8] ;  /* 0x0000fa0000047ab9 */ /* 0x000fe20000000a00 */
[----:B------:R-:W-:Y:S02]  /*3180*/  CS2R R68, SRZ ;  /* 0x0000000000447805 */ /* 0x000fe4000001ff00 */
[----:B------:R-:W-:Y:S02]  /*3190*/  CS2R R70, SRZ ;  /* 0x0000000000467805 */ /* 0x000fe4000001ff00 */
        /* <DEDUP_REMOVED lines=16> */
.L_x_7761:
[----:B------:R-:W-:Y:S05]  /*32a0*/  BSYNC B1 ;  /* 0x0000000000017941 */ /* 0x000fea0003800000 */
.L_x_7760:
        /* <DEDUP_REMOVED lines=20> */
[----:B------:R-:W-:-:S02]  /*33f0*/  CS2R R50, SRZ ;  /* 0x0000000000327805 */ /* 0x000fc4000001ff00 */
[----:B------:R-:W-:Y:S02]  /*3400*/  CS2R R54, SRZ ;  /* 0x0000000000367805 */ /* 0x000fe4000001ff00 */
[----:B------:R-:W-:Y:S01]  /*3410*/  P2R R128, PR, RZ, 0x1 ;  /* 0x00000001ff807803 */ /* 0x000fe20000000000 */
        /* <DEDUP_REMOVED lines=21> */
.L_x_7763:
[----:B------:R-:W-:Y:S05]  /*3570*/  BSYNC B1 ;  /* 0x0000000000017941 */ /* 0x000fea0003800000 */
.L_x_7762:
[----:B------:R-:W-:Y:S01]  /*3580*/  ISETP.GE.AND P5, PT, R210, R113, PT ;  /* 0x00000071d200720c */ /* 0x000fe20003fa6270 */
[----:B------:R-:W-:-:S12]  /*3590*/  BSSY B1, `(.L_x_7764) ;  /* 0x000001e000017945 */ /* 0x000fd80003800000 */
[----:B------:R-:W-:Y:S05]  /*35a0*/  @P5 BRA `(.L_x_7765) ;  /* 0x0000000000705947 */ /* 0x000fea0003800000 */
[----:B0-----:R-:W0:Y:S01]  /*35b0*/  LDC.64 R44, c[0x0][0x3f8] ;  /* 0x0000fe00ff2c7b82 */ /* 0x001e220000000a00 */
[----:B------:R-:W-:Y:S01]  /*35c0*/  IMAD.MOV.U32 R79, RZ, RZ, R117 ;  /* 0x000000ffff4f7224 */ /* 0x000fe200078e0075 */
[----:B------:R-:W-:Y:S01]  /*35d0*/  ULDC.64 UR4, c[0x0][0x3e8] ;  /* 0x0000fa0000047ab9 */ /* 0x000fe20000000a00 */
[----:B------:R-:W-:Y:S01]  /*35e0*/  IMAD.MOV.U32 R77, RZ, RZ, R107 ;  /* 0x000000ffff4d7224 */ /* 0x000fe200078e006b */
[----:B------:R-:W-:Y:S02]  /*35f0*/  CS2R R52, SRZ ;  /* 0x0000000000347805 */ /* 0x000fe4000001ff00 */
[----:B------:R-:W-:Y:S01]  /*3600*/  CS2R R54, SRZ ;  /* 0x0000000000367805 */ /* 0x000fe2000001ff00 */
        /* <DEDUP_REMOVED lines=22> */
.L_x_7765:
[----:B------:R-:W-:Y:S05]  /*3770*/  BSYNC B1 ;  /* 0x0000000000017941 */ /* 0x000fea0003800000 */
.L_x_7764:
[----:B01---5:R-:W-:Y:S01]  /*3780*/  IMAD.MOV.U32 R44, RZ, RZ, R56 ;  /* 0x000000ffff2c7224 */ /* 0x023fe200078e0038 */
[----:B------:R-:W-:Y:S01]  /*3790*/  UISETP.NE.AND UP0, UPT, UR45, 0x3, UPT ;  /* 0x000000032d00788c */ /* 0x000fe2000bf05270 */
        /* <DEDUP_REMOVED lines=9> */
[----:B------:R-:W-:Y:S01]  /*3830*/  PLOP3.LUT P0, PT, PT, PT, UP0, 0x80, 0x0 ;  /* 0x000000000000781c */ /* 0x000fe20003f0f008 */
        /* <DEDUP_REMOVED lines=16> */
[----:B------:R-:W-:Y:S06]  /*3940*/  @!P0 BRA `(.L_x_7766) ;  /* 0x0000000000048947 */ /* 0x000fec0003800000 */
[----:B------:R-:W-:Y:S01]  /*3950*/  BPT.TRAP 0x1 ;  /* 0x000000040000795c */ /* 0x000fe20000300000 */
.L_x_7766:
[----:B------:R-:W-:Y:S01]  /*3960*/  IMAD R107, R184, 0x8, R2 ;  /* 0x00000008b86b7824 */ /* 0x000fe200078e0202 */
[----:B------:R-:W-:Y:S01]  /*3970*/  SHF.L.U32 R117, R191, 0x1f, RZ ;  /* 0x0000001fbf757819 */ /* 0x000fe200000006ff */
[----:B------:R-:W-:Y:S03]  /*3980*/  BSSY B1, `(.L_x_7767) ;  /* 0x0000003000017945 */ /* 0x000fe60003800000 */
[----:B------:R-:W0:Y:S02]  /*3990*/  SYNCS.PHASECHK.TRANS64.TRYWAIT P6, [R107+URZ+0x28890], R117 ;  /* 0x028890756b0075a7 */ /* 0x000e2400080c017f */
[----:B0-----:R-:W-:Y:S05]  /*39a0*/  @!P6 BRA `(.L_x_7768) ;  /* 0x000002300064e947 */ /* 0x001fea0003800000 */
.L_x_8191:
[----:B------:R-:W-:Y:S05]  /*39b0*/  BSYNC B1 ;  /* 0x0000000000017941 */ /* 0x000fea0003800000 */
.L_x_7767:
[----:B------:R-:W-:Y:S04]  /*39c0*/  BSSY B1, `(.L_x_7769) ;  /* 0x0000072000017945 */ /* 0x000fe80003800000 */
[----:B------:R-:W-:Y:S05]  /*39d0*/  @P3 BRA `(.L_x_7770) ;  /* 0x0000000400c03947 */ /* 0x000fea0003800000 */
[----:B------:R-:W-:Y:S01]  /*39e0*/  IADD3 R137, P3, R40, R118, RZ ;  /* 0x0000007628897210 */ /* 0x000fe20007f7e0ff */
[----:B------:R-:W-:Y:S04]  /*39f0*/  BSSY B2, `(.L_x_7771) ;  /* 0x0000039000027945 */ /* 0x000fe80003800000 */
[----:B------:R-:W-:Y:S01]  /*3a00*/  IMAD.X R139, R120, 0x1, R31, P3 ;  /* 0x00000001788b7824 */ /* 0x000fe200018e061f */
[----:B------:R-:W-:Y:S07]  /*3a10*/  @P2 BRA `(.L_x_7772) ;  /* 0x0000000000d82947 */ /* 0x000fee0003800000 */
[----:B------:R1:W2:Y:S01]  /*3a20*/  LDS.128 R44, [R111+0x18400] ;  /* 0x018400006f2c7984 */ /* 0x0002a20000000c00 */
[----:B------:R-:W-:Y:S01]  /*3a30*/  IADD3 R77, P3, R137, R96, RZ ;  /* 0x00000060894d7210 */ /* 0x000fe20007f7e0ff */
[----:B------:R-:W-:Y:S04]  /*3a40*/  BSSY B3, `(.L_x_7773) ;  /* 0x000002f000037945 */ /* 0x000fe80003800000 */
[----:B------:R-:W-:Y:S01]  /*3a50*/  IMAD.X R138, R139, 0x1, R36, P3 ;  /* 0x000000018b8a7824 */ /* 0x000fe200018e0624 */
[----:B------:R-:W-:-:S13]  /*3a60*/  ISETP.GE.AND P3, PT, R18, R121, PT ;  /* 0x000000791200720c */ /* 0x000fda0003f66270 */
        /* <DEDUP_REMOVED lines=11> */
[----:B------:R-:W-:Y:S01]  /*3b20*/  SHF.R.U32.HI R76, RZ, 0x10, R83 ;  /* 0x00000010ff4c7819 */ /* 0x000fe20000011653 */
[----:B------:R-:W-:Y:S01]  /*3b30*/  FFMA.FTZ R82, R45, R80, R82 ;  /* 0x000000502d527223 */ /* 0x000fe20000010052 */
[----:B------:R-:W-:Y:S01]  /*3b40*/  SHF.R.U32.HI R80, RZ, 0x10, R81 ;  /* 0x00000010ff507819 */ /* 0x000fe20000011651 */
[--C-:B------:R-:W-:Y:S02]  /*3b50*/  HADD2.F32 R45, -RZ, R47.reuse.H1_H1 ;  /* 0x3000002fff2d7230 */ /* 0x100fe40000004100 */
[----:B------:R-:W-:Y:S01]  /*3b60*/  HADD2.F32 R76, -RZ, R76.H0_H0 ;  /* 0x2000004cff4c7230 */ /* 0x000fe20000004100 */
[----:B------:R-:W-:Y:S01]  /*3b70*/  F2FP.F16.F32.PACK_AB R82, R82, R143 ;  /* 0x0000008f5252723e */ /* 0x000fe200000000ff */
[----:B------:R-:W-:Y:S02]  /*3b80*/  HADD2.F32 R47, -RZ, R47.H0_H0 ;  /* 0x2000002fff2f7230 */ /* 0x000fe40000004100 */
[----:B------:R-:W-:-:S02]  /*3b90*/  HADD2.F32 R80, -RZ, R80.H0_H0 ;  /* 0x20000050ff507230 */ /* 0x000fc40000004100 */
[-C--:B------:R-:W-:Y:S01]  /*3ba0*/  FMUL.FTZ R146, R45, R76.reuse ;  /* 0x0000004c2d927220 */ /* 0x080fe20000410000 */
[--C-:B------:R-:W-:Y:S02]  /*3bb0*/  HADD2.F32 R81, -RZ, R140.reuse.H1_H1 ;  /* 0x3000008cff517230 */ /* 0x100fe40000004100 */
[C---:B------:R-:W-:Y:S01]  /*3bc0*/  FMUL.FTZ R76, R47.reuse, R76 ;  /* 0x0000004c2f4c7220 */ /* 0x040fe20000410000 */
[----:B------:R-:W-:Y:S02]  /*3bd0*/  HADD2.F32 R140, -RZ, R140.H0_H0 ;  /* 0x2000008cff8c7230 */ /* 0x000fe40000004100 */
[-C--:B------:R-:W-:Y:S01]  /*3be0*/  FFMA.FTZ R146, R47, R80.reuse, -R146 ;  /* 0x000000502f927223 */ /* 0x080fe20000010892 */
[----:B------:R-:W-:Y:S02]  /*3bf0*/  HADD2.F32 R47, -RZ, R141.H0_H0 ;  /* 0x2000008dff2f7230 */ /* 0x000fe40000004100 */
[----:B------:R-:W-:Y:S01]  /*3c00*/  FFMA.FTZ R45, R45, R80, R76 ;  /* 0x000000502d2d7223 */ /* 0x000fe2000001004c */
[----:B------:R-:W-:-:S02]  /*3c10*/  HADD2.F32 R76, -RZ, R44.H1_H1 ;  /* 0x3000002cff4c7230 */ /* 0x000fc40000004100 */
[----:B------:R-:W-:Y:S02]  /*3c20*/  HADD2.F32 R44, -RZ, R44.H0_H0 ;  /* 0x2000002cff2c7230 */ /* 0x000fe40000004100 */
[----:B------:R-:W-:Y:S01]  /*3c30*/  F2FP.F16.F32.PACK_AB R146, R45, R146 ;  /* 0x000000922d92723e */ /* 0x000fe200000000ff */
[-C--:B------:R-:W-:Y:S01]  /*3c40*/  FMUL.FTZ R83, R76, R47.reuse ;  /* 0x0000002f4c537220 */ /* 0x080fe20000410000 */
[----:B------:R-:W-:Y:S02]  /*3c50*/  IMAD.MOV.U32 R45, RZ, RZ, R82 ;  /* 0x000000ffff2d7224 */ /* 0x000fe400078e0052 */
[C---:B------:R-:W-:Y:S01]  /*3c60*/  FMUL.FTZ R47, R44.reuse, R47 ;  /* 0x0000002f2c2f7220 */ /* 0x040fe20000410000 */
[-C--:B------:R-:W-:Y:S01]  /*3c70*/  FFMA.FTZ R83, R44, R81.reuse, -R83 ;  /* 0x000000512c537223 */ /* 0x080fe20000010853 */
[----:B------:R-:W-:Y:S02]  /*3c80*/  HADD2.F32 R44, -RZ, R144.H1_H1 ;  /* 0x30000090ff2c7230 */ /* 0x000fe40000004100 */
[----:B------:R-:W-:Y:S01]  /*3c90*/  FFMA.FTZ R76, R76, R81, R47 ;  /* 0x000000514c4c7223 */ /* 0x000fe2000001002f */
[----:B------:R-:W-:-:S02]  /*3ca0*/  HADD2.F32 R47, -RZ, R46.H1_H1 ;  /* 0x3000002eff2f7230 */ /* 0x000fc40000004100 */
[----:B------:R-:W-:-:S03]  /*3cb0*/  HADD2.F32 R81, -RZ, R46.H0_H0 ;  /* 0x2000002eff517230 */ /* 0x000fc60000004100 */
[-C--:B------:R-:W-:Y:S02]  /*3cc0*/  FMUL.FTZ R46, R47, R44.reuse ;  /* 0x0000002c2f2e7220 */ /* 0x080fe40000410000 */
[C---:B------:R-:W-:Y:S02]  /*3cd0*/  FMUL.FTZ R44, R81.reuse, R44 ;  /* 0x0000002c512c7220 */ /* 0x040fe40000410000 */
[-C--:B------:R-:W-:Y:S02]  /*3ce0*/  FFMA.FTZ R46, R81, R140.reuse, -R46 ;  /* 0x0000008c512e7223 */ /* 0x080fe4000001082e */
[----:B------:R-:W-:Y:S01]  /*3cf0*/  FFMA.FTZ R47, R47, R140, R44 ;  /* 0x0000008c2f2f7223 */ /* 0x000fe2000001002c */
[----:B------:R-:W-:-:S04]  /*3d00*/  F2FP.F16.F32.PACK_AB R44, R76, R83 ;  /* 0x000000534c2c723e */ /* 0x000fc800000000ff */
[----:B------:R-:W-:Y:S01]  /*3d10*/  F2FP.F16.F32.PACK_AB R46, R47, R46 ;  /* 0x0000002e2f2e723e */ /* 0x000fe200000000ff */
[----:B------:R-:W-:-:S07]  /*3d20*/  IMAD.MOV.U32 R47, RZ, RZ, R146 ;  /* 0x000000ffff2f7224 */ /* 0x000fce00078e0092 */
.L_x_7774:
[----:B------:R-:W-:Y:S05]  /*3d30*/  BSYNC B3 ;  /* 0x0000000000037941 */ /* 0x000fea0003800000 */
.L_x_7773:
[----:B------:R-:W-:Y:S02]  /*3d40*/  ULDC.64 UR4, c[0x0][0x2e8] ;  /* 0x0000ba0000047ab9 */ /* 0x000fe40000000a00 */
[----:B------:R-:W-:-:S04]  /*3d50*/  LEA R76, P3, R77, UR4, 0x1 ;  /* 0x000000044d4c7c11 */ /* 0x000fc8000f8608ff */
[----:B------:R-:W-:-:S05]  /*3d60*/  LEA.HI.X R77, R77, UR5, R138, 0x1, P3 ;  /* 0x000000054d4d7c11 */ /* 0x000fca00098f0c8a */
[----:B--2---:R1:W-:Y:S04]  /*3d70*/  STG.E.128 desc[UR42][R76.64], R44 ;  /* 0x0000002c4c007986 */ /* 0x0043e8000c101d2a */
.L_x_7772:
[----:B------:R-:W-:Y:S05]  /*3d80*/  BSYNC B2 ;  /* 0x0000000000027941 */ /* 0x000fea0003800000 */
.L_x_7771:
[----:B------:R-:W-:Y:S05]  /*3d90*/  @P1 BRA `(.L_x_7770) ;  /* 0x0000000000d01947 */ /* 0x000fea0003800000 */
[----:B-1----:R1:W2:Y:S01]  /*3da0*/  LDS.128 R44, [R111+0x1c400] ;  /* 0x01c400006f2c7984 */ /* 0x0022a20000000c00 */
[----:B------:R-:W-:Y:S01]  /*3db0*/  IADD3 R137, P3, R137, R39, RZ ;  /* 0x0000002789897210 */ /* 0x000fe20007f7e0ff */
[----:B------:R-:W-:Y:S04]  /*3dc0*/  BSSY B2, `(.L_x_7775) ;  /* 0x000002d000027945 */ /* 0x000fe80003800000 */
[----:B------:R-:W-:Y:S01]  /*3dd0*/  IMAD.X R76, R139, 0x1, R104, P3 ;  /* 0x000000018b4c7824 */ /* 0x000fe200018e0668 */
[----:B------:R-:W-:-:S13]  /*3de0*/  ISETP.GE.AND P3, PT, R185, R121, PT ;  /* 0x00000079b900720c */ /* 0x000fda0003f66270 */
[----:B-1----:R-:W-:Y:S05]  /*3df0*/  @P3 BRA `(.L_x_7776) ;  /* 0x0000000000a43947 */ /* 0x002fea0003800000 */
[--C-:B------:R-:W-:Y:S02]  /*3e00*/  SHF.R.U64 R80, R72, 0x10, R73.reuse ;  /* 0x0000001048507819 */ /* 0x100fe40000001249 */
[----:B------:R-:W-:Y:S01]  /*3e10*/  SHF.R.U32.HI R72, RZ, 0x10, R73 ;  /* 0x00000010ff487819 */ /* 0x000fe20000011649 */
[----:B--2---:R-:W-:Y:S01]  /*3e20*/  IMAD.MOV.U32 R73, RZ, RZ, R47 ;  /* 0x000000ffff497224 */ /* 0x004fe200078e002f */
[--C-:B------:R-:W-:Y:S01]  /*3e30*/  SHF.R.U64 R82, R74, 0x10, R75.reuse ;  /* 0x000000104a527819 */ /* 0x100fe2000000124b */
[--C-:B------:R-:W-:Y:S01]  /*3e40*/  HADD2.F32 R47, -RZ, R45.reuse.H1_H1 ;  /* 0x3000002dff2f7230 */ /* 0x100fe20000004100 */
[----:B------:R-:W-:Y:S01]  /*3e50*/  SHF.R.U32.HI R77, RZ, 0x10, R75 ;  /* 0x00000010ff4d7819 */ /* 0x000fe2000001164b */
[----:B------:R-:W-:Y:S02]  /*3e60*/  HADD2.F32 R45, -RZ, R45.H0_H0 ;  /* 0x2000002dff2d7230 */ /* 0x000fe40000004100 */
[----:B------:R-:W-:Y:S02]  /*3e70*/  HADD2.F32 R82, -RZ, R82.H0_H0 ;  /* 0x20000052ff527230 */ /* 0x000fe40000004100 */
[----:B------:R-:W-:-:S02]  /*3e80*/  HADD2.F32 R77, -RZ, R77.H0_H0 ;  /* 0x2000004dff4d7230 */ /* 0x000fc40000004100 */
[--C-:B------:R-:W-:Y:S02]  /*3e90*/  HADD2.F32 R74, -RZ, R73.reuse.H1_H1 ;  /* 0x30000049ff4a7230 */ /* 0x100fe40000004100 */
[----:B------:R-:W-:Y:S02]  /*3ea0*/  HADD2.F32 R73, -RZ, R73.H0_H0 ;  /* 0x20000049ff497230 */ /* 0x000fe40000004100 */
[----:B------:R-:W-:Y:S02]  /*3eb0*/  HADD2.F32 R80, -RZ, R80.H0_H0 ;  /* 0x20000050ff507230 */ /* 0x000fe40000004100 */
[-C--:B------:R-:W-:Y:S01]  /*3ec0*/  FMUL.FTZ R138, R74, R77.reuse ;  /* 0x0000004d4a8a7220 */ /* 0x080fe20000410000 */
[----:B------:R-:W-:Y:S02]  /*3ed0*/  HADD2.F32 R75, -RZ, R72.H0_H0 ;  /* 0x20000048ff4b7230 */ /* 0x000fe40000004100 */
[-C--:B------:R-:W-:Y:S01]  /*3ee0*/  FMUL.FTZ R72, R47, R82.reuse ;  /* 0x000000522f487220 */ /* 0x080fe20000410000 */
[----:B------:R-:W-:Y:S01]  /*3ef0*/  FMUL.FTZ R82, R45, R82 ;  /* 0x000000522d527220 */ /* 0x000fe20000410000 */
[----:B------:R-:W-:-:S02]  /*3f00*/  FMUL.FTZ R77, R73, R77 ;  /* 0x0000004d494d7220 */ /* 0x000fc40000410000 */
[-C--:B------:R-:W-:Y:S01]  /*3f10*/  FFMA.FTZ R45, R45, R80.reuse, -R72 ;  /* 0x000000502d2d7223 */ /* 0x080fe20000010848 */
[----:B------:R-:W-:Y:S01]  /*3f20*/  FFMA.FTZ R72, R47, R80, R82 ;  /* 0x000000502f487223 */ /* 0x000fe20000010052 */
[-C--:B------:R-:W-:Y:S01]  /*3f30*/  FFMA.FTZ R74, R74, R75.reuse, R77 ;  /* 0x0000004b4a4a7223 */ /* 0x080fe2000001004d */
[----:B------:R-:W-:Y:S01]  /*3f40*/  FFMA.FTZ R47, R73, R75, -R138 ;  /* 0x0000004b492f7223 */ /* 0x000fe2000001088a */
[--C-:B------:R-:W-:Y:S02]  /*3f50*/  HADD2.F32 R77, -RZ, R132.reuse.H0_H0 ;  /* 0x20000084ff4d7230 */ /* 0x100fe40000004100 */
[----:B------:R-:W-:Y:S01]  /*3f60*/  HADD2.F32 R132, -RZ, R132.H1_H1 ;  /* 0x30000084ff847230 */ /* 0x000fe20000004100 */
[----:B------:R-:W-:Y:S01]  /*3f70*/  F2FP.F16.F32.PACK_AB R45, R72, R45 ;  /* 0x0000002d482d723e */ /* 0x000fe200000000ff */
[----:B------:R-:W-:Y:S01]  /*3f80*/  HADD2.F32 R80, -RZ, R44.H1_H1 ;  /* 0x3000002cff507230 */ /* 0x000fe20000004100 */
[----:B------:R-:W-:Y:S01]  /*3f90*/  F2FP.F16.F32.PACK_AB R47, R74, R47 ;  /* 0x0000002f4a2f723e */ /* 0x000fe200000000ff */
[----:B------:R-:W-:-:S02]  /*3fa0*/  HADD2.F32 R75, -RZ, R46.H1_H1 ;  /* 0x3000002eff4b7230 */ /* 0x000fc40000004100 */
[----:B------:R-:W-:Y:S02]  /*3fb0*/  HADD2.F32 R44, -RZ, R44.H0_H0 ;  /* 0x2000002cff2c7230 */ /* 0x000fe40000004100 */
[-C--:B------:R-:W-:Y:S01]  /*3fc0*/  FMUL.FTZ R81, R80, R77.reuse ;  /* 0x0000004d50517220 */ /* 0x080fe20000410000 */
[----:B------:R-:W-:Y:S02]  /*3fd0*/  HADD2.F32 R46, -RZ, R46.H0_H0 ;  /* 0x2000002eff2e7230 */ /* 0x000fe40000004100 */
[CC--:B------:R-:W-:Y:S01]  /*3fe0*/  FMUL.FTZ R83, R75.reuse, R132.reuse ;  /* 0x000000844b537220 */ /* 0x0c0fe20000410000 */
        /* <DEDUP_REMOVED lines=10> */
.L_x_7776:
[----:B------:R-:W-:Y:S05]  /*4090*/  BSYNC B2 ;  /* 0x0000000000027941 */ /* 0x000fea0003800000 */
.L_x_7775:
[----:B------:R-:W-:Y:S02]  /*40a0*/  ULDC.64 UR4, c[0x0][0x2e8] ;  /* 0x0000ba0000047ab9 */ /* 0x000fe40000000a00 */
[----:B------:R-:W-:-:S04]  /*40b0*/  LEA R72, P3, R137, UR4, 0x1 ;  /* 0x0000000489487c11 */ /* 0x000fc8000f8608ff */
[----:B------:R-:W-:-:S05]  /*40c0*/  LEA.HI.X R73, R137, UR5, R76, 0x1, P3 ;  /* 0x0000000589497c11 */ /* 0x000fca00098f0c4c */
[----:B--2---:R2:W-:Y:S04]  /*40d0*/  STG.E.128 desc[UR42][R72.64], R44 ;  /* 0x0000002c48007986 */ /* 0x0045e8000c101d2a */
.L_x_7770:
[----:B------:R-:W-:Y:S05]  /*40e0*/  BSYNC B1 ;  /* 0x0000000000017941 */ /* 0x000fea0003800000 */
.L_x_7769:
        /* <DEDUP_REMOVED lines=54> */
.L_x_7782:
[----:B------:R-:W-:Y:S05]  /*4450*/  BSYNC B3 ;  /* 0x0000000000037941 */ /* 0x000fea0003800000 */
.L_x_7781:
[----:B------:R-:W-:Y:S02]  /*4460*/  ULDC.64 UR4, c[0x0][0x2e8] ;  /* 0x0000ba0000047ab9 */ /* 0x000fe40000000a00 */
[----:B------:R-:W-:-:S04]  /*4470*/  LEA R68, P3, R74, UR4, 0x1 ;  /* 0x000000044a447c11 */ /* 0x000fc8000f8608ff */
[----:B------:R-:W-:-:S05]  /*4480*/  LEA.HI.X R69, R74, UR5, R75, 0x1, P3 ;  /* 0x000000054a457c11 */ /* 0x000fca00098f0c4b */
[----:B--2---:R2:W-:Y:S04]  /*4490*/  STG.E.128 desc[UR42][R68.64], R44 ;  /* 0x0000002c44007986 */ /* 0x0045e8000c101d2a */
.L_x_7780:
[----:B------:R-:W-:Y:S05]  /*44a0*/  BSYNC B2 ;  /* 0x0000000000027941 */ /* 0x000fea0003800000 */
.L_x_7779:
        /* <DEDUP_REMOVED lines=25> */
[----:B------:R-:W-:-:S02]  /*4640*/  HADD2.F32 R66, -RZ, R129.H1_H1 ;  /* 0x30000081ff427230 */ /* 0x000fc40000004100 */
[C---:B------:R-:W-:Y:S01]  /*4650*/  FMUL.FTZ R70, R47.reuse, R70 ;  /* 0x000000462f467220 */ /* 0x040fe20000410000 */
[----:B------:R-:W-:Y:S02]  /*4660*/  HADD2.F32 R129, -RZ, R129.H0_H0 ;  /* 0x20000081ff817230 */ /* 0x000fe40000004100 */
        /* <DEDUP_REMOVED lines=20> */
.L_x_7784:
[----:B------:R-:W-:Y:S05]  /*47b0*/  BSYNC B2 ;  /* 0x0000000000027941 */ /* 0x000fea0003800000 */
.L_x_7783:
[----:B------:R-:W-:Y:S02]  /*47c0*/  ULDC.64 UR4, c[0x0][0x2e8] ;  /* 0x0000ba0000047ab9 */ /* 0x000fe40000000a00 */
[----:B------:R-:W-:-:S04]  /*47d0*/  LEA R64, P3, R72, UR4, 0x1 ;  /* 0x0000000448407c11 */ /* 0x000fc8000f8608ff */
[----:B------:R-:W-:-:S05]  /*47e0*/  LEA.HI.X R65, R72, UR5, R73, 0x1, P3 ;  /* 0x0000000548417c11 */ /* 0x000fca00098f0c49 */
[----:B--2---:R3:W-:Y:S04]  /*47f0*/  STG.E.128 desc[UR42][R64.64], R44 ;  /* 0x0000002c40007986 */ /* 0x0047e8000c101d2a */
.L_x_7778:
[----:B------:R-:W-:Y:S05]  /*4800*/  BSYNC B1 ;  /* 0x0000000000017941 */ /* 0x000fea0003800000 */
.L_x_7777:
[----:B------:R-:W-:Y:S01]  /*4810*/  ISETP.NE.AND P3, PT, R128, RZ, PT ;  /* 0x000000ff8000720c */ /* 0x000fe20003f65270 */
[----:B------:R-:W-:-:S12]  /*4820*/  BSSY B1, `(.L_x_7785) ;  /* 0x0000070000017945 */ /* 0x000fd80003800000 */
        /* <DEDUP_REMOVED lines=11> */
[--C-:B------:R-:W-:Y:S01]  /*48e0*/  SHF.R.U64 R69, R60, 0x10, R61.reuse ;  /* 0x000000103c457819 */ /* 0x100fe2000000123d */
[----:B------:R-:W-:Y:S01]  /*48f0*/  HADD2.F32 R141, -RZ, R141.H1_H1 ;  /* 0x3000008dff8d7230 */ /* 0x000fe20000004100 */
        /* <DEDUP_REMOVED lines=20> */
[----:B------:R-:W-:Y:S02]  /*4a40*/  HADD2.F32 R61, -RZ, R142.H1_H1 ;  /* 0x3000008eff3d7230 */ /* 0x000fe40000004100 */
[----:B------:R-:W-:Y:S01]  /*4a50*/  FFMA.FTZ R74, R47, R68, -R74 ;  /* 0x000000442f4a7223 */ /* 0x000fe2000001084a */
[----:B------:R-:W-:Y:S02]  /*4a60*/  HADD2.F32 R44, -RZ, R44.H0_H0 ;  /* 0x2000002cff2c7230 */ /* 0x000fe40000004100 */
[----:B------:R-:W-:-:S02]  /*4a70*/  HADD2.F32 R63, -RZ, R144.H0_H0 ;  /* 0x20000090ff3f7230 */ /* 0x000fc40000004100 */
[CC--:B------:R-:W-:Y:S01]  /*4a80*/  FMUL.FTZ R69, R45.reuse, R61.reuse ;  /* 0x0000003d2d457220 */ /* 0x0c0fe20000410000 */
[--C-:B------:R-:W-:Y:S02]  /*4a90*/  HADD2.F32 R46, -RZ, R60.reuse.H1_H1 ;  /* 0x3000003cff2e7230 */ /* 0x100fe40000004100 */
[C---:B------:R-:W-:Y:S01]  /*4aa0*/  FMUL.FTZ R62, R44.reuse, R61 ;  /* 0x0000003d2c3e7220 */ /* 0x040fe20000410000 */
[----:B------:R-:W-:Y:S02]  /*4ab0*/  HADD2.F32 R60, -RZ, R60.H0_H0 ;  /* 0x2000003cff3c7230 */ /* 0x000fe40000004100 */
[----:B------:R-:W-:Y:S01]  /*4ac0*/  FFMA.FTZ R69, R44, R141, -R69 ;  /* 0x0000008d2c457223 */ /* 0x000fe20000010845 */
[----:B------:R-:W-:Y:S02]  /*4ad0*/  HADD2.F32 R47, -RZ, R142.H0_H0 ;  /* 0x2000008eff2f7230 */ /* 0x000fe40000004100 */
[----:B------:R-:W-:Y:S01]  /*4ae0*/  FMUL.FTZ R61, R46, R63 ;  /* 0x0000003f2e3d7220 */ /* 0x000fe20000410000 */
[----:B------:R-:W-:Y:S01]  /*4af0*/  FFMA.FTZ R62, R45, R141, R62 ;  /* 0x0000008d2d3e7223 */ /* 0x000fe2000001003e */
[C---:B------:R-:W-:Y:S01]  /*4b00*/  FMUL.FTZ R63, R60.reuse, R63 ;  /* 0x0000003f3c3f7220 */ /* 0x040fe20000410000 */
[----:B------:R-:W-:Y:S01]  /*4b10*/  F2FP.F16.F32.PACK_AB R45, R71, R72 ;  /* 0x00000048472d723e */ /* 0x000fe200000000ff */
[----:B------:R-:W-:-:S02]  /*4b20*/  FFMA.FTZ R61, R60, R47, -R61 ;  /* 0x0000002f3c3d7223 */ /* 0x000fc4000001083d */
[----:B------:R-:W-:Y:S01]  /*4b30*/  FFMA.FTZ R46, R46, R47, R63 ;  /* 0x0000002f2e2e7223 */ /* 0x000fe2000001003f */
[----:B------:R-:W-:Y:S02]  /*4b40*/  F2FP.F16.F32.PACK_AB R47, R73, R74 ;  /* 0x0000004a492f723e */ /* 0x000fe400000000ff */
[----:B------:R-:W-:Y:S02]  /*4b50*/  F2FP.F16.F32.PACK_AB R44, R62, R69 ;  /* 0x000000453e2c723e */ /* 0x000fe400000000ff */
[----:B------:R-:W-:-:S07]  /*4b60*/  F2FP.F16.F32.PACK_AB R46, R46, R61 ;  /* 0x0000003d2e2e723e */ /* 0x000fce00000000ff */
.L_x_7790:
[----:B------:R-:W-:Y:S05]  /*4b70*/  BSYNC B3 ;  /* 0x0000000000037941 */ /* 0x000fea0003800000 */
.L_x_7789:
[----:B------:R-:W-:Y:S02]  /*4b80*/  ULDC.64 UR4, c[0x0][0x2e8] ;  /* 0x0000ba0000047ab9 */ /* 0x000fe40000000a00 */
[----:B------:R-:W-:-:S04]  /*4b90*/  LEA R60, P3, R66, UR4, 0x1 ;  /* 0x00000004423c7c11 */ /* 0x000fc8000f8608ff */
[----:B------:R-:W-:-:S05]  /*4ba0*/  LEA.HI.X R61, R66, UR5, R67, 0x1, P3 ;  /* 0x00000005423d7c11 */ /* 0x000fca00098f0c43 */
[----:B--2---:R3:W-:Y:S04]  /*4bb0*/  STG.E.128 desc[UR42][R60.64], R44 ;  /* 0x0000002c3c007986 */ /* 0x0047e8000c101d2a */
.L_x_7788:
[----:B------:R-:W-:Y:S05]  /*4bc0*/  BSYNC B2 ;  /* 0x0000000000027941 */ /* 0x000fea0003800000 */
.L_x_7787:
        /* <DEDUP_REMOVED lines=48> */
.L_x_7792:
[----:B------:R-:W-:Y:S05]  /*4ed0*/  BSYNC B2 ;  /* 0x0000000000027941 */ /* 0x000fea0003800000 */
.L_x_7791:
[----:B------:R-:W-:Y:S02]  /*4ee0*/  ULDC.64 UR4, c[0x0][0x2e8] ;  /* 0x0000ba0000047ab9 */ /* 0x000fe40000000a00 */
[----:B------:R-:W-:-:S04]  /*4ef0*/  LEA R56, P3, R64, UR4, 0x1 ;  /* 0x0000000440387c11 */ /* 0x000fc8000f8608ff */
[----:B------:R-:W-:-:S05]  /*4f00*/  LEA.HI.X R57, R64, UR5, R65, 0x1, P3 ;  /* 0x0000000540397c11 */ /* 0x000fca00098f0c41 */
[----:B--2---:R4:W-:Y:S04]  /*4f10*/  STG.E.128 desc[UR42][R56.64], R44 ;  /* 0x0000002c38007986 */ /* 0x0049e8000c101d2a */
.L_x_7786:
[----:B------:R-:W-:Y:S05]  /*4f20*/  BSYNC B1 ;  /* 0x0000000000017941 */ /* 0x000fea0003800000 */
.L_x_7785:
[----:B------:R-:W-:Y:S05]  /*4f30*/  @P5 BRA `(.L_x_7793) ;  /* 0x0000003400d85947 */ /* 0x000fea0003800000 */
[----:B------:R-:W-:Y:S01]  /*4f40*/  IADD3 R118, P3, P4, R30, R118, R16 ;  /* 0x000000761e767210 */ /* 0x000fe20007c7e010 */
[----:B------:R-:W-:Y:S03]  /*4f50*/  BSSY B1, `(.L_x_7794) ;  /* 0x0000037000017945 */ /* 0x000fe60003800000 */
[----:B----4-:R-:W-:Y:S01]  /*4f60*/  IADD3.X R57, R32, R120, R17, P3, P4 ;  /* 0x0000007820397210 */ /* 0x010fe20001fe8411 */
[----:B------:R-:W-:Y:S08]  /*4f70*/  @P2 BRA `(.L_x_7795) ;  /* 0x0000000000d02947 */ /* 0x000ff00003800000 */
[----:B-123--:R1:W2:Y:S01]  /*4f80*/  LDS.128 R44, [R111+0x1b400] ;  /* 0x01b400006f2c7984 */ /* 0x00e2a20000000c00 */
[----:B------:R-:W-:Y:S01]  /*4f90*/  ISETP.GE.AND P4, PT, R18, R121, PT ;  /* 0x000000791200720c */ /* 0x000fe20003f86270 */
[----:B------:R-:W-:Y:S01]  /*4fa0*/  BSSY B2, `(.L_x_7796) ;  /* 0x000002c000027945 */ /* 0x000fe20003800000 */
[----:B------:R-:W-:-:S11]  /*4fb0*/  IADD3 R64, P3, R118, R96, RZ ;  /* 0x0000006076407210 */ /* 0x000fd60007f7e0ff */
        /* <DEDUP_REMOVED lines=42> */
.L_x_7797:
[----:B------:R-:W-:Y:S05]  /*5260*/  BSYNC B2 ;  /* 0x0000000000027941 */ /* 0x000fea0003800000 */
.L_x_7796:
[----:B------:R-:W-:Y:S01]  /*5270*/  ULDC.64 UR4, c[0x0][0x2e8] ;  /* 0x0000ba0000047ab9 */ /* 0x000fe20000000a00 */
[----:B------:R-:W-:Y:S01]  /*5280*/  IMAD.X R53, R57, 0x1, R36, P3 ;  /* 0x0000000139357824 */ /* 0x000fe200018e0624 */
[----:B------:R-:W-:-:S04]  /*5290*/  LEA R52, P3, R64, UR4, 0x1 ;  /* 0x0000000440347c11 */ /* 0x000fc8000f8608ff */
[----:B------:R-:W-:-:S05]  /*52a0*/  LEA.HI.X R53, R64, UR5, R53, 0x1, P3 ;  /* 0x0000000540357c11 */ /* 0x000fca00098f0c35 */
[----:B--2---:R4:W-:Y:S04]  /*52b0*/  STG.E.128 desc[UR42][R52.64], R44 ;  /* 0x0000002c34007986 */ /* 0x0049e8000c101d2a */
.L_x_7795:
[----:B------:R-:W-:Y:S05]  /*52c0*/  BSYNC B1 ;  /* 0x0000000000017941 */ /* 0x000fea0003800000 */
.L_x_7794:
[----:B------:R-:W-:Y:S05]  /*52d0*/  @P1 BRA `(.L_x_7793) ;  /* 0x0000003000f01947 */ /* 0x000fea0003800000 */
[----:B-1234-:R1:W2:Y:S01]  /*52e0*/  LDS.128 R44, [R111+0x1f400] ;  /* 0x01f400006f2c7984 */ /* 0x01e2a20000000c00 */
        /* <DEDUP_REMOVED lines=26> */
[--C-:B------:R-:W-:Y:S02]  /*5490*/  HADD2.F32 R49, -RZ, R78.reuse.H1_H1 ;  /* 0x3000004eff317230 */ /* 0x100fe40000004100 */
[----:B------:R-:W-:Y:S01]  /*54a0*/  FFMA.FTZ R58, R47, R52, -R58 ;  /* 0x000000342f3a7223 */ /* 0x000fe2000001083a */
[----:B------:R-:W-:Y:S02]  /*54b0*/  HADD2.F32 R51, -RZ, R78.H0_H0 ;  /* 0x2000004eff337230 */ /* 0x000fe40000004100 */
[--C-:B------:R-:W-:Y:S02]  /*54c0*/  HADD2.F32 R46, -RZ, R48.reuse.H1_H1 ;  /* 0x30000030ff2e7230 */ /* 0x100fe40000004100 */
[----:B------:R-:W-:Y:S01]  /*54d0*/  FMUL.FTZ R53, R45, R49 ;  /* 0x000000312d357220 */ /* 0x000fe20000410000 */
[----:B------:R-:W-:-:S02]  /*54e0*/  HADD2.F32 R48, -RZ, R48.H0_H0 ;  /* 0x20000030ff307230 */ /* 0x000fc40000004100 */
[----:B------:R-:W-:Y:S01]  /*54f0*/  FMUL.FTZ R50, R44, R49 ;  /* 0x000000312c327220 */ /* 0x000fe20000410000 */
        /* <DEDUP_REMOVED lines=12> */
.L_x_7799:
[----:B------:R-:W-:Y:S05]  /*55c0*/  BSYNC B1 ;  /* 0x0000000000017941 */ /* 0x000fea0003800000 */
.L_x_7798:
[----:B------:R-:W-:Y:S01]  /*55d0*/  ULDC.64 UR4, c[0x0][0x2e8] ;  /* 0x0000ba0000047ab9 */ /* 0x000fe20000000a00 */
[----:B------:R-:W-:Y:S01]  /*55e0*/  IMAD.X R57, R57, 0x1, R104, P3 ;  /* 0x0000000139397824 */ /* 0x000fe200018e0668 */
[----:B------:R-:W-:-:S04]  /*55f0*/  LEA R48, P3, R60, UR4, 0x1 ;  /* 0x000000043c307c11 */ /* 0x000fc8000f8608ff */
[----:B------:R-:W-:-:S05]  /*5600*/  LEA.HI.X R49, R60, UR5, R57, 0x1, P3 ;  /* 0x000000053c317c11 */ /* 0x000fca00098f0c39 */
[----:B--2---:R1:W-:Y:S01]  /*5610*/  STG.E.128 desc[UR42][R48.64], R44 ;  /* 0x0000002c30007986 */ /* 0x0043e2000c101d2a */
[----:B------:R-:W-:Y:S05]  /*5620*/  BRA `(.L_x_7793) ;  /* 0x00000030001c7947 */ /* 0x000fea0003800000 */
.L_x_7757:
[----:B------:R-:W-:Y:S02]  /*5630*/  ISETP.GE.AND P3, PT, R212, R113, PT ;  /* 0x00000071d400720c */ /* 0x000fe40003f66270 */
[----:B------:R-:W-:Y:S02]  /*5640*/  CS2R R50, SRZ ;  /* 0x0000000000327805 */ /* 0x000fe4000001ff00 */
[----:B------:R-:W-:-:S13]  /*5650*/  ISETP.GE.OR P3, PT, R16, R121, P3 ;  /* 0x000000791000720c */ /* 0x000fda0001f66670 */
[----:B------:R-:W-:Y:S01]  /*5660*/  @!P3 IADD3 R46, P0, P4, R90, R78, R13 ;  /* 0x0000004e5a2eb210 */ /* 0x000fe20007c1e00d */
[----:B------:R-:W0:Y:S03]  /*5670*/  @!P3 LDC.64 R60, c[0x0][0x3e8] ;  /* 0x0000fa00ff3cbb82 */ /* 0x000e260000000a00 */
[----:B------:R-:W-:Y:S02]  /*5680*/  @!P3 IADD3.X R47, R34, R117, R20, P0, P4 ;  /* 0x00000075222fb210 */ /* 0x000fe400007e8414 */
[----:B------:R-:W-:-:S03]  /*5690*/  @!P3 IADD3 R44, P0, P4, R84, R76, R7 ;  /* 0x0000004c542cb210 */ /* 0x000fc60007c1e007 */
[----:B------:R-:W1:Y:S01]  /*56a0*/  @!P3 LDC.64 R62, c[0x0][0x400] ;  /* 0x00010000ff3ebb82 */ /* 0x000e620000000a00 */
[----:B------:R-:W-:Y:S02]  /*56b0*/  @!P3 IADD3.X R45, R101, R107, R10, P0, P4 ;  /* 0x0000006b652db210 */ /* 0x000fe400007e840a */
[----:B------:R-:W-:-:S04]  /*56c0*/  ISETP.GE.AND P0, PT, R211, R113, PT ;  /* 0x00000071d300720c */ /* 0x000fc80003f06270 */
[----:B------:R-:W-:-:S13]  /*56d0*/  ISETP.GE.OR P0, PT, R16, R121, P0 ;  /* 0x000000791000720c */ /* 0x000fda0000706670 */
[----:B------:R-:W-:Y:S01]  /*56e0*/  @!P0 IADD3 R66, P4, P5, R90, R12, R78 ;  /* 0x0000000c5a428210 */ /* 0x000fe20007d9e04e */
[----:B------:R-:W2:Y:S03]  /*56f0*/  @!P0 LDC.64 R68, c[0x0][0x3e8] ;  /* 0x0000fa00ff448b82 */ /* 0x000ea60000000a00 */
[----:B------:R-:W-:Y:S02]  /*5700*/  @!P0 IADD3.X R67, R34, R15, R117, P4, P5 ;  /* 0x0000000f22438210 */ /* 0x000fe400027ea475 */
[----:B------:R-:W-:-:S03]  /*5710*/  @!P0 IADD3 R64, P4, P5, R84, R6, R76 ;  /* 0x0000000654408210 */ /* 0x000fc60007d9e04c */
[----:B------:R-:W3:Y:S01]  /*5720*/  @!P0 LDC.64 R70, c[0x0][0x400] ;  /* 0x00010000ff468b82 */ /* 0x000ee20000000a00 */
[----:B------:R-:W-:Y:S02]  /*5730*/  @!P0 IADD3.X R65, R101, R9, R107, P4, P5 ;  /* 0x0000000965418210 */ /* 0x000fe400027ea46b */
[----:B------:R-:W-:-:S04]  /*5740*/  ISETP.GE.AND P4, PT, R23, R113, PT ;  /* 0x000000711700720c */ /* 0x000fc80003f86270 */
[----:B------:R-:W-:-:S13]  /*5750*/  ISETP.GE.OR P4, PT, R16, R121, P4 ;  /* 0x000000791000720c */ /* 0x000fda0002786670 */
[----:B------:R-:W4:Y:S01]  /*5760*/  @!P4 LDC.64 R52, c[0x0][0x3e8] ;  /* 0x0000fa00ff34cb82 */ /* 0x000f220000000a00 */
[----:B------:R-:W-:-:S05]  /*5770*/  @!P4 IADD3 R48, P5, R90, R78, RZ ;  /* 0x0000004e5a30c210 */ /* 0x000fca0007fbe0ff */
[----:B------:R-:W-:Y:S02]  /*5780*/  @!P4 IMAD.X R49, R117, 0x1, R34, P5 ;  /* 0x000000017531c824 */ /* 0x000fe400028e0622 */
[----:B------:R-:W0:Y:S01]  /*5790*/  @!P4 LDC.64 R54, c[0x0][0x400] ;  /* 0x00010000ff36cb82 */ /* 0x000e220000000a00 */
[----:B----4-:R-:W-:-:S04]  /*57a0*/  @!P4 LEA R52, P5, R48, R52, 0x1 ;  /* 0x000000343034c211 */ /* 0x010fc800078a08ff */
[----:B------:R-:W-:Y:S02]  /*57b0*/  @!P4 LEA.HI.X R53, R48, R53, R49, 0x1, P5 ;  /* 0x000000353035c211 */ /* 0x000fe400028f0c31 */
[----:B------:R-:W-:-:S05]  /*57c0*/  @!P4 IADD3 R48, P5, R84, R76, RZ ;  /* 0x0000004c5430c210 */ /* 0x000fca0007fbe0ff */
[----:B------:R-:W-:Y:S01]  /*57d0*/  @!P4 IMAD.X R49, R107, 0x1, R101, P5 ;  /* 0x000000016b31c824 */ /* 0x000fe200028e0665 */
[----:B0-----:R-:W-:-:S04]  /*57e0*/  @!P4 LEA R54, P5, R48, R54, 0x1 ;  /* 0x000000363036c211 */ /* 0x001fc800078a08ff */
[----:B------:R-:W-:Y:S02]  /*57f0*/  @!P4 LEA.HI.X R55, R48, R55, R49, 0x1, P5 ;  /* 0x000000373037c211 */ /* 0x000fe400028f0c31 */
[----:B------:R-:W-:Y:S02]  /*5800*/  CS2R R48, SRZ ;  /* 0x0000000000307805 */ /* 0x000fe4000001ff00 */
[----:B------:R-:W-:-:S04]  /*5810*/  @!P3 LEA R60, P5, R46, R60, 0x1 ;  /* 0x0000003c2e3cb211 */ /* 0x000fc800078a08ff */
[----:B------:R-:W-:Y:S02]  /*5820*/  @!P3 LEA.HI.X R61, R46, R61, R47, 0x1, P5 ;  /* 0x0000003d2e3db211 */ /* 0x000fe400028f0c2f */
[----:B------:R-:W-:Y:S02]  /*5830*/  CS2R R46, SRZ ;  /* 0x00000000002e7805 */ /* 0x000fe4000001ff00 */
[C---:B-1----:R-:W-:Y:S01]  /*5840*/  @!P3 LEA R62, P5, R44.reuse, R62, 0x1 ;  /* 0x0000003e2c3eb211 */ /* 0x042fe200078a08ff */
[----:B------:R0:W5:Y:S03]  /*5850*/  @!P4 LDG.E.128 R48, desc[UR42][R54.64] ;  /* 0x0000002a3630c981 */ /* 0x000166000c1e1d00 */
[----:B------:R-:W-:Y:S02]  /*5860*/  @!P3 LEA.HI.X R63, R44, R63, R45, 0x1, P5 ;  /* 0x0000003f2c3fb211 */ /* 0x000fe400028f0c2d */
[----:B------:R-:W-:-:S02]  /*5870*/  CS2R R44, SRZ ;  /* 0x00000000002c7805 */ /* 0x000fc4000001ff00 */
[----:B------:R-:W-:Y:S02]  /*5880*/  CS2R R58, SRZ ;  /* 0x00000000003a7805 */ /* 0x000fe4000001ff00 */
[----:B------:R-:W-:Y:S02]  /*5890*/  CS2R R56, SRZ ;  /* 0x0000000000387805 */ /* 0x000fe4000001ff00 */
[----:B------:R1:W5:Y:S01]  /*58a0*/  @!P4 LDG.E.128 R44, desc[UR42][R52.64] ;  /* 0x0000002a342cc981 */ /* 0x000362000c1e1d00 */
[----:B0-----:R-:W-:-:S03]  /*58b0*/  CS2R R54, SRZ ;  /* 0x0000000000367805 */ /* 0x001fc6000001ff00 */
[----:B------:R0:W5:Y:S01]  /*58c0*/  @!P3 LDG.E.128 R56, desc[UR42][R62.64] ;  /* 0x0000002a3e38b981 */ /* 0x000162000c1e1d00 */
[----:B-1----:R-:W-:-:S06]  /*58d0*/  CS2R R52, SRZ ;  /* 0x0000000000347805 */ /* 0x002fcc000001ff00 */
[----:B------:R1:W5:Y:S01]  /*58e0*/  @!P3 LDG.E.128 R52, desc[UR42][R60.64] ;  /* 0x0000002a3c34b981 */ /* 0x000362000c1e1d00 */
[----:B--2---:R-:W-:-:S04]  /*58f0*/  @!P0 LEA R68, P3, R66, R68, 0x1 ;  /* 0x0000004442448211 */ /* 0x004fc800078608ff */
[----:B------:R-:W-:Y:S02]  /*5900*/  @!P0 LEA.HI.X R69, R66, R69, R67, 0x1, P3 ;  /* 0x0000004542458211 */ /* 0x000fe400018f0c43 */
[C---:B---3--:R-:W-:Y:S02]  /*5910*/  @!P0 LEA R70, P3, R64.reuse, R70, 0x1 ;  /* 0x0000004640468211 */ /* 0x048fe400078608ff */
[----:B0-----:R-:W-:Y:S02]  /*5920*/  CS2R R62, SRZ ;  /* 0x00000000003e7805 */ /* 0x001fe4000001ff00 */
[----:B------:R-:W-:Y:S02]  /*5930*/  CS2R R66, SRZ ;  /* 0x0000000000427805 */ /* 0x000fe4000001ff00 */
[----:B-1----:R-:W-:Y:S02]  /*5940*/  CS2R R60, SRZ ;  /* 0x00000000003c7805 */ /* 0x002fe4000001ff00 */
[----:B------:R-:W-:-:S02]  /*5950*/  @!P0 LEA.HI.X R71, R64, R71, R65, 0x1, P3 ;  /* 0x0000004740478211 */ /* 0x000fc400018f0c41 */
[----:B------:R-:W-:Y:S02]  /*5960*/  CS2R R64, SRZ ;  /* 0x0000000000407805 */ /* 0x000fe4000001ff00 */
[----:B------:R0:W5:Y:S04]  /*5970*/  @!P0 LDG.E.128 R60, desc[UR42][R68.64] ;  /* 0x0000002a443c8981 */ /* 0x000168000c1e1d00 */
[----:B------:R1:W5:Y:S01]  /*5980*/  @!P0 LDG.E.128 R64, desc[UR42][R70.64] ;  /* 0x0000002a46408981 */ /* 0x000362000c1e1d00 */
[----:B------:R-:W-:-:S04]  /*5990*/  ISETP.GE.AND P0, PT, R210, R113, PT ;  /* 0x00000071d200720c */ /* 0x000fc80003f06270 */
[CC--:B------:R-:W-:Y:S01]  /*59a0*/  ISETP.GE.OR P0, PT, R16.reuse, R121.reuse, P0 ;  /* 0x000000791000720c */ /* 0x0c0fe20000706670 */
[----:B------:R-:W-:Y:S01]  /*59b0*/  BSSY B1, `(.L_x_7800) ;  /* 0x000001c000017945 */ /* 0x000fe20003800000 */
[----:B------:R-:W-:Y:S02]  /*59c0*/  ISETP.GE.AND P3, PT, R16, R121, PT ;  /* 0x000000791000720c */ /* 0x000fe40003f66270 */
[----:B0-----:R-:W-:Y:S02]  /*59d0*/  CS2R R68, SRZ ;  /* 0x0000000000447805 */ /* 0x001fe4000001ff00 */
[----:B------:R-:W-:Y:S02]  /*59e0*/  CS2R R74, SRZ ;  /* 0x00000000004a7805 */ /* 0x000fe4000001ff00 */
[----:B-1----:R-:W-:Y:S02]  /*59f0*/  CS2R R70, SRZ ;  /* 0x0000000000467805 */ /* 0x002fe4000001ff00 */
[----:B------:R-:W-:-:S03]  /*5a00*/  CS2R R72, SRZ ;  /* 0x0000000000487805 */ /* 0x000fc6000001ff00 */
[----:B------:R-:W-:Y:S05]  /*5a10*/  @P0 BRA `(.L_x_7801) ;  /* 0x0000000000540947 */ /* 0x000fea0003800000 */
[----:B------:R-:W0:Y:S01]  /*5a20*/  LDC.64 R68, c[0x0][0x3f8] ;  /* 0x0000fe00ff447b82 */ /* 0x000e220000000a00 */
[----:B------:R-:W-:Y:S01]  /*5a30*/  IMAD.MOV.U32 R72, RZ, RZ, R78 ;  /* 0x000000ffff487224 */ /* 0x000fe200078e004e */
[----:B------:R-:W-:Y:S01]  /*5a40*/  ULDC.64 UR4, c[0x0][0x3e8] ;  /* 0x0000fa0000047ab9 */ /* 0x000fe20000000a00 */
[----:B------:R-:W-:Y:S01]  /*5a50*/  IMAD.MOV.U32 R73, RZ, RZ, R117 ;  /* 0x000000ffff497224 */ /* 0x000fe200078e0075 */
[----:B------:R-:W-:Y:S01]  /*5a60*/  ULDC.64 UR6, c[0x0][0x400] ;  /* 0x0001000000067ab9 */ /* 0x000fe20000000a00 */
[----:B------:R-:W-:-:S03]  /*5a70*/  IMAD.MOV.U32 R77, RZ, RZ, R107 ;  /* 0x000000ffff4d7224 */ /* 0x000fc600078e006b */
[----:B------:R-:W1:Y:S01]  /*5a80*/  LDC.64 R70, c[0x0][0x408] ;  /* 0x00010200ff467b82 */ /* 0x000e620000000a00 */
[----:B0-----:R-:W-:-:S04]  /*5a90*/  IMAD.WIDE.U32 R72, R68, 0x60, R72 ;  /* 0x0000006044487825 */ /* 0x001fc800078e0048 */
[----:B------:R-:W-:Y:S01]  /*5aa0*/  IMAD R75, R69, 0x60, RZ ;  /* 0x00000060454b7824 */ /* 0x000fe200078e02ff */
[----:B------:R-:W-:Y:S01]  /*5ab0*/  IADD3 R69, P0, R90, R72, RZ ;  /* 0x000000485a457210 */ /* 0x000fe20007f1e0ff */
[----:B-1----:R-:W-:-:S03]  /*5ac0*/  IMAD.WIDE.U32 R76, R70, 0x60, R76 ;  /* 0x00000060464c7825 */ /* 0x002fc600078e004c */
[----:B------:R-:W-:Y:S01]  /*5ad0*/  IADD3.X R72, R34, R73, R75, P0, !PT ;  /* 0x0000004922487210 */ /* 0x000fe200007fe44b */
[----:B------:R-:W-:Y:S01]  /*5ae0*/  IMAD R71, R71, 0x60, RZ ;  /* 0x0000006047477824 */ /* 0x000fe200078e02ff */
[----:B------:R-:W-:-:S04]  /*5af0*/  IADD3 R70, P0, R84, R76, RZ ;  /* 0x0000004c54467210 */ /* 0x000fc80007f1e0ff */
[----:B------:R-:W-:Y:S02]  /*5b00*/  IADD3.X R77, R101, R77, R71, P0, !PT ;  /* 0x0000004d654d7210 */ /* 0x000fe400007fe447 */
[----:B------:R-:W-:-:S04]  /*5b10*/  LEA R68, P0, R69, UR4, 0x1 ;  /* 0x0000000445447c11 */ /* 0x000fc8000f8008ff */
[----:B------:R-:W-:Y:S02]  /*5b20*/  LEA.HI.X R69, R69, UR5, R72, 0x1, P0 ;  /* 0x0000000545457c11 */ /* 0x000fe400080f0c48 */
[----:B------:R-:W-:-:S04]  /*5b30*/  LEA R72, P0, R70, UR6, 0x1 ;  /* 0x0000000646487c11 */ /* 0x000fc8000f8008ff */
[----:B------:R-:W-:Y:S02]  /*5b40*/  LEA.HI.X R73, R70, UR7, R77, 0x1, P0 ;  /* 0x0000000746497c11 */ /* 0x000fe400080f0c4d */
[----:B------:R-:W5:Y:S04]  /*5b50*/  LDG.E.128 R68, desc[UR42][R68.64] ;  /* 0x0000002a44447981 */ /* 0x000f68000c1e1d00 */
[----:B------:R-:W5:Y:S03]  /*5b60*/  LDG.E.128 R72, desc[UR42][R72.64] ;  /* 0x0000002a48487981 */ /* 0x000f66000c1e1d00 */
.L_x_7801:
[----:B------:R-:W-:Y:S05]  /*5b70*/  BSYNC B1 ;  /* 0x0000000000017941 */ /* 0x000fea0003800000 */
.L_x_7800:
[----:B-----5:R-:W-:Y:S01]  /*5b80*/  IMAD.MOV.U32 R76, RZ, RZ, R70 ;  /* 0x000000ffff4c7224 */ /* 0x020fe200078e0046 */
[----:B------:R-:W-:Y:S01]  /*5b90*/  UISETP.NE.AND UP0, UPT, UR45, 0x3, UPT ;  /* 0x000000032d00788c */ /* 0x000fe2000bf05270 */
[----:B------:R-:W-:Y:S02]  /*5ba0*/  IMAD.MOV.U32 R77, RZ, RZ, R71 ;  /* 0x000000ffff4d7224 */ /* 0x000fe400078e0047 */
        /* <DEDUP_REMOVED lines=57> */
.L_x_7802:
[----:B------:R-:W-:Y:S01]  /*5f40*/  IMAD R107, R184, 0x8, R2 ;  /* 0x00000008b86b7824 */ /* 0x000fe200078e0202 */
[----:B------:R-:W-:Y:S01]  /*5f50*/  SHF.L.U32 R117, R191, 0x1f, RZ ;  /* 0x0000001fbf757819 */ /* 0x000fe200000006ff */
[----:B------:R-:W0:Y:S01]  /*5f60*/  LDC R128, c[0x0][0x2f4] ;  /* 0x0000bd00ff807b82 */ /* 0x000e220000000800 */
[----:B------:R-:W-:Y:S01]  /*5f70*/  IMAD.MOV.U32 R119, RZ, RZ, R120 ;  /* 0x000000ffff777224 */ /* 0x000fe200078e0078 */
[----:B------:R-:W-:Y:S01]  /*5f80*/  BSSY B1, `(.L_x_7803) ;  /* 0x0000005000017945 */ /* 0x000fe20003800000 */
[----:B------:R-:W1:Y:S05]  /*5f90*/  SYNCS.PHASECHK.TRANS64.TRYWAIT P4, [R107+URZ+0x28890], R117 ;  /* 0x028890756b0075a7 */ /* 0x000e6a000808017f */
[----:B------:R-:W2:Y:S01]  /*5fa0*/  LDC.64 R120, c[0x0][0x300] ;  /* 0x0000c000ff787b82 */ /* 0x000ea20000000a00 */
[----:B0-----:R-:W-:Y:S01]  /*5fb0*/  IMAD.IADD R129, R128, 0x1, -R110 ;  /* 0x0000000180817824 */ /* 0x001fe200078e0a6e */
[----:B-1----:R-:W-:Y:S06]  /*5fc0*/  @!P4 BRA `(.L_x_7804) ;  /* 0x0000020800f0c947 */ /* 0x002fec0003800000 */
.L_x_8192:
[----:B------:R-:W-:Y:S05]  /*5fd0*/  BSYNC B1 ;  /* 0x0000000000017941 */ /* 0x000fea0003800000 */
.L_x_7803:
[----:B------:R-:W-:Y:S01]  /*5fe0*/  ISETP.GE.OR P4, PT, R23, R113, P2 ;  /* 0x000000711700720c */ /* 0x000fe20001786670 */
[----:B------:R-:W-:-:S12]  /*5ff0*/  BSSY B1, `(.L_x_7805) ;  /* 0x0000082000017945 */ /* 0x000fd80003800000 */
[----:B------:R-:W-:Y:S05]  /*6000*/  @P4 BRA `(.L_x_7806) ;  /* 0x0000000800004947 */ /* 0x000fea0003800000 */
[----:B------:R-:W3:Y:S01]  /*6010*/  LDL R76, [R1+0x10] ;  /* 0x00001000014c7983 */ /* 0x000ee20000100800 */
[----:B------:R-:W-:Y:S01]  /*6020*/  IMAD.SHL.U32 R79, R23, 0x40, RZ ;  /* 0x00000040174f7824 */ /* 0x000fe200078e00ff */
[----:B------:R-:W-:Y:S01]  /*6030*/  BSSY B2, `(.L_x_7807) ;  /* 0x000006c000027945 */ /* 0x000fe20003800000 */
        /* <DEDUP_REMOVED lines=13> */
[----:B------:R-:W-:Y:S01]  /*6110*/  IADD3 R79, R77, R78, R203 ;  /* 0x0000004e4d4f7210 */ /* 0x000fe20007ffe0cb */
[----:B------:R-:W-:-:S04]  /*6120*/  IMAD R77, R184, 0x4000, R109 ;  /* 0x00004000b84d7824 */ /* 0x000fc800078e026d */
[----:B------:R-:W-:Y:S02]  /*6130*/  IMAD R79, R184, 0x4000, R79 ;  /* 0x00004000b84f7824 */ /* 0x000fe400078e024f */
[--C-:B------:R-:W-:Y:S02]  /*6140*/  IMAD R77, R77, 0x2, R2.reuse ;  /* 0x000000024d4d7824 */ /* 0x100fe400078e0202 */
[----:B------:R-:W-:-:S04]  /*6150*/  IMAD R80, R79, 0x2, R2 ;  /* 0x000000024f507824 */ /* 0x000fc800078e0202 */
[----:B------:R-:W1:Y:S04]  /*6160*/  LDS.128 R76, [R77+0x18400] ;  /* 0x018400004d4c7984 */ /* 0x000e680000000c00 */
[----:B------:R-:W3:Y:S01]  /*6170*/  LDS.128 R80, [R80+0x18400] ;  /* 0x0184000050507984 */ /* 0x000ee20000000c00 */
[----:B------:R-:W-:Y:S05]  /*6180*/  @P3 BRA `(.L_x_7808) ;  /* 0x0000000400583947 */ /* 0x000fea0003800000 */
[----:B---3--:R-:W-:Y:S01]  /*6190*/  IMAD.MOV.U32 R141, RZ, RZ, R81 ;  /* 0x000000ffff8d7224 */ /* 0x008fe200078e0051 */
[----:B------:R-:W-:Y:S01]  /*61a0*/  SHF.R.U32.HI R144, RZ, 0x10, R49 ;  /* 0x00000010ff907819 */ /* 0x000fe20000011631 */
[----:B-1----:R-:W-:Y:S01]  /*61b0*/  IMAD.MOV.U32 R81, RZ, RZ, R77 ;  /* 0x000000ffff517224 */ /* 0x002fe200078e004d */
[----:B------:R-:W-:Y:S01]  /*61c0*/  SHF.R.U64 R48, R48, 0x10, R49 ;  /* 0x0000001030307819 */ /* 0x000fe20000001231 */
[----:B------:R-:W-:Y:S01]  /*61d0*/  HADD2.F32 R143, -RZ, R143.H0_H0 ;  /* 0x2000008fff8f7230 */ /* 0x000fe20000004100 */
[----:B------:R-:W-:Y:S01]  /*61e0*/  SHF.R.U64 R44, R44, 0x10, R45 ;  /* 0x000000102c2c7819 */ /* 0x000fe2000000122d */
[----:B------:R-:W-:Y:S01]  /*61f0*/  HADD2.F32 R138, -RZ, R141.H0_H0 ;  /* 0x2000008dff8a7230 */ /* 0x000fe20000004100 */
[----:B------:R-:W-:Y:S01]  /*6200*/  SHF.R.U64 R50, R50, 0x10, R51 ;  /* 0x0000001032327819 */ /* 0x000fe20000001233 */
[----:B------:R-:W-:Y:S02]  /*6210*/  HADD2.F32 R140, -RZ, R81.H0_H0 ;  /* 0x20000051ff8c7230 */ /* 0x000fe40000004100 */
[----:B------:R-:W-:-:S02]  /*6220*/  HADD2.F32 R77, -RZ, R142.H0_H0 ;  /* 0x2000008eff4d7230 */ /* 0x000fc40000004100 */
[-C--:B------:R-:W-:Y:S01]  /*6230*/  FMUL.FTZ R145, R138, R143.reuse ;  /* 0x0000008f8a917220 */ /* 0x080fe20000410000 */
[----:B------:R-:W-:Y:S02]  /*6240*/  HADD2.F32 R144, -RZ, R144.H0_H0 ;  /* 0x20000090ff907230 */ /* 0x000fe40000004100 */
[C---:B------:R-:W-:Y:S01]  /*6250*/  FMUL.FTZ R143, R140.reuse, R143 ;  /* 0x0000008f8c8f7220 */ /* 0x040fe20000410000 */
[----:B------:R-:W-:Y:S01]  /*6260*/  SHF.R.U32.HI R142, RZ, 0x10, R45 ;  /* 0x00000010ff8e7819 */ /* 0x000fe2000001162d */
[-C--:B------:R-:W-:Y:S01]  /*6270*/  FFMA.FTZ R140, R140, R77.reuse, -R145 ;  /* 0x0000004d8c8c7223 */ /* 0x080fe20000010891 */
[----:B------:R-:W-:Y:S02]  /*6280*/  HADD2.F32 R81, -RZ, R81.H1_H1 ;  /* 0x30000051ff517230 */ /* 0x000fe40000004100 */
[----:B------:R-:W-:Y:S01]  /*6290*/  FFMA.FTZ R138, R138, R77, R143 ;  /* 0x0000004d8a8a7223 */ /* 0x000fe2000001008f */
[----:B------:R-:W-:Y:S01]  /*62a0*/  HADD2.F32 R77, -RZ, R141.H1_H1 ;  /* 0x3000008dff4d7230 */ /* 0x000fe20000004100 */
[----:B------:R-:W-:Y:S01]  /*62b0*/  SHF.R.U32.HI R143, RZ, 0x10, R51 ;  /* 0x00000010ff8f7819 */ /* 0x000fe20000011633 */
[----:B------:R-:W-:Y:S01]  /*62c0*/  HADD2.F32 R142, -RZ, R142.H0_H0 ;  /* 0x2000008eff8e7230 */ /* 0x000fe20000004100 */
[----:B------:R-:W-:Y:S01]  /*62d0*/  SHF.R.U32.HI R145, RZ, 0x10, R47 ;  /* 0x00000010ff917819 */ /* 0x000fe2000001162f */
[----:B------:R-:W-:-:S02]  /*62e0*/  IMAD.MOV.U32 R141, RZ, RZ, R79 ;  /* 0x000000ffff8d7224 */ /* 0x000fc400078e004f */
[-C--:B------:R-:W-:Y:S01]  /*62f0*/  FMUL.FTZ R146, R77, R144.reuse ;  /* 0x000000904d927220 */ /* 0x080fe20000410000 */
[C---:B------:R-:W-:Y:S01]  /*6300*/  FMUL.FTZ R144, R81.reuse, R144 ;  /* 0x0000009051907220 */ /* 0x040fe20000410000 */
[----:B------:R-:W-:Y:S02]  /*6310*/  HADD2.F32 R143, -RZ, R143.H0_H0 ;  /* 0x2000008fff8f7230 */ /* 0x000fe40000004100 */
[-C--:B------:R-:W-:Y:S01]  /*6320*/  FFMA.FTZ R81, R81, R142.reuse, -R146 ;  /* 0x0000008e51517223 */ /* 0x080fe20000010892 */
[----:B------:R-:W-:Y:S01]  /*6330*/  FFMA.FTZ R77, R77, R142, R144 ;  /* 0x0000008e4d4d7223 */ /* 0x000fe20000010090 */
[----:B------:R-:W-:Y:S02]  /*6340*/  IMAD.MOV.U32 R142, RZ, RZ, R83 ;  /* 0x000000ffff8e7224 */ /* 0x000fe400078e0053 */
[----:B------:R-:W-:Y:S01]  /*6350*/  HADD2.F32 R146, -RZ, R148.H1_H1 ;  /* 0x30000094ff927230 */ /* 0x000fe20000004100 */
[----:B------:R-:W-:Y:S01]  /*6360*/  F2FP.F16.F32.PACK_AB R81, R81, R140 ;  /* 0x0000008c5151723e */ /* 0x000fe200000000ff */
[----:B------:R-:W-:Y:S01]  /*6370*/  HADD2.F32 R79, -RZ, R141.H0_H0 ;  /* 0x2000008dff4f7230 */ /* 0x000fe20000004100 */
[----:B------:R-:W-:Y:S01]  /*6380*/  F2FP.F16.F32.PACK_AB R138, R77, R138 ;  /* 0x0000008a4d8a723e */ /* 0x000fe200000000ff */
[----:B------:R-:W-:-:S02]  /*6390*/  HADD2.F32 R83, -RZ, R142.H0_H0 ;  /* 0x2000008eff537230 */ /* 0x000fc40000004100 */
[----:B------:R-:W-:Y:S02]  /*63a0*/  HADD2.F32 R144, -RZ, R148.H0_H0 ;  /* 0x20000094ff907230 */ /* 0x000fe40000004100 */
[----:B------:R-:W-:Y:S02]  /*63b0*/  HADD2.F32 R142, -RZ, R142.H1_H1 ;  /* 0x3000008eff8e7230 */ /* 0x000fe40000004100 */
[-C--:B------:R-:W-:Y:S01]  /*63c0*/  FMUL.FTZ R148, R83, R146.reuse ;  /* 0x0000009253947220 */ /* 0x080fe20000410000 */
[C---:B------:R-:W-:Y:S01]  /*63d0*/  FMUL.FTZ R146, R79.reuse, R146 ;  /* 0x000000924f927220 */ /* 0x040fe20000410000 */
[----:B------:R-:W-:Y:S02]  /*63e0*/  HADD2.F32 R150, -RZ, R150.H0_H0 ;  /* 0x20000096ff967230 */ /* 0x000fe40000004100 */
[-C--:B------:R-:W-:Y:S01]  /*63f0*/  FFMA.FTZ R79, R79, R144.reuse, -R148 ;  /* 0x000000904f4f7223 */ /* 0x080fe20000010894 */
[----:B------:R-:W-:Y:S01]  /*6400*/  FFMA.FTZ R83, R83, R144, R146 ;  /* 0x0000009053537223 */ /* 0x000fe20000010092 */
[----:B------:R-:W-:-:S02]  /*6410*/  HADD2.F32 R144, -RZ, R141.H1_H1 ;  /* 0x3000008dff907230 */ /* 0x000fc40000004100 */
[----:B------:R-:W-:Y:S02]  /*6420*/  HADD2.F32 R141, -RZ, R145.H0_H0 ;  /* 0x20000091ff8d7230 */ /* 0x000fe40000004100 */
[-C--:B------:R-:W-:Y:S01]  /*6430*/  FMUL.FTZ R145, R142, R143.reuse ;  /* 0x0000008f8e917220 */ /* 0x080fe20000410000 */
[----:B------:R-:W-:Y:S02]  /*6440*/  HADD2.F32 R49, -RZ, R80.H0_H0 ;  /* 0x20000050ff317230 */ /* 0x000fe40000004100 */
[C---:B------:R-:W-:Y:S01]  /*6450*/  FMUL.FTZ R143, R144.reuse, R143 ;  /* 0x0000008f908f7220 */ /* 0x040fe20000410000 */
[----:B------:R-:W-:Y:S02]  /*6460*/  HADD2.F32 R146, -RZ, R151.H0_H0 ;  /* 0x20000097ff927230 */ /* 0x000fe40000004100 */
[-C--:B------:R-:W-:Y:S01]  /*6470*/  FFMA.FTZ R144, R144, R141.reuse, -R145 ;  /* 0x0000008d90907223 */ /* 0x080fe20000010891 */
[----:B------:R-:W-:Y:S02]  /*6480*/  HADD2.F32 R48, -RZ, R48.H0_H0 ;  /* 0x20000030ff307230 */ /* 0x000fe40000004100 */
[----:B------:R-:W-:Y:S01]  /*6490*/  FFMA.FTZ R142, R142, R141, R143 ;  /* 0x0000008d8e8e7223 */ /* 0x000fe2000001008f */
[----:B------:R-:W-:-:S02]  /*64a0*/  HADD2.F32 R141, -RZ, R76.H0_H0 ;  /* 0x2000004cff8d7230 */ /* 0x000fc40000004100 */
[-C--:B------:R-:W-:Y:S01]  /*64b0*/  FMUL.FTZ R148, R49, R150.reuse ;  /* 0x0000009631947220 */ /* 0x080fe20000410000 */
[----:B------:R-:W-:Y:S01]  /*64c0*/  HADD2.F32 R45, -RZ, R80.H1_H1 ;  /* 0x30000050ff2d7230 */ /* 0x000fe20000004100 */
[----:B------:R-:W-:Y:S01]  /*64d0*/  SHF.R.U64 R143, R46, 0x10, R47 ;  /* 0x000000102e8f7819 */ /* 0x000fe2000000122f */
[----:B------:R-:W-:Y:S02]  /*64e0*/  HADD2.F32 R44, -RZ, R44.H0_H0 ;  /* 0x2000002cff2c7230 */ /* 0x000fe40000004100 */
[C---:B------:R-:W-:Y:S01]  /*64f0*/  FMUL.FTZ R150, R141.reuse, R150 ;  /* 0x000000968d967220 */ /* 0x040fe20000410000 */
[--C-:B------:R-:W-:Y:S02]  /*6500*/  HADD2.F32 R51, -RZ, R149.reuse.H1_H1 ;  /* 0x30000095ff337230 */ /* 0x100fe40000004100 */
[-C--:B------:R-:W-:Y:S01]  /*6510*/  FFMA.FTZ R148, R141, R146.reuse, -R148 ;  /* 0x000000928d947223 */ /* 0x080fe20000010894 */
[----:B------:R-:W-:Y:S02]  /*6520*/  HADD2.F32 R149, -RZ, R149.H0_H0 ;  /* 0x20000095ff957230 */ /* 0x000fe40000004100 */
[----:B------:R-:W-:Y:S01]  /*6530*/  FFMA.FTZ R150, R49, R146, R150 ;  /* 0x0000009231967223 */ /* 0x000fe20000010096 */
[----:B------:R-:W-:-:S02]  /*6540*/  HADD2.F32 R49, -RZ, R76.H1_H1 ;  /* 0x3000004cff317230 */ /* 0x000fc40000004100 */
[-C--:B------:R-:W-:Y:S01]  /*6550*/  FMUL.FTZ R76, R45, R48.reuse ;  /* 0x000000302d4c7220 */ /* 0x080fe20000410000 */
[----:B------:R-:W-:Y:S01]  /*6560*/  HADD2.F32 R47, -RZ, R50.H0_H0 ;  /* 0x20000032ff2f7230 */ /* 0x000fe20000004100 */
[----:B------:R-:W-:Y:S01]  /*6570*/  F2FP.F16.F32.PACK_AB R79, R144, R79 ;  /* 0x0000004f904f723e */ /* 0x000fe200000000ff */
[----:B------:R-:W-:Y:S02]  /*6580*/  HADD2.F32 R143, -RZ, R143.H0_H0 ;  /* 0x2000008fff8f7230 */ /* 0x000fe40000004100 */
[C---:B------:R-:W-:Y:S01]  /*6590*/  FMUL.FTZ R48, R49.reuse, R48 ;  /* 0x0000003031307220 */ /* 0x040fe20000410000 */
[-C--:B------:R-:W-:Y:S01]  /*65a0*/  FFMA.FTZ R49, R49, R44.reuse, -R76 ;  /* 0x0000002c31317223 */ /* 0x080fe2000001084c */
[----:B------:R-:W-:Y:S01]  /*65b0*/  IMAD.MOV.U32 R77, RZ, RZ, R81 ;  /* 0x000000ffff4d7224 */ /* 0x000fe200078e0051 */
[----:B------:R-:W-:Y:S01]  /*65c0*/  F2FP.F16.F32.PACK_AB R83, R142, R83 ;  /* 0x000000538e53723e */ /* 0x000fe200000000ff */
[----:B------:R-:W-:Y:S01]  /*65d0*/  FFMA.FTZ R45, R45, R44, R48 ;  /* 0x0000002c2d2d7223 */ /* 0x000fe20000010030 */
[----:B------:R-:W-:Y:S01]  /*65e0*/  HADD2.F32 R44, -RZ, R82.H0_H0 ;  /* 0x20000052ff2c7230 */ /* 0x000fe20000004100 */
[----:B------:R-:W-:Y:S01]  /*65f0*/  F2FP.F16.F32.PACK_AB R76, R49, R148 ;  /* 0x00000094314c723e */ /* 0x000fe200000000ff */
[----:B------:R-:W-:-:S02]  /*6600*/  HADD2.F32 R48, -RZ, R78.H0_H0 ;  /* 0x2000004eff307230 */ /* 0x000fc40000004100 */
[----:B------:R-:W-:Y:S02]  /*6610*/  HADD2.F32 R82, -RZ, R82.H1_H1 ;  /* 0x30000052ff527230 */ /* 0x000fe40000004100 */
[-C--:B------:R-:W-:Y:S01]  /*6620*/  FMUL.FTZ R141, R44, R51.reuse ;  /* 0x000000332c8d7220 */ /* 0x080fe20000410000 */
[----:B------:R-:W-:Y:S01]  /*6630*/  F2FP.F16.F32.PACK_AB R80, R45, R150 ;  /* 0x000000962d50723e */ /* 0x000fe200000000ff */
[----:B------:R-:W-:Y:S01]  /*6640*/  FMUL.FTZ R51, R48, R51 ;  /* 0x0000003330337220 */ /* 0x000fe20000410000 */
[----:B------:R-:W-:Y:S02]  /*6650*/  IMAD.MOV.U32 R81, RZ, RZ, R138 ;  /* 0x000000ffff517224 */ /* 0x000fe400078e008a */
[----:B------:R-:W-:Y:S01]  /*6660*/  FMUL.FTZ R145, R82, R47 ;  /* 0x0000002f52917220 */ /* 0x000fe20000410000 */
[-C--:B------:R-:W-:Y:S01]  /*6670*/  FFMA.FTZ R141, R48, R149.reuse, -R141 ;  /* 0x00000095308d7223 */ /* 0x080fe2000001088d */
[----:B------:R-:W-:Y:S01]  /*6680*/  FFMA.FTZ R51, R44, R149, R51 ;  /* 0x000000952c337223 */ /* 0x000fe20000010033 */
[----:B------:R-:W-:-:S05]  /*6690*/  HADD2.F32 R44, -RZ, R78.H1_H1 ;  /* 0x3000004eff2c7230 */ /* 0x000fca0000004100 */
[C---:B------:R-:W-:Y:S01]  /*66a0*/  FMUL.FTZ R47, R44.reuse, R47 ;  /* 0x0000002f2c2f7220 */ /* 0x040fe20000410000 */
[----:B------:R-:W-:-:S03]  /*66b0*/  FFMA.FTZ R44, R44, R143, -R145 ;  /* 0x0000008f2c2c7223 */ /* 0x000fc60000010891 */
[----:B------:R-:W-:Y:S02]  /*66c0*/  FFMA.FTZ R82, R82, R143, R47 ;  /* 0x0000008f52527223 */ /* 0x000fe4000001002f */
[----:B------:R-:W-:-:S03]  /*66d0*/  F2FP.F16.F32.PACK_AB R78, R44, R141 ;  /* 0x0000008d2c4e723e */ /* 0x000fc600000000ff */
[----:B------:R-:W-:-:S07]  /*66e0*/  F2FP.F16.F32.PACK_AB R82, R82, R51 ;  /* 0x000000335252723e */ /* 0x000fce00000000ff */
.L_x_7808:
[----:B------:R-:W-:Y:S05]  /*66f0*/  BSYNC B2 ;  /* 0x0000000000027941 */ /* 0x000fea0003800000 */
.L_x_7807:
[-C--:B--2---:R-:W-:Y:S01]  /*6700*/  IMAD R46, R216, R120.reuse, RZ ;  /* 0x00000078d82e7224 */ /* 0x084fe200078e02ff */
[----:B------:R-:W-:Y:S01]  /*6710*/  ULDC.64 UR4, c[0x0][0x2e8] ;  /* 0x0000ba0000047ab9 */ /* 0x000fe20000000a00 */
[----:B------:R-:W-:-:S04]  /*6720*/  IMAD.WIDE.U32 R44, R23, R120, R118 ;  /* 0x00000078172c7225 */ /* 0x000fc800078e0076 */
[----:B------:R-:W-:Y:S01]  /*6730*/  IMAD R47, R23, R121, R46 ;  /* 0x00000079172f7224 */ /* 0x000fe200078e022e */
[----:B------:R-:W-:-:S03]  /*6740*/  IADD3 R46, P4, P5, R96, R44, R38 ;  /* 0x0000002c602e7210 */ /* 0x000fc60007d9e026 */
[----:B------:R-:W-:-:S05]  /*6750*/  IMAD.IADD R48, R47, 0x1, R45 ;  /* 0x000000012f307824 */ /* 0x000fca00078e022d */
        /* <DEDUP_REMOVED lines=8> */
[----:B-1----:R1:W-:Y:S01]  /*67e0*/  STG.E.128 desc[UR42][R44.64], R76 ;  /* 0x0000004c2c007986 */ /* 0x0023e2000c101d2a */
[----:B------:R-:W-:-:S05]  /*67f0*/  @!P4 LEA.HI.X R47, R139, UR5, R48, 0x1, P5 ;  /* 0x000000058b2fcc11 */ /* 0x000fca000a8f0c30 */
[----:B---3--:R1:W-:Y:S04]  /*6800*/  @!P4 STG.E.128 desc[UR42][R46.64], R80 ;  /* 0x000000502e00c986 */ /* 0x0083e8000c101d2a */
.L_x_7806:
[----:B------:R-:W-:Y:S05]  /*6810*/  BSYNC B1 ;  /* 0x0000000000017941 */ /* 0x000fea0003800000 */
.L_x_7805:
[----:B------:R-:W-:Y:S01]  /*6820*/  ISETP.GE.OR P4, PT, R212, R113, P2 ;  /* 0x00000071d400720c */ /* 0x000fe20001786670 */
[----:B------:R-:W-:-:S12]  /*6830*/  BSSY B1, `(.L_x_7809) ;  /* 0x0000081000017945 */ /* 0x000fd80003800000 */
[----:B------:R-:W-:Y:S05]  /*6840*/  @P4 BRA `(.L_x_7810) ;  /* 0x0000000400fc4947 */ /* 0x000fea0003800000 */
[----:B-1----:R-:W3:Y:S01]  /*6850*/  LDL R44, [R1+0x10] ;  /* 0x00001000012c7983 */ /* 0x002ee20000100800 */
[----:B------:R-:W-:Y:S01]  /*6860*/  SHF.R.U32.HI R46, RZ, 0x3, R198 ;  /* 0x00000003ff2e7819 */ /* 0x000fe200000116c6 */
[----:B--2---:R-:W-:Y:S01]  /*6870*/  IMAD.WIDE.U32 R76, R212, R120, R118 ;  /* 0x00000078d44c7225 */ /* 0x004fe200078e0076 */
[----:B------:R-:W-:Y:S02]  /*6880*/  BSSY B2, `(.L_x_7811) ;  /* 0x0000070000027945 */ /* 0x000fe40003800000 */
[----:B------:R-:W-:Y:S02]  /*6890*/  IADD3 R78, P4, P5, R96, R76, R38 ;  /* 0x0000004c604e7210 */ /* 0x000fe40007d9e026 */
        /* <DEDUP_REMOVED lines=12> */
[----:B------:R-:W-:-:S03]  /*6960*/  LOP3.LUT R44, R198, 0x38, R83, 0xf8, !PT ;  /* 0x00000038c62c7812 */ /* 0x000fc600078ef853 */
[----:B------:R-:W-:Y:S01]  /*6970*/  IMAD.SHL.U32 R45, R45, 0x400, RZ ;  /* 0x000004002d2d7824 */ /* 0x000fe200078e00ff */
[----:B------:R-:W-:-:S04]  /*6980*/  LOP3.LUT R44, R44, R46, RZ, 0x3c, !PT ;  /* 0x0000002e2c2c7212 */ /* 0x000fc800078e3cff */
[----:B------:R-:W-:-:S04]  /*6990*/  LOP3.LUT R45, R45, 0x7fffe000, RZ, 0xc0, !PT ;  /* 0x7fffe0002d2d7812 */ /* 0x000fc800078ec0ff */
[----:B------:R-:W-:Y:S01]  /*69a0*/  IADD3 R47, R44, R45, R201 ;  /* 0x0000002d2c2f7210 */ /* 0x000fe20007ffe0c9 */
[----:B------:R-:W-:-:S04]  /*69b0*/  IMAD R45, R184, 0x4000, R108 ;  /* 0x00004000b82d7824 */ /* 0x000fc800078e026c */
[----:B------:R-:W-:Y:S02]  /*69c0*/  IMAD R47, R184, 0x4000, R47 ;  /* 0x00004000b82f7824 */ /* 0x000fe400078e022f */
[--C-:B------:R-:W-:Y:S02]  /*69d0*/  IMAD R45, R45, 0x2, R2.reuse ;  /* 0x000000022d2d7824 */ /* 0x100fe400078e0202 */
[----:B------:R-:W-:-:S04]  /*69e0*/  IMAD R48, R47, 0x2, R2 ;  /* 0x000000022f307824 */ /* 0x000fc800078e0202 */
[----:B------:R-:W1:Y:S04]  /*69f0*/  LDS.128 R44, [R45+0x18400] ;  /* 0x018400002d2c7984 */ /* 0x000e680000000c00 */
[----:B------:R-:W2:Y:S01]  /*6a00*/  LDS.128 R48, [R48+0x18400] ;  /* 0x0184000030307984 */ /* 0x000ea20000000c00 */
[----:B------:R-:W-:Y:S05]  /*6a10*/  @P3 BRA `(.L_x_7812) ;  /* 0x0000000400583947 */ /* 0x000fea0003800000 */
[--C-:B------:R-:W-:Y:S01]  /*6a20*/  SHF.R.U64 R52, R52, 0x10, R53.reuse ;  /* 0x0000001034347819 */ /* 0x100fe20000001235 */
[----:B------:R-:W-:Y:S01]  /*6a30*/  HADD2.F32 R154, -RZ, R154.H0_H0 ;  /* 0x2000009aff9a7230 */ /* 0x000fe20000004100 */
[----:B------:R-:W-:Y:S01]  /*6a40*/  SHF.R.U32.HI R80, RZ, 0x10, R53 ;  /* 0x00000010ff507819 */ /* 0x000fe20000011635 */
[----:B------:R-:W-:Y:S01]  /*6a50*/  HADD2.F32 R138, -RZ, R152.H0_H0 ;  /* 0x20000098ff8a7230 */ /* 0x000fe20000004100 */
[--C-:B------:R-:W-:Y:S01]  /*6a60*/  SHF.R.U64 R53, R56, 0x10, R57.reuse ;  /* 0x0000001038357819 */ /* 0x100fe20000001239 */
[----:B------:R-:W-:Y:S01]  /*6a70*/  HADD2.F32 R151, -RZ, R151.H1_H1 ;  /* 0x30000097ff977230 */ /* 0x000fe20000004100 */
[----:B------:R-:W-:Y:S01]  /*6a80*/  SHF.R.U32.HI R56, RZ, 0x10, R57 ;  /* 0x00000010ff387819 */ /* 0x000fe20000011639 */
[----:B------:R-:W-:Y:S01]  /*6a90*/  HADD2.F32 R52, -RZ, R52.H0_H0 ;  /* 0x20000034ff347230 */ /* 0x000fe20000004100 */
[--C-:B------:R-:W-:Y:S01]  /*6aa0*/  SHF.R.U64 R54, R54, 0x10, R55.reuse ;  /* 0x0000001036367819 */ /* 0x100fe20000001237 */
[----:B------:R-:W-:Y:S01]  /*6ab0*/  HADD2.F32 R152, -RZ, R152.H1_H1 ;  /* 0x30000098ff987230 */ /* 0x000fe20000004100 */
[----:B------:R-:W-:Y:S01]  /*6ac0*/  SHF.R.U32.HI R57, RZ, 0x10, R55 ;  /* 0x00000010ff397819 */ /* 0x000fe20000011637 */
[----:B------:R-:W-:Y:S01]  /*6ad0*/  HADD2.F32 R139, -RZ, R56.H0_H0 ;  /* 0x20000038ff8b7230 */ /* 0x000fe20000004100 */
[--C-:B------:R-:W-:Y:S01]  /*6ae0*/  SHF.R.U64 R55, R58, 0x10, R59.reuse ;  /* 0x000000103a377819 */ /* 0x100fe2000000123b */
[----:B------:R-:W-:Y:S01]  /*6af0*/  HADD2.F32 R54, -RZ, R54.H0_H0 ;  /* 0x20000036ff367230 */ /* 0x000fe20000004100 */
[----:B------:R-:W-:-:S02]  /*6b00*/  SHF.R.U32.HI R58, RZ, 0x10, R59 ;  /* 0x00000010ff3a7819 */ /* 0x000fc4000001163b */
[----:B--2---:R-:W-:Y:S01]  /*6b10*/  MOV R59, R49 ;  /* 0x00000031003b7202 */ /* 0x004fe20000000f00 */
[----:B-1----:R-:W-:Y:S02]  /*6b20*/  IMAD.MOV.U32 R49, RZ, RZ, R47 ;  /* 0x000000ffff317224 */ /* 0x002fe400078e002f */
[----:B------:R-:W-:Y:S02]  /*6b30*/  HADD2.F32 R47, -RZ, R45.H0_H0 ;  /* 0x2000002dff2f7230 */ /* 0x000fe40000004100 */
[--C-:B------:R-:W-:Y:S02]  /*6b40*/  HADD2.F32 R82, -RZ, R59.reuse.H0_H0 ;  /* 0x2000003bff527230 */ /* 0x100fe40000004100 */
[----:B------:R-:W-:Y:S02]  /*6b50*/  HADD2.F32 R59, -RZ, R59.H1_H1 ;  /* 0x3000003bff3b7230 */ /* 0x000fe40000004100 */
[-C--:B------:R-:W-:Y:S01]  /*6b60*/  FMUL.FTZ R141, R47, R154.reuse ;  /* 0x0000009a2f8d7220 */ /* 0x080fe20000410000 */
[----:B------:R-:W-:-:S03]  /*6b70*/  FMUL.FTZ R140, R82, R154 ;  /* 0x0000009a528c7220 */ /* 0x000fc60000410000 */
[-C--:B------:R-:W-:Y:S01]  /*6b80*/  FFMA.FTZ R56, R82, R138.reuse, R141 ;  /* 0x0000008a52387223 */ /* 0x080fe2000001008d */
[----:B------:R-:W-:Y:S02]  /*6b90*/  HADD2.F32 R82, -RZ, R45.H1_H1 ;  /* 0x3000002dff527230 */ /* 0x000fe40000004100 */
[----:B------:R-:W-:Y:S01]  /*6ba0*/  FFMA.FTZ R47, R47, R138, -R140 ;  /* 0x0000008a2f2f7223 */ /* 0x000fe2000001088c */
[----:B------:R-:W-:Y:S02]  /*6bb0*/  HADD2.F32 R138, -RZ, R80.H0_H0 ;  /* 0x20000050ff8a7230 */ /* 0x000fe40000004100 */
[-C--:B------:R-:W-:Y:S01]  /*6bc0*/  FMUL.FTZ R141, R59, R139.reuse ;  /* 0x0000008b3b8d7220 */ /* 0x080fe20000410000 */
[----:B------:R-:W-:Y:S02]  /*6bd0*/  IMAD.MOV.U32 R80, RZ, RZ, R51 ;  /* 0x000000ffff507224 */ /* 0x000fe400078e0033 */
[----:B------:R-:W-:Y:S01]  /*6be0*/  FMUL.FTZ R140, R82, R139 ;  /* 0x0000008b528c7220 */ /* 0x000fe20000410000 */
[----:B------:R-:W-:-:S02]  /*6bf0*/  IMAD.MOV.U32 R45, RZ, RZ, R50 ;  /* 0x000000ffff2d7224 */ /* 0x000fc400078e0032 */
[-C--:B------:R-:W-:Y:S01]  /*6c00*/  FFMA.FTZ R50, R82, R138.reuse, -R141 ;  /* 0x0000008a52327223 */ /* 0x080fe2000001088d */
[----:B------:R-:W-:Y:S02]  /*6c10*/  HADD2.F32 R139, -RZ, R153.H0_H0 ;  /* 0x20000099ff8b7230 */ /* 0x000fe40000004100 */
[----:B------:R-:W-:Y:S01]  /*6c20*/  FFMA.FTZ R51, R59, R138, R140 ;  /* 0x0000008a3b337223 */ /* 0x000fe2000001008c */
[--C-:B------:R-:W-:Y:S02]  /*6c30*/  HADD2.F32 R82, -RZ, R80.reuse.H0_H0 ;  /* 0x20000050ff527230 */ /* 0x100fe40000004100 */
[----:B------:R-:W-:Y:S01]  /*6c40*/  HADD2.F32 R59, -RZ, R147.H1_H1 ;  /* 0x30000093ff3b7230 */ /* 0x000fe20000004100 */
[----:B------:R-:W-:Y:S01]  /*6c50*/  F2FP.F16.F32.PACK_AB R47, R50, R47 ;  /* 0x0000002f322f723e */ /* 0x000fe200000000ff */
[----:B------:R-:W-:Y:S02]  /*6c60*/  HADD2.F32 R138, -RZ, R49.H0_H0 ;  /* 0x20000031ff8a7230 */ /* 0x000fe40000004100 */
[----:B------:R-:W-:Y:S01]  /*6c70*/  FMUL.FTZ R143, R82, R139 ;  /* 0x0000008b528f7220 */ /* 0x000fe20000410000 */
[----:B------:R-:W-:-:S02]  /*6c80*/  HADD2.F32 R80, -RZ, R80.H1_H1 ;  /* 0x30000050ff507230 */ /* 0x000fc40000004100 */
[----:B------:R-:W-:Y:S02]  /*6c90*/  HADD2.F32 R141, -RZ, R58.H0_H0 ;  /* 0x2000003aff8d7230 */ /* 0x000fe40000004100 */
[C---:B------:R-:W-:Y:S01]  /*6ca0*/  FMUL.FTZ R145, R138.reuse, R139 ;  /* 0x0000008b8a917220 */ /* 0x040fe20000410000 */
[----:B------:R-:W-:Y:S02]  /*6cb0*/  HADD2.F32 R58, -RZ, R49.H1_H1 ;  /* 0x30000031ff3a7230 */ /* 0x000fe40000004100 */
[----:B------:R-:W-:Y:S01]  /*6cc0*/  FFMA.FTZ R49, R138, R59, -R143 ;  /* 0x0000003b8a317223 */ /* 0x000fe2000001088f */
[----:B------:R-:W-:Y:S02]  /*6cd0*/  HADD2.F32 R139, -RZ, R57.H0_H0 ;  /* 0x20000039ff8b7230 */ /* 0x000fe40000004100 */
[----:B------:R-:W-:Y:S01]  /*6ce0*/  FMUL.FTZ R143, R80, R141 ;  /* 0x0000008d508f7220 */ /* 0x000fe20000410000 */
[----:B------:R-:W-:Y:S01]  /*6cf0*/  FFMA.FTZ R57, R82, R59, R145 ;  /* 0x0000003b52397223 */ /* 0x000fe20000010091 */
[----:B------:R-:W-:Y:S01]  /*6d00*/  FMUL.FTZ R141, R58, R141 ;  /* 0x0000008d3a8d7220 */ /* 0x000fe20000410000 */
[----:B------:R-:W-:-:S02]  /*6d10*/  HADD2.F32 R153, -RZ, R153.H1_H1 ;  /* 0x30000099ff997230 */ /* 0x000fc40000004100 */
[-C--:B------:R-:W-:Y:S01]  /*6d20*/  FFMA.FTZ R58, R58, R139.reuse, -R143 ;  /* 0x0000008b3a3a7223 */ /* 0x080fe2000001088f */
[----:B------:R-:W-:Y:S02]  /*6d30*/  HADD2.F32 R82, -RZ, R48.H0_H0 ;  /* 0x20000030ff527230 */ /* 0x000fe40000004100 */
[----:B------:R-:W-:Y:S01]  /*6d40*/  FFMA.FTZ R80, R80, R139, R141 ;  /* 0x0000008b50507223 */ /* 0x000fe2000001008d */
[----:B------:R-:W-:Y:S02]  /*6d50*/  HADD2.F32 R139, -RZ, R53.H0_H0 ;  /* 0x20000035ff8b7230 */ /* 0x000fe40000004100 */
[----:B------:R-:W-:Y:S01]  /*6d60*/  HADD2.F32 R53, -RZ, R44.H0_H0 ;  /* 0x2000002cff357230 */ /* 0x000fe20000004100 */
[----:B------:R-:W-:Y:S01]  /*6d70*/  F2FP.F16.F32.PACK_AB R58, R58, R49 ;  /* 0x000000313a3a723e */ /* 0x000fe200000000ff */
[----:B------:R-:W-:Y:S01]  /*6d80*/  HADD2.F32 R138, -RZ, R48.H1_H1 ;  /* 0x30000030ff8a7230 */ /* 0x000fe20000004100 */
[----:B------:R-:W-:Y:S01]  /*6d90*/  F2FP.F16.F32.PACK_AB R49, R51, R56 ;  /* 0x000000383331723e */ /* 0x000fe200000000ff */
[----:B------:R-:W-:-:S02]  /*6da0*/  HADD2.F32 R59, -RZ, R44.H1_H1 ;  /* 0x3000002cff3b7230 */ /* 0x000fc40000004100 */
[-C--:B------:R-:W-:Y:S01]  /*6db0*/  FMUL.FTZ R44, R82, R153.reuse ;  /* 0x00000099522c7220 */ /* 0x080fe20000410000 */
[----:B------:R-:W-:Y:S01]  /*6dc0*/  FMUL.FTZ R153, R53, R153 ;  /* 0x0000009935997220 */ /* 0x000fe20000410000 */
[-C--:B------:R-:W-:Y:S01]  /*6dd0*/  FMUL.FTZ R140, R138, R139.reuse ;  /* 0x0000008b8a8c7220 */ /* 0x080fe20000410000 */
[----:B------:R-:W-:Y:S02]  /*6de0*/  HADD2.F32 R147, -RZ, R147.H0_H0 ;  /* 0x20000093ff937230 */ /* 0x000fe40000004100 */
[----:B------:R-:W-:Y:S01]  /*6df0*/  FMUL.FTZ R139, R59, R139 ;  /* 0x0000008b3b8b7220 */ /* 0x000fe20000410000 */
[-C--:B------:R-:W-:Y:S01]  /*6e00*/  FFMA.FTZ R44, R53, R151.reuse, -R44 ;  /* 0x00000097352c7223 */ /* 0x080fe2000001082c */
[----:B------:R-:W-:Y:S01]  /*6e10*/  FFMA.FTZ R48, R82, R151, R153 ;  /* 0x0000009752307223 */ /* 0x000fe20000010099 */
[-C--:B------:R-:W-:Y:S01]  /*6e20*/  FFMA.FTZ R53, R59, R52.reuse, -R140 ;  /* 0x000000343b357223 */ /* 0x080fe2000001088c */
[----:B------:R-:W-:Y:S02]  /*6e30*/  HADD2.F32 R82, -RZ, R55.H0_H0 ;  /* 0x20000037ff527230 */ /* 0x000fe40000004100 */
[----:B------:R-:W-:Y:S01]  /*6e40*/  FFMA.FTZ R59, R138, R52, R139 ;  /* 0x000000348a3b7223 */ /* 0x000fe2000001008b */
[--C-:B------:R-:W-:Y:S01]  /*6e50*/  HADD2.F32 R55, -RZ, R45.reuse.H0_H0 ;  /* 0x2000002dff377230 */ /* 0x100fe20000004100 */
[----:B------:R-:W-:Y:S01]  /*6e60*/  F2FP.F16.F32.PACK_AB R51, R80, R57 ;  /* 0x000000395033723e */ /* 0x000fe200000000ff */
[----:B------:R-:W-:Y:S01]  /*6e70*/  HADD2.F32 R52, -RZ, R46.H0_H0 ;  /* 0x2000002eff347230 */ /* 0x000fe20000004100 */
[----:B------:R-:W-:Y:S01]  /*6e80*/  F2FP.F16.F32.PACK_AB R44, R53, R44 ;  /* 0x0000002c352c723e */ /* 0x000fe200000000ff */
[----:B------:R-:W-:-:S02]  /*6e90*/  HADD2.F32 R45, -RZ, R45.H1_H1 ;  /* 0x3000002dff2d7230 */ /* 0x000fc40000004100 */
[-C--:B------:R-:W-:Y:S01]  /*6ea0*/  FMUL.FTZ R139, R55, R152.reuse ;  /* 0x00000098378b7220 */ /* 0x080fe20000410000 */
[----:B------:R-:W-:Y:S02]  /*6eb0*/  HADD2.F32 R46, -RZ, R46.H1_H1 ;  /* 0x3000002eff2e7230 */ /* 0x000fe40000004100 */
[C---:B------:R-:W-:Y:S01]  /*6ec0*/  FMUL.FTZ R152, R52.reuse, R152 ;  /* 0x0000009834987220 */ /* 0x040fe20000410000 */
[----:B------:R-:W-:Y:S01]  /*6ed0*/  F2FP.F16.F32.PACK_AB R48, R59, R48 ;  /* 0x000000303b30723e */ /* 0x000fe200000000ff */
[-C--:B------:R-:W-:Y:S01]  /*6ee0*/  FMUL.FTZ R141, R45, R82.reuse ;  /* 0x000000522d8d7220 */ /* 0x080fe20000410000 */
[-C--:B------:R-:W-:Y:S01]  /*6ef0*/  FFMA.FTZ R139, R52, R147.reuse, -R139 ;  /* 0x00000093348b7223 */ /* 0x080fe2000001088b */
[C---:B------:R-:W-:Y:S01]  /*6f00*/  FMUL.FTZ R82, R46.reuse, R82 ;  /* 0x000000522e527220 */ /* 0x040fe20000410000 */
[----:B------:R-:W-:Y:S01]  /*6f10*/  FFMA.FTZ R152, R55, R147, R152 ;  /* 0x0000009337987223 */ /* 0x000fe20000010098 */
[-C--:B------:R-:W-:Y:S02]  /*6f20*/  FFMA.FTZ R46, R46, R54.reuse, -R141 ;  /* 0x000000362e2e7223 */ /* 0x080fe4000001088d */
[----:B------:R-:W-:-:S03]  /*6f30*/  FFMA.FTZ R45, R45, R54, R82 ;  /* 0x000000362d2d7223 */ /* 0x000fc60000010052 */
[----:B------:R-:W-:Y:S02]  /*6f40*/  F2FP.F16.F32.PACK_AB R46, R46, R139 ;  /* 0x0000008b2e2e723e */ /* 0x000fe400000000ff */
[----:B------:R-:W-:Y:S01]  /*6f50*/  F2FP.F16.F32.PACK_AB R50, R45, R152 ;  /* 0x000000982d32723e */ /* 0x000fe200000000ff */
[----:B------:R-:W-:Y:S02]  /*6f60*/  IMAD.MOV.U32 R45, RZ, RZ, R47 ;  /* 0x000000ffff2d7224 */ /* 0x000fe400078e002f */
[----:B------:R-:W-:-:S07]  /*6f70*/  IMAD.MOV.U32 R47, RZ, RZ, R58 ;  /* 0x000000ffff2f7224 */ /* 0x000fce00078e003a */
.L_x_7812:
[----:B------:R-:W-:Y:S05]  /*6f80*/  BSYNC B2 ;  /* 0x0000000000027941 */ /* 0x000fea0003800000 */
.L_x_7811:
[----:B------:R-:W-:Y:S01]  /*6f90*/  ISETP.GE.AND P4, PT, R83, R128, PT ;  /* 0x000000805300720c */ /* 0x000fe20003f86270 */
[----:B------:R-:W-:-:S12]  /*6fa0*/  ULDC.64 UR4, c[0x0][0x2e8] ;  /* 0x0000ba0000047ab9 */ /* 0x000fd80000000a00 */
        /* <DEDUP_REMOVED lines=8> */
[----:B--2---:R3:W-:Y:S04]  /*7030*/  @!P4 STG.E.128 desc[UR42][R54.64], R48 ;  /* 0x000000303600c986 */ /* 0x0047e8000c101d2a */
.L_x_7810:
[----:B------:R-:W-:Y:S05]  /*7040*/  BSYNC B1 ;  /* 0x0000000000017941 */ /* 0x000fea0003800000 */
.L_x_7809:
[----:B------:R-:W-:Y:S01]  /*7050*/  ISETP.GE.OR P4, PT, R211, R113, P2 ;  /* 0x00000071d300720c */ /* 0x000fe20001786670 */
[----:B------:R-:W-:-:S12]  /*7060*/  BSSY B1, `(.L_x_7813) ;  /* 0x000007f000017945 */ /* 0x000fd80003800000 */
[----:B------:R-:W-:Y:S05]  /*7070*/  @P4 BRA `(.L_x_7814) ;  /* 0x0000000400f44947 */ /* 0x000fea0003800000 */
[----:B-1-3--:R-:W3:Y:S01]  /*7080*/  LDL R44, [R1+0x10] ;  /* 0x00001000012c7983 */ /* 0x00aee20000100800 */
        /* <DEDUP_REMOVED lines=29> */
[----:B------:R-:W-:Y:S01]  /*7260*/  HADD2.F32 R78, -RZ, R137.H1_H1 ;  /* 0x30000089ff4e7230 */ /* 0x000fe20000004100 */
[----:B------:R-:W-:Y:S01]  /*7270*/  SHF.R.U32.HI R62, RZ, 0x10, R63 ;  /* 0x00000010ff3e7819 */ /* 0x000fe2000001163f */
[----:B--2---:R-:W-:Y:S01]  /*7280*/  IMAD.MOV.U32 R63, RZ, RZ, R49 ;  /* 0x000000ffff3f7224 */ /* 0x004fe200078e0031 */
[----:B------:R-:W-:Y:S01]  /*7290*/  SHF.R.U64 R56, R60, 0x10, R61 ;  /* 0x000000103c387819 */ /* 0x000fe2000000123d */
[----:B-1----:R-:W-:Y:S01]  /*72a0*/  IMAD.MOV.U32 R49, RZ, RZ, R47 ;  /* 0x000000ffff317224 */ /* 0x002fe200078e002f */
[--C-:B------:R-:W-:Y:S01]  /*72b0*/  SHF.R.U32.HI R77, RZ, 0x10, R65.reuse ;  /* 0x00000010ff4d7819 */ /* 0x100fe20000011641 */
[----:B------:R-:W-:Y:S01]  /*72c0*/  HADD2.F32 R47, -RZ, R45.H0_H0 ;  /* 0x2000002dff2f7230 */ /* 0x000fe20000004100 */
[----:B------:R-:W-:Y:S01]  /*72d0*/  SHF.R.U64 R60, R64, 0x10, R65 ;  /* 0x00000010403c7819 */ /* 0x000fe20000001241 */
[----:B------:R-:W-:Y:S01]  /*72e0*/  IMAD.MOV.U32 R65, RZ, RZ, R51 ;  /* 0x000000ffff417224 */ /* 0x000fe200078e0033 */
[----:B------:R-:W-:Y:S01]  /*72f0*/  SHF.R.U32.HI R76, RZ, 0x10, R61 ;  /* 0x00000010ff4c7819 */ /* 0x000fe2000001163d */
[--C-:B------:R-:W-:Y:S01]  /*7300*/  HADD2.F32 R51, -RZ, R63.reuse.H0_H0 ;  /* 0x2000003fff337230 */ /* 0x100fe20000004100 */
[--C-:B------:R-:W-:Y:S01]  /*7310*/  SHF.R.U64 R61, R66, 0x10, R67.reuse ;  /* 0x00000010423d7819 */ /* 0x100fe20000001243 */
[----:B------:R-:W-:Y:S01]  /*7320*/  HADD2.F32 R63, -RZ, R63.H1_H1 ;  /* 0x3000003fff3f7230 */ /* 0x000fe20000004100 */
[----:B------:R-:W-:Y:S01]  /*7330*/  SHF.R.U32.HI R67, RZ, 0x10, R67 ;  /* 0x00000010ff437819 */ /* 0x000fe20000011643 */
[----:B------:R-:W-:-:S02]  /*7340*/  HADD2.F32 R77, -RZ, R77.H0_H0 ;  /* 0x2000004dff4d7230 */ /* 0x000fc40000004100 */
[-C--:B------:R-:W-:Y:S01]  /*7350*/  FMUL.FTZ R80, R51, R78.reuse ;  /* 0x0000004e33507220 */ /* 0x080fe20000410000 */
[----:B------:R-:W-:Y:S02]  /*7360*/  HADD2.F32 R64, -RZ, R45.H1_H1 ;  /* 0x3000002dff407230 */ /* 0x000fe40000004100 */
[----:B------:R-:W-:Y:S01]  /*7370*/  FMUL.FTZ R78, R47, R78 ;  /* 0x0000004e2f4e7220 */ /* 0x000fe20000410000 */
[----:B------:R-:W-:Y:S02]  /*7380*/  HADD2.F32 R66, -RZ, R135.H1_H1 ;  /* 0x30000087ff427230 */ /* 0x000fe40000004100 */
[-C--:B------:R-:W-:Y:S01]  /*7390*/  FMUL.FTZ R79, R63, R77.reuse ;  /* 0x0000004d3f4f7220 */ /* 0x080fe20000410000 */
[----:B------:R-:W-:Y:S02]  /*73a0*/  HADD2.F32 R76, -RZ, R76.H0_H0 ;  /* 0x2000004cff4c7230 */ /* 0x000fe40000004100 */
[----:B------:R-:W-:Y:S01]  /*73b0*/  FMUL.FTZ R82, R64, R77 ;  /* 0x0000004d40527220 */ /* 0x000fe20000410000 */
[----:B------:R-:W-:-:S02]  /*73c0*/  HADD2.F32 R77, -RZ, R134.H1_H1 ;  /* 0x30000086ff4d7230 */ /* 0x000fc40000004100 */
[-C--:B------:R-:W-:Y:S01]  /*73d0*/  FFMA.FTZ R45, R47, R66.reuse, -R80 ;  /* 0x000000422f2d7223 */ /* 0x080fe20000010850 */
[----:B------:R-:W-:Y:S01]  /*73e0*/  FFMA.FTZ R47, R51, R66, R78 ;  /* 0x00000042332f7223 */ /* 0x000fe2000001004e */
[-C--:B------:R-:W-:Y:S01]  /*73f0*/  FFMA.FTZ R64, R64, R76.reuse, -R79 ;  /* 0x0000004c40407223 */ /* 0x080fe2000001084f */
[----:B------:R-:W-:Y:S01]  /*7400*/  FFMA.FTZ R66, R63, R76, R82 ;  /* 0x0000004c3f427223 */ /* 0x000fe20000010052 */
[----:B------:R-:W-:Y:S02]  /*7410*/  HADD2.F32 R79, -RZ, R136.H1_H1 ;  /* 0x30000088ff4f7230 */ /* 0x000fe40000004100 */
[--C-:B------:R-:W-:Y:S01]  /*7420*/  HADD2.F32 R76, -RZ, R65.reuse.H0_H0 ;  /* 0x20000041ff4c7230 */ /* 0x100fe20000004100 */
[----:B------:R-:W-:Y:S01]  /*7430*/  F2FP.F16.F32.PACK_AB R45, R64, R45 ;  /* 0x0000002d402d723e */ /* 0x000fe200000000ff */
[----:B------:R-:W-:Y:S02]  /*7440*/  HADD2.F32 R65, -RZ, R65.H1_H1 ;  /* 0x30000041ff417230 */ /* 0x000fe40000004100 */
[----:B------:R-:W-:-:S02]  /*7450*/  HADD2.F32 R80, -RZ, R67.H0_H0 ;  /* 0x20000043ff507230 */ /* 0x000fc40000004100 */
[--C-:B------:R-:W-:Y:S02]  /*7460*/  HADD2.F32 R51, -RZ, R49.reuse.H0_H0 ;  /* 0x20000031ff337230 */ /* 0x100fe40000004100 */
[----:B------:R-:W-:Y:S02]  /*7470*/  HADD2.F32 R78, -RZ, R62.H0_H0 ;  /* 0x2000003eff4e7230 */ /* 0x000fe40000004100 */
[-C--:B------:R-:W-:Y:S01]  /*7480*/  FMUL.FTZ R62, R76, R79.reuse ;  /* 0x0000004f4c3e7220 */ /* 0x080fe20000410000 */
[----:B------:R-:W-:Y:S02]  /*7490*/  HADD2.F32 R63, -RZ, R49.H1_H1 ;  /* 0x30000031ff3f7230 */ /* 0x000fe40000004100 */
[----:B------:R-:W-:Y:S01]  /*74a0*/  FMUL.FTZ R82, R65, R80 ;  /* 0x0000005041527220 */ /* 0x000fe20000410000 */
[C---:B------:R-:W-:Y:S01]  /*74b0*/  FMUL.FTZ R79, R51.reuse, R79 ;  /* 0x0000004f334f7220 */ /* 0x040fe20000410000 */
[----:B------:R-:W-:Y:S01]  /*74c0*/  FFMA.FTZ R49, R51, R77, -R62 ;  /* 0x0000004d33317223 */ /* 0x000fe2000001083e */
[----:B------:R-:W-:-:S02]  /*74d0*/  HADD2.F32 R137, -RZ, R137.H0_H0 ;  /* 0x20000089ff897230 */ /* 0x000fc40000004100 */
[C---:B------:R-:W-:Y:S01]  /*74e0*/  FMUL.FTZ R80, R63.reuse, R80 ;  /* 0x000000503f507220 */ /* 0x040fe20000410000 */
[-C--:B------:R-:W-:Y:S01]  /*74f0*/  FFMA.FTZ R62, R63, R78.reuse, -R82 ;  /* 0x0000004e3f3e7223 */ /* 0x080fe20000010852 */
[----:B------:R-:W-:Y:S02]  /*7500*/  HADD2.F32 R67, -RZ, R60.H0_H0 ;  /* 0x2000003cff437230 */ /* 0x000fe40000004100 */
[----:B------:R-:W-:Y:S01]  /*7510*/  FFMA.FTZ R51, R76, R77, R79 ;  /* 0x0000004d4c337223 */ /* 0x000fe2000001004f */
[----:B------:R-:W-:Y:S02]  /*7520*/  HADD2.F32 R63, -RZ, R48.H0_H0 ;  /* 0x20000030ff3f7230 */ /* 0x000fe40000004100 */
[----:B------:R-:W-:Y:S01]  /*7530*/  FFMA.FTZ R76, R65, R78, R80 ;  /* 0x0000004e414c7223 */ /* 0x000fe20000010050 */
[----:B------:R-:W-:Y:S01]  /*7540*/  HADD2.F32 R60, -RZ, R44.H0_H0 ;  /* 0x2000002cff3c7230 */ /* 0x000fe20000004100 */
[----:B------:R-:W-:Y:S01]  /*7550*/  F2FP.F16.F32.PACK_AB R62, R62, R49 ;  /* 0x000000313e3e723e */ /* 0x000fe200000000ff */
[----:B------:R-:W-:-:S02]  /*7560*/  HADD2.F32 R48, -RZ, R48.H1_H1 ;  /* 0x30000030ff307230 */ /* 0x000fc40000004100 */
[----:B------:R-:W-:Y:S01]  /*7570*/  FMUL.FTZ R77, R63, R137 ;  /* 0x000000893f4d7220 */ /* 0x000fe20000410000 */
[----:B------:R-:W-:Y:S01]  /*7580*/  HADD2.F32 R44, -RZ, R44.H1_H1 ;  /* 0x3000002cff2c7230 */ /* 0x000fe20000004100 */
[----:B------:R-:W-:Y:S01]  /*7590*/  F2FP.F16.F32.PACK_AB R49, R66, R47 ;  /* 0x0000002f4231723e */ /* 0x000fe200000000ff */
[----:B------:R-:W-:Y:S02]  /*75a0*/  HADD2.F32 R135, -RZ, R135.H0_H0 ;  /* 0x20000087ff877230 */ /* 0x000fe40000004100 */
[-C--:B------:R-:W-:Y:S01]  /*75b0*/  FMUL.FTZ R79, R48, R67.reuse ;  /* 0x00000043304f7220 */ /* 0x080fe20000410000 */
[----:B------:R-:W-:Y:S02]  /*75c0*/  HADD2.F32 R65, -RZ, R56.H0_H0 ;  /* 0x20000038ff417230 */ /* 0x000fe40000004100 */
[----:B------:R-:W-:Y:S01]  /*75d0*/  FMUL.FTZ R67, R44, R67 ;  /* 0x000000432c437220 */ /* 0x000fe20000410000 */
[C---:B------:R-:W-:Y:S01]  /*75e0*/  FMUL.FTZ R56, R60.reuse, R137 ;  /* 0x000000893c387220 */ /* 0x040fe20000410000 */
[----:B------:R-:W-:Y:S01]  /*75f0*/  FFMA.FTZ R77, R60, R135, -R77 ;  /* 0x000000873c4d7223 */ /* 0x000fe2000001084d */
[----:B------:R-:W-:Y:S01]  /*7600*/  F2FP.F16.F32.PACK_AB R51, R76, R51 ;  /* 0x000000334c33723e */ /* 0x000fe200000000ff */
[-C--:B------:R-:W-:Y:S01]  /*7610*/  FFMA.FTZ R60, R44, R65.reuse, -R79 ;  /* 0x000000412c3c7223 */ /* 0x080fe2000001084f */
[----:B------:R-:W-:Y:S01]  /*7620*/  FFMA.FTZ R79, R48, R65, R67 ;  /* 0x00000041304f7223 */ /* 0x000fe20000010043 */
[----:B------:R-:W-:-:S02]  /*7630*/  HADD2.F32 R48, -RZ, R50.H0_H0 ;  /* 0x20000032ff307230 */ /* 0x000fc40000004100 */
[----:B------:R-:W-:Y:S01]  /*7640*/  FFMA.FTZ R56, R63, R135, R56 ;  /* 0x000000873f387223 */ /* 0x000fe20000010038 */
[----:B------:R-:W-:Y:S02]  /*7650*/  HADD2.F32 R65, -RZ, R136.H0_H0 ;  /* 0x20000088ff417230 */ /* 0x000fe40000004100 */
[----:B------:R-:W-:Y:S02]  /*7660*/  HADD2.F32 R67, -RZ, R61.H0_H0 ;  /* 0x2000003dff437230 */ /* 0x000fe40000004100 */
[----:B------:R-:W-:Y:S02]  /*7670*/  HADD2.F32 R44, -RZ, R46.H0_H0 ;  /* 0x2000002eff2c7230 */ /* 0x000fe40000004100 */
[----:B------:R-:W-:Y:S01]  /*7680*/  FMUL.FTZ R81, R48, R65 ;  /* 0x0000004130517220 */ /* 0x000fe20000410000 */
[----:B------:R-:W-:Y:S02]  /*7690*/  HADD2.F32 R50, -RZ, R50.H1_H1 ;  /* 0x30000032ff327230 */ /* 0x000fe40000004100 */
[----:B------:R-:W-:-:S02]  /*76a0*/  HADD2.F32 R46, -RZ, R46.H1_H1 ;  /* 0x3000002eff2e7230 */ /* 0x000fc40000004100 */
[----:B------:R-:W-:Y:S01]  /*76b0*/  FMUL.FTZ R65, R44, R65 ;  /* 0x000000412c417220 */ /* 0x000fe20000410000 */
[----:B------:R-:W-:Y:S02]  /*76c0*/  HADD2.F32 R63, -RZ, R134.H0_H0 ;  /* 0x20000086ff3f7230 */ /* 0x000fe40000004100 */
[-C--:B------:R-:W-:Y:S01]  /*76d0*/  FMUL.FTZ R83, R50, R67.reuse ;  /* 0x0000004332537220 */ /* 0x080fe20000410000 */
[----:B------:R-:W-:Y:S02]  /*76e0*/  HADD2.F32 R61, -RZ, R58.H0_H0 ;  /* 0x2000003aff3d7230 */ /* 0x000fe40000004100 */
[----:B------:R-:W-:Y:S01]  /*76f0*/  FMUL.FTZ R67, R46, R67 ;  /* 0x000000432e437220 */ /* 0x000fe20000410000 */
[----:B------:R-:W-:Y:S02]  /*7700*/  IMAD.MOV.U32 R47, RZ, RZ, R62 ;  /* 0x000000ffff2f7224 */ /* 0x000fe400078e003e */
        /* <DEDUP_REMOVED lines=8> */
.L_x_7816:
[----:B------:R-:W-:Y:S05]  /*7790*/  BSYNC B2 ;  /* 0x0000000000027941 */ /* 0x000fea0003800000 */
.L_x_7815:
        /* <DEDUP_REMOVED lines=11> */
.L_x_7814:
[----:B------:R-:W-:Y:S05]  /*7850*/  BSYNC B1 ;  /* 0x0000000000017941 */ /* 0x000fea0003800000 */
.L_x_7813:
[----:B------:R-:W-:Y:S01]  /*7860*/  ISETP.GE.OR P4, PT, R210, R113, P2 ;  /* 0x00000071d200720c */ /* 0x000fe20001786670 */
[-C--:B-1234-:R-:W-:Y:S02]  /*7870*/  IMAD R44, R114, R120.reuse, RZ ;  /* 0x00000078722c7224 */ /* 0x09efe400078e02ff */
[----:B------:R-:W-:-:S04]  /*7880*/  IMAD.WIDE.U32 R118, R210, R120, R118 ;  /* 0x00000078d2767225 */ /* 0x000fc800078e0076 */
[----:B------:R-:W-:-:S06]  /*7890*/  IMAD R57, R210, R121, R44 ;  /* 0x00000079d2397224 */ /* 0x000fcc00078e022c */
[----:B------:R-:W-:Y:S05]  /*78a0*/  @P4 BRA `(.L_x_7793) ;  /* 0x0000000c007c4947 */ /* 0x000fea0003800000 */
[----:B------:R-:W2:Y:S01]  /*78b0*/  LDL R45, [R1+0x10] ;  /* 0x00001000012d7983 */ /* 0x000ea20000100800 */
[----:B------:R-:W1:Y:S01]  /*78c0*/  LDC.64 R52, c[0x0][0x2e8] ;  /* 0x0000ba00ff347b82 */ /* 0x000e620000000a00 */
[----:B------:R-:W-:Y:S01]  /*78d0*/  IMAD.IADD R57, R119, 0x1, R57 ;  /* 0x0000000177397824 */ /* 0x000fe200078e0239 */
[----:B------:R-:W-:Y:S01]  /*78e0*/  IADD3 R44, P4, P5, R96, R118, R38 ;  /* 0x00000076602c7210 */ /* 0x000fe20007d9e026 */
[----:B------:R-:W-:Y:S01]  /*78f0*/  BSSY B1, `(.L_x_7817) ;  /* 0x0000070000017945 */ /* 0x000fe20003800000 */
[----:B------:R-:W-:Y:S02]  /*7900*/  SHF.R.U32.HI R46, RZ, 0x3, R196 ;  /* 0x00000003ff2e7819 */ /* 0x000fe400000116c4 */
[----:B--2---:R-:W-:Y:S02]  /*7910*/  LOP3.LUT P6, RZ, R45, 0x1, RZ, 0xc0, !PT ;  /* 0x000000012dff7812 */ /* 0x004fe400078cc0ff */
[----:B------:R-:W-:Y:S02]  /*7920*/  IADD3.X R45, R36, R57, R103, P4, P5 ;  /* 0x00000039242d7210 */ /* 0x000fe400027ea467 */
[----:B-1----:R-:W-:-:S02]  /*7930*/  LEA R54, P4, R44, R52, 0x1 ;  /* 0x000000342c367211 */ /* 0x002fc400078808ff */
[----:B------:R-:W-:Y:S02]  /*7940*/  SEL R129, R110, R129, !P6 ;  /* 0x000000816e817207 */ /* 0x000fe40007000000 */
[----:B------:R-:W-:Y:S01]  /*7950*/  LEA.HI.X R55, R44, R53, R45, 0x1, P4 ;  /* 0x000000352c377211 */ /* 0x000fe200020f0c2d */
[----:B------:R-:W-:Y:S01]  /*7960*/  IMAD R45, R184, 0x4000, R21 ;  /* 0x00004000b82d7824 */ /* 0x000fe200078e0215 */
[----:B------:R-:W-:-:S03]  /*7970*/  SHF.R.S32.HI R44, RZ, 0x1f, R129 ;  /* 0x0000001fff2c7819 */ /* 0x000fc60000011481 */
[----:B------:R-:W-:Y:S01]  /*7980*/  IMAD R45, R45, 0x2, R2 ;  /* 0x000000022d2d7824 */ /* 0x000fe200078e0202 */
[----:B------:R-:W-:-:S04]  /*7990*/  LEA.HI R129, R44, R129, RZ, 0x4 ;  /* 0x000000812c817211 */ /* 0x000fc800078f20ff */
        /* <DEDUP_REMOVED lines=8> */
[----:B------:R-:W-:-:S05]  /*7a20*/  IADD3 R47, R44, R47, R199 ;  /* 0x0000002f2c2f7210 */ /* 0x000fca0007ffe0c7 */
[----:B------:R-:W-:-:S04]  /*7a30*/  IMAD R47, R184, 0x4000, R47 ;  /* 0x00004000b82f7824 */ /* 0x000fc800078e022f */
[----:B------:R-:W-:Y:S02]  /*7a40*/  IMAD R48, R47, 0x2, R2 ;  /* 0x000000022f307824 */ /* 0x000fe400078e0202 */
[----:B------:R-:W1:Y:S04]  /*7a50*/  LDS.128 R44, [R45+0x18400] ;  /* 0x018400002d2c7984 */ /* 0x000e680000000c00 */
[----:B------:R-:W2:Y:S01]  /*7a60*/  LDS.128 R48, [R48+0x18400] ;  /* 0x0184000030307984 */ /* 0x000ea20000000c00 */
[----:B------:R-:W-:Y:S05]  /*7a70*/  @P3 BRA `(.L_x_7818) ;  /* 0x00000004005c3947 */ /* 0x000fea0003800000 */
[----:B-1----:R-:W-:Y:S01]  /*7a80*/  IMAD.MOV.U32 R62, RZ, RZ, R44 ;  /* 0x000000ffff3e7224 */ /* 0x002fe200078e002c */
[----:B------:R-:W-:Y:S01]  /*7a90*/  SHF.R.U64 R60, R68, 0x10, R69 ;  /* 0x00000010443c7819 */ /* 0x000fe20000001245 */
[----:B--2---:R-:W-:Y:S01]  /*7aa0*/  IMAD.MOV.U32 R44, RZ, RZ, R49 ;  /* 0x000000ffff2c7224 */ /* 0x004fe200078e0031 */
[----:B------:R-:W-:Y:S01]  /*7ab0*/  SHF.R.U32.HI R68, RZ, 0x10, R73 ;  /* 0x00000010ff447819 */ /* 0x000fe20000011649 */
[----:B------:R-:W-:Y:S01]  /*7ac0*/  IMAD.MOV.U32 R63, RZ, RZ, R48 ;  /* 0x000000ffff3f7224 */ /* 0x000fe200078e0030 */
[----:B------:R-:W-:Y:S01]  /*7ad0*/  SHF.R.U32.HI R66, RZ, 0x10, R69 ;  /* 0x00000010ff427819 */ /* 0x000fe20000011645 */
[----:B------:R-:W-:Y:S01]  /*7ae0*/  IMAD.MOV.U32 R64, RZ, RZ, R51 ;  /* 0x000000ffff407224 */ /* 0x000fe200078e0033 */
[----:B------:R-:W-:Y:S01]  /*7af0*/  SHF.R.U64 R56, R70, 0x10, R71 ;  /* 0x0000001046387819 */ /* 0x000fe20000001247 */
[----:B------:R-:W-:Y:S01]  /*7b00*/  HADD2.F32 R67, -RZ, R133.H1_H1 ;  /* 0x30000085ff437230 */ /* 0x000fe20000004100 */
[----:B------:R-:W-:Y:S01]  /*7b10*/  SHF.R.U32.HI R69, RZ, 0x10, R75 ;  /* 0x00000010ff457819 */ /* 0x000fe2000001164b */
[--C-:B------:R-:W-:Y:S01]  /*7b20*/  HADD2.F32 R48, -RZ, R44.reuse.H0_H0 ;  /* 0x2000002cff307230 */ /* 0x100fe20000004100 */
[----:B------:R-:W-:Y:S01]  /*7b30*/  SHF.R.U32.HI R71, RZ, 0x10, R71 ;  /* 0x00000010ff477819 */ /* 0x000fe20000011647 */
[----:B------:R-:W-:Y:S01]  /*7b40*/  HADD2.F32 R51, -RZ, R44.H1_H1 ;  /* 0x3000002cff337230 */ /* 0x000fe20000004100 */
[----:B------:R-:W-:Y:S01]  /*7b50*/  SHF.R.U64 R61, R72, 0x10, R73 ;  /* 0x00000010483d7819 */ /* 0x000fe20000001249 */
[----:B------:R-:W-:Y:S01]  /*7b60*/  IMAD.MOV.U32 R49, RZ, RZ, R47 ;  /* 0x000000ffff317224 */ /* 0x000fe200078e002f */
[----:B------:R-:W-:Y:S01]  /*7b70*/  SHF.R.U64 R58, R74, 0x10, R75 ;  /* 0x000000104a3a7819 */ /* 0x000fe2000000124b */
[----:B------:R-:W-:-:S02]  /*7b80*/  HADD2.F32 R44, -RZ, R45.H0_H0 ;  /* 0x2000002dff2c7230 */ /* 0x000fc40000004100 */
[----:B------:R-:W-:Y:S02]  /*7b90*/  HADD2.F32 R68, -RZ, R68.H0_H0 ;  /* 0x20000044ff447230 */ /* 0x000fe40000004100 */
[----:B------:R-:W-:Y:S02]  /*7ba0*/  HADD2.F32 R47, -RZ, R45.H1_H1 ;  /* 0x3000002dff2f7230 */ /* 0x000fe40000004100 */
[-C--:B------:R-:W-:Y:S01]  /*7bb0*/  FMUL.FTZ R45, R48, R67.reuse ;  /* 0x00000043302d7220 */ /* 0x080fe20000410000 */
[----:B------:R-:W-:Y:S02]  /*7bc0*/  HADD2.F32 R65, -RZ, R131.H1_H1 ;  /* 0x30000083ff417230 */ /* 0x000fe40000004100 */
[C---:B------:R-:W-:Y:S01]  /*7bd0*/  FMUL.FTZ R67, R44.reuse, R67 ;  /* 0x000000432c437220 */ /* 0x040fe20000410000 */
[----:B------:R-:W-:Y:S02]  /*7be0*/  HADD2.F32 R66, -RZ, R66.H0_H0 ;  /* 0x20000042ff427230 */ /* 0x000fe40000004100 */
[-C--:B------:R-:W-:Y:S01]  /*7bf0*/  FMUL.FTZ R70, R51, R68.reuse ;  /* 0x0000004433467220 */ /* 0x080fe20000410000 */
[----:B------:R-:W-:Y:S01]  /*7c00*/  FMUL.FTZ R68, R47, R68 ;  /* 0x000000442f447220 */ /* 0x000fe20000410000 */
[-C--:B------:R-:W-:Y:S01]  /*7c10*/  FFMA.FTZ R44, R44, R65.reuse, -R45 ;  /* 0x000000412c2c7223 */ /* 0x080fe2000001082d */
[----:B------:R-:W-:Y:S01]  /*7c20*/  FFMA.FTZ R45, R48, R65, R67 ;  /* 0x00000041302d7223 */ /* 0x000fe20000010043 */
[----:B------:R-:W-:-:S02]  /*7c30*/  HADD2.F32 R65, -RZ, R64.H0_H0 ;  /* 0x20000040ff417230 */ /* 0x000fc40000004100 */
[-C--:B------:R-:W-:Y:S01]  /*7c40*/  FFMA.FTZ R48, R51, R66.reuse, R68 ;  /* 0x0000004233307223 */ /* 0x080fe20000010044 */
[----:B------:R-:W-:Y:S02]  /*7c50*/  HADD2.F32 R68, -RZ, R130.H1_H1 ;  /* 0x30000082ff447230 */ /* 0x000fe40000004100 */
[----:B------:R-:W-:Y:S01]  /*7c60*/  FFMA.FTZ R47, R47, R66, -R70 ;  /* 0x000000422f2f7223 */ /* 0x000fe20000010846 */
[----:B------:R-:W-:Y:S02]  /*7c70*/  HADD2.F32 R64, -RZ, R64.H1_H1 ;  /* 0x30000040ff407230 */ /* 0x000fe40000004100 */
[----:B------:R-:W-:Y:S02]  /*7c80*/  HADD2.F32 R69, -RZ, R69.H0_H0 ;  /* 0x20000045ff457230 */ /* 0x000fe40000004100 */
[----:B------:R-:W-:Y:S01]  /*7c90*/  FMUL.FTZ R70, R65, R68 ;  /* 0x0000004441467220 */ /* 0x000fe20000410000 */
[----:B------:R-:W-:Y:S01]  /*7ca0*/  HADD2.F32 R66, -RZ, R132.H1_H1 ;  /* 0x30000084ff427230 */ /* 0x000fe20000004100 */
[----:B------:R-:W-:Y:S01]  /*7cb0*/  F2FP.F16.F32.PACK_AB R47, R47, R44 ;  /* 0x0000002c2f2f723e */ /* 0x000fe200000000ff */
[----:B------:R-:W-:-:S02]  /*7cc0*/  HADD2.F32 R51, -RZ, R49.H0_H0 ;  /* 0x20000031ff337230 */ /* 0x000fc40000004100 */
[-C--:B------:R-:W-:Y:S01]  /*7cd0*/  FMUL.FTZ R72, R64, R69.reuse ;  /* 0x0000004540487220 */ /* 0x080fe20000410000 */
[----:B------:R-:W-:Y:S02]  /*7ce0*/  HADD2.F32 R49, -RZ, R49.H1_H1 ;  /* 0x30000031ff317230 */ /* 0x000fe40000004100 */
        /* <DEDUP_REMOVED lines=8> */
[--C-:B------:R-:W-:Y:S02]  /*7d70*/  HADD2.F32 R49, -RZ, R62.reuse.H0_H0 ;  /* 0x2000003eff317230 */ /* 0x100fe40000004100 */
[----:B------:R-:W-:Y:S01]  /*7d80*/  FFMA.FTZ R68, R65, R66, R68 ;  /* 0x0000004241447223 */ /* 0x000fe20000010044 */
[----:B------:R-:W-:Y:S02]  /*7d90*/  HADD2.F32 R61, -RZ, R61.H0_H0 ;  /* 0x2000003dff3d7230 */ /* 0x000fe40000004100 */
[-C--:B------:R-:W-:Y:S01]  /*7da0*/  FMUL.FTZ R64, R51, R130.reuse ;  /* 0x0000008233407220 */ /* 0x080fe20000410000 */
[----:B------:R-:W-:Y:S02]  /*7db0*/  HADD2.F32 R63, -RZ, R63.H1_H1 ;  /* 0x3000003fff3f7230 */ /* 0x000fe40000004100 */
[----:B------:R-:W-:Y:S01]  /*7dc0*/  FMUL.FTZ R130, R49, R130 ;  /* 0x0000008231827220 */ /* 0x000fe20000410000 */
[----:B------:R-:W-:Y:S01]  /*7dd0*/  HADD2.F32 R62, -RZ, R62.H1_H1 ;  /* 0x3000003eff3e7230 */ /* 0x000fe20000004100 */
[----:B------:R-:W-:Y:S01]  /*7de0*/  F2FP.F16.F32.PACK_AB R70, R71, R70 ;  /* 0x000000464746723e */ /* 0x000fe200000000ff */
[----:B------:R-:W-:-:S02]  /*7df0*/  HADD2.F32 R132, -RZ, R132.H0_H0 ;  /* 0x20000084ff847230 */ /* 0x000fc40000004100 */
[-C--:B------:R-:W-:Y:S01]  /*7e00*/  FMUL.FTZ R65, R63, R61.reuse ;  /* 0x0000003d3f417220 */ /* 0x080fe20000410000 */
[----:B------:R-:W-:Y:S02]  /*7e10*/  HADD2.F32 R60, -RZ, R60.H0_H0 ;  /* 0x2000003cff3c7230 */ /* 0x000fe40000004100 */
[C---:B------:R-:W-:Y:S01]  /*7e20*/  FMUL.FTZ R66, R62.reuse, R61 ;  /* 0x0000003d3e427220 */ /* 0x040fe20000410000 */
[----:B------:R-:W-:Y:S02]  /*7e30*/  HADD2.F32 R61, -RZ, R56.H0_H0 ;  /* 0x20000038ff3d7230 */ /* 0x000fe40000004100 */
[-C--:B------:R-:W-:Y:S01]  /*7e40*/  FFMA.FTZ R130, R51, R132.reuse, R130 ;  /* 0x0000008433827223 */ /* 0x080fe20000010082 */
[----:B------:R-:W-:Y:S01]  /*7e50*/  FFMA.FTZ R64, R49, R132, -R64 ;  /* 0x0000008431407223 */ /* 0x000fe20000010840 */
[-C--:B------:R-:W-:Y:S01]  /*7e60*/  FFMA.FTZ R65, R62, R60.reuse, -R65 ;  /* 0x0000003c3e417223 */ /* 0x080fe20000010841 */
[----:B------:R-:W-:Y:S01]  /*7e70*/  FFMA.FTZ R67, R63, R60, R66 ;  /* 0x0000003c3f437223 */ /* 0x000fe20000010042 */
[----:B------:R-:W-:-:S02]  /*7e80*/  HADD2.F32 R51, -RZ, R50.H0_H0 ;  /* 0x20000032ff337230 */ /* 0x000fc40000004100 */
[----:B------:R-:W-:Y:S01]  /*7e90*/  HADD2.F32 R62, -RZ, R131.H0_H0 ;  /* 0x20000083ff3e7230 */ /* 0x000fe20000004100 */
[----:B------:R-:W-:Y:S01]  /*7ea0*/  F2FP.F16.F32.PACK_AB R44, R65, R64 ;  /* 0x00000040412c723e */ /* 0x000fe200000000ff */
[----:B------:R-:W-:Y:S02]  /*7eb0*/  HADD2.F32 R63, -RZ, R58.H0_H0 ;  /* 0x2000003aff3f7230 */ /* 0x000fe40000004100 */
[----:B------:R-:W-:Y:S02]  /*7ec0*/  HADD2.F32 R49, -RZ, R46.H0_H0 ;  /* 0x2000002eff317230 */ /* 0x000fe40000004100 */
[-C--:B------:R-:W-:Y:S01]  /*7ed0*/  FMUL.FTZ R56, R51, R62.reuse ;  /* 0x0000003e33387220 */ /* 0x080fe20000410000 */
[----:B------:R-:W-:Y:S02]  /*7ee0*/  HADD2.F32 R50, -RZ, R50.H1_H1 ;  /* 0x30000032ff327230 */ /* 0x000fe40000004100 */
[----:B------:R-:W-:Y:S02]  /*7ef0*/  HADD2.F32 R46, -RZ, R46.H1_H1 ;  /* 0x3000002eff2e7230 */ /* 0x000fe40000004100 */
[----:B------:R-:W-:Y:S01]  /*7f00*/  FMUL.FTZ R62, R49, R62 ;  /* 0x0000003e313e7220 */ /* 0x000fe20000410000 */
[----:B------:R-:W-:-:S02]  /*7f10*/  HADD2.F32 R60, -RZ, R133.H0_H0 ;  /* 0x20000085ff3c7230 */ /* 0x000fc40000004100 */
[-C--:B------:R-:W-:Y:S01]  /*7f20*/  FMUL.FTZ R69, R50, R63.reuse ;  /* 0x0000003f32457220 */ /* 0x080fe20000410000 */
[C---:B------:R-:W-:Y:S02]  /*7f30*/  FMUL.FTZ R63, R46.reuse, R63 ;  /* 0x0000003f2e3f7220 */ /* 0x040fe40000410000 */
        /* <DEDUP_REMOVED lines=8> */
[----:B------:R-:W-:-:S02]  /*7fc0*/  F2FP.F16.F32.PACK_AB R48, R67, R130 ;  /* 0x000000824330723e */ /* 0x000fc400000000ff */
[----:B------:R-:W-:Y:S02]  /*7fd0*/  F2FP.F16.F32.PACK_AB R46, R69, R56 ;  /* 0x00000038452e723e */ /* 0x000fe400000000ff */
[----:B------:R-:W-:-:S07]  /*7fe0*/  F2FP.F16.F32.PACK_AB R50, R63, R62 ;  /* 0x0000003e3f32723e */ /* 0x000fce00000000ff */
.L_x_7818:
[----:B------:R-:W-:Y:S05]  /*7ff0*/  BSYNC B1 ;  /* 0x0000000000017941 */ /* 0x000fea0003800000 */
.L_x_7817:
[----:B-1----:R1:W-:Y:S01]  /*8000*/  STG.E.128 desc[UR42][R54.64], R44 ;  /* 0x0000002c36007986 */ /* 0x0023e2000c101d2a */
[----:B------:R-:W-:-:S13]  /*8010*/  ISETP.GE.AND P3, PT, R59, R128, PT ;  /* 0x000000803b00720c */ /* 0x000fda0003f66270 */
[----:B------:R-:W-:Y:S05]  /*8020*/  @P3 BRA `(.L_x_7793) ;  /* 0x00000004009c3947 */ /* 0x000fea0003800000 */
[--C-:B-1----:R-:W-:Y:S02]  /*8030*/  SHF.R.S32.HI R44, RZ, 0x1f, R59.reuse ;  /* 0x0000001fff2c7819 */ /* 0x102fe4000001143b */
[----:B------:R-:W-:-:S04]  /*8040*/  IADD3 R59, P3, P4, R96, R118, R59 ;  /* 0x00000076603b7210 */ /* 0x000fc80007c7e03b */
[----:B------:R-:W-:Y:S02]  /*8050*/  IADD3.X R44, R36, R57, R44, P3, P4 ;  /* 0x00000039242c7210 */ /* 0x000fe40001fe842c */
[----:B------:R-:W-:-:S04]  /*8060*/  LEA R52, P3, R59, R52, 0x1 ;  /* 0x000000343b347211 */ /* 0x000fc800078608ff */
[----:B------:R-:W-:-:S05]  /*8070*/  LEA.HI.X R53, R59, R53, R44, 0x1, P3 ;  /* 0x000000353b357211 */ /* 0x000fca00018f0c2c */
[----:B--2---:R1:W-:Y:S01]  /*8080*/  STG.E.128 desc[UR42][R52.64], R48 ;  /* 0x0000003034007986 */ /* 0x0043e2000c101d2a */
[----:B------:R-:W-:Y:S05]  /*8090*/  BRA `(.L_x_7793) ;  /* 0x0000000400807947 */ /* 0x000fea0003800000 */
.L_x_7756:
[----:B------:R-:W-:-:S06]  /*80a0*/  UISETP.NE.AND UP0, UPT, UR45, 0x3, UPT ;  /* 0x000000032d00788c */ /* 0x000fcc000bf05270 */
[----:B------:R-:W-:-:S13]  /*80b0*/  PLOP3.LUT P0, PT, PT, PT, UP0, 0x80, 0x0 ;  /* 0x000000000000781c */ /* 0x000fda0003f0f008 */
[----:B------:R-:W-:Y:S05]  /*80c0*/  @!P0 BRA `(.L_x_7819) ;  /* 0x0000000000048947 */ /* 0x000fea0003800000 */
[----:B------:R-:W-:Y:S01]  /*80d0*/  BPT.TRAP 0x1 ;  /* 0x000000040000795c */ /* 0x000fe20000300000 */
.L_x_7819:
[----:B------:R-:W-:Y:S01]  /*80e0*/  IMAD R107, R184, 0x8, R2 ;  /* 0x00000008b86b7824 */ /* 0x000fe200078e0202 */
[----:B------:R-:W-:Y:S01]  /*80f0*/  SHF.L.U32 R117, R191, 0x1f, RZ ;  /* 0x0000001fbf757819 */ /* 0x000fe200000006ff */
[----:B------:R-:W-:Y:S01]  /*8100*/  IMAD R113, R26, -0x80, R24 ;  /* 0xffffff801a717824 */ /* 0x000fe200078e0218 */
[----:B------:R-:W-:Y:S01]  /*8110*/  BSSY B1, `(.L_x_7820) ;  /* 0x0000006000017945 */ /* 0x000fe20003800000 */
[----:B0-----:R-:W-:Y:S01]  /*8120*/  SHF.R.S32.HI R44, RZ, 0x1f, R26 ;  /* 0x0000001fff2c7819 */ /* 0x001fe2000001141a */
[----:B------:R-:W0:Y:S01]  /*8130*/  SYNCS.PHASECHK.TRANS64.TRYWAIT P3, [R107+URZ+0x28890], R117 ;  /* 0x028890756b0075a7 */ /* 0x000e22000806017f */
[----:B------:R-:W-:Y:S01]  /*8140*/  IMAD R45, R0, R26, RZ ;  /* 0x0000001a002d7224 */ /* 0x000fe200078e02ff */
[----:B------:R-:W-:Y:S01]  /*8150*/  VIMNMX R113, R113, 0x80, PT ;  /* 0x0000008071717848 */ /* 0x000fe20003fe0100 */
[----:B0-----:R-:W-:Y:S06]  /*8160*/  @!P3 BRA `(.L_x_7821) ;  /* 0x000001e8009cb947 */ /* 0x001fec0003800000 */
.L_x_8193:
[----:B------:R-:W-:Y:S05]  /*8170*/  BSYNC B1 ;  /* 0x0000000000017941 */ /* 0x000fea0003800000 */
.L_x_7820:
[----:B------:R-:W-:Y:S01]  /*8180*/  ISETP.GE.AND P3, PT, R23, R113, PT ;  /* 0x000000711700720c */ /* 0x000fe20003f66270 */
[----:B------:R-:W-:Y:S01]  /*8190*/  IMAD R45, R44, R123, R45 ;  /* 0x0000007b2c2d7224 */ /* 0x000fe200078e022d */
[----:B------:R-:W-:Y:S01]  /*81a0*/  BSSY B1, `(.L_x_7822) ;  /* 0x0000012000017945 */ /* 0x000fe20003800000 */
[----:B------:R-:W-:-:S04]  /*81b0*/  IMAD.WIDE.U32 R52, R123, R26, RZ ;  /* 0x0000001a7b347225 */ /* 0x000fc800078e00ff */
[----:B------:R-:W-:-:S06]  /*81c0*/  IMAD.IADD R61, R45, 0x1, R53 ;  /* 0x000000012d3d7824 */ /* 0x000fcc00078e0235 */
[----:B------:R-:W-:Y:S05]  /*81d0*/  @P3 BRA `(.L_x_7823) ;  /* 0x0000000000383947 */ /* 0x000fea0003800000 */
[----:B------:R-:W1:Y:S01]  /*81e0*/  @!P2 LDC.64 R54, c[0x0][0x2e8] ;  /* 0x0000ba00ff36ab82 */ /* 0x000e620000000a00 */
[----:B------:R-:W2:Y:S01]  /*81f0*/  @!P2 LDS.128 R44, [R111+0x18400] ;  /* 0x018400006f2ca984 */ /* 0x000ea20000000c00 */
[----:B------:R-:W-:-:S03]  /*8200*/  @!P2 IADD3 R58, P3, R37, R52, RZ ;  /* 0x00000034253aa210 */ /* 0x000fc60007f7e0ff */
[----:B------:R-:W3:Y:S02]  /*8210*/  @!P1 LDS.128 R48, [R111+0x1c400] ;  /* 0x01c400006f309984 */ /* 0x000ee40000000c00 */
[----:B------:R-:W-:Y:S01]  /*8220*/  @!P2 IMAD.X R59, R61, 0x1, R99, P3 ;  /* 0x000000013d3ba824 */ /* 0x000fe200018e0663 */
[----:B------:R-:W4:Y:S01]  /*8230*/  @!P1 LDC.64 R56, c[0x0][0x2e8] ;  /* 0x0000ba00ff389b82 */ /* 0x000f220000000a00 */
[----:B-1----:R-:W-:-:S04]  /*8240*/  @!P2 LEA R54, P3, R58, R54, 0x1 ;  /* 0x000000363a36a211 */ /* 0x002fc800078608ff */
[----:B------:R-:W-:Y:S02]  /*8250*/  @!P2 LEA.HI.X R55, R58, R55, R59, 0x1, P3 ;  /* 0x000000373a37a211 */ /* 0x000fe400018f0c3b */
[----:B------:R-:W-:-:S04]  /*8260*/  @!P1 IADD3 R58, P3, R100, R52, RZ ;  /* 0x00000034643a9210 */ /* 0x000fc80007f7e0ff */
[----:B------:R-:W-:Y:S02]  /*8270*/  @!P1 IADD3.X R59, R61, R105, RZ, P3, !PT ;  /* 0x000000693d3b9210 */ /* 0x000fe40001ffe4ff */
[----:B----4-:R-:W-:-:S04]  /*8280*/  @!P1 LEA R56, P3, R58, R56, 0x1 ;  /* 0x000000383a389211 */ /* 0x010fc800078608ff */
[----:B------:R-:W-:Y:S01]  /*8290*/  @!P1 LEA.HI.X R57, R58, R57, R59, 0x1, P3 ;  /* 0x000000393a399211 */ /* 0x000fe200018f0c3b */
[----:B--2---:R1:W-:Y:S04]  /*82a0*/  @!P2 STG.E.128 desc[UR42][R54.64], R44 ;  /* 0x0000002c3600a986 */ /* 0x0043e8000c101d2a */
[----:B---3--:R1:W-:Y:S04]  /*82b0*/  @!P1 STG.E.128 desc[UR42][R56.64], R48 ;  /* 0x0000003038009986 */ /* 0x0083e8000c101d2a */
.L_x_7823:
[----:B------:R-:W-:Y:S05]  /*82c0*/  BSYNC B1 ;  /* 0x0000000000017941 */ /* 0x000fea0003800000 */
.L_x_7822:
[----:B------:R-:W-:Y:S01]  /*82d0*/  ISETP.GE.AND P3, PT, R212, R113, PT ;  /* 0x00000071d400720c */ /* 0x000fe20003f66270 */
[----:B------:R-:W-:-:S12]  /*82e0*/  BSSY B1, `(.L_x_7824) ;  /* 0x0000012000017945 */ /* 0x000fd80003800000 */
[----:B------:R-:W-:Y:S05]  /*82f0*/  @P3 BRA `(.L_x_7825) ;  /* 0x0000000000403947 */ /* 0x000fea0003800000 */
[----:B-1----:R-:W1:Y:S01]  /*8300*/  @!P2 LDC.64 R54, c[0x0][0x2e8] ;  /* 0x0000ba00ff36ab82 */ /* 0x002e620000000a00 */
[----:B------:R-:W2:Y:S01]  /*8310*/  @!P2 LDS.128 R44, [R111+0x19400] ;  /* 0x019400006f2ca984 */ /* 0x000ea20000000c00 */
[----:B------:R-:W-:-:S03]  /*8320*/  IADD3 R60, P3, R88, R52, RZ ;  /* 0x00000034583c7210 */ /* 0x000fc60007f7e0ff */
[----:B------:R-:W3:Y:S02]  /*8330*/  @!P1 LDS.128 R48, [R111+0x1d400] ;  /* 0x01d400006f309984 */ /* 0x000ee40000000c00 */
[----:B------:R-:W-:Y:S01]  /*8340*/  IMAD.X R62, R61, 0x1, R89, P3 ;  /* 0x000000013d3e7824 */ /* 0x000fe200018e0659 */
[----:B------:R-:W4:Y:S01]  /*8350*/  @!P1 LDC.64 R56, c[0x0][0x2e8] ;  /* 0x0000ba00ff389b82 */ /* 0x000f220000000a00 */
[----:B------:R-:W-:-:S05]  /*8360*/  @!P2 IADD3 R58, P3, R60, R37, RZ ;  /* 0x000000253c3aa210 */ /* 0x000fca0007f7e0ff */
[----:B------:R-:W-:Y:S01]  /*8370*/  @!P2 IMAD.X R59, R62, 0x1, R99, P3 ;  /* 0x000000013e3ba824 */ /* 0x000fe200018e0663 */
[----:B-1----:R-:W-:-:S04]  /*8380*/  @!P2 LEA R54, P3, R58, R54, 0x1 ;  /* 0x000000363a36a211 */ /* 0x002fc800078608ff */
[----:B------:R-:W-:Y:S02]  /*8390*/  @!P2 LEA.HI.X R55, R58, R55, R59, 0x1, P3 ;  /* 0x000000373a37a211 */ /* 0x000fe400018f0c3b */
[----:B------:R-:W-:-:S05]  /*83a0*/  @!P1 IADD3 R58, P3, R60, R100, RZ ;  /* 0x000000643c3a9210 */ /* 0x000fca0007f7e0ff */
[----:B------:R-:W-:Y:S01]  /*83b0*/  @!P1 IMAD.X R59, R62, 0x1, R105, P3 ;  /* 0x000000013e3b9824 */ /* 0x000fe200018e0669 */
[----:B----4-:R-:W-:-:S04]  /*83c0*/  @!P1 LEA R56, P3, R58, R56, 0x1 ;  /* 0x000000383a389211 */ /* 0x010fc800078608ff */
[----:B------:R-:W-:Y:S01]  /*83d0*/  @!P1 LEA.HI.X R57, R58, R57, R59, 0x1, P3 ;  /* 0x000000393a399211 */ /* 0x000fe200018f0c3b */
[----:B--2---:R2:W-:Y:S04]  /*83e0*/  @!P2 STG.E.128 desc[UR42][R54.64], R44 ;  /* 0x0000002c3600a986 */ /* 0x0045e8000c101d2a */
[----:B---3--:R2:W-:Y:S04]  /*83f0*/  @!P1 STG.E.128 desc[UR42][R56.64], R48 ;  /* 0x0000003038009986 */ /* 0x0085e8000c101d2a */
.L_x_7825:
[----:B------:R-:W-:Y:S05]  /*8400*/  BSYNC B1 ;  /* 0x0000000000017941 */ /* 0x000fea0003800000 */
.L_x_7824:
[----:B------:R-:W-:Y:S01]  /*8410*/  ISETP.GE.AND P3, PT, R211, R113, PT ;  /* 0x00000071d300720c */ /* 0x000fe20003f66270 */
[----:B------:R-:W-:-:S12]  /*8420*/  BSSY B1, `(.L_x_7826) ;  /* 0x0000012000017945 */ /* 0x000fd80003800000 */
[----:B------:R-:W-:Y:S05]  /*8430*/  @P3 BRA `(.L_x_7827) ;  /* 0x0000000000403947 */ /* 0x000fea0003800000 */
[----:B-12---:R-:W1:Y:S01]  /*8440*/  @!P2 LDC.64 R54, c[0x0][0x2e8] ;  /* 0x0000ba00ff36ab82 */ /* 0x006e620000000a00 */
[----:B------:R-:W2:Y:S01]  /*8450*/  @!P2 LDS.128 R44, [R111+0x1a400] ;  /* 0x01a400006f2ca984 */ /* 0x000ea20000000c00 */
[----:B------:R-:W-:-:S03]  /*8460*/  LEA R60, P3, R98, R52, 0x6 ;  /* 0x00000034623c7211 */ /* 0x000fc600078630ff */
        /* <DEDUP_REMOVED lines=13> */
.L_x_7827:
[----:B------:R-:W-:Y:S05]  /*8540*/  BSYNC B1 ;  /* 0x0000000000017941 */ /* 0x000fea0003800000 */
.L_x_7826:
[----:B------:R-:W-:-:S13]  /*8550*/  ISETP.GE.AND P3, PT, R210, R113, PT ;  /* 0x00000071d200720c */ /* 0x000fda0003f66270 */
[----:B------:R-:W-:Y:S05]  /*8560*/  @P3 BRA `(.L_x_7793) ;  /* 0x00000000004c3947 */ /* 0x000fea0003800000 */
[----:B------:R-:W3:Y:S01]  /*8570*/  LDC.64 R58, c[0x0][0x300] ;  /* 0x0000c000ff3a7b82 */ /* 0x000ee20000000a00 */
[----:B-12-4-:R-:W1:Y:S01]  /*8580*/  @!P2 LDS.128 R44, [R111+0x1b400] ;  /* 0x01b400006f2ca984 */ /* 0x016e620000000c00 */
[----:B------:R-:W-:-:S03]  /*8590*/  IMAD.MOV.U32 R53, RZ, RZ, R61 ;  /* 0x000000ffff357224 */ /* 0x000fc600078e003d */
[----:B------:R-:W2:Y:S03]  /*85a0*/  @!P1 LDS.128 R48, [R111+0x1f400] ;  /* 0x01f400006f309984 */ /* 0x000ea60000000c00 */
[----:B------:R-:W4:Y:S08]  /*85b0*/  @!P2 LDC.64 R54, c[0x0][0x2e8] ;  /* 0x0000ba00ff36ab82 */ /* 0x000f300000000a00 */
[----:B------:R-:W5:Y:S01]  /*85c0*/  @!P1 LDC.64 R56, c[0x0][0x2e8] ;  /* 0x0000ba00ff389b82 */ /* 0x000f620000000a00 */
[----:B---3--:R-:W-:-:S04]  /*85d0*/  IMAD.WIDE.U32 R52, R58, 0x60, R52 ;  /* 0x000000603a347825 */ /* 0x008fc800078e0034 */
[----:B------:R-:W-:-:S04]  /*85e0*/  IMAD R59, R59, 0x60, RZ ;  /* 0x000000603b3b7824 */ /* 0x000fc800078e02ff */
[----:B------:R-:W-:Y:S01]  /*85f0*/  IMAD.IADD R60, R53, 0x1, R59 ;  /* 0x00000001353c7824 */ /* 0x000fe200078e023b */
[----:B------:R-:W-:-:S05]  /*8600*/  @!P2 IADD3 R53, P3, R37, R52, RZ ;  /* 0x000000342535a210 */ /* 0x000fca0007f7e0ff */
[----:B------:R-:W-:Y:S01]  /*8610*/  @!P2 IMAD.X R58, R60, 0x1, R99, P3 ;  /* 0x000000013c3aa824 */ /* 0x000fe200018e0663 */
[----:B----4-:R-:W-:-:S04]  /*8620*/  @!P2 LEA R54, P3, R53, R54, 0x1 ;  /* 0x000000363536a211 */ /* 0x010fc800078608ff */
[----:B------:R-:W-:Y:S02]  /*8630*/  @!P2 LEA.HI.X R55, R53, R55, R58, 0x1, P3 ;  /* 0x000000373537a211 */ /* 0x000fe400018f0c3a */
[----:B------:R-:W-:-:S03]  /*8640*/  @!P1 IADD3 R52, P3, R100, R52, RZ ;  /* 0x0000003464349210 */ /* 0x000fc60007f7e0ff */
[----:B-1----:R3:W-:Y:S02]  /*8650*/  @!P2 STG.E.128 desc[UR42][R54.64], R44 ;  /* 0x0000002c3600a986 */ /* 0x0027e4000c101d2a */
[----:B------:R-:W-:Y:S01]  /*8660*/  @!P1 IMAD.X R53, R60, 0x1, R105, P3 ;  /* 0x000000013c359824 */ /* 0x000fe200018e0669 */
[----:B-----5:R-:W-:-:S04]  /*8670*/  @!P1 LEA R56, P3, R52, R56, 0x1 ;  /* 0x0000003834389211 */ /* 0x020fc800078608ff */
[----:B------:R-:W-:-:S05]  /*8680*/  @!P1 LEA.HI.X R57, R52, R57, R53, 0x1, P3 ;  /* 0x0000003934399211 */ /* 0x000fca00018f0c35 */
[----:B--2---:R3:W-:Y:S04]  /*8690*/  @!P1 STG.E.128 desc[UR42][R56.64], R48 ;  /* 0x0000003038009986 */ /* 0x0047e8000c101d2a */
.L_x_7793:
[----:B------:R-:W-:Y:S05]  /*86a0*/  BSYNC B0 ;  /* 0x0000000000007941 */ /* 0x000fea0003800000 */
.L_x_7755:
        /* <DEDUP_REMOVED lines=17> */
.L_x_7829:
[----:B------:R-:W-:Y:S05]  /*87c0*/  BSYNC B0 ;  /* 0x0000000000007941 */ /* 0x000fea0003800000 */
.L_x_7828:
[----:B------:R-:W2:Y:S01]  /*87d0*/  SYNCS.PHASECHK.TRANS64.TRYWAIT P0, [R107+URZ+0x288b0], R117 ;  /* 0x0288b0756b0075a7 */ /* 0x000ea2000800017f */
[----:B------:R-:W-:Y:S01]  /*87e0*/  ULDC UR41, c[0x0][0x2f4] ;  /* 0x0000bd0000297ab9 */ /* 0x000fe20000000800 */
[----:B------:R-:W-:Y:S01]  /*87f0*/  ULDC.64 UR36, c[0x0][0x328] ;  /* 0x0000ca0000247ab9 */ /* 0x000fe20000000a00 */
[----:B------:R-:W-:Y:S01]  /*8800*/  ULDC.64 UR38, c[0x0][0x318] ;  /* 0x0000c60000267ab9 */ /* 0x000fe20000000a00 */
[----:B------:R-:W-:Y:S04]  /*8810*/  BSSY B0, `(.L_x_7830) ;  /* 0x0000002000007945 */ /* 0x000fe80003800000 */
[----:B--2---:R-:W-:Y:S05]  /*8820*/  @!P0 BRA `(.L_x_7831) ;  /* 0x000001e400008947 */ /* 0x004fea0003800000 */
.L_x_8194:
[----:B------:R-:W-:Y:S05]  /*8830*/  BSYNC B0 ;  /* 0x0000000000007941 */ /* 0x000fea0003800000 */
.L_x_7830:
[----:B------:R-:W-:Y:S01]  /*8840*/  ISETP.GE.AND P0, PT, R23, R113, PT ;  /* 0x000000711700720c */ /* 0x000fe20003f06270 */
[----:B------:R-:W-:Y:S01]  /*8850*/  BSSY B0, `(.L_x_7832) ;  /* 0x0000011000007945 */ /* 0x000fe20003800000 */
[----:B------:R-:W-:-:S11]  /*8860*/  IMAD.WIDE R48, R26, 0x80, R42 ;  /* 0x000000801a307825 */ /* 0x000fd600078e022a */
[----:B------:R-:W-:Y:S05]  /*8870*/  @P0 BRA `(.L_x_7833) ;  /* 0x0000000000380947 */ /* 0x000fea0003800000 */
[----:B------:R-:W-:Y:S02]  /*8880*/  IMAD R47, R49, UR36, RZ ;  /* 0x00000024312f7c24 */ /* 0x000fe4000f8e02ff */
[----:B-1----:R-:W-:Y:S02]  /*8890*/  IMAD.MOV.U32 R44, RZ, RZ, R94 ;  /* 0x000000ffff2c7224 */ /* 0x002fe400078e005e */
[----:B------:R-:W-:Y:S02]  /*88a0*/  IMAD.MOV.U32 R45, RZ, RZ, R106 ;  /* 0x000000ffff2d7224 */ /* 0x000fe400078e006a */
[C---:B------:R-:W-:Y:S02]  /*88b0*/  IMAD R47, R48.reuse, UR37, R47 ;  /* 0x00000025302f7c24 */ /* 0x040fe4000f8e022f */
[----:B------:R-:W-:-:S04]  /*88c0*/  IMAD.WIDE.U32 R44, R48, UR36, R44 ;  /* 0x00000024302c7c25 */ /* 0x000fc8000f8e002c */
[----:B------:R-:W-:Y:S01]  /*88d0*/  IMAD.IADD R45, R45, 0x1, R47 ;  /* 0x000000012d2d7824 */ /* 0x000fe200078e022f */
[----:B------:R-:W-:-:S04]  /*88e0*/  LEA R50, P0, R44, UR38, 0x1 ;  /* 0x000000262c327c11 */ /* 0x000fc8000f8008ff */
[----:B------:R-:W-:Y:S02]  /*88f0*/  LEA.HI.X R51, R44, UR39, R45, 0x1, P0 ;  /* 0x000000272c337c11 */ /* 0x000fe400080f0c2d */
[----:B------:R-:W-:-:S13]  /*8900*/  ISETP.GE.AND P0, PT, R16, UR41, PT ;  /* 0x0000002910007c0c */ /* 0x000fda000bf06270 */
[----:B------:R-:W1:Y:S04]  /*8910*/  @!P0 LDS.128 R44, [R111+0x400] ;  /* 0x000400006f2c8984 */ /* 0x000e680000000c00 */
[----:B-1----:R-:W-:Y:S01]  /*8920*/  @!P0 STG.E.128 desc[UR42][R50.64], R44 ;  /* 0x0000002c32008986 */ /* 0x002fe2000c101d2a */
[----:B------:R-:W-:-:S13]  /*8930*/  ISETP.GE.AND P0, PT, R190, UR41, PT ;  /* 0x00000029be007c0c */ /* 0x000fda000bf06270 */
[----:B------:R-:W1:Y:S04]  /*8940*/  @!P0 LDS.128 R44, [R111+0x4400] ;  /* 0x004400006f2c8984 */ /* 0x000e680000000c00 */
[----:B-1----:R3:W-:Y:S02]  /*8950*/  @!P0 STG.E.128 desc[UR42][R50.64+0x80], R44 ;  /* 0x0000802c32008986 */ /* 0x0027e4000c101d2a */
.L_x_7833:
[----:B------:R-:W-:Y:S05]  /*8960*/  BSYNC B0 ;  /* 0x0000000000007941 */ /* 0x000fea0003800000 */
.L_x_7832:
[----:B------:R-:W-:Y:S01]  /*8970*/  ISETP.GE.AND P0, PT, R212, R113, PT ;  /* 0x00000071d400720c */ /* 0x000fe20003f06270 */
[----:B------:R-:W-:-:S12]  /*8980*/  BSSY B0, `(.L_x_7834) ;  /* 0x0000012000007945 */ /* 0x000fd80003800000 */
[----:B------:R-:W-:Y:S05]  /*8990*/  @P0 BRA `(.L_x_7835) ;  /* 0x0000000000400947 */ /* 0x000fea0003800000 */
[----:B---3--:R-:W-:Y:S01]  /*89a0*/  IADD3 R47, P0, R48, 0x20, RZ ;  /* 0x00000020302f7810 */ /* 0x008fe20007f1e0ff */
[----:B------:R-:W-:-:S04]  /*89b0*/  IMAD.MOV.U32 R45, RZ, RZ, R106 ;  /* 0x000000ffff2d7224 */ /* 0x000fc800078e006a */
[----:B-1----:R-:W-:-:S04]  /*89c0*/  IMAD.X R44, RZ, RZ, R49, P0 ;  /* 0x000000ffff2c7224 */ /* 0x002fc800000e0631 */
[----:B------:R-:W-:Y:S02]  /*89d0*/  IMAD R46, R44, UR36, RZ ;  /* 0x000000242c2e7c24 */ /* 0x000fe4000f8e02ff */
[----:B------:R-:W-:-:S04]  /*89e0*/  IMAD.MOV.U32 R44, RZ, RZ, R94 ;  /* 0x000000ffff2c7224 */ /* 0x000fc800078e005e */
[----:B------:R-:W-:-:S04]  /*89f0*/  IMAD.WIDE.U32 R44, R47, UR36, R44 ;  /* 0x000000242f2c7c25 */ /* 0x000fc8000f8e002c */
[----:B------:R-:W-:Y:S01]  /*8a00*/  IMAD R47, R47, UR37, R46 ;  /* 0x000000252f2f7c24 */ /* 0x000fe2000f8e022e */
[----:B------:R-:W-:-:S03]  /*8a10*/  LEA R50, P0, R44, UR38, 0x1 ;  /* 0x000000262c327c11 */ /* 0x000fc6000f8008ff */
[----:B------:R-:W-:-:S05]  /*8a20*/  IMAD.IADD R45, R45, 0x1, R47 ;  /* 0x000000012d2d7824 */ /* 0x000fca00078e022f */
[----:B------:R-:W-:Y:S02]  /*8a30*/  LEA.HI.X R51, R44, UR39, R45, 0x1, P0 ;  /* 0x000000272c337c11 */ /* 0x000fe400080f0c2d */
[----:B------:R-:W-:-:S13]  /*8a40*/  ISETP.GE.AND P0, PT, R16, UR41, PT ;  /* 0x0000002910007c0c */ /* 0x000fda000bf06270 */
[----:B------:R-:W1:Y:S04]  /*8a50*/  @!P0 LDS.128 R44, [R111+0x1400] ;  /* 0x001400006f2c8984 */ /* 0x000e680000000c00 */
[----:B-1----:R-:W-:Y:S01]  /*8a60*/  @!P0 STG.E.128 desc[UR42][R50.64], R44 ;  /* 0x0000002c32008986 */ /* 0x002fe2000c101d2a */
[----:B------:R-:W-:-:S13]  /*8a70*/  ISETP.GE.AND P0, PT, R190, UR41, PT ;  /* 0x00000029be007c0c */ /* 0x000fda000bf06270 */
[----:B------:R-:W1:Y:S04]  /*8a80*/  @!P0 LDS.128 R44, [R111+0x5400] ;  /* 0x005400006f2c8984 */ /* 0x000e680000000c00 */
[----:B-1----:R4:W-:Y:S02]  /*8a90*/  @!P0 STG.E.128 desc[UR42][R50.64+0x80], R44 ;  /* 0x0000802c32008986 */ /* 0x0029e4000c101d2a */
.L_x_7835:
[----:B------:R-:W-:Y:S05]  /*8aa0*/  BSYNC B0 ;  /* 0x0000000000007941 */ /* 0x000fea0003800000 */
.L_x_7834:
[----:B------:R-:W-:Y:S01]  /*8ab0*/  ISETP.GE.AND P0, PT, R211, R113, PT ;  /* 0x00000071d300720c */ /* 0x000fe20003f06270 */
[----:B------:R-:W-:-:S12]  /*8ac0*/  BSSY B0, `(.L_x_7836) ;  /* 0x0000012000007945 */ /* 0x000fd80003800000 */
[----:B------:R-:W-:Y:S05]  /*8ad0*/  @P0 BRA `(.L_x_7837) ;  /* 0x0000000000400947 */ /* 0x000fea0003800000 */
[----:B---34-:R-:W-:Y:S01]  /*8ae0*/  IADD3 R47, P0, R48, 0x40, RZ ;  /* 0x00000040302f7810 */ /* 0x018fe20007f1e0ff */
        /* <DEDUP_REMOVED lines=15> */
.L_x_7837:
[----:B------:R-:W-:Y:S05]  /*8be0*/  BSYNC B0 ;  /* 0x0000000000007941 */ /* 0x000fea0003800000 */
.L_x_7836:
[----:B------:R-:W-:Y:S01]  /*8bf0*/  ISETP.GE.AND P0, PT, R210, R113, PT ;  /* 0x00000071d200720c */ /* 0x000fe20003f06270 */
[----:B------:R-:W-:-:S12]  /*8c00*/  BSSY B0, `(.L_x_7838) ;  /* 0x0000012000007945 */ /* 0x000fd80003800000 */
[----:B------:R-:W-:Y:S05]  /*8c10*/  @P0 BRA `(.L_x_7839) ;  /* 0x0000000000400947 */ /* 0x000fea0003800000 */
[----:B-1-34-:R-:W-:Y:S01]  /*8c20*/  IADD3 R47, P0, R48, 0x60, RZ ;  /* 0x00000060302f7810 */ /* 0x01afe20007f1e0ff */
[----:B------:R-:W-:Y:S02]  /*8c30*/  IMAD.MOV.U32 R44, RZ, RZ, R94 ;  /* 0x000000ffff2c7224 */ /* 0x000fe400078e005e */
        /* <DEDUP_REMOVED lines=14> */
.L_x_7839:
[----:B------:R-:W-:Y:S05]  /*8d20*/  BSYNC B0 ;  /* 0x0000000000007941 */ /* 0x000fea0003800000 */
.L_x_7838:
[----:B-1-34-:R-:W3:Y:S01]  /*8d30*/  LDL R44, [R1+0x10] ;  /* 0x00001000012c7983 */ /* 0x01aee20000100800 */
[----:B------:R-:W-:Y:S02]  /*8d40*/  VIADD R184, R184, 0x1 ;  /* 0x00000001b8b87836 */ /* 0x000fe40000000000 */
[----:B0-2---:R-:W-:Y:S01]  /*8d50*/  @!P3 VIADD R107, R107, 0x288c0 ;  /* 0x000288c06b6bb836 */ /* 0x005fe20000000000 */
[----:B------:R-:W-:Y:S01]  /*8d60*/  @!PT LDS RZ, [RZ] ;  /* 0x00000000fffff984 */ /* 0x000fe20000000800 */
[----:B------:R-:W-:Y:S01]  /*8d70*/  @!PT LDS RZ, [RZ] ;  /* 0x00000000fffff984 */ /* 0x000fe20000000800 */
[----:B------:R-:W-:Y:S01]  /*8d80*/  @!PT LDS RZ, [RZ] ;  /* 0x00000000fffff984 */ /* 0x000fe20000000800 */
[----:B------:R-:W-:Y:S01]  /*8d90*/  @!PT LDS RZ, [RZ] ;  /* 0x00000000fffff984 */ /* 0x000fe20000000800 */
[----:B------:R0:W-:Y:S06]  /*8da0*/  MEMBAR.ALL.CTA ;  /* 0x0000000000007992 */ /* 0x0001ec0000008000 */
[----:B0-----:R-:W0:Y:S02]  /*8db0*/  FENCE.VIEW.ASYNC.S ;  /* 0x00000000000073c6 */ /* 0x001e240000000000 */
[----:B0-----:R0:W-:Y:S01]  /*8dc0*/  BAR.SYNC.DEFER_BLOCKING R122, 0x80 ;  /* 0x0002007a0000751d */ /* 0x0011e20000010000 */
[----:B------:R-:W-:-:S02]  /*8dd0*/  ISETP.NE.AND P0, PT, R184, 0x2, PT ;  /* 0x00000002b800780c */ /* 0x000fc40003f05270 */
[----:B------:R-:W-:Y:S02]  /*8de0*/  @!P3 PRMT R107, RZ, 0x654, R107 ;  /* 0x00000654ff6bb816 */ /* 0x000fe4000000006b */
[----:B------:R-:W-:Y:S02]  /*8df0*/  SEL R184, R184, RZ, P0 ;  /* 0x000000ffb8b87207 */ /* 0x000fe40000000000 */
[----:B------:R0:W-:Y:S01]  /*8e00*/  @!P3 SYNCS.ARRIVE.TRANS64.RED.A1T0 RZ, [R107+URZ], RZ ;  /* 0x000000ff6bffb9a7 */ /* 0x0001e2000810043f */
[----:B---3--:R-:W-:Y:S02]  /*8e10*/  LOP3.LUT P4, RZ, R44, 0x4, RZ, 0xc0, !PT ;  /* 0x000000042cff7812 */ /* 0x008fe4000788c0ff */
[----:B------:R-:W-:-:S04]  /*8e20*/  SEL R44, RZ, 0x1, P0 ;  /* 0x00000001ff2c7807 */ /* 0x000fc80000000000 */
[----:B------:R-:W-:-:S07]  /*8e30*/  LOP3.LUT R191, R191, R44, RZ, 0x3c, !PT ;  /* 0x0000002cbfbf7212 */ /* 0x000fce00078e3cff */
[----:B0-----:R-:W-:Y:S05]  /*8e40*/  @P4 BRA `(.L_x_7840) ;  /* 0xffffff9c00884947 */ /* 0x001fea000383ffff */
[----:B------:R-:W0:Y:S01]  /*8e50*/  S2R R45, SR_TID.X ;  /* 0x00000000002d7919 */ /* 0x000e220000002100 */
[----:B------:R-:W-:Y:S02]  /*8e60*/  PLOP3.LUT P0, PT, PT, PT, PT, 0x8, 0x0 ;  /* 0x000000000000781c */ /* 0x000fe40003f0e170 */
[----:B0-----:R-:W-:-:S04]  /*8e70*/  SHF.R.U32.HI R45, RZ, 0x7, R45 ;  /* 0x00000007ff2d7819 */ /* 0x001fc8000001162d */
[----:B------:R-:W-:-:S13]  /*8e80*/  ISETP.NE.AND P4, PT, R45, 0x1, PT ;  /* 0x000000012d00780c */ /* 0x000fda0003f85270 */
[----:B------:R-:W-:Y:S06]  /*8e90*/  @!P4 BAR.ARV 0x9, 0x100 ;  /* 0x024400000000cb1d */ /* 0x000fec0000002000 */
.L_x_7750:
[----:B------:R-:W0:Y:S01]  /*8ea0*/  LDC R0, c[0x0][0x448] ;  /* 0x00011200ff007b82 */ /* 0x000e220000000800 */
[----:B------:R-:W-:-:S07]  /*8eb0*/  IADD3 R7, R189, 0x1, -R187 ;  /* 0x00000001bd077810 */ /* 0x000fce0007ffe8bb */
[----:B------:R-:W1:Y:S01]  /*8ec0*/  LDC.64 R4, c[0x0][0x9e0] ;  /* 0x00027800ff047b82 */ /* 0x000e620000000a00 */
[----:B0-----:R-:W-:Y:S01]  /*8ed0*/  ISETP.NE.AND P1, PT, R0, 0x1, PT ;  /* 0x000000010000780c */ /* 0x001fe20003f25270 */
[----:B------:R-:W-:Y:S01]  /*8ee0*/  VIADD R0, R192, 0x7f ;  /* 0x0000007fc0007836 */ /* 0x000fe20000000000 */
[----:B-1----:R-:W-:-:S11]  /*8ef0*/  ISETP.GE.AND P2, PT, R5, 0x1, PT ;  /* 0x000000010500780c */ /* 0x002fd60003f46270 */
[----:B------:R-:W0:Y:S08]  /*8f00*/  @P1 LDC R3, c[0x0][0x44c] ;  /* 0x00011300ff031b82 */ /* 0x000e300000000800 */
[----:B------:R-:W1:Y:S01]  /*8f10*/  @P1 LDC R6, c[0x0][0x450] ;  /* 0x00011400ff061b82 */ /* 0x000e620000000800 */
[----:B0-----:R-:W-:-:S05]  /*8f20*/  @P1 IMAD.HI.U32 R3, R0, R3, RZ ;  /* 0x0000000300031227 */ /* 0x001fca00078e00ff */
[----:B-1----:R-:W-:-:S05]  /*8f30*/  @P1 SHF.R.U32.HI R0, RZ, R6, R3 ;  /* 0x00000006ff001219 */ /* 0x002fca0000011603 */
[----:B------:R-:W-:Y:S01]  /*8f40*/  IMAD.IADD R3, R7, 0x1, R0 ;  /* 0x0000000107037824 */ /* 0x000fe200078e0200 */
[----:B------:R-:W-:Y:S06]  /*8f50*/  @P0 BRA `(.L_x_7841) ;  /* 0x00000000000c0947 */ /* 0x000fec0003800000 */
[----:B------:R-:W0:Y:S01]  /*8f60*/  FENCE.VIEW.ASYNC.G ;  /* 0x00000000000073c6 */ /* 0x000e220000000100 */
[----:B------:R-:W-:Y:S05]  /*8f70*/  WARPSYNC.ALL ;  /* 0x0000000000007948 */ /* 0x000fea0003800000 */
[----:B0-----:R-:W-:Y:S06]  /*8f80*/  BAR.ARV 0xc, 0x180 ;  /* 0x0306000000007b1d */ /* 0x001fec0000002000 */
.L_x_7841:
        /* <DEDUP_REMOVED lines=13> */
.L_x_7844:
[----:B------:R-:W-:-:S13]  /*9060*/  ISETP.NE.AND P0, PT, R5, 0x1, PT ;  /* 0x000000010500780c */ /* 0x000fda0003f05270 */
[----:B------:R-:W0:Y:S02]  /*9070*/  @P0 LDC.64 R6, c[0x0][0x9e8] ;  /* 0x00027a00ff060b82 */ /* 0x000e240000000a00 */
[----:B0-----:R-:W-:-:S05]  /*9080*/  @P0 IMAD.HI.U32 R6, R0, R6, RZ ;  /* 0x0000000600060227 */ /* 0x001fca00078e00ff */
[----:B------:R-:W-:-:S07]  /*9090*/  @P0 SHF.R.U32.HI R0, RZ, R7, R6 ;  /* 0x00000007ff000219 */ /* 0x000fce0000011606 */
.L_x_7845:
[----:B------:R-:W-:Y:S05]  /*90a0*/  BSYNC B0 ;  /* 0x0000000000007941 */ /* 0x000fea0003800000 */
.L_x_7843:
[----:B------:R-:W-:-:S05]  /*90b0*/  IMAD R3, R0, R5, R5 ;  /* 0x0000000500037224 */ /* 0x000fca00078e0205 */
[----:B------:R-:W-:-:S07]  /*90c0*/  VIMNMX R4, R4, R3, PT ;  /* 0x0000000304047248 */ /* 0x000fce0003fe0100 */
.L_x_7842:
[----:B------:R-:W0:Y:S01]  /*90d0*/  @P1 LDC R7, c[0x0][0x44c] ;  /* 0x00011300ff071b82 */ /* 0x000e220000000800 */
[----:B------:R-:W-:Y:S01]  /*90e0*/  IADD3 R4, R4, 0x7f, RZ ;  /* 0x0000007f04047810 */ /* 0x000fe20007ffe0ff */
[----:B------:R-:W-:Y:S01]  /*90f0*/  IMAD.MOV.U32 R0, RZ, RZ, R192 ;  /* 0x000000ffff007224 */ /* 0x000fe200078e00c0 */
[----:B------:R-:W-:Y:S02]  /*9100*/  ULDC UR4, c[0x0][0x9dc] ;  /* 0x0002770000047ab9 */ /* 0x000fe40000000800 */
[----:B------:R-:W-:-:S03]  /*9110*/  SHF.R.S32.HI R3, RZ, 0x1f, R4 ;  /* 0x0000001fff037819 */ /* 0x000fc60000011404 */
[----:B------:R-:W1:Y:S01]  /*9120*/  @P1 LDC R6, c[0x0][0x450] ;  /* 0x00011400ff061b82 */ /* 0x000e620000000800 */
        /* <DEDUP_REMOVED lines=18> */
.L_x_7848:
[----:B------:R-:W-:-:S13]  /*9250*/  ISETP.NE.AND P0, PT, R5, 0x1, PT ;  /* 0x000000010500780c */ /* 0x000fda0003f05270 */
[----:B------:R-:W0:Y:S02]  /*9260*/  @P0 LDC.64 R6, c[0x0][0x9e8] ;  /* 0x00027a00ff060b82 */ /* 0x000e240000000a00 */
[----:B0-----:R-:W-:-:S05]  /*9270*/  @P0 IMAD.HI.U32 R4, R0, R6, RZ ;  /* 0x0000000600040227 */ /* 0x001fca00078e00ff */
[----:B------:R-:W-:-:S07]  /*9280*/  @P0 SHF.R.U32.HI R0, RZ, R7, R4 ;  /* 0x00000007ff000219 */ /* 0x000fce0000011604 */
.L_x_7849:
[----:B------:R-:W-:Y:S05]  /*9290*/  BSYNC B0 ;  /* 0x0000000000007941 */ /* 0x000fea0003800000 */
.L_x_7847:
[----:B------:R-:W-:-:S05]  /*92a0*/  IMAD R0, R0, R5, RZ ;  /* 0x0000000500007224 */ /* 0x000fca00078e02ff */
[----:B------:R-:W-:-:S07]  /*92b0*/  VIMNMX R3, R3, R0, !PT ;  /* 0x0000000003037248 */ /* 0x000fce0007fe0100 */
.L_x_7846:
        /* <DEDUP_REMOVED lines=39> */
.L_x_7851:
[----:B------:R-:W-:Y:S05]  /*9530*/  BSYNC B0 ;  /* 0x0000000000007941 */ /* 0x000fea0003800000 */
.L_x_7850:
        /* <DEDUP_REMOVED lines=39> */
[----:B------:R-:W-:-:S03]  /*97b0*/  UMOV UR4, 0xffffffff ;  /* 0xffffffff00047882 */ /* 0x000fc60000000000 */
[----:B------:R-:W-:Y:S05]  /*97c0*/  BRA.DIV UR4, `(.L_x_7853) ;  /* 0x000001d6042c7947 */ /* 0x000fea000b800000 */
[----:B------:R-:W0:Y:S02]  /*97d0*/  S2R R3, SR_TID.X ;  /* 0x0000000000037919 */ /* 0x000e240000002100 */
[----:B0-----:R-:W-:-:S05]  /*97e0*/  VIADD R3, R3, 0xffffff80 ;  /* 0xffffff8003037836 */ /* 0x001fca0000000000 */
[----:B------:R-:W-:-:S04]  /*97f0*/  SHF.R.S32.HI R0, RZ, 0x1f, R3 ;  /* 0x0000001fff007819 */ /* 0x000fc80000011403 */
[----:B------:R-:W-:-:S04]  /*9800*/  LEA.HI R0, R0, R3, RZ, 0x7 ;  /* 0x0000000300007211 */ /* 0x000fc800078f38ff */
[----:B------:R-:W-:-:S05]  /*9810*/  SHF.R.S32.HI R0, RZ, 0x7, R0 ;  /* 0x00000007ff007819 */ /* 0x000fca0000011400 */
[----:B------:R0:W1:Y:S02]  /*9820*/  SHFL.IDX PT, R193, R0, RZ, 0x1f ;  /* 0x00001fff00c17589 */ /* 0x00006400000e0000 */
.L_x_8197:
[----:B01----:R-:W-:Y:S01]  /*9830*/  LEA.HI R0, R193, R193, RZ, 0x1 ;  /* 0x000000c1c1007211 */ /* 0x003fe200078f08ff */
[----:B------:R-:W-:-:S03]  /*9840*/  IMAD.U32 R3, RZ, RZ, UR44 ;  /* 0x0000002cff037e24 */ /* 0x000fc6000f8e00ff */
[----:B------:R-:W-:Y:S02]  /*9850*/  LOP3.LUT R0, R0, 0x1e, RZ, 0xc0, !PT ;  /* 0x0000001e00007812 */ /* 0x000fe400078ec0ff */
[----:B------:R-:W-:-:S03]  /*9860*/  LOP3.LUT P0, RZ, R3, 0x3ff, RZ, 0xc0, !PT ;  /* 0x000003ff03ff7812 */ /* 0x000fc6000780c0ff */
[----:B------:R-:W-:Y:S01]  /*9870*/  IMAD.IADD R0, R193, 0x1, -R0 ;  /* 0x00000001c1007824 */ /* 0x000fe200078e0a00 */
[----:B------:R-:W-:-:S04]  /*9880*/  P2R R24, PR, RZ, 0x1 ;  /* 0x00000001ff187803 */ /* 0x000fc80000000000 */
        /* <DEDUP_REMOVED lines=20> */
.L_x_7854:
        /* <DEDUP_REMOVED lines=12> */
.L_x_7858:
[----:B-1----:R1:W2:Y:S02]  /*9a90*/  SYNCS.PHASECHK.TRANS64.TRYWAIT P0, [R2+URZ+0x28800], R3 ;  /* 0x02880003020075a7 */ /* 0x0022a4000800017f */
[----:B--2---:R-:W-:Y:S05]  /*9aa0*/  @!P0 NANOSLEEP.SYNCS 0x989680 ;  /* 0x009896800000895d */ /* 0x004fea0003900000 */
[----:B------:R-:W2:Y:S02]  /*9ab0*/  @!P0 SYNCS.PHASECHK.TRANS64 P0, [R2+URZ+0x28800], R3 ;  /* 0x02880003020085a7 */ /* 0x000ea4000800007f */
[----:B--2---:R-:W-:Y:S05]  /*9ac0*/  @!P0 BRA `(.L_x_7858) ;  /* 0xfffffffc00f08947 */ /* 0x004fea000383ffff */
.L_x_7857:
[----:B------:R-:W-:Y:S05]  /*9ad0*/  BSYNC B0 ;  /* 0x0000000000007941 */ /* 0x000fea0003800000 */
.L_x_7856:
[----:B------:R-:W-:Y:S05]  /*9ae0*/  BRA `(.L_x_7859) ;  /* 0x0000004c00a07947 */ /* 0x000fea0003800000 */
.L_x_7855:
[----:B------:R-:W-:Y:S01]  /*9af0*/  ISETP.NE.AND P0, PT, R24, RZ, PT ;  /* 0x000000ff1800720c */ /* 0x000fe20003f05270 */
[----:B------:R-:W-:Y:S01]  /*9b00*/  ULDC.64 UR4, c[0x0][0x3f8] ;  /* 0x0000fe0000047ab9 */ /* 0x000fe20000000a00 */
[----:B-----5:R-:W-:Y:S01]  /*9b10*/  SHF.R.S32.HI R0, RZ, 0x1f, R112 ;  /* 0x0000001fff007819 */ /* 0x020fe20000011470 */
[----:B------:R-:W-:Y:S01]  /*9b20*/  ULDC.64 UR6, c[0x0][0x408] ;  /* 0x0001020000067ab9 */ /* 0x000fe20000000a00 */
[----:B------:R-:W-:-:S04]  /*9b30*/  IMAD.WIDE.U32 R24, R112, UR4, RZ ;  /* 0x0000000470187c25 */ /* 0x000fc8000f8e00ff */
[C---:B------:R-:W-:Y:S02]  /*9b40*/  IMAD R3, R0.reuse, UR4, RZ ;  /* 0x0000000400037c24 */ /* 0x040fe4000f8e02ff */
[----:B------:R-:W-:Y:S02]  /*9b50*/  IMAD R5, R0, UR6, RZ ;  /* 0x0000000600057c24 */ /* 0x000fe4000f8e02ff */
        /* <DEDUP_REMOVED lines=22> */
.L_x_7860:
[----:B------:R-:W-:Y:S01]  /*9cc0*/  ULDC.U8 UR4, c[0x0][0x410] ;  /* 0x0001040000047ab9 */ /* 0x000fe20000000000 */
[----:B------:R-:W-:Y:S01]  /*9cd0*/  IMAD.IADD R56, R23, 0x1, R192 ;  /* 0x0000000117387824 */ /* 0x000fe200078e02c0 */
[----:B------:R-:W-:Y:S01]  /*9ce0*/  ISETP.NE.AND P0, PT, RZ, UR4, PT ;  /* 0x00000004ff007c0c */ /* 0x000fe2000bf05270 */
[----:B------:R-:W-:Y:S02]  /*9cf0*/  BSSY B0, `(.L_x_7861) ;  /* 0x00004bf000007945 */ /* 0x000fe40003800000 */
[----:B------:R-:W-:-:S10]  /*9d00*/  IMAD R3, R207, 0x20, R56 ;  /* 0x00000020cf037824 */ /* 0x000fd400078e0238 */
[----:B------:R-:W-:Y:S05]  /*9d10*/  @!P0 BRA `(.L_x_7862) ;  /* 0x0000002400ac8947 */ /* 0x000fea0003800000 */
[----:B------:R-:W0:Y:S01]  /*9d20*/  LDC R8, c[0x0][0x448] ;  /* 0x00011200ff087b82 */ /* 0x000e220000000800 */
[----:B------:R-:W-:Y:S01]  /*9d30*/  ULDC.64 UR4, c[0x0][0x3f8] ;  /* 0x0000fe0000047ab9 */ /* 0x000fe20000000a00 */
[----:B------:R-:W-:Y:S01]  /*9d40*/  ULDC.64 UR6, c[0x0][0x408] ;  /* 0x0001020000067ab9 */ /* 0x000fe20000000a00 */
[----:B------:R-:W-:Y:S02]  /*9d50*/  IMAD.MOV.U32 R4, RZ, RZ, R24 ;  /* 0x000000ffff047224 */ /* 0x000fe400078e0018 */
[----:B------:R-:W-:Y:S02]  /*9d60*/  IMAD.MOV.U32 R10, RZ, RZ, R112 ;  /* 0x000000ffff0a7224 */ /* 0x000fe400078e0070 */
[----:B------:R-:W-:Y:S01]  /*9d70*/  IMAD.MOV.U32 R11, RZ, RZ, R29 ;  /* 0x000000ffff0b7224 */ /* 0x000fe200078e001d */
        /* <DEDUP_REMOVED lines=27> */
.L_x_8203:
[----:B------:R-:W-:Y:S01]  /*9f30*/  IMAD R65, R187, R8, RZ ;  /* 0x00000008bb417224 */ /* 0x000fe200078e02ff */
[----:B------:R-:W-:Y:S01]  /*9f40*/  BSSY B1, `(.L_x_7864) ;  /* 0x000001e000017945 */ /* 0x000fe20003800000 */
[----:B------:R-:W-:Y:S02]  /*9f50*/  CS2R R46, SRZ ;  /* 0x00000000002e7805 */ /* 0x000fe4000001ff00 */
[----:B------:R-:W-:Y:S02]  /*9f60*/  CS2R R40, SRZ ;  /* 0x0000000000287805 */ /* 0x000fe4000001ff00 */
[----:B------:R-:W-:Y:S02]  /*9f70*/  CS2R R44, SRZ ;  /* 0x00000000002c7805 */ /* 0x000fe4000001ff00 */
[----:B------:R-:W-:Y:S02]  /*9f80*/  ISETP.GE.AND P0, PT, R56, R65, PT ;  /* 0x000000413800720c */ /* 0x000fe40003f06270 */
[----:B------:R-:W-:-:S11]  /*9f90*/  CS2R R38, SRZ ;  /* 0x0000000000267805 */ /* 0x000fd6000001ff00 */
[----:B------:R-:W-:Y:S05]  /*9fa0*/  @P0 BRA `(.L_x_7865) ;  /* 0x00000000005c0947 */ /* 0x000fea0003800000 */
[----:B------:R-:W-:Y:S01]  /*9fb0*/  ULDC UR4, c[0x0][0x3f4] ;  /* 0x0000fd0000047ab9 */ /* 0x000fe20000000800 */
[----:B------:R-:W-:Y:S02]  /*9fc0*/  CS2R R38, SRZ ;  /* 0x0000000000267805 */ /* 0x000fe4000001ff00 */
[----:B------:R-:W-:Y:S02]  /*9fd0*/  ISETP.GE.AND P4, PT, R18, UR4, PT ;  /* 0x0000000412007c0c */ /* 0x000fe4000bf86270 */
[----:B------:R-:W-:Y:S02]  /*9fe0*/  CS2R R40, SRZ ;  /* 0x0000000000287805 */ /* 0x000fe4000001ff00 */
[----:B------:R-:W-:-:S09]  /*9ff0*/  ISETP.GE.AND P5, PT, R185, UR4, PT ;  /* 0x00000004b9007c0c */ /* 0x000fd2000bfa6270 */
[C---:B------:R-:W-:Y:S01]  /*a000*/  @!P4 IMAD.SHL.U32 R12, R18.reuse, 0x2, RZ ;  /* 0x00000002120cc824 */ /* 0x040fe200078e00ff */
[----:B------:R-:W-:-:S03]  /*a010*/  @!P4 SHF.L.U64.HI R13, R18, 0x1, R19 ;  /* 0x00000001120dc819 */ /* 0x000fc60000010213 */
[C---:B------:R-:W-:Y:S01]  /*a020*/  @!P5 IMAD.SHL.U32 R15, R185.reuse, 0x2, RZ ;  /* 0x00000002b90fd824 */ /* 0x040fe200078e00ff */
[----:B------:R-:W-:Y:S02]  /*a030*/  @!P5 SHF.L.U64.HI R11, R185, 0x1, R232 ;  /* 0x00000001b90bd819 */ /* 0x000fe400000102e8 */
[CC--:B--2---:R-:W-:Y:S02]  /*a040*/  @!P4 IADD3 R8, P0, R3.reuse, R12.reuse, RZ ;  /* 0x0000000c0308c210 */ /* 0x0c4fe40007f1e0ff */
[----:B----4-:R-:W-:Y:S02]  /*a050*/  @!P4 IADD3 R12, P1, R14, R12, RZ ;  /* 0x0000000c0e0cc210 */ /* 0x010fe40007f3e0ff */
[-C--:B------:R-:W-:Y:S01]  /*a060*/  @!P5 IADD3 R20, P2, R3, R15.reuse, RZ ;  /* 0x0000000f0314d210 */ /* 0x080fe20007f5e0ff */
[----:B-1----:R-:W-:Y:S01]  /*a070*/  @!P4 IMAD.X R9, R0, 0x1, R13, P0 ;  /* 0x000000010009c824 */ /* 0x002fe200000e060d */
[----:B------:R-:W-:Y:S02]  /*a080*/  @!P5 IADD3 R14, P3, R14, R15, RZ ;  /* 0x0000000f0e0ed210 */ /* 0x000fe40007f7e0ff */
[----:B------:R-:W-:-:S02]  /*a090*/  CS2R R44, SRZ ;  /* 0x00000000002c7805 */ /* 0x000fc4000001ff00 */
[----:B------:R-:W-:Y:S01]  /*a0a0*/  CS2R R46, SRZ ;  /* 0x00000000002e7805 */ /* 0x000fe2000001ff00 */
[----:B------:R-:W-:Y:S02]  /*a0b0*/  @!P5 IMAD.X R21, R0, 0x1, R11, P2 ;  /* 0x000000010015d824 */ /* 0x000fe400010e060b */
[C---:B---3--:R-:W-:Y:S02]  /*a0c0*/  @!P4 IMAD.X R13, R4.reuse, 0x1, R13, P1 ;  /* 0x00000001040dc824 */ /* 0x048fe400008e060d */
[----:B------:R-:W-:Y:S01]  /*a0d0*/  @!P5 IMAD.X R15, R4, 0x1, R11, P3 ;  /* 0x00000001040fd824 */ /* 0x000fe200018e060b */
[----:B------:R1:W5:Y:S04]  /*a0e0*/  @!P5 LD.E.64 R38, desc[UR42][R20.64] ;  /* 0x0000002a1426d980 */ /* 0x000368000c101b00 */
[----:B------:R1:W5:Y:S04]  /*a0f0*/  @!P5 LD.E.64 R40, desc[UR42][R14.64] ;  /* 0x0000002a0e28d980 */ /* 0x000368000c101b00 */
[----:B------:R1:W5:Y:S04]  /*a100*/  @!P4 LD.E.64 R44, desc[UR42][R8.64] ;  /* 0x0000002a082cc980 */ /* 0x000368000c101b00 */
[----:B------:R1:W5:Y:S02]  /*a110*/  @!P4 LD.E.64 R46, desc[UR42][R12.64] ;  /* 0x0000002a0c2ec980 */ /* 0x000364000c101b00 */
.L_x_7865:
[----:B------:R-:W-:Y:S05]  /*a120*/  BSYNC B1 ;  /* 0x0000000000017941 */ /* 0x000fea0003800000 */
.L_x_7864:
[----:B-1---5:R-:W-:Y:S01]  /*a130*/  IMAD.MOV.U32 R0, RZ, RZ, R46 ;  /* 0x000000ffff007224 */ /* 0x022fe200078e002e */
[----:B------:R-:W-:Y:S01]  /*a140*/  UMOV UR4, 0xffffffff ;  /* 0xffffffff00047882 */ /* 0x000fe20000000000 */
[----:B--2---:R-:W-:Y:S01]  /*a150*/  IMAD.MOV.U32 R3, RZ, RZ, R47 ;  /* 0x000000ffff037224 */ /* 0x004fe200078e002f */
[----:B------:R-:W-:Y:S01]  /*a160*/  CS2R R34, SRZ ;  /* 0x0000000000227805 */ /* 0x000fe2000001ff00 */
[----:B---3--:R-:W-:Y:S01]  /*a170*/  IMAD.MOV.U32 R4, RZ, RZ, R40 ;  /* 0x000000ffff047224 */ /* 0x008fe200078e0028 */
        /* <DEDUP_REMOVED lines=14> */
[----:B------:R1:W2:Y:S04]  /*a260*/  SHFL.IDX PT, R0, R7, 0x1, 0x181f ;  /* 0x00381f0007007f89 */ /* 0x0002a800000e0000 */
[----:B------:R1:W3:Y:S04]  /*a270*/  SHFL.IDX PT, R3, R6, 0x1, 0x181f ;  /* 0x00381f0006037f89 */ /* 0x0002e800000e0000 */
[----:B------:R1:W0:Y:S04]  /*a280*/  SHFL.IDX PT, R4, R10, 0x1, 0x181f ;  /* 0x00381f000a047f89 */ /* 0x00022800000e0000 */
[----:B----4-:R1:W4:Y:S02]  /*a290*/  SHFL.IDX PT, R14, R5, 0x1, 0x181f ;  /* 0x00381f00050e7f89 */ /* 0x01032400000e0000 */
.L_x_8209:
[----:B------:R-:W-:Y:S01]  /*a2a0*/  VIADD R8, R56, 0x20 ;  /* 0x0000002038087836 */ /* 0x000fe20000000000 */
[----:B------:R-:W-:Y:S01]  /*a2b0*/  BSSY B1, `(.L_x_7867) ;  /* 0x000001d000017945 */ /* 0x000fe20003800000 */
[----:B------:R-:W-:Y:S02]  /*a2c0*/  CS2R R30, SRZ ;  /* 0x00000000001e7805 */ /* 0x000fe4000001ff00 */
[----:B------:R-:W-:Y:S02]  /*a2d0*/  CS2R R42, SRZ ;  /* 0x00000000002a7805 */ /* 0x000fe4000001ff00 */
[----:B------:R-:W-:Y:S02]  /*a2e0*/  CS2R R32, SRZ ;  /* 0x0000000000207805 */ /* 0x000fe4000001ff00 */
[----:B------:R-:W-:-:S13]  /*a2f0*/  ISETP.GE.AND P0, PT, R8, R65, PT ;  /* 0x000000410800720c */ /* 0x000fda0003f06270 */
        /* <DEDUP_REMOVED lines=10> */
[CC--:B---3--:R-:W-:Y:S02]  /*a3a0*/  @!P4 IADD3 R8, P0, R3.reuse, R12.reuse, RZ ;  /* 0x0000000c0308c210 */ /* 0x0c8fe40007f1e0ff */
[-C--:B------:R-:W-:Y:S02]  /*a3b0*/  @!P5 IADD3 R20, P2, R3, R9.reuse, RZ ;  /* 0x000000090314d210 */ /* 0x080fe40007f5e0ff */
[C---:B----4-:R-:W-:Y:S02]  /*a3c0*/  @!P4 IADD3 R12, P1, R14.reuse, R12, RZ ;  /* 0x0000000c0e0cc210 */ /* 0x050fe40007f3e0ff */
[----:B------:R-:W-:Y:S01]  /*a3d0*/  @!P5 IADD3 R14, P3, R14, R9, RZ ;  /* 0x000000090e0ed210 */ /* 0x000fe20007f7e0ff */
[----:B--2---:R-:W-:Y:S01]  /*a3e0*/  @!P5 IMAD.X R21, R0, 0x1, R15, P2 ;  /* 0x000000010015d824 */ /* 0x004fe200010e060f */
[----:B------:R-:W-:-:S02]  /*a3f0*/  CS2R R42, SRZ ;  /* 0x00000000002a7805 */ /* 0x000fc4000001ff00 */
[----:B------:R-:W-:Y:S02]  /*a400*/  CS2R R34, SRZ ;  /* 0x0000000000227805 */ /* 0x000fe4000001ff00 */
[----:B------:R-:W-:Y:S01]  /*a410*/  @!P4 IADD3.X R9, R0, R11, RZ, P0, !PT ;  /* 0x0000000b0009c210 */ /* 0x000fe200007fe4ff */
[C---:B0-----:R-:W-:Y:S01]  /*a420*/  @!P4 IMAD.X R13, R4.reuse, 0x1, R11, P1 ;  /* 0x00000001040dc824 */ /* 0x041fe200008e060b */
[----:B------:R0:W5:Y:S01]  /*a430*/  @!P5 LD.E.64 R32, desc[UR42][R20.64] ;  /* 0x0000002a1420d980 */ /* 0x000162000c101b00 */
[----:B------:R-:W-:-:S03]  /*a440*/  @!P5 IMAD.X R15, R4, 0x1, R15, P3 ;  /* 0x00000001040fd824 */ /* 0x000fc600018e060f */
[----:B------:R0:W5:Y:S04]  /*a450*/  @!P4 LD.E.64 R42, desc[UR42][R8.64] ;  /* 0x0000002a082ac980 */ /* 0x000168000c101b00 */
[----:B------:R0:W5:Y:S04]  /*a460*/  @!P5 LD.E.64 R30, desc[UR42][R14.64] ;  /* 0x0000002a0e1ed980 */ /* 0x000168000c101b00 */
[----:B------:R0:W5:Y:S02]  /*a470*/  @!P4 LD.E.64 R34, desc[UR42][R12.64] ;  /* 0x0000002a0c22c980 */ /* 0x000164000c101b00 */
.L_x_7868:
[----:B------:R-:W-:Y:S05]  /*a480*/  BSYNC B1 ;  /* 0x0000000000017941 */ /* 0x000fea0003800000 */
.L_x_7867:
        /* <DEDUP_REMOVED lines=17> */
[----:B----4-:R4:W0:Y:S02]  /*a5a0*/  SHFL.IDX PT, R14, R5, 0x2, 0x181f ;  /* 0x00581f00050e7f89 */ /* 0x01082400000e0000 */
.L_x_8215:
[----:B------:R-:W-:Y:S01]  /*a5b0*/  VIADD R8, R56, 0x40 ;  /* 0x0000004038087836 */ /* 0x000fe20000000000 */
        /* <DEDUP_REMOVED lines=18> */
[C---:B0-----:R-:W-:Y:S02]  /*a6e0*/  @!P4 IADD3 R12, P1, R14.reuse, R12, RZ ;  /* 0x0000000c0e0cc210 */ /* 0x041fe40007f3e0ff */
[----:B------:R-:W-:Y:S01]  /*a6f0*/  @!P5 IADD3 R14, P3, R14, R9, RZ ;  /* 0x000000090e0ed210 */ /* 0x000fe20007f7e0ff */
[----:B--2---:R-:W-:Y:S01]  /*a700*/  @!P5 IMAD.X R49, R0, 0x1, R15, P2 ;  /* 0x000000010031d824 */ /* 0x004fe200010e060f */
[----:B------:R-:W-:-:S02]  /*a710*/  CS2R R28, SRZ ;  /* 0x00000000001c7805 */ /* 0x000fc4000001ff00 */
[----:B------:R-:W-:Y:S01]  /*a720*/  CS2R R26, SRZ ;  /* 0x00000000001a7805 */ /* 0x000fe2000001ff00 */
[--C-:B------:R-:W-:Y:S02]  /*a730*/  @!P4 IMAD.X R9, R0, 0x1, R11.reuse, P0 ;  /* 0x000000010009c824 */ /* 0x100fe400000e060b */
[C---:B------:R-:W-:Y:S01]  /*a740*/  @!P4 IMAD.X R13, R4.reuse, 0x1, R11, P1 ;  /* 0x00000001040dc824 */ /* 0x040fe200008e060b */
[----:B------:R0:W5:Y:S01]  /*a750*/  @!P5 LD.E.64 R20, desc[UR42][R48.64] ;  /* 0x0000002a3014d980 */ /* 0x000162000c101b00 */
[----:B------:R-:W-:-:S03]  /*a760*/  @!P5 IMAD.X R15, R4, 0x1, R15, P3 ;  /* 0x00000001040fd824 */ /* 0x000fc600018e060f */
[----:B------:R0:W5:Y:S04]  /*a770*/  @!P4 LD.E.64 R28, desc[UR42][R8.64] ;  /* 0x0000002a081cc980 */ /* 0x000168000c101b00 */
[----:B------:R0:W5:Y:S04]  /*a780*/  @!P5 LD.E.64 R24, desc[UR42][R14.64] ;  /* 0x0000002a0e18d980 */ /* 0x000168000c101b00 */
[----:B------:R0:W5:Y:S02]  /*a790*/  @!P4 LD.E.64 R26, desc[UR42][R12.64] ;  /* 0x0000002a0c1ac980 */ /* 0x000164000c101b00 */
.L_x_7871:
[----:B------:R-:W-:Y:S05]  /*a7a0*/  BSYNC B1 ;  /* 0x0000000000017941 */ /* 0x000fea0003800000 */
.L_x_7870:
[----:B0----5:R-:W-:Y:S01]  /*a7b0*/  IMAD.MOV.U32 R4, RZ, RZ, R24 ;  /* 0x000000ffff047224 */ /* 0x021fe200078e0018 */
[----:B------:R-:W-:Y:S01]  /*a7c0*/  UMOV UR4, 0xffffffff ;  /* 0xffffffff00047882 */ /* 0x000fe20000000000 */
[----:B------:R-:W-:Y:S02]  /*a7d0*/  IMAD.MOV.U32 R8, RZ, RZ, R25 ;  /* 0x000000ffff087224 */ /* 0x000fe400078e0019 */
[----:B--2---:R-:W-:Y:S02]  /*a7e0*/  IMAD.MOV.U32 R0, RZ, RZ, R26 ;  /* 0x000000ffff007224 */ /* 0x004fe400078e001a */
[----:B---3--:R-:W-:Y:S01]  /*a7f0*/  IMAD.MOV.U32 R3, RZ, RZ, R27 ;  /* 0x000000ffff037224 */ /* 0x008fe200078e001b */
[----:B------:R-:W-:Y:S01]  /*a800*/  PRMT R37, R4, 0x5410, R8 ;  /* 0x0000541004257816 */ /* 0x000fe20000000008 */
[----:B------:R-:W-:Y:S02]  /*a810*/  IMAD.MOV.U32 R4, RZ, RZ, R20 ;  /* 0x000000ffff047224 */ /* 0x000fe400078e0014 */
[----:B------:R-:W-:Y:S01]  /*a820*/  IMAD.MOV.U32 R8, RZ, RZ, R21 ;  /* 0x000000ffff087224 */ /* 0x000fe200078e0015 */
[----:B------:R-:W-:Y:S01]  /*a830*/  PRMT R58, R0, 0x5410, R3 ;  /* 0x00005410003a7816 */ /* 0x000fe20000000003 */
[----:B------:R-:W-:-:S02]  /*a840*/  IMAD.MOV.U32 R0, RZ, RZ, R28 ;  /* 0x000000ffff007224 */ /* 0x000fc400078e001c */
[----:B------:R-:W-:Y:S01]  /*a850*/  IMAD.MOV.U32 R3, RZ, RZ, R29 ;  /* 0x000000ffff037224 */ /* 0x000fe200078e001d */
[----:B------:R-:W-:Y:S02]  /*a860*/  PRMT R54, R4, 0x5410, R8 ;  /* 0x0000541004367816 */ /* 0x000fe40000000008 */
[----:B------:R-:W-:Y:S02]  /*a870*/  CS2R R8, SRZ ;  /* 0x0000000000087805 */ /* 0x000fe4000001ff00 */
[----:B------:R-:W-:Y:S01]  /*a880*/  PRMT R59, R0, 0x5410, R3 ;  /* 0x00005410003b7816 */ /* 0x000fe20000000003 */
[----:B------:R-:W-:Y:S06]  /*a890*/  BRA.DIV UR4, `(.L_x_7872) ;  /* 0x000001ca04887947 */ /* 0x000fec000b800000 */
[----:B------:R0:W2:Y:S04]  /*a8a0*/  SHFL.IDX PT, R0, R7, 0x3, 0x181f ;  /* 0x00781f0007007f89 */ /* 0x0000a800000e0000 */
[----:B------:R0:W3:Y:S04]  /*a8b0*/  SHFL.IDX PT, R3, R6, 0x3, 0x181f ;  /* 0x00781f0006037f89 */ /* 0x0000e800000e0000 */
[----:B------:R0:W0:Y:S04]  /*a8c0*/  SHFL.IDX PT, R4, R10, 0x3, 0x181f ;  /* 0x00781f000a047f89 */ /* 0x00002800000e0000 */
[----:B-1--4-:R-:W1:Y:S02]  /*a8d0*/  SHFL.IDX PT, R5, R5, 0x3, 0x181f ;  /* 0x00781f0005057f89 */ /* 0x012e6400000e0000 */
.L_x_8221:
[----:B------:R-:W-:Y:S01]  /*a8e0*/  VIADD R56, R56, 0x60 ;  /* 0x0000006038387836 */ /* 0x000fe20000000000 */
[----:B0-----:R-:W-:Y:S01]  /*a8f0*/  LEA.HI R6, R213, R213, RZ, 0x1 ;  /* 0x000000d5d5067211 */ /* 0x001fe200078f08ff */
[----:B------:R-:W-:Y:S01]  /*a900*/  BSSY B1, `(.L_x_7873) ;  /* 0x0000020000017945 */ /* 0x000fe20003800000 */
[----:B------:R-:W-:Y:S02]  /*a910*/  CS2R R10, SRZ ;  /* 0x00000000000a7805 */ /* 0x000fe4000001ff00 */
[----:B------:R-:W-:Y:S02]  /*a920*/  CS2R R14, SRZ ;  /* 0x00000000000e7805 */ /* 0x000fe4000001ff00 */
[----:B------:R-:W-:Y:S02]  /*a930*/  ISETP.GE.AND P0, PT, R56, R65, PT ;  /* 0x000000413800720c */ /* 0x000fe40003f06270 */
[----:B------:R-:W-:Y:S02]  /*a940*/  CS2R R12, SRZ ;  /* 0x00000000000c7805 */ /* 0x000fe4000001ff00 */
[----:B------:R-:W-:-:S05]  /*a950*/  LOP3.LUT R6, R6, 0xfffffffe, RZ, 0xc0, !PT ;  /* 0xfffffffe06067812 */ /* 0x000fca00078ec0ff */
[----:B------:R-:W-:-:S05]  /*a960*/  IMAD.IADD R6, R213, 0x1, -R6 ;  /* 0x00000001d5067824 */ /* 0x000fca00078e0a06 */
[----:B------:R-:W-:Y:S01]  /*a970*/  SHF.L.U32 R67, R6, 0x1f, RZ ;  /* 0x0000001f06437819 */ /* 0x000fe200000006ff */
[----:B------:R-:W-:Y:S06]  /*a980*/  @P0 BRA `(.L_x_7874) ;  /* 0x00000000005c0947 */ /* 0x000fec0003800000 */
[----:B------:R-:W-:Y:S01]  /*a990*/  ULDC UR4, c[0x0][0x3f4] ;  /* 0x0000fd0000047ab9 */ /* 0x000fe20000000800 */
[----:B------:R-:W-:Y:S02]  /*a9a0*/  CS2R R12, SRZ ;  /* 0x00000000000c7805 */ /* 0x000fe4000001ff00 */
[----:B------:R-:W-:Y:S02]  /*a9b0*/  ISETP.GE.AND P4, PT, R18, UR4, PT ;  /* 0x0000000412007c0c */ /* 0x000fe4000bf86270 */
[----:B------:R-:W-:-:S11]  /*a9c0*/  ISETP.GE.AND P5, PT, R185, UR4, PT ;  /* 0x00000004b9007c0c */ /* 0x000fd6000bfa6270 */
[C---:B------:R-:W-:Y:S01]  /*a9d0*/  @!P4 IMAD.SHL.U32 R48, R18.reuse, 0x2, RZ ;  /* 0x000000021230c824 */ /* 0x040fe200078e00ff */
[----:B------:R-:W-:Y:S01]  /*a9e0*/  @!P4 SHF.L.U64.HI R9, R18, 0x1, R19 ;  /* 0x000000011209c819 */ /* 0x000fe20000010213 */
[C---:B------:R-:W-:Y:S01]  /*a9f0*/  @!P5 IMAD.SHL.U32 R50, R185.reuse, 0x2, RZ ;  /* 0x00000002b932d824 */ /* 0x040fe200078e00ff */
[----:B------:R-:W-:Y:S02]  /*aa00*/  @!P5 SHF.L.U64.HI R11, R185, 0x1, R232 ;  /* 0x00000001b90bd819 */ /* 0x000fe400000102e8 */
[C---:B---3--:R-:W-:Y:S02]  /*aa10*/  @!P4 IADD3 R6, P0, R3.reuse, R48, RZ ;  /* 0x000000300306c210 */ /* 0x048fe40007f1e0ff */
[----:B------:R-:W-:Y:S02]  /*aa20*/  @!P5 IADD3 R52, P2, R3, R50, RZ ;  /* 0x000000320334d210 */ /* 0x000fe40007f5e0ff */
[C---:B-1----:R-:W-:Y:S01]  /*aa30*/  @!P4 IADD3 R48, P1, R5.reuse, R48, RZ ;  /* 0x000000300530c210 */ /* 0x042fe20007f3e0ff */
[C---:B--2---:R-:W-:Y:S01]  /*aa40*/  @!P4 IMAD.X R7, R0.reuse, 0x1, R9, P0 ;  /* 0x000000010007c824 */ /* 0x044fe200000e0609 */
[----:B------:R-:W-:Y:S01]  /*aa50*/  @!P5 IADD3 R50, P3, R5, R50, RZ ;  /* 0x000000320532d210 */ /* 0x000fe20007f7e0ff */
[----:B------:R-:W-:Y:S01]  /*aa60*/  @!P5 IMAD.X R53, R0, 0x1, R11, P2 ;  /* 0x000000010035d824 */ /* 0x000fe200010e060b */
[----:B------:R-:W-:Y:S01]  /*aa70*/  CS2R R14, SRZ ;  /* 0x00000000000e7805 */ /* 0x000fe2000001ff00 */
[C---:B------:R-:W-:Y:S01]  /*aa80*/  @!P4 IMAD.X R49, R4.reuse, 0x1, R9, P1 ;  /* 0x000000010431c824 */ /* 0x040fe200008e0609 */
[----:B------:R-:W-:Y:S01]  /*aa90*/  CS2R R8, SRZ ;  /* 0x0000000000087805 */ /* 0x000fe2000001ff00 */
[----:B------:R-:W-:Y:S01]  /*aaa0*/  @!P5 IMAD.X R51, R4, 0x1, R11, P3 ;  /* 0x000000010433d824 */ /* 0x000fe200018e060b */
[----:B------:R-:W-:Y:S01]  /*aab0*/  CS2R R10, SRZ ;  /* 0x00000000000a7805 */ /* 0x000fe2000001ff00 */
[----:B------:R0:W5:Y:S04]  /*aac0*/  @!P5 LD.E.64 R12, desc[UR42][R52.64] ;  /* 0x0000002a340cd980 */ /* 0x000168000c101b00 */
[----:B------:R0:W5:Y:S04]  /*aad0*/  @!P4 LD.E.64 R14, desc[UR42][R6.64] ;  /* 0x0000002a060ec980 */ /* 0x000168000c101b00 */
[----:B------:R0:W5:Y:S04]  /*aae0*/  @!P5 LD.E.64 R10, desc[UR42][R50.64] ;  /* 0x0000002a320ad980 */ /* 0x000168000c101b00 */
[----:B------:R0:W5:Y:S02]  /*aaf0*/  @!P4 LD.E.64 R8, desc[UR42][R48.64] ;  /* 0x0000002a3008c980 */ /* 0x000164000c101b00 */
.L_x_7874:
[----:B------:R-:W-:Y:S05]  /*ab00*/  BSYNC B1 ;  /* 0x0000000000017941 */ /* 0x000fea0003800000 */
.L_x_7873:
[----:B------:R-:W4:Y:S01]  /*ab10*/  SYNCS.PHASECHK.TRANS64.TRYWAIT P0, [R2+URZ+0x28800], R67 ;  /* 0x02880043020075a7 */ /* 0x000f22000800017f */
[----:B-----5:R-:W-:Y:S01]  /*ab20*/  IMAD.MOV.U32 R4, RZ, RZ, R9 ;  /* 0x000000ffff047224 */ /* 0x020fe200078e0009 */
[----:B---3--:R-:W-:Y:S01]  /*ab30*/  MOV R3, R8 ;  /* 0x0000000800037202 */ /* 0x008fe20000000f00 */
[----:B-1----:R-:W-:Y:S01]  /*ab40*/  IMAD.MOV.U32 R5, RZ, RZ, R14 ;  /* 0x000000ffff057224 */ /* 0x002fe200078e000e */
[----:B--2---:R-:W-:Y:S01]  /*ab50*/  VIADDMNMX R0, R65, -R192, 0x80, PT ;  /* 0x0000008041007446 */ /* 0x004fe200038009c0 */
[----:B0-----:R-:W-:Y:S01]  /*ab60*/  IMAD.MOV.U32 R6, RZ, RZ, R15 ;  /* 0x000000ffff067224 */ /* 0x001fe200078e000f */
[----:B------:R-:W-:Y:S01]  /*ab70*/  PRMT R49, R3, 0x5410, R4 ;  /* 0x0000541003317816 */ /* 0x000fe20000000004 */
[----:B------:R-:W-:Y:S01]  /*ab80*/  IMAD.MOV.U32 R3, RZ, RZ, R10 ;  /* 0x000000ffff037224 */ /* 0x000fe200078e000a */
[----:B------:R-:W-:Y:S01]  /*ab90*/  BSSY B1, `(.L_x_7875) ;  /* 0x0000008000017945 */ /* 0x000fe20003800000 */
[----:B------:R-:W-:Y:S01]  /*aba0*/  IMAD.MOV.U32 R4, RZ, RZ, R11 ;  /* 0x000000ffff047224 */ /* 0x000fe200078e000b */
[----:B------:R-:W-:Y:S01]  /*abb0*/  PRMT R50, R5, 0x5410, R6 ;  /* 0x0000541005327816 */ /* 0x000fe20000000006 */
[----:B------:R-:W-:Y:S01]  /*abc0*/  IMAD.MOV.U32 R5, RZ, RZ, R13 ;  /* 0x000000ffff057224 */ /* 0x000fe200078e000d */
[----:B------:R-:W-:-:S02]  /*abd0*/  ISETP.GE.AND P1, PT, R23, R0, PT ;  /* 0x000000001700720c */ /* 0x000fc40003f26270 */
[----:B------:R-:W-:Y:S01]  /*abe0*/  PRMT R3, R3, 0x5410, R4 ;  /* 0x0000541003037816 */ /* 0x000fe20000000004 */
[----:B------:R-:W-:Y:S01]  /*abf0*/  IMAD.MOV.U32 R4, RZ, RZ, R12 ;  /* 0x000000ffff047224 */ /* 0x000fe200078e000c */
[----:B----4-:R-:W-:Y:S09]  /*ac00*/  @!P0 BRA `(.L_x_7876) ;  /* 0x000001c800208947 */ /* 0x010ff20003800000 */
.L_x_8222:
[----:B------:R-:W-:Y:S05]  /*ac10*/  BSYNC B1 ;  /* 0x0000000000017941 */ /* 0x000fea0003800000 */
.L_x_7875:
[----:B------:R-:W-:Y:S01]  /*ac20*/  BSSY B1, `(.L_x_7877) ;  /* 0x000005e000017945 */ /* 0x000fe20003800000 */
[----:B------:R-:W-:-:S03]  /*ac30*/  PRMT R48, R4, 0x5410, R5 ;  /* 0x0000541004307816 */ /* 0x000fc60000000005 */
[----:B------:R-:W-:Y:S05]  /*ac40*/  @P1 BRA `(.L_x_7878) ;  /* 0x00000004006c1947 */ /* 0x000fea0003800000 */
[----:B------:R-:W1:Y:S01]  /*ac50*/  LDC R4, c[0x0][0x3f4] ;  /* 0x0000fd00ff047b82 */ /* 0x000e620000000800 */
[----:B------:R-:W-:Y:S01]  /*ac60*/  BSSY B2, `(.L_x_7879) ;  /* 0x000002e000027945 */ /* 0x000fe20003800000 */
[-C--:B-1----:R-:W-:Y:S02]  /*ac70*/  ISETP.GE.AND P0, PT, R18, R4.reuse, PT ;  /* 0x000000041200720c */ /* 0x082fe40003f06270 */
[----:B------:R-:W-:-:S11]  /*ac80*/  ISETP.GE.AND P1, PT, R185, R4, PT ;  /* 0x00000004b900720c */ /* 0x000fd60003f26270 */
[----:B------:R-:W-:Y:S05]  /*ac90*/  @P0 BRA `(.L_x_7880) ;  /* 0x0000000000a80947 */ /* 0x000fea0003800000 */
[----:B------:R-:W1:Y:S01]  /*aca0*/  LDS.128 R4, [R204] ;  /* 0x00000000cc047984 */ /* 0x000e620000000c00 */
[----:B------:R-:W-:Y:S01]  /*acb0*/  SHF.R.U32.HI R56, RZ, 0x10, R47 ;  /* 0x00000010ff387819 */ /* 0x000fe2000001162f */
[--C-:B------:R-:W-:Y:S01]  /*acc0*/  HADD2.F32 R51, -RZ, R66.reuse.H1_H1 ;  /* 0x30000042ff337230 */ /* 0x100fe20000004100 */
[----:B------:R-:W-:Y:S01]  /*acd0*/  SHF.R.U32.HI R52, RZ, 0x10, R45 ;  /* 0x00000010ff347819 */ /* 0x000fe2000001162d */
[----:B------:R-:W-:Y:S01]  /*ace0*/  HADD2.F32 R53, -RZ, R66.H0_H0 ;  /* 0x20000042ff357230 */ /* 0x000fe20000004100 */
[----:B0-----:R-:W-:Y:S01]  /*acf0*/  SHF.R.U64 R67, R46, 0x10, R47 ;  /* 0x000000102e437819 */ /* 0x001fe2000000122f */
[----:B------:R-:W-:Y:S01]  /*ad00*/  HADD2.F32 R56, -RZ, R56.H0_H0 ;  /* 0x20000038ff387230 */ /* 0x000fe20000004100 */
[----:B------:R-:W-:Y:S01]  /*ad10*/  SHF.R.U64 R68, R44, 0x10, R45 ;  /* 0x000000102c447819 */ /* 0x000fe2000000122d */
[----:B------:R-:W-:Y:S02]  /*ad20*/  HADD2.F32 R52, -RZ, R52.H0_H0 ;  /* 0x20000034ff347230 */ /* 0x000fe40000004100 */
[----:B-1----:R-:W-:-:S02]  /*ad30*/  HADD2.F32 R47, -RZ, R7.H1_H1 ;  /* 0x30000007ff2f7230 */ /* 0x002fc40000004100 */
[----:B------:R-:W-:Y:S02]  /*ad40*/  HADD2.F32 R46, -RZ, R7.H0_H0 ;  /* 0x20000007ff2e7230 */ /* 0x000fe40000004100 */
[--C-:B------:R-:W-:Y:S02]  /*ad50*/  HADD2.F32 R7, -RZ, R4.reuse.H0_H0 ;  /* 0x20000004ff077230 */ /* 0x100fe40000004100 */
[C---:B------:R-:W-:Y:S01]  /*ad60*/  FMUL.FTZ R65, R47.reuse, R56 ;  /* 0x000000382f417220 */ /* 0x040fe20000410000 */
[----:B------:R-:W-:Y:S01]  /*ad70*/  FMUL.FTZ R47, R47, R52 ;  /* 0x000000342f2f7220 */ /* 0x000fe20000410000 */
[----:B------:R-:W-:Y:S02]  /*ad80*/  HADD2.F32 R4, -RZ, R4.H1_H1 ;  /* 0x30000004ff047230 */ /* 0x000fe40000004100 */
[--C-:B------:R-:W-:Y:S02]  /*ad90*/  HADD2.F32 R44, -RZ, R6.reuse.H0_H0 ;  /* 0x20000006ff2c7230 */ /* 0x100fe40000004100 */
[----:B------:R-:W-:Y:S01]  /*ada0*/  FFMA.FTZ R56, R46, R56, R47 ;  /* 0x000000382e387223 */ /* 0x000fe2000001002f */
[----:B------:R-:W-:-:S02]  /*adb0*/  HADD2.F32 R45, -RZ, R6.H1_H1 ;  /* 0x30000006ff2d7230 */ /* 0x000fc40000004100 */
[----:B------:R-:W-:Y:S01]  /*adc0*/  FFMA.FTZ R65, R46, R52, -R65 ;  /* 0x000000342e417223 */ /* 0x000fe20000010841 */
[--C-:B------:R-:W-:Y:S02]  /*add0*/  HADD2.F32 R47, -RZ, R64.reuse.H0_H0 ;  /* 0x20000040ff2f7230 */ /* 0x100fe40000004100 */
[C---:B------:R-:W-:Y:S01]  /*ade0*/  FMUL.FTZ R66, R4.reuse, R53 ;  /* 0x0000003504427220 */ /* 0x040fe20000410000 */
[--C-:B------:R-:W-:Y:S02]  /*adf0*/  HADD2.F32 R6, -RZ, R5.reuse.H0_H0 ;  /* 0x20000005ff067230 */ /* 0x100fe40000004100 */
[-C--:B------:R-:W-:Y:S01]  /*ae00*/  FMUL.FTZ R52, R4, R51.reuse ;  /* 0x0000003304347220 */ /* 0x080fe20000410000 */
[----:B------:R-:W-:Y:S02]  /*ae10*/  HADD2.F32 R64, -RZ, R64.H1_H1 ;  /* 0x30000040ff407230 */ /* 0x000fe40000004100 */
        /* <DEDUP_REMOVED lines=17> */
[----:B------:R1:W-:Y:S02]  /*af30*/  STS.128 [R204], R4 ;  /* 0x00000004cc007388 */ /* 0x0003e40000000c00 */
.L_x_7880:
[----:B------:R-:W-:Y:S05]  /*af40*/  BSYNC B2 ;  /* 0x0000000000027941 */ /* 0x000fea0003800000 */
.L_x_7879:
[----:B------:R-:W-:Y:S05]  /*af50*/  @P1 BRA `(.L_x_7878) ;  /* 0x0000000000a81947 */ /* 0x000fea0003800000 */
[----:B-1----:R-:W1:Y:S01]  /*af60*/  LDS.128 R4, [R204+0x4000] ;  /* 0x00400000cc047984 */ /* 0x002e620000000c00 */
[----:B------:R-:W-:Y:S01]  /*af70*/  SHF.R.U32.HI R46, RZ, 0x10, R41 ;  /* 0x00000010ff2e7819 */ /* 0x000fe20000011629 */
[--C-:B------:R-:W-:Y:S01]  /*af80*/  HADD2.F32 R44, -RZ, R63.reuse.H1_H1 ;  /* 0x3000003fff2c7230 */ /* 0x100fe20000004100 */
[----:B------:R-:W-:Y:S01]  /*af90*/  SHF.R.U32.HI R45, RZ, 0x10, R39 ;  /* 0x00000010ff2d7819 */ /* 0x000fe20000011627 */
[----:B------:R-:W-:Y:S01]  /*afa0*/  HADD2.F32 R63, -RZ, R63.H0_H0 ;  /* 0x2000003fff3f7230 */ /* 0x000fe20000004100 */
[----:B------:R-:W-:Y:S01]  /*afb0*/  SHF.R.U64 R51, R40, 0x10, R41 ;  /* 0x0000001028337819 */ /* 0x000fe20000001229 */
[----:B------:R-:W-:Y:S01]  /*afc0*/  HADD2.F32 R46, -RZ, R46.H0_H0 ;  /* 0x2000002eff2e7230 */ /* 0x000fe20000004100 */
[----:B------:R-:W-:Y:S01]  /*afd0*/  SHF.R.U64 R53, R38, 0x10, R39 ;  /* 0x0000001026357819 */ /* 0x000fe20000001227 */
[----:B------:R-:W-:Y:S02]  /*afe0*/  HADD2.F32 R45, -RZ, R45.H0_H0 ;  /* 0x2000002dff2d7230 */ /* 0x000fe40000004100 */
[----:B-1----:R-:W-:-:S02]  /*aff0*/  HADD2.F32 R41, -RZ, R7.H1_H1 ;  /* 0x30000007ff297230 */ /* 0x002fc40000004100 */
        /* <DEDUP_REMOVED lines=32> */
.L_x_7878:
[----:B------:R-:W-:Y:S05]  /*b200*/  BSYNC B1 ;  /* 0x0000000000017941 */ /* 0x000fea0003800000 */
.L_x_7877:
[----:B------:R-:W-:Y:S01]  /*b210*/  ISETP.GE.AND P0, PT, R212, R0, PT ;  /* 0x00000000d400720c */ /* 0x000fe20003f06270 */
[----:B------:R-:W-:-:S12]  /*b220*/  BSSY B1, `(.L_x_7881) ;  /* 0x000005d000017945 */ /* 0x000fd80003800000 */
[----:B------:R-:W-:Y:S05]  /*b230*/  @P0 BRA `(.L_x_7882) ;  /* 0x00000004006c0947 */ /* 0x000fea0003800000 */
[----:B-12---:R-:W1:Y:S01]  /*b240*/  LDC R4, c[0x0][0x3f4] ;  /* 0x0000fd00ff047b82 */ /* 0x006e620000000800 */
[----:B------:R-:W-:Y:S01]  /*b250*/  BSSY B2, `(.L_x_7883) ;  /* 0x000002e000027945 */ /* 0x000fe20003800000 */
[-C--:B-1----:R-:W-:Y:S02]  /*b260*/  ISETP.GE.AND P0, PT, R18, R4.reuse, PT ;  /* 0x000000041200720c */ /* 0x082fe40003f06270 */
[----:B------:R-:W-:-:S11]  /*b270*/  ISETP.GE.AND P1, PT, R185, R4, PT ;  /* 0x00000004b900720c */ /* 0x000fd60003f26270 */
[----:B------:R-:W-:Y:S05]  /*b280*/  @P0 BRA `(.L_x_7884) ;  /* 0x0000000000a80947 */ /* 0x000fea0003800000 */
[----:B------:R-:W1:Y:S01]  /*b290*/  LDS.128 R4, [R204+0x1000] ;  /* 0x00100000cc047984 */ /* 0x000e620000000c00 */
        /* <DEDUP_REMOVED lines=10> */
[--C-:B-1----:R-:W-:Y:S02]  /*b340*/  HADD2.F32 R39, -RZ, R7.reuse.H1_H1 ;  /* 0x30000007ff277230 */ /* 0x102fe40000004100 */
        /* <DEDUP_REMOVED lines=30> */
.L_x_7884:
[----:B------:R-:W-:Y:S05]  /*b530*/  BSYNC B2 ;  /* 0x0000000000027941 */ /* 0x000fea0003800000 */
.L_x_7883:
[----:B------:R-:W-:Y:S05]  /*b540*/  @P1 BRA `(.L_x_7882) ;  /* 0x0000000000a81947 */ /* 0x000fea0003800000 */
[----:B-1----:R-:W1:Y:S01]  /*b550*/  LDS.128 R4, [R204+0x5000] ;  /* 0x00500000cc047984 */ /* 0x002e620000000c00 */
        /* <DEDUP_REMOVED lines=41> */
.L_x_7882:
[----:B------:R-:W-:Y:S05]  /*b7f0*/  BSYNC B1 ;  /* 0x0000000000017941 */ /* 0x000fea0003800000 */
.L_x_7881:
[----:B------:R-:W-:Y:S01]  /*b800*/  ISETP.GE.AND P0, PT, R211, R0, PT ;  /* 0x00000000d300720c */ /* 0x000fe20003f06270 */
[----:B------:R-:W-:-:S12]  /*b810*/  BSSY B1, `(.L_x_7885) ;  /* 0x000005d000017945 */ /* 0x000fd80003800000 */
[----:B------:R-:W-:Y:S05]  /*b820*/  @P0 BRA `(.L_x_7886) ;  /* 0x00000004006c0947 */ /* 0x000fea0003800000 */
[----:B-123--:R-:W1:Y:S01]  /*b830*/  LDC R4, c[0x0][0x3f4] ;  /* 0x0000fd00ff047b82 */ /* 0x00ee620000000800 */
[----:B------:R-:W-:Y:S01]  /*b840*/  BSSY B2, `(.L_x_7887) ;  /* 0x000002e000027945 */ /* 0x000fe20003800000 */
[-C--:B-1----:R-:W-:Y:S02]  /*b850*/  ISETP.GE.AND P0, PT, R18, R4.reuse, PT ;  /* 0x000000041200720c */ /* 0x082fe40003f06270 */
[----:B------:R-:W-:-:S11]  /*b860*/  ISETP.GE.AND P1, PT, R185, R4, PT ;  /* 0x00000004b900720c */ /* 0x000fd60003f26270 */
[----:B------:R-:W-:Y:S05]  /*b870*/  @P0 BRA `(.L_x_7888) ;  /* 0x0000000000a80947 */ /* 0x000fea0003800000 */
[----:B------:R-:W1:Y:S01]  /*b880*/  LDS.128 R4, [R204+0x2000] ;  /* 0x00200000cc047984 */ /* 0x000e620000000c00 */
        /* <DEDUP_REMOVED lines=41> */
.L_x_7888:
[----:B------:R-:W-:Y:S05]  /*bb20*/  BSYNC B2 ;  /* 0x0000000000027941 */ /* 0x000fea0003800000 */
.L_x_7887:
[----:B------:R-:W-:Y:S05]  /*bb30*/  @P1 BRA `(.L_x_7886) ;  /* 0x0000000000a81947 */ /* 0x000fea0003800000 */
[----:B-1----:R-:W1:Y:S01]  /*bb40*/  LDS.128 R4, [R204+0x6000] ;  /* 0x00600000cc047984 */ /* 0x002e620000000c00 */
        /* <DEDUP_REMOVED lines=41> */
.L_x_7886:
[----:B------:R-:W-:Y:S05]  /*bde0*/  BSYNC B1 ;  /* 0x0000000000017941 */ /* 0x000fea0003800000 */
.L_x_7885:
[----:B------:R-:W-:-:S13]  /*bdf0*/  ISETP.GE.AND P0, PT, R210, R0, PT ;  /* 0x00000000d200720c */ /* 0x000fda0003f06270 */
[----:B------:R-:W-:Y:S05]  /*be00*/  @P0 BRA `(.L_x_7889) ;  /* 0x0000002800b40947 */ /* 0x000fea0003800000 */
[----:B------:R-:W5:Y:S01]  /*be10*/  LDC R0, c[0x0][0x3f4] ;  /* 0x0000fd00ff007b82 */ /* 0x000f620000000800 */
[----:B------:R-:W-:Y:S01]  /*be20*/  BSSY B1, `(.L_x_7890) ;  /* 0x000002e000017945 */ /* 0x000fe20003800000 */
[-C--:B-----5:R-:W-:Y:S02]  /*be30*/  ISETP.GE.AND P0, PT, R18, R0.reuse, PT ;  /* 0x000000001200720c */ /* 0x0a0fe40003f06270 */
[----:B------:R-:W-:-:S11]  /*be40*/  ISETP.GE.AND P1, PT, R185, R0, PT ;  /* 0x00000000b900720c */ /* 0x000fd60003f26270 */
[----:B------:R-:W-:Y:S05]  /*be50*/  @P0 BRA `(.L_x_7891) ;  /* 0x0000000000a80947 */ /* 0x000fea0003800000 */
[----:B-1234-:R-:W1:Y:S01]  /*be60*/  LDS.128 R4, [R204+0x3000] ;  /* 0x00300000cc047984 */ /* 0x01ee620000000c00 */
        /* <DEDUP_REMOVED lines=17> */
[C---:B------:R-:W-:Y:S01]  /*bf80*/  FFMA.FTZ R29, R9.reuse, R24, R27 ;  /* 0x00000018091d7223 */ /* 0x040fe2000001001b */
[----:B------:R-:W-:Y:S02]  /*bf90*/  HADD2.F32 R8, -RZ, R6.H1_H1 ;  /* 0x30000006ff087230 */ /* 0x000fe40000004100 */
[C---:B------:R-:W-:Y:S01]  /*bfa0*/  FMUL.FTZ R25, R4.reuse, R21 ;  /* 0x0000001504197220 */ /* 0x040fe20000410000 */
[--C-:B------:R-:W-:Y:S02]  /*bfb0*/  HADD2.F32 R6, -RZ, R5.reuse.H0_H0 ;  /* 0x20000005ff067230 */ /* 0x100fe40000004100 */
[----:B------:R-:W-:Y:S01]  /*bfc0*/  FFMA.FTZ R26, R9, R20, -R26 ;  /* 0x00000014091a7223 */ /* 0x000fe2000001081a */
[-C--:B------:R-:W-:Y:S01]  /*bfd0*/  FMUL.FTZ R27, R4, R15.reuse ;  /* 0x0000000f041b7220 */ /* 0x080fe20000410000 */
[----:B------:R-:W-:Y:S02]  /*bfe0*/  HADD2.F32 R5, -RZ, R5.H1_H1 ;  /* 0x30000005ff057230 */ /* 0x000fe40000004100 */
[----:B------:R-:W-:Y:S01]  /*bff0*/  FFMA.FTZ R25, R0, R15, -R25 ;  /* 0x0000000f00197223 */ /* 0x000fe20000010819 */
[----:B------:R-:W-:-:S02]  /*c000*/  HADD2.F32 R9, -RZ, R28.H0_H0 ;  /* 0x2000001cff097230 */ /* 0x000fc40000004100 */
[C---:B------:R-:W-:Y:S01]  /*c010*/  FMUL.FTZ R14, R8.reuse, R49 ;  /* 0x00000031080e7220 */ /* 0x040fe20000410000 */
[----:B------:R-:W-:Y:S02]  /*c020*/  HADD2.F32 R4, -RZ, R30.H0_H0 ;  /* 0x2000001eff047230 */ /* 0x000fe40000004100 */
[-C--:B------:R-:W-:Y:S01]  /*c030*/  FMUL.FTZ R20, R8, R50.reuse ;  /* 0x0000003208147220 */ /* 0x080fe20000410000 */
[----:B------:R-:W-:Y:S01]  /*c040*/  FFMA.FTZ R0, R0, R21, R27 ;  /* 0x0000001500007223 */ /* 0x000fe2000001001b */
[----:B------:R-:W-:Y:S01]  /*c050*/  FMUL.FTZ R15, R5, R9 ;  /* 0x00000009050f7220 */ /* 0x000fe20000410000 */
[----:B------:R-:W-:Y:S01]  /*c060*/  FFMA.FTZ R14, R7, R50, -R14 ;  /* 0x00000032070e7223 */ /* 0x000fe2000001080e */
[-C--:B------:R-:W-:Y:S01]  /*c070*/  FMUL.FTZ R8, R5, R4.reuse ;  /* 0x0000000405087220 */ /* 0x080fe20000410000 */
[----:B------:R-:W-:Y:S01]  /*c080*/  FFMA.FTZ R49, R7, R49, R20 ;  /* 0x0000003107317223 */ /* 0x000fe20000010014 */
[C---:B------:R-:W-:Y:S01]  /*c090*/  FFMA.FTZ R5, R6.reuse, R4, -R15 ;  /* 0x0000000406057223 */ /* 0x040fe2000001080f */
[----:B------:R-:W-:Y:S01]  /*c0a0*/  F2FP.F16.F32.PACK_AB R7, R29, R26 ;  /* 0x0000001a1d07723e */ /* 0x000fe200000000ff */
[----:B------:R-:W-:Y:S01]  /*c0b0*/  FFMA.FTZ R8, R6, R9, R8 ;  /* 0x0000000906087223 */ /* 0x000fe20000010008 */
[----:B------:R-:W-:-:S02]  /*c0c0*/  F2FP.F16.F32.PACK_AB R4, R0, R25 ;  /* 0x000000190004723e */ /* 0x000fc400000000ff */
[----:B------:R-:W-:Y:S02]  /*c0d0*/  F2FP.F16.F32.PACK_AB R6, R49, R14 ;  /* 0x0000000e3106723e */ /* 0x000fe400000000ff */
[----:B------:R-:W-:-:S05]  /*c0e0*/  F2FP.F16.F32.PACK_AB R5, R8, R5 ;  /* 0x000000050805723e */ /* 0x000fca00000000ff */
[----:B------:R1:W-:Y:S02]  /*c0f0*/  STS.128 [R204+0x3000], R4 ;  /* 0x00300004cc007388 */ /* 0x0003e40000000c00 */
.L_x_7891:
[----:B------:R-:W-:Y:S05]  /*c100*/  BSYNC B1 ;  /* 0x0000000000017941 */ /* 0x000fea0003800000 */
.L_x_7890:
[----:B------:R-:W-:Y:S05]  /*c110*/  @P1 BRA `(.L_x_7889) ;  /* 0x0000002400f01947 */ /* 0x000fea0003800000 */
[----:B-1234-:R-:W1:Y:S01]  /*c120*/  LDS.128 R4, [R204+0x7000] ;  /* 0x00700000cc047984 */ /* 0x01ee620000000c00 */
[--C-:B------:R-:W-:Y:S02]  /*c130*/  SHF.R.U64 R26, R12, 0x10, R13.reuse ;  /* 0x000000100c1a7819 */ /* 0x100fe4000000120d */
[----:B------:R-:W-:Y:S01]  /*c140*/  SHF.R.U32.HI R12, RZ, 0x10, R13 ;  /* 0x00000010ff0c7819 */ /* 0x000fe2000001160d */
[----:B------:R-:W-:Y:S01]  /*c150*/  HADD2.F32 R13, -RZ, R3.H0_H0 ;  /* 0x20000003ff0d7230 */ /* 0x000fe20000004100 */
[--C-:B------:R-:W-:Y:S02]  /*c160*/  SHF.R.U32.HI R14, RZ, 0x10, R11.reuse ;  /* 0x00000010ff0e7819 */ /* 0x100fe4000001160b */
[----:B------:R-:W-:Y:S01]  /*c170*/  SHF.R.U64 R24, R10, 0x10, R11 ;  /* 0x000000100a187819 */ /* 0x000fe2000000120b */
[----:B------:R-:W-:Y:S02]  /*c180*/  HADD2.F32 R12, -RZ, R12.H0_H0 ;  /* 0x2000000cff0c7230 */ /* 0x000fe40000004100 */
[----:B------:R-:W-:-:S02]  /*c190*/  HADD2.F32 R14, -RZ, R14.H0_H0 ;  /* 0x2000000eff0e7230 */ /* 0x000fc40000004100 */
[--C-:B------:R-:W-:Y:S02]  /*c1a0*/  HADD2.F32 R11, -RZ, R48.reuse.H0_H0 ;  /* 0x20000030ff0b7230 */ /* 0x100fe40000004100 */
[----:B------:R-:W-:Y:S02]  /*c1b0*/  HADD2.F32 R48, -RZ, R48.H1_H1 ;  /* 0x30000030ff307230 */ /* 0x000fe40000004100 */
[--C-:B-1----:R-:W-:Y:S02]  /*c1c0*/  HADD2.F32 R10, -RZ, R7.reuse.H1_H1 ;  /* 0x30000007ff0a7230 */ /* 0x102fe40000004100 */
[----:B------:R-:W-:Y:S02]  /*c1d0*/  HADD2.F32 R9, -RZ, R7.H0_H0 ;  /* 0x20000007ff097230 */ /* 0x000fe40000004100 */
[--C-:B------:R-:W-:Y:S02]  /*c1e0*/  HADD2.F32 R0, -RZ, R4.reuse.H0_H0 ;  /* 0x20000004ff007230 */ /* 0x100fe40000004100 */
        /* <DEDUP_REMOVED lines=13> */
[----:B------:R-:W-:Y:S02]  /*c2c0*/  HADD2.F32 R5, -RZ, R5.H1_H1 ;  /* 0x30000005ff057230 */ /* 0x000fe40000004100 */
[CC--:B------:R-:W-:Y:S01]  /*c2d0*/  FMUL.FTZ R10, R8.reuse, R9.reuse ;  /* 0x00000009080a7220 */ /* 0x0c0fe20000410000 */
[----:B------:R-:W-:Y:S02]  /*c2e0*/  HADD2.F32 R4, -RZ, R24.H0_H0 ;  /* 0x20000018ff047230 */ /* 0x000fe40000004100 */
[-C--:B------:R-:W-:Y:S01]  /*c2f0*/  FMUL.FTZ R8, R8, R48.reuse ;  /* 0x0000003008087220 */ /* 0x080fe20000410000 */
[----:B------:R-:W-:Y:S02]  /*c300*/  HADD2.F32 R3, -RZ, R26.H0_H0 ;  /* 0x2000001aff037230 */ /* 0x000fe40000004100 */
[----:B------:R-:W-:Y:S01]  /*c310*/  FFMA.FTZ R10, R7, R48, -R10 ;  /* 0x00000030070a7223 */ /* 0x000fe2000001080a */
[----:B------:R-:W-:Y:S01]  /*c320*/  FMUL.FTZ R11, R5, R4 ;  /* 0x00000004050b7220 */ /* 0x000fe20000410000 */
[----:B------:R-:W-:Y:S01]  /*c330*/  FFMA.FTZ R9, R7, R9, R8 ;  /* 0x0000000907097223 */ /* 0x000fe20000010008 */
[-C--:B------:R-:W-:Y:S01]  /*c340*/  FMUL.FTZ R13, R5, R3.reuse ;  /* 0x00000003050d7220 */ /* 0x080fe20000410000 */
[----:B------:R-:W-:Y:S01]  /*c350*/  F2FP.F16.F32.PACK_AB R7, R25, R20 ;  /* 0x000000141907723e */ /* 0x000fe200000000ff */
[----:B------:R-:W-:-:S02]  /*c360*/  FFMA.FTZ R5, R6, R3, -R11 ;  /* 0x0000000306057223 */ /* 0x000fc4000001080b */
[----:B------:R-:W-:Y:S01]  /*c370*/  FFMA.FTZ R8, R6, R4, R13 ;  /* 0x0000000406087223 */ /* 0x000fe2000001000d */
[----:B------:R-:W-:Y:S02]  /*c380*/  F2FP.F16.F32.PACK_AB R6, R9, R10 ;  /* 0x0000000a0906723e */ /* 0x000fe400000000ff */
[----:B------:R-:W-:Y:S02]  /*c390*/  F2FP.F16.F32.PACK_AB R4, R0, R15 ;  /* 0x0000000f0004723e */ /* 0x000fe400000000ff */
[----:B------:R-:W-:-:S05]  /*c3a0*/  F2FP.F16.F32.PACK_AB R5, R8, R5 ;  /* 0x000000050805723e */ /* 0x000fca00000000ff */
[----:B------:R1:W-:Y:S01]  /*c3b0*/  STS.128 [R204+0x7000], R4 ;  /* 0x00700004cc007388 */ /* 0x0003e20000000c00 */
[----:B------:R-:W-:Y:S05]  /*c3c0*/  BRA `(.L_x_7889) ;  /* 0x0000002400447947 */ /* 0x000fea0003800000 */
.L_x_7862:
        /* <DEDUP_REMOVED lines=27> */
[----:B------:R-:W0:Y:S01]  /*c580*/  LDC R54, c[0x0][0x3f4] ;  /* 0x0000fd00ff367b82 */ /* 0x000e220000000800 */
[----:B------:R-:W1:Y:S01]  /*c590*/  SHFL.IDX PT, R4, R32, RZ, 0x181f ;  /* 0x00181fff20047589 */ /* 0x000e6200000e0000 */
[----:B------:R-:W-:-:S03]  /*c5a0*/  IMAD R3, R187, R6, RZ ;  /* 0x00000006bb037224 */ /* 0x000fc600078e02ff */
[----:B------:R-:W2:Y:S04]  /*c5b0*/  SHFL.IDX PT, R0, R35, RZ, 0x181f ;  /* 0x00181fff23007589 */ /* 0x000ea800000e0000 */
[----:B------:R-:W3:Y:S04]  /*c5c0*/  SHFL.IDX PT, R14, R34, RZ, 0x181f ;  /* 0x00181fff220e7589 */ /* 0x000ee800000e0000 */
[----:B------:R-:W4:Y:S01]  /*c5d0*/  SHFL.IDX PT, R5, R33, RZ, 0x181f ;  /* 0x00181fff21057589 */ /* 0x000f2200000e0000 */
[----:B0-----:R-:W-:-:S04]  /*c5e0*/  ISETP.GE.AND P0, PT, R16, R54, PT ;  /* 0x000000361000720c */ /* 0x001fc80003f06270 */
[----:B------:R-:W-:-:S13]  /*c5f0*/  ISETP.GE.OR P1, PT, R56, R3, P0 ;  /* 0x000000033800720c */ /* 0x000fda0000726670 */
[C---:B------:R-:W-:Y:S01]  /*c600*/  @!P1 IMAD.SHL.U32 R21, R16.reuse, 0x2, RZ ;  /* 0x0000000210159824 */ /* 0x040fe200078e00ff */
[----:B------:R-:W-:-:S04]  /*c610*/  @!P1 SHF.L.U64.HI R6, R16, 0x1, R17 ;  /* 0x0000000110069819 */ /* 0x000fc80000010211 */
[----:B-1----:R-:W-:-:S05]  /*c620*/  @!P1 IADD3 R4, P2, R4, R21, RZ ;  /* 0x0000001504049210 */ /* 0x002fca0007f5e0ff */
[----:B--2---:R-:W-:Y:S02]  /*c630*/  @!P1 IMAD.X R7, R0, 0x1, R6, P2 ;  /* 0x0000000100079824 */ /* 0x004fe400010e0606 */
[----:B------:R-:W-:Y:S02]  /*c640*/  @!P1 IMAD.MOV.U32 R8, RZ, RZ, R4 ;  /* 0x000000ffff089224 */ /* 0x000fe400078e0004 */
[----:B------:R-:W-:-:S06]  /*c650*/  @!P1 IMAD.MOV.U32 R9, RZ, RZ, R7 ;  /* 0x000000ffff099224 */ /* 0x000fcc00078e0007 */
[----:B------:R-:W2:Y:S01]  /*c660*/  @!P1 LD.E.128 R8, desc[UR42][R8.64] ;  /* 0x0000002a08089980 */ /* 0x000ea2000c101d00 */
[----:B---3--:R-:W-:-:S05]  /*c670*/  @!P1 IADD3 R14, P2, R14, R21, RZ ;  /* 0x000000150e0e9210 */ /* 0x008fca0007f5e0ff */
[----:B----4-:R-:W-:Y:S02]  /*c680*/  @!P1 IMAD.X R5, R5, 0x1, R6, P2 ;  /* 0x0000000105059824 */ /* 0x010fe400010e0606 */
[----:B------:R-:W-:-:S06]  /*c690*/  @!P1 IMAD.MOV.U32 R4, RZ, RZ, R14 ;  /* 0x000000ffff049224 */ /* 0x000fcc00078e000e */
[----:B------:R-:W3:Y:S01]  /*c6a0*/  @!P1 LD.E.128 R4, desc[UR42][R4.64] ;  /* 0x0000002a04049980 */ /* 0x000ee2000c101d00 */
[----:B------:R-:W-:Y:S02]  /*c6b0*/  CS2R R46, SRZ ;  /* 0x00000000002e7805 */ /* 0x000fe4000001ff00 */
[----:B------:R-:W-:Y:S02]  /*c6c0*/  CS2R R48, SRZ ;  /* 0x0000000000307805 */ /* 0x000fe4000001ff00 */
[----:B------:R-:W-:Y:S01]  /*c6d0*/  CS2R R44, SRZ ;  /* 0x00000000002c7805 */ /* 0x000fe2000001ff00 */
[----:B------:R0:W1:Y:S01]  /*c6e0*/  SHFL.IDX PT, R14, R34, 0x1, 0x181f ;  /* 0x00381f00220e7f89 */ /* 0x00006200000e0000 */
[----:B------:R-:W-:Y:S02]  /*c6f0*/  CS2R R50, SRZ ;  /* 0x0000000000327805 */ /* 0x000fe4000001ff00 */
[----:B------:R-:W-:Y:S01]  /*c700*/  CS2R R24, SRZ ;  /* 0x0000000000187805 */ /* 0x000fe2000001ff00 */
[----:B--2---:R-:W-:-:S02]  /*c710*/  @!P1 IMAD.MOV.U32 R46, RZ, RZ, R8 ;  /* 0x000000ffff2e9224 */ /* 0x004fc400078e0008 */
[----:B------:R-:W-:Y:S01]  /*c720*/  @!P1 IMAD.MOV.U32 R47, RZ, RZ, R9 ;  /* 0x000000ffff2f9224 */ /* 0x000fe200078e0009 */
[----:B------:R0:W2:Y:S01]  /*c730*/  SHFL.IDX PT, R8, R32, 0x1, 0x181f ;  /* 0x00381f0020087f89 */ /* 0x0000a200000e0000 */
[----:B------:R-:W-:Y:S02]  /*c740*/  IMAD.MOV.U32 R0, RZ, RZ, R46 ;  /* 0x000000ffff007224 */ /* 0x000fe400078e002e */
[----:B------:R-:W-:Y:S01]  /*c750*/  IMAD.MOV.U32 R12, RZ, RZ, R47 ;  /* 0x000000ffff0c7224 */ /* 0x000fe200078e002f */
[----:B------:R0:W4:Y:S01]  /*c760*/  SHFL.IDX PT, R9, R33, 0x1, 0x181f ;  /* 0x00381f0021097f89 */ /* 0x00012200000e0000 */
[----:B------:R-:W-:Y:S01]  /*c770*/  @!P1 IMAD.MOV.U32 R48, RZ, RZ, R10 ;  /* 0x000000ffff309224 */ /* 0x000fe200078e000a */
[----:B------:R-:W-:Y:S01]  /*c780*/  PRMT R64, R64, 0x5410, R0 ;  /* 0x0000541040407816 */ /* 0x000fe20000000000 */
[----:B------:R-:W-:Y:S01]  /*c790*/  @!P1 IMAD.MOV.U32 R49, RZ, RZ, R11 ;  /* 0x000000ffff319224 */ /* 0x000fe200078e000b */
[----:B------:R0:W0:Y:S01]  /*c7a0*/  SHFL.IDX PT, R0, R35, 0x1, 0x181f ;  /* 0x00381f0023007f89 */ /* 0x00002200000e0000 */
[----:B------:R-:W-:Y:S01]  /*c7b0*/  IMAD.MOV.U32 R10, RZ, RZ, R48 ;  /* 0x000000ffff0a7224 */ /* 0x000fe200078e0030 */
[----:B------:R-:W-:Y:S01]  /*c7c0*/  PRMT R67, R12, 0x7610, R67 ;  /* 0x000076100c437816 */ /* 0x000fe20000000043 */
[----:B---3--:R-:W-:-:S02]  /*c7d0*/  @!P1 IMAD.MOV.U32 R44, RZ, RZ, R4 ;  /* 0x000000ffff2c9224 */ /* 0x008fc400078e0004 */
[----:B------:R-:W-:Y:S02]  /*c7e0*/  @!P1 IMAD.MOV.U32 R45, RZ, RZ, R5 ;  /* 0x000000ffff2d9224 */ /* 0x000fe400078e0005 */
[----:B------:R-:W-:Y:S02]  /*c7f0*/  @!P1 IMAD.MOV.U32 R50, RZ, RZ, R6 ;  /* 0x000000ffff329224 */ /* 0x000fe400078e0006 */
[----:B------:R-:W-:Y:S02]  /*c800*/  @!P1 IMAD.MOV.U32 R51, RZ, RZ, R7 ;  /* 0x000000ffff339224 */ /* 0x000fe400078e0007 */
[----:B------:R-:W-:Y:S02]  /*c810*/  IMAD.MOV.U32 R11, RZ, RZ, R49 ;  /* 0x000000ffff0b7224 */ /* 0x000fe400078e0031 */
[----:B------:R-:W-:Y:S02]  /*c820*/  IMAD.MOV.U32 R4, RZ, RZ, R44 ;  /* 0x000000ffff047224 */ /* 0x000fe400078e002c */
[----:B------:R-:W-:Y:S01]  /*c830*/  IMAD.MOV.U32 R5, RZ, RZ, R45 ;  /* 0x000000ffff057224 */ /* 0x000fe200078e002d */
[----:B------:R-:W-:Y:S01]  /*c840*/  PRMT R37, R10, 0x5410, R11 ;  /* 0x000054100a257816 */ /* 0x000fe2000000000b */
[----:B------:R-:W-:-:S02]  /*c850*/  IMAD.MOV.U32 R6, RZ, RZ, R50 ;  /* 0x000000ffff067224 */ /* 0x000fc400078e0032 */
[----:B------:R-:W-:Y:S01]  /*c860*/  IMAD.MOV.U32 R7, RZ, RZ, R51 ;  /* 0x000000ffff077224 */ /* 0x000fe200078e0033 */
[----:B------:R-:W-:Y:S02]  /*c870*/  PRMT R67, R67, 0x5410, R5 ;  /* 0x0000541043437816 */ /* 0x000fe40000000005 */
[----:B------:R-:W-:Y:S02]  /*c880*/  PRMT R66, R6, 0x5410, R4 ;  /* 0x0000541006427816 */ /* 0x000fe40000000004 */
[----:B012-4-:R-:W-:-:S07]  /*c890*/  PRMT R64, R7, 0x7610, R64 ;  /* 0x0000761007407816 */ /* 0x017fce0000000040 */
.L_x_8232:
[----:B------:R-:W-:Y:S01]  /*c8a0*/  IADD3 R4, R56, 0x20, RZ ;  /* 0x0000002038047810 */ /* 0x000fe20007ffe0ff */
[----:B------:R-:W-:Y:S01]  /*c8b0*/  BSSY B1, `(.L_x_7893) ;  /* 0x0000012000017945 */ /* 0x000fe20003800000 */
[----:B------:R-:W-:Y:S02]  /*c8c0*/  CS2R R26, SRZ ;  /* 0x00000000001a7805 */ /* 0x000fe4000001ff00 */
[----:B------:R-:W-:Y:S02]  /*c8d0*/  CS2R R6, SRZ ;  /* 0x0000000000067805 */ /* 0x000fe4000001ff00 */
[----:B------:R-:W-:Y:S02]  /*c8e0*/  ISETP.GE.AND P1, PT, R4, R3, PT ;  /* 0x000000030400720c */ /* 0x000fe40003f26270 */
[----:B------:R-:W-:-:S11]  /*c8f0*/  CS2R R4, SRZ ;  /* 0x0000000000047805 */ /* 0x000fd6000001ff00 */
[----:B------:R-:W-:Y:S05]  /*c900*/  @P1 BRA `(.L_x_7894) ;  /* 0x0000000000301947 */ /* 0x000fea0003800000 */
[----:B------:R-:W-:Y:S02]  /*c910*/  CS2R R26, SRZ ;  /* 0x00000000001a7805 */ /* 0x000fe4000001ff00 */
[----:B------:R-:W-:Y:S02]  /*c920*/  CS2R R4, SRZ ;  /* 0x0000000000047805 */ /* 0x000fe4000001ff00 */
[----:B------:R-:W-:Y:S01]  /*c930*/  CS2R R6, SRZ ;  /* 0x0000000000067805 */ /* 0x000fe2000001ff00 */
[----:B------:R-:W-:Y:S06]  /*c940*/  @P0 BRA `(.L_x_7894) ;  /* 0x0000000000200947 */ /* 0x000fec0003800000 */
[C---:B------:R-:W-:Y:S01]  /*c950*/  IMAD.SHL.U32 R15, R16.reuse, 0x2, RZ ;  /* 0x00000002100f7824 */ /* 0x040fe200078e00ff */
[----:B------:R-:W-:-:S04]  /*c960*/  SHF.L.U64.HI R6, R16, 0x1, R17 ;  /* 0x0000000110067819 */ /* 0x000fc80000010211 */
[-C--:B------:R-:W-:Y:S02]  /*c970*/  IADD3 R4, P1, R8, R15.reuse, RZ ;  /* 0x0000000f08047210 */ /* 0x080fe40007f3e0ff */
[----:B------:R-:W-:-:S03]  /*c980*/  IADD3 R14, P2, R14, R15, RZ ;  /* 0x0000000f0e0e7210 */ /* 0x000fc60007f5e0ff */
[--C-:B------:R-:W-:Y:S02]  /*c990*/  IMAD.X R5, R0, 0x1, R6.reuse, P1 ;  /* 0x0000000100057824 */ /* 0x100fe400008e0606 */
[----:B------:R-:W-:-:S04]  /*c9a0*/  IMAD.X R15, R9, 0x1, R6, P2 ;  /* 0x00000001090f7824 */ /* 0x000fc800010e0606 */
[----:B------:R-:W5:Y:S04]  /*c9b0*/  LD.E.128 R4, desc[UR42][R4.64] ;  /* 0x0000002a04047980 */ /* 0x000f68000c101d00 */
[----:B------:R0:W5:Y:S02]  /*c9c0*/  LD.E.128 R24, desc[UR42][R14.64] ;  /* 0x0000002a0e187980 */ /* 0x000164000c101d00 */
.L_x_7894:
[----:B------:R-:W-:Y:S05]  /*c9d0*/  BSYNC B1 ;  /* 0x0000000000017941 */ /* 0x000fea0003800000 */
.L_x_7893:
[----:B-----5:R-:W-:Y:S01]  /*c9e0*/  IMAD.MOV.U32 R0, RZ, RZ, R24 ;  /* 0x000000ffff007224 */ /* 0x020fe200078e0018 */
        /* <DEDUP_REMOVED lines=13> */
[----:B------:R-:W1:Y:S01]  /*cac0*/  SHFL.IDX PT, R8, R32, 0x2, 0x181f ;  /* 0x00581f0020087f89 */ /* 0x000e6200000e0000 */
[----:B------:R-:W-:-:S03]  /*cad0*/  VIADD R10, R56, 0x40 ;  /* 0x00000040380a7836 */ /* 0x000fc60000000000 */
[----:B------:R-:W2:Y:S02]  /*cae0*/  SHFL.IDX PT, R0, R35, 0x2, 0x181f ;  /* 0x00581f0023007f89 */ /* 0x000ea400000e0000 */
[----:B------:R-:W-:Y:S02]  /*caf0*/  ISETP.GE.OR P1, PT, R10, R3, P0 ;  /* 0x000000030a00720c */ /* 0x000fe40000726670 */
[----:B0-----:R-:W0:Y:S04]  /*cb00*/  SHFL.IDX PT, R14, R34, 0x2, 0x181f ;  /* 0x00581f00220e7f89 */ /* 0x001e2800000e0000 */
[----:B------:R-:W3:Y:S07]  /*cb10*/  SHFL.IDX PT, R20, R33, 0x2, 0x181f ;  /* 0x00581f0021147f89 */ /* 0x000eee00000e0000 */
[C---:B------:R-:W-:Y:S01]  /*cb20*/  @!P1 IMAD.SHL.U32 R21, R16.reuse, 0x2, RZ ;  /* 0x0000000210159824 */ /* 0x040fe200078e00ff */
[----:B------:R-:W-:-:S04]  /*cb30*/  @!P1 SHF.L.U64.HI R29, R16, 0x1, R17 ;  /* 0x00000001101d9819 */ /* 0x000fc80000010211 */
[----:B-1----:R-:W-:-:S05]  /*cb40*/  @!P1 IADD3 R8, P2, R8, R21, RZ ;  /* 0x0000001508089210 */ /* 0x002fca0007f5e0ff */
[----:B--2---:R-:W-:-:S06]  /*cb50*/  @!P1 IMAD.X R9, R0, 0x1, R29, P2 ;  /* 0x0000000100099824 */ /* 0x004fcc00010e061d */
[----:B------:R-:W2:Y:S01]  /*cb60*/  @!P1 LD.E.128 R8, desc[UR42][R8.64] ;  /* 0x0000002a08089980 */ /* 0x000ea2000c101d00 */
[----:B0-----:R-:W-:-:S05]  /*cb70*/  @!P1 IADD3 R28, P2, R14, R21, RZ ;  /* 0x000000150e1c9210 */ /* 0x001fca0007f5e0ff */
[----:B---3--:R-:W-:-:S06]  /*cb80*/  @!P1 IMAD.X R29, R20, 0x1, R29, P2 ;  /* 0x00000001141d9824 */ /* 0x008fcc00010e061d */
[----:B------:R-:W3:Y:S01]  /*cb90*/  @!P1 LD.E.128 R28, desc[UR42][R28.64] ;  /* 0x0000002a1c1c9980 */ /* 0x000ee2000c101d00 */
[----:B------:R-:W-:Y:S02]  /*cba0*/  CS2R R20, SRZ ;  /* 0x0000000000147805 */ /* 0x000fe4000001ff00 */
[----:B------:R-:W-:Y:S02]  /*cbb0*/  CS2R R38, SRZ ;  /* 0x0000000000267805 */ /* 0x000fe4000001ff00 */
[----:B------:R-:W-:Y:S01]  /*cbc0*/  CS2R R40, SRZ ;  /* 0x0000000000287805 */ /* 0x000fe2000001ff00 */
[----:B------:R-:W0:Y:S01]  /*cbd0*/  SHFL.IDX PT, R32, R32, 0x3, 0x181f ;  /* 0x00781f0020207f89 */ /* 0x000e2200000e0000 */
[----:B------:R-:W-:-:S03]  /*cbe0*/  CS2R R42, SRZ ;  /* 0x00000000002a7805 */ /* 0x000fc6000001ff00 */
[----:B------:R-:W1:Y:S04]  /*cbf0*/  SHFL.IDX PT, R34, R34, 0x3, 0x181f ;  /* 0x00781f0022227f89 */ /* 0x000e6800000e0000 */
[----:B------:R-:W4:Y:S01]  /*cc00*/  SHFL.IDX PT, R33, R33, 0x3, 0x181f ;  /* 0x00781f0021217f89 */ /* 0x000f2200000e0000 */
[----:B--2---:R-:W-:Y:S02]  /*cc10*/  @!P1 IMAD.MOV.U32 R20, RZ, RZ, R8 ;  /* 0x000000ffff149224 */ /* 0x004fe400078e0008 */
[----:B------:R-:W-:Y:S02]  /*cc20*/  @!P1 IMAD.MOV.U32 R21, RZ, RZ, R9 ;  /* 0x000000ffff159224 */ /* 0x000fe400078e0009 */
[----:B------:R-:W-:Y:S02]  /*cc30*/  IMAD.MOV.U32 R0, RZ, RZ, R20 ;  /* 0x000000ffff007224 */ /* 0x000fe400078e0014 */
[----:B------:R-:W-:-:S02]  /*cc40*/  IMAD.MOV.U32 R12, RZ, RZ, R21 ;  /* 0x000000ffff0c7224 */ /* 0x000fc400078e0015 */
[----:B------:R-:W-:Y:S02]  /*cc50*/  @!P1 IMAD.MOV.U32 R38, RZ, RZ, R10 ;  /* 0x000000ffff269224 */ /* 0x000fe400078e000a */
[----:B------:R-:W-:Y:S01]  /*cc60*/  @!P1 IMAD.MOV.U32 R39, RZ, RZ, R11 ;  /* 0x000000ffff279224 */ /* 0x000fe200078e000b */
[----:B------:R-:W-:Y:S01]  /*cc70*/  PRMT R59, R0, 0x5410, R12 ;  /* 0x00005410003b7816 */ /* 0x000fe2000000000c */
[----:B------:R-:W-:Y:S01]  /*cc80*/  IMAD.MOV.U32 R8, RZ, RZ, R38 ;  /* 0x000000ffff087224 */ /* 0x000fe200078e0026 */
[----:B------:R2:W0:Y:S01]  /*cc90*/  SHFL.IDX PT, R0, R35, 0x3, 0x181f ;  /* 0x00781f0023007f89 */ /* 0x00042200000e0000 */
[----:B------:R-:W-:Y:S02]  /*cca0*/  IMAD.MOV.U32 R9, RZ, RZ, R39 ;  /* 0x000000ffff097224 */ /* 0x000fe400078e0027 */
[----:B---3--:R-:W-:Y:S02]  /*ccb0*/  @!P1 IMAD.MOV.U32 R40, RZ, RZ, R28 ;  /* 0x000000ffff289224 */ /* 0x008fe400078e001c */
[----:B------:R-:W-:Y:S01]  /*ccc0*/  @!P1 IMAD.MOV.U32 R41, RZ, RZ, R29 ;  /* 0x000000ffff299224 */ /* 0x000fe200078e001d */
[----:B------:R-:W-:Y:S01]  /*ccd0*/  PRMT R52, R8, 0x5410, R9 ;  /* 0x0000541008347816 */ /* 0x000fe20000000009 */
[----:B------:R-:W-:-:S02]  /*cce0*/  @!P1 IMAD.MOV.U32 R42, RZ, RZ, R30 ;  /* 0x000000ffff2a9224 */ /* 0x000fc400078e001e */
[----:B------:R-:W-:Y:S02]  /*ccf0*/  @!P1 IMAD.MOV.U32 R43, RZ, RZ, R31 ;  /* 0x000000ffff2b9224 */ /* 0x000fe400078e001f */
[----:B------:R-:W-:Y:S02]  /*cd00*/  IMAD.MOV.U32 R8, RZ, RZ, R40 ;  /* 0x000000ffff087224 */ /* 0x000fe400078e0028 */
[----:B------:R-:W-:Y:S02]  /*cd10*/  IMAD.MOV.U32 R9, RZ, RZ, R41 ;  /* 0x000000ffff097224 */ /* 0x000fe400078e0029 */
[----:B------:R-:W-:Y:S02]  /*cd20*/  IMAD.MOV.U32 R10, RZ, RZ, R42 ;  /* 0x000000ffff0a7224 */ /* 0x000fe400078e002a */
[----:B------:R-:W-:Y:S01]  /*cd30*/  IMAD.MOV.U32 R11, RZ, RZ, R43 ;  /* 0x000000ffff0b7224 */ /* 0x000fe200078e002b */
[----:B------:R-:W-:Y:S02]  /*cd40*/  PRMT R62, R8, 0x5410, R9 ;  /* 0x00005410083e7816 */ /* 0x000fe40000000009 */
[----:B------:R-:W-:-:S02]  /*cd50*/  CS2R R8, SRZ ;  /* 0x0000000000087805 */ /* 0x000fc4000001ff00 */
[----:B-12-4-:R-:W-:-:S07]  /*cd60*/  PRMT R63, R10, 0x5410, R11 ;  /* 0x000054100a3f7816 */ /* 0x016fce000000000b */
.L_x_8242:
[----:B------:R-:W-:Y:S01]  /*cd70*/  VIADD R56, R56, 0x60 ;  /* 0x0000006038387836 */ /* 0x000fe20000000000 */
[----:B------:R-:W-:Y:S01]  /*cd80*/  LEA.HI R10, R213, R213, RZ, 0x1 ;  /* 0x000000d5d50a7211 */ /* 0x000fe200078f08ff */
[----:B------:R-:W-:Y:S01]  /*cd90*/  BSSY B1, `(.L_x_7896) ;  /* 0x0000015000017945 */ /* 0x000fe20003800000 */
[----:B------:R-:W-:Y:S02]  /*cda0*/  CS2R R12, SRZ ;  /* 0x00000000000c7805 */ /* 0x000fe4000001ff00 */
[----:B------:R-:W-:Y:S02]  /*cdb0*/  CS2R R14, SRZ ;  /* 0x00000000000e7805 */ /* 0x000fe4000001ff00 */
[----:B------:R-:W-:Y:S02]  /*cdc0*/  ISETP.GE.AND P1, PT, R56, R3, PT ;  /* 0x000000033800720c */ /* 0x000fe40003f26270 */
[----:B------:R-:W-:-:S05]  /*cdd0*/  LOP3.LUT R10, R10, 0xfffffffe, RZ, 0xc0, !PT ;  /* 0xfffffffe0a0a7812 */ /* 0x000fca00078ec0ff */
[----:B------:R-:W-:Y:S01]  /*cde0*/  IMAD.IADD R29, R213, 0x1, -R10 ;  /* 0x00000001d51d7824 */ /* 0x000fe200078e0a0a */
[----:B------:R-:W-:-:S04]  /*cdf0*/  CS2R R10, SRZ ;  /* 0x00000000000a7805 */ /* 0x000fc8000001ff00 */
[----:B------:R-:W-:Y:S01]  /*ce00*/  SHF.L.U32 R29, R29, 0x1f, RZ ;  /* 0x0000001f1d1d7819 */ /* 0x000fe200000006ff */
[----:B------:R-:W-:Y:S06]  /*ce10*/  @P1 BRA `(.L_x_7897) ;  /* 0x0000000000301947 */ /* 0x000fec0003800000 */
[----:B------:R-:W-:Y:S02]  /*ce20*/  CS2R R10, SRZ ;  /* 0x00000000000a7805 */ /* 0x000fe4000001ff00 */
[----:B------:R-:W-:Y:S02]  /*ce30*/  CS2R R12, SRZ ;  /* 0x00000000000c7805 */ /* 0x000fe4000001ff00 */
[----:B------:R-:W-:Y:S01]  /*ce40*/  CS2R R14, SRZ ;  /* 0x00000000000e7805 */ /* 0x000fe2000001ff00 */
[----:B------:R-:W-:Y:S06]  /*ce50*/  @P0 BRA `(.L_x_7897) ;  /* 0x0000000000200947 */ /* 0x000fec0003800000 */
[C---:B------:R-:W-:Y:S02]  /*ce60*/  SHF.L.U32 R11, R16.reuse, 0x1, RZ ;  /* 0x00000001100b7819 */ /* 0x040fe400000006ff */
[----:B------:R-:W-:Y:S02]  /*ce70*/  SHF.L.U64.HI R9, R16, 0x1, R17 ;  /* 0x0000000110097819 */ /* 0x000fe40000010211 */
[-C--:B0-----:R-:W-:Y:S02]  /*ce80*/  IADD3 R12, P1, R32, R11.reuse, RZ ;  /* 0x0000000b200c7210 */ /* 0x081fe40007f3e0ff */
[----:B------:R-:W-:-:S03]  /*ce90*/  IADD3 R8, P2, R34, R11, RZ ;  /* 0x0000000b22087210 */ /* 0x000fc60007f5e0ff */
[--C-:B------:R-:W-:Y:S02]  /*cea0*/  IMAD.X R13, R0, 0x1, R9.reuse, P1 ;  /* 0x00000001000d7824 */ /* 0x100fe400008e0609 */
[----:B------:R-:W-:-:S04]  /*ceb0*/  IMAD.X R9, R33, 0x1, R9, P2 ;  /* 0x0000000121097824 */ /* 0x000fc800010e0609 */
[----:B------:R-:W5:Y:S04]  /*cec0*/  LD.E.128 R12, desc[UR42][R12.64] ;  /* 0x0000002a0c0c7980 */ /* 0x000f68000c101d00 */
[----:B------:R-:W5:Y:S02]  /*ced0*/  LD.E.128 R8, desc[UR42][R8.64] ;  /* 0x0000002a08087980 */ /* 0x000f64000c101d00 */
.L_x_7897:
[----:B------:R-:W-:Y:S05]  /*cee0*/  BSYNC B1 ;  /* 0x0000000000017941 */ /* 0x000fea0003800000 */
.L_x_7896:
[----:B------:R-:W1:Y:S01]  /*cef0*/  SYNCS.PHASECHK.TRANS64.TRYWAIT P4, [R2+URZ+0x28800], R29 ;  /* 0x0288001d020075a7 */ /* 0x000e62000808017f */
[----:B------:R-:W-:Y:S01]  /*cf00*/  VIADDMNMX R3, R3, -R192, 0x80, PT ;  /* 0x0000008003037446 */ /* 0x000fe200038009c0 */
[----:B0----5:R-:W-:Y:S01]  /*cf10*/  IMAD.MOV.U32 R0, RZ, RZ, R8 ;  /* 0x000000ffff007224 */ /* 0x021fe200078e0008 */
[----:B------:R-:W-:Y:S01]  /*cf20*/  BSSY B1, `(.L_x_7898) ;  /* 0x0000010000017945 */ /* 0x000fe20003800000 */
[----:B------:R-:W-:Y:S01]  /*cf30*/  IMAD.MOV.U32 R28, RZ, RZ, R9 ;  /* 0x000000ffff1c7224 */ /* 0x000fe200078e0009 */
[-C--:B------:R-:W-:Y:S01]  /*cf40*/  ISETP.GE.OR P3, PT, R23, R3.reuse, P0 ;  /* 0x000000031700720c */ /* 0x080fe20000766670 */
[----:B------:R-:W-:Y:S01]  /*cf50*/  IMAD.MOV.U32 R30, RZ, RZ, R13 ;  /* 0x000000ffff1e7224 */ /* 0x000fe200078e000d */
[-C--:B------:R-:W-:Y:S02]  /*cf60*/  ISETP.GE.OR P2, PT, R212, R3.reuse, P0 ;  /* 0x00000003d400720c */ /* 0x080fe40000746670 */
[-C--:B------:R-:W-:Y:S02]  /*cf70*/  ISETP.GE.OR P1, PT, R211, R3.reuse, P0 ;  /* 0x00000003d300720c */ /* 0x080fe40000726670 */
[----:B------:R-:W-:Y:S01]  /*cf80*/  ISETP.GE.OR P0, PT, R210, R3, P0 ;  /* 0x00000003d200720c */ /* 0x000fe20000706670 */
[----:B------:R-:W-:Y:S01]  /*cf90*/  IMAD.MOV.U32 R3, RZ, RZ, R11 ;  /* 0x000000ffff037224 */ /* 0x000fe200078e000b */
[----:B------:R-:W-:Y:S01]  /*cfa0*/  PRMT R56, R0, 0x5410, R28 ;  /* 0x0000541000387816 */ /* 0x000fe2000000001c */
[----:B------:R-:W-:-:S02]  /*cfb0*/  IMAD.MOV.U32 R0, RZ, RZ, R10 ;  /* 0x000000ffff007224 */ /* 0x000fc400078e000a */
[----:B------:R-:W-:-:S03]  /*cfc0*/  IMAD.MOV.U32 R28, RZ, RZ, R12 ;  /* 0x000000ffff1c7224 */ /* 0x000fc600078e000c */
[----:B------:R-:W-:Y:S01]  /*cfd0*/  PRMT R60, R0, 0x5410, R3 ;  /* 0x00005410003c7816 */ /* 0x000fe20000000003 */
[----:B------:R-:W-:Y:S01]  /*cfe0*/  IMAD.MOV.U32 R0, RZ, RZ, R14 ;  /* 0x000000ffff007224 */ /* 0x000fe200078e000e */
[----:B------:R-:W-:Y:S01]  /*cff0*/  PRMT R61, R28, 0x5410, R30 ;  /* 0x000054101c3d7816 */ /* 0x000fe2000000001e */
[----:B------:R-:W-:Y:S01]  /*d000*/  IMAD.MOV.U32 R3, RZ, RZ, R15 ;  /* 0x000000ffff037224 */ /* 0x000fe200078e000f */
[----:B-1----:R-:W-:Y:S06]  /*d010*/  @!P4 BRA `(.L_x_7899) ;  /* 0x000001ac00f0c947 */ /* 0x002fec0003800000 */
.L_x_8243:
[----:B------:R-:W-:Y:S05]  /*d020*/  BSYNC B1 ;  /* 0x0000000000017941 */ /* 0x000fea0003800000 */
.L_x_7898:
[----:B------:R-:W-:Y:S04]  /*d030*/  BSSY B1, `(.L_x_7900) ;  /* 0x0000062000017945 */ /* 0x000fe80003800000 */
[----:B------:R-:W-:Y:S05]  /*d040*/  @P3 BRA `(.L_x_7901) ;  /* 0x0000000400803947 */ /* 0x000fea0003800000 */
[----:B------:R-:W-:Y:S01]  /*d050*/  LEA.HI R28, R54, R207, RZ, 0x1d ;  /* 0x000000cf361c7211 */ /* 0x000fe200078fe8ff */
[----:B------:R-:W-:Y:S01]  /*d060*/  IMAD.SHL.U32 R30, R23, 0x40, RZ ;  /* 0x00000040171e7824 */ /* 0x000fe200078e00ff */
[----:B------:R-:W-:Y:S01]  /*d070*/  SHF.R.U64 R79, R48, 0x10, R49 ;  /* 0x00000010304f7819 */ /* 0x000fe20000001231 */
[--C-:B------:R-:W-:Y:S01]  /*d080*/  HADD2.F32 R69, -RZ, R67.reuse.H0_H0 ;  /* 0x20000043ff457230 */ /* 0x100fe20000004100 */
[----:B------:R-:W-:Y:S01]  /*d090*/  SHF.R.S32.HI R31, RZ, 0x1f, R28 ;  /* 0x0000001fff1f7819 */ /* 0x000fe2000001141c */
[----:B0-----:R-:W-:Y:S01]  /*d0a0*/  IMAD.SHL.U32 R29, R28, 0x8, RZ ;  /* 0x000000081c1d7824 */ /* 0x001fe200078e00ff */
[--C-:B------:R-:W-:Y:S01]  /*d0b0*/  SHF.R.U32.HI R70, RZ, 0x10, R45.reuse ;  /* 0x00000010ff467819 */ /* 0x100fe2000001162d */
[----:B------:R-:W-:Y:S01]  /*d0c0*/  HADD2.F32 R67, -RZ, R67.H1_H1 ;  /* 0x30000043ff437230 */ /* 0x000fe20000004100 */
[----:B------:R-:W-:Y:S02]  /*d0d0*/  LEA.HI R31, R31, R28, RZ, 0x3 ;  /* 0x0000001c1f1f7211 */ /* 0x000fe400078f18ff */
[----:B------:R-:W-:Y:S01]  /*d0e0*/  LOP3.LUT R29, R29, 0x38, RZ, 0xc0, !PT ;  /* 0x000000381d1d7812 */ /* 0x000fe200078ec0ff */
[----:B------:R-:W-:Y:S01]  /*d0f0*/  HADD2.F32 R70, -RZ, R70.H0_H0 ;  /* 0x20000046ff467230 */ /* 0x000fe20000004100 */
[----:B------:R-:W-:Y:S01]  /*d100*/  SHF.R.U64 R77, R44, 0x10, R45 ;  /* 0x000000102c4d7819 */ /* 0x000fe2000000122d */
[----:B------:R-:W-:Y:S01]  /*d110*/  IMAD.SHL.U32 R31, R31, 0x400, RZ ;  /* 0x000004001f1f7824 */ /* 0x000fe200078e00ff */
[----:B------:R-:W-:-:S02]  /*d120*/  LOP3.LUT R29, R29, 0x1c0, R30, 0xf8, !PT ;  /* 0x000001c01d1d7812 */ /* 0x000fc400078ef81e */
[----:B------:R-:W-:Y:S02]  /*d130*/  SHF.R.U32.HI R68, RZ, 0x10, R47 ;  /* 0x00000010ff447819 */ /* 0x000fe4000001162f */
[----:B------:R-:W-:Y:S02]  /*d140*/  LOP3.LUT R33, R29, R202, RZ, 0x3c, !PT ;  /* 0x000000ca1d217212 */ /* 0x000fe400078e3cff */
[----:B------:R-:W-:Y:S02]  /*d150*/  LOP3.LUT R32, R31, 0x7fffe000, RZ, 0xc0, !PT ;  /* 0x7fffe0001f207812 */ /* 0x000fe400078ec0ff */
[----:B------:R-:W0:Y:S01]  /*d160*/  LDS.128 R28, [R204] ;  /* 0x00000000cc1c7984 */ /* 0x000e220000000c00 */
[----:B------:R-:W-:Y:S02]  /*d170*/  SHF.R.U32.HI R78, RZ, 0x10, R49 ;  /* 0x00000010ff4e7819 */ /* 0x000fe40000011631 */
[----:B------:R-:W-:Y:S02]  /*d180*/  IADD3 R33, R33, R32, R203 ;  /* 0x0000002021217210 */ /* 0x000fe40007ffe0cb */
[----:B------:R-:W-:-:S02]  /*d190*/  SHF.R.U64 R76, R50, 0x10, R51 ;  /* 0x00000010324c7819 */ /* 0x000fc40000001233 */
[----:B------:R-:W-:Y:S01]  /*d1a0*/  SHF.R.U32.HI R75, RZ, 0x10, R51 ;  /* 0x00000010ff4b7819 */ /* 0x000fe20000011633 */
[----:B------:R-:W-:Y:S01]  /*d1b0*/  IMAD R65, R33, 0x2, R2 ;  /* 0x0000000221417824 */ /* 0x000fe200078e0202 */
[----:B------:R-:W-:-:S04]  /*d1c0*/  SHF.R.U64 R80, R46, 0x10, R47 ;  /* 0x000000102e507819 */ /* 0x000fc8000000122f */
        /* <DEDUP_REMOVED lines=14> */
[C---:B------:R-:W-:Y:S01]  /*d2b0*/  FMUL.FTZ R72, R49.reuse, R70 ;  /* 0x0000004631487220 */ /* 0x040fe20000410000 */
[C---:B------:R-:W-:Y:S01]  /*d2c0*/  FFMA.FTZ R71, R44.reuse, R69, -R71 ;  /* 0x000000452c477223 */ /* 0x040fe20000010847 */
        /* <DEDUP_REMOVED lines=16> */
[C---:B------:R-:W-:Y:S01]  /*d3d0*/  FMUL.FTZ R29, R50.reuse, R49 ;  /* 0x00000031321d7220 */ /* 0x040fe20000410000 */
[-C--:B------:R-:W-:Y:S01]  /*d3e0*/  FMUL.FTZ R37, R50, R33.reuse ;  /* 0x0000002132257220 */ /* 0x080fe20000410000 */
[----:B------:R-:W-:Y:S02]  /*d3f0*/  HADD2.F32 R35, -RZ, R35.H1_H1 ;  /* 0x30000023ff237230 */ /* 0x000fe40000004100 */
[C---:B------:R-:W-:Y:S01]  /*d400*/  FMUL.FTZ R68, R51.reuse, R64 ;  /* 0x0000004033447220 */ /* 0x040fe20000410000 */
[----:B------:R-:W-:Y:S02]  /*d410*/  HADD2.F32 R50, -RZ, R75.H0_H0 ;  /* 0x2000004bff327230 */ /* 0x000fe40000004100 */
[C---:B------:R-:W-:Y:S01]  /*d420*/  FFMA.FTZ R66, R46.reuse, R33, -R29 ;  /* 0x000000212e427223 */ /* 0x040fe2000001081d */
[----:B------:R-:W-:Y:S02]  /*d430*/  HADD2.F32 R48, -RZ, R78.H0_H0 ;  /* 0x2000004eff307230 */ /* 0x000fe40000004100 */
[-C--:B------:R-:W-:Y:S01]  /*d440*/  FMUL.FTZ R51, R51, R44.reuse ;  /* 0x0000002c33337220 */ /* 0x080fe20000410000 */
[----:B------:R-:W-:Y:S01]  /*d450*/  FFMA.FTZ R68, R47, R44, -R68 ;  /* 0x0000002c2f447223 */ /* 0x000fe20000010844 */
        /* <DEDUP_REMOVED lines=31> */
.L_x_7901:
[----:B------:R-:W-:Y:S05]  /*d650*/  BSYNC B1 ;  /* 0x0000000000017941 */ /* 0x000fea0003800000 */
.L_x_7900:
[----:B------:R-:W-:Y:S04]  /*d660*/  BSSY B1, `(.L_x_7902) ;  /* 0x0000062000017945 */ /* 0x000fe80003800000 */
[----:B------:R-:W-:Y:S05]  /*d670*/  @P2 BRA `(.L_x_7903) ;  /* 0x0000000400802947 */ /* 0x000fea0003800000 */
[----:B------:R-:W2:Y:S01]  /*d680*/  LDL R70, [R1+0x40] ;  /* 0x0000400001467983 */ /* 0x000ea20000100800 */
[----:B-1----:R-:W-:Y:S01]  /*d690*/  LEA.HI R28, R54, R207, RZ, 0x1d ;  /* 0x000000cf361c7211 */ /* 0x002fe200078fe8ff */
[----:B------:R-:W-:Y:S01]  /*d6a0*/  HADD2.F32 R44, -RZ, R57.H1_H1 ;  /* 0x30000039ff2c7230 */ /* 0x000fe20000004100 */
[----:B------:R-:W-:Y:S01]  /*d6b0*/  SHF.R.U32.HI R30, RZ, 0x3, R198 ;  /* 0x00000003ff1e7819 */ /* 0x000fe200000116c6 */
[--C-:B------:R-:W-:Y:S01]  /*d6c0*/  HADD2.F32 R46, -RZ, R53.reuse.H1_H1 ;  /* 0x30000035ff2e7230 */ /* 0x100fe20000004100 */
[----:B------:R-:W-:Y:S01]  /*d6d0*/  SHF.R.S32.HI R31, RZ, 0x1f, R28 ;  /* 0x0000001fff1f7819 */ /* 0x000fe2000001141c */
[----:B0-----:R-:W-:Y:S01]  /*d6e0*/  IMAD.SHL.U32 R29, R28, 0x8, RZ ;  /* 0x000000081c1d7824 */ /* 0x001fe200078e00ff */
[----:B------:R-:W-:Y:S01]  /*d6f0*/  SHF.R.U64 R65, R24, 0x10, R25 ;  /* 0x0000001018417819 */ /* 0x000fe20000001219 */
[----:B------:R-:W-:Y:S01]  /*d700*/  HADD2.F32 R53, -RZ, R53.H0_H0 ;  /* 0x20000035ff357230 */ /* 0x000fe20000004100 */
[----:B------:R-:W-:Y:S01]  /*d710*/  LEA.HI R31, R31, R28, RZ, 0x3 ;  /* 0x0000001c1f1f7211 */ /* 0x000fe200078f18ff */
[----:B------:R-:W-:Y:S01]  /*d720*/  HADD2.F32 R57, -RZ, R57.H0_H0 ;  /* 0x20000039ff397230 */ /* 0x000fe20000004100 */
[----:B------:R-:W-:-:S02]  /*d730*/  LOP3.LUT R28, R198, 0x38, R29, 0xf8, !PT ;  /* 0x00000038c61c7812 */ /* 0x000fc400078ef81d */
[----:B------:R-:W-:Y:S01]  /*d740*/  SHF.R.U32.HI R48, RZ, 0x10, R25 ;  /* 0x00000010ff307819 */ /* 0x000fe20000011619 */
[----:B------:R-:W-:Y:S01]  /*d750*/  IMAD.SHL.U32 R31, R31, 0x400, RZ ;  /* 0x000004001f1f7824 */ /* 0x000fe200078e00ff */
[----:B------:R-:W-:Y:S02]  /*d760*/  LOP3.LUT R32, R28, R30, RZ, 0x3c, !PT ;  /* 0x0000001e1c207212 */ /* 0x000fe400078e3cff */
[--C-:B------:R-:W-:Y:S01]  /*d770*/  SHF.R.U64 R69, R4, 0x10, R5.reuse ;  /* 0x0000001004457819 */ /* 0x100fe20000001205 */
[----:B------:R-:W-:Y:S01]  /*d780*/  HADD2.F32 R48, -RZ, R48.H0_H0 ;  /* 0x20000030ff307230 */ /* 0x000fe20000004100 */
[----:B------:R-:W-:Y:S02]  /*d790*/  LOP3.LUT R33, R31, 0x7fffe000, RZ, 0xc0, !PT ;  /* 0x7fffe0001f217812 */ /* 0x000fe400078ec0ff */
[----:B------:R-:W-:Y:S02]  /*d7a0*/  SHF.R.U32.HI R45, RZ, 0x10, R5 ;  /* 0x00000010ff2d7819 */ /* 0x000fe40000011605 */
[----:B------:R-:W-:-:S02]  /*d7b0*/  IADD3 R33, R32, R33, R201 ;  /* 0x0000002120217210 */ /* 0x000fc40007ffe0c9 */
[--C-:B------:R-:W-:Y:S02]  /*d7c0*/  SHF.R.U64 R51, R26, 0x10, R27.reuse ;  /* 0x000000101a337819 */ /* 0x100fe4000000121b */
[----:B------:R-:W-:Y:S01]  /*d7d0*/  SHF.R.U32.HI R49, RZ, 0x10, R27 ;  /* 0x00000010ff317819 */ /* 0x000fe2000001161b */
[----:B------:R-:W-:Y:S01]  /*d7e0*/  IMAD R37, R33, 0x2, R2 ;  /* 0x0000000221257824 */ /* 0x000fe200078e0202 */
[--C-:B------:R-:W-:Y:S02]  /*d7f0*/  SHF.R.U32.HI R67, RZ, 0x10, R7.reuse ;  /* 0x00000010ff437819 */ /* 0x100fe40000011607 */
[----:B------:R-:W-:Y:S02]  /*d800*/  SHF.R.U64 R68, R6, 0x10, R7 ;  /* 0x0000001006447819 */ /* 0x000fe40000001207 */
[----:B------:R-:W0:Y:S02]  /*d810*/  LDS.128 R32, [R37+0x10400] ;  /* 0x0104000025207984 */ /* 0x000e240000000c00 */
[----:B0-----:R-:W-:-:S02]  /*d820*/  HADD2.F32 R25, -RZ, R33.H0_H0 ;  /* 0x20000021ff197230 */ /* 0x001fc40000004100 */
[----:B------:R-:W-:Y:S02]  /*d830*/  HADD2.F32 R24, -RZ, R32.H0_H0 ;  /* 0x20000020ff187230 */ /* 0x000fe40000004100 */
[----:B------:R-:W-:Y:S02]  /*d840*/  HADD2.F32 R33, -RZ, R33.H1_H1 ;  /* 0x30000021ff217230 */ /* 0x000fe40000004100 */
[C---:B------:R-:W-:Y:S01]  /*d850*/  FMUL.FTZ R50, R25.reuse, R46 ;  /* 0x0000002e19327220 */ /* 0x040fe20000410000 */
[----:B------:R-:W-:Y:S01]  /*d860*/  FMUL.FTZ R64, R25, R44 ;  /* 0x0000002c19407220 */ /* 0x000fe20000410000 */
[----:B------:R-:W-:Y:S02]  /*d870*/  HADD2.F32 R26, -RZ, R34.H0_H0 ;  /* 0x20000022ff1a7230 */ /* 0x000fe40000004100 */
[----:B------:R-:W-:Y:S02]  /*d880*/  HADD2.F32 R27, -RZ, R35.H0_H0 ;  /* 0x20000023ff1b7230 */ /* 0x000fe40000004100 */
[----:B------:R-:W-:Y:S01]  /*d890*/  FMUL.FTZ R66, R33, R48 ;  /* 0x0000003021427220 */ /* 0x000fe20000410000 */
[----:B------:R-:W-:-:S02]  /*d8a0*/  HADD2.F32 R25, -RZ, R55.H0_H0 ;  /* 0x20000037ff197230 */ /* 0x000fc40000004100 */
[----:B------:R-:W-:Y:S02]  /*d8b0*/  HADD2.F32 R35, -RZ, R35.H1_H1 ;  /* 0x30000023ff237230 */ /* 0x000fe40000004100 */
[----:B------:R-:W-:Y:S02]  /*d8c0*/  HADD2.F32 R32, -RZ, R32.H1_H1 ;  /* 0x30000020ff207230 */ /* 0x000fe40000004100 */
[----:B------:R-:W-:Y:S01]  /*d8d0*/  HADD2.F32 R34, -RZ, R34.H1_H1 ;  /* 0x30000022ff227230 */ /* 0x000fe20000004100 */
[----:B--2---:R-:W0:Y:S02]  /*d8e0*/  LDS.128 R28, [R70] ;  /* 0x00000000461c7984 */ /* 0x004e240000000c00 */
[--C-:B0-----:R-:W-:Y:S02]  /*d8f0*/  HADD2.F32 R5, -RZ, R29.reuse.H0_H0 ;  /* 0x2000001dff057230 */ /* 0x101fe40000004100 */
[----:B------:R-:W-:Y:S02]  /*d900*/  HADD2.F32 R4, -RZ, R28.H0_H0 ;  /* 0x2000001cff047230 */ /* 0x000fe40000004100 */
[----:B------:R-:W-:-:S02]  /*d910*/  HADD2.F32 R29, -RZ, R29.H1_H1 ;  /* 0x3000001dff1d7230 */ /* 0x000fc40000004100 */
[C---:B------:R-:W-:Y:S01]  /*d920*/  FFMA.FTZ R50, R5.reuse, R44, -R50 ;  /* 0x0000002c05327223 */ /* 0x040fe20000010832 */
[----:B------:R-:W-:Y:S01]  /*d930*/  FFMA.FTZ R64, R5, R46, R64 ;  /* 0x0000002e05407223 */ /* 0x000fe20000010040 */
[C---:B------:R-:W-:Y:S01]  /*d940*/  FMUL.FTZ R5, R24.reuse, R53 ;  /* 0x0000003518057220 */ /* 0x040fe20000410000 */
[----:B------:R-:W-:Y:S02]  /*d950*/  HADD2.F32 R44, -RZ, R45.H0_H0 ;  /* 0x2000002dff2c7230 */ /* 0x000fe40000004100 */
[-C--:B------:R-:W-:Y:S01]  /*d960*/  FMUL.FTZ R24, R24, R57.reuse ;  /* 0x0000003918187220 */ /* 0x080fe20000410000 */
[----:B------:R-:W-:Y:S02]  /*d970*/  HADD2.F32 R6, -RZ, R30.H0_H0 ;  /* 0x2000001eff067230 */ /* 0x000fe40000004100 */
[C---:B------:R-:W-:Y:S01]  /*d980*/  FFMA.FTZ R57, R4.reuse, R57, -R5 ;  /* 0x0000003904397223 */ /* 0x040fe20000010805 */
[----:B------:R-:W-:Y:S02]  /*d990*/  HADD2.F32 R5, -RZ, R58.H0_H0 ;  /* 0x2000003aff057230 */ /* 0x000fe40000004100 */
[----:B------:R-:W-:Y:S01]  /*d9a0*/  FFMA.FTZ R53, R4, R53, R24 ;  /* 0x0000003504357223 */ /* 0x000fe20000010018 */
[----:B------:R-:W-:Y:S01]  /*d9b0*/  FMUL.FTZ R46, R33, R44 ;  /* 0x0000002c212e7220 */ /* 0x000fe20000410000 */
[----:B------:R-:W-:-:S02]  /*d9c0*/  HADD2.F32 R24, -RZ, R55.H1_H1 ;  /* 0x30000037ff187230 */ /* 0x000fc40000004100 */
[C---:B------:R-:W-:Y:S01]  /*d9d0*/  FFMA.FTZ R33, R29.reuse, R44, -R66 ;  /* 0x0000002c1d217223 */ /* 0x040fe20000010842 */
[----:B------:R-:W-:Y:S02]  /*d9e0*/  HADD2.F32 R58, -RZ, R58.H1_H1 ;  /* 0x3000003aff3a7230 */ /* 0x000fe40000004100 */
[----:B------:R-:W-:Y:S01]  /*d9f0*/  FFMA.FTZ R45, R29, R48, R46 ;  /* 0x000000301d2d7223 */ /* 0x000fe2000001002e */
[----:B------:R-:W-:Y:S02]  /*da00*/  HADD2.F32 R7, -RZ, R31.H0_H0 ;  /* 0x2000001fff077230 */ /* 0x000fe40000004100 */
[C---:B------:R-:W-:Y:S01]  /*da10*/  FMUL.FTZ R29, R26.reuse, R25 ;  /* 0x000000191a1d7220 */ /* 0x040fe20000410000 */
[----:B------:R-:W-:Y:S01]  /*da20*/  FMUL.FTZ R47, R26, R5 ;  /* 0x000000051a2f7220 */ /* 0x000fe20000410000 */
[C---:B------:R-:W-:Y:S01]  /*da30*/  FMUL.FTZ R46, R27.reuse, R24 ;  /* 0x000000181b2e7220 */ /* 0x040fe20000410000 */
[----:B------:R-:W-:Y:S02]  /*da40*/  HADD2.F32 R26, -RZ, R49.H0_H0 ;  /* 0x20000031ff1a7230 */ /* 0x000fe40000004100 */
[----:B------:R-:W-:Y:S01]  /*da50*/  FMUL.FTZ R27, R27, R58 ;  /* 0x0000003a1b1b7220 */ /* 0x000fe20000410000 */
[----:B------:R-:W-:-:S02]  /*da60*/  HADD2.F32 R4, -RZ, R67.H0_H0 ;  /* 0x20000043ff047230 */ /* 0x000fc40000004100 */
[C---:B------:R-:W-:Y:S01]  /*da70*/  FFMA.FTZ R44, R6.reuse, R5, -R29 ;  /* 0x00000005062c7223 */ /* 0x040fe2000001081d */
[----:B------:R-:W-:Y:S01]  /*da80*/  FFMA.FTZ R47, R6, R25, R47 ;  /* 0x00000019062f7223 */ /* 0x000fe2000001002f */
[----:B------:R-:W-:Y:S02]  /*da90*/  HADD2.F32 R31, -RZ, R31.H1_H1 ;  /* 0x3000001fff1f7230 */ /* 0x000fe40000004100 */
[----:B------:R-:W-:Y:S01]  /*daa0*/  FFMA.FTZ R6, R7, R24, R27 ;  /* 0x0000001807067223 */ /* 0x000fe2000001001b */
[----:B------:R-:W-:Y:S01]  /*dab0*/  FMUL.FTZ R48, R35, R26 ;  /* 0x0000001a23307220 */ /* 0x000fe20000410000 */
[----:B------:R-:W-:Y:S01]  /*dac0*/  FFMA.FTZ R46, R7, R58, -R46 ;  /* 0x0000003a072e7223 */ /* 0x000fe2000001082e */
[-C--:B------:R-:W-:Y:S01]  /*dad0*/  FMUL.FTZ R24, R35, R4.reuse ;  /* 0x0000000423187220 */ /* 0x080fe20000410000 */
[----:B------:R-:W-:Y:S02]  /*dae0*/  HADD2.F32 R25, -RZ, R65.H0_H0 ;  /* 0x20000041ff197230 */ /* 0x000fe40000004100 */
[----:B------:R-:W-:Y:S01]  /*daf0*/  FFMA.FTZ R35, R31, R4, -R48 ;  /* 0x000000041f237223 */ /* 0x000fe20000010830 */
[----:B------:R-:W-:-:S02]  /*db00*/  HADD2.F32 R27, -RZ, R51.H0_H0 ;  /* 0x20000033ff1b7230 */ /* 0x000fc40000004100 */
[----:B------:R-:W-:Y:S01]  /*db10*/  FFMA.FTZ R49, R31, R26, R24 ;  /* 0x0000001a1f317223 */ /* 0x000fe20000010018 */
[----:B------:R-:W-:Y:S02]  /*db20*/  HADD2.F32 R5, -RZ, R69.H0_H0 ;  /* 0x20000045ff057230 */ /* 0x000fe40000004100 */
[----:B------:R-:W-:Y:S01]  /*db30*/  FMUL.FTZ R29, R32, R25 ;  /* 0x00000019201d7220 */ /* 0x000fe20000410000 */
[----:B------:R-:W-:Y:S02]  /*db40*/  HADD2.F32 R7, -RZ, R68.H0_H0 ;  /* 0x20000044ff077230 */ /* 0x000fe40000004100 */
[----:B------:R-:W-:Y:S01]  /*db50*/  FMUL.FTZ R31, R34, R27 ;  /* 0x0000001b221f7220 */ /* 0x000fe20000410000 */
[----:B------:R-:W-:Y:S02]  /*db60*/  HADD2.F32 R28, -RZ, R28.H1_H1 ;  /* 0x3000001cff1c7230 */ /* 0x000fe40000004100 */
[----:B------:R-:W-:Y:S01]  /*db70*/  FMUL.FTZ R32, R32, R5 ;  /* 0x0000000520207220 */ /* 0x000fe20000410000 */
[----:B------:R-:W-:-:S02]  /*db80*/  HADD2.F32 R30, -RZ, R30.H1_H1 ;  /* 0x3000001eff1e7230 */ /* 0x000fc40000004100 */
[----:B------:R-:W-:Y:S01]  /*db90*/  FMUL.FTZ R34, R34, R7 ;  /* 0x0000000722227220 */ /* 0x000fe20000410000 */
        /* <DEDUP_REMOVED lines=14> */
.L_x_7903:
[----:B------:R-:W-:Y:S05]  /*dc80*/  BSYNC B1 ;  /* 0x0000000000017941 */ /* 0x000fea0003800000 */
.L_x_7902:
[----:B------:R-:W-:Y:S04]  /*dc90*/  BSSY B1, `(.L_x_7904) ;  /* 0x0000062000017945 */ /* 0x000fe80003800000 */
[----:B------:R-:W-:Y:S05]  /*dca0*/  @P1 BRA `(.L_x_7905) ;  /* 0x0000000400801947 */ /* 0x000fea0003800000 */
[----:B------:R-:W3:Y:S01]  /*dcb0*/  LDL R51, [R1+0x3c] ;  /* 0x00003c0001337983 */ /* 0x000ee20000100800 */
[----:B--2---:R-:W-:Y:S01]  /*dcc0*/  LEA.HI R4, R54, R207, RZ, 0x1d ;  /* 0x000000cf36047211 */ /* 0x004fe200078fe8ff */
[----:B-1----:R-:W-:Y:S01]  /*dcd0*/  HADD2.F32 R35, -RZ, R59.H1_H1 ;  /* 0x3000003bff237230 */ /* 0x002fe20000004100 */
[----:B------:R-:W-:Y:S01]  /*dce0*/  SHF.R.U32.HI R7, RZ, 0x3, R197 ;  /* 0x00000003ff077819 */ /* 0x000fe200000116c5 */
[--C-:B------:R-:W-:Y:S01]  /*dcf0*/  HADD2.F32 R37, -RZ, R62.reuse.H1_H1 ;  /* 0x3000003eff257230 */ /* 0x100fe20000004100 */
[----:B------:R-:W-:Y:S01]  /*dd00*/  SHF.R.S32.HI R5, RZ, 0x1f, R4 ;  /* 0x0000001fff057819 */ /* 0x000fe20000011404 */
[----:B------:R-:W-:Y:S01]  /*dd10*/  IMAD.SHL.U32 R6, R4, 0x8, RZ ;  /* 0x0000000804067824 */ /* 0x000fe200078e00ff */
[----:B------:R-:W-:Y:S01]  /*dd20*/  SHF.R.U64 R47, R40, 0x10, R41 ;  /* 0x00000010282f7819 */ /* 0x000fe20000001229 */
[----:B------:R-:W-:Y:S01]  /*dd30*/  HADD2.F32 R62, -RZ, R62.H0_H0 ;  /* 0x2000003eff3e7230 */ /* 0x000fe20000004100 */
[----:B------:R-:W-:Y:S02]  /*dd40*/  LEA.HI R5, R5, R4, RZ, 0x3 ;  /* 0x0000000405057211 */ /* 0x000fe400078f18ff */
[----:B------:R-:W-:-:S02]  /*dd50*/  LOP3.LUT R4, R197, 0x38, R6, 0xf8, !PT ;  /* 0x00000038c5047812 */ /* 0x000fc400078ef806 */
[----:B------:R-:W-:Y:S01]  /*dd60*/  SHF.R.U32.HI R40, RZ, 0x10, R41 ;  /* 0x00000010ff287819 */ /* 0x000fe20000011629 */
[----:B------:R-:W-:Y:S01]  /*dd70*/  IMAD.SHL.U32 R5, R5, 0x400, RZ ;  /* 0x0000040005057824 */ /* 0x000fe200078e00ff */
[----:B------:R-:W-:Y:S02]  /*dd80*/  LOP3.LUT R25, R4, R7, RZ, 0x3c, !PT ;  /* 0x0000000704197212 */ /* 0x000fe400078e3cff */
[----:B------:R-:W-:Y:S02]  /*dd90*/  SHF.R.U32.HI R44, RZ, 0x10, R21 ;  /* 0x00000010ff2c7819 */ /* 0x000fe40000011615 */
[----:B------:R-:W-:Y:S02]  /*dda0*/  LOP3.LUT R24, R5, 0x7fffe000, RZ, 0xc0, !PT ;  /* 0x7fffe00005187812 */ /* 0x000fe400078ec0ff */
[----:B------:R-:W-:Y:S01]  /*ddb0*/  SHF.R.U64 R49, R38, 0x10, R39 ;  /* 0x0000001026317819 */ /* 0x000fe20000001227 */
[----:B------:R-:W-:Y:S01]  /*ddc0*/  HADD2.F32 R38, -RZ, R40.H0_H0 ;  /* 0x20000028ff267230 */ /* 0x000fe20000004100 */
[----:B------:R-:W-:-:S02]  /*ddd0*/  IADD3 R25, R25, R24, R200 ;  /* 0x0000001819197210 */ /* 0x000fc40007ffe0c8 */
[----:B------:R-:W-:Y:S02]  /*dde0*/  SHF.R.U64 R50, R20, 0x10, R21 ;  /* 0x0000001014327819 */ /* 0x000fe40000001215 */
[----:B------:R-:W-:Y:S01]  /*ddf0*/  SHF.R.U32.HI R48, RZ, 0x10, R39 ;  /* 0x00000010ff307819 */ /* 0x000fe20000011627 */
[----:B------:R-:W-:Y:S01]  /*de00*/  IMAD R28, R25, 0x2, R2 ;  /* 0x00000002191c7824 */ /* 0x000fe200078e0202 */
[--C-:B------:R-:W-:Y:S02]  /*de10*/  SHF.R.U64 R45, R42, 0x10, R43.reuse ;  /* 0x000000102a2d7819 */ /* 0x100fe4000000122b */
[----:B------:R-:W-:Y:S02]  /*de20*/  SHF.R.U32.HI R43, RZ, 0x10, R43 ;  /* 0x00000010ff2b7819 */ /* 0x000fe4000001162b */
[----:B------:R-:W1:Y:S02]  /*de30*/  LDS.128 R24, [R28+0x10400] ;  /* 0x010400001c187984 */ /* 0x000e640000000c00 */
[----:B-1----:R-:W-:-:S02]  /*de40*/  HADD2.F32 R31, -RZ, R25.H0_H0 ;  /* 0x20000019ff1f7230 */ /* 0x002fc40000004100 */
[----:B------:R-:W-:Y:S02]  /*de50*/  HADD2.F32 R32, -RZ, R25.H1_H1 ;  /* 0x30000019ff207230 */ /* 0x000fe40000004100 */
[----:B------:R-:W-:Y:S02]  /*de60*/  HADD2.F32 R25, -RZ, R24.H0_H0 ;  /* 0x20000018ff197230 */ /* 0x000fe40000004100 */
[C---:B------:R-:W-:Y:S01]  /*de70*/  FMUL.FTZ R39, R31.reuse, R37 ;  /* 0x000000251f277220 */ /* 0x040fe20000410000 */
[----:B------:R-:W-:Y:S01]  /*de80*/  FMUL.FTZ R41, R31, R35 ;  /* 0x000000231f297220 */ /* 0x000fe20000410000 */
[----:B------:R-:W-:Y:S02]  /*de90*/  HADD2.F32 R31, -RZ, R44.H0_H0 ;  /* 0x2000002cff1f7230 */ /* 0x000fe40000004100 */
[----:B------:R-:W-:Y:S01]  /*dea0*/  FMUL.FTZ R40, R32, R38 ;  /* 0x0000002620287220 */ /* 0x000fe20000410000 */
[----:B------:R-:W-:Y:S02]  /*deb0*/  HADD2.F32 R33, -RZ, R26.H0_H0 ;  /* 0x2000001aff217230 */ /* 0x000fe40000004100 */
[----:B------:R-:W-:-:S02]  /*dec0*/  HADD2.F32 R34, -RZ, R27.H0_H0 ;  /* 0x2000001bff227230 */ /* 0x000fc40000004100 */
[----:B------:R-:W-:Y:S01]  /*ded0*/  FMUL.FTZ R44, R32, R31 ;  /* 0x0000001f202c7220 */ /* 0x000fe20000410000 */
[--C-:B------:R-:W-:Y:S02]  /*dee0*/  HADD2.F32 R32, -RZ, R63.reuse.H0_H0 ;  /* 0x2000003fff207230 */ /* 0x100fe40000004100 */
[----:B------:R-:W-:Y:S02]  /*def0*/  HADD2.F32 R63, -RZ, R63.H1_H1 ;  /* 0x3000003fff3f7230 */ /* 0x000fe40000004100 */
[----:B------:R-:W-:Y:S02]  /*df00*/  HADD2.F32 R27, -RZ, R27.H1_H1 ;  /* 0x3000001bff1b7230 */ /* 0x000fe40000004100 */
[----:B------:R-:W-:Y:S02]  /*df10*/  HADD2.F32 R24, -RZ, R24.H1_H1 ;  /* 0x30000018ff187230 */ /* 0x000fe40000004100 */
[----:B------:R-:W-:Y:S01]  /*df20*/  HADD2.F32 R26, -RZ, R26.H1_H1 ;  /* 0x3000001aff1a7230 */ /* 0x000fe20000004100 */
[----:B---3--:R-:W1:Y:S02]  /*df30*/  LDS.128 R4, [R51] ;  /* 0x0000000033047984 */ /* 0x008e640000000c00 */
[----:B-1----:R-:W-:-:S02]  /*df40*/  HADD2.F32 R20, -RZ, R5.H0_H0 ;  /* 0x20000005ff147230 */ /* 0x002fc40000004100 */
[----:B------:R-:W-:Y:S02]  /*df50*/  HADD2.F32 R21, -RZ, R5.H1_H1 ;  /* 0x30000005ff157230 */ /* 0x000fe40000004100 */
[----:B------:R-:W-:Y:S02]  /*df60*/  HADD2.F32 R5, -RZ, R4.H0_H0 ;  /* 0x20000004ff057230 */ /* 0x000fe40000004100 */
[C---:B------:R-:W-:Y:S01]  /*df70*/  FFMA.FTZ R39, R20.reuse, R35, -R39 ;  /* 0x0000002314277223 */ /* 0x040fe20000010827 */
[----:B------:R-:W-:Y:S01]  /*df80*/  FFMA.FTZ R41, R20, R37, R41 ;  /* 0x0000002514297223 */ /* 0x000fe20000010029 */
[----:B------:R-:W-:Y:S02]  /*df90*/  HADD2.F32 R20, -RZ, R59.H0_H0 ;  /* 0x2000003bff147230 */ /* 0x000fe40000004100 */
[----:B------:R-:W-:Y:S01]  /*dfa0*/  FFMA.FTZ R42, R21, R31, -R40 ;  /* 0x0000001f152a7223 */ /* 0x000fe20000010828 */
[----:B------:R-:W-:Y:S01]  /*dfb0*/  FMUL.FTZ R40, R25, R62 ;  /* 0x0000003e19287220 */ /* 0x000fe20000410000 */
[----:B0-----:R-:W-:-:S02]  /*dfc0*/  HADD2.F32 R29, -RZ, R6.H0_H0 ;  /* 0x20000006ff1d7230 */ /* 0x001fc40000004100 */
[----:B------:R-:W-:Y:S01]  /*dfd0*/  FFMA.FTZ R44, R21, R38, R44 ;  /* 0x00000026152c7223 */ /* 0x000fe2000001002c */
[-C--:B------:R-:W-:Y:S01]  /*dfe0*/  FMUL.FTZ R25, R25, R20.reuse ;  /* 0x0000001419197220 */ /* 0x080fe20000410000 */
[----:B------:R-:W-:Y:S01]  /*dff0*/  FFMA.FTZ R40, R5, R20, -R40 ;  /* 0x0000001405287223 */ /* 0x000fe20000010828 */
[--C-:B------:R-:W-:Y:S02]  /*e000*/  HADD2.F32 R20, -RZ, R52.reuse.H0_H0 ;  /* 0x20000034ff147230 */ /* 0x100fe40000004100 */
[----:B------:R-:W-:Y:S01]  /*e010*/  FMUL.FTZ R38, R33, R32 ;  /* 0x0000002021267220 */ /* 0x000fe20000410000 */
[----:B------:R-:W-:Y:S01]  /*e020*/  FFMA.FTZ R62, R5, R62, R25 ;  /* 0x0000003e053e7223 */ /* 0x000fe20000010019 */
[----:B------:R-:W-:Y:S02]  /*e030*/  HADD2.F32 R5, -RZ, R52.H1_H1 ;  /* 0x30000034ff057230 */ /* 0x000fe40000004100 */
[----:B------:R-:W-:Y:S01]  /*e040*/  FMUL.FTZ R21, R34, R63 ;  /* 0x0000003f22157220 */ /* 0x000fe20000410000 */
[----:B------:R-:W-:Y:S01]  /*e050*/  FMUL.FTZ R46, R33, R20 ;  /* 0x00000014212e7220 */ /* 0x000fe20000410000 */
[----:B------:R-:W-:-:S02]  /*e060*/  HADD2.F32 R30, -RZ, R7.H0_H0 ;  /* 0x20000007ff1e7230 */ /* 0x000fc40000004100 */
[C---:B------:R-:W-:Y:S01]  /*e070*/  FFMA.FTZ R33, R29.reuse, R20, -R38 ;  /* 0x000000141d217223 */ /* 0x040fe20000010826 */
[----:B------:R-:W-:Y:S02]  /*e080*/  HADD2.F32 R38, -RZ, R43.H0_H0 ;  /* 0x2000002bff267230 */ /* 0x000fe40000004100 */
[-C--:B------:R-:W-:Y:S01]  /*e090*/  FMUL.FTZ R34, R34, R5.reuse ;  /* 0x0000000522227220 */ /* 0x080fe20000410000 */
[----:B------:R-:W-:Y:S02]  /*e0a0*/  HADD2.F32 R20, -RZ, R48.H0_H0 ;  /* 0x20000030ff147230 */ /* 0x000fe40000004100 */
[----:B------:R-:W-:Y:S01]  /*e0b0*/  FFMA.FTZ R46, R29, R32, R46 ;  /* 0x000000201d2e7223 */ /* 0x000fe2000001002e */
[C---:B------:R-:W-:Y:S01]  /*e0c0*/  FFMA.FTZ R32, R30.reuse, R5, -R21 ;  /* 0x000000051e207223 */ /* 0x040fe20000010815 */
[----:B------:R-:W-:Y:S01]  /*e0d0*/  FFMA.FTZ R34, R30, R63, R34 ;  /* 0x0000003f1e227223 */ /* 0x000fe20000010022 */
        /* <DEDUP_REMOVED lines=8> */
[----:B------:R-:W-:Y:S02]  /*e160*/  HADD2.F32 R21, -RZ, R49.H0_H0 ;  /* 0x20000031ff157230 */ /* 0x000fe40000004100 */
[----:B------:R-:W-:Y:S01]  /*e170*/  FMUL.FTZ R7, R24, R25 ;  /* 0x0000001918077220 */ /* 0x000fe20000410000 */
[----:B------:R-:W-:Y:S02]  /*e180*/  HADD2.F32 R4, -RZ, R4.H1_H1 ;  /* 0x30000004ff047230 */ /* 0x000fe40000004100 */
[----:B------:R-:W-:Y:S01]  /*e190*/  FMUL.FTZ R35, R26, R27 ;  /* 0x0000001b1a237220 */ /* 0x000fe20000410000 */
[----:B------:R-:W-:-:S02]  /*e1a0*/  HADD2.F32 R6, -RZ, R6.H1_H1 ;  /* 0x30000006ff067230 */ /* 0x000fc40000004100 */
[----:B------:R-:W-:Y:S01]  /*e1b0*/  FMUL.FTZ R24, R24, R5 ;  /* 0x0000000518187220 */ /* 0x000fe20000410000 */
[----:B------:R-:W-:Y:S01]  /*e1c0*/  FMUL.FTZ R26, R26, R21 ;  /* 0x000000151a1a7220 */ /* 0x000fe20000410000 */
[----:B------:R-:W-:Y:S01]  /*e1d0*/  FFMA.FTZ R29, R4, R5, -R7 ;  /* 0x00000005041d7223 */ /* 0x000fe20000010807 */
[----:B------:R-:W-:Y:S01]  /*e1e0*/  F2FP.F16.F32.PACK_AB R7, R37, R32 ;  /* 0x000000202507723e */ /* 0x000fe200000000ff */
[----:B------:R-:W-:Y:S01]  /*e1f0*/  FFMA.FTZ R20, R6, R21, -R35 ;  /* 0x0000001506147223 */ /* 0x000fe20000010823 */
[----:B------:R-:W-:Y:S01]  /*e200*/  FFMA.FTZ R31, R4, R25, R24 ;  /* 0x00000019041f7223 */ /* 0x000fe20000010018 */
[----:B------:R-:W-:Y:S01]  /*e210*/  FFMA.FTZ R21, R6, R27, R26 ;  /* 0x0000001b06157223 */ /* 0x000fe2000001001a */
        /* <DEDUP_REMOVED lines=9> */
.L_x_7905:
[----:B------:R-:W-:Y:S05]  /*e2b0*/  BSYNC B1 ;  /* 0x0000000000017941 */ /* 0x000fea0003800000 */
.L_x_7904:
[----:B-1----:R-:W-:Y:S01]  /*e2c0*/  PRMT R30, R0, 0x5410, R3 ;  /* 0x00005410001e7816 */ /* 0x002fe20000000003 */
[----:B------:R-:W-:Y:S06]  /*e2d0*/  @P0 BRA `(.L_x_7889) ;  /* 0x0000000400800947 */ /* 0x000fec0003800000 */
[----:B------:R-:W4:Y:S01]  /*e2e0*/  LDL R39, [R1+0x38] ;  /* 0x0000380001277983 */ /* 0x000f220000100800 */
[----:B------:R-:W-:Y:S01]  /*e2f0*/  LEA.HI R54, R54, R207, RZ, 0x1d ;  /* 0x000000cf36367211 */ /* 0x000fe200078fe8ff */
[--C-:B------:R-:W-:Y:S01]  /*e300*/  HADD2.F32 R21, -RZ, R56.reuse.H1_H1 ;  /* 0x30000038ff157230 */ /* 0x100fe20000004100 */
[----:B--23--:R-:W-:Y:S01]  /*e310*/  SHF.R.U32.HI R4, RZ, 0x3, R196 ;  /* 0x00000003ff047819 */ /* 0x00cfe200000116c4 */
[----:B------:R-:W-:Y:S01]  /*e320*/  HADD2.F32 R56, -RZ, R56.H0_H0 ;  /* 0x20000038ff387230 */ /* 0x000fe20000004100 */
[----:B------:R-:W-:Y:S01]  /*e330*/  SHF.R.S32.HI R5, RZ, 0x1f, R54 ;  /* 0x0000001fff057819 */ /* 0x000fe20000011436 */
[----:B------:R-:W-:Y:S01]  /*e340*/  IMAD.SHL.U32 R3, R54, 0x8, RZ ;  /* 0x0000000836037824 */ /* 0x000fe200078e00ff */
[----:B------:R-:W-:Y:S02]  /*e350*/  SHF.R.U32.HI R20, RZ, 0x10, R9 ;  /* 0x00000010ff147819 */ /* 0x000fe40000011609 */
[----:B------:R-:W-:Y:S02]  /*e360*/  LEA.HI R5, R5, R54, RZ, 0x3 ;  /* 0x0000003605057211 */ /* 0x000fe400078f18ff */
[----:B------:R-:W-:Y:S01]  /*e370*/  LOP3.LUT R0, R196, 0x38, R3, 0xf8, !PT ;  /* 0x00000038c4007812 */ /* 0x000fe200078ef803 */
[----:B------:R-:W-:Y:S01]  /*e380*/  HADD2.F32 R20, -RZ, R20.H0_H0 ;  /* 0x20000014ff147230 */ /* 0x000fe20000004100 */
[----:B------:R-:W-:Y:S01]  /*e390*/  SHF.R.U64 R38, R12, 0x10, R13 ;  /* 0x000000100c267819 */ /* 0x000fe2000000120d */
[----:B------:R-:W-:Y:S01]  /*e3a0*/  IMAD.SHL.U32 R5, R5, 0x400, RZ ;  /* 0x0000040005057824 */ /* 0x000fe200078e00ff */
[----:B------:R-:W-:-:S02]  /*e3b0*/  LOP3.LUT R0, R0, R4, RZ, 0x3c, !PT ;  /* 0x0000000400007212 */ /* 0x000fc400078e3cff */
[--C-:B------:R-:W-:Y:S02]  /*e3c0*/  SHF.R.U64 R37, R14, 0x10, R15.reuse ;  /* 0x000000100e257819 */ /* 0x100fe4000000120f */
[----:B------:R-:W-:Y:S02]  /*e3d0*/  LOP3.LUT R3, R5, 0x7fffe000, RZ, 0xc0, !PT ;  /* 0x7fffe00005037812 */ /* 0x000fe400078ec0ff */
[----:B------:R-:W-:Y:S01]  /*e3e0*/  SHF.R.U32.HI R33, RZ, 0x10, R15 ;  /* 0x00000010ff217819 */ /* 0x000fe2000001160f */
[--C-:B------:R-:W-:Y:S01]  /*e3f0*/  HADD2.F32 R15, -RZ, R61.reuse.H1_H1 ;  /* 0x3000003dff0f7230 */ /* 0x100fe20000004100 */
[----:B------:R-:W-:Y:S01]  /*e400*/  IADD3 R3, R0, R3, R199 ;  /* 0x0000000300037210 */ /* 0x000fe20007ffe0c7 */
[----:B------:R-:W-:Y:S01]  /*e410*/  HADD2.F32 R61, -RZ, R61.H0_H0 ;  /* 0x2000003dff3d7230 */ /* 0x000fe20000004100 */
[----:B------:R-:W-:Y:S02]  /*e420*/  SHF.R.U32.HI R28, RZ, 0x10, R13 ;  /* 0x00000010ff1c7819 */ /* 0x000fe4000001160d */
[----:B------:R-:W-:Y:S01]  /*e430*/  SHF.R.U64 R35, R8, 0x10, R9 ;  /* 0x0000001008237819 */ /* 0x000fe20000001209 */
[----:B------:R-:W-:Y:S01]  /*e440*/  IMAD R3, R3, 0x2, R2 ;  /* 0x0000000203037824 */ /* 0x000fe200078e0202 */
[----:B------:R-:W-:-:S02]  /*e450*/  SHF.R.U64 R34, R10, 0x10, R11 ;  /* 0x000000100a227819 */ /* 0x000fc4000000120b */
[----:B------:R-:W-:Y:S02]  /*e460*/  SHF.R.U32.HI R32, RZ, 0x10, R11 ;  /* 0x00000010ff207819 */ /* 0x000fe4000001160b */
[----:B------:R-:W1:Y:S02]  /*e470*/  LDS.128 R24, [R3+0x10400] ;  /* 0x0104000003187984 */ /* 0x000e640000000c00 */
[--C-:B-1----:R-:W-:Y:S02]  /*e480*/  HADD2.F32 R12, -RZ, R25.reuse.H0_H0 ;  /* 0x20000019ff0c7230 */ /* 0x102fe40000004100 */
[----:B------:R-:W-:Y:S02]  /*e490*/  HADD2.F32 R25, -RZ, R25.H1_H1 ;  /* 0x30000019ff197230 */ /* 0x000fe40000004100 */
[----:B------:R-:W-:Y:S02]  /*e4a0*/  HADD2.F32 R11, -RZ, R24.H0_H0 ;  /* 0x20000018ff0b7230 */ /* 0x000fe40000004100 */
[C---:B0-----:R-:W-:Y:S01]  /*e4b0*/  FMUL.FTZ R29, R12.reuse, R21 ;  /* 0x000000150c1d7220 */ /* 0x041fe20000410000 */
[----:B------:R-:W-:Y:S01]  /*e4c0*/  FMUL.FTZ R31, R12, R15 ;  /* 0x0000000f0c1f7220 */ /* 0x000fe20000410000 */
[----:B------:R-:W-:-:S02]  /*e4d0*/  HADD2.F32 R12, -RZ, R28.H0_H0 ;  /* 0x2000001cff0c7230 */ /* 0x000fc40000004100 */
[----:B------:R-:W-:Y:S01]  /*e4e0*/  FMUL.FTZ R28, R25, R20 ;  /* 0x00000014191c7220 */ /* 0x000fe20000410000 */
[----:B------:R-:W-:Y:S02]  /*e4f0*/  HADD2.F32 R13, -RZ, R26.H0_H0 ;  /* 0x2000001aff0d7230 */ /* 0x000fe40000004100 */
[--C-:B------:R-:W-:Y:S02]  /*e500*/  HADD2.F32 R14, -RZ, R27.reuse.H0_H0 ;  /* 0x2000001bff0e7230 */ /* 0x100fe40000004100 */
[----:B------:R-:W-:Y:S02]  /*e510*/  HADD2.F32 R27, -RZ, R27.H1_H1 ;  /* 0x3000001bff1b7230 */ /* 0x000fe40000004100 */
[----:B------:R-:W-:Y:S02]  /*e520*/  HADD2.F32 R24, -RZ, R24.H1_H1 ;  /* 0x30000018ff187230 */ /* 0x000fe40000004100 */
[----:B------:R-:W-:Y:S01]  /*e530*/  HADD2.F32 R26, -RZ, R26.H1_H1 ;  /* 0x3000001aff1a7230 */ /* 0x000fe20000004100 */
[----:B----4-:R-:W0:Y:S02]  /*e540*/  LDS.128 R4, [R39] ;  /* 0x0000000027047984 */ /* 0x010e240000000c00 */
[----:B0-----:R-:W-:-:S02]  /*e550*/  HADD2.F32 R8, -RZ, R5.H0_H0 ;  /* 0x20000005ff087230 */ /* 0x001fc40000004100 */
[----:B------:R-:W-:Y:S02]  /*e560*/  HADD2.F32 R5, -RZ, R5.H1_H1 ;  /* 0x30000005ff057230 */ /* 0x000fe40000004100 */
[----:B------:R-:W-:Y:S02]  /*e570*/  HADD2.F32 R0, -RZ, R4.H0_H0 ;  /* 0x20000004ff007230 */ /* 0x000fe40000004100 */
[C---:B------:R-:W-:Y:S01]  /*e580*/  FFMA.FTZ R29, R8.reuse, R15, -R29 ;  /* 0x0000000f081d7223 */ /* 0x040fe2000001081d */
[----:B------:R-:W-:Y:S01]  /*e590*/  FFMA.FTZ R31, R8, R21, R31 ;  /* 0x00000015081f7223 */ /* 0x000fe2000001001f */
[----:B------:R-:W-:Y:S01]  /*e5a0*/  FMUL.FTZ R8, R25, R12 ;  /* 0x0000000c19087220 */ /* 0x000fe20000410000 */
[----:B------:R-:W-:Y:S01]  /*e5b0*/  FMUL.FTZ R15, R11, R56 ;  /* 0x000000380b0f7220 */ /* 0x000fe20000410000 */
[----:B------:R-:W-:Y:S01]  /*e5c0*/  FFMA.FTZ R28, R5, R12, -R28 ;  /* 0x0000000c051c7223 */ /* 0x000fe2000001081c */
[----:B------:R-:W-:Y:S01]  /*e5d0*/  FMUL.FTZ R11, R11, R61 ;  /* 0x0000003d0b0b7220 */ /* 0x000fe20000410000 */
[----:B------:R-:W-:-:S02]  /*e5e0*/  HADD2.F32 R12, -RZ, R60.H0_H0 ;  /* 0x2000003cff0c7230 */ /* 0x000fc40000004100 */
[----:B------:R-:W-:Y:S01]  /*e5f0*/  FFMA.FTZ R20, R5, R20, R8 ;  /* 0x0000001405147223 */ /* 0x000fe20000010008 */
[----:B------:R-:W-:Y:S02]  /*e600*/  HADD2.F32 R8, -RZ, R30.H0_H0 ;  /* 0x2000001eff087230 */ /* 0x000fe40000004100 */
[C---:B------:R-:W-:Y:S01]  /*e610*/  FFMA.FTZ R56, R0.reuse, R56, R11 ;  /* 0x0000003800387223 */ /* 0x040fe2000001000b */
[----:B------:R-:W-:Y:S02]  /*e620*/  HADD2.F32 R9, -RZ, R6.H0_H0 ;  /* 0x20000006ff097230 */ /* 0x000fe40000004100 */
[----:B------:R-:W-:Y:S01]  /*e630*/  FFMA.FTZ R15, R0, R61, -R15 ;  /* 0x0000003d000f7223 */ /* 0x000fe2000001080f */
[----:B------:R-:W-:Y:S02]  /*e640*/  HADD2.F32 R11, -RZ, R60.H1_H1 ;  /* 0x3000003cff0b7230 */ /* 0x000fe40000004100 */
[----:B------:R-:W-:Y:S01]  /*e650*/  FMUL.FTZ R0, R13, R12 ;  /* 0x0000000c0d007220 */ /* 0x000fe20000410000 */
[----:B------:R-:W-:-:S02]  /*e660*/  HADD2.F32 R5, -RZ, R30.H1_H1 ;  /* 0x3000001eff057230 */ /* 0x000fc40000004100 */
[-C--:B------:R-:W-:Y:S01]  /*e670*/  FMUL.FTZ R30, R13, R8.reuse ;  /* 0x000000080d1e7220 */ /* 0x080fe20000410000 */
[----:B------:R-:W-:Y:S02]  /*e680*/  HADD2.F32 R10, -RZ, R7.H0_H0 ;  /* 0x20000007ff0a7230 */ /* 0x000fe40000004100 */
[C---:B------:R-:W-:Y:S01]  /*e690*/  FFMA.FTZ R25, R9.reuse, R8, -R0 ;  /* 0x0000000809197223 */ /* 0x040fe20000010800 */
[C---:B------:R-:W-:Y:S01]  /*e6a0*/  FMUL.FTZ R13, R14.reuse, R11 ;  /* 0x0000000b0e0d7220 */ /* 0x040fe20000410000 */
[----:B------:R-:W-:Y:S02]  /*e6b0*/  HADD2.F32 R8, -RZ, R32.H0_H0 ;  /* 0x20000020ff087230 */ /* 0x000fe40000004100 */
[----:B------:R-:W-:Y:S01]  /*e6c0*/  FMUL.FTZ R14, R14, R5 ;  /* 0x000000050e0e7220 */ /* 0x000fe20000410000 */
[----:B------:R-:W-:Y:S02]  /*e6d0*/  HADD2.F32 R0, -RZ, R33.H0_H0 ;  /* 0x20000021ff007230 */ /* 0x000fe40000004100 */
[----:B------:R-:W-:Y:S01]  /*e6e0*/  FFMA.FTZ R30, R9, R12, R30 ;  /* 0x0000000c091e7223 */ /* 0x000fe2000001001e */
[----:B------:R-:W-:-:S02]  /*e6f0*/  HADD2.F32 R7, -RZ, R7.H1_H1 ;  /* 0x30000007ff077230 */ /* 0x000fc40000004100 */
[C---:B------:R-:W-:Y:S01]  /*e700*/  FFMA.FTZ R12, R10.reuse, R5, -R13 ;  /* 0x000000050a0c7223 */ /* 0x040fe2000001080d */
[----:B------:R-:W-:Y:S01]  /*e710*/  FFMA.FTZ R14, R10, R11, R14 ;  /* 0x0000000b0a0e7223 */ /* 0x000fe2000001000e */
[C---:B------:R-:W-:Y:S01]  /*e720*/  FMUL.FTZ R32, R27.reuse, R8 ;  /* 0x000000081b207220 */ /* 0x040fe20000410000 */
[-C--:B------:R-:W-:Y:S01]  /*e730*/  FMUL.FTZ R10, R27, R0.reuse ;  /* 0x000000001b0a7220 */ /* 0x080fe20000410000 */
[----:B------:R-:W-:Y:S02]  /*e740*/  HADD2.F32 R11, -RZ, R35.H0_H0 ;  /* 0x20000023ff0b7230 */ /* 0x000fe40000004100 */
        /* <DEDUP_REMOVED lines=25> */
.L_x_7889:
[----:B------:R-:W-:Y:S05]  /*e8e0*/  BSYNC B0 ;  /* 0x0000000000007941 */ /* 0x000fea0003800000 */
.L_x_7861:
        /* <DEDUP_REMOVED lines=8> */
.L_x_7859:
[----:B------:R-:W-:-:S05]  /*e970*/  IMAD.U32 R0, RZ, RZ, UR45 ;  /* 0x0000002dff007e24 */ /* 0x000fca000f8e00ff */
[----:B------:R-:W-:-:S13]  /*e980*/  ISETP.NE.AND P0, PT, R0, 0x3, PT ;  /* 0x000000030000780c */ /* 0x000fda0003f05270 */
[----:B------:R-:W-:Y:S05]  /*e990*/  @!P0 BRA `(.L_x_7906) ;  /* 0x0000000000048947 */ /* 0x000fea0003800000 */
[----:B------:R-:W-:Y:S01]  /*e9a0*/  BPT.TRAP 0x1 ;  /* 0x000000040000795c */ /* 0x000fe20000300000 */
.L_x_7906:
[----:B01----:R-:W-:Y:S01]  /*e9b0*/  IMAD R3, R22, 0x8, R2 ;  /* 0x0000000816037824 */ /* 0x003fe200078e0202 */
[----:B------:R-:W-:-:S04]  /*e9c0*/  SHF.L.U32 R0, R186, 0x1f, RZ ;  /* 0x0000001fba007819 */ /* 0x000fc800000006ff */
[----:B------:R0:W1:Y:S01]  /*e9d0*/  SYNCS.PHASECHK.TRANS64.TRYWAIT P2, [R3+URZ+0x28830], R0 ;  /* 0x02883000030075a7 */ /* 0x000062000804017f */
[----:B------:R-:W-:Y:S05]  /*e9e0*/  @!P0 BRA `(.L_x_7907) ;  /* 0x0000000000048947 */ /* 0x000fea0003800000 */
[----:B------:R-:W-:Y:S01]  /*e9f0*/  BPT.TRAP 0x1 ;  /* 0x000000040000795c */ /* 0x000fe20000300000 */
.L_x_7907:
[----:B--234-:R-:W2:Y:S02]  /*ea00*/  S2R R4, SR_TID.X ;  /* 0x0000000000047919 */ /* 0x01cea40000002100 */
[----:B--2---:R-:W-:-:S04]  /*ea10*/  LOP3.LUT R4, R4, 0x7f, RZ, 0xc0, !PT ;  /* 0x0000007f04047812 */ /* 0x004fc800078ec0ff */
[----:B------:R-:W-:Y:S01]  /*ea20*/  ISETP.NE.AND P1, PT, R4, RZ, PT ;  /* 0x000000ff0400720c */ /* 0x000fe20003f25270 */
[----:B-1----:R-:W-:-:S12]  /*ea30*/  @P2 BRA `(.L_x_7908) ;  /* 0x0000000000082947 */ /* 0x002fd80003800000 */
[----:B------:R-:W1:Y:S02]  /*ea40*/  SYNCS.PHASECHK.TRANS64.TRYWAIT P2, [R3+URZ+0x28830], R0 ;  /* 0x02883000030075a7 */ /* 0x000e64000804017f */
[----:B-1----:R-:W-:Y:S05]  /*ea50*/  @!P2 BRA `(.L_x_7909) ;  /* 0x000001940074a947 */ /* 0x002fea0003800000 */
.L_x_7908:
        /* <DEDUP_REMOVED lines=16> */
[----:B------:R-:W-:Y:S01]  /*eb60*/  IMAD.MOV.U32 R5, RZ, RZ, 0x40000040 ;  /* 0x40000040ff057424 */ /* 0x000fe200078e00ff */
[----:B------:R-:W-:Y:S01]  /*eb70*/  UMOV UR17, 0x40000040 ;  /* 0x4000004000117882 */ /* 0x000fe20000000000 */
[----:B------:R-:W-:Y:S01]  /*eb80*/  R2UR UR7, R9 ;  /* 0x00000000090772ca */ /* 0x000fe200000e0000 */
[----:B------:R-:W-:Y:S01]  /*eb90*/  IMAD R4, R22, 0x800, R7 ;  /* 0x0000080016047824 */ /* 0x000fe200078e0207 */
[----:B------:R-:W-:Y:S01]  /*eba0*/  UIADD3 UR8, UR12, 0x2, URZ ;  /* 0x000000020c087890 */ /* 0x000fe2000fffe03f */
[----:B------:R-:W-:Y:S01]  /*ebb0*/  MOV R9, 0x40000040 ;  /* 0x4000004000097802 */ /* 0x000fe20000000f00 */
[----:B------:R-:W-:Y:S01]  /*ebc0*/  UIADD3 UR4, UR12, 0x4, URZ ;  /* 0x000000040c047890 */ /* 0x000fe2000fffe03f */
[C---:B------:R-:W-:Y:S01]  /*ebd0*/  VIADD R8, R4.reuse, 0x2 ;  /* 0x0000000204087836 */ /* 0x040fe20000000000 */
[----:B------:R-:W-:Y:S01]  /*ebe0*/  R2UR UR14, R4 ;  /* 0x00000000040e72ca */ /* 0x000fe200000e0000 */
[----:B------:R-:W-:Y:S01]  /*ebf0*/  UIADD3 UR16, UR12, 0x6, URZ ;  /* 0x000000060c107890 */ /* 0x000fe2000fffe03f */
[----:B------:R-:W-:Y:S01]  /*ec00*/  R2UR UR19, R9 ;  /* 0x00000000091372ca */ /* 0x000fe200000e0000 */
[----:B------:R-:W-:Y:S01]  /*ec10*/  IMAD.MOV.U32 R9, RZ, RZ, 0x40000040 ;  /* 0x40000040ff097424 */ /* 0x000fe200078e00ff */
[----:B------:R-:W-:Y:S01]  /*ec20*/  R2UR UR10, R8 ;  /* 0x00000000080a72ca */ /* 0x000fe200000e0000 */
[----:B------:R-:W-:Y:S01]  /*ec30*/  VIADD R8, R4, 0x4 ;  /* 0x0000000404087836 */ /* 0x000fe20000000000 */
[----:B------:R-:W-:Y:S01]  /*ec40*/  UIADD3 UR20, UR12, 0x400, URZ ;  /* 0x000004000c147890 */ /* 0x000fe2000fffe03f */
[----:B------:R-:W-:Y:S01]  /*ec50*/  R2UR UR35, R5 ;  /* 0x00000000052372ca */ /* 0x000fe200000e0000 */
[----:B------:R-:W-:Y:S01]  /*ec60*/  UMOV UR21, 0x40000040 ;  /* 0x4000004000157882 */ /* 0x000fe20000000000 */
[----:B------:R-:W-:Y:S01]  /*ec70*/  R2UR UR23, R9 ;  /* 0x00000000091772ca */ /* 0x000fe200000e0000 */
[----:B------:R-:W-:Y:S01]  /*ec80*/  IMAD.MOV.U32 R9, RZ, RZ, 0x40000040 ;  /* 0x40000040ff097424 */ /* 0x000fe200078e00ff */
[----:B------:R-:W-:Y:S01]  /*ec90*/  R2UR UR6, R8 ;  /* 0x00000000080672ca */ /* 0x000fe200000e0000 */
[----:B------:R-:W-:Y:S01]  /*eca0*/  VIADD R8, R4, 0x6 ;  /* 0x0000000604087836 */ /* 0x000fe20000000000 */
[----:B------:R-:W-:Y:S01]  /*ecb0*/  HGMMA.64x128x16.F32 R24, gdesc[UR12], RZ, !UPT, gsb0 ;  /* 0x01e000000c1879f0 */ /* 0x000fe2000c0008ff */
[----:B------:R-:W-:Y:S01]  /*ecc0*/  UIADD3 UR24, UR12, 0x402, URZ ;  /* 0x000004020c187890 */ /* 0x000fe2000fffe03f */
[----:B------:R-:W-:Y:S01]  /*ecd0*/  R2UR UR27, R9 ;  /* 0x00000000091b72ca */ /* 0x000fe200000e0000 */
[----:B------:R-:W-:Y:S01]  /*ece0*/  UMOV UR25, 0x40000040 ;  /* 0x4000004000197882 */ /* 0x000fe20000000000 */
[----:B------:R-:W-:Y:S01]  /*ecf0*/  R2UR UR18, R8 ;  /* 0x00000000081272ca */ /* 0x000fe200000e0000 */
[----:B------:R-:W-:Y:S01]  /*ed00*/  VIADD R8, R4, 0x400 ;  /* 0x0000040004087836 */ /* 0x000fe20000000000 */
[----:B------:R-:W-:Y:S01]  /*ed10*/  UIADD3 UR28, UR12, 0x404, URZ ;  /* 0x000004040c1c7890 */ /* 0x000fe2000fffe03f */
[----:B------:R-:W-:Y:S01]  /*ed20*/  IMAD.MOV.U32 R9, RZ, RZ, 0x40000040 ;  /* 0x40000040ff097424 */ /* 0x000fe200078e00ff */
[----:B------:R-:W-:Y:S01]  /*ed30*/  UMOV UR29, 0x40000040 ;  /* 0x40000040001d7882 */ /* 0x000fe20000000000 */
[----:B------:R-:W-:Y:S01]  /*ed40*/  UIADD3 UR32, UR12, 0x406, URZ ;  /* 0x000004060c207890 */ /* 0x000fe2000fffe03f */
[----:B------:R-:W-:Y:S01]  /*ed50*/  R2UR UR22, R8 ;  /* 0x00000000081672ca */ /* 0x000fe200000e0000 */
[----:B------:R-:W-:Y:S01]  /*ed60*/  VIADD R8, R4, 0x402 ;  /* 0x0000040204087836 */ /* 0x000fe20000000000 */
[----:B------:R-:W-:Y:S01]  /*ed70*/  R2UR UR31, R9 ;  /* 0x00000000091f72ca */ /* 0x000fe200000e0000 */
[----:B------:R-:W-:Y:S01]  /*ed80*/  UMOV UR33, 0x40000040 ;  /* 0x4000004000217882 */ /* 0x000fe20000000000 */
[----:B------:R-:W0:Y:S01]  /*ed90*/  LDC R0, c[0x0][0x448] ;  /* 0x00011200ff007b82 */ /* 0x000e220000000800 */
[----:B------:R-:W-:Y:S01]  /*eda0*/  IMAD.IADD R9, R195, 0x1, R192 ;  /* 0x00000001c3097824 */ /* 0x000fe200078e02c0 */
[----:B------:R-:W-:Y:S01]  /*edb0*/  R2UR UR26, R8 ;  /* 0x00000000081a72ca */ /* 0x000fe200000e0000 */
[----:B------:R-:W-:-:S02]  /*edc0*/  VIADD R8, R4, 0x404 ;  /* 0x0000040404087836 */ /* 0x000fc40000000000 */
[----:B------:R-:W-:Y:S02]  /*edd0*/  VIADD R4, R4, 0x406 ;  /* 0x0000040604047836 */ /* 0x000fe40000000000 */
[----:B------:R-:W-:Y:S01]  /*ede0*/  IMAD.MOV.U32 R13, RZ, RZ, -0x80 ;  /* 0xffffff80ff0d7424 */ /* 0x000fe200078e00ff */
[----:B------:R-:W-:Y:S01]  /*edf0*/  R2UR UR30, R8 ;  /* 0x00000000081e72ca */ /* 0x000fe200000e0000 */
[----:B------:R-:W1:Y:S01]  /*ee00*/  LDC.64 R10, c[0x0][0x9e0] ;  /* 0x00027800ff0a7b82 */ /* 0x000e620000000a00 */
[----:B------:R-:W-:Y:S01]  /*ee10*/  R2UR UR34, R4 ;  /* 0x00000000042272ca */ /* 0x000fe200000e0000 */
[----:B------:R-:W-:-:S05]  /*ee20*/  IMAD R13, R88, R13, 0x80 ;  /* 0x00000080580d7424 */ /* 0x000fca00078e020d */
[----:B------:R-:W-:Y:S02]  /*ee30*/  IADD3 R8, -R188, R189, R13 ;  /* 0x000000bdbc087210 */ /* 0x000fe40007ffe10d */
[----:B0-----:R-:W-:Y:S02]  /*ee40*/  ISETP.NE.AND P2, PT, R0, 0x1, PT ;  /* 0x000000010000780c */ /* 0x001fe40003f45270 */
[----:B-1----:R-:W-:-:S11]  /*ee50*/  ISETP.GE.AND P3, PT, R11, 0x1, PT ;  /* 0x000000010b00780c */ /* 0x002fd60003f66270 */
[----:B------:R-:W0:Y:S08]  /*ee60*/  @P2 LDC R0, c[0x0][0x44c] ;  /* 0x00011300ff002b82 */ /* 0x000e300000000800 */
[----:B------:R-:W1:Y:S01]  /*ee70*/  @P2 LDC R5, c[0x0][0x450] ;  /* 0x00011400ff052b82 */ /* 0x000e620000000800 */
[----:B0-----:R-:W-:-:S05]  /*ee80*/  @P2 IMAD.HI.U32 R0, R9, R0, RZ ;  /* 0x0000000009002227 */ /* 0x001fca00078e00ff */
[----:B-1----:R-:W-:Y:S01]  /*ee90*/  @P2 SHF.R.U32.HI R9, RZ, R5, R0 ;  /* 0x00000005ff092219 */ /* 0x002fe20000011600 */
[----:B------:R-:W-:-:S04]  /*eea0*/  @!P1 VIADD R0, R3, 0x28840 ;  /* 0x0002884003009836 */ /* 0x000fc80000000000 */
[----:B------:R-:W0:Y:S01]  /*eeb0*/  SHFL.IDX PT, R20, R9, RZ, 0x1c1f ;  /* 0x001c1fff09147589 */ /* 0x000e2200000e0000 */
[----:B------:R-:W-:Y:S01]  /*eec0*/  @!P1 PRMT R0, RZ, 0x654, R0 ;  /* 0x00000654ff009816 */ /* 0x000fe20000000000 */
[----:B------:R-:W-:Y:S02]  /*eed0*/  WARPGROUP.DEPBAR.LE gsb0, 0x0 ;  /* 0x00008000000079c5 */ /* 0x000fe40000010000 */
[----:B------:R-:W-:-:S06]  /*eee0*/  WARPGROUP.ARRIVE ;  /* 0x00000000000079c5 */ /* 0x000fcc0000000000 */
[----:B------:R-:W-:Y:S03]  /*eef0*/  HGMMA.64x128x16.F32 R24, gdesc[UR8], R24, gsb0 ;  /* 0x01e00000081879f0 */ /* 0x000fe60008000818 */
[----:B------:R-:W-:Y:S02]  /*ef00*/  WARPGROUP.DEPBAR.LE gsb0, 0x0 ;  /* 0x00008000000079c5 */ /* 0x000fe40000010000 */
[----:B------:R-:W-:-:S07]  /*ef10*/  WARPGROUP.ARRIVE ;  /* 0x00000000000079c5 */ /* 0x000fce0000000000 */
[----:B------:R-:W-:Y:S01]  /*ef20*/  HGMMA.64x128x16.F32 R24, gdesc[UR4], R24, gsb0 ;  /* 0x01e00000041879f0 */ /* 0x000fe20008000818 */
[----:B------:R-:W-:Y:S02]  /*ef30*/  ULDC UR6, c[0x0][0x9dc] ;  /* 0x0002770000067ab9 */ /* 0x000fe40000000800 */
[----:B------:R-:W-:-:S05]  /*ef40*/  IMAD.U32 R6, RZ, RZ, UR6 ;  /* 0x00000006ff067e24 */ /* 0x000fca000f8e00ff */
[----:B------:R-:W-:Y:S01]  /*ef50*/  LOP3.LUT R4, RZ, R6, RZ, 0x33, !PT ;  /* 0x00000006ff047212 */ /* 0x000fe200078e33ff */
        /* <DEDUP_REMOVED lines=36> */
.L_x_7912:
[----:B------:R-:W-:-:S13]  /*f1a0*/  ISETP.NE.AND P4, PT, R11, 0x1, PT ;  /* 0x000000010b00780c */ /* 0x000fda0003f85270 */
[----:B------:R-:W0:Y:S02]  /*f1b0*/  @P4 LDC.64 R4, c[0x0][0x9e8] ;  /* 0x00027a00ff044b82 */ /* 0x000e240000000a00 */
[----:B0-----:R-:W-:-:S05]  /*f1c0*/  @P4 IMAD.HI.U32 R4, R21, R4, RZ ;  /* 0x0000000415044227 */ /* 0x001fca00078e00ff */
[----:B------:R-:W-:-:S07]  /*f1d0*/  @P4 SHF.R.U32.HI R21, RZ, R5, R4 ;  /* 0x00000005ff154219 */ /* 0x000fce0000011604 */
.L_x_7913:
[----:B------:R-:W-:Y:S05]  /*f1e0*/  BSYNC B0 ;  /* 0x0000000000007941 */ /* 0x000fea0003800000 */
.L_x_7911:
[----:B------:R-:W-:-:S04]  /*f1f0*/  IMAD R21, R21, R11, -R0 ;  /* 0x0000000b15157224 */ /* 0x000fc800078e0a00 */
[----:B------:R-:W-:-:S05]  /*f200*/  IMAD.IADD R21, R21, 0x1, -R188 ;  /* 0x0000000115157824 */ /* 0x000fca00078e0abc */
[----:B------:R-:W-:Y:S02]  /*f210*/  VIMNMX R14, R14, R21, !PT ;  /* 0x000000150e0e7248 */ /* 0x000fe40007fe0100 */
[----:B------:R-:W-:-:S07]  /*f220*/  VIADDMNMX R12, R21, R11, R12, PT ;  /* 0x0000000b150c7246 */ /* 0x000fce000380010c */
.L_x_7910:
        /* <DEDUP_REMOVED lines=19> */
[C---:B------:R-:W-:Y:S02]  /*f360*/  ISETP.GE.AND P6, PT, R13.reuse, 0x12, PT ;  /* 0x000000120d00780c */ /* 0x040fe40003fc6270 */
        /* <DEDUP_REMOVED lines=11> */
[----:B------:R-:W-:Y:S02]  /*f420*/  P2R R113, PR, RZ, 0x40 ;  /* 0x00000040ff717803 */ /* 0x000fe40000000000 */
[----:B------:R-:W-:Y:S02]  /*f430*/  FSEL R36, R36, -INF , !P5 ;  /* 0xff80000024247808 */ /* 0x000fe40006800000 */
[----:B------:R-:W-:Y:S02]  /*f440*/  ISETP.GT.AND P5, PT, R14, 0x19, !P6 ;  /* 0x000000190e00780c */ /* 0x000fe400077a4270 */
[----:B------:R-:W-:Y:S02]  /*f450*/  ISETP.GE.AND P6, PT, R13, 0x21, PT ;  /* 0x000000210d00780c */ /* 0x000fe40003fc6270 */
[----:B------:R-:W-:Y:S02]  /*f460*/  ISETP.LT.OR P5, PT, R12, 0x1a, P5 ;  /* 0x0000001a0c00780c */ /* 0x000fe40002fa1670 */
[----:B------:R-:W-:-:S02]  /*f470*/  P2R R92, PR, RZ, 0x40 ;  /* 0x00000040ff5c7803 */ /* 0x000fc40000000000 */
        /* <DEDUP_REMOVED lines=107> */
[----:B------:R-:W-:-:S02]  /*fb30*/  VIADDMNMX R8, R4, R15, R8, PT ;  /* 0x0000000f04087246 */ /* 0x000fc40003800108 */
[----:B------:R-:W-:-:S04]  /*fb40*/  ISETP.LT.OR P5, PT, R12, 0x72, P5 ;  /* 0x000000720c00780c */ /* 0x000fc80002fa1670 */
[----:B------:R-:W-:Y:S02]  /*fb50*/  FSEL R81, R81, -INF , !P5 ;  /* 0xff80000051517808 */ /* 0x000fe40006800000 */
[----:B------:R-:W-:-:S04]  /*fb60*/  ISETP.GE.AND P5, PT, R13, 0x79, PT ;  /* 0x000000790d00780c */ /* 0x000fc80003fa6270 */
[----:B------:R-:W-:-:S04]  /*fb70*/  ISETP.GT.AND P6, PT, R14, 0x78, !P5 ;  /* 0x000000780e00780c */ /* 0x000fc80006fc4270 */
[----:B------:R-:W-:-:S04]  /*fb80*/  ISETP.LT.OR P6, PT, R12, 0x79, P6 ;  /* 0x000000790c00780c */ /* 0x000fc800037c1670 */
[----:B------:R-:W-:Y:S02]  /*fb90*/  FSEL R84, R84, -INF , !P6 ;  /* 0xff80000054547808 */ /* 0x000fe40007000000 */
[----:B------:R-:W-:-:S04]  /*fba0*/  ISETP.GE.AND P6, PT, R13, 0x1, PT ;  /* 0x000000010d00780c */ /* 0x000fc80003fc6270 */
[----:B-----5:R-:W-:Y:S02]  /*fbb0*/  P2R R112, PR, RZ, 0x40 ;  /* 0x00000040ff707803 */ /* 0x020fe40000000000 */
        /* <DEDUP_REMOVED lines=20> */
.L_x_7916:
[----:B------:R-:W-:-:S13]  /*fd00*/  ISETP.NE.AND P6, PT, R11, 0x1, PT ;  /* 0x000000010b00780c */ /* 0x000fda0003fc5270 */
[----:B------:R-:W0:Y:S02]  /*fd10*/  @P6 LDC.64 R4, c[0x0][0x9e8] ;  /* 0x00027a00ff046b82 */ /* 0x000e240000000a00 */
[----:B0-----:R-:W-:-:S05]  /*fd20*/  @P6 IMAD.HI.U32 R4, R9, R4, RZ ;  /* 0x0000000409046227 */ /* 0x001fca00078e00ff */
[----:B------:R-:W-:-:S07]  /*fd30*/  @P6 SHF.R.U32.HI R9, RZ, R5, R4 ;  /* 0x00000005ff096219 */ /* 0x000fce0000011604 */
.L_x_7917:
[----:B------:R-:W-:Y:S05]  /*fd40*/  BSYNC B0 ;  /* 0x0000000000007941 */ /* 0x000fea0003800000 */
.L_x_7915:
[----:B------:R-:W-:-:S04]  /*fd50*/  IMAD R9, R9, R11, -R0 ;  /* 0x0000000b09097224 */ /* 0x000fc800078e0a00 */
[----:B------:R-:W-:-:S05]  /*fd60*/  IMAD.IADD R0, R9, 0x1, -R188 ;  /* 0x0000000109007824 */ /* 0x000fca00078e0abc */
[----:B------:R-:W-:Y:S02]  /*fd70*/  VIMNMX R3, R3, R0, !PT ;  /* 0x0000000003037248 */ /* 0x000fe40007fe0100 */
[----:B------:R-:W-:-:S07]  /*fd80*/  VIADDMNMX R8, R0, R11, R8, PT ;  /* 0x0000000b00087246 */ /* 0x000fce0003800108 */
.L_x_7914:
[----:B------:R-:W-:Y:S01]  /*fd90*/  ISETP.GT.AND P4, PT, R3, 0x1, !P4 ;  /* 0x000000010300780c */ /* 0x000fe20006784270 */
[----:B------:R-:W-:Y:S01]  /*fda0*/  ULDC UR46, c[0x0][0x988] ;  /* 0x00026200002e7ab9 */ /* 0x000fe20000000800 */
        /* <DEDUP_REMOVED lines=39> */
[----:B------:R-:W-:Y:S02]  /*10020*/  ISETP.GT.AND P4, PT, R3, 0x19, !P6 ;  /* 0x000000190300780c */ /* 0x000fe40007784270 */
[----:B------:R-:W-:-:S02]  /*10030*/  ISETP.NE.AND P6, PT, R114, RZ, PT ;  /* 0x000000ff7200720c */ /* 0x000fc40003fc5270 */
        /* <DEDUP_REMOVED lines=36> */
[----:B------:R-:W-:Y:S01]  /*10280*/  ISETP.GT.AND P5, PT, R3, 0x78, !P5 ;  /* 0x000000780300780c */ /* 0x000fe20006fa4270 */
        /* <DEDUP_REMOVED lines=9> */
[----:B------:R-:W-:Y:S02]  /*10320*/  ISETP.GT.AND P4, PT, R3, 0x38, !P4 ;  /* 0x000000380300780c */ /* 0x000fe40006784270 */
[----:B0-----:R-:W-:Y:S02]  /*10330*/  FMNMX.FTZ R9, R5, R0, !PT ;  /* 0x0000000005097209 */ /* 0x001fe40007810000 */
[----:B------:R-:W-:-:S03]  /*10340*/  ISETP.LT.OR P4, PT, R8, 0x39, P4 ;  /* 0x000000390800780c */ /* 0x000fc60002781670 */
[----:B------:R-:W0:Y:S01]  /*10350*/  SHFL.BFLY PT, R0, R9, 0x1, 0x1f ;  /* 0x0c201f0009007f89 */ /* 0x000e2200000e0000 */
[----:B------:R-:W-:Y:S02]  /*10360*/  FSEL R54, R54, -INF , !P4 ;  /* 0xff80000036367808 */ /* 0x000fe40006000000 */
[----:B------:R-:W-:-:S04]  /*10370*/  ISETP.NE.AND P4, PT, R99, RZ, PT ;  /* 0x000000ff6300720c */ /* 0x000fc80003f85270 */
[----:B------:R-:W-:-:S04]  /*10380*/  ISETP.GT.AND P4, PT, R3, 0x39, !P4 ;  /* 0x000000390300780c */ /* 0x000fc80006784270 */
[----:B------:R-:W-:-:S04]  /*10390*/  ISETP.LT.OR P4, PT, R8, 0x3a, P4 ;  /* 0x0000003a0800780c */ /* 0x000fc80002781670 */
[----:B------:R-:W-:Y:S02]  /*103a0*/  FSEL R55, R55, -INF , !P4 ;  /* 0xff80000037377808 */ /* 0x000fe40006000000 */
[----:B------:R-:W-:-:S04]  /*103b0*/  ISETP.NE.AND P4, PT, R100, RZ, PT ;  /* 0x000000ff6400720c */ /* 0x000fc80003f85270 */
[----:B------:R-:W-:Y:S02]  /*103c0*/  ISETP.GT.AND P4, PT, R3, 0x40, !P4 ;  /* 0x000000400300780c */ /* 0x000fe40006784270 */
[----:B0-----:R-:W-:Y:S02]  /*103d0*/  FMNMX.FTZ R0, R9, R0, !PT ;  /* 0x0000000009007209 */ /* 0x001fe40007810000 */
[----:B------:R-:W-:-:S03]  /*103e0*/  ISETP.LT.OR P4, PT, R8, 0x41, P4 ;  /* 0x000000410800780c */ /* 0x000fc60002781670 */
[----:B------:R-:W-:Y:S01]  /*103f0*/  FMUL.FTZ R4, R0, UR46 ;  /* 0x0000002e00047c20 */ /* 0x000fe20008410000 */
        /* <DEDUP_REMOVED lines=53> */
[----:B------:R-:W-:-:S04]  /*10750*/  FSETP.NEU.FTZ.AND P4, PT, R0, -INF , PT ;  /* 0xff8000000000780b */ /* 0x000fc80003f9d000 */
[----:B------:R-:W-:Y:S02]  /*10760*/  FSEL R4, R4, RZ, P4 ;  /* 0x000000ff04047208 */ /* 0x000fe40002000000 */
[----:B------:R-:W-:Y:S02]  /*10770*/  ISETP.GT.AND P4, PT, R3, RZ, !P6 ;  /* 0x000000ff0300720c */ /* 0x000fe40007784270 */
[----:B------:R-:W-:Y:S01]  /*10780*/  ISETP.NE.AND P6, PT, R13, RZ, PT ;  /* 0x000000ff0d00720c */ /* 0x000fe20003fc5270 */
[--C-:B------:R-:W-:Y:S01]  /*10790*/  FFMA.FTZ R5, R25, UR46, -R4.reuse ;  /* 0x0000002e19057c23 */ /* 0x100fe20008010804 */
[----:B------:R-:W-:Y:S01]  /*107a0*/  ISETP.LT.OR P4, PT, R8, 0x1, P4 ;  /* 0x000000010800780c */ /* 0x000fe20002781670 */
[--C-:B------:R-:W-:Y:S01]  /*107b0*/  FFMA.FTZ R9, R29, UR46, -R4.reuse ;  /* 0x0000002e1d097c23 */ /* 0x100fe20008010804 */
[--C-:B------:R-:W-:Y:S01]  /*107c0*/  FFMA.FTZ R33, R33, UR46, -R4.reuse ;  /* 0x0000002e21217c23 */ /* 0x100fe20008010804 */
[--C-:B------:R-:W-:Y:S01]  /*107d0*/  FFMA.FTZ R37, R37, UR46, -R4.reuse ;  /* 0x0000002e25257c23 */ /* 0x100fe20008010804 */
[----:B------:R-:W-:Y:S01]  /*107e0*/  FSEL R26, R26, -INF , !P4 ;  /* 0xff8000001a1a7808 */ /* 0x000fe20006000000 */
[--C-:B------:R-:W-:Y:S01]  /*107f0*/  FFMA.FTZ R49, R49, UR46, -R4.reuse ;  /* 0x0000002e31317c23 */ /* 0x100fe20008010804 */
[----:B------:R-:W-:Y:S01]  /*10800*/  ISETP.GT.AND P4, PT, R3, 0x79, !P6 ;  /* 0x000000790300780c */ /* 0x000fe20007784270 */
[--C-:B------:R-:W-:Y:S01]  /*10810*/  FFMA.FTZ R180, R24, UR46, -R4.reuse ;  /* 0x0000002e18b47c23 */ /* 0x100fe20008010804 */
[----:B------:R-:W-:Y:S01]  /*10820*/  FMNMX.FTZ R13, R26, R27, !PT ;  /* 0x0000001b1a0d7209 */ /* 0x000fe20007810000 */
[--C-:B------:R-:W-:Y:S01]  /*10830*/  FFMA.FTZ R182, R28, UR46, -R4.reuse ;  /* 0x0000002e1cb67c23 */ /* 0x100fe20008010804 */
[----:B------:R-:W-:Y:S01]  /*10840*/  ISETP.LT.OR P4, PT, R8, 0x7a, P4 ;  /* 0x0000007a0800780c */ /* 0x000fe20002781670 */
[----:B------:R-:W-:Y:S01]  /*10850*/  MUFU.EX2 R5, R5 ;  /* 0x0000000500057308 */ /* 0x000fe20000000800 */
[----:B------:R-:W-:Y:S01]  /*10860*/  FMNMX.FTZ R12, R30, R13, !PT ;  /* 0x0000000d1e0c7209 */ /* 0x000fe20007810000 */
[--C-:B------:R-:W-:Y:S01]  /*10870*/  FFMA.FTZ R176, R32, UR46, -R4.reuse ;  /* 0x0000002e20b07c23 */ /* 0x100fe20008010804 */
[----:B------:R-:W-:Y:S01]  /*10880*/  FSEL R87, R87, -INF , !P4 ;  /* 0xff80000057577808 */ /* 0x000fe20006000000 */
[--C-:B------:R-:W-:Y:S01]  /*10890*/  FFMA.FTZ R41, R41, UR46, -R4.reuse ;  /* 0x0000002e29297c23 */ /* 0x100fe20008010804 */
[----:B------:R-:W-:Y:S01]  /*108a0*/  FMNMX.FTZ R13, R31, R12, !PT ;  /* 0x0000000c1f0d7209 */ /* 0x000fe20007810000 */
[--C-:B------:R-:W-:Y:S01]  /*108b0*/  FFMA.FTZ R45, R45, UR46, -R4.reuse ;  /* 0x0000002e2d2d7c23 */ /* 0x100fe20008010804 */
[--C-:B------:R-:W-:Y:S01]  /*108c0*/  FFMA.FTZ R53, R53, UR46, -R4.reuse ;  /* 0x0000002e35357c23 */ /* 0x100fe20008010804 */
[----:B------:R-:W0:Y:S01]  /*108d0*/  MUFU.EX2 R180, R180 ;  /* 0x000000b400b47308 */ /* 0x000e220000000800 */
        /* <DEDUP_REMOVED lines=24> */
[----:B------:R-:W-:Y:S01]  /*10a60*/  FMNMX.FTZ R12, R46, R21, !PT ;  /* 0x000000152e0c7209 */ /* 0x000fe20007810000 */
[----:B------:R-:W2:Y:S03]  /*10a70*/  @P2 LDC R44, c[0x0][0x450] ;  /* 0x00011400ff2c2b82 */ /* 0x000ea60000000800 */
[----:B------:R-:W-:-:S03]  /*10a80*/  FMNMX.FTZ R21, R47, R12, !PT ;  /* 0x0000000c2f157209 */ /* 0x000fc60007810000 */
[----:B------:R-:W3:Y:S01]  /*10a90*/  MUFU.EX2 R9, R9 ;  /* 0x0000000900097308 */ /* 0x000ee20000000800 */
[----:B------:R-:W-:-:S04]  /*10aa0*/  FMNMX.FTZ R12, R50, R21, !PT ;  /* 0x00000015320c7209 */ /* 0x000fc80007810000 */
[----:B------:R-:W-:-:S03]  /*10ab0*/  FMNMX.FTZ R25, R51, R12, !PT ;  /* 0x0000000c33197209 */ /* 0x000fc60007810000 */
[----:B------:R-:W4:Y:S01]  /*10ac0*/  MUFU.EX2 R176, R176 ;  /* 0x000000b000b07308 */ /* 0x000f220000000800 */
[----:B------:R-:W-:-:S04]  /*10ad0*/  FMNMX.FTZ R12, R54, R25, !PT ;  /* 0x00000019360c7209 */ /* 0x000fc80007810000 */
[----:B------:R-:W-:-:S03]  /*10ae0*/  FMNMX.FTZ R25, R55, R12, !PT ;  /* 0x0000000c37197209 */ /* 0x000fc60007810000 */
[----:B------:R5:W-:Y:S01]  /*10af0*/  MUFU.EX2 R21, R41 ;  /* 0x0000002900157308 */ /* 0x000be20000000800 */
[----:B------:R-:W-:-:S04]  /*10b00*/  FMNMX.FTZ R12, R58, R25, !PT ;  /* 0x000000193a0c7209 */ /* 0x000fc80007810000 */
[----:B------:R-:W-:-:S03]  /*10b10*/  FMNMX.FTZ R29, R59, R12, !PT ;  /* 0x0000000c3b1d7209 */ /* 0x000fc60007810000 */
[----:B------:R0:W-:Y:S01]  /*10b20*/  MUFU.EX2 R25, R45 ;  /* 0x0000002d00197308 */ /* 0x0001e20000000800 */
[----:B------:R-:W-:Y:S01]  /*10b30*/  FMNMX.FTZ R12, R62, R29, !PT ;  /* 0x0000001d3e0c7209 */ /* 0x000fe20007810000 */
[----:B-----5:R-:W-:-:S03]  /*10b40*/  FFMA.FTZ R41, R65, UR46, -R4 ;  /* 0x0000002e41297c23 */ /* 0x020fc60008010804 */
[----:B------:R-:W-:-:S03]  /*10b50*/  FMNMX.FTZ R29, R63, R12, !PT ;  /* 0x0000000c3f1d7209 */ /* 0x000fc60007810000 */
[----:B------:R-:W5:Y:S01]  /*10b60*/  MUFU.EX2 R178, R178 ;  /* 0x000000b200b27308 */ /* 0x000f620000000800 */
[----:B------:R-:W-:Y:S01]  /*10b70*/  FMNMX.FTZ R12, R66, R29, !PT ;  /* 0x0000001d420c7209 */ /* 0x000fe20007810000 */
[----:B0-----:R-:W-:-:S03]  /*10b80*/  FFMA.FTZ R45, R69, UR46, -R4 ;  /* 0x0000002e452d7c23 */ /* 0x001fc60008010804 */
[----:B------:R-:W-:-:S03]  /*10b90*/  FMNMX.FTZ R33, R67, R12, !PT ;  /* 0x0000000c43217209 */ /* 0x000fc60007810000 */
[----:B------:R-:W-:Y:S01]  /*10ba0*/  MUFU.EX2 R29, R49 ;  /* 0x00000031001d7308 */ /* 0x000fe20000000800 */
[----:B------:R-:W-:-:S04]  /*10bb0*/  FMNMX.FTZ R12, R70, R33, !PT ;  /* 0x00000021460c7209 */ /* 0x000fc80007810000 */
[----:B------:R-:W-:-:S03]  /*10bc0*/  FMNMX.FTZ R33, R71, R12, !PT ;  /* 0x0000000c47217209 */ /* 0x000fc60007810000 */
[----:B------:R-:W-:Y:S01]  /*10bd0*/  MUFU.EX2 R172, R172 ;  /* 0x000000ac00ac7308 */ /* 0x000fe20000000800 */
[----:B------:R-:W-:-:S04]  /*10be0*/  FMNMX.FTZ R12, R74, R33, !PT ;  /* 0x000000214a0c7209 */ /* 0x000fc80007810000 */
[----:B------:R-:W-:-:S03]  /*10bf0*/  FMNMX.FTZ R37, R75, R12, !PT ;  /* 0x0000000c4b257209 */ /* 0x000fc60007810000 */
[----:B------:R0:W-:Y:S01]  /*10c00*/  MUFU.EX2 R33, R53 ;  /* 0x0000003500217308 */ /* 0x0001e20000000800 */
[----:B------:R-:W-:-:S04]  /*10c10*/  FMNMX.FTZ R12, R78, R37, !PT ;  /* 0x000000254e0c7209 */ /* 0x000fc80007810000 */
[----:B------:R-:W-:-:S03]  /*10c20*/  FMNMX.FTZ R37, R79, R12, !PT ;  /* 0x0000000c4f257209 */ /* 0x000fc60007810000 */
[----:B------:R-:W-:Y:S01]  /*10c30*/  MUFU.EX2 R174, R174 ;  /* 0x000000ae00ae7308 */ /* 0x000fe20000000800 */
[----:B------:R-:W-:Y:S01]  /*10c40*/  FMNMX.FTZ R12, R82, R37, !PT ;  /* 0x00000025520c7209 */ /* 0x000fe20007810000 */
[----:B0-----:R-:W-:-:S03]  /*10c50*/  FFMA.FTZ R53, R77, UR46, -R4 ;  /* 0x0000002e4d357c23 */ /* 0x001fc60008010804 */
[----:B------:R-:W-:-:S03]  /*10c60*/  FMNMX.FTZ R37, R83, R12, !PT ;  /* 0x0000000c53257209 */ /* 0x000fc60007810000 */
[----:B------:R-:W-:Y:S01]  /*10c70*/  MUFU.EX2 R168, R168 ;  /* 0x000000a800a87308 */ /* 0x000fe20000000800 */
[----:B------:R-:W-:Y:S01]  /*10c80*/  FMNMX.FTZ R8, R86, R37, !PT ;  /* 0x0000002556087209 */ /* 0x000fe20007810000 */
[----:B------:R-:W-:-:S03]  /*10c90*/  FFMA.FTZ R37, R61, UR46, -R4 ;  /* 0x0000002e3d257c23 */ /* 0x000fc60008010804 */
[----:B------:R-:W-:-:S03]  /*10ca0*/  FMNMX.FTZ R8, R87, R8, !PT ;  /* 0x0000000857087209 */ /* 0x000fc60007810000 */
[----:B------:R-:W-:Y:S02]  /*10cb0*/  MUFU.EX2 R170, R170 ;  /* 0x000000aa00aa7308 */ /* 0x000fe40000000800 */
[----:B------:R-:W0:Y:S06]  /*10cc0*/  SHFL.BFLY PT, R49, R8, 0x2, 0x1f ;  /* 0x0c401f0008317f89 */ /* 0x000e2c00000e0000 */
[----:B------:R-:W-:Y:S08]  /*10cd0*/  MUFU.EX2 R164, R164 ;  /* 0x000000a400a47308 */ /* 0x000ff00000000800 */
[----:B------:R-:W-:Y:S08]  /*10ce0*/  MUFU.EX2 R3, R3 ;  /* 0x0000000300037308 */ /* 0x000ff00000000800 */
[----:B------:R-:W-:Y:S01]  /*10cf0*/  MUFU.EX2 R166, R166 ;  /* 0x000000a600a67308 */ /* 0x000fe20000000800 */
[----:B0-----:R-:W-:Y:S01]  /*10d00*/  FMNMX.FTZ R12, R8, R49, !PT ;  /* 0x00000031080c7209 */ /* 0x001fe20007810000 */
[----:B------:R-:W-:-:S04]  /*10d10*/  FFMA.FTZ R49, R73, UR46, -R4 ;  /* 0x0000002e49317c23 */ /* 0x000fc80008010804 */
[----:B------:R-:W0:Y:S02]  /*10d20*/  SHFL.BFLY PT, R61, R12, 0x1, 0x1f ;  /* 0x0c201f000c3d7f89 */ /* 0x000e2400000e0000 */
[----:B------:R-:W-:Y:S08]  /*10d30*/  MUFU.EX2 R37, R37 ;  /* 0x0000002500257308 */ /* 0x000ff00000000800 */
[----:B------:R-:W-:Y:S08]  /*10d40*/  MUFU.EX2 R160, R160 ;  /* 0x000000a000a07308 */ /* 0x000ff00000000800 */
[----:B------:R-:W-:Y:S01]  /*10d50*/  MUFU.EX2 R41, R41 ;  /* 0x0000002900297308 */ /* 0x000fe20000000800 */
[----:B0-----:R-:W-:Y:S01]  /*10d60*/  FMNMX.FTZ R8, R12, R61, !PT ;  /* 0x0000003d0c087209 */ /* 0x001fe20007810000 */
[----:B------:R-:W-:-:S06]  /*10d70*/  FFMA.FTZ R61, R85, UR46, -R4 ;  /* 0x0000002e553d7c23 */ /* 0x000fcc0008010804 */
[----:B------:R-:W-:Y:S01]  /*10d80*/  MUFU.EX2 R162, R162 ;  /* 0x000000a200a27308 */ /* 0x000fe20000000800 */
[C---:B------:R-:W-:Y:S01]  /*10d90*/  FSETP.NEU.FTZ.AND P4, PT, R8.reuse, -INF , PT ;  /* 0xff8000000800780b */ /* 0x040fe20003f9d000 */
[----:B------:R-:W-:-:S05]  /*10da0*/  FMUL.FTZ R32, R8, UR46 ;  /* 0x0000002e08207c20 */ /* 0x000fca0008410000 */
[----:B------:R-:W-:Y:S01]  /*10db0*/  FSEL R32, R32, RZ, P4 ;  /* 0x000000ff20207208 */ /* 0x000fe20002000000 */
[----:B------:R-:W-:Y:S04]  /*10dc0*/  MUFU.EX2 R45, R45 ;  /* 0x0000002d002d7308 */ /* 0x000fe80000000800 */
[--C-:B------:R-:W-:Y:S01]  /*10dd0*/  FFMA.FTZ R181, R26, UR46, -R32.reuse ;  /* 0x0000002e1ab57c23 */ /* 0x100fe20008010820 */
[--C-:B------:R-:W-:Y:S01]  /*10de0*/  FFMA.FTZ R4, R27, UR46, -R32.reuse ;  /* 0x0000002e1b047c23 */ /* 0x100fe20008010820 */
[----:B------:R-:W-:Y:S01]  /*10df0*/  FADD.FTZ R27, R180, R5 ;  /* 0x00000005b41b7221 */ /* 0x000fe20000010000 */
[--C-:B------:R-:W-:Y:S01]  /*10e00*/  FFMA.FTZ R183, R30, UR46, -R32.reuse ;  /* 0x0000002e1eb77c23 */ /* 0x100fe20008010820 */
[--C-:B------:R-:W-:Y:S01]  /*10e10*/  FFMA.FTZ R177, R34, UR46, -R32.reuse ;  /* 0x0000002e22b17c23 */ /* 0x100fe20008010820 */
[--C-:B------:R-:W-:Y:S01]  /*10e20*/  FFMA.FTZ R12, R31, UR46, -R32.reuse ;  /* 0x0000002e1f0c7c23 */ /* 0x100fe20008010820 */
[----:B------:R-:W-:Y:S01]  /*10e30*/  MUFU.EX2 R181, R181 ;  /* 0x000000b500b57308 */ /* 0x000fe20000000800 */
[----:B-1----:R-:W-:Y:S01]  /*10e40*/  FADD.FTZ R34, R182, R27 ;  /* 0x0000001bb6227221 */ /* 0x002fe20000010000 */
[--C-:B------:R-:W-:Y:S01]  /*10e50*/  FFMA.FTZ R14, R35, UR46, -R32.reuse ;  /* 0x0000002e230e7c23 */ /* 0x100fe20008010820 */
[--C-:B------:R-:W-:Y:S01]  /*10e60*/  FFMA.FTZ R179, R38, UR46, -R32.reuse ;  /* 0x0000002e26b37c23 */ /* 0x100fe20008010820 */
[----:B------:R-:W-:Y:S01]  /*10e70*/  FFMA.FTZ R20, R39, UR46, -R32 ;  /* 0x0000002e27147c23 */ /* 0x000fe20008010820 */
[----:B---3--:R-:W-:Y:S01]  /*10e80*/  FADD.FTZ R27, R9, R34 ;  /* 0x00000022091b7221 */ /* 0x008fe20000010000 */
[----:B------:R-:W0:Y:S01]  /*10e90*/  @P2 LDC R35, c[0x0][0x44c] ;  /* 0x00011300ff232b82 */ /* 0x000e220000000800 */
[--C-:B------:R-:W-:Y:S01]  /*10ea0*/  FFMA.FTZ R173, R42, UR46, -R32.reuse ;  /* 0x0000002e2aad7c23 */ /* 0x100fe20008010820 */
[----:B------:R-:W1:Y:S01]  /*10eb0*/  MUFU.EX2 R4, R4 ;  /* 0x0000000400047308 */ /* 0x000e620000000800 */
[----:B----4-:R-:W-:Y:S01]  /*10ec0*/  FADD.FTZ R36, R176, R27 ;  /* 0x0000001bb0247221 */ /* 0x010fe20000010000 */
[--C-:B------:R-:W-:Y:S01]  /*10ed0*/  FFMA.FTZ R24, R43, UR46, -R32.reuse ;  /* 0x0000002e2b187c23 */ /* 0x100fe20008010820 */
[--C-:B------:R-:W-:Y:S01]  /*10ee0*/  FFMA.FTZ R175, R46, UR46, -R32.reuse ;  /* 0x0000002e2eaf7c23 */ /* 0x100fe20008010820 */
[----:B------:R-:W-:Y:S01]  /*10ef0*/  FFMA.FTZ R26, R47, UR46, -R32 ;  /* 0x0000002e2f1a7c23 */ /* 0x000fe20008010820 */
[----:B------:R-:W-:Y:S01]  /*10f00*/  FADD.FTZ R27, R13, R36 ;  /* 0x000000240d1b7221 */ /* 0x000fe20000010000 */
[--C-:B------:R-:W-:Y:S01]  /*10f10*/  FFMA.FTZ R169, R50, UR46, -R32.reuse ;  /* 0x0000002e32a97c23 */ /* 0x100fe20008010820 */
[--C-:B------:R-:W-:Y:S01]  /*10f20*/  FFMA.FTZ R28, R51, UR46, -R32.reuse ;  /* 0x0000002e331c7c23 */ /* 0x100fe20008010820 */
[----:B------:R-:W3:Y:S01]  /*10f30*/  MUFU.EX2 R183, R183 ;  /* 0x000000b700b77308 */ /* 0x000ee20000000800 */
[----:B-----5:R-:W-:Y:S01]  /*10f40*/  FADD.FTZ R36, R178, R27 ;  /* 0x0000001bb2247221 */ /* 0x020fe20000010000 */
[----:B------:R-:W-:Y:S01]  /*10f50*/  FFMA.FTZ R171, R54, UR46, -R32 ;  /* 0x0000002e36ab7c23 */ /* 0x000fe20008010820 */
[----:B------:R-:W-:-:S02]  /*10f60*/  IMAD.MOV.U32 R46, RZ, RZ, R192 ;  /* 0x000000ffff2e7224 */ /* 0x000fc400078e00c0 */
[----:B------:R-:W-:Y:S01]  /*10f70*/  FFMA.FTZ R30, R55, UR46, -R32 ;  /* 0x0000002e371e7c23 */ /* 0x000fe20008010820 */
[----:B------:R-:W-:Y:S01]  /*10f80*/  FADD.FTZ R31, R15, R36 ;  /* 0x000000240f1f7221 */ /* 0x000fe20000010000 */
[--C-:B------:R-:W-:Y:S01]  /*10f90*/  FFMA.FTZ R165, R58, UR46, -R32.reuse ;  /* 0x0000002e3aa57c23 */ /* 0x100fe20008010820 */
[----:B------:R-:W-:Y:S01]  /*10fa0*/  FFMA.FTZ R34, R59, UR46, -R32 ;  /* 0x0000002e3b227c23 */ /* 0x000fe20008010820 */
[----:B------:R-:W4:Y:S01]  /*10fb0*/  MUFU.EX2 R12, R12 ;  /* 0x0000000c000c7308 */ /* 0x000f220000000800 */
[----:B-1----:R-:W-:Y:S01]  /*10fc0*/  FADD.FTZ R38, R181, R4 ;  /* 0x00000004b5267221 */ /* 0x002fe20000010000 */
[----:B------:R-:W-:Y:S01]  /*10fd0*/  FADD.FTZ R40, R172, R31 ;  /* 0x0000001fac287221 */ /* 0x000fe20000010000 */
[--C-:B------:R-:W-:Y:S01]  /*10fe0*/  FFMA.FTZ R167, R62, UR46, -R32.reuse ;  /* 0x0000002e3ea77c23 */ /* 0x100fe20008010820 */
[--C-:B------:R-:W-:Y:S01]  /*10ff0*/  FFMA.FTZ R36, R63, UR46, -R32.reuse ;  /* 0x0000002e3f247c23 */ /* 0x100fe20008010820 */
[----:B------:R-:W-:Y:S01]  /*11000*/  FFMA.FTZ R161, R66, UR46, -R32 ;  /* 0x0000002e42a17c23 */ /* 0x000fe20008010820 */
[----:B------:R-:W-:Y:S01]  /*11010*/  FADD.FTZ R31, R21, R40 ;  /* 0x00000028151f7221 */ /* 0x000fe20000010000 */
[----:B0-----:R-:W-:Y:S01]  /*11020*/  @P2 IMAD.HI.U32 R35, R192, R35, RZ ;  /* 0x00000023c0232227 */ /* 0x001fe200078e00ff */
[----:B------:R-:W0:Y:S03]  /*11030*/  MUFU.EX2 R177, R177 ;  /* 0x000000b100b17308 */ /* 0x000e260000000800 */
[----:B---3--:R-:W-:Y:S01]  /*11040*/  FADD.FTZ R27, R183, R38 ;  /* 0x00000026b71b7221 */ /* 0x008fe20000010000 */
[----:B------:R-:W-:Y:S01]  /*11050*/  F2FP.F16.F32.PACK_AB R180, R5, R180 ;  /* 0x000000b405b4723e */ /* 0x000fe200000000ff */
[--C-:B------:R-:W-:Y:S01]  /*11060*/  FFMA.FTZ R163, R70, UR46, -R32.reuse ;  /* 0x0000002e46a37c23 */ /* 0x100fe20008010820 */
[----:B--2---:R-:W-:Y:S01]  /*11070*/  @P2 SHF.R.U32.HI R46, RZ, R44, R35 ;  /* 0x0000002cff2e2219 */ /* 0x004fe20000011623 */
[--C-:B------:R-:W-:Y:S01]  /*11080*/  FFMA.FTZ R74, R74, UR46, -R32.reuse ;  /* 0x0000002e4a4a7c23 */ /* 0x100fe20008010820 */
[----:B------:R-:W-:Y:S01]  /*11090*/  F2FP.F16.F32.PACK_AB R182, R9, R182 ;  /* 0x000000b609b6723e */ /* 0x000fe200000000ff */
[--C-:B------:R-:W-:Y:S01]  /*110a0*/  FFMA.FTZ R75, R75, UR46, -R32.reuse ;  /* 0x0000002e4b4b7c23 */ /* 0x100fe20008010820 */
[----:B------:R-:W1:Y:S01]  /*110b0*/  MUFU.EX2 R14, R14 ;  /* 0x0000000e000e7308 */ /* 0x000e620000000800 */
[----:B----4-:R-:W-:Y:S01]  /*110c0*/  FADD.FTZ R38, R12, R27 ;  /* 0x0000001b0c267221 */ /* 0x010fe20000010000 */
        /* <DEDUP_REMOVED lines=9> */
[----:B------:R-:W-:Y:S01]  /*11160*/  IMAD.IADD R125, R125, 0x1, R46 ;  /* 0x000000017d7d7824 */ /* 0x000fe200078e022e */
[----:B------:R-:W-:-:S02]  /*11170*/  F2FP.F16.F32.PACK_AB R176, R13, R176 ;  /* 0x000000b00db0723e */ /* 0x000fc400000000ff */
[----:B------:R-:W-:Y:S01]  /*11180*/  FADD.FTZ R31, R25, R38 ;  /* 0x00000026191f7221 */ /* 0x000fe20000010000 */
[----:B------:R-:W-:Y:S01]  /*11190*/  FFMA.FTZ R38, R67, UR46, -R32 ;  /* 0x0000002e43267c23 */ /* 0x000fe20008010820 */
[----:B------:R-:W0:Y:S01]  /*111a0*/  MUFU.EX2 R20, R20 ;  /* 0x0000001400147308 */ /* 0x000e220000000800 */
[----:B-1----:R-:W-:Y:S01]  /*111b0*/  FADD.FTZ R40, R14, R27 ;  /* 0x0000001b0e287221 */ /* 0x002fe20000010000 */
[----:B------:R-:W-:Y:S01]  /*111c0*/  FADD.FTZ R42, R168, R31 ;  /* 0x0000001fa82a7221 */ /* 0x000fe20000010000 */
[----:B------:R-:W-:Y:S01]  /*111d0*/  F2FP.F16.F32.PACK_AB R178, R15, R178 ;  /* 0x000000b20fb2723e */ /* 0x000fe200000000ff */
[----:B------:R-:W-:Y:S01]  /*111e0*/  IMAD.IADD R10, R125, 0x1, R10 ;  /* 0x000000017d0a7824 */ /* 0x000fe200078e020a */
[----:B------:R-:W-:Y:S01]  /*111f0*/  F2FP.F16.F32.PACK_AB R172, R21, R172 ;  /* 0x000000ac15ac723e */ /* 0x000fe200000000ff */
[----:B------:R-:W-:Y:S01]  /*11200*/  FADD.FTZ R31, R29, R42 ;  /* 0x0000002a1d1f7221 */ /* 0x000fe20000010000 */
[----:B------:R-:W-:Y:S01]  /*11210*/  F2FP.F16.F32.PACK_AB R174, R25, R174 ;  /* 0x000000ae19ae723e */ /* 0x000fe200000000ff */
[----:B------:R-:W1:Y:S01]  /*11220*/  MUFU.EX2 R173, R173 ;  /* 0x000000ad00ad7308 */ /* 0x000e620000000800 */
[----:B--2---:R-:W-:Y:S01]  /*11230*/  FADD.FTZ R27, R179, R40 ;  /* 0x00000028b31b7221 */ /* 0x004fe20000010000 */
[----:B------:R-:W-:Y:S01]  /*11240*/  FADD.FTZ R44, R170, R31 ;  /* 0x0000001faa2c7221 */ /* 0x000fe20000010000 */
[----:B------:R-:W-:-:S02]  /*11250*/  F2FP.F16.F32.PACK_AB R168, R29, R168 ;  /* 0x000000a81da8723e */ /* 0x000fc400000000ff */
[C---:B------:R-:W-:Y:S01]  /*11260*/  F2FP.F16.F32.PACK_AB R170, R33.reuse, R170 ;  /* 0x000000aa21aa723e */ /* 0x040fe200000000ff */
[----:B------:R-:W-:Y:S01]  /*11270*/  FADD.FTZ R31, R33, R44 ;  /* 0x0000002c211f7221 */ /* 0x000fe20000010000 */
[----:B------:R-:W-:Y:S01]  /*11280*/  F2FP.F16.F32.PACK_AB R183, R12, R183 ;  /* 0x000000b70cb7723e */ /* 0x000fe200000000ff */
[----:B------:R-:W2:Y:S01]  /*11290*/  MUFU.EX2 R24, R24 ;  /* 0x0000001800187308 */ /* 0x000ea20000000800 */
[----:B0-----:R-:W-:Y:S01]  /*112a0*/  FADD.FTZ R40, R20, R27 ;  /* 0x0000001b14287221 */ /* 0x001fe20000010000 */
[----:B------:R-:W-:Y:S01]  /*112b0*/  FADD.FTZ R44, R164, R31 ;  /* 0x0000001fa42c7221 */ /* 0x000fe20000010000 */
[C---:B------:R-:W-:Y:S02]  /*112c0*/  F2FP.F16.F32.PACK_AB R164, R3.reuse, R164 ;  /* 0x000000a403a4723e */ /* 0x040fe400000000ff */
[----:B------:R-:W-:Y:S01]  /*112d0*/  F2FP.F16.F32.PACK_AB R177, R14, R177 ;  /* 0x000000b10eb1723e */ /* 0x000fe200000000ff */
[----:B------:R-:W-:Y:S01]  /*112e0*/  FADD.FTZ R31, R3, R44 ;  /* 0x0000002c031f7221 */ /* 0x000fe20000010000 */
[----:B------:R-:W-:Y:S01]  /*112f0*/  F2FP.F16.F32.PACK_AB R179, R20, R179 ;  /* 0x000000b314b3723e */ /* 0x000fe200000000ff */
[----:B------:R-:W0:Y:S01]  /*11300*/  MUFU.EX2 R175, R175 ;  /* 0x000000af00af7308 */ /* 0x000e220000000800 */
[----:B-1----:R-:W-:Y:S01]  /*11310*/  FADD.FTZ R27, R173, R40 ;  /* 0x00000028ad1b7221 */ /* 0x002fe20000010000 */
[----:B------:R-:W-:Y:S01]  /*11320*/  FADD.FTZ R44, R166, R31 ;  /* 0x0000001fa62c7221 */ /* 0x000fe20000010000 */
[--C-:B------:R-:W-:Y:S01]  /*11330*/  FFMA.FTZ R40, R71, UR46, -R32.reuse ;  /* 0x0000002e47287c23 */ /* 0x100fe20008010820 */
[----:B------:R-:W-:Y:S01]  /*11340*/  FFMA.FTZ R32, R87, UR46, -R32 ;  /* 0x0000002e57207c23 */ /* 0x000fe20008010820 */
[C---:B------:R-:W-:Y:S01]  /*11350*/  F2FP.F16.F32.PACK_AB R166, R37.reuse, R166 ;  /* 0x000000a625a6723e */ /* 0x040fe200000000ff */
[----:B------:R-:W-:-:S02]  /*11360*/  FADD.FTZ R31, R37, R44 ;  /* 0x0000002c251f7221 */ /* 0x000fc40000010000 */
[----:B------:R-:W1:Y:S01]  /*11370*/  MUFU.EX2 R26, R26 ;  /* 0x0000001a001a7308 */ /* 0x000e620000000800 */
[----:B--2---:R-:W-:Y:S01]  /*11380*/  FADD.FTZ R42, R24, R27 ;  /* 0x0000001b182a7221 */ /* 0x004fe20000010000 */
[----:B------:R-:W-:Y:S01]  /*11390*/  FADD.FTZ R44, R160, R31 ;  /* 0x0000001fa02c7221 */ /* 0x000fe20000010000 */
[----:B------:R-:W-:Y:S02]  /*113a0*/  F2FP.F16.F32.PACK_AB R160, R41, R160 ;  /* 0x000000a029a0723e */ /* 0x000fe400000000ff */
[----:B------:R-:W-:-:S03]  /*113b0*/  F2FP.F16.F32.PACK_AB R173, R24, R173 ;  /* 0x000000ad18ad723e */ /* 0x000fc600000000ff */
        /* <DEDUP_REMOVED lines=14> */
[----:B------:R-:W-:Y:S01]  /*114a0*/  FADD.FTZ R27, R41, R44 ;  /* 0x0000002c291b7221 */ /* 0x000fe20000010000 */
[----:B------:R-:W-:-:S03]  /*114b0*/  F2FP.F16.F32.PACK_AB R171, R30, R171 ;  /* 0x000000ab1eab723e */ /* 0x000fc600000000ff */
[----:B------:R-:W-:Y:S01]  /*114c0*/  FADD.FTZ R44, R162, R27 ;  /* 0x0000001ba22c7221 */ /* 0x000fe20000010000 */
[----:B------:R-:W-:Y:S01]  /*114d0*/  F2FP.F16.F32.PACK_AB R162, R45, R162 ;  /* 0x000000a22da2723e */ /* 0x000fe200000000ff */
[----:B------:R-:W2:Y:S01]  /*114e0*/  MUFU.EX2 R167, R167 ;  /* 0x000000a700a77308 */ /* 0x000ea20000000800 */
[----:B0-----:R-:W-:Y:S01]  /*114f0*/  FADD.FTZ R5, R165, R42 ;  /* 0x0000002aa5057221 */ /* 0x001fe20000010000 */
[----:B------:R-:W-:-:S06]  /*11500*/  FADD.FTZ R9, R45, R44 ;  /* 0x0000002c2d097221 */ /* 0x000fcc0000010000 */
        /* <DEDUP_REMOVED lines=50> */
[----:B------:R-:W-:-:S06]  /*11830*/  VIADD R3, R88, 0xfffffffe ;  /* 0xfffffffe58037836 */ /* 0x000fcc0000000000 */
[----:B------:R-:W2:Y:S01]  /*11840*/  MUFU.EX2 R61, R61 ;  /* 0x0000003d003d7308 */ /* 0x000ea20000000800 */
[----:B0-----:R-:W-:Y:S01]  /*11850*/  FADD.FTZ R44, R154, R5 ;  /* 0x000000059a2c7221 */ /* 0x001fe20000010000 */
[C---:B-1----:R-:W-:Y:S01]  /*11860*/  FADD.FTZ R4, R155.reuse, R4 ;  /* 0x000000049b047221 */ /* 0x042fe20000010000 */
[----:B------:R-:W-:Y:S02]  /*11870*/  F2FP.F16.F32.PACK_AB R155, R155, R86 ;  /* 0x000000569b9b723e */ /* 0x000fe400000000ff */
[C---:B--2---:R-:W-:Y:S01]  /*11880*/  FADD.FTZ R5, R61.reuse, R44 ;  /* 0x0000002c3d057221 */ /* 0x044fe20000010000 */
        /* <DEDUP_REMOVED lines=13> */
.L_x_7920:
[----:B------:R-:W-:-:S13]  /*11960*/  ISETP.NE.AND P4, PT, R11, 0x1, PT ;  /* 0x000000010b00780c */ /* 0x000fda0003f85270 */
[----:B------:R-:W0:Y:S02]  /*11970*/  @P4 LDC.64 R12, c[0x0][0x9e8] ;  /* 0x00027a00ff0c4b82 */ /* 0x000e240000000a00 */
[----:B0-----:R-:W-:-:S05]  /*11980*/  @P4 IMAD.HI.U32 R12, R9, R12, RZ ;  /* 0x0000000c090c4227 */ /* 0x001fca00078e00ff */
[----:B------:R-:W-:-:S07]  /*11990*/  @P4 SHF.R.U32.HI R9, RZ, R13, R12 ;  /* 0x0000000dff094219 */ /* 0x000fce000001160c */
.L_x_7921:
[----:B------:R-:W-:Y:S05]  /*119a0*/  BSYNC B0 ;  /* 0x0000000000007941 */ /* 0x000fea0003800000 */
.L_x_7919:
[----:B------:R-:W-:-:S05]  /*119b0*/  IMAD R9, R9, R11, R11 ;  /* 0x0000000b09097224 */ /* 0x000fca00078e020b */
[----:B------:R-:W-:-:S07]  /*119c0*/  VIMNMX R10, R10, R9, PT ;  /* 0x000000090a0a7248 */ /* 0x000fce0003fe0100 */
.L_x_7918:
[----:B------:R-:W-:Y:S01]  /*119d0*/  SHF.R.S32.HI R9, RZ, 0x1f, R10 ;  /* 0x0000001fff097819 */ /* 0x000fe2000001140a */
[----:B------:R-:W-:Y:S01]  /*119e0*/  ULDC UR51, c[0x0][0x9e4] ;  /* 0x0002790000337ab9 */ /* 0x000fe20000000800 */
[----:B------:R-:W-:Y:S01]  /*119f0*/  ULDC UR48, c[0x0][0x9e4] ;  /* 0x0002790000307ab9 */ /* 0x000fe20000000800 */
[----:B------:R-:W-:Y:S01]  /*11a00*/  ULDC UR52, c[0x0][0x9dc] ;  /* 0x0002770000347ab9 */ /* 0x000fe20000000800 */
[----:B------:R-:W-:Y:S01]  /*11a10*/  LEA.HI R9, R9, R10, RZ, 0x7 ;  /* 0x0000000a09097211 */ /* 0x000fe200078f38ff */
[----:B------:R-:W-:Y:S01]  /*11a20*/  ULDC UR54, c[0x0][0x9dc] ;  /* 0x0002770000367ab9 */ /* 0x000fe20000000800 */
[----:B------:R-:W-:Y:S01]  /*11a30*/  ULDC UR47, c[0x0][0x988] ;  /* 0x00026200002f7ab9 */ /* 0x000fe20000000800 */
[----:B------:R-:W-:Y:S01]  /*11a40*/  ULDC UR50, c[0x0][0x988] ;  /* 0x0002620000327ab9 */ /* 0x000fe20000000800 */
[----:B------:R-:W-:Y:S01]  /*11a50*/  SHF.R.S32.HI R9, RZ, 0x7, R9 ;  /* 0x00000007ff097819 */ /* 0x000fe20000011409 */
[----:B------:R-:W-:Y:S01]  /*11a60*/  ULDC UR49, c[0x0][0x988] ;  /* 0x0002620000317ab9 */ /* 0x000fe20000000800 */
[----:B------:R-:W-:Y:S01]  /*11a70*/  ULDC UR55, c[0x0][0x9e0] ;  /* 0x0002780000377ab9 */ /* 0x000fe20000000800 */
[----:B------:R-:W-:Y:S01]  /*11a80*/  ULDC UR53, c[0x0][0x9e0] ;  /* 0x0002780000357ab9 */ /* 0x000fe20000000800 */
[----:B------:R-:W-:-:S02]  /*11a90*/  VIMNMX R9, R194, R9, !PT ;  /* 0x00000009c2097248 */ /* 0x000fc40007fe0100 */
[----:B------:R-:W-:Y:S02]  /*11aa0*/  CS2R R150, SRZ ;  /* 0x0000000000967805 */ /* 0x000fe4000001ff00 */
        /* <DEDUP_REMOVED lines=33> */
[----:B------:R-:W-:-:S07]  /*11cc0*/  IMAD.MOV.U32 R151, RZ, RZ, RZ ;  /* 0x000000ffff977224 */ /* 0x000fce00078e00ff */
.L_x_7940:
[----:B------:R-:W-:Y:S01]  /*11cd0*/  VIADD R14, R22, 0x1 ;  /* 0x00000001160e7836 */ /* 0x000fe20000000000 */
[----:B------:R-:W-:Y:S05]  /*11ce0*/  YIELD ;  /* 0x0000000000007946 */ /* 0x000fea0003800000 */
[----:B------:R-:W-:-:S04]  /*11cf0*/  ISETP.NE.AND P4, PT, R14, 0x2, PT ;  /* 0x000000020e00780c */ /* 0x000fc80003f85270 */
[----:B------:R-:W-:Y:S02]  /*11d00*/  SEL R15, RZ, 0x1, P4 ;  /* 0x00000001ff0f7807 */ /* 0x000fe40002000000 */
[----:B------:R-:W-:Y:S02]  /*11d10*/  SEL R14, R14, RZ, P4 ;  /* 0x000000ff0e0e7207 */ /* 0x000fe40002000000 */
[----:B------:R-:W-:Y:S02]  /*11d20*/  ISETP.NE.AND P4, PT, R193, RZ, PT ;  /* 0x000000ffc100720c */ /* 0x000fe40003f85270 */
[----:B------:R-:W-:-:S11]  /*11d30*/  LOP3.LUT R15, R186, R15, RZ, 0x3c, !PT ;  /* 0x0000000fba0f7212 */ /* 0x000fd600078e3cff */
[----:B------:R-:W-:Y:S05]  /*11d40*/  @P4 BRA `(.L_x_7923) ;  /* 0x0000000000304947 */ /* 0x000fea0003800000 */
[----:B------:R-:W-:Y:S05]  /*11d50*/  @!P0 BRA `(.L_x_7924) ;  /* 0x0000000000048947 */ /* 0x000fea0003800000 */
[----:B------:R-:W-:Y:S01]  /*11d60*/  BPT.TRAP 0x1 ;  /* 0x000000040000795c */ /* 0x000fe20000300000 */
.L_x_7924:
[----:B------:R-:W-:Y:S01]  /*11d70*/  IMAD R11, R14, 0x8, R2 ;  /* 0x000000080e0b7824 */ /* 0x000fe200078e0202 */
[----:B------:R-:W-:-:S04]  /*11d80*/  SHF.L.U32 R6, R15, 0x1f, RZ ;  /* 0x0000001f0f067819 */ /* 0x000fc800000006ff */
[----:B------:R0:W1:Y:S01]  /*11d90*/  SYNCS.PHASECHK.TRANS64.TRYWAIT P5, [R11+URZ+0x28830], R6 ;  /* 0x028830060b0075a7 */ /* 0x00006200080a017f */
[----:B------:R-:W-:Y:S05]  /*11da0*/  @!P0 BRA `(.L_x_7925) ;  /* 0x0000000000048947 */ /* 0x000fea0003800000 */
[----:B------:R-:W-:Y:S01]  /*11db0*/  BPT.TRAP 0x1 ;  /* 0x000000040000795c */ /* 0x000fe20000300000 */
.L_x_7925:
[----:B------:R-:W-:Y:S04]  /*11dc0*/  BSSY B0, `(.L_x_7923) ;  /* 0x0000004000007945 */ /* 0x000fe80003800000 */
[----:B-1----:R-:W-:Y:S05]  /*11dd0*/  @P5 BRA `(.L_x_7926) ;  /* 0x0000000000085947 */ /* 0x002fea0003800000 */
[----:B------:R-:W1:Y:S02]  /*11de0*/  SYNCS.PHASECHK.TRANS64.TRYWAIT P5, [R11+URZ+0x28830], R6 ;  /* 0x028830060b0075a7 */ /* 0x000e6400080a017f */
[----:B-1----:R-:W-:Y:S05]  /*11df0*/  @!P5 BRA `(.L_x_7927) ;  /* 0x0000016000a0d947 */ /* 0x002fea0003800000 */
.L_x_7926:
[----:B------:R-:W-:Y:S05]  /*11e00*/  BSYNC B0 ;  /* 0x0000000000007941 */ /* 0x000fea0003800000 */
.L_x_7923:
[----:B01----:R-:W0:Y:S01]  /*11e10*/  S2R R6, SR_TID.X ;  /* 0x0000000000067919 */ /* 0x003e220000002100 */
[----:B------:R-:W-:Y:S05]  /*11e20*/  WARPSYNC.ALL ;  /* 0x0000000000007948 */ /* 0x000fea0003800000 */
[----:B------:R-:W-:Y:S01]  /*11e30*/  IMAD R10, R14, 0x800, R7 ;  /* 0x000008000e0a7824 */ /* 0x000fe200078e0207 */
[----:B------:R-:W-:Y:S01]  /*11e40*/  MOV R21, 0x40000040 ;  /* 0x4000004000157802 */ /* 0x000fe20000000f00 */
[----:B------:R-:W-:Y:S02]  /*11e50*/  IMAD.MOV.U32 R11, RZ, RZ, 0x40000040 ;  /* 0x40000040ff0b7424 */ /* 0x000fe400078e00ff */
[C---:B------:R-:W-:Y:S01]  /*11e60*/  VIADD R24, R10.reuse, 0x4 ;  /* 0x000000040a187836 */ /* 0x040fe20000000000 */
[C---:B------:R-:W-:Y:S01]  /*11e70*/  R2UR UR14, R10.reuse ;  /* 0x000000000a0e72ca */ /* 0x040fe200000e0000 */
[----:B------:R-:W-:Y:S01]  /*11e80*/  IMAD.MOV.U32 R25, RZ, RZ, 0x40000040 ;  /* 0x40000040ff197424 */ /* 0x000fe200078e00ff */
[----:B------:R-:W-:Y:S01]  /*11e90*/  R2UR UR15, R11 ;  /* 0x000000000b0f72ca */ /* 0x000fe200000e0000 */
[----:B------:R-:W-:Y:S01]  /*11ea0*/  VIADD R20, R10, 0x2 ;  /* 0x000000020a147836 */ /* 0x000fe20000000000 */
[----:B------:R-:W-:Y:S01]  /*11eb0*/  R2UR UR6, R24 ;  /* 0x00000000180672ca */ /* 0x000fe200000e0000 */
[C---:B------:R-:W-:Y:S01]  /*11ec0*/  VIADD R24, R10.reuse, 0x404 ;  /* 0x000004040a187836 */ /* 0x040fe20000000000 */
[C---:B------:R-:W-:Y:S01]  /*11ed0*/  R2UR UR7, R25.reuse ;  /* 0x00000000190772ca */ /* 0x040fe200000e0000 */
[----:B------:R-:W-:Y:S01]  /*11ee0*/  VIADD R12, R10, 0x6 ;  /* 0x000000060a0c7836 */ /* 0x000fe20000000000 */
[----:B------:R-:W-:Y:S01]  /*11ef0*/  R2UR UR31, R25 ;  /* 0x00000000191f72ca */ /* 0x000fe200000e0000 */
[----:B------:R-:W-:Y:S01]  /*11f00*/  IMAD.MOV.U32 R13, RZ, RZ, 0x40000040 ;  /* 0x40000040ff0d7424 */ /* 0x000fe200078e00ff */
[----:B------:R-:W-:-:S02]  /*11f10*/  R2UR UR30, R24 ;  /* 0x00000000181e72ca */ /* 0x000fc400000e0000 */
[----:B------:R-:W-:Y:S01]  /*11f20*/  R2UR UR10, R20 ;  /* 0x00000000140a72ca */ /* 0x000fe200000e0000 */
[----:B------:R-:W-:Y:S01]  /*11f30*/  VIADD R20, R10, 0x400 ;  /* 0x000004000a147836 */ /* 0x000fe20000000000 */
[----:B------:R-:W-:Y:S02]  /*11f40*/  R2UR UR11, R21 ;  /* 0x00000000150b72ca */ /* 0x000fe400000e0000 */
[----:B------:R-:W-:Y:S01]  /*11f50*/  R2UR UR18, R12 ;  /* 0x000000000c1272ca */ /* 0x000fe200000e0000 */
[C---:B------:R-:W-:Y:S01]  /*11f60*/  VIADD R12, R10.reuse, 0x402 ;  /* 0x000004020a0c7836 */ /* 0x040fe20000000000 */
[----:B------:R-:W-:Y:S01]  /*11f70*/  R2UR UR19, R13 ;  /* 0x000000000d1372ca */ /* 0x000fe200000e0000 */
[----:B------:R-:W-:Y:S01]  /*11f80*/  VIADD R10, R10, 0x406 ;  /* 0x000004060a0a7836 */ /* 0x000fe20000000000 */
[----:B------:R-:W-:Y:S02]  /*11f90*/  R2UR UR22, R20 ;  /* 0x00000000141672ca */ /* 0x000fe400000e0000 */
[----:B0-----:R-:W-:-:S02]  /*11fa0*/  SHF.R.U32.HI R6, RZ, 0x7, R6 ;  /* 0x00000007ff067819 */ /* 0x001fc40000011606 */
[----:B------:R-:W-:Y:S02]  /*11fb0*/  R2UR UR23, R21 ;  /* 0x00000000151772ca */ /* 0x000fe400000e0000 */
[----:B------:R-:W-:Y:S01]  /*11fc0*/  R2UR UR26, R12 ;  /* 0x000000000c1a72ca */ /* 0x000fe200000e0000 */
[----:B------:R-:W-:Y:S01]  /*11fd0*/  VIADD R6, R6, 0x8 ;  /* 0x0000000806067836 */ /* 0x000fe20000000000 */
[----:B------:R-:W-:Y:S02]  /*11fe0*/  R2UR UR27, R13 ;  /* 0x000000000d1b72ca */ /* 0x000fe400000e0000 */
[----:B------:R-:W-:Y:S02]  /*11ff0*/  R2UR UR34, R10 ;  /* 0x000000000a2272ca */ /* 0x000fe400000e0000 */
[----:B------:R0:W-:Y:S01]  /*12000*/  BAR.SYNC.DEFER_BLOCKING R6, 0x100 ;  /* 0x000400060000751d */ /* 0x0001e20000010000 */
[----:B------:R-:W-:-:S05]  /*12010*/  R2UR UR35, R11 ;  /* 0x000000000b2372ca */ /* 0x000fca00000e0000 */
        /* <DEDUP_REMOVED lines=27> */
.L_x_7929:
[----:B------:R-:W-:Y:S01]  /*121d0*/  SHF.L.U32 R6, R186, 0x1f, RZ ;  /* 0x0000001fba067819 */ /* 0x000fe200000006ff */
[----:B------:R-:W-:-:S04]  /*121e0*/  IMAD R10, R22, 0x8, R2 ;  /* 0x00000008160a7824 */ /* 0x000fc800078e0202 */
[----:B------:R0:W1:Y:S01]  /*121f0*/  SYNCS.PHASECHK.TRANS64.TRYWAIT P4, [R10+URZ+0x28850], R6 ;  /* 0x028850060a0075a7 */ /* 0x000062000808017f */
[----:B------:R-:W-:Y:S05]  /*12200*/  @!P0 BRA `(.L_x_7930) ;  /* 0x0000000000048947 */ /* 0x000fea0003800000 */
[----:B------:R-:W-:Y:S01]  /*12210*/  BPT.TRAP 0x1 ;  /* 0x000000040000795c */ /* 0x000fe20000300000 */
.L_x_7930:
[----:B-1----:R-:W-:Y:S05]  /*12220*/  @P4 BRA `(.L_x_7928) ;  /* 0x0000000000084947 */ /* 0x002fea0003800000 */
[----:B------:R-:W1:Y:S02]  /*12230*/  SYNCS.PHASECHK.TRANS64.TRYWAIT P4, [R10+URZ+0x28850], R6 ;  /* 0x028850060a0075a7 */ /* 0x000e64000808017f */
[----:B-1----:R-:W-:Y:S05]  /*12240*/  @!P4 BRA `(.L_x_7931) ;  /* 0x0000015c00a0c947 */ /* 0x002fea0003800000 */
.L_x_7928:
[----:B01----:R-:W-:Y:S01]  /*12250*/  VIADD R6, R2, 0x400 ;  /* 0x0000040002067836 */ /* 0x003fe20000000000 */
[----:B------:R-:W-:Y:S05]  /*12260*/  WARPSYNC.ALL ;  /* 0x0000000000007948 */ /* 0x000fea0003800000 */
[----:B------:R-:W-:Y:S01]  /*12270*/  SHF.R.U32.HI R6, RZ, 0x4, R6 ;  /* 0x00000004ff067819 */ /* 0x000fe20000011606 */
[----:B------:R-:W-:Y:S01]  /*12280*/  IMAD.MOV.U32 R11, RZ, RZ, 0x40000040 ;  /* 0x40000040ff0b7424 */ /* 0x000fe200078e00ff */
[----:B------:R-:W-:Y:S01]  /*12290*/  WARPGROUP.ARRIVE ;  /* 0x00000000000079c5 */ /* 0x000fe20000000000 */
[----:B------:R-:W-:Y:S01]  /*122a0*/  IMAD.MOV.U32 R13, RZ, RZ, 0x40000040 ;  /* 0x40000040ff0d7424 */ /* 0x000fe200078e00ff */
[----:B------:R-:W-:-:S04]  /*122b0*/  LOP3.LUT R6, R6, 0x3fff, RZ, 0xc0, !PT ;  /* 0x00003fff06067812 */ /* 0x000fc800078ec0ff */
[----:B------:R-:W0:Y:S01]  /*122c0*/  S2R R20, SR_TID.X ;  /* 0x0000000000147919 */ /* 0x000e220000002100 */
[----:B------:R-:W-:Y:S01]  /*122d0*/  R2UR UR7, R11 ;  /* 0x000000000b0772ca */ /* 0x000fe200000e0000 */
[----:B------:R-:W-:Y:S01]  /*122e0*/  IMAD.MOV.U32 R11, RZ, RZ, 0x40000040 ;  /* 0x40000040ff0b7424 */ /* 0x000fe200078e00ff */
[----:B------:R-:W-:-:S05]  /*122f0*/  LOP3.LUT R6, R6, 0x4000000, RZ, 0xfc, !PT ;  /* 0x0400000006067812 */ /* 0x000fca00078efcff */
[----:B------:R-:W-:Y:S02]  /*12300*/  IMAD R10, R22, 0x800, R6 ;  /* 0x00000800160a7824 */ /* 0x000fe400078e0206 */
[----:B------:R-:W-:Y:S02]  /*12310*/  @!P1 IMAD R6, R14, 0x8, R2 ;  /* 0x000000080e069824 */ /* 0x000fe400078e0202 */
[C---:B------:R-:W-:Y:S01]  /*12320*/  VIADD R12, R10.reuse, 0x80 ;  /* 0x000000800a0c7836 */ /* 0x040fe20000000000 */
[----:B------:R-:W-:Y:S01]  /*12330*/  R2UR UR6, R10 ;  /* 0x000000000a0672ca */ /* 0x000fe200000e0000 */
[----:B------:R-:W-:-:S05]  /*12340*/  @!P1 VIADD R6, R6, 0x28840 ;  /* 0x0002884006069836 */ /* 0x000fca0000000000 */
[----:B------:R-:W-:-:S07]  /*12350*/  @!P1 PRMT R6, RZ, 0x654, R6 ;  /* 0x00000654ff069816 */ /* 0x000fce0000000006 */
[----:B------:R-:W-:Y:S01]  /*12360*/  HGMMA.64x128x16.F32 R88, R180, gdesc[UR4].tnspB, R88, gsb0 ;  /* 0x41e00004b4587df0 */ /* 0x000fe20008000858 */
[----:B------:R-:W-:Y:S01]  /*12370*/  R2UR UR6, R12 ;  /* 0x000000000c0672ca */ /* 0x000fe200000e0000 */
[----:B------:R-:W-:Y:S01]  /*12380*/  VIADD R12, R10, 0x100 ;  /* 0x000001000a0c7836 */ /* 0x000fe20000000000 */
[----:B------:R-:W-:Y:S01]  /*12390*/  R2UR UR7, R13 ;  /* 0x000000000d0772ca */ /* 0x000fe200000e0000 */
[----:B------:R-:W-:Y:S01]  /*123a0*/  IMAD.MOV.U32 R13, RZ, RZ, 0x40000040 ;  /* 0x40000040ff0d7424 */ /* 0x000fe200078e00ff */
[----:B0-----:R-:W-:Y:S01]  /*123b0*/  SHF.R.U32.HI R20, RZ, 0x7, R20 ;  /* 0x00000007ff147819 */ /* 0x001fe20000011614 */
        /* <DEDUP_REMOVED lines=32> */
[----:B------:R-:W-:Y:S01]  /*125c0*/  R2UR UR6, R12 ;  /* 0x000000000c0672ca */ /* 0x000fe200000e0000 */
[----:B------:R-:W-:Y:S01]  /*125d0*/  IMAD.SHL.U32 R12, R3, 0x80, RZ ;  /* 0x00000080030c7824 */ /* 0x000fe200078e00ff */
[----:B------:R-:W-:Y:S01]  /*125e0*/  R2UR UR7, R13 ;  /* 0x000000000d0772ca */ /* 0x000fe200000e0000 */
[----:B------:R-:W-:Y:S02]  /*125f0*/  WARPGROUP.DEPBAR.LE gsb0, 0x0 ;  /* 0x00008000000079c5 */ /* 0x000fe40000010000 */
[----:B------:R-:W-:-:S10]  /*12600*/  WARPGROUP.ARRIVE ;  /* 0x00000000000079c5 */ /* 0x000fd40000000000 */
[----:B------:R-:W-:Y:S01]  /*12610*/  HGMMA.64x128x16.F32 R88, R156, gdesc[UR4].tnspB, R88, gsb0 ;  /* 0x41e000049c587df0 */ /* 0x000fe20008000858 */
[----:B------:R-:W-:Y:S02]  /*12620*/  R2UR UR6, R10 ;  /* 0x000000000a0672ca */ /* 0x000fe400000e0000 */
[----:B------:R-:W-:Y:S01]  /*12630*/  R2UR UR7, R11 ;  /* 0x000000000b0772ca */ /* 0x000fe200000e0000 */
[----:B------:R-:W0:Y:S08]  /*12640*/  @P2 LDC R10, c[0x0][0x44c] ;  /* 0x00011300ff0a2b82 */ /* 0x000e300000000800 */
[----:B------:R-:W1:Y:S01]  /*12650*/  @P2 LDC R11, c[0x0][0x450] ;  /* 0x00011400ff0b2b82 */ /* 0x000e620000000800 */
[----:B------:R-:W-:-:S02]  /*12660*/  WARPGROUP.DEPBAR.LE gsb0, 0x0 ;  /* 0x00008000000079c5 */ /* 0x000fc40000010000 */
[----:B------:R-:W-:-:S06]  /*12670*/  WARPGROUP.ARRIVE ;  /* 0x00000000000079c5 */ /* 0x000fcc0000000000 */
[----:B------:R-:W-:Y:S03]  /*12680*/  HGMMA.64x128x16.F32 R88, R152, gdesc[UR4].tnspB, R88, gsb0 ;  /* 0x41e0000498587df0 */ /* 0x000fe60008000858 */
[----:B------:R-:W-:Y:S02]  /*12690*/  WARPGROUP.DEPBAR.LE gsb0, 0x0 ;  /* 0x00008000000079c5 */ /* 0x000fe40000010000 */
[----:B------:R-:W-:-:S04]  /*126a0*/  IMAD.IADD R153, R195, 0x1, R192 ;  /* 0x00000001c3997824 */ /* 0x000fc800078e02c0 */
[----:B0-----:R-:W-:-:S05]  /*126b0*/  @P2 IMAD.HI.U32 R10, R153, R10, RZ ;  /* 0x0000000a990a2227 */ /* 0x001fca00078e00ff */
[----:B-1----:R-:W-:Y:S02]  /*126c0*/  @P2 SHF.R.U32.HI R153, RZ, R11, R10 ;  /* 0x0000000bff992219 */ /* 0x002fe4000001160a */
[----:B------:R-:W-:Y:S02]  /*126d0*/  IADD3 R10, -R20, 0xb, RZ ;  /* 0x0000000b140a7810 */ /* 0x000fe40007ffe1ff */
[----:B------:R-:W-:Y:S01]  /*126e0*/  IADD3 R20, -R188, 0x1, -R12 ;  /* 0x00000001bc147810 */ /* 0x000fe20007ffe90c */
[----:B------:R-:W0:Y:S03]  /*126f0*/  SHFL.IDX PT, R154, R153, RZ, 0x1c1f ;  /* 0x001c1fff999a7589 */ /* 0x000e2600000e0000 */
[----:B------:R-:W-:Y:S01]  /*12700*/  IADD3 R20, -R187, R20, R189 ;  /* 0x00000014bb147210 */ /* 0x000fe20007ffe1bd */
[----:B------:R1:W-:Y:S06]  /*12710*/  BAR.ARV R10, 0x100 ;  /* 0x0004000a0000751d */ /* 0x0003ec0000002000 */
[----:B------:R2:W-:Y:S01]  /*12720*/  @!P1 SYNCS.ARRIVE.TRANS64.RED.A1T0 RZ, [R6+URZ], RZ ;  /* 0x000000ff06ff99a7 */ /* 0x0005e2000810043f */
[----:B------:R-:W-:-:S02]  /*12730*/  VIADD R152, R20, UR55 ;  /* 0x0000003714987c36 */ /* 0x000fc40008000000 */
[----:B--2---:R-:W-:-:S05]  /*12740*/  IMAD.U32 R6, RZ, RZ, UR52 ;  /* 0x00000034ff067e24 */ /* 0x004fca000f8e00ff */
[----:B------:R-:W-:-:S05]  /*12750*/  LOP3.LUT R21, RZ, R6, RZ, 0x33, !PT ;  /* 0x00000006ff157212 */ /* 0x000fca00078e33ff */
[----:B------:R-:W-:Y:S02]  /*12760*/  IMAD.IADD R21, R21, 0x1, R20 ;  /* 0x0000000115157824 */ /* 0x000fe400078e0214 */
[--C-:B0-----:R-:W-:Y:S02]  /*12770*/  IMAD.IADD R20, R152, 0x1, R154.reuse ;  /* 0x0000000198147824 */ /* 0x101fe400078e029a */
[----:B------:R-:W-:Y:S01]  /*12780*/  IMAD.IADD R13, R21, 0x1, R154 ;  /* 0x00000001150d7824 */ /* 0x000fe200078e029a */
[----:B-1----:R-:W-:Y:S06]  /*12790*/  @!P3 BRA `(.L_x_7932) ;  /* 0x000000000058b947 */ /* 0x002fec0003800000 */
        /* <DEDUP_REMOVED lines=12> */
.L_x_7934:
[----:B------:R-:W-:-:S05]  /*12860*/  IMAD.U32 R155, RZ, RZ, UR51 ;  /* 0x00000033ff9b7e24 */ /* 0x000fca000f8e00ff */
[----:B------:R-:W-:-:S13]  /*12870*/  ISETP.NE.AND P4, PT, R155, 0x1, PT ;  /* 0x000000019b00780c */ /* 0x000fda0003f85270 */
[----:B------:R-:W0:Y:S02]  /*12880*/  @P4 LDC.64 R10, c[0x0][0x9e8] ;  /* 0x00027a00ff0a4b82 */ /* 0x000e240000000a00 */
[----:B0-----:R-:W-:-:S05]  /*12890*/  @P4 IMAD.HI.U32 R10, R157, R10, RZ ;  /* 0x0000000a9d0a4227 */ /* 0x001fca00078e00ff */
[----:B------:R-:W-:-:S07]  /*128a0*/  @P4 SHF.R.U32.HI R157, RZ, R11, R10 ;  /* 0x0000000bff9d4219 */ /* 0x000fce000001160a */
.L_x_7935:
[----:B------:R-:W-:Y:S05]  /*128b0*/  BSYNC B0 ;  /* 0x0000000000007941 */ /* 0x000fea0003800000 */
.L_x_7933:
[----:B------:R-:W-:-:S04]  /*128c0*/  IMAD R157, R157, R155, -R12 ;  /* 0x0000009b9d9d7224 */ /* 0x000fc800078e0a0c */
[----:B------:R-:W-:-:S05]  /*128d0*/  IMAD.IADD R10, R157, 0x1, -R188 ;  /* 0x000000019d0a7824 */ /* 0x000fca00078e0abc */
[----:B------:R-:W-:Y:S02]  /*128e0*/  VIADDMNMX R20, R10, R155, R20, PT ;  /* 0x0000009b0a147246 */ /* 0x000fe40003800114 */
[----:B------:R-:W-:-:S07]  /*128f0*/  VIMNMX R13, R13, R10, !PT ;  /* 0x0000000a0d0d7248 */ /* 0x000fce0007fe0100 */
.L_x_7932:
[----:B------:R-:W-:Y:S01]  /*12900*/  ISETP.GT.AND P4, PT, R3, -0x1, PT ;  /* 0xffffffff0300780c */ /* 0x000fe20003f84270 */
[----:B------:R-:W0:Y:S03]  /*12910*/  SHFL.IDX PT, R10, R153, 0x1, 0x1c1f ;  /* 0x003c1f00990a7f89 */ /* 0x000e2600000e0000 */
[----:B------:R-:W-:-:S04]  /*12920*/  ISETP.GT.AND P5, PT, R13, RZ, P4 ;  /* 0x000000ff0d00720c */ /* 0x000fc800027a4270 */
[----:B------:R-:W-:-:S04]  /*12930*/  ISETP.LT.OR P5, PT, R20, 0x1, P5 ;  /* 0x000000011400780c */ /* 0x000fc80002fa1670 */
[----:B------:R-:W-:Y:S02]  /*12940*/  FSEL R24, R24, -INF , !P5 ;  /* 0xff80000018187808 */ /* 0x000fe40006800000 */
[----:B------:R-:W-:-:S04]  /*12950*/  ISETP.GT.AND P5, PT, R13, 0x1, P4 ;  /* 0x000000010d00780c */ /* 0x000fc800027a4270 */
[----:B------:R-:W-:-:S04]  /*12960*/  ISETP.LT.OR P5, PT, R20, 0x2, P5 ;  /* 0x000000021400780c */ /* 0x000fc80002fa1670 */
[----:B------:R-:W-:Y:S02]  /*12970*/  FSEL R25, R25, -INF , !P5 ;  /* 0xff80000019197808 */ /* 0x000fe40006800000 */
[----:B------:R-:W-:Y:S01]  /*12980*/  ISETP.GT.AND P5, PT, R13, 0x8, P4 ;  /* 0x000000080d00780c */ /* 0x000fe200027a4270 */
[--C-:B0-----:R-:W-:Y:S02]  /*12990*/  IMAD.IADD R152, R152, 0x1, R10.reuse ;  /* 0x0000000198987824 */ /* 0x101fe400078e020a */
[----:B------:R-:W-:Y:S01]  /*129a0*/  IMAD.IADD R21, R21, 0x1, R10 ;  /* 0x0000000115157824 */ /* 0x000fe200078e020a */
[----:B------:R-:W-:-:S04]  /*129b0*/  ISETP.LT.OR P5, PT, R20, 0x9, P5 ;  /* 0x000000091400780c */ /* 0x000fc80002fa1670 */
[----:B------:R-:W-:Y:S02]  /*129c0*/  FSEL R28, R28, -INF , !P5 ;  /* 0xff8000001c1c7808 */ /* 0x000fe40006800000 */
[----:B------:R-:W-:-:S04]  /*129d0*/  ISETP.GT.AND P5, PT, R13, 0x9, P4 ;  /* 0x000000090d00780c */ /* 0x000fc800027a4270 */
        /* <DEDUP_REMOVED lines=85> */
[----:B------:R-:W-:Y:S01]  /*12f30*/  FSEL R85, R85, -INF , !P5 ;  /* 0xff80000055557808 */ /* 0x000fe20006800000 */
[----:B------:R-:W-:Y:S08]  /*12f40*/  @!P3 BRA `(.L_x_7936) ;  /* 0x000000000058b947 */ /* 0x000ff00003800000 */
        /* <DEDUP_REMOVED lines=12> */
.L_x_7938:
[----:B------:R-:W-:-:S05]  /*13010*/  IMAD.U32 R13, RZ, RZ, UR51 ;  /* 0x00000033ff0d7e24 */ /* 0x000fca000f8e00ff */
[----:B------:R-:W-:-:S13]  /*13020*/  ISETP.NE.AND P5, PT, R13, 0x1, PT ;  /* 0x000000010d00780c */ /* 0x000fda0003fa5270 */
[----:B------:R-:W0:Y:S02]  /*13030*/  @P5 LDC.64 R10, c[0x0][0x9e8] ;  /* 0x00027a00ff0a5b82 */ /* 0x000e240000000a00 */
[----:B0-----:R-:W-:-:S05]  /*13040*/  @P5 IMAD.HI.U32 R10, R153, R10, RZ ;  /* 0x0000000a990a5227 */ /* 0x001fca00078e00ff */
[----:B------:R-:W-:-:S07]  /*13050*/  @P5 SHF.R.U32.HI R153, RZ, R11, R10 ;  /* 0x0000000bff995219 */ /* 0x000fce000001160a */
.L_x_7939:
[----:B------:R-:W-:Y:S05]  /*13060*/  BSYNC B0 ;  /* 0x0000000000007941 */ /* 0x000fea0003800000 */
.L_x_7937:
[----:B------:R-:W-:-:S04]  /*13070*/  IMAD R153, R153, R13, -R12 ;  /* 0x0000000d99997224 */ /* 0x000fc800078e0a0c */
[----:B------:R-:W-:-:S05]  /*13080*/  IMAD.IADD R10, R153, 0x1, -R188 ;  /* 0x00000001990a7824 */ /* 0x000fca00078e0abc */
[----:B------:R-:W-:Y:S02]  /*13090*/  VIADDMNMX R152, R10, R13, R152, PT ;  /* 0x0000000d0a987246 */ /* 0x000fe40003800198 */
[----:B------:R-:W-:-:S07]  /*130a0*/  VIMNMX R21, R21, R10, !PT ;  /* 0x0000000a15157248 */ /* 0x000fce0007fe0100 */
.L_x_7936:
[----:B------:R-:W-:Y:S01]  /*130b0*/  ISETP.GT.AND P5, PT, R21, 0x1, P4 ;  /* 0x000000011500780c */ /* 0x000fe200027a4270 */
[----:B------:R-:W-:Y:S01]  /*130c0*/  UMOV UR46, UR50 ;  /* 0x00000032002e7c82 */ /* 0x000fe20008000000 */
[----:B------:R-:W-:Y:S01]  /*130d0*/  FMNMX.FTZ R10, R24, R0, !PT ;  /* 0x00000000180a7209 */ /* 0x000fe20007810000 */
[----:B------:R-:W-:Y:S01]  /*130e0*/  IMAD.MOV.U32 R186, RZ, RZ, R15 ;  /* 0x000000ffffba7224 */ /* 0x000fe200078e000f */
[----:B------:R-:W-:Y:S02]  /*130f0*/  ISETP.LT.OR P5, PT, R152, 0x2, P5 ;  /* 0x000000029800780c */ /* 0x000fe40002fa1670 */
[----:B------:R-:W-:Y:S02]  /*13100*/  FMNMX.FTZ R11, R25, R10, !PT ;  /* 0x0000000a190b7209 */ /* 0x000fe40007810000 */
[----:B------:R-:W-:Y:S02]  /*13110*/  FSEL R27, R27, -INF , !P5 ;  /* 0xff8000001b1b7808 */ /* 0x000fe40006800000 */
[----:B------:R-:W-:-:S02]  /*13120*/  ISETP.GT.AND P5, PT, R21, 0x8, P4 ;  /* 0x000000081500780c */ /* 0x000fc400027a4270 */
[----:B------:R-:W-:Y:S02]  /*13130*/  FMNMX.FTZ R10, R28, R11, !PT ;  /* 0x0000000b1c0a7209 */ /* 0x000fe40007810000 */
[----:B------:R-:W-:Y:S02]  /*13140*/  ISETP.LT.OR P5, PT, R152, 0x9, P5 ;  /* 0x000000099800780c */ /* 0x000fe40002fa1670 */
[----:B------:R-:W-:Y:S02]  /*13150*/  FMNMX.FTZ R11, R29, R10, !PT ;  /* 0x0000000a1d0b7209 */ /* 0x000fe40007810000 */
[----:B------:R-:W-:Y:S02]  /*13160*/  FSEL R30, R30, -INF , !P5 ;  /* 0xff8000001e1e7808 */ /* 0x000fe40006800000 */
[----:B------:R-:W-:Y:S02]  /*13170*/  ISETP.GT.AND P5, PT, R21, 0x9, P4 ;  /* 0x000000091500780c */ /* 0x000fe400027a4270 */
[----:B------:R-:W-:-:S02]  /*13180*/  FMNMX.FTZ R10, R32, R11, !PT ;  /* 0x0000000b200a7209 */ /* 0x000fc40007810000 */
[----:B------:R-:W-:Y:S02]  /*13190*/  ISETP.LT.OR P5, PT, R152, 0xa, P5 ;  /* 0x0000000a9800780c */ /* 0x000fe40002fa1670 */
[----:B------:R-:W-:Y:S02]  /*131a0*/  FMNMX.FTZ R11, R33, R10, !PT ;  /* 0x0000000a210b7209 */ /* 0x000fe40007810000 */
[----:B------:R-:W-:Y:S02]  /*131b0*/  FSEL R31, R31, -INF , !P5 ;  /* 0xff8000001f1f7808 */ /* 0x000fe40006800000 */
[----:B------:R-:W-:Y:S02]  /*131c0*/  ISETP.GT.AND P5, PT, R21, 0x10, P4 ;  /* 0x000000101500780c */ /* 0x000fe400027a4270 */
[----:B------:R-:W-:Y:S02]  /*131d0*/  FMNMX.FTZ R10, R36, R11, !PT ;  /* 0x0000000b240a7209 */ /* 0x000fe40007810000 */
[----:B------:R-:W-:-:S02]  /*131e0*/  ISETP.LT.OR P5, PT, R152, 0x11, P5 ;  /* 0x000000119800780c */ /* 0x000fc40002fa1670 */
[----:B------:R-:W-:Y:S02]  /*131f0*/  FMNMX.FTZ R11, R37, R10, !PT ;  /* 0x0000000a250b7209 */ /* 0x000fe40007810000 */
[----:B------:R-:W-:Y:S02]  /*13200*/  FSEL R34, R34, -INF , !P5 ;  /* 0xff80000022227808 */ /* 0x000fe40006800000 */
[----:B------:R-:W-:Y:S02]  /*13210*/  ISETP.GT.AND P5, PT, R21, 0x11, P4 ;  /* 0x000000111500780c */ /* 0x000fe400027a4270 */
[----:B------:R-:W-:Y:S02]  /*13220*/  FMNMX.FTZ R10, R40, R11, !PT ;  /* 0x0000000b280a7209 */ /* 0x000fe40007810000 */
[----:B------:R-:W-:Y:S02]  /*13230*/  ISETP.LT.OR P5, PT, R152, 0x12, P5 ;  /* 0x000000129800780c */ /* 0x000fe40002fa1670 */
[----:B------:R-:W-:-:S02]  /*13240*/  FMNMX.FTZ R11, R41, R10, !PT ;  /* 0x0000000a290b7209 */ /* 0x000fc40007810000 */
[----:B------:R-:W-:Y:S02]  /*13250*/  FSEL R35, R35, -INF , !P5 ;  /* 0xff80000023237808 */ /* 0x000fe40006800000 */
[----:B------:R-:W-:Y:S02]  /*13260*/  ISETP.GT.AND P5, PT, R21, 0x18, P4 ;  /* 0x000000181500780c */ /* 0x000fe400027a4270 */
[----:B------:R-:W-:Y:S02]  /*13270*/  FMNMX.FTZ R10, R44, R11, !PT ;  /* 0x0000000b2c0a7209 */ /* 0x000fe40007810000 */
[----:B------:R-:W-:Y:S02]  /*13280*/  ISETP.LT.OR P5, PT, R152, 0x19, P5 ;  /* 0x000000199800780c */ /* 0x000fe40002fa1670 */
[----:B------:R-:W-:Y:S02]  /*13290*/  FMNMX.FTZ R11, R45, R10, !PT ;  /* 0x0000000a2d0b7209 */ /* 0x000fe40007810000 */
[----:B------:R-:W-:-:S02]  /*132a0*/  FSEL R38, R38, -INF , !P5 ;  /* 0xff80000026267808 */ /* 0x000fc40006800000 */
[----:B------:R-:W-:Y:S02]  /*132b0*/  ISETP.GT.AND P5, PT, R21, 0x19, P4 ;  /* 0x000000191500780c */ /* 0x000fe400027a4270 */
[----:B------:R-:W-:Y:S02]  /*132c0*/  FMNMX.FTZ R10, R48, R11, !PT ;  /* 0x0000000b300a7209 */ /* 0x000fe40007810000 */
        /* <DEDUP_REMOVED lines=48> */
[----:B------:R-:W-:Y:S01]  /*135d0*/  ISETP.GT.AND P5, PT, R21, 0x41, P4 ;  /* 0x000000411500780c */ /* 0x000fe200027a4270 */
[----:B------:R-:W0:Y:S03]  /*135e0*/  SHFL.BFLY PT, R11, R10, 0x2, 0x1f ;  /* 0x0c401f000a0b7f89 */ /* 0x000e2600000e0000 */
[----:B------:R-:W-:-:S04]  /*135f0*/  ISETP.LT.OR P5, PT, R152, 0x42, P5 ;  /* 0x000000429800780c */ /* 0x000fc80002fa1670 */
[----:B------:R-:W-:Y:S02]  /*13600*/  FSEL R59, R59, -INF , !P5 ;  /* 0xff8000003b3b7808 */ /* 0x000fe40006800000 */
[----:B------:R-:W-:-:S04]  /*13610*/  ISETP.GT.AND P5, PT, R21, 0x48, P4 ;  /* 0x000000481500780c */ /* 0x000fc800027a4270 */
[----:B------:R-:W-:-:S04]  /*13620*/  ISETP.LT.OR P5, PT, R152, 0x49, P5 ;  /* 0x000000499800780c */ /* 0x000fc80002fa1670 */
[----:B------:R-:W-:Y:S02]  /*13630*/  FSEL R62, R62, -INF , !P5 ;  /* 0xff8000003e3e7808 */ /* 0x000fe40006800000 */
[----:B------:R-:W-:-:S04]  /*13640*/  ISETP.GT.AND P5, PT, R21, 0x49, P4 ;  /* 0x000000491500780c */ /* 0x000fc800027a4270 */
[----:B------:R-:W-:Y:S02]  /*13650*/  ISETP.LT.OR P5, PT, R152, 0x4a, P5 ;  /* 0x0000004a9800780c */ /* 0x000fe40002fa1670 */
[----:B0-----:R-:W-:Y:S02]  /*13660*/  FMNMX.FTZ R11, R10, R11, !PT ;  /* 0x0000000b0a0b7209 */ /* 0x001fe40007810000 */
        /* <DEDUP_REMOVED lines=13> */
[----:B------:R-:W-:-:S03]  /*13740*/  FMUL.FTZ R11, R10, UR46 ;  /* 0x0000002e0a0b7c20 */ /* 0x000fc60008410000 */
        /* <DEDUP_REMOVED lines=23> */
[C---:B------:R-:W-:Y:S02]  /*138c0*/  ISETP.GT.AND P5, PT, R21.reuse, RZ, P4 ;  /* 0x000000ff1500720c */ /* 0x040fe400027a4270 */
[----:B------:R-:W-:Y:S02]  /*138d0*/  ISETP.GT.AND P4, PT, R21, 0x79, P4 ;  /* 0x000000791500780c */ /* 0x000fe40002784270 */
[C---:B------:R-:W-:Y:S02]  /*138e0*/  ISETP.LT.OR P5, PT, R152.reuse, 0x1, P5 ;  /* 0x000000019800780c */ /* 0x040fe40002fa1670 */
[----:B------:R-:W-:Y:S02]  /*138f0*/  ISETP.LT.OR P4, PT, R152, 0x7a, P4 ;  /* 0x0000007a9800780c */ /* 0x000fe40002781670 */
[----:B------:R-:W-:-:S02]  /*13900*/  FSEL R26, R26, -INF , !P5 ;  /* 0xff8000001a1a7808 */ /* 0x000fc40006800000 */
[----:B------:R-:W-:Y:S02]  /*13910*/  FSETP.NEU.FTZ.AND P5, PT, R10, -INF , PT ;  /* 0xff8000000a00780b */ /* 0x000fe40003fbd000 */
[----:B------:R-:W-:Y:S02]  /*13920*/  FMNMX.FTZ R20, R26, R8, !PT ;  /* 0x000000081a147209 */ /* 0x000fe40007810000 */
[----:B------:R-:W-:Y:S02]  /*13930*/  FSEL R11, R11, RZ, P5 ;  /* 0x000000ff0b0b7208 */ /* 0x000fe40002800000 */
[----:B------:R-:W-:Y:S02]  /*13940*/  FMNMX.FTZ R21, R27, R20, !PT ;  /* 0x000000141b157209 */ /* 0x000fe40007810000 */
[----:B------:R-:W-:Y:S01]  /*13950*/  FSEL R87, R87, -INF , !P4 ;  /* 0xff80000057577808 */ /* 0x000fe20006000000 */
        /* <DEDUP_REMOVED lines=19> */
[----:B------:R0:W-:Y:S01]  /*13a90*/  MUFU.EX2 R21, R37 ;  /* 0x0000002500157308 */ /* 0x0001e20000000800 */
        /* <DEDUP_REMOVED lines=8> */
[--C-:B0-----:R-:W-:Y:S01]  /*13b20*/  FFMA.FTZ R37, R69, UR46, -R11.reuse ;  /* 0x0000002e45257c23 */ /* 0x101fe2000801080b */
        /* <DEDUP_REMOVED lines=19> */
[----:B------:R-:W-:Y:S01]  /*13c60*/  FMNMX.FTZ R29, R59, R28, !PT ;  /* 0x0000001c3b1d7209 */ /* 0x000fe20007810000 */
[----:B------:R-:W-:Y:S02]  /*13c70*/  FFMA.FTZ R28, R49, UR46, -R11 ;  /* 0x0000002e311c7c23 */ /* 0x000fe4000801080b */
        /* <DEDUP_REMOVED lines=23> */
[----:B------:R-:W-:Y:S02]  /*13df0*/  MUFU.EX2 R174, R174 ;  /* 0x000000ae00ae7308 */ /* 0x000fe40000000800 */
[----:B0-----:R-:W0:Y:S06]  /*13e00*/  SHFL.BFLY PT, R45, R40, 0x2, 0x1f ;  /* 0x0c401f00282d7f89 */ /* 0x001e2c00000e0000 */
        /* <DEDUP_REMOVED lines=8> */
[----:B0-----:R-:W-:-:S07]  /*13e90*/  FMNMX.FTZ R11, R45, R48, !PT ;  /* 0x000000302d0b7209 */ /* 0x001fce0007810000 */
[----:B------:R-:W-:Y:S01]  /*13ea0*/  MUFU.EX2 R166, R166 ;  /* 0x000000a600a67308 */ /* 0x000fe20000000800 */
[----:B------:R-:W-:Y:S02]  /*13eb0*/  FSEL R45, R10, RZ, P5 ;  /* 0x000000ff0a2d7208 */ /* 0x000fe40002800000 */
[C---:B------:R-:W-:Y:S01]  /*13ec0*/  FSETP.NEU.FTZ.AND P4, PT, R11.reuse, -INF , PT ;  /* 0xff8000000b00780b */ /* 0x040fe20003f9d000 */
[----:B------:R-:W-:Y:S02]  /*13ed0*/  FMUL.FTZ R48, R11, UR46 ;  /* 0x0000002e0b307c20 */ /* 0x000fe40008410000 */
[----:B------:R-:W-:Y:S02]  /*13ee0*/  FADD.FTZ R0, -R45, R0 ;  /* 0x000000002d007221 */ /* 0x000fe40000010100 */
[----:B------:R-:W-:Y:S01]  /*13ef0*/  MUFU.EX2 R33, R61 ;  /* 0x0000003d00217308 */ /* 0x000fe20000000800 */
[----:B------:R-:W-:Y:S01]  /*13f00*/  FSEL R48, R48, RZ, P4 ;  /* 0x000000ff30307208 */ /* 0x000fe20002000000 */
[----:B------:R-:W-:-:S04]  /*13f10*/  FMUL.FTZ R0, R0, UR46 ;  /* 0x0000002e00007c20 */ /* 0x000fc80008410000 */
[--C-:B------:R-:W-:Y:S01]  /*13f20*/  FFMA.FTZ R179, R38, UR46, -R48.reuse ;  /* 0x0000002e26b37c23 */ /* 0x100fe20008010830 */
[--C-:B------:R-:W-:Y:S01]  /*13f30*/  FFMA.FTZ R181, R26, UR46, -R48.reuse ;  /* 0x0000002e1ab57c23 */ /* 0x100fe20008010830 */
[----:B------:R-:W0:Y:S01]  /*13f40*/  MUFU.EX2 R0, R0 ;  /* 0x0000000000007308 */ /* 0x000e220000000800 */
[--C-:B------:R-:W-:Y:S01]  /*13f50*/  FFMA.FTZ R26, R27, UR46, -R48.reuse ;  /* 0x0000002e1b1a7c23 */ /* 0x100fe20008010830 */
[--C-:B------:R-:W-:Y:S01]  /*13f60*/  FFMA.FTZ R183, R30, UR46, -R48.reuse ;  /* 0x0000002e1eb77c23 */ /* 0x100fe20008010830 */
[--C-:B------:R-:W-:Y:S01]  /*13f70*/  FFMA.FTZ R27, R31, UR46, -R48.reuse ;  /* 0x0000002e1f1b7c23 */ /* 0x100fe20008010830 */
[--C-:B------:R-:W-:Y:S01]  /*13f80*/  FFMA.FTZ R177, R34, UR46, -R48.reuse ;  /* 0x0000002e22b17c23 */ /* 0x100fe20008010830 */
[----:B------:R-:W-:Y:S01]  /*13f90*/  FFMA.FTZ R30, R35, UR46, -R48 ;  /* 0x0000002e231e7c23 */ /* 0x000fe20008010830 */
[----:B------:R-:W-:Y:S02]  /*13fa0*/  @!P1 IMAD R31, R22, 0x8, R2 ;  /* 0x00000008161f9824 */ /* 0x000fe400078e0202 */
[--C-:B------:R-:W-:Y:S01]  /*13fb0*/  FFMA.FTZ R22, R39, UR46, -R48.reuse ;  /* 0x0000002e27167c23 */ /* 0x100fe20008010830 */
[----:B------:R-:W-:Y:S01]  /*13fc0*/  MUFU.EX2 R181, R181 ;  /* 0x000000b500b57308 */ /* 0x000fe20000000800 */
[----:B------:R-:W-:Y:S01]  /*13fd0*/  FFMA.FTZ R173, R42, UR46, -R48 ;  /* 0x0000002e2aad7c23 */ /* 0x000fe20008010830 */
[----:B------:R-:W-:-:S02]  /*13fe0*/  @!P1 VIADD R31, R31, 0x28860 ;  /* 0x000288601f1f9836 */ /* 0x000fc40000000000 */
[--C-:B------:R-:W-:Y:S01]  /*13ff0*/  FFMA.FTZ R175, R46, UR46, -R48.reuse ;  /* 0x0000002e2eaf7c23 */ /* 0x100fe20008010830 */
[--C-:B------:R-:W-:Y:S01]  /*14000*/  FFMA.FTZ R34, R47, UR46, -R48.reuse ;  /* 0x0000002e2f227c23 */ /* 0x100fe20008010830 */
[--C-:B------:R-:W-:Y:S01]  /*14010*/  FFMA.FTZ R169, R50, UR46, -R48.reuse ;  /* 0x0000002e32a97c23 */ /* 0x100fe20008010830 */
[----:B------:R-:W-:Y:S01]  /*14020*/  FFMA.FTZ R51, R51, UR46, -R48 ;  /* 0x0000002e33337c23 */ /* 0x000fe20008010830 */
[----:B------:R-:W-:Y:S01]  /*14030*/  @!P1 PRMT R31, RZ, 0x654, R31 ;  /* 0x00000654ff1f9816 */ /* 0x000fe2000000001f */
[----:B------:R-:W-:Y:S01]  /*14040*/  MUFU.EX2 R26, R26 ;  /* 0x0000001a001a7308 */ /* 0x000fe20000000800 */
[----:B0-----:R-:W-:Y:S01]  /*14050*/  FFMA.FTZ R5, R0, R5, R180 ;  /* 0x0000000500057223 */ /* 0x001fe200000100b4 */
[--C-:B------:R-:W-:Y:S01]  /*14060*/  FFMA.FTZ R171, R54, UR46, -R48.reuse ;  /* 0x0000002e36ab7c23 */ /* 0x100fe20008010830 */
[----:B------:R0:W-:Y:S01]  /*14070*/  @!P1 SYNCS.ARRIVE.TRANS64.RED.A1T0 RZ, [R31+URZ], RZ ;  /* 0x000000ff1fff99a7 */ /* 0x0001e2000810043f */
[C---:B------:R-:W-:Y:S01]  /*14080*/  F2FP.F16.F32.PACK_AB R180, R12.reuse, R180 ;  /* 0x000000b40cb4723e */ /* 0x040fe200000000ff */
[----:B------:R-:W-:Y:S01]  /*14090*/  FADD.FTZ R5, R12, R5 ;  /* 0x000000050c057221 */ /* 0x000fe20000010000 */
[--C-:B------:R-:W-:Y:S01]  /*140a0*/  FFMA.FTZ R55, R55, UR46, -R48.reuse ;  /* 0x0000002e37377c23 */ /* 0x100fe20008010830 */
[--C-:B------:R-:W-:Y:S01]  /*140b0*/  FFMA.FTZ R58, R58, UR46, -R48.reuse ;  /* 0x0000002e3a3a7c23 */ /* 0x100fe20008010830 */
[----:B------:R-:W-:Y:S01]  /*140c0*/  MUFU.EX2 R160, R160 ;  /* 0x000000a000a07308 */ /* 0x000fe20000000800 */
[----:B------:R-:W-:Y:S01]  /*140d0*/  FADD.FTZ R38, R182, R5 ;  /* 0x00000005b6267221 */ /* 0x000fe20000010000 */
[----:B------:R-:W-:Y:S01]  /*140e0*/  F2FP.F16.F32.PACK_AB R182, R13, R182 ;  /* 0x000000b60db6723e */ /* 0x000fe200000000ff */
[--C-:B0-----:R-:W-:Y:S01]  /*140f0*/  FFMA.FTZ R31, R43, UR46, -R48.reuse ;  /* 0x0000002e2b1f7c23 */ /* 0x101fe20008010830 */
[----:B------:R-:W-:Y:S01]  /*14100*/  FFMA.FTZ R59, R59, UR46, -R48 ;  /* 0x0000002e3b3b7c23 */ /* 0x000fe20008010830 */
[----:B------:R-:W-:Y:S01]  /*14110*/  FADD.FTZ R5, R13, R38 ;  /* 0x000000260d057221 */ /* 0x000fe20000010000 */
[--C-:B------:R-:W-:Y:S01]  /*14120*/  FFMA.FTZ R62, R62, UR46, -R48.reuse ;  /* 0x0000002e3e3e7c23 */ /* 0x100fe20008010830 */
[--C-:B------:R-:W-:Y:S01]  /*14130*/  FFMA.FTZ R63, R63, UR46, -R48.reuse ;  /* 0x0000002e3f3f7c23 */ /* 0x100fe20008010830 */
[----:B------:R-:W-:Y:S01]  /*14140*/  MUFU.EX2 R183, R183 ;  /* 0x000000b700b77308 */ /* 0x000fe20000000800 */
[----:B------:R-:W-:Y:S01]  /*14150*/  FADD.FTZ R5, R176, R5 ;  /* 0x00000005b0057221 */ /* 0x000fe20000010000 */
[----:B------:R-:W-:Y:S01]  /*14160*/  F2FP.F16.F32.PACK_AB R176, R20, R176 ;  /* 0x000000b014b0723e */ /* 0x000fe200000000ff */
[--C-:B------:R-:W-:Y:S01]  /*14170*/  FFMA.FTZ R66, R66, UR46, -R48.reuse ;  /* 0x0000002e42427c23 */ /* 0x100fe20008010830 */
[--C-:B------:R-:W-:Y:S01]  /*14180*/  FFMA.FTZ R67, R67, UR46, -R48.reuse ;  /* 0x0000002e43437c23 */ /* 0x100fe20008010830 */
[----:B------:R-:W-:Y:S01]  /*14190*/  FADD.FTZ R5, R20, R5 ;  /* 0x0000000514057221 */ /* 0x000fe20000010000 */
[--C-:B------:R-:W-:Y:S01]  /*141a0*/  FFMA.FTZ R70, R70, UR46, -R48.reuse ;  /* 0x0000002e46467c23 */ /* 0x100fe20008010830 */
[--C-:B------:R-:W-:Y:S01]  /*141b0*/  FFMA.FTZ R71, R71, UR46, -R48.reuse ;  /* 0x0000002e47477c23 */ /* 0x100fe20008010830 */
[----:B------:R-:W-:Y:S01]  /*141c0*/  MUFU.EX2 R36, R36 ;  /* 0x0000002400247308 */ /* 0x000fe20000000800 */
[----:B------:R-:W-:Y:S01]  /*141d0*/  FADD.FTZ R38, R178, R5 ;  /* 0x00000005b2267221 */ /* 0x000fe20000010000 */
[--C-:B------:R-:W-:Y:S01]  /*141e0*/  FFMA.FTZ R74, R74, UR46, -R48.reuse ;  /* 0x0000002e4a4a7c23 */ /* 0x100fe20008010830 */
[--C-:B------:R-:W-:Y:S01]  /*141f0*/  FFMA.FTZ R75, R75, UR46, -R48.reuse ;  /* 0x0000002e4b4b7c23 */ /* 0x100fe20008010830 */
        /* <DEDUP_REMOVED lines=10> */
[-C--:B------:R-:W-:Y:S01]  /*142a0*/  FMUL.FTZ R88, R88, R0.reuse ;  /* 0x0000000058587220 */ /* 0x080fe20000410000 */
[-C--:B------:R-:W-:Y:S01]  /*142b0*/  FMUL.FTZ R89, R89, R0.reuse ;  /* 0x0000000059597220 */ /* 0x080fe20000410000 */
[----:B------:R-:W-:Y:S01]  /*142c0*/  MUFU.EX2 R162, R162 ;  /* 0x000000a200a27308 */ /* 0x000fe20000000800 */
[----:B------:R-:W-:Y:S01]  /*142d0*/  FADD.FTZ R38, R174, R5 ;  /* 0x00000005ae267221 */ /* 0x000fe20000010000 */
[----:B------:R-:W-:Y:S01]  /*142e0*/  FSEL R5, R11, RZ, P4 ;  /* 0x000000ff0b057208 */ /* 0x000fe20002000000 */
[-C--:B------:R-:W-:Y:S01]  /*142f0*/  FMUL.FTZ R92, R92, R0.reuse ;  /* 0x000000005c5c7220 */ /* 0x080fe20000410000 */
[-C--:B------:R-:W-:Y:S01]  /*14300*/  FMUL.FTZ R93, R93, R0.reuse ;  /* 0x000000005d5d7220 */ /* 0x080fe20000410000 */
[----:B------:R-:W-:Y:S01]  /*14310*/  FADD.FTZ R13, R25, R38 ;  /* 0x00000026190d7221 */ /* 0x000fe20000010000 */
[-C--:B------:R-:W-:Y:S01]  /*14320*/  FMUL.FTZ R96, R96, R0.reuse ;  /* 0x0000000060607220 */ /* 0x080fe20000410000 */
[----:B------:R-:W-:Y:S01]  /*14330*/  FADD.FTZ R5, -R5, R8 ;  /* 0x0000000805057221 */ /* 0x000fe20000010100 */
[----:B------:R-:W-:Y:S01]  /*14340*/  MUFU.EX2 R177, R177 ;  /* 0x000000b100b17308 */ /* 0x000fe20000000800 */
[----:B------:R-:W-:Y:S01]  /*14350*/  FADD.FTZ R13, R168, R13 ;  /* 0x0000000da80d7221 */ /* 0x000fe20000010000 */
[-C--:B------:R-:W-:Y:S01]  /*14360*/  FMUL.FTZ R97, R97, R0.reuse ;  /* 0x0000000061617220 */ /* 0x080fe20000410000 */
[----:B------:R-:W-:Y:S01]  /*14370*/  FMUL.FTZ R5, R5, UR46 ;  /* 0x0000002e05057c20 */ /* 0x000fe20008410000 */
[-C--:B------:R-:W-:Y:S01]  /*14380*/  FMUL.FTZ R100, R100, R0.reuse ;  /* 0x0000000064647220 */ /* 0x080fe20000410000 */
[----:B------:R-:W-:Y:S01]  /*14390*/  FADD.FTZ R13, R28, R13 ;  /* 0x0000000d1c0d7221 */ /* 0x000fe20000010000 */
[-C--:B------:R-:W-:Y:S01]  /*143a0*/  FMUL.FTZ R101, R101, R0.reuse ;  /* 0x0000000065657220 */ /* 0x080fe20000410000 */
[-C--:B------:R-:W-:Y:S01]  /*143b0*/  FMUL.FTZ R104, R104, R0.reuse ;  /* 0x0000000068687220 */ /* 0x080fe20000410000 */
[----:B------:R-:W0:Y:S01]  /*143c0*/  MUFU.EX2 R8, R5 ;  /* 0x0000000500087308 */ /* 0x000e220000000800 */
[----:B------:R-:W-:Y:S01]  /*143d0*/  FADD.FTZ R38, R170, R13 ;  /* 0x0000000daa267221 */ /* 0x000fe20000010000 */
[-C--:B------:R-:W-:Y:S01]  /*143e0*/  FMUL.FTZ R105, R105, R0.reuse ;  /* 0x0000000069697220 */ /* 0x080fe20000410000 */
[-C--:B------:R-:W-:Y:S01]  /*143f0*/  FMUL.FTZ R108, R108, R0.reuse ;  /* 0x000000006c6c7220 */ /* 0x080fe20000410000 */
[-C--:B------:R-:W-:Y:S01]  /*14400*/  FMUL.FTZ R109, R109, R0.reuse ;  /* 0x000000006d6d7220 */ /* 0x080fe20000410000 */
[----:B------:R-:W-:Y:S01]  /*14410*/  FADD.FTZ R13, R29, R38 ;  /* 0x000000261d0d7221 */ /* 0x000fe20000010000 */
[-C--:B------:R-:W-:Y:S01]  /*14420*/  FMUL.FTZ R112, R112, R0.reuse ;  /* 0x0000000070707220 */ /* 0x080fe20000410000 */
[-C--:B------:R-:W-:Y:S01]  /*14430*/  FMUL.FTZ R113, R113, R0.reuse ;  /* 0x0000000071717220 */ /* 0x080fe20000410000 */
[----:B------:R-:W1:Y:S01]  /*14440*/  MUFU.EX2 R37, R37 ;  /* 0x0000002500257308 */ /* 0x000e620000000800 */
[----:B------:R-:W-:Y:S01]  /*14450*/  FADD.FTZ R13, R164, R13 ;  /* 0x0000000da40d7221 */ /* 0x000fe20000010000 */
[-C--:B------:R-:W-:Y:S01]  /*14460*/  FMUL.FTZ R116, R116, R0.reuse ;  /* 0x0000000074747220 */ /* 0x080fe20000410000 */
[-C--:B------:R-:W-:Y:S01]  /*14470*/  FMUL.FTZ R117, R117, R0.reuse ;  /* 0x0000000075757220 */ /* 0x080fe20000410000 */
[-C--:B------:R-:W-:Y:S01]  /*14480*/  FMUL.FTZ R120, R120, R0.reuse ;  /* 0x0000000078787220 */ /* 0x080fe20000410000 */
[----:B------:R-:W-:Y:S01]  /*14490*/  FADD.FTZ R13, R32, R13 ;  /* 0x0000000d200d7221 */ /* 0x000fe20000010000 */
[-C--:B------:R-:W-:Y:S01]  /*144a0*/  FMUL.FTZ R121, R121, R0.reuse ;  /* 0x0000000079797220 */ /* 0x080fe20000410000 */
[----:B------:R-:W-:Y:S01]  /*144b0*/  FMUL.FTZ R124, R124, R0 ;  /* 0x000000007c7c7220 */ /* 0x000fe20000410000 */
[----:B------:R-:W2:Y:S01]  /*144c0*/  MUFU.EX2 R30, R30 ;  /* 0x0000001e001e7308 */ /* 0x000ea20000000800 */
[----:B------:R-:W-:Y:S01]  /*144d0*/  FADD.FTZ R20, R166, R13 ;  /* 0x0000000da6147221 */ /* 0x000fe20000010000 */
[----:B0-----:R-:W-:Y:S01]  /*144e0*/  FFMA.FTZ R13, R8, R4, R181 ;  /* 0x00000004080d7223 */ /* 0x001fe200000100b5 */
[-C--:B------:R-:W-:Y:S01]  /*144f0*/  FMUL.FTZ R125, R125, R0.reuse ;  /* 0x000000007d7d7220 */ /* 0x080fe20000410000 */
[-C--:B------:R-:W-:Y:S01]  /*14500*/  FMUL.FTZ R128, R128, R0.reuse ;  /* 0x0000000080807220 */ /* 0x080fe20000410000 */
[----:B------:R-:W-:Y:S01]  /*14510*/  FADD.FTZ R5, R33, R20 ;  /* 0x0000001421057221 */ /* 0x000fe20000010000 */
[----:B------:R-:W-:Y:S01]  /*14520*/  FADD.FTZ R4, R26, R13 ;  /* 0x0000000d1a047221 */ /* 0x000fe20000010000 */
[-C--:B------:R-:W-:Y:S01]  /*14530*/  FMUL.FTZ R129, R129, R0.reuse ;  /* 0x0000000081817220 */ /* 0x080fe20000410000 */
[----:B------:R-:W0:Y:S01]  /*14540*/  MUFU.EX2 R156, R156 ;  /* 0x0000009c009c7308 */ /* 0x000e220000000800 */
[----:B------:R-:W-:Y:S01]  /*14550*/  FADD.FTZ R5, R160, R5 ;  /* 0x00000005a0057221 */ /* 0x000fe20000010000 */
[----:B------:R-:W-:Y:S01]  /*14560*/  FADD.FTZ R4, R183, R4 ;  /* 0x00000004b7047221 */ /* 0x000fe20000010000 */
[-C--:B------:R-:W-:Y:S01]  /*14570*/  FMUL.FTZ R132, R132, R0.reuse ;  /* 0x0000000084847220 */ /* 0x080fe20000410000 */
[-C--:B------:R-:W-:Y:S01]  /*14580*/  FMUL.FTZ R133, R133, R0.reuse ;  /* 0x0000000085857220 */ /* 0x080fe20000410000 */
[----:B------:R-:W-:Y:S01]  /*14590*/  FADD.FTZ R5, R36, R5 ;  /* 0x0000000524057221 */ /* 0x000fe20000010000 */
[----:B------:R-:W-:Y:S01]  /*145a0*/  FADD.FTZ R4, R27, R4 ;  /* 0x000000041b047221 */ /* 0x000fe20000010000 */
[-C--:B------:R-:W-:Y:S01]  /*145b0*/  FMUL.FTZ R136, R136, R0.reuse ;  /* 0x0000000088887220 */ /* 0x080fe20000410000 */
[----:B------:R-:W3:Y:S01]  /*145c0*/  MUFU.EX2 R179, R179 ;  /* 0x000000b300b37308 */ /* 0x000ee20000000800 */
[----:B------:R-:W-:Y:S01]  /*145d0*/  FADD.FTZ R20, R162, R5 ;  /* 0x00000005a2147221 */ /* 0x000fe20000010000 */
[----:B------:R-:W-:Y:S01]  /*145e0*/  FADD.FTZ R5, R177, R4 ;  /* 0x00000004b1057221 */ /* 0x000fe20000010000 */
[-C--:B------:R-:W-:Y:S01]  /*145f0*/  FMUL.FTZ R137, R137, R0.reuse ;  /* 0x0000000089897220 */ /* 0x080fe20000410000 */
[-C--:B------:R-:W-:Y:S01]  /*14600*/  FMUL.FTZ R140, R140, R0.reuse ;  /* 0x000000008c8c7220 */ /* 0x080fe20000410000 */
[----:B-1----:R-:W-:Y:S01]  /*14610*/  FADD.FTZ R13, R37, R20 ;  /* 0x00000014250d7221 */ /* 0x002fe20000010000 */
[----:B--2---:R-:W-:Y:S01]  /*14620*/  FADD.FTZ R4, R30, R5 ;  /* 0x000000051e047221 */ /* 0x004fe20000010000 */
[-C--:B------:R-:W-:Y:S01]  /*14630*/  FMUL.FTZ R141, R141, R0.reuse ;  /* 0x000000008d8d7220 */ /* 0x080fe20000410000 */
[----:B------:R-:W1:Y:S01]  /*14640*/  MUFU.EX2 R40, R73 ;  /* 0x0000004900287308 */ /* 0x000e620000000800 */
[----:B0-----:R-:W-:Y:S01]  /*14650*/  FADD.FTZ R13, R156, R13 ;  /* 0x0000000d9c0d7221 */ /* 0x001fe20000010000 */
[-C--:B------:R-:W-:Y:S01]  /*14660*/  FMUL.FTZ R144, R144, R0.reuse ;  /* 0x0000000090907220 */ /* 0x080fe20000410000 */
[-C--:B------:R-:W-:Y:S01]  /*14670*/  FMUL.FTZ R145, R145, R0.reuse ;  /* 0x0000000091917220 */ /* 0x080fe20000410000 */
[-C--:B------:R-:W-:Y:S01]  /*14680*/  FMUL.FTZ R148, R148, R0.reuse ;  /* 0x0000000094947220 */ /* 0x080fe20000410000 */
[----:B------:R-:W-:Y:S01]  /*14690*/  FMUL.FTZ R149, R149, R0 ;  /* 0x0000000095957220 */ /* 0x000fe20000410000 */
[----:B------:R-:W-:Y:S01]  /*146a0*/  ISETP.GT.AND P4, PT, R3, R9, PT ;  /* 0x000000090300720c */ /* 0x000fe20003f84270 */
[-C--:B------:R-:W-:Y:S01]  /*146b0*/  FMUL.FTZ R90, R90, R8.reuse ;  /* 0x000000085a5a7220 */ /* 0x080fe20000410000 */
[----:B------:R-:W0:Y:S01]  /*146c0*/  MUFU.EX2 R22, R22 ;  /* 0x0000001600167308 */ /* 0x000e220000000800 */
[----:B---3--:R-:W-:Y:S01]  /*146d0*/  FADD.FTZ R5, R179, R4 ;  /* 0x00000004b3057221 */ /* 0x008fe20000010000 */
[-C--:B------:R-:W-:Y:S01]  /*146e0*/  FMUL.FTZ R91, R91, R8.reuse ;  /* 0x000000085b5b7220 */ /* 0x080fe20000410000 */
[-C--:B------:R-:W-:Y:S01]  /*146f0*/  FMUL.FTZ R94, R94, R8.reuse ;  /* 0x000000085e5e7220 */ /* 0x080fe20000410000 */
[-C--:B------:R-:W-:Y:S01]  /*14700*/  FMUL.FTZ R95, R95, R8.reuse ;  /* 0x000000085f5f7220 */ /* 0x080fe20000410000 */
[-C--:B------:R-:W-:Y:S01]  /*14710*/  FMUL.FTZ R98, R98, R8.reuse ;  /* 0x0000000862627220 */ /* 0x080fe20000410000 */
[-C--:B------:R-:W-:Y:S01]  /*14720*/  FMUL.FTZ R99, R99, R8.reuse ;  /* 0x0000000863637220 */ /* 0x080fe20000410000 */
[-C--:B------:R-:W-:Y:S01]  /*14730*/  FMUL.FTZ R102, R102, R8.reuse ;  /* 0x0000000866667220 */ /* 0x080fe20000410000 */
[----:B------:R-:W2:Y:S01]  /*14740*/  MUFU.EX2 R158, R158 ;  /* 0x0000009e009e7308 */ /* 0x000ea20000000800 */
        /* <DEDUP_REMOVED lines=16> */
[----:B--2---:R-:W-:Y:S01]  /*14850*/  FADD.FTZ R20, R158, R13 ;  /* 0x0000000d9e147221 */ /* 0x004fe20000010000 */
        /* <DEDUP_REMOVED lines=17> */
[----:B------:R-:W-:Y:S01]  /*14970*/  FMUL.FTZ R151, R151, R8 ;  /* 0x0000000897977220 */ /* 0x000fe20000410000 */
[----:B------:R-:W-:Y:S01]  /*14980*/  F2FP.F16.F32.PACK_AB R178, R21, R178 ;  /* 0x000000b215b2723e */ /* 0x000fe200000000ff */
[----:B------:R-:W-:Y:S01]  /*14990*/  VIADD R3, R3, 0xffffffff ;  /* 0xffffffff03037836 */ /* 0x000fe20000000000 */
[----:B------:R-:W-:Y:S01]  /*149a0*/  F2FP.F16.F32.PACK_AB R172, R24, R172 ;  /* 0x000000ac18ac723e */ /* 0x000fe200000000ff */
[----:B------:R-:W-:Y:S01]  /*149b0*/  IMAD.MOV.U32 R22, RZ, RZ, R14 ;  /* 0x000000ffff167224 */ /* 0x000fe200078e000e */
[----:B------:R-:W0:Y:S01]  /*149c0*/  MUFU.EX2 R175, R175 ;  /* 0x000000af00af7308 */ /* 0x000e220000000800 */
[----:B--2---:R-:W-:Y:S01]  /*149d0*/  FADD.FTZ R4, R31, R4 ;  /* 0x000000041f047221 */ /* 0x004fe20000010000 */
[----:B------:R-:W-:Y:S01]  /*149e0*/  F2FP.F16.F32.PACK_AB R174, R25, R174 ;  /* 0x000000ae19ae723e */ /* 0x000fe200000000ff */
[----:B------:R-:W-:Y:S01]  /*149f0*/  IMAD.MOV.U32 R8, RZ, RZ, R11 ;  /* 0x000000ffff087224 */ /* 0x000fe200078e000b */
[----:B------:R-:W-:-:S02]  /*14a00*/  F2FP.F16.F32.PACK_AB R168, R28, R168 ;  /* 0x000000a81ca8723e */ /* 0x000fc400000000ff */
[----:B------:R-:W-:Y:S02]  /*14a10*/  F2FP.F16.F32.PACK_AB R170, R29, R170 ;  /* 0x000000aa1daa723e */ /* 0x000fe400000000ff */
[----:B------:R-:W2:Y:S01]  /*14a20*/  MUFU.EX2 R44, R44 ;  /* 0x0000002c002c7308 */ /* 0x000ea20000000800 */
[----:B-1----:R-:W-:Y:S01]  /*14a30*/  FADD.FTZ R13, R152, R5 ;  /* 0x00000005980d7221 */ /* 0x002fe20000010000 */
[----:B------:R-:W-:Y:S02]  /*14a40*/  F2FP.F16.F32.PACK_AB R164, R32, R164 ;  /* 0x000000a420a4723e */ /* 0x000fe400000000ff */
[----:B------:R-:W-:Y:S02]  /*14a50*/  F2FP.F16.F32.PACK_AB R166, R33, R166 ;  /* 0x000000a621a6723e */ /* 0x000fe400000000ff */
[----:B------:R-:W-:Y:S02]  /*14a60*/  F2FP.F16.F32.PACK_AB R160, R36, R160 ;  /* 0x000000a024a0723e */ /* 0x000fe400000000ff */
[----:B------:R-:W1:Y:S01]  /*14a70*/  MUFU.EX2 R34, R34 ;  /* 0x0000002200227308 */ /* 0x000e620000000800 */
[----:B0-----:R-:W-:Y:S01]  /*14a80*/  FADD.FTZ R5, R175, R4 ;  /* 0x00000004af057221 */ /* 0x001fe20000010000 */
[----:B------:R-:W-:-:S02]  /*14a90*/  F2FP.F16.F32.PACK_AB R162, R37, R162 ;  /* 0x000000a225a2723e */ /* 0x000fc400000000ff */
[----:B------:R-:W-:Y:S02]  /*14aa0*/  F2FP.F16.F32.PACK_AB R156, R40, R156 ;  /* 0x0000009c289c723e */ /* 0x000fe400000000ff */
[----:B------:R-:W-:Y:S02]  /*14ab0*/  F2FP.F16.F32.PACK_AB R158, R41, R158 ;  /* 0x0000009e299e723e */ /* 0x000fe400000000ff */
[----:B------:R-:W0:Y:S01]  /*14ac0*/  MUFU.EX2 R154, R154 ;  /* 0x0000009a009a7308 */ /* 0x000e220000000800 */
[C---:B--2---:R-:W-:Y:S01]  /*14ad0*/  FADD.FTZ R13, R44.reuse, R13 ;  /* 0x0000000d2c0d7221 */ /* 0x044fe20000010000 */
[----:B------:R-:W-:Y:S02]  /*14ae0*/  F2FP.F16.F32.PACK_AB R152, R44, R152 ;  /* 0x000000982c98723e */ /* 0x000fe400000000ff */
[----:B------:R-:W-:Y:S02]  /*14af0*/  F2FP.F16.F32.PACK_AB R181, R26, R181 ;  /* 0x000000b51ab5723e */ /* 0x000fe400000000ff */
[----:B------:R-:W-:-:S02]  /*14b00*/  F2FP.F16.F32.PACK_AB R183, R27, R183 ;  /* 0x000000b71bb7723e */ /* 0x000fc400000000ff */
[----:B------:R-:W2:Y:S01]  /*14b10*/  MUFU.EX2 R169, R169 ;  /* 0x000000a900a97308 */ /* 0x000ea20000000800 */
[----:B-1----:R-:W-:Y:S01]  /*14b20*/  FADD.FTZ R4, R34, R5 ;  /* 0x0000000522047221 */ /* 0x002fe20000010000 */
[----:B------:R-:W-:Y:S02]  /*14b30*/  F2FP.F16.F32.PACK_AB R177, R30, R177 ;  /* 0x000000b11eb1723e */ /* 0x000fe400000000ff */
[----:B------:R-:W-:Y:S02]  /*14b40*/  F2FP.F16.F32.PACK_AB R173, R31, R173 ;  /* 0x000000ad1fad723e */ /* 0x000fe400000000ff */
[----:B------:R-:W-:Y:S02]  /*14b50*/  F2FP.F16.F32.PACK_AB R175, R34, R175 ;  /* 0x000000af22af723e */ /* 0x000fe400000000ff */
        /* <DEDUP_REMOVED lines=48> */
[----:B--2---:R-:W-:-:S04]  /*14e60*/  FADD.FTZ R0, R155, R0 ;  /* 0x000000009b007221 */ /* 0x004fc80000010000 */
[C---:B-1----:R-:W-:Y:S01]  /*14e70*/  FADD.FTZ R4, R48.reuse, R0 ;  /* 0x0000000030047221 */ /* 0x042fe20000010000 */
[----:B------:R-:W-:Y:S01]  /*14e80*/  F2FP.F16.F32.PACK_AB R155, R48, R155 ;  /* 0x0000009b309b723e */ /* 0x000fe200000000ff */
[----:B------:R-:W-:Y:S02]  /*14e90*/  IMAD.MOV.U32 R0, RZ, RZ, R10 ;  /* 0x000000ffff007224 */ /* 0x000fe400078e000a */
[C---:B0-----:R-:W-:Y:S01]  /*14ea0*/  FADD.FTZ R5, R45.reuse, R20 ;  /* 0x000000142d057221 */ /* 0x041fe20000010000 */
[----:B------:R-:W-:Y:S01]  /*14eb0*/  F2FP.F16.F32.PACK_AB R154, R45, R154 ;  /* 0x0000009a2d9a723e */ /* 0x000fe200000000ff */
[----:B------:R-:W-:Y:S06]  /*14ec0*/  @P4 BRA `(.L_x_7940) ;  /* 0xffffffcc00804947 */ /* 0x000fec000383ffff */
[----:B------:R-:W-:Y:S02]  /*14ed0*/  IMAD.MOV.U32 R8, RZ, RZ, R11 ;  /* 0x000000ffff087224 */ /* 0x000fe400078e000b */
[----:B------:R-:W-:Y:S02]  /*14ee0*/  IMAD.MOV.U32 R0, RZ, RZ, R10 ;  /* 0x000000ffff007224 */ /* 0x000fe400078e000a */
[----:B------:R-:W-:Y:S02]  /*14ef0*/  IMAD.MOV.U32 R22, RZ, RZ, R14 ;  /* 0x000000ffff167224 */ /* 0x000fe400078e000e */
[----:B------:R-:W-:-:S07]  /*14f00*/  IMAD.MOV.U32 R186, RZ, RZ, R15 ;  /* 0x000000ffffba7224 */ /* 0x000fce00078e000f */
.L_x_7922:
[----:B------:R-:W0:Y:S01]  /*14f10*/  LDC R9, c[0x0][0x448] ;  /* 0x00011200ff097b82 */ /* 0x000e220000000800 */
[----:B------:R-:W-:-:S07]  /*14f20*/  IADD3 R12, R189, 0x1, -R187 ;  /* 0x00000001bd0c7810 */ /* 0x000fce0007ffe8bb */
[----:B------:R-:W1:Y:S01]  /*14f30*/  LDC R14, c[0x0][0x9e4] ;  /* 0x00027900ff0e7b82 */ /* 0x000e620000000800 */
[----:B0-----:R-:W-:Y:S01]  /*14f40*/  ISETP.NE.AND P4, PT, R9, 0x1, PT ;  /* 0x000000010900780c */ /* 0x001fe20003f85270 */
[----:B------:R-:W-:Y:S01]  /*14f50*/  VIADD R9, R192, 0x7f ;  /* 0x0000007fc0097836 */ /* 0x000fe20000000000 */
[----:B-1----:R-:W-:-:S11]  /*14f60*/  ISETP.GE.AND P5, PT, R14, 0x1, PT ;  /* 0x000000010e00780c */ /* 0x002fd60003fa6270 */
[----:B------:R-:W0:Y:S08]  /*14f70*/  @P4 LDC R10, c[0x0][0x44c] ;  /* 0x00011300ff0a4b82 */ /* 0x000e300000000800 */
[----:B------:R-:W1:Y:S01]  /*14f80*/  @P4 LDC R11, c[0x0][0x450] ;  /* 0x00011400ff0b4b82 */ /* 0x000e620000000800 */
[----:B0-----:R-:W-:-:S05]  /*14f90*/  @P4 IMAD.HI.U32 R10, R9, R10, RZ ;  /* 0x0000000a090a4227 */ /* 0x001fca00078e00ff */
[----:B-1----:R-:W-:-:S05]  /*14fa0*/  @P4 SHF.R.U32.HI R9, RZ, R11, R10 ;  /* 0x0000000bff094219 */ /* 0x002fca000001160a */
[----:B------:R-:W-:-:S04]  /*14fb0*/  IMAD.IADD R9, R12, 0x1, R9 ;  /* 0x000000010c097824 */ /* 0x000fc800078e0209 */
[----:B------:R-:W-:Y:S01]  /*14fc0*/  IMAD.IADD R6, R9, 0x1, -R6 ;  /* 0x0000000109067824 */ /* 0x000fe200078e0a06 */
        /* <DEDUP_REMOVED lines=11> */
.L_x_7943:
[----:B------:R-:W-:-:S13]  /*15080*/  ISETP.NE.AND P2, PT, R14, 0x1, PT ;  /* 0x000000010e00780c */ /* 0x000fda0003f45270 */
[----:B------:R-:W0:Y:S02]  /*15090*/  @P2 LDC.64 R10, c[0x0][0x9e8] ;  /* 0x00027a00ff0a2b82 */ /* 0x000e240000000a00 */
[----:B0-----:R-:W-:-:S05]  /*150a0*/  @P2 IMAD.HI.U32 R10, R9, R10, RZ ;  /* 0x0000000a090a2227 */ /* 0x001fca00078e00ff */
[----:B------:R-:W-:-:S07]  /*150b0*/  @P2 SHF.R.U32.HI R9, RZ, R11, R10 ;  /* 0x0000000bff092219 */ /* 0x000fce000001160a */
.L_x_7944:
[----:B------:R-:W-:Y:S05]  /*150c0*/  BSYNC B0 ;  /* 0x0000000000007941 */ /* 0x000fea0003800000 */
.L_x_7942:
[----:B------:R-:W-:-:S05]  /*150d0*/  IMAD R9, R9, R14, RZ ;  /* 0x0000000e09097224 */ /* 0x000fca00078e02ff */
[----:B------:R-:W-:-:S07]  /*150e0*/  VIMNMX R6, R6, R9, !PT ;  /* 0x0000000906067248 */ /* 0x000fce0007fe0100 */
.L_x_7941:
[----:B------:R-:W-:-:S05]  /*150f0*/  VIADD R6, R6, 0x7f ;  /* 0x0000007f06067836 */ /* 0x000fca0000000000 */
[----:B------:R-:W-:-:S04]  /*15100*/  SHF.R.S32.HI R9, RZ, 0x1f, R6 ;  /* 0x0000001fff097819 */ /* 0x000fc80000011406 */
[----:B------:R-:W-:-:S04]  /*15110*/  LEA.HI R9, R9, R6, RZ, 0x7 ;  /* 0x0000000609097211 */ /* 0x000fc800078f38ff */
[----:B------:R-:W-:-:S04]  /*15120*/  SHF.R.S32.HI R9, RZ, 0x7, R9 ;  /* 0x00000007ff097819 */ /* 0x000fc80000011409 */
[----:B------:R-:W-:-:S04]  /*15130*/  VIMNMX R13, R194, R9, !PT ;  /* 0x00000009c20d7248 */ /* 0x000fc80007fe0100 */
[----:B------:R-:W-:-:S13]  /*15140*/  ISETP.GE.AND P2, PT, R3, R13, PT ;  /* 0x0000000d0300720c */ /* 0x000fda0003f46270 */
[----:B------:R-:W-:Y:S05]  /*15150*/  @!P2 BRA `(.L_x_7945) ;  /* 0x000000200074a947 */ /* 0x000fea0003800000 */
[----:B------:R-:W-:Y:S02]  /*15160*/  IMAD.MOV.U32 R12, RZ, RZ, R8 ;  /* 0x000000ffff0c7224 */ /* 0x000fe400078e0008 */
[----:B------:R-:W-:Y:S02]  /*15170*/  IMAD.MOV.U32 R6, RZ, RZ, R0 ;  /* 0x000000ffff067224 */ /* 0x000fe400078e0000 */
[----:B------:R-:W-:Y:S02]  /*15180*/  IMAD.MOV.U32 R9, RZ, RZ, R186 ;  /* 0x000000ffff097224 */ /* 0x000fe400078e00ba */
[----:B------:R-:W-:-:S07]  /*15190*/  IMAD.MOV.U32 R14, RZ, RZ, R22 ;  /* 0x000000ffff0e7224 */ /* 0x000fce00078e0016 */
.L_x_7955:
        /* <DEDUP_REMOVED lines=10> */
.L_x_7947:
[----:B------:R-:W-:Y:S01]  /*15240*/  IMAD R0, R22, 0x8, R2 ;  /* 0x0000000816007824 */ /* 0x000fe200078e0202 */
[----:B------:R-:W-:-:S04]  /*15250*/  SHF.L.U32 R11, R186, 0x1f, RZ ;  /* 0x0000001fba0b7819 */ /* 0x000fc800000006ff */
[----:B------:R0:W1:Y:S01]  /*15260*/  SYNCS.PHASECHK.TRANS64.TRYWAIT P3, [R0+URZ+0x28830], R11 ;  /* 0x0288300b000075a7 */ /* 0x000062000806017f */
[----:B------:R-:W-:Y:S05]  /*15270*/  @!P0 BRA `(.L_x_7948) ;  /* 0x0000000000048947 */ /* 0x000fea0003800000 */
[----:B------:R-:W-:Y:S01]  /*15280*/  BPT.TRAP 0x1 ;  /* 0x000000040000795c */ /* 0x000fe20000300000 */
.L_x_7948:
[----:B------:R-:W-:Y:S04]  /*15290*/  BSSY B0, `(.L_x_7946) ;  /* 0x0000004000007945 */ /* 0x000fe80003800000 */
[----:B-1----:R-:W-:Y:S05]  /*152a0*/  @P3 BRA `(.L_x_7949) ;  /* 0x0000000000083947 */ /* 0x002fea0003800000 */
[----:B------:R-:W1:Y:S02]  /*152b0*/  SYNCS.PHASECHK.TRANS64.TRYWAIT P3, [R0+URZ+0x28830], R11 ;  /* 0x0288300b000075a7 */ /* 0x000e64000806017f */
[----:B-1----:R-:W-:Y:S05]  /*152c0*/  @!P3 BRA `(.L_x_7950) ;  /* 0x0000012c0094b947 */ /* 0x002fea0003800000 */
.L_x_7949:
[----:B------:R-:W-:Y:S05]  /*152d0*/  BSYNC B0 ;  /* 0x0000000000007941 */ /* 0x000fea0003800000 */
.L_x_7946:
[----:B01----:R-:W0:Y:S01]  /*152e0*/  S2R R0, SR_TID.X ;  /* 0x0000000000007919 */ /* 0x003e220000002100 */
[----:B------:R-:W-:Y:S05]  /*152f0*/  WARPSYNC.ALL ;  /* 0x0000000000007948 */ /* 0x000fea0003800000 */
[----:B------:R-:W-:Y:S02]  /*15300*/  IMAD R10, R22, 0x800, R7 ;  /* 0x00000800160a7824 */ /* 0x000fe400078e0207 */
[----:B------:R-:W-:Y:S02]  /*15310*/  IMAD.MOV.U32 R11, RZ, RZ, 0x40000040 ;  /* 0x40000040ff0b7424 */ /* 0x000fe400078e00ff */
[C---:B------:R-:W-:Y:S01]  /*15320*/  VIADD R24, R10.reuse, 0x2 ;  /* 0x000000020a187836 */ /* 0x040fe20000000000 */
[C---:B------:R-:W-:Y:S01]  /*15330*/  R2UR UR14, R10.reuse ;  /* 0x000000000a0e72ca */ /* 0x040fe200000e0000 */
[----:B------:R-:W-:Y:S01]  /*15340*/  VIADD R26, R10, 0x4 ;  /* 0x000000040a1a7836 */ /* 0x000fe20000000000 */
[----:B------:R-:W-:Y:S01]  /*15350*/  R2UR UR15, R11 ;  /* 0x000000000b0f72ca */ /* 0x000fe200000e0000 */
[----:B------:R-:W-:Y:S01]  /*15360*/  IMAD.MOV.U32 R25, RZ, RZ, 0x40000040 ;  /* 0x40000040ff197424 */ /* 0x000fe200078e00ff */
[----:B------:R-:W-:Y:S01]  /*15370*/  R2UR UR10, R24 ;  /* 0x00000000180a72ca */ /* 0x000fe200000e0000 */
[----:B------:R-:W-:Y:S01]  /*15380*/  IMAD.MOV.U32 R27, RZ, RZ, 0x40000040 ;  /* 0x40000040ff1b7424 */ /* 0x000fe200078e00ff */
[----:B------:R-:W-:Y:S01]  /*15390*/  R2UR UR6, R26 ;  /* 0x000000001a0672ca */ /* 0x000fe200000e0000 */
[C---:B------:R-:W-:Y:S01]  /*153a0*/  VIADD R24, R10.reuse, 0x400 ;  /* 0x000004000a187836 */ /* 0x040fe20000000000 */
[----:B------:R-:W-:Y:S01]  /*153b0*/  R2UR UR11, R25 ;  /* 0x00000000190b72ca */ /* 0x000fe200000e0000 */
[----:B------:R-:W-:Y:S01]  /*153c0*/  VIADD R26, R10, 0x404 ;  /* 0x000004040a1a7836 */ /* 0x000fe20000000000 */
[----:B------:R-:W-:Y:S01]  /*153d0*/  R2UR UR7, R27 ;  /* 0x000000001b0772ca */ /* 0x000fe200000e0000 */
[----:B------:R-:W-:Y:S01]  /*153e0*/  IMAD.MOV.U32 R21, RZ, RZ, 0x40000040 ;  /* 0x40000040ff157424 */ /* 0x000fe200078e00ff */
[----:B------:R-:W-:-:S02]  /*153f0*/  R2UR UR22, R24 ;  /* 0x00000000181672ca */ /* 0x000fc400000e0000 */
[----:B------:R-:W-:Y:S02]  /*15400*/  R2UR UR23, R25 ;  /* 0x00000000191772ca */ /* 0x000fe400000e0000 */
[----:B------:R-:W-:Y:S02]  /*15410*/  R2UR UR30, R26 ;  /* 0x000000001a1e72ca */ /* 0x000fe400000e0000 */
[----:B------:R-:W-:Y:S02]  /*15420*/  R2UR UR31, R27 ;  /* 0x000000001b1f72ca */ /* 0x000fe400000e0000 */
[----:B------:R-:W-:Y:S02]  /*15430*/  IADD3 R20, R10, 0x6, RZ ;  /* 0x000000060a147810 */ /* 0x000fe40007ffe0ff */
[----:B0-----:R-:W-:Y:S02]  /*15440*/  SHF.R.U32.HI R0, RZ, 0x7, R0 ;  /* 0x00000007ff007819 */ /* 0x001fe40000011600 */
[----:B------:R-:W-:Y:S01]  /*15450*/  R2UR UR18, R20 ;  /* 0x00000000141272ca */ /* 0x000fe200000e0000 */
[----:B------:R-:W-:Y:S01]  /*15460*/  VIADD R20, R10, 0x402 ;  /* 0x000004020a147836 */ /* 0x000fe20000000000 */
[C---:B------:R-:W-:Y:S01]  /*15470*/  R2UR UR19, R21.reuse ;  /* 0x00000000151372ca */ /* 0x040fe200000e0000 */
[----:B------:R-:W-:Y:S01]  /*15480*/  VIADD R0, R0, 0x8 ;  /* 0x0000000800007836 */ /* 0x000fe20000000000 */
[----:B------:R-:W-:Y:S01]  /*15490*/  R2UR UR27, R21 ;  /* 0x00000000151b72ca */ /* 0x000fe200000e0000 */
[----:B------:R-:W-:Y:S01]  /*154a0*/  VIADD R10, R10, 0x406 ;  /* 0x000004060a0a7836 */ /* 0x000fe20000000000 */
[----:B------:R-:W-:-:S02]  /*154b0*/  R2UR UR26, R20 ;  /* 0x00000000141a72ca */ /* 0x000fc400000e0000 */
[----:B------:R0:W-:Y:S01]  /*154c0*/  BAR.SYNC.DEFER_BLOCKING R0, 0x100 ;  /* 0x000400000000751d */ /* 0x0001e20000010000 */
[----:B------:R-:W-:Y:S02]  /*154d0*/  R2UR UR35, R11 ;  /* 0x000000000b2372ca */ /* 0x000fe400000e0000 */
[----:B------:R-:W-:-:S03]  /*154e0*/  R2UR UR34, R10 ;  /* 0x000000000a2272ca */ /* 0x000fc600000e0000 */
        /* <DEDUP_REMOVED lines=27> */
.L_x_7952:
[----:B------:R-:W-:Y:S01]  /*156a0*/  SHF.L.U32 R0, R9, 0x1f, RZ ;  /* 0x0000001f09007819 */ /* 0x000fe200000006ff */
[----:B------:R-:W-:-:S04]  /*156b0*/  IMAD R8, R14, 0x8, R2 ;  /* 0x000000080e087824 */ /* 0x000fc800078e0202 */
[----:B------:R0:W1:Y:S01]  /*156c0*/  SYNCS.PHASECHK.TRANS64.TRYWAIT P2, [R8+URZ+0x28850], R0 ;  /* 0x02885000080075a7 */ /* 0x000062000804017f */
[----:B------:R-:W-:Y:S05]  /*156d0*/  @!P0 BRA `(.L_x_7953) ;  /* 0x0000000000048947 */ /* 0x000fea0003800000 */
[----:B------:R-:W-:Y:S01]  /*156e0*/  BPT.TRAP 0x1 ;  /* 0x000000040000795c */ /* 0x000fe20000300000 */
.L_x_7953:
[----:B-1----:R-:W-:Y:S05]  /*156f0*/  @P2 BRA `(.L_x_7951) ;  /* 0x0000000000082947 */ /* 0x002fea0003800000 */
[----:B------:R-:W1:Y:S02]  /*15700*/  SYNCS.PHASECHK.TRANS64.TRYWAIT P2, [R8+URZ+0x28850], R0 ;  /* 0x02885000080075a7 */ /* 0x000e64000804017f */
[----:B-1----:R-:W-:Y:S05]  /*15710*/  @!P2 BRA `(.L_x_7954) ;  /* 0x000001280094a947 */ /* 0x002fea0003800000 */
.L_x_7951:
[----:B01----:R-:W-:Y:S01]  /*15720*/  VIADD R0, R2, 0x400 ;  /* 0x0000040002007836 */ /* 0x003fe20000000000 */
[----:B------:R-:W-:Y:S05]  /*15730*/  WARPSYNC.ALL ;  /* 0x0000000000007948 */ /* 0x000fea0003800000 */
[----:B------:R-:W-:-:S04]  /*15740*/  SHF.R.U32.HI R0, RZ, 0x4, R0 ;  /* 0x00000004ff007819 */ /* 0x000fc80000011600 */
[----:B------:R-:W-:-:S04]  /*15750*/  LOP3.LUT R0, R0, 0x3fff, RZ, 0xc0, !PT ;  /* 0x00003fff00007812 */ /* 0x000fc800078ec0ff */
[----:B------:R-:W-:-:S05]  /*15760*/  LOP3.LUT R10, R0, 0x4000000, RZ, 0xfc, !PT ;  /* 0x04000000000a7812 */ /* 0x000fca00078efcff */
[----:B------:R-:W-:Y:S01]  /*15770*/  IMAD R10, R14, 0x800, R10 ;  /* 0x000008000e0a7824 */ /* 0x000fe200078e020a */
[----:B------:R-:W-:Y:S01]  /*15780*/  WARPGROUP.ARRIVE ;  /* 0x00000000000079c5 */ /* 0x000fe20000000000 */
[----:B------:R-:W-:Y:S01]  /*15790*/  IMAD.MOV.U32 R11, RZ, RZ, 0x40000040 ;  /* 0x40000040ff0b7424 */ /* 0x000fe200078e00ff */
[----:B------:R-:W-:Y:S01]  /*157a0*/  FMNMX.FTZ R0, R24, R6, !PT ;  /* 0x0000000618007209 */ /* 0x000fe20007810000 */
[C---:B------:R-:W-:Y:S01]  /*157b0*/  VIADD R8, R10.reuse, 0x80 ;  /* 0x000000800a087836 */ /* 0x040fe20000000000 */
[----:B------:R-:W-:Y:S01]  /*157c0*/  R2UR UR6, R10 ;  /* 0x000000000a0672ca */ /* 0x000fe200000e0000 */
[----:B------:R-:W-:Y:S01]  /*157d0*/  IMAD.MOV.U32 R9, RZ, RZ, 0x40000040 ;  /* 0x40000040ff097424 */ /* 0x000fe200078e00ff */
[----:B------:R-:W-:Y:S01]  /*157e0*/  R2UR UR7, R11 ;  /* 0x000000000b0772ca */ /* 0x000fe200000e0000 */
[----:B------:R-:W-:Y:S01]  /*157f0*/  UMOV UR46, UR49 ;  /* 0x00000031002e7c82 */ /* 0x000fe20008000000 */
[----:B------:R-:W-:Y:S02]  /*15800*/  FMNMX.FTZ R0, R25, R0, !PT ;  /* 0x0000000019007209 */ /* 0x000fe40007810000 */
[C---:B------:R-:W-:Y:S01]  /*15810*/  ISETP.GT.AND P2, PT, R3.reuse, R13, PT ;  /* 0x0000000d0300720c */ /* 0x040fe20003f44270 */
[----:B------:R-:W-:Y:S01]  /*15820*/  VIADD R3, R3, 0xffffffff ;  /* 0xffffffff03037836 */ /* 0x000fe20000000000 */
[----:B------:R-:W-:-:S04]  /*15830*/  FMNMX.FTZ R0, R28, R0, !PT ;  /* 0x000000001c007209 */ /* 0x000fc80007810000 */
[----:B------:R-:W-:-:S03]  /*15840*/  FMNMX.FTZ R0, R29, R0, !PT ;  /* 0x000000001d007209 */ /* 0x000fc60007810000 */
        /* <DEDUP_REMOVED lines=45> */
[----:B------:R-:W0:Y:S01]  /*15b20*/  SHFL.BFLY PT, R8, R0, 0x2, 0x1f ;  /* 0x0c401f0000087f89 */ /* 0x000e2200000e0000 */
[----:B------:R-:W-:Y:S01]  /*15b30*/  IMAD.MOV.U32 R9, RZ, RZ, 0x40000040 ;  /* 0x40000040ff097424 */ /* 0x000fe200078e00ff */
[----:B0-----:R-:W-:Y:S01]  /*15b40*/  FMNMX.FTZ R0, R0, R8, !PT ;  /* 0x0000000800007209 */ /* 0x001fe20007810000 */
[----:B------:R-:W-:-:S04]  /*15b50*/  VIADD R8, R10, 0x200 ;  /* 0x000002000a087836 */ /* 0x000fc80000000000 */
[----:B------:R-:W0:Y:S02]  /*15b60*/  SHFL.BFLY PT, R11, R0, 0x1, 0x1f ;  /* 0x0c201f00000b7f89 */ /* 0x000e2400000e0000 */
        /* <DEDUP_REMOVED lines=36> */
[----:B------:R-:W-:Y:S01]  /*15db0*/  MUFU.EX2 R25, R25 ;  /* 0x0000001900197308 */ /* 0x000fe20000000800 */
[----:B------:R-:W-:Y:S01]  /*15dc0*/  HGMMA.64x128x16.F32 R88, R168, gdesc[UR4].tnspB, R88, gsb0 ;  /* 0x41e00004a8587df0 */ /* 0x000fe20008000858 */
[----:B------:R-:W-:Y:S01]  /*15dd0*/  R2UR UR6, R8 ;  /* 0x00000000080672ca */ /* 0x000fe200000e0000 */
[----:B------:R-:W-:Y:S01]  /*15de0*/  VIADD R8, R10, 0x280 ;  /* 0x000002800a087836 */ /* 0x000fe20000000000 */
[----:B------:R-:W-:Y:S01]  /*15df0*/  R2UR UR7, R9 ;  /* 0x00000000090772ca */ /* 0x000fe200000e0000 */
[----:B------:R-:W-:-:S03]  /*15e00*/  IMAD.MOV.U32 R9, RZ, RZ, 0x40000040 ;  /* 0x40000040ff097424 */ /* 0x000fc600078e00ff */
        /* <DEDUP_REMOVED lines=18> */
[----:B------:R-:W-:Y:S02]  /*15f30*/  FFMA.FTZ R52, R81, UR46, -R11 ;  /* 0x0000002e51347c23 */ /* 0x000fe4000801080b */
[----:B------:R-:W-:Y:S01]  /*15f40*/  HGMMA.64x128x16.F32 R88, R164, gdesc[UR4].tnspB, R88, gsb0 ;  /* 0x41e00004a4587df0 */ /* 0x000fe20008000858 */
[----:B------:R-:W-:Y:S01]  /*15f50*/  R2UR UR6, R8 ;  /* 0x00000000080672ca */ /* 0x000fe200000e0000 */
[----:B------:R-:W-:Y:S01]  /*15f60*/  MUFU.EX2 R168, R168 ;  /* 0x000000a800a87308 */ /* 0x000fe20000000800 */
[----:B------:R-:W-:Y:S02]  /*15f70*/  FMNMX.FTZ R8, R26, R12, !PT ;  /* 0x0000000c1a087209 */ /* 0x000fe40007810000 */
[----:B------:R-:W-:-:S02]  /*15f80*/  R2UR UR7, R9 ;  /* 0x00000000090772ca */ /* 0x000fc400000e0000 */
        /* <DEDUP_REMOVED lines=33> */
[----:B------:R-:W-:Y:S01]  /*161a0*/  IMAD.MOV.U32 R9, RZ, RZ, 0x40000040 ;  /* 0x40000040ff097424 */ /* 0x000fe200078e00ff */
[----:B------:R-:W-:Y:S02]  /*161b0*/  WARPGROUP.DEPBAR.LE gsb0, 0x0 ;  /* 0x00008000000079c5 */ /* 0x000fe40000010000 */
[----:B------:R-:W-:Y:S01]  /*161c0*/  WARPGROUP.ARRIVE ;  /* 0x00000000000079c5 */ /* 0x000fe20000000000 */
[--C-:B------:R-:W-:Y:S01]  /*161d0*/  FFMA.FTZ R164, R29, UR46, -R11.reuse ;  /* 0x0000002e1da47c23 */ /* 0x100fe2000801080b */
[--C-:B------:R-:W-:Y:S01]  /*161e0*/  FFMA.FTZ R29, R53, UR46, -R11.reuse ;  /* 0x0000002e351d7c23 */ /* 0x100fe2000801080b */
[----:B------:R-:W-:Y:S01]  /*161f0*/  FMNMX.FTZ R53, R87, R8, !PT ;  /* 0x0000000857357209 */ /* 0x000fe20007810000 */
[--C-:B------:R-:W-:Y:S02]  /*16200*/  FFMA.FTZ R166, R60, UR46, -R11.reuse ;  /* 0x0000002e3ca67c23 */ /* 0x100fe4000801080b */
[----:B------:R-:W2:Y:S01]  /*16210*/  S2R R167, SR_TID.X ;  /* 0x0000000000a77919 */ /* 0x000ea20000002100 */
[----:B------:R-:W-:Y:S01]  /*16220*/  HGMMA.64x128x16.F32 R88, R160, gdesc[UR4].tnspB, R88, gsb0 ;  /* 0x41e00004a0587df0 */ /* 0x000fe20008000858 */
[----:B------:R-:W-:Y:S01]  /*16230*/  R2UR UR7, R9 ;  /* 0x00000000090772ca */ /* 0x000fe200000e0000 */
[----:B------:R-:W-:Y:S01]  /*16240*/  FFMA.FTZ R9, R84, UR46, -R11 ;  /* 0x0000002e54097c23 */ /* 0x000fe2000801080b */
[----:B------:R-:W3:Y:S01]  /*16250*/  SHFL.BFLY PT, R8, R53, 0x2, 0x1f ;  /* 0x0c401f0035087f89 */ /* 0x000ee200000e0000 */
[----:B------:R-:W-:Y:S08]  /*16260*/  MUFU.EX2 R164, R164 ;  /* 0x000000a400a47308 */ /* 0x000ff00000000800 */
[----:B------:R-:W-:Y:S08]  /*16270*/  MUFU.EX2 R29, R29 ;  /* 0x0000001d001d7308 */ /* 0x000ff00000000800 */
[----:B------:R-:W-:Y:S01]  /*16280*/  MUFU.EX2 R166, R166 ;  /* 0x000000a600a67308 */ /* 0x000fe20000000800 */
[----:B---3--:R-:W-:Y:S01]  /*16290*/  FMNMX.FTZ R53, R53, R8, !PT ;  /* 0x0000000835357209 */ /* 0x008fe20007810000 */
[----:B------:R-:W-:-:S06]  /*162a0*/  VIADD R8, R10, 0x300 ;  /* 0x000003000a087836 */ /* 0x000fcc0000000000 */
[----:B------:R-:W-:Y:S01]  /*162b0*/  MUFU.EX2 R9, R9 ;  /* 0x0000000900097308 */ /* 0x000fe20000000800 */
[----:B------:R-:W-:Y:S01]  /*162c0*/  VIADD R10, R10, 0x380 ;  /* 0x000003800a0a7836 */ /* 0x000fe20000000000 */
[----:B--2---:R-:W-:Y:S01]  /*162d0*/  SHF.R.U32.HI R167, RZ, 0x7, R167 ;  /* 0x00000007ffa77819 */ /* 0x004fe200000116a7 */
[----:B------:R-:W2:Y:S01]  /*162e0*/  SHFL.BFLY PT, R56, R53, 0x1, 0x1f ;  /* 0x0c201f0035387f89 */ /* 0x000ea200000e0000 */
[----:B------:R-:W-:Y:S02]  /*162f0*/  R2UR UR6, R8 ;  /* 0x00000000080672ca */ /* 0x000fe400000e0000 */
[----:B--2---:R-:W-:-:S05]  /*16300*/  FMNMX.FTZ R8, R53, R56, !PT ;  /* 0x0000003835087209 */ /* 0x004fca0007810000 */
        /* <DEDUP_REMOVED lines=9> */
[----:B------:R-:W-:Y:S01]  /*163a0*/  IADD3 R43, -R167, 0xb, RZ ;  /* 0x0000000ba72b7810 */ /* 0x000fe20007ffe1ff */
[--C-:B------:R-:W-:Y:S01]  /*163b0*/  FFMA.FTZ R30, R35, UR46, -R56.reuse ;  /* 0x0000002e231e7c23 */ /* 0x100fe20008010838 */
[--C-:B------:R-:W-:Y:S01]  /*163c0*/  FFMA.FTZ R38, R39, UR46, -R56.reuse ;  /* 0x0000002e27267c23 */ /* 0x100fe20008010838 */
[----:B------:R-:W-:Y:S01]  /*163d0*/  FFMA.FTZ R173, R42, UR46, -R56 ;  /* 0x0000002e2aad7c23 */ /* 0x000fe20008010838 */
[----:B0-----:R-:W-:Y:S01]  /*163e0*/  FFMA.FTZ R42, R6, R5, R180 ;  /* 0x00000005062a7223 */ /* 0x001fe200000100b4 */
        /* <DEDUP_REMOVED lines=10> */
[----:B-1----:R-:W-:Y:S01]  /*16490*/  F2FP.F16.F32.PACK_AB R180, R15, R180 ;  /* 0x000000b40fb4723e */ /* 0x002fe200000000ff */
        /* <DEDUP_REMOVED lines=16> */
[----:B------:R-:W-:Y:S02]  /*165a0*/  FADD.FTZ R11, -R8, R12 ;  /* 0x0000000c080b7221 */ /* 0x000fe40000010100 */
[----:B------:R-:W-:Y:S01]  /*165b0*/  MUFU.EX2 R31, R31 ;  /* 0x0000001f001f7308 */ /* 0x000fe20000000800 */
[--C-:B------:R-:W-:Y:S01]  /*165c0*/  FFMA.FTZ R161, R66, UR46, -R56.reuse ;  /* 0x0000002e42a17c23 */ /* 0x100fe20008010838 */
[----:B------:R-:W-:Y:S01]  /*165d0*/  HGMMA.64x128x16.F32 R88, R156, gdesc[UR4].tnspB, R88, gsb0 ;  /* 0x41e000049c587df0 */ /* 0x000fe20008000858 */
[----:B------:R-:W-:Y:S01]  /*165e0*/  FMUL.FTZ R11, R11, UR46 ;  /* 0x0000002e0b0b7c20 */ /* 0x000fe20008410000 */
[----:B------:R-:W-:Y:S01]  /*165f0*/  R2UR UR6, R10 ;  /* 0x000000000a0672ca */ /* 0x000fe200000e0000 */
[--C-:B------:R-:W-:Y:S01]  /*16600*/  FFMA.FTZ R10, R55, UR46, -R56.reuse ;  /* 0x0000002e370a7c23 */ /* 0x100fe20008010838 */
[----:B------:R-:W-:-:S02]  /*16610*/  FFMA.FTZ R163, R70, UR46, -R56 ;  /* 0x0000002e46a37c23 */ /* 0x000fc40008010838 */
[----:B------:R0:W1:Y:S08]  /*16620*/  MUFU.EX2 R53, R11 ;  /* 0x0000000b00357308 */ /* 0x0000700000000800 */
[----:B------:R-:W-:Y:S01]  /*16630*/  MUFU.EX2 R175, R175 ;  /* 0x000000af00af7308 */ /* 0x000fe20000000800 */
[----:B0-----:R-:W-:-:S05]  /*16640*/  IMAD.MOV.U32 R11, RZ, RZ, 0x40000040 ;  /* 0x40000040ff0b7424 */ /* 0x001fca00078e00ff */
[----:B------:R-:W-:Y:S01]  /*16650*/  R2UR UR7, R11 ;  /* 0x000000000b0772ca */ /* 0x000fe200000e0000 */
[--C-:B------:R-:W-:Y:S01]  /*16660*/  @!P1 IMAD R11, R22, 0x8, R2.reuse ;  /* 0x00000008160b9824 */ /* 0x100fe200078e0202 */
[----:B------:R-:W-:Y:S01]  /*16670*/  MUFU.EX2 R34, R34 ;  /* 0x0000002200227308 */ /* 0x000fe20000000800 */
[----:B-1----:R-:W-:Y:S01]  /*16680*/  FFMA.FTZ R5, R53, R4, R181 ;  /* 0x0000000435057223 */ /* 0x002fe200000100b5 */
[----:B------:R-:W-:Y:S01]  /*16690*/  @!P1 IMAD R4, R14, 0x8, R2 ;  /* 0x000000080e049824 */ /* 0x000fe200078e0202 */
[C---:B------:R-:W-:Y:S01]  /*166a0*/  F2FP.F16.F32.PACK_AB R181, R26.reuse, R181 ;  /* 0x000000b51ab5723e */ /* 0x040fe200000000ff */
[----:B------:R-:W-:Y:S02]  /*166b0*/  @!P1 VIADD R11, R11, 0x28840 ;  /* 0x000288400b0b9836 */ /* 0x000fe40000000000 */
[----:B------:R-:W-:Y:S01]  /*166c0*/  FADD.FTZ R14, R26, R5 ;  /* 0x000000051a0e7221 */ /* 0x000fe20000010000 */
[----:B------:R-:W-:Y:S02]  /*166d0*/  @!P1 VIADD R5, R4, 0x28860 ;  /* 0x0002886004059836 */ /* 0x000fe40000000000 */
[----:B------:R-:W-:Y:S01]  /*166e0*/  FFMA.FTZ R4, R63, UR46, -R56 ;  /* 0x0000002e3f047c23 */ /* 0x000fe20008010838 */
[----:B------:R-:W-:Y:S01]  /*166f0*/  MUFU.EX2 R169, R169 ;  /* 0x000000a900a97308 */ /* 0x000fe20000000800 */
[----:B------:R-:W-:Y:S01]  /*16700*/  @!P1 PRMT R39, RZ, 0x654, R11 ;  /* 0x00000654ff279816 */ /* 0x000fe2000000000b */
[----:B------:R-:W-:Y:S01]  /*16710*/  FADD.FTZ R14, R183, R14 ;  /* 0x0000000eb70e7221 */ /* 0x000fe20000010000 */
[----:B------:R-:W-:-:S02]  /*16720*/  @!P1 PRMT R5, RZ, 0x654, R5 ;  /* 0x00000654ff059816 */ /* 0x000fc40000000005 */
[C---:B------:R-:W-:Y:S01]  /*16730*/  F2FP.F16.F32.PACK_AB R183, R27.reuse, R183 ;  /* 0x000000b71bb7723e */ /* 0x040fe200000000ff */
        /* <DEDUP_REMOVED lines=15> */
[----:B------:R-:W-:Y:S01]  /*16830*/  WARPGROUP.ARRIVE ;  /* 0x00000000000079c5 */ /* 0x000fe20000000000 */
[----:B------:R-:W-:-:S04]  /*16840*/  FFMA.FTZ R157, R74, UR46, -R56 ;  /* 0x0000002e4a9d7c23 */ /* 0x000fc80008010838 */
[----:B------:R-:W-:Y:S01]  /*16850*/  MUFU.EX2 R82, R82 ;  /* 0x0000005200527308 */ /* 0x000fe20000000800 */
[----:B------:R-:W-:Y:S02]  /*16860*/  F2FP.F16.F32.PACK_AB R156, R41, R33 ;  /* 0x00000021299c723e */ /* 0x000fe400000000ff */
[----:B------:R-:W-:Y:S01]  /*16870*/  F2FP.F16.F32.PACK_AB R158, R48, R45 ;  /* 0x0000002d309e723e */ /* 0x000fe200000000ff */
[----:B------:R-:W-:Y:S01]  /*16880*/  HGMMA.64x128x16.F32 R88, R152, gdesc[UR4].tnspB, R88, gsb0 ;  /* 0x41e0000498587df0 */ /* 0x000fe20008000858 */
[----:B0-----:R-:W-:-:S03]  /*16890*/  F2FP.F16.F32.PACK_AB R159, R79, R78 ;  /* 0x0000004e4f9f723e */ /* 0x001fc600000000ff */
[----:B------:R-:W-:Y:S08]  /*168a0*/  MUFU.EX2 R157, R157 ;  /* 0x0000009d009d7308 */ /* 0x000ff00000000800 */
[----:B------:R-:W-:Y:S08]  /*168b0*/  MUFU.EX2 R83, R83 ;  /* 0x0000005300537308 */ /* 0x000ff00000000800 */
[----:B------:R-:W-:Y:S08]  /*168c0*/  MUFU.EX2 R86, R86 ;  /* 0x0000005600567308 */ /* 0x000ff00000000800 */
[----:B------:R-:W0:Y:S01]  /*168d0*/  MUFU.EX2 R12, R85 ;  /* 0x00000055000c7308 */ /* 0x000e220000000800 */
[----:B------:R-:W-:-:S02]  /*168e0*/  WARPGROUP.DEPBAR.LE gsb0, 0x0 ;  /* 0x00008000000079c5 */ /* 0x000fc40000010000 */
[----:B------:R1:W-:Y:S06]  /*168f0*/  BAR.ARV R43, 0x100 ;  /* 0x0004002b0000751d */ /* 0x0003ec0000002000 */
[----:B------:R2:W-:Y:S01]  /*16900*/  @!P1 SYNCS.ARRIVE.TRANS64.RED.A1T0 RZ, [R39+URZ], RZ ;  /* 0x000000ff27ff99a7 */ /* 0x0005e2000810043f */
[----:B0-----:R-:W-:Y:S01]  /*16910*/  F2FP.F16.F32.PACK_AB R154, R12, R9 ;  /* 0x000000090c9a723e */ /* 0x001fe200000000ff */
[----:B-1----:R-:W-:Y:S01]  /*16920*/  FADD.FTZ R43, R177, R14 ;  /* 0x0000000eb12b7221 */ /* 0x002fe20000010000 */
[----:B------:R-:W-:Y:S01]  /*16930*/  FFMA.FTZ R14, R71, UR46, -R56 ;  /* 0x0000002e470e7c23 */ /* 0x000fe20008010838 */
[-C--:B------:R-:W-:Y:S01]  /*16940*/  FMUL.FTZ R88, R88, R6.reuse ;  /* 0x0000000658587220 */ /* 0x080fe20000410000 */
[-C--:B------:R-:W-:Y:S01]  /*16950*/  FMUL.FTZ R89, R89, R6.reuse ;  /* 0x0000000659597220 */ /* 0x080fe20000410000 */
[-C--:B------:R-:W-:Y:S01]  /*16960*/  FMUL.FTZ R92, R92, R6.reuse ;  /* 0x000000065c5c7220 */ /* 0x080fe20000410000 */
[----:B------:R-:W-:Y:S01]  /*16970*/  FMUL.FTZ R93, R93, R6 ;  /* 0x000000065d5d7220 */ /* 0x000fe20000410000 */
[----:B--2---:R-:W-:Y:S01]  /*16980*/  FADD.FTZ R39, R15, R42 ;  /* 0x0000002a0f277221 */ /* 0x004fe20000010000 */
[----:B------:R-:W-:Y:S01]  /*16990*/  FADD.FTZ R42, R30, R43 ;  /* 0x0000002b1e2a7221 */ /* 0x000fe20000010000 */
[----:B------:R0:W-:Y:S01]  /*169a0*/  @!P1 SYNCS.ARRIVE.TRANS64.RED.A1T0 RZ, [R5+URZ], RZ ;  /* 0x000000ff05ff99a7 */ /* 0x0001e2000810043f */
[----:B------:R-:W-:Y:S01]  /*169b0*/  MUFU.EX2 R14, R14 ;  /* 0x0000000e000e7308 */ /* 0x000fe20000000800 */
[----:B------:R-:W-:Y:S01]  /*169c0*/  FADD.FTZ R39, R182, R39 ;  /* 0x00000027b6277221 */ /* 0x000fe20000010000 */
[----:B------:R-:W-:Y:S01]  /*169d0*/  FADD.FTZ R43, R179, R42 ;  /* 0x0000002ab32b7221 */ /* 0x000fe20000010000 */
[----:B------:R-:W-:Y:S01]  /*169e0*/  F2FP.F16.F32.PACK_AB R182, R164, R182 ;  /* 0x000000b6a4b6723e */ /* 0x000fe200000000ff */
[----:B------:R-:W-:Y:S01]  /*169f0*/  FMUL.FTZ R96, R96, R6 ;  /* 0x0000000660607220 */ /* 0x000fe20000410000 */
[----:B------:R-:W-:Y:S01]  /*16a00*/  FADD.FTZ R39, R164, R39 ;  /* 0x00000027a4277221 */ /* 0x000fe20000010000 */
[----:B------:R-:W-:Y:S01]  /*16a10*/  FADD.FTZ R42, R38, R43 ;  /* 0x0000002b262a7221 */ /* 0x000fe20000010000 */
[--C-:B0-----:R-:W-:Y:S01]  /*16a20*/  FFMA.FTZ R5, R67, UR46, -R56.reuse ;  /* 0x0000002e43057c23 */ /* 0x101fe20008010838 */
[----:B------:R-:W-:Y:S01]  /*16a30*/  FFMA.FTZ R56, R87, UR46, -R56 ;  /* 0x0000002e57387c23 */ /* 0x000fe20008010838 */
[----:B------:R-:W-:Y:S01]  /*16a40*/  FADD.FTZ R39, R176, R39 ;  /* 0x00000027b0277221 */ /* 0x000fe20000010000 */
[----:B------:R-:W-:Y:S01]  /*16a50*/  FADD.FTZ R42, R173, R42 ;  /* 0x0000002aad2a7221 */ /* 0x000fe20000010000 */
[C---:B------:R-:W-:Y:S01]  /*16a60*/  F2FP.F16.F32.PACK_AB R176, R20.reuse, R176 ;  /* 0x000000b014b0723e */ /* 0x040fe200000000ff */
[----:B------:R-:W-:Y:S01]  /*16a70*/  MUFU.EX2 R155, R56 ;  /* 0x00000038009b7308 */ /* 0x000fe20000000800 */
[----:B------:R-:W-:Y:S01]  /*16a80*/  FADD.FTZ R39, R20, R39 ;  /* 0x0000002714277221 */ /* 0x000fe20000010000 */
[----:B------:R-:W-:Y:S01]  /*16a90*/  FADD.FTZ R42, R31, R42 ;  /* 0x0000002a1f2a7221 */ /* 0x000fe20000010000 */
[-C--:B------:R-:W-:Y:S01]  /*16aa0*/  FMUL.FTZ R97, R97, R6.reuse ;  /* 0x0000000661617220 */ /* 0x080fe20000410000 */
[----:B------:R-:W-:Y:S01]  /*16ab0*/  FMUL.FTZ R100, R100, R6 ;  /* 0x0000000664647220 */ /* 0x000fe20000410000 */
[----:B------:R-:W-:Y:S01]  /*16ac0*/  FADD.FTZ R39, R178, R39 ;  /* 0x00000027b2277221 */ /* 0x000fe20000010000 */
[C---:B------:R-:W-:Y:S01]  /*16ad0*/  F2FP.F16.F32.PACK_AB R178, R24.reuse, R178 ;  /* 0x000000b218b2723e */ /* 0x040fe200000000ff */
        /* <DEDUP_REMOVED lines=53> */
[----:B------:R-:W-:Y:S01]  /*16e30*/  FMUL.FTZ R149, R149, R6 ;  /* 0x0000000695957220 */ /* 0x000fe20000410000 */
[----:B------:R-:W-:Y:S01]  /*16e40*/  FADD.FTZ R21, R160, R21 ;  /* 0x00000015a0157221 */ /* 0x000fe20000010000 */
[----:B------:R-:W-:Y:S01]  /*16e50*/  FADD.FTZ R24, R161, R24 ;  /* 0x00000018a1187221 */ /* 0x000fe20000010000 */
[C---:B0-----:R-:W-:Y:S01]  /*16e60*/  F2FP.F16.F32.PACK_AB R161, R5.reuse, R161 ;  /* 0x000000a105a1723e */ /* 0x041fe200000000ff */
[----:B------:R-:W-:Y:S01]  /*16e70*/  FMUL.FTZ R90, R90, R53 ;  /* 0x000000355a5a7220 */ /* 0x000fe20000410000 */
[----:B------:R-:W-:Y:S01]  /*16e80*/  FADD.FTZ R21, R40, R21 ;  /* 0x0000001528157221 */ /* 0x000fe20000010000 */
[----:B------:R-:W-:Y:S01]  /*16e90*/  FADD.FTZ R24, R5, R24 ;  /* 0x0000001805187221 */ /* 0x000fe20000010000 */
[----:B------:R-:W-:Y:S01]  /*16ea0*/  F2FP.F16.F32.PACK_AB R177, R30, R177 ;  /* 0x000000b11eb1723e */ /* 0x000fe200000000ff */
        /* <DEDUP_REMOVED lines=67> */
[----:B------:R-:W-:Y:S01]  /*172e0*/  IMAD.MOV.U32 R9, RZ, RZ, R186 ;  /* 0x000000ffff097224 */ /* 0x000fe200078e00ba */
[----:B------:R-:W-:Y:S01]  /*172f0*/  MOV R12, R8 ;  /* 0x00000008000c7202 */ /* 0x000fe20000000f00 */
[----:B------:R-:W-:-:S02]  /*17300*/  IMAD.MOV.U32 R14, RZ, RZ, R22 ;  /* 0x000000ffff0e7224 */ /* 0x000fc400078e0016 */
[----:B------:R-:W-:Y:S01]  /*17310*/  IMAD.MOV.U32 R6, RZ, RZ, R0 ;  /* 0x000000ffff067224 */ /* 0x000fe200078e0000 */
[----:B------:R-:W-:Y:S06]  /*17320*/  @P2 BRA `(.L_x_7955) ;  /* 0xffffffdc009c2947 */ /* 0x000fec000383ffff */
.L_x_7945:
[----:B------:R-:W-:-:S13]  /*17330*/  ISETP.GE.AND P2, PT, R3, R194, PT ;  /* 0x000000c20300720c */ /* 0x000fda0003f46270 */
[----:B------:R-:W-:Y:S05]  /*17340*/  @!P2 BRA `(.L_x_7956) ;  /* 0x00000030008ca947 */ /* 0x000fea0003800000 */
[----:B------:R-:W-:Y:S02]  /*17350*/  IMAD.MOV.U32 R6, RZ, RZ, R8 ;  /* 0x000000ffff067224 */ /* 0x000fe400078e0008 */
[----:B------:R-:W-:Y:S02]  /*17360*/  IMAD.MOV.U32 R12, RZ, RZ, R0 ;  /* 0x000000ffff0c7224 */ /* 0x000fe400078e0000 */
[----:B------:R-:W-:Y:S02]  /*17370*/  IMAD.MOV.U32 R9, RZ, RZ, R186 ;  /* 0x000000ffff097224 */ /* 0x000fe400078e00ba */
[----:B------:R-:W-:-:S07]  /*17380*/  IMAD.MOV.U32 R13, RZ, RZ, R22 ;  /* 0x000000ffff0d7224 */ /* 0x000fce00078e0016 */
.L_x_7974:
        /* <DEDUP_REMOVED lines=10> */
.L_x_7958:
[----:B------:R-:W-:Y:S01]  /*17430*/  IMAD R0, R22, 0x8, R2 ;  /* 0x0000000816007824 */ /* 0x000fe200078e0202 */
[----:B------:R-:W-:-:S04]  /*17440*/  SHF.L.U32 R11, R186, 0x1f, RZ ;  /* 0x0000001fba0b7819 */ /* 0x000fc800000006ff */
[----:B------:R0:W1:Y:S01]  /*17450*/  SYNCS.PHASECHK.TRANS64.TRYWAIT P3, [R0+URZ+0x28830], R11 ;  /* 0x0288300b000075a7 */ /* 0x000062000806017f */
[----:B------:R-:W-:Y:S05]  /*17460*/  @!P0 BRA `(.L_x_7959) ;  /* 0x0000000000048947 */ /* 0x000fea0003800000 */
[----:B------:R-:W-:Y:S01]  /*17470*/  BPT.TRAP 0x1 ;  /* 0x000000040000795c */ /* 0x000fe20000300000 */
.L_x_7959:
[----:B------:R-:W-:Y:S04]  /*17480*/  BSSY B0, `(.L_x_7957) ;  /* 0x0000004000007945 */ /* 0x000fe80003800000 */
[----:B-1----:R-:W-:Y:S05]  /*17490*/  @P3 BRA `(.L_x_7960) ;  /* 0x0000000000083947 */ /* 0x002fea0003800000 */
[----:B------:R-:W1:Y:S02]  /*174a0*/  SYNCS.PHASECHK.TRANS64.TRYWAIT P3, [R0+URZ+0x28830], R11 ;  /* 0x0288300b000075a7 */ /* 0x000e64000806017f */
[----:B-1----:R-:W-:Y:S05]  /*174b0*/  @!P3 BRA `(.L_x_7961) ;  /* 0x0000010c0040b947 */ /* 0x002fea0003800000 */
.L_x_7960:
[----:B------:R-:W-:Y:S05]  /*174c0*/  BSYNC B0 ;  /* 0x0000000000007941 */ /* 0x000fea0003800000 */
.L_x_7957:
[----:B01----:R-:W0:Y:S01]  /*174d0*/  S2R R0, SR_TID.X ;  /* 0x0000000000007919 */ /* 0x003e220000002100 */
[----:B------:R-:W-:Y:S05]  /*174e0*/  WARPSYNC.ALL ;  /* 0x0000000000007948 */ /* 0x000fea0003800000 */
[----:B------:R-:W-:Y:S02]  /*174f0*/  IMAD R10, R22, 0x800, R7 ;  /* 0x00000800160a7824 */ /* 0x000fe400078e0207 */
        /* <DEDUP_REMOVED lines=9> */
[----:B------:R-:W-:Y:S01]  /*17590*/  IMAD.MOV.U32 R21, RZ, RZ, 0x40000040 ;  /* 0x40000040ff157424 */ /* 0x000fe200078e00ff */
[----:B------:R-:W-:Y:S01]  /*175a0*/  R2UR UR31, R25 ;  /* 0x00000000191f72ca */ /* 0x000fe200000e0000 */
[----:B------:R-:W-:Y:S01]  /*175b0*/  VIADD R14, R10, 0x6 ;  /* 0x000000060a0e7836 */ /* 0x000fe20000000000 */
[----:B------:R-:W-:Y:S01]  /*175c0*/  R2UR UR30, R24 ;  /* 0x00000000181e72ca */ /* 0x000fe200000e0000 */
[----:B------:R-:W-:Y:S01]  /*175d0*/  IMAD.MOV.U32 R15, RZ, RZ, 0x40000040 ;  /* 0x40000040ff0f7424 */ /* 0x000fe200078e00ff */
[----:B------:R-:W-:Y:S01]  /*175e0*/  R2UR UR10, R20 ;  /* 0x00000000140a72ca */ /* 0x000fe200000e0000 */
[----:B------:R-:W-:Y:S01]  /*175f0*/  VIADD R20, R10, 0x400 ;  /* 0x000004000a147836 */ /* 0x000fe20000000000 */
[----:B------:R-:W-:-:S02]  /*17600*/  R2UR UR11, R21 ;  /* 0x00000000150b72ca */ /* 0x000fc400000e0000 */
[----:B------:R-:W-:Y:S01]  /*17610*/  R2UR UR18, R14 ;  /* 0x000000000e1272ca */ /* 0x000fe200000e0000 */
[C---:B------:R-:W-:Y:S01]  /*17620*/  VIADD R14, R10.reuse, 0x402 ;  /* 0x000004020a0e7836 */ /* 0x040fe20000000000 */
[----:B------:R-:W-:Y:S01]  /*17630*/  R2UR UR19, R15 ;  /* 0x000000000f1372ca */ /* 0x000fe200000e0000 */
[----:B------:R-:W-:Y:S01]  /*17640*/  VIADD R10, R10, 0x406 ;  /* 0x000004060a0a7836 */ /* 0x000fe20000000000 */
[----:B------:R-:W-:Y:S02]  /*17650*/  R2UR UR22, R20 ;  /* 0x00000000141672ca */ /* 0x000fe400000e0000 */
[----:B0-----:R-:W-:Y:S02]  /*17660*/  SHF.R.U32.HI R0, RZ, 0x7, R0 ;  /* 0x00000007ff007819 */ /* 0x001fe40000011600 */
[----:B------:R-:W-:Y:S02]  /*17670*/  R2UR UR23, R21 ;  /* 0x00000000151772ca */ /* 0x000fe400000e0000 */
[----:B------:R-:W-:Y:S01]  /*17680*/  R2UR UR26, R14 ;  /* 0x000000000e1a72ca */ /* 0x000fe200000e0000 */
[----:B------:R-:W-:Y:S01]  /*17690*/  VIADD R0, R0, 0x8 ;  /* 0x0000000800007836 */ /* 0x000fe20000000000 */
[----:B------:R-:W-:-:S02]  /*176a0*/  R2UR UR27, R15 ;  /* 0x000000000f1b72ca */ /* 0x000fc400000e0000 */
        /* <DEDUP_REMOVED lines=30> */
.L_x_7963:
[----:B------:R-:W-:Y:S01]  /*17890*/  SHF.L.U32 R0, R9, 0x1f, RZ ;  /* 0x0000001f09007819 */ /* 0x000fe200000006ff */
[----:B------:R-:W-:-:S04]  /*178a0*/  IMAD R8, R13, 0x8, R2 ;  /* 0x000000080d087824 */ /* 0x000fc800078e0202 */
[----:B------:R0:W1:Y:S01]  /*178b0*/  SYNCS.PHASECHK.TRANS64.TRYWAIT P2, [R8+URZ+0x28850], R0 ;  /* 0x02885000080075a7 */ /* 0x000062000804017f */
[----:B------:R-:W-:Y:S05]  /*178c0*/  @!P0 BRA `(.L_x_7964) ;  /* 0x0000000000048947 */ /* 0x000fea0003800000 */
[----:B------:R-:W-:Y:S01]  /*178d0*/  BPT.TRAP 0x1 ;  /* 0x000000040000795c */ /* 0x000fe20000300000 */
.L_x_7964:
[----:B-1----:R-:W-:Y:S05]  /*178e0*/  @P2 BRA `(.L_x_7962) ;  /* 0x0000000000082947 */ /* 0x002fea0003800000 */
[----:B------:R-:W1:Y:S02]  /*178f0*/  SYNCS.PHASECHK.TRANS64.TRYWAIT P2, [R8+URZ+0x28850], R0 ;  /* 0x02885000080075a7 */ /* 0x000e64000804017f */
[----:B-1----:R-:W-:Y:S05]  /*17900*/  @!P2 BRA `(.L_x_7965) ;  /* 0x000001080040a947 */ /* 0x002fea0003800000 */
.L_x_7962:
        /* <DEDUP_REMOVED lines=10> */
[----:B------:R-:W-:Y:S01]  /*179b0*/  LOP3.LUT R0, R0, 0x4000000, RZ, 0xfc, !PT ;  /* 0x0400000000007812 */ /* 0x000fe200078efcff */
[----:B------:R-:W-:-:S04]  /*179c0*/  IMAD.IADD R20, R195, 0x1, R192 ;  /* 0x00000001c3147824 */ /* 0x000fc800078e02c0 */
[----:B------:R-:W-:Y:S02]  /*179d0*/  IMAD R8, R13, 0x800, R0 ;  /* 0x000008000d087824 */ /* 0x000fe400078e0200 */
[----:B------:R-:W1:Y:S02]  /*179e0*/  @P4 LDC R0, c[0x0][0x450] ;  /* 0x00011400ff004b82 */ /* 0x000e640000000800 */
[C---:B------:R-:W-:Y:S01]  /*179f0*/  VIADD R10, R8.reuse, 0x80 ;  /* 0x00000080080a7836 */ /* 0x040fe20000000000 */
[----:B------:R-:W-:-:S13]  /*17a00*/  R2UR UR6, R8 ;  /* 0x00000000080672ca */ /* 0x000fda00000e0000 */
        /* <DEDUP_REMOVED lines=44> */
[----:B------:R-:W-:Y:S01]  /*17cd0*/  @!P1 IMAD R8, R22, 0x8, R2 ;  /* 0x0000000816089824 */ /* 0x000fe200078e0202 */
[----:B------:R-:W-:Y:S02]  /*17ce0*/  R2UR UR7, R9 ;  /* 0x00000000090772ca */ /* 0x000fe400000e0000 */
[----:B------:R-:W0:Y:S01]  /*17cf0*/  @P4 LDC R9, c[0x0][0x44c] ;  /* 0x00011300ff094b82 */ /* 0x000e220000000800 */
[----:B------:R-:W-:-:S05]  /*17d00*/  @!P1 VIADD R10, R8, 0x28840 ;  /* 0x00028840080a9836 */ /* 0x000fca0000000000 */
[----:B------:R-:W-:Y:S01]  /*17d10*/  @!P1 PRMT R10, RZ, 0x654, R10 ;  /* 0x00000654ff0a9816 */ /* 0x000fe2000000000a */
[----:B0-----:R-:W-:-:S05]  /*17d20*/  @P4 IMAD.HI.U32 R9, R20, R9, RZ ;  /* 0x0000000914094227 */ /* 0x001fca00078e00ff */
[----:B-1----:R-:W-:Y:S01]  /*17d30*/  @P4 SHF.R.U32.HI R20, RZ, R0, R9 ;  /* 0x00000000ff144219 */ /* 0x002fe20000011609 */
[----:B------:R-:W-:Y:S01]  /*17d40*/  IMAD.SHL.U32 R0, R3, 0x80, RZ ;  /* 0x0000008003007824 */ /* 0x000fe200078e00ff */
[----:B------:R-:W-:-:S04]  /*17d50*/  IADD3 R9, -R14, 0xb, RZ ;  /* 0x0000000b0e097810 */ /* 0x000fc80007ffe1ff */
[----:B------:R-:W-:-:S04]  /*17d60*/  IADD3 R8, -R188, 0x1, -R0 ;  /* 0x00000001bc087810 */ /* 0x000fc80007ffe900 */
[----:B------:R-:W-:-:S05]  /*17d70*/  IADD3 R8, -R187, R8, R189 ;  /* 0x00000008bb087210 */ /* 0x000fca0007ffe1bd */
[----:B------:R-:W-:Y:S01]  /*17d80*/  VIADD R15, R8, UR53 ;  /* 0x00000035080f7c36 */ /* 0x000fe20008000000 */
[----:B------:R-:W-:Y:S02]  /*17d90*/  WARPGROUP.DEPBAR.LE gsb0, 0x0 ;  /* 0x00008000000079c5 */ /* 0x000fe40000010000 */
[----:B------:R-:W-:-:S06]  /*17da0*/  WARPGROUP.ARRIVE ;  /* 0x00000000000079c5 */ /* 0x000fcc0000000000 */
[----:B------:R-:W-:Y:S01]  /*17db0*/  HGMMA.64x128x16.F32 R88, R152, gdesc[UR4].tnspB, R88, gsb0 ;  /* 0x41e0000498587df0 */ /* 0x000fe20008000858 */
[----:B------:R-:W-:-:S06]  /*17dc0*/  ULOP3.LUT UR6, URZ, UR54, URZ, 0x33, !UPT ;  /* 0x000000363f067292 */ /* 0x000fcc000f8e333f */
[----:B------:R-:W-:Y:S01]  /*17dd0*/  VIADD R14, R8, UR6 ;  /* 0x00000006080e7c36 */ /* 0x000fe20008000000 */
[----:B------:R-:W-:Y:S02]  /*17de0*/  WARPGROUP.DEPBAR.LE gsb0, 0x0 ;  /* 0x00008000000079c5 */ /* 0x000fe40000010000 */
[----:B------:R-:W0:Y:S01]  /*17df0*/  SHFL.IDX PT, R152, R20, RZ, 0x1c1f ;  /* 0x001c1fff14987589 */ /* 0x000e2200000e0000 */
[----:B------:R1:W-:Y:S06]  /*17e00*/  BAR.ARV R9, 0x100 ;  /* 0x000400090000751d */ /* 0x0003ec0000002000 */
[----:B------:R2:W-:Y:S01]  /*17e10*/  @!P1 SYNCS.ARRIVE.TRANS64.RED.A1T0 RZ, [R10+URZ], RZ ;  /* 0x000000ff0aff99a7 */ /* 0x0005e2000810043f */
[----:B0-----:R-:W-:-:S02]  /*17e20*/  IMAD.IADD R11, R15, 0x1, R152 ;  /* 0x000000010f0b7824 */ /* 0x001fc400078e0298 */
[----:B--2---:R-:W-:Y:S01]  /*17e30*/  IMAD.IADD R10, R14, 0x1, R152 ;  /* 0x000000010e0a7824 */ /* 0x004fe200078e0298 */
[----:B-1----:R-:W-:Y:S06]  /*17e40*/  @!P5 BRA `(.L_x_7966) ;  /* 0x000000000058d947 */ /* 0x002fec0003800000 */
        /* <DEDUP_REMOVED lines=12> */
.L_x_7968:
[----:B------:R-:W-:-:S05]  /*17f10*/  IMAD.U32 R21, RZ, RZ, UR48 ;  /* 0x00000030ff157e24 */ /* 0x000fca000f8e00ff */
[----:B------:R-:W-:-:S13]  /*17f20*/  ISETP.NE.AND P2, PT, R21, 0x1, PT ;  /* 0x000000011500780c */ /* 0x000fda0003f45270 */
[----:B------:R-:W0:Y:S02]  /*17f30*/  @P2 LDC.64 R8, c[0x0][0x9e8] ;  /* 0x00027a00ff082b82 */ /* 0x000e240000000a00 */
[----:B0-----:R-:W-:-:S05]  /*17f40*/  @P2 IMAD.HI.U32 R8, R153, R8, RZ ;  /* 0x0000000899082227 */ /* 0x001fca00078e00ff */
[----:B------:R-:W-:-:S07]  /*17f50*/  @P2 SHF.R.U32.HI R153, RZ, R9, R8 ;  /* 0x00000009ff992219 */ /* 0x000fce0000011608 */
.L_x_7969:
[----:B------:R-:W-:Y:S05]  /*17f60*/  BSYNC B0 ;  /* 0x0000000000007941 */ /* 0x000fea0003800000 */
.L_x_7967:
[----:B------:R-:W-:-:S04]  /*17f70*/  IMAD R153, R153, R21, -R0 ;  /* 0x0000001599997224 */ /* 0x000fc800078e0a00 */
[----:B------:R-:W-:-:S05]  /*17f80*/  IMAD.IADD R8, R153, 0x1, -R188 ;  /* 0x0000000199087824 */ /* 0x000fca00078e0abc */
[----:B------:R-:W-:Y:S02]  /*17f90*/  VIADDMNMX R11, R8, R21, R11, PT ;  /* 0x00000015080b7246 */ /* 0x000fe4000380010b */
[----:B------:R-:W-:-:S07]  /*17fa0*/  VIMNMX R10, R10, R8, !PT ;  /* 0x000000080a0a7248 */ /* 0x000fce0007fe0100 */
.L_x_7966:
        /* <DEDUP_REMOVED lines=113> */
.L_x_7972:
[----:B------:R-:W-:-:S05]  /*186c0*/  IMAD.U32 R10, RZ, RZ, UR48 ;  /* 0x00000030ff0a7e24 */ /* 0x000fca000f8e00ff */
[----:B------:R-:W-:-:S13]  /*186d0*/  ISETP.NE.AND P3, PT, R10, 0x1, PT ;  /* 0x000000010a00780c */ /* 0x000fda0003f65270 */
[----:B------:R-:W0:Y:S02]  /*186e0*/  @P3 LDC.64 R8, c[0x0][0x9e8] ;  /* 0x00027a00ff083b82 */ /* 0x000e240000000a00 */
[----:B0-----:R-:W-:-:S05]  /*186f0*/  @P3 IMAD.HI.U32 R8, R11, R8, RZ ;  /* 0x000000080b083227 */ /* 0x001fca00078e00ff */
[----:B------:R-:W-:-:S07]  /*18700*/  @P3 SHF.R.U32.HI R11, RZ, R9, R8 ;  /* 0x00000009ff0b3219 */ /* 0x000fce0000011608 */
.L_x_7973:
[----:B------:R-:W-:Y:S05]  /*18710*/  BSYNC B0 ;  /* 0x0000000000007941 */ /* 0x000fea0003800000 */
.L_x_7971:
[----:B------:R-:W-:-:S04]  /*18720*/  IMAD R11, R11, R10, -R0 ;  /* 0x0000000a0b0b7224 */ /* 0x000fc800078e0a00 */
[----:B------:R-:W-:-:S05]  /*18730*/  IMAD.IADD R11, R11, 0x1, -R188 ;  /* 0x000000010b0b7824 */ /* 0x000fca00078e0abc */
[----:B------:R-:W-:Y:S02]  /*18740*/  VIADDMNMX R15, R11, R10, R15, PT ;  /* 0x0000000a0b0f7246 */ /* 0x000fe4000380010f */
[----:B------:R-:W-:-:S07]  /*18750*/  VIMNMX R14, R14, R11, !PT ;  /* 0x0000000b0e0e7248 */ /* 0x000fce0007fe0100 */
.L_x_7970:
[----:B------:R-:W-:Y:S01]  /*18760*/  ISETP.GT.AND P3, PT, R14, 0x1, P2 ;  /* 0x000000010e00780c */ /* 0x000fe20001764270 */
[----:B------:R-:W-:Y:S01]  /*18770*/  UMOV UR46, UR47 ;  /* 0x0000002f002e7c82 */ /* 0x000fe20008000000 */
[----:B------:R-:W-:Y:S01]  /*18780*/  FMNMX.FTZ R0, R24, R12, !PT ;  /* 0x0000000c18007209 */ /* 0x000fe20007810000 */
[----:B------:R-:W-:Y:S01]  /*18790*/  @!P1 IMAD R13, R13, 0x8, R2 ;  /* 0x000000080d0d9824 */ /* 0x000fe200078e0202 */
[----:B------:R-:W-:Y:S02]  /*187a0*/  ISETP.LT.OR P3, PT, R15, 0x2, P3 ;  /* 0x000000020f00780c */ /* 0x000fe40001f61670 */
[----:B------:R-:W-:Y:S01]  /*187b0*/  FMNMX.FTZ R9, R25, R0, !PT ;  /* 0x0000000019097209 */ /* 0x000fe20007810000 */
[----:B------:R-:W-:Y:S01]  /*187c0*/  @!P1 VIADD R13, R13, 0x28860 ;  /* 0x000288600d0d9836 */ /* 0x000fe20000000000 */
        /* <DEDUP_REMOVED lines=171> */
[----:B------:R-:W-:-:S03]  /*19280*/  FFMA.FTZ R85, R85, UR46, -R8 ;  /* 0x0000002e55557c23 */ /* 0x000fc60008010808 */
[----:B------:R-:W-:Y:S02]  /*19290*/  FMNMX.FTZ R20, R50, R21, !PT ;  /* 0x0000001532147209 */ /* 0x000fe40007810000 */
[----:B------:R-:W-:Y:S02]  /*192a0*/  MUFU.EX2 R180, R180 ;  /* 0x000000b400b47308 */ /* 0x000fe40000000800 */
[----:B------:R-:W-:Y:S01]  /*192b0*/  FMNMX.FTZ R21, R51, R20, !PT ;  /* 0x0000001433157209 */ /* 0x000fe20007810000 */
[----:B------:R-:W-:-:S03]  /*192c0*/  FFMA.FTZ R20, R45, UR46, -R8 ;  /* 0x0000002e2d147c23 */ /* 0x000fc60008010808 */
        /* <DEDUP_REMOVED lines=26> */
[----:B------:R-:W-:Y:S01]  /*19470*/  FMNMX.FTZ R32, R86, R29, !PT ;  /* 0x0000001d56207209 */ /* 0x000fe20007810000 */
[--C-:B------:R-:W-:Y:S01]  /*19480*/  FFMA.FTZ R29, R65, UR46, -R8.reuse ;  /* 0x0000002e411d7c23 */ /* 0x100fe20008010808 */
[----:B------:R-:W-:Y:S02]  /*19490*/  MUFU.EX2 R20, R20 ;  /* 0x0000001400147308 */ /* 0x000fe40000000800 */
[----:B0-----:R-:W-:Y:S01]  /*194a0*/  FMNMX.FTZ R33, R87, R32, !PT ;  /* 0x0000002057217209 */ /* 0x001fe20007810000 */
[----:B------:R-:W-:-:S04]  /*194b0*/  FFMA.FTZ R32, R69, UR46, -R8 ;  /* 0x0000002e45207c23 */ /* 0x000fc80008010808 */
[----:B------:R-:W0:Y:S01]  /*194c0*/  SHFL.BFLY PT, R40, R33, 0x2, 0x1f ;  /* 0x0c401f0021287f89 */ /* 0x000e2200000e0000 */
[----:B------:R-:W-:Y:S08]  /*194d0*/  MUFU.EX2 R168, R168 ;  /* 0x000000a800a87308 */ /* 0x000ff00000000800 */
[----:B------:R-:W-:Y:S08]  /*194e0*/  MUFU.EX2 R21, R49 ;  /* 0x0000003100157308 */ /* 0x000ff00000000800 */
[----:B------:R-:W-:Y:S01]  /*194f0*/  MUFU.EX2 R170, R170 ;  /* 0x000000aa00aa7308 */ /* 0x000fe20000000800 */
[----:B0-----:R-:W-:-:S07]  /*19500*/  FMNMX.FTZ R40, R33, R40, !PT ;  /* 0x0000002821287209 */ /* 0x001fce0007810000 */
[----:B------:R-:W-:Y:S01]  /*19510*/  MUFU.EX2 R24, R24 ;  /* 0x0000001800187308 */ /* 0x000fe20000000800 */
[----:B-1----:R-:W0:Y:S07]  /*19520*/  SHFL.BFLY PT, R41, R40, 0x1, 0x1f ;  /* 0x0c201f0028297f89 */ /* 0x002e2e00000e0000 */
[----:B------:R-:W-:Y:S08]  /*19530*/  MUFU.EX2 R164, R164 ;  /* 0x000000a400a47308 */ /* 0x000ff00000000800 */
[----:B------:R-:W-:Y:S08]  /*19540*/  MUFU.EX2 R25, R57 ;  /* 0x0000003900197308 */ /* 0x000ff00000000800 */
[----:B------:R-:W-:Y:S01]  /*19550*/  MUFU.EX2 R166, R166 ;  /* 0x000000a600a67308 */ /* 0x000fe20000000800 */
[----:B0-----:R-:W-:-:S02]  /*19560*/  FMNMX.FTZ R8, R40, R41, !PT ;  /* 0x0000002928087209 */ /* 0x001fc40007810000 */
[----:B------:R-:W-:Y:S02]  /*19570*/  FSEL R41, R0, RZ, P3 ;  /* 0x000000ff00297208 */ /* 0x000fe40001800000 */
[C---:B------:R-:W-:Y:S01]  /*19580*/  FSETP.NEU.FTZ.AND P2, PT, R8.reuse, -INF , PT ;  /* 0xff8000000800780b */ /* 0x040fe20003f5d000 */
[----:B------:R-:W-:Y:S02]  /*19590*/  FMUL.FTZ R44, R8, UR46 ;  /* 0x0000002e082c7c20 */ /* 0x000fe40008410000 */
[----:B------:R-:W-:Y:S01]  /*195a0*/  MUFU.EX2 R28, R28 ;  /* 0x0000001c001c7308 */ /* 0x000fe20000000800 */
[----:B------:R-:W-:-:S04]  /*195b0*/  FADD.FTZ R41, -R41, R12 ;  /* 0x0000000c29297221 */ /* 0x000fc80000010100 */
[----:B------:R-:W-:Y:S01]  /*195c0*/  FMUL.FTZ R12, R41, UR46 ;  /* 0x0000002e290c7c20 */ /* 0x000fe20008410000 */
[----:B------:R-:W-:Y:S02]  /*195d0*/  FSEL R41, R44, RZ, P2 ;  /* 0x000000ff2c297208 */ /* 0x000fe40001000000 */
[----:B------:R-:W-:Y:S03]  /*195e0*/  MUFU.EX2 R160, R160 ;  /* 0x000000a000a07308 */ /* 0x000fe60000000800 */
        /* <DEDUP_REMOVED lines=9> */
[----:B------:R-:W-:Y:S01]  /*19680*/  FFMA.FTZ R30, R35, UR46, -R41 ;  /* 0x0000002e231e7c23 */ /* 0x000fe20008010829 */
[----:B------:R-:W-:Y:S01]  /*19690*/  @!P1 PRMT R34, RZ, 0x654, R13 ;  /* 0x00000654ff229816 */ /* 0x000fe2000000000d */
[--C-:B------:R-:W-:Y:S01]  /*196a0*/  FFMA.FTZ R13, R43, UR46, -R41.reuse ;  /* 0x0000002e2b0d7c23 */ /* 0x100fe20008010829 */
[--C-:B------:R-:W-:Y:S01]  /*196b0*/  FFMA.FTZ R175, R46, UR46, -R41.reuse ;  /* 0x0000002e2eaf7c23 */ /* 0x100fe20008010829 */
[----:B------:R-:W-:Y:S01]  /*196c0*/  MUFU.EX2 R181, R181 ;  /* 0x000000b500b57308 */ /* 0x000fe20000000800 */
[----:B------:R1:W-:Y:S01]  /*196d0*/  @!P1 SYNCS.ARRIVE.TRANS64.RED.A1T0 RZ, [R34+URZ], RZ ;  /* 0x000000ff22ff99a7 */ /* 0x0003e2000810043f */
[--C-:B------:R-:W-:Y:S01]  /*196e0*/  FFMA.FTZ R169, R50, UR46, -R41.reuse ;  /* 0x0000002e32a97c23 */ /* 0x100fe20008010829 */
[--C-:B------:R-:W-:Y:S01]  /*196f0*/  FFMA.FTZ R35, R51, UR46, -R41.reuse ;  /* 0x0000002e33237c23 */ /* 0x100fe20008010829 */
[--C-:B------:R-:W-:Y:S01]  /*19700*/  FFMA.FTZ R171, R54, UR46, -R41.reuse ;  /* 0x0000002e36ab7c23 */ /* 0x100fe20008010829 */
[--C-:B------:R-:W-:Y:S01]  /*19710*/  FFMA.FTZ R165, R58, UR46, -R41.reuse ;  /* 0x0000002e3aa57c23 */ /* 0x100fe20008010829 */
[--C-:B------:R-:W-:Y:S01]  /*19720*/  FFMA.FTZ R59, R59, UR46, -R41.reuse ;  /* 0x0000002e3b3b7c23 */ /* 0x100fe20008010829 */
[--C-:B------:R-:W-:Y:S01]  /*19730*/  FFMA.FTZ R167, R62, UR46, -R41.reuse ;  /* 0x0000002e3ea77c23 */ /* 0x100fe20008010829 */
[----:B------:R-:W-:Y:S01]  /*19740*/  MUFU.EX2 R26, R26 ;  /* 0x0000001a001a7308 */ /* 0x000fe20000000800 */
[----:B0-----:R-:W-:Y:S01]  /*19750*/  FFMA.FTZ R38, R12, R5, R180 ;  /* 0x000000050c267223 */ /* 0x001fe200000100b4 */
[--C-:B-1----:R-:W-:Y:S01]  /*19760*/  FFMA.FTZ R34, R47, UR46, -R41.reuse ;  /* 0x0000002e2f227c23 */ /* 0x102fe20008010829 */
[----:B------:R-:W-:Y:S01]  /*19770*/  F2FP.F16.F32.PACK_AB R180, R9, R180 ;  /* 0x000000b409b4723e */ /* 0x000fe200000000ff */
[--C-:B------:R-:W-:Y:S01]  /*19780*/  FFMA.FTZ R63, R63, UR46, -R41.reuse ;  /* 0x0000002e3f3f7c23 */ /* 0x100fe20008010829 */
[----:B------:R-:W-:Y:S01]  /*19790*/  FADD.FTZ R5, R9, R38 ;  /* 0x0000002609057221 */ /* 0x000fe20000010000 */
[--C-:B------:R-:W-:Y:S01]  /*197a0*/  FFMA.FTZ R38, R55, UR46, -R41.reuse ;  /* 0x0000002e37267c23 */ /* 0x100fe20008010829 */
[----:B------:R-:W-:Y:S01]  /*197b0*/  FFMA.FTZ R66, R66, UR46, -R41 ;  /* 0x0000002e42427c23 */ /* 0x000fe20008010829 */
[----:B------:R-:W-:Y:S01]  /*197c0*/  MUFU.EX2 R183, R183 ;  /* 0x000000b700b77308 */ /* 0x000fe20000000800 */
[----:B------:R-:W-:Y:S01]  /*197d0*/  FADD.FTZ R5, R182, R5 ;  /* 0x00000005b6057221 */ /* 0x000fe20000010000 */
[----:B------:R-:W-:Y:S01]  /*197e0*/  F2FP.F16.F32.PACK_AB R182, R10, R182 ;  /* 0x000000b60ab6723e */ /* 0x000fe200000000ff */
[--C-:B------:R-:W-:Y:S01]  /*197f0*/  FFMA.FTZ R67, R67, UR46, -R41.reuse ;  /* 0x0000002e43437c23 */ /* 0x100fe20008010829 */
[----:B------:R-:W-:Y:S01]  /*19800*/  FFMA.FTZ R70, R70, UR46, -R41 ;  /* 0x0000002e46467c23 */ /* 0x000fe20008010829 */
[----:B------:R-:W-:Y:S01]  /*19810*/  FADD.FTZ R5, R10, R5 ;  /* 0x000000050a057221 */ /* 0x000fe20000010000 */
[--C-:B------:R-:W-:Y:S01]  /*19820*/  FFMA.FTZ R71, R71, UR46, -R41.reuse ;  /* 0x0000002e47477c23 */ /* 0x100fe20008010829 */
[----:B------:R-:W-:Y:S01]  /*19830*/  FFMA.FTZ R74, R74, UR46, -R41 ;  /* 0x0000002e4a4a7c23 */ /* 0x000fe20008010829 */
[----:B------:R-:W-:Y:S01]  /*19840*/  MUFU.EX2 R29, R29 ;  /* 0x0000001d001d7308 */ /* 0x000fe20000000800 */
[----:B------:R-:W-:Y:S01]  /*19850*/  FADD.FTZ R42, R176, R5 ;  /* 0x00000005b02a7221 */ /* 0x000fe20000010000 */
[----:B------:R-:W-:Y:S01]  /*19860*/  F2FP.F16.F32.PACK_AB R176, R11, R176 ;  /* 0x000000b00bb0723e */ /* 0x000fe200000000ff */
[--C-:B------:R-:W-:Y:S01]  /*19870*/  FFMA.FTZ R75, R75, UR46, -R41.reuse ;  /* 0x0000002e4b4b7c23 */ /* 0x100fe20008010829 */
        /* <DEDUP_REMOVED lines=10> */
[----:B------:R-:W-:Y:S01]  /*19920*/  FFMA.FTZ R41, R87, UR46, -R41 ;  /* 0x0000002e57297c23 */ /* 0x000fe20008010829 */
[-C--:B------:R-:W-:Y:S01]  /*19930*/  FMUL.FTZ R88, R88, R12.reuse ;  /* 0x0000000c58587220 */ /* 0x080fe20000410000 */
[----:B------:R-:W-:Y:S01]  /*19940*/  MUFU.EX2 R162, R162 ;  /* 0x000000a200a27308 */ /* 0x000fe20000000800 */
        /* <DEDUP_REMOVED lines=9> */
[----:B------:R-:W-:Y:S01]  /*199e0*/  FSEL R5, R8, RZ, P2 ;  /* 0x000000ff08057208 */ /* 0x000fe20001000000 */
[----:B------:R-:W-:Y:S01]  /*199f0*/  FMUL.FTZ R100, R100, R12 ;  /* 0x0000000c64647220 */ /* 0x000fe20000410000 */
[----:B------:R-:W-:Y:S01]  /*19a00*/  ISETP.GT.AND P2, PT, R3, R194, PT ;  /* 0x000000c20300720c */ /* 0x000fe20003f44270 */
        /* <DEDUP_REMOVED lines=48> */
[----:B------:R-:W-:Y:S01]  /*19d10*/  FADD.FTZ R39, R32, R39 ;  /* 0x0000002720277221 */ /* 0x000fe20000010000 */
[----:B-1----:R-:W-:Y:S01]  /*19d20*/  FADD.FTZ R10, R30, R5 ;  /* 0x000000051e0a7221 */ /* 0x002fe20000010000 */
[-C--:B------:R-:W-:Y:S01]  /*19d30*/  FMUL.FTZ R148, R148, R12.reuse ;  /* 0x0000000c94947220 */ /* 0x080fe20000410000 */
[----:B------:R-:W1:Y:S01]  /*19d40*/  MUFU.EX2 R31, R31 ;  /* 0x0000001f001f7308 */ /* 0x000e620000000800 */
[----:B--2---:R-:W-:Y:S01]  /*19d50*/  FADD.FTZ R14, R156, R39 ;  /* 0x000000279c0e7221 */ /* 0x004fe20000010000 */
[----:B0-----:R-:W-:Y:S01]  /*19d60*/  FADD.FTZ R10, R179, R10 ;  /* 0x0000000ab30a7221 */ /* 0x001fe20000010000 */
[----:B------:R-:W-:Y:S01]  /*19d70*/  FMUL.FTZ R149, R149, R12 ;  /* 0x0000000c95957220 */ /* 0x000fe20000410000 */
[-C--:B------:R-:W-:Y:S01]  /*19d80*/  FMUL.FTZ R90, R90, R6.reuse ;  /* 0x000000065a5a7220 */ /* 0x080fe20000410000 */
[-C--:B------:R-:W-:Y:S01]  /*19d90*/  FMUL.FTZ R91, R91, R6.reuse ;  /* 0x000000065b5b7220 */ /* 0x080fe20000410000 */
[-C--:B------:R-:W-:Y:S01]  /*19da0*/  FMUL.FTZ R94, R94, R6.reuse ;  /* 0x000000065e5e7220 */ /* 0x080fe20000410000 */
        /* <DEDUP_REMOVED lines=38> */
[----:B------:R-:W-:Y:S01]  /*1a010*/  FMUL.FTZ R151, R151, R6 ;  /* 0x0000000697977220 */ /* 0x000fe20000410000 */
[----:B------:R-:W-:Y:S01]  /*1a020*/  F2FP.F16.F32.PACK_AB R172, R15, R172 ;  /* 0x000000ac0fac723e */ /* 0x000fe200000000ff */
[----:B------:R-:W-:Y:S01]  /*1a030*/  VIADD R3, R3, 0xffffffff ;  /* 0xffffffff03037836 */ /* 0x000fe20000000000 */
[----:B------:R-:W1:Y:S01]  /*1a040*/  MUFU.EX2 R175, R175 ;  /* 0x000000af00af7308 */ /* 0x000e620000000800 */
[C---:B0-----:R-:W-:Y:S01]  /*1a050*/  FADD.FTZ R10, R13.reuse, R10 ;  /* 0x0000000a0d0a7221 */ /* 0x041fe20000010000 */
[----:B------:R-:W-:Y:S01]  /*1a060*/  F2FP.F16.F32.PACK_AB R173, R13, R173 ;  /* 0x000000ad0dad723e */ /* 0x000fe200000000ff */
[----:B------:R-:W-:Y:S01]  /*1a070*/  IMAD.MOV.U32 R13, RZ, RZ, R22 ;  /* 0x000000ffff0d7224 */ /* 0x000fe200078e0016 */
[----:B------:R-:W-:Y:S01]  /*1a080*/  F2FP.F16.F32.PACK_AB R174, R20, R174 ;  /* 0x000000ae14ae723e */ /* 0x000fe200000000ff */
[----:B------:R-:W-:Y:S01]  /*1a090*/  IMAD.MOV.U32 R12, RZ, RZ, R0 ;  /* 0x000000ffff0c7224 */ /* 0x000fe200078e0000 */
[----:B------:R-:W-:Y:S01]  /*1a0a0*/  F2FP.F16.F32.PACK_AB R168, R21, R168 ;  /* 0x000000a815a8723e */ /* 0x000fe200000000ff */
[----:B------:R-:W-:Y:S01]  /*1a0b0*/  IMAD.MOV.U32 R6, RZ, RZ, R8 ;  /* 0x000000ffff067224 */ /* 0x000fe200078e0008 */
[----:B------:R-:W0:Y:S01]  /*1a0c0*/  MUFU.EX2 R34, R34 ;  /* 0x0000002200227308 */ /* 0x000e220000000800 */
[----:B--2---:R-:W-:Y:S01]  /*1a0d0*/  FADD.FTZ R14, R152, R5 ;  /* 0x00000005980e7221 */ /* 0x004fe20000010000 */
[----:B------:R-:W-:-:S02]  /*1a0e0*/  F2FP.F16.F32.PACK_AB R170, R24, R170 ;  /* 0x000000aa18aa723e */ /* 0x000fc400000000ff */
[----:B------:R-:W-:Y:S02]  /*1a0f0*/  F2FP.F16.F32.PACK_AB R164, R25, R164 ;  /* 0x000000a419a4723e */ /* 0x000fe400000000ff */
[----:B------:R-:W-:Y:S02]  /*1a100*/  F2FP.F16.F32.PACK_AB R166, R28, R166 ;  /* 0x000000a61ca6723e */ /* 0x000fe400000000ff */
[----:B------:R-:W2:Y:S01]  /*1a110*/  MUFU.EX2 R37, R37 ;  /* 0x0000002500257308 */ /* 0x000ea20000000800 */
[----:B-1----:R-:W-:Y:S01]  /*1a120*/  FADD.FTZ R5, R175, R10 ;  /* 0x0000000aaf057221 */ /* 0x002fe20000010000 */
[----:B------:R-:W-:Y:S02]  /*1a130*/  F2FP.F16.F32.PACK_AB R160, R29, R160 ;  /* 0x000000a01da0723e */ /* 0x000fe400000000ff */
[----:B------:R-:W-:Y:S02]  /*1a140*/  F2FP.F16.F32.PACK_AB R162, R32, R162 ;  /* 0x000000a220a2723e */ /* 0x000fe400000000ff */
[----:B------:R-:W-:-:S02]  /*1a150*/  F2FP.F16.F32.PACK_AB R156, R33, R156 ;  /* 0x0000009c219c723e */ /* 0x000fc400000000ff */
[----:B------:R-:W1:Y:S01]  /*1a160*/  MUFU.EX2 R169, R169 ;  /* 0x000000a900a97308 */ /* 0x000e620000000800 */
[----:B0-----:R-:W-:Y:S01]  /*1a170*/  FADD.FTZ R10, R34, R5 ;  /* 0x00000005220a7221 */ /* 0x001fe20000010000 */
[----:B------:R-:W-:Y:S02]  /*1a180*/  F2FP.F16.F32.PACK_AB R158, R36, R158 ;  /* 0x0000009e249e723e */ /* 0x000fe400000000ff */
[----:B------:R-:W-:Y:S02]  /*1a190*/  F2FP.F16.F32.PACK_AB R181, R26, R181 ;  /* 0x000000b51ab5723e */ /* 0x000fe400000000ff */
[----:B------:R-:W-:Y:S02]  /*1a1a0*/  F2FP.F16.F32.PACK_AB R183, R27, R183 ;  /* 0x000000b71bb7723e */ /* 0x000fe400000000ff */
[----:B------:R-:W0:Y:S01]  /*1a1b0*/  MUFU.EX2 R154, R154 ;  /* 0x0000009a009a7308 */ /* 0x000e220000000800 */
[C---:B--2---:R-:W-:Y:S01]  /*1a1c0*/  FADD.FTZ R11, R37.reuse, R14 ;  /* 0x0000000e250b7221 */ /* 0x044fe20000010000 */
[----:B------:R-:W-:-:S02]  /*1a1d0*/  F2FP.F16.F32.PACK_AB R152, R37, R152 ;  /* 0x000000982598723e */ /* 0x000fc400000000ff */
[----:B------:R-:W-:Y:S02]  /*1a1e0*/  F2FP.F16.F32.PACK_AB R177, R30, R177 ;  /* 0x000000b11eb1723e */ /* 0x000fe400000000ff */
[----:B------:R-:W-:Y:S02]  /*1a1f0*/  F2FP.F16.F32.PACK_AB R179, R31, R179 ;  /* 0x000000b31fb3723e */ /* 0x000fe400000000ff */
[----:B------:R-:W2:Y:S01]  /*1a200*/  MUFU.EX2 R35, R35 ;  /* 0x0000002300237308 */ /* 0x000ea20000000800 */
[----:B-1----:R-:W-:Y:S01]  /*1a210*/  FADD.FTZ R10, R169, R10 ;  /* 0x0000000aa90a7221 */ /* 0x002fe20000010000 */
        /* <DEDUP_REMOVED lines=18> */
[----:B------:R-:W-:Y:S01]  /*1a340*/  F2FP.F16.F32.PACK_AB R165, R9, R165 ;  /* 0x000000a509a5723e */ /* 0x000fe200000000ff */
[----:B------:R-:W-:-:S05]  /*1a350*/  IMAD.MOV.U32 R9, RZ, RZ, R186 ;  /* 0x000000ffff097224 */ /* 0x000fca00078e00ba */
        /* <DEDUP_REMOVED lines=33> */
[----:B------:R-:W-:Y:S06]  /*1a570*/  @P2 BRA `(.L_x_7974) ;  /* 0xffffffcc00842947 */ /* 0x000fec000383ffff */
.L_x_7956:
[----:B------:R-:W-:Y:S05]  /*1a580*/  WARPSYNC.ALL ;  /* 0x0000000000007948 */ /* 0x000fea0003800000 */
[----:B------:R-:W-:Y:S06]  /*1a590*/  BAR.ARV 0x8, 0x180 ;  /* 0x0206000000007b1d */ /* 0x000fec0000002000 */
[----:B------:R-:W-:Y:S05]  /*1a5a0*/  @!P0 BRA `(.L_x_7975) ;  /* 0x0000000000048947 */ /* 0x000fea0003800000 */
[----:B------:R-:W-:Y:S01]  /*1a5b0*/  BPT.TRAP 0x1 ;  /* 0x000000040000795c */ /* 0x000fe20000300000 */
.L_x_7975:
[----:B------:R-:W-:Y:S01]  /*1a5c0*/  IMAD R10, R22, 0x8, R2 ;  /* 0x00000008160a7824 */ /* 0x000fe200078e0202 */
[----:B------:R-:W-:-:S04]  /*1a5d0*/  SHF.L.U32 R3, R186, 0x1f, RZ ;  /* 0x0000001fba037819 */ /* 0x000fc800000006ff */
[----:B------:R0:W1:Y:S01]  /*1a5e0*/  SYNCS.PHASECHK.TRANS64.TRYWAIT P2, [R10+URZ+0x28850], R3 ;  /* 0x028850030a0075a7 */ /* 0x000062000804017f */
[----:B------:R-:W-:Y:S05]  /*1a5f0*/  @!P0 BRA `(.L_x_7976) ;  /* 0x0000000000048947 */ /* 0x000fea0003800000 */
[----:B------:R-:W-:Y:S01]  /*1a600*/  BPT.TRAP 0x1 ;  /* 0x000000040000795c */ /* 0x000fe20000300000 */
.L_x_7976:
[----:B------:R-:W-:-:S05]  /*1a610*/  VIADD R2, R2, 0x400 ;  /* 0x0000040002027836 */ /* 0x000fca0000000000 */
[----:B------:R-:W-:-:S04]  /*1a620*/  SHF.R.U32.HI R2, RZ, 0x4, R2 ;  /* 0x00000004ff027819 */ /* 0x000fc80000011602 */
[----:B------:R-:W-:-:S04]  /*1a630*/  LOP3.LUT R2, R2, 0x3fff, RZ, 0xc0, !PT ;  /* 0x00003fff02027812 */ /* 0x000fc800078ec0ff */
[----:B------:R-:W-:Y:S01]  /*1a640*/  LOP3.LUT R7, R2, 0x4000000, RZ, 0xfc, !PT ;  /* 0x0400000002077812 */ /* 0x000fe200078efcff */
[----:B-1----:R-:W-:Y:S06]  /*1a650*/  @P2 BRA `(.L_x_7977) ;  /* 0x0000000000082947 */ /* 0x002fec0003800000 */
[----:B------:R-:W1:Y:S02]  /*1a660*/  SYNCS.PHASECHK.TRANS64.TRYWAIT P0, [R10+URZ+0x28850], R3 ;  /* 0x028850030a0075a7 */ /* 0x000e64000800017f */
[----:B-1----:R-:W-:Y:S05]  /*1a670*/  @!P0 BRA `(.L_x_7978) ;  /* 0x000000d800f88947 */ /* 0x002fea0003800000 */
.L_x_7977:
[----:B------:R-:W-:Y:S01]  /*1a680*/  IMAD R2, R22, 0x800, R7 ;  /* 0x0000080016027824 */ /* 0x000fe200078e0207 */
[----:B------:R-:W-:Y:S05]  /*1a690*/  WARPSYNC.ALL ;  /* 0x0000000000007948 */ /* 0x000fea0003800000 */
[----:B01----:R-:W-:Y:S01]  /*1a6a0*/  IMAD.MOV.U32 R3, RZ, RZ, 0x40000040 ;  /* 0x40000040ff037424 */ /* 0x003fe200078e00ff */
[C---:B------:R-:W-:Y:S01]  /*1a6b0*/  R2UR UR6, R2.reuse ;  /* 0x00000000020672ca */ /* 0x040fe200000e0000 */
[----:B------:R-:W-:Y:S01]  /*1a6c0*/  WARPGROUP.ARRIVE ;  /* 0x00000000000079c5 */ /* 0x000fe20000000000 */
[----:B------:R-:W-:Y:S01]  /*1a6d0*/  IMAD.MOV.U32 R7, RZ, RZ, 0x40000040 ;  /* 0x40000040ff077424 */ /* 0x000fe200078e00ff */
[----:B------:R-:W-:Y:S01]  /*1a6e0*/  IADD3 R6, R2, 0x80, RZ ;  /* 0x0000008002067810 */ /* 0x000fe20007ffe0ff */
[----:B------:R-:W-:Y:S01]  /*1a6f0*/  @!P1 VIADD R10, R10, 0x28860 ;  /* 0x000288600a0a9836 */ /* 0x000fe20000000000 */
[----:B------:R-:W-:Y:S01]  /*1a700*/  R2UR UR7, R3 ;  /* 0x00000000030772ca */ /* 0x000fe200000e0000 */
[----:B------:R-:W-:-:S02]  /*1a710*/  IMAD.MOV.U32 R3, RZ, RZ, 0x40000040 ;  /* 0x40000040ff037424 */ /* 0x000fc400078e00ff */
[----:B------:R-:W-:Y:S01]  /*1a720*/  VIADD R22, R22, 0x1 ;  /* 0x0000000116167836 */ /* 0x000fe20000000000 */
[----:B------:R-:W-:Y:S01]  /*1a730*/  @!P1 PRMT R10, RZ, 0x654, R10 ;  /* 0x00000654ff0a9816 */ /* 0x000fe2000000000a */
[----:B------:R-:W-:Y:S02]  /*1a740*/  IMAD.U32 R14, RZ, RZ, UR46 ;  /* 0x0000002eff0e7e24 */ /* 0x000fe4000f8e00ff */
[----:B------:R-:W-:Y:S01]  /*1a750*/  IMAD.MOV.U32 R40, RZ, RZ, -0x800000 ;  /* 0xff800000ff287424 */ /* 0x000fe200078e00ff */
[----:B------:R-:W-:Y:S01]  /*1a760*/  ISETP.NE.AND P2, PT, R22, 0x2, PT ;  /* 0x000000021600780c */ /* 0x000fe20003f45270 */
[----:B------:R-:W-:-:S03]  /*1a770*/  VIADD R213, R213, 0x1 ;  /* 0x00000001d5d57836 */ /* 0x000fc60000000000 */
[----:B------:R-:W-:Y:S01]  /*1a780*/  SEL R22, R22, RZ, P2 ;  /* 0x000000ff16167207 */ /* 0x000fe20001000000 */
        /* <DEDUP_REMOVED lines=42> */
[----:B------:R-:W-:Y:S02]  /*1aa30*/  R2UR UR6, R2 ;  /* 0x00000000020672ca */ /* 0x000fe400000e0000 */
[----:B------:R-:W-:Y:S01]  /*1aa40*/  R2UR UR7, R3 ;  /* 0x00000000030772ca */ /* 0x000fe200000e0000 */
[----:B------:R-:W0:Y:S04]  /*1aa50*/  SHFL.BFLY PT, R2, R5, 0x2, 0x1f ;  /* 0x0c401f0005027f89 */ /* 0x000e2800000e0000 */
[----:B------:R-:W1:Y:S01]  /*1aa60*/  SHFL.BFLY PT, R3, R4, 0x2, 0x1f ;  /* 0x0c401f0004037f89 */ /* 0x000e6200000e0000 */
[----:B0-----:R-:W-:Y:S01]  /*1aa70*/  FADD.FTZ R2, R2, R5 ;  /* 0x0000000502027221 */ /* 0x001fe20000010000 */
[----:B------:R-:W-:-:S02]  /*1aa80*/  IMAD.U32 R5, RZ, RZ, UR46 ;  /* 0x0000002eff057e24 */ /* 0x000fc4000f8e00ff */
[----:B-1----:R-:W-:Y:S01]  /*1aa90*/  FADD.FTZ R6, R3, R4 ;  /* 0x0000000403067221 */ /* 0x002fe20000010000 */
[----:B------:R-:W-:Y:S01]  /*1aaa0*/  IMAD.MOV.U32 R4, RZ, RZ, RZ ;  /* 0x000000ffff047224 */ /* 0x000fe200078e00ff */
[----:B------:R-:W0:Y:S04]  /*1aab0*/  SHFL.BFLY PT, R3, R2, 0x1, 0x1f ;  /* 0x0c201f0002037f89 */ /* 0x000e2800000e0000 */
[----:B------:R-:W1:Y:S01]  /*1aac0*/  SHFL.BFLY PT, R7, R6, 0x1, 0x1f ;  /* 0x0c201f0006077f89 */ /* 0x000e6200000e0000 */
[----:B0-----:R-:W-:Y:S01]  /*1aad0*/  FADD.FTZ R11, R2, R3 ;  /* 0x00000003020b7221 */ /* 0x001fe20000010000 */
[----:B------:R-:W-:Y:S01]  /*1aae0*/  SEL R3, RZ, 0x1, P2 ;  /* 0x00000001ff037807 */ /* 0x000fe20001000000 */
[----:B-1----:R-:W-:-:S03]  /*1aaf0*/  FADD.FTZ R12, R6, R7 ;  /* 0x00000007060c7221 */ /* 0x002fc60000010000 */
[----:B------:R-:W-:Y:S01]  /*1ab00*/  FSETP.NE.FTZ.AND P0, PT, R11, RZ, PT ;  /* 0x000000ff0b00720b */ /* 0x000fe20003f15000 */
[----:B------:R-:W-:Y:S01]  /*1ab10*/  IMAD.MOV.U32 R6, RZ, RZ, RZ ;  /* 0x000000ffff067224 */ /* 0x000fe200078e00ff */
        /* <DEDUP_REMOVED lines=83> */
.L_x_7852:
        /* <DEDUP_REMOVED lines=11> */
[----:B------:R-:W-:Y:S01]  /*1b100*/  ULDC UR4, c[0x0][0xad4] ;  /* 0x0002b50000047ab9 */ /* 0x000fe20000000800 */
[----:B------:R-:W-:Y:S01]  /*1b110*/  F2FP.F16.F32.PACK_AB R34, R133, R132 ;  /* 0x000000848522723e */ /* 0x000fe200000000ff */
[----:B------:R-:W3:Y:S01]  /*1b120*/  S2R R5, SR_SWINHI ;  /* 0x0000000000057919 */ /* 0x000ee20000002f00 */
[----:B------:R-:W-:Y:S02]  /*1b130*/  MOV R42, R2 ;  /* 0x00000002002a7202 */ /* 0x000fe40000000f00 */
[----:B---3--:R-:W-:-:S03]  /*1b140*/  MOV R43, R5 ;  /* 0x00000005002b7202 */ /* 0x008fc60000000f00 */
[----:B--2---:R-:W-:-:S03]  /*1b150*/  IMAD.WIDE R4, R0, 0x2, R42 ;  /* 0x0000000200047825 */ /* 0x004fc600078e022a */
[C---:B------:R-:W-:Y:S02]  /*1b160*/  IADD3 R41, P0, R4.reuse, 0x40, RZ ;  /* 0x0000004004297810 */ /* 0x040fe40007f1e0ff */
[C---:B------:R-:W-:Y:S02]  /*1b170*/  LOP3.LUT R7, R4.reuse, 0x380, RZ, 0xc0, !PT ;  /* 0x0000038004077812 */ /* 0x040fe400078ec0ff */
[----:B------:R-:W-:Y:S01]  /*1b180*/  IADD3 R35, P5, R4, 0x20, RZ ;  /* 0x0000002004237810 */ /* 0x000fe20007fbe0ff */
[--C-:B------:R-:W-:Y:S01]  /*1b190*/  IMAD.X R11, RZ, RZ, R5.reuse, P0 ;  /* 0x000000ffff0b7224 */ /* 0x100fe200000e0605 */
[----:B------:R-:W-:Y:S02]  /*1b1a0*/  ISETP.NE.AND P0, PT, R208, RZ, PT ;  /* 0x000000ffd000720c */ /* 0x000fe40003f05270 */
[----:B------:R-:W-:Y:S01]  /*1b1b0*/  IADD3 R12, P1, R4, 0x60, RZ ;  /* 0x00000060040c7810 */ /* 0x000fe20007f3e0ff */
[--C-:B------:R-:W-:Y:S01]  /*1b1c0*/  IMAD.X R9, RZ, RZ, R5.reuse, P5 ;  /* 0x000000ffff097224 */ /* 0x100fe200028e0605 */
[----:B------:R-:W-:Y:S01]  /*1b1d0*/  SEL R208, R208, UR4, P0 ;  /* 0x00000004d0d07c07 */ /* 0x000fe20008000000 */
[----:B------:R-:W-:Y:S05]  /*1b1e0*/  WARPSYNC.ALL ;  /* 0x0000000000007948 */ /* 0x000fea0003800000 */
[----:B------:R-:W-:Y:S01]  /*1b1f0*/  SHF.R.U64 R7, R7, 0x3, RZ ;  /* 0x0000000307077819 */ /* 0x000fe200000012ff */
[----:B------:R-:W-:Y:S01]  /*1b200*/  IMAD.X R13, RZ, RZ, R5, P1 ;  /* 0x000000ffff0d7224 */ /* 0x000fe200008e0605 */
[----:B------:R-:W-:Y:S01]  /*1b210*/  LOP3.LUT R0, R35, 0x380, RZ, 0xc0, !PT ;  /* 0x0000038023007812 */ /* 0x000fe200078ec0ff */
[----:B------:R-:W-:Y:S01]  /*1b220*/  ULDC.64 UR4, c[0x0][0xc00] ;  /* 0x0003000000047ab9 */ /* 0x000fe20000000a00 */
[----:B------:R-:W-:Y:S01]  /*1b230*/  LOP3.LUT R6, R41, 0x380, RZ, 0xc0, !PT ;  /* 0x0000038029067812 */ /* 0x000fe200078ec0ff */
[----:B------:R-:W-:Y:S01]  /*1b240*/  ULDC.64 UR6, c[0x0][0xc08] ;  /* 0x0003020000067ab9 */ /* 0x000fe20000000a00 */
[----:B------:R-:W-:-:S02]  /*1b250*/  LOP3.LUT R8, R12, 0x380, RZ, 0xc0, !PT ;  /* 0x000003800c087812 */ /* 0x000fc400078ec0ff */
[C---:B------:R-:W-:Y:S02]  /*1b260*/  IADD3 R45, P2, R4.reuse, 0x4000, RZ ;  /* 0x00004000042d7810 */ /* 0x040fe40007f5e0ff */
[C---:B------:R-:W-:Y:S02]  /*1b270*/  IADD3 R47, P3, R4.reuse, 0x4020, RZ ;  /* 0x00004020042f7810 */ /* 0x040fe40007f7e0ff */
[C---:B-1----:R-:W-:Y:S01]  /*1b280*/  IADD3 R24, P4, R4.reuse, 0x4040, RZ ;  /* 0x0000404004187810 */ /* 0x042fe20007f9e0ff */
[--C-:B------:R-:W-:Y:S01]  /*1b290*/  IMAD.X R15, RZ, RZ, R5.reuse, P2 ;  /* 0x000000ffff0f7224 */ /* 0x100fe200010e0605 */
[----:B------:R-:W-:Y:S01]  /*1b2a0*/  BAR.SYNC.DEFER_BLOCKING 0x1, 0x100 ;  /* 0x0044000000007b1d */ /* 0x000fe20000010000 */
[----:B------:R-:W-:Y:S01]  /*1b2b0*/  IADD3 R49, P5, R4, 0x4060, RZ ;  /* 0x0000406004317810 */ /* 0x000fe20007fbe0ff */
[--C-:B------:R-:W-:Y:S01]  /*1b2c0*/  IMAD.X R29, RZ, RZ, R5.reuse, P3 ;  /* 0x000000ffff1d7224 */ /* 0x100fe200018e0605 */
[----:B------:R-:W-:Y:S01]  /*1b2d0*/  LOP3.LUT R4, R7, R4, RZ, 0x3c, !PT ;  /* 0x0000000407047212 */ /* 0x000fe200078e3cff */
[--C-:B------:R-:W-:Y:S01]  /*1b2e0*/  IMAD.X R31, RZ, RZ, R5.reuse, P4 ;  /* 0x000000ffff1f7224 */ /* 0x100fe200020e0605 */
[----:B------:R-:W-:Y:S01]  /*1b2f0*/  SHF.R.U64 R0, R0, 0x3, RZ ;  /* 0x0000000300007819 */ /* 0x000fe200000012ff */
[----:B------:R-:W-:Y:S01]  /*1b300*/  IMAD.X R33, RZ, RZ, R5, P5 ;  /* 0x000000ffff217224 */ /* 0x000fe200028e0605 */
[----:B------:R-:W-:-:S02]  /*1b310*/  SHF.R.U64 R6, R6, 0x3, RZ ;  /* 0x0000000306067819 */ /* 0x000fc400000012ff */
[----:B------:R-:W-:Y:S02]  /*1b320*/  SHF.R.U64 R7, R8, 0x3, RZ ;  /* 0x0000000308077819 */ /* 0x000fe400000012ff */
[----:B------:R-:W-:Y:S02]  /*1b330*/  LOP3.LUT R8, R0, R35, RZ, 0x3c, !PT ;  /* 0x0000002300087212 */ /* 0x000fe400078e3cff */
[----:B------:R-:W-:Y:S02]  /*1b340*/  LOP3.LUT R10, R6, R41, RZ, 0x3c, !PT ;  /* 0x00000029060a7212 */ /* 0x000fe400078e3cff */
[----:B------:R-:W-:Y:S02]  /*1b350*/  LOP3.LUT R12, R7, R12, RZ, 0x3c, !PT ;  /* 0x0000000c070c7212 */ /* 0x000fe400078e3cff */
[----:B------:R-:W-:Y:S02]  /*1b360*/  LOP3.LUT R0, R45, 0x380, RZ, 0xc0, !PT ;  /* 0x000003802d007812 */ /* 0x000fe400078ec0ff */
[----:B------:R-:W-:-:S02]  /*1b370*/  LOP3.LUT R6, R47, 0x380, RZ, 0xc0, !PT ;  /* 0x000003802f067812 */ /* 0x000fc400078ec0ff */
[----:B------:R-:W-:Y:S02]  /*1b380*/  LOP3.LUT R7, R24, 0x380, RZ, 0xc0, !PT ;  /* 0x0000038018077812 */ /* 0x000fe400078ec0ff */
[----:B------:R-:W-:Y:S02]  /*1b390*/  SHF.R.U64 R0, R0, 0x3, RZ ;  /* 0x0000000300007819 */ /* 0x000fe400000012ff */
[----:B------:R-:W-:Y:S02]  /*1b3a0*/  SHF.R.U64 R6, R6, 0x3, RZ ;  /* 0x0000000306067819 */ /* 0x000fe400000012ff */
[----:B------:R-:W-:Y:S02]  /*1b3b0*/  SHF.R.U64 R7, R7, 0x3, RZ ;  /* 0x0000000307077819 */ /* 0x000fe400000012ff */
[----:B------:R-:W-:Y:S02]  /*1b3c0*/  LOP3.LUT R32, R49, 0x380, RZ, 0xc0, !PT ;  /* 0x0000038031207812 */ /* 0x000fe400078ec0ff */
[----:B------:R-:W-:-:S02]  /*1b3d0*/  LOP3.LUT R14, R0, R45, RZ, 0x3c, !PT ;  /* 0x0000002d000e7212 */ /* 0x000fc400078e3cff */
[----:B------:R-:W-:Y:S01]  /*1b3e0*/  LOP3.LUT R28, R6, R47, RZ, 0x3c, !PT ;  /* 0x0000002f061c7212 */ /* 0x000fe200078e3cff */
[----:B------:R-:W1:Y:S01]  /*1b3f0*/  LDC.64 R44, c[0x0][0xc00] ;  /* 0x00030000ff2c7b82 */ /* 0x000e620000000a00 */
[----:B------:R-:W-:Y:S02]  /*1b400*/  LOP3.LUT R30, R7, R24, RZ, 0x3c, !PT ;  /* 0x00000018071e7212 */ /* 0x000fe400078e3cff */
[----:B------:R-:W-:Y:S02]  /*1b410*/  MOV R0, R4 ;  /* 0x0000000400007202 */ /* 0x000fe40000000f00 */
[----:B------:R-:W-:Y:S02]  /*1b420*/  F2FP.F16.F32.PACK_AB R4, R21, R20 ;  /* 0x000000141504723e */ /* 0x000fe400000000ff */
[----:B------:R-:W-:Y:S02]  /*1b430*/  F2FP.F16.F32.PACK_AB R5, R91, R90 ;  /* 0x0000005a5b05723e */ /* 0x000fe400000000ff */
[----:B------:R-:W-:-:S02]  /*1b440*/  F2FP.F16.F32.PACK_AB R6, R93, R92 ;  /* 0x0000005c5d06723e */ /* 0x000fc400000000ff */
[----:B------:R-:W-:Y:S02]  /*1b450*/  F2FP.F16.F32.PACK_AB R7, R95, R94 ;  /* 0x0000005e5f07723e */ /* 0x000fe400000000ff */
[----:B------:R-:W-:Y:S02]  /*1b460*/  SHF.R.U64 R32, R32, 0x3, RZ ;  /* 0x0000000320207819 */ /* 0x000fe400000012ff */
[----:B------:R-:W-:Y:S01]  /*1b470*/  MOV R48, R10 ;  /* 0x0000000a00307202 */ /* 0x000fe20000000f00 */
[----:B------:R2:W-:Y:S01]  /*1b480*/  STSM.16.M88.4 [R0], R4 ;  /* 0x0000000400007844 */ /* 0x0005e20000000200 */
[----:B------:R-:W-:Y:S02]  /*1b490*/  LOP3.LUT R32, R32, R49, RZ, 0x3c, !PT ;  /* 0x0000003120207212 */ /* 0x000fe400078e3cff */
[----:B------:R-:W-:Y:S02]  /*1b4a0*/  MOV R49, R8 ;  /* 0x0000000800317202 */ /* 0x000fe40000000f00 */
[----:B------:R-:W-:-:S02]  /*1b4b0*/  F2FP.F16.F32.PACK_AB R8, R105, R104 ;  /* 0x000000686908723e */ /* 0x000fc400000000ff */
[----:B------:R-:W-:Y:S02]  /*1b4c0*/  F2FP.F16.F32.PACK_AB R9, R107, R106 ;  /* 0x0000006a6b09723e */ /* 0x000fe400000000ff */
[----:B------:R-:W-:Y:S02]  /*1b4d0*/  F2FP.F16.F32.PACK_AB R10, R109, R108 ;  /* 0x0000006c6d0a723e */ /* 0x000fe400000000ff */
[----:B------:R-:W-:Y:S02]  /*1b4e0*/  F2FP.F16.F32.PACK_AB R11, R111, R110 ;  /* 0x0000006e6f0b723e */ /* 0x000fe400000000ff */
[----:B------:R-:W-:Y:S02]  /*1b4f0*/  MOV R47, R12 ;  /* 0x0000000c002f7202 */ /* 0x000fe40000000f00 */
[----:B------:R-:W-:Y:S02]  /*1b500*/  MOV R46, R14 ;  /* 0x0000000e002e7202 */ /* 0x000fe40000000f00 */
[----:B--2---:R-:W-:-:S02]  /*1b510*/  F2FP.F16.F32.PACK_AB R4, R97, R96 ;  /* 0x000000606104723e */ /* 0x004fc400000000ff */
[----:B------:R-:W-:Y:S02]  /*1b520*/  F2FP.F16.F32.PACK_AB R5, R99, R98 ;  /* 0x000000626305723e */ /* 0x000fe400000000ff */
[----:B------:R-:W-:Y:S02]  /*1b530*/  F2FP.F16.F32.PACK_AB R6, R101, R100 ;  /* 0x000000646506723e */ /* 0x000fe400000000ff */
[----:B------:R-:W-:Y:S02]  /*1b540*/  F2FP.F16.F32.PACK_AB R7, R103, R102 ;  /* 0x000000666707723e */ /* 0x000fe400000000ff */
[----:B------:R-:W-:Y:S02]  /*1b550*/  MOV R41, R28 ;  /* 0x0000001c00297202 */ /* 0x000fe40000000f00 */
[----:B------:R-:W-:Y:S01]  /*1b560*/  MOV R24, R30 ;  /* 0x0000001e00187202 */ /* 0x000fe20000000f00 */
[----:B------:R2:W-:Y:S01]  /*1b570*/  STSM.16.M88.4 [R49], R4 ;  /* 0x0000000431007844 */ /* 0x0005e20000000200 */
[----:B------:R-:W-:-:S02]  /*1b580*/  F2FP.F16.F32.PACK_AB R12, R37, R36 ;  /* 0x00000024250c723e */ /* 0x000fc400000000ff */
[----:B------:R-:W-:Y:S01]  /*1b590*/  F2FP.F16.F32.PACK_AB R13, R115, R114 ;  /* 0x00000072730d723e */ /* 0x000fe200000000ff */
[----:B------:R-:W-:Y:S01]  /*1b5a0*/  STSM.16.M88.4 [R48], R8 ;  /* 0x0000000830007844 */ /* 0x000fe20000000200 */
[----:B------:R-:W-:Y:S02]  /*1b5b0*/  F2FP.F16.F32.PACK_AB R14, R117, R116 ;  /* 0x00000074750e723e */ /* 0x000fe400000000ff */
[----:B------:R-:W-:Y:S02]  /*1b5c0*/  F2FP.F16.F32.PACK_AB R15, R119, R118 ;  /* 0x00000076770f723e */ /* 0x000fe400000000ff */
[----:B------:R-:W-:Y:S02]  /*1b5d0*/  F2FP.F16.F32.PACK_AB R28, R121, R120 ;  /* 0x00000078791c723e */ /* 0x000fe400000000ff */
[----:B------:R-:W-:Y:S01]  /*1b5e0*/  F2FP.F16.F32.PACK_AB R29, R123, R122 ;  /* 0x0000007a7b1d723e */ /* 0x000fe200000000ff */
[----:B------:R3:W-:Y:S01]  /*1b5f0*/  STSM.16.M88.4 [R47], R12 ;  /* 0x0000000c2f007844 */ /* 0x0007e20000000200 */
[----:B------:R-:W-:-:S02]  /*1b600*/  F2FP.F16.F32.PACK_AB R30, R39, R38 ;  /* 0x00000026271e723e */ /* 0x000fc400000000ff */
[----:B------:R-:W-:Y:S02]  /*1b610*/  F2FP.F16.F32.PACK_AB R31, R127, R126 ;  /* 0x0000007e7f1f723e */ /* 0x000fe400000000ff */
[----:B------:R-:W-:Y:S02]  /*1b620*/  MOV R0, R32 ;  /* 0x0000002000007202 */ /* 0x000fe40000000f00 */
[----:B------:R-:W-:Y:S01]  /*1b630*/  F2FP.F16.F32.PACK_AB R32, R129, R128 ;  /* 0x000000808120723e */ /* 0x000fe200000000ff */
[----:B------:R-:W-:Y:S01]  /*1b640*/  STSM.16.M88.4 [R46], R28 ;  /* 0x0000001c2e007844 */ /* 0x000fe20000000200 */
[----:B------:R-:W-:Y:S02]  /*1b650*/  F2FP.F16.F32.PACK_AB R33, R131, R130 ;  /* 0x000000828321723e */ /* 0x000fe400000000ff */
[----:B------:R-:W-:Y:S02]  /*1b660*/  F2FP.F16.F32.PACK_AB R35, R135, R134 ;  /* 0x000000868723723e */ /* 0x000fe400000000ff */
[----:B--2---:R-:W-:-:S02]  /*1b670*/  F2FP.F16.F32.PACK_AB R4, R137, R136 ;  /* 0x000000888904723e */ /* 0x004fc400000000ff */
[----:B------:R-:W-:Y:S01]  /*1b680*/  F2FP.F16.F32.PACK_AB R5, R139, R138 ;  /* 0x0000008a8b05723e */ /* 0x000fe200000000ff */
[----:B------:R-:W-:Y:S01]  /*1b690*/  STSM.16.M88.4 [R41], R32 ;  /* 0x0000002029007844 */ /* 0x000fe20000000200 */
[----:B------:R-:W-:Y:S01]  /*1b6a0*/  F2FP.F16.F32.PACK_AB R6, R141, R140 ;  /* 0x0000008c8d06723e */ /* 0x000fe200000000ff */
[----:B---3--:R-:W-:Y:S01]  /*1b6b0*/  IMAD.MOV.U32 R15, RZ, RZ, RZ ;  /* 0x000000ffff0f7224 */ /* 0x008fe200078e00ff */
[----:B------:R-:W-:Y:S01]  /*1b6c0*/  F2FP.F16.F32.PACK_AB R7, R143, R142 ;  /* 0x0000008e8f07723e */ /* 0x000fe200000000ff */
[----:B-1----:R-:W-:Y:S01]  /*1b6d0*/  IMAD.WIDE R12, R209, 0x4, R44 ;  /* 0x00000004d10c7825 */ /* 0x002fe200078e022c */
[----:B------:R-:W-:Y:S02]  /*1b6e0*/  F2FP.F16.F32.PACK_AB R8, R145, R144 ;  /* 0x000000909108723e */ /* 0x000fe400000000ff */
[----:B------:R-:W-:Y:S01]  /*1b6f0*/  F2FP.F16.F32.PACK_AB R9, R147, R146 ;  /* 0x000000929309723e */ /* 0x000fe200000000ff */
[----:B------:R-:W-:Y:S01]  /*1b700*/  STSM.16.M88.4 [R24], R4 ;  /* 0x0000000418007844 */ /* 0x000fe20000000200 */
[----:B------:R-:W-:-:S02]  /*1b710*/  F2FP.F16.F32.PACK_AB R10, R149, R148 ;  /* 0x00000094950a723e */ /* 0x000fc400000000ff */
[----:B------:R-:W-:Y:S02]  /*1b720*/  F2FP.F16.F32.PACK_AB R11, R151, R150 ;  /* 0x00000096970b723e */ /* 0x000fe400000000ff */
[----:B------:R-:W-:-:S03]  /*1b730*/  ISETP.NE.U32.AND P3, PT, RZ, UR4, PT ;  /* 0x00000004ff007c0c */ /* 0x000fc6000bf65070 */
[----:B------:R1:W-:Y:S01]  /*1b740*/  STSM.16.M88.4 [R0], R8 ;  /* 0x0000000800007844 */ /* 0x0003e20000000200 */
[----:B------:R-:W-:Y:S01]  /*1b750*/  BAR.SYNC.DEFER_BLOCKING 0x1, 0x100 ;  /* 0x0044000000007b1d */ /* 0x000fe20000010000 */
[----:B------:R-:W-:Y:S02]  /*1b760*/  ISETP.NE.AND.EX P3, PT, RZ, UR5, PT, P3 ;  /* 0x00000005ff007c0c */ /* 0x000fe4000bf65330 */
[----:B------:R-:W-:Y:S02]  /*1b770*/  ISETP.NE.U32.AND P0, PT, RZ, UR6, PT ;  /* 0x00000006ff007c0c */ /* 0x000fe4000bf05070 */
[----:B------:R-:W-:Y:S02]  /*1b780*/  ISETP.GT.AND P1, PT, R208, 0x1, PT ;  /* 0x00000001d000780c */ /* 0x000fe40003f24270 */
[----:B-1----:R-:W-:Y:S01]  /*1b790*/  MOV R10, 0x9b8 ;  /* 0x000009b8000a7802 */ /* 0x002fe20000000f00 */
[----:B------:R-:W1:Y:S06]  /*1b7a0*/  LDC R0, c[0x0][0xbe8] ;  /* 0x0002fa00ff007b82 */ /* 0x000e6c0000000800 */
[----:B------:R-:W5:Y:S01]  /*1b7b0*/  @P3 LDG.E R15, desc[UR42][R12.64] ;  /* 0x0000002a0c0f3981 */ /* 0x000f62000c1e1900 */
[----:B------:R-:W-:Y:S01]  /*1b7c0*/  ISETP.NE.AND.EX P0, PT, RZ, UR7, PT, P0 ;  /* 0x00000007ff007c0c */ /* 0x000fe2000bf05300 */
[----:B------:R-:W-:-:S02]  /*1b7d0*/  ULDC UR6, c[0x0][0xa88] ;  /* 0x0002a20000067ab9 */ /* 0x000fc40000000800 */
[----:B------:R-:W-:-:S10]  /*1b7e0*/  IMAD.U32 R29, RZ, RZ, UR6 ;  /* 0x00000006ff1d7e24 */ /* 0x000fd4000f8e00ff */
[----:B------:R-:W2:Y:S01]  /*1b7f0*/  @P0 LDC.64 R4, c[0x0][0xc08] ;  /* 0x00030200ff040b82 */ /* 0x000ea20000000a00 */
[----:B------:R-:W-:-:S07]  /*1b800*/  SEL R10, R10, 0x978, P1 ;  /* 0x000009780a0a7807 */ /* 0x000fce0000800000 */
[----:B------:R3:W4:Y:S08]  /*1b810*/  LDC.64 R6, c[0x0][R10+0x218] ;  /* 0x000086000a067b82 */ /* 0x0007300000000a00 */
[----:B------:R3:W0:Y:S01]  /*1b820*/  LDC.64 R8, c[0x0][R10+0x228] ;  /* 0x00008a000a087b82 */ /* 0x0006220000000a00 */
[----:B--2---:R-:W-:-:S05]  /*1b830*/  @P0 IMAD.WIDE R4, R209, 0x4, R4 ;  /* 0x00000004d1040825 */ /* 0x004fca00078e0204 */
[----:B------:R2:W5:Y:S01]  /*1b840*/  @P0 LDG.E R29, desc[UR42][R4.64] ;  /* 0x0000002a041d0981 */ /* 0x000562000c1e1900 */
[----:B-1----:R-:W-:Y:S01]  /*1b850*/  ISETP.NE.AND P2, PT, R0, 0x1, PT ;  /* 0x000000010000780c */ /* 0x002fe20003f45270 */
[----:B--2---:R3:W1:Y:S01]  /*1b860*/  LDC.64 R4, c[0x0][R10+0x220] ;  /* 0x000088000a047b82 */ /* 0x0046620000000a00 */
[----:B0---4-:R-:W-:Y:S11]  /*1b870*/  @P0 BRA `(.L_x_7981) ;  /* 0x0000000000100947 */ /* 0x011ff60003800000 */
[----:B------:R-:W-:Y:S05]  /*1b880*/  @!P3 BRA `(.L_x_7981) ;  /* 0x00000000000cb947 */ /* 0x000fea0003800000 */
[----:B------:R-:W2:Y:S04]  /*1b890*/  LDG.E R14, desc[UR42][R12.64] ;  /* 0x0000002a0c0e7981 */ /* 0x000ea8000c1e1900 */
[----:B-----5:R-:W2:Y:S02]  /*1b8a0*/  LDG.E R29, desc[UR42][R12.64+0x4] ;  /* 0x0000042a0c1d7981 */ /* 0x020ea4000c1e1900 */
[----:B--2---:R-:W-:-:S07]  /*1b8b0*/  IMAD.IADD R29, R29, 0x1, -R14 ;  /* 0x000000011d1d7824 */ /* 0x004fce00078e0a0e */
.L_x_7981:
[----:B------:R-:W2:Y:S01]  /*1b8c0*/  LDL R28, [R1+0x48] ;  /* 0x00004800011c7983 */ /* 0x000ea20000100800 */
[----:B---3--:R-:W0:Y:S01]  /*1b8d0*/  LDC.64 R10, c[0x0][R10+0x210] ;  /* 0x000084000a0a7b82 */ /* 0x008e220000000a00 */
[----:B------:R-:W-:Y:S01]  /*1b8e0*/  ISETP.NE.U32.AND P0, PT, RZ, UR4, PT ;  /* 0x00000004ff007c0c */ /* 0x000fe2000bf05070 */
[-C--:B------:R-:W-:Y:S01]  /*1b8f0*/  IMAD R33, R7, R206.reuse, RZ ;  /* 0x000000ce07217224 */ /* 0x080fe200078e02ff */
[----:B------:R-:W-:Y:S01]  /*1b900*/  SHF.R.S32.HI R14, RZ, 0x1f, R209 ;  /* 0x0000001fff0e7819 */ /* 0x000fe200000114d1 */
[----:B------:R-:W-:Y:S01]  /*1b910*/  IMAD.WIDE.U32 R6, R6, R206, RZ ;  /* 0x000000ce06067225 */ /* 0x000fe200078e00ff */
[----:B------:R-:W-:-:S03]  /*1b920*/  ISETP.NE.AND.EX P0, PT, RZ, UR5, PT, P0 ;  /* 0x00000005ff007c0c */ /* 0x000fc6000bf05300 */
[----:B------:R-:W3:Y:S01]  /*1b930*/  @P2 LDC R24, c[0x0][0xbec] ;  /* 0x0002fb00ff182b82 */ /* 0x000ee20000000800 */
[----:B------:R-:W-:Y:S01]  /*1b940*/  SEL R57, R209, RZ, !P0 ;  /* 0x000000ffd1397207 */ /* 0x000fe20004000000 */
[----:B------:R-:W-:Y:S01]  /*1b950*/  IMAD.IADD R45, R195, 0x1, R192 ;  /* 0x00000001c32d7824 */ /* 0x000fe200078e02c0 */
[----:B------:R-:W-:Y:S01]  /*1b960*/  SEL R31, R14, RZ, !P0 ;  /* 0x000000ff0e1f7207 */ /* 0x000fe20004000000 */
[----:B------:R-:W-:Y:S01]  /*1b970*/  IMAD.IADD R7, R7, 0x1, R33 ;  /* 0x0000000107077824 */ /* 0x000fe200078e0221 */
[----:B-----5:R-:W-:Y:S01]  /*1b980*/  SHF.R.S32.HI R14, RZ, 0x1f, R15 ;  /* 0x0000001fff0e7819 */ /* 0x020fe2000001140f */
[----:B-1----:R-:W-:Y:S02]  /*1b990*/  IMAD R5, R5, R57, RZ ;  /* 0x0000003905057224 */ /* 0x002fe400078e02ff */
[----:B------:R-:W1:Y:S02]  /*1b9a0*/  @P2 LDC R41, c[0x0][0xbf0] ;  /* 0x0002fc00ff292b82 */ /* 0x000e640000000800 */
[C---:B------:R-:W-:Y:S01]  /*1b9b0*/  IMAD R35, R4.reuse, R31, R5 ;  /* 0x0000001f04237224 */ /* 0x040fe200078e0205 */
[----:B------:R-:W-:Y:S01]  /*1b9c0*/  SEL R31, R215, RZ, P1 ;  /* 0x000000ffd71f7207 */ /* 0x000fe20000800000 */
[----:B------:R-:W-:-:S04]  /*1b9d0*/  IMAD.WIDE.U32 R4, R4, R57, RZ ;  /* 0x0000003904047225 */ /* 0x000fc800078e00ff */
[----:B------:R-:W4:Y:S01]  /*1b9e0*/  LDC.64 R12, c[0x0][0xba8] ;  /* 0x0002ea00ff0c7b82 */ /* 0x000f220000000a00 */
[----:B------:R-:W-:Y:S01]  /*1b9f0*/  IADD3 R6, P0, P3, R4, R6, R15 ;  /* 0x0000000604067210 */ /* 0x000fe20007b1e00f */
[----:B------:R-:W-:Y:S02]  /*1ba00*/  IMAD.IADD R35, R5, 0x1, R35 ;  /* 0x0000000105237824 */ /* 0x000fe400078e0223 */
[----:B------:R-:W-:Y:S02]  /*1ba10*/  IMAD.MOV.U32 R5, RZ, RZ, R45 ;  /* 0x000000ffff057224 */ /* 0x000fe400078e002d */
[----:B------:R-:W-:Y:S01]  /*1ba20*/  IMAD R33, R9, R31, RZ ;  /* 0x0000001f09217224 */ /* 0x000fe200078e02ff */
[----:B------:R-:W-:Y:S01]  /*1ba30*/  IADD3.X R7, R35, R7, R14, P0, P3 ;  /* 0x0000000723077210 */ /* 0x000fe200007e640e */
[----:B---3--:R-:W-:-:S04]  /*1ba40*/  @P2 IMAD.HI.U32 R4, R45, R24, RZ ;  /* 0x000000182d042227 */ /* 0x008fc800078e00ff */
[----:B------:R-:W-:Y:S01]  /*1ba50*/  IMAD.WIDE.U32 R8, R8, R31, RZ ;  /* 0x0000001f08087225 */ /* 0x000fe200078e00ff */
[----:B-1----:R-:W-:-:S03]  /*1ba60*/  @P2 SHF.R.U32.HI R5, RZ, R41, R4 ;  /* 0x00000029ff052219 */ /* 0x002fc60000011604 */
[----:B------:R-:W-:Y:S01]  /*1ba70*/  IMAD.IADD R33, R9, 0x1, R33 ;  /* 0x0000000109217824 */ /* 0x000fe200078e0221 */
[----:B------:R-:W-:Y:S01]  /*1ba80*/  IADD3 R8, P0, P3, R5, R6, R8 ;  /* 0x0000000605087210 */ /* 0x000fe20007b1e008 */
[--C-:B------:R-:W-:Y:S01]  /*1ba90*/  IMAD.MOV R31, RZ, RZ, -R5.reuse ;  /* 0x000000ffff1f7224 */ /* 0x100fe200078e0a05 */
[----:B------:R-:W-:Y:S01]  /*1baa0*/  SHF.R.S32.HI R4, RZ, 0x1f, R5 ;  /* 0x0000001fff047819 */ /* 0x000fe20000011405 */
[----:B----4-:R-:W1:Y:S02]  /*1bab0*/  @!P1 LDC R12, c[0x0][0xb50] ;  /* 0x0002d400ff0c9b82 */ /* 0x010e640000000800 */
[----:B------:R-:W-:Y:S01]  /*1bac0*/  IMAD R5, R0, R31, R45 ;  /* 0x0000001f00057224 */ /* 0x000fe200078e022d */
[----:B------:R-:W-:-:S03]  /*1bad0*/  IADD3.X R9, R4, R7, R33, P0, P3 ;  /* 0x0000000704097210 */ /* 0x000fc600007e6421 */
[-C--:B0-----:R-:W-:Y:S01]  /*1bae0*/  IMAD R4, R11, R5.reuse, RZ ;  /* 0x000000050b047224 */ /* 0x081fe200078e02ff */
[----:B------:R-:W-:Y:S01]  /*1baf0*/  SHF.R.S32.HI R7, RZ, 0x1f, R5 ;  /* 0x0000001fff077819 */ /* 0x000fe20000011405 */
[C---:B------:R-:W-:Y:S01]  /*1bb00*/  IMAD.WIDE.U32 R8, R10.reuse, R5, R8 ;  /* 0x000000050a087225 */ /* 0x040fe200078e0008 */
[----:B------:R-:W0:Y:S03]  /*1bb10*/  @!P1 LDC R13, c[0x0][0xb54] ;  /* 0x0002d500ff0d9b82 */ /* 0x000e260000000800 */
[----:B------:R-:W-:-:S04]  /*1bb20*/  IMAD R7, R10, R7, R4 ;  /* 0x000000070a077224 */ /* 0x000fc800078e0204 */
[----:B------:R-:W-:Y:S02]  /*1bb30*/  IMAD.IADD R4, R9, 0x1, R7 ;  /* 0x0000000109047824 */ /* 0x000fe400078e0207 */
[----:B------:R-:W-:Y:S01]  /*1bb40*/  IMAD R9, R29, R0, RZ ;  /* 0x000000001d097224 */ /* 0x000fe200078e02ff */
[----:B-1----:R-:W-:-:S05]  /*1bb50*/  LEA R12, P0, R8, R12, 0x2 ;  /* 0x0000000c080c7211 */ /* 0x002fca00078010ff */
[----:B------:R-:W-:Y:S01]  /*1bb60*/  SHFL.IDX PT, R6, R12, 0x1, 0x1c1f ;  /* 0x003c1f000c067f89 */ /* 0x000fe200000e0000 */
[----:B0-----:R-:W-:-:S03]  /*1bb70*/  LEA.HI.X R13, R8, R13, R4, 0x2, P0 ;  /* 0x0000000d080d7211 */ /* 0x001fc600000f1404 */
[----:B------:R-:W-:Y:S01]  /*1bb80*/  SHFL.IDX PT, R4, R12, RZ, 0x1c1f ;  /* 0x001c1fff0c047589 */ /* 0x000fe200000e0000 */
[----:B------:R-:W-:-:S03]  /*1bb90*/  LOP3.LUT P0, RZ, R233, 0x3, RZ, 0xc0, !PT ;  /* 0x00000003e9ff7812 */ /* 0x000fc6000780c0ff */
[----:B------:R-:W0:Y:S04]  /*1bba0*/  SHFL.IDX PT, R5, R13, RZ, 0x1c1f ;  /* 0x001c1fff0d057589 */ /* 0x000e2800000e0000 */
[----:B------:R-:W1:Y:S01]  /*1bbb0*/  SHFL.IDX PT, R7, R13, 0x1, 0x1c1f ;  /* 0x003c1f000d077f89 */ /* 0x000e6200000e0000 */
[----:B--2---:R-:W-:-:S04]  /*1bbc0*/  IMAD.IADD R10, R28, 0x1, R192 ;  /* 0x000000011c0a7824 */ /* 0x004fc800078e02c0 */
[C---:B------:R-:W-:Y:S01]  /*1bbd0*/  VIADD R8, R10.reuse, 0x8 ;  /* 0x000000080a087836 */ /* 0x040fe20000000000 */
[----:B------:R-:W-:-:S04]  /*1bbe0*/  ISETP.GE.OR P3, PT, R10, R9, P0 ;  /* 0x000000090a00720c */ /* 0x000fc80000766670 */
[----:B------:R-:W-:-:S09]  /*1bbf0*/  ISETP.GE.OR P0, PT, R8, R9, P0 ;  /* 0x000000090800720c */ /* 0x000fd20000706670 */
[----:B0-----:R0:W-:Y:S04]  /*1bc00*/  @!P3 ST.E desc[UR42][R4.64], R40 ;  /* 0x000000280400b985 */ /* 0x0011e8000c10192a */
[----:B-1----:R0:W-:Y:S01]  /*1bc10*/  @!P0 ST.E desc[UR42][R6.64], R3 ;  /* 0x0000000306008985 */ /* 0x0021e2000c10192a */
[----:B------:R-:W-:Y:S05]  /*1bc20*/  @P1 BRA `(.L_x_7982) ;  /* 0x0000000800a41947 */ /* 0x000fea0003800000 */
[----:B------:R-:W-:Y:S01]  /*1bc30*/  IMAD.SHL.U32 R28, R23, 0x40, RZ ;  /* 0x00000040171c7824 */ /* 0x000fe200078e00ff */
[----:B------:R-:W-:Y:S01]  /*1bc40*/  ULDC.64 UR4, c[0x0][0xaa0] ;  /* 0x0002a80000047ab9 */ /* 0x000fe20000000a00 */
[----:B------:R-:W1:Y:S02]  /*1bc50*/  @P2 LDC R13, c[0x0][0xbec] ;  /* 0x0002fb00ff0d2b82 */ /* 0x000e640000000800 */
[----:B0-----:R-:W-:-:S04]  /*1bc60*/  IMAD.IADD R3, R16, 0x1, R28 ;  /* 0x0000000110037824 */ /* 0x001fc800078e021c */
[----:B------:R-:W-:-:S03]  /*1bc70*/  IMAD.WIDE R42, R3, 0x2, R42 ;  /* 0x00000002032a7825 */ /* 0x000fc600078e022a */
[C---:B------:R-:W-:Y:S02]  /*1bc80*/  IADD3 R33, P0, R42.reuse, 0x2000, RZ ;  /* 0x000020002a217810 */ /* 0x040fe40007f1e0ff */
[----:B------:R-:W-:Y:S02]  /*1bc90*/  IADD3 R29, P5, R42, 0x1000, RZ ;  /* 0x000010002a1d7810 */ /* 0x000fe40007fbe0ff */
[----:B------:R-:W-:Y:S02]  /*1bca0*/  LOP3.LUT R32, R33, 0x380, RZ, 0xc0, !PT ;  /* 0x0000038021207812 */ /* 0x000fe400078ec0ff */
[----:B------:R-:W-:Y:S02]  /*1bcb0*/  LOP3.LUT R28, R29, 0x380, RZ, 0xc0, !PT ;  /* 0x000003801d1c7812 */ /* 0x000fe400078ec0ff */
[----:B------:R-:W-:Y:S01]  /*1bcc0*/  SHF.R.U64 R32, R32, 0x3, RZ ;  /* 0x0000000320207819 */ /* 0x000fe200000012ff */
[----:B------:R-:W-:Y:S01]  /*1bcd0*/  IMAD R14, R14, UR4, RZ ;  /* 0x000000040e0e7c24 */ /* 0x000fe2000f8e02ff */
[----:B------:R-:W-:-:S02]  /*1bce0*/  SHF.R.U64 R28, R28, 0x3, RZ ;  /* 0x000000031c1c7819 */ /* 0x000fc400000012ff */
[----:B------:R-:W-:Y:S01]  /*1bcf0*/  LOP3.LUT R32, R32, R33, RZ, 0x3c, !PT ;  /* 0x0000002120207212 */ /* 0x000fe200078e3cff */
[--C-:B------:R-:W-:Y:S01]  /*1bd00*/  IMAD.X R33, RZ, RZ, R43.reuse, P0 ;  /* 0x000000ffff217224 */ /* 0x100fe200000e062b */
[----:B------:R-:W-:Y:S02]  /*1bd10*/  IADD3 R6, P0, R42, 0x7000, RZ ;  /* 0x000070002a067810 */ /* 0x000fe40007f1e0ff */
[----:B------:R-:W-:Y:S01]  /*1bd20*/  LOP3.LUT R28, R28, R29, RZ, 0x3c, !PT ;  /* 0x0000001d1c1c7212 */ /* 0x000fe200078e3cff */
[--C-:B------:R-:W-:Y:S01]  /*1bd30*/  IMAD.X R29, RZ, RZ, R43.reuse, P5 ;  /* 0x000000ffff1d7224 */ /* 0x100fe200028e062b */
[----:B------:R-:W-:Y:S01]  /*1bd40*/  LOP3.LUT R3, R6, 0x380, RZ, 0xc0, !PT ;  /* 0x0000038006037812 */ /* 0x000fe200078ec0ff */
[----:B------:R-:W-:Y:S01]  /*1bd50*/  IMAD.WIDE.U32 R10, R15, UR4, RZ ;  /* 0x000000040f0a7c25 */ /* 0x000fe2000f8e00ff */
[C---:B------:R-:W-:Y:S01]  /*1bd60*/  IADD3 R37, P1, R42.reuse, 0x3000, RZ ;  /* 0x000030002a257810 */ /* 0x040fe20007f3e0ff */
[----:B------:R-:W5:Y:S01]  /*1bd70*/  LD.E.128 R32, desc[UR42][R32.64] ;  /* 0x0000002a20207980 */ /* 0x000f62000c101d00 */
[----:B------:R-:W-:Y:S01]  /*1bd80*/  SHF.R.U64 R3, R3, 0x3, RZ ;  /* 0x0000000303037819 */ /* 0x000fe200000012ff */
[----:B------:R-:W-:Y:S01]  /*1bd90*/  IMAD.X R53, RZ, RZ, R43, P0 ;  /* 0x000000ffff357224 */ /* 0x000fe200000e062b */
[C---:B------:R-:W-:Y:S01]  /*1bda0*/  IADD3 R41, P3, R42.reuse, 0x4000, RZ ;  /* 0x000040002a297810 */ /* 0x040fe20007f7e0ff */
[----:B------:R-:W5:Y:S01]  /*1bdb0*/  LD.E.128 R28, desc[UR42][R28.64] ;  /* 0x0000002a1c1c7980 */ /* 0x000f62000c101d00 */
[----:B------:R-:W-:Y:S01]  /*1bdc0*/  LOP3.LUT R52, R3, R6, RZ, 0x3c, !PT ;  /* 0x0000000603347212 */ /* 0x000fe200078e3cff */
[----:B------:R-:W-:Y:S01]  /*1bdd0*/  IMAD R3, R15, UR5, R14 ;  /* 0x000000050f037c24 */ /* 0x000fe2000f8e020e */
[C---:B------:R-:W-:Y:S01]  /*1bde0*/  IADD3 R45, P4, R42.reuse, 0x5000, RZ ;  /* 0x000050002a2d7810 */ /* 0x040fe20007f9e0ff */
[----:B------:R-:W0:Y:S01]  /*1bdf0*/  @P2 LDC R14, c[0x0][0xbf0] ;  /* 0x0002fc00ff0e2b82 */ /* 0x000e220000000800 */
[----:B------:R-:W-:Y:S01]  /*1be00*/  IADD3 R49, P5, R42, 0x6000, RZ ;  /* 0x000060002a317810 */ /* 0x000fe20007fbe0ff */
[----:B------:R-:W-:Y:S01]  /*1be10*/  ULDC.64 UR4, c[0x0][0xae8] ;  /* 0x0002ba0000047ab9 */ /* 0x000fe20000000a00 */
[----:B------:R-:W-:Y:S01]  /*1be20*/  LOP3.LUT R36, R37, 0x380, RZ, 0xc0, !PT ;  /* 0x0000038025247812 */ /* 0x000fe200078ec0ff */
[----:B------:R-:W5:Y:S01]  /*1be30*/  LD.E.128 R52, desc[UR42][R52.64] ;  /* 0x0000002a34347980 */ /* 0x000f62000c101d00 */
[----:B------:R-:W-:-:S02]  /*1be40*/  LOP3.LUT R40, R41, 0x380, RZ, 0xc0, !PT ;  /* 0x0000038029287812 */ /* 0x000fc400078ec0ff */
[----:B------:R-:W-:Y:S02]  /*1be50*/  LOP3.LUT R44, R45, 0x380, RZ, 0xc0, !PT ;  /* 0x000003802d2c7812 */ /* 0x000fe400078ec0ff */
[----:B------:R-:W-:Y:S02]  /*1be60*/  LOP3.LUT R48, R49, 0x380, RZ, 0xc0, !PT ;  /* 0x0000038031307812 */ /* 0x000fe400078ec0ff */
[----:B------:R-:W-:Y:S01]  /*1be70*/  LOP3.LUT R5, R42, 0x380, RZ, 0xc0, !PT ;  /* 0x000003802a057812 */ /* 0x000fe200078ec0ff */
[----:B------:R-:W-:Y:S01]  /*1be80*/  IMAD.IADD R11, R11, 0x1, R3 ;  /* 0x000000010b0b7824 */ /* 0x000fe200078e0203 */
[----:B------:R-:W-:Y:S01]  /*1be90*/  SHF.R.U64 R36, R36, 0x3, RZ ;  /* 0x0000000324247819 */ /* 0x000fe200000012ff */
[----:B------:R-:W-:Y:S01]  /*1bea0*/  IMAD R3, R207, 0x20, R23 ;  /* 0x00000020cf037824 */ /* 0x000fe200078e0217 */
[----:B------:R-:W-:Y:S02]  /*1beb0*/  SHF.R.U64 R40, R40, 0x3, RZ ;  /* 0x0000000328287819 */ /* 0x000fe400000012ff */
[----:B------:R-:W-:-:S02]  /*1bec0*/  SHF.R.U64 R44, R44, 0x3, RZ ;  /* 0x000000032c2c7819 */ /* 0x000fc400000012ff */
        /* <DEDUP_REMOVED lines=13> */
[----:B------:R-:W-:Y:S01]  /*1bfa0*/  IMAD.MOV.U32 R5, RZ, RZ, R43 ;  /* 0x000000ffff057224 */ /* 0x000fe200078e002b */
[----:B------:R-:W5:Y:S01]  /*1bfb0*/  LD.E.128 R36, desc[UR42][R36.64] ;  /* 0x0000002a24247980 */ /* 0x000f62000c101d00 */
[----:B------:R-:W-:-:S02]  /*1bfc0*/  IMAD.IADD R12, R192, 0x1, R3 ;  /* 0x00000001c00c7824 */ /* 0x000fc400078e0203 */
[----:B------:R-:W-:Y:S01]  /*1bfd0*/  IMAD R11, R206, UR5, R11 ;  /* 0x00000005ce0b7c24 */ /* 0x000fe2000f8e020b */
[----:B------:R-:W-:Y:S01]  /*1bfe0*/  ULDC.64 UR4, c[0x0][0xaf0] ;  /* 0x0002bc0000047ab9 */ /* 0x000fe20000000a00 */
[----:B-1----:R-:W-:Y:S01]  /*1bff0*/  @P2 IMAD.HI.U32 R3, R12, R13, RZ ;  /* 0x0000000d0c032227 */ /* 0x002fe200078e00ff */
[----:B------:R-:W5:Y:S03]  /*1c000*/  LD.E.128 R4, desc[UR42][R4.64] ;  /* 0x0000002a04047980 */ /* 0x000f66000c101d00 */
[----:B------:R-:W-:Y:S01]  /*1c010*/  IMAD R8, R8, UR4, RZ ;  /* 0x0000000408087c24 */ /* 0x000fe2000f8e02ff */
[----:B------:R-:W5:Y:S01]  /*1c020*/  LD.E.128 R40, desc[UR42][R40.64] ;  /* 0x0000002a28287980 */ /* 0x000f62000c101d00 */
[----:B------:R-:W-:-:S03]  /*1c030*/  IMAD.MOV.U32 R13, RZ, RZ, R12 ;  /* 0x000000ffff0d7224 */ /* 0x000fc600078e000c */
[----:B------:R-:W5:Y:S01]  /*1c040*/  LD.E.128 R44, desc[UR42][R44.64] ;  /* 0x0000002a2c2c7980 */ /* 0x000f62000c101d00 */
[----:B------:R-:W-:-:S03]  /*1c050*/  IMAD R15, R57, UR5, R8 ;  /* 0x00000005390f7c24 */ /* 0x000fc6000f8e0208 */
[----:B------:R-:W5:Y:S01]  /*1c060*/  LD.E.128 R48, desc[UR42][R48.64] ;  /* 0x0000002a30307980 */ /* 0x000f62000c101d00 */
[----:B------:R-:W-:Y:S01]  /*1c070*/  IMAD.WIDE.U32 R10, R57, UR4, R10 ;  /* 0x00000004390a7c25 */ /* 0x000fe2000f8e000a */
[----:B0-----:R-:W-:Y:S01]  /*1c080*/  @P2 SHF.R.U32.HI R13, RZ, R14, R3 ;  /* 0x0000000eff0d2219 */ /* 0x001fe20000011603 */
[----:B------:R-:W-:Y:S01]  /*1c090*/  ULDC.64 UR4, c[0x0][0xae0] ;  /* 0x0002b80000047ab9 */ /* 0x000fe20000000a00 */
[----:B------:R-:W-:Y:S01]  /*1c0a0*/  @!PT LDS RZ, [RZ] ;  /* 0x00000000fffff984 */ /* 0x000fe20000000800 */
[----:B------:R-:W-:Y:S01]  /*1c0b0*/  @!PT LDS RZ, [RZ] ;  /* 0x00000000fffff984 */ /* 0x000fe20000000800 */
[----:B------:R-:W-:Y:S01]  /*1c0c0*/  @!PT LDS RZ, [RZ] ;  /* 0x00000000fffff984 */ /* 0x000fe20000000800 */
[----:B------:R-:W-:Y:S01]  /*1c0d0*/  @!PT LDS RZ, [RZ] ;  /* 0x00000000fffff984 */ /* 0x000fe20000000800 */
[----:B------:R0:W-:Y:S06]  /*1c0e0*/  MEMBAR.ALL.CTA ;  /* 0x0000000000007992 */ /* 0x0001ec0000008000 */
[----:B0-----:R-:W0:Y:S01]  /*1c0f0*/  FENCE.VIEW.ASYNC.S ;  /* 0x00000000000073c6 */ /* 0x001e220000000000 */
[----:B------:R-:W-:Y:S01]  /*1c100*/  IMAD.IADD R11, R11, 0x1, R15 ;  /* 0x000000010b0b7824 */ /* 0x000fe200078e020f */
[--C-:B------:R-:W-:Y:S01]  /*1c110*/  SHF.R.S32.HI R8, RZ, 0x1f, R13.reuse ;  /* 0x0000001fff087819 */ /* 0x100fe2000001140d */
[----:B------:R-:W-:-:S04]  /*1c120*/  IMAD.MOV R15, RZ, RZ, -R13 ;  /* 0x000000ffff0f7224 */ /* 0x000fc800078e0a0d */
[----:B------:R-:W-:Y:S02]  /*1c130*/  IMAD R15, R0, R15, R12 ;  /* 0x0000000f000f7224 */ /* 0x000fe400078e020c */
[----:B------:R-:W-:Y:S02]  /*1c140*/  IMAD R8, R8, UR4, RZ ;  /* 0x0000000408087c24 */ /* 0x000fe4000f8e02ff */
[----:B------:R-:W-:Y:S01]  /*1c150*/  VIADD R3, R2, 0x28820 ;  /* 0x0002882002037836 */ /* 0x000fe20000000000 */
[----:B------:R-:W-:Y:S01]  /*1c160*/  SHF.R.S32.HI R0, RZ, 0x1f, R15 ;  /* 0x0000001fff007819 */ /* 0x000fe2000001140f */
[C---:B------:R-:W-:Y:S02]  /*1c170*/  IMAD R21, R13.reuse, UR5, R8 ;  /* 0x000000050d157c24 */ /* 0x040fe4000f8e0208 */
[----:B------:R-:W-:Y:S01]  /*1c180*/  IMAD.WIDE.U32 R10, R13, UR4, R10 ;  /* 0x000000040d0a7c25 */ /* 0x000fe2000f8e000a */
[----:B------:R-:W-:Y:S01]  /*1c190*/  ULDC.64 UR4, c[0x0][0xad8] ;  /* 0x0002b60000047ab9 */ /* 0x000fe20000000a00 */
[----:B------:R-:W-:-:S02]  /*1c1a0*/  PRMT R3, RZ, 0x654, R3 ;  /* 0x00000654ff037816 */ /* 0x000fc40000000003 */
[----:B------:R-:W-:Y:S02]  /*1c1b0*/  IMAD.IADD R11, R11, 0x1, R21 ;  /* 0x000000010b0b7824 */ /* 0x000fe400078e0215 */
[----:B------:R-:W-:Y:S02]  /*1c1c0*/  IMAD R0, R0, UR4, RZ ;  /* 0x0000000400007c24 */ /* 0x000fe4000f8e02ff */
[C---:B------:R-:W-:Y:S01]  /*1c1d0*/  IMAD.WIDE.U32 R10, R15.reuse, UR4, R10 ;  /* 0x000000040f0a7c25 */ /* 0x040fe2000f8e000a */
[----:B0-----:R0:W-:Y:S03]  /*1c1e0*/  SYNCS.ARRIVE.TRANS64.RED.A1T0 RZ, [R3+URZ], RZ ;  /* 0x000000ff03ff79a7 */ /* 0x0011e6000810043f */
[----:B0-----:R-:W-:Y:S01]  /*1c1f0*/  IMAD R3, R15, UR5, R0 ;  /* 0x000000050f037c24 */ /* 0x001fe2000f8e0200 */
[----:B------:R-:W-:Y:S02]  /*1c200*/  ULDC.64 UR4, c[0x0][0xa80] ;  /* 0x0002a00000047ab9 */ /* 0x000fe40000000a00 */
[----:B------:R-:W-:Y:S01]  /*1c210*/  LEA R0, P0, R10, UR4, 0x1 ;  /* 0x000000040a007c11 */ /* 0x000fe2000f8008ff */
[----:B------:R-:W-:Y:S01]  /*1c220*/  IMAD.IADD R3, R11, 0x1, R3 ;  /* 0x000000010b037824 */ /* 0x000fe200078e0203 */
[----:B------:R-:W-:Y:S01]  /*1c230*/  UMOV UR4, 0xffffffff ;  /* 0xffffffff00047882 */ /* 0x000fe20000000000 */
[----:B------:R-:W-:-:S03]  /*1c240*/  IMAD.IADD R192, R23, 0x1, R192 ;  /* 0x0000000117c07824 */ /* 0x000fc600078e02c0 */
[----:B------:R-:W-:Y:S01]  /*1c250*/  LEA.HI.X R8, R10, UR5, R3, 0x1, P0 ;  /* 0x000000050a087c11 */ /* 0x000fe200080f0c03 */
[----:B------:R-:W-:Y:S06]  /*1c260*/  BRA.DIV UR4, `(.L_x_7983) ;  /* 0x000000c204107947 */ /* 0x000fec000b800000 */
[----:B------:R0:W1:Y:S04]  /*1c270*/  SHFL.IDX PT, R3, R8, RZ, 0x181f ;  /* 0x00181fff08037589 */ /* 0x00006800000e0000 */
[----:B------:R0:W2:Y:S02]  /*1c280*/  SHFL.IDX PT, R14, R0, RZ, 0x181f ;  /* 0x00181fff000e7589 */ /* 0x0000a400000e0000 */
.L_x_8246:
[----:B------:R-:W-:Y:S01]  /*1c290*/  ISETP.GE.AND P0, PT, R192, R9, PT ;  /* 0x00000009c000720c */ /* 0x000fe20003f06270 */
[----:B------:R-:W-:-:S12]  /*1c2a0*/  BSSY B1, `(.L_x_7984) ;  /* 0x000000b000017945 */ /* 0x000fd80003800000 */
[----:B------:R-:W-:Y:S05]  /*1c2b0*/  @P0 BRA `(.L_x_7985) ;  /* 0x0000000000240947 */ /* 0x000fea0003800000 */
[----:B------:R-:W-:Y:S02]  /*1c2c0*/  ULDC UR4, c[0x0][0xac8] ;  /* 0x0002b20000047ab9 */ /* 0x000fe40000000800 */
[----:B------:R-:W-:Y:S02]  /*1c2d0*/  ISETP.GE.AND P0, PT, R16, UR4, PT ;  /* 0x0000000410007c0c */ /* 0x000fe4000bf06270 */
[----:B------:R-:W-:-:S11]  /*1c2e0*/  ISETP.GE.AND P1, PT, R190, UR4, PT ;  /* 0x00000004be007c0c */ /* 0x000fd6000bf26270 */
[-C--:B--2---:R-:W-:Y:S02]  /*1c2f0*/  @!P0 LEA R10, P2, R16, R14.reuse, 0x1 ;  /* 0x0000000e100a8211 */ /* 0x084fe400078408ff */
[----:B------:R-:W-:Y:S02]  /*1c300*/  @!P1 LEA R14, P3, R190, R14, 0x1 ;  /* 0x0000000ebe0e9211 */ /* 0x000fe400078608ff */
[-C--:B-1----:R-:W-:Y:S02]  /*1c310*/  @!P0 LEA.HI.X R11, R16, R3.reuse, R17, 0x1, P2 ;  /* 0x00000003100b8211 */ /* 0x082fe400010f0c11 */
[----:B------:R-:W-:-:S03]  /*1c320*/  @!P1 LEA.HI.X R15, R190, R3, R214, 0x1, P3 ;  /* 0x00000003be0f9211 */ /* 0x000fc600018f0cd6 */
[----:B-----5:R3:W-:Y:S04]  /*1c330*/  @!P0 ST.E.128 desc[UR42][R10.64], R4 ;  /* 0x000000040a008985 */ /* 0x0207e8000c101d2a */
[----:B------:R3:W-:Y:S02]  /*1c340*/  @!P1 ST.E.128 desc[UR42][R14.64], R40 ;  /* 0x000000280e009985 */ /* 0x0007e4000c101d2a */
.L_x_7985:
[----:B------:R-:W-:Y:S05]  /*1c350*/  BSYNC B1 ;  /* 0x0000000000017941 */ /* 0x000fea0003800000 */
.L_x_7984:
[----:B------:R-:W-:-:S03]  /*1c360*/  UMOV UR4, 0xffffffff ;  /* 0xffffffff00047882 */ /* 0x000fc60000000000 */
[----:B------:R-:W-:Y:S05]  /*1c370*/  BRA.DIV UR4, `(.L_x_7986) ;  /* 0x000000c204007947 */ /* 0x000fea000b800000 */
[----:B-1----:R1:W4:Y:S04]  /*1c380*/  SHFL.IDX PT, R3, R8, 0x1, 0x181f ;  /* 0x00381f0008037f89 */ /* 0x00232800000e0000 */
[----:B--23--:R1:W2:Y:S02]  /*1c390*/  SHFL.IDX PT, R14, R0, 0x1, 0x181f ;  /* 0x00381f00000e7f89 */ /* 0x00c2a400000e0000 */
.L_x_8250:
[----:B-----5:R-:W-:Y:S01]  /*1c3a0*/  VIADD R4, R192, 0x20 ;  /* 0x00000020c0047836 */ /* 0x020fe20000000000 */
[----:B------:R-:W-:Y:S04]  /*1c3b0*/  BSSY B1, `(.L_x_7987) ;  /* 0x000000c000017945 */ /* 0x000fe80003800000 */
[----:B------:R-:W-:-:S13]  /*1c3c0*/  ISETP.GE.AND P0, PT, R4, R9, PT ;  /* 0x000000090400720c */ /* 0x000fda0003f06270 */
[----:B------:R-:W-:Y:S05]  /*1c3d0*/  @P0 BRA `(.L_x_7988) ;  /* 0x0000000000240947 */ /* 0x000fea0003800000 */
[----:B------:R-:W-:Y:S02]  /*1c3e0*/  ULDC UR4, c[0x0][0xac8] ;  /* 0x0002b20000047ab9 */ /* 0x000fe40000000800 */
[----:B------:R-:W-:Y:S02]  /*1c3f0*/  ISETP.GE.AND P2, PT, R16, UR4, PT ;  /* 0x0000000410007c0c */ /* 0x000fe4000bf46270 */
[----:B------:R-:W-:-:S11]  /*1c400*/  ISETP.GE.AND P3, PT, R190, UR4, PT ;  /* 0x00000004be007c0c */ /* 0x000fd6000bf66270 */
[-C--:B--2---:R-:W-:Y:S02]  /*1c410*/  @!P2 LEA R4, P0, R16, R14.reuse, 0x1 ;  /* 0x0000000e1004a211 */ /* 0x084fe400078008ff */
[----:B------:R-:W-:Y:S02]  /*1c420*/  @!P3 LEA R14, P1, R190, R14, 0x1 ;  /* 0x0000000ebe0eb211 */ /* 0x000fe400078208ff */
[-C--:B----4-:R-:W-:Y:S02]  /*1c430*/  @!P2 LEA.HI.X R5, R16, R3.reuse, R17, 0x1, P0 ;  /* 0x000000031005a211 */ /* 0x090fe400000f0c11 */
[----:B------:R-:W-:-:S03]  /*1c440*/  @!P3 LEA.HI.X R15, R190, R3, R214, 0x1, P1 ;  /* 0x00000003be0fb211 */ /* 0x000fc600008f0cd6 */
[----:B------:R3:W-:Y:S04]  /*1c450*/  @!P2 ST.E.128 desc[UR42][R4.64], R28 ;  /* 0x0000001c0400a985 */ /* 0x0007e8000c101d2a */
[----:B------:R3:W-:Y:S02]  /*1c460*/  @!P3 ST.E.128 desc[UR42][R14.64], R44 ;  /* 0x0000002c0e00b985 */ /* 0x0007e4000c101d2a */
.L_x_7988:
[----:B------:R-:W-:Y:S05]  /*1c470*/  BSYNC B1 ;  /* 0x0000000000017941 */ /* 0x000fea0003800000 */
.L_x_7987:
[----:B------:R-:W-:-:S03]  /*1c480*/  UMOV UR4, 0xffffffff ;  /* 0xffffffff00047882 */ /* 0x000fc60000000000 */
[----:B------:R-:W-:Y:S05]  /*1c490*/  BRA.DIV UR4, `(.L_x_7989) ;  /* 0x000000c204007947 */ /* 0x000fea000b800000 */
[----:B----4-:R4:W0:Y:S04]  /*1c4a0*/  SHFL.IDX PT, R3, R8, 0x2, 0x181f ;  /* 0x00581f0008037f89 */ /* 0x01082800000e0000 */
[----:B--23--:R4:W2:Y:S02]  /*1c4b0*/  SHFL.IDX PT, R14, R0, 0x2, 0x181f ;  /* 0x00581f00000e7f89 */ /* 0x00c8a400000e0000 */
.L_x_8254:
[----:B------:R-:W-:Y:S01]  /*1c4c0*/  VIADD R4, R192, 0x40 ;  /* 0x00000040c0047836 */ /* 0x000fe20000000000 */
        /* <DEDUP_REMOVED lines=8> */
[-C--:B0-----:R-:W-:Y:S02]  /*1c550*/  @!P2 LEA.HI.X R5, R16, R3.reuse, R17, 0x1, P0 ;  /* 0x000000031005a211 */ /* 0x081fe400000f0c11 */
[----:B------:R-:W-:-:S03]  /*1c560*/  @!P3 LEA.HI.X R15, R190, R3, R214, 0x1, P1 ;  /* 0x00000003be0fb211 */ /* 0x000fc600008f0cd6 */
[----:B------:R3:W-:Y:S04]  /*1c570*/  @!P2 ST.E.128 desc[UR42][R4.64], R32 ;  /* 0x000000200400a985 */ /* 0x0007e8000c101d2a */
[----:B------:R3:W-:Y:S02]  /*1c580*/  @!P3 ST.E.128 desc[UR42][R14.64], R48 ;  /* 0x000000300e00b985 */ /* 0x0007e4000c101d2a */
.L_x_7991:
[----:B------:R-:W-:Y:S05]  /*1c590*/  BSYNC B1 ;  /* 0x0000000000017941 */ /* 0x000fea0003800000 */
.L_x_7990:
[----:B------:R-:W-:-:S03]  /*1c5a0*/  UMOV UR4, 0xffffffff ;  /* 0xffffffff00047882 */ /* 0x000fc60000000000 */
[----:B------:R-:W-:Y:S05]  /*1c5b0*/  BRA.DIV UR4, `(.L_x_7992) ;  /* 0x000000c204007947 */ /* 0x000fea000b800000 */
[----:B0-----:R0:W0:Y:S04]  /*1c5c0*/  SHFL.IDX PT, R3, R8, 0x3, 0x181f ;  /* 0x00781f0008037f89 */ /* 0x00102800000e0000 */
[----:B--23--:R2:W3:Y:S02]  /*1c5d0*/  SHFL.IDX PT, R14, R0, 0x3, 0x181f ;  /* 0x00781f00000e7f89 */ /* 0x00c4e400000e0000 */
.L_x_8258:
[----:B-12-4-:R-:W-:-:S04]  /*1c5e0*/  IADD3 R0, R192, 0x60, RZ ;  /* 0x00000060c0007810 */ /* 0x016fc80007ffe0ff */
[----:B------:R-:W-:-:S13]  /*1c5f0*/  ISETP.GE.AND P0, PT, R0, R9, PT ;  /* 0x000000090000720c */ /* 0x000fda0003f06270 */
[----:B------:R-:W-:Y:S05]  /*1c600*/  @P0 BRA `(.L_x_7993) ;  /* 0x0000001800800947 */ /* 0x000fea0003800000 */
[----:B------:R-:W-:Y:S02]  /*1c610*/  ULDC UR4, c[0x0][0xac8] ;  /* 0x0002b20000047ab9 */ /* 0x000fe40000000800 */
[----:B------:R-:W-:-:S13]  /*1c620*/  ISETP.GE.AND P1, PT, R16, UR4, PT ;  /* 0x0000000410007c0c */ /* 0x000fda000bf26270 */
[----:B---3--:R-:W-:-:S04]  /*1c630*/  @!P1 LEA R4, P0, R16, R14, 0x1 ;  /* 0x0000000e10049211 */ /* 0x008fc800078008ff */
[----:B0-----:R-:W-:Y:S02]  /*1c640*/  @!P1 LEA.HI.X R5, R16, R3, R17, 0x1, P0 ;  /* 0x0000000310059211 */ /* 0x001fe400000f0c11 */
[----:B------:R-:W-:-:S03]  /*1c650*/  ISETP.GE.AND P0, PT, R190, UR4, PT ;  /* 0x00000004be007c0c */ /* 0x000fc6000bf06270 */
[----:B------:R0:W-:Y:S10]  /*1c660*/  @!P1 ST.E.128 desc[UR42][R4.64], R36 ;  /* 0x0000002404009985 */ /* 0x0001f4000c101d2a */
[----:B------:R-:W-:Y:S05]  /*1c670*/  @P0 BRA `(.L_x_7993) ;  /* 0x0000001800640947 */ /* 0x000fea0003800000 */
[----:B------:R-:W-:-:S04]  /*1c680*/  LEA R14, P0, R190, R14, 0x1 ;  /* 0x0000000ebe0e7211 */ /* 0x000fc800078008ff */
[----:B------:R-:W-:-:S05]  /*1c690*/  LEA.HI.X R15, R190, R3, R214, 0x1, P0 ;  /* 0x00000003be0f7211 */ /* 0x000fca00000f0cd6 */
[----:B------:R1:W-:Y:S01]  /*1c6a0*/  ST.E.128 desc[UR42][R14.64], R52 ;  /* 0x000000340e007985 */ /* 0x0003e2000c101d2a */
[----:B------:R-:W-:Y:S05]  /*1c6b0*/  BRA `(.L_x_7993) ;  /* 0x0000001800547947 */ /* 0x000fea0003800000 */
.L_x_7982:
[----:B------:R-:W-:Y:S01]  /*1c6c0*/  ULDC.64 UR4, c[0x0][0xb08] ;  /* 0x0002c20000047ab9 */ /* 0x000fe20000000a00 */
[----:B------:R-:W1:Y:S01]  /*1c6d0*/  @P2 LDC R12, c[0x0][0xbec] ;  /* 0x0002fb00ff0c2b82 */ /* 0x000e620000000800 */
[----:B------:R-:W-:Y:S01]  /*1c6e0*/  IMAD R14, R14, UR4, RZ ;  /* 0x000000040e0e7c24 */ /* 0x000fe2000f8e02ff */
[----:B0-----:R-:W-:Y:S01]  /*1c6f0*/  SHF.R.S32.HI R6, RZ, 0x1f, R57 ;  /* 0x0000001fff067819 */ /* 0x001fe20000011439 */
[----:B------:R-:W-:-:S04]  /*1c700*/  IMAD.WIDE.U32 R4, R15, UR4, RZ ;  /* 0x000000040f047c25 */ /* 0x000fc8000f8e00ff */
[----:B------:R-:W-:Y:S01]  /*1c710*/  IMAD R15, R15, UR5, R14 ;  /* 0x000000050f0f7c24 */ /* 0x000fe2000f8e020e */
[----:B------:R-:W0:Y:S01]  /*1c720*/  @P2 LDC R11, c[0x0][0xbf0] ;  /* 0x0002fc00ff0b2b82 */ /* 0x000e220000000800 */
[----:B------:R-:W-:Y:S01]  /*1c730*/  ULDC.64 UR4, c[0x0][0xb38] ;  /* 0x0002ce0000047ab9 */ /* 0x000fe20000000a00 */
[----:B------:R-:W-:Y:S02]  /*1c740*/  IMAD.MOV.U32 R3, RZ, RZ, R45 ;  /* 0x000000ffff037224 */ /* 0x000fe400078e002d */
[----:B------:R-:W-:Y:S02]  /*1c750*/  IMAD.IADD R5, R5, 0x1, R15 ;  /* 0x0000000105057824 */ /* 0x000fe400078e020f */
[----:B------:R-:W-:-:S04]  /*1c760*/  IMAD.WIDE.U32 R4, R206, UR4, R4 ;  /* 0x00000004ce047c25 */ /* 0x000fc8000f8e0004 */
[----:B------:R-:W-:Y:S01]  /*1c770*/  IMAD R5, R206, UR5, R5 ;  /* 0x00000005ce057c24 */ /* 0x000fe2000f8e0205 */
[----:B------:R-:W-:Y:S02]  /*1c780*/  ULDC.64 UR4, c[0x0][0xb40] ;  /* 0x0002d00000047ab9 */ /* 0x000fe40000000a00 */
[----:B------:R-:W-:Y:S02]  /*1c790*/  IMAD R6, R6, UR4, RZ ;  /* 0x0000000406067c24 */ /* 0x000fe4000f8e02ff */
[----:B-1----:R-:W-:-:S04]  /*1c7a0*/  @P2 IMAD.HI.U32 R12, R45, R12, RZ ;  /* 0x0000000c2d0c2227 */ /* 0x002fc800078e00ff */
[C---:B------:R-:W-:Y:S02]  /*1c7b0*/  IMAD R7, R57.reuse, UR5, R6 ;  /* 0x0000000539077c24 */ /* 0x040fe4000f8e0206 */
[----:B------:R-:W-:Y:S01]  /*1c7c0*/  IMAD.WIDE.U32 R4, R57, UR4, R4 ;  /* 0x0000000439047c25 */ /* 0x000fe2000f8e0004 */
[----:B0-----:R-:W-:Y:S01]  /*1c7d0*/  @P2 SHF.R.U32.HI R3, RZ, R11, R12 ;  /* 0x0000000bff032219 */ /* 0x001fe2000001160c */
[----:B------:R-:W-:Y:S02]  /*1c7e0*/  ULDC.64 UR4, c[0x0][0xb48] ;  /* 0x0002d20000047ab9 */ /* 0x000fe40000000a00 */
[----:B------:R-:W-:Y:S01]  /*1c7f0*/  IMAD.IADD R5, R5, 0x1, R7 ;  /* 0x0000000105057824 */ /* 0x000fe200078e0207 */
[--C-:B------:R-:W-:Y:S01]  /*1c800*/  SHF.R.S32.HI R6, RZ, 0x1f, R3.reuse ;  /* 0x0000001fff067819 */ /* 0x100fe20000011403 */
[----:B------:R-:W-:Y:S02]  /*1c810*/  IMAD.MOV R7, RZ, RZ, -R3 ;  /* 0x000000ffff077224 */ /* 0x000fe400078e0a03 */
[----:B------:R-:W-:-:S04]  /*1c820*/  IMAD.WIDE.U32 R4, R215, UR4, R4 ;  /* 0x00000004d7047c25 */ /* 0x000fc8000f8e0004 */
[----:B------:R-:W-:Y:S02]  /*1c830*/  VIADD R11, R2, 0x28820 ;  /* 0x00028820020b7836 */ /* 0x000fe40000000000 */
[----:B------:R-:W-:Y:S01]  /*1c840*/  IMAD R5, R215, UR5, R5 ;  /* 0x00000005d7057c24 */ /* 0x000fe2000f8e0205 */
[----:B------:R-:W-:Y:S01]  /*1c850*/  ULDC.64 UR4, c[0x0][0xb30] ;  /* 0x0002cc0000047ab9 */ /* 0x000fe20000000a00 */
[----:B------:R-:W-:Y:S01]  /*1c860*/  IMAD R7, R0, R7, R45 ;  /* 0x0000000700077224 */ /* 0x000fe200078e022d */
[----:B------:R-:W-:Y:S01]  /*1c870*/  PRMT R0, RZ, 0x654, R11 ;  /* 0x00000654ff007816 */ /* 0x000fe2000000000b */
[----:B------:R-:W-:Y:S02]  /*1c880*/  IMAD R6, R6, UR4, RZ ;  /* 0x0000000406067c24 */ /* 0x000fe4000f8e02ff */
[C---:B------:R-:W-:Y:S01]  /*1c890*/  IMAD.WIDE.U32 R4, R3.reuse, UR4, R4 ;  /* 0x0000000403047c25 */ /* 0x040fe2000f8e0004 */
[----:B------:R0:W-:Y:S03]  /*1c8a0*/  SYNCS.ARRIVE.TRANS64.RED.A1T0 RZ, [R0+URZ], RZ ;  /* 0x000000ff00ff79a7 */ /* 0x0001e6000810043f */
[----:B------:R-:W-:Y:S01]  /*1c8b0*/  IMAD R11, R3, UR5, R6 ;  /* 0x00000005030b7c24 */ /* 0x000fe2000f8e0206 */
[----:B------:R-:W-:-:S03]  /*1c8c0*/  ULDC.64 UR4, c[0x0][0xb28] ;  /* 0x0002ca0000047ab9 */ /* 0x000fc60000000a00 */
[----:B------:R-:W-:Y:S01]  /*1c8d0*/  IMAD.IADD R5, R5, 0x1, R11 ;  /* 0x0000000105057824 */ /* 0x000fe200078e020b */
[----:B0-----:R-:W-:Y:S01]  /*1c8e0*/  SHF.R.S32.HI R0, RZ, 0x1f, R7 ;  /* 0x0000001fff007819 */ /* 0x001fe20000011407 */
[----:B------:R-:W-:-:S04]  /*1c8f0*/  IMAD.WIDE.U32 R4, R7, UR4, R4 ;  /* 0x0000000407047c25 */ /* 0x000fc8000f8e0004 */
[----:B------:R-:W-:-:S04]  /*1c900*/  IMAD R0, R0, UR4, RZ ;  /* 0x0000000400007c24 */ /* 0x000fc8000f8e02ff */
[----:B------:R-:W-:Y:S01]  /*1c910*/  IMAD R7, R7, UR5, R0 ;  /* 0x0000000507077c24 */ /* 0x000fe2000f8e0200 */
[----:B------:R-:W-:Y:S02]  /*1c920*/  ULDC.64 UR4, c[0x0][0xb00] ;  /* 0x0002c00000047ab9 */ /* 0x000fe40000000a00 */
[----:B------:R-:W-:Y:S01]  /*1c930*/  LEA R3, P0, R4, UR4, 0x2 ;  /* 0x0000000404037c11 */ /* 0x000fe2000f8010ff */
[----:B------:R-:W-:Y:S01]  /*1c940*/  IMAD.IADD R5, R5, 0x1, R7 ;  /* 0x0000000105057824 */ /* 0x000fe200078e0207 */
[----:B------:R-:W-:-:S04]  /*1c950*/  UMOV UR4, 0xffffffff ;  /* 0xffffffff00047882 */ /* 0x000fc80000000000 */
[----:B------:R-:W-:Y:S01]  /*1c960*/  LEA.HI.X R4, R4, UR5, R5, 0x2, P0 ;  /* 0x0000000504047c11 */ /* 0x000fe200080f1405 */
[----:B------:R-:W-:Y:S06]  /*1c970*/  BRA.DIV UR4, `(.L_x_7994) ;  /* 0x000000be04587947 */ /* 0x000fec000b800000 */
[----:B------:R0:W1:Y:S04]  /*1c980*/  SHFL.IDX PT, R0, R4, RZ, 0x1c1f ;  /* 0x001c1fff04007589 */ /* 0x00006800000e0000 */
[----:B------:R0:W2:Y:S02]  /*1c990*/  SHFL.IDX PT, R14, R3, RZ, 0x1c1f ;  /* 0x001c1fff030e7589 */ /* 0x0000a400000e0000 */
.L_x_8261:
[----:B------:R-:W-:Y:S01]  /*1c9a0*/  ISETP.GE.AND P0, PT, R10, R9, PT ;  /* 0x000000090a00720c */ /* 0x000fe20003f06270 */
[----:B------:R-:W-:-:S12]  /*1c9b0*/  BSSY B1, `(.L_x_7995) ;  /* 0x000004f000017945 */ /* 0x000fd80003800000 */
[----:B------:R-:W-:Y:S05]  /*1c9c0*/  @P0 BRA `(.L_x_7996) ;  /* 0x0000000400340947 */ /* 0x000fea0003800000 */
[----:B------:R-:W-:Y:S01]  /*1c9d0*/  ULDC UR4, c[0x0][0xac8] ;  /* 0x0002b20000047ab9 */ /* 0x000fe20000000800 */
[----:B------:R-:W-:Y:S02]  /*1c9e0*/  SHF.R.S32.HI R12, RZ, 0x1f, R188 ;  /* 0x0000001fff0c7819 */ /* 0x000fe400000114bc */
[----:B------:R-:W-:Y:S02]  /*1c9f0*/  ISETP.GE.AND P0, PT, R188, UR4, PT ;  /* 0x00000004bc007c0c */ /* 0x000fe4000bf06270 */
[----:B------:R-:W-:Y:S02]  /*1ca00*/  ISETP.GE.AND P2, PT, R231, UR4, PT ;  /* 0x00000004e7007c0c */ /* 0x000fe4000bf46270 */
[----:B------:R-:W-:Y:S02]  /*1ca10*/  ISETP.GE.AND P3, PT, R230, UR4, PT ;  /* 0x00000004e6007c0c */ /* 0x000fe4000bf66270 */
[----:B------:R-:W-:Y:S02]  /*1ca20*/  ISETP.GE.AND P1, PT, R229, UR4, PT ;  /* 0x00000004e5007c0c */ /* 0x000fe4000bf26270 */
[----:B------:R-:W-:-:S02]  /*1ca30*/  SHF.R.S32.HI R5, RZ, 0x1f, R231 ;  /* 0x0000001fff057819 */ /* 0x000fc400000114e7 */
[----:B------:R-:W-:-:S03]  /*1ca40*/  SHF.R.S32.HI R15, RZ, 0x1f, R230 ;  /* 0x0000001fff0f7819 */ /* 0x000fc600000114e6 */
[CC--:B--2---:R-:W-:Y:S02]  /*1ca50*/  @!P0 LEA R10, P4, R188.reuse, R14.reuse, 0x2 ;  /* 0x0000000ebc0a8211 */ /* 0x0c4fe400078810ff */
[C---:B------:R-:W-:Y:S02]  /*1ca60*/  @!P2 LEA R6, P5, R231.reuse, R14, 0x2 ;  /* 0x0000000ee706a211 */ /* 0x040fe400078a10ff */
[-C--:B-1----:R-:W-:Y:S02]  /*1ca70*/  @!P0 LEA.HI.X R11, R188, R0.reuse, R12, 0x2, P4 ;  /* 0x00000000bc0b8211 */ /* 0x082fe400020f140c */
[----:B------:R-:W-:Y:S02]  /*1ca80*/  @!P2 LEA.HI.X R7, R231, R0, R5, 0x2, P5 ;  /* 0x00000000e707a211 */ /* 0x000fe400028f1405 */
[----:B------:R-:W-:Y:S01]  /*1ca90*/  @!P3 LEA R12, P4, R230, R14, 0x2 ;  /* 0x0000000ee60cb211 */ /* 0x000fe200078810ff */
[----:B------:R1:W-:Y:S01]  /*1caa0*/  @!P0 ST.E.64 desc[UR42][R10.64], R20 ;  /* 0x000000140a008985 */ /* 0x0003e2000c101b2a */
[----:B------:R-:W-:-:S02]  /*1cab0*/  ISETP.GE.AND P0, PT, R228, UR4, PT ;  /* 0x00000004e4007c0c */ /* 0x000fc4000bf06270 */
[----:B------:R-:W-:Y:S01]  /*1cac0*/  SHF.R.S32.HI R5, RZ, 0x1f, R229 ;  /* 0x0000001fff057819 */ /* 0x000fe200000114e5 */
[----:B------:R2:W-:Y:S01]  /*1cad0*/  @!P2 ST.E.64 desc[UR42][R6.64], R92 ;  /* 0x0000005c0600a985 */ /* 0x0005e2000c101b2a */
[----:B------:R-:W-:Y:S02]  /*1cae0*/  @!P1 LEA R28, P5, R229, R14, 0x2 ;  /* 0x0000000ee51c9211 */ /* 0x000fe400078a10ff */
[----:B------:R-:W-:Y:S02]  /*1caf0*/  ISETP.GE.AND P2, PT, R227, UR4, PT ;  /* 0x00000004e3007c0c */ /* 0x000fe4000bf46270 */
[-C--:B------:R-:W-:Y:S02]  /*1cb00*/  @!P3 LEA.HI.X R13, R230, R0.reuse, R15, 0x2, P4 ;  /* 0x00000000e60db211 */ /* 0x080fe400020f140f */
[----:B------:R-:W-:Y:S02]  /*1cb10*/  @!P1 LEA.HI.X R29, R229, R0, R5, 0x2, P5 ;  /* 0x00000000e51d9211 */ /* 0x000fe400028f1405 */
[----:B------:R-:W-:Y:S01]  /*1cb20*/  ISETP.GE.AND P4, PT, R226, UR4, PT ;  /* 0x00000004e2007c0c */ /* 0x000fe2000bf86270 */
[----:B------:R3:W-:Y:S01]  /*1cb30*/  @!P3 ST.E.64 desc[UR42][R12.64], R96 ;  /* 0x000000600c00b985 */ /* 0x0007e2000c101b2a */
[----:B------:R-:W-:-:S02]  /*1cb40*/  @!P0 LEA R30, P3, R228, R14, 0x2 ;  /* 0x0000000ee41e8211 */ /* 0x000fc400078610ff */
[----:B------:R-:W-:Y:S01]  /*1cb50*/  SHF.R.S32.HI R15, RZ, 0x1f, R228 ;  /* 0x0000001fff0f7819 */ /* 0x000fe200000114e4 */
[----:B------:R4:W-:Y:S01]  /*1cb60*/  @!P1 ST.E.64 desc[UR42][R28.64], R100 ;  /* 0x000000641c009985 */ /* 0x0009e2000c101b2a */
[----:B------:R-:W-:Y:S02]  /*1cb70*/  ISETP.GE.AND P1, PT, R225, UR4, PT ;  /* 0x00000004e1007c0c */ /* 0x000fe4000bf26270 */
[----:B------:R-:W-:Y:S02]  /*1cb80*/  SHF.R.S32.HI R5, RZ, 0x1f, R227 ;  /* 0x0000001fff057819 */ /* 0x000fe400000114e3 */
[C---:B-1----:R-:W-:Y:S02]  /*1cb90*/  @!P2 LEA R10, P5, R227.reuse, R14, 0x2 ;  /* 0x0000000ee30aa211 */ /* 0x042fe400078a10ff */
[-C--:B------:R-:W-:Y:S02]  /*1cba0*/  @!P0 LEA.HI.X R31, R228, R0.reuse, R15, 0x2, P3 ;  /* 0x00000000e41f8211 */ /* 0x080fe400018f140f */
[----:B------:R-:W-:-:S02]  /*1cbb0*/  @!P2 LEA.HI.X R11, R227, R0, R5, 0x2, P5 ;  /* 0x00000000e30ba211 */ /* 0x000fc400028f1405 */
[----:B------:R-:W-:Y:S01]  /*1cbc0*/  ISETP.GE.AND P3, PT, R224, UR4, PT ;  /* 0x00000004e0007c0c */ /* 0x000fe2000bf66270 */
[----:B------:R-:W-:Y:S01]  /*1cbd0*/  @!P0 ST.E.64 desc[UR42][R30.64], R104 ;  /* 0x000000681e008985 */ /* 0x000fe2000c101b2a */
[-C--:B--2---:R-:W-:Y:S02]  /*1cbe0*/  @!P4 LEA R6, P0, R226, R14.reuse, 0x2 ;  /* 0x0000000ee206c211 */ /* 0x084fe400078010ff */
[----:B------:R-:W-:Y:S01]  /*1cbf0*/  SHF.R.S32.HI R15, RZ, 0x1f, R226 ;  /* 0x0000001fff0f7819 */ /* 0x000fe200000114e2 */
[----:B------:R1:W-:Y:S01]  /*1cc00*/  @!P2 ST.E.64 desc[UR42][R10.64], R108 ;  /* 0x0000006c0a00a985 */ /* 0x0003e2000c101b2a */
[----:B------:R-:W-:Y:S02]  /*1cc10*/  SHF.R.S32.HI R5, RZ, 0x1f, R225 ;  /* 0x0000001fff057819 */ /* 0x000fe400000114e1 */
[----:B---3--:R-:W-:Y:S02]  /*1cc20*/  @!P1 LEA R12, P5, R225, R14, 0x2 ;  /* 0x0000000ee10c9211 */ /* 0x008fe400078a10ff */
[----:B------:R-:W-:-:S02]  /*1cc30*/  ISETP.GE.AND P2, PT, R223, UR4, PT ;  /* 0x00000004df007c0c */ /* 0x000fc4000bf46270 */
[-C--:B------:R-:W-:Y:S02]  /*1cc40*/  @!P4 LEA.HI.X R7, R226, R0.reuse, R15, 0x2, P0 ;  /* 0x00000000e207c211 */ /* 0x080fe400000f140f */
[----:B------:R-:W-:Y:S02]  /*1cc50*/  ISETP.GE.AND P0, PT, R222, UR4, PT ;  /* 0x00000004de007c0c */ /* 0x000fe4000bf06270 */
[----:B------:R-:W-:Y:S01]  /*1cc60*/  @!P1 LEA.HI.X R13, R225, R0, R5, 0x2, P5 ;  /* 0x00000000e10d9211 */ /* 0x000fe200028f1405 */
[----:B------:R2:W-:Y:S01]  /*1cc70*/  @!P4 ST.E.64 desc[UR42][R6.64], R36 ;  /* 0x000000240600c985 */ /* 0x0005e2000c101b2a */
[----:B------:R-:W-:Y:S02]  /*1cc80*/  @!P3 LEA R20, P5, R224, R14, 0x2 ;  /* 0x0000000ee014b211 */ /* 0x000fe400078a10ff */
[----:B------:R-:W-:Y:S01]  /*1cc90*/  SHF.R.S32.HI R5, RZ, 0x1f, R224 ;  /* 0x0000001fff057819 */ /* 0x000fe200000114e0 */
[----:B------:R3:W-:Y:S01]  /*1cca0*/  @!P1 ST.E.64 desc[UR42][R12.64], R116 ;  /* 0x000000740c009985 */ /* 0x0007e2000c101b2a */
[----:B------:R-:W-:-:S02]  /*1ccb0*/  ISETP.GE.AND P1, PT, R221, UR4, PT ;  /* 0x00000004dd007c0c */ /* 0x000fc4000bf26270 */
[----:B------:R-:W-:Y:S02]  /*1ccc0*/  @!P3 LEA.HI.X R21, R224, R0, R5, 0x2, P5 ;  /* 0x00000000e015b211 */ /* 0x000fe400028f1405 */
[CC--:B----4-:R-:W-:Y:S02]  /*1ccd0*/  @!P2 LEA R28, P4, R223.reuse, R14.reuse, 0x2 ;  /* 0x0000000edf1ca211 */ /* 0x0d0fe400078810ff */
[----:B------:R-:W-:Y:S01]  /*1cce0*/  SHF.R.S32.HI R15, RZ, 0x1f, R223 ;  /* 0x0000001fff0f7819 */ /* 0x000fe200000114df */
[----:B------:R4:W-:Y:S01]  /*1ccf0*/  @!P3 ST.E.64 desc[UR42][R20.64], R120 ;  /* 0x000000781400b985 */ /* 0x0009e2000c101b2a */
[----:B-1----:R-:W-:Y:S02]  /*1cd00*/  @!P0 LEA R10, P5, R222, R14, 0x2 ;  /* 0x0000000ede0a8211 */ /* 0x002fe400078a10ff */
[----:B------:R-:W-:Y:S02]  /*1cd10*/  SHF.R.S32.HI R5, RZ, 0x1f, R222 ;  /* 0x0000001fff057819 */ /* 0x000fe400000114de */
[----:B------:R-:W-:-:S02]  /*1cd20*/  @!P2 LEA.HI.X R29, R223, R0, R15, 0x2, P4 ;  /* 0x00000000df1da211 */ /* 0x000fc400020f140f */
[----:B------:R-:W-:Y:S02]  /*1cd30*/  ISETP.GE.AND P3, PT, R220, UR4, PT ;  /* 0x00000004dc007c0c */ /* 0x000fe4000bf66270 */
[----:B------:R-:W-:Y:S01]  /*1cd40*/  @!P0 LEA.HI.X R11, R222, R0, R5, 0x2, P5 ;  /* 0x00000000de0b8211 */ /* 0x000fe200028f1405 */
[----:B------:R1:W-:Y:S01]  /*1cd50*/  @!P2 ST.E.64 desc[UR42][R28.64], R38 ;  /* 0x000000261c00a985 */ /* 0x0003e2000c101b2a */
[----:B------:R-:W-:Y:S02]  /*1cd60*/  ISETP.GE.AND P4, PT, R219, UR4, PT ;  /* 0x00000004db007c0c */ /* 0x000fe4000bf86270 */
[----:B------:R-:W-:Y:S01]  /*1cd70*/  SHF.R.S32.HI R5, RZ, 0x1f, R221 ;  /* 0x0000001fff057819 */ /* 0x000fe200000114dd */
[----:B------:R0:W-:Y:S01]  /*1cd80*/  @!P0 ST.E.64 desc[UR42][R10.64], R128 ;  /* 0x000000800a008985 */ /* 0x0001e2000c101b2a */
[----:B--2---:R-:W-:Y:S02]  /*1cd90*/  @!P1 LEA R6, P5, R221, R14, 0x2 ;  /* 0x0000000edd069211 */ /* 0x004fe400078a10ff */
[----:B------:R-:W-:-:S02]  /*1cda0*/  ISETP.GE.AND P2, PT, R218, UR4, PT ;  /* 0x00000004da007c0c */ /* 0x000fc4000bf46270 */
[----:B------:R-:W-:Y:S02]  /*1cdb0*/  ISETP.GE.AND P0, PT, R217, UR4, PT ;  /* 0x00000004d9007c0c */ /* 0x000fe4000bf06270 */
[----:B------:R-:W-:Y:S02]  /*1cdc0*/  @!P1 LEA.HI.X R7, R221, R0, R5, 0x2, P5 ;  /* 0x00000000dd079211 */ /* 0x000fe400028f1405 */
[----:B---3--:R-:W-:-:S03]  /*1cdd0*/  @!P3 LEA R12, P5, R220, R14, 0x2 ;  /* 0x0000000edc0cb211 */ /* 0x008fc600078a10ff */
[----:B------:R0:W-:Y:S01]  /*1cde0*/  @!P1 ST.E.64 desc[UR42][R6.64], R132 ;  /* 0x0000008406009985 */ /* 0x0001e2000c101b2a */
[C---:B----4-:R-:W-:Y:S02]  /*1cdf0*/  @!P4 LEA R20, P1, R219.reuse, R14, 0x2 ;  /* 0x0000000edb14c211 */ /* 0x050fe400078210ff */
[----:B------:R-:W-:Y:S02]  /*1ce00*/  @!P3 LEA.HI.X R13, R220, R0, R237, 0x2, P5 ;  /* 0x00000000dc0db211 */ /* 0x000fe400028f14ed */
[C---:B-1----:R-:W-:Y:S02]  /*1ce10*/  @!P2 LEA R28, P5, R218.reuse, R14, 0x2 ;  /* 0x0000000eda1ca211 */ /* 0x042fe400078a10ff */
[----:B------:R-:W-:Y:S01]  /*1ce20*/  @!P4 LEA.HI.X R21, R219, R0, R236, 0x2, P1 ;  /* 0x00000000db15c211 */ /* 0x000fe200008f14ec */
[----:B------:R0:W-:Y:S01]  /*1ce30*/  @!P3 ST.E.64 desc[UR42][R12.64], R136 ;  /* 0x000000880c00b985 */ /* 0x0001e2000c101b2a */
[C---:B------:R-:W-:Y:S02]  /*1ce40*/  @!P0 LEA R14, P1, R217.reuse, R14, 0x2 ;  /* 0x0000000ed90e8211 */ /* 0x040fe400078210ff */
[-C--:B------:R-:W-:Y:S01]  /*1ce50*/  @!P2 LEA.HI.X R29, R218, R0.reuse, R235, 0x2, P5 ;  /* 0x00000000da1da211 */ /* 0x080fe200028f14eb */
[----:B------:R0:W-:Y:S01]  /*1ce60*/  @!P4 ST.E.64 desc[UR42][R20.64], R140 ;  /* 0x0000008c1400c985 */ /* 0x0001e2000c101b2a */
[----:B------:R-:W-:-:S03]  /*1ce70*/  @!P0 LEA.HI.X R15, R217, R0, R234, 0x2, P1 ;  /* 0x00000000d90f8211 */ /* 0x000fc600008f14ea */
[----:B------:R0:W-:Y:S04]  /*1ce80*/  @!P2 ST.E.64 desc[UR42][R28.64], R144 ;  /* 0x000000901c00a985 */ /* 0x0001e8000c101b2a */
[----:B------:R0:W-:Y:S02]  /*1ce90*/  @!P0 ST.E.64 desc[UR42][R14.64], R148 ;  /* 0x000000940e008985 */ /* 0x0001e4000c101b2a */
.L_x_7996:
[----:B------:R-:W-:Y:S05]  /*1cea0*/  BSYNC B1 ;  /* 0x0000000000017941 */ /* 0x000fea0003800000 */
.L_x_7995:
[----:B------:R-:W-:-:S03]  /*1ceb0*/  UMOV UR4, 0xffffffff ;  /* 0xffffffff00047882 */ /* 0x000fc60000000000 */
[----:B------:R-:W-:Y:S05]  /*1cec0*/  BRA.DIV UR4, `(.L_x_7997) ;  /* 0x000000ba04387947 */ /* 0x000fea000b800000 */
[----:B-1----:R1:W3:Y:S04]  /*1ced0*/  SHFL.IDX PT, R0, R4, 0x1, 0x1c1f ;  /* 0x003c1f0004007f89 */ /* 0x0022e800000e0000 */
[----:B0-2---:R1:W0:Y:S02]  /*1cee0*/  SHFL.IDX PT, R14, R3, 0x1, 0x1c1f ;  /* 0x003c1f00030e7f89 */ /* 0x00522400000e0000 */
.L_x_8265:
[----:B------:R-:W-:-:S13]  /*1cef0*/  ISETP.GE.AND P0, PT, R8, R9, PT ;  /* 0x000000090800720c */ /* 0x000fda0003f06270 */
[----:B------:R-:W-:Y:S05]  /*1cf00*/  @P0 BRA `(.L_x_7993) ;  /* 0x0000001000400947 */ /* 0x000fea0003800000 */
[----:B------:R-:W-:Y:S01]  /*1cf10*/  ULDC UR4, c[0x0][0xac8] ;  /* 0x0002b20000047ab9 */ /* 0x000fe20000000800 */
[----:B-1----:R-:W-:Y:S02]  /*1cf20*/  SHF.R.S32.HI R3, RZ, 0x1f, R188 ;  /* 0x0000001fff037819 */ /* 0x002fe400000114bc */
[----:B------:R-:W-:Y:S02]  /*1cf30*/  ISETP.GE.AND P2, PT, R188, UR4, PT ;  /* 0x00000004bc007c0c */ /* 0x000fe4000bf46270 */
[----:B------:R-:W-:Y:S02]  /*1cf40*/  ISETP.GE.AND P3, PT, R231, UR4, PT ;  /* 0x00000004e7007c0c */ /* 0x000fe4000bf66270 */
[----:B------:R-:W-:Y:S02]  /*1cf50*/  ISETP.GE.AND P1, PT, R230, UR4, PT ;  /* 0x00000004e6007c0c */ /* 0x000fe4000bf26270 */
[----:B------:R-:W-:Y:S02]  /*1cf60*/  SHF.R.S32.HI R10, RZ, 0x1f, R231 ;  /* 0x0000001fff0a7819 */ /* 0x000fe400000114e7 */
[----:B------:R-:W-:-:S05]  /*1cf70*/  SHF.R.S32.HI R15, RZ, 0x1f, R229 ;  /* 0x0000001fff0f7819 */ /* 0x000fca00000114e5 */
[CC--:B0-----:R-:W-:Y:S02]  /*1cf80*/  @!P2 LEA R4, P0, R188.reuse, R14.reuse, 0x2 ;  /* 0x0000000ebc04a211 */ /* 0x0c1fe400078010ff */
[----:B------:R-:W-:Y:S02]  /*1cf90*/  @!P3 LEA R6, P4, R231, R14, 0x2 ;  /* 0x0000000ee706b211 */ /* 0x000fe400078810ff */
[----:B---3--:R-:W-:Y:S02]  /*1cfa0*/  @!P2 LEA.HI.X R5, R188, R0, R3, 0x2, P0 ;  /* 0x00000000bc05a211 */ /* 0x008fe400000f1403 */
[----:B------:R-:W-:Y:S02]  /*1cfb0*/  ISETP.GE.AND P0, PT, R229, UR4, PT ;  /* 0x00000004e5007c0c */ /* 0x000fe4000bf06270 */
[----:B------:R-:W-:Y:S01]  /*1cfc0*/  SHF.R.S32.HI R3, RZ, 0x1f, R230 ;  /* 0x0000001fff037819 */ /* 0x000fe200000114e6 */
[----:B------:R0:W-:Y:S01]  /*1cfd0*/  @!P2 ST.E.64 desc[UR42][R4.64], R90 ;  /* 0x0000005a0400a985 */ /* 0x0001e2000c101b2a */
[----:B------:R-:W-:-:S02]  /*1cfe0*/  ISETP.GE.AND P2, PT, R228, UR4, PT ;  /* 0x00000004e4007c0c */ /* 0x000fc4000bf46270 */
[C---:B------:R-:W-:Y:S02]  /*1cff0*/  @!P1 LEA R8, P5, R230.reuse, R14, 0x2 ;  /* 0x0000000ee6089211 */ /* 0x040fe400078a10ff */
[-C--:B------:R-:W-:Y:S02]  /*1d000*/  @!P3 LEA.HI.X R7, R231, R0.reuse, R10, 0x2, P4 ;  /* 0x00000000e707b211 */ /* 0x080fe400020f140a */
[----:B------:R-:W-:Y:S02]  /*1d010*/  ISETP.GE.AND P4, PT, R227, UR4, PT ;  /* 0x00000004e3007c0c */ /* 0x000fe4000bf86270 */
[----:B------:R-:W-:Y:S01]  /*1d020*/  @!P1 LEA.HI.X R9, R230, R0, R3, 0x2, P5 ;  /* 0x00000000e6099211 */ /* 0x000fe200028f1403 */
[----:B------:R1:W-:Y:S01]  /*1d030*/  @!P3 ST.E.64 desc[UR42][R6.64], R94 ;  /* 0x0000005e0600b985 */ /* 0x0003e2000c101b2a */
[----:B------:R-:W-:Y:S02]  /*1d040*/  @!P0 LEA R10, P5, R229, R14, 0x2 ;  /* 0x0000000ee50a8211 */ /* 0x000fe400078a10ff */
[----:B------:R-:W-:Y:S01]  /*1d050*/  ISETP.GE.AND P3, PT, R226, UR4, PT ;  /* 0x00000004e2007c0c */ /* 0x000fe2000bf66270 */
[----:B------:R2:W-:Y:S01]  /*1d060*/  @!P1 ST.E.64 desc[UR42][R8.64], R98 ;  /* 0x0000006208009985 */ /* 0x0005e2000c101b2a */
[----:B------:R-:W-:-:S02]  /*1d070*/  SHF.R.S32.HI R3, RZ, 0x1f, R228 ;  /* 0x0000001fff037819 */ /* 0x000fc400000114e4 */
[C---:B------:R-:W-:Y:S02]  /*1d080*/  @!P2 LEA R12, P1, R228.reuse, R14, 0x2 ;  /* 0x0000000ee40ca211 */ /* 0x040fe400078210ff */
[-C--:B------:R-:W-:Y:S02]  /*1d090*/  @!P0 LEA.HI.X R11, R229, R0.reuse, R15, 0x2, P5 ;  /* 0x00000000e50b8211 */ /* 0x080fe400028f140f */
[----:B------:R-:W-:Y:S02]  /*1d0a0*/  @!P2 LEA.HI.X R13, R228, R0, R3, 0x2, P1 ;  /* 0x00000000e40da211 */ /* 0x000fe400008f1403 */
[----:B------:R-:W-:Y:S01]  /*1d0b0*/  ISETP.GE.AND P1, PT, R225, UR4, PT ;  /* 0x00000004e1007c0c */ /* 0x000fe2000bf26270 */
[----:B------:R3:W-:Y:S01]  /*1d0c0*/  @!P0 ST.E.64 desc[UR42][R10.64], R102 ;  /* 0x000000660a008985 */ /* 0x0007e2000c101b2a */
[----:B0-----:R-:W-:Y:S02]  /*1d0d0*/  @!P4 LEA R4, P0, R227, R14, 0x2 ;  /* 0x0000000ee304c211 */ /* 0x001fe400078010ff */
[----:B------:R-:W-:Y:S01]  /*1d0e0*/  SHF.R.S32.HI R15, RZ, 0x1f, R227 ;  /* 0x0000001fff0f7819 */ /* 0x000fe200000114e3 */
[----:B------:R0:W-:Y:S01]  /*1d0f0*/  @!P2 ST.E.64 desc[UR42][R12.64], R106 ;  /* 0x0000006a0c00a985 */ /* 0x0001e2000c101b2a */
[----:B------:R-:W-:-:S02]  /*1d100*/  SHF.R.S32.HI R3, RZ, 0x1f, R226 ;  /* 0x0000001fff037819 */ /* 0x000fc400000114e2 */
[----:B-1----:R-:W-:Y:S02]  /*1d110*/  @!P3 LEA R6, P5, R226, R14, 0x2 ;  /* 0x0000000ee206b211 */ /* 0x002fe400078a10ff */
[----:B------:R-:W-:Y:S02]  /*1d120*/  ISETP.GE.AND P2, PT, R224, UR4, PT ;  /* 0x00000004e0007c0c */ /* 0x000fe4000bf46270 */
[-C--:B------:R-:W-:Y:S02]  /*1d130*/  @!P4 LEA.HI.X R5, R227, R0.reuse, R15, 0x2, P0 ;  /* 0x00000000e305c211 */ /* 0x080fe400000f140f */
[----:B------:R-:W-:Y:S02]  /*1d140*/  ISETP.GE.AND P0, PT, R223, UR4, PT ;  /* 0x00000004df007c0c */ /* 0x000fe4000bf06270 */
[----:B------:R-:W-:Y:S01]  /*1d150*/  @!P3 LEA.HI.X R7, R226, R0, R3, 0x2, P5 ;  /* 0x00000000e207b211 */ /* 0x000fe200028f1403 */
[----:B------:R1:W-:Y:S01]  /*1d160*/  @!P4 ST.E.64 desc[UR42][R4.64], R110 ;  /* 0x0000006e0400c985 */ /* 0x0003e2000c101b2a */
[----:B--2---:R-:W-:-:S02]  /*1d170*/  @!P1 LEA R8, P5, R225, R14, 0x2 ;  /* 0x0000000ee1089211 */ /* 0x004fc400078a10ff */
[----:B------:R-:W-:Y:S01]  /*1d180*/  SHF.R.S32.HI R3, RZ, 0x1f, R225 ;  /* 0x0000001fff037819 */ /* 0x000fe200000114e1 */
[----:B------:R2:W-:Y:S01]  /*1d190*/  @!P3 ST.E.64 desc[UR42][R6.64], R114 ;  /* 0x000000720600b985 */ /* 0x0005e2000c101b2a */
[----:B------:R-:W-:Y:S02]  /*1d1a0*/  ISETP.GE.AND P3, PT, R222, UR4, PT ;  /* 0x00000004de007c0c */ /* 0x000fe4000bf66270 */
[----:B------:R-:W-:Y:S02]  /*1d1b0*/  @!P1 LEA.HI.X R9, R225, R0, R3, 0x2, P5 ;  /* 0x00000000e1099211 */ /* 0x000fe400028f1403 */
[-C--:B---3--:R-:W-:Y:S02]  /*1d1c0*/  @!P2 LEA R10, P4, R224, R14.reuse, 0x2 ;  /* 0x0000000ee00aa211 */ /* 0x088fe400078810ff */
[----:B------:R-:W-:Y:S01]  /*1d1d0*/  SHF.R.S32.HI R15, RZ, 0x1f, R224 ;  /* 0x0000001fff0f7819 */ /* 0x000fe200000114e0 */
[----:B------:R3:W-:Y:S01]  /*1d1e0*/  @!P1 ST.E.64 desc[UR42][R8.64], R118 ;  /* 0x0000007608009985 */ /* 0x0007e2000c101b2a */
[----:B0-----:R-:W-:-:S02]  /*1d1f0*/  @!P0 LEA R12, P5, R223, R14, 0x2 ;  /* 0x0000000edf0c8211 */ /* 0x001fc400078a10ff */
[----:B------:R-:W-:Y:S02]  /*1d200*/  SHF.R.S32.HI R3, RZ, 0x1f, R223 ;  /* 0x0000001fff037819 */ /* 0x000fe400000114df */
[-C--:B------:R-:W-:Y:S02]  /*1d210*/  @!P2 LEA.HI.X R11, R224, R0.reuse, R15, 0x2, P4 ;  /* 0x00000000e00ba211 */ /* 0x080fe400020f140f */
[----:B------:R-:W-:Y:S02]  /*1d220*/  ISETP.GE.AND P1, PT, R221, UR4, PT ;  /* 0x00000004dd007c0c */ /* 0x000fe4000bf26270 */
[----:B------:R-:W-:Y:S01]  /*1d230*/  @!P0 LEA.HI.X R13, R223, R0, R3, 0x2, P5 ;  /* 0x00000000df0d8211 */ /* 0x000fe200028f1403 */
[----:B------:R0:W-:Y:S01]  /*1d240*/  @!P2 ST.E.64 desc[UR42][R10.64], R122 ;  /* 0x0000007a0a00a985 */ /* 0x0001e2000c101b2a */
[----:B------:R-:W-:Y:S02]  /*1d250*/  ISETP.GE.AND P4, PT, R220, UR4, PT ;  /* 0x00000004dc007c0c */ /* 0x000fe4000bf86270 */
[----:B------:R-:W-:Y:S01]  /*1d260*/  SHF.R.S32.HI R3, RZ, 0x1f, R222 ;  /* 0x0000001fff037819 */ /* 0x000fe200000114de */
[----:B------:R4:W-:Y:S01]  /*1d270*/  @!P0 ST.E.64 desc[UR42][R12.64], R126 ;  /* 0x0000007e0c008985 */ /* 0x0009e2000c101b2a */
[----:B-1----:R-:W-:-:S02]  /*1d280*/  @!P3 LEA R4, P5, R222, R14, 0x2 ;  /* 0x0000000ede04b211 */ /* 0x002fc400078a10ff */
[----:B------:R-:W-:Y:S02]  /*1d290*/  ISETP.GE.AND P2, PT, R219, UR4, PT ;  /* 0x00000004db007c0c */ /* 0x000fe4000bf46270 */
[----:B------:R-:W-:Y:S02]  /*1d2a0*/  ISETP.GE.AND P0, PT, R218, UR4, PT ;  /* 0x00000004da007c0c */ /* 0x000fe4000bf06270 */
[----:B------:R-:W-:Y:S02]  /*1d2b0*/  @!P3 LEA.HI.X R5, R222, R0, R3, 0x2, P5 ;  /* 0x00000000de05b211 */ /* 0x000fe400028f1403 */
[----:B------:R-:W-:Y:S02]  /*1d2c0*/  SHF.R.S32.HI R3, RZ, 0x1f, R221 ;  /* 0x0000001fff037819 */ /* 0x000fe400000114dd */
[-C--:B--2---:R-:W-:Y:S01]  /*1d2d0*/  @!P1 LEA R6, P5, R221, R14.reuse, 0x2 ;  /* 0x0000000edd069211 */ /* 0x084fe200078a10ff */
[----:B------:R4:W-:Y:S01]  /*1d2e0*/  @!P3 ST.E.64 desc[UR42][R4.64], R130 ;  /* 0x000000820400b985 */ /* 0x0009e2000c101b2a */
[----:B---3--:R-:W-:-:S02]  /*1d2f0*/  @!P4 LEA R8, P3, R220, R14, 0x2 ;  /* 0x0000000edc08c211 */ /* 0x008fc400078610ff */
[----:B------:R-:W-:Y:S02]  /*1d300*/  @!P1 LEA.HI.X R7, R221, R0, R3, 0x2, P5 ;  /* 0x00000000dd079211 */ /* 0x000fe400028f1403 */
[C---:B0-----:R-:W-:Y:S02]  /*1d310*/  @!P2 LEA R10, P5, R219.reuse, R14, 0x2 ;  /* 0x0000000edb0aa211 */ /* 0x041fe400078a10ff */
[----:B------:R-:W-:Y:S01]  /*1d320*/  @!P4 LEA.HI.X R9, R220, R0, R237, 0x2, P3 ;  /* 0x00000000dc09c211 */ /* 0x000fe200018f14ed */
[----:B------:R4:W-:Y:S01]  /*1d330*/  @!P1 ST.E.64 desc[UR42][R6.64], R134 ;  /* 0x0000008606009985 */ /* 0x0009e2000c101b2a */
[C---:B------:R-:W-:Y:S02]  /*1d340*/  @!P0 LEA R20, P3, R218.reuse, R14, 0x2 ;  /* 0x0000000eda148211 */ /* 0x040fe400078610ff */
[-C--:B------:R-:W-:Y:S01]  /*1d350*/  @!P2 LEA.HI.X R11, R219, R0.reuse, R236, 0x2, P5 ;  /* 0x00000000db0ba211 */ /* 0x080fe200028f14ec */
[----:B------:R4:W-:Y:S01]  /*1d360*/  @!P4 ST.E.64 desc[UR42][R8.64], R138 ;  /* 0x0000008a0800c985 */ /* 0x0009e2000c101b2a */
[----:B------:R-:W-:-:S03]  /*1d370*/  @!P0 LEA.HI.X R21, R218, R0, R235, 0x2, P3 ;  /* 0x00000000da158211 */ /* 0x000fc600018f14eb */
[----:B------:R4:W-:Y:S04]  /*1d380*/  @!P2 ST.E.64 desc[UR42][R10.64], R142 ;  /* 0x0000008e0a00a985 */ /* 0x0009e8000c101b2a */
[----:B------:R4:W-:Y:S01]  /*1d390*/  @!P0 ST.E.64 desc[UR42][R20.64], R146 ;  /* 0x0000009214008985 */ /* 0x0009e2000c101b2a */
[----:B------:R-:W-:-:S13]  /*1d3a0*/  ISETP.GE.AND P0, PT, R217, UR4, PT ;  /* 0x00000004d9007c0c */ /* 0x000fda000bf06270 */
[----:B----4-:R-:W-:Y:S05]  /*1d3b0*/  @P0 BRA `(.L_x_7993) ;  /* 0x0000000c00140947 */ /* 0x010fea0003800000 */
[----:B------:R-:W-:-:S04]  /*1d3c0*/  LEA R14, P0, R217, R14, 0x2 ;  /* 0x0000000ed90e7211 */ /* 0x000fc800078010ff */
[----:B------:R-:W-:-:S05]  /*1d3d0*/  LEA.HI.X R15, R217, R0, R234, 0x2, P0 ;  /* 0x00000000d90f7211 */ /* 0x000fca00000f14ea */
[----:B------:R4:W-:Y:S01]  /*1d3e0*/  ST.E.64 desc[UR42][R14.64], R150 ;  /* 0x000000960e007985 */ /* 0x0009e2000c101b2a */
[----:B------:R-:W-:Y:S05]  /*1d3f0*/  BRA `(.L_x_7993) ;  /* 0x0000000c00047947 */ /* 0x000fea0003800000 */
.L_x_7980:
[----:B------:R-:W-:Y:S01]  /*1d400*/  ULDC.64 UR4, c[0x0][0xc08] ;  /* 0x0003020000047ab9 */ /* 0x000fe20000000a00 */
[----:B------:R-:W2:Y:S01]  /*1d410*/  LDC.64 R4, c[0x0][0xc00] ;  /* 0x00030000ff047b82 */ /* 0x000ea20000000a00 */
[----:B------:R-:W-:Y:S01]  /*1d420*/  ISETP.NE.U32.AND P0, PT, RZ, UR4, PT ;  /* 0x00000004ff007c0c */ /* 0x000fe2000bf05070 */
[----:B------:R-:W-:-:S03]  /*1d430*/  IMAD.MOV.U32 R3, RZ, RZ, RZ ;  /* 0x000000ffff037224 */ /* 0x000fc600078e00ff */
        /* <DEDUP_REMOVED lines=9> */
[----:B------:R-:W4:Y:S01]  /*1d4d0*/  S2R R0, SR_TID.X ;  /* 0x0000000000007919 */ /* 0x000f220000002100 */
[----:B---3--:R-:W-:-:S05]  /*1d4e0*/  @P1 IMAD.WIDE R6, R209, 0x4, R6 ;  /* 0x00000004d1061825 */ /* 0x008fca00078e0206 */
[----:B------:R2:W5:Y:S01]  /*1d4f0*/  @P1 LDG.E R20, desc[UR42][R6.64] ;  /* 0x0000002a06141981 */ /* 0x000562000c1e1900 */
[----:B------:R-:W-:-:S13]  /*1d500*/  ISETP.NE.AND P2, PT, R208, RZ, PT ;  /* 0x000000ffd000720c */ /* 0x000fda0003f45270 */
[----:B------:R-:W3:Y:S01]  /*1d510*/  @!P2 LDC R208, c[0x0][0xad4] ;  /* 0x0002b500ffd0ab82 */ /* 0x000ee20000000800 */
[----:B----4-:R-:W-:Y:S01]  /*1d520*/  VIADD R0, R0, 0xffffff80 ;  /* 0xffffff8000007836 */ /* 0x010fe20000000000 */
[----:B------:R-:W-:-:S04]  /*1d530*/  SHF.R.S32.HI R30, RZ, 0x1f, R209 ;  /* 0x0000001fff1e7819 */ /* 0x000fc800000114d1 */
[----:B------:R-:W-:Y:S02]  /*1d540*/  ISETP.GT.AND P3, PT, R0, 0x7f, PT ;  /* 0x0000007f0000780c */ /* 0x000fe40003f64270 */
[----:B---3--:R-:W-:Y:S01]  /*1d550*/  ISETP.GT.AND P2, PT, R208, 0x1, PT ;  /* 0x00000001d000780c */ /* 0x008fe20003f44270 */
[----:B--2---:R-:W-:-:S12]  /*1d560*/  @P1 BRA `(.L_x_7998) ;  /* 0x0000000000101947 */ /* 0x004fd80003800000 */
[----:B------:R-:W-:Y:S05]  /*1d570*/  @!P0 BRA `(.L_x_7998) ;  /* 0x00000000000c8947 */ /* 0x000fea0003800000 */
[----:B------:R-:W2:Y:S04]  /*1d580*/  LDG.E R7, desc[UR42][R4.64] ;  /* 0x0000002a04077981 */ /* 0x000ea8000c1e1900 */
[----:B-----5:R-:W2:Y:S02]  /*1d590*/  LDG.E R20, desc[UR42][R4.64+0x4] ;  /* 0x0000042a04147981 */ /* 0x020ea4000c1e1900 */
[----:B--2---:R-:W-:-:S07]  /*1d5a0*/  IMAD.IADD R20, R20, 0x1, -R7 ;  /* 0x0000000114147824 */ /* 0x004fce00078e0a07 */
.L_x_7998:
[----:B------:R-:W-:Y:S01]  /*1d5b0*/  BSSY B1, `(.L_x_7999) ;  /* 0x0000036000017945 */ /* 0x000fe20003800000 */
[----:B------:R-:W-:Y:S02]  /*1d5c0*/  SEL R31, R209, RZ, !P0 ;  /* 0x000000ffd11f7207 */ /* 0x000fe40004000000 */
[----:B------:R-:W-:Y:S02]  /*1d5d0*/  SEL R30, R30, RZ, !P0 ;  /* 0x000000ff1e1e7207 */ /* 0x000fe40004000000 */
[----:B-----5:R-:W-:Y:S01]  /*1d5e0*/  SHF.R.S32.HI R28, RZ, 0x1f, R3 ;  /* 0x0000001fff1c7819 */ /* 0x020fe20000011403 */
[----:B------:R-:W-:Y:S06]  /*1d5f0*/  @P3 BRA `(.L_x_8000) ;  /* 0x0000000000c43947 */ /* 0x000fec0003800000 */
[----:B------:R-:W2:Y:S01]  /*1d600*/  S2R R33, SR_TID.X ;  /* 0x0000000000217919 */ /* 0x000ea20000002100 */
[----:B------:R-:W3:Y:S02]  /*1d610*/  LDC R35, c[0x0][0xbe8] ;  /* 0x0002fa00ff237b82 */ /* 0x000ee40000000800 */
[----:B---3--:R-:W-:Y:S01]  /*1d620*/  IMAD R0, R20, R35, RZ ;  /* 0x0000002314007224 */ /* 0x008fe200078e02ff */
[----:B--2---:R-:W-:-:S04]  /*1d630*/  IADD3 R33, R192, -0x80, R33 ;  /* 0xffffff80c0217810 */ /* 0x004fc80007ffe021 */
[----:B------:R-:W-:-:S13]  /*1d640*/  ISETP.GE.AND P0, PT, R33, R0, PT ;  /* 0x000000002100720c */ /* 0x000fda0003f06270 */
[----:B------:R-:W-:Y:S05]  /*1d650*/  @P0 BRA `(.L_x_8000) ;  /* 0x0000000000ac0947 */ /* 0x000fea0003800000 */
[----:B-1----:R-:W-:Y:S01]  /*1d660*/  IMAD.MOV.U32 R24, RZ, RZ, 0x9b8 ;  /* 0x000009b8ff187424 */ /* 0x002fe200078e00ff */
[----:B------:R-:W-:Y:S01]  /*1d670*/  ISETP.GT.AND P0, PT, R208, 0x1, PT ;  /* 0x00000001d000780c */ /* 0x000fe20003f04270 */
[----:B------:R-:W1:Y:S01]  /*1d680*/  LDC.64 R4, c[0x0][0xba8] ;  /* 0x0002ea00ff047b82 */ /* 0x000e620000000a00 */
[----:B------:R-:W-:Y:S01]  /*1d690*/  ISETP.NE.AND P1, PT, R35, 0x1, PT ;  /* 0x000000012300780c */ /* 0x000fe20003f25270 */
[----:B------:R-:W-:Y:S01]  /*1d6a0*/  IMAD.MOV.U32 R21, RZ, RZ, R33 ;  /* 0x000000ffff157224 */ /* 0x000fe200078e0021 */
[----:B------:R-:W-:Y:S02]  /*1d6b0*/  SEL R24, R24, 0x978, P0 ;  /* 0x0000097818187807 */ /* 0x000fe40000000000 */
[----:B------:R-:W-:-:S03]  /*1d6c0*/  SEL R215, R215, RZ, P0 ;  /* 0x000000ffd7d77207 */ /* 0x000fc60000000000 */
[----:B------:R-:W2:Y:S08]  /*1d6d0*/  LDC.64 R8, c[0x0][R24+0x220] ;  /* 0x0000880018087b82 */ /* 0x000eb00000000a00 */
[----:B------:R-:W3:Y:S08]  /*1d6e0*/  LDC.64 R6, c[0x0][R24+0x218] ;  /* 0x0000860018067b82 */ /* 0x000ef00000000a00 */
[----:B------:R-:W4:Y:S08]  /*1d6f0*/  LDC.64 R10, c[0x0][R24+0x228] ;  /* 0x00008a00180a7b82 */ /* 0x000f300000000a00 */
[----:B------:R-:W5:Y:S08]  /*1d700*/  LDC.64 R12, c[0x0][R24+0x210] ;  /* 0x00008400180c7b82 */ /* 0x000f700000000a00 */
[----:B------:R-:W0:Y:S08]  /*1d710*/  @P1 LDC R0, c[0x0][0xbec] ;  /* 0x0002fb00ff001b82 */ /* 0x000e300000000800 */
[----:B------:R-:W4:Y:S01]  /*1d720*/  @P1 LDC R37, c[0x0][0xbf0] ;  /* 0x0002fc00ff251b82 */ /* 0x000f220000000800 */
[----:B--2---:R-:W-:-:S07]  /*1d730*/  IMAD R9, R9, R31, RZ ;  /* 0x0000001f09097224 */ /* 0x004fce00078e02ff */
[----:B-1----:R-:W1:Y:S01]  /*1d740*/  @!P0 LDC R4, c[0x0][0xb50] ;  /* 0x0002d400ff048b82 */ /* 0x002e620000000800 */
[----:B------:R-:W-:-:S04]  /*1d750*/  IMAD.WIDE.U32 R14, R8, R31, RZ ;  /* 0x0000001f080e7225 */ /* 0x000fc800078e00ff */
[----:B------:R-:W-:Y:S02]  /*1d760*/  IMAD R9, R8, R30, R9 ;  /* 0x0000001e08097224 */ /* 0x000fe400078e0209 */
[----:B0-----:R-:W-:Y:S01]  /*1d770*/  @P1 IMAD.HI.U32 R0, R33, R0, RZ ;  /* 0x0000000021001227 */ /* 0x001fe200078e00ff */
[----:B------:R-:W0:Y:S03]  /*1d780*/  @!P0 LDC R5, c[0x0][0xb54] ;  /* 0x0002d500ff058b82 */ /* 0x000e260000000800 */
[-C--:B---3--:R-:W-:Y:S02]  /*1d790*/  IMAD R29, R7, R206.reuse, RZ ;  /* 0x000000ce071d7224 */ /* 0x088fe400078e02ff */
[----:B------:R-:W-:Y:S01]  /*1d7a0*/  IMAD.WIDE.U32 R6, R6, R206, RZ ;  /* 0x000000ce06067225 */ /* 0x000fe200078e00ff */
[----:B----4-:R-:W-:-:S03]  /*1d7b0*/  @P1 SHF.R.U32.HI R21, RZ, R37, R0 ;  /* 0x00000025ff151219 */ /* 0x010fc60000011600 */
[----:B------:R-:W-:Y:S01]  /*1d7c0*/  IMAD.IADD R29, R7, 0x1, R29 ;  /* 0x00000001071d7824 */ /* 0x000fe200078e021d */
[----:B------:R-:W-:Y:S01]  /*1d7d0*/  IADD3 R0, P1, P3, R14, R6, R3 ;  /* 0x000000060e007210 */ /* 0x000fe20007b3e003 */
[----:B------:R-:W-:Y:S02]  /*1d7e0*/  IMAD.IADD R14, R15, 0x1, R9 ;  /* 0x000000010f0e7824 */ /* 0x000fe400078e0209 */
[----:B------:R-:W-:Y:S02]  /*1d7f0*/  IMAD.MOV R8, RZ, RZ, -R21 ;  /* 0x000000ffff087224 */ /* 0x000fe400078e0a15 */
[----:B------:R-:W-:-:S04]  /*1d800*/  IMAD.WIDE.U32 R6, R10, R215, RZ ;  /* 0x000000d70a067225 */ /* 0x000fc800078e00ff */
[----:B------:R-:W-:Y:S02]  /*1d810*/  IMAD R11, R11, R215, RZ ;  /* 0x000000d70b0b7224 */ /* 0x000fe400078e02ff */
[----:B------:R-:W-:Y:S01]  /*1d820*/  IMAD R9, R35, R8, R33 ;  /* 0x0000000823097224 */ /* 0x000fe200078e0221 */
[----:B------:R-:W-:Y:S01]  /*1d830*/  IADD3.X R8, R14, R29, R28, P1, P3 ;  /* 0x0000001d0e087210 */ /* 0x000fe20000fe641c */
[----:B------:R-:W-:Y:S01]  /*1d840*/  IMAD.IADD R11, R7, 0x1, R11 ;  /* 0x00000001070b7824 */ /* 0x000fe200078e020b */
[----:B------:R-:W-:Y:S01]  /*1d850*/  IADD3 R6, P0, P1, R21, R0, R6 ;  /* 0x0000000015067210 */ /* 0x000fe2000791e006 */
[----:B-----5:R-:W-:Y:S01]  /*1d860*/  IMAD R0, R13, R9, RZ ;  /* 0x000000090d007224 */ /* 0x020fe200078e02ff */
[----:B------:R-:W-:-:S04]  /*1d870*/  SHF.R.S32.HI R21, RZ, 0x1f, R21 ;  /* 0x0000001fff157819 */ /* 0x000fc80000011415 */
[----:B------:R-:W-:Y:S02]  /*1d880*/  IADD3.X R7, R21, R8, R11, P0, P1 ;  /* 0x0000000815077210 */ /* 0x000fe400007e240b */
[----:B------:R-:W-:Y:S01]  /*1d890*/  SHF.R.S32.HI R11, RZ, 0x1f, R9 ;  /* 0x0000001fff0b7819 */ /* 0x000fe20000011409 */
[----:B------:R-:W-:-:S04]  /*1d8a0*/  IMAD.WIDE.U32 R6, R12, R9, R6 ;  /* 0x000000090c067225 */ /* 0x000fc800078e0006 */
[----:B------:R-:W-:Y:S01]  /*1d8b0*/  IMAD R11, R12, R11, R0 ;  /* 0x0000000b0c0b7224 */ /* 0x000fe200078e0200 */
[----:B-1----:R-:W-:-:S03]  /*1d8c0*/  LEA R4, P0, R6, R4, 0x2 ;  /* 0x0000000406047211 */ /* 0x002fc600078010ff */
[----:B------:R-:W-:Y:S02]  /*1d8d0*/  IMAD.IADD R0, R7, 0x1, R11 ;  /* 0x0000000107007824 */ /* 0x000fe400078e020b */
[----:B------:R-:W-:-:S03]  /*1d8e0*/  IMAD.MOV.U32 R7, RZ, RZ, -0x800000 ;  /* 0xff800000ff077424 */ /* 0x000fc600078e00ff */
[----:B0-----:R-:W-:-:S05]  /*1d8f0*/  LEA.HI.X R5, R6, R5, R0, 0x2, P0 ;  /* 0x0000000506057211 */ /* 0x001fca00000f1400 */
[----:B------:R2:W-:Y:S02]  /*1d900*/  STG.E desc[UR42][R4.64], R7 ;  /* 0x0000000704007986 */ /* 0x0005e4000c10192a */
.L_x_8000:
[----:B------:R-:W-:Y:S05]  /*1d910*/  BSYNC B1 ;  /* 0x0000000000017941 */ /* 0x000fea0003800000 */
.L_x_7999:
[----:B------:R-:W-:Y:S05]  /*1d920*/  @P2 BRA `(.L_x_7993) ;  /* 0x0000000400b82947 */ /* 0x000fea0003800000 */
[----:B------:R-:W3:Y:S01]  /*1d930*/  LDC R21, c[0x0][0xbe8] ;  /* 0x0002fa00ff157b82 */ /* 0x000ee20000000800 */
[----:B------:R-:W-:Y:S01]  /*1d940*/  ULDC.64 UR4, c[0x0][0xaa0] ;  /* 0x0002a80000047ab9 */ /* 0x000fe20000000a00 */
[----:B------:R-:W-:Y:S01]  /*1d950*/  ULDC.64 UR6, c[0x0][0xaf0] ;  /* 0x0002bc0000067ab9 */ /* 0x000fe20000000a00 */
[----:B------:R-:W-:Y:S02]  /*1d960*/  IMAD R0, R28, UR4, RZ ;  /* 0x000000041c007c24 */ /* 0x000fe4000f8e02ff */
[----:B--2---:R-:W-:-:S04]  /*1d970*/  IMAD.WIDE.U32 R4, R3, UR4, RZ ;  /* 0x0000000403047c25 */ /* 0x004fc8000f8e00ff */
[----:B------:R-:W-:Y:S01]  /*1d980*/  IMAD R7, R3, UR5, R0 ;  /* 0x0000000503077c24 */ /* 0x000fe2000f8e0200 */
[----:B------:R-:W-:Y:S01]  /*1d990*/  ULDC.64 UR4, c[0x0][0xae8] ;  /* 0x0002ba0000047ab9 */ /* 0x000fe20000000a00 */
[----:B------:R-:W-:Y:S02]  /*1d9a0*/  IMAD R3, R207, 0x20, R23 ;  /* 0x00000020cf037824 */ /* 0x000fe400078e0217 */
[----:B------:R-:W-:Y:S02]  /*1d9b0*/  IMAD.IADD R5, R5, 0x1, R7 ;  /* 0x0000000105057824 */ /* 0x000fe400078e0207 */
[----:B------:R-:W-:Y:S02]  /*1d9c0*/  IMAD.IADD R8, R192, 0x1, R3 ;  /* 0x00000001c0087824 */ /* 0x000fe400078e0203 */
[----:B------:R-:W-:-:S04]  /*1d9d0*/  IMAD.WIDE.U32 R4, R206, UR4, R4 ;  /* 0x00000004ce047c25 */ /* 0x000fc8000f8e0004 */
[----:B------:R-:W-:Y:S02]  /*1d9e0*/  IMAD.MOV.U32 R3, RZ, RZ, R8 ;  /* 0x000000ffff037224 */ /* 0x000fe400078e0008 */
[----:B------:R-:W-:Y:S01]  /*1d9f0*/  IMAD R6, R30, UR6, RZ ;  /* 0x000000061e067c24 */ /* 0x000fe2000f8e02ff */
[----:B---3--:R-:W-:Y:S01]  /*1da00*/  ISETP.NE.AND P0, PT, R21, 0x1, PT ;  /* 0x000000011500780c */ /* 0x008fe20003f05270 */
[----:B------:R-:W-:Y:S01]  /*1da10*/  IMAD R5, R206, UR5, R5 ;  /* 0x00000005ce057c24 */ /* 0x000fe2000f8e0205 */
[----:B------:R-:W-:Y:S01]  /*1da20*/  ULDC.64 UR4, c[0x0][0xae0] ;  /* 0x0002b80000047ab9 */ /* 0x000fe20000000a00 */
[----:B------:R-:W-:Y:S02]  /*1da30*/  IMAD.IADD R192, R23, 0x1, R192 ;  /* 0x0000000117c07824 */ /* 0x000fe400078e02c0 */
[----:B------:R-:W-:-:S08]  /*1da40*/  IMAD.WIDE.U32 R4, R31, UR6, R4 ;  /* 0x000000061f047c25 */ /* 0x000fd0000f8e0004 */
[----:B------:R-:W2:Y:S08]  /*1da50*/  @P0 LDC R9, c[0x0][0xbec] ;  /* 0x0002fb00ff090b82 */ /* 0x000eb00000000800 */
[----:B------:R-:W3:Y:S01]  /*1da60*/  @P0 LDC R11, c[0x0][0xbf0] ;  /* 0x0002fc00ff0b0b82 */ /* 0x000ee20000000800 */
[----:B--2---:R-:W-:-:S04]  /*1da70*/  @P0 IMAD.HI.U32 R0, R8, R9, RZ ;  /* 0x0000000908000227 */ /* 0x004fc800078e00ff */
[----:B------:R-:W-:Y:S01]  /*1da80*/  IMAD R9, R31, UR7, R6 ;  /* 0x000000071f097c24 */ /* 0x000fe2000f8e0206 */
[----:B---3--:R-:W-:-:S03]  /*1da90*/  @P0 SHF.R.U32.HI R3, RZ, R11, R0 ;  /* 0x0000000bff030219 */ /* 0x008fc60000011600 */
[----:B------:R-:W-:Y:S01]  /*1daa0*/  IMAD.IADD R5, R5, 0x1, R9 ;  /* 0x0000000105057824 */ /* 0x000fe200078e0209 */
[--C-:B------:R-:W-:Y:S01]  /*1dab0*/  SHF.R.S32.HI R0, RZ, 0x1f, R3.reuse ;  /* 0x0000001fff007819 */ /* 0x100fe20000011403 */
[----:B------:R-:W-:Y:S02]  /*1dac0*/  IMAD.MOV R7, RZ, RZ, -R3 ;  /* 0x000000ffff077224 */ /* 0x000fe400078e0a03 */
[----:B------:R-:W-:-:S04]  /*1dad0*/  IMAD.WIDE.U32 R4, R3, UR4, R4 ;  /* 0x0000000403047c25 */ /* 0x000fc8000f8e0004 */
[----:B------:R-:W-:Y:S02]  /*1dae0*/  IMAD R7, R21, R7, R8 ;  /* 0x0000000715077224 */ /* 0x000fe400078e0208 */
        /* <DEDUP_REMOVED lines=10> */
[----:B------:R-:W-:Y:S01]  /*1db90*/  IMAD.IADD R3, R5, 0x1, R3 ;  /* 0x0000000105037824 */ /* 0x000fe200078e0203 */
[----:B------:R-:W-:-:S04]  /*1dba0*/  UMOV UR4, 0xffffffff ;  /* 0xffffffff00047882 */ /* 0x000fc80000000000 */
[----:B------:R-:W-:Y:S01]  /*1dbb0*/  LEA.HI.X R4, R4, UR5, R3, 0x1, P0 ;  /* 0x0000000504047c11 */ /* 0x000fe200080f0c03 */
[----:B------:R-:W-:Y:S06]  /*1dbc0*/  BRA.DIV UR4, `(.L_x_8001) ;  /* 0x000000ae04407947 */ /* 0x000fec000b800000 */
[----:B------:R2:W3:Y:S04]  /*1dbd0*/  SHFL.IDX PT, R3, R4, RZ, 0x181f ;  /* 0x00181fff04037589 */ /* 0x0004e800000e0000 */
[----:B------:R2:W4:Y:S02]  /*1dbe0*/  SHFL.IDX PT, R14, R0, RZ, 0x181f ;  /* 0x00181fff000e7589 */ /* 0x00052400000e0000 */
.L_x_8268:
[----:B------:R-:W-:Y:S01]  /*1dbf0*/  IMAD R20, R20, R21, RZ ;  /* 0x0000001514147224 */ /* 0x000fe200078e02ff */
[----:B------:R-:W-:Y:S04]  /*1dc00*/  BSSY B1, `(.L_x_8002) ;  /* 0x000000c000017945 */ /* 0x000fe80003800000 */
[----:B------:R-:W-:-:S13]  /*1dc10*/  ISETP.GE.AND P0, PT, R192, R20, PT ;  /* 0x00000014c000720c */ /* 0x000fda0003f06270 */
[----:B------:R-:W-:Y:S05]  /*1dc20*/  @P0 BRA `(.L_x_8003) ;  /* 0x0000000000240947 */ /* 0x000fea0003800000 */
[----:B------:R-:W-:Y:S02]  /*1dc30*/  ULDC UR4, c[0x0][0xac8] ;  /* 0x0002b20000047ab9 */ /* 0x000fe40000000800 */
[----:B------:R-:W-:Y:S02]  /*1dc40*/  ISETP.GE.AND P2, PT, R16, UR4, PT ;  /* 0x0000000410007c0c */ /* 0x000fe4000bf46270 */
[----:B------:R-:W-:-:S11]  /*1dc50*/  ISETP.GE.AND P3, PT, R190, UR4, PT ;  /* 0x00000004be007c0c */ /* 0x000fd6000bf66270 */
[-C--:B----4-:R-:W-:Y:S02]  /*1dc60*/  @!P2 LEA R6, P0, R16, R14.reuse, 0x1 ;  /* 0x0000000e1006a211 */ /* 0x090fe400078008ff */
[----:B------:R-:W-:Y:S02]  /*1dc70*/  @!P3 LEA R14, P1, R190, R14, 0x1 ;  /* 0x0000000ebe0eb211 */ /* 0x000fe400078208ff */
[-C--:B---3--:R-:W-:Y:S02]  /*1dc80*/  @!P2 LEA.HI.X R7, R16, R3.reuse, R17, 0x1, P0 ;  /* 0x000000031007a211 */ /* 0x088fe400000f0c11 */
[----:B------:R-:W-:-:S03]  /*1dc90*/  @!P3 LEA.HI.X R15, R190, R3, R214, 0x1, P1 ;  /* 0x00000003be0fb211 */ /* 0x000fc600008f0cd6 */
[----:B------:R3:W-:Y:S04]  /*1dca0*/  @!P2 ST.E.128 desc[UR42][R6.64], RZ ;  /* 0x000000ff0600a985 */ /* 0x0007e8000c101d2a */
[----:B------:R3:W-:Y:S02]  /*1dcb0*/  @!P3 ST.E.128 desc[UR42][R14.64], RZ ;  /* 0x000000ff0e00b985 */ /* 0x0007e4000c101d2a */
.L_x_8003:
[----:B------:R-:W-:Y:S05]  /*1dcc0*/  BSYNC B1 ;  /* 0x0000000000017941 */ /* 0x000fea0003800000 */
.L_x_8002:
[----:B------:R-:W-:-:S03]  /*1dcd0*/  UMOV UR4, 0xffffffff ;  /* 0xffffffff00047882 */ /* 0x000fc60000000000 */
[----:B------:R-:W-:Y:S05]  /*1dce0*/  BRA.DIV UR4, `(.L_x_8004) ;  /* 0x000000ae042c7947 */ /* 0x000fea000b800000 */
[----:B---3--:R3:W0:Y:S04]  /*1dcf0*/  SHFL.IDX PT, R3, R4, 0x1, 0x181f ;  /* 0x00381f0004037f89 */ /* 0x00862800000e0000 */
[----:B----4-:R3:W4:Y:S02]  /*1dd00*/  SHFL.IDX PT, R14, R0, 0x1, 0x181f ;  /* 0x00381f00000e7f89 */ /* 0x01072400000e0000 */
.L_x_8272:
[----:B------:R-:W-:Y:S01]  /*1dd10*/  VIADD R5, R192, 0x20 ;  /* 0x00000020c0057836 */ /* 0x000fe20000000000 */
        /* <DEDUP_REMOVED lines=8> */
[-C--:B0-----:R-:W-:Y:S02]  /*1dda0*/  @!P2 LEA.HI.X R7, R16, R3.reuse, R17, 0x1, P0 ;  /* 0x000000031007a211 */ /* 0x081fe400000f0c11 */
[----:B------:R-:W-:-:S03]  /*1ddb0*/  @!P3 LEA.HI.X R15, R190, R3, R214, 0x1, P1 ;  /* 0x00000003be0fb211 */ /* 0x000fc600008f0cd6 */
[----:B------:R0:W-:Y:S04]  /*1ddc0*/  @!P2 ST.E.128 desc[UR42][R6.64], RZ ;  /* 0x000000ff0600a985 */ /* 0x0001e8000c101d2a */
[----:B------:R0:W-:Y:S02]  /*1ddd0*/  @!P3 ST.E.128 desc[UR42][R14.64], RZ ;  /* 0x000000ff0e00b985 */ /* 0x0001e4000c101d2a */
.L_x_8006:
[----:B------:R-:W-:Y:S05]  /*1dde0*/  BSYNC B1 ;  /* 0x0000000000017941 */ /* 0x000fea0003800000 */
.L_x_8005:
[----:B------:R-:W-:-:S03]  /*1ddf0*/  UMOV UR4, 0xffffffff ;  /* 0xffffffff00047882 */ /* 0x000fc60000000000 */
[----:B------:R-:W-:Y:S05]  /*1de00*/  BRA.DIV UR4, `(.L_x_8007) ;  /* 0x000000ae042c7947 */ /* 0x000fea000b800000 */
[----:B0-----:R0:W0:Y:S04]  /*1de10*/  SHFL.IDX PT, R3, R4, 0x2, 0x181f ;  /* 0x00581f0004037f89 */ /* 0x00102800000e0000 */
[----:B----4-:R4:W0:Y:S02]  /*1de20*/  SHFL.IDX PT, R14, R0, 0x2, 0x181f ;  /* 0x00581f00000e7f89 */ /* 0x01082400000e0000 */
.L_x_8276:
[----:B------:R-:W-:Y:S01]  /*1de30*/  VIADD R5, R192, 0x40 ;  /* 0x00000040c0057836 */ /* 0x000fe20000000000 */
[----:B------:R-:W-:Y:S04]  /*1de40*/  BSSY B1, `(.L_x_8008) ;  /* 0x000000c000017945 */ /* 0x000fe80003800000 */
[----:B------:R-:W-:-:S13]  /*1de50*/  ISETP.GE.AND P0, PT, R5, R20, PT ;  /* 0x000000140500720c */ /* 0x000fda0003f06270 */
[----:B------:R-:W-:Y:S05]  /*1de60*/  @P0 BRA `(.L_x_8009) ;  /* 0x0000000000240947 */ /* 0x000fea0003800000 */
[----:B------:R-:W-:Y:S02]  /*1de70*/  ULDC UR4, c[0x0][0xac8] ;  /* 0x0002b20000047ab9 */ /* 0x000fe40000000800 */
[----:B------:R-:W-:Y:S02]  /*1de80*/  ISETP.GE.AND P2, PT, R16, UR4, PT ;  /* 0x0000000410007c0c */ /* 0x000fe4000bf46270 */
[----:B------:R-:W-:-:S11]  /*1de90*/  ISETP.GE.AND P3, PT, R190, UR4, PT ;  /* 0x00000004be007c0c */ /* 0x000fd6000bf66270 */
[-C--:B0-----:R-:W-:Y:S02]  /*1dea0*/  @!P2 LEA R6, P0, R16, R14.reuse, 0x1 ;  /* 0x0000000e1006a211 */ /* 0x081fe400078008ff */
[----:B------:R-:W-:Y:S02]  /*1deb0*/  @!P3 LEA R14, P1, R190, R14, 0x1 ;  /* 0x0000000ebe0eb211 */ /* 0x000fe400078208ff */
[-C--:B------:R-:W-:Y:S02]  /*1dec0*/  @!P2 LEA.HI.X R7, R16, R3.reuse, R17, 0x1, P0 ;  /* 0x000000031007a211 */ /* 0x080fe400000f0c11 */
[----:B------:R-:W-:-:S03]  /*1ded0*/  @!P3 LEA.HI.X R15, R190, R3, R214, 0x1, P1 ;  /* 0x00000003be0fb211 */ /* 0x000fc600008f0cd6 */
[----:B------:R0:W-:Y:S04]  /*1dee0*/  @!P2 ST.E.128 desc[UR42][R6.64], RZ ;  /* 0x000000ff0600a985 */ /* 0x0001e8000c101d2a */
[----:B------:R0:W-:Y:S02]  /*1def0*/  @!P3 ST.E.128 desc[UR42][R14.64], RZ ;  /* 0x000000ff0e00b985 */ /* 0x0001e4000c101d2a */
.L_x_8009:
[----:B------:R-:W-:Y:S05]  /*1df00*/  BSYNC B1 ;  /* 0x0000000000017941 */ /* 0x000fea0003800000 */
.L_x_8008:
[----:B------:R-:W-:-:S03]  /*1df10*/  UMOV UR4, 0xffffffff ;  /* 0xffffffff00047882 */ /* 0x000fc60000000000 */
[----:B------:R-:W-:Y:S05]  /*1df20*/  BRA.DIV UR4, `(.L_x_8010) ;  /* 0x000000ae042c7947 */ /* 0x000fea000b800000 */
[----:B0-----:R0:W0:Y:S04]  /*1df30*/  SHFL.IDX PT, R3, R4, 0x3, 0x181f ;  /* 0x00781f0004037f89 */ /* 0x00102800000e0000 */
[----:B------:R0:W0:Y:S02]  /*1df40*/  SHFL.IDX PT, R14, R0, 0x3, 0x181f ;  /* 0x00781f00000e7f89 */ /* 0x00002400000e0000 */
.L_x_8280:
[----:B0-234-:R-:W-:-:S05]  /*1df50*/  VIADD R0, R192, 0x60 ;  /* 0x00000060c0007836 */ /* 0x01dfca0000000000 */
[----:B------:R-:W-:-:S13]  /*1df60*/  ISETP.GE.AND P0, PT, R0, R20, PT ;  /* 0x000000140000720c */ /* 0x000fda0003f06270 */
[----:B------:R-:W-:Y:S05]  /*1df70*/  @P0 BRA `(.L_x_7993) ;  /* 0x0000000000240947 */ /* 0x000fea0003800000 */
[----:B------:R-:W-:Y:S02]  /*1df80*/  ULDC UR4, c[0x0][0xac8] ;  /* 0x0002b20000047ab9 */ /* 0x000fe40000000800 */
[----:B------:R-:W-:Y:S02]  /*1df90*/  ISETP.GE.AND P2, PT, R16, UR4, PT ;  /* 0x0000000410007c0c */ /* 0x000fe4000bf46270 */
[----:B------:R-:W-:-:S11]  /*1dfa0*/  ISETP.GE.AND P3, PT, R190, UR4, PT ;  /* 0x00000004be007c0c */ /* 0x000fd6000bf66270 */
[-C--:B------:R-:W-:Y:S02]  /*1dfb0*/  @!P2 LEA R4, P0, R16, R14.reuse, 0x1 ;  /* 0x0000000e1004a211 */ /* 0x080fe400078008ff */
[----:B------:R-:W-:Y:S02]  /*1dfc0*/  @!P3 LEA R14, P1, R190, R14, 0x1 ;  /* 0x0000000ebe0eb211 */ /* 0x000fe400078208ff */
[-C--:B------:R-:W-:Y:S02]  /*1dfd0*/  @!P2 LEA.HI.X R5, R16, R3.reuse, R17, 0x1, P0 ;  /* 0x000000031005a211 */ /* 0x080fe400000f0c11 */
[----:B------:R-:W-:-:S03]  /*1dfe0*/  @!P3 LEA.HI.X R15, R190, R3, R214, 0x1, P1 ;  /* 0x00000003be0fb211 */ /* 0x000fc600008f0cd6 */
[----:B------:R3:W-:Y:S04]  /*1dff0*/  @!P2 ST.E.128 desc[UR42][R4.64], RZ ;  /* 0x000000ff0400a985 */ /* 0x0007e8000c101d2a */
[----:B------:R3:W-:Y:S02]  /*1e000*/  @!P3 ST.E.128 desc[UR42][R14.64], RZ ;  /* 0x000000ff0e00b985 */ /* 0x0007e4000c101d2a */
.L_x_7993:
[----:B------:R-:W-:Y:S05]  /*1e010*/  BSYNC B0 ;  /* 0x0000000000007941 */ /* 0x000fea0003800000 */
.L_x_7979:
[----:B------:R-:W-:Y:S02]  /*1e020*/  ULDC UR4, c[0x0][0xc3c] ;  /* 0x00030f0000047ab9 */ /* 0x000fe40000000800 */
[----:B-1----:R-:W-:-:S13]  /*1e030*/  ISETP.GE.AND P0, PT, R27, UR4, PT ;  /* 0x000000041b007c0c */ /* 0x002fda000bf06270 */
[----:B------:R-:W-:Y:S05]  /*1e040*/  @!P0 BRA `(.L_x_8011) ;  /* 0xfffffe3000f08947 */ /* 0x000fea000383ffff */
[----:B------:R-:W-:Y:S05]  /*1e050*/  BRA `(.L_x_7736) ;  /* 0x0000008800b07947 */ /* 0x000fea0003800000 */
.L_x_7734:
        /* <DEDUP_REMOVED lines=20> */
.L_x_8012:
        /* <DEDUP_REMOVED lines=43> */
.L_x_8016:
        /* <DEDUP_REMOVED lines=39> */
.L_x_8014:
        /* <DEDUP_REMOVED lines=12> */
.L_x_8017:
        /* <DEDUP_REMOVED lines=63> */
.L_x_8018:
        /* <DEDUP_REMOVED lines=61> */
.L_x_8019:
[----:B01----:R-:W-:-:S05]  /*1ef40*/  LOP3.LUT R3, RZ, R2, RZ, 0x33, !PT ;  /* 0x00000002ff037212 */ /* 0x003fca00078e33ff */
[----:B------:R-:W-:-:S05]  /*1ef50*/  IMAD.IADD R2, R4, 0x1, R3 ;  /* 0x0000000104027824 */ /* 0x000fca00078e0203 */
[----:B------:R1:W-:Y:S01]  /*1ef60*/  STL [R1+0x4], R2 ;  /* 0x0000040201007387 */ /* 0x0003e20000100800 */
[----:B------:R-:W-:Y:S05]  /*1ef70*/  BRA `(.L_x_8020) ;  /* 0x0000000000107947 */ /* 0x000fea0003800000 */
.L_x_8015:
[----:B------:R-:W-:Y:S01]  /*1ef80*/  IMAD.U32 R2, RZ, RZ, UR6 ;  /* 0x00000006ff027e24 */ /* 0x000fe2000f8e00ff */
[----:B------:R0:W-:Y:S04]  /*1ef90*/  STL [R1+0x4], RZ ;  /* 0x000004ff01007387 */ /* 0x0001e80000100800 */
[----:B------:R0:W-:Y:S04]  /*1efa0*/  STL [R1+0x8], RZ ;  /* 0x000008ff01007387 */ /* 0x0001e80000100800 */
[----:B------:R0:W-:Y:S02]  /*1efb0*/  STL [R1], R2 ;  /* 0x0000000201007387 */ /* 0x0001e40000100800 */
.L_x_8020:
        /* <DEDUP_REMOVED lines=10> */
.L_x_8013:
        /* <DEDUP_REMOVED lines=8> */
[----:B------:R-:W4:Y:S01]  /*1f0e0*/  LDL.LU R4, [R1+0x10] ;  /* 0x0000100001047983 */ /* 0x000f220000300800 */
[C---:B--2---:R-:W-:Y:S01]  /*1f0f0*/  SHF.L.U32 R0, R6.reuse, 0x3, RZ ;  /* 0x0000000306007819 */ /* 0x044fe200000006ff */
[----:B------:R-:W2:Y:S01]  /*1f100*/  S2UR UR5, SR_CgaCtaId ;  /* 0x00000000000579c3 */ /* 0x000ea20000008800 */
[----:B------:R-:W-:Y:S01]  /*1f110*/  LOP3.LUT R5, R6, 0x7f, RZ, 0xc0, !PT ;  /* 0x0000007f06057812 */ /* 0x000fe200078ec0ff */
[----:B------:R-:W-:Y:S01]  /*1f120*/  UMOV UR4, 0x400 ;  /* 0x0000040000047882 */ /* 0x000fe20000000000 */
[C---:B------:R-:W-:Y:S01]  /*1f130*/  LOP3.LUT R3, R0.reuse, 0x1f8, RZ, 0xc0, !PT ;  /* 0x000001f800037812 */ /* 0x040fe200078ec0ff */
[----:B------:R-:W-:Y:S01]  /*1f140*/  BSSY B8, `(.L_x_8021) ;  /* 0x0000765000087945 */ /* 0x000fe20003800000 */
[C---:B------:R-:W-:Y:S01]  /*1f150*/  ISETP.NE.AND P1, PT, R5.reuse, RZ, PT ;  /* 0x000000ff0500720c */ /* 0x040fe20003f25270 */
[----:B01----:R-:W-:Y:S01]  /*1f160*/  IMAD.SHL.U32 R2, R5, 0x8, RZ ;  /* 0x0000000805027824 */ /* 0x003fe200078e00ff */
        /* <DEDUP_REMOVED lines=8> */
[----:B------:R-:W-:Y:S01]  /*1f1f0*/  LOP3.LUT R0, R0, 0x40, RZ, 0xfc, !PT ;  /* 0x0000004000007812 */ /* 0x000fe200078efcff */
[----:B------:R-:W-:-:S02]  /*1f200*/  ULDC UR36, c[0x0][0xc] ;  /* 0x0000030000247ab9 */ /* 0x000fc40000000800 */
[----:B------:R0:W-:Y:S01]  /*1f210*/  STL [R1+0x28], R2 ;  /* 0x0000280201007387 */ /* 0x0001e20000100800 */
[----:B--2---:R-:W-:Y:S01]  /*1f220*/  ULEA UR4, UR5, UR4, 0x18 ;  /* 0x0000000405047291 */ /* 0x004fe2000f8ec03f */
[----:B0-----:R-:W-:-:S05]  /*1f230*/  SHF.R.U32.HI R2, RZ, 0x3, R5 ;  /* 0x00000003ff027819 */ /* 0x001fca0000011605 */
[----:B------:R-:W-:Y:S01]  /*1f240*/  IMAD.U32 R18, RZ, RZ, UR4 ;  /* 0x00000004ff127e24 */ /* 0x000fe2000f8e00ff */
[----:B----4-:R-:W-:-:S04]  /*1f250*/  LOP3.LUT R4, R4, 0xfffffffd, RZ, 0xc0, !PT ;  /* 0xfffffffd04047812 */ /* 0x010fc800078ec0ff */
[----:B------:R-:W-:-:S04]  /*1f260*/  @P1 LOP3.LUT R4, R4, 0x2, RZ, 0xfc, !PT ;  /* 0x0000000204041812 */ /* 0x000fc800078efcff */
[----:B------:R-:W-:-:S04]  /*1f270*/  LOP3.LUT R4, R4, 0xfffffffe, RZ, 0xc0, !PT ;  /* 0xfffffffe04047812 */ /* 0x000fc800078ec0ff */
[----:B------:R-:W-:Y:S02]  /*1f280*/  @P0 LOP3.LUT R4, R4, 0x1, RZ, 0xfc, !PT ;  /* 0x0000000104040812 */ /* 0x000fe400078efcff */
[----:B------:R-:W-:Y:S02]  /*1f290*/  ISETP.NE.OR P0, PT, R5, RZ, !P0 ;  /* 0x000000ff0500720c */ /* 0x000fe40004705670 */
[----:B------:R-:W-:Y:S01]  /*1f2a0*/  LOP3.LUT R5, R2, 0x70, R6, 0xf8, !PT ;  /* 0x0000007002057812 */ /* 0x000fe200078ef806 */
[----:B------:R-:W-:Y:S01]  /*1f2b0*/  IMAD R2, R3, 0x2, R18 ;  /* 0x0000000203027824 */ /* 0x000fe200078e0212 */
[----:B------:R-:W-:-:S04]  /*1f2c0*/  LOP3.LUT R4, R4, 0xfffffff7, RZ, 0xc0, !PT ;  /* 0xfffffff704047812 */ /* 0x000fc800078ec0ff */
[----:B------:R0:W-:Y:S04]  /*1f2d0*/  STL [R1+0x30], R2 ;  /* 0x0000300201007387 */ /* 0x0001e80000100800 */
[----:B------:R1:W-:Y:S01]  /*1f2e0*/  STL [R1+0x58], RZ ;  /* 0x000058ff01007387 */ /* 0x0003e20000100800 */
[----:B------:R-:W-:Y:S01]  /*1f2f0*/  @P0 LOP3.LUT R4, R4, 0x8, RZ, 0xfc, !PT ;  /* 0x0000000804040812 */ /* 0x000fe200078efcff */
[----:B0-----:R-:W-:-:S04]  /*1f300*/  IMAD.MOV.U32 R2, RZ, RZ, 0x1 ;  /* 0x00000001ff027424 */ /* 0x001fc800078e00ff */
[----:B------:R1:W-:Y:S04]  /*1f310*/  STL [R1+0x10], R4 ;  /* 0x0000100401007387 */ /* 0x0003e80000100800 */
[----:B------:R1:W-:Y:S04]  /*1f320*/  STL [R1+0x20], R2 ;  /* 0x0000200201007387 */ /* 0x0003e80000100800 */
[----:B------:R1:W-:Y:S04]  /*1f330*/  STL [R1+0x1c], RZ ;  /* 0x00001cff01007387 */ /* 0x0003e80000100800 */
[----:B------:R1:W-:Y:S02]  /*1f340*/  STL [R1+0x14], R2 ;  /* 0x0000140201007387 */ /* 0x0003e40000100800 */
.L_x_8180:
[----:B------:R-:W2:Y:S01]  /*1f350*/  LDL R14, [R1+0xc] ;  /* 0x00000c00010e7983 */ /* 0x000ea20000100800 */
[----:B------:R-:W2:Y:S01]  /*1f360*/  LDC.64 R12, c[0x0][0xa00] ;  /* 0x00028000ff0c7b82 */ /* 0x000ea20000000a00 */
[----:B------:R-:W-:Y:S05]  /*1f370*/  YIELD ;  /* 0x0000000000007946 */ /* 0x000fea0003800000 */
[----:B------:R-:W-:Y:S01]  /*1f380*/  ULDC.64 UR4, c[0x0][0xa28] ;  /* 0x00028a0000047ab9 */ /* 0x000fe20000000a00 */
[----:B01----:R-:W-:Y:S02]  /*1f390*/  CS2R R6, SRZ ;  /* 0x0000000000067805 */ /* 0x003fe4000001ff00 */
[----:B------:R-:W-:Y:S01]  /*1f3a0*/  ISETP.NE.U32.AND P0, PT, RZ, UR4, PT ;  /* 0x00000004ff007c0c */ /* 0x000fe2000bf05070 */
[----:B------:R-:W-:Y:S01]  /*1f3b0*/  ULDC.64 UR8, c[0x0][0xa18] ;  /* 0x0002860000087ab9 */ /* 0x000fe20000000a00 */
[----:B-1----:R-:W0:Y:S01]  /*1f3c0*/  LDC.64 R4, c[0x0][0xa08] ;  /* 0x00028200ff047b82 */ /* 0x002e220000000a00 */
        /* <DEDUP_REMOVED lines=8> */
[----:B------:R-:W1:-:S12]  /*1f450*/  @P0 LDC.64 R2, c[0x0][0xa28] ;  /* 0x00028a00ff020b82 */ /* 0x000e580000000a00 */
        /* <DEDUP_REMOVED lines=32> */
[----:B-1----:R-:W-:Y:S01]  /*1f660*/  IMAD.U32 R7, RZ, RZ, UR4 ;  /* 0x00000004ff077e24 */ /* 0x002fe2000f8e00ff */
[----:B0-----:R-:W-:Y:S06]  /*1f670*/  @P3 BRA `(.L_x_8022) ;  /* 0x0000000000143947 */ /* 0x001fec0003800000 */
[----:B------:R-:W-:Y:S05]  /*1f680*/  @!P1 BRA `(.L_x_8022) ;  /* 0x0000000000109947 */ /* 0x000fea0003800000 */
[----:B------:R-:W2:Y:S04]  /*1f690*/  LDG.E R9, desc[UR42][R12.64] ;  /* 0x0000002a0c097981 */ /* 0x000ea8000c1e1900 */
[----:B------:R-:W2:Y:S02]  /*1f6a0*/  LDG.E R12, desc[UR42][R12.64+0x4] ;  /* 0x0000042a0c0c7981 */ /* 0x000ea4000c1e1900 */
[----:B--2--5:R-:W-:-:S05]  /*1f6b0*/  IMAD.IADD R15, R12, 0x1, -R9 ;  /* 0x000000010c0f7824 */ /* 0x024fca00078e0a09 */
[----:B------:R0:W-:Y:S02]  /*1f6c0*/  STL [R1+0x38], R15 ;  /* 0x0000380f01007387 */ /* 0x0001e40000100800 */
.L_x_8022:
        /* <DEDUP_REMOVED lines=16> */
.L_x_8023:
[----:B------:R-:W-:Y:S05]  /*1f7d0*/  @!P2 BRA `(.L_x_8024) ;  /* 0x00000000000ca947 */ /* 0x000fea0003800000 */
[----:B------:R-:W2:Y:S04]  /*1f7e0*/  LDG.E R7, desc[UR42][R4.64] ;  /* 0x0000002a04077981 */ /* 0x000ea8000c1e1900 */
[----:B------:R-:W2:Y:S02]  /*1f7f0*/  LDG.E R4, desc[UR42][R4.64+0x4] ;  /* 0x0000042a04047981 */ /* 0x000ea4000c1e1900 */
[----:B--2---:R-:W-:-:S07]  /*1f800*/  IMAD.IADD R7, R4, 0x1, -R7 ;  /* 0x0000000104077824 */ /* 0x004fce00078e0a07 */
.L_x_8024:
        /* <DEDUP_REMOVED lines=16> */
[----:B------:R-:W-:-:S04]  /*1f910*/  IADD3 R21, R6, 0x1, -R15 ;  /* 0x0000000106157810 */ /* 0x000fc80007ffe80f */
[----:B------:R-:W-:Y:S01]  /*1f920*/  SHF.R.S32.HI R3, RZ, 0x1f, R2 ;  /* 0x0000001fff037819 */ /* 0x000fe20000011402 */
[----:B------:R-:W-:-:S03]  /*1f930*/  IMAD.IADD R7, R21, 0x1, R7 ;  /* 0x0000000115077824 */ /* 0x000fc600078e0207 */
        /* <DEDUP_REMOVED lines=18> */
.L_x_8027:
[----:B------:R-:W-:-:S13]  /*1fa60*/  ISETP.NE.AND P3, PT, R3, 0x1, PT ;  /* 0x000000010300780c */ /* 0x000fda0003f65270 */
[----:B------:R-:W1:Y:S02]  /*1fa70*/  @P3 LDC.64 R4, c[0x0][0x9e8] ;  /* 0x00027a00ff043b82 */ /* 0x000e640000000a00 */
[----:B-1----:R-:W-:-:S05]  /*1fa80*/  @P3 IMAD.HI.U32 R4, R2, R4, RZ ;  /* 0x0000000402043227 */ /* 0x002fca00078e00ff */
[----:B------:R-:W-:-:S07]  /*1fa90*/  @P3 SHF.R.U32.HI R2, RZ, R5, R4 ;  /* 0x00000005ff023219 */ /* 0x000fce0000011604 */
.L_x_8028:
[----:B------:R-:W-:Y:S05]  /*1faa0*/  BSYNC B0 ;  /* 0x0000000000007941 */ /* 0x000fea0003800000 */
.L_x_8026:
[----:B------:R-:W-:-:S05]  /*1fab0*/  IMAD R2, R2, R3, R3 ;  /* 0x0000000302027224 */ /* 0x000fca00078e0203 */
[----:B------:R-:W-:-:S07]  /*1fac0*/  VIMNMX R8, R8, R2, PT ;  /* 0x0000000208087248 */ /* 0x000fce0003fe0100 */
.L_x_8025:
[----:B------:R-:W1:Y:S01]  /*1fad0*/  @P1 LDC R4, c[0x0][0x44c] ;  /* 0x00011300ff041b82 */ /* 0x000e620000000800 */
[----:B------:R-:W-:Y:S01]  /*1fae0*/  VIADD R8, R8, 0x7f ;  /* 0x0000007f08087836 */ /* 0x000fe20000000000 */
[----:B------:R-:W-:Y:S01]  /*1faf0*/  ULDC UR4, c[0x0][0x9dc] ;  /* 0x0002770000047ab9 */ /* 0x000fe20000000800 */
[----:B------:R-:W-:Y:S02]  /*1fb00*/  IMAD.MOV.U32 R2, RZ, RZ, R12 ;  /* 0x000000ffff027224 */ /* 0x000fe400078e000c */
[----:B------:R-:W-:Y:S01]  /*1fb10*/  IMAD.IADD R20, R6, 0x1, -R15 ;  /* 0x0000000106147824 */ /* 0x000fe200078e0a0f */
[----:B------:R-:W-:Y:S02]  /*1fb20*/  SHF.R.S32.HI R7, RZ, 0x1f, R8 ;  /* 0x0000001fff077819 */ /* 0x000fe40000011408 */
[----:B------:R-:W2:Y:S02]  /*1fb30*/  @P1 LDC R5, c[0x0][0x450] ;  /* 0x00011400ff051b82 */ /* 0x000ea40000000800 */
[----:B------:R-:W-:-:S04]  /*1fb40*/  LEA.HI R7, R7, R8, RZ, 0x7 ;  /* 0x0000000807077211 */ /* 0x000fc800078f38ff */
[----:B------:R-:W-:-:S04]  /*1fb50*/  SHF.R.S32.HI R7, RZ, 0x7, R7 ;  /* 0x00000007ff077819 */ /* 0x000fc80000011407 */
        /* <DEDUP_REMOVED lines=16> */
.L_x_8031:
[----:B------:R-:W-:-:S13]  /*1fc60*/  ISETP.NE.AND P1, PT, R3, 0x1, PT ;  /* 0x000000010300780c */ /* 0x000fda0003f25270 */
[----:B------:R-:W1:Y:S02]  /*1fc70*/  @P1 LDC.64 R4, c[0x0][0x9e8] ;  /* 0x00027a00ff041b82 */ /* 0x000e640000000a00 */
[----:B-1----:R-:W-:-:S05]  /*1fc80*/  @P1 IMAD.HI.U32 R4, R6, R4, RZ ;  /* 0x0000000406041227 */ /* 0x002fca00078e00ff */
[----:B------:R-:W-:-:S07]  /*1fc90*/  @P1 SHF.R.U32.HI R6, RZ, R5, R4 ;  /* 0x00000005ff061219 */ /* 0x000fce0000011604 */
.L_x_8032:
[----:B------:R-:W-:Y:S05]  /*1fca0*/  BSYNC B0 ;  /* 0x0000000000007941 */ /* 0x000fea0003800000 */
.L_x_8030:
[----:B------:R-:W-:-:S05]  /*1fcb0*/  IMAD R3, R6, R3, RZ ;  /* 0x0000000306037224 */ /* 0x000fca00078e02ff */
[----:B------:R-:W-:-:S07]  /*1fcc0*/  VIMNMX R2, R2, R3, !PT ;  /* 0x0000000302027248 */ /* 0x000fce0007fe0100 */
.L_x_8029:
        /* <DEDUP_REMOVED lines=22> */
[----:B------:R-:W-:Y:S02]  /*1fe30*/  ISETP.GE.AND P1, PT, R2, RZ, PT ;  /* 0x000000ff0200720c */ /* 0x000fe40003f26270 */
[----:B--2---:R-:W-:-:S05]  /*1fe40*/  IADD3 R2, RZ, -R3, RZ ;  /* 0x80000003ff027210 */ /* 0x004fca0007ffe0ff */
        /* <DEDUP_REMOVED lines=17> */
.L_x_8034:
[----:B------:R-:W-:Y:S05]  /*1ff60*/  BSYNC B0 ;  /* 0x0000000000007941 */ /* 0x000fea0003800000 */
.L_x_8033:
[-C--:B------:R-:W-:Y:S01]  /*1ff70*/  IMAD R4, R12, R2.reuse, R4 ;  /* 0x000000020c047224 */ /* 0x080fe200078e0204 */
[----:B------:R-:W-:Y:S01]  /*1ff80*/  BSSY B0, `(.L_x_8035) ;  /* 0x000011e000007945 */ /* 0x000fe20003800000 */
[----:B------:R-:W-:Y:S02]  /*1ff90*/  PLOP3.LUT P5, PT, PT, PT, PT, 0x80, 0x0 ;  /* 0x000000000000781c */ /* 0x000fe40003faf070 */
[C---:B------:R-:W-:Y:S01]  /*1ffa0*/  IMAD R3, R4.reuse, 0x80, -R9 ;  /* 0x0000008004037824 */ /* 0x040fe200078e0a09 */
[----:B------:R-:W-:-:S04]  /*1ffb0*/  VIADDMNMX R2, R4, R2, R7, PT ;  /* 0x0000000204027246 */ /* 0x000fc80003800107 */
[----:B------:R-:W-:Y:S01]  /*1ffc0*/  VIMNMX R3, RZ, R3, !PT ;  /* 0x00000003ff037248 */ /* 0x000fe20007fe0100 */
[----:B------:R-:W-:-:S05]  /*1ffd0*/  IMAD R2, R2, 0x80, -R9 ;  /* 0x0000008002027824 */ /* 0x000fca00078e0a09 */
[----:B------:R-:W-:-:S04]  /*1ffe0*/  VIMNMX R2, R2, R10, PT ;  /* 0x0000000a02027248 */ /* 0x000fc80003fe0100 */
[----:B------:R-:W-:Y:S02]  /*1fff0*/  ISETP.GT.AND P1, PT, R2, R3, PT ;  /* 0x000000030200720c */ /* 0x000fe40003f24270 */
[----:B------:R-:W-:-:S05]  /*20000*/  SHF.R.U32.HI R3, RZ, 0x7, R3 ;  /* 0x00000007ff037819 */ /* 0x000fca0000011603 */
[----:B------:R-:W-:-:S06]  /*20010*/  IMAD.MOV.U32 R8, RZ, RZ, R3 ;  /* 0x000000ffff087224 */ /* 0x000fcc00078e0003 */
[----:B------:R-:W-:-:S05]  /*20020*/  @P1 VIADD R2, R2, 0x7f ;  /* 0x0000007f02021836 */ /* 0x000fca0000000000 */
        /* <DEDUP_REMOVED lines=12> */
.L_x_8283:
[----:B--2---:R-:W-:Y:S02]  /*200f0*/  ISETP.NE.AND P0, PT, R14, RZ, PT ;  /* 0x000000ff0e00720c */ /* 0x004fe40003f05270 */
[----:B------:R-:W-:-:S11]  /*20100*/  PLOP3.LUT P1, PT, PT, PT, PT, 0x8, 0x0 ;  /* 0x000000000000781c */ /* 0x000fd60003f2e170 */
[----:B------:R-:W-:Y:S05]  /*20110*/  @P0 BRA `(.L_x_8038) ;  /* 0x00000000000c0947 */ /* 0x000fea0003800000 */
[----:B------:R-:W-:-:S03]  /*20120*/  UMOV UR4, 0xffffffff ;  /* 0xffffffff00047882 */ /* 0x000fc60000000000 */
[----:B------:R-:W-:Y:S05]  /*20130*/  BRA.DIV UR4, `(.L_x_8039) ;  /* 0x0000008e04247947 */ /* 0x000fea000b800000 */
[----:B------:R-:W-:-:S13]  /*20140*/  ELECT P1, URZ, PT ;  /* 0x00000000003f782f */ /* 0x000fda0003820000 */
.L_x_8038:
        /* <DEDUP_REMOVED lines=9> */
.L_x_8286:
[----:B------:R-:W-:Y:S05]  /*201e0*/  BSYNC B1 ;  /* 0x0000000000017941 */ /* 0x000fea0003800000 */
.L_x_8040:
        /* <DEDUP_REMOVED lines=12> */
.L_x_8287:
[----:B------:R-:W-:Y:S05]  /*202b0*/  BSYNC B2 ;  /* 0x0000000000027941 */ /* 0x000fea0003800000 */
.L_x_8044:
[----:B------:R-:W-:Y:S04]  /*202c0*/  BSSY B2, `(.L_x_8046) ;  /* 0x0000008000027945 */ /* 0x000fe80003800000 */
[----:B------:R-:W-:Y:S05]  /*202d0*/  @P4 BRA `(.L_x_8047) ;  /* 0x0000000000184947 */ /* 0x000fea0003800000 */
[----:B-1----:R-:W3:Y:S02]  /*202e0*/  LDL R4, [R1+0x10] ;  /* 0x0000100001047983 */ /* 0x002ee40000100800 */
[----:B---3--:R-:W-:Y:S01]  /*202f0*/  LOP3.LUT P0, RZ, R4, 0x1, RZ, 0xc0, !PT ;  /* 0x0000000104ff7812 */ /* 0x008fe2000780c0ff */
[----:B------:R-:W-:-:S04]  /*20300*/  IMAD.MOV.U32 R4, RZ, RZ, 0x8000 ;  /* 0x00008000ff047424 */ /* 0x000fc800078e00ff */
[----:B------:R3:W-:Y:S08]  /*20310*/  SYNCS.ARRIVE.TRANS64 RZ, [R6+URZ+0x28890], R4 ;  /* 0x0288900406ff79a7 */ /* 0x0007f0000800003f */
[----:B------:R-:W-:Y:S05]  /*20320*/  @!P0 BRA `(.L_x_8047) ;  /* 0x0000000000048947 */ /* 0x000fea0003800000 */
[----:B------:R-:W-:Y:S01]  /*20330*/  BPT.TRAP 0x1 ;  /* 0x000000040000795c */ /* 0x000fe20000300000 */
.L_x_8047:
[----:B------:R-:W-:Y:S05]  /*20340*/  BSYNC B2 ;  /* 0x0000000000027941 */ /* 0x000fea0003800000 */
.L_x_8046:
        /* <DEDUP_REMOVED lines=11> */
[----:B------:R-:W-:Y:S02]  /*20400*/  IMAD.SHL.U32 R11, R4, 0x4000, RZ ;  /* 0x00004000040b7824 */ /* 0x000fe400078e00ff */
[----:B------:R-:W-:Y:S02]  /*20410*/  VIADD R4, R6, 0x28890 ;  /* 0x0002889006047836 */ /* 0x000fe40000000000 */
[----:B------:R-:W-:-:S07]  /*20420*/  VIADD R7, R9, 0x18400 ;  /* 0x0001840009077836 */ /* 0x000fce0000000000 */
.L_x_8048:
        /* <DEDUP_REMOVED lines=16> */
.L_x_8049:
        /* <DEDUP_REMOVED lines=13> */
.L_x_8288:
[----:B------:R-:W-:Y:S05]  /*20600*/  BSYNC B2 ;  /* 0x0000000000027941 */ /* 0x000fea0003800000 */
.L_x_8050:
[----:B------:R-:W-:Y:S01]  /*20610*/  BSSY B2, `(.L_x_8052) ;  /* 0x000000a000027945 */ /* 0x000fe20003800000 */
[----:B------:R-:W-:Y:S02]  /*20620*/  IMAD.MOV.U32 R12, RZ, RZ, 0x0 ;  /* 0x00000000ff0c7424 */ /* 0x000fe400078e00ff */
[----:B------:R-:W-:Y:S01]  /*20630*/  IMAD.MOV.U32 R13, RZ, RZ, 0x12f00000 ;  /* 0x12f00000ff0d7424 */ /* 0x000fe200078e00ff */
[----:B------:R-:W-:Y:S06]  /*20640*/  @P4 BRA `(.L_x_8053) ;  /* 0x0000000000184947 */ /* 0x000fec0003800000 */
[----:B------:R-:W3:Y:S02]  /*20650*/  LDL R4, [R1+0x10] ;  /* 0x0000100001047983 */ /* 0x000ee40000100800 */
[----:B---3--:R-:W-:Y:S01]  /*20660*/  LOP3.LUT P0, RZ, R4, 0x1, RZ, 0xc0, !PT ;  /* 0x0000000104ff7812 */ /* 0x008fe2000780c0ff */
[----:B------:R-:W-:-:S04]  /*20670*/  IMAD.MOV.U32 R4, RZ, RZ, 0x8000 ;  /* 0x00008000ff047424 */ /* 0x000fc800078e00ff */
[----:B------:R1:W-:Y:S08]  /*20680*/  SYNCS.ARRIVE.TRANS64 RZ, [R6+URZ+0x288b0], R4 ;  /* 0x0288b00406ff79a7 */ /* 0x0003f0000800003f */
[----:B------:R-:W-:Y:S05]  /*20690*/  @!P0 BRA `(.L_x_8053) ;  /* 0x0000000000048947 */ /* 0x000fea0003800000 */
[----:B------:R-:W-:Y:S01]  /*206a0*/  BPT.TRAP 0x1 ;  /* 0x000000040000795c */ /* 0x000fe20000300000 */
.L_x_8053:
[----:B------:R-:W-:Y:S05]  /*206b0*/  BSYNC B2 ;  /* 0x0000000000027941 */ /* 0x000fea0003800000 */
.L_x_8052:
[----:B------:R-:W-:Y:S01]  /*206c0*/  R2UR UR10, R14 ;  /* 0x000000000e0a72ca */ /* 0x000fe200000e0000 */
[----:B------:R-:W-:Y:S01]  /*206d0*/  IMAD R7, R11, 0x2, R18 ;  /* 0x000000020b077824 */ /* 0x000fe200078e0212 */
[----:B------:R-:W-:Y:S01]  /*206e0*/  R2UR UR6, R12 ;  /* 0x000000000c0672ca */ /* 0x000fe200000e0000 */
[----:B------:R-:W-:Y:S01]  /*206f0*/  UIADD3 UR4, UP0, UR38, 0x670, URZ ;  /* 0x0000067026047890 */ /* 0x000fe2000ff1e03f */
[----:B------:R-:W-:Y:S01]  /*20700*/  R2UR UR7, R13 ;  /* 0x000000000d0772ca */ /* 0x000fe200000e0000 */
[----:B012---:R-:W-:Y:S01]  /*20710*/  VIADD R6, R6, 0x288b0 ;  /* 0x000288b006067836 */ /* 0x007fe20000000000 */
[----:B------:R-:W-:Y:S01]  /*20720*/  PLOP3.LUT P0, PT, PT, PT, PT, 0x80, 0x0 ;  /* 0x000000000000781c */ /* 0x000fe20003f0f070 */
[----:B------:R-:W-:Y:S01]  /*20730*/  VIADD R4, R7, 0x400 ;  /* 0x0000040007047836 */ /* 0x000fe20000000000 */
[----:B------:R-:W-:-:S12]  /*20740*/  UIADD3.X UR5, URZ, UR39, URZ, UP0, !UPT ;  /* 0x000000273f057290 */ /* 0x000fd800087fe43f */
.L_x_8054:
        /* <DEDUP_REMOVED lines=15> */
.L_x_8055:
        /* <DEDUP_REMOVED lines=10> */
.L_x_8043:
[----:B------:R-:W-:Y:S05]  /*208e0*/  BSYNC B1 ;  /* 0x0000000000017941 */ /* 0x000fea0003800000 */
.L_x_8042:
[----:B------:R-:W1:Y:S04]  /*208f0*/  LDL.LU R9, [R1+0x1c] ;  /* 0x00001c0001097983 */ /* 0x000e680000300800 */
[----:B------:R-:W2:Y:S01]  /*20900*/  LDL.LU R7, [R1+0x20] ;  /* 0x0000200001077983 */ /* 0x000ea20000300800 */
[----:B------:R-:W-:Y:S01]  /*20910*/  PLOP3.LUT P5, PT, PT, PT, PT, 0x8, 0x0 ;  /* 0x000000000000781c */ /* 0x000fe20003fae170 */
[----:B-1----:R-:W-:Y:S01]  /*20920*/  VIADD R4, R9, 0x1 ;  /* 0x0000000109047836 */ /* 0x002fe20000000000 */
[----:B------:R-:W-:-:S04]  /*20930*/  IADD3 R9, R8, -0x2, RZ ;  /* 0xfffffffe08097810 */ /* 0x000fc80007ffe0ff */
        /* <DEDUP_REMOVED lines=8> */
.L_x_8070:
        /* <DEDUP_REMOVED lines=13> */
.L_x_8289:
[----:B------:R-:W-:Y:S05]  /*20a90*/  BSYNC B2 ;  /* 0x0000000000027941 */ /* 0x000fea0003800000 */
.L_x_8058:
        /* <DEDUP_REMOVED lines=8> */
.L_x_8061:
[----:B------:R-:W-:Y:S05]  /*20b20*/  BSYNC B2 ;  /* 0x0000000000027941 */ /* 0x000fea0003800000 */
.L_x_8060:
        /* <DEDUP_REMOVED lines=12> */
.L_x_8062:
        /* <DEDUP_REMOVED lines=16> */
.L_x_8063:
        /* <DEDUP_REMOVED lines=13> */
.L_x_8290:
[----:B------:R-:W-:Y:S05]  /*20dc0*/  BSYNC B2 ;  /* 0x0000000000027941 */ /* 0x000fea0003800000 */
.L_x_8064:
        /* <DEDUP_REMOVED lines=10> */
.L_x_8067:
[----:B------:R-:W-:Y:S05]  /*20e70*/  BSYNC B2 ;  /* 0x0000000000027941 */ /* 0x000fea0003800000 */
.L_x_8066:
        /* <DEDUP_REMOVED lines=8> */
.L_x_8068:
        /* <DEDUP_REMOVED lines=15> */
.L_x_8069:
        /* <DEDUP_REMOVED lines=10> */
.L_x_8057:
[----:B------:R-:W-:Y:S05]  /*21090*/  BSYNC B1 ;  /* 0x0000000000017941 */ /* 0x000fea0003800000 */
.L_x_8056:
        /* <DEDUP_REMOVED lines=12> */
.L_x_8036:
[----:B------:R-:W-:Y:S05]  /*21160*/  BSYNC B0 ;  /* 0x0000000000007941 */ /* 0x000fea0003800000 */
.L_x_8035:
        /* <DEDUP_REMOVED lines=26> */
.L_x_8073:
[----:B------:R-:W-:-:S13]  /*21310*/  ISETP.NE.AND P2, PT, R3, 0x1, PT ;  /* 0x000000010300780c */ /* 0x000fda0003f45270 */
[----:B------:R-:W1:Y:S02]  /*21320*/  @P2 LDC.64 R4, c[0x0][0x9e8] ;  /* 0x00027a00ff042b82 */ /* 0x000e640000000a00 */
[----:B-1----:R-:W-:-:S05]  /*21330*/  @P2 IMAD.HI.U32 R4, R6, R4, RZ ;  /* 0x0000000406042227 */ /* 0x002fca00078e00ff */
[----:B------:R-:W-:-:S07]  /*21340*/  @P2 SHF.R.U32.HI R6, RZ, R5, R4 ;  /* 0x00000005ff062219 */ /* 0x000fce0000011604 */
.L_x_8074:
[----:B------:R-:W-:Y:S05]  /*21350*/  BSYNC B0 ;  /* 0x0000000000007941 */ /* 0x000fea0003800000 */
.L_x_8072:
[----:B------:R-:W-:-:S05]  /*21360*/  IMAD R6, R6, R3, R3 ;  /* 0x0000000306067224 */ /* 0x000fca00078e0203 */
[----:B------:R-:W-:-:S07]  /*21370*/  VIMNMX R2, R2, R6, PT ;  /* 0x0000000602027248 */ /* 0x000fce0003fe0100 */
.L_x_8071:
        /* <DEDUP_REMOVED lines=11> */
[----:B------:R-:W-:Y:S01]  /*21430*/  SHF.R.S32.HI R7, RZ, 0x7, R0 ;  /* 0x00000007ff077819 */ /* 0x000fe20000011400 */
        /* <DEDUP_REMOVED lines=14> */
.L_x_8077:
[----:B------:R-:W-:-:S13]  /*21520*/  ISETP.NE.AND P0, PT, R3, 0x1, PT ;  /* 0x000000010300780c */ /* 0x000fda0003f05270 */
[----:B------:R-:W1:Y:S02]  /*21530*/  @P0 LDC.64 R4, c[0x0][0x9e8] ;  /* 0x00027a00ff040b82 */ /* 0x000e640000000a00 */
[----:B-1----:R-:W-:-:S05]  /*21540*/  @P0 IMAD.HI.U32 R4, R2, R4, RZ ;  /* 0x0000000402040227 */ /* 0x002fca00078e00ff */
[----:B------:R-:W-:-:S07]  /*21550*/  @P0 SHF.R.U32.HI R2, RZ, R5, R4 ;  /* 0x00000005ff020219 */ /* 0x000fce0000011604 */
.L_x_8078:
[----:B------:R-:W-:Y:S05]  /*21560*/  BSYNC B0 ;  /* 0x0000000000007941 */ /* 0x000fea0003800000 */
.L_x_8076:
[----:B------:R-:W-:-:S05]  /*21570*/  IMAD R2, R2, R3, RZ ;  /* 0x0000000302027224 */ /* 0x000fca00078e02ff */
[----:B------:R-:W-:-:S07]  /*21580*/  VIMNMX R0, R0, R2, !PT ;  /* 0x0000000200007248 */ /* 0x000fce0007fe0100 */
.L_x_8075:
        /* <DEDUP_REMOVED lines=39> */
.L_x_8080:
[----:B------:R-:W-:Y:S05]  /*21800*/  BSYNC B0 ;  /* 0x0000000000007941 */ /* 0x000fea0003800000 */
.L_x_8079:
        /* <DEDUP_REMOVED lines=21> */
[----:B---3--:R-:W-:-:S04]  /*21960*/  LOP3.LUT R4, R4, UR4, RZ, 0xc0, !PT ;  /* 0x0000000404047c12 */ /* 0x008fc8000f8ec0ff */
[----:B------:R-:W3:Y:S01]  /*21970*/  POPC R7, R4 ;  /* 0x0000000400077309 */ /* 0x000ee20000000000 */
[----:B--2---:R-:W3:Y:S02]  /*21980*/  SHFL.IDX PT, R0, R3, R0, 0x1f ;  /* 0x00001f0003007589 */ /* 0x004ee400000e0000 */
[----:B---3--:R-:W-:-:S05]  /*21990*/  IADD3 R0, R0, UR36, R7 ;  /* 0x0000002400007c10 */ /* 0x008fca000fffe007 */
[----:B------:R2:W-:Y:S01]  /*219a0*/  STL [R1], R0 ;  /* 0x0000000001007387 */ /* 0x0005e20000100800 */
[----:B------:R-:W-:Y:S05]  /*219b0*/  BRA `(.L_x_8083) ;  /* 0x0000003800f87947 */ /* 0x000fea0003800000 */
.L_x_8082:
        /* <DEDUP_REMOVED lines=20> */
.L_x_8085:
[----:B------:R-:W-:Y:S05]  /*21b00*/  BSYNC B6 ;  /* 0x0000000000067941 */ /* 0x000fea0003800000 */
.L_x_8084:
        /* <DEDUP_REMOVED lines=19> */
[----:B0-2---:R-:W-:Y:S05]  /*21c40*/  CALL.ABS.NOINC R2 ;  /* 0x0000000002007343 */ /* 0x005fea0003c00000 */
.L_x_8088:
        /* <DEDUP_REMOVED lines=15> */
.L_x_8087:
[----:B------:R-:W-:Y:S05]  /*21d40*/  BSYNC B6 ;  /* 0x0000000000067941 */ /* 0x000fea0003800000 */
.L_x_8086:
        /* <DEDUP_REMOVED lines=24> */
.L_x_8293:
        /* <DEDUP_REMOVED lines=11> */
.L_x_8296:
[----:B------:R-:W-:Y:S05]  /*21f80*/  @!P6 BRA `(.L_x_8090) ;  /* 0x000000040008e947 */ /* 0x000fea0003800000 */
[----:B------:R-:W-:-:S04]  /*21f90*/  ISETP.NE.U32.AND P0, PT, R2, RZ, PT ;  /* 0x000000ff0200720c */ /* 0x000fc80003f05070 */
[----:B------:R-:W-:-:S13]  /*21fa0*/  ISETP.NE.AND.EX P0, PT, R3, RZ, PT, P0 ;  /* 0x000000ff0300720c */ /* 0x000fda0003f05300 */
[----:B------:R-:W-:Y:S05]  /*21fb0*/  @!P0 BRA `(.L_x_8092) ;  /* 0x0000000000508947 */ /* 0x000fea0003800000 */
[----:B------:R-:W2:Y:S01]  /*21fc0*/  LDC R6, c[0x0][0x43c] ;  /* 0x00010f00ff067b82 */ /* 0x000ea20000000800 */
[----:B------:R-:W-:Y:S01]  /*21fd0*/  IMAD.MOV.U32 R9, RZ, RZ, R0 ;  /* 0x000000ffff097224 */ /* 0x000fe200078e0000 */
[----:B------:R-:W-:-:S03]  /*21fe0*/  ULDC.64 UR4, c[0x0][0x428] ;  /* 0x00010a0000047ab9 */ /* 0x000fc60000000a00 */
        /* <DEDUP_REMOVED lines=17> */
.L_x_8092:
[----:B--2---:R-:W2:Y:S01]  /*22100*/  LDL R2, [R1+0x14] ;  /* 0x0000140001027983 */ /* 0x004ea20000100800 */
[----:B---3--:R-:W-:Y:S01]  /*22110*/  IMAD R0, R19, 0x8, R18 ;  /* 0x0000000813007824 */ /* 0x008fe200078e0212 */
[----:B--2---:R-:W-:-:S04]  /*22120*/  SHF.L.U32 R2, R2, 0x1f, RZ ;  /* 0x0000001f02027819 */ /* 0x004fc800000006ff */
[----:B------:R-:W2:Y:S02]  /*22130*/  SYNCS.PHASECHK.TRANS64.TRYWAIT P0, [R0+URZ+0x28840], R2 ;  /* 0x02884002000075a7 */ /* 0x000ea4000800017f */
[----:B--2---:R-:W-:Y:S05]  /*22140*/  @!P0 BRA `(.L_x_8093) ;  /* 0x0000006c00fc8947 */ /* 0x004fea0003800000 */
.L_x_8297:
[----:B------:R3:W5:Y:S01]  /*22150*/  LDL R3, [R1+0x10] ;  /* 0x0000100001037983 */ /* 0x0007620000100800 */
[----:B------:R-:W4:Y:S02]  /*22160*/  S2R R4, SR_TID.X ;  /* 0x0000000000047919 */ /* 0x000f240000002100 */
[----:B----4-:R-:W-:-:S04]  /*22170*/  LOP3.LUT R4, R4, 0x7f, RZ, 0xc0, !PT ;  /* 0x0000007f04047812 */ /* 0x010fc800078ec0ff */
[----:B------:R-:W-:-:S13]  /*22180*/  ISETP.NE.AND P0, PT, R4, RZ, PT ;  /* 0x000000ff0400720c */ /* 0x000fda0003f05270 */
[----:B---3--:R-:W-:Y:S05]  /*22190*/  @P0 BRA `(.L_x_8094) ;  /* 0x0000000000140947 */ /* 0x008fea0003800000 */
[----:B-----5:R-:W-:Y:S01]  /*221a0*/  LOP3.LUT P1, RZ, R3, 0x1, RZ, 0xc0, !PT ;  /* 0x0000000103ff7812 */ /* 0x020fe2000782c0ff */
[----:B--2---:R-:W-:-:S04]  /*221b0*/  IMAD.MOV.U32 R2, RZ, RZ, 0x8000 ;  /* 0x00008000ff027424 */ /* 0x004fc800078e00ff */
[----:B------:R3:W-:Y:S08]  /*221c0*/  SYNCS.ARRIVE.TRANS64 RZ, [R0+URZ+0x28830], R2 ;  /* 0x0288300200ff79a7 */ /* 0x0007f0000800003f */
[----:B------:R-:W-:Y:S05]  /*221d0*/  @!P1 BRA `(.L_x_8094) ;  /* 0x0000000000049947 */ /* 0x000fea0003800000 */
[----:B------:R-:W-:Y:S01]  /*221e0*/  BPT.TRAP 0x1 ;  /* 0x000000040000795c */ /* 0x000fe20000300000 */
.L_x_8094:
[----:B------:R-:W4:Y:S04]  /*221f0*/  LDL R4, [R1+0x4] ;  /* 0x0000040001047983 */ /* 0x000f280000100800 */
[----:B--23--:R-:W2:Y:S01]  /*22200*/  LDL R2, [R1+0x18] ;  /* 0x0000180001027983 */ /* 0x00cea20000100800 */
        /* <DEDUP_REMOVED lines=14> */
[----:B------:R3:W-:Y:S01]  /*222f0*/  STL [R1+0x10], R3 ;  /* 0x0000100301007387 */ /* 0x0007e20000100800 */
[----:B------:R-:W-:-:S03]  /*22300*/  UIADD3 UR14, UR6, 0x1c400, URZ ;  /* 0x0001c400060e7890 */ /* 0x000fc6000fffe03f */
[----:B------:R-:W-:Y:S01]  /*22310*/  UMOV UR6, 0x0 ;  /* 0x0000000000067882 */ /* 0x000fe20000000000 */
[----:B----4-:R-:W-:Y:S02]  /*22320*/  R2UR UR11, R4 ;  /* 0x00000000040b72ca */ /* 0x010fe400000e0000 */
[----:B--2---:R-:W-:-:S13]  /*22330*/  R2UR UR5, R2 ;  /* 0x00000000020572ca */ /* 0x004fda00000e0000 */
[----:B------:R-:W-:Y:S02]  /*22340*/  ULEA UR11, UR11, UR5, 0x7 ;  /* 0x000000050b0b7291 */ /* 0x000fe4000f8e383f */
[----:B------:R-:W-:-:S09]  /*22350*/  UIADD3.X UR5, URZ, UR39, URZ, UP0, !UPT ;  /* 0x000000273f057290 */ /* 0x000fd200087fe43f */
[----:B------:R2:W-:Y:S02]  /*22360*/  UTMALDG.4D [UR8], [UR4], desc[UR6] ;  /* 0x00000608040075b4 */ /* 0x0005e40008019000 */
[----:B--2---:R-:W-:Y:S01]  /*22370*/  UMOV UR8, UR14 ;  /* 0x0000000e00087c82 */ /* 0x004fe20008000000 */
[----:B------:R-:W-:Y:S02]  /*22380*/  UMOV UR10, UR15 ;  /* 0x0000000f000a7c82 */ /* 0x000fe40008000000 */
[----:B------:R3:W-:Y:S02]  /*22390*/  UTMALDG.4D [UR8], [UR4], desc[UR6] ;  /* 0x00000608040075b4 */ /* 0x0007e40008019000 */
[----:B---3--:R-:W-:Y:S01]  /*223a0*/  NOP ;  /* 0x0000000000007918 */ /* 0x008fe20000000000 */
.L_x_8090:
[----:B------:R-:W3:Y:S01]  /*223b0*/  LDL.LU R3, [R1+0x48] ;  /* 0x0000480001037983 */ /* 0x000ee20000300800 */
[----:B------:R-:W-:Y:S05]  /*223c0*/  WARPSYNC.ALL ;  /* 0x0000000000007948 */ /* 0x000fea0003800000 */
[----:B------:R-:W-:Y:S01]  /*223d0*/  ULDC.64 UR4, c[0x0][0x298] ;  /* 0x0000a60000047ab9 */ /* 0x000fe20000000a00 */
[----:B------:R-:W-:Y:S01]  /*223e0*/  BSSY B6, `(.L_x_8095) ;  /* 0x000001c000067945 */ /* 0x000fe20003800000 */
[----:B------:R-:W-:Y:S01]  /*223f0*/  BAR.SYNC.DEFER_BLOCKING 0x8, 0x180 ;  /* 0x0206000000007b1d */ /* 0x000fe20000010000 */
[----:B---3--:R-:W-:Y:S01]  /*22400*/  SHF.R.S32.HI R0, RZ, 0x1f, R3 ;  /* 0x0000001fff007819 */ /* 0x008fe20000011403 */
        /* <DEDUP_REMOVED lines=13> */
[----:B--2---:R-:W-:Y:S02]  /*224e0*/  IMAD.U32 R4, RZ, RZ, UR4 ;  /* 0x00000004ff047e24 */ /* 0x004fe4000f8e00ff */
[----:B------:R-:W2:Y:S01]  /*224f0*/  LDC.64 R2, c[0x4][R2] ;  /* 0x0100000002027b82 */ /* 0x000ea20000000a00 */
[----:B------:R-:W-:Y:S02]  /*22500*/  IMAD.U32 R5, RZ, RZ, UR5 ;  /* 0x00000005ff057e24 */ /* 0x000fe4000f8e00ff */
[----:B------:R-:W-:Y:S02]  /*22510*/  IMAD.U32 R6, RZ, RZ, UR6 ;  /* 0x00000006ff067e24 */ /* 0x000fe4000f8e00ff */
[----:B-1----:R-:W-:-:S02]  /*22520*/  IMAD.U32 R7, RZ, RZ, UR7 ;  /* 0x00000007ff077e24 */ /* 0x002fc4000f8e00ff */
[----:B------:R-:W-:Y:S02]  /*22530*/  IMAD.U32 R10, RZ, RZ, UR8 ;  /* 0x00000008ff0a7e24 */ /* 0x000fe4000f8e00ff */
[----:B------:R-:W-:Y:S02]  /*22540*/  IMAD.U32 R11, RZ, RZ, UR9 ;  /* 0x00000009ff0b7e24 */ /* 0x000fe4000f8e00ff */
[----:B------:R-:W-:Y:S02]  /*22550*/  IMAD.MOV.U32 R8, RZ, RZ, 0x70 ;  /* 0x00000070ff087424 */ /* 0x000fe400078e00ff */
[----:B------:R-:W-:Y:S02]  /*22560*/  IMAD.MOV.U32 R12, RZ, RZ, 0x1 ;  /* 0x00000001ff0c7424 */ /* 0x000fe400078e00ff */
[----:B------:R-:W-:-:S07]  /*22570*/  IMAD.MOV.U32 R13, RZ, RZ, RZ ;  /* 0x000000ffff0d7224 */ /* 0x000fce00078e00ff */
[----:B------:R-:W-:-:S07]  /*22580*/  LEPC R20, `(.L_x_8096) ;  /* 0x000000001014794e */ /* 0x000fce0000000000 */
[----:B0-2---:R-:W-:Y:S05]  /*22590*/  CALL.ABS.NOINC R2 ;  /* 0x0000000002007343 */ /* 0x005fea0003c00000 */
.L_x_8096:
[----:B------:R-:W-:Y:S05]  /*225a0*/  BSYNC B6 ;  /* 0x0000000000067941 */ /* 0x000fea0003800000 */
.L_x_8095:
        /* <DEDUP_REMOVED lines=9> */
[----:B------:R-:W0:Y:S02]  /*22640*/  S2R R8, SR_TID.X ;  /* 0x0000000000087919 */ /* 0x000e240000002100 */
[----:B0-----:R-:W-:Y:S02]  /*22650*/  IMAD.SHL.U32 R8, R8, 0x10, RZ ;  /* 0x0000001008087824 */ /* 0x001fe400078e00ff */
        /* <DEDUP_REMOVED lines=19> */
[----:B------:R-:W2:Y:S01]  /*22790*/  S2R R8, SR_TID.X ;  /* 0x0000000000087919 */ /* 0x000ea20000002100 */
[----:B------:R-:W-:Y:S02]  /*227a0*/  IMAD.IADD R3, R3, 0x1, R0 ;  /* 0x0000000103037824 */ /* 0x000fe400078e0200 */
[----:B------:R-:W-:Y:S02]  /*227b0*/  IMAD.MOV.U32 R0, RZ, RZ, R4 ;  /* 0x000000ffff007224 */ /* 0x000fe400078e0004 */
        /* <DEDUP_REMOVED lines=16> */
[----:B------:R-:W-:Y:S01]  /*228c0*/  ULDC.64 UR4, c[0x0][0x280] ;  /* 0x0000a00000047ab9 */ /* 0x000fe20000000a00 */
[----:B------:R-:W-:Y:S02]  /*228d0*/  LOP3.LUT R8, R8, 0x40, RZ, 0xfc, !PT ;  /* 0x0000004008087812 */ /* 0x000fe400078efcff */
[----:B------:R-:W-:Y:S01]  /*228e0*/  IMAD.IADD R3, R3, 0x1, R4 ;  /* 0x0000000103037824 */ /* 0x000fe200078e0204 */
[----:B------:R-:W-:Y:S01]  /*228f0*/  LEA R4, P0, R2, UR4, 0x1 ;  /* 0x0000000402047c11 */ /* 0x000fe2000f8008ff */
[----:B------:R-:W-:Y:S02]  /*22900*/  ULDC UR4, c[0x0][0x2b8] ;  /* 0x0000ae0000047ab9 */ /* 0x000fe40000000800 */
[----:B------:R-:W-:Y:S02]  /*22910*/  ISETP.GE.AND P1, PT, R8, UR4, PT ;  /* 0x0000000408007c0c */ /* 0x000fe4000bf26270 */
[----:B------:R0:W5:Y:S01]  /*22920*/  LDL R8, [R1+0x30] ;  /* 0x0000300001087983 */ /* 0x0001620000100800 */
[----:B------:R-:W1:Y:S01]  /*22930*/  S2R R9, SR_TID.X ;  /* 0x0000000000097919 */ /* 0x000e620000002100 */
[----:B------:R-:W2:Y:S01]  /*22940*/  S2R R10, SR_TID.X ;  /* 0x00000000000a7919 */ /* 0x000ea20000002100 */
[----:B------:R-:W-:Y:S01]  /*22950*/  LEA.HI.X R3, R2, UR5, R3, 0x1, P0 ;  /* 0x0000000502037c11 */ /* 0x000fe200080f0c03 */
[----:B-1----:R-:W-:-:S05]  /*22960*/  IMAD.SHL.U32 R9, R9, 0x8, RZ ;  /* 0x0000000809097824 */ /* 0x002fca00078e00ff */
[----:B------:R-:W-:Y:S02]  /*22970*/  LOP3.LUT R9, R9, 0x38, RZ, 0xc0, !PT ;  /* 0x0000003809097812 */ /* 0x000fe400078ec0ff */
[----:B--2---:R-:W-:Y:S02]  /*22980*/  LOP3.LUT R10, R10, 0x7f, RZ, 0xc0, !PT ;  /* 0x0000007f0a0a7812 */ /* 0x004fe400078ec0ff */
[----:B------:R-:W-:Y:S01]  /*22990*/  ISETP.GE.AND P0, PT, R9, UR4, PT ;  /* 0x0000000409007c0c */ /* 0x000fe2000bf06270 */
[----:B------:R-:W-:Y:S01]  /*229a0*/  UMOV UR4, 0xffffffff ;  /* 0xffffffff00047882 */ /* 0x000fe20000000000 */
[----:B------:R-:W-:Y:S02]  /*229b0*/  SHF.R.U32.HI R10, RZ, 0x3, R10 ;  /* 0x00000003ff0a7819 */ /* 0x000fe4000001160a */
[----:B0-----:R-:W-:Y:S09]  /*229c0*/  BRA.DIV UR4, `(.L_x_8097) ;  /* 0x0000006604f07947 */ /* 0x001ff2000b800000 */
[----:B------:R-:W2:Y:S04]  /*229d0*/  LDL.LU R6, [R1+0x38] ;  /* 0x0000380001067983 */ /* 0x000ea80000300800 */
[----:B------:R-:W3:Y:S01]  /*229e0*/  LDL.LU R11, [R1+0x34] ;  /* 0x00003400010b7983 */ /* 0x000ee20000300800 */
[----:B--2---:R-:W-:-:S03]  /*229f0*/  IMAD R2, R6, R7, RZ ;  /* 0x0000000706027224 */ /* 0x004fc600078e02ff */
[----:B------:R-:W0:Y:S01]  /*22a00*/  SHFL.IDX PT, R7, R4, RZ, 0x181f ;  /* 0x00181fff04077589 */ /* 0x000e2200000e0000 */
[----:B---3--:R-:W-:-:S03]  /*22a10*/  IMAD.IADD R0, R10, 0x1, R11 ;  /* 0x000000010a007824 */ /* 0x008fc600078e020b */
[----:B------:R-:W1:Y:S02]  /*22a20*/  SHFL.IDX PT, R6, R3, RZ, 0x181f ;  /* 0x00181fff03067589 */ /* 0x000e6400000e0000 */
[C---:B------:R-:W-:Y:S02]  /*22a30*/  ISETP.GE.AND P2, PT, R0.reuse, R2, PT ;  /* 0x000000020000720c */ /* 0x040fe40003f46270 */
[----:B------:R-:W-:-:S11]  /*22a40*/  IADD3 R5, R0, 0x10, RZ ;  /* 0x0000001000057810 */ /* 0x000fd60007ffe0ff */
[----:B0-----:R-:W-:-:S05]  /*22a50*/  @!P2 LEA R7, P3, R9, R7, 0x1 ;  /* 0x000000070907a211 */ /* 0x001fca00078608ff */
[----:B-1----:R-:W-:-:S05]  /*22a60*/  @!P2 IMAD.X R6, RZ, RZ, R6, P3 ;  /* 0x000000ffff06a224 */ /* 0x002fca00018e0606 */
[----:B------:R-:W-:-:S04]  /*22a70*/  @!P2 LOP3.LUT R7, R7, R6, RZ, 0x3c, !PT ;  /* 0x000000060707a212 */ /* 0x000fc800078e3cff */
[----:B------:R-:W-:-:S04]  /*22a80*/  @!P2 LOP3.LUT R6, R7, R6, RZ, 0x3c, !PT ;  /* 0x000000060706a212 */ /* 0x000fc800078e3cff */
[----:B------:R-:W-:-:S05]  /*22a90*/  @!P2 LOP3.LUT R7, R7, R6, RZ, 0x3c, !PT ;  /* 0x000000060707a212 */ /* 0x000fca00078e3cff */
[----:B------:R-:W-:Y:S01]  /*22aa0*/  @!PT LDS RZ, [RZ] ;  /* 0x00000000fffff984 */ /* 0x000fe20000000800 */
[----:B-----5:R-:W-:Y:S04]  /*22ab0*/  @!P2 LDGSTS.E.BYPASS.LTC128B.128 [R8+0x10400], desc[UR42][R6.64], !P0 ;  /* 0x104000000608afae */ /* 0x020fe8000c101d6a */
        /* <DEDUP_REMOVED lines=62> */
.L_x_8314:
        /* <DEDUP_REMOVED lines=11> */
.L_x_8099:
[----:B------:R-:W-:Y:S05]  /*22f50*/  BSYNC B0 ;  /* 0x0000000000007941 */ /* 0x000fea0003800000 */
.L_x_8098:
[----:B------:R-:W-:Y:S01]  /*22f60*/  NOP ;  /* 0x0000000000007918 */ /* 0x000fe20000000000 */
[----:B------:R-:W-:-:S13]  /*22f70*/  PLOP3.LUT P0, PT, PT, PT, PT, 0x80, 0x0 ;  /* 0x000000000000781c */ /* 0x000fda0003f0f070 */
.L_x_8100:
        /* <DEDUP_REMOVED lines=18> */
.L_x_8315:
[----:B------:R-:W-:Y:S05]  /*230a0*/  BSYNC B0 ;  /* 0x0000000000007941 */ /* 0x000fea0003800000 */
.L_x_8101:
        /* <DEDUP_REMOVED lines=60> */
.L_x_8109:
[----:B------:R-:W-:Y:S01]  /*23470*/  IMAD R3, R7, 0x8, R18 ;  /* 0x0000000807037824 */ /* 0x000fe200078e0212 */
[----:B------:R-:W-:Y:S01]  /*23480*/  SHF.L.U32 R2, R9, 0x1f, RZ ;  /* 0x0000001f09027819 */ /* 0x000fe200000006ff */
[----:B------:R-:W-:Y:S03]  /*23490*/  BSSY B3, `(.L_x_8110) ;  /* 0x0000003000037945 */ /* 0x000fe60003800000 */
[----:B------:R-:W1:Y:S02]  /*234a0*/  SYNCS.PHASECHK.TRANS64.TRYWAIT P0, [R3+URZ+0x28840], R2 ;  /* 0x02884002030075a7 */ /* 0x000e64000800017f */
[----:B-1----:R-:W-:Y:S05]  /*234b0*/  @!P0 BRA `(.L_x_8111) ;  /* 0x0000006400f88947 */ /* 0x002fea0003800000 */
.L_x_8316:
[----:B------:R-:W-:Y:S05]  /*234c0*/  BSYNC B3 ;  /* 0x0000000000037941 */ /* 0x000fea0003800000 */
.L_x_8110:
        /* <DEDUP_REMOVED lines=11> */
.L_x_8113:
[----:B------:R-:W-:Y:S05]  /*23580*/  BSYNC B3 ;  /* 0x0000000000037941 */ /* 0x000fea0003800000 */
.L_x_8112:
        /* <DEDUP_REMOVED lines=12> */
.L_x_8114:
        /* <DEDUP_REMOVED lines=16> */
.L_x_8115:
        /* <DEDUP_REMOVED lines=16> */
.L_x_8317:
[----:B------:R-:W-:Y:S05]  /*23850*/  BSYNC B3 ;  /* 0x0000000000037941 */ /* 0x000fea0003800000 */
.L_x_8116:
        /* <DEDUP_REMOVED lines=10> */
.L_x_8118:
[----:B------:R-:W2:Y:S01]  /*23900*/  LDL R3, [R1+0x10] ;  /* 0x0000100001037983 */ /* 0x000ea20000100800 */
[----:B------:R-:W-:Y:S01]  /*23910*/  BSSY B3, `(.L_x_8119) ;  /* 0x0000004000037945 */ /* 0x000fe20003800000 */
[----:B--2---:R-:W-:-:S13]  /*23920*/  LOP3.LUT P0, RZ, R3, 0x8, RZ, 0xc0, !PT ;  /* 0x0000000803ff7812 */ /* 0x004fda000780c0ff */
[----:B------:R-:W-:Y:S05]  /*23930*/  @P0 BRA `(.L_x_8120) ;  /* 0x0000000000040947 */ /* 0x000fea0003800000 */
[----:B------:R-:W-:Y:S01]  /*23940*/  BPT.TRAP 0x1 ;  /* 0x000000040000795c */ /* 0x000fe20000300000 */
.L_x_8120:
[----:B------:R-:W-:Y:S05]  /*23950*/  BSYNC B3 ;  /* 0x0000000000037941 */ /* 0x000fea0003800000 */
.L_x_8119:
        /* <DEDUP_REMOVED lines=12> */
.L_x_8121:
        /* <DEDUP_REMOVED lines=15> */
.L_x_8122:
        /* <DEDUP_REMOVED lines=12> */
.L_x_8108:
[----:B------:R-:W-:Y:S05]  /*23bd0*/  BSYNC B1 ;  /* 0x0000000000017941 */ /* 0x000fea0003800000 */
.L_x_8107:
[----:B0-----:R-:W2:Y:S01]  /*23be0*/  LDL.LU R0, [R1+0x3c] ;  /* 0x00003c0001007983 */ /* 0x001ea20000300800 */
[----:B------:R-:W-:-:S03]  /*23bf0*/  IMAD.MOV.U32 R19, RZ, RZ, R7 ;  /* 0x000000ffff137224 */ /* 0x000fc600078e0007 */
[----:B------:R0:W-:Y:S02]  /*23c00*/  STL [R1+0x14], R9 ;  /* 0x0000140901007387 */ /* 0x0001e40000100800 */
[----:B0-2---:R-:W-:-:S07]  /*23c10*/  VIADD R0, R0, 0xfffffffd ;  /* 0xfffffffd00007836 */ /* 0x005fce0000000000 */
.L_x_8106:
[----:B------:R-:W-:Y:S05]  /*23c20*/  BSYNC B2 ;  /* 0x0000000000027941 */ /* 0x000fea0003800000 */
.L_x_8105:
[----:B------:R-:W-:-:S05]  /*23c30*/  VIADD R10, R10, 0xfffffffe ;  /* 0xfffffffe0a0a7836 */ /* 0x000fca0000000000 */
[----:B------:R-:W-:-:S13]  /*23c40*/  ISETP.NE.AND P0, PT, R10, R6, PT ;  /* 0x000000060a00720c */ /* 0x000fda0003f05270 */
[----:B------:R-:W-:Y:S05]  /*23c50*/  @!P0 BRA `(.L_x_8104) ;  /* 0x0000001000e08947 */ /* 0x000fea0003800000 */
[----:B------:R-:W-:-:S07]  /*23c60*/  IMAD.MOV.U32 R8, RZ, RZ, R17 ;  /* 0x000000ffff087224 */ /* 0x000fce00078e0011 */
.L_x_8155:
        /* <DEDUP_REMOVED lines=35> */
.L_x_8125:
[----:B------:R-:W-:Y:S01]  /*23ea0*/  IMAD R3, R4, 0x8, R18 ;  /* 0x0000000804037824 */ /* 0x000fe200078e0212 */
[----:B------:R-:W-:Y:S01]  /*23eb0*/  SHF.L.U32 R2, R5, 0x1f, RZ ;  /* 0x0000001f05027819 */ /* 0x000fe200000006ff */
[----:B------:R-:W-:Y:S03]  /*23ec0*/  BSSY B2, `(.L_x_8126) ;  /* 0x0000003000027945 */ /* 0x000fe60003800000 */
[----:B------:R-:W1:Y:S02]  /*23ed0*/  SYNCS.PHASECHK.TRANS64.TRYWAIT P0, [R3+URZ+0x28840], R2 ;  /* 0x02884002030075a7 */ /* 0x000e64000800017f */
[----:B-1----:R-:W-:Y:S05]  /*23ee0*/  @!P0 BRA `(.L_x_8127) ;  /* 0x0000005c00948947 */ /* 0x002fea0003800000 */
.L_x_8318:
[----:B------:R-:W-:Y:S05]  /*23ef0*/  BSYNC B2 ;  /* 0x0000000000027941 */ /* 0x000fea0003800000 */
.L_x_8126:
        /* <DEDUP_REMOVED lines=11> */
.L_x_8129:
[----:B------:R-:W-:Y:S05]  /*23fb0*/  BSYNC B2 ;  /* 0x0000000000027941 */ /* 0x000fea0003800000 */
.L_x_8128:
[----:B------:R-:W2:Y:S01]  /*23fc0*/  LDL R7, [R1+0x18] ;  /* 0x0000180001077983 */ /* 0x000ea20000100800 */
[----:B------:R-:W-:Y:S01]  /*23fd0*/  IMAD.MOV.U32 R10, RZ, RZ, RZ ;  /* 0x000000ffff0a7224 */ /* 0x000fe200078e00ff */
[----:B------:R-:W-:Y:S01]  /*23fe0*/  UIADD3 UR4, UP0, UR38, 0x370, URZ ;  /* 0x0000037026047890 */ /* 0x000fe2000ff1e03f */
[----:B-1----:R-:W-:Y:S01]  /*23ff0*/  IMAD R2, R4, 0x8000, R18 ;  /* 0x0000800004027824 */ /* 0x002fe200078e0212 */
        /* <DEDUP_REMOVED lines=8> */
.L_x_8130:
        /* <DEDUP_REMOVED lines=16> */
.L_x_8131:
        /* <DEDUP_REMOVED lines=16> */
.L_x_8319:
[----:B------:R-:W-:Y:S05]  /*24280*/  BSYNC B2 ;  /* 0x0000000000027941 */ /* 0x000fea0003800000 */
.L_x_8132:
        /* <DEDUP_REMOVED lines=10> */
.L_x_8134:
[----:B------:R-:W2:Y:S01]  /*24330*/  LDL R3, [R1+0x10] ;  /* 0x0000100001037983 */ /* 0x000ea20000100800 */
[----:B------:R-:W-:Y:S01]  /*24340*/  BSSY B2, `(.L_x_8135) ;  /* 0x0000004000027945 */ /* 0x000fe20003800000 */
[----:B--2---:R-:W-:-:S13]  /*24350*/  LOP3.LUT P0, RZ, R3, 0x8, RZ, 0xc0, !PT ;  /* 0x0000000803ff7812 */ /* 0x004fda000780c0ff */
[----:B------:R-:W-:Y:S05]  /*24360*/  @P0 BRA `(.L_x_8136) ;  /* 0x0000000000040947 */ /* 0x000fea0003800000 */
[----:B------:R-:W-:Y:S01]  /*24370*/  BPT.TRAP 0x1 ;  /* 0x000000040000795c */ /* 0x000fe20000300000 */
.L_x_8136:
[----:B------:R-:W-:Y:S05]  /*24380*/  BSYNC B2 ;  /* 0x0000000000027941 */ /* 0x000fea0003800000 */
.L_x_8135:
        /* <DEDUP_REMOVED lines=12> */
.L_x_8137:
        /* <DEDUP_REMOVED lines=15> */
.L_x_8138:
        /* <DEDUP_REMOVED lines=12> */
.L_x_8124:
[----:B------:R-:W-:Y:S05]  /*24600*/  BSYNC B1 ;  /* 0x0000000000017941 */ /* 0x000fea0003800000 */
.L_x_8123:
        /* <DEDUP_REMOVED lines=35> */
.L_x_8141:
[----:B------:R-:W-:Y:S01]  /*24840*/  IMAD R2, R19, 0x8, R18 ;  /* 0x0000000813027824 */ /* 0x000fe200078e0212 */
[----:B------:R-:W-:Y:S01]  /*24850*/  SHF.L.U32 R3, R10, 0x1f, RZ ;  /* 0x0000001f0a037819 */ /* 0x000fe200000006ff */
[----:B------:R-:W-:Y:S03]  /*24860*/  BSSY B2, `(.L_x_8142) ;  /* 0x0000003000027945 */ /* 0x000fe60003800000 */
[----:B------:R-:W2:Y:S02]  /*24870*/  SYNCS.PHASECHK.TRANS64.TRYWAIT P0, [R2+URZ+0x28840], R3 ;  /* 0x02884003020075a7 */ /* 0x000ea4000800017f */
[----:B--2---:R-:W-:Y:S05]  /*24880*/  @!P0 BRA `(.L_x_8143) ;  /* 0x0000005400548947 */ /* 0x004fea0003800000 */
.L_x_8320:
[----:B------:R-:W-:Y:S05]  /*24890*/  BSYNC B2 ;  /* 0x0000000000027941 */ /* 0x000fea0003800000 */
.L_x_8142:
        /* <DEDUP_REMOVED lines=11> */
.L_x_8145:
[----:B------:R-:W-:Y:S05]  /*24950*/  BSYNC B2 ;  /* 0x0000000000027941 */ /* 0x000fea0003800000 */
.L_x_8144:
[----:B--2---:R-:W2:Y:S01]  /*24960*/  LDL R3, [R1+0x18] ;  /* 0x0000180001037983 */ /* 0x004ea20000100800 */
[----:B------:R-:W-:Y:S01]  /*24970*/  IMAD.MOV.U32 R11, RZ, RZ, RZ ;  /* 0x000000ffff0b7224 */ /* 0x000fe200078e00ff */
[----:B------:R-:W-:Y:S01]  /*24980*/  UIADD3 UR4, UP0, UR38, 0x370, URZ ;  /* 0x0000037026047890 */ /* 0x000fe2000ff1e03f */
[----:B0-----:R-:W-:Y:S01]  /*24990*/  IMAD R10, R19, 0x8000, R18 ;  /* 0x00008000130a7824 */ /* 0x001fe200078e0212 */
        /* <DEDUP_REMOVED lines=8> */
.L_x_8146:
        /* <DEDUP_REMOVED lines=16> */
.L_x_8147:
        /* <DEDUP_REMOVED lines=15> */
.L_x_8321:
[----:B------:R-:W-:Y:S05]  /*24c10*/  BSYNC B2 ;  /* 0x0000000000027941 */ /* 0x000fea0003800000 */
.L_x_8148:
        /* <DEDUP_REMOVED lines=10> */
.L_x_8150:
[----:B------:R-:W2:Y:S01]  /*24cc0*/  LDL R3, [R1+0x10] ;  /* 0x0000100001037983 */ /* 0x000ea20000100800 */
[----:B------:R-:W-:Y:S01]  /*24cd0*/  BSSY B2, `(.L_x_8151) ;  /* 0x0000004000027945 */ /* 0x000fe20003800000 */
[----:B--2---:R-:W-:-:S13]  /*24ce0*/  LOP3.LUT P0, RZ, R3, 0x8, RZ, 0xc0, !PT ;  /* 0x0000000803ff7812 */ /* 0x004fda000780c0ff */
[----:B------:R-:W-:Y:S05]  /*24cf0*/  @P0 BRA `(.L_x_8152) ;  /* 0x0000000000040947 */ /* 0x000fea0003800000 */
[----:B------:R-:W-:Y:S01]  /*24d00*/  BPT.TRAP 0x1 ;  /* 0x000000040000795c */ /* 0x000fe20000300000 */
.L_x_8152:
[----:B------:R-:W-:Y:S05]  /*24d10*/  BSYNC B2 ;  /* 0x0000000000027941 */ /* 0x000fea0003800000 */
.L_x_8151:
        /* <DEDUP_REMOVED lines=12> */
.L_x_8153:
        /* <DEDUP_REMOVED lines=15> */
.L_x_8154:
        /* <DEDUP_REMOVED lines=12> */
.L_x_8140:
[----:B------:R-:W-:Y:S05]  /*24f90*/  BSYNC B1 ;  /* 0x0000000000017941 */ /* 0x000fea0003800000 */
.L_x_8139:
[----:B------:R-:W2:Y:S01]  /*24fa0*/  LDL R2, [R1+0x2c] ;  /* 0x00002c0001027983 */ /* 0x000ea20000100800 */
[----:B------:R-:W-:Y:S01]  /*24fb0*/  VIADD R0, R0, 0xfffffffe ;  /* 0xfffffffe00007836 */ /* 0x000fe20000000000 */
[----:B--2---:R-:W-:-:S13]  /*24fc0*/  ISETP.GT.AND P0, PT, R6, R2, PT ;  /* 0x000000020600720c */ /* 0x004fda0003f04270 */
[----:B------:R-:W-:Y:S05]  /*24fd0*/  @P0 BRA `(.L_x_8155) ;  /* 0xffffffec00240947 */ /* 0x000fea000383ffff */
.L_x_8104:
[----:B------:R-:W-:Y:S05]  /*24fe0*/  BSYNC B0 ;  /* 0x0000000000007941 */ /* 0x000fea0003800000 */
.L_x_8103:
        /* <DEDUP_REMOVED lines=8> */
[----:B------:R-:W3:Y:S02]  /*25070*/  FLO.U32 R0, UR4 ;  /* 0x0000000400007d00 */ /* 0x000ee400080e0000 */
        /* <DEDUP_REMOVED lines=9> */
.L_x_8157:
[----:B------:R-:W-:Y:S05]  /*25110*/  BSYNC B0 ;  /* 0x0000000000007941 */ /* 0x000fea0003800000 */
.L_x_8156:
[----:B---3--:R-:W3:Y:S01]  /*25120*/  LDL R0, [R1+0x10] ;  /* 0x0000100001007983 */ /* 0x008ee20000100800 */
        /* <DEDUP_REMOVED lines=9> */
.L_x_8322:
[----:B------:R-:W-:Y:S05]  /*251c0*/  BSYNC B1 ;  /* 0x0000000000017941 */ /* 0x000fea0003800000 */
.L_x_8160:
        /* <DEDUP_REMOVED lines=10> */
.L_x_8162:
[----:B------:R-:W2:Y:S01]  /*25270*/  LDL R2, [R1+0x10] ;  /* 0x0000100001027983 */ /* 0x000ea20000100800 */
[----:B------:R-:W-:Y:S01]  /*25280*/  BSSY B1, `(.L_x_8163) ;  /* 0x0000004000017945 */ /* 0x000fe20003800000 */
[----:B--2---:R-:W-:-:S13]  /*25290*/  LOP3.LUT P0, RZ, R2, 0x8, RZ, 0xc0, !PT ;  /* 0x0000000802ff7812 */ /* 0x004fda000780c0ff */
[----:B------:R-:W-:Y:S05]  /*252a0*/  @P0 BRA `(.L_x_8164) ;  /* 0x0000000000040947 */ /* 0x000fea0003800000 */
[----:B------:R-:W-:Y:S01]  /*252b0*/  BPT.TRAP 0x1 ;  /* 0x000000040000795c */ /* 0x000fe20000300000 */
.L_x_8164:
[----:B------:R-:W-:Y:S05]  /*252c0*/  BSYNC B1 ;  /* 0x0000000000017941 */ /* 0x000fea0003800000 */
.L_x_8163:
        /* <DEDUP_REMOVED lines=12> */
.L_x_8165:
        /* <DEDUP_REMOVED lines=15> */
.L_x_8166:
        /* <DEDUP_REMOVED lines=10> */
.L_x_8159:
[----:B------:R-:W-:Y:S05]  /*25520*/  BSYNC B0 ;  /* 0x0000000000007941 */ /* 0x000fea0003800000 */
.L_x_8158:
[----:B------:R-:W3:Y:S01]  /*25530*/  LDL.LU R4, [R1+0x14] ;  /* 0x0000140001047983 */ /* 0x000ee20000300800 */
[----:B------:R-:W-:-:S05]  /*25540*/  VIADD R19, R19, 0x1 ;  /* 0x0000000113137836 */ /* 0x000fca0000000000 */
[----:B------:R-:W-:-:S04]  /*25550*/  ISETP.NE.AND P0, PT, R19, 0x2, PT ;  /* 0x000000021300780c */ /* 0x000fc80003f05270 */
[----:B------:R-:W-:Y:S02]  /*25560*/  SEL R0, RZ, 0x1, P0 ;  /* 0x00000001ff007807 */ /* 0x000fe40000000000 */
[----:B------:R-:W-:Y:S02]  /*25570*/  SEL R19, R19, RZ, P0 ;  /* 0x000000ff13137207 */ /* 0x000fe40000000000 */
[----:B---3--:R-:W-:-:S05]  /*25580*/  LOP3.LUT R4, R4, R0, RZ, 0x3c, !PT ;  /* 0x0000000004047212 */ /* 0x008fca00078e3cff */
[----:B------:R3:W-:Y:S02]  /*25590*/  STL [R1+0x14], R4 ;  /* 0x0000140401007387 */ /* 0x0007e40000100800 */
.L_x_8083:
[----:B------:R-:W-:Y:S05]  /*255a0*/  BSYNC B7 ;  /* 0x0000000000077941 */ /* 0x000fea0003800000 */
.L_x_8081:
        /* <DEDUP_REMOVED lines=9> */
[----:B-1-3--:R-:W0:Y:S04]  /*25640*/  LDS.128 R4, [R18+0x288d0] ;  /* 0x0288d00012047984 */ /* 0x00ae280000000c00 */
[----:B0-----:R0:W-:Y:S04]  /*25650*/  STL.64 [R1], R4 ;  /* 0x0000000401007387 */ /* 0x0011e80000100a00 */
[----:B------:R0:W-:Y:S01]  /*25660*/  STL.64 [R1+0x8], R6 ;  /* 0x0000080601007387 */ /* 0x0001e20000100a00 */
[----:B------:R-:W-:Y:S06]  /*25670*/  BAR.ARV 0x4, 0x180 ;  /* 0x0106000000007b1d */ /* 0x000fec0000002000 */
[----:B------:R-:W-:Y:S05]  /*25680*/  BRA `(.L_x_8168) ;  /* 0x0000001000307947 */ /* 0x000fea0003800000 */
.L_x_8167:
[----:B------:R-:W4:Y:S01]  /*25690*/  LDL R16, [R1+0x28] ;  /* 0x0000280001107983 */ /* 0x000f220000100800 */
[----:B------:R-:W-:Y:S01]  /*256a0*/  UMOV UR4, 0xffffffff ;  /* 0xffffffff00047882 */ /* 0x000fe20000000000 */
[----:B----4-:R-:W-:Y:S02]  /*256b0*/  ISETP.NE.AND P5, PT, R16, 0x1f, PT ;  /* 0x0000001f1000780c */ /* 0x010fe40003fa5270 */
[----:B------:R-:W-:Y:S11]  /*256c0*/  BRA.DIV UR4, `(.L_x_8169) ;  /* 0x0000004a04007947 */ /* 0x000ff6000b800000 */
[----:B--2---:R-:W2:Y:S01]  /*256d0*/  LDL R3, [R1+0xc] ;  /* 0x00000c0001037983 */ /* 0x004ea20000100800 */
[----:B------:R-:W-:-:S03]  /*256e0*/  ULDC UR4, c[0x0][0xc3c] ;  /* 0x00030f0000047ab9 */ /* 0x000fc60000000800 */
[----:B------:R-:W4:Y:S01]  /*256f0*/  LDL.LU R2, [R1] ;  /* 0x0000000001027983 */ /* 0x000f220000300800 */
[----:B------:R-:W-:Y:S01]  /*25700*/  LOP3.LUT P4, RZ, R10, 0x1, RZ, 0xc0, !PT ;  /* 0x000000010aff7812 */ /* 0x000fe2000788c0ff */
[----:B--2---:R-:W-:Y:S02]  /*25710*/  IMAD.IADD R0, R3, 0x1, R16 ;  /* 0x0000000103007824 */ /* 0x004fe400078e0210 */
[----:B----4-:R-:W-:-:S03]  /*25720*/  IMAD.MOV.U32 R10, RZ, RZ, R2 ;  /* 0x000000ffff0a7224 */ /* 0x010fc600078e0002 */
[----:B------:R-:W-:-:S13]  /*25730*/  ISETP.GE.OR P0, PT, R0, UR4, !P5 ;  /* 0x0000000400007c0c */ /* 0x000fda000ef06670 */
[----:B------:R-:W0:Y:S08]  /*25740*/  @!P0 LDC.64 R2, c[0x0][0xc80] ;  /* 0x00032000ff028b82 */ /* 0x000e300000000a00 */
[----:B-1----:R-:W1:Y:S01]  /*25750*/  @!P0 LDC.64 R6, c[0x0][0xc78] ;  /* 0x00031e00ff068b82 */ /* 0x002e620000000a00 */
[----:B0-----:R-:W-:-:S05]  /*25760*/  @!P0 IMAD.WIDE R2, R0, 0x4, R2 ;  /* 0x0000000400028825 */ /* 0x001fca00078e0202 */
[----:B------:R1:W2:Y:S02]  /*25770*/  @!P0 LDG.E R8, desc[UR42][R2.64] ;  /* 0x0000002a02088981 */ /* 0x0002a4000c1e1900 */
[----:B-1----:R-:W-:-:S06]  /*25780*/  @!P0 IMAD.WIDE R2, R0, 0x4, R6 ;  /* 0x0000000400028825 */ /* 0x002fcc00078e0206 */
[----:B------:R-:W4:Y:S01]  /*25790*/  @!P0 LDG.E R2, desc[UR42][R2.64] ;  /* 0x0000002a02028981 */ /* 0x000f22000c1e1900 */
[----:B---3--:R-:W-:Y:S01]  /*257a0*/  IMAD.MOV.U32 R4, RZ, RZ, RZ ;  /* 0x000000ffff047224 */ /* 0x008fe200078e00ff */
[C---:B------:R-:W-:Y:S01]  /*257b0*/  ISETP.GE.U32.AND P1, PT, R16.reuse, 0x4, PT ;  /* 0x000000041000780c */ /* 0x040fe20003f26070 */
[----:B------:R-:W-:Y:S01]  /*257c0*/  IMAD.MOV.U32 R6, RZ, RZ, RZ ;  /* 0x000000ffff067224 */ /* 0x000fe200078e00ff */
[C---:B------:R-:W-:Y:S01]  /*257d0*/  ISETP.GE.U32.AND P2, PT, R16.reuse, 0x8, PT ;  /* 0x000000081000780c */ /* 0x040fe20003f46070 */
[----:B------:R-:W-:Y:S01]  /*257e0*/  SHFL.IDX PT, R0, R10, 0x1, 0x1f ;  /* 0x00201f000a007f89 */ /* 0x000fe200000e0000 */
[C---:B------:R-:W-:Y:S01]  /*257f0*/  ISETP.GE.U32.AND P3, PT, R16.reuse, 0x10, PT ;  /* 0x000000101000780c */ /* 0x040fe20003f66070 */
[----:B--2---:R-:W-:Y:S02]  /*25800*/  @!P0 IMAD.MOV.U32 R4, RZ, RZ, R8 ;  /* 0x000000ffff048224 */ /* 0x004fe400078e0008 */
[----:B------:R-:W-:Y:S02]  /*25810*/  IMAD.MOV.U32 R8, RZ, RZ, RZ ;  /* 0x000000ffff087224 */ /* 0x000fe400078e00ff */
[----:B----4-:R-:W-:Y:S01]  /*25820*/  @!P0 IMAD.MOV.U32 R6, RZ, RZ, R2 ;  /* 0x000000ffff068224 */ /* 0x010fe200078e0002 */
[----:B------:R-:W-:-:S03]  /*25830*/  ISETP.GE.U32.AND P0, PT, R16, 0x2, PT ;  /* 0x000000021000780c */ /* 0x000fc60003f06070 */
[----:B------:R-:W-:-:S05]  /*25840*/  IMAD R2, R6, R4, RZ ;  /* 0x0000000406027224 */ /* 0x000fca00078e02ff */
[----:B------:R-:W0:Y:S02]  /*25850*/  SHFL.UP PT, R3, R2, 0x1, RZ ;  /* 0x0420000002037989 */ /* 0x000e2400000e00ff */
[----:B0-----:R-:W-:-:S05]  /*25860*/  SEL R5, R3, RZ, P4 ;  /* 0x000000ff03057207 */ /* 0x001fca0002000000 */
[----:B------:R-:W-:Y:S02]  /*25870*/  IMAD.IADD R2, R2, 0x1, R5 ;  /* 0x0000000102027824 */ /* 0x000fe400078e0205 */
[----:B------:R-:W-:Y:S04]  /*25880*/  SHFL.IDX PT, R5, R10, RZ, 0x1f ;  /* 0x00001fff0a057589 */ /* 0x000fe800000e0000 */
        /* <DEDUP_REMOVED lines=13> */
.L_x_8332:
[----:B------:R-:W-:Y:S02]  /*25960*/  ULDC UR4, c[0x0][0xc38] ;  /* 0x00030e0000047ab9 */ /* 0x000fe40000000800 */
[----:B------:R-:W-:-:S04]  /*25970*/  IMAD.U32 R2, RZ, RZ, UR4 ;  /* 0x00000004ff027e24 */ /* 0x000fc8000f8e00ff */
[----:B-1----:R-:W-:-:S04]  /*25980*/  IMAD R9, R9, R2, RZ ;  /* 0x0000000209097224 */ /* 0x002fc800078e02ff */
[----:B------:R-:W-:-:S05]  /*25990*/  IMAD.IADD R0, R0, 0x1, R9 ;  /* 0x0000000100007824 */ /* 0x000fca00078e0209 */
[----:B------:R-:W-:-:S13]  /*259a0*/  ISETP.GT.AND P4, PT, R0, R5, PT ;  /* 0x000000050000720c */ /* 0x000fda0003f84270 */
[----:B------:R-:W-:Y:S05]  /*259b0*/  @P4 BRA `(.L_x_8170) ;  /* 0x0000000000b04947 */ /* 0x000fea0003800000 */
.L_x_8173:
[----:B------:R-:W2:Y:S01]  /*259c0*/  LDL.LU R2, [R1+0xc] ;  /* 0x00000c0001027983 */ /* 0x000ea20000300800 */
[----:B------:R-:W1:Y:S01]  /*259d0*/  LDC R3, c[0x0][0xc3c] ;  /* 0x00030f00ff037b82 */ /* 0x000e620000000800 */
[----:B--2---:R-:W-:-:S05]  /*259e0*/  VIADD R2, R2, 0x1f ;  /* 0x0000001f02027836 */ /* 0x004fca0000000000 */
[----:B-1----:R-:W-:-:S13]  /*259f0*/  ISETP.GE.AND P4, PT, R2, R3, PT ;  /* 0x000000030200720c */ /* 0x002fda0003f86270 */
[----:B------:R-:W-:Y:S05]  /*25a00*/  @P4 BRA `(.L_x_8171) ;  /* 0x0000000800ec4947 */ /* 0x000fea0003800000 */
[----:B------:R-:W2:Y:S04]  /*25a10*/  LDL R4, [R1+0x28] ;  /* 0x0000280001047983 */ /* 0x000ea80000100800 */
        /* <DEDUP_REMOVED lines=32> */
.L_x_8340:
[----:B------:R-:W-:Y:S02]  /*25c20*/  ULDC UR4, c[0x0][0xc38] ;  /* 0x00030e0000047ab9 */ /* 0x000fe40000000800 */
[----:B------:R-:W-:-:S04]  /*25c30*/  IMAD.U32 R2, RZ, RZ, UR4 ;  /* 0x00000004ff027e24 */ /* 0x000fc8000f8e00ff */
[----:B-1----:R-:W-:-:S04]  /*25c40*/  IMAD R9, R9, R2, RZ ;  /* 0x0000000209097224 */ /* 0x002fc800078e02ff */
[----:B------:R-:W-:-:S05]  /*25c50*/  IMAD.IADD R0, R9, 0x1, R0 ;  /* 0x0000000109007824 */ /* 0x000fca00078e0200 */
[----:B------:R-:W-:-:S13]  /*25c60*/  ISETP.GT.AND P4, PT, R0, R5, PT ;  /* 0x000000050000720c */ /* 0x000fda0003f84270 */
[----:B------:R-:W-:Y:S05]  /*25c70*/  @!P4 BRA `(.L_x_8173) ;  /* 0xfffffffc0050c947 */ /* 0x000fea000383ffff */
.L_x_8170:
        /* <DEDUP_REMOVED lines=12> */
.L_x_8345:
[----:B------:R-:W-:-:S13]  /*25d40*/  ISETP.NE.AND P0, PT, R0, RZ, PT ;  /* 0x000000ff0000720c */ /* 0x000fda0003f05270 */
[----:B------:R-:W-:Y:S05]  /*25d50*/  @!P0 BRA `(.L_x_8175) ;  /* 0x0000000000148947 */ /* 0x000fea0003800000 */
[----:B------:R-:W-:Y:S01]  /*25d60*/  UMOV UR4, 0xffffffff ;  /* 0xffffffff00047882 */ /* 0x000fe20000000000 */
[----:B-1----:R-:W-:Y:S02]  /*25d70*/  VIADD R3, R3, 0xffffffff ;  /* 0xffffffff03037836 */ /* 0x002fe40000000000 */
[----:B------:R-:W-:Y:S05]  /*25d80*/  BRA.DIV UR4, `(.L_x_8176) ;  /* 0x0000004a04f87947 */ /* 0x000fea000b800000 */
[----:B------:R1:W3:Y:S02]  /*25d90*/  SHFL.IDX PT, R3, R7, R3, 0x1f ;  /* 0x00001f0307037589 */ /* 0x0002e400000e0000 */
.L_x_8348:
[----:B---3--:R-:W-:-:S07]  /*25da0*/  IMAD.MOV.U32 R8, RZ, RZ, R3 ;  /* 0x000000ffff087224 */ /* 0x008fce00078e0003 */
.L_x_8175:
        /* <DEDUP_REMOVED lines=62> */
.L_x_8177:
[----:B-1----:R-:W3:Y:S01]  /*26190*/  LDL R3, [R1+0xc] ;  /* 0x00000c0001037983 */ /* 0x002ee20000100800 */
[----:B0-----:R-:W3:Y:S02]  /*261a0*/  LDC.64 R6, c[0x0][0xc90] ;  /* 0x00032400ff067b82 */ /* 0x001ee40000000a00 */
        /* <DEDUP_REMOVED lines=61> */
.L_x_8178:
[----:B------:R-:W-:-:S05]  /*26580*/  LOP3.LUT R3, RZ, R0, RZ, 0x33, !PT ;  /* 0x00000000ff037212 */ /* 0x000fca00078e33ff */
[----:B------:R-:W-:-:S05]  /*26590*/  IMAD.IADD R0, R4, 0x1, R3 ;  /* 0x0000000104007824 */ /* 0x000fca00078e0203 */
[----:B------:R3:W-:Y:S01]  /*265a0*/  STL [R1+0x4], R0 ;  /* 0x0000040001007387 */ /* 0x0007e20000100800 */
[----:B------:R-:W-:Y:S05]  /*265b0*/  BRA `(.L_x_8179) ;  /* 0x0000000000287947 */ /* 0x000fea0003800000 */
.L_x_8171:
        /* <DEDUP_REMOVED lines=10> */
.L_x_8179:
[----:B---34-:R-:W3:Y:S04]  /*26660*/  LDL R0, [R1+0x28] ;  /* 0x0000280001007983 */ /* 0x018ee80000100800 */
[----:B------:R-:W4:Y:S04]  /*26670*/  LDL R3, [R1+0x8] ;  /* 0x0000080001037983 */ /* 0x000f280000100800 */
[----:B01----:R-:W5:Y:S04]  /*26680*/  LDL R2, [R1+0xc] ;  /* 0x00000c0001027983 */ /* 0x003f680000100800 */
[----:B------:R-:W2:Y:S04]  /*26690*/  LDL R4, [R1] ;  /* 0x0000000001047983 */ /* 0x000ea80000100800 */
[----:B------:R-:W2:Y:S01]  /*266a0*/  LDL R5, [R1+0x4] ;  /* 0x0000040001057983 */ /* 0x000ea20000100800 */
[----:B------:R-:W-:Y:S05]  /*266b0*/  WARPSYNC.ALL ;  /* 0x0000000000007948 */ /* 0x000fea0003800000 */
[----:B------:R-:W-:Y:S01]  /*266c0*/  BAR.SYNC.DEFER_BLOCKING 0x4, 0x180 ;  /* 0x0106000000007b1d */ /* 0x000fe20000010000 */
[----:B---3--:R-:W-:Y:S01]  /*266d0*/  ISETP.NE.AND P0, PT, R0, RZ, PT ;  /* 0x000000ff0000720c */ /* 0x008fe20003f05270 */
[----:B----4-:R-:W-:-:S12]  /*266e0*/  IMAD.MOV.U32 R6, RZ, RZ, R3 ;  /* 0x000000ffff067224 */ /* 0x010fd800078e0003 */
[----:B------:R-:W0:Y:S01]  /*266f0*/  @!P0 S2R R3, SR_CgaCtaId ;  /* 0x0000000000038919 */ /* 0x000e220000008800 */
[----:B------:R-:W-:Y:S01]  /*26700*/  @!P0 MOV R0, 0x400 ;  /* 0x0000040000008802 */ /* 0x000fe20000000f00 */
[----:B-----5:R-:W-:-:S03]  /*26710*/  IMAD.MOV.U32 R7, RZ, RZ, R2 ;  /* 0x000000ffff077224 */ /* 0x020fc600078e0002 */
[----:B0-----:R-:W-:-:S05]  /*26720*/  @!P0 LEA R18, R3, R0, 0x18 ;  /* 0x0000000003128211 */ /* 0x001fca00078ec0ff */
[----:B--2---:R1:W-:Y:S01]  /*26730*/  @!P0 STS.128 [R18+0x288d0], R4 ;  /* 0x0288d00412008388 */ /* 0x0043e20000000c00 */
[----:B------:R-:W-:Y:S06]  /*26740*/  BAR.ARV 0x5, 0x180 ;  /* 0x0146000000007b1d */ /* 0x000fec0000002000 */
.L_x_8168:
[----:B--2---:R-:W2:Y:S01]  /*26750*/  LDL R0, [R1+0xc] ;  /* 0x00000c0001007983 */ /* 0x004ea20000100800 */
[----:B------:R-:W-:Y:S02]  /*26760*/  ULDC UR4, c[0x0][0xc3c] ;  /* 0x00030f0000047ab9 */ /* 0x000fe40000000800 */
[----:B--2---:R-:W-:-:S13]  /*26770*/  ISETP.GE.AND P0, PT, R0, UR4, PT ;  /* 0x0000000400007c0c */ /* 0x004fda000bf06270 */
[----:B------:R-:W-:Y:S05]  /*26780*/  @!P0 BRA `(.L_x_8180) ;  /* 0xffffff8800f08947 */ /* 0x000fea000383ffff */
[----:B------:R-:W-:Y:S05]  /*26790*/  BSYNC B8 ;  /* 0x0000000000087941 */ /* 0x000fea0003800000 */
.L_x_8021:
        /* <DEDUP_REMOVED lines=12> */
.L_x_8349:
[----:B------:R-:W-:Y:S05]  /*26860*/  BSYNC B0 ;  /* 0x0000000000007941 */ /* 0x000fea0003800000 */
.L_x_8181:
[----:B------:R-:W-:-:S03]  /*26870*/  UMOV UR4, 0xffffffff ;  /* 0xffffffff00047882 */ /* 0x000fc60000000000 */
[----:B------:R-:W-:Y:S05]  /*26880*/  BRA.DIV UR4, `(.L_x_8183) ;  /* 0x0000004204787947 */ /* 0x000fea000b800000 */
[----:B------:R-:W1:Y:S02]  /*26890*/  S2R R2, SR_TID.X ;  /* 0x0000000000027919 */ /* 0x000e640000002100 */
[----:B-1----:R-:W-:-:S04]  /*268a0*/  SHF.R.U32.HI R2, RZ, 0x5, R2 ;  /* 0x00000005ff027819 */ /* 0x002fc80000011602 */
[----:B------:R-:W-:-:S05]  /*268b0*/  LOP3.LUT R2, R2, 0x3, RZ, 0xc0, !PT ;  /* 0x0000000302027812 */ /* 0x000fca00078ec0ff */
[----:B------:R1:W2:Y:S02]  /*268c0*/  SHFL.IDX PT, R14, R2, RZ, 0x1f ;  /* 0x00001fff020e7589 */ /* 0x0002a400000e0000 */
.L_x_8352:
[----:B--2---:R-:W-:-:S13]  /*268d0*/  ISETP.NE.AND P0, PT, R14, RZ, PT ;  /* 0x000000ff0e00720c */ /* 0x004fda0003f05270 */
[----:B------:R-:W-:Y:S05]  /*268e0*/  @P0 BRA `(.L_x_7736) ;  /* 0x00000000008c0947 */ /* 0x000fea0003800000 */
[----:B------:R-:W-:-:S03]  /*268f0*/  UMOV UR4, 0xffffffff ;  /* 0xffffffff00047882 */ /* 0x000fc60000000000 */
[----:B------:R-:W-:Y:S05]  /*26900*/  BRA.DIV UR4, `(.L_x_8184) ;  /* 0x00000042048c7947 */ /* 0x000fea000b800000 */
[----:B------:R-:W-:-:S13]  /*26910*/  ELECT P6, URZ, PT ;  /* 0x00000000003f782f */ /* 0x000fda00038c0000 */
.L_x_8355:
[----:B------:R-:W-:Y:S05]  /*26920*/  @!P6 BRA `(.L_x_7736) ;  /* 0x00000000007ce947 */ /* 0x000fea0003800000 */
[----:B------:R-:W-:-:S06]  /*26930*/  ULOP3.LUT UR4, UR40, 0x2, URZ, 0xfc, !UPT ;  /* 0x0000000228047892 */ /* 0x000fcc000f8efc3f */
[----:B-1----:R-:W-:-:S05]  /*26940*/  IMAD.U32 R2, RZ, RZ, UR4 ;  /* 0x00000004ff027e24 */ /* 0x002fca000f8e00ff */
[----:B------:R-:W-:-:S13]  /*26950*/  ISETP.NE.AND P2, PT, R2, 0x3, PT ;  /* 0x000000030200780c */ /* 0x000fda0003f45270 */
[----:B------:R-:W-:Y:S05]  /*26960*/  @!P2 BRA `(.L_x_8185) ;  /* 0x000000000004a947 */ /* 0x000fea0003800000 */
[----:B------:R-:W-:Y:S01]  /*26970*/  BPT.TRAP 0x1 ;  /* 0x000000040000795c */ /* 0x000fe20000300000 */
.L_x_8185:
        /* <DEDUP_REMOVED lines=13> */
.L_x_8356:
[----:B------:R-:W1:Y:S02]  /*26a50*/  SYNCS.PHASECHK.TRANS64.TRYWAIT P0, [R7+URZ], R2 ;  /* 0x00000002070075a7 */ /* 0x000e64000800017f */
[----:B-1----:R-:W-:Y:S05]  /*26a60*/  @!P0 BRA `(.L_x_8187) ;  /* 0x0000004000688947 */ /* 0x002fea0003800000 */
.L_x_8357:
[----:B------:R-:W-:Y:S05]  /*26a70*/  @!P2 BRA `(.L_x_8188) ;  /* 0x000000000004a947 */ /* 0x000fea0003800000 */
[----:B------:R-:W-:Y:S01]  /*26a80*/  BPT.TRAP 0x1 ;  /* 0x000000040000795c */ /* 0x000fe20000300000 */
.L_x_8188:
[----:B------:R-:W-:-:S04]  /*26a90*/  VIADD R0, R0, 0x28860 ;  /* 0x0002886000007836 */ /* 0x000fc80000000000 */
[----:B------:R-:W-:-:S04]  /*26aa0*/  IMAD R4, R19, 0x8, R0 ;  /* 0x0000000813047824 */ /* 0x000fc800078e0200 */
[----:B------:R-:W2:Y:S02]  /*26ab0*/  SYNCS.PHASECHK.TRANS64.TRYWAIT P0, [R4+URZ], R5 ;  /* 0x00000005040075a7 */ /* 0x000ea4000800017f */
[----:B--2---:R-:W-:Y:S05]  /*26ac0*/  @!P0 BRA `(.L_x_8189) ;  /* 0x0000004000648947 */ /* 0x004fea0003800000 */
.L_x_8358:
[----:B------:R-:W-:-:S07]  /*26ad0*/  LEA R3, R3, R0, 0x3 ;  /* 0x0000000003037211 */ /* 0x000fce00078e18ff */
.L_x_8190:
[----:B----4-:R4:W0:Y:S02]  /*26ae0*/  SYNCS.PHASECHK.TRANS64.TRYWAIT P0, [R3+URZ], R2 ;  /* 0x00000002030075a7 */ /* 0x010824000800017f */
[----:B0-----:R-:W-:Y:S05]  /*26af0*/  @!P0 NANOSLEEP.SYNCS 0x989680 ;  /* 0x009896800000895d */ /* 0x001fea0003900000 */
[----:B------:R-:W0:Y:S02]  /*26b00*/  @!P0 SYNCS.PHASECHK.TRANS64 P0, [R3+URZ], R2 ;  /* 0x00000002030085a7 */ /* 0x000e24000800007f */
[----:B0-----:R-:W-:Y:S05]  /*26b10*/  @!P0 BRA `(.L_x_8190) ;  /* 0xfffffffc00f08947 */ /* 0x001fea000383ffff */
.L_x_7736:
[----:B------:R-:W-:Y:S05]  /*26b20*/  BSYNC B9 ;  /* 0x0000000000097941 */ /* 0x000fea0003800000 */
.L_x_7733:
[----:B------:R-:W-:Y:S05]  /*26b30*/  EXIT ;  /* 0x000000000000794d */ /* 0x000fea0003800000 */
.L_x_7768:
[----:B0-----:R0:W1:Y:S02]  /*26b40*/  SYNCS.PHASECHK.TRANS64.TRYWAIT P6, [R107+URZ+0x28890], R117 ;  /* 0x028890756b0075a7 */ /* 0x00106400080c017f */
[----:B-1----:R-:W-:Y:S05]  /*26b50*/  @!P6 NANOSLEEP.SYNCS 0x989680 ;  /* 0x009896800000e95d */ /* 0x002fea0003900000 */
[----:B------:R-:W1:Y:S02]  /*26b60*/  @!P6 SYNCS.PHASECHK.TRANS64 P6, [R107+URZ+0x28890], R117 ;  /* 0x028890756b00e5a7 */ /* 0x000e6400080c007f */
[----:B-1----:R-:W-:Y:S05]  /*26b70*/  @!P6 BRA `(.L_x_7768) ;  /* 0xfffffffc00f0e947 */ /* 0x002fea000383ffff */
[----:B------:R-:W-:Y:S05]  /*26b80*/  BRA `(.L_x_8191) ;  /* 0xfffffdcc00887947 */ /* 0x000fea000383ffff */
.L_x_7804:
[----:B0-----:R0:W1:Y:S02]  /*26b90*/  SYNCS.PHASECHK.TRANS64.TRYWAIT P4, [R107+URZ+0x28890], R117 ;  /* 0x028890756b0075a7 */ /* 0x001064000808017f */
[----:B-1----:R-:W-:Y:S05]  /*26ba0*/  @!P4 NANOSLEEP.SYNCS 0x989680 ;  /* 0x009896800000c95d */ /* 0x002fea0003900000 */
[----:B------:R-:W1:Y:S02]  /*26bb0*/  @!P4 SYNCS.PHASECHK.TRANS64 P4, [R107+URZ+0x28890], R117 ;  /* 0x028890756b00c5a7 */ /* 0x000e64000808007f */
[----:B-1----:R-:W-:Y:S05]  /*26bc0*/  @!P4 BRA `(.L_x_7804) ;  /* 0xfffffffc00f0c947 */ /* 0x002fea000383ffff */
[----:B------:R-:W-:Y:S05]  /*26bd0*/  BRA `(.L_x_8192) ;  /* 0xfffffdf000fc7947 */ /* 0x000fea000383ffff */
.L_x_7821:
[----:B0-----:R0:W1:Y:S02]  /*26be0*/  SYNCS.PHASECHK.TRANS64.TRYWAIT P3, [R107+URZ+0x28890], R117 ;  /* 0x028890756b0075a7 */ /* 0x001064000806017f */
[----:B-1----:R-:W-:Y:S05]  /*26bf0*/  @!P3 NANOSLEEP.SYNCS 0x989680 ;  /* 0x009896800000b95d */ /* 0x002fea0003900000 */
[----:B------:R-:W1:Y:S02]  /*26c00*/  @!P3 SYNCS.PHASECHK.TRANS64 P3, [R107+URZ+0x28890], R117 ;  /* 0x028890756b00b5a7 */ /* 0x000e64000806007f */
[----:B-1----:R-:W-:Y:S05]  /*26c10*/  @!P3 BRA `(.L_x_7821) ;  /* 0xfffffffc00f0b947 */ /* 0x002fea000383ffff */
[----:B------:R-:W-:Y:S05]  /*26c20*/  BRA `(.L_x_8193) ;  /* 0xfffffe1400507947 */ /* 0x000fea000383ffff */
.L_x_7831:
[----:B--2---:R2:W3:Y:S02]  /*26c30*/  SYNCS.PHASECHK.TRANS64.TRYWAIT P0, [R107+URZ+0x288b0], R117 ;  /* 0x0288b0756b0075a7 */ /* 0x0044e4000800017f */
[----:B---3--:R-:W-:Y:S05]  /*26c40*/  @!P0 NANOSLEEP.SYNCS 0x989680 ;  /* 0x009896800000895d */ /* 0x008fea0003900000 */
[----:B------:R-:W3:Y:S02]  /*26c50*/  @!P0 SYNCS.PHASECHK.TRANS64 P0, [R107+URZ+0x288b0], R117 ;  /* 0x0288b0756b0085a7 */ /* 0x000ee4000800007f */
[----:B---3--:R-:W-:Y:S05]  /*26c60*/  @!P0 BRA `(.L_x_7831) ;  /* 0xfffffffc00f08947 */ /* 0x008fea000383ffff */
[----:B------:R-:W-:Y:S05]  /*26c70*/  BRA `(.L_x_8194) ;  /* 0xfffffe1800ec7947 */ /* 0x000fea000383ffff */
.L_x_7853:
[----:B------:R-:W0:Y:S01]  /*26c80*/  S2R R4, SR_TID.X ;  /* 0x0000000000047919 */ /* 0x000e220000002100 */
[----:B------:R-:W-:Y:S01]  /*26c90*/  BSSY B0, `(.L_x_8195) ;  /* 0x000000c000007945 */ /* 0x000fe20003800000 */
[----:B------:R-:W-:Y:S02]  /*26ca0*/  IMAD.MOV.U32 R12, RZ, RZ, RZ ;  /* 0x000000ffff0c7224 */ /* 0x000fe400078e00ff */
[----:B------:R-:W-:Y:S02]  /*26cb0*/  IMAD.MOV.U32 R11, RZ, RZ, 0x1f ;  /* 0x0000001fff0b7424 */ /* 0x000fe400078e00ff */
[----:B------:R-:W-:Y:S02]  /*26cc0*/  IMAD.MOV.U32 R15, RZ, RZ, -0x1 ;  /* 0xffffffffff0f7424 */ /* 0x000fe400078e00ff */
[----:B0-----:R-:W-:-:S05]  /*26cd0*/  VIADD R4, R4, 0xffffff80 ;  /* 0xffffff8004047836 */ /* 0x001fca0000000000 */
[----:B------:R-:W-:-:S04]  /*26ce0*/  SHF.R.S32.HI R0, RZ, 0x1f, R4 ;  /* 0x0000001fff007819 */ /* 0x000fc80000011404 */
[----:B------:R-:W-:-:S04]  /*26cf0*/  LEA.HI R0, R0, R4, RZ, 0x7 ;  /* 0x0000000400007211 */ /* 0x000fc800078f38ff */
[----:B------:R-:W-:-:S05]  /*26d00*/  SHF.R.S32.HI R0, RZ, 0x7, R0 ;  /* 0x00000007ff007819 */ /* 0x000fca0000011400 */
[----:B------:R-:W-:-:S07]  /*26d10*/  IMAD.MOV.U32 R13, RZ, RZ, R0 ;  /* 0x000000ffff0d7224 */ /* 0x000fce00078e0000 */
[----:B-----5:R-:W-:Y:S05]  /*26d20*/  WARPSYNC.COLLECTIVE R15, `(.L_x_8196) ;  /* 0x000000000f087348 */ /* 0x020fea0003c00000 */
[----:B------:R0:W1:Y:S02]  /*26d30*/  SHFL.IDX P6, R14, R13, R12, R11 ;  /* 0x0000000c0d0e7389 */ /* 0x00006400000c000b */
[----:B01---5:R-:W-:Y:S01]  /*26d40*/  ENDCOLLECTIVE ;  /* 0x000000000000791b */ /* 0x023fe20003800000 */
.L_x_8196:
[----:B------:R-:W-:Y:S05]  /*26d50*/  BSYNC B0 ;  /* 0x0000000000007941 */ /* 0x000fea0003800000 */
.L_x_8195:
[----:B------:R-:W-:Y:S01]  /*26d60*/  IMAD.MOV.U32 R193, RZ, RZ, R14 ;  /* 0x000000ffffc17224 */ /* 0x000fe200078e000e */
[----:B------:R-:W-:Y:S06]  /*26d70*/  BRA `(.L_x_8197) ;  /* 0xfffffe2800ac7947 */ /* 0x000fec000383ffff */
.L_x_7863:
        /* <DEDUP_REMOVED lines=8> */
.L_x_8199:
[----:B------:R-:W-:Y:S05]  /*26e00*/  BSYNC B1 ;  /* 0x0000000000017941 */ /* 0x000fea0003800000 */
.L_x_8198:
        /* <DEDUP_REMOVED lines=8> */
.L_x_8200:
[----:B------:R-:W-:Y:S02]  /*26e90*/  IMAD.MOV.U32 R13, RZ, RZ, R10 ;  /* 0x000000ffff0d7224 */ /* 0x000fe400078e000a */
[----:B------:R-:W-:-:S07]  /*26ea0*/  IMAD.MOV.U32 R3, RZ, RZ, R14 ;  /* 0x000000ffff037224 */ /* 0x000fce00078e000e */
[----:B------:R-:W-:Y:S05]  /*26eb0*/  WARPSYNC.COLLECTIVE R15, `(.L_x_8201) ;  /* 0x000000000f087348 */ /* 0x000fea0003c00000 */
[----:B------:R0:W1:Y:S02]  /*26ec0*/  SHFL.IDX P6, R14, R13, R12, R11 ;  /* 0x0000000c0d0e7389 */ /* 0x00006400000c000b */
[----:B01----:R-:W-:Y:S01]  /*26ed0*/  ENDCOLLECTIVE ;  /* 0x000000000000791b */ /* 0x003fe20003800000 */
.L_x_8201:
[----:B------:R-:W-:Y:S02]  /*26ee0*/  IMAD.MOV.U32 R13, RZ, RZ, R5 ;  /* 0x000000ffff0d7224 */ /* 0x000fe400078e0005 */
[----:B------:R-:W-:-:S07]  /*26ef0*/  IMAD.MOV.U32 R4, RZ, RZ, R14 ;  /* 0x000000ffff047224 */ /* 0x000fce00078e000e */
[----:B------:R-:W-:Y:S05]  /*26f00*/  WARPSYNC.COLLECTIVE R15, `(.L_x_8202) ;  /* 0x000000000f087348 */ /* 0x000fea0003c00000 */
[----:B------:R0:W1:Y:S02]  /*26f10*/  SHFL.IDX P6, R14, R13, R12, R11 ;  /* 0x0000000c0d0e7389 */ /* 0x00006400000c000b */
[----:B01----:R-:W-:Y:S01]  /*26f20*/  ENDCOLLECTIVE ;  /* 0x000000000000791b */ /* 0x003fe20003800000 */
.L_x_8202:
[----:B------:R-:W-:Y:S05]  /*26f30*/  BRA `(.L_x_8203) ;  /* 0xfffffe2c00fc7947 */ /* 0x000fea000383ffff */
.L_x_7866:
[----:B------:R-:W-:Y:S01]  /*26f40*/  BSSY B1, `(.L_x_8204) ;  /* 0x0000008000017945 */ /* 0x000fe20003800000 */
[----:B------:R-:W-:Y:S02]  /*26f50*/  IMAD.MOV.U32 R13, RZ, RZ, R7 ;  /* 0x000000ffff0d7224 */ /* 0x000fe400078e0007 */
[----:B------:R-:W-:Y:S02]  /*26f60*/  IMAD.MOV.U32 R12, RZ, RZ, 0x1 ;  /* 0x00000001ff0c7424 */ /* 0x000fe400078e00ff */
[----:B------:R-:W-:Y:S02]  /*26f70*/  IMAD.MOV.U32 R11, RZ, RZ, 0x181f ;  /* 0x0000181fff0b7424 */ /* 0x000fe400078e00ff */
[----:B------:R-:W-:-:S07]  /*26f80*/  IMAD.MOV.U32 R15, RZ, RZ, -0x1 ;  /* 0xffffffffff0f7424 */ /* 0x000fce00078e00ff */
[----:B0---4-:R-:W-:Y:S05]  /*26f90*/  WARPSYNC.COLLECTIVE R15, `(.L_x_8205) ;  /* 0x000000000f087348 */ /* 0x011fea0003c00000 */
[----:B----4-:R1:W2:Y:S02]  /*26fa0*/  SHFL.IDX P6, R14, R13, R12, R11 ;  /* 0x0000000c0d0e7389 */ /* 0x0102a400000c000b */
[----:B012---:R-:W-:Y:S01]  /*26fb0*/  ENDCOLLECTIVE ;  /* 0x000000000000791b */ /* 0x007fe20003800000 */
.L_x_8205:
[----:B------:R-:W-:Y:S05]  /*26fc0*/  BSYNC B1 ;  /* 0x0000000000017941 */ /* 0x000fea0003800000 */
.L_x_8204:
        /* <DEDUP_REMOVED lines=8> */
.L_x_8206:
[----:B------:R-:W-:Y:S02]  /*27050*/  IMAD.MOV.U32 R13, RZ, RZ, R10 ;  /* 0x000000ffff0d7224 */ /* 0x000fe400078e000a */
[----:B------:R-:W-:-:S07]  /*27060*/  IMAD.MOV.U32 R3, RZ, RZ, R14 ;  /* 0x000000ffff037224 */ /* 0x000fce00078e000e */
[----:B------:R-:W-:Y:S05]  /*27070*/  WARPSYNC.COLLECTIVE R15, `(.L_x_8207) ;  /* 0x000000000f087348 */ /* 0x000fea0003c00000 */
[----:B------:R0:W1:Y:S02]  /*27080*/  SHFL.IDX P6, R14, R13, R12, R11 ;  /* 0x0000000c0d0e7389 */ /* 0x00006400000c000b */
[----:B01----:R-:W-:Y:S01]  /*27090*/  ENDCOLLECTIVE ;  /* 0x000000000000791b */ /* 0x003fe20003800000 */
.L_x_8207:
[----:B------:R-:W-:Y:S02]  /*270a0*/  IMAD.MOV.U32 R13, RZ, RZ, R5 ;  /* 0x000000ffff0d7224 */ /* 0x000fe400078e0005 */
[----:B------:R-:W-:-:S07]  /*270b0*/  IMAD.MOV.U32 R4, RZ, RZ, R14 ;  /* 0x000000ffff047224 */ /* 0x000fce00078e000e */
[----:B------:R-:W-:Y:S05]  /*270c0*/  WARPSYNC.COLLECTIVE R15, `(.L_x_8208) ;  /* 0x000000000f087348 */ /* 0x000fea0003c00000 */
[----:B------:R0:W1:Y:S02]  /*270d0*/  SHFL.IDX P6, R14, R13, R12, R11 ;  /* 0x0000000c0d0e7389 */ /* 0x00006400000c000b */
[----:B01----:R-:W-:Y:S01]  /*270e0*/  ENDCOLLECTIVE ;  /* 0x000000000000791b */ /* 0x003fe20003800000 */
.L_x_8208:
[----:B------:R-:W-:Y:S05]  /*270f0*/  BRA `(.L_x_8209) ;  /* 0xfffffe3000687947 */ /* 0x000fea000383ffff */
.L_x_7869:
        /* <DEDUP_REMOVED lines=8> */
.L_x_8211:
[----:B------:R-:W-:Y:S05]  /*27180*/  BSYNC B1 ;  /* 0x0000000000017941 */ /* 0x000fea0003800000 */
.L_x_8210:
        /* <DEDUP_REMOVED lines=8> */
.L_x_8212:
[----:B------:R-:W-:Y:S02]  /*27210*/  IMAD.MOV.U32 R13, RZ, RZ, R10 ;  /* 0x000000ffff0d7224 */ /* 0x000fe400078e000a */
[----:B------:R-:W-:-:S07]  /*27220*/  IMAD.MOV.U32 R3, RZ, RZ, R14 ;  /* 0x000000ffff037224 */ /* 0x000fce00078e000e */
[----:B------:R-:W-:Y:S05]  /*27230*/  WARPSYNC.COLLECTIVE R15, `(.L_x_8213) ;  /* 0x000000000f087348 */ /* 0x000fea0003c00000 */
[----:B------:R0:W1:Y:S02]  /*27240*/  SHFL.IDX P6, R14, R13, R12, R11 ;  /* 0x0000000c0d0e7389 */ /* 0x00006400000c000b */
[----:B01----:R-:W-:Y:S01]  /*27250*/  ENDCOLLECTIVE ;  /* 0x000000000000791b */ /* 0x003fe20003800000 */
.L_x_8213:
[----:B------:R-:W-:Y:S02]  /*27260*/  IMAD.MOV.U32 R13, RZ, RZ, R5 ;  /* 0x000000ffff0d7224 */ /* 0x000fe400078e0005 */
[----:B------:R-:W-:-:S07]  /*27270*/  IMAD.MOV.U32 R4, RZ, RZ, R14 ;  /* 0x000000ffff047224 */ /* 0x000fce00078e000e */
[----:B------:R-:W-:Y:S05]  /*27280*/  WARPSYNC.COLLECTIVE R15, `(.L_x_8214) ;  /* 0x000000000f087348 */ /* 0x000fea0003c00000 */
[----:B------:R0:W1:Y:S02]  /*27290*/  SHFL.IDX P6, R14, R13, R12, R11 ;  /* 0x0000000c0d0e7389 */ /* 0x00006400000c000b */
[----:B01----:R-:W-:Y:S01]  /*272a0*/  ENDCOLLECTIVE ;  /* 0x000000000000791b */ /* 0x003fe20003800000 */
.L_x_8214:
[----:B------:R-:W-:Y:S05]  /*272b0*/  BRA `(.L_x_8215) ;  /* 0xfffffe3000bc7947 */ /* 0x000fea000383ffff */
.L_x_7872:
[----:B------:R-:W-:Y:S01]  /*272c0*/  BSSY B1, `(.L_x_8216) ;  /* 0x0000008000017945 */ /* 0x000fe20003800000 */
[----:B------:R-:W-:Y:S02]  /*272d0*/  IMAD.MOV.U32 R13, RZ, RZ, R7 ;  /* 0x000000ffff0d7224 */ /* 0x000fe400078e0007 */
[----:B------:R-:W-:Y:S02]  /*272e0*/  IMAD.MOV.U32 R12, RZ, RZ, 0x3 ;  /* 0x00000003ff0c7424 */ /* 0x000fe400078e00ff */
[----:B------:R-:W-:Y:S02]  /*272f0*/  IMAD.MOV.U32 R11, RZ, RZ, 0x181f ;  /* 0x0000181fff0b7424 */ /* 0x000fe400078e00ff */
[----:B------:R-:W-:-:S07]  /*27300*/  IMAD.MOV.U32 R15, RZ, RZ, -0x1 ;  /* 0xffffffffff0f7424 */ /* 0x000fce00078e00ff */
[----:B-1--4-:R-:W-:Y:S05]  /*27310*/  WARPSYNC.COLLECTIVE R15, `(.L_x_8217) ;  /* 0x000000000f087348 */ /* 0x012fea0003c00000 */
[----:B------:R0:W2:Y:S02]  /*27320*/  SHFL.IDX P6, R14, R13, R12, R11 ;  /* 0x0000000c0d0e7389 */ /* 0x0000a400000c000b */
[----:B012-4-:R-:W-:Y:S01]  /*27330*/  ENDCOLLECTIVE ;  /* 0x000000000000791b */ /* 0x017fe20003800000 */
.L_x_8217:
[----:B------:R-:W-:Y:S05]  /*27340*/  BSYNC B1 ;  /* 0x0000000000017941 */ /* 0x000fea0003800000 */
.L_x_8216:
        /* <DEDUP_REMOVED lines=8> */
.L_x_8218:
[----:B------:R-:W-:Y:S02]  /*273d0*/  IMAD.MOV.U32 R13, RZ, RZ, R10 ;  /* 0x000000ffff0d7224 */ /* 0x000fe400078e000a */
[----:B------:R-:W-:-:S07]  /*273e0*/  IMAD.MOV.U32 R3, RZ, RZ, R14 ;  /* 0x000000ffff037224 */ /* 0x000fce00078e000e */
[----:B------:R-:W-:Y:S05]  /*273f0*/  WARPSYNC.COLLECTIVE R15, `(.L_x_8219) ;  /* 0x000000000f087348 */ /* 0x000fea0003c00000 */
[----:B------:R0:W1:Y:S02]  /*27400*/  SHFL.IDX P6, R14, R13, R12, R11 ;  /* 0x0000000c0d0e7389 */ /* 0x00006400000c000b */
[----:B01----:R-:W-:Y:S01]  /*27410*/  ENDCOLLECTIVE ;  /* 0x000000000000791b */ /* 0x003fe20003800000 */
.L_x_8219:
[----:B------:R-:W-:Y:S02]  /*27420*/  IMAD.MOV.U32 R13, RZ, RZ, R5 ;  /* 0x000000ffff0d7224 */ /* 0x000fe400078e0005 */
[----:B------:R-:W-:-:S07]  /*27430*/  IMAD.MOV.U32 R4, RZ, RZ, R14 ;  /* 0x000000ffff047224 */ /* 0x000fce00078e000e */
[----:B------:R-:W-:Y:S05]  /*27440*/  WARPSYNC.COLLECTIVE R15, `(.L_x_8220) ;  /* 0x000000000f087348 */ /* 0x000fea0003c00000 */
[----:B------:R0:W1:Y:S02]  /*27450*/  SHFL.IDX P6, R14, R13, R12, R11 ;  /* 0x0000000c0d0e7389 */ /* 0x00006400000c000b */
[----:B01----:R-:W-:Y:S01]  /*27460*/  ENDCOLLECTIVE ;  /* 0x000000000000791b */ /* 0x003fe20003800000 */
.L_x_8220:
[----:B------:R-:W-:Y:S01]  /*27470*/  IMAD.MOV.U32 R5, RZ, RZ, R14 ;  /* 0x000000ffff057224 */ /* 0x000fe200078e000e */
[----:B------:R-:W-:Y:S06]  /*27480*/  BRA `(.L_x_8221) ;  /* 0xfffffe3400147947 */ /* 0x000fec000383ffff */
.L_x_7876:
[----:B0-----:R0:W1:Y:S02]  /*27490*/  SYNCS.PHASECHK.TRANS64.TRYWAIT P0, [R2+URZ+0x28800], R67 ;  /* 0x02880043020075a7 */ /* 0x001064000800017f */
[----:B-1----:R-:W-:Y:S05]  /*274a0*/  @!P0 NANOSLEEP.SYNCS 0x989680 ;  /* 0x009896800000895d */ /* 0x002fea0003900000 */
[----:B------:R-:W1:Y:S02]  /*274b0*/  @!P0 SYNCS.PHASECHK.TRANS64 P0, [R2+URZ+0x28800], R67 ;  /* 0x02880043020085a7 */ /* 0x000e64000800007f */
[----:B-1----:R-:W-:Y:S05]  /*274c0*/  @!P0 BRA `(.L_x_7876) ;  /* 0xfffffffc00f08947 */ /* 0x002fea000383ffff */
[----:B------:R-:W-:Y:S05]  /*274d0*/  BRA `(.L_x_8222) ;  /* 0xfffffe3400cc7947 */ /* 0x000fea000383ffff */
.L_x_7892:
[----:B------:R-:W0:Y:S01]  /*274e0*/  LDC R54, c[0x0][0x3f4] ;  /* 0x0000fd00ff367b82 */ /* 0x000e220000000800 */
[----:B------:R-:W-:Y:S01]  /*274f0*/  BSSY B1, `(.L_x_8223) ;  /* 0x0000008000017945 */ /* 0x000fe20003800000 */
[----:B------:R-:W-:Y:S02]  /*27500*/  IMAD.MOV.U32 R13, RZ, RZ, R35 ;  /* 0x000000ffff0d7224 */ /* 0x000fe400078e0023 */
[----:B------:R-:W-:Y:S02]  /*27510*/  IMAD.MOV.U32 R12, RZ, RZ, RZ ;  /* 0x000000ffff0c7224 */ /* 0x000fe400078e00ff */
[----:B------:R-:W-:Y:S02]  /*27520*/  IMAD.MOV.U32 R11, RZ, RZ, 0x181f ;  /* 0x0000181fff0b7424 */ /* 0x000fe400078e00ff */
[----:B------:R-:W-:-:S07]  /*27530*/  IMAD.MOV.U32 R15, RZ, RZ, -0x1 ;  /* 0xffffffffff0f7424 */ /* 0x000fce00078e00ff */
[----:B0-----:R-:W-:Y:S05]  /*27540*/  WARPSYNC.COLLECTIVE R15, `(.L_x_8224) ;  /* 0x000000000f087348 */ /* 0x001fea0003c00000 */
[----:B------:R1:W2:Y:S02]  /*27550*/  SHFL.IDX P6, R14, R13, R12, R11 ;  /* 0x0000000c0d0e7389 */ /* 0x0002a400000c000b */
[----:B012---:R-:W-:Y:S01]  /*27560*/  ENDCOLLECTIVE ;  /* 0x000000000000791b */ /* 0x007fe20003800000 */
.L_x_8224:
[----:B------:R-:W-:Y:S05]  /*27570*/  BSYNC B1 ;  /* 0x0000000000017941 */ /* 0x000fea0003800000 */
.L_x_8223:
[----:B------:R-:W-:Y:S01]  /*27580*/  IMAD.MOV.U32 R13, RZ, RZ, R32 ;  /* 0x000000ffff0d7224 */ /* 0x000fe200078e0020 */
[----:B------:R-:W-:Y:S01]  /*27590*/  MOV R12, RZ ;  /* 0x000000ff000c7202 */ /* 0x000fe20000000f00 */
[----:B------:R-:W-:Y:S01]  /*275a0*/  IMAD.MOV.U32 R11, RZ, RZ, 0x181f ;  /* 0x0000181fff0b7424 */ /* 0x000fe200078e00ff */
[----:B------:R-:W-:Y:S01]  /*275b0*/  ISETP.GE.AND P0, PT, R16, R54, PT ;  /* 0x000000361000720c */ /* 0x000fe20003f06270 */
[----:B------:R-:W-:Y:S02]  /*275c0*/  IMAD.MOV.U32 R15, RZ, RZ, -0x1 ;  /* 0xffffffffff0f7424 */ /* 0x000fe400078e00ff */
[----:B------:R-:W-:Y:S02]  /*275d0*/  IMAD.MOV.U32 R0, RZ, RZ, R14 ;  /* 0x000000ffff007224 */ /* 0x000fe400078e000e */
[----:B------:R-:W-:-:S08]  /*275e0*/  IMAD R3, R187, R6, RZ ;  /* 0x00000006bb037224 */ /* 0x000fd000078e02ff */
[----:B------:R-:W-:Y:S05]  /*275f0*/  WARPSYNC.COLLECTIVE R15, `(.L_x_8225) ;  /* 0x000000000f087348 */ /* 0x000fea0003c00000 */
[----:B------:R0:W1:Y:S02]  /*27600*/  SHFL.IDX P6, R14, R13, R12, R11 ;  /* 0x0000000c0d0e7389 */ /* 0x00006400000c000b */
[----:B01----:R-:W-:Y:S01]  /*27610*/  ENDCOLLECTIVE ;  /* 0x000000000000791b */ /* 0x003fe20003800000 */
.L_x_8225:
[----:B------:R-:W-:Y:S01]  /*27620*/  ISETP.GE.OR P1, PT, R56, R3, P0 ;  /* 0x000000033800720c */ /* 0x000fe20000726670 */
[----:B------:R-:W-:-:S12]  /*27630*/  IMAD.MOV.U32 R13, RZ, RZ, R33 ;  /* 0x000000ffff0d7224 */ /* 0x000fd800078e0021 */
[C---:B------:R-:W-:Y:S01]  /*27640*/  @!P1 IMAD.SHL.U32 R21, R16.reuse, 0x2, RZ ;  /* 0x0000000210159824 */ /* 0x040fe200078e00ff */
[----:B------:R-:W-:Y:S01]  /*27650*/  @!P1 SHF.L.U64.HI R6, R16, 0x1, R17 ;  /* 0x0000000110069819 */ /* 0x000fe20000010211 */
[----:B------:R-:W-:-:S07]  /*27660*/  IMAD.MOV.U32 R4, RZ, RZ, R14 ;  /* 0x000000ffff047224 */ /* 0x000fce00078e000e */
[----:B------:R-:W-:Y:S05]  /*27670*/  WARPSYNC.COLLECTIVE R15, `(.L_x_8226) ;  /* 0x000000000f087348 */ /* 0x000fea0003c00000 */
[----:B------:R0:W1:Y:S02]  /*27680*/  SHFL.IDX P6, R14, R13, R12, R11 ;  /* 0x0000000c0d0e7389 */ /* 0x00006400000c000b */
[----:B01----:R-:W-:Y:S01]  /*27690*/  ENDCOLLECTIVE ;  /* 0x000000000000791b */ /* 0x003fe20003800000 */
.L_x_8226:
[----:B------:R-:W-:-:S05]  /*276a0*/  @!P1 IADD3 R4, P2, R4, R21, RZ ;  /* 0x0000001504049210 */ /* 0x000fca0007f5e0ff */
[----:B------:R-:W-:Y:S02]  /*276b0*/  @!P1 IMAD.X R7, R0, 0x1, R6, P2 ;  /* 0x0000000100079824 */ /* 0x000fe400010e0606 */
[----:B------:R-:W-:Y:S02]  /*276c0*/  @!P1 IMAD.MOV.U32 R8, RZ, RZ, R4 ;  /* 0x000000ffff089224 */ /* 0x000fe400078e0004 */
[----:B------:R-:W-:Y:S02]  /*276d0*/  @!P1 IMAD.MOV.U32 R9, RZ, RZ, R7 ;  /* 0x000000ffff099224 */ /* 0x000fe400078e0007 */
[----:B------:R-:W-:Y:S02]  /*276e0*/  IMAD.MOV.U32 R13, RZ, RZ, R34 ;  /* 0x000000ffff0d7224 */ /* 0x000fe400078e0022 */
[----:B------:R-:W-:-:S07]  /*276f0*/  IMAD.MOV.U32 R5, RZ, RZ, R14 ;  /* 0x000000ffff057224 */ /* 0x000fce00078e000e */
[----:B------:R-:W-:Y:S05]  /*27700*/  WARPSYNC.COLLECTIVE R15, `(.L_x_8227) ;  /* 0x000000000f087348 */ /* 0x000fea0003c00000 */
[----:B------:R0:W1:Y:S02]  /*27710*/  SHFL.IDX P6, R14, R13, R12, R11 ;  /* 0x0000000c0d0e7389 */ /* 0x00006400000c000b */
[----:B01----:R-:W-:Y:S01]  /*27720*/  ENDCOLLECTIVE ;  /* 0x000000000000791b */ /* 0x003fe20003800000 */
.L_x_8227:
[----:B------:R-:W2:Y:S01]  /*27730*/  @!P1 LD.E.128 R8, desc[UR42][R8.64] ;  /* 0x0000002a08089980 */ /* 0x000ea2000c101d00 */
[----:B------:R-:W-:-:S05]  /*27740*/  @!P1 IADD3 R14, P2, R14, R21, RZ ;  /* 0x000000150e0e9210 */ /* 0x000fca0007f5e0ff */
[----:B------:R-:W-:Y:S02]  /*27750*/  @!P1 IMAD.X R5, R5, 0x1, R6, P2 ;  /* 0x0000000105059824 */ /* 0x000fe400010e0606 */
[----:B------:R-:W-:-:S06]  /*27760*/  @!P1 IMAD.MOV.U32 R4, RZ, RZ, R14 ;  /* 0x000000ffff049224 */ /* 0x000fcc00078e000e */
[----:B------:R-:W5:Y:S01]  /*27770*/  @!P1 LD.E.128 R4, desc[UR42][R4.64] ;  /* 0x0000002a04049980 */ /* 0x000f62000c101d00 */
[----:B------:R-:W-:Y:S02]  /*27780*/  CS2R R46, SRZ ;  /* 0x00000000002e7805 */ /* 0x000fe4000001ff00 */
[----:B------:R-:W-:Y:S01]  /*27790*/  CS2R R48, SRZ ;  /* 0x0000000000307805 */ /* 0x000fe2000001ff00 */
[----:B------:R-:W-:Y:S01]  /*277a0*/  IMAD.MOV.U32 R13, RZ, RZ, R35 ;  /* 0x000000ffff0d7224 */ /* 0x000fe200078e0023 */
[----:B------:R-:W-:Y:S02]  /*277b0*/  CS2R R50, SRZ ;  /* 0x0000000000327805 */ /* 0x000fe4000001ff00 */
[----:B------:R-:W-:Y:S02]  /*277c0*/  CS2R R44, SRZ ;  /* 0x00000000002c7805 */ /* 0x000fe4000001ff00 */
[----:B------:R-:W-:Y:S01]  /*277d0*/  CS2R R24, SRZ ;  /* 0x0000000000187805 */ /* 0x000fe2000001ff00 */
[----:B--2---:R-:W-:-:S02]  /*277e0*/  @!P1 IMAD.MOV.U32 R47, RZ, RZ, R9 ;  /* 0x000000ffff2f9224 */ /* 0x004fc400078e0009 */
[----:B------:R-:W-:Y:S02]  /*277f0*/  @!P1 IMAD.MOV.U32 R49, RZ, RZ, R11 ;  /* 0x000000ffff319224 */ /* 0x000fe400078e000b */
[----:B------:R-:W-:Y:S02]  /*27800*/  IMAD.MOV.U32 R12, RZ, RZ, R47 ;  /* 0x000000ffff0c7224 */ /* 0x000fe400078e002f */
[----:B------:R-:W-:Y:S02]  /*27810*/  IMAD.MOV.U32 R11, RZ, RZ, 0x181f ;  /* 0x0000181fff0b7424 */ /* 0x000fe400078e00ff */
[----:B------:R-:W-:Y:S01]  /*27820*/  @!P1 IMAD.MOV.U32 R46, RZ, RZ, R8 ;  /* 0x000000ffff2e9224 */ /* 0x000fe200078e0008 */
[----:B------:R-:W-:Y:S01]  /*27830*/  PRMT R67, R12, 0x7610, R67 ;  /* 0x000076100c437816 */ /* 0x000fe20000000043 */
[----:B------:R-:W-:Y:S02]  /*27840*/  IMAD.MOV.U32 R12, RZ, RZ, 0x1 ;  /* 0x00000001ff0c7424 */ /* 0x000fe400078e00ff */
[----:B------:R-:W-:-:S02]  /*27850*/  IMAD.MOV.U32 R0, RZ, RZ, R46 ;  /* 0x000000ffff007224 */ /* 0x000fc400078e002e */
[----:B------:R-:W-:-:S07]  /*27860*/  @!P1 IMAD.MOV.U32 R48, RZ, RZ, R10 ;  /* 0x000000ffff309224 */ /* 0x000fce00078e000a */
[----:B-----5:R-:W-:Y:S05]  /*27870*/  WARPSYNC.COLLECTIVE R15, `(.L_x_8228) ;  /* 0x000000000f087348 */ /* 0x020fea0003c00000 */
[----:B------:R0:W1:Y:S02]  /*27880*/  SHFL.IDX P6, R14, R13, R12, R11 ;  /* 0x0000000c0d0e7389 */ /* 0x00006400000c000b */
[----:B01---5:R-:W-:Y:S01]  /*27890*/  ENDCOLLECTIVE ;  /* 0x000000000000791b */ /* 0x023fe20003800000 */
.L_x_8228:
[----:B------:R-:W-:Y:S01]  /*278a0*/  IMAD.MOV.U32 R20, RZ, RZ, R49 ;  /* 0x000000ffff147224 */ /* 0x000fe200078e0031 */
[----:B------:R-:W-:Y:S01]  /*278b0*/  PRMT R64, R64, 0x5410, R0 ;  /* 0x0000541040407816 */ /* 0x000fe20000000000 */
[----:B------:R-:W-:Y:S01]  /*278c0*/  IMAD.MOV.U32 R10, RZ, RZ, R48 ;  /* 0x000000ffff0a7224 */ /* 0x000fe200078e0030 */
[----:B------:R-:W-:Y:S01]  /*278d0*/  @!P1 MOV R51, R7 ;  /* 0x0000000700339202 */ /* 0x000fe20000000f00 */
[----:B------:R-:W-:-:S03]  /*278e0*/  @!P1 IMAD.MOV.U32 R44, RZ, RZ, R4 ;  /* 0x000000ffff2c9224 */ /* 0x000fc600078e0004 */
[----:B------:R-:W-:Y:S01]  /*278f0*/  PRMT R37, R10, 0x5410, R20 ;  /* 0x000054100a257816 */ /* 0x000fe20000000014 */
[----:B------:R-:W-:Y:S02]  /*27900*/  @!P1 IMAD.MOV.U32 R45, RZ, RZ, R5 ;  /* 0x000000ffff2d9224 */ /* 0x000fe400078e0005 */
[----:B------:R-:W-:Y:S02]  /*27910*/  @!P1 IMAD.MOV.U32 R50, RZ, RZ, R6 ;  /* 0x000000ffff329224 */ /* 0x000fe400078e0006 */
[----:B------:R-:W-:Y:S02]  /*27920*/  IMAD.MOV.U32 R13, RZ, RZ, R32 ;  /* 0x000000ffff0d7224 */ /* 0x000fe400078e0020 */
[----:B------:R-:W-:Y:S02]  /*27930*/  IMAD.MOV.U32 R4, RZ, RZ, R44 ;  /* 0x000000ffff047224 */ /* 0x000fe400078e002c */
[----:B------:R-:W-:Y:S02]  /*27940*/  IMAD.MOV.U32 R5, RZ, RZ, R45 ;  /* 0x000000ffff057224 */ /* 0x000fe400078e002d */
[----:B------:R-:W-:-:S02]  /*27950*/  IMAD.MOV.U32 R6, RZ, RZ, R50 ;  /* 0x000000ffff067224 */ /* 0x000fc400078e0032 */
[----:B------:R-:W-:Y:S01]  /*27960*/  IMAD.MOV.U32 R7, RZ, RZ, R51 ;  /* 0x000000ffff077224 */ /* 0x000fe200078e0033 */
[----:B------:R-:W-:Y:S01]  /*27970*/  PRMT R67, R67, 0x5410, R5 ;  /* 0x0000541043437816 */ /* 0x000fe20000000005 */
[----:B------:R-:W-:Y:S01]  /*27980*/  IMAD.MOV.U32 R0, RZ, RZ, R14 ;  /* 0x000000ffff007224 */ /* 0x000fe200078e000e */
[----:B------:R-:W-:-:S07]  /*27990*/  PRMT R66, R6, 0x5410, R4 ;  /* 0x0000541006427816 */ /* 0x000fce0000000004 */
[----:B------:R-:W-:Y:S05]  /*279a0*/  WARPSYNC.COLLECTIVE R15, `(.L_x_8229) ;  /* 0x000000000f087348 */ /* 0x000fea0003c00000 */
[----:B------:R0:W1:Y:S02]  /*279b0*/  SHFL.IDX P6, R14, R13, R12, R11 ;  /* 0x0000000c0d0e7389 */ /* 0x00006400000c000b */
[----:B01----:R-:W-:Y:S01]  /*279c0*/  ENDCOLLECTIVE ;  /* 0x000000000000791b */ /* 0x003fe20003800000 */
.L_x_8229:
[----:B------:R-:W-:Y:S01]  /*279d0*/  PRMT R64, R7, 0x7610, R64 ;  /* 0x0000761007407816 */ /* 0x000fe20000000040 */
[----:B------:R-:W-:Y:S02]  /*279e0*/  IMAD.MOV.U32 R13, RZ, RZ, R33 ;  /* 0x000000ffff0d7224 */ /* 0x000fe400078e0021 */
[----:B------:R-:W-:-:S07]  /*279f0*/  IMAD.MOV.U32 R8, RZ, RZ, R14 ;  /* 0x000000ffff087224 */ /* 0x000fce00078e000e */
[----:B------:R-:W-:Y:S05]  /*27a00*/  WARPSYNC.COLLECTIVE R15, `(.L_x_8230) ;  /* 0x000000000f087348 */ /* 0x000fea0003c00000 */
[----:B------:R0:W1:Y:S02]  /*27a10*/  SHFL.IDX P6, R14, R13, R12, R11 ;  /* 0x0000000c0d0e7389 */ /* 0x00006400000c000b */
[----:B01----:R-:W-:Y:S01]  /*27a20*/  ENDCOLLECTIVE ;  /* 0x000000000000791b */ /* 0x003fe20003800000 */
.L_x_8230:
[----:B------:R-:W-:Y:S02]  /*27a30*/  IMAD.MOV.U32 R13, RZ, RZ, R34 ;  /* 0x000000ffff0d7224 */ /* 0x000fe400078e0022 */
[----:B------:R-:W-:-:S07]  /*27a40*/  IMAD.MOV.U32 R9, RZ, RZ, R14 ;  /* 0x000000ffff097224 */ /* 0x000fce00078e000e */
[----:B------:R-:W-:Y:S05]  /*27a50*/  WARPSYNC.COLLECTIVE R15, `(.L_x_8231) ;  /* 0x000000000f087348 */ /* 0x000fea0003c00000 */
[----:B------:R0:W1:Y:S02]  /*27a60*/  SHFL.IDX P6, R14, R13, R12, R11 ;  /* 0x0000000c0d0e7389 */ /* 0x00006400000c000b */
[----:B01----:R-:W-:Y:S01]  /*27a70*/  ENDCOLLECTIVE ;  /* 0x000000000000791b */ /* 0x003fe20003800000 */
.L_x_8231:
[----:B------:R-:W-:Y:S05]  /*27a80*/  BRA `(.L_x_8232) ;  /* 0xfffffe4c00847947 */ /* 0x000fea000383ffff */
.L_x_7895:
[----:B------:R-:W-:Y:S01]  /*27a90*/  BSSY B1, `(.L_x_8233) ;  /* 0x0000008000017945 */ /* 0x000fe20003800000 */
[----:B------:R-:W-:Y:S02]  /*27aa0*/  IMAD.MOV.U32 R13, RZ, RZ, R35 ;  /* 0x000000ffff0d7224 */ /* 0x000fe400078e0023 */
[----:B------:R-:W-:Y:S02]  /*27ab0*/  IMAD.MOV.U32 R12, RZ, RZ, 0x2 ;  /* 0x00000002ff0c7424 */ /* 0x000fe400078e00ff */
[----:B------:R-:W-:Y:S02]  /*27ac0*/  IMAD.MOV.U32 R11, RZ, RZ, 0x181f ;  /* 0x0000181fff0b7424 */ /* 0x000fe400078e00ff */
[----:B0-----:R-:W-:-:S07]  /*27ad0*/  IMAD.MOV.U32 R15, RZ, RZ, -0x1 ;  /* 0xffffffffff0f7424 */ /* 0x001fce00078e00ff */
[----:B------:R-:W-:Y:S05]  /*27ae0*/  WARPSYNC.COLLECTIVE R15, `(.L_x_8234) ;  /* 0x000000000f087348 */ /* 0x000fea0003c00000 */
[----:B------:R0:W1:Y:S02]  /*27af0*/  SHFL.IDX P6, R14, R13, R12, R11 ;  /* 0x0000000c0d0e7389 */ /* 0x00006400000c000b */
[----:B01----:R-:W-:Y:S01]  /*27b00*/  ENDCOLLECTIVE ;  /* 0x000000000000791b */ /* 0x003fe20003800000 */
.L_x_8234:
[----:B------:R-:W-:Y:S05]  /*27b10*/  BSYNC B1 ;  /* 0x0000000000017941 */ /* 0x000fea0003800000 */
.L_x_8233:
[----:B------:R-:W-:Y:S02]  /*27b20*/  IMAD.MOV.U32 R13, RZ, RZ, R32 ;  /* 0x000000ffff0d7224 */ /* 0x000fe400078e0020 */
[----:B------:R-:W-:Y:S02]  /*27b30*/  IMAD.MOV.U32 R12, RZ, RZ, 0x2 ;  /* 0x00000002ff0c7424 */ /* 0x000fe400078e00ff */
[----:B------:R-:W-:Y:S02]  /*27b40*/  IMAD.MOV.U32 R11, RZ, RZ, 0x181f ;  /* 0x0000181fff0b7424 */ /* 0x000fe400078e00ff */
[----:B------:R-:W-:Y:S02]  /*27b50*/  IMAD.MOV.U32 R15, RZ, RZ, -0x1 ;  /* 0xffffffffff0f7424 */ /* 0x000fe400078e00ff */
[----:B------:R-:W-:Y:S02]  /*27b60*/  IMAD.MOV.U32 R0, RZ, RZ, R14 ;  /* 0x000000ffff007224 */ /* 0x000fe400078e000e */
[----:B------:R-:W-:-:S07]  /*27b70*/  VIADD R10, R56, 0x40 ;  /* 0x00000040380a7836 */ /* 0x000fce0000000000 */
[----:B------:R-:W-:Y:S05]  /*27b80*/  WARPSYNC.COLLECTIVE R15, `(.L_x_8235) ;  /* 0x000000000f087348 */ /* 0x000fea0003c00000 */
[----:B------:R0:W1:Y:S02]  /*27b90*/  SHFL.IDX P6, R14, R13, R12, R11 ;  /* 0x0000000c0d0e7389 */ /* 0x00006400000c000b */
[----:B01----:R-:W-:Y:S01]  /*27ba0*/  ENDCOLLECTIVE ;  /* 0x000000000000791b */ /* 0x003fe20003800000 */
.L_x_8235:
        /* <DEDUP_REMOVED lines=8> */
.L_x_8236:
[----:B------:R-:W-:-:S05]  /*27c30*/  @!P1 IADD3 R8, P2, R8, R21, RZ ;  /* 0x0000001508089210 */ /* 0x000fca0007f5e0ff */
[----:B------:R-:W-:Y:S02]  /*27c40*/  @!P1 IMAD.X R9, R0, 0x1, R29, P2 ;  /* 0x0000000100099824 */ /* 0x000fe400010e061d */
[----:B------:R-:W-:Y:S02]  /*27c50*/  IMAD.MOV.U32 R13, RZ, RZ, R34 ;  /* 0x000000ffff0d7224 */ /* 0x000fe400078e0022 */
[----:B------:R-:W-:-:S07]  /*27c60*/  IMAD.MOV.U32 R20, RZ, RZ, R14 ;  /* 0x000000ffff147224 */ /* 0x000fce00078e000e */
[----:B------:R-:W-:Y:S05]  /*27c70*/  WARPSYNC.COLLECTIVE R15, `(.L_x_8237) ;  /* 0x000000000f087348 */ /* 0x000fea0003c00000 */
[----:B------:R0:W1:Y:S02]  /*27c80*/  SHFL.IDX P6, R14, R13, R12, R11 ;  /* 0x0000000c0d0e7389 */ /* 0x00006400000c000b */
[----:B01----:R-:W-:Y:S01]  /*27c90*/  ENDCOLLECTIVE ;  /* 0x000000000000791b */ /* 0x003fe20003800000 */
.L_x_8237:
[----:B------:R-:W2:Y:S01]  /*27ca0*/  @!P1 LD.E.128 R8, desc[UR42][R8.64] ;  /* 0x0000002a08089980 */ /* 0x000ea2000c101d00 */
[----:B------:R-:W-:-:S05]  /*27cb0*/  @!P1 IADD3 R28, P2, R14, R21, RZ ;  /* 0x000000150e1c9210 */ /* 0x000fca0007f5e0ff */
[----:B------:R-:W-:-:S06]  /*27cc0*/  @!P1 IMAD.X R29, R20, 0x1, R29, P2 ;  /* 0x00000001141d9824 */ /* 0x000fcc00010e061d */
[----:B------:R-:W5:Y:S01]  /*27cd0*/  @!P1 LD.E.128 R28, desc[UR42][R28.64] ;  /* 0x0000002a1c1c9980 */ /* 0x000f62000c101d00 */
[----:B------:R-:W-:Y:S02]  /*27ce0*/  CS2R R20, SRZ ;  /* 0x0000000000147805 */ /* 0x000fe4000001ff00 */
[----:B------:R-:W-:Y:S01]  /*27cf0*/  CS2R R38, SRZ ;  /* 0x0000000000267805 */ /* 0x000fe2000001ff00 */
[----:B------:R-:W-:Y:S01]  /*27d00*/  IMAD.MOV.U32 R13, RZ, RZ, R35 ;  /* 0x000000ffff0d7224 */ /* 0x000fe200078e0023 */
[----:B------:R-:W-:Y:S02]  /*27d10*/  CS2R R40, SRZ ;  /* 0x0000000000287805 */ /* 0x000fe4000001ff00 */
[----:B------:R-:W-:Y:S01]  /*27d20*/  CS2R R42, SRZ ;  /* 0x00000000002a7805 */ /* 0x000fe2000001ff00 */
[----:B--2---:R-:W-:Y:S02]  /*27d30*/  @!P1 IMAD.MOV.U32 R20, RZ, RZ, R8 ;  /* 0x000000ffff149224 */ /* 0x004fe400078e0008 */
[----:B------:R-:W-:-:S02]  /*27d40*/  @!P1 IMAD.MOV.U32 R21, RZ, RZ, R9 ;  /* 0x000000ffff159224 */ /* 0x000fc400078e0009 */
[----:B------:R-:W-:Y:S02]  /*27d50*/  IMAD.MOV.U32 R0, RZ, RZ, R20 ;  /* 0x000000ffff007224 */ /* 0x000fe400078e0014 */
[----:B------:R-:W-:Y:S02]  /*27d60*/  IMAD.MOV.U32 R12, RZ, RZ, R21 ;  /* 0x000000ffff0c7224 */ /* 0x000fe400078e0015 */
[----:B------:R-:W-:Y:S02]  /*27d70*/  @!P1 IMAD.MOV.U32 R39, RZ, RZ, R11 ;  /* 0x000000ffff279224 */ /* 0x000fe400078e000b */
[----:B------:R-:W-:Y:S01]  /*27d80*/  IMAD.MOV.U32 R11, RZ, RZ, 0x181f ;  /* 0x0000181fff0b7424 */ /* 0x000fe200078e00ff */
[----:B------:R-:W-:Y:S01]  /*27d90*/  PRMT R59, R0, 0x5410, R12 ;  /* 0x00005410003b7816 */ /* 0x000fe2000000000c */
[----:B------:R-:W-:Y:S02]  /*27da0*/  IMAD.MOV.U32 R12, RZ, RZ, 0x3 ;  /* 0x00000003ff0c7424 */ /* 0x000fe400078e00ff */
[----:B------:R-:W-:-:S02]  /*27db0*/  @!P1 IMAD.MOV.U32 R38, RZ, RZ, R10 ;  /* 0x000000ffff269224 */ /* 0x000fc400078e000a */
[----:B------:R-:W-:-:S07]  /*27dc0*/  IMAD.MOV.U32 R9, RZ, RZ, R39 ;  /* 0x000000ffff097224 */ /* 0x000fce00078e0027 */
[----:B-----5:R-:W-:Y:S05]  /*27dd0*/  WARPSYNC.COLLECTIVE R15, `(.L_x_8238) ;  /* 0x000000000f087348 */ /* 0x020fea0003c00000 */
[----:B------:R0:W1:Y:S02]  /*27de0*/  SHFL.IDX P6, R14, R13, R12, R11 ;  /* 0x0000000c0d0e7389 */ /* 0x00006400000c000b */
[----:B01---5:R-:W-:Y:S01]  /*27df0*/  ENDCOLLECTIVE ;  /* 0x000000000000791b */ /* 0x023fe20003800000 */
.L_x_8238:
[----:B------:R-:W-:Y:S02]  /*27e00*/  IMAD.MOV.U32 R8, RZ, RZ, R38 ;  /* 0x000000ffff087224 */ /* 0x000fe400078e0026 */
[----:B------:R-:W-:Y:S02]  /*27e10*/  @!P1 IMAD.MOV.U32 R40, RZ, RZ, R28 ;  /* 0x000000ffff289224 */ /* 0x000fe400078e001c */
[----:B------:R-:W-:Y:S01]  /*27e20*/  @!P1 IMAD.MOV.U32 R41, RZ, RZ, R29 ;  /* 0x000000ffff299224 */ /* 0x000fe200078e001d */
[----:B------:R-:W-:Y:S01]  /*27e30*/  PRMT R52, R8, 0x5410, R9 ;  /* 0x0000541008347816 */ /* 0x000fe20000000009 */
[----:B------:R-:W-:Y:S02]  /*27e40*/  @!P1 IMAD.MOV.U32 R42, RZ, RZ, R30 ;  /* 0x000000ffff2a9224 */ /* 0x000fe400078e001e */
[----:B------:R-:W-:Y:S02]  /*27e50*/  @!P1 IMAD.MOV.U32 R43, RZ, RZ, R31 ;  /* 0x000000ffff2b9224 */ /* 0x000fe400078e001f */
[----:B------:R-:W-:-:S02]  /*27e60*/  IMAD.MOV.U32 R8, RZ, RZ, R40 ;  /* 0x000000ffff087224 */ /* 0x000fc400078e0028 */
[----:B------:R-:W-:Y:S02]  /*27e70*/  IMAD.MOV.U32 R13, RZ, RZ, R32 ;  /* 0x000000ffff0d7224 */ /* 0x000fe400078e0020 */
[----:B------:R-:W-:Y:S02]  /*27e80*/  IMAD.MOV.U32 R9, RZ, RZ, R41 ;  /* 0x000000ffff097224 */ /* 0x000fe400078e0029 */
[----:B------:R-:W-:-:S03]  /*27e90*/  IMAD.MOV.U32 R10, RZ, RZ, R42 ;  /* 0x000000ffff0a7224 */ /* 0x000fc600078e002a */
[----:B------:R-:W-:Y:S02]  /*27ea0*/  PRMT R62, R8, 0x5410, R9 ;  /* 0x00005410083e7816 */ /* 0x000fe40000000009 */
[----:B------:R-:W-:Y:S01]  /*27eb0*/  CS2R R8, SRZ ;  /* 0x0000000000087805 */ /* 0x000fe2000001ff00 */
[----:B------:R-:W-:-:S07]  /*27ec0*/  IMAD.MOV.U32 R0, RZ, RZ, R14 ;  /* 0x000000ffff007224 */ /* 0x000fce00078e000e */
[----:B------:R-:W-:Y:S05]  /*27ed0*/  WARPSYNC.COLLECTIVE R15, `(.L_x_8239) ;  /* 0x000000000f087348 */ /* 0x000fea0003c00000 */
[----:B------:R0:W1:Y:S02]  /*27ee0*/  SHFL.IDX P6, R14, R13, R12, R11 ;  /* 0x0000000c0d0e7389 */ /* 0x00006400000c000b */
[----:B01----:R-:W-:Y:S01]  /*27ef0*/  ENDCOLLECTIVE ;  /* 0x000000000000791b */ /* 0x003fe20003800000 */
.L_x_8239:
[----:B------:R-:W-:Y:S01]  /*27f00*/  IMAD.MOV.U32 R13, RZ, RZ, R33 ;  /* 0x000000ffff0d7224 */ /* 0x000fe200078e0021 */
[----:B------:R-:W-:-:S07]  /*27f10*/  MOV R32, R14 ;  /* 0x0000000e00207202 */ /* 0x000fce0000000f00 */
[----:B------:R-:W-:Y:S05]  /*27f20*/  WARPSYNC.COLLECTIVE R15, `(.L_x_8240) ;  /* 0x000000000f087348 */ /* 0x000fea0003c00000 */
[----:B------:R0:W1:Y:S02]  /*27f30*/  SHFL.IDX P6, R14, R13, R12, R11 ;  /* 0x0000000c0d0e7389 */ /* 0x00006400000c000b */
[----:B01----:R-:W-:Y:S01]  /*27f40*/  ENDCOLLECTIVE ;  /* 0x000000000000791b */ /* 0x003fe20003800000 */
.L_x_8240:
[----:B------:R-:W-:Y:S02]  /*27f50*/  IMAD.MOV.U32 R13, RZ, RZ, R34 ;  /* 0x000000ffff0d7224 */ /* 0x000fe400078e0022 */
[----:B------:R-:W-:-:S07]  /*27f60*/  IMAD.MOV.U32 R33, RZ, RZ, R14 ;  /* 0x000000ffff217224 */ /* 0x000fce00078e000e */
[----:B------:R-:W-:Y:S05]  /*27f70*/  WARPSYNC.COLLECTIVE R15, `(.L_x_8241) ;  /* 0x000000000f087348 */ /* 0x000fea0003c00000 */
[----:B------:R0:W1:Y:S02]  /*27f80*/  SHFL.IDX P6, R14, R13, R12, R11 ;  /* 0x0000000c0d0e7389 */ /* 0x00006400000c000b */
[----:B01----:R-:W-:Y:S01]  /*27f90*/  ENDCOLLECTIVE ;  /* 0x000000000000791b */ /* 0x003fe20003800000 */
.L_x_8241:
[----:B------:R-:W-:-:S05]  /*27fa0*/  IMAD.MOV.U32 R11, RZ, RZ, R43 ;  /* 0x000000ffff0b7224 */ /* 0x000fca00078e002b */
[----:B------:R-:W-:Y:S01]  /*27fb0*/  PRMT R63, R10, 0x5410, R11 ;  /* 0x000054100a3f7816 */ /* 0x000fe2000000000b */
[----:B------:R-:W-:Y:S01]  /*27fc0*/  IMAD.MOV.U32 R34, RZ, RZ, R14 ;  /* 0x000000ffff227224 */ /* 0x000fe200078e000e */
[----:B------:R-:W-:Y:S06]  /*27fd0*/  BRA `(.L_x_8242) ;  /* 0xfffffe4c00647947 */ /* 0x000fec000383ffff */
.L_x_7899:
[----:B0-----:R0:W1:Y:S02]  /*27fe0*/  SYNCS.PHASECHK.TRANS64.TRYWAIT P4, [R2+URZ+0x28800], R29 ;  /* 0x0288001d020075a7 */ /* 0x001064000808017f */
[----:B-1----:R-:W-:Y:S05]  /*27ff0*/  @!P4 NANOSLEEP.SYNCS 0x989680 ;  /* 0x009896800000c95d */ /* 0x002fea0003900000 */
[----:B------:R-:W1:Y:S02]  /*28000*/  @!P4 SYNCS.PHASECHK.TRANS64 P4, [R2+URZ+0x28800], R29 ;  /* 0x0288001d0200c5a7 */ /* 0x000e64000808007f */
[----:B-1----:R-:W-:Y:S05]  /*28010*/  @!P4 BRA `(.L_x_7899) ;  /* 0xfffffffc00f0c947 */ /* 0x002fea000383ffff */
[----:B------:R-:W-:Y:S05]  /*28020*/  BRA `(.L_x_8243) ;  /* 0xfffffe4c00fc7947 */ /* 0x000fea000383ffff */
.L_x_7909:
[----:B-1----:R1:W2:Y:S02]  /*28030*/  SYNCS.PHASECHK.TRANS64.TRYWAIT P2, [R3+URZ+0x28830], R0 ;  /* 0x02883000030075a7 */ /* 0x0022a4000804017f */
[----:B--2---:R-:W-:Y:S05]  /*28040*/  @!P2 NANOSLEEP.SYNCS 0x989680 ;  /* 0x009896800000a95d */ /* 0x004fea0003900000 */
[----:B------:R-:W2:Y:S02]  /*28050*/  @!P2 SYNCS.PHASECHK.TRANS64 P2, [R3+URZ+0x28830], R0 ;  /* 0x028830000300a5a7 */ /* 0x000ea4000804007f */
[----:B--2---:R-:W-:Y:S05]  /*28060*/  @!P2 BRA `(.L_x_7909) ;  /* 0xfffffffc00f0a947 */ /* 0x004fea000383ffff */
[----:B------:R-:W-:Y:S05]  /*28070*/  BRA `(.L_x_7908) ;  /* 0xfffffe6800787947 */ /* 0x000fea000383ffff */
.L_x_7927:
[----:B-1----:R1:W2:Y:S02]  /*28080*/  SYNCS.PHASECHK.TRANS64.TRYWAIT P5, [R11+URZ+0x28830], R6 ;  /* 0x028830060b0075a7 */ /* 0x0022a400080a017f */
[----:B--2---:R-:W-:Y:S05]  /*28090*/  @!P5 NANOSLEEP.SYNCS 0x989680 ;  /* 0x009896800000d95d */ /* 0x004fea0003900000 */
[----:B------:R-:W2:Y:S02]  /*280a0*/  @!P5 SYNCS.PHASECHK.TRANS64 P5, [R11+URZ+0x28830], R6 ;  /* 0x028830060b00d5a7 */ /* 0x000ea400080a007f */
[----:B--2---:R-:W-:Y:S05]  /*280b0*/  @!P5 BRA `(.L_x_7927) ;  /* 0xfffffffc00f0d947 */ /* 0x004fea000383ffff */
[----:B------:R-:W-:Y:S05]  /*280c0*/  BRA `(.L_x_7926) ;  /* 0xfffffe9c004c7947 */ /* 0x000fea000383ffff */
.L_x_7931:
[----:B-1----:R1:W2:Y:S02]  /*280d0*/  SYNCS.PHASECHK.TRANS64.TRYWAIT P4, [R10+URZ+0x28850], R6 ;  /* 0x028850060a0075a7 */ /* 0x0022a4000808017f */
[----:B--2---:R-:W-:Y:S05]  /*280e0*/  @!P4 NANOSLEEP.SYNCS 0x989680 ;  /* 0x009896800000c95d */ /* 0x004fea0003900000 */
[----:B------:R-:W2:Y:S02]  /*280f0*/  @!P4 SYNCS.PHASECHK.TRANS64 P4, [R10+URZ+0x28850], R6 ;  /* 0x028850060a00c5a7 */ /* 0x000ea4000808007f */
[----:B--2---:R-:W-:Y:S05]  /*28100*/  @!P4 BRA `(.L_x_7931) ;  /* 0xfffffffc00f0c947 */ /* 0x004fea000383ffff */
[----:B------:R-:W-:Y:S05]  /*28110*/  BRA `(.L_x_7928) ;  /* 0xfffffea0004c7947 */ /* 0x000fea000383ffff */
.L_x_7950:
[----:B-1----:R1:W2:Y:S02]  /*28120*/  SYNCS.PHASECHK.TRANS64.TRYWAIT P3, [R0+URZ+0x28830], R11 ;  /* 0x0288300b000075a7 */ /* 0x0022a4000806017f */
[----:B--2---:R-:W-:Y:S05]  /*28130*/  @!P3 NANOSLEEP.SYNCS 0x989680 ;  /* 0x009896800000b95d */ /* 0x004fea0003900000 */
[----:B------:R-:W2:Y:S02]  /*28140*/  @!P3 SYNCS.PHASECHK.TRANS64 P3, [R0+URZ+0x28830], R11 ;  /* 0x0288300b0000b5a7 */ /* 0x000ea4000806007f */
[----:B--2---:R-:W-:Y:S05]  /*28150*/  @!P3 BRA `(.L_x_7950) ;  /* 0xfffffffc00f0b947 */ /* 0x004fea000383ffff */
[----:B------:R-:W-:Y:S05]  /*28160*/  BRA `(.L_x_7949) ;  /* 0xfffffed000587947 */ /* 0x000fea000383ffff */
.L_x_7954:
[----:B-1----:R1:W2:Y:S02]  /*28170*/  SYNCS.PHASECHK.TRANS64.TRYWAIT P2, [R8+URZ+0x28850], R0 ;  /* 0x02885000080075a7 */ /* 0x0022a4000804017f */
[----:B--2---:R-:W-:Y:S05]  /*28180*/  @!P2 NANOSLEEP.SYNCS 0x989680 ;  /* 0x009896800000a95d */ /* 0x004fea0003900000 */
[----:B------:R-:W2:Y:S02]  /*28190*/  @!P2 SYNCS.PHASECHK.TRANS64 P2, [R8+URZ+0x28850], R0 ;  /* 0x028850000800a5a7 */ /* 0x000ea4000804007f */
[----:B--2---:R-:W-:Y:S05]  /*281a0*/  @!P2 BRA `(.L_x_7954) ;  /* 0xfffffffc00f0a947 */ /* 0x004fea000383ffff */
[----:B------:R-:W-:Y:S05]  /*281b0*/  BRA `(.L_x_7951) ;  /* 0xfffffed400587947 */ /* 0x000fea000383ffff */
.L_x_7961:
[----:B-1----:R1:W2:Y:S02]  /*281c0*/  SYNCS.PHASECHK.TRANS64.TRYWAIT P3, [R0+URZ+0x28830], R11 ;  /* 0x0288300b000075a7 */ /* 0x0022a4000806017f */
[----:B--2---:R-:W-:Y:S05]  /*281d0*/  @!P3 NANOSLEEP.SYNCS 0x989680 ;  /* 0x009896800000b95d */ /* 0x004fea0003900000 */
[----:B------:R-:W2:Y:S02]  /*281e0*/  @!P3 SYNCS.PHASECHK.TRANS64 P3, [R0+URZ+0x28830], R11 ;  /* 0x0288300b0000b5a7 */ /* 0x000ea4000806007f */
[----:B--2---:R-:W-:Y:S05]  /*281f0*/  @!P3 BRA `(.L_x_7961) ;  /* 0xfffffffc00f0b947 */ /* 0x004fea000383ffff */
[----:B------:R-:W-:Y:S05]  /*28200*/  BRA `(.L_x_7960) ;  /* 0xfffffef000ac7947 */ /* 0x000fea000383ffff */
.L_x_7965:
[----:B-1----:R1:W2:Y:S02]  /*28210*/  SYNCS.PHASECHK.TRANS64.TRYWAIT P2, [R8+URZ+0x28850], R0 ;  /* 0x02885000080075a7 */ /* 0x0022a4000804017f */
[----:B--2---:R-:W-:Y:S05]  /*28220*/  @!P2 NANOSLEEP.SYNCS 0x989680 ;  /* 0x009896800000a95d */ /* 0x004fea0003900000 */
[----:B------:R-:W2:Y:S02]  /*28230*/  @!P2 SYNCS.PHASECHK.TRANS64 P2, [R8+URZ+0x28850], R0 ;  /* 0x028850000800a5a7 */ /* 0x000ea4000804007f */
[----:B--2---:R-:W-:Y:S05]  /*28240*/  @!P2 BRA `(.L_x_7965) ;  /* 0xfffffffc00f0a947 */ /* 0x004fea000383ffff */
[----:B------:R-:W-:Y:S05]  /*28250*/  BRA `(.L_x_7962) ;  /* 0xfffffef400ac7947 */ /* 0x000fea000383ffff */
.L_x_7978:
[----:B-1----:R1:W2:Y:S02]  /*28260*/  SYNCS.PHASECHK.TRANS64.TRYWAIT P0, [R10+URZ+0x28850], R3 ;  /* 0x028850030a0075a7 */ /* 0x0022a4000800017f */
[----:B--2---:R-:W-:Y:S05]  /*28270*/  @!P0 NANOSLEEP.SYNCS 0x989680 ;  /* 0x009896800000895d */ /* 0x004fea0003900000 */
[----:B------:R-:W2:Y:S02]  /*28280*/  @!P0 SYNCS.PHASECHK.TRANS64 P0, [R10+URZ+0x28850], R3 ;  /* 0x028850030a0085a7 */ /* 0x000ea4000800007f */
[----:B--2---:R-:W-:Y:S05]  /*28290*/  @!P0 BRA `(.L_x_7978) ;  /* 0xfffffffc00f08947 */ /* 0x004fea000383ffff */
[----:B------:R-:W-:Y:S05]  /*282a0*/  BRA `(.L_x_7977) ;  /* 0xffffff2000f47947 */ /* 0x000fea000383ffff */
.L_x_7983:
[----:B------:R-:W-:Y:S02]  /*282b0*/  IMAD.MOV.U32 R13, RZ, RZ, R8 ;  /* 0x000000ffff0d7224 */ /* 0x000fe400078e0008 */
[----:B------:R-:W-:Y:S02]  /*282c0*/  IMAD.MOV.U32 R12, RZ, RZ, RZ ;  /* 0x000000ffff0c7224 */ /* 0x000fe400078e00ff */
[----:B------:R-:W-:Y:S02]  /*282d0*/  IMAD.MOV.U32 R11, RZ, RZ, 0x181f ;  /* 0x0000181fff0b7424 */ /* 0x000fe400078e00ff */
[----:B------:R-:W-:-:S07]  /*282e0*/  IMAD.MOV.U32 R15, RZ, RZ, -0x1 ;  /* 0xffffffffff0f7424 */ /* 0x000fce00078e00ff */
[----:B-----5:R-:W-:Y:S05]  /*282f0*/  WARPSYNC.COLLECTIVE R15, `(.L_x_8244) ;  /* 0x000000000f087348 */ /* 0x020fea0003c00000 */
[----:B------:R0:W1:Y:S02]  /*28300*/  SHFL.IDX P6, R14, R13, R12, R11 ;  /* 0x0000000c0d0e7389 */ /* 0x00006400000c000b */
[----:B01---5:R-:W-:Y:S01]  /*28310*/  ENDCOLLECTIVE ;  /* 0x000000000000791b */ /* 0x023fe20003800000 */
.L_x_8244:
[----:B------:R-:W-:Y:S02]  /*28320*/  IMAD.MOV.U32 R13, RZ, RZ, R0 ;  /* 0x000000ffff0d7224 */ /* 0x000fe400078e0000 */
[----:B------:R-:W-:-:S07]  /*28330*/  IMAD.MOV.U32 R3, RZ, RZ, R14 ;  /* 0x000000ffff037224 */ /* 0x000fce00078e000e */
[----:B------:R-:W-:Y:S05]  /*28340*/  WARPSYNC.COLLECTIVE R15, `(.L_x_8245) ;  /* 0x000000000f087348 */ /* 0x000fea0003c00000 */
[----:B------:R0:W1:Y:S02]  /*28350*/  SHFL.IDX P6, R14, R13, R12, R11 ;  /* 0x0000000c0d0e7389 */ /* 0x00006400000c000b */
[----:B01----:R-:W-:Y:S01]  /*28360*/  ENDCOLLECTIVE ;  /* 0x000000000000791b */ /* 0x003fe20003800000 */
.L_x_8245:
[----:B------:R-:W-:Y:S05]  /*28370*/  BRA `(.L_x_8246) ;  /* 0xffffff3c00c47947 */ /* 0x000fea000383ffff */
.L_x_7986:
[----:B------:R-:W-:Y:S01]  /*28380*/  BSSY B1, `(.L_x_8247) ;  /* 0x0000008000017945 */ /* 0x000fe20003800000 */
[----:B------:R-:W-:Y:S02]  /*28390*/  IMAD.MOV.U32 R13, RZ, RZ, R8 ;  /* 0x000000ffff0d7224 */ /* 0x000fe400078e0008 */
[----:B------:R-:W-:Y:S02]  /*283a0*/  IMAD.MOV.U32 R12, RZ, RZ, 0x1 ;  /* 0x00000001ff0c7424 */ /* 0x000fe400078e00ff */
[----:B---3--:R-:W-:Y:S02]  /*283b0*/  IMAD.MOV.U32 R11, RZ, RZ, 0x181f ;  /* 0x0000181fff0b7424 */ /* 0x008fe400078e00ff */
[----:B------:R-:W-:-:S07]  /*283c0*/  IMAD.MOV.U32 R15, RZ, RZ, -0x1 ;  /* 0xffffffffff0f7424 */ /* 0x000fce00078e00ff */
[----:B012--5:R-:W-:Y:S05]  /*283d0*/  WARPSYNC.COLLECTIVE R15, `(.L_x_8248) ;  /* 0x000000000f087348 */ /* 0x027fea0003c00000 */
[----:B--2---:R2:W3:Y:S02]  /*283e0*/  SHFL.IDX P6, R14, R13, R12, R11 ;  /* 0x0000000c0d0e7389 */ /* 0x0044e400000c000b */
[----:B0123-5:R-:W-:Y:S01]  /*283f0*/  ENDCOLLECTIVE ;  /* 0x000000000000791b */ /* 0x02ffe20003800000 */
.L_x_8248:
[----:B------:R-:W-:Y:S05]  /*28400*/  BSYNC B1 ;  /* 0x0000000000017941 */ /* 0x000fea0003800000 */
.L_x_8247:
        /* <DEDUP_REMOVED lines=8> */
.L_x_8249:
[----:B------:R-:W-:Y:S05]  /*28490*/  BRA `(.L_x_8250) ;  /* 0xffffff3c00c07947 */ /* 0x000fea000383ffff */
.L_x_7989:
[----:B------:R-:W-:Y:S01]  /*284a0*/  BSSY B1, `(.L_x_8251) ;  /* 0x0000008000017945 */ /* 0x000fe20003800000 */
[----:B------:R-:W-:Y:S01]  /*284b0*/  IMAD.MOV.U32 R13, RZ, RZ, R8 ;  /* 0x000000ffff0d7224 */ /* 0x000fe200078e0008 */
[----:B---3--:R-:W-:Y:S01]  /*284c0*/  MOV R15, 0xffffffff ;  /* 0xffffffff000f7802 */ /* 0x008fe20000000f00 */
[----:B------:R-:W-:Y:S02]  /*284d0*/  IMAD.MOV.U32 R12, RZ, RZ, 0x2 ;  /* 0x00000002ff0c7424 */ /* 0x000fe400078e00ff */
[----:B------:R-:W-:-:S07]  /*284e0*/  IMAD.MOV.U32 R11, RZ, RZ, 0x181f ;  /* 0x0000181fff0b7424 */ /* 0x000fce00078e00ff */
[----:B012-4-:R-:W-:Y:S05]  /*284f0*/  WARPSYNC.COLLECTIVE R15, `(.L_x_8252) ;  /* 0x000000000f087348 */ /* 0x017fea0003c00000 */
[----:B--2---:R2:W3:Y:S02]  /*28500*/  SHFL.IDX P6, R14, R13, R12, R11 ;  /* 0x0000000c0d0e7389 */ /* 0x0044e400000c000b */
[----:B01234-:R-:W-:Y:S01]  /*28510*/  ENDCOLLECTIVE ;  /* 0x000000000000791b */ /* 0x01ffe20003800000 */
.L_x_8252:
[----:B------:R-:W-:Y:S05]  /*28520*/  BSYNC B1 ;  /* 0x0000000000017941 */ /* 0x000fea0003800000 */
.L_x_8251:
        /* <DEDUP_REMOVED lines=8> */
.L_x_8253:
[----:B------:R-:W-:Y:S05]  /*285b0*/  BRA `(.L_x_8254) ;  /* 0xffffff3c00c07947 */ /* 0x000fea000383ffff */
.L_x_7992:
        /* <DEDUP_REMOVED lines=8> */
.L_x_8256:
[----:B------:R-:W-:Y:S05]  /*28640*/  BSYNC B1 ;  /* 0x0000000000017941 */ /* 0x000fea0003800000 */
.L_x_8255:
        /* <DEDUP_REMOVED lines=8> */
.L_x_8257:
[----:B------:R-:W-:Y:S05]  /*286d0*/  BRA `(.L_x_8258) ;  /* 0xffffff3c00c07947 */ /* 0x000fea000383ffff */
.L_x_7994:
[----:B------:R-:W-:Y:S02]  /*286e0*/  IMAD.MOV.U32 R13, RZ, RZ, R4 ;  /* 0x000000ffff0d7224 */ /* 0x000fe400078e0004 */
[----:B------:R-:W-:Y:S02]  /*286f0*/  IMAD.MOV.U32 R12, RZ, RZ, RZ ;  /* 0x000000ffff0c7224 */ /* 0x000fe400078e00ff */
[----:B------:R-:W-:Y:S02]  /*28700*/  IMAD.MOV.U32 R11, RZ, RZ, 0x1c1f ;  /* 0x00001c1fff0b7424 */ /* 0x000fe400078e00ff */
[----:B------:R-:W-:-:S07]  /*28710*/  IMAD.MOV.U32 R15, RZ, RZ, -0x1 ;  /* 0xffffffffff0f7424 */ /* 0x000fce00078e00ff */
[----:B------:R-:W-:Y:S05]  /*28720*/  WARPSYNC.COLLECTIVE R15, `(.L_x_8259) ;  /* 0x000000000f087348 */ /* 0x000fea0003c00000 */
[----:B------:R0:W1:Y:S02]  /*28730*/  SHFL.IDX P6, R14, R13, R12, R11 ;  /* 0x0000000c0d0e7389 */ /* 0x00006400000c000b */
[----:B01----:R-:W-:Y:S01]  /*28740*/  ENDCOLLECTIVE ;  /* 0x000000000000791b */ /* 0x003fe20003800000 */
.L_x_8259:
[----:B------:R-:W-:Y:S02]  /*28750*/  IMAD.MOV.U32 R13, RZ, RZ, R3 ;  /* 0x000000ffff0d7224 */ /* 0x000fe400078e0003 */
[----:B------:R-:W-:-:S07]  /*28760*/  IMAD.MOV.U32 R0, RZ, RZ, R14 ;  /* 0x000000ffff007224 */ /* 0x000fce00078e000e */
[----:B------:R-:W-:Y:S05]  /*28770*/  WARPSYNC.COLLECTIVE R15, `(.L_x_8260) ;  /* 0x000000000f087348 */ /* 0x000fea0003c00000 */
[----:B------:R0:W1:Y:S02]  /*28780*/  SHFL.IDX P6, R14, R13, R12, R11 ;  /* 0x0000000c0d0e7389 */ /* 0x00006400000c000b */
[----:B01----:R-:W-:Y:S01]  /*28790*/  ENDCOLLECTIVE ;  /* 0x000000000000791b */ /* 0x003fe20003800000 */
.L_x_8260:
[----:B------:R-:W-:Y:S05]  /*287a0*/  BRA `(.L_x_8261) ;  /* 0xffffff40007c7947 */ /* 0x000fea000383ffff */
.L_x_7997:
[----:B------:R-:W-:Y:S01]  /*287b0*/  BSSY B1, `(.L_x_8262) ;  /* 0x0000008000017945 */ /* 0x000fe20003800000 */
[----:B0-----:R-:W-:Y:S02]  /*287c0*/  IMAD.MOV.U32 R13, RZ, RZ, R4 ;  /* 0x000000ffff0d7224 */ /* 0x001fe400078e0004 */
[----:B------:R-:W-:Y:S02]  /*287d0*/  IMAD.MOV.U32 R12, RZ, RZ, 0x1 ;  /* 0x00000001ff0c7424 */ /* 0x000fe400078e00ff */
[----:B------:R-:W-:Y:S02]  /*287e0*/  IMAD.MOV.U32 R11, RZ, RZ, 0x1c1f ;  /* 0x00001c1fff0b7424 */ /* 0x000fe400078e00ff */
[----:B------:R-:W-:-:S07]  /*287f0*/  IMAD.MOV.U32 R15, RZ, RZ, -0x1 ;  /* 0xffffffffff0f7424 */ /* 0x000fce00078e00ff */
[----:B-12---:R-:W-:Y:S05]  /*28800*/  WARPSYNC.COLLECTIVE R15, `(.L_x_8263) ;  /* 0x000000000f087348 */ /* 0x006fea0003c00000 */
[----:B--2---:R0:W2:Y:S02]  /*28810*/  SHFL.IDX P6, R14, R13, R12, R11 ;  /* 0x0000000c0d0e7389 */ /* 0x0040a400000c000b */
[----:B012---:R-:W-:Y:S01]  /*28820*/  ENDCOLLECTIVE ;  /* 0x000000000000791b */ /* 0x007fe20003800000 */
.L_x_8263:
[----:B------:R-:W-:Y:S05]  /*28830*/  BSYNC B1 ;  /* 0x0000000000017941 */ /* 0x000fea0003800000 */
.L_x_8262:
        /* <DEDUP_REMOVED lines=8> */
.L_x_8264:
[----:B------:R-:W-:Y:S05]  /*288c0*/  BRA `(.L_x_8265) ;  /* 0xffffff4400887947 */ /* 0x000fea000383ffff */
.L_x_8001:
[----:B------:R-:W-:Y:S01]  /*288d0*/  IMAD.MOV.U32 R13, RZ, RZ, R4 ;  /* 0x000000ffff0d7224 */ /* 0x000fe200078e0004 */
[----:B------:R-:W-:Y:S01]  /*288e0*/  MOV R15, 0xffffffff ;  /* 0xffffffff000f7802 */ /* 0x000fe20000000f00 */
[----:B------:R-:W-:Y:S02]  /*288f0*/  IMAD.MOV.U32 R12, RZ, RZ, RZ ;  /* 0x000000ffff0c7224 */ /* 0x000fe400078e00ff */
[----:B------:R-:W-:-:S07]  /*28900*/  IMAD.MOV.U32 R11, RZ, RZ, 0x181f ;  /* 0x0000181fff0b7424 */ /* 0x000fce00078e00ff */
[----:B01----:R-:W-:Y:S05]  /*28910*/  WARPSYNC.COLLECTIVE R15, `(.L_x_8266) ;  /* 0x000000000f087348 */ /* 0x003fea0003c00000 */
[----:B------:R2:W3:Y:S02]  /*28920*/  SHFL.IDX P6, R14, R13, R12, R11 ;  /* 0x0000000c0d0e7389 */ /* 0x0004e400000c000b */
[----:B0123--:R-:W-:Y:S01]  /*28930*/  ENDCOLLECTIVE ;  /* 0x000000000000791b */ /* 0x00ffe20003800000 */
.L_x_8266:
[----:B------:R-:W-:Y:S02]  /*28940*/  IMAD.MOV.U32 R13, RZ, RZ, R0 ;  /* 0x000000ffff0d7224 */ /* 0x000fe400078e0000 */
[----:B------:R-:W-:-:S07]  /*28950*/  IMAD.MOV.U32 R3, RZ, RZ, R14 ;  /* 0x000000ffff037224 */ /* 0x000fce00078e000e */
[----:B------:R-:W-:Y:S05]  /*28960*/  WARPSYNC.COLLECTIVE R15, `(.L_x_8267) ;  /* 0x000000000f087348 */ /* 0x000fea0003c00000 */
[----:B------:R0:W1:Y:S02]  /*28970*/  SHFL.IDX P6, R14, R13, R12, R11 ;  /* 0x0000000c0d0e7389 */ /* 0x00006400000c000b */
[----:B01----:R-:W-:Y:S01]  /*28980*/  ENDCOLLECTIVE ;  /* 0x000000000000791b */ /* 0x003fe20003800000 */
.L_x_8267:
[----:B------:R-:W-:Y:S05]  /*28990*/  BRA `(.L_x_8268) ;  /* 0xffffff5000947947 */ /* 0x000fea000383ffff */
.L_x_8004:
[----:B------:R-:W-:Y:S01]  /*289a0*/  BSSY B1, `(.L_x_8269) ;  /* 0x0000008000017945 */ /* 0x000fe20003800000 */
[----:B------:R-:W-:Y:S02]  /*289b0*/  IMAD.MOV.U32 R13, RZ, RZ, R4 ;  /* 0x000000ffff0d7224 */ /* 0x000fe400078e0004 */
[----:B------:R-:W-:Y:S02]  /*289c0*/  IMAD.MOV.U32 R12, RZ, RZ, 0x1 ;  /* 0x00000001ff0c7424 */ /* 0x000fe400078e00ff */
[----:B------:R-:W-:Y:S02]  /*289d0*/  IMAD.MOV.U32 R11, RZ, RZ, 0x181f ;  /* 0x0000181fff0b7424 */ /* 0x000fe400078e00ff */
[----:B---3--:R-:W-:-:S07]  /*289e0*/  IMAD.MOV.U32 R15, RZ, RZ, -0x1 ;  /* 0xffffffffff0f7424 */ /* 0x008fce00078e00ff */
[----:B012-4-:R-:W-:Y:S05]  /*289f0*/  WARPSYNC.COLLECTIVE R15, `(.L_x_8270) ;  /* 0x000000000f087348 */ /* 0x017fea0003c00000 */
[----:B----4-:R3:W4:Y:S02]  /*28a00*/  SHFL.IDX P6, R14, R13, R12, R11 ;  /* 0x0000000c0d0e7389 */ /* 0x01072400000c000b */
[----:B01234-:R-:W-:Y:S01]  /*28a10*/  ENDCOLLECTIVE ;  /* 0x000000000000791b */ /* 0x01ffe20003800000 */
.L_x_8270:
[----:B------:R-:W-:Y:S05]  /*28a20*/  BSYNC B1 ;  /* 0x0000000000017941 */ /* 0x000fea0003800000 */
.L_x_8269:
        /* <DEDUP_REMOVED lines=8> */
.L_x_8271:
[----:B------:R-:W-:Y:S05]  /*28ab0*/  BRA `(.L_x_8272) ;  /* 0xffffff5000947947 */ /* 0x000fea000383ffff */
.L_x_8007:
[----:B------:R-:W-:Y:S01]  /*28ac0*/  BSSY B1, `(.L_x_8273) ;  /* 0x0000008000017945 */ /* 0x000fe20003800000 */
[----:B------:R-:W-:Y:S02]  /*28ad0*/  IMAD.MOV.U32 R13, RZ, RZ, R4 ;  /* 0x000000ffff0d7224 */ /* 0x000fe400078e0004 */
[----:B------:R-:W-:Y:S02]  /*28ae0*/  IMAD.MOV.U32 R12, RZ, RZ, 0x2 ;  /* 0x00000002ff0c7424 */ /* 0x000fe400078e00ff */
[----:B------:R-:W-:Y:S02]  /*28af0*/  IMAD.MOV.U32 R11, RZ, RZ, 0x181f ;  /* 0x0000181fff0b7424 */ /* 0x000fe400078e00ff */
[----:B0-----:R-:W-:-:S07]  /*28b00*/  IMAD.MOV.U32 R15, RZ, RZ, -0x1 ;  /* 0xffffffffff0f7424 */ /* 0x001fce00078e00ff */
[----:B-1234-:R-:W-:Y:S05]  /*28b10*/  WARPSYNC.COLLECTIVE R15, `(.L_x_8274) ;  /* 0x000000000f087348 */ /* 0x01efea0003c00000 */
[----:B----4-:R0:W4:Y:S02]  /*28b20*/  SHFL.IDX P6, R14, R13, R12, R11 ;  /* 0x0000000c0d0e7389 */ /* 0x01012400000c000b */
[----:B01234-:R-:W-:Y:S01]  /*28b30*/  ENDCOLLECTIVE ;  /* 0x000000000000791b */ /* 0x01ffe20003800000 */
.L_x_8274:
[----:B------:R-:W-:Y:S05]  /*28b40*/  BSYNC B1 ;  /* 0x0000000000017941 */ /* 0x000fea0003800000 */
.L_x_8273:
        /* <DEDUP_REMOVED lines=8> */
.L_x_8275:
[----:B------:R-:W-:Y:S05]  /*28bd0*/  BRA `(.L_x_8276) ;  /* 0xffffff5000947947 */ /* 0x000fea000383ffff */
.L_x_8010:
[----:B------:R-:W-:Y:S01]  /*28be0*/  BSSY B1, `(.L_x_8277) ;  /* 0x0000008000017945 */ /* 0x000fe20003800000 */
[----:B------:R-:W-:Y:S02]  /*28bf0*/  IMAD.MOV.U32 R13, RZ, RZ, R4 ;  /* 0x000000ffff0d7224 */ /* 0x000fe400078e0004 */
[----:B------:R-:W-:Y:S02]  /*28c00*/  IMAD.MOV.U32 R12, RZ, RZ, 0x3 ;  /* 0x00000003ff0c7424 */ /* 0x000fe400078e00ff */
[----:B------:R-:W-:Y:S02]  /*28c10*/  IMAD.MOV.U32 R11, RZ, RZ, 0x181f ;  /* 0x0000181fff0b7424 */ /* 0x000fe400078e00ff */
[----:B0-----:R-:W-:-:S07]  /*28c20*/  IMAD.MOV.U32 R15, RZ, RZ, -0x1 ;  /* 0xffffffffff0f7424 */ /* 0x001fce00078e00ff */
[----:B-1234-:R-:W-:Y:S05]  /*28c30*/  WARPSYNC.COLLECTIVE R15, `(.L_x_8278) ;  /* 0x000000000f087348 */ /* 0x01efea0003c00000 */
[----:B------:R0:W0:Y:S02]  /*28c40*/  SHFL.IDX P6, R14, R13, R12, R11 ;  /* 0x0000000c0d0e7389 */ /* 0x00002400000c000b */
[----:B01234-:R-:W-:Y:S01]  /*28c50*/  ENDCOLLECTIVE ;  /* 0x000000000000791b */ /* 0x01ffe20003800000 */
.L_x_8278:
[----:B------:R-:W-:Y:S05]  /*28c60*/  BSYNC B1 ;  /* 0x0000000000017941 */ /* 0x000fea0003800000 */
.L_x_8277:
        /* <DEDUP_REMOVED lines=8> */
.L_x_8279:
[----:B------:R-:W-:Y:S05]  /*28cf0*/  BRA `(.L_x_8280) ;  /* 0xffffff5000947947 */ /* 0x000fea000383ffff */
.L_x_8037:
        /* <DEDUP_REMOVED lines=11> */
.L_x_8282:
[----:B------:R-:W-:Y:S05]  /*28db0*/  BSYNC B1 ;  /* 0x0000000000017941 */ /* 0x000fea0003800000 */
.L_x_8281:
[----:B------:R-:W-:Y:S05]  /*28dc0*/  BRA `(.L_x_8283) ;  /* 0xffffff7000c87947 */ /* 0x000fea000383ffff */
.L_x_8039:
[----:B------:R-:W-:Y:S01]  /*28dd0*/  BSSY B1, `(.L_x_8284) ;  /* 0x0000006000017945 */ /* 0x000fe20003800000 */
[----:B0-----:R-:W-:-:S07]  /*28de0*/  IMAD.MOV.U32 R15, RZ, RZ, -0x1 ;  /* 0xffffffffff0f7424 */ /* 0x001fce00078e00ff */
[----:B-1----:R-:W-:Y:S05]  /*28df0*/  WARPSYNC.COLLECTIVE R15, `(.L_x_8285) ;  /* 0x000000000f0c7348 */ /* 0x002fea0003c00000 */
[----:B------:R-:W-:Y:S02]  /*28e00*/  ELECT P6, UR62, PT ;  /* 0x00000000003e782f */ /* 0x000fe400038c0000 */
[----:B------:R-:W-:Y:S01]  /*28e10*/  MOV R14, UR62 ;  /* 0x0000003e000e7c02 */ /* 0x000fe20008000f00 */
[----:B-1----:R-:W-:Y:S10]  /*28e20*/  ENDCOLLECTIVE ;  /* 0x000000000000791b */ /* 0x002ff40003800000 */
.L_x_8285:
[----:B------:R-:W-:Y:S05]  /*28e30*/  BSYNC B1 ;  /* 0x0000000000017941 */ /* 0x000fea0003800000 */
.L_x_8284:
[----:B------:R-:W-:Y:S01]  /*28e40*/  PLOP3.LUT P1, PT, P6, PT, PT, 0x80, 0x0 ;  /* 0x000000000000781c */ /* 0x000fe2000372f070 */
[----:B------:R-:W-:-:S12]  /*28e50*/  BRA `(.L_x_8038) ;  /* 0xffffff7000bc7947 */ /* 0x000fd8000383ffff */
.L_x_8041:
[----:B-1----:R1:W2:Y:S02]  /*28e60*/  SYNCS.PHASECHK.TRANS64.TRYWAIT P0, [R18+URZ+0x28820], R4 ;  /* 0x02882004120075a7 */ /* 0x0022a4000800017f */
[----:B--2---:R-:W-:Y:S05]  /*28e70*/  @!P0 NANOSLEEP.SYNCS 0x989680 ;  /* 0x009896800000895d */ /* 0x004fea0003900000 */
[----:B------:R-:W2:Y:S02]  /*28e80*/  @!P0 SYNCS.PHASECHK.TRANS64 P0, [R18+URZ+0x28820], R4 ;  /* 0x02882004120085a7 */ /* 0x000ea4000800007f */
[----:B--2---:R-:W-:Y:S05]  /*28e90*/  @!P0 BRA `(.L_x_8041) ;  /* 0xfffffffc00f08947 */ /* 0x004fea000383ffff */
[----:B------:R-:W-:Y:S05]  /*28ea0*/  BRA `(.L_x_8286) ;  /* 0xffffff7000cc7947 */ /* 0x000fea000383ffff */
.L_x_8045:
[----:B--2---:R2:W3:Y:S02]  /*28eb0*/  SYNCS.PHASECHK.TRANS64.TRYWAIT P0, [R6+URZ+0x288a0], R10 ;  /* 0x0288a00a060075a7 */ /* 0x0044e4000800017f */
[----:B---3--:R-:W-:Y:S05]  /*28ec0*/  @!P0 NANOSLEEP.SYNCS 0x989680 ;  /* 0x009896800000895d */ /* 0x008fea0003900000 */
[----:B------:R-:W3:Y:S02]  /*28ed0*/  @!P0 SYNCS.PHASECHK.TRANS64 P0, [R6+URZ+0x288a0], R10 ;  /* 0x0288a00a060085a7 */ /* 0x000ee4000800007f */
[----:B---3--:R-:W-:Y:S05]  /*28ee0*/  @!P0 BRA `(.L_x_8045) ;  /* 0xfffffffc00f08947 */ /* 0x008fea000383ffff */
[----:B------:R-:W-:Y:S05]  /*28ef0*/  BRA `(.L_x_8287) ;  /* 0xffffff7000ec7947 */ /* 0x000fea000383ffff */
.L_x_8051:
[----:B0-----:R0:W1:Y:S02]  /*28f00*/  SYNCS.PHASECHK.TRANS64.TRYWAIT P0, [R6+URZ+0x288c0], R10 ;  /* 0x0288c00a060075a7 */ /* 0x001064000800017f */
[----:B-1----:R-:W-:Y:S05]  /*28f10*/  @!P0 NANOSLEEP.SYNCS 0x989680 ;  /* 0x009896800000895d */ /* 0x002fea0003900000 */
[----:B------:R-:W1:Y:S02]  /*28f20*/  @!P0 SYNCS.PHASECHK.TRANS64 P0, [R6+URZ+0x288c0], R10 ;  /* 0x0288c00a060085a7 */ /* 0x000e64000800007f */
[----:B-1----:R-:W-:Y:S05]  /*28f30*/  @!P0 BRA `(.L_x_8051) ;  /* 0xfffffffc00f08947 */ /* 0x002fea000383ffff */
[----:B------:R-:W-:Y:S05]  /*28f40*/  BRA `(.L_x_8288) ;  /* 0xffffff7400ac7947 */ /* 0x000fea000383ffff */
.L_x_8059:
[----:B-1----:R1:W2:Y:S02]  /*28f50*/  SYNCS.PHASECHK.TRANS64.TRYWAIT P0, [R8+URZ+0x288a0], R7 ;  /* 0x0288a007080075a7 */ /* 0x0022a4000800017f */
[----:B--2---:R-:W-:Y:S05]  /*28f60*/  @!P0 NANOSLEEP.SYNCS 0x989680 ;  /* 0x009896800000895d */ /* 0x004fea0003900000 */
[----:B------:R-:W2:Y:S02]  /*28f70*/  @!P0 SYNCS.PHASECHK.TRANS64 P0, [R8+URZ+0x288a0], R7 ;  /* 0x0288a007080085a7 */ /* 0x000ea4000800007f */
[----:B--2---:R-:W-:Y:S05]  /*28f80*/  @!P0 BRA `(.L_x_8059) ;  /* 0xfffffffc00f08947 */ /* 0x004fea000383ffff */
[----:B------:R-:W-:Y:S05]  /*28f90*/  BRA `(.L_x_8289) ;  /* 0xffffff7800bc7947 */ /* 0x000fea000383ffff */
.L_x_8065:
[----:B--2---:R2:W3:Y:S02]  /*28fa0*/  SYNCS.PHASECHK.TRANS64.TRYWAIT P0, [R8+URZ+0x288c0], R7 ;  /* 0x0288c007080075a7 */ /* 0x0044e4000800017f */
[----:B---3--:R-:W-:Y:S05]  /*28fb0*/  @!P0 NANOSLEEP.SYNCS 0x989680 ;  /* 0x009896800000895d */ /* 0x008fea0003900000 */
[----:B------:R-:W3:Y:S02]  /*28fc0*/  @!P0 SYNCS.PHASECHK.TRANS64 P0, [R8+URZ+0x288c0], R7 ;  /* 0x0288c007080085a7 */ /* 0x000ee4000800007f */
[----:B---3--:R-:W-:Y:S05]  /*28fd0*/  @!P0 BRA `(.L_x_8065) ;  /* 0xfffffffc00f08947 */ /* 0x008fea000383ffff */
[----:B------:R-:W-:Y:S05]  /*28fe0*/  BRA `(.L_x_8290) ;  /* 0xffffff7c00747947 */ /* 0x000fea000383ffff */
.L_x_8089:
        /* <DEDUP_REMOVED lines=11> */
.L_x_8292:
[----:B------:R-:W-:Y:S05]  /*290a0*/  BSYNC B0 ;  /* 0x0000000000007941 */ /* 0x000fea0003800000 */
.L_x_8291:
[----:B------:R-:W-:Y:S05]  /*290b0*/  BRA `(.L_x_8293) ;  /* 0xffffff8c00847947 */ /* 0x000fea000383ffff */
.L_x_8091:
[----:B------:R-:W-:Y:S01]  /*290c0*/  BSSY B0, `(.L_x_8294) ;  /* 0x0000006000007945 */ /* 0x000fe20003800000 */
[----:B0-----:R-:W-:-:S07]  /*290d0*/  IMAD.MOV.U32 R15, RZ, RZ, -0x1 ;  /* 0xffffffffff0f7424 */ /* 0x001fce00078e00ff */
[----:B-1-3--:R-:W-:Y:S05]  /*290e0*/  WARPSYNC.COLLECTIVE R15, `(.L_x_8295) ;  /* 0x000000000f0c7348 */ /* 0x00afea0003c00000 */
[----:B------:R-:W-:Y:S02]  /*290f0*/  ELECT P6, UR62, PT ;  /* 0x00000000003e782f */ /* 0x000fe400038c0000 */
[----:B------:R-:W-:Y:S01]  /*29100*/  MOV R14, UR62 ;  /* 0x0000003e000e7c02 */ /* 0x000fe20008000f00 */
[----:B-1-3--:R-:W-:Y:S10]  /*29110*/  ENDCOLLECTIVE ;  /* 0x000000000000791b */ /* 0x00aff40003800000 */
.L_x_8295:
[----:B------:R-:W-:Y:S05]  /*29120*/  BSYNC B0 ;  /* 0x0000000000007941 */ /* 0x000fea0003800000 */
.L_x_8294:
[----:B------:R-:W-:Y:S05]  /*29130*/  BRA `(.L_x_8296) ;  /* 0xffffff8c00907947 */ /* 0x000fea000383ffff */
.L_x_8093:
[----:B--2---:R2:W3:Y:S02]  /*29140*/  SYNCS.PHASECHK.TRANS64.TRYWAIT P0, [R0+URZ+0x28840], R2 ;  /* 0x02884002000075a7 */ /* 0x0044e4000800017f */
[----:B---3--:R-:W-:Y:S05]  /*29150*/  @!P0 NANOSLEEP.SYNCS 0x989680 ;  /* 0x009896800000895d */ /* 0x008fea0003900000 */
[----:B------:R-:W3:Y:S02]  /*29160*/  @!P0 SYNCS.PHASECHK.TRANS64 P0, [R0+URZ+0x28840], R2 ;  /* 0x02884002000085a7 */ /* 0x000ee4000800007f */
[----:B---3--:R-:W-:Y:S05]  /*29170*/  @!P0 BRA `(.L_x_8093) ;  /* 0xfffffffc00f08947 */ /* 0x008fea000383ffff */
[----:B------:R-:W-:Y:S05]  /*29180*/  BRA `(.L_x_8297) ;  /* 0xffffff8c00f07947 */ /* 0x000fea000383ffff */
.L_x_8097:
[----:B------:R-:W2:Y:S01]  /*29190*/  LDL.LU R11, [R1+0x38] ;  /* 0x00003800010b7983 */ /* 0x000ea20000300800 */
[----:B------:R-:W-:Y:S02]  /*291a0*/  IMAD.MOV.U32 R5, RZ, RZ, R12 ;  /* 0x000000ffff057224 */ /* 0x000fe400078e000c */
[----:B------:R-:W-:Y:S02]  /*291b0*/  IMAD.MOV.U32 R13, RZ, RZ, R3 ;  /* 0x000000ffff0d7224 */ /* 0x000fe400078e0003 */
[----:B------:R-:W-:Y:S02]  /*291c0*/  IMAD.MOV.U32 R12, RZ, RZ, RZ ;  /* 0x000000ffff0c7224 */ /* 0x000fe400078e00ff */
[----:B------:R-:W-:Y:S02]  /*291d0*/  IMAD.MOV.U32 R15, RZ, RZ, -0x1 ;  /* 0xffffffffff0f7424 */ /* 0x000fe400078e00ff */
        /* <DEDUP_REMOVED lines=8> */
.L_x_8298:
[----:B------:R-:W-:Y:S02]  /*29260*/  IMAD.MOV.U32 R13, RZ, RZ, R4 ;  /* 0x000000ffff0d7224 */ /* 0x000fe400078e0004 */
[----:B------:R-:W-:-:S07]  /*29270*/  IMAD.MOV.U32 R6, RZ, RZ, R14 ;  /* 0x000000ffff067224 */ /* 0x000fce00078e000e */
[----:B------:R-:W-:Y:S05]  /*29280*/  WARPSYNC.COLLECTIVE R15, `(.L_x_8299) ;  /* 0x000000000f087348 */ /* 0x000fea0003c00000 */
[----:B------:R0:W1:Y:S02]  /*29290*/  SHFL.IDX P6, R14, R13, R12, R11 ;  /* 0x0000000c0d0e7389 */ /* 0x00006400000c000b */
[----:B01----:R-:W-:Y:S01]  /*292a0*/  ENDCOLLECTIVE ;  /* 0x000000000000791b */ /* 0x003fe20003800000 */
.L_x_8299:
[----:B------:R-:W-:Y:S02]  /*292b0*/  IMAD.MOV.U32 R13, RZ, RZ, R3 ;  /* 0x000000ffff0d7224 */ /* 0x000fe400078e0003 */
[----:B------:R-:W-:Y:S02]  /*292c0*/  IMAD.MOV.U32 R12, RZ, RZ, 0x1 ;  /* 0x00000001ff0c7424 */ /* 0x000fe400078e00ff */
[----:B------:R-:W-:-:S07]  /*292d0*/  IMAD.MOV.U32 R7, RZ, RZ, R14 ;  /* 0x000000ffff077224 */ /* 0x000fce00078e000e */
[----:B------:R-:W-:Y:S05]  /*292e0*/  WARPSYNC.COLLECTIVE R15, `(.L_x_8300) ;  /* 0x000000000f087348 */ /* 0x000fea0003c00000 */
[----:B------:R0:W1:Y:S02]  /*292f0*/  SHFL.IDX P6, R14, R13, R12, R11 ;  /* 0x0000000c0d0e7389 */ /* 0x00006400000c000b */
[----:B01----:R-:W-:Y:S01]  /*29300*/  ENDCOLLECTIVE ;  /* 0x000000000000791b */ /* 0x003fe20003800000 */
.L_x_8300:
[----:B------:R-:W-:-:S05]  /*29310*/  @!P2 LEA R7, P3, R9, R7, 0x1 ;  /* 0x000000070907a211 */ /* 0x000fca00078608ff */
        /* <DEDUP_REMOVED lines=15> */
.L_x_8301:
[----:B------:R-:W-:Y:S02]  /*29410*/  IMAD.MOV.U32 R13, RZ, RZ, R3 ;  /* 0x000000ffff0d7224 */ /* 0x000fe400078e0003 */
[----:B------:R-:W-:Y:S02]  /*29420*/  IMAD.MOV.U32 R12, RZ, RZ, 0x2 ;  /* 0x00000002ff0c7424 */ /* 0x000fe400078e00ff */
[----:B------:R-:W-:-:S07]  /*29430*/  IMAD.MOV.U32 R5, RZ, RZ, R14 ;  /* 0x000000ffff057224 */ /* 0x000fce00078e000e */
[----:B------:R-:W-:Y:S05]  /*29440*/  WARPSYNC.COLLECTIVE R15, `(.L_x_8302) ;  /* 0x000000000f087348 */ /* 0x000fea0003c00000 */
[----:B------:R0:W1:Y:S02]  /*29450*/  SHFL.IDX P6, R14, R13, R12, R11 ;  /* 0x0000000c0d0e7389 */ /* 0x00006400000c000b */
[----:B01----:R-:W-:Y:S01]  /*29460*/  ENDCOLLECTIVE ;  /* 0x000000000000791b */ /* 0x003fe20003800000 */
.L_x_8302:
        /* <DEDUP_REMOVED lines=16> */
.L_x_8303:
[----:B------:R-:W-:Y:S02]  /*29570*/  IMAD.MOV.U32 R13, RZ, RZ, R3 ;  /* 0x000000ffff0d7224 */ /* 0x000fe400078e0003 */
[----:B------:R-:W-:Y:S02]  /*29580*/  IMAD.MOV.U32 R12, RZ, RZ, 0x3 ;  /* 0x00000003ff0c7424 */ /* 0x000fe400078e00ff */
[----:B------:R-:W-:-:S07]  /*29590*/  IMAD.MOV.U32 R5, RZ, RZ, R14 ;  /* 0x000000ffff057224 */ /* 0x000fce00078e000e */
[----:B------:R-:W-:Y:S05]  /*295a0*/  WARPSYNC.COLLECTIVE R15, `(.L_x_8304) ;  /* 0x000000000f087348 */ /* 0x000fea0003c00000 */
[----:B------:R0:W1:Y:S02]  /*295b0*/  SHFL.IDX P6, R14, R13, R12, R11 ;  /* 0x0000000c0d0e7389 */ /* 0x00006400000c000b */
[----:B01----:R-:W-:Y:S01]  /*295c0*/  ENDCOLLECTIVE ;  /* 0x000000000000791b */ /* 0x003fe20003800000 */
.L_x_8304:
        /* <DEDUP_REMOVED lines=16> */
.L_x_8305:
[----:B------:R-:W-:Y:S02]  /*296d0*/  IMAD.MOV.U32 R13, RZ, RZ, R3 ;  /* 0x000000ffff0d7224 */ /* 0x000fe400078e0003 */
[----:B------:R-:W-:Y:S02]  /*296e0*/  IMAD.MOV.U32 R12, RZ, RZ, 0x4 ;  /* 0x00000004ff0c7424 */ /* 0x000fe400078e00ff */
[----:B------:R-:W-:-:S07]  /*296f0*/  IMAD.MOV.U32 R5, RZ, RZ, R14 ;  /* 0x000000ffff057224 */ /* 0x000fce00078e000e */
[----:B------:R-:W-:Y:S05]  /*29700*/  WARPSYNC.COLLECTIVE R15, `(.L_x_8306) ;  /* 0x000000000f087348 */ /* 0x000fea0003c00000 */
[----:B------:R0:W1:Y:S02]  /*29710*/  SHFL.IDX P6, R14, R13, R12, R11 ;  /* 0x0000000c0d0e7389 */ /* 0x00006400000c000b */
[----:B01----:R-:W-:Y:S01]  /*29720*/  ENDCOLLECTIVE ;  /* 0x000000000000791b */ /* 0x003fe20003800000 */
.L_x_8306:
        /* <DEDUP_REMOVED lines=16> */
.L_x_8307:
[----:B------:R-:W-:Y:S02]  /*29830*/  IMAD.MOV.U32 R13, RZ, RZ, R3 ;  /* 0x000000ffff0d7224 */ /* 0x000fe400078e0003 */
[----:B------:R-:W-:Y:S02]  /*29840*/  IMAD.MOV.U32 R12, RZ, RZ, 0x5 ;  /* 0x00000005ff0c7424 */ /* 0x000fe400078e00ff */
[----:B------:R-:W-:-:S07]  /*29850*/  IMAD.MOV.U32 R5, RZ, RZ, R14 ;  /* 0x000000ffff057224 */ /* 0x000fce00078e000e */
[----:B------:R-:W-:Y:S05]  /*29860*/  WARPSYNC.COLLECTIVE R15, `(.L_x_8308) ;  /* 0x000000000f087348 */ /* 0x000fea0003c00000 */
[----:B------:R0:W1:Y:S02]  /*29870*/  SHFL.IDX P6, R14, R13, R12, R11 ;  /* 0x0000000c0d0e7389 */ /* 0x00006400000c000b */
[----:B01----:R-:W-:Y:S01]  /*29880*/  ENDCOLLECTIVE ;  /* 0x000000000000791b */ /* 0x003fe20003800000 */
.L_x_8308:
        /* <DEDUP_REMOVED lines=16> */
.L_x_8309:
[----:B------:R-:W-:Y:S02]  /*29990*/  IMAD.MOV.U32 R13, RZ, RZ, R3 ;  /* 0x000000ffff0d7224 */ /* 0x000fe400078e0003 */
[----:B------:R-:W-:Y:S02]  /*299a0*/  IMAD.MOV.U32 R12, RZ, RZ, 0x6 ;  /* 0x00000006ff0c7424 */ /* 0x000fe400078e00ff */
[----:B------:R-:W-:-:S07]  /*299b0*/  IMAD.MOV.U32 R5, RZ, RZ, R14 ;  /* 0x000000ffff057224 */ /* 0x000fce00078e000e */
[----:B------:R-:W-:Y:S05]  /*299c0*/  WARPSYNC.COLLECTIVE R15, `(.L_x_8310) ;  /* 0x000000000f087348 */ /* 0x000fea0003c00000 */
[----:B------:R0:W1:Y:S02]  /*299d0*/  SHFL.IDX P6, R14, R13, R12, R11 ;  /* 0x0000000c0d0e7389 */ /* 0x00006400000c000b */
[----:B01----:R-:W-:Y:S01]  /*299e0*/  ENDCOLLECTIVE ;  /* 0x000000000000791b */ /* 0x003fe20003800000 */
.L_x_8310:
        /* <DEDUP_REMOVED lines=16> */
.L_x_8311:
[----:B------:R-:W-:Y:S02]  /*29af0*/  IMAD.MOV.U32 R13, RZ, RZ, R3 ;  /* 0x000000ffff0d7224 */ /* 0x000fe400078e0003 */
[----:B------:R-:W-:Y:S02]  /*29b00*/  IMAD.MOV.U32 R12, RZ, RZ, 0x7 ;  /* 0x00000007ff0c7424 */ /* 0x000fe400078e00ff */
[----:B------:R-:W-:-:S07]  /*29b10*/  IMAD.MOV.U32 R5, RZ, RZ, R14 ;  /* 0x000000ffff057224 */ /* 0x000fce00078e000e */
[----:B------:R-:W-:Y:S05]  /*29b20*/  WARPSYNC.COLLECTIVE R15, `(.L_x_8312) ;  /* 0x000000000f087348 */ /* 0x000fea0003c00000 */
[----:B------:R0:W1:Y:S02]  /*29b30*/  SHFL.IDX P6, R14, R13, R12, R11 ;  /* 0x0000000c0d0e7389 */ /* 0x00006400000c000b */
[----:B01----:R-:W-:Y:S01]  /*29b40*/  ENDCOLLECTIVE ;  /* 0x000000000000791b */ /* 0x003fe20003800000 */
.L_x_8312:
        /* <DEDUP_REMOVED lines=14> */
.L_x_8313:
[----:B------:R-:W-:Y:S01]  /*29c30*/  IMAD.MOV.U32 R3, RZ, RZ, R14 ;  /* 0x000000ffff037224 */ /* 0x000fe200078e000e */
[----:B------:R-:W-:Y:S06]  /*29c40*/  BRA `(.L_x_8314) ;  /* 0xffffff9000947947 */ /* 0x000fec000383ffff */
.L_x_8102:
[----:B---3--:R3:W4:Y:S02]  /*29c50*/  SYNCS.PHASECHK.TRANS64.TRYWAIT P0, [R18+URZ+0x28820], R0 ;  /* 0x02882000120075a7 */ /* 0x008724000800017f */
[----:B----4-:R-:W-:Y:S05]  /*29c60*/  @!P0 NANOSLEEP.SYNCS 0x989680 ;  /* 0x009896800000895d */ /* 0x010fea0003900000 */
[----:B------:R-:W4:Y:S02]  /*29c70*/  @!P0 SYNCS.PHASECHK.TRANS64 P0, [R18+URZ+0x28820], R0 ;  /* 0x02882000120085a7 */ /* 0x000f24000800007f */
[----:B----4-:R-:W-:Y:S05]  /*29c80*/  @!P0 BRA `(.L_x_8102) ;  /* 0xfffffffc00f08947 */ /* 0x010fea000383ffff */
[----:B------:R-:W-:Y:S05]  /*29c90*/  BRA `(.L_x_8315) ;  /* 0xffffff9400007947 */ /* 0x000fea000383ffff */
.L_x_8111:
[----:B-1----:R1:W2:Y:S02]  /*29ca0*/  SYNCS.PHASECHK.TRANS64.TRYWAIT P0, [R3+URZ+0x28840], R2 ;  /* 0x02884002030075a7 */ /* 0x0022a4000800017f */
[----:B--2---:R-:W-:Y:S05]  /*29cb0*/  @!P0 NANOSLEEP.SYNCS 0x989680 ;  /* 0x009896800000895d */ /* 0x004fea0003900000 */
[----:B------:R-:W2:Y:S02]  /*29cc0*/  @!P0 SYNCS.PHASECHK.TRANS64 P0, [R3+URZ+0x28840], R2 ;  /* 0x02884002030085a7 */ /* 0x000ea4000800007f */
[----:B--2---:R-:W-:Y:S05]  /*29cd0*/  @!P0 BRA `(.L_x_8111) ;  /* 0xfffffffc00f08947 */ /* 0x004fea000383ffff */
[----:B------:R-:W-:Y:S05]  /*29ce0*/  BRA `(.L_x_8316) ;  /* 0xffffff9400f47947 */ /* 0x000fea000383ffff */
.L_x_8117:
[----:B0-----:R0:W1:Y:S02]  /*29cf0*/  SYNCS.PHASECHK.TRANS64.TRYWAIT P0, [R2+URZ+0x28860], R3 ;  /* 0x02886003020075a7 */ /* 0x001064000800017f */
[----:B-1----:R-:W-:Y:S05]  /*29d00*/  @!P0 NANOSLEEP.SYNCS 0x989680 ;  /* 0x009896800000895d */ /* 0x002fea0003900000 */
[----:B------:R-:W1:Y:S02]  /*29d10*/  @!P0 SYNCS.PHASECHK.TRANS64 P0, [R2+URZ+0x28860], R3 ;  /* 0x02886003020085a7 */ /* 0x000e64000800007f */
[----:B-1----:R-:W-:Y:S05]  /*29d20*/  @!P0 BRA `(.L_x_8117) ;  /* 0xfffffffc00f08947 */ /* 0x002fea000383ffff */
[----:B------:R-:W-:Y:S05]  /*29d30*/  BRA `(.L_x_8317) ;  /* 0xffffff9800c47947 */ /* 0x000fea000383ffff */
.L_x_8127:
[----:B-1----:R1:W2:Y:S02]  /*29d40*/  SYNCS.PHASECHK.TRANS64.TRYWAIT P0, [R3+URZ+0x28840], R2 ;  /* 0x02884002030075a7 */ /* 0x0022a4000800017f */
[----:B--2---:R-:W-:Y:S05]  /*29d50*/  @!P0 NANOSLEEP.SYNCS 0x989680 ;  /* 0x009896800000895d */ /* 0x004fea0003900000 */
[----:B------:R-:W2:Y:S02]  /*29d60*/  @!P0 SYNCS.PHASECHK.TRANS64 P0, [R3+URZ+0x28840], R2 ;  /* 0x02884002030085a7 */ /* 0x000ea4000800007f */
[----:B--2---:R-:W-:Y:S05]  /*29d70*/  @!P0 BRA `(.L_x_8127) ;  /* 0xfffffffc00f08947 */ /* 0x004fea000383ffff */
[----:B------:R-:W-:Y:S05]  /*29d80*/  BRA `(.L_x_8318) ;  /* 0xffffffa000587947 */ /* 0x000fea000383ffff */
.L_x_8133:
[----:B0-----:R0:W1:Y:S02]  /*29d90*/  SYNCS.PHASECHK.TRANS64.TRYWAIT P0, [R2+URZ+0x28860], R3 ;  /* 0x02886003020075a7 */ /* 0x001064000800017f */
[----:B-1----:R-:W-:Y:S05]  /*29da0*/  @!P0 NANOSLEEP.SYNCS 0x989680 ;  /* 0x009896800000895d */ /* 0x002fea0003900000 */
[----:B------:R-:W1:Y:S02]  /*29db0*/  @!P0 SYNCS.PHASECHK.TRANS64 P0, [R2+URZ+0x28860], R3 ;  /* 0x02886003020085a7 */ /* 0x000e64000800007f */
[----:B-1----:R-:W-:Y:S05]  /*29dc0*/  @!P0 BRA `(.L_x_8133) ;  /* 0xfffffffc00f08947 */ /* 0x002fea000383ffff */
[----:B------:R-:W-:Y:S05]  /*29dd0*/  BRA `(.L_x_8319) ;  /* 0xffffffa400287947 */ /* 0x000fea000383ffff */
.L_x_8143:
[----:B--2---:R2:W3:Y:S02]  /*29de0*/  SYNCS.PHASECHK.TRANS64.TRYWAIT P0, [R2+URZ+0x28840], R3 ;  /* 0x02884003020075a7 */ /* 0x0044e4000800017f */
[----:B---3--:R-:W-:Y:S05]  /*29df0*/  @!P0 NANOSLEEP.SYNCS 0x989680 ;  /* 0x009896800000895d */ /* 0x008fea0003900000 */
[----:B------:R-:W3:Y:S02]  /*29e00*/  @!P0 SYNCS.PHASECHK.TRANS64 P0, [R2+URZ+0x28840], R3 ;  /* 0x02884003020085a7 */ /* 0x000ee4000800007f */
[----:B---3--:R-:W-:Y:S05]  /*29e10*/  @!P0 BRA `(.L_x_8143) ;  /* 0xfffffffc00f08947 */ /* 0x008fea000383ffff */
[----:B------:R-:W-:Y:S05]  /*29e20*/  BRA `(.L_x_8320) ;  /* 0xffffffa800987947 */ /* 0x000fea000383ffff */
.L_x_8149:
[----:B0-----:R0:W1:Y:S02]  /*29e30*/  SYNCS.PHASECHK.TRANS64.TRYWAIT P0, [R2+URZ+0x28860], R5 ;  /* 0x02886005020075a7 */ /* 0x001064000800017f */
[----:B-1----:R-:W-:Y:S05]  /*29e40*/  @!P0 NANOSLEEP.SYNCS 0x989680 ;  /* 0x009896800000895d */ /* 0x002fea0003900000 */
[----:B------:R-:W1:Y:S02]  /*29e50*/  @!P0 SYNCS.PHASECHK.TRANS64 P0, [R2+URZ+0x28860], R5 ;  /* 0x02886005020085a7 */ /* 0x000e64000800007f */
[----:B-1----:R-:W-:Y:S05]  /*29e60*/  @!P0 BRA `(.L_x_8149) ;  /* 0xfffffffc00f08947 */ /* 0x002fea000383ffff */
[----:B------:R-:W-:Y:S05]  /*29e70*/  BRA `(.L_x_8321) ;  /* 0xffffffac00647947 */ /* 0x000fea000383ffff */
.L_x_8161:
[----:B---3--:R3:W4:Y:S02]  /*29e80*/  SYNCS.PHASECHK.TRANS64.TRYWAIT P0, [R0+URZ+0x28860], R2 ;  /* 0x02886002000075a7 */ /* 0x008724000800017f */
[----:B----4-:R-:W-:Y:S05]  /*29e90*/  @!P0 NANOSLEEP.SYNCS 0x989680 ;  /* 0x009896800000895d */ /* 0x010fea0003900000 */
[----:B------:R-:W4:Y:S02]  /*29ea0*/  @!P0 SYNCS.PHASECHK.TRANS64 P0, [R0+URZ+0x28860], R2 ;  /* 0x02886002000085a7 */ /* 0x000f24000800007f */
[----:B----4-:R-:W-:Y:S05]  /*29eb0*/  @!P0 BRA `(.L_x_8161) ;  /* 0xfffffffc00f08947 */ /* 0x010fea000383ffff */
[----:B------:R-:W-:Y:S05]  /*29ec0*/  BRA `(.L_x_8322) ;  /* 0xffffffb000bc7947 */ /* 0x000fea000383ffff */
.L_x_8169:
[----:B--2---:R-:W2:Y:S01]  /*29ed0*/  LDL R0, [R1] ;  /* 0x0000000001007983 */ /* 0x004ea20000100800 */
[----:B------:R-:W-:Y:S01]  /*29ee0*/  BSSY B0, `(.L_x_8323) ;  /* 0x0000008000007945 */ /* 0x000fe20003800000 */
[----:B------:R-:W-:Y:S02]  /*29ef0*/  IMAD.MOV.U32 R12, RZ, RZ, RZ ;  /* 0x000000ffff0c7224 */ /* 0x000fe400078e00ff */
[----:B------:R-:W-:Y:S02]  /*29f00*/  IMAD.MOV.U32 R11, RZ, RZ, 0x1f ;  /* 0x0000001fff0b7424 */ /* 0x000fe400078e00ff */
[----:B------:R-:W-:Y:S02]  /*29f10*/  IMAD.MOV.U32 R15, RZ, RZ, -0x1 ;  /* 0xffffffffff0f7424 */ /* 0x000fe400078e00ff */
[----:B--2---:R-:W-:-:S07]  /*29f20*/  IMAD.MOV.U32 R13, RZ, RZ, R0 ;  /* 0x000000ffff0d7224 */ /* 0x004fce00078e0000 */
[----:B-1-3--:R-:W-:Y:S05]  /*29f30*/  WARPSYNC.COLLECTIVE R15, `(.L_x_8324) ;  /* 0x000000000f087348 */ /* 0x00afea0003c00000 */
[----:B------:R0:W2:Y:S02]  /*29f40*/  SHFL.IDX P6, R14, R13, R12, R11 ;  /* 0x0000000c0d0e7389 */ /* 0x0000a400000c000b */
[----:B0123--:R-:W-:Y:S01]  /*29f50*/  ENDCOLLECTIVE ;  /* 0x000000000000791b */ /* 0x00ffe20003800000 */
.L_x_8324:
[----:B------:R-:W-:Y:S05]  /*29f60*/  BSYNC B0 ;  /* 0x0000000000007941 */ /* 0x000fea0003800000 */
.L_x_8323:
        /* <DEDUP_REMOVED lines=10> */
.L_x_8325:
        /* <DEDUP_REMOVED lines=24> */
.L_x_8326:
        /* <DEDUP_REMOVED lines=9> */
.L_x_8327:
        /* <DEDUP_REMOVED lines=8> */
.L_x_8328:
        /* <DEDUP_REMOVED lines=8> */
.L_x_8329:
        /* <DEDUP_REMOVED lines=8> */
.L_x_8330:
        /* <DEDUP_REMOVED lines=9> */
.L_x_8331:
[----:B------:R-:W-:Y:S01]  /*2a430*/  IMAD.MOV.U32 R9, RZ, RZ, R14 ;  /* 0x000000ffff097224 */ /* 0x000fe200078e000e */
[----:B------:R-:W-:Y:S06]  /*2a440*/  BRA `(.L_x_8332) ;  /* 0xffffffb400447947 */ /* 0x000fec000383ffff */
.L_x_8172:
        /* <DEDUP_REMOVED lines=8> */
.L_x_8334:
[----:B------:R-:W-:Y:S05]  /*2a4d0*/  BSYNC B0 ;  /* 0x0000000000007941 */ /* 0x000fea0003800000 */
.L_x_8333:
[----:B------:R-:W2:Y:S01]  /*2a4e0*/  LDL R7, [R1+0x10] ;  /* 0x0000100001077983 */ /* 0x000ea20000100800 */
[----:B------:R-:W-:Y:S02]  /*2a4f0*/  IMAD.MOV.U32 R3, RZ, RZ, R14 ;  /* 0x000000ffff037224 */ /* 0x000fe400078e000e */
[----:B------:R-:W-:Y:S02]  /*2a500*/  IMAD.MOV.U32 R12, RZ, RZ, 0x2 ;  /* 0x00000002ff0c7424 */ /* 0x000fe400078e00ff */
        /* <DEDUP_REMOVED lines=9> */
.L_x_8335:
        /* <DEDUP_REMOVED lines=8> */
.L_x_8336:
        /* <DEDUP_REMOVED lines=8> */
.L_x_8337:
        /* <DEDUP_REMOVED lines=8> */
.L_x_8338:
        /* <DEDUP_REMOVED lines=9> */
.L_x_8339:
[----:B------:R-:W-:Y:S01]  /*2a7b0*/  IMAD.MOV.U32 R9, RZ, RZ, R14 ;  /* 0x000000ffff097224 */ /* 0x000fe200078e000e */
[----:B------:R-:W-:Y:S06]  /*2a7c0*/  BRA `(.L_x_8340) ;  /* 0xffffffb400147947 */ /* 0x000fec000383ffff */
.L_x_8174:
[----:B------:R-:W-:Y:S01]  /*2a7d0*/  BSSY B0, `(.L_x_8341) ;  /* 0x0000006000007945 */ /* 0x000fe20003800000 */
[----:B------:R-:W-:Y:S01]  /*2a7e0*/  PLOP3.LUT P6, PT, P6, PT, PT, 0x8, 0x0 ;  /* 0x000000000000781c */ /* 0x000fe200037ce170 */
[----:B------:R-:W-:-:S12]  /*2a7f0*/  IMAD.MOV.U32 R15, RZ, RZ, -0x1 ;  /* 0xffffffffff0f7424 */ /* 0x000fd800078e00ff */
[----:B0-----:R-:W-:Y:S05]  /*2a800*/  WARPSYNC.COLLECTIVE R15, `(.L_x_8342) ;  /* 0x000000000f087348 */ /* 0x001fea0003c00000 */
[----:B------:R-:W-:Y:S01]  /*2a810*/  VOTE.ANY R14, PT, P6 ;  /* 0x00000000000e7806 */ /* 0x000fe200030e0100 */
[----:B0-----:R-:W-:Y:S06]  /*2a820*/  ENDCOLLECTIVE ;  /* 0x000000000000791b */ /* 0x001fec0003800000 */
.L_x_8342:
[----:B------:R-:W-:Y:S05]  /*2a830*/  BSYNC B0 ;  /* 0x0000000000007941 */ /* 0x000fea0003800000 */
.L_x_8341:
        /* <DEDUP_REMOVED lines=10> */
.L_x_8343:
[----:B------:R-:W-:Y:S02]  /*2a8e0*/  IMAD.MOV.U32 R13, RZ, RZ, R6 ;  /* 0x000000ffff0d7224 */ /* 0x000fe400078e0006 */
[----:B------:R-:W-:-:S07]  /*2a8f0*/  IMAD.MOV.U32 R4, RZ, RZ, R14 ;  /* 0x000000ffff047224 */ /* 0x000fce00078e000e */
[----:B------:R-:W-:Y:S05]  /*2a900*/  WARPSYNC.COLLECTIVE R15, `(.L_x_8344) ;  /* 0x000000000f087348 */ /* 0x000fea0003c00000 */
[----:B------:R0:W1:Y:S02]  /*2a910*/  SHFL.IDX P6, R14, R13, R12, R11 ;  /* 0x0000000c0d0e7389 */ /* 0x00006400000c000b */
[----:B01----:R-:W-:Y:S01]  /*2a920*/  ENDCOLLECTIVE ;  /* 0x000000000000791b */ /* 0x003fe20003800000 */
.L_x_8344:
[----:B------:R-:W-:Y:S02]  /*2a930*/  IMAD.MOV.U32 R6, RZ, RZ, R14 ;  /* 0x000000ffff067224 */ /* 0x000fe400078e000e */
[----:B------:R-:W-:-:S05]  /*2a940*/  IMAD.IADD R10, R3, 0x1, R10 ;  /* 0x00000001030a7824 */ /* 0x000fca00078e020a */
[----:B------:R2:W-:Y:S01]  /*2a950*/  STL [R1+0xc], R10 ;  /* 0x00000c0a01007387 */ /* 0x0005e20000100800 */
[----:B------:R-:W-:Y:S05]  /*2a960*/  BRA `(.L_x_8345) ;  /* 0xffffffb000f47947 */ /* 0x000fea000383ffff */
.L_x_8176:
[----:B------:R-:W-:Y:S01]  /*2a970*/  BSSY B0, `(.L_x_8346) ;  /* 0x0000008000007945 */ /* 0x000fe20003800000 */
[----:B------:R-:W-:Y:S02]  /*2a980*/  IMAD.MOV.U32 R13, RZ, RZ, R7 ;  /* 0x000000ffff0d7224 */ /* 0x000fe400078e0007 */
[----:B------:R-:W-:Y:S02]  /*2a990*/  IMAD.MOV.U32 R12, RZ, RZ, R3 ;  /* 0x000000ffff0c7224 */ /* 0x000fe400078e0003 */
[----:B------:R-:W-:Y:S02]  /*2a9a0*/  IMAD.MOV.U32 R11, RZ, RZ, 0x1f ;  /* 0x0000001fff0b7424 */ /* 0x000fe400078e00ff */
[----:B------:R-:W-:-:S07]  /*2a9b0*/  IMAD.MOV.U32 R15, RZ, RZ, -0x1 ;  /* 0xffffffffff0f7424 */ /* 0x000fce00078e00ff */
[----:B0-2---:R-:W-:Y:S05]  /*2a9c0*/  WARPSYNC.COLLECTIVE R15, `(.L_x_8347) ;  /* 0x000000000f087348 */ /* 0x005fea0003c00000 */
[----:B------:R1:W3:Y:S02]  /*2a9d0*/  SHFL.IDX P6, R14, R13, R12, R11 ;  /* 0x0000000c0d0e7389 */ /* 0x0002e400000c000b */
[----:B0123--:R-:W-:Y:S01]  /*2a9e0*/  ENDCOLLECTIVE ;  /* 0x000000000000791b */ /* 0x00ffe20003800000 */
.L_x_8347:
[----:B------:R-:W-:Y:S05]  /*2a9f0*/  BSYNC B0 ;  /* 0x0000000000007941 */ /* 0x000fea0003800000 */
.L_x_8346:
[----:B------:R-:W-:Y:S01]  /*2aa00*/  IMAD.MOV.U32 R3, RZ, RZ, R14 ;  /* 0x000000ffff037224 */ /* 0x000fe200078e000e */
[----:B------:R-:W-:Y:S06]  /*2aa10*/  BRA `(.L_x_8348) ;  /* 0xffffffb000e07947 */ /* 0x000fec000383ffff */
.L_x_8182:
[----:B0-----:R0:W1:Y:S02]  /*2aa20*/  SYNCS.PHASECHK.TRANS64.TRYWAIT P0, [R0+URZ+0x28820], R3 ;  /* 0x02882003000075a7 */ /* 0x001064000800017f */
[----:B-1----:R-:W-:Y:S05]  /*2aa30*/  @!P0 NANOSLEEP.SYNCS 0x989680 ;  /* 0x009896800000895d */ /* 0x002fea0003900000 */
[----:B------:R-:W1:Y:S02]  /*2aa40*/  @!P0 SYNCS.PHASECHK.TRANS64 P0, [R0+URZ+0x28820], R3 ;  /* 0x02882003000085a7 */ /* 0x000e64000800007f */
[----:B-1----:R-:W-:Y:S05]  /*2aa50*/  @!P0 BRA `(.L_x_8182) ;  /* 0xfffffffc00f08947 */ /* 0x002fea000383ffff */
[----:B------:R-:W-:Y:S05]  /*2aa60*/  BRA `(.L_x_8349) ;  /* 0xffffffbc007c7947 */ /* 0x000fea000383ffff */
.L_x_8183:
        /* <DEDUP_REMOVED lines=11> */
.L_x_8351:
[----:B------:R-:W-:Y:S05]  /*2ab20*/  BSYNC B0 ;  /* 0x0000000000007941 */ /* 0x000fea0003800000 */
.L_x_8350:
[----:B------:R-:W-:Y:S05]  /*2ab30*/  BRA `(.L_x_8352) ;  /* 0xffffffbc00647947 */ /* 0x000fea000383ffff */
.L_x_8184:
[----:B------:R-:W-:Y:S01]  /*2ab40*/  BSSY B0, `(.L_x_8353) ;  /* 0x0000006000007945 */ /* 0x000fe20003800000 */
[----:B------:R-:W-:-:S07]  /*2ab50*/  IMAD.MOV.U32 R15, RZ, RZ, -0x1 ;  /* 0xffffffffff0f7424 */ /* 0x000fce00078e00ff */
[----:B01-3--:R-:W-:Y:S05]  /*2ab60*/  WARPSYNC.COLLECTIVE R15, `(.L_x_8354) ;  /* 0x000000000f0c7348 */ /* 0x00bfea0003c00000 */
[----:B------:R-:W-:Y:S02]  /*2ab70*/  ELECT P6, UR62, PT ;  /* 0x00000000003e782f */ /* 0x000fe400038c0000 */
[----:B------:R-:W-:Y:S01]  /*2ab80*/  MOV R14, UR62 ;  /* 0x0000003e000e7c02 */ /* 0x000fe20008000f00 */
[----:B01-3--:R-:W-:Y:S10]  /*2ab90*/  ENDCOLLECTIVE ;  /* 0x000000000000791b */ /* 0x00bff40003800000 */
.L_x_8354:
[----:B------:R-:W-:Y:S05]  /*2aba0*/  BSYNC B0 ;  /* 0x0000000000007941 */ /* 0x000fea0003800000 */
.L_x_8353:
[----:B------:R-:W-:Y:S05]  /*2abb0*/  BRA `(.L_x_8355) ;  /* 0xffffffbc00587947 */ /* 0x000fea000383ffff */
.L_x_8186:
[----:B0-----:R0:W1:Y:S02]  /*2abc0*/  SYNCS.PHASECHK.TRANS64.TRYWAIT P0, [R6+URZ], R5 ;  /* 0x00000005060075a7 */ /* 0x001064000800017f */
[----:B-1----:R-:W-:Y:S05]  /*2abd0*/  @!P0 NANOSLEEP.SYNCS 0x989680 ;  /* 0x009896800000895d */ /* 0x002fea0003900000 */
[----:B------:R-:W1:Y:S02]  /*2abe0*/  @!P0 SYNCS.PHASECHK.TRANS64 P0, [R6+URZ], R5 ;  /* 0x00000005060085a7 */ /* 0x000e64000800007f */
[----:B-1----:R-:W-:Y:S05]  /*2abf0*/  @!P0 BRA `(.L_x_8186) ;  /* 0xfffffffc00f08947 */ /* 0x002fea000383ffff */
[----:B------:R-:W-:Y:S05]  /*2ac00*/  BRA `(.L_x_8356) ;  /* 0xffffffbc00907947 */ /* 0x000fea000383ffff */
.L_x_8187:
[----:B-1----:R1:W2:Y:S02]  /*2ac10*/  SYNCS.PHASECHK.TRANS64.TRYWAIT P0, [R7+URZ], R2 ;  /* 0x00000002070075a7 */ /* 0x0022a4000800017f */
[----:B--2---:R-:W-:Y:S05]  /*2ac20*/  @!P0 NANOSLEEP.SYNCS 0x989680 ;  /* 0x009896800000895d */ /* 0x004fea0003900000 */
[----:B------:R-:W2:Y:S02]  /*2ac30*/  @!P0 SYNCS.PHASECHK.TRANS64 P0, [R7+URZ], R2 ;  /* 0x00000002070085a7 */ /* 0x000ea4000800007f */
[----:B--2---:R-:W-:Y:S05]  /*2ac40*/  @!P0 BRA `(.L_x_8187) ;  /* 0xfffffffc00f08947 */ /* 0x004fea000383ffff */
[----:B------:R-:W-:Y:S05]  /*2ac50*/  BRA `(.L_x_8357) ;  /* 0xffffffbc00847947 */ /* 0x000fea000383ffff */
.L_x_8189:
[----:B--2---:R2:W4:Y:S02]  /*2ac60*/  SYNCS.PHASECHK.TRANS64.TRYWAIT P0, [R4+URZ], R5 ;  /* 0x00000005040075a7 */ /* 0x004524000800017f */
[----:B----4-:R-:W-:Y:S05]  /*2ac70*/  @!P0 NANOSLEEP.SYNCS 0x989680 ;  /* 0x009896800000895d */ /* 0x010fea0003900000 */
[----:B------:R-:W4:Y:S02]  /*2ac80*/  @!P0 SYNCS.PHASECHK.TRANS64 P0, [R4+URZ], R5 ;  /* 0x00000005040085a7 */ /* 0x000f24000800007f */
[----:B----4-:R-:W-:Y:S05]  /*2ac90*/  @!P0 BRA `(.L_x_8189) ;  /* 0xfffffffc00f08947 */ /* 0x010fea000383ffff */
[----:B------:R-:W-:Y:S05]  /*2aca0*/  BRA `(.L_x_8358) ;  /* 0xffffffbc00887947 */ /* 0x000fea000383ffff */
.L_x_8359:
        /* <DEDUP_REMOVED lines=13> */
.L_x_14862:


//--------------------- .text._ZN7cutlass13device_kernelIN5flash11enable_sm90INS1_16FlashAttnFwdSm90INS1_25CollectiveMainloopFwdSm90ILi2EN4cute5tupleIJNS5_1CILi1EEES8_S8_EEENS6_IJNS7_ILi128EEESA_SA_EEELi128ENS_6half_tEfNS_4arch4Sm90ELb1ELb0ELb0ELb0ELb0ELb0ELb0ELb1ELb1ELb1ELb1ELb0EEENS1_21CollectiveEpilogueFwdISB_S9_SC_SE_Li256ELb0ELb1ELb1ELb0EEENS1_19SingleTileSchedulerILb0ELb1ELb1ELi128EEEEEEEEEvNT_6ParamsE --------------------------
	.section	.text._ZN7cutlass13device_kernelIN5flash11enable_sm90INS1_16FlashAttnFwdSm90INS1_25CollectiveMainloopFwdSm90ILi2EN4cute5tupleIJNS5_1CILi1EEES8_S8_EEENS6_IJNS7_ILi128EEESA_SA_EEELi128ENS_6half_tEfNS_4arch4Sm90ELb1ELb0ELb0ELb0ELb0ELb0ELb0ELb1ELb1ELb1ELb1ELb0EEENS1_21CollectiveEpilogueFwdISB_S9_SC_SE_Li256ELb0ELb1ELb1ELb0EEENS1_19SingleTileSchedulerILb0ELb1ELb1ELi128EEEEEEEEEvNT_6ParamsE,"ax",@progbits
	.align	128
.text._ZN7cutlass13device_kernelIN5flash11enable_sm90INS1_16FlashAttnFwdSm90INS1_25CollectiveMainloopFwdSm90ILi2EN4cute5tupleIJNS5_1CILi1EEES8_S8_EEENS6_IJNS7_ILi128EEESA_SA_EEELi128ENS_6half_tEfNS_4arch4Sm90ELb1ELb0ELb0ELb0ELb0ELb0ELb0ELb1ELb1ELb1ELb1ELb0EEENS1_21CollectiveEpilogueFwdISB_S9_SC_SE_Li256ELb0ELb1ELb1ELb0EEENS1_19SingleTileSchedulerILb0ELb1ELb1ELi128EEEEEEEEEvNT_6ParamsE:
        .type           _ZN7cutlass13device_kernelIN5flash11enable_sm90INS1_16FlashAttnFwdSm90INS1_25CollectiveMainloopFwdSm90ILi2EN4cute5tupleIJNS5_1CILi1EEES8_S8_EEENS6_IJNS7_ILi128EEESA_SA_EEELi128ENS_6half_tEfNS_4arch4Sm90ELb1ELb0ELb0ELb0ELb0ELb0ELb0ELb1ELb1ELb1ELb1ELb0EEENS1_21CollectiveEpilogueFwdISB_S9_SC_SE_Li256ELb0ELb1ELb1ELb0EEENS1_19SingleTileSchedulerILb0ELb1ELb1ELi128EEEEEEEEEvNT_6ParamsE,@function
        .size           _ZN7cutlass13device_kernelIN5flash11enable_sm90INS1_16FlashAttnFwdSm90INS1_25CollectiveMainloopFwdSm90ILi2EN4cute5tupleIJNS5_1CILi1EEES8_S8_EEENS6_IJNS7_ILi128EEESA_SA_EEELi128ENS_6half_tEfNS_4arch4Sm90ELb1ELb0ELb0ELb0ELb0ELb0ELb0ELb1ELb1ELb1ELb1ELb0EEENS1_21CollectiveEpilogueFwdISB_S9_SC_SE_Li256ELb0ELb1ELb1ELb0EEENS1_19SingleTileSchedulerILb0ELb1ELb1ELi128EEEEEEEEEvNT_6ParamsE,(.L_x_14863 - _ZN7cutlass13device_kernelIN5flash11enable_sm90INS1_16FlashAttnFwdSm90INS1_25CollectiveMainloopFwdSm90ILi2EN4cute5tupleIJNS5_1CILi1EEES8_S8_EEENS6_IJNS7_ILi128EEESA_SA_EEELi128ENS_6half_tEfNS_4arch4Sm90ELb1ELb0ELb0ELb0ELb0ELb0ELb0ELb1ELb1ELb1ELb1ELb0EEENS1_21CollectiveEpilogueFwdISB_S9_SC_SE_Li256ELb0ELb1ELb1ELb0EEENS1_19SingleTileSchedulerILb0ELb1ELb1ELi128EEEEEEEEEvNT_6ParamsE)
        .other          _ZN7cutlass13device_kernelIN5flash11enable_sm90INS1_16FlashAttnFwdSm90INS1_25CollectiveMainloopFwdSm90ILi2EN4cute5tupleIJNS5_1CILi1EEES8_S8_EEENS6_IJNS7_ILi128EEESA_SA_EEELi128ENS_6half_tEfNS_4arch4Sm90ELb1ELb0ELb0ELb0ELb0ELb0ELb0ELb1ELb1ELb1ELb1ELb0EEENS1_21CollectiveEpilogueFwdISB_S9_SC_SE_Li256ELb0ELb1ELb1ELb0EEENS1_19SingleTileSchedulerILb0ELb1ELb1ELi128EEEEEEEEEvNT_6ParamsE,@"STO_CUDA_ENTRY STV_DEFAULT"
_ZN7cutlass13device_kernelIN5flash11enable_sm90INS1_16FlashAttnFwdSm90INS1_25CollectiveMainloopFwdSm90ILi2EN4cute5tupleIJNS5_1CILi1EEES8_S8_EEENS6_IJNS7_ILi128EEESA_SA_EEELi128ENS_6half_tEfNS_4arch4Sm90ELb1ELb0ELb0ELb0ELb0ELb0ELb0ELb1ELb1ELb1ELb1ELb0EEENS1_21CollectiveEpilogueFwdISB_S9_SC_SE_Li256ELb0ELb1ELb1ELb0EEENS1_19SingleTileSchedulerILb0ELb1ELb1ELi128EEEEEEEEEvNT_6ParamsE:
        /* <DEDUP_REMOVED lines=17> */
.L_x_8361:
[----:B------:R-:W-:Y:S05]  /*0110*/  BSYNC B0 ;  /* 0x0000000000007941 */ /* 0x000fea0003800000 */
.L_x_8360:
        /* <DEDUP_REMOVED lines=40> */
.L_x_8362:
        /* <DEDUP_REMOVED lines=22> */
.L_x_8363:
        /* <DEDUP_REMOVED lines=18> */
.L_x_8364:
        /* <DEDUP_REMOVED lines=22> */
.L_x_8365:
        /* <DEDUP_REMOVED lines=22> */
.L_x_8366:
        /* <DEDUP_REMOVED lines=9> */
.L_x_8369:
        /* <DEDUP_REMOVED lines=47> */
[----:B------:R-:W-:Y:S01]  /*0c60*/  IMAD.IADD R0, R3, 0x1, R0 ;  /* 0x0000000103007824 */ /* 0x000fe200078e0200 */
[----:B------:R-:W-:-:S04]  /*0c70*/  SHF.R.S32.HI R3, RZ, 0x1f, R2 ;  /* 0x0000001fff037819 */ /* 0x000fc80000011402 */
[----:B------:R-:W-:Y:S02]  /*0c80*/  SHF.R.S32.HI R5, RZ, 0x1f, R0 ;  /* 0x0000001fff057819 */ /* 0x000fe40000011400 */
[----:B------:R-:W-:Y:S02]  /*0c90*/  LEA.HI R3, R3, R2, RZ, 0x7 ;  /* 0x0000000203037211 */ /* 0x000fe400078f38ff */
[----:B------:R-:W-:Y:S02]  /*0ca0*/  LEA.HI R5, R5, R0, RZ, 0x7 ;  /* 0x0000000005057211 */ /* 0x000fe400078f38ff */
[----:B------:R-:W-:Y:S02]  /*0cb0*/  SHF.R.S32.HI R3, RZ, 0x7, R3 ;  /* 0x00000007ff037819 */ /* 0x000fe40000011403 */
[----:B------:R-:W-:-:S04]  /*0cc0*/  SHF.R.S32.HI R0, RZ, 0x7, R5 ;  /* 0x00000007ff007819 */ /* 0x000fc80000011405 */
[----:B------:R-:W-:-:S04]  /*0cd0*/  VIMNMX R11, R3, R0, PT ;  /* 0x00000000030b7248 */ /* 0x000fc80003fe0100 */
[----:B------:R-:W-:-:S13]  /*0ce0*/  ISETP.GE.AND P1, PT, R11, 0x1, PT ;  /* 0x000000010b00780c */ /* 0x000fda0003f26270 */
[----:B------:R-:W-:Y:S05]  /*0cf0*/  @!P1 BRA `(.L_x_8371) ;  /* 0x00000000006c9947 */ /* 0x000fea0003800000 */
[-C--:B0-----:R-:W-:Y:S02]  /*0d00*/  IABS R7, R4.reuse ;  /* 0x0000000400077213 */ /* 0x081fe40000000000 */
        /* <DEDUP_REMOVED lines=26> */
.L_x_8371:
[-C--:B------:R-:W-:Y:S01]  /*0eb0*/  IMAD R17, R17, R22.reuse, RZ ;  /* 0x0000001611117224 */ /* 0x080fe200078e02ff */
[----:B------:R-:W-:Y:S01]  /*0ec0*/  PLOP3.LUT P0, PT, PT, PT, PT, 0x80, 0x0 ;  /* 0x000000000000781c */ /* 0x000fe20003f0f070 */
[----:B------:R-:W-:Y:S01]  /*0ed0*/  VIADD R152, R12, 0xffffff80 ;  /* 0xffffff800c987836 */ /* 0x000fe20000000000 */
[----:B------:R-:W-:Y:S02]  /*0ee0*/  CS2R R2, SRZ ;  /* 0x0000000000027805 */ /* 0x000fe4000001ff00 */
[----:B------:R-:W-:Y:S02]  /*0ef0*/  CS2R R150, SRZ ;  /* 0x0000000000967805 */ /* 0x000fe4000001ff00 */
[----:B------:R-:W-:Y:S02]  /*0f00*/  VIADDMNMX R22, R17, R22, R11, PT ;  /* 0x0000001611167246 */ /* 0x000fe4000380010b */
[----:B------:R-:W-:Y:S02]  /*0f10*/  CS2R R148, SRZ ;  /* 0x0000000000947805 */ /* 0x000fe4000001ff00 */
        /* <DEDUP_REMOVED lines=37> */
[----:B------:R-:W2:Y:S01]  /*1170*/  SHFL.IDX PT, R0, R90, RZ, 0x1f ;  /* 0x00001fff5a007589 */ /* 0x000ea200000e0000 */
[----:B-1----:R-:W-:-:S04]  /*1180*/  ULEA UR36, UR5, UR36, 0x18 ;  /* 0x0000002405247291 */ /* 0x002fc8000f8ec03f */
[----:B------:R-:W-:-:S04]  /*1190*/  UIADD3 UR5, UR36, 0x10400, URZ ;  /* 0x0001040024057890 */ /* 0x000fc8000fffe03f */
[----:B------:R-:W-:Y:S01]  /*11a0*/  ULOP3.LUT UP0, URZ, UR5, 0x3ff, URZ, 0xc0, !UPT ;  /* 0x000003ff053f7892 */ /* 0x000fe2000f80c03f */
[----:B--2---:R-:W-:-:S05]  /*11b0*/  R2UR UR37, R0 ;  /* 0x00000000002572ca */ /* 0x004fca00000e0000 */
        /* <DEDUP_REMOVED lines=11> */
[----:B0-----:R-:W-:Y:S01]  /*1270*/  IMAD.U32 R4, RZ, RZ, UR4 ;  /* 0x00000004ff047e24 */ /* 0x001fe2000f8e00ff */
        /* <DEDUP_REMOVED lines=12> */
.L_x_8373:
[----:B------:R-:W2:Y:S01]  /*1340*/  LDL.LU R2, [R1+0x14] ;  /* 0x0000140001027983 */ /* 0x000ea20000300800 */
[----:B------:R-:W-:-:S04]  /*1350*/  SHF.L.U32 R3, RZ, 0x1f, RZ ;  /* 0x0000001fff037819 */ /* 0x000fc800000006ff */
[----:B------:R-:W1:Y:S01]  /*1360*/  SYNCS.PHASECHK.TRANS64.TRYWAIT P1, [UR36+0x28800], R3 ;  /* 0x02880003ff0075a7 */ /* 0x000e620008020164 */
[----:B--2---:R-:W-:-:S04]  /*1370*/  LOP3.LUT R0, R2, 0x1, RZ, 0xfc, !PT ;  /* 0x0000000102007812 */ /* 0x004fc800078efcff */
[----:B------:R-:W-:Y:S01]  /*1380*/  ISETP.NE.AND P0, PT, R0, 0x3, PT ;  /* 0x000000030000780c */ /* 0x000fe20003f05270 */
[----:B-1----:R-:W-:-:S12]  /*1390*/  @!P1 BRA `(.L_x_8374) ;  /* 0x000000c800ec9947 */ /* 0x002fd80003800000 */
.L_x_8488:
[----:B------:R-:W-:Y:S05]  /*13a0*/  @!P0 BRA `(.L_x_8375) ;  /* 0x0000000000048947 */ /* 0x000fea0003800000 */
[----:B------:R-:W-:Y:S01]  /*13b0*/  BPT.TRAP 0x1 ;  /* 0x000000040000795c */ /* 0x000fe20000300000 */
.L_x_8375:
[----:B------:R2:W3:Y:S01]  /*13c0*/  SYNCS.PHASECHK.TRANS64.TRYWAIT P2, [UR36+0x28830], R3 ;  /* 0x02883003ff0075a7 */ /* 0x0004e20008040164 */
[----:B------:R-:W-:Y:S05]  /*13d0*/  @!P0 BRA `(.L_x_8376) ;  /* 0x0000000000048947 */ /* 0x000fea0003800000 */
[----:B------:R-:W-:Y:S01]  /*13e0*/  BPT.TRAP 0x1 ;  /* 0x000000040000795c */ /* 0x000fe20000300000 */
.L_x_8376:
[----:B-1----:R-:W1:Y:S01]  /*13f0*/  S2R R0, SR_TID.X ;  /* 0x0000000000007919 */ /* 0x002e620000002100 */
[----:B------:R-:W-:-:S05]  /*1400*/  IMAD.U32 R2, RZ, RZ, UR38 ;  /* 0x00000026ff027e24 */ /* 0x000fca000f8e00ff */
[----:B------:R-:W-:Y:S02]  /*1410*/  LOP3.LUT R2, R2, 0x10000, RZ, 0xfc, !PT ;  /* 0x0001000002027812 */ /* 0x000fe400078efcff */
[----:B-1----:R-:W-:-:S04]  /*1420*/  LOP3.LUT R0, R0, 0x7f, RZ, 0xc0, !PT ;  /* 0x0000007f00007812 */ /* 0x002fc800078ec0ff */
[----:B------:R-:W-:Y:S01]  /*1430*/  ISETP.NE.AND P1, PT, R0, RZ, PT ;  /* 0x000000ff0000720c */ /* 0x000fe20003f25270 */
[----:B---3--:R-:W-:-:S12]  /*1440*/  @P2 BRA `(.L_x_8377) ;  /* 0x0000000000082947 */ /* 0x008fd80003800000 */
[----:B------:R-:W1:Y:S02]  /*1450*/  SYNCS.PHASECHK.TRANS64.TRYWAIT P2, [UR36+0x28830], R3 ;  /* 0x02883003ff0075a7 */ /* 0x000e640008040164 */
[----:B-1----:R-:W-:Y:S05]  /*1460*/  @!P2 BRA `(.L_x_8378) ;  /* 0x000000c800d0a947 */ /* 0x002fea0003800000 */
.L_x_8377:
[----:B------:R-:W-:Y:S05]  /*1470*/  WARPSYNC.ALL ;  /* 0x0000000000007948 */ /* 0x000fea0003800000 */
[----:B-12---:R-:W-:Y:S01]  /*1480*/  IMAD.MOV.U32 R3, RZ, RZ, 0x40000040 ;  /* 0x40000040ff037424 */ /* 0x006fe200078e00ff */
        /* <DEDUP_REMOVED lines=9> */
[----:B------:R-:W1:Y:S01]  /*1520*/  LDC R0, c[0x0][0x448] ;  /* 0x00011200ff007b82 */ /* 0x000e620000000800 */
        /* <DEDUP_REMOVED lines=9> */
[C---:B0-----:R-:W-:Y:S01]  /*15c0*/  IMAD.IADD R4, R152.reuse, 0x1, -R5 ;  /* 0x0000000198047824 */ /* 0x041fe200078e0a05 */
[----:B------:R-:W-:Y:S01]  /*15d0*/  UMOV UR10, UR6 ;  /* 0x00000006000a7c82 */ /* 0x000fe20008000000 */
[----:B------:R-:W-:Y:S01]  /*15e0*/  UIADD3 UR12, UR28, 0x6, URZ ;  /* 0x000000061c0c7890 */ /* 0x000fe2000fffe03f */
[----:B------:R-:W-:Y:S01]  /*15f0*/  HGMMA.64x128x16.F32 R24, gdesc[UR8], RZ, !UPT, gsb0 ;  /* 0x01e00000081879f0 */ /* 0x000fe2000c0008ff */
[----:B------:R-:W-:Y:S01]  /*1600*/  UIADD3 UR8, UR28, 0x4, URZ ;  /* 0x000000041c087890 */ /* 0x000fe2000fffe03f */
[----:B------:R-:W-:Y:S01]  /*1610*/  SHF.R.S32.HI R5, RZ, 0x1f, R4 ;  /* 0x0000001fff057819 */ /* 0x000fe20000011404 */
[----:B------:R-:W-:Y:S01]  /*1620*/  UIADD3 UR10, UR6, 0x4, URZ ;  /* 0x00000004060a7890 */ /* 0x000fe2000fffe03f */
[----:B------:R-:W-:Y:S01]  /*1630*/  LOP3.LUT R89, R89, 0xfffffffc, RZ, 0xc0, !PT ;  /* 0xfffffffc59597812 */ /* 0x000fe200078ec0ff */
[----:B------:R-:W-:Y:S01]  /*1640*/  UMOV UR9, 0x40000040 ;  /* 0x4000004000097882 */ /* 0x000fe20000000000 */
[----:B------:R-:W-:Y:S01]  /*1650*/  UMOV UR11, 0x40000040 ;  /* 0x40000040000b7882 */ /* 0x000fe20000000000 */
[----:B------:R-:W-:Y:S01]  /*1660*/  UIADD3 UR14, UR6, 0x6, URZ ;  /* 0x00000006060e7890 */ /* 0x000fe2000fffe03f */
[CC--:B------:R-:W-:Y:S01]  /*1670*/  LEA.HI R6, R5.reuse, R4.reuse, RZ, 0x5 ;  /* 0x0000000405067211 */ /* 0x0c0fe200078f28ff */
[----:B------:R-:W-:Y:S01]  /*1680*/  UIADD3 UR16, UR28, 0x400, URZ ;  /* 0x000004001c107890 */ /* 0x000fe2000fffe03f */
[----:B------:R-:W-:Y:S01]  /*1690*/  IMAD.IADD R89, R152, 0x1, -R89 ;  /* 0x0000000198597824 */ /* 0x000fe200078e0a59 */
[----:B------:R-:W-:Y:S01]  /*16a0*/  UIADD3 UR18, UR6, 0x400, URZ ;  /* 0x0000040006127890 */ /* 0x000fe2000fffe03f */
[----:B-1----:R-:W-:Y:S01]  /*16b0*/  ISETP.NE.AND P2, PT, R0, 0x1, PT ;  /* 0x000000010000780c */ /* 0x002fe20003f45270 */
[----:B------:R-:W-:Y:S01]  /*16c0*/  UMOV UR19, 0x40000040 ;  /* 0x4000004000137882 */ /* 0x000fe20000000000 */
[----:B------:R-:W-:Y:S01]  /*16d0*/  UIADD3 UR20, UR28, 0x402, URZ ;  /* 0x000004021c147890 */ /* 0x000fe2000fffe03f */
[----:B------:R-:W-:Y:S01]  /*16e0*/  LEA.HI R0, R5, R4, RZ, 0x2 ;  /* 0x0000000405007211 */ /* 0x000fe200078f10ff */
[----:B------:R-:W-:Y:S01]  /*16f0*/  UIADD3 UR22, UR6, 0x402, URZ ;  /* 0x0000040206167890 */ /* 0x000fe2000fffe03f */
[----:B------:R-:W-:Y:S01]  /*1700*/  SHF.R.S32.HI R6, RZ, 0x5, R6 ;  /* 0x00000005ff067819 */ /* 0x000fe20000011406 */
        /* <DEDUP_REMOVED lines=11> */
[----:B------:R-:W-:Y:S01]  /*17c0*/  LEA.HI R7, R90, R90, RZ, 0x1 ;  /* 0x0000005a5a077211 */ /* 0x000fe200078f08ff */
[----:B------:R-:W-:Y:S01]  /*17d0*/  UMOV UR29, 0x40000040 ;  /* 0x40000040001d7882 */ /* 0x000fe20000000000 */
[----:B------:R-:W-:Y:S01]  /*17e0*/  UMOV UR31, 0x40000040 ;  /* 0x40000040001f7882 */ /* 0x000fe20000000000 */
[----:B------:R-:W-:Y:S01]  /*17f0*/  LEA.HI R8, R8, R5, RZ, 0x3 ;  /* 0x0000000508087211 */ /* 0x000fe200078f18ff */
[----:B------:R-:W-:Y:S01]  /*1800*/  IMAD R10, R6, 0x10, R23 ;  /* 0x00000010060a7824 */ /* 0x000fe200078e0217 */
[----:B------:R-:W-:Y:S01]  /*1810*/  LOP3.LUT R7, R7, 0x3fffffe, RZ, 0xc0, !PT ;  /* 0x03fffffe07077812 */ /* 0x000fe200078ec0ff */
[----:B------:R-:W1:Y:S01]  /*1820*/  @P2 LDC R14, c[0x0][0x450] ;  /* 0x00011400ff0e2b82 */ /* 0x000e620000000800 */
[----:B------:R-:W-:Y:S01]  /*1830*/  LEA.HI R9, R89, R89, RZ, 0x1 ;  /* 0x0000005959097211 */ /* 0x000fe200078f08ff */
[----:B------:R-:W-:Y:S01]  /*1840*/  IMAD.MOV.U32 R11, RZ, RZ, -0x80 ;  /* 0xffffff80ff0b7424 */ /* 0x000fe200078e00ff */
[----:B------:R-:W-:Y:S01]  /*1850*/  LOP3.LUT R8, R8, 0xfffffff8, RZ, 0xc0, !PT ;  /* 0xfffffff808087812 */ /* 0x000fe200078ec0ff */
[----:B------:R-:W-:Y:S01]  /*1860*/  IMAD.IADD R7, R90, 0x1, -R7 ;  /* 0x000000015a077824 */ /* 0x000fe200078e0a07 */
[----:B------:R-:W-:Y:S01]  /*1870*/  LOP3.LUT R6, R9, 0x1ffffffe, RZ, 0xc0, !PT ;  /* 0x1ffffffe09067812 */ /* 0x000fe200078ec0ff */
[----:B------:R-:W-:Y:S01]  /*1880*/  IMAD R11, R22, R11, 0x80 ;  /* 0x00000080160b7424 */ /* 0x000fe200078e020b */
[----:B------:R-:W-:Y:S01]  /*1890*/  IADD3 R8, R10, R5, -R8 ;  /* 0x000000050a087210 */ /* 0x000fe20007ffe808 */
[----:B------:R-:W-:Y:S01]  /*18a0*/  ULDC UR4, c[0x0][0x2f0] ;  /* 0x0000bc0000047ab9 */ /* 0x000fe20000000800 */
[----:B------:R-:W-:Y:S01]  /*18b0*/  LOP3.LUT R9, R0, 0x7ffffffc, RZ, 0xc0, !PT ;  /* 0x7ffffffc00097812 */ /* 0x000fe200078ec0ff */
[----:B------:R-:W-:Y:S01]  /*18c0*/  IMAD.IADD R5, R89, 0x1, -R6 ;  /* 0x0000000159057824 */ /* 0x000fe200078e0a06 */
[----:B------:R-:W-:Y:S01]  /*18d0*/  ULDC UR5, c[0x0][0x988] ;  /* 0x0002620000057ab9 */ /* 0x000fe20000000800 */
[----:B------:R-:W-:Y:S01]  /*18e0*/  IMAD R8, R7, 0x40, R8 ;  /* 0x0000004007087824 */ /* 0x000fe200078e0208 */
[----:B------:R-:W-:Y:S01]  /*18f0*/  CS2R R150, SRZ ;  /* 0x0000000000967805 */ /* 0x000fe2000001ff00 */
[----:B------:R-:W-:Y:S01]  /*1900*/  IMAD.IADD R4, R4, 0x1, -R9 ;  /* 0x0000000104047824 */ /* 0x000fe200078e0a09 */
[----:B------:R-:W-:Y:S01]  /*1910*/  CS2R R148, SRZ ;  /* 0x0000000000947805 */ /* 0x000fe2000001ff00 */
[----:B------:R-:W-:Y:S01]  /*1920*/  IMAD R5, R5, 0x8, R8 ;  /* 0x0000000805057824 */ /* 0x000fe200078e0208 */
[----:B------:R-:W-:Y:S01]  /*1930*/  CS2R R146, SRZ ;  /* 0x0000000000927805 */ /* 0x000fe2000001ff00 */
[----:B------:R-:W-:Y:S01]  /*1940*/  VIADD R9, R11, 0x1 ;  /* 0x000000010b097836 */ /* 0x000fe20000000000 */
[----:B------:R-:W-:Y:S01]  /*1950*/  CS2R R144, SRZ ;  /* 0x0000000000907805 */ /* 0x000fe2000001ff00 */
[----:B0-----:R-:W-:Y:S01]  /*1960*/  @P2 IMAD.HI.U32 R7, R5, R12, RZ ;  /* 0x0000000c05072227 */ /* 0x001fe200078e00ff */
[----:B------:R-:W-:-:S02]  /*1970*/  CS2R R142, SRZ ;  /* 0x00000000008e7805 */ /* 0x000fc4000001ff00 */
[----:B------:R-:W-:Y:S02]  /*1980*/  CS2R R140, SRZ ;  /* 0x00000000008c7805 */ /* 0x000fe4000001ff00 */
[----:B------:R-:W-:Y:S01]  /*1990*/  CS2R R138, SRZ ;  /* 0x00000000008a7805 */ /* 0x000fe2000001ff00 */
[----:B------:R-:W-:Y:S01]  /*19a0*/  IMAD.MOV.U32 R6, RZ, RZ, R5 ;  /* 0x000000ffff067224 */ /* 0x000fe200078e0005 */
[----:B-1----:R-:W-:Y:S01]  /*19b0*/  @P2 SHF.R.U32.HI R6, RZ, R14, R7 ;  /* 0x0000000eff062219 */ /* 0x002fe20000011607 */
[----:B------:R-:W-:Y:S01]  /*19c0*/  IMAD R9, R4, -0x2, R9 ;  /* 0xfffffffe04097824 */ /* 0x000fe200078e0209 */
[----:B------:R-:W0:Y:S01]  /*19d0*/  LDC R7, c[0x0][0x288] ;  /* 0x0000a200ff077b82 */ /* 0x000e220000000800 */
[C---:B------:R-:W-:Y:S01]  /*19e0*/  IMAD R11, R16.reuse, UR4, R11 ;  /* 0x00000004100b7c24 */ /* 0x040fe2000f8e020b */
[----:B------:R-:W-:Y:S01]  /*19f0*/  CS2R R136, SRZ ;  /* 0x0000000000887805 */ /* 0x000fe2000001ff00 */
[----:B------:R-:W1:Y:S01]  /*1a00*/  SHFL.IDX PT, R10, R6, RZ, 0x1c1f ;  /* 0x001c1fff060a7589 */ /* 0x000e6200000e0000 */
[----:B------:R-:W-:Y:S01]  /*1a10*/  IMAD R8, R16, UR4, R9 ;  /* 0x0000000410087c24 */ /* 0x000fe2000f8e0209 */
[----:B------:R-:W-:Y:S01]  /*1a20*/  CS2R R134, SRZ ;  /* 0x0000000000867805 */ /* 0x000fe2000001ff00 */
[----:B------:R-:W-:Y:S01]  /*1a30*/  IMAD R11, R4, -0x2, R11 ;  /* 0xfffffffe040b7824 */ /* 0x000fe200078e020b */
[----:B------:R-:W2:Y:S01]  /*1a40*/  SHFL.IDX PT, R6, R6, 0x1, 0x1c1f ;  /* 0x003c1f0006067f89 */ /* 0x000ea200000e0000 */
[----:B------:R-:W-:-:S02]  /*1a50*/  CS2R R132, SRZ ;  /* 0x0000000000847805 */ /* 0x000fc4000001ff00 */
[----:B------:R-:W-:Y:S02]  /*1a60*/  CS2R R130, SRZ ;  /* 0x0000000000827805 */ /* 0x000fe4000001ff00 */
[----:B------:R-:W-:Y:S01]  /*1a70*/  CS2R R128, SRZ ;  /* 0x0000000000807805 */ /* 0x000fe2000001ff00 */
[----:B0-----:R-:W-:-:S05]  /*1a80*/  IMAD.IADD R0, R8, 0x1, -R7 ;  /* 0x0000000108007824 */ /* 0x001fca00078e0a07 */
[----:B-1----:R-:W-:Y:S02]  /*1a90*/  VIADDMNMX R0, R10, R0, R11, PT ;  /* 0x000000000a007246 */ /* 0x002fe4000380010b */
[----:B--2---:R-:W-:Y:S02]  /*1aa0*/  IADD3 R8, R6, -R7, R8 ;  /* 0x8000000706087210 */ /* 0x004fe40007ffe008 */
[C---:B------:R-:W-:Y:S02]  /*1ab0*/  ISETP.GT.AND P3, PT, R0.reuse, RZ, PT ;  /* 0x000000ff0000720c */ /* 0x040fe40003f64270 */
[C---:B------:R-:W-:Y:S02]  /*1ac0*/  ISETP.GT.AND P4, PT, R0.reuse, 0x1, PT ;  /* 0x000000010000780c */ /* 0x040fe40003f84270 */
[----:B------:R-:W-:Y:S02]  /*1ad0*/  ISETP.GT.AND P5, PT, R0, 0x8, PT ;  /* 0x000000080000780c */ /* 0x000fe40003fa4270 */
[----:B------:R-:W-:Y:S01]  /*1ae0*/  VIMNMX R8, R11, R8, PT ;  /* 0x000000080b087248 */ /* 0x000fe20003fe0100 */
[----:B------:R-:W-:-:S02]  /*1af0*/  WARPGROUP.DEPBAR.LE gsb0, 0x0 ;  /* 0x00008000000079c5 */ /* 0x000fc40000010000 */
        /* <DEDUP_REMOVED lines=21> */
[----:B------:R-:W-:Y:S02]  /*1c50*/  FSEL R13, R24, -INF , P3 ;  /* 0xff800000180d7808 */ /* 0x000fe40001800000 */
[----:B------:R-:W-:Y:S02]  /*1c60*/  FSEL R25, R25, -INF , P4 ;  /* 0xff80000019197808 */ /* 0x000fe40002000000 */
[----:B------:R-:W-:Y:S02]  /*1c70*/  ISETP.GT.AND P3, PT, R0, 0x9, PT ;  /* 0x000000090000780c */ /* 0x000fe40003f64270 */
[----:B------:R-:W-:-:S02]  /*1c80*/  FSEL R15, R28, -INF , P5 ;  /* 0xff8000001c0f7808 */ /* 0x000fc40002800000 */
[----:B------:R-:W-:Y:S02]  /*1c90*/  FMNMX.FTZ R10, R13, R25, !PT ;  /* 0x000000190d0a7209 */ /* 0x000fe40007810000 */
[C---:B------:R-:W-:Y:S02]  /*1ca0*/  ISETP.GT.AND P4, PT, R0.reuse, 0x10, PT ;  /* 0x000000100000780c */ /* 0x040fe40003f84270 */
[----:B------:R-:W-:Y:S02]  /*1cb0*/  FSEL R29, R29, -INF , P3 ;  /* 0xff8000001d1d7808 */ /* 0x000fe40001800000 */
[----:B------:R-:W-:Y:S02]  /*1cc0*/  FMNMX.FTZ R10, R15, R10, !PT ;  /* 0x0000000a0f0a7209 */ /* 0x000fe40007810000 */
[----:B------:R-:W-:Y:S02]  /*1cd0*/  ISETP.GT.AND P3, PT, R0, 0x11, PT ;  /* 0x000000110000780c */ /* 0x000fe40003f64270 */
[----:B------:R-:W-:-:S02]  /*1ce0*/  FSEL R21, R32, -INF , P4 ;  /* 0xff80000020157808 */ /* 0x000fc40002000000 */
[----:B------:R-:W-:Y:S02]  /*1cf0*/  FMNMX.FTZ R10, R29, R10, !PT ;  /* 0x0000000a1d0a7209 */ /* 0x000fe40007810000 */
[C---:B------:R-:W-:Y:S02]  /*1d00*/  ISETP.GT.AND P4, PT, R0.reuse, 0x18, PT ;  /* 0x000000180000780c */ /* 0x040fe40003f84270 */
[----:B------:R-:W-:Y:S02]  /*1d10*/  FSEL R33, R33, -INF , P3 ;  /* 0xff80000021217808 */ /* 0x000fe40001800000 */
[----:B------:R-:W-:Y:S02]  /*1d20*/  FMNMX.FTZ R10, R21, R10, !PT ;  /* 0x0000000a150a7209 */ /* 0x000fe40007810000 */
[----:B------:R-:W-:Y:S02]  /*1d30*/  ISETP.GT.AND P3, PT, R0, 0x19, PT ;  /* 0x000000190000780c */ /* 0x000fe40003f64270 */
[----:B------:R-:W-:Y:S01]  /*1d40*/  FSEL R89, R36, -INF , P4 ;  /* 0xff80000024597808 */ /* 0x000fe20002000000 */
[----:B------:R-:W-:Y:S01]  /*1d50*/  IMAD.U32 R36, RZ, RZ, UR36 ;  /* 0x00000024ff247e24 */ /* 0x000fe2000f8e00ff */
[----:B------:R-:W-:-:S02]  /*1d60*/  FMNMX.FTZ R10, R33, R10, !PT ;  /* 0x0000000a210a7209 */ /* 0x000fc40007810000 */
[C---:B------:R-:W-:Y:S02]  /*1d70*/  ISETP.GT.AND P4, PT, R0.reuse, 0x20, PT ;  /* 0x000000200000780c */ /* 0x040fe40003f84270 */
[----:B------:R-:W-:Y:S02]  /*1d80*/  FSEL R37, R37, -INF , P3 ;  /* 0xff80000025257808 */ /* 0x000fe40001800000 */
[----:B------:R-:W-:Y:S02]  /*1d90*/  FMNMX.FTZ R10, R89, R10, !PT ;  /* 0x0000000a590a7209 */ /* 0x000fe40007810000 */
[----:B------:R-:W-:Y:S02]  /*1da0*/  ISETP.GT.AND P3, PT, R0, 0x21, PT ;  /* 0x000000210000780c */ /* 0x000fe40003f64270 */
[----:B------:R-:W-:Y:S02]  /*1db0*/  FSEL R91, R40, -INF , P4 ;  /* 0xff800000285b7808 */ /* 0x000fe40002000000 */
[----:B------:R-:W-:Y:S01]  /*1dc0*/  FMNMX.FTZ R10, R37, R10, !PT ;  /* 0x0000000a250a7209 */ /* 0x000fe20007810000 */
[----:B------:R-:W0:Y:S01]  /*1dd0*/  @P2 LDC R40, c[0x0][0x44c] ;  /* 0x00011300ff282b82 */ /* 0x000e220000000800 */
        /* <DEDUP_REMOVED lines=11> */
[----:B------:R-:W-:Y:S01]  /*1e90*/  FMNMX.FTZ R10, R45, R10, !PT ;  /* 0x0000000a2d0a7209 */ /* 0x000fe20007810000 */
[----:B0-----:R-:W-:Y:S01]  /*1ea0*/  @P2 IMAD.HI.U32 R40, R23, R40, RZ ;  /* 0x0000002817282227 */ /* 0x001fe200078e00ff */
        /* <DEDUP_REMOVED lines=51> */
[----:B------:R-:W-:Y:S01]  /*21e0*/  ISETP.GT.AND P3, PT, R0, 0x79, PT ;  /* 0x000000790000780c */ /* 0x000fe20003f64270 */
[----:B------:R-:W-:Y:S01]  /*21f0*/  IMAD.U32 R0, RZ, RZ, UR5 ;  /* 0x00000005ff007e24 */ /* 0x000fe2000f8e00ff */
[----:B------:R-:W-:Y:S02]  /*2200*/  FSEL R113, R84, -INF , P4 ;  /* 0xff80000054717808 */ /* 0x000fe40002000000 */
[----:B------:R-:W-:Y:S02]  /*2210*/  FMNMX.FTZ R10, R81, R10, !PT ;  /* 0x0000000a510a7209 */ /* 0x000fe40007810000 */
[----:B------:R-:W-:-:S02]  /*2220*/  FSEL R85, R85, -INF , P3 ;  /* 0xff80000055557808 */ /* 0x000fc40001800000 */
[----:B------:R-:W-:Y:S02]  /*2230*/  FMNMX.FTZ R10, R113, R10, !PT ;  /* 0x0000000a710a7209 */ /* 0x000fe40007810000 */
[C---:B------:R-:W-:Y:S02]  /*2240*/  ISETP.GT.AND P4, PT, R8.reuse, 0x1, PT ;  /* 0x000000010800780c */ /* 0x040fe40003f84270 */
[----:B------:R-:W-:Y:S02]  /*2250*/  FMNMX.FTZ R10, R85, R10, !PT ;  /* 0x0000000a550a7209 */ /* 0x000fe40007810000 */
[----:B------:R-:W-:Y:S02]  /*2260*/  ISETP.GT.AND P5, PT, R8, 0x8, PT ;  /* 0x000000080800780c */ /* 0x000fe40003fa4270 */
[----:B------:R-:W-:Y:S01]  /*2270*/  FSEL R6, R27, -INF , P4 ;  /* 0xff8000001b067808 */ /* 0x000fe20002000000 */
[----:B------:R-:W0:Y:S01]  /*2280*/  SHFL.BFLY PT, R9, R10, 0x2, 0x1f ;  /* 0x0c401f000a097f89 */ /* 0x000e2200000e0000 */
[----:B------:R-:W-:-:S02]  /*2290*/  FSEL R117, R30, -INF , P5 ;  /* 0xff8000001e757808 */ /* 0x000fc40002800000 */
[----:B------:R-:W-:-:S04]  /*22a0*/  ISETP.GT.AND P4, PT, R8, 0x10, PT ;  /* 0x000000100800780c */ /* 0x000fc80003f84270 */
[----:B------:R-:W-:Y:S02]  /*22b0*/  FSEL R121, R34, -INF , P4 ;  /* 0xff80000022797808 */ /* 0x000fe40002000000 */
[----:B------:R-:W-:-:S04]  /*22c0*/  ISETP.GT.AND P4, PT, R8, 0x18, PT ;  /* 0x000000180800780c */ /* 0x000fc80003f84270 */
[----:B------:R-:W-:Y:S02]  /*22d0*/  FSEL R125, R38, -INF , P4 ;  /* 0xff800000267d7808 */ /* 0x000fe40002000000 */
[----:B------:R-:W-:-:S04]  /*22e0*/  ISETP.GT.AND P4, PT, R8, 0x20, PT ;  /* 0x000000200800780c */ /* 0x000fc80003f84270 */
[----:B------:R-:W-:Y:S01]  /*22f0*/  FSEL R127, R42, -INF , P4 ;  /* 0xff8000002a7f7808 */ /* 0x000fe20002000000 */
[----:B------:R-:W-:Y:S01]  /*2300*/  IMAD R42, R16, UR4, -R7 ;  /* 0x00000004102a7c24 */ /* 0x000fe2000f8e0a07 */
[----:B------:R-:W-:Y:S01]  /*2310*/  ISETP.GT.AND P4, PT, R8, 0x28, PT ;  /* 0x000000280800780c */ /* 0x000fe20003f84270 */
[----:B------:R-:W-:Y:S01]  /*2320*/  UMOV UR4, URZ ;  /* 0x0000003f00047c82 */ /* 0x000fe20008000000 */
[----:B0-----:R-:W-:-:S05]  /*2330*/  FMNMX.FTZ R12, R10, R9, !PT ;  /* 0x000000090a0c7209 */ /* 0x001fca0007810000 */
[----:B------:R-:W0:Y:S02]  /*2340*/  SHFL.BFLY PT, R9, R12, 0x1, 0x1f ;  /* 0x0c201f000c097f89 */ /* 0x000e2400000e0000 */
[----:B0-----:R-:W-:-:S04]  /*2350*/  FMNMX.FTZ R9, R12, R9, !PT ;  /* 0x000000090c097209 */ /* 0x001fc80007810000 */
[C---:B------:R-:W-:Y:S01]  /*2360*/  FSETP.NEU.FTZ.AND P3, PT, R9.reuse, -INF , PT ;  /* 0xff8000000900780b */ /* 0x040fe20003f7d000 */
[----:B------:R-:W-:-:S05]  /*2370*/  FMUL.FTZ R14, R9, R0 ;  /* 0x00000000090e7220 */ /* 0x000fca0000410000 */
[----:B------:R-:W-:Y:S02]  /*2380*/  FSEL R14, R14, RZ, P3 ;  /* 0x000000ff0e0e7208 */ /* 0x000fe40001800000 */
[----:B------:R-:W-:-:S03]  /*2390*/  ISETP.GT.AND P3, PT, R8, RZ, PT ;  /* 0x000000ff0800720c */ /* 0x000fc60003f64270 */
        /* <DEDUP_REMOVED lines=8> */
[--C-:B------:R-:W-:Y:S01]  /*2420*/  FFMA.FTZ R172, R91, R0, -R14.reuse ;  /* 0x000000005bac7223 */ /* 0x100fe2000001080e */
[----:B------:R-:W-:Y:S01]  /*2430*/  FMNMX.FTZ R10, R117, R10, !PT ;  /* 0x0000000a750a7209 */ /* 0x000fe20007810000 */
        /* <DEDUP_REMOVED lines=26> */
[-CC-:B------:R-:W-:Y:S01]  /*25e0*/  FFMA.FTZ R35, R57, R0.reuse, -R14.reuse ;  /* 0x0000000039237223 */ /* 0x180fe2000001080e */
[----:B------:R-:W-:Y:S01]  /*25f0*/  FSEL R89, R46, -INF , P4 ;  /* 0xff8000002e597808 */ /* 0x000fe20002000000 */
[--C-:B------:R-:W-:Y:S01]  /*2600*/  FFMA.FTZ R154, R101, R0, -R14.reuse ;  /* 0x00000000659a7223 */ /* 0x100fe2000001080e */
[----:B------:R-:W-:Y:S01]  /*2610*/  FMNMX.FTZ R10, R43, R10, !PT ;  /* 0x0000000a2b0a7209 */ /* 0x000fe20007810000 */
[-CC-:B------:R-:W-:Y:S01]  /*2620*/  FFMA.FTZ R61, R61, R0.reuse, -R14.reuse ;  /* 0x000000003d3d7223 */ /* 0x180fe2000001080e */
[C---:B------:R-:W-:Y:S01]  /*2630*/  ISETP.GT.AND P4, PT, R8.reuse, 0x30, PT ;  /* 0x000000300800780c */ /* 0x040fe20003f84270 */
[----:B------:R-:W0:Y:S01]  /*2640*/  MUFU.EX2 R13, R13 ;  /* 0x0000000d000d7308 */ /* 0x000e220000000800 */
[----:B------:R-:W-:Y:S01]  /*2650*/  FSEL R47, R47, -INF , P3 ;  /* 0xff8000002f2f7808 */ /* 0x000fe20001800000 */
[--C-:B------:R-:W-:Y:S01]  /*2660*/  FFMA.FTZ R103, R103, R0, -R14.reuse ;  /* 0x0000000067677223 */ /* 0x100fe2000001080e */
[----:B------:R-:W-:Y:S01]  /*2670*/  FMNMX.FTZ R10, R89, R10, !PT ;  /* 0x0000000a590a7209 */ /* 0x000fe20007810000 */
[-CC-:B------:R-:W-:Y:S01]  /*2680*/  FFMA.FTZ R65, R65, R0.reuse, -R14.reuse ;  /* 0x0000000041417223 */ /* 0x180fe2000001080e */
[----:B------:R-:W-:Y:S01]  /*2690*/  ISETP.GT.AND P3, PT, R8, 0x31, PT ;  /* 0x000000310800780c */ /* 0x000fe20003f64270 */
[--C-:B------:R-:W-:Y:S01]  /*26a0*/  FFMA.FTZ R105, R105, R0, -R14.reuse ;  /* 0x0000000069697223 */ /* 0x100fe2000001080e */
[----:B------:R-:W-:Y:S01]  /*26b0*/  FSEL R37, R50, -INF , P4 ;  /* 0xff80000032257808 */ /* 0x000fe20002000000 */
[----:B------:R-:W1:Y:S01]  /*26c0*/  MUFU.EX2 R182, R182 ;  /* 0x000000b600b67308 */ /* 0x000e620000000800 */
[----:B------:R-:W-:Y:S01]  /*26d0*/  FMNMX.FTZ R10, R47, R10, !PT ;  /* 0x0000000a2f0a7209 */ /* 0x000fe20007810000 */
[-CC-:B------:R-:W-:Y:S01]  /*26e0*/  FFMA.FTZ R69, R69, R0.reuse, -R14.reuse ;  /* 0x0000000045457223 */ /* 0x180fe2000001080e */
[C---:B------:R-:W-:Y:S01]  /*26f0*/  ISETP.GT.AND P4, PT, R8.reuse, 0x38, PT ;  /* 0x000000380800780c */ /* 0x040fe20003f84270 */
[-CC-:B------:R-:W-:Y:S01]  /*2700*/  FFMA.FTZ R107, R107, R0.reuse, -R14.reuse ;  /* 0x000000006b6b7223 */ /* 0x180fe2000001080e */
[----:B------:R-:W-:Y:S01]  /*2710*/  FSEL R51, R51, -INF , P3 ;  /* 0xff80000033337808 */ /* 0x000fe20001800000 */
[--C-:B------:R-:W-:Y:S01]  /*2720*/  FFMA.FTZ R73, R73, R0, -R14.reuse ;  /* 0x0000000049497223 */ /* 0x100fe2000001080e */
[----:B------:R-:W-:Y:S01]  /*2730*/  FMNMX.FTZ R10, R37, R10, !PT ;  /* 0x0000000a250a7209 */ /* 0x000fe20007810000 */
[----:B------:R-:W2:Y:S01]  /*2740*/  MUFU.EX2 R15, R15 ;  /* 0x0000000f000f7308 */ /* 0x000ea20000000800 */
[----:B------:R-:W-:Y:S01]  /*2750*/  ISETP.GT.AND P3, PT, R8, 0x39, PT ;  /* 0x000000390800780c */ /* 0x000fe20003f64270 */
[-CC-:B------:R-:W-:Y:S01]  /*2760*/  FFMA.FTZ R109, R109, R0.reuse, -R14.reuse ;  /* 0x000000006d6d7223 */ /* 0x180fe2000001080e */
[----:B------:R-:W-:Y:S01]  /*2770*/  FSEL R91, R54, -INF , P4 ;  /* 0xff800000365b7808 */ /* 0x000fe20002000000 */
[--C-:B------:R-:W-:Y:S01]  /*2780*/  FFMA.FTZ R77, R77, R0, -R14.reuse ;  /* 0x000000004d4d7223 */ /* 0x100fe2000001080e */
[----:B------:R-:W-:Y:S01]  /*2790*/  FMNMX.FTZ R10, R51, R10, !PT ;  /* 0x0000000a330a7209 */ /* 0x000fe20007810000 */
[-CC-:B------:R-:W-:Y:S01]  /*27a0*/  FFMA.FTZ R111, R111, R0.reuse, -R14.reuse ;  /* 0x000000006f6f7223 */ /* 0x180fe2000001080e */
[C---:B------:R-:W-:Y:S01]  /*27b0*/  ISETP.GT.AND P4, PT, R8.reuse, 0x40, PT ;  /* 0x000000400800780c */ /* 0x040fe20003f84270 */
[----:B------:R-:W3:Y:S01]  /*27c0*/  MUFU.EX2 R176, R176 ;  /* 0x000000b000b07308 */ /* 0x000ee20000000800 */
[----:B------:R-:W-:Y:S01]  /*27d0*/  FSEL R55, R55, -INF , P3 ;  /* 0xff80000037377808 */ /* 0x000fe20001800000 */
[--C-:B------:R-:W-:Y:S01]  /*27e0*/  FFMA.FTZ R81, R81, R0, -R14.reuse ;  /* 0x0000000051517223 */ /* 0x100fe2000001080e */
[----:B------:R-:W-:Y:S01]  /*27f0*/  FMNMX.FTZ R10, R91, R10, !PT ;  /* 0x0000000a5b0a7209 */ /* 0x000fe20007810000 */
[-CC-:B------:R-:W-:Y:S01]  /*2800*/  FFMA.FTZ R113, R113, R0.reuse, -R14.reuse ;  /* 0x0000000071717223 */ /* 0x180fe2000001080e */
[----:B------:R-:W-:Y:S01]  /*2810*/  ISETP.GT.AND P3, PT, R8, 0x41, PT ;  /* 0x000000410800780c */ /* 0x000fe20003f64270 */
[----:B------:R-:W-:Y:S01]  /*2820*/  FFMA.FTZ R14, R85, R0, -R14 ;  /* 0x00000000550e7223 */ /* 0x000fe2000001080e */
[----:B------:R-:W-:Y:S01]  /*2830*/  FSEL R41, R58, -INF , P4 ;  /* 0xff8000003a297808 */ /* 0x000fe20002000000 */
[----:B------:R-:W4:Y:S01]  /*2840*/  MUFU.EX2 R21, R21 ;  /* 0x0000001500157308 */ /* 0x000f220000000800 */
[----:B------:R-:W-:-:S02]  /*2850*/  FMNMX.FTZ R10, R55, R10, !PT ;  /* 0x0000000a370a7209 */ /* 0x000fc40007810000 */
[----:B------:R-:W-:Y:S02]  /*2860*/  CS2R R100, SRZ ;  /* 0x0000000000647805 */ /* 0x000fe4000001ff00 */
[C---:B------:R-:W-:Y:S02]  /*2870*/  ISETP.GT.AND P4, PT, R8.reuse, 0x48, PT ;  /* 0x000000480800780c */ /* 0x040fe40003f84270 */
[----:B------:R-:W-:Y:S02]  /*2880*/  FSEL R59, R59, -INF , P3 ;  /* 0xff8000003b3b7808 */ /* 0x000fe40001800000 */
[----:B------:R-:W-:Y:S01]  /*2890*/  FMNMX.FTZ R10, R41, R10, !PT ;  /* 0x0000000a290a7209 */ /* 0x000fe20007810000 */
[----:B------:R-:W5:Y:S01]  /*28a0*/  MUFU.EX2 R178, R178 ;  /* 0x000000b200b27308 */ /* 0x000f620000000800 */
[----:B------:R-:W-:Y:S02]  /*28b0*/  ISETP.GT.AND P3, PT, R8, 0x49, PT ;  /* 0x000000490800780c */ /* 0x000fe40003f64270 */
[----:B------:R-:W-:-:S02]  /*28c0*/  FSEL R93, R62, -INF , P4 ;  /* 0xff8000003e5d7808 */ /* 0x000fc40002000000 */
[----:B------:R-:W-:Y:S02]  /*28d0*/  FMNMX.FTZ R10, R59, R10, !PT ;  /* 0x0000000a3b0a7209 */ /* 0x000fe40007810000 */
[C---:B------:R-:W-:Y:S01]  /*28e0*/  ISETP.GT.AND P4, PT, R8.reuse, 0x50, PT ;  /* 0x000000500800780c */ /* 0x040fe20003f84270 */
        /* <DEDUP_REMOVED lines=9> */
[----:B------:R-:W-:Y:S01]  /*2980*/  FMNMX.FTZ R10, R45, R10, !PT ;  /* 0x0000000a2d0a7209 */ /* 0x000fe20007810000 */
[----:B------:R-:W-:Y:S01]  /*2990*/  MUFU.EX2 R27, R27 ;  /* 0x0000001b001b7308 */ /* 0x000fe20000000800 */
[----:B------:R-:W-:Y:S02]  /*29a0*/  ISETP.GT.AND P3, PT, R8, 0x59, PT ;  /* 0x000000590800780c */ /* 0x000fe40003f64270 */
[----:B------:R-:W-:Y:S02]  /*29b0*/  FSEL R95, R70, -INF , P4 ;  /* 0xff800000465f7808 */ /* 0x000fe40002000000 */
[----:B------:R-:W-:-:S02]  /*29c0*/  FMNMX.FTZ R10, R67, R10, !PT ;  /* 0x0000000a430a7209 */ /* 0x000fc40007810000 */
        /* <DEDUP_REMOVED lines=30> */
[----:B------:R-:W-:Y:S01]  /*2bb0*/  FSEL R87, R87, -INF , P3 ;  /* 0xff80000057577808 */ /* 0x000fe20001800000 */
        /* <DEDUP_REMOVED lines=32> */
[----:B0-----:R-:W-:Y:S01]  /*2dc0*/  FADD.FTZ R39, R180, R13 ;  /* 0x0000000db4277221 */ /* 0x001fe20000010000 */
[-CC-:B------:R-:W-:Y:S01]  /*2dd0*/  FFMA.FTZ R89, R89, R0.reuse, -R8.reuse ;  /* 0x0000000059597223 */ /* 0x180fe20000010808 */
[-CC-:B------:R-:W-:Y:S01]  /*2de0*/  FFMA.FTZ R37, R37, R0.reuse, -R8.reuse ;  /* 0x0000000025257223 */ /* 0x180fe20000010808 */
[-CC-:B------:R-:W-:Y:S01]  /*2df0*/  FFMA.FTZ R51, R51, R0.reuse, -R8.reuse ;  /* 0x0000000033337223 */ /* 0x180fe20000010808 */
[-CC-:B------:R-:W-:Y:S01]  /*2e00*/  FFMA.FTZ R91, R91, R0.reuse, -R8.reuse ;  /* 0x000000005b5b7223 */ /* 0x180fe20000010808 */
[-CC-:B------:R-:W-:Y:S01]  /*2e10*/  FFMA.FTZ R55, R55, R0.reuse, -R8.reuse ;  /* 0x0000000037377223 */ /* 0x180fe20000010808 */
[-CC-:B------:R-:W-:Y:S01]  /*2e20*/  FFMA.FTZ R41, R41, R0.reuse, -R8.reuse ;  /* 0x0000000029297223 */ /* 0x180fe20000010808 */
[----:B------:R-:W0:Y:S01]  /*2e30*/  MUFU.EX2 R115, R115 ;  /* 0x0000007300737308 */ /* 0x000e220000000800 */
[----:B-1----:R-:W-:Y:S01]  /*2e40*/  FADD.FTZ R6, R182, R39 ;  /* 0x00000027b6067221 */ /* 0x002fe20000010000 */
[-CC-:B------:R-:W-:Y:S01]  /*2e50*/  FFMA.FTZ R59, R59, R0.reuse, -R8.reuse ;  /* 0x000000003b3b7223 */ /* 0x180fe20000010808 */
[-CC-:B------:R-:W-:Y:S01]  /*2e60*/  FFMA.FTZ R93, R93, R0.reuse, -R8.reuse ;  /* 0x000000005d5d7223 */ /* 0x180fe20000010808 */
[-C--:B------:R-:W-:Y:S01]  /*2e70*/  FFMA.FTZ R63, R63, R0.reuse, -R8 ;  /* 0x000000003f3f7223 */ /* 0x080fe20000010808 */
[----:B--2---:R-:W-:Y:S01]  /*2e80*/  FADD.FTZ R39, R15, R6 ;  /* 0x000000060f277221 */ /* 0x004fe20000010000 */
[-CC-:B------:R-:W-:Y:S01]  /*2e90*/  FFMA.FTZ R45, R45, R0.reuse, -R8.reuse ;  /* 0x000000002d2d7223 */ /* 0x180fe20000010808 */
[-CC-:B------:R-:W-:Y:S01]  /*2ea0*/  FFMA.FTZ R67, R67, R0.reuse, -R8.reuse ;  /* 0x0000000043437223 */ /* 0x180fe20000010808 */
[----:B------:R-:W1:Y:S01]  /*2eb0*/  MUFU.EX2 R117, R117 ;  /* 0x0000007500757308 */ /* 0x000e620000000800 */
[----:B---3--:R-:W-:Y:S01]  /*2ec0*/  FADD.FTZ R6, R176, R39 ;  /* 0x00000027b0067221 */ /* 0x008fe20000010000 */
[--C-:B------:R-:W-:Y:S01]  /*2ed0*/  FFMA.FTZ R95, R95, R0, -R8.reuse ;  /* 0x000000005f5f7223 */ /* 0x100fe20000010808 */
[----:B------:R-:W-:Y:S01]  /*2ee0*/  F2FP.F16.F32.PACK_AB R180, R13, R180 ;  /* 0x000000b40db4723e */ /* 0x000fe200000000ff */
[----:B------:R-:W-:Y:S01]  /*2ef0*/  FFMA.FTZ R71, R71, R0, -R8 ;  /* 0x0000000047477223 */ /* 0x000fe20000010808 */
[----:B----4-:R-:W-:Y:S01]  /*2f00*/  FADD.FTZ R39, R21, R6 ;  /* 0x0000000615277221 */ /* 0x010fe20000010000 */
[----:B------:R-:W-:-:S02]  /*2f10*/  @!P1 VIADD R6, R36, 0x28840 ;  /* 0x0002884024069836 */ /* 0x000fc40000000000 */
[-C--:B------:R-:W-:Y:S01]  /*2f20*/  FFMA.FTZ R49, R49, R0.reuse, -R8 ;  /* 0x0000000031317223 */ /* 0x080fe20000010808 */
[----:B------:R2:W3:Y:S01]  /*2f30*/  MUFU.EX2 R12, R119 ;  /* 0x00000077000c7308 */ /* 0x0004e20000000800 */
[----:B-----5:R-:W-:Y:S01]  /*2f40*/  FADD.FTZ R38, R178, R39 ;  /* 0x00000027b2267221 */ /* 0x020fe20000010000 */
[----:B0-----:R-:W-:Y:S01]  /*2f50*/  FADD.FTZ R36, R115, R10 ;  /* 0x0000000a73247221 */ /* 0x001fe20000010000 */
[----:B------:R-:W-:Y:S01]  /*2f60*/  @!P1 PRMT R6, RZ, 0x654, R6 ;  /* 0x00000654ff069816 */ /* 0x000fe20000000006 */
[-CC-:B------:R-:W-:Y:S01]  /*2f70*/  FFMA.FTZ R75, R75, R0.reuse, -R8.reuse ;  /* 0x000000004b4b7223 */ /* 0x180fe20000010808 */
[-CC-:B------:R-:W-:Y:S01]  /*2f80*/  FFMA.FTZ R97, R97, R0.reuse, -R8.reuse ;  /* 0x0000000061617223 */ /* 0x180fe20000010808 */
[-C--:B------:R-:W-:Y:S01]  /*2f90*/  FFMA.FTZ R79, R79, R0.reuse, -R8 ;  /* 0x000000004f4f7223 */ /* 0x080fe20000010808 */
[----:B------:R3:W-:Y:S01]  /*2fa0*/  @!P1 SYNCS.ARRIVE.TRANS64.RED.A1T0 RZ, [R6+URZ], RZ ;  /* 0x000000ff06ff99a7 */ /* 0x0007e2000810043f */
[----:B------:R-:W0:Y:S01]  /*2fb0*/  MUFU.EX2 R121, R121 ;  /* 0x0000007900797308 */ /* 0x000e220000000800 */
[----:B-1----:R-:W-:Y:S01]  /*2fc0*/  FADD.FTZ R39, R117, R36 ;  /* 0x0000002475277221 */ /* 0x002fe20000010000 */
[-CC-:B------:R-:W-:Y:S01]  /*2fd0*/  FFMA.FTZ R53, R53, R0.reuse, -R8.reuse ;  /* 0x0000000035357223 */ /* 0x180fe20000010808 */
[-CC-:B------:R-:W-:Y:S01]  /*2fe0*/  FFMA.FTZ R83, R83, R0.reuse, -R8.reuse ;  /* 0x0000000053537223 */ /* 0x180fe20000010808 */
[-CC-:B------:R-:W-:Y:S01]  /*2ff0*/  FFMA.FTZ R99, R99, R0.reuse, -R8.reuse ;  /* 0x0000000063637223 */ /* 0x180fe20000010808 */
[----:B------:R-:W-:Y:S01]  /*3000*/  FFMA.FTZ R87, R87, R0, -R8 ;  /* 0x0000000057577223 */ /* 0x000fe20000010808 */
[----:B------:R-:W-:-:S02]  /*3010*/  F2FP.F16.F32.PACK_AB R181, R10, R115 ;  /* 0x000000730ab5723e */ /* 0x000fc400000000ff */
[----:B--2---:R-:W-:Y:S01]  /*3020*/  CS2R R118, SRZ ;  /* 0x0000000000767805 */ /* 0x004fe2000001ff00 */
[----:B------:R1:W-:Y:S01]  /*3030*/  MUFU.EX2 R28, R47 ;  /* 0x0000002f001c7308 */ /* 0x0003e20000000800 */
[C---:B---3--:R-:W-:Y:S01]  /*3040*/  FADD.FTZ R6, R12.reuse, R39 ;  /* 0x000000270c067221 */ /* 0x048fe20000010000 */
[----:B------:R-:W-:Y:S02]  /*3050*/  F2FP.F16.F32.PACK_AB R183, R12, R117 ;  /* 0x000000750cb7723e */ /* 0x000fe400000000ff */
[----:B------:R-:W-:Y:S02]  /*3060*/  CS2R R116, SRZ ;  /* 0x0000000000747805 */ /* 0x000fe4000001ff00 */
[----:B------:R-:W-:Y:S02]  /*3070*/  F2FP.F16.F32.PACK_AB R182, R15, R182 ;  /* 0x000000b60fb6723e */ /* 0x000fe400000000ff */
[----:B------:R-:W-:Y:S02]  /*3080*/  CS2R R114, SRZ ;  /* 0x0000000000727805 */ /* 0x000fe4000001ff00 */
[----:B------:R-:W-:Y:S01]  /*3090*/  F2FP.F16.F32.PACK_AB R176, R21, R176 ;  /* 0x000000b015b0723e */ /* 0x000fe200000000ff */
[----:B------:R2:W3:Y:S01]  /*30a0*/  MUFU.EX2 R20, R123 ;  /* 0x0000007b00147308 */ /* 0x0004e20000000800 */
[----:B-1----:R-:W1:Y:S01]  /*30b0*/  @P2 LDC R47, c[0x0][0x450] ;  /* 0x00011400ff2f2b82 */ /* 0x002e620000000800 */
[----:B0-----:R-:W-:Y:S01]  /*30c0*/  FADD.FTZ R39, R121, R6 ;  /* 0x0000000679277221 */ /* 0x001fe20000010000 */
[----:B------:R-:W-:-:S05]  /*30d0*/  F2FP.F16.F32.PACK_AB R178, R25, R178 ;  /* 0x000000b219b2723e */ /* 0x000fca00000000ff */
[----:B------:R0:W-:Y:S01]  /*30e0*/  MUFU.EX2 R26, R43 ;  /* 0x0000002b001a7308 */ /* 0x0001e20000000800 */
[----:B--2---:R-:W-:-:S07]  /*30f0*/  CS2R R122, SRZ ;  /* 0x00000000007a7805 */ /* 0x004fce000001ff00 */
[----:B------:R-:W2:Y:S01]  /*3100*/  MUFU.EX2 R125, R125 ;  /* 0x0000007d007d7308 */ /* 0x000ea20000000800 */
[----:B0-----:R-:W-:Y:S01]  /*3110*/  FADD.FTZ R43, R25, R38 ;  /* 0x00000026192b7221 */ /* 0x001fe20000010000 */
[C---:B---3--:R-:W-:Y:S01]  /*3120*/  FADD.FTZ R6, R20.reuse, R39 ;  /* 0x0000002714067221 */ /* 0x048fe20000010000 */
[----:B------:R-:W-:Y:S02]  /*3130*/  F2FP.F16.F32.PACK_AB R177, R20, R121 ;  /* 0x0000007914b1723e */ /* 0x000fe400000000ff */
[----:B------:R-:W-:Y:S01]  /*3140*/  CS2R R120, SRZ ;  /* 0x0000000000787805 */ /* 0x000fe2000001ff00 */
[----:B------:R-:W-:Y:S01]  /*3150*/  FADD.FTZ R38, R172, R43 ;  /* 0x0000002bac267221 */ /* 0x000fe20000010000 */
[C---:B------:R-:W-:Y:S01]  /*3160*/  F2FP.F16.F32.PACK_AB R172, R27.reuse, R172 ;  /* 0x000000ac1bac723e */ /* 0x040fe200000000ff */
[----:B------:R-:W0:Y:S02]  /*3170*/  MUFU.EX2 R127, R127 ;  /* 0x0000007f007f7308 */ /* 0x000e240000000800 */
[----:B------:R-:W-:Y:S01]  /*3180*/  FADD.FTZ R43, R27, R38 ;  /* 0x000000261b2b7221 */ /* 0x000fe20000010000 */
[----:B-1----:R-:W-:-:S03]  /*3190*/  @P2 SHF.R.U32.HI R23, RZ, R47, R40 ;  /* 0x0000002fff172219 */ /* 0x002fc60000011628 */
[----:B------:R-:W-:Y:S01]  /*31a0*/  FADD.FTZ R38, R174, R43 ;  /* 0x0000002bae267221 */ /* 0x000fe20000010000 */
[C---:B------:R-:W-:Y:S01]  /*31b0*/  F2FP.F16.F32.PACK_AB R174, R29.reuse, R174 ;  /* 0x000000ae1dae723e */ /* 0x040fe200000000ff */
[----:B------:R-:W1:Y:S02]  /*31c0*/  MUFU.EX2 R89, R89 ;  /* 0x0000005900597308 */ /* 0x000e640000000800 */
[----:B------:R-:W-:Y:S01]  /*31d0*/  FADD.FTZ R39, R29, R38 ;  /* 0x000000261d277221 */ /* 0x000fe20000010000 */
[----:B--2---:R-:W-:Y:S01]  /*31e0*/  FADD.FTZ R7, R125, R6 ;  /* 0x000000067d077221 */ /* 0x004fe20000010000 */
[----:B------:R-:W-:Y:S02]  /*31f0*/  F2FP.F16.F32.PACK_AB R179, R24, R125 ;  /* 0x0000007d18b3723e */ /* 0x000fe400000000ff */
[----:B------:R-:W-:Y:S01]  /*3200*/  CS2R R124, SRZ ;  /* 0x00000000007c7805 */ /* 0x000fe2000001ff00 */
[----:B------:R-:W-:Y:S01]  /*3210*/  FADD.FTZ R40, R168, R39 ;  /* 0x00000027a8287221 */ /* 0x000fe20000010000 */
[----:B------:R-:W-:Y:S01]  /*3220*/  FADD.FTZ R6, R24, R7 ;  /* 0x0000000718067221 */ /* 0x000fe20000010000 */
[----:B------:R-:W-:Y:S01]  /*3230*/  IMAD.IADD R39, R42, 0x1, R23 ;  /* 0x000000012a277824 */ /* 0x000fe200078e0217 */
[----:B------:R-:W2:Y:S01]  /*3240*/  MUFU.EX2 R37, R37 ;  /* 0x0000002500257308 */ /* 0x000ea20000000800 */
[----:B------:R-:W-:Y:S01]  /*3250*/  FADD.FTZ R23, R31, R40 ;  /* 0x000000281f177221 */ /* 0x000fe20000010000 */
[----:B0-----:R-:W-:Y:S01]  /*3260*/  FADD.FTZ R7, R127, R6 ;  /* 0x000000067f077221 */ /* 0x001fe20000010000 */
[----:B------:R-:W-:-:S02]  /*3270*/  F2FP.F16.F32.PACK_AB R173, R26, R127 ;  /* 0x0000007f1aad723e */ /* 0x000fc400000000ff */
[----:B------:R-:W-:Y:S01]  /*3280*/  CS2R R126, SRZ ;  /* 0x00000000007e7805 */ /* 0x000fe2000001ff00 */
[----:B------:R-:W-:Y:S01]  /*3290*/  FADD.FTZ R40, R170, R23 ;  /* 0x00000017aa287221 */ /* 0x000fe20000010000 */
[----:B------:R-:W-:Y:S01]  /*32a0*/  FADD.FTZ R6, R26, R7 ;  /* 0x000000071a067221 */ /* 0x000fe20000010000 */
[----:B------:R-:W-:Y:S01]  /*32b0*/  SHF.R.S32.HI R44, RZ, 0x1f, R39 ;  /* 0x0000001fff2c7819 */ /* 0x000fe20000011427 */
[----:B------:R-:W0:Y:S01]  /*32c0*/  MUFU.EX2 R30, R51 ;  /* 0x00000033001e7308 */ /* 0x000e220000000800 */
[----:B------:R-:W-:Y:S01]  /*32d0*/  FADD.FTZ R23, R33, R40 ;  /* 0x0000002821177221 */ /* 0x000fe20000010000 */
[----:B-1----:R-:W-:Y:S01]  /*32e0*/  FADD.FTZ R7, R89, R6 ;  /* 0x0000000659077221 */ /* 0x002fe20000010000 */
[----:B------:R-:W-:Y:S02]  /*32f0*/  LEA.HI R39, R44, R39, RZ, 0x7 ;  /* 0x000000272c277211 */ /* 0x000fe400078f38ff */
[----:B------:R-:W-:Y:S01]  /*3300*/  FADD.FTZ R42, R152, R23 ;  /* 0x00000017982a7221 */ /* 0x000fe20000010000 */
[C---:B------:R-:W-:Y:S01]  /*3310*/  FADD.FTZ R6, R28.reuse, R7 ;  /* 0x000000071c067221 */ /* 0x040fe20000010000 */
[----:B------:R-:W-:Y:S01]  /*3320*/  F2FP.F16.F32.PACK_AB R175, R28, R89 ;  /* 0x000000591caf723e */ /* 0x000fe200000000ff */
[----:B------:R-:W1:Y:S01]  /*3330*/  MUFU.EX2 R91, R91 ;  /* 0x0000005b005b7308 */ /* 0x000e620000000800 */
[----:B------:R-:W-:Y:S01]  /*3340*/  FADD.FTZ R23, R35, R42 ;  /* 0x0000002a23177221 */ /* 0x000fe20000010000 */
[----:B--2---:R-:W-:Y:S01]  /*3350*/  FADD.FTZ R7, R37, R6 ;  /* 0x0000000625077221 */ /* 0x004fe20000010000 */
[----:B------:R-:W-:-:S02]  /*3360*/  F2FP.F16.F32.PACK_AB R168, R31, R168 ;  /* 0x000000a81fa8723e */ /* 0x000fc400000000ff */
[----:B------:R-:W-:Y:S01]  /*3370*/  CS2R R88, SRZ ;  /* 0x0000000000587805 */ /* 0x000fe2000001ff00 */
[----:B------:R-:W-:Y:S01]  /*3380*/  FADD.FTZ R42, R154, R23 ;  /* 0x000000179a2a7221 */ /* 0x000fe20000010000 */
[----:B------:R-:W-:Y:S01]  /*3390*/  F2FP.F16.F32.PACK_AB R170, R33, R170 ;  /* 0x000000aa21aa723e */ /* 0x000fe200000000ff */
[----:B------:R-:W2:Y:S01]  /*33a0*/  MUFU.EX2 R32, R55 ;  /* 0x0000003700207308 */ /* 0x000ea20000000800 */
[C---:B0-----:R-:W-:Y:S01]  /*33b0*/  FADD.FTZ R6, R30.reuse, R7 ;  /* 0x000000071e067221 */ /* 0x041fe20000010000 */
[----:B------:R-:W-:Y:S01]  /*33c0*/  FADD.FTZ R42, R61, R42 ;  /* 0x0000002a3d2a7221 */ /* 0x000fe20000010000 */
[----:B------:R-:W-:Y:S02]  /*33d0*/  F2FP.F16.F32.PACK_AB R152, R35, R152 ;  /* 0x000000982398723e */ /* 0x000fe400000000ff */
[----:B------:R-:W-:Y:S01]  /*33e0*/  F2FP.F16.F32.PACK_AB R154, R61, R154 ;  /* 0x0000009a3d9a723e */ /* 0x000fe200000000ff */
[----:B------:R-:W-:Y:S01]  /*33f0*/  FADD.FTZ R23, R103, R42 ;  /* 0x0000002a67177221 */ /* 0x000fe20000010000 */
[----:B------:R-:W-:Y:S01]  /*3400*/  F2FP.F16.F32.PACK_AB R169, R30, R37 ;  /* 0x000000251ea9723e */ /* 0x000fe200000000ff */
[----:B------:R-:W0:Y:S01]  /*3410*/  MUFU.EX2 R41, R41 ;  /* 0x0000002900297308 */ /* 0x000e220000000800 */
[----:B-1----:R-:W-:Y:S01]  /*3420*/  FADD.FTZ R7, R91, R6 ;  /* 0x000000065b077221 */ /* 0x002fe20000010000 */
[C---:B------:R-:W-:Y:S01]  /*3430*/  FADD.FTZ R42, R156.reuse, R23 ;  /* 0x000000179c2a7221 */ /* 0x040fe20000010000 */
[----:B------:R-:W-:-:S02]  /*3440*/  F2FP.F16.F32.PACK_AB R156, R156, R103 ;  /* 0x000000679c9c723e */ /* 0x000fc400000000ff */
[----:B------:R-:W-:Y:S01]  /*3450*/  CS2R R102, SRZ ;  /* 0x0000000000667805 */ /* 0x000fe2000001ff00 */
[----:B------:R-:W-:Y:S02]  /*3460*/  FADD.FTZ R13, R105, R42 ;  /* 0x0000002a690d7221 */ /* 0x000fe40000010000 */
[----:B------:R-:W1:Y:S01]  /*3470*/  MUFU.EX2 R34, R59 ;  /* 0x0000003b00227308 */ /* 0x000e620000000800 */
[----:B--2---:R-:W-:Y:S01]  /*3480*/  FADD.FTZ R6, R32, R7 ;  /* 0x0000000720067221 */ /* 0x004fe20000010000 */
[C---:B------:R-:W-:Y:S01]  /*3490*/  FADD.FTZ R42, R158.reuse, R13 ;  /* 0x0000000d9e2a7221 */ /* 0x040fe20000010000 */
[----:B------:R-:W-:Y:S02]  /*34a0*/  F2FP.F16.F32.PACK_AB R158, R158, R105 ;  /* 0x000000699e9e723e */ /* 0x000fe400000000ff */
[----:B------:R-:W-:Y:S02]  /*34b0*/  CS2R R104, SRZ ;  /* 0x0000000000687805 */ /* 0x000fe4000001ff00 */
[----:B------:R-:W-:Y:S01]  /*34c0*/  F2FP.F16.F32.PACK_AB R171, R32, R91 ;  /* 0x0000005b20ab723e */ /* 0x000fe200000000ff */
[----:B------:R-:W-:Y:S01]  /*34d0*/  FADD.FTZ R13, R107, R42 ;  /* 0x0000002a6b0d7221 */ /* 0x000fe20000010000 */
[----:B------:R-:W-:Y:S01]  /*34e0*/  CS2R R90, SRZ ;  /* 0x00000000005a7805 */ /* 0x000fe2000001ff00 */
[----:B------:R-:W2:Y:S01]  /*34f0*/  MUFU.EX2 R93, R93 ;  /* 0x0000005d005d7308 */ /* 0x000ea20000000800 */
[----:B0-----:R-:W-:Y:S01]  /*3500*/  FADD.FTZ R7, R41, R6 ;  /* 0x0000000629077221 */ /* 0x001fe20000010000 */
[C---:B------:R-:W-:Y:S01]  /*3510*/  FADD.FTZ R44, R160.reuse, R13 ;  /* 0x0000000da02c7221 */ /* 0x040fe20000010000 */
[----:B------:R-:W-:-:S02]  /*3520*/  F2FP.F16.F32.PACK_AB R160, R160, R107 ;  /* 0x0000006ba0a0723e */ /* 0x000fc400000000ff */
[----:B------:R-:W-:-:S03]  /*3530*/  CS2R R106, SRZ ;  /* 0x00000000006a7805 */ /* 0x000fc6000001ff00 */
[----:B------:R-:W0:Y:S01]  /*3540*/  MUFU.EX2 R36, R63 ;  /* 0x0000003f00247308 */ /* 0x000e220000000800 */
[C---:B-1----:R-:W-:Y:S01]  /*3550*/  FADD.FTZ R6, R34.reuse, R7 ;  /* 0x0000000722067221 */ /* 0x042fe20000010000 */
[----:B------:R-:W-:-:S06]  /*3560*/  F2FP.F16.F32.PACK_AB R153, R34, R41 ;  /* 0x000000292299723e */ /* 0x000fcc00000000ff */
[----:B------:R-:W1:Y:S01]  /*3570*/  MUFU.EX2 R45, R45 ;  /* 0x0000002d002d7308 */ /* 0x000e620000000800 */
[----:B--2---:R-:W-:-:S07]  /*3580*/  FADD.FTZ R7, R93, R6 ;  /* 0x000000065d077221 */ /* 0x004fce0000010000 */
        /* <DEDUP_REMOVED lines=33> */
[----:B------:R-:W-:Y:S01]  /*37a0*/  F2FP.F16.F32.PACK_AB R161, R8, R49 ;  /* 0x0000003108a1723e */ /* 0x000fe200000000ff */
[----:B------:R-:W-:-:S05]  /*37b0*/  IMAD.MOV.U32 R8, RZ, RZ, RZ ;  /* 0x000000ffff087224 */ /* 0x000fca00078e00ff */
        /* <DEDUP_REMOVED lines=10> */
[----:B------:R-:W-:-:S06]  /*3860*/  F2FP.F16.F32.PACK_AB R165, R44, R53 ;  /* 0x000000352ca5723e */ /* 0x000fcc00000000ff */
[----:B------:R-:W0:Y:S01]  /*3870*/  MUFU.EX2 R14, R14 ;  /* 0x0000000e000e7308 */ /* 0x000e220000000800 */
[----:B-1----:R-:W-:Y:S01]  /*3880*/  FADD.FTZ R7, R99, R12 ;  /* 0x0000000c63077221 */ /* 0x002fe20000010000 */
[----:B------:R-:W-:-:S04]  /*3890*/  SHF.R.S32.HI R12, RZ, 0x7, R39 ;  /* 0x00000007ff0c7819 */ /* 0x000fc80000011427 */
[----:B------:R-:W-:Y:S01]  /*38a0*/  VIMNMX R15, R17, R12, !PT ;  /* 0x0000000c110f7248 */ /* 0x000fe20007fe0100 */
[C---:B--2---:R-:W-:Y:S01]  /*38b0*/  FADD.FTZ R7, R10.reuse, R7 ;  /* 0x000000070a077221 */ /* 0x044fe20000010000 */
[----:B------:R-:W-:Y:S01]  /*38c0*/  F2FP.F16.F32.PACK_AB R167, R10, R99 ;  /* 0x000000630aa7723e */ /* 0x000fe200000000ff */
[----:B------:R-:W-:Y:S01]  /*38d0*/  VIADD R10, R22, 0xfffffffe ;  /* 0xfffffffe160a7836 */ /* 0x000fe20000000000 */
[----:B------:R-:W-:-:S04]  /*38e0*/  CS2R R98, SRZ ;  /* 0x0000000000627805 */ /* 0x000fc8000001ff00 */
[----:B------:R-:W-:Y:S01]  /*38f0*/  ISETP.GE.AND P3, PT, R10, R15, PT ;  /* 0x0000000f0a00720c */ /* 0x000fe20003f66270 */
[C---:B0-----:R-:W-:Y:S01]  /*3900*/  FADD.FTZ R6, R14.reuse, R13 ;  /* 0x0000000d0e067221 */ /* 0x041fe20000010000 */
[----:B------:R-:W-:Y:S02]  /*3910*/  F2FP.F16.F32.PACK_AB R166, R14, R113 ;  /* 0x000000710ea6723e */ /* 0x000fe400000000ff */
[----:B------:R-:W-:-:S09]  /*3920*/  CS2R R112, SRZ ;  /* 0x0000000000707805 */ /* 0x000fd2000001ff00 */
[----:B------:R-:W-:Y:S05]  /*3930*/  @!P3 BRA `(.L_x_8379) ;  /* 0x000000280048b947 */ /* 0x000fea0003800000 */
[----:B------:R-:W-:Y:S01]  /*3940*/  IMAD.MOV.U32 R13, RZ, RZ, R11 ;  /* 0x000000ffff0d7224 */ /* 0x000fe200078e000b */
[----:B------:R-:W-:Y:S01]  /*3950*/  UMOV UR5, URZ ;  /* 0x0000003f00057c82 */ /* 0x000fe20008000000 */
[----:B------:R-:W-:Y:S01]  /*3960*/  IMAD.MOV.U32 R12, RZ, RZ, R9 ;  /* 0x000000ffff0c7224 */ /* 0x000fe200078e0009 */
[----:B------:R-:W-:Y:S01]  /*3970*/  ULDC UR39, c[0x0][0x288] ;  /* 0x0000a20000277ab9 */ /* 0x000fe20000000800 */
[----:B------:R-:W-:Y:S01]  /*3980*/  IMAD.MOV.U32 R14, RZ, RZ, RZ ;  /* 0x000000ffff0e7224 */ /* 0x000fe200078e00ff */
[----:B------:R-:W-:Y:S01]  /*3990*/  ULDC UR38, c[0x0][0x2f0] ;  /* 0x0000bc0000267ab9 */ /* 0x000fe20000000800 */
[----:B------:R-:W-:-:S07]  /*39a0*/  IMAD.MOV.U32 R151, RZ, RZ, RZ ;  /* 0x000000ffff977224 */ /* 0x000fce00078e00ff */
.L_x_8388:
        /* <DEDUP_REMOVED lines=9> */
.L_x_8381:
[----:B------:R-:W-:Y:S01]  /*3a40*/  ULEA UR7, UR4, UR36, 0x3 ;  /* 0x0000002404077291 */ /* 0x000fe2000f8e183f */
[----:B------:R-:W-:-:S08]  /*3a50*/  SHF.L.U32 R0, R8, 0x1f, RZ ;  /* 0x0000001f08007819 */ /* 0x000fd000000006ff */
[----:B------:R0:W1:Y:S01]  /*3a60*/  SYNCS.PHASECHK.TRANS64.TRYWAIT P3, [UR7+0x28830], R0 ;  /* 0x02883000ff0075a7 */ /* 0x0000620008060147 */
[----:B------:R-:W-:Y:S05]  /*3a70*/  @!P0 BRA `(.L_x_8382) ;  /* 0x0000000000048947 */ /* 0x000fea0003800000 */
[----:B------:R-:W-:Y:S01]  /*3a80*/  BPT.TRAP 0x1 ;  /* 0x000000040000795c */ /* 0x000fe20000300000 */
.L_x_8382:
[----:B-1----:R-:W-:Y:S05]  /*3a90*/  @P3 BRA `(.L_x_8380) ;  /* 0x0000000000083947 */ /* 0x002fea0003800000 */
[----:B------:R-:W1:Y:S02]  /*3aa0*/  SYNCS.PHASECHK.TRANS64.TRYWAIT P3, [UR7+0x28830], R0 ;  /* 0x02883000ff0075a7 */ /* 0x000e640008060147 */
[----:B-1----:R-:W-:Y:S05]  /*3ab0*/  @!P3 BRA `(.L_x_8383) ;  /* 0x000000a40054b947 */ /* 0x002fea0003800000 */
.L_x_8380:
        /* <DEDUP_REMOVED lines=47> */
.L_x_8385:
[----:B------:R-:W-:Y:S01]  /*3db0*/  ULEA UR7, UR5, UR36, 0x3 ;  /* 0x0000002405077291 */ /* 0x000fe2000f8e183f */
[----:B------:R-:W-:-:S08]  /*3dc0*/  SHF.L.U32 R0, R14, 0x1f, RZ ;  /* 0x0000001f0e007819 */ /* 0x000fd000000006ff */
[----:B------:R0:W1:Y:S01]  /*3dd0*/  SYNCS.PHASECHK.TRANS64.TRYWAIT P3, [UR7+0x28850], R0 ;  /* 0x02885000ff0075a7 */ /* 0x0000620008060147 */
[----:B------:R-:W-:Y:S05]  /*3de0*/  @!P0 BRA `(.L_x_8386) ;  /* 0x0000000000048947 */ /* 0x000fea0003800000 */
[----:B------:R-:W-:Y:S01]  /*3df0*/  BPT.TRAP 0x1 ;  /* 0x000000040000795c */ /* 0x000fe20000300000 */
.L_x_8386:
[----:B-1----:R-:W-:Y:S05]  /*3e00*/  @P3 BRA `(.L_x_8384) ;  /* 0x0000000000083947 */ /* 0x002fea0003800000 */
[----:B------:R-:W1:Y:S02]  /*3e10*/  SYNCS.PHASECHK.TRANS64.TRYWAIT P3, [UR7+0x28850], R0 ;  /* 0x02885000ff0075a7 */ /* 0x000e640008060147 */
[----:B-1----:R-:W-:Y:S05]  /*3e20*/  @!P3 BRA `(.L_x_8387) ;  /* 0x000000a00090b947 */ /* 0x002fea0003800000 */
.L_x_8384:
[----:B------:R-:W-:Y:S01]  /*3e30*/  UIADD3 UR7, UR36, 0x400, URZ ;  /* 0x0000040024077890 */ /* 0x000fe2000fffe03f */
[----:B------:R-:W-:Y:S01]  /*3e40*/  WARPGROUP.ARRIVE ;  /* 0x00000000000079c5 */ /* 0x000fe20000000000 */
[----:B------:R-:W-:Y:S01]  /*3e50*/  UMOV UR11, 0x40000040 ;  /* 0x40000040000b7882 */ /* 0x000fe20000000000 */
[----:B------:R-:W-:Y:S01]  /*3e60*/  UMOV UR15, 0x40000040 ;  /* 0x40000040000f7882 */ /* 0x000fe20000000000 */
[----:B------:R-:W-:Y:S01]  /*3e70*/  USHF.R.U32.HI UR7, URZ, 0x4, UR7 ;  /* 0x000000043f077899 */ /* 0x000fe20008011607 */
[----:B01----:R-:W0:Y:S01]  /*3e80*/  @P2 LDC R0, c[0x0][0x44c] ;  /* 0x00011300ff002b82 */ /* 0x003e220000000800 */
[----:B------:R-:W-:Y:S02]  /*3e90*/  IMAD.MOV.U32 R23, RZ, RZ, R5 ;  /* 0x000000ffff177224 */ /* 0x000fe400078e0005 */
[----:B------:R-:W-:-:S04]  /*3ea0*/  ULOP3.LUT UR7, UR7, 0x3fff, URZ, 0xc0, !UPT ;  /* 0x00003fff07077892 */ /* 0x000fc8000f8ec03f */
[----:B------:R-:W-:Y:S01]  /*3eb0*/  ULOP3.LUT UR7, UR7, 0x4000000, URZ, 0xfc, !UPT ;  /* 0x0400000007077892 */ /* 0x000fe2000f8efc3f */
[----:B------:R-:W1:Y:S03]  /*3ec0*/  @P2 LDC R9, c[0x0][0x450] ;  /* 0x00011400ff092b82 */ /* 0x000e660000000800 */
[----:B------:R-:W-:-:S04]  /*3ed0*/  ULEA UR10, UR5, UR7, 0xb ;  /* 0x00000007050a7291 */ /* 0x000fc8000f8e583f */
[----:B------:R-:W-:-:S05]  /*3ee0*/  UIADD3 UR14, UR10, 0x80, URZ ;  /* 0x000000800a0e7890 */ /* 0x000fca000fffe03f */
[----:B------:R-:W-:Y:S01]  /*3ef0*/  HGMMA.64x128x16.F32 R88, R180, gdesc[UR8].tnspB, R88, gsb0 ;  /* 0x41e00008b4587df0 */ /* 0x000fe20008000858 */
[----:B------:R-:W-:Y:S01]  /*3f00*/  UMOV UR11, 0x40000040 ;  /* 0x40000040000b7882 */ /* 0x000fe20000000000 */
[----:B0-----:R-:W-:-:S05]  /*3f10*/  @P2 IMAD.HI.U32 R0, R5, R0, RZ ;  /* 0x0000000005002227 */ /* 0x001fca00078e00ff */
[----:B-1----:R-:W-:Y:S01]  /*3f20*/  @P2 SHF.R.U32.HI R23, RZ, R9, R0 ;  /* 0x00000009ff172219 */ /* 0x002fe20000011600 */
[----:B------:R-:W-:-:S04]  /*3f30*/  IMAD.MOV.U32 R9, RZ, RZ, -0x80 ;  /* 0xffffff80ff097424 */ /* 0x000fc800078e00ff */
[----:B------:R-:W0:Y:S01]  /*3f40*/  SHFL.IDX PT, R0, R23, 0x1, 0x1c1f ;  /* 0x003c1f0017007f89 */ /* 0x000e2200000e0000 */
[----:B------:R-:W-:-:S04]  /*3f50*/  IMAD R9, R10, R9, 0x1 ;  /* 0x000000010a097424 */ /* 0x000fc800078e0209 */
        /* <DEDUP_REMOVED lines=28> */
[----:B------:R-:W-:Y:S01]  /*4120*/  HGMMA.64x128x16.F32 R88, R176, gdesc[UR12].tnspB, R88, gsb0 ;  /* 0x41e0000cb0587df0 */ /* 0x000fe20008000858 */
[----:B------:R-:W-:Y:S01]  /*4130*/  UIADD3 UR14, UR10, 0x100, URZ ;  /* 0x000001000a0e7890 */ /* 0x000fe2000fffe03f */
[----:B------:R-:W-:Y:S01]  /*4140*/  FMNMX.FTZ R11, R182, R11, !PT ;  /* 0x0000000bb60b7209 */ /* 0x000fe20007810000 */
[----:B------:R-:W-:Y:S01]  /*4150*/  UMOV UR15, 0x40000040 ;  /* 0x40000040000f7882 */ /* 0x000fe20000000000 */
[----:B------:R-:W-:-:S02]  /*4160*/  ISETP.GT.AND P4, PT, R0, 0x21, PT ;  /* 0x000000210000780c */ /* 0x000fc40003f84270 */
        /* <DEDUP_REMOVED lines=29> */
[----:B------:R-:W-:Y:S01]  /*4340*/  FMNMX.FTZ R11, R170, R11, !PT ;  /* 0x0000000baa0b7209 */ /* 0x000fe20007810000 */
[----:B------:R-:W-:Y:S01]  /*4350*/  UIADD3 UR14, UR10, 0x280, URZ ;  /* 0x000002800a0e7890 */ /* 0x000fe2000fffe03f */
[----:B------:R-:W-:Y:S01]  /*4360*/  ISETP.GT.AND P4, PT, R0, 0x39, PT ;  /* 0x000000390000780c */ /* 0x000fe20003f84270 */
[----:B------:R-:W-:Y:S01]  /*4370*/  UMOV UR15, 0x40000040 ;  /* 0x40000040000f7882 */ /* 0x000fe20000000000 */
        /* <DEDUP_REMOVED lines=50> */
[----:B------:R-:W-:Y:S02]  /*46a0*/  FSEL R87, R87, -INF , P4 ;  /* 0xff80000057577808 */ /* 0x000fe40002000000 */
[----:B------:R-:W-:-:S04]  /*46b0*/  FMNMX.FTZ R0, R86, R11, !PT ;  /* 0x0000000b56007209 */ /* 0x000fc80007810000 */
[----:B------:R-:W-:-:S05]  /*46c0*/  FMNMX.FTZ R27, R87, R0, !PT ;  /* 0x00000000571b7209 */ /* 0x000fca0007810000 */
[----:B------:R-:W0:Y:S02]  /*46d0*/  SHFL.BFLY PT, R0, R27, 0x2, 0x1f ;  /* 0x0c401f001b007f89 */ /* 0x000e2400000e0000 */
[----:B0-----:R-:W-:Y:S01]  /*46e0*/  FMNMX.FTZ R31, R27, R0, !PT ;  /* 0x000000001b1f7209 */ /* 0x001fe20007810000 */
[----:B------:R-:W-:Y:S02]  /*46f0*/  WARPGROUP.DEPBAR.LE gsb0, 0x0 ;  /* 0x00008000000079c5 */ /* 0x000fe40000010000 */
[----:B------:R-:W-:Y:S01]  /*4700*/  WARPGROUP.ARRIVE ;  /* 0x00000000000079c5 */ /* 0x000fe20000000000 */
[----:B------:R-:W0:Y:S01]  /*4710*/  SHFL.IDX PT, R152, R23, RZ, 0x1c1f ;  /* 0x001c1fff17987589 */ /* 0x000e2200000e0000 */
[----:B------:R-:W1:Y:S03]  /*4720*/  LDC R0, c[0x0][0x988] ;  /* 0x00026200ff007b82 */ /* 0x000e660000000800 */
[----:B------:R-:W2:Y:S01]  /*4730*/  SHFL.BFLY PT, R154, R31, 0x1, 0x1f ;  /* 0x0c201f001f9a7f89 */ /* 0x000ea200000e0000 */
[----:B------:R-:W-:Y:S01]  /*4740*/  HGMMA.64x128x16.F32 R88, R156, gdesc[UR12].tnspB, R88, gsb0 ;  /* 0x41e0000c9c587df0 */ /* 0x000fe20008000858 */
[----:B------:R-:W-:Y:S01]  /*4750*/  UIADD3 UR14, UR10, 0x300, URZ ;  /* 0x000003000a0e7890 */ /* 0x000fe2000fffe03f */
[----:B------:R-:W-:Y:S01]  /*4760*/  UMOV UR15, 0x40000040 ;  /* 0x40000040000f7882 */ /* 0x000fe20000000000 */
[----:B------:R-:W-:Y:S01]  /*4770*/  UIADD3 UR10, UR10, 0x380, URZ ;  /* 0x000003800a0a7890 */ /* 0x000fe2000fffe03f */
[----:B0-----:R-:W-:-:S04]  /*4780*/  IADD3 R9, R152, -UR39, R9 ;  /* 0x8000002798097c10 */ /* 0x001fc8000fffe009 */
[C---:B------:R-:W-:Y:S02]  /*4790*/  ISETP.GT.AND P4, PT, R9.reuse, RZ, PT ;  /* 0x000000ff0900720c */ /* 0x040fe40003f84270 */
[C---:B------:R-:W-:Y:S02]  /*47a0*/  ISETP.GT.AND P5, PT, R9.reuse, 0x1, PT ;  /* 0x000000010900780c */ /* 0x040fe40003fa4270 */
        /* <DEDUP_REMOVED lines=10> */
[----:B--2---:R-:W-:Y:S02]  /*4850*/  FMNMX.FTZ R11, R31, R154, !PT ;  /* 0x0000009a1f0b7209 */ /* 0x004fe40007810000 */
[----:B------:R-:W-:Y:S02]  /*4860*/  ISETP.GT.AND P5, PT, R9, 0x11, PT ;  /* 0x000000110900780c */ /* 0x000fe40003fa4270 */
[----:B------:R-:W-:Y:S01]  /*4870*/  FSEL R31, R32, -INF , P4 ;  /* 0xff800000201f7808 */ /* 0x000fe20002000000 */
[----:B-1----:R-:W-:Y:S01]  /*4880*/  FMUL.FTZ R21, R11, R0 ;  /* 0x000000000b157220 */ /* 0x002fe20000410000 */
        /* <DEDUP_REMOVED lines=44> */
[----:B------:R-:W-:Y:S01]  /*4b50*/  FSEL R61, R61, -INF , P5 ;  /* 0xff8000003d3d7808 */ /* 0x000fe20002800000 */
[----:B------:R-:W-:-:S02]  /*4b60*/  WARPGROUP.DEPBAR.LE gsb0, 0x0 ;  /* 0x00008000000079c5 */ /* 0x000fc40000010000 */
[----:B------:R-:W-:Y:S01]  /*4b70*/  WARPGROUP.ARRIVE ;  /* 0x00000000000079c5 */ /* 0x000fe20000000000 */
[----:B------:R-:W-:Y:S02]  /*4b80*/  FMNMX.FTZ R36, R47, R36, !PT ;  /* 0x000000242f247209 */ /* 0x000fe40007810000 */
[----:B------:R-:W-:Y:S02]  /*4b90*/  ISETP.GT.AND P5, PT, R9, 0x51, PT ;  /* 0x000000510900780c */ /* 0x000fe40003fa4270 */
[----:B------:R-:W-:Y:S01]  /*4ba0*/  FSEL R49, R64, -INF , P4 ;  /* 0xff80000040317808 */ /* 0x000fe20002000000 */
[----:B------:R-:W-:Y:S01]  /*4bb0*/  HGMMA.64x128x16.F32 R88, R160, gdesc[UR12].tnspB, R88, gsb0 ;  /* 0x41e0000ca0587df0 */ /* 0x000fe20008000858 */
        /* <DEDUP_REMOVED lines=31> */
[----:B------:R-:W-:Y:S02]  /*4db0*/  FSEL R189, R85, -INF , P5 ;  /* 0xff80000055bd7808 */ /* 0x000fe40002800000 */
[----:B------:R-:W-:-:S02]  /*4dc0*/  FMNMX.FTZ R44, R187, R44, !PT ;  /* 0x0000002cbb2c7209 */ /* 0x000fc40007810000 */
[----:B------:R-:W-:Y:S02]  /*4dd0*/  FSETP.NEU.FTZ.AND P3, PT, R11, -INF , PT ;  /* 0xff8000000b00780b */ /* 0x000fe40003f7d000 */
[----:B------:R-:W-:Y:S02]  /*4de0*/  FMNMX.FTZ R44, R189, R44, !PT ;  /* 0x0000002cbd2c7209 */ /* 0x000fe40007810000 */
[----:B------:R-:W-:Y:S02]  /*4df0*/  FSEL R21, R21, RZ, P3 ;  /* 0x000000ff15157208 */ /* 0x000fe40001800000 */
[----:B------:R-:W-:Y:S01]  /*4e00*/  FSEL R52, R11, RZ, P3 ;  /* 0x000000ff0b347208 */ /* 0x000fe20001800000 */
[----:B------:R-:W0:Y:S01]  /*4e10*/  SHFL.BFLY PT, R9, R44, 0x2, 0x1f ;  /* 0x0c401f002c097f89 */ /* 0x000e2200000e0000 */
[----:B------:R-:W-:Y:S01]  /*4e20*/  ISETP.GT.AND P3, PT, R10, R15, PT ;  /* 0x0000000f0a00720c */ /* 0x000fe20003f64270 */
        /* <DEDUP_REMOVED lines=22> */
[----:B0-----:R-:W-:Y:S01]  /*4f90*/  FMNMX.FTZ R48, R44, R9, !PT ;  /* 0x000000092c307209 */ /* 0x001fe20007810000 */
[-CC-:B------:R-:W-:Y:S01]  /*4fa0*/  FFMA.FTZ R155, R62, R0.reuse, -R21.reuse ;  /* 0x000000003e9b7223 */ /* 0x180fe20000010815 */
[-CC-:B------:R-:W-:Y:S01]  /*4fb0*/  FFMA.FTZ R30, R30, R0.reuse, -R21.reuse ;  /* 0x000000001e1e7223 */ /* 0x180fe20000010815 */
[-CC-:B------:R-:W-:Y:S01]  /*4fc0*/  FFMA.FTZ R157, R66, R0.reuse, -R21.reuse ;  /* 0x00000000429d7223 */ /* 0x180fe20000010815 */
[-CC-:B------:R-:W-:Y:S01]  /*4fd0*/  FFMA.FTZ R26, R26, R0.reuse, -R21.reuse ;  /* 0x000000001a1a7223 */ /* 0x180fe20000010815 */
        /* <DEDUP_REMOVED lines=9> */
[----:B------:R-:W-:Y:S01]  /*5070*/  VIADD R10, R10, 0xffffffff ;  /* 0xffffffff0a0a7836 */ /* 0x000fe20000000000 */
[----:B------:R-:W-:Y:S08]  /*5080*/  MUFU.EX2 R181, R181 ;  /* 0x000000b500b57308 */ /* 0x000ff00000000800 */
[----:B------:R-:W-:Y:S01]  /*5090*/  MUFU.EX2 R183, R183 ;  /* 0x000000b700b77308 */ /* 0x000fe20000000800 */
[----:B0-----:R-:W-:Y:S01]  /*50a0*/  FMNMX.FTZ R9, R48, R9, !PT ;  /* 0x0000000930097209 */ /* 0x001fe20007810000 */
[----:B------:R-:W-:-:S06]  /*50b0*/  FFMA.FTZ R48, R82, R0, -R21 ;  /* 0x0000000052307223 */ /* 0x000fcc0000010815 */
[----:B------:R-:W-:Y:S01]  /*50c0*/  MUFU.EX2 R20, R20 ;  /* 0x0000001400147308 */ /* 0x000fe20000000800 */
[-C--:B------:R-:W-:Y:S01]  /*50d0*/  FFMA.FTZ R21, R87, R0.reuse, -R21 ;  /* 0x0000000057157223 */ /* 0x080fe20000010815 */
[C---:B------:R-:W-:Y:S01]  /*50e0*/  FSETP.NEU.FTZ.AND P4, PT, R9.reuse, -INF , PT ;  /* 0xff8000000900780b */ /* 0x040fe20003f9d000 */
[----:B------:R-:W-:-:S05]  /*50f0*/  FMUL.FTZ R50, R9, R0 ;  /* 0x0000000009327220 */ /* 0x000fca0000410000 */
[----:B------:R-:W-:Y:S01]  /*5100*/  FSEL R50, R50, RZ, P4 ;  /* 0x000000ff32327208 */ /* 0x000fe20002000000 */
[----:B------:R-:W-:Y:S01]  /*5110*/  MUFU.EX2 R177, R177 ;  /* 0x000000b100b17308 */ /* 0x000fe20000000800 */
[----:B------:R-:W-:Y:S02]  /*5120*/  WARPGROUP.DEPBAR.LE gsb0, 0x0 ;  /* 0x00008000000079c5 */ /* 0x000fe40000010000 */
[----:B------:R-:W-:Y:S01]  /*5130*/  WARPGROUP.ARRIVE ;  /* 0x00000000000079c5 */ /* 0x000fe20000000000 */
[-CC-:B-1----:R-:W-:Y:S01]  /*5140*/  FFMA.FTZ R172, R39, R0.reuse, -R50.reuse ;  /* 0x0000000027ac7223 */ /* 0x182fe20000010832 */
[----:B------:R-:W-:Y:S01]  /*5150*/  FADD.FTZ R39, -R52, R13 ;  /* 0x0000000d34277221 */ /* 0x000fe20000010100 */
[----:B------:R-:W-:Y:S01]  /*5160*/  FSEL R13, R9, RZ, P4 ;  /* 0x000000ff090d7208 */ /* 0x000fe20002000000 */
[-CC-:B------:R-:W-:Y:S01]  /*5170*/  FFMA.FTZ R174, R43, R0.reuse, -R50.reuse ;  /* 0x000000002bae7223 */ /* 0x180fe20000010832 */
[-C--:B------:R-:W-:Y:S01]  /*5180*/  FFMA.FTZ R23, R23, R0.reuse, -R50 ;  /* 0x0000000017177223 */ /* 0x080fe20000010832 */
[----:B------:R-:W-:Y:S01]  /*5190*/  HGMMA.64x128x16.F32 R88, R164, gdesc[UR8].tnspB, R88, gsb0 ;  /* 0x41e00008a4587df0 */ /* 0x000fe20008000858 */
[-C--:B------:R-:W-:Y:S01]  /*51a0*/  FMUL.FTZ R43, R39, R0.reuse ;  /* 0x00000000272b7220 */ /* 0x080fe20000410000 */
[----:B------:R-:W-:Y:S01]  /*51b0*/  FADD.FTZ R39, -R13, R12 ;  /* 0x0000000c0d277221 */ /* 0x000fe20000010100 */
[-CC-:B--2---:R-:W-:Y:S01]  /*51c0*/  FFMA.FTZ R176, R31, R0.reuse, -R50.reuse ;  /* 0x000000001fb07223 */ /* 0x184fe20000010832 */
[----:B------:R-:W-:Y:S01]  /*51d0*/  FFMA.FTZ R31, R41, R0, -R50 ;  /* 0x00000000291f7223 */ /* 0x000fe20000010832 */
[----:B------:R-:W-:-:S02]  /*51e0*/  IMAD.U32 R41, RZ, RZ, UR4 ;  /* 0x00000004ff297e24 */ /* 0x000fc4000f8e00ff */
[-C--:B------:R-:W-:Y:S01]  /*51f0*/  FMUL.FTZ R12, R39, R0.reuse ;  /* 0x00000000270c7220 */ /* 0x080fe20000410000 */
[-CC-:B---3--:R-:W-:Y:S01]  /*5200*/  FFMA.FTZ R180, R25, R0.reuse, -R50.reuse ;  /* 0x0000000019b47223 */ /* 0x188fe20000010832 */
        /* <DEDUP_REMOVED lines=25> */
[----:B-1----:R-:W-:Y:S01]  /*53a0*/  @!P1 PRMT R43, RZ, 0x654, R39 ;  /* 0x00000654ff2b9816 */ /* 0x002fe20000000027 */
[-CC-:B------:R-:W-:Y:S01]  /*53b0*/  FFMA.FTZ R73, R73, R0.reuse, -R50.reuse ;  /* 0x0000000049497223 */ /* 0x180fe20000010832 */
[-CC-:B------:R-:W-:Y:S01]  /*53c0*/  FFMA.FTZ R75, R75, R0.reuse, -R50.reuse ;  /* 0x000000004b4b7223 */ /* 0x180fe20000010832 */
[-CC-:B------:R-:W-:Y:S01]  /*53d0*/  FFMA.FTZ R77, R77, R0.reuse, -R50.reuse ;  /* 0x000000004d4d7223 */ /* 0x180fe20000010832 */
[-CC-:B------:R-:W-:Y:S01]  /*53e0*/  FFMA.FTZ R83, R83, R0.reuse, -R50.reuse ;  /* 0x0000000053537223 */ /* 0x180fe20000010832 */
[-CC-:B------:R-:W-:Y:S01]  /*53f0*/  FFMA.FTZ R185, R185, R0.reuse, -R50.reuse ;  /* 0x00000000b9b97223 */ /* 0x180fe20000010832 */
[----:B------:R-:W-:Y:S01]  /*5400*/  FFMA.FTZ R187, R187, R0, -R50 ;  /* 0x00000000bbbb7223 */ /* 0x000fe20000010832 */
[----:B------:R-:W1:Y:S01]  /*5410*/  MUFU.EX2 R182, R182 ;  /* 0x000000b600b67308 */ /* 0x000e620000000800 */
[----:B------:R-:W-:Y:S01]  /*5420*/  IMAD.U32 R45, RZ, RZ, UR5 ;  /* 0x00000005ff2d7e24 */ /* 0x000fe2000f8e00ff */
[----:B------:R-:W-:-:S04]  /*5430*/  UMOV UR5, UR4 ;  /* 0x0000000400057c82 */ /* 0x000fc80008000000 */
[----:B------:R-:W-:Y:S02]  /*5440*/  @!P1 LEA R45, R45, UR36, 0x3 ;  /* 0x000000242d2d9c11 */ /* 0x000fe4000f8e18ff */
[----:B------:R-:W4:Y:S03]  /*5450*/  MUFU.EX2 R25, R25 ;  /* 0x0000001900197308 */ /* 0x000f260000000800 */
[----:B------:R-:W-:-:S05]  /*5460*/  @!P1 VIADD R45, R45, 0x28860 ;  /* 0x000288602d2d9836 */ /* 0x000fca0000000000 */
[----:B------:R-:W5:Y:S01]  /*5470*/  MUFU.EX2 R176, R176 ;  /* 0x000000b000b07308 */ /* 0x000f620000000800 */
[----:B------:R-:W-:-:S07]  /*5480*/  @!P1 PRMT R45, RZ, 0x654, R45 ;  /* 0x00000654ff2d9816 */ /* 0x000fce000000002d */
        /* <DEDUP_REMOVED lines=13> */
[----:B------:R3:W-:Y:S01]  /*5560*/  MUFU.EX2 R40, R168 ;  /* 0x000000a800287308 */ /* 0x0007e20000000800 */
[-C--:B0-----:R-:W-:Y:S01]  /*5570*/  FMUL.FTZ R88, R88, R12.reuse ;  /* 0x0000000c58587220 */ /* 0x081fe20000410000 */
[-C--:B------:R-:W-:Y:S01]  /*5580*/  FMUL.FTZ R89, R89, R12.reuse ;  /* 0x0000000c59597220 */ /* 0x080fe20000410000 */
[-C--:B------:R-:W-:Y:S01]  /*5590*/  FMUL.FTZ R92, R92, R12.reuse ;  /* 0x0000000c5c5c7220 */ /* 0x080fe20000410000 */
[-C--:B------:R-:W-:Y:S01]  /*55a0*/  FMUL.FTZ R93, R93, R12.reuse ;  /* 0x0000000c5d5d7220 */ /* 0x080fe20000410000 */
[-C--:B------:R-:W-:Y:S01]  /*55b0*/  FMUL.FTZ R96, R96, R12.reuse ;  /* 0x0000000c60607220 */ /* 0x080fe20000410000 */
[----:B------:R-:W-:Y:S01]  /*55c0*/  FMUL.FTZ R97, R97, R12 ;  /* 0x0000000c61617220 */ /* 0x000fe20000410000 */
[----:B--2---:R-:W-:Y:S01]  /*55d0*/  FFMA.FTZ R43, R12, R6, R23 ;  /* 0x000000060c2b7223 */ /* 0x004fe20000010017 */
[----:B------:R-:W-:Y:S01]  /*55e0*/  FFMA.FTZ R6, R13, R7, R14 ;  /* 0x000000070d067223 */ /* 0x000fe2000001000e */
[----:B---3--:R-:W-:Y:S01]  /*55f0*/  FFMA.FTZ R168, R51, R0, -R50 ;  /* 0x0000000033a87223 */ /* 0x008fe20000010832 */
[----:B------:R-:W0:Y:S01]  /*5600*/  MUFU.EX2 R33, R33 ;  /* 0x0000002100217308 */ /* 0x000e220000000800 */
[----:B------:R-:W-:Y:S01]  /*5610*/  FADD.FTZ R43, R180, R43 ;  /* 0x0000002bb42b7221 */ /* 0x000fe20000010000 */
[C---:B------:R-:W-:Y:S01]  /*5620*/  FADD.FTZ R6, R181.reuse, R6 ;  /* 0x00000006b5067221 */ /* 0x040fe20000010000 */
[----:B------:R-:W-:Y:S01]  /*5630*/  F2FP.F16.F32.PACK_AB R181, R181, R14 ;  /* 0x0000000eb5b5723e */ /* 0x000fe200000000ff */
[----:B------:R-:W-:Y:S01]  /*5640*/  FFMA.FTZ R50, R189, R0, -R50 ;  /* 0x00000000bd327223 */ /* 0x000fe20000010832 */
[----:B-1----:R-:W-:Y:S01]  /*5650*/  FADD.FTZ R52, R182, R43 ;  /* 0x0000002bb6347221 */ /* 0x002fe20000010000 */
[----:B----4-:R-:W-:Y:S01]  /*5660*/  FADD.FTZ R41, R183, R6 ;  /* 0x00000006b7297221 */ /* 0x010fe20000010000 */
[----:B------:R-:W-:Y:S01]  /*5670*/  F2FP.F16.F32.PACK_AB R180, R180, R23 ;  /* 0x00000017b4b4723e */ /* 0x000fe200000000ff */
[----:B------:R-:W1:Y:S01]  /*5680*/  MUFU.EX2 R168, R168 ;  /* 0x000000a800a87308 */ /* 0x000e620000000800 */
[C---:B------:R-:W-:Y:S01]  /*5690*/  FADD.FTZ R43, R25.reuse, R52 ;  /* 0x00000034192b7221 */ /* 0x040fe20000010000 */
[----:B------:R-:W-:Y:S01]  /*56a0*/  FADD.FTZ R6, R20, R41 ;  /* 0x0000002914067221 */ /* 0x000fe20000010000 */
[----:B------:R-:W-:Y:S01]  /*56b0*/  F2FP.F16.F32.PACK_AB R182, R25, R182 ;  /* 0x000000b619b6723e */ /* 0x000fe200000000ff */
[----:B------:R2:W-:Y:S01]  /*56c0*/  @!P1 SYNCS.ARRIVE.TRANS64.RED.A1T0 RZ, [R45+URZ], RZ ;  /* 0x000000ff2dff99a7 */ /* 0x0005e2000810043f */
[----:B-----5:R-:W-:Y:S01]  /*56d0*/  FADD.FTZ R52, R176, R43 ;  /* 0x0000002bb0347221 */ /* 0x020fe20000010000 */
        /* <DEDUP_REMOVED lines=8> */
[----:B------:R-:W-:Y:S01]  /*5760*/  FADD.FTZ R41, R179, R6 ;  /* 0x00000006b3297221 */ /* 0x000fe20000010000 */
[-C--:B------:R-:W-:Y:S01]  /*5770*/  FMUL.FTZ R105, R105, R12.reuse ;  /* 0x0000000c69697220 */ /* 0x080fe20000410000 */
[----:B------:R-:W4:Y:S01]  /*5780*/  MUFU.EX2 R35, R35 ;  /* 0x0000002300237308 */ /* 0x000f220000000800 */
[----:B------:R-:W-:Y:S01]  /*5790*/  FADD.FTZ R43, R29, R52 ;  /* 0x000000341d2b7221 */ /* 0x000fe20000010000 */
[----:B------:R-:W-:Y:S01]  /*57a0*/  FADD.FTZ R6, R28, R41 ;  /* 0x000000291c067221 */ /* 0x000fe20000010000 */
[-C--:B------:R-:W-:Y:S01]  /*57b0*/  FMUL.FTZ R108, R108, R12.reuse ;  /* 0x0000000c6c6c7220 */ /* 0x080fe20000410000 */
[-C--:B------:R-:W-:Y:S01]  /*57c0*/  FMUL.FTZ R109, R109, R12.reuse ;  /* 0x0000000c6d6d7220 */ /* 0x080fe20000410000 */
[----:B------:R-:W-:Y:S01]  /*57d0*/  FADD.FTZ R52, R172, R43 ;  /* 0x0000002bac347221 */ /* 0x000fe20000010000 */
[----:B------:R-:W-:Y:S01]  /*57e0*/  FADD.FTZ R41, R173, R6 ;  /* 0x00000006ad297221 */ /* 0x000fe20000010000 */
[-C--:B------:R-:W-:Y:S01]  /*57f0*/  FMUL.FTZ R112, R112, R12.reuse ;  /* 0x0000000c70707220 */ /* 0x080fe20000410000 */
[----:B------:R-:W5:Y:S01]  /*5800*/  MUFU.EX2 R170, R170 ;  /* 0x000000aa00aa7308 */ /* 0x000f620000000800 */
[----:B------:R-:W-:Y:S01]  /*5810*/  FADD.FTZ R43, R31, R52 ;  /* 0x000000341f2b7221 */ /* 0x000fe20000010000 */
[----:B------:R-:W-:Y:S01]  /*5820*/  FADD.FTZ R6, R32, R41 ;  /* 0x0000002920067221 */ /* 0x000fe20000010000 */
[-C--:B------:R-:W-:Y:S01]  /*5830*/  FMUL.FTZ R113, R113, R12.reuse ;  /* 0x0000000c71717220 */ /* 0x080fe20000410000 */
[-C--:B------:R-:W-:Y:S01]  /*5840*/  FMUL.FTZ R116, R116, R12.reuse ;  /* 0x0000000c74747220 */ /* 0x080fe20000410000 */
[----:B------:R-:W-:Y:S01]  /*5850*/  FADD.FTZ R52, R174, R43 ;  /* 0x0000002bae347221 */ /* 0x000fe20000010000 */
[----:B------:R-:W-:Y:S01]  /*5860*/  FADD.FTZ R41, R175, R6 ;  /* 0x00000006af297221 */ /* 0x000fe20000010000 */
[-C--:B------:R-:W-:Y:S01]  /*5870*/  FMUL.FTZ R117, R117, R12.reuse ;  /* 0x0000000c75757220 */ /* 0x080fe20000410000 */
[----:B------:R-:W2:Y:S01]  /*5880*/  MUFU.EX2 R171, R171 ;  /* 0x000000ab00ab7308 */ /* 0x000ea20000000800 */
[----:B0-----:R-:W-:Y:S01]  /*5890*/  FADD.FTZ R43, R33, R52 ;  /* 0x00000034212b7221 */ /* 0x001fe20000010000 */
[----:B------:R-:W-:Y:S01]  /*58a0*/  FADD.FTZ R6, R36, R41 ;  /* 0x0000002924067221 */ /* 0x000fe20000010000 */
[-C--:B------:R-:W-:Y:S01]  /*58b0*/  FMUL.FTZ R120, R120, R12.reuse ;  /* 0x0000000c78787220 */ /* 0x080fe20000410000 */
[-C--:B------:R-:W-:Y:S01]  /*58c0*/  FMUL.FTZ R121, R121, R12.reuse ;  /* 0x0000000c79797220 */ /* 0x080fe20000410000 */
[----:B-1----:R-:W-:Y:S01]  /*58d0*/  FADD.FTZ R52, R168, R43 ;  /* 0x0000002ba8347221 */ /* 0x002fe20000010000 */
[----:B---3--:R-:W-:Y:S01]  /*58e0*/  FADD.FTZ R41, R169, R6 ;  /* 0x00000006a9297221 */ /* 0x008fe20000010000 */
[-C--:B------:R-:W-:Y:S01]  /*58f0*/  FMUL.FTZ R124, R124, R12.reuse ;  /* 0x0000000c7c7c7220 */ /* 0x080fe20000410000 */
[----:B------:R-:W0:Y:S01]  /*5900*/  MUFU.EX2 R37, R37 ;  /* 0x0000002500257308 */ /* 0x000e220000000800 */
[----:B----4-:R-:W-:Y:S01]  /*5910*/  FADD.FTZ R43, R35, R52 ;  /* 0x00000034232b7221 */ /* 0x010fe20000010000 */
[----:B------:R-:W-:Y:S01]  /*5920*/  FADD.FTZ R6, R40, R41 ;  /* 0x0000002928067221 */ /* 0x000fe20000010000 */
[-C--:B------:R-:W-:Y:S01]  /*5930*/  FMUL.FTZ R125, R125, R12.reuse ;  /* 0x0000000c7d7d7220 */ /* 0x080fe20000410000 */
[-C--:B------:R-:W-:Y:S01]  /*5940*/  FMUL.FTZ R128, R128, R12.reuse ;  /* 0x0000000c80807220 */ /* 0x080fe20000410000 */
[----:B-----5:R-:W-:Y:S01]  /*5950*/  FADD.FTZ R14, R170, R43 ;  /* 0x0000002baa0e7221 */ /* 0x020fe20000010000 */
        /* <DEDUP_REMOVED lines=11> */
[----:B0-----:R-:W-:Y:S01]  /*5a10*/  FADD.FTZ R25, R37, R14 ;  /* 0x0000000e25197221 */ /* 0x001fe20000010000 */
[-C--:B------:R-:W-:Y:S01]  /*5a20*/  FMUL.FTZ R145, R145, R12.reuse ;  /* 0x0000000c91917220 */ /* 0x080fe20000410000 */
[-C--:B------:R-:W-:Y:S01]  /*5a30*/  FMUL.FTZ R148, R148, R12.reuse ;  /* 0x0000000c94947220 */ /* 0x080fe20000410000 */
[----:B------:R-:W-:Y:S01]  /*5a40*/  FMUL.FTZ R149, R149, R12 ;  /* 0x0000000c95957220 */ /* 0x000fe20000410000 */
        /* <DEDUP_REMOVED lines=41> */
[----:B------:R-:W-:Y:S01]  /*5ce0*/  FMUL.FTZ R151, R151, R13 ;  /* 0x0000000d97977220 */ /* 0x000fe20000410000 */
[----:B------:R-:W-:Y:S01]  /*5cf0*/  F2FP.F16.F32.PACK_AB R183, R20, R183 ;  /* 0x000000b714b7723e */ /* 0x000fe200000000ff */
[----:B------:R-:W2:Y:S01]  /*5d00*/  MUFU.EX2 R7, R61 ;  /* 0x0000003d00077308 */ /* 0x000ea20000000800 */
[----:B0-----:R-:W-:Y:S01]  /*5d10*/  FADD.FTZ R14, R154, R25 ;  /* 0x000000199a0e7221 */ /* 0x001fe20000010000 */
[----:B------:R-:W-:Y:S01]  /*5d20*/  F2FP.F16.F32.PACK_AB R177, R24, R177 ;  /* 0x000000b118b1723e */ /* 0x000fe200000000ff */
[----:B------:R-:W-:Y:S01]  /*5d30*/  IMAD.MOV.U32 R13, RZ, RZ, R11 ;  /* 0x000000ffff0d7224 */ /* 0x000fe200078e000b */
[----:B------:R-:W-:Y:S01]  /*5d40*/  F2FP.F16.F32.PACK_AB R176, R27, R176 ;  /* 0x000000b01bb0723e */ /* 0x000fe200000000ff */
[----:B------:R-:W-:Y:S01]  /*5d50*/  IMAD.MOV.U32 R12, RZ, RZ, R9 ;  /* 0x000000ffff0c7224 */ /* 0x000fe200078e0009 */
[----:B------:R-:W-:-:S02]  /*5d60*/  F2FP.F16.F32.PACK_AB R178, R29, R178 ;  /* 0x000000b21db2723e */ /* 0x000fc400000000ff */
[----:B------:R-:W0:Y:S01]  /*5d70*/  MUFU.EX2 R30, R30 ;  /* 0x0000001e001e7308 */ /* 0x000e220000000800 */
[----:B-1----:R-:W-:Y:S01]  /*5d80*/  FADD.FTZ R23, R155, R6 ;  /* 0x000000069b177221 */ /* 0x002fe20000010000 */
[----:B------:R-:W-:Y:S02]  /*5d90*/  F2FP.F16.F32.PACK_AB R179, R28, R179 ;  /* 0x000000b31cb3723e */ /* 0x000fe400000000ff */
[----:B------:R-:W-:Y:S02]  /*5da0*/  F2FP.F16.F32.PACK_AB R172, R31, R172 ;  /* 0x000000ac1fac723e */ /* 0x000fe400000000ff */
[----:B------:R-:W-:Y:S02]  /*5db0*/  F2FP.F16.F32.PACK_AB R173, R32, R173 ;  /* 0x000000ad20ad723e */ /* 0x000fe400000000ff */
[----:B------:R-:W1:Y:S01]  /*5dc0*/  MUFU.EX2 R49, R49 ;  /* 0x0000003100317308 */ /* 0x000e620000000800 */
[C---:B--2---:R-:W-:Y:S01]  /*5dd0*/  FADD.FTZ R14, R7.reuse, R14 ;  /* 0x0000000e070e7221 */ /* 0x044fe20000010000 */
[----:B------:R-:W-:-:S02]  /*5de0*/  F2FP.F16.F32.PACK_AB R154, R7, R154 ;  /* 0x0000009a079a723e */ /* 0x000fc400000000ff */
[----:B------:R-:W-:Y:S02]  /*5df0*/  F2FP.F16.F32.PACK_AB R174, R33, R174 ;  /* 0x000000ae21ae723e */ /* 0x000fe400000000ff */
[----:B------:R-:W-:Y:S02]  /*5e00*/  F2FP.F16.F32.PACK_AB R175, R36, R175 ;  /* 0x000000af24af723e */ /* 0x000fe400000000ff */
[----:B------:R-:W2:Y:S01]  /*5e10*/  MUFU.EX2 R157, R157 ;  /* 0x0000009d009d7308 */ /* 0x000ea20000000800 */
[----:B0-----:R-:W-:Y:S01]  /*5e20*/  FADD.FTZ R6, R30, R23 ;  /* 0x000000171e067221 */ /* 0x001fe20000010000 */
[----:B------:R-:W-:Y:S02]  /*5e30*/  F2FP.F16.F32.PACK_AB R168, R35, R168 ;  /* 0x000000a823a8723e */ /* 0x000fe400000000ff */
[----:B------:R-:W-:Y:S02]  /*5e40*/  F2FP.F16.F32.PACK_AB R169, R40, R169 ;  /* 0x000000a928a9723e */ /* 0x000fe400000000ff */
[----:B------:R-:W-:-:S02]  /*5e50*/  F2FP.F16.F32.PACK_AB R170, R37, R170 ;  /* 0x000000aa25aa723e */ /* 0x000fc400000000ff */
[----:B------:R-:W0:Y:S01]  /*5e60*/  MUFU.EX2 R65, R65 ;  /* 0x0000004100417308 */ /* 0x000e220000000800 */
[----:B-1----:R-:W-:Y:S01]  /*5e70*/  FADD.FTZ R14, R49, R14 ;  /* 0x0000000e310e7221 */ /* 0x002fe20000010000 */
[----:B------:R-:W-:Y:S02]  /*5e80*/  F2FP.F16.F32.PACK_AB R171, R42, R171 ;  /* 0x000000ab2aab723e */ /* 0x000fe400000000ff */
        /* <DEDUP_REMOVED lines=56> */
[----:B------:R-:W-:Y:S01]  /*6210*/  F2FP.F16.F32.PACK_AB R166, R50, R187 ;  /* 0x000000bb32a6723e */ /* 0x000fe200000000ff */
[----:B------:R-:W-:Y:S02]  /*6220*/  IMAD.MOV.U32 R14, RZ, RZ, R8 ;  /* 0x000000ffff0e7224 */ /* 0x000fe400078e0008 */
[C---:B0-----:R-:W-:Y:S01]  /*6230*/  FADD.FTZ R7, R21.reuse, R7 ;  /* 0x0000000715077221 */ /* 0x041fe20000010000 */
[----:B------:R-:W-:Y:S01]  /*6240*/  F2FP.F16.F32.PACK_AB R167, R21, R46 ;  /* 0x0000002e15a7723e */ /* 0x000fe200000000ff */
[----:B------:R-:W-:Y:S06]  /*6250*/  @P3 BRA `(.L_x_8388) ;  /* 0xffffffd400d43947 */ /* 0x000fec000383ffff */
.L_x_8379:
[----:B------:R-:W-:-:S13]  /*6260*/  ISETP.GE.AND P2, PT, R10, R17, PT ;  /* 0x000000110a00720c */ /* 0x000fda0003f46270 */
[----:B------:R-:W-:Y:S05]  /*6270*/  @!P2 BRA `(.L_x_8389) ;  /* 0x0000001c00f0a947 */ /* 0x000fea0003800000 */
[C---:B------:R-:W-:Y:S01]  /*6280*/  VIADD R4, R19.reuse, 0x8 ;  /* 0x0000000813047836 */ /* 0x040fe20000000000 */
[----:B------:R-:W-:Y:S01]  /*6290*/  IADD3 R19, -R19, 0xb, RZ ;  /* 0x0000000b13137810 */ /* 0x000fe20007ffe1ff */
[----:B------:R-:W-:Y:S01]  /*62a0*/  IMAD.MOV.U32 R12, RZ, RZ, R11 ;  /* 0x000000ffff0c7224 */ /* 0x000fe200078e000b */
[----:B------:R-:W-:Y:S01]  /*62b0*/  UMOV UR5, UR4 ;  /* 0x0000000400057c82 */ /* 0x000fe20008000000 */
[----:B------:R-:W-:Y:S02]  /*62c0*/  IMAD.MOV.U32 R5, RZ, RZ, R9 ;  /* 0x000000ffff057224 */ /* 0x000fe400078e0009 */
[----:B------:R-:W-:-:S07]  /*62d0*/  IMAD.MOV.U32 R13, RZ, RZ, R8 ;  /* 0x000000ffff0d7224 */ /* 0x000fce00078e0008 */
.L_x_8398:
        /* <DEDUP_REMOVED lines=9> */
.L_x_8391:
[----:B------:R-:W-:Y:S01]  /*6370*/  ULEA UR7, UR4, UR36, 0x3 ;  /* 0x0000002404077291 */ /* 0x000fe2000f8e183f */
[----:B------:R-:W-:-:S08]  /*6380*/  SHF.L.U32 R0, R8, 0x1f, RZ ;  /* 0x0000001f08007819 */ /* 0x000fd000000006ff */
[----:B------:R0:W1:Y:S01]  /*6390*/  SYNCS.PHASECHK.TRANS64.TRYWAIT P2, [UR7+0x28830], R0 ;  /* 0x02883000ff0075a7 */ /* 0x0000620008040147 */
[----:B------:R-:W-:Y:S05]  /*63a0*/  @!P0 BRA `(.L_x_8392) ;  /* 0x0000000000048947 */ /* 0x000fea0003800000 */
[----:B------:R-:W-:Y:S01]  /*63b0*/  BPT.TRAP 0x1 ;  /* 0x000000040000795c */ /* 0x000fe20000300000 */
.L_x_8392:
[----:B-1----:R-:W-:Y:S05]  /*63c0*/  @P2 BRA `(.L_x_8390) ;  /* 0x0000000000082947 */ /* 0x002fea0003800000 */
[----:B------:R-:W1:Y:S02]  /*63d0*/  SYNCS.PHASECHK.TRANS64.TRYWAIT P2, [UR7+0x28830], R0 ;  /* 0x02883000ff0075a7 */ /* 0x000e640008040147 */
[----:B-1----:R-:W-:Y:S05]  /*63e0*/  @!P2 BRA `(.L_x_8393) ;  /* 0x0000007c0038a947 */ /* 0x002fea0003800000 */
.L_x_8390:
        /* <DEDUP_REMOVED lines=46> */
.L_x_8395:
[----:B------:R-:W-:Y:S01]  /*66d0*/  ULEA UR7, UR5, UR36, 0x3 ;  /* 0x0000002405077291 */ /* 0x000fe2000f8e183f */
[----:B01----:R-:W-:-:S08]  /*66e0*/  SHF.L.U32 R0, R13, 0x1f, RZ ;  /* 0x0000001f0d007819 */ /* 0x003fd000000006ff */
[----:B------:R0:W1:Y:S01]  /*66f0*/  SYNCS.PHASECHK.TRANS64.TRYWAIT P2, [UR7+0x28850], R0 ;  /* 0x02885000ff0075a7 */ /* 0x0000620008040147 */
[----:B------:R-:W-:Y:S05]  /*6700*/  @!P0 BRA `(.L_x_8396) ;  /* 0x0000000000048947 */ /* 0x000fea0003800000 */
[----:B------:R-:W-:Y:S01]  /*6710*/  BPT.TRAP 0x1 ;  /* 0x000000040000795c */ /* 0x000fe20000300000 */
.L_x_8396:
[----:B-1----:R-:W-:Y:S05]  /*6720*/  @P2 BRA `(.L_x_8394) ;  /* 0x0000000000082947 */ /* 0x002fea0003800000 */
[----:B------:R-:W1:Y:S02]  /*6730*/  SYNCS.PHASECHK.TRANS64.TRYWAIT P2, [UR7+0x28850], R0 ;  /* 0x02885000ff0075a7 */ /* 0x000e640008040147 */
[----:B-1----:R-:W-:Y:S05]  /*6740*/  @!P2 BRA `(.L_x_8397) ;  /* 0x000000780078a947 */ /* 0x002fea0003800000 */
.L_x_8394:
        /* <DEDUP_REMOVED lines=48> */
[----:B------:R-:W1:Y:S01]  /*6a50*/  SHFL.BFLY PT, R14, R13, 0x1, 0x1f ;  /* 0x0c201f000d0e7f89 */ /* 0x000e6200000e0000 */
[----:B------:R-:W-:Y:S02]  /*6a60*/  WARPGROUP.DEPBAR.LE gsb0, 0x0 ;  /* 0x00008000000079c5 */ /* 0x000fe40000010000 */
[----:B------:R-:W-:-:S06]  /*6a70*/  WARPGROUP.ARRIVE ;  /* 0x00000000000079c5 */ /* 0x000fcc0000000000 */
[----:B------:R-:W-:Y:S01]  /*6a80*/  HGMMA.64x128x16.F32 R88, R176, gdesc[UR12].tnspB, R88, gsb0 ;  /* 0x41e0000cb0587df0 */ /* 0x000fe20008000858 */
[----:B------:R-:W-:Y:S01]  /*6a90*/  UIADD3 UR14, UR10, 0x100, URZ ;  /* 0x000001000a0e7890 */ /* 0x000fe2000fffe03f */
[----:B------:R-:W-:Y:S01]  /*6aa0*/  UMOV UR15, 0x40000040 ;  /* 0x40000040000f7882 */ /* 0x000fe20000000000 */
        /* <DEDUP_REMOVED lines=42> */
[----:B0-----:R-:W-:-:S05]  /*6d50*/  FMNMX.FTZ R22, R11, R16, !PT ;  /* 0x000000100b167209 */ /* 0x001fca0007810000 */
[----:B------:R-:W0:Y:S02]  /*6d60*/  SHFL.BFLY PT, R11, R22, 0x1, 0x1f ;  /* 0x0c201f00160b7f89 */ /* 0x000e2400000e0000 */
[----:B0-----:R-:W-:Y:S01]  /*6d70*/  FMNMX.FTZ R11, R22, R11, !PT ;  /* 0x0000000b160b7209 */ /* 0x001fe20007810000 */
[----:B------:R-:W-:Y:S02]  /*6d80*/  WARPGROUP.DEPBAR.LE gsb0, 0x0 ;  /* 0x00008000000079c5 */ /* 0x000fe40000010000 */
[----:B------:R-:W-:-:S06]  /*6d90*/  WARPGROUP.ARRIVE ;  /* 0x00000000000079c5 */ /* 0x000fcc0000000000 */
[----:B------:R-:W-:Y:S01]  /*6da0*/  HGMMA.64x128x16.F32 R88, R168, gdesc[UR12].tnspB, R88, gsb0 ;  /* 0x41e0000ca8587df0 */ /* 0x000fe20008000858 */
[----:B------:R-:W-:Y:S01]  /*6db0*/  UIADD3 UR14, UR10, 0x200, URZ ;  /* 0x000002000a0e7890 */ /* 0x000fe2000fffe03f */
[----:B------:R-:W-:Y:S01]  /*6dc0*/  UMOV UR15, 0x40000040 ;  /* 0x40000040000f7882 */ /* 0x000fe20000000000 */
[----:B------:R-:W-:Y:S02]  /*6dd0*/  WARPGROUP.DEPBAR.LE gsb0, 0x0 ;  /* 0x00008000000079c5 */ /* 0x000fe40000010000 */
[----:B------:R-:W-:Y:S01]  /*6de0*/  WARPGROUP.ARRIVE ;  /* 0x00000000000079c5 */ /* 0x000fe20000000000 */
[----:B------:R-:W-:-:S04]  /*6df0*/  FMUL.FTZ R169, R9, R0 ;  /* 0x0000000009a97220 */ /* 0x000fc80000410000 */
[-CC-:B------:R-:W-:Y:S02]  /*6e00*/  FFMA.FTZ R13, R25, R0.reuse, -R169.reuse ;  /* 0x00000000190d7223 */ /* 0x180fe400000108a9 */
[----:B------:R-:W-:Y:S01]  /*6e10*/  HGMMA.64x128x16.F32 R88, R152, gdesc[UR12].tnspB, R88, gsb0 ;  /* 0x41e0000c98587df0 */ /* 0x000fe20008000858 */
[----:B------:R-:W-:Y:S01]  /*6e20*/  UIADD3 UR14, UR10, 0x280, URZ ;  /* 0x000002800a0e7890 */ /* 0x000fe2000fffe03f */
[-CC-:B------:R-:W-:Y:S01]  /*6e30*/  FFMA.FTZ R25, R41, R0.reuse, -R169.reuse ;  /* 0x0000000029197223 */ /* 0x180fe200000108a9 */
[----:B------:R-:W-:Y:S01]  /*6e40*/  UMOV UR15, 0x40000040 ;  /* 0x40000040000f7882 */ /* 0x000fe20000000000 */
[-CC-:B------:R-:W-:Y:S01]  /*6e50*/  FFMA.FTZ R41, R57, R0.reuse, -R169.reuse ;  /* 0x0000000039297223 */ /* 0x180fe200000108a9 */
[-CC-:B------:R-:W-:Y:S01]  /*6e60*/  FFMA.FTZ R57, R73, R0.reuse, -R169.reuse ;  /* 0x0000000049397223 */ /* 0x180fe200000108a9 */
[----:B------:R-:W-:Y:S01]  /*6e70*/  FADD.FTZ R73, -R11, R12 ;  /* 0x0000000c0b497221 */ /* 0x000fe20000010100 */
[-CC-:B------:R-:W-:Y:S01]  /*6e80*/  FFMA.FTZ R180, R24, R0.reuse, -R169.reuse ;  /* 0x0000000018b47223 */ /* 0x180fe200000108a9 */
[-CC-:B------:R-:W-:Y:S01]  /*6e90*/  FFMA.FTZ R176, R32, R0.reuse, -R169.reuse ;  /* 0x0000000020b07223 */ /* 0x180fe200000108a9 */
[-CC-:B------:R-:W-:Y:S01]  /*6ea0*/  FFMA.FTZ R182, R28, R0.reuse, -R169.reuse ;  /* 0x000000001cb67223 */ /* 0x180fe200000108a9 */
[-C--:B------:R-:W-:Y:S01]  /*6eb0*/  FMUL.FTZ R12, R73, R0.reuse ;  /* 0x00000000490c7220 */ /* 0x080fe20000410000 */
[-C--:B------:R-:W-:Y:S01]  /*6ec0*/  FMUL.FTZ R73, R11, R0.reuse ;  /* 0x000000000b497220 */ /* 0x080fe20000410000 */
[----:B------:R-:W-:Y:S01]  /*6ed0*/  MUFU.EX2 R13, R13 ;  /* 0x0000000d000d7308 */ /* 0x000fe20000000800 */
[-CC-:B------:R-:W-:Y:S01]  /*6ee0*/  FFMA.FTZ R172, R40, R0.reuse, -R169.reuse ;  /* 0x0000000028ac7223 */ /* 0x180fe200000108a9 */
[-C--:B------:R-:W-:Y:S01]  /*6ef0*/  FFMA.FTZ R15, R29, R0.reuse, -R169 ;  /* 0x000000001d0f7223 */ /* 0x080fe200000108a9 */
[-CC-:B------:R-:W-:Y:S01]  /*6f00*/  FFMA.FTZ R181, R26, R0.reuse, -R73.reuse ;  /* 0x000000001ab57223 */ /* 0x180fe20000010849 */
[----:B------:R-:W-:Y:S01]  /*6f10*/  FFMA.FTZ R32, R27, R0, -R73 ;  /* 0x000000001b207223 */ /* 0x000fe20000010849 */
[----:B------:R-:W-:-:S02]  /*6f20*/  IMAD.U32 R27, RZ, RZ, UR4 ;  /* 0x00000004ff1b7e24 */ /* 0x000fc4000f8e00ff */
[-CC-:B------:R-:W-:Y:S01]  /*6f30*/  FFMA.FTZ R183, R30, R0.reuse, -R73.reuse ;  /* 0x000000001eb77223 */ /* 0x180fe20000010849 */
[-CC-:B------:R-:W-:Y:S01]  /*6f40*/  FFMA.FTZ R40, R31, R0.reuse, -R73.reuse ;  /* 0x000000001f287223 */ /* 0x180fe20000010849 */
[----:B------:R-:W0:Y:S01]  /*6f50*/  MUFU.EX2 R180, R180 ;  /* 0x000000b400b47308 */ /* 0x000e220000000800 */
[-C--:B------:R-:W-:Y:S01]  /*6f60*/  FFMA.FTZ R177, R34, R0.reuse, -R73 ;  /* 0x0000000022b17223 */ /* 0x080fe20000010849 */
[----:B------:R-:W-:Y:S01]  /*6f70*/  @!P1 LEA R27, R27, UR36, 0x3 ;  /* 0x000000241b1b9c11 */ /* 0x000fe2000f8e18ff */
[-CC-:B------:R-:W-:Y:S01]  /*6f80*/  FFMA.FTZ R178, R36, R0.reuse, -R169.reuse ;  /* 0x0000000024b27223 */ /* 0x180fe200000108a9 */
[-C--:B------:R-:W-:Y:S01]  /*6f90*/  FFMA.FTZ R21, R33, R0.reuse, -R169 ;  /* 0x0000000021157223 */ /* 0x080fe200000108a9 */
[-CC-:B------:R-:W-:Y:S01]  /*6fa0*/  FFMA.FTZ R36, R35, R0.reuse, -R73.reuse ;  /* 0x0000000023247223 */ /* 0x180fe20000010849 */
[-C--:B------:R-:W-:Y:S01]  /*6fb0*/  FFMA.FTZ R179, R38, R0.reuse, -R73 ;  /* 0x0000000026b37223 */ /* 0x080fe20000010849 */
[----:B------:R-:W-:Y:S01]  /*6fc0*/  @!P1 VIADD R27, R27, 0x28840 ;  /* 0x000288401b1b9836 */ /* 0x000fe20000000000 */
[----:B------:R-:W-:Y:S01]  /*6fd0*/  MUFU.EX2 R12, R12 ;  /* 0x0000000c000c7308 */ /* 0x000fe20000000800 */
[-C--:B------:R-:W-:Y:S01]  /*6fe0*/  FFMA.FTZ R23, R37, R0.reuse, -R169 ;  /* 0x0000000025177223 */ /* 0x080fe200000108a9 */
[-CC-:B------:R-:W-:Y:S01]  /*6ff0*/  FFMA.FTZ R38, R39, R0.reuse, -R73.reuse ;  /* 0x0000000027267223 */ /* 0x180fe20000010849 */
[-C--:B------:R-:W-:Y:S01]  /*7000*/  FFMA.FTZ R173, R42, R0.reuse, -R73 ;  /* 0x000000002aad7223 */ /* 0x080fe20000010849 */
[----:B------:R-:W-:Y:S01]  /*7010*/  @!P1 PRMT R27, RZ, 0x654, R27 ;  /* 0x00000654ff1b9816 */ /* 0x000fe2000000001b */
[-C--:B------:R-:W-:Y:S01]  /*7020*/  FFMA.FTZ R30, R43, R0.reuse, -R73 ;  /* 0x000000002b1e7223 */ /* 0x080fe20000010849 */
[-C--:B------:R-:W-:Y:S01]  /*7030*/  FFMA.FTZ R174, R44, R0.reuse, -R169 ;  /* 0x000000002cae7223 */ /* 0x080fe200000108a9 */
[----:B------:R-:W-:Y:S01]  /*7040*/  FFMA.FTZ R175, R46, R0, -R73 ;  /* 0x000000002eaf7223 */ /* 0x000fe20000010849 */
[----:B------:R-:W1:Y:S01]  /*7050*/  MUFU.EX2 R181, R181 ;  /* 0x000000b500b57308 */ /* 0x000e620000000800 */
[----:B0-----:R-:W-:Y:S01]  /*7060*/  FFMA.FTZ R6, R5, R6, R180 ;  /* 0x0000000605067223 */ /* 0x001fe200000100b4 */
[-C--:B------:R-:W-:Y:S01]  /*7070*/  FFMA.FTZ R29, R45, R0.reuse, -R169 ;  /* 0x000000002d1d7223 */ /* 0x080fe200000108a9 */
[-C--:B------:R-:W-:Y:S01]  /*7080*/  FFMA.FTZ R26, R47, R0.reuse, -R73 ;  /* 0x000000002f1a7223 */ /* 0x080fe20000010849 */
        /* <DEDUP_REMOVED lines=13> */
[----:B-1----:R-:W-:Y:S01]  /*7160*/  FFMA.FTZ R7, R12, R7, R181 ;  /* 0x000000070c077223 */ /* 0x002fe200000100b5 */
[-CC-:B------:R-:W-:Y:S01]  /*7170*/  FFMA.FTZ R65, R81, R0.reuse, -R169.reuse ;  /* 0x0000000051417223 */ /* 0x180fe200000108a9 */
[-CC-:B------:R-:W-:Y:S01]  /*7180*/  FFMA.FTZ R84, R84, R0.reuse, -R169.reuse ;  /* 0x0000000054547223 */ /* 0x180fe200000108a9 */
[-C--:B------:R-:W-:Y:S01]  /*7190*/  FFMA.FTZ R69, R85, R0.reuse, -R169 ;  /* 0x0000000055457223 */ /* 0x080fe200000108a9 */
[-CC-:B------:R-:W-:Y:S01]  /*71a0*/  FFMA.FTZ R28, R51, R0.reuse, -R73.reuse ;  /* 0x00000000331c7223 */ /* 0x180fe20000010849 */
[-CC-:B------:R-:W-:Y:S01]  /*71b0*/  FFMA.FTZ R171, R54, R0.reuse, -R73.reuse ;  /* 0x0000000036ab7223 */ /* 0x180fe20000010849 */
[-CC-:B------:R-:W-:Y:S01]  /*71c0*/  FFMA.FTZ R24, R55, R0.reuse, -R73.reuse ;  /* 0x0000000037187223 */ /* 0x180fe20000010849 */
[----:B------:R-:W-:Y:S01]  /*71d0*/  MUFU.EX2 R183, R183 ;  /* 0x000000b700b77308 */ /* 0x000fe20000000800 */
[-CC-:B------:R-:W-:Y:S01]  /*71e0*/  FFMA.FTZ R34, R59, R0.reuse, -R73.reuse ;  /* 0x000000003b227223 */ /* 0x180fe20000010849 */
[--C-:B------:R-:W-:Y:S01]  /*71f0*/  FFMA.FTZ R62, R62, R0, -R73.reuse ;  /* 0x000000003e3e7223 */ /* 0x100fe20000010849 */
[----:B------:R-:W-:Y:S01]  /*7200*/  F2FP.F16.F32.PACK_AB R180, R13, R180 ;  /* 0x000000b40db4723e */ /* 0x000fe200000000ff */
[-CC-:B------:R-:W-:Y:S01]  /*7210*/  FFMA.FTZ R63, R63, R0.reuse, -R73.reuse ;  /* 0x000000003f3f7223 */ /* 0x180fe20000010849 */
[-CC-:B------:R-:W-:Y:S01]  /*7220*/  FFMA.FTZ R66, R66, R0.reuse, -R73.reuse ;  /* 0x0000000042427223 */ /* 0x180fe20000010849 */
[-CC-:B------:R-:W-:Y:S01]  /*7230*/  FFMA.FTZ R67, R67, R0.reuse, -R73.reuse ;  /* 0x0000000043437223 */ /* 0x180fe20000010849 */
[----:B0-----:R-:W-:Y:S01]  /*7240*/  F2FP.F16.F32.PACK_AB R181, R32, R181 ;  /* 0x000000b520b5723e */ /* 0x001fe200000000ff */
        /* <DEDUP_REMOVED lines=10> */
[----:B------:R-:W-:Y:S01]  /*72f0*/  FFMA.FTZ R86, R86, R0, -R73 ;  /* 0x0000000056567223 */ /* 0x000fe20000010849 */
[----:B------:R-:W-:Y:S01]  /*7300*/  IMAD.U32 R31, RZ, RZ, UR5 ;  /* 0x00000005ff1f7e24 */ /* 0x000fe2000f8e00ff */
[----:B------:R-:W-:-:S04]  /*7310*/  UMOV UR5, UR4 ;  /* 0x0000000400057c82 */ /* 0x000fc80008000000 */
[----:B------:R-:W-:Y:S01]  /*7320*/  MUFU.EX2 R176, R176 ;  /* 0x000000b000b07308 */ /* 0x000fe20000000800 */
[----:B------:R-:W-:-:S05]  /*7330*/  @!P1 LEA R31, R31, UR36, 0x3 ;  /* 0x000000241f1f9c11 */ /* 0x000fca000f8e18ff */
[----:B------:R-:W-:Y:S02]  /*7340*/  @!P1 VIADD R31, R31, 0x28860 ;  /* 0x000288601f1f9836 */ /* 0x000fe40000000000 */
[----:B------:R-:W-:Y:S03]  /*7350*/  MUFU.EX2 R177, R177 ;  /* 0x000000b100b17308 */ /* 0x000fe60000000800 */
[----:B------:R-:W-:-:S05]  /*7360*/  @!P1 PRMT R31, RZ, 0x654, R31 ;  /* 0x00000654ff1f9816 */ /* 0x000fca000000001f */
        /* <DEDUP_REMOVED lines=10> */
[----:B------:R-:W-:Y:S02]  /*7410*/  FFMA.FTZ R153, R58, R0, -R73 ;  /* 0x000000003a997223 */ /* 0x000fe40000010849 */
[----:B------:R-:W-:Y:S01]  /*7420*/  MUFU.EX2 R172, R172 ;  /* 0x000000ac00ac7308 */ /* 0x000fe20000000800 */
[----:B------:R-:W-:Y:S01]  /*7430*/  HGMMA.64x128x16.F32 R88, R156, gdesc[UR12].tnspB, R88, gsb0 ;  /* 0x41e0000c9c587df0 */ /* 0x000fe20008000858 */
[----:B------:R-:W-:Y:S01]  /*7440*/  UIADD3 UR14, UR10, 0x300, URZ ;  /* 0x000003000a0e7890 */ /* 0x000fe2000fffe03f */
[----:B------:R-:W-:Y:S01]  /*7450*/  UMOV UR15, 0x40000040 ;  /* 0x40000040000f7882 */ /* 0x000fe20000000000 */
[----:B------:R-:W-:-:S04]  /*7460*/  UIADD3 UR10, UR10, 0x380, URZ ;  /* 0x000003800a0a7890 */ /* 0x000fc8000fffe03f */
        /* <DEDUP_REMOVED lines=21> */
[-CC-:B------:R-:W-:Y:S02]  /*75c0*/  FFMA.FTZ R169, R50, R0.reuse, -R73.reuse ;  /* 0x0000000032a97223 */ /* 0x180fe40000010849 */
[----:B------:R-:W-:Y:S01]  /*75d0*/  MUFU.EX2 R34, R34 ;  /* 0x0000002200227308 */ /* 0x000fe20000000800 */
[----:B------:R-:W-:Y:S01]  /*75e0*/  FFMA.FTZ R73, R87, R0, -R73 ;  /* 0x0000000057497223 */ /* 0x000fe20000010849 */
[----:B------:R-:W-:Y:S06]  /*75f0*/  HGMMA.64x128x16.F32 R88, R160, gdesc[UR12].tnspB, R88, gsb0 ;  /* 0x41e0000ca0587df0 */ /* 0x000fec0008000858 */
[----:B------:R-:W-:Y:S08]  /*7600*/  MUFU.EX2 R169, R169 ;  /* 0x000000a900a97308 */ /* 0x000ff00000000800 */
[----:B------:R-:W-:Y:S08]  /*7610*/  MUFU.EX2 R154, R154 ;  /* 0x0000009a009a7308 */ /* 0x000ff00000000800 */
[----:B------:R-:W-:Y:S08]  /*7620*/  MUFU.EX2 R62, R62 ;  /* 0x0000003e003e7308 */ /* 0x000ff00000000800 */
[----:B------:R-:W-:Y:S08]  /*7630*/  MUFU.EX2 R45, R45 ;  /* 0x0000002d002d7308 */ /* 0x000ff00000000800 */
[----:B------:R-:W0:Y:S08]  /*7640*/  MUFU.EX2 R63, R63 ;  /* 0x0000003f003f7308 */ /* 0x000e300000000800 */
[----:B------:R-:W-:Y:S08]  /*7650*/  MUFU.EX2 R156, R156 ;  /* 0x0000009c009c7308 */ /* 0x000ff00000000800 */
[----:B------:R-:W-:Y:S01]  /*7660*/  MUFU.EX2 R66, R66 ;  /* 0x0000004200427308 */ /* 0x000fe20000000800 */
[----:B0-----:R-:W-:-:S07]  /*7670*/  F2FP.F16.F32.PACK_AB R155, R63, R62 ;  /* 0x0000003e3f9b723e */ /* 0x001fce00000000ff */
        /* <DEDUP_REMOVED lines=10> */
[----:B------:R-:W0:Y:S08]  /*7720*/  MUFU.EX2 R57, R57 ;  /* 0x0000003900397308 */ /* 0x000e300000000800 */
[----:B------:R-:W1:Y:S01]  /*7730*/  MUFU.EX2 R75, R75 ;  /* 0x0000004b004b7308 */ /* 0x000e620000000800 */
[----:B------:R-:W-:Y:S02]  /*7740*/  WARPGROUP.DEPBAR.LE gsb0, 0x0 ;  /* 0x00008000000079c5 */ /* 0x000fe40000010000 */
[----:B------:R-:W-:-:S05]  /*7750*/  WARPGROUP.ARRIVE ;  /* 0x00000000000079c5 */ /* 0x000fca0000000000 */
[----:B------:R-:W-:Y:S01]  /*7760*/  MUFU.EX2 R16, R16 ;  /* 0x0000001000107308 */ /* 0x000fe20000000800 */
[----:B0-----:R-:W-:Y:S01]  /*7770*/  F2FP.F16.F32.PACK_AB R160, R57, R14 ;  /* 0x0000000e39a0723e */ /* 0x001fe200000000ff */
[----:B------:R-:W-:Y:S01]  /*7780*/  HGMMA.64x128x16.F32 R88, R164, gdesc[UR8].tnspB, R88, gsb0 ;  /* 0x41e00008a4587df0 */ /* 0x000fe20008000858 */
[----:B-1----:R-:W-:-:S05]  /*7790*/  F2FP.F16.F32.PACK_AB R161, R75, R74 ;  /* 0x0000004a4ba1723e */ /* 0x002fca00000000ff */
[----:B------:R-:W-:Y:S08]  /*77a0*/  MUFU.EX2 R78, R78 ;  /* 0x0000004e004e7308 */ /* 0x000ff00000000800 */
[----:B------:R-:W0:Y:S08]  /*77b0*/  MUFU.EX2 R61, R61 ;  /* 0x0000003d003d7308 */ /* 0x000e300000000800 */
[----:B------:R-:W1:Y:S08]  /*77c0*/  MUFU.EX2 R79, R79 ;  /* 0x0000004f004f7308 */ /* 0x000e700000000800 */
[----:B------:R-:W2:Y:S01]  /*77d0*/  MUFU.EX2 R20, R20 ;  /* 0x0000001400147308 */ /* 0x000ea20000000800 */
[----:B0-----:R-:W-:-:S07]  /*77e0*/  F2FP.F16.F32.PACK_AB R162, R61, R16 ;  /* 0x000000103da2723e */ /* 0x001fce00000000ff */
[----:B------:R-:W0:Y:S01]  /*77f0*/  MUFU.EX2 R82, R82 ;  /* 0x0000005200527308 */ /* 0x000e220000000800 */
[----:B-1----:R-:W-:-:S07]  /*7800*/  F2FP.F16.F32.PACK_AB R163, R79, R78 ;  /* 0x0000004e4fa3723e */ /* 0x002fce00000000ff */
[----:B------:R-:W1:Y:S08]  /*7810*/  MUFU.EX2 R65, R65 ;  /* 0x0000004100417308 */ /* 0x000e700000000800 */
[----:B------:R-:W3:Y:S08]  /*7820*/  MUFU.EX2 R83, R83 ;  /* 0x0000005300537308 */ /* 0x000ef00000000800 */
[----:B------:R-:W4:Y:S08]  /*7830*/  MUFU.EX2 R22, R84 ;  /* 0x0000005400167308 */ /* 0x000f300000000800 */
[----:B------:R-:W5:Y:S08]  /*7840*/  MUFU.EX2 R86, R86 ;  /* 0x0000005600567308 */ /* 0x000f700000000800 */
[----:B------:R-:W5:Y:S08]  /*7850*/  MUFU.EX2 R69, R69 ;  /* 0x0000004500457308 */ /* 0x000f700000000800 */
[----:B------:R-:W5:Y:S01]  /*7860*/  MUFU.EX2 R73, R73 ;  /* 0x0000004900497308 */ /* 0x000f620000000800 */
[----:B------:R-:W-:-:S02]  /*7870*/  WARPGROUP.DEPBAR.LE gsb0, 0x0 ;  /* 0x00008000000079c5 */ /* 0x000fc40000010000 */
[----:B------:R0:W-:Y:S06]  /*7880*/  BAR.ARV R19, 0x100 ;  /* 0x000400130000751d */ /* 0x0001ec0000002000 */
        /* <DEDUP_REMOVED lines=8> */
[----:B--2---:R-:W-:Y:S01]  /*7910*/  FADD.FTZ R27, R13, R6 ;  /* 0x000000060d1b7221 */ /* 0x004fe20000010000 */
[----:B------:R-:W-:Y:S01]  /*7920*/  FADD.FTZ R6, R32, R7 ;  /* 0x0000000720067221 */ /* 0x000fe20000010000 */
[----:B------:R2:W-:Y:S01]  /*7930*/  @!P1 SYNCS.ARRIVE.TRANS64.RED.A1T0 RZ, [R31+URZ], RZ ;  /* 0x000000ff1fff99a7 */ /* 0x0005e2000810043f */
        /* <DEDUP_REMOVED lines=109> */
[----:B-1----:R-:W-:Y:S01]  /*8010*/  FADD.FTZ R13, R65, R6 ;  /* 0x00000006410d7221 */ /* 0x002fe20000010000 */
[----:B---3--:R-:W-:Y:S01]  /*8020*/  FADD.FTZ R7, R83, R7 ;  /* 0x0000000753077221 */ /* 0x008fe20000010000 */
[-C--:B------:R-:W-:Y:S01]  /*8030*/  FMUL.FTZ R150, R150, R12.reuse ;  /* 0x0000000c96967220 */ /* 0x080fe20000410000 */
[----:B------:R-:W-:Y:S01]  /*8040*/  FMUL.FTZ R151, R151, R12 ;  /* 0x0000000c97977220 */ /* 0x000fe20000410000 */
[----:B----4-:R-:W-:Y:S01]  /*8050*/  FADD.FTZ R6, R22, R13 ;  /* 0x0000000d16067221 */ /* 0x010fe20000010000 */
[----:B-----5:R-:W-:Y:S01]  /*8060*/  FADD.FTZ R7, R86, R7 ;  /* 0x0000000756077221 */ /* 0x020fe20000010000 */
[----:B------:R-:W-:Y:S01]  /*8070*/  F2FP.F16.F32.PACK_AB R182, R15, R182 ;  /* 0x000000b60fb6723e */ /* 0x000fe200000000ff */
[----:B------:R-:W-:Y:S01]  /*8080*/  IMAD.MOV.U32 R13, RZ, RZ, R8 ;  /* 0x000000ffff0d7224 */ /* 0x000fe200078e0008 */
[----:B------:R-:W-:Y:S01]  /*8090*/  F2FP.F16.F32.PACK_AB R176, R21, R176 ;  /* 0x000000b015b0723e */ /* 0x000fe200000000ff */
[----:B------:R-:W-:Y:S01]  /*80a0*/  FADD.FTZ R6, R69, R6 ;  /* 0x0000000645067221 */ /* 0x000fe20000010000 */
[----:B------:R-:W-:Y:S01]  /*80b0*/  F2FP.F16.F32.PACK_AB R183, R40, R183 ;  /* 0x000000b728b7723e */ /* 0x000fe200000000ff */
[----:B------:R-:W-:Y:S01]  /*80c0*/  FADD.FTZ R7, R73, R7 ;  /* 0x0000000749077221 */ /* 0x000fe20000010000 */
        /* <DEDUP_REMOVED lines=22> */
[----:B--2---:R-:W-:Y:S06]  /*8230*/  @P2 BRA `(.L_x_8398) ;  /* 0xffffffe000282947 */ /* 0x004fec000383ffff */
.L_x_8389:
[----:B------:R-:W-:Y:S06]  /*8240*/  BAR.ARV 0x8, 0x180 ;  /* 0x0206000000007b1d */ /* 0x000fec0000002000 */
[----:B------:R-:W-:Y:S05]  /*8250*/  @!P0 BRA `(.L_x_8399) ;  /* 0x0000000000048947 */ /* 0x000fea0003800000 */
[----:B------:R-:W-:Y:S01]  /*8260*/  BPT.TRAP 0x1 ;  /* 0x000000040000795c */ /* 0x000fe20000300000 */
.L_x_8399:
[----:B------:R-:W-:Y:S01]  /*8270*/  ULEA UR5, UR4, UR36, 0x3 ;  /* 0x0000002404057291 */ /* 0x000fe2000f8e183f */
[----:B------:R-:W-:-:S08]  /*8280*/  SHF.L.U32 R8, R8, 0x1f, RZ ;  /* 0x0000001f08087819 */ /* 0x000fd000000006ff */
[----:B------:R0:W1:Y:S01]  /*8290*/  SYNCS.PHASECHK.TRANS64.TRYWAIT P2, [UR5+0x28850], R8 ;  /* 0x02885008ff0075a7 */ /* 0x0000620008040145 */
[----:B------:R-:W-:Y:S05]  /*82a0*/  @!P0 BRA `(.L_x_8400) ;  /* 0x0000000000048947 */ /* 0x000fea0003800000 */
[----:B------:R-:W-:Y:S01]  /*82b0*/  BPT.TRAP 0x1 ;  /* 0x000000040000795c */ /* 0x000fe20000300000 */
.L_x_8400:
[----:B-1----:R-:W-:Y:S05]  /*82c0*/  @P2 BRA `(.L_x_8401) ;  /* 0x0000000000082947 */ /* 0x002fea0003800000 */
[----:B------:R-:W1:Y:S02]  /*82d0*/  SYNCS.PHASECHK.TRANS64.TRYWAIT P0, [UR5+0x28850], R8 ;  /* 0x02885008ff0075a7 */ /* 0x000e640008000145 */
[----:B-1----:R-:W-:Y:S05]  /*82e0*/  @!P0 BRA `(.L_x_8402) ;  /* 0x0000005c00a88947 */ /* 0x002fea0003800000 */
.L_x_8401:
[----:B------:R-:W-:Y:S01]  /*82f0*/  UIADD3 UR36, UR36, 0x400, URZ ;  /* 0x0000040024247890 */ /* 0x000fe2000fffe03f */
[----:B------:R-:W-:Y:S01]  /*8300*/  WARPGROUP.ARRIVE ;  /* 0x00000000000079c5 */ /* 0x000fe20000000000 */
[----:B------:R-:W-:Y:S01]  /*8310*/  UMOV UR7, 0x40000040 ;  /* 0x4000004000077882 */ /* 0x000fe20000000000 */
[----:B-1----:R-:W1:Y:S01]  /*8320*/  SHFL.BFLY PT, R3, R6, 0x2, 0x1f ;  /* 0x0c401f0006037f89 */ /* 0x002e6200000e0000 */
[----:B------:R-:W-:Y:S01]  /*8330*/  USHF.R.U32.HI UR36, URZ, 0x4, UR36 ;  /* 0x000000043f247899 */ /* 0x000fe20008011624 */
[----:B------:R-:W-:Y:S02]  /*8340*/  IMAD.U32 R12, RZ, RZ, UR5 ;  /* 0x00000005ff0c7e24 */ /* 0x000fe4000f8e00ff */
[----:B------:R-:W2:Y:S01]  /*8350*/  SHFL.BFLY PT, R2, R7, 0x2, 0x1f ;  /* 0x0c401f0007027f89 */ /* 0x000ea200000e0000 */
        /* <DEDUP_REMOVED lines=10> */
[----:B------:R-:W-:Y:S02]  /*8400*/  IMAD.MOV.U32 R6, RZ, RZ, RZ ;  /* 0x000000ffff067224 */ /* 0x000fe400078e00ff */
[----:B--2---:R-:W-:Y:S02]  /*8410*/  FADD.FTZ R4, R2, R7 ;  /* 0x0000000702047221 */ /* 0x004fe40000010000 */
[----:B------:R-:W1:Y:S04]  /*8420*/  SHFL.BFLY PT, R2, R3, 0x1, 0x1f ;  /* 0x0c201f0003027f89 */ /* 0x000e6800000e0000 */
[----:B------:R-:W2:Y:S01]  /*8430*/  SHFL.BFLY PT, R5, R4, 0x1, 0x1f ;  /* 0x0c201f0004057f89 */ /* 0x000ea200000e0000 */
[----:B-1----:R-:W-:Y:S01]  /*8440*/  FADD.FTZ R13, R3, R2 ;  /* 0x00000002030d7221 */ /* 0x002fe20000010000 */
[----:B------:R-:W-:-:S02]  /*8450*/  IMAD.MOV.U32 R3, RZ, RZ, -0x800000 ;  /* 0xff800000ff037424 */ /* 0x000fc400078e00ff */
[----:B------:R-:W-:Y:S02]  /*8460*/  IMAD.MOV.U32 R2, RZ, RZ, -0x800000 ;  /* 0xff800000ff027424 */ /* 0x000fe400078e00ff */
[----:B--2---:R-:W-:Y:S01]  /*8470*/  FADD.FTZ R14, R4, R5 ;  /* 0x00000005040e7221 */ /* 0x004fe20000010000 */
[----:B------:R-:W-:Y:S01]  /*8480*/  FSETP.NE.FTZ.AND P0, PT, R13, RZ, PT ;  /* 0x000000ff0d00720b */ /* 0x000fe20003f15000 */
[----:B------:R-:W-:-:S03]  /*8490*/  IMAD.MOV.U32 R5, RZ, RZ, RZ ;  /* 0x000000ffff057224 */ /* 0x000fc600078e00ff */
[----:B------:R-:W-:-:S09]  /*84a0*/  FSETP.NE.FTZ.AND P2, PT, R14, RZ, PT ;  /* 0x000000ff0e00720b */ /* 0x000fd20003f55000 */
[----:B0-----:R-:W0:Y:S01]  /*84b0*/  @P0 MUFU.LG2 R8, R13 ;  /* 0x0000000d00080308 */ /* 0x001e220000000c00 */
        /* <DEDUP_REMOVED lines=110> */
.L_x_8372:
[----:B------:R-:W-:Y:S05]  /*8ba0*/  @P0 BRA `(.L_x_8403) ;  /* 0x0000001400340947 */ /* 0x000fea0003800000 */
[----:B------:R-:W1:Y:S01]  /*8bb0*/  S2R R0, SR_TID.X ;  /* 0x0000000000007919 */ /* 0x000e620000002100 */
[----:B------:R-:W2:Y:S01]  /*8bc0*/  LDC R17, c[0x0][0xbe8] ;  /* 0x0002fa00ff117b82 */ /* 0x000ea20000000800 */
[----:B------:R-:W-:Y:S01]  /*8bd0*/  ULDC.64 UR4, c[0x0][0xbd0] ;  /* 0x0002f40000047ab9 */ /* 0x000fe20000000a00 */
[----:B------:R-:W-:Y:S01]  /*8be0*/  ULDC.64 UR6, c[0x0][0xb38] ;  /* 0x0002ce0000067ab9 */ /* 0x000fe20000000a00 */
[----:B------:R-:W3:Y:S01]  /*8bf0*/  S2R R19, SR_CTAID.X ;  /* 0x0000000000137919 */ /* 0x000ee20000002500 */
[----:B------:R-:W-:Y:S04]  /*8c00*/  BSSY B0, `(.L_x_8404) ;  /* 0x00000e3000007945 */ /* 0x000fe80003800000 */
[----:B------:R-:W4:Y:S08]  /*8c10*/  S2UR UR9, SR_CTAID.Z ;  /* 0x00000000000979c3 */ /* 0x000f300000002700 */
[----:B------:R-:W5:Y:S08]  /*8c20*/  LDC.64 R20, c[0x0][0xbd8] ;  /* 0x0002f600ff147b82 */ /* 0x000f700000000a00 */
[----:B------:R-:W-:Y:S01]  /*8c30*/  BAR.SYNC.DEFER_BLOCKING 0x1, 0x100 ;  /* 0x0044000000007b1d */ /* 0x000fe20000010000 */
[----:B--2---:R-:W-:-:S07]  /*8c40*/  ISETP.NE.AND P0, PT, R17, 0x1, PT ;  /* 0x000000011100780c */ /* 0x004fce0003f05270 */
[----:B------:R-:W2:Y:S01]  /*8c50*/  S2UR UR8, SR_CTAID.Y ;  /* 0x00000000000879c3 */ /* 0x000ea20000002600 */
[----:B-1----:R-:W-:-:S07]  /*8c60*/  VIADD R0, R0, 0xffffff80 ;  /* 0xffffff8000007836 */ /* 0x002fce0000000000 */
[----:B------:R-:W2:Y:S01]  /*8c70*/  LDC R25, c[0x0][0xc50] ;  /* 0x00031400ff197b82 */ /* 0x000ea20000000800 */
[----:B------:R-:W-:-:S04]  /*8c80*/  SHF.R.S32.HI R5, RZ, 0x1f, R0 ;  /* 0x0000001fff057819 */ /* 0x000fc80000011400 */
[----:B------:R-:W-:-:S03]  /*8c90*/  LEA.HI R6, R5, R0, RZ, 0x7 ;  /* 0x0000000005067211 */ /* 0x000fc600078f38ff */
[----:B------:R-:W1:Y:S01]  /*8ca0*/  LDC.64 R22, c[0x0][0xb40] ;  /* 0x0002d000ff167b82 */ /* 0x000e620000000a00 */
[----:B------:R-:W-:Y:S02]  /*8cb0*/  LEA.HI R5, R5, R0, RZ, 0x2 ;  /* 0x0000000005057211 */ /* 0x000fe400078f10ff */
[----:B------:R-:W-:Y:S02]  /*8cc0*/  LOP3.LUT R7, R6, 0xffffff80, RZ, 0xc0, !PT ;  /* 0xffffff8006077812 */ /* 0x000fe400078ec0ff */
[----:B------:R-:W-:Y:S02]  /*8cd0*/  LOP3.LUT R11, R5, 0xfffffffc, RZ, 0xc0, !PT ;  /* 0xfffffffc050b7812 */ /* 0x000fe400078ec0ff */
[----:B------:R-:W-:Y:S01]  /*8ce0*/  SHF.R.S32.HI R5, RZ, 0x7, R6 ;  /* 0x00000007ff057819 */ /* 0x000fe20000011406 */
[C---:B------:R-:W-:Y:S01]  /*8cf0*/  IMAD.IADD R24, R0.reuse, 0x1, -R7 ;  /* 0x0000000100187824 */ /* 0x040fe200078e0a07 */
[----:B------:R-:W2:Y:S01]  /*8d00*/  @P0 LDC R13, c[0x0][0xbec] ;  /* 0x0002fb00ff0d0b82 */ /* 0x000ea20000000800 */
[----:B------:R-:W-:Y:S01]  /*8d10*/  IMAD.IADD R11, R0, 0x1, -R11 ;  /* 0x00000001000b7824 */ /* 0x000fe200078e0a0b */
[----:B------:R-:W-:-:S02]  /*8d20*/  LEA.HI R0, R6, R5, RZ, 0x1 ;  /* 0x0000000506007211 */ /* 0x000fc400078f08ff */
[----:B------:R-:W-:Y:S02]  /*8d30*/  SHF.R.S32.HI R7, RZ, 0x1f, R24 ;  /* 0x0000001fff077819 */ /* 0x000fe40000011418 */
[----:B------:R-:W-:Y:S02]  /*8d40*/  LEA.HI R6, R11, R11, RZ, 0x1 ;  /* 0x0000000b0b067211 */ /* 0x000fe400078f08ff */
[-C--:B------:R-:W-:Y:S01]  /*8d50*/  LEA.HI R26, R7, R24.reuse, RZ, 0x2 ;  /* 0x00000018071a7211 */ /* 0x080fe200078f10ff */
[----:B------:R-:W2:Y:S01]  /*8d60*/  @P0 LDC R29, c[0x0][0xbec] ;  /* 0x0002fb00ff1d0b82 */ /* 0x000ea20000000800 */
[----:B------:R-:W-:Y:S02]  /*8d70*/  LOP3.LUT R6, R6, 0x1ffffffe, RZ, 0xc0, !PT ;  /* 0x1ffffffe06067812 */ /* 0x000fe400078ec0ff */
[--C-:B0-----:R-:W-:Y:S02]  /*8d80*/  SHF.R.S32.HI R4, RZ, 0x2, R26.reuse ;  /* 0x00000002ff047819 */ /* 0x101fe4000001141a */
[----:B------:R-:W-:Y:S01]  /*8d90*/  SHF.R.S32.HI R9, RZ, 0x1f, R26 ;  /* 0x0000001fff097819 */ /* 0x000fe2000001141a */
[----:B------:R-:W-:Y:S01]  /*8da0*/  IMAD.IADD R27, R11, 0x1, -R6 ;  /* 0x000000010b1b7824 */ /* 0x000fe200078e0a06 */
[----:B------:R-:W-:Y:S01]  /*8db0*/  LEA.HI R7, R7, R24, RZ, 0x5 ;  /* 0x0000001807077211 */ /* 0x000fe200078f28ff */
[----:B------:R-:W0:Y:S01]  /*8dc0*/  @P0 LDC R15, c[0x0][0xbf0] ;  /* 0x0002fc00ff0f0b82 */ /* 0x000e220000000800 */
[----:B------:R-:W-:-:S02]  /*8dd0*/  LEA.HI R9, R9, R4, RZ, 0x3 ;  /* 0x0000000409097211 */ /* 0x000fc400078f18ff */
[----:B------:R-:W-:Y:S02]  /*8de0*/  LOP3.LUT R0, R0, 0x3fffffe, RZ, 0xc0, !PT ;  /* 0x03fffffe00007812 */ /* 0x000fe400078ec0ff */
[----:B------:R-:W-:Y:S02]  /*8df0*/  LOP3.LUT R9, R9, 0xfffffff8, RZ, 0xc0, !PT ;  /* 0xfffffff809097812 */ /* 0x000fe400078ec0ff */
[----:B------:R-:W-:Y:S01]  /*8e00*/  SHF.R.S32.HI R7, RZ, 0x5, R7 ;  /* 0x00000005ff077819 */ /* 0x000fe20000011407 */
[----:B------:R-:W-:Y:S01]  /*8e10*/  IMAD.IADD R0, R5, 0x1, -R0 ;  /* 0x0000000105007824 */ /* 0x000fe200078e0a00 */
[----:B------:R-:W-:Y:S01]  /*8e20*/  SHF.R.S32.HI R11, RZ, 0x1f, R18 ;  /* 0x0000001fff0b7819 */ /* 0x000fe20000011412 */
[----:B------:R-:W-:Y:S01]  /*8e30*/  IMAD.IADD R4, R4, 0x1, -R9 ;  /* 0x0000000104047824 */ /* 0x000fe200078e0a09 */
[----:B------:R-:W0:Y:S03]  /*8e40*/  @P0 LDC R14, c[0x0][0xbf0] ;  /* 0x0002fc00ff0e0b82 */ /* 0x000e260000000800 */
[----:B------:R-:W-:-:S02]  /*8e50*/  IMAD R5, R7, 0x10, R4 ;  /* 0x0000001007057824 */ /* 0x000fc400078e0204 */
[----:B------:R-:W-:Y:S02]  /*8e60*/  IMAD R7, R11, UR4, RZ ;  /* 0x000000040b077c24 */ /* 0x000fe4000f8e02ff */
[----:B------:R-:W-:Y:S02]  /*8e70*/  IMAD R0, R0, 0x40, R5 ;  /* 0x0000004000007824 */ /* 0x000fe400078e0205 */
[----:B------:R-:W-:Y:S01]  /*8e80*/  IMAD.WIDE.U32 R4, R18, UR4, RZ ;  /* 0x0000000412047c25 */ /* 0x000fe2000f8e00ff */
[----:B----4-:R-:W-:-:S03]  /*8e90*/  USHF.R.S32.HI UR4, URZ, 0x1f, UR9 ;  /* 0x0000001f3f047899 */ /* 0x010fc60008011409 */
        /* <DEDUP_REMOVED lines=8> */
[----:B-----5:R-:W-:Y:S02]  /*8f20*/  IMAD R10, R20, UR4, RZ ;  /* 0x00000004140a7c24 */ /* 0x020fe4000f8e02ff */
[----:B---3--:R-:W-:Y:S02]  /*8f30*/  IMAD R8, R19, 0x80, R8 ;  /* 0x0000008013087824 */ /* 0x008fe400078e0208 */
[----:B-1----:R-:W-:Y:S01]  /*8f40*/  IMAD R12, R22, UR4, RZ ;  /* 0x00000004160c7c24 */ /* 0x002fe2000f8e02ff */
[----:B------:R-:W-:Y:S01]  /*8f50*/  ULDC.64 UR4, c[0x0][0xbe0] ;  /* 0x0002f80000047ab9 */ /* 0x000fe20000000a00 */
[----:B--2---:R-:W-:-:S02]  /*8f60*/  IMAD R25, R25, R18, UR8 ;  /* 0x0000000819197e24 */ /* 0x004fc4000f8e0212 */
[----:B------:R-:W-:Y:S02]  /*8f70*/  IMAD.IADD R7, R7, 0x1, R9 ;  /* 0x0000000107077824 */ /* 0x000fe400078e0209 */
[----:B------:R-:W-:Y:S02]  /*8f80*/  IMAD R11, R21, UR9, R10 ;  /* 0x00000009150b7c24 */ /* 0x000fe4000f8e020a */
[----:B------:R-:W-:-:S04]  /*8f90*/  IMAD.WIDE.U32 R4, R20, UR9, R4 ;  /* 0x0000000914047c25 */ /* 0x000fc8000f8e0004 */
[----:B------:R-:W-:-:S04]  /*8fa0*/  @P0 IMAD.HI.U32 R10, R8, R13, RZ ;  /* 0x0000000d080a0227 */ /* 0x000fc800078e00ff */
        /* <DEDUP_REMOVED lines=8> */
[----:B0-----:R-:W-:Y:S01]  /*9030*/  @P0 SHF.R.U32.HI R9, RZ, R15, R10 ;  /* 0x0000000fff090219 */ /* 0x001fe2000001160a */
        /* <DEDUP_REMOVED lines=82> */
[----:B------:R-:W-:Y:S01]  /*9560*/  @!P3 LEA.HI R0, R0, R0, RZ, 0x1 ;  /* 0x000000000000b211 */ /* 0x000fe200078f08ff */
[----:B------:R-:W-:Y:S01]  /*9570*/  VIADD R18, R19, 0x60 ;  /* 0x0000006013127836 */ /* 0x000fe20000000000 */
        /* <DEDUP_REMOVED lines=8> */
[----:B------:R-:W-:Y:S02]  /*9600*/  @!P5 LOP3.LUT R13, R10, 0xfffffffe, RZ, 0xc0, !PT ;  /* 0xfffffffe0a0dd812 */ /* 0x000fe400078ec0ff */
[----:B------:R1:W-:Y:S01]  /*9610*/  @!P3 ST.E.64 desc[UR42][R4.64], R92 ;  /* 0x0000005c0400b985 */ /* 0x0003e2000c101b2a */
[----:B------:R-:W-:-:S02]  /*9620*/  ISETP.GE.AND P3, PT, R8, UR4, PT ;  /* 0x0000000408007c0c */ /* 0x000fc4000bf66270 */
[----:B0-----:R-:W-:Y:S02]  /*9630*/  @!P0 LOP3.LUT R3, R6, 0xfffffffe, RZ, 0xc0, !PT ;  /* 0xfffffffe06038812 */ /* 0x001fe400078ec0ff */
[----:B------:R-:W-:-:S03]  /*9640*/  @!P4 LEA.HI R6, R9, R9, RZ, 0x1 ;  /* 0x000000090906c211 */ /* 0x000fc600078f08ff */
        /* <DEDUP_REMOVED lines=15> */
[----:B------:R0:W-:Y:S02]  /*9740*/  @!P2 ST.E.64 desc[UR42][R6.64], R104 ;  /* 0x000000680600a985 */ /* 0x0001e4000c101b2a */
[----:B------:R-:W-:Y:S02]  /*9750*/  VIADD R0, R19, 0x48 ;  /* 0x0000004813007836 */ /* 0x000fe40000000000 */
[--C-:B------:R-:W-:Y:S01]  /*9760*/  @!P5 IMAD.WIDE R8, R13, 0x4, R14.reuse ;  /* 0x000000040d08d825 */ /* 0x100fe200078e020e */
[----:B------:R2:W-:Y:S01]  /*9770*/  @!P3 ST.E.64 desc[UR42][R2.64], R108 ;  /* 0x0000006c0200b985 */ /* 0x0005e2000c101b2a */
[----:B------:R-:W-:Y:S02]  /*9780*/  ISETP.GE.AND P3, PT, R18, UR4, PT ;  /* 0x0000000412007c0c */ /* 0x000fe4000bf66270 */
[----:B------:R-:W-:Y:S01]  /*9790*/  VIADD R13, R19, 0x58 ;  /* 0x00000058130d7836 */ /* 0x000fe20000000000 */
[----:B------:R-:W-:Y:S01]  /*97a0*/  ISETP.GE.AND P0, PT, R0, UR4, PT ;  /* 0x0000000400007c0c */ /* 0x000fe2000bf06270 */
[----:B-1----:R-:W-:Y:S01]  /*97b0*/  @!P4 IMAD.WIDE R4, R11, 0x4, R14 ;  /* 0x000000040b04c825 */ /* 0x002fe200078e020e */
[----:B------:R-:W-:-:S02]  /*97c0*/  @!P1 LEA.HI R12, R12, R12, RZ, 0x1 ;  /* 0x0000000c0c0c9211 */ /* 0x000fc400078f08ff */
[----:B------:R-:W-:Y:S01]  /*97d0*/  ISETP.GE.AND P2, PT, R13, UR4, PT ;  /* 0x000000040d007c0c */ /* 0x000fe2000bf46270 */
[----:B------:R-:W-:Y:S01]  /*97e0*/  @!P6 IMAD.WIDE R10, R21, 0x4, R14 ;  /* 0x00000004150ae825 */ /* 0x000fe200078e020e */
[----:B------:R1:W-:Y:S03]  /*97f0*/  @!P4 ST.E.64 desc[UR42][R4.64], R112 ;  /* 0x000000700400c985 */ /* 0x0003e6000c101b2a */
[C---:B0-----:R-:W-:Y:S01]  /*9800*/  VIADD R6, R19.reuse, 0x68 ;  /* 0x0000006813067836 */ /* 0x041fe20000000000 */
[----:B------:R0:W-:Y:S01]  /*9810*/  @!P5 ST.E.64 desc[UR42][R8.64], R116 ;  /* 0x000000740800d985 */ /* 0x0001e2000c101b2a */
[C---:B--2---:R-:W-:Y:S01]  /*9820*/  VIADD R3, R19.reuse, 0x78 ;  /* 0x0000007813037836 */ /* 0x044fe20000000000 */
[----:B------:R-:W-:Y:S01]  /*9830*/  @!P3 LEA.HI R18, R18, R18, RZ, 0x1 ;  /* 0x000000121212b211 */ /* 0x000fe200078f08ff */
[----:B------:R-:W-:Y:S01]  /*9840*/  VIADD R7, R19, 0x70 ;  /* 0x0000007013077836 */ /* 0x000fe20000000000 */
[----:B------:R2:W-:Y:S01]  /*9850*/  @!P6 ST.E.64 desc[UR42][R10.64], R120 ;  /* 0x000000780a00e985 */ /* 0x0005e2000c101b2a */
[----:B------:R-:W-:-:S02]  /*9860*/  ISETP.GE.AND P4, PT, R6, UR4, PT ;  /* 0x0000000406007c0c */ /* 0x000fc4000bf86270 */
[----:B------:R-:W-:Y:S02]  /*9870*/  ISETP.GE.AND P6, PT, R3, UR4, PT ;  /* 0x0000000403007c0c */ /* 0x000fe4000bfc6270 */
[----:B------:R-:W-:Y:S02]  /*9880*/  ISETP.GE.AND P5, PT, R7, UR4, PT ;  /* 0x0000000407007c0c */ /* 0x000fe4000bfa6270 */
[----:B------:R-:W-:Y:S02]  /*9890*/  @!P0 LEA.HI R0, R0, R0, RZ, 0x1 ;  /* 0x0000000000008211 */ /* 0x000fe400078f08ff */
[----:B------:R-:W-:Y:S02]  /*98a0*/  @!P2 LEA.HI R13, R13, R13, RZ, 0x1 ;  /* 0x0000000d0d0da211 */ /* 0x000fe400078f08ff */
[----:B-1----:R-:W-:Y:S02]  /*98b0*/  @!P1 LOP3.LUT R5, R12, 0xfffffffe, RZ, 0xc0, !PT ;  /* 0xfffffffe0c059812 */ /* 0x002fe400078ec0ff */
[----:B0-----:R-:W-:-:S02]  /*98c0*/  @!P3 LOP3.LUT R9, R18, 0xfffffffe, RZ, 0xc0, !PT ;  /* 0xfffffffe1209b812 */ /* 0x001fc400078ec0ff */
[----:B------:R-:W-:Y:S02]  /*98d0*/  @!P4 LEA.HI R6, R6, R6, RZ, 0x1 ;  /* 0x000000060606c211 */ /* 0x000fe400078f08ff */
[----:B------:R-:W-:Y:S01]  /*98e0*/  @!P6 LEA.HI R4, R3, R3, RZ, 0x1 ;  /* 0x000000030304e211 */ /* 0x000fe200078f08ff */
[----:B------:R-:W-:Y:S01]  /*98f0*/  @!P3 IMAD.WIDE R8, R9, 0x4, R14 ;  /* 0x000000040908b825 */ /* 0x000fe200078e020e */
[----:B------:R-:W-:Y:S02]  /*9900*/  @!P5 LEA.HI R2, R7, R7, RZ, 0x1 ;  /* 0x000000070702d211 */ /* 0x000fe400078f08ff */
[----:B------:R-:W-:Y:S02]  /*9910*/  @!P0 LOP3.LUT R3, R0, 0xfffffffe, RZ, 0xc0, !PT ;  /* 0xfffffffe00038812 */ /* 0x000fe400078ec0ff */
[----:B------:R-:W-:Y:S02]  /*9920*/  @!P2 LOP3.LUT R7, R13, 0xfffffffe, RZ, 0xc0, !PT ;  /* 0xfffffffe0d07a812 */ /* 0x000fe400078ec0ff */
[----:B--2---:R-:W-:-:S02]  /*9930*/  @!P4 LOP3.LUT R11, R6, 0xfffffffe, RZ, 0xc0, !PT ;  /* 0xfffffffe060bc812 */ /* 0x004fc400078ec0ff */
        /* <DEDUP_REMOVED lines=15> */
.L_x_8405:
[----:B------:R-:W-:Y:S05]  /*9a30*/  BSYNC B0 ;  /* 0x0000000000007941 */ /* 0x000fea0003800000 */
.L_x_8404:
        /* <DEDUP_REMOVED lines=100> */
.L_x_8403:
[----:B------:R-:W1:Y:S02]  /*a080*/  S2R R0, SR_TID.X ;  /* 0x0000000000007919 */ /* 0x000e640000002100 */
[----:B-1----:R-:W-:-:S05]  /*a090*/  VIADD R2, R0, 0xffffff80 ;  /* 0xffffff8000027836 */ /* 0x002fca0000000000 */
[----:B------:R-:W-:-:S13]  /*a0a0*/  ISETP.GT.AND P0, PT, R2, 0x7f, PT ;  /* 0x0000007f0200780c */ /* 0x000fda0003f04270 */
[----:B------:R-:W-:Y:S05]  /*a0b0*/  @P0 BRA `(.L_x_8370) ;  /* 0x0000003c009c0947 */ /* 0x000fea0003800000 */
[----:B------:R-:W1:Y:S01]  /*a0c0*/  S2R R3, SR_CTAID.X ;  /* 0x0000000000037919 */ /* 0x000e620000002500 */
[----:B------:R-:W2:Y:S01]  /*a0d0*/  LDC R6, c[0x0][0xbe8] ;  /* 0x0002fa00ff067b82 */ /* 0x000ea20000000800 */
[----:B------:R-:W-:Y:S01]  /*a0e0*/  ULDC UR4, c[0x0][0xa88] ;  /* 0x0002a20000047ab9 */ /* 0x000fe20000000800 */
[----:B-1----:R-:W-:Y:S02]  /*a0f0*/  IMAD R0, R3, 0x80, R0 ;  /* 0x0000008003007824 */ /* 0x002fe400078e0200 */
[----:B--2---:R-:W-:Y:S02]  /*a100*/  IMAD R3, R6, UR4, RZ ;  /* 0x0000000406037c24 */ /* 0x004fe4000f8e02ff */
[----:B------:R-:W-:-:S05]  /*a110*/  VIADD R0, R0, 0xffffff80 ;  /* 0xffffff8000007836 */ /* 0x000fca0000000000 */
[----:B------:R-:W-:-:S13]  /*a120*/  ISETP.GE.AND P0, PT, R0, R3, PT ;  /* 0x000000030000720c */ /* 0x000fda0003f06270 */
[----:B------:R-:W-:Y:S05]  /*a130*/  @P0 BRA `(.L_x_8370) ;  /* 0x0000003c007c0947 */ /* 0x000fea0003800000 */
[----:B------:R-:W-:Y:S01]  /*a140*/  ISETP.NE.AND P0, PT, R6, 0x1, PT ;  /* 0x000000010600780c */ /* 0x000fe20003f05270 */
[----:B------:R-:W1:Y:S01]  /*a150*/  S2UR UR4, SR_CTAID.Z ;  /* 0x00000000000479c3 */ /* 0x000e620000002700 */
[----:B------:R-:W-:Y:S01]  /*a160*/  SHF.R.S32.HI R5, RZ, 0x1f, R18 ;  /* 0x0000001fff057819 */ /* 0x000fe20000011412 */
[----:B------:R-:W-:Y:S02]  /*a170*/  ULDC.64 UR6, c[0x0][0xbd0] ;  /* 0x0002f40000067ab9 */ /* 0x000fe40000000a00 */
[----:B------:R-:W-:-:S04]  /*a180*/  IMAD.WIDE.U32 R2, R18, UR6, RZ ;  /* 0x0000000612027c25 */ /* 0x000fc8000f8e00ff */
[----:B------:R-:W2:Y:S01]  /*a190*/  LDC.64 R12, c[0x0][0xbd8] ;  /* 0x0002f600ff0c7b82 */ /* 0x000ea20000000a00 */
[----:B------:R-:W-:-:S04]  /*a1a0*/  IMAD R5, R5, UR6, RZ ;  /* 0x0000000605057c24 */ /* 0x000fc8000f8e02ff */
[----:B------:R-:W-:Y:S02]  /*a1b0*/  IMAD R5, R18, UR7, R5 ;  /* 0x0000000712057c24 */ /* 0x000fe4000f8e0205 */
[----:B------:R-:W-:Y:S01]  /*a1c0*/  IMAD.MOV R18, RZ, RZ, -R18 ;  /* 0x000000ffff127224 */ /* 0x000fe200078e0a12 */
[----:B------:R-:W0:Y:S01]  /*a1d0*/  @P0 LDC R9, c[0x0][0xbec] ;  /* 0x0002fb00ff090b82 */ /* 0x000e220000000800 */
[----:B------:R-:W-:Y:S02]  /*a1e0*/  IMAD.IADD R3, R3, 0x1, R5 ;  /* 0x0000000103037824 */ /* 0x000fe400078e0205 */
[----:B------:R-:W-:-:S05]  /*a1f0*/  IMAD.MOV.U32 R5, RZ, RZ, R0 ;  /* 0x000000ffff057224 */ /* 0x000fca00078e0000 */
[----:B------:R-:W3:Y:S01]  /*a200*/  S2UR UR8, SR_CTAID.Y ;  /* 0x00000000000879c3 */ /* 0x000ee20000002600 */
[----:B-1----:R-:W-:-:S07]  /*a210*/  USHF.R.S32.HI UR5, URZ, 0x1f, UR4 ;  /* 0x0000001f3f057899 */ /* 0x002fce0008011404 */
[----:B------:R-:W3:Y:S01]  /*a220*/  LDC R7, c[0x0][0xc50] ;  /* 0x00031400ff077b82 */ /* 0x000ee20000000800 */
[C---:B--2---:R-:W-:Y:S02]  /*a230*/  IMAD R8, R12.reuse, UR5, RZ ;  /* 0x000000050c087c24 */ /* 0x044fe4000f8e02ff */
[----:B------:R-:W-:-:S04]  /*a240*/  IMAD.WIDE.U32 R2, R12, UR4, R2 ;  /* 0x000000040c027c25 */ /* 0x000fc8000f8e0002 */
[----:B------:R-:W-:Y:S01]  /*a250*/  IMAD R13, R13, UR4, R8 ;  /* 0x000000040d0d7c24 */ /* 0x000fe2000f8e0208 */
[----:B------:R-:W1:Y:S01]  /*a260*/  @P0 LDC R11, c[0x0][0xbf0] ;  /* 0x0002fc00ff0b0b82 */ /* 0x000e620000000800 */
[----:B0-----:R-:W-:Y:S01]  /*a270*/  @P0 IMAD.HI.U32 R4, R0, R9, RZ ;  /* 0x0000000900040227 */ /* 0x001fe200078e00ff */
[----:B------:R-:W-:-:S03]  /*a280*/  ULDC.64 UR4, c[0x0][0xbe0] ;  /* 0x0002f80000047ab9 */ /* 0x000fc60000000a00 */
[----:B------:R-:W-:Y:S02]  /*a290*/  IMAD.IADD R3, R13, 0x1, R3 ;  /* 0x000000010d037824 */ /* 0x000fe400078e0203 */
[----:B---3--:R-:W-:-:S04]  /*a2a0*/  IMAD R9, R7, R18, UR8 ;  /* 0x0000000807097e24 */ /* 0x008fc8000f8e0212 */
[----:B------:R-:W-:Y:S01]  /*a2b0*/  IMAD.WIDE.U32 R2, R9, UR4, R2 ;  /* 0x0000000409027c25 */ /* 0x000fe2000f8e0002 */
[----:B-1----:R-:W-:Y:S02]  /*a2c0*/  @P0 SHF.R.U32.HI R5, RZ, R11, R4 ;  /* 0x0000000bff050219 */ /* 0x002fe40000011604 */
        /* <DEDUP_REMOVED lines=20> */
.L_x_8368:
        /* <DEDUP_REMOVED lines=18> */
.L_x_8406:
[----:B------:R-:W-:Y:S01]  /*a530*/  ULDC UR39, c[0x0][0xc50] ;  /* 0x0003140000277ab9 */ /* 0x000fe20000000800 */
[----:B------:R-:W-:Y:S01]  /*a540*/  UMOV UR36, UR6 ;  /* 0x0000000600247c82 */ /* 0x000fe20008000000 */
[----:B------:R-:W-:-:S11]  /*a550*/  UISETP.NE.AND UP0, UPT, UR39, 0x1, UPT ;  /* 0x000000012700788c */ /* 0x000fd6000bf05270 */
[----:B------:R-:W-:Y:S01]  /*a560*/  @UP0 ULDC UR4, c[0x0][0xc54] ;  /* 0x0003150000040ab9 */ /* 0x000fe20000000800 */
[----:B------:R-:W-:Y:S01]  /*a570*/  @UP0 ULDC UR7, c[0x0][0xc58] ;  /* 0x0003160000070ab9 */ /* 0x000fe20000000800 */
[----:B------:R-:W-:-:S04]  /*a580*/  UIMAD.WIDE.U32 UR4, UR6, UR4, URZ ;  /* 0x00000004060472a5 */ /* 0x000fc8000f8e003f */
[----:B------:R-:W-:-:S12]  /*a590*/  @UP0 USHF.R.U32.HI UR36, URZ, UR7, UR5 ;  /* 0x000000073f240299 */ /* 0x000fd80008011605 */
.L_x_8407:
        /* <DEDUP_REMOVED lines=20> */
[----:B------:R-:W-:Y:S02]  /*a6e0*/  UIMAD UR7, UR7, UR9, 0x7f ;  /* 0x0000007f070774a4 */ /* 0x000fe4000f8e0209 */
[----:B0-----:R-:W-:-:S03]  /*a6f0*/  ULEA UR8, UR4, 0x7f, 0x7 ;  /* 0x0000007f04087891 */ /* 0x001fc6000f8e383f */
[----:B------:R-:W-:Y:S02]  /*a700*/  @UP1 ULDC UR4, c[0x0][0x44c] ;  /* 0x0001130000041ab9 */ /* 0x000fe40000000800 */
[----:B------:R-:W-:Y:S02]  /*a710*/  UIMAD.WIDE.U32 UR4, UR8, UR4, URZ ;  /* 0x00000004080472a5 */ /* 0x000fe4000f8e003f */
[----:B------:R-:W-:Y:S01]  /*a720*/  UMOV UR6, UR8 ;  /* 0x0000000800067c82 */ /* 0x000fe20008000000 */
[----:B------:R-:W-:Y:S02]  /*a730*/  @UP1 ULDC UR8, c[0x0][0x450] ;  /* 0x0001140000081ab9 */ /* 0x000fe40000000800 */
[----:B------:R-:W-:Y:S02]  /*a740*/  @UP1 USHF.R.U32.HI UR6, URZ, UR8, UR5 ;  /* 0x000000083f061299 */ /* 0x000fe40008011605 */
[----:B------:R-:W-:Y:S02]  /*a750*/  USHF.R.S32.HI UR5, URZ, 0x1f, UR7 ;  /* 0x0000001f3f057899 */ /* 0x000fe40008011407 */
[----:B------:R-:W-:-:S02]  /*a760*/  UIADD3 UR6, UR10, UR6, URZ ;  /* 0x000000060a067290 */ /* 0x000fc4000fffe03f */
[----:B------:R-:W-:Y:S02]  /*a770*/  ULEA.HI UR5, UR5, UR7, URZ, 0x7 ;  /* 0x0000000705057291 */ /* 0x000fe4000f8f383f */
[----:B------:R-:W-:Y:S02]  /*a780*/  USHF.R.S32.HI UR4, URZ, 0x1f, UR6 ;  /* 0x0000001f3f047899 */ /* 0x000fe40008011406 */
[----:B------:R-:W-:Y:S02]  /*a790*/  USHF.R.S32.HI UR5, URZ, 0x7, UR5 ;  /* 0x000000073f057899 */ /* 0x000fe40008011405 */
[----:B------:R-:W-:-:S04]  /*a7a0*/  ULEA.HI UR4, UR4, UR6, URZ, 0x7 ;  /* 0x0000000604047291 */ /* 0x000fc8000f8f383f */
[----:B------:R-:W-:-:S04]  /*a7b0*/  USHF.R.S32.HI UR4, URZ, 0x7, UR4 ;  /* 0x000000073f047899 */ /* 0x000fc80008011404 */
[----:B------:R-:W-:-:S04]  /*a7c0*/  UISETP.LT.AND UP0, UPT, UR5, UR4, UPT ;  /* 0x000000040500728c */ /* 0x000fc8000bf01270 */
[----:B------:R-:W-:Y:S02]  /*a7d0*/  USEL UR40, UR5, UR4, UP0 ;  /* 0x0000000405287287 */ /* 0x000fe40008000000 */
[----:B------:R-:W-:Y:S02]  /*a7e0*/  USHF.R.U32.HI UR5, URZ, 0x10, UR39 ;  /* 0x000000103f057899 */ /* 0x000fe40008011627 */
[----:B------:R-:W-:Y:S02]  /*a7f0*/  UISETP.GE.AND UP1, UPT, UR40, 0x1, UPT ;  /* 0x000000012800788c */ /* 0x000fe4000bf26270 */
[----:B------:R-:W-:Y:S02]  /*a800*/  UISETP.NE.AND UP0, UPT, UR5, URZ, UPT ;  /* 0x0000003f0500728c */ /* 0x000fe4000bf05270 */
[----:B------:R-:W-:Y:S02]  /*a810*/  ULOP3.LUT UR39, UR39, 0xffff, URZ, 0xc0, !UPT ;  /* 0x0000ffff27277892 */ /* 0x000fe4000f8ec03f */
[----:B------:R-:W-:-:S07]  /*a820*/  PLOP3.LUT P0, PT, PT, PT, UP1, 0x80, 0x0 ;  /* 0x000000000000781c */ /* 0x000fce0003f0f018 */
[----:B------:R-:W-:-:S06]  /*a830*/  @!UP0 ULDC UR5, c[0x0][0x9f0] ;  /* 0x00027c0000058ab9 */ /* 0x000fcc0000000800 */
        /* <DEDUP_REMOVED lines=29> */
.L_x_8409:
        /* <DEDUP_REMOVED lines=32> */
.L_x_8410:
        /* <DEDUP_REMOVED lines=20> */
.L_x_8412:
        /* <DEDUP_REMOVED lines=15> */
.L_x_8411:
[----:B------:R-:W0:Y:S02]  /*ae40*/  LDC.64 R2, c[0x0][0x9f8] ;  /* 0x00027e00ff027b82 */ /* 0x000e240000000a00 */
        /* <DEDUP_REMOVED lines=19> */
.L_x_8490:
        /* <DEDUP_REMOVED lines=8> */
.L_x_8493:
[----:B------:R-:W-:Y:S05]  /*b000*/  @!P6 BRA `(.L_x_8414) ;  /* 0x0000000000e4e947 */ /* 0x000fea0003800000 */
[----:B------:R-:W-:Y:S01]  /*b010*/  IMAD.MOV.U32 R16, RZ, RZ, R18 ;  /* 0x000000ffff107224 */ /* 0x000fe200078e0012 */
[----:B------:R-:W-:Y:S06]  /*b020*/  @!P1 BRA `(.L_x_8416) ;  /* 0x0000000000489947 */ /* 0x000fec0003800000 */
[----:B------:R-:W1:Y:S01]  /*b030*/  LDC R6, c[0x0][0x43c] ;  /* 0x00010f00ff067b82 */ /* 0x000e620000000800 */
[----:B0-----:R-:W-:Y:S01]  /*b040*/  IMAD.MOV.U32 R0, RZ, RZ, R17 ;  /* 0x000000ffff007224 */ /* 0x001fe200078e0011 */
[----:B------:R-:W-:Y:S02]  /*b050*/  ULDC.64 UR4, c[0x0][0x428] ;  /* 0x00010a0000047ab9 */ /* 0x000fe40000000a00 */
        /* <DEDUP_REMOVED lines=15> */
.L_x_8416:
[----:B0-----:R-:W-:Y:S01]  /*b150*/  IMAD.MOV.U32 R0, RZ, RZ, 0x1 ;  /* 0x00000001ff007424 */ /* 0x001fe200078e00ff */
[----:B------:R-:W1:Y:S04]  /*b160*/  S2R R8, SR_TID.X ;  /* 0x0000000000087919 */ /* 0x000e680000002100 */
[----:B------:R-:W-:-:S04]  /*b170*/  SHF.L.U32 R0, R0, 0x1f, RZ ;  /* 0x0000001f00007819 */ /* 0x000fc800000006ff */
[----:B------:R-:W0:Y:S01]  /*b180*/  SYNCS.PHASECHK.TRANS64.TRYWAIT P0, [UR38+0x28840], R0 ;  /* 0x02884000ff0075a7 */ /* 0x000e220008000166 */
[----:B-1----:R-:W-:-:S04]  /*b190*/  LOP3.LUT R2, R8, 0x7f, RZ, 0xc0, !PT ;  /* 0x0000007f08027812 */ /* 0x002fc800078ec0ff */
[----:B------:R-:W-:Y:S01]  /*b1a0*/  ISETP.NE.AND P1, PT, R2, RZ, PT ;  /* 0x000000ff0200720c */ /* 0x000fe20003f25270 */
[----:B0-----:R-:W-:-:S12]  /*b1b0*/  @!P0 BRA `(.L_x_8417) ;  /* 0x00000030004c8947 */ /* 0x001fd80003800000 */
.L_x_8494:
[----:B------:R-:W-:Y:S05]  /*b1c0*/  @P1 BRA `(.L_x_8418) ;  /* 0x0000000000181947 */ /* 0x000fea0003800000 */
[----:B------:R-:W1:Y:S01]  /*b1d0*/  S2R R2, SR_TID.X ;  /* 0x0000000000027919 */ /* 0x000e620000002100 */
[----:B0-----:R-:W-:-:S04]  /*b1e0*/  IMAD.MOV.U32 R0, RZ, RZ, 0x8000 ;  /* 0x00008000ff007424 */ /* 0x001fc800078e00ff */
[----:B------:R2:W-:Y:S01]  /*b1f0*/  SYNCS.ARRIVE.TRANS64 RZ, [UR38+0x28830], R0 ;  /* 0x02883000ffff79a7 */ /* 0x0005e20008000026 */
[----:B-1----:R-:W-:-:S13]  /*b200*/  LOP3.LUT P0, RZ, R2, 0x1f, RZ, 0xc0, !PT ;  /* 0x0000001f02ff7812 */ /* 0x002fda000780c0ff */
[----:B--2---:R-:W-:Y:S05]  /*b210*/  @!P0 BRA `(.L_x_8418) ;  /* 0x0000000000048947 */ /* 0x004fea0003800000 */
[----:B------:R-:W-:Y:S01]  /*b220*/  BPT.TRAP 0x1 ;  /* 0x000000040000795c */ /* 0x000fe20000300000 */
.L_x_8418:
        /* <DEDUP_REMOVED lines=21> */
[----:B------:R1:W-:Y:S02]  /*b380*/  UTMALDG.4D [UR32], [UR4], desc[UR6] ;  /* 0x00000620040075b4 */ /* 0x0003e40008019000 */
[----:B-1----:R-:W-:Y:S01]  /*b390*/  NOP ;  /* 0x0000000000007918 */ /* 0x002fe20000000000 */
.L_x_8414:
        /* <DEDUP_REMOVED lines=22> */
.L_x_8419:
        /* <DEDUP_REMOVED lines=14> */
[----:B0-----:R-:W-:Y:S01]  /*b5e0*/  IMAD R0, R5, R2, RZ ;  /* 0x0000000205007224 */ /* 0x001fe200078e02ff */
[----:B------:R-:W-:-:S03]  /*b5f0*/  SHF.R.U32.HI R6, RZ, 0x3, R11 ;  /* 0x00000003ff067819 */ /* 0x000fc6000001160b */
[C---:B------:R-:W-:Y:S02]  /*b600*/  IMAD R5, R4.reuse, R3, R0 ;  /* 0x0000000304057224 */ /* 0x040fe400078e0200 */
[----:B------:R-:W-:Y:S01]  /*b610*/  IMAD.WIDE.U32 R2, R4, R2, UR4 ;  /* 0x0000000404027e25 */ /* 0x000fe2000f8e0002 */
[----:B------:R-:W0:Y:S01]  /*b620*/  @P0 LDC R0, c[0x0][0x450] ;  /* 0x00011400ff000b82 */ /* 0x000e220000000800 */
[----:B------:R-:W-:Y:S02]  /*b630*/  ULDC.64 UR4, c[0x0][0x2d0] ;  /* 0x0000b40000047ab9 */ /* 0x000fe40000000a00 */
[----:B------:R-:W-:Y:S02]  /*b640*/  IMAD.IADD R3, R3, 0x1, R5 ;  /* 0x0000000103037824 */ /* 0x000fe400078e0205 */
[----:B------:R-:W-:-:S03]  /*b650*/  IMAD.SHL.U32 R5, R12, 0x10, RZ ;  /* 0x000000100c057824 */ /* 0x000fc600078e00ff */
[----:B------:R-:W1:Y:S02]  /*b660*/  @P0 LDC R4, c[0x0][0x44c] ;  /* 0x00011300ff040b82 */ /* 0x000e640000000800 */
[----:B------:R-:W-:-:S05]  /*b670*/  LOP3.LUT R10, R6, 0x70, R5, 0xf8, !PT ;  /* 0x00000070060a7812 */ /* 0x000fca00078ef805 */
[----:B----4-:R-:W-:-:S04]  /*b680*/  IMAD R5, R9, 0x80, R10 ;  /* 0x0000008009057824 */ /* 0x010fc800078e020a */
        /* <DEDUP_REMOVED lines=34> */
[----:B------:R-:W-:Y:S02]  /*b8b0*/  IMAD R6, R9, 0x80, R6 ;  /* 0x0000008009067824 */ /* 0x000fe400078e0206 */
[----:B------:R-:W0:Y:S01]  /*b8c0*/  SHFL.IDX PT, R3, R0, RZ, 0x181f ;  /* 0x00181fff00037589 */ /* 0x000e2200000e0000 */
[----:B------:R-:W-:Y:S02]  /*b8d0*/  IMAD R4, R8, UR4, RZ ;  /* 0x0000000408047c24 */ /* 0x000fe4000f8e02ff */
[C---:B------:R-:W-:Y:S01]  /*b8e0*/  VIADD R9, R6.reuse, 0x10 ;  /* 0x0000001006097836 */ /* 0x040fe20000000000 */
[----:B------:R-:W-:Y:S01]  /*b8f0*/  SHFL.IDX PT, R14, R0, 0x1, 0x181f ;  /* 0x00381f00000e7f89 */ /* 0x000fe200000e0000 */
        /* <DEDUP_REMOVED lines=9> */
[----:B------:R-:W-:-:S03]  /*b990*/  ISETP.GE.AND P2, PT, R9, R4, PT ;  /* 0x000000040900720c */ /* 0x000fc60003f46270 */
        /* <DEDUP_REMOVED lines=58> */
.L_x_8511:
[----:B------:R-:W-:Y:S01]  /*bd40*/  VIADD R3, R6, 0x70 ;  /* 0x0000007006037836 */ /* 0x000fe20000000000 */
[----:B------:R-:W-:Y:S04]  /*bd50*/  BSSY B0, `(.L_x_8421) ;  /* 0x000000c000007945 */ /* 0x000fe80003800000 */
[----:B------:R-:W-:Y:S01]  /*bd60*/  ISETP.GE.AND P2, PT, R3, R4, PT ;  /* 0x000000040300720c */ /* 0x000fe20003f46270 */
[----:B--2---:R-:W-:Y:S02]  /*bd70*/  IMAD.MOV.U32 R3, RZ, RZ, R2 ;  /* 0x000000ffff037224 */ /* 0x004fe400078e0002 */
[----:B-1----:R-:W-:-:S10]  /*bd80*/  IMAD.MOV.U32 R2, RZ, RZ, R14 ;  /* 0x000000ffff027224 */ /* 0x002fd400078e000e */
        /* <DEDUP_REMOVED lines=8> */
.L_x_8422:
[----:B------:R-:W-:Y:S05]  /*be10*/  BSYNC B0 ;  /* 0x0000000000007941 */ /* 0x000fea0003800000 */
.L_x_8421:
[----:B------:R-:W-:Y:S01]  /*be20*/  NOP ;  /* 0x0000000000007918 */ /* 0x000fe20000000000 */
[----:B------:R-:W-:Y:S01]  /*be30*/  SYNCS.ARRIVE.TRANS64.RED.A0T1 RZ, [UR38+0x28800], RZ ;  /* 0x028800ffffff79a7 */ /* 0x000fe20008200426 */
[----:B-1----:R-:W-:Y:S01]  /*be40*/  IMAD.MOV.U32 R2, RZ, RZ, 0x1 ;  /* 0x00000001ff027424 */ /* 0x002fe200078e00ff */
[----:B------:R-:W-:Y:S04]  /*be50*/  ARRIVES.LDGSTSBAR.64.TRANSCNT [UR38+0x28800] ;  /* 0x02880000ff0079b0 */ /* 0x000fe80008000aa6 */
[----:B------:R-:W-:Y:S01]  /*be60*/  SHF.L.U32 R2, R2, 0x1f, RZ ;  /* 0x0000001f02027819 */ /* 0x000fe200000006ff */
[----:B------:R-:W-:Y:S01]  /*be70*/  NOP ;  /* 0x0000000000007918 */ /* 0x000fe20000000000 */
[----:B------:R-:W0:Y:S01]  /*be80*/  LDL.LU R4, [R1+0x10] ;  /* 0x0000100001047983 */ /* 0x000e220000300800 */
[----:B------:R-:W-:Y:S03]  /*be90*/  SYNCS.ARRIVE.TRANS64.A1T0 RZ, [UR38+0x28800], RZ ;  /* 0x028800ffffff79a7 */ /* 0x000fe60008100026 */
[----:B------:R-:W2:Y:S01]  /*bea0*/  LDL R3, [R1+0x8] ;  /* 0x0000080001037983 */ /* 0x000ea20000100800 */
[----:B------:R-:W1:Y:S01]  /*beb0*/  SYNCS.PHASECHK.TRANS64.TRYWAIT P0, [UR38+0x28820], R2 ;  /* 0x02882002ff0075a7 */ /* 0x000e620008000166 */
[----:B0-----:R-:W-:-:S05]  /*bec0*/  VIADD R0, R4, 0xfffffffe ;  /* 0xfffffffe04007836 */ /* 0x001fca0000000000 */
[----:B--2---:R-:W-:Y:S01]  /*bed0*/  ISETP.GE.AND P1, PT, R0, R3, PT ;  /* 0x000000030000720c */ /* 0x004fe20003f26270 */
[----:B-1----:R-:W-:-:S12]  /*bee0*/  @!P0 BRA `(.L_x_8423) ;  /* 0x0000002c00a88947 */ /* 0x002fd80003800000 */
.L_x_8512:
[----:B------:R-:W-:Y:S02]  /*bef0*/  IMAD.MOV.U32 R9, RZ, RZ, 0x1 ;  /* 0x00000001ff097424 */ /* 0x000fe400078e00ff */
[----:B------:R-:W-:Y:S01]  /*bf00*/  IMAD.MOV.U32 R8, RZ, RZ, RZ ;  /* 0x000000ffff087224 */ /* 0x000fe200078e00ff */
[----:B------:R-:W-:Y:S06]  /*bf10*/  @!P1 BRA `(.L_x_8424) ;  /* 0x0000001800489947 */ /* 0x000fec0003800000 */
[----:B------:R-:W2:Y:S04]  /*bf20*/  LDL.LU R4, [R1+0xc] ;  /* 0x00000c0001047983 */ /* 0x000ea80000300800 */
[----:B0-----:R-:W3:Y:S01]  /*bf30*/  LDL.LU R3, [R1+0x8] ;  /* 0x0000080001037983 */ /* 0x001ee20000300800 */
        /* <DEDUP_REMOVED lines=20> */
.L_x_8456:
        /* <DEDUP_REMOVED lines=11> */
[----:B------:R-:W-:Y:S02]  /*c130*/  ULDC.64 UR4, c[0x0][0x428] ;  /* 0x00010a0000047ab9 */ /* 0x000fe40000000a00 */
        /* <DEDUP_REMOVED lines=16> */
.L_x_8428:
[----:B------:R-:W1:Y:S01]  /*c240*/  S2R R2, SR_TID.X ;  /* 0x0000000000027919 */ /* 0x000e620000002100 */
[----:B------:R-:W-:Y:S01]  /*c250*/  BSSY B2, `(.L_x_8429) ;  /* 0x0000006000027945 */ /* 0x000fe20003800000 */
[----:B-1----:R-:W-:Y:S02]  /*c260*/  LOP3.LUT R3, R2, 0x7f, RZ, 0xc0, !PT ;  /* 0x0000007f02037812 */ /* 0x002fe400078ec0ff */
[----:B------:R-:W-:Y:S02]  /*c270*/  SHF.L.U32 R2, R7, 0x1f, RZ ;  /* 0x0000001f07027819 */ /* 0x000fe400000006ff */
[----:B------:R-:W-:Y:S02]  /*c280*/  ISETP.NE.AND P2, PT, R3, RZ, PT ;  /* 0x000000ff0300720c */ /* 0x000fe40003f45270 */
[----:B------:R-:W1:Y:S02]  /*c290*/  SYNCS.PHASECHK.TRANS64.TRYWAIT P0, [UR38+0x28848], R2 ;  /* 0x02884802ff0075a7 */ /* 0x000e640008000166 */
[----:B-1----:R-:W-:Y:S09]  /*c2a0*/  @!P0 BRA `(.L_x_8430) ;  /* 0x0000002800d08947 */ /* 0x002ff20003800000 */
.L_x_8513:
[----:B------:R-:W-:Y:S05]  /*c2b0*/  BSYNC B2 ;  /* 0x0000000000027941 */ /* 0x000fea0003800000 */
.L_x_8429:
[----:B------:R-:W-:Y:S04]  /*c2c0*/  BSSY B2, `(.L_x_8431) ;  /* 0x0000007000027945 */ /* 0x000fe80003800000 */
[----:B------:R-:W-:Y:S05]  /*c2d0*/  @P2 BRA `(.L_x_8432) ;  /* 0x0000000000142947 */ /* 0x000fea0003800000 */
[----:B------:R-:W-:Y:S01]  /*c2e0*/  ISETP.NE.AND P0, PT, R10, RZ, PT ;  /* 0x000000ff0a00720c */ /* 0x000fe20003f05270 */
[----:B-1----:R-:W-:-:S04]  /*c2f0*/  IMAD.MOV.U32 R3, RZ, RZ, 0x8000 ;  /* 0x00008000ff037424 */ /* 0x002fc800078e00ff */
[----:B------:R2:W-:Y:S08]  /*c300*/  SYNCS.ARRIVE.TRANS64 RZ, [UR38+0x28838], R3 ;  /* 0x02883803ffff79a7 */ /* 0x0005f00008000026 */
[----:B--2---:R-:W-:Y:S05]  /*c310*/  @!P0 BRA `(.L_x_8432) ;  /* 0x0000000000048947 */ /* 0x004fea0003800000 */
[----:B------:R-:W-:Y:S01]  /*c320*/  BPT.TRAP 0x1 ;  /* 0x000000040000795c */ /* 0x000fe20000300000 */
.L_x_8432:
[----:B------:R-:W-:Y:S05]  /*c330*/  BSYNC B2 ;  /* 0x0000000000027941 */ /* 0x000fea0003800000 */
.L_x_8431:
        /* <DEDUP_REMOVED lines=11> */
.L_x_8433:
        /* <DEDUP_REMOVED lines=13> */
.L_x_8434:
        /* <DEDUP_REMOVED lines=12> */
.L_x_8514:
[----:B------:R-:W-:Y:S05]  /*c580*/  BSYNC B2 ;  /* 0x0000000000027941 */ /* 0x000fea0003800000 */
.L_x_8435:
        /* <DEDUP_REMOVED lines=9> */
.L_x_8438:
[----:B------:R-:W-:Y:S05]  /*c620*/  BSYNC B2 ;  /* 0x0000000000027941 */ /* 0x000fea0003800000 */
.L_x_8437:
        /* <DEDUP_REMOVED lines=10> */
.L_x_8439:
        /* <DEDUP_REMOVED lines=13> */
.L_x_8440:
        /* <DEDUP_REMOVED lines=10> */
.L_x_8427:
[----:B------:R-:W-:Y:S05]  /*c840*/  BSYNC B1 ;  /* 0x0000000000017941 */ /* 0x000fea0003800000 */
.L_x_8426:
        /* <DEDUP_REMOVED lines=27> */
.L_x_8443:
[----:B------:R-:W1:Y:S01]  /*ca00*/  S2R R2, SR_TID.X ;  /* 0x0000000000027919 */ /* 0x000e620000002100 */
[----:B------:R-:W-:Y:S01]  /*ca10*/  BSSY B2, `(.L_x_8444) ;  /* 0x0000006000027945 */ /* 0x000fe20003800000 */
[----:B-1----:R-:W-:Y:S02]  /*ca20*/  LOP3.LUT R3, R2, 0x7f, RZ, 0xc0, !PT ;  /* 0x0000007f02037812 */ /* 0x002fe400078ec0ff */
[----:B------:R-:W-:Y:S02]  /*ca30*/  SHF.L.U32 R2, R9, 0x1f, RZ ;  /* 0x0000001f09027819 */ /* 0x000fe400000006ff */
[----:B------:R-:W-:Y:S02]  /*ca40*/  ISETP.NE.AND P2, PT, R3, RZ, PT ;  /* 0x000000ff0300720c */ /* 0x000fe40003f45270 */
[----:B------:R-:W1:Y:S02]  /*ca50*/  SYNCS.PHASECHK.TRANS64.TRYWAIT P0, [UR38+0x28840], R2 ;  /* 0x02884002ff0075a7 */ /* 0x000e640008000166 */
[----:B-1----:R-:W-:Y:S09]  /*ca60*/  @!P0 BRA `(.L_x_8445) ;  /* 0x0000002400108947 */ /* 0x002ff20003800000 */
.L_x_8515:
[----:B------:R-:W-:Y:S05]  /*ca70*/  BSYNC B2 ;  /* 0x0000000000027941 */ /* 0x000fea0003800000 */
.L_x_8444:
[----:B------:R-:W-:Y:S04]  /*ca80*/  BSSY B2, `(.L_x_8446) ;  /* 0x0000007000027945 */ /* 0x000fe80003800000 */
[----:B------:R-:W-:Y:S05]  /*ca90*/  @P2 BRA `(.L_x_8447) ;  /* 0x0000000000142947 */ /* 0x000fea0003800000 */
[----:B------:R-:W-:Y:S01]  /*caa0*/  ISETP.NE.AND P0, PT, R10, RZ, PT ;  /* 0x000000ff0a00720c */ /* 0x000fe20003f05270 */
[----:B-1----:R-:W-:-:S04]  /*cab0*/  IMAD.MOV.U32 R2, RZ, RZ, 0x8000 ;  /* 0x00008000ff027424 */ /* 0x002fc800078e00ff */
[----:B------:R2:W-:Y:S08]  /*cac0*/  SYNCS.ARRIVE.TRANS64 RZ, [UR38+0x28830], R2 ;  /* 0x02883002ffff79a7 */ /* 0x0005f00008000026 */
[----:B--2---:R-:W-:Y:S05]  /*cad0*/  @!P0 BRA `(.L_x_8447) ;  /* 0x0000000000048947 */ /* 0x004fea0003800000 */
[----:B------:R-:W-:Y:S01]  /*cae0*/  BPT.TRAP 0x1 ;  /* 0x000000040000795c */ /* 0x000fe20000300000 */
.L_x_8447:
[----:B------:R-:W-:Y:S05]  /*caf0*/  BSYNC B2 ;  /* 0x0000000000027941 */ /* 0x000fea0003800000 */
.L_x_8446:
        /* <DEDUP_REMOVED lines=11> */
.L_x_8448:
        /* <DEDUP_REMOVED lines=14> */
.L_x_8449:
        /* <DEDUP_REMOVED lines=12> */
.L_x_8516:
[----:B------:R-:W-:Y:S05]  /*cd50*/  BSYNC B2 ;  /* 0x0000000000027941 */ /* 0x000fea0003800000 */
.L_x_8450:
        /* <DEDUP_REMOVED lines=9> */
.L_x_8453:
[----:B------:R-:W-:Y:S05]  /*cdf0*/  BSYNC B2 ;  /* 0x0000000000027941 */ /* 0x000fea0003800000 */
.L_x_8452:
        /* <DEDUP_REMOVED lines=10> */
.L_x_8454:
        /* <DEDUP_REMOVED lines=13> */
.L_x_8455:
        /* <DEDUP_REMOVED lines=10> */
.L_x_8442:
[----:B------:R-:W-:Y:S05]  /*d010*/  BSYNC B1 ;  /* 0x0000000000017941 */ /* 0x000fea0003800000 */
.L_x_8441:
[----:B------:R-:W-:Y:S02]  /*d020*/  VIADD R0, R0, 0xfffffffe ;  /* 0xfffffffe00007836 */ /* 0x000fe40000000000 */
[----:B------:R-:W-:Y:S01]  /*d030*/  IMAD.MOV.U32 R7, RZ, RZ, R9 ;  /* 0x000000ffff077224 */ /* 0x000fe200078e0009 */
[----:B------:R-:W-:Y:S06]  /*d040*/  @P1 BRA `(.L_x_8456) ;  /* 0xfffffff0000c1947 */ /* 0x000fec000383ffff */
[----:B------:R-:W-:Y:S05]  /*d050*/  BSYNC B0 ;  /* 0x0000000000007941 */ /* 0x000fea0003800000 */
.L_x_8425:
        /* <DEDUP_REMOVED lines=12> */
[----:B------:R-:W-:Y:S02]  /*d120*/  ULDC.64 UR4, c[0x0][0x428] ;  /* 0x00010a0000047ab9 */ /* 0x000fe40000000a00 */
        /* <DEDUP_REMOVED lines=16> */
.L_x_8458:
[----:B------:R-:W1:Y:S01]  /*d230*/  S2R R2, SR_TID.X ;  /* 0x0000000000027919 */ /* 0x000e620000002100 */
[----:B------:R-:W-:Y:S01]  /*d240*/  BSSY B1, `(.L_x_8459) ;  /* 0x0000006000017945 */ /* 0x000fe20003800000 */
[----:B-1----:R-:W-:Y:S02]  /*d250*/  LOP3.LUT R3, R2, 0x7f, RZ, 0xc0, !PT ;  /* 0x0000007f02037812 */ /* 0x002fe400078ec0ff */
[----:B------:R-:W-:Y:S02]  /*d260*/  SHF.L.U32 R2, R9, 0x1f, RZ ;  /* 0x0000001f09027819 */ /* 0x000fe400000006ff */
[----:B------:R-:W-:Y:S02]  /*d270*/  ISETP.NE.AND P1, PT, R3, RZ, PT ;  /* 0x000000ff0300720c */ /* 0x000fe40003f25270 */
[----:B------:R-:W1:Y:S02]  /*d280*/  SYNCS.PHASECHK.TRANS64.TRYWAIT P0, [UR38+0x28848], R2 ;  /* 0x02884802ff0075a7 */ /* 0x000e640008000166 */
[----:B-1----:R-:W-:Y:S09]  /*d290*/  @!P0 BRA `(.L_x_8460) ;  /* 0x0000001c00348947 */ /* 0x002ff20003800000 */
.L_x_8517:
[----:B------:R-:W-:Y:S05]  /*d2a0*/  BSYNC B1 ;  /* 0x0000000000017941 */ /* 0x000fea0003800000 */
.L_x_8459:
[----:B------:R-:W-:Y:S04]  /*d2b0*/  BSSY B1, `(.L_x_8461) ;  /* 0x0000007000017945 */ /* 0x000fe80003800000 */
[----:B------:R-:W-:Y:S05]  /*d2c0*/  @P1 BRA `(.L_x_8462) ;  /* 0x0000000000141947 */ /* 0x000fea0003800000 */
[----:B------:R-:W-:Y:S01]  /*d2d0*/  ISETP.NE.AND P0, PT, R10, RZ, PT ;  /* 0x000000ff0a00720c */ /* 0x000fe20003f05270 */
[----:B-1----:R-:W-:-:S04]  /*d2e0*/  IMAD.MOV.U32 R3, RZ, RZ, 0x8000 ;  /* 0x00008000ff037424 */ /* 0x002fc800078e00ff */
[----:B------:R2:W-:Y:S08]  /*d2f0*/  SYNCS.ARRIVE.TRANS64 RZ, [UR38+0x28838], R3 ;  /* 0x02883803ffff79a7 */ /* 0x0005f00008000026 */
[----:B--2---:R-:W-:Y:S05]  /*d300*/  @!P0 BRA `(.L_x_8462) ;  /* 0x0000000000048947 */ /* 0x004fea0003800000 */
[----:B------:R-:W-:Y:S01]  /*d310*/  BPT.TRAP 0x1 ;  /* 0x000000040000795c */ /* 0x000fe20000300000 */
.L_x_8462:
[----:B------:R-:W-:Y:S05]  /*d320*/  BSYNC B1 ;  /* 0x0000000000017941 */ /* 0x000fea0003800000 */
.L_x_8461:
        /* <DEDUP_REMOVED lines=11> */
.L_x_8463:
        /* <DEDUP_REMOVED lines=14> */
.L_x_8464:
        /* <DEDUP_REMOVED lines=11> */
.L_x_8518:
[----:B------:R-:W-:Y:S05]  /*d570*/  BSYNC B1 ;  /* 0x0000000000017941 */ /* 0x000fea0003800000 */
.L_x_8465:
        /* <DEDUP_REMOVED lines=9> */
.L_x_8468:
[----:B------:R-:W-:Y:S05]  /*d610*/  BSYNC B1 ;  /* 0x0000000000017941 */ /* 0x000fea0003800000 */
.L_x_8467:
        /* <DEDUP_REMOVED lines=10> */
.L_x_8469:
        /* <DEDUP_REMOVED lines=13> */
.L_x_8470:
        /* <DEDUP_REMOVED lines=10> */
.L_x_8457:
[----:B------:R-:W-:Y:S05]  /*d830*/  BSYNC B0 ;  /* 0x0000000000007941 */ /* 0x000fea0003800000 */
.L_x_8424:
[----:B------:R-:W2:Y:S01]  /*d840*/  LDL.LU R0, [R1] ;  /* 0x0000000001007983 */ /* 0x000ea20000300800 */
[----:B------:R-:W-:Y:S01]  /*d850*/  BSSY B0, `(.L_x_8471) ;  /* 0x0000037000007945 */ /* 0x000fe20003800000 */
[----:B--2---:R-:W-:-:S13]  /*d860*/  ISETP.NE.AND P0, PT, R0, RZ, PT ;  /* 0x000000ff0000720c */ /* 0x004fda0003f05270 */
[----:B------:R-:W-:Y:S05]  /*d870*/  @!P0 BRA `(.L_x_8472) ;  /* 0x0000000000d08947 */ /* 0x000fea0003800000 */
[----:B------:R-:W1:Y:S01]  /*d880*/  S2R R0, SR_TID.X ;  /* 0x0000000000007919 */ /* 0x000e620000002100 */
[----:B0-----:R-:W-:Y:S01]  /*d890*/  LEA R3, R8, UR38, 0x3 ;  /* 0x0000002608037c11 */ /* 0x001fe2000f8e18ff */
[----:B------:R-:W-:Y:S01]  /*d8a0*/  BSSY B1, `(.L_x_8473) ;  /* 0x0000006000017945 */ /* 0x000fe20003800000 */
[----:B-1----:R-:W-:Y:S02]  /*d8b0*/  LOP3.LUT R2, R0, 0x7f, RZ, 0xc0, !PT ;  /* 0x0000007f00027812 */ /* 0x002fe400078ec0ff */
[----:B------:R-:W-:Y:S02]  /*d8c0*/  SHF.L.U32 R0, R9, 0x1f, RZ ;  /* 0x0000001f09007819 */ /* 0x000fe400000006ff */
[----:B------:R-:W-:Y:S02]  /*d8d0*/  ISETP.NE.AND P1, PT, R2, RZ, PT ;  /* 0x000000ff0200720c */ /* 0x000fe40003f25270 */
[----:B------:R-:W0:Y:S02]  /*d8e0*/  SYNCS.PHASECHK.TRANS64.TRYWAIT P0, [R3+URZ+0x28860], R0 ;  /* 0x02886000030075a7 */ /* 0x000e24000800017f */
[----:B0-----:R-:W-:Y:S09]  /*d8f0*/  @!P0 BRA `(.L_x_8474) ;  /* 0x0000001400cc8947 */ /* 0x001ff20003800000 */
.L_x_8519:
[----:B------:R-:W-:Y:S05]  /*d900*/  BSYNC B1 ;  /* 0x0000000000017941 */ /* 0x000fea0003800000 */
.L_x_8473:
        /* <DEDUP_REMOVED lines=8> */
.L_x_8476:
[----:B------:R-:W-:Y:S05]  /*d990*/  BSYNC B1 ;  /* 0x0000000000017941 */ /* 0x000fea0003800000 */
.L_x_8475:
        /* <DEDUP_REMOVED lines=13> */
.L_x_8477:
        /* <DEDUP_REMOVED lines=13> */
.L_x_8478:
        /* <DEDUP_REMOVED lines=8> */
.L_x_8472:
[----:B------:R-:W-:Y:S05]  /*dbc0*/  BSYNC B0 ;  /* 0x0000000000007941 */ /* 0x000fea0003800000 */
.L_x_8471:
[----:B0-----:R-:W-:Y:S02]  /*dbd0*/  VIADD R0, R8, 0x1 ;  /* 0x0000000108007836 */ /* 0x001fe40000000000 */
[----:B------:R-:W-:-:S03]  /*dbe0*/  IMAD.MOV.U32 R3, RZ, RZ, RZ ;  /* 0x000000ffff037224 */ /* 0x000fc600078e00ff */
[----:B------:R-:W-:-:S04]  /*dbf0*/  ISETP.NE.AND P0, PT, R0, 0x2, PT ;  /* 0x000000020000780c */ /* 0x000fc80003f05270 */
[----:B------:R-:W-:Y:S02]  /*dc00*/  SEL R2, RZ, 0x1, P0 ;  /* 0x00000001ff027807 */ /* 0x000fe40000000000 */
[----:B------:R-:W-:Y:S02]  /*dc10*/  SEL R0, R0, RZ, P0 ;  /* 0x000000ff00007207 */ /* 0x000fe40000000000 */
[----:B------:R-:W-:-:S07]  /*dc20*/  LOP3.LUT R9, R9, R2, RZ, 0x3c, !PT ;  /* 0x0000000209097212 */ /* 0x000fce00078e3cff */
.L_x_8408:
[----:B------:R-:W0:Y:S01]  /*dc30*/  S2R R5, SR_CgaCtaId ;  /* 0x0000000000057919 */ /* 0x000e220000008800 */
[----:B------:R-:W-:Y:S02]  /*dc40*/  MOV R2, 0x400 ;  /* 0x0000040000027802 */ /* 0x000fe40000000f00 */
[----:B------:R-:W-:Y:S02]  /*dc50*/  SHF.L.U32 R3, R3, 0x1f, RZ ;  /* 0x0000001f03037819 */ /* 0x000fe400000006ff */
[----:B0-----:R-:W-:-:S04]  /*dc60*/  LEA R2, R5, R2, 0x18 ;  /* 0x0000000205027211 */ /* 0x001fc800078ec0ff */
[----:B------:R-:W0:Y:S02]  /*dc70*/  SYNCS.PHASECHK.TRANS64.TRYWAIT P0, [R2+URZ+0x28820], R3 ;  /* 0x02882003020075a7 */ /* 0x000e24000800017f */
[----:B0-----:R-:W-:Y:S05]  /*dc80*/  @!P0 BRA `(.L_x_8479) ;  /* 0x0000001000fc8947 */ /* 0x001fea0003800000 */
.L_x_8520:
[----:B------:R-:W-:-:S03]  /*dc90*/  UMOV UR4, 0xffffffff ;  /* 0xffffffff00047882 */ /* 0x000fc60000000000 */
[----:B------:R-:W-:Y:S05]  /*dca0*/  BRA.DIV UR4, `(.L_x_8480) ;  /* 0x0000001604087947 */ /* 0x000fea000b800000 */
[----:B0-----:R-:W0:Y:S02]  /*dcb0*/  S2R R3, SR_TID.X ;  /* 0x0000000000037919 */ /* 0x001e240000002100 */
[----:B0-----:R-:W-:-:S04]  /*dcc0*/  SHF.R.U32.HI R3, RZ, 0x5, R3 ;  /* 0x00000005ff037819 */ /* 0x001fc80000011603 */
[----:B------:R-:W-:-:S05]  /*dcd0*/  LOP3.LUT R3, R3, 0x3, RZ, 0xc0, !PT ;  /* 0x0000000303037812 */ /* 0x000fca00078ec0ff */
[----:B------:R0:W1:Y:S02]  /*dce0*/  SHFL.IDX PT, R14, R3, RZ, 0x1f ;  /* 0x00001fff030e7589 */ /* 0x00006400000e0000 */
.L_x_8523:
[----:B-1----:R-:W-:-:S13]  /*dcf0*/  ISETP.NE.AND P0, PT, R14, RZ, PT ;  /* 0x000000ff0e00720c */ /* 0x002fda0003f05270 */
[----:B------:R-:W-:Y:S05]  /*dd00*/  @P0 BRA `(.L_x_8370) ;  /* 0x0000000000880947 */ /* 0x000fea0003800000 */
[----:B------:R-:W-:-:S03]  /*dd10*/  UMOV UR4, 0xffffffff ;  /* 0xffffffff00047882 */ /* 0x000fc60000000000 */
[----:B------:R-:W-:Y:S05]  /*dd20*/  BRA.DIV UR4, `(.L_x_8481) ;  /* 0x00000016041c7947 */ /* 0x000fea000b800000 */
[----:B------:R-:W-:-:S13]  /*dd30*/  ELECT P6, URZ, PT ;  /* 0x00000000003f782f */ /* 0x000fda00038c0000 */
.L_x_8526:
[----:B------:R-:W-:Y:S05]  /*dd40*/  @!P6 BRA `(.L_x_8370) ;  /* 0x000000000078e947 */ /* 0x000fea0003800000 */
[----:B0-----:R-:W2:Y:S02]  /*dd50*/  LDL.LU R3, [R1+0x14] ;  /* 0x0000140001037983 */ /* 0x001ea40000300800 */
[----:B--2---:R-:W-:-:S04]  /*dd60*/  LOP3.LUT R3, R3, 0x2, RZ, 0xfc, !PT ;  /* 0x0000000203037812 */ /* 0x004fc800078efcff */
[----:B------:R-:W-:-:S13]  /*dd70*/  ISETP.NE.AND P2, PT, R3, 0x3, PT ;  /* 0x000000030300780c */ /* 0x000fda0003f45270 */
[----:B------:R-:W-:Y:S05]  /*dd80*/  @!P2 BRA `(.L_x_8482) ;  /* 0x000000000004a947 */ /* 0x000fea0003800000 */
[----:B------:R-:W-:Y:S01]  /*dd90*/  BPT.TRAP 0x1 ;  /* 0x000000040000795c */ /* 0x000fe20000300000 */
.L_x_8482:
        /* <DEDUP_REMOVED lines=12> */
.L_x_8527:
[----:B------:R-:W1:Y:S02]  /*de60*/  SYNCS.PHASECHK.TRANS64.TRYWAIT P0, [R3+URZ], R4 ;  /* 0x00000004030075a7 */ /* 0x000e64000800017f */
[----:B-1----:R-:W-:Y:S05]  /*de70*/  @!P0 BRA `(.L_x_8484) ;  /* 0x0000001000fc8947 */ /* 0x002fea0003800000 */
.L_x_8528:
[----:B------:R-:W-:Y:S05]  /*de80*/  @!P2 BRA `(.L_x_8485) ;  /* 0x000000000004a947 */ /* 0x000fea0003800000 */
[----:B------:R-:W-:Y:S01]  /*de90*/  BPT.TRAP 0x1 ;  /* 0x000000040000795c */ /* 0x000fe20000300000 */
.L_x_8485:
[----:B-1----:R-:W-:-:S04]  /*dea0*/  VIADD R3, R2, 0x28860 ;  /* 0x0002886002037836 */ /* 0x002fc80000000000 */
[----:B------:R-:W-:-:S04]  /*deb0*/  IMAD R0, R0, 0x8, R3 ;  /* 0x0000000800007824 */ /* 0x000fc800078e0203 */
[----:B------:R-:W1:Y:S02]  /*dec0*/  SYNCS.PHASECHK.TRANS64.TRYWAIT P0, [R0+URZ], R5 ;  /* 0x00000005000075a7 */ /* 0x000e64000800017f */
[----:B-1----:R-:W-:Y:S05]  /*ded0*/  @!P0 BRA `(.L_x_8486) ;  /* 0x0000001000f88947 */ /* 0x002fea0003800000 */
.L_x_8529:
[----:B------:R-:W-:-:S07]  /*dee0*/  IMAD R3, R8, 0x8, R3 ;  /* 0x0000000808037824 */ /* 0x000fce00078e0203 */
.L_x_8487:
[----:B--2---:R2:W3:Y:S02]  /*def0*/  SYNCS.PHASECHK.TRANS64.TRYWAIT P0, [R3+URZ], R4 ;  /* 0x00000004030075a7 */ /* 0x0044e4000800017f */
[----:B---3--:R-:W-:Y:S05]  /*df00*/  @!P0 NANOSLEEP.SYNCS 0x989680 ;  /* 0x009896800000895d */ /* 0x008fea0003900000 */
[----:B------:R-:W3:Y:S02]  /*df10*/  @!P0 SYNCS.PHASECHK.TRANS64 P0, [R3+URZ], R4 ;  /* 0x00000004030085a7 */ /* 0x000ee4000800007f */
[----:B---3--:R-:W-:Y:S05]  /*df20*/  @!P0 BRA `(.L_x_8487) ;  /* 0xfffffffc00f08947 */ /* 0x008fea000383ffff */
.L_x_8370:
[----:B------:R-:W-:Y:S05]  /*df30*/  BSYNC B6 ;  /* 0x0000000000067941 */ /* 0x000fea0003800000 */
.L_x_8367:
[----:B------:R-:W-:Y:S05]  /*df40*/  EXIT ;  /* 0x000000000000794d */ /* 0x000fea0003800000 */
.L_x_8374:
[----:B-1----:R-:W-:-:S04]  /*df50*/  IMAD.U32 R0, RZ, RZ, UR36 ;  /* 0x00000024ff007e24 */ /* 0x002fc8000f8e00ff */
[----:B------:R1:W2:Y:S03]  /*df60*/  SYNCS.PHASECHK.TRANS64.TRYWAIT P1, [R0+URZ+0x28800], R3 ;  /* 0x02880003000075a7 */ /* 0x0002a6000802017f */
[----:B--2---:R-:W-:Y:S05]  /*df70*/  @!P1 NANOSLEEP.SYNCS 0x989680 ;  /* 0x009896800000995d */ /* 0x004fea0003900000 */
[----:B------:R-:W2:Y:S02]  /*df80*/  @!P1 SYNCS.PHASECHK.TRANS64 P1, [R0+URZ+0x28800], R3 ;  /* 0x02880003000095a7 */ /* 0x000ea4000802007f */
[----:B--2---:R-:W-:Y:S05]  /*df90*/  @!P1 BRA `(.L_x_8374) ;  /* 0xfffffffc00ec9947 */ /* 0x004fea000383ffff */
[----:B------:R-:W-:Y:S05]  /*dfa0*/  BRA `(.L_x_8488) ;  /* 0xffffff3000fc7947 */ /* 0x000fea000383ffff */
.L_x_8378:
[----:B-1----:R-:W-:-:S04]  /*dfb0*/  IMAD.U32 R0, RZ, RZ, UR36 ;  /* 0x00000024ff007e24 */ /* 0x002fc8000f8e00ff */
[----:B------:R1:W3:Y:S03]  /*dfc0*/  SYNCS.PHASECHK.TRANS64.TRYWAIT P2, [R0+URZ+0x28830], R3 ;  /* 0x02883003000075a7 */ /* 0x0002e6000804017f */
[----:B---3--:R-:W-:Y:S05]  /*dfd0*/  @!P2 NANOSLEEP.SYNCS 0x989680 ;  /* 0x009896800000a95d */ /* 0x008fea0003900000 */
[----:B------:R-:W3:Y:S02]  /*dfe0*/  @!P2 SYNCS.PHASECHK.TRANS64 P2, [R0+URZ+0x28830], R3 ;  /* 0x028830030000a5a7 */ /* 0x000ee4000804007f */
[----:B---3--:R-:W-:Y:S05]  /*dff0*/  @!P2 BRA `(.L_x_8378) ;  /* 0xfffffffc00eca947 */ /* 0x008fea000383ffff */
[----:B------:R-:W-:Y:S05]  /*e000*/  BRA `(.L_x_8377) ;  /* 0xffffff3400187947 */ /* 0x000fea000383ffff */
.L_x_8383:
[----:B-1----:R-:W-:-:S04]  /*e010*/  IMAD.U32 R9, RZ, RZ, UR7 ;  /* 0x00000007ff097e24 */ /* 0x002fc8000f8e00ff */
[----:B------:R1:W2:Y:S03]  /*e020*/  SYNCS.PHASECHK.TRANS64.TRYWAIT P3, [R9+URZ+0x28830], R0 ;  /* 0x02883000090075a7 */ /* 0x0002a6000806017f */
[----:B--2---:R-:W-:Y:S05]  /*e030*/  @!P3 NANOSLEEP.SYNCS 0x989680 ;  /* 0x009896800000b95d */ /* 0x004fea0003900000 */
[----:B------:R-:W2:Y:S02]  /*e040*/  @!P3 SYNCS.PHASECHK.TRANS64 P3, [R9+URZ+0x28830], R0 ;  /* 0x028830000900b5a7 */ /* 0x000ea4000806007f */
[----:B--2---:R-:W-:Y:S05]  /*e050*/  @!P3 BRA `(.L_x_8383) ;  /* 0xfffffffc00ecb947 */ /* 0x004fea000383ffff */
[----:B------:R-:W-:Y:S05]  /*e060*/  BRA `(.L_x_8380) ;  /* 0xffffff5800947947 */ /* 0x000fea000383ffff */
.L_x_8387:
[----:B-1----:R-:W-:-:S04]  /*e070*/  IMAD.U32 R9, RZ, RZ, UR7 ;  /* 0x00000007ff097e24 */ /* 0x002fc8000f8e00ff */
[----:B------:R1:W2:Y:S03]  /*e080*/  SYNCS.PHASECHK.TRANS64.TRYWAIT P3, [R9+URZ+0x28850], R0 ;  /* 0x02885000090075a7 */ /* 0x0002a6000806017f */
[----:B--2---:R-:W-:Y:S05]  /*e090*/  @!P3 NANOSLEEP.SYNCS 0x989680 ;  /* 0x009896800000b95d */ /* 0x004fea0003900000 */
[----:B------:R-:W2:Y:S02]  /*e0a0*/  @!P3 SYNCS.PHASECHK.TRANS64 P3, [R9+URZ+0x28850], R0 ;  /* 0x028850000900b5a7 */ /* 0x000ea4000806007f */
[----:B--2---:R-:W-:Y:S05]  /*e0b0*/  @!P3 BRA `(.L_x_8387) ;  /* 0xfffffffc00ecb947 */ /* 0x004fea000383ffff */
[----:B------:R-:W-:Y:S05]  /*e0c0*/  BRA `(.L_x_8384) ;  /* 0xffffff5c00587947 */ /* 0x000fea000383ffff */
.L_x_8393:
[----:B-1----:R-:W-:-:S04]  /*e0d0*/  IMAD.U32 R9, RZ, RZ, UR7 ;  /* 0x00000007ff097e24 */ /* 0x002fc8000f8e00ff */
[----:B------:R1:W2:Y:S03]  /*e0e0*/  SYNCS.PHASECHK.TRANS64.TRYWAIT P2, [R9+URZ+0x28830], R0 ;  /* 0x02883000090075a7 */ /* 0x0002a6000804017f */
[----:B--2---:R-:W-:Y:S05]  /*e0f0*/  @!P2 NANOSLEEP.SYNCS 0x989680 ;  /* 0x009896800000a95d */ /* 0x004fea0003900000 */
[----:B------:R-:W2:Y:S02]  /*e100*/  @!P2 SYNCS.PHASECHK.TRANS64 P2, [R9+URZ+0x28830], R0 ;  /* 0x028830000900a5a7 */ /* 0x000ea4000804007f */
[----:B--2---:R-:W-:Y:S05]  /*e110*/  @!P2 BRA `(.L_x_8393) ;  /* 0xfffffffc00eca947 */ /* 0x004fea000383ffff */
[----:B------:R-:W-:Y:S05]  /*e120*/  BRA `(.L_x_8390) ;  /* 0xffffff8000b07947 */ /* 0x000fea000383ffff */
.L_x_8397:
[----:B-1----:R-:W-:-:S04]  /*e130*/  IMAD.U32 R9, RZ, RZ, UR7 ;  /* 0x00000007ff097e24 */ /* 0x002fc8000f8e00ff */
[----:B------:R1:W2:Y:S03]  /*e140*/  SYNCS.PHASECHK.TRANS64.TRYWAIT P2, [R9+URZ+0x28850], R0 ;  /* 0x02885000090075a7 */ /* 0x0002a6000804017f */
[----:B--2---:R-:W-:Y:S05]  /*e150*/  @!P2 NANOSLEEP.SYNCS 0x989680 ;  /* 0x009896800000a95d */ /* 0x004fea0003900000 */
[----:B------:R-:W2:Y:S02]  /*e160*/  @!P2 SYNCS.PHASECHK.TRANS64 P2, [R9+URZ+0x28850], R0 ;  /* 0x028850000900a5a7 */ /* 0x000ea4000804007f */
[----:B--2---:R-:W-:Y:S05]  /*e170*/  @!P2 BRA `(.L_x_8397) ;  /* 0xfffffffc00eca947 */ /* 0x004fea000383ffff */
[----:B------:R-:W-:Y:S05]  /*e180*/  BRA `(.L_x_8394) ;  /* 0xffffff8400707947 */ /* 0x000fea000383ffff */
.L_x_8402:
[----:B-1----:R-:W-:-:S04]  /*e190*/  IMAD.U32 R3, RZ, RZ, UR5 ;  /* 0x00000005ff037e24 */ /* 0x002fc8000f8e00ff */
[----:B------:R1:W2:Y:S03]  /*e1a0*/  SYNCS.PHASECHK.TRANS64.TRYWAIT P0, [R3+URZ+0x28850], R8 ;  /* 0x02885008030075a7 */ /* 0x0002a6000800017f */
[----:B--2---:R-:W-:Y:S05]  /*e1b0*/  @!P0 NANOSLEEP.SYNCS 0x989680 ;  /* 0x009896800000895d */ /* 0x004fea0003900000 */
[----:B------:R-:W2:Y:S02]  /*e1c0*/  @!P0 SYNCS.PHASECHK.TRANS64 P0, [R3+URZ+0x28850], R8 ;  /* 0x02885008030085a7 */ /* 0x000ea4000800007f */
[----:B--2---:R-:W-:Y:S05]  /*e1d0*/  @!P0 BRA `(.L_x_8402) ;  /* 0xfffffffc00ec8947 */ /* 0x004fea000383ffff */
[----:B------:R-:W-:Y:S05]  /*e1e0*/  BRA `(.L_x_8401) ;  /* 0xffffffa000407947 */ /* 0x000fea000383ffff */
.L_x_8413:
[----:B------:R-:W-:Y:S02]  /*e1f0*/  IMAD.MOV.U32 R13, RZ, RZ, R0 ;  /* 0x000000ffff0d7224 */ /* 0x000fe400078e0000 */
[----:B------:R-:W-:Y:S02]  /*e200*/  IMAD.MOV.U32 R12, RZ, RZ, RZ ;  /* 0x000000ffff0c7224 */ /* 0x000fe400078e00ff */
[----:B------:R-:W-:Y:S02]  /*e210*/  IMAD.MOV.U32 R11, RZ, RZ, 0x1f ;  /* 0x0000001fff0b7424 */ /* 0x000fe400078e00ff */
[----:B------:R-:W-:-:S07]  /*e220*/  IMAD.MOV.U32 R15, RZ, RZ, -0x1 ;  /* 0xffffffffff0f7424 */ /* 0x000fce00078e00ff */
[----:B------:R-:W-:Y:S05]  /*e230*/  WARPSYNC.COLLECTIVE R15, `(.L_x_8489) ;  /* 0x000000000f087348 */ /* 0x000fea0003c00000 */
[----:B------:R0:W1:Y:S02]  /*e240*/  SHFL.IDX P6, R14, R13, R12, R11 ;  /* 0x0000000c0d0e7389 */ /* 0x00006400000c000b */
[----:B01----:R-:W-:Y:S01]  /*e250*/  ENDCOLLECTIVE ;  /* 0x000000000000791b */ /* 0x003fe20003800000 */
.L_x_8489:
[----:B------:R-:W-:Y:S05]  /*e260*/  BRA `(.L_x_8490) ;  /* 0xffffffcc00447947 */ /* 0x000fea000383ffff */
.L_x_8415:
[----:B------:R-:W-:Y:S01]  /*e270*/  BSSY B0, `(.L_x_8491) ;  /* 0x0000006000007945 */ /* 0x000fe20003800000 */
[----:B------:R-:W-:-:S07]  /*e280*/  IMAD.MOV.U32 R15, RZ, RZ, -0x1 ;  /* 0xffffffffff0f7424 */ /* 0x000fce00078e00ff */
[----:B0-----:R-:W-:Y:S05]  /*e290*/  WARPSYNC.COLLECTIVE R15, `(.L_x_8492) ;  /* 0x000000000f0c7348 */ /* 0x001fea0003c00000 */
[----:B------:R-:W-:Y:S02]  /*e2a0*/  ELECT P6, UR62, PT ;  /* 0x00000000003e782f */ /* 0x000fe400038c0000 */
[----:B------:R-:W-:Y:S01]  /*e2b0*/  MOV R14, UR62 ;  /* 0x0000003e000e7c02 */ /* 0x000fe20008000f00 */
[----:B0-----:R-:W-:Y:S10]  /*e2c0*/  ENDCOLLECTIVE ;  /* 0x000000000000791b */ /* 0x001ff40003800000 */
.L_x_8492:
[----:B------:R-:W-:Y:S05]  /*e2d0*/  BSYNC B0 ;  /* 0x0000000000007941 */ /* 0x000fea0003800000 */
.L_x_8491:
[----:B------:R-:W-:Y:S05]  /*e2e0*/  BRA `(.L_x_8493) ;  /* 0xffffffcc00447947 */ /* 0x000fea000383ffff */
.L_x_8417:
[----:B0-----:R-:W-:-:S04]  /*e2f0*/  IMAD.U32 R3, RZ, RZ, UR38 ;  /* 0x00000026ff037e24 */ /* 0x001fc8000f8e00ff */
[----:B------:R0:W1:Y:S03]  /*e300*/  SYNCS.PHASECHK.TRANS64.TRYWAIT P0, [R3+URZ+0x28840], R0 ;  /* 0x02884000030075a7 */ /* 0x000066000800017f */
[----:B-1----:R-:W-:Y:S05]  /*e310*/  @!P0 NANOSLEEP.SYNCS 0x989680 ;  /* 0x009896800000895d */ /* 0x002fea0003900000 */
[----:B------:R-:W1:Y:S02]  /*e320*/  @!P0 SYNCS.PHASECHK.TRANS64 P0, [R3+URZ+0x28840], R0 ;  /* 0x02884000030085a7 */ /* 0x000e64000800007f */
[----:B-1----:R-:W-:Y:S05]  /*e330*/  @!P0 BRA `(.L_x_8417) ;  /* 0xfffffffc00ec8947 */ /* 0x002fea000383ffff */
[----:B------:R-:W-:Y:S05]  /*e340*/  BRA `(.L_x_8494) ;  /* 0xffffffcc009c7947 */ /* 0x000fea000383ffff */
.L_x_8420:
[----:B------:R-:W-:Y:S02]  /*e350*/  IMAD.MOV.U32 R13, RZ, RZ, R5 ;  /* 0x000000ffff0d7224 */ /* 0x000fe400078e0005 */
[----:B------:R-:W-:Y:S02]  /*e360*/  IMAD.MOV.U32 R12, RZ, RZ, RZ ;  /* 0x000000ffff0c7224 */ /* 0x000fe400078e00ff */
[----:B------:R-:W-:Y:S02]  /*e370*/  IMAD.MOV.U32 R11, RZ, RZ, 0x181f ;  /* 0x0000181fff0b7424 */ /* 0x000fe400078e00ff */
[----:B------:R-:W-:Y:S02]  /*e380*/  IMAD.MOV.U32 R15, RZ, RZ, -0x1 ;  /* 0xffffffffff0f7424 */ /* 0x000fe400078e00ff */
[----:B------:R-:W-:-:S07]  /*e390*/  IMAD R6, R9, 0x80, R6 ;  /* 0x0000008009067824 */ /* 0x000fce00078e0206 */
[----:B------:R-:W-:Y:S05]  /*e3a0*/  WARPSYNC.COLLECTIVE R15, `(.L_x_8495) ;  /* 0x000000000f087348 */ /* 0x000fea0003c00000 */
[----:B------:R0:W1:Y:S02]  /*e3b0*/  SHFL.IDX P6, R14, R13, R12, R11 ;  /* 0x0000000c0d0e7389 */ /* 0x00006400000c000b */
[----:B01----:R-:W-:Y:S01]  /*e3c0*/  ENDCOLLECTIVE ;  /* 0x000000000000791b */ /* 0x003fe20003800000 */
.L_x_8495:
[----:B------:R-:W-:Y:S02]  /*e3d0*/  VIADD R9, R6, 0x10 ;  /* 0x0000001006097836 */ /* 0x000fe40000000000 */
[----:B------:R-:W-:Y:S02]  /*e3e0*/  IMAD.MOV.U32 R13, RZ, RZ, R0 ;  /* 0x000000ffff0d7224 */ /* 0x000fe400078e0000 */
[----:B------:R-:W-:-:S07]  /*e3f0*/  IMAD.MOV.U32 R2, RZ, RZ, R14 ;  /* 0x000000ffff027224 */ /* 0x000fce00078e000e */
[----:B------:R-:W-:Y:S05]  /*e400*/  WARPSYNC.COLLECTIVE R15, `(.L_x_8496) ;  /* 0x000000000f087348 */ /* 0x000fea0003c00000 */
[----:B------:R0:W1:Y:S02]  /*e410*/  SHFL.IDX P6, R14, R13, R12, R11 ;  /* 0x0000000c0d0e7389 */ /* 0x00006400000c000b */
[----:B01----:R-:W-:Y:S01]  /*e420*/  ENDCOLLECTIVE ;  /* 0x000000000000791b */ /* 0x003fe20003800000 */
.L_x_8496:
[----:B------:R-:W-:Y:S02]  /*e430*/  ULDC UR4, c[0x0][0x288] ;  /* 0x0000a20000047ab9 */ /* 0x000fe40000000800 */
[----:B------:R-:W-:-:S05]  /*e440*/  IMAD R4, R8, UR4, RZ ;  /* 0x0000000408047c24 */ /* 0x000fca000f8e02ff */
[----:B------:R-:W-:Y:S01]  /*e450*/  ISETP.GE.AND P2, PT, R6, R4, PT ;  /* 0x000000040600720c */ /* 0x000fe20003f46270 */
[----:B------:R-:W-:Y:S02]  /*e460*/  IMAD.MOV.U32 R13, RZ, RZ, R5 ;  /* 0x000000ffff0d7224 */ /* 0x000fe400078e0005 */
[----:B------:R-:W-:-:S10]  /*e470*/  IMAD.MOV.U32 R12, RZ, RZ, 0x1 ;  /* 0x00000001ff0c7424 */ /* 0x000fd400078e00ff */
[----:B------:R-:W-:Y:S01]  /*e480*/  @!P2 LEA R8, R7, UR38, 0x1 ;  /* 0x000000260708ac11 */ /* 0x000fe2000f8e08ff */
[----:B------:R-:W-:-:S07]  /*e490*/  IMAD.MOV.U32 R3, RZ, RZ, R14 ;  /* 0x000000ffff037224 */ /* 0x000fce00078e000e */
[----:B------:R-:W-:Y:S05]  /*e4a0*/  WARPSYNC.COLLECTIVE R15, `(.L_x_8497) ;  /* 0x000000000f087348 */ /* 0x000fea0003c00000 */
[----:B------:R0:W1:Y:S02]  /*e4b0*/  SHFL.IDX P6, R14, R13, R12, R11 ;  /* 0x0000000c0d0e7389 */ /* 0x00006400000c000b */
[----:B01----:R-:W-:Y:S01]  /*e4c0*/  ENDCOLLECTIVE ;  /* 0x000000000000791b */ /* 0x003fe20003800000 */
.L_x_8497:
[----:B------:R-:W-:-:S04]  /*e4d0*/  LOP3.LUT R3, R3, R2, RZ, 0x3c, !PT ;  /* 0x0000000203037212 */ /* 0x000fc800078e3cff */
[----:B------:R-:W-:-:S04]  /*e4e0*/  LOP3.LUT R2, R3, R2, RZ, 0x3c, !PT ;  /* 0x0000000203027212 */ /* 0x000fc800078e3cff */
[----:B------:R-:W-:Y:S01]  /*e4f0*/  LOP3.LUT R3, R3, R2, RZ, 0x3c, !PT ;  /* 0x0000000203037212 */ /* 0x000fe200078e3cff */
[----:B------:R-:W-:Y:S02]  /*e500*/  IMAD.MOV.U32 R13, RZ, RZ, R0 ;  /* 0x000000ffff0d7224 */ /* 0x000fe400078e0000 */
[----:B------:R-:W-:-:S05]  /*e510*/  @!P2 IMAD.WIDE.U32 R2, R10, 0x2, R2 ;  /* 0x000000020a02a825 */ /* 0x000fca00078e0002 */
        /* <DEDUP_REMOVED lines=10> */
.L_x_8498:
[----:B------:R-:W-:Y:S01]  /*e5c0*/  @!P2 LEA R21, R7, UR38, 0x1 ;  /* 0x000000260715ac11 */ /* 0x000fe2000f8e08ff */
[----:B------:R-:W-:Y:S02]  /*e5d0*/  IMAD.MOV.U32 R9, RZ, RZ, R8 ;  /* 0x000000ffff097224 */ /* 0x000fe400078e0008 */
[----:B------:R-:W-:Y:S02]  /*e5e0*/  VIADD R3, R6, 0x20 ;  /* 0x0000002006037836 */ /* 0x000fe40000000000 */
[----:B------:R-:W-:Y:S02]  /*e5f0*/  IMAD.MOV.U32 R13, RZ, RZ, R5 ;  /* 0x000000ffff0d7224 */ /* 0x000fe400078e0005 */
[----:B------:R-:W-:Y:S02]  /*e600*/  IMAD.MOV.U32 R12, RZ, RZ, 0x2 ;  /* 0x00000002ff0c7424 */ /* 0x000fe400078e00ff */
[----:B------:R-:W-:-:S07]  /*e610*/  IMAD.MOV.U32 R8, RZ, RZ, R14 ;  /* 0x000000ffff087224 */ /* 0x000fce00078e000e */
[----:B------:R-:W-:Y:S05]  /*e620*/  WARPSYNC.COLLECTIVE R15, `(.L_x_8499) ;  /* 0x000000000f087348 */ /* 0x000fea0003c00000 */
[----:B------:R0:W1:Y:S02]  /*e630*/  SHFL.IDX P6, R14, R13, R12, R11 ;  /* 0x0000000c0d0e7389 */ /* 0x00006400000c000b */
[----:B01----:R-:W-:Y:S01]  /*e640*/  ENDCOLLECTIVE ;  /* 0x000000000000791b */ /* 0x003fe20003800000 */
.L_x_8499:
        /* <DEDUP_REMOVED lines=14> */
.L_x_8500:
[----:B------:R-:W-:Y:S02]  /*e730*/  IMAD.MOV.U32 R3, RZ, RZ, R2 ;  /* 0x000000ffff037224 */ /* 0x000fe400078e0002 */
[----:B------:R-:W-:Y:S02]  /*e740*/  IMAD.MOV.U32 R13, RZ, RZ, R5 ;  /* 0x000000ffff0d7224 */ /* 0x000fe400078e0005 */
[----:B------:R-:W-:Y:S02]  /*e750*/  IMAD.MOV.U32 R12, RZ, RZ, 0x3 ;  /* 0x00000003ff0c7424 */ /* 0x000fe400078e00ff */
[----:B------:R-:W-:-:S07]  /*e760*/  IMAD.MOV.U32 R2, RZ, RZ, R14 ;  /* 0x000000ffff027224 */ /* 0x000fce00078e000e */
[----:B------:R-:W-:Y:S05]  /*e770*/  WARPSYNC.COLLECTIVE R15, `(.L_x_8501) ;  /* 0x000000000f087348 */ /* 0x000fea0003c00000 */
[----:B------:R0:W1:Y:S02]  /*e780*/  SHFL.IDX P6, R14, R13, R12, R11 ;  /* 0x0000000c0d0e7389 */ /* 0x00006400000c000b */
[----:B01----:R-:W-:Y:S01]  /*e790*/  ENDCOLLECTIVE ;  /* 0x000000000000791b */ /* 0x003fe20003800000 */
.L_x_8501:
        /* <DEDUP_REMOVED lines=14> */
.L_x_8502:
[----:B------:R-:W-:Y:S02]  /*e880*/  IMAD.MOV.U32 R9, RZ, RZ, R8 ;  /* 0x000000ffff097224 */ /* 0x000fe400078e0008 */
[----:B------:R-:W-:Y:S02]  /*e890*/  IMAD.MOV.U32 R13, RZ, RZ, R5 ;  /* 0x000000ffff0d7224 */ /* 0x000fe400078e0005 */
[----:B------:R-:W-:Y:S02]  /*e8a0*/  IMAD.MOV.U32 R12, RZ, RZ, 0x4 ;  /* 0x00000004ff0c7424 */ /* 0x000fe400078e00ff */
[----:B------:R-:W-:-:S07]  /*e8b0*/  IMAD.MOV.U32 R8, RZ, RZ, R14 ;  /* 0x000000ffff087224 */ /* 0x000fce00078e000e */
[----:B------:R-:W-:Y:S05]  /*e8c0*/  WARPSYNC.COLLECTIVE R15, `(.L_x_8503) ;  /* 0x000000000f087348 */ /* 0x000fea0003c00000 */
[----:B------:R0:W1:Y:S02]  /*e8d0*/  SHFL.IDX P6, R14, R13, R12, R11 ;  /* 0x0000000c0d0e7389 */ /* 0x00006400000c000b */
[----:B01----:R-:W-:Y:S01]  /*e8e0*/  ENDCOLLECTIVE ;  /* 0x000000000000791b */ /* 0x003fe20003800000 */
.L_x_8503:
        /* <DEDUP_REMOVED lines=14> */
.L_x_8504:
[----:B------:R-:W-:Y:S02]  /*e9d0*/  IMAD.MOV.U32 R3, RZ, RZ, R2 ;  /* 0x000000ffff037224 */ /* 0x000fe400078e0002 */
[----:B------:R-:W-:Y:S02]  /*e9e0*/  IMAD.MOV.U32 R13, RZ, RZ, R5 ;  /* 0x000000ffff0d7224 */ /* 0x000fe400078e0005 */
[----:B------:R-:W-:Y:S02]  /*e9f0*/  IMAD.MOV.U32 R12, RZ, RZ, 0x5 ;  /* 0x00000005ff0c7424 */ /* 0x000fe400078e00ff */
[----:B------:R-:W-:-:S07]  /*ea00*/  IMAD.MOV.U32 R2, RZ, RZ, R14 ;  /* 0x000000ffff027224 */ /* 0x000fce00078e000e */
[----:B------:R-:W-:Y:S05]  /*ea10*/  WARPSYNC.COLLECTIVE R15, `(.L_x_8505) ;  /* 0x000000000f087348 */ /* 0x000fea0003c00000 */
[----:B------:R0:W1:Y:S02]  /*ea20*/  SHFL.IDX P6, R14, R13, R12, R11 ;  /* 0x0000000c0d0e7389 */ /* 0x00006400000c000b */
[----:B01----:R-:W-:Y:S01]  /*ea30*/  ENDCOLLECTIVE ;  /* 0x000000000000791b */ /* 0x003fe20003800000 */
.L_x_8505:
        /* <DEDUP_REMOVED lines=14> */
.L_x_8506:
[----:B------:R-:W-:Y:S02]  /*eb20*/  IMAD.MOV.U32 R9, RZ, RZ, R8 ;  /* 0x000000ffff097224 */ /* 0x000fe400078e0008 */
[----:B------:R-:W-:Y:S02]  /*eb30*/  IMAD.MOV.U32 R13, RZ, RZ, R5 ;  /* 0x000000ffff0d7224 */ /* 0x000fe400078e0005 */
[----:B------:R-:W-:Y:S02]  /*eb40*/  IMAD.MOV.U32 R12, RZ, RZ, 0x6 ;  /* 0x00000006ff0c7424 */ /* 0x000fe400078e00ff */
[----:B------:R-:W-:-:S07]  /*eb50*/  IMAD.MOV.U32 R8, RZ, RZ, R14 ;  /* 0x000000ffff087224 */ /* 0x000fce00078e000e */
[----:B------:R-:W-:Y:S05]  /*eb60*/  WARPSYNC.COLLECTIVE R15, `(.L_x_8507) ;  /* 0x000000000f087348 */ /* 0x000fea0003c00000 */
[----:B------:R0:W1:Y:S02]  /*eb70*/  SHFL.IDX P6, R14, R13, R12, R11 ;  /* 0x0000000c0d0e7389 */ /* 0x00006400000c000b */
[----:B01----:R-:W-:Y:S01]  /*eb80*/  ENDCOLLECTIVE ;  /* 0x000000000000791b */ /* 0x003fe20003800000 */
.L_x_8507:
        /* <DEDUP_REMOVED lines=13> */
.L_x_8508:
[----:B------:R-:W-:Y:S02]  /*ec60*/  IMAD.MOV.U32 R3, RZ, RZ, R2 ;  /* 0x000000ffff037224 */ /* 0x000fe400078e0002 */
[----:B------:R-:W-:Y:S02]  /*ec70*/  IMAD.MOV.U32 R13, RZ, RZ, R5 ;  /* 0x000000ffff0d7224 */ /* 0x000fe400078e0005 */
[----:B------:R-:W-:Y:S02]  /*ec80*/  IMAD.MOV.U32 R12, RZ, RZ, 0x7 ;  /* 0x00000007ff0c7424 */ /* 0x000fe400078e00ff */
[----:B------:R-:W-:-:S07]  /*ec90*/  IMAD.MOV.U32 R2, RZ, RZ, R14 ;  /* 0x000000ffff027224 */ /* 0x000fce00078e000e */
[----:B------:R-:W-:Y:S05]  /*eca0*/  WARPSYNC.COLLECTIVE R15, `(.L_x_8509) ;  /* 0x000000000f087348 */ /* 0x000fea0003c00000 */
[----:B------:R0:W1:Y:S02]  /*ecb0*/  SHFL.IDX P6, R14, R13, R12, R11 ;  /* 0x0000000c0d0e7389 */ /* 0x00006400000c000b */
[----:B01----:R-:W-:Y:S01]  /*ecc0*/  ENDCOLLECTIVE ;  /* 0x000000000000791b */ /* 0x003fe20003800000 */
.L_x_8509:
        /* <DEDUP_REMOVED lines=11> */
.L_x_8510:
[----:B------:R-:W-:Y:S05]  /*ed80*/  BRA `(.L_x_8511) ;  /* 0xffffffcc00ec7947 */ /* 0x000fea000383ffff */
.L_x_8423:
[----:B0-----:R-:W-:-:S04]  /*ed90*/  IMAD.U32 R3, RZ, RZ, UR38 ;  /* 0x00000026ff037e24 */ /* 0x001fc8000f8e00ff */
[----:B------:R0:W1:Y:S03]  /*eda0*/  SYNCS.PHASECHK.TRANS64.TRYWAIT P0, [R3+URZ+0x28820], R2 ;  /* 0x02882002030075a7 */ /* 0x000066000800017f */
[----:B-1----:R-:W-:Y:S05]  /*edb0*/  @!P0 NANOSLEEP.SYNCS 0x989680 ;  /* 0x009896800000895d */ /* 0x002fea0003900000 */
[----:B------:R-:W1:Y:S02]  /*edc0*/  @!P0 SYNCS.PHASECHK.TRANS64 P0, [R3+URZ+0x28820], R2 ;  /* 0x02882002030085a7 */ /* 0x000e64000800007f */
[----:B-1----:R-:W-:Y:S05]  /*edd0*/  @!P0 BRA `(.L_x_8423) ;  /* 0xfffffffc00ec8947 */ /* 0x002fea000383ffff */
[----:B------:R-:W-:Y:S05]  /*ede0*/  BRA `(.L_x_8512) ;  /* 0xffffffd000407947 */ /* 0x000fea000383ffff */
.L_x_8430:
[----:B-1----:R-:W-:-:S04]  /*edf0*/  IMAD.U32 R3, RZ, RZ, UR38 ;  /* 0x00000026ff037e24 */ /* 0x002fc8000f8e00ff */
[----:B------:R1:W2:Y:S03]  /*ee00*/  SYNCS.PHASECHK.TRANS64.TRYWAIT P0, [R3+URZ+0x28848], R2 ;  /* 0x02884802030075a7 */ /* 0x0002a6000800017f */
[----:B--2---:R-:W-:Y:S05]  /*ee10*/  @!P0 NANOSLEEP.SYNCS 0x989680 ;  /* 0x009896800000895d */ /* 0x004fea0003900000 */
[----:B------:R-:W2:Y:S02]  /*ee20*/  @!P0 SYNCS.PHASECHK.TRANS64 P0, [R3+URZ+0x28848], R2 ;  /* 0x02884802030085a7 */ /* 0x000ea4000800007f */
[----:B--2---:R-:W-:Y:S05]  /*ee30*/  @!P0 BRA `(.L_x_8430) ;  /* 0xfffffffc00ec8947 */ /* 0x004fea000383ffff */
[----:B------:R-:W-:Y:S05]  /*ee40*/  BRA `(.L_x_8513) ;  /* 0xffffffd400187947 */ /* 0x000fea000383ffff */
.L_x_8436:
[----:B0-----:R-:W-:-:S04]  /*ee50*/  IMAD.U32 R3, RZ, RZ, UR38 ;  /* 0x00000026ff037e24 */ /* 0x001fc8000f8e00ff */
[----:B------:R0:W1:Y:S03]  /*ee60*/  SYNCS.PHASECHK.TRANS64.TRYWAIT P0, [R3+URZ+0x28860], R2 ;  /* 0x02886002030075a7 */ /* 0x000066000800017f */
[----:B-1----:R-:W-:Y:S05]  /*ee70*/  @!P0 NANOSLEEP.SYNCS 0x989680 ;  /* 0x009896800000895d */ /* 0x002fea0003900000 */
[----:B------:R-:W1:Y:S02]  /*ee80*/  @!P0 SYNCS.PHASECHK.TRANS64 P0, [R3+URZ+0x28860], R2 ;  /* 0x02886002030085a7 */ /* 0x000e64000800007f */
[----:B-1----:R-:W-:Y:S05]  /*ee90*/  @!P0 BRA `(.L_x_8436) ;  /* 0xfffffffc00ec8947 */ /* 0x002fea000383ffff */
[----:B------:R-:W-:Y:S05]  /*eea0*/  BRA `(.L_x_8514) ;  /* 0xffffffd400b47947 */ /* 0x000fea000383ffff */
.L_x_8445:
[----:B-1----:R-:W-:-:S04]  /*eeb0*/  IMAD.U32 R3, RZ, RZ, UR38 ;  /* 0x00000026ff037e24 */ /* 0x002fc8000f8e00ff */
[----:B------:R1:W2:Y:S03]  /*eec0*/  SYNCS.PHASECHK.TRANS64.TRYWAIT P0, [R3+URZ+0x28840], R2 ;  /* 0x02884002030075a7 */ /* 0x0002a6000800017f */
[----:B--2---:R-:W-:Y:S05]  /*eed0*/  @!P0 NANOSLEEP.SYNCS 0x989680 ;  /* 0x009896800000895d */ /* 0x004fea0003900000 */
[----:B------:R-:W2:Y:S02]  /*eee0*/  @!P0 SYNCS.PHASECHK.TRANS64 P0, [R3+URZ+0x28840], R2 ;  /* 0x02884002030085a7 */ /* 0x000ea4000800007f */
[----:B--2---:R-:W-:Y:S05]  /*eef0*/  @!P0 BRA `(.L_x_8445) ;  /* 0xfffffffc00ec8947 */ /* 0x004fea000383ffff */
[----:B------:R-:W-:Y:S05]  /*ef00*/  BRA `(.L_x_8515) ;  /* 0xffffffd800d87947 */ /* 0x000fea000383ffff */
.L_x_8451:
[----:B0-----:R-:W-:-:S04]  /*ef10*/  IMAD.U32 R3, RZ, RZ, UR38 ;  /* 0x00000026ff037e24 */ /* 0x001fc8000f8e00ff */
[----:B------:R0:W1:Y:S03]  /*ef20*/  SYNCS.PHASECHK.TRANS64.TRYWAIT P0, [R3+URZ+0x28868], R2 ;  /* 0x02886802030075a7 */ /* 0x000066000800017f */
[----:B-1----:R-:W-:Y:S05]  /*ef30*/  @!P0 NANOSLEEP.SYNCS 0x989680 ;  /* 0x009896800000895d */ /* 0x002fea0003900000 */
[----:B------:R-:W1:Y:S02]  /*ef40*/  @!P0 SYNCS.PHASECHK.TRANS64 P0, [R3+URZ+0x28868], R2 ;  /* 0x02886802030085a7 */ /* 0x000e64000800007f */
[----:B-1----:R-:W-:Y:S05]  /*ef50*/  @!P0 BRA `(.L_x_8451) ;  /* 0xfffffffc00ec8947 */ /* 0x002fea000383ffff */
[----:B------:R-:W-:Y:S05]  /*ef60*/  BRA `(.L_x_8516) ;  /* 0xffffffdc00787947 */ /* 0x000fea000383ffff */
.L_x_8460:
[----:B-1----:R-:W-:-:S04]  /*ef70*/  IMAD.U32 R3, RZ, RZ, UR38 ;  /* 0x00000026ff037e24 */ /* 0x002fc8000f8e00ff */
[----:B------:R1:W2:Y:S03]  /*ef80*/  SYNCS.PHASECHK.TRANS64.TRYWAIT P0, [R3+URZ+0x28848], R2 ;  /* 0x02884802030075a7 */ /* 0x0002a6000800017f */
[----:B--2---:R-:W-:Y:S05]  /*ef90*/  @!P0 NANOSLEEP.SYNCS 0x989680 ;  /* 0x009896800000895d */ /* 0x004fea0003900000 */
[----:B------:R-:W2:Y:S02]  /*efa0*/  @!P0 SYNCS.PHASECHK.TRANS64 P0, [R3+URZ+0x28848], R2 ;  /* 0x02884802030085a7 */ /* 0x000ea4000800007f */
[----:B--2---:R-:W-:Y:S05]  /*efb0*/  @!P0 BRA `(.L_x_8460) ;  /* 0xfffffffc00ec8947 */ /* 0x004fea000383ffff */
[----:B------:R-:W-:Y:S05]  /*efc0*/  BRA `(.L_x_8517) ;  /* 0xffffffe000b47947 */ /* 0x000fea000383ffff */
.L_x_8466:
[----:B0-----:R-:W-:-:S04]  /*efd0*/  IMAD.U32 R3, RZ, RZ, UR38 ;  /* 0x00000026ff037e24 */ /* 0x001fc8000f8e00ff */
[----:B------:R0:W1:Y:S03]  /*efe0*/  SYNCS.PHASECHK.TRANS64.TRYWAIT P0, [R3+URZ+0x28860], R2 ;  /* 0x02886002030075a7 */ /* 0x000066000800017f */
[----:B-1----:R-:W-:Y:S05]  /*eff0*/  @!P0 NANOSLEEP.SYNCS 0x989680 ;  /* 0x009896800000895d */ /* 0x002fea0003900000 */
[----:B------:R-:W1:Y:S02]  /*f000*/  @!P0 SYNCS.PHASECHK.TRANS64 P0, [R3+URZ+0x28860], R2 ;  /* 0x02886002030085a7 */ /* 0x000e64000800007f */
[----:B-1----:R-:W-:Y:S05]  /*f010*/  @!P0 BRA `(.L_x_8466) ;  /* 0xfffffffc00ec8947 */ /* 0x002fea000383ffff */
[----:B------:R-:W-:Y:S05]  /*f020*/  BRA `(.L_x_8518) ;  /* 0xffffffe400507947 */ /* 0x000fea000383ffff */
.L_x_8474:
[----:B0-----:R0:W1:Y:S02]  /*f030*/  SYNCS.PHASECHK.TRANS64.TRYWAIT P0, [R3+URZ+0x28860], R0 ;  /* 0x02886000030075a7 */ /* 0x001064000800017f */
[----:B-1----:R-:W-:Y:S05]  /*f040*/  @!P0 NANOSLEEP.SYNCS 0x989680 ;  /* 0x009896800000895d */ /* 0x002fea0003900000 */
[----:B------:R-:W1:Y:S02]  /*f050*/  @!P0 SYNCS.PHASECHK.TRANS64 P0, [R3+URZ+0x28860], R0 ;  /* 0x02886000030085a7 */ /* 0x000e64000800007f */
[----:B-1----:R-:W-:Y:S05]  /*f060*/  @!P0 BRA `(.L_x_8474) ;  /* 0xfffffffc00f08947 */ /* 0x002fea000383ffff */
[----:B------:R-:W-:Y:S05]  /*f070*/  BRA `(.L_x_8519) ;  /* 0xffffffe800207947 */ /* 0x000fea000383ffff */
.L_x_8479:
[----:B0-----:R0:W1:Y:S02]  /*f080*/  SYNCS.PHASECHK.TRANS64.TRYWAIT P0, [R2+URZ+0x28820], R3 ;  /* 0x02882003020075a7 */ /* 0x001064000800017f */
[----:B-1----:R-:W-:Y:S05]  /*f090*/  @!P0 NANOSLEEP.SYNCS 0x989680 ;  /* 0x009896800000895d */ /* 0x002fea0003900000 */
[----:B------:R-:W1:Y:S02]  /*f0a0*/  @!P0 SYNCS.PHASECHK.TRANS64 P0, [R2+URZ+0x28820], R3 ;  /* 0x02882003020085a7 */ /* 0x000e64000800007f */
[----:B-1----:R-:W-:Y:S05]  /*f0b0*/  @!P0 BRA `(.L_x_8479) ;  /* 0xfffffffc00f08947 */ /* 0x002fea000383ffff */
[----:B------:R-:W-:Y:S05]  /*f0c0*/  BRA `(.L_x_8520) ;  /* 0xffffffe800f07947 */ /* 0x000fea000383ffff */
.L_x_8480:
        /* <DEDUP_REMOVED lines=11> */
.L_x_8522:
[----:B------:R-:W-:Y:S05]  /*f180*/  BSYNC B0 ;  /* 0x0000000000007941 */ /* 0x000fea0003800000 */
.L_x_8521:
[----:B------:R-:W-:Y:S05]  /*f190*/  BRA `(.L_x_8523) ;  /* 0xffffffe800d47947 */ /* 0x000fea000383ffff */
.L_x_8481:
[----:B------:R-:W-:Y:S01]  /*f1a0*/  BSSY B0, `(.L_x_8524) ;  /* 0x0000006000007945 */ /* 0x000fe20003800000 */
[----:B------:R-:W-:-:S07]  /*f1b0*/  IMAD.MOV.U32 R15, RZ, RZ, -0x1 ;  /* 0xffffffffff0f7424 */ /* 0x000fce00078e00ff */
[----:B0-----:R-:W-:Y:S05]  /*f1c0*/  WARPSYNC.COLLECTIVE R15, `(.L_x_8525) ;  /* 0x000000000f0c7348 */ /* 0x001fea0003c00000 */
[----:B------:R-:W-:Y:S02]  /*f1d0*/  ELECT P6, UR62, PT ;  /* 0x00000000003e782f */ /* 0x000fe400038c0000 */
[----:B------:R-:W-:Y:S01]  /*f1e0*/  MOV R14, UR62 ;  /* 0x0000003e000e7c02 */ /* 0x000fe20008000f00 */
[----:B0-----:R-:W-:Y:S10]  /*f1f0*/  ENDCOLLECTIVE ;  /* 0x000000000000791b */ /* 0x001ff40003800000 */
.L_x_8525:
[----:B------:R-:W-:Y:S05]  /*f200*/  BSYNC B0 ;  /* 0x0000000000007941 */ /* 0x000fea0003800000 */
.L_x_8524:
[----:B------:R-:W-:Y:S05]  /*f210*/  BRA `(.L_x_8526) ;  /* 0xffffffe800c87947 */ /* 0x000fea000383ffff */
.L_x_8483:
[----:B0-----:R0:W1:Y:S02]  /*f220*/  SYNCS.PHASECHK.TRANS64.TRYWAIT P0, [R6+URZ], R5 ;  /* 0x00000005060075a7 */ /* 0x001064000800017f */
[----:B-1----:R-:W-:Y:S05]  /*f230*/  @!P0 NANOSLEEP.SYNCS 0x989680 ;  /* 0x009896800000895d */ /* 0x002fea0003900000 */
[----:B------:R-:W1:Y:S02]  /*f240*/  @!P0 SYNCS.PHASECHK.TRANS64 P0, [R6+URZ], R5 ;  /* 0x00000005060085a7 */ /* 0x000e64000800007f */
[----:B-1----:R-:W-:Y:S05]  /*f250*/  @!P0 BRA `(.L_x_8483) ;  /* 0xfffffffc00f08947 */ /* 0x002fea000383ffff */
[----:B------:R-:W-:Y:S05]  /*f260*/  BRA `(.L_x_8527) ;  /* 0xffffffe800fc7947 */ /* 0x000fea000383ffff */
.L_x_8484:
[----:B-1----:R1:W2:Y:S02]  /*f270*/  SYNCS.PHASECHK.TRANS64.TRYWAIT P0, [R3+URZ], R4 ;  /* 0x00000004030075a7 */ /* 0x0022a4000800017f */
[----:B--2---:R-:W-:Y:S05]  /*f280*/  @!P0 NANOSLEEP.SYNCS 0x989680 ;  /* 0x009896800000895d */ /* 0x004fea0003900000 */
[----:B------:R-:W2:Y:S02]  /*f290*/  @!P0 SYNCS.PHASECHK.TRANS64 P0, [R3+URZ], R4 ;  /* 0x00000004030085a7 */ /* 0x000ea4000800007f */
[----:B--2---:R-:W-:Y:S05]  /*f2a0*/  @!P0 BRA `(.L_x_8484) ;  /* 0xfffffffc00f08947 */ /* 0x004fea000383ffff */
[----:B------:R-:W-:Y:S05]  /*f2b0*/  BRA `(.L_x_8528) ;  /* 0xffffffe800f07947 */ /* 0x000fea000383ffff */
.L_x_8486:
[----:B-1----:R1:W2:Y:S02]  /*f2c0*/  SYNCS.PHASECHK.TRANS64.TRYWAIT P0, [R0+URZ], R5 ;  /* 0x00000005000075a7 */ /* 0x0022a4000800017f */
[----:B--2---:R-:W-:Y:S05]  /*f2d0*/  @!P0 NANOSLEEP.SYNCS 0x989680 ;  /* 0x009896800000895d */ /* 0x004fea0003900000 */
[----:B------:R-:W2:Y:S02]  /*f2e0*/  @!P0 SYNCS.PHASECHK.TRANS64 P0, [R0+URZ], R5 ;  /* 0x00000005000085a7 */ /* 0x000ea4000800007f */
[----:B--2---:R-:W-:Y:S05]  /*f2f0*/  @!P0 BRA `(.L_x_8486) ;  /* 0xfffffffc00f08947 */ /* 0x004fea000383ffff */
[----:B------:R-:W-:Y:S05]  /*f300*/  BRA `(.L_x_8529) ;  /* 0xffffffe800f47947 */ /* 0x000fea000383ffff */
.L_x_8530:
        /* <DEDUP_REMOVED lines=15> */
.L_x_14863:


//--------------------- .text._ZN7cutlass13device_kernelIN5flash11enable_sm90INS1_16FlashAttnFwdSm90INS1_25CollectiveMainloopFwdSm90ILi2EN4cute5tupleIJNS5_1CILi1EEES8_S8_EEENS6_IJNS7_ILi128EEESA_SA_EEELi128ENS_6half_tEfNS_4arch4Sm90ELb1ELb0ELb0ELb1ELb0ELb0ELb0ELb1ELb1ELb1ELb1ELb0EEENS1_21CollectiveEpilogueFwdISB_S9_SC_SE_Li256ELb1ELb1ELb1ELb0EEENS1_36VarlenDynamicPersistentTileSchedulerILi128ELi128ELi256ELi128ELb1ELb1ELb1ELb1ELb1ELb1EEEEEEEEEvNT_6ParamsE --------------------------
	.section	.text._ZN7cutlass13device_kernelIN5flash11enable_sm90INS1_16FlashAttnFwdSm90INS1_25CollectiveMainloopFwdSm90ILi2EN4cute5tupleIJNS5_1CILi1EEES8_S8_EEENS6_IJNS7_ILi128EEESA_SA_EEELi128ENS_6half_tEfNS_4arch4Sm90ELb1ELb0ELb0ELb1ELb0ELb0ELb0ELb1ELb1ELb1ELb1ELb0EEENS1_21CollectiveEpilogueFwdISB_S9_SC_SE_Li256ELb1ELb1ELb1ELb0EEENS1_36VarlenDynamicPersistentTileSchedulerILi128ELi128ELi256ELi128ELb1ELb1ELb1ELb1ELb1ELb1EEEEEEEEEvNT_6ParamsE,"ax",@progbits
	.align	128
.text._ZN7cutlass13device_kernelIN5flash11enable_sm90INS1_16FlashAttnFwdSm90INS1_25CollectiveMainloopFwdSm90ILi2EN4cute5tupleIJNS5_1CILi1EEES8_S8_EEENS6_IJNS7_ILi128EEESA_SA_EEELi128ENS_6half_tEfNS_4arch4Sm90ELb1ELb0ELb0ELb1ELb0ELb0ELb0ELb1ELb1ELb1ELb1ELb0EEENS1_21CollectiveEpilogueFwdISB_S9_SC_SE_Li256ELb1ELb1ELb1ELb0EEENS1_36VarlenDynamicPersistentTileSchedulerILi128ELi128ELi256ELi128ELb1ELb1ELb1ELb1ELb1ELb1EEEEEEEEEvNT_6ParamsE:
        .type           _ZN7cutlass13device_kernelIN5flash11enable_sm90INS1_16FlashAttnFwdSm90INS1_25CollectiveMainloopFwdSm90ILi2EN4cute5tupleIJNS5_1CILi1EEES8_S8_EEENS6_IJNS7_ILi128EEESA_SA_EEELi128ENS_6half_tEfNS_4arch4Sm90ELb1ELb0ELb0ELb1ELb0ELb0ELb0ELb1ELb1ELb1ELb1ELb0EEENS1_21CollectiveEpilogueFwdISB_S9_SC_SE_Li256ELb1ELb1ELb1ELb0EEENS1_36VarlenDynamicPersistentTileSchedulerILi128ELi128ELi256ELi128ELb1ELb1ELb1ELb1ELb1ELb1EEEEEEEEEvNT_6ParamsE,@function
        .size           _ZN7cutlass13device_kernelIN5flash11enable_sm90INS1_16FlashAttnFwdSm90INS1_25CollectiveMainloopFwdSm90ILi2EN4cute5tupleIJNS5_1CILi1EEES8_S8_EEENS6_IJNS7_ILi128EEESA_SA_EEELi128ENS_6half_tEfNS_4arch4Sm90ELb1ELb0ELb0ELb1ELb0ELb0ELb0ELb1ELb1ELb1ELb1ELb0EEENS1_21CollectiveEpilogueFwdISB_S9_SC_SE_Li256ELb1ELb1ELb1ELb0EEENS1_36VarlenDynamicPersistentTileSchedulerILi128ELi128ELi256ELi128ELb1ELb1ELb1ELb1ELb1ELb1EEEEEEEEEvNT_6ParamsE,(.L_x_14864 - _ZN7cutlass13device_kernelIN5flash11enable_sm90INS1_16FlashAttnFwdSm90INS1_25CollectiveMainloopFwdSm90ILi2EN4cute5tupleIJNS5_1CILi1EEES8_S8_EEENS6_IJNS7_ILi128EEESA_SA_EEELi128ENS_6half_tEfNS_4arch4Sm90ELb1ELb0ELb0ELb1ELb0ELb0ELb0ELb1ELb1ELb1ELb1ELb0EEENS1_21CollectiveEpilogueFwdISB_S9_SC_SE_Li256ELb1ELb1ELb1ELb0EEENS1_36VarlenDynamicPersistentTileSchedulerILi128ELi128ELi256ELi128ELb1ELb1ELb1ELb1ELb1ELb1EEEEEEEEEvNT_6ParamsE)
        .other          _ZN7cutlass13device_kernelIN5flash11enable_sm90INS1_16FlashAttnFwdSm90INS1_25CollectiveMainloopFwdSm90ILi2EN4cute5tupleIJNS5_1CILi1EEES8_S8_EEENS6_IJNS7_ILi128EEESA_SA_EEELi128ENS_6half_tEfNS_4arch4Sm90ELb1ELb0ELb0ELb1ELb0ELb0ELb0ELb1ELb1ELb1ELb1ELb0EEENS1_21CollectiveEpilogueFwdISB_S9_SC_SE_Li256ELb1ELb1ELb1ELb0EEENS1_36VarlenDynamicPersistentTileSchedulerILi128ELi128ELi256ELi128ELb1ELb1ELb1ELb1ELb1ELb1EEEEEEEEEvNT_6ParamsE,@"STO_CUDA_ENTRY STV_DEFAULT"
_ZN7cutlass13device_kernelIN5flash11enable_sm90INS1_16FlashAttnFwdSm90INS1_25CollectiveMainloopFwdSm90ILi2EN4cute5tupleIJNS5_1CILi1EEES8_S8_EEENS6_IJNS7_ILi128EEESA_SA_EEELi128ENS_6half_tEfNS_4arch4Sm90ELb1ELb0ELb0ELb1ELb0ELb0ELb0ELb1ELb1ELb1ELb1ELb0EEENS1_21CollectiveEpilogueFwdISB_S9_SC_SE_Li256ELb1ELb1ELb1ELb0EEENS1_36VarlenDynamicPersistentTileSchedulerILi128ELi128ELi256ELi128ELb1ELb1ELb1ELb1ELb1ELb1EEEEEEEEEvNT_6ParamsE:
        /* <DEDUP_REMOVED lines=18> */
.L_x_8532:
[----:B------:R-:W-:Y:S05]  /*0120*/  BSYNC B0 ;  /* 0x0000000000007941 */ /* 0x000fea0003800000 */
.L_x_8531:
        /* <DEDUP_REMOVED lines=41> */
.L_x_8533:
        /* <DEDUP_REMOVED lines=22> */
.L_x_8534:
        /* <DEDUP_REMOVED lines=18> */
.L_x_8535:
        /* <DEDUP_REMOVED lines=22> */
.L_x_8536:
        /* <DEDUP_REMOVED lines=22> */
.L_x_8537:
[----:B------:R-:W-:Y:S01]  /*0900*/  PLOP3.LUT P0, PT, PT, PT, UP0, 0x80, 0x0 ;  /* 0x000000000000781c */ /* 0x000fe20003f0f008 */
[----:B------:R-:W-:Y:S01]  /*0910*/  UMOV UR36, 0x1 ;  /* 0x0000000100247882 */ /* 0x000fe20000000000 */
[----:B------:R-:W-:Y:S01]  /*0920*/  NOP ;  /* 0x0000000000007918 */ /* 0x000fe20000000000 */
[----:B------:R-:W-:Y:S01]  /*0930*/  USEL UR36, UR36, 0x2, !UP0 ;  /* 0x0000000224247887 */ /* 0x000fe2000c000000 */
[----:B------:R-:W-:Y:S01]  /*0940*/  ULDC.64 UR50, c[0x0][0x208] ;  /* 0x0000820000327ab9 */ /* 0x000fe20000000a00 */
[----:B012-4-:R-:W-:Y:S08]  /*0950*/  BAR.SYNC.DEFER_BLOCKING 0x0 ;  /* 0x0000000000007b1d */ /* 0x017ff00000010000 */
[----:B------:R-:W-:Y:S05]  /*0960*/  @!P0 BRA `(.L_x_8538) ;  /* 0x000000b800a08947 */ /* 0x000fea0003800000 */
.L_x_8539:
[----:B------:R-:W-:-:S08]  /*0970*/  NOP ;  /* 0x0000000000007918 */ /* 0x000fd00000000000 */
[----:B------:R-:W0:Y:S02]  /*0980*/  USETMAXREG.TRY_ALLOC.CTAPOOL UP0, 0xf0 ;  /* 0x000000f0000079c8 */ /* 0x000e240008000600 */
[----:B0-----:R-:W-:-:S13]  /*0990*/  PLOP3.LUT P0, PT, PT, PT, UP0, 0x80, 0x0 ;  /* 0x000000000000781c */ /* 0x001fda0003f0f008 */
[----:B------:R-:W-:Y:S05]  /*09a0*/  @!P0 BRA `(.L_x_8539) ;  /* 0xfffffffc00f08947 */ /* 0x000fea000383ffff */
[----:B------:R-:W0:Y:S01]  /*09b0*/  S2R R2, SR_TID.X ;  /* 0x0000000000027919 */ /* 0x000e220000002100 */
        /* <DEDUP_REMOVED lines=20> */
[----:B------:R-:W-:Y:S02]  /*0b00*/  UMOV UR46, URZ ;  /* 0x0000003f002e7c82 */ /* 0x000fe40008000000 */
[CC--:B------:R-:W-:Y:S02]  /*0b10*/  LEA.HI R4, R0.reuse, R219.reuse, RZ, 0x5 ;  /* 0x000000db00047211 */ /* 0x0c0fe400078f28ff */
[----:B------:R-:W-:-:S02]  /*0b20*/  LEA.HI R2, R0, R219, RZ, 0x4 ;  /* 0x000000db00027211 */ /* 0x000fc400078f20ff */
[----:B------:R-:W-:Y:S01]  /*0b30*/  LEA.HI R3, R0, R219, RZ, 0x7 ;  /* 0x000000db00037211 */ /* 0x000fe200078f38ff */
[----:B------:R-:W-:Y:S01]  /*0b40*/  IMAD.SHL.U32 R6, R4, 0x20, RZ ;  /* 0x0000002004067824 */ /* 0x000fe200078e00ff */
[----:B------:R-:W-:Y:S02]  /*0b50*/  LOP3.LUT R4, R2, 0x3fffff0, RZ, 0xc0, !PT ;  /* 0x03fffff002047812 */ /* 0x000fe400078ec0ff */
[----:B------:R-:W-:Y:S02]  /*0b60*/  SHF.R.S32.HI R5, RZ, 0x4, R2 ;  /* 0x00000004ff057819 */ /* 0x000fe40000011402 */
[----:B------:R-:W-:Y:S01]  /*0b70*/  LOP3.LUT R7, R6, 0xfffffc00, RZ, 0xc0, !PT ;  /* 0xfffffc0006077812 */ /* 0x000fe200078ec0ff */
[----:B------:R-:W-:Y:S01]  /*0b80*/  IMAD.IADD R4, R219, 0x1, -R4 ;  /* 0x00000001db047824 */ /* 0x000fe200078e0a04 */
[----:B------:R-:W-:Y:S02]  /*0b90*/  LOP3.LUT R198, R3, 0xffffff80, RZ, 0xc0, !PT ;  /* 0xffffff8003c67812 */ /* 0x000fe400078ec0ff */
[----:B------:R-:W-:Y:S01]  /*0ba0*/  LEA.HI R2, R2, R5, RZ, 0x1 ;  /* 0x0000000502027211 */ /* 0x000fe200078f08ff */
[----:B------:R-:W-:Y:S01]  /*0bb0*/  IMAD R7, R4, 0x40, R7 ;  /* 0x0000004004077824 */ /* 0x000fe200078e0207 */
[----:B------:R-:W-:Y:S01]  /*0bc0*/  LEA.HI R4, R0, R219, RZ, 0x2 ;  /* 0x000000db00047211 */ /* 0x000fe200078f10ff */
[----:B------:R-:W-:Y:S01]  /*0bd0*/  IMAD.IADD R198, R219, 0x1, -R198 ;  /* 0x00000001dbc67824 */ /* 0x000fe200078e0ac6 */
[----:B------:R-:W-:-:S02]  /*0be0*/  LOP3.LUT R2, R2, 0x1ffffffe, RZ, 0xc0, !PT ;  /* 0x1ffffffe02027812 */ /* 0x000fc400078ec0ff */
[----:B------:R-:W-:Y:S02]  /*0bf0*/  LOP3.LUT R4, R4, 0xfffffffc, RZ, 0xc0, !PT ;  /* 0xfffffffc04047812 */ /* 0x000fe400078ec0ff */
[----:B------:R-:W-:Y:S01]  /*0c00*/  SHF.R.S32.HI R9, RZ, 0x1f, R198 ;  /* 0x0000001fff097819 */ /* 0x000fe200000114c6 */
[----:B------:R-:W-:Y:S01]  /*0c10*/  IMAD.IADD R2, R5, 0x1, -R2 ;  /* 0x0000000105027824 */ /* 0x000fe200078e0a02 */
[----:B------:R-:W-:Y:S01]  /*0c20*/  LEA.HI R0, R0, R219, RZ, 0x3 ;  /* 0x000000db00007211 */ /* 0x000fe200078f18ff */
[----:B------:R-:W-:Y:S01]  /*0c30*/  IMAD.IADD R4, R219, 0x1, -R4 ;  /* 0x00000001db047824 */ /* 0x000fe200078e0a04 */
[----:B------:R-:W-:Y:S01]  /*0c40*/  LEA.HI R8, R9, R198, RZ, 0x2 ;  /* 0x000000c609087211 */ /* 0x000fe200078f10ff */
[----:B------:R-:W-:Y:S01]  /*0c50*/  IMAD R216, R2, 0x8, R7 ;  /* 0x0000000802d87824 */ /* 0x000fe200078e0207 */
[----:B------:R-:W-:Y:S02]  /*0c60*/  SHF.R.S32.HI R214, RZ, 0x7, R3 ;  /* 0x00000007ffd67819 */ /* 0x000fe40000011403 */
[----:B------:R-:W-:-:S02]  /*0c70*/  LEA.HI R2, R4, R4, RZ, 0x1 ;  /* 0x0000000404027211 */ /* 0x000fc400078f08ff */
[--C-:B------:R-:W-:Y:S02]  /*0c80*/  SHF.R.S32.HI R6, RZ, 0x2, R8.reuse ;  /* 0x00000002ff067819 */ /* 0x100fe40000011408 */
[----:B------:R-:W-:Y:S02]  /*0c90*/  SHF.R.S32.HI R11, RZ, 0x1f, R8 ;  /* 0x0000001fff0b7819 */ /* 0x000fe40000011408 */
[----:B------:R-:W-:Y:S02]  /*0ca0*/  LOP3.LUT R5, R2, 0x1ffffffe, RZ, 0xc0, !PT ;  /* 0x1ffffffe02057812 */ /* 0x000fe400078ec0ff */
[----:B------:R-:W-:Y:S02]  /*0cb0*/  LEA.HI R11, R11, R6, RZ, 0x3 ;  /* 0x000000060b0b7211 */ /* 0x000fe400078f18ff */
[----:B------:R-:W-:Y:S01]  /*0cc0*/  LOP3.LUT R2, R0, 0xfffffff8, RZ, 0xc0, !PT ;  /* 0xfffffff800027812 */ /* 0x000fe200078ec0ff */
[----:B------:R-:W-:Y:S01]  /*0cd0*/  IMAD.IADD R4, R4, 0x1, -R5 ;  /* 0x0000000104047824 */ /* 0x000fe200078e0a05 */
[----:B------:R-:W-:-:S02]  /*0ce0*/  LOP3.LUT R5, R8, 0x7ffffffc, RZ, 0xc0, !PT ;  /* 0x7ffffffc08057812 */ /* 0x000fc400078ec0ff */
        /* <DEDUP_REMOVED lines=13> */
[----:B------:R-:W-:-:S02]  /*0dc0*/  IMAD.IADD R3, R214, 0x1, -R3 ;  /* 0x00000001d6037824 */ /* 0x000fc400078e0a03 */
[----:B------:R-:W-:Y:S02]  /*0dd0*/  VIADD R18, R2, 0x40 ;  /* 0x0000004002127836 */ /* 0x000fe40000000000 */
        /* <DEDUP_REMOVED lines=33> */
.L_x_8597:
[----:B012-4-:R-:W0:Y:S01]  /*0ff0*/  LDC.64 R4, c[0x0][0xc88] ;  /* 0x00032200ff047b82 */ /* 0x017e220000000a00 */
[----:B------:R-:W-:Y:S01]  /*1000*/  ULDC.64 UR8, c[0x0][0xa28] ;  /* 0x00028a0000087ab9 */ /* 0x000fe20000000a00 */
[----:B------:R-:W-:Y:S01]  /*1010*/  ULDC.64 UR10, c[0x0][0xa18] ;  /* 0x00028600000a7ab9 */ /* 0x000fe20000000a00 */
[----:B------:R-:W-:Y:S01]  /*1020*/  ULOP3.LUT UR4, UR6, 0xff000000, URZ, 0xc0, !UPT ;  /* 0xff00000006047892 */ /* 0x000fe2000f8ec03f */
[----:B------:R-:W-:Y:S01]  /*1030*/  ULDC UR7, c[0x0][0x424] ;  /* 0x0001090000077ab9 */ /* 0x000fe20000000800 */
        /* <DEDUP_REMOVED lines=10> */
[----:B------:R-:W-:-:S04]  /*10e0*/  @UP0 ULEA UR8, UP2, UR42, UR8, 0x2 ;  /* 0x000000082a080291 */ /* 0x000fc8000f84103f */
[----:B------:R-:W-:Y:S02]  /*10f0*/  @UP0 ULEA.HI.X UR9, UR42, UR9, UR37, 0x2, UP2 ;  /* 0x000000092a090291 */ /* 0x000fe400090f1425 */
[----:B------:R-:W-:Y:S01]  /*1100*/  @UP1 ULEA UR10, UP0, UR42, UR10, 0x2 ;  /* 0x0000000a2a0a1291 */ /* 0x000fe2000f80103f */
[----:B------:R-:W-:-:S03]  /*1110*/  IMAD.U32 R4, RZ, RZ, UR8 ;  /* 0x00000008ff047e24 */ /* 0x000fc6000f8e00ff */
[----:B------:R-:W-:Y:S01]  /*1120*/  @UP1 ULEA.HI.X UR11, UR42, UR11, UR37, 0x2, UP0 ;  /* 0x0000000b2a0b1291 */ /* 0x000fe200080f1425 */
[----:B------:R-:W-:Y:S01]  /*1130*/  IMAD.U32 R5, RZ, RZ, UR9 ;  /* 0x00000009ff057e24 */ /* 0x000fe2000f8e00ff */
[----:B------:R-:W-:Y:S01]  /*1140*/  ULDC.64 UR8, c[0x0][0x418] ;  /* 0x0001060000087ab9 */ /* 0x000fe20000000a00 */
[----:B------:R-:W-:-:S03]  /*1150*/  IMAD.U32 R6, RZ, RZ, UR10 ;  /* 0x0000000aff067e24 */ /* 0x000fc6000f8e00ff */
[----:B---3--:R-:W-:Y:S01]  /*1160*/  IMAD.U32 R7, RZ, RZ, UR11 ;  /* 0x0000000bff077e24 */ /* 0x008fe2000f8e00ff */
[----:B------:R-:W2:Y:S01]  /*1170*/  @P0 LDG.E R4, desc[UR50][R4.64] ;  /* 0x0000003204040981 */ /* 0x000ea2000c1e1900 */
[----:B------:R-:W-:Y:S01]  /*1180*/  UISETP.NE.U32.AND UP0, UPT, UR8, URZ, UPT ;  /* 0x0000003f0800728c */ /* 0x000fe2000bf05070 */
[----:B------:R-:W-:Y:S02]  /*1190*/  ULDC.64 UR10, c[0x0][0xa20] ;  /* 0x00028800000a7ab9 */ /* 0x000fe40000000a00 */
[----:B------:R-:W3:Y:S01]  /*11a0*/  @P2 LDG.E R6, desc[UR50][R6.64] ;  /* 0x0000003206062981 */ /* 0x000ee2000c1e1900 */
[----:B------:R-:W-:Y:S01]  /*11b0*/  UISETP.NE.AND.EX UP0, UPT, UR9, URZ, UPT, UP0 ;  /* 0x0000003f0900728c */ /* 0x000fe2000bf05300 */
[----:B------:R-:W-:Y:S01]  /*11c0*/  ISETP.NE.U32.AND P1, PT, RZ, UR10, PT ;  /* 0x0000000aff007c0c */ /* 0x000fe2000bf25070 */
[----:B------:R-:W-:Y:S02]  /*11d0*/  ULOP3.LUT UR45, UR6, 0xff0000, URZ, 0xc0, !UPT ;  /* 0x00ff0000062d7892 */ /* 0x000fe4000f8ec03f */
[----:B------:R-:W-:Y:S01]  /*11e0*/  USHF.R.U32.HI UR4, URZ, 0x8, UR4 ;  /* 0x000000083f047899 */ /* 0x000fe20008011604 */
[----:B------:R-:W-:Y:S01]  /*11f0*/  ISETP.NE.AND.EX P1, PT, RZ, UR11, PT, P1 ;  /* 0x0000000bff007c0c */ /* 0x000fe2000bf25310 */
        /* <DEDUP_REMOVED lines=9> */
[----:B-----5:R-:W-:-:S14]  /*1290*/  @P2 BRA `(.L_x_8540) ;  /* 0x0000000000342947 */ /* 0x020fdc0003800000 */
        /* <DEDUP_REMOVED lines=13> */
.L_x_8540:
[----:B------:R-:W-:Y:S05]  /*1370*/  @!P1 BRA `(.L_x_8541) ;  /* 0x00000000001c9947 */ /* 0x000fea0003800000 */
[----:B------:R-:W-:-:S04]  /*1380*/  ULEA UR4, UP0, UR42, UR10, 0x2 ;  /* 0x0000000a2a047291 */ /* 0x000fc8000f80103f */
[----:B------:R-:W-:Y:S02]  /*1390*/  ULEA.HI.X UR6, UR42, UR11, UR37, 0x2, UP0 ;  /* 0x0000000b2a067291 */ /* 0x000fe400080f1425 */
[----:B------:R-:W-:-:S04]  /*13a0*/  IMAD.U32 R4, RZ, RZ, UR4 ;  /* 0x00000004ff047e24 */ /* 0x000fc8000f8e00ff */
[----:B------:R-:W-:-:S05]  /*13b0*/  IMAD.U32 R5, RZ, RZ, UR6 ;  /* 0x00000006ff057e24 */ /* 0x000fca000f8e00ff */
[----:B------:R-:W2:Y:S02]  /*13c0*/  LDG.E R4, desc[UR50][R4.64] ;  /* 0x0000003204047981 */ /* 0x000ea4000c1e1900 */
[----:B--2---:R-:W-:Y:S01]  /*13d0*/  R2UR UR4, R4 ;  /* 0x00000000040472ca */ /* 0x004fe200000e0000 */
[----:B------:R-:W-:-:S14]  /*13e0*/  BRA `(.L_x_8542) ;  /* 0x0000000000347947 */ /* 0x000fdc0003800000 */
.L_x_8541:
        /* <DEDUP_REMOVED lines=13> */
.L_x_8542:
[----:B------:R-:W-:Y:S01]  /*14c0*/  ULDC UR6, c[0x0][0x448] ;  /* 0x0001120000067ab9 */ /* 0x000fe20000000800 */
[----:B------:R-:W-:Y:S02]  /*14d0*/  USHF.L.U32 UR38, UR5, 0x7, URZ ;  /* 0x0000000705267899 */ /* 0x000fe4000800063f */
[----:B------:R-:W-:Y:S02]  /*14e0*/  UISETP.NE.AND UP0, UPT, UR6, 0x1, UPT ;  /* 0x000000010600788c */ /* 0x000fe4000bf05270 */
[----:B------:R-:W-:Y:S02]  /*14f0*/  UIADD3 UR6, UR38, 0x7f, URZ ;  /* 0x0000007f26067890 */ /* 0x000fe4000fffe03f */
[----:B------:R-:W-:Y:S02]  /*1500*/  UIADD3 UR53, -UR53, UR4, URZ ;  /* 0x0000000435357290 */ /* 0x000fe4000fffe13f */
[----:B------:R-:W-:Y:S02]  /*1510*/  ULOP3.LUT UR39, UR45, 0xff, URZ, 0xc0, !UPT ;  /* 0x000000ff2d277892 */ /* 0x000fe4000f8ec03f */
[----:B------:R-:W-:-:S02]  /*1520*/  UIADD3 UR7, UR53, 0x80, -UR54 ;  /* 0x0000008035077890 */ /* 0x000fc4000fffe836 */
[----:B------:R-:W-:Y:S01]  /*1530*/  USHF.R.U32.HI UR45, URZ, 0x10, UR45 ;  /* 0x000000103f2d7899 */ /* 0x000fe2000801162d */
[----:B------:R-:W-:Y:S01]  /*1540*/  @UP0 ULDC UR4, c[0x0][0x44c] ;  /* 0x0001130000040ab9 */ /* 0x000fe20000000800 */
[----:B------:R-:W-:Y:S01]  /*1550*/  @UP0 ULDC UR8, c[0x0][0x450] ;  /* 0x0001140000080ab9 */ /* 0x000fe20000000800 */
[----:B------:R-:W-:Y:S02]  /*1560*/  UIMAD.WIDE.U32 UR4, UR6, UR4, URZ ;  /* 0x00000004060472a5 */ /* 0x000fe4000f8e003f */
[----:B------:R-:W-:Y:S02]  /*1570*/  UIADD3 UR4, UR53, 0x7f, URZ ;  /* 0x0000007f35047890 */ /* 0x000fe4000fffe03f */
[----:B------:R-:W-:Y:S02]  /*1580*/  @UP0 USHF.R.U32.HI UR6, URZ, UR8, UR5 ;  /* 0x000000083f060299 */ /* 0x000fe40008011605 */
[----:B------:R-:W-:Y:S02]  /*1590*/  USHF.R.S32.HI UR5, URZ, 0x1f, UR4 ;  /* 0x0000001f3f057899 */ /* 0x000fe40008011404 */
[----:B------:R-:W-:-:S02]  /*15a0*/  UIADD3 UR6, UR7, UR6, URZ ;  /* 0x0000000607067290 */ /* 0x000fc4000fffe03f */
[----:B------:R-:W-:Y:S02]  /*15b0*/  ULEA.HI UR5, UR5, UR4, URZ, 0x7 ;  /* 0x0000000405057291 */ /* 0x000fe4000f8f383f */
[----:B------:R-:W-:Y:S02]  /*15c0*/  USHF.R.S32.HI UR7, URZ, 0x1f, UR6 ;  /* 0x0000001f3f077899 */ /* 0x000fe40008011406 */
[----:B------:R-:W-:Y:S02]  /*15d0*/  USHF.R.S32.HI UR5, URZ, 0x7, UR5 ;  /* 0x000000073f057899 */ /* 0x000fe40008011405 */
[----:B------:R-:W-:Y:S01]  /*15e0*/  ULEA.HI UR7, UR7, UR6, URZ, 0x7 ;  /* 0x0000000607077291 */ /* 0x000fe2000f8f383f */
[----:B------:R-:W-:-:S03]  /*15f0*/  UMOV UR4, URZ ;  /* 0x0000003f00047c82 */ /* 0x000fc60008000000 */
[----:B------:R-:W-:-:S04]  /*1600*/  USHF.R.S32.HI UR7, URZ, 0x7, UR7 ;  /* 0x000000073f077899 */ /* 0x000fc80008011407 */
[----:B------:R-:W-:-:S04]  /*1610*/  UISETP.LT.AND UP0, UPT, UR5, UR7, UPT ;  /* 0x000000070500728c */ /* 0x000fc8000bf01270 */
[----:B------:R-:W-:-:S04]  /*1620*/  USEL UR9, UR5, UR7, UP0 ;  /* 0x0000000705097287 */ /* 0x000fc80008000000 */
[----:B------:R-:W-:-:S06]  /*1630*/  UISETP.GE.AND UP0, UPT, UR9, 0x1, UPT ;  /* 0x000000010900788c */ /* 0x000fcc000bf06270 */
[----:B------:R-:W-:-:S13]  /*1640*/  PLOP3.LUT P0, PT, PT, PT, UP0, 0x80, 0x0 ;  /* 0x000000000000781c */ /* 0x000fda0003f0f008 */
[----:B------:R-:W-:Y:S05]  /*1650*/  @!P0 BRA `(.L_x_8543) ;  /* 0x0000000000908947 */ /* 0x000fea0003800000 */
[----:B------:R-:W-:Y:S01]  /*1660*/  UISETP.NE.AND UP0, UPT, UR45, URZ, UPT ;  /* 0x0000003f2d00728c */ /* 0x000fe2000bf05270 */
[----:B------:R-:W-:-:S03]  /*1670*/  ULDC UR4, c[0x0][0x9f0] ;  /* 0x00027c0000047ab9 */ /* 0x000fc60000000800 */
        /* <DEDUP_REMOVED lines=34> */
.L_x_8543:
[----:B------:R-:W-:Y:S01]  /*18a0*/  UIMAD UR40, UR39, UR4, URZ ;  /* 0x00000004272872a4 */ /* 0x000fe2000f8e023f */
[----:B------:R-:W-:Y:S01]  /*18b0*/  IMAD.U32 R0, RZ, RZ, UR9 ;  /* 0x00000009ff007e24 */ /* 0x000fe2000f8e00ff */
[----:B------:R-:W-:Y:S01]  /*18c0*/  PLOP3.LUT P0, PT, PT, PT, PT, 0x80, 0x0 ;  /* 0x000000000000781c */ /* 0x000fe20003f0f070 */
[----:B------:R-:W-:Y:S01]  /*18d0*/  IMAD.U32 R3, RZ, RZ, UR4 ;  /* 0x00000004ff037e24 */ /* 0x000fe2000f8e00ff */
[----:B------:R-:W-:Y:S02]  /*18e0*/  CS2R R150, SRZ ;  /* 0x0000000000967805 */ /* 0x000fe4000001ff00 */
[----:B------:R-:W-:Y:S02]  /*18f0*/  CS2R R148, SRZ ;  /* 0x0000000000947805 */ /* 0x000fe4000001ff00 */
[----:B------:R-:W-:Y:S02]  /*1900*/  CS2R R146, SRZ ;  /* 0x0000000000927805 */ /* 0x000fe4000001ff00 */
[----:B------:R-:W-:-:S02]  /*1910*/  CS2R R144, SRZ ;  /* 0x0000000000907805 */ /* 0x000fc4000001ff00 */
[----:B------:R-:W-:Y:S01]  /*1920*/  VIADDMNMX R3, R3, UR40, R0, PT ;  /* 0x0000002803037c46 */ /* 0x000fe2000b800100 */
[----:B------:R-:W-:Y:S01]  /*1930*/  IMAD.MOV.U32 R0, RZ, RZ, RZ ;  /* 0x000000ffff007224 */ /* 0x000fe200078e00ff */
[----:B------:R-:W-:Y:S02]  /*1940*/  CS2R R142, SRZ ;  /* 0x00000000008e7805 */ /* 0x000fe4000001ff00 */
[----:B------:R-:W-:Y:S02]  /*1950*/  CS2R R140, SRZ ;  /* 0x00000000008c7805 */ /* 0x000fe4000001ff00 */
[----:B------:R-:W-:Y:S01]  /*1960*/  R2UR UR58, R3 ;  /* 0x00000000033a72ca */ /* 0x000fe200000e0000 */
[----:B------:R-:W-:Y:S01]  /*1970*/  IMAD.MOV.U32 R3, RZ, RZ, RZ ;  /* 0x000000ffff037224 */ /* 0x000fe200078e00ff */
        /* <DEDUP_REMOVED lines=60> */
.L_x_8545:
        /* <DEDUP_REMOVED lines=9> */
.L_x_8721:
[----:B------:R-:W-:Y:S05]  /*1dd0*/  @!P0 BRA `(.L_x_8547) ;  /* 0x0000000000048947 */ /* 0x000fea0003800000 */
[----:B------:R-:W-:Y:S01]  /*1de0*/  BPT.TRAP 0x1 ;  /* 0x000000040000795c */ /* 0x000fe20000300000 */
.L_x_8547:
[----:B0-----:R-:W-:Y:S02]  /*1df0*/  IMAD.U32 R0, RZ, RZ, UR46 ;  /* 0x0000002eff007e24 */ /* 0x001fe4000f8e00ff */
[----:B------:R-:W-:-:S03]  /*1e00*/  IMAD.U32 R3, RZ, RZ, UR47 ;  /* 0x0000002fff037e24 */ /* 0x000fc6000f8e00ff */
[----:B------:R-:W-:Y:S02]  /*1e10*/  LEA R0, R0, UR41, 0x3 ;  /* 0x0000002900007c11 */ /* 0x000fe4000f8e18ff */
[----:B------:R-:W-:-:S04]  /*1e20*/  SHF.L.U32 R3, R3, 0x1f, RZ ;  /* 0x0000001f03037819 */ /* 0x000fc800000006ff */
[----:B------:R0:W1:Y:S01]  /*1e30*/  SYNCS.PHASECHK.TRANS64.TRYWAIT P2, [R0+URZ+0x28830], R3 ;  /* 0x02883003000075a7 */ /* 0x000062000804017f */
[----:B------:R-:W-:Y:S05]  /*1e40*/  @!P0 BRA `(.L_x_8548) ;  /* 0x0000000000048947 */ /* 0x000fea0003800000 */
[----:B------:R-:W-:Y:S01]  /*1e50*/  BPT.TRAP 0x1 ;  /* 0x000000040000795c */ /* 0x000fe20000300000 */
.L_x_8548:
[----:B------:R-:W2:Y:S02]  /*1e60*/  S2R R4, SR_TID.X ;  /* 0x0000000000047919 */ /* 0x000ea40000002100 */
[----:B--2---:R-:W-:Y:S01]  /*1e70*/  LOP3.LUT P1, RZ, R4, 0x7f, RZ, 0xc0, !PT ;  /* 0x0000007f04ff7812 */ /* 0x004fe2000782c0ff */
[----:B-1----:R-:W-:-:S12]  /*1e80*/  @P2 BRA `(.L_x_8549) ;  /* 0x0000000000082947 */ /* 0x002fd80003800000 */
[----:B------:R-:W1:Y:S02]  /*1e90*/  SYNCS.PHASECHK.TRANS64.TRYWAIT P2, [R0+URZ+0x28830], R3 ;  /* 0x02883003000075a7 */ /* 0x000e64000804017f */
[----:B-1----:R-:W-:Y:S05]  /*1ea0*/  @!P2 BRA `(.L_x_8550) ;  /* 0x0000011000aca947 */ /* 0x002fea0003800000 */
.L_x_8549:
[----:B------:R-:W-:Y:S05]  /*1eb0*/  WARPSYNC.ALL ;  /* 0x0000000000007948 */ /* 0x000fea0003800000 */
[----:B------:R-:W-:Y:S01]  /*1ec0*/  UIADD3 UR4, UR41, 0x18400, URZ ;  /* 0x0001840029047890 */ /* 0x000fe2000fffe03f */
[----:B------:R-:W-:Y:S01]  /*1ed0*/  WARPGROUP.ARRIVE ;  /* 0x00000000000079c5 */ /* 0x000fe20000000000 */
[----:B------:R-:W-:Y:S01]  /*1ee0*/  ULOP3.LUT UR32, UR55, 0x10000, URZ, 0xfc, !UPT ;  /* 0x0001000037207892 */ /* 0x000fe2000f8efc3f */
[----:B01----:R-:W-:Y:S01]  /*1ef0*/  VIADD R3, R17, UR38 ;  /* 0x0000002611037c36 */ /* 0x003fe20008000000 */
[----:B------:R-:W-:Y:S01]  /*1f00*/  USHF.R.U32.HI UR4, URZ, 0x4, UR4 ;  /* 0x000000043f047899 */ /* 0x000fe20008011604 */
[----:B------:R-:W-:Y:S01]  /*1f10*/  IMAD.U32 R9, RZ, RZ, UR54 ;  /* 0x00000036ff097e24 */ /* 0x000fe2000f8e00ff */
[----:B------:R-:W-:Y:S01]  /*1f20*/  UMOV UR33, 0x40000040 ;  /* 0x4000004000217882 */ /* 0x000fe20000000000 */
[----:B------:R-:W-:Y:S01]  /*1f30*/  UMOV UR35, 0x40000040 ;  /* 0x4000004000237882 */ /* 0x000fe20000000000 */
[----:B------:R-:W-:Y:S01]  /*1f40*/  ULOP3.LUT UR4, UR4, 0x3fff, URZ, 0xc0, !UPT ;  /* 0x00003fff04047892 */ /* 0x000fe2000f8ec03f */
[----:B------:R-:W-:Y:S01]  /*1f50*/  @!P1 VIADD R0, R0, 0x28840 ;  /* 0x0002884000009836 */ /* 0x000fe20000000000 */
[----:B------:R-:W-:Y:S01]  /*1f60*/  UMOV UR5, 0x40000040 ;  /* 0x4000004000057882 */ /* 0x000fe20000000000 */
[----:B------:R-:W-:Y:S01]  /*1f70*/  UMOV UR7, 0x40000040 ;  /* 0x4000004000077882 */ /* 0x000fe20000000000 */
[----:B------:R-:W-:Y:S01]  /*1f80*/  ULOP3.LUT UR52, UR4, 0x10000, URZ, 0xfc, !UPT ;  /* 0x0001000004347892 */ /* 0x000fe2000f8efc3f */
[----:B------:R-:W-:Y:S01]  /*1f90*/  CS2R R150, SRZ ;  /* 0x0000000000967805 */ /* 0x000fe2000001ff00 */
[----:B------:R-:W-:Y:S01]  /*1fa0*/  UIADD3 UR4, UR32, 0x2, URZ ;  /* 0x0000000220047890 */ /* 0x000fe2000fffe03f */
[----:B------:R-:W-:Y:S01]  /*1fb0*/  @!P1 PRMT R0, RZ, 0x654, R0 ;  /* 0x00000654ff009816 */ /* 0x000fe20000000000 */
[----:B------:R-:W-:Y:S01]  /*1fc0*/  ULEA UR34, UR46, UR52, 0xb ;  /* 0x000000342e227291 */ /* 0x000fe2000f8e583f */
[----:B------:R-:W-:Y:S01]  /*1fd0*/  CS2R R148, SRZ ;  /* 0x0000000000947805 */ /* 0x000fe2000001ff00 */
[----:B------:R-:W-:Y:S01]  /*1fe0*/  UIADD3 UR8, UR32, 0x4, URZ ;  /* 0x0000000420087890 */ /* 0x000fe2000fffe03f */
[----:B------:R-:W-:Y:S01]  /*1ff0*/  CS2R R146, SRZ ;  /* 0x0000000000927805 */ /* 0x000fe2000001ff00 */
[----:B------:R-:W-:Y:S01]  /*2000*/  UIADD3 UR6, UR34, 0x2, URZ ;  /* 0x0000000222067890 */ /* 0x000fe2000fffe03f */
[----:B------:R-:W-:Y:S01]  /*2010*/  CS2R R144, SRZ ;  /* 0x0000000000907805 */ /* 0x000fe2000001ff00 */
[----:B------:R-:W-:Y:S01]  /*2020*/  UIADD3 UR10, UR34, 0x4, URZ ;  /* 0x00000004220a7890 */ /* 0x000fe2000fffe03f */
[----:B------:R-:W-:Y:S01]  /*2030*/  CS2R R142, SRZ ;  /* 0x00000000008e7805 */ /* 0x000fe2000001ff00 */
[----:B------:R-:W-:Y:S01]  /*2040*/  UMOV UR9, 0x40000040 ;  /* 0x4000004000097882 */ /* 0x000fe20000000000 */
[----:B------:R-:W-:Y:S01]  /*2050*/  HGMMA.64x128x16.F32 R24, gdesc[UR32], RZ, !UPT, gsb0 ;  /* 0x01e00000201879f0 */ /* 0x000fe2000c0008ff */
        /* <DEDUP_REMOVED lines=44> */
[----:B------:R-:W-:-:S02]  /*2320*/  WARPGROUP.DEPBAR.LE gsb0, 0x0 ;  /* 0x00008000000079c5 */ /* 0x000fc40000010000 */
[----:B------:R-:W-:-:S06]  /*2330*/  WARPGROUP.ARRIVE ;  /* 0x00000000000079c5 */ /* 0x000fcc0000000000 */
[----:B------:R-:W-:Y:S01]  /*2340*/  HGMMA.64x128x16.F32 R24, gdesc[UR4], R24, gsb0 ;  /* 0x01e00000041879f0 */ /* 0x000fe20008000818 */
[----:B------:R-:W-:Y:S02]  /*2350*/  ULDC UR6, c[0x0][0x448] ;  /* 0x0001120000067ab9 */ /* 0x000fe40000000800 */
[----:B------:R-:W-:-:S06]  /*2360*/  UISETP.NE.AND UP0, UPT, UR6, 0x1, UPT ;  /* 0x000000010600788c */ /* 0x000fcc000bf05270 */
[----:B------:R-:W-:-:S05]  /*2370*/  PLOP3.LUT P2, PT, PT, PT, UP0, 0x80, 0x0 ;  /* 0x000000000000781c */ /* 0x000fca0003f4f008 */
[----:B------:R-:W-:-:S08]  /*2380*/  @UP0 ULDC UR6, c[0x0][0x44c] ;  /* 0x0001130000060ab9 */ /* 0x000fd00000000800 */
[----:B------:R-:W-:Y:S01]  /*2390*/  @P2 IMAD.HI.U32 R4, R3, UR6, RZ ;  /* 0x0000000603042c27 */ /* 0x000fe2000f8e00ff */
[----:B------:R-:W-:-:S04]  /*23a0*/  @UP0 ULDC UR6, c[0x0][0x450] ;  /* 0x0001140000060ab9 */ /* 0x000fc80000000800 */
[----:B------:R-:W-:Y:S01]  /*23b0*/  @P2 SHF.R.U32.HI R3, RZ, UR6, R4 ;  /* 0x00000006ff032c19 */ /* 0x000fe20008011604 */
[----:B------:R-:W-:Y:S02]  /*23c0*/  UMOV UR6, 0xffffff80 ;  /* 0xffffff8000067882 */ /* 0x000fe40000000000 */
[----:B------:R-:W-:Y:S02]  /*23d0*/  UIMAD UR6, UR58, UR6, 0x80 ;  /* 0x000000803a0674a4 */ /* 0x000fe4000f8e0206 */
[----:B------:R-:W0:Y:S01]  /*23e0*/  SHFL.IDX PT, R7, R3, 0x1, 0x1c1f ;  /* 0x003c1f0003077f89 */ /* 0x000e2200000e0000 */
[----:B------:R-:W-:-:S03]  /*23f0*/  UIADD3 UR58, UR58, -0x2, URZ ;  /* 0xfffffffe3a3a7890 */ /* 0x000fc6000fffe03f */
[----:B------:R-:W-:Y:S01]  /*2400*/  IMAD.U32 R5, RZ, RZ, UR6 ;  /* 0x00000006ff057e24 */ /* 0x000fe2000f8e00ff */
[----:B------:R-:W1:Y:S01]  /*2410*/  SHFL.IDX PT, R3, R3, RZ, 0x1c1f ;  /* 0x001c1fff03037589 */ /* 0x000e6200000e0000 */
[----:B------:R-:W-:Y:S02]  /*2420*/  @UP0 ULDC UR6, c[0x0][0x44c] ;  /* 0x0001130000060ab9 */ /* 0x000fe40000000800 */
[----:B------:R-:W-:Y:S01]  /*2430*/  UIMAD.WIDE.U32 UR6, UR38, UR6, URZ ;  /* 0x00000006260672a5 */ /* 0x000fe2000f8e003f */
[C-C-:B------:R-:W-:Y:S02]  /*2440*/  IADD3 R4, -R16.reuse, 0x1, R5.reuse ;  /* 0x0000000110047810 */ /* 0x140fe40007ffe105 */
[----:B------:R-:W-:Y:S02]  /*2450*/  IADD3 R5, -R16, UR53, R5 ;  /* 0x0000003510057c10 */ /* 0x000fe4000fffe105 */
[----:B------:R-:W-:-:S04]  /*2460*/  IADD3 R6, -R9, UR53, R4 ;  /* 0x0000003509067c10 */ /* 0x000fc8000fffe104 */
[----:B0-----:R-:W-:-:S04]  /*2470*/  VIADDMNMX R7, R7, R6, R5, PT ;  /* 0x0000000607077246 */ /* 0x001fc80003800105 */
[C---:B------:R-:W-:Y:S02]  /*2480*/  ISETP.GT.AND P3, PT, R7.reuse, RZ, PT ;  /* 0x000000ff0700720c */ /* 0x040fe40003f64270 */
[C---:B------:R-:W-:Y:S02]  /*2490*/  ISETP.GT.AND P4, PT, R7.reuse, 0x1, PT ;  /* 0x000000010700780c */ /* 0x040fe40003f84270 */
[----:B------:R-:W-:Y:S02]  /*24a0*/  ISETP.GT.AND P5, PT, R7, 0x8, PT ;  /* 0x000000080700780c */ /* 0x000fe40003fa4270 */
[----:B-1----:R-:W-:Y:S01]  /*24b0*/  VIADDMNMX R5, R3, R6, R5, PT ;  /* 0x0000000603057246 */ /* 0x002fe20003800105 */
[----:B------:R-:W-:Y:S02]  /*24c0*/  WARPGROUP.DEPBAR.LE gsb0, 0x0 ;  /* 0x00008000000079c5 */ /* 0x000fe40000010000 */
[----:B------:R-:W-:-:S06]  /*24d0*/  WARPGROUP.ARRIVE ;  /* 0x00000000000079c5 */ /* 0x000fcc0000000000 */
[----:B------:R-:W-:Y:S01]  /*24e0*/  HGMMA.64x128x16.F32 R24, gdesc[UR8], R24, gsb0 ;  /* 0x01e00000081879f0 */ /* 0x000fe20008000818 */
[----:B------:R-:W-:Y:S01]  /*24f0*/  ULDC UR10, c[0x0][0x988] ;  /* 0x00026200000a7ab9 */ /* 0x000fe20000000800 */
[----:B------:R-:W-:Y:S01]  /*2500*/  UMOV UR11, UR38 ;  /* 0x00000026000b7c82 */ /* 0x000fe20008000000 */
[----:B------:R-:W-:Y:S02]  /*2510*/  WARPGROUP.DEPBAR.LE gsb0, 0x0 ;  /* 0x00008000000079c5 */ /* 0x000fe40000010000 */
[----:B------:R-:W-:-:S07]  /*2520*/  WARPGROUP.ARRIVE ;  /* 0x00000000000079c5 */ /* 0x000fce0000000000 */
[----:B------:R-:W-:Y:S01]  /*2530*/  HGMMA.64x128x16.F32 R24, gdesc[UR12], R24, gsb0 ;  /* 0x01e000000c1879f0 */ /* 0x000fe20008000818 */
[----:B------:R-:W-:Y:S02]  /*2540*/  @UP0 ULDC UR14, c[0x0][0x450] ;  /* 0x00011400000e0ab9 */ /* 0x000fe40000000800 */
[----:B------:R-:W-:-:S04]  /*2550*/  @UP0 USHF.R.U32.HI UR11, URZ, UR14, UR7 ;  /* 0x0000000e3f0b0299 */ /* 0x000fc80008011607 */
[----:B------:R-:W-:-:S04]  /*2560*/  UIADD3 UR6, UR11, UR53, -UR54 ;  /* 0x000000350b067290 */ /* 0x000fc8000fffe836 */
[----:B------:R-:W-:-:S04]  /*2570*/  USHF.R.S32.HI UR7, URZ, 0x1f, UR6 ;  /* 0x0000001f3f077899 */ /* 0x000fc80008011406 */
[----:B------:R-:W-:-:S04]  /*2580*/  ULEA.HI UR7, UR7, UR6, URZ, 0x7 ;  /* 0x0000000607077291 */ /* 0x000fc8000f8f383f */
[----:B------:R-:W-:-:S04]  /*2590*/  USHF.R.S32.HI UR7, URZ, 0x7, UR7 ;  /* 0x000000073f077899 */ /* 0x000fc80008011407 */
[----:B------:R-:W-:-:S04]  /*25a0*/  UISETP.LT.AND UP1, UPT, UR40, UR7, UPT ;  /* 0x000000072800728c */ /* 0x000fc8000bf21270 */
[----:B------:R-:W-:-:S04]  /*25b0*/  USEL UR56, UR40, UR7, !UP1 ;  /* 0x0000000728387287 */ /* 0x000fc8000c800000 */
[----:B------:R-:W-:Y:S01]  /*25c0*/  UISETP.GE.AND UP1, UPT, UR58, UR56, UPT ;  /* 0x000000383a00728c */ /* 0x000fe2000bf26270 */
        /* <DEDUP_REMOVED lines=13> */
[----:B------:R-:W-:Y:S01]  /*26a0*/  FSEL R9, R26, -INF , P3 ;  /* 0xff8000001a097808 */ /* 0x000fe20001800000 */
[----:B------:R0:W-:Y:S01]  /*26b0*/  @!P1 SYNCS.ARRIVE.TRANS64.RED.A1T0 RZ, [R0+URZ], RZ ;  /* 0x000000ff00ff99a7 */ /* 0x0001e2000810043f */
[----:B------:R-:W-:Y:S02]  /*26c0*/  FSEL R27, R27, -INF , P4 ;  /* 0xff8000001b1b7808 */ /* 0x000fe40002000000 */
        /* <DEDUP_REMOVED lines=88> */
[----:B------:R-:W-:Y:S02]  /*2c50*/  FMNMX.FTZ R4, R86, R7, !PT ;  /* 0x0000000756047209 */ /* 0x000fe40007810000 */
[----:B------:R-:W-:Y:S02]  /*2c60*/  ISETP.GT.AND P4, PT, R5, 0x1, PT ;  /* 0x000000010500780c */ /* 0x000fe40003f84270 */
[----:B------:R-:W-:Y:S02]  /*2c70*/  FMNMX.FTZ R7, R87, R4, !PT ;  /* 0x0000000457077209 */ /* 0x000fe40007810000 */
[----:B------:R-:W-:-:S02]  /*2c80*/  ISETP.GT.AND P5, PT, R5, 0x8, PT ;  /* 0x000000080500780c */ /* 0x000fc40003fa4270 */
[----:B------:R-:W-:Y:S01]  /*2c90*/  FSEL R30, R25, -INF , P4 ;  /* 0xff800000191e7808 */ /* 0x000fe20002000000 */
[----:B------:R-:W1:Y:S01]  /*2ca0*/  SHFL.BFLY PT, R4, R7, 0x2, 0x1f ;  /* 0x0c401f0007047f89 */ /* 0x000e6200000e0000 */
[----:B------:R-:W-:Y:S02]  /*2cb0*/  FSEL R28, R28, -INF , P5 ;  /* 0xff8000001c1c7808 */ /* 0x000fe40002800000 */
[----:B------:R-:W-:-:S04]  /*2cc0*/  ISETP.GT.AND P4, PT, R5, 0x10, PT ;  /* 0x000000100500780c */ /* 0x000fc80003f84270 */
[----:B------:R-:W-:Y:S02]  /*2cd0*/  FSEL R32, R32, -INF , P4 ;  /* 0xff80000020207808 */ /* 0x000fe40002000000 */
[----:B------:R-:W-:-:S04]  /*2ce0*/  ISETP.GT.AND P4, PT, R5, 0x18, PT ;  /* 0x000000180500780c */ /* 0x000fc80003f84270 */
[----:B------:R-:W-:Y:S02]  /*2cf0*/  FSEL R36, R36, -INF , P4 ;  /* 0xff80000024247808 */ /* 0x000fe40002000000 */
[----:B------:R-:W-:Y:S02]  /*2d00*/  ISETP.GT.AND P4, PT, R5, 0x20, PT ;  /* 0x000000200500780c */ /* 0x000fe40003f84270 */
[----:B-1----:R-:W-:-:S05]  /*2d10*/  FMNMX.FTZ R8, R7, R4, !PT ;  /* 0x0000000407087209 */ /* 0x002fca0007810000 */
[----:B------:R-:W1:Y:S02]  /*2d20*/  SHFL.BFLY PT, R21, R8, 0x1, 0x1f ;  /* 0x0c201f0008157f89 */ /* 0x000e6400000e0000 */
[----:B-1----:R-:W-:-:S04]  /*2d30*/  FMNMX.FTZ R4, R8, R21, !PT ;  /* 0x0000001508047209 */ /* 0x002fc80007810000 */
[C---:B------:R-:W-:Y:S01]  /*2d40*/  FSETP.NEU.FTZ.AND P3, PT, R4.reuse, -INF , PT ;  /* 0xff8000000400780b */ /* 0x040fe20003f7d000 */
[----:B------:R-:W-:-:S05]  /*2d50*/  FMUL.FTZ R26, R4, UR10 ;  /* 0x0000000a041a7c20 */ /* 0x000fca0008410000 */
[----:B------:R-:W-:Y:S02]  /*2d60*/  FSEL R26, R26, RZ, P3 ;  /* 0x000000ff1a1a7208 */ /* 0x000fe40001800000 */
[----:B------:R-:W-:-:S03]  /*2d70*/  ISETP.GT.AND P3, PT, R5, RZ, PT ;  /* 0x000000ff0500720c */ /* 0x000fc60003f64270 */
        /* <DEDUP_REMOVED lines=26> */
[----:B------:R-:W2:Y:S01]  /*2f20*/  MUFU.EX2 R183, R183 ;  /* 0x000000b700b77308 */ /* 0x000ea20000000800 */
[----:B------:R-:W-:Y:S01]  /*2f30*/  ISETP.GT.AND P3, PT, R5, 0x21, PT ;  /* 0x000000210500780c */ /* 0x000fe20003f64270 */
[--C-:B------:R-:W-:Y:S01]  /*2f40*/  FFMA.FTZ R47, R47, UR10, -R26.reuse ;  /* 0x0000000a2f2f7c23 */ /* 0x100fe2000801081a */
[----:B------:R-:W-:Y:S01]  /*2f50*/  FSEL R13, R40, -INF , P4 ;  /* 0xff800000280d7808 */ /* 0x000fe20002000000 */
[--C-:B------:R-:W-:Y:S01]  /*2f60*/  FFMA.FTZ R169, R93, UR10, -R26.reuse ;  /* 0x0000000a5da97c23 */ /* 0x100fe2000801081a */
[----:B------:R-:W-:Y:S01]  /*2f70*/  FMNMX.FTZ R12, R37, R12, !PT ;  /* 0x0000000c250c7209 */ /* 0x000fe20007810000 */
[--C-:B------:R-:W-:Y:S01]  /*2f80*/  FFMA.FTZ R51, R51, UR10, -R26.reuse ;  /* 0x0000000a33337c23 */ /* 0x100fe2000801081a */
[----:B------:R-:W-:Y:S01]  /*2f90*/  ISETP.GT.AND P4, PT, R5, 0x28, PT ;  /* 0x000000280500780c */ /* 0x000fe20003f84270 */
[----:B------:R-:W3:Y:S01]  /*2fa0*/  MUFU.EX2 R8, R8 ;  /* 0x0000000800087308 */ /* 0x000ee20000000800 */
[----:B------:R-:W-:Y:S01]  /*2fb0*/  FSEL R41, R41, -INF , P3 ;  /* 0xff80000029297808 */ /* 0x000fe20001800000 */
[--C-:B------:R-:W-:Y:S01]  /*2fc0*/  FFMA.FTZ R171, R95, UR10, -R26.reuse ;  /* 0x0000000a5fab7c23 */ /* 0x100fe2000801081a */
[----:B------:R-:W-:Y:S01]  /*2fd0*/  FMNMX.FTZ R12, R13, R12, !PT ;  /* 0x0000000c0d0c7209 */ /* 0x000fe20007810000 */
[--C-:B------:R-:W-:Y:S01]  /*2fe0*/  FFMA.FTZ R55, R55, UR10, -R26.reuse ;  /* 0x0000000a37377c23 */ /* 0x100fe2000801081a */
[----:B------:R-:W-:Y:S01]  /*2ff0*/  ISETP.GT.AND P3, PT, R5, 0x29, PT ;  /* 0x000000290500780c */ /* 0x000fe20003f64270 */
[--C-:B------:R-:W-:Y:S01]  /*3000*/  FFMA.FTZ R153, R58, UR10, -R26.reuse ;  /* 0x0000000a3a997c23 */ /* 0x100fe2000801081a */
[----:B------:R-:W-:Y:S01]  /*3010*/  FSEL R15, R44, -INF , P4 ;  /* 0xff8000002c0f7808 */ /* 0x000fe20002000000 */
[----:B------:R-:W4:Y:S01]  /*3020*/  MUFU.EX2 R177, R177 ;  /* 0x000000b100b17308 */ /* 0x000f220000000800 */
[----:B------:R-:W-:Y:S01]  /*3030*/  FMNMX.FTZ R14, R41, R12, !PT ;  /* 0x0000000c290e7209 */ /* 0x000fe20007810000 */
[--C-:B------:R-:W-:Y:S01]  /*3040*/  FFMA.FTZ R59, R59, UR10, -R26.reuse ;  /* 0x0000000a3b3b7c23 */ /* 0x100fe2000801081a */
[----:B------:R-:W-:Y:S01]  /*3050*/  ISETP.GT.AND P4, PT, R5, 0x30, PT ;  /* 0x000000300500780c */ /* 0x000fe20003f84270 */
[--C-:B------:R-:W-:Y:S01]  /*3060*/  FFMA.FTZ R155, R62, UR10, -R26.reuse ;  /* 0x0000000a3e9b7c23 */ /* 0x100fe2000801081a */
[----:B------:R-:W-:Y:S01]  /*3070*/  FSEL R45, R45, -INF , P3 ;  /* 0xff8000002d2d7808 */ /* 0x000fe20001800000 */
[--C-:B------:R-:W-:Y:S01]  /*3080*/  FFMA.FTZ R157, R66, UR10, -R26.reuse ;  /* 0x0000000a429d7c23 */ /* 0x100fe2000801081a */
[----:B------:R-:W-:Y:S01]  /*3090*/  FMNMX.FTZ R14, R15, R14, !PT ;  /* 0x0000000e0f0e7209 */ /* 0x000fe20007810000 */
[----:B------:R-:W5:Y:S01]  /*30a0*/  MUFU.EX2 R10, R35 ;  /* 0x00000023000a7308 */ /* 0x000f620000000800 */
[----:B------:R-:W-:Y:S01]  /*30b0*/  ISETP.GT.AND P3, PT, R5, 0x31, PT ;  /* 0x000000310500780c */ /* 0x000fe20003f64270 */
[--C-:B------:R-:W-:Y:S01]  /*30c0*/  FFMA.FTZ R42, R67, UR10, -R26.reuse ;  /* 0x0000000a432a7c23 */ /* 0x100fe2000801081a */
[----:B------:R-:W-:Y:S01]  /*30d0*/  FSEL R21, R48, -INF , P4 ;  /* 0xff80000030157808 */ /* 0x000fe20002000000 */
[--C-:B------:R-:W-:Y:S01]  /*30e0*/  FFMA.FTZ R159, R70, UR10, -R26.reuse ;  /* 0x0000000a469f7c23 */ /* 0x100fe2000801081a */
[----:B------:R-:W-:Y:S01]  /*30f0*/  FMNMX.FTZ R14, R45, R14, !PT ;  /* 0x0000000e2d0e7209 */ /* 0x000fe20007810000 */
[--C-:B------:R-:W-:Y:S01]  /*3100*/  FFMA.FTZ R44, R71, UR10, -R26.reuse ;  /* 0x0000000a472c7c23 */ /* 0x100fe2000801081a */
[----:B------:R-:W-:Y:S01]  /*3110*/  ISETP.GT.AND P4, PT, R5, 0x38, PT ;  /* 0x000000380500780c */ /* 0x000fe20003f84270 */
[----:B------:R-:W0:Y:S01]  /*3120*/  MUFU.EX2 R179, R179 ;  /* 0x000000b300b37308 */ /* 0x000e220000000800 */
[----:B------:R-:W-:Y:S01]  /*3130*/  FSEL R49, R49, -INF , P3 ;  /* 0xff80000031317808 */ /* 0x000fe20001800000 */
[--C-:B------:R-:W-:Y:S01]  /*3140*/  FFMA.FTZ R161, R74, UR10, -R26.reuse ;  /* 0x0000000a4aa17c23 */ /* 0x100fe2000801081a */
[----:B------:R-:W-:Y:S01]  /*3150*/  FMNMX.FTZ R14, R21, R14, !PT ;  /* 0x0000000e150e7209 */ /* 0x000fe20007810000 */
[--C-:B------:R-:W-:Y:S01]  /*3160*/  FFMA.FTZ R163, R78, UR10, -R26.reuse ;  /* 0x0000000a4ea37c23 */ /* 0x100fe2000801081a */
[----:B------:R-:W-:Y:S01]  /*3170*/  ISETP.GT.AND P3, PT, R5, 0x39, PT ;  /* 0x000000390500780c */ /* 0x000fe20003f64270 */
[--C-:B------:R-:W-:Y:S01]  /*3180*/  FFMA.FTZ R48, R79, UR10, -R26.reuse ;  /* 0x0000000a4f307c23 */ /* 0x100fe2000801081a */
[----:B------:R-:W-:Y:S01]  /*3190*/  FSEL R52, R52, -INF , P4 ;  /* 0xff80000034347808 */ /* 0x000fe20002000000 */
[----:B------:R-:W0:Y:S01]  /*31a0*/  MUFU.EX2 R12, R39 ;  /* 0x00000027000c7308 */ /* 0x000e220000000800 */
[----:B------:R-:W-:Y:S01]  /*31b0*/  FMNMX.FTZ R7, R49, R14, !PT ;  /* 0x0000000e31077209 */ /* 0x000fe20007810000 */
[--C-:B------:R-:W-:Y:S01]  /*31c0*/  FFMA.FTZ R165, R82, UR10, -R26.reuse ;  /* 0x0000000a52a57c23 */ /* 0x100fe2000801081a */
[----:B------:R-:W-:Y:S01]  /*31d0*/  ISETP.GT.AND P4, PT, R5, 0x40, PT ;  /* 0x000000400500780c */ /* 0x000fe20003f84270 */
[--C-:B------:R-:W-:Y:S01]  /*31e0*/  FFMA.FTZ R83, R83, UR10, -R26.reuse ;  /* 0x0000000a53537c23 */ /* 0x100fe2000801081a */
[----:B------:R-:W-:Y:S01]  /*31f0*/  FSEL R53, R53, -INF , P3 ;  /* 0xff80000035357808 */ /* 0x000fe20001800000 */
[----:B------:R-:W-:Y:S01]  /*3200*/  FFMA.FTZ R167, R86, UR10, -R26 ;  /* 0x0000000a56a77c23 */ /* 0x000fe2000801081a */
[----:B------:R-:W-:Y:S01]  /*3210*/  FMNMX.FTZ R20, R52, R7, !PT ;  /* 0x0000000734147209 */ /* 0x000fe20007810000 */
[----:B------:R-:W-:Y:S01]  /*3220*/  MUFU.EX2 R173, R173 ;  /* 0x000000ad00ad7308 */ /* 0x000fe20000000800 */
[----:B------:R-:W-:-:S02]  /*3230*/  ISETP.GT.AND P3, PT, R5, 0x41, PT ;  /* 0x000000410500780c */ /* 0x000fc40003f64270 */
[----:B------:R-:W-:Y:S02]  /*3240*/  CS2R R94, SRZ ;  /* 0x00000000005e7805 */ /* 0x000fe4000001ff00 */
[----:B------:R-:W-:Y:S02]  /*3250*/  FSEL R56, R56, -INF , P4 ;  /* 0xff80000038387808 */ /* 0x000fe40002000000 */
[----:B------:R-:W-:Y:S02]  /*3260*/  CS2R R92, SRZ ;  /* 0x00000000005c7805 */ /* 0x000fe4000001ff00 */
[----:B------:R-:W-:Y:S02]  /*3270*/  FMNMX.FTZ R7, R53, R20, !PT ;  /* 0x0000001435077209 */ /* 0x000fe40007810000 */
[----:B------:R-:W-:Y:S02]  /*3280*/  CS2R R90, SRZ ;  /* 0x00000000005a7805 */ /* 0x000fe4000001ff00 */
[----:B------:R-:W-:Y:S01]  /*3290*/  ISETP.GT.AND P4, PT, R5, 0x48, PT ;  /* 0x000000480500780c */ /* 0x000fe20003f84270 */
[----:B------:R-:W-:Y:S01]  /*32a0*/  MUFU.EX2 R14, R43 ;  /* 0x0000002b000e7308 */ /* 0x000fe20000000800 */
[----:B------:R-:W-:-:S02]  /*32b0*/  FSEL R57, R57, -INF , P3 ;  /* 0xff80000039397808 */ /* 0x000fc40001800000 */
[----:B------:R-:W-:Y:S02]  /*32c0*/  CS2R R88, SRZ ;  /* 0x0000000000587805 */ /* 0x000fe4000001ff00 */
[----:B------:R-:W-:Y:S02]  /*32d0*/  FMNMX.FTZ R20, R56, R7, !PT ;  /* 0x0000000738147209 */ /* 0x000fe40007810000 */
[----:B------:R-:W-:Y:S02]  /*32e0*/  ISETP.GT.AND P3, PT, R5, 0x49, PT ;  /* 0x000000490500780c */ /* 0x000fe40003f64270 */
[----:B------:R-:W-:Y:S01]  /*32f0*/  FSEL R60, R60, -INF , P4 ;  /* 0xff8000003c3c7808 */ /* 0x000fe20002000000 */
[----:B------:R-:W-:Y:S01]  /*3300*/  MUFU.EX2 R175, R175 ;  /* 0x000000af00af7308 */ /* 0x000fe20000000800 */
[----:B------:R-:W-:Y:S02]  /*3310*/  FMNMX.FTZ R7, R57, R20, !PT ;  /* 0x0000001439077209 */ /* 0x000fe40007810000 */
[----:B------:R-:W-:-:S02]  /*3320*/  ISETP.GT.AND P4, PT, R5, 0x50, PT ;  /* 0x000000500500780c */ /* 0x000fc40003f84270 */
[----:B------:R-:W-:Y:S02]  /*3330*/  FSEL R61, R61, -INF , P3 ;  /* 0xff8000003d3d7808 */ /* 0x000fe40001800000 */
[----:B------:R-:W-:Y:S01]  /*3340*/  FMNMX.FTZ R24, R60, R7, !PT ;  /* 0x000000073c187209 */ /* 0x000fe20007810000 */
[----:B------:R-:W-:Y:S01]  /*3350*/  MUFU.EX2 R20, R47 ;  /* 0x0000002f00147308 */ /* 0x000fe20000000800 */
[----:B------:R-:W-:Y:S02]  /*3360*/  ISETP.GT.AND P3, PT, R5, 0x51, PT ;  /* 0x000000510500780c */ /* 0x000fe40003f64270 */
[----:B------:R-:W-:Y:S02]  /*3370*/  FSEL R64, R64, -INF , P4 ;  /* 0xff80000040407808 */ /* 0x000fe40002000000 */
[----:B------:R-:W-:Y:S02]  /*3380*/  FMNMX.FTZ R7, R61, R24, !PT ;  /* 0x000000183d077209 */ /* 0x000fe40007810000 */
[----:B------:R-:W-:Y:S01]  /*3390*/  ISETP.GT.AND P4, PT, R5, 0x58, PT ;  /* 0x000000580500780c */ /* 0x000fe20003f84270 */
[----:B------:R-:W-:Y:S01]  /*33a0*/  MUFU.EX2 R169, R169 ;  /* 0x000000a900a97308 */ /* 0x000fe20000000800 */
[----:B------:R-:W-:-:S02]  /*33b0*/  FSEL R65, R65, -INF , P3 ;  /* 0xff80000041417808 */ /* 0x000fc40001800000 */
[----:B------:R-:W-:Y:S02]  /*33c0*/  FMNMX.FTZ R24, R64, R7, !PT ;  /* 0x0000000740187209 */ /* 0x000fe40007810000 */
[----:B------:R-:W-:Y:S02]  /*33d0*/  ISETP.GT.AND P3, PT, R5, 0x59, PT ;  /* 0x000000590500780c */ /* 0x000fe40003f64270 */
[----:B------:R-:W-:Y:S01]  /*33e0*/  FSEL R68, R68, -INF , P4 ;  /* 0xff80000044447808 */ /* 0x000fe20002000000 */
[----:B------:R-:W-:Y:S01]  /*33f0*/  MUFU.EX2 R171, R171 ;  /* 0x000000ab00ab7308 */ /* 0x000fe20000000800 */
[----:B------:R-:W-:Y:S02]  /*3400*/  FMNMX.FTZ R7, R65, R24, !PT ;  /* 0x0000001841077209 */ /* 0x000fe40007810000 */
[----:B------:R-:W-:Y:S02]  /*3410*/  ISETP.GT.AND P4, PT, R5, 0x60, PT ;  /* 0x000000600500780c */ /* 0x000fe40003f84270 */
[----:B------:R-:W-:-:S02]  /*3420*/  FSEL R69, R69, -INF , P3 ;  /* 0xff80000045457808 */ /* 0x000fc40001800000 */
        /* <DEDUP_REMOVED lines=28> */
[----:B------:R-:W-:Y:S02]  /*35f0*/  FSEL R85, R85, -INF , P3 ;  /* 0xff80000055557808 */ /* 0x000fe40001800000 */
[----:B------:R-:W-:-:S03]  /*3600*/  FMNMX.FTZ R40, R84, R5, !PT ;  /* 0x0000000554287209 */ /* 0x000fc60007810000 */
[----:B------:R-:W-:Y:S01]  /*3610*/  MUFU.EX2 R38, R59 ;  /* 0x0000003b00267308 */ /* 0x000fe20000000800 */
[----:B------:R-:W-:Y:S01]  /*3620*/  FMNMX.FTZ R5, R85, R40, !PT ;  /* 0x0000002855057209 */ /* 0x000fe20007810000 */
[----:B------:R-:W-:-:S04]  /*3630*/  FFMA.FTZ R40, R63, UR10, -R26 ;  /* 0x0000000a3f287c23 */ /* 0x000fc8000801081a */
[----:B------:R-:W1:Y:S02]  /*3640*/  SHFL.BFLY PT, R46, R5, 0x2, 0x1f ;  /* 0x0c401f00052e7f89 */ /* 0x000e6400000e0000 */
[----:B------:R-:W-:Y:S08]  /*3650*/  MUFU.EX2 R40, R40 ;  /* 0x0000002800287308 */ /* 0x000ff00000000800 */
[----:B------:R-:W-:Y:S08]  /*3660*/  MUFU.EX2 R159, R159 ;  /* 0x0000009f009f7308 */ /* 0x000ff00000000800 */
[----:B------:R-:W-:Y:S01]  /*3670*/  MUFU.EX2 R44, R44 ;  /* 0x0000002c002c7308 */ /* 0x000fe20000000800 */
[----:B-1----:R-:W-:Y:S01]  /*3680*/  FMNMX.FTZ R9, R5, R46, !PT ;  /* 0x0000002e05097209 */ /* 0x002fe20007810000 */
[----:B------:R-:W-:-:S06]  /*3690*/  FFMA.FTZ R46, R75, UR10, -R26 ;  /* 0x0000000a4b2e7c23 */ /* 0x000fcc000801081a */
[----:B------:R-:W-:Y:S01]  /*36a0*/  MUFU.EX2 R161, R161 ;  /* 0x000000a100a17308 */ /* 0x000fe20000000800 */
[----:B------:R-:W-:Y:S01]  /*36b0*/  FFMA.FTZ R26, R87, UR10, -R26 ;  /* 0x0000000a571a7c23 */ /* 0x000fe2000801081a */
[----:B------:R-:W1:Y:S06]  /*36c0*/  SHFL.BFLY PT, R50, R9, 0x1, 0x1f ;  /* 0x0c201f0009327f89 */ /* 0x000e6c00000e0000 */
[----:B------:R-:W-:Y:S08]  /*36d0*/  MUFU.EX2 R46, R46 ;  /* 0x0000002e002e7308 */ /* 0x000ff00000000800 */
[----:B------:R-:W-:Y:S08]  /*36e0*/  MUFU.EX2 R163, R163 ;  /* 0x000000a300a37308 */ /* 0x000ff00000000800 */
[----:B------:R-:W-:Y:S01]  /*36f0*/  MUFU.EX2 R48, R48 ;  /* 0x0000003000307308 */ /* 0x000fe20000000800 */
[----:B-1----:R-:W-:-:S04]  /*3700*/  FMNMX.FTZ R7, R9, R50, !PT ;  /* 0x0000003209077209 */ /* 0x002fc80007810000 */
[C---:B------:R-:W-:Y:S01]  /*3710*/  FSETP.NEU.FTZ.AND P3, PT, R7.reuse, -INF , PT ;  /* 0xff8000000700780b */ /* 0x040fe20003f7d000 */
[----:B------:R-:W-:Y:S02]  /*3720*/  FMUL.FTZ R5, R7, UR10 ;  /* 0x0000000a07057c20 */ /* 0x000fe40008410000 */
[----:B------:R-:W-:Y:S03]  /*3730*/  MUFU.EX2 R165, R165 ;  /* 0x000000a500a57308 */ /* 0x000fe60000000800 */
[----:B------:R-:W-:Y:S02]  /*3740*/  FSEL R54, R5, RZ, P3 ;  /* 0x000000ff05367208 */ /* 0x000fe40001800000 */
[----:B------:R-:W-:-:S03]  /*3750*/  PLOP3.LUT P3, PT, PT, PT, UP1, 0x80, 0x0 ;  /* 0x000000000000781c */ /* 0x000fc60003f6f018 */
[----:B------:R-:W-:Y:S01]  /*3760*/  MUFU.EX2 R50, R83 ;  /* 0x0000005300327308 */ /* 0x000fe20000000800 */
[--C-:B------:R-:W-:Y:S01]  /*3770*/  FFMA.FTZ R180, R3, UR10, -R54.reuse ;  /* 0x0000000a03b47c23 */ /* 0x100fe20008010836 */
[--C-:B------:R-:W-:Y:S01]  /*3780*/  FFMA.FTZ R3, R30, UR10, -R54.reuse ;  /* 0x0000000a1e037c23 */ /* 0x100fe20008010836 */
[----:B------:R-:W-:Y:S01]  /*3790*/  FFMA.FTZ R182, R28, UR10, -R54 ;  /* 0x0000000a1cb67c23 */ /* 0x000fe20008010836 */
[----:B------:R-:W-:Y:S01]  /*37a0*/  FADD.FTZ R28, R181, R6 ;  /* 0x00000006b51c7221 */ /* 0x000fe20000010000 */
[--C-:B------:R-:W-:Y:S01]  /*37b0*/  FFMA.FTZ R172, R13, UR10, -R54.reuse ;  /* 0x0000000a0dac7c23 */ /* 0x100fe20008010836 */
[--C-:B------:R-:W-:Y:S01]  /*37c0*/  FFMA.FTZ R5, R29, UR10, -R54.reuse ;  /* 0x0000000a1d057c23 */ /* 0x100fe20008010836 */
[----:B------:R-:W-:Y:S01]  /*37d0*/  FFMA.FTZ R176, R32, UR10, -R54 ;  /* 0x0000000a20b07c23 */ /* 0x000fe20008010836 */
[----:B------:R-:W-:Y:S01]  /*37e0*/  MUFU.EX2 R180, R180 ;  /* 0x000000b400b47308 */ /* 0x000fe20000000800 */
[----:B--2---:R-:W-:Y:S01]  /*37f0*/  FADD.FTZ R13, R183, R28 ;  /* 0x0000001cb70d7221 */ /* 0x004fe20000010000 */
[--C-:B------:R-:W-:Y:S01]  /*3800*/  FFMA.FTZ R9, R33, UR10, -R54.reuse ;  /* 0x0000000a21097c23 */ /* 0x100fe20008010836 */
[--C-:B------:R-:W-:Y:S01]  /*3810*/  FFMA.FTZ R178, R36, UR10, -R54.reuse ;  /* 0x0000000a24b27c23 */ /* 0x100fe20008010836 */
[--C-:B------:R-:W-:Y:S01]  /*3820*/  FFMA.FTZ R11, R37, UR10, -R54.reuse ;  /* 0x0000000a250b7c23 */ /* 0x100fe20008010836 */
[----:B---3--:R-:W-:Y:S01]  /*3830*/  FADD.FTZ R28, R8, R13 ;  /* 0x0000000d081c7221 */ /* 0x008fe20000010000 */
[--C-:B------:R-:W-:Y:S01]  /*3840*/  FFMA.FTZ R41, R41, UR10, -R54.reuse ;  /* 0x0000000a29297c23 */ /* 0x100fe20008010836 */
[----:B------:R-:W-:Y:S01]  /*3850*/  FFMA.FTZ R15, R15, UR10, -R54 ;  /* 0x0000000a0f0f7c23 */ /* 0x000fe20008010836 */
[----:B------:R-:W1:Y:S01]  /*3860*/  MUFU.EX2 R3, R3 ;  /* 0x0000000300037308 */ /* 0x000e620000000800 */
[----:B----4-:R-:W-:Y:S01]  /*3870*/  FADD.FTZ R13, R177, R28 ;  /* 0x0000001cb10d7221 */ /* 0x010fe20000010000 */
[--C-:B------:R-:W-:Y:S01]  /*3880*/  FFMA.FTZ R45, R45, UR10, -R54.reuse ;  /* 0x0000000a2d2d7c23 */ /* 0x100fe20008010836 */
[--C-:B------:R-:W-:Y:S01]  /*3890*/  FFMA.FTZ R21, R21, UR10, -R54.reuse ;  /* 0x0000000a15157c23 */ /* 0x100fe20008010836 */
[--C-:B------:R-:W-:Y:S01]  /*38a0*/  FFMA.FTZ R49, R49, UR10, -R54.reuse ;  /* 0x0000000a31317c23 */ /* 0x100fe20008010836 */
[----:B-----5:R-:W-:Y:S01]  /*38b0*/  FADD.FTZ R28, R10, R13 ;  /* 0x0000000d0a1c7221 */ /* 0x020fe20000010000 */
        /* <DEDUP_REMOVED lines=21> */
[----:B------:R-:W-:Y:S01]  /*3a10*/  F2FP.F16.F32.PACK_AB R181, R6, R181 ;  /* 0x000000b506b5723e */ /* 0x000fe200000000ff */
[--C-:B------:R-:W-:Y:S01]  /*3a20*/  FFMA.FTZ R73, R73, UR10, -R54.reuse ;  /* 0x0000000a49497c23 */ /* 0x100fe20008010836 */
[--C-:B------:R-:W-:Y:S01]  /*3a30*/  FFMA.FTZ R76, R76, UR10, -R54.reuse ;  /* 0x0000000a4c4c7c23 */ /* 0x100fe20008010836 */
[----:B------:R-:W-:Y:S01]  /*3a40*/  FADD.FTZ R30, R20, R25 ;  /* 0x00000019141e7221 */ /* 0x000fe20000010000 */
[----:B------:R-:W-:Y:S01]  /*3a50*/  FFMA.FTZ R77, R77, UR10, -R54 ;  /* 0x0000000a4d4d7c23 */ /* 0x000fe20008010836 */
[----:B------:R-:W2:Y:S01]  /*3a60*/  MUFU.EX2 R9, R9 ;  /* 0x0000000900097308 */ /* 0x000ea20000000800 */
[----:B0-----:R-:W-:Y:S01]  /*3a70*/  FADD.FTZ R13, R5, R28 ;  /* 0x0000001c050d7221 */ /* 0x001fe20000010000 */
[----:B------:R-:W-:Y:S01]  /*3a80*/  FADD.FTZ R25, R169, R30 ;  /* 0x0000001ea9197221 */ /* 0x000fe20000010000 */
[--C-:B------:R-:W-:Y:S01]  /*3a90*/  FFMA.FTZ R80, R80, UR10, -R54.reuse ;  /* 0x0000000a50507c23 */ /* 0x100fe20008010836 */
[--C-:B------:R-:W-:Y:S01]  /*3aa0*/  FFMA.FTZ R81, R81, UR10, -R54.reuse ;  /* 0x0000000a51517c23 */ /* 0x100fe20008010836 */
[--C-:B------:R-:W-:Y:S01]  /*3ab0*/  FFMA.FTZ R84, R84, UR10, -R54.reuse ;  /* 0x0000000a54547c23 */ /* 0x100fe20008010836 */
[----:B------:R-:W-:Y:S01]  /*3ac0*/  FADD.FTZ R30, R24, R25 ;  /* 0x00000019181e7221 */ /* 0x000fe20000010000 */
[----:B------:R-:W-:Y:S01]  /*3ad0*/  FFMA.FTZ R54, R85, UR10, -R54 ;  /* 0x0000000a55367c23 */ /* 0x000fe20008010836 */
[----:B------:R-:W0:Y:S01]  /*3ae0*/  MUFU.EX2 R178, R178 ;  /* 0x000000b200b27308 */ /* 0x000e220000000800 */
[----:B-1----:R-:W-:Y:S01]  /*3af0*/  FADD.FTZ R28, R176, R13 ;  /* 0x0000000db01c7221 */ /* 0x002fe20000010000 */
[----:B------:R-:W-:-:S02]  /*3b00*/  F2FP.F16.F32.PACK_AB R182, R5, R182 ;  /* 0x000000b605b6723e */ /* 0x000fc400000000ff */
[----:B------:R-:W-:Y:S02]  /*3b10*/  F2FP.F16.F32.PACK_AB R180, R3, R180 ;  /* 0x000000b403b4723e */ /* 0x000fe400000000ff */
[----:B------:R-:W-:Y:S02]  /*3b20*/  F2FP.F16.F32.PACK_AB R183, R8, R183 ;  /* 0x000000b708b7723e */ /* 0x000fe400000000ff */
[----:B------:R-:W1:Y:S01]  /*3b30*/  MUFU.EX2 R11, R11 ;  /* 0x0000000b000b7308 */ /* 0x000e620000000800 */
[----:B--2---:R-:W-:Y:S01]  /*3b40*/  FADD.FTZ R13, R9, R28 ;  /* 0x0000001c090d7221 */ /* 0x004fe20000010000 */
[----:B------:R-:W-:Y:S02]  /*3b50*/  F2FP.F16.F32.PACK_AB R177, R10, R177 ;  /* 0x000000b10ab1723e */ /* 0x000fe400000000ff */
[----:B------:R-:W-:Y:S02]  /*3b60*/  F2FP.F16.F32.PACK_AB R179, R12, R179 ;  /* 0x000000b30cb3723e */ /* 0x000fe400000000ff */
[----:B------:R-:W-:-:S02]  /*3b70*/  F2FP.F16.F32.PACK_AB R173, R14, R173 ;  /* 0x000000ad0ead723e */ /* 0x000fc400000000ff */
[----:B------:R-:W2:Y:S01]  /*3b80*/  MUFU.EX2 R172, R172 ;  /* 0x000000ac00ac7308 */ /* 0x000ea20000000800 */
[----:B0-----:R-:W-:Y:S01]  /*3b90*/  FADD.FTZ R28, R178, R13 ;  /* 0x0000000db21c7221 */ /* 0x001fe20000010000 */
[----:B------:R-:W-:Y:S02]  /*3ba0*/  F2FP.F16.F32.PACK_AB R175, R20, R175 ;  /* 0x000000af14af723e */ /* 0x000fe400000000ff */
[----:B------:R-:W-:Y:S02]  /*3bb0*/  F2FP.F16.F32.PACK_AB R169, R24, R169 ;  /* 0x000000a918a9723e */ /* 0x000fe400000000ff */
[----:B------:R-:W-:Y:S02]  /*3bc0*/  F2FP.F16.F32.PACK_AB R176, R9, R176 ;  /* 0x000000b009b0723e */ /* 0x000fe400000000ff */
[----:B------:R-:W0:Y:S01]  /*3bd0*/  MUFU.EX2 R41, R41 ;  /* 0x0000002900297308 */ /* 0x000e220000000800 */
[C---:B-1----:R-:W-:Y:S01]  /*3be0*/  FADD.FTZ R13, R11.reuse, R28 ;  /* 0x0000001c0b0d7221 */ /* 0x042fe20000010000 */
[----:B------:R-:W-:-:S06]  /*3bf0*/  F2FP.F16.F32.PACK_AB R178, R11, R178 ;  /* 0x000000b20bb2723e */ /* 0x000fcc00000000ff */
[----:B------:R-:W1:Y:S01]  /*3c00*/  MUFU.EX2 R15, R15 ;  /* 0x0000000f000f7308 */ /* 0x000e620000000800 */
[----:B--2---:R-:W-:Y:S01]  /*3c10*/  FADD.FTZ R28, R172, R13 ;  /* 0x0000000dac1c7221 */ /* 0x004fe20000010000 */
[----:B------:R-:W-:Y:S01]  /*3c20*/  FADD.FTZ R13, R171, R30 ;  /* 0x0000001eab0d7221 */ /* 0x000fe20000010000 */
[----:B------:R-:W-:-:S03]  /*3c30*/  F2FP.F16.F32.PACK_AB R171, R34, R171 ;  /* 0x000000ab22ab723e */ /* 0x000fc600000000ff */
[----:B------:R-:W-:Y:S02]  /*3c40*/  FADD.FTZ R0, R34, R13 ;  /* 0x0000000d22007221 */ /* 0x000fe40000010000 */
[----:B------:R-:W2:Y:S01]  /*3c50*/  MUFU.EX2 R174, R45 ;  /* 0x0000002d00ae7308 */ /* 0x000ea20000000800 */
[----:B0-----:R-:W-:Y:S01]  /*3c60*/  FADD.FTZ R28, R41, R28 ;  /* 0x0000001c291c7221 */ /* 0x001fe20000010000 */
[----:B------:R-:W-:Y:S01]  /*3c70*/  FADD.FTZ R25, R153, R0 ;  /* 0x0000000099197221 */ /* 0x000fe20000010000 */
[----:B------:R-:W-:Y:S02]  /*3c80*/  F2FP.F16.F32.PACK_AB R153, R38, R153 ;  /* 0x000000992699723e */ /* 0x000fe400000000ff */
[----:B------:R-:W-:-:S03]  /*3c90*/  F2FP.F16.F32.PACK_AB R172, R41, R172 ;  /* 0x000000ac29ac723e */ /* 0x000fc600000000ff */
        /* <DEDUP_REMOVED lines=10> */
[C---:B------:R-:W-:Y:S01]  /*3d40*/  F2FP.F16.F32.PACK_AB R157, R42.reuse, R157 ;  /* 0x0000009d2a9d723e */ /* 0x040fe200000000ff */
[----:B------:R-:W2:Y:S01]  /*3d50*/  MUFU.EX2 R52, R52 ;  /* 0x0000003400347308 */ /* 0x000ea20000000800 */
[----:B0-----:R-:W-:Y:S01]  /*3d60*/  FADD.FTZ R13, R21, R0 ;  /* 0x00000000150d7221 */ /* 0x001fe20000010000 */
[----:B------:R-:W-:-:S04]  /*3d70*/  FADD.FTZ R28, R42, R25 ;  /* 0x000000192a1c7221 */ /* 0x000fc80000010000 */
[----:B------:R-:W-:Y:S01]  /*3d80*/  FADD.FTZ R25, R159, R28 ;  /* 0x0000001c9f197221 */ /* 0x000fe20000010000 */
[----:B------:R-:W-:Y:S01]  /*3d90*/  F2FP.F16.F32.PACK_AB R159, R44, R159 ;  /* 0x0000009f2c9f723e */ /* 0x000fe200000000ff */
[----:B------:R-:W0:Y:S01]  /*3da0*/  MUFU.EX2 R53, R53 ;  /* 0x0000003500357308 */ /* 0x000e220000000800 */
[----:B-1----:R-:W-:Y:S01]  /*3db0*/  FADD.FTZ R13, R168, R13 ;  /* 0x0000000da80d7221 */ /* 0x002fe20000010000 */
[----:B------:R-:W-:Y:S01]  /*3dc0*/  FADD.FTZ R6, R44, R25 ;  /* 0x000000192c067221 */ /* 0x000fe20000010000 */
[----:B------:R-:W-:-:S03]  /*3dd0*/  F2FP.F16.F32.PACK_AB R168, R168, R21 ;  /* 0x00000015a8a8723e */ /* 0x000fc600000000ff */
[----:B------:R-:W-:Y:S01]  /*3de0*/  FADD.FTZ R25, R161, R6 ;  /* 0x00000006a1197221 */ /* 0x000fe20000010000 */
[----:B------:R-:W-:Y:S01]  /*3df0*/  F2FP.F16.F32.PACK_AB R161, R46, R161 ;  /* 0x000000a12ea1723e */ /* 0x000fe200000000ff */
[----:B------:R-:W1:Y:S01]  /*3e00*/  MUFU.EX2 R56, R56 ;  /* 0x0000003800387308 */ /* 0x000e620000000800 */
[----:B--2---:R-:W-:Y:S01]  /*3e10*/  FADD.FTZ R0, R52, R13 ;  /* 0x0000000d34007221 */ /* 0x004fe20000010000 */
[----:B------:R-:W-:-:S04]  /*3e20*/  FADD.FTZ R6, R46, R25 ;  /* 0x000000192e067221 */ /* 0x000fc80000010000 */
[----:B------:R-:W-:Y:S01]  /*3e30*/  FADD.FTZ R25, R163, R6 ;  /* 0x00000006a3197221 */ /* 0x000fe20000010000 */
[C---:B------:R-:W-:Y:S01]  /*3e40*/  F2FP.F16.F32.PACK_AB R163, R48.reuse, R163 ;  /* 0x000000a330a3723e */ /* 0x040fe200000000ff */
[----:B------:R-:W2:Y:S01]  /*3e50*/  MUFU.EX2 R57, R57 ;  /* 0x0000003900397308 */ /* 0x000ea20000000800 */
[C---:B0-----:R-:W-:Y:S01]  /*3e60*/  FADD.FTZ R13, R53.reuse, R0 ;  /* 0x00000000350d7221 */ /* 0x041fe20000010000 */
[----:B------:R-:W-:Y:S01]  /*3e70*/  FADD.FTZ R6, R48, R25 ;  /* 0x0000001930067221 */ /* 0x000fe20000010000 */
[----:B------:R-:W-:-:S03]  /*3e80*/  F2FP.F16.F32.PACK_AB R170, R53, R52 ;  /* 0x0000003435aa723e */ /* 0x000fc600000000ff */
[----:B------:R-:W-:Y:S01]  /*3e90*/  FADD.FTZ R25, R165, R6 ;  /* 0x00000006a5197221 */ /* 0x000fe20000010000 */
[----:B------:R-:W-:Y:S01]  /*3ea0*/  F2FP.F16.F32.PACK_AB R165, R50, R165 ;  /* 0x000000a532a5723e */ /* 0x000fe200000000ff */
        /* <DEDUP_REMOVED lines=41> */
[----:B------:R-:W-:Y:S02]  /*4140*/  F2FP.F16.F32.PACK_AB R167, R26, R167 ;  /* 0x000000a71aa7723e */ /* 0x000fe400000000ff */
[C---:B0-----:R-:W-:Y:S01]  /*4150*/  FADD.FTZ R3, R5.reuse, R6 ;  /* 0x0000000605037221 */ /* 0x041fe20000010000 */
[----:B------:R-:W-:Y:S01]  /*4160*/  F2FP.F16.F32.PACK_AB R166, R5, R84 ;  /* 0x0000005405a6723e */ /* 0x000fe200000000ff */
[----:B------:R-:W-:Y:S06]  /*4170*/  @!P3 BRA `(.L_x_8551) ;  /* 0x000000280060b947 */ /* 0x000fec0003800000 */
[----:B------:R-:W-:Y:S01]  /*4180*/  IMAD.MOV.U32 R6, RZ, RZ, R4 ;  /* 0x000000ffff067224 */ /* 0x000fe200078e0004 */
[----:B------:R-:W-:Y:S01]  /*4190*/  UMOV UR59, UR47 ;  /* 0x0000002f003b7c82 */ /* 0x000fe20008000000 */
[----:B------:R-:W-:Y:S01]  /*41a0*/  IMAD.MOV.U32 R5, RZ, RZ, R7 ;  /* 0x000000ffff057224 */ /* 0x000fe200078e0007 */
[----:B------:R-:W-:Y:S01]  /*41b0*/  UMOV UR57, UR46 ;  /* 0x0000002e00397c82 */ /* 0x000fe20008000000 */
[----:B------:R-:W-:Y:S01]  /*41c0*/  IMAD.MOV.U32 R151, RZ, RZ, RZ ;  /* 0x000000ffff977224 */ /* 0x000fe200078e00ff */
[----:B------:R-:W-:-:S06]  /*41d0*/  ULDC UR55, c[0x0][0x988] ;  /* 0x0002620000377ab9 */ /* 0x000fcc0000000800 */
.L_x_8560:
        /* <DEDUP_REMOVED lines=9> */
.L_x_8553:
[----:B------:R-:W-:Y:S01]  /*4270*/  ULEA UR6, UR46, UR41, 0x3 ;  /* 0x000000292e067291 */ /* 0x000fe2000f8e183f */
[----:B------:R-:W-:-:S05]  /*4280*/  IMAD.U32 R4, RZ, RZ, UR47 ;  /* 0x0000002fff047e24 */ /* 0x000fca000f8e00ff */
[----:B------:R-:W-:-:S04]  /*4290*/  SHF.L.U32 R4, R4, 0x1f, RZ ;  /* 0x0000001f04047819 */ /* 0x000fc800000006ff */
[----:B------:R0:W1:Y:S01]  /*42a0*/  SYNCS.PHASECHK.TRANS64.TRYWAIT P3, [UR6+0x28830], R4 ;  /* 0x02883004ff0075a7 */ /* 0x0000620008060146 */
[----:B------:R-:W-:Y:S05]  /*42b0*/  @!P0 BRA `(.L_x_8554) ;  /* 0x0000000000048947 */ /* 0x000fea0003800000 */
[----:B------:R-:W-:Y:S01]  /*42c0*/  BPT.TRAP 0x1 ;  /* 0x000000040000795c */ /* 0x000fe20000300000 */
.L_x_8554:
[----:B-1----:R-:W-:Y:S05]  /*42d0*/  @P3 BRA `(.L_x_8552) ;  /* 0x0000000000083947 */ /* 0x002fea0003800000 */
[----:B------:R-:W1:Y:S02]  /*42e0*/  SYNCS.PHASECHK.TRANS64.TRYWAIT P3, [UR6+0x28830], R4 ;  /* 0x02883004ff0075a7 */ /* 0x000e640008060146 */
[----:B-1----:R-:W-:Y:S05]  /*42f0*/  @!P3 BRA `(.L_x_8555) ;  /* 0x000000ec00acb947 */ /* 0x002fea0003800000 */
.L_x_8552:
        /* <DEDUP_REMOVED lines=47> */
.L_x_8557:
[----:B------:R-:W-:Y:S01]  /*45f0*/  ULEA UR6, UR57, UR41, 0x3 ;  /* 0x0000002939067291 */ /* 0x000fe2000f8e183f */
[----:B------:R-:W-:-:S05]  /*4600*/  IMAD.U32 R4, RZ, RZ, UR59 ;  /* 0x0000003bff047e24 */ /* 0x000fca000f8e00ff */
[----:B------:R-:W-:-:S04]  /*4610*/  SHF.L.U32 R4, R4, 0x1f, RZ ;  /* 0x0000001f04047819 */ /* 0x000fc800000006ff */
[----:B------:R0:W1:Y:S01]  /*4620*/  SYNCS.PHASECHK.TRANS64.TRYWAIT P3, [UR6+0x28850], R4 ;  /* 0x02885004ff0075a7 */ /* 0x0000620008060146 */
[----:B------:R-:W-:Y:S05]  /*4630*/  @!P0 BRA `(.L_x_8558) ;  /* 0x0000000000048947 */ /* 0x000fea0003800000 */
[----:B------:R-:W-:Y:S01]  /*4640*/  BPT.TRAP 0x1 ;  /* 0x000000040000795c */ /* 0x000fe20000300000 */
.L_x_8558:
[----:B-1----:R-:W-:Y:S05]  /*4650*/  @P3 BRA `(.L_x_8556) ;  /* 0x0000000000083947 */ /* 0x002fea0003800000 */
[----:B------:R-:W1:Y:S02]  /*4660*/  SYNCS.PHASECHK.TRANS64.TRYWAIT P3, [UR6+0x28850], R4 ;  /* 0x02885004ff0075a7 */ /* 0x000e640008060146 */
[----:B-1----:R-:W-:Y:S05]  /*4670*/  @!P3 BRA `(.L_x_8559) ;  /* 0x000000e800e4b947 */ /* 0x002fea0003800000 */
.L_x_8556:
[----:B------:R-:W-:Y:S01]  /*4680*/  UIADD3 UR6, UR41, 0x400, URZ ;  /* 0x0000040029067890 */ /* 0x000fe2000fffe03f */
[----:B------:R-:W-:Y:S01]  /*4690*/  WARPGROUP.ARRIVE ;  /* 0x00000000000079c5 */ /* 0x000fe20000000000 */
[----:B------:R-:W-:Y:S01]  /*46a0*/  UMOV UR7, 0x40000040 ;  /* 0x4000004000077882 */ /* 0x000fe20000000000 */
[----:B------:R-:W-:Y:S01]  /*46b0*/  VIADD R10, R17, UR38 ;  /* 0x00000026110a7c36 */ /* 0x000fe20008000000 */
[----:B------:R-:W-:-:S03]  /*46c0*/  USHF.R.U32.HI UR6, URZ, 0x4, UR6 ;  /* 0x000000043f067899 */ /* 0x000fc60008011606 */
[----:B------:R-:W2:Y:S01]  /*46d0*/  S2R R220, SR_TID.X ;  /* 0x0000000000dc7919 */ /* 0x000ea20000002100 */
[----:B------:R-:W-:Y:S01]  /*46e0*/  UMOV UR10, UR55 ;  /* 0x00000037000a7c82 */ /* 0x000fe20008000000 */
[----:B------:R-:W-:Y:S02]  /*46f0*/  UISETP.GT.AND UP1, UPT, UR58, UR56, UPT ;  /* 0x000000383a00728c */ /* 0x000fe4000bf24270 */
[----:B------:R-:W-:Y:S01]  /*4700*/  ULOP3.LUT UR6, UR6, 0x3fff, URZ, 0xc0, !UPT ;  /* 0x00003fff06067892 */ /* 0x000fe2000f8ec03f */
[----:B------:R-:W-:-:S03]  /*4710*/  UMOV UR59, UR47 ;  /* 0x0000002f003b7c82 */ /* 0x000fc60008000000 */
[----:B------:R-:W-:-:S04]  /*4720*/  ULOP3.LUT UR6, UR6, 0x4000000, URZ, 0xfc, !UPT ;  /* 0x0400000006067892 */ /* 0x000fc8000f8efc3f */
[----:B------:R-:W-:-:S07]  /*4730*/  ULEA UR11, UR57, UR6, 0xb ;  /* 0x00000006390b7291 */ /* 0x000fce000f8e583f */
[----:B------:R-:W-:Y:S02]  /*4740*/  UMOV UR6, UR11 ;  /* 0x0000000b00067c82 */ /* 0x000fe40008000000 */
[----:B------:R-:W-:Y:S01]  /*4750*/  HGMMA.64x128x16.F32 R88, R180, gdesc[UR4].tnspB, R88, gsb0 ;  /* 0x41e00004b4587df0 */ /* 0x000fe20008000858 */
[----:B------:R-:W-:Y:S01]  /*4760*/  UIADD3 UR6, UR11, 0x80, URZ ;  /* 0x000000800b067890 */ /* 0x000fe2000fffe03f */
[----:B------:R-:W-:Y:S01]  /*4770*/  UMOV UR7, 0x40000040 ;  /* 0x4000004000077882 */ /* 0x000fe20000000000 */
[----:B--2---:R-:W-:Y:S01]  /*4780*/  SHF.R.U32.HI R220, RZ, 0x7, R220 ;  /* 0x00000007ffdc7819 */ /* 0x004fe200000116dc */
[----:B------:R-:W-:Y:S02]  /*4790*/  WARPGROUP.DEPBAR.LE gsb0, 0x0 ;  /* 0x00008000000079c5 */ /* 0x000fe40000010000 */
[----:B------:R-:W-:-:S06]  /*47a0*/  WARPGROUP.ARRIVE ;  /* 0x00000000000079c5 */ /* 0x000fcc0000000000 */
[----:B------:R-:W-:Y:S01]  /*47b0*/  HGMMA.64x128x16.F32 R88, R176, gdesc[UR4].tnspB, R88, gsb0 ;  /* 0x41e00004b0587df0 */ /* 0x000fe20008000858 */
[----:B------:R-:W-:Y:S01]  /*47c0*/  @UP0 ULDC UR6, c[0x0][0x44c] ;  /* 0x0001130000060ab9 */ /* 0x000fe20000000800 */
[----:B------:R-:W-:Y:S01]  /*47d0*/  UMOV UR7, 0x40000040 ;  /* 0x4000004000077882 */ /* 0x000fe20000000000 */
[----:B01----:R-:W-:Y:S01]  /*47e0*/  @P2 IMAD.HI.U32 R4, R10, UR6, RZ ;  /* 0x000000060a042c27 */ /* 0x003fe2000f8e00ff */
[----:B------:R-:W-:-:S04]  /*47f0*/  @UP0 ULDC UR6, c[0x0][0x450] ;  /* 0x0001140000060ab9 */ /* 0x000fc80000000800 */
[----:B------:R-:W-:Y:S01]  /*4800*/  @P2 SHF.R.U32.HI R10, RZ, UR6, R4 ;  /* 0x00000006ff0a2c19 */ /* 0x000fe20008011604 */
[----:B------:R-:W-:Y:S02]  /*4810*/  UMOV UR6, 0xffffff80 ;  /* 0xffffff8000067882 */ /* 0x000fe40000000000 */
[----:B------:R-:W-:Y:S02]  /*4820*/  UIMAD UR6, UR58, UR6, 0x1 ;  /* 0x000000013a0674a4 */ /* 0x000fe4000f8e0206 */
[----:B------:R-:W0:Y:S01]  /*4830*/  SHFL.IDX PT, R4, R10, 0x1, 0x1c1f ;  /* 0x003c1f000a047f89 */ /* 0x000e2200000e0000 */
[----:B------:R-:W-:-:S03]  /*4840*/  UIADD3 UR58, UR58, -0x1, URZ ;  /* 0xffffffff3a3a7890 */ /* 0x000fc6000fffe03f */
[----:B------:R-:W-:Y:S01]  /*4850*/  IMAD.U32 R9, RZ, RZ, UR6 ;  /* 0x00000006ff097e24 */ /* 0x000fe2000f8e00ff */
[----:B------:R-:W-:Y:S01]  /*4860*/  UIADD3 UR6, UR11, 0x100, URZ ;  /* 0x000001000b067890 */ /* 0x000fe2000fffe03f */
[----:B------:R-:W1:Y:S03]  /*4870*/  SHFL.IDX PT, R10, R10, RZ, 0x1c1f ;  /* 0x001c1fff0a0a7589 */ /* 0x000e6600000e0000 */
[----:B------:R-:W-:-:S05]  /*4880*/  IADD3 R9, R9, UR53, -R16 ;  /* 0x0000003509097c10 */ /* 0x000fca000fffe810 */
[----:B------:R-:W-:-:S04]  /*4890*/  VIADD R9, R9, -UR54 ;  /* 0x8000003609097c36 */ /* 0x000fc80008000000 */
[----:B0-----:R-:W-:-:S05]  /*48a0*/  IMAD.IADD R4, R9, 0x1, R4 ;  /* 0x0000000109047824 */ /* 0x001fca00078e0204 */
[C---:B------:R-:W-:Y:S01]  /*48b0*/  ISETP.GT.AND P3, PT, R4.reuse, RZ, PT ;  /* 0x000000ff0400720c */ /* 0x040fe20003f64270 */
[----:B-1----:R-:W-:Y:S01]  /*48c0*/  IMAD.IADD R9, R9, 0x1, R10 ;  /* 0x0000000109097824 */ /* 0x002fe200078e020a */
        /* <DEDUP_REMOVED lines=49> */
[----:B------:R-:W-:Y:S02]  /*4be0*/  WARPGROUP.DEPBAR.LE gsb0, 0x0 ;  /* 0x00008000000079c5 */ /* 0x000fe40000010000 */
[----:B------:R-:W-:Y:S01]  /*4bf0*/  WARPGROUP.ARRIVE ;  /* 0x00000000000079c5 */ /* 0x000fe20000000000 */
[----:B------:R-:W-:Y:S02]  /*4c00*/  FMNMX.FTZ R15, R55, R8, !PT ;  /* 0x00000008370f7209 */ /* 0x000fe40007810000 */
[----:B------:R-:W-:Y:S02]  /*4c10*/  ISETP.GT.AND P3, PT, R4, 0x48, PT ;  /* 0x000000480400780c */ /* 0x000fe40003f64270 */
[----:B------:R-:W-:Y:S01]  /*4c20*/  FSEL R59, R59, -INF , P4 ;  /* 0xff8000003b3b7808 */ /* 0x000fe20002000000 */
[----:B------:R-:W-:Y:S01]  /*4c30*/  HGMMA.64x128x16.F32 R88, R172, gdesc[UR4].tnspB, R88, gsb0 ;  /* 0x41e00004ac587df0 */ /* 0x000fe20008000858 */
        /* <DEDUP_REMOVED lines=46> */
[C---:B------:R-:W-:Y:S02]  /*4f20*/  ISETP.GT.AND P4, PT, R9.reuse, 0x1, PT ;  /* 0x000000010900780c */ /* 0x040fe40003f84270 */
[----:B------:R-:W-:Y:S01]  /*4f30*/  FSEL R24, R24, -INF , P5 ;  /* 0xff80000018187808 */ /* 0x000fe20002800000 */
[----:B------:R-:W0:Y:S01]  /*4f40*/  SHFL.BFLY PT, R15, R12, 0x2, 0x1f ;  /* 0x0c401f000c0f7f89 */ /* 0x000e2200000e0000 */
[----:B------:R-:W-:Y:S02]  /*4f50*/  ISETP.GT.AND P6, PT, R9, 0x8, PT ;  /* 0x000000080900780c */ /* 0x000fe40003fc4270 */
[----:B------:R-:W-:Y:S02]  /*4f60*/  FSEL R25, R25, -INF , P4 ;  /* 0xff80000019197808 */ /* 0x000fe40002000000 */
[----:B------:R-:W-:Y:S02]  /*4f70*/  ISETP.GT.AND P5, PT, R9, 0x9, PT ;  /* 0x000000090900780c */ /* 0x000fe40003fa4270 */
[----:B------:R-:W-:-:S02]  /*4f80*/  FSEL R28, R28, -INF , P6 ;  /* 0xff8000001c1c7808 */ /* 0x000fc40003000000 */
[----:B------:R-:W-:Y:S02]  /*4f90*/  ISETP.GT.AND P4, PT, R9, 0x10, PT ;  /* 0x000000100900780c */ /* 0x000fe40003f84270 */
[----:B------:R-:W-:Y:S02]  /*4fa0*/  FSEL R29, R29, -INF , P5 ;  /* 0xff8000001d1d7808 */ /* 0x000fe40002800000 */
[C---:B------:R-:W-:Y:S02]  /*4fb0*/  ISETP.GT.AND P6, PT, R9.reuse, 0x11, PT ;  /* 0x000000110900780c */ /* 0x040fe40003fc4270 */
[----:B------:R-:W-:Y:S02]  /*4fc0*/  FSEL R32, R32, -INF , P4 ;  /* 0xff80000020207808 */ /* 0x000fe40002000000 */
[----:B------:R-:W-:Y:S02]  /*4fd0*/  ISETP.GT.AND P5, PT, R9, 0x18, PT ;  /* 0x000000180900780c */ /* 0x000fe40003fa4270 */
[----:B------:R-:W-:-:S02]  /*4fe0*/  FSEL R33, R33, -INF , P6 ;  /* 0xff80000021217808 */ /* 0x000fc40003000000 */
[C---:B------:R-:W-:Y:S02]  /*4ff0*/  ISETP.GT.AND P4, PT, R9.reuse, 0x19, PT ;  /* 0x000000190900780c */ /* 0x040fe40003f84270 */
[----:B------:R-:W-:Y:S02]  /*5000*/  FSEL R36, R36, -INF , P5 ;  /* 0xff80000024247808 */ /* 0x000fe40002800000 */
[----:B0-----:R-:W-:Y:S02]  /*5010*/  FMNMX.FTZ R15, R12, R15, !PT ;  /* 0x0000000f0c0f7209 */ /* 0x001fe40007810000 */
[----:B------:R-:W-:Y:S02]  /*5020*/  FMNMX.FTZ R12, R24, R5, !PT ;  /* 0x00000005180c7209 */ /* 0x000fe40007810000 */
[----:B------:R-:W-:Y:S01]  /*5030*/  ISETP.GT.AND P6, PT, R9, 0x20, PT ;  /* 0x000000200900780c */ /* 0x000fe20003fc4270 */
[----:B------:R-:W0:Y:S01]  /*5040*/  SHFL.BFLY PT, R4, R15, 0x1, 0x1f ;  /* 0x0c201f000f047f89 */ /* 0x000e2200000e0000 */
[----:B------:R-:W-:-:S02]  /*5050*/  FSEL R37, R37, -INF , P4 ;  /* 0xff80000025257808 */ /* 0x000fc40002000000 */
[C---:B------:R-:W-:Y:S02]  /*5060*/  ISETP.GT.AND P5, PT, R9.reuse, 0x21, PT ;  /* 0x000000210900780c */ /* 0x040fe40003fa4270 */
[----:B------:R-:W-:Y:S02]  /*5070*/  FSEL R40, R40, -INF , P6 ;  /* 0xff80000028287808 */ /* 0x000fe40003000000 */
[----:B------:R-:W-:Y:S02]  /*5080*/  ISETP.GT.AND P4, PT, R9, 0x28, PT ;  /* 0x000000280900780c */ /* 0x000fe40003f84270 */
[----:B------:R-:W-:Y:S02]  /*5090*/  FSEL R41, R41, -INF , P5 ;  /* 0xff80000029297808 */ /* 0x000fe40002800000 */
[----:B------:R-:W-:Y:S02]  /*50a0*/  ISETP.GT.AND P6, PT, R9, 0x29, PT ;  /* 0x000000290900780c */ /* 0x000fe40003fc4270 */
[----:B------:R-:W-:-:S02]  /*50b0*/  FSEL R44, R44, -INF , P4 ;  /* 0xff8000002c2c7808 */ /* 0x000fc40002000000 */
[----:B------:R-:W-:Y:S02]  /*50c0*/  ISETP.GT.AND P5, PT, R9, 0x30, PT ;  /* 0x000000300900780c */ /* 0x000fe40003fa4270 */
[----:B------:R-:W-:Y:S01]  /*50d0*/  FSEL R45, R45, -INF , P6 ;  /* 0xff8000002d2d7808 */ /* 0x000fe20003000000 */
[----:B------:R-:W-:Y:S02]  /*50e0*/  WARPGROUP.DEPBAR.LE gsb0, 0x0 ;  /* 0x00008000000079c5 */ /* 0x000fe40000010000 */
[----:B------:R-:W-:Y:S01]  /*50f0*/  WARPGROUP.ARRIVE ;  /* 0x00000000000079c5 */ /* 0x000fe20000000000 */
[----:B------:R-:W-:Y:S02]  /*5100*/  ISETP.GT.AND P4, PT, R9, 0x31, PT ;  /* 0x000000310900780c */ /* 0x000fe40003f84270 */
[----:B0-----:R-:W-:Y:S02]  /*5110*/  FMNMX.FTZ R4, R15, R4, !PT ;  /* 0x000000040f047209 */ /* 0x001fe40007810000 */
[----:B------:R-:W-:Y:S01]  /*5120*/  FSEL R48, R48, -INF , P5 ;  /* 0xff80000030307808 */ /* 0x000fe20002800000 */
[----:B------:R-:W-:Y:S01]  /*5130*/  HGMMA.64x128x16.F32 R88, R168, gdesc[UR4].tnspB, R88, gsb0 ;  /* 0x41e00004a8587df0 */ /* 0x000fe20008000858 */
[----:B------:R-:W-:Y:S01]  /*5140*/  UIADD3 UR6, UR11, 0x200, URZ ;  /* 0x000002000b067890 */ /* 0x000fe2000fffe03f */
[C---:B------:R-:W-:Y:S01]  /*5150*/  FMUL.FTZ R8, R4.reuse, UR10 ;  /* 0x0000000a04087c20 */ /* 0x040fe20008410000 */
[----:B------:R-:W-:Y:S01]  /*5160*/  UMOV UR7, 0x40000040 ;  /* 0x4000004000077882 */ /* 0x000fe20000000000 */
[----:B------:R-:W-:-:S02]  /*5170*/  FSETP.NEU.FTZ.AND P3, PT, R4, -INF , PT ;  /* 0xff8000000400780b */ /* 0x000fc40003f7d000 */
[----:B------:R-:W-:Y:S02]  /*5180*/  ISETP.GT.AND P6, PT, R9, 0x38, PT ;  /* 0x000000380900780c */ /* 0x000fe40003fc4270 */
[----:B------:R-:W-:Y:S02]  /*5190*/  FSEL R8, R8, RZ, P3 ;  /* 0x000000ff08087208 */ /* 0x000fe40001800000 */
[----:B------:R-:W-:Y:S02]  /*51a0*/  FSEL R49, R49, -INF , P4 ;  /* 0xff80000031317808 */ /* 0x000fe40002000000 */
[----:B------:R-:W-:Y:S01]  /*51b0*/  ISETP.GT.AND P5, PT, R9, 0x39, PT ;  /* 0x000000390900780c */ /* 0x000fe20003fa4270 */
        /* <DEDUP_REMOVED lines=8> */
[----:B------:R-:W-:Y:S01]  /*5240*/  ISETP.GT.AND P4, PT, R9, 0x40, PT ;  /* 0x000000400900780c */ /* 0x000fe20003f84270 */
[--C-:B------:R-:W-:Y:S01]  /*5250*/  FFMA.FTZ R10, R27, UR10, -R8.reuse ;  /* 0x0000000a1b0a7c23 */ /* 0x100fe20008010808 */
[----:B------:R-:W-:Y:S01]  /*5260*/  FMNMX.FTZ R11, R29, R12, !PT ;  /* 0x0000000c1d0b7209 */ /* 0x000fe20007810000 */
[----:B------:R-:W-:Y:S01]  /*5270*/  MUFU.EX2 R181, R181 ;  /* 0x000000b500b57308 */ /* 0x000fe20000000800 */
        /* <DEDUP_REMOVED lines=11> */
[----:B------:R-:W-:Y:S01]  /*5330*/  FFMA.FTZ R11, R78, UR10, -R8 ;  /* 0x0000000a4e0b7c23 */ /* 0x000fe20008010808 */
[----:B------:R-:W-:-:S02]  /*5340*/  ISETP.GT.AND P5, PT, R9, 0x48, PT ;  /* 0x000000480900780c */ /* 0x000fc40003fa4270 */
[----:B------:R-:W-:Y:S01]  /*5350*/  FMNMX.FTZ R7, R37, R14, !PT ;  /* 0x0000000e25077209 */ /* 0x000fe20007810000 */
[----:B------:R-:W-:Y:S01]  /*5360*/  MUFU.EX2 R183, R183 ;  /* 0x000000b700b77308 */ /* 0x000fe20000000800 */
[----:B------:R-:W-:Y:S01]  /*5370*/  FSEL R57, R57, -INF , P6 ;  /* 0xff80000039397808 */ /* 0x000fe20003000000 */
[----:B------:R-:W-:Y:S01]  /*5380*/  FFMA.FTZ R14, R35, UR10, -R8 ;  /* 0x0000000a230e7c23 */ /* 0x000fe20008010808 */
[----:B------:R-:W-:Y:S02]  /*5390*/  FMNMX.FTZ R20, R40, R7, !PT ;  /* 0x0000000728147209 */ /* 0x000fe40007810000 */
[----:B------:R-:W-:Y:S02]  /*53a0*/  ISETP.GT.AND P4, PT, R9, 0x49, PT ;  /* 0x000000490900780c */ /* 0x000fe40003f84270 */
[----:B------:R-:W-:Y:S01]  /*53b0*/  FMNMX.FTZ R7, R41, R20, !PT ;  /* 0x0000001429077209 */ /* 0x000fe20007810000 */
[----:B------:R-:W-:Y:S01]  /*53c0*/  MUFU.EX2 R12, R12 ;  /* 0x0000000c000c7308 */ /* 0x000fe20000000800 */
[----:B------:R-:W-:-:S02]  /*53d0*/  FSEL R60, R60, -INF , P5 ;  /* 0xff8000003c3c7808 */ /* 0x000fc40002800000 */
[----:B------:R-:W-:Y:S02]  /*53e0*/  FMNMX.FTZ R20, R44, R7, !PT ;  /* 0x000000072c147209 */ /* 0x000fe40007810000 */
[----:B------:R-:W-:Y:S02]  /*53f0*/  ISETP.GT.AND P6, PT, R9, 0x50, PT ;  /* 0x000000500900780c */ /* 0x000fe40003fc4270 */
[----:B------:R-:W-:Y:S01]  /*5400*/  FMNMX.FTZ R7, R45, R20, !PT ;  /* 0x000000142d077209 */ /* 0x000fe20007810000 */
[----:B------:R-:W-:Y:S01]  /*5410*/  MUFU.EX2 R177, R177 ;  /* 0x000000b100b17308 */ /* 0x000fe20000000800 */
[----:B------:R-:W-:Y:S01]  /*5420*/  FSEL R61, R61, -INF , P4 ;  /* 0xff8000003d3d7808 */ /* 0x000fe20002000000 */
[----:B------:R-:W-:Y:S01]  /*5430*/  FFMA.FTZ R20, R39, UR10, -R8 ;  /* 0x0000000a27147c23 */ /* 0x000fe20008010808 */
[----:B------:R-:W-:Y:S02]  /*5440*/  FMNMX.FTZ R26, R48, R7, !PT ;  /* 0x00000007301a7209 */ /* 0x000fe40007810000 */
[----:B------:R-:W-:-:S02]  /*5450*/  ISETP.GT.AND P5, PT, R9, 0x51, PT ;  /* 0x000000510900780c */ /* 0x000fc40003fa4270 */
[----:B------:R-:W-:Y:S01]  /*5460*/  FMNMX.FTZ R7, R49, R26, !PT ;  /* 0x0000001a31077209 */ /* 0x000fe20007810000 */
[----:B------:R-:W-:Y:S01]  /*5470*/  MUFU.EX2 R14, R14 ;  /* 0x0000000e000e7308 */ /* 0x000fe20000000800 */
[----:B------:R-:W-:Y:S02]  /*5480*/  FSEL R64, R64, -INF , P6 ;  /* 0xff80000040407808 */ /* 0x000fe40003000000 */
[----:B------:R-:W-:Y:S02]  /*5490*/  FMNMX.FTZ R26, R52, R7, !PT ;  /* 0x00000007341a7209 */ /* 0x000fe40007810000 */
[----:B------:R-:W-:Y:S02]  /*54a0*/  ISETP.GT.AND P4, PT, R9, 0x58, PT ;  /* 0x000000580900780c */ /* 0x000fe40003f84270 */
[----:B------:R-:W-:Y:S01]  /*54b0*/  FMNMX.FTZ R7, R53, R26, !PT ;  /* 0x0000001a35077209 */ /* 0x000fe20007810000 */
[----:B------:R-:W-:Y:S01]  /*54c0*/  FFMA.FTZ R26, R43, UR10, -R8 ;  /* 0x0000000a2b1a7c23 */ /* 0x000fe20008010808 */
[----:B------:R-:W-:Y:S01]  /*54d0*/  FSEL R65, R65, -INF , P5 ;  /* 0xff80000041417808 */ /* 0x000fe20002800000 */
[----:B------:R-:W-:Y:S01]  /*54e0*/  MUFU.EX2 R179, R179 ;  /* 0x000000b300b37308 */ /* 0x000fe20000000800 */
[----:B------:R-:W-:-:S02]  /*54f0*/  FMNMX.FTZ R30, R56, R7, !PT ;  /* 0x00000007381e7209 */ /* 0x000fc40007810000 */
[----:B------:R-:W-:Y:S02]  /*5500*/  ISETP.GT.AND P6, PT, R9, 0x59, PT ;  /* 0x000000590900780c */ /* 0x000fe40003fc4270 */
[----:B------:R-:W-:Y:S02]  /*5510*/  FMNMX.FTZ R7, R57, R30, !PT ;  /* 0x0000001e39077209 */ /* 0x000fe40007810000 */
[----:B------:R-:W-:Y:S01]  /*5520*/  FSEL R68, R68, -INF , P4 ;  /* 0xff80000044447808 */ /* 0x000fe20002000000 */
[----:B------:R-:W-:Y:S01]  /*5530*/  MUFU.EX2 R20, R20 ;  /* 0x0000001400147308 */ /* 0x000fe20000000800 */
        /* <DEDUP_REMOVED lines=19> */
[----:B------:R-:W-:Y:S02]  /*5670*/  FSEL R76, R76, -INF , P6 ;  /* 0xff8000004c4c7808 */ /* 0x000fe40003000000 */
        /* <DEDUP_REMOVED lines=8> */
[----:B------:R-:W-:Y:S01]  /*5700*/  FMNMX.FTZ R7, R77, R38, !PT ;  /* 0x000000264d077209 */ /* 0x000fe20007810000 */
[----:B------:R-:W-:Y:S01]  /*5710*/  FFMA.FTZ R38, R55, UR10, -R8 ;  /* 0x0000000a37267c23 */ /* 0x000fe20008010808 */
[----:B------:R-:W-:Y:S02]  /*5720*/  ISETP.GT.AND P5, PT, R9, 0x78, PT ;  /* 0x000000780900780c */ /* 0x000fe40003fa4270 */
[----:B------:R-:W-:Y:S01]  /*5730*/  FSEL R81, R81, -INF , P6 ;  /* 0xff80000051517808 */ /* 0x000fe20003000000 */
[----:B------:R-:W-:Y:S01]  /*5740*/  MUFU.EX2 R46, R46 ;  /* 0x0000002e002e7308 */ /* 0x000fe20000000800 */
[----:B------:R-:W-:-:S02]  /*5750*/  FMNMX.FTZ R42, R80, R7, !PT ;  /* 0x00000007502a7209 */ /* 0x000fc40007810000 */
[----:B------:R-:W-:Y:S01]  /*5760*/  ISETP.GT.AND P4, PT, R9, 0x79, PT ;  /* 0x000000790900780c */ /* 0x000fe20003f84270 */
[--C-:B------:R-:W-:Y:S01]  /*5770*/  FFMA.FTZ R9, R74, UR10, -R8.reuse ;  /* 0x0000000a4a097c23 */ /* 0x100fe20008010808 */
[----:B------:R-:W-:Y:S02]  /*5780*/  FSEL R84, R84, -INF , P5 ;  /* 0xff80000054547808 */ /* 0x000fe40002800000 */
[----:B------:R-:W-:Y:S01]  /*5790*/  FMNMX.FTZ R7, R81, R42, !PT ;  /* 0x0000002a51077209 */ /* 0x000fe20007810000 */
[----:B------:R-:W-:Y:S01]  /*57a0*/  MUFU.EX2 R38, R38 ;  /* 0x0000002600267308 */ /* 0x000fe20000000800 */
[----:B------:R-:W-:Y:S02]  /*57b0*/  FSEL R85, R85, -INF , P4 ;  /* 0xff80000055557808 */ /* 0x000fe40002000000 */
[----:B------:R-:W-:Y:S01]  /*57c0*/  FMNMX.FTZ R42, R84, R7, !PT ;  /* 0x00000007542a7209 */ /* 0x000fe20007810000 */
[----:B------:R-:W-:Y:S02]  /*57d0*/  WARPGROUP.DEPBAR.LE gsb0, 0x0 ;  /* 0x00008000000079c5 */ /* 0x000fe40000010000 */
[----:B------:R-:W-:Y:S01]  /*57e0*/  WARPGROUP.ARRIVE ;  /* 0x00000000000079c5 */ /* 0x000fe20000000000 */
[----:B------:R-:W-:Y:S01]  /*57f0*/  FMNMX.FTZ R7, R85, R42, !PT ;  /* 0x0000002a55077209 */ /* 0x000fe20007810000 */
[--C-:B------:R-:W-:Y:S01]  /*5800*/  FFMA.FTZ R169, R50, UR10, -R8.reuse ;  /* 0x0000000a32a97c23 */ /* 0x100fe20008010808 */
[--C-:B------:R-:W-:Y:S01]  /*5810*/  FFMA.FTZ R171, R54, UR10, -R8.reuse ;  /* 0x0000000a36ab7c23 */ /* 0x100fe20008010808 */
[--C-:B------:R-:W-:Y:S01]  /*5820*/  FFMA.FTZ R42, R59, UR10, -R8.reuse ;  /* 0x0000000a3b2a7c23 */ /* 0x100fe20008010808 */
[--C-:B------:R-:W-:Y:S01]  /*5830*/  FFMA.FTZ R54, R63, UR10, -R8.reuse ;  /* 0x0000000a3f367c23 */ /* 0x100fe20008010808 */
[----:B------:R-:W-:Y:S01]  /*5840*/  HGMMA.64x128x16.F32 R88, R152, gdesc[UR4].tnspB, R88, gsb0 ;  /* 0x41e0000498587df0 */ /* 0x000fe20008000858 */
[----:B------:R-:W-:Y:S01]  /*5850*/  UIADD3 UR6, UR11, 0x280, URZ ;  /* 0x000002800b067890 */ /* 0x000fe2000fffe03f */
[----:B------:R-:W0:Y:S01]  /*5860*/  SHFL.BFLY PT, R50, R7, 0x2, 0x1f ;  /* 0x0c401f0007327f89 */ /* 0x000e2200000e0000 */
[----:B------:R-:W-:Y:S01]  /*5870*/  UMOV UR7, 0x40000040 ;  /* 0x4000004000077882 */ /* 0x000fe20000000000 */
[----:B------:R-:W-:Y:S08]  /*5880*/  MUFU.EX2 R169, R169 ;  /* 0x000000a900a97308 */ /* 0x000ff00000000800 */
[----:B------:R-:W-:Y:S08]  /*5890*/  MUFU.EX2 R171, R171 ;  /* 0x000000ab00ab7308 */ /* 0x000ff00000000800 */
[----:B------:R-:W-:Y:S01]  /*58a0*/  MUFU.EX2 R42, R42 ;  /* 0x0000002a002a7308 */ /* 0x000fe20000000800 */
[----:B0-----:R-:W-:Y:S01]  /*58b0*/  FMNMX.FTZ R13, R7, R50, !PT ;  /* 0x00000032070d7209 */ /* 0x001fe20007810000 */
[----:B------:R-:W-:-:S06]  /*58c0*/  FFMA.FTZ R50, R71, UR10, -R8 ;  /* 0x0000000a47327c23 */ /* 0x000fcc0008010808 */
        /* <DEDUP_REMOVED lines=22> */
[----:B------:R-:W0:Y:S03]  /*5a30*/  SHFL.BFLY PT, R66, R13, 0x1, 0x1f ;  /* 0x0c201f000d427f89 */ /* 0x000e2600000e0000 */
[----:B------:R-:W-:Y:S01]  /*5a40*/  HGMMA.64x128x16.F32 R88, R160, gdesc[UR4].tnspB, R88, gsb0 ;  /* 0x41e00004a0587df0 */ /* 0x000fe20008000858 */
[----:B------:R-:W-:Y:S01]  /*5a50*/  UIADD3 UR6, UR11, 0x380, URZ ;  /* 0x000003800b067890 */ /* 0x000fe2000fffe03f */
[----:B------:R-:W-:Y:S01]  /*5a60*/  MUFU.EX2 R157, R157 ;  /* 0x0000009d009d7308 */ /* 0x000fe20000000800 */
[----:B------:R-:W-:-:S07]  /*5a70*/  UMOV UR7, 0x40000040 ;  /* 0x4000004000077882 */ /* 0x000fce0000000000 */
[----:B------:R-:W-:Y:S01]  /*5a80*/  MUFU.EX2 R159, R159 ;  /* 0x0000009f009f7308 */ /* 0x000fe20000000800 */
[----:B0-----:R-:W-:Y:S01]  /*5a90*/  FMNMX.FTZ R7, R13, R66, !PT ;  /* 0x000000420d077209 */ /* 0x001fe20007810000 */
[--C-:B------:R-:W-:Y:S01]  /*5aa0*/  FFMA.FTZ R13, R82, UR10, -R8.reuse ;  /* 0x0000000a520d7c23 */ /* 0x100fe20008010808 */
[--C-:B------:R-:W-:Y:S01]  /*5ab0*/  FFMA.FTZ R66, R83, UR10, -R8.reuse ;  /* 0x0000000a53427c23 */ /* 0x100fe20008010808 */
[----:B------:R-:W-:Y:S01]  /*5ac0*/  FFMA.FTZ R8, R87, UR10, -R8 ;  /* 0x0000000a57087c23 */ /* 0x000fe20008010808 */
[C---:B------:R-:W-:Y:S01]  /*5ad0*/  FSETP.NEU.FTZ.AND P4, PT, R7.reuse, -INF , PT ;  /* 0xff8000000700780b */ /* 0x040fe20003f9d000 */
[----:B------:R-:W-:Y:S02]  /*5ae0*/  FMUL.FTZ R21, R7, UR10 ;  /* 0x0000000a07157c20 */ /* 0x000fe40008410000 */
[----:B------:R-:W-:Y:S03]  /*5af0*/  MUFU.EX2 R13, R13 ;  /* 0x0000000d000d7308 */ /* 0x000fe60000000800 */
[----:B------:R-:W-:-:S05]  /*5b00*/  FSEL R21, R21, RZ, P4 ;  /* 0x000000ff15157208 */ /* 0x000fca0002000000 */
[--C-:B------:R-:W-:Y:S01]  /*5b10*/  FFMA.FTZ R27, R29, UR10, -R21.reuse ;  /* 0x0000000a1d1b7c23 */ /* 0x100fe20008010815 */
[--C-:B------:R-:W-:Y:S01]  /*5b20*/  FFMA.FTZ R29, R33, UR10, -R21.reuse ;  /* 0x0000000a211d7c23 */ /* 0x100fe20008010815 */
[--C-:B------:R-:W-:Y:S01]  /*5b30*/  FFMA.FTZ R33, R41, UR10, -R21.reuse ;  /* 0x0000000a29217c23 */ /* 0x100fe20008010815 */
[----:B------:R-:W-:Y:S01]  /*5b40*/  FSEL R41, R4, RZ, P3 ;  /* 0x000000ff04297208 */ /* 0x000fe20001800000 */
[--C-:B------:R-:W-:Y:S01]  /*5b50*/  FFMA.FTZ R180, R24, UR10, -R21.reuse ;  /* 0x0000000a18b47c23 */ /* 0x100fe20008010815 */
[--C-:B------:R-:W-:Y:S01]  /*5b60*/  FFMA.FTZ R182, R28, UR10, -R21.reuse ;  /* 0x0000000a1cb67c23 */ /* 0x100fe20008010815 */
[----:B------:R-:W-:Y:S02]  /*5b70*/  IMAD.U32 R28, RZ, RZ, UR46 ;  /* 0x0000002eff1c7e24 */ /* 0x000fe4000f8e00ff */
[--C-:B------:R-:W-:Y:S01]  /*5b80*/  FFMA.FTZ R25, R25, UR10, -R21.reuse ;  /* 0x0000000a19197c23 */ /* 0x100fe20008010815 */
[----:B------:R-:W-:Y:S01]  /*5b90*/  FADD.FTZ R41, -R41, R6 ;  /* 0x0000000629297221 */ /* 0x000fe20000010100 */
[----:B------:R-:W-:Y:S01]  /*5ba0*/  FSEL R6, R7, RZ, P4 ;  /* 0x000000ff07067208 */ /* 0x000fe20002000000 */
[----:B------:R-:W-:Y:S01]  /*5bb0*/  MUFU.EX2 R180, R180 ;  /* 0x000000b400b47308 */ /* 0x000fe20000000800 */
[----:B------:R-:W-:Y:S01]  /*5bc0*/  @!P1 LEA R28, R28, UR41, 0x3 ;  /* 0x000000291c1c9c11 */ /* 0x000fe2000f8e18ff */
[----:B------:R-:W-:Y:S01]  /*5bd0*/  FMUL.FTZ R41, R41, UR10 ;  /* 0x0000000a29297c20 */ /* 0x000fe20008410000 */
[----:B------:R-:W-:Y:S01]  /*5be0*/  FFMA.FTZ R176, R32, UR10, -R21 ;  /* 0x0000000a20b07c23 */ /* 0x000fe20008010815 */
[----:B------:R-:W-:Y:S01]  /*5bf0*/  FADD.FTZ R5, -R6, R5 ;  /* 0x0000000506057221 */ /* 0x000fe20000010100 */
[----:B------:R-:W-:Y:S01]  /*5c00*/  IADD3 R24, -R220, 0xb, RZ ;  /* 0x0000000bdc187810 */ /* 0x000fe20007ffe1ff */
[----:B------:R-:W-:-:S02]  /*5c10*/  @!P1 VIADD R28, R28, 0x28840 ;  /* 0x000288401c1c9836 */ /* 0x000fc40000000000 */
[--C-:B------:R-:W-:Y:S01]  /*5c20*/  FFMA.FTZ R178, R36, UR10, -R21.reuse ;  /* 0x0000000a24b27c23 */ /* 0x100fe20008010815 */
[----:B------:R-:W-:Y:S01]  /*5c30*/  FMUL.FTZ R5, R5, UR10 ;  /* 0x0000000a05057c20 */ /* 0x000fe20008410000 */
[----:B------:R-:W0:Y:S01]  /*5c40*/  MUFU.EX2 R6, R41 ;  /* 0x0000002900067308 */ /* 0x000e220000000800 */
[--C-:B------:R-:W-:Y:S01]  /*5c50*/  FFMA.FTZ R35, R45, UR10, -R21.reuse ;  /* 0x0000000a2d237c23 */ /* 0x100fe20008010815 */
[----:B------:R-:W-:Y:S01]  /*5c60*/  @!P1 PRMT R28, RZ, 0x654, R28 ;  /* 0x00000654ff1c9816 */ /* 0x000fe2000000001c */
        /* <DEDUP_REMOVED lines=15> */
[----:B------:R-:W-:Y:S01]  /*5d60*/  F2FP.F16.F32.PACK_AB R181, R10, R181 ;  /* 0x000000b50ab5723e */ /* 0x000fe200000000ff */
        /* <DEDUP_REMOVED lines=8> */
[----:B------:R-:W-:Y:S01]  /*5df0*/  FFMA.FTZ R84, R84, UR10, -R21 ;  /* 0x0000000a54547c23 */ /* 0x000fe20008010815 */
[----:B------:R-:W-:-:S02]  /*5e00*/  IMAD.U32 R32, RZ, RZ, UR57 ;  /* 0x00000039ff207e24 */ /* 0x000fc4000f8e00ff */
[----:B------:R-:W-:Y:S01]  /*5e10*/  FADD.FTZ R0, R12, R43 ;  /* 0x0000002b0c007221 */ /* 0x000fe20000010000 */
[----:B------:R-:W-:Y:S01]  /*5e20*/  FFMA.FTZ R43, R65, UR10, -R21 ;  /* 0x0000000a412b7c23 */ /* 0x000fe20008010815 */
[----:B------:R-:W-:Y:S01]  /*5e30*/  PLOP3.LUT P3, PT, PT, PT, UP1, 0x80, 0x0 ;  /* 0x000000000000781c */ /* 0x000fe20003f6f018 */
[----:B------:R-:W-:Y:S01]  /*5e40*/  MUFU.EX2 R27, R27 ;  /* 0x0000001b001b7308 */ /* 0x000fe20000000800 */
[----:B------:R-:W-:Y:S01]  /*5e50*/  @!P1 LEA R32, R32, UR41, 0x3 ;  /* 0x0000002920209c11 */ /* 0x000fe2000f8e18ff */
[----:B------:R-:W-:Y:S01]  /*5e60*/  UMOV UR57, UR46 ;  /* 0x0000002e00397c82 */ /* 0x000fe20008000000 */
        /* <DEDUP_REMOVED lines=8> */
[----:B------:R-:W-:-:S05]  /*5ef0*/  WARPGROUP.ARRIVE ;  /* 0x00000000000079c5 */ /* 0x000fca0000000000 */
[----:B------:R-:W-:Y:S01]  /*5f00*/  MUFU.EX2 R174, R174 ;  /* 0x000000ae00ae7308 */ /* 0x000fe20000000800 */
[----:B------:R-:W-:Y:S01]  /*5f10*/  FFMA.FTZ R160, R72, UR10, -R21 ;  /* 0x0000000a48a07c23 */ /* 0x000fe20008010815 */
[----:B------:R-:W-:Y:S02]  /*5f20*/  F2FP.F16.F32.PACK_AB R161, R58, R9 ;  /* 0x000000093aa1723e */ /* 0x000fe400000000ff */
[----:B------:R-:W-:Y:S01]  /*5f30*/  F2FP.F16.F32.PACK_AB R163, R62, R11 ;  /* 0x0000000b3ea3723e */ /* 0x000fe200000000ff */
[----:B------:R-:W-:Y:S03]  /*5f40*/  HGMMA.64x128x16.F32 R88, R164, gdesc[UR4].tnspB, R88, gsb0 ;  /* 0x41e00004a4587df0 */ /* 0x000fe60008000858 */
        /* <DEDUP_REMOVED lines=18> */
[----:B------:R-:W-:Y:S01]  /*6070*/  MUFU.EX2 R81, R81 ;  /* 0x0000005100517308 */ /* 0x000fe20000000800 */
[----:B------:R-:W-:Y:S02]  /*6080*/  WARPGROUP.DEPBAR.LE gsb0, 0x0 ;  /* 0x00008000000079c5 */ /* 0x000fe40000010000 */
[----:B------:R0:W-:Y:S06]  /*6090*/  BAR.ARV R24, 0x100 ;  /* 0x000400180000751d */ /* 0x0001ec0000002000 */
        /* <DEDUP_REMOVED lines=8> */
[----:B-1----:R-:W-:Y:S01]  /*6120*/  FFMA.FTZ R28, R5, R3, R180 ;  /* 0x00000003051c7223 */ /* 0x002fe200000100b4 */
[----:B------:R-:W-:Y:S01]  /*6130*/  FFMA.FTZ R3, R61, UR10, -R21 ;  /* 0x0000000a3d037c23 */ /* 0x000fe20008010815 */
[C---:B------:R-:W-:Y:S01]  /*6140*/  F2FP.F16.F32.PACK_AB R180, R25.reuse, R180 ;  /* 0x000000b419b4723e */ /* 0x040fe200000000ff */
[----:B------:R-:W-:Y:S01]  /*6150*/  MUFU.EX2 R8, R8 ;  /* 0x0000000800087308 */ /* 0x000fe20000000800 */
[----:B------:R-:W-:Y:S01]  /*6160*/  FADD.FTZ R45, R25, R28 ;  /* 0x0000001c192d7221 */ /* 0x000fe20000010000 */
[----:B------:R-:W-:-:S02]  /*6170*/  @!P1 VIADD R28, R32, 0x28860 ;  /* 0x00028860201c9836 */ /* 0x000fc40000000000 */
[-C--:B------:R-:W-:Y:S01]  /*6180*/  FMUL.FTZ R100, R100, R5.reuse ;  /* 0x0000000564647220 */ /* 0x080fe20000410000 */
[-C--:B------:R-:W-:Y:S01]  /*6190*/  FMUL.FTZ R101, R101, R5.reuse ;  /* 0x0000000565657220 */ /* 0x080fe20000410000 */
[----:B0-----:R-:W-:Y:S01]  /*61a0*/  FADD.FTZ R24, R182, R45 ;  /* 0x0000002db6187221 */ /* 0x001fe20000010000 */
[C---:B------:R-:W-:Y:S01]  /*61b0*/  F2FP.F16.F32.PACK_AB R182, R27.reuse, R182 ;  /* 0x000000b61bb6723e */ /* 0x040fe200000000ff */
[-C--:B------:R-:W-:Y:S01]  /*61c0*/  FMUL.FTZ R104, R104, R5.reuse ;  /* 0x0000000568687220 */ /* 0x080fe20000410000 */
[----:B------:R-:W0:Y:S01]  /*61d0*/  MUFU.EX2 R3, R3 ;  /* 0x0000000300037308 */ /* 0x000e220000000800 */
[----:B------:R-:W-:Y:S01]  /*61e0*/  FADD.FTZ R45, R27, R24 ;  /* 0x000000181b2d7221 */ /* 0x000fe20000010000 */
[----:B------:R-:W-:Y:S01]  /*61f0*/  @!P1 PRMT R28, RZ, 0x654, R28 ;  /* 0x00000654ff1c9816 */ /* 0x000fe2000000001c */
[-C--:B------:R-:W-:Y:S01]  /*6200*/  FMUL.FTZ R105, R105, R5.reuse ;  /* 0x0000000569697220 */ /* 0x080fe20000410000 */
[-C--:B------:R-:W-:Y:S01]  /*6210*/  FMUL.FTZ R108, R108, R5.reuse ;  /* 0x000000056c6c7220 */ /* 0x080fe20000410000 */
[----:B------:R-:W-:Y:S01]  /*6220*/  FADD.FTZ R24, R176, R45 ;  /* 0x0000002db0187221 */ /* 0x000fe20000010000 */
[----:B------:R-:W-:Y:S01]  /*6230*/  FADD.FTZ R45, R177, R0 ;  /* 0x00000000b12d7221 */ /* 0x000fe20000010000 */
[----:B------:R1:W-:Y:S01]  /*6240*/  @!P1 SYNCS.ARRIVE.TRANS64.RED.A1T0 RZ, [R28+URZ], RZ ;  /* 0x000000ff1cff99a7 */ /* 0x0003e2000810043f */
[-C--:B------:R-:W-:Y:S01]  /*6250*/  FMUL.FTZ R109, R109, R5.reuse ;  /* 0x000000056d6d7220 */ /* 0x080fe20000410000 */
[----:B------:R-:W-:Y:S01]  /*6260*/  FADD.FTZ R47, R29, R24 ;  /* 0x000000181d2f7221 */ /* 0x000fe20000010000 */
[----:B------:R-:W-:Y:S01]  /*6270*/  FADD.FTZ R0, R14, R45 ;  /* 0x0000002d0e007221 */ /* 0x000fe20000010000 */
[--C-:B------:R-:W-:Y:S01]  /*6280*/  FFMA.FTZ R45, R69, UR10, -R21.reuse ;  /* 0x0000000a452d7c23 */ /* 0x100fe20008010815 */
[----:B------:R-:W-:Y:S01]  /*6290*/  FFMA.FTZ R21, R85, UR10, -R21 ;  /* 0x0000000a55157c23 */ /* 0x000fe20008010815 */
        /* <DEDUP_REMOVED lines=9> */
[----:B------:R-:W-:Y:S01]  /*6330*/  FADD.FTZ R47, R173, R0 ;  /* 0x00000000ad2f7221 */ /* 0x000fe20000010000 */
[-C--:B------:R-:W-:Y:S01]  /*6340*/  FMUL.FTZ R117, R117, R5.reuse ;  /* 0x0000000575757220 */ /* 0x080fe20000410000 */
[-C--:B------:R-:W-:Y:S01]  /*6350*/  FMUL.FTZ R120, R120, R5.reuse ;  /* 0x0000000578787220 */ /* 0x080fe20000410000 */
[----:B------:R-:W-:Y:S01]  /*6360*/  FADD.FTZ R49, R33, R24 ;  /* 0x0000001821317221 */ /* 0x000fe20000010000 */
[----:B------:R-:W-:Y:S01]  /*6370*/  FADD.FTZ R0, R26, R47 ;  /* 0x0000002f1a007221 */ /* 0x000fe20000010000 */
[----:B------:R-:W3:Y:S01]  /*6380*/  MUFU.EX2 R21, R21 ;  /* 0x0000001500157308 */ /* 0x000ee20000000800 */
        /* <DEDUP_REMOVED lines=32> */
[----:B------:R-:W-:Y:S01]  /*6590*/  FMUL.FTZ R91, R91, R6 ;  /* 0x000000065b5b7220 */ /* 0x000fe20000410000 */
[----:B------:R-:W-:Y:S01]  /*65a0*/  FADD.FTZ R10, R154, R27 ;  /* 0x0000001b9a0a7221 */ /* 0x000fe20000010000 */
[----:B------:R-:W-:Y:S01]  /*65b0*/  FADD.FTZ R25, R155, R0 ;  /* 0x000000009b197221 */ /* 0x000fe20000010000 */
[C---:B0-----:R-:W-:Y:S01]  /*65c0*/  F2FP.F16.F32.PACK_AB R154, R3.reuse, R154 ;  /* 0x0000009a039a723e */ /* 0x041fe200000000ff */
        /* <DEDUP_REMOVED lines=17> */
[----:B--2---:R-:W-:Y:S01]  /*66e0*/  FADD.FTZ R27, R45, R10 ;  /* 0x0000000a2d1b7221 */ /* 0x004fe20000010000 */
        /* <DEDUP_REMOVED lines=37> */
[----:B---3--:R-:W-:Y:S01]  /*6940*/  FADD.FTZ R3, R21, R27 ;  /* 0x0000001b15037221 */ /* 0x008fe20000010000 */
        /* <DEDUP_REMOVED lines=26> */
[----:B-1----:R-:W-:Y:S06]  /*6af0*/  @P3 BRA `(.L_x_8560) ;  /* 0xffffffd400b83947 */ /* 0x002fec000383ffff */
.L_x_8551:
        /* <DEDUP_REMOVED lines=8> */
.L_x_8570:
        /* <DEDUP_REMOVED lines=9> */
.L_x_8563:
[----:B------:R-:W-:Y:S01]  /*6c10*/  ULEA UR6, UR46, UR41, 0x3 ;  /* 0x000000292e067291 */ /* 0x000fe2000f8e183f */
[----:B------:R-:W-:-:S05]  /*6c20*/  IMAD.U32 R4, RZ, RZ, UR47 ;  /* 0x0000002fff047e24 */ /* 0x000fca000f8e00ff */
[----:B------:R-:W-:-:S04]  /*6c30*/  SHF.L.U32 R4, R4, 0x1f, RZ ;  /* 0x0000001f04047819 */ /* 0x000fc800000006ff */
[----:B------:R0:W1:Y:S01]  /*6c40*/  SYNCS.PHASECHK.TRANS64.TRYWAIT P2, [UR6+0x28830], R4 ;  /* 0x02883004ff0075a7 */ /* 0x0000620008040146 */
[----:B------:R-:W-:Y:S05]  /*6c50*/  @!P0 BRA `(.L_x_8564) ;  /* 0x0000000000048947 */ /* 0x000fea0003800000 */
[----:B------:R-:W-:Y:S01]  /*6c60*/  BPT.TRAP 0x1 ;  /* 0x000000040000795c */ /* 0x000fe20000300000 */
.L_x_8564:
[----:B-1----:R-:W-:Y:S05]  /*6c70*/  @P2 BRA `(.L_x_8562) ;  /* 0x0000000000082947 */ /* 0x002fea0003800000 */
[----:B------:R-:W1:Y:S02]  /*6c80*/  SYNCS.PHASECHK.TRANS64.TRYWAIT P2, [UR6+0x28830], R4 ;  /* 0x02883004ff0075a7 */ /* 0x000e640008040146 */
[----:B-1----:R-:W-:Y:S05]  /*6c90*/  @!P2 BRA `(.L_x_8565) ;  /* 0x000000c40074a947 */ /* 0x002fea0003800000 */
.L_x_8562:
        /* <DEDUP_REMOVED lines=47> */
.L_x_8567:
[----:B------:R-:W-:Y:S01]  /*6f90*/  ULEA UR6, UR54, UR41, 0x3 ;  /* 0x0000002936067291 */ /* 0x000fe2000f8e183f */
[----:B------:R-:W-:-:S05]  /*6fa0*/  IMAD.U32 R4, RZ, RZ, UR55 ;  /* 0x00000037ff047e24 */ /* 0x000fca000f8e00ff */
[----:B------:R-:W-:-:S04]  /*6fb0*/  SHF.L.U32 R4, R4, 0x1f, RZ ;  /* 0x0000001f04047819 */ /* 0x000fc800000006ff */
[----:B------:R0:W1:Y:S01]  /*6fc0*/  SYNCS.PHASECHK.TRANS64.TRYWAIT P2, [UR6+0x28850], R4 ;  /* 0x02885004ff0075a7 */ /* 0x0000620008040146 */
[----:B------:R-:W-:Y:S05]  /*6fd0*/  @!P0 BRA `(.L_x_8568) ;  /* 0x0000000000048947 */ /* 0x000fea0003800000 */
[----:B------:R-:W-:Y:S01]  /*6fe0*/  BPT.TRAP 0x1 ;  /* 0x000000040000795c */ /* 0x000fe20000300000 */
.L_x_8568:
[----:B-1----:R-:W-:Y:S05]  /*6ff0*/  @P2 BRA `(.L_x_8566) ;  /* 0x0000000000082947 */ /* 0x002fea0003800000 */
[----:B------:R-:W1:Y:S02]  /*7000*/  SYNCS.PHASECHK.TRANS64.TRYWAIT P2, [UR6+0x28850], R4 ;  /* 0x02885004ff0075a7 */ /* 0x000e640008040146 */
[----:B-1----:R-:W-:Y:S05]  /*7010*/  @!P2 BRA `(.L_x_8569) ;  /* 0x000000c000aca947 */ /* 0x002fea0003800000 */
.L_x_8566:
[----:B------:R-:W-:Y:S01]  /*7020*/  UIADD3 UR6, UR41, 0x400, URZ ;  /* 0x0000040029067890 */ /* 0x000fe2000fffe03f */
[----:B------:R-:W-:Y:S01]  /*7030*/  WARPGROUP.ARRIVE ;  /* 0x00000000000079c5 */ /* 0x000fe20000000000 */
[----:B------:R-:W-:Y:S01]  /*7040*/  UMOV UR7, 0x40000040 ;  /* 0x4000004000077882 */ /* 0x000fe20000000000 */
[----:B01----:R-:W-:Y:S01]  /*7050*/  FMNMX.FTZ R4, R24, R6, !PT ;  /* 0x0000000618047209 */ /* 0x003fe20007810000 */
[----:B------:R-:W-:-:S03]  /*7060*/  USHF.R.U32.HI UR6, URZ, 0x4, UR6 ;  /* 0x000000043f067899 */ /* 0x000fc60008011606 */
[----:B------:R-:W0:Y:S01]  /*7070*/  S2R R220, SR_TID.X ;  /* 0x0000000000dc7919 */ /* 0x000e220000002100 */
[----:B------:R-:W-:Y:S01]  /*7080*/  UMOV UR10, UR53 ;  /* 0x00000035000a7c82 */ /* 0x000fe20008000000 */
[----:B------:R-:W-:Y:S01]  /*7090*/  FMNMX.FTZ R7, R25, R4, !PT ;  /* 0x0000000419077209 */ /* 0x000fe20007810000 */
[----:B------:R-:W-:Y:S02]  /*70a0*/  ULOP3.LUT UR6, UR6, 0x3fff, URZ, 0xc0, !UPT ;  /* 0x00003fff06067892 */ /* 0x000fe4000f8ec03f */
[----:B------:R-:W-:Y:S01]  /*70b0*/  UISETP.GT.AND UP0, UPT, UR58, UR40, UPT ;  /* 0x000000283a00728c */ /* 0x000fe2000bf04270 */
[----:B------:R-:W-:Y:S01]  /*70c0*/  FMNMX.FTZ R4, R28, R7, !PT ;  /* 0x000000071c047209 */ /* 0x000fe20007810000 */
[----:B------:R-:W-:Y:S02]  /*70d0*/  ULOP3.LUT UR6, UR6, 0x4000000, URZ, 0xfc, !UPT ;  /* 0x0400000006067892 */ /* 0x000fe4000f8efc3f */
[----:B------:R-:W-:Y:S01]  /*70e0*/  UIADD3 UR58, UR58, -0x1, URZ ;  /* 0xffffffff3a3a7890 */ /* 0x000fe2000fffe03f */
[----:B------:R-:W-:Y:S01]  /*70f0*/  FMNMX.FTZ R7, R29, R4, !PT ;  /* 0x000000041d077209 */ /* 0x000fe20007810000 */
[----:B------:R-:W-:Y:S01]  /*7100*/  ULEA UR11, UR54, UR6, 0xb ;  /* 0x00000006360b7291 */ /* 0x000fe2000f8e583f */
[----:B------:R-:W-:Y:S01]  /*7110*/  PLOP3.LUT P2, PT, PT, PT, UP0, 0x80, 0x0 ;  /* 0x000000000000781c */ /* 0x000fe20003f4f008 */
[----:B------:R-:W-:Y:S01]  /*7120*/  UMOV UR55, UR47 ;  /* 0x0000002f00377c82 */ /* 0x000fe20008000000 */
        /* <DEDUP_REMOVED lines=50> */
[C---:B------:R-:W-:Y:S01]  /*7450*/  FMUL.FTZ R20, R7.reuse, UR10 ;  /* 0x0000000a07147c20 */ /* 0x040fe20008410000 */
[----:B------:R-:W-:Y:S01]  /*7460*/  FMNMX.FTZ R4, R42, R13, !PT ;  /* 0x0000000d2a047209 */ /* 0x000fe20007810000 */
[----:B------:R-:W-:Y:S02]  /*7470*/  FADD.FTZ R6, -R7, R6 ;  /* 0x0000000607067221 */ /* 0x000fe40000010100 */
        /* <DEDUP_REMOVED lines=18> */
[----:B------:R-:W-:Y:S01]  /*75a0*/  FFMA.FTZ R85, R85, UR10, -R20 ;  /* 0x0000000a55557c23 */ /* 0x000fe20008010814 */
[----:B------:R-:W-:Y:S01]  /*75b0*/  FMUL.FTZ R6, R6, UR10 ;  /* 0x0000000a06067c20 */ /* 0x000fe20008410000 */
[----:B------:R-:W-:Y:S01]  /*75c0*/  MUFU.EX2 R9, R9 ;  /* 0x0000000900097308 */ /* 0x000fe20000000800 */
[----:B------:R-:W-:-:S04]  /*75d0*/  FMNMX.FTZ R4, R54, R15, !PT ;  /* 0x0000000f36047209 */ /* 0x000fc80007810000 */
[----:B------:R-:W-:-:S03]  /*75e0*/  FMNMX.FTZ R15, R55, R4, !PT ;  /* 0x00000004370f7209 */ /* 0x000fc60007810000 */
[----:B------:R-:W0:Y:S01]  /*75f0*/  MUFU.EX2 R6, R6 ;  /* 0x0000000600067308 */ /* 0x000e220000000800 */
[----:B------:R-:W-:-:S04]  /*7600*/  FMNMX.FTZ R4, R58, R15, !PT ;  /* 0x0000000f3a047209 */ /* 0x000fc80007810000 */
[----:B------:R-:W-:-:S03]  /*7610*/  FMNMX.FTZ R15, R59, R4, !PT ;  /* 0x000000043b0f7209 */ /* 0x000fc60007810000 */
[----:B------:R-:W1:Y:S01]  /*7620*/  MUFU.EX2 R180, R180 ;  /* 0x000000b400b47308 */ /* 0x000e620000000800 */
[----:B------:R-:W-:Y:S01]  /*7630*/  FMNMX.FTZ R4, R62, R15, !PT ;  /* 0x0000000f3e047209 */ /* 0x000fe20007810000 */
[--C-:B------:R-:W-:Y:S01]  /*7640*/  FFMA.FTZ R15, R49, UR10, -R20.reuse ;  /* 0x0000000a310f7c23 */ /* 0x100fe20008010814 */
[----:B------:R-:W-:Y:S02]  /*7650*/  FFMA.FTZ R49, R69, UR10, -R20 ;  /* 0x0000000a45317c23 */ /* 0x000fe40008010814 */
[----:B------:R-:W-:-:S03]  /*7660*/  FMNMX.FTZ R33, R63, R4, !PT ;  /* 0x000000043f217209 */ /* 0x000fc60007810000 */
[----:B------:R-:W2:Y:S01]  /*7670*/  MUFU.EX2 R182, R182 ;  /* 0x000000b600b67308 */ /* 0x000ea20000000800 */
[----:B------:R-:W-:Y:S01]  /*7680*/  FMNMX.FTZ R4, R66, R33, !PT ;  /* 0x0000002142047209 */ /* 0x000fe20007810000 */
[----:B0-----:R-:W-:-:S03]  /*7690*/  FFMA.FTZ R3, R6, R3, R9 ;  /* 0x0000000306037223 */ /* 0x001fc60000010009 */
[----:B------:R-:W-:-:S03]  /*76a0*/  FMNMX.FTZ R33, R67, R4, !PT ;  /* 0x0000000443217209 */ /* 0x000fc60007810000 */
[----:B------:R-:W0:Y:S01]  /*76b0*/  MUFU.EX2 R29, R29 ;  /* 0x0000001d001d7308 */ /* 0x000e220000000800 */
[----:B------:R-:W-:Y:S01]  /*76c0*/  FMNMX.FTZ R4, R70, R33, !PT ;  /* 0x0000002146047209 */ /* 0x000fe20007810000 */
[--C-:B------:R-:W-:Y:S01]  /*76d0*/  FFMA.FTZ R33, R53, UR10, -R20.reuse ;  /* 0x0000000a35217c23 */ /* 0x100fe20008010814 */
[--C-:B------:R-:W-:Y:S01]  /*76e0*/  FFMA.FTZ R53, R57, UR10, -R20.reuse ;  /* 0x0000000a39357c23 */ /* 0x100fe20008010814 */
[----:B------:R-:W-:Y:S01]  /*76f0*/  FFMA.FTZ R57, R77, UR10, -R20 ;  /* 0x0000000a4d397c23 */ /* 0x000fe20008010814 */
[----:B------:R-:W-:Y:S01]  /*7700*/  FMNMX.FTZ R37, R71, R4, !PT ;  /* 0x0000000447257209 */ /* 0x000fe20007810000 */
[C---:B-1----:R-:W-:Y:S01]  /*7710*/  FADD.FTZ R3, R180.reuse, R3 ;  /* 0x00000003b4037221 */ /* 0x042fe20000010000 */
[----:B------:R-:W-:Y:S01]  /*7720*/  F2FP.F16.F32.PACK_AB R180, R180, R9 ;  /* 0x00000009b4b4723e */ /* 0x000fe200000000ff */
        /* <DEDUP_REMOVED lines=11> */
[--C-:B------:R-:W-:Y:S01]  /*77e0*/  FFMA.FTZ R37, R61, UR10, -R20.reuse ;  /* 0x0000000a3d257c23 */ /* 0x100fe20008010814 */
[----:B------:R-:W-:Y:S02]  /*77f0*/  FFMA.FTZ R61, R81, UR10, -R20 ;  /* 0x0000000a513d7c23 */ /* 0x000fe40008010814 */
[----:B------:R-:W-:-:S03]  /*7800*/  FMNMX.FTZ R4, R87, R4, !PT ;  /* 0x0000000457047209 */ /* 0x000fc60007810000 */
[----:B------:R-:W-:Y:S02]  /*7810*/  MUFU.EX2 R15, R15 ;  /* 0x0000000f000f7308 */ /* 0x000fe40000000800 */
[----:B------:R-:W1:Y:S06]  /*7820*/  SHFL.BFLY PT, R45, R4, 0x2, 0x1f ;  /* 0x0c401f00042d7f89 */ /* 0x000e6c00000e0000 */
[----:B------:R-:W-:Y:S08]  /*7830*/  MUFU.EX2 R33, R33 ;  /* 0x0000002100217308 */ /* 0x000ff00000000800 */
[----:B------:R-:W-:Y:S08]  /*7840*/  MUFU.EX2 R53, R53 ;  /* 0x0000003500357308 */ /* 0x000ff00000000800 */
[----:B------:R-:W-:Y:S01]  /*7850*/  MUFU.EX2 R37, R37 ;  /* 0x0000002500257308 */ /* 0x000fe20000000800 */
[----:B-1----:R-:W-:Y:S01]  /*7860*/  FMNMX.FTZ R14, R4, R45, !PT ;  /* 0x0000002d040e7209 */ /* 0x002fe20007810000 */
[----:B------:R-:W-:-:S02]  /*7870*/  WARPGROUP.DEPBAR.LE gsb0, 0x0 ;  /* 0x00008000000079c5 */ /* 0x000fc40000010000 */
[----:B------:R-:W-:Y:S01]  /*7880*/  WARPGROUP.ARRIVE ;  /* 0x00000000000079c5 */ /* 0x000fe20000000000 */
[--C-:B------:R-:W-:Y:S01]  /*7890*/  FFMA.FTZ R176, R32, UR10, -R20.reuse ;  /* 0x0000000a20b07c23 */ /* 0x100fe20008010814 */
[----:B------:R-:W1:Y:S01]  /*78a0*/  SHFL.BFLY PT, R65, R14, 0x1, 0x1f ;  /* 0x0c201f000e417f89 */ /* 0x000e6200000e0000 */
[--C-:B------:R-:W-:Y:S01]  /*78b0*/  FFMA.FTZ R178, R36, UR10, -R20.reuse ;  /* 0x0000000a24b27c23 */ /* 0x100fe20008010814 */
[----:B------:R-:W-:Y:S01]  /*78c0*/  FFMA.FTZ R45, R73, UR10, -R20 ;  /* 0x0000000a492d7c23 */ /* 0x000fe20008010814 */
[----:B------:R-:W-:Y:S01]  /*78d0*/  MUFU.EX2 R41, R41 ;  /* 0x0000002900297308 */ /* 0x000fe20000000800 */
[----:B------:R-:W-:Y:S01]  /*78e0*/  HGMMA.64x128x16.F32 R88, R172, gdesc[UR4].tnspB, R88, gsb0 ;  /* 0x41e00004ac587df0 */ /* 0x000fe20008000858 */
[----:B------:R-:W-:Y:S01]  /*78f0*/  UIADD3 UR6, UR11, 0x180, URZ ;  /* 0x000001800b067890 */ /* 0x000fe2000fffe03f */
[----:B------:R-:W-:-:S05]  /*7900*/  UMOV UR7, 0x40000040 ;  /* 0x4000004000077882 */ /* 0x000fca0000000000 */
[----:B------:R-:W-:Y:S08]  /*7910*/  MUFU.EX2 R176, R176 ;  /* 0x000000b000b07308 */ /* 0x000ff00000000800 */
[----:B------:R-:W-:Y:S01]  /*7920*/  MUFU.EX2 R178, R178 ;  /* 0x000000b200b27308 */ /* 0x000fe20000000800 */
[----:B-1----:R-:W-:-:S07]  /*7930*/  FMNMX.FTZ R4, R14, R65, !PT ;  /* 0x000000410e047209 */ /* 0x002fce0007810000 */
[----:B------:R-:W-:Y:S01]  /*7940*/  MUFU.EX2 R49, R49 ;  /* 0x0000003100317308 */ /* 0x000fe20000000800 */
[----:B------:R-:W-:-:S04]  /*7950*/  FMUL.FTZ R24, R4, UR10 ;  /* 0x0000000a04187c20 */ /* 0x000fc80008410000 */
[--C-:B------:R-:W-:Y:S01]  /*7960*/  FFMA.FTZ R181, R27, UR10, -R24.reuse ;  /* 0x0000000a1bb57c23 */ /* 0x100fe20008010818 */
[----:B------:R-:W-:Y:S02]  /*7970*/  IMAD.U32 R27, RZ, RZ, UR46 ;  /* 0x0000002eff1b7e24 */ /* 0x000fe4000f8e00ff */
[--C-:B------:R-:W-:Y:S01]  /*7980*/  FFMA.FTZ R183, R30, UR10, -R24.reuse ;  /* 0x0000000a1eb77c23 */ /* 0x100fe20008010818 */
[--C-:B------:R-:W-:Y:S01]  /*7990*/  FFMA.FTZ R177, R34, UR10, -R24.reuse ;  /* 0x0000000a22b17c23 */ /* 0x100fe20008010818 */
[--C-:B------:R-:W-:Y:S01]  /*79a0*/  FFMA.FTZ R28, R35, UR10, -R24.reuse ;  /* 0x0000000a231c7c23 */ /* 0x100fe20008010818 */
[--C-:B------:R-:W-:Y:S01]  /*79b0*/  FFMA.FTZ R179, R38, UR10, -R24.reuse ;  /* 0x0000000a26b37c23 */ /* 0x100fe20008010818 */
[----:B------:R-:W-:Y:S01]  /*79c0*/  @!P1 LEA R27, R27, UR41, 0x3 ;  /* 0x000000291b1b9c11 */ /* 0x000fe2000f8e18ff */
        /* <DEDUP_REMOVED lines=12> */
[----:B------:R-:W-:-:S04]  /*7a90*/  FFMA.FTZ R86, R86, UR10, -R24 ;  /* 0x0000000a56567c23 */ /* 0x000fc80008010818 */
        /* <DEDUP_REMOVED lines=17> */
[----:B--2---:R-:W-:Y:S01]  /*7bb0*/  FADD.FTZ R44, R182, R3 ;  /* 0x00000003b62c7221 */ /* 0x004fe20000010000 */
[--C-:B------:R-:W-:Y:S01]  /*7bc0*/  FFMA.FTZ R175, R46, UR10, -R24.reuse ;  /* 0x0000000a2eaf7c23 */ /* 0x100fe20008010818 */
[----:B------:R-:W-:Y:S01]  /*7bd0*/  HGMMA.64x128x16.F32 R88, R168, gdesc[UR4].tnspB, R88, gsb0 ;  /* 0x41e00004a8587df0 */ /* 0x000fe20008000858 */
[----:B------:R-:W-:Y:S01]  /*7be0*/  UIADD3 UR6, UR11, 0x200, URZ ;  /* 0x000002000b067890 */ /* 0x000fe2000fffe03f */
[----:B------:R-:W-:Y:S01]  /*7bf0*/  MUFU.EX2 R172, R172 ;  /* 0x000000ac00ac7308 */ /* 0x000fe20000000800 */
[----:B------:R-:W-:Y:S01]  /*7c00*/  UMOV UR7, 0x40000040 ;  /* 0x4000004000077882 */ /* 0x000fe20000000000 */
[----:B------:R-:W-:Y:S01]  /*7c10*/  FFMA.FTZ R40, R59, UR10, -R24 ;  /* 0x0000000a3b287c23 */ /* 0x000fe20008010818 */
[----:B0-----:R-:W-:-:S05]  /*7c20*/  F2FP.F16.F32.PACK_AB R182, R29, R182 ;  /* 0x000000b61db6723e */ /* 0x001fca00000000ff */
        /* <DEDUP_REMOVED lines=41> */
[--C-:B------:R-:W-:Y:S01]  /*7ec0*/  FFMA.FTZ R157, R66, UR10, -R24.reuse ;  /* 0x0000000a429d7c23 */ /* 0x100fe20008010818 */
[--C-:B------:R-:W-:Y:S01]  /*7ed0*/  FFMA.FTZ R159, R70, UR10, -R24.reuse ;  /* 0x0000000a469f7c23 */ /* 0x100fe20008010818 */
[----:B------:R-:W-:Y:S01]  /*7ee0*/  HGMMA.64x128x16.F32 R88, R160, gdesc[UR4].tnspB, R88, gsb0 ;  /* 0x41e00004a0587df0 */ /* 0x000fe20008000858 */
[----:B------:R-:W-:Y:S01]  /*7ef0*/  UIADD3 UR6, UR11, 0x380, URZ ;  /* 0x000003800b067890 */ /* 0x000fe2000fffe03f */
[----:B------:R-:W-:Y:S01]  /*7f00*/  FMUL.FTZ R65, R20, UR10 ;  /* 0x0000000a14417c20 */ /* 0x000fe20008410000 */
[----:B------:R-:W-:Y:S01]  /*7f10*/  UMOV UR7, 0x40000040 ;  /* 0x4000004000077882 */ /* 0x000fe20000000000 */
[--C-:B------:R-:W-:Y:S01]  /*7f20*/  FFMA.FTZ R20, R26, UR10, -R24.reuse ;  /* 0x0000000a1a147c23 */ /* 0x100fe20008010818 */
[----:B------:R-:W-:Y:S01]  /*7f30*/  FFMA.FTZ R26, R31, UR10, -R24 ;  /* 0x0000000a1f1a7c23 */ /* 0x000fe20008010818 */
[----:B------:R-:W-:Y:S01]  /*7f40*/  @!P1 VIADD R31, R27, 0x28840 ;  /* 0x000288401b1f9836 */ /* 0x000fe20000000000 */
[----:B------:R-:W-:Y:S01]  /*7f50*/  IADD3 R27, -R220, 0xb, RZ ;  /* 0x0000000bdc1b7810 */ /* 0x000fe20007ffe1ff */
[----:B------:R-:W-:Y:S03]  /*7f60*/  MUFU.EX2 R65, R65 ;  /* 0x0000004100417308 */ /* 0x000fe60000000800 */
[----:B------:R-:W-:-:S05]  /*7f70*/  @!P1 PRMT R31, RZ, 0x654, R31 ;  /* 0x00000654ff1f9816 */ /* 0x000fca000000001f */
[----:B------:R-:W0:Y:S08]  /*7f80*/  MUFU.EX2 R20, R20 ;  /* 0x0000001400147308 */ /* 0x000e300000000800 */
[----:B------:R-:W1:Y:S08]  /*7f90*/  MUFU.EX2 R26, R26 ;  /* 0x0000001a001a7308 */ /* 0x000e700000000800 */
[----:B------:R-:W-:Y:S01]  /*7fa0*/  MUFU.EX2 R156, R156 ;  /* 0x0000009c009c7308 */ /* 0x000fe20000000800 */
[----:B0-----:R-:W-:-:S04]  /*7fb0*/  FFMA.FTZ R0, R65, R0, R20 ;  /* 0x0000000041007223 */ /* 0x001fc80000010014 */
[----:B------:R-:W-:Y:S01]  /*7fc0*/  FADD.FTZ R42, R181, R0 ;  /* 0x00000000b52a7221 */ /* 0x000fe20000010000 */
[----:B------:R-:W-:Y:S01]  /*7fd0*/  FFMA.FTZ R0, R63, UR10, -R24 ;  /* 0x0000000a3f007c23 */ /* 0x000fe20008010818 */
[----:B------:R-:W-:Y:S01]  /*7fe0*/  F2FP.F16.F32.PACK_AB R181, R181, R20 ;  /* 0x00000014b5b5723e */ /* 0x000fe200000000ff */
[----:B------:R-:W-:Y:S01]  /*7ff0*/  MUFU.EX2 R157, R157 ;  /* 0x0000009d009d7308 */ /* 0x000fe20000000800 */
[----:B------:R-:W-:Y:S01]  /*8000*/  FADD.FTZ R3, R183, R42 ;  /* 0x0000002ab7037221 */ /* 0x000fe20000010000 */
[----:B-1----:R-:W-:-:S03]  /*8010*/  F2FP.F16.F32.PACK_AB R183, R26, R183 ;  /* 0x000000b71ab7723e */ /* 0x002fc600000000ff */
[----:B------:R-:W-:-:S03]  /*8020*/  FADD.FTZ R42, R26, R3 ;  /* 0x000000031a2a7221 */ /* 0x000fc60000010000 */
[----:B------:R-:W-:Y:S01]  /*8030*/  MUFU.EX2 R0, R0 ;  /* 0x0000000000007308 */ /* 0x000fe20000000800 */
[----:B------:R-:W-:Y:S01]  /*8040*/  FADD.FTZ R3, R177, R42 ;  /* 0x0000002ab1037221 */ /* 0x000fe20000010000 */
[----:B------:R-:W-:Y:S01]  /*8050*/  FFMA.FTZ R42, R67, UR10, -R24 ;  /* 0x0000000a432a7c23 */ /* 0x000fe20008010818 */
[C---:B------:R-:W-:Y:S02]  /*8060*/  F2FP.F16.F32.PACK_AB R177, R28.reuse, R177 ;  /* 0x000000b11cb1723e */ /* 0x040fe400000000ff */
        /* <DEDUP_REMOVED lines=13> */
[----:B------:R-:W0:Y:S01]  /*8140*/  MUFU.EX2 R5, R85 ;  /* 0x0000005500057308 */ /* 0x000e220000000800 */
[----:B------:R-:W-:Y:S01]  /*8150*/  FADD.FTZ R3, R169, R46 ;  /* 0x0000002ea9037221 */ /* 0x000fe20000010000 */
[----:B------:R-:W-:-:S03]  /*8160*/  F2FP.F16.F32.PACK_AB R169, R36, R169 ;  /* 0x000000a924a9723e */ /* 0x000fc600000000ff */
[----:B------:R-:W-:-:S04]  /*8170*/  FADD.FTZ R46, R36, R3 ;  /* 0x00000003242e7221 */ /* 0x000fc80000010000 */
[----:B------:R-:W-:Y:S01]  /*8180*/  FADD.FTZ R3, R171, R46 ;  /* 0x0000002eab037221 */ /* 0x000fe20000010000 */
[----:B------:R-:W-:Y:S01]  /*8190*/  F2FP.F16.F32.PACK_AB R171, R38, R171 ;  /* 0x000000ab26ab723e */ /* 0x000fe200000000ff */
[----:B------:R-:W-:Y:S02]  /*81a0*/  WARPGROUP.DEPBAR.LE gsb0, 0x0 ;  /* 0x00008000000079c5 */ /* 0x000fe40000010000 */
[----:B------:R-:W-:Y:S01]  /*81b0*/  WARPGROUP.ARRIVE ;  /* 0x00000000000079c5 */ /* 0x000fe20000000000 */
[----:B------:R-:W-:Y:S01]  /*81c0*/  FFMA.FTZ R161, R74, UR10, -R24 ;  /* 0x0000000a4aa17c23 */ /* 0x000fe20008010818 */
[----:B------:R-:W-:Y:S01]  /*81d0*/  MUFU.EX2 R163, R78 ;  /* 0x0000004e00a37308 */ /* 0x000fe20000000800 */
[----:B------:R-:W-:Y:S02]  /*81e0*/  F2FP.F16.F32.PACK_AB R160, R45, R8 ;  /* 0x000000082da0723e */ /* 0x000fe400000000ff */
[----:B------:R-:W-:Y:S01]  /*81f0*/  F2FP.F16.F32.PACK_AB R162, R57, R10 ;  /* 0x0000000a39a2723e */ /* 0x000fe200000000ff */
[----:B------:R-:W-:Y:S04]  /*8200*/  HGMMA.64x128x16.F32 R88, R164, gdesc[UR4].tnspB, R88, gsb0 ;  /* 0x41e00004a4587df0 */ /* 0x000fe80008000858 */
[----:B------:R-:W-:Y:S01]  /*8210*/  MUFU.EX2 R161, R161 ;  /* 0x000000a100a17308 */ /* 0x000fe20000000800 */
[----:B------:R-:W-:-:S02]  /*8220*/  WARPGROUP.DEPBAR.LE gsb0, 0x0 ;  /* 0x00008000000079c5 */ /* 0x000fc40000010000 */
[----:B------:R1:W-:Y:S06]  /*8230*/  BAR.ARV R27, 0x100 ;  /* 0x0004001b0000751d */ /* 0x0003ec0000002000 */
[----:B------:R2:W-:Y:S01]  /*8240*/  @!P1 SYNCS.ARRIVE.TRANS64.RED.A1T0 RZ, [R31+URZ], RZ ;  /* 0x000000ff1fff99a7 */ /* 0x0005e2000810043f */
[----:B------:R-:W-:Y:S01]  /*8250*/  MUFU.EX2 R165, R82 ;  /* 0x0000005200a57308 */ /* 0x000fe20000000800 */
[----:B0-----:R-:W-:Y:S01]  /*8260*/  F2FP.F16.F32.PACK_AB R166, R5, R14 ;  /* 0x0000000e05a6723e */ /* 0x001fe200000000ff */
[-C--:B------:R-:W-:Y:S01]  /*8270*/  FMUL.FTZ R88, R88, R6.reuse ;  /* 0x0000000658587220 */ /* 0x080fe20000410000 */
[-C--:B------:R-:W-:Y:S01]  /*8280*/  FMUL.FTZ R89, R89, R6.reuse ;  /* 0x0000000659597220 */ /* 0x080fe20000410000 */
[-C--:B------:R-:W-:Y:S01]  /*8290*/  FMUL.FTZ R92, R92, R6.reuse ;  /* 0x000000065c5c7220 */ /* 0x080fe20000410000 */
[-C--:B------:R-:W-:Y:S01]  /*82a0*/  FMUL.FTZ R93, R93, R6.reuse ;  /* 0x000000065d5d7220 */ /* 0x080fe20000410000 */
[-C--:B------:R-:W-:Y:S01]  /*82b0*/  FMUL.FTZ R96, R96, R6.reuse ;  /* 0x0000000660607220 */ /* 0x080fe20000410000 */
[----:B--2---:R-:W-:Y:S01]  /*82c0*/  IMAD.U32 R31, RZ, RZ, UR54 ;  /* 0x00000036ff1f7e24 */ /* 0x004fe2000f8e00ff */
        /* <DEDUP_REMOVED lines=9> */
[----:B-1----:R-:W-:-:S02]  /*8360*/  @!P1 VIADD R27, R31, 0x28860 ;  /* 0x000288601f1b9836 */ /* 0x002fc40000000000 */
[-C--:B------:R-:W-:Y:S01]  /*8370*/  FMUL.FTZ R109, R109, R6.reuse ;  /* 0x000000066d6d7220 */ /* 0x080fe20000410000 */
[-C--:B------:R-:W-:Y:S01]  /*8380*/  FMUL.FTZ R112, R112, R6.reuse ;  /* 0x0000000670707220 */ /* 0x080fe20000410000 */
[-C--:B------:R-:W-:Y:S01]  /*8390*/  FMUL.FTZ R113, R113, R6.reuse ;  /* 0x0000000671717220 */ /* 0x080fe20000410000 */
[-C--:B------:R-:W-:Y:S01]  /*83a0*/  FMUL.FTZ R116, R116, R6.reuse ;  /* 0x0000000674747220 */ /* 0x080fe20000410000 */
[----:B------:R-:W-:Y:S01]  /*83b0*/  @!P1 PRMT R31, RZ, 0x654, R27 ;  /* 0x00000654ff1f9816 */ /* 0x000fe2000000001b */
[----:B------:R-:W-:Y:S01]  /*83c0*/  FADD.FTZ R27, R29, R44 ;  /* 0x0000002c1d1b7221 */ /* 0x000fe20000010000 */
[-C--:B------:R-:W-:Y:S01]  /*83d0*/  FMUL.FTZ R117, R117, R6.reuse ;  /* 0x0000000675757220 */ /* 0x080fe20000410000 */
[-C--:B------:R-:W-:Y:S01]  /*83e0*/  FMUL.FTZ R120, R120, R6.reuse ;  /* 0x0000000678787220 */ /* 0x080fe20000410000 */
[----:B------:R0:W-:Y:S01]  /*83f0*/  @!P1 SYNCS.ARRIVE.TRANS64.RED.A1T0 RZ, [R31+URZ], RZ ;  /* 0x000000ff1fff99a7 */ /* 0x0001e2000810043f */
[----:B------:R-:W-:Y:S01]  /*8400*/  FADD.FTZ R44, R176, R27 ;  /* 0x0000001bb02c7221 */ /* 0x000fe20000010000 */
[-C--:B------:R-:W-:Y:S01]  /*8410*/  FMUL.FTZ R121, R121, R6.reuse ;  /* 0x0000000679797220 */ /* 0x080fe20000410000 */
[-C--:B------:R-:W-:Y:S01]  /*8420*/  FMUL.FTZ R124, R124, R6.reuse ;  /* 0x000000067c7c7220 */ /* 0x080fe20000410000 */
[-C--:B------:R-:W-:Y:S01]  /*8430*/  FMUL.FTZ R125, R125, R6.reuse ;  /* 0x000000067d7d7220 */ /* 0x080fe20000410000 */
[----:B------:R-:W-:Y:S01]  /*8440*/  FADD.FTZ R27, R21, R44 ;  /* 0x0000002c151b7221 */ /* 0x000fe20000010000 */
[--C-:B------:R-:W-:Y:S01]  /*8450*/  FFMA.FTZ R44, R71, UR10, -R24.reuse ;  /* 0x0000000a472c7c23 */ /* 0x100fe20008010818 */
[----:B------:R-:W-:Y:S01]  /*8460*/  FFMA.FTZ R24, R87, UR10, -R24 ;  /* 0x0000000a57187c23 */ /* 0x000fe20008010818 */
        /* <DEDUP_REMOVED lines=11> */
[-C--:B------:R-:W-:Y:S01]  /*8520*/  FMUL.FTZ R141, R141, R6.reuse ;  /* 0x000000068d8d7220 */ /* 0x080fe20000410000 */
[----:B------:R-:W2:Y:S01]  /*8530*/  MUFU.EX2 R24, R24 ;  /* 0x0000001800187308 */ /* 0x000ea20000000800 */
[----:B------:R-:W-:Y:S01]  /*8540*/  FADD.FTZ R27, R13, R48 ;  /* 0x000000300d1b7221 */ /* 0x000fe20000010000 */
[-C--:B------:R-:W-:Y:S01]  /*8550*/  FMUL.FTZ R144, R144, R6.reuse ;  /* 0x0000000690907220 */ /* 0x080fe20000410000 */
[-C--:B------:R-:W-:Y:S01]  /*8560*/  FMUL.FTZ R145, R145, R6.reuse ;  /* 0x0000000691917220 */ /* 0x080fe20000410000 */
[-C--:B------:R-:W-:Y:S01]  /*8570*/  FMUL.FTZ R148, R148, R6.reuse ;  /* 0x0000000694947220 */ /* 0x080fe20000410000 */
[----:B------:R-:W-:Y:S01]  /*8580*/  FADD.FTZ R48, R174, R27 ;  /* 0x0000001bae307221 */ /* 0x000fe20000010000 */
[----:B------:R-:W-:Y:S01]  /*8590*/  FMUL.FTZ R149, R149, R6 ;  /* 0x0000000695957220 */ /* 0x000fe20000410000 */
[----:B------:R-:W-:Y:S01]  /*85a0*/  F2FP.F16.F32.PACK_AB R176, R21, R176 ;  /* 0x000000b015b0723e */ /* 0x000fe200000000ff */
[-C--:B------:R-:W-:Y:S01]  /*85b0*/  FMUL.FTZ R90, R90, R65.reuse ;  /* 0x000000415a5a7220 */ /* 0x080fe20000410000 */
[----:B------:R-:W-:Y:S01]  /*85c0*/  FADD.FTZ R27, R25, R48 ;  /* 0x00000030191b7221 */ /* 0x000fe20000010000 */
[----:B------:R-:W-:Y:S01]  /*85d0*/  F2FP.F16.F32.PACK_AB R178, R11, R178 ;  /* 0x000000b20bb2723e */ /* 0x000fe200000000ff */
[-C--:B------:R-:W-:Y:S01]  /*85e0*/  FMUL.FTZ R91, R91, R65.reuse ;  /* 0x000000415b5b7220 */ /* 0x080fe20000410000 */
[----:B------:R-:W-:Y:S01]  /*85f0*/  F2FP.F16.F32.PACK_AB R172, R13, R172 ;  /* 0x000000ac0dac723e */ /* 0x000fe200000000ff */
[----:B------:R-:W-:Y:S01]  /*8600*/  FADD.FTZ R48, R168, R27 ;  /* 0x0000001ba8307221 */ /* 0x000fe20000010000 */
[----:B------:R-:W-:Y:S01]  /*8610*/  F2FP.F16.F32.PACK_AB R174, R25, R174 ;  /* 0x000000ae19ae723e */ /* 0x000fe200000000ff */
[-C--:B------:R-:W-:Y:S01]  /*8620*/  FMUL.FTZ R94, R94, R65.reuse ;  /* 0x000000415e5e7220 */ /* 0x080fe20000410000 */
[C---:B------:R-:W-:Y:S01]  /*8630*/  F2FP.F16.F32.PACK_AB R168, R15.reuse, R168 ;  /* 0x000000a80fa8723e */ /* 0x040fe200000000ff */
[----:B------:R-:W-:Y:S01]  /*8640*/  FADD.FTZ R9, R15, R48 ;  /* 0x000000300f097221 */ /* 0x000fe20000010000 */
[----:B------:R-:W-:Y:S01]  /*8650*/  F2FP.F16.F32.PACK_AB R164, R61, R12 ;  /* 0x0000000c3da4723e */ /* 0x000fe200000000ff */
        /* <DEDUP_REMOVED lines=80> */
.L_x_8561:
[----:B------:R-:W-:Y:S06]  /*8b60*/  BAR.ARV 0x8, 0x180 ;  /* 0x0206000000007b1d */ /* 0x000fec0000002000 */
[----:B------:R-:W-:Y:S05]  /*8b70*/  @!P0 BRA `(.L_x_8571) ;  /* 0x0000000000048947 */ /* 0x000fea0003800000 */
[----:B------:R-:W-:Y:S01]  /*8b80*/  BPT.TRAP 0x1 ;  /* 0x000000040000795c */ /* 0x000fe20000300000 */
.L_x_8571:
[----:B------:R-:W-:Y:S01]  /*8b90*/  ULEA UR5, UR46, UR41, 0x3 ;  /* 0x000000292e057291 */ /* 0x000fe2000f8e183f */
[----:B------:R-:W-:-:S05]  /*8ba0*/  IMAD.U32 R5, RZ, RZ, UR47 ;  /* 0x0000002fff057e24 */ /* 0x000fca000f8e00ff */
[----:B------:R-:W-:-:S04]  /*8bb0*/  SHF.L.U32 R5, R5, 0x1f, RZ ;  /* 0x0000001f05057819 */ /* 0x000fc800000006ff */
[----:B------:R0:W1:Y:S01]  /*8bc0*/  SYNCS.PHASECHK.TRANS64.TRYWAIT P2, [UR5+0x28850], R5 ;  /* 0x02885005ff0075a7 */ /* 0x0000620008040145 */
[----:B------:R-:W-:Y:S05]  /*8bd0*/  @!P0 BRA `(.L_x_8572) ;  /* 0x0000000000048947 */ /* 0x000fea0003800000 */
[----:B------:R-:W-:Y:S01]  /*8be0*/  BPT.TRAP 0x1 ;  /* 0x000000040000795c */ /* 0x000fe20000300000 */
.L_x_8572:
[----:B-1----:R-:W-:Y:S05]  /*8bf0*/  @P2 BRA `(.L_x_8573) ;  /* 0x0000000000082947 */ /* 0x002fea0003800000 */
[----:B------:R-:W1:Y:S02]  /*8c00*/  SYNCS.PHASECHK.TRANS64.TRYWAIT P0, [UR5+0x28850], R5 ;  /* 0x02885005ff0075a7 */ /* 0x000e640008000145 */
[----:B-1----:R-:W-:Y:S05]  /*8c10*/  @!P0 BRA `(.L_x_8574) ;  /* 0x000000a400c48947 */ /* 0x002fea0003800000 */
.L_x_8573:
[----:B------:R-:W-:Y:S01]  /*8c20*/  UIADD3 UR41, UR41, 0x400, URZ ;  /* 0x0000040029297890 */ /* 0x000fe2000fffe03f */
[----:B------:R-:W-:Y:S01]  /*8c30*/  WARPGROUP.ARRIVE ;  /* 0x00000000000079c5 */ /* 0x000fe20000000000 */
[----:B------:R-:W-:Y:S01]  /*8c40*/  UMOV UR7, 0x40000040 ;  /* 0x4000004000077882 */ /* 0x000fe20000000000 */
[----:B-1----:R-:W1:Y:S01]  /*8c50*/  SHFL.BFLY PT, R6, R3, 0x2, 0x1f ;  /* 0x0c401f0003067f89 */ /* 0x002e6200000e0000 */
[----:B------:R-:W-:Y:S01]  /*8c60*/  USHF.R.U32.HI UR41, URZ, 0x4, UR41 ;  /* 0x000000043f297899 */ /* 0x000fe20008011629 */
[----:B------:R-:W-:Y:S01]  /*8c70*/  IMAD.MOV.U32 R10, RZ, RZ, RZ ;  /* 0x000000ffff0a7224 */ /* 0x000fe200078e00ff */
[----:B------:R-:W-:Y:S01]  /*8c80*/  UIADD3 UR48, UR48, 0x1, URZ ;  /* 0x0000000130307890 */ /* 0x000fe2000fffe03f */
[----:B0-----:R-:W0:Y:S01]  /*8c90*/  SHFL.BFLY PT, R5, R0, 0x2, 0x1f ;  /* 0x0c401f0000057f89 */ /* 0x001e2200000e0000 */
[----:B------:R-:W-:Y:S01]  /*8ca0*/  ULOP3.LUT UR41, UR41, 0x3fff, URZ, 0xc0, !UPT ;  /* 0x00003fff29297892 */ /* 0x000fe2000f8ec03f */
[----:B------:R-:W-:-:S03]  /*8cb0*/  IMAD.U32 R14, RZ, RZ, UR10 ;  /* 0x0000000aff0e7e24 */ /* 0x000fc6000f8e00ff */
[----:B------:R-:W-:-:S04]  /*8cc0*/  ULOP3.LUT UR4, UR41, 0x4000000, URZ, 0xfc, !UPT ;  /* 0x0400000029047892 */ /* 0x000fc8000f8efc3f */
[----:B------:R-:W-:Y:S02]  /*8cd0*/  ULEA UR4, UR46, UR4, 0xb ;  /* 0x000000042e047291 */ /* 0x000fe4000f8e583f */
[----:B------:R-:W-:-:S04]  /*8ce0*/  UIADD3 UR46, UR46, 0x1, URZ ;  /* 0x000000012e2e7890 */ /* 0x000fc8000fffe03f */
[----:B------:R-:W-:Y:S01]  /*8cf0*/  UISETP.NE.AND UP0, UPT, UR46, 0x2, UPT ;  /* 0x000000022e00788c */ /* 0x000fe2000bf05270 */
[----:B------:R-:W-:Y:S02]  /*8d00*/  UMOV UR6, UR4 ;  /* 0x0000000400067c82 */ /* 0x000fe40008000000 */
[----:B------:R-:W-:Y:S01]  /*8d10*/  HGMMA.64x128x16.F32 R88, R180, gdesc[UR4].tnspB, R88, gsb0 ;  /* 0x41e00004b4587df0 */ /* 0x000fe20008000858 */
[----:B------:R-:W-:Y:S01]  /*8d20*/  UIADD3 UR6, UR4, 0x80, URZ ;  /* 0x0000008004067890 */ /* 0x000fe2000fffe03f */
[----:B-1----:R-:W-:Y:S01]  /*8d30*/  FADD.FTZ R6, R6, R3 ;  /* 0x0000000306067221 */ /* 0x002fe20000010000 */
[----:B------:R-:W-:Y:S01]  /*8d40*/  UMOV UR7, 0x40000040 ;  /* 0x4000004000077882 */ /* 0x000fe20000000000 */
[----:B------:R-:W-:Y:S02]  /*8d50*/  IMAD.MOV.U32 R3, RZ, RZ, -0x800000 ;  /* 0xff800000ff037424 */ /* 0x000fe400078e00ff */
[----:B0-----:R-:W-:Y:S01]  /*8d60*/  FADD.FTZ R8, R5, R0 ;  /* 0x0000000005087221 */ /* 0x001fe20000010000 */
[----:B------:R-:W-:Y:S01]  /*8d70*/  IMAD.MOV.U32 R0, RZ, RZ, -0x800000 ;  /* 0xff800000ff007424 */ /* 0x000fe200078e00ff */
[----:B------:R-:W0:Y:S01]  /*8d80*/  SHFL.BFLY PT, R5, R6, 0x1, 0x1f ;  /* 0x0c201f0006057f89 */ /* 0x000e2200000e0000 */
[----:B------:R-:W-:-:S03]  /*8d90*/  USEL UR46, UR46, URZ, UP0 ;  /* 0x0000003f2e2e7287 */ /* 0x000fc60008000000 */
[----:B------:R-:W1:Y:S01]  /*8da0*/  SHFL.BFLY PT, R9, R8, 0x1, 0x1f ;  /* 0x0c201f0008097f89 */ /* 0x000e6200000e0000 */
[----:B0-----:R-:W-:Y:S01]  /*8db0*/  FADD.FTZ R12, R6, R5 ;  /* 0x00000005060c7221 */ /* 0x001fe20000010000 */
[----:B------:R-:W-:Y:S02]  /*8dc0*/  IMAD.MOV.U32 R5, RZ, RZ, RZ ;  /* 0x000000ffff057224 */ /* 0x000fe400078e00ff */
[----:B------:R-:W-:Y:S02]  /*8dd0*/  IMAD.U32 R6, RZ, RZ, UR10 ;  /* 0x0000000aff067e24 */ /* 0x000fe4000f8e00ff */
[----:B-1----:R-:W-:Y:S01]  /*8de0*/  FADD.FTZ R13, R8, R9 ;  /* 0x00000009080d7221 */ /* 0x002fe20000010000 */
[----:B------:R-:W-:Y:S01]  /*8df0*/  FSETP.NE.FTZ.AND P0, PT, R12, RZ, PT ;  /* 0x000000ff0c00720b */ /* 0x000fe20003f15000 */
[----:B------:R-:W-:-:S03]  /*8e00*/  IMAD.U32 R8, RZ, RZ, UR5 ;  /* 0x00000005ff087e24 */ /* 0x000fc6000f8e00ff */
[----:B------:R-:W-:Y:S01]  /*8e10*/  FSETP.NE.FTZ.AND P2, PT, R13, RZ, PT ;  /* 0x000000ff0d00720b */ /* 0x000fe20003f55000 */
[----:B------:R-:W-:-:S05]  /*8e20*/  @!P1 VIADD R8, R8, 0x28860 ;  /* 0x0002886008089836 */ /* 0x000fca0000000000 */
[----:B------:R-:W-:-:S03]  /*8e30*/  @!P1 PRMT R8, RZ, 0x654, R8 ;  /* 0x00000654ff089816 */ /* 0x000fc60000000008 */
        /* <DEDUP_REMOVED lines=113> */
.L_x_8544:
        /* <DEDUP_REMOVED lines=10> */
[----:B------:R-:W0:Y:S01]  /*95f0*/  S2R R5, SR_SWINHI ;  /* 0x0000000000057919 */ /* 0x000e220000002f00 */
[----:B------:R-:W-:Y:S01]  /*9600*/  ULDC.64 UR10, c[0x0][0xc00] ;  /* 0x00030000000a7ab9 */ /* 0x000fe20000000a00 */
[----:B------:R-:W-:Y:S02]  /*9610*/  ULDC.64 UR8, c[0x0][0xc00] ;  /* 0x0003000000087ab9 */ /* 0x000fe40000000a00 */
        /* <DEDUP_REMOVED lines=77> */
[----:B------:R-:W-:Y:S01]  /*9af0*/  STSM.16.M88.4 [R37], R4 ;  /* 0x0000000425007844 */ /* 0x000fe20000000200 */
[----:B------:R-:W-:-:S02]  /*9b00*/  F2FP.F16.F32.PACK_AB R10, R133, R132 ;  /* 0x00000084850a723e */ /* 0x000fc400000000ff */
[----:B------:R-:W-:Y:S02]  /*9b10*/  F2FP.F16.F32.PACK_AB R11, R135, R134 ;  /* 0x00000086870b723e */ /* 0x000fe400000000ff */
[----:B-1----:R-:W-:Y:S02]  /*9b20*/  F2FP.F16.F32.PACK_AB R12, R137, R136 ;  /* 0x00000088890c723e */ /* 0x002fe400000000ff */
[----:B------:R-:W-:Y:S01]  /*9b30*/  F2FP.F16.F32.PACK_AB R13, R139, R138 ;  /* 0x0000008a8b0d723e */ /* 0x000fe200000000ff */
[----:B------:R-:W-:Y:S01]  /*9b40*/  STSM.16.M88.4 [R36], R8 ;  /* 0x0000000824007844 */ /* 0x000fe20000000200 */
[----:B------:R-:W-:Y:S01]  /*9b50*/  F2FP.F16.F32.PACK_AB R14, R141, R140 ;  /* 0x0000008c8d0e723e */ /* 0x000fe200000000ff */
[----:B0-----:R-:W-:Y:S01]  /*9b60*/  IMAD.U32 R28, RZ, RZ, UR8 ;  /* 0x00000008ff1c7e24 */ /* 0x001fe2000f8e00ff */
[----:B------:R-:W-:Y:S01]  /*9b70*/  F2FP.F16.F32.PACK_AB R15, R143, R142 ;  /* 0x0000008e8f0f723e */ /* 0x000fe200000000ff */
[----:B------:R-:W-:Y:S01]  /*9b80*/  IMAD.U32 R29, RZ, RZ, UR9 ;  /* 0x00000009ff1d7e24 */ /* 0x000fe2000f8e00ff */
[----:B------:R-:W-:Y:S01]  /*9b90*/  F2FP.F16.F32.PACK_AB R24, R145, R144 ;  /* 0x000000909118723e */ /* 0x000fe200000000ff */
[----:B------:R-:W-:Y:S01]  /*9ba0*/  ULDC.64 UR8, c[0x0][0xc08] ;  /* 0x0003020000087ab9 */ /* 0x000fe20000000a00 */
[----:B------:R-:W-:Y:S01]  /*9bb0*/  F2FP.F16.F32.PACK_AB R25, R147, R146 ;  /* 0x000000929319723e */ /* 0x000fe200000000ff */
[----:B------:R-:W-:Y:S01]  /*9bc0*/  STSM.16.M88.4 [R21], R12 ;  /* 0x0000000c15007844 */ /* 0x000fe20000000200 */
[----:B------:R-:W-:-:S02]  /*9bd0*/  F2FP.F16.F32.PACK_AB R26, R149, R148 ;  /* 0x00000094951a723e */ /* 0x000fc400000000ff */
        /* <DEDUP_REMOVED lines=25> */
[----:B------:R-:W-:Y:S01]  /*9d70*/  VIADD R11, R17, UR38 ;  /* 0x00000026110b7c36 */ /* 0x000fe20008000000 */
[----:B------:R-:W-:Y:S01]  /*9d80*/  UISETP.NE.U32.AND UP0, UPT, UR10, URZ, UPT ;  /* 0x0000003f0a00728c */ /* 0x000fe2000bf05070 */
[----:B------:R0:W5:Y:S01]  /*9d90*/  @P4 LDG.E R21, desc[UR50][R4.64] ;  /* 0x0000003204154981 */ /* 0x000162000c1e1900 */
[----:B------:R-:W-:Y:S01]  /*9da0*/  UMOV UR4, URZ ;  /* 0x0000003f00047c82 */ /* 0x000fe20008000000 */
[----:B------:R-:W-:Y:S01]  /*9db0*/  USEL UR7, UR39, URZ, UP1 ;  /* 0x0000003f27077287 */ /* 0x000fe20008800000 */
[----:B------:R-:W-:Y:S01]  /*9dc0*/  IMAD.MOV.U32 R7, RZ, RZ, R11 ;  /* 0x000000ffff077224 */ /* 0x000fe200078e000b */
[----:B------:R-:W-:-:S04]  /*9dd0*/  UISETP.NE.AND.EX UP0, UPT, UR11, URZ, UPT, UP0 ;  /* 0x0000003f0b00728c */ /* 0x000fc8000bf05300 */
[----:B------:R-:W-:Y:S01]  /*9de0*/  USEL UR42, UR42, URZ, !UP0 ;  /* 0x0000003f2a2a7287 */ /* 0x000fe2000c000000 */
[----:B------:R-:W-:Y:S01]  /*9df0*/  ULDC.64 UR10, c[0x0][UR16+0x220] ;  /* 0x00008800100a7abb */ /* 0x000fe20008000a00 */
[----:B------:R-:W-:Y:S01]  /*9e00*/  ULDC.64 UR8, c[0x0][UR16+0x218] ;  /* 0x0000860010087abb */ /* 0x000fe20008000a00 */
[----:B0-----:R-:W-:Y:S01]  /*9e10*/  @P1 IMAD.HI.U32 R4, R11, R6, RZ ;  /* 0x000000060b041227 */ /* 0x001fe200078e00ff */
[----:B------:R-:W-:Y:S01]  /*9e20*/  USEL UR37, UR37, URZ, !UP0 ;  /* 0x0000003f25257287 */ /* 0x000fe2000c000000 */
[----:B------:R-:W-:Y:S01]  /*9e30*/  ULDC.64 UR12, c[0x0][UR16+0x228] ;  /* 0x00008a00100c7abb */ /* 0x000fe20008000a00 */
[----:B------:R-:W-:Y:S02]  /*9e40*/  UIMAD UR11, UR11, UR42, URZ ;  /* 0x0000002a0b0b72a4 */ /* 0x000fe4000f8e023f */
[----:B------:R-:W-:Y:S02]  /*9e50*/  UIMAD.WIDE.U32 UR14, UR8, UR43, URZ ;  /* 0x0000002b080e72a5 */ /* 0x000fe4000f8e003f */
[----:B------:R-:W-:Y:S01]  /*9e60*/  UIMAD UR17, UR9, UR43, URZ ;  /* 0x0000002b091172a4 */ /* 0x000fe2000f8e023f */
[----:B-1----:R-:W-:Y:S01]  /*9e70*/  @P1 SHF.R.U32.HI R7, RZ, R9, R4 ;  /* 0x00000009ff071219 */ /* 0x002fe20000011604 */
[----:B------:R-:W-:-:S02]  /*9e80*/  UIMAD.WIDE.U32 UR8, UR10, UR42, URZ ;  /* 0x0000002a0a0872a5 */ /* 0x000fc4000f8e003f */
[----:B------:R-:W-:Y:S02]  /*9e90*/  UIMAD.WIDE.U32 UR18, UR12, UR7, URZ ;  /* 0x000000070c1272a5 */ /* 0x000fe4000f8e003f */
[----:B------:R-:W-:Y:S01]  /*9ea0*/  UIMAD UR7, UR13, UR7, URZ ;  /* 0x000000070d0772a4 */ /* 0x000fe2000f8e023f */
[--C-:B------:R-:W-:Y:S01]  /*9eb0*/  IMAD.MOV R9, RZ, RZ, -R7.reuse ;  /* 0x000000ffff097224 */ /* 0x100fe200078e0a07 */
[----:B------:R-:W-:Y:S02]  /*9ec0*/  UIMAD UR11, UR10, UR37, UR11 ;  /* 0x000000250a0b72a4 */ /* 0x000fe4000f8e020b */
[----:B------:R-:W-:Y:S01]  /*9ed0*/  UIADD3 UR17, UR15, UR17, URZ ;  /* 0x000000110f117290 */ /* 0x000fe2000fffe03f */
[----:B------:R-:W-:Y:S02]  /*9ee0*/  IMAD.U32 R4, RZ, RZ, UR18 ;  /* 0x00000012ff047e24 */ /* 0x000fe4000f8e00ff */
[----:B------:R-:W-:Y:S01]  /*9ef0*/  IMAD.U32 R5, RZ, RZ, UR19 ;  /* 0x00000013ff057e24 */ /* 0x000fe2000f8e00ff */
[----:B------:R-:W-:Y:S01]  /*9f00*/  SHF.R.S32.HI R5, RZ, 0x1f, R7 ;  /* 0x0000001fff057819 */ /* 0x000fe20000011407 */
[----:B------:R-:W-:-:S05]  /*9f10*/  IMAD R9, R34, R9, R11 ;  /* 0x0000000922097224 */ /* 0x000fca00078e020b */
[----:B------:R-:W-:Y:S02]  /*9f20*/  SHF.R.S32.HI R6, RZ, 0x1f, R9 ;  /* 0x0000001fff067819 */ /* 0x000fe40000011409 */
[----:B--2---:R-:W-:-:S13]  /*9f30*/  @P0 R2UR UR4, R30 ;  /* 0x000000001e0402ca */ /* 0x004fda00000e0000 */
        /* <DEDUP_REMOVED lines=23> */
.L_x_8577:
        /* <DEDUP_REMOVED lines=15> */
[----:B------:R-:W-:Y:S01]  /*a1a0*/  ULDC.64 UR10, c[0x0][0xaa0] ;  /* 0x0002a800000a7ab9 */ /* 0x000fe20000000a00 */
[----:B------:R-:W0:Y:S02]  /*a1b0*/  @P1 LDC R49, c[0x0][0xbf0] ;  /* 0x0002fc00ff311b82 */ /* 0x000e240000000800 */
[----:B------:R-:W-:-:S03]  /*a1c0*/  IMAD.WIDE R32, R3, 0x2, R32 ;  /* 0x0000000203207825 */ /* 0x000fc600078e0220 */
[C---:B------:R-:W-:Y:S02]  /*a1d0*/  IADD3 R9, P6, R32.reuse, 0x1000, RZ ;  /* 0x0000100020097810 */ /* 0x040fe40007fde0ff */
[C---:B------:R-:W-:Y:S02]  /*a1e0*/  IADD3 R13, P5, R32.reuse, 0x2000, RZ ;  /* 0x00002000200d7810 */ /* 0x040fe40007fbe0ff */
[----:B------:R-:W-:Y:S02]  /*a1f0*/  LOP3.LUT R8, R9, 0x380, RZ, 0xc0, !PT ;  /* 0x0000038009087812 */ /* 0x000fe400078ec0ff */
[C---:B------:R-:W-:Y:S02]  /*a200*/  IADD3 R25, P4, R32.reuse, 0x3000, RZ ;  /* 0x0000300020197810 */ /* 0x040fe40007f9e0ff */
[C---:B------:R-:W-:Y:S02]  /*a210*/  IADD3 R29, P3, R32.reuse, 0x4000, RZ ;  /* 0x00004000201d7810 */ /* 0x040fe40007f7e0ff */
[----:B------:R-:W-:-:S02]  /*a220*/  IADD3 R37, P2, R32, 0x5000, RZ ;  /* 0x0000500020257810 */ /* 0x000fc40007f5e0ff */
[C---:B------:R-:W-:Y:S02]  /*a230*/  IADD3 R41, P0, R32.reuse, 0x6000, RZ ;  /* 0x0000600020297810 */ /* 0x040fe40007f1e0ff */
[----:B------:R-:W-:Y:S02]  /*a240*/  LOP3.LUT R5, R32, 0x380, RZ, 0xc0, !PT ;  /* 0x0000038020057812 */ /* 0x000fe400078ec0ff */
[----:B------:R-:W-:Y:S02]  /*a250*/  SHF.R.U64 R8, R8, 0x3, RZ ;  /* 0x0000000308087819 */ /* 0x000fe400000012ff */
[----:B------:R-:W-:Y:S02]  /*a260*/  LOP3.LUT R12, R13, 0x380, RZ, 0xc0, !PT ;  /* 0x000003800d0c7812 */ /* 0x000fe400078ec0ff */
[----:B------:R-:W-:Y:S02]  /*a270*/  LOP3.LUT R24, R25, 0x380, RZ, 0xc0, !PT ;  /* 0x0000038019187812 */ /* 0x000fe400078ec0ff */
[----:B------:R-:W-:-:S02]  /*a280*/  LOP3.LUT R28, R29, 0x380, RZ, 0xc0, !PT ;  /* 0x000003801d1c7812 */ /* 0x000fc400078ec0ff */
[----:B------:R-:W-:Y:S02]  /*a290*/  LOP3.LUT R36, R37, 0x380, RZ, 0xc0, !PT ;  /* 0x0000038025247812 */ /* 0x000fe400078ec0ff */
[----:B------:R-:W-:Y:S02]  /*a2a0*/  LOP3.LUT R40, R41, 0x380, RZ, 0xc0, !PT ;  /* 0x0000038029287812 */ /* 0x000fe400078ec0ff */
[----:B------:R-:W-:Y:S02]  /*a2b0*/  SHF.R.U64 R5, R5, 0x3, RZ ;  /* 0x0000000305057819 */ /* 0x000fe400000012ff */
[----:B------:R-:W-:Y:S01]  /*a2c0*/  LOP3.LUT R8, R8, R9, RZ, 0x3c, !PT ;  /* 0x0000000908087212 */ /* 0x000fe200078e3cff */
[----:B------:R-:W-:Y:S01]  /*a2d0*/  IMAD.X R9, RZ, RZ, R33, P6 ;  /* 0x000000ffff097224 */ /* 0x000fe200030e0621 */
[----:B------:R-:W-:Y:S02]  /*a2e0*/  IADD3 R3, P6, R32, 0x7000, RZ ;  /* 0x0000700020037810 */ /* 0x000fe40007fde0ff */
[----:B------:R-:W-:-:S02]  /*a2f0*/  SHF.R.U64 R12, R12, 0x3, RZ ;  /* 0x000000030c0c7819 */ /* 0x000fc400000012ff */
[----:B------:R-:W-:Y:S01]  /*a300*/  SHF.R.U64 R24, R24, 0x3, RZ ;  /* 0x0000000318187819 */ /* 0x000fe200000012ff */
[--C-:B------:R-:W-:Y:S01]  /*a310*/  IMAD.X R45, RZ, RZ, R33.reuse, P6 ;  /* 0x000000ffff2d7224 */ /* 0x100fe200030e0621 */
[----:B------:R-:W-:Y:S01]  /*a320*/  SHF.R.U64 R28, R28, 0x3, RZ ;  /* 0x000000031c1c7819 */ /* 0x000fe200000012ff */
[----:B------:R-:W-:Y:S01]  /*a330*/  UIMAD UR7, UR12, UR10, URZ ;  /* 0x0000000a0c0772a4 */ /* 0x000fe2000f8e023f */
[----:B------:R-:W-:Y:S01]  /*a340*/  SHF.R.U64 R36, R36, 0x3, RZ ;  /* 0x0000000324247819 */ /* 0x000fe200000012ff */
[----:B------:R-:W-:Y:S01]  /*a350*/  UIMAD.WIDE.U32 UR8, UR4, UR10, URZ ;  /* 0x0000000a040872a5 */ /* 0x000fe2000f8e003f */
[----:B------:R-:W-:Y:S01]  /*a360*/  SHF.R.U64 R40, R40, 0x3, RZ ;  /* 0x0000000328287819 */ /* 0x000fe200000012ff */
[----:B------:R-:W5:Y:S01]  /*a370*/  LD.E.128 R8, desc[UR50][R8.64] ;  /* 0x0000003208087980 */ /* 0x000f62000c101d00 */
        /* <DEDUP_REMOVED lines=11> */
[----:B------:R1:W5:Y:S01]  /*a430*/  LD.E.128 R4, desc[UR50][R32.64] ;  /* 0x0000003220047980 */ /* 0x000362000c101d00 */
[----:B------:R-:W-:Y:S01]  /*a440*/  LOP3.LUT R0, R3, 0x380, RZ, 0xc0, !PT ;  /* 0x0000038003007812 */ /* 0x000fe200078ec0ff */
[----:B------:R-:W-:-:S02]  /*a450*/  UIMAD UR7, UR4, UR11, UR7 ;  /* 0x0000000b040772a4 */ /* 0x000fc4000f8e0207 */
[----:B------:R-:W5:Y:S01]  /*a460*/  LD.E.128 R12, desc[UR50][R12.64] ;  /* 0x000000320c0c7980 */ /* 0x000f62000c101d00 */
[----:B------:R-:W-:-:S03]  /*a470*/  SHF.R.U64 R0, R0, 0x3, RZ ;  /* 0x0000000300007819 */ /* 0x000fc600000012ff */
[----:B------:R-:W5:Y:S01]  /*a480*/  LD.E.128 R24, desc[UR50][R24.64] ;  /* 0x0000003218187980 */ /* 0x000f62000c101d00 */
[----:B-1----:R-:W1:Y:S01]  /*a490*/  @P1 LDC R33, c[0x0][0xbec] ;  /* 0x0002fb00ff211b82 */ /* 0x002e620000000800 */
[----:B------:R-:W-:Y:S01]  /*a4a0*/  UIADD3 UR9, UR9, UR7, URZ ;  /* 0x0000000709097290 */ /* 0x000fe2000fffe03f */
[----:B------:R-:W-:Y:S01]  /*a4b0*/  LOP3.LUT R44, R0, R3, RZ, 0x3c, !PT ;  /* 0x00000003002c7212 */ /* 0x000fe200078e3cff */
[----:B------:R-:W-:Y:S01]  /*a4c0*/  ULDC.64 UR10, c[0x0][0xae8] ;  /* 0x0002ba00000a7ab9 */ /* 0x000fe20000000a00 */
[----:B------:R-:W-:Y:S01]  /*a4d0*/  IMAD R0, R19, 0x20, R197 ;  /* 0x0000002013007824 */ /* 0x000fe200078e02c5 */
[----:B------:R-:W-:Y:S01]  /*a4e0*/  UIMAD.WIDE.U32 UR8, UR43, UR10, UR8 ;  /* 0x0000000a2b0872a5 */ /* 0x000fe2000f8e0008 */
[----:B------:R-:W5:Y:S01]  /*a4f0*/  LD.E.128 R28, desc[UR50][R28.64] ;  /* 0x000000321c1c7980 */ /* 0x000f62000c101d00 */
[----:B------:R-:W-:Y:S01]  /*a500*/  USHF.R.S32.HI UR4, URZ, 0x1f, UR42 ;  /* 0x0000001f3f047899 */ /* 0x000fe2000801142a */
[----:B------:R-:W-:Y:S01]  /*a510*/  VIADD R48, R0, UR38 ;  /* 0x0000002600307c36 */ /* 0x000fe20008000000 */
[----:B------:R-:W-:Y:S01]  /*a520*/  UIMAD UR9, UR43, UR11, UR9 ;  /* 0x0000000b2b0972a4 */ /* 0x000fe2000f8e0209 */
[----:B------:R-:W5:Y:S02]  /*a530*/  LD.E.128 R36, desc[UR50][R36.64] ;  /* 0x0000003224247980 */ /* 0x000f64000c101d00 */
[----:B------:R-:W-:-:S02]  /*a540*/  ULDC.64 UR10, c[0x0][0xaf0] ;  /* 0x0002bc00000a7ab9 */ /* 0x000fc40000000a00 */
[----:B------:R-:W-:Y:S01]  /*a550*/  UIMAD UR4, UR4, UR10, URZ ;  /* 0x0000000a040472a4 */ /* 0x000fe2000f8e023f */
[----:B------:R-:W-:Y:S01]  /*a560*/  IMAD.MOV.U32 R3, RZ, RZ, R48 ;  /* 0x000000ffff037224 */ /* 0x000fe200078e0030 */
[----:B------:R-:W5:Y:S02]  /*a570*/  LD.E.128 R40, desc[UR50][R40.64] ;  /* 0x0000003228287980 */ /* 0x000f64000c101d00 */
[----:B------:R-:W-:Y:S02]  /*a580*/  UIMAD UR4, UR42, UR11, UR4 ;  /* 0x0000000b2a0472a4 */ /* 0x000fe4000f8e0204 */
[----:B------:R-:W5:Y:S01]  /*a590*/  LD.E.128 R44, desc[UR50][R44.64] ;  /* 0x000000322c2c7980 */ /* 0x000f62000c101d00 */
[----:B-1----:R-:W-:Y:S01]  /*a5a0*/  @P1 IMAD.HI.U32 R0, R48, R33, RZ ;  /* 0x0000002130001227 */ /* 0x002fe200078e00ff */
[----:B------:R-:W-:Y:S01]  /*a5b0*/  UIMAD.WIDE.U32 UR42, UR42, UR10, UR8 ;  /* 0x0000000a2a2a72a5 */ /* 0x000fe2000f8e0008 */
[----:B------:R-:W-:Y:S01]  /*a5c0*/  @!PT LDS RZ, [RZ] ;  /* 0x00000000fffff984 */ /* 0x000fe20000000800 */
[----:B------:R-:W-:Y:S01]  /*a5d0*/  @!PT LDS RZ, [RZ] ;  /* 0x00000000fffff984 */ /* 0x000fe20000000800 */
[----:B------:R-:W-:Y:S01]  /*a5e0*/  @!PT LDS RZ, [RZ] ;  /* 0x00000000fffff984 */ /* 0x000fe20000000800 */
[----:B------:R-:W-:Y:S01]  /*a5f0*/  @!PT LDS RZ, [RZ] ;  /* 0x00000000fffff984 */ /* 0x000fe20000000800 */
[----:B------:R1:W-:Y:S06]  /*a600*/  MEMBAR.ALL.CTA ;  /* 0x0000000000007992 */ /* 0x0003ec0000008000 */
[----:B-1----:R-:W1:Y:S01]  /*a610*/  FENCE.VIEW.ASYNC.S ;  /* 0x00000000000073c6 */ /* 0x002e620000000000 */
[----:B------:R-:W-:Y:S01]  /*a620*/  ULDC.64 UR8, c[0x0][0xae0] ;  /* 0x0002b80000087ab9 */ /* 0x000fe20000000a00 */
[----:B0-----:R-:W-:Y:S01]  /*a630*/  @P1 SHF.R.U32.HI R3, RZ, R49, R0 ;  /* 0x00000031ff031219 */ /* 0x001fe20000011600 */
[----:B------:R-:W-:-:S03]  /*a640*/  UIADD3 UR4, UR43, UR4, URZ ;  /* 0x000000042b047290 */ /* 0x000fc6000fffe03f */
[--C-:B------:R-:W-:Y:S01]  /*a650*/  SHF.R.S32.HI R0, RZ, 0x1f, R3.reuse ;  /* 0x0000001fff007819 */ /* 0x100fe20000011403 */
[----:B------:R-:W-:Y:S02]  /*a660*/  IMAD.MOV R49, RZ, RZ, -R3 ;  /* 0x000000ffff317224 */ /* 0x000fe400078e0a03 */
[----:B------:R-:W-:Y:S02]  /*a670*/  IMAD.U32 R33, RZ, RZ, UR43 ;  /* 0x0000002bff217e24 */ /* 0x000fe4000f8e00ff */
[----:B------:R-:W-:Y:S02]  /*a680*/  IMAD R0, R0, UR8, RZ ;  /* 0x0000000800007c24 */ /* 0x000fe4000f8e02ff */
[----:B------:R-:W-:Y:S02]  /*a690*/  IMAD R49, R34, R49, R48 ;  /* 0x0000003122317224 */ /* 0x000fe400078e0230 */
[----:B------:R-:W-:Y:S02]  /*a6a0*/  IMAD.U32 R32, RZ, RZ, UR42 ;  /* 0x0000002aff207e24 */ /* 0x000fe4000f8e00ff */
[----:B------:R-:W-:-:S02]  /*a6b0*/  IMAD.U32 R33, RZ, RZ, UR4 ;  /* 0x00000004ff217e24 */ /* 0x000fc4000f8e00ff */
[C---:B------:R-:W-:Y:S01]  /*a6c0*/  IMAD R51, R3.reuse, UR9, R0 ;  /* 0x0000000903337c24 */ /* 0x040fe2000f8e0200 */
[----:B------:R-:W-:Y:S01]  /*a6d0*/  SHF.R.S32.HI R0, RZ, 0x1f, R49 ;  /* 0x0000001fff007819 */ /* 0x000fe20000011431 */
[----:B------:R-:W-:Y:S01]  /*a6e0*/  IMAD.WIDE.U32 R32, R3, UR8, R32 ;  /* 0x0000000803207c25 */ /* 0x000fe2000f8e0020 */
[----:B------:R-:W-:-:S03]  /*a6f0*/  ULDC.64 UR8, c[0x0][0xad8] ;  /* 0x0002b60000087ab9 */ /* 0x000fc60000000a00 */
[----:B------:R-:W-:Y:S02]  /*a700*/  IMAD.IADD R33, R33, 0x1, R51 ;  /* 0x0000000121217824 */ /* 0x000fe400078e0233 */
[----:B------:R-:W-:Y:S02]  /*a710*/  IMAD R34, R0, UR8, RZ ;  /* 0x0000000800227c24 */ /* 0x000fe4000f8e02ff */
[----:B------:R-:W-:Y:S02]  /*a720*/  VIADD R50, R197, UR38 ;  /* 0x00000026c5327c36 */ /* 0x000fe40008000000 */
[C---:B------:R-:W-:Y:S02]  /*a730*/  IMAD R3, R49.reuse, UR9, R34 ;  /* 0x0000000931037c24 */ /* 0x040fe4000f8e0222 */
[----:B------:R-:W-:Y:S01]  /*a740*/  IMAD.WIDE.U32 R32, R49, UR8, R32 ;  /* 0x0000000831207c25 */ /* 0x000fe2000f8e0020 */
[----:B------:R-:W-:Y:S01]  /*a750*/  ISETP.GE.AND P2, PT, R50, R21, PT ;  /* 0x000000153200720c */ /* 0x000fe20003f46270 */
[----:B------:R-:W-:-:S02]  /*a760*/  ULDC.64 UR8, c[0x0][0xa80] ;  /* 0x0002a00000087ab9 */ /* 0x000fc40000000a00 */
[----:B------:R-:W-:Y:S01]  /*a770*/  IMAD.IADD R3, R33, 0x1, R3 ;  /* 0x0000000121037824 */ /* 0x000fe200078e0203 */
[----:B------:R-:W-:Y:S01]  /*a780*/  LEA R34, P3, R32, UR8, 0x1 ;  /* 0x0000000820227c11 */ /* 0x000fe2000f8608ff */
[----:B------:R-:W-:Y:S02]  /*a790*/  VIADD R20, R20, 0x28820 ;  /* 0x0002882014147836 */ /* 0x000fe40000000000 */
[----:B------:R-:W-:Y:S01]  /*a7a0*/  VIADD R0, R50, 0x20 ;  /* 0x0000002032007836 */ /* 0x000fe20000000000 */
[----:B------:R-:W-:Y:S02]  /*a7b0*/  LEA.HI.X R3, R32, UR9, R3, 0x1, P3 ;  /* 0x0000000920037c11 */ /* 0x000fe400098f0c03 */
[----:B------:R-:W-:Y:S02]  /*a7c0*/  PRMT R20, RZ, 0x654, R20 ;  /* 0x00000654ff147816 */ /* 0x000fe40000000014 */
[-C--:B------:R-:W-:Y:S01]  /*a7d0*/  ISETP.GE.AND P0, PT, R0, R21.reuse, PT ;  /* 0x000000150000720c */ /* 0x080fe20003f06270 */
[----:B------:R-:W-:Y:S01]  /*a7e0*/  VIADD R0, R50, 0x40 ;  /* 0x0000004032007836 */ /* 0x000fe20000000000 */
[----:B-1----:R0:W-:Y:S01]  /*a7f0*/  SYNCS.ARRIVE.TRANS64.RED.A1T0 RZ, [R20+URZ], RZ ;  /* 0x000000ff14ff79a7 */ /* 0x0021e2000810043f */
[----:B------:R0:W1:Y:S01]  /*a800*/  SHFL.IDX PT, R33, R34, RZ, 0x181f ;  /* 0x00181fff22217589 */ /* 0x00006200000e0000 */
[----:B------:R-:W-:Y:S03]  /*a810*/  BSSY B1, `(.L_x_8579) ;  /* 0x000000d000017945 */ /* 0x000fe60003800000 */
[----:B------:R0:W2:Y:S01]  /*a820*/  SHFL.IDX PT, R49, R3, RZ, 0x181f ;  /* 0x00181fff03317589 */ /* 0x0000a200000e0000 */
[----:B------:R-:W-:Y:S01]  /*a830*/  ISETP.GE.AND P1, PT, R0, R21, PT ;  /* 0x000000150000720c */ /* 0x000fe20003f26270 */
[----:B------:R-:W-:-:S12]  /*a840*/  @P2 BRA `(.L_x_8580) ;  /* 0x0000000000242947 */ /* 0x000fd80003800000 */
[----:B------:R-:W-:Y:S02]  /*a850*/  ULDC UR4, c[0x0][0xac8] ;  /* 0x0002b20000047ab9 */ /* 0x000fe40000000800 */
[----:B------:R-:W-:Y:S02]  /*a860*/  ISETP.GE.AND P2, PT, R2, UR4, PT ;  /* 0x0000000402007c0c */ /* 0x000fe4000bf46270 */
[----:B------:R-:W-:-:S11]  /*a870*/  ISETP.GE.AND P3, PT, R18, UR4, PT ;  /* 0x0000000412007c0c */ /* 0x000fd6000bf66270 */
[-C--:B-1----:R-:W-:Y:S02]  /*a880*/  @!P2 LEA R32, P4, R2, R33.reuse, 0x1 ;  /* 0x000000210220a211 */ /* 0x082fe400078808ff */
[----:B------:R-:W-:Y:S02]  /*a890*/  @!P3 LEA R48, P5, R18, R33, 0x1 ;  /* 0x000000211230b211 */ /* 0x000fe400078a08ff */
[-C--:B--2---:R-:W-:Y:S02]  /*a8a0*/  @!P2 LEA.HI.X R33, R2, R49.reuse, R218, 0x1, P4 ;  /* 0x000000310221a211 */ /* 0x084fe400020f0cda */
[----:B------:R-:W-:-:S03]  /*a8b0*/  @!P3 LEA.HI.X R49, R18, R49, R217, 0x1, P5 ;  /* 0x000000311231b211 */ /* 0x000fc600028f0cd9 */
[----:B-----5:R3:W-:Y:S04]  /*a8c0*/  @!P2 ST.E.128 desc[UR50][R32.64], R4 ;  /* 0x000000042000a985 */ /* 0x0207e8000c101d32 */
[----:B------:R3:W-:Y:S02]  /*a8d0*/  @!P3 ST.E.128 desc[UR50][R48.64], R28 ;  /* 0x0000001c3000b985 */ /* 0x0007e4000c101d32 */
.L_x_8580:
[----:B------:R-:W-:Y:S05]  /*a8e0*/  BSYNC B1 ;  /* 0x0000000000017941 */ /* 0x000fea0003800000 */
.L_x_8579:
[----:B---3-5:R3:W4:Y:S01]  /*a8f0*/  SHFL.IDX PT, R7, R3, 0x1, 0x181f ;  /* 0x00381f0003077f89 */ /* 0x02872200000e0000 */
[----:B------:R-:W-:Y:S03]  /*a900*/  BSSY B1, `(.L_x_8581) ;  /* 0x000000c000017945 */ /* 0x000fe60003800000 */
[----:B------:R3:W0:Y:S01]  /*a910*/  SHFL.IDX PT, R5, R34, 0x1, 0x181f ;  /* 0x00381f0022057f89 */ /* 0x00062200000e0000 */
[----:B------:R-:W-:Y:S05]  /*a920*/  @P0 BRA `(.L_x_8582) ;  /* 0x0000000000240947 */ /* 0x000fea0003800000 */
[----:B------:R-:W-:Y:S02]  /*a930*/  ULDC UR4, c[0x0][0xac8] ;  /* 0x0002b20000047ab9 */ /* 0x000fe40000000800 */
[----:B------:R-:W-:Y:S02]  /*a940*/  ISETP.GE.AND P3, PT, R2, UR4, PT ;  /* 0x0000000402007c0c */ /* 0x000fe4000bf66270 */
[----:B------:R-:W-:-:S11]  /*a950*/  ISETP.GE.AND P4, PT, R18, UR4, PT ;  /* 0x0000000412007c0c */ /* 0x000fd6000bf86270 */
[-C--:B0-----:R-:W-:Y:S02]  /*a960*/  @!P3 LEA R4, P0, R2, R5.reuse, 0x1 ;  /* 0x000000050204b211 */ /* 0x081fe400078008ff */
[----:B------:R-:W-:Y:S02]  /*a970*/  @!P4 LEA R6, P2, R18, R5, 0x1 ;  /* 0x000000051206c211 */ /* 0x000fe400078408ff */
[-C--:B----4-:R-:W-:Y:S02]  /*a980*/  @!P3 LEA.HI.X R5, R2, R7.reuse, R218, 0x1, P0 ;  /* 0x000000070205b211 */ /* 0x090fe400000f0cda */
[----:B------:R-:W-:-:S03]  /*a990*/  @!P4 LEA.HI.X R7, R18, R7, R217, 0x1, P2 ;  /* 0x000000071207c211 */ /* 0x000fc600010f0cd9 */
[----:B------:R0:W-:Y:S04]  /*a9a0*/  @!P3 ST.E.128 desc[UR50][R4.64], R8 ;  /* 0x000000080400b985 */ /* 0x0001e8000c101d32 */
[----:B------:R0:W-:Y:S02]  /*a9b0*/  @!P4 ST.E.128 desc[UR50][R6.64], R36 ;  /* 0x000000240600c985 */ /* 0x0001e4000c101d32 */
.L_x_8582:
[----:B------:R-:W-:Y:S05]  /*a9c0*/  BSYNC B1 ;  /* 0x0000000000017941 */ /* 0x000fea0003800000 */
.L_x_8581:
[----:B0---4-:R0:W4:Y:S01]  /*a9d0*/  SHFL.IDX PT, R7, R3, 0x2, 0x181f ;  /* 0x00581f0003077f89 */ /* 0x01112200000e0000 */
        /* <DEDUP_REMOVED lines=12> */
.L_x_8584:
[----:B------:R-:W-:Y:S05]  /*aaa0*/  BSYNC B1 ;  /* 0x0000000000017941 */ /* 0x000fea0003800000 */
.L_x_8583:
[----:B------:R-:W-:Y:S01]  /*aab0*/  VIADD R0, R50, 0x60 ;  /* 0x0000006032007836 */ /* 0x000fe20000000000 */
[----:B0--3--:R-:W0:Y:S04]  /*aac0*/  SHFL.IDX PT, R3, R3, 0x3, 0x181f ;  /* 0x00781f0003037f89 */ /* 0x009e2800000e0000 */
[----:B------:R-:W-:Y:S01]  /*aad0*/  ISETP.GE.AND P0, PT, R0, R21, PT ;  /* 0x000000150000720c */ /* 0x000fe20003f06270 */
[----:B----4-:R3:W4:-:S12]  /*aae0*/  SHFL.IDX PT, R7, R34, 0x3, 0x181f ;  /* 0x00781f0022077f89 */ /* 0x01071800000e0000 */
[----:B---3--:R-:W-:Y:S05]  /*aaf0*/  @P0 BRA `(.L_x_8585) ;  /* 0x0000001800280947 */ /* 0x008fea0003800000 */
[----:B------:R-:W-:Y:S02]  /*ab00*/  ULDC UR4, c[0x0][0xac8] ;  /* 0x0002b20000047ab9 */ /* 0x000fe40000000800 */
[----:B------:R-:W-:-:S13]  /*ab10*/  ISETP.GE.AND P1, PT, R2, UR4, PT ;  /* 0x0000000402007c0c */ /* 0x000fda000bf26270 */
[----:B----4-:R-:W-:-:S04]  /*ab20*/  @!P1 LEA R4, P0, R2, R7, 0x1 ;  /* 0x0000000702049211 */ /* 0x010fc800078008ff */
        /* <DEDUP_REMOVED lines=8> */
.L_x_8578:
[----:B------:R-:W-:Y:S01]  /*abb0*/  ULDC.64 UR10, c[0x0][0xb08] ;  /* 0x0002c200000a7ab9 */ /* 0x000fe20000000a00 */
[----:B------:R-:W0:Y:S01]  /*abc0*/  @P1 LDC R0, c[0x0][0xbec] ;  /* 0x0002fb00ff001b82 */ /* 0x000e220000000800 */
[----:B------:R-:W-:Y:S01]  /*abd0*/  UIMAD UR7, UR12, UR10, URZ ;  /* 0x0000000a0c0772a4 */ /* 0x000fe2000f8e023f */
[----:B------:R-:W-:Y:S01]  /*abe0*/  IMAD.MOV.U32 R3, RZ, RZ, R11 ;  /* 0x000000ffff037224 */ /* 0x000fe200078e000b */
[----:B------:R-:W-:Y:S01]  /*abf0*/  UIMAD.WIDE.U32 UR8, UR4, UR10, URZ ;  /* 0x0000000a040872a5 */ /* 0x000fe2000f8e003f */
[----:B------:R-:W-:Y:S01]  /*ac00*/  ISETP.GE.AND P0, PT, R10, R21, PT ;  /* 0x000000150a00720c */ /* 0x000fe20003f06270 */
[----:B------:R-:W-:Y:S01]  /*ac10*/  UIMAD UR7, UR4, UR11, UR7 ;  /* 0x0000000b040772a4 */ /* 0x000fe2000f8e0207 */
[----:B------:R-:W-:Y:S01]  /*ac20*/  VIADD R20, R20, 0x28820 ;  /* 0x0002882014147836 */ /* 0x000fe20000000000 */
[----:B------:R-:W-:Y:S01]  /*ac30*/  USHF.R.S32.HI UR4, URZ, 0x1f, UR42 ;  /* 0x0000001f3f047899 */ /* 0x000fe2000801142a */
[----:B------:R-:W1:Y:S01]  /*ac40*/  @P1 LDC R5, c[0x0][0xbf0] ;  /* 0x0002fc00ff051b82 */ /* 0x000e620000000800 */
[----:B------:R-:W-:Y:S01]  /*ac50*/  UIADD3 UR9, UR9, UR7, URZ ;  /* 0x0000000709097290 */ /* 0x000fe2000fffe03f */
[----:B------:R-:W-:Y:S01]  /*ac60*/  BSSY B1, `(.L_x_8586) ;  /* 0x0000068000017945 */ /* 0x000fe20003800000 */
[----:B------:R-:W-:Y:S01]  /*ac70*/  ULDC.64 UR10, c[0x0][0xb38] ;  /* 0x0002ce00000a7ab9 */ /* 0x000fe20000000a00 */
[----:B------:R-:W-:Y:S01]  /*ac80*/  PRMT R20, RZ, 0x654, R20 ;  /* 0x00000654ff147816 */ /* 0x000fe20000000014 */
[----:B------:R-:W-:-:S03]  /*ac90*/  UIMAD.WIDE.U32 UR8, UR43, UR10, UR8 ;  /* 0x0000000a2b0872a5 */ /* 0x000fc6000f8e0008 */
[----:B------:R2:W-:Y:S01]  /*aca0*/  SYNCS.ARRIVE.TRANS64.RED.A1T0 RZ, [R20+URZ], RZ ;  /* 0x000000ff14ff79a7 */ /* 0x0005e2000810043f */
        /* <DEDUP_REMOVED lines=8> */
[----:B-1----:R-:W-:Y:S02]  /*ad30*/  @P1 SHF.R.U32.HI R3, RZ, R5, R0 ;  /* 0x00000005ff031219 */ /* 0x002fe40000011600 */
[----:B------:R-:W-:Y:S02]  /*ad40*/  UMOV UR8, UR42 ;  /* 0x0000002a00087c82 */ /* 0x000fe40008000000 */
[----:B------:R-:W-:Y:S01]  /*ad50*/  UIMAD.WIDE.U32 UR8, UR39, UR10, UR8 ;  /* 0x0000000a270872a5 */ /* 0x000fe2000f8e0008 */
[--C-:B------:R-:W-:Y:S01]  /*ad60*/  SHF.R.S32.HI R0, RZ, 0x1f, R3.reuse ;  /* 0x0000001fff007819 */ /* 0x100fe20000011403 */
[----:B------:R-:W-:Y:S02]  /*ad70*/  IMAD.MOV R7, RZ, RZ, -R3 ;  /* 0x000000ffff077224 */ /* 0x000fe400078e0a03 */
[----:B------:R-:W-:-:S02]  /*ad80*/  UIMAD UR39, UR39, UR11, UR9 ;  /* 0x0000000b272772a4 */ /* 0x000fc4000f8e0209 */
[----:B------:R-:W-:Y:S01]  /*ad90*/  IMAD R7, R34, R7, R11 ;  /* 0x0000000722077224 */ /* 0x000fe200078e020b */
[----:B------:R-:W-:Y:S01]  /*ada0*/  ULDC.64 UR10, c[0x0][0xb30] ;  /* 0x0002cc00000a7ab9 */ /* 0x000fe20000000a00 */
[----:B------:R-:W-:Y:S02]  /*adb0*/  IMAD.U32 R5, RZ, RZ, UR9 ;  /* 0x00000009ff057e24 */ /* 0x000fe4000f8e00ff */
        /* <DEDUP_REMOVED lines=14> */
[----:B------:R-:W-:Y:S01]  /*aea0*/  LEA.HI.X R3, R4, UR9, R3, 0x2, P1 ;  /* 0x0000000904037c11 */ /* 0x000fe200088f1403 */
[----:B------:R2:W0:Y:S04]  /*aeb0*/  SHFL.IDX PT, R6, R0, RZ, 0x1c1f ;  /* 0x001c1fff00067589 */ /* 0x00042800000e0000 */
[----:B------:R2:W1:Y:S01]  /*aec0*/  SHFL.IDX PT, R7, R3, RZ, 0x1c1f ;  /* 0x001c1fff03077589 */ /* 0x00046200000e0000 */
[----:B------:R-:W-:Y:S05]  /*aed0*/  @P0 BRA `(.L_x_8587) ;  /* 0x0000000400000947 */ /* 0x000fea0003800000 */
[----:B------:R-:W-:Y:S02]  /*aee0*/  ULDC UR4, c[0x0][0xac8] ;  /* 0x0002b20000047ab9 */ /* 0x000fe40000000800 */
[----:B------:R-:W-:Y:S02]  /*aef0*/  ISETP.GE.AND P3, PT, R16, UR4, PT ;  /* 0x0000000410007c0c */ /* 0x000fe4000bf66270 */
[----:B------:R-:W-:Y:S02]  /*af00*/  ISETP.GE.AND P2, PT, R196, UR4, PT ;  /* 0x00000004c4007c0c */ /* 0x000fe4000bf46270 */
[----:B------:R-:W-:Y:S02]  /*af10*/  ISETP.GE.AND P1, PT, R195, UR4, PT ;  /* 0x00000004c3007c0c */ /* 0x000fe4000bf26270 */
[----:B------:R-:W-:Y:S02]  /*af20*/  ISETP.GE.AND P0, PT, R194, UR4, PT ;  /* 0x00000004c2007c0c */ /* 0x000fe4000bf06270 */
[----:B------:R-:W-:-:S05]  /*af30*/  ISETP.GE.AND P4, PT, R192, UR4, PT ;  /* 0x00000004c0007c0c */ /* 0x000fca000bf86270 */
[----:B01----:R-:W-:Y:S02]  /*af40*/  @!P3 IMAD.WIDE R4, R16, 0x4, R6 ;  /* 0x000000041004b825 */ /* 0x003fe400078e0206 */
        /* <DEDUP_REMOVED lines=12> */
[-C--:B0-----:R-:W-:Y:S01]  /*b010*/  @!P3 LEA R4, P6, R193, R6.reuse, 0x2 ;  /* 0x00000006c104b211 */ /* 0x081fe200078c10ff */
[----:B------:R0:W-:Y:S01]  /*b020*/  @!P0 ST.E.64 desc[UR50][R12.64], R100 ;  /* 0x000000640c008985 */ /* 0x0001e2000c101b32 */
[----:B------:R-:W-:-:S02]  /*b030*/  @!P4 LEA R14, P0, R192, R6, 0x2 ;  /* 0x00000006c00ec211 */ /* 0x000fc400078010ff */
        /* <DEDUP_REMOVED lines=9> */
[----:B-1----:R-:W-:-:S03]  /*b0d0*/  @!P2 LEA R8, P4, R190, R6, 0x2 ;  /* 0x00000006be08a211 */ /* 0x002fc600078810ff */
[----:B------:R-:W-:Y:S01]  /*b0e0*/  @!P5 ST.E.64 desc[UR50][R24.64], R112 ;  /* 0x000000701800d985 */ /* 0x000fe2000c101b32 */
[CC--:B---3--:R-:W-:Y:S02]  /*b0f0*/  @!P1 LEA R10, P5, R189.reuse, R6.reuse, 0x2 ;  /* 0x00000006bd0a9211 */ /* 0x0c8fe400078a10ff */
        /* <DEDUP_REMOVED lines=16> */
[CC--:B0-----:R-:W-:Y:S02]  /*b200*/  @!P2 LEA R8, P3, R185.reuse, R6.reuse, 0x2 ;  /* 0x00000006b908a211 */ /* 0x0c1fe400078610ff */
[-C--:B------:R-:W-:Y:S02]  /*b210*/  @!P4 LEA.HI.X R15, R186, R7.reuse, R203, 0x2, P6 ;  /* 0x00000007ba0fc211 */ /* 0x080fe400030f14cb */
[-C--:B-1----:R-:W-:Y:S02]  /*b220*/  @!P1 LEA R10, P6, R184, R6.reuse, 0x2 ;  /* 0x00000006b80a9211 */ /* 0x082fe400078c10ff */
        /* <DEDUP_REMOVED lines=11> */
.L_x_8587:
[----:B------:R-:W-:Y:S05]  /*b2e0*/  BSYNC B1 ;  /* 0x0000000000017941 */ /* 0x000fea0003800000 */
.L_x_8586:
[----:B------:R-:W-:Y:S01]  /*b2f0*/  ISETP.GE.AND P0, PT, R26, R21, PT ;  /* 0x000000151a00720c */ /* 0x000fe20003f06270 */
[----:B-1--4-:R1:W3:Y:S04]  /*b300*/  SHFL.IDX PT, R7, R3, 0x1, 0x1c1f ;  /* 0x003c1f0003077f89 */ /* 0x0122e800000e0000 */
[----:B0-----:R1:W0:Y:S08]  /*b310*/  SHFL.IDX PT, R6, R0, 0x1, 0x1c1f ;  /* 0x003c1f0000067f89 */ /* 0x00123000000e0000 */
[----:B-1----:R-:W-:Y:S05]  /*b320*/  @P0 BRA `(.L_x_8585) ;  /* 0x00000010001c0947 */ /* 0x002fea0003800000 */
[----:B------:R-:W-:Y:S02]  /*b330*/  ULDC UR4, c[0x0][0xac8] ;  /* 0x0002b20000047ab9 */ /* 0x000fe40000000800 */
[----:B------:R-:W-:Y:S02]  /*b340*/  ISETP.GE.AND P1, PT, R196, UR4, PT ;  /* 0x00000004c4007c0c */ /* 0x000fe4000bf26270 */
[----:B------:R-:W-:Y:S02]  /*b350*/  ISETP.GE.AND P0, PT, R195, UR4, PT ;  /* 0x00000004c3007c0c */ /* 0x000fe4000bf06270 */
[----:B------:R-:W-:Y:S02]  /*b360*/  ISETP.GE.AND P2, PT, R16, UR4, PT ;  /* 0x0000000410007c0c */ /* 0x000fe4000bf46270 */
[----:B------:R-:W-:Y:S02]  /*b370*/  ISETP.GE.AND P4, PT, R193, UR4, PT ;  /* 0x00000004c1007c0c */ /* 0x000fe4000bf86270 */
[----:B------:R-:W-:-:S05]  /*b380*/  ISETP.GE.AND P3, PT, R194, UR4, PT ;  /* 0x00000004c2007c0c */ /* 0x000fca000bf66270 */
[CC--:B0-----:R-:W-:Y:S02]  /*b390*/  @!P1 LEA R8, P5, R196.reuse, R6.reuse, 0x2 ;  /* 0x00000006c4089211 */ /* 0x0c1fe400078a10ff */
[CC--:B------:R-:W-:Y:S02]  /*b3a0*/  @!P0 LEA R10, P6, R195.reuse, R6.reuse, 0x2 ;  /* 0x00000006c30a8211 */ /* 0x0c0fe400078c10ff */
[-C--:B---3--:R-:W-:Y:S01]  /*b3b0*/  @!P1 LEA.HI.X R9, R196, R7.reuse, R213, 0x2, P5 ;  /* 0x00000007c4099211 */ /* 0x088fe200028f14d5 */
[----:B------:R-:W-:Y:S01]  /*b3c0*/  @!P2 IMAD.WIDE R4, R16, 0x4, R6 ;  /* 0x000000041004a825 */ /* 0x000fe200078e0206 */
[----:B------:R-:W-:Y:S02]  /*b3d0*/  ISETP.GE.AND P5, PT, R192, UR4, PT ;  /* 0x00000004c0007c0c */ /* 0x000fe4000bfa6270 */
[----:B------:R-:W-:Y:S02]  /*b3e0*/  @!P0 LEA.HI.X R11, R195, R7, R212, 0x2, P6 ;  /* 0x00000007c30b8211 */ /* 0x000fe400030f14d4 */
[----:B------:R0:W-:Y:S01]  /*b3f0*/  @!P2 ST.E.64 desc[UR50][R4.64], R90 ;  /* 0x0000005a0400a985 */ /* 0x0001e2000c101b32 */
[----:B------:R-:W-:-:S02]  /*b400*/  @!P4 LEA R14, P2, R193, R6, 0x2 ;  /* 0x00000006c10ec211 */ /* 0x000fc400078410ff */
        /* <DEDUP_REMOVED lines=8> */
[----:B--2---:R-:W-:-:S03]  /*b490*/  @!P5 LEA R20, P6, R192, R6, 0x2 ;  /* 0x00000006c014d211 */ /* 0x004fc600078c10ff */
[----:B------:R2:W-:Y:S01]  /*b4a0*/  @!P3 ST.E.64 desc[UR50][R12.64], R102 ;  /* 0x000000660c00b985 */ /* 0x0005e2000c101b32 */
[-C--:B------:R-:W-:Y:S02]  /*b4b0*/  @!P5 LEA.HI.X R21, R192, R7.reuse, R209, 0x2, P6 ;  /* 0x00000007c015d211 */ /* 0x080fe400030f14d1 */
[----:B------:R-:W-:Y:S01]  /*b4c0*/  ISETP.GE.AND P3, PT, R188, UR4, PT ;  /* 0x00000004bc007c0c */ /* 0x000fe2000bf66270 */
[----:B------:R3:W-:Y:S01]  /*b4d0*/  @!P4 ST.E.64 desc[UR50][R14.64], R106 ;  /* 0x0000006a0e00c985 */ /* 0x0007e2000c101b32 */
[-C--:B0-----:R-:W-:Y:S02]  /*b4e0*/  @!P0 LEA R4, P4, R191, R6.reuse, 0x2 ;  /* 0x00000006bf048211 */ /* 0x081fe400078810ff */
[-C--:B-1----:R-:W-:Y:S01]  /*b4f0*/  @!P2 LEA R10, P6, R189, R6.reuse, 0x2 ;  /* 0x00000006bd0aa211 */ /* 0x082fe200078c10ff */
[----:B------:R-:W-:Y:S01]  /*b500*/  @!P5 ST.E.64 desc[UR50][R20.64], R110 ;  /* 0x0000006e1400d985 */ /* 0x000fe2000c101b32 */
[----:B------:R-:W-:Y:S02]  /*b510*/  @!P1 LEA R8, P5, R190, R6, 0x2 ;  /* 0x00000006be089211 */ /* 0x000fe400078a10ff */
[----:B------:R-:W-:-:S02]  /*b520*/  @!P0 LEA.HI.X R5, R191, R7, R208, 0x2, P4 ;  /* 0x00000007bf058211 */ /* 0x000fc400020f14d0 */
[-C--:B------:R-:W-:Y:S02]  /*b530*/  @!P1 LEA.HI.X R9, R190, R7.reuse, R207, 0x2, P5 ;  /* 0x00000007be099211 */ /* 0x080fe400028f14cf */
[----:B------:R-:W-:Y:S01]  /*b540*/  ISETP.GE.AND P4, PT, R187, UR4, PT ;  /* 0x00000004bb007c0c */ /* 0x000fe2000bf86270 */
[----:B------:R-:W-:Y:S01]  /*b550*/  @!P0 ST.E.64 desc[UR50][R4.64], R114 ;  /* 0x0000007204008985 */ /* 0x000fe2000c101b32 */
[----:B------:R-:W-:Y:S02]  /*b560*/  @!P2 LEA.HI.X R11, R189, R7, R206, 0x2, P6 ;  /* 0x00000007bd0ba211 */ /* 0x000fe400030f14ce */
[----:B--2---:R-:W-:Y:S01]  /*b570*/  @!P3 LEA R12, P5, R188, R6, 0x2 ;  /* 0x00000006bc0cb211 */ /* 0x004fe200078a10ff */
[----:B------:R0:W-:Y:S01]  /*b580*/  @!P1 ST.E.64 desc[UR50][R8.64], R118 ;  /* 0x0000007608009985 */ /* 0x0001e2000c101b32 */
[----:B------:R-:W-:Y:S02]  /*b590*/  ISETP.GE.AND P1, PT, R185, UR4, PT ;  /* 0x00000004b9007c0c */ /* 0x000fe4000bf26270 */
[----:B------:R-:W-:Y:S01]  /*b5a0*/  ISETP.GE.AND P0, PT, R184, UR4, PT ;  /* 0x00000004b8007c0c */ /* 0x000fe2000bf06270 */
[----:B------:R1:W-:Y:S01]  /*b5b0*/  @!P2 ST.E.64 desc[UR50][R10.64], R122 ;  /* 0x0000007a0a00a985 */ /* 0x0003e2000c101b32 */
[----:B------:R-:W-:-:S02]  /*b5c0*/  ISETP.GE.AND P2, PT, R186, UR4, PT ;  /* 0x00000004ba007c0c */ /* 0x000fc4000bf46270 */
[-C--:B------:R-:W-:Y:S02]  /*b5d0*/  @!P3 LEA.HI.X R13, R188, R7.reuse, R205, 0x2, P5 ;  /* 0x00000007bc0db211 */ /* 0x080fe400028f14cd */
[----:B------:R-:W-:Y:S02]  /*b5e0*/  ISETP.GE.AND P5, PT, R23, UR4, PT ;  /* 0x0000000417007c0c */ /* 0x000fe4000bfa6270 */
[CC--:B---3--:R-:W-:Y:S01]  /*b5f0*/  @!P4 LEA R14, P6, R187.reuse, R6.reuse, 0x2 ;  /* 0x00000006bb0ec211 */ /* 0x0c8fe200078c10ff */
[----:B------:R4:W-:Y:S03]  /*b600*/  @!P3 ST.E.64 desc[UR50][R12.64], R126 ;  /* 0x0000007e0c00b985 */ /* 0x0009e6000c101b32 */
[----:B------:R-:W-:Y:S02]  /*b610*/  @!P4 LEA.HI.X R15, R187, R7, R204, 0x2, P6 ;  /* 0x00000007bb0fc211 */ /* 0x000fe400030f14cc */
[----:B0-----:R-:W-:-:S02]  /*b620*/  @!P1 LEA R8, P6, R185, R6, 0x2 ;  /* 0x00000006b9089211 */ /* 0x001fc400078c10ff */
[-C--:B------:R-:W-:Y:S01]  /*b630*/  @!P2 LEA R4, P3, R186, R6.reuse, 0x2 ;  /* 0x00000006ba04a211 */ /* 0x080fe200078610ff */
[----:B------:R4:W-:Y:S01]  /*b640*/  @!P4 ST.E.64 desc[UR50][R14.64], R130 ;  /* 0x000000820e00c985 */ /* 0x0009e2000c101b32 */
[-C--:B-1----:R-:W-:Y:S02]  /*b650*/  @!P0 LEA R10, P4, R184, R6.reuse, 0x2 ;  /* 0x00000006b80a8211 */ /* 0x082fe400078810ff */
[-C--:B------:R-:W-:Y:S02]  /*b660*/  @!P2 LEA.HI.X R5, R186, R7.reuse, R203, 0x2, P3 ;  /* 0x00000007ba05a211 */ /* 0x080fe400018f14cb */
[----:B------:R-:W-:Y:S02]  /*b670*/  @!P5 LEA R20, P3, R23, R6, 0x2 ;  /* 0x000000061714d211 */ /* 0x000fe400078610ff */
[-C--:B------:R-:W-:Y:S01]  /*b680*/  @!P1 LEA.HI.X R9, R185, R7.reuse, R202, 0x2, P6 ;  /* 0x00000007b9099211 */ /* 0x080fe200030f14ca */
[----:B------:R4:W-:Y:S01]  /*b690*/  @!P2 ST.E.64 desc[UR50][R4.64], R134 ;  /* 0x000000860400a985 */ /* 0x0009e2000c101b32 */
[----:B------:R-:W-:-:S02]  /*b6a0*/  @!P0 LEA.HI.X R11, R184, R7, R201, 0x2, P4 ;  /* 0x00000007b80b8211 */ /* 0x000fc400020f14c9 */
[----:B------:R-:W-:Y:S01]  /*b6b0*/  @!P5 LEA.HI.X R21, R23, R7, R200, 0x2, P3 ;  /* 0x000000071715d211 */ /* 0x000fe200018f14c8 */
[----:B------:R4:W-:Y:S04]  /*b6c0*/  @!P1 ST.E.64 desc[UR50][R8.64], R138 ;  /* 0x0000008a08009985 */ /* 0x0009e8000c101b32 */
[----:B------:R4:W-:Y:S01]  /*b6d0*/  @!P0 ST.E.64 desc[UR50][R10.64], R142 ;  /* 0x0000008e0a008985 */ /* 0x0009e2000c101b32 */
[----:B------:R-:W-:-:S03]  /*b6e0*/  ISETP.GE.AND P0, PT, R22, UR4, PT ;  /* 0x0000000416007c0c */ /* 0x000fc6000bf06270 */
[----:B------:R4:W-:Y:S10]  /*b6f0*/  @!P5 ST.E.64 desc[UR50][R20.64], R146 ;  /* 0x000000921400d985 */ /* 0x0009f4000c101b32 */
[----:B------:R-:W-:Y:S05]  /*b700*/  @P0 BRA `(.L_x_8585) ;  /* 0x0000000c00240947 */ /* 0x000fea0003800000 */
[----:B----4-:R-:W-:-:S04]  /*b710*/  LEA R4, P0, R22, R6, 0x2 ;  /* 0x0000000616047211 */ /* 0x010fc800078010ff */
[----:B------:R-:W-:-:S05]  /*b720*/  LEA.HI.X R5, R22, R7, R199, 0x2, P0 ;  /* 0x0000000716057211 */ /* 0x000fca00000f14c7 */
[----:B------:R1:W-:Y:S01]  /*b730*/  ST.E.64 desc[UR50][R4.64], R150 ;  /* 0x0000009604007985 */ /* 0x0003e2000c101b32 */
[----:B------:R-:W-:Y:S05]  /*b740*/  BRA `(.L_x_8585) ;  /* 0x0000000c00147947 */ /* 0x000fea0003800000 */
.L_x_8576:
        /* <DEDUP_REMOVED lines=9> */
[----:B------:R-:W-:-:S03]  /*b7e0*/  UISETP.NE.U32.AND UP1, UPT, UR8, URZ, UPT ;  /* 0x0000003f0800728c */ /* 0x000fc6000bf25070 */
[----:B------:R-:W2:Y:S01]  /*b7f0*/  @P1 LDG.E R3, desc[UR50][R4.64] ;  /* 0x0000003204031981 */ /* 0x000ea2000c1e1900 */
[----:B------:R-:W-:Y:S01]  /*b800*/  UISETP.NE.AND.EX UP1, UPT, UR9, URZ, UPT, UP1 ;  /* 0x0000003f0900728c */ /* 0x000fe2000bf25310 */
[----:B------:R-:W-:Y:S02]  /*b810*/  ULDC UR4, c[0x0][0xa88] ;  /* 0x0002a20000047ab9 */ /* 0x000fe40000000800 */
[----:B------:R-:W-:-:S03]  /*b820*/  IMAD.U32 R0, RZ, RZ, UR4 ;  /* 0x00000004ff007e24 */ /* 0x000fc6000f8e00ff */
[----:B------:R-:W-:-:S05]  /*b830*/  PLOP3.LUT P2, PT, PT, PT, UP1, 0x80, 0x0 ;  /* 0x000000000000781c */ /* 0x000fca0003f4f018 */
[----:B------:R-:W-:-:S04]  /*b840*/  @UP1 ULEA UR8, UP2, UR42, UR8, 0x2 ;  /* 0x000000082a081291 */ /* 0x000fc8000f84103f */
[----:B------:R-:W-:Y:S02]  /*b850*/  @UP1 ULEA.HI.X UR9, UR42, UR9, UR37, 0x2, UP2 ;  /* 0x000000092a091291 */ /* 0x000fe400090f1425 */
[----:B------:R-:W-:-:S04]  /*b860*/  IMAD.U32 R6, RZ, RZ, UR8 ;  /* 0x00000008ff067e24 */ /* 0x000fc8000f8e00ff */
[----:B------:R-:W-:-:S05]  /*b870*/  IMAD.U32 R7, RZ, RZ, UR9 ;  /* 0x00000009ff077e24 */ /* 0x000fca000f8e00ff */
[----:B------:R0:W5:Y:S01]  /*b880*/  @P2 LDG.E R0, desc[UR50][R6.64] ;  /* 0x0000003206002981 */ /* 0x000162000c1e1900 */
[----:B------:R-:W-:Y:S01]  /*b890*/  UMOV UR4, URZ ;  /* 0x0000003f00047c82 */ /* 0x000fe20008000000 */
[----:B------:R-:W-:Y:S01]  /*b8a0*/  UISETP.NE.AND UP1, UPT, UR45, URZ, UPT ;  /* 0x0000003f2d00728c */ /* 0x000fe2000bf25270 */
[----:B------:R-:W-:-:S10]  /*b8b0*/  ISETP.GT.AND P0, PT, R219, 0x7f, PT ;  /* 0x0000007fdb00780c */ /* 0x000fd40003f04270 */
[----:B------:R-:W-:Y:S01]  /*b8c0*/  @!UP1 ULDC UR45, c[0x0][0xad4] ;  /* 0x0002b500002d9ab9 */ /* 0x000fe20000000800 */
[----:B--2---:R-:W-:-:S13]  /*b8d0*/  @P1 R2UR UR4, R3 ;  /* 0x00000000030412ca */ /* 0x004fda00000e0000 */
[----:B------:R-:W-:Y:S01]  /*b8e0*/  USHF.R.S32.HI UR18, URZ, 0x1f, UR4 ;  /* 0x0000001f3f127899 */ /* 0x000fe20008011404 */
[----:B0-----:R-:W-:Y:S11]  /*b8f0*/  @P2 BRA `(.L_x_8588) ;  /* 0x0000000000102947 */ /* 0x001ff60003800000 */
[----:B------:R-:W-:Y:S05]  /*b900*/  @!P1 BRA `(.L_x_8588) ;  /* 0x00000000000c9947 */ /* 0x000fea0003800000 */
[----:B------:R-:W2:Y:S04]  /*b910*/  LDG.E R3, desc[UR50][R4.64] ;  /* 0x0000003204037981 */ /* 0x000ea8000c1e1900 */
[----:B-----5:R-:W2:Y:S02]  /*b920*/  LDG.E R0, desc[UR50][R4.64+0x4] ;  /* 0x0000043204007981 */ /* 0x020ea4000c1e1900 */
[----:B--2---:R-:W-:-:S07]  /*b930*/  IMAD.IADD R0, R0, 0x1, -R3 ;  /* 0x0000000100007824 */ /* 0x004fce00078e0a03 */
.L_x_8588:
[----:B------:R-:W-:Y:S01]  /*b940*/  USEL UR42, UR42, URZ, !UP0 ;  /* 0x0000003f2a2a7287 */ /* 0x000fe2000c000000 */
[----:B------:R-:W-:Y:S01]  /*b950*/  BSSY B1, `(.L_x_8589) ;  /* 0x0000038000017945 */ /* 0x000fe20003800000 */
[----:B------:R-:W-:-:S03]  /*b960*/  USEL UR37, UR37, URZ, !UP0 ;  /* 0x0000003f25257287 */ /* 0x000fc6000c000000 */
[----:B------:R-:W-:Y:S09]  /*b970*/  @P0 BRA `(.L_x_8590) ;  /* 0x0000000000d40947 */ /* 0x000ff20003800000 */
        /* <DEDUP_REMOVED lines=9> */
[----:B------:R-:W-:-:S03]  /*ba10*/  UMOV UR16, 0x9b8 ;  /* 0x000009b800107882 */ /* 0x000fc60000000000 */
[----:B------:R-:W-:Y:S02]  /*ba20*/  USEL UR16, UR16, 0x978, UP0 ;  /* 0x0000097810107887 */ /* 0x000fe40008000000 */
[----:B------:R-:W-:-:S06]  /*ba30*/  USEL UR7, UR39, URZ, UP0 ;  /* 0x0000003f27077287 */ /* 0x000fcc0008000000 */
[----:B------:R-:W0:Y:S04]  /*ba40*/  @P0 LDC R3, c[0x0][0xbec] ;  /* 0x0002fb00ff030b82 */ /* 0x000e280000000800 */
[----:B------:R-:W-:Y:S01]  /*ba50*/  ULDC.64 UR10, c[0x0][UR16+0x220] ;  /* 0x00008800100a7abb */ /* 0x000fe20008000a00 */
[----:B------:R-:W-:Y:S01]  /*ba60*/  ULDC.64 UR8, c[0x0][UR16+0x218] ;  /* 0x0000860010087abb */ /* 0x000fe20008000a00 */
[----:B------:R-:W-:Y:S01]  /*ba70*/  ULDC.64 UR12, c[0x0][UR16+0x228] ;  /* 0x00008a00100c7abb */ /* 0x000fe20008000a00 */
[----:B------:R-:W-:Y:S01]  /*ba80*/  UIMAD UR11, UR11, UR42, URZ ;  /* 0x0000002a0b0b72a4 */ /* 0x000fe2000f8e023f */
[----:B------:R-:W1:Y:S01]  /*ba90*/  @P0 LDC R5, c[0x0][0xbf0] ;  /* 0x0002fc00ff050b82 */ /* 0x000e620000000800 */
[----:B------:R-:W-:Y:S02]  /*baa0*/  UIMAD.WIDE.U32 UR14, UR8, UR43, URZ ;  /* 0x0000002b080e72a5 */ /* 0x000fe4000f8e003f */
        /* <DEDUP_REMOVED lines=10> */
[----:B------:R-:W-:Y:S02]  /*bb50*/  IMAD.MOV.U32 R3, RZ, RZ, R6 ;  /* 0x000000ffff037224 */ /* 0x000fe400078e0006 */
[----:B------:R-:W-:Y:S01]  /*bb60*/  IMAD.U32 R8, RZ, RZ, UR8 ;  /* 0x00000008ff087e24 */ /* 0x000fe2000f8e00ff */
[----:B------:R-:W-:Y:S01]  /*bb70*/  UIADD3.X UR7, UR7, UR17, UR18, UP1, UP2 ;  /* 0x0000001107077290 */ /* 0x000fe20008fe4412 */
[----:B-1----:R-:W-:Y:S01]  /*bb80*/  @P0 SHF.R.U32.HI R3, RZ, R5, R4 ;  /* 0x00000005ff030219 */ /* 0x002fe20000011604 */
[----:B------:R-:W-:Y:S01]  /*bb90*/  IMAD.U32 R4, RZ, RZ, UR20 ;  /* 0x00000014ff047e24 */ /* 0x000fe2000f8e00ff */
[----:B------:R-:W-:Y:S01]  /*bba0*/  ULDC.64 UR8, c[0x0][UR16+0x210] ;  /* 0x0000840010087abb */ /* 0x000fe20008000a00 */
[----:B------:R-:W-:Y:S01]  /*bbb0*/  IMAD.U32 R5, RZ, RZ, UR21 ;  /* 0x00000015ff057e24 */ /* 0x000fe2000f8e00ff */
[--C-:B------:R-:W-:Y:S01]  /*bbc0*/  SHF.R.S32.HI R5, RZ, 0x1f, R3.reuse ;  /* 0x0000001fff057819 */ /* 0x100fe20000011403 */
[----:B------:R-:W-:Y:S01]  /*bbd0*/  IMAD.MOV R7, RZ, RZ, -R3 ;  /* 0x000000ffff077224 */ /* 0x000fe200078e0a03 */
[----:B------:R-:W-:Y:S01]  /*bbe0*/  IADD3 R4, P0, P1, R3, UR14, R4 ;  /* 0x0000000e03047c10 */ /* 0x000fe2000f91e004 */
[----:B------:R-:W-:Y:S01]  /*bbf0*/  ULDC.64 UR10, c[0x0][0xba8] ;  /* 0x0002ea00000a7ab9 */ /* 0x000fe20000000a00 */
[----:B------:R-:W-:Y:S01]  /*bc00*/  @!UP0 ULDC UR10, c[0x0][0xb50] ;  /* 0x0002d400000a8ab9 */ /* 0x000fe20000000800 */
[----:B------:R-:W-:Y:S01]  /*bc10*/  IMAD R7, R9, R7, R6 ;  /* 0x0000000709077224 */ /* 0x000fe200078e0206 */
[----:B------:R-:W-:Y:S01]  /*bc20*/  IADD3.X R5, R5, UR7, R8, P0, P1 ;  /* 0x0000000705057c10 */ /* 0x000fe200087e2408 */
[----:B------:R-:W-:-:S02]  /*bc30*/  @!UP0 ULDC UR11, c[0x0][0xb54] ;  /* 0x0002d500000b8ab9 */ /* 0x000fc40000000800 */
[C---:B------:R-:W-:Y:S01]  /*bc40*/  IMAD R6, R7.reuse, UR9, RZ ;  /* 0x0000000907067c24 */ /* 0x040fe2000f8e02ff */
[----:B------:R-:W-:Y:S01]  /*bc50*/  SHF.R.S32.HI R3, RZ, 0x1f, R7 ;  /* 0x0000001fff037819 */ /* 0x000fe20000011407 */
[----:B------:R-:W-:-:S04]  /*bc60*/  IMAD.WIDE.U32 R4, R7, UR8, R4 ;  /* 0x0000000807047c25 */ /* 0x000fc8000f8e0004 */
[----:B------:R-:W-:Y:S01]  /*bc70*/  IMAD R3, R3, UR8, R6 ;  /* 0x0000000803037c24 */ /* 0x000fe2000f8e0206 */
[----:B------:R-:W-:-:S03]  /*bc80*/  LEA R6, P0, R4, UR10, 0x2 ;  /* 0x0000000a04067c11 */ /* 0x000fc6000f8010ff */
[----:B------:R-:W-:-:S05]  /*bc90*/  IMAD.IADD R3, R5, 0x1, R3 ;  /* 0x0000000105037824 */ /* 0x000fca00078e0203 */
[----:B------:R-:W-:Y:S01]  /*bca0*/  LEA.HI.X R7, R4, UR11, R3, 0x2, P0 ;  /* 0x0000000b04077c11 */ /* 0x000fe200080f1403 */
[----:B------:R-:W-:-:S05]  /*bcb0*/  IMAD.MOV.U32 R3, RZ, RZ, -0x800000 ;  /* 0xff800000ff037424 */ /* 0x000fca00078e00ff */
[----:B------:R0:W-:Y:S02]  /*bcc0*/  STG.E desc[UR50][R6.64], R3 ;  /* 0x0000000306007986 */ /* 0x0001e4000c101932 */
.L_x_8590:
[----:B------:R-:W-:Y:S05]  /*bcd0*/  BSYNC B1 ;  /* 0x0000000000017941 */ /* 0x000fea0003800000 */
.L_x_8589:
[----:B------:R-:W-:-:S06]  /*bce0*/  UISETP.GT.AND UP0, UPT, UR45, 0x1, UPT ;  /* 0x000000012d00788c */ /* 0x000fcc000bf04270 */
[----:B------:R-:W-:-:S13]  /*bcf0*/  PLOP3.LUT P0, PT, PT, PT, UP0, 0x80, 0x0 ;  /* 0x000000000000781c */ /* 0x000fda0003f0f008 */
[----:B------:R-:W-:Y:S05]  /*bd00*/  @P0 BRA `(.L_x_8585) ;  /* 0x0000000400a40947 */ /* 0x000fea0003800000 */
[----:B------:R-:W1:Y:S01]  /*bd10*/  LDC R11, c[0x0][0xbe8] ;  /* 0x0002fa00ff0b7b82 */ /* 0x000e620000000800 */
[----:B------:R-:W-:Y:S01]  /*bd20*/  ULDC.64 UR10, c[0x0][0xaa0] ;  /* 0x0002a800000a7ab9 */ /* 0x000fe20000000a00 */
[----:B0-----:R-:W-:Y:S01]  /*bd30*/  IMAD R3, R19, 0x20, R197 ;  /* 0x0000002013037824 */ /* 0x001fe200078e02c5 */
[----:B------:R-:W-:Y:S01]  /*bd40*/  UIMAD UR7, UR18, UR10, URZ ;  /* 0x0000000a120772a4 */ /* 0x000fe2000f8e023f */
[----:B------:R-:W-:Y:S01]  /*bd50*/  BSSY B1, `(.L_x_8591) ;  /* 0x000003a000017945 */ /* 0x000fe20003800000 */
[----:B------:R-:W-:Y:S01]  /*bd60*/  UIMAD.WIDE.U32 UR8, UR4, UR10, URZ ;  /* 0x0000000a040872a5 */ /* 0x000fe2000f8e003f */
[----:B------:R-:W-:Y:S01]  /*bd70*/  VIADD R8, R3, UR38 ;  /* 0x0000002603087c36 */ /* 0x000fe20008000000 */
[----:B------:R-:W-:-:S03]  /*bd80*/  UIMAD UR7, UR4, UR11, UR7 ;  /* 0x0000000b040772a4 */ /* 0x000fc6000f8e0207 */
[----:B------:R-:W-:Y:S01]  /*bd90*/  ULDC.64 UR10, c[0x0][0xae8] ;  /* 0x0002ba00000a7ab9 */ /* 0x000fe20000000a00 */
[----:B------:R-:W-:Y:S01]  /*bda0*/  UIADD3 UR9, UR9, UR7, URZ ;  /* 0x0000000709097290 */ /* 0x000fe2000fffe03f */
[----:B------:R-:W-:-:S03]  /*bdb0*/  IMAD.MOV.U32 R3, RZ, RZ, R8 ;  /* 0x000000ffff037224 */ /* 0x000fc600078e0008 */
        /* <DEDUP_REMOVED lines=18> */
[----:B------:R-:W-:Y:S02]  /*bee0*/  IMAD.U32 R4, RZ, RZ, UR42 ;  /* 0x0000002aff047e24 */ /* 0x000fe4000f8e00ff */
[----:B------:R-:W-:Y:S02]  /*bef0*/  IMAD R7, R11, R7, R8 ;  /* 0x000000070b077224 */ /* 0x000fe400078e0208 */
[C---:B------:R-:W-:Y:S02]  /*bf00*/  IMAD R9, R3.reuse, UR9, R6 ;  /* 0x0000000903097c24 */ /* 0x040fe4000f8e0206 */
[----:B------:R-:W-:Y:S01]  /*bf10*/  IMAD.WIDE.U32 R4, R3, UR8, R4 ;  /* 0x0000000803047c25 */ /* 0x000fe2000f8e0004 */
[----:B------:R-:W-:Y:S01]  /*bf20*/  SHF.R.S32.HI R3, RZ, 0x1f, R7 ;  /* 0x0000001fff037819 */ /* 0x000fe20000011407 */
[----:B------:R-:W-:-:S02]  /*bf30*/  ULDC.64 UR8, c[0x0][0xad8] ;  /* 0x0002b60000087ab9 */ /* 0x000fc40000000a00 */
        /* <DEDUP_REMOVED lines=25> */
[----:B------:R3:W-:Y:S04]  /*c0d0*/  @!P4 ST.E.128 desc[UR50][R12.64], RZ ;  /* 0x000000ff0c00c985 */ /* 0x0007e8000c101d32 */
[----:B------:R3:W-:Y:S02]  /*c0e0*/  @!P5 ST.E.128 desc[UR50][R4.64], RZ ;  /* 0x000000ff0400d985 */ /* 0x0007e4000c101d32 */
.L_x_8592:
[----:B------:R-:W-:Y:S05]  /*c0f0*/  BSYNC B1 ;  /* 0x0000000000017941 */ /* 0x000fea0003800000 */
.L_x_8591:
[----:B--23--:R2:W3:Y:S01]  /*c100*/  SHFL.IDX PT, R5, R3, 0x1, 0x181f ;  /* 0x00381f0003057f89 */ /* 0x00c4e200000e0000 */
[----:B------:R-:W-:Y:S03]  /*c110*/  BSSY B1, `(.L_x_8593) ;  /* 0x000000c000017945 */ /* 0x000fe60003800000 */
[----:B-1----:R2:W1:Y:S01]  /*c120*/  SHFL.IDX PT, R7, R6, 0x1, 0x181f ;  /* 0x00381f0006077f89 */ /* 0x00246200000e0000 */
[----:B------:R-:W-:Y:S05]  /*c130*/  @P1 BRA `(.L_x_8594) ;  /* 0x0000000000241947 */ /* 0x000fea0003800000 */
[----:B------:R-:W-:Y:S02]  /*c140*/  ULDC UR4, c[0x0][0xac8] ;  /* 0x0002b20000047ab9 */ /* 0x000fe40000000800 */
[----:B------:R-:W-:Y:S02]  /*c150*/  ISETP.GE.AND P3, PT, R2, UR4, PT ;  /* 0x0000000402007c0c */ /* 0x000fe4000bf66270 */
[----:B------:R-:W-:-:S11]  /*c160*/  ISETP.GE.AND P4, PT, R18, UR4, PT ;  /* 0x0000000412007c0c */ /* 0x000fd6000bf86270 */
[-C--:B-1----:R-:W-:Y:S02]  /*c170*/  @!P3 LEA R12, P1, R2, R7.reuse, 0x1 ;  /* 0x00000007020cb211 */ /* 0x082fe400078208ff */
[----:B------:R-:W-:Y:S02]  /*c180*/  @!P4 LEA R4, P2, R18, R7, 0x1 ;  /* 0x000000071204c211 */ /* 0x000fe400078408ff */
[-C--:B---3--:R-:W-:Y:S02]  /*c190*/  @!P3 LEA.HI.X R13, R2, R5.reuse, R218, 0x1, P1 ;  /* 0x00000005020db211 */ /* 0x088fe400008f0cda */
[----:B------:R-:W-:-:S03]  /*c1a0*/  @!P4 LEA.HI.X R5, R18, R5, R217, 0x1, P2 ;  /* 0x000000051205c211 */ /* 0x000fc600010f0cd9 */
[----:B------:R4:W-:Y:S04]  /*c1b0*/  @!P3 ST.E.128 desc[UR50][R12.64], RZ ;  /* 0x000000ff0c00b985 */ /* 0x0009e8000c101d32 */
[----:B------:R4:W-:Y:S02]  /*c1c0*/  @!P4 ST.E.128 desc[UR50][R4.64], RZ ;  /* 0x000000ff0400c985 */ /* 0x0009e4000c101d32 */
.L_x_8594:
[----:B------:R-:W-:Y:S05]  /*c1d0*/  BSYNC B1 ;  /* 0x0000000000017941 */ /* 0x000fea0003800000 */
.L_x_8593:
[----:B---34-:R3:W4:Y:S01]  /*c1e0*/  SHFL.IDX PT, R5, R3, 0x2, 0x181f ;  /* 0x00581f0003057f89 */ /* 0x01872200000e0000 */
        /* <DEDUP_REMOVED lines=8> */
[-C--:B----4-:R-:W-:Y:S02]  /*c270*/  @!P2 LEA.HI.X R13, R2, R5.reuse, R218, 0x1, P0 ;  /* 0x00000005020da211 */ /* 0x090fe400000f0cda */
[----:B------:R-:W-:-:S03]  /*c280*/  @!P3 LEA.HI.X R5, R18, R5, R217, 0x1, P1 ;  /* 0x000000051205b211 */ /* 0x000fc600008f0cd9 */
[----:B------:R1:W-:Y:S04]  /*c290*/  @!P2 ST.E.128 desc[UR50][R12.64], RZ ;  /* 0x000000ff0c00a985 */ /* 0x0003e8000c101d32 */
[----:B------:R1:W-:Y:S02]  /*c2a0*/  @!P3 ST.E.128 desc[UR50][R4.64], RZ ;  /* 0x000000ff0400b985 */ /* 0x0003e4000c101d32 */
.L_x_8596:
[----:B------:R-:W-:Y:S05]  /*c2b0*/  BSYNC B1 ;  /* 0x0000000000017941 */ /* 0x000fea0003800000 */
.L_x_8595:
[----:B------:R-:W-:Y:S01]  /*c2c0*/  VIADD R0, R8, 0x60 ;  /* 0x0000006008007836 */ /* 0x000fe20000000000 */
[----:B0-23--:R-:W0:Y:S04]  /*c2d0*/  SHFL.IDX PT, R3, R3, 0x3, 0x181f ;  /* 0x00781f0003037f89 */ /* 0x00de2800000e0000 */
[----:B------:R-:W-:Y:S01]  /*c2e0*/  ISETP.GE.AND P0, PT, R0, R11, PT ;  /* 0x0000000b0000720c */ /* 0x000fe20003f06270 */
[----:B-1--4-:R1:W2:-:S12]  /*c2f0*/  SHFL.IDX PT, R5, R6, 0x3, 0x181f ;  /* 0x00781f0006057f89 */ /* 0x01229800000e0000 */
[----:B-1----:R-:W-:Y:S05]  /*c300*/  @P0 BRA `(.L_x_8585) ;  /* 0x0000000000240947 */ /* 0x002fea0003800000 */
[----:B------:R-:W-:Y:S02]  /*c310*/  ULDC UR4, c[0x0][0xac8] ;  /* 0x0002b20000047ab9 */ /* 0x000fe40000000800 */
[----:B------:R-:W-:Y:S02]  /*c320*/  ISETP.GE.AND P2, PT, R2, UR4, PT ;  /* 0x0000000402007c0c */ /* 0x000fe4000bf46270 */
[----:B------:R-:W-:-:S11]  /*c330*/  ISETP.GE.AND P3, PT, R18, UR4, PT ;  /* 0x0000000412007c0c */ /* 0x000fd6000bf66270 */
[-C--:B--2---:R-:W-:Y:S02]  /*c340*/  @!P2 LEA R6, P0, R2, R5.reuse, 0x1 ;  /* 0x000000050206a211 */ /* 0x084fe400078008ff */
[----:B------:R-:W-:Y:S02]  /*c350*/  @!P3 LEA R4, P1, R18, R5, 0x1 ;  /* 0x000000051204b211 */ /* 0x000fe400078208ff */
[-C--:B0-----:R-:W-:Y:S02]  /*c360*/  @!P2 LEA.HI.X R7, R2, R3.reuse, R218, 0x1, P0 ;  /* 0x000000030207a211 */ /* 0x081fe400000f0cda */
[----:B------:R-:W-:-:S03]  /*c370*/  @!P3 LEA.HI.X R5, R18, R3, R217, 0x1, P1 ;  /* 0x000000031205b211 */ /* 0x000fc600008f0cd9 */
[----:B------:R0:W-:Y:S04]  /*c380*/  @!P2 ST.E.128 desc[UR50][R6.64], RZ ;  /* 0x000000ff0600a985 */ /* 0x0001e8000c101d32 */
[----:B------:R0:W-:Y:S02]  /*c390*/  @!P3 ST.E.128 desc[UR50][R4.64], RZ ;  /* 0x000000ff0400b985 */ /* 0x0001e4000c101d32 */
.L_x_8585:
[----:B------:R-:W-:Y:S05]  /*c3a0*/  BSYNC B0 ;  /* 0x0000000000007941 */ /* 0x000fea0003800000 */
.L_x_8575:
[----:B------:R-:W-:Y:S02]  /*c3b0*/  ULDC UR4, c[0x0][0xc3c] ;  /* 0x00030f0000047ab9 */ /* 0x000fe40000000800 */
[----:B------:R-:W-:-:S13]  /*c3c0*/  ISETP.GE.AND P0, PT, R35, UR4, PT ;  /* 0x0000000423007c0c */ /* 0x000fda000bf06270 */
[----:B------:R-:W-:Y:S05]  /*c3d0*/  @!P0 BRA `(.L_x_8597) ;  /* 0xffffff4c00048947 */ /* 0x000fea000383ffff */
[----:B------:R-:W-:Y:S05]  /*c3e0*/  EXIT ;  /* 0x000000000000794d */ /* 0x000fea0003800000 */
.L_x_8538:
[----:B------:R-:W-:-:S08]  /*c3f0*/  NOP ;  /* 0x0000000000007918 */ /* 0x000fd00000000000 */
[----:B------:R-:W0:-:S00]  /*c400*/  USETMAXREG.DEALLOC.CTAPOOL 0x18 ;  /* 0x00000018000079c8 */ /* 0x000e0000080e0500 */
        /* <DEDUP_REMOVED lines=16> */
.L_x_8598:
[----:B0-----:R-:W0:Y:S01]  /*c510*/  S2R R0, SR_TID.X ;  /* 0x0000000000007919 */ /* 0x001e220000002100 */
[----:B------:R-:W-:Y:S01]  /*c520*/  ULDC UR4, c[0x0][0xc3c] ;  /* 0x00030f0000047ab9 */ /* 0x000fe20000000800 */
[----:B------:R-:W1:Y:S01]  /*c530*/  S2UR UR6, SR_CTAID.X ;  /* 0x00000000000679c3 */ /* 0x000e620000002500 */
[----:B------:R-:W-:Y:S01]  /*c540*/  ULDC UR5, c[0x0][0xc38] ;  /* 0x00030e0000057ab9 */ /* 0x000fe20000000800 */
[----:B0-----:R-:W-:-:S04]  /*c550*/  LOP3.LUT R0, R0, 0x1f, RZ, 0xc0, !PT ;  /* 0x0000001f00007812 */ /* 0x001fc800078ec0ff */
[----:B------:R-:W-:-:S04]  /*c560*/  ISETP.NE.AND P0, PT, R0, 0x1f, PT ;  /* 0x0000001f0000780c */ /* 0x000fc80003f05270 */
[----:B------:R-:W-:-:S13]  /*c570*/  ISETP.GE.OR P1, PT, R0, UR4, !P0 ;  /* 0x0000000400007c0c */ /* 0x000fda000c726670 */
[----:B------:R-:W0:Y:S08]  /*c580*/  @!P1 LDC.64 R2, c[0x0][0xc80] ;  /* 0x00032000ff029b82 */ /* 0x000e300000000a00 */
[----:B------:R-:W2:Y:S01]  /*c590*/  @!P1 LDC.64 R4, c[0x0][0xc78] ;  /* 0x00031e00ff049b82 */ /* 0x000ea20000000a00 */
[----:B0-----:R-:W-:-:S05]  /*c5a0*/  @!P1 IMAD.WIDE.U32 R2, R0, 0x4, R2 ;  /* 0x0000000400029825 */ /* 0x001fca00078e0002 */
[----:B------:R2:W3:Y:S02]  /*c5b0*/  @!P1 LDG.E R6, desc[UR50][R2.64] ;  /* 0x0000003202069981 */ /* 0x0004e4000c1e1900 */
[----:B--2---:R-:W-:-:S04]  /*c5c0*/  @!P1 IMAD.WIDE.U32 R2, R0, 0x4, R4 ;  /* 0x0000000400029825 */ /* 0x004fc800078e0004 */
[----:B------:R-:W-:-:S06]  /*c5d0*/  IMAD.MOV.U32 R5, RZ, RZ, RZ ;  /* 0x000000ffff057224 */ /* 0x000fcc00078e00ff */
        /* <DEDUP_REMOVED lines=31> */
.L_x_8602:
        /* <DEDUP_REMOVED lines=39> */
.L_x_8600:
        /* <DEDUP_REMOVED lines=12> */
.L_x_8603:
[----:B----4-:R-:W-:Y:S01]  /*cb00*/  IMAD R2, R8, UR5, R9 ;  /* 0x0000000508027c24 */ /* 0x010fe2000f8e0209 */
[----:B-1----:R-:W-:Y:S01]  /*cb10*/  ISETP.NE.AND P0, PT, R7, 0x1, PT ;  /* 0x000000010700780c */ /* 0x002fe20003f05270 */
[----:B------:R-:W-:-:S03]  /*cb20*/  VIADD R12, R10, UR4 ;  /* 0x000000040a0c7c36 */ /* 0x000fc60008000000 */
[----:B------:R1:W-:Y:S01]  /*cb30*/  STL [R1], R2 ;  /* 0x0000000201007387 */ /* 0x0003e20000100800 */
[----:B0-----:R-:W-:-:S03]  /*cb40*/  IADD3 R5, -R2, UR6, RZ ;  /* 0x0000000602057c10 */ /* 0x001fc6000fffe1ff */
[----:B------:R1:W-:Y:S05]  /*cb50*/  STL [R1+0xc], R12 ;  /* 0x00000c0c01007387 */ /* 0x0003ea0000100800 */
[----:B------:R-:W-:Y:S05]  /*cb60*/  @!P0 BRA `(.L_x_8604) ;  /* 0x0000000000e08947 */ /* 0x000fea0003800000 */
[-C--:B--2---:R-:W-:Y:S02]  /*cb70*/  IABS R6, R4.reuse ;  /* 0x0000000400067213 */ /* 0x084fe40000000000 */
[----:B------:R-:W-:Y:S02]  /*cb80*/  IABS R8, R7 ;  /* 0x0000000700087213 */ /* 0x000fe40000000000 */
[----:B------:R-:W0:Y:S08]  /*cb90*/  I2F.RP R9, R6 ;  /* 0x0000000600097306 */ /* 0x000e300000209400 */
[----:B------:R-:W2:Y:S08]  /*cba0*/  I2F.RP R10, R8 ;  /* 0x00000008000a7306 */ /* 0x000eb00000209400 */
[----:B0-----:R-:W1:Y:S08]  /*cbb0*/  MUFU.RCP R9, R9 ;  /* 0x0000000900097308 */ /* 0x001e700000001000 */
[----:B--2---:R-:W-:Y:S01]  /*cbc0*/  MUFU.RCP R10, R10 ;  /* 0x0000000a000a7308 */ /* 0x004fe20000001000 */
[----:B-1----:R-:W-:Y:S01]  /*cbd0*/  VIADD R2, R9, 0xffffffe ;  /* 0x0ffffffe09027836 */ /* 0x002fe20000000000 */
[----:B------:R-:W-:-:S06]  /*cbe0*/  IABS R9, R4 ;  /* 0x0000000400097213 */ /* 0x000fcc0000000000 */
[----:B---3--:R0:W1:Y:S02]  /*cbf0*/  F2I.FTZ.U32.TRUNC.NTZ R3, R2 ;  /* 0x0000000200037305 */ /* 0x008064000021f000 */
        /* <DEDUP_REMOVED lines=8> */
[----:B------:R-:W-:Y:S02]  /*cc80*/  VIADD R3, R10, 0xffffffe ;  /* 0x0ffffffe0a037836 */ /* 0x000fe40000000000 */
[----:B------:R-:W-:Y:S01]  /*cc90*/  IMAD.MOV.U32 R2, RZ, RZ, RZ ;  /* 0x000000ffff027224 */ /* 0x000fe200078e00ff */
[----:B------:R-:W-:-:S03]  /*cca0*/  ISETP.GT.U32.AND P1, PT, R6, R11, PT ;  /* 0x0000000b0600720c */ /* 0x000fc60003f24070 */
        /* <DEDUP_REMOVED lines=36> */
.L_x_8604:
[----:B-1-3--:R-:W0:Y:S02]  /*cef0*/  LDC.64 R2, c[0x0][0xc90] ;  /* 0x00032400ff027b82 */ /* 0x00ae240000000a00 */
        /* <DEDUP_REMOVED lines=60> */
.L_x_8605:
[----:B01----:R-:W-:-:S05]  /*d2c0*/  LOP3.LUT R3, RZ, R2, RZ, 0x33, !PT ;  /* 0x00000002ff037212 */ /* 0x003fca00078e33ff */
[----:B------:R-:W-:-:S05]  /*d2d0*/  IMAD.IADD R2, R4, 0x1, R3 ;  /* 0x0000000104027824 */ /* 0x000fca00078e0203 */
[----:B------:R1:W-:Y:S01]  /*d2e0*/  STL [R1+0x4], R2 ;  /* 0x0000040201007387 */ /* 0x0003e20000100800 */
[----:B------:R-:W-:Y:S05]  /*d2f0*/  BRA `(.L_x_8606) ;  /* 0x0000000000107947 */ /* 0x000fea0003800000 */
.L_x_8601:
[----:B------:R-:W-:Y:S01]  /*d300*/  IMAD.U32 R2, RZ, RZ, UR6 ;  /* 0x00000006ff027e24 */ /* 0x000fe2000f8e00ff */
[----:B------:R0:W-:Y:S04]  /*d310*/  STL [R1+0x4], RZ ;  /* 0x000004ff01007387 */ /* 0x0001e80000100800 */
[----:B------:R0:W-:Y:S04]  /*d320*/  STL [R1+0x8], RZ ;  /* 0x000008ff01007387 */ /* 0x0001e80000100800 */
[----:B------:R0:W-:Y:S02]  /*d330*/  STL [R1], R2 ;  /* 0x0000000201007387 */ /* 0x0001e40000100800 */
.L_x_8606:
        /* <DEDUP_REMOVED lines=10> */
.L_x_8599:
        /* <DEDUP_REMOVED lines=33> */
.L_x_8708:
[----:B------:R-:W2:Y:S01]  /*d5f0*/  LDL R0, [R1+0xc] ;  /* 0x00000c0001007983 */ /* 0x000ea20000100800 */
[----:B0-----:R-:W2:Y:S01]  /*d600*/  LDC.64 R2, c[0x0][0xc88] ;  /* 0x00032200ff027b82 */ /* 0x001ea20000000a00 */
[----:B------:R-:W-:Y:S05]  /*d610*/  YIELD ;  /* 0x0000000000007946 */ /* 0x000fea0003800000 */
[----:B------:R-:W-:Y:S01]  /*d620*/  ULDC.64 UR4, c[0x0][0xa28] ;  /* 0x00028a0000047ab9 */ /* 0x000fe20000000a00 */
[----:B-1----:R-:W-:Y:S01]  /*d630*/  IMAD.MOV.U32 R6, RZ, RZ, RZ ;  /* 0x000000ffff067224 */ /* 0x002fe200078e00ff */
[----:B------:R-:W-:Y:S01]  /*d640*/  ISETP.NE.U32.AND P0, PT, RZ, UR4, PT ;  /* 0x00000004ff007c0c */ /* 0x000fe2000bf05070 */
[----:B------:R-:W-:Y:S01]  /*d650*/  ULDC.64 UR8, c[0x0][0xa18] ;  /* 0x0002860000087ab9 */ /* 0x000fe20000000a00 */
[----:B------:R-:W-:Y:S01]  /*d660*/  ULDC.64 UR6, c[0x0][0xa08] ;  /* 0x0002820000067ab9 */ /* 0x000fe20000000a00 */
[----:B--2---:R-:W-:-:S05]  /*d670*/  IMAD.WIDE R2, R0, 0x4, R2 ;  /* 0x0000000400027825 */ /* 0x004fca00078e0202 */
[----:B------:R-:W2:Y:S01]  /*d680*/  LDG.E R11, desc[UR50][R2.64] ;  /* 0x00000032020b7981 */ /* 0x000ea2000c1e1900 */
[----:B------:R-:W-:Y:S01]  /*d690*/  ISETP.NE.AND.EX P0, PT, RZ, UR5, PT, P0 ;  /* 0x00000005ff007c0c */ /* 0x000fe2000bf05300 */
[----:B------:R-:W-:Y:S01]  /*d6a0*/  IMAD.MOV.U32 R0, RZ, RZ, RZ ;  /* 0x000000ffff007224 */ /* 0x000fe200078e00ff */
        /* <DEDUP_REMOVED lines=44> */
.L_x_8608:
        /* <DEDUP_REMOVED lines=14> */
[----:B------:R-:W-:-:S04]  /*da50*/  IADD3 R6, P0, R17, UR4, RZ ;  /* 0x0000000411067c10 */ /* 0x000fc8000ff1e0ff */
[----:B--2---:R-:W-:-:S05]  /*da60*/  IADD3.X R7, R10, UR5, RZ, P0, !PT ;  /* 0x000000050a077c10 */ /* 0x004fca00087fe4ff */
[----:B------:R3:W5:Y:S01]  /*da70*/  LDG.E R6, desc[UR50][R6.64] ;  /* 0x0000003206067981 */ /* 0x000762000c1e1900 */
[----:B------:R-:W-:Y:S05]  /*da80*/  BRA `(.L_x_8610) ;  /* 0x0000000000107947 */ /* 0x000fea0003800000 */
.L_x_8609:
[----:B------:R-:W-:Y:S05]  /*da90*/  @!P0 BRA `(.L_x_8610) ;  /* 0x00000000000c8947 */ /* 0x000fea0003800000 */
[----:B------:R-:W3:Y:S04]  /*daa0*/  LDG.E R6, desc[UR50][R4.64] ;  /* 0x0000003204067981 */ /* 0x000ee8000c1e1900 */
[----:B------:R-:W3:Y:S02]  /*dab0*/  LDG.E R4, desc[UR50][R4.64+0x4] ;  /* 0x0000043204047981 */ /* 0x000ee4000c1e1900 */
[----:B---3--:R-:W-:-:S07]  /*dac0*/  IMAD.IADD R6, R4, 0x1, -R6 ;  /* 0x0000000104067824 */ /* 0x008fce00078e0a06 */
.L_x_8610:
[----:B------:R-:W4:Y:S01]  /*dad0*/  LDL R5, [R1+0x4] ;  /* 0x0000040001057983 */ /* 0x000f220000100800 */
[----:B-----5:R-:W-:Y:S01]  /*dae0*/  IMAD.IADD R6, R6, 0x1, -R0 ;  /* 0x0000000106067824 */ /* 0x020fe200078e0a00 */
[----:B------:R-:W-:Y:S01]  /*daf0*/  BSSY B0, `(.L_x_8611) ;  /* 0x000003a000007945 */ /* 0x000fe20003800000 */
[----:B------:R-:W0:Y:S02]  /*db00*/  LDC R0, c[0x0][0x448] ;  /* 0x00011200ff007b82 */ /* 0x000e240000000800 */
[----:B0-----:R-:W-:-:S13]  /*db10*/  ISETP.NE.AND P0, PT, R0, 0x1, PT ;  /* 0x000000010000780c */ /* 0x001fda0003f05270 */
[----:B--2---:R-:W0:Y:S08]  /*db20*/  @P0 LDC R3, c[0x0][0x44c] ;  /* 0x00011300ff030b82 */ /* 0x004e300000000800 */
[----:B------:R-:W2:Y:S01]  /*db30*/  @P0 LDC R4, c[0x0][0x450] ;  /* 0x00011400ff040b82 */ /* 0x000ea20000000800 */
[----:B----4-:R-:W-:Y:S02]  /*db40*/  IMAD.SHL.U32 R0, R5, 0x80, RZ ;  /* 0x0000008005007824 */ /* 0x010fe400078e00ff */
[----:B------:R-:W-:-:S02]  /*db50*/  IMAD.MOV.U32 R5, RZ, RZ, RZ ;  /* 0x000000ffff057224 */ /* 0x000fc400078e00ff */
[----:B------:R-:W-:Y:S02]  /*db60*/  VIADD R0, R0, 0x7f ;  /* 0x0000007f00007836 */ /* 0x000fe40000000000 */
[----:B------:R-:W-:Y:S02]  /*db70*/  IMAD.MOV.U32 R10, RZ, RZ, R5 ;  /* 0x000000ffff0a7224 */ /* 0x000fe400078e0005 */
[----:B0-----:R-:W-:-:S05]  /*db80*/  @P0 IMAD.HI.U32 R3, R0, R3, RZ ;  /* 0x0000000300030227 */ /* 0x001fca00078e00ff */
[----:B--2---:R-:W-:Y:S02]  /*db90*/  @P0 SHF.R.U32.HI R0, RZ, R4, R3 ;  /* 0x00000004ff000219 */ /* 0x004fe40000011603 */
[C---:B------:R-:W-:Y:S01]  /*dba0*/  IADD3 R3, R6.reuse, 0x80, -R9 ;  /* 0x0000008006037810 */ /* 0x040fe20007ffe809 */
[----:B------:R-:W-:Y:S01]  /*dbb0*/  VIADD R6, R6, 0x7f ;  /* 0x0000007f06067836 */ /* 0x000fe20000000000 */
[----:B-1----:R-:W-:-:S03]  /*dbc0*/  LOP3.LUT R9, R2, 0xff, RZ, 0xc0, !PT ;  /* 0x000000ff02097812 */ /* 0x002fc600078ec0ff */
[----:B------:R-:W-:Y:S01]  /*dbd0*/  IMAD.IADD R0, R3, 0x1, R0 ;  /* 0x0000000103007824 */ /* 0x000fe200078e0200 */
[----:B------:R-:W-:-:S04]  /*dbe0*/  SHF.R.S32.HI R3, RZ, 0x1f, R6 ;  /* 0x0000001fff037819 */ /* 0x000fc80000011406 */
[----:B------:R-:W-:Y:S02]  /*dbf0*/  SHF.R.S32.HI R4, RZ, 0x1f, R0 ;  /* 0x0000001fff047819 */ /* 0x000fe40000011400 */
[----:B------:R-:W-:Y:S02]  /*dc00*/  LEA.HI R3, R3, R6, RZ, 0x7 ;  /* 0x0000000603037211 */ /* 0x000fe400078f38ff */
[----:B------:R-:W-:Y:S02]  /*dc10*/  LEA.HI R4, R4, R0, RZ, 0x7 ;  /* 0x0000000004047211 */ /* 0x000fe400078f38ff */
[----:B------:R-:W-:Y:S02]  /*dc20*/  SHF.R.U32.HI R0, RZ, 0x10, R2 ;  /* 0x00000010ff007819 */ /* 0x000fe40000011602 */
[----:B------:R-:W-:Y:S02]  /*dc30*/  SHF.R.S32.HI R3, RZ, 0x7, R3 ;  /* 0x00000007ff037819 */ /* 0x000fe40000011403 */
[----:B------:R-:W-:-:S02]  /*dc40*/  ISETP.NE.AND P0, PT, R0, RZ, PT ;  /* 0x000000ff0000720c */ /* 0x000fc40003f05270 */
[----:B------:R-:W-:-:S04]  /*dc50*/  SHF.R.S32.HI R4, RZ, 0x7, R4 ;  /* 0x00000007ff047819 */ /* 0x000fc80000011404 */
[----:B------:R-:W-:-:S04]  /*dc60*/  VIMNMX R8, R3, R4, PT ;  /* 0x0000000403087248 */ /* 0x000fc80003fe0100 */
[----:B------:R-:W-:Y:S01]  /*dc70*/  ISETP.GE.AND P1, PT, R8, 0x1, PT ;  /* 0x000000010800780c */ /* 0x000fe20003f26270 */
[----:B------:R0:W-:Y:S02]  /*dc80*/  STL [R1+0x30], R8 ;  /* 0x0000300801007387 */ /* 0x0001e40000100800 */
[----:B------:R-:W1:Y:S02]  /*dc90*/  @!P0 LDC R0, c[0x0][0x9f0] ;  /* 0x00027c00ff008b82 */ /* 0x000e640000000800 */
[----:B------:R0:W-:Y:S04]  /*dca0*/  STL [R1+0x3c], R5 ;  /* 0x00003c0501007387 */ /* 0x0001e80000100800 */
[----:B------:R0:W-:Y:S04]  /*dcb0*/  STL [R1+0x58], R9 ;  /* 0x0000580901007387 */ /* 0x0001e80000100800 */
        /* <DEDUP_REMOVED lines=9> */
[----:B---3--:R-:W-:Y:S01]  /*dd50*/  IMAD.HI.U32 R7, R3, R5, R2 ;  /* 0x0000000503077227 */ /* 0x008fe200078e0002 */
        /* <DEDUP_REMOVED lines=19> */
.L_x_8612:
[----:B------:R-:W-:Y:S05]  /*de90*/  BSYNC B0 ;  /* 0x0000000000007941 */ /* 0x000fea0003800000 */
.L_x_8611:
        /* <DEDUP_REMOVED lines=12> */
[----:B0-----:R-:W0:Y:S01]  /*df60*/  S2R R5, SR_LANEID ;  /* 0x0000000000057919 */ /* 0x001e220000000000 */
[----:B------:R-:W-:Y:S01]  /*df70*/  VOTEU.ANY UR4, UPT, PT ;  /* 0x0000000000047886 */ /* 0x000fe200038e0100 */
[----:B------:R-:W1:Y:S01]  /*df80*/  LDC.64 R2, c[0x0][0xc60] ;  /* 0x00031800ff027b82 */ /* 0x000e620000000a00 */
[----:B------:R-:W0:Y:S02]  /*df90*/  FLO.U32 R0, UR4 ;  /* 0x0000000400007d00 */ /* 0x000e2400080e0000 */
[----:B0-----:R-:W-:-:S06]  /*dfa0*/  ISETP.EQ.U32.AND P0, PT, R0, R5, PT ;  /* 0x000000050000720c */ /* 0x001fcc0003f02070 */
[----:B------:R-:W1:Y:S07]  /*dfb0*/  POPC R5, UR4 ;  /* 0x0000000400057d09 */ /* 0x000e6e0008000000 */
[----:B-1----:R-:W4:Y:S01]  /*dfc0*/  @P0 ATOMG.E.ADD.STRONG.GPU PT, R3, desc[UR50][R2.64], R5 ;  /* 0x00000005020309a8 */ /* 0x002f2200081ee1f2 */
[----:B------:R-:W0:Y:S02]  /*dfd0*/  S2R R4, SR_LTMASK ;  /* 0x0000000000047919 */ /* 0x000e240000003900 */
[----:B0-----:R-:W-:-:S04]  /*dfe0*/  LOP3.LUT R4, R4, UR4, RZ, 0xc0, !PT ;  /* 0x0000000404047c12 */ /* 0x001fc8000f8ec0ff */
[----:B---3--:R-:W0:Y:S01]  /*dff0*/  POPC R7, R4 ;  /* 0x0000000400077309 */ /* 0x008e220000000000 */
[----:B----4-:R-:W0:Y:S02]  /*e000*/  SHFL.IDX PT, R0, R3, R0, 0x1f ;  /* 0x00001f0003007589 */ /* 0x010e2400000e0000 */
[----:B0-----:R-:W-:-:S05]  /*e010*/  IADD3 R0, R0, UR37, R7 ;  /* 0x0000002500007c10 */ /* 0x001fca000fffe007 */
[----:B------:R4:W-:Y:S01]  /*e020*/  STL [R1], R0 ;  /* 0x0000000001007387 */ /* 0x0009e20000100800 */
[----:B------:R-:W-:Y:S05]  /*e030*/  BRA `(.L_x_8615) ;  /* 0x0000003800c87947 */ /* 0x000fea0003800000 */
.L_x_8614:
        /* <DEDUP_REMOVED lines=12> */
[----:B---3--:R-:W-:-:S02]  /*e100*/  IMAD.U32 R7, RZ, RZ, UR9 ;  /* 0x00000009ff077e24 */ /* 0x008fc4000f8e00ff */
[----:B--2---:R-:W-:Y:S02]  /*e110*/  IMAD.U32 R10, RZ, RZ, UR4 ;  /* 0x00000004ff0a7e24 */ /* 0x004fe4000f8e00ff */
[----:B------:R-:W-:Y:S02]  /*e120*/  IMAD.U32 R11, RZ, RZ, UR5 ;  /* 0x00000005ff0b7e24 */ /* 0x000fe4000f8e00ff */
[----:B------:R-:W-:Y:S02]  /*e130*/  IMAD.MOV.U32 R8, RZ, RZ, 0x70 ;  /* 0x00000070ff087424 */ /* 0x000fe400078e00ff */
[----:B------:R-:W-:Y:S02]  /*e140*/  IMAD.MOV.U32 R12, RZ, RZ, 0x1 ;  /* 0x00000001ff0c7424 */ /* 0x000fe400078e00ff */
[----:B------:R-:W-:-:S07]  /*e150*/  IMAD.MOV.U32 R13, RZ, RZ, RZ ;  /* 0x000000ffff0d7224 */ /* 0x000fce00078e00ff */
[----:B------:R-:W-:-:S07]  /*e160*/  LEPC R20, `(.L_x_8617) ;  /* 0x000000001014794e */ /* 0x000fce0000000000 */
[----:B-1----:R-:W-:Y:S05]  /*e170*/  CALL.ABS.NOINC R2 ;  /* 0x0000000002007343 */ /* 0x002fea0003c00000 */
.L_x_8617:
[----:B------:R-:W-:Y:S05]  /*e180*/  BSYNC B6 ;  /* 0x0000000000067941 */ /* 0x000fea0003800000 */
.L_x_8616:
        /* <DEDUP_REMOVED lines=9> */
[----:B------:R-:W-:Y:S02]  /*e220*/  IMAD.U32 R4, RZ, RZ, UR6 ;  /* 0x00000006ff047e24 */ /* 0x000fe4000f8e00ff */
[----:B0-----:R-:W-:Y:S02]  /*e230*/  IMAD.U32 R5, RZ, RZ, UR7 ;  /* 0x00000007ff057e24 */ /* 0x001fe4000f8e00ff */
[----:B------:R-:W-:Y:S02]  /*e240*/  IMAD.U32 R6, RZ, RZ, UR8 ;  /* 0x00000008ff067e24 */ /* 0x000fe4000f8e00ff */
[----:B---3--:R-:W-:-:S02]  /*e250*/  IMAD.U32 R7, RZ, RZ, UR9 ;  /* 0x00000009ff077e24 */ /* 0x008fc4000f8e00ff */
[----:B--2---:R-:W-:Y:S02]  /*e260*/  IMAD.U32 R10, RZ, RZ, UR4 ;  /* 0x00000004ff0a7e24 */ /* 0x004fe4000f8e00ff */
[----:B------:R-:W-:Y:S02]  /*e270*/  IMAD.U32 R11, RZ, RZ, UR5 ;  /* 0x00000005ff0b7e24 */ /* 0x000fe4000f8e00ff */
[----:B------:R-:W-:Y:S02]  /*e280*/  IMAD.MOV.U32 R8, RZ, RZ, 0x70 ;  /* 0x00000070ff087424 */ /* 0x000fe400078e00ff */
[----:B------:R-:W-:Y:S02]  /*e290*/  IMAD.MOV.U32 R12, RZ, RZ, 0x1 ;  /* 0x00000001ff0c7424 */ /* 0x000fe400078e00ff */
[----:B-1----:R-:W-:-:S07]  /*e2a0*/  IMAD.MOV.U32 R13, RZ, RZ, RZ ;  /* 0x000000ffff0d7224 */ /* 0x002fce00078e00ff */
[----:B------:R-:W-:-:S07]  /*e2b0*/  LEPC R20, `(.L_x_8620) ;  /* 0x000000001014794e */ /* 0x000fce0000000000 */
[----:B----4-:R-:W-:Y:S05]  /*e2c0*/  CALL.ABS.NOINC R2 ;  /* 0x0000000002007343 */ /* 0x010fea0003c00000 */
.L_x_8620:
        /* <DEDUP_REMOVED lines=16> */
.L_x_8619:
[----:B------:R-:W-:Y:S05]  /*e3d0*/  BSYNC B6 ;  /* 0x0000000000067941 */ /* 0x000fea0003800000 */
.L_x_8618:
[----:B------:R-:W4:Y:S01]  /*e3e0*/  LDL.LU R4, [R1+0x1c] ;  /* 0x00001c0001047983 */ /* 0x000f220000300800 */
[----:B------:R-:W-:-:S03]  /*e3f0*/  ULDC.64 UR4, c[0x0][0x9f8] ;  /* 0x00027e0000047ab9 */ /* 0x000fc60000000a00 */
[----:B---3--:R-:W3:Y:S01]  /*e400*/  LDL R7, [R1+0x10] ;  /* 0x0000100001077983 */ /* 0x008ee20000100800 */
[----:B------:R-:W-:-:S03]  /*e410*/  ISETP.NE.U32.AND P0, PT, RZ, UR4, PT ;  /* 0x00000004ff007c0c */ /* 0x000fc6000bf05070 */
[----:B------:R-:W5:Y:S01]  /*e420*/  LDL R0, [R1+0x34] ;  /* 0x0000340001007983 */ /* 0x000f620000100800 */
[----:B------:R-:W-:-:S13]  /*e430*/  ISETP.NE.AND.EX P0, PT, RZ, UR5, PT, P0 ;  /* 0x00000005ff007c0c */ /* 0x000fda000bf05300 */
[----:B------:R-:W-:-:S04]  /*e440*/  @P0 IADD3 R2, P1, R17, UR4, RZ ;  /* 0x0000000411020c10 */ /* 0x000fc8000ff3e0ff */
[----:B----4-:R-:W-:Y:S01]  /*e450*/  @P0 IADD3.X R3, R4, UR5, RZ, P1, !PT ;  /* 0x0000000504030c10 */ /* 0x010fe20008ffe4ff */
[----:B------:R-:W-:-:S04]  /*e460*/  ULDC.64 UR4, c[0x0][0xa08] ;  /* 0x0002820000047ab9 */ /* 0x000fc80000000a00 */
[----:B---3--:R1:W0:Y:S02]  /*e470*/  @P0 LDG.E R7, desc[UR50][R2.64] ;  /* 0x0000003202070981 */ /* 0x008224000c1e1900 */
        /* <DEDUP_REMOVED lines=14> */
.L_x_8724:
        /* <DEDUP_REMOVED lines=9> */
.L_x_8727:
[----:B------:R-:W-:Y:S05]  /*e5f0*/  @!P6 BRA `(.L_x_8622) ;  /* 0x000000040008e947 */ /* 0x000fea0003800000 */
[----:B------:R-:W-:-:S04]  /*e600*/  ISETP.NE.U32.AND P0, PT, R2, RZ, PT ;  /* 0x000000ff0200720c */ /* 0x000fc80003f05070 */
[----:B------:R-:W-:-:S13]  /*e610*/  ISETP.NE.AND.EX P0, PT, R3, RZ, PT, P0 ;  /* 0x000000ff0300720c */ /* 0x000fda0003f05300 */
[----:B------:R-:W-:Y:S05]  /*e620*/  @!P0 BRA `(.L_x_8624) ;  /* 0x0000000000508947 */ /* 0x000fea0003800000 */
[----:B------:R-:W0:Y:S01]  /*e630*/  LDC R6, c[0x0][0x43c] ;  /* 0x00010f00ff067b82 */ /* 0x000e220000000800 */
[----:B------:R-:W-:Y:S01]  /*e640*/  IMAD.MOV.U32 R9, RZ, RZ, R0 ;  /* 0x000000ffff097224 */ /* 0x000fe200078e0000 */
[----:B------:R-:W-:-:S03]  /*e650*/  ULDC.64 UR4, c[0x0][0x428] ;  /* 0x00010a0000047ab9 */ /* 0x000fc60000000a00 */
        /* <DEDUP_REMOVED lines=17> */
.L_x_8624:
[----:B0-----:R-:W4:Y:S01]  /*e770*/  LDL R2, [R1+0x14] ;  /* 0x0000140001027983 */ /* 0x001f220000100800 */
[----:B---3--:R-:W-:Y:S01]  /*e780*/  IMAD R0, R19, 0x8, R18 ;  /* 0x0000000813007824 */ /* 0x008fe200078e0212 */
[----:B----4-:R-:W-:-:S04]  /*e790*/  SHF.L.U32 R2, R2, 0x1f, RZ ;  /* 0x0000001f02027819 */ /* 0x010fc800000006ff */
[----:B------:R-:W0:Y:S02]  /*e7a0*/  SYNCS.PHASECHK.TRANS64.TRYWAIT P0, [R0+URZ+0x28840], R2 ;  /* 0x02884002000075a7 */ /* 0x000e24000800017f */
[----:B0-----:R-:W-:Y:S05]  /*e7b0*/  @!P0 BRA `(.L_x_8625) ;  /* 0x0000004c00488947 */ /* 0x001fea0003800000 */
.L_x_8728:
        /* <DEDUP_REMOVED lines=11> */
.L_x_8626:
        /* <DEDUP_REMOVED lines=11> */
[----:B------:R-:W-:-:S04]  /*e920*/  PLOP3.LUT P0, PT, PT, PT, PT, 0x80, 0x0 ;  /* 0x000000000000781c */ /* 0x000fc80003f0f070 */
[----:B------:R-:W-:Y:S01]  /*e930*/  UIADD3 UR9, UR9, 0x28830, URZ ;  /* 0x0002883009097890 */ /* 0x000fe2000fffe03f */
[----:B------:R-:W-:-:S05]  /*e940*/  P2R R0, PR, RZ, 0x1 ;  /* 0x00000001ff007803 */ /* 0x000fca0000000000 */
[----:B------:R0:W-:Y:S01]  /*e950*/  STL [R1+0x20], R0 ;  /* 0x0000200001007387 */ /* 0x0001e20000100800 */
[----:B------:R-:W-:Y:S02]  /*e960*/  UIADD3 UR8, UR6, 0x18400, URZ ;  /* 0x0001840006087890 */ /* 0x000fe4000fffe03f */
[----:B------:R-:W-:-:S03]  /*e970*/  UIADD3 UR14, UR6, 0x1c400, URZ ;  /* 0x0001c400060e7890 */ /* 0x000fc6000fffe03f */
[----:B------:R-:W-:Y:S01]  /*e980*/  UMOV UR6, 0x0 ;  /* 0x0000000000067882 */ /* 0x000fe20000000000 */
[----:B---3--:R-:W-:Y:S02]  /*e990*/  R2UR UR11, R3 ;  /* 0x00000000030b72ca */ /* 0x008fe400000e0000 */
[----:B----4-:R-:W-:-:S13]  /*e9a0*/  R2UR UR5, R2 ;  /* 0x00000000020572ca */ /* 0x010fda00000e0000 */
[----:B------:R-:W-:Y:S02]  /*e9b0*/  ULEA UR11, UR11, UR5, 0x7 ;  /* 0x000000050b0b7291 */ /* 0x000fe4000f8e383f */
[----:B------:R-:W-:-:S09]  /*e9c0*/  UIADD3.X UR5, URZ, UR39, URZ, UP0, !UPT ;  /* 0x000000273f057290 */ /* 0x000fd200087fe43f */
[----:B------:R1:W-:Y:S02]  /*e9d0*/  UTMALDG.4D [UR8], [UR4], desc[UR6] ;  /* 0x00000608040075b4 */ /* 0x0003e40008019000 */
[----:B-1----:R-:W-:Y:S01]  /*e9e0*/  UMOV UR8, UR14 ;  /* 0x0000000e00087c82 */ /* 0x002fe20008000000 */
[----:B------:R-:W-:Y:S02]  /*e9f0*/  UMOV UR10, UR15 ;  /* 0x0000000f000a7c82 */ /* 0x000fe40008000000 */
[----:B------:R0:W-:Y:S02]  /*ea00*/  UTMALDG.4D [UR8], [UR4], desc[UR6] ;  /* 0x00000608040075b4 */ /* 0x0001e40008019000 */
[----:B0-----:R-:W-:Y:S01]  /*ea10*/  NOP ;  /* 0x0000000000007918 */ /* 0x001fe20000000000 */
.L_x_8622:
        /* <DEDUP_REMOVED lines=40> */
.L_x_8628:
[----:B------:R-:W-:Y:S05]  /*eca0*/  BSYNC B6 ;  /* 0x0000000000067941 */ /* 0x000fea0003800000 */
.L_x_8627:
[----:B0-----:R-:W3:Y:S01]  /*ecb0*/  LDL.LU R0, [R1+0x44] ;  /* 0x0000440001007983 */ /* 0x001ee20000300800 */
[----:B------:R-:W-:Y:S01]  /*ecc0*/  ULDC.64 UR4, c[0x0][0x2d8] ;  /* 0x0000b60000047ab9 */ /* 0x000fe20000000a00 */
[----:B------:R-:W0:Y:S01]  /*ecd0*/  LDC R7, c[0x0][0x448] ;  /* 0x00011200ff077b82 */ /* 0x000e220000000800 */
[----:B------:R-:W-:Y:S01]  /*ece0*/  ULDC.64 UR6, c[0x0][0x280] ;  /* 0x0000a00000067ab9 */ /* 0x000fe20000000a00 */
[----:B------:R-:W4:Y:S04]  /*ecf0*/  LDL.LU R5, [R1+0x38] ;  /* 0x0000380001057983 */ /* 0x000f280000300800 */
[----:B------:R-:W4:Y:S04]  /*ed00*/  LDL.LU.64 R2, [R1+0x50] ;  /* 0x0000500001027983 */ /* 0x000f280000300a00 */
[----:B------:R-:W2:Y:S04]  /*ed10*/  LDL.LU R4, [R1+0x2c] ;  /* 0x00002c0001047983 */ /* 0x000ea80000300800 */
[----:B------:R-:W2:Y:S01]  /*ed20*/  LDL R8, [R1+0x4] ;  /* 0x0000040001087983 */ /* 0x000ea20000100800 */
[----:B------:R-:W1:Y:S01]  /*ed30*/  S2R R9, SR_TID.X ;  /* 0x0000000000097919 */ /* 0x000e620000002100 */
[----:B0-----:R-:W-:-:S13]  /*ed40*/  ISETP.NE.AND P0, PT, R7, 0x1, PT ;  /* 0x000000010700780c */ /* 0x001fda0003f05270 */
[----:B------:R-:W0:Y:S01]  /*ed50*/  @P0 LDC R6, c[0x0][0x450] ;  /* 0x00011400ff060b82 */ /* 0x000e220000000800 */
[----:B-1----:R-:W-:-:S05]  /*ed60*/  IMAD.SHL.U32 R9, R9, 0x8, RZ ;  /* 0x0000000809097824 */ /* 0x002fca00078e00ff */
        /* <DEDUP_REMOVED lines=8> */
[----:B--2---:R-:W-:-:S04]  /*edf0*/  IMAD.WIDE.U32 R2, R4, UR4, R2 ;  /* 0x0000000404027c25 */ /* 0x004fc8000f8e0002 */
[----:B------:R-:W-:Y:S01]  /*ee00*/  IMAD R0, R4, UR5, R0 ;  /* 0x0000000504007c24 */ /* 0x000fe2000f8e0200 */
[----:B------:R-:W-:Y:S01]  /*ee10*/  ULDC.64 UR4, c[0x0][0x2d0] ;  /* 0x0000b40000047ab9 */ /* 0x000fe20000000a00 */
[----:B------:R-:W2:Y:S02]  /*ee20*/  S2R R4, SR_TID.X ;  /* 0x0000000000047919 */ /* 0x000ea40000002100 */
[----:B------:R-:W-:Y:S01]  /*ee30*/  IMAD.IADD R3, R3, 0x1, R0 ;  /* 0x0000000103037824 */ /* 0x000fe200078e0200 */
[----:B-1----:R-:W-:-:S04]  /*ee40*/  LOP3.LUT R5, R5, 0x7f, RZ, 0xc0, !PT ;  /* 0x0000007f05057812 */ /* 0x002fc800078ec0ff */
[----:B------:R-:W-:Y:S01]  /*ee50*/  SHF.R.U32.HI R5, RZ, 0x3, R5 ;  /* 0x00000003ff057819 */ /* 0x000fe20000011605 */
[----:B--2---:R-:W-:-:S05]  /*ee60*/  IMAD.SHL.U32 R4, R4, 0x10, RZ ;  /* 0x0000001004047824 */ /* 0x004fca00078e00ff */
        /* <DEDUP_REMOVED lines=23> */
[----:B------:R-:W-:Y:S02]  /*efe0*/  IMAD.IADD R0, R3, 0x1, R0 ;  /* 0x0000000103007824 */ /* 0x000fe400078e0200 */
[----:B0-----:R-:W-:-:S05]  /*eff0*/  IMAD.SHL.U32 R10, R5, 0x8, RZ ;  /* 0x00000008050a7824 */ /* 0x001fca00078e00ff */
[----:B------:R-:W-:-:S04]  /*f000*/  LOP3.LUT R10, R10, 0x38, RZ, 0xc0, !PT ;  /* 0x000000380a0a7812 */ /* 0x000fc800078ec0ff */
[----:B------:R-:W-:Y:S01]  /*f010*/  ISETP.GE.AND P0, PT, R10, UR4, PT ;  /* 0x000000040a007c0c */ /* 0x000fe2000bf06270 */
[----:B------:R-:W-:Y:S01]  /*f020*/  UMOV UR4, 0xffffffff ;  /* 0xffffffff00047882 */ /* 0x000fe20000000000 */
[----:B------:R-:W-:Y:S02]  /*f030*/  LEA.HI.X R3, R2, UR7, R0, 0x1, P2 ;  /* 0x0000000702037c11 */ /* 0x000fe400090f0c00 */
[----:B-1----:R-:W-:Y:S09]  /*f040*/  BRA.DIV UR4, `(.L_x_8629) ;  /* 0x0000004604387947 */ /* 0x002ff2000b800000 */
[----:B------:R-:W0:Y:S01]  /*f050*/  S2R R6, SR_TID.X ;  /* 0x0000000000067919 */ /* 0x000e220000002100 */
[----:B------:R-:W2:Y:S01]  /*f060*/  LDL.LU R8, [R1+0x4] ;  /* 0x0000040001087983 */ /* 0x000ea20000300800 */
[----:B0-----:R-:W-:-:S04]  /*f070*/  LOP3.LUT R6, R6, 0x7f, RZ, 0xc0, !PT ;  /* 0x0000007f06067812 */ /* 0x001fc800078ec0ff */
[----:B------:R-:W-:Y:S02]  /*f080*/  SHF.R.U32.HI R11, RZ, 0x3, R6 ;  /* 0x00000003ff0b7819 */ /* 0x000fe40000011606 */
[----:B------:R-:W3:Y:S03]  /*f090*/  LDL.LU R6, [R1+0x40] ;  /* 0x0000400001067983 */ /* 0x000ee60000300800 */
[----:B--2---:R-:W-:-:S04]  /*f0a0*/  IMAD R2, R8, 0x80, R11 ;  /* 0x0000008008027824 */ /* 0x004fc800078e020b */
        /* <DEDUP_REMOVED lines=74> */
.L_x_8745:
        /* <DEDUP_REMOVED lines=11> */
.L_x_8631:
[----:B------:R-:W-:Y:S05]  /*f600*/  BSYNC B0 ;  /* 0x0000000000007941 */ /* 0x000fea0003800000 */
.L_x_8630:
[----:B------:R-:W-:Y:S01]  /*f610*/  NOP ;  /* 0x0000000000007918 */ /* 0x000fe20000000000 */
[----:B------:R-:W-:Y:S01]  /*f620*/  PLOP3.LUT P0, PT, PT, PT, PT, 0x80, 0x0 ;  /* 0x000000000000781c */ /* 0x000fe20003f0f070 */
[----:B0-----:R-:W-:-:S12]  /*f630*/  VIADD R6, R18, 0x28800 ;  /* 0x0002880012067836 */ /* 0x001fd80000000000 */
.L_x_8632:
        /* <DEDUP_REMOVED lines=18> */
.L_x_8746:
[----:B------:R-:W-:Y:S05]  /*f760*/  BSYNC B0 ;  /* 0x0000000000007941 */ /* 0x000fea0003800000 */
.L_x_8633:
        /* <DEDUP_REMOVED lines=54> */
.L_x_8641:
[----:B------:R-:W-:Y:S01]  /*fad0*/  IMAD R3, R8, 0x8, R18 ;  /* 0x0000000808037824 */ /* 0x000fe200078e0212 */
[----:B------:R-:W-:Y:S01]  /*fae0*/  SHF.L.U32 R2, R11, 0x1f, RZ ;  /* 0x0000001f0b027819 */ /* 0x000fe200000006ff */
[----:B------:R-:W-:Y:S03]  /*faf0*/  BSSY B3, `(.L_x_8642) ;  /* 0x0000003000037945 */ /* 0x000fe60003800000 */
[----:B------:R-:W1:Y:S02]  /*fb00*/  SYNCS.PHASECHK.TRANS64.TRYWAIT P0, [R3+URZ+0x28840], R2 ;  /* 0x02884002030075a7 */ /* 0x000e64000800017f */
[----:B-1----:R-:W-:Y:S05]  /*fb10*/  @!P0 BRA `(.L_x_8643) ;  /* 0x0000004400508947 */ /* 0x002fea0003800000 */
.L_x_8747:
[----:B------:R-:W-:Y:S05]  /*fb20*/  BSYNC B3 ;  /* 0x0000000000037941 */ /* 0x000fea0003800000 */
.L_x_8642:
        /* <DEDUP_REMOVED lines=12> */
.L_x_8645:
[----:B------:R-:W-:Y:S05]  /*fbf0*/  BSYNC B3 ;  /* 0x0000000000037941 */ /* 0x000fea0003800000 */
.L_x_8644:
        /* <DEDUP_REMOVED lines=12> */
.L_x_8646:
        /* <DEDUP_REMOVED lines=16> */
.L_x_8647:
        /* <DEDUP_REMOVED lines=16> */
.L_x_8748:
[----:B------:R-:W-:Y:S05]  /*fec0*/  BSYNC B3 ;  /* 0x0000000000037941 */ /* 0x000fea0003800000 */
.L_x_8648:
        /* <DEDUP_REMOVED lines=12> */
.L_x_8651:
[----:B------:R-:W-:Y:S05]  /*ff90*/  BSYNC B3 ;  /* 0x0000000000037941 */ /* 0x000fea0003800000 */
.L_x_8650:
        /* <DEDUP_REMOVED lines=13> */
.L_x_8652:
        /* <DEDUP_REMOVED lines=15> */
.L_x_8653:
        /* <DEDUP_REMOVED lines=12> */
.L_x_8640:
[----:B------:R-:W-:Y:S05]  /*10220*/  BSYNC B1 ;  /* 0x0000000000017941 */ /* 0x000fea0003800000 */
.L_x_8639:
[----:B0-----:R-:W2:Y:S01]  /*10230*/  LDL.LU R0, [R1+0x34] ;  /* 0x0000340001007983 */ /* 0x001ea20000300800 */
[----:B------:R-:W-:-:S03]  /*10240*/  IMAD.MOV.U32 R19, RZ, RZ, R8 ;  /* 0x000000ffff137224 */ /* 0x000fc600078e0008 */
[----:B------:R0:W-:Y:S02]  /*10250*/  STL [R1+0x14], R11 ;  /* 0x0000140b01007387 */ /* 0x0001e40000100800 */
[----:B0-2---:R-:W-:-:S07]  /*10260*/  VIADD R0, R0, 0xfffffffd ;  /* 0xfffffffd00007836 */ /* 0x005fce0000000000 */
.L_x_8638:
[----:B------:R-:W-:Y:S05]  /*10270*/  BSYNC B2 ;  /* 0x0000000000027941 */ /* 0x000fea0003800000 */
.L_x_8637:
[----:B------:R-:W-:Y:S01]  /*10280*/  VIADD R10, R10, 0xfffffffe ;  /* 0xfffffffe0a0a7836 */ /* 0x000fe20000000000 */
[----:B------:R-:W-:-:S04]  /*10290*/  LOP3.LUT R7, RZ, R7, RZ, 0x33, !PT ;  /* 0x00000007ff077212 */ /* 0x000fc800078e33ff */
[----:B------:R-:W-:-:S13]  /*102a0*/  ISETP.NE.AND P0, PT, R10, R7, PT ;  /* 0x000000070a00720c */ /* 0x000fda0003f05270 */
[----:B------:R-:W-:Y:S05]  /*102b0*/  @!P0 BRA `(.L_x_8636) ;  /* 0x0000001000cc8947 */ /* 0x000fea0003800000 */
[----:B------:R-:W-:-:S07]  /*102c0*/  IMAD.MOV.U32 R9, RZ, RZ, R17 ;  /* 0x000000ffff097224 */ /* 0x000fce00078e0011 */
.L_x_8684:
        /* <DEDUP_REMOVED lines=35> */
.L_x_8656:
[----:B------:R-:W-:Y:S01]  /*10500*/  IMAD R3, R4, 0x8, R18 ;  /* 0x0000000804037824 */ /* 0x000fe200078e0212 */
[----:B------:R-:W-:Y:S01]  /*10510*/  SHF.L.U32 R2, R5, 0x1f, RZ ;  /* 0x0000001f05027819 */ /* 0x000fe200000006ff */
[----:B------:R-:W-:Y:S03]  /*10520*/  BSSY B2, `(.L_x_8657) ;  /* 0x0000003000027945 */ /* 0x000fe60003800000 */
[----:B------:R-:W1:Y:S02]  /*10530*/  SYNCS.PHASECHK.TRANS64.TRYWAIT P0, [R3+URZ+0x28840], R2 ;  /* 0x02884002030075a7 */ /* 0x000e64000800017f */
[----:B-1----:R-:W-:Y:S05]  /*10540*/  @!P0 BRA `(.L_x_8658) ;  /* 0x0000003800ec8947 */ /* 0x002fea0003800000 */
.L_x_8749:
[----:B------:R-:W-:Y:S05]  /*10550*/  BSYNC B2 ;  /* 0x0000000000027941 */ /* 0x000fea0003800000 */
.L_x_8657:
        /* <DEDUP_REMOVED lines=12> */
.L_x_8660:
[----:B------:R-:W-:Y:S05]  /*10620*/  BSYNC B2 ;  /* 0x0000000000027941 */ /* 0x000fea0003800000 */
.L_x_8659:
        /* <DEDUP_REMOVED lines=12> */
.L_x_8661:
        /* <DEDUP_REMOVED lines=16> */
.L_x_8662:
        /* <DEDUP_REMOVED lines=16> */
.L_x_8750:
[----:B------:R-:W-:Y:S05]  /*108f0*/  BSYNC B2 ;  /* 0x0000000000027941 */ /* 0x000fea0003800000 */
.L_x_8663:
        /* <DEDUP_REMOVED lines=11> */
.L_x_8666:
[----:B------:R-:W-:Y:S05]  /*109b0*/  BSYNC B2 ;  /* 0x0000000000027941 */ /* 0x000fea0003800000 */
.L_x_8665:
        /* <DEDUP_REMOVED lines=12> */
.L_x_8667:
        /* <DEDUP_REMOVED lines=15> */
.L_x_8668:
        /* <DEDUP_REMOVED lines=12> */
.L_x_8655:
[----:B------:R-:W-:Y:S05]  /*10c30*/  BSYNC B1 ;  /* 0x0000000000017941 */ /* 0x000fea0003800000 */
.L_x_8654:
        /* <DEDUP_REMOVED lines=35> */
.L_x_8671:
[----:B------:R-:W-:Y:S01]  /*10e70*/  IMAD R2, R19, 0x8, R18 ;  /* 0x0000000813027824 */ /* 0x000fe200078e0212 */
[----:B------:R-:W-:Y:S01]  /*10e80*/  SHF.L.U32 R3, R12, 0x1f, RZ ;  /* 0x0000001f0c037819 */ /* 0x000fe200000006ff */
[----:B------:R-:W-:Y:S03]  /*10e90*/  BSSY B2, `(.L_x_8672) ;  /* 0x0000003000027945 */ /* 0x000fe60003800000 */
[----:B------:R-:W2:Y:S02]  /*10ea0*/  SYNCS.PHASECHK.TRANS64.TRYWAIT P0, [R2+URZ+0x28840], R3 ;  /* 0x02884003020075a7 */ /* 0x000ea4000800017f */
[----:B--2---:R-:W-:Y:S05]  /*10eb0*/  @!P0 BRA `(.L_x_8673) ;  /* 0x0000003000b88947 */ /* 0x004fea0003800000 */
.L_x_8751:
[----:B------:R-:W-:Y:S05]  /*10ec0*/  BSYNC B2 ;  /* 0x0000000000027941 */ /* 0x000fea0003800000 */
.L_x_8672:
        /* <DEDUP_REMOVED lines=12> */
.L_x_8675:
[----:B------:R-:W-:Y:S05]  /*10f90*/  BSYNC B2 ;  /* 0x0000000000027941 */ /* 0x000fea0003800000 */
.L_x_8674:
        /* <DEDUP_REMOVED lines=13> */
.L_x_8676:
        /* <DEDUP_REMOVED lines=16> */
.L_x_8677:
        /* <DEDUP_REMOVED lines=15> */
.L_x_8752:
[----:B------:R-:W-:Y:S05]  /*11260*/  BSYNC B2 ;  /* 0x0000000000027941 */ /* 0x000fea0003800000 */
.L_x_8678:
        /* <DEDUP_REMOVED lines=11> */
.L_x_8681:
[----:B------:R-:W-:Y:S05]  /*11320*/  BSYNC B2 ;  /* 0x0000000000027941 */ /* 0x000fea0003800000 */
.L_x_8680:
        /* <DEDUP_REMOVED lines=12> */
.L_x_8682:
        /* <DEDUP_REMOVED lines=15> */
.L_x_8683:
        /* <DEDUP_REMOVED lines=12> */
.L_x_8670:
[----:B------:R-:W-:Y:S05]  /*115a0*/  BSYNC B1 ;  /* 0x0000000000017941 */ /* 0x000fea0003800000 */
.L_x_8669:
[----:B------:R-:W2:Y:S01]  /*115b0*/  LDL R2, [R1+0x24] ;  /* 0x0000240001027983 */ /* 0x000ea20000100800 */
[----:B------:R-:W-:Y:S01]  /*115c0*/  VIADD R0, R0, 0xfffffffe ;  /* 0xfffffffe00007836 */ /* 0x000fe20000000000 */
[----:B--2---:R-:W-:-:S13]  /*115d0*/  ISETP.GT.AND P0, PT, R7, R2, PT ;  /* 0x000000020700720c */ /* 0x004fda0003f04270 */
[----:B------:R-:W-:Y:S05]  /*115e0*/  @P0 BRA `(.L_x_8684) ;  /* 0xffffffec00380947 */ /* 0x000fea000383ffff */
.L_x_8636:
[----:B------:R-:W-:Y:S05]  /*115f0*/  BSYNC B0 ;  /* 0x0000000000007941 */ /* 0x000fea0003800000 */
.L_x_8635:
        /* <DEDUP_REMOVED lines=8> */
[----:B------:R-:W2:Y:S08]  /*11680*/  FLO.U32 R0, UR4 ;  /* 0x0000000400007d00 */ /* 0x000eb000080e0000 */
        /* <DEDUP_REMOVED lines=9> */
.L_x_8686:
[----:B------:R-:W-:Y:S05]  /*11720*/  BSYNC B0 ;  /* 0x0000000000007941 */ /* 0x000fea0003800000 */
.L_x_8685:
        /* <DEDUP_REMOVED lines=11> */
.L_x_8753:
[----:B------:R-:W-:Y:S05]  /*117e0*/  BSYNC B1 ;  /* 0x0000000000017941 */ /* 0x000fea0003800000 */
.L_x_8689:
        /* <DEDUP_REMOVED lines=9> */
.L_x_8692:
[----:B------:R-:W-:Y:S05]  /*11880*/  BSYNC B1 ;  /* 0x0000000000017941 */ /* 0x000fea0003800000 */
.L_x_8691:
        /* <DEDUP_REMOVED lines=12> */
.L_x_8693:
        /* <DEDUP_REMOVED lines=15> */
.L_x_8694:
        /* <DEDUP_REMOVED lines=10> */
.L_x_8688:
[----:B------:R-:W-:Y:S05]  /*11ae0*/  BSYNC B0 ;  /* 0x0000000000007941 */ /* 0x000fea0003800000 */
.L_x_8687:
[----:B------:R-:W2:Y:S01]  /*11af0*/  LDL.LU R4, [R1+0x14] ;  /* 0x0000140001047983 */ /* 0x000ea20000300800 */
[----:B------:R-:W-:-:S05]  /*11b00*/  VIADD R19, R19, 0x1 ;  /* 0x0000000113137836 */ /* 0x000fca0000000000 */
[----:B------:R-:W-:-:S04]  /*11b10*/  ISETP.NE.AND P0, PT, R19, 0x2, PT ;  /* 0x000000021300780c */ /* 0x000fc80003f05270 */
[----:B------:R-:W-:Y:S02]  /*11b20*/  SEL R0, RZ, 0x1, P0 ;  /* 0x00000001ff007807 */ /* 0x000fe40000000000 */
[----:B------:R-:W-:Y:S02]  /*11b30*/  SEL R19, R19, RZ, P0 ;  /* 0x000000ff13137207 */ /* 0x000fe40000000000 */
[----:B--2---:R-:W-:-:S05]  /*11b40*/  LOP3.LUT R4, R4, R0, RZ, 0x3c, !PT ;  /* 0x0000000004047212 */ /* 0x004fca00078e3cff */
[----:B------:R2:W-:Y:S02]  /*11b50*/  STL [R1+0x14], R4 ;  /* 0x0000140401007387 */ /* 0x0005e40000100800 */
.L_x_8615:
[----:B------:R-:W-:Y:S05]  /*11b60*/  BSYNC B7 ;  /* 0x0000000000077941 */ /* 0x000fea0003800000 */
.L_x_8613:
        /* <DEDUP_REMOVED lines=9> */
[----:B0123--:R-:W0:Y:S04]  /*11c00*/  LDS.128 R4, [R18+0x288d0] ;  /* 0x0288d00012047984 */ /* 0x00fe280000000c00 */
[----:B0-----:R0:W-:Y:S04]  /*11c10*/  STL.64 [R1], R4 ;  /* 0x0000000401007387 */ /* 0x0011e80000100a00 */
[----:B------:R0:W-:Y:S01]  /*11c20*/  STL.64 [R1+0x8], R6 ;  /* 0x0000080601007387 */ /* 0x0001e20000100a00 */
[----:B------:R-:W-:Y:S06]  /*11c30*/  BAR.ARV 0x4, 0x180 ;  /* 0x0106000000007b1d */ /* 0x000fec0000002000 */
[----:B------:R-:W-:Y:S05]  /*11c40*/  BRA `(.L_x_8696) ;  /* 0x00000010002c7947 */ /* 0x000fea0003800000 */
.L_x_8695:
[----:B------:R-:W4:Y:S01]  /*11c50*/  S2R R0, SR_TID.X ;  /* 0x0000000000007919 */ /* 0x000f220000002100 */
[----:B------:R-:W-:Y:S01]  /*11c60*/  UMOV UR4, 0xffffffff ;  /* 0xffffffff00047882 */ /* 0x000fe20000000000 */
[----:B----4-:R-:W-:-:S04]  /*11c70*/  LOP3.LUT R16, R0, 0x1f, RZ, 0xc0, !PT ;  /* 0x0000001f00107812 */ /* 0x010fc800078ec0ff */
[----:B------:R-:W-:Y:S01]  /*11c80*/  ISETP.NE.AND P0, PT, R16, 0x1f, PT ;  /* 0x0000001f1000780c */ /* 0x000fe20003f05270 */
[----:B------:R-:W-:-:S12]  /*11c90*/  BRA.DIV UR4, `(.L_x_8697) ;  /* 0x00000026047c7947 */ /* 0x000fd8000b800000 */
[----:B------:R-:W2:Y:S01]  /*11ca0*/  LDL.LU R3, [R1] ;  /* 0x0000000001037983 */ /* 0x000ea20000300800 */
[----:B------:R-:W-:-:S03]  /*11cb0*/  ULDC UR4, c[0x0][0xc3c] ;  /* 0x00030f0000047ab9 */ /* 0x000fc60000000800 */
[----:B01----:R-:W4:Y:S01]  /*11cc0*/  LDL R8, [R1+0xc] ;  /* 0x00000c0001087983 */ /* 0x003f220000100800 */
[----:B--2---:R-:W-:Y:S02]  /*11cd0*/  IMAD.MOV.U32 R10, RZ, RZ, R3 ;  /* 0x000000ffff0a7224 */ /* 0x004fe400078e0003 */
[----:B----4-:R-:W-:-:S05]  /*11ce0*/  IMAD.IADD R0, R8, 0x1, R16 ;  /* 0x0000000108007824 */ /* 0x010fca00078e0210 */
[----:B------:R-:W-:-:S13]  /*11cf0*/  ISETP.GE.OR P1, PT, R0, UR4, !P0 ;  /* 0x0000000400007c0c */ /* 0x000fda000c726670 */
[----:B------:R-:W0:Y:S08]  /*11d00*/  @!P1 LDC.64 R2, c[0x0][0xc80] ;  /* 0x00032000ff029b82 */ /* 0x000e300000000a00 */
[----:B---3--:R-:W1:Y:S01]  /*11d10*/  @!P1 LDC.64 R6, c[0x0][0xc78] ;  /* 0x00031e00ff069b82 */ /* 0x008e620000000a00 */
[----:B0-----:R-:W-:-:S05]  /*11d20*/  @!P1 IMAD.WIDE R2, R0, 0x4, R2 ;  /* 0x0000000400029825 */ /* 0x001fca00078e0202 */
[----:B------:R1:W2:Y:S02]  /*11d30*/  @!P1 LDG.E R5, desc[UR50][R2.64] ;  /* 0x0000003202059981 */ /* 0x0002a4000c1e1900 */
[----:B-1----:R-:W-:-:S05]  /*11d40*/  @!P1 IMAD.WIDE R2, R0, 0x4, R6 ;  /* 0x0000000400029825 */ /* 0x002fca00078e0206 */
        /* <DEDUP_REMOVED lines=9> */
[----:B---3--:R-:W-:Y:S01]  /*11de0*/  @!P1 IMAD.MOV.U32 R7, RZ, RZ, R8 ;  /* 0x000000ffff079224 */ /* 0x008fe200078e0008 */
        /* <DEDUP_REMOVED lines=19> */
.L_x_8763:
[----:B------:R-:W-:Y:S02]  /*11f20*/  ULDC UR4, c[0x0][0xc38] ;  /* 0x00030e0000047ab9 */ /* 0x000fe40000000800 */
[----:B------:R-:W-:-:S04]  /*11f30*/  IMAD.U32 R8, RZ, RZ, UR4 ;  /* 0x00000004ff087e24 */ /* 0x000fc8000f8e00ff */
[----:B-1----:R-:W-:-:S04]  /*11f40*/  IMAD R9, R9, R8, RZ ;  /* 0x0000000809097224 */ /* 0x002fc800078e02ff */
[----:B------:R-:W-:-:S05]  /*11f50*/  IMAD.IADD R0, R0, 0x1, R9 ;  /* 0x0000000100007824 */ /* 0x000fca00078e0209 */
[----:B------:R-:W-:-:S13]  /*11f60*/  ISETP.GT.AND P6, PT, R0, R4, PT ;  /* 0x000000040000720c */ /* 0x000fda0003fc4270 */
[----:B------:R-:W-:Y:S05]  /*11f70*/  @P6 BRA `(.L_x_8698) ;  /* 0x0000000000ac6947 */ /* 0x000fea0003800000 */
.L_x_8701:
        /* <DEDUP_REMOVED lines=37> */
.L_x_8771:
[----:B------:R-:W-:Y:S02]  /*121d0*/  ULDC UR4, c[0x0][0xc38] ;  /* 0x00030e0000047ab9 */ /* 0x000fe40000000800 */
[----:B------:R-:W-:-:S04]  /*121e0*/  IMAD.U32 R8, RZ, RZ, UR4 ;  /* 0x00000004ff087e24 */ /* 0x000fc8000f8e00ff */
[----:B-1----:R-:W-:-:S04]  /*121f0*/  IMAD R9, R9, R8, RZ ;  /* 0x0000000809097224 */ /* 0x002fc800078e02ff */
[----:B------:R-:W-:-:S05]  /*12200*/  IMAD.IADD R0, R9, 0x1, R0 ;  /* 0x0000000109007824 */ /* 0x000fca00078e0200 */
[----:B------:R-:W-:-:S13]  /*12210*/  ISETP.GT.AND P6, PT, R0, R4, PT ;  /* 0x000000040000720c */ /* 0x000fda0003fc4270 */
[----:B------:R-:W-:Y:S05]  /*12220*/  @!P6 BRA `(.L_x_8701) ;  /* 0xfffffffc0054e947 */ /* 0x000fea000383ffff */
.L_x_8698:
        /* <DEDUP_REMOVED lines=12> */
.L_x_8776:
[----:B------:R-:W-:-:S13]  /*122f0*/  ISETP.NE.AND P0, PT, R3, RZ, PT ;  /* 0x000000ff0300720c */ /* 0x000fda0003f05270 */
[----:B------:R-:W-:Y:S05]  /*12300*/  @!P0 BRA `(.L_x_8703) ;  /* 0x0000000000108947 */ /* 0x000fea0003800000 */
[----:B------:R-:W-:Y:S01]  /*12310*/  UMOV UR4, 0xffffffff ;  /* 0xffffffff00047882 */ /* 0x000fe20000000000 */
[----:B---3--:R-:W-:Y:S02]  /*12320*/  VIADD R10, R10, 0xffffffff ;  /* 0xffffffff0a0a7836 */ /* 0x008fe40000000000 */
[----:B------:R-:W-:Y:S05]  /*12330*/  BRA.DIV UR4, `(.L_x_8704) ;  /* 0x0000002a04487947 */ /* 0x000fea000b800000 */
[----:B------:R1:W2:Y:S02]  /*12340*/  SHFL.IDX PT, R5, R2, R10, 0x1f ;  /* 0x00001f0a02057589 */ /* 0x0002a400000e0000 */
.L_x_8703:
[----:B--2---:R-:W-:Y:S01]  /*12350*/  IMAD R3, R5, R8, R9 ;  /* 0x0000000805037224 */ /* 0x004fe200078e0209 */
[----:B------:R-:W-:-:S03]  /*12360*/  ISETP.NE.AND P0, PT, R7, 0x1, PT ;  /* 0x000000010700780c */ /* 0x000fc60003f05270 */
[----:B------:R-:W-:Y:S01]  /*12370*/  IMAD.IADD R4, R4, 0x1, -R3 ;  /* 0x0000000104047824 */ /* 0x000fe200078e0a03 */
[----:B------:R2:W-:Y:S09]  /*12380*/  STL [R1], R3 ;  /* 0x0000000301007387 */ /* 0x0005f20000100800 */
[----:B------:R-:W-:Y:S05]  /*12390*/  @!P0 BRA `(.L_x_8705) ;  /* 0x0000000000e48947 */ /* 0x000fea0003800000 */
[----:B------:R-:W-:-:S04]  /*123a0*/  IABS R5, R0 ;  /* 0x0000000000057213 */ /* 0x000fc80000000000 */
[----:B0--3--:R-:W0:Y:S08]  /*123b0*/  I2F.RP R6, R5 ;  /* 0x0000000500067306 */ /* 0x009e300000209400 */
[----:B0-----:R-:W0:Y:S02]  /*123c0*/  MUFU.RCP R6, R6 ;  /* 0x0000000600067308 */ /* 0x001e240000001000 */
[----:B0-----:R-:W-:-:S06]  /*123d0*/  VIADD R9, R6, 0xffffffe ;  /* 0x0ffffffe06097836 */ /* 0x001fcc0000000000 */
[----:B--2---:R-:W1:Y:S02]  /*123e0*/  F2I.FTZ.U32.TRUNC.NTZ R3, R9 ;  /* 0x0000000900037305 */ /* 0x004e64000021f000 */
        /* <DEDUP_REMOVED lines=52> */
.L_x_8705:
[----:B------:R-:W4:Y:S01]  /*12730*/  LDL R5, [R1+0xc] ;  /* 0x00000c0001057983 */ /* 0x000f220000100800 */
[----:B012---:R-:W4:Y:S02]  /*12740*/  LDC.64 R2, c[0x0][0xc90] ;  /* 0x00032400ff027b82 */ /* 0x007f240000000a00 */
[----:B----4-:R-:W-:-:S05]  /*12750*/  IMAD.WIDE R2, R5, 0x4, R2 ;  /* 0x0000000405027825 */ /* 0x010fca00078e0202 */
        /* <DEDUP_REMOVED lines=60> */
.L_x_8706:
[----:B-1----:R-:W-:-:S05]  /*12b20*/  LOP3.LUT R3, RZ, R4, RZ, 0x33, !PT ;  /* 0x00000004ff037212 */ /* 0x002fca00078e33ff */
[----:B------:R-:W-:-:S05]  /*12b30*/  IMAD.IADD R0, R0, 0x1, R3 ;  /* 0x0000000100007824 */ /* 0x000fca00078e0203 */
[----:B------:R1:W-:Y:S01]  /*12b40*/  STL [R1+0x4], R0 ;  /* 0x0000040001007387 */ /* 0x0003e20000100800 */
[----:B------:R-:W-:Y:S05]  /*12b50*/  BRA `(.L_x_8707) ;  /* 0x0000000000287947 */ /* 0x000fea0003800000 */
.L_x_8699:
        /* <DEDUP_REMOVED lines=10> */
.L_x_8707:
[----:B--2---:R-:W2:Y:S04]  /*12c00*/  LDL R3, [R1+0x8] ;  /* 0x0000080001037983 */ /* 0x004ea80000100800 */
[----:B0-----:R-:W3:Y:S04]  /*12c10*/  LDL R2, [R1+0xc] ;  /* 0x00000c0001027983 */ /* 0x001ee80000100800 */
[----:B------:R-:W4:Y:S04]  /*12c20*/  LDL R4, [R1] ;  /* 0x0000000001047983 */ /* 0x000f280000100800 */
[----:B------:R-:W4:Y:S01]  /*12c30*/  LDL R5, [R1+0x4] ;  /* 0x0000040001057983 */ /* 0x000f220000100800 */
[----:B------:R-:W-:Y:S05]  /*12c40*/  WARPSYNC.ALL ;  /* 0x0000000000007948 */ /* 0x000fea0003800000 */
[----:B-1----:R-:W0:Y:S02]  /*12c50*/  S2R R0, SR_TID.X ;  /* 0x0000000000007919 */ /* 0x002e240000002100 */
        /* <DEDUP_REMOVED lines=10> */
.L_x_8696:
[----:B------:R-:W2:Y:S01]  /*12d00*/  LDL R0, [R1+0xc] ;  /* 0x00000c0001007983 */ /* 0x000ea20000100800 */
[----:B------:R-:W-:Y:S02]  /*12d10*/  ULDC UR4, c[0x0][0xc3c] ;  /* 0x00030f0000047ab9 */ /* 0x000fe40000000800 */
[----:B--2---:R-:W-:-:S13]  /*12d20*/  ISETP.GE.AND P0, PT, R0, UR4, PT ;  /* 0x0000000400007c0c */ /* 0x004fda000bf06270 */
[----:B------:R-:W-:Y:S05]  /*12d30*/  @!P0 BRA `(.L_x_8708) ;  /* 0xffffffa8002c8947 */ /* 0x000fea000383ffff */
[----:B------:R-:W-:Y:S05]  /*12d40*/  BSYNC B8 ;  /* 0x0000000000087941 */ /* 0x000fea0003800000 */
.L_x_8607:
        /* <DEDUP_REMOVED lines=12> */
.L_x_8779:
[----:B------:R-:W-:Y:S05]  /*12e10*/  BSYNC B0 ;  /* 0x0000000000007941 */ /* 0x000fea0003800000 */
.L_x_8709:
[----:B------:R-:W-:-:S03]  /*12e20*/  UMOV UR4, 0xffffffff ;  /* 0xffffffff00047882 */ /* 0x000fc60000000000 */
[----:B------:R-:W-:Y:S05]  /*12e30*/  BRA.DIV UR4, `(.L_x_8711) ;  /* 0x0000001e04c87947 */ /* 0x000fea000b800000 */
[----:B------:R-:W1:Y:S02]  /*12e40*/  S2R R2, SR_TID.X ;  /* 0x0000000000027919 */ /* 0x000e640000002100 */
[----:B-1----:R-:W-:-:S04]  /*12e50*/  SHF.R.U32.HI R2, RZ, 0x5, R2 ;  /* 0x00000005ff027819 */ /* 0x002fc80000011602 */
[----:B------:R-:W-:-:S05]  /*12e60*/  LOP3.LUT R2, R2, 0x3, RZ, 0xc0, !PT ;  /* 0x0000000302027812 */ /* 0x000fca00078ec0ff */
[----:B------:R1:W2:Y:S02]  /*12e70*/  SHFL.IDX PT, R14, R2, RZ, 0x1f ;  /* 0x00001fff020e7589 */ /* 0x0002a400000e0000 */
.L_x_8782:
[----:B--2---:R-:W-:Y:S01]  /*12e80*/  ISETP.NE.AND P0, PT, R14, RZ, PT ;  /* 0x000000ff0e00720c */ /* 0x004fe20003f05270 */
[----:B------:R-:W-:-:S12]  /*12e90*/  BSSY B0, `(.L_x_8712) ;  /* 0x0000025000007945 */ /* 0x000fd80003800000 */
[----:B------:R-:W-:Y:S05]  /*12ea0*/  @P0 BRA `(.L_x_8713) ;  /* 0x00000000008c0947 */ /* 0x000fea0003800000 */
[----:B------:R-:W-:-:S03]  /*12eb0*/  UMOV UR4, 0xffffffff ;  /* 0xffffffff00047882 */ /* 0x000fc60000000000 */
[----:B------:R-:W-:Y:S05]  /*12ec0*/  BRA.DIV UR4, `(.L_x_8714) ;  /* 0x0000001e04d87947 */ /* 0x000fea000b800000 */
[----:B------:R-:W-:-:S13]  /*12ed0*/  ELECT P6, URZ, PT ;  /* 0x00000000003f782f */ /* 0x000fda00038c0000 */
.L_x_8785:
[----:B------:R-:W-:Y:S05]  /*12ee0*/  @!P6 BRA `(.L_x_8713) ;  /* 0x00000000007ce947 */ /* 0x000fea0003800000 */
[----:B------:R-:W-:-:S06]  /*12ef0*/  ULOP3.LUT UR4, UR36, 0x2, URZ, 0xfc, !UPT ;  /* 0x0000000224047892 */ /* 0x000fcc000f8efc3f */
[----:B-1----:R-:W-:-:S05]  /*12f00*/  IMAD.U32 R2, RZ, RZ, UR4 ;  /* 0x00000004ff027e24 */ /* 0x002fca000f8e00ff */
[----:B------:R-:W-:-:S13]  /*12f10*/  ISETP.NE.AND P2, PT, R2, 0x3, PT ;  /* 0x000000030200780c */ /* 0x000fda0003f45270 */
[----:B------:R-:W-:Y:S05]  /*12f20*/  @!P2 BRA `(.L_x_8715) ;  /* 0x000000000004a947 */ /* 0x000fea0003800000 */
[----:B------:R-:W-:Y:S01]  /*12f30*/  BPT.TRAP 0x1 ;  /* 0x000000040000795c */ /* 0x000fe20000300000 */
.L_x_8715:
        /* <DEDUP_REMOVED lines=13> */
.L_x_8786:
[----:B------:R-:W1:Y:S02]  /*13010*/  SYNCS.PHASECHK.TRANS64.TRYWAIT P0, [R7+URZ], R2 ;  /* 0x00000002070075a7 */ /* 0x000e64000800017f */
[----:B-1----:R-:W-:Y:S05]  /*13020*/  @!P0 BRA `(.L_x_8717) ;  /* 0x0000001c00b48947 */ /* 0x002fea0003800000 */
.L_x_8787:
[----:B------:R-:W-:Y:S05]  /*13030*/  @!P2 BRA `(.L_x_8718) ;  /* 0x000000000004a947 */ /* 0x000fea0003800000 */
[----:B------:R-:W-:Y:S01]  /*13040*/  BPT.TRAP 0x1 ;  /* 0x000000040000795c */ /* 0x000fe20000300000 */
.L_x_8718:
[----:B------:R-:W-:-:S04]  /*13050*/  VIADD R0, R0, 0x28860 ;  /* 0x0002886000007836 */ /* 0x000fc80000000000 */
[----:B------:R-:W-:-:S04]  /*13060*/  IMAD R4, R19, 0x8, R0 ;  /* 0x0000000813047824 */ /* 0x000fc800078e0200 */
[----:B------:R-:W2:Y:S02]  /*13070*/  SYNCS.PHASECHK.TRANS64.TRYWAIT P0, [R4+URZ], R5 ;  /* 0x00000005040075a7 */ /* 0x000ea4000800017f */
[----:B--2---:R-:W-:Y:S05]  /*13080*/  @!P0 BRA `(.L_x_8719) ;  /* 0x0000001c00b08947 */ /* 0x004fea0003800000 */
.L_x_8788:
[----:B------:R-:W-:-:S07]  /*13090*/  IMAD R3, R3, 0x8, R0 ;  /* 0x0000000803037824 */ /* 0x000fce00078e0200 */
.L_x_8720:
[----:B---3--:R3:W4:Y:S02]  /*130a0*/  SYNCS.PHASECHK.TRANS64.TRYWAIT P0, [R3+URZ], R2 ;  /* 0x00000002030075a7 */ /* 0x008724000800017f */
[----:B----4-:R-:W-:Y:S05]  /*130b0*/  @!P0 NANOSLEEP.SYNCS 0x989680 ;  /* 0x009896800000895d */ /* 0x010fea0003900000 */
[----:B------:R-:W4:Y:S02]  /*130c0*/  @!P0 SYNCS.PHASECHK.TRANS64 P0, [R3+URZ], R2 ;  /* 0x00000002030085a7 */ /* 0x000f24000800007f */
[----:B----4-:R-:W-:Y:S05]  /*130d0*/  @!P0 BRA `(.L_x_8720) ;  /* 0xfffffffc00f08947 */ /* 0x010fea000383ffff */
.L_x_8713:
[----:B------:R-:W-:Y:S05]  /*130e0*/  BSYNC B0 ;  /* 0x0000000000007941 */ /* 0x000fea0003800000 */
.L_x_8712:
[----:B------:R-:W-:Y:S05]  /*130f0*/  EXIT ;  /* 0x000000000000794d */ /* 0x000fea0003800000 */
.L_x_8546:
[----:B0-----:R-:W-:-:S04]  /*13100*/  IMAD.U32 R3, RZ, RZ, UR41 ;  /* 0x00000029ff037e24 */ /* 0x001fc8000f8e00ff */
[----:B------:R0:W1:Y:S03]  /*13110*/  SYNCS.PHASECHK.TRANS64.TRYWAIT P1, [R3+URZ+0x28800], R0 ;  /* 0x02880000030075a7 */ /* 0x000066000802017f */
[----:B-1----:R-:W-:Y:S05]  /*13120*/  @!P1 NANOSLEEP.SYNCS 0x989680 ;  /* 0x009896800000995d */ /* 0x002fea0003900000 */
[----:B------:R-:W1:Y:S02]  /*13130*/  @!P1 SYNCS.PHASECHK.TRANS64 P1, [R3+URZ+0x28800], R0 ;  /* 0x02880000030095a7 */ /* 0x000e64000802007f */
[----:B-1----:R-:W-:Y:S05]  /*13140*/  @!P1 BRA `(.L_x_8546) ;  /* 0xfffffffc00ec9947 */ /* 0x002fea000383ffff */
[----:B------:R-:W-:Y:S05]  /*13150*/  BRA `(.L_x_8721) ;  /* 0xfffffeec001c7947 */ /* 0x000fea000383ffff */
.L_x_8550:
[----:B-1----:R1:W2:Y:S02]  /*13160*/  SYNCS.PHASECHK.TRANS64.TRYWAIT P2, [R0+URZ+0x28830], R3 ;  /* 0x02883003000075a7 */ /* 0x0022a4000804017f */
[----:B--2---:R-:W-:Y:S05]  /*13170*/  @!P2 NANOSLEEP.SYNCS 0x989680 ;  /* 0x009896800000a95d */ /* 0x004fea0003900000 */
[----:B------:R-:W2:Y:S02]  /*13180*/  @!P2 SYNCS.PHASECHK.TRANS64 P2, [R0+URZ+0x28830], R3 ;  /* 0x028830030000a5a7 */ /* 0x000ea4000804007f */
[----:B--2---:R-:W-:Y:S05]  /*13190*/  @!P2 BRA `(.L_x_8550) ;  /* 0xfffffffc00f0a947 */ /* 0x004fea000383ffff */
[----:B------:R-:W-:Y:S05]  /*131a0*/  BRA `(.L_x_8549) ;  /* 0xfffffeec00407947 */ /* 0x000fea000383ffff */
.L_x_8555:
[----:B-1----:R-:W-:-:S04]  /*131b0*/  IMAD.U32 R7, RZ, RZ, UR6 ;  /* 0x00000006ff077e24 */ /* 0x002fc8000f8e00ff */
[----:B------:R1:W2:Y:S03]  /*131c0*/  SYNCS.PHASECHK.TRANS64.TRYWAIT P3, [R7+URZ+0x28830], R4 ;  /* 0x02883004070075a7 */ /* 0x0002a6000806017f */
[----:B--2---:R-:W-:Y:S05]  /*131d0*/  @!P3 NANOSLEEP.SYNCS 0x989680 ;  /* 0x009896800000b95d */ /* 0x004fea0003900000 */
[----:B------:R-:W2:Y:S02]  /*131e0*/  @!P3 SYNCS.PHASECHK.TRANS64 P3, [R7+URZ+0x28830], R4 ;  /* 0x028830040700b5a7 */ /* 0x000ea4000806007f */
[----:B--2---:R-:W-:Y:S05]  /*131f0*/  @!P3 BRA `(.L_x_8555) ;  /* 0xfffffffc00ecb947 */ /* 0x004fea000383ffff */
[----:B------:R-:W-:Y:S05]  /*13200*/  BRA `(.L_x_8552) ;  /* 0xffffff10003c7947 */ /* 0x000fea000383ffff */
.L_x_8559:
[----:B-1----:R-:W-:-:S04]  /*13210*/  IMAD.U32 R7, RZ, RZ, UR6 ;  /* 0x00000006ff077e24 */ /* 0x002fc8000f8e00ff */
[----:B------:R1:W2:Y:S03]  /*13220*/  SYNCS.PHASECHK.TRANS64.TRYWAIT P3, [R7+URZ+0x28850], R4 ;  /* 0x02885004070075a7 */ /* 0x0002a6000806017f */
[----:B--2---:R-:W-:Y:S05]  /*13230*/  @!P3 NANOSLEEP.SYNCS 0x989680 ;  /* 0x009896800000b95d */ /* 0x004fea0003900000 */
[----:B------:R-:W2:Y:S02]  /*13240*/  @!P3 SYNCS.PHASECHK.TRANS64 P3, [R7+URZ+0x28850], R4 ;  /* 0x028850040700b5a7 */ /* 0x000ea4000806007f */
[----:B--2---:R-:W-:Y:S05]  /*13250*/  @!P3 BRA `(.L_x_8559) ;  /* 0xfffffffc00ecb947 */ /* 0x004fea000383ffff */
[----:B------:R-:W-:Y:S05]  /*13260*/  BRA `(.L_x_8556) ;  /* 0xffffff1400047947 */ /* 0x000fea000383ffff */
.L_x_8565:
[----:B-1----:R-:W-:-:S04]  /*13270*/  IMAD.U32 R7, RZ, RZ, UR6 ;  /* 0x00000006ff077e24 */ /* 0x002fc8000f8e00ff */
[----:B------:R1:W2:Y:S03]  /*13280*/  SYNCS.PHASECHK.TRANS64.TRYWAIT P2, [R7+URZ+0x28830], R4 ;  /* 0x02883004070075a7 */ /* 0x0002a6000804017f */
[----:B--2---:R-:W-:Y:S05]  /*13290*/  @!P2 NANOSLEEP.SYNCS 0x989680 ;  /* 0x009896800000a95d */ /* 0x004fea0003900000 */
[----:B------:R-:W2:Y:S02]  /*132a0*/  @!P2 SYNCS.PHASECHK.TRANS64 P2, [R7+URZ+0x28830], R4 ;  /* 0x028830040700a5a7 */ /* 0x000ea4000804007f */
[----:B--2---:R-:W-:Y:S05]  /*132b0*/  @!P2 BRA `(.L_x_8565) ;  /* 0xfffffffc00eca947 */ /* 0x004fea000383ffff */
[----:B------:R-:W-:Y:S05]  /*132c0*/  BRA `(.L_x_8562) ;  /* 0xffffff3800747947 */ /* 0x000fea000383ffff */
.L_x_8569:
[----:B-1----:R-:W-:-:S04]  /*132d0*/  IMAD.U32 R7, RZ, RZ, UR6 ;  /* 0x00000006ff077e24 */ /* 0x002fc8000f8e00ff */
[----:B------:R1:W2:Y:S03]  /*132e0*/  SYNCS.PHASECHK.TRANS64.TRYWAIT P2, [R7+URZ+0x28850], R4 ;  /* 0x02885004070075a7 */ /* 0x0002a6000804017f */
[----:B--2---:R-:W-:Y:S05]  /*132f0*/  @!P2 NANOSLEEP.SYNCS 0x989680 ;  /* 0x009896800000a95d */ /* 0x004fea0003900000 */
[----:B------:R-:W2:Y:S02]  /*13300*/  @!P2 SYNCS.PHASECHK.TRANS64 P2, [R7+URZ+0x28850], R4 ;  /* 0x028850040700a5a7 */ /* 0x000ea4000804007f */
[----:B--2---:R-:W-:Y:S05]  /*13310*/  @!P2 BRA `(.L_x_8569) ;  /* 0xfffffffc00eca947 */ /* 0x004fea000383ffff */
[----:B------:R-:W-:Y:S05]  /*13320*/  BRA `(.L_x_8566) ;  /* 0xffffff3c003c7947 */ /* 0x000fea000383ffff */
.L_x_8574:
[----:B-1----:R-:W-:-:S04]  /*13330*/  IMAD.U32 R6, RZ, RZ, UR5 ;  /* 0x00000005ff067e24 */ /* 0x002fc8000f8e00ff */
[----:B------:R1:W2:Y:S03]  /*13340*/  SYNCS.PHASECHK.TRANS64.TRYWAIT P0, [R6+URZ+0x28850], R5 ;  /* 0x02885005060075a7 */ /* 0x0002a6000800017f */
[----:B--2---:R-:W-:Y:S05]  /*13350*/  @!P0 NANOSLEEP.SYNCS 0x989680 ;  /* 0x009896800000895d */ /* 0x004fea0003900000 */
[----:B------:R-:W2:Y:S02]  /*13360*/  @!P0 SYNCS.PHASECHK.TRANS64 P0, [R6+URZ+0x28850], R5 ;  /* 0x02885005060085a7 */ /* 0x000ea4000800007f */
[----:B--2---:R-:W-:Y:S05]  /*13370*/  @!P0 BRA `(.L_x_8574) ;  /* 0xfffffffc00ec8947 */ /* 0x004fea000383ffff */
[----:B------:R-:W-:Y:S05]  /*13380*/  BRA `(.L_x_8573) ;  /* 0xffffff5800247947 */ /* 0x000fea000383ffff */
.L_x_8621:
        /* <DEDUP_REMOVED lines=11> */
.L_x_8723:
[----:B------:R-:W-:Y:S05]  /*13440*/  BSYNC B0 ;  /* 0x0000000000007941 */ /* 0x000fea0003800000 */
.L_x_8722:
[----:B------:R-:W-:Y:S05]  /*13450*/  BRA `(.L_x_8724) ;  /* 0xffffffb000407947 */ /* 0x000fea000383ffff */
.L_x_8623:
[----:B------:R-:W-:Y:S01]  /*13460*/  BSSY B0, `(.L_x_8725) ;  /* 0x0000006000007945 */ /* 0x000fe20003800000 */
[----:B------:R-:W-:-:S07]  /*13470*/  IMAD.MOV.U32 R15, RZ, RZ, -0x1 ;  /* 0xffffffffff0f7424 */ /* 0x000fce00078e00ff */
[----:B--23--:R-:W-:Y:S05]  /*13480*/  WARPSYNC.COLLECTIVE R15, `(.L_x_8726) ;  /* 0x000000000f0c7348 */ /* 0x00cfea0003c00000 */
[----:B------:R-:W-:Y:S02]  /*13490*/  ELECT P6, UR62, PT ;  /* 0x00000000003e782f */ /* 0x000fe400038c0000 */
[----:B------:R-:W-:Y:S01]  /*134a0*/  MOV R14, UR62 ;  /* 0x0000003e000e7c02 */ /* 0x000fe20008000f00 */
[----:B--23--:R-:W-:Y:S10]  /*134b0*/  ENDCOLLECTIVE ;  /* 0x000000000000791b */ /* 0x00cff40003800000 */
.L_x_8726:
[----:B------:R-:W-:Y:S05]  /*134c0*/  BSYNC B0 ;  /* 0x0000000000007941 */ /* 0x000fea0003800000 */
.L_x_8725:
[----:B------:R-:W-:Y:S05]  /*134d0*/  BRA `(.L_x_8727) ;  /* 0xffffffb000447947 */ /* 0x000fea000383ffff */
.L_x_8625:
[----:B0-----:R0:W1:Y:S02]  /*134e0*/  SYNCS.PHASECHK.TRANS64.TRYWAIT P0, [R0+URZ+0x28840], R2 ;  /* 0x02884002000075a7 */ /* 0x001064000800017f */
[----:B-1----:R-:W-:Y:S05]  /*134f0*/  @!P0 NANOSLEEP.SYNCS 0x989680 ;  /* 0x009896800000895d */ /* 0x002fea0003900000 */
[----:B------:R-:W1:Y:S02]  /*13500*/  @!P0 SYNCS.PHASECHK.TRANS64 P0, [R0+URZ+0x28840], R2 ;  /* 0x02884002000085a7 */ /* 0x000e64000800007f */
[----:B-1----:R-:W-:Y:S05]  /*13510*/  @!P0 BRA `(.L_x_8625) ;  /* 0xfffffffc00f08947 */ /* 0x002fea000383ffff */
[----:B------:R-:W-:Y:S05]  /*13520*/  BRA `(.L_x_8728) ;  /* 0xffffffb000a47947 */ /* 0x000fea000383ffff */
.L_x_8629:
        /* <DEDUP_REMOVED lines=14> */
.L_x_8729:
[----:B------:R-:W-:Y:S02]  /*13610*/  IMAD.MOV.U32 R13, RZ, RZ, R4 ;  /* 0x000000ffff0d7224 */ /* 0x000fe400078e0004 */
[----:B------:R-:W-:-:S07]  /*13620*/  IMAD.MOV.U32 R6, RZ, RZ, R14 ;  /* 0x000000ffff067224 */ /* 0x000fce00078e000e */
[----:B------:R-:W-:Y:S05]  /*13630*/  WARPSYNC.COLLECTIVE R15, `(.L_x_8730) ;  /* 0x000000000f087348 */ /* 0x000fea0003c00000 */
[----:B------:R0:W1:Y:S02]  /*13640*/  SHFL.IDX P6, R14, R13, R12, R11 ;  /* 0x0000000c0d0e7389 */ /* 0x00006400000c000b */
[----:B01----:R-:W-:Y:S01]  /*13650*/  ENDCOLLECTIVE ;  /* 0x000000000000791b */ /* 0x003fe20003800000 */
.L_x_8730:
[----:B------:R-:W-:Y:S02]  /*13660*/  IMAD.MOV.U32 R13, RZ, RZ, R3 ;  /* 0x000000ffff0d7224 */ /* 0x000fe400078e0003 */
[----:B------:R-:W-:Y:S02]  /*13670*/  IMAD.MOV.U32 R12, RZ, RZ, 0x1 ;  /* 0x00000001ff0c7424 */ /* 0x000fe400078e00ff */
[----:B------:R-:W-:-:S07]  /*13680*/  IMAD.MOV.U32 R7, RZ, RZ, R14 ;  /* 0x000000ffff077224 */ /* 0x000fce00078e000e */
[----:B------:R-:W-:Y:S05]  /*13690*/  WARPSYNC.COLLECTIVE R15, `(.L_x_8731) ;  /* 0x000000000f087348 */ /* 0x000fea0003c00000 */
[----:B------:R0:W1:Y:S02]  /*136a0*/  SHFL.IDX P6, R14, R13, R12, R11 ;  /* 0x0000000c0d0e7389 */ /* 0x00006400000c000b */
[----:B01----:R-:W-:Y:S01]  /*136b0*/  ENDCOLLECTIVE ;  /* 0x000000000000791b */ /* 0x003fe20003800000 */
.L_x_8731:
        /* <DEDUP_REMOVED lines=10> */
.L_x_8732:
        /* <DEDUP_REMOVED lines=12> */
.L_x_8733:
        /* <DEDUP_REMOVED lines=17> */
.L_x_8734:
[----:B------:R-:W-:Y:S02]  /*13930*/  IMAD.MOV.U32 R13, RZ, RZ, R3 ;  /* 0x000000ffff0d7224 */ /* 0x000fe400078e0003 */
[----:B------:R-:W-:Y:S02]  /*13940*/  IMAD.MOV.U32 R12, RZ, RZ, 0x3 ;  /* 0x00000003ff0c7424 */ /* 0x000fe400078e00ff */
[----:B------:R-:W-:-:S07]  /*13950*/  IMAD.MOV.U32 R5, RZ, RZ, R14 ;  /* 0x000000ffff057224 */ /* 0x000fce00078e000e */
[----:B------:R-:W-:Y:S05]  /*13960*/  WARPSYNC.COLLECTIVE R15, `(.L_x_8735) ;  /* 0x000000000f087348 */ /* 0x000fea0003c00000 */
[----:B------:R0:W1:Y:S02]  /*13970*/  SHFL.IDX P6, R14, R13, R12, R11 ;  /* 0x0000000c0d0e7389 */ /* 0x00006400000c000b */
[----:B01----:R-:W-:Y:S01]  /*13980*/  ENDCOLLECTIVE ;  /* 0x000000000000791b */ /* 0x003fe20003800000 */
.L_x_8735:
        /* <DEDUP_REMOVED lines=16> */
.L_x_8736:
[----:B------:R-:W-:Y:S02]  /*13a90*/  IMAD.MOV.U32 R13, RZ, RZ, R3 ;  /* 0x000000ffff0d7224 */ /* 0x000fe400078e0003 */
[----:B------:R-:W-:Y:S02]  /*13aa0*/  IMAD.MOV.U32 R12, RZ, RZ, 0x4 ;  /* 0x00000004ff0c7424 */ /* 0x000fe400078e00ff */
[----:B------:R-:W-:-:S07]  /*13ab0*/  IMAD.MOV.U32 R5, RZ, RZ, R14 ;  /* 0x000000ffff057224 */ /* 0x000fce00078e000e */
[----:B------:R-:W-:Y:S05]  /*13ac0*/  WARPSYNC.COLLECTIVE R15, `(.L_x_8737) ;  /* 0x000000000f087348 */ /* 0x000fea0003c00000 */
[----:B------:R0:W1:Y:S02]  /*13ad0*/  SHFL.IDX P6, R14, R13, R12, R11 ;  /* 0x0000000c0d0e7389 */ /* 0x00006400000c000b */
[----:B01----:R-:W-:Y:S01]  /*13ae0*/  ENDCOLLECTIVE ;  /* 0x000000000000791b */ /* 0x003fe20003800000 */
.L_x_8737:
        /* <DEDUP_REMOVED lines=16> */
.L_x_8738:
[----:B------:R-:W-:Y:S02]  /*13bf0*/  IMAD.MOV.U32 R13, RZ, RZ, R3 ;  /* 0x000000ffff0d7224 */ /* 0x000fe400078e0003 */
[----:B------:R-:W-:Y:S02]  /*13c00*/  IMAD.MOV.U32 R12, RZ, RZ, 0x5 ;  /* 0x00000005ff0c7424 */ /* 0x000fe400078e00ff */
[----:B------:R-:W-:-:S07]  /*13c10*/  IMAD.MOV.U32 R5, RZ, RZ, R14 ;  /* 0x000000ffff057224 */ /* 0x000fce00078e000e */
[----:B------:R-:W-:Y:S05]  /*13c20*/  WARPSYNC.COLLECTIVE R15, `(.L_x_8739) ;  /* 0x000000000f087348 */ /* 0x000fea0003c00000 */
[----:B------:R0:W1:Y:S02]  /*13c30*/  SHFL.IDX P6, R14, R13, R12, R11 ;  /* 0x0000000c0d0e7389 */ /* 0x00006400000c000b */
[----:B01----:R-:W-:Y:S01]  /*13c40*/  ENDCOLLECTIVE ;  /* 0x000000000000791b */ /* 0x003fe20003800000 */
.L_x_8739:
        /* <DEDUP_REMOVED lines=16> */
.L_x_8740:
[----:B------:R-:W-:Y:S02]  /*13d50*/  IMAD.MOV.U32 R13, RZ, RZ, R3 ;  /* 0x000000ffff0d7224 */ /* 0x000fe400078e0003 */
[----:B------:R-:W-:Y:S02]  /*13d60*/  IMAD.MOV.U32 R12, RZ, RZ, 0x6 ;  /* 0x00000006ff0c7424 */ /* 0x000fe400078e00ff */
[----:B------:R-:W-:-:S07]  /*13d70*/  IMAD.MOV.U32 R5, RZ, RZ, R14 ;  /* 0x000000ffff057224 */ /* 0x000fce00078e000e */
[----:B------:R-:W-:Y:S05]  /*13d80*/  WARPSYNC.COLLECTIVE R15, `(.L_x_8741) ;  /* 0x000000000f087348 */ /* 0x000fea0003c00000 */
[----:B------:R0:W1:Y:S02]  /*13d90*/  SHFL.IDX P6, R14, R13, R12, R11 ;  /* 0x0000000c0d0e7389 */ /* 0x00006400000c000b */
[----:B01----:R-:W-:Y:S01]  /*13da0*/  ENDCOLLECTIVE ;  /* 0x000000000000791b */ /* 0x003fe20003800000 */
.L_x_8741:
        /* <DEDUP_REMOVED lines=14> */
.L_x_8742:
        /* <DEDUP_REMOVED lines=8> */
.L_x_8743:
        /* <DEDUP_REMOVED lines=14> */
.L_x_8744:
[----:B------:R-:W-:Y:S01]  /*13ff0*/  IMAD.MOV.U32 R3, RZ, RZ, R14 ;  /* 0x000000ffff037224 */ /* 0x000fe200078e000e */
[----:B------:R-:W-:Y:S06]  /*14000*/  BRA `(.L_x_8745) ;  /* 0xffffffb400507947 */ /* 0x000fec000383ffff */
.L_x_8634:
[----:B0-----:R0:W3:Y:S02]  /*14010*/  SYNCS.PHASECHK.TRANS64.TRYWAIT P0, [R18+URZ+0x28820], R0 ;  /* 0x02882000120075a7 */ /* 0x0010e4000800017f */
[----:B---3--:R-:W-:Y:S05]  /*14020*/  @!P0 NANOSLEEP.SYNCS 0x989680 ;  /* 0x009896800000895d */ /* 0x008fea0003900000 */
[----:B------:R-:W3:Y:S02]  /*14030*/  @!P0 SYNCS.PHASECHK.TRANS64 P0, [R18+URZ+0x28820], R0 ;  /* 0x02882000120085a7 */ /* 0x000ee4000800007f */
[----:B---3--:R-:W-:Y:S05]  /*14040*/  @!P0 BRA `(.L_x_8634) ;  /* 0xfffffffc00f08947 */ /* 0x008fea000383ffff */
[----:B------:R-:W-:Y:S05]  /*14050*/  BRA `(.L_x_8746) ;  /* 0xffffffb400c07947 */ /* 0x000fea000383ffff */
.L_x_8643:
[----:B-1----:R1:W2:Y:S02]  /*14060*/  SYNCS.PHASECHK.TRANS64.TRYWAIT P0, [R3+URZ+0x28840], R2 ;  /* 0x02884002030075a7 */ /* 0x0022a4000800017f */
[----:B--2---:R-:W-:Y:S05]  /*14070*/  @!P0 NANOSLEEP.SYNCS 0x989680 ;  /* 0x009896800000895d */ /* 0x004fea0003900000 */
[----:B------:R-:W2:Y:S02]  /*14080*/  @!P0 SYNCS.PHASECHK.TRANS64 P0, [R3+URZ+0x28840], R2 ;  /* 0x02884002030085a7 */ /* 0x000ea4000800007f */
[----:B--2---:R-:W-:Y:S05]  /*14090*/  @!P0 BRA `(.L_x_8643) ;  /* 0xfffffffc00f08947 */ /* 0x004fea000383ffff */
[----:B------:R-:W-:Y:S05]  /*140a0*/  BRA `(.L_x_8747) ;  /* 0xffffffb8009c7947 */ /* 0x000fea000383ffff */
.L_x_8649:
[----:B0-----:R0:W1:Y:S02]  /*140b0*/  SYNCS.PHASECHK.TRANS64.TRYWAIT P0, [R3+URZ+0x60], R2 ;  /* 0x00006002030075a7 */ /* 0x001064000800017f */
[----:B-1----:R-:W-:Y:S05]  /*140c0*/  @!P0 NANOSLEEP.SYNCS 0x989680 ;  /* 0x009896800000895d */ /* 0x002fea0003900000 */
[----:B------:R-:W1:Y:S02]  /*140d0*/  @!P0 SYNCS.PHASECHK.TRANS64 P0, [R3+URZ+0x60], R2 ;  /* 0x00006002030085a7 */ /* 0x000e64000800007f */
[----:B-1----:R-:W-:Y:S05]  /*140e0*/  @!P0 BRA `(.L_x_8649) ;  /* 0xfffffffc00f08947 */ /* 0x002fea000383ffff */
[----:B------:R-:W-:Y:S05]  /*140f0*/  BRA `(.L_x_8748) ;  /* 0xffffffbc00707947 */ /* 0x000fea000383ffff */
.L_x_8658:
[----:B-1----:R1:W2:Y:S02]  /*14100*/  SYNCS.PHASECHK.TRANS64.TRYWAIT P0, [R3+URZ+0x28840], R2 ;  /* 0x02884002030075a7 */ /* 0x0022a4000800017f */
[----:B--2---:R-:W-:Y:S05]  /*14110*/  @!P0 NANOSLEEP.SYNCS 0x989680 ;  /* 0x009896800000895d */ /* 0x004fea0003900000 */
[----:B------:R-:W2:Y:S02]  /*14120*/  @!P0 SYNCS.PHASECHK.TRANS64 P0, [R3+URZ+0x28840], R2 ;  /* 0x02884002030085a7 */ /* 0x000ea4000800007f */
[----:B--2---:R-:W-:Y:S05]  /*14130*/  @!P0 BRA `(.L_x_8658) ;  /* 0xfffffffc00f08947 */ /* 0x004fea000383ffff */
[----:B------:R-:W-:Y:S05]  /*14140*/  BRA `(.L_x_8749) ;  /* 0xffffffc400007947 */ /* 0x000fea000383ffff */
.L_x_8664:
[----:B0-----:R0:W1:Y:S02]  /*14150*/  SYNCS.PHASECHK.TRANS64.TRYWAIT P0, [R2+URZ+0x60], R3 ;  /* 0x00006003020075a7 */ /* 0x001064000800017f */
[----:B-1----:R-:W-:Y:S05]  /*14160*/  @!P0 NANOSLEEP.SYNCS 0x989680 ;  /* 0x009896800000895d */ /* 0x002fea0003900000 */
[----:B------:R-:W1:Y:S02]  /*14170*/  @!P0 SYNCS.PHASECHK.TRANS64 P0, [R2+URZ+0x60], R3 ;  /* 0x00006003020085a7 */ /* 0x000e64000800007f */
[----:B-1----:R-:W-:Y:S05]  /*14180*/  @!P0 BRA `(.L_x_8664) ;  /* 0xfffffffc00f08947 */ /* 0x002fea000383ffff */
[----:B------:R-:W-:Y:S05]  /*14190*/  BRA `(.L_x_8750) ;  /* 0xffffffc400d47947 */ /* 0x000fea000383ffff */
.L_x_8673:
[----:B--2---:R2:W3:Y:S02]  /*141a0*/  SYNCS.PHASECHK.TRANS64.TRYWAIT P0, [R2+URZ+0x28840], R3 ;  /* 0x02884003020075a7 */ /* 0x0044e4000800017f */
[----:B---3--:R-:W-:Y:S05]  /*141b0*/  @!P0 NANOSLEEP.SYNCS 0x989680 ;  /* 0x009896800000895d */ /* 0x008fea0003900000 */
[----:B------:R-:W3:Y:S02]  /*141c0*/  @!P0 SYNCS.PHASECHK.TRANS64 P0, [R2+URZ+0x28840], R3 ;  /* 0x02884003020085a7 */ /* 0x000ee4000800007f */
[----:B---3--:R-:W-:Y:S05]  /*141d0*/  @!P0 BRA `(.L_x_8673) ;  /* 0xfffffffc00f08947 */ /* 0x008fea000383ffff */
[----:B------:R-:W-:Y:S05]  /*141e0*/  BRA `(.L_x_8751) ;  /* 0xffffffcc00347947 */ /* 0x000fea000383ffff */
.L_x_8679:
[----:B0-----:R0:W1:Y:S02]  /*141f0*/  SYNCS.PHASECHK.TRANS64.TRYWAIT P0, [R2+URZ+0x60], R5 ;  /* 0x00006005020075a7 */ /* 0x001064000800017f */
[----:B-1----:R-:W-:Y:S05]  /*14200*/  @!P0 NANOSLEEP.SYNCS 0x989680 ;  /* 0x009896800000895d */ /* 0x002fea0003900000 */
[----:B------:R-:W1:Y:S02]  /*14210*/  @!P0 SYNCS.PHASECHK.TRANS64 P0, [R2+URZ+0x60], R5 ;  /* 0x00006005020085a7 */ /* 0x000e64000800007f */
[----:B-1----:R-:W-:Y:S05]  /*14220*/  @!P0 BRA `(.L_x_8679) ;  /* 0xfffffffc00f08947 */ /* 0x002fea000383ffff */
[----:B------:R-:W-:Y:S05]  /*14230*/  BRA `(.L_x_8752) ;  /* 0xffffffd000087947 */ /* 0x000fea000383ffff */
.L_x_8690:
[----:B--2---:R2:W3:Y:S02]  /*14240*/  SYNCS.PHASECHK.TRANS64.TRYWAIT P0, [R0+URZ+0x28860], R3 ;  /* 0x02886003000075a7 */ /* 0x0044e4000800017f */
[----:B---3--:R-:W-:Y:S05]  /*14250*/  @!P0 NANOSLEEP.SYNCS 0x989680 ;  /* 0x009896800000895d */ /* 0x008fea0003900000 */
[----:B------:R-:W3:Y:S02]  /*14260*/  @!P0 SYNCS.PHASECHK.TRANS64 P0, [R0+URZ+0x28860], R3 ;  /* 0x02886003000085a7 */ /* 0x000ee4000800007f */
[----:B---3--:R-:W-:Y:S05]  /*14270*/  @!P0 BRA `(.L_x_8690) ;  /* 0xfffffffc00f08947 */ /* 0x008fea000383ffff */
[----:B------:R-:W-:Y:S05]  /*14280*/  BRA `(.L_x_8753) ;  /* 0xffffffd400547947 */ /* 0x000fea000383ffff */
.L_x_8697:
        /* <DEDUP_REMOVED lines=9> */
.L_x_8755:
[----:B------:R-:W-:Y:S05]  /*14320*/  BSYNC B0 ;  /* 0x0000000000007941 */ /* 0x000fea0003800000 */
.L_x_8754:
        /* <DEDUP_REMOVED lines=9> */
.L_x_8756:
        /* <DEDUP_REMOVED lines=25> */
.L_x_8757:
[----:B------:R-:W-:Y:S01]  /*14550*/  IMAD.MOV.U32 R12, RZ, RZ, 0x2 ;  /* 0x00000002ff0c7424 */ /* 0x000fe200078e00ff */
[----:B------:R-:W-:-:S05]  /*14560*/  SEL R3, R14, RZ, P1 ;  /* 0x000000ff0e037207 */ /* 0x000fca0000800000 */
[----:B------:R-:W-:-:S04]  /*14570*/  IMAD.IADD R2, R2, 0x1, R3 ;  /* 0x0000000102027824 */ /* 0x000fc800078e0203 */
[----:B------:R-:W-:-:S07]  /*14580*/  IMAD.MOV.U32 R13, RZ, RZ, R2 ;  /* 0x000000ffff0d7224 */ /* 0x000fce00078e0002 */
[----:B------:R-:W-:Y:S05]  /*14590*/  WARPSYNC.COLLECTIVE R15, `(.L_x_8758) ;  /* 0x000000000f087348 */ /* 0x000fea0003c00000 */
[----:B------:R0:W1:Y:S02]  /*145a0*/  SHFL.UP P6, R14, R13, R12, R11 ;  /* 0x0400000c0d0e7389 */ /* 0x00006400000c000b */
[----:B01----:R-:W-:Y:S01]  /*145b0*/  ENDCOLLECTIVE ;  /* 0x000000000000791b */ /* 0x003fe20003800000 */
.L_x_8758:
[----:B------:R-:W-:Y:S01]  /*145c0*/  IMAD.MOV.U32 R12, RZ, RZ, 0x4 ;  /* 0x00000004ff0c7424 */ /* 0x000fe200078e00ff */
[----:B------:R-:W-:-:S05]  /*145d0*/  SEL R3, R14, RZ, P2 ;  /* 0x000000ff0e037207 */ /* 0x000fca0001000000 */
[----:B------:R-:W-:-:S04]  /*145e0*/  IMAD.IADD R2, R2, 0x1, R3 ;  /* 0x0000000102027824 */ /* 0x000fc800078e0203 */
[----:B------:R-:W-:-:S07]  /*145f0*/  IMAD.MOV.U32 R13, RZ, RZ, R2 ;  /* 0x000000ffff0d7224 */ /* 0x000fce00078e0002 */
[----:B------:R-:W-:Y:S05]  /*14600*/  WARPSYNC.COLLECTIVE R15, `(.L_x_8759) ;  /* 0x000000000f087348 */ /* 0x000fea0003c00000 */
[----:B------:R0:W1:Y:S02]  /*14610*/  SHFL.UP P6, R14, R13, R12, R11 ;  /* 0x0400000c0d0e7389 */ /* 0x00006400000c000b */
[----:B01----:R-:W-:Y:S01]  /*14620*/  ENDCOLLECTIVE ;  /* 0x000000000000791b */ /* 0x003fe20003800000 */
.L_x_8759:
[----:B------:R-:W-:Y:S01]  /*14630*/  IMAD.MOV.U32 R12, RZ, RZ, 0x8 ;  /* 0x00000008ff0c7424 */ /* 0x000fe200078e00ff */
[----:B------:R-:W-:-:S05]  /*14640*/  SEL R3, R14, RZ, P3 ;  /* 0x000000ff0e037207 */ /* 0x000fca0001800000 */
[----:B------:R-:W-:-:S04]  /*14650*/  IMAD.IADD R2, R2, 0x1, R3 ;  /* 0x0000000102027824 */ /* 0x000fc800078e0203 */
[----:B------:R-:W-:-:S07]  /*14660*/  IMAD.MOV.U32 R13, RZ, RZ, R2 ;  /* 0x000000ffff0d7224 */ /* 0x000fce00078e0002 */
[----:B------:R-:W-:Y:S05]  /*14670*/  WARPSYNC.COLLECTIVE R15, `(.L_x_8760) ;  /* 0x000000000f087348 */ /* 0x000fea0003c00000 */
[----:B------:R0:W1:Y:S02]  /*14680*/  SHFL.UP P6, R14, R13, R12, R11 ;  /* 0x0400000c0d0e7389 */ /* 0x00006400000c000b */
[----:B01----:R-:W-:Y:S01]  /*14690*/  ENDCOLLECTIVE ;  /* 0x000000000000791b */ /* 0x003fe20003800000 */
.L_x_8760:
[----:B------:R-:W-:Y:S01]  /*146a0*/  IMAD.MOV.U32 R12, RZ, RZ, 0x10 ;  /* 0x00000010ff0c7424 */ /* 0x000fe200078e00ff */
[----:B------:R-:W-:-:S05]  /*146b0*/  SEL R3, R14, RZ, P4 ;  /* 0x000000ff0e037207 */ /* 0x000fca0002000000 */
[----:B------:R-:W-:-:S04]  /*146c0*/  IMAD.IADD R2, R2, 0x1, R3 ;  /* 0x0000000102027824 */ /* 0x000fc800078e0203 */
[----:B------:R-:W-:-:S07]  /*146d0*/  IMAD.MOV.U32 R13, RZ, RZ, R2 ;  /* 0x000000ffff0d7224 */ /* 0x000fce00078e0002 */
[----:B------:R-:W-:Y:S05]  /*146e0*/  WARPSYNC.COLLECTIVE R15, `(.L_x_8761) ;  /* 0x000000000f087348 */ /* 0x000fea0003c00000 */
[----:B------:R0:W1:Y:S02]  /*146f0*/  SHFL.UP P6, R14, R13, R12, R11 ;  /* 0x0400000c0d0e7389 */ /* 0x00006400000c000b */
[----:B01----:R-:W-:Y:S01]  /*14700*/  ENDCOLLECTIVE ;  /* 0x000000000000791b */ /* 0x003fe20003800000 */
.L_x_8761:
        /* <DEDUP_REMOVED lines=8> */
.L_x_8762:
[----:B------:R-:W-:Y:S01]  /*14790*/  IMAD.MOV.U32 R9, RZ, RZ, R14 ;  /* 0x000000ffff097224 */ /* 0x000fe200078e000e */
[----:B------:R-:W-:Y:S06]  /*147a0*/  BRA `(.L_x_8763) ;  /* 0xffffffd400dc7947 */ /* 0x000fec000383ffff */
.L_x_8700:
        /* <DEDUP_REMOVED lines=8> */
.L_x_8765:
[----:B------:R-:W-:Y:S05]  /*14830*/  BSYNC B0 ;  /* 0x0000000000007941 */ /* 0x000fea0003800000 */
.L_x_8764:
        /* <DEDUP_REMOVED lines=9> */
.L_x_8766:
[----:B------:R-:W-:Y:S01]  /*148d0*/  IMAD.MOV.U32 R12, RZ, RZ, 0x4 ;  /* 0x00000004ff0c7424 */ /* 0x000fe200078e00ff */
[----:B------:R-:W-:-:S05]  /*148e0*/  SEL R3, R14, RZ, P2 ;  /* 0x000000ff0e037207 */ /* 0x000fca0001000000 */
[----:B------:R-:W-:-:S04]  /*148f0*/  IMAD.IADD R2, R2, 0x1, R3 ;  /* 0x0000000102027824 */ /* 0x000fc800078e0203 */
[----:B------:R-:W-:-:S07]  /*14900*/  IMAD.MOV.U32 R13, RZ, RZ, R2 ;  /* 0x000000ffff0d7224 */ /* 0x000fce00078e0002 */
[----:B------:R-:W-:Y:S05]  /*14910*/  WARPSYNC.COLLECTIVE R15, `(.L_x_8767) ;  /* 0x000000000f087348 */ /* 0x000fea0003c00000 */
[----:B------:R0:W1:Y:S02]  /*14920*/  SHFL.UP P6, R14, R13, R12, R11 ;  /* 0x0400000c0d0e7389 */ /* 0x00006400000c000b */
[----:B01----:R-:W-:Y:S01]  /*14930*/  ENDCOLLECTIVE ;  /* 0x000000000000791b */ /* 0x003fe20003800000 */
.L_x_8767:
[----:B------:R-:W-:Y:S01]  /*14940*/  IMAD.MOV.U32 R12, RZ, RZ, 0x8 ;  /* 0x00000008ff0c7424 */ /* 0x000fe200078e00ff */
[----:B------:R-:W-:-:S05]  /*14950*/  SEL R3, R14, RZ, P3 ;  /* 0x000000ff0e037207 */ /* 0x000fca0001800000 */
[----:B------:R-:W-:-:S04]  /*14960*/  IMAD.IADD R2, R2, 0x1, R3 ;  /* 0x0000000102027824 */ /* 0x000fc800078e0203 */
[----:B------:R-:W-:-:S07]  /*14970*/  IMAD.MOV.U32 R13, RZ, RZ, R2 ;  /* 0x000000ffff0d7224 */ /* 0x000fce00078e0002 */
[----:B------:R-:W-:Y:S05]  /*14980*/  WARPSYNC.COLLECTIVE R15, `(.L_x_8768) ;  /* 0x000000000f087348 */ /* 0x000fea0003c00000 */
[----:B------:R0:W1:Y:S02]  /*14990*/  SHFL.UP P6, R14, R13, R12, R11 ;  /* 0x0400000c0d0e7389 */ /* 0x00006400000c000b */
[----:B01----:R-:W-:Y:S01]  /*149a0*/  ENDCOLLECTIVE ;  /* 0x000000000000791b */ /* 0x003fe20003800000 */
.L_x_8768:
[----:B------:R-:W-:Y:S01]  /*149b0*/  IMAD.MOV.U32 R12, RZ, RZ, 0x10 ;  /* 0x00000010ff0c7424 */ /* 0x000fe200078e00ff */
[----:B------:R-:W-:-:S05]  /*149c0*/  SEL R3, R14, RZ, P4 ;  /* 0x000000ff0e037207 */ /* 0x000fca0002000000 */
[----:B------:R-:W-:-:S04]  /*149d0*/  IMAD.IADD R2, R2, 0x1, R3 ;  /* 0x0000000102027824 */ /* 0x000fc800078e0203 */
[----:B------:R-:W-:-:S07]  /*149e0*/  IMAD.MOV.U32 R13, RZ, RZ, R2 ;  /* 0x000000ffff0d7224 */ /* 0x000fce00078e0002 */
[----:B------:R-:W-:Y:S05]  /*149f0*/  WARPSYNC.COLLECTIVE R15, `(.L_x_8769) ;  /* 0x000000000f087348 */ /* 0x000fea0003c00000 */
[----:B------:R0:W1:Y:S02]  /*14a00*/  SHFL.UP P6, R14, R13, R12, R11 ;  /* 0x0400000c0d0e7389 */ /* 0x00006400000c000b */
[----:B01----:R-:W-:Y:S01]  /*14a10*/  ENDCOLLECTIVE ;  /* 0x000000000000791b */ /* 0x003fe20003800000 */
.L_x_8769:
        /* <DEDUP_REMOVED lines=8> */
.L_x_8770:
[----:B------:R-:W-:Y:S01]  /*14aa0*/  IMAD.MOV.U32 R9, RZ, RZ, R14 ;  /* 0x000000ffff097224 */ /* 0x000fe200078e000e */
[----:B------:R-:W-:Y:S06]  /*14ab0*/  BRA `(.L_x_8771) ;  /* 0xffffffd400c47947 */ /* 0x000fec000383ffff */
.L_x_8702:
[----:B------:R-:W-:Y:S01]  /*14ac0*/  BSSY B0, `(.L_x_8772) ;  /* 0x0000006000007945 */ /* 0x000fe20003800000 */
[----:B------:R-:W-:Y:S01]  /*14ad0*/  PLOP3.LUT P6, PT, P6, PT, PT, 0x8, 0x0 ;  /* 0x000000000000781c */ /* 0x000fe200037ce170 */
[----:B------:R-:W-:-:S12]  /*14ae0*/  IMAD.MOV.U32 R15, RZ, RZ, -0x1 ;  /* 0xffffffffff0f7424 */ /* 0x000fd800078e00ff */
[----:B0-----:R-:W-:Y:S05]  /*14af0*/  WARPSYNC.COLLECTIVE R15, `(.L_x_8773) ;  /* 0x000000000f087348 */ /* 0x001fea0003c00000 */
[----:B------:R-:W-:Y:S01]  /*14b00*/  VOTE.ANY R14, PT, P6 ;  /* 0x00000000000e7806 */ /* 0x000fe200030e0100 */
[----:B0-----:R-:W-:Y:S06]  /*14b10*/  ENDCOLLECTIVE ;  /* 0x000000000000791b */ /* 0x001fec0003800000 */
.L_x_8773:
[----:B------:R-:W-:Y:S05]  /*14b20*/  BSYNC B0 ;  /* 0x0000000000007941 */ /* 0x000fea0003800000 */
.L_x_8772:
        /* <DEDUP_REMOVED lines=10> */
.L_x_8774:
[----:B------:R-:W-:Y:S02]  /*14bd0*/  IMAD.MOV.U32 R13, RZ, RZ, R7 ;  /* 0x000000ffff0d7224 */ /* 0x000fe400078e0007 */
[----:B------:R-:W-:-:S07]  /*14be0*/  IMAD.MOV.U32 R0, RZ, RZ, R14 ;  /* 0x000000ffff007224 */ /* 0x000fce00078e000e */
[----:B------:R-:W-:Y:S05]  /*14bf0*/  WARPSYNC.COLLECTIVE R15, `(.L_x_8775) ;  /* 0x000000000f087348 */ /* 0x000fea0003c00000 */
[----:B------:R0:W1:Y:S02]  /*14c00*/  SHFL.IDX P6, R14, R13, R12, R11 ;  /* 0x0000000c0d0e7389 */ /* 0x00006400000c000b */
[----:B01----:R-:W-:Y:S01]  /*14c10*/  ENDCOLLECTIVE ;  /* 0x000000000000791b */ /* 0x003fe20003800000 */
.L_x_8775:
[----:B------:R-:W-:Y:S02]  /*14c20*/  IMAD.MOV.U32 R7, RZ, RZ, R14 ;  /* 0x000000ffff077224 */ /* 0x000fe400078e000e */
[----:B------:R-:W-:-:S05]  /*14c30*/  IMAD.IADD R6, R10, 0x1, R16 ;  /* 0x000000010a067824 */ /* 0x000fca00078e0210 */
[----:B------:R0:W-:Y:S01]  /*14c40*/  STL [R1+0xc], R6 ;  /* 0x00000c0601007387 */ /* 0x0001e20000100800 */
[----:B------:R-:W-:Y:S05]  /*14c50*/  BRA `(.L_x_8776) ;  /* 0xffffffd400a47947 */ /* 0x000fea000383ffff */
.L_x_8704:
        /* <DEDUP_REMOVED lines=8> */
.L_x_8778:
[----:B------:R-:W-:Y:S05]  /*14ce0*/  BSYNC B0 ;  /* 0x0000000000007941 */ /* 0x000fea0003800000 */
.L_x_8777:
[----:B------:R-:W-:Y:S01]  /*14cf0*/  IMAD.MOV.U32 R5, RZ, RZ, R14 ;  /* 0x000000ffff057224 */ /* 0x000fe200078e000e */
[----:B------:R-:W-:Y:S06]  /*14d00*/  BRA `(.L_x_8703) ;  /* 0xffffffd400907947 */ /* 0x000fec000383ffff */
.L_x_8710:
[----:B0-----:R0:W1:Y:S02]  /*14d10*/  SYNCS.PHASECHK.TRANS64.TRYWAIT P0, [R0+URZ+0x28820], R3 ;  /* 0x02882003000075a7 */ /* 0x001064000800017f */
[----:B-1----:R-:W-:Y:S05]  /*14d20*/  @!P0 NANOSLEEP.SYNCS 0x989680 ;  /* 0x009896800000895d */ /* 0x002fea0003900000 */
[----:B------:R-:W1:Y:S02]  /*14d30*/  @!P0 SYNCS.PHASECHK.TRANS64 P0, [R0+URZ+0x28820], R3 ;  /* 0x02882003000085a7 */ /* 0x000e64000800007f */
[----:B-1----:R-:W-:Y:S05]  /*14d40*/  @!P0 BRA `(.L_x_8710) ;  /* 0xfffffffc00f08947 */ /* 0x002fea000383ffff */
[----:B------:R-:W-:Y:S05]  /*14d50*/  BRA `(.L_x_8779) ;  /* 0xffffffe0002c7947 */ /* 0x000fea000383ffff */
.L_x_8711:
        /* <DEDUP_REMOVED lines=11> */
.L_x_8781:
[----:B------:R-:W-:Y:S05]  /*14e10*/  BSYNC B0 ;  /* 0x0000000000007941 */ /* 0x000fea0003800000 */
.L_x_8780:
[----:B------:R-:W-:Y:S05]  /*14e20*/  BRA `(.L_x_8782) ;  /* 0xffffffe000147947 */ /* 0x000fea000383ffff */
.L_x_8714:
[----:B------:R-:W-:Y:S01]  /*14e30*/  BSSY B1, `(.L_x_8783) ;  /* 0x0000006000017945 */ /* 0x000fe20003800000 */
[----:B------:R-:W-:-:S07]  /*14e40*/  IMAD.MOV.U32 R15, RZ, RZ, -0x1 ;  /* 0xffffffffff0f7424 */ /* 0x000fce00078e00ff */
[----:B01----:R-:W-:Y:S05]  /*14e50*/  WARPSYNC.COLLECTIVE R15, `(.L_x_8784) ;  /* 0x000000000f0c7348 */ /* 0x003fea0003c00000 */
[----:B------:R-:W-:Y:S02]  /*14e60*/  ELECT P6, UR62, PT ;  /* 0x00000000003e782f */ /* 0x000fe400038c0000 */
[----:B------:R-:W-:Y:S01]  /*14e70*/  MOV R14, UR62 ;  /* 0x0000003e000e7c02 */ /* 0x000fe20008000f00 */
[----:B01----:R-:W-:Y:S10]  /*14e80*/  ENDCOLLECTIVE ;  /* 0x000000000000791b */ /* 0x003ff40003800000 */
.L_x_8784:
[----:B------:R-:W-:Y:S05]  /*14e90*/  BSYNC B1 ;  /* 0x0000000000017941 */ /* 0x000fea0003800000 */
.L_x_8783:
[----:B------:R-:W-:Y:S05]  /*14ea0*/  BRA `(.L_x_8785) ;  /* 0xffffffe0000c7947 */ /* 0x000fea000383ffff */
.L_x_8716:
[----:B0-----:R0:W1:Y:S02]  /*14eb0*/  SYNCS.PHASECHK.TRANS64.TRYWAIT P0, [R6+URZ], R5 ;  /* 0x00000005060075a7 */ /* 0x001064000800017f */
[----:B-1----:R-:W-:Y:S05]  /*14ec0*/  @!P0 NANOSLEEP.SYNCS 0x989680 ;  /* 0x009896800000895d */ /* 0x002fea0003900000 */
[----:B------:R-:W1:Y:S02]  /*14ed0*/  @!P0 SYNCS.PHASECHK.TRANS64 P0, [R6+URZ], R5 ;  /* 0x00000005060085a7 */ /* 0x000e64000800007f */
[----:B-1----:R-:W-:Y:S05]  /*14ee0*/  @!P0 BRA `(.L_x_8716) ;  /* 0xfffffffc00f08947 */ /* 0x002fea000383ffff */
[----:B------:R-:W-:Y:S05]  /*14ef0*/  BRA `(.L_x_8786) ;  /* 0xffffffe000447947 */ /* 0x000fea000383ffff */
.L_x_8717:
[----:B-1----:R1:W2:Y:S02]  /*14f00*/  SYNCS.PHASECHK.TRANS64.TRYWAIT P0, [R7+URZ], R2 ;  /* 0x00000002070075a7 */ /* 0x0022a4000800017f */
[----:B--2---:R-:W-:Y:S05]  /*14f10*/  @!P0 NANOSLEEP.SYNCS 0x989680 ;  /* 0x009896800000895d */ /* 0x004fea0003900000 */
[----:B------:R-:W2:Y:S02]  /*14f20*/  @!P0 SYNCS.PHASECHK.TRANS64 P0, [R7+URZ], R2 ;  /* 0x00000002070085a7 */ /* 0x000ea4000800007f */
[----:B--2---:R-:W-:Y:S05]  /*14f30*/  @!P0 BRA `(.L_x_8717) ;  /* 0xfffffffc00f08947 */ /* 0x004fea000383ffff */
[----:B------:R-:W-:Y:S05]  /*14f40*/  BRA `(.L_x_8787) ;  /* 0xffffffe000387947 */ /* 0x000fea000383ffff */
.L_x_8719:
[----:B--2---:R2:W3:Y:S02]  /*14f50*/  SYNCS.PHASECHK.TRANS64.TRYWAIT P0, [R4+URZ], R5 ;  /* 0x00000005040075a7 */ /* 0x0044e4000800017f */
[----:B---3--:R-:W-:Y:S05]  /*14f60*/  @!P0 NANOSLEEP.SYNCS 0x989680 ;  /* 0x009896800000895d */ /* 0x008fea0003900000 */
[----:B------:R-:W3:Y:S02]  /*14f70*/  @!P0 SYNCS.PHASECHK.TRANS64 P0, [R4+URZ], R5 ;  /* 0x00000005040085a7 */ /* 0x000ee4000800007f */
[----:B---3--:R-:W-:Y:S05]  /*14f80*/  @!P0 BRA `(.L_x_8719) ;  /* 0xfffffffc00f08947 */ /* 0x008fea000383ffff */
[----:B------:R-:W-:Y:S05]  /*14f90*/  BRA `(.L_x_8788) ;  /* 0xffffffe0003c7947 */ /* 0x000fea000383ffff */
.L_x_8789:
        /* <DEDUP_REMOVED lines=14> */
.L_x_14864:


//--------------------- .text._ZN7cutlass13device_kernelIN5flash11enable_sm90INS1_16FlashAttnFwdSm90INS1_25CollectiveMainloopFwdSm90ILi2EN4cute5tupleIJNS5_1CILi1EEES8_S8_EEENS6_IJNS7_ILi128EEESA_SA_EEELi128ENS_6half_tEfNS_4arch4Sm90ELb1ELb0ELb0ELb1ELb0ELb1ELb0ELb1ELb1ELb1ELb1ELb0EEENS1_21CollectiveEpilogueFwdISB_S9_SC_SE_Li256ELb1ELb1ELb1ELb0EEENS1_36VarlenDynamicPersistentTileSchedulerILi128ELi128ELi256ELi128ELb1ELb1ELb1ELb1ELb1ELb1EEEEEEEEEvNT_6ParamsE --------------------------
	.section	.text._ZN7cutlass13device_kernelIN5flash11enable_sm90INS1_16FlashAttnFwdSm90INS1_25CollectiveMainloopFwdSm90ILi2EN4cute5tupleIJNS5_1CILi1EEES8_S8_EEENS6_IJNS7_ILi128EEESA_SA_EEELi128ENS_6half_tEfNS_4arch4Sm90ELb1ELb0ELb0ELb1ELb0ELb1ELb0ELb1ELb1ELb1ELb1ELb0EEENS1_21CollectiveEpilogueFwdISB_S9_SC_SE_Li256ELb1ELb1ELb1ELb0EEENS1_36VarlenDynamicPersistentTileSchedulerILi128ELi128ELi256ELi128ELb1ELb1ELb1ELb1ELb1ELb1EEEEEEEEEvNT_6ParamsE,"ax",@progbits
	.align	128
.text._ZN7cutlass13device_kernelIN5flash11enable_sm90INS1_16FlashAttnFwdSm90INS1_25CollectiveMainloopFwdSm90ILi2EN4cute5tupleIJNS5_1CILi1EEES8_S8_EEENS6_IJNS7_ILi128EEESA_SA_EEELi128ENS_6half_tEfNS_4arch4Sm90ELb1ELb0ELb0ELb1ELb0ELb1ELb0ELb1ELb1ELb1ELb1ELb0EEENS1_21CollectiveEpilogueFwdISB_S9_SC_SE_Li256ELb1ELb1ELb1ELb0EEENS1_36VarlenDynamicPersistentTileSchedulerILi128ELi128ELi256ELi128ELb1ELb1ELb1ELb1ELb1ELb1EEEEEEEEEvNT_6ParamsE:
        .type           _ZN7cutlass13device_kernelIN5flash11enable_sm90INS1_16FlashAttnFwdSm90INS1_25CollectiveMainloopFwdSm90ILi2EN4cute5tupleIJNS5_1CILi1EEES8_S8_EEENS6_IJNS7_ILi128EEESA_SA_EEELi128ENS_6half_tEfNS_4arch4Sm90ELb1ELb0ELb0ELb1ELb0ELb1ELb0ELb1ELb1ELb1ELb1ELb0EEENS1_21CollectiveEpilogueFwdISB_S9_SC_SE_Li256ELb1ELb1ELb1ELb0EEENS1_36VarlenDynamicPersistentTileSchedulerILi128ELi128ELi256ELi128ELb1ELb1ELb1ELb1ELb1ELb1EEEEEEEEEvNT_6ParamsE,@function
        .size           _ZN7cutlass13device_kernelIN5flash11enable_sm90INS1_16FlashAttnFwdSm90INS1_25CollectiveMainloopFwdSm90ILi2EN4cute5tupleIJNS5_1CILi1EEES8_S8_EEENS6_IJNS7_ILi128EEESA_SA_EEELi128ENS_6half_tEfNS_4arch4Sm90ELb1ELb0ELb0ELb1ELb0ELb1ELb0ELb1ELb1ELb1ELb1ELb0EEENS1_21CollectiveEpilogueFwdISB_S9_SC_SE_Li256ELb1ELb1ELb1ELb0EEENS1_36VarlenDynamicPersistentTileSchedulerILi128ELi128ELi256ELi128ELb1ELb1ELb1ELb1ELb1ELb1EEEEEEEEEvNT_6ParamsE,(.L_x_14865 - _ZN7cutlass13device_kernelIN5flash11enable_sm90INS1_16FlashAttnFwdSm90INS1_25CollectiveMainloopFwdSm90ILi2EN4cute5tupleIJNS5_1CILi1EEES8_S8_EEENS6_IJNS7_ILi128EEESA_SA_EEELi128ENS_6half_tEfNS_4arch4Sm90ELb1ELb0ELb0ELb1ELb0ELb1ELb0ELb1ELb1ELb1ELb1ELb0EEENS1_21CollectiveEpilogueFwdISB_S9_SC_SE_Li256ELb1ELb1ELb1ELb0EEENS1_36VarlenDynamicPersistentTileSchedulerILi128ELi128ELi256ELi128ELb1ELb1ELb1ELb1ELb1ELb1EEEEEEEEEvNT_6ParamsE)
        .other          _ZN7cutlass13device_kernelIN5flash11enable_sm90INS1_16FlashAttnFwdSm90INS1_25CollectiveMainloopFwdSm90ILi2EN4cute5tupleIJNS5_1CILi1EEES8_S8_EEENS6_IJNS7_ILi128EEESA_SA_EEELi128ENS_6half_tEfNS_4arch4Sm90ELb1ELb0ELb0ELb1ELb0ELb1ELb0ELb1ELb1ELb1ELb1ELb0EEENS1_21CollectiveEpilogueFwdISB_S9_SC_SE_Li256ELb1ELb1ELb1ELb0EEENS1_36VarlenDynamicPersistentTileSchedulerILi128ELi128ELi256ELi128ELb1ELb1ELb1ELb1ELb1ELb1EEEEEEEEEvNT_6ParamsE,@"STO_CUDA_ENTRY STV_DEFAULT"
_ZN7cutlass13device_kernelIN5flash11enable_sm90INS1_16FlashAttnFwdSm90INS1_25CollectiveMainloopFwdSm90ILi2EN4cute5tupleIJNS5_1CILi1EEES8_S8_EEENS6_IJNS7_ILi128EEESA_SA_EEELi128ENS_6half_tEfNS_4arch4Sm90ELb1ELb0ELb0ELb1ELb0ELb1ELb0ELb1ELb1ELb1ELb1ELb0EEENS1_21CollectiveEpilogueFwdISB_S9_SC_SE_Li256ELb1ELb1ELb1ELb0EEENS1_36VarlenDynamicPersistentTileSchedulerILi128ELi128ELi256ELi128ELb1ELb1ELb1ELb1ELb1ELb1EEEEEEEEEvNT_6ParamsE:
        /* <DEDUP_REMOVED lines=24> */
.L_x_8791:
[----:B------:R-:W-:Y:S05]  /*0180*/  BSYNC B0 ;  /* 0x0000000000007941 */ /* 0x000fea0003800000 */
.L_x_8790:
        /* <DEDUP_REMOVED lines=41> */
.L_x_8792:
        /* <DEDUP_REMOVED lines=22> */
.L_x_8793:
        /* <DEDUP_REMOVED lines=18> */
.L_x_8794:
        /* <DEDUP_REMOVED lines=22> */
.L_x_8795:
        /* <DEDUP_REMOVED lines=22> */
.L_x_8796:
        /* <DEDUP_REMOVED lines=8> */
.L_x_8799:
        /* <DEDUP_REMOVED lines=21> */
[----:B----4-:R-:W-:Y:S05]  /*0b30*/  @P0 BRA `(.L_x_8800) ;  /* 0x0000020800340947 */ /* 0x010fea0003800000 */
        /* <DEDUP_REMOVED lines=16> */
[----:B------:R-:W-:Y:S01]  /*0c40*/  IMAD.IADD R236, R16, 0x1, -R236 ;  /* 0x0000000110ec7824 */ /* 0x000fe200078e0aec */
[----:B------:R-:W-:Y:S02]  /*0c50*/  LOP3.LUT R5, R4, 0x3fffff0, RZ, 0xc0, !PT ;  /* 0x03fffff004057812 */ /* 0x000fe400078ec0ff */
[----:B------:R-:W-:Y:S02]  /*0c60*/  LEA.HI R22, R0, R16, RZ, 0x3 ;  /* 0x0000001000167211 */ /* 0x000fe400078f18ff */
[----:B------:R-:W-:Y:S01]  /*0c70*/  SHF.R.S32.HI R9, RZ, 0x1f, R236 ;  /* 0x0000001fff097819 */ /* 0x000fe200000114ec */
[----:B------:R-:W-:Y:S01]  /*0c80*/  IMAD.IADD R5, R16, 0x1, -R5 ;  /* 0x0000000110057824 */ /* 0x000fe200078e0a05 */
[----:B------:R-:W-:-:S02]  /*0c90*/  LOP3.LUT R6, R6, 0xfffffc00, RZ, 0xc0, !PT ;  /* 0xfffffc0006067812 */ /* 0x000fc400078ec0ff */
[CC--:B------:R-:W-:Y:S02]  /*0ca0*/  LEA.HI R8, R9.reuse, R236.reuse, RZ, 0x2 ;  /* 0x000000ec09087211 */ /* 0x0c0fe400078f10ff */
[----:B------:R-:W-:Y:S02]  /*0cb0*/  LEA.HI R9, R9, R236, RZ, 0x5 ;  /* 0x000000ec09097211 */ /* 0x000fe400078f28ff */
[--C-:B------:R-:W-:Y:S02]  /*0cc0*/  SHF.R.S32.HI R10, RZ, 0x2, R8.reuse ;  /* 0x00000002ff0a7819 */ /* 0x100fe40000011408 */
[----:B------:R-:W-:Y:S02]  /*0cd0*/  SHF.R.S32.HI R7, RZ, 0x1f, R8 ;  /* 0x0000001fff077819 */ /* 0x000fe40000011408 */
[----:B------:R-:W-:Y:S02]  /*0ce0*/  LEA.HI R3, R3, R18, RZ, 0x1 ;  /* 0x0000001203037211 */ /* 0x000fe400078f08ff */
[----:B------:R-:W-:-:S02]  /*0cf0*/  LEA.HI R7, R7, R10, RZ, 0x3 ;  /* 0x0000000a07077211 */ /* 0x000fc400078f18ff */
[-C--:B------:R-:W-:Y:S02]  /*0d00*/  LEA.HI R12, R0, R16.reuse, RZ, 0x2 ;  /* 0x00000010000c7211 */ /* 0x080fe400078f10ff */
[----:B------:R-:W-:Y:S01]  /*0d10*/  LOP3.LUT R11, R7, 0xfffffff8, RZ, 0xc0, !PT ;  /* 0xfffffff8070b7812 */ /* 0x000fe200078ec0ff */
[----:B------:R-:W-:Y:S01]  /*0d20*/  IMAD R7, R5, 0x40, R6 ;  /* 0x0000004005077824 */ /* 0x000fe200078e0206 */
[----:B------:R-:W-:Y:S02]  /*0d30*/  LOP3.LUT R207, R22, 0xfffffff8, RZ, 0xc0, !PT ;  /* 0xfffffff816cf7812 */ /* 0x000fe400078ec0ff */
[----:B------:R-:W-:Y:S02]  /*0d40*/  SHF.R.S32.HI R22, RZ, 0x3, R22 ;  /* 0x00000003ff167819 */ /* 0x000fe40000011416 */
[----:B------:R-:W-:Y:S01]  /*0d50*/  SHF.R.S32.HI R5, RZ, 0x4, R4 ;  /* 0x00000004ff057819 */ /* 0x000fe20000011404 */
[----:B------:R-:W-:Y:S01]  /*0d60*/  IMAD.IADD R207, R16, 0x1, -R207 ;  /* 0x0000000110cf7824 */ /* 0x000fe200078e0acf */
[----:B------:R-:W-:Y:S01]  /*0d70*/  IADD3 R10, R10, -R11, RZ ;  /* 0x8000000b0a0a7210 */ /* 0x000fe20007ffe0ff */
[C---:B------:R-:W-:Y:S01]  /*0d80*/  VIADD R214, R22.reuse, 0x20 ;  /* 0x0000002016d67836 */ /* 0x040fe20000000000 */
[----:B------:R-:W-:Y:S01]  /*0d90*/  SHF.R.S32.HI R9, RZ, 0x5, R9 ;  /* 0x00000005ff097819 */ /* 0x000fe20000011409 */
[C---:B------:R-:W-:Y:S01]  /*0da0*/  VIADD R213, R22.reuse, 0x40 ;  /* 0x0000004016d57836 */ /* 0x040fe20000000000 */
[----:B------:R-:W-:Y:S01]  /*0db0*/  LOP3.LUT R3, R3, 0x3fffffe, RZ, 0xc0, !PT ;  /* 0x03fffffe03037812 */ /* 0x000fe200078ec0ff */
[----:B------:R-:W-:Y:S01]  /*0dc0*/  VIADD R212, R22, 0x60 ;  /* 0x0000006016d47836 */ /* 0x000fe20000000000 */
[----:B------:R-:W-:Y:S01]  /*0dd0*/  LEA.HI R0, R0, R16, RZ, 0x6 ;  /* 0x0000001000007211 */ /* 0x000fe200078f30ff */
[----:B------:R-:W-:Y:S01]  /*0de0*/  IMAD R10, R9, 0x10, R10 ;  /* 0x00000010090a7824 */ /* 0x000fe200078e020a */
[----:B------:R-:W-:Y:S01]  /*0df0*/  LOP3.LUT R12, R12, 0xfffffffc, RZ, 0xc0, !PT ;  /* 0xfffffffc0c0c7812 */ /* 0x000fe200078ec0ff */
[----:B------:R-:W-:Y:S01]  /*0e00*/  IMAD.IADD R3, R18, 0x1, -R3 ;  /* 0x0000000112037824 */ /* 0x000fe200078e0a03 */
[----:B------:R-:W-:Y:S01]  /*0e10*/  LEA.HI R4, R4, R5, RZ, 0x1 ;  /* 0x0000000504047211 */ /* 0x000fe200078f08ff */
[----:B------:R-:W-:Y:S01]  /*0e20*/  IMAD.SHL.U32 R196, R214, 0x40, RZ ;  /* 0x00000040d6c47824 */ /* 0x000fe200078e00ff */
[----:B------:R-:W-:Y:S01]  /*0e30*/  SHF.L.U32 R0, R0, 0x3, RZ ;  /* 0x0000000300007819 */ /* 0x000fe200000006ff */
[----:B------:R-:W-:Y:S01]  /*0e40*/  IMAD.IADD R12, R16, 0x1, -R12 ;  /* 0x00000001100c7824 */ /* 0x000fe200078e0a0c */
[----:B------:R-:W-:Y:S01]  /*0e50*/  LOP3.LUT R4, R4, 0x1ffffffe, RZ, 0xc0, !PT ;  /* 0x1ffffffe04047812 */ /* 0x000fe200078ec0ff */
[----:B------:R-:W-:Y:S01]  /*0e60*/  IMAD R10, R3, 0x40, R10 ;  /* 0x00000040030a7824 */ /* 0x000fe200078e020a */
[----:B------:R-:W-:Y:S01]  /*0e70*/  LOP3.LUT R202, R0, 0xfffffe00, RZ, 0xc0, !PT ;  /* 0xfffffe0000ca7812 */ /* 0x000fe200078ec0ff */
[----:B------:R-:W-:Y:S01]  /*0e80*/  IMAD.SHL.U32 R3, R22, 0x40, RZ ;  /* 0x0000004016037824 */ /* 0x000fe200078e00ff */
[----:B------:R-:W-:Y:S01]  /*0e90*/  SHF.R.S32.HI R9, RZ, 0x1f, R214 ;  /* 0x0000001fff097819 */ /* 0x000fe200000114d6 */
[----:B------:R-:W-:Y:S01]  /*0ea0*/  IMAD.IADD R4, R5, 0x1, -R4 ;  /* 0x0000000105047824 */ /* 0x000fe200078e0a04 */
[----:B------:R-:W-:Y:S01]  /*0eb0*/  SHF.R.S32.HI R0, RZ, 0x1f, R213 ;  /* 0x0000001fff007819 */ /* 0x000fe200000114d5 */
[----:B------:R-:W-:Y:S01]  /*0ec0*/  IMAD.SHL.U32 R16, R207, 0x8, RZ ;  /* 0x00000008cf107824 */ /* 0x000fe200078e00ff */
[----:B------:R-:W-:Y:S01]  /*0ed0*/  SHF.R.S32.HI R11, RZ, 0x1f, R212 ;  /* 0x0000001fff0b7819 */ /* 0x000fe200000114d4 */
[----:B------:R-:W-:Y:S01]  /*0ee0*/  IMAD.SHL.U32 R194, R212, 0x40, RZ ;  /* 0x00000040d4c27824 */ /* 0x000fe200078e00ff */
[----:B------:R-:W-:Y:S01]  /*0ef0*/  LEA.HI R6, R12, R12, RZ, 0x1 ;  /* 0x0000000c0c067211 */ /* 0x000fe200078f08ff */
[----:B------:R-:W-:Y:S01]  /*0f00*/  IMAD R4, R4, 0x8, R7 ;  /* 0x0000000804047824 */ /* 0x000fe200078e0207 */
[----:B------:R-:W-:Y:S01]  /*0f10*/  LEA.HI R9, R9, R214, RZ, 0x3 ;  /* 0x000000d609097211 */ /* 0x000fe200078f18ff */
[----:B------:R-:W-:Y:S01]  /*0f20*/  IMAD.MOV.U32 R7, RZ, RZ, R15 ;  /* 0x000000ffff077224 */ /* 0x000fe200078e000f */
[----:B------:R-:W-:Y:S01]  /*0f30*/  LEA.HI R0, R0, R213, RZ, 0x3 ;  /* 0x000000d500007211 */ /* 0x000fe200078f18ff */
[----:B------:R-:W-:Y:S01]  /*0f40*/  IMAD.SHL.U32 R18, R207, 0x4, RZ ;  /* 0x00000004cf127824 */ /* 0x000fe200078e00ff */
[----:B------:R-:W-:Y:S01]  /*0f50*/  LEA.HI R11, R11, R212, RZ, 0x3 ;  /* 0x000000d40b0b7211 */ /* 0x000fe200078f18ff */
[----:B------:R-:W-:Y:S01]  /*0f60*/  IMAD.SHL.U32 R9, R9, 0x40, RZ ;  /* 0x0000004009097824 */ /* 0x000fe200078e00ff */
[----:B------:R-:W-:Y:S01]  /*0f70*/  LOP3.LUT R5, R6, 0x1ffffffe, RZ, 0xc0, !PT ;  /* 0x1ffffffe06057812 */ /* 0x000fe200078ec0ff */
[----:B------:R-:W-:Y:S01]  /*0f80*/  IMAD.SHL.U32 R0, R0, 0x40, RZ ;  /* 0x0000004000007824 */ /* 0x000fe200078e00ff */
[----:B------:R-:W-:Y:S01]  /*0f90*/  LOP3.LUT R3, R3, 0x1c0, RZ, 0xc0, !PT ;  /* 0x000001c003037812 */ /* 0x000fe200078ec0ff */
[----:B------:R-:W-:Y:S01]  /*0fa0*/  IMAD.SHL.U32 R11, R11, 0x40, RZ ;  /* 0x000000400b0b7824 */ /* 0x000fe200078e00ff */
[----:B------:R-:W-:Y:S01]  /*0fb0*/  SHF.L.U32 R195, R213, 0x6, RZ ;  /* 0x00000006d5c37819 */ /* 0x000fe200000006ff */
[----:B------:R-:W-:Y:S01]  /*0fc0*/  IMAD.IADD R204, R12, 0x1, -R5 ;  /* 0x000000010ccc7824 */ /* 0x000fe200078e0a05 */
[----:B------:R-:W-:Y:S01]  /*0fd0*/  LOP3.LUT R196, R196, 0x1c0, RZ, 0xc0, !PT ;  /* 0x000001c0c4c47812 */ /* 0x000fe200078ec0ff */
[----:B------:R0:W-:Y:S01]  /*0fe0*/  STL [R1+0x54], R4 ;  /* 0x0000540401007387 */ /* 0x0001e20000100800 */
[----:B------:R-:W-:Y:S01]  /*0ff0*/  SHF.R.U32.HI R201, RZ, 0x3, R3 ;  /* 0x00000003ffc97819 */ /* 0x000fe20000011603 */
[----:B------:R-:W-:Y:S01]  /*1000*/  IMAD.MOV.U32 R6, RZ, RZ, R14 ;  /* 0x000000ffff067224 */ /* 0x000fe200078e000e */
[----:B------:R-:W-:Y:S01]  /*1010*/  LOP3.LUT R205, R3, 0x38, R16, 0xf8, !PT ;  /* 0x0000003803cd7812 */ /* 0x000fe200078ef810 */
[----:B------:R-:W-:Y:S01]  /*1020*/  STL [R1+0x50], R10 ;  /* 0x0000500a01007387 */ /* 0x000fe20000100800 */
[----:B------:R-:W-:Y:S01]  /*1030*/  LOP3.LUT R195, R195, 0x1c0, RZ, 0xc0, !PT ;  /* 0x000001c0c3c37812 */ /* 0x000fe200078ec0ff */
[----:B------:R-:W-:Y:S01]  /*1040*/  VIADD R185, R18, 0x20 ;  /* 0x0000002012b97836 */ /* 0x000fe20000000000 */
[----:B------:R-:W-:Y:S01]  /*1050*/  LOP3.LUT R194, R194, 0x1c0, RZ, 0xc0, !PT ;  /* 0x000001c0c2c27812 */ /* 0x000fe200078ec0ff */
[----:B------:R-:W-:Y:S01]  /*1060*/  VIADD R187, R16, 0x40 ;  /* 0x0000004010bb7836 */ /* 0x000fe20000000000 */
[----:B------:R-:W-:Y:S01]  /*1070*/  LOP3.LUT R3, R8, 0x7ffffffc, RZ, 0xc0, !PT ;  /* 0x7ffffffc08037812 */ /* 0x000fe200078ec0ff */
[----:B------:R-:W-:Y:S01]  /*1080*/  IMAD R204, R204, 0x8, R10 ;  /* 0x00000008cccc7824 */ /* 0x000fe200078e020a */
[----:B------:R-:W-:-:S02]  /*1090*/  MOV R5, R13 ;  /* 0x0000000d00057202 */ /* 0x000fc40000000f00 */
[----:B------:R-:W-:Y:S02]  /*10a0*/  SHF.R.U32.HI R20, RZ, 0x3, R196 ;  /* 0x00000003ff147819 */ /* 0x000fe400000116c4 */
[--C-:B------:R-:W-:Y:S02]  /*10b0*/  LOP3.LUT R13, R196, 0x38, R16.reuse, 0xf8, !PT ;  /* 0x00000038c40d7812 */ /* 0x100fe400078ef810 */
[----:B------:R-:W-:Y:S02]  /*10c0*/  LOP3.LUT R200, R9, 0xfffffe00, RZ, 0xc0, !PT ;  /* 0xfffffe0009c87812 */ /* 0x000fe400078ec0ff */
[----:B------:R-:W-:Y:S02]  /*10d0*/  SHF.R.U32.HI R14, RZ, 0x3, R195 ;  /* 0x00000003ff0e7819 */ /* 0x000fe400000116c3 */
[----:B0-----:R-:W-:Y:S02]  /*10e0*/  LOP3.LUT R4, R195, 0x38, R16, 0xf8, !PT ;  /* 0x00000038c3047812 */ /* 0x001fe400078ef810 */
[----:B------:R-:W-:-:S02]  /*10f0*/  LOP3.LUT R199, R0, 0xfffffe00, RZ, 0xc0, !PT ;  /* 0xfffffe0000c77812 */ /* 0x000fc400078ec0ff */
[----:B------:R-:W-:Y:S02]  /*1100*/  SHF.R.U32.HI R12, RZ, 0x3, R194 ;  /* 0x00000003ff0c7819 */ /* 0x000fe400000116c2 */
[----:B------:R-:W-:Y:S02]  /*1110*/  LOP3.LUT R15, R194, 0x38, R16, 0xf8, !PT ;  /* 0x00000038c20f7812 */ /* 0x000fe400078ef810 */
[----:B------:R-:W-:Y:S02]  /*1120*/  IADD3 R3, R236, -R3, RZ ;  /* 0x80000003ec037210 */ /* 0x000fe40007ffe0ff */
[----:B------:R-:W-:Y:S02]  /*1130*/  LOP3.LUT R198, R11, 0xfffffe00, RZ, 0xc0, !PT ;  /* 0xfffffe000bc67812 */ /* 0x000fe400078ec0ff */
[----:B------:R-:W-:Y:S01]  /*1140*/  LOP3.LUT R13, R200, R13, R20, 0xf6, !PT ;  /* 0x0000000dc80d7212 */ /* 0x000fe200078ef614 */
[----:B------:R-:W-:Y:S01]  /*1150*/  IMAD.SHL.U32 R197, R3, 0x2, RZ ;  /* 0x0000000203c57824 */ /* 0x000fe200078e00ff */
[----:B------:R-:W-:-:S02]  /*1160*/  LOP3.LUT R4, R199, R4, R14, 0xf6, !PT ;  /* 0x00000004c7047212 */ /* 0x000fc400078ef60e */
[----:B------:R-:W-:Y:S01]  /*1170*/  LOP3.LUT R15, R198, R15, R12, 0xf6, !PT ;  /* 0x0000000fc60f7212 */ /* 0x000fe200078ef60c */
[----:B------:R-:W-:Y:S01]  /*1180*/  VIADD R233, R197, 0x8 ;  /* 0x00000008c5e97836 */ /* 0x000fe20000000000 */
[----:B------:R-:W-:Y:S01]  /*1190*/  LEA R8, R13, UR44, 0x1 ;  /* 0x0000002c0d087c11 */ /* 0x000fe2000f8e08ff */
[C---:B------:R-:W-:Y:S01]  /*11a0*/  VIADD R232, R197.reuse, 0x10 ;  /* 0x00000010c5e87836 */ /* 0x040fe20000000000 */
[----:B------:R-:W-:Y:S01]  /*11b0*/  LEA R3, R4, UR44, 0x1 ;  /* 0x0000002c04037c11 */ /* 0x000fe2000f8e08ff */
[----:B------:R-:W-:Y:S01]  /*11c0*/  VIADD R231, R197, 0x18 ;  /* 0x00000018c5e77836 */ /* 0x000fe20000000000 */
[----:B------:R-:W-:Y:S01]  /*11d0*/  LEA R0, R15, UR44, 0x1 ;  /* 0x0000002c0f007c11 */ /* 0x000fe2000f8e08ff */
[C---:B------:R-:W-:Y:S01]  /*11e0*/  VIADD R230, R197.reuse, 0x20 ;  /* 0x00000020c5e67836 */ /* 0x040fe20000000000 */
[----:B------:R-:W-:Y:S01]  /*11f0*/  STL [R1+0x48], R8 ;  /* 0x0000480801007387 */ /* 0x000fe20000100800 */
[C---:B------:R-:W-:Y:S01]  /*1200*/  VIADD R229, R197.reuse, 0x28 ;  /* 0x00000028c5e57836 */ /* 0x040fe20000000000 */
[C---:B------:R-:W-:Y:S01]  /*1210*/  IADD3 R227, R197.reuse, 0x38, RZ ;  /* 0x00000038c5e37810 */ /* 0x040fe20007ffe0ff */
[C---:B------:R-:W-:Y:S01]  /*1220*/  VIADD R228, R197.reuse, 0x30 ;  /* 0x00000030c5e47836 */ /* 0x040fe20000000000 */
[----:B------:R0:W-:Y:S01]  /*1230*/  STL [R1+0x44], R3 ;  /* 0x0000440301007387 */ /* 0x0001e20000100800 */
[C---:B------:R-:W-:Y:S01]  /*1240*/  VIADD R226, R197.reuse, 0x40 ;  /* 0x00000040c5e27836 */ /* 0x040fe20000000000 */
[----:B------:R-:W-:Y:S01]  /*1250*/  LOP3.LUT R205, R202, R205, R201, 0xf6, !PT ;  /* 0x000000cdcacd7212 */ /* 0x000fe200078ef6c9 */
[C---:B------:R-:W-:Y:S01]  /*1260*/  VIADD R225, R197.reuse, 0x48 ;  /* 0x00000048c5e17836 */ /* 0x040fe20000000000 */
[----:B------:R1:W-:Y:S01]  /*1270*/  STL [R1+0x40], R0 ;  /* 0x0000400001007387 */ /* 0x0003e20000100800 */
[C---:B------:R-:W-:Y:S01]  /*1280*/  VIADD R224, R197.reuse, 0x50 ;  /* 0x00000050c5e07836 */ /* 0x040fe20000000000 */
[C---:B------:R-:W-:Y:S01]  /*1290*/  IADD3 R219, R197.reuse, 0x78, RZ ;  /* 0x00000078c5db7810 */ /* 0x040fe20007ffe0ff */
[C---:B------:R-:W-:Y:S01]  /*12a0*/  VIADD R223, R197.reuse, 0x58 ;  /* 0x00000058c5df7836 */ /* 0x040fe20000000000 */
[----:B------:R-:W-:Y:S01]  /*12b0*/  SHF.R.S32.HI R4, RZ, 0x1f, R231 ;  /* 0x0000001fff047819 */ /* 0x000fe200000114e7 */
[C---:B------:R-:W-:Y:S01]  /*12c0*/  VIADD R222, R197.reuse, 0x60 ;  /* 0x00000060c5de7836 */ /* 0x040fe20000000000 */
[----:B0-----:R-:W-:Y:S01]  /*12d0*/  SHF.R.S32.HI R3, RZ, 0x1f, R233 ;  /* 0x0000001fff037819 */ /* 0x001fe200000114e9 */
[C---:B------:R-:W-:Y:S01]  /*12e0*/  VIADD R221, R197.reuse, 0x68 ;  /* 0x00000068c5dd7836 */ /* 0x040fe20000000000 */
[----:B------:R-:W-:Y:S01]  /*12f0*/  SHF.R.S32.HI R3, RZ, 0x1f, R230 ;  /* 0x0000001fff037819 */ /* 0x000fe200000114e6 */
[----:B------:R-:W-:Y:S01]  /*1300*/  VIADD R220, R197, 0x70 ;  /* 0x00000070c5dc7836 */ /* 0x000fe20000000000 */
[----:B-1----:R-:W-:-:S02]  /*1310*/  SHF.R.S32.HI R0, RZ, 0x1f, R232 ;  /* 0x0000001fff007819 */ /* 0x002fc400000114e8 */
        /* <DEDUP_REMOVED lines=12> */
[----:B------:R-:W-:Y:S02]  /*13e0*/  LEA R203, R205, UR44, 0x1 ;  /* 0x0000002ccdcb7c11 */ /* 0x000fe4000f8e08ff */
[----:B------:R-:W-:Y:S02]  /*13f0*/  SHF.R.S32.HI R4, RZ, 0x1f, R222 ;  /* 0x0000001fff047819 */ /* 0x000fe400000114de */
[----:B------:R-:W-:Y:S02]  /*1400*/  SHF.R.S32.HI R3, RZ, 0x1f, R221 ;  /* 0x0000001fff037819 */ /* 0x000fe400000114dd */
[----:B------:R-:W-:Y:S02]  /*1410*/  SHF.R.S32.HI R0, RZ, 0x1f, R220 ;  /* 0x0000001fff007819 */ /* 0x000fe400000114dc */
[----:B------:R-:W-:-:S07]  /*1420*/  SHF.R.S32.HI R237, RZ, 0x1f, R219 ;  /* 0x0000001fffed7819 */ /* 0x000fce00000114db */
.L_x_9016:
[----:B0-2---:R-:W0:Y:S02]  /*1430*/  LDC.64 R8, c[0x0][0xc88] ;  /* 0x00032200ff087b82 */ /* 0x005e240000000a00 */
[----:B0-----:R-:W-:-:S05]  /*1440*/  IMAD.WIDE R8, R7, 0x4, R8 ;  /* 0x0000000407087825 */ /* 0x001fca00078e0208 */
[----:B------:R-:W2:Y:S01]  /*1450*/  LDG.E R209, desc[UR42][R8.64] ;  /* 0x0000002a08d17981 */ /* 0x000ea2000c1e1900 */
[----:B------:R-:W-:Y:S05]  /*1460*/  YIELD ;  /* 0x0000000000007946 */ /* 0x000fea0003800000 */
[----:B------:R-:W-:Y:S01]  /*1470*/  ULDC.64 UR4, c[0x0][0xa28] ;  /* 0x00028a0000047ab9 */ /* 0x000fe20000000a00 */
[----:B------:R-:W-:Y:S01]  /*1480*/  ULDC.64 UR8, c[0x0][0xa18] ;  /* 0x0002860000087ab9 */ /* 0x000fe20000000a00 */
[----:B------:R-:W-:Y:S01]  /*1490*/  ISETP.NE.U32.AND P1, PT, RZ, UR4, PT ;  /* 0x00000004ff007c0c */ /* 0x000fe2000bf25070 */
[----:B------:R-:W-:Y:S01]  /*14a0*/  ULDC.64 UR6, c[0x0][0xa08] ;  /* 0x0002820000067ab9 */ /* 0x000fe20000000a00 */
[----:B----4-:R-:W-:Y:S01]  /*14b0*/  IMAD.MOV.U32 R4, RZ, RZ, RZ ;  /* 0x000000ffff047224 */ /* 0x010fe200078e00ff */
[----:B------:R-:W-:Y:S01]  /*14c0*/  ISETP.NE.U32.AND P0, PT, RZ, UR6, PT ;  /* 0x00000006ff007c0c */ /* 0x000fe2000bf05070 */
[----:B-----5:R-:W-:Y:S01]  /*14d0*/  IMAD.MOV.U32 R28, RZ, RZ, RZ ;  /* 0x000000ffff1c7224 */ /* 0x020fe200078e00ff */
[----:B------:R-:W-:-:S02]  /*14e0*/  ISETP.NE.AND.EX P1, PT, RZ, UR5, PT, P1 ;  /* 0x00000005ff007c0c */ /* 0x000fc4000bf25310 */
[----:B------:R-:W-:Y:S02]  /*14f0*/  ISETP.NE.AND.EX P0, PT, RZ, UR7, PT, P0 ;  /* 0x00000007ff007c0c */ /* 0x000fe4000bf05300 */
[----:B--2---:R-:W-:Y:S01]  /*1500*/  SHF.R.S32.HI R234, RZ, 0x1f, R209 ;  /* 0x0000001fffea7819 */ /* 0x004fe200000114d1 */
[----:B------:R-:W-:-:S08]  /*1510*/  IMAD.SHL.U32 R210, R209, 0x4, RZ ;  /* 0x00000004d1d27824 */ /* 0x000fd000078e00ff */
[C---:B------:R-:W-:Y:S02]  /*1520*/  @P1 LEA R10, P2, R209.reuse, UR4, 0x2 ;  /* 0x00000004d10a1c11 */ /* 0x040fe4000f8410ff */
[C-C-:B------:R-:W-:Y:S02]  /*1530*/  SHF.L.U64.HI R211, R209.reuse, 0x2, R234.reuse ;  /* 0x00000002d1d37819 */ /* 0x140fe400000102ea */
[----:B------:R-:W-:Y:S02]  /*1540*/  @P1 LEA.HI.X R11, R209, UR5, R234, 0x2, P2 ;  /* 0x00000005d10b1c11 */ /* 0x000fe400090f14ea */
[----:B------:R-:W-:Y:S01]  /*1550*/  ISETP.NE.U32.AND P2, PT, RZ, UR8, PT ;  /* 0x00000008ff007c0c */ /* 0x000fe2000bf45070 */
[----:B------:R-:W-:Y:S01]  /*1560*/  ULDC UR4, c[0x0][0x288] ;  /* 0x0000a20000047ab9 */ /* 0x000fe20000000800 */
[----:B------:R-:W-:Y:S01]  /*1570*/  IADD3 R12, P3, R210, UR6, RZ ;  /* 0x00000006d20c7c10 */ /* 0x000fe2000ff7e0ff */
[----:B------:R0:W5:Y:S01]  /*1580*/  @P1 LDG.E R4, desc[UR42][R10.64] ;  /* 0x0000002a0a041981 */ /* 0x000162000c1e1900 */
[----:B------:R-:W-:Y:S01]  /*1590*/  ISETP.NE.AND.EX P2, PT, RZ, UR9, PT, P2 ;  /* 0x00000009ff007c0c */ /* 0x000fe2000bf45320 */
[----:B------:R-:W-:Y:S01]  /*15a0*/  IMAD.U32 R192, RZ, RZ, UR4 ;  /* 0x00000004ffc07e24 */ /* 0x000fe2000f8e00ff */
[----:B------:R-:W-:Y:S01]  /*15b0*/  IADD3.X R13, R211, UR7, RZ, P3, !PT ;  /* 0x00000007d30d7c10 */ /* 0x000fe20009ffe4ff */
[----:B------:R-:W-:-:S04]  /*15c0*/  ULDC.64 UR4, c[0x0][0x418] ;  /* 0x0001060000047ab9 */ /* 0x000fc80000000a00 */
[----:B------:R0:W5:Y:S06]  /*15d0*/  @P0 LDG.E R28, desc[UR42][R12.64] ;  /* 0x0000002a0c1c0981 */ /* 0x00016c000c1e1900 */
[----:B------:R-:W-:-:S04]  /*15e0*/  @P2 IADD3 R8, P1, R210, UR8, RZ ;  /* 0x00000008d2082c10 */ /* 0x000fc8000ff3e0ff */
[----:B------:R-:W-:-:S05]  /*15f0*/  @P2 IADD3.X R9, R211, UR9, RZ, P1, !PT ;  /* 0x00000009d3092c10 */ /* 0x000fca0008ffe4ff */
        /* <DEDUP_REMOVED lines=10> */
[----:B0--3--:R-:W-:Y:S06]  /*16a0*/  @P2 BRA `(.L_x_8801) ;  /* 0x0000000000242947 */ /* 0x009fec0003800000 */
        /* <DEDUP_REMOVED lines=9> */
.L_x_8801:
[----:B------:R-:W-:Y:S01]  /*1740*/  ULDC.64 UR4, c[0x0][0xa20] ;  /* 0x0002880000047ab9 */ /* 0x000fe20000000a00 */
[C---:B------:R-:W-:Y:S02]  /*1750*/  LOP3.LUT R3, R6.reuse, 0xff000000, RZ, 0xc0, !PT ;  /* 0xff00000006037812 */ /* 0x040fe400078ec0ff */
[----:B------:R-:W-:Y:S02]  /*1760*/  ISETP.NE.U32.AND P1, PT, RZ, UR4, PT ;  /* 0x00000004ff007c0c */ /* 0x000fe4000bf25070 */
[C---:B------:R-:W-:Y:S02]  /*1770*/  LOP3.LUT R0, R6.reuse, 0xff0000, RZ, 0xc0, !PT ;  /* 0x00ff000006007812 */ /* 0x040fe400078ec0ff */
[----:B------:R-:W-:Y:S02]  /*1780*/  ISETP.NE.AND.EX P1, PT, RZ, UR5, PT, P1 ;  /* 0x00000005ff007c0c */ /* 0x000fe4000bf25310 */
[----:B------:R-:W-:Y:S02]  /*1790*/  SHF.R.U32.HI R3, RZ, 0x8, R3 ;  /* 0x00000008ff037819 */ /* 0x000fe40000011603 */
[----:B------:R-:W-:-:S02]  /*17a0*/  LOP3.LUT R206, R6, 0xffff, RZ, 0xc0, !PT ;  /* 0x0000ffff06ce7812 */ /* 0x000fc400078ec0ff */
[----:B------:R-:W-:-:S07]  /*17b0*/  LEA.HI R208, R0, R3, RZ, 0x10 ;  /* 0x0000000300d07211 */ /* 0x000fce00078f80ff */
[----:B------:R-:W-:Y:S05]  /*17c0*/  @!P1 BRA `(.L_x_8802) ;  /* 0x0000000000109947 */ /* 0x000fea0003800000 */
[----:B------:R-:W-:-:S04]  /*17d0*/  IADD3 R6, P0, R210, UR4, RZ ;  /* 0x00000004d2067c10 */ /* 0x000fc8000ff1e0ff */
[----:B------:R-:W-:-:S05]  /*17e0*/  IADD3.X R7, R211, UR5, RZ, P0, !PT ;  /* 0x00000005d3077c10 */ /* 0x000fca00087fe4ff */
[----:B------:R0:W5:Y:S01]  /*17f0*/  LDG.E R27, desc[UR42][R6.64] ;  /* 0x0000002a061b7981 */ /* 0x000162000c1e1900 */
[----:B------:R-:W-:Y:S05]  /*1800*/  BRA `(.L_x_8803) ;  /* 0x0000000000107947 */ /* 0x000fea0003800000 */
.L_x_8802:
[----:B------:R-:W-:Y:S05]  /*1810*/  @!P0 BRA `(.L_x_8803) ;  /* 0x00000000000c8947 */ /* 0x000fea0003800000 */
[----:B------:R-:W2:Y:S04]  /*1820*/  LDG.E R0, desc[UR42][R12.64] ;  /* 0x0000002a0c007981 */ /* 0x000ea8000c1e1900 */
[----:B------:R-:W2:Y:S02]  /*1830*/  LDG.E R27, desc[UR42][R12.64+0x4] ;  /* 0x0000042a0c1b7981 */ /* 0x000ea4000c1e1900 */
[----:B--2---:R-:W-:-:S07]  /*1840*/  IMAD.IADD R27, R27, 0x1, -R0 ;  /* 0x000000011b1b7824 */ /* 0x004fce00078e0a00 */
.L_x_8803:
        /* <DEDUP_REMOVED lines=9> */
[----:B------:R-:W-:Y:S01]  /*18e0*/  ISETP.NE.U32.AND P1, PT, RZ, UR4, PT ;  /* 0x00000004ff007c0c */ /* 0x000fe2000bf25070 */
[----:B-----5:R-:W-:-:S03]  /*18f0*/  IMAD.MOV.U32 R111, RZ, RZ, R27 ;  /* 0x000000ffff6f7224 */ /* 0x020fc600078e001b */
        /* <DEDUP_REMOVED lines=9> */
[----:B------:R-:W-:Y:S01]  /*1990*/  VIADD R5, R190, 0x7f ;  /* 0x0000007fbe057836 */ /* 0x000fe20000000000 */
[----:B------:R-:W-:-:S07]  /*19a0*/  SHF.R.U32.HI R208, RZ, 0x10, R208 ;  /* 0x00000010ffd07819 */ /* 0x000fce00000116d0 */
[----:B------:R-:W1:Y:S08]  /*19b0*/  @P1 LDC R10, c[0x0][0x44c] ;  /* 0x00011300ff0a1b82 */ /* 0x000e700000000800 */
[----:B0-----:R-:W0:Y:S01]  /*19c0*/  @P1 LDC R7, c[0x0][0x450] ;  /* 0x00011400ff071b82 */ /* 0x001e220000000800 */
[----:B--2---:R-:W-:Y:S02]  /*19d0*/  @P0 IMAD.IADD R24, R3, 0x1, -R0 ;  /* 0x0000000103180824 */ /* 0x004fe400078e0a00 */
[----:B-1----:R-:W-:-:S04]  /*19e0*/  @P1 IMAD.HI.U32 R0, R5, R10, RZ ;  /* 0x0000000a05001227 */ /* 0x002fc800078e00ff */
[----:B------:R-:W-:Y:S01]  /*19f0*/  IMAD.IADD R193, R11, 0x1, R24 ;  /* 0x000000010bc17824 */ /* 0x000fe200078e0218 */
[----:B0-----:R-:W-:-:S04]  /*1a00*/  @P1 SHF.R.U32.HI R5, RZ, R7, R0 ;  /* 0x00000007ff051219 */ /* 0x001fc80000011600 */
[C---:B------:R-:W-:Y:S02]  /*1a10*/  IADD3 R124, R193.reuse, 0x80, -R192 ;  /* 0x00000080c17c7810 */ /* 0x040fe40007ffe8c0 */
[----:B------:R-:W-:-:S03]  /*1a20*/  IADD3 R0, R193, 0x7f, RZ ;  /* 0x0000007fc1007810 */ /* 0x000fc60007ffe0ff */
[----:B------:R-:W-:Y:S01]  /*1a30*/  IMAD.IADD R5, R124, 0x1, R5 ;  /* 0x000000017c057824 */ /* 0x000fe200078e0205 */
[----:B------:R-:W-:-:S04]  /*1a40*/  SHF.R.S32.HI R3, RZ, 0x1f, R0 ;  /* 0x0000001fff037819 */ /* 0x000fc80000011400 */
[----:B------:R-:W-:Y:S02]  /*1a50*/  SHF.R.S32.HI R4, RZ, 0x1f, R5 ;  /* 0x0000001fff047819 */ /* 0x000fe40000011405 */
[----:B------:R-:W-:Y:S01]  /*1a60*/  LEA.HI R3, R3, R0, RZ, 0x7 ;  /* 0x0000000003037211 */ /* 0x000fe200078f38ff */
[----:B------:R-:W-:Y:S01]  /*1a70*/  IMAD.MOV.U32 R0, RZ, RZ, RZ ;  /* 0x000000ffff007224 */ /* 0x000fe200078e00ff */
[----:B------:R-:W-:Y:S02]  /*1a80*/  LEA.HI R4, R4, R5, RZ, 0x7 ;  /* 0x0000000504047211 */ /* 0x000fe400078f38ff */
[----:B------:R-:W-:Y:S02]  /*1a90*/  SHF.R.S32.HI R125, RZ, 0x7, R3 ;  /* 0x00000007ff7d7819 */ /* 0x000fe40000011403 */
[----:B------:R-:W-:-:S04]  /*1aa0*/  SHF.R.S32.HI R4, RZ, 0x7, R4 ;  /* 0x00000007ff047819 */ /* 0x000fc80000011404 */
[----:B---3--:R-:W-:-:S04]  /*1ab0*/  VIMNMX R9, R125, R4, PT ;  /* 0x000000047d097248 */ /* 0x008fc80003fe0100 */
        /* <DEDUP_REMOVED lines=31> */
.L_x_8805:
[----:B------:R-:W-:Y:S05]  /*1cb0*/  BSYNC B0 ;  /* 0x0000000000007941 */ /* 0x000fea0003800000 */
.L_x_8804:
[----:B------:R-:W-:-:S05]  /*1cc0*/  IMAD R3, R217, R0, RZ ;  /* 0x00000000d9037224 */ /* 0x000fca00078e02ff */
        /* <DEDUP_REMOVED lines=35> */
.L_x_8808:
[----:B------:R-:W-:Y:S05]  /*1f00*/  BSYNC B6 ;  /* 0x0000000000067941 */ /* 0x000fea0003800000 */
.L_x_8807:
        /* <DEDUP_REMOVED lines=20> */
.L_x_8810:
[----:B------:R-:W-:Y:S05]  /*2050*/  BSYNC B6 ;  /* 0x0000000000067941 */ /* 0x000fea0003800000 */
.L_x_8809:
[----:B------:R-:W-:Y:S01]  /*2060*/  ULDC.64 UR4, c[0x0][0x9f8] ;  /* 0x00027e0000047ab9 */ /* 0x000fe20000000a00 */
[----:B------:R-:W-:Y:S01]  /*2070*/  IMAD.MOV.U32 R0, RZ, RZ, R209 ;  /* 0x000000ffff007224 */ /* 0x000fe200078e00d1 */
[----:B------:R-:W-:Y:S01]  /*2080*/  ISETP.NE.U32.AND P0, PT, RZ, UR4, PT ;  /* 0x00000004ff007c0c */ /* 0x000fe2000bf05070 */
[----:B------:R-:W2:Y:S01]  /*2090*/  LDL.LU R20, [R1+0x10] ;  /* 0x0000100001147983 */ /* 0x000ea20000300800 */
[----:B------:R-:W0:Y:S02]  /*20a0*/  LDC.64 R102, c[0x0][0x300] ;  /* 0x0000c000ff667b82 */ /* 0x000e240000000a00 */
[----:B------:R-:W-:Y:S01]  /*20b0*/  ISETP.NE.AND.EX P0, PT, RZ, UR5, PT, P0 ;  /* 0x00000005ff007c0c */ /* 0x000fe2000bf05300 */
[----:B------:R-:W1:Y:S01]  /*20c0*/  S2R R30, SR_TID.X ;  /* 0x00000000001e7919 */ /* 0x000e620000002100 */
[----:B------:R-:W-:-:S04]  /*20d0*/  IMAD.IADD R47, R28, 0x1, R27 ;  /* 0x000000011c2f7824 */ /* 0x000fc800078e021b */
[----:B------:R-:W3:Y:S07]  /*20e0*/  LDC R33, c[0x0][0x3f4] ;  /* 0x0000fd00ff217b82 */ /* 0x000eee0000000800 */
[----:B------:R-:W-:-:S04]  /*20f0*/  @P0 IADD3 R4, P1, R210, UR4, RZ ;  /* 0x00000004d2040c10 */ /* 0x000fc8000ff3e0ff */
[----:B------:R-:W-:Y:S01]  /*2100*/  @P0 IADD3.X R5, R211, UR5, RZ, P1, !PT ;  /* 0x00000005d3050c10 */ /* 0x000fe20008ffe4ff */
[----:B------:R-:W-:-:S04]  /*2110*/  ULDC.64 UR4, c[0x0][0xa08] ;  /* 0x0002820000047ab9 */ /* 0x000fc80000000a00 */
[----:B------:R4:W2:Y:S01]  /*2120*/  @P0 LDG.E R0, desc[UR42][R4.64] ;  /* 0x0000002a04000981 */ /* 0x0008a2000c1e1900 */
[----:B------:R-:W-:Y:S01]  /*2130*/  SHF.R.S32.HI R39, RZ, 0x1f, R47 ;  /* 0x0000001fff277819 */ /* 0x000fe2000001142f */
[-C--:B0-----:R-:W-:Y:S01]  /*2140*/  IMAD.WIDE.U32 R6, R47, R102.reuse, RZ ;  /* 0x000000662f067225 */ /* 0x081fe200078e00ff */
[----:B------:R-:W-:Y:S02]  /*2150*/  ISETP.NE.U32.AND P0, PT, RZ, UR4, PT ;  /* 0x00000004ff007c0c */ /* 0x000fe4000bf05070 */
[----:B------:R-:W-:Y:S01]  /*2160*/  SHF.R.U32.HI R32, RZ, 0x3, R196 ;  /* 0x00000003ff207819 */ /* 0x000fe200000116c4 */
[-C--:B------:R-:W-:Y:S01]  /*2170*/  IMAD R8, R39, R102.reuse, RZ ;  /* 0x0000006627087224 */ /* 0x080fe200078e02ff */
[----:B------:R-:W-:Y:S01]  /*2180*/  ISETP.NE.AND.EX P0, PT, RZ, UR5, PT, P0 ;  /* 0x00000005ff007c0c */ /* 0x000fe2000bf05300 */
[----:B------:R-:W-:Y:S01]  /*2190*/  ULDC.64 UR4, c[0x0][0x308] ;  /* 0x0000c20000047ab9 */ /* 0x000fe20000000a00 */
[----:B---3--:R-:W-:Y:S01]  /*21a0*/  ISETP.GE.AND P2, PT, R16, R33, PT ;  /* 0x000000211000720c */ /* 0x008fe20003f46270 */
[----:B------:R-:W-:Y:S01]  /*21b0*/  IMAD R3, R47, R103, R8 ;  /* 0x000000672f037224 */ /* 0x000fe200078e0208 */
[----:B-1----:R-:W-:Y:S01]  /*21c0*/  SHF.R.U32.HI R30, RZ, 0x7, R30 ;  /* 0x00000007ff1e7819 */ /* 0x002fe2000001161e */
[----:B------:R-:W-:Y:S01]  /*21d0*/  IMAD.SHL.U32 R34, R22, 0x40, RZ ;  /* 0x0000004016227824 */ /* 0x000fe200078e00ff */
[----:B------:R-:W-:Y:S01]  /*21e0*/  SHF.R.U32.HI R29, RZ, 0x3, R195 ;  /* 0x00000003ff1d7819 */ /* 0x000fe200000116c3 */
[----:B------:R-:W-:Y:S01]  /*21f0*/  IMAD.IADD R7, R7, 0x1, R3 ;  /* 0x0000000107077824 */ /* 0x000fe200078e0203 */
[----:B------:R-:W-:Y:S01]  /*2200*/  ISETP.NE.AND P6, PT, R30, 0x1, PT ;  /* 0x000000011e00780c */ /* 0x000fe20003fc5270 */
[----:B------:R-:W-:Y:S01]  /*2210*/  IMAD.SHL.U32 R92, R102, 0x20, RZ ;  /* 0x00000020665c7824 */ /* 0x000fe200078e00ff */
[----:B-----5:R-:W-:Y:S01]  /*2220*/  SHF.R.S32.HI R31, RZ, 0x1f, R111 ;  /* 0x0000001fff1f7819 */ /* 0x020fe2000001146f */
        /* <DEDUP_REMOVED lines=10> */
[----:B------:R-:W-:Y:S01]  /*22d0*/  VIADD R122, R30, 0x8 ;  /* 0x000000081e7a7836 */ /* 0x000fe20000000000 */
[C---:B------:R-:W-:Y:S01]  /*22e0*/  SHF.L.U64.HI R30, R102.reuse, 0x6, R103 ;  /* 0x00000006661e7819 */ /* 0x040fe20000010267 */
[----:B------:R-:W-:Y:S02]  /*22f0*/  IMAD.SHL.U32 R123, R102, 0x80, RZ ;  /* 0x00000080667b7824 */ /* 0x000fe400078e00ff */
[-C--:B0-----:R-:W-:Y:S01]  /*2300*/  IMAD.WIDE.U32 R94, R22, R6.reuse, R16 ;  /* 0x00000006165e7225 */ /* 0x081fe200078e0010 */
[C-C-:B------:R-:W-:Y:S02]  /*2310*/  SHF.L.U64.HI R15, R6.reuse, 0x6, R7.reuse ;  /* 0x00000006060f7819 */ /* 0x140fe40000010207 */
[----:B------:R-:W-:Y:S01]  /*2320*/  SHF.L.U64.HI R14, R6, 0x7, R7 ;  /* 0x00000007060e7819 */ /* 0x000fe20000010207 */
[----:B------:R-:W-:-:S04]  /*2330*/  IMAD.WIDE.U32 R96, R22, R6, R18 ;  /* 0x0000000616607225 */ /* 0x000fc800078e0012 */
[----:B------:R-:W-:Y:S02]  /*2340*/  IMAD R12, R31, R6, RZ ;  /* 0x000000061f0c7224 */ /* 0x000fe400078e02ff */
[C---:B------:R-:W-:Y:S02]  /*2350*/  IMAD.SHL.U32 R13, R6.reuse, 0x20, RZ ;  /* 0x00000020060d7824 */ /* 0x040fe400078e00ff */
        /* <DEDUP_REMOVED lines=10> */
[----:B------:R-:W-:-:S02]  /*2400*/  IMAD.WIDE.U32 R100, R99, UR4, R4 ;  /* 0x0000000463647c25 */ /* 0x000fc4000f8e0004 */
[----:B------:R-:W0:Y:S02]  /*2410*/  LDC.64 R4, c[0x0][0x408] ;  /* 0x00010200ff047b82 */ /* 0x000e240000000a00 */
[----:B------:R-:W-:Y:S01]  /*2420*/  IMAD R0, R3, UR4, RZ ;  /* 0x0000000403007c24 */ /* 0x000fe2000f8e02ff */
[----:B------:R-:W-:Y:S01]  /*2430*/  IADD3 R42, P4, R100, 0x40, RZ ;  /* 0x00000040642a7810 */ /* 0x000fe20007f9e0ff */
[----:B------:R-:W-:Y:S01]  /*2440*/  IMAD.X R47, R218, 0x1, R39, P0 ;  /* 0x00000001da2f7824 */ /* 0x000fe200000e0627 */
[----:B------:R-:W-:Y:S01]  /*2450*/  IADD3 R39, P0, R100, R44, RZ ;  /* 0x0000002c64277210 */ /* 0x000fe20007f1e0ff */
[----:B------:R-:W-:Y:S01]  /*2460*/  IMAD R41, R99, UR5, R0 ;  /* 0x0000000563297c24 */ /* 0x000fe2000f8e0200 */
[----:B------:R-:W-:Y:S05]  /*2470*/  @!P6 WARPSYNC.ALL ;  /* 0x000000000000e948 */ /* 0x000fea0003800000 */
[----:B------:R-:W-:Y:S01]  /*2480*/  ULDC.64 UR4, c[0x0][0x330] ;  /* 0x0000cc0000047ab9 */ /* 0x000fe20000000a00 */
[----:B------:R-:W-:Y:S01]  /*2490*/  IADD3 R41, R101, R41, RZ ;  /* 0x0000002965297210 */ /* 0x000fe20007ffe0ff */
[----:B------:R-:W-:Y:S01]  /*24a0*/  IMAD.WIDE.U32 R8, R206, UR4, R16 ;  /* 0x00000004ce087c25 */ /* 0x000fe2000f8e0010 */
[----:B------:R-:W-:Y:S01]  /*24b0*/  @!P6 BAR.SYNC.DEFER_BLOCKING 0x9, 0x100 ;  /* 0x024400000000eb1d */ /* 0x000fe20000010000 */
[----:B------:R-:W-:-:S02]  /*24c0*/  IADD3 R43, P3, R39, 0x40, RZ ;  /* 0x00000040272b7810 */ /* 0x000fc40007f7e0ff */
[----:B------:R-:W-:Y:S02]  /*24d0*/  IMAD R9, R206, UR5, R9 ;  /* 0x00000005ce097c24 */ /* 0x000fe4000f8e0209 */
[----:B------:R-:W-:Y:S01]  /*24e0*/  IMAD.X R107, RZ, RZ, R41, P4 ;  /* 0x000000ffff6b7224 */ /* 0x000fe200020e0629 */
[----:B------:R-:W-:Y:S02]  /*24f0*/  ULDC.64 UR4, c[0x0][0x338] ;  /* 0x0000ce0000047ab9 */ /* 0x000fe40000000a00 */
[----:B------:R-:W-:Y:S01]  /*2500*/  IMAD R0, R3, UR4, RZ ;  /* 0x0000000403007c24 */ /* 0x000fe2000f8e02ff */
[----:B------:R-:W-:Y:S01]  /*2510*/  SEL R3, R33, RZ, P2 ;  /* 0x000000ff21037207 */ /* 0x000fe20001000000 */
[----:B0-----:R-:W-:-:S04]  /*2520*/  IMAD.WIDE.U32 R90, R22, R4, R18 ;  /* 0x00000004165a7225 */ /* 0x001fc800078e0012 */
[C---:B------:R-:W-:Y:S02]  /*2530*/  IMAD R109, R99.reuse, UR5, R0 ;  /* 0x00000005636d7c24 */ /* 0x040fe4000f8e0200 */
[----:B------:R-:W-:Y:S02]  /*2540*/  IMAD R0, R218, R6, RZ ;  /* 0x00000006da007224 */ /* 0x000fe400078e02ff */
[----:B------:R-:W-:Y:S01]  /*2550*/  IMAD.WIDE.U32 R98, R99, UR4, R8 ;  /* 0x0000000463627c25 */ /* 0x000fe2000f8e0008 */
[----:B------:R-:W-:Y:S02]  /*2560*/  ULDC UR4, c[0x0][0x2f4] ;  /* 0x0000bd0000047ab9 */ /* 0x000fe40000000800 */
[----:B------:R-:W-:Y:S01]  /*2570*/  ISETP.GE.AND P2, PT, R16, UR4, PT ;  /* 0x0000000410007c0c */ /* 0x000fe2000bf46270 */
[----:B------:R-:W-:Y:S02]  /*2580*/  IMAD R9, R22, R7, R0 ;  /* 0x0000000716097224 */ /* 0x000fe400078e0200 */
[----:B------:R-:W-:-:S02]  /*2590*/  IMAD R0, R218, R4, RZ ;  /* 0x00000004da007224 */ /* 0x000fc400078e02ff */
[----:B------:R-:W-:Y:S01]  /*25a0*/  IMAD.IADD R3, R16, 0x1, R3 ;  /* 0x0000000110037824 */ /* 0x000fe200078e0203 */
[----:B------:R-:W-:Y:S01]  /*25b0*/  IADD3 R95, R9, R95, RZ ;  /* 0x0000005f095f7210 */ /* 0x000fe20007ffe0ff */
[C---:B------:R-:W-:Y:S02]  /*25c0*/  IMAD R11, R22.reuse, R5, R0 ;  /* 0x00000005160b7224 */ /* 0x040fe400078e0200 */
[----:B------:R-:W-:Y:S01]  /*25d0*/  IMAD.IADD R97, R97, 0x1, R9 ;  /* 0x0000000161617824 */ /* 0x000fe200078e0209 */
[----:B------:R-:W-:Y:S01]  /*25e0*/  SHF.R.S32.HI R0, RZ, 0x1f, R3 ;  /* 0x0000001fff007819 */ /* 0x000fe20000011403 */
[----:B------:R-:W-:-:S03]  /*25f0*/  IMAD.WIDE.U32 R88, R22, R4, R16 ;  /* 0x0000000416587225 */ /* 0x000fc600078e0010 */
[CC--:B------:R-:W-:Y:S01]  /*2600*/  LEA.HI R8, R0.reuse, R3.reuse, RZ, 0x6 ;  /* 0x0000000300087211 */ /* 0x0c0fe200078f30ff */
[----:B------:R-:W-:Y:S01]  /*2610*/  IMAD.IADD R91, R91, 0x1, R11 ;  /* 0x000000015b5b7824 */ /* 0x000fe200078e020b */
[----:B------:R-:W-:Y:S01]  /*2620*/  LEA.HI R105, R0, R3, RZ, 0x3 ;  /* 0x0000000300697211 */ /* 0x000fe200078f18ff */
[----:B------:R-:W-:Y:S01]  /*2630*/  IMAD.IADD R89, R11, 0x1, R89 ;  /* 0x000000010b597824 */ /* 0x000fe200078e0259 */
[----:B------:R-:W-:Y:S01]  /*2640*/  SHF.L.U32 R11, R6, 0x7, RZ ;  /* 0x00000007060b7819 */ /* 0x000fe200000006ff */
[----:B------:R-:W-:Y:S01]  /*2650*/  IMAD.SHL.U32 R8, R8, 0x80, RZ ;  /* 0x0000008008087824 */ /* 0x000fe200078e00ff */
[----:B------:R-:W-:Y:S01]  /*2660*/  LOP3.LUT R0, R105, 0x38, RZ, 0xc0, !PT ;  /* 0x0000003869007812 */ /* 0x000fe200078ec0ff */
[-C--:B------:R-:W-:Y:S01]  /*2670*/  IMAD.WIDE.U32 R96, R111, R6.reuse, R96 ;  /* 0x000000066f607225 */ /* 0x080fe200078e0060 */
[--C-:B------:R-:W-:Y:S02]  /*2680*/  LOP3.LUT R3, R196, 0x38, R105.reuse, 0xf8, !PT ;  /* 0x00000038c4037812 */ /* 0x100fe400078ef869 */
[----:B------:R-:W-:Y:S01]  /*2690*/  LOP3.LUT R9, R195, 0x38, R105, 0xf8, !PT ;  /* 0x00000038c3097812 */ /* 0x000fe200078ef869 */
[----:B------:R-:W-:Y:S01]  /*26a0*/  IMAD.WIDE.U32 R94, R111, R6, R94 ;  /* 0x000000066f5e7225 */ /* 0x000fe200078e005e */
[----:B------:R-:W-:-:S02]  /*26b0*/  LOP3.LUT R10, R194, 0x38, R105, 0xf8, !PT ;  /* 0x00000038c20a7812 */ /* 0x000fc400078ef869 */
[----:B------:R-:W-:Y:S01]  /*26c0*/  LOP3.LUT R0, R0, 0x1c0, R34, 0xf8, !PT ;  /* 0x000001c000007812 */ /* 0x000fe200078ef822 */
[----:B------:R-:W-:Y:S01]  /*26d0*/  IMAD.WIDE.U32 R90, R111, R4, R90 ;  /* 0x000000046f5a7225 */ /* 0x000fe200078e005a */
[----:B------:R-:W-:Y:S02]  /*26e0*/  LOP3.LUT R21, R8, 0xffffe000, RZ, 0xc0, !PT ;  /* 0xffffe00008157812 */ /* 0x000fe400078ec0ff */
[----:B------:R-:W-:Y:S01]  /*26f0*/  LOP3.LUT R3, R3, R32, RZ, 0x3c, !PT ;  /* 0x0000002003037212 */ /* 0x000fe200078e3cff */
[----:B------:R-:W-:Y:S01]  /*2700*/  IMAD.WIDE.U32 R88, R111, R4, R88 ;  /* 0x000000046f587225 */ /* 0x000fe200078e0058 */
[----:B------:R-:W-:Y:S02]  /*2710*/  LOP3.LUT R28, R9, R29, RZ, 0x3c, !PT ;  /* 0x0000001d091c7212 */ /* 0x000fe400078e3cff */
[----:B------:R-:W-:Y:S01]  /*2720*/  LOP3.LUT R10, R10, R20, RZ, 0x3c, !PT ;  /* 0x000000140a0a7212 */ /* 0x000fe200078e3cff */
[----:B------:R-:W-:Y:S01]  /*2730*/  IMAD.IADD R36, R97, 0x1, R37 ;  /* 0x0000000161247824 */ /* 0x000fe200078e0225 */
[----:B------:R-:W-:Y:S01]  /*2740*/  LOP3.LUT R0, R0, R201, RZ, 0x3c, !PT ;  /* 0x000000c900007212 */ /* 0x000fe200078e3cff */
[----:B------:R-:W-:Y:S01]  /*2750*/  IMAD.SHL.U32 R33, R33, 0x2, RZ ;  /* 0x0000000221217824 */ /* 0x000fe200078e00ff */
[-C--:B------:R-:W-:Y:S01]  /*2760*/  IADD3 R29, R3, R21.reuse, R200 ;  /* 0x00000015031d7210 */ /* 0x080fe20007ffe0c8 */
[----:B------:R-:W-:Y:S01]  /*2770*/  IMAD R3, R218, R102, RZ ;  /* 0x00000066da037224 */ /* 0x000fe200078e02ff */
[-C--:B------:R-:W-:Y:S01]  /*2780*/  IADD3 R28, R28, R21.reuse, R199 ;  /* 0x000000151c1c7210 */ /* 0x080fe20007ffe0c7 */
[----:B------:R-:W-:Y:S01]  /*2790*/  IMAD.IADD R37, R37, 0x1, R95 ;  /* 0x0000000125257824 */ /* 0x000fe200078e025f */
[----:B------:R-:W-:Y:S01]  /*27a0*/  IADD3 R27, R10, R21, R198 ;  /* 0x000000150a1b7210 */ /* 0x000fe20007ffe0c6 */
[----:B------:R-:W-:Y:S01]  /*27b0*/  IMAD R35, R22, R103, R3 ;  /* 0x0000006716237224 */ /* 0x000fe200078e0203 */
[----:B------:R-:W-:Y:S01]  /*27c0*/  IADD3 R21, R0, R21, R202 ;  /* 0x0000001500157210 */ /* 0x000fe20007ffe0ca */
[----:B------:R-:W-:Y:S01]  /*27d0*/  IMAD R0, R31, R4, RZ ;  /* 0x000000041f007224 */ /* 0x000fe200078e02ff */
[----:B------:R-:W-:Y:S01]  /*27e0*/  SHF.L.U64.HI R20, R6, 0x5, R7 ;  /* 0x0000000506147819 */ /* 0x000fe20000010207 */
[C---:B------:R-:W-:Y:S01]  /*27f0*/  IMAD.SHL.U32 R7, R4.reuse, 0x20, RZ ;  /* 0x0000002004077824 */ /* 0x040fe200078e00ff */
[C-C-:B------:R-:W-:Y:S01]  /*2800*/  SHF.L.U64.HI R10, R4.reuse, 0x5, R5.reuse ;  /* 0x00000005040a7819 */ /* 0x140fe20000010205 */
[----:B------:R-:W-:Y:S01]  /*2810*/  IMAD R49, R111, R5, R0 ;  /* 0x000000056f317224 */ /* 0x000fe200078e0200 */
[C-C-:B------:R-:W-:Y:S01]  /*2820*/  SHF.L.U64.HI R9, R4.reuse, 0x6, R5.reuse ;  /* 0x0000000604097819 */ /* 0x140fe20000010205 */
[C---:B------:R-:W-:Y:S01]  /*2830*/  IMAD.SHL.U32 R6, R4.reuse, 0x40, RZ ;  /* 0x0000004004067824 */ /* 0x040fe200078e00ff */
[C---:B------:R-:W-:Y:S01]  /*2840*/  SHF.L.U64.HI R8, R4.reuse, 0x7, R5 ;  /* 0x0000000704087819 */ /* 0x040fe20000010205 */
[----:B------:R-:W-:Y:S01]  /*2850*/  IMAD.SHL.U32 R5, R4, 0x80, RZ ;  /* 0x0000008004057824 */ /* 0x000fe200078e00ff */
[----:B------:R-:W-:Y:S01]  /*2860*/  IADD3 R3, P1, R92, R126, RZ ;  /* 0x0000007e5c037210 */ /* 0x000fe20007f3e0ff */
[----:B------:R-:W-:Y:S01]  /*2870*/  IMAD.IADD R4, R35, 0x1, R127 ;  /* 0x0000000123047824 */ /* 0x000fe200078e027f */
[----:B------:R-:W-:Y:S01]  /*2880*/  SHF.L.U64.HI R0, R102, 0x7, R103 ;  /* 0x0000000766007819 */ /* 0x000fe20000010267 */
[----:B------:R-:W-:Y:S01]  /*2890*/  IMAD.IADD R34, R45, 0x1, R35 ;  /* 0x000000012d227824 */ /* 0x000fe200078e0223 */
[----:B------:R-:W-:Y:S01]  /*28a0*/  LOP3.LUT R40, R105, 0xfffffff8, RZ, 0xc0, !PT ;  /* 0xfffffff869287812 */ /* 0x000fe200078ec0ff */
[----:B------:R-:W-:Y:S01]  /*28b0*/  IMAD.IADD R38, R91, 0x1, R49 ;  /* 0x000000015b267824 */ /* 0x000fe200078e0231 */
[----:B------:R-:W-:Y:S01]  /*28c0*/  IADD3.X R31, R4, R93, RZ, P1, !PT ;  /* 0x0000005d041f7210 */ /* 0x000fe20000ffe4ff */
[----:B------:R-:W-:Y:S01]  /*28d0*/  IMAD.X R103, R34, 0x1, R41, P0 ;  /* 0x0000000122677824 */ /* 0x000fe200000e0629 */
[----:B------:R-:W-:Y:S01]  /*28e0*/  IADD3 R32, P1, R3, R92, RZ ;  /* 0x0000005c03207210 */ /* 0x000fe20007f3e0ff */
[----:B------:R-:W-:Y:S01]  /*28f0*/  IMAD.IADD R104, R49, 0x1, R89 ;  /* 0x0000000131687824 */ /* 0x000fe200078e0259 */
[----:B------:R-:W-:Y:S01]  /*2900*/  SHF.R.S32.HI R105, RZ, 0x3, R105 ;  /* 0x00000003ff697819 */ /* 0x000fe20000011469 */
[----:B------:R-:W-:Y:S01]  /*2910*/  IMAD.X R108, RZ, RZ, R103, P3 ;  /* 0x000000ffff6c7224 */ /* 0x000fe200018e0667 */
[----:B------:R-:W-:Y:S01]  /*2920*/  SHF.R.S32.HI R106, RZ, 0x1f, R40 ;  /* 0x0000001fff6a7819 */ /* 0x000fe20000011428 */
[----:B------:R-:W-:Y:S01]  /*2930*/  IMAD.X R35, R31, 0x1, R93, P1 ;  /* 0x000000011f237824 */ /* 0x000fe200008e065d */
[----:B------:R-:W-:Y:S01]  /*2940*/  ISETP.GE.AND P1, PT, R187, UR4, PT ;  /* 0x00000004bb007c0c */ /* 0x000fe2000bf26270 */
[----:B------:R-:W-:-:S12]  /*2950*/  IMAD.IADD R109, R99, 0x1, R109 ;  /* 0x00000001636d7824 */ /* 0x000fd800078e026d */
.L_x_8896:
[----:B------:R-:W2:Y:S01]  /*2960*/  LDL.LU R48, [R1+0x10] ;  /* 0x0000100001307983 */ /* 0x000ea20000300800 */
[----:B------:R-:W-:Y:S01]  /*2970*/  VIADD R26, R26, 0xffffffff ;  /* 0xffffffff1a1a7836 */ /* 0x000fe20000000000 */
[----:B------:R-:W0:Y:S01]  /*2980*/  LDC R121, c[0x0][0x3f4] ;  /* 0x0000fd00ff797b82 */ /* 0x000e220000000800 */
[----:B------:R-:W-:Y:S01]  /*2990*/  IMAD R49, R23, 0x4000, R205 ;  /* 0x0000400017317824 */ /* 0x000fe200078e02cd */
[----:B------:R-:W-:Y:S05]  /*29a0*/  YIELD ;  /* 0x0000000000007946 */ /* 0x000fea0003800000 */
[----:B------:R-:W-:Y:S01]  /*29b0*/  ISETP.GT.AND P3, PT, R26, R25, PT ;  /* 0x000000191a00720c */ /* 0x000fe20003f64270 */
[----:B------:R-:W-:Y:S01]  /*29c0*/  BSSY B0, `(.L_x_8811) ;  /* 0x00005a0000007945 */ /* 0x000fe20003800000 */
[----:B------:R-:W-:-:S02]  /*29d0*/  LEA R112, R49, R2, 0x1 ;  /* 0x0000000231707211 */ /* 0x000fc400078e08ff */
[----:B0-----:R-:W-:Y:S02]  /*29e0*/  ISETP.GE.AND P0, PT, R121, 0x1, PT ;  /* 0x000000017900780c */ /* 0x001fe40003f06270 */
[----:B--2---:R-:W-:-:S07]  /*29f0*/  LOP3.LUT R48, R48, 0xfffffffb, RZ, 0xc0, !PT ;  /* 0xfffffffb30307812 */ /* 0x004fce00078ec0ff */
        /* <DEDUP_REMOVED lines=49> */
.L_x_8815:
[----:B------:R-:W-:Y:S05]  /*2d10*/  BSYNC B1 ;  /* 0x0000000000017941 */ /* 0x000fea0003800000 */
.L_x_8814:
[----:B------:R-:W-:Y:S01]  /*2d20*/  ISETP.GE.AND P4, PT, R214, R113, PT ;  /* 0x00000071d600720c */ /* 0x000fe20003f86270 */
[----:B0----5:R-:W-:Y:S01]  /*2d30*/  IMAD.MOV.U32 R48, RZ, RZ, R76 ;  /* 0x000000ffff307224 */ /* 0x021fe200078e004c */
[----:B------:R-:W-:Y:S01]  /*2d40*/  MOV R50, R84 ;  /* 0x0000005400327202 */ /* 0x000fe20000000f00 */
[----:B------:R-:W-:Y:S01]  /*2d50*/  IMAD.MOV.U32 R49, RZ, RZ, R77 ;  /* 0x000000ffff317224 */ /* 0x000fe200078e004d */
[----:B------:R-:W-:Y:S01]  /*2d60*/  BSSY B1, `(.L_x_8816) ;  /* 0x0000024000017945 */ /* 0x000fe20003800000 */
[----:B------:R-:W-:Y:S01]  /*2d70*/  IMAD.MOV.U32 R51, RZ, RZ, R85 ;  /* 0x000000ffff337224 */ /* 0x000fe200078e0055 */
        /* <DEDUP_REMOVED lines=8> */
[----:B------:R-:W-:-:S02]  /*2e00*/  PRMT R132, R48, 0x7610, R132 ;  /* 0x0000761030847816 */ /* 0x000fc40000000084 */
[----:B------:R-:W-:Y:S02]  /*2e10*/  CS2R R70, SRZ ;  /* 0x0000000000467805 */ /* 0x000fe4000001ff00 */
[----:B------:R-:W-:Y:S02]  /*2e20*/  PRMT R143, R143, 0x5410, R49 ;  /* 0x000054108f8f7816 */ /* 0x000fe40000000031 */
[----:B------:R-:W-:Y:S02]  /*2e30*/  CS2R R74, SRZ ;  /* 0x00000000004a7805 */ /* 0x000fe4000001ff00 */
        /* <DEDUP_REMOVED lines=22> */
.L_x_8817:
[----:B------:R-:W-:Y:S05]  /*2fa0*/  BSYNC B1 ;  /* 0x0000000000017941 */ /* 0x000fea0003800000 */
.L_x_8816:
[----:B------:R-:W-:Y:S01]  /*2fb0*/  ISETP.GE.AND P0, PT, R213, R113, PT ;  /* 0x00000071d500720c */ /* 0x000fe20003f06270 */
[----:B0----5:R-:W-:Y:S01]  /*2fc0*/  IMAD.MOV.U32 R48, RZ, RZ, R68 ;  /* 0x000000ffff307224 */ /* 0x021fe200078e0044 */
[----:B------:R-:W-:Y:S01]  /*2fd0*/  MOV R50, R72 ;  /* 0x0000004800327202 */ /* 0x000fe20000000f00 */
[----:B------:R-:W-:Y:S01]  /*2fe0*/  IMAD.MOV.U32 R49, RZ, RZ, R69 ;  /* 0x000000ffff317224 */ /* 0x000fe200078e0045 */
[----:B------:R-:W-:Y:S01]  /*2ff0*/  BSSY B1, `(.L_x_8818) ;  /* 0x0000028000017945 */ /* 0x000fe20003800000 */
[----:B------:R-:W-:Y:S01]  /*3000*/  IMAD.MOV.U32 R51, RZ, RZ, R73 ;  /* 0x000000ffff337224 */ /* 0x000fe200078e0049 */
[----:B------:R-:W-:Y:S02]  /*3010*/  CS2R R52, SRZ ;  /* 0x0000000000347805 */ /* 0x000fe4000001ff00 */
        /* <DEDUP_REMOVED lines=9> */
[----:B------:R-:W-:-:S02]  /*30b0*/  PRMT R129, R49, 0x5410, R48 ;  /* 0x0000541031817816 */ /* 0x000fc40000000030 */
[----:B------:R-:W-:Y:S02]  /*30c0*/  CS2R R66, SRZ ;  /* 0x0000000000427805 */ /* 0x000fe4000001ff00 */
[----:B------:R-:W-:Y:S02]  /*30d0*/  CS2R R56, SRZ ;  /* 0x0000000000387805 */ /* 0x000fe4000001ff00 */
[----:B------:R-:W-:Y:S02]  /*30e0*/  CS2R R54, SRZ ;  /* 0x0000000000367805 */ /* 0x000fe4000001ff00 */
[----:B------:R-:W-:Y:S02]  /*30f0*/  PRMT R149, R50, 0x5410, R51 ;  /* 0x0000541032957816 */ /* 0x000fe40000000033 */
        /* <DEDUP_REMOVED lines=23> */
.L_x_8819:
[----:B------:R-:W-:Y:S05]  /*3270*/  BSYNC B1 ;  /* 0x0000000000017941 */ /* 0x000fea0003800000 */
.L_x_8818:
        /* <DEDUP_REMOVED lines=31> */
.L_x_8821:
[----:B------:R-:W-:Y:S05]  /*3470*/  BSYNC B1 ;  /* 0x0000000000017941 */ /* 0x000fea0003800000 */
.L_x_8820:
[----:B01---5:R-:W-:Y:S01]  /*3480*/  IMAD.MOV.U32 R49, RZ, RZ, R61 ;  /* 0x000000ffff317224 */ /* 0x023fe200078e003d */
[----:B------:R-:W-:Y:S01]  /*3490*/  MOV R48, R60 ;  /* 0x0000003c00307202 */ /* 0x000fe20000000f00 */
[----:B------:R-:W-:Y:S01]  /*34a0*/  IMAD.MOV.U32 R50, RZ, RZ, R64 ;  /* 0x000000ffff327224 */ /* 0x000fe200078e0040 */
[----:B------:R-:W-:Y:S01]  /*34b0*/  UISETP.NE.AND UP0, UPT, UR45, 0x3, UPT ;  /* 0x000000032d00788c */ /* 0x000fe2000bf05270 */
        /* <DEDUP_REMOVED lines=9> */
[----:B------:R-:W-:-:S02]  /*3550*/  PLOP3.LUT P0, PT, PT, PT, UP0, 0x80, 0x0 ;  /* 0x000000000000781c */ /* 0x000fc40003f0f008 */
        /* <DEDUP_REMOVED lines=15> */
[----:B------:R-:W-:Y:S02]  /*3650*/  PRMT R133, R133, 0x5410, R50 ;  /* 0x0000541085857816 */ /* 0x000fe40000000032 */
[----:B------:R-:W-:Y:S02]  /*3660*/  PRMT R82, R49, 0x5410, R48 ;  /* 0x0000541031527816 */ /* 0x000fe40000000030 */
[----:B------:R-:W-:Y:S01]  /*3670*/  PRMT R134, R51, 0x7610, R134 ;  /* 0x0000761033867816 */ /* 0x000fe20000000086 */
[----:B------:R-:W-:Y:S06]  /*3680*/  @!P0 BRA `(.L_x_8822) ;  /* 0x0000000000048947 */ /* 0x000fec0003800000 */
[----:B------:R-:W-:Y:S01]  /*3690*/  BPT.TRAP 0x1 ;  /* 0x000000040000795c */ /* 0x000fe20000300000 */
.L_x_8822:
[----:B------:R-:W-:Y:S01]  /*36a0*/  LEA R110, R23, R2, 0x3 ;  /* 0x00000002176e7211 */ /* 0x000fe200078e18ff */
[----:B------:R-:W-:Y:S01]  /*36b0*/  BSSY B1, `(.L_x_8823) ;  /* 0x0000004000017945 */ /* 0x000fe20003800000 */
[----:B------:R-:W-:-:S04]  /*36c0*/  SHF.L.U32 R117, R188, 0x1f, RZ ;  /* 0x0000001fbc757819 */ /* 0x000fc800000006ff */
[----:B------:R-:W0:Y:S02]  /*36d0*/  SYNCS.PHASECHK.TRANS64.TRYWAIT P6, [R110+URZ+0x28890], R117 ;  /* 0x028890756e0075a7 */ /* 0x000e2400080c017f */
[----:B0-----:R-:W-:Y:S05]  /*36e0*/  @!P6 BRA `(.L_x_8824) ;  /* 0x000001dc0050e947 */ /* 0x001fea0003800000 */
.L_x_9180:
[----:B------:R-:W-:Y:S05]  /*36f0*/  BSYNC B1 ;  /* 0x0000000000017941 */ /* 0x000fea0003800000 */
.L_x_8823:
        /* <DEDUP_REMOVED lines=31> */
[----:B------:R-:W-:Y:S02]  /*38f0*/  HADD2.F32 R87, -RZ, R136.H1_H1 ;  /* 0x30000088ff577230 */ /* 0x000fe40000004100 */
[C---:B------:R-:W-:Y:S01]  /*3900*/  FMUL.FTZ R80, R51.reuse, R80 ;  /* 0x0000005033507220 */ /* 0x040fe20000410000 */
[-C--:B------:R-:W-:Y:S01]  /*3910*/  FFMA.FTZ R146, R51, R84.reuse, -R146 ;  /* 0x0000005433927223 */ /* 0x080fe20000010892 */
[----:B------:R-:W-:Y:S02]  /*3920*/  HADD2.F32 R51, -RZ, R48.H0_H0 ;  /* 0x20000030ff337230 */ /* 0x000fe40000004100 */
[----:B------:R-:W-:Y:S01]  /*3930*/  FFMA.FTZ R49, R49, R84, R80 ;  /* 0x0000005431317223 */ /* 0x000fe20000010050 */
[----:B------:R-:W-:Y:S02]  /*3940*/  HADD2.F32 R80, -RZ, R144.H0_H0 ;  /* 0x20000090ff507230 */ /* 0x000fe40000004100 */
[----:B------:R-:W-:-:S02]  /*3950*/  HADD2.F32 R48, -RZ, R48.H1_H1 ;  /* 0x30000030ff307230 */ /* 0x000fc40000004100 */
[----:B------:R-:W-:Y:S02]  /*3960*/  HADD2.F32 R84, -RZ, R139.H0_H0 ;  /* 0x2000008bff547230 */ /* 0x000fe40000004100 */
[-C--:B------:R-:W-:Y:S01]  /*3970*/  FMUL.FTZ R85, R51, R80.reuse ;  /* 0x0000005033557220 */ /* 0x080fe20000410000 */
[----:B------:R-:W-:-:S03]  /*3980*/  FMUL.FTZ R148, R48, R80 ;  /* 0x0000005030947220 */ /* 0x000fc60000410000 */
[-C--:B------:R-:W-:Y:S01]  /*3990*/  FFMA.FTZ R85, R48, R84.reuse, R85 ;  /* 0x0000005430557223 */ /* 0x080fe20000010055 */
[--C-:B------:R-:W-:Y:S02]  /*39a0*/  HADD2.F32 R48, -RZ, R50.reuse.H0_H0 ;  /* 0x20000032ff307230 */ /* 0x100fe40000004100 */
[----:B------:R-:W-:Y:S01]  /*39b0*/  FFMA.FTZ R148, R51, R84, -R148 ;  /* 0x0000005433947223 */ /* 0x000fe20000010894 */
[----:B------:R-:W-:Y:S02]  /*39c0*/  HADD2.F32 R50, -RZ, R50.H1_H1 ;  /* 0x30000032ff327230 */ /* 0x000fe40000004100 */
[----:B------:R-:W-:-:S05]  /*39d0*/  HADD2.F32 R51, -RZ, R144.H1_H1 ;  /* 0x30000090ff337230 */ /* 0x000fca0000004100 */
[-C--:B------:R-:W-:Y:S01]  /*39e0*/  FMUL.FTZ R147, R50, R51.reuse ;  /* 0x0000003332937220 */ /* 0x080fe20000410000 */
[----:B------:R-:W-:-:S03]  /*39f0*/  FMUL.FTZ R51, R48, R51 ;  /* 0x0000003330337220 */ /* 0x000fc60000410000 */
[-C--:B------:R-:W-:Y:S01]  /*3a00*/  FFMA.FTZ R147, R48, R87.reuse, -R147 ;  /* 0x0000005730937223 */ /* 0x080fe20000010893 */
[----:B------:R-:W-:Y:S01]  /*3a10*/  FFMA.FTZ R50, R50, R87, R51 ;  /* 0x0000005732327223 */ /* 0x000fe20000010033 */
[----:B------:R-:W-:Y:S01]  /*3a20*/  F2FP.F16.F32.PACK_AB R51, R49, R146 ;  /* 0x000000923133723e */ /* 0x000fe200000000ff */
[----:B------:R-:W-:Y:S01]  /*3a30*/  IMAD.MOV.U32 R49, RZ, RZ, R86 ;  /* 0x000000ffff317224 */ /* 0x000fe200078e0056 */
[----:B------:R-:W-:Y:S02]  /*3a40*/  F2FP.F16.F32.PACK_AB R48, R85, R148 ;  /* 0x000000945530723e */ /* 0x000fe400000000ff */
[----:B------:R-:W-:-:S07]  /*3a50*/  F2FP.F16.F32.PACK_AB R50, R50, R147 ;  /* 0x000000933232723e */ /* 0x000fce00000000ff */
.L_x_8830:
[----:B------:R-:W-:Y:S05]  /*3a60*/  BSYNC B3 ;  /* 0x0000000000037941 */ /* 0x000fea0003800000 */
.L_x_8829:
[----:B------:R-:W-:Y:S02]  /*3a70*/  ULDC.64 UR4, c[0x0][0x2e8] ;  /* 0x0000ba0000047ab9 */ /* 0x000fe40000000a00 */
[----:B------:R-:W-:-:S04]  /*3a80*/  LEA R80, P3, R81, UR4, 0x1 ;  /* 0x0000000451507c11 */ /* 0x000fc8000f8608ff */
[----:B------:R-:W-:-:S05]  /*3a90*/  LEA.HI.X R81, R81, UR5, R140, 0x1, P3 ;  /* 0x0000000551517c11 */ /* 0x000fca00098f0c8c */
[----:B--2---:R1:W-:Y:S04]  /*3aa0*/  STG.E.128 desc[UR42][R80.64], R48 ;  /* 0x0000003050007986 */ /* 0x0043e8000c101d2a */
.L_x_8828:
[----:B------:R-:W-:Y:S05]  /*3ab0*/  BSYNC B2 ;  /* 0x0000000000027941 */ /* 0x000fea0003800000 */
.L_x_8827:
[----:B------:R-:W-:Y:S05]  /*3ac0*/  @P1 BRA `(.L_x_8826) ;  /* 0x0000000000d81947 */ /* 0x000fea0003800000 */
[----:B-1----:R1:W2:Y:S01]  /*3ad0*/  LDS.128 R48, [R112+0x1c400] ;  /* 0x01c4000070307984 */ /* 0x0022a20000000c00 */
[----:B------:R-:W-:Y:S01]  /*3ae0*/  IADD3 R137, P3, R137, R42, RZ ;  /* 0x0000002a89897210 */ /* 0x000fe20007f7e0ff */
[----:B------:R-:W-:Y:S04]  /*3af0*/  BSSY B2, `(.L_x_8831) ;  /* 0x000002f000027945 */ /* 0x000fe80003800000 */
[----:B------:R-:W-:Y:S01]  /*3b00*/  IMAD.X R138, R138, 0x1, R107, P3 ;  /* 0x000000018a8a7824 */ /* 0x000fe200018e066b */
[----:B------:R-:W-:-:S13]  /*3b10*/  ISETP.GE.AND P3, PT, R185, R121, PT ;  /* 0x00000079b900720c */ /* 0x000fda0003f66270 */
[----:B-1----:R-:W-:Y:S05]  /*3b20*/  @P3 BRA `(.L_x_8832) ;  /* 0x0000000000ac3947 */ /* 0x002fea0003800000 */
[----:B------:R-:W-:Y:S01]  /*3b30*/  SHF.R.U64 R86, R78, 0x10, R79 ;  /* 0x000000104e567819 */ /* 0x000fe2000000124f */
[----:B--2---:R-:W-:Y:S01]  /*3b40*/  IMAD.MOV.U32 R84, RZ, RZ, R51 ;  /* 0x000000ffff547224 */ /* 0x004fe200078e0033 */
[----:B------:R-:W-:Y:S01]  /*3b50*/  SHF.R.U32.HI R78, RZ, 0x10, R79 ;  /* 0x00000010ff4e7819 */ /* 0x000fe2000001164f */
[----:B------:R-:W-:Y:S01]  /*3b60*/  IMAD.MOV.U32 R79, RZ, RZ, R49 ;  /* 0x000000ffff4f7224 */ /* 0x000fe200078e0031 */
[--C-:B------:R-:W-:Y:S01]  /*3b70*/  SHF.R.U64 R80, R76, 0x10, R77.reuse ;  /* 0x000000104c507819 */ /* 0x100fe2000000124d */
[----:B------:R-:W-:Y:S01]  /*3b80*/  HADD2.F32 R86, -RZ, R86.H0_H0 ;  /* 0x20000056ff567230 */ /* 0x000fe20000004100 */
[----:B------:R-:W-:Y:S01]  /*3b90*/  SHF.R.U32.HI R76, RZ, 0x10, R77 ;  /* 0x00000010ff4c7819 */ /* 0x000fe2000001164d */
[----:B------:R-:W-:Y:S02]  /*3ba0*/  HADD2.F32 R49, -RZ, R78.H0_H0 ;  /* 0x2000004eff317230 */ /* 0x000fe40000004100 */
[--C-:B------:R-:W-:Y:S02]  /*3bb0*/  HADD2.F32 R51, -RZ, R79.reuse.H1_H1 ;  /* 0x3000004fff337230 */ /* 0x100fe40000004100 */
        /* <DEDUP_REMOVED lines=11> */
[-C--:B------:R-:W-:Y:S01]  /*3c70*/  FFMA.FTZ R51, R84, R77.reuse, -R81 ;  /* 0x0000004d54337223 */ /* 0x080fe20000010851 */
[----:B------:R-:W-:Y:S02]  /*3c80*/  HADD2.F32 R79, -RZ, R132.H0_H0 ;  /* 0x20000084ff4f7230 */ /* 0x000fe40000004100 */
[----:B------:R-:W-:Y:S01]  /*3c90*/  FFMA.FTZ R78, R78, R77, R85 ;  /* 0x0000004d4e4e7223 */ /* 0x000fe20000010055 */
[--C-:B------:R-:W-:Y:S01]  /*3ca0*/  HADD2.F32 R80, -RZ, R48.reuse.H1_H1 ;  /* 0x30000030ff507230 */ /* 0x100fe20000004100 */
[----:B------:R-:W-:Y:S01]  /*3cb0*/  F2FP.F16.F32.PACK_AB R49, R76, R49 ;  /* 0x000000314c31723e */ /* 0x000fe200000000ff */
[----:B------:R-:W-:Y:S02]  /*3cc0*/  HADD2.F32 R84, -RZ, R48.H0_H0 ;  /* 0x20000030ff547230 */ /* 0x000fe40000004100 */
[----:B------:R-:W-:-:S02]  /*3cd0*/  HADD2.F32 R81, -RZ, R143.H1_H1 ;  /* 0x3000008fff517230 */ /* 0x000fc40000004100 */
[-C--:B------:R-:W-:Y:S01]  /*3ce0*/  FMUL.FTZ R85, R80, R79.reuse ;  /* 0x0000004f50557220 */ /* 0x080fe20000410000 */
[--C-:B------:R-:W-:Y:S02]  /*3cf0*/  HADD2.F32 R48, -RZ, R50.reuse.H1_H1 ;  /* 0x30000032ff307230 */ /* 0x100fe40000004100 */
[----:B------:R-:W-:Y:S01]  /*3d00*/  FMUL.FTZ R79, R84, R79 ;  /* 0x0000004f544f7220 */ /* 0x000fe20000410000 */
[----:B------:R-:W-:Y:S01]  /*3d10*/  HADD2.F32 R50, -RZ, R50.H0_H0 ;  /* 0x20000032ff327230 */ /* 0x000fe20000004100 */
[----:B------:R-:W-:Y:S01]  /*3d20*/  F2FP.F16.F32.PACK_AB R51, R78, R51 ;  /* 0x000000334e33723e */ /* 0x000fe200000000ff */
[--C-:B------:R-:W-:Y:S02]  /*3d30*/  HADD2.F32 R77, -RZ, R131.reuse.H0_H0 ;  /* 0x20000083ff4d7230 */ /* 0x100fe40000004100 */
        /* <DEDUP_REMOVED lines=8> */
[----:B------:R-:W-:Y:S02]  /*3dc0*/  F2FP.F16.F32.PACK_AB R50, R48, R87 ;  /* 0x000000573032723e */ /* 0x000fe400000000ff */
[----:B------:R-:W-:-:S07]  /*3dd0*/  MOV R48, R80 ;  /* 0x0000005000307202 */ /* 0x000fce0000000f00 */
.L_x_8832:
[----:B------:R-:W-:Y:S05]  /*3de0*/  BSYNC B2 ;  /* 0x0000000000027941 */ /* 0x000fea0003800000 */
.L_x_8831:
[----:B------:R-:W-:Y:S02]  /*3df0*/  ULDC.64 UR4, c[0x0][0x2e8] ;  /* 0x0000ba0000047ab9 */ /* 0x000fe40000000a00 */
[----:B------:R-:W-:-:S04]  /*3e00*/  LEA R76, P3, R137, UR4, 0x1 ;  /* 0x00000004894c7c11 */ /* 0x000fc8000f8608ff */
[----:B------:R-:W-:-:S05]  /*3e10*/  LEA.HI.X R77, R137, UR5, R138, 0x1, P3 ;  /* 0x00000005894d7c11 */ /* 0x000fca00098f0c8a */
[----:B--2---:R2:W-:Y:S04]  /*3e20*/  STG.E.128 desc[UR42][R76.64], R48 ;  /* 0x000000304c007986 */ /* 0x0045e8000c101d2a */
.L_x_8826:
[----:B------:R-:W-:Y:S05]  /*3e30*/  BSYNC B1 ;  /* 0x0000000000017941 */ /* 0x000fea0003800000 */
.L_x_8825:
        /* <DEDUP_REMOVED lines=12> */
[----:B------:R-:W-:Y:S02]  /*3f00*/  SHF.R.U64 R72, R72, 0x10, R73 ;  /* 0x0000001048487819 */ /* 0x000fe40000001249 */
[--C-:B------:R-:W-:Y:S01]  /*3f10*/  SHF.R.U64 R80, R74, 0x10, R75.reuse ;  /* 0x000000104a507819 */ /* 0x100fe2000000124b */
[--C-:B--2---:R-:W-:Y:S01]  /*3f20*/  HADD2.F32 R74, -RZ, R51.reuse.H1_H1 ;  /* 0x30000033ff4a7230 */ /* 0x104fe20000004100 */
[----:B------:R-:W-:Y:S01]  /*3f30*/  SHF.R.U32.HI R81, RZ, 0x10, R75 ;  /* 0x00000010ff517819 */ /* 0x000fe2000001164b */
[----:B------:R-:W-:Y:S01]  /*3f40*/  HADD2.F32 R51, -RZ, R51.H0_H0 ;  /* 0x20000033ff337230 */ /* 0x000fe20000004100 */
[----:B------:R-:W-:Y:S01]  /*3f50*/  SHF.R.U32.HI R84, RZ, 0x10, R73 ;  /* 0x00000010ff547819 */ /* 0x000fe20000011649 */
[----:B------:R-:W-:Y:S02]  /*3f60*/  HADD2.F32 R73, -RZ, R72.H0_H0 ;  /* 0x20000048ff497230 */ /* 0x000fe40000004100 */
[----:B------:R-:W-:Y:S02]  /*3f70*/  HADD2.F32 R72, -RZ, R49.H1_H1 ;  /* 0x30000031ff487230 */ /* 0x000fe40000004100 */
[----:B------:R-:W-:-:S02]  /*3f80*/  HADD2.F32 R80, -RZ, R80.H0_H0 ;  /* 0x20000050ff507230 */ /* 0x000fc40000004100 */
[----:B------:R-:W-:Y:S02]  /*3f90*/  HADD2.F32 R49, -RZ, R49.H0_H0 ;  /* 0x20000031ff317230 */ /* 0x000fe40000004100 */
[----:B------:R-:W-:Y:S02]  /*3fa0*/  HADD2.F32 R81, -RZ, R81.H0_H0 ;  /* 0x20000051ff517230 */ /* 0x000fe40000004100 */
[----:B------:R-:W-:Y:S02]  /*3fb0*/  HADD2.F32 R75, -RZ, R84.H0_H0 ;  /* 0x20000054ff4b7230 */ /* 0x000fe40000004100 */
[-C--:B------:R-:W-:Y:S01]  /*3fc0*/  FMUL.FTZ R84, R72, R80.reuse ;  /* 0x0000005048547220 */ /* 0x080fe20000410000 */
[----:B------:R-:W-:Y:S01]  /*3fd0*/  FMUL.FTZ R85, R49, R80 ;  /* 0x0000005031557220 */ /* 0x000fe20000410000 */
[-C--:B------:R-:W-:Y:S01]  /*3fe0*/  FMUL.FTZ R80, R74, R81.reuse ;  /* 0x000000514a507220 */ /* 0x080fe20000410000 */
        /* <DEDUP_REMOVED lines=25> */
.L_x_8838:
[----:B------:R-:W-:Y:S05]  /*4180*/  BSYNC B3 ;  /* 0x0000000000037941 */ /* 0x000fea0003800000 */
.L_x_8837:
[----:B------:R-:W-:Y:S02]  /*4190*/  ULDC.64 UR4, c[0x0][0x2e8] ;  /* 0x0000ba0000047ab9 */ /* 0x000fe40000000a00 */
[----:B------:R-:W-:-:S04]  /*41a0*/  LEA R72, P3, R78, UR4, 0x1 ;  /* 0x000000044e487c11 */ /* 0x000fc8000f8608ff */
[----:B------:R-:W-:-:S05]  /*41b0*/  LEA.HI.X R73, R78, UR5, R79, 0x1, P3 ;  /* 0x000000054e497c11 */ /* 0x000fca00098f0c4f */
[----:B--2---:R2:W-:Y:S04]  /*41c0*/  STG.E.128 desc[UR42][R72.64], R48 ;  /* 0x0000003048007986 */ /* 0x0045e8000c101d2a */
.L_x_8836:
[----:B------:R-:W-:Y:S05]  /*41d0*/  BSYNC B2 ;  /* 0x0000000000027941 */ /* 0x000fea0003800000 */
.L_x_8835:
        /* <DEDUP_REMOVED lines=48> */
.L_x_8840:
[----:B------:R-:W-:Y:S05]  /*44e0*/  BSYNC B2 ;  /* 0x0000000000027941 */ /* 0x000fea0003800000 */
.L_x_8839:
[----:B------:R-:W-:Y:S02]  /*44f0*/  ULDC.64 UR4, c[0x0][0x2e8] ;  /* 0x0000ba0000047ab9 */ /* 0x000fe40000000a00 */
[----:B------:R-:W-:-:S04]  /*4500*/  LEA R68, P3, R77, UR4, 0x1 ;  /* 0x000000044d447c11 */ /* 0x000fc8000f8608ff */
[----:B------:R-:W-:-:S05]  /*4510*/  LEA.HI.X R69, R77, UR5, R76, 0x1, P3 ;  /* 0x000000054d457c11 */ /* 0x000fca00098f0c4c */
[----:B--2---:R3:W-:Y:S04]  /*4520*/  STG.E.128 desc[UR42][R68.64], R48 ;  /* 0x0000003044007986 */ /* 0x0047e8000c101d2a */
.L_x_8834:
[----:B------:R-:W-:Y:S05]  /*4530*/  BSYNC B1 ;  /* 0x0000000000017941 */ /* 0x000fea0003800000 */
.L_x_8833:
        /* <DEDUP_REMOVED lines=35> */
[----:B------:R-:W-:Y:S02]  /*4770*/  HADD2.F32 R65, -RZ, R142.H1_H1 ;  /* 0x3000008eff417230 */ /* 0x000fe40000004100 */
[----:B------:R-:W-:Y:S01]  /*4780*/  FFMA.FTZ R78, R51, R72, -R78 ;  /* 0x00000048334e7223 */ /* 0x000fe2000001084e */
[----:B------:R-:W-:Y:S02]  /*4790*/  HADD2.F32 R143, -RZ, R143.H0_H0 ;  /* 0x2000008fff8f7230 */ /* 0x000fe40000004100 */
[--C-:B------:R-:W-:Y:S02]  /*47a0*/  HADD2.F32 R50, -RZ, R64.reuse.H1_H1 ;  /* 0x30000040ff327230 */ /* 0x100fe40000004100 */
[----:B------:R-:W-:Y:S01]  /*47b0*/  FMUL.FTZ R67, R49, R65 ;  /* 0x0000004131437220 */ /* 0x000fe20000410000 */
[----:B------:R-:W-:-:S02]  /*47c0*/  HADD2.F32 R64, -RZ, R64.H0_H0 ;  /* 0x20000040ff407230 */ /* 0x000fc40000004100 */
[----:B------:R-:W-:Y:S01]  /*47d0*/  FMUL.FTZ R66, R48, R65 ;  /* 0x0000004130427220 */ /* 0x000fe20000410000 */
[----:B------:R-:W-:Y:S02]  /*47e0*/  HADD2.F32 R139, -RZ, R139.H1_H1 ;  /* 0x3000008bff8b7230 */ /* 0x000fe40000004100 */
        /* <DEDUP_REMOVED lines=11> */
.L_x_8846:
[----:B------:R-:W-:Y:S05]  /*48a0*/  BSYNC B3 ;  /* 0x0000000000037941 */ /* 0x000fea0003800000 */
.L_x_8845:
[----:B------:R-:W-:Y:S02]  /*48b0*/  ULDC.64 UR4, c[0x0][0x2e8] ;  /* 0x0000ba0000047ab9 */ /* 0x000fe40000000a00 */
[----:B------:R-:W-:-:S04]  /*48c0*/  LEA R64, P3, R70, UR4, 0x1 ;  /* 0x0000000446407c11 */ /* 0x000fc8000f8608ff */
[----:B------:R-:W-:-:S05]  /*48d0*/  LEA.HI.X R65, R70, UR5, R71, 0x1, P3 ;  /* 0x0000000546417c11 */ /* 0x000fca00098f0c47 */
[----:B--2---:R3:W-:Y:S04]  /*48e0*/  STG.E.128 desc[UR42][R64.64], R48 ;  /* 0x0000003040007986 */ /* 0x0047e8000c101d2a */
.L_x_8844:
[----:B------:R-:W-:Y:S05]  /*48f0*/  BSYNC B2 ;  /* 0x0000000000027941 */ /* 0x000fea0003800000 */
.L_x_8843:
        /* <DEDUP_REMOVED lines=48> */
.L_x_8848:
[----:B------:R-:W-:Y:S05]  /*4c00*/  BSYNC B2 ;  /* 0x0000000000027941 */ /* 0x000fea0003800000 */
.L_x_8847:
[----:B------:R-:W-:Y:S02]  /*4c10*/  ULDC.64 UR4, c[0x0][0x2e8] ;  /* 0x0000ba0000047ab9 */ /* 0x000fe40000000a00 */
[----:B------:R-:W-:-:S04]  /*4c20*/  LEA R60, P3, R69, UR4, 0x1 ;  /* 0x00000004453c7c11 */ /* 0x000fc8000f8608ff */
[----:B------:R-:W-:-:S05]  /*4c30*/  LEA.HI.X R61, R69, UR5, R68, 0x1, P3 ;  /* 0x00000005453d7c11 */ /* 0x000fca00098f0c44 */
[----:B--2---:R4:W-:Y:S04]  /*4c40*/  STG.E.128 desc[UR42][R60.64], R48 ;  /* 0x000000303c007986 */ /* 0x0049e8000c101d2a */
.L_x_8842:
[----:B------:R-:W-:Y:S05]  /*4c50*/  BSYNC B1 ;  /* 0x0000000000017941 */ /* 0x000fea0003800000 */
.L_x_8841:
[----:B------:R-:W-:Y:S05]  /*4c60*/  @P5 BRA `(.L_x_8849) ;  /* 0x0000003400d45947 */ /* 0x000fea0003800000 */
[----:B------:R-:W-:Y:S01]  /*4c70*/  IADD3 R119, P3, P4, R32, R118, R16 ;  /* 0x0000007620777210 */ /* 0x000fe20007c7e010 */
[----:B------:R-:W-:Y:S03]  /*4c80*/  BSSY B1, `(.L_x_8850) ;  /* 0x0000038000017945 */ /* 0x000fe60003800000 */
[----:B------:R-:W-:Y:S01]  /*4c90*/  IADD3.X R120, R35, R120, R17, P3, P4 ;  /* 0x0000007823787210 */ /* 0x000fe20001fe8411 */
[----:B------:R-:W-:Y:S08]  /*4ca0*/  @P2 BRA `(.L_x_8851) ;  /* 0x0000000000d42947 */ /* 0x000ff00003800000 */
[----:B-1234-:R1:W2:Y:S01]  /*4cb0*/  LDS.128 R48, [R112+0x1b400] ;  /* 0x01b4000070307984 */ /* 0x01e2a20000000c00 */
[----:B------:R-:W-:Y:S01]  /*4cc0*/  ISETP.GE.AND P4, PT, R18, R121, PT ;  /* 0x000000791200720c */ /* 0x000fe20003f86270 */
[----:B------:R-:W-:Y:S01]  /*4cd0*/  BSSY B2, `(.L_x_8852) ;  /* 0x000002d000027945 */ /* 0x000fe20003800000 */
[----:B------:R-:W-:-:S11]  /*4ce0*/  IADD3 R65, P3, R119, R100, RZ ;  /* 0x0000006477417210 */ /* 0x000fd60007f7e0ff */
        /* <DEDUP_REMOVED lines=10> */
[----:B------:R-:W-:-:S02]  /*4d90*/  HADD2.F32 R50, -RZ, R49.H1_H1 ;  /* 0x30000031ff327230 */ /* 0x000fc40000004100 */
[----:B------:R-:W-:Y:S02]  /*4da0*/  HADD2.F32 R62, -RZ, R62.H0_H0 ;  /* 0x2000003eff3e7230 */ /* 0x000fe40000004100 */
[----:B------:R-:W-:Y:S02]  /*4db0*/  HADD2.F32 R57, -RZ, R51.H1_H1 ;  /* 0x30000033ff397230 */ /* 0x000fe40000004100 */
[-C--:B------:R-:W-:Y:S01]  /*4dc0*/  FMUL.FTZ R64, R50, R59.reuse ;  /* 0x0000003b32407220 */ /* 0x080fe20000410000 */
[----:B------:R-:W-:Y:S02]  /*4dd0*/  HADD2.F32 R49, -RZ, R49.H0_H0 ;  /* 0x20000031ff317230 */ /* 0x000fe40000004100 */
[----:B------:R-:W-:Y:S02]  /*4de0*/  HADD2.F32 R51, -RZ, R51.H0_H0 ;  /* 0x20000033ff337230 */ /* 0x000fe40000004100 */
[----:B------:R-:W-:Y:S01]  /*4df0*/  FMUL.FTZ R66, R57, R62 ;  /* 0x0000003e39427220 */ /* 0x000fe20000410000 */
[C---:B------:R-:W-:Y:S01]  /*4e00*/  FMUL.FTZ R59, R49.reuse, R59 ;  /* 0x0000003b313b7220 */ /* 0x040fe20000410000 */
[----:B------:R-:W-:Y:S01]  /*4e10*/  FFMA.FTZ R64, R49, R58, -R64 ;  /* 0x0000003a31407223 */ /* 0x000fe20000010840 */
[C---:B------:R-:W-:Y:S01]  /*4e20*/  FMUL.FTZ R62, R51.reuse, R62 ;  /* 0x0000003e333e7220 */ /* 0x040fe20000410000 */
[----:B------:R-:W-:Y:S01]  /*4e30*/  FFMA.FTZ R66, R51, R60, -R66 ;  /* 0x0000003c33427223 */ /* 0x000fe20000010842 */
[----:B------:R-:W-:-:S02]  /*4e40*/  HADD2.F32 R49, -RZ, R48.H1_H1 ;  /* 0x30000030ff317230 */ /* 0x000fc40000004100 */
[----:B------:R-:W-:Y:S01]  /*4e50*/  FFMA.FTZ R61, R50, R58, R59 ;  /* 0x0000003a323d7223 */ /* 0x000fe2000001003b */
[----:B------:R-:W-:Y:S01]  /*4e60*/  FFMA.FTZ R63, R57, R60, R62 ;  /* 0x0000003c393f7223 */ /* 0x000fe2000001003e */
[----:B------:R-:W-:Y:S02]  /*4e70*/  HADD2.F32 R51, -RZ, R133.H1_H1 ;  /* 0x30000085ff337230 */ /* 0x000fe40000004100 */
[----:B------:R-:W-:Y:S02]  /*4e80*/  HADD2.F32 R48, -RZ, R48.H0_H0 ;  /* 0x20000030ff307230 */ /* 0x000fe40000004100 */
[----:B------:R-:W-:Y:S02]  /*4e90*/  HADD2.F32 R57, -RZ, R134.H0_H0 ;  /* 0x20000086ff397230 */ /* 0x000fe40000004100 */
[-C--:B------:R-:W-:Y:S01]  /*4ea0*/  FMUL.FTZ R59, R49, R51.reuse ;  /* 0x00000033313b7220 */ /* 0x080fe20000410000 */
[--C-:B------:R-:W-:Y:S02]  /*4eb0*/  HADD2.F32 R50, -RZ, R56.reuse.H1_H1 ;  /* 0x30000038ff327230 */ /* 0x100fe40000004100 */
[----:B------:R-:W-:Y:S01]  /*4ec0*/  FMUL.FTZ R58, R48, R51 ;  /* 0x00000033303a7220 */ /* 0x000fe20000410000 */
[----:B------:R-:W-:-:S02]  /*4ed0*/  HADD2.F32 R56, -RZ, R56.H0_H0 ;  /* 0x20000038ff387230 */ /* 0x000fc40000004100 */
[-C--:B------:R-:W-:Y:S01]  /*4ee0*/  FFMA.FTZ R59, R48, R132.reuse, -R59 ;  /* 0x00000084303b7223 */ /* 0x080fe2000001083b */
[----:B------:R-:W-:Y:S02]  /*4ef0*/  HADD2.F32 R133, -RZ, R133.H0_H0 ;  /* 0x20000085ff857230 */ /* 0x000fe40000004100 */
[-C--:B------:R-:W-:Y:S01]  /*4f00*/  FMUL.FTZ R51, R50, R57.reuse ;  /* 0x0000003932337220 */ /* 0x080fe20000410000 */
[----:B------:R-:W-:Y:S01]  /*4f10*/  FFMA.FTZ R58, R49, R132, R58 ;  /* 0x00000084313a7223 */ /* 0x000fe2000001003a */
[C---:B------:R-:W-:Y:S01]  /*4f20*/  FMUL.FTZ R57, R56.reuse, R57 ;  /* 0x0000003938397220 */ /* 0x040fe20000410000 */
[----:B------:R-:W-:Y:S01]  /*4f30*/  F2FP.F16.F32.PACK_AB R63, R63, R66 ;  /* 0x000000423f3f723e */ /* 0x000fe200000000ff */
[-C--:B------:R-:W-:Y:S01]  /*4f40*/  FFMA.FTZ R51, R56, R133.reuse, -R51 ;  /* 0x0000008538337223 */ /* 0x080fe20000010833 */
[----:B------:R-:W-:Y:S01]  /*4f50*/  F2FP.F16.F32.PACK_AB R49, R61, R64 ;  /* 0x000000403d31723e */ /* 0x000fe200000000ff */
[----:B------:R-:W-:Y:S01]  /*4f60*/  FFMA.FTZ R50, R50, R133, R57 ;  /* 0x0000008532327223 */ /* 0x000fe20000010039 */
[----:B------:R-:W-:-:S04]  /*4f70*/  F2FP.F16.F32.PACK_AB R48, R58, R59 ;  /* 0x0000003b3a30723e */ /* 0x000fc800000000ff */
[----:B------:R-:W-:Y:S01]  /*4f80*/  F2FP.F16.F32.PACK_AB R50, R50, R51 ;  /* 0x000000333232723e */ /* 0x000fe200000000ff */
[----:B------:R-:W-:-:S07]  /*4f90*/  IMAD.MOV.U32 R51, RZ, RZ, R63 ;  /* 0x000000ffff337224 */ /* 0x000fce00078e003f */
.L_x_8853:
[----:B------:R-:W-:Y:S05]  /*4fa0*/  BSYNC B2 ;  /* 0x0000000000027941 */ /* 0x000fea0003800000 */
.L_x_8852:
[----:B------:R-:W-:Y:S01]  /*4fb0*/  ULDC.64 UR4, c[0x0][0x2e8] ;  /* 0x0000ba0000047ab9 */ /* 0x000fe20000000a00 */
[----:B------:R-:W-:Y:S01]  /*4fc0*/  IMAD.X R58, R120, 0x1, R41, P3 ;  /* 0x00000001783a7824 */ /* 0x000fe200018e0629 */
[----:B------:R-:W-:-:S04]  /*4fd0*/  LEA R56, P3, R65, UR4, 0x1 ;  /* 0x0000000441387c11 */ /* 0x000fc8000f8608ff */
[----:B------:R-:W-:-:S05]  /*4fe0*/  LEA.HI.X R57, R65, UR5, R58, 0x1, P3 ;  /* 0x0000000541397c11 */ /* 0x000fca00098f0c3a */
[----:B--2---:R1:W-:Y:S04]  /*4ff0*/  STG.E.128 desc[UR42][R56.64], R48 ;  /* 0x0000003038007986 */ /* 0x0043e8000c101d2a */
.L_x_8851:
[----:B------:R-:W-:Y:S05]  /*5000*/  BSYNC B1 ;  /* 0x0000000000017941 */ /* 0x000fea0003800000 */
.L_x_8850:
        /* <DEDUP_REMOVED lines=47> */
.L_x_8855:
[----:B------:R-:W-:Y:S05]  /*5300*/  BSYNC B1 ;  /* 0x0000000000017941 */ /* 0x000fea0003800000 */
.L_x_8854:
[----:B------:R-:W-:Y:S01]  /*5310*/  ULDC.64 UR4, c[0x0][0x2e8] ;  /* 0x0000ba0000047ab9 */ /* 0x000fe20000000a00 */
[----:B------:R-:W-:Y:S01]  /*5320*/  IMAD.X R120, R120, 0x1, R107, P3 ;  /* 0x0000000178787824 */ /* 0x000fe200018e066b */
[----:B------:R-:W-:-:S04]  /*5330*/  LEA R52, P3, R119, UR4, 0x1 ;  /* 0x0000000477347c11 */ /* 0x000fc8000f8608ff */
[----:B------:R-:W-:-:S05]  /*5340*/  LEA.HI.X R53, R119, UR5, R120, 0x1, P3 ;  /* 0x0000000577357c11 */ /* 0x000fca00098f0c78 */
[----:B--2---:R1:W-:Y:S01]  /*5350*/  STG.E.128 desc[UR42][R52.64], R48 ;  /* 0x0000003034007986 */ /* 0x0043e2000c101d2a */
[----:B------:R-:W-:Y:S05]  /*5360*/  BRA `(.L_x_8849) ;  /* 0x0000003000147947 */ /* 0x000fea0003800000 */
.L_x_8813:
        /* <DEDUP_REMOVED lines=64> */
[----:B------:R-:W-:Y:S01]  /*5770*/  MOV R77, R117 ;  /* 0x00000075004d7202 */ /* 0x000fe20000000f00 */
[----:B------:R-:W-:Y:S01]  /*5780*/  IMAD.MOV.U32 R76, RZ, RZ, R82 ;  /* 0x000000ffff4c7224 */ /* 0x000fe200078e0052 */
[----:B------:R-:W-:Y:S01]  /*5790*/  ULDC.64 UR4, c[0x0][0x3e8] ;  /* 0x0000fa0000047ab9 */ /* 0x000fe20000000a00 */
[----:B------:R-:W-:Y:S01]  /*57a0*/  IMAD.MOV.U32 R81, RZ, RZ, R110 ;  /* 0x000000ffff517224 */ /* 0x000fe200078e006e */
[----:B------:R-:W-:-:S03]  /*57b0*/  ULDC.64 UR6, c[0x0][0x400] ;  /* 0x0001000000067ab9 */ /* 0x000fc60000000a00 */
        /* <DEDUP_REMOVED lines=15> */
.L_x_8857:
[----:B------:R-:W-:Y:S05]  /*58b0*/  BSYNC B1 ;  /* 0x0000000000017941 */ /* 0x000fea0003800000 */
.L_x_8856:
        /* <DEDUP_REMOVED lines=57> */
[----:B------:R-:W-:Y:S01]  /*5c50*/  PRMT R137, R82, 0x5410, R83 ;  /* 0x0000541052897816 */ /* 0x000fe20000000053 */
[----:B------:R-:W-:Y:S06]  /*5c60*/  @!P0 BRA `(.L_x_8858) ;  /* 0x0000000000048947 */ /* 0x000fec0003800000 */
[----:B------:R-:W-:Y:S01]  /*5c70*/  BPT.TRAP 0x1 ;  /* 0x000000040000795c */ /* 0x000fe20000300000 */
.L_x_8858:
        /* <DEDUP_REMOVED lines=9> */
.L_x_9181:
[----:B------:R-:W-:Y:S05]  /*5d10*/  BSYNC B1 ;  /* 0x0000000000017941 */ /* 0x000fea0003800000 */
.L_x_8859:
        /* <DEDUP_REMOVED lines=19> */
[----:B------:R-:W-:Y:S02]  /*5e50*/  IADD3 R80, R80, R81, R202 ;  /* 0x0000005150507210 */ /* 0x000fe40007ffe0ca */
[----:B------:R-:W-:-:S03]  /*5e60*/  LEA R81, R23, R21, 0xe ;  /* 0x0000001517517211 */ /* 0x000fc600078e70ff */
        /* <DEDUP_REMOVED lines=24> */
[----:B------:R-:W-:Y:S02]  /*5ff0*/  HADD2.F32 R81, -RZ, R141.H1_H1 ;  /* 0x3000008dff517230 */ /* 0x000fe40000004100 */
[----:B------:R-:W-:-:S02]  /*6000*/  HADD2.F32 R142, -RZ, R142.H0_H0 ;  /* 0x2000008eff8e7230 */ /* 0x000fc40000004100 */
[----:B------:R-:W-:Y:S02]  /*6010*/  IMAD.MOV.U32 R141, RZ, RZ, R87 ;  /* 0x000000ffff8d7224 */ /* 0x000fe400078e0057 */
[-C--:B------:R-:W-:Y:S01]  /*6020*/  FMUL.FTZ R146, R81, R144.reuse ;  /* 0x0000009051927220 */ /* 0x080fe20000410000 */
[----:B------:R-:W-:Y:S01]  /*6030*/  FMUL.FTZ R144, R85, R144 ;  /* 0x0000009055907220 */ /* 0x000fe20000410000 */
[----:B------:R-:W-:Y:S02]  /*6040*/  IMAD.MOV.U32 R143, RZ, RZ, R83 ;  /* 0x000000ffff8f7224 */ /* 0x000fe400078e0053 */
[----:B------:R-:W-:Y:S02]  /*6050*/  HADD2.F32 R87, -RZ, R141.H0_H0 ;  /* 0x2000008dff577230 */ /* 0x000fe40000004100 */
[-C--:B------:R-:W-:Y:S01]  /*6060*/  FFMA.FTZ R81, R81, R142.reuse, R144 ;  /* 0x0000008e51517223 */ /* 0x080fe20000010090 */
[----:B------:R-:W-:Y:S02]  /*6070*/  HADD2.F32 R144, -RZ, R148.H1_H1 ;  /* 0x30000094ff907230 */ /* 0x000fe40000004100 */
[----:B------:R-:W-:Y:S01]  /*6080*/  FFMA.FTZ R85, R85, R142, -R146 ;  /* 0x0000008e55557223 */ /* 0x000fe20000010892 */
[----:B------:R-:W-:-:S02]  /*6090*/  HADD2.F32 R83, -RZ, R143.H0_H0 ;  /* 0x2000008fff537230 */ /* 0x000fc40000004100 */
[----:B------:R-:W-:Y:S02]  /*60a0*/  HADD2.F32 R142, -RZ, R148.H0_H0 ;  /* 0x20000094ff8e7230 */ /* 0x000fe40000004100 */
[-C--:B------:R-:W-:Y:S01]  /*60b0*/  FMUL.FTZ R146, R87, R144.reuse ;  /* 0x0000009057927220 */ /* 0x080fe20000410000 */
[----:B------:R-:W-:Y:S02]  /*60c0*/  HADD2.F32 R141, -RZ, R141.H1_H1 ;  /* 0x3000008dff8d7230 */ /* 0x000fe40000004100 */
[C---:B------:R-:W-:Y:S01]  /*60d0*/  FMUL.FTZ R144, R83.reuse, R144 ;  /* 0x0000009053907220 */ /* 0x040fe20000410000 */
[----:B------:R-:W-:Y:S02]  /*60e0*/  HADD2.F32 R143, -RZ, R143.H1_H1 ;  /* 0x3000008fff8f7230 */ /* 0x000fe40000004100 */
[-C--:B------:R-:W-:Y:S01]  /*60f0*/  FFMA.FTZ R83, R83, R142.reuse, -R146 ;  /* 0x0000008e53537223 */ /* 0x080fe20000010892 */
[----:B------:R-:W-:Y:S02]  /*6100*/  HADD2.F32 R150, -RZ, R150.H0_H0 ;  /* 0x20000096ff967230 */ /* 0x000fe40000004100 */
[----:B------:R-:W-:Y:S01]  /*6110*/  FFMA.FTZ R87, R87, R142, R144 ;  /* 0x0000008e57577223 */ /* 0x000fe20000010090 */
[----:B------:R-:W-:Y:S01]  /*6120*/  SHF.R.U32.HI R142, RZ, 0x10, R55 ;  /* 0x00000010ff8e7819 */ /* 0x000fe20000011637 */
[----:B------:R-:W-:Y:S01]  /*6130*/  HADD2.F32 R53, -RZ, R84.H0_H0 ;  /* 0x20000054ff357230 */ /* 0x000fe20000004100 */
[----:B------:R-:W-:Y:S01]  /*6140*/  SHF.R.U32.HI R144, RZ, 0x10, R51 ;  /* 0x00000010ff907819 */ /* 0x000fe20000011633 */
[----:B------:R-:W-:Y:S01]  /*6150*/  HADD2.F32 R52, -RZ, R52.H0_H0 ;  /* 0x20000034ff347230 */ /* 0x000fe20000004100 */
[----:B------:R-:W-:Y:S01]  /*6160*/  F2FP.F16.F32.PACK_AB R85, R85, R140 ;  /* 0x0000008c5555723e */ /* 0x000fe200000000ff */
[----:B------:R-:W-:-:S02]  /*6170*/  HADD2.F32 R142, -RZ, R142.H0_H0 ;  /* 0x2000008eff8e7230 */ /* 0x000fc40000004100 */
[----:B------:R-:W-:Y:S01]  /*6180*/  FMUL.FTZ R148, R53, R150 ;  /* 0x0000009635947220 */ /* 0x000fe20000410000 */
[----:B------:R-:W-:Y:S01]  /*6190*/  HADD2.F32 R144, -RZ, R144.H0_H0 ;  /* 0x20000090ff907230 */ /* 0x000fe20000004100 */
[----:B------:R-:W-:Y:S01]  /*61a0*/  F2FP.F16.F32.PACK_AB R138, R81, R138 ;  /* 0x0000008a518a723e */ /* 0x000fe200000000ff */
[----:B------:R-:W-:Y:S02]  /*61b0*/  HADD2.F32 R49, -RZ, R84.H1_H1 ;  /* 0x30000054ff317230 */ /* 0x000fe40000004100 */
[-C--:B------:R-:W-:Y:S01]  /*61c0*/  FMUL.FTZ R146, R141, R142.reuse ;  /* 0x0000008e8d927220 */ /* 0x080fe20000410000 */
[C---:B------:R-:W-:Y:S01]  /*61d0*/  FMUL.FTZ R142, R143.reuse, R142 ;  /* 0x0000008e8f8e7220 */ /* 0x040fe20000410000 */
[----:B------:R-:W-:Y:S01]  /*61e0*/  HADD2.F32 R48, -RZ, R48.H0_H0 ;  /* 0x20000030ff307230 */ /* 0x000fe20000004100 */
[----:B------:R-:W-:Y:S01]  /*61f0*/  MOV R81, R85 ;  /* 0x0000005500517202 */ /* 0x000fe20000000f00 */
[-C--:B------:R-:W-:Y:S01]  /*6200*/  FFMA.FTZ R146, R143, R144.reuse, -R146 ;  /* 0x000000908f927223 */ /* 0x080fe20000010892 */
[----:B------:R-:W-:Y:S01]  /*6210*/  FFMA.FTZ R142, R141, R144, R142 ;  /* 0x000000908d8e7223 */ /* 0x000fe2000001008e */
[----:B------:R-:W-:-:S02]  /*6220*/  HADD2.F32 R141, -RZ, R80.H0_H0 ;  /* 0x20000050ff8d7230 */ /* 0x000fc40000004100 */
[----:B------:R-:W-:Y:S01]  /*6230*/  HADD2.F32 R144, -RZ, R147.H0_H0 ;  /* 0x20000093ff907230 */ /* 0x000fe20000004100 */
[----:B------:R-:W-:Y:S01]  /*6240*/  F2FP.F16.F32.PACK_AB R83, R146, R83 ;  /* 0x000000539253723e */ /* 0x000fe200000000ff */
[--C-:B------:R-:W-:Y:S02]  /*6250*/  HADD2.F32 R55, -RZ, R145.reuse.H1_H1 ;  /* 0x30000091ff377230 */ /* 0x100fe40000004100 */
[C---:B------:R-:W-:Y:S01]  /*6260*/  FMUL.FTZ R150, R141.reuse, R150 ;  /* 0x000000968d967220 */ /* 0x040fe20000410000 */
[----:B------:R-:W-:Y:S02]  /*6270*/  HADD2.F32 R145, -RZ, R145.H0_H0 ;  /* 0x20000091ff917230 */ /* 0x000fe40000004100 */
[-C--:B------:R-:W-:Y:S01]  /*6280*/  FFMA.FTZ R148, R141, R144.reuse, -R148 ;  /* 0x000000908d947223 */ /* 0x080fe20000010894 */
[----:B------:R-:W-:Y:S02]  /*6290*/  HADD2.F32 R54, -RZ, R54.H0_H0 ;  /* 0x20000036ff367230 */ /* 0x000fe40000004100 */
[----:B------:R-:W-:Y:S01]  /*62a0*/  FFMA.FTZ R150, R53, R144, R150 ;  /* 0x0000009035967223 */ /* 0x000fe20000010096 */
[----:B------:R-:W-:-:S02]  /*62b0*/  HADD2.F32 R53, -RZ, R80.H1_H1 ;  /* 0x30000050ff357230 */ /* 0x000fc40000004100 */
[-C--:B------:R-:W-:Y:S01]  /*62c0*/  FMUL.FTZ R80, R49, R52.reuse ;  /* 0x0000003431507220 */ /* 0x080fe20000410000 */
[----:B------:R-:W-:Y:S01]  /*62d0*/  HADD2.F32 R51, -RZ, R86.H1_H1 ;  /* 0x30000056ff337230 */ /* 0x000fe20000004100 */
[----:B------:R-:W-:Y:S01]  /*62e0*/  F2FP.F16.F32.PACK_AB R87, R142, R87 ;  /* 0x000000578e57723e */ /* 0x000fe200000000ff */
[----:B------:R-:W-:Y:S02]  /*62f0*/  HADD2.F32 R143, -RZ, R82.H1_H1 ;  /* 0x30000052ff8f7230 */ /* 0x000fe40000004100 */
[C---:B------:R-:W-:Y:S01]  /*6300*/  FMUL.FTZ R52, R53.reuse, R52 ;  /* 0x0000003435347220 */ /* 0x040fe20000410000 */
[-C--:B------:R-:W-:Y:S01]  /*6310*/  FFMA.FTZ R53, R53, R48.reuse, -R80 ;  /* 0x0000003035357223 */ /* 0x080fe20000010850 */
[----:B------:R-:W-:Y:S02]  /*6320*/  HADD2.F32 R50, -RZ, R50.H0_H0 ;  /* 0x20000032ff327230 */ /* 0x000fe40000004100 */
[----:B------:R-:W-:Y:S01]  /*6330*/  FFMA.FTZ R49, R49, R48, R52 ;  /* 0x0000003031317223 */ /* 0x000fe20000010034 */
[----:B------:R-:W-:Y:S01]  /*6340*/  HADD2.F32 R48, -RZ, R86.H0_H0 ;  /* 0x20000056ff307230 */ /* 0x000fe20000004100 */
[----:B------:R-:W-:Y:S01]  /*6350*/  F2FP.F16.F32.PACK_AB R80, R53, R148 ;  /* 0x000000943550723e */ /* 0x000fe200000000ff */
[----:B------:R-:W-:-:S02]  /*6360*/  HADD2.F32 R52, -RZ, R82.H0_H0 ;  /* 0x20000052ff347230 */ /* 0x000fc40000004100 */
[----:B------:R-:W-:Y:S01]  /*6370*/  F2FP.F16.F32.PACK_AB R84, R49, R150 ;  /* 0x000000963154723e */ /* 0x000fe200000000ff */
[-C--:B------:R-:W-:Y:S01]  /*6380*/  FMUL.FTZ R141, R48, R55.reuse ;  /* 0x00000037308d7220 */ /* 0x080fe20000410000 */
[----:B------:R-:W-:Y:S02]  /*6390*/  IMAD.MOV.U32 R85, RZ, RZ, R138 ;  /* 0x000000ffff557224 */ /* 0x000fe400078e008a */
[C---:B------:R-:W-:Y:S01]  /*63a0*/  FMUL.FTZ R55, R52.reuse, R55 ;  /* 0x0000003734377220 */ /* 0x040fe20000410000 */
[----:B------:R-:W-:-:S03]  /*63b0*/  FFMA.FTZ R141, R52, R145, -R141 ;  /* 0x00000091348d7223 */ /* 0x000fc6000001088d */
[----:B------:R-:W-:Y:S01]  /*63c0*/  FFMA.FTZ R55, R48, R145, R55 ;  /* 0x0000009130377223 */ /* 0x000fe20000010037 */
[-C--:B------:R-:W-:Y:S01]  /*63d0*/  FMUL.FTZ R48, R51, R54.reuse ;  /* 0x0000003633307220 */ /* 0x080fe20000410000 */
[----:B------:R-:W-:-:S03]  /*63e0*/  FMUL.FTZ R54, R143, R54 ;  /* 0x000000368f367220 */ /* 0x000fc60000410000 */
[-C--:B------:R-:W-:Y:S01]  /*63f0*/  FFMA.FTZ R48, R143, R50.reuse, -R48 ;  /* 0x000000328f307223 */ /* 0x080fe20000010830 */
[----:B------:R-:W-:-:S04]  /*6400*/  FFMA.FTZ R54, R51, R50, R54 ;  /* 0x0000003233367223 */ /* 0x000fc80000010036 */
[----:B------:R-:W-:Y:S02]  /*6410*/  F2FP.F16.F32.PACK_AB R82, R48, R141 ;  /* 0x0000008d3052723e */ /* 0x000fe400000000ff */
[----:B------:R-:W-:-:S07]  /*6420*/  F2FP.F16.F32.PACK_AB R86, R54, R55 ;  /* 0x000000373656723e */ /* 0x000fce00000000ff */
.L_x_8864:
[----:B------:R-:W-:Y:S05]  /*6430*/  BSYNC B2 ;  /* 0x0000000000027941 */ /* 0x000fea0003800000 */
.L_x_8863:
[-C--:B--2---:R-:W-:Y:S01]  /*6440*/  IMAD R50, R218, R120.reuse, RZ ;  /* 0x00000078da327224 */ /* 0x084fe200078e02ff */
[----:B------:R-:W-:Y:S01]  /*6450*/  ULDC.64 UR4, c[0x0][0x2e8] ;  /* 0x0000ba0000047ab9 */ /* 0x000fe20000000a00 */
[----:B------:R-:W-:-:S04]  /*6460*/  IMAD.WIDE.U32 R48, R22, R120, R118 ;  /* 0x0000007816307225 */ /* 0x000fc800078e0076 */
        /* <DEDUP_REMOVED lines=14> */
.L_x_8862:
[----:B------:R-:W-:Y:S05]  /*6550*/  BSYNC B1 ;  /* 0x0000000000017941 */ /* 0x000fea0003800000 */
.L_x_8861:
[----:B------:R-:W-:Y:S01]  /*6560*/  ISETP.GE.OR P4, PT, R214, R113, P2 ;  /* 0x00000071d600720c */ /* 0x000fe20001786670 */
[----:B------:R-:W-:-:S12]  /*6570*/  BSSY B1, `(.L_x_8865) ;  /* 0x000007f000017945 */ /* 0x000fd80003800000 */
[----:B------:R-:W-:Y:S05]  /*6580*/  @P4 BRA `(.L_x_8866) ;  /* 0x0000000400f44947 */ /* 0x000fea0003800000 */
[----:B-1----:R-:W3:Y:S01]  /*6590*/  LDL R48, [R1+0x10] ;  /* 0x0000100001307983 */ /* 0x002ee20000100800 */
[----:B--2---:R-:W-:Y:S01]  /*65a0*/  IMAD.WIDE.U32 R80, R214, R120, R118 ;  /* 0x00000078d6507225 */ /* 0x004fe200078e0076 */
[----:B------:R-:W-:Y:S01]  /*65b0*/  SHF.R.U32.HI R51, RZ, 0x3, R196 ;  /* 0x00000003ff337819 */ /* 0x000fe200000116c4 */
[----:B------:R-:W-:Y:S01]  /*65c0*/  BSSY B2, `(.L_x_8867) ;  /* 0x000006e000027945 */ /* 0x000fe20003800000 */
        /* <DEDUP_REMOVED lines=19> */
[----:B------:R-:W-:Y:S01]  /*6700*/  IMAD R51, R23, 0x4000, R48 ;  /* 0x0000400017337824 */ /* 0x000fe200078e0230 */
[----:B------:R-:W-:-:S03]  /*6710*/  LEA R49, R49, R2, 0x1 ;  /* 0x0000000231317211 */ /* 0x000fc600078e08ff */
[----:B------:R-:W-:-:S03]  /*6720*/  IMAD R52, R51, 0x2, R2 ;  /* 0x0000000233347824 */ /* 0x000fc600078e0202 */
[----:B------:R-:W1:Y:S04]  /*6730*/  LDS.128 R48, [R49+0x18400] ;  /* 0x0184000031307984 */ /* 0x000e680000000c00 */
[----:B------:R-:W2:Y:S01]  /*6740*/  LDS.128 R52, [R52+0x18400] ;  /* 0x0184000034347984 */ /* 0x000ea20000000c00 */
[----:B------:R-:W-:Y:S05]  /*6750*/  @P3 BRA `(.L_x_8868) ;  /* 0x0000000400503947 */ /* 0x000fea0003800000 */
[----:B------:R-:W-:Y:S01]  /*6760*/  HADD2.F32 R139, -RZ, R154.H0_H0 ;  /* 0x2000009aff8b7230 */ /* 0x000fe20000004100 */
[----:B------:R-:W-:Y:S01]  /*6770*/  SHF.R.U32.HI R142, RZ, 0x10, R61 ;  /* 0x00000010ff8e7819 */ /* 0x000fe2000001163d */
[----:B--2---:R-:W-:Y:S01]  /*6780*/  HADD2.F32 R86, -RZ, R53.H0_H0 ;  /* 0x20000035ff567230 */ /* 0x004fe20000004100 */
[----:B------:R-:W-:Y:S01]  /*6790*/  SHF.R.U32.HI R140, RZ, 0x10, R57 ;  /* 0x00000010ff8c7819 */ /* 0x000fe20000011639 */
[----:B-1----:R-:W-:Y:S01]  /*67a0*/  HADD2.F32 R138, -RZ, R49.H0_H0 ;  /* 0x20000031ff8a7230 */ /* 0x002fe20000004100 */
[----:B------:R-:W-:Y:S01]  /*67b0*/  SHF.R.U32.HI R146, RZ, 0x10, R63 ;  /* 0x00000010ff927819 */ /* 0x000fe2000001163f */
[----:B------:R-:W-:Y:S02]  /*67c0*/  HADD2.F32 R87, -RZ, R152.H0_H0 ;  /* 0x20000098ff577230 */ /* 0x000fe40000004100 */
[-C--:B------:R-:W-:Y:S01]  /*67d0*/  FMUL.FTZ R141, R86, R139.reuse ;  /* 0x0000008b568d7220 */ /* 0x080fe20000410000 */
[----:B------:R-:W-:Y:S02]  /*67e0*/  HADD2.F32 R142, -RZ, R142.H0_H0 ;  /* 0x2000008eff8e7230 */ /* 0x000fe40000004100 */
[----:B------:R-:W-:Y:S01]  /*67f0*/  FMUL.FTZ R139, R138, R139 ;  /* 0x0000008b8a8b7220 */ /* 0x000fe20000410000 */
[----:B------:R-:W-:-:S02]  /*6800*/  HADD2.F32 R140, -RZ, R140.H0_H0 ;  /* 0x2000008cff8c7230 */ /* 0x000fc40000004100 */
[-C--:B------:R-:W-:Y:S01]  /*6810*/  FFMA.FTZ R138, R138, R87.reuse, -R141 ;  /* 0x000000578a8a7223 */ /* 0x080fe2000001088d */
[----:B------:R-:W-:Y:S02]  /*6820*/  HADD2.F32 R146, -RZ, R146.H0_H0 ;  /* 0x20000092ff927230 */ /* 0x000fe40000004100 */
[----:B------:R-:W-:Y:S01]  /*6830*/  FFMA.FTZ R86, R86, R87, R139 ;  /* 0x0000005756567223 */ /* 0x000fe2000001008b */
[----:B------:R-:W-:Y:S01]  /*6840*/  HADD2.F32 R87, -RZ, R53.H1_H1 ;  /* 0x30000035ff577230 */ /* 0x000fe20000004100 */
[----:B------:R-:W-:Y:S01]  /*6850*/  SHF.R.U64 R60, R60, 0x10, R61 ;  /* 0x000000103c3c7819 */ /* 0x000fe2000000123d */
[----:B------:R-:W-:Y:S01]  /*6860*/  HADD2.F32 R53, -RZ, R49.H1_H1 ;  /* 0x30000031ff357230 */ /* 0x000fe20000004100 */
[----:B------:R-:W-:Y:S01]  /*6870*/  SHF.R.U64 R57, R56, 0x10, R57 ;  /* 0x0000001038397819 */ /* 0x000fe20000001239 */
[----:B------:R-:W-:Y:S02]  /*6880*/  HADD2.F32 R139, -RZ, R51.H0_H0 ;  /* 0x20000033ff8b7230 */ /* 0x000fe40000004100 */
[-C--:B------:R-:W-:Y:S01]  /*6890*/  FMUL.FTZ R144, R87, R142.reuse ;  /* 0x0000008e57907220 */ /* 0x080fe20000410000 */
[----:B------:R-:W-:Y:S01]  /*68a0*/  SHF.R.U64 R58, R58, 0x10, R59 ;  /* 0x000000103a3a7819 */ /* 0x000fe2000000123b */
[----:B------:R-:W-:Y:S01]  /*68b0*/  FMUL.FTZ R142, R53, R142 ;  /* 0x0000008e358e7220 */ /* 0x000fe20000410000 */
[----:B------:R-:W-:-:S02]  /*68c0*/  HADD2.F32 R56, -RZ, R52.H1_H1 ;  /* 0x30000034ff387230 */ /* 0x000fc40000004100 */
[-C--:B------:R-:W-:Y:S01]  /*68d0*/  FFMA.FTZ R53, R53, R140.reuse, -R144 ;  /* 0x0000008c35357223 */ /* 0x080fe20000010890 */
[----:B------:R-:W-:Y:S02]  /*68e0*/  HADD2.F32 R57, -RZ, R57.H0_H0 ;  /* 0x20000039ff397230 */ /* 0x000fe40000004100 */
[----:B------:R-:W-:Y:S01]  /*68f0*/  FFMA.FTZ R49, R87, R140, R142 ;  /* 0x0000008c57317223 */ /* 0x000fe2000001008e */
[----:B------:R-:W-:Y:S01]  /*6900*/  HADD2.F32 R140, -RZ, R153.H0_H0 ;  /* 0x20000099ff8c7230 */ /* 0x000fe20000004100 */
[----:B------:R-:W-:Y:S01]  /*6910*/  SHF.R.U64 R62, R62, 0x10, R63 ;  /* 0x000000103e3e7819 */ /* 0x000fe2000000123f */
[----:B------:R-:W-:Y:S01]  /*6920*/  HADD2.F32 R87, -RZ, R55.H0_H0 ;  /* 0x20000037ff577230 */ /* 0x000fe20000004100 */
[----:B------:R-:W-:Y:S01]  /*6930*/  F2FP.F16.F32.PACK_AB R53, R53, R138 ;  /* 0x0000008a3535723e */ /* 0x000fe200000000ff */
[----:B------:R-:W-:Y:S01]  /*6940*/  HADD2.F32 R142, -RZ, R151.H0_H0 ;  /* 0x20000097ff8e7230 */ /* 0x000fe20000004100 */
[----:B------:R-:W-:Y:S01]  /*6950*/  F2FP.F16.F32.PACK_AB R86, R49, R86 ;  /* 0x000000563156723e */ /* 0x000fe200000000ff */
[----:B------:R-:W-:-:S02]  /*6960*/  HADD2.F32 R152, -RZ, R152.H1_H1 ;  /* 0x30000098ff987230 */ /* 0x000fc40000004100 */
[-C--:B------:R-:W-:Y:S01]  /*6970*/  FMUL.FTZ R144, R87, R140.reuse ;  /* 0x0000008c57907220 */ /* 0x080fe20000410000 */
[C---:B------:R-:W-:Y:S01]  /*6980*/  FMUL.FTZ R140, R139.reuse, R140 ;  /* 0x0000008c8b8c7220 */ /* 0x040fe20000410000 */
[----:B------:R-:W-:Y:S02]  /*6990*/  HADD2.F32 R147, -RZ, R147.H1_H1 ;  /* 0x30000093ff937230 */ /* 0x000fe40000004100 */
[-C--:B------:R-:W-:Y:S01]  /*69a0*/  FFMA.FTZ R144, R139, R142.reuse, -R144 ;  /* 0x0000008e8b907223 */ /* 0x080fe20000010890 */
[----:B------:R-:W-:Y:S01]  /*69b0*/  FFMA.FTZ R140, R87, R142, R140 ;  /* 0x0000008e578c7223 */ /* 0x000fe2000001008c */
[----:B------:R-:W-:Y:S01]  /*69c0*/  HADD2.F32 R87, -RZ, R55.H1_H1 ;  /* 0x30000037ff577230 */ /* 0x000fe20000004100 */
[----:B------:R-:W-:Y:S01]  /*69d0*/  SHF.R.U32.HI R142, RZ, 0x10, R59 ;  /* 0x00000010ff8e7819 */ /* 0x000fe2000001163b */
[----:B------:R-:W-:Y:S02]  /*69e0*/  HADD2.F32 R55, -RZ, R51.H1_H1 ;  /* 0x30000033ff377230 */ /* 0x000fe40000004100 */
        /* <DEDUP_REMOVED lines=8> */
[----:B------:R-:W-:-:S02]  /*6a70*/  HADD2.F32 R87, -RZ, R48.H0_H0 ;  /* 0x20000030ff577230 */ /* 0x000fc40000004100 */
[----:B------:R-:W-:Y:S01]  /*6a80*/  FFMA.FTZ R55, R55, R142, -R148 ;  /* 0x0000008e37377223 */ /* 0x000fe20000010894 */
[----:B------:R-:W-:Y:S02]  /*6a90*/  HADD2.F32 R48, -RZ, R48.H1_H1 ;  /* 0x30000030ff307230 */ /* 0x000fe40000004100 */
[----:B------:R-:W-:Y:S01]  /*6aa0*/  FMUL.FTZ R60, R52, R152 ;  /* 0x00000098343c7220 */ /* 0x000fe20000410000 */
[----:B------:R-:W-:Y:S01]  /*6ab0*/  HADD2.F32 R146, -RZ, R153.H1_H1 ;  /* 0x30000099ff927230 */ /* 0x000fe20000004100 */
[----:B------:R-:W-:Y:S01]  /*6ac0*/  F2FP.F16.F32.PACK_AB R140, R51, R140 ;  /* 0x0000008c338c723e */ /* 0x000fe200000000ff */
[----:B------:R-:W-:Y:S02]  /*6ad0*/  HADD2.F32 R62, -RZ, R62.H0_H0 ;  /* 0x2000003eff3e7230 */ /* 0x000fe40000004100 */
[C---:B------:R-:W-:Y:S01]  /*6ae0*/  FMUL.FTZ R59, R48.reuse, R59 ;  /* 0x0000003b303b7220 */ /* 0x040fe20000410000 */
[----:B------:R-:W-:Y:S01]  /*6af0*/  FFMA.FTZ R48, R48, R57, -R61 ;  /* 0x0000003930307223 */ /* 0x000fe2000001083d */
[----:B------:R-:W-:-:S02]  /*6b00*/  HADD2.F32 R142, -RZ, R151.H1_H1 ;  /* 0x30000097ff8e7230 */ /* 0x000fc40000004100 */
[-C--:B------:R-:W-:Y:S01]  /*6b10*/  FMUL.FTZ R148, R139, R146.reuse ;  /* 0x000000928b947220 */ /* 0x080fe20000410000 */
[----:B------:R-:W-:Y:S01]  /*6b20*/  FFMA.FTZ R56, R56, R57, R59 ;  /* 0x0000003938387223 */ /* 0x000fe2000001003b */
[----:B------:R-:W-:Y:S02]  /*6b30*/  HADD2.F32 R57, -RZ, R50.H0_H0 ;  /* 0x20000032ff397230 */ /* 0x000fe40000004100 */
[----:B------:R-:W-:Y:S01]  /*6b40*/  FMUL.FTZ R146, R87, R146 ;  /* 0x0000009257927220 */ /* 0x000fe20000410000 */
[----:B------:R-:W-:Y:S01]  /*6b50*/  HADD2.F32 R59, -RZ, R54.H1_H1 ;  /* 0x30000036ff3b7230 */ /* 0x000fe20000004100 */
[----:B------:R-:W-:Y:S01]  /*6b60*/  F2FP.F16.F32.PACK_AB R55, R55, R144 ;  /* 0x000000903737723e */ /* 0x000fe200000000ff */
[----:B------:R-:W-:Y:S02]  /*6b70*/  HADD2.F32 R54, -RZ, R50.H1_H1 ;  /* 0x30000032ff367230 */ /* 0x000fe40000004100 */
[C---:B------:R-:W-:Y:S01]  /*6b80*/  FMUL.FTZ R61, R57.reuse, R152 ;  /* 0x00000098393d7220 */ /* 0x040fe20000410000 */
[----:B------:R-:W-:Y:S01]  /*6b90*/  FFMA.FTZ R50, R57, R147, -R60 ;  /* 0x0000009339327223 */ /* 0x000fe2000001083c */
[----:B------:R-:W-:-:S02]  /*6ba0*/  HADD2.F32 R58, -RZ, R58.H0_H0 ;  /* 0x2000003aff3a7230 */ /* 0x000fc40000004100 */
[-C--:B------:R-:W-:Y:S01]  /*6bb0*/  FMUL.FTZ R57, R59, R62.reuse ;  /* 0x0000003e3b397220 */ /* 0x080fe20000410000 */
[----:B------:R-:W-:Y:S01]  /*6bc0*/  FMUL.FTZ R62, R54, R62 ;  /* 0x0000003e363e7220 */ /* 0x000fe20000410000 */
[-C--:B------:R-:W-:Y:S01]  /*6bd0*/  FFMA.FTZ R87, R87, R142.reuse, -R148 ;  /* 0x0000008e57577223 */ /* 0x080fe20000010894 */
[----:B------:R-:W-:Y:S01]  /*6be0*/  FFMA.FTZ R139, R139, R142, R146 ;  /* 0x0000008e8b8b7223 */ /* 0x000fe20000010092 */
[----:B------:R-:W-:Y:S01]  /*6bf0*/  FFMA.FTZ R61, R52, R147, R61 ;  /* 0x00000093343d7223 */ /* 0x000fe2000001003d */
[-C--:B------:R-:W-:Y:S01]  /*6c00*/  FFMA.FTZ R57, R54, R58.reuse, -R57 ;  /* 0x0000003a36397223 */ /* 0x080fe20000010839 */
[----:B------:R-:W-:Y:S01]  /*6c10*/  FFMA.FTZ R62, R59, R58, R62 ;  /* 0x0000003a3b3e7223 */ /* 0x000fe2000001003e */
[----:B------:R-:W-:Y:S01]  /*6c20*/  IMAD.MOV.U32 R49, RZ, RZ, R53 ;  /* 0x000000ffff317224 */ /* 0x000fe200078e0035 */
[----:B------:R-:W-:Y:S01]  /*6c30*/  F2FP.F16.F32.PACK_AB R48, R48, R87 ;  /* 0x000000573030723e */ /* 0x000fe200000000ff */
[----:B------:R-:W-:Y:S01]  /*6c40*/  IMAD.MOV.U32 R51, RZ, RZ, R55 ;  /* 0x000000ffff337224 */ /* 0x000fe200078e0037 */
[----:B------:R-:W-:Y:S01]  /*6c50*/  F2FP.F16.F32.PACK_AB R52, R56, R139 ;  /* 0x0000008b3834723e */ /* 0x000fe200000000ff */
[----:B------:R-:W-:Y:S01]  /*6c60*/  IMAD.MOV.U32 R53, RZ, RZ, R86 ;  /* 0x000000ffff357224 */ /* 0x000fe200078e0056 */
[----:B------:R-:W-:Y:S01]  /*6c70*/  F2FP.F16.F32.PACK_AB R50, R57, R50 ;  /* 0x000000323932723e */ /* 0x000fe200000000ff */
[----:B------:R-:W-:Y:S01]  /*6c80*/  IMAD.MOV.U32 R55, RZ, RZ, R140 ;  /* 0x000000ffff377224 */ /* 0x000fe200078e008c */
[----:B------:R-:W-:-:S07]  /*6c90*/  F2FP.F16.F32.PACK_AB R54, R62, R61 ;  /* 0x0000003d3e36723e */ /* 0x000fce00000000ff */
.L_x_8868:
[----:B------:R-:W-:Y:S05]  /*6ca0*/  BSYNC B2 ;  /* 0x0000000000027941 */ /* 0x000fea0003800000 */
.L_x_8867:
        /* <DEDUP_REMOVED lines=11> */
.L_x_8866:
[----:B------:R-:W-:Y:S05]  /*6d60*/  BSYNC B1 ;  /* 0x0000000000017941 */ /* 0x000fea0003800000 */
.L_x_8865:
[----:B------:R-:W-:Y:S01]  /*6d70*/  ISETP.GE.OR P4, PT, R213, R113, P2 ;  /* 0x00000071d500720c */ /* 0x000fe20001786670 */
[----:B------:R-:W-:-:S12]  /*6d80*/  BSSY B1, `(.L_x_8869) ;  /* 0x000007f000017945 */ /* 0x000fd80003800000 */
[----:B------:R-:W-:Y:S05]  /*6d90*/  @P4 BRA `(.L_x_8870) ;  /* 0x0000000400f44947 */ /* 0x000fea0003800000 */
[----:B-1-3--:R-:W3:Y:S01]  /*6da0*/  LDL R48, [R1+0x10] ;  /* 0x0000100001307983 */ /* 0x00aee20000100800 */
        /* <DEDUP_REMOVED lines=17> */
[----:B------:R-:W-:Y:S02]  /*6ec0*/  SHF.L.U32 R49, R49, 0xa, RZ ;  /* 0x0000000a31317819 */ /* 0x000fe400000006ff */
[----:B------:R-:W-:Y:S02]  /*6ed0*/  LOP3.LUT R48, R48, R50, RZ, 0x3c, !PT ;  /* 0x0000003230307212 */ /* 0x000fe400078e3cff */
        /* <DEDUP_REMOVED lines=56> */
[----:B------:R-:W-:Y:S01]  /*7260*/  HADD2.F32 R52, -RZ, R52.H1_H1 ;  /* 0x30000034ff347230 */ /* 0x000fe20000004100 */
[----:B------:R-:W-:Y:S01]  /*7270*/  F2FP.F16.F32.PACK_AB R66, R66, R53 ;  /* 0x000000354242723e */ /* 0x000fe200000000ff */
[----:B------:R-:W-:Y:S01]  /*7280*/  HADD2.F32 R137, -RZ, R137.H0_H0 ;  /* 0x20000089ff897230 */ /* 0x000fe20000004100 */
[----:B------:R-:W-:Y:S01]  /*7290*/  F2FP.F16.F32.PACK_AB R53, R70, R51 ;  /* 0x000000334635723e */ /* 0x000fe200000000ff */
[----:B------:R-:W-:-:S02]  /*72a0*/  HADD2.F32 R48, -RZ, R48.H1_H1 ;  /* 0x30000030ff307230 */ /* 0x000fc40000004100 */
[----:B------:R-:W-:Y:S01]  /*72b0*/  FMUL.FTZ R83, R52, R71 ;  /* 0x0000004734537220 */ /* 0x000fe20000410000 */
[----:B------:R-:W-:Y:S02]  /*72c0*/  HADD2.F32 R135, -RZ, R135.H0_H0 ;  /* 0x20000087ff877230 */ /* 0x000fe40000004100 */
[----:B------:R-:W-:Y:S01]  /*72d0*/  FMUL.FTZ R81, R67, R137 ;  /* 0x0000008943517220 */ /* 0x000fe20000410000 */
[----:B------:R-:W-:Y:S02]  /*72e0*/  HADD2.F32 R69, -RZ, R62.H0_H0 ;  /* 0x2000003eff457230 */ /* 0x000fe40000004100 */
[----:B------:R-:W-:Y:S01]  /*72f0*/  FMUL.FTZ R71, R48, R71 ;  /* 0x0000004730477220 */ /* 0x000fe20000410000 */
[C---:B------:R-:W-:Y:S01]  /*7300*/  FMUL.FTZ R62, R64.reuse, R137 ;  /* 0x00000089403e7220 */ /* 0x040fe20000410000 */
[----:B------:R-:W-:Y:S01]  /*7310*/  FFMA.FTZ R81, R64, R135, -R81 ;  /* 0x0000008740517223 */ /* 0x000fe20000010851 */
[----:B------:R-:W-:Y:S02]  /*7320*/  HADD2.F32 R65, -RZ, R65.H0_H0 ;  /* 0x20000041ff417230 */ /* 0x000fe40000004100 */
[-C--:B------:R-:W-:Y:S01]  /*7330*/  FFMA.FTZ R71, R52, R69.reuse, R71 ;  /* 0x0000004534477223 */ /* 0x080fe20000010047 */
[----:B------:R-:W-:Y:S01]  /*7340*/  FFMA.FTZ R64, R48, R69, -R83 ;  /* 0x0000004530407223 */ /* 0x000fe20000010853 */
[----:B------:R-:W-:-:S02]  /*7350*/  HADD2.F32 R52, -RZ, R54.H0_H0 ;  /* 0x20000036ff347230 */ /* 0x000fc40000004100 */
[----:B------:R-:W-:Y:S01]  /*7360*/  FFMA.FTZ R62, R67, R135, R62 ;  /* 0x00000087433e7223 */ /* 0x000fe2000001003e */
[----:B------:R-:W-:Y:S01]  /*7370*/  HADD2.F32 R69, -RZ, R136.H0_H0 ;  /* 0x20000088ff457230 */ /* 0x000fe20000004100 */
[----:B------:R-:W-:Y:S01]  /*7380*/  F2FP.F16.F32.PACK_AB R55, R80, R55 ;  /* 0x000000375037723e */ /* 0x000fe200000000ff */
[----:B------:R-:W-:Y:S01]  /*7390*/  HADD2.F32 R48, -RZ, R50.H0_H0 ;  /* 0x20000032ff307230 */ /* 0x000fe20000004100 */
[----:B------:R-:W-:Y:S01]  /*73a0*/  MOV R51, R66 ;  /* 0x0000004200337202 */ /* 0x000fe20000000f00 */
        /* <DEDUP_REMOVED lines=8> */
[-C--:B------:R-:W-:Y:S01]  /*7430*/  FFMA.FTZ R83, R48, R67.reuse, -R83 ;  /* 0x0000004330537223 */ /* 0x080fe20000010853 */
[----:B------:R-:W-:Y:S01]  /*7440*/  FFMA.FTZ R69, R52, R67, R69 ;  /* 0x0000004334457223 */ /* 0x000fe20000010045 */
[-C--:B------:R-:W-:Y:S01]  /*7450*/  FFMA.FTZ R50, R50, R63.reuse, -R85 ;  /* 0x0000003f32327223 */ /* 0x080fe20000010855 */
[----:B------:R-:W-:Y:S01]  /*7460*/  FFMA.FTZ R54, R54, R63, R65 ;  /* 0x0000003f36367223 */ /* 0x000fe20000010041 */
[----:B------:R-:W-:Y:S02]  /*7470*/  F2FP.F16.F32.PACK_AB R48, R64, R81 ;  /* 0x000000514030723e */ /* 0x000fe400000000ff */
[----:B------:R-:W-:-:S02]  /*7480*/  F2FP.F16.F32.PACK_AB R52, R71, R62 ;  /* 0x0000003e4734723e */ /* 0x000fc400000000ff */
[----:B------:R-:W-:Y:S02]  /*7490*/  F2FP.F16.F32.PACK_AB R50, R50, R83 ;  /* 0x000000533232723e */ /* 0x000fe400000000ff */
[----:B------:R-:W-:-:S07]  /*74a0*/  F2FP.F16.F32.PACK_AB R54, R54, R69 ;  /* 0x000000453636723e */ /* 0x000fce00000000ff */
.L_x_8872:
[----:B------:R-:W-:Y:S05]  /*74b0*/  BSYNC B2 ;  /* 0x0000000000027941 */ /* 0x000fea0003800000 */
.L_x_8871:
        /* <DEDUP_REMOVED lines=11> */
.L_x_8870:
[----:B------:R-:W-:Y:S05]  /*7570*/  BSYNC B1 ;  /* 0x0000000000017941 */ /* 0x000fea0003800000 */
.L_x_8869:
        /* <DEDUP_REMOVED lines=15> */
[----:B------:R-:W-:Y:S02]  /*7670*/  LEA.HI.X R59, R48, R57, R49, 0x1, P4 ;  /* 0x00000039303b7211 */ /* 0x000fe400020f0c31 */
[----:B------:R-:W-:-:S04]  /*7680*/  SHF.R.S32.HI R48, RZ, 0x1f, R129 ;  /* 0x0000001fff307819 */ /* 0x000fc80000011481 */
        /* <DEDUP_REMOVED lines=17> */
[----:B-1----:R-:W-:Y:S01]  /*77a0*/  MOV R66, R48 ;  /* 0x0000003000427202 */ /* 0x002fe20000000f00 */
[----:B--2---:R-:W-:Y:S01]  /*77b0*/  IMAD.MOV.U32 R48, RZ, RZ, R53 ;  /* 0x000000ffff307224 */ /* 0x004fe200078e0035 */
[----:B------:R-:W-:Y:S01]  /*77c0*/  SHF.R.U64 R64, R72, 0x10, R73 ;  /* 0x0000001048407819 */ /* 0x000fe20000001249 */
[----:B------:R-:W-:Y:S01]  /*77d0*/  IMAD.MOV.U32 R67, RZ, RZ, R52 ;  /* 0x000000ffff437224 */ /* 0x000fe200078e0034 */
[----:B------:R-:W-:Y:S01]  /*77e0*/  SHF.R.U32.HI R72, RZ, 0x10, R77 ;  /* 0x00000010ff487819 */ /* 0x000fe2000001164d */
[----:B------:R-:W-:Y:S01]  /*77f0*/  IMAD.MOV.U32 R68, RZ, RZ, R55 ;  /* 0x000000ffff447224 */ /* 0x000fe200078e0037 */
[----:B------:R-:W-:Y:S01]  /*7800*/  SHF.R.U32.HI R70, RZ, 0x10, R73 ;  /* 0x00000010ff467819 */ /* 0x000fe20000011649 */
[--C-:B------:R-:W-:Y:S01]  /*7810*/  HADD2.F32 R69, -RZ, R133.reuse.H0_H0 ;  /* 0x20000085ff457230 */ /* 0x100fe20000004100 */
        /* <DEDUP_REMOVED lines=13> */
[----:B------:R-:W-:Y:S02]  /*78f0*/  HADD2.F32 R70, -RZ, R70.H0_H0 ;  /* 0x20000046ff467230 */ /* 0x000fe40000004100 */
        /* <DEDUP_REMOVED lines=9> */
[----:B------:R-:W-:Y:S02]  /*7990*/  HADD2.F32 R55, -RZ, R53.H0_H0 ;  /* 0x20000035ff377230 */ /* 0x000fe40000004100 */
[----:B------:R-:W-:Y:S02]  /*79a0*/  HADD2.F32 R68, -RZ, R68.H1_H1 ;  /* 0x30000044ff447230 */ /* 0x000fe40000004100 */
[-C--:B------:R-:W-:Y:S01]  /*79b0*/  FMUL.FTZ R74, R69, R72.reuse ;  /* 0x00000048454a7220 */ /* 0x080fe20000410000 */
[----:B------:R-:W-:Y:S02]  /*79c0*/  HADD2.F32 R73, -RZ, R73.H0_H0 ;  /* 0x20000049ff497230 */ /* 0x000fe40000004100 */
[----:B------:R-:W-:Y:S01]  /*79d0*/  FMUL.FTZ R72, R55, R72 ;  /* 0x0000004837487220 */ /* 0x000fe20000410000 */
[----:B------:R-:W-:Y:S01]  /*79e0*/  HADD2.F32 R53, -RZ, R53.H1_H1 ;  /* 0x30000035ff357230 */ /* 0x000fe20000004100 */
[----:B------:R-:W-:Y:S01]  /*79f0*/  F2FP.F16.F32.PACK_AB R51, R51, R48 ;  /* 0x000000303333723e */ /* 0x000fe200000000ff */
[----:B------:R-:W-:-:S02]  /*7a00*/  HADD2.F32 R70, -RZ, R131.H1_H1 ;  /* 0x30000083ff467230 */ /* 0x000fc40000004100 */
[CC--:B------:R-:W-:Y:S01]  /*7a10*/  FMUL.FTZ R76, R68.reuse, R73.reuse ;  /* 0x00000049444c7220 */ /* 0x0c0fe20000410000 */
[----:B------:R-:W-:Y:S02]  /*7a20*/  HADD2.F32 R71, -RZ, R71.H0_H0 ;  /* 0x20000047ff477230 */ /* 0x000fe40000004100 */
[----:B------:R-:W-:Y:S01]  /*7a30*/  FMUL.FTZ R77, R53, R73 ;  /* 0x00000049354d7220 */ /* 0x000fe20000410000 */
[----:B------:R-:W-:Y:S02]  /*7a40*/  HADD2.F32 R65, -RZ, R65.H0_H0 ;  /* 0x20000041ff417230 */ /* 0x000fe40000004100 */
[-C--:B------:R-:W-:Y:S01]  /*7a50*/  FFMA.FTZ R73, R55, R70.reuse, -R74 ;  /* 0x0000004637497223 */ /* 0x080fe2000001084a */
[----:B------:R-:W-:Y:S01]  /*7a60*/  FFMA.FTZ R75, R69, R70, R72 ;  /* 0x00000046454b7223 */ /* 0x000fe20000010048 */
[-C--:B------:R-:W-:Y:S01]  /*7a70*/  FFMA.FTZ R76, R53, R71.reuse, -R76 ;  /* 0x00000047354c7223 */ /* 0x080fe2000001084c */
[----:B------:R-:W-:Y:S02]  /*7a80*/  HADD2.F32 R70, -RZ, R132.H1_H1 ;  /* 0x30000084ff467230 */ /* 0x000fe40000004100 */
[----:B------:R-:W-:Y:S01]  /*7a90*/  FFMA.FTZ R78, R68, R71, R77 ;  /* 0x00000047444e7223 */ /* 0x000fe2000001004d */
[----:B------:R-:W-:-:S02]  /*7aa0*/  HADD2.F32 R55, -RZ, R67.H0_H0 ;  /* 0x20000043ff377230 */ /* 0x000fc40000004100 */
[--C-:B------:R-:W-:Y:S01]  /*7ab0*/  HADD2.F32 R53, -RZ, R66.reuse.H0_H0 ;  /* 0x20000042ff357230 */ /* 0x100fe20000004100 */
[----:B------:R-:W-:Y:S01]  /*7ac0*/  F2FP.F16.F32.PACK_AB R73, R76, R73 ;  /* 0x000000494c49723e */ /* 0x000fe200000000ff */
[----:B------:R-:W-:Y:S02]  /*7ad0*/  HADD2.F32 R68, -RZ, R131.H0_H0 ;  /* 0x20000083ff447230 */ /* 0x000fe40000004100 */
[-C--:B------:R-:W-:Y:S01]  /*7ae0*/  FMUL.FTZ R72, R55, R70.reuse ;  /* 0x0000004637487220 */ /* 0x080fe20000410000 */
[----:B------:R-:W-:Y:S02]  /*7af0*/  HADD2.F32 R67, -RZ, R67.H1_H1 ;  /* 0x30000043ff437230 */ /* 0x000fe40000004100 */
[C---:B------:R-:W-:Y:S01]  /*7b00*/  FMUL.FTZ R70, R53.reuse, R70 ;  /* 0x0000004635467220 */ /* 0x040fe20000410000 */
[----:B------:R-:W-:Y:S02]  /*7b10*/  HADD2.F32 R66, -RZ, R66.H1_H1 ;  /* 0x30000042ff427230 */ /* 0x000fe40000004100 */
[----:B------:R-:W-:Y:S01]  /*7b20*/  FFMA.FTZ R72, R53, R68, -R72 ;  /* 0x0000004435487223 */ /* 0x000fe20000010848 */
[----:B------:R-:W-:-:S02]  /*7b30*/  HADD2.F32 R130, -RZ, R130.H1_H1 ;  /* 0x30000082ff827230 */ /* 0x000fc40000004100 */
[----:B------:R-:W-:Y:S01]  /*7b40*/  FFMA.FTZ R70, R55, R68, R70 ;  /* 0x0000004437467223 */ /* 0x000fe20000010046 */
[-C--:B------:R-:W-:Y:S01]  /*7b50*/  FMUL.FTZ R69, R67, R65.reuse ;  /* 0x0000004143457220 */ /* 0x080fe20000410000 */
[----:B------:R-:W-:Y:S01]  /*7b60*/  FMUL.FTZ R74, R66, R65 ;  /* 0x00000041424a7220 */ /* 0x000fe20000410000 */
[----:B------:R-:W-:Y:S02]  /*7b70*/  HADD2.F32 R55, -RZ, R54.H0_H0 ;  /* 0x20000036ff377230 */ /* 0x000fe40000004100 */
[----:B------:R-:W-:Y:S02]  /*7b80*/  HADD2.F32 R65, -RZ, R63.H0_H0 ;  /* 0x2000003fff417230 */ /* 0x000fe40000004100 */
[----:B------:R-:W-:Y:S02]  /*7b90*/  HADD2.F32 R53, -RZ, R50.H0_H0 ;  /* 0x20000032ff357230 */ /* 0x000fe40000004100 */
[----:B------:R-:W-:Y:S02]  /*7ba0*/  HADD2.F32 R54, -RZ, R54.H1_H1 ;  /* 0x30000036ff367230 */ /* 0x000fe40000004100 */
[----:B------:R-:W-:-:S02]  /*7bb0*/  HADD2.F32 R50, -RZ, R50.H1_H1 ;  /* 0x30000032ff327230 */ /* 0x000fc40000004100 */
[----:B------:R-:W-:Y:S02]  /*7bc0*/  HADD2.F32 R63, -RZ, R62.H0_H0 ;  /* 0x2000003eff3f7230 */ /* 0x000fe40000004100 */
[-C--:B------:R-:W-:Y:S01]  /*7bd0*/  FMUL.FTZ R62, R55, R130.reuse ;  /* 0x00000082373e7220 */ /* 0x080fe20000410000 */
[----:B------:R-:W-:Y:S02]  /*7be0*/  HADD2.F32 R64, -RZ, R64.H0_H0 ;  /* 0x20000040ff407230 */ /* 0x000fe40000004100 */
[-C--:B------:R-:W-:Y:S01]  /*7bf0*/  FMUL.FTZ R71, R54, R65.reuse ;  /* 0x0000004136477220 */ /* 0x080fe20000410000 */
[----:B------:R-:W-:Y:S02]  /*7c00*/  HADD2.F32 R132, -RZ, R132.H0_H0 ;  /* 0x20000084ff847230 */ /* 0x000fe40000004100 */
[----:B------:R-:W-:Y:S01]  /*7c10*/  FMUL.FTZ R130, R53, R130 ;  /* 0x0000008235827220 */ /* 0x000fe20000410000 */
[----:B------:R-:W-:Y:S01]  /*7c20*/  FMUL.FTZ R65, R50, R65 ;  /* 0x0000004132417220 */ /* 0x000fe20000410000 */
[-C--:B------:R-:W-:Y:S01]  /*7c30*/  FFMA.FTZ R69, R66, R64.reuse, -R69 ;  /* 0x0000004042457223 */ /* 0x080fe20000010845 */
[----:B------:R-:W-:Y:S01]  /*7c40*/  FFMA.FTZ R67, R67, R64, R74 ;  /* 0x0000004043437223 */ /* 0x000fe2000001004a */
        /* <DEDUP_REMOVED lines=12> */
.L_x_8874:
[----:B------:R-:W-:Y:S05]  /*7d10*/  BSYNC B1 ;  /* 0x0000000000017941 */ /* 0x000fea0003800000 */
.L_x_8873:
        /* <DEDUP_REMOVED lines=10> */
.L_x_8812:
[----:B------:R-:W-:-:S06]  /*7dc0*/  UISETP.NE.AND UP0, UPT, UR45, 0x3, UPT ;  /* 0x000000032d00788c */ /* 0x000fcc000bf05270 */
[----:B------:R-:W-:-:S13]  /*7dd0*/  PLOP3.LUT P0, PT, PT, PT, UP0, 0x80, 0x0 ;  /* 0x000000000000781c */ /* 0x000fda0003f0f008 */
[----:B------:R-:W-:Y:S05]  /*7de0*/  @!P0 BRA `(.L_x_8875) ;  /* 0x0000000000048947 */ /* 0x000fea0003800000 */
[----:B------:R-:W-:Y:S01]  /*7df0*/  BPT.TRAP 0x1 ;  /* 0x000000040000795c */ /* 0x000fe20000300000 */
.L_x_8875:
        /* <DEDUP_REMOVED lines=9> */
.L_x_9182:
[----:B------:R-:W-:Y:S05]  /*7e90*/  BSYNC B1 ;  /* 0x0000000000017941 */ /* 0x000fea0003800000 */
.L_x_8876:
[----:B------:R-:W-:Y:S01]  /*7ea0*/  ISETP.GE.AND P3, PT, R22, R113, PT ;  /* 0x000000711600720c */ /* 0x000fe20003f66270 */
[----:B------:R-:W-:Y:S01]  /*7eb0*/  IMAD R49, R48, R123, R49 ;  /* 0x0000007b30317224 */ /* 0x000fe200078e0231 */
[----:B------:R-:W-:Y:S01]  /*7ec0*/  BSSY B1, `(.L_x_8878) ;  /* 0x0000012000017945 */ /* 0x000fe20003800000 */
[----:B------:R-:W-:-:S05]  /*7ed0*/  IMAD.WIDE.U32 R56, R123, R26, RZ ;  /* 0x0000001a7b387225 */ /* 0x000fca00078e00ff */
[----:B------:R-:W-:-:S05]  /*7ee0*/  IADD3 R65, R49, R57, RZ ;  /* 0x0000003931417210 */ /* 0x000fca0007ffe0ff */
        /* <DEDUP_REMOVED lines=15> */
.L_x_8879:
[----:B------:R-:W-:Y:S05]  /*7fe0*/  BSYNC B1 ;  /* 0x0000000000017941 */ /* 0x000fea0003800000 */
.L_x_8878:
        /* <DEDUP_REMOVED lines=19> */
.L_x_8881:
[----:B------:R-:W-:Y:S05]  /*8120*/  BSYNC B1 ;  /* 0x0000000000017941 */ /* 0x000fea0003800000 */
.L_x_8880:
        /* <DEDUP_REMOVED lines=19> */
.L_x_8883:
[----:B------:R-:W-:Y:S05]  /*8260*/  BSYNC B1 ;  /* 0x0000000000017941 */ /* 0x000fea0003800000 */
.L_x_8882:
        /* <DEDUP_REMOVED lines=21> */
.L_x_8849:
[----:B------:R-:W-:Y:S05]  /*83c0*/  BSYNC B0 ;  /* 0x0000000000007941 */ /* 0x000fea0003800000 */
.L_x_8811:
        /* <DEDUP_REMOVED lines=17> */
.L_x_8885:
[----:B------:R-:W-:Y:S05]  /*84e0*/  BSYNC B0 ;  /* 0x0000000000007941 */ /* 0x000fea0003800000 */
.L_x_8884:
[----:B------:R-:W2:Y:S01]  /*84f0*/  SYNCS.PHASECHK.TRANS64.TRYWAIT P0, [R110+URZ+0x288b0], R117 ;  /* 0x0288b0756e0075a7 */ /* 0x000ea2000800017f */
[----:B------:R-:W-:Y:S01]  /*8500*/  ULDC UR41, c[0x0][0x2f4] ;  /* 0x0000bd0000297ab9 */ /* 0x000fe20000000800 */
[----:B------:R-:W-:Y:S01]  /*8510*/  ULDC.64 UR36, c[0x0][0x328] ;  /* 0x0000ca0000247ab9 */ /* 0x000fe20000000a00 */
[----:B------:R-:W-:Y:S01]  /*8520*/  ULDC.64 UR38, c[0x0][0x318] ;  /* 0x0000c60000267ab9 */ /* 0x000fe20000000a00 */
[----:B------:R-:W-:Y:S04]  /*8530*/  BSSY B0, `(.L_x_8886) ;  /* 0x0000002000007945 */ /* 0x000fe80003800000 */
[----:B--2---:R-:W-:Y:S05]  /*8540*/  @!P0 BRA `(.L_x_8887) ;  /* 0x0000018c00f48947 */ /* 0x004fea0003800000 */
.L_x_9183:
[----:B------:R-:W-:Y:S05]  /*8550*/  BSYNC B0 ;  /* 0x0000000000007941 */ /* 0x000fea0003800000 */
.L_x_8886:
        /* <DEDUP_REMOVED lines=8> */
[----:B------:R-:W-:-:S05]  /*85e0*/  IMAD.WIDE.U32 R48, R52, UR36, R48 ;  /* 0x0000002434307c25 */ /* 0x000fca000f8e0030 */
[----:B------:R-:W-:Y:S02]  /*85f0*/  IADD3 R49, R49, R51, RZ ;  /* 0x0000003331317210 */ /* 0x000fe40007ffe0ff */
        /* <DEDUP_REMOVED lines=8> */
.L_x_8889:
[----:B------:R-:W-:Y:S05]  /*8680*/  BSYNC B0 ;  /* 0x0000000000007941 */ /* 0x000fea0003800000 */
.L_x_8888:
        /* <DEDUP_REMOVED lines=19> */
.L_x_8891:
[----:B------:R-:W-:Y:S05]  /*87c0*/  BSYNC B0 ;  /* 0x0000000000007941 */ /* 0x000fea0003800000 */
.L_x_8890:
        /* <DEDUP_REMOVED lines=10> */
[----:B------:R-:W-:-:S04]  /*8870*/  LEA R54, P0, R48, UR38, 0x1 ;  /* 0x0000002630367c11 */ /* 0x000fc8000f8008ff */
[----:B------:R-:W-:-:S04]  /*8880*/  IADD3 R49, R49, R51, RZ ;  /* 0x0000003331317210 */ /* 0x000fc80007ffe0ff */
[----:B------:R-:W-:Y:S02]  /*8890*/  LEA.HI.X R55, R48, UR39, R49, 0x1, P0 ;  /* 0x0000002730377c11 */ /* 0x000fe400080f0c31 */
[----:B------:R-:W-:-:S13]  /*88a0*/  ISETP.GE.AND P0, PT, R16, UR41, PT ;  /* 0x0000002910007c0c */ /* 0x000fda000bf06270 */
[----:B------:R-:W1:Y:S04]  /*88b0*/  @!P0 LDS.128 R48, [R112+0x2400] ;  /* 0x0024000070308984 */ /* 0x000e680000000c00 */
[----:B-1----:R-:W-:Y:S01]  /*88c0*/  @!P0 STG.E.128 desc[UR42][R54.64], R48 ;  /* 0x0000003036008986 */ /* 0x002fe2000c101d2a */
[----:B------:R-:W-:-:S13]  /*88d0*/  ISETP.GE.AND P0, PT, R187, UR41, PT ;  /* 0x00000029bb007c0c */ /* 0x000fda000bf06270 */
[----:B------:R-:W1:Y:S04]  /*88e0*/  @!P0 LDS.128 R48, [R112+0x6400] ;  /* 0x0064000070308984 */ /* 0x000e680000000c00 */
[----:B-1----:R1:W-:Y:S02]  /*88f0*/  @!P0 STG.E.128 desc[UR42][R54.64+0x80], R48 ;  /* 0x0000803036008986 */ /* 0x0023e4000c101d2a */
.L_x_8893:
[----:B------:R-:W-:Y:S05]  /*8900*/  BSYNC B0 ;  /* 0x0000000000007941 */ /* 0x000fea0003800000 */
.L_x_8892:
        /* <DEDUP_REMOVED lines=19> */
.L_x_8895:
[----:B------:R-:W-:Y:S05]  /*8a40*/  BSYNC B0 ;  /* 0x0000000000007941 */ /* 0x000fea0003800000 */
.L_x_8894:
        /* <DEDUP_REMOVED lines=12> */
[----:B------:R-:W-:Y:S02]  /*8b10*/  SEL R49, RZ, 0x1, P0 ;  /* 0x00000001ff317807 */ /* 0x000fe40000000000 */
[----:B------:R-:W-:Y:S02]  /*8b20*/  SEL R23, R23, RZ, P0 ;  /* 0x000000ff17177207 */ /* 0x000fe40000000000 */
[----:B------:R-:W-:Y:S01]  /*8b30*/  LOP3.LUT R188, R188, R49, RZ, 0x3c, !PT ;  /* 0x00000031bcbc7212 */ /* 0x000fe200078e3cff */
[----:B------:R0:W-:Y:S01]  /*8b40*/  @!P3 SYNCS.ARRIVE.TRANS64.RED.A1T0 RZ, [R110+URZ], RZ ;  /* 0x000000ff6effb9a7 */ /* 0x0001e2000810043f */
[----:B---3--:R-:W-:-:S13]  /*8b50*/  LOP3.LUT P4, RZ, R48, 0x4, RZ, 0xc0, !PT ;  /* 0x0000000430ff7812 */ /* 0x008fda000788c0ff */
[----:B0-----:R-:W-:Y:S05]  /*8b60*/  @P4 BRA `(.L_x_8896) ;  /* 0xffffff9c007c4947 */ /* 0x001fea000383ffff */
[----:B------:R-:W0:Y:S01]  /*8b70*/  S2R R48, SR_TID.X ;  /* 0x0000000000307919 */ /* 0x000e220000002100 */
[----:B------:R-:W-:Y:S02]  /*8b80*/  PLOP3.LUT P0, PT, PT, PT, PT, 0x8, 0x0 ;  /* 0x000000000000781c */ /* 0x000fe40003f0e170 */
[----:B0-----:R-:W-:-:S04]  /*8b90*/  SHF.R.U32.HI R48, RZ, 0x7, R48 ;  /* 0x00000007ff307819 */ /* 0x001fc80000011630 */
[----:B------:R-:W-:-:S13]  /*8ba0*/  ISETP.NE.AND P4, PT, R48, 0x1, PT ;  /* 0x000000013000780c */ /* 0x000fda0003f85270 */
[----:B------:R-:W-:Y:S06]  /*8bb0*/  @!P4 BAR.ARV 0x9, 0x100 ;  /* 0x024400000000cb1d */ /* 0x000fec0000002000 */
.L_x_8806:
[----:B------:R-:W0:Y:S01]  /*8bc0*/  LDC R0, c[0x0][0x448] ;  /* 0x00011200ff007b82 */ /* 0x000e220000000800 */
[----:B------:R-:W-:Y:S02]  /*8bd0*/  VIADD R3, R190, 0x7f ;  /* 0x0000007fbe037836 */ /* 0x000fe40000000000 */
[----:B------:R-:W-:Y:S01]  /*8be0*/  IMAD.MOV.U32 R88, RZ, RZ, RZ ;  /* 0x000000ffff587224 */ /* 0x000fe200078e00ff */
[----:B0-----:R-:W-:-:S13]  /*8bf0*/  ISETP.NE.AND P1, PT, R0, 0x1, PT ;  /* 0x000000010000780c */ /* 0x001fda0003f25270 */
[----:B------:R-:W0:Y:S08]  /*8c00*/  @P1 LDC R0, c[0x0][0x44c] ;  /* 0x00011300ff001b82 */ /* 0x000e300000000800 */
[----:B------:R-:W1:Y:S01]  /*8c10*/  @P1 LDC R5, c[0x0][0x450] ;  /* 0x00011400ff051b82 */ /* 0x000e620000000800 */
[----:B0-----:R-:W-:-:S05]  /*8c20*/  @P1 IMAD.HI.U32 R0, R3, R0, RZ ;  /* 0x0000000003001227 */ /* 0x001fca00078e00ff */
[----:B-1----:R-:W-:-:S04]  /*8c30*/  @P1 SHF.R.U32.HI R3, RZ, R5, R0 ;  /* 0x00000005ff031219 */ /* 0x002fc80000011600 */
[----:B------:R-:W-:-:S04]  /*8c40*/  IADD3 R3, R124, R3, RZ ;  /* 0x000000037c037210 */ /* 0x000fc80007ffe0ff */
[----:B------:R-:W-:-:S04]  /*8c50*/  SHF.R.S32.HI R0, RZ, 0x1f, R3 ;  /* 0x0000001fff007819 */ /* 0x000fc80000011403 */
[----:B------:R-:W-:-:S04]  /*8c60*/  LEA.HI R0, R0, R3, RZ, 0x7 ;  /* 0x0000000300007211 */ /* 0x000fc800078f38ff */
[----:B------:R-:W-:-:S04]  /*8c70*/  SHF.R.S32.HI R0, RZ, 0x7, R0 ;  /* 0x00000007ff007819 */ /* 0x000fc80000011400 */
[----:B------:R-:W-:-:S04]  /*8c80*/  VIMNMX R125, R125, R0, PT ;  /* 0x000000007d7d7248 */ /* 0x000fc80003fe0100 */
[----:B------:R-:W-:Y:S01]  /*8c90*/  ISETP.GE.AND P1, PT, R125, 0x1, PT ;  /* 0x000000017d00780c */ /* 0x000fe20003f26270 */
[----:B------:R-:W-:-:S12]  /*8ca0*/  @P0 BRA `(.L_x_8897) ;  /* 0x00000000000c0947 */ /* 0x000fd80003800000 */
[----:B------:R-:W0:Y:S01]  /*8cb0*/  FENCE.VIEW.ASYNC.G ;  /* 0x00000000000073c6 */ /* 0x000e220000000100 */
[----:B------:R-:W-:Y:S05]  /*8cc0*/  WARPSYNC.ALL ;  /* 0x0000000000007948 */ /* 0x000fea0003800000 */
[----:B0-----:R-:W-:Y:S06]  /*8cd0*/  BAR.ARV 0xc, 0x180 ;  /* 0x0306000000007b1d */ /* 0x001fec0000002000 */
.L_x_8897:
        /* <DEDUP_REMOVED lines=31> */
.L_x_8899:
[----:B------:R-:W-:Y:S05]  /*8ed0*/  BSYNC B0 ;  /* 0x0000000000007941 */ /* 0x000fea0003800000 */
.L_x_8898:
[-C--:B------:R-:W-:Y:S01]  /*8ee0*/  IMAD R191, R217, R88.reuse, RZ ;  /* 0x00000058d9bf7224 */ /* 0x080fe200078e02ff */
        /* <DEDUP_REMOVED lines=46> */
.L_x_9186:
        /* <DEDUP_REMOVED lines=26> */
.L_x_8902:
        /* <DEDUP_REMOVED lines=12> */
.L_x_8906:
[----:B-1----:R1:W2:Y:S02]  /*9430*/  SYNCS.PHASECHK.TRANS64.TRYWAIT P0, [R2+URZ+0x28800], R3 ;  /* 0x02880003020075a7 */ /* 0x0022a4000800017f */
[----:B--2---:R-:W-:Y:S05]  /*9440*/  @!P0 NANOSLEEP.SYNCS 0x989680 ;  /* 0x009896800000895d */ /* 0x004fea0003900000 */
[----:B------:R-:W2:Y:S02]  /*9450*/  @!P0 SYNCS.PHASECHK.TRANS64 P0, [R2+URZ+0x28800], R3 ;  /* 0x02880003020085a7 */ /* 0x000ea4000800007f */
[----:B--2---:R-:W-:Y:S05]  /*9460*/  @!P0 BRA `(.L_x_8906) ;  /* 0xfffffffc00f08947 */ /* 0x004fea000383ffff */
.L_x_8905:
[----:B------:R-:W-:Y:S05]  /*9470*/  BSYNC B0 ;  /* 0x0000000000007941 */ /* 0x000fea0003800000 */
.L_x_8904:
[----:B------:R-:W-:Y:S05]  /*9480*/  BRA `(.L_x_8907) ;  /* 0x0000004c00a07947 */ /* 0x000fea0003800000 */
.L_x_8903:
        /* <DEDUP_REMOVED lines=29> */
.L_x_8908:
        /* <DEDUP_REMOVED lines=39> */
.L_x_9192:
        /* <DEDUP_REMOVED lines=18> */
[C---:B----4-:R-:W-:Y:S02]  /*99f0*/  @!P4 IADD3 R12, P1, R14.reuse, R12, RZ ;  /* 0x0000000c0e0cc210 */ /* 0x050fe40007f3e0ff */
[-C--:B------:R-:W-:Y:S02]  /*9a00*/  @!P5 IADD3 R20, P2, R3, R15.reuse, RZ ;  /* 0x0000000f0314d210 */ /* 0x080fe40007f5e0ff */
[----:B------:R-:W-:Y:S02]  /*9a10*/  @!P5 IADD3 R14, P3, R14, R15, RZ ;  /* 0x0000000f0e0ed210 */ /* 0x000fe40007f7e0ff */
[----:B------:R-:W-:-:S02]  /*9a20*/  CS2R R44, SRZ ;  /* 0x00000000002c7805 */ /* 0x000fc4000001ff00 */
[C---:B-1----:R-:W-:Y:S02]  /*9a30*/  @!P4 IADD3.X R9, R0.reuse, R13, RZ, P0, !PT ;  /* 0x0000000d0009c210 */ /* 0x042fe400007fe4ff */
[----:B------:R-:W-:Y:S01]  /*9a40*/  CS2R R46, SRZ ;  /* 0x00000000002e7805 */ /* 0x000fe2000001ff00 */
[----:B------:R-:W-:Y:S02]  /*9a50*/  @!P5 IMAD.X R21, R0, 0x1, R11, P2 ;  /* 0x000000010015d824 */ /* 0x000fe400010e060b */
[C---:B---3--:R-:W-:Y:S01]  /*9a60*/  @!P4 IMAD.X R13, R4.reuse, 0x1, R13, P1 ;  /* 0x00000001040dc824 */ /* 0x048fe200008e060d */
[----:B------:R1:W5:Y:S01]  /*9a70*/  @!P4 LD.E.64 R44, desc[UR42][R8.64] ;  /* 0x0000002a082cc980 */ /* 0x000362000c101b00 */
[----:B------:R-:W-:-:S03]  /*9a80*/  @!P5 IMAD.X R15, R4, 0x1, R11, P3 ;  /* 0x00000001040fd824 */ /* 0x000fc600018e060b */
[----:B------:R1:W5:Y:S04]  /*9a90*/  @!P5 LD.E.64 R38, desc[UR42][R20.64] ;  /* 0x0000002a1426d980 */ /* 0x000368000c101b00 */
[----:B------:R1:W5:Y:S04]  /*9aa0*/  @!P5 LD.E.64 R40, desc[UR42][R14.64] ;  /* 0x0000002a0e28d980 */ /* 0x000368000c101b00 */
[----:B------:R1:W5:Y:S02]  /*9ab0*/  @!P4 LD.E.64 R46, desc[UR42][R12.64] ;  /* 0x0000002a0c2ec980 */ /* 0x000364000c101b00 */
.L_x_8913:
[----:B------:R-:W-:Y:S05]  /*9ac0*/  BSYNC B1 ;  /* 0x0000000000017941 */ /* 0x000fea0003800000 */
.L_x_8912:
[----:B-1---5:R-:W-:Y:S01]  /*9ad0*/  IMAD.MOV.U32 R0, RZ, RZ, R46 ;  /* 0x000000ffff007224 */ /* 0x022fe200078e002e */
[----:B------:R-:W-:Y:S01]  /*9ae0*/  UMOV UR4, 0xffffffff ;  /* 0xffffffff00047882 */ /* 0x000fe20000000000 */
[----:B---3--:R-:W-:Y:S01]  /*9af0*/  IMAD.MOV.U32 R4, RZ, RZ, R40 ;  /* 0x000000ffff047224 */ /* 0x008fe200078e0028 */
[----:B------:R-:W-:Y:S01]  /*9b00*/  CS2R R34, SRZ ;  /* 0x0000000000227805 */ /* 0x000fe2000001ff00 */
[----:B------:R-:W-:Y:S01]  /*9b10*/  IMAD.MOV.U32 R8, RZ, RZ, R41 ;  /* 0x000000ffff087224 */ /* 0x000fe200078e0029 */
[----:B------:R-:W-:Y:S01]  /*9b20*/  PRMT R66, R0, 0x7610, R66 ;  /* 0x0000761000427816 */ /* 0x000fe20000000042 */
[----:B--2---:R-:W-:Y:S01]  /*9b30*/  IMAD.MOV.U32 R3, RZ, RZ, R47 ;  /* 0x000000ffff037224 */ /* 0x004fe200078e002f */
        /* <DEDUP_REMOVED lines=12> */
[----:B------:R1:W2:Y:S04]  /*9c00*/  SHFL.IDX PT, R0, R7, 0x1, 0x181f ;  /* 0x00381f0007007f89 */ /* 0x0002a800000e0000 */
[----:B------:R1:W3:Y:S04]  /*9c10*/  SHFL.IDX PT, R3, R6, 0x1, 0x181f ;  /* 0x00381f0006037f89 */ /* 0x0002e800000e0000 */
[----:B------:R1:W0:Y:S04]  /*9c20*/  SHFL.IDX PT, R4, R10, 0x1, 0x181f ;  /* 0x00381f000a047f89 */ /* 0x00022800000e0000 */
[----:B----4-:R1:W4:Y:S02]  /*9c30*/  SHFL.IDX PT, R14, R5, 0x1, 0x181f ;  /* 0x00381f00050e7f89 */ /* 0x01032400000e0000 */
.L_x_9198:
        /* <DEDUP_REMOVED lines=22> */
[----:B------:R-:W-:Y:S01]  /*9da0*/  CS2R R34, SRZ ;  /* 0x0000000000227805 */ /* 0x000fe2000001ff00 */
[----:B------:R-:W-:Y:S01]  /*9db0*/  @!P4 IMAD.X R9, R0, 0x1, R11, P0 ;  /* 0x000000010009c824 */ /* 0x000fe200000e060b */
[C---:B0-----:R-:W-:Y:S01]  /*9dc0*/  @!P4 IADD3.X R13, R4.reuse, R11, RZ, P1, !PT ;  /* 0x0000000b040dc210 */ /* 0x041fe20000ffe4ff */
[----:B------:R-:W-:Y:S01]  /*9dd0*/  @!P5 IMAD.X R15, R4, 0x1, R15, P3 ;  /* 0x00000001040fd824 */ /* 0x000fe200018e060f */
[----:B------:R0:W5:Y:S04]  /*9de0*/  @!P5 LD.E.64 R32, desc[UR42][R20.64] ;  /* 0x0000002a1420d980 */ /* 0x000168000c101b00 */
[----:B------:R0:W5:Y:S04]  /*9df0*/  @!P5 LD.E.64 R30, desc[UR42][R14.64] ;  /* 0x0000002a0e1ed980 */ /* 0x000168000c101b00 */
[----:B------:R0:W5:Y:S04]  /*9e00*/  @!P4 LD.E.64 R42, desc[UR42][R8.64] ;  /* 0x0000002a082ac980 */ /* 0x000168000c101b00 */
[----:B------:R0:W5:Y:S02]  /*9e10*/  @!P4 LD.E.64 R34, desc[UR42][R12.64] ;  /* 0x0000002a0c22c980 */ /* 0x000164000c101b00 */
.L_x_8916:
[----:B------:R-:W-:Y:S05]  /*9e20*/  BSYNC B1 ;  /* 0x0000000000017941 */ /* 0x000fea0003800000 */
.L_x_8915:
        /* <DEDUP_REMOVED lines=13> */
[----:B------:R-:W-:Y:S06]  /*9f00*/  BRA.DIV UR4, `(.L_x_8917) ;  /* 0x0000017a04b87947 */ /* 0x000fec000b800000 */
[----:B------:R0:W2:Y:S04]  /*9f10*/  SHFL.IDX PT, R0, R7, 0x2, 0x181f ;  /* 0x00581f0007007f89 */ /* 0x0000a800000e0000 */
[----:B------:R0:W3:Y:S04]  /*9f20*/  SHFL.IDX PT, R3, R6, 0x2, 0x181f ;  /* 0x00581f0006037f89 */ /* 0x0000e800000e0000 */
[----:B------:R0:W0:Y:S04]  /*9f30*/  SHFL.IDX PT, R4, R10, 0x2, 0x181f ;  /* 0x00581f000a047f89 */ /* 0x00002800000e0000 */
[----:B----4-:R4:W0:Y:S02]  /*9f40*/  SHFL.IDX PT, R14, R5, 0x2, 0x181f ;  /* 0x00581f00050e7f89 */ /* 0x01082400000e0000 */
.L_x_9204:
        /* <DEDUP_REMOVED lines=12> */
[----:B------:R-:W-:Y:S02]  /*a010*/  ISETP.GE.AND P5, PT, R185, UR4, PT ;  /* 0x00000004b9007c0c */ /* 0x000fe4000bfa6270 */
[----:B------:R-:W-:-:S07]  /*a020*/  CS2R R28, SRZ ;  /* 0x00000000001c7805 */ /* 0x000fce000001ff00 */
        /* <DEDUP_REMOVED lines=8> */
[C---:B--2---:R-:W-:Y:S01]  /*a0b0*/  @!P5 IMAD.X R49, R0.reuse, 0x1, R15, P2 ;  /* 0x000000010031d824 */ /* 0x044fe200010e060f */
[----:B------:R-:W-:Y:S01]  /*a0c0*/  CS2R R26, SRZ ;  /* 0x00000000001a7805 */ /* 0x000fe2000001ff00 */
[--C-:B------:R-:W-:Y:S01]  /*a0d0*/  @!P4 IMAD.X R9, R0, 0x1, R11.reuse, P0 ;  /* 0x000000010009c824 */ /* 0x100fe200000e060b */
[C---:B------:R-:W-:Y:S01]  /*a0e0*/  @!P5 IADD3.X R15, R4.reuse, R15, RZ, P3, !PT ;  /* 0x0000000f040fd210 */ /* 0x040fe20001ffe4ff */
[----:B------:R-:W-:Y:S01]  /*a0f0*/  @!P4 IMAD.X R13, R4, 0x1, R11, P1 ;  /* 0x00000001040dc824 */ /* 0x000fe200008e060b */
[----:B------:R0:W5:Y:S04]  /*a100*/  @!P5 LD.E.64 R20, desc[UR42][R48.64] ;  /* 0x0000002a3014d980 */ /* 0x000168000c101b00 */
[----:B------:R0:W5:Y:S04]  /*a110*/  @!P5 LD.E.64 R24, desc[UR42][R14.64] ;  /* 0x0000002a0e18d980 */ /* 0x000168000c101b00 */
[----:B------:R0:W5:Y:S04]  /*a120*/  @!P4 LD.E.64 R28, desc[UR42][R8.64] ;  /* 0x0000002a081cc980 */ /* 0x000168000c101b00 */
[----:B------:R0:W5:Y:S02]  /*a130*/  @!P4 LD.E.64 R26, desc[UR42][R12.64] ;  /* 0x0000002a0c1ac980 */ /* 0x000164000c101b00 */
.L_x_8919:
[----:B------:R-:W-:Y:S05]  /*a140*/  BSYNC B1 ;  /* 0x0000000000017941 */ /* 0x000fea0003800000 */
.L_x_8918:
[----:B0----5:R-:W-:Y:S01]  /*a150*/  IMAD.MOV.U32 R4, RZ, RZ, R24 ;  /* 0x000000ffff047224 */ /* 0x021fe200078e0018 */
[----:B------:R-:W-:Y:S01]  /*a160*/  UMOV UR4, 0xffffffff ;  /* 0xffffffff00047882 */ /* 0x000fe20000000000 */
[----:B------:R-:W-:Y:S02]  /*a170*/  IMAD.MOV.U32 R8, RZ, RZ, R25 ;  /* 0x000000ffff087224 */ /* 0x000fe400078e0019 */
[----:B--2---:R-:W-:Y:S02]  /*a180*/  IMAD.MOV.U32 R0, RZ, RZ, R26 ;  /* 0x000000ffff007224 */ /* 0x004fe400078e001a */
[----:B---3--:R-:W-:Y:S01]  /*a190*/  IMAD.MOV.U32 R3, RZ, RZ, R27 ;  /* 0x000000ffff037224 */ /* 0x008fe200078e001b */
[----:B------:R-:W-:Y:S01]  /*a1a0*/  PRMT R37, R4, 0x5410, R8 ;  /* 0x0000541004257816 */ /* 0x000fe20000000008 */
[----:B------:R-:W-:Y:S01]  /*a1b0*/  IMAD.MOV.U32 R4, RZ, RZ, R20 ;  /* 0x000000ffff047224 */ /* 0x000fe200078e0014 */
[----:B------:R-:W-:Y:S02]  /*a1c0*/  MOV R8, R21 ;  /* 0x0000001500087202 */ /* 0x000fe40000000f00 */
[----:B------:R-:W-:Y:S01]  /*a1d0*/  PRMT R58, R0, 0x5410, R3 ;  /* 0x00005410003a7816 */ /* 0x000fe20000000003 */
[----:B------:R-:W-:Y:S01]  /*a1e0*/  IMAD.MOV.U32 R0, RZ, RZ, R28 ;  /* 0x000000ffff007224 */ /* 0x000fe200078e001c */
[----:B------:R-:W-:Y:S01]  /*a1f0*/  PRMT R54, R4, 0x5410, R8 ;  /* 0x0000541004367816 */ /* 0x000fe20000000008 */
[----:B------:R-:W-:Y:S01]  /*a200*/  IMAD.MOV.U32 R3, RZ, RZ, R29 ;  /* 0x000000ffff037224 */ /* 0x000fe200078e001d */
[----:B------:R-:W-:-:S04]  /*a210*/  CS2R R8, SRZ ;  /* 0x0000000000087805 */ /* 0x000fc8000001ff00 */
[----:B------:R-:W-:Y:S01]  /*a220*/  PRMT R59, R0, 0x5410, R3 ;  /* 0x00005410003b7816 */ /* 0x000fe20000000003 */
[----:B------:R-:W-:Y:S06]  /*a230*/  BRA.DIV UR4, `(.L_x_8920) ;  /* 0x0000017a045c7947 */ /* 0x000fec000b800000 */
[----:B------:R0:W2:Y:S04]  /*a240*/  SHFL.IDX PT, R0, R7, 0x3, 0x181f ;  /* 0x00781f0007007f89 */ /* 0x0000a800000e0000 */
[----:B------:R0:W3:Y:S04]  /*a250*/  SHFL.IDX PT, R3, R6, 0x3, 0x181f ;  /* 0x00781f0006037f89 */ /* 0x0000e800000e0000 */
[----:B------:R0:W0:Y:S04]  /*a260*/  SHFL.IDX PT, R4, R10, 0x3, 0x181f ;  /* 0x00781f000a047f89 */ /* 0x00002800000e0000 */
[----:B-1--4-:R-:W1:Y:S02]  /*a270*/  SHFL.IDX PT, R5, R5, 0x3, 0x181f ;  /* 0x00781f0005057f89 */ /* 0x012e6400000e0000 */
.L_x_9210:
        /* <DEDUP_REMOVED lines=27> */
[----:B------:R-:W-:-:S02]  /*a430*/  @!P5 IADD3.X R51, R4, R11, RZ, P3, !PT ;  /* 0x0000000b0433d210 */ /* 0x000fc40001ffe4ff */
[----:B------:R-:W-:Y:S02]  /*a440*/  CS2R R10, SRZ ;  /* 0x00000000000a7805 */ /* 0x000fe4000001ff00 */
[----:B------:R-:W-:Y:S01]  /*a450*/  CS2R R8, SRZ ;  /* 0x0000000000087805 */ /* 0x000fe2000001ff00 */
[----:B------:R0:W5:Y:S04]  /*a460*/  @!P5 LD.E.64 R12, desc[UR42][R52.64] ;  /* 0x0000002a340cd980 */ /* 0x000168000c101b00 */
[----:B------:R0:W5:Y:S04]  /*a470*/  @!P5 LD.E.64 R10, desc[UR42][R50.64] ;  /* 0x0000002a320ad980 */ /* 0x000168000c101b00 */
[----:B------:R0:W5:Y:S04]  /*a480*/  @!P4 LD.E.64 R14, desc[UR42][R6.64] ;  /* 0x0000002a060ec980 */ /* 0x000168000c101b00 */
[----:B------:R0:W5:Y:S02]  /*a490*/  @!P4 LD.E.64 R8, desc[UR42][R48.64] ;  /* 0x0000002a3008c980 */ /* 0x000164000c101b00 */
.L_x_8922:
[----:B------:R-:W-:Y:S05]  /*a4a0*/  BSYNC B1 ;  /* 0x0000000000017941 */ /* 0x000fea0003800000 */
.L_x_8921:
[----:B------:R-:W4:Y:S01]  /*a4b0*/  SYNCS.PHASECHK.TRANS64.TRYWAIT P0, [R2+URZ+0x28800], R67 ;  /* 0x02880043020075a7 */ /* 0x000f22000800017f */
[----:B--2--5:R-:W-:Y:S01]  /*a4c0*/  IMAD.MOV.U32 R0, RZ, RZ, R8 ;  /* 0x000000ffff007224 */ /* 0x024fe200078e0008 */
[----:B---3--:R-:W-:Y:S01]  /*a4d0*/  VIADDMNMX R3, R65, -R190, 0x80, PT ;  /* 0x0000008041037446 */ /* 0x008fe200038009be */
[----:B------:R-:W-:Y:S01]  /*a4e0*/  IMAD.MOV.U32 R4, RZ, RZ, R9 ;  /* 0x000000ffff047224 */ /* 0x000fe200078e0009 */
[----:B------:R-:W-:Y:S01]  /*a4f0*/  BSSY B1, `(.L_x_8923) ;  /* 0x000000c000017945 */ /* 0x000fe20003800000 */
[----:B-1----:R-:W-:Y:S01]  /*a500*/  IMAD.MOV.U32 R5, RZ, RZ, R14 ;  /* 0x000000ffff057224 */ /* 0x002fe200078e000e */
[----:B------:R-:W-:Y:S01]  /*a510*/  ISETP.GE.AND P1, PT, R22, R3, PT ;  /* 0x000000031600720c */ /* 0x000fe20003f26270 */
[----:B0-----:R-:W-:Y:S01]  /*a520*/  IMAD.MOV.U32 R6, RZ, RZ, R15 ;  /* 0x000000ffff067224 */ /* 0x001fe200078e000f */
[----:B------:R-:W-:Y:S01]  /*a530*/  PRMT R49, R0, 0x5410, R4 ;  /* 0x0000541000317816 */ /* 0x000fe20000000004 */
[----:B------:R-:W-:Y:S02]  /*a540*/  IMAD.MOV.U32 R0, RZ, RZ, R10 ;  /* 0x000000ffff007224 */ /* 0x000fe400078e000a */
[----:B------:R-:W-:Y:S01]  /*a550*/  IMAD.MOV.U32 R4, RZ, RZ, R11 ;  /* 0x000000ffff047224 */ /* 0x000fe200078e000b */
[----:B------:R-:W-:-:S02]  /*a560*/  PRMT R50, R5, 0x5410, R6 ;  /* 0x0000541005327816 */ /* 0x000fc40000000006 */
[----:B------:R-:W-:Y:S02]  /*a570*/  MOV R5, R13 ;  /* 0x0000000d00057202 */ /* 0x000fe40000000f00 */
[----:B------:R-:W-:Y:S01]  /*a580*/  PRMT R0, R0, 0x5410, R4 ;  /* 0x0000541000007816 */ /* 0x000fe20000000004 */
[----:B------:R-:W-:Y:S01]  /*a590*/  IMAD.MOV.U32 R4, RZ, RZ, R12 ;  /* 0x000000ffff047224 */ /* 0x000fe200078e000c */
[----:B----4-:R-:W-:Y:S06]  /*a5a0*/  @!P0 BRA `(.L_x_8924) ;  /* 0x0000017400f48947 */ /* 0x010fec0003800000 */
.L_x_9211:
[----:B------:R-:W-:Y:S05]  /*a5b0*/  BSYNC B1 ;  /* 0x0000000000017941 */ /* 0x000fea0003800000 */
.L_x_8923:
        /* <DEDUP_REMOVED lines=50> */
.L_x_8928:
[----:B------:R-:W-:Y:S05]  /*a8e0*/  BSYNC B2 ;  /* 0x0000000000027941 */ /* 0x000fea0003800000 */
.L_x_8927:
        /* <DEDUP_REMOVED lines=43> */
.L_x_8926:
[----:B------:R-:W-:Y:S05]  /*aba0*/  BSYNC B1 ;  /* 0x0000000000017941 */ /* 0x000fea0003800000 */
.L_x_8925:
        /* <DEDUP_REMOVED lines=50> */
.L_x_8932:
[----:B------:R-:W-:Y:S05]  /*aed0*/  BSYNC B2 ;  /* 0x0000000000027941 */ /* 0x000fea0003800000 */
.L_x_8931:
        /* <DEDUP_REMOVED lines=43> */
.L_x_8930:
[----:B------:R-:W-:Y:S05]  /*b190*/  BSYNC B1 ;  /* 0x0000000000017941 */ /* 0x000fea0003800000 */
.L_x_8929:
        /* <DEDUP_REMOVED lines=50> */
.L_x_8936:
[----:B------:R-:W-:Y:S05]  /*b4c0*/  BSYNC B2 ;  /* 0x0000000000027941 */ /* 0x000fea0003800000 */
.L_x_8935:
        /* <DEDUP_REMOVED lines=43> */
.L_x_8934:
[----:B------:R-:W-:Y:S05]  /*b780*/  BSYNC B1 ;  /* 0x0000000000017941 */ /* 0x000fea0003800000 */
.L_x_8933:
        /* <DEDUP_REMOVED lines=49> */
.L_x_8939:
[----:B------:R-:W-:Y:S05]  /*baa0*/  BSYNC B1 ;  /* 0x0000000000017941 */ /* 0x000fea0003800000 */
.L_x_8938:
[----:B------:R-:W-:Y:S05]  /*bab0*/  @P1 BRA `(.L_x_8937) ;  /* 0x0000002400f01947 */ /* 0x000fea0003800000 */
[----:B-1234-:R-:W1:Y:S01]  /*bac0*/  LDS.128 R4, [R203+0x7000] ;  /* 0x00700000cb047984 */ /* 0x01ee620000000c00 */
[----:B------:R-:W-:Y:S02]  /*bad0*/  SHF.R.U64 R24, R12, 0x10, R13 ;  /* 0x000000100c187819 */ /* 0x000fe4000000120d */
[----:B------:R-:W-:Y:S02]  /*bae0*/  SHF.R.U32.HI R14, RZ, 0x10, R11 ;  /* 0x00000010ff0e7819 */ /* 0x000fe4000001160b */
[----:B------:R-:W-:Y:S01]  /*baf0*/  SHF.R.U32.HI R12, RZ, 0x10, R13 ;  /* 0x00000010ff0c7819 */ /* 0x000fe2000001160d */
[----:B------:R-:W-:Y:S01]  /*bb00*/  HADD2.F32 R13, -RZ, R0.H0_H0 ;  /* 0x20000000ff0d7230 */ /* 0x000fe20000004100 */
        /* <DEDUP_REMOVED lines=14> */
[C---:B------:R-:W-:Y:S01]  /*bbf0*/  FMUL.FTZ R10, R4.reuse, R13 ;  /* 0x0000000d040a7220 */ /* 0x040fe20000410000 */
[--C-:B------:R-:W-:Y:S02]  /*bc00*/  HADD2.F32 R6, -RZ, R5.reuse.H0_H0 ;  /* 0x20000005ff067230 */ /* 0x100fe40000004100 */
[----:B------:R-:W-:Y:S01]  /*bc10*/  FFMA.FTZ R15, R9, R14, R15 ;  /* 0x0000000e090f7223 */ /* 0x000fe2000001000f */
[----:B------:R-:W-:Y:S01]  /*bc20*/  FMUL.FTZ R12, R4, R11 ;  /* 0x0000000b040c7220 */ /* 0x000fe20000410000 */
[----:B------:R-:W-:-:S02]  /*bc30*/  HADD2.F32 R5, -RZ, R5.H1_H1 ;  /* 0x30000005ff057230 */ /* 0x000fc40000004100 */
[C---:B------:R-:W-:Y:S01]  /*bc40*/  FFMA.FTZ R10, R3.reuse, R11, -R10 ;  /* 0x0000000b030a7223 */ /* 0x040fe2000001080a */
[----:B------:R-:W-:Y:S02]  /*bc50*/  HADD2.F32 R9, -RZ, R0.H1_H1 ;  /* 0x30000000ff097230 */ /* 0x000fe40000004100 */
[----:B------:R-:W-:Y:S01]  /*bc60*/  FFMA.FTZ R3, R3, R13, R12 ;  /* 0x0000000d03037223 */ /* 0x000fe2000001000c */
[----:B------:R-:W-:Y:S02]  /*bc70*/  HADD2.F32 R4, -RZ, R21.H0_H0 ;  /* 0x20000015ff047230 */ /* 0x000fe40000004100 */
[----:B------:R-:W-:Y:S02]  /*bc80*/  HADD2.F32 R0, -RZ, R24.H0_H0 ;  /* 0x20000018ff007230 */ /* 0x000fe40000004100 */
[C---:B------:R-:W-:Y:S01]  /*bc90*/  FMUL.FTZ R12, R8.reuse, R9 ;  /* 0x00000009080c7220 */ /* 0x040fe20000410000 */
[----:B------:R-:W-:Y:S01]  /*bca0*/  FMUL.FTZ R8, R8, R48 ;  /* 0x0000003008087220 */ /* 0x000fe20000410000 */
[C---:B------:R-:W-:Y:S01]  /*bcb0*/  FMUL.FTZ R11, R5.reuse, R4 ;  /* 0x00000004050b7220 */ /* 0x040fe20000410000 */
[----:B------:R-:W-:Y:S01]  /*bcc0*/  FMUL.FTZ R13, R5, R0 ;  /* 0x00000000050d7220 */ /* 0x000fe20000410000 */
[----:B------:R-:W-:-:S02]  /*bcd0*/  FFMA.FTZ R12, R7, R48, -R12 ;  /* 0x00000030070c7223 */ /* 0x000fc4000001080c */
[C---:B------:R-:W-:Y:S01]  /*bce0*/  FFMA.FTZ R5, R6.reuse, R0, -R11 ;  /* 0x0000000006057223 */ /* 0x040fe2000001080b */
[----:B------:R-:W-:Y:S01]  /*bcf0*/  FFMA.FTZ R9, R7, R9, R8 ;  /* 0x0000000907097223 */ /* 0x000fe20000010008 */
[----:B------:R-:W-:Y:S01]  /*bd00*/  FFMA.FTZ R0, R6, R4, R13 ;  /* 0x0000000406007223 */ /* 0x000fe2000001000d */
[----:B------:R-:W-:Y:S02]  /*bd10*/  F2FP.F16.F32.PACK_AB R7, R15, R20 ;  /* 0x000000140f07723e */ /* 0x000fe400000000ff */
[----:B------:R-:W-:Y:S02]  /*bd20*/  F2FP.F16.F32.PACK_AB R4, R3, R10 ;  /* 0x0000000a0304723e */ /* 0x000fe400000000ff */
[----:B------:R-:W-:Y:S02]  /*bd30*/  F2FP.F16.F32.PACK_AB R6, R9, R12 ;  /* 0x0000000c0906723e */ /* 0x000fe400000000ff */
[----:B------:R-:W-:-:S05]  /*bd40*/  F2FP.F16.F32.PACK_AB R5, R0, R5 ;  /* 0x000000050005723e */ /* 0x000fca00000000ff */
[----:B------:R1:W-:Y:S01]  /*bd50*/  STS.128 [R203+0x7000], R4 ;  /* 0x00700004cb007388 */ /* 0x0003e20000000c00 */
[----:B------:R-:W-:Y:S05]  /*bd60*/  BRA `(.L_x_8937) ;  /* 0x0000002400447947 */ /* 0x000fea0003800000 */
.L_x_8910:
        /* <DEDUP_REMOVED lines=39> */
[----:B------:R-:W-:-:S03]  /*bfe0*/  @!P1 IMAD.MOV.U32 R8, RZ, RZ, R4 ;  /* 0x000000ffff089224 */ /* 0x000fc600078e0004 */
[----:B------:R-:W-:-:S06]  /*bff0*/  @!P1 MOV R9, R7 ;  /* 0x0000000700099202 */ /* 0x000fcc0000000f00 */
        /* <DEDUP_REMOVED lines=11> */
[----:B--2---:R-:W-:Y:S01]  /*c0b0*/  @!P1 IMAD.MOV.U32 R46, RZ, RZ, R8 ;  /* 0x000000ffff2e9224 */ /* 0x004fe200078e0008 */
[----:B------:R-:W-:Y:S01]  /*c0c0*/  @!P1 MOV R49, R11 ;  /* 0x0000000b00319202 */ /* 0x000fe20000000f00 */
[----:B------:R-:W-:Y:S01]  /*c0d0*/  @!P1 IMAD.MOV.U32 R47, RZ, RZ, R9 ;  /* 0x000000ffff2f9224 */ /* 0x000fe200078e0009 */
[----:B------:R0:W2:Y:S01]  /*c0e0*/  SHFL.IDX PT, R8, R32, 0x1, 0x181f ;  /* 0x00381f0020087f89 */ /* 0x0000a200000e0000 */
[----:B------:R-:W-:-:S02]  /*c0f0*/  IMAD.MOV.U32 R0, RZ, RZ, R46 ;  /* 0x000000ffff007224 */ /* 0x000fc400078e002e */
[----:B------:R-:W-:Y:S01]  /*c100*/  IMAD.MOV.U32 R12, RZ, RZ, R47 ;  /* 0x000000ffff0c7224 */ /* 0x000fe200078e002f */
[----:B------:R0:W4:Y:S01]  /*c110*/  SHFL.IDX PT, R9, R33, 0x1, 0x181f ;  /* 0x00381f0021097f89 */ /* 0x00012200000e0000 */
[----:B------:R-:W-:Y:S01]  /*c120*/  @!P1 IMAD.MOV.U32 R48, RZ, RZ, R10 ;  /* 0x000000ffff309224 */ /* 0x000fe200078e000a */
[----:B------:R-:W-:Y:S01]  /*c130*/  PRMT R64, R64, 0x5410, R0 ;  /* 0x0000541040407816 */ /* 0x000fe20000000000 */
[----:B------:R-:W-:Y:S01]  /*c140*/  IMAD.MOV.U32 R11, RZ, RZ, R49 ;  /* 0x000000ffff0b7224 */ /* 0x000fe200078e0031 */
[----:B------:R0:W0:Y:S01]  /*c150*/  SHFL.IDX PT, R0, R35, 0x1, 0x181f ;  /* 0x00381f0023007f89 */ /* 0x00002200000e0000 */
[----:B------:R-:W-:Y:S01]  /*c160*/  IMAD.MOV.U32 R10, RZ, RZ, R48 ;  /* 0x000000ffff0a7224 */ /* 0x000fe200078e0030 */
[----:B------:R-:W-:Y:S01]  /*c170*/  PRMT R67, R12, 0x7610, R67 ;  /* 0x000076100c437816 */ /* 0x000fe20000000043 */
[----:B---3--:R-:W-:Y:S02]  /*c180*/  @!P1 IMAD.MOV.U32 R44, RZ, RZ, R4 ;  /* 0x000000ffff2c9224 */ /* 0x008fe400078e0004 */
[----:B------:R-:W-:Y:S01]  /*c190*/  @!P1 IMAD.MOV.U32 R45, RZ, RZ, R5 ;  /* 0x000000ffff2d9224 */ /* 0x000fe200078e0005 */
[----:B------:R-:W-:Y:S01]  /*c1a0*/  PRMT R37, R10, 0x5410, R11 ;  /* 0x000054100a257816 */ /* 0x000fe2000000000b */
[----:B------:R-:W-:-:S02]  /*c1b0*/  @!P1 IMAD.MOV.U32 R50, RZ, RZ, R6 ;  /* 0x000000ffff329224 */ /* 0x000fc400078e0006 */
[----:B------:R-:W-:Y:S01]  /*c1c0*/  @!P1 IMAD.MOV.U32 R51, RZ, RZ, R7 ;  /* 0x000000ffff339224 */ /* 0x000fe200078e0007 */
[----:B------:R-:W-:Y:S01]  /*c1d0*/  MOV R5, R45 ;  /* 0x0000002d00057202 */ /* 0x000fe20000000f00 */
[----:B------:R-:W-:Y:S02]  /*c1e0*/  IMAD.MOV.U32 R4, RZ, RZ, R44 ;  /* 0x000000ffff047224 */ /* 0x000fe400078e002c */
[----:B------:R-:W-:Y:S01]  /*c1f0*/  IMAD.MOV.U32 R6, RZ, RZ, R50 ;  /* 0x000000ffff067224 */ /* 0x000fe200078e0032 */
[----:B------:R-:W-:Y:S01]  /*c200*/  PRMT R67, R67, 0x5410, R5 ;  /* 0x0000541043437816 */ /* 0x000fe20000000005 */
[----:B------:R-:W-:-:S03]  /*c210*/  IMAD.MOV.U32 R7, RZ, RZ, R51 ;  /* 0x000000ffff077224 */ /* 0x000fc600078e0033 */
[----:B------:R-:W-:Y:S02]  /*c220*/  PRMT R66, R6, 0x5410, R4 ;  /* 0x0000541006427816 */ /* 0x000fe40000000004 */
[----:B-12-4-:R-:W-:-:S07]  /*c230*/  PRMT R64, R7, 0x7610, R64 ;  /* 0x0000761007407816 */ /* 0x016fce0000000040 */
.L_x_9221:
[----:B------:R-:W-:Y:S01]  /*c240*/  VIADD R4, R56, 0x20 ;  /* 0x0000002038047836 */ /* 0x000fe20000000000 */
        /* <DEDUP_REMOVED lines=14> */
[--C-:B0-----:R-:W-:Y:S02]  /*c330*/  IMAD.X R5, R0, 0x1, R6.reuse, P1 ;  /* 0x0000000100057824 */ /* 0x101fe400008e0606 */
[----:B------:R-:W-:-:S04]  /*c340*/  IMAD.X R15, R9, 0x1, R6, P2 ;  /* 0x00000001090f7824 */ /* 0x000fc800010e0606 */
[----:B------:R-:W5:Y:S04]  /*c350*/  LD.E.128 R4, desc[UR42][R4.64] ;  /* 0x0000002a04047980 */ /* 0x000f68000c101d00 */
[----:B------:R1:W5:Y:S02]  /*c360*/  LD.E.128 R24, desc[UR42][R14.64] ;  /* 0x0000002a0e187980 */ /* 0x000364000c101d00 */
.L_x_8942:
[----:B------:R-:W-:Y:S05]  /*c370*/  BSYNC B1 ;  /* 0x0000000000017941 */ /* 0x000fea0003800000 */
.L_x_8941:
        /* <DEDUP_REMOVED lines=14> */
[----:B------:R-:W0:Y:S01]  /*c460*/  SHFL.IDX PT, R8, R32, 0x2, 0x181f ;  /* 0x00581f0020087f89 */ /* 0x000e2200000e0000 */
[----:B------:R-:W-:-:S03]  /*c470*/  VIADD R10, R56, 0x40 ;  /* 0x00000040380a7836 */ /* 0x000fc60000000000 */
[----:B------:R-:W2:Y:S02]  /*c480*/  SHFL.IDX PT, R0, R35, 0x2, 0x181f ;  /* 0x00581f0023007f89 */ /* 0x000ea400000e0000 */
[----:B------:R-:W-:Y:S02]  /*c490*/  ISETP.GE.OR P1, PT, R10, R3, P0 ;  /* 0x000000030a00720c */ /* 0x000fe40000726670 */
[----:B-1----:R-:W1:Y:S04]  /*c4a0*/  SHFL.IDX PT, R14, R34, 0x2, 0x181f ;  /* 0x00581f00220e7f89 */ /* 0x002e6800000e0000 */
[----:B------:R-:W3:Y:S07]  /*c4b0*/  SHFL.IDX PT, R20, R33, 0x2, 0x181f ;  /* 0x00581f0021147f89 */ /* 0x000eee00000e0000 */
[----:B------:R-:W-:-:S02]  /*c4c0*/  @!P1 SHF.L.U32 R21, R16, 0x1, RZ ;  /* 0x0000000110159819 */ /* 0x000fc400000006ff */
[----:B------:R-:W-:Y:S02]  /*c4d0*/  @!P1 SHF.L.U64.HI R29, R16, 0x1, R17 ;  /* 0x00000001101d9819 */ /* 0x000fe40000010211 */
[----:B0-----:R-:W-:-:S05]  /*c4e0*/  @!P1 IADD3 R8, P2, R8, R21, RZ ;  /* 0x0000001508089210 */ /* 0x001fca0007f5e0ff */
[----:B--2---:R-:W-:-:S06]  /*c4f0*/  @!P1 IMAD.X R9, R0, 0x1, R29, P2 ;  /* 0x0000000100099824 */ /* 0x004fcc00010e061d */
[----:B------:R-:W2:Y:S01]  /*c500*/  @!P1 LD.E.128 R8, desc[UR42][R8.64] ;  /* 0x0000002a08089980 */ /* 0x000ea2000c101d00 */
[----:B-1----:R-:W-:-:S05]  /*c510*/  @!P1 IADD3 R28, P2, R14, R21, RZ ;  /* 0x000000150e1c9210 */ /* 0x002fca0007f5e0ff */
        /* <DEDUP_REMOVED lines=9> */
[----:B--2---:R-:W-:Y:S01]  /*c5b0*/  @!P1 IMAD.MOV.U32 R20, RZ, RZ, R8 ;  /* 0x000000ffff149224 */ /* 0x004fe200078e0008 */
[----:B------:R-:W-:Y:S01]  /*c5c0*/  @!P1 MOV R39, R11 ;  /* 0x0000000b00279202 */ /* 0x000fe20000000f00 */
[----:B------:R-:W-:Y:S02]  /*c5d0*/  @!P1 IMAD.MOV.U32 R21, RZ, RZ, R9 ;  /* 0x000000ffff159224 */ /* 0x000fe400078e0009 */
[----:B------:R-:W-:Y:S02]  /*c5e0*/  IMAD.MOV.U32 R0, RZ, RZ, R20 ;  /* 0x000000ffff007224 */ /* 0x000fe400078e0014 */
[----:B------:R-:W-:-:S02]  /*c5f0*/  IMAD.MOV.U32 R12, RZ, RZ, R21 ;  /* 0x000000ffff0c7224 */ /* 0x000fc400078e0015 */
[----:B------:R-:W-:Y:S02]  /*c600*/  @!P1 IMAD.MOV.U32 R38, RZ, RZ, R10 ;  /* 0x000000ffff269224 */ /* 0x000fe400078e000a */
[----:B------:R-:W-:Y:S01]  /*c610*/  IMAD.MOV.U32 R9, RZ, RZ, R39 ;  /* 0x000000ffff097224 */ /* 0x000fe200078e0027 */
[----:B------:R-:W-:Y:S01]  /*c620*/  PRMT R59, R0, 0x5410, R12 ;  /* 0x00005410003b7816 */ /* 0x000fe2000000000c */
[----:B------:R-:W-:Y:S01]  /*c630*/  IMAD.MOV.U32 R8, RZ, RZ, R38 ;  /* 0x000000ffff087224 */ /* 0x000fe200078e0026 */
[----:B------:R2:W0:Y:S01]  /*c640*/  SHFL.IDX PT, R0, R35, 0x3, 0x181f ;  /* 0x00781f0023007f89 */ /* 0x00042200000e0000 */
[----:B---3--:R-:W-:Y:S02]  /*c650*/  @!P1 IMAD.MOV.U32 R40, RZ, RZ, R28 ;  /* 0x000000ffff289224 */ /* 0x008fe400078e001c */
[----:B------:R-:W-:Y:S01]  /*c660*/  @!P1 IMAD.MOV.U32 R41, RZ, RZ, R29 ;  /* 0x000000ffff299224 */ /* 0x000fe200078e001d */
[----:B------:R-:W-:Y:S01]  /*c670*/  PRMT R52, R8, 0x5410, R9 ;  /* 0x0000541008347816 */ /* 0x000fe20000000009 */
[----:B------:R-:W-:-:S02]  /*c680*/  @!P1 IMAD.MOV.U32 R42, RZ, RZ, R30 ;  /* 0x000000ffff2a9224 */ /* 0x000fc400078e001e */
[----:B------:R-:W-:Y:S01]  /*c690*/  @!P1 IMAD.MOV.U32 R43, RZ, RZ, R31 ;  /* 0x000000ffff2b9224 */ /* 0x000fe200078e001f */
[----:B------:R-:W-:Y:S01]  /*c6a0*/  MOV R9, R41 ;  /* 0x0000002900097202 */ /* 0x000fe20000000f00 */
[----:B------:R-:W-:Y:S02]  /*c6b0*/  IMAD.MOV.U32 R8, RZ, RZ, R40 ;  /* 0x000000ffff087224 */ /* 0x000fe400078e0028 */
[----:B------:R-:W-:Y:S02]  /*c6c0*/  IMAD.MOV.U32 R10, RZ, RZ, R42 ;  /* 0x000000ffff0a7224 */ /* 0x000fe400078e002a */
[----:B------:R-:W-:Y:S01]  /*c6d0*/  IMAD.MOV.U32 R11, RZ, RZ, R43 ;  /* 0x000000ffff0b7224 */ /* 0x000fe200078e002b */
[----:B------:R-:W-:Y:S02]  /*c6e0*/  PRMT R62, R8, 0x5410, R9 ;  /* 0x00005410083e7816 */ /* 0x000fe40000000009 */
[----:B------:R-:W-:Y:S02]  /*c6f0*/  CS2R R8, SRZ ;  /* 0x0000000000087805 */ /* 0x000fe4000001ff00 */
[----:B-12-4-:R-:W-:-:S07]  /*c700*/  PRMT R63, R10, 0x5410, R11 ;  /* 0x000054100a3f7816 */ /* 0x016fce000000000b */
.L_x_9231:
        /* <DEDUP_REMOVED lines=15> */
[C---:B------:R-:W-:Y:S01]  /*c800*/  IMAD.SHL.U32 R11, R16.reuse, 0x2, RZ ;  /* 0x00000002100b7824 */ /* 0x040fe200078e00ff */
[----:B------:R-:W-:-:S04]  /*c810*/  SHF.L.U64.HI R9, R16, 0x1, R17 ;  /* 0x0000000110097819 */ /* 0x000fc80000010211 */
[-C--:B0-----:R-:W-:Y:S02]  /*c820*/  IADD3 R12, P1, R32, R11.reuse, RZ ;  /* 0x0000000b200c7210 */ /* 0x081fe40007f3e0ff */
[----:B------:R-:W-:-:S03]  /*c830*/  IADD3 R8, P2, R34, R11, RZ ;  /* 0x0000000b22087210 */ /* 0x000fc60007f5e0ff */
[--C-:B------:R-:W-:Y:S02]  /*c840*/  IMAD.X R13, R0, 0x1, R9.reuse, P1 ;  /* 0x00000001000d7824 */ /* 0x100fe400008e0609 */
[----:B------:R-:W-:-:S04]  /*c850*/  IMAD.X R9, R33, 0x1, R9, P2 ;  /* 0x0000000121097824 */ /* 0x000fc800010e0609 */
[----:B------:R-:W5:Y:S04]  /*c860*/  LD.E.128 R12, desc[UR42][R12.64] ;  /* 0x0000002a0c0c7980 */ /* 0x000f68000c101d00 */
[----:B------:R-:W5:Y:S02]  /*c870*/  LD.E.128 R8, desc[UR42][R8.64] ;  /* 0x0000002a08087980 */ /* 0x000f64000c101d00 */
.L_x_8945:
[----:B------:R-:W-:Y:S05]  /*c880*/  BSYNC B1 ;  /* 0x0000000000017941 */ /* 0x000fea0003800000 */
.L_x_8944:
[----:B------:R-:W1:Y:S01]  /*c890*/  SYNCS.PHASECHK.TRANS64.TRYWAIT P4, [R2+URZ+0x28800], R29 ;  /* 0x0288001d020075a7 */ /* 0x000e62000808017f */
[----:B------:R-:W-:Y:S01]  /*c8a0*/  VIADDMNMX R3, R3, -R190, 0x80, PT ;  /* 0x0000008003037446 */ /* 0x000fe200038009be */
[----:B-----5:R-:W-:Y:S01]  /*c8b0*/  IMAD.MOV.U32 R28, RZ, RZ, R9 ;  /* 0x000000ffff1c7224 */ /* 0x020fe200078e0009 */
[----:B0-----:R-:W-:Y:S01]  /*c8c0*/  MOV R0, R8 ;  /* 0x0000000800007202 */ /* 0x001fe20000000f00 */
[----:B------:R-:W-:Y:S01]  /*c8d0*/  IMAD.MOV.U32 R30, RZ, RZ, R13 ;  /* 0x000000ffff1e7224 */ /* 0x000fe200078e000d */
[-C--:B------:R-:W-:Y:S01]  /*c8e0*/  ISETP.GE.OR P3, PT, R22, R3.reuse, P0 ;  /* 0x000000031600720c */ /* 0x080fe20000766670 */
[----:B------:R-:W-:Y:S01]  /*c8f0*/  BSSY B1, `(.L_x_8946) ;  /* 0x000000d000017945 */ /* 0x000fe20003800000 */
        /* <DEDUP_REMOVED lines=9> */
[----:B------:R-:W-:Y:S02]  /*c990*/  PRMT R61, R28, 0x5410, R30 ;  /* 0x000054101c3d7816 */ /* 0x000fe4000000001e */
[----:B------:R-:W-:Y:S01]  /*c9a0*/  MOV R3, R15 ;  /* 0x0000000f00037202 */ /* 0x000fe20000000f00 */
[----:B-1----:R-:W-:Y:S06]  /*c9b0*/  @!P4 BRA `(.L_x_8947) ;  /* 0x0000015c00c4c947 */ /* 0x002fec0003800000 */
.L_x_9232:
[----:B------:R-:W-:Y:S05]  /*c9c0*/  BSYNC B1 ;  /* 0x0000000000017941 */ /* 0x000fea0003800000 */
.L_x_8946:
        /* <DEDUP_REMOVED lines=98> */
.L_x_8949:
[----:B------:R-:W-:Y:S05]  /*cff0*/  BSYNC B1 ;  /* 0x0000000000017941 */ /* 0x000fea0003800000 */
.L_x_8948:
        /* <DEDUP_REMOVED lines=23> */
[----:B------:R-:W-:Y:S02]  /*d170*/  LEA R37, R33, R2, 0x1 ;  /* 0x0000000221257211 */ /* 0x000fe400078e08ff */
[----:B------:R-:W-:Y:S02]  /*d180*/  SHF.R.U32.HI R49, RZ, 0x10, R27 ;  /* 0x00000010ff317819 */ /* 0x000fe4000001161b */
[--C-:B------:R-:W-:Y:S01]  /*d190*/  SHF.R.U32.HI R67, RZ, 0x10, R7.reuse ;  /* 0x00000010ff437819 */ /* 0x100fe20000011607 */
[----:B------:R-:W0:Y:S01]  /*d1a0*/  LDS.128 R32, [R37+0x10400] ;  /* 0x0104000025207984 */ /* 0x000e220000000c00 */
[----:B------:R-:W-:Y:S01]  /*d1b0*/  SHF.R.U64 R68, R6, 0x10, R7 ;  /* 0x0000001006447819 */ /* 0x000fe20000001207 */
[----:B0-----:R-:W-:Y:S02]  /*d1c0*/  HADD2.F32 R25, -RZ, R33.H0_H0 ;  /* 0x20000021ff197230 */ /* 0x001fe40000004100 */
[----:B------:R-:W-:-:S02]  /*d1d0*/  HADD2.F32 R24, -RZ, R32.H0_H0 ;  /* 0x20000020ff187230 */ /* 0x000fc40000004100 */
[----:B------:R-:W-:Y:S02]  /*d1e0*/  HADD2.F32 R33, -RZ, R33.H1_H1 ;  /* 0x30000021ff217230 */ /* 0x000fe40000004100 */
[C---:B------:R-:W-:Y:S01]  /*d1f0*/  FMUL.FTZ R50, R25.reuse, R46 ;  /* 0x0000002e19327220 */ /* 0x040fe20000410000 */
[----:B------:R-:W-:Y:S01]  /*d200*/  FMUL.FTZ R64, R25, R44 ;  /* 0x0000002c19407220 */ /* 0x000fe20000410000 */
[----:B------:R-:W-:Y:S02]  /*d210*/  HADD2.F32 R26, -RZ, R34.H0_H0 ;  /* 0x20000022ff1a7230 */ /* 0x000fe40000004100 */
[----:B------:R-:W-:Y:S02]  /*d220*/  HADD2.F32 R27, -RZ, R35.H0_H0 ;  /* 0x20000023ff1b7230 */ /* 0x000fe40000004100 */
[----:B------:R-:W-:Y:S01]  /*d230*/  FMUL.FTZ R66, R33, R48 ;  /* 0x0000003021427220 */ /* 0x000fe20000410000 */
[----:B------:R-:W-:Y:S02]  /*d240*/  HADD2.F32 R25, -RZ, R55.H0_H0 ;  /* 0x20000037ff197230 */ /* 0x000fe40000004100 */
[----:B------:R-:W-:-:S02]  /*d250*/  HADD2.F32 R35, -RZ, R35.H1_H1 ;  /* 0x30000023ff237230 */ /* 0x000fc40000004100 */
[----:B------:R-:W-:Y:S02]  /*d260*/  HADD2.F32 R32, -RZ, R32.H1_H1 ;  /* 0x30000020ff207230 */ /* 0x000fe40000004100 */
[----:B------:R-:W-:Y:S01]  /*d270*/  HADD2.F32 R34, -RZ, R34.H1_H1 ;  /* 0x30000022ff227230 */ /* 0x000fe20000004100 */
[----:B--2---:R-:W0:Y:S02]  /*d280*/  LDS.128 R28, [R70] ;  /* 0x00000000461c7984 */ /* 0x004e240000000c00 */
[--C-:B0-----:R-:W-:Y:S02]  /*d290*/  HADD2.F32 R5, -RZ, R29.reuse.H0_H0 ;  /* 0x2000001dff057230 */ /* 0x101fe40000004100 */
[----:B------:R-:W-:Y:S02]  /*d2a0*/  HADD2.F32 R4, -RZ, R28.H0_H0 ;  /* 0x2000001cff047230 */ /* 0x000fe40000004100 */
[----:B------:R-:W-:Y:S02]  /*d2b0*/  HADD2.F32 R29, -RZ, R29.H1_H1 ;  /* 0x3000001dff1d7230 */ /* 0x000fe40000004100 */
[C---:B------:R-:W-:Y:S01]  /*d2c0*/  FFMA.FTZ R50, R5.reuse, R44, -R50 ;  /* 0x0000002c05327223 */ /* 0x040fe20000010832 */
[----:B------:R-:W-:Y:S01]  /*d2d0*/  FFMA.FTZ R64, R5, R46, R64 ;  /* 0x0000002e05407223 */ /* 0x000fe20000010040 */
[----:B------:R-:W-:Y:S01]  /*d2e0*/  FMUL.FTZ R5, R24, R53 ;  /* 0x0000003518057220 */ /* 0x000fe20000410000 */
[----:B------:R-:W-:-:S02]  /*d2f0*/  HADD2.F32 R44, -RZ, R45.H0_H0 ;  /* 0x2000002dff2c7230 */ /* 0x000fc40000004100 */
[-C--:B------:R-:W-:Y:S01]  /*d300*/  FMUL.FTZ R24, R24, R57.reuse ;  /* 0x0000003918187220 */ /* 0x080fe20000410000 */
[----:B------:R-:W-:Y:S02]  /*d310*/  HADD2.F32 R6, -RZ, R30.H0_H0 ;  /* 0x2000001eff067230 */ /* 0x000fe40000004100 */
[C---:B------:R-:W-:Y:S01]  /*d320*/  FFMA.FTZ R57, R4.reuse, R57, -R5 ;  /* 0x0000003904397223 */ /* 0x040fe20000010805 */
[--C-:B------:R-:W-:Y:S02]  /*d330*/  HADD2.F32 R5, -RZ, R58.reuse.H0_H0 ;  /* 0x2000003aff057230 */ /* 0x100fe40000004100 */
[----:B------:R-:W-:Y:S01]  /*d340*/  FFMA.FTZ R53, R4, R53, R24 ;  /* 0x0000003504357223 */ /* 0x000fe20000010018 */
[-C--:B------:R-:W-:Y:S01]  /*d350*/  FMUL.FTZ R46, R33, R44.reuse ;  /* 0x0000002c212e7220 */ /* 0x080fe20000410000 */
[----:B------:R-:W-:Y:S02]  /*d360*/  HADD2.F32 R24, -RZ, R55.H1_H1 ;  /* 0x30000037ff187230 */ /* 0x000fe40000004100 */
[----:B------:R-:W-:Y:S01]  /*d370*/  FFMA.FTZ R33, R29, R44, -R66 ;  /* 0x0000002c1d217223 */ /* 0x000fe20000010842 */
[----:B------:R-:W-:-:S02]  /*d380*/  HADD2.F32 R58, -RZ, R58.H1_H1 ;  /* 0x3000003aff3a7230 */ /* 0x000fc40000004100 */
[----:B------:R-:W-:Y:S01]  /*d390*/  FFMA.FTZ R45, R29, R48, R46 ;  /* 0x000000301d2d7223 */ /* 0x000fe2000001002e */
[----:B------:R-:W-:Y:S02]  /*d3a0*/  HADD2.F32 R7, -RZ, R31.H0_H0 ;  /* 0x2000001fff077230 */ /* 0x000fe40000004100 */
[C---:B------:R-:W-:Y:S01]  /*d3b0*/  FMUL.FTZ R29, R26.reuse, R25 ;  /* 0x000000191a1d7220 */ /* 0x040fe20000410000 */
[-C--:B------:R-:W-:Y:S01]  /*d3c0*/  FMUL.FTZ R47, R26, R5.reuse ;  /* 0x000000051a2f7220 */ /* 0x080fe20000410000 */
[C---:B------:R-:W-:Y:S01]  /*d3d0*/  FMUL.FTZ R46, R27.reuse, R24 ;  /* 0x000000181b2e7220 */ /* 0x040fe20000410000 */
[----:B------:R-:W-:Y:S02]  /*d3e0*/  HADD2.F32 R26, -RZ, R49.H0_H0 ;  /* 0x20000031ff1a7230 */ /* 0x000fe40000004100 */
[----:B------:R-:W-:Y:S01]  /*d3f0*/  FMUL.FTZ R27, R27, R58 ;  /* 0x0000003a1b1b7220 */ /* 0x000fe20000410000 */
[----:B------:R-:W-:Y:S02]  /*d400*/  HADD2.F32 R4, -RZ, R67.H0_H0 ;  /* 0x20000043ff047230 */ /* 0x000fe40000004100 */
[C---:B------:R-:W-:Y:S01]  /*d410*/  FFMA.FTZ R44, R6.reuse, R5, -R29 ;  /* 0x00000005062c7223 */ /* 0x040fe2000001081d */
[----:B------:R-:W-:Y:S01]  /*d420*/  FFMA.FTZ R47, R6, R25, R47 ;  /* 0x00000019062f7223 */ /* 0x000fe2000001002f */
[----:B------:R-:W-:-:S02]  /*d430*/  HADD2.F32 R31, -RZ, R31.H1_H1 ;  /* 0x3000001fff1f7230 */ /* 0x000fc40000004100 */
[----:B------:R-:W-:Y:S01]  /*d440*/  FFMA.FTZ R6, R7, R24, R27 ;  /* 0x0000001807067223 */ /* 0x000fe2000001001b */
[----:B------:R-:W-:Y:S01]  /*d450*/  FMUL.FTZ R48, R35, R26 ;  /* 0x0000001a23307220 */ /* 0x000fe20000410000 */
        /* <DEDUP_REMOVED lines=28> */
.L_x_8951:
[----:B------:R-:W-:Y:S05]  /*d620*/  BSYNC B1 ;  /* 0x0000000000017941 */ /* 0x000fea0003800000 */
.L_x_8950:
        /* <DEDUP_REMOVED lines=98> */
.L_x_8953:
[----:B------:R-:W-:Y:S05]  /*dc50*/  BSYNC B1 ;  /* 0x0000000000017941 */ /* 0x000fea0003800000 */
.L_x_8952:
        /* <DEDUP_REMOVED lines=98> */
.L_x_8937:
[----:B------:R-:W-:Y:S05]  /*e280*/  BSYNC B0 ;  /* 0x0000000000007941 */ /* 0x000fea0003800000 */
.L_x_8909:
        /* <DEDUP_REMOVED lines=8> */
.L_x_8907:
[----:B------:R-:W-:-:S04]  /*e310*/  MOV R0, UR45 ;  /* 0x0000002d00007c02 */ /* 0x000fc80008000f00 */
[----:B------:R-:W-:-:S13]  /*e320*/  ISETP.NE.AND P0, PT, R0, 0x3, PT ;  /* 0x000000030000780c */ /* 0x000fda0003f05270 */
[----:B------:R-:W-:Y:S05]  /*e330*/  @!P0 BRA `(.L_x_8954) ;  /* 0x0000000000048947 */ /* 0x000fea0003800000 */
[----:B------:R-:W-:Y:S01]  /*e340*/  BPT.TRAP 0x1 ;  /* 0x000000040000795c */ /* 0x000fe20000300000 */
.L_x_8954:
[----:B01----:R-:W-:Y:S01]  /*e350*/  IMAD R3, R184, 0x8, R2 ;  /* 0x00000008b8037824 */ /* 0x003fe200078e0202 */
[----:B------:R-:W-:-:S04]  /*e360*/  SHF.L.U32 R0, R186, 0x1f, RZ ;  /* 0x0000001fba007819 */ /* 0x000fc800000006ff */
[----:B------:R0:W1:Y:S01]  /*e370*/  SYNCS.PHASECHK.TRANS64.TRYWAIT P2, [R3+URZ+0x28830], R0 ;  /* 0x02883000030075a7 */ /* 0x000062000804017f */
[----:B------:R-:W-:Y:S05]  /*e380*/  @!P0 BRA `(.L_x_8955) ;  /* 0x0000000000048947 */ /* 0x000fea0003800000 */
[----:B------:R-:W-:Y:S01]  /*e390*/  BPT.TRAP 0x1 ;  /* 0x000000040000795c */ /* 0x000fe20000300000 */
.L_x_8955:
[----:B--234-:R-:W2:Y:S02]  /*e3a0*/  S2R R4, SR_TID.X ;  /* 0x0000000000047919 */ /* 0x01cea40000002100 */
[----:B--2---:R-:W-:-:S04]  /*e3b0*/  LOP3.LUT R4, R4, 0x7f, RZ, 0xc0, !PT ;  /* 0x0000007f04047812 */ /* 0x004fc800078ec0ff */
[----:B------:R-:W-:Y:S01]  /*e3c0*/  ISETP.NE.AND P1, PT, R4, RZ, PT ;  /* 0x000000ff0400720c */ /* 0x000fe20003f25270 */
[----:B-1----:R-:W-:-:S12]  /*e3d0*/  @P2 BRA `(.L_x_8956) ;  /* 0x0000000000082947 */ /* 0x002fd80003800000 */
[----:B------:R-:W1:Y:S02]  /*e3e0*/  SYNCS.PHASECHK.TRANS64.TRYWAIT P2, [R3+URZ+0x28830], R0 ;  /* 0x02883000030075a7 */ /* 0x000e64000804017f */
[----:B-1----:R-:W-:Y:S05]  /*e3f0*/  @!P2 BRA `(.L_x_8957) ;  /* 0x000001440048a947 */ /* 0x002fea0003800000 */
.L_x_8956:
        /* <DEDUP_REMOVED lines=26> */
[----:B------:R-:W-:Y:S01]  /*e5a0*/  R2UR UR19, R9 ;  /* 0x00000000091372ca */ /* 0x000fe200000e0000 */
[----:B------:R-:W-:Y:S01]  /*e5b0*/  IMAD.MOV.U32 R9, RZ, RZ, 0x40000040 ;  /* 0x40000040ff097424 */ /* 0x000fe200078e00ff */
[----:B------:R-:W-:Y:S01]  /*e5c0*/  R2UR UR10, R8 ;  /* 0x00000000080a72ca */ /* 0x000fe200000e0000 */
[----:B------:R-:W-:Y:S01]  /*e5d0*/  UIADD3 UR20, UR12, 0x400, URZ ;  /* 0x000004000c147890 */ /* 0x000fe2000fffe03f */
[----:B------:R-:W-:Y:S01]  /*e5e0*/  IADD3 R8, R6, 0x4, RZ ;  /* 0x0000000406087810 */ /* 0x000fe20007ffe0ff */
[----:B------:R-:W-:Y:S01]  /*e5f0*/  UMOV UR21, 0x40000040 ;  /* 0x4000004000157882 */ /* 0x000fe20000000000 */
[----:B------:R-:W-:Y:S01]  /*e600*/  R2UR UR23, R9 ;  /* 0x00000000091772ca */ /* 0x000fe200000e0000 */
[----:B------:R-:W-:Y:S01]  /*e610*/  UIADD3 UR24, UR12, 0x402, URZ ;  /* 0x000004020c187890 */ /* 0x000fe2000fffe03f */
[----:B------:R-:W-:Y:S01]  /*e620*/  R2UR UR6, R8 ;  /* 0x00000000080672ca */ /* 0x000fe200000e0000 */
[----:B------:R-:W-:Y:S01]  /*e630*/  VIADD R8, R6, 0x6 ;  /* 0x0000000606087836 */ /* 0x000fe20000000000 */
[----:B------:R-:W-:Y:S01]  /*e640*/  MOV R9, 0x40000040 ;  /* 0x4000004000097802 */ /* 0x000fe20000000f00 */
[----:B------:R-:W-:Y:S01]  /*e650*/  HGMMA.64x128x16.F32 R24, gdesc[UR12], RZ, !UPT, gsb0 ;  /* 0x01e000000c1879f0 */ /* 0x000fe2000c0008ff */
[----:B------:R-:W-:Y:S01]  /*e660*/  UMOV UR25, 0x40000040 ;  /* 0x4000004000197882 */ /* 0x000fe20000000000 */
[----:B------:R-:W-:Y:S01]  /*e670*/  UIADD3 UR28, UR12, 0x404, URZ ;  /* 0x000004040c1c7890 */ /* 0x000fe2000fffe03f */
[----:B------:R-:W-:Y:S01]  /*e680*/  R2UR UR18, R8 ;  /* 0x00000000081272ca */ /* 0x000fe200000e0000 */
[----:B------:R-:W-:Y:S01]  /*e690*/  VIADD R8, R6, 0x400 ;  /* 0x0000040006087836 */ /* 0x000fe20000000000 */
[----:B------:R-:W-:Y:S01]  /*e6a0*/  R2UR UR27, R9 ;  /* 0x00000000091b72ca */ /* 0x000fe200000e0000 */
[----:B------:R-:W-:Y:S01]  /*e6b0*/  IMAD.MOV.U32 R9, RZ, RZ, 0x40000040 ;  /* 0x40000040ff097424 */ /* 0x000fe200078e00ff */
[----:B------:R-:W-:Y:S01]  /*e6c0*/  UMOV UR29, 0x40000040 ;  /* 0x40000040001d7882 */ /* 0x000fe20000000000 */
[----:B------:R-:W-:Y:S01]  /*e6d0*/  R2UR UR35, R7 ;  /* 0x00000000072372ca */ /* 0x000fe200000e0000 */
[----:B------:R-:W-:Y:S01]  /*e6e0*/  UIADD3 UR32, UR12, 0x406, URZ ;  /* 0x000004060c207890 */ /* 0x000fe2000fffe03f */
[----:B------:R-:W-:Y:S01]  /*e6f0*/  R2UR UR22, R8 ;  /* 0x00000000081672ca */ /* 0x000fe200000e0000 */
[----:B------:R-:W-:Y:S01]  /*e700*/  VIADD R8, R6, 0x402 ;  /* 0x0000040206087836 */ /* 0x000fe20000000000 */
[----:B------:R-:W-:Y:S01]  /*e710*/  R2UR UR31, R9 ;  /* 0x00000000091f72ca */ /* 0x000fe200000e0000 */
[----:B------:R-:W-:Y:S01]  /*e720*/  UMOV UR33, 0x40000040 ;  /* 0x4000004000217882 */ /* 0x000fe20000000000 */
[----:B------:R-:W0:Y:S01]  /*e730*/  LDC R0, c[0x0][0x448] ;  /* 0x00011200ff007b82 */ /* 0x000e220000000800 */
[----:B------:R-:W-:Y:S01]  /*e740*/  @!P1 VIADD R3, R3, 0x28840 ;  /* 0x0002884003039836 */ /* 0x000fe20000000000 */
[----:B------:R-:W-:Y:S01]  /*e750*/  R2UR UR26, R8 ;  /* 0x00000000081a72ca */ /* 0x000fe200000e0000 */
[C---:B------:R-:W-:Y:S01]  /*e760*/  VIADD R8, R6.reuse, 0x404 ;  /* 0x0000040406087836 */ /* 0x040fe20000000000 */
[----:B------:R-:W-:Y:S01]  /*e770*/  ULDC UR46, c[0x0][0x988] ;  /* 0x00026200002e7ab9 */ /* 0x000fe20000000800 */
[----:B------:R-:W-:Y:S01]  /*e780*/  VIADD R6, R6, 0x406 ;  /* 0x0000040606067836 */ /* 0x000fe20000000000 */
[----:B------:R-:W-:Y:S01]  /*e790*/  @!P1 PRMT R3, RZ, 0x654, R3 ;  /* 0x00000654ff039816 */ /* 0x000fe20000000003 */
[----:B------:R-:W-:Y:S01]  /*e7a0*/  ULDC UR47, c[0x0][0x988] ;  /* 0x00026200002f7ab9 */ /* 0x000fe20000000800 */
[----:B------:R-:W-:-:S02]  /*e7b0*/  R2UR UR30, R8 ;  /* 0x00000000081e72ca */ /* 0x000fc400000e0000 */
[----:B------:R-:W-:Y:S02]  /*e7c0*/  CS2R R150, SRZ ;  /* 0x0000000000967805 */ /* 0x000fe4000001ff00 */
[----:B------:R-:W-:Y:S02]  /*e7d0*/  R2UR UR34, R6 ;  /* 0x00000000062272ca */ /* 0x000fe400000e0000 */
        /* <DEDUP_REMOVED lines=13> */
[----:B0-----:R-:W-:Y:S01]  /*e8b0*/  ISETP.NE.AND P2, PT, R0, 0x1, PT ;  /* 0x000000010000780c */ /* 0x001fe20003f45270 */
[----:B------:R-:W-:Y:S01]  /*e8c0*/  IMAD.IADD R0, R204, 0x1, R190 ;  /* 0x00000001cc007824 */ /* 0x000fe200078e02be */
[----:B------:R-:W-:Y:S02]  /*e8d0*/  CS2R R122, SRZ ;  /* 0x00000000007a7805 */ /* 0x000fe4000001ff00 */
[----:B------:R-:W-:-:S02]  /*e8e0*/  CS2R R120, SRZ ;  /* 0x0000000000787805 */ /* 0x000fc4000001ff00 */
[----:B------:R-:W-:Y:S02]  /*e8f0*/  CS2R R118, SRZ ;  /* 0x0000000000767805 */ /* 0x000fe4000001ff00 */
[----:B------:R-:W-:Y:S02]  /*e900*/  CS2R R116, SRZ ;  /* 0x0000000000747805 */ /* 0x000fe4000001ff00 */
[----:B------:R-:W-:Y:S02]  /*e910*/  CS2R R114, SRZ ;  /* 0x0000000000727805 */ /* 0x000fe4000001ff00 */
[----:B------:R-:W-:Y:S01]  /*e920*/  CS2R R112, SRZ ;  /* 0x0000000000707805 */ /* 0x000fe2000001ff00 */
[----:B------:R-:W0:Y:S08]  /*e930*/  @P2 LDC R7, c[0x0][0x44c] ;  /* 0x00011300ff072b82 */ /* 0x000e300000000800 */
[----:B------:R-:W1:Y:S01]  /*e940*/  @P2 LDC R9, c[0x0][0x450] ;  /* 0x00011400ff092b82 */ /* 0x000e620000000800 */
[----:B0-----:R-:W-:-:S05]  /*e950*/  @P2 IMAD.HI.U32 R4, R0, R7, RZ ;  /* 0x0000000700042227 */ /* 0x001fca00078e00ff */
[----:B-1----:R-:W-:Y:S01]  /*e960*/  @P2 SHF.R.U32.HI R0, RZ, R9, R4 ;  /* 0x00000009ff002219 */ /* 0x002fe20000011604 */
[----:B------:R-:W-:-:S04]  /*e970*/  IMAD.MOV.U32 R9, RZ, RZ, -0x80 ;  /* 0xffffff80ff097424 */ /* 0x000fc800078e00ff */
[----:B------:R-:W0:Y:S01]  /*e980*/  SHFL.IDX PT, R7, R0, 0x1, 0x1c1f ;  /* 0x003c1f0000077f89 */ /* 0x000e2200000e0000 */
[----:B------:R-:W-:-:S05]  /*e990*/  IMAD R4, R88, R9, 0x80 ;  /* 0x0000008058047424 */ /* 0x000fca00078e0209 */
[C-C-:B------:R-:W-:Y:S02]  /*e9a0*/  IADD3 R6, -R197.reuse, 0x1, R4.reuse ;  /* 0x00000001c5067810 */ /* 0x140fe40007ffe104 */
[----:B------:R-:W-:Y:S02]  /*e9b0*/  IADD3 R4, -R197, R193, R4 ;  /* 0x000000c1c5047210 */ /* 0x000fe40007ffe104 */
[----:B------:R-:W-:-:S04]  /*e9c0*/  IADD3 R89, -R192, R6, R193 ;  /* 0x00000006c0597210 */ /* 0x000fc80007ffe1c1 */
[----:B0-----:R-:W-:-:S04]  /*e9d0*/  VIADDMNMX R6, R7, R89, R4, PT ;  /* 0x0000005907067246 */ /* 0x001fc80003800104 */
[C---:B------:R-:W-:Y:S02]  /*e9e0*/  ISETP.GT.AND P4, PT, R6.reuse, RZ, PT ;  /* 0x000000ff0600720c */ /* 0x040fe40003f84270 */
[C---:B------:R-:W-:Y:S02]  /*e9f0*/  ISETP.GT.AND P5, PT, R6.reuse, 0x1, PT ;  /* 0x000000010600780c */ /* 0x040fe40003fa4270 */
[----:B------:R-:W-:Y:S01]  /*ea00*/  ISETP.GT.AND P3, PT, R6, 0x8, PT ;  /* 0x000000080600780c */ /* 0x000fe20003f64270 */
[----:B------:R-:W-:Y:S02]  /*ea10*/  WARPGROUP.DEPBAR.LE gsb0, 0x0 ;  /* 0x00008000000079c5 */ /* 0x000fe40000010000 */
[----:B------:R-:W-:-:S06]  /*ea20*/  WARPGROUP.ARRIVE ;  /* 0x00000000000079c5 */ /* 0x000fcc0000000000 */
[----:B------:R-:W-:Y:S03]  /*ea30*/  HGMMA.64x128x16.F32 R24, gdesc[UR8], R24, gsb0 ;  /* 0x01e00000081879f0 */ /* 0x000fe60008000818 */
[----:B------:R-:W-:Y:S02]  /*ea40*/  WARPGROUP.DEPBAR.LE gsb0, 0x0 ;  /* 0x00008000000079c5 */ /* 0x000fe40000010000 */
[----:B------:R-:W-:-:S07]  /*ea50*/  WARPGROUP.ARRIVE ;  /* 0x00000000000079c5 */ /* 0x000fce0000000000 */
[----:B------:R-:W-:Y:S01]  /*ea60*/  HGMMA.64x128x16.F32 R24, gdesc[UR4], R24, gsb0 ;  /* 0x01e00000041879f0 */ /* 0x000fe20008000818 */
[----:B------:R-:W-:Y:S02]  /*ea70*/  ULDC UR6, c[0x0][0x988] ;  /* 0x0002620000067ab9 */ /* 0x000fe40000000800 */
        /* <DEDUP_REMOVED lines=22> */
[C---:B------:R-:W-:Y:S02]  /*ebe0*/  ISETP.GT.AND P3, PT, R6.reuse, 0x10, PT ;  /* 0x000000100600780c */ /* 0x040fe40003f64270 */
[----:B-----5:R-:W-:Y:S02]  /*ebf0*/  FSEL R111, R31, -INF , P4 ;  /* 0xff8000001f6f7808 */ /* 0x020fe40002000000 */
[----:B------:R-:W-:Y:S02]  /*ec00*/  FMNMX.FTZ R8, R109, R8, !PT ;  /* 0x000000086d087209 */ /* 0x000fe40007810000 */
[----:B------:R-:W-:Y:S02]  /*ec10*/  ISETP.GT.AND P4, PT, R6, 0x11, PT ;  /* 0x000000110600780c */ /* 0x000fe40003f84270 */
[----:B------:R-:W-:-:S02]  /*ec20*/  FSEL R93, R34, -INF , P3 ;  /* 0xff800000225d7808 */ /* 0x000fc40001800000 */
[----:B------:R-:W-:Y:S01]  /*ec30*/  FMNMX.FTZ R8, R111, R8, !PT ;  /* 0x000000086f087209 */ /* 0x000fe20007810000 */
[----:B------:R1:W2:Y:S01]  /*ec40*/  SHFL.IDX PT, R34, R0, RZ, 0x1c1f ;  /* 0x001c1fff00227589 */ /* 0x0002a200000e0000 */
        /* <DEDUP_REMOVED lines=23> */
[----:B------:R-:W-:Y:S01]  /*edc0*/  FMNMX.FTZ R8, R47, R8, !PT ;  /* 0x000000082f087209 */ /* 0x000fe20007810000 */
[----:B------:R-:W3:Y:S01]  /*edd0*/  @P2 LDC R50, c[0x0][0x450] ;  /* 0x00011400ff322b82 */ /* 0x000ee20000000800 */
        /* <DEDUP_REMOVED lines=54> */
[----:B------:R-:W-:Y:S02]  /*f140*/  FSEL R87, R87, -INF , P4 ;  /* 0xff80000057577808 */ /* 0x000fe40002000000 */
[----:B------:R-:W-:Y:S02]  /*f150*/  FMNMX.FTZ R8, R13, R8, !PT ;  /* 0x000000080d087209 */ /* 0x000fe40007810000 */
[----:B-1----:R-:W-:Y:S02]  /*f160*/  MOV R0, UR6 ;  /* 0x0000000600007c02 */ /* 0x002fe40008000f00 */
[----:B------:R-:W-:Y:S02]  /*f170*/  FMNMX.FTZ R6, R87, R8, !PT ;  /* 0x0000000857067209 */ /* 0x000fe40007810000 */
[----:B--2---:R-:W-:-:S03]  /*f180*/  VIADDMNMX R34, R34, R89, R4, PT ;  /* 0x0000005922227246 */ /* 0x004fc60003800104 */
[----:B------:R-:W1:Y:S01]  /*f190*/  SHFL.BFLY PT, R43, R6, 0x2, 0x1f ;  /* 0x0c401f00062b7f89 */ /* 0x000e6200000e0000 */
[C---:B------:R-:W-:Y:S02]  /*f1a0*/  ISETP.GT.AND P4, PT, R34.reuse, RZ, PT ;  /* 0x000000ff2200720c */ /* 0x040fe40003f84270 */
[----:B------:R-:W-:-:S04]  /*f1b0*/  ISETP.GT.AND P5, PT, R34, 0x1, PT ;  /* 0x000000012200780c */ /* 0x000fc80003fa4270 */
[----:B------:R-:W-:Y:S02]  /*f1c0*/  FSEL R20, R25, -INF , P5 ;  /* 0xff80000019147808 */ /* 0x000fe40002800000 */
[----:B-1----:R-:W-:-:S05]  /*f1d0*/  FMNMX.FTZ R43, R6, R43, !PT ;  /* 0x0000002b062b7209 */ /* 0x002fca0007810000 */
[----:B------:R-:W1:Y:S02]  /*f1e0*/  SHFL.BFLY PT, R8, R43, 0x1, 0x1f ;  /* 0x0c201f002b087f89 */ /* 0x000e6400000e0000 */
[----:B-1----:R-:W-:Y:S02]  /*f1f0*/  FMNMX.FTZ R8, R43, R8, !PT ;  /* 0x000000082b087209 */ /* 0x002fe40007810000 */
[----:B------:R-:W-:Y:S02]  /*f200*/  FSEL R43, R24, -INF , P4 ;  /* 0xff800000182b7808 */ /* 0x000fe40002000000 */
[C---:B------:R-:W-:Y:S01]  /*f210*/  FSETP.NEU.FTZ.AND P3, PT, R8.reuse, -INF , PT ;  /* 0xff8000000800780b */ /* 0x040fe20003f7d000 */
[----:B------:R-:W-:Y:S01]  /*f220*/  FMUL.FTZ R14, R8, R0 ;  /* 0x00000000080e7220 */ /* 0x000fe20000410000 */
[----:B------:R-:W-:Y:S02]  /*f230*/  ISETP.GT.AND P4, PT, R34, 0x9, PT ;  /* 0x000000092200780c */ /* 0x000fe40003f84270 */
[----:B------:R-:W-:-:S02]  /*f240*/  FMNMX.FTZ R10, R43, R20, !PT ;  /* 0x000000142b0a7209 */ /* 0x000fc40007810000 */
[----:B------:R-:W-:Y:S02]  /*f250*/  FSEL R14, R14, RZ, P3 ;  /* 0x000000ff0e0e7208 */ /* 0x000fe40001800000 */
[----:B------:R-:W-:Y:S02]  /*f260*/  ISETP.GT.AND P3, PT, R34, 0x8, PT ;  /* 0x000000082200780c */ /* 0x000fe40003f64270 */
        /* <DEDUP_REMOVED lines=27> */
[----:B------:R1:W-:Y:S01]  /*f420*/  MUFU.EX2 R10, R24 ;  /* 0x00000018000a7308 */ /* 0x0003e20000000800 */
        /* <DEDUP_REMOVED lines=11> */
[--C-:B------:R-:W-:Y:S01]  /*f4e0*/  FFMA.FTZ R159, R7, R0, -R14.reuse ;  /* 0x00000000079f7223 */ /* 0x100fe2000001080e */
[----:B------:R-:W-:Y:S01]  /*f4f0*/  FSEL R41, R41, -INF , P4 ;  /* 0xff80000029297808 */ /* 0x000fe20002000000 */
[----:B------:R-:W-:Y:S01]  /*f500*/  MUFU.EX2 R181, R181 ;  /* 0x000000b500b57308 */ /* 0x000fe20000000800 */
[----:B------:R-:W-:Y:S01]  /*f510*/  FMNMX.FTZ R12, R97, R12, !PT ;  /* 0x0000000c610c7209 */ /* 0x000fe20007810000 */
[-CC-:B------:R-:W-:Y:S01]  /*f520*/  FFMA.FTZ R6, R111, R0.reuse, -R14.reuse ;  /* 0x000000006f067223 */ /* 0x180fe2000001080e */
[----:B------:R-:W-:Y:S01]  /*f530*/  ISETP.GT.AND P4, PT, R34, 0x29, PT ;  /* 0x000000292200780c */ /* 0x000fe20003f84270 */
[-CC-:B------:R-:W-:Y:S01]  /*f540*/  FFMA.FTZ R165, R9, R0.reuse, -R14.reuse ;  /* 0x0000000009a57223 */ /* 0x180fe2000001080e */
[----:B------:R-:W-:Y:S01]  /*f550*/  FSEL R101, R44, -INF , P3 ;  /* 0xff8000002c657808 */ /* 0x000fe20001800000 */
[--C-:B------:R-:W-:Y:S01]  /*f560*/  FFMA.FTZ R167, R13, R0, -R14.reuse ;  /* 0x000000000da77223 */ /* 0x100fe2000001080e */
[----:B-1----:R-:W-:Y:S01]  /*f570*/  FMNMX.FTZ R24, R41, R12, !PT ;  /* 0x0000000c29187209 */ /* 0x002fe20007810000 */
[----:B------:R1:W2:Y:S01]  /*f580*/  MUFU.EX2 R4, R107 ;  /* 0x0000006b00047308 */ /* 0x0002a20000000800 */
[C---:B------:R-:W-:Y:S01]  /*f590*/  ISETP.GT.AND P3, PT, R34.reuse, 0x30, PT ;  /* 0x000000302200780c */ /* 0x040fe20003f64270 */
[-CC-:B------:R-:W-:Y:S01]  /*f5a0*/  FFMA.FTZ R163, R21, R0.reuse, -R14.reuse ;  /* 0x0000000015a37223 */ /* 0x180fe2000001080e */
[----:B------:R-:W-:Y:S01]  /*f5b0*/  FSEL R45, R45, -INF , P4 ;  /* 0xff8000002d2d7808 */ /* 0x000fe20002000000 */
[--C-:B------:R-:W-:Y:S01]  /*f5c0*/  FFMA.FTZ R161, R27, R0, -R14.reuse ;  /* 0x000000001ba17223 */ /* 0x100fe2000001080e */
[----:B------:R-:W-:Y:S01]  /*f5d0*/  FMNMX.FTZ R24, R101, R24, !PT ;  /* 0x0000001865187209 */ /* 0x000fe20007810000 */
[-CC-:B------:R-:W-:Y:S01]  /*f5e0*/  FFMA.FTZ R59, R59, R0.reuse, -R14.reuse ;  /* 0x000000003b3b7223 */ /* 0x180fe2000001080e */
[----:B------:R-:W-:Y:S01]  /*f5f0*/  ISETP.GT.AND P4, PT, R34, 0x31, PT ;  /* 0x000000312200780c */ /* 0x000fe20003f84270 */
[----:B------:R4:W-:Y:S01]  /*f600*/  MUFU.EX2 R12, R26 ;  /* 0x0000001a000c7308 */ /* 0x0009e20000000800 */
[----:B------:R-:W-:Y:S01]  /*f610*/  FSEL R103, R48, -INF , P3 ;  /* 0xff80000030677808 */ /* 0x000fe20001800000 */
[--C-:B------:R-:W-:Y:S01]  /*f620*/  FFMA.FTZ R38, R71, R0, -R14.reuse ;  /* 0x0000000047267223 */ /* 0x100fe2000001080e */
[----:B------:R-:W-:Y:S01]  /*f630*/  FMNMX.FTZ R24, R45, R24, !PT ;  /* 0x000000182d187209 */ /* 0x000fe20007810000 */
[-CC-:B------:R-:W-:Y:S01]  /*f640*/  FFMA.FTZ R42, R79, R0.reuse, -R14.reuse ;  /* 0x000000004f2a7223 */ /* 0x180fe2000001080e */
[----:B------:R-:W-:Y:S01]  /*f650*/  ISETP.GT.AND P3, PT, R34, 0x38, PT ;  /* 0x000000382200780c */ /* 0x000fe20003f64270 */
[----:B------:R-:W-:Y:S01]  /*f660*/  FFMA.FTZ R83, R83, R0, -R14 ;  /* 0x0000000053537223 */ /* 0x000fe2000001080e */
[----:B------:R-:W-:Y:S01]  /*f670*/  FSEL R49, R49, -INF , P4 ;  /* 0xff80000031317808 */ /* 0x000fe20002000000 */
[----:B------:R-:W0:Y:S01]  /*f680*/  MUFU.EX2 R183, R183 ;  /* 0x000000b700b77308 */ /* 0x000e220000000800 */
[----:B------:R-:W-:-:S02]  /*f690*/  FMNMX.FTZ R24, R103, R24, !PT ;  /* 0x0000001867187209 */ /* 0x000fc40007810000 */
[----:B------:R-:W-:Y:S02]  /*f6a0*/  CS2R R110, SRZ ;  /* 0x00000000006e7805 */ /* 0x000fe4000001ff00 */
[----:B------:R-:W-:Y:S02]  /*f6b0*/  ISETP.GT.AND P4, PT, R34, 0x39, PT ;  /* 0x000000392200780c */ /* 0x000fe40003f84270 */
[----:B------:R-:W-:Y:S02]  /*f6c0*/  CS2R R108, SRZ ;  /* 0x00000000006c7805 */ /* 0x000fe4000001ff00 */
[----:B------:R-:W-:Y:S02]  /*f6d0*/  FSEL R99, R52, -INF , P3 ;  /* 0xff80000034637808 */ /* 0x000fe40001800000 */
[----:B-1----:R-:W-:Y:S02]  /*f6e0*/  CS2R R106, SRZ ;  /* 0x00000000006a7805 */ /* 0x002fe4000001ff00 */
[----:B----4-:R-:W-:Y:S01]  /*f6f0*/  FMNMX.FTZ R26, R49, R24, !PT ;  /* 0x00000018311a7209 */ /* 0x010fe20007810000 */
[----:B------:R-:W1:Y:S01]  /*f700*/  MUFU.EX2 R6, R6 ;  /* 0x0000000600067308 */ /* 0x000e620000000800 */
[----:B------:R-:W-:-:S02]  /*f710*/  ISETP.GT.AND P3, PT, R34, 0x40, PT ;  /* 0x000000402200780c */ /* 0x000fc40003f64270 */
[----:B------:R-:W-:Y:S02]  /*f720*/  CS2R R104, SRZ ;  /* 0x0000000000687805 */ /* 0x000fe4000001ff00 */
[----:B------:R-:W-:Y:S02]  /*f730*/  FSEL R53, R53, -INF , P4 ;  /* 0xff80000035357808 */ /* 0x000fe40002000000 */
[----:B------:R-:W-:Y:S02]  /*f740*/  FMNMX.FTZ R26, R99, R26, !PT ;  /* 0x0000001a631a7209 */ /* 0x000fe40007810000 */
[----:B------:R-:W-:Y:S01]  /*f750*/  ISETP.GT.AND P4, PT, R34, 0x41, PT ;  /* 0x000000412200780c */ /* 0x000fe20003f84270 */
[----:B------:R4:W-:Y:S01]  /*f760*/  MUFU.EX2 R24, R28 ;  /* 0x0000001c00187308 */ /* 0x0009e20000000800 */
[----:B------:R-:W-:Y:S02]  /*f770*/  FSEL R95, R56, -INF , P3 ;  /* 0xff800000385f7808 */ /* 0x000fe40001800000 */
[----:B------:R-:W-:-:S02]  /*f780*/  FMNMX.FTZ R26, R53, R26, !PT ;  /* 0x0000001a351a7209 */ /* 0x000fc40007810000 */
[C---:B------:R-:W-:Y:S02]  /*f790*/  ISETP.GT.AND P3, PT, R34.reuse, 0x48, PT ;  /* 0x000000482200780c */ /* 0x040fe40003f64270 */
[----:B------:R-:W-:Y:S01]  /*f7a0*/  FSEL R57, R57, -INF , P4 ;  /* 0xff80000039397808 */ /* 0x000fe20002000000 */
[----:B------:R-:W3:Y:S01]  /*f7b0*/  MUFU.EX2 R177, R177 ;  /* 0x000000b100b17308 */ /* 0x000ee20000000800 */
[----:B------:R-:W-:Y:S02]  /*f7c0*/  FMNMX.FTZ R26, R95, R26, !PT ;  /* 0x0000001a5f1a7209 */ /* 0x000fe40007810000 */
[----:B------:R-:W-:Y:S02]  /*f7d0*/  ISETP.GT.AND P4, PT, R34, 0x49, PT ;  /* 0x000000492200780c */ /* 0x000fe40003f84270 */
[----:B------:R-:W-:Y:S02]  /*f7e0*/  FSEL R91, R60, -INF , P3 ;  /* 0xff8000003c5b7808 */ /* 0x000fe40001800000 */
[----:B----4-:R-:W-:Y:S01]  /*f7f0*/  FMNMX.FTZ R28, R57, R26, !PT ;  /* 0x0000001a391c7209 */ /* 0x010fe20007810000 */
[----:B------:R-:W4:Y:S01]  /*f800*/  MUFU.EX2 R179, R179 ;  /* 0x000000b300b37308 */ /* 0x000f220000000800 */
[----:B------:R-:W-:-:S02]  /*f810*/  ISETP.GT.AND P3, PT, R34, 0x50, PT ;  /* 0x000000502200780c */ /* 0x000fc40003f64270 */
[----:B------:R-:W-:Y:S02]  /*f820*/  FSEL R61, R61, -INF , P4 ;  /* 0xff8000003d3d7808 */ /* 0x000fe40002000000 */
[----:B------:R-:W-:Y:S02]  /*f830*/  FMNMX.FTZ R28, R91, R28, !PT ;  /* 0x0000001c5b1c7209 */ /* 0x000fe40007810000 */
[----:B------:R-:W-:Y:S01]  /*f840*/  ISETP.GT.AND P4, PT, R34, 0x51, PT ;  /* 0x000000512200780c */ /* 0x000fe20003f84270 */
[----:B------:R2:W-:Y:S01]  /*f850*/  MUFU.EX2 R26, R30 ;  /* 0x0000001e001a7308 */ /* 0x0005e20000000800 */
[----:B------:R-:W-:Y:S02]  /*f860*/  FSEL R47, R64, -INF , P3 ;  /* 0xff800000402f7808 */ /* 0x000fe40001800000 */
[----:B------:R-:W-:Y:S02]  /*f870*/  FMNMX.FTZ R28, R61, R28, !PT ;  /* 0x0000001c3d1c7209 */ /* 0x000fe40007810000 */
[----:B------:R-:W-:-:S02]  /*f880*/  ISETP.GT.AND P3, PT, R34, 0x58, PT ;  /* 0x000000582200780c */ /* 0x000fc40003f64270 */
[----:B------:R-:W-:Y:S01]  /*f890*/  FSEL R65, R65, -INF , P4 ;  /* 0xff80000041417808 */ /* 0x000fe20002000000 */
[----:B------:R-:W-:Y:S01]  /*f8a0*/  MUFU.EX2 R173, R173 ;  /* 0x000000ad00ad7308 */ /* 0x000fe20000000800 */
[----:B------:R-:W-:Y:S02]  /*f8b0*/  FMNMX.FTZ R28, R47, R28, !PT ;  /* 0x0000001c2f1c7209 */ /* 0x000fe40007810000 */
[----:B------:R-:W-:Y:S02]  /*f8c0*/  ISETP.GT.AND P4, PT, R34, 0x59, PT ;  /* 0x000000592200780c */ /* 0x000fe40003f84270 */
[----:B------:R-:W-:Y:S02]  /*f8d0*/  FSEL R39, R68, -INF , P3 ;  /* 0xff80000044277808 */ /* 0x000fe40001800000 */
[----:B--2---:R-:W-:Y:S01]  /*f8e0*/  FMNMX.FTZ R30, R65, R28, !PT ;  /* 0x0000001c411e7209 */ /* 0x004fe20007810000 */
[----:B------:R-:W-:Y:S01]  /*f8f0*/  MUFU.EX2 R175, R175 ;  /* 0x000000af00af7308 */ /* 0x000fe20000000800 */
        /* <DEDUP_REMOVED lines=25> */
[----:B------:R-:W-:Y:S01]  /*fa90*/  FMNMX.FTZ R32, R55, R32, !PT ;  /* 0x0000002037207209 */ /* 0x000fe20007810000 */
[----:B--2---:R-:W-:Y:S01]  /*faa0*/  FFMA.FTZ R36, R67, R0, -R14 ;  /* 0x0000000043247223 */ /* 0x004fe2000001080e */
[----:B------:R-:W-:Y:S02]  /*fab0*/  ISETP.GT.AND P4, PT, R34, 0x79, PT ;  /* 0x000000792200780c */ /* 0x000fe40003f84270 */
[----:B------:R-:W-:Y:S02]  /*fac0*/  FSEL R31, R84, -INF , P3 ;  /* 0xff800000541f7808 */ /* 0x000fe40001800000 */
[----:B------:R-:W-:Y:S01]  /*fad0*/  FMNMX.FTZ R34, R81, R32, !PT ;  /* 0x0000002051227209 */ /* 0x000fe20007810000 */
[----:B------:R-:W-:Y:S01]  /*fae0*/  MUFU.EX2 R155, R155 ;  /* 0x0000009b009b7308 */ /* 0x000fe20000000800 */
[----:B------:R-:W-:-:S02]  /*faf0*/  FSEL R85, R85, -INF , P4 ;  /* 0xff80000055557808 */ /* 0x000fc40002000000 */
[----:B------:R-:W-:-:S04]  /*fb00*/  FMNMX.FTZ R34, R31, R34, !PT ;  /* 0x000000221f227209 */ /* 0x000fc80007810000 */
[----:B------:R-:W-:Y:S01]  /*fb10*/  FMNMX.FTZ R11, R85, R34, !PT ;  /* 0x00000022550b7209 */ /* 0x000fe20007810000 */
[----:B------:R-:W-:Y:S01]  /*fb20*/  MUFU.EX2 R32, R59 ;  /* 0x0000003b00207308 */ /* 0x000fe20000000800 */
[----:B------:R-:W-:-:S03]  /*fb30*/  FFMA.FTZ R34, R63, R0, -R14 ;  /* 0x000000003f227223 */ /* 0x000fc6000001080e */
[----:B------:R-:W2:Y:S04]  /*fb40*/  SHFL.BFLY PT, R40, R11, 0x2, 0x1f ;  /* 0x0c401f000b287f89 */ /* 0x000ea800000e0000 */
[----:B------:R-:W-:Y:S08]  /*fb50*/  MUFU.EX2 R34, R34 ;  /* 0x0000002200227308 */ /* 0x000ff00000000800 */
[----:B------:R-:W-:Y:S08]  /*fb60*/  MUFU.EX2 R157, R157 ;  /* 0x0000009d009d7308 */ /* 0x000ff00000000800 */
[----:B------:R-:W-:Y:S01]  /*fb70*/  MUFU.EX2 R36, R36 ;  /* 0x0000002400247308 */ /* 0x000fe20000000800 */
[----:B--2---:R-:W-:Y:S01]  /*fb80*/  FMNMX.FTZ R15, R11, R40, !PT ;  /* 0x000000280b0f7209 */ /* 0x004fe20007810000 */
[-CC-:B------:R-:W-:Y:S01]  /*fb90*/  FFMA.FTZ R40, R75, R0.reuse, -R14.reuse ;  /* 0x000000004b287223 */ /* 0x180fe2000001080e */
[----:B------:R-:W-:-:S05]  /*fba0*/  FFMA.FTZ R14, R87, R0, -R14 ;  /* 0x00000000570e7223 */ /* 0x000fca000001080e */
[----:B------:R-:W-:Y:S01]  /*fbb0*/  MUFU.EX2 R159, R159 ;  /* 0x0000009f009f7308 */ /* 0x000fe20000000800 */
[----:B------:R-:W2:Y:S07]  /*fbc0*/  SHFL.BFLY PT, R44, R15, 0x1, 0x1f ;  /* 0x0c201f000f2c7f89 */ /* 0x000eae00000e0000 */
[----:B------:R-:W-:Y:S08]  /*fbd0*/  MUFU.EX2 R38, R38 ;  /* 0x0000002600267308 */ /* 0x000ff00000000800 */
[----:B------:R-:W-:Y:S08]  /*fbe0*/  MUFU.EX2 R161, R161 ;  /* 0x000000a100a17308 */ /* 0x000ff00000000800 */
[----:B------:R-:W-:Y:S01]  /*fbf0*/  MUFU.EX2 R40, R40 ;  /* 0x0000002800287308 */ /* 0x000fe20000000800 */
[----:B--2---:R-:W-:-:S04]  /*fc00*/  FMNMX.FTZ R7, R15, R44, !PT ;  /* 0x0000002c0f077209 */ /* 0x004fc80007810000 */
[C---:B------:R-:W-:Y:S01]  /*fc10*/  FSETP.NEU.FTZ.AND P3, PT, R7.reuse, -INF , PT ;  /* 0xff8000000700780b */ /* 0x040fe20003f7d000 */
[----:B------:R-:W-:Y:S02]  /*fc20*/  FMUL.FTZ R46, R7, R0 ;  /* 0x00000000072e7220 */ /* 0x000fe40000410000 */
[----:B------:R-:W-:Y:S03]  /*fc30*/  MUFU.EX2 R163, R163 ;  /* 0x000000a300a37308 */ /* 0x000fe60000000800 */
[----:B------:R-:W-:-:S05]  /*fc40*/  FSEL R46, R46, RZ, P3 ;  /* 0x000000ff2e2e7208 */ /* 0x000fca0001800000 */
[-CC-:B------:R-:W-:Y:S01]  /*fc50*/  FFMA.FTZ R180, R43, R0.reuse, -R46.reuse ;  /* 0x000000002bb47223 */ /* 0x180fe2000001082e */
[-C--:B------:R-:W-:Y:S01]  /*fc60*/  FFMA.FTZ R11, R20, R0.reuse, -R46 ;  /* 0x00000000140b7223 */ /* 0x080fe2000001082e */
[----:B------:R-:W-:Y:S01]  /*fc70*/  FADD.FTZ R20, R181, R4 ;  /* 0x00000004b5147221 */ /* 0x000fe20000010000 */
[-CC-:B------:R-:W-:Y:S01]  /*fc80*/  FFMA.FTZ R182, R25, R0.reuse, -R46.reuse ;  /* 0x0000000019b67223 */ /* 0x180fe2000001082e */
[-CC-:B------:R-:W-:Y:S01]  /*fc90*/  FFMA.FTZ R13, R29, R0.reuse, -R46.reuse ;  /* 0x000000001d0d7223 */ /* 0x180fe2000001082e */
[-C--:B------:R-:W-:Y:S01]  /*fca0*/  FFMA.FTZ R176, R89, R0.reuse, -R46 ;  /* 0x0000000059b07223 */ /* 0x080fe2000001082e */
[----:B------:R-:W-:Y:S01]  /*fcb0*/  MUFU.EX2 R180, R180 ;  /* 0x000000b400b47308 */ /* 0x000fe20000000800 */
[----:B0-----:R-:W-:Y:S01]  /*fcc0*/  FADD.FTZ R9, R183, R20 ;  /* 0x00000014b7097221 */ /* 0x001fe20000010000 */
[-CC-:B------:R-:W-:Y:S01]  /*fcd0*/  FFMA.FTZ R15, R33, R0.reuse, -R46.reuse ;  /* 0x00000000210f7223 */ /* 0x180fe2000001082e */
[-CC-:B------:R-:W-:Y:S01]  /*fce0*/  FFMA.FTZ R178, R93, R0.reuse, -R46.reuse ;  /* 0x000000005db27223 */ /* 0x180fe2000001082e */
[-CC-:B------:R-:W-:Y:S01]  /*fcf0*/  FFMA.FTZ R25, R41, R0.reuse, -R46.reuse ;  /* 0x0000000029197223 */ /* 0x180fe2000001082e */
[----:B-1----:R-:W-:Y:S01]  /*fd00*/  FADD.FTZ R20, R6, R9 ;  /* 0x0000000906147221 */ /* 0x002fe20000010000 */
[-CC-:B------:R-:W-:Y:S01]  /*fd10*/  FFMA.FTZ R21, R37, R0.reuse, -R46.reuse ;  /* 0x0000000025157223 */ /* 0x180fe2000001082e */
[-C--:B------:R-:W-:Y:S01]  /*fd20*/  FFMA.FTZ R172, R97, R0.reuse, -R46 ;  /* 0x0000000061ac7223 */ /* 0x080fe2000001082e */
[----:B------:R-:W0:Y:S01]  /*fd30*/  MUFU.EX2 R11, R11 ;  /* 0x0000000b000b7308 */ /* 0x000e220000000800 */
[----:B---3--:R-:W-:Y:S01]  /*fd40*/  FADD.FTZ R9, R177, R20 ;  /* 0x00000014b1097221 */ /* 0x008fe20000010000 */
[-CC-:B------:R-:W-:Y:S01]  /*fd50*/  FFMA.FTZ R174, R101, R0.reuse, -R46.reuse ;  /* 0x0000000065ae7223 */ /* 0x180fe2000001082e */
[-CC-:B------:R-:W-:Y:S01]  /*fd60*/  FFMA.FTZ R27, R45, R0.reuse, -R46.reuse ;  /* 0x000000002d1b7223 */ /* 0x180fe2000001082e */
[-CC-:B------:R-:W-:Y:S01]  /*fd70*/  FFMA.FTZ R168, R103, R0.reuse, -R46.reuse ;  /* 0x0000000067a87223 */ /* 0x180fe2000001082e */
[----:B------:R-:W-:Y:S01]  /*fd80*/  FADD.FTZ R20, R10, R9 ;  /* 0x000000090a147221 */ /* 0x000fe20000010000 */
[----:B------:R-:W1:Y:S01]  /*fd90*/  @P2 LDC R43, c[0x0][0x44c] ;  /* 0x00011300ff2b2b82 */ /* 0x000e620000000800 */
[-C--:B------:R-:W-:Y:S01]  /*fda0*/  FFMA.FTZ R29, R49, R0.reuse, -R46 ;  /* 0x00000000311d7223 */ /* 0x080fe2000001082e */
[----:B------:R-:W2:Y:S01]  /*fdb0*/  MUFU.EX2 R182, R182 ;  /* 0x000000b600b67308 */ /* 0x000ea20000000800 */
[----:B----4-:R-:W-:Y:S01]  /*fdc0*/  FADD.FTZ R41, R179, R20 ;  /* 0x00000014b3297221 */ /* 0x010fe20000010000 */
[-CC-:B------:R-:W-:Y:S01]  /*fdd0*/  FFMA.FTZ R170, R99, R0.reuse, -R46.reuse ;  /* 0x0000000063aa7223 */ /* 0x180fe2000001082e */
[-CC-:B------:R-:W-:Y:S01]  /*fde0*/  FFMA.FTZ R33, R53, R0.reuse, -R46.reuse ;  /* 0x0000000035217223 */ /* 0x180fe2000001082e */
[-CC-:B------:R-:W-:Y:S01]  /*fdf0*/  FFMA.FTZ R152, R95, R0.reuse, -R46.reuse ;  /* 0x000000005f987223 */ /* 0x180fe2000001082e */
[----:B------:R-:W-:Y:S01]  /*fe00*/  FADD.FTZ R48, R12, R41 ;  /* 0x000000290c307221 */ /* 0x000fe20000010000 */
[-CC-:B------:R-:W-:Y:S01]  /*fe10*/  FFMA.FTZ R158, R39, R0.reuse, -R46.reuse ;  /* 0x00000000279e7223 */ /* 0x180fe2000001082e */
[-CC-:B------:R-:W-:Y:S01]  /*fe20*/  FFMA.FTZ R37, R57, R0.reuse, -R46.reuse ;  /* 0x0000000039257223 */ /* 0x180fe2000001082e */
[----:B------:R-:W3:Y:S01]  /*fe30*/  MUFU.EX2 R13, R13 ;  /* 0x0000000d000d7308 */ /* 0x000ee20000000800 */
[----:B0-----:R-:W-:Y:S01]  /*fe40*/  FADD.FTZ R9, R180, R11 ;  /* 0x0000000bb4097221 */ /* 0x001fe20000010000 */
[-CC-:B------:R-:W-:Y:S01]  /*fe50*/  FFMA.FTZ R154, R91, R0.reuse, -R46.reuse ;  /* 0x000000005b9a7223 */ /* 0x180fe2000001082e */
[----:B------:R-:W-:Y:S01]  /*fe60*/  FFMA.FTZ R41, R61, R0, -R46 ;  /* 0x000000003d297223 */ /* 0x000fe2000001082e */
[----:B------:R-:W-:-:S02]  /*fe70*/  IMAD.MOV.U32 R45, RZ, RZ, R190 ;  /* 0x000000ffff2d7224 */ /* 0x000fc400078e00be */
[-CC-:B------:R-:W-:Y:S01]  /*fe80*/  FFMA.FTZ R156, R47, R0.reuse, -R46.reuse ;  /* 0x000000002f9c7223 */ /* 0x180fe2000001082e */
[----:B------:R-:W-:Y:S01]  /*fe90*/  F2FP.F16.F32.PACK_AB R181, R4, R181 ;  /* 0x000000b504b5723e */ /* 0x000fe200000000ff */
[-C--:B------:R-:W-:Y:S01]  /*fea0*/  FFMA.FTZ R69, R69, R0.reuse, -R46 ;  /* 0x0000000045457223 */ /* 0x080fe2000001082e */
[----:B------:R-:W0:Y:S01]  /*feb0*/  MUFU.EX2 R176, R176 ;  /* 0x000000b000b07308 */ /* 0x000e220000000800 */
[----:B--2---:R-:W-:Y:S01]  /*fec0*/  FADD.FTZ R20, R182, R9 ;  /* 0x00000009b6147221 */ /* 0x004fe20000010000 */
[----:B------:R-:W-:Y:S01]  /*fed0*/  FADD.FTZ R9, R173, R48 ;  /* 0x00000030ad097221 */ /* 0x000fe20000010000 */
[----:B------:R-:W-:Y:S01]  /*fee0*/  F2FP.F16.F32.PACK_AB R183, R6, R183 ;  /* 0x000000b706b7723e */ /* 0x000fe200000000ff */
[-CC-:B------:R-:W-:Y:S01]  /*fef0*/  FFMA.FTZ R51, R51, R0.reuse, -R46.reuse ;  /* 0x0000000033337223 */ /* 0x180fe2000001082e */
[-C--:B------:R-:W-:Y:S01]  /*ff00*/  FFMA.FTZ R73, R73, R0.reuse, -R46 ;  /* 0x0000000049497223 */ /* 0x080fe2000001082e */
[----:B------:R-:W-:Y:S01]  /*ff10*/  FADD.FTZ R48, R24, R9 ;  /* 0x0000000918307221 */ /* 0x000fe20000010000 */
[----:B-1----:R-:W-:Y:S01]  /*ff20*/  @P2 IMAD.HI.U32 R43, R190, R43, RZ ;  /* 0x0000002bbe2b2227 */ /* 0x002fe200078e00ff */
[----:B------:R-:W1:Y:S03]  /*ff30*/  MUFU.EX2 R15, R15 ;  /* 0x0000000f000f7308 */ /* 0x000e660000000800 */
[----:B---3--:R-:W-:Y:S01]  /*ff40*/  FADD.FTZ R3, R13, R20 ;  /* 0x000000140d037221 */ /* 0x008fe20000010000 */
[----:B------:R-:W-:Y:S01]  /*ff50*/  FADD.FTZ R9, R175, R48 ;  /* 0x00000030af097221 */ /* 0x000fe20000010000 */
[--C-:B------:R-:W-:Y:S01]  /*ff60*/  FFMA.FTZ R77, R77, R0, -R46.reuse ;  /* 0x000000004d4d7223 */ /* 0x100fe2000001082e */
[----:B------:R-:W-:Y:S01]  /*ff70*/  @P2 SHF.R.U32.HI R45, RZ, R50, R43 ;  /* 0x00000032ff2d2219 */ /* 0x000fe2000001162b */
[-CC-:B------:R-:W-:Y:S01]  /*ff80*/  FFMA.FTZ R43, R65, R0.reuse, -R46.reuse ;  /* 0x00000000412b7223 */ /* 0x180fe2000001082e */
[----:B------:R-:W-:Y:S01]  /*ff90*/  FADD.FTZ R48, R26, R9 ;  /* 0x000000091a307221 */ /* 0x000fe20000010000 */
[-C--:B------:R-:W-:Y:S01]  /*ffa0*/  FFMA.FTZ R55, R55, R0.reuse, -R46 ;  /* 0x0000000037377223 */ /* 0x080fe2000001082e */
[----:B------:R-:W2:Y:S01]  /*ffb0*/  MUFU.EX2 R178, R178 ;  /* 0x000000b200b27308 */ /* 0x000ea20000000800 */
[----:B0-----:R-:W-:Y:S01]  /*ffc0*/  FADD.FTZ R20, R176, R3 ;  /* 0x00000003b0147221 */ /* 0x001fe20000010000 */
[----:B------:R-:W-:Y:S01]  /*ffd0*/  FADD.FTZ R9, R169, R48 ;  /* 0x00000030a9097221 */ /* 0x000fe20000010000 */
[----:B------:R-:W-:Y:S01]  /*ffe0*/  IADD3 R47, R45, R193, -R192 ;  /* 0x000000c12d2f7210 */ /* 0x000fe20007ffe8c0 */
[-CC-:B------:R-:W-:Y:S01]  /*fff0*/  FFMA.FTZ R81, R81, R0.reuse, -R46.reuse ;  /* 0x0000000051517223 */ /* 0x180fe2000001082e */
[----:B------:R-:W-:Y:S01]  /*10000*/  FFMA.FTZ R31, R31, R0, -R46 ;  /* 0x000000001f1f7223 */ /* 0x000fe2000001082e */
[----:B------:R-:W-:Y:S01]  /*10010*/  FADD.FTZ R48, R28, R9 ;  /* 0x000000091c307221 */ /* 0x000fe20000010000 */
[----:B------:R-:W-:Y:S01]  /*10020*/  SHF.R.S32.HI R50, RZ, 0x1f, R47 ;  /* 0x0000001fff327819 */ /* 0x000fe2000001142f */
[----:B------:R-:W0:Y:S01]  /*10030*/  MUFU.EX2 R21, R21 ;  /* 0x0000001500157308 */ /* 0x000e220000000800 */
[----:B-1----:R-:W-:Y:S01]  /*10040*/  FADD.FTZ R3, R15, R20 ;  /* 0x000000140f037221 */ /* 0x002fe20000010000 */
[----:B------:R-:W-:Y:S01]  /*10050*/  FADD.FTZ R9, R171, R48 ;  /* 0x00000030ab097221 */ /* 0x000fe20000010000 */
[----:B------:R-:W-:Y:S01]  /*10060*/  F2FP.F16.F32.PACK_AB R177, R10, R177 ;  /* 0x000000b10ab1723e */ /* 0x000fe200000000ff */
[----:B------:R-:W-:Y:S01]  /*10070*/  VIADD R10, R88, 0xfffffffe ;  /* 0xfffffffe580a7836 */ /* 0x000fe20000000000 */
[----:B------:R-:W-:Y:S01]  /*10080*/  F2FP.F16.F32.PACK_AB R182, R13, R182 ;  /* 0x000000b60db6723e */ /* 0x000fe200000000ff */
[----:B------:R-:W-:Y:S01]  /*10090*/  FADD.FTZ R48, R30, R9 ;  /* 0x000000091e307221 */ /* 0x000fe20000010000 */
[----:B------:R-:W-:Y:S01]  /*100a0*/  F2FP.F16.F32.PACK_AB R180, R11, R180 ;  /* 0x000000b40bb4723e */ /* 0x000fe200000000ff */
[----:B------:R-:W1:Y:S01]  /*100b0*/  MUFU.EX2 R172, R172 ;  /* 0x000000ac00ac7308 */ /* 0x000e620000000800 */
[----:B--2---:R-:W-:Y:S01]  /*100c0*/  FADD.FTZ R20, R178, R3 ;  /* 0x00000003b2147221 */ /* 0x004fe20000010000 */
[----:B------:R-:W-:Y:S01]  /*100d0*/  FADD.FTZ R39, R153, R48 ;  /* 0x0000003099277221 */ /* 0x000fe20000010000 */
[----:B------:R-:W-:-:S02]  /*100e0*/  F2FP.F16.F32.PACK_AB R179, R12, R179 ;  /* 0x000000b30cb3723e */ /* 0x000fc400000000ff */
[----:B------:R-:W-:Y:S02]  /*100f0*/  CS2R R102, SRZ ;  /* 0x0000000000667805 */ /* 0x000fe4000001ff00 */
[----:B------:R-:W-:Y:S01]  /*10100*/  F2FP.F16.F32.PACK_AB R173, R24, R173 ;  /* 0x000000ad18ad723e */ /* 0x000fe200000000ff */
[----:B------:R-:W-:Y:S01]  /*10110*/  FADD.FTZ R48, R32, R39 ;  /* 0x0000002720307221 */ /* 0x000fe20000010000 */
[----:B------:R-:W-:Y:S01]  /*10120*/  F2FP.F16.F32.PACK_AB R175, R26, R175 ;  /* 0x000000af1aaf723e */ /* 0x000fe200000000ff */
[----:B------:R-:W2:Y:S01]  /*10130*/  MUFU.EX2 R25, R25 ;  /* 0x0000001900197308 */ /* 0x000ea20000000800 */
[----:B0-----:R-:W-:Y:S01]  /*10140*/  FADD.FTZ R3, R21, R20 ;  /* 0x0000001415037221 */ /* 0x001fe20000010000 */
[----:B------:R-:W-:Y:S01]  /*10150*/  FADD.FTZ R39, R155, R48 ;  /* 0x000000309b277221 */ /* 0x000fe20000010000 */
[----:B------:R-:W-:Y:S02]  /*10160*/  F2FP.F16.F32.PACK_AB R169, R28, R169 ;  /* 0x000000a91ca9723e */ /* 0x000fe400000000ff */
[----:B------:R-:W-:-:S02]  /*10170*/  CS2R R100, SRZ ;  /* 0x0000000000647805 */ /* 0x000fc4000001ff00 */
[----:B------:R-:W-:Y:S01]  /*10180*/  F2FP.F16.F32.PACK_AB R171, R30, R171 ;  /* 0x000000ab1eab723e */ /* 0x000fe200000000ff */
[----:B------:R-:W-:Y:S01]  /*10190*/  FADD.FTZ R48, R34, R39 ;  /* 0x0000002722307221 */ /* 0x000fe20000010000 */
[----:B------:R-:W-:Y:S01]  /*101a0*/  F2FP.F16.F32.PACK_AB R153, R32, R153 ;  /* 0x000000992099723e */ /* 0x000fe200000000ff */
[----:B------:R-:W0:Y:S01]  /*101b0*/  MUFU.EX2 R174, R174 ;  /* 0x000000ae00ae7308 */ /* 0x000e220000000800 */
[----:B-1----:R-:W-:Y:S01]  /*101c0*/  FADD.FTZ R20, R172, R3 ;  /* 0x00000003ac147221 */ /* 0x002fe20000010000 */
[----:B------:R-:W-:Y:S01]  /*101d0*/  FADD.FTZ R45, R157, R48 ;  /* 0x000000309d2d7221 */ /* 0x000fe20000010000 */
[----:B------:R-:W-:Y:S02]  /*101e0*/  F2FP.F16.F32.PACK_AB R155, R34, R155 ;  /* 0x0000009b229b723e */ /* 0x000fe400000000ff */
[----:B------:R-:W-:Y:S02]  /*101f0*/  CS2R R98, SRZ ;  /* 0x0000000000627805 */ /* 0x000fe4000001ff00 */
[----:B------:R-:W-:-:S02]  /*10200*/  F2FP.F16.F32.PACK_AB R157, R36, R157 ;  /* 0x0000009d249d723e */ /* 0x000fc400000000ff */
[----:B------:R-:W-:Y:S02]  /*10210*/  CS2R R96, SRZ ;  /* 0x0000000000607805 */ /* 0x000fe4000001ff00 */
[----:B------:R-:W-:Y:S01]  /*10220*/  F2FP.F16.F32.PACK_AB R176, R15, R176 ;  /* 0x000000b00fb0723e */ /* 0x000fe200000000ff */
[----:B------:R-:W1:Y:S01]  /*10230*/  MUFU.EX2 R27, R27 ;  /* 0x0000001b001b7308 */ /* 0x000e620000000800 */
[----:B--2---:R-:W-:Y:S01]  /*10240*/  FADD.FTZ R3, R25, R20 ;  /* 0x0000001419037221 */ /* 0x004fe20000010000 */
[----:B------:R-:W-:Y:S02]  /*10250*/  F2FP.F16.F32.PACK_AB R178, R21, R178 ;  /* 0x000000b215b2723e */ /* 0x000fe400000000ff */
[----:B------:R-:W-:Y:S02]  /*10260*/  CS2R R94, SRZ ;  /* 0x00000000005e7805 */ /* 0x000fe4000001ff00 */
[----:B------:R-:W-:Y:S02]  /*10270*/  F2FP.F16.F32.PACK_AB R172, R25, R172 ;  /* 0x000000ac19ac723e */ /* 0x000fe400000000ff */
[----:B------:R-:W-:-:S02]  /*10280*/  CS2R R92, SRZ ;  /* 0x00000000005c7805 */ /* 0x000fc4000001ff00 */
[----:B------:R-:W-:Y:S02]  /*10290*/  CS2R R90, SRZ ;  /* 0x00000000005a7805 */ /* 0x000fe4000001ff00 */
[----:B------:R-:W-:Y:S01]  /*102a0*/  CS2R R88, SRZ ;  /* 0x0000000000587805 */ /* 0x000fe2000001ff00 */
[----:B------:R-:W2:Y:S01]  /*102b0*/  MUFU.EX2 R168, R168 ;  /* 0x000000a800a87308 */ /* 0x000ea20000000800 */
[----:B0-----:R-:W-:Y:S01]  /*102c0*/  FADD.FTZ R20, R174, R3 ;  /* 0x00000003ae147221 */ /* 0x001fe20000010000 */
[-CC-:B------:R-:W-:Y:S01]  /*102d0*/  FFMA.FTZ R3, R35, R0.reuse, -R46.reuse ;  /* 0x0000000023037223 */ /* 0x180fe2000001082e */
[----:B------:R-:W-:-:S05]  /*102e0*/  FFMA.FTZ R46, R85, R0, -R46 ;  /* 0x00000000552e7223 */ /* 0x000fca000001082e */
        /* <DEDUP_REMOVED lines=10> */
[----:B------:R-:W-:-:S06]  /*10390*/  LEA.HI R9, R50, R47, RZ, 0x7 ;  /* 0x0000002f32097211 */ /* 0x000fcc00078f38ff */
        /* <DEDUP_REMOVED lines=14> */
[----:B------:R-:W-:-:S05]  /*10480*/  F2FP.F16.F32.PACK_AB R152, R37, R152 ;  /* 0x000000982598723e */ /* 0x000fca00000000ff */
[----:B------:R-:W1:Y:S01]  /*10490*/  MUFU.EX2 R156, R156 ;  /* 0x0000009c009c7308 */ /* 0x000e620000000800 */
[----:B--2---:R-:W-:-:S07]  /*104a0*/  FADD.FTZ R4, R154, R39 ;  /* 0x000000279a047221 */ /* 0x004fce0000010000 */
[----:B------:R-:W2:Y:S01]  /*104b0*/  MUFU.EX2 R43, R43 ;  /* 0x0000002b002b7308 */ /* 0x000ea20000000800 */
[C---:B0-----:R-:W-:Y:S01]  /*104c0*/  FADD.FTZ R39, R41.reuse, R4 ;  /* 0x0000000429277221 */ /* 0x041fe20000010000 */
[----:B------:R-:W-:-:S06]  /*104d0*/  F2FP.F16.F32.PACK_AB R154, R41, R154 ;  /* 0x0000009a299a723e */ /* 0x000fcc00000000ff */
[----:B------:R-:W0:Y:S01]  /*104e0*/  MUFU.EX2 R42, R42 ;  /* 0x0000002a002a7308 */ /* 0x000e220000000800 */
[----:B-1----:R-:W-:Y:S01]  /*104f0*/  FADD.FTZ R4, R156, R39 ;  /* 0x000000279c047221 */ /* 0x002fe20000010000 */
[----:B------:R-:W-:-:S06]  /*10500*/  FADD.FTZ R39, R163, R6 ;  /* 0x00000006a3277221 */ /* 0x000fcc0000010000 */
[----:B------:R-:W1:Y:S01]  /*10510*/  MUFU.EX2 R158, R158 ;  /* 0x0000009e009e7308 */ /* 0x000e620000000800 */
[----:B--2---:R-:W-:-:S07]  /*10520*/  F2FP.F16.F32.PACK_AB R156, R43, R156 ;  /* 0x0000009c2b9c723e */ /* 0x004fce00000000ff */
[----:B------:R-:W2:Y:S01]  /*10530*/  MUFU.EX2 R165, R165 ;  /* 0x000000a500a57308 */ /* 0x000ea20000000800 */
[C---:B0-----:R-:W-:Y:S01]  /*10540*/  FADD.FTZ R6, R42.reuse, R39 ;  /* 0x000000272a067221 */ /* 0x041fe20000010000 */
[----:B------:R-:W-:-:S06]  /*10550*/  F2FP.F16.F32.PACK_AB R163, R42, R163 ;  /* 0x000000a32aa3723e */ /* 0x000fcc00000000ff */
[----:B------:R-:W-:Y:S08]  /*10560*/  MUFU.EX2 R35, R69 ;  /* 0x0000004500237308 */ /* 0x000ff00000000800 */
[----:B------:R-:W0:Y:S08]  /*10570*/  MUFU.EX2 R44, R83 ;  /* 0x00000053002c7308 */ /* 0x000e300000000800 */
[----:B------:R-:W3:Y:S08]  /*10580*/  MUFU.EX2 R51, R51 ;  /* 0x0000003300337308 */ /* 0x000ef00000000800 */
[----:B------:R-:W4:Y:S08]  /*10590*/  MUFU.EX2 R167, R167 ;  /* 0x000000a700a77308 */ /* 0x000f300000000800 */
[----:B------:R-:W4:Y:S08]  /*105a0*/  MUFU.EX2 R160, R73 ;  /* 0x0000004900a07308 */ /* 0x000f300000000800 */
[----:B------:R1:W4:Y:S08]  /*105b0*/  MUFU.EX2 R162, R3 ;  /* 0x0000000300a27308 */ /* 0x0003300000000800 */
[----:B------:R-:W4:Y:S01]  /*105c0*/  MUFU.EX2 R77, R77 ;  /* 0x0000004d004d7308 */ /* 0x000f220000000800 */
[----:B-1----:R-:W-:-:S04]  /*105d0*/  FADD.FTZ R3, R43, R4 ;  /* 0x000000042b037221 */ /* 0x002fc80000010000 */
[----:B------:R-:W-:Y:S01]  /*105e0*/  FADD.FTZ R4, R158, R3 ;  /* 0x000000039e047221 */ /* 0x000fe20000010000 */
[----:B--2---:R-:W-:Y:S01]  /*105f0*/  FADD.FTZ R3, R165, R6 ;  /* 0x00000006a5037221 */ /* 0x004fe20000010000 */
[C---:B0-----:R-:W-:Y:S01]  /*10600*/  F2FP.F16.F32.PACK_AB R165, R44.reuse, R165 ;  /* 0x000000a52ca5723e */ /* 0x041fe200000000ff */
[----:B------:R-:W0:Y:S01]  /*10610*/  MUFU.EX2 R55, R55 ;  /* 0x0000003700377308 */ /* 0x000e220000000800 */
[C---:B------:R-:W-:Y:S01]  /*10620*/  FADD.FTZ R4, R35.reuse, R4 ;  /* 0x0000000423047221 */ /* 0x040fe20000010000 */
[----:B------:R-:W-:Y:S01]  /*10630*/  FADD.FTZ R6, R44, R3 ;  /* 0x000000032c067221 */ /* 0x000fe20000010000 */
[----:B------:R-:W-:Y:S02]  /*10640*/  F2FP.F16.F32.PACK_AB R158, R35, R158 ;  /* 0x0000009e239e723e */ /* 0x000fe400000000ff */
[----:B---3--:R-:W-:Y:S01]  /*10650*/  FADD.FTZ R3, R51, R4 ;  /* 0x0000000433037221 */ /* 0x008fe20000010000 */
[----:B----4-:R-:W-:Y:S01]  /*10660*/  FADD.FTZ R45, R167, R6 ;  /* 0x00000006a72d7221 */ /* 0x010fe20000010000 */
[----:B------:R-:W-:Y:S01]  /*10670*/  SHF.R.S32.HI R6, RZ, 0x7, R9 ;  /* 0x00000007ff067819 */ /* 0x000fe20000011409 */
[----:B------:R-:W1:Y:S01]  /*10680*/  MUFU.EX2 R164, R81 ;  /* 0x0000005100a47308 */ /* 0x000e620000000800 */
[C---:B------:R-:W-:Y:S01]  /*10690*/  FADD.FTZ R39, R160.reuse, R3 ;  /* 0x00000003a0277221 */ /* 0x040fe20000010000 */
[----:B------:R-:W-:-:S02]  /*106a0*/  F2FP.F16.F32.PACK_AB R160, R160, R51 ;  /* 0x00000033a0a0723e */ /* 0x000fc400000000ff */
[----:B------:R-:W-:Y:S01]  /*106b0*/  VIMNMX R13, R191, R6, !PT ;  /* 0x00000006bf0d7248 */ /* 0x000fe20007fe0100 */
[----:B------:R-:W-:Y:S01]  /*106c0*/  FADD.FTZ R4, R162, R39 ;  /* 0x00000027a2047221 */ /* 0x000fe20000010000 */
[C---:B------:R-:W-:Y:S02]  /*106d0*/  F2FP.F16.F32.PACK_AB R162, R77.reuse, R162 ;  /* 0x000000a24da2723e */ /* 0x040fe400000000ff */
[----:B------:R-:W2:Y:S01]  /*106e0*/  MUFU.EX2 R31, R31 ;  /* 0x0000001f001f7308 */ /* 0x000ea20000000800 */
[----:B------:R-:W-:Y:S01]  /*106f0*/  FADD.FTZ R4, R77, R4 ;  /* 0x000000044d047221 */ /* 0x000fe20000010000 */
[----:B------:R-:W-:-:S03]  /*10700*/  ISETP.GE.AND P3, PT, R10, R13, PT ;  /* 0x0000000d0a00720c */ /* 0x000fc60003f66270 */
[----:B0-----:R-:W-:-:S03]  /*10710*/  FADD.FTZ R11, R55, R4 ;  /* 0x00000004370b7221 */ /* 0x001fc60000010000 */
[----:B------:R-:W0:Y:S01]  /*10720*/  MUFU.EX2 R14, R14 ;  /* 0x0000000e000e7308 */ /* 0x000e220000000800 */
[C---:B-1----:R-:W-:Y:S01]  /*10730*/  FADD.FTZ R4, R164.reuse, R11 ;  /* 0x0000000ba4047221 */ /* 0x042fe20000010000 */
[----:B------:R-:W-:-:S06]  /*10740*/  F2FP.F16.F32.PACK_AB R164, R164, R55 ;  /* 0x00000037a4a4723e */ /* 0x000fcc00000000ff */
[----:B------:R-:W1:Y:S01]  /*10750*/  MUFU.EX2 R46, R46 ;  /* 0x0000002e002e7308 */ /* 0x000e620000000800 */
[----:B--2---:R-:W-:Y:S01]  /*10760*/  FADD.FTZ R11, R31, R4 ;  /* 0x000000041f0b7221 */ /* 0x004fe20000010000 */
[C---:B0-----:R-:W-:Y:S01]  /*10770*/  FADD.FTZ R3, R14.reuse, R45 ;  /* 0x0000002d0e037221 */ /* 0x041fe20000010000 */
[----:B------:R-:W-:Y:S02]  /*10780*/  F2FP.F16.F32.PACK_AB R167, R14, R167 ;  /* 0x000000a70ea7723e */ /* 0x000fe400000000ff */
[C---:B-1----:R-:W-:Y:S01]  /*10790*/  FADD.FTZ R4, R46.reuse, R11 ;  /* 0x0000000b2e047221 */ /* 0x042fe20000010000 */
[----:B------:R-:W-:Y:S01]  /*107a0*/  F2FP.F16.F32.PACK_AB R166, R46, R31 ;  /* 0x0000001f2ea6723e */ /* 0x000fe200000000ff */
[----:B------:R-:W-:Y:S06]  /*107b0*/  @!P3 BRA `(.L_x_8958) ;  /* 0x0000002800c8b947 */ /* 0x000fec0003800000 */
[----:B------:R-:W-:Y:S01]  /*107c0*/  IMAD.MOV.U32 R12, RZ, RZ, R8 ;  /* 0x000000ffff0c7224 */ /* 0x000fe200078e0008 */
[----:B------:R-:W-:Y:S01]  /*107d0*/  MOV R14, R184 ;  /* 0x000000b8000e7202 */ /* 0x000fe20000000f00 */
[----:B------:R-:W-:Y:S02]  /*107e0*/  IMAD.MOV.U32 R11, RZ, RZ, R7 ;  /* 0x000000ffff0b7224 */ /* 0x000fe400078e0007 */
[----:B------:R-:W-:Y:S02]  /*107f0*/  IMAD.MOV.U32 R6, RZ, RZ, R186 ;  /* 0x000000ffff067224 */ /* 0x000fe400078e00ba */
[----:B------:R-:W-:-:S07]  /*10800*/  IMAD.MOV.U32 R151, RZ, RZ, RZ ;  /* 0x000000ffff977224 */ /* 0x000fce00078e00ff */
.L_x_8968:
[----:B------:R-:W-:Y:S01]  /*10810*/  ISETP.NE.AND P3, PT, R189, RZ, PT ;  /* 0x000000ffbd00720c */ /* 0x000fe20003f65270 */
[----:B------:R-:W-:Y:S01]  /*10820*/  VIADD R184, R14, 0x1 ;  /* 0x000000010eb87836 */ /* 0x000fe20000000000 */
[----:B------:R-:W-:Y:S05]  /*10830*/  YIELD ;  /* 0x0000000000007946 */ /* 0x000fea0003800000 */
[----:B------:R-:W-:-:S04]  /*10840*/  ISETP.NE.AND P4, PT, R184, 0x2, PT ;  /* 0x00000002b800780c */ /* 0x000fc80003f85270 */
[----:B------:R-:W-:Y:S02]  /*10850*/  SEL R7, RZ, 0x1, P4 ;  /* 0x00000001ff077807 */ /* 0x000fe40002000000 */
[----:B------:R-:W-:Y:S02]  /*10860*/  SEL R184, R184, RZ, P4 ;  /* 0x000000ffb8b87207 */ /* 0x000fe40002000000 */
[----:B------:R-:W-:Y:S01]  /*10870*/  LOP3.LUT R186, R6, R7, RZ, 0x3c, !PT ;  /* 0x0000000706ba7212 */ /* 0x000fe200078e3cff */
[----:B------:R-:W-:Y:S06]  /*10880*/  @P3 BRA `(.L_x_8959) ;  /* 0x0000000000303947 */ /* 0x000fec0003800000 */
[----:B------:R-:W-:Y:S05]  /*10890*/  @!P0 BRA `(.L_x_8960) ;  /* 0x0000000000048947 */ /* 0x000fea0003800000 */
[----:B------:R-:W-:Y:S01]  /*108a0*/  BPT.TRAP 0x1 ;  /* 0x000000040000795c */ /* 0x000fe20000300000 */
.L_x_8960:
[----:B------:R-:W-:Y:S01]  /*108b0*/  IMAD R0, R184, 0x8, R2 ;  /* 0x00000008b8007824 */ /* 0x000fe200078e0202 */
[----:B------:R-:W-:-:S04]  /*108c0*/  SHF.L.U32 R7, R186, 0x1f, RZ ;  /* 0x0000001fba077819 */ /* 0x000fc800000006ff */
[----:B------:R0:W1:Y:S01]  /*108d0*/  SYNCS.PHASECHK.TRANS64.TRYWAIT P4, [R0+URZ+0x28830], R7 ;  /* 0x02883007000075a7 */ /* 0x000062000808017f */
[----:B------:R-:W-:Y:S05]  /*108e0*/  @!P0 BRA `(.L_x_8961) ;  /* 0x0000000000048947 */ /* 0x000fea0003800000 */
[----:B------:R-:W-:Y:S01]  /*108f0*/  BPT.TRAP 0x1 ;  /* 0x000000040000795c */ /* 0x000fe20000300000 */
.L_x_8961:
[----:B------:R-:W-:Y:S04]  /*10900*/  BSSY B0, `(.L_x_8959) ;  /* 0x0000004000007945 */ /* 0x000fe80003800000 */
[----:B-1----:R-:W-:Y:S05]  /*10910*/  @P4 BRA `(.L_x_8962) ;  /* 0x0000000000084947 */ /* 0x002fea0003800000 */
[----:B------:R-:W1:Y:S02]  /*10920*/  SYNCS.PHASECHK.TRANS64.TRYWAIT P4, [R0+URZ+0x28830], R7 ;  /* 0x02883007000075a7 */ /* 0x000e64000808017f */
[----:B-1----:R-:W-:Y:S05]  /*10930*/  @!P4 BRA `(.L_x_8963) ;  /* 0x00000120000cc947 */ /* 0x002fea0003800000 */
.L_x_8962:
[----:B------:R-:W-:Y:S05]  /*10940*/  BSYNC B0 ;  /* 0x0000000000007941 */ /* 0x000fea0003800000 */
.L_x_8959:
[----:B01----:R-:W0:Y:S01]  /*10950*/  S2R R0, SR_TID.X ;  /* 0x0000000000007919 */ /* 0x003e220000002100 */
[----:B------:R-:W-:Y:S05]  /*10960*/  WARPSYNC.ALL ;  /* 0x0000000000007948 */ /* 0x000fea0003800000 */
[----:B------:R-:W-:Y:S02]  /*10970*/  IMAD R8, R184, 0x800, R5 ;  /* 0x00000800b8087824 */ /* 0x000fe400078e0205 */
[----:B------:R-:W-:Y:S02]  /*10980*/  IMAD.MOV.U32 R9, RZ, RZ, 0x40000040 ;  /* 0x40000040ff097424 */ /* 0x000fe400078e00ff */
[C---:B------:R-:W-:Y:S01]  /*10990*/  VIADD R24, R8.reuse, 0x2 ;  /* 0x0000000208187836 */ /* 0x040fe20000000000 */
[C---:B------:R-:W-:Y:S01]  /*109a0*/  IADD3 R26, R8.reuse, 0x4, RZ ;  /* 0x00000004081a7810 */ /* 0x040fe20007ffe0ff */
[----:B------:R-:W-:Y:S01]  /*109b0*/  IMAD.MOV.U32 R25, RZ, RZ, 0x40000040 ;  /* 0x40000040ff197424 */ /* 0x000fe200078e00ff */
[C---:B------:R-:W-:Y:S01]  /*109c0*/  R2UR UR14, R8.reuse ;  /* 0x00000000080e72ca */ /* 0x040fe200000e0000 */
[----:B------:R-:W-:Y:S01]  /*109d0*/  IMAD.MOV.U32 R27, RZ, RZ, 0x40000040 ;  /* 0x40000040ff1b7424 */ /* 0x000fe200078e00ff */
[----:B------:R-:W-:Y:S01]  /*109e0*/  R2UR UR15, R9 ;  /* 0x00000000090f72ca */ /* 0x000fe200000e0000 */
[----:B------:R-:W-:Y:S01]  /*109f0*/  VIADD R20, R8, 0x6 ;  /* 0x0000000608147836 */ /* 0x000fe20000000000 */
[----:B------:R-:W-:Y:S01]  /*10a00*/  R2UR UR10, R24 ;  /* 0x00000000180a72ca */ /* 0x000fe200000e0000 */
[----:B------:R-:W-:Y:S01]  /*10a10*/  VIADD R24, R8, 0x400 ;  /* 0x0000040008187836 */ /* 0x000fe20000000000 */
        /* <DEDUP_REMOVED lines=8> */
[----:B------:R-:W-:Y:S02]  /*10aa0*/  R2UR UR31, R27 ;  /* 0x000000001b1f72ca */ /* 0x000fe400000e0000 */
[----:B0-----:R-:W-:Y:S02]  /*10ab0*/  SHF.R.U32.HI R0, RZ, 0x7, R0 ;  /* 0x00000007ff007819 */ /* 0x001fe40000011600 */
[----:B------:R-:W-:-:S02]  /*10ac0*/  R2UR UR18, R20 ;  /* 0x00000000141272ca */ /* 0x000fc400000e0000 */
[C---:B------:R-:W-:Y:S01]  /*10ad0*/  R2UR UR19, R21.reuse ;  /* 0x00000000151372ca */ /* 0x040fe200000e0000 */
[----:B------:R-:W-:Y:S01]  /*10ae0*/  VIADD R0, R0, 0x8 ;  /* 0x0000000800007836 */ /* 0x000fe20000000000 */
[C---:B------:R-:W-:Y:S01]  /*10af0*/  IADD3 R20, R8.reuse, 0x402, RZ ;  /* 0x0000040208147810 */ /* 0x040fe20007ffe0ff */
[----:B------:R-:W-:Y:S01]  /*10b00*/  VIADD R8, R8, 0x406 ;  /* 0x0000040608087836 */ /* 0x000fe20000000000 */
[----:B------:R-:W-:Y:S02]  /*10b10*/  R2UR UR27, R21 ;  /* 0x00000000151b72ca */ /* 0x000fe400000e0000 */
[----:B------:R0:W-:Y:S01]  /*10b20*/  BAR.SYNC.DEFER_BLOCKING R0, 0x100 ;  /* 0x000400000000751d */ /* 0x0001e20000010000 */
[----:B------:R-:W-:Y:S02]  /*10b30*/  R2UR UR26, R20 ;  /* 0x00000000141a72ca */ /* 0x000fe400000e0000 */
[----:B------:R-:W-:Y:S02]  /*10b40*/  R2UR UR34, R8 ;  /* 0x00000000082272ca */ /* 0x000fe400000e0000 */
[----:B------:R-:W-:Y:S01]  /*10b50*/  R2UR UR35, R9 ;  /* 0x00000000092372ca */ /* 0x000fe200000e0000 */
        /* <DEDUP_REMOVED lines=27> */
.L_x_8965:
[----:B------:R-:W-:Y:S01]  /*10d10*/  SHF.L.U32 R0, R6, 0x1f, RZ ;  /* 0x0000001f06007819 */ /* 0x000fe200000006ff */
[----:B------:R-:W-:-:S04]  /*10d20*/  IMAD R6, R14, 0x8, R2 ;  /* 0x000000080e067824 */ /* 0x000fc800078e0202 */
[----:B------:R0:W1:Y:S01]  /*10d30*/  SYNCS.PHASECHK.TRANS64.TRYWAIT P3, [R6+URZ+0x28850], R0 ;  /* 0x02885000060075a7 */ /* 0x000062000806017f */
[----:B------:R-:W-:Y:S05]  /*10d40*/  @!P0 BRA `(.L_x_8966) ;  /* 0x0000000000048947 */ /* 0x000fea0003800000 */
[----:B------:R-:W-:Y:S01]  /*10d50*/  BPT.TRAP 0x1 ;  /* 0x000000040000795c */ /* 0x000fe20000300000 */
.L_x_8966:
[----:B-1----:R-:W-:Y:S05]  /*10d60*/  @P3 BRA `(.L_x_8964) ;  /* 0x0000000000083947 */ /* 0x002fea0003800000 */
[----:B------:R-:W1:Y:S02]  /*10d70*/  SYNCS.PHASECHK.TRANS64.TRYWAIT P3, [R6+URZ+0x28850], R0 ;  /* 0x02885000060075a7 */ /* 0x000e64000806017f */
[----:B-1----:R-:W-:Y:S05]  /*10d80*/  @!P3 BRA `(.L_x_8967) ;  /* 0x0000011c000cb947 */ /* 0x002fea0003800000 */
.L_x_8964:
[----:B01----:R-:W-:Y:S01]  /*10d90*/  VIADD R0, R2, 0x400 ;  /* 0x0000040002007836 */ /* 0x003fe20000000000 */
[----:B------:R-:W-:Y:S05]  /*10da0*/  WARPSYNC.ALL ;  /* 0x0000000000007948 */ /* 0x000fea0003800000 */
[----:B------:R-:W-:Y:S01]  /*10db0*/  SHF.R.U32.HI R0, RZ, 0x4, R0 ;  /* 0x00000004ff007819 */ /* 0x000fe20000011600 */
[----:B------:R-:W-:Y:S01]  /*10dc0*/  IMAD.MOV.U32 R7, RZ, RZ, 0x40000040 ;  /* 0x40000040ff077424 */ /* 0x000fe200078e00ff */
[----:B------:R-:W-:Y:S01]  /*10dd0*/  WARPGROUP.ARRIVE ;  /* 0x00000000000079c5 */ /* 0x000fe20000000000 */
[----:B------:R-:W-:Y:S01]  /*10de0*/  IMAD.MOV.U32 R9, RZ, RZ, 0x40000040 ;  /* 0x40000040ff097424 */ /* 0x000fe200078e00ff */
[----:B------:R-:W-:-:S02]  /*10df0*/  LOP3.LUT R0, R0, 0x3fff, RZ, 0xc0, !PT ;  /* 0x00003fff00007812 */ /* 0x000fc400078ec0ff */
[----:B------:R-:W-:Y:S02]  /*10e00*/  R2UR UR7, R7 ;  /* 0x00000000070772ca */ /* 0x000fe400000e0000 */
[----:B------:R-:W-:Y:S01]  /*10e10*/  LOP3.LUT R0, R0, 0x4000000, RZ, 0xfc, !PT ;  /* 0x0400000000007812 */ /* 0x000fe200078efcff */
[----:B------:R-:W0:Y:S04]  /*10e20*/  @P2 LDC R7, c[0x0][0x450] ;  /* 0x00011400ff072b82 */ /* 0x000e280000000800 */
[C---:B------:R-:W-:Y:S02]  /*10e30*/  IMAD R6, R14.reuse, 0x800, R0 ;  /* 0x000008000e067824 */ /* 0x040fe400078e0200 */
[----:B------:R-:W-:Y:S02]  /*10e40*/  @!P1 IMAD R14, R14, 0x8, R2 ;  /* 0x000000080e0e9824 */ /* 0x000fe400078e0202 */
[----:B------:R-:W1:Y:S01]  /*10e50*/  @P2 LDC R0, c[0x0][0x44c] ;  /* 0x00011300ff002b82 */ /* 0x000e620000000800 */
[----:B------:R-:W-:Y:S01]  /*10e60*/  R2UR UR6, R6 ;  /* 0x00000000060672ca */ /* 0x000fe200000e0000 */
[----:B------:R-:W-:Y:S01]  /*10e70*/  @!P1 VIADD R14, R14, 0x28860 ;  /* 0x000288600e0e9836 */ /* 0x000fe20000000000 */
[----:B------:R-:W-:-:S04]  /*10e80*/  IADD3 R8, R6, 0x80, RZ ;  /* 0x0000008006087810 */ /* 0x000fc80007ffe0ff */
[----:B------:R-:W-:-:S07]  /*10e90*/  @!P1 PRMT R14, RZ, 0x654, R14 ;  /* 0x00000654ff0e9816 */ /* 0x000fce000000000e */
        /* <DEDUP_REMOVED lines=23> */
[----:B------:R-:W-:Y:S01]  /*11010*/  IMAD.IADD R8, R204, 0x1, R190 ;  /* 0x00000001cc087824 */ /* 0x000fe200078e02be */
[----:B------:R-:W-:-:S03]  /*11020*/  R2UR UR7, R9 ;  /* 0x00000000090772ca */ /* 0x000fc600000e0000 */
[----:B-1----:R-:W-:-:S04]  /*11030*/  @P2 IMAD.HI.U32 R9, R8, R0, RZ ;  /* 0x0000000008092227 */ /* 0x002fc800078e00ff */
[----:B------:R-:W-:Y:S01]  /*11040*/  IMAD.MOV.U32 R0, RZ, RZ, R8 ;  /* 0x000000ffff007224 */ /* 0x000fe200078e0008 */
[----:B0-----:R-:W-:Y:S01]  /*11050*/  @P2 SHF.R.U32.HI R0, RZ, R7, R9 ;  /* 0x00000007ff002219 */ /* 0x001fe20000011609 */
[----:B------:R-:W-:Y:S01]  /*11060*/  IMAD.MOV.U32 R8, RZ, RZ, -0x80 ;  /* 0xffffff80ff087424 */ /* 0x000fe200078e00ff */
[----:B------:R-:W-:-:S03]  /*11070*/  MOV R9, 0x40000040 ;  /* 0x4000004000097802 */ /* 0x000fc60000000f00 */
[----:B------:R-:W0:Y:S01]  /*11080*/  SHFL.IDX PT, R7, R0, RZ, 0x1c1f ;  /* 0x001c1fff00077589 */ /* 0x000e2200000e0000 */
[----:B------:R-:W-:-:S05]  /*11090*/  IMAD R8, R10, R8, 0x1 ;  /* 0x000000010a087424 */ /* 0x000fca00078e0208 */
[----:B------:R-:W-:-:S05]  /*110a0*/  IADD3 R8, R193, R8, -R197 ;  /* 0x00000008c1087210 */ /* 0x000fca0007ffe8c5 */
[----:B------:R-:W-:-:S04]  /*110b0*/  IMAD.IADD R15, R8, 0x1, -R192 ;  /* 0x00000001080f7824 */ /* 0x000fc800078e0ac0 */
[----:B0-----:R-:W-:-:S05]  /*110c0*/  IMAD.IADD R7, R15, 0x1, R7 ;  /* 0x000000010f077824 */ /* 0x001fca00078e0207 */
        /* <DEDUP_REMOVED lines=48> */
[----:B------:R-:W-:Y:S01]  /*113d0*/  ISETP.GT.AND P4, PT, R7, 0x41, PT ;  /* 0x000000410700780c */ /* 0x000fe20003f84270 */
[----:B------:R-:W-:Y:S02]  /*113e0*/  WARPGROUP.DEPBAR.LE gsb0, 0x0 ;  /* 0x00008000000079c5 */ /* 0x000fe40000010000 */
[----:B------:R-:W-:Y:S01]  /*113f0*/  FSEL R56, R56, -INF , P3 ;  /* 0xff80000038387808 */ /* 0x000fe20001800000 */
[----:B------:R-:W-:Y:S01]  /*11400*/  WARPGROUP.ARRIVE ;  /* 0x00000000000079c5 */ /* 0x000fe20000000000 */
[----:B------:R-:W-:Y:S02]  /*11410*/  FMNMX.FTZ R8, R53, R8, !PT ;  /* 0x0000000835087209 */ /* 0x000fe40007810000 */
[----:B------:R-:W-:Y:S02]  /*11420*/  ISETP.GT.AND P3, PT, R7, 0x48, PT ;  /* 0x000000480700780c */ /* 0x000fe40003f64270 */
[----:B------:R-:W-:Y:S01]  /*11430*/  FSEL R57, R57, -INF , P4 ;  /* 0xff80000039397808 */ /* 0x000fe20002000000 */
[----:B------:R-:W-:Y:S01]  /*11440*/  HGMMA.64x128x16.F32 R88, R152, gdesc[UR4].tnspB, R88, gsb0 ;  /* 0x41e0000498587df0 */ /* 0x000fe20008000858 */
        /* <DEDUP_REMOVED lines=42> */
[----:B------:R-:W-:-:S02]  /*116f0*/  R2UR UR7, R9 ;  /* 0x00000000090772ca */ /* 0x000fc400000e0000 */
[----:B------:R-:W-:-:S05]  /*11700*/  FMNMX.FTZ R7, R85, R7, !PT ;  /* 0x0000000755077209 */ /* 0x000fca0007810000 */
[----:B------:R-:W0:Y:S02]  /*11710*/  SHFL.BFLY PT, R8, R7, 0x2, 0x1f ;  /* 0x0c401f0007087f89 */ /* 0x000e2400000e0000 */
[----:B0-----:R-:W-:Y:S01]  /*11720*/  FMNMX.FTZ R7, R7, R8, !PT ;  /* 0x0000000807077209 */ /* 0x001fe20007810000 */
[----:B------:R-:W-:-:S04]  /*11730*/  VIADD R8, R6, 0x280 ;  /* 0x0000028006087836 */ /* 0x000fc80000000000 */
[----:B------:R-:W0:Y:S01]  /*11740*/  SHFL.BFLY PT, R20, R7, 0x1, 0x1f ;  /* 0x0c201f0007147f89 */ /* 0x000e2200000e0000 */
[----:B------:R-:W-:-:S03]  /*11750*/  R2UR UR6, R8 ;  /* 0x00000000080672ca */ /* 0x000fc600000e0000 */
[----:B------:R1:W2:Y:S02]  /*11760*/  SHFL.IDX PT, R8, R0, 0x1, 0x1c1f ;  /* 0x003c1f0000087f89 */ /* 0x0002a400000e0000 */
[----:B-1----:R-:W-:Y:S01]  /*11770*/  IMAD.U32 R0, RZ, RZ, UR47 ;  /* 0x0000002fff007e24 */ /* 0x002fe2000f8e00ff */
[----:B------:R-:W-:Y:S02]  /*11780*/  WARPGROUP.DEPBAR.LE gsb0, 0x0 ;  /* 0x00008000000079c5 */ /* 0x000fe40000010000 */
[----:B------:R-:W-:Y:S01]  /*11790*/  WARPGROUP.ARRIVE ;  /* 0x00000000000079c5 */ /* 0x000fe20000000000 */
[----:B0-----:R-:W-:-:S05]  /*117a0*/  FMNMX.FTZ R7, R7, R20, !PT ;  /* 0x0000001407077209 */ /* 0x001fca0007810000 */
[----:B------:R-:W0:Y:S01]  /*117b0*/  S2R R155, SR_TID.X ;  /* 0x00000000009b7919 */ /* 0x000e220000002100 */
[----:B--2---:R-:W-:Y:S01]  /*117c0*/  IMAD.IADD R8, R15, 0x1, R8 ;  /* 0x000000010f087824 */ /* 0x004fe200078e0208 */
[----:B------:R-:W-:Y:S01]  /*117d0*/  HGMMA.64x128x16.F32 R88, R156, gdesc[UR4].tnspB, R88, gsb0 ;  /* 0x41e000049c587df0 */ /* 0x000fe20008000858 */
[C---:B------:R-:W-:Y:S01]  /*117e0*/  FMUL.FTZ R9, R7.reuse, R0 ;  /* 0x0000000007097220 */ /* 0x040fe20000410000 */
[----:B------:R-:W-:Y:S02]  /*117f0*/  FSETP.NEU.FTZ.AND P3, PT, R7, -INF , PT ;  /* 0xff8000000700780b */ /* 0x000fe40003f7d000 */
[C---:B------:R-:W-:Y:S02]  /*11800*/  ISETP.GT.AND P5, PT, R8.reuse, RZ, PT ;  /* 0x000000ff0800720c */ /* 0x040fe40003fa4270 */
[----:B------:R-:W-:Y:S02]  /*11810*/  ISETP.GT.AND P4, PT, R8, 0x1, PT ;  /* 0x000000010800780c */ /* 0x000fe40003f84270 */
[----:B------:R-:W-:-:S02]  /*11820*/  FSEL R26, R26, -INF , P5 ;  /* 0xff8000001a1a7808 */ /* 0x000fc40002800000 */
        /* <DEDUP_REMOVED lines=92> */
[----:B------:R-:W-:Y:S02]  /*11df0*/  FSEL R87, R87, -INF , P4 ;  /* 0xff80000057577808 */ /* 0x000fe40002000000 */
[----:B------:R-:W-:Y:S02]  /*11e00*/  FMNMX.FTZ R8, R86, R20, !PT ;  /* 0x0000001456087209 */ /* 0x000fe40007810000 */
[----:B------:R-:W-:Y:S02]  /*11e10*/  FSEL R9, R9, RZ, P3 ;  /* 0x000000ff09097208 */ /* 0x000fe40001800000 */
[----:B------:R-:W-:Y:S02]  /*11e20*/  FMNMX.FTZ R8, R87, R8, !PT ;  /* 0x0000000857087209 */ /* 0x000fe40007810000 */
[----:B0-----:R-:W-:Y:S01]  /*11e30*/  SHF.R.U32.HI R155, RZ, 0x7, R155 ;  /* 0x00000007ff9b7819 */ /* 0x001fe2000001169b */
[-CC-:B------:R-:W-:Y:S01]  /*11e40*/  FFMA.FTZ R180, R24, R0.reuse, -R9.reuse ;  /* 0x0000000018b47223 */ /* 0x180fe20000010809 */
[-CC-:B------:R-:W-:Y:S01]  /*11e50*/  FFMA.FTZ R24, R29, R0.reuse, -R9.reuse ;  /* 0x000000001d187223 */ /* 0x180fe20000010809 */
[----:B------:R-:W0:Y:S01]  /*11e60*/  SHFL.BFLY PT, R20, R8, 0x2, 0x1f ;  /* 0x0c401f0008147f89 */ /* 0x000e2200000e0000 */
        /* <DEDUP_REMOVED lines=20> */
[-CC-:B-1----:R-:W-:Y:S01]  /*11fb0*/  FFMA.FTZ R25, R33, R0.reuse, -R9.reuse ;  /* 0x0000000021197223 */ /* 0x182fe20000010809 */
[-CC-:B------:R-:W-:Y:S01]  /*11fc0*/  FFMA.FTZ R33, R49, R0.reuse, -R9.reuse ;  /* 0x0000000031217223 */ /* 0x180fe20000010809 */
[----:B------:R-:W-:Y:S01]  /*11fd0*/  FFMA.FTZ R44, R65, R0, -R9 ;  /* 0x00000000412c7223 */ /* 0x000fe20000010809 */
[----:B0-----:R-:W-:Y:S01]  /*11fe0*/  FMNMX.FTZ R8, R8, R20, !PT ;  /* 0x0000001408087209 */ /* 0x001fe20007810000 */
[----:B------:R-:W-:-:S02]  /*11ff0*/  VIADD R20, R6, 0x300 ;  /* 0x0000030006147836 */ /* 0x000fc40000000000 */
[-CC-:B------:R-:W-:Y:S01]  /*12000*/  FFMA.FTZ R158, R68, R0.reuse, -R9.reuse ;  /* 0x00000000449e7223 */ /* 0x180fe20000010809 */
[-CC-:B------:R-:W-:Y:S01]  /*12010*/  FFMA.FTZ R45, R69, R0.reuse, -R9.reuse ;  /* 0x00000000452d7223 */ /* 0x180fe20000010809 */
[----:B------:R-:W-:Y:S01]  /*12020*/  MUFU.EX2 R24, R24 ;  /* 0x0000001800187308 */ /* 0x000fe20000000800 */
[----:B------:R-:W0:Y:S01]  /*12030*/  SHFL.BFLY PT, R21, R8, 0x1, 0x1f ;  /* 0x0c201f0008157f89 */ /* 0x000e2200000e0000 */
[----:B------:R-:W-:Y:S01]  /*12040*/  R2UR UR6, R20 ;  /* 0x00000000140672ca */ /* 0x000fe200000e0000 */
[----:B------:R-:W-:Y:S02]  /*12050*/  VIADD R20, R6, 0x380 ;  /* 0x0000038006147836 */ /* 0x000fe40000000000 */
        /* <DEDUP_REMOVED lines=8> */
[----:B------:R-:W-:-:S04]  /*120e0*/  FFMA.FTZ R9, R85, R0, -R9 ;  /* 0x0000000055097223 */ /* 0x000fc80000010809 */
[----:B------:R-:W-:Y:S08]  /*120f0*/  MUFU.EX2 R25, R25 ;  /* 0x0000001900197308 */ /* 0x000ff00000000800 */
[----:B------:R-:W-:Y:S01]  /*12100*/  MUFU.EX2 R178, R178 ;  /* 0x000000b200b27308 */ /* 0x000fe20000000800 */
[----:B0-----:R-:W-:Y:S01]  /*12110*/  FMNMX.FTZ R8, R8, R21, !PT ;  /* 0x0000001508087209 */ /* 0x001fe20007810000 */
[----:B------:R-:W-:-:S03]  /*12120*/  IMAD.MOV.U32 R21, RZ, RZ, 0x40000040 ;  /* 0x40000040ff157424 */ /* 0x000fc600078e00ff */
[C---:B------:R-:W-:Y:S01]  /*12130*/  FSETP.NEU.FTZ.AND P4, PT, R8.reuse, -INF , PT ;  /* 0xff8000000800780b */ /* 0x040fe20003f9d000 */
[-C--:B------:R-:W-:Y:S01]  /*12140*/  FMUL.FTZ R61, R8, R0.reuse ;  /* 0x00000000083d7220 */ /* 0x080fe20000410000 */
[----:B------:R-:W-:Y:S01]  /*12150*/  R2UR UR7, R21 ;  /* 0x00000000150772ca */ /* 0x000fe200000e0000 */
[----:B------:R-:W-:Y:S01]  /*12160*/  MUFU.EX2 R28, R28 ;  /* 0x0000001c001c7308 */ /* 0x000fe20000000800 */
[----:B------:R-:W-:Y:S02]  /*12170*/  FSEL R21, R7, RZ, P3 ;  /* 0x000000ff07157208 */ /* 0x000fe40001800000 */
[----:B------:R-:W-:Y:S02]  /*12180*/  FSEL R61, R61, RZ, P4 ;  /* 0x000000ff3d3d7208 */ /* 0x000fe40002000000 */
[C---:B------:R-:W-:Y:S01]  /*12190*/  ISETP.GT.AND P3, PT, R10.reuse, R13, PT ;  /* 0x0000000d0a00720c */ /* 0x040fe20003f64270 */
[----:B------:R-:W-:Y:S02]  /*121a0*/  VIADD R10, R10, 0xffffffff ;  /* 0xffffffff0a0a7836 */ /* 0x000fe40000000000 */
[-CC-:B------:R-:W-:Y:S01]  /*121b0*/  FFMA.FTZ R177, R34, R0.reuse, -R61.reuse ;  /* 0x0000000022b17223 */ /* 0x180fe2000001083d */
[-C--:B------:R-:W-:Y:S01]  /*121c0*/  FFMA.FTZ R34, R43, R0.reuse, -R61 ;  /* 0x000000002b227223 */ /* 0x080fe2000001083d */
[----:B------:R-:W-:Y:S01]  /*121d0*/  FADD.FTZ R43, -R21, R11 ;  /* 0x0000000b152b7221 */ /* 0x000fe20000010100 */
[----:B------:R-:W-:Y:S01]  /*121e0*/  IMAD.MOV.U32 R21, RZ, RZ, 0x40000040 ;  /* 0x40000040ff157424 */ /* 0x000fe200078e00ff */
[----:B------:R-:W-:Y:S01]  /*121f0*/  HGMMA.64x128x16.F32 R88, R160, gdesc[UR4].tnspB, R88, gsb0 ;  /* 0x41e00004a0587df0 */ /* 0x000fe20008000858 */
[----:B------:R-:W-:Y:S01]  /*12200*/  R2UR UR6, R20 ;  /* 0x00000000140672ca */ /* 0x000fe200000e0000 */
[-C--:B------:R-:W-:Y:S01]  /*12210*/  FMUL.FTZ R6, R43, R0.reuse ;  /* 0x000000002b067220 */ /* 0x080fe20000410000 */
[----:B------:R-:W-:Y:S01]  /*12220*/  FSEL R11, R8, RZ, P4 ;  /* 0x000000ff080b7208 */ /* 0x000fe20002000000 */
[-CC-:B------:R-:W-:Y:S01]  /*12230*/  FFMA.FTZ R181, R26, R0.reuse, -R61.reuse ;  /* 0x000000001ab57223 */ /* 0x180fe2000001083d */
[----:B------:R-:W-:Y:S01]  /*12240*/  R2UR UR7, R21 ;  /* 0x00000000150772ca */ /* 0x000fe200000e0000 */
[-CC-:B------:R-:W-:Y:S01]  /*12250*/  FFMA.FTZ R26, R27, R0.reuse, -R61.reuse ;  /* 0x000000001b1a7223 */ /* 0x180fe2000001083d */
[--C-:B------:R-:W-:Y:S01]  /*12260*/  FFMA.FTZ R183, R30, R0, -R61.reuse ;  /* 0x000000001eb77223 */ /* 0x100fe2000001083d */
[----:B------:R-:W-:Y:S01]  /*12270*/  FADD.FTZ R11, -R11, R12 ;  /* 0x0000000c0b0b7221 */ /* 0x000fe20000010100 */
[----:B------:R-:W0:Y:S01]  /*12280*/  MUFU.EX2 R6, R6 ;  /* 0x0000000600067308 */ /* 0x000e220000000800 */
[----:B------:R-:W-:Y:S01]  /*12290*/  @!P1 LEA R12, R184, R2, 0x3 ;  /* 0x00000002b80c9211 */ /* 0x000fe200078e18ff */
[-CC-:B------:R-:W-:Y:S01]  /*122a0*/  FFMA.FTZ R27, R31, R0.reuse, -R61.reuse ;  /* 0x000000001f1b7223 */ /* 0x180fe2000001083d */
[-C--:B------:R-:W-:Y:S01]  /*122b0*/  FMUL.FTZ R11, R11, R0.reuse ;  /* 0x000000000b0b7220 */ /* 0x080fe20000410000 */
[----:B------:R-:W-:Y:S01]  /*122c0*/  IADD3 R20, -R155, 0xb, RZ ;  /* 0x0000000b9b147810 */ /* 0x000fe20007ffe1ff */
[----:B------:R-:W-:Y:S01]  /*122d0*/  FFMA.FTZ R30, R35, R0, -R61 ;  /* 0x00000000231e7223 */ /* 0x000fe2000001083d */
[----:B------:R-:W-:-:S02]  /*122e0*/  @!P1 VIADD R12, R12, 0x28840 ;  /* 0x000288400c0c9836 */ /* 0x000fc40000000000 */
[-CC-:B------:R-:W-:Y:S01]  /*122f0*/  FFMA.FTZ R179, R38, R0.reuse, -R61.reuse ;  /* 0x0000000026b37223 */ /* 0x180fe2000001083d */
[----:B------:R-:W-:Y:S01]  /*12300*/  MUFU.EX2 R181, R181 ;  /* 0x000000b500b57308 */ /* 0x000fe20000000800 */
[-CC-:B------:R-:W-:Y:S01]  /*12310*/  FFMA.FTZ R31, R39, R0.reuse, -R61.reuse ;  /* 0x00000000271f7223 */ /* 0x180fe2000001083d */
[-CC-:B------:R-:W-:Y:S01]  /*12320*/  FFMA.FTZ R173, R42, R0.reuse, -R61.reuse ;  /* 0x000000002aad7223 */ /* 0x180fe2000001083d */
[----:B------:R-:W-:Y:S01]  /*12330*/  @!P1 PRMT R21, RZ, 0x654, R12 ;  /* 0x00000654ff159816 */ /* 0x000fe2000000000c */
        /* <DEDUP_REMOVED lines=9> */
[--C-:B------:R-:W-:Y:S01]  /*123d0*/  FFMA.FTZ R59, R59, R0, -R61.reuse ;  /* 0x000000003b3b7223 */ /* 0x100fe2000001083d */
[----:B------:R-:W-:Y:S01]  /*123e0*/  F2FP.F16.F32.PACK_AB R180, R15, R180 ;  /* 0x000000b40fb4723e */ /* 0x000fe200000000ff */
        /* <DEDUP_REMOVED lines=10> */
[----:B-1----:R-:W-:Y:S01]  /*12490*/  FFMA.FTZ R3, R11, R3, R181 ;  /* 0x000000030b037223 */ /* 0x002fe200000100b5 */
[----:B------:R-:W-:-:S06]  /*124a0*/  FFMA.FTZ R86, R86, R0, -R61 ;  /* 0x0000000056567223 */ /* 0x000fcc000001083d */
[----:B------:R-:W1:Y:S01]  /*124b0*/  MUFU.EX2 R27, R27 ;  /* 0x0000001b001b7308 */ /* 0x000e620000000800 */
[----:B0-----:R-:W-:-:S07]  /*124c0*/  F2FP.F16.F32.PACK_AB R181, R26, R181 ;  /* 0x000000b51ab5723e */ /* 0x001fce00000000ff */
        /* <DEDUP_REMOVED lines=12> */
[----:B------:R-:W-:-:S05]  /*12590*/  WARPGROUP.ARRIVE ;  /* 0x00000000000079c5 */ /* 0x000fca0000000000 */
[----:B------:R-:W5:Y:S01]  /*125a0*/  MUFU.EX2 R35, R35 ;  /* 0x0000002300237308 */ /* 0x000f620000000800 */
[----:B------:R-:W-:Y:S01]  /*125b0*/  FFMA.FTZ R161, R74, R0, -R61 ;  /* 0x000000004aa17223 */ /* 0x000fe2000001083d */
[----:B------:R-:W-:Y:S06]  /*125c0*/  HGMMA.64x128x16.F32 R88, R164, gdesc[UR4].tnspB, R88, gsb0 ;  /* 0x41e00004a4587df0 */ /* 0x000fec0008000858 */
        /* <DEDUP_REMOVED lines=28> */
[----:B--2---:R-:W-:Y:S01]  /*12790*/  FADD.FTZ R21, R15, R4 ;  /* 0x000000040f157221 */ /* 0x004fe20000010000 */
[----:B------:R-:W-:Y:S01]  /*127a0*/  FADD.FTZ R4, R26, R3 ;  /* 0x000000031a047221 */ /* 0x000fe20000010000 */
[----:B------:R2:W-:Y:S01]  /*127b0*/  @!P1 SYNCS.ARRIVE.TRANS64.RED.A1T0 RZ, [R14+URZ], RZ ;  /* 0x000000ff0eff99a7 */ /* 0x0005e2000810043f */
[----:B------:R-:W-:Y:S01]  /*127c0*/  FFMA.FTZ R3, R63, R0, -R61 ;  /* 0x000000003f037223 */ /* 0x000fe2000001083d */
[----:B------:R-:W-:Y:S01]  /*127d0*/  FADD.FTZ R21, R182, R21 ;  /* 0x00000015b6157221 */ /* 0x000fe20000010000 */
[----:B------:R-:W-:Y:S01]  /*127e0*/  FADD.FTZ R4, R183, R4 ;  /* 0x00000004b7047221 */ /* 0x000fe20000010000 */
[C---:B------:R-:W-:Y:S01]  /*127f0*/  F2FP.F16.F32.PACK_AB R182, R24.reuse, R182 ;  /* 0x000000b618b6723e */ /* 0x040fe200000000ff */
[----:B------:R-:W-:Y:S01]  /*12800*/  MUFU.EX2 R159, R159 ;  /* 0x0000009f009f7308 */ /* 0x000fe20000000800 */
[----:B------:R-:W-:Y:S01]  /*12810*/  FADD.FTZ R21, R24, R21 ;  /* 0x0000001518157221 */ /* 0x000fe20000010000 */
[----:B-1----:R-:W-:Y:S01]  /*12820*/  FADD.FTZ R4, R27, R4 ;  /* 0x000000041b047221 */ /* 0x002fe20000010000 */
[-C--:B------:R-:W-:Y:S01]  /*12830*/  FMUL.FTZ R100, R100, R6.reuse ;  /* 0x0000000664647220 */ /* 0x080fe20000410000 */
[----:B------:R-:W-:Y:S01]  /*12840*/  FMUL.FTZ R101, R101, R6 ;  /* 0x0000000665657220 */ /* 0x000fe20000410000 */
[----:B--2---:R-:W-:Y:S01]  /*12850*/  FADD.FTZ R14, R176, R21 ;  /* 0x00000015b00e7221 */ /* 0x004fe20000010000 */
[----:B0-----:R-:W-:Y:S01]  /*12860*/  FADD.FTZ R21, R177, R4 ;  /* 0x00000004b1157221 */ /* 0x001fe20000010000 */
[----:B------:R-:W-:Y:S01]  /*12870*/  FFMA.FTZ R4, R67, R0, -R61 ;  /* 0x0000000043047223 */ /* 0x000fe2000001083d */
[----:B------:R-:W0:Y:S01]  /*12880*/  MUFU.EX2 R3, R3 ;  /* 0x0000000300037308 */ /* 0x000e220000000800 */
[C---:B------:R-:W-:Y:S01]  /*12890*/  FADD.FTZ R43, R25.reuse, R14 ;  /* 0x0000000e192b7221 */ /* 0x040fe20000010000 */
[----:B---3--:R-:W-:Y:S01]  /*128a0*/  FADD.FTZ R20, R30, R21 ;  /* 0x000000151e147221 */ /* 0x008fe20000010000 */
[----:B------:R-:W-:Y:S01]  /*128b0*/  F2FP.F16.F32.PACK_AB R176, R25, R176 ;  /* 0x000000b019b0723e */ /* 0x000fe200000000ff */
[-C--:B------:R-:W-:Y:S01]  /*128c0*/  FFMA.FTZ R14, R71, R0.reuse, -R61 ;  /* 0x00000000470e7223 */ /* 0x080fe2000001083d */
[----:B------:R-:W-:Y:S01]  /*128d0*/  FADD.FTZ R43, R178, R43 ;  /* 0x0000002bb22b7221 */ /* 0x000fe20000010000 */
[----:B----4-:R-:W-:Y:S01]  /*128e0*/  FADD.FTZ R20, R179, R20 ;  /* 0x00000014b3147221 */ /* 0x010fe20000010000 */
[----:B------:R-:W-:Y:S01]  /*128f0*/  FFMA.FTZ R61, R87, R0, -R61 ;  /* 0x00000000573d7223 */ /* 0x000fe2000001083d */
[----:B------:R-:W1:Y:S01]  /*12900*/  MUFU.EX2 R4, R4 ;  /* 0x0000000400047308 */ /* 0x000e620000000800 */
[----:B------:R-:W-:Y:S01]  /*12910*/  FADD.FTZ R43, R28, R43 ;  /* 0x0000002b1c2b7221 */ /* 0x000fe20000010000 */
[----:B-----5:R-:W-:Y:S01]  /*12920*/  FADD.FTZ R20, R31, R20 ;  /* 0x000000141f147221 */ /* 0x020fe20000010000 */
        /* <DEDUP_REMOVED lines=36> */
[----:B------:R-:W-:Y:S01]  /*12b70*/  F2FP.F16.F32.PACK_AB R153, R12, R153 ;  /* 0x000000990c99723e */ /* 0x000fe200000000ff */
[----:B------:R-:W5:Y:S01]  /*12b80*/  MUFU.EX2 R48, R48 ;  /* 0x0000003000307308 */ /* 0x000f620000000800 */
[----:B------:R-:W-:Y:S01]  /*12b90*/  FADD.FTZ R21, R40, R21 ;  /* 0x0000001528157221 */ /* 0x000fe20000010000 */
[----:B------:R-:W-:Y:S01]  /*12ba0*/  FADD.FTZ R20, R12, R25 ;  /* 0x000000190c147221 */ /* 0x000fe20000010000 */
[-C--:B------:R-:W-:Y:S01]  /*12bb0*/  FMUL.FTZ R132, R132, R6.reuse ;  /* 0x0000000684847220 */ /* 0x080fe20000410000 */
[-C--:B------:R-:W-:Y:S01]  /*12bc0*/  FMUL.FTZ R133, R133, R6.reuse ;  /* 0x0000000685857220 */ /* 0x080fe20000410000 */
[----:B------:R-:W-:Y:S01]  /*12bd0*/  FADD.FTZ R24, R154, R21 ;  /* 0x000000159a187221 */ /* 0x000fe20000010000 */
[----:B------:R-:W-:Y:S01]  /*12be0*/  FADD.FTZ R20, R155, R20 ;  /* 0x000000149b147221 */ /* 0x000fe20000010000 */
[----:B0-----:R-:W-:Y:S01]  /*12bf0*/  F2FP.F16.F32.PACK_AB R155, R3, R155 ;  /* 0x0000009b039b723e */ /* 0x001fe200000000ff */
[----:B------:R-:W0:Y:S01]  /*12c00*/  MUFU.EX2 R15, R75 ;  /* 0x0000004b000f7308 */ /* 0x000e220000000800 */
[----:B------:R-:W-:Y:S01]  /*12c10*/  FADD.FTZ R21, R41, R24 ;  /* 0x0000001829157221 */ /* 0x000fe20000010000 */
[----:B------:R-:W-:Y:S01]  /*12c20*/  FADD.FTZ R20, R3, R20 ;  /* 0x0000001403147221 */ /* 0x000fe20000010000 */
[-C--:B------:R-:W-:Y:S01]  /*12c30*/  FMUL.FTZ R136, R136, R6.reuse ;  /* 0x0000000688887220 */ /* 0x080fe20000410000 */
[-C--:B------:R-:W-:Y:S01]  /*12c40*/  FMUL.FTZ R137, R137, R6.reuse ;  /* 0x0000000689897220 */ /* 0x080fe20000410000 */
[----:B------:R-:W-:Y:S01]  /*12c50*/  FADD.FTZ R21, R156, R21 ;  /* 0x000000159c157221 */ /* 0x000fe20000010000 */
[----:B------:R-:W-:Y:S01]  /*12c60*/  FADD.FTZ R25, R157, R20 ;  /* 0x000000149d197221 */ /* 0x000fe20000010000 */
[----:B-1----:R-:W-:Y:S01]  /*12c70*/  F2FP.F16.F32.PACK_AB R157, R4, R157 ;  /* 0x0000009d049d723e */ /* 0x002fe200000000ff */
[----:B------:R-:W1:Y:S01]  /*12c80*/  MUFU.EX2 R49, R49 ;  /* 0x0000003100317308 */ /* 0x000e620000000800 */
[----:B------:R-:W-:Y:S01]  /*12c90*/  FADD.FTZ R21, R44, R21 ;  /* 0x000000152c157221 */ /* 0x000fe20000010000 */
[----:B------:R-:W-:Y:S01]  /*12ca0*/  FADD.FTZ R20, R4, R25 ;  /* 0x0000001904147221 */ /* 0x000fe20000010000 */
[-C--:B------:R-:W-:Y:S01]  /*12cb0*/  FMUL.FTZ R140, R140, R6.reuse ;  /* 0x000000068c8c7220 */ /* 0x080fe20000410000 */
[-C--:B------:R-:W-:Y:S01]  /*12cc0*/  FMUL.FTZ R141, R141, R6.reuse ;  /* 0x000000068d8d7220 */ /* 0x080fe20000410000 */
[----:B------:R-:W-:Y:S01]  /*12cd0*/  FADD.FTZ R24, R158, R21 ;  /* 0x000000159e187221 */ /* 0x000fe20000010000 */
[----:B------:R-:W-:Y:S01]  /*12ce0*/  FADD.FTZ R21, R159, R20 ;  /* 0x000000149f157221 */ /* 0x000fe20000010000 */
[C---:B--2---:R-:W-:Y:S01]  /*12cf0*/  F2FP.F16.F32.PACK_AB R159, R14.reuse, R159 ;  /* 0x0000009f0e9f723e */ /* 0x044fe200000000ff */
[----:B------:R-:W2:Y:S01]  /*12d00*/  MUFU.EX2 R78, R78 ;  /* 0x0000004e004e7308 */ /* 0x000ea20000000800 */
[----:B------:R-:W-:Y:S01]  /*12d10*/  FADD.FTZ R24, R45, R24 ;  /* 0x000000182d187221 */ /* 0x000fe20000010000 */
[----:B------:R-:W-:Y:S01]  /*12d20*/  FADD.FTZ R20, R14, R21 ;  /* 0x000000150e147221 */ /* 0x000fe20000010000 */
[-C--:B------:R-:W-:Y:S01]  /*12d30*/  FMUL.FTZ R144, R144, R6.reuse ;  /* 0x0000000690907220 */ /* 0x080fe20000410000 */
[-C--:B------:R-:W-:Y:S01]  /*12d40*/  FMUL.FTZ R145, R145, R6.reuse ;  /* 0x0000000691917220 */ /* 0x080fe20000410000 */
[----:B---3--:R-:W-:Y:S01]  /*12d50*/  FADD.FTZ R21, R37, R24 ;  /* 0x0000001825157221 */ /* 0x008fe20000010000 */
[----:B----4-:R-:W-:Y:S01]  /*12d60*/  FADD.FTZ R20, R161, R20 ;  /* 0x00000014a1147221 */ /* 0x010fe20000010000 */
[-C--:B------:R-:W-:Y:S01]  /*12d70*/  FMUL.FTZ R148, R148, R6.reuse ;  /* 0x0000000694947220 */ /* 0x080fe20000410000 */
[----:B------:R-:W3:Y:S01]  /*12d80*/  MUFU.EX2 R52, R52 ;  /* 0x0000003400347308 */ /* 0x000ee20000000800 */
[----:B-----5:R-:W-:Y:S01]  /*12d90*/  FADD.FTZ R12, R48, R21 ;  /* 0x00000015300c7221 */ /* 0x020fe20000010000 */
[----:B0-----:R-:W-:Y:S01]  /*12da0*/  FADD.FTZ R3, R15, R20 ;  /* 0x000000140f037221 */ /* 0x001fe20000010000 */
[----:B------:R-:W-:Y:S01]  /*12db0*/  FMUL.FTZ R149, R149, R6 ;  /* 0x0000000695957220 */ /* 0x000fe20000410000 */
[-C--:B------:R-:W-:Y:S01]  /*12dc0*/  FMUL.FTZ R90, R90, R11.reuse ;  /* 0x0000000b5a5a7220 */ /* 0x080fe20000410000 */
[----:B-1----:R-:W-:Y:S01]  /*12dd0*/  FADD.FTZ R21, R49, R12 ;  /* 0x0000000c31157221 */ /* 0x002fe20000010000 */
        /* <DEDUP_REMOVED lines=10> */
[----:B------:R-:W1:Y:S01]  /*12e80*/  MUFU.EX2 R53, R53 ;  /* 0x0000003500357308 */ /* 0x000e620000000800 */
        /* <DEDUP_REMOVED lines=37> */
[----:B------:R-:W-:Y:S01]  /*130e0*/  F2FP.F16.F32.PACK_AB R179, R31, R179 ;  /* 0x000000b31fb3723e */ /* 0x000fe200000000ff */
[----:B------:R-:W-:Y:S01]  /*130f0*/  IMAD.MOV.U32 R11, RZ, RZ, R7 ;  /* 0x000000ffff0b7224 */ /* 0x000fe200078e0007 */
        /* <DEDUP_REMOVED lines=15> */
[----:B------:R-:W-:Y:S01]  /*131f0*/  F2FP.F16.F32.PACK_AB R154, R41, R154 ;  /* 0x0000009a299a723e */ /* 0x000fe200000000ff */
[----:B-1----:R-:W-:Y:S01]  /*13200*/  FADD.FTZ R4, R9, R12 ;  /* 0x0000000c09047221 */ /* 0x002fe20000010000 */
[----:B------:R-:W-:-:S02]  /*13210*/  F2FP.F16.F32.PACK_AB R156, R44, R156 ;  /* 0x0000009c2c9c723e */ /* 0x000fc400000000ff */
[----:B------:R-:W-:Y:S02]  /*13220*/  F2FP.F16.F32.PACK_AB R158, R45, R158 ;  /* 0x0000009e2d9e723e */ /* 0x000fe400000000ff */
[----:B------:R-:W-:Y:S02]  /*13230*/  F2FP.F16.F32.PACK_AB R160, R48, R37 ;  /* 0x0000002530a0723e */ /* 0x000fe400000000ff */
[----:B------:R-:W-:Y:S01]  /*13240*/  F2FP.F16.F32.PACK_AB R161, R15, R161 ;  /* 0x000000a10fa1723e */ /* 0x000fe200000000ff */
[----:B--2---:R-:W-:Y:S01]  /*13250*/  FADD.FTZ R3, R20, R3 ;  /* 0x0000000314037221 */ /* 0x004fe20000010000 */
[----:B------:R-:W-:Y:S02]  /*13260*/  F2FP.F16.F32.PACK_AB R162, R52, R49 ;  /* 0x0000003134a2723e */ /* 0x000fe400000000ff */
[----:B------:R-:W-:Y:S02]  /*13270*/  F2FP.F16.F32.PACK_AB R163, R79, R78 ;  /* 0x0000004e4fa3723e */ /* 0x000fe400000000ff */
[----:B------:R-:W-:-:S02]  /*13280*/  F2FP.F16.F32.PACK_AB R164, R56, R53 ;  /* 0x0000003538a4723e */ /* 0x000fc400000000ff */
[----:B------:R-:W-:Y:S02]  /*13290*/  F2FP.F16.F32.PACK_AB R165, R83, R82 ;  /* 0x0000005253a5723e */ /* 0x000fe400000000ff */
[----:B------:R-:W-:Y:S02]  /*132a0*/  F2FP.F16.F32.PACK_AB R166, R9, R57 ;  /* 0x0000003909a6723e */ /* 0x000fe400000000ff */
[----:B------:R-:W-:Y:S02]  /*132b0*/  F2FP.F16.F32.PACK_AB R167, R20, R167 ;  /* 0x000000a714a7723e */ /* 0x000fe400000000ff */
[----:B------:R-:W-:Y:S01]  /*132c0*/  MOV R12, R8 ;  /* 0x00000008000c7202 */ /* 0x000fe20000000f00 */
[----:B------:R-:W-:Y:S06]  /*132d0*/  @P3 BRA `(.L_x_8968) ;  /* 0xffffffd4004c3947 */ /* 0x000fec000383ffff */
.L_x_8958:
[----:B------:R-:W-:-:S13]  /*132e0*/  ISETP.GE.AND P2, PT, R10, R191, PT ;  /* 0x000000bf0a00720c */ /* 0x000fda0003f46270 */
[----:B------:R-:W-:Y:S05]  /*132f0*/  @!P2 BRA `(.L_x_8969) ;  /* 0x000000200074a947 */ /* 0x000fea0003800000 */
[----:B------:R-:W-:Y:S02]  /*13300*/  IMAD.MOV.U32 R11, RZ, RZ, R8 ;  /* 0x000000ffff0b7224 */ /* 0x000fe400078e0008 */
[----:B------:R-:W-:Y:S02]  /*13310*/  IMAD.MOV.U32 R12, RZ, RZ, R7 ;  /* 0x000000ffff0c7224 */ /* 0x000fe400078e0007 */
[----:B------:R-:W-:Y:S02]  /*13320*/  IMAD.MOV.U32 R6, RZ, RZ, R186 ;  /* 0x000000ffff067224 */ /* 0x000fe400078e00ba */
[----:B------:R-:W-:-:S07]  /*13330*/  IMAD.MOV.U32 R13, RZ, RZ, R184 ;  /* 0x000000ffff0d7224 */ /* 0x000fce00078e00b8 */
.L_x_8979:
        /* <DEDUP_REMOVED lines=10> */
.L_x_8971:
[----:B------:R-:W-:Y:S02]  /*133e0*/  LEA R0, R184, R2, 0x3 ;  /* 0x00000002b8007211 */ /* 0x000fe400078e18ff */
[----:B------:R-:W-:-:S04]  /*133f0*/  SHF.L.U32 R7, R186, 0x1f, RZ ;  /* 0x0000001fba077819 */ /* 0x000fc800000006ff */
[----:B------:R0:W1:Y:S01]  /*13400*/  SYNCS.PHASECHK.TRANS64.TRYWAIT P3, [R0+URZ+0x28830], R7 ;  /* 0x02883007000075a7 */ /* 0x000062000806017f */
[----:B------:R-:W-:Y:S05]  /*13410*/  @!P0 BRA `(.L_x_8972) ;  /* 0x0000000000048947 */ /* 0x000fea0003800000 */
[----:B------:R-:W-:Y:S01]  /*13420*/  BPT.TRAP 0x1 ;  /* 0x000000040000795c */ /* 0x000fe20000300000 */
.L_x_8972:
[----:B------:R-:W-:Y:S04]  /*13430*/  BSSY B0, `(.L_x_8970) ;  /* 0x0000004000007945 */ /* 0x000fe80003800000 */
[----:B-1----:R-:W-:Y:S05]  /*13440*/  @P3 BRA `(.L_x_8973) ;  /* 0x0000000000083947 */ /* 0x002fea0003800000 */
[----:B------:R-:W1:Y:S02]  /*13450*/  SYNCS.PHASECHK.TRANS64.TRYWAIT P3, [R0+URZ+0x28830], R7 ;  /* 0x02883007000075a7 */ /* 0x000e64000806017f */
[----:B-1----:R-:W-:Y:S05]  /*13460*/  @!P3 BRA `(.L_x_8974) ;  /* 0x000000f40068b947 */ /* 0x002fea0003800000 */
.L_x_8973:
[----:B------:R-:W-:Y:S05]  /*13470*/  BSYNC B0 ;  /* 0x0000000000007941 */ /* 0x000fea0003800000 */
.L_x_8970:
        /* <DEDUP_REMOVED lines=60> */
.L_x_8976:
[----:B------:R-:W-:Y:S02]  /*13840*/  SHF.L.U32 R0, R6, 0x1f, RZ ;  /* 0x0000001f06007819 */ /* 0x000fe400000006ff */
[----:B------:R-:W-:-:S04]  /*13850*/  LEA R6, R13, R2, 0x3 ;  /* 0x000000020d067211 */ /* 0x000fc800078e18ff */
[----:B------:R0:W1:Y:S01]  /*13860*/  SYNCS.PHASECHK.TRANS64.TRYWAIT P2, [R6+URZ+0x28850], R0 ;  /* 0x02885000060075a7 */ /* 0x000062000804017f */
[----:B------:R-:W-:Y:S05]  /*13870*/  @!P0 BRA `(.L_x_8977) ;  /* 0x0000000000048947 */ /* 0x000fea0003800000 */
[----:B------:R-:W-:Y:S01]  /*13880*/  BPT.TRAP 0x1 ;  /* 0x000000040000795c */ /* 0x000fe20000300000 */
.L_x_8977:
[----:B-1----:R-:W-:Y:S05]  /*13890*/  @P2 BRA `(.L_x_8975) ;  /* 0x0000000000082947 */ /* 0x002fea0003800000 */
[----:B------:R-:W1:Y:S02]  /*138a0*/  SYNCS.PHASECHK.TRANS64.TRYWAIT P2, [R6+URZ+0x28850], R0 ;  /* 0x02885000060075a7 */ /* 0x000e64000804017f */
[----:B-1----:R-:W-:Y:S05]  /*138b0*/  @!P2 BRA `(.L_x_8978) ;  /* 0x000000f00068a947 */ /* 0x002fea0003800000 */
.L_x_8975:
        /* <DEDUP_REMOVED lines=8> */
[----:B------:R-:W-:Y:S02]  /*13940*/  R2UR UR7, R7 ;  /* 0x00000000070772ca */ /* 0x000fe400000e0000 */
[----:B------:R-:W-:Y:S02]  /*13950*/  LOP3.LUT R0, R0, 0x4000000, RZ, 0xfc, !PT ;  /* 0x0400000000007812 */ /* 0x000fe400078efcff */
[C---:B------:R-:W-:Y:S01]  /*13960*/  ISETP.GT.AND P2, PT, R10.reuse, R191, PT ;  /* 0x000000bf0a00720c */ /* 0x040fe20003f44270 */
[----:B------:R-:W-:Y:S02]  /*13970*/  VIADD R10, R10, 0xffffffff ;  /* 0xffffffff0a0a7836 */ /* 0x000fe40000000000 */
[C---:B------:R-:W-:Y:S01]  /*13980*/  IMAD R6, R13.reuse, 0x800, R0 ;  /* 0x000008000d067824 */ /* 0x040fe200078e0200 */
[----:B------:R-:W-:Y:S02]  /*13990*/  FMNMX.FTZ R0, R24, R12, !PT ;  /* 0x0000000c18007209 */ /* 0x000fe40007810000 */
[----:B------:R-:W-:Y:S01]  /*139a0*/  @!P1 LEA R13, R13, R2, 0x3 ;  /* 0x000000020d0d9211 */ /* 0x000fe200078e18ff */
[C---:B------:R-:W-:Y:S01]  /*139b0*/  VIADD R8, R6.reuse, 0x80 ;  /* 0x0000008006087836 */ /* 0x040fe20000000000 */
[----:B------:R-:W-:-:S02]  /*139c0*/  R2UR UR6, R6 ;  /* 0x00000000060672ca */ /* 0x000fc400000e0000 */
[----:B------:R-:W-:Y:S01]  /*139d0*/  FMNMX.FTZ R7, R25, R0, !PT ;  /* 0x0000000019077209 */ /* 0x000fe20007810000 */
[----:B------:R-:W-:-:S03]  /*139e0*/  @!P1 VIADD R13, R13, 0x28860 ;  /* 0x000288600d0d9836 */ /* 0x000fc60000000000 */
[----:B------:R-:W-:Y:S02]  /*139f0*/  FMNMX.FTZ R0, R28, R7, !PT ;  /* 0x000000071c007209 */ /* 0x000fe40007810000 */
[----:B------:R-:W-:Y:S02]  /*13a00*/  @!P1 PRMT R13, RZ, 0x654, R13 ;  /* 0x00000654ff0d9816 */ /* 0x000fe4000000000d */
[----:B------:R-:W-:-:S03]  /*13a10*/  FMNMX.FTZ R7, R29, R0, !PT ;  /* 0x000000001d077209 */ /* 0x000fc60007810000 */
[----:B------:R-:W-:Y:S01]  /*13a20*/  HGMMA.64x128x16.F32 R88, R180, gdesc[UR4].tnspB, R88, gsb0 ;  /* 0x41e00004b4587df0 */ /* 0x000fe20008000858 */
[----:B------:R-:W-:Y:S01]  /*13a30*/  R2UR UR6, R8 ;  /* 0x00000000080672ca */ /* 0x000fe200000e0000 */
[----:B------:R-:W-:Y:S01]  /*13a40*/  VIADD R8, R6, 0x100 ;  /* 0x0000010006087836 */ /* 0x000fe20000000000 */
[----:B------:R-:W-:Y:S02]  /*13a50*/  R2UR UR7, R9 ;  /* 0x00000000090772ca */ /* 0x000fe400000e0000 */
[----:B------:R-:W-:Y:S02]  /*13a60*/  MOV R9, 0x40000040 ;  /* 0x4000004000097802 */ /* 0x000fe40000000f00 */
        /* <DEDUP_REMOVED lines=29> */
[----:B------:R-:W0:Y:S01]  /*13c40*/  SHFL.BFLY PT, R0, R7, 0x2, 0x1f ;  /* 0x0c401f0007007f89 */ /* 0x000e2200000e0000 */
[----:B------:R-:W-:Y:S02]  /*13c50*/  WARPGROUP.DEPBAR.LE gsb0, 0x0 ;  /* 0x00008000000079c5 */ /* 0x000fe40000010000 */
[----:B------:R-:W-:Y:S01]  /*13c60*/  WARPGROUP.ARRIVE ;  /* 0x00000000000079c5 */ /* 0x000fe20000000000 */
[----:B0-----:R-:W-:-:S05]  /*13c70*/  FMNMX.FTZ R7, R7, R0, !PT ;  /* 0x0000000007077209 */ /* 0x001fca0007810000 */
[----:B------:R-:W-:Y:S01]  /*13c80*/  HGMMA.64x128x16.F32 R88, R176, gdesc[UR4].tnspB, R88, gsb0 ;  /* 0x41e00004b0587df0 */ /* 0x000fe20008000858 */
[----:B------:R-:W-:Y:S01]  /*13c90*/  R2UR UR6, R8 ;  /* 0x00000000080672ca */ /* 0x000fe200000e0000 */
[----:B------:R-:W-:Y:S01]  /*13ca0*/  VIADD R8, R6, 0x180 ;  /* 0x0000018006087836 */ /* 0x000fe20000000000 */
[----:B------:R-:W-:Y:S01]  /*13cb0*/  R2UR UR7, R9 ;  /* 0x00000000090772ca */ /* 0x000fe200000e0000 */
[----:B------:R-:W-:Y:S01]  /*13cc0*/  IMAD.MOV.U32 R9, RZ, RZ, 0x40000040 ;  /* 0x40000040ff097424 */ /* 0x000fe200078e00ff */
[----:B------:R-:W0:Y:S02]  /*13cd0*/  SHFL.BFLY PT, R0, R7, 0x1, 0x1f ;  /* 0x0c201f0007007f89 */ /* 0x000e2400000e0000 */
[----:B0-----:R-:W-:Y:S02]  /*13ce0*/  FMNMX.FTZ R7, R7, R0, !PT ;  /* 0x0000000007077209 */ /* 0x001fe40007810000 */
[----:B------:R-:W-:-:S05]  /*13cf0*/  MOV R0, UR46 ;  /* 0x0000002e00007c02 */ /* 0x000fca0008000f00 */
        /* <DEDUP_REMOVED lines=25> */
[-CC-:B------:R-:W-:Y:S01]  /*13e90*/  FFMA.FTZ R36, R61, R0.reuse, -R15.reuse ;  /* 0x000000003d247223 */ /* 0x180fe2000001080f */
[----:B------:R-:W-:Y:S01]  /*13ea0*/  FFMA.FTZ R49, R77, R0, -R15 ;  /* 0x000000004d317223 */ /* 0x000fe2000001080f */
[----:B------:R-:W-:Y:S01]  /*13eb0*/  HGMMA.64x128x16.F32 R88, R172, gdesc[UR4].tnspB, R88, gsb0 ;  /* 0x41e00004ac587df0 */ /* 0x000fe20008000858 */
[----:B------:R-:W-:Y:S01]  /*13ec0*/  R2UR UR6, R8 ;  /* 0x00000000080672ca */ /* 0x000fe200000e0000 */
[----:B------:R-:W-:Y:S01]  /*13ed0*/  VIADD R8, R6, 0x200 ;  /* 0x0000020006087836 */ /* 0x000fe20000000000 */
[----:B------:R-:W-:Y:S01]  /*13ee0*/  R2UR UR7, R9 ;  /* 0x00000000090772ca */ /* 0x000fe200000e0000 */
[----:B------:R-:W-:Y:S01]  /*13ef0*/  IMAD.MOV.U32 R9, RZ, RZ, 0x40000040 ;  /* 0x40000040ff097424 */ /* 0x000fe200078e00ff */
        /* <DEDUP_REMOVED lines=27> */
[-C--:B------:R-:W-:Y:S02]  /*140b0*/  FFMA.FTZ R52, R80, R0.reuse, -R15 ;  /* 0x0000000050347223 */ /* 0x080fe4000001080f */
[----:B------:R-:W-:Y:S01]  /*140c0*/  HGMMA.64x128x16.F32 R88, R152, gdesc[UR4].tnspB, R88, gsb0 ;  /* 0x41e0000498587df0 */ /* 0x000fe20008000858 */
[----:B------:R-:W-:Y:S01]  /*140d0*/  R2UR UR6, R8 ;  /* 0x00000000080672ca */ /* 0x000fe200000e0000 */
[----:B------:R-:W-:Y:S01]  /*140e0*/  FADD.FTZ R8, -R7, R12 ;  /* 0x0000000c07087221 */ /* 0x000fe20000010100 */
[----:B------:R-:W-:Y:S01]  /*140f0*/  R2UR UR7, R9 ;  /* 0x00000000090772ca */ /* 0x000fe200000e0000 */
[----:B------:R-:W-:Y:S02]  /*14100*/  MUFU.EX2 R168, R168 ;  /* 0x000000a800a87308 */ /* 0x000fe40000000800 */
[----:B------:R-:W-:-:S06]  /*14110*/  FMUL.FTZ R8, R8, R0 ;  /* 0x0000000008087220 */ /* 0x000fcc0000410000 */
[----:B------:R0:W-:Y:S08]  /*14120*/  MUFU.EX2 R12, R8 ;  /* 0x00000008000c7308 */ /* 0x0001f00000000800 */
[----:B------:R-:W-:Y:S01]  /*14130*/  MUFU.EX2 R170, R170 ;  /* 0x000000aa00aa7308 */ /* 0x000fe20000000800 */
[----:B0-----:R-:W-:-:S04]  /*14140*/  FMNMX.FTZ R8, R26, R11, !PT ;  /* 0x0000000b1a087209 */ /* 0x001fc80007810000 */
        /* <DEDUP_REMOVED lines=35> */
[----:B------:R-:W-:Y:S02]  /*14380*/  IMAD.MOV.U32 R9, RZ, RZ, 0x40000040 ;  /* 0x40000040ff097424 */ /* 0x000fe400078e00ff */
[-CC-:B------:R-:W-:Y:S01]  /*14390*/  FFMA.FTZ R153, R33, R0.reuse, -R15.reuse ;  /* 0x0000000021997223 */ /* 0x180fe2000001080f */
[-CC-:B------:R-:W-:Y:S01]  /*143a0*/  FFMA.FTZ R33, R53, R0.reuse, -R15.reuse ;  /* 0x0000000035217223 */ /* 0x180fe2000001080f */
[-CC-:B------:R-:W-:Y:S01]  /*143b0*/  FFMA.FTZ R152, R56, R0.reuse, -R15.reuse ;  /* 0x0000000038987223 */ /* 0x180fe2000001080f */
[----:B------:R-:W-:Y:S01]  /*143c0*/  HGMMA.64x128x16.F32 R88, R156, gdesc[UR4].tnspB, R88, gsb0 ;  /* 0x41e000049c587df0 */ /* 0x000fe20008000858 */
[----:B------:R-:W0:Y:S01]  /*143d0*/  SHFL.BFLY PT, R8, R24, 0x2, 0x1f ;  /* 0x0c401f0018087f89 */ /* 0x000e2200000e0000 */
[----:B------:R-:W-:Y:S01]  /*143e0*/  R2UR UR7, R9 ;  /* 0x00000000090772ca */ /* 0x000fe200000e0000 */
[-CC-:B------:R-:W-:Y:S01]  /*143f0*/  FFMA.FTZ R154, R60, R0.reuse, -R15.reuse ;  /* 0x000000003c9a7223 */ /* 0x180fe2000001080f */
[-CC-:B------:R-:W-:Y:S01]  /*14400*/  FFMA.FTZ R53, R81, R0.reuse, -R15.reuse ;  /* 0x0000000051357223 */ /* 0x180fe2000001080f */
[----:B------:R-:W-:Y:S01]  /*14410*/  FFMA.FTZ R9, R84, R0, -R15 ;  /* 0x0000000054097223 */ /* 0x000fe2000001080f */
[----:B------:R-:W-:Y:S08]  /*14420*/  MUFU.EX2 R153, R153 ;  /* 0x0000009900997308 */ /* 0x000ff00000000800 */
[----:B------:R-:W-:Y:S08]  /*14430*/  MUFU.EX2 R33, R33 ;  /* 0x0000002100217308 */ /* 0x000ff00000000800 */
[----:B------:R-:W-:Y:S01]  /*14440*/  MUFU.EX2 R152, R152 ;  /* 0x0000009800987308 */ /* 0x000fe20000000800 */
[----:B0-----:R-:W-:Y:S01]  /*14450*/  FMNMX.FTZ R24, R24, R8, !PT ;  /* 0x0000000818187209 */ /* 0x001fe20007810000 */
[----:B------:R-:W-:-:S04]  /*14460*/  VIADD R8, R6, 0x300 ;  /* 0x0000030006087836 */ /* 0x000fc80000000000 */
[----:B------:R-:W0:Y:S01]  /*14470*/  SHFL.BFLY PT, R25, R24, 0x1, 0x1f ;  /* 0x0c201f0018197f89 */ /* 0x000e2200000e0000 */
[----:B------:R-:W-:Y:S01]  /*14480*/  R2UR UR6, R8 ;  /* 0x00000000080672ca */ /* 0x000fe200000e0000 */
[----:B------:R-:W-:Y:S08]  /*14490*/  MUFU.EX2 R154, R154 ;  /* 0x0000009a009a7308 */ /* 0x000ff00000000800 */
[----:B------:R-:W-:Y:S08]  /*144a0*/  MUFU.EX2 R53, R53 ;  /* 0x0000003500357308 */ /* 0x000ff00000000800 */
[----:B------:R-:W-:Y:S01]  /*144b0*/  MUFU.EX2 R9, R9 ;  /* 0x0000000900097308 */ /* 0x000fe20000000800 */
[----:B0-----:R-:W-:Y:S01]  /*144c0*/  FMNMX.FTZ R8, R24, R25, !PT ;  /* 0x0000001918087209 */ /* 0x001fe20007810000 */
[----:B------:R-:W-:-:S02]  /*144d0*/  VIADD R24, R6, 0x380 ;  /* 0x0000038006187836 */ /* 0x000fc40000000000 */
[----:B------:R-:W-:Y:S02]  /*144e0*/  IMAD.MOV.U32 R25, RZ, RZ, 0x40000040 ;  /* 0x40000040ff197424 */ /* 0x000fe400078e00ff */
[----:B------:R-:W-:-:S04]  /*144f0*/  FMUL.FTZ R57, R8, R0 ;  /* 0x0000000008397220 */ /* 0x000fc80000410000 */
        /* <DEDUP_REMOVED lines=8> */
[----:B------:R-:W-:Y:S01]  /*14580*/  IADD3 R42, -R192, 0xb, RZ ;  /* 0x0000000bc02a7810 */ /* 0x000fe20007ffe1ff */
        /* <DEDUP_REMOVED lines=30> */
[-C--:B------:R-:W-:Y:S01]  /*14770*/  FFMA.FTZ R157, R66, R0.reuse, -R57 ;  /* 0x00000000429d7223 */ /* 0x080fe20000010839 */
[----:B------:R-:W-:Y:S01]  /*14780*/  MUFU.EX2 R175, R175 ;  /* 0x000000af00af7308 */ /* 0x000fe20000000800 */
[----:B------:R-:W-:Y:S01]  /*14790*/  HGMMA.64x128x16.F32 R88, R160, gdesc[UR4].tnspB, R88, gsb0 ;  /* 0x41e00004a0587df0 */ /* 0x000fe20008000858 */
[----:B------:R-:W-:Y:S01]  /*147a0*/  R2UR UR6, R24 ;  /* 0x00000000180672ca */ /* 0x000fe200000e0000 */
[----:B------:R-:W-:Y:S01]  /*147b0*/  FMUL.FTZ R15, R15, R0 ;  /* 0x000000000f0f7220 */ /* 0x000fe20000410000 */
[----:B------:R-:W-:Y:S01]  /*147c0*/  R2UR UR7, R25 ;  /* 0x00000000190772ca */ /* 0x000fe200000e0000 */
[----:B------:R-:W-:-:S02]  /*147d0*/  @!P1 IMAD R25, R184, 0x8, R2 ;  /* 0x00000008b8199824 */ /* 0x000fc400078e0202 */
[-CC-:B------:R-:W-:Y:S01]  /*147e0*/  FFMA.FTZ R24, R55, R0.reuse, -R57.reuse ;  /* 0x0000000037187223 */ /* 0x180fe20000010839 */
[-CC-:B------:R-:W-:Y:S01]  /*147f0*/  FFMA.FTZ R159, R70, R0.reuse, -R57.reuse ;  /* 0x00000000469f7223 */ /* 0x180fe20000010839 */
[----:B------:R-:W-:Y:S01]  /*14800*/  MUFU.EX2 R34, R34 ;  /* 0x0000002200227308 */ /* 0x000fe20000000800 */
[----:B------:R-:W-:Y:S02]  /*14810*/  @!P1 VIADD R39, R25, 0x28840 ;  /* 0x0002884019279836 */ /* 0x000fe40000000000 */
[----:B------:R-:W-:-:S03]  /*14820*/  FFMA.FTZ R25, R59, R0, -R57 ;  /* 0x000000003b197223 */ /* 0x000fc60000010839 */
[----:B------:R-:W-:Y:S02]  /*14830*/  @!P1 PRMT R39, RZ, 0x654, R39 ;  /* 0x00000654ff279816 */ /* 0x000fe40000000027 */
[----:B------:R-:W0:Y:S08]  /*14840*/  MUFU.EX2 R15, R15 ;  /* 0x0000000f000f7308 */ /* 0x000e300000000800 */
[----:B------:R-:W-:Y:S08]  /*14850*/  MUFU.EX2 R169, R169 ;  /* 0x000000a900a97308 */ /* 0x000ff00000000800 */
        /* <DEDUP_REMOVED lines=16> */
[----:B------:R-:W-:-:S02]  /*14960*/  WARPGROUP.DEPBAR.LE gsb0, 0x0 ;  /* 0x00008000000079c5 */ /* 0x000fc40000010000 */
[----:B------:R-:W-:Y:S01]  /*14970*/  WARPGROUP.ARRIVE ;  /* 0x00000000000079c5 */ /* 0x000fe20000000000 */
[----:B------:R-:W-:-:S04]  /*14980*/  FFMA.FTZ R161, R74, R0, -R57 ;  /* 0x000000004aa17223 */ /* 0x000fc80000010839 */
[----:B------:R-:W-:Y:S01]  /*14990*/  MUFU.EX2 R86, R86 ;  /* 0x0000005600567308 */ /* 0x000fe20000000800 */
[----:B------:R-:W-:Y:S02]  /*149a0*/  F2FP.F16.F32.PACK_AB R160, R40, R21 ;  /* 0x0000001528a0723e */ /* 0x000fe400000000ff */
[----:B------:R-:W-:Y:S01]  /*149b0*/  F2FP.F16.F32.PACK_AB R162, R49, R48 ;  /* 0x0000003031a2723e */ /* 0x000fe200000000ff */
[----:B------:R-:W-:Y:S01]  /*149c0*/  HGMMA.64x128x16.F32 R88, R164, gdesc[UR4].tnspB, R88, gsb0 ;  /* 0x41e00004a4587df0 */ /* 0x000fe20008000858 */
[----:B0-----:R-:W-:-:S03]  /*149d0*/  F2FP.F16.F32.PACK_AB R163, R79, R78 ;  /* 0x0000004e4fa3723e */ /* 0x001fc600000000ff */
[----:B------:R-:W-:Y:S08]  /*149e0*/  MUFU.EX2 R161, R161 ;  /* 0x000000a100a17308 */ /* 0x000ff00000000800 */
[----:B------:R-:W0:Y:S01]  /*149f0*/  MUFU.EX2 R11, R85 ;  /* 0x00000055000b7308 */ /* 0x000e220000000800 */
[----:B------:R-:W-:Y:S02]  /*14a00*/  WARPGROUP.DEPBAR.LE gsb0, 0x0 ;  /* 0x00008000000079c5 */ /* 0x000fe40000010000 */
[----:B------:R1:W-:Y:S06]  /*14a10*/  BAR.ARV R42, 0x100 ;  /* 0x0004002a0000751d */ /* 0x0003ec0000002000 */
[----:B------:R2:W-:Y:S01]  /*14a20*/  @!P1 SYNCS.ARRIVE.TRANS64.RED.A1T0 RZ, [R39+URZ], RZ ;  /* 0x000000ff27ff99a7 */ /* 0x0005e2000810043f */
[----:B0-----:R-:W-:Y:S01]  /*14a30*/  F2FP.F16.F32.PACK_AB R166, R11, R9 ;  /* 0x000000090ba6723e */ /* 0x001fe200000000ff */
[-C--:B------:R-:W-:Y:S01]  /*14a40*/  FMUL.FTZ R88, R88, R12.reuse ;  /* 0x0000000c58587220 */ /* 0x080fe20000410000 */
[-C--:B------:R-:W-:Y:S01]  /*14a50*/  FMUL.FTZ R89, R89, R12.reuse ;  /* 0x0000000c59597220 */ /* 0x080fe20000410000 */
[-C--:B------:R-:W-:Y:S01]  /*14a60*/  FMUL.FTZ R92, R92, R12.reuse ;  /* 0x0000000c5c5c7220 */ /* 0x080fe20000410000 */
[-C--:B------:R-:W-:Y:S01]  /*14a70*/  FMUL.FTZ R93, R93, R12.reuse ;  /* 0x0000000c5d5d7220 */ /* 0x080fe20000410000 */
[-C--:B------:R-:W-:Y:S01]  /*14a80*/  FMUL.FTZ R96, R96, R12.reuse ;  /* 0x0000000c60607220 */ /* 0x080fe20000410000 */
[----:B------:R-:W-:Y:S01]  /*14a90*/  FMUL.FTZ R97, R97, R12 ;  /* 0x0000000c61617220 */ /* 0x000fe20000410000 */
[----:B--2---:R-:W-:Y:S01]  /*14aa0*/  FFMA.FTZ R39, R12, R4, R180 ;  /* 0x000000040c277223 */ /* 0x004fe200000100b4 */
[----:B------:R-:W-:Y:S01]  /*14ab0*/  FADD.FTZ R4, R26, R3 ;  /* 0x000000031a047221 */ /* 0x000fe20000010000 */
[----:B------:R0:W-:Y:S01]  /*14ac0*/  @!P1 SYNCS.ARRIVE.TRANS64.RED.A1T0 RZ, [R13+URZ], RZ ;  /* 0x000000ff0dff99a7 */ /* 0x0001e2000810043f */
[----:B------:R-:W-:Y:S01]  /*14ad0*/  FFMA.FTZ R3, R63, R0, -R57 ;  /* 0x000000003f037223 */ /* 0x000fe20000010839 */
[C---:B------:R-:W-:Y:S01]  /*14ae0*/  FADD.FTZ R39, R14.reuse, R39 ;  /* 0x000000270e277221 */ /* 0x040fe20000010000 */
[----:B------:R-:W-:Y:S01]  /*14af0*/  FADD.FTZ R4, R183, R4 ;  /* 0x00000004b7047221 */ /* 0x000fe20000010000 */
[----:B------:R-:W-:Y:S01]  /*14b00*/  F2FP.F16.F32.PACK_AB R180, R14, R180 ;  /* 0x000000b40eb4723e */ /* 0x000fe200000000ff */
[----:B------:R-:W-:Y:S01]  /*14b10*/  FMUL.FTZ R100, R100, R12 ;  /* 0x0000000c64647220 */ /* 0x000fe20000410000 */
[----:B------:R-:W-:Y:S01]  /*14b20*/  FADD.FTZ R39, R182, R39 ;  /* 0x00000027b6277221 */ /* 0x000fe20000010000 */
[C---:B------:R-:W-:Y:S01]  /*14b30*/  FADD.FTZ R4, R27.reuse, R4 ;  /* 0x000000041b047221 */ /* 0x040fe20000010000 */
[----:B------:R-:W-:Y:S01]  /*14b40*/  F2FP.F16.F32.PACK_AB R183, R27, R183 ;  /* 0x000000b71bb7723e */ /* 0x000fe200000000ff */
[----:B------:R-:W2:Y:S01]  /*14b50*/  MUFU.EX2 R3, R3 ;  /* 0x0000000300037308 */ /* 0x000ea20000000800 */
[C---:B------:R-:W-:Y:S01]  /*14b60*/  FADD.FTZ R39, R20.reuse, R39 ;  /* 0x0000002714277221 */ /* 0x040fe20000010000 */
[----:B0-----:R-:W-:Y:S01]  /*14b70*/  FADD.FTZ R13, R177, R4 ;  /* 0x00000004b10d7221 */ /* 0x001fe20000010000 */
[----:B------:R-:W-:Y:S01]  /*14b80*/  FFMA.FTZ R4, R67, R0, -R57 ;  /* 0x0000000043047223 */ /* 0x000fe20000010839 */
[----:B------:R-:W-:Y:S01]  /*14b90*/  F2FP.F16.F32.PACK_AB R182, R20, R182 ;  /* 0x000000b614b6723e */ /* 0x000fe200000000ff */
[----:B-1----:R-:W-:Y:S01]  /*14ba0*/  FADD.FTZ R42, R176, R39 ;  /* 0x00000027b02a7221 */ /* 0x002fe20000010000 */
[----:B------:R-:W-:Y:S01]  /*14bb0*/  F2FP.F16.F32.PACK_AB R176, R153, R176 ;  /* 0x000000b099b0723e */ /* 0x000fe200000000ff */
[-C--:B------:R-:W-:Y:S01]  /*14bc0*/  FMUL.FTZ R101, R101, R12.reuse ;  /* 0x0000000c65657220 */ /* 0x080fe20000410000 */
[----:B------:R-:W-:Y:S01]  /*14bd0*/  FMUL.FTZ R104, R104, R12 ;  /* 0x0000000c68687220 */ /* 0x000fe20000410000 */
[----:B------:R-:W-:Y:S01]  /*14be0*/  FADD.FTZ R39, R153, R42 ;  /* 0x0000002a99277221 */ /* 0x000fe20000010000 */
[----:B------:R-:W-:Y:S01]  /*14bf0*/  FADD.FTZ R42, R30, R13 ;  /* 0x0000000d1e2a7221 */ /* 0x000fe20000010000 */
[----:B------:R-:W0:Y:S01]  /*14c00*/  MUFU.EX2 R4, R4 ;  /* 0x0000000400047308 */ /* 0x000e220000000800 */
[----:B------:R-:W-:Y:S01]  /*14c10*/  FFMA.FTZ R13, R71, R0, -R57 ;  /* 0x00000000470d7223 */ /* 0x000fe20000010839 */
[----:B------:R-:W-:Y:S01]  /*14c20*/  FADD.FTZ R39, R178, R39 ;  /* 0x00000027b2277221 */ /* 0x000fe20000010000 */
[----:B------:R-:W-:Y:S01]  /*14c30*/  FADD.FTZ R43, R179, R42 ;  /* 0x0000002ab32b7221 */ /* 0x000fe20000010000 */
[----:B------:R-:W-:Y:S01]  /*14c40*/  F2FP.F16.F32.PACK_AB R153, R25, R6 ;  /* 0x000000061999723e */ /* 0x000fe200000000ff */
[----:B------:R-:W-:Y:S01]  /*14c50*/  FFMA.FTZ R57, R87, R0, -R57 ;  /* 0x0000000057397223 */ /* 0x000fe20000010839 */
[----:B------:R-:W-:Y:S01]  /*14c60*/  FADD.FTZ R39, R28, R39 ;  /* 0x000000271c277221 */ /* 0x000fe20000010000 */
[----:B------:R-:W-:Y:S01]  /*14c70*/  FADD.FTZ R42, R38, R43 ;  /* 0x0000002b262a7221 */ /* 0x000fe20000010000 */
[----:B------:R-:W1:Y:S01]  /*14c80*/  MUFU.EX2 R13, R13 ;  /* 0x0000000d000d7308 */ /* 0x000e620000000800 */
[----:B------:R-:W-:Y:S01]  /*14c90*/  FMUL.FTZ R105, R105, R12 ;  /* 0x0000000c69697220 */ /* 0x000fe20000410000 */
[----:B------:R-:W-:Y:S01]  /*14ca0*/  FADD.FTZ R46, R172, R39 ;  /* 0x00000027ac2e7221 */ /* 0x000fe20000010000 */
[----:B------:R-:W-:Y:S01]  /*14cb0*/  FADD.FTZ R42, R173, R42 ;  /* 0x0000002aad2a7221 */ /* 0x000fe20000010000 */
[C---:B------:R-:W-:Y:S01]  /*14cc0*/  F2FP.F16.F32.PACK_AB R172, R29.reuse, R172 ;  /* 0x000000ac1dac723e */ /* 0x040fe200000000ff */
[-C--:B------:R-:W-:Y:S01]  /*14cd0*/  FMUL.FTZ R108, R108, R12.reuse ;  /* 0x0000000c6c6c7220 */ /* 0x080fe20000410000 */
[----:B------:R-:W-:Y:S01]  /*14ce0*/  FADD.FTZ R39, R29, R46 ;  /* 0x0000002e1d277221 */ /* 0x000fe20000010000 */
[----:B------:R-:W-:Y:S01]  /*14cf0*/  FADD.FTZ R42, R31, R42 ;  /* 0x0000002a1f2a7221 */ /* 0x000fe20000010000 */
[----:B------:R-:W-:Y:S01]  /*14d00*/  MUFU.EX2 R57, R57 ;  /* 0x0000003900397308 */ /* 0x000fe20000000800 */
        /* <DEDUP_REMOVED lines=41> */
[----:B------:R-:W-:Y:S01]  /*14fa0*/  FADD.FTZ R20, R156, R27 ;  /* 0x0000001b9c147221 */ /* 0x000fe20000010000 */
[----:B------:R-:W-:Y:S01]  /*14fb0*/  FADD.FTZ R27, R157, R26 ;  /* 0x0000001a9d1b7221 */ /* 0x000fe20000010000 */
[----:B0-----:R-:W-:Y:S01]  /*14fc0*/  F2FP.F16.F32.PACK_AB R157, R4, R157 ;  /* 0x0000009d049d723e */ /* 0x001fe200000000ff */
[-C--:B------:R-:W-:Y:S01]  /*14fd0*/  FMUL.FTZ R148, R148, R12.reuse ;  /* 0x0000000c94947220 */ /* 0x080fe20000410000 */
[----:B------:R-:W-:Y:S01]  /*14fe0*/  FADD.FTZ R29, R37, R20 ;  /* 0x00000014251d7221 */ /* 0x000fe20000010000 */
[----:B------:R-:W-:Y:S01]  /*14ff0*/  FADD.FTZ R20, R4, R27 ;  /* 0x0000001b04147221 */ /* 0x000fe20000010000 */
[----:B------:R-:W-:Y:S01]  /*15000*/  FMUL.FTZ R149, R149, R12 ;  /* 0x0000000c95957220 */ /* 0x000fe20000410000 */
[----:B------:R-:W-:Y:S01]  /*15010*/  F2FP.F16.F32.PACK_AB R177, R30, R177 ;  /* 0x000000b11eb1723e */ /* 0x000fe200000000ff */
[----:B------:R-:W-:Y:S01]  /*15020*/  FADD.FTZ R26, R158, R29 ;  /* 0x0000001d9e1a7221 */ /* 0x000fe20000010000 */
[----:B------:R-:W-:Y:S01]  /*15030*/  FADD.FTZ R20, R159, R20 ;  /* 0x000000149f147221 */ /* 0x000fe20000010000 */
[----:B-1----:R-:W-:Y:S01]  /*15040*/  F2FP.F16.F32.PACK_AB R159, R13, R159 ;  /* 0x0000009f0d9f723e */ /* 0x002fe200000000ff */
        /* <DEDUP_REMOVED lines=10> */
[----:B---3--:R-:W-:Y:S01]  /*150f0*/  FADD.FTZ R27, R14, R27 ;  /* 0x0000001b0e1b7221 */ /* 0x008fe20000010000 */
        /* <DEDUP_REMOVED lines=23> */
[----:B------:R-:W-:Y:S01]  /*15270*/  F2FP.F16.F32.PACK_AB R171, R24, R171 ;  /* 0x000000ab18ab723e */ /* 0x000fe200000000ff */
[----:B------:R-:W-:Y:S01]  /*15280*/  FADD.FTZ R3, R57, R25 ;  /* 0x0000001939037221 */ /* 0x000fe20000010000 */
        /* <DEDUP_REMOVED lines=32> */
[----:B------:R-:W-:Y:S02]  /*15490*/  IMAD.MOV.U32 R13, RZ, RZ, R184 ;  /* 0x000000ffff0d7224 */ /* 0x000fe400078e00b8 */
[----:B------:R-:W-:Y:S02]  /*154a0*/  IMAD.MOV.U32 R11, RZ, RZ, R8 ;  /* 0x000000ffff0b7224 */ /* 0x000fe400078e0008 */
[----:B------:R-:W-:Y:S01]  /*154b0*/  IMAD.MOV.U32 R12, RZ, RZ, R7 ;  /* 0x000000ffff0c7224 */ /* 0x000fe200078e0007 */
[----:B------:R-:W-:Y:S06]  /*154c0*/  @P2 BRA `(.L_x_8979) ;  /* 0xffffffdc009c2947 */ /* 0x000fec000383ffff */
.L_x_8969:
[----:B------:R-:W-:Y:S05]  /*154d0*/  WARPSYNC.ALL ;  /* 0x0000000000007948 */ /* 0x000fea0003800000 */
[----:B------:R-:W-:Y:S06]  /*154e0*/  BAR.ARV 0x8, 0x180 ;  /* 0x0206000000007b1d */ /* 0x000fec0000002000 */
[----:B------:R-:W-:Y:S05]  /*154f0*/  @!P0 BRA `(.L_x_8980) ;  /* 0x0000000000048947 */ /* 0x000fea0003800000 */
[----:B------:R-:W-:Y:S01]  /*15500*/  BPT.TRAP 0x1 ;  /* 0x000000040000795c */ /* 0x000fe20000300000 */
.L_x_8980:
[----:B------:R-:W-:Y:S02]  /*15510*/  LEA R14, R184, R2, 0x3 ;  /* 0x00000002b80e7211 */ /* 0x000fe400078e18ff */
[----:B------:R-:W-:-:S04]  /*15520*/  SHF.L.U32 R5, R186, 0x1f, RZ ;  /* 0x0000001fba057819 */ /* 0x000fc800000006ff */
[----:B------:R0:W1:Y:S01]  /*15530*/  SYNCS.PHASECHK.TRANS64.TRYWAIT P2, [R14+URZ+0x28850], R5 ;  /* 0x028850050e0075a7 */ /* 0x000062000804017f */
[----:B------:R-:W-:Y:S05]  /*15540*/  @!P0 BRA `(.L_x_8981) ;  /* 0x0000000000048947 */ /* 0x000fea0003800000 */
[----:B------:R-:W-:Y:S01]  /*15550*/  BPT.TRAP 0x1 ;  /* 0x000000040000795c */ /* 0x000fe20000300000 */
.L_x_8981:
[----:B------:R-:W-:-:S05]  /*15560*/  VIADD R2, R2, 0x400 ;  /* 0x0000040002027836 */ /* 0x000fca0000000000 */
[----:B------:R-:W-:-:S04]  /*15570*/  SHF.R.U32.HI R2, RZ, 0x4, R2 ;  /* 0x00000004ff027819 */ /* 0x000fc80000011602 */
[----:B------:R-:W-:-:S04]  /*15580*/  LOP3.LUT R2, R2, 0x3fff, RZ, 0xc0, !PT ;  /* 0x00003fff02027812 */ /* 0x000fc800078ec0ff */
[----:B------:R-:W-:Y:S01]  /*15590*/  LOP3.LUT R11, R2, 0x4000000, RZ, 0xfc, !PT ;  /* 0x04000000020b7812 */ /* 0x000fe200078efcff */
[----:B-1----:R-:W-:Y:S06]  /*155a0*/  @P2 BRA `(.L_x_8982) ;  /* 0x0000000000082947 */ /* 0x002fec0003800000 */
[----:B------:R-:W1:Y:S02]  /*155b0*/  SYNCS.PHASECHK.TRANS64.TRYWAIT P0, [R14+URZ+0x28850], R5 ;  /* 0x028850050e0075a7 */ /* 0x000e64000800017f */
[----:B-1----:R-:W-:Y:S05]  /*155c0*/  @!P0 BRA `(.L_x_8983) ;  /* 0x000000d400388947 */ /* 0x002fea0003800000 */
.L_x_8982:
[----:B------:R-:W-:Y:S01]  /*155d0*/  IMAD R10, R184, 0x800, R11 ;  /* 0x00000800b80a7824 */ /* 0x000fe200078e020b */
[----:B------:R-:W-:Y:S05]  /*155e0*/  WARPSYNC.ALL ;  /* 0x0000000000007948 */ /* 0x000fea0003800000 */
[----:B------:R-:W-:Y:S01]  /*155f0*/  IMAD.MOV.U32 R11, RZ, RZ, 0x40000040 ;  /* 0x40000040ff0b7424 */ /* 0x000fe200078e00ff */
[C---:B------:R-:W-:Y:S01]  /*15600*/  R2UR UR6, R10.reuse ;  /* 0x000000000a0672ca */ /* 0x040fe200000e0000 */
[----:B------:R-:W-:Y:S01]  /*15610*/  WARPGROUP.ARRIVE ;  /* 0x00000000000079c5 */ /* 0x000fe20000000000 */
[----:B------:R-:W-:Y:S01]  /*15620*/  VIADD R12, R10, 0x80 ;  /* 0x000000800a0c7836 */ /* 0x000fe20000000000 */
[----:B01----:R-:W0:Y:S01]  /*15630*/  SHFL.BFLY PT, R5, R4, 0x2, 0x1f ;  /* 0x0c401f0004057f89 */ /* 0x003e2200000e0000 */
[----:B------:R-:W-:Y:S01]  /*15640*/  R2UR UR7, R11 ;  /* 0x000000000b0772ca */ /* 0x000fe200000e0000 */
[----:B------:R-:W-:Y:S01]  /*15650*/  IMAD.MOV.U32 R13, RZ, RZ, 0x40000040 ;  /* 0x40000040ff0d7424 */ /* 0x000fe200078e00ff */
[----:B------:R-:W-:Y:S01]  /*15660*/  MOV R42, 0xff800000 ;  /* 0xff800000002a7802 */ /* 0x000fe20000000f00 */
[----:B------:R-:W-:Y:S01]  /*15670*/  IMAD.MOV.U32 R11, RZ, RZ, 0x40000040 ;  /* 0x40000040ff0b7424 */ /* 0x000fe200078e00ff */
[----:B------:R-:W1:Y:S01]  /*15680*/  SHFL.BFLY PT, R2, R3, 0x2, 0x1f ;  /* 0x0c401f0003027f89 */ /* 0x000e6200000e0000 */
[----:B------:R-:W-:-:S02]  /*15690*/  VIADD R184, R184, 0x1 ;  /* 0x00000001b8b87836 */ /* 0x000fc40000000000 */
[----:B------:R-:W-:-:S03]  /*156a0*/  VIADD R215, R215, 0x1 ;  /* 0x00000001d7d77836 */ /* 0x000fc60000000000 */
[----:B------:R-:W-:-:S03]  /*156b0*/  ISETP.NE.AND P2, PT, R184, 0x2, PT ;  /* 0x00000002b800780c */ /* 0x000fc60003f45270 */
[----:B------:R-:W-:Y:S01]  /*156c0*/  HGMMA.64x128x16.F32 R88, R180, gdesc[UR4].tnspB, R88, gsb0 ;  /* 0x41e00004b4587df0 */ /* 0x000fe20008000858 */
[----:B------:R-:W-:Y:S01]  /*156d0*/  R2UR UR6, R12 ;  /* 0x000000000c0672ca */ /* 0x000fe200000e0000 */
[----:B------:R-:W-:Y:S01]  /*156e0*/  VIADD R12, R10, 0x100 ;  /* 0x000001000a0c7836 */ /* 0x000fe20000000000 */
[----:B------:R-:W-:Y:S02]  /*156f0*/  R2UR UR7, R13 ;  /* 0x000000000d0772ca */ /* 0x000fe400000e0000 */
[----:B------:R-:W-:Y:S02]  /*15700*/  MOV R13, 0x40000040 ;  /* 0x40000040000d7802 */ /* 0x000fe40000000f00 */
[----:B------:R-:W-:Y:S01]  /*15710*/  SEL R184, R184, RZ, P2 ;  /* 0x000000ffb8b87207 */ /* 0x000fe20001000000 */
[----:B0-----:R-:W-:Y:S01]  /*15720*/  FADD.FTZ R5, R5, R4 ;  /* 0x0000000405057221 */ /* 0x001fe20000010000 */
[----:B-1----:R-:W-:Y:S01]  /*15730*/  FADD.FTZ R6, R2, R3 ;  /* 0x0000000302067221 */ /* 0x002fe20000010000 */
[----:B------:R-:W-:-:S03]  /*15740*/  SEL R3, RZ, 0x1, P2 ;  /* 0x00000001ff037807 */ /* 0x000fc60001000000 */
[----:B------:R-:W0:Y:S01]  /*15750*/  SHFL.BFLY PT, R2, R5, 0x1, 0x1f ;  /* 0x0c201f0005027f89 */ /* 0x000e2200000e0000 */
[----:B------:R-:W-:-:S03]  /*15760*/  LOP3.LUT R186, R186, R3, RZ, 0x3c, !PT ;  /* 0x00000003baba7212 */ /* 0x000fc600078e3cff */
[----:B------:R-:W1:Y:S01]  /*15770*/  SHFL.BFLY PT, R9, R6, 0x1, 0x1f ;  /* 0x0c201f0006097f89 */ /* 0x000e6200000e0000 */
[----:B------:R-:W-:Y:S01]  /*15780*/  IMAD.MOV.U32 R3, RZ, RZ, -0x800000 ;  /* 0xff800000ff037424 */ /* 0x000fe200078e00ff */
        /* <DEDUP_REMOVED lines=27> */
[C---:B------:R-:W-:Y:S01]  /*15940*/  IADD3 R12, R10.reuse, 0x300, RZ ;  /* 0x000003000a0c7810 */ /* 0x040fe20007ffe0ff */
[----:B------:R-:W-:Y:S01]  /*15950*/  VIADD R10, R10, 0x380 ;  /* 0x000003800a0a7836 */ /* 0x000fe20000000000 */
[----:B------:R-:W-:Y:S02]  /*15960*/  WARPGROUP.DEPBAR.LE gsb0, 0x0 ;  /* 0x00008000000079c5 */ /* 0x000fe40000010000 */
[----:B------:R-:W-:-:S07]  /*15970*/  WARPGROUP.ARRIVE ;  /* 0x00000000000079c5 */ /* 0x000fce0000000000 */
[----:B------:R-:W-:Y:S01]  /*15980*/  HGMMA.64x128x16.F32 R88, R156, gdesc[UR4].tnspB, R88, gsb0 ;  /* 0x41e000049c587df0 */ /* 0x000fe20008000858 */
[----:B------:R-:W-:Y:S01]  /*15990*/  R2UR UR6, R12 ;  /* 0x000000000c0672ca */ /* 0x000fe200000e0000 */
[----:B0-----:R-:W-:Y:S01]  /*159a0*/  FADD.FTZ R12, R5, R2 ;  /* 0x00000002050c7221 */ /* 0x001fe20000010000 */
[----:B------:R-:W-:Y:S01]  /*159b0*/  R2UR UR7, R13 ;  /* 0x000000000d0772ca */ /* 0x000fe200000e0000 */
[----:B-1----:R-:W-:Y:S01]  /*159c0*/  FADD.FTZ R13, R6, R9 ;  /* 0x00000009060d7221 */ /* 0x002fe20000010000 */
[----:B------:R-:W-:Y:S02]  /*159d0*/  @!P1 VIADD R6, R14, 0x28860 ;  /* 0x000288600e069836 */ /* 0x000fe40000000000 */
[----:B------:R-:W-:Y:S01]  /*159e0*/  FSETP.NE.FTZ.AND P0, PT, R12, RZ, PT ;  /* 0x000000ff0c00720b */ /* 0x000fe20003f15000 */
[----:B------:R-:W-:Y:S01]  /*159f0*/  IMAD.MOV.U32 R2, RZ, RZ, RZ ;  /* 0x000000ffff027224 */ /* 0x000fe200078e00ff */
[----:B------:R-:W-:Y:S01]  /*15a00*/  FSETP.NE.FTZ.AND P3, PT, R13, RZ, PT ;  /* 0x000000ff0d00720b */ /* 0x000fe20003f75000 */
[----:B------:R-:W-:Y:S01]  /*15a10*/  IMAD.MOV.U32 R5, RZ, RZ, RZ ;  /* 0x000000ffff057224 */ /* 0x000fe200078e00ff */
[----:B------:R-:W-:-:S09]  /*15a20*/  @!P1 PRMT R6, RZ, 0x654, R6 ;  /* 0x00000654ff069816 */ /* 0x000fd20000000006 */
[----:B------:R-:W0:Y:S01]  /*15a30*/  @P0 MUFU.LG2 R9, R12 ;  /* 0x0000000c00090308 */ /* 0x000e220000000c00 */
[C---:B------:R-:W-:Y:S01]  /*15a40*/  @P0 FMUL.FTZ R4, R0.reuse, 0.69314718246459960938 ;  /* 0x3f31721800040820 */ /* 0x040fe20000410000 */
[----:B------:R-:W-:-:S06]  /*15a50*/  @P3 FMUL.FTZ R0, R0, 0.69314718246459960938 ;  /* 0x3f31721800003820 */ /* 0x000fcc0000410000 */
[----:B------:R-:W-:Y:S08]  /*15a60*/  @P0 MUFU.RCP R2, R12 ;  /* 0x0000000c00020308 */ /* 0x000ff00000001000 */
[----:B------:R-:W-:Y:S01]  /*15a70*/  @P3 MUFU.RCP R5, R13 ;  /* 0x0000000d00053308 */ /* 0x000fe20000001000 */
[----:B0-----:R-:W-:-:S04]  /*15a80*/  @P0 FMUL.FTZ R9, R9, 0.69314718246459960938 ;  /* 0x3f31721809090820 */ /* 0x001fc80000410000 */
[----:B------:R-:W-:Y:S01]  /*15a90*/  @P0 FFMA.FTZ R42, R4, R7, R9 ;  /* 0x00000007042a0223 */ /* 0x000fe20000010009 */
[----:B------:R-:W-:Y:S01]  /*15aa0*/  PLOP3.LUT P0, PT, PT, PT, PT, 0x8, 0x0 ;  /* 0x000000000000781c */ /* 0x000fe20003f0e170 */
[----:B------:R-:W-:Y:S02]  /*15ab0*/  WARPGROUP.DEPBAR.LE gsb0, 0x0 ;  /* 0x00008000000079c5 */ /* 0x000fe40000010000 */
[----:B------:R-:W-:-:S06]  /*15ac0*/  WARPGROUP.ARRIVE ;  /* 0x00000000000079c5 */ /* 0x000fcc0000000000 */
[----:B------:R-:W-:Y:S01]  /*15ad0*/  HGMMA.64x128x16.F32 R88, R160, gdesc[UR4].tnspB, R88, gsb0 ;  /* 0x41e00004a0587df0 */ /* 0x000fe20008000858 */
[----:B------:R-:W-:Y:S02]  /*15ae0*/  R2UR UR6, R10 ;  /* 0x000000000a0672ca */ /* 0x000fe400000e0000 */
[----:B------:R-:W-:Y:S01]  /*15af0*/  R2UR UR7, R11 ;  /* 0x000000000b0772ca */ /* 0x000fe200000e0000 */
[----:B------:R-:W0:Y:S02]  /*15b00*/  @P3 MUFU.LG2 R10, R13 ;  /* 0x0000000d000a3308 */ /* 0x000e240000000c00 */
[----:B0-----:R-:W-:-:S04]  /*15b10*/  @P3 FMUL.FTZ R11, R10, 0.69314718246459960938 ;  /* 0x3f3172180a0b3820 */ /* 0x001fc80000410000 */
[----:B------:R-:W-:Y:S01]  /*15b20*/  @P3 FFMA.FTZ R3, R0, R8, R11 ;  /* 0x0000000800033223 */ /* 0x000fe2000001000b */
[----:B------:R-:W-:Y:S02]  /*15b30*/  WARPGROUP.DEPBAR.LE gsb0, 0x0 ;  /* 0x00008000000079c5 */ /* 0x000fe40000010000 */
[----:B------:R-:W-:-:S06]  /*15b40*/  WARPGROUP.ARRIVE ;  /* 0x00000000000079c5 */ /* 0x000fcc0000000000 */
[----:B------:R-:W-:Y:S03]  /*15b50*/  HGMMA.64x128x16.F32 R88, R164, gdesc[UR4].tnspB, R88, gsb0 ;  /* 0x41e00004a4587df0 */ /* 0x000fe60008000858 */
        /* <DEDUP_REMOVED lines=66> */
.L_x_8900:
        /* <DEDUP_REMOVED lines=13> */
[----:B------:R-:W-:Y:S01]  /*16050*/  IMAD.MOV.U32 R57, RZ, RZ, RZ ;  /* 0x000000ffff397224 */ /* 0x000fe200078e00ff */
[----:B------:R-:W3:Y:S01]  /*16060*/  S2R R9, SR_SWINHI ;  /* 0x0000000000097919 */ /* 0x000ee20000002f00 */
[----:B------:R-:W-:Y:S02]  /*16070*/  F2FP.F16.F32.PACK_AB R36, R137, R136 ;  /* 0x000000888924723e */ /* 0x000fe400000000ff */
[----:B------:R-:W-:Y:S02]  /*16080*/  MOV R44, R2 ;  /* 0x00000002002c7202 */ /* 0x000fe40000000f00 */
[----:B---3--:R-:W-:-:S03]  /*16090*/  MOV R45, R9 ;  /* 0x00000009002d7202 */ /* 0x008fc60000000f00 */
[----:B--2---:R-:W-:-:S03]  /*160a0*/  IMAD.WIDE R12, R0, 0x2, R44 ;  /* 0x00000002000c7825 */ /* 0x004fc600078e022c */
[C---:B------:R-:W-:Y:S02]  /*160b0*/  IADD3 R37, P0, R12.reuse, 0x40, RZ ;  /* 0x000000400c257810 */ /* 0x040fe40007f1e0ff */
[C---:B------:R-:W-:Y:S02]  /*160c0*/  IADD3 R35, P5, R12.reuse, 0x20, RZ ;  /* 0x000000200c237810 */ /* 0x040fe40007fbe0ff */
[----:B------:R-:W-:Y:S01]  /*160d0*/  IADD3 R39, P1, R12, 0x60, RZ ;  /* 0x000000600c277810 */ /* 0x000fe20007f3e0ff */
[--C-:B------:R-:W-:Y:S01]  /*160e0*/  IMAD.X R11, RZ, RZ, R13.reuse, P0 ;  /* 0x000000ffff0b7224 */ /* 0x100fe200000e060d */
[C---:B------:R-:W-:Y:S01]  /*160f0*/  ISETP.NE.AND P0, PT, R208.reuse, RZ, PT ;  /* 0x000000ffd000720c */ /* 0x040fe20003f05270 */
[----:B------:R-:W-:Y:S01]  /*16100*/  IMAD.X R9, RZ, RZ, R13, P5 ;  /* 0x000000ffff097224 */ /* 0x000fe200028e060d */
[----:B------:R-:W-:Y:S02]  /*16110*/  LOP3.LUT R0, R35, 0x380, RZ, 0xc0, !PT ;  /* 0x0000038023007812 */ /* 0x000fe400078ec0ff */
[----:B------:R-:W-:Y:S01]  /*16120*/  SEL R208, R208, UR4, P0 ;  /* 0x00000004d0d07c07 */ /* 0x000fe20008000000 */
[----:B------:R-:W-:Y:S05]  /*16130*/  WARPSYNC.ALL ;  /* 0x0000000000007948 */ /* 0x000fea0003800000 */
[----:B------:R-:W-:Y:S01]  /*16140*/  LOP3.LUT R15, R12, 0x380, RZ, 0xc0, !PT ;  /* 0x000003800c0f7812 */ /* 0x000fe200078ec0ff */
[----:B------:R-:W-:Y:S01]  /*16150*/  ULDC.64 UR6, c[0x0][0xc08] ;  /* 0x0003020000067ab9 */ /* 0x000fe20000000a00 */
[----:B------:R-:W-:Y:S01]  /*16160*/  LOP3.LUT R14, R39, 0x380, RZ, 0xc0, !PT ;  /* 0x00000380270e7812 */ /* 0x000fe200078ec0ff */
[----:B------:R-:W-:Y:S01]  /*16170*/  ULDC.64 UR4, c[0x0][0xc00] ;  /* 0x0003000000047ab9 */ /* 0x000fe20000000a00 */
[----:B------:R-:W-:-:S02]  /*16180*/  SHF.R.U64 R0, R0, 0x3, RZ ;  /* 0x0000000300007819 */ /* 0x000fc400000012ff */
[----:B------:R-:W-:Y:S02]  /*16190*/  IADD3 R43, P2, R12, 0x4000, RZ ;  /* 0x000040000c2b7810 */ /* 0x000fe40007f5e0ff */
[----:B------:R-:W-:Y:S02]  /*161a0*/  SHF.R.U64 R15, R15, 0x3, RZ ;  /* 0x000000030f0f7819 */ /* 0x000fe400000012ff */
[----:B------:R-:W-:Y:S01]  /*161b0*/  SHF.R.U64 R14, R14, 0x3, RZ ;  /* 0x000000030e0e7819 */ /* 0x000fe200000012ff */
[--C-:B------:R-:W-:Y:S01]  /*161c0*/  IMAD.X R27, RZ, RZ, R13.reuse, P2 ;  /* 0x000000ffff1b7224 */ /* 0x100fe200010e060d */
[C---:B------:R-:W-:Y:S02]  /*161d0*/  IADD3 R49, P4, R12.reuse, 0x4040, RZ ;  /* 0x000040400c317810 */ /* 0x040fe40007f9e0ff */
[C---:B------:R-:W-:Y:S02]  /*161e0*/  IADD3 R32, P5, R12.reuse, 0x4060, RZ ;  /* 0x000040600c207810 */ /* 0x040fe40007fbe0ff */
[----:B------:R-:W-:Y:S01]  /*161f0*/  IADD3 R47, P3, R12, 0x4020, RZ ;  /* 0x000040200c2f7810 */ /* 0x000fe20007f7e0ff */
[--C-:B------:R-:W-:Y:S01]  /*16200*/  IMAD.X R31, RZ, RZ, R13.reuse, P4 ;  /* 0x000000ffff1f7224 */ /* 0x100fe200020e060d */
[----:B-1----:R-:W-:Y:S01]  /*16210*/  LOP3.LUT R4, R37, 0x380, RZ, 0xc0, !PT ;  /* 0x0000038025047812 */ /* 0x002fe200078ec0ff */
[--C-:B------:R-:W-:Y:S01]  /*16220*/  IMAD.X R33, RZ, RZ, R13.reuse, P5 ;  /* 0x000000ffff217224 */ /* 0x100fe200028e060d */
[----:B------:R-:W-:Y:S01]  /*16230*/  LOP3.LUT R8, R0, R35, RZ, 0x3c, !PT ;  /* 0x0000002300087212 */ /* 0x000fe200078e3cff */
[----:B------:R-:W-:Y:S01]  /*16240*/  IMAD.X R29, RZ, RZ, R13, P3 ;  /* 0x000000ffff1d7224 */ /* 0x000fe200018e060d */
[----:B------:R-:W-:-:S02]  /*16250*/  LOP3.LUT R12, R15, R12, RZ, 0x3c, !PT ;  /* 0x0000000c0f0c7212 */ /* 0x000fc400078e3cff */
[----:B------:R-:W-:Y:S02]  /*16260*/  LOP3.LUT R24, R14, R39, RZ, 0x3c, !PT ;  /* 0x000000270e187212 */ /* 0x000fe400078e3cff */
[----:B------:R-:W-:Y:S02]  /*16270*/  LOP3.LUT R0, R43, 0x380, RZ, 0xc0, !PT ;  /* 0x000003802b007812 */ /* 0x000fe400078ec0ff */
[----:B------:R-:W-:Y:S02]  /*16280*/  LOP3.LUT R14, R49, 0x380, RZ, 0xc0, !PT ;  /* 0x00000380310e7812 */ /* 0x000fe400078ec0ff */
[----:B------:R-:W-:Y:S02]  /*16290*/  LOP3.LUT R15, R32, 0x380, RZ, 0xc0, !PT ;  /* 0x00000380200f7812 */ /* 0x000fe400078ec0ff */
[----:B------:R-:W-:Y:S02]  /*162a0*/  SHF.R.U64 R4, R4, 0x3, RZ ;  /* 0x0000000304047819 */ /* 0x000fe400000012ff */
[----:B------:R-:W-:-:S02]  /*162b0*/  SHF.R.U64 R0, R0, 0x3, RZ ;  /* 0x0000000300007819 */ /* 0x000fc400000012ff */
[----:B------:R-:W-:Y:S02]  /*162c0*/  SHF.R.U64 R14, R14, 0x3, RZ ;  /* 0x000000030e0e7819 */ /* 0x000fe400000012ff */
[----:B------:R-:W-:Y:S02]  /*162d0*/  SHF.R.U64 R15, R15, 0x3, RZ ;  /* 0x000000030f0f7819 */ /* 0x000fe400000012ff */
[----:B------:R-:W-:Y:S02]  /*162e0*/  LOP3.LUT R10, R4, R37, RZ, 0x3c, !PT ;  /* 0x00000025040a7212 */ /* 0x000fe400078e3cff */
[----:B------:R-:W-:Y:S02]  /*162f0*/  LOP3.LUT R4, R47, 0x380, RZ, 0xc0, !PT ;  /* 0x000003802f047812 */ /* 0x000fe400078ec0ff */
[----:B------:R-:W-:Y:S02]  /*16300*/  LOP3.LUT R26, R0, R43, RZ, 0x3c, !PT ;  /* 0x0000002b001a7212 */ /* 0x000fe400078e3cff */
        /* <DEDUP_REMOVED lines=9> */
[----:B------:R-:W-:Y:S02]  /*163a0*/  SHF.R.U64 R4, R4, 0x3, RZ ;  /* 0x0000000304047819 */ /* 0x000fe400000012ff */
[----:B------:R-:W-:Y:S02]  /*163b0*/  MOV R37, R8 ;  /* 0x0000000800257202 */ /* 0x000fe40000000f00 */
[----:B------:R-:W-:Y:S02]  /*163c0*/  MOV R38, R10 ;  /* 0x0000000a00267202 */ /* 0x000fe40000000f00 */
[----:B------:R-:W-:Y:S02]  /*163d0*/  F2FP.F16.F32.PACK_AB R8, R97, R96 ;  /* 0x000000606108723e */ /* 0x000fe400000000ff */
[----:B------:R-:W-:-:S02]  /*163e0*/  F2FP.F16.F32.PACK_AB R9, R99, R98 ;  /* 0x000000626309723e */ /* 0x000fc400000000ff */
[----:B------:R-:W-:Y:S02]  /*163f0*/  F2FP.F16.F32.PACK_AB R10, R101, R100 ;  /* 0x00000064650a723e */ /* 0x000fe400000000ff */
[----:B------:R-:W-:Y:S02]  /*16400*/  F2FP.F16.F32.PACK_AB R11, R103, R102 ;  /* 0x00000066670b723e */ /* 0x000fe400000000ff */
[----:B------:R-:W-:Y:S02]  /*16410*/  LOP3.LUT R28, R4, R47, RZ, 0x3c, !PT ;  /* 0x0000002f041c7212 */ /* 0x000fe400078e3cff */
[----:B------:R-:W-:Y:S02]  /*16420*/  MOV R39, R24 ;  /* 0x0000001800277202 */ /* 0x000fe40000000f00 */
[----:B------:R-:W-:Y:S02]  /*16430*/  MOV R46, R26 ;  /* 0x0000001a002e7202 */ /* 0x000fe40000000f00 */
[----:B------:R-:W-:-:S02]  /*16440*/  F2FP.F16.F32.PACK_AB R24, R113, R112 ;  /* 0x000000707118723e */ /* 0x000fc400000000ff */
[----:B------:R-:W-:Y:S01]  /*16450*/  F2FP.F16.F32.PACK_AB R25, R115, R114 ;  /* 0x000000727319723e */ /* 0x000fe200000000ff */
[----:B------:R1:W-:Y:S01]  /*16460*/  STSM.16.M88.4 [R0], R12 ;  /* 0x0000000c00007844 */ /* 0x0003e20000000200 */
[----:B------:R-:W-:Y:S02]  /*16470*/  F2FP.F16.F32.PACK_AB R26, R117, R116 ;  /* 0x00000074751a723e */ /* 0x000fe400000000ff */
[----:B------:R-:W-:Y:S01]  /*16480*/  F2FP.F16.F32.PACK_AB R27, R119, R118 ;  /* 0x00000076771b723e */ /* 0x000fe200000000ff */
[----:B------:R2:W-:Y:S01]  /*16490*/  STSM.16.M88.4 [R37], R8 ;  /* 0x0000000825007844 */ /* 0x0005e20000000200 */
[----:B------:R-:W-:Y:S02]  /*164a0*/  MOV R43, R28 ;  /* 0x0000001c002b7202 */ /* 0x000fe40000000f00 */
[----:B------:R-:W-:Y:S02]  /*164b0*/  MOV R4, R30 ;  /* 0x0000001e00047202 */ /* 0x000fe40000000f00 */
[----:B------:R-:W-:-:S02]  /*164c0*/  F2FP.F16.F32.PACK_AB R28, R121, R120 ;  /* 0x00000078791c723e */ /* 0x000fc400000000ff */
[----:B------:R-:W-:Y:S02]  /*164d0*/  F2FP.F16.F32.PACK_AB R29, R123, R122 ;  /* 0x0000007a7b1d723e */ /* 0x000fe400000000ff */
[----:B------:R-:W-:Y:S02]  /*164e0*/  F2FP.F16.F32.PACK_AB R30, R125, R124 ;  /* 0x0000007c7d1e723e */ /* 0x000fe400000000ff */
[----:B------:R-:W-:Y:S02]  /*164f0*/  F2FP.F16.F32.PACK_AB R31, R127, R126 ;  /* 0x0000007e7f1f723e */ /* 0x000fe400000000ff */
[----:B-1----:R-:W-:Y:S02]  /*16500*/  F2FP.F16.F32.PACK_AB R12, R105, R104 ;  /* 0x00000068690c723e */ /* 0x002fe400000000ff */
[----:B------:R-:W-:Y:S02]  /*16510*/  F2FP.F16.F32.PACK_AB R13, R107, R106 ;  /* 0x0000006a6b0d723e */ /* 0x000fe400000000ff */
[----:B------:R-:W-:-:S02]  /*16520*/  F2FP.F16.F32.PACK_AB R14, R109, R108 ;  /* 0x0000006c6d0e723e */ /* 0x000fc400000000ff */
[----:B------:R-:W-:Y:S02]  /*16530*/  F2FP.F16.F32.PACK_AB R15, R41, R40 ;  /* 0x00000028290f723e */ /* 0x000fe400000000ff */
[----:B------:R-:W-:Y:S02]  /*16540*/  MOV R0, R32 ;  /* 0x0000002000007202 */ /* 0x000fe40000000f00 */
[----:B------:R-:W-:Y:S01]  /*16550*/  F2FP.F16.F32.PACK_AB R32, R129, R128 ;  /* 0x000000808120723e */ /* 0x000fe200000000ff */
[----:B------:R1:W-:Y:S01]  /*16560*/  STSM.16.M88.4 [R38], R12 ;  /* 0x0000000c26007844 */ /* 0x0003e20000000200 */
[----:B------:R-:W-:Y:S02]  /*16570*/  F2FP.F16.F32.PACK_AB R33, R131, R130 ;  /* 0x000000828321723e */ /* 0x000fe400000000ff */
[----:B------:R-:W-:Y:S01]  /*16580*/  F2FP.F16.F32.PACK_AB R35, R135, R134 ;  /* 0x000000868723723e */ /* 0x000fe200000000ff */
[----:B------:R3:W-:Y:S01]  /*16590*/  STSM.16.M88.4 [R39], R24 ;  /* 0x0000001827007844 */ /* 0x0007e20000000200 */
[----:B--2---:R-:W-:-:S02]  /*165a0*/  F2FP.F16.F32.PACK_AB R37, R139, R138 ;  /* 0x0000008a8b25723e */ /* 0x004fc400000000ff */
[----:B------:R-:W-:Y:S01]  /*165b0*/  F2FP.F16.F32.PACK_AB R8, R145, R144 ;  /* 0x000000909108723e */ /* 0x000fe200000000ff */
[----:B------:R-:W-:Y:S01]  /*165c0*/  STSM.16.M88.4 [R46], R28 ;  /* 0x0000001c2e007844 */ /* 0x000fe20000000200 */
[----:B------:R-:W-:Y:S02]  /*165d0*/  F2FP.F16.F32.PACK_AB R9, R147, R146 ;  /* 0x000000929309723e */ /* 0x000fe400000000ff */
[----:B------:R-:W-:Y:S01]  /*165e0*/  F2FP.F16.F32.PACK_AB R10, R149, R148 ;  /* 0x00000094950a723e */ /* 0x000fe200000000ff */
[----:B------:R-:W-:Y:S01]  /*165f0*/  STSM.16.M88.4 [R43], R32 ;  /* 0x000000202b007844 */ /* 0x000fe20000000200 */
[----:B------:R-:W-:Y:S02]  /*16600*/  F2FP.F16.F32.PACK_AB R11, R151, R150 ;  /* 0x00000096970b723e */ /* 0x000fe400000000ff */
[----:B------:R-:W-:Y:S02]  /*16610*/  ISETP.NE.U32.AND P0, PT, RZ, UR4, PT ;  /* 0x00000004ff007c0c */ /* 0x000fe4000bf05070 */
[----:B-1----:R-:W-:-:S02]  /*16620*/  F2FP.F16.F32.PACK_AB R38, R141, R140 ;  /* 0x0000008c8d26723e */ /* 0x002fc400000000ff */
[----:B------:R-:W-:Y:S02]  /*16630*/  ISETP.NE.U32.AND P3, PT, RZ, UR6, PT ;  /* 0x00000006ff007c0c */ /* 0x000fe4000bf65070 */
[----:B---3--:R-:W-:Y:S02]  /*16640*/  F2FP.F16.F32.PACK_AB R39, R143, R142 ;  /* 0x0000008e8f27723e */ /* 0x008fe400000000ff */
[C---:B------:R-:W-:Y:S02]  /*16650*/  IADD3 R12, P1, R210.reuse, UR4, RZ ;  /* 0x00000004d20c7c10 */ /* 0x040fe4000ff3e0ff */
[----:B------:R-:W-:Y:S01]  /*16660*/  ISETP.NE.AND.EX P0, PT, RZ, UR5, PT, P0 ;  /* 0x00000005ff007c0c */ /* 0x000fe2000bf05300 */
[----:B------:R-:W-:Y:S01]  /*16670*/  STSM.16.M88.4 [R4], R36 ;  /* 0x0000002404007844 */ /* 0x000fe20000000200 */
[----:B------:R-:W-:Y:S02]  /*16680*/  ISETP.NE.AND.EX P3, PT, RZ, UR7, PT, P3 ;  /* 0x00000007ff007c0c */ /* 0x000fe4000bf65330 */
[----:B------:R-:W-:Y:S01]  /*16690*/  IADD3.X R13, R211, UR5, RZ, P1, !PT ;  /* 0x00000005d30d7c10 */ /* 0x000fe20008ffe4ff */
[----:B------:R1:W-:Y:S01]  /*166a0*/  STSM.16.M88.4 [R0], R8 ;  /* 0x0000000800007844 */ /* 0x0003e20000000200 */
[----:B------:R-:W-:Y:S09]  /*166b0*/  BAR.SYNC.DEFER_BLOCKING 0x1, 0x100 ;  /* 0x0044000000007b1d */ /* 0x000ff20000010000 */
[----:B------:R-:W-:Y:S01]  /*166c0*/  @P3 IADD3 R210, P1, R210, UR6, RZ ;  /* 0x00000006d2d23c10 */ /* 0x000fe2000ff3e0ff */
[----:B------:R-:W-:-:S02]  /*166d0*/  ULDC UR6, c[0x0][0xa88] ;  /* 0x0002a20000067ab9 */ /* 0x000fc40000000800 */
[----:B------:R-:W-:Y:S01]  /*166e0*/  IMAD.U32 R27, RZ, RZ, UR6 ;  /* 0x00000006ff1b7e24 */ /* 0x000fe2000f8e00ff */
[----:B------:R-:W-:Y:S02]  /*166f0*/  @P3 IADD3.X R211, R211, UR7, RZ, P1, !PT ;  /* 0x00000007d3d33c10 */ /* 0x000fe40008ffe4ff */
[----:B------:R-:W-:Y:S01]  /*16700*/  ISETP.GT.AND P2, PT, R208, 0x1, PT ;  /* 0x00000001d000780c */ /* 0x000fe20003f44270 */
[----:B-1----:R-:W1:Y:S01]  /*16710*/  LDC R0, c[0x0][0xbe8] ;  /* 0x0002fa00ff007b82 */ /* 0x002e620000000800 */
[----:B------:R2:W5:Y:S04]  /*16720*/  @P0 LDG.E R57, desc[UR42][R12.64] ;  /* 0x0000002a0c390981 */ /* 0x000568000c1e1900 */
[----:B------:R2:W5:Y:S01]  /*16730*/  @P3 LDG.E R27, desc[UR42][R210.64] ;  /* 0x0000002ad21b3981 */ /* 0x000562000c1e1900 */
[----:B------:R-:W-:-:S04]  /*16740*/  MOV R4, 0x9b8 ;  /* 0x000009b800047802 */ /* 0x000fc80000000f00 */
[----:B------:R-:W-:-:S04]  /*16750*/  SEL R4, R4, 0x978, P2 ;  /* 0x0000097804047807 */ /* 0x000fc80001000000 */
[----:B------:R2:W3:Y:S01]  /*16760*/  LDC.64 R8, c[0x0][R4+0x220] ;  /* 0x0000880004087b82 */ /* 0x0004e20000000a00 */
[----:B-1----:R-:W-:-:S07]  /*16770*/  ISETP.NE.AND P1, PT, R0, 0x1, PT ;  /* 0x000000010000780c */ /* 0x002fce0003f25270 */
[----:B------:R2:W1:Y:S08]  /*16780*/  LDC.64 R10, c[0x0][R4+0x218] ;  /* 0x00008600040a7b82 */ /* 0x0004700000000a00 */
[----:B------:R2:W4:Y:S01]  /*16790*/  LDC.64 R14, c[0x0][R4+0x228] ;  /* 0x00008a00040e7b82 */ /* 0x0005220000000a00 */
[----:B---3--:R-:W-:Y:S05]  /*167a0*/  @P3 BRA `(.L_x_8986) ;  /* 0x0000000000103947 */ /* 0x008fea0003800000 */
[----:B------:R-:W-:Y:S05]  /*167b0*/  @!P0 BRA `(.L_x_8986) ;  /* 0x00000000000c8947 */ /* 0x000fea0003800000 */
[----:B------:R-:W3:Y:S04]  /*167c0*/  LDG.E R24, desc[UR42][R12.64] ;  /* 0x0000002a0c187981 */ /* 0x000ee8000c1e1900 */
[----:B-----5:R-:W3:Y:S02]  /*167d0*/  LDG.E R27, desc[UR42][R12.64+0x4] ;  /* 0x0000042a0c1b7981 */ /* 0x020ee4000c1e1900 */
[----:B---3--:R-:W-:-:S07]  /*167e0*/  IMAD.IADD R27, R27, 0x1, -R24 ;  /* 0x000000011b1b7824 */ /* 0x008fce00078e0a18 */
.L_x_8986:
[----:B------:R-:W3:Y:S01]  /*167f0*/  LDL R28, [R1+0x50] ;  /* 0x00005000011c7983 */ /* 0x000ee20000100800 */
[----:B--2---:R2:W0:Y:S01]  /*16800*/  LDC.64 R12, c[0x0][R4+0x210] ;  /* 0x00008400040c7b82 */ /* 0x0044220000000a00 */
[----:B------:R-:W-:Y:S01]  /*16810*/  ISETP.NE.U32.AND P0, PT, RZ, UR4, PT ;  /* 0x00000004ff007c0c */ /* 0x000fe2000bf05070 */
[-C--:B-1----:R-:W-:Y:S02]  /*16820*/  IMAD R31, R11, R206.reuse, RZ ;  /* 0x000000ce0b1f7224 */ /* 0x082fe400078e02ff */
[----:B------:R-:W-:Y:S01]  /*16830*/  IMAD.WIDE.U32 R10, R10, R206, RZ ;  /* 0x000000ce0a0a7225 */ /* 0x000fe200078e00ff */
[----:B------:R-:W-:-:S03]  /*16840*/  ISETP.NE.AND.EX P0, PT, RZ, UR5, PT, P0 ;  /* 0x00000005ff007c0c */ /* 0x000fc6000bf05300 */
[----:B------:R-:W1:Y:S01]  /*16850*/  @P1 LDC R26, c[0x0][0xbec] ;  /* 0x0002fb00ff1a1b82 */ /* 0x000e620000000800 */
[----:B------:R-:W-:Y:S01]  /*16860*/  SEL R209, R209, RZ, !P0 ;  /* 0x000000ffd1d17207 */ /* 0x000fe20004000000 */
[----:B------:R-:W-:Y:S01]  /*16870*/  IMAD.IADD R37, R204, 0x1, R190 ;  /* 0x00000001cc257824 */ /* 0x000fe200078e02be */
[----:B------:R-:W-:Y:S01]  /*16880*/  SEL R29, R234, RZ, !P0 ;  /* 0x000000ffea1d7207 */ /* 0x000fe20004000000 */
[----:B------:R-:W-:Y:S01]  /*16890*/  IMAD.IADD R11, R11, 0x1, R31 ;  /* 0x000000010b0b7824 */ /* 0x000fe200078e021f */
[----:B--2--5:R-:W-:Y:S01]  /*168a0*/  SHF.R.S32.HI R4, RZ, 0x1f, R57 ;  /* 0x0000001fff047819 */ /* 0x024fe20000011439 */
[----:B------:R-:W-:Y:S02]  /*168b0*/  IMAD R9, R9, R209, RZ ;  /* 0x000000d109097224 */ /* 0x000fe400078e02ff */
[----:B------:R-:W2:Y:S01]  /*168c0*/  @P1 LDC R35, c[0x0][0xbf0] ;  /* 0x0002fc00ff231b82 */ /* 0x000ea20000000800 */
[----:B------:R-:W-:Y:S02]  /*168d0*/  IMAD R56, R27, R0, RZ ;  /* 0x000000001b387224 */ /* 0x000fe400078e02ff */
[C---:B------:R-:W-:Y:S01]  /*168e0*/  IMAD R33, R8.reuse, R29, R9 ;  /* 0x0000001d08217224 */ /* 0x040fe200078e0209 */
[----:B------:R-:W-:Y:S01]  /*168f0*/  SEL R29, R217, RZ, P2 ;  /* 0x000000ffd91d7207 */ /* 0x000fe20001000000 */
[----:B------:R-:W-:-:S03]  /*16900*/  IMAD.WIDE.U32 R8, R8, R209, RZ ;  /* 0x000000d108087225 */ /* 0x000fc600078e00ff */
[----:B------:R-:W0:Y:S01]  /*16910*/  LDC.64 R24, c[0x0][0xba8] ;  /* 0x0002ea00ff187b82 */ /* 0x000e220000000a00 */
[----:B------:R-:W-:Y:S01]  /*16920*/  IMAD.IADD R33, R9, 0x1, R33 ;  /* 0x0000000109217824 */ /* 0x000fe200078e0221 */
[----:B------:R-:W-:Y:S01]  /*16930*/  IADD3 R10, P0, P3, R8, R10, R57 ;  /* 0x0000000a080a7210 */ /* 0x000fe20007b1e039 */
[----:B------:R-:W-:Y:S02]  /*16940*/  IMAD.MOV.U32 R9, RZ, RZ, R37 ;  /* 0x000000ffff097224 */ /* 0x000fe400078e0025 */
[----:B----4-:R-:W-:Y:S01]  /*16950*/  IMAD R31, R15, R29, RZ ;  /* 0x0000001d0f1f7224 */ /* 0x010fe200078e02ff */
[----:B------:R-:W-:Y:S01]  /*16960*/  IADD3.X R11, R33, R11, R4, P0, P3 ;  /* 0x0000000b210b7210 */ /* 0x000fe200007e6404 */
[----:B------:R-:W-:-:S04]  /*16970*/  IMAD.WIDE.U32 R14, R14, R29, RZ ;  /* 0x0000001d0e0e7225 */ /* 0x000fc800078e00ff */
[----:B-1----:R-:W-:Y:S01]  /*16980*/  @P1 IMAD.HI.U32 R8, R37, R26, RZ ;  /* 0x0000001a25081227 */ /* 0x002fe200078e00ff */
[----:B------:R-:W-:-:S04]  /*16990*/  IADD3 R31, R15, R31, RZ ;  /* 0x0000001f0f1f7210 */ /* 0x000fc80007ffe0ff */
[----:B--2---:R-:W-:-:S04]  /*169a0*/  @P1 SHF.R.U32.HI R9, RZ, R35, R8 ;  /* 0x00000023ff091219 */ /* 0x004fc80000011608 */
[----:B------:R-:W-:Y:S01]  /*169b0*/  IADD3 R14, P0, P3, R9, R10, R14 ;  /* 0x0000000a090e7210 */ /* 0x000fe20007b1e00e */
[--C-:B------:R-:W-:Y:S01]  /*169c0*/  IMAD.MOV R29, RZ, RZ, -R9.reuse ;  /* 0x000000ffff1d7224 */ /* 0x100fe200078e0a09 */
[----:B------:R-:W-:Y:S01]  /*169d0*/  SHF.R.S32.HI R8, RZ, 0x1f, R9 ;  /* 0x0000001fff087819 */ /* 0x000fe20000011409 */
[----:B0-----:R-:W0:Y:S02]  /*169e0*/  @!P2 LDC R24, c[0x0][0xb50] ;  /* 0x0002d400ff18ab82 */ /* 0x001e240000000800 */
[----:B------:R-:W-:Y:S01]  /*169f0*/  IMAD R9, R0, R29, R37 ;  /* 0x0000001d00097224 */ /* 0x000fe200078e0225 */
[----:B------:R-:W-:-:S03]  /*16a00*/  IADD3.X R15, R8, R11, R31, P0, P3 ;  /* 0x0000000b080f7210 */ /* 0x000fc600007e641f */
[-C--:B------:R-:W-:Y:S01]  /*16a10*/  IMAD R8, R13, R9.reuse, RZ ;  /* 0x000000090d087224 */ /* 0x080fe200078e02ff */
[----:B------:R-:W-:Y:S01]  /*16a20*/  SHF.R.S32.HI R11, RZ, 0x1f, R9 ;  /* 0x0000001fff0b7819 */ /* 0x000fe20000011409 */
[C---:B------:R-:W-:Y:S01]  /*16a30*/  IMAD.WIDE.U32 R14, R12.reuse, R9, R14 ;  /* 0x000000090c0e7225 */ /* 0x040fe200078e000e */
[----:B------:R-:W1:Y:S03]  /*16a40*/  @!P2 LDC R25, c[0x0][0xb54] ;  /* 0x0002d500ff19ab82 */ /* 0x000e660000000800 */
[----:B------:R-:W-:-:S04]  /*16a50*/  IMAD R11, R12, R11, R8 ;  /* 0x0000000b0c0b7224 */ /* 0x000fc800078e0208 */
[----:B------:R-:W-:Y:S01]  /*16a60*/  IMAD.IADD R8, R15, 0x1, R11 ;  /* 0x000000010f087824 */ /* 0x000fe200078e020b */
[----:B0-----:R-:W-:-:S05]  /*16a70*/  LEA R24, P0, R14, R24, 0x2 ;  /* 0x000000180e187211 */ /* 0x001fca00078010ff */
[----:B------:R-:W-:Y:S01]  /*16a80*/  SHFL.IDX PT, R10, R24, 0x1, 0x1c1f ;  /* 0x003c1f00180a7f89 */ /* 0x000fe200000e0000 */
[----:B-1----:R-:W-:-:S03]  /*16a90*/  LEA.HI.X R14, R14, R25, R8, 0x2, P0 ;  /* 0x000000190e0e7211 */ /* 0x002fc600000f1408 */
[----:B------:R-:W-:Y:S01]  /*16aa0*/  SHFL.IDX PT, R8, R24, RZ, 0x1c1f ;  /* 0x001c1fff18087589 */ /* 0x000fe200000e0000 */
[----:B------:R-:W-:-:S03]  /*16ab0*/  LOP3.LUT P0, RZ, R236, 0x3, RZ, 0xc0, !PT ;  /* 0x00000003ecff7812 */ /* 0x000fc6000780c0ff */
[----:B------:R-:W0:Y:S04]  /*16ac0*/  SHFL.IDX PT, R9, R14, RZ, 0x1c1f ;  /* 0x001c1fff0e097589 */ /* 0x000e2800000e0000 */
[----:B------:R-:W1:Y:S01]  /*16ad0*/  SHFL.IDX PT, R11, R14, 0x1, 0x1c1f ;  /* 0x003c1f000e0b7f89 */ /* 0x000e6200000e0000 */
[----:B---3--:R-:W-:-:S04]  /*16ae0*/  IMAD.IADD R29, R28, 0x1, R190 ;  /* 0x000000011c1d7824 */ /* 0x008fc800078e02be */
[C---:B------:R-:W-:Y:S01]  /*16af0*/  VIADD R25, R29.reuse, 0x8 ;  /* 0x000000081d197836 */ /* 0x040fe20000000000 */
[----:B------:R-:W-:-:S04]  /*16b00*/  ISETP.GE.OR P3, PT, R29, R56, P0 ;  /* 0x000000381d00720c */ /* 0x000fc80000766670 */
[----:B------:R-:W-:-:S09]  /*16b10*/  ISETP.GE.OR P0, PT, R25, R56, P0 ;  /* 0x000000381900720c */ /* 0x000fd20000706670 */
[----:B0-----:R0:W-:Y:S04]  /*16b20*/  @!P3 ST.E desc[UR42][R8.64], R42 ;  /* 0x0000002a0800b985 */ /* 0x0011e8000c10192a */
[----:B-1----:R0:W-:Y:S01]  /*16b30*/  @!P0 ST.E desc[UR42][R10.64], R3 ;  /* 0x000000030a008985 */ /* 0x0021e2000c10192a */
[----:B------:R-:W-:Y:S05]  /*16b40*/  @P2 BRA `(.L_x_8987) ;  /* 0x0000000800a42947 */ /* 0x000fea0003800000 */
[----:B------:R-:W-:Y:S01]  /*16b50*/  IMAD.SHL.U32 R28, R22, 0x40, RZ ;  /* 0x00000040161c7824 */ /* 0x000fe200078e00ff */
[----:B0-----:R-:W0:Y:S01]  /*16b60*/  @P1 LDC R11, c[0x0][0xbec] ;  /* 0x0002fb00ff0b1b82 */ /* 0x001e220000000800 */
[----:B------:R-:W-:Y:S02]  /*16b70*/  ULDC.64 UR4, c[0x0][0xaa0] ;  /* 0x0002a80000047ab9 */ /* 0x000fe40000000a00 */
[----:B------:R-:W-:-:S04]  /*16b80*/  IMAD.IADD R3, R16, 0x1, R28 ;  /* 0x0000000110037824 */ /* 0x000fc800078e021c */
[----:B------:R-:W-:Y:S01]  /*16b90*/  IMAD.WIDE R44, R3, 0x2, R44 ;  /* 0x00000002032c7825 */ /* 0x000fe200078e022c */
[----:B------:R-:W1:Y:S02]  /*16ba0*/  @P1 LDC R12, c[0x0][0xbf0] ;  /* 0x0002fc00ff0c1b82 */ /* 0x000e640000000800 */
[C---:B------:R-:W-:Y:S02]  /*16bb0*/  IADD3 R33, P0, R44.reuse, 0x2000, RZ ;  /* 0x000020002c217810 */ /* 0x040fe40007f1e0ff */
[----:B------:R-:W-:Y:S02]  /*16bc0*/  IADD3 R29, P5, R44, 0x1000, RZ ;  /* 0x000010002c1d7810 */ /* 0x000fe40007fbe0ff */
[----:B------:R-:W-:Y:S02]  /*16bd0*/  LOP3.LUT R32, R33, 0x380, RZ, 0xc0, !PT ;  /* 0x0000038021207812 */ /* 0x000fe400078ec0ff */
[----:B------:R-:W-:Y:S02]  /*16be0*/  LOP3.LUT R28, R29, 0x380, RZ, 0xc0, !PT ;  /* 0x000003801d1c7812 */ /* 0x000fe400078ec0ff */
[----:B------:R-:W-:-:S02]  /*16bf0*/  SHF.R.U64 R32, R32, 0x3, RZ ;  /* 0x0000000320207819 */ /* 0x000fc400000012ff */
[----:B------:R-:W-:Y:S02]  /*16c00*/  SHF.R.U64 R28, R28, 0x3, RZ ;  /* 0x000000031c1c7819 */ /* 0x000fe400000012ff */
[----:B------:R-:W-:Y:S02]  /*16c10*/  LOP3.LUT R32, R32, R33, RZ, 0x3c, !PT ;  /* 0x0000002120207212 */ /* 0x000fe400078e3cff */
[----:B------:R-:W-:Y:S02]  /*16c20*/  IADD3.X R33, RZ, R45, RZ, P0, !PT ;  /* 0x0000002dff217210 */ /* 0x000fe400007fe4ff */
[----:B------:R-:W-:Y:S01]  /*16c30*/  IADD3 R8, P0, R44, 0x7000, RZ ;  /* 0x000070002c087810 */ /* 0x000fe20007f1e0ff */
[----:B------:R-:W-:Y:S01]  /*16c40*/  IMAD R4, R4, UR4, RZ ;  /* 0x0000000404047c24 */ /* 0x000fe2000f8e02ff */
[----:B------:R-:W-:Y:S01]  /*16c50*/  LOP3.LUT R28, R28, R29, RZ, 0x3c, !PT ;  /* 0x0000001d1c1c7212 */ /* 0x000fe200078e3cff */
[--C-:B------:R-:W-:Y:S01]  /*16c60*/  IMAD.X R29, RZ, RZ, R45.reuse, P5 ;  /* 0x000000ffff1d7224 */ /* 0x100fe200028e062d */
[----:B------:R-:W-:Y:S01]  /*16c70*/  LOP3.LUT R3, R8, 0x380, RZ, 0xc0, !PT ;  /* 0x0000038008037812 */ /* 0x000fe200078ec0ff */
[----:B------:R-:W-:Y:S01]  /*16c80*/  IMAD.X R53, RZ, RZ, R45, P0 ;  /* 0x000000ffff357224 */ /* 0x000fe200000e062d */
[----:B------:R-:W-:Y:S01]  /*16c90*/  IADD3 R37, P2, R44, 0x3000, RZ ;  /* 0x000030002c257810 */ /* 0x000fe20007f5e0ff */
[----:B------:R-:W5:Y:S01]  /*16ca0*/  LD.E.128 R32, desc[UR42][R32.64] ;  /* 0x0000002a20207980 */ /* 0x000f62000c101d00 */
[----:B------:R-:W-:-:S02]  /*16cb0*/  SHF.R.U64 R3, R3, 0x3, RZ ;  /* 0x0000000303037819 */ /* 0x000fc400000012ff */
[C---:B------:R-:W-:Y:S01]  /*16cc0*/  IADD3 R41, P3, R44.reuse, 0x4000, RZ ;  /* 0x000040002c297810 */ /* 0x040fe20007f7e0ff */
[----:B------:R-:W5:Y:S01]  /*16cd0*/  LD.E.128 R28, desc[UR42][R28.64] ;  /* 0x0000002a1c1c7980 */ /* 0x000f62000c101d00 */
[C---:B------:R-:W-:Y:S02]  /*16ce0*/  IADD3 R47, P4, R44.reuse, 0x5000, RZ ;  /* 0x000050002c2f7810 */ /* 0x040fe40007f9e0ff */
[----:B------:R-:W-:Y:S02]  /*16cf0*/  IADD3 R49, P5, R44, 0x6000, RZ ;  /* 0x000060002c317810 */ /* 0x000fe40007fbe0ff */
[----:B------:R-:W-:Y:S01]  /*16d00*/  LOP3.LUT R52, R3, R8, RZ, 0x3c, !PT ;  /* 0x0000000803347212 */ /* 0x000fe200078e3cff */
[----:B------:R-:W-:Y:S01]  /*16d10*/  IMAD R3, R57, UR5, R4 ;  /* 0x0000000539037c24 */ /* 0x000fe2000f8e0204 */
[----:B------:R-:W-:Y:S01]  /*16d20*/  LOP3.LUT R36, R37, 0x380, RZ, 0xc0, !PT ;  /* 0x0000038025247812 */ /* 0x000fe200078ec0ff */
[----:B------:R-:W-:Y:S01]  /*16d30*/  IMAD.WIDE.U32 R8, R57, UR4, RZ ;  /* 0x0000000439087c25 */ /* 0x000fe2000f8e00ff */
[----:B------:R-:W-:Y:S01]  /*16d40*/  LOP3.LUT R40, R41, 0x380, RZ, 0xc0, !PT ;  /* 0x0000038029287812 */ /* 0x000fe200078ec0ff */
[----:B------:R-:W-:Y:S01]  /*16d50*/  ULDC.64 UR4, c[0x0][0xae8] ;  /* 0x0002ba0000047ab9 */ /* 0x000fe20000000a00 */
[----:B------:R-:W-:Y:S01]  /*16d60*/  LOP3.LUT R46, R47, 0x380, RZ, 0xc0, !PT ;  /* 0x000003802f2e7812 */ /* 0x000fe200078ec0ff */
[----:B------:R-:W5:Y:S01]  /*16d70*/  LD.E.128 R52, desc[UR42][R52.64] ;  /* 0x0000002a34347980 */ /* 0x000f62000c101d00 */
[----:B------:R-:W-:-:S02]  /*16d80*/  LOP3.LUT R48, R49, 0x380, RZ, 0xc0, !PT ;  /* 0x0000038031307812 */ /* 0x000fc400078ec0ff */
[----:B------:R-:W-:Y:S02]  /*16d90*/  LOP3.LUT R25, R44, 0x380, RZ, 0xc0, !PT ;  /* 0x000003802c197812 */ /* 0x000fe400078ec0ff */
[----:B------:R-:W-:Y:S01]  /*16da0*/  IADD3 R9, R9, R3, RZ ;  /* 0x0000000309097210 */ /* 0x000fe20007ffe0ff */
[----:B------:R-:W-:Y:S01]  /*16db0*/  IMAD R3, R207, 0x20, R22 ;  /* 0x00000020cf037824 */ /* 0x000fe200078e0216 */
[----:B------:R-:W-:Y:S02]  /*16dc0*/  SHF.R.U64 R36, R36, 0x3, RZ ;  /* 0x0000000324247819 */ /* 0x000fe400000012ff */
[----:B------:R-:W-:Y:S02]  /*16dd0*/  SHF.R.U64 R40, R40, 0x3, RZ ;  /* 0x0000000328287819 */ /* 0x000fe400000012ff */
[----:B------:R-:W-:Y:S02]  /*16de0*/  SHF.R.U64 R46, R46, 0x3, RZ ;  /* 0x000000032e2e7819 */ /* 0x000fe400000012ff */
[----:B------:R-:W-:-:S02]  /*16df0*/  SHF.R.U64 R48, R48, 0x3, RZ ;  /* 0x0000000330307819 */ /* 0x000fc400000012ff */
        /* <DEDUP_REMOVED lines=17> */
[----:B0-----:R-:W-:Y:S01]  /*16f10*/  @P1 IMAD.HI.U32 R3, R10, R11, RZ ;  /* 0x0000000b0a031227 */ /* 0x001fe200078e00ff */
        /* <DEDUP_REMOVED lines=8> */
[----:B-1----:R-:W-:Y:S01]  /*16fa0*/  @P1 SHF.R.U32.HI R11, RZ, R12, R3 ;  /* 0x0000000cff0b1219 */ /* 0x002fe20000011603 */
        /* <DEDUP_REMOVED lines=10> */
[----:B------:R-:W-:Y:S02]  /*17050*/  IMAD R4, R4, UR4, RZ ;  /* 0x0000000404047c24 */ /* 0x000fe4000f8e02ff */
[----:B------:R-:W-:Y:S02]  /*17060*/  IMAD R13, R0, R13, R10 ;  /* 0x0000000d000d7224 */ /* 0x000fe400078e020a */
[----:B------:R-:W-:Y:S02]  /*17070*/  VIADD R3, R2, 0x28820 ;  /* 0x0002882002037836 */ /* 0x000fe40000000000 */
[C---:B------:R-:W-:Y:S01]  /*17080*/  IMAD R15, R11.reuse, UR5, R4 ;  /* 0x000000050b0f7c24 */ /* 0x040fe2000f8e0204 */
[----:B------:R-:W-:Y:S01]  /*17090*/  SHF.R.S32.HI R0, RZ, 0x1f, R13 ;  /* 0x0000001fff007819 */ /* 0x000fe2000001140d */
[----:B------:R-:W-:Y:S01]  /*170a0*/  IMAD.WIDE.U32 R8, R11, UR4, R8 ;  /* 0x000000040b087c25 */ /* 0x000fe2000f8e0008 */
[----:B------:R-:W-:Y:S01]  /*170b0*/  ULDC.64 UR4, c[0x0][0xad8] ;  /* 0x0002b60000047ab9 */ /* 0x000fe20000000a00 */
[----:B------:R-:W-:-:S02]  /*170c0*/  PRMT R3, RZ, 0x654, R3 ;  /* 0x00000654ff037816 */ /* 0x000fc40000000003 */
[----:B------:R-:W-:Y:S01]  /*170d0*/  IMAD R0, R0, UR4, RZ ;  /* 0x0000000400007c24 */ /* 0x000fe2000f8e02ff */
[----:B------:R-:W-:Y:S01]  /*170e0*/  IADD3 R9, R9, R15, RZ ;  /* 0x0000000f09097210 */ /* 0x000fe20007ffe0ff */
[----:B0-----:R0:W-:Y:S02]  /*170f0*/  SYNCS.ARRIVE.TRANS64.RED.A1T0 RZ, [R3+URZ], RZ ;  /* 0x000000ff03ff79a7 */ /* 0x0011e4000810043f */
[----:B------:R-:W-:-:S04]  /*17100*/  IMAD.WIDE.U32 R8, R13, UR4, R8 ;  /* 0x000000040d087c25 */ /* 0x000fc8000f8e0008 */
        /* <DEDUP_REMOVED lines=10> */
.L_x_9235:
[----:B------:R-:W-:Y:S01]  /*171b0*/  ISETP.GE.AND P0, PT, R21, R56, PT ;  /* 0x000000381500720c */ /* 0x000fe20003f06270 */
[----:B------:R-:W-:-:S12]  /*171c0*/  BSSY B1, `(.L_x_8989) ;  /* 0x000000b000017945 */ /* 0x000fd80003800000 */
[----:B------:R-:W-:Y:S05]  /*171d0*/  @P0 BRA `(.L_x_8990) ;  /* 0x0000000000240947 */ /* 0x000fea0003800000 */
[----:B------:R-:W-:Y:S02]  /*171e0*/  ULDC UR4, c[0x0][0xac8] ;  /* 0x0002b20000047ab9 */ /* 0x000fe40000000800 */
        /* <DEDUP_REMOVED lines=8> */
.L_x_8990:
[----:B------:R-:W-:Y:S05]  /*17270*/  BSYNC B1 ;  /* 0x0000000000017941 */ /* 0x000fea0003800000 */
.L_x_8989:
[----:B------:R-:W-:-:S03]  /*17280*/  UMOV UR4, 0xffffffff ;  /* 0xffffffff00047882 */ /* 0x000fc60000000000 */
[----:B------:R-:W-:Y:S05]  /*17290*/  BRA.DIV UR4, `(.L_x_8991) ;  /* 0x000000ba044c7947 */ /* 0x000fea000b800000 */
[----:B-1----:R1:W4:Y:S04]  /*172a0*/  SHFL.IDX PT, R3, R4, 0x1, 0x181f ;  /* 0x00381f0004037f89 */ /* 0x00232800000e0000 */
[----:B--23--:R1:W2:Y:S02]  /*172b0*/  SHFL.IDX PT, R14, R0, 0x1, 0x181f ;  /* 0x00381f00000e7f89 */ /* 0x00c2a400000e0000 */
.L_x_9239:
[----:B------:R-:W-:Y:S01]  /*172c0*/  VIADD R9, R21, 0x20 ;  /* 0x0000002015097836 */ /* 0x000fe20000000000 */
[----:B------:R-:W-:Y:S04]  /*172d0*/  BSSY B1, `(.L_x_8992) ;  /* 0x000000c000017945 */ /* 0x000fe80003800000 */
[----:B------:R-:W-:-:S13]  /*172e0*/  ISETP.GE.AND P0, PT, R9, R56, PT ;  /* 0x000000380900720c */ /* 0x000fda0003f06270 */
[----:B------:R-:W-:Y:S05]  /*172f0*/  @P0 BRA `(.L_x_8993) ;  /* 0x0000000000240947 */ /* 0x000fea0003800000 */
[----:B------:R-:W-:Y:S02]  /*17300*/  ULDC UR4, c[0x0][0xac8] ;  /* 0x0002b20000047ab9 */ /* 0x000fe40000000800 */
[----:B------:R-:W-:Y:S02]  /*17310*/  ISETP.GE.AND P2, PT, R16, UR4, PT ;  /* 0x0000000410007c0c */ /* 0x000fe4000bf46270 */
[----:B------:R-:W-:-:S11]  /*17320*/  ISETP.GE.AND P3, PT, R187, UR4, PT ;  /* 0x00000004bb007c0c */ /* 0x000fd6000bf66270 */
[CC--:B--2---:R-:W-:Y:S02]  /*17330*/  @!P2 LEA R8, P0, R16.reuse, R14.reuse, 0x1 ;  /* 0x0000000e1008a211 */ /* 0x0c4fe400078008ff */
[C---:B------:R-:W-:Y:S02]  /*17340*/  @!P3 LEA R14, P1, R187.reuse, R14, 0x1 ;  /* 0x0000000ebb0eb211 */ /* 0x040fe400078208ff */
[-C--:B----4-:R-:W-:Y:S02]  /*17350*/  @!P2 LEA.HI.X R9, R16, R3.reuse, R17, 0x1, P0 ;  /* 0x000000031009a211 */ /* 0x090fe400000f0c11 */
[----:B------:R-:W-:-:S03]  /*17360*/  @!P3 LEA.HI.X R15, R187, R3, R216, 0x1, P1 ;  /* 0x00000003bb0fb211 */ /* 0x000fc600008f0cd8 */
[----:B-----5:R3:W-:Y:S04]  /*17370*/  @!P2 ST.E.128 desc[UR42][R8.64], R28 ;  /* 0x0000001c0800a985 */ /* 0x0207e8000c101d2a */
[----:B------:R3:W-:Y:S02]  /*17380*/  @!P3 ST.E.128 desc[UR42][R14.64], R44 ;  /* 0x0000002c0e00b985 */ /* 0x0007e4000c101d2a */
.L_x_8993:
[----:B------:R-:W-:Y:S05]  /*17390*/  BSYNC B1 ;  /* 0x0000000000017941 */ /* 0x000fea0003800000 */
.L_x_8992:
[----:B------:R-:W-:-:S03]  /*173a0*/  UMOV UR4, 0xffffffff ;  /* 0xffffffff00047882 */ /* 0x000fc60000000000 */
[----:B------:R-:W-:Y:S05]  /*173b0*/  BRA.DIV UR4, `(.L_x_8994) ;  /* 0x000000ba044c7947 */ /* 0x000fea000b800000 */
[----:B----4-:R4:W0:Y:S04]  /*173c0*/  SHFL.IDX PT, R3, R4, 0x2, 0x181f ;  /* 0x00581f0004037f89 */ /* 0x01082800000e0000 */
[----:B--23--:R4:W2:Y:S02]  /*173d0*/  SHFL.IDX PT, R14, R0, 0x2, 0x181f ;  /* 0x00581f00000e7f89 */ /* 0x00c8a400000e0000 */
.L_x_9243:
        /* <DEDUP_REMOVED lines=13> */
.L_x_8996:
[----:B------:R-:W-:Y:S05]  /*174b0*/  BSYNC B1 ;  /* 0x0000000000017941 */ /* 0x000fea0003800000 */
.L_x_8995:
[----:B------:R-:W-:-:S03]  /*174c0*/  UMOV UR4, 0xffffffff ;  /* 0xffffffff00047882 */ /* 0x000fc60000000000 */
[----:B------:R-:W-:Y:S05]  /*174d0*/  BRA.DIV UR4, `(.L_x_8997) ;  /* 0x000000ba044c7947 */ /* 0x000fea000b800000 */
[----:B0-----:R0:W0:Y:S04]  /*174e0*/  SHFL.IDX PT, R3, R4, 0x3, 0x181f ;  /* 0x00781f0004037f89 */ /* 0x00102800000e0000 */
[----:B--23--:R2:W3:Y:S02]  /*174f0*/  SHFL.IDX PT, R14, R0, 0x3, 0x181f ;  /* 0x00781f00000e7f89 */ /* 0x00c4e400000e0000 */
.L_x_9247:
[----:B------:R-:W-:-:S05]  /*17500*/  VIADD R9, R21, 0x60 ;  /* 0x0000006015097836 */ /* 0x000fca0000000000 */
[----:B------:R-:W-:-:S13]  /*17510*/  ISETP.GE.AND P0, PT, R9, R56, PT ;  /* 0x000000380900720c */ /* 0x000fda0003f06270 */
[----:B------:R-:W-:Y:S05]  /*17520*/  @P0 BRA `(.L_x_8998) ;  /* 0x00000018008c0947 */ /* 0x000fea0003800000 */
[----:B------:R-:W-:Y:S02]  /*17530*/  ULDC UR4, c[0x0][0xac8] ;  /* 0x0002b20000047ab9 */ /* 0x000fe40000000800 */
[----:B------:R-:W-:-:S13]  /*17540*/  ISETP.GE.AND P1, PT, R16, UR4, PT ;  /* 0x0000000410007c0c */ /* 0x000fda000bf26270 */
[----:B---3--:R-:W-:-:S04]  /*17550*/  @!P1 LEA R8, P0, R16, R14, 0x1 ;  /* 0x0000000e10089211 */ /* 0x008fc800078008ff */
[----:B0-----:R-:W-:Y:S02]  /*17560*/  @!P1 LEA.HI.X R9, R16, R3, R17, 0x1, P0 ;  /* 0x0000000310099211 */ /* 0x001fe400000f0c11 */
[----:B------:R-:W-:-:S03]  /*17570*/  ISETP.GE.AND P0, PT, R187, UR4, PT ;  /* 0x00000004bb007c0c */ /* 0x000fc6000bf06270 */
[----:B-----5:R0:W-:Y:S10]  /*17580*/  @!P1 ST.E.128 desc[UR42][R8.64], R36 ;  /* 0x0000002408009985 */ /* 0x0201f4000c101d2a */
[----:B------:R-:W-:Y:S05]  /*17590*/  @P0 BRA `(.L_x_8998) ;  /* 0x0000001800700947 */ /* 0x000fea0003800000 */
[----:B------:R-:W-:-:S04]  /*175a0*/  LEA R14, P0, R187, R14, 0x1 ;  /* 0x0000000ebb0e7211 */ /* 0x000fc800078008ff */
[----:B------:R-:W-:-:S05]  /*175b0*/  LEA.HI.X R15, R187, R3, R216, 0x1, P0 ;  /* 0x00000003bb0f7211 */ /* 0x000fca00000f0cd8 */
[----:B------:R3:W-:Y:S01]  /*175c0*/  ST.E.128 desc[UR42][R14.64], R52 ;  /* 0x000000340e007985 */ /* 0x0007e2000c101d2a */
[----:B------:R-:W-:Y:S05]  /*175d0*/  BRA `(.L_x_8998) ;  /* 0x0000001800607947 */ /* 0x000fea0003800000 */
.L_x_8987:
[----:B------:R-:W-:Y:S01]  /*175e0*/  ULDC.64 UR4, c[0x0][0xb08] ;  /* 0x0002c20000047ab9 */ /* 0x000fe20000000a00 */
[----:B0-----:R-:W0:Y:S01]  /*175f0*/  @P1 LDC R10, c[0x0][0xbec] ;  /* 0x0002fb00ff0a1b82 */ /* 0x001e220000000800 */
[----:B------:R-:W-:Y:S01]  /*17600*/  IMAD R4, R4, UR4, RZ ;  /* 0x0000000404047c24 */ /* 0x000fe2000f8e02ff */
[----:B------:R-:W-:Y:S01]  /*17610*/  MOV R3, R37 ;  /* 0x0000002500037202 */ /* 0x000fe20000000f00 */
[----:B------:R-:W-:-:S04]  /*17620*/  IMAD.WIDE.U32 R8, R57, UR4, RZ ;  /* 0x0000000439087c25 */ /* 0x000fc8000f8e00ff */
[----:B------:R-:W-:Y:S01]  /*17630*/  IMAD R57, R57, UR5, R4 ;  /* 0x0000000539397c24 */ /* 0x000fe2000f8e0204 */
[----:B------:R-:W1:Y:S01]  /*17640*/  @P1 LDC R13, c[0x0][0xbf0] ;  /* 0x0002fc00ff0d1b82 */ /* 0x000e620000000800 */
[----:B------:R-:W-:Y:S01]  /*17650*/  ULDC.64 UR4, c[0x0][0xb38] ;  /* 0x0002ce0000047ab9 */ /* 0x000fe20000000a00 */
[----:B------:R-:W-:Y:S01]  /*17660*/  SHF.R.S32.HI R4, RZ, 0x1f, R209 ;  /* 0x0000001fff047819 */ /* 0x000fe200000114d1 */
[----:B------:R-:W-:Y:S02]  /*17670*/  IMAD.IADD R9, R9, 0x1, R57 ;  /* 0x0000000109097824 */ /* 0x000fe400078e0239 */
[----:B------:R-:W-:-:S04]  /*17680*/  IMAD.WIDE.U32 R8, R206, UR4, R8 ;  /* 0x00000004ce087c25 */ /* 0x000fc8000f8e0008 */
[----:B------:R-:W-:Y:S01]  /*17690*/  IMAD R9, R206, UR5, R9 ;  /* 0x00000005ce097c24 */ /* 0x000fe2000f8e0209 */
[----:B------:R-:W-:Y:S02]  /*176a0*/  ULDC.64 UR4, c[0x0][0xb40] ;  /* 0x0002d00000047ab9 */ /* 0x000fe40000000a00 */
[----:B------:R-:W-:Y:S02]  /*176b0*/  IMAD R4, R4, UR4, RZ ;  /* 0x0000000404047c24 */ /* 0x000fe4000f8e02ff */
[----:B------:R-:W-:-:S04]  /*176c0*/  IMAD.WIDE.U32 R8, R209, UR4, R8 ;  /* 0x00000004d1087c25 */ /* 0x000fc8000f8e0008 */
[----:B------:R-:W-:Y:S01]  /*176d0*/  IMAD R11, R209, UR5, R4 ;  /* 0x00000005d10b7c24 */ /* 0x000fe2000f8e0204 */
[----:B------:R-:W-:Y:S01]  /*176e0*/  ULDC.64 UR4, c[0x0][0xb48] ;  /* 0x0002d20000047ab9 */ /* 0x000fe20000000a00 */
[----:B0-----:R-:W-:-:S04]  /*176f0*/  @P1 IMAD.HI.U32 R10, R37, R10, RZ ;  /* 0x0000000a250a1227 */ /* 0x001fc800078e00ff */
[----:B------:R-:W-:Y:S01]  /*17700*/  IMAD.IADD R9, R9, 0x1, R11 ;  /* 0x0000000109097824 */ /* 0x000fe200078e020b */
[----:B-1----:R-:W-:Y:S01]  /*17710*/  @P1 SHF.R.U32.HI R3, RZ, R13, R10 ;  /* 0x0000000dff031219 */ /* 0x002fe2000001160a */
[----:B------:R-:W-:Y:S02]  /*17720*/  VIADD R10, R2, 0x28820 ;  /* 0x00028820020a7836 */ /* 0x000fe40000000000 */
[C---:B------:R-:W-:Y:S01]  /*17730*/  IMAD.WIDE.U32 R8, R217.reuse, UR4, R8 ;  /* 0x00000004d9087c25 */ /* 0x040fe2000f8e0008 */
[--C-:B------:R-:W-:Y:S02]  /*17740*/  SHF.R.S32.HI R4, RZ, 0x1f, R3.reuse ;  /* 0x0000001fff047819 */ /* 0x100fe40000011403 */
[----:B------:R-:W-:Y:S01]  /*17750*/  PRMT R10, RZ, 0x654, R10 ;  /* 0x00000654ff0a7816 */ /* 0x000fe2000000000a */
[----:B------:R-:W-:Y:S02]  /*17760*/  IMAD.MOV R11, RZ, RZ, -R3 ;  /* 0x000000ffff0b7224 */ /* 0x000fe400078e0a03 */
[----:B------:R-:W-:Y:S01]  /*17770*/  IMAD R9, R217, UR5, R9 ;  /* 0x00000005d9097c24 */ /* 0x000fe2000f8e0209 */
[----:B------:R-:W-:Y:S01]  /*17780*/  ULDC.64 UR4, c[0x0][0xb30] ;  /* 0x0002cc0000047ab9 */ /* 0x000fe20000000a00 */
[----:B------:R-:W-:Y:S01]  /*17790*/  IMAD R11, R0, R11, R37 ;  /* 0x0000000b000b7224 */ /* 0x000fe200078e0225 */
[----:B------:R0:W-:Y:S01]  /*177a0*/  SYNCS.ARRIVE.TRANS64.RED.A1T0 RZ, [R10+URZ], RZ ;  /* 0x000000ff0aff79a7 */ /* 0x0001e2000810043f */
[----:B------:R-:W-:-:S02]  /*177b0*/  IMAD R4, R4, UR4, RZ ;  /* 0x0000000404047c24 */ /* 0x000fc4000f8e02ff */
[----:B------:R-:W-:Y:S01]  /*177c0*/  IMAD.WIDE.U32 R8, R3, UR4, R8 ;  /* 0x0000000403087c25 */ /* 0x000fe2000f8e0008 */
[----:B------:R-:W-:-:S03]  /*177d0*/  SHF.R.S32.HI R0, RZ, 0x1f, R11 ;  /* 0x0000001fff007819 */ /* 0x000fc6000001140b */
[----:B------:R-:W-:Y:S01]  /*177e0*/  IMAD R13, R3, UR5, R4 ;  /* 0x00000005030d7c24 */ /* 0x000fe2000f8e0204 */
[----:B------:R-:W-:Y:S02]  /*177f0*/  ULDC.64 UR4, c[0x0][0xb28] ;  /* 0x0002ca0000047ab9 */ /* 0x000fe40000000a00 */
[----:B------:R-:W-:Y:S02]  /*17800*/  IMAD R0, R0, UR4, RZ ;  /* 0x0000000400007c24 */ /* 0x000fe4000f8e02ff */
[----:B------:R-:W-:Y:S02]  /*17810*/  IMAD.IADD R9, R9, 0x1, R13 ;  /* 0x0000000109097824 */ /* 0x000fe400078e020d */
[----:B------:R-:W-:-:S04]  /*17820*/  IMAD.WIDE.U32 R8, R11, UR4, R8 ;  /* 0x000000040b087c25 */ /* 0x000fc8000f8e0008 */
[----:B------:R-:W-:Y:S01]  /*17830*/  IMAD R11, R11, UR5, R0 ;  /* 0x000000050b0b7c24 */ /* 0x000fe2000f8e0200 */
[----:B------:R-:W-:Y:S02]  /*17840*/  ULDC.64 UR4, c[0x0][0xb00] ;  /* 0x0002c00000047ab9 */ /* 0x000fe40000000a00 */
[----:B------:R-:W-:Y:S01]  /*17850*/  LEA R3, P0, R8, UR4, 0x2 ;  /* 0x0000000408037c11 */ /* 0x000fe2000f8010ff */
[----:B------:R-:W-:Y:S01]  /*17860*/  IMAD.IADD R9, R9, 0x1, R11 ;  /* 0x0000000109097824 */ /* 0x000fe200078e020b */
[----:B------:R-:W-:-:S04]  /*17870*/  UMOV UR4, 0xffffffff ;  /* 0xffffffff00047882 */ /* 0x000fc80000000000 */
[----:B------:R-:W-:Y:S01]  /*17880*/  LEA.HI.X R4, R8, UR5, R9, 0x2, P0 ;  /* 0x0000000508047c11 */ /* 0x000fe200080f1409 */
[----:B0-----:R-:W-:Y:S06]  /*17890*/  BRA.DIV UR4, `(.L_x_8999) ;  /* 0x000000b604a47947 */ /* 0x001fec000b800000 */
[----:B------:R0:W1:Y:S04]  /*178a0*/  SHFL.IDX PT, R0, R4, RZ, 0x1c1f ;  /* 0x001c1fff04007589 */ /* 0x00006800000e0000 */
[----:B------:R0:W2:Y:S02]  /*178b0*/  SHFL.IDX PT, R14, R3, RZ, 0x1c1f ;  /* 0x001c1fff030e7589 */ /* 0x0000a400000e0000 */
.L_x_9250:
        /* <DEDUP_REMOVED lines=10> */
[----:B------:R-:W-:Y:S02]  /*17960*/  SHF.R.S32.HI R24, RZ, 0x1f, R231 ;  /* 0x0000001fff187819 */ /* 0x000fe400000114e7 */
[----:B------:R-:W-:Y:S01]  /*17970*/  SHF.R.S32.HI R30, RZ, 0x1f, R230 ;  /* 0x0000001fff1e7819 */ /* 0x000fe200000114e6 */
[----:B-1----:R-:W-:Y:S02]  /*17980*/  @!P0 IMAD.MOV.U32 R15, RZ, RZ, R0 ;  /* 0x000000ffff0f8224 */ /* 0x002fe400078e0000 */
[----:B--2---:R-:W-:Y:S01]  /*17990*/  @!P2 LEA R8, P4, R233, R14, 0x2 ;  /* 0x0000000ee908a211 */ /* 0x004fe200078810ff */
[----:B------:R-:W-:Y:S01]  /*179a0*/  @!P0 IMAD.WIDE R10, R197, 0x4, R14 ;  /* 0x00000004c50a8825 */ /* 0x000fe200078e020e */
[----:B------:R-:W-:Y:S02]  /*179b0*/  SHF.R.S32.HI R15, RZ, 0x1f, R226 ;  /* 0x0000001fff0f7819 */ /* 0x000fe400000114e2 */
[----:B------:R-:W-:Y:S02]  /*179c0*/  @!P2 LEA.HI.X R9, R233, R0, R12, 0x2, P4 ;  /* 0x00000000e909a211 */ /* 0x000fe400020f140c */
[----:B------:R1:W-:Y:S01]  /*179d0*/  @!P0 ST.E.64 desc[UR42][R10.64], R20 ;  /* 0x000000140a008985 */ /* 0x0003e2000c101b2a */
[----:B------:R-:W-:-:S02]  /*179e0*/  ISETP.GE.AND P0, PT, R230, UR4, PT ;  /* 0x00000004e6007c0c */ /* 0x000fc4000bf06270 */
[CC--:B------:R-:W-:Y:S01]  /*179f0*/  @!P3 LEA R12, P4, R232.reuse, R14.reuse, 0x2 ;  /* 0x0000000ee80cb211 */ /* 0x0c0fe200078810ff */
        /* <DEDUP_REMOVED lines=11> */
[C---:B-1----:R-:W-:Y:S02]  /*17ab0*/  @!P2 LEA R10, P5, R229.reuse, R14, 0x2 ;  /* 0x0000000ee50aa211 */ /* 0x042fe400078a10ff */
[-C--:B------:R-:W-:Y:S02]  /*17ac0*/  @!P0 LEA.HI.X R29, R230, R0.reuse, R30, 0x2, P3 ;  /* 0x00000000e61d8211 */ /* 0x080fe400018f141e */
[----:B------:R-:W-:Y:S02]  /*17ad0*/  @!P2 LEA.HI.X R11, R229, R0, R24, 0x2, P5 ;  /* 0x00000000e50ba211 */ /* 0x000fe400028f1418 */
[----:B------:R-:W-:Y:S01]  /*17ae0*/  ISETP.GE.AND P3, PT, R226, UR4, PT ;  /* 0x00000004e2007c0c */ /* 0x000fe2000bf66270 */
[----:B------:R-:W-:Y:S01]  /*17af0*/  @!P0 ST.E.64 desc[UR42][R28.64], R104 ;  /* 0x000000681c008985 */ /* 0x000fe2000c101b2a */
[----:B--2---:R-:W-:-:S02]  /*17b00*/  @!P4 LEA R8, P0, R228, R14, 0x2 ;  /* 0x0000000ee408c211 */ /* 0x004fc400078010ff */
[----:B------:R-:W-:Y:S01]  /*17b10*/  SHF.R.S32.HI R30, RZ, 0x1f, R228 ;  /* 0x0000001fff1e7819 */ /* 0x000fe200000114e4 */
[----:B------:R1:W-:Y:S01]  /*17b20*/  @!P2 ST.E.64 desc[UR42][R10.64], R108 ;  /* 0x0000006c0a00a985 */ /* 0x0003e2000c101b2a */
[----:B------:R-:W-:Y:S02]  /*17b30*/  SHF.R.S32.HI R24, RZ, 0x1f, R227 ;  /* 0x0000001fff187819 */ /* 0x000fe400000114e3 */
[----:B---3--:R-:W-:Y:S02]  /*17b40*/  @!P1 LEA R12, P5, R227, R14, 0x2 ;  /* 0x0000000ee30c9211 */ /* 0x008fe400078a10ff */
[----:B------:R-:W-:Y:S02]  /*17b50*/  ISETP.GE.AND P2, PT, R225, UR4, PT ;  /* 0x00000004e1007c0c */ /* 0x000fe4000bf46270 */
[----:B------:R-:W-:Y:S02]  /*17b60*/  @!P4 LEA.HI.X R9, R228, R0, R30, 0x2, P0 ;  /* 0x00000000e409c211 */ /* 0x000fe400000f141e */
[----:B------:R-:W-:-:S02]  /*17b70*/  ISETP.GE.AND P0, PT, R224, UR4, PT ;  /* 0x00000004e0007c0c */ /* 0x000fc4000bf06270 */
[----:B------:R-:W-:Y:S01]  /*17b80*/  @!P1 LEA.HI.X R13, R227, R0, R24, 0x2, P5 ;  /* 0x00000000e30d9211 */ /* 0x000fe200028f1418 */
[----:B------:R2:W-:Y:S01]  /*17b90*/  @!P4 ST.E.64 desc[UR42][R8.64], R112 ;  /* 0x000000700800c985 */ /* 0x0005e2000c101b2a */
[C---:B------:R-:W-:Y:S02]  /*17ba0*/  @!P3 LEA R20, P5, R226.reuse, R14, 0x2 ;  /* 0x0000000ee214b211 */ /* 0x040fe400078a10ff */
[----:B------:R-:W-:Y:S01]  /*17bb0*/  SHF.R.S32.HI R24, RZ, 0x1f, R225 ;  /* 0x0000001fff187819 */ /* 0x000fe200000114e1 */
[----:B------:R3:W-:Y:S01]  /*17bc0*/  @!P1 ST.E.64 desc[UR42][R12.64], R116 ;  /* 0x000000740c009985 */ /* 0x0007e2000c101b2a */
[----:B------:R-:W-:Y:S02]  /*17bd0*/  ISETP.GE.AND P1, PT, R223, UR4, PT ;  /* 0x00000004df007c0c */ /* 0x000fe4000bf26270 */
[----:B------:R-:W-:Y:S02]  /*17be0*/  @!P3 LEA.HI.X R21, R226, R0, R15, 0x2, P5 ;  /* 0x00000000e215b211 */ /* 0x000fe400028f140f */
[----:B----4-:R-:W-:-:S02]  /*17bf0*/  @!P2 LEA R26, P4, R225, R14, 0x2 ;  /* 0x0000000ee11aa211 */ /* 0x010fc400078810ff */
[----:B-1----:R-:W-:Y:S01]  /*17c00*/  @!P0 LEA R10, P5, R224, R14, 0x2 ;  /* 0x0000000ee00a8211 */ /* 0x002fe200078a10ff */
[----:B------:R1:W-:Y:S01]  /*17c10*/  @!P3 ST.E.64 desc[UR42][R20.64], R120 ;  /* 0x000000781400b985 */ /* 0x0003e2000c101b2a */
[----:B------:R-:W-:Y:S02]  /*17c20*/  SHF.R.S32.HI R15, RZ, 0x1f, R224 ;  /* 0x0000001fff0f7819 */ /* 0x000fe400000114e0 */
[-C--:B------:R-:W-:Y:S02]  /*17c30*/  @!P2 LEA.HI.X R27, R225, R0.reuse, R24, 0x2, P4 ;  /* 0x00000000e11ba211 */ /* 0x080fe400020f1418 */
[----:B------:R-:W-:Y:S02]  /*17c40*/  ISETP.GE.AND P3, PT, R222, UR4, PT ;  /* 0x00000004de007c0c */ /* 0x000fe4000bf66270 */
[----:B------:R-:W-:Y:S01]  /*17c50*/  @!P0 LEA.HI.X R11, R224, R0, R15, 0x2, P5 ;  /* 0x00000000e00b8211 */ /* 0x000fe200028f140f */
[----:B------:R4:W-:Y:S01]  /*17c60*/  @!P2 ST.E.64 desc[UR42][R26.64], R124 ;  /* 0x0000007c1a00a985 */ /* 0x0009e2000c101b2a */
[----:B------:R-:W-:-:S02]  /*17c70*/  ISETP.GE.AND P4, PT, R221, UR4, PT ;  /* 0x00000004dd007c0c */ /* 0x000fc4000bf86270 */
[----:B------:R-:W-:Y:S01]  /*17c80*/  SHF.R.S32.HI R15, RZ, 0x1f, R223 ;  /* 0x0000001fff0f7819 */ /* 0x000fe200000114df */
[----:B------:R0:W-:Y:S01]  /*17c90*/  @!P0 ST.E.64 desc[UR42][R10.64], R128 ;  /* 0x000000800a008985 */ /* 0x0001e2000c101b2a */
[----:B--2---:R-:W-:Y:S02]  /*17ca0*/  @!P1 LEA R8, P5, R223, R14, 0x2 ;  /* 0x0000000edf089211 */ /* 0x004fe400078a10ff */
[----:B------:R-:W-:Y:S02]  /*17cb0*/  ISETP.GE.AND P2, PT, R220, UR4, PT ;  /* 0x00000004dc007c0c */ /* 0x000fe4000bf46270 */
[----:B------:R-:W-:Y:S02]  /*17cc0*/  ISETP.GE.AND P0, PT, R219, UR4, PT ;  /* 0x00000004db007c0c */ /* 0x000fe4000bf06270 */
[----:B------:R-:W-:Y:S02]  /*17cd0*/  @!P1 LEA.HI.X R9, R223, R0, R15, 0x2, P5 ;  /* 0x00000000df099211 */ /* 0x000fe400028f140f */
[----:B---3--:R-:W-:-:S02]  /*17ce0*/  @!P3 LEA R12, P5, R222, R14, 0x2 ;  /* 0x0000000ede0cb211 */ /* 0x008fc400078a10ff */
[----:B------:R-:W-:Y:S01]  /*17cf0*/  SHF.R.S32.HI R24, RZ, 0x1f, R222 ;  /* 0x0000001fff187819 */ /* 0x000fe200000114de */
[----:B------:R0:W-:Y:S01]  /*17d00*/  @!P1 ST.E.64 desc[UR42][R8.64], R132 ;  /* 0x0000008408009985 */ /* 0x0001e2000c101b2a */
[C---:B-1----:R-:W-:Y:S02]  /*17d10*/  @!P4 LEA R20, P1, R221.reuse, R14, 0x2 ;  /* 0x0000000edd14c211 */ /* 0x042fe400078210ff */
[----:B------:R-:W-:Y:S02]  /*17d20*/  SHF.R.S32.HI R15, RZ, 0x1f, R221 ;  /* 0x0000001fff0f7819 */ /* 0x000fe400000114dd */
[----:B------:R-:W-:Y:S02]  /*17d30*/  @!P3 LEA.HI.X R13, R222, R0, R24, 0x2, P5 ;  /* 0x00000000de0db211 */ /* 0x000fe400028f1418 */
[----:B------:R-:W-:Y:S02]  /*17d40*/  SHF.R.S32.HI R24, RZ, 0x1f, R220 ;  /* 0x0000001fff187819 */ /* 0x000fe400000114dc */
[----:B----4-:R-:W-:Y:S01]  /*17d50*/  @!P2 LEA R26, P5, R220, R14, 0x2 ;  /* 0x0000000edc1aa211 */ /* 0x010fe200078a10ff */
[----:B------:R0:W-:Y:S01]  /*17d60*/  @!P3 ST.E.64 desc[UR42][R12.64], R136 ;  /* 0x000000880c00b985 */ /* 0x0001e2000c101b2a */
[----:B------:R-:W-:-:S02]  /*17d70*/  @!P4 LEA.HI.X R21, R221, R0, R15, 0x2, P1 ;  /* 0x00000000dd15c211 */ /* 0x000fc400008f140f */
[C---:B------:R-:W-:Y:S02]  /*17d80*/  @!P0 LEA R14, P1, R219.reuse, R14, 0x2 ;  /* 0x0000000edb0e8211 */ /* 0x040fe400078210ff */
[-C--:B------:R-:W-:Y:S01]  /*17d90*/  @!P2 LEA.HI.X R27, R220, R0.reuse, R24, 0x2, P5 ;  /* 0x00000000dc1ba211 */ /* 0x080fe200028f1418 */
[----:B------:R0:W-:Y:S01]  /*17da0*/  @!P4 ST.E.64 desc[UR42][R20.64], R140 ;  /* 0x0000008c1400c985 */ /* 0x0001e2000c101b2a */
[----:B------:R-:W-:-:S03]  /*17db0*/  @!P0 LEA.HI.X R15, R219, R0, R237, 0x2, P1 ;  /* 0x00000000db0f8211 */ /* 0x000fc600008f14ed */
[----:B------:R0:W-:Y:S04]  /*17dc0*/  @!P2 ST.E.64 desc[UR42][R26.64], R144 ;  /* 0x000000901a00a985 */ /* 0x0001e8000c101b2a */
[----:B------:R0:W-:Y:S02]  /*17dd0*/  @!P0 ST.E.64 desc[UR42][R14.64], R148 ;  /* 0x000000940e008985 */ /* 0x0001e4000c101b2a */
.L_x_9001:
[----:B------:R-:W-:Y:S05]  /*17de0*/  BSYNC B1 ;  /* 0x0000000000017941 */ /* 0x000fea0003800000 */
.L_x_9000:
[----:B------:R-:W-:-:S03]  /*17df0*/  UMOV UR4, 0xffffffff ;  /* 0xffffffff00047882 */ /* 0x000fc60000000000 */
[----:B------:R-:W-:Y:S05]  /*17e00*/  BRA.DIV UR4, `(.L_x_9002) ;  /* 0x000000b2047c7947 */ /* 0x000fea000b800000 */
[----:B-1----:R1:W3:Y:S04]  /*17e10*/  SHFL.IDX PT, R0, R4, 0x1, 0x1c1f ;  /* 0x003c1f0004007f89 */ /* 0x0022e800000e0000 */
[----:B0-2---:R1:W0:Y:S02]  /*17e20*/  SHFL.IDX PT, R14, R3, 0x1, 0x1c1f ;  /* 0x003c1f00030e7f89 */ /* 0x00522400000e0000 */
.L_x_9254:
[----:B------:R-:W-:-:S13]  /*17e30*/  ISETP.GE.AND P0, PT, R25, R56, PT ;  /* 0x000000381900720c */ /* 0x000fda0003f06270 */
[----:B------:R-:W-:Y:S05]  /*17e40*/  @P0 BRA `(.L_x_8998) ;  /* 0x0000001000440947 */ /* 0x000fea0003800000 */
[----:B------:R-:W-:Y:S01]  /*17e50*/  ULDC UR4, c[0x0][0xac8] ;  /* 0x0002b20000047ab9 */ /* 0x000fe20000000800 */
[----:B-1----:R-:W-:Y:S02]  /*17e60*/  SHF.R.S32.HI R4, RZ, 0x1f, R233 ;  /* 0x0000001fff047819 */ /* 0x002fe400000114e9 */
[----:B------:R-:W-:Y:S02]  /*17e70*/  ISETP.GE.AND P2, PT, R197, UR4, PT ;  /* 0x00000004c5007c0c */ /* 0x000fe4000bf46270 */
[----:B------:R-:W-:Y:S02]  /*17e80*/  ISETP.GE.AND P3, PT, R233, UR4, PT ;  /* 0x00000004e9007c0c */ /* 0x000fe4000bf66270 */
[----:B------:R-:W-:Y:S02]  /*17e90*/  ISETP.GE.AND P1, PT, R232, UR4, PT ;  /* 0x00000004e8007c0c */ /* 0x000fe4000bf26270 */
[----:B------:R-:W-:Y:S02]  /*17ea0*/  ISETP.GE.AND P0, PT, R231, UR4, PT ;  /* 0x00000004e7007c0c */ /* 0x000fe4000bf06270 */
[----:B------:R-:W-:-:S02]  /*17eb0*/  SHF.R.S32.HI R3, RZ, 0x1f, R232 ;  /* 0x0000001fff037819 */ /* 0x000fc400000114e8 */
[----:B------:R-:W-:-:S03]  /*17ec0*/  SHF.R.S32.HI R26, RZ, 0x1f, R222 ;  /* 0x0000001fff1a7819 */ /* 0x000fc600000114de */
[----:B---3--:R-:W-:Y:S02]  /*17ed0*/  @!P2 MOV R15, R0 ;  /* 0x00000000000fa202 */ /* 0x008fe40000000f00 */
[-C--:B0-----:R-:W-:Y:S02]  /*17ee0*/  @!P3 LEA R10, P4, R233, R14.reuse, 0x2 ;  /* 0x0000000ee90ab211 */ /* 0x081fe400078810ff */
[----:B------:R-:W-:Y:S01]  /*17ef0*/  @!P1 LEA R12, P5, R232, R14, 0x2 ;  /* 0x0000000ee80c9211 */ /* 0x000fe200078a10ff */
[----:B------:R-:W-:Y:S01]  /*17f00*/  @!P2 IMAD.WIDE R8, R197, 0x4, R14 ;  /* 0x00000004c508a825 */ /* 0x000fe200078e020e */
[----:B------:R-:W-:Y:S02]  /*17f10*/  @!P3 LEA.HI.X R11, R233, R0, R4, 0x2, P4 ;  /* 0x00000000e90bb211 */ /* 0x000fe400020f1404 */
[----:B------:R-:W-:Y:S02]  /*17f20*/  ISETP.GE.AND P4, PT, R229, UR4, PT ;  /* 0x00000004e5007c0c */ /* 0x000fe4000bf86270 */
[----:B------:R0:W-:Y:S01]  /*17f30*/  @!P2 ST.E.64 desc[UR42][R8.64], R90 ;  /* 0x0000005a0800a985 */ /* 0x0001e2000c101b2a */
[----:B------:R-:W-:-:S02]  /*17f40*/  ISETP.GE.AND P2, PT, R230, UR4, PT ;  /* 0x00000004e6007c0c */ /* 0x000fc4000bf46270 */
[----:B------:R-:W-:Y:S01]  /*17f50*/  @!P1 LEA.HI.X R13, R232, R0, R3, 0x2, P5 ;  /* 0x00000000e80d9211 */ /* 0x000fe200028f1403 */
[----:B------:R1:W-:Y:S01]  /*17f60*/  @!P3 ST.E.64 desc[UR42][R10.64], R94 ;  /* 0x0000005e0a00b985 */ /* 0x0003e2000c101b2a */
[C---:B------:R-:W-:Y:S02]  /*17f70*/  @!P0 LEA R20, P5, R231.reuse, R14, 0x2 ;  /* 0x0000000ee7148211 */ /* 0x040fe400078a10ff */
[----:B------:R-:W-:Y:S01]  /*17f80*/  SHF.R.S32.HI R4, RZ, 0x1f, R231 ;  /* 0x0000001fff047819 */ /* 0x000fe200000114e7 */
[----:B------:R2:W-:Y:S01]  /*17f90*/  @!P1 ST.E.64 desc[UR42][R12.64], R98 ;  /* 0x000000620c009985 */ /* 0x0005e2000c101b2a */
[----:B------:R-:W-:Y:S02]  /*17fa0*/  ISETP.GE.AND P3, PT, R228, UR4, PT ;  /* 0x00000004e4007c0c */ /* 0x000fe4000bf66270 */
[----:B------:R-:W-:Y:S02]  /*17fb0*/  SHF.R.S32.HI R3, RZ, 0x1f, R230 ;  /* 0x0000001fff037819 */ /* 0x000fe400000114e6 */
[----:B------:R-:W-:-:S02]  /*17fc0*/  @!P0 LEA.HI.X R21, R231, R0, R4, 0x2, P5 ;  /* 0x00000000e7158211 */ /* 0x000fc400028f1404 */
[C---:B------:R-:W-:Y:S02]  /*17fd0*/  @!P2 LEA R24, P1, R230.reuse, R14, 0x2 ;  /* 0x0000000ee618a211 */ /* 0x040fe400078210ff */
[----:B------:R-:W-:Y:S01]  /*17fe0*/  SHF.R.S32.HI R4, RZ, 0x1f, R229 ;  /* 0x0000001fff047819 */ /* 0x000fe200000114e5 */
[----:B------:R3:W-:Y:S01]  /*17ff0*/  @!P0 ST.E.64 desc[UR42][R20.64], R102 ;  /* 0x0000006614008985 */ /* 0x0007e2000c101b2a */
[----:B------:R-:W-:Y:S02]  /*18000*/  @!P2 LEA.HI.X R25, R230, R0, R3, 0x2, P1 ;  /* 0x00000000e619a211 */ /* 0x000fe400008f1403 */
[----:B------:R-:W-:Y:S02]  /*18010*/  ISETP.GE.AND P1, PT, R227, UR4, PT ;  /* 0x00000004e3007c0c */ /* 0x000fe4000bf26270 */
[----:B0-----:R-:W-:Y:S01]  /*18020*/  @!P4 LEA R8, P0, R229, R14, 0x2 ;  /* 0x0000000ee508c211 */ /* 0x001fe200078010ff */
        /* <DEDUP_REMOVED lines=35> */
[----:B------:R-:W-:Y:S01]  /*18260*/  SHF.R.S32.HI R4, RZ, 0x1f, R221 ;  /* 0x0000001fff047819 */ /* 0x000fe200000114dd */
[----:B------:R4:W-:Y:S01]  /*18270*/  @!P1 ST.E.64 desc[UR42][R10.64], R134 ;  /* 0x000000860a009985 */ /* 0x0009e2000c101b2a */
[----:B------:R-:W-:Y:S02]  /*18280*/  @!P4 LEA.HI.X R13, R222, R0, R26, 0x2, P3 ;  /* 0x00000000de0dc211 */ /* 0x000fe400018f141a */
[----:B------:R-:W-:Y:S02]  /*18290*/  SHF.R.S32.HI R3, RZ, 0x1f, R220 ;  /* 0x0000001fff037819 */ /* 0x000fe400000114dc */
[----:B------:R-:W-:Y:S01]  /*182a0*/  @!P0 LEA R26, P3, R220, R14, 0x2 ;  /* 0x0000000edc1a8211 */ /* 0x000fe200078610ff */
[----:B------:R4:W-:Y:S01]  /*182b0*/  @!P4 ST.E.64 desc[UR42][R12.64], R138 ;  /* 0x0000008a0c00c985 */ /* 0x0009e2000c101b2a */
[----:B------:R-:W-:-:S02]  /*182c0*/  @!P2 LEA.HI.X R21, R221, R0, R4, 0x2, P5 ;  /* 0x00000000dd15a211 */ /* 0x000fc400028f1404 */
        /* <DEDUP_REMOVED lines=9> */
.L_x_8985:
        /* <DEDUP_REMOVED lines=26> */
.L_x_9003:
        /* <DEDUP_REMOVED lines=33> */
[----:B------:R-:W-:Y:S01]  /*18710*/  IMAD R15, R15, R217, RZ ;  /* 0x000000d90f0f7224 */ /* 0x000fe200078e02ff */
[----:B------:R-:W-:Y:S01]  /*18720*/  IADD3 R0, P1, P3, R24, R10, R3 ;  /* 0x0000000a18007210 */ /* 0x000fe20007b3e003 */
[----:B------:R-:W-:Y:S01]  /*18730*/  IMAD.IADD R24, R25, 0x1, R13 ;  /* 0x0000000119187824 */ /* 0x000fe200078e020d */
[----:B------:R-:W-:Y:S01]  /*18740*/  IADD3 R29, R11, R29, RZ ;  /* 0x0000001d0b1d7210 */ /* 0x000fe20007ffe0ff */
[----:B------:R-:W-:Y:S02]  /*18750*/  IMAD.MOV R4, RZ, RZ, -R27 ;  /* 0x000000ffff047224 */ /* 0x000fe400078e0a1b */
[----:B------:R-:W-:-:S04]  /*18760*/  IMAD.WIDE.U32 R10, R14, R217, RZ ;  /* 0x000000d90e0a7225 */ /* 0x000fc800078e00ff */
[----:B------:R-:W-:Y:S01]  /*18770*/  IMAD R13, R33, R4, R31 ;  /* 0x00000004210d7224 */ /* 0x000fe200078e021f */
[----:B------:R-:W-:Y:S01]  /*18780*/  IADD3.X R4, R24, R29, R30, P1, P3 ;  /* 0x0000001d18047210 */ /* 0x000fe20000fe641e */
[----:B------:R-:W-:Y:S01]  /*18790*/  IMAD.IADD R15, R11, 0x1, R15 ;  /* 0x000000010b0f7824 */ /* 0x000fe200078e020f */
[----:B------:R-:W-:Y:S01]  /*187a0*/  IADD3 R10, P0, P1, R27, R0, R10 ;  /* 0x000000001b0a7210 */ /* 0x000fe2000791e00a */
[----:B0-----:R-:W-:Y:S01]  /*187b0*/  IMAD R0, R21, R13, RZ ;  /* 0x0000000d15007224 */ /* 0x001fe200078e02ff */
[----:B------:R-:W-:-:S04]  /*187c0*/  SHF.R.S32.HI R27, RZ, 0x1f, R27 ;  /* 0x0000001fff1b7819 */ /* 0x000fc8000001141b */
[----:B------:R-:W-:Y:S02]  /*187d0*/  IADD3.X R11, R27, R4, R15, P0, P1 ;  /* 0x000000041b0b7210 */ /* 0x000fe400007e240f */
[----:B------:R-:W-:Y:S01]  /*187e0*/  SHF.R.S32.HI R15, RZ, 0x1f, R13 ;  /* 0x0000001fff0f7819 */ /* 0x000fe2000001140d */
[----:B------:R-:W-:-:S04]  /*187f0*/  IMAD.WIDE.U32 R10, R20, R13, R10 ;  /* 0x0000000d140a7225 */ /* 0x000fc800078e000a */
[----:B------:R-:W-:Y:S01]  /*18800*/  IMAD R15, R20, R15, R0 ;  /* 0x0000000f140f7224 */ /* 0x000fe200078e0200 */
[----:B--2---:R-:W-:-:S03]  /*18810*/  LEA R8, P0, R10, R8, 0x2 ;  /* 0x000000080a087211 */ /* 0x004fc600078010ff */
[----:B------:R-:W-:Y:S02]  /*18820*/  IMAD.IADD R0, R11, 0x1, R15 ;  /* 0x000000010b007824 */ /* 0x000fe400078e020f */
[----:B------:R-:W-:-:S03]  /*18830*/  IMAD.MOV.U32 R11, RZ, RZ, -0x800000 ;  /* 0xff800000ff0b7424 */ /* 0x000fc600078e00ff */
[----:B-1----:R-:W-:-:S05]  /*18840*/  LEA.HI.X R9, R10, R9, R0, 0x2, P0 ;  /* 0x000000090a097211 */ /* 0x002fca00000f1400 */
[----:B------:R2:W-:Y:S02]  /*18850*/  STG.E desc[UR42][R8.64], R11 ;  /* 0x0000000b08007986 */ /* 0x0005e4000c10192a */
.L_x_9005:
[----:B------:R-:W-:Y:S05]  /*18860*/  BSYNC B1 ;  /* 0x0000000000017941 */ /* 0x000fea0003800000 */
.L_x_9004:
        /* <DEDUP_REMOVED lines=9> */
[----:B-1----:R-:W-:Y:S01]  /*18900*/  IMAD R4, R234, UR6, RZ ;  /* 0x00000006ea047c24 */ /* 0x002fe2000f8e02ff */
[----:B------:R-:W-:Y:S01]  /*18910*/  IADD3 R9, R9, R11, RZ ;  /* 0x0000000b09097210 */ /* 0x000fe20007ffe0ff */
[----:B------:R-:W-:Y:S01]  /*18920*/  IMAD.IADD R10, R190, 0x1, R3 ;  /* 0x00000001be0a7824 */ /* 0x000fe200078e0203 */
[----:B------:R-:W-:-:S03]  /*18930*/  IADD3 R190, R22, R190, RZ ;  /* 0x000000be16be7210 */ /* 0x000fc60007ffe0ff */
[----:B------:R-:W-:Y:S02]  /*18940*/  IMAD.MOV.U32 R3, RZ, RZ, R10 ;  /* 0x000000ffff037224 */ /* 0x000fe400078e000a */
[----:B------:R-:W-:Y:S01]  /*18950*/  IMAD.WIDE.U32 R8, R206, UR4, R8 ;  /* 0x00000004ce087c25 */ /* 0x000fe2000f8e0008 */
[----:B---3--:R-:W-:-:S03]  /*18960*/  ISETP.NE.AND P0, PT, R21, 0x1, PT ;  /* 0x000000011500780c */ /* 0x008fc60003f05270 */
[----:B------:R-:W-:Y:S01]  /*18970*/  IMAD R9, R206, UR5, R9 ;  /* 0x00000005ce097c24 */ /* 0x000fe2000f8e0209 */
[----:B------:R-:W-:Y:S01]  /*18980*/  ULDC.64 UR4, c[0x0][0xae0] ;  /* 0x0002b80000047ab9 */ /* 0x000fe20000000a00 */
[----:B------:R-:W-:-:S08]  /*18990*/  IMAD.WIDE.U32 R8, R209, UR6, R8 ;  /* 0x00000006d1087c25 */ /* 0x000fd0000f8e0008 */
[----:B------:R-:W1:Y:S08]  /*189a0*/  @P0 LDC R13, c[0x0][0xbec] ;  /* 0x0002fb00ff0d0b82 */ /* 0x000e700000000800 */
[----:B------:R-:W2:Y:S01]  /*189b0*/  @P0 LDC R15, c[0x0][0xbf0] ;  /* 0x0002fc00ff0f0b82 */ /* 0x000ea20000000800 */
[----:B-1----:R-:W-:-:S04]  /*189c0*/  @P0 IMAD.HI.U32 R0, R10, R13, RZ ;  /* 0x0000000d0a000227 */ /* 0x002fc800078e00ff */
[----:B------:R-:W-:Y:S01]  /*189d0*/  IMAD R13, R209, UR7, R4 ;  /* 0x00000007d10d7c24 */ /* 0x000fe2000f8e0204 */
[----:B--2---:R-:W-:-:S03]  /*189e0*/  @P0 SHF.R.U32.HI R3, RZ, R15, R0 ;  /* 0x0000000fff030219 */ /* 0x004fc60000011600 */
        /* <DEDUP_REMOVED lines=19> */
[----:B------:R1:W2:Y:S04]  /*18b20*/  SHFL.IDX PT, R3, R4, RZ, 0x181f ;  /* 0x00181fff04037589 */ /* 0x0002a800000e0000 */
[----:B------:R1:W3:Y:S02]  /*18b30*/  SHFL.IDX PT, R14, R0, RZ, 0x181f ;  /* 0x00181fff000e7589 */ /* 0x0002e400000e0000 */
.L_x_9257:
[----:B------:R-:W-:Y:S01]  /*18b40*/  IMAD R21, R26, R21, RZ ;  /* 0x000000151a157224 */ /* 0x000fe200078e02ff */
[----:B------:R-:W-:Y:S04]  /*18b50*/  BSSY B1, `(.L_x_9007) ;  /* 0x000000c000017945 */ /* 0x000fe80003800000 */
[----:B------:R-:W-:-:S13]  /*18b60*/  ISETP.GE.AND P0, PT, R190, R21, PT ;  /* 0x00000015be00720c */ /* 0x000fda0003f06270 */
[----:B------:R-:W-:Y:S05]  /*18b70*/  @P0 BRA `(.L_x_9008) ;  /* 0x0000000000240947 */ /* 0x000fea0003800000 */
[----:B------:R-:W-:Y:S02]  /*18b80*/  ULDC UR4, c[0x0][0xac8] ;  /* 0x0002b20000047ab9 */ /* 0x000fe40000000800 */
        /* <DEDUP_REMOVED lines=8> */
.L_x_9008:
[----:B------:R-:W-:Y:S05]  /*18c10*/  BSYNC B1 ;  /* 0x0000000000017941 */ /* 0x000fea0003800000 */
.L_x_9007:
[----:B------:R-:W-:-:S03]  /*18c20*/  UMOV UR4, 0xffffffff ;  /* 0xffffffff00047882 */ /* 0x000fc60000000000 */
[----:B------:R-:W-:Y:S05]  /*18c30*/  BRA.DIV UR4, `(.L_x_9009) ;  /* 0x000000a6046c7947 */ /* 0x000fea000b800000 */
[----:B--2---:R2:W0:Y:S04]  /*18c40*/  SHFL.IDX PT, R3, R4, 0x1, 0x181f ;  /* 0x00381f0004037f89 */ /* 0x00442800000e0000 */
[----:B---34-:R2:W3:Y:S02]  /*18c50*/  SHFL.IDX PT, R14, R0, 0x1, 0x181f ;  /* 0x00381f00000e7f89 */ /* 0x0184e400000e0000 */
.L_x_9261:
[----:B------:R-:W-:Y:S01]  /*18c60*/  VIADD R8, R190, 0x20 ;  /* 0x00000020be087836 */ /* 0x000fe20000000000 */
        /* <DEDUP_REMOVED lines=12> */
.L_x_9011:
[----:B------:R-:W-:Y:S05]  /*18d30*/  BSYNC B1 ;  /* 0x0000000000017941 */ /* 0x000fea0003800000 */
.L_x_9010:
[----:B------:R-:W-:-:S03]  /*18d40*/  UMOV UR4, 0xffffffff ;  /* 0xffffffff00047882 */ /* 0x000fc60000000000 */
[----:B------:R-:W-:Y:S05]  /*18d50*/  BRA.DIV UR4, `(.L_x_9012) ;  /* 0x000000a6046c7947 */ /* 0x000fea000b800000 */
[----:B0-----:R0:W0:Y:S04]  /*18d60*/  SHFL.IDX PT, R3, R4, 0x2, 0x181f ;  /* 0x00581f0004037f89 */ /* 0x00102800000e0000 */
[----:B---34-:R3:W4:Y:S02]  /*18d70*/  SHFL.IDX PT, R14, R0, 0x2, 0x181f ;  /* 0x00581f00000e7f89 */ /* 0x01872400000e0000 */
.L_x_9265:
[----:B------:R-:W-:Y:S01]  /*18d80*/  VIADD R8, R190, 0x40 ;  /* 0x00000040be087836 */ /* 0x000fe20000000000 */
[----:B------:R-:W-:Y:S04]  /*18d90*/  BSSY B1, `(.L_x_9013) ;  /* 0x000000c000017945 */ /* 0x000fe80003800000 */
[----:B------:R-:W-:-:S13]  /*18da0*/  ISETP.GE.AND P0, PT, R8, R21, PT ;  /* 0x000000150800720c */ /* 0x000fda0003f06270 */
[----:B------:R-:W-:Y:S05]  /*18db0*/  @P0 BRA `(.L_x_9014) ;  /* 0x0000000000240947 */ /* 0x000fea0003800000 */
[----:B------:R-:W-:Y:S02]  /*18dc0*/  ULDC UR4, c[0x0][0xac8] ;  /* 0x0002b20000047ab9 */ /* 0x000fe40000000800 */
        /* <DEDUP_REMOVED lines=8> */
.L_x_9014:
[----:B------:R-:W-:Y:S05]  /*18e50*/  BSYNC B1 ;  /* 0x0000000000017941 */ /* 0x000fea0003800000 */
.L_x_9013:
[----:B------:R-:W-:-:S03]  /*18e60*/  UMOV UR4, 0xffffffff ;  /* 0xffffffff00047882 */ /* 0x000fc60000000000 */
[----:B------:R-:W-:Y:S05]  /*18e70*/  BRA.DIV UR4, `(.L_x_9015) ;  /* 0x000000a6046c7947 */ /* 0x000fea000b800000 */
[----:B0-----:R0:W0:Y:S04]  /*18e80*/  SHFL.IDX PT, R3, R4, 0x3, 0x181f ;  /* 0x00781f0004037f89 */ /* 0x00102800000e0000 */
[----:B----4-:R4:W0:Y:S02]  /*18e90*/  SHFL.IDX PT, R14, R0, 0x3, 0x181f ;  /* 0x00781f00000e7f89 */ /* 0x01082400000e0000 */
.L_x_9269:
[----:B-1234-:R-:W-:-:S05]  /*18ea0*/  VIADD R0, R190, 0x60 ;  /* 0x00000060be007836 */ /* 0x01efca0000000000 */
[----:B------:R-:W-:-:S13]  /*18eb0*/  ISETP.GE.AND P0, PT, R0, R21, PT ;  /* 0x000000150000720c */ /* 0x000fda0003f06270 */
[----:B------:R-:W-:Y:S05]  /*18ec0*/  @P0 BRA `(.L_x_8998) ;  /* 0x0000000000240947 */ /* 0x000fea0003800000 */
[----:B------:R-:W-:Y:S02]  /*18ed0*/  ULDC UR4, c[0x0][0xac8] ;  /* 0x0002b20000047ab9 */ /* 0x000fe40000000800 */
        /* <DEDUP_REMOVED lines=8> */
.L_x_8998:
[----:B------:R-:W-:Y:S05]  /*18f60*/  BSYNC B0 ;  /* 0x0000000000007941 */ /* 0x000fea0003800000 */
.L_x_8984:
[----:B------:R-:W-:Y:S02]  /*18f70*/  ULDC UR4, c[0x0][0xc3c] ;  /* 0x00030f0000047ab9 */ /* 0x000fe40000000800 */
[----:B-1----:R-:W-:-:S13]  /*18f80*/  ISETP.GE.AND P0, PT, R7, UR4, PT ;  /* 0x0000000407007c0c */ /* 0x002fda000bf06270 */
[----:B------:R-:W-:Y:S05]  /*18f90*/  @!P0 BRA `(.L_x_9016) ;  /* 0xfffffe8400248947 */ /* 0x000fea000383ffff */
[----:B------:R-:W-:Y:S05]  /*18fa0*/  BRA `(.L_x_8800) ;  /* 0x0000008400187947 */ /* 0x000fea0003800000 */
.L_x_8798:
        /* <DEDUP_REMOVED lines=20> */
.L_x_9017:
        /* <DEDUP_REMOVED lines=43> */
.L_x_9021:
        /* <DEDUP_REMOVED lines=35> */
[----:B------:R-:W-:-:S05]  /*195d0*/  IMAD.IADD R9, R4, 0x1, R9 ;  /* 0x0000000104097824 */ /* 0x000fca00078e0209 */
[----:B------:R-:W-:-:S13]  /*195e0*/  ISETP.GT.AND P6, PT, R9, UR6, PT ;  /* 0x0000000609007c0c */ /* 0x000fda000bfc4270 */
[----:B------:R-:W-:Y:S05]  /*195f0*/  @!P6 BRA `(.L_x_9021) ;  /* 0xfffffffc0068e947 */ /* 0x000fea000383ffff */
[----:B------:R-:W-:-:S07]  /*19600*/  IMAD.MOV.U32 R5, RZ, RZ, R2 ;  /* 0x000000ffff057224 */ /* 0x000fce00078e0002 */
.L_x_9019:
        /* <DEDUP_REMOVED lines=12> */
.L_x_9022:
        /* <DEDUP_REMOVED lines=13> */
[----:B-1----:R-:W-:-:S02]  /*197a0*/  IADD3 R2, R10, 0xffffffe, RZ ;  /* 0x0ffffffe0a027810 */ /* 0x002fc40007ffe0ff */
[----:B------:R-:W-:-:S05]  /*197b0*/  IABS R10, R4 ;  /* 0x00000004000a7213 */ /* 0x000fca0000000000 */
        /* <DEDUP_REMOVED lines=17> */
[----:B------:R-:W-:Y:S01]  /*198d0*/  IMAD R7, R2, R9, RZ ;  /* 0x0000000902077224 */ /* 0x000fe200078e02ff */
[----:B------:R-:W-:-:S05]  /*198e0*/  MOV R2, RZ ;  /* 0x000000ff00027202 */ /* 0x000fca0000000f00 */
        /* <DEDUP_REMOVED lines=20> */
[----:B------:R-:W-:-:S06]  /*19a30*/  @P0 IADD3 R7, R7, 0x1, RZ ;  /* 0x0000000107070810 */ /* 0x000fcc0007ffe0ff */
        /* <DEDUP_REMOVED lines=8> */
.L_x_9023:
        /* <DEDUP_REMOVED lines=29> */
[----:B------:R-:W-:-:S03]  /*19c90*/  IMAD.MOV R2, RZ, RZ, -R2 ;  /* 0x000000ffff027224 */ /* 0x000fc600078e0a02 */
[C---:B------:R-:W-:Y:S01]  /*19ca0*/  IADD3 R10, -R9.reuse, RZ, RZ ;  /* 0x000000ff090a7210 */ /* 0x040fe20007ffe1ff */
        /* <DEDUP_REMOVED lines=30> */
.L_x_9024:
[----:B01----:R-:W-:-:S05]  /*19e90*/  LOP3.LUT R3, RZ, R2, RZ, 0x33, !PT ;  /* 0x00000002ff037212 */ /* 0x003fca00078e33ff */
[----:B------:R-:W-:-:S05]  /*19ea0*/  IMAD.IADD R2, R4, 0x1, R3 ;  /* 0x0000000104027824 */ /* 0x000fca00078e0203 */
[----:B------:R1:W-:Y:S01]  /*19eb0*/  STL [R1+0x4], R2 ;  /* 0x0000040201007387 */ /* 0x0003e20000100800 */
[----:B------:R-:W-:Y:S05]  /*19ec0*/  BRA `(.L_x_9025) ;  /* 0x0000000000107947 */ /* 0x000fea0003800000 */
.L_x_9020:
[----:B------:R-:W-:Y:S01]  /*19ed0*/  IMAD.U32 R2, RZ, RZ, UR6 ;  /* 0x00000006ff027e24 */ /* 0x000fe2000f8e00ff */
[----:B------:R0:W-:Y:S04]  /*19ee0*/  STL [R1+0x4], RZ ;  /* 0x000004ff01007387 */ /* 0x0001e80000100800 */
[----:B------:R0:W-:Y:S04]  /*19ef0*/  STL [R1+0x8], RZ ;  /* 0x000008ff01007387 */ /* 0x0001e80000100800 */
[----:B------:R0:W-:Y:S02]  /*19f00*/  STL [R1], R2 ;  /* 0x0000000201007387 */ /* 0x0001e40000100800 */
.L_x_9025:
        /* <DEDUP_REMOVED lines=10> */
.L_x_9018:
        /* <DEDUP_REMOVED lines=8> */
[----:B------:R-:W3:Y:S01]  /*1a030*/  LDL.LU R4, [R1+0x10] ;  /* 0x0000100001047983 */ /* 0x000ee20000300800 */
[C---:B--2---:R-:W-:Y:S01]  /*1a040*/  IMAD.SHL.U32 R0, R6.reuse, 0x8, RZ ;  /* 0x0000000806007824 */ /* 0x044fe200078e00ff */
[----:B------:R-:W2:Y:S01]  /*1a050*/  S2UR UR5, SR_CgaCtaId ;  /* 0x00000000000579c3 */ /* 0x000ea20000008800 */
[----:B------:R-:W-:Y:S01]  /*1a060*/  LOP3.LUT R5, R6, 0x7f, RZ, 0xc0, !PT ;  /* 0x0000007f06057812 */ /* 0x000fe200078ec0ff */
[----:B------:R-:W-:Y:S01]  /*1a070*/  UMOV UR4, 0x400 ;  /* 0x0000040000047882 */ /* 0x000fe20000000000 */
[----:B------:R-:W-:Y:S01]  /*1a080*/  BSSY B8, `(.L_x_9026) ;  /* 0x0000700000087945 */ /* 0x000fe20003800000 */
[C---:B------:R-:W-:Y:S01]  /*1a090*/  LOP3.LUT R3, R0.reuse, 0x1f8, RZ, 0xc0, !PT ;  /* 0x000001f800037812 */ /* 0x040fe200078ec0ff */
[----:B------:R-:W-:Y:S01]  /*1a0a0*/  ULDC.64 UR38, c[0x0][0x198] ;  /* 0x0000660000267ab9 */ /* 0x000fe20000000a00 */
[C---:B------:R-:W-:Y:S01]  /*1a0b0*/  ISETP.NE.AND P1, PT, R5.reuse, RZ, PT ;  /* 0x000000ff0500720c */ /* 0x040fe20003f25270 */
[----:B01----:R-:W-:Y:S01]  /*1a0c0*/  IMAD.SHL.U32 R2, R5, 0x8, RZ ;  /* 0x0000000805027824 */ /* 0x003fe200078e00ff */
[----:B------:R-:W-:Y:S01]  /*1a0d0*/  LOP3.LUT R3, R3, 0x38, R6, 0x78, !PT ;  /* 0x0000003803037812 */ /* 0x000fe200078e7806 */
[----:B------:R-:W-:Y:S01]  /*1a0e0*/  ULOP3.LUT UR37, UR40, 0x2, URZ, 0xfc, !UPT ;  /* 0x0000000228257892 */ /* 0x000fe2000f8efc3f */
[----:B------:R-:W-:Y:S01]  /*1a0f0*/  LOP3.LUT R0, R0, 0x38, RZ, 0xc0, !PT ;  /* 0x0000003800007812 */ /* 0x000fe200078ec0ff */
[----:B------:R-:W-:Y:S01]  /*1a100*/  ULDC UR36, c[0x0][0xc] ;  /* 0x0000030000247ab9 */ /* 0x000fe20000000800 */
[----:B------:R-:W-:-:S02]  /*1a110*/  LOP3.LUT R3, R3, 0x200, R2, 0xf8, !PT ;  /* 0x0000020003037812 */ /* 0x000fc400078ef802 */
[C---:B------:R-:W-:Y:S01]  /*1a120*/  LOP3.LUT P0, R2, R6.reuse, 0x1f, RZ, 0xc0, !PT ;  /* 0x0000001f06027812 */ /* 0x040fe2000780c0ff */
[----:B------:R-:W-:Y:S01]  /*1a130*/  IMAD.SHL.U32 R6, R6, 0x10, RZ ;  /* 0x0000001006067824 */ /* 0x000fe200078e00ff */
[----:B------:R-:W-:Y:S02]  /*1a140*/  MOV R19, RZ ;  /* 0x000000ff00137202 */ /* 0x000fe40000000f00 */
[----:B------:R-:W-:Y:S01]  /*1a150*/  LOP3.LUT R0, R0, 0x40, RZ, 0xfc, !PT ;  /* 0x0000004000007812 */ /* 0x000fe200078efcff */
        /* <DEDUP_REMOVED lines=20> */
.L_x_9169:
[----:B--2---:R-:W2:Y:S01]  /*1a2a0*/  LDL R0, [R1+0xc] ;  /* 0x00000c0001007983 */ /* 0x004ea20000100800 */
        /* <DEDUP_REMOVED lines=8> */
[----:B------:R-:W2:Y:S01]  /*1a330*/  LDG.E R4, desc[UR42][R2.64] ;  /* 0x0000002a02047981 */ /* 0x000ea2000c1e1900 */
        /* <DEDUP_REMOVED lines=8> */
[----:B0-----:R0:W-:Y:S01]  /*1a3c0*/  STL [R1+0x38], R4 ;  /* 0x0000380401007387 */ /* 0x0011e20000100800 */
        /* <DEDUP_REMOVED lines=45> */
[----:B--2--5:R-:W-:-:S05]  /*1a6a0*/  IADD3 R13, -R12, R2, RZ ;  /* 0x000000020c0d7210 */ /* 0x024fca0007ffe1ff */
[----:B------:R0:W-:Y:S02]  /*1a6b0*/  STL [R1+0x50], R13 ;  /* 0x0000500d01007387 */ /* 0x0001e40000100800 */
.L_x_9027:
        /* <DEDUP_REMOVED lines=18> */
.L_x_9028:
[----:B------:R-:W-:Y:S05]  /*1a7e0*/  @!P2 BRA `(.L_x_9029) ;  /* 0x00000000000ca947 */ /* 0x000fea0003800000 */
[----:B------:R-:W2:Y:S04]  /*1a7f0*/  LDG.E R8, desc[UR42][R6.64] ;  /* 0x0000002a06087981 */ /* 0x000ea8000c1e1900 */
[----:B------:R-:W2:Y:S02]  /*1a800*/  LDG.E R6, desc[UR42][R6.64+0x4] ;  /* 0x0000042a06067981 */ /* 0x000ea4000c1e1900 */
[----:B--2---:R-:W-:-:S07]  /*1a810*/  IMAD.IADD R8, R6, 0x1, -R8 ;  /* 0x0000000106087824 */ /* 0x004fce00078e0a08 */
.L_x_9029:
[----:B-1----:R-:W2:Y:S01]  /*1a820*/  @P0 LDG.E R2, desc[UR42][R4.64] ;  /* 0x0000002a04020981 */ /* 0x002ea2000c1e1900 */
        /* <DEDUP_REMOVED lines=10> */
[----:B------:R-:W-:Y:S01]  /*1a8d0*/  SHF.R.U32.HI R17, RZ, 0x10, R17 ;  /* 0x00000010ff117819 */ /* 0x000fe20000011611 */
[----:B--2---:R-:W-:Y:S02]  /*1a8e0*/  @P0 IMAD.IADD R9, R4, 0x1, -R2 ;  /* 0x0000000104090824 */ /* 0x004fe400078e0a02 */
[----:B---3--:R-:W-:-:S04]  /*1a8f0*/  IMAD.SHL.U32 R2, R6, 0x80, RZ ;  /* 0x0000008006027824 */ /* 0x008fc800078e00ff */
[----:B------:R-:W-:-:S04]  /*1a900*/  VIADD R2, R2, 0x7f ;  /* 0x0000007f02027836 */ /* 0x000fc80000000000 */
[----:B-1----:R-:W-:-:S05]  /*1a910*/  @P1 IMAD.HI.U32 R0, R2, R3, RZ ;  /* 0x0000000302001227 */ /* 0x002fca00078e00ff */
[----:B----4-:R-:W-:Y:S02]  /*1a920*/  @P1 SHF.R.U32.HI R2, RZ, R5, R0 ;  /* 0x00000005ff021219 */ /* 0x010fe40000011600 */
[----:B------:R-:W-:-:S04]  /*1a930*/  IADD3 R0, R7, R9, RZ ;  /* 0x0000000907007210 */ /* 0x000fc80007ffe0ff */
[C---:B------:R-:W-:Y:S01]  /*1a940*/  IADD3 R21, R0.reuse, 0x80, -R13 ;  /* 0x0000008000157810 */ /* 0x040fe20007ffe80d */
[----:B------:R-:W-:-:S04]  /*1a950*/  VIADD R3, R0, 0x7f ;  /* 0x0000007f00037836 */ /* 0x000fc80000000000 */
        /* <DEDUP_REMOVED lines=23> */
[----:B------:R-:W-:Y:S02]  /*1aad0*/  IMAD R8, R4, R3, RZ ;  /* 0x0000000304087224 */ /* 0x000fe400078e02ff */
[----:B------:R-:W-:-:S04]  /*1aae0*/  IMAD.MOV.U32 R4, RZ, RZ, RZ ;  /* 0x000000ffff047224 */ /* 0x000fc800078e00ff */
[----:B------:R-:W-:Y:S01]  /*1aaf0*/  IMAD.HI.U32 R8, R5, R8, R4 ;  /* 0x0000000805087227 */ /* 0x000fe200078e0004 */
[----:B------:R-:W-:Y:S02]  /*1ab00*/  IABS R4, R0 ;  /* 0x0000000000047213 */ /* 0x000fe40000000000 */
[----:B------:R-:W-:-:S04]  /*1ab10*/  IABS R0, R2 ;  /* 0x0000000200007213 */ /* 0x000fc80000000000 */
        /* <DEDUP_REMOVED lines=12> */
.L_x_9031:
[----:B------:R-:W-:Y:S05]  /*1abe0*/  BSYNC B0 ;  /* 0x0000000000007941 */ /* 0x000fea0003800000 */
.L_x_9030:
[----:B------:R-:W-:Y:S01]  /*1abf0*/  IMAD R2, R11, R0, RZ ;  /* 0x000000000b027224 */ /* 0x000fe200078e02ff */
[----:B------:R-:W-:Y:S01]  /*1ac00*/  BSSY B0, `(.L_x_9032) ;  /* 0x000011e000007945 */ /* 0x000fe20003800000 */
[----:B------:R-:W-:-:S03]  /*1ac10*/  PLOP3.LUT P5, PT, PT, PT, PT, 0x80, 0x0 ;  /* 0x000000000000781c */ /* 0x000fc60003faf070 */
[C---:B------:R-:W-:Y:S02]  /*1ac20*/  VIADDMNMX R0, R2.reuse, R0, R6, PT ;  /* 0x0000000002007246 */ /* 0x040fe40003800106 */
[----:B------:R-:W-:-:S03]  /*1ac30*/  LEA R2, R2, -R7, 0x7 ;  /* 0x8000000702027211 */ /* 0x000fc600078e38ff */
[----:B------:R-:W-:Y:S01]  /*1ac40*/  IMAD R0, R0, 0x80, -R7 ;  /* 0x0000008000007824 */ /* 0x000fe200078e0a07 */
[----:B------:R-:W-:-:S04]  /*1ac50*/  VIMNMX R2, RZ, R2, !PT ;  /* 0x00000002ff027248 */ /* 0x000fc80007fe0100 */
[----:B------:R-:W-:-:S04]  /*1ac60*/  VIMNMX R9, R0, R9, PT ;  /* 0x0000000900097248 */ /* 0x000fc80003fe0100 */
[----:B------:R-:W-:-:S13]  /*1ac70*/  ISETP.GT.AND P1, PT, R9, R2, PT ;  /* 0x000000020900720c */ /* 0x000fda0003f24270 */
[----:B------:R-:W-:Y:S01]  /*1ac80*/  @P1 VIADD R0, R9, 0x7f ;  /* 0x0000007f09001836 */ /* 0x000fe20000000000 */
[----:B------:R-:W-:-:S04]  /*1ac90*/  SHF.R.U32.HI R9, RZ, 0x7, R2 ;  /* 0x00000007ff097819 */ /* 0x000fc80000011602 */
[----:B------:R-:W-:Y:S01]  /*1aca0*/  @P1 SHF.R.S32.HI R2, RZ, 0x1f, R0 ;  /* 0x0000001fff021819 */ /* 0x000fe20000011400 */
[----:B------:R-:W-:-:S03]  /*1acb0*/  IMAD.MOV.U32 R6, RZ, RZ, R9 ;  /* 0x000000ffff067224 */ /* 0x000fc600078e0009 */
[----:B------:R-:W-:-:S04]  /*1acc0*/  @P1 LEA.HI R0, R2, R0, RZ, 0x7 ;  /* 0x0000000002001211 */ /* 0x000fc800078f38ff */
[----:B------:R-:W-:-:S04]  /*1acd0*/  @P1 SHF.R.S32.HI R6, RZ, 0x7, R0 ;  /* 0x00000007ff061819 */ /* 0x000fc80000011400 */
        /* <DEDUP_REMOVED lines=9> */
.L_x_9272:
[----:B-1----:R-:W-:Y:S02]  /*1ad70*/  ISETP.NE.AND P0, PT, R14, RZ, PT ;  /* 0x000000ff0e00720c */ /* 0x002fe40003f05270 */
[----:B------:R-:W-:-:S11]  /*1ad80*/  PLOP3.LUT P1, PT, PT, PT, PT, 0x8, 0x0 ;  /* 0x000000000000781c */ /* 0x000fd60003f2e170 */
[----:B------:R-:W-:Y:S05]  /*1ad90*/  @P0 BRA `(.L_x_9035) ;  /* 0x00000000000c0947 */ /* 0x000fea0003800000 */
[----:B------:R-:W-:-:S03]  /*1ada0*/  UMOV UR4, 0xffffffff ;  /* 0xffffffff00047882 */ /* 0x000fc60000000000 */
[----:B------:R-:W-:Y:S05]  /*1adb0*/  BRA.DIV UR4, `(.L_x_9036) ;  /* 0x0000008a04187947 */ /* 0x000fea000b800000 */
[----:B------:R-:W-:-:S13]  /*1adc0*/  ELECT P1, URZ, PT ;  /* 0x00000000003f782f */ /* 0x000fda0003820000 */
.L_x_9035:
        /* <DEDUP_REMOVED lines=9> */
.L_x_9275:
[----:B------:R-:W-:Y:S05]  /*1ae60*/  BSYNC B1 ;  /* 0x0000000000017941 */ /* 0x000fea0003800000 */
.L_x_9037:
        /* <DEDUP_REMOVED lines=12> */
.L_x_9276:
[----:B------:R-:W-:Y:S05]  /*1af30*/  BSYNC B2 ;  /* 0x0000000000027941 */ /* 0x000fea0003800000 */
.L_x_9041:
        /* <DEDUP_REMOVED lines=8> */
.L_x_9044:
[----:B------:R-:W-:Y:S05]  /*1afc0*/  BSYNC B2 ;  /* 0x0000000000027941 */ /* 0x000fea0003800000 */
.L_x_9043:
[----:B0-2---:R-:W2:Y:S01]  /*1afd0*/  LDL R2, [R1+0x20] ;  /* 0x0000200001027983 */ /* 0x005ea20000100800 */
[----:B------:R-:W-:Y:S01]  /*1afe0*/  MOV R14, RZ ;  /* 0x000000ff000e7202 */ /* 0x000fe20000000f00 */
[----:B------:R-:W-:Y:S01]  /*1aff0*/  IMAD R3, R6, 0x80, R10 ;  /* 0x0000008006037824 */ /* 0x000fe200078e020a */
[----:B------:R-:W-:Y:S01]  /*1b000*/  UIADD3 UR4, UP0, UR38, 0x570, URZ ;  /* 0x0000057026047890 */ /* 0x000fe2000ff1e03f */
[----:B------:R-:W-:Y:S01]  /*1b010*/  PLOP3.LUT P0, PT, PT, PT, PT, 0x80, 0x0 ;  /* 0x000000000000781c */ /* 0x000fe20003f0f070 */
[----:B------:R-:W-:Y:S01]  /*1b020*/  UMOV UR6, 0x0 ;  /* 0x0000000000067882 */ /* 0x000fe20000000000 */
[----:B------:R-:W-:Y:S01]  /*1b030*/  R2UR UR10, R14 ;  /* 0x000000000e0a72ca */ /* 0x000fe200000e0000 */
[----:B------:R-:W-:Y:S01]  /*1b040*/  VIADD R3, R3, 0xffffff80 ;  /* 0xffffff8003037836 */ /* 0x000fe20000000000 */
[----:B------:R-:W-:Y:S01]  /*1b050*/  UIADD3.X UR5, URZ, UR39, URZ, UP0, !UPT ;  /* 0x000000273f057290 */ /* 0x000fe200087fe43f */
[----:B------:R-:W-:Y:S01]  /*1b060*/  UMOV UR7, 0x12f00000 ;  /* 0x12f0000000077882 */ /* 0x000fe20000000000 */
[----:B--2---:R-:W-:-:S02]  /*1b070*/  IMAD R7, R2, 0x8000, R18 ;  /* 0x0000800002077824 */ /* 0x004fc400078e0212 */
[----:B------:R-:W-:Y:S02]  /*1b080*/  IMAD.SHL.U32 R11, R2, 0x4000, RZ ;  /* 0x00004000020b7824 */ /* 0x000fe400078e00ff */
[----:B------:R-:W-:Y:S02]  /*1b090*/  VIADD R2, R5, 0x28890 ;  /* 0x0002889005027836 */ /* 0x000fe40000000000 */
[----:B------:R-:W-:-:S07]  /*1b0a0*/  VIADD R4, R7, 0x18400 ;  /* 0x0001840007047836 */ /* 0x000fce0000000000 */
.L_x_9045:
        /* <DEDUP_REMOVED lines=16> */
.L_x_9046:
        /* <DEDUP_REMOVED lines=13> */
.L_x_9277:
[----:B------:R-:W-:Y:S05]  /*1b280*/  BSYNC B2 ;  /* 0x0000000000027941 */ /* 0x000fea0003800000 */
.L_x_9047:
        /* <DEDUP_REMOVED lines=10> */
.L_x_9050:
[----:B------:R-:W-:Y:S05]  /*1b330*/  BSYNC B2 ;  /* 0x0000000000027941 */ /* 0x000fea0003800000 */
.L_x_9049:
[----:B------:R-:W-:Y:S01]  /*1b340*/  R2UR UR10, R14 ;  /* 0x000000000e0a72ca */ /* 0x000fe200000e0000 */
[----:B------:R-:W-:Y:S01]  /*1b350*/  IMAD R4, R11, 0x2, R18 ;  /* 0x000000020b047824 */ /* 0x000fe200078e0212 */
[----:B------:R-:W-:Y:S01]  /*1b360*/  R2UR UR6, R12 ;  /* 0x000000000c0672ca */ /* 0x000fe200000e0000 */
[----:B------:R-:W-:Y:S01]  /*1b370*/  UIADD3 UR4, UP0, UR38, 0x670, URZ ;  /* 0x0000067026047890 */ /* 0x000fe2000ff1e03f */
[----:B------:R-:W-:Y:S01]  /*1b380*/  R2UR UR7, R13 ;  /* 0x000000000d0772ca */ /* 0x000fe200000e0000 */
[----:B012---:R-:W-:Y:S01]  /*1b390*/  VIADD R5, R5, 0x288b0 ;  /* 0x000288b005057836 */ /* 0x007fe20000000000 */
[----:B------:R-:W-:Y:S01]  /*1b3a0*/  PLOP3.LUT P0, PT, PT, PT, PT, 0x80, 0x0 ;  /* 0x000000000000781c */ /* 0x000fe20003f0f070 */
[----:B------:R-:W-:Y:S01]  /*1b3b0*/  UIADD3.X UR5, URZ, UR39, URZ, UP0, !UPT ;  /* 0x000000273f057290 */ /* 0x000fe200087fe43f */
[----:B------:R-:W-:-:S11]  /*1b3c0*/  IADD3 R2, R4, 0x400, RZ ;  /* 0x0000040004027810 */ /* 0x000fd60007ffe0ff */
.L_x_9051:
        /* <DEDUP_REMOVED lines=15> */
.L_x_9052:
        /* <DEDUP_REMOVED lines=10> */
.L_x_9040:
[----:B------:R-:W-:Y:S05]  /*1b560*/  BSYNC B1 ;  /* 0x0000000000017941 */ /* 0x000fea0003800000 */
.L_x_9039:
[----:B------:R-:W0:Y:S04]  /*1b570*/  LDL.LU R7, [R1+0x20] ;  /* 0x0000200001077983 */ /* 0x000e280000300800 */
[----:B------:R-:W2:Y:S01]  /*1b580*/  LDL.LU R4, [R1+0x24] ;  /* 0x0000240001047983 */ /* 0x000ea20000300800 */
[----:B------:R-:W-:Y:S01]  /*1b590*/  PLOP3.LUT P5, PT, PT, PT, PT, 0x8, 0x0 ;  /* 0x000000000000781c */ /* 0x000fe20003fae170 */
[----:B0-----:R-:W-:Y:S02]  /*1b5a0*/  VIADD R2, R7, 0x1 ;  /* 0x0000000107027836 */ /* 0x001fe40000000000 */
        /* <DEDUP_REMOVED lines=9> */
.L_x_9067:
        /* <DEDUP_REMOVED lines=13> */
.L_x_9278:
[----:B------:R-:W-:Y:S05]  /*1b710*/  BSYNC B2 ;  /* 0x0000000000027941 */ /* 0x000fea0003800000 */
.L_x_9055:
        /* <DEDUP_REMOVED lines=8> */
.L_x_9058:
[----:B------:R-:W-:Y:S05]  /*1b7a0*/  BSYNC B2 ;  /* 0x0000000000027941 */ /* 0x000fea0003800000 */
.L_x_9057:
        /* <DEDUP_REMOVED lines=9> */
[----:B--2---:R-:W-:Y:S01]  /*1b840*/  LEA R4, R2, R18, 0xf ;  /* 0x0000001202047211 */ /* 0x004fe200078e78ff */
[----:B------:R-:W-:-:S04]  /*1b850*/  VIADD R2, R6, 0x28890 ;  /* 0x0002889006027836 */ /* 0x000fc80000000000 */
[----:B------:R-:W-:-:S07]  /*1b860*/  VIADD R8, R4, 0x18400 ;  /* 0x0001840004087836 */ /* 0x000fce0000000000 */
.L_x_9059:
        /* <DEDUP_REMOVED lines=16> */
.L_x_9060:
        /* <DEDUP_REMOVED lines=13> */
.L_x_9279:
[----:B------:R-:W-:Y:S05]  /*1ba40*/  BSYNC B2 ;  /* 0x0000000000027941 */ /* 0x000fea0003800000 */
.L_x_9061:
        /* <DEDUP_REMOVED lines=10> */
.L_x_9064:
[----:B------:R-:W-:Y:S05]  /*1baf0*/  BSYNC B2 ;  /* 0x0000000000027941 */ /* 0x000fea0003800000 */
.L_x_9063:
        /* <DEDUP_REMOVED lines=8> */
.L_x_9065:
        /* <DEDUP_REMOVED lines=15> */
.L_x_9066:
        /* <DEDUP_REMOVED lines=10> */
.L_x_9054:
[----:B------:R-:W-:Y:S05]  /*1bd10*/  BSYNC B1 ;  /* 0x0000000000017941 */ /* 0x000fea0003800000 */
.L_x_9053:
        /* <DEDUP_REMOVED lines=12> */
.L_x_9033:
[----:B------:R-:W-:Y:S05]  /*1bde0*/  BSYNC B0 ;  /* 0x0000000000007941 */ /* 0x000fea0003800000 */
.L_x_9032:
        /* <DEDUP_REMOVED lines=49> */
.L_x_9069:
[----:B------:R-:W-:Y:S05]  /*1c100*/  BSYNC B0 ;  /* 0x0000000000007941 */ /* 0x000fea0003800000 */
.L_x_9068:
        /* <DEDUP_REMOVED lines=25> */
[----:B------:R4:W-:Y:S01]  /*1c2a0*/  STL [R1], R0 ;  /* 0x0000000001007387 */ /* 0x0009e20000100800 */
[----:B------:R-:W-:Y:S05]  /*1c2b0*/  BRA `(.L_x_9072) ;  /* 0x0000003800f47947 */ /* 0x000fea0003800000 */
.L_x_9071:
        /* <DEDUP_REMOVED lines=20> */
.L_x_9074:
[----:B------:R-:W-:Y:S05]  /*1c400*/  BSYNC B6 ;  /* 0x0000000000067941 */ /* 0x000fea0003800000 */
.L_x_9073:
        /* <DEDUP_REMOVED lines=20> */
.L_x_9077:
        /* <DEDUP_REMOVED lines=15> */
.L_x_9076:
[----:B------:R-:W-:Y:S05]  /*1c640*/  BSYNC B6 ;  /* 0x0000000000067941 */ /* 0x000fea0003800000 */
.L_x_9075:
        /* <DEDUP_REMOVED lines=25> */
.L_x_9282:
        /* <DEDUP_REMOVED lines=11> */
.L_x_9285:
        /* <DEDUP_REMOVED lines=24> */
.L_x_9081:
[----:B-1----:R-:W2:Y:S01]  /*1ca10*/  LDL R2, [R1+0x18] ;  /* 0x0000180001027983 */ /* 0x002ea20000100800 */
[----:B0-----:R-:W-:Y:S01]  /*1ca20*/  IMAD R0, R19, 0x8, R18 ;  /* 0x0000000813007824 */ /* 0x001fe200078e0212 */
[----:B--2---:R-:W-:-:S04]  /*1ca30*/  SHF.L.U32 R2, R2, 0x1f, RZ ;  /* 0x0000001f02027819 */ /* 0x004fc800000006ff */
[----:B------:R-:W0:Y:S02]  /*1ca40*/  SYNCS.PHASECHK.TRANS64.TRYWAIT P0, [R0+URZ+0x28840], R2 ;  /* 0x02884002000075a7 */ /* 0x000e24000800017f */
[----:B0-----:R-:W-:Y:S05]  /*1ca50*/  @!P0 BRA `(.L_x_9082) ;  /* 0x0000006c00cc8947 */ /* 0x001fea0003800000 */
.L_x_9286:
        /* <DEDUP_REMOVED lines=10> */
.L_x_9083:
        /* <DEDUP_REMOVED lines=19> */
[----:B--2---:R-:W-:Y:S02]  /*1cc30*/  R2UR UR11, R4 ;  /* 0x00000000040b72ca */ /* 0x004fe400000e0000 */
[----:B---3--:R-:W-:-:S13]  /*1cc40*/  R2UR UR5, R2 ;  /* 0x00000000020572ca */ /* 0x008fda00000e0000 */
[----:B------:R-:W-:Y:S02]  /*1cc50*/  ULEA UR11, UR11, UR5, 0x7 ;  /* 0x000000050b0b7291 */ /* 0x000fe4000f8e383f */
[----:B------:R-:W-:-:S09]  /*1cc60*/  UIADD3.X UR5, URZ, UR39, URZ, UP0, !UPT ;  /* 0x000000273f057290 */ /* 0x000fd200087fe43f */
[----:B------:R0:W-:Y:S02]  /*1cc70*/  UTMALDG.4D [UR8], [UR4], desc[UR6] ;  /* 0x00000608040075b4 */ /* 0x0001e40008019000 */
[----:B0-----:R-:W-:Y:S01]  /*1cc80*/  UMOV UR8, UR14 ;  /* 0x0000000e00087c82 */ /* 0x001fe20008000000 */
[----:B------:R-:W-:Y:S02]  /*1cc90*/  UMOV UR10, UR15 ;  /* 0x0000000f000a7c82 */ /* 0x000fe40008000000 */
[----:B------:R1:W-:Y:S02]  /*1cca0*/  UTMALDG.4D [UR8], [UR4], desc[UR6] ;  /* 0x00000608040075b4 */ /* 0x0003e40008019000 */
[----:B-1----:R-:W-:Y:S01]  /*1ccb0*/  NOP ;  /* 0x0000000000007918 */ /* 0x002fe20000000000 */
.L_x_9079:
        /* <DEDUP_REMOVED lines=29> */
[----:B------:R-:W-:Y:S01]  /*1ce90*/  MOV R8, 0x70 ;  /* 0x0000007000087802 */ /* 0x000fe20000000f00 */
[----:B------:R-:W0:Y:S01]  /*1cea0*/  LDC.64 R2, c[0x4][R2] ;  /* 0x0100000002027b82 */ /* 0x000e220000000a00 */
[----:B------:R-:W-:Y:S02]  /*1ceb0*/  IMAD.U32 R5, RZ, RZ, UR5 ;  /* 0x00000005ff057e24 */ /* 0x000fe4000f8e00ff */
[----:B------:R-:W-:Y:S02]  /*1cec0*/  IMAD.U32 R6, RZ, RZ, UR6 ;  /* 0x00000006ff067e24 */ /* 0x000fe4000f8e00ff */
[----:B------:R-:W-:-:S02]  /*1ced0*/  IMAD.U32 R7, RZ, RZ, UR7 ;  /* 0x00000007ff077e24 */ /* 0x000fc4000f8e00ff */
[----:B------:R-:W-:Y:S02]  /*1cee0*/  IMAD.U32 R10, RZ, RZ, UR8 ;  /* 0x00000008ff0a7e24 */ /* 0x000fe4000f8e00ff */
[----:B------:R-:W-:Y:S02]  /*1cef0*/  IMAD.U32 R11, RZ, RZ, UR9 ;  /* 0x00000009ff0b7e24 */ /* 0x000fe4000f8e00ff */
[----:B------:R-:W-:Y:S02]  /*1cf00*/  IMAD.MOV.U32 R12, RZ, RZ, 0x1 ;  /* 0x00000001ff0c7424 */ /* 0x000fe400078e00ff */
[----:B------:R-:W-:-:S07]  /*1cf10*/  IMAD.MOV.U32 R13, RZ, RZ, RZ ;  /* 0x000000ffff0d7224 */ /* 0x000fce00078e00ff */
[----:B------:R-:W-:-:S07]  /*1cf20*/  LEPC R20, `(.L_x_9085) ;  /* 0x000000001014794e */ /* 0x000fce0000000000 */
[----:B0-----:R-:W-:Y:S05]  /*1cf30*/  CALL.ABS.NOINC R2 ;  /* 0x0000000002007343 */ /* 0x001fea0003c00000 */
.L_x_9085:
[----:B------:R-:W-:Y:S05]  /*1cf40*/  BSYNC B6 ;  /* 0x0000000000067941 */ /* 0x000fea0003800000 */
.L_x_9084:
[----:B0-----:R-:W2:Y:S01]  /*1cf50*/  LDL.LU R0, [R1+0x4c] ;  /* 0x00004c0001007983 */ /* 0x001ea20000300800 */
[----:B------:R-:W-:Y:S01]  /*1cf60*/  ULDC.64 UR4, c[0x0][0x2d8] ;  /* 0x0000b60000047ab9 */ /* 0x000fe20000000a00 */
[----:B------:R-:W0:Y:S02]  /*1cf70*/  LDC R7, c[0x0][0x448] ;  /* 0x00011200ff077b82 */ /* 0x000e240000000800 */
[----:B------:R-:W3:Y:S04]  /*1cf80*/  LDL.LU R4, [R1+0x3c] ;  /* 0x00003c0001047983 */ /* 0x000ee80000300800 */
[----:B------:R-:W3:Y:S04]  /*1cf90*/  LDL.LU.64 R2, [R1+0x58] ;  /* 0x0000580001027983 */ /* 0x000ee80000300a00 */
[----:B------:R-:W4:Y:S04]  /*1cfa0*/  LDL.LU R5, [R1+0x38] ;  /* 0x0000380001057983 */ /* 0x000f280000300800 */
[----:B------:R-:W4:Y:S01]  /*1cfb0*/  LDL R10, [R1+0x4] ;  /* 0x00000400010a7983 */ /* 0x000f220000100800 */
[----:B------:R-:W1:Y:S01]  /*1cfc0*/  S2R R8, SR_TID.X ;  /* 0x0000000000087919 */ /* 0x000e620000002100 */
[----:B------:R-:W1:Y:S01]  /*1cfd0*/  S2R R9, SR_TID.X ;  /* 0x0000000000097919 */ /* 0x000e620000002100 */
[----:B0-----:R-:W-:-:S13]  /*1cfe0*/  ISETP.NE.AND P0, PT, R7, 0x1, PT ;  /* 0x000000010700780c */ /* 0x001fda0003f05270 */
[----:B------:R-:W0:Y:S01]  /*1cff0*/  @P0 LDC R6, c[0x0][0x450] ;  /* 0x00011400ff060b82 */ /* 0x000e220000000800 */
[----:B-1----:R-:W-:Y:S02]  /*1d000*/  IMAD.SHL.U32 R8, R8, 0x8, RZ ;  /* 0x0000000808087824 */ /* 0x002fe400078e00ff */
[----:B------:R-:W-:-:S03]  /*1d010*/  IMAD.SHL.U32 R9, R9, 0x8, RZ ;  /* 0x0000000809097824 */ /* 0x000fc600078e00ff */
[----:B------:R-:W-:-:S04]  /*1d020*/  LOP3.LUT R8, R8, 0x38, RZ, 0xc0, !PT ;  /* 0x0000003808087812 */ /* 0x000fc800078ec0ff */
        /* <DEDUP_REMOVED lines=18> */
[----:B------:R-:W-:-:S05]  /*1d150*/  IMAD R4, R10, 0x80, R4 ;  /* 0x000000800a047824 */ /* 0x000fca00078e0204 */
        /* <DEDUP_REMOVED lines=28> */
[----:B------:R-:W-:-:S05]  /*1d320*/  SHF.R.U32.HI R11, RZ, 0x3, R11 ;  /* 0x00000003ff0b7819 */ /* 0x000fca000001160b */
[----:B------:R-:W-:-:S04]  /*1d330*/  IMAD R0, R10, 0x80, R11 ;  /* 0x000000800a007824 */ /* 0x000fc800078e020b */
[----:B------:R-:W-:Y:S02]  /*1d340*/  VIADD R5, R0, 0x10 ;  /* 0x0000001000057836 */ /* 0x000fe40000000000 */
[----:B--2---:R-:W-:Y:S02]  /*1d350*/  IMAD R2, R6, R7, RZ ;  /* 0x0000000706027224 */ /* 0x004fe400078e02ff */
[----:B------:R-:W1:Y:S04]  /*1d360*/  SHFL.IDX PT, R7, R4, RZ, 0x181f ;  /* 0x00181fff04077589 */ /* 0x000e6800000e0000 */
[----:B------:R-:W2:Y:S01]  /*1d370*/  SHFL.IDX PT, R6, R3, RZ, 0x181f ;  /* 0x00181fff03067589 */ /* 0x000ea200000e0000 */
        /* <DEDUP_REMOVED lines=70> */
.L_x_9303:
[----:B------:R-:W-:Y:S01]  /*1d7e0*/  VIADD R0, R0, 0x70 ;  /* 0x0000007000007836 */ /* 0x000fe20000000000 */
[----:B------:R-:W-:Y:S04]  /*1d7f0*/  BSSY B0, `(.L_x_9087) ;  /* 0x000000a000007945 */ /* 0x000fe80003800000 */
[----:B------:R-:W-:-:S13]  /*1d800*/  ISETP.GE.AND P2, PT, R0, R2, PT ;  /* 0x000000020000720c */ /* 0x000fda0003f46270 */
[----:B------:R-:W-:Y:S05]  /*1d810*/  @P2 BRA `(.L_x_9088) ;  /* 0x00000000001c2947 */ /* 0x000fea0003800000 */
[----:B---3--:R-:W-:-:S05]  /*1d820*/  LEA R2, P2, R9, R3, 0x1 ;  /* 0x0000000309027211 */ /* 0x008fca00078408ff */
[----:B-12---:R-:W-:-:S05]  /*1d830*/  IMAD.X R3, RZ, RZ, R5, P2 ;  /* 0x000000ffff037224 */ /* 0x006fca00010e0605 */
[----:B------:R-:W-:Y:S01]  /*1d840*/  @!PT LDS RZ, [RZ] ;  /* 0x00000000fffff984 */ /* 0x000fe20000000800 */
[----:B------:R-:W-:Y:S01]  /*1d850*/  @!PT LDS RZ, [RZ] ;  /* 0x00000000fffff984 */ /* 0x000fe20000000800 */
[----:B------:R-:W-:Y:S01]  /*1d860*/  @!PT LDS RZ, [RZ] ;  /* 0x00000000fffff984 */ /* 0x000fe20000000800 */
[----:B------:R4:W-:Y:S04]  /*1d870*/  LDGSTS.E.BYPASS.LTC128B.128 [R8+0x13c00], desc[UR42][R2.64], !P0 ;  /* 0x13c0000002087fae */ /* 0x0009e8000c101d6a */
[----:B------:R4:W-:Y:S02]  /*1d880*/  LDGSTS.E.BYPASS.LTC128B.128 [R8+0x17c00], desc[UR42][R2.64+0x80], !P1 ;  /* 0x17c0008002087fae */ /* 0x0009e4000c901d6a */
.L_x_9088:
[----:B------:R-:W-:Y:S05]  /*1d890*/  BSYNC B0 ;  /* 0x0000000000007941 */ /* 0x000fea0003800000 */
.L_x_9087:
[----:B------:R-:W-:Y:S01]  /*1d8a0*/  NOP ;  /* 0x0000000000007918 */ /* 0x000fe20000000000 */
[----:B------:R-:W-:-:S13]  /*1d8b0*/  PLOP3.LUT P0, PT, PT, PT, PT, 0x80, 0x0 ;  /* 0x000000000000781c */ /* 0x000fda0003f0f070 */
.L_x_9089:
        /* <DEDUP_REMOVED lines=10> */
[----:B------:R-:W-:-:S04]  /*1d960*/  LOP3.LUT R0, R0, 0xfffffffe, RZ, 0xc0, !PT ;  /* 0xfffffffe00007812 */ /* 0x000fc800078ec0ff */
[----:B------:R-:W-:-:S04]  /*1d970*/  IADD3 R0, R2, -R0, RZ ;  /* 0x8000000002007210 */ /* 0x000fc80007ffe0ff */
[----:B------:R-:W-:Y:S01]  /*1d980*/  SHF.L.U32 R0, R0, 0x1f, RZ ;  /* 0x0000001f00007819 */ /* 0x000fe200000006ff */
[----:B------:R-:W-:Y:S01]  /*1d990*/  NOP ;  /* 0x0000000000007918 */ /* 0x000fe20000000000 */
[----:B------:R4:W-:Y:S01]  /*1d9a0*/  SYNCS.ARRIVE.TRANS64.A1T0 RZ, [R18+URZ+0x28800], RZ ;  /* 0x028800ff12ff79a7 */ /* 0x0009e2000810003f */
[----:B------:R-:W-:Y:S01]  /*1d9b0*/  BSSY B0, `(.L_x_9090) ;  /* 0x0000003000007945 */ /* 0x000fe20003800000 */
[----:B------:R-:W5:Y:S03]  /*1d9c0*/  SYNCS.PHASECHK.TRANS64.TRYWAIT P0, [R18+URZ+0x28820], R0 ;  /* 0x02882000120075a7 */ /* 0x000f66000800017f */
[----:B----45:R-:W-:Y:S05]  /*1d9d0*/  @!P0 BRA `(.L_x_9091) ;  /* 0x0000006800b88947 */ /* 0x030fea0003800000 */
.L_x_9304:
[----:B------:R-:W-:Y:S05]  /*1d9e0*/  BSYNC B0 ;  /* 0x0000000000007941 */ /* 0x000fea0003800000 */
.L_x_9090:
        /* <DEDUP_REMOVED lines=8> */
[----:B------:R-:W4:Y:S01]  /*1da70*/  LDL.LU R4, [R1+0x40] ;  /* 0x0000400001047983 */ /* 0x000f220000300800 */
[----:B------:R-:W-:Y:S01]  /*1da80*/  BSSY B2, `(.L_x_9094) ;  /* 0x00000a8000027945 */ /* 0x000fe20003800000 */
[----:B---3--:R-:W-:-:S04]  /*1da90*/  VIADD R2, R2, 0x1 ;  /* 0x0000000102027836 */ /* 0x008fc80000000000 */
[----:B--2---:R-:W-:-:S05]  /*1daa0*/  IMAD R2, R2, R5, RZ ;  /* 0x0000000502027224 */ /* 0x004fca00078e02ff */
        /* <DEDUP_REMOVED lines=42> */
.L_x_9098:
[----:B------:R-:W-:Y:S01]  /*1dd50*/  IMAD R3, R7, 0x8, R18 ;  /* 0x0000000807037824 */ /* 0x000fe200078e0212 */
[----:B------:R-:W-:Y:S01]  /*1dd60*/  SHF.L.U32 R2, R10, 0x1f, RZ ;  /* 0x0000001f0a027819 */ /* 0x000fe200000006ff */
[----:B------:R-:W-:Y:S03]  /*1dd70*/  BSSY B3, `(.L_x_9099) ;  /* 0x0000003000037945 */ /* 0x000fe60003800000 */
[----:B------:R-:W2:Y:S02]  /*1dd80*/  SYNCS.PHASECHK.TRANS64.TRYWAIT P0, [R3+URZ+0x28840], R2 ;  /* 0x02884002030075a7 */ /* 0x000ea4000800017f */
[----:B--2---:R-:W-:Y:S05]  /*1dd90*/  @!P0 BRA `(.L_x_9100) ;  /* 0x0000006400dc8947 */ /* 0x004fea0003800000 */
.L_x_9305:
[----:B------:R-:W-:Y:S05]  /*1dda0*/  BSYNC B3 ;  /* 0x0000000000037941 */ /* 0x000fea0003800000 */
.L_x_9099:
        /* <DEDUP_REMOVED lines=11> */
.L_x_9102:
[----:B------:R-:W-:Y:S05]  /*1de60*/  BSYNC B3 ;  /* 0x0000000000037941 */ /* 0x000fea0003800000 */
.L_x_9101:
[----:B--2---:R-:W2:Y:S01]  /*1de70*/  LDL R2, [R1+0x1c] ;  /* 0x00001c0001027983 */ /* 0x004ea20000100800 */
        /* <DEDUP_REMOVED lines=11> */
.L_x_9103:
        /* <DEDUP_REMOVED lines=16> */
.L_x_9104:
        /* <DEDUP_REMOVED lines=16> */
.L_x_9306:
[----:B------:R-:W-:Y:S05]  /*1e130*/  BSYNC B3 ;  /* 0x0000000000037941 */ /* 0x000fea0003800000 */
.L_x_9105:
        /* <DEDUP_REMOVED lines=10> */
.L_x_9107:
[----:B------:R-:W2:Y:S01]  /*1e1e0*/  LDL R3, [R1+0x10] ;  /* 0x0000100001037983 */ /* 0x000ea20000100800 */
[----:B------:R-:W-:Y:S01]  /*1e1f0*/  BSSY B3, `(.L_x_9108) ;  /* 0x0000004000037945 */ /* 0x000fe20003800000 */
[----:B--2---:R-:W-:-:S13]  /*1e200*/  LOP3.LUT P0, RZ, R3, 0x8, RZ, 0xc0, !PT ;  /* 0x0000000803ff7812 */ /* 0x004fda000780c0ff */
[----:B------:R-:W-:Y:S05]  /*1e210*/  @P0 BRA `(.L_x_9109) ;  /* 0x0000000000040947 */ /* 0x000fea0003800000 */
[----:B------:R-:W-:Y:S01]  /*1e220*/  BPT.TRAP 0x1 ;  /* 0x000000040000795c */ /* 0x000fe20000300000 */
.L_x_9109:
[----:B------:R-:W-:Y:S05]  /*1e230*/  BSYNC B3 ;  /* 0x0000000000037941 */ /* 0x000fea0003800000 */
.L_x_9108:
[----:B------:R-:W2:Y:S04]  /*1e240*/  LDL R5, [R1+0x1c] ;  /* 0x00001c0001057983 */ /* 0x000ea80000100800 */
        /* <DEDUP_REMOVED lines=11> */
.L_x_9110:
        /* <DEDUP_REMOVED lines=15> */
.L_x_9111:
        /* <DEDUP_REMOVED lines=12> */
.L_x_9097:
[----:B------:R-:W-:Y:S05]  /*1e4b0*/  BSYNC B1 ;  /* 0x0000000000017941 */ /* 0x000fea0003800000 */
.L_x_9096:
[----:B-1----:R-:W2:Y:S01]  /*1e4c0*/  LDL.LU R0, [R1+0x44] ;  /* 0x0000440001007983 */ /* 0x002ea20000300800 */
[----:B------:R-:W-:-:S03]  /*1e4d0*/  MOV R19, R7 ;  /* 0x0000000700137202 */ /* 0x000fc60000000f00 */
[----:B------:R1:W-:Y:S02]  /*1e4e0*/  STL [R1+0x18], R10 ;  /* 0x0000180a01007387 */ /* 0x0003e40000100800 */
[----:B-12---:R-:W-:-:S07]  /*1e4f0*/  VIADD R0, R0, 0xfffffffd ;  /* 0xfffffffd00007836 */ /* 0x006fce0000000000 */
.L_x_9095:
[----:B------:R-:W-:Y:S05]  /*1e500*/  BSYNC B2 ;  /* 0x0000000000027941 */ /* 0x000fea0003800000 */
.L_x_9094:
[----:B------:R-:W-:Y:S01]  /*1e510*/  VIADD R9, R9, 0xfffffffe ;  /* 0xfffffffe09097836 */ /* 0x000fe20000000000 */
[----:B------:R-:W-:-:S04]  /*1e520*/  LOP3.LUT R6, RZ, R6, RZ, 0x33, !PT ;  /* 0x00000006ff067212 */ /* 0x000fc800078e33ff */
[----:B------:R-:W-:-:S13]  /*1e530*/  ISETP.NE.AND P0, PT, R9, R6, PT ;  /* 0x000000060900720c */ /* 0x000fda0003f05270 */
[----:B------:R-:W-:Y:S05]  /*1e540*/  @!P0 BRA `(.L_x_9093) ;  /* 0x0000001000e08947 */ /* 0x000fea0003800000 */
[----:B------:R-:W-:-:S07]  /*1e550*/  IMAD.MOV.U32 R8, RZ, RZ, R17 ;  /* 0x000000ffff087224 */ /* 0x000fce00078e0011 */
.L_x_9144:
[----:B--2---:R-:W2:Y:S04]  /*1e560*/  LDL R3, [R1+0x10] ;  /* 0x0000100001037983 */ /* 0x004ea80000100800 */
        /* <DEDUP_REMOVED lines=32> */
[----:B------:R-:W-:-:S05]  /*1e770*/  LEA.HI.X R9, R2, UR5, R3, 0x2, P0 ;  /* 0x0000000502097c11 */ /* 0x000fca00080f1403 */
[----:B------:R1:W5:Y:S04]  /*1e780*/  LDG.E R8, desc[UR42][R8.64] ;  /* 0x0000002a08087981 */ /* 0x000368000c1e1900 */
.L_x_9114:
[----:B------:R-:W-:Y:S01]  /*1e790*/  IMAD R3, R4, 0x8, R18 ;  /* 0x0000000804037824 */ /* 0x000fe200078e0212 */
[----:B------:R-:W-:Y:S01]  /*1e7a0*/  SHF.L.U32 R2, R5, 0x1f, RZ ;  /* 0x0000001f05027819 */ /* 0x000fe200000006ff */
[----:B------:R-:W-:Y:S03]  /*1e7b0*/  BSSY B2, `(.L_x_9115) ;  /* 0x0000003000027945 */ /* 0x000fe60003800000 */
[----:B------:R-:W2:Y:S02]  /*1e7c0*/  SYNCS.PHASECHK.TRANS64.TRYWAIT P0, [R3+URZ+0x28840], R2 ;  /* 0x02884002030075a7 */ /* 0x000ea4000800017f */
[----:B--2---:R-:W-:Y:S05]  /*1e7d0*/  @!P0 BRA `(.L_x_9116) ;  /* 0x0000005c00748947 */ /* 0x004fea0003800000 */
.L_x_9307:
[----:B------:R-:W-:Y:S05]  /*1e7e0*/  BSYNC B2 ;  /* 0x0000000000027941 */ /* 0x000fea0003800000 */
.L_x_9115:
[----:B------:R-:W3:Y:S01]  /*1e7f0*/  S2R R7, SR_TID.X ;  /* 0x0000000000077919 */ /* 0x000ee20000002100 */
[----:B------:R-:W-:Y:S01]  /*1e800*/  BSSY B2, `(.L_x_9117) ;  /* 0x000000a000027945 */ /* 0x000fe20003800000 */
[----:B---3--:R-:W-:-:S04]  /*1e810*/  LOP3.LUT R7, R7, 0x7f, RZ, 0xc0, !PT ;  /* 0x0000007f07077812 */ /* 0x008fc800078ec0ff */
[----:B------:R-:W-:-:S13]  /*1e820*/  ISETP.NE.AND P0, PT, R7, RZ, PT ;  /* 0x000000ff0700720c */ /* 0x000fda0003f05270 */
[----:B------:R-:W-:Y:S05]  /*1e830*/  @P0 BRA `(.L_x_9118) ;  /* 0x0000000000180947 */ /* 0x000fea0003800000 */
[----:B------:R-:W3:Y:S01]  /*1e840*/  LDL R7, [R1+0x10] ;  /* 0x0000100001077983 */ /* 0x000ee20000100800 */
[----:B--2---:R-:W-:-:S04]  /*1e850*/  IMAD.MOV.U32 R2, RZ, RZ, 0x8000 ;  /* 0x00008000ff027424 */ /* 0x004fc800078e00ff */
[----:B------:R4:W-:Y:S01]  /*1e860*/  SYNCS.ARRIVE.TRANS64 RZ, [R3+URZ+0x28830], R2 ;  /* 0x0288300203ff79a7 */ /* 0x0009e2000800003f */
[----:B---3--:R-:W-:-:S13]  /*1e870*/  LOP3.LUT P1, RZ, R7, 0x1, RZ, 0xc0, !PT ;  /* 0x0000000107ff7812 */ /* 0x008fda000782c0ff */
[----:B----4-:R-:W-:Y:S05]  /*1e880*/  @!P1 BRA `(.L_x_9118) ;  /* 0x0000000000049947 */ /* 0x010fea0003800000 */
[----:B------:R-:W-:Y:S01]  /*1e890*/  BPT.TRAP 0x1 ;  /* 0x000000040000795c */ /* 0x000fe20000300000 */
.L_x_9118:
[----:B------:R-:W-:Y:S05]  /*1e8a0*/  BSYNC B2 ;  /* 0x0000000000027941 */ /* 0x000fea0003800000 */
.L_x_9117:
[----:B------:R-:W3:Y:S01]  /*1e8b0*/  LDL R7, [R1+0x1c] ;  /* 0x00001c0001077983 */ /* 0x000ee20000100800 */
[----:B------:R-:W-:Y:S01]  /*1e8c0*/  IMAD.MOV.U32 R10, RZ, RZ, RZ ;  /* 0x000000ffff0a7224 */ /* 0x000fe200078e00ff */
[----:B------:R-:W-:Y:S01]  /*1e8d0*/  UIADD3 UR4, UP0, UR38, 0x370, URZ ;  /* 0x0000037026047890 */ /* 0x000fe2000ff1e03f */
[----:B--2---:R-:W-:Y:S01]  /*1e8e0*/  IMAD R2, R4, 0x8000, R18 ;  /* 0x0000800004027824 */ /* 0x004fe200078e0212 */
[----:B------:R-:W-:Y:S01]  /*1e8f0*/  PLOP3.LUT P0, PT, PT, PT, PT, 0x80, 0x0 ;  /* 0x000000000000781c */ /* 0x000fe20003f0f070 */
[----:B------:R-:W-:Y:S01]  /*1e900*/  VIADD R3, R3, 0x28830 ;  /* 0x0002883003037836 */ /* 0x000fe20000000000 */
[----:B------:R-:W-:Y:S01]  /*1e910*/  R2UR UR10, R10 ;  /* 0x000000000a0a72ca */ /* 0x000fe200000e0000 */
[----:B------:R-:W-:Y:S01]  /*1e920*/  UIADD3.X UR5, URZ, UR39, URZ, UP0, !UPT ;  /* 0x000000273f057290 */ /* 0x000fe200087fe43f */
[----:B-1----:R-:W-:Y:S01]  /*1e930*/  IADD3 R9, R2, 0x18400, RZ ;  /* 0x0001840002097810 */ /* 0x002fe20007ffe0ff */
[----:B------:R-:W-:Y:S01]  /*1e940*/  UMOV UR6, 0x0 ;  /* 0x0000000000067882 */ /* 0x000fe20000000000 */
[----:B------:R-:W-:Y:S01]  /*1e950*/  UMOV UR7, 0x14f00000 ;  /* 0x14f0000000077882 */ /* 0x000fe20000000000 */
[----:B---3--:R-:W-:-:S10]  /*1e960*/  IMAD R7, R6, 0x80, R7 ;  /* 0x0000008006077824 */ /* 0x008fd400078e0207 */
.L_x_9119:
        /* <DEDUP_REMOVED lines=16> */
.L_x_9120:
        /* <DEDUP_REMOVED lines=16> */
.L_x_9308:
[----:B------:R-:W-:Y:S05]  /*1eb70*/  BSYNC B2 ;  /* 0x0000000000027941 */ /* 0x000fea0003800000 */
.L_x_9121:
        /* <DEDUP_REMOVED lines=10> */
.L_x_9123:
[----:B------:R-:W2:Y:S01]  /*1ec20*/  LDL R3, [R1+0x10] ;  /* 0x0000100001037983 */ /* 0x000ea20000100800 */
[----:B------:R-:W-:Y:S01]  /*1ec30*/  BSSY B2, `(.L_x_9124) ;  /* 0x0000004000027945 */ /* 0x000fe20003800000 */
[----:B--2---:R-:W-:-:S13]  /*1ec40*/  LOP3.LUT P0, RZ, R3, 0x8, RZ, 0xc0, !PT ;  /* 0x0000000803ff7812 */ /* 0x004fda000780c0ff */
[----:B------:R-:W-:Y:S05]  /*1ec50*/  @P0 BRA `(.L_x_9125) ;  /* 0x0000000000040947 */ /* 0x000fea0003800000 */
[----:B------:R-:W-:Y:S01]  /*1ec60*/  BPT.TRAP 0x1 ;  /* 0x000000040000795c */ /* 0x000fe20000300000 */
.L_x_9125:
[----:B------:R-:W-:Y:S05]  /*1ec70*/  BSYNC B2 ;  /* 0x0000000000027941 */ /* 0x000fea0003800000 */
.L_x_9124:
        /* <DEDUP_REMOVED lines=12> */
.L_x_9126:
        /* <DEDUP_REMOVED lines=15> */
.L_x_9127:
        /* <DEDUP_REMOVED lines=12> */
.L_x_9113:
[----:B------:R-:W-:Y:S05]  /*1eef0*/  BSYNC B1 ;  /* 0x0000000000017941 */ /* 0x000fea0003800000 */
.L_x_9112:
[----:B------:R-:W2:Y:S01]  /*1ef00*/  LDL R2, [R1+0x10] ;  /* 0x0000100001027983 */ /* 0x000ea20000100800 */
        /* <DEDUP_REMOVED lines=16> */
[----:B------:R-:W3:Y:S01]  /*1f010*/  LDC R8, c[0x0][0x43c] ;  /* 0x00010f00ff087b82 */ /* 0x000ee20000000800 */
[----:B------:R-:W-:Y:S02]  /*1f020*/  ULDC.64 UR6, c[0x0][0x428] ;  /* 0x00010a0000067ab9 */ /* 0x000fe40000000a00 */
[----:B------:R-:W4:Y:S01]  /*1f030*/  LDL R9, [R1+0x14] ;  /* 0x0000140001097983 */ /* 0x000f220000100800 */
[----:B---3--:R-:W-:-:S13]  /*1f040*/  ISETP.NE.AND P0, PT, R8, 0x1, PT ;  /* 0x000000010800780c */ /* 0x008fda0003f05270 */
[----:B------:R-:W3:Y:S02]  /*1f050*/  @P0 LDC.64 R2, c[0x0][0x440] ;  /* 0x00011000ff020b82 */ /* 0x000ee40000000a00 */
[----:B---3--:R-:W-:Y:S01]  /*1f060*/  @P0 IMAD.HI.U32 R7, R6, R2, RZ ;  /* 0x0000000206070227 */ /* 0x008fe200078e00ff */
[----:B------:R-:W-:-:S04]  /*1f070*/  MOV R2, R6 ;  /* 0x0000000600027202 */ /* 0x000fc80000000f00 */
        /* <DEDUP_REMOVED lines=11> */
.L_x_9130:
[----:B------:R-:W-:Y:S01]  /*1f130*/  IMAD R2, R19, 0x8, R18 ;  /* 0x0000000813027824 */ /* 0x000fe200078e0212 */
[----:B------:R-:W-:Y:S01]  /*1f140*/  SHF.L.U32 R3, R10, 0x1f, RZ ;  /* 0x0000001f0a037819 */ /* 0x000fe200000006ff */
[----:B------:R-:W-:Y:S03]  /*1f150*/  BSSY B2, `(.L_x_9131) ;  /* 0x0000003000027945 */ /* 0x000fe60003800000 */
[----:B------:R-:W3:Y:S02]  /*1f160*/  SYNCS.PHASECHK.TRANS64.TRYWAIT P0, [R2+URZ+0x28840], R3 ;  /* 0x02884003020075a7 */ /* 0x000ee4000800017f */
[----:B---3--:R-:W-:Y:S05]  /*1f170*/  @!P0 BRA `(.L_x_9132) ;  /* 0x0000005400348947 */ /* 0x008fea0003800000 */
.L_x_9309:
[----:B------:R-:W-:Y:S05]  /*1f180*/  BSYNC B2 ;  /* 0x0000000000027941 */ /* 0x000fea0003800000 */
.L_x_9131:
[----:B--2---:R-:W2:Y:S01]  /*1f190*/  S2R R9, SR_TID.X ;  /* 0x0000000000097919 */ /* 0x004ea20000002100 */
[----:B------:R-:W-:Y:S01]  /*1f1a0*/  BSSY B2, `(.L_x_9133) ;  /* 0x000000a000027945 */ /* 0x000fe20003800000 */
[----:B--2---:R-:W-:-:S04]  /*1f1b0*/  LOP3.LUT R9, R9, 0x7f, RZ, 0xc0, !PT ;  /* 0x0000007f09097812 */ /* 0x004fc800078ec0ff */
[----:B------:R-:W-:-:S13]  /*1f1c0*/  ISETP.NE.AND P0, PT, R9, RZ, PT ;  /* 0x000000ff0900720c */ /* 0x000fda0003f05270 */
[----:B------:R-:W-:Y:S05]  /*1f1d0*/  @P0 BRA `(.L_x_9134) ;  /* 0x0000000000180947 */ /* 0x000fea0003800000 */
[----:B------:R-:W2:Y:S01]  /*1f1e0*/  LDL R9, [R1+0x10] ;  /* 0x0000100001097983 */ /* 0x000ea20000100800 */
[----:B---3--:R-:W-:-:S04]  /*1f1f0*/  IMAD.MOV.U32 R3, RZ, RZ, 0x8000 ;  /* 0x00008000ff037424 */ /* 0x008fc800078e00ff */
[----:B------:R4:W-:Y:S01]  /*1f200*/  SYNCS.ARRIVE.TRANS64 RZ, [R2+URZ+0x28830], R3 ;  /* 0x0288300302ff79a7 */ /* 0x0009e2000800003f */
[----:B--2---:R-:W-:-:S13]  /*1f210*/  LOP3.LUT P1, RZ, R9, 0x1, RZ, 0xc0, !PT ;  /* 0x0000000109ff7812 */ /* 0x004fda000782c0ff */
[----:B----4-:R-:W-:Y:S05]  /*1f220*/  @!P1 BRA `(.L_x_9134) ;  /* 0x0000000000049947 */ /* 0x010fea0003800000 */
[----:B------:R-:W-:Y:S01]  /*1f230*/  BPT.TRAP 0x1 ;  /* 0x000000040000795c */ /* 0x000fe20000300000 */
.L_x_9134:
[----:B------:R-:W-:Y:S05]  /*1f240*/  BSYNC B2 ;  /* 0x0000000000027941 */ /* 0x000fea0003800000 */
.L_x_9133:
[----:B---3--:R-:W2:Y:S01]  /*1f250*/  LDL R3, [R1+0x1c] ;  /* 0x00001c0001037983 */ /* 0x008ea20000100800 */
[----:B------:R-:W-:Y:S01]  /*1f260*/  IMAD.MOV.U32 R11, RZ, RZ, RZ ;  /* 0x000000ffff0b7224 */ /* 0x000fe200078e00ff */
[----:B------:R-:W-:Y:S01]  /*1f270*/  UIADD3 UR4, UP0, UR38, 0x370, URZ ;  /* 0x0000037026047890 */ /* 0x000fe2000ff1e03f */
[----:B-1----:R-:W-:Y:S01]  /*1f280*/  IMAD R10, R19, 0x8000, R18 ;  /* 0x00008000130a7824 */ /* 0x002fe200078e0212 */
        /* <DEDUP_REMOVED lines=8> */
.L_x_9135:
        /* <DEDUP_REMOVED lines=16> */
.L_x_9136:
        /* <DEDUP_REMOVED lines=15> */
.L_x_9310:
[----:B------:R-:W-:Y:S05]  /*1f500*/  BSYNC B2 ;  /* 0x0000000000027941 */ /* 0x000fea0003800000 */
.L_x_9137:
        /* <DEDUP_REMOVED lines=10> */
.L_x_9139:
[----:B------:R-:W2:Y:S01]  /*1f5b0*/  LDL R3, [R1+0x10] ;  /* 0x0000100001037983 */ /* 0x000ea20000100800 */
[----:B------:R-:W-:Y:S01]  /*1f5c0*/  BSSY B2, `(.L_x_9140) ;  /* 0x0000004000027945 */ /* 0x000fe20003800000 */
[----:B--2---:R-:W-:-:S13]  /*1f5d0*/  LOP3.LUT P0, RZ, R3, 0x8, RZ, 0xc0, !PT ;  /* 0x0000000803ff7812 */ /* 0x004fda000780c0ff */
[----:B------:R-:W-:Y:S05]  /*1f5e0*/  @P0 BRA `(.L_x_9141) ;  /* 0x0000000000040947 */ /* 0x000fea0003800000 */
[----:B------:R-:W-:Y:S01]  /*1f5f0*/  BPT.TRAP 0x1 ;  /* 0x000000040000795c */ /* 0x000fe20000300000 */
.L_x_9141:
[----:B------:R-:W-:Y:S05]  /*1f600*/  BSYNC B2 ;  /* 0x0000000000027941 */ /* 0x000fea0003800000 */
.L_x_9140:
[----:B-1----:R-:W2:Y:S04]  /*1f610*/  LDL R5, [R1+0x1c] ;  /* 0x00001c0001057983 */ /* 0x002ea80000100800 */
        /* <DEDUP_REMOVED lines=11> */
.L_x_9142:
        /* <DEDUP_REMOVED lines=15> */
.L_x_9143:
        /* <DEDUP_REMOVED lines=12> */
.L_x_9129:
[----:B------:R-:W-:Y:S05]  /*1f880*/  BSYNC B1 ;  /* 0x0000000000017941 */ /* 0x000fea0003800000 */
.L_x_9128:
[----:B------:R-:W3:Y:S01]  /*1f890*/  LDL R2, [R1+0x30] ;  /* 0x0000300001027983 */ /* 0x000ee20000100800 */
[----:B------:R-:W-:Y:S01]  /*1f8a0*/  VIADD R0, R0, 0xfffffffe ;  /* 0xfffffffe00007836 */ /* 0x000fe20000000000 */
[----:B---3--:R-:W-:-:S13]  /*1f8b0*/  ISETP.GT.AND P0, PT, R6, R2, PT ;  /* 0x000000020600720c */ /* 0x008fda0003f04270 */
[----:B------:R-:W-:Y:S05]  /*1f8c0*/  @P0 BRA `(.L_x_9144) ;  /* 0xffffffec00240947 */ /* 0x000fea000383ffff */
.L_x_9093:
[----:B------:R-:W-:Y:S05]  /*1f8d0*/  BSYNC B0 ;  /* 0x0000000000007941 */ /* 0x000fea0003800000 */
.L_x_9092:
        /* <DEDUP_REMOVED lines=18> */
.L_x_9146:
[----:B------:R-:W-:Y:S05]  /*1fa00*/  BSYNC B0 ;  /* 0x0000000000007941 */ /* 0x000fea0003800000 */
.L_x_9145:
        /* <DEDUP_REMOVED lines=10> */
.L_x_9311:
[----:B------:R-:W-:Y:S05]  /*1fab0*/  BSYNC B1 ;  /* 0x0000000000017941 */ /* 0x000fea0003800000 */
.L_x_9149:
        /* <DEDUP_REMOVED lines=10> */
.L_x_9151:
[----:B------:R-:W3:Y:S01]  /*1fb60*/  LDL R2, [R1+0x10] ;  /* 0x0000100001027983 */ /* 0x000ee20000100800 */
[----:B------:R-:W-:Y:S01]  /*1fb70*/  BSSY B1, `(.L_x_9152) ;  /* 0x0000004000017945 */ /* 0x000fe20003800000 */
[----:B---3--:R-:W-:-:S13]  /*1fb80*/  LOP3.LUT P0, RZ, R2, 0x8, RZ, 0xc0, !PT ;  /* 0x0000000802ff7812 */ /* 0x008fda000780c0ff */
[----:B------:R-:W-:Y:S05]  /*1fb90*/  @P0 BRA `(.L_x_9153) ;  /* 0x0000000000040947 */ /* 0x000fea0003800000 */
[----:B------:R-:W-:Y:S01]  /*1fba0*/  BPT.TRAP 0x1 ;  /* 0x000000040000795c */ /* 0x000fe20000300000 */
.L_x_9153:
[----:B------:R-:W-:Y:S05]  /*1fbb0*/  BSYNC B1 ;  /* 0x0000000000017941 */ /* 0x000fea0003800000 */
.L_x_9152:
        /* <DEDUP_REMOVED lines=12> */
.L_x_9154:
        /* <DEDUP_REMOVED lines=15> */
.L_x_9155:
        /* <DEDUP_REMOVED lines=10> */
.L_x_9148:
[----:B------:R-:W-:Y:S05]  /*1fe10*/  BSYNC B0 ;  /* 0x0000000000007941 */ /* 0x000fea0003800000 */
.L_x_9147:
[----:B------:R-:W3:Y:S01]  /*1fe20*/  LDL.LU R4, [R1+0x18] ;  /* 0x0000180001047983 */ /* 0x000ee20000300800 */
[----:B------:R-:W-:-:S04]  /*1fe30*/  IADD3 R19, R19, 0x1, RZ ;  /* 0x0000000113137810 */ /* 0x000fc80007ffe0ff */
[----:B------:R-:W-:-:S04]  /*1fe40*/  ISETP.NE.AND P0, PT, R19, 0x2, PT ;  /* 0x000000021300780c */ /* 0x000fc80003f05270 */
[----:B------:R-:W-:Y:S02]  /*1fe50*/  SEL R0, RZ, 0x1, P0 ;  /* 0x00000001ff007807 */ /* 0x000fe40000000000 */
[----:B------:R-:W-:Y:S02]  /*1fe60*/  SEL R19, R19, RZ, P0 ;  /* 0x000000ff13137207 */ /* 0x000fe40000000000 */
[----:B---3--:R-:W-:-:S05]  /*1fe70*/  LOP3.LUT R4, R4, R0, RZ, 0x3c, !PT ;  /* 0x0000000004047212 */ /* 0x008fca00078e3cff */
[----:B------:R3:W-:Y:S02]  /*1fe80*/  STL [R1+0x18], R4 ;  /* 0x0000180401007387 */ /* 0x0007e40000100800 */
.L_x_9072:
[----:B------:R-:W-:Y:S05]  /*1fe90*/  BSYNC B7 ;  /* 0x0000000000077941 */ /* 0x000fea0003800000 */
.L_x_9070:
[----:B-1----:R-:W5:Y:S02]  /*1fea0*/  LDL R10, [R1+0x10] ;  /* 0x00001000010a7983 */ /* 0x002f640000100800 */
[----:B-----5:R-:W-:-:S13]  /*1feb0*/  LOP3.LUT P0, RZ, R10, 0x10, RZ, 0xc0, !PT ;  /* 0x000000100aff7812 */ /* 0x020fda000780c0ff */
[----:B------:R-:W-:Y:S05]  /*1fec0*/  @!P0 BRA `(.L_x_9156) ;  /* 0x00000000002c8947 */ /* 0x000fea0003800000 */
[----:B------:R-:W-:Y:S05]  /*1fed0*/  WARPSYNC.ALL ;  /* 0x0000000000007948 */ /* 0x000fea0003800000 */
[----:B------:R-:W1:Y:S08]  /*1fee0*/  S2UR UR5, SR_CgaCtaId ;  /* 0x00000000000579c3 */ /* 0x000e700000008800 */
[----:B------:R-:W-:Y:S06]  /*1fef0*/  BAR.SYNC.DEFER_BLOCKING 0x5, 0x180 ;  /* 0x0146000000007b1d */ /* 0x000fec0000010000 */
[----:B------:R-:W-:-:S02]  /*1ff00*/  UMOV UR4, 0x400 ;  /* 0x0000040000047882 */ /* 0x000fc40000000000 */
[----:B-1----:R-:W-:-:S06]  /*1ff10*/  ULEA UR4, UR5, UR4, 0x18 ;  /* 0x0000000405047291 */ /* 0x002fcc000f8ec03f */
[----:B------:R-:W-:-:S05]  /*1ff20*/  IMAD.U32 R18, RZ, RZ, UR4 ;  /* 0x00000004ff127e24 */ /* 0x000fca000f8e00ff */
[----:B--23--:R-:W1:Y:S04]  /*1ff30*/  LDS.128 R4, [R18+0x288d0] ;  /* 0x0288d00012047984 */ /* 0x00ce680000000c00 */
[----:B-1----:R1:W-:Y:S04]  /*1ff40*/  STL.64 [R1], R4 ;  /* 0x0000000401007387 */ /* 0x0023e80000100a00 */
[----:B------:R1:W-:Y:S01]  /*1ff50*/  STL.64 [R1+0x8], R6 ;  /* 0x0000080601007387 */ /* 0x0003e20000100a00 */
[----:B------:R-:W-:Y:S06]  /*1ff60*/  BAR.ARV 0x4, 0x180 ;  /* 0x0106000000007b1d */ /* 0x000fec0000002000 */
[----:B------:R-:W-:Y:S05]  /*1ff70*/  BRA `(.L_x_9157) ;  /* 0x0000001000307947 */ /* 0x000fea0003800000 */
.L_x_9156:
        /* <DEDUP_REMOVED lines=11> */
[----:B------:R-:W1:Y:S08]  /*20030*/  @!P0 LDC.64 R2, c[0x0][0xc80] ;  /* 0x00032000ff028b82 */ /* 0x000e700000000a00 */
[----:B--2---:R-:W2:Y:S01]  /*20040*/  @!P0 LDC.64 R6, c[0x0][0xc78] ;  /* 0x00031e00ff068b82 */ /* 0x004ea20000000a00 */
[----:B-1----:R-:W-:-:S05]  /*20050*/  @!P0 IMAD.WIDE R2, R0, 0x4, R2 ;  /* 0x0000000400028825 */ /* 0x002fca00078e0202 */
        /* <DEDUP_REMOVED lines=9> */
[----:B----4-:R-:W-:Y:S02]  /*200f0*/  @!P0 IMAD.MOV.U32 R4, RZ, RZ, R8 ;  /* 0x000000ffff048224 */ /* 0x010fe400078e0008 */
[----:B------:R-:W-:Y:S01]  /*20100*/  IMAD.MOV.U32 R8, RZ, RZ, RZ ;  /* 0x000000ffff087224 */ /* 0x000fe200078e00ff */
        /* <DEDUP_REMOVED lines=20> */
.L_x_9321:
[----:B------:R-:W-:Y:S02]  /*20250*/  ULDC UR4, c[0x0][0xc38] ;  /* 0x00030e0000047ab9 */ /* 0x000fe40000000800 */
[----:B------:R-:W-:-:S05]  /*20260*/  MOV R2, UR4 ;  /* 0x0000000400027c02 */ /* 0x000fca0008000f00 */
[----:B--2---:R-:W-:-:S04]  /*20270*/  IMAD R9, R9, R2, RZ ;  /* 0x0000000209097224 */ /* 0x004fc800078e02ff */
[----:B------:R-:W-:-:S05]  /*20280*/  IMAD.IADD R0, R0, 0x1, R9 ;  /* 0x0000000100007824 */ /* 0x000fca00078e0209 */
[----:B------:R-:W-:-:S13]  /*20290*/  ISETP.GT.AND P4, PT, R0, R5, PT ;  /* 0x000000050000720c */ /* 0x000fda0003f84270 */
[----:B------:R-:W-:Y:S05]  /*202a0*/  @P4 BRA `(.L_x_9159) ;  /* 0x0000000000b04947 */ /* 0x000fea0003800000 */
.L_x_9162:
        /* <DEDUP_REMOVED lines=20> */
[----:B------:R-:W2:Y:S02]  /*203f0*/  LDL R3, [R1+0x10] ;  /* 0x0000100001037983 */ /* 0x000ea40000100800 */
[----:B--2---:R-:W-:Y:S02]  /*20400*/  LOP3.LUT P4, RZ, R3, 0x1, RZ, 0xc0, !PT ;  /* 0x0000000103ff7812 */ /* 0x004fe4000788c0ff */
        /* <DEDUP_REMOVED lines=14> */
[----:B-1----:R-:W-:-:S05]  /*204f0*/  IMAD.IADD R7, R2, 0x1, R3 ;  /* 0x0000000102077824 */ /* 0x002fca00078e0203 */
[----:B------:R1:W2:Y:S02]  /*20500*/  SHFL.IDX PT, R9, R7, 0x1f, 0x1f ;  /* 0x03e01f0007097f89 */ /* 0x0002a400000e0000 */
.L_x_9329:
[----:B------:R-:W-:Y:S02]  /*20510*/  ULDC UR4, c[0x0][0xc38] ;  /* 0x00030e0000047ab9 */ /* 0x000fe40000000800 */
[----:B------:R-:W-:-:S04]  /*20520*/  IMAD.U32 R2, RZ, RZ, UR4 ;  /* 0x00000004ff027e24 */ /* 0x000fc8000f8e00ff */
[----:B--2---:R-:W-:-:S04]  /*20530*/  IMAD R9, R9, R2, RZ ;  /* 0x0000000209097224 */ /* 0x004fc800078e02ff */
[----:B------:R-:W-:-:S05]  /*20540*/  IMAD.IADD R0, R9, 0x1, R0 ;  /* 0x0000000109007824 */ /* 0x000fca00078e0200 */
[----:B------:R-:W-:-:S13]  /*20550*/  ISETP.GT.AND P4, PT, R0, R5, PT ;  /* 0x000000050000720c */ /* 0x000fda0003f84270 */
[----:B------:R-:W-:Y:S05]  /*20560*/  @!P4 BRA `(.L_x_9162) ;  /* 0xfffffffc0050c947 */ /* 0x000fea000383ffff */
.L_x_9159:
        /* <DEDUP_REMOVED lines=12> */
.L_x_9334:
[----:B------:R-:W-:-:S13]  /*20630*/  ISETP.NE.AND P0, PT, R0, RZ, PT ;  /* 0x000000ff0000720c */ /* 0x000fda0003f05270 */
[----:B------:R-:W-:Y:S05]  /*20640*/  @!P0 BRA `(.L_x_9164) ;  /* 0x0000000000148947 */ /* 0x000fea0003800000 */
[----:B------:R-:W-:Y:S01]  /*20650*/  UMOV UR4, 0xffffffff ;  /* 0xffffffff00047882 */ /* 0x000fe20000000000 */
[----:B---3--:R-:W-:Y:S02]  /*20660*/  VIADD R3, R3, 0xffffffff ;  /* 0xffffffff03037836 */ /* 0x008fe40000000000 */
[----:B------:R-:W-:Y:S05]  /*20670*/  BRA.DIV UR4, `(.L_x_9165) ;  /* 0x0000004a04d87947 */ /* 0x000fea000b800000 */
[----:B------:R2:W3:Y:S02]  /*20680*/  SHFL.IDX PT, R3, R7, R3, 0x1f ;  /* 0x00001f0307037589 */ /* 0x0004e400000e0000 */
.L_x_9337:
[----:B---3--:R-:W-:-:S07]  /*20690*/  IMAD.MOV.U32 R8, RZ, RZ, R3 ;  /* 0x000000ffff087224 */ /* 0x008fce00078e0003 */
.L_x_9164:
        /* <DEDUP_REMOVED lines=31> */
[----:B-12---:R-:W-:Y:S02]  /*20890*/  IMAD R7, R2, R5, RZ ;  /* 0x0000000502077224 */ /* 0x006fe400078e02ff */
        /* <DEDUP_REMOVED lines=30> */
.L_x_9166:
[----:B---3--:R-:W3:Y:S01]  /*20a80*/  LDL R3, [R1+0xc] ;  /* 0x00000c0001037983 */ /* 0x008ee20000100800 */
[----:B-12---:R-:W3:Y:S02]  /*20a90*/  LDC.64 R6, c[0x0][0xc90] ;  /* 0x00032400ff067b82 */ /* 0x006ee40000000a00 */
[----:B---3--:R-:W-:-:S05]  /*20aa0*/  IMAD.WIDE R6, R3, 0x4, R6 ;  /* 0x0000000403067825 */ /* 0x008fca00078e0206 */
[----:B------:R-:W2:Y:S02]  /*20ab0*/  LDG.E R3, desc[UR42][R6.64] ;  /* 0x0000002a06037981 */ /* 0x000ea4000c1e1900 */
[----:B--2---:R-:W-:-:S05]  /*20ac0*/  IMAD R5, R4, R3, RZ ;  /* 0x0000000304057224 */ /* 0x004fca00078e02ff */
[----:B------:R-:W-:-:S04]  /*20ad0*/  IABS R8, R5 ;  /* 0x0000000500087213 */ /* 0x000fc80000000000 */
        /* <DEDUP_REMOVED lines=23> */
[----:B------:R-:W-:Y:S01]  /*20c50*/  IMAD R7, R3, R6, RZ ;  /* 0x0000000603077224 */ /* 0x000fe200078e02ff */
[----:B------:R-:W-:-:S03]  /*20c60*/  IADD3 R6, -R6, RZ, RZ ;  /* 0x000000ff06067210 */ /* 0x000fc60007ffe1ff */
[----:B------:R-:W-:Y:S02]  /*20c70*/  IMAD.MOV R8, RZ, RZ, -R7 ;  /* 0x000000ffff087224 */ /* 0x000fe400078e0a07 */
[----:B------:R-:W-:-:S03]  /*20c80*/  IMAD R6, R5, R6, R0 ;  /* 0x0000000605067224 */ /* 0x000fc600078e0200 */
[----:B------:R-:W-:Y:S02]  /*20c90*/  VIADDMNMX R8, R8, R2, R3, PT ;  /* 0x0000000208087246 */ /* 0x000fe40003800103 */
[----:B------:R-:W-:Y:S02]  /*20ca0*/  IADD3 R7, R7, 0x1000000, R6 ;  /* 0x0100000007077810 */ /* 0x000fe40007ffe006 */
[----:B------:R-:W-:-:S04]  /*20cb0*/  IABS R9, R8 ;  /* 0x0000000800097213 */ /* 0x000fc80000000000 */
[----:B------:R-:W1:Y:S08]  /*20cc0*/  I2F.RP R2, R9 ;  /* 0x0000000900027306 */ /* 0x000e700000209400 */
[----:B-1----:R-:W1:Y:S02]  /*20cd0*/  MUFU.RCP R2, R2 ;  /* 0x0000000200027308 */ /* 0x002e640000001000 */
[----:B-1----:R-:W-:-:S06]  /*20ce0*/  VIADD R2, R2, 0xffffffe ;  /* 0x0ffffffe02027836 */ /* 0x002fcc0000000000 */
[----:B------:R1:W2:Y:S02]  /*20cf0*/  F2I.FTZ.U32.TRUNC.NTZ R3, R2 ;  /* 0x0000000200037305 */ /* 0x0002a4000021f000 */
[----:B-1----:R-:W-:Y:S02]  /*20d00*/  IMAD.MOV.U32 R2, RZ, RZ, RZ ;  /* 0x000000ffff027224 */ /* 0x002fe400078e00ff */
[----:B--2---:R-:W-:-:S04]  /*20d10*/  IMAD.MOV R0, RZ, RZ, -R3 ;  /* 0x000000ffff007224 */ /* 0x004fc800078e0a03 */
        /* <DEDUP_REMOVED lines=21> */
.L_x_9167:
[----:B------:R-:W-:-:S05]  /*20e70*/  LOP3.LUT R3, RZ, R0, RZ, 0x33, !PT ;  /* 0x00000000ff037212 */ /* 0x000fca00078e33ff */
[----:B------:R-:W-:-:S05]  /*20e80*/  IMAD.IADD R0, R4, 0x1, R3 ;  /* 0x0000000104007824 */ /* 0x000fca00078e0203 */
[----:B------:R3:W-:Y:S01]  /*20e90*/  STL [R1+0x4], R0 ;  /* 0x0000040001007387 */ /* 0x0007e20000100800 */
[----:B------:R-:W-:Y:S05]  /*20ea0*/  BRA `(.L_x_9168) ;  /* 0x0000000000287947 */ /* 0x000fea0003800000 */
.L_x_9160:
        /* <DEDUP_REMOVED lines=10> */
.L_x_9168:
[----:B---34-:R-:W3:Y:S04]  /*20f50*/  LDL R0, [R1+0x2c] ;  /* 0x00002c0001007983 */ /* 0x018ee80000100800 */
[----:B------:R-:W4:Y:S04]  /*20f60*/  LDL R3, [R1+0x8] ;  /* 0x0000080001037983 */ /* 0x000f280000100800 */
[----:B-12---:R-:W2:Y:S04]  /*20f70*/  LDL R2, [R1+0xc] ;  /* 0x00000c0001027983 */ /* 0x006ea80000100800 */
[----:B------:R-:W5:Y:S04]  /*20f80*/  LDL R4, [R1] ;  /* 0x0000000001047983 */ /* 0x000f680000100800 */
[----:B------:R-:W5:Y:S01]  /*20f90*/  LDL R5, [R1+0x4] ;  /* 0x0000040001057983 */ /* 0x000f620000100800 */
[----:B------:R-:W-:Y:S05]  /*20fa0*/  WARPSYNC.ALL ;  /* 0x0000000000007948 */ /* 0x000fea0003800000 */
[----:B------:R-:W-:Y:S01]  /*20fb0*/  BAR.SYNC.DEFER_BLOCKING 0x4, 0x180 ;  /* 0x0106000000007b1d */ /* 0x000fe20000010000 */
[----:B---3--:R-:W-:-:S02]  /*20fc0*/  ISETP.NE.AND P0, PT, R0, RZ, PT ;  /* 0x000000ff0000720c */ /* 0x008fc40003f05270 */
[----:B----4-:R-:W-:-:S11]  /*20fd0*/  MOV R6, R3 ;  /* 0x0000000300067202 */ /* 0x010fd60000000f00 */
[----:B------:R-:W1:Y:S01]  /*20fe0*/  @!P0 S2R R3, SR_CgaCtaId ;  /* 0x0000000000038919 */ /* 0x000e620000008800 */
[----:B------:R-:W-:Y:S01]  /*20ff0*/  @!P0 MOV R0, 0x400 ;  /* 0x0000040000008802 */ /* 0x000fe20000000f00 */
[----:B--2---:R-:W-:-:S03]  /*21000*/  IMAD.MOV.U32 R7, RZ, RZ, R2 ;  /* 0x000000ffff077224 */ /* 0x004fc600078e0002 */
[----:B-1----:R-:W-:-:S05]  /*21010*/  @!P0 LEA R18, R3, R0, 0x18 ;  /* 0x0000000003128211 */ /* 0x002fca00078ec0ff */
[----:B-----5:R2:W-:Y:S01]  /*21020*/  @!P0 STS.128 [R18+0x288d0], R4 ;  /* 0x0288d00412008388 */ /* 0x0205e20000000c00 */
[----:B------:R-:W-:Y:S06]  /*21030*/  BAR.ARV 0x5, 0x180 ;  /* 0x0146000000007b1d */ /* 0x000fec0000002000 */
.L_x_9157:
[----:B----4-:R-:W3:Y:S01]  /*21040*/  LDL R0, [R1+0xc] ;  /* 0x00000c0001007983 */ /* 0x010ee20000100800 */
[----:B------:R-:W-:Y:S02]  /*21050*/  ULDC UR4, c[0x0][0xc3c] ;  /* 0x00030f0000047ab9 */ /* 0x000fe40000000800 */
[----:B---3--:R-:W-:-:S13]  /*21060*/  ISETP.GE.AND P0, PT, R0, UR4, PT ;  /* 0x0000000400007c0c */ /* 0x008fda000bf06270 */
[----:B------:R-:W-:Y:S05]  /*21070*/  @!P0 BRA `(.L_x_9169) ;  /* 0xffffff9000888947 */ /* 0x000fea000383ffff */
[----:B------:R-:W-:Y:S05]  /*21080*/  BSYNC B8 ;  /* 0x0000000000087941 */ /* 0x000fea0003800000 */
.L_x_9026:
[----:B--2---:R-:W2:Y:S01]  /*21090*/  LDL.LU R0, [R1+0x64] ;  /* 0x0000640001007983 */ /* 0x004ea20000300800 */
[----:B------:R-:W-:Y:S01]  /*210a0*/  BSSY B0, `(.L_x_9170) ;  /* 0x000000b000007945 */ /* 0x000fe20003800000 */
[----:B-1----:R-:W1:Y:S01]  /*210b0*/  S2R R5, SR_CgaCtaId ;  /* 0x0000000000057919 */ /* 0x002e620000008800 */
[----:B--2---:R-:W-:-:S05]  /*210c0*/  VIADD R0, R0, 0x1 ;  /* 0x0000000100007836 */ /* 0x004fca0000000000 */
        /* <DEDUP_REMOVED lines=8> */
.L_x_9338:
[----:B------:R-:W-:Y:S05]  /*21150*/  BSYNC B0 ;  /* 0x0000000000007941 */ /* 0x000fea0003800000 */
.L_x_9170:
[----:B------:R-:W-:-:S03]  /*21160*/  UMOV UR4, 0xffffffff ;  /* 0xffffffff00047882 */ /* 0x000fc60000000000 */
[----:B------:R-:W-:Y:S05]  /*21170*/  BRA.DIV UR4, `(.L_x_9172) ;  /* 0x0000004204587947 */ /* 0x000fea000b800000 */
[----:B------:R-:W1:Y:S02]  /*21180*/  S2R R2, SR_TID.X ;  /* 0x0000000000027919 */ /* 0x000e640000002100 */
[----:B-1----:R-:W-:-:S04]  /*21190*/  SHF.R.U32.HI R2, RZ, 0x5, R2 ;  /* 0x00000005ff027819 */ /* 0x002fc80000011602 */
[----:B------:R-:W-:-:S05]  /*211a0*/  LOP3.LUT R2, R2, 0x3, RZ, 0xc0, !PT ;  /* 0x0000000302027812 */ /* 0x000fca00078ec0ff */
[----:B------:R1:W2:Y:S02]  /*211b0*/  SHFL.IDX PT, R14, R2, RZ, 0x1f ;  /* 0x00001fff020e7589 */ /* 0x0002a400000e0000 */
.L_x_9341:
[----:B--2---:R-:W-:-:S13]  /*211c0*/  ISETP.NE.AND P0, PT, R14, RZ, PT ;  /* 0x000000ff0e00720c */ /* 0x004fda0003f05270 */
[----:B------:R-:W-:Y:S05]  /*211d0*/  @P0 BRA `(.L_x_8800) ;  /* 0x00000000008c0947 */ /* 0x000fea0003800000 */
[----:B------:R-:W-:-:S03]  /*211e0*/  UMOV UR4, 0xffffffff ;  /* 0xffffffff00047882 */ /* 0x000fc60000000000 */
[----:B------:R-:W-:Y:S05]  /*211f0*/  BRA.DIV UR4, `(.L_x_9173) ;  /* 0x00000042046c7947 */ /* 0x000fea000b800000 */
[----:B------:R-:W-:-:S13]  /*21200*/  ELECT P6, URZ, PT ;  /* 0x00000000003f782f */ /* 0x000fda00038c0000 */
.L_x_9344:
[----:B------:R-:W-:Y:S05]  /*21210*/  @!P6 BRA `(.L_x_8800) ;  /* 0x00000000007ce947 */ /* 0x000fea0003800000 */
[----:B------:R-:W-:-:S06]  /*21220*/  ULOP3.LUT UR4, UR40, 0x2, URZ, 0xfc, !UPT ;  /* 0x0000000228047892 */ /* 0x000fcc000f8efc3f */
[----:B-1----:R-:W-:-:S05]  /*21230*/  IMAD.U32 R2, RZ, RZ, UR4 ;  /* 0x00000004ff027e24 */ /* 0x002fca000f8e00ff */
[----:B------:R-:W-:-:S13]  /*21240*/  ISETP.NE.AND P2, PT, R2, 0x3, PT ;  /* 0x000000030200780c */ /* 0x000fda0003f45270 */
[----:B------:R-:W-:Y:S05]  /*21250*/  @!P2 BRA `(.L_x_9174) ;  /* 0x000000000004a947 */ /* 0x000fea0003800000 */
[----:B------:R-:W-:Y:S01]  /*21260*/  BPT.TRAP 0x1 ;  /* 0x000000040000795c */ /* 0x000fe20000300000 */
.L_x_9174:
        /* <DEDUP_REMOVED lines=13> */
.L_x_9345:
[----:B------:R-:W1:Y:S02]  /*21340*/  SYNCS.PHASECHK.TRANS64.TRYWAIT P0, [R7+URZ], R2 ;  /* 0x00000002070075a7 */ /* 0x000e64000800017f */
[----:B-1----:R-:W-:Y:S05]  /*21350*/  @!P0 BRA `(.L_x_9176) ;  /* 0x0000004000488947 */ /* 0x002fea0003800000 */
.L_x_9346:
[----:B------:R-:W-:Y:S05]  /*21360*/  @!P2 BRA `(.L_x_9177) ;  /* 0x000000000004a947 */ /* 0x000fea0003800000 */
[----:B------:R-:W-:Y:S01]  /*21370*/  BPT.TRAP 0x1 ;  /* 0x000000040000795c */ /* 0x000fe20000300000 */
.L_x_9177:
[----:B------:R-:W-:-:S04]  /*21380*/  VIADD R0, R0, 0x28860 ;  /* 0x0002886000007836 */ /* 0x000fc80000000000 */
[----:B------:R-:W-:-:S04]  /*21390*/  IMAD R4, R19, 0x8, R0 ;  /* 0x0000000813047824 */ /* 0x000fc800078e0200 */
[----:B------:R-:W2:Y:S02]  /*213a0*/  SYNCS.PHASECHK.TRANS64.TRYWAIT P0, [R4+URZ], R5 ;  /* 0x00000005040075a7 */ /* 0x000ea4000800017f */
[----:B--2---:R-:W-:Y:S05]  /*213b0*/  @!P0 BRA `(.L_x_9178) ;  /* 0x0000004000448947 */ /* 0x004fea0003800000 */
.L_x_9347:
[----:B------:R-:W-:-:S07]  /*213c0*/  IMAD R3, R3, 0x8, R0 ;  /* 0x0000000803037824 */ /* 0x000fce00078e0200 */
.L_x_9179:
[----:B---3--:R3:W4:Y:S02]  /*213d0*/  SYNCS.PHASECHK.TRANS64.TRYWAIT P0, [R3+URZ], R2 ;  /* 0x00000002030075a7 */ /* 0x008724000800017f */
[----:B----4-:R-:W-:Y:S05]  /*213e0*/  @!P0 NANOSLEEP.SYNCS 0x989680 ;  /* 0x009896800000895d */ /* 0x010fea0003900000 */
[----:B------:R-:W4:Y:S02]  /*213f0*/  @!P0 SYNCS.PHASECHK.TRANS64 P0, [R3+URZ], R2 ;  /* 0x00000002030085a7 */ /* 0x000f24000800007f */
[----:B----4-:R-:W-:Y:S05]  /*21400*/  @!P0 BRA `(.L_x_9179) ;  /* 0xfffffffc00f08947 */ /* 0x010fea000383ffff */
.L_x_8800:
[----:B------:R-:W-:Y:S05]  /*21410*/  BSYNC B9 ;  /* 0x0000000000097941 */ /* 0x000fea0003800000 */
.L_x_8797:
[----:B------:R-:W-:Y:S05]  /*21420*/  EXIT ;  /* 0x000000000000794d */ /* 0x000fea0003800000 */
.L_x_8824:
[----:B0-----:R0:W1:Y:S02]  /*21430*/  SYNCS.PHASECHK.TRANS64.TRYWAIT P6, [R110+URZ+0x28890], R117 ;  /* 0x028890756e0075a7 */ /* 0x00106400080c017f */
[----:B-1----:R-:W-:Y:S05]  /*21440*/  @!P6 NANOSLEEP.SYNCS 0x989680 ;  /* 0x009896800000e95d */ /* 0x002fea0003900000 */
[----:B------:R-:W1:Y:S02]  /*21450*/  @!P6 SYNCS.PHASECHK.TRANS64 P6, [R110+URZ+0x28890], R117 ;  /* 0x028890756e00e5a7 */ /* 0x000e6400080c007f */
[----:B-1----:R-:W-:Y:S05]  /*21460*/  @!P6 BRA `(.L_x_8824) ;  /* 0xfffffffc00f0e947 */ /* 0x002fea000383ffff */
[----:B------:R-:W-:Y:S05]  /*21470*/  BRA `(.L_x_9180) ;  /* 0xfffffe20009c7947 */ /* 0x000fea000383ffff */
.L_x_8860:
[----:B0-----:R0:W1:Y:S02]  /*21480*/  SYNCS.PHASECHK.TRANS64.TRYWAIT P4, [R110+URZ+0x28890], R117 ;  /* 0x028890756e0075a7 */ /* 0x001064000808017f */
[----:B-1----:R-:W-:Y:S05]  /*21490*/  @!P4 NANOSLEEP.SYNCS 0x989680 ;  /* 0x009896800000c95d */ /* 0x002fea0003900000 */
[----:B------:R-:W1:Y:S02]  /*214a0*/  @!P4 SYNCS.PHASECHK.TRANS64 P4, [R110+URZ+0x28890], R117 ;  /* 0x028890756e00c5a7 */ /* 0x000e64000808007f */
[----:B-1----:R-:W-:Y:S05]  /*214b0*/  @!P4 BRA `(.L_x_8860) ;  /* 0xfffffffc00f0c947 */ /* 0x002fea000383ffff */
[----:B------:R-:W-:Y:S05]  /*214c0*/  BRA `(.L_x_9181) ;  /* 0xfffffe4800107947 */ /* 0x000fea000383ffff */
.L_x_8877:
[----:B0-----:R0:W1:Y:S02]  /*214d0*/  SYNCS.PHASECHK.TRANS64.TRYWAIT P3, [R110+URZ+0x28890], R117 ;  /* 0x028890756e0075a7 */ /* 0x001064000806017f */
[----:B-1----:R-:W-:Y:S05]  /*214e0*/  @!P3 NANOSLEEP.SYNCS 0x989680 ;  /* 0x009896800000b95d */ /* 0x002fea0003900000 */
[----:B------:R-:W1:Y:S02]  /*214f0*/  @!P3 SYNCS.PHASECHK.TRANS64 P3, [R110+URZ+0x28890], R117 ;  /* 0x028890756e00b5a7 */ /* 0x000e64000806007f */
[----:B-1----:R-:W-:Y:S05]  /*21500*/  @!P3 BRA `(.L_x_8877) ;  /* 0xfffffffc00f0b947 */ /* 0x002fea000383ffff */
[----:B------:R-:W-:Y:S05]  /*21510*/  BRA `(.L_x_9182) ;  /* 0xfffffe68005c7947 */ /* 0x000fea000383ffff */
.L_x_8887:
[----:B--2---:R2:W3:Y:S02]  /*21520*/  SYNCS.PHASECHK.TRANS64.TRYWAIT P0, [R110+URZ+0x288b0], R117 ;  /* 0x0288b0756e0075a7 */ /* 0x0044e4000800017f */
[----:B---3--:R-:W-:Y:S05]  /*21530*/  @!P0 NANOSLEEP.SYNCS 0x989680 ;  /* 0x009896800000895d */ /* 0x008fea0003900000 */
[----:B------:R-:W3:Y:S02]  /*21540*/  @!P0 SYNCS.PHASECHK.TRANS64 P0, [R110+URZ+0x288b0], R117 ;  /* 0x0288b0756e0085a7 */ /* 0x000ee4000800007f */
[----:B---3--:R-:W-:Y:S05]  /*21550*/  @!P0 BRA `(.L_x_8887) ;  /* 0xfffffffc00f08947 */ /* 0x008fea000383ffff */
[----:B------:R-:W-:Y:S05]  /*21560*/  BRA `(.L_x_9183) ;  /* 0xfffffe6c00f87947 */ /* 0x000fea000383ffff */
.L_x_8901:
[----:B------:R-:W0:Y:S01]  /*21570*/  S2R R4, SR_TID.X ;  /* 0x0000000000047919 */ /* 0x000e220000002100 */
[----:B------:R-:W-:Y:S01]  /*21580*/  BSSY B0, `(.L_x_9184) ;  /* 0x000000c000007945 */ /* 0x000fe20003800000 */
[----:B------:R-:W-:Y:S01]  /*21590*/  MOV R12, RZ ;  /* 0x000000ff000c7202 */ /* 0x000fe20000000f00 */
        /* <DEDUP_REMOVED lines=10> */
.L_x_9185:
[----:B------:R-:W-:Y:S05]  /*21640*/  BSYNC B0 ;  /* 0x0000000000007941 */ /* 0x000fea0003800000 */
.L_x_9184:
[----:B------:R-:W-:Y:S01]  /*21650*/  IMAD.MOV.U32 R189, RZ, RZ, R14 ;  /* 0x000000ffffbd7224 */ /* 0x000fe200078e000e */
[----:B------:R-:W-:Y:S06]  /*21660*/  BRA `(.L_x_9186) ;  /* 0xfffffe7800d87947 */ /* 0x000fec000383ffff */
.L_x_8911:
        /* <DEDUP_REMOVED lines=8> */
.L_x_9188:
[----:B------:R-:W-:Y:S05]  /*216f0*/  BSYNC B1 ;  /* 0x0000000000017941 */ /* 0x000fea0003800000 */
.L_x_9187:
        /* <DEDUP_REMOVED lines=8> */
.L_x_9189:
[----:B------:R-:W-:Y:S01]  /*21780*/  MOV R13, R10 ;  /* 0x0000000a000d7202 */ /* 0x000fe20000000f00 */
[----:B------:R-:W-:-:S07]  /*21790*/  IMAD.MOV.U32 R3, RZ, RZ, R14 ;  /* 0x000000ffff037224 */ /* 0x000fce00078e000e */
[----:B------:R-:W-:Y:S05]  /*217a0*/  WARPSYNC.COLLECTIVE R15, `(.L_x_9190) ;  /* 0x000000000f087348 */ /* 0x000fea0003c00000 */
[----:B------:R0:W1:Y:S02]  /*217b0*/  SHFL.IDX P6, R14, R13, R12, R11 ;  /* 0x0000000c0d0e7389 */ /* 0x00006400000c000b */
[----:B01----:R-:W-:Y:S01]  /*217c0*/  ENDCOLLECTIVE ;  /* 0x000000000000791b */ /* 0x003fe20003800000 */
.L_x_9190:
[----:B------:R-:W-:Y:S02]  /*217d0*/  IMAD.MOV.U32 R13, RZ, RZ, R5 ;  /* 0x000000ffff0d7224 */ /* 0x000fe400078e0005 */
[----:B------:R-:W-:-:S07]  /*217e0*/  IMAD.MOV.U32 R4, RZ, RZ, R14 ;  /* 0x000000ffff047224 */ /* 0x000fce00078e000e */
[----:B------:R-:W-:Y:S05]  /*217f0*/  WARPSYNC.COLLECTIVE R15, `(.L_x_9191) ;  /* 0x000000000f087348 */ /* 0x000fea0003c00000 */
[----:B------:R0:W1:Y:S02]  /*21800*/  SHFL.IDX P6, R14, R13, R12, R11 ;  /* 0x0000000c0d0e7389 */ /* 0x00006400000c000b */
[----:B01----:R-:W-:Y:S01]  /*21810*/  ENDCOLLECTIVE ;  /* 0x000000000000791b */ /* 0x003fe20003800000 */
.L_x_9191:
[----:B------:R-:W-:Y:S05]  /*21820*/  BRA `(.L_x_9192) ;  /* 0xfffffe8000287947 */ /* 0x000fea000383ffff */
.L_x_8914:
        /* <DEDUP_REMOVED lines=8> */
.L_x_9194:
[----:B------:R-:W-:Y:S05]  /*218b0*/  BSYNC B1 ;  /* 0x0000000000017941 */ /* 0x000fea0003800000 */
.L_x_9193:
        /* <DEDUP_REMOVED lines=8> */
.L_x_9195:
[----:B------:R-:W-:Y:S02]  /*21940*/  IMAD.MOV.U32 R13, RZ, RZ, R10 ;  /* 0x000000ffff0d7224 */ /* 0x000fe400078e000a */
[----:B------:R-:W-:-:S07]  /*21950*/  IMAD.MOV.U32 R3, RZ, RZ, R14 ;  /* 0x000000ffff037224 */ /* 0x000fce00078e000e */
[----:B------:R-:W-:Y:S05]  /*21960*/  WARPSYNC.COLLECTIVE R15, `(.L_x_9196) ;  /* 0x000000000f087348 */ /* 0x000fea0003c00000 */
[----:B------:R0:W1:Y:S02]  /*21970*/  SHFL.IDX P6, R14, R13, R12, R11 ;  /* 0x0000000c0d0e7389 */ /* 0x00006400000c000b */
[----:B01----:R-:W-:Y:S01]  /*21980*/  ENDCOLLECTIVE ;  /* 0x000000000000791b */ /* 0x003fe20003800000 */
.L_x_9196:
[----:B------:R-:W-:Y:S01]  /*21990*/  IMAD.MOV.U32 R13, RZ, RZ, R5 ;  /* 0x000000ffff0d7224 */ /* 0x000fe200078e0005 */
[----:B------:R-:W-:-:S07]  /*219a0*/  MOV R4, R14 ;  /* 0x0000000e00047202 */ /* 0x000fce0000000f00 */
[----:B------:R-:W-:Y:S05]  /*219b0*/  WARPSYNC.COLLECTIVE R15, `(.L_x_9197) ;  /* 0x000000000f087348 */ /* 0x000fea0003c00000 */
[----:B------:R0:W1:Y:S02]  /*219c0*/  SHFL.IDX P6, R14, R13, R12, R11 ;  /* 0x0000000c0d0e7389 */ /* 0x00006400000c000b */
[----:B01----:R-:W-:Y:S01]  /*219d0*/  ENDCOLLECTIVE ;  /* 0x000000000000791b */ /* 0x003fe20003800000 */
.L_x_9197:
[----:B------:R-:W-:Y:S05]  /*219e0*/  BRA `(.L_x_9198) ;  /* 0xfffffe8000947947 */ /* 0x000fea000383ffff */
.L_x_8917:
[----:B------:R-:W-:Y:S01]  /*219f0*/  BSSY B1, `(.L_x_9199) ;  /* 0x0000008000017945 */ /* 0x000fe20003800000 */
[----:B------:R-:W-:Y:S02]  /*21a00*/  IMAD.MOV.U32 R13, RZ, RZ, R7 ;  /* 0x000000ffff0d7224 */ /* 0x000fe400078e0007 */
[----:B------:R-:W-:Y:S02]  /*21a10*/  IMAD.MOV.U32 R12, RZ, RZ, 0x2 ;  /* 0x00000002ff0c7424 */ /* 0x000fe400078e00ff */
[----:B------:R-:W-:Y:S02]  /*21a20*/  IMAD.MOV.U32 R11, RZ, RZ, 0x181f ;  /* 0x0000181fff0b7424 */ /* 0x000fe400078e00ff */
[----:B------:R-:W-:-:S07]  /*21a30*/  IMAD.MOV.U32 R15, RZ, RZ, -0x1 ;  /* 0xffffffffff0f7424 */ /* 0x000fce00078e00ff */
[----:B-1--4-:R-:W-:Y:S05]  /*21a40*/  WARPSYNC.COLLECTIVE R15, `(.L_x_9200) ;  /* 0x000000000f087348 */ /* 0x012fea0003c00000 */
[----:B----4-:R0:W2:Y:S02]  /*21a50*/  SHFL.IDX P6, R14, R13, R12, R11 ;  /* 0x0000000c0d0e7389 */ /* 0x0100a400000c000b */
[----:B012---:R-:W-:Y:S01]  /*21a60*/  ENDCOLLECTIVE ;  /* 0x000000000000791b */ /* 0x007fe20003800000 */
.L_x_9200:
[----:B------:R-:W-:Y:S05]  /*21a70*/  BSYNC B1 ;  /* 0x0000000000017941 */ /* 0x000fea0003800000 */
.L_x_9199:
        /* <DEDUP_REMOVED lines=8> */
.L_x_9201:
[----:B------:R-:W-:Y:S02]  /*21b00*/  IMAD.MOV.U32 R13, RZ, RZ, R10 ;  /* 0x000000ffff0d7224 */ /* 0x000fe400078e000a */
[----:B------:R-:W-:-:S07]  /*21b10*/  IMAD.MOV.U32 R3, RZ, RZ, R14 ;  /* 0x000000ffff037224 */ /* 0x000fce00078e000e */
[----:B------:R-:W-:Y:S05]  /*21b20*/  WARPSYNC.COLLECTIVE R15, `(.L_x_9202) ;  /* 0x000000000f087348 */ /* 0x000fea0003c00000 */
[----:B------:R0:W1:Y:S02]  /*21b30*/  SHFL.IDX P6, R14, R13, R12, R11 ;  /* 0x0000000c0d0e7389 */ /* 0x00006400000c000b */
[----:B01----:R-:W-:Y:S01]  /*21b40*/  ENDCOLLECTIVE ;  /* 0x000000000000791b */ /* 0x003fe20003800000 */
.L_x_9202:
[----:B------:R-:W-:Y:S01]  /*21b50*/  MOV R13, R5 ;  /* 0x00000005000d7202 */ /* 0x000fe20000000f00 */
[----:B------:R-:W-:-:S07]  /*21b60*/  IMAD.MOV.U32 R4, RZ, RZ, R14 ;  /* 0x000000ffff047224 */ /* 0x000fce00078e000e */
[----:B------:R-:W-:Y:S05]  /*21b70*/  WARPSYNC.COLLECTIVE R15, `(.L_x_9203) ;  /* 0x000000000f087348 */ /* 0x000fea0003c00000 */
[----:B------:R0:W1:Y:S02]  /*21b80*/  SHFL.IDX P6, R14, R13, R12, R11 ;  /* 0x0000000c0d0e7389 */ /* 0x00006400000c000b */
[----:B01----:R-:W-:Y:S01]  /*21b90*/  ENDCOLLECTIVE ;  /* 0x000000000000791b */ /* 0x003fe20003800000 */
.L_x_9203:
[----:B------:R-:W-:Y:S05]  /*21ba0*/  BRA `(.L_x_9204) ;  /* 0xfffffe8000e87947 */ /* 0x000fea000383ffff */
.L_x_8920:
        /* <DEDUP_REMOVED lines=8> */
.L_x_9206:
[----:B------:R-:W-:Y:S05]  /*21c30*/  BSYNC B1 ;  /* 0x0000000000017941 */ /* 0x000fea0003800000 */
.L_x_9205:
        /* <DEDUP_REMOVED lines=8> */
.L_x_9207:
[----:B------:R-:W-:Y:S02]  /*21cc0*/  IMAD.MOV.U32 R13, RZ, RZ, R10 ;  /* 0x000000ffff0d7224 */ /* 0x000fe400078e000a */
[----:B------:R-:W-:-:S07]  /*21cd0*/  IMAD.MOV.U32 R3, RZ, RZ, R14 ;  /* 0x000000ffff037224 */ /* 0x000fce00078e000e */
[----:B------:R-:W-:Y:S05]  /*21ce0*/  WARPSYNC.COLLECTIVE R15, `(.L_x_9208) ;  /* 0x000000000f087348 */ /* 0x000fea0003c00000 */
[----:B------:R0:W1:Y:S02]  /*21cf0*/  SHFL.IDX P6, R14, R13, R12, R11 ;  /* 0x0000000c0d0e7389 */ /* 0x00006400000c000b */
[----:B01----:R-:W-:Y:S01]  /*21d00*/  ENDCOLLECTIVE ;  /* 0x000000000000791b */ /* 0x003fe20003800000 */
.L_x_9208:
[----:B------:R-:W-:Y:S02]  /*21d10*/  IMAD.MOV.U32 R13, RZ, RZ, R5 ;  /* 0x000000ffff0d7224 */ /* 0x000fe400078e0005 */
[----:B------:R-:W-:-:S07]  /*21d20*/  IMAD.MOV.U32 R4, RZ, RZ, R14 ;  /* 0x000000ffff047224 */ /* 0x000fce00078e000e */
[----:B------:R-:W-:Y:S05]  /*21d30*/  WARPSYNC.COLLECTIVE R15, `(.L_x_9209) ;  /* 0x000000000f087348 */ /* 0x000fea0003c00000 */
[----:B------:R0:W1:Y:S02]  /*21d40*/  SHFL.IDX P6, R14, R13, R12, R11 ;  /* 0x0000000c0d0e7389 */ /* 0x00006400000c000b */
[----:B01----:R-:W-:Y:S01]  /*21d50*/  ENDCOLLECTIVE ;  /* 0x000000000000791b */ /* 0x003fe20003800000 */
.L_x_9209:
[----:B------:R-:W-:Y:S01]  /*21d60*/  MOV R5, R14 ;  /* 0x0000000e00057202 */ /* 0x000fe20000000f00 */
[----:B------:R-:W-:Y:S06]  /*21d70*/  BRA `(.L_x_9210) ;  /* 0xfffffe8400407947 */ /* 0x000fec000383ffff */
.L_x_8924:
[----:B0-----:R0:W1:Y:S02]  /*21d80*/  SYNCS.PHASECHK.TRANS64.TRYWAIT P0, [R2+URZ+0x28800], R67 ;  /* 0x02880043020075a7 */ /* 0x001064000800017f */
[----:B-1----:R-:W-:Y:S05]  /*21d90*/  @!P0 NANOSLEEP.SYNCS 0x989680 ;  /* 0x009896800000895d */ /* 0x002fea0003900000 */
[----:B------:R-:W1:Y:S02]  /*21da0*/  @!P0 SYNCS.PHASECHK.TRANS64 P0, [R2+URZ+0x28800], R67 ;  /* 0x02880043020085a7 */ /* 0x000e64000800007f */
[----:B-1----:R-:W-:Y:S05]  /*21db0*/  @!P0 BRA `(.L_x_8924) ;  /* 0xfffffffc00f08947 */ /* 0x002fea000383ffff */
[----:B------:R-:W-:Y:S05]  /*21dc0*/  BRA `(.L_x_9211) ;  /* 0xfffffe8400f87947 */ /* 0x000fea000383ffff */
.L_x_8940:
        /* <DEDUP_REMOVED lines=9> */
.L_x_9213:
[----:B------:R-:W-:Y:S05]  /*21e60*/  BSYNC B1 ;  /* 0x0000000000017941 */ /* 0x000fea0003800000 */
.L_x_9212:
        /* <DEDUP_REMOVED lines=10> */
.L_x_9214:
[----:B------:R-:W-:Y:S01]  /*21f10*/  ISETP.GE.OR P1, PT, R56, R3, P0 ;  /* 0x000000033800720c */ /* 0x000fe20000726670 */
[----:B------:R-:W-:-:S12]  /*21f20*/  IMAD.MOV.U32 R13, RZ, RZ, R33 ;  /* 0x000000ffff0d7224 */ /* 0x000fd800078e0021 */
[C---:B------:R-:W-:Y:S02]  /*21f30*/  @!P1 SHF.L.U32 R21, R16.reuse, 0x1, RZ ;  /* 0x0000000110159819 */ /* 0x040fe400000006ff */
[----:B------:R-:W-:Y:S01]  /*21f40*/  @!P1 SHF.L.U64.HI R6, R16, 0x1, R17 ;  /* 0x0000000110069819 */ /* 0x000fe20000010211 */
[----:B------:R-:W-:-:S07]  /*21f50*/  IMAD.MOV.U32 R4, RZ, RZ, R14 ;  /* 0x000000ffff047224 */ /* 0x000fce00078e000e */
[----:B------:R-:W-:Y:S05]  /*21f60*/  WARPSYNC.COLLECTIVE R15, `(.L_x_9215) ;  /* 0x000000000f087348 */ /* 0x000fea0003c00000 */
[----:B------:R0:W1:Y:S02]  /*21f70*/  SHFL.IDX P6, R14, R13, R12, R11 ;  /* 0x0000000c0d0e7389 */ /* 0x00006400000c000b */
[----:B01----:R-:W-:Y:S01]  /*21f80*/  ENDCOLLECTIVE ;  /* 0x000000000000791b */ /* 0x003fe20003800000 */
.L_x_9215:
        /* <DEDUP_REMOVED lines=9> */
.L_x_9216:
        /* <DEDUP_REMOVED lines=10> */
[----:B------:R-:W-:Y:S02]  /*220c0*/  CS2R R24, SRZ ;  /* 0x0000000000187805 */ /* 0x000fe4000001ff00 */
[----:B--2---:R-:W-:Y:S01]  /*220d0*/  @!P1 MOV R47, R9 ;  /* 0x00000009002f9202 */ /* 0x004fe20000000f00 */
[----:B------:R-:W-:Y:S01]  /*220e0*/  @!P1 IMAD.MOV.U32 R49, RZ, RZ, R11 ;  /* 0x000000ffff319224 */ /* 0x000fe200078e000b */
[----:B------:R-:W-:Y:S01]  /*220f0*/  MOV R11, 0x181f ;  /* 0x0000181f000b7802 */ /* 0x000fe20000000f00 */
[----:B------:R-:W-:-:S02]  /*22100*/  @!P1 IMAD.MOV.U32 R46, RZ, RZ, R8 ;  /* 0x000000ffff2e9224 */ /* 0x000fc400078e0008 */
[----:B------:R-:W-:Y:S02]  /*22110*/  IMAD.MOV.U32 R12, RZ, RZ, R47 ;  /* 0x000000ffff0c7224 */ /* 0x000fe400078e002f */
[----:B------:R-:W-:Y:S02]  /*22120*/  IMAD.MOV.U32 R0, RZ, RZ, R46 ;  /* 0x000000ffff007224 */ /* 0x000fe400078e002e */
[----:B------:R-:W-:Y:S01]  /*22130*/  @!P1 IMAD.MOV.U32 R48, RZ, RZ, R10 ;  /* 0x000000ffff309224 */ /* 0x000fe200078e000a */
[----:B------:R-:W-:Y:S01]  /*22140*/  PRMT R67, R12, 0x7610, R67 ;  /* 0x000076100c437816 */ /* 0x000fe20000000043 */
[----:B------:R-:W-:Y:S01]  /*22150*/  IMAD.MOV.U32 R12, RZ, RZ, 0x1 ;  /* 0x00000001ff0c7424 */ /* 0x000fe200078e00ff */
[----:B------:R-:W-:Y:S01]  /*22160*/  PRMT R64, R64, 0x5410, R0 ;  /* 0x0000541040407816 */ /* 0x000fe20000000000 */
[----:B------:R-:W-:Y:S01]  /*22170*/  IMAD.MOV.U32 R20, RZ, RZ, R49 ;  /* 0x000000ffff147224 */ /* 0x000fe200078e0031 */
[----:B------:R-:W-:-:S07]  /*22180*/  MOV R10, R48 ;  /* 0x00000030000a7202 */ /* 0x000fce0000000f00 */
[----:B-----5:R-:W-:Y:S05]  /*22190*/  WARPSYNC.COLLECTIVE R15, `(.L_x_9217) ;  /* 0x000000000f087348 */ /* 0x020fea0003c00000 */
[----:B------:R0:W1:Y:S02]  /*221a0*/  SHFL.IDX P6, R14, R13, R12, R11 ;  /* 0x0000000c0d0e7389 */ /* 0x00006400000c000b */
[----:B01---5:R-:W-:Y:S01]  /*221b0*/  ENDCOLLECTIVE ;  /* 0x000000000000791b */ /* 0x023fe20003800000 */
.L_x_9217:
[----:B------:R-:W-:Y:S01]  /*221c0*/  PRMT R37, R10, 0x5410, R20 ;  /* 0x000054100a257816 */ /* 0x000fe20000000014 */
[----:B------:R-:W-:Y:S02]  /*221d0*/  @!P1 IMAD.MOV.U32 R44, RZ, RZ, R4 ;  /* 0x000000ffff2c9224 */ /* 0x000fe400078e0004 */
[----:B------:R-:W-:Y:S02]  /*221e0*/  @!P1 IMAD.MOV.U32 R45, RZ, RZ, R5 ;  /* 0x000000ffff2d9224 */ /* 0x000fe400078e0005 */
[----:B------:R-:W-:Y:S02]  /*221f0*/  @!P1 IMAD.MOV.U32 R50, RZ, RZ, R6 ;  /* 0x000000ffff329224 */ /* 0x000fe400078e0006 */
[----:B------:R-:W-:Y:S01]  /*22200*/  @!P1 IMAD.MOV.U32 R51, RZ, RZ, R7 ;  /* 0x000000ffff339224 */ /* 0x000fe200078e0007 */
[----:B------:R-:W-:Y:S01]  /*22210*/  MOV R5, R45 ;  /* 0x0000002d00057202 */ /* 0x000fe20000000f00 */
[----:B------:R-:W-:Y:S02]  /*22220*/  IMAD.MOV.U32 R13, RZ, RZ, R32 ;  /* 0x000000ffff0d7224 */ /* 0x000fe400078e0020 */
[----:B------:R-:W-:Y:S01]  /*22230*/  IMAD.MOV.U32 R4, RZ, RZ, R44 ;  /* 0x000000ffff047224 */ /* 0x000fe200078e002c */
[----:B------:R-:W-:Y:S01]  /*22240*/  PRMT R67, R67, 0x5410, R5 ;  /* 0x0000541043437816 */ /* 0x000fe20000000005 */
[----:B------:R-:W-:-:S02]  /*22250*/  IMAD.MOV.U32 R6, RZ, RZ, R50 ;  /* 0x000000ffff067224 */ /* 0x000fc400078e0032 */
[----:B------:R-:W-:Y:S02]  /*22260*/  IMAD.MOV.U32 R7, RZ, RZ, R51 ;  /* 0x000000ffff077224 */ /* 0x000fe400078e0033 */
[----:B------:R-:W-:Y:S01]  /*22270*/  IMAD.MOV.U32 R0, RZ, RZ, R14 ;  /* 0x000000ffff007224 */ /* 0x000fe200078e000e */
[----:B------:R-:W-:-:S07]  /*22280*/  PRMT R66, R6, 0x5410, R4 ;  /* 0x0000541006427816 */ /* 0x000fce0000000004 */
[----:B------:R-:W-:Y:S05]  /*22290*/  WARPSYNC.COLLECTIVE R15, `(.L_x_9218) ;  /* 0x000000000f087348 */ /* 0x000fea0003c00000 */
[----:B------:R0:W1:Y:S02]  /*222a0*/  SHFL.IDX P6, R14, R13, R12, R11 ;  /* 0x0000000c0d0e7389 */ /* 0x00006400000c000b */
[----:B01----:R-:W-:Y:S01]  /*222b0*/  ENDCOLLECTIVE ;  /* 0x000000000000791b */ /* 0x003fe20003800000 */
.L_x_9218:
[----:B------:R-:W-:Y:S01]  /*222c0*/  PRMT R64, R7, 0x7610, R64 ;  /* 0x0000761007407816 */ /* 0x000fe20000000040 */
[----:B------:R-:W-:Y:S02]  /*222d0*/  IMAD.MOV.U32 R13, RZ, RZ, R33 ;  /* 0x000000ffff0d7224 */ /* 0x000fe400078e0021 */
[----:B------:R-:W-:-:S07]  /*222e0*/  IMAD.MOV.U32 R8, RZ, RZ, R14 ;  /* 0x000000ffff087224 */ /* 0x000fce00078e000e */
[----:B------:R-:W-:Y:S05]  /*222f0*/  WARPSYNC.COLLECTIVE R15, `(.L_x_9219) ;  /* 0x000000000f087348 */ /* 0x000fea0003c00000 */
[----:B------:R0:W1:Y:S02]  /*22300*/  SHFL.IDX P6, R14, R13, R12, R11 ;  /* 0x0000000c0d0e7389 */ /* 0x00006400000c000b */
[----:B01----:R-:W-:Y:S01]  /*22310*/  ENDCOLLECTIVE ;  /* 0x000000000000791b */ /* 0x003fe20003800000 */
.L_x_9219:
[----:B------:R-:W-:Y:S02]  /*22320*/  IMAD.MOV.U32 R13, RZ, RZ, R34 ;  /* 0x000000ffff0d7224 */ /* 0x000fe400078e0022 */
[----:B------:R-:W-:-:S07]  /*22330*/  IMAD.MOV.U32 R9, RZ, RZ, R14 ;  /* 0x000000ffff097224 */ /* 0x000fce00078e000e */
[----:B------:R-:W-:Y:S05]  /*22340*/  WARPSYNC.COLLECTIVE R15, `(.L_x_9220) ;  /* 0x000000000f087348 */ /* 0x000fea0003c00000 */
[----:B------:R0:W1:Y:S02]  /*22350*/  SHFL.IDX P6, R14, R13, R12, R11 ;  /* 0x0000000c0d0e7389 */ /* 0x00006400000c000b */
[----:B01----:R-:W-:Y:S01]  /*22360*/  ENDCOLLECTIVE ;  /* 0x000000000000791b */ /* 0x003fe20003800000 */
.L_x_9220:
[----:B------:R-:W-:Y:S05]  /*22370*/  BRA `(.L_x_9221) ;  /* 0xfffffe9c00b07947 */ /* 0x000fea000383ffff */
.L_x_8943:
[----:B------:R-:W-:Y:S01]  /*22380*/  BSSY B1, `(.L_x_9222) ;  /* 0x0000008000017945 */ /* 0x000fe20003800000 */
[----:B------:R-:W-:Y:S02]  /*22390*/  IMAD.MOV.U32 R13, RZ, RZ, R35 ;  /* 0x000000ffff0d7224 */ /* 0x000fe400078e0023 */
[----:B------:R-:W-:Y:S02]  /*223a0*/  IMAD.MOV.U32 R12, RZ, RZ, 0x2 ;  /* 0x00000002ff0c7424 */ /* 0x000fe400078e00ff */
[----:B------:R-:W-:Y:S02]  /*223b0*/  IMAD.MOV.U32 R11, RZ, RZ, 0x181f ;  /* 0x0000181fff0b7424 */ /* 0x000fe400078e00ff */
[----:B-1----:R-:W-:-:S07]  /*223c0*/  IMAD.MOV.U32 R15, RZ, RZ, -0x1 ;  /* 0xffffffffff0f7424 */ /* 0x002fce00078e00ff */
[----:B------:R-:W-:Y:S05]  /*223d0*/  WARPSYNC.COLLECTIVE R15, `(.L_x_9223) ;  /* 0x000000000f087348 */ /* 0x000fea0003c00000 */
[----:B------:R0:W1:Y:S02]  /*223e0*/  SHFL.IDX P6, R14, R13, R12, R11 ;  /* 0x0000000c0d0e7389 */ /* 0x00006400000c000b */
[----:B01----:R-:W-:Y:S01]  /*223f0*/  ENDCOLLECTIVE ;  /* 0x000000000000791b */ /* 0x003fe20003800000 */
.L_x_9223:
[----:B------:R-:W-:Y:S05]  /*22400*/  BSYNC B1 ;  /* 0x0000000000017941 */ /* 0x000fea0003800000 */
.L_x_9222:
[----:B------:R-:W-:Y:S01]  /*22410*/  IMAD.MOV.U32 R13, RZ, RZ, R32 ;  /* 0x000000ffff0d7224 */ /* 0x000fe200078e0020 */
[----:B------:R-:W-:Y:S01]  /*22420*/  MOV R0, R14 ;  /* 0x0000000e00007202 */ /* 0x000fe20000000f00 */
[----:B------:R-:W-:Y:S02]  /*22430*/  IMAD.MOV.U32 R12, RZ, RZ, 0x2 ;  /* 0x00000002ff0c7424 */ /* 0x000fe400078e00ff */
[----:B------:R-:W-:Y:S02]  /*22440*/  IMAD.MOV.U32 R11, RZ, RZ, 0x181f ;  /* 0x0000181fff0b7424 */ /* 0x000fe400078e00ff */
[----:B------:R-:W-:Y:S02]  /*22450*/  IMAD.MOV.U32 R15, RZ, RZ, -0x1 ;  /* 0xffffffffff0f7424 */ /* 0x000fe400078e00ff */
[----:B------:R-:W-:-:S07]  /*22460*/  VIADD R10, R56, 0x40 ;  /* 0x00000040380a7836 */ /* 0x000fce0000000000 */
[----:B------:R-:W-:Y:S05]  /*22470*/  WARPSYNC.COLLECTIVE R15, `(.L_x_9224) ;  /* 0x000000000f087348 */ /* 0x000fea0003c00000 */
[----:B------:R0:W1:Y:S02]  /*22480*/  SHFL.IDX P6, R14, R13, R12, R11 ;  /* 0x0000000c0d0e7389 */ /* 0x00006400000c000b */
[----:B01----:R-:W-:Y:S01]  /*22490*/  ENDCOLLECTIVE ;  /* 0x000000000000791b */ /* 0x003fe20003800000 */
.L_x_9224:
[----:B------:R-:W-:Y:S02]  /*224a0*/  ISETP.GE.OR P1, PT, R10, R3, P0 ;  /* 0x000000030a00720c */ /* 0x000fe40000726670 */
[----:B------:R-:W-:-:S11]  /*224b0*/  MOV R13, R33 ;  /* 0x00000021000d7202 */ /* 0x000fd60000000f00 */
[C---:B------:R-:W-:Y:S01]  /*224c0*/  @!P1 IMAD.SHL.U32 R21, R16.reuse, 0x2, RZ ;  /* 0x0000000210159824 */ /* 0x040fe200078e00ff */
[----:B------:R-:W-:Y:S01]  /*224d0*/  @!P1 SHF.L.U64.HI R29, R16, 0x1, R17 ;  /* 0x00000001101d9819 */ /* 0x000fe20000010211 */
[----:B------:R-:W-:-:S07]  /*224e0*/  IMAD.MOV.U32 R8, RZ, RZ, R14 ;  /* 0x000000ffff087224 */ /* 0x000fce00078e000e */
[----:B------:R-:W-:Y:S05]  /*224f0*/  WARPSYNC.COLLECTIVE R15, `(.L_x_9225) ;  /* 0x000000000f087348 */ /* 0x000fea0003c00000 */
[----:B------:R0:W1:Y:S02]  /*22500*/  SHFL.IDX P6, R14, R13, R12, R11 ;  /* 0x0000000c0d0e7389 */ /* 0x00006400000c000b */
[----:B01----:R-:W-:Y:S01]  /*22510*/  ENDCOLLECTIVE ;  /* 0x000000000000791b */ /* 0x003fe20003800000 */
.L_x_9225:
[----:B------:R-:W-:-:S05]  /*22520*/  @!P1 IADD3 R8, P2, R8, R21, RZ ;  /* 0x0000001508089210 */ /* 0x000fca0007f5e0ff */
[----:B------:R-:W-:Y:S02]  /*22530*/  @!P1 IMAD.X R9, R0, 0x1, R29, P2 ;  /* 0x0000000100099824 */ /* 0x000fe400010e061d */
[----:B------:R-:W-:Y:S02]  /*22540*/  IMAD.MOV.U32 R13, RZ, RZ, R34 ;  /* 0x000000ffff0d7224 */ /* 0x000fe400078e0022 */
[----:B------:R-:W-:-:S07]  /*22550*/  IMAD.MOV.U32 R20, RZ, RZ, R14 ;  /* 0x000000ffff147224 */ /* 0x000fce00078e000e */
[----:B------:R-:W-:Y:S05]  /*22560*/  WARPSYNC.COLLECTIVE R15, `(.L_x_9226) ;  /* 0x000000000f087348 */ /* 0x000fea0003c00000 */
[----:B------:R0:W1:Y:S02]  /*22570*/  SHFL.IDX P6, R14, R13, R12, R11 ;  /* 0x0000000c0d0e7389 */ /* 0x00006400000c000b */
[----:B01----:R-:W-:Y:S01]  /*22580*/  ENDCOLLECTIVE ;  /* 0x000000000000791b */ /* 0x003fe20003800000 */
.L_x_9226:
        /* <DEDUP_REMOVED lines=8> */
[----:B------:R-:W-:Y:S02]  /*22610*/  CS2R R42, SRZ ;  /* 0x00000000002a7805 */ /* 0x000fe4000001ff00 */
[----:B--2---:R-:W-:Y:S01]  /*22620*/  @!P1 MOV R21, R9 ;  /* 0x0000000900159202 */ /* 0x004fe20000000f00 */
[----:B------:R-:W-:-:S02]  /*22630*/  @!P1 IMAD.MOV.U32 R20, RZ, RZ, R8 ;  /* 0x000000ffff149224 */ /* 0x000fc400078e0008 */
[----:B------:R-:W-:Y:S01]  /*22640*/  @!P1 IMAD.MOV.U32 R39, RZ, RZ, R11 ;  /* 0x000000ffff279224 */ /* 0x000fe200078e000b */
[----:B------:R-:W-:Y:S01]  /*22650*/  MOV R11, 0x181f ;  /* 0x0000181f000b7802 */ /* 0x000fe20000000f00 */
[----:B------:R-:W-:Y:S02]  /*22660*/  IMAD.MOV.U32 R0, RZ, RZ, R20 ;  /* 0x000000ffff007224 */ /* 0x000fe400078e0014 */
[----:B------:R-:W-:Y:S02]  /*22670*/  IMAD.MOV.U32 R12, RZ, RZ, R21 ;  /* 0x000000ffff0c7224 */ /* 0x000fe400078e0015 */
[----:B------:R-:W-:Y:S02]  /*22680*/  @!P1 IMAD.MOV.U32 R38, RZ, RZ, R10 ;  /* 0x000000ffff269224 */ /* 0x000fe400078e000a */
[----:B------:R-:W-:Y:S01]  /*22690*/  IMAD.MOV.U32 R9, RZ, RZ, R39 ;  /* 0x000000ffff097224 */ /* 0x000fe200078e0027 */
[----:B------:R-:W-:Y:S01]  /*226a0*/  PRMT R59, R0, 0x5410, R12 ;  /* 0x00005410003b7816 */ /* 0x000fe2000000000c */
[----:B------:R-:W-:-:S02]  /*226b0*/  IMAD.MOV.U32 R12, RZ, RZ, 0x3 ;  /* 0x00000003ff0c7424 */ /* 0x000fc400078e00ff */
[----:B------:R-:W-:-:S07]  /*226c0*/  IMAD.MOV.U32 R8, RZ, RZ, R38 ;  /* 0x000000ffff087224 */ /* 0x000fce00078e0026 */
[----:B-----5:R-:W-:Y:S05]  /*226d0*/  WARPSYNC.COLLECTIVE R15, `(.L_x_9227) ;  /* 0x000000000f087348 */ /* 0x020fea0003c00000 */
[----:B------:R0:W1:Y:S02]  /*226e0*/  SHFL.IDX P6, R14, R13, R12, R11 ;  /* 0x0000000c0d0e7389 */ /* 0x00006400000c000b */
[----:B01---5:R-:W-:Y:S01]  /*226f0*/  ENDCOLLECTIVE ;  /* 0x000000000000791b */ /* 0x023fe20003800000 */
.L_x_9227:
[----:B------:R-:W-:Y:S01]  /*22700*/  PRMT R52, R8, 0x5410, R9 ;  /* 0x0000541008347816 */ /* 0x000fe20000000009 */
[----:B------:R-:W-:Y:S02]  /*22710*/  @!P1 IMAD.MOV.U32 R40, RZ, RZ, R28 ;  /* 0x000000ffff289224 */ /* 0x000fe400078e001c */
[----:B------:R-:W-:Y:S02]  /*22720*/  @!P1 IMAD.MOV.U32 R41, RZ, RZ, R29 ;  /* 0x000000ffff299224 */ /* 0x000fe400078e001d */
[----:B------:R-:W-:Y:S01]  /*22730*/  @!P1 IMAD.MOV.U32 R42, RZ, RZ, R30 ;  /* 0x000000ffff2a9224 */ /* 0x000fe200078e001e */
[----:B------:R-:W-:Y:S01]  /*22740*/  MOV R8, R40 ;  /* 0x0000002800087202 */ /* 0x000fe20000000f00 */
[----:B------:R-:W-:Y:S02]  /*22750*/  @!P1 IMAD.MOV.U32 R43, RZ, RZ, R31 ;  /* 0x000000ffff2b9224 */ /* 0x000fe400078e001f */
[----:B------:R-:W-:Y:S02]  /*22760*/  IMAD.MOV.U32 R9, RZ, RZ, R41 ;  /* 0x000000ffff097224 */ /* 0x000fe400078e0029 */
[----:B------:R-:W-:-:S02]  /*22770*/  IMAD.MOV.U32 R10, RZ, RZ, R42 ;  /* 0x000000ffff0a7224 */ /* 0x000fc400078e002a */
[----:B------:R-:W-:Y:S01]  /*22780*/  IMAD.MOV.U32 R13, RZ, RZ, R32 ;  /* 0x000000ffff0d7224 */ /* 0x000fe200078e0020 */
[----:B------:R-:W-:Y:S02]  /*22790*/  PRMT R62, R8, 0x5410, R9 ;  /* 0x00005410083e7816 */ /* 0x000fe40000000009 */
[----:B------:R-:W-:Y:S01]  /*227a0*/  CS2R R8, SRZ ;  /* 0x0000000000087805 */ /* 0x000fe2000001ff00 */
[----:B------:R-:W-:-:S07]  /*227b0*/  IMAD.MOV.U32 R0, RZ, RZ, R14 ;  /* 0x000000ffff007224 */ /* 0x000fce00078e000e */
[----:B------:R-:W-:Y:S05]  /*227c0*/  WARPSYNC.COLLECTIVE R15, `(.L_x_9228) ;  /* 0x000000000f087348 */ /* 0x000fea0003c00000 */
[----:B------:R0:W1:Y:S02]  /*227d0*/  SHFL.IDX P6, R14, R13, R12, R11 ;  /* 0x0000000c0d0e7389 */ /* 0x00006400000c000b */
[----:B01----:R-:W-:Y:S01]  /*227e0*/  ENDCOLLECTIVE ;  /* 0x000000000000791b */ /* 0x003fe20003800000 */
.L_x_9228:
[----:B------:R-:W-:Y:S02]  /*227f0*/  IMAD.MOV.U32 R13, RZ, RZ, R33 ;  /* 0x000000ffff0d7224 */ /* 0x000fe400078e0021 */
[----:B------:R-:W-:-:S07]  /*22800*/  IMAD.MOV.U32 R32, RZ, RZ, R14 ;  /* 0x000000ffff207224 */ /* 0x000fce00078e000e */
[----:B------:R-:W-:Y:S05]  /*22810*/  WARPSYNC.COLLECTIVE R15, `(.L_x_9229) ;  /* 0x000000000f087348 */ /* 0x000fea0003c00000 */
[----:B------:R0:W1:Y:S02]  /*22820*/  SHFL.IDX P6, R14, R13, R12, R11 ;  /* 0x0000000c0d0e7389 */ /* 0x00006400000c000b */
[----:B01----:R-:W-:Y:S01]  /*22830*/  ENDCOLLECTIVE ;  /* 0x000000000000791b */ /* 0x003fe20003800000 */
.L_x_9229:
[----:B------:R-:W-:Y:S02]  /*22840*/  IMAD.MOV.U32 R13, RZ, RZ, R34 ;  /* 0x000000ffff0d7224 */ /* 0x000fe400078e0022 */
[----:B------:R-:W-:-:S07]  /*22850*/  IMAD.MOV.U32 R33, RZ, RZ, R14 ;  /* 0x000000ffff217224 */ /* 0x000fce00078e000e */
[----:B------:R-:W-:Y:S05]  /*22860*/  WARPSYNC.COLLECTIVE R15, `(.L_x_9230) ;  /* 0x000000000f087348 */ /* 0x000fea0003c00000 */
[----:B------:R0:W1:Y:S02]  /*22870*/  SHFL.IDX P6, R14, R13, R12, R11 ;  /* 0x0000000c0d0e7389 */ /* 0x00006400000c000b */
[----:B01----:R-:W-:Y:S01]  /*22880*/  ENDCOLLECTIVE ;  /* 0x000000000000791b */ /* 0x003fe20003800000 */
.L_x_9230:
[----:B------:R-:W-:-:S05]  /*22890*/  IMAD.MOV.U32 R11, RZ, RZ, R43 ;  /* 0x000000ffff0b7224 */ /* 0x000fca00078e002b */
[----:B------:R-:W-:Y:S02]  /*228a0*/  PRMT R63, R10, 0x5410, R11 ;  /* 0x000054100a3f7816 */ /* 0x000fe4000000000b */
[----:B------:R-:W-:Y:S01]  /*228b0*/  MOV R34, R14 ;  /* 0x0000000e00227202 */ /* 0x000fe20000000f00 */
[----:B------:R-:W-:Y:S06]  /*228c0*/  BRA `(.L_x_9231) ;  /* 0xfffffe9c00907947 */ /* 0x000fec000383ffff */
.L_x_8947:
[----:B0-----:R0:W1:Y:S02]  /*228d0*/  SYNCS.PHASECHK.TRANS64.TRYWAIT P4, [R2+URZ+0x28800], R29 ;  /* 0x0288001d020075a7 */ /* 0x001064000808017f */
[----:B-1----:R-:W-:Y:S05]  /*228e0*/  @!P4 NANOSLEEP.SYNCS 0x989680 ;  /* 0x009896800000c95d */ /* 0x002fea0003900000 */
[----:B------:R-:W1:Y:S02]  /*228f0*/  @!P4 SYNCS.PHASECHK.TRANS64 P4, [R2+URZ+0x28800], R29 ;  /* 0x0288001d0200c5a7 */ /* 0x000e64000808007f */
[----:B-1----:R-:W-:Y:S05]  /*22900*/  @!P4 BRA `(.L_x_8947) ;  /* 0xfffffffc00f0c947 */ /* 0x002fea000383ffff */
[----:B------:R-:W-:Y:S05]  /*22910*/  BRA `(.L_x_9232) ;  /* 0xfffffea000287947 */ /* 0x000fea000383ffff */
.L_x_8957:
[----:B-1----:R1:W2:Y:S02]  /*22920*/  SYNCS.PHASECHK.TRANS64.TRYWAIT P2, [R3+URZ+0x28830], R0 ;  /* 0x02883000030075a7 */ /* 0x0022a4000804017f */
[----:B--2---:R-:W-:Y:S05]  /*22930*/  @!P2 NANOSLEEP.SYNCS 0x989680 ;  /* 0x009896800000a95d */ /* 0x004fea0003900000 */
[----:B------:R-:W2:Y:S02]  /*22940*/  @!P2 SYNCS.PHASECHK.TRANS64 P2, [R3+URZ+0x28830], R0 ;  /* 0x028830000300a5a7 */ /* 0x000ea4000804007f */
[----:B--2---:R-:W-:Y:S05]  /*22950*/  @!P2 BRA `(.L_x_8957) ;  /* 0xfffffffc00f0a947 */ /* 0x004fea000383ffff */
[----:B------:R-:W-:Y:S05]  /*22960*/  BRA `(.L_x_8956) ;  /* 0xfffffeb800a47947 */ /* 0x000fea000383ffff */
.L_x_8963:
[----:B-1----:R1:W2:Y:S02]  /*22970*/  SYNCS.PHASECHK.TRANS64.TRYWAIT P4, [R0+URZ+0x28830], R7 ;  /* 0x02883007000075a7 */ /* 0x0022a4000808017f */
[----:B--2---:R-:W-:Y:S05]  /*22980*/  @!P4 NANOSLEEP.SYNCS 0x989680 ;  /* 0x009896800000c95d */ /* 0x004fea0003900000 */
[----:B------:R-:W2:Y:S02]  /*22990*/  @!P4 SYNCS.PHASECHK.TRANS64 P4, [R0+URZ+0x28830], R7 ;  /* 0x028830070000c5a7 */ /* 0x000ea4000808007f */
[----:B--2---:R-:W-:Y:S05]  /*229a0*/  @!P4 BRA `(.L_x_8963) ;  /* 0xfffffffc00f0c947 */ /* 0x004fea000383ffff */
[----:B------:R-:W-:Y:S05]  /*229b0*/  BRA `(.L_x_8962) ;  /* 0xfffffedc00e07947 */ /* 0x000fea000383ffff */
.L_x_8967:
[----:B-1----:R1:W2:Y:S02]  /*229c0*/  SYNCS.PHASECHK.TRANS64.TRYWAIT P3, [R6+URZ+0x28850], R0 ;  /* 0x02885000060075a7 */ /* 0x0022a4000806017f */
[----:B--2---:R-:W-:Y:S05]  /*229d0*/  @!P3 NANOSLEEP.SYNCS 0x989680 ;  /* 0x009896800000b95d */ /* 0x004fea0003900000 */
[----:B------:R-:W2:Y:S02]  /*229e0*/  @!P3 SYNCS.PHASECHK.TRANS64 P3, [R6+URZ+0x28850], R0 ;  /* 0x028850000600b5a7 */ /* 0x000ea4000806007f */
[----:B--2---:R-:W-:Y:S05]  /*229f0*/  @!P3 BRA `(.L_x_8967) ;  /* 0xfffffffc00f0b947 */ /* 0x004fea000383ffff */
[----:B------:R-:W-:Y:S05]  /*22a00*/  BRA `(.L_x_8964) ;  /* 0xfffffee000e07947 */ /* 0x000fea000383ffff */
.L_x_8974:
[----:B-1----:R1:W2:Y:S02]  /*22a10*/  SYNCS.PHASECHK.TRANS64.TRYWAIT P3, [R0+URZ+0x28830], R7 ;  /* 0x02883007000075a7 */ /* 0x0022a4000806017f */
[----:B--2---:R-:W-:Y:S05]  /*22a20*/  @!P3 NANOSLEEP.SYNCS 0x989680 ;  /* 0x009896800000b95d */ /* 0x004fea0003900000 */
[----:B------:R-:W2:Y:S02]  /*22a30*/  @!P3 SYNCS.PHASECHK.TRANS64 P3, [R0+URZ+0x28830], R7 ;  /* 0x028830070000b5a7 */ /* 0x000ea4000806007f */
[----:B--2---:R-:W-:Y:S05]  /*22a40*/  @!P3 BRA `(.L_x_8974) ;  /* 0xfffffffc00f0b947 */ /* 0x004fea000383ffff */
[----:B------:R-:W-:Y:S05]  /*22a50*/  BRA `(.L_x_8973) ;  /* 0xffffff0800847947 */ /* 0x000fea000383ffff */
.L_x_8978:
[----:B-1----:R1:W2:Y:S02]  /*22a60*/  SYNCS.PHASECHK.TRANS64.TRYWAIT P2, [R6+URZ+0x28850], R0 ;  /* 0x02885000060075a7 */ /* 0x0022a4000804017f */
[----:B--2---:R-:W-:Y:S05]  /*22a70*/  @!P2 NANOSLEEP.SYNCS 0x989680 ;  /* 0x009896800000a95d */ /* 0x004fea0003900000 */
[----:B------:R-:W2:Y:S02]  /*22a80*/  @!P2 SYNCS.PHASECHK.TRANS64 P2, [R6+URZ+0x28850], R0 ;  /* 0x028850000600a5a7 */ /* 0x000ea4000804007f */
[----:B--2---:R-:W-:Y:S05]  /*22a90*/  @!P2 BRA `(.L_x_8978) ;  /* 0xfffffffc00f0a947 */ /* 0x004fea000383ffff */
[----:B------:R-:W-:Y:S05]  /*22aa0*/  BRA `(.L_x_8975) ;  /* 0xffffff0c00847947 */ /* 0x000fea000383ffff */
.L_x_8983:
[----:B-1----:R1:W2:Y:S02]  /*22ab0*/  SYNCS.PHASECHK.TRANS64.TRYWAIT P0, [R14+URZ+0x28850], R5 ;  /* 0x028850050e0075a7 */ /* 0x0022a4000800017f */
[----:B--2---:R-:W-:Y:S05]  /*22ac0*/  @!P0 NANOSLEEP.SYNCS 0x989680 ;  /* 0x009896800000895d */ /* 0x004fea0003900000 */
[----:B------:R-:W2:Y:S02]  /*22ad0*/  @!P0 SYNCS.PHASECHK.TRANS64 P0, [R14+URZ+0x28850], R5 ;  /* 0x028850050e0085a7 */ /* 0x000ea4000800007f */
[----:B--2---:R-:W-:Y:S05]  /*22ae0*/  @!P0 BRA `(.L_x_8983) ;  /* 0xfffffffc00f08947 */ /* 0x004fea000383ffff */
[----:B------:R-:W-:Y:S05]  /*22af0*/  BRA `(.L_x_8982) ;  /* 0xffffff2800b47947 */ /* 0x000fea000383ffff */
.L_x_8988:
[----:B------:R-:W-:Y:S01]  /*22b00*/  IMAD.MOV.U32 R13, RZ, RZ, R4 ;  /* 0x000000ffff0d7224 */ /* 0x000fe200078e0004 */
[----:B------:R-:W-:Y:S01]  /*22b10*/  MOV R15, 0xffffffff ;  /* 0xffffffff000f7802 */ /* 0x000fe20000000f00 */
[----:B------:R-:W-:Y:S02]  /*22b20*/  IMAD.MOV.U32 R12, RZ, RZ, RZ ;  /* 0x000000ffff0c7224 */ /* 0x000fe400078e00ff */
[----:B------:R-:W-:-:S07]  /*22b30*/  IMAD.MOV.U32 R11, RZ, RZ, 0x181f ;  /* 0x0000181fff0b7424 */ /* 0x000fce00078e00ff */
[----:B-----5:R-:W-:Y:S05]  /*22b40*/  WARPSYNC.COLLECTIVE R15, `(.L_x_9233) ;  /* 0x000000000f087348 */ /* 0x020fea0003c00000 */
[----:B------:R0:W1:Y:S02]  /*22b50*/  SHFL.IDX P6, R14, R13, R12, R11 ;  /* 0x0000000c0d0e7389 */ /* 0x00006400000c000b */
[----:B01---5:R-:W-:Y:S01]  /*22b60*/  ENDCOLLECTIVE ;  /* 0x000000000000791b */ /* 0x023fe20003800000 */
.L_x_9233:
[----:B------:R-:W-:Y:S02]  /*22b70*/  IMAD.MOV.U32 R13, RZ, RZ, R0 ;  /* 0x000000ffff0d7224 */ /* 0x000fe400078e0000 */
[----:B------:R-:W-:-:S07]  /*22b80*/  IMAD.MOV.U32 R3, RZ, RZ, R14 ;  /* 0x000000ffff037224 */ /* 0x000fce00078e000e */
[----:B------:R-:W-:Y:S05]  /*22b90*/  WARPSYNC.COLLECTIVE R15, `(.L_x_9234) ;  /* 0x000000000f087348 */ /* 0x000fea0003c00000 */
[----:B------:R0:W1:Y:S02]  /*22ba0*/  SHFL.IDX P6, R14, R13, R12, R11 ;  /* 0x0000000c0d0e7389 */ /* 0x00006400000c000b */
[----:B01----:R-:W-:Y:S01]  /*22bb0*/  ENDCOLLECTIVE ;  /* 0x000000000000791b */ /* 0x003fe20003800000 */
.L_x_9234:
[----:B------:R-:W-:Y:S05]  /*22bc0*/  BRA `(.L_x_9235) ;  /* 0xffffff4400787947 */ /* 0x000fea000383ffff */
.L_x_8991:
[----:B------:R-:W-:Y:S01]  /*22bd0*/  BSSY B1, `(.L_x_9236) ;  /* 0x0000008000017945 */ /* 0x000fe20003800000 */
[----:B------:R-:W-:Y:S02]  /*22be0*/  IMAD.MOV.U32 R13, RZ, RZ, R4 ;  /* 0x000000ffff0d7224 */ /* 0x000fe400078e0004 */
[----:B------:R-:W-:Y:S02]  /*22bf0*/  IMAD.MOV.U32 R12, RZ, RZ, 0x1 ;  /* 0x00000001ff0c7424 */ /* 0x000fe400078e00ff */
[----:B------:R-:W-:Y:S02]  /*22c00*/  IMAD.MOV.U32 R11, RZ, RZ, 0x181f ;  /* 0x0000181fff0b7424 */ /* 0x000fe400078e00ff */
[----:B---3--:R-:W-:-:S07]  /*22c10*/  IMAD.MOV.U32 R15, RZ, RZ, -0x1 ;  /* 0xffffffffff0f7424 */ /* 0x008fce00078e00ff */
[----:B012--5:R-:W-:Y:S05]  /*22c20*/  WARPSYNC.COLLECTIVE R15, `(.L_x_9237) ;  /* 0x000000000f087348 */ /* 0x027fea0003c00000 */
[----:B--2---:R2:W3:Y:S02]  /*22c30*/  SHFL.IDX P6, R14, R13, R12, R11 ;  /* 0x0000000c0d0e7389 */ /* 0x0044e400000c000b */
[----:B0123-5:R-:W-:Y:S01]  /*22c40*/  ENDCOLLECTIVE ;  /* 0x000000000000791b */ /* 0x02ffe20003800000 */
.L_x_9237:
[----:B------:R-:W-:Y:S05]  /*22c50*/  BSYNC B1 ;  /* 0x0000000000017941 */ /* 0x000fea0003800000 */
.L_x_9236:
        /* <DEDUP_REMOVED lines=8> */
.L_x_9238:
[----:B------:R-:W-:Y:S05]  /*22ce0*/  BRA `(.L_x_9239) ;  /* 0xffffff4400747947 */ /* 0x000fea000383ffff */
.L_x_8994:
[----:B------:R-:W-:Y:S01]  /*22cf0*/  BSSY B1, `(.L_x_9240) ;  /* 0x0000008000017945 */ /* 0x000fe20003800000 */
[----:B------:R-:W-:Y:S01]  /*22d00*/  IMAD.MOV.U32 R13, RZ, RZ, R4 ;  /* 0x000000ffff0d7224 */ /* 0x000fe200078e0004 */
[----:B------:R-:W-:Y:S01]  /*22d10*/  MOV R11, 0x181f ;  /* 0x0000181f000b7802 */ /* 0x000fe20000000f00 */
[----:B------:R-:W-:Y:S02]  /*22d20*/  IMAD.MOV.U32 R12, RZ, RZ, 0x2 ;  /* 0x00000002ff0c7424 */ /* 0x000fe400078e00ff */
[----:B---3--:R-:W-:-:S07]  /*22d30*/  IMAD.MOV.U32 R15, RZ, RZ, -0x1 ;  /* 0xffffffffff0f7424 */ /* 0x008fce00078e00ff */
[----:B012-45:R-:W-:Y:S05]  /*22d40*/  WARPSYNC.COLLECTIVE R15, `(.L_x_9241) ;  /* 0x000000000f087348 */ /* 0x037fea0003c00000 */
[----:B--2---:R2:W3:Y:S02]  /*22d50*/  SHFL.IDX P6, R14, R13, R12, R11 ;  /* 0x0000000c0d0e7389 */ /* 0x0044e400000c000b */
[----:B012345:R-:W-:Y:S01]  /*22d60*/  ENDCOLLECTIVE ;  /* 0x000000000000791b */ /* 0x03ffe20003800000 */
.L_x_9241:
[----:B------:R-:W-:Y:S05]  /*22d70*/  BSYNC B1 ;  /* 0x0000000000017941 */ /* 0x000fea0003800000 */
.L_x_9240:
        /* <DEDUP_REMOVED lines=8> */
.L_x_9242:
[----:B------:R-:W-:Y:S05]  /*22e00*/  BRA `(.L_x_9243) ;  /* 0xffffff4400747947 */ /* 0x000fea000383ffff */
.L_x_8997:
[----:B------:R-:W-:Y:S01]  /*22e10*/  BSSY B1, `(.L_x_9244) ;  /* 0x0000008000017945 */ /* 0x000fe20003800000 */
[----:B------:R-:W-:Y:S01]  /*22e20*/  MOV R13, R4 ;  /* 0x00000004000d7202 */ /* 0x000fe20000000f00 */
[----:B------:R-:W-:Y:S02]  /*22e30*/  IMAD.MOV.U32 R12, RZ, RZ, 0x3 ;  /* 0x00000003ff0c7424 */ /* 0x000fe400078e00ff */
[----:B------:R-:W-:Y:S02]  /*22e40*/  IMAD.MOV.U32 R11, RZ, RZ, 0x181f ;  /* 0x0000181fff0b7424 */ /* 0x000fe400078e00ff */
[----:B---3--:R-:W-:-:S07]  /*22e50*/  IMAD.MOV.U32 R15, RZ, RZ, -0x1 ;  /* 0xffffffffff0f7424 */ /* 0x008fce00078e00ff */
[----:B012-45:R-:W-:Y:S05]  /*22e60*/  WARPSYNC.COLLECTIVE R15, `(.L_x_9245) ;  /* 0x000000000f087348 */ /* 0x037fea0003c00000 */
[----:B--2---:R2:W3:Y:S02]  /*22e70*/  SHFL.IDX P6, R14, R13, R12, R11 ;  /* 0x0000000c0d0e7389 */ /* 0x0044e400000c000b */
[----:B012345:R-:W-:Y:S01]  /*22e80*/  ENDCOLLECTIVE ;  /* 0x000000000000791b */ /* 0x03ffe20003800000 */
.L_x_9245:
[----:B------:R-:W-:Y:S05]  /*22e90*/  BSYNC B1 ;  /* 0x0000000000017941 */ /* 0x000fea0003800000 */
.L_x_9244:
        /* <DEDUP_REMOVED lines=8> */
.L_x_9246:
[----:B------:R-:W-:Y:S05]  /*22f20*/  BRA `(.L_x_9247) ;  /* 0xffffff4400747947 */ /* 0x000fea000383ffff */
.L_x_8999:
[----:B------:R-:W-:Y:S02]  /*22f30*/  IMAD.MOV.U32 R13, RZ, RZ, R4 ;  /* 0x000000ffff0d7224 */ /* 0x000fe400078e0004 */
[----:B------:R-:W-:Y:S02]  /*22f40*/  IMAD.MOV.U32 R12, RZ, RZ, RZ ;  /* 0x000000ffff0c7224 */ /* 0x000fe400078e00ff */
[----:B------:R-:W-:Y:S02]  /*22f50*/  IMAD.MOV.U32 R11, RZ, RZ, 0x1c1f ;  /* 0x00001c1fff0b7424 */ /* 0x000fe400078e00ff */
[----:B------:R-:W-:-:S07]  /*22f60*/  IMAD.MOV.U32 R15, RZ, RZ, -0x1 ;  /* 0xffffffffff0f7424 */ /* 0x000fce00078e00ff */
[----:B------:R-:W-:Y:S05]  /*22f70*/  WARPSYNC.COLLECTIVE R15, `(.L_x_9248) ;  /* 0x000000000f087348 */ /* 0x000fea0003c00000 */
[----:B------:R0:W1:Y:S02]  /*22f80*/  SHFL.IDX P6, R14, R13, R12, R11 ;  /* 0x0000000c0d0e7389 */ /* 0x00006400000c000b */
[----:B01----:R-:W-:Y:S01]  /*22f90*/  ENDCOLLECTIVE ;  /* 0x000000000000791b */ /* 0x003fe20003800000 */
.L_x_9248:
[----:B------:R-:W-:Y:S01]  /*22fa0*/  MOV R13, R3 ;  /* 0x00000003000d7202 */ /* 0x000fe20000000f00 */
[----:B------:R-:W-:-:S07]  /*22fb0*/  IMAD.MOV.U32 R0, RZ, RZ, R14 ;  /* 0x000000ffff007224 */ /* 0x000fce00078e000e */
[----:B------:R-:W-:Y:S05]  /*22fc0*/  WARPSYNC.COLLECTIVE R15, `(.L_x_9249) ;  /* 0x000000000f087348 */ /* 0x000fea0003c00000 */
[----:B------:R0:W1:Y:S02]  /*22fd0*/  SHFL.IDX P6, R14, R13, R12, R11 ;  /* 0x0000000c0d0e7389 */ /* 0x00006400000c000b */
[----:B01----:R-:W-:Y:S01]  /*22fe0*/  ENDCOLLECTIVE ;  /* 0x000000000000791b */ /* 0x003fe20003800000 */
.L_x_9249:
[----:B------:R-:W-:Y:S05]  /*22ff0*/  BRA `(.L_x_9250) ;  /* 0xffffff4800307947 */ /* 0x000fea000383ffff */
.L_x_9002:
        /* <DEDUP_REMOVED lines=8> */
.L_x_9252:
[----:B------:R-:W-:Y:S05]  /*23080*/  BSYNC B1 ;  /* 0x0000000000017941 */ /* 0x000fea0003800000 */
.L_x_9251:
        /* <DEDUP_REMOVED lines=8> */
.L_x_9253:
[----:B------:R-:W-:Y:S05]  /*23110*/  BRA `(.L_x_9254) ;  /* 0xffffff4c00447947 */ /* 0x000fea000383ffff */
.L_x_9006:
[----:B------:R-:W-:Y:S02]  /*23120*/  IMAD.MOV.U32 R13, RZ, RZ, R4 ;  /* 0x000000ffff0d7224 */ /* 0x000fe400078e0004 */
[----:B------:R-:W-:Y:S02]  /*23130*/  IMAD.MOV.U32 R12, RZ, RZ, RZ ;  /* 0x000000ffff0c7224 */ /* 0x000fe400078e00ff */
[----:B------:R-:W-:Y:S02]  /*23140*/  IMAD.MOV.U32 R11, RZ, RZ, 0x181f ;  /* 0x0000181fff0b7424 */ /* 0x000fe400078e00ff */
[----:B------:R-:W-:-:S07]  /*23150*/  IMAD.MOV.U32 R15, RZ, RZ, -0x1 ;  /* 0xffffffffff0f7424 */ /* 0x000fce00078e00ff */
[----:B0-----:R-:W-:Y:S05]  /*23160*/  WARPSYNC.COLLECTIVE R15, `(.L_x_9255) ;  /* 0x000000000f087348 */ /* 0x001fea0003c00000 */
[----:B------:R1:W2:Y:S02]  /*23170*/  SHFL.IDX P6, R14, R13, R12, R11 ;  /* 0x0000000c0d0e7389 */ /* 0x0002a400000c000b */
[----:B012---:R-:W-:Y:S01]  /*23180*/  ENDCOLLECTIVE ;  /* 0x000000000000791b */ /* 0x007fe20003800000 */
.L_x_9255:
[----:B------:R-:W-:Y:S01]  /*23190*/  IMAD.MOV.U32 R13, RZ, RZ, R0 ;  /* 0x000000ffff0d7224 */ /* 0x000fe200078e0000 */
[----:B------:R-:W-:-:S07]  /*231a0*/  MOV R3, R14 ;  /* 0x0000000e00037202 */ /* 0x000fce0000000f00 */
[----:B------:R-:W-:Y:S05]  /*231b0*/  WARPSYNC.COLLECTIVE R15, `(.L_x_9256) ;  /* 0x000000000f087348 */ /* 0x000fea0003c00000 */
[----:B------:R0:W1:Y:S02]  /*231c0*/  SHFL.IDX P6, R14, R13, R12, R11 ;  /* 0x0000000c0d0e7389 */ /* 0x00006400000c000b */
[----:B01----:R-:W-:Y:S01]  /*231d0*/  ENDCOLLECTIVE ;  /* 0x000000000000791b */ /* 0x003fe20003800000 */
.L_x_9256:
[----:B------:R-:W-:Y:S05]  /*231e0*/  BRA `(.L_x_9257) ;  /* 0xffffff5800547947 */ /* 0x000fea000383ffff */
.L_x_9009:
[----:B------:R-:W-:Y:S01]  /*231f0*/  BSSY B1, `(.L_x_9258) ;  /* 0x0000008000017945 */ /* 0x000fe20003800000 */
[----:B------:R-:W-:Y:S02]  /*23200*/  IMAD.MOV.U32 R13, RZ, RZ, R4 ;  /* 0x000000ffff0d7224 */ /* 0x000fe400078e0004 */
[----:B------:R-:W-:Y:S02]  /*23210*/  IMAD.MOV.U32 R12, RZ, RZ, 0x1 ;  /* 0x00000001ff0c7424 */ /* 0x000fe400078e00ff */
[----:B------:R-:W-:Y:S02]  /*23220*/  IMAD.MOV.U32 R11, RZ, RZ, 0x181f ;  /* 0x0000181fff0b7424 */ /* 0x000fe400078e00ff */
[----:B----4-:R-:W-:-:S07]  /*23230*/  IMAD.MOV.U32 R15, RZ, RZ, -0x1 ;  /* 0xffffffffff0f7424 */ /* 0x010fce00078e00ff */
[----:B0123--:R-:W-:Y:S05]  /*23240*/  WARPSYNC.COLLECTIVE R15, `(.L_x_9259) ;  /* 0x000000000f087348 */ /* 0x00ffea0003c00000 */
[----:B---3--:R3:W4:Y:S02]  /*23250*/  SHFL.IDX P6, R14, R13, R12, R11 ;  /* 0x0000000c0d0e7389 */ /* 0x00872400000c000b */
[----:B01234-:R-:W-:Y:S01]  /*23260*/  ENDCOLLECTIVE ;  /* 0x000000000000791b */ /* 0x01ffe20003800000 */
.L_x_9259:
[----:B------:R-:W-:Y:S05]  /*23270*/  BSYNC B1 ;  /* 0x0000000000017941 */ /* 0x000fea0003800000 */
.L_x_9258:
        /* <DEDUP_REMOVED lines=8> */
.L_x_9260:
[----:B------:R-:W-:Y:S05]  /*23300*/  BRA `(.L_x_9261) ;  /* 0xffffff5800547947 */ /* 0x000fea000383ffff */
.L_x_9012:
[----:B------:R-:W-:Y:S01]  /*23310*/  BSSY B1, `(.L_x_9262) ;  /* 0x0000008000017945 */ /* 0x000fe20003800000 */
[----:B------:R-:W-:Y:S01]  /*23320*/  IMAD.MOV.U32 R13, RZ, RZ, R4 ;  /* 0x000000ffff0d7224 */ /* 0x000fe200078e0004 */
[----:B----4-:R-:W-:Y:S01]  /*23330*/  MOV R15, 0xffffffff ;  /* 0xffffffff000f7802 */ /* 0x010fe20000000f00 */
[----:B------:R-:W-:Y:S02]  /*23340*/  IMAD.MOV.U32 R12, RZ, RZ, 0x2 ;  /* 0x00000002ff0c7424 */ /* 0x000fe400078e00ff */
[----:B------:R-:W-:-:S07]  /*23350*/  IMAD.MOV.U32 R11, RZ, RZ, 0x181f ;  /* 0x0000181fff0b7424 */ /* 0x000fce00078e00ff */
[----:B0123--:R-:W-:Y:S05]  /*23360*/  WARPSYNC.COLLECTIVE R15, `(.L_x_9263) ;  /* 0x000000000f087348 */ /* 0x00ffea0003c00000 */
[----:B---3--:R3:W4:Y:S02]  /*23370*/  SHFL.IDX P6, R14, R13, R12, R11 ;  /* 0x0000000c0d0e7389 */ /* 0x00872400000c000b */
[----:B01234-:R-:W-:Y:S01]  /*23380*/  ENDCOLLECTIVE ;  /* 0x000000000000791b */ /* 0x01ffe20003800000 */
.L_x_9263:
[----:B------:R-:W-:Y:S05]  /*23390*/  BSYNC B1 ;  /* 0x0000000000017941 */ /* 0x000fea0003800000 */
.L_x_9262:
        /* <DEDUP_REMOVED lines=8> */
.L_x_9264:
[----:B------:R-:W-:Y:S05]  /*23420*/  BRA `(.L_x_9265) ;  /* 0xffffff5800547947 */ /* 0x000fea000383ffff */
.L_x_9015:
        /* <DEDUP_REMOVED lines=8> */
.L_x_9267:
[----:B------:R-:W-:Y:S05]  /*234b0*/  BSYNC B1 ;  /* 0x0000000000017941 */ /* 0x000fea0003800000 */
.L_x_9266:
        /* <DEDUP_REMOVED lines=8> */
.L_x_9268:
[----:B------:R-:W-:Y:S05]  /*23540*/  BRA `(.L_x_9269) ;  /* 0xffffff5800547947 */ /* 0x000fea000383ffff */
.L_x_9034:
        /* <DEDUP_REMOVED lines=11> */
.L_x_9271:
[----:B------:R-:W-:Y:S05]  /*23600*/  BSYNC B1 ;  /* 0x0000000000017941 */ /* 0x000fea0003800000 */
.L_x_9270:
[----:B------:R-:W-:Y:S05]  /*23610*/  BRA `(.L_x_9272) ;  /* 0xffffff7400d47947 */ /* 0x000fea000383ffff */
.L_x_9036:
[----:B------:R-:W-:Y:S01]  /*23620*/  BSSY B1, `(.L_x_9273) ;  /* 0x0000006000017945 */ /* 0x000fe20003800000 */
[----:B------:R-:W-:-:S07]  /*23630*/  IMAD.MOV.U32 R15, RZ, RZ, -0x1 ;  /* 0xffffffffff0f7424 */ /* 0x000fce00078e00ff */
[----:B0-----:R-:W-:Y:S05]  /*23640*/  WARPSYNC.COLLECTIVE R15, `(.L_x_9274) ;  /* 0x000000000f0c7348 */ /* 0x001fea0003c00000 */
[----:B------:R-:W-:Y:S02]  /*23650*/  ELECT P6, UR62, PT ;  /* 0x00000000003e782f */ /* 0x000fe400038c0000 */
[----:B------:R-:W-:Y:S01]  /*23660*/  MOV R14, UR62 ;  /* 0x0000003e000e7c02 */ /* 0x000fe20008000f00 */
[----:B0-----:R-:W-:Y:S10]  /*23670*/  ENDCOLLECTIVE ;  /* 0x000000000000791b */ /* 0x001ff40003800000 */
.L_x_9274:
[----:B------:R-:W-:Y:S05]  /*23680*/  BSYNC B1 ;  /* 0x0000000000017941 */ /* 0x000fea0003800000 */
.L_x_9273:
[----:B------:R-:W-:Y:S01]  /*23690*/  PLOP3.LUT P1, PT, P6, PT, PT, 0x80, 0x0 ;  /* 0x000000000000781c */ /* 0x000fe2000372f070 */
[----:B------:R-:W-:-:S12]  /*236a0*/  BRA `(.L_x_9035) ;  /* 0xffffff7400c87947 */ /* 0x000fd8000383ffff */
.L_x_9038:
[----:B0-----:R0:W1:Y:S02]  /*236b0*/  SYNCS.PHASECHK.TRANS64.TRYWAIT P0, [R18+URZ+0x28820], R2 ;  /* 0x02882002120075a7 */ /* 0x001064000800017f */
[----:B-1----:R-:W-:Y:S05]  /*236c0*/  @!P0 NANOSLEEP.SYNCS 0x989680 ;  /* 0x009896800000895d */ /* 0x002fea0003900000 */
[----:B------:R-:W1:Y:S02]  /*236d0*/  @!P0 SYNCS.PHASECHK.TRANS64 P0, [R18+URZ+0x28820], R2 ;  /* 0x02882002120085a7 */ /* 0x000e64000800007f */
[----:B-1----:R-:W-:Y:S05]  /*236e0*/  @!P0 BRA `(.L_x_9038) ;  /* 0xfffffffc00f08947 */ /* 0x002fea000383ffff */
[----:B------:R-:W-:Y:S05]  /*236f0*/  BRA `(.L_x_9275) ;  /* 0xffffff7400d87947 */ /* 0x000fea000383ffff */
.L_x_9042:
[----:B-1----:R1:W2:Y:S02]  /*23700*/  SYNCS.PHASECHK.TRANS64.TRYWAIT P0, [R5+URZ+0x288a0], R8 ;  /* 0x0288a008050075a7 */ /* 0x0022a4000800017f */
[----:B--2---:R-:W-:Y:S05]  /*23710*/  @!P0 NANOSLEEP.SYNCS 0x989680 ;  /* 0x009896800000895d */ /* 0x004fea0003900000 */
[----:B------:R-:W2:Y:S02]  /*23720*/  @!P0 SYNCS.PHASECHK.TRANS64 P0, [R5+URZ+0x288a0], R8 ;  /* 0x0288a008050085a7 */ /* 0x000ea4000800007f */
[----:B--2---:R-:W-:Y:S05]  /*23730*/  @!P0 BRA `(.L_x_9042) ;  /* 0xfffffffc00f08947 */ /* 0x004fea000383ffff */
[----:B------:R-:W-:Y:S05]  /*23740*/  BRA `(.L_x_9276) ;  /* 0xffffff7400f87947 */ /* 0x000fea000383ffff */
.L_x_9048:
[----:B0-----:R0:W2:Y:S02]  /*23750*/  SYNCS.PHASECHK.TRANS64.TRYWAIT P0, [R5+URZ+0x288c0], R8 ;  /* 0x0288c008050075a7 */ /* 0x0010a4000800017f */
[----:B--2---:R-:W-:Y:S05]  /*23760*/  @!P0 NANOSLEEP.SYNCS 0x989680 ;  /* 0x009896800000895d */ /* 0x004fea0003900000 */
[----:B------:R-:W2:Y:S02]  /*23770*/  @!P0 SYNCS.PHASECHK.TRANS64 P0, [R5+URZ+0x288c0], R8 ;  /* 0x0288c008050085a7 */ /* 0x000ea4000800007f */
[----:B--2---:R-:W-:Y:S05]  /*23780*/  @!P0 BRA `(.L_x_9048) ;  /* 0xfffffffc00f08947 */ /* 0x004fea000383ffff */
[----:B------:R-:W-:Y:S05]  /*23790*/  BRA `(.L_x_9277) ;  /* 0xffffff7800b87947 */ /* 0x000fea000383ffff */
.L_x_9056:
[----:B0-----:R0:W1:Y:S02]  /*237a0*/  SYNCS.PHASECHK.TRANS64.TRYWAIT P0, [R6+URZ+0x288a0], R5 ;  /* 0x0288a005060075a7 */ /* 0x001064000800017f */
[----:B-1----:R-:W-:Y:S05]  /*237b0*/  @!P0 NANOSLEEP.SYNCS 0x989680 ;  /* 0x009896800000895d */ /* 0x002fea0003900000 */
[----:B------:R-:W1:Y:S02]  /*237c0*/  @!P0 SYNCS.PHASECHK.TRANS64 P0, [R6+URZ+0x288a0], R5 ;  /* 0x0288a005060085a7 */ /* 0x000e64000800007f */
[----:B-1----:R-:W-:Y:S05]  /*237d0*/  @!P0 BRA `(.L_x_9056) ;  /* 0xfffffffc00f08947 */ /* 0x002fea000383ffff */
[----:B------:R-:W-:Y:S05]  /*237e0*/  BRA `(.L_x_9278) ;  /* 0xffffff7c00c87947 */ /* 0x000fea000383ffff */
.L_x_9062:
[----:B-1----:R1:W2:Y:S02]  /*237f0*/  SYNCS.PHASECHK.TRANS64.TRYWAIT P0, [R6+URZ+0x288c0], R5 ;  /* 0x0288c005060075a7 */ /* 0x0022a4000800017f */
[----:B--2---:R-:W-:Y:S05]  /*23800*/  @!P0 NANOSLEEP.SYNCS 0x989680 ;  /* 0x009896800000895d */ /* 0x004fea0003900000 */
[----:B------:R-:W2:Y:S02]  /*23810*/  @!P0 SYNCS.PHASECHK.TRANS64 P0, [R6+URZ+0x288c0], R5 ;  /* 0x0288c005060085a7 */ /* 0x000ea4000800007f */
[----:B--2---:R-:W-:Y:S05]  /*23820*/  @!P0 BRA `(.L_x_9062) ;  /* 0xfffffffc00f08947 */ /* 0x004fea000383ffff */
[----:B------:R-:W-:Y:S05]  /*23830*/  BRA `(.L_x_9279) ;  /* 0xffffff8000807947 */ /* 0x000fea000383ffff */
.L_x_9078:
[----:B------:R-:W0:Y:S01]  /*23840*/  S2R R4, SR_TID.X ;  /* 0x0000000000047919 */ /* 0x000e220000002100 */
[----:B------:R-:W-:Y:S01]  /*23850*/  BSSY B0, `(.L_x_9280) ;  /* 0x000000a000007945 */ /* 0x000fe20003800000 */
[----:B------:R-:W-:Y:S01]  /*23860*/  MOV R12, RZ ;  /* 0x000000ff000c7202 */ /* 0x000fe20000000f00 */
        /* <DEDUP_REMOVED lines=8> */
.L_x_9281:
[----:B------:R-:W-:Y:S05]  /*238f0*/  BSYNC B0 ;  /* 0x0000000000007941 */ /* 0x000fea0003800000 */
.L_x_9280:
[----:B------:R-:W-:Y:S05]  /*23900*/  BRA `(.L_x_9282) ;  /* 0xffffff8c00b47947 */ /* 0x000fea000383ffff */
.L_x_9080:
[----:B------:R-:W-:Y:S01]  /*23910*/  BSSY B0, `(.L_x_9283) ;  /* 0x0000006000007945 */ /* 0x000fe20003800000 */
[----:B------:R-:W-:-:S07]  /*23920*/  IMAD.MOV.U32 R15, RZ, RZ, -0x1 ;  /* 0xffffffffff0f7424 */ /* 0x000fce00078e00ff */
[----:B0-----:R-:W-:Y:S05]  /*23930*/  WARPSYNC.COLLECTIVE R15, `(.L_x_9284) ;  /* 0x000000000f0c7348 */ /* 0x001fea0003c00000 */
[----:B------:R-:W-:Y:S02]  /*23940*/  ELECT P6, UR62, PT ;  /* 0x00000000003e782f */ /* 0x000fe400038c0000 */
[----:B------:R-:W-:Y:S01]  /*23950*/  MOV R14, UR62 ;  /* 0x0000003e000e7c02 */ /* 0x000fe20008000f00 */
[----:B0-----:R-:W-:Y:S10]  /*23960*/  ENDCOLLECTIVE ;  /* 0x000000000000791b */ /* 0x001ff40003800000 */
.L_x_9284:
[----:B------:R-:W-:Y:S05]  /*23970*/  BSYNC B0 ;  /* 0x0000000000007941 */ /* 0x000fea0003800000 */
.L_x_9283:
[----:B------:R-:W-:Y:S05]  /*23980*/  BRA `(.L_x_9285) ;  /* 0xffffff8c00c07947 */ /* 0x000fea000383ffff */
.L_x_9082:
[----:B0-----:R0:W1:Y:S02]  /*23990*/  SYNCS.PHASECHK.TRANS64.TRYWAIT P0, [R0+URZ+0x28840], R2 ;  /* 0x02884002000075a7 */ /* 0x001064000800017f */
[----:B-1----:R-:W-:Y:S05]  /*239a0*/  @!P0 NANOSLEEP.SYNCS 0x989680 ;  /* 0x009896800000895d */ /* 0x002fea0003900000 */
[----:B------:R-:W1:Y:S02]  /*239b0*/  @!P0 SYNCS.PHASECHK.TRANS64 P0, [R0+URZ+0x28840], R2 ;  /* 0x02884002000085a7 */ /* 0x000e64000800007f */
[----:B-1----:R-:W-:Y:S05]  /*239c0*/  @!P0 BRA `(.L_x_9082) ;  /* 0xfffffffc00f08947 */ /* 0x002fea000383ffff */
[----:B------:R-:W-:Y:S05]  /*239d0*/  BRA `(.L_x_9286) ;  /* 0xffffff9000207947 */ /* 0x000fea000383ffff */
.L_x_9086:
[----:B------:R-:W2:Y:S01]  /*239e0*/  LDL.LU R11, [R1+0x50] ;  /* 0x00005000010b7983 */ /* 0x000ea20000300800 */
[----:B------:R-:W-:Y:S01]  /*239f0*/  IMAD.MOV.U32 R13, RZ, RZ, R3 ;  /* 0x000000ffff0d7224 */ /* 0x000fe200078e0003 */
[----:B------:R-:W-:Y:S01]  /*23a00*/  MOV R15, 0xffffffff ;  /* 0xffffffff000f7802 */ /* 0x000fe20000000f00 */
[----:B------:R-:W-:Y:S01]  /*23a10*/  IMAD.MOV.U32 R12, RZ, RZ, RZ ;  /* 0x000000ffff0c7224 */ /* 0x000fe200078e00ff */
[----:B------:R-:W1:Y:S02]  /*23a20*/  S2R R5, SR_TID.X ;  /* 0x0000000000057919 */ /* 0x000e640000002100 */
[----:B-1----:R-:W-:-:S04]  /*23a30*/  LOP3.LUT R5, R5, 0x7f, RZ, 0xc0, !PT ;  /* 0x0000007f05057812 */ /* 0x002fc800078ec0ff */
[----:B------:R-:W-:-:S05]  /*23a40*/  SHF.R.U32.HI R0, RZ, 0x3, R5 ;  /* 0x00000003ff007819 */ /* 0x000fca0000011605 */
[----:B------:R-:W-:-:S04]  /*23a50*/  IMAD R0, R10, 0x80, R0 ;  /* 0x000000800a007824 */ /* 0x000fc800078e0200 */
[----:B------:R-:W-:Y:S02]  /*23a60*/  VIADD R5, R0, 0x10 ;  /* 0x0000001000057836 */ /* 0x000fe40000000000 */
[----:B--2---:R-:W-:Y:S02]  /*23a70*/  IMAD R2, R11, R7, RZ ;  /* 0x000000070b027224 */ /* 0x004fe400078e02ff */
[----:B------:R-:W-:-:S03]  /*23a80*/  IMAD.MOV.U32 R11, RZ, RZ, 0x181f ;  /* 0x0000181fff0b7424 */ /* 0x000fc600078e00ff */
[----:B------:R-:W-:-:S13]  /*23a90*/  ISETP.GE.AND P2, PT, R0, R2, PT ;  /* 0x000000020000720c */ /* 0x000fda0003f46270 */
[----:B0----5:R-:W-:Y:S05]  /*23aa0*/  WARPSYNC.COLLECTIVE R15, `(.L_x_9287) ;  /* 0x000000000f087348 */ /* 0x021fea0003c00000 */
[----:B------:R1:W2:Y:S02]  /*23ab0*/  SHFL.IDX P6, R14, R13, R12, R11 ;  /* 0x0000000c0d0e7389 */ /* 0x0002a400000c000b */
[----:B012--5:R-:W-:Y:S01]  /*23ac0*/  ENDCOLLECTIVE ;  /* 0x000000000000791b */ /* 0x027fe20003800000 */
.L_x_9287:
[----:B------:R-:W-:Y:S02]  /*23ad0*/  IMAD.MOV.U32 R13, RZ, RZ, R4 ;  /* 0x000000ffff0d7224 */ /* 0x000fe400078e0004 */
[----:B------:R-:W-:-:S07]  /*23ae0*/  IMAD.MOV.U32 R6, RZ, RZ, R14 ;  /* 0x000000ffff067224 */ /* 0x000fce00078e000e */
[----:B------:R-:W-:Y:S05]  /*23af0*/  WARPSYNC.COLLECTIVE R15, `(.L_x_9288) ;  /* 0x000000000f087348 */ /* 0x000fea0003c00000 */
[----:B------:R0:W1:Y:S02]  /*23b00*/  SHFL.IDX P6, R14, R13, R12, R11 ;  /* 0x0000000c0d0e7389 */ /* 0x00006400000c000b */
[----:B01----:R-:W-:Y:S01]  /*23b10*/  ENDCOLLECTIVE ;  /* 0x000000000000791b */ /* 0x003fe20003800000 */
.L_x_9288:
[----:B------:R-:W-:Y:S01]  /*23b20*/  MOV R13, R3 ;  /* 0x00000003000d7202 */ /* 0x000fe20000000f00 */
[----:B------:R-:W-:Y:S02]  /*23b30*/  IMAD.MOV.U32 R12, RZ, RZ, 0x1 ;  /* 0x00000001ff0c7424 */ /* 0x000fe400078e00ff */
[----:B------:R-:W-:-:S07]  /*23b40*/  IMAD.MOV.U32 R7, RZ, RZ, R14 ;  /* 0x000000ffff077224 */ /* 0x000fce00078e000e */
[----:B------:R-:W-:Y:S05]  /*23b50*/  WARPSYNC.COLLECTIVE R15, `(.L_x_9289) ;  /* 0x000000000f087348 */ /* 0x000fea0003c00000 */
[----:B------:R0:W1:Y:S02]  /*23b60*/  SHFL.IDX P6, R14, R13, R12, R11 ;  /* 0x0000000c0d0e7389 */ /* 0x00006400000c000b */
[----:B01----:R-:W-:Y:S01]  /*23b70*/  ENDCOLLECTIVE ;  /* 0x000000000000791b */ /* 0x003fe20003800000 */
.L_x_9289:
        /* <DEDUP_REMOVED lines=16> */
.L_x_9290:
[----:B------:R-:W-:Y:S02]  /*23c80*/  IMAD.MOV.U32 R13, RZ, RZ, R3 ;  /* 0x000000ffff0d7224 */ /* 0x000fe400078e0003 */
[----:B------:R-:W-:Y:S02]  /*23c90*/  IMAD.MOV.U32 R12, RZ, RZ, 0x2 ;  /* 0x00000002ff0c7424 */ /* 0x000fe400078e00ff */
[----:B------:R-:W-:-:S07]  /*23ca0*/  IMAD.MOV.U32 R5, RZ, RZ, R14 ;  /* 0x000000ffff057224 */ /* 0x000fce00078e000e */
[----:B------:R-:W-:Y:S05]  /*23cb0*/  WARPSYNC.COLLECTIVE R15, `(.L_x_9291) ;  /* 0x000000000f087348 */ /* 0x000fea0003c00000 */
[----:B------:R0:W1:Y:S02]  /*23cc0*/  SHFL.IDX P6, R14, R13, R12, R11 ;  /* 0x0000000c0d0e7389 */ /* 0x00006400000c000b */
[----:B01----:R-:W-:Y:S01]  /*23cd0*/  ENDCOLLECTIVE ;  /* 0x000000000000791b */ /* 0x003fe20003800000 */
.L_x_9291:
[----:B------:R-:W-:-:S05]  /*23ce0*/  @!P2 LEA R5, P3, R9, R5, 0x1 ;  /* 0x000000050905a211 */ /* 0x000fca00078608ff */
[----:B------:R-:W-:-:S04]  /*23cf0*/  @!P2 IMAD.X R6, RZ, RZ, R6, P3 ;  /* 0x000000ffff06a224 */ /* 0x000fc800018e0606 */
[----:B------:R-:W-:Y:S01]  /*23d00*/  @!P2 IMAD.MOV.U32 R7, RZ, RZ, R6 ;  /* 0x000000ffff07a224 */ /* 0x000fe200078e0006 */
[----:B------:R-:W-:Y:S01]  /*23d10*/  @!P2 MOV R6, R5 ;  /* 0x000000050006a202 */ /* 0x000fe20000000f00 */
[----:B------:R-:W-:Y:S02]  /*23d20*/  IMAD.MOV.U32 R13, RZ, RZ, R4 ;  /* 0x000000ffff0d7224 */ /* 0x000fe400078e0004 */
[----:B------:R-:W-:Y:S02]  /*23d30*/  VIADD R5, R0, 0x20 ;  /* 0x0000002000057836 */ /* 0x000fe40000000000 */
        /* <DEDUP_REMOVED lines=10> */
.L_x_9292:
[----:B------:R-:W-:Y:S02]  /*23de0*/  IMAD.MOV.U32 R13, RZ, RZ, R3 ;  /* 0x000000ffff0d7224 */ /* 0x000fe400078e0003 */
[----:B------:R-:W-:Y:S02]  /*23df0*/  IMAD.MOV.U32 R12, RZ, RZ, 0x3 ;  /* 0x00000003ff0c7424 */ /* 0x000fe400078e00ff */
[----:B------:R-:W-:-:S07]  /*23e00*/  IMAD.MOV.U32 R5, RZ, RZ, R14 ;  /* 0x000000ffff057224 */ /* 0x000fce00078e000e */
[----:B------:R-:W-:Y:S05]  /*23e10*/  WARPSYNC.COLLECTIVE R15, `(.L_x_9293) ;  /* 0x000000000f087348 */ /* 0x000fea0003c00000 */
[----:B------:R0:W1:Y:S02]  /*23e20*/  SHFL.IDX P6, R14, R13, R12, R11 ;  /* 0x0000000c0d0e7389 */ /* 0x00006400000c000b */
[----:B01----:R-:W-:Y:S01]  /*23e30*/  ENDCOLLECTIVE ;  /* 0x000000000000791b */ /* 0x003fe20003800000 */
.L_x_9293:
[----:B------:R-:W-:-:S04]  /*23e40*/  @!P2 LEA R5, P3, R9, R5, 0x1 ;  /* 0x000000050905a211 */ /* 0x000fc800078608ff */
[----:B------:R-:W-:-:S05]  /*23e50*/  @!P2 IADD3.X R6, RZ, R6, RZ, P3, !PT ;  /* 0x00000006ff06a210 */ /* 0x000fca0001ffe4ff */
        /* <DEDUP_REMOVED lines=14> */
.L_x_9294:
[----:B------:R-:W-:Y:S01]  /*23f40*/  IMAD.MOV.U32 R13, RZ, RZ, R3 ;  /* 0x000000ffff0d7224 */ /* 0x000fe200078e0003 */
[----:B------:R-:W-:Y:S01]  /*23f50*/  MOV R12, 0x4 ;  /* 0x00000004000c7802 */ /* 0x000fe20000000f00 */
[----:B------:R-:W-:-:S07]  /*23f60*/  IMAD.MOV.U32 R5, RZ, RZ, R14 ;  /* 0x000000ffff057224 */ /* 0x000fce00078e000e */
[----:B------:R-:W-:Y:S05]  /*23f70*/  WARPSYNC.COLLECTIVE R15, `(.L_x_9295) ;  /* 0x000000000f087348 */ /* 0x000fea0003c00000 */
[----:B------:R0:W1:Y:S02]  /*23f80*/  SHFL.IDX P6, R14, R13, R12, R11 ;  /* 0x0000000c0d0e7389 */ /* 0x00006400000c000b */
[----:B01----:R-:W-:Y:S01]  /*23f90*/  ENDCOLLECTIVE ;  /* 0x000000000000791b */ /* 0x003fe20003800000 */
.L_x_9295:
        /* <DEDUP_REMOVED lines=16> */
.L_x_9296:
[----:B------:R-:W-:Y:S02]  /*240a0*/  IMAD.MOV.U32 R13, RZ, RZ, R3 ;  /* 0x000000ffff0d7224 */ /* 0x000fe400078e0003 */
[----:B------:R-:W-:Y:S02]  /*240b0*/  IMAD.MOV.U32 R12, RZ, RZ, 0x5 ;  /* 0x00000005ff0c7424 */ /* 0x000fe400078e00ff */
[----:B------:R-:W-:-:S07]  /*240c0*/  IMAD.MOV.U32 R5, RZ, RZ, R14 ;  /* 0x000000ffff057224 */ /* 0x000fce00078e000e */
[----:B------:R-:W-:Y:S05]  /*240d0*/  WARPSYNC.COLLECTIVE R15, `(.L_x_9297) ;  /* 0x000000000f087348 */ /* 0x000fea0003c00000 */
[----:B------:R0:W1:Y:S02]  /*240e0*/  SHFL.IDX P6, R14, R13, R12, R11 ;  /* 0x0000000c0d0e7389 */ /* 0x00006400000c000b */
[----:B01----:R-:W-:Y:S01]  /*240f0*/  ENDCOLLECTIVE ;  /* 0x000000000000791b */ /* 0x003fe20003800000 */
.L_x_9297:
        /* <DEDUP_REMOVED lines=16> */
.L_x_9298:
[----:B------:R-:W-:Y:S02]  /*24200*/  IMAD.MOV.U32 R13, RZ, RZ, R3 ;  /* 0x000000ffff0d7224 */ /* 0x000fe400078e0003 */
[----:B------:R-:W-:Y:S02]  /*24210*/  IMAD.MOV.U32 R12, RZ, RZ, 0x6 ;  /* 0x00000006ff0c7424 */ /* 0x000fe400078e00ff */
[----:B------:R-:W-:-:S07]  /*24220*/  IMAD.MOV.U32 R5, RZ, RZ, R14 ;  /* 0x000000ffff057224 */ /* 0x000fce00078e000e */
[----:B------:R-:W-:Y:S05]  /*24230*/  WARPSYNC.COLLECTIVE R15, `(.L_x_9299) ;  /* 0x000000000f087348 */ /* 0x000fea0003c00000 */
[----:B------:R0:W1:Y:S02]  /*24240*/  SHFL.IDX P6, R14, R13, R12, R11 ;  /* 0x0000000c0d0e7389 */ /* 0x00006400000c000b */
[----:B01----:R-:W-:Y:S01]  /*24250*/  ENDCOLLECTIVE ;  /* 0x000000000000791b */ /* 0x003fe20003800000 */
.L_x_9299:
        /* <DEDUP_REMOVED lines=16> */
.L_x_9300:
[----:B------:R-:W-:Y:S02]  /*24360*/  IMAD.MOV.U32 R13, RZ, RZ, R3 ;  /* 0x000000ffff0d7224 */ /* 0x000fe400078e0003 */
[----:B------:R-:W-:Y:S01]  /*24370*/  IMAD.MOV.U32 R12, RZ, RZ, 0x7 ;  /* 0x00000007ff0c7424 */ /* 0x000fe200078e00ff */
[----:B------:R-:W-:-:S07]  /*24380*/  MOV R5, R14 ;  /* 0x0000000e00057202 */ /* 0x000fce0000000f00 */
[----:B------:R-:W-:Y:S05]  /*24390*/  WARPSYNC.COLLECTIVE R15, `(.L_x_9301) ;  /* 0x000000000f087348 */ /* 0x000fea0003c00000 */
[----:B------:R0:W1:Y:S02]  /*243a0*/  SHFL.IDX P6, R14, R13, R12, R11 ;  /* 0x0000000c0d0e7389 */ /* 0x00006400000c000b */
[----:B01----:R-:W-:Y:S01]  /*243b0*/  ENDCOLLECTIVE ;  /* 0x000000000000791b */ /* 0x003fe20003800000 */
.L_x_9301:
[----:B------:R-:W-:-:S05]  /*243c0*/  @!P2 LEA R5, P3, R9, R5, 0x1 ;  /* 0x000000050905a211 */ /* 0x000fca00078608ff */
[----:B------:R-:W-:-:S04]  /*243d0*/  @!P2 IMAD.X R6, RZ, RZ, R6, P3 ;  /* 0x000000ffff06a224 */ /* 0x000fc800018e0606 */
[----:B------:R-:W-:Y:S02]  /*243e0*/  @!P2 IMAD.MOV.U32 R7, RZ, RZ, R6 ;  /* 0x000000ffff07a224 */ /* 0x000fe400078e0006 */
[----:B------:R-:W-:Y:S01]  /*243f0*/  @!P2 IMAD.MOV.U32 R6, RZ, RZ, R5 ;  /* 0x000000ffff06a224 */ /* 0x000fe200078e0005 */
[----:B------:R-:W-:-:S04]  /*24400*/  MOV R13, R4 ;  /* 0x00000004000d7202 */ /* 0x000fc80000000f00 */
[----:B------:R-:W-:Y:S01]  /*24410*/  @!PT LDS RZ, [RZ] ;  /* 0x00000000fffff984 */ /* 0x000fe20000000800 */
[----:B------:R-:W-:Y:S01]  /*24420*/  @!PT LDS RZ, [RZ] ;  /* 0x00000000fffff984 */ /* 0x000fe20000000800 */
[----:B------:R-:W-:Y:S01]  /*24430*/  @!PT LDS RZ, [RZ] ;  /* 0x00000000fffff984 */ /* 0x000fe20000000800 */
[----:B------:R0:W-:Y:S04]  /*24440*/  @!P2 LDGSTS.E.BYPASS.LTC128B.128 [R8+0x13400], desc[UR42][R6.64], !P0 ;  /* 0x134000000608afae */ /* 0x0001e8000c101d6a */
[----:B------:R0:W-:Y:S01]  /*24450*/  @!P2 LDGSTS.E.BYPASS.LTC128B.128 [R8+0x17400], desc[UR42][R6.64+0x80], !P1 ;  /* 0x174000800608afae */ /* 0x0001e2000c901d6a */
[----:B------:R-:W-:-:S07]  /*24460*/  IMAD.MOV.U32 R5, RZ, RZ, R14 ;  /* 0x000000ffff057224 */ /* 0x000fce00078e000e */
[----:B0-----:R-:W-:Y:S05]  /*24470*/  WARPSYNC.COLLECTIVE R15, `(.L_x_9302) ;  /* 0x000000000f087348 */ /* 0x001fea0003c00000 */
[----:B------:R1:W2:Y:S02]  /*24480*/  SHFL.IDX P6, R14, R13, R12, R11 ;  /* 0x0000000c0d0e7389 */ /* 0x0002a400000c000b */
[----:B012---:R-:W-:Y:S01]  /*24490*/  ENDCOLLECTIVE ;  /* 0x000000000000791b */ /* 0x007fe20003800000 */
.L_x_9302:
[----:B------:R-:W-:Y:S01]  /*244a0*/  IMAD.MOV.U32 R3, RZ, RZ, R14 ;  /* 0x000000ffff037224 */ /* 0x000fe200078e000e */
[----:B------:R-:W-:Y:S06]  /*244b0*/  BRA `(.L_x_9303) ;  /* 0xffffff9000c87947 */ /* 0x000fec000383ffff */
.L_x_9091:
[----:B----4-:R4:W0:Y:S02]  /*244c0*/  SYNCS.PHASECHK.TRANS64.TRYWAIT P0, [R18+URZ+0x28820], R0 ;  /* 0x02882000120075a7 */ /* 0x010824000800017f */
[----:B0-----:R-:W-:Y:S05]  /*244d0*/  @!P0 NANOSLEEP.SYNCS 0x989680 ;  /* 0x009896800000895d */ /* 0x001fea0003900000 */
[----:B------:R-:W0:Y:S02]  /*244e0*/  @!P0 SYNCS.PHASECHK.TRANS64 P0, [R18+URZ+0x28820], R0 ;  /* 0x02882000120085a7 */ /* 0x000e24000800007f */
[----:B0-----:R-:W-:Y:S05]  /*244f0*/  @!P0 BRA `(.L_x_9091) ;  /* 0xfffffffc00f08947 */ /* 0x001fea000383ffff */
[----:B------:R-:W-:Y:S05]  /*24500*/  BRA `(.L_x_9304) ;  /* 0xffffff9400347947 */ /* 0x000fea000383ffff */
.L_x_9100:
[----:B--2---:R2:W3:Y:S02]  /*24510*/  SYNCS.PHASECHK.TRANS64.TRYWAIT P0, [R3+URZ+0x28840], R2 ;  /* 0x02884002030075a7 */ /* 0x0044e4000800017f */
[----:B---3--:R-:W-:Y:S05]  /*24520*/  @!P0 NANOSLEEP.SYNCS 0x989680 ;  /* 0x009896800000895d */ /* 0x008fea0003900000 */
[----:B------:R-:W3:Y:S02]  /*24530*/  @!P0 SYNCS.PHASECHK.TRANS64 P0, [R3+URZ+0x28840], R2 ;  /* 0x02884002030085a7 */ /* 0x000ee4000800007f */
[----:B---3--:R-:W-:Y:S05]  /*24540*/  @!P0 BRA `(.L_x_9100) ;  /* 0xfffffffc00f08947 */ /* 0x008fea000383ffff */
[----:B------:R-:W-:Y:S05]  /*24550*/  BRA `(.L_x_9305) ;  /* 0xffffff9800107947 */ /* 0x000fea000383ffff */
.L_x_9106:
[----:B-1----:R1:W2:Y:S02]  /*24560*/  SYNCS.PHASECHK.TRANS64.TRYWAIT P0, [R2+URZ+0x28860], R3 ;  /* 0x02886003020075a7 */ /* 0x0022a4000800017f */
[----:B--2---:R-:W-:Y:S05]  /*24570*/  @!P0 NANOSLEEP.SYNCS 0x989680 ;  /* 0x009896800000895d */ /* 0x004fea0003900000 */
[----:B------:R-:W2:Y:S02]  /*24580*/  @!P0 SYNCS.PHASECHK.TRANS64 P0, [R2+URZ+0x28860], R3 ;  /* 0x02886003020085a7 */ /* 0x000ea4000800007f */
[----:B--2---:R-:W-:Y:S05]  /*24590*/  @!P0 BRA `(.L_x_9106) ;  /* 0xfffffffc00f08947 */ /* 0x004fea000383ffff */
[----:B------:R-:W-:Y:S05]  /*245a0*/  BRA `(.L_x_9306) ;  /* 0xffffff9800e07947 */ /* 0x000fea000383ffff */
.L_x_9116:
[----:B--2---:R2:W3:Y:S02]  /*245b0*/  SYNCS.PHASECHK.TRANS64.TRYWAIT P0, [R3+URZ+0x28840], R2 ;  /* 0x02884002030075a7 */ /* 0x0044e4000800017f */
[----:B---3--:R-:W-:Y:S05]  /*245c0*/  @!P0 NANOSLEEP.SYNCS 0x989680 ;  /* 0x009896800000895d */ /* 0x008fea0003900000 */
[----:B------:R-:W3:Y:S02]  /*245d0*/  @!P0 SYNCS.PHASECHK.TRANS64 P0, [R3+URZ+0x28840], R2 ;  /* 0x02884002030085a7 */ /* 0x000ee4000800007f */
[----:B---3--:R-:W-:Y:S05]  /*245e0*/  @!P0 BRA `(.L_x_9116) ;  /* 0xfffffffc00f08947 */ /* 0x008fea000383ffff */
[----:B------:R-:W-:Y:S05]  /*245f0*/  BRA `(.L_x_9307) ;  /* 0xffffffa000787947 */ /* 0x000fea000383ffff */
.L_x_9122:
[----:B-1----:R1:W2:Y:S02]  /*24600*/  SYNCS.PHASECHK.TRANS64.TRYWAIT P0, [R2+URZ+0x28860], R3 ;  /* 0x02886003020075a7 */ /* 0x0022a4000800017f */
[----:B--2---:R-:W-:Y:S05]  /*24610*/  @!P0 NANOSLEEP.SYNCS 0x989680 ;  /* 0x009896800000895d */ /* 0x004fea0003900000 */
[----:B------:R-:W2:Y:S02]  /*24620*/  @!P0 SYNCS.PHASECHK.TRANS64 P0, [R2+URZ+0x28860], R3 ;  /* 0x02886003020085a7 */ /* 0x000ea4000800007f */
[----:B--2---:R-:W-:Y:S05]  /*24630*/  @!P0 BRA `(.L_x_9122) ;  /* 0xfffffffc00f08947 */ /* 0x004fea000383ffff */
[----:B------:R-:W-:Y:S05]  /*24640*/  BRA `(.L_x_9308) ;  /* 0xffffffa400487947 */ /* 0x000fea000383ffff */
.L_x_9132:
[----:B---3--:R3:W4:Y:S02]  /*24650*/  SYNCS.PHASECHK.TRANS64.TRYWAIT P0, [R2+URZ+0x28840], R3 ;  /* 0x02884003020075a7 */ /* 0x008724000800017f */
[----:B----4-:R-:W-:Y:S05]  /*24660*/  @!P0 NANOSLEEP.SYNCS 0x989680 ;  /* 0x009896800000895d */ /* 0x010fea0003900000 */
[----:B------:R-:W4:Y:S02]  /*24670*/  @!P0 SYNCS.PHASECHK.TRANS64 P0, [R2+URZ+0x28840], R3 ;  /* 0x02884003020085a7 */ /* 0x000f24000800007f */
[----:B----4-:R-:W-:Y:S05]  /*24680*/  @!P0 BRA `(.L_x_9132) ;  /* 0xfffffffc00f08947 */ /* 0x010fea000383ffff */
[----:B------:R-:W-:Y:S05]  /*24690*/  BRA `(.L_x_9309) ;  /* 0xffffffa800b87947 */ /* 0x000fea000383ffff */
.L_x_9138:
[----:B-1----:R1:W2:Y:S02]  /*246a0*/  SYNCS.PHASECHK.TRANS64.TRYWAIT P0, [R2+URZ+0x28860], R5 ;  /* 0x02886005020075a7 */ /* 0x0022a4000800017f */
[----:B--2---:R-:W-:Y:S05]  /*246b0*/  @!P0 NANOSLEEP.SYNCS 0x989680 ;  /* 0x009896800000895d */ /* 0x004fea0003900000 */
[----:B------:R-:W2:Y:S02]  /*246c0*/  @!P0 SYNCS.PHASECHK.TRANS64 P0, [R2+URZ+0x28860], R5 ;  /* 0x02886005020085a7 */ /* 0x000ea4000800007f */
[----:B--2---:R-:W-:Y:S05]  /*246d0*/  @!P0 BRA `(.L_x_9138) ;  /* 0xfffffffc00f08947 */ /* 0x004fea000383ffff */
[----:B------:R-:W-:Y:S05]  /*246e0*/  BRA `(.L_x_9310) ;  /* 0xffffffac00847947 */ /* 0x000fea000383ffff */
.L_x_9150:
[----:B---3--:R3:W4:Y:S02]  /*246f0*/  SYNCS.PHASECHK.TRANS64.TRYWAIT P0, [R0+URZ+0x28860], R2 ;  /* 0x02886002000075a7 */ /* 0x008724000800017f */
[----:B----4-:R-:W-:Y:S05]  /*24700*/  @!P0 NANOSLEEP.SYNCS 0x989680 ;  /* 0x009896800000895d */ /* 0x010fea0003900000 */
[----:B------:R-:W4:Y:S02]  /*24710*/  @!P0 SYNCS.PHASECHK.TRANS64 P0, [R0+URZ+0x28860], R2 ;  /* 0x02886002000085a7 */ /* 0x000f24000800007f */
[----:B----4-:R-:W-:Y:S05]  /*24720*/  @!P0 BRA `(.L_x_9150) ;  /* 0xfffffffc00f08947 */ /* 0x010fea000383ffff */
[----:B------:R-:W-:Y:S05]  /*24730*/  BRA `(.L_x_9311) ;  /* 0xffffffb000dc7947 */ /* 0x000fea000383ffff */
.L_x_9158:
[----:B----4-:R-:W4:Y:S01]  /*24740*/  LDL R0, [R1] ;  /* 0x0000000001007983 */ /* 0x010f220000100800 */
[----:B------:R-:W-:Y:S01]  /*24750*/  BSSY B0, `(.L_x_9312) ;  /* 0x0000008000007945 */ /* 0x000fe20003800000 */
[----:B------:R-:W-:Y:S02]  /*24760*/  IMAD.MOV.U32 R12, RZ, RZ, RZ ;  /* 0x000000ffff0c7224 */ /* 0x000fe400078e00ff */
[----:B------:R-:W-:Y:S02]  /*24770*/  IMAD.MOV.U32 R11, RZ, RZ, 0x1f ;  /* 0x0000001fff0b7424 */ /* 0x000fe400078e00ff */
[----:B------:R-:W-:Y:S02]  /*24780*/  IMAD.MOV.U32 R15, RZ, RZ, -0x1 ;  /* 0xffffffffff0f7424 */ /* 0x000fe400078e00ff */
[----:B----4-:R-:W-:-:S07]  /*24790*/  IMAD.MOV.U32 R13, RZ, RZ, R0 ;  /* 0x000000ffff0d7224 */ /* 0x010fce00078e0000 */
[----:B0-23--:R-:W-:Y:S05]  /*247a0*/  WARPSYNC.COLLECTIVE R15, `(.L_x_9313) ;  /* 0x000000000f087348 */ /* 0x00dfea0003c00000 */
[----:B------:R1:W4:Y:S02]  /*247b0*/  SHFL.IDX P6, R14, R13, R12, R11 ;  /* 0x0000000c0d0e7389 */ /* 0x00032400000c000b */
[----:B01234-:R-:W-:Y:S01]  /*247c0*/  ENDCOLLECTIVE ;  /* 0x000000000000791b */ /* 0x01ffe20003800000 */
.L_x_9313:
[----:B------:R-:W-:Y:S05]  /*247d0*/  BSYNC B0 ;  /* 0x0000000000007941 */ /* 0x000fea0003800000 */
.L_x_9312:
        /* <DEDUP_REMOVED lines=10> */
.L_x_9314:
        /* <DEDUP_REMOVED lines=15> */
[----:B--2---:R-:W-:Y:S01]  /*24970*/  @!P0 MOV R4, R8 ;  /* 0x0000000800048202 */ /* 0x004fe20000000f00 */
        /* <DEDUP_REMOVED lines=8> */
.L_x_9315:
        /* <DEDUP_REMOVED lines=9> */
.L_x_9316:
        /* <DEDUP_REMOVED lines=8> */
.L_x_9317:
        /* <DEDUP_REMOVED lines=8> */
.L_x_9318:
        /* <DEDUP_REMOVED lines=8> */
.L_x_9319:
        /* <DEDUP_REMOVED lines=9> */
.L_x_9320:
[----:B------:R-:W-:Y:S01]  /*24ca0*/  IMAD.MOV.U32 R9, RZ, RZ, R14 ;  /* 0x000000ffff097224 */ /* 0x000fe200078e000e */
[----:B------:R-:W-:Y:S06]  /*24cb0*/  BRA `(.L_x_9321) ;  /* 0xffffffb400647947 */ /* 0x000fec000383ffff */
.L_x_9161:
[----:B------:R-:W-:Y:S01]  /*24cc0*/  BSSY B0, `(.L_x_9322) ;  /* 0x0000008000007945 */ /* 0x000fe20003800000 */
[----:B------:R-:W-:Y:S01]  /*24cd0*/  MOV R13, R2 ;  /* 0x00000002000d7202 */ /* 0x000fe20000000f00 */
[----:B------:R-:W-:Y:S02]  /*24ce0*/  IMAD.MOV.U32 R12, RZ, RZ, 0x1 ;  /* 0x00000001ff0c7424 */ /* 0x000fe400078e00ff */
[----:B------:R-:W-:Y:S02]  /*24cf0*/  IMAD.MOV.U32 R11, RZ, RZ, RZ ;  /* 0x000000ffff0b7224 */ /* 0x000fe400078e00ff */
[----:B------:R-:W-:-:S07]  /*24d00*/  IMAD.MOV.U32 R15, RZ, RZ, -0x1 ;  /* 0xffffffffff0f7424 */ /* 0x000fce00078e00ff */
[----:B01----:R-:W-:Y:S05]  /*24d10*/  WARPSYNC.COLLECTIVE R15, `(.L_x_9323) ;  /* 0x000000000f087348 */ /* 0x003fea0003c00000 */
[----:B------:R2:W3:Y:S02]  /*24d20*/  SHFL.UP P6, R14, R13, R12, R11 ;  /* 0x0400000c0d0e7389 */ /* 0x0004e400000c000b */
[----:B0123--:R-:W-:Y:S01]  /*24d30*/  ENDCOLLECTIVE ;  /* 0x000000000000791b */ /* 0x00ffe20003800000 */
.L_x_9323:
[----:B------:R-:W-:Y:S05]  /*24d40*/  BSYNC B0 ;  /* 0x0000000000007941 */ /* 0x000fea0003800000 */
.L_x_9322:
        /* <DEDUP_REMOVED lines=12> */
.L_x_9324:
        /* <DEDUP_REMOVED lines=8> */
.L_x_9325:
        /* <DEDUP_REMOVED lines=8> */
.L_x_9326:
        /* <DEDUP_REMOVED lines=8> */
.L_x_9327:
        /* <DEDUP_REMOVED lines=9> */
.L_x_9328:
[----:B------:R-:W-:Y:S01]  /*25020*/  IMAD.MOV.U32 R9, RZ, RZ, R14 ;  /* 0x000000ffff097224 */ /* 0x000fe200078e000e */
[----:B------:R-:W-:Y:S06]  /*25030*/  BRA `(.L_x_9329) ;  /* 0xffffffb400347947 */ /* 0x000fec000383ffff */
.L_x_9163:
[----:B------:R-:W-:Y:S01]  /*25040*/  BSSY B0, `(.L_x_9330) ;  /* 0x0000006000007945 */ /* 0x000fe20003800000 */
[----:B------:R-:W-:Y:S02]  /*25050*/  PLOP3.LUT P6, PT, P6, PT, PT, 0x8, 0x0 ;  /* 0x000000000000781c */ /* 0x000fe400037ce170 */
[----:B------:R-:W-:-:S11]  /*25060*/  MOV R15, 0xffffffff ;  /* 0xffffffff000f7802 */ /* 0x000fd60000000f00 */
[----:B01----:R-:W-:Y:S05]  /*25070*/  WARPSYNC.COLLECTIVE R15, `(.L_x_9331) ;  /* 0x000000000f087348 */ /* 0x003fea0003c00000 */
[----:B------:R-:W-:Y:S01]  /*25080*/  VOTE.ANY R14, PT, P6 ;  /* 0x00000000000e7806 */ /* 0x000fe200030e0100 */
[----:B01----:R-:W-:Y:S06]  /*25090*/  ENDCOLLECTIVE ;  /* 0x000000000000791b */ /* 0x003fec0003800000 */
.L_x_9331:
[----:B------:R-:W-:Y:S05]  /*250a0*/  BSYNC B0 ;  /* 0x0000000000007941 */ /* 0x000fea0003800000 */
.L_x_9330:
        /* <DEDUP_REMOVED lines=10> */
.L_x_9332:
[----:B------:R-:W-:Y:S01]  /*25150*/  MOV R13, R6 ;  /* 0x00000006000d7202 */ /* 0x000fe20000000f00 */
[----:B------:R-:W-:-:S07]  /*25160*/  IMAD.MOV.U32 R4, RZ, RZ, R14 ;  /* 0x000000ffff047224 */ /* 0x000fce00078e000e */
[----:B------:R-:W-:Y:S05]  /*25170*/  WARPSYNC.COLLECTIVE R15, `(.L_x_9333) ;  /* 0x000000000f087348 */ /* 0x000fea0003c00000 */
[----:B------:R0:W1:Y:S02]  /*25180*/  SHFL.IDX P6, R14, R13, R12, R11 ;  /* 0x0000000c0d0e7389 */ /* 0x00006400000c000b */
[----:B01----:R-:W-:Y:S01]  /*25190*/  ENDCOLLECTIVE ;  /* 0x000000000000791b */ /* 0x003fe20003800000 */
.L_x_9333:
[----:B------:R-:W-:Y:S02]  /*251a0*/  IMAD.MOV.U32 R6, RZ, RZ, R14 ;  /* 0x000000ffff067224 */ /* 0x000fe400078e000e */
[----:B------:R-:W-:-:S05]  /*251b0*/  IMAD.IADD R10, R3, 0x1, R10 ;  /* 0x00000001030a7824 */ /* 0x000fca00078e020a */
[----:B------:R0:W-:Y:S01]  /*251c0*/  STL [R1+0xc], R10 ;  /* 0x00000c0a01007387 */ /* 0x0001e20000100800 */
[----:B------:R-:W-:Y:S05]  /*251d0*/  BRA `(.L_x_9334) ;  /* 0xffffffb400147947 */ /* 0x000fea000383ffff */
.L_x_9165:
        /* <DEDUP_REMOVED lines=8> */
.L_x_9336:
[----:B------:R-:W-:Y:S05]  /*25260*/  BSYNC B0 ;  /* 0x0000000000007941 */ /* 0x000fea0003800000 */
.L_x_9335:
[----:B------:R-:W-:Y:S01]  /*25270*/  MOV R3, R14 ;  /* 0x0000000e00037202 */ /* 0x000fe20000000f00 */
[----:B------:R-:W-:Y:S06]  /*25280*/  BRA `(.L_x_9337) ;  /* 0xffffffb400007947 */ /* 0x000fec000383ffff */
.L_x_9171:
[----:B0-----:R0:W1:Y:S02]  /*25290*/  SYNCS.PHASECHK.TRANS64.TRYWAIT P0, [R0+URZ+0x28820], R3 ;  /* 0x02882003000075a7 */ /* 0x001064000800017f */
[----:B-1----:R-:W-:Y:S05]  /*252a0*/  @!P0 NANOSLEEP.SYNCS 0x989680 ;  /* 0x009896800000895d */ /* 0x002fea0003900000 */
[----:B------:R-:W1:Y:S02]  /*252b0*/  @!P0 SYNCS.PHASECHK.TRANS64 P0, [R0+URZ+0x28820], R3 ;  /* 0x02882003000085a7 */ /* 0x000e64000800007f */
[----:B-1----:R-:W-:Y:S05]  /*252c0*/  @!P0 BRA `(.L_x_9171) ;  /* 0xfffffffc00f08947 */ /* 0x002fea000383ffff */
[----:B------:R-:W-:Y:S05]  /*252d0*/  BRA `(.L_x_9338) ;  /* 0xffffffbc009c7947 */ /* 0x000fea000383ffff */
.L_x_9172:
        /* <DEDUP_REMOVED lines=11> */
.L_x_9340:
[----:B------:R-:W-:Y:S05]  /*25390*/  BSYNC B0 ;  /* 0x0000000000007941 */ /* 0x000fea0003800000 */
.L_x_9339:
[----:B------:R-:W-:Y:S05]  /*253a0*/  BRA `(.L_x_9341) ;  /* 0xffffffbc00847947 */ /* 0x000fea000383ffff */
.L_x_9173:
[----:B------:R-:W-:Y:S01]  /*253b0*/  BSSY B0, `(.L_x_9342) ;  /* 0x0000006000007945 */ /* 0x000fe20003800000 */
[----:B------:R-:W-:-:S07]  /*253c0*/  IMAD.MOV.U32 R15, RZ, RZ, -0x1 ;  /* 0xffffffffff0f7424 */ /* 0x000fce00078e00ff */
[----:B01----:R-:W-:Y:S05]  /*253d0*/  WARPSYNC.COLLECTIVE R15, `(.L_x_9343) ;  /* 0x000000000f0c7348 */ /* 0x003fea0003c00000 */
[----:B------:R-:W-:Y:S02]  /*253e0*/  ELECT P6, UR62, PT ;  /* 0x00000000003e782f */ /* 0x000fe400038c0000 */
[----:B------:R-:W-:Y:S01]  /*253f0*/  MOV R14, UR62 ;  /* 0x0000003e000e7c02 */ /* 0x000fe20008000f00 */
[----:B01----:R-:W-:Y:S10]  /*25400*/  ENDCOLLECTIVE ;  /* 0x000000000000791b */ /* 0x003ff40003800000 */
.L_x_9343:
[----:B------:R-:W-:Y:S05]  /*25410*/  BSYNC B0 ;  /* 0x0000000000007941 */ /* 0x000fea0003800000 */
.L_x_9342:
[----:B------:R-:W-:Y:S05]  /*25420*/  BRA `(.L_x_9344) ;  /* 0xffffffbc00787947 */ /* 0x000fea000383ffff */
.L_x_9175:
[----:B0-----:R0:W1:Y:S02]  /*25430*/  SYNCS.PHASECHK.TRANS64.TRYWAIT P0, [R6+URZ], R5 ;  /* 0x00000005060075a7 */ /* 0x001064000800017f */
[----:B-1----:R-:W-:Y:S05]  /*25440*/  @!P0 NANOSLEEP.SYNCS 0x989680 ;  /* 0x009896800000895d */ /* 0x002fea0003900000 */
[----:B------:R-:W1:Y:S02]  /*25450*/  @!P0 SYNCS.PHASECHK.TRANS64 P0, [R6+URZ], R5 ;  /* 0x00000005060085a7 */ /* 0x000e64000800007f */
[----:B-1----:R-:W-:Y:S05]  /*25460*/  @!P0 BRA `(.L_x_9175) ;  /* 0xfffffffc00f08947 */ /* 0x002fea000383ffff */
[----:B------:R-:W-:Y:S05]  /*25470*/  BRA `(.L_x_9345) ;  /* 0xffffffbc00b07947 */ /* 0x000fea000383ffff */
.L_x_9176:
[----:B-1----:R1:W2:Y:S02]  /*25480*/  SYNCS.PHASECHK.TRANS64.TRYWAIT P0, [R7+URZ], R2 ;  /* 0x00000002070075a7 */ /* 0x0022a4000800017f */
[----:B--2---:R-:W-:Y:S05]  /*25490*/  @!P0 NANOSLEEP.SYNCS 0x989680 ;  /* 0x009896800000895d */ /* 0x004fea0003900000 */
[----:B------:R-:W2:Y:S02]  /*254a0*/  @!P0 SYNCS.PHASECHK.TRANS64 P0, [R7+URZ], R2 ;  /* 0x00000002070085a7 */ /* 0x000ea4000800007f */
[----:B--2---:R-:W-:Y:S05]  /*254b0*/  @!P0 BRA `(.L_x_9176) ;  /* 0xfffffffc00f08947 */ /* 0x004fea000383ffff */
[----:B------:R-:W-:Y:S05]  /*254c0*/  BRA `(.L_x_9346) ;  /* 0xffffffbc00a47947 */ /* 0x000fea000383ffff */
.L_x_9178:
[----:B--2---:R2:W3:Y:S02]  /*254d0*/  SYNCS.PHASECHK.TRANS64.TRYWAIT P0, [R4+URZ], R5 ;  /* 0x00000005040075a7 */ /* 0x0044e4000800017f */
[----:B---3--:R-:W-:Y:S05]  /*254e0*/  @!P0 NANOSLEEP.SYNCS 0x989680 ;  /* 0x009896800000895d */ /* 0x008fea0003900000 */
[----:B------:R-:W3:Y:S02]  /*254f0*/  @!P0 SYNCS.PHASECHK.TRANS64 P0, [R4+URZ], R5 ;  /* 0x00000005040085a7 */ /* 0x000ee4000800007f */
[----:B---3--:R-:W-:Y:S05]  /*25500*/  @!P0 BRA `(.L_x_9178) ;  /* 0xfffffffc00f08947 */ /* 0x008fea000383ffff */
[----:B------:R-:W-:Y:S05]  /*25510*/  BRA `(.L_x_9347) ;  /* 0xffffffbc00a87947 */ /* 0x000fea000383ffff */
.L_x_9348:
        /* <DEDUP_REMOVED lines=14> */
.L_x_14865:


//--------------------- .text._ZN7cutlass13device_kernelIN5flash11enable_sm90INS1_16FlashAttnFwdSm90INS1_25CollectiveMainloopFwdSm90ILi2EN4cute5tupleIJNS5_1CILi1EEES8_S8_EEENS6_IJNS7_ILi192EEENS7_ILi144EEENS7_ILi96EEEEEELi96ENS_6half_tEfNS_4arch4Sm90ELb0ELb0ELb0ELb0ELb0ELb0ELb0ELb0ELb1ELb1ELb1ELb0EEENS1_21CollectiveEpilogueFwdINS6_IJSA_SC_SB_EEES9_SE_SG_Li384ELb0ELb1ELb1ELb0EEENS1_19SingleTileSchedulerILb0ELb1ELb1ELi192EEEEEEEEEvNT_6ParamsE --------------------------
	.section	.text._ZN7cutlass13device_kernelIN5flash11enable_sm90INS1_16FlashAttnFwdSm90INS1_25CollectiveMainloopFwdSm90ILi2EN4cute5tupleIJNS5_1CILi1EEES8_S8_EEENS6_IJNS7_ILi192EEENS7_ILi144EEENS7_ILi96EEEEEELi96ENS_6half_tEfNS_4arch4Sm90ELb0ELb0ELb0ELb0ELb0ELb0ELb0ELb0ELb1ELb1ELb1ELb0EEENS1_21CollectiveEpilogueFwdINS6_IJSA_SC_SB_EEES9_SE_SG_Li384ELb0ELb1ELb1ELb0EEENS1_19SingleTileSchedulerILb0ELb1ELb1ELi192EEEEEEEEEvNT_6ParamsE,"ax",@progbits
	.align	128
.text._ZN7cutlass13device_kernelIN5flash11enable_sm90INS1_16FlashAttnFwdSm90INS1_25CollectiveMainloopFwdSm90ILi2EN4cute5tupleIJNS5_1CILi1EEES8_S8_EEENS6_IJNS7_ILi192EEENS7_ILi144EEENS7_ILi96EEEEEELi96ENS_6half_tEfNS_4arch4Sm90ELb0ELb0ELb0ELb0ELb0ELb0ELb0ELb0ELb1ELb1ELb1ELb0EEENS1_21CollectiveEpilogueFwdINS6_IJSA_SC_SB_EEES9_SE_SG_Li384ELb0ELb1ELb1ELb0EEENS1_19SingleTileSchedulerILb0ELb1ELb1ELi192EEEEEEEEEvNT_6ParamsE:
        .type           _ZN7cutlass13device_kernelIN5flash11enable_sm90INS1_16FlashAttnFwdSm90INS1_25CollectiveMainloopFwdSm90ILi2EN4cute5tupleIJNS5_1CILi1EEES8_S8_EEENS6_IJNS7_ILi192EEENS7_ILi144EEENS7_ILi96EEEEEELi96ENS_6half_tEfNS_4arch4Sm90ELb0ELb0ELb0ELb0ELb0ELb0ELb0ELb0ELb1ELb1ELb1ELb0EEENS1_21CollectiveEpilogueFwdINS6_IJSA_SC_SB_EEES9_SE_SG_Li384ELb0ELb1ELb1ELb0EEENS1_19SingleTileSchedulerILb0ELb1ELb1ELi192EEEEEEEEEvNT_6ParamsE,@function
        .size           _ZN7cutlass13device_kernelIN5flash11enable_sm90INS1_16FlashAttnFwdSm90INS1_25CollectiveMainloopFwdSm90ILi2EN4cute5tupleIJNS5_1CILi1EEES8_S8_EEENS6_IJNS7_ILi192EEENS7_ILi144EEENS7_ILi96EEEEEELi96ENS_6half_tEfNS_4arch4Sm90ELb0ELb0ELb0ELb0ELb0ELb0ELb0ELb0ELb1ELb1ELb1ELb0EEENS1_21CollectiveEpilogueFwdINS6_IJSA_SC_SB_EEES9_SE_SG_Li384ELb0ELb1ELb1ELb0EEENS1_19SingleTileSchedulerILb0ELb1ELb1ELi192EEEEEEEEEvNT_6ParamsE,(.L_x_14866 - _ZN7cutlass13device_kernelIN5flash11enable_sm90INS1_16FlashAttnFwdSm90INS1_25CollectiveMainloopFwdSm90ILi2EN4cute5tupleIJNS5_1CILi1EEES8_S8_EEENS6_IJNS7_ILi192EEENS7_ILi144EEENS7_ILi96EEEEEELi96ENS_6half_tEfNS_4arch4Sm90ELb0ELb0ELb0ELb0ELb0ELb0ELb0ELb0ELb1ELb1ELb1ELb0EEENS1_21CollectiveEpilogueFwdINS6_IJSA_SC_SB_EEES9_SE_SG_Li384ELb0ELb1ELb1ELb0EEENS1_19SingleTileSchedulerILb0ELb1ELb1ELi192EEEEEEEEEvNT_6ParamsE)
        .other          _ZN7cutlass13device_kernelIN5flash11enable_sm90INS1_16FlashAttnFwdSm90INS1_25CollectiveMainloopFwdSm90ILi2EN4cute5tupleIJNS5_1CILi1EEES8_S8_EEENS6_IJNS7_ILi192EEENS7_ILi144EEENS7_ILi96EEEEEELi96ENS_6half_tEfNS_4arch4Sm90ELb0ELb0ELb0ELb0ELb0ELb0ELb0ELb0ELb1ELb1ELb1ELb0EEENS1_21CollectiveEpilogueFwdINS6_IJSA_SC_SB_EEES9_SE_SG_Li384ELb0ELb1ELb1ELb0EEENS1_19SingleTileSchedulerILb0ELb1ELb1ELi192EEEEEEEEEvNT_6ParamsE,@"STO_CUDA_ENTRY STV_DEFAULT"
_ZN7cutlass13device_kernelIN5flash11enable_sm90INS1_16FlashAttnFwdSm90INS1_25CollectiveMainloopFwdSm90ILi2EN4cute5tupleIJNS5_1CILi1EEES8_S8_EEENS6_IJNS7_ILi192EEENS7_ILi144EEENS7_ILi96EEEEEELi96ENS_6half_tEfNS_4arch4Sm90ELb0ELb0ELb0ELb0ELb0ELb0ELb0ELb0ELb1ELb1ELb1ELb0EEENS1_21CollectiveEpilogueFwdINS6_IJSA_SC_SB_EEES9_SE_SG_Li384ELb0ELb1ELb1ELb0EEENS1_19SingleTileSchedulerILb0ELb1ELb1ELi192EEEEEEEEEvNT_6ParamsE:
[----:B------:R-:W0:Y:S01]  /*0000*/  LDC R1, c[0x0][0x28] ;  /* 0x00000a00ff017b82 */ /* 0x000e220000000800 */
[----:B------:R-:W1:Y:S01]  /*0010*/  S2R R3, SR_TID.X ;  /* 0x0000000000037919 */ /* 0x000e620000002100 */
[----:B------:R-:W-:Y:S01]  /*0020*/  ELECT P0, URZ, PT ;  /* 0x00000000003f782f */ /* 0x000fe20003800000 */
[----:B------:R-:W-:Y:S01]  /*0030*/  BSSY B0, `(.L_x_9349) ;  /* 0x000000d000007945 */ /* 0x000fe20003800000 */
[----:B-1----:R-:W-:-:S05]  /*0040*/  SHF.R.U32.HI R29, RZ, 0x5, R3 ;  /* 0x00000005ff1d7819 */ /* 0x002fca0000011603 */
[----:B------:R-:W1:Y:S02]  /*0050*/  SHFL.IDX PT, R0, R29, RZ, 0x1f ;  /* 0x00001fff1d007589 */ /* 0x000e6400000e0000 */
[----:B-1----:R-:W-:-:S13]  /*0060*/  ISETP.EQ.AND P0, PT, R0, RZ, P0 ;  /* 0x000000ff0000720c */ /* 0x002fda0000702270 */
[----:B0-----:R-:W-:Y:S05]  /*0070*/  @!P0 BRA `(.L_x_9350) ;  /* 0x0000000000208947 */ /* 0x001fea0003800000 */
        /* <DEDUP_REMOVED lines=8> */
.L_x_9350:
[----:B------:R-:W-:Y:S05]  /*0100*/  BSYNC B0 ;  /* 0x0000000000007941 */ /* 0x000fea0003800000 */
.L_x_9349:
        /* <DEDUP_REMOVED lines=40> */
.L_x_9351:
        /* <DEDUP_REMOVED lines=22> */
.L_x_9352:
        /* <DEDUP_REMOVED lines=18> */
.L_x_9353:
        /* <DEDUP_REMOVED lines=22> */
.L_x_9354:
        /* <DEDUP_REMOVED lines=22> */
.L_x_9355:
[----:B--2---:R-:W-:Y:S01]  /*08d0*/  ISETP.NE.AND P0, PT, R0, RZ, PT ;  /* 0x000000ff0000720c */ /* 0x004fe20003f05270 */
[----:B------:R-:W-:Y:S01]  /*08e0*/  IMAD.MOV.U32 R26, RZ, RZ, 0x1 ;  /* 0x00000001ff1a7424 */ /* 0x000fe200078e00ff */
[----:B------:R-:W-:Y:S01]  /*08f0*/  NOP ;  /* 0x0000000000007918 */ /* 0x000fe20000000000 */
[----:B------:R-:W-:Y:S01]  /*0900*/  ULDC.64 UR38, c[0x0][0x208] ;  /* 0x0000820000267ab9 */ /* 0x000fe20000000a00 */
[----:B------:R-:W-:Y:S01]  /*0910*/  BSSY B6, `(.L_x_9356) ;  /* 0x0000db2000067945 */ /* 0x000fe20003800000 */
[----:B------:R-:W-:Y:S02]  /*0920*/  LOP3.LUT R27, R3, 0x7f, RZ, 0xc0, !PT ;  /* 0x0000007f031b7812 */ /* 0x000fe400078ec0ff */
[----:B------:R-:W-:Y:S01]  /*0930*/  SEL R26, R26, 0x2, !P0 ;  /* 0x000000021a1a7807 */ /* 0x000fe20004000000 */
[----:B01-34-:R-:W-:Y:S06]  /*0940*/  BAR.SYNC.DEFER_BLOCKING 0x0 ;  /* 0x0000000000007b1d */ /* 0x01bfec0000010000 */
[----:B------:R-:W-:Y:S05]  /*0950*/  @!P0 BRA `(.L_x_9357) ;  /* 0x0000009800dc8947 */ /* 0x000fea0003800000 */
.L_x_9358:
[----:B------:R-:W-:-:S08]  /*0960*/  NOP ;  /* 0x0000000000007918 */ /* 0x000fd00000000000 */
[----:B------:R-:W0:Y:S02]  /*0970*/  USETMAXREG.TRY_ALLOC.CTAPOOL UP0, 0xa0 ;  /* 0x000000a0000079c8 */ /* 0x000e240008000600 */
[----:B0-----:R-:W-:-:S13]  /*0980*/  PLOP3.LUT P0, PT, PT, PT, UP0, 0x80, 0x0 ;  /* 0x000000000000781c */ /* 0x001fda0003f0f008 */
[----:B------:R-:W-:Y:S05]  /*0990*/  @!P0 BRA `(.L_x_9358) ;  /* 0xfffffffc00f08947 */ /* 0x000fea000383ffff */
[----:B------:R-:W0:Y:S01]  /*09a0*/  LDC R2, c[0x0][0xc50] ;  /* 0x00031400ff027b82 */ /* 0x000e220000000800 */
        /* <DEDUP_REMOVED lines=17> */
[----:B------:R-:W0:Y:S01]  /*0ac0*/  LDC.64 R4, c[0x0][0x418] ;  /* 0x00010600ff047b82 */ /* 0x000e220000000a00 */
[----:B------:R-:W-:-:S07]  /*0ad0*/  LOP3.LUT R7, R2, 0xffff, RZ, 0xc0, !PT ;  /* 0x0000ffff02077812 */ /* 0x000fce00078ec0ff */
        /* <DEDUP_REMOVED lines=11> */
[----:B------:R-:W-:Y:S01]  /*0b90*/  IMAD.MOV.U32 R0, RZ, RZ, RZ ;  /* 0x000000ffff007224 */ /* 0x000fe200078e00ff */
        /* <DEDUP_REMOVED lines=31> */
.L_x_9360:
[-C--:B------:R-:W-:Y:S01]  /*0d90*/  IMAD R144, R7, R0.reuse, RZ ;  /* 0x0000000007907224 */ /* 0x080fe200078e02ff */
[----:B------:R-:W-:Y:S01]  /*0da0*/  PLOP3.LUT P0, PT, PT, PT, PT, 0x80, 0x0 ;  /* 0x000000000000781c */ /* 0x000fe20003f0f070 */
[----:B------:R-:W-:Y:S01]  /*0db0*/  VIADD R16, R10, 0xffffff80 ;  /* 0xffffff800a107836 */ /* 0x000fe20000000000 */
[----:B------:R-:W-:Y:S01]  /*0dc0*/  CS2R R70, SRZ ;  /* 0x0000000000467805 */ /* 0x000fe2000001ff00 */
[----:B------:R-:W-:Y:S01]  /*0dd0*/  IMAD.MOV.U32 R76, RZ, RZ, RZ ;  /* 0x000000ffff4c7224 */ /* 0x000fe200078e00ff */
[----:B------:R-:W-:Y:S01]  /*0de0*/  VIADDMNMX R17, R144, R0, R17, PT ;  /* 0x0000000090117246 */ /* 0x000fe20003800111 */
[----:B------:R-:W-:Y:S01]  /*0df0*/  IMAD.MOV.U32 R0, RZ, RZ, RZ ;  /* 0x000000ffff007224 */ /* 0x000fe200078e00ff */
[----:B------:R-:W-:Y:S02]  /*0e00*/  CS2R R44, SRZ ;  /* 0x00000000002c7805 */ /* 0x000fe4000001ff00 */
[----:B------:R-:W-:Y:S02]  /*0e10*/  CS2R R38, SRZ ;  /* 0x0000000000267805 */ /* 0x000fe4000001ff00 */
[----:B------:R-:W-:-:S02]  /*0e20*/  ISETP.GT.AND P1, PT, R17, R144, PT ;  /* 0x000000901100720c */ /* 0x000fc40003f24270 */
        /* <DEDUP_REMOVED lines=29> */
[----:B------:R-:W-:-:S04]  /*1000*/  UIADD3 UR6, UR37, 0x24300, URZ ;  /* 0x0002430025067890 */ /* 0x000fc8000fffe03f */
[----:B------:R-:W-:Y:S01]  /*1010*/  ULOP3.LUT UP0, URZ, UR6, 0x9f, URZ, 0xc0, !UPT ;  /* 0x0000009f063f7892 */ /* 0x000fe2000f80c03f */
[----:B-1----:R-:W-:-:S05]  /*1020*/  R2UR UR36, R0 ;  /* 0x00000000002472ca */ /* 0x002fca00000e0000 */
[----:B------:R-:W-:-:S08]  /*1030*/  PLOP3.LUT P0, PT, PT, PT, UP0, 0x80, 0x0 ;  /* 0x000000000000781c */ /* 0x000fd00003f0f008 */
[----:B------:R-:W-:-:S04]  /*1040*/  UIMAD.WIDE UR4, UR36, 0x55555556, URZ ;  /* 0x55555556240478a5 */ /* 0x000fc8000f8e023f */
[----:B------:R-:W-:-:S04]  /*1050*/  ULEA.HI UR5, UR5, UR5, URZ, 0x1 ;  /* 0x0000000505057291 */ /* 0x000fc8000f8f083f */
[----:B------:R-:W-:-:S04]  /*1060*/  UIMAD UR41, UR5, -0x3, UR36 ;  /* 0xfffffffd052978a4 */ /* 0x000fc8000f8e0224 */
        /* <DEDUP_REMOVED lines=20> */
.L_x_9362:
[----:B------:R-:W-:Y:S02]  /*11b0*/  SHF.L.U32 R0, RZ, 0x1f, RZ ;  /* 0x0000001fff007819 */ /* 0x000fe400000006ff */
[----:B------:R-:W-:Y:S02]  /*11c0*/  LOP3.LUT R26, R26, 0x1, RZ, 0xfc, !PT ;  /* 0x000000011a1a7812 */ /* 0x000fe400078efcff */
[----:B------:R-:W0:Y:S02]  /*11d0*/  SYNCS.PHASECHK.TRANS64.TRYWAIT P1, [UR37+0x31c00], R0 ;  /* 0x031c0000ff0075a7 */ /* 0x000e240008020165 */
[----:B------:R-:W-:Y:S01]  /*11e0*/  ISETP.NE.AND P0, PT, R26, 0x3, PT ;  /* 0x000000031a00780c */ /* 0x000fe20003f05270 */
[----:B0-----:R-:W-:-:S12]  /*11f0*/  @!P1 BRA `(.L_x_9363) ;  /* 0x000000d000949947 */ /* 0x001fd80003800000 */
.L_x_9474:
[----:B------:R-:W-:Y:S05]  /*1200*/  @!P0 BRA `(.L_x_9364) ;  /* 0x0000000000048947 */ /* 0x000fea0003800000 */
[----:B------:R-:W-:Y:S01]  /*1210*/  BPT.TRAP 0x1 ;  /* 0x000000040000795c */ /* 0x000fe20000300000 */
.L_x_9364:
[----:B------:R1:W2:Y:S01]  /*1220*/  SYNCS.PHASECHK.TRANS64.TRYWAIT P1, [UR37+0x31c30], R0 ;  /* 0x031c3000ff0075a7 */ /* 0x0002a20008020165 */
[----:B------:R-:W-:Y:S05]  /*1230*/  @!P0 BRA `(.L_x_9365) ;  /* 0x0000000000048947 */ /* 0x000fea0003800000 */
[----:B------:R-:W-:Y:S01]  /*1240*/  BPT.TRAP 0x1 ;  /* 0x000000040000795c */ /* 0x000fe20000300000 */
.L_x_9365:
[----:B--2---:R-:W-:Y:S05]  /*1250*/  @P1 BRA `(.L_x_9366) ;  /* 0x0000000000081947 */ /* 0x004fea0003800000 */
[----:B------:R-:W2:Y:S02]  /*1260*/  SYNCS.PHASECHK.TRANS64.TRYWAIT P1, [UR37+0x31c30], R0 ;  /* 0x031c3000ff0075a7 */ /* 0x000ea40008020165 */
[----:B--2---:R-:W-:Y:S05]  /*1270*/  @!P1 BRA `(.L_x_9367) ;  /* 0x000000d0008c9947 */ /* 0x004fea0003800000 */
.L_x_9366:
[----:B------:R-:W-:Y:S01]  /*1280*/  ULEA UR4, UR41, UR37, 0xc ;  /* 0x0000002529047291 */ /* 0x000fe2000f8e603f */
[----:B------:R-:W-:Y:S01]  /*1290*/  ISETP.NE.AND P1, PT, R27, RZ, PT ;  /* 0x000000ff1b00720c */ /* 0x000fe20003f25270 */
[----:B01----:R-:W-:Y:S02]  /*12a0*/  IMAD.MOV.U32 R0, RZ, RZ, RZ ;  /* 0x000000ffff007224 */ /* 0x003fe400078e00ff */
[----:B------:R-:W-:Y:S01]  /*12b0*/  UIADD3 UR4, UR4, 0xda00, URZ ;  /* 0x0000da0004047890 */ /* 0x000fe2000fffe03f */
[----:B------:R-:W-:Y:S02]  /*12c0*/  IMAD.MOV.U32 R71, RZ, RZ, RZ ;  /* 0x000000ffff477224 */ /* 0x000fe400078e00ff */
[----:B------:R-:W-:Y:S01]  /*12d0*/  IMAD.MOV.U32 R3, RZ, RZ, -0x7fffffe0 ;  /* 0x80000020ff037424 */ /* 0x000fe200078e00ff */
[----:B------:R-:W-:-:S04]  /*12e0*/  USHF.R.U32.HI UR4, URZ, 0x4, UR4 ;  /* 0x000000043f047899 */ /* 0x000fc80008011604 */
[----:B------:R-:W-:-:S06]  /*12f0*/  ULOP3.LUT UR4, UR4, 0x3fff, URZ, 0xc0, !UPT ;  /* 0x00003fff04047892 */ /* 0x000fcc000f8ec03f */
[----:B------:R-:W-:Y:S01]  /*1300*/  IMAD.U32 R2, RZ, RZ, UR4 ;  /* 0x00000004ff027e24 */ /* 0x000fe2000f8e00ff */
[----:B------:R-:W-:Y:S05]  /*1310*/  WARPSYNC.ALL ;  /* 0x0000000000007948 */ /* 0x000fea0003800000 */
[----:B------:R-:W-:Y:S01]  /*1320*/  LOP3.LUT R2, R2, 0x10000, RZ, 0xfc, !PT ;  /* 0x0001000002027812 */ /* 0x000fe200078efcff */
[----:B------:R-:W-:-:S03]  /*1330*/  UIADD3 UR4, UR37, 0x16a00, URZ ;  /* 0x00016a0025047890 */ /* 0x000fc6000fffe03f */
[C---:B------:R-:W-:Y:S01]  /*1340*/  R2UR UR8, R2.reuse ;  /* 0x00000000020872ca */ /* 0x040fe200000e0000 */
[----:B------:R-:W-:Y:S01]  /*1350*/  WARPGROUP.ARRIVE ;  /* 0x00000000000079c5 */ /* 0x000fe20000000000 */
[C---:B------:R-:W-:Y:S01]  /*1360*/  R2UR UR9, R3.reuse ;  /* 0x00000000030972ca */ /* 0x040fe200000e0000 */
[----:B------:R-:W-:Y:S01]  /*1370*/  USHF.R.U32.HI UR4, URZ, 0x4, UR4 ;  /* 0x000000043f047899 */ /* 0x000fe20008011604 */
[C---:B------:R-:W-:Y:S01]  /*1380*/  R2UR UR24, R2.reuse ;  /* 0x00000000021872ca */ /* 0x040fe200000e0000 */
[----:B------:R-:W-:Y:S01]  /*1390*/  UMOV UR11, 0x80000020 ;  /* 0x80000020000b7882 */ /* 0x000fe20000000000 */
[C---:B------:R-:W-:Y:S01]  /*13a0*/  R2UR UR25, R3.reuse ;  /* 0x00000000031972ca */ /* 0x040fe200000e0000 */
[----:B------:R-:W-:Y:S01]  /*13b0*/  ULOP3.LUT UR4, UR4, 0x3fff, URZ, 0xc0, !UPT ;  /* 0x00003fff04047892 */ /* 0x000fe2000f8ec03f */
[C---:B------:R-:W-:Y:S01]  /*13c0*/  R2UR UR20, R2.reuse ;  /* 0x00000000021472ca */ /* 0x040fe200000e0000 */
[----:B------:R-:W-:Y:S01]  /*13d0*/  UMOV UR27, 0x80000020 ;  /* 0x80000020001b7882 */ /* 0x000fe20000000000 */
[C---:B------:R-:W-:Y:S01]  /*13e0*/  R2UR UR21, R3.reuse ;  /* 0x00000000031572ca */ /* 0x040fe200000e0000 */
[----:B------:R-:W-:Y:S01]  /*13f0*/  ULOP3.LUT UR42, UR4, 0x10000, URZ, 0xfc, !UPT ;  /* 0x00010000042a7892 */ /* 0x000fe2000f8efc3f */
[C---:B------:R-:W-:Y:S01]  /*1400*/  R2UR UR16, R2.reuse ;  /* 0x00000000021072ca */ /* 0x040fe200000e0000 */
[----:B------:R-:W-:Y:S01]  /*1410*/  UMOV UR23, 0x80000020 ;  /* 0x8000002000177882 */ /* 0x000fe20000000000 */
[C---:B------:R-:W-:Y:S01]  /*1420*/  R2UR UR17, R3.reuse ;  /* 0x00000000031172ca */ /* 0x040fe200000e0000 */
[----:B------:R-:W-:Y:S01]  /*1430*/  UIADD3 UR4, UR42, 0x40, URZ ;  /* 0x000000402a047890 */ /* 0x000fe2000fffe03f */
[C---:B------:R-:W-:Y:S01]  /*1440*/  R2UR UR12, R2.reuse ;  /* 0x00000000020c72ca */ /* 0x040fe200000e0000 */
[----:B------:R-:W-:Y:S01]  /*1450*/  UMOV UR19, 0x80000020 ;  /* 0x8000002000137882 */ /* 0x000fe20000000000 */
[----:B------:R-:W-:Y:S01]  /*1460*/  UMOV UR10, UR42 ;  /* 0x0000002a000a7c82 */ /* 0x000fe20008000000 */
[C---:B------:R-:W-:Y:S01]  /*1470*/  R2UR UR13, R3.reuse ;  /* 0x00000000030d72ca */ /* 0x040fe200000e0000 */
[----:B------:R-:W-:Y:S01]  /*1480*/  HGMMA.64x16x16.F32 R96, gdesc[UR8], RZ, !UPT, gsb0 ;  /* 0x00200000086079f0 */ /* 0x000fe2000c0008ff */
[C---:B------:R-:W-:Y:S01]  /*1490*/  R2UR UR8, R2.reuse ;  /* 0x00000000020872ca */ /* 0x040fe200000e0000 */
[----:B------:R-:W-:Y:S01]  /*14a0*/  UMOV UR10, UR4 ;  /* 0x00000004000a7c82 */ /* 0x000fe20008000000 */
[----:B------:R-:W-:Y:S01]  /*14b0*/  R2UR UR9, R3 ;  /* 0x00000000030972ca */ /* 0x000fe200000e0000 */
[----:B------:R-:W-:Y:S01]  /*14c0*/  UMOV UR11, 0x80000020 ;  /* 0x80000020000b7882 */ /* 0x000fe20000000000 */
[----:B------:R-:W-:Y:S01]  /*14d0*/  UIADD3 UR4, UR42, 0x80, URZ ;  /* 0x000000802a047890 */ /* 0x000fe2000fffe03f */
[----:B------:R-:W-:Y:S01]  /*14e0*/  R2UR UR6, R2 ;  /* 0x00000000020672ca */ /* 0x000fe200000e0000 */
[----:B------:R-:W-:Y:S01]  /*14f0*/  UMOV UR15, 0x80000020 ;  /* 0x80000020000f7882 */ /* 0x000fe20000000000 */
[----:B------:R-:W-:Y:S01]  /*1500*/  UMOV UR5, 0x80000020 ;  /* 0x8000002000057882 */ /* 0x000fe20000000000 */
[----:B------:R-:W-:Y:S01]  /*1510*/  UIADD3 UR34, UR42, 0x542, URZ ;  /* 0x000005422a227890 */ /* 0x000fe2000fffe03f */
[----:B------:R-:W-:Y:S01]  /*1520*/  LOP3.LUT R5, R18, 0xffffff80, RZ, 0xc0, !PT ;  /* 0xffffff8012057812 */ /* 0x000fe200078ec0ff */
[----:B------:R-:W-:Y:S01]  /*1530*/  UMOV UR35, 0x80000020 ;  /* 0x8000002000237882 */ /* 0x000fe20000000000 */
[----:B------:R-:W-:Y:S01]  /*1540*/  UMOV UR26, UR4 ;  /* 0x00000004001a7c82 */ /* 0x000fe20008000000 */
[----:B------:R-:W-:Y:S01]  /*1550*/  UIADD3 UR4, UR42, 0x140, URZ ;  /* 0x000001402a047890 */ /* 0x000fe2000fffe03f */
[----:B------:R-:W-:Y:S01]  /*1560*/  IMAD.MOV.U32 R7, RZ, RZ, -0x2 ;  /* 0xfffffffeff077424 */ /* 0x000fe200078e00ff */
[----:B------:R-:W-:Y:S01]  /*1570*/  UIADD3 UR30, UR42, 0x582, URZ ;  /* 0x000005822a1e7890 */ /* 0x000fe2000fffe03f */
[----:B------:R-:W-:Y:S01]  /*1580*/  IMAD.IADD R5, R16, 0x1, -R5 ;  /* 0x0000000110057824 */ /* 0x000fe200078e0a05 */
[----:B------:R-:W-:Y:S01]  /*1590*/  UMOV UR31, 0x80000020 ;  /* 0x80000020001f7882 */ /* 0x000fe20000000000 */
[----:B------:R-:W-:Y:S01]  /*15a0*/  P2R R10, PR, RZ, 0x2 ;  /* 0x00000002ff0a7803 */ /* 0x000fe20000000000 */
[----:B------:R-:W-:Y:S01]  /*15b0*/  UIADD3 UR7, UR6, 0x2, URZ ;  /* 0x0000000206077890 */ /* 0x000fe2000fffe03f */
[----:B------:R-:W-:Y:S01]  /*15c0*/  P2R R8, PR, RZ, 0x1 ;  /* 0x00000001ff087803 */ /* 0x000fe20000000000 */
[----:B------:R-:W-:Y:S01]  /*15d0*/  UMOV UR14, UR4 ;  /* 0x00000004000e7c82 */ /* 0x000fe20008000000 */
[----:B------:R-:W-:Y:S01]  /*15e0*/  UIADD3 UR4, UR42, 0x200, URZ ;  /* 0x000002002a047890 */ /* 0x000fe2000fffe03f */
[----:B------:R-:W-:Y:S01]  /*15f0*/  SHF.R.S32.HI R4, RZ, 0x1f, R5 ;  /* 0x0000001fff047819 */ /* 0x000fe20000011405 */
[----:B------:R-:W-:-:S02]  /*1600*/  IMAD.MOV.U32 R70, RZ, RZ, R71 ;  /* 0x000000ffff467224 */ /* 0x000fc400078e0047 */
[----:B------:R-:W-:Y:S01]  /*1610*/  IMAD.MOV.U32 R68, RZ, RZ, R71 ;  /* 0x000000ffff447224 */ /* 0x000fe200078e0047 */
[----:B------:R-:W-:-:S04]  /*1620*/  LEA.HI R4, R4, R5, RZ, 0x2 ;  /* 0x0000000504047211 */ /* 0x000fc800078f10ff */
[----:B------:R-:W-:-:S05]  /*1630*/  LOP3.LUT R4, R4, 0x7ffffffc, RZ, 0xc0, !PT ;  /* 0x7ffffffc04047812 */ /* 0x000fca00078ec0ff */
[----:B------:R-:W-:-:S04]  /*1640*/  IMAD.IADD R4, R5, 0x1, -R4 ;  /* 0x0000000105047824 */ /* 0x000fc800078e0a04 */
[----:B------:R-:W-:-:S04]  /*1650*/  IMAD R5, R4, R7, 0x90 ;  /* 0x0000009004057424 */ /* 0x000fc800078e0207 */
[----:B------:R-:W-:-:S04]  /*1660*/  IMAD.IADD R6, R64, 0x1, R5 ;  /* 0x0000000140067824 */ /* 0x000fc800078e0205 */
[----:B------:R-:W-:Y:S01]  /*1670*/  IMAD R6, R17, -0x90, R6 ;  /* 0xffffff7011067824 */ /* 0x000fe200078e0206 */
[----:B------:R-:W-:Y:S02]  /*1680*/  WARPGROUP.DEPBAR.LE gsb0, 0x0 ;  /* 0x00008000000079c5 */ /* 0x000fe40000010000 */
[----:B------:R-:W-:Y:S02]  /*1690*/  WARPGROUP.ARRIVE ;  /* 0x00000000000079c5 */ /* 0x000fe40000000000 */
[C---:B------:R-:W-:Y:S02]  /*16a0*/  ISETP.GT.AND P2, PT, R6.reuse, RZ, PT ;  /* 0x000000ff0600720c */ /* 0x040fe40003f44270 */
[C---:B------:R-:W-:Y:S02]  /*16b0*/  ISETP.GT.AND P3, PT, R6.reuse, 0x1, PT ;  /* 0x000000010600780c */ /* 0x040fe40003f64270 */
[C---:B------:R-:W-:Y:S01]  /*16c0*/  ISETP.GT.AND P4, PT, R6.reuse, 0x8, PT ;  /* 0x000000080600780c */ /* 0x040fe20003f84270 */
[----:B------:R-:W-:Y:S01]  /*16d0*/  HGMMA.64x16x16.F32 R88, gdesc[UR8], RZ, !UPT, gsb0 ;  /* 0x00200000085879f0 */ /* 0x000fe2000c0008ff */
[----:B------:R-:W-:Y:S01]  /*16e0*/  UIADD3 UR8, UR42, 0xc0, URZ ;  /* 0x000000c02a087890 */ /* 0x000fe2000fffe03f */
[C---:B------:R-:W-:Y:S01]  /*16f0*/  ISETP.GT.AND P5, PT, R6.reuse, 0x9, PT ;  /* 0x000000090600780c */ /* 0x040fe20003fa4270 */
[----:B------:R-:W-:Y:S01]  /*1700*/  UIADD3 UR10, UR42, 0x100, URZ ;  /* 0x000001002a0a7890 */ /* 0x000fe2000fffe03f */
[C---:B------:R-:W-:Y:S01]  /*1710*/  ISETP.GT.AND P6, PT, R6.reuse, 0x41, PT ;  /* 0x000000410600780c */ /* 0x040fe20003fc4270 */
[----:B------:R-:W-:Y:S01]  /*1720*/  UMOV UR9, UR5 ;  /* 0x0000000500097c82 */ /* 0x000fe20008000000 */
[----:B------:R-:W-:Y:S01]  /*1730*/  UMOV UR11, 0x80000020 ;  /* 0x80000020000b7882 */ /* 0x000fe20000000000 */
[C---:B------:R-:W-:Y:S01]  /*1740*/  ISETP.GT.AND P1, PT, R6.reuse, 0x69, PT ;  /* 0x000000690600780c */ /* 0x040fe20003f24270 */
[----:B------:R-:W-:Y:S01]  /*1750*/  UMOV UR22, UR8 ;  /* 0x0000000800167c82 */ /* 0x000fe20008000000 */
[----:B------:R-:W-:Y:S01]  /*1760*/  UIADD3 UR8, UR42, 0x180, URZ ;  /* 0x000001802a087890 */ /* 0x000fe2000fffe03f */
[----:B------:R-:W-:Y:S01]  /*1770*/  ISETP.GT.AND P0, PT, R6, 0x70, PT ;  /* 0x000000700600780c */ /* 0x000fe20003f04270 */
[----:B------:R-:W-:Y:S01]  /*1780*/  UMOV UR18, UR10 ;  /* 0x0000000a00127c82 */ /* 0x000fe20008000000 */
[----:B------:R-:W-:Y:S01]  /*1790*/  UIADD3 UR10, UR42, 0x1c0, URZ ;  /* 0x000001c02a0a7890 */ /* 0x000fe2000fffe03f */
[----:B------:R-:W-:-:S02]  /*17a0*/  WARPGROUP.DEPBAR.LE gsb0, 0x0 ;  /* 0x00008000000079c5 */ /* 0x000fc40000010000 */
[----:B------:R-:W-:-:S06]  /*17b0*/  WARPGROUP.ARRIVE ;  /* 0x00000000000079c5 */ /* 0x000fcc0000000000 */
[----:B------:R-:W-:Y:S01]  /*17c0*/  HGMMA.64x16x16.F32 R80, gdesc[UR24], RZ, !UPT, gsb0 ;  /* 0x00200000185079f0 */ /* 0x000fe2000c0008ff */
[----:B------:R-:W-:Y:S01]  /*17d0*/  R2UR UR24, R2 ;  /* 0x00000000021872ca */ /* 0x000fe200000e0000 */
[----:B------:R-:W-:Y:S01]  /*17e0*/  UMOV UR26, UR8 ;  /* 0x00000008001a7c82 */ /* 0x000fe20008000000 */
[----:B------:R-:W-:Y:S01]  /*17f0*/  R2UR UR25, R3 ;  /* 0x00000000031972ca */ /* 0x000fe200000e0000 */
[----:B------:R-:W-:Y:S01]  /*1800*/  UMOV UR27, 0x80000020 ;  /* 0x80000020001b7882 */ /* 0x000fe20000000000 */
[----:B------:R-:W-:Y:S02]  /*1810*/  WARPGROUP.DEPBAR.LE gsb0, 0x0 ;  /* 0x00008000000079c5 */ /* 0x000fe40000010000 */
[----:B------:R-:W-:-:S06]  /*1820*/  WARPGROUP.ARRIVE ;  /* 0x00000000000079c5 */ /* 0x000fcc0000000000 */
[----:B------:R-:W-:Y:S01]  /*1830*/  HGMMA.64x16x16.F32 R72, gdesc[UR20], RZ, !UPT, gsb0 ;  /* 0x00200000144879f0 */ /* 0x000fe2000c0008ff */
[----:B------:R-:W-:Y:S01]  /*1840*/  R2UR UR20, R2 ;  /* 0x00000000021472ca */ /* 0x000fe200000e0000 */
[----:B------:R-:W-:Y:S01]  /*1850*/  UMOV UR22, UR10 ;  /* 0x0000000a00167c82 */ /* 0x000fe20008000000 */
[----:B------:R-:W-:Y:S01]  /*1860*/  R2UR UR21, R3 ;  /* 0x00000000031572ca */ /* 0x000fe200000e0000 */
[----:B------:R-:W-:Y:S01]  /*1870*/  UMOV UR23, 0x80000020 ;  /* 0x8000002000177882 */ /* 0x000fe20000000000 */
[----:B------:R-:W-:Y:S01]  /*1880*/  UIADD3 UR10, UR42, 0x2, URZ ;  /* 0x000000022a0a7890 */ /* 0x000fe2000fffe03f */
[----:B------:R-:W-:Y:S02]  /*1890*/  WARPGROUP.DEPBAR.LE gsb0, 0x0 ;  /* 0x00008000000079c5 */ /* 0x000fe40000010000 */
[----:B------:R-:W-:-:S06]  /*18a0*/  WARPGROUP.ARRIVE ;  /* 0x00000000000079c5 */ /* 0x000fcc0000000000 */
[----:B------:R-:W-:Y:S01]  /*18b0*/  HGMMA.64x16x16.F32 R56, gdesc[UR16], RZ, !UPT, gsb0 ;  /* 0x00200000103879f0 */ /* 0x000fe2000c0008ff */
[----:B------:R-:W-:Y:S01]  /*18c0*/  R2UR UR16, R2 ;  /* 0x00000000021072ca */ /* 0x000fe200000e0000 */
[----:B------:R-:W-:Y:S01]  /*18d0*/  UMOV UR18, UR4 ;  /* 0x0000000400127c82 */ /* 0x000fe20008000000 */
[----:B------:R-:W-:Y:S01]  /*18e0*/  R2UR UR17, R3 ;  /* 0x00000000031172ca */ /* 0x000fe200000e0000 */
[----:B------:R-:W-:Y:S01]  /*18f0*/  UMOV UR19, 0x80000020 ;  /* 0x8000002000137882 */ /* 0x000fe20000000000 */
[----:B------:R-:W-:Y:S01]  /*1900*/  UMOV UR4, UR7 ;  /* 0x0000000700047c82 */ /* 0x000fe20008000000 */
[----:B------:R-:W-:Y:S01]  /*1910*/  UIADD3 UR7, UR42, 0xc2, URZ ;  /* 0x000000c22a077890 */ /* 0x000fe2000fffe03f */
[----:B------:R-:W-:Y:S01]  /*1920*/  UMOV UR8, UR4 ;  /* 0x0000000400087c82 */ /* 0x000fe20008000000 */
        /* <DEDUP_REMOVED lines=19> */
[----:B------:R-:W-:Y:S02]  /*1a60*/  UMOV UR33, UR21 ;  /* 0x0000001500217c82 */ /* 0x000fe40008000000 */
[----:B------:R-:W-:Y:S01]  /*1a70*/  UMOV UR32, UR20 ;  /* 0x0000001400207c82 */ /* 0x000fe20008000000 */
[----:B------:R-:W-:Y:S01]  /*1a80*/  UMOV UR28, UR20 ;  /* 0x00000014001c7c82 */ /* 0x000fe20008000000 */
[----:B------:R-:W-:Y:S01]  /*1a90*/  UMOV UR29, UR21 ;  /* 0x00000015001d7c82 */ /* 0x000fe20008000000 */
[----:B------:R-:W-:Y:S01]  /*1aa0*/  UMOV UR24, UR20 ;  /* 0x0000001400187c82 */ /* 0x000fe20008000000 */
[----:B------:R-:W-:Y:S01]  /*1ab0*/  UMOV UR25, UR21 ;  /* 0x0000001500197c82 */ /* 0x000fe20008000000 */
[----:B------:R-:W-:-:S02]  /*1ac0*/  WARPGROUP.DEPBAR.LE gsb0, 0x0 ;  /* 0x00008000000079c5 */ /* 0x000fc40000010000 */
        /* <DEDUP_REMOVED lines=242> */
[C---:B------:R-:W-:Y:S02]  /*29f0*/  ISETP.GT.AND P2, PT, R6.reuse, 0x10, PT ;  /* 0x000000100600780c */ /* 0x040fe40003f44270 */
        /* <DEDUP_REMOVED lines=20> */
[C---:B------:R-:W-:Y:S02]  /*2b40*/  ISETP.GT.AND P2, PT, R6.reuse, 0x20, PT ;  /* 0x000000200600780c */ /* 0x040fe40003f44270 */
        /* <DEDUP_REMOVED lines=14> */
[----:B------:R-:W-:Y:S02]  /*2c30*/  FSEL R107, R86, -INF , P4 ;  /* 0xff800000566b7808 */ /* 0x000fe40002000000 */
        /* <DEDUP_REMOVED lines=25> */
[----:B------:R-:W-:Y:S02]  /*2dd0*/  FMNMX.FTZ R4, R79, R4, !PT ;  /* 0x000000044f047209 */ /* 0x000fe40007810000 */
[----:B------:R-:W-:Y:S02]  /*2de0*/  ISETP.GT.AND P5, PT, R6, 0x48, PT ;  /* 0x000000480600780c */ /* 0x000fe40003fa4270 */
[----:B------:R-:W-:Y:S02]  /*2df0*/  FSEL R65, R76, -INF , P4 ;  /* 0xff8000004c417808 */ /* 0x000fe40002000000 */
[C---:B------:R-:W-:Y:S02]  /*2e00*/  ISETP.GT.AND P4, PT, R6.reuse, 0x49, PT ;  /* 0x000000490600780c */ /* 0x040fe40003f84270 */
        /* <DEDUP_REMOVED lines=27> */
[----:B------:R-:W-:Y:S01]  /*2fc0*/  FSEL R51, R60, -INF , P5 ;  /* 0xff8000003c337808 */ /* 0x000fe20002800000 */
[----:B------:R-:W-:Y:S01]  /*2fd0*/  ULDC UR6, c[0x0][0x988] ;  /* 0x0002620000067ab9 */ /* 0x000fe20000000800 */
[----:B------:R-:W-:-:S02]  /*2fe0*/  ISETP.GT.AND P5, PT, R6, 0x59, PT ;  /* 0x000000590600780c */ /* 0x000fc40003fa4270 */
[----:B------:R-:W-:Y:S02]  /*2ff0*/  FSEL R121, R54, -INF , P6 ;  /* 0xff80000036797808 */ /* 0x000fe40003000000 */
[----:B------:R-:W-:Y:S02]  /*3000*/  FMNMX.FTZ R4, R125, R4, !PT ;  /* 0x000000047d047209 */ /* 0x000fe40007810000 */
[----:B------:R-:W-:Y:S02]  /*3010*/  FSEL R131, R55, -INF , P5 ;  /* 0xff80000037837808 */ /* 0x000fe40002800000 */
[----:B------:R-:W-:Y:S02]  /*3020*/  FMNMX.FTZ R4, R121, R4, !PT ;  /* 0x0000000479047209 */ /* 0x000fe40007810000 */
[----:B------:R-:W-:Y:S02]  /*3030*/  FSEL R55, R48, -INF , P3 ;  /* 0xff80000030377808 */ /* 0x000fe40001800000 */
[----:B------:R-:W-:-:S02]  /*3040*/  ISETP.GT.AND P3, PT, R6, 0x61, PT ;  /* 0x000000610600780c */ /* 0x000fc40003f64270 */
[----:B------:R-:W-:Y:S02]  /*3050*/  FMNMX.FTZ R4, R131, R4, !PT ;  /* 0x0000000483047209 */ /* 0x000fe40007810000 */
[----:B------:R-:W-:Y:S02]  /*3060*/  FSEL R49, R49, -INF , P2 ;  /* 0xff80000031317808 */ /* 0x000fe40001000000 */
[C---:B------:R-:W-:Y:S02]  /*3070*/  ISETP.GT.AND P2, PT, R6.reuse, 0x68, PT ;  /* 0x000000680600780c */ /* 0x040fe40003f44270 */
        /* <DEDUP_REMOVED lines=30> */
[----:B------:R-:W-:Y:S02]  /*3260*/  ISETP.GT.AND P2, PT, R6, 0x79, PT ;  /* 0x000000790600780c */ /* 0x000fe40003f44270 */
[----:B------:R-:W-:Y:S02]  /*3270*/  FSEL R155, R38, -INF , P0 ;  /* 0xff800000269b7808 */ /* 0x000fe40000000000 */
[----:B------:R-:W-:Y:S02]  /*3280*/  FMNMX.FTZ R4, R147, R4, !PT ;  /* 0x0000000493047209 */ /* 0x000fe40007810000 */
[----:B------:R-:W-:Y:S02]  /*3290*/  FSEL R38, R39, -INF , P2 ;  /* 0xff80000027267808 */ /* 0x000fe40001000000 */
[----:B------:R-:W-:-:S02]  /*32a0*/  FMNMX.FTZ R39, R155, R4, !PT ;  /* 0x000000049b277209 */ /* 0x000fc40007810000 */
[----:B------:R-:W-:Y:S02]  /*32b0*/  P2R R34, PR, RZ, 0x2 ;  /* 0x00000002ff227803 */ /* 0x000fe40000000000 */
[----:B------:R-:W-:Y:S02]  /*32c0*/  FMNMX.FTZ R4, R38, R39, !PT ;  /* 0x0000002726047209 */ /* 0x000fe40007810000 */
[C---:B------:R-:W-:Y:S02]  /*32d0*/  ISETP.GT.AND P1, PT, R6.reuse, 0x70, PT ;  /* 0x000000700600780c */ /* 0x040fe40003f24270 */
[----:B------:R-:W-:Y:S02]  /*32e0*/  P2R R22, PR, RZ, 0x1 ;  /* 0x00000001ff167803 */ /* 0x000fe40000000000 */
[----:B------:R-:W-:Y:S02]  /*32f0*/  ISETP.GT.AND P0, PT, R6, 0x69, PT ;  /* 0x000000690600780c */ /* 0x000fe40003f04270 */
[----:B------:R-:W-:-:S02]  /*3300*/  P2R R20, PR, RZ, 0x4 ;  /* 0x00000004ff147803 */ /* 0x000fc40000000000 */
        /* <DEDUP_REMOVED lines=13> */
[----:B------:R-:W-:-:S02]  /*33e0*/  FSEL R25, R25, -INF , P4 ;  /* 0xff80000019197808 */ /* 0x000fc40002000000 */
[----:B------:R-:W-:Y:S01]  /*33f0*/  ISETP.NE.AND P0, PT, R8, RZ, PT ;  /* 0x000000ff0800720c */ /* 0x000fe20003f05270 */
[----:B------:R-:W0:Y:S02]  /*3400*/  SHFL.BFLY PT, R27, R12, 0x2, 0x1f ;  /* 0x0c401f000c1b7f89 */ /* 0x000e2400000e0000 */
[----:B0-----:R-:W-:-:S05]  /*3410*/  FMNMX.FTZ R18, R12, R27, !PT ;  /* 0x0000001b0c127209 */ /* 0x001fca0007810000 */
[----:B------:R-:W0:Y:S02]  /*3420*/  SHFL.BFLY PT, R27, R18, 0x1, 0x1f ;  /* 0x0c201f00121b7f89 */ /* 0x000e2400000e0000 */
[----:B0-----:R-:W-:Y:S02]  /*3430*/  FMNMX.FTZ R72, R18, R27, !PT ;  /* 0x0000001b12487209 */ /* 0x001fe40007810000 */
[----:B------:R-:W-:Y:S02]  /*3440*/  FSEL R27, R32, -INF , P1 ;  /* 0xff800000201b7808 */ /* 0x000fe40000800000 */
[----:B------:R-:W-:Y:S01]  /*3450*/  ISETP.NE.AND P1, PT, R34, RZ, PT ;  /* 0x000000ff2200720c */ /* 0x000fe20003f25270 */
[C---:B------:R-:W-:Y:S01]  /*3460*/  FMUL.FTZ R14, R72.reuse, R4 ;  /* 0x00000004480e7220 */ /* 0x040fe20000410000 */
[----:B------:R-:W-:Y:S02]  /*3470*/  FSETP.NEU.FTZ.AND P2, PT, R72, -INF , PT ;  /* 0xff8000004800780b */ /* 0x000fe40003f5d000 */
[----:B------:R-:W-:-:S02]  /*3480*/  FSEL R33, R33, -INF , P1 ;  /* 0xff80000021217808 */ /* 0x000fc40000800000 */
[----:B------:R-:W-:Y:S02]  /*3490*/  ISETP.NE.AND P1, PT, R10, RZ, PT ;  /* 0x000000ff0a00720c */ /* 0x000fe40003f25270 */
        /* <DEDUP_REMOVED lines=30> */
[-CC-:B0-----:R-:W-:Y:S01]  /*3680*/  FFMA.FTZ R69, R75, R4.reuse, -R14.reuse ;  /* 0x000000044b457223 */ /* 0x181fe2000001080e */
        /* <DEDUP_REMOVED lines=31> */
[----:B------:R-:W1:Y:S01]  /*3880*/  MUFU.EX2 R6, R6 ;  /* 0x0000000600067308 */ /* 0x000e620000000800 */
        /* <DEDUP_REMOVED lines=9> */
[----:B------:R-:W-:Y:S02]  /*3920*/  FMNMX.FTZ R30, R35, R30, !PT ;  /* 0x0000001e231e7209 */ /* 0x000fe40007810000 */
[----:B--2---:R-:W-:Y:S01]  /*3930*/  FSEL R119, R29, -INF , P6 ;  /* 0xff8000001d777808 */ /* 0x004fe20003000000 */
[----:B------:R-:W-:Y:S01]  /*3940*/  FFMA.FTZ R29, R139, R4, -R14 ;  /* 0x000000048b1d7223 */ /* 0x000fe2000001080e */
        /* <DEDUP_REMOVED lines=14> */
[----:B------:R-:W2:Y:S06]  /*3a30*/  SHFL.BFLY PT, R5, R24, 0x2, 0x1f ;  /* 0x0c401f0018057f89 */ /* 0x000eac00000e0000 */
[----:B------:R-:W-:Y:S08]  /*3a40*/  MUFU.EX2 R67, R67 ;  /* 0x0000004300437308 */ /* 0x000ff00000000800 */
[----:B------:R-:W-:Y:S08]  /*3a50*/  MUFU.EX2 R26, R26 ;  /* 0x0000001a001a7308 */ /* 0x000ff00000000800 */
[----:B------:R-:W-:Y:S01]  /*3a60*/  MUFU.EX2 R69, R69 ;  /* 0x0000004500457308 */ /* 0x000fe20000000800 */
[----:B--2---:R-:W-:-:S05]  /*3a70*/  FMNMX.FTZ R48, R24, R5, !PT ;  /* 0x0000000518307209 */ /* 0x004fca0007810000 */
[----:B------:R-:W2:Y:S02]  /*3a80*/  SHFL.BFLY PT, R5, R48, 0x1, 0x1f ;  /* 0x0c201f0030057f89 */ /* 0x000ea400000e0000 */
[----:B------:R-:W-:Y:S08]  /*3a90*/  MUFU.EX2 R32, R32 ;  /* 0x0000002000207308 */ /* 0x000ff00000000800 */
[----:B------:R-:W-:Y:S08]  /*3aa0*/  MUFU.EX2 R75, R75 ;  /* 0x0000004b004b7308 */ /* 0x000ff00000000800 */
[----:B------:R-:W-:Y:S01]  /*3ab0*/  MUFU.EX2 R47, R47 ;  /* 0x0000002f002f7308 */ /* 0x000fe20000000800 */
[----:B--2---:R-:W-:-:S07]  /*3ac0*/  FMNMX.FTZ R5, R48, R5, !PT ;  /* 0x0000000530057209 */ /* 0x004fce0007810000 */
[----:B------:R-:W-:Y:S01]  /*3ad0*/  MUFU.EX2 R30, R127 ;  /* 0x0000007f001e7308 */ /* 0x000fe20000000800 */
[C---:B------:R-:W-:Y:S01]  /*3ae0*/  FSETP.NEU.FTZ.AND P2, PT, R5.reuse, -INF , PT ;  /* 0xff8000000500780b */ /* 0x040fe20003f5d000 */
[----:B------:R-:W-:-:S06]  /*3af0*/  FMUL.FTZ R24, R5, R4 ;  /* 0x0000000405187220 */ /* 0x000fcc0000410000 */
[----:B------:R-:W-:Y:S01]  /*3b00*/  MUFU.EX2 R37, R133 ;  /* 0x0000008500257308 */ /* 0x000fe20000000800 */
[----:B------:R-:W-:-:S05]  /*3b10*/  FSEL R24, R24, RZ, P2 ;  /* 0x000000ff18187208 */ /* 0x000fca0001000000 */
[--C-:B------:R-:W-:Y:S01]  /*3b20*/  FFMA.FTZ R58, R9, R4, -R24.reuse ;  /* 0x00000004093a7223 */ /* 0x100fe20000010818 */
[----:B------:R-:W-:Y:S01]  /*3b30*/  LEA.HI R9, R19, R16, RZ, 0x4 ;  /* 0x0000001013097211 */ /* 0x000fe200078f20ff */
[--C-:B------:R-:W-:Y:S01]  /*3b40*/  FFMA.FTZ R60, R11, R4, -R24.reuse ;  /* 0x000000040b3c7223 */ /* 0x100fe20000010818 */
[----:B------:R-:W-:Y:S01]  /*3b50*/  LEA.HI R19, R19, R16, RZ, 0x5 ;  /* 0x0000001013137211 */ /* 0x000fe200078f28ff */
[-CC-:B------:R-:W-:Y:S01]  /*3b60*/  FFMA.FTZ R62, R13, R4.reuse, -R24.reuse ;  /* 0x000000040d3e7223 */ /* 0x180fe20000010818 */
[----:B------:R-:W-:Y:S01]  /*3b70*/  LOP3.LUT R11, R9, 0xfffffff0, RZ, 0xc0, !PT ;  /* 0xfffffff0090b7812 */ /* 0x000fe200078ec0ff */
[-CC-:B------:R-:W-:Y:S01]  /*3b80*/  FFMA.FTZ R14, R7, R4.reuse, -R24.reuse ;  /* 0x00000004070e7223 */ /* 0x180fe20000010818 */
[----:B------:R-:W-:Y:S01]  /*3b90*/  SHF.R.S32.HI R13, RZ, 0x4, R9 ;  /* 0x00000004ff0d7819 */ /* 0x000fe20000011409 */
[-CC-:B------:R-:W-:Y:S01]  /*3ba0*/  FFMA.FTZ R7, R15, R4.reuse, -R24.reuse ;  /* 0x000000040f077223 */ /* 0x180fe20000010818 */
[----:B------:R-:W-:Y:S02]  /*3bb0*/  IMAD.SHL.U32 R15, R19, 0x8, RZ ;  /* 0x00000008130f7824 */ /* 0x000fe400078e00ff */
[-CC-:B------:R-:W-:Y:S01]  /*3bc0*/  FFMA.FTZ R97, R97, R4.reuse, -R24.reuse ;  /* 0x0000000461617223 */ /* 0x180fe20000010818 */
[----:B------:R-:W-:Y:S01]  /*3bd0*/  IMAD.IADD R11, R16, 0x1, -R11 ;  /* 0x00000001100b7824 */ /* 0x000fe200078e0a0b */
[----:B------:R-:W-:Y:S01]  /*3be0*/  MUFU.EX2 R14, R14 ;  /* 0x0000000e000e7308 */ /* 0x000fe20000000800 */
[----:B------:R-:W-:Y:S01]  /*3bf0*/  IMAD.SHL.U32 R64, R13, 0x8, RZ ;  /* 0x000000080d407824 */ /* 0x000fe200078e00ff */
[----:B------:R-:W-:Y:S01]  /*3c00*/  LOP3.LUT R66, R15, 0x7fffff00, RZ, 0xc0, !PT ;  /* 0x7fffff000f427812 */ /* 0x000fe200078ec0ff */
[-CC-:B------:R-:W-:Y:S01]  /*3c10*/  FFMA.FTZ R101, R101, R4.reuse, -R24.reuse ;  /* 0x0000000465657223 */ /* 0x180fe20000010818 */
[----:B------:R-:W-:Y:S01]  /*3c20*/  SHF.R.S32.HI R56, RZ, 0x1f, R11 ;  /* 0x0000001fff387819 */ /* 0x000fe2000001140b */
[-CC-:B------:R-:W-:Y:S01]  /*3c30*/  FFMA.FTZ R89, R89, R4.reuse, -R24.reuse ;  /* 0x0000000459597223 */ /* 0x180fe20000010818 */
[-CC-:B------:R-:W-:Y:S01]  /*3c40*/  FFMA.FTZ R93, R93, R4.reuse, -R24.reuse ;  /* 0x000000045d5d7223 */ /* 0x180fe20000010818 */
[-CC-:B------:R-:W-:Y:S01]  /*3c50*/  FFMA.FTZ R104, R55, R4.reuse, -R24.reuse ;  /* 0x0000000437687223 */ /* 0x180fe20000010818 */
[CC--:B------:R-:W-:Y:S01]  /*3c60*/  LEA.HI R9, R56.reuse, R11.reuse, RZ, 0x2 ;  /* 0x0000000b38097211 */ /* 0x0c0fe200078f10ff */
[----:B------:R-:W2:Y:S01]  /*3c70*/  MUFU.EX2 R97, R97 ;  /* 0x0000006100617308 */ /* 0x000ea20000000800 */
[----:B------:R-:W-:Y:S01]  /*3c80*/  LEA.HI R56, R56, R11, RZ, 0x3 ;  /* 0x0000000b38387211 */ /* 0x000fe200078f18ff */
[-CC-:B------:R-:W-:Y:S01]  /*3c90*/  FFMA.FTZ R48, R81, R4.reuse, -R24.reuse ;  /* 0x0000000451307223 */ /* 0x180fe20000010818 */
[----:B------:R-:W-:Y:S01]  /*3ca0*/  SHF.R.S32.HI R13, RZ, 0x2, R9 ;  /* 0x00000002ff0d7819 */ /* 0x000fe20000011409 */
[-CC-:B------:R-:W-:Y:S01]  /*3cb0*/  FFMA.FTZ R50, R21, R4.reuse, -R24.reuse ;  /* 0x0000000415327223 */ /* 0x180fe20000010818 */
[----:B------:R-:W-:Y:S01]  /*3cc0*/  FFMA.FTZ R52, R23, R4, -R24 ;  /* 0x0000000417347223 */ /* 0x000fe20000010818 */
[----:B------:R-:W-:Y:S01]  /*3cd0*/  IMAD.SHL.U32 R15, R56, 0x10, RZ ;  /* 0x00000010380f7824 */ /* 0x000fe200078e00ff */
[----:B------:R-:W-:Y:S01]  /*3ce0*/  LOP3.LUT R56, R9, 0x7fffffc, RZ, 0xc0, !PT ;  /* 0x07fffffc09387812 */ /* 0x000fe200078ec0ff */
[----:B------:R-:W-:Y:S01]  /*3cf0*/  IMAD.SHL.U32 R13, R13, 0x40, RZ ;  /* 0x000000400d0d7824 */ /* 0x000fe200078e00ff */
[----:B------:R-:W3:Y:S01]  /*3d00*/  MUFU.EX2 R58, R58 ;  /* 0x0000003a003a7308 */ /* 0x000ee20000000800 */
[----:B------:R-:W-:Y:S01]  /*3d10*/  IMAD.U32 R9, RZ, RZ, UR37 ;  /* 0x00000025ff097e24 */ /* 0x000fe2000f8e00ff */
[----:B------:R-:W-:Y:S01]  /*3d20*/  LOP3.LUT R15, R15, 0x7fffff80, RZ, 0xc0, !PT ;  /* 0x7fffff800f0f7812 */ /* 0x000fe200078ec0ff */
[----:B------:R-:W-:Y:S01]  /*3d30*/  IMAD.IADD R11, R11, 0x1, -R56 ;  /* 0x000000010b0b7824 */ /* 0x000fe200078e0a38 */
[----:B------:R-:W-:Y:S01]  /*3d40*/  LOP3.LUT R13, R13, 0x40, RZ, 0xc0, !PT ;  /* 0x000000400d0d7812 */ /* 0x000fe200078ec0ff */
[----:B------:R-:W-:-:S02]  /*3d50*/  @!P1 VIADD R9, R9, 0x31c40 ;  /* 0x00031c4009099836 */ /* 0x000fc40000000000 */
[-C--:B------:R-:W-:Y:S01]  /*3d60*/  FFMA.FTZ R81, R85, R4.reuse, -R24 ;  /* 0x0000000455517223 */ /* 0x080fe20000010818 */
[----:B------:R-:W-:Y:S01]  /*3d70*/  IMAD.IADD R66, R15, 0x1, R66 ;  /* 0x000000010f427824 */ /* 0x000fe200078e0242 */
[----:B------:R-:W-:Y:S01]  /*3d80*/  LOP3.LUT R64, R13, 0x8, R64, 0xf8, !PT ;  /* 0x000000080d407812 */ /* 0x000fe200078ef840 */
[----:B------:R-:W4:Y:S01]  /*3d90*/  MUFU.EX2 R101, R101 ;  /* 0x0000006500657308 */ /* 0x000f220000000800 */
[----:B------:R-:W-:Y:S01]  /*3da0*/  SHF.R.U32.HI R13, RZ, 0x3, R13 ;  /* 0x00000003ff0d7819 */ /* 0x000fe2000001160d */
[----:B------:R-:W-:Y:S02]  /*3db0*/  IMAD R66, R11, 0x10, R66 ;  /* 0x000000100b427824 */ /* 0x000fe400078e0242 */
[----:B0-----:R-:W-:Y:S01]  /*3dc0*/  FADD.FTZ R11, R8, R87 ;  /* 0x00000057080b7221 */ /* 0x001fe20000010000 */
[----:B------:R-:W-:Y:S01]  /*3dd0*/  @!P1 PRMT R9, RZ, 0x654, R9 ;  /* 0x00000654ff099816 */ /* 0x000fe20000000009 */
[----:B------:R-:W-:Y:S01]  /*3de0*/  FFMA.FTZ R73, R73, R4, -R24 ;  /* 0x0000000449497223 */ /* 0x000fe20000010818 */
[----:B------:R-:W-:Y:S01]  /*3df0*/  LOP3.LUT R13, R64, R13, RZ, 0x3c, !PT ;  /* 0x0000000d400d7212 */ /* 0x000fe200078e3cff */
[----:B-1----:R-:W-:Y:S01]  /*3e00*/  FADD.FTZ R64, R6, R11 ;  /* 0x0000000b06407221 */ /* 0x002fe20000010000 */
[----:B------:R-:W0:Y:S01]  /*3e10*/  MUFU.EX2 R60, R60 ;  /* 0x0000003c003c7308 */ /* 0x000e220000000800 */
[----:B--2---:R-:W-:Y:S01]  /*3e20*/  FADD.FTZ R11, R14, R97 ;  /* 0x000000610e0b7221 */ /* 0x004fe20000010000 */
[----:B------:R1:W-:Y:S01]  /*3e30*/  @!P1 SYNCS.ARRIVE.TRANS64.RED.A1T0 RZ, [R9+URZ], RZ ;  /* 0x000000ff09ff99a7 */ /* 0x0003e2000810043f */
[----:B------:R-:W-:-:S02]  /*3e40*/  IMAD.IADD R55, R13, 0x1, R66 ;  /* 0x000000010d377824 */ /* 0x000fc400078e0242 */
[C---:B------:R-:W-:Y:S01]  /*3e50*/  FADD.FTZ R13, R83.reuse, R64 ;  /* 0x00000040530d7221 */ /* 0x040fe20000010000 */
[----:B---3--:R-:W-:Y:S01]  /*3e60*/  FADD.FTZ R64, R58, R11 ;  /* 0x0000000b3a407221 */ /* 0x008fe20000010000 */
[----:B------:R-:W-:Y:S01]  /*3e70*/  F2FP.F16.F32.PACK_AB R11, R83, R6 ;  /* 0x00000006530b723e */ /* 0x000fe200000000ff */
[----:B------:R-:W-:Y:S01]  /*3e80*/  FFMA.FTZ R54, R65, R4, -R24 ;  /* 0x0000000441367223 */ /* 0x000fe20000010818 */
[----:B------:R-:W2:Y:S01]  /*3e90*/  MUFU.EX2 R89, R89 ;  /* 0x0000005900597308 */ /* 0x000ea20000000800 */
[----:B------:R-:W-:Y:S01]  /*3ea0*/  FADD.FTZ R66, R12, R13 ;  /* 0x0000000d0c427221 */ /* 0x000fe20000010000 */
[----:B----4-:R-:W-:Y:S01]  /*3eb0*/  FADD.FTZ R13, R101, R64 ;  /* 0x00000040650d7221 */ /* 0x010fe20000010000 */
[----:B-1----:R-:W-:Y:S01]  /*3ec0*/  F2FP.F16.F32.PACK_AB R9, R87, R8 ;  /* 0x000000085709723e */ /* 0x002fe200000000ff */
[-C--:B------:R-:W-:Y:S01]  /*3ed0*/  FFMA.FTZ R65, R77, R4.reuse, -R24 ;  /* 0x000000044d417223 */ /* 0x080fe20000010818 */
[----:B------:R-:W-:Y:S01]  /*3ee0*/  FADD.FTZ R15, R91, R66 ;  /* 0x000000425b0f7221 */ /* 0x000fe20000010000 */
[-CC-:B------:R-:W-:Y:S01]  /*3ef0*/  FFMA.FTZ R59, R59, R4.reuse, -R24.reuse ;  /* 0x000000043b3b7223 */ /* 0x180fe20000010818 */
[--C-:B------:R-:W-:Y:S01]  /*3f00*/  FFMA.FTZ R19, R57, R4, -R24.reuse ;  /* 0x0000000439137223 */ /* 0x100fe20000010818 */
[----:B------:R-:W1:Y:S01]  /*3f10*/  MUFU.EX2 R62, R62 ;  /* 0x0000003e003e7308 */ /* 0x000e620000000800 */
[----:B0-----:R-:W-:Y:S01]  /*3f20*/  FADD.FTZ R6, R60, R13 ;  /* 0x0000000d3c067221 */ /* 0x001fe20000010000 */
[----:B------:R-:W-:Y:S01]  /*3f30*/  FADD.FTZ R8, R10, R15 ;  /* 0x0000000f0a087221 */ /* 0x000fe20000010000 */
[----:B------:R-:W-:Y:S01]  /*3f40*/  F2FP.F16.F32.PACK_AB R13, R91, R12 ;  /* 0x0000000c5b0d723e */ /* 0x000fe200000000ff */
[-CC-:B------:R-:W-:Y:S01]  /*3f50*/  FFMA.FTZ R51, R51, R4.reuse, -R24.reuse ;  /* 0x0000000433337223 */ /* 0x180fe20000010818 */
[----:B------:R-:W-:Y:S01]  /*3f60*/  FFMA.FTZ R43, R43, R4, -R24 ;  /* 0x000000042b2b7223 */ /* 0x000fe20000010818 */
[----:B------:R-:W-:Y:S01]  /*3f70*/  FADD.FTZ R23, R95, R8 ;  /* 0x000000085f177221 */ /* 0x000fe20000010000 */
[----:B------:R-:W-:Y:S01]  /*3f80*/  F2FP.F16.F32.PACK_AB R8, R97, R14 ;  /* 0x0000000e6108723e */ /* 0x000fe200000000ff */
[----:B------:R-:W0:Y:S01]  /*3f90*/  MUFU.EX2 R93, R93 ;  /* 0x0000005d005d7308 */ /* 0x000e220000000800 */
[C---:B--2---:R-:W-:Y:S01]  /*3fa0*/  FADD.FTZ R21, R89.reuse, R6 ;  /* 0x0000000659157221 */ /* 0x044fe20000010000 */
[----:B------:R-:W-:Y:S01]  /*3fb0*/  F2FP.F16.F32.PACK_AB R12, R89, R60 ;  /* 0x0000003c590c723e */ /* 0x000fe200000000ff */
[--C-:B------:R-:W-:Y:S01]  /*3fc0*/  FFMA.FTZ R56, R61, R4, -R24.reuse ;  /* 0x000000043d387223 */ /* 0x100fe20000010818 */
[----:B------:R-:W-:Y:S01]  /*3fd0*/  F2FP.F16.F32.PACK_AB R15, R95, R10 ;  /* 0x0000000a5f0f723e */ /* 0x000fe200000000ff */
[--C-:B------:R-:W-:Y:S01]  /*3fe0*/  FFMA.FTZ R49, R49, R4, -R24.reuse ;  /* 0x0000000431317223 */ /* 0x100fe20000010818 */
[----:B------:R-:W-:Y:S01]  /*3ff0*/  F2FP.F16.F32.PACK_AB R10, R101, R58 ;  /* 0x0000003a650a723e */ /* 0x000fe200000000ff */
        /* <DEDUP_REMOVED lines=8> */
[----:B------:R-:W-:Y:S01]  /*4080*/  FFMA.FTZ R31, R31, R4, -R24 ;  /* 0x000000041f1f7223 */ /* 0x000fe20000010818 */
[----:B------:R-:W1:Y:S01]  /*4090*/  MUFU.EX2 R48, R48 ;  /* 0x0000003000307308 */ /* 0x000e620000000800 */
[C---:B0-----:R-:W-:Y:S01]  /*40a0*/  F2FP.F16.F32.PACK_AB R14, R93.reuse, R62 ;  /* 0x0000003e5d0e723e */ /* 0x041fe200000000ff */
[----:B------:R-:W-:Y:S01]  /*40b0*/  FADD.FTZ R62, R20, R23 ;  /* 0x00000017143e7221 */ /* 0x000fe20000010000 */
[----:B------:R-:W-:Y:S01]  /*40c0*/  FADD.FTZ R60, R93, R6 ;  /* 0x000000065d3c7221 */ /* 0x000fe20000010000 */
[----:B------:R-:W-:Y:S01]  /*40d0*/  LEA R6, R55, UR37, 0x1 ;  /* 0x0000002537067c11 */ /* 0x000fe2000f8e08ff */
[-C--:B------:R-:W-:Y:S01]  /*40e0*/  FFMA.FTZ R55, R27, R4.reuse, -R24 ;  /* 0x000000041b377223 */ /* 0x080fe20000010818 */
[----:B------:R-:W-:Y:S01]  /*40f0*/  FADD.FTZ R23, R39, R62 ;  /* 0x0000003e27177221 */ /* 0x000fe20000010000 */
[-C--:B------:R-:W-:Y:S01]  /*4100*/  FFMA.FTZ R99, R99, R4.reuse, -R24 ;  /* 0x0000000463637223 */ /* 0x080fe20000010818 */
[----:B------:R-:W0:Y:S01]  /*4110*/  MUFU.EX2 R50, R50 ;  /* 0x0000003200327308 */ /* 0x000e220000000800 */
[----:B--2---:R-:W-:Y:S01]  /*4120*/  FADD.FTZ R21, R7, R60 ;  /* 0x0000003c07157221 */ /* 0x004fe20000010000 */
[----:B------:R-:W-:Y:S01]  /*4130*/  FADD.FTZ R60, R22, R23 ;  /* 0x00000017163c7221 */ /* 0x000fe20000010000 */
[-CC-:B------:R-:W-:Y:S01]  /*4140*/  FFMA.FTZ R57, R25, R4.reuse, -R24.reuse ;  /* 0x0000000419397223 */ /* 0x180fe20000010818 */
[-CC-:B------:R-:W-:Y:S01]  /*4150*/  FFMA.FTZ R113, R113, R4.reuse, -R24.reuse ;  /* 0x0000000471717223 */ /* 0x180fe20000010818 */
[----:B------:R-:W-:Y:S01]  /*4160*/  FFMA.FTZ R119, R119, R4, -R24 ;  /* 0x0000000477777223 */ /* 0x000fe20000010818 */
[----:B------:R-:W-:Y:S01]  /*4170*/  FADD.FTZ R23, R67, R60 ;  /* 0x0000003c43177221 */ /* 0x000fe20000010000 */
[----:B------:R2:W-:Y:S01]  /*4180*/  STSM.16.M88.4 [R6+0x24300], R8 ;  /* 0x0243000806007844 */ /* 0x0005e20000000200 */
[----:B------:R-:W3:Y:S01]  /*4190*/  MUFU.EX2 R81, R81 ;  /* 0x0000005100517308 */ /* 0x000ee20000000800 */
[----:B-1----:R-:W-:Y:S01]  /*41a0*/  FADD.FTZ R21, R48, R21 ;  /* 0x0000001530157221 */ /* 0x002fe20000010000 */
[----:B------:R-:W-:Y:S01]  /*41b0*/  FADD.FTZ R62, R26, R23 ;  /* 0x000000171a3e7221 */ /* 0x000fe20000010000 */
[----:B------:R-:W-:Y:S01]  /*41c0*/  STSM.16.M88.4 [R6+0x25b00], R12 ;  /* 0x025b000c06007844 */ /* 0x000fe20000000200 */
[----:B------:R-:W-:Y:S01]  /*41d0*/  F2FP.F16.F32.PACK_AB R27, R75, R32 ;  /* 0x000000204b1b723e */ /* 0x000fe200000000ff */
[----:B------:R-:W-:-:S02]  /*41e0*/  IMAD.MOV.U32 R66, RZ, RZ, R71 ;  /* 0x000000ffff427224 */ /* 0x000fc400078e0047 */
[----:B------:R-:W-:Y:S01]  /*41f0*/  FADD.FTZ R23, R69, R62 ;  /* 0x0000003e45177221 */ /* 0x000fe20000010000 */
[----:B------:R-:W-:Y:S01]  /*4200*/  IMAD.MOV.U32 R64, RZ, RZ, R71 ;  /* 0x000000ffff407224 */ /* 0x000fe200078e0047 */
[----:B------:R-:W1:Y:S01]  /*4210*/  MUFU.EX2 R52, R52 ;  /* 0x0000003400347308 */ /* 0x000e620000000800 */
[----:B0-----:R-:W-:Y:S01]  /*4220*/  FADD.FTZ R60, R50, R21 ;  /* 0x00000015323c7221 */ /* 0x001fe20000010000 */
[----:B------:R-:W-:Y:S01]  /*4230*/  FADD.FTZ R62, R32, R23 ;  /* 0x00000017203e7221 */ /* 0x000fe20000010000 */
[--C-:B------:R-:W-:Y:S02]  /*4240*/  IMAD.MOV.U32 R63, RZ, RZ, R71.reuse ;  /* 0x000000ffff3f7224 */ /* 0x100fe400078e0047 */
[--C-:B------:R-:W-:Y:S02]  /*4250*/  IMAD.MOV.U32 R61, RZ, RZ, R71.reuse ;  /* 0x000000ffff3d7224 */ /* 0x100fe400078e0047 */
[----:B------:R-:W-:Y:S01]  /*4260*/  FADD.FTZ R23, R75, R62 ;  /* 0x0000003e4b177221 */ /* 0x000fe20000010000 */
[----:B------:R-:W-:Y:S01]  /*4270*/  IMAD.MOV.U32 R32, RZ, RZ, R71 ;  /* 0x000000ffff207224 */ /* 0x000fe200078e0047 */
[----:B------:R-:W0:Y:S01]  /*4280*/  MUFU.EX2 R73, R73 ;  /* 0x0000004900497308 */ /* 0x000e220000000800 */
[----:B---3--:R-:W-:Y:S01]  /*4290*/  FADD.FTZ R21, R81, R60 ;  /* 0x0000003c51157221 */ /* 0x008fe20000010000 */
[----:B------:R-:W-:-:S04]  /*42a0*/  FADD.FTZ R62, R18, R23 ;  /* 0x00000017123e7221 */ /* 0x000fc80000010000 */
[----:B------:R-:W-:Y:S01]  /*42b0*/  FADD.FTZ R25, R47, R62 ;  /* 0x0000003e2f197221 */ /* 0x000fe20000010000 */
[----:B------:R-:W-:Y:S01]  /*42c0*/  IMAD.MOV.U32 R62, RZ, RZ, R71 ;  /* 0x000000ffff3e7224 */ /* 0x000fe200078e0047 */
[----:B------:R-:W3:Y:S01]  /*42d0*/  MUFU.EX2 R54, R54 ;  /* 0x0000003600367308 */ /* 0x000ee20000000800 */
[----:B-1----:R-:W-:-:S07]  /*42e0*/  FADD.FTZ R60, R52, R21 ;  /* 0x00000015343c7221 */ /* 0x002fce0000010000 */
[----:B------:R-:W1:Y:S01]  /*42f0*/  MUFU.EX2 R65, R65 ;  /* 0x0000004100417308 */ /* 0x000e620000000800 */
[----:B0-----:R-:W-:-:S07]  /*4300*/  FADD.FTZ R21, R73, R60 ;  /* 0x0000003c49157221 */ /* 0x001fce0000010000 */
[----:B------:R0:W4:Y:S08]  /*4310*/  MUFU.EX2 R16, R59 ;  /* 0x0000003b00107308 */ /* 0x0001300000000800 */
[----:B------:R-:W5:Y:S01]  /*4320*/  MUFU.EX2 R19, R19 ;  /* 0x0000001300137308 */ /* 0x000f620000000800 */
[----:B0-----:R-:W-:-:S07]  /*4330*/  IMAD.MOV.U32 R59, RZ, RZ, R71 ;  /* 0x000000ffff3b7224 */ /* 0x001fce00078e0047 */
[----:B------:R0:W-:Y:S08]  /*4340*/  MUFU.EX2 R41, R43 ;  /* 0x0000002b00297308 */ /* 0x0001f00000000800 */
[----:B------:R-:W5:Y:S01]  /*4350*/  MUFU.EX2 R51, R51 ;  /* 0x0000003300337308 */ /* 0x000f620000000800 */
[----:B0-----:R-:W-:Y:S01]  /*4360*/  FFMA.FTZ R43, R105, R4, -R24 ;  /* 0x00000004692b7223 */ /* 0x001fe20000010818 */
[----:B---3--:R-:W-:Y:S01]  /*4370*/  FADD.FTZ R24, R54, R21 ;  /* 0x0000001536187221 */ /* 0x008fe20000010000 */
[----:B------:R-:W-:Y:S01]  /*4380*/  F2FP.F16.F32.PACK_AB R21, R39, R20 ;  /* 0x000000142715723e */ /* 0x000fe200000000ff */
[----:B------:R-:W-:-:S02]  /*4390*/  IMAD.MOV.U32 R39, RZ, RZ, R71 ;  /* 0x000000ffff277224 */ /* 0x000fc400078e0047 */
[----:B-1----:R-:W-:Y:S01]  /*43a0*/  FADD.FTZ R23, R65, R24 ;  /* 0x0000001841177221 */ /* 0x002fe20000010000 */
[----:B------:R-:W-:Y:S01]  /*43b0*/  FADD.FTZ R24, R30, R25 ;  /* 0x000000191e187221 */ /* 0x000fe20000010000 */
[----:B------:R-:W0:Y:S01]  /*43c0*/  MUFU.EX2 R34, R129 ;  /* 0x0000008100227308 */ /* 0x000e220000000800 */
[----:B------:R-:W-:Y:S01]  /*43d0*/  F2FP.F16.F32.PACK_AB R25, R69, R26 ;  /* 0x0000001a4519723e */ /* 0x000fe200000000ff */
[----:B----4-:R-:W-:Y:S01]  /*43e0*/  FADD.FTZ R20, R16, R23 ;  /* 0x0000001710147221 */ /* 0x010fe20000010000 */
[----:B--2---:R-:W-:Y:S01]  /*43f0*/  FADD.FTZ R11, R37, R24 ;  /* 0x00000018250b7221 */ /* 0x004fe20000010000 */
[----:B------:R-:W-:Y:S01]  /*4400*/  F2FP.F16.F32.PACK_AB R23, R67, R22 ;  /* 0x000000164317723e */ /* 0x000fe200000000ff */
[--C-:B------:R-:W-:Y:S02]  /*4410*/  IMAD.MOV.U32 R69, RZ, RZ, R71.reuse ;  /* 0x000000ffff457224 */ /* 0x100fe400078e0047 */
[----:B-----5:R-:W-:Y:S01]  /*4420*/  FADD.FTZ R20, R19, R20 ;  /* 0x0000001413147221 */ /* 0x020fe20000010000 */
[----:B------:R-:W-:Y:S01]  /*4430*/  F2FP.F16.F32.PACK_AB R22, R81, R50 ;  /* 0x000000325116723e */ /* 0x000fe200000000ff */
[----:B------:R-:W1:Y:S01]  /*4440*/  MUFU.EX2 R56, R56 ;  /* 0x0000003800387308 */ /* 0x000e620000000800 */
[----:B------:R-:W-:Y:S01]  /*4450*/  F2FP.F16.F32.PACK_AB R24, R73, R52 ;  /* 0x000000344918723e */ /* 0x000fe200000000ff */
[----:B------:R-:W-:Y:S01]  /*4460*/  FADD.FTZ R9, R51, R20 ;  /* 0x0000001433097221 */ /* 0x000fe20000010000 */
[----:B------:R-:W-:Y:S01]  /*4470*/  F2FP.F16.F32.PACK_AB R20, R48, R7 ;  /* 0x000000073014723e */ /* 0x000fe200000000ff */
[--C-:B------:R-:W-:Y:S01]  /*4480*/  IMAD.MOV.U32 R67, RZ, RZ, R71.reuse ;  /* 0x000000ffff437224 */ /* 0x100fe200078e0047 */
[----:B------:R-:W-:Y:S01]  /*4490*/  F2FP.F16.F32.PACK_AB R26, R65, R54 ;  /* 0x00000036411a723e */ /* 0x000fe200000000ff */
[----:B------:R-:W-:-:S02]  /*44a0*/  IMAD.MOV.U32 R65, RZ, RZ, R71 ;  /* 0x000000ffff417224 */ /* 0x000fc400078e0047 */
[----:B------:R-:W2:Y:S01]  /*44b0*/  MUFU.EX2 R103, R103 ;  /* 0x0000006700677308 */ /* 0x000ea20000000800 */
[----:B0-----:R-:W-:Y:S01]  /*44c0*/  FADD.FTZ R8, R34, R11 ;  /* 0x0000000b22087221 */ /* 0x001fe20000010000 */
[----:B------:R-:W-:Y:S01]  /*44d0*/  F2FP.F16.F32.PACK_AB R11, R37, R30 ;  /* 0x0000001e250b723e */ /* 0x000fe200000000ff */
[----:B------:R-:W-:Y:S01]  /*44e0*/  STSM.16.M88.4 [R6+0x27300], R20 ;  /* 0x0273001406007844 */ /* 0x000fe20000000200 */
[--C-:B------:R-:W-:Y:S02]  /*44f0*/  IMAD.MOV.U32 R54, RZ, RZ, R71.reuse ;  /* 0x000000ffff367224 */ /* 0x100fe400078e0047 */
[----:B------:R-:W-:Y:S01]  /*4500*/  IMAD.MOV.U32 R52, RZ, RZ, R71 ;  /* 0x000000ffff347224 */ /* 0x000fe200078e0047 */
[----:B------:R0:W-:Y:S01]  /*4510*/  STSM.16.M88.4 [R6+0x28b00], R24 ;  /* 0x028b001806007844 */ /* 0x0001e20000000200 */
[----:B------:R-:W3:Y:S01]  /*4520*/  MUFU.EX2 R104, R104 ;  /* 0x0000006800687308 */ /* 0x000ee20000000800 */
[----:B-1----:R-:W-:Y:S01]  /*4530*/  FADD.FTZ R9, R56, R9 ;  /* 0x0000000938097221 */ /* 0x002fe20000010000 */
[----:B------:R-:W-:-:S02]  /*4540*/  IMAD.MOV.U32 R50, RZ, RZ, R71 ;  /* 0x000000ffff327224 */ /* 0x000fc400078e0047 */
[--C-:B------:R-:W-:Y:S02]  /*4550*/  IMAD.MOV.U32 R48, RZ, RZ, R71.reuse ;  /* 0x000000ffff307224 */ /* 0x100fe400078e0047 */
[--C-:B------:R-:W-:Y:S02]  /*4560*/  IMAD.MOV.U32 R37, RZ, RZ, R71.reuse ;  /* 0x000000ffff257224 */ /* 0x100fe400078e0047 */
[----:B------:R-:W1:Y:S01]  /*4570*/  MUFU.EX2 R42, R42 ;  /* 0x0000002a002a7308 */ /* 0x000e620000000800 */
[C---:B--2---:R-:W-:Y:S01]  /*4580*/  FADD.FTZ R7, R103.reuse, R8 ;  /* 0x0000000867077221 */ /* 0x044fe20000010000 */
[----:B------:R-:W-:Y:S01]  /*4590*/  F2FP.F16.F32.PACK_AB R105, R103, R34 ;  /* 0x000000226769723e */ /* 0x000fe200000000ff */
[--C-:B------:R-:W-:Y:S02]  /*45a0*/  IMAD.MOV.U32 R34, RZ, RZ, R71.reuse ;  /* 0x000000ffff227224 */ /* 0x100fe400078e0047 */
[--C-:B------:R-:W-:Y:S02]  /*45b0*/  IMAD.MOV.U32 R30, RZ, RZ, R71.reuse ;  /* 0x000000ffff1e7224 */ /* 0x100fe400078e0047 */
[----:B0-----:R-:W-:Y:S01]  /*45c0*/  IMAD.MOV.U32 R27, RZ, RZ, R71 ;  /* 0x000000ffff1b7224 */ /* 0x001fe200078e0047 */
[----:B------:R-:W0:Y:S01]  /*45d0*/  MUFU.EX2 R49, R49 ;  /* 0x0000003100317308 */ /* 0x000e220000000800 */
[----:B---3--:R-:W-:Y:S01]  /*45e0*/  FADD.FTZ R8, R104, R9 ;  /* 0x0000000968087221 */ /* 0x008fe20000010000 */
[----:B------:R-:W-:-:S02]  /*45f0*/  IMAD.MOV.U32 R26, RZ, RZ, R71 ;  /* 0x000000ffff1a7224 */ /* 0x000fc400078e0047 */
[--C-:B------:R-:W-:Y:S02]  /*4600*/  IMAD.MOV.U32 R25, RZ, RZ, R71.reuse ;  /* 0x000000ffff197224 */ /* 0x100fe400078e0047 */
[----:B------:R-:W-:Y:S02]  /*4610*/  IMAD.MOV.U32 R24, RZ, RZ, R71 ;  /* 0x000000ffff187224 */ /* 0x000fe400078e0047 */
        /* <DEDUP_REMOVED lines=13> */
[----:B0-----:R-:W-:Y:S01]  /*46f0*/  FADD.FTZ R10, R28, R9 ;  /* 0x000000091c0a7221 */ /* 0x001fe20000010000 */
[----:B------:R-:W-:Y:S01]  /*4700*/  F2FP.F16.F32.PACK_AB R9, R47, R18 ;  /* 0x000000122f09723e */ /* 0x000fe200000000ff */
[----:B------:R-:W-:-:S05]  /*4710*/  IMAD.MOV.U32 R47, RZ, RZ, R71 ;  /* 0x000000ffff2f7224 */ /* 0x000fca00078e0047 */
[----:B------:R-:W0:Y:S01]  /*4720*/  MUFU.EX2 R29, R29 ;  /* 0x0000001d001d7308 */ /* 0x000e220000000800 */
[C---:B--2---:R-:W-:Y:S01]  /*4730*/  FADD.FTZ R8, R53.reuse, R8 ;  /* 0x0000000835087221 */ /* 0x044fe20000010000 */
[----:B------:R-:W-:Y:S01]  /*4740*/  F2FP.F16.F32.PACK_AB R106, R53, R106 ;  /* 0x0000006a356a723e */ /* 0x000fe200000000ff */
[----:B------:R-:W-:Y:S02]  /*4750*/  IMAD.MOV.U32 R53, RZ, RZ, R71 ;  /* 0x000000ffff357224 */ /* 0x000fe400078e0047 */
[----:B------:R-:W-:Y:S01]  /*4760*/  FADD.FTZ R7, R41, R8 ;  /* 0x0000000829077221 */ /* 0x000fe20000010000 */
[----:B------:R-:W-:Y:S02]  /*4770*/  F2FP.F16.F32.PACK_AB R8, R19, R16 ;  /* 0x000000101308723e */ /* 0x000fe400000000ff */
[----:B------:R-:W2:Y:S01]  /*4780*/  MUFU.EX2 R58, R58 ;  /* 0x0000003a003a7308 */ /* 0x000ea20000000800 */
[----:B-1----:R-:W-:-:S07]  /*4790*/  FADD.FTZ R10, R79, R10 ;  /* 0x0000000a4f0a7221 */ /* 0x002fce0000010000 */
[----:B------:R-:W1:Y:S01]  /*47a0*/  MUFU.EX2 R36, R36 ;  /* 0x0000002400247308 */ /* 0x000e620000000800 */
[----:B0-----:R-:W-:Y:S01]  /*47b0*/  FADD.FTZ R13, R29, R10 ;  /* 0x0000000a1d0d7221 */ /* 0x001fe20000010000 */
[----:B------:R-:W-:Y:S01]  /*47c0*/  F2FP.F16.F32.PACK_AB R10, R56, R51 ;  /* 0x00000033380a723e */ /* 0x000fe200000000ff */
[--C-:B------:R-:W-:Y:S02]  /*47d0*/  IMAD.MOV.U32 R56, RZ, RZ, R71.reuse ;  /* 0x000000ffff387224 */ /* 0x100fe400078e0047 */
[----:B------:R-:W-:Y:S02]  /*47e0*/  IMAD.MOV.U32 R51, RZ, RZ, R71 ;  /* 0x000000ffff337224 */ /* 0x000fe400078e0047 */
[----:B------:R0:W-:Y:S01]  /*47f0*/  STSM.16.M88.4 [R6+0x2a300], R8 ;  /* 0x02a3000806007844 */ /* 0x0001e20000000200 */
[----:B------:R-:W3:Y:S01]  /*4800*/  MUFU.EX2 R35, R35 ;  /* 0x0000002300237308 */ /* 0x000ee20000000800 */
[----:B--2---:R-:W-:Y:S02]  /*4810*/  FADD.FTZ R12, R58, R7 ;  /* 0x000000073a0c7221 */ /* 0x004fe40000010000 */
[----:B------:R2:W-:Y:S05]  /*4820*/  STSM.16.M88.4 [R6+0x2bb00], R104 ;  /* 0x02bb006806007844 */ /* 0x0005ea0000000200 */
[----:B------:R-:W4:Y:S01]  /*4830*/  MUFU.EX2 R40, R40 ;  /* 0x0000002800287308 */ /* 0x000f220000000800 */
[C---:B-1----:R-:W-:Y:S01]  /*4840*/  FADD.FTZ R13, R36.reuse, R13 ;  /* 0x0000000d240d7221 */ /* 0x042fe20000010000 */
[----:B------:R-:W-:Y:S01]  /*4850*/  F2FP.F16.F32.PACK_AB R15, R36, R29 ;  /* 0x0000001d240f723e */ /* 0x000fe200000000ff */
[----:B------:R-:W-:-:S02]  /*4860*/  IMAD.MOV.U32 R36, RZ, RZ, R71 ;  /* 0x000000ffff247224 */ /* 0x000fc400078e0047 */
[----:B------:R-:W-:-:S03]  /*4870*/  IMAD.MOV.U32 R29, RZ, RZ, R71 ;  /* 0x000000ffff1d7224 */ /* 0x000fc600078e0047 */
[----:B------:R1:W5:Y:S01]  /*4880*/  MUFU.EX2 R60, R45 ;  /* 0x0000002d003c7308 */ /* 0x0003620000000800 */
[----:B---3--:R-:W-:-:S07]  /*4890*/  FADD.FTZ R7, R35, R12 ;  /* 0x0000000c23077221 */ /* 0x008fce0000010000 */
[----:B------:R-:W3:Y:S01]  /*48a0*/  MUFU.EX2 R109, R109 ;  /* 0x0000006d006d7308 */ /* 0x000ee20000000800 */
[----:B----4-:R-:W-:Y:S01]  /*48b0*/  FADD.FTZ R14, R40, R13 ;  /* 0x0000000d280e7221 */ /* 0x010fe20000010000 */
[----:B-1----:R-:W-:-:S06]  /*48c0*/  IMAD.MOV.U32 R45, RZ, RZ, R71 ;  /* 0x000000ffff2d7224 */ /* 0x002fcc00078e0047 */
[----:B------:R-:W1:Y:S01]  /*48d0*/  MUFU.EX2 R55, R55 ;  /* 0x0000003700377308 */ /* 0x000e620000000800 */
[----:B-----5:R-:W-:-:S07]  /*48e0*/  FADD.FTZ R12, R60, R7 ;  /* 0x000000073c0c7221 */ /* 0x020fce0000010000 */
[----:B------:R-:W4:Y:S01]  /*48f0*/  MUFU.EX2 R44, R44 ;  /* 0x0000002c002c7308 */ /* 0x000f220000000800 */
[C---:B---3--:R-:W-:Y:S01]  /*4900*/  FADD.FTZ R13, R109.reuse, R14 ;  /* 0x0000000e6d0d7221 */ /* 0x048fe20000010000 */
[----:B------:R-:W-:Y:S01]  /*4910*/  F2FP.F16.F32.PACK_AB R109, R109, R40 ;  /* 0x000000286d6d723e */ /* 0x000fe200000000ff */
[----:B------:R-:W-:-:S05]  /*4920*/  IMAD.MOV.U32 R40, RZ, RZ, R71 ;  /* 0x000000ffff287224 */ /* 0x000fca00078e0047 */
[----:B------:R3:W5:Y:S01]  /*4930*/  MUFU.EX2 R108, R33 ;  /* 0x00000021006c7308 */ /* 0x0007620000000800 */
[----:B-1----:R-:W-:-:S07]  /*4940*/  FADD.FTZ R7, R55, R12 ;  /* 0x0000000c37077221 */ /* 0x002fce0000010000 */
[----:B------:R-:W1:Y:S01]  /*4950*/  MUFU.EX2 R111, R111 ;  /* 0x0000006f006f7308 */ /* 0x000e620000000800 */
[----:B----4-:R-:W-:Y:S01]  /*4960*/  FADD.FTZ R14, R44, R13 ;  /* 0x0000000d2c0e7221 */ /* 0x010fe20000010000 */
[----:B------:R-:W-:Y:S01]  /*4970*/  F2FP.F16.F32.PACK_AB R13, R79, R28 ;  /* 0x0000001c4f0d723e */ /* 0x000fe200000000ff */
[--C-:B---3--:R-:W-:Y:S02]  /*4980*/  IMAD.MOV.U32 R33, RZ, RZ, R71.reuse ;  /* 0x000000ffff217224 */ /* 0x108fe400078e0047 */
[----:B------:R-:W-:-:S03]  /*4990*/  IMAD.MOV.U32 R28, RZ, RZ, R71 ;  /* 0x000000ffff1c7224 */ /* 0x000fc600078e0047 */
[----:B------:R-:W3:Y:S01]  /*49a0*/  MUFU.EX2 R31, R31 ;  /* 0x0000001f001f7308 */ /* 0x000ee20000000800 */
[C---:B-----5:R-:W-:Y:S01]  /*49b0*/  FADD.FTZ R12, R108.reuse, R7 ;  /* 0x000000076c0c7221 */ /* 0x060fe20000010000 */
[----:B------:R-:W-:Y:S01]  /*49c0*/  F2FP.F16.F32.PACK_AB R108, R108, R55 ;  /* 0x000000376c6c723e */ /* 0x000fe200000000ff */
[----:B------:R-:W-:-:S05]  /*49d0*/  IMAD.MOV.U32 R55, RZ, RZ, R71 ;  /* 0x000000ffff377224 */ /* 0x000fca00078e0047 */
[----:B------:R-:W4:Y:S01]  /*49e0*/  MUFU.EX2 R46, R46 ;  /* 0x0000002e002e7308 */ /* 0x000f220000000800 */
[C---:B-1----:R-:W-:Y:S01]  /*49f0*/  FADD.FTZ R19, R111.reuse, R14 ;  /* 0x0000000e6f137221 */ /* 0x042fe20000010000 */
[----:B------:R-:W-:Y:S01]  /*4a00*/  F2FP.F16.F32.PACK_AB R14, R60, R35 ;  /* 0x000000233c0e723e */ /* 0x000fe200000000ff */
[--C-:B------:R-:W-:Y:S01]  /*4a10*/  IMAD.MOV.U32 R60, RZ, RZ, R71.reuse ;  /* 0x000000ffff3c7224 */ /* 0x100fe200078e0047 */
[----:B------:R-:W-:Y:S01]  /*4a20*/  F2FP.F16.F32.PACK_AB R111, R111, R44 ;  /* 0x0000002c6f6f723e */ /* 0x000fe200000000ff */
[--C-:B------:R-:W-:Y:S02]  /*4a30*/  IMAD.MOV.U32 R44, RZ, RZ, R71.reuse ;  /* 0x000000ffff2c7224 */ /* 0x100fe400078e0047 */
[----:B------:R-:W-:Y:S01]  /*4a40*/  IMAD.MOV.U32 R35, RZ, RZ, R71 ;  /* 0x000000ffff237224 */ /* 0x000fe200078e0047 */
[----:B------:R-:W0:Y:S01]  /*4a50*/  MUFU.EX2 R117, R117 ;  /* 0x0000007500757308 */ /* 0x000e220000000800 */
[----:B---3--:R-:W-:-:S07]  /*4a60*/  FADD.FTZ R7, R31, R12 ;  /* 0x0000000c1f077221 */ /* 0x008fce0000010000 */
[----:B------:R-:W1:Y:S01]  /*4a70*/  MUFU.EX2 R110, R99 ;  /* 0x00000063006e7308 */ /* 0x000e620000000800 */
[----:B----4-:R-:W-:-:S07]  /*4a80*/  FADD.FTZ R12, R46, R19 ;  /* 0x000000132e0c7221 */ /* 0x010fce0000010000 */
[----:B------:R-:W-:Y:S01]  /*4a90*/  MUFU.EX2 R38, R38 ;  /* 0x0000002600267308 */ /* 0x000fe20000000800 */
[C---:B0-----:R-:W-:Y:S01]  /*4aa0*/  FADD.FTZ R9, R117.reuse, R12 ;  /* 0x0000000c75097221 */ /* 0x041fe20000010000 */
[----:B------:R-:W-:Y:S01]  /*4ab0*/  F2FP.F16.F32.PACK_AB R12, R58, R41 ;  /* 0x000000293a0c723e */ /* 0x000fe200000000ff */
[--C-:B------:R-:W-:Y:S01]  /*4ac0*/  IMAD.MOV.U32 R58, RZ, RZ, R71.reuse ;  /* 0x000000ffff3a7224 */ /* 0x100fe200078e0047 */
[----:B------:R-:W-:Y:S01]  /*4ad0*/  F2FP.F16.F32.PACK_AB R117, R117, R46 ;  /* 0x0000002e7575723e */ /* 0x000fe200000000ff */
[----:B------:R-:W-:Y:S02]  /*4ae0*/  IMAD.MOV.U32 R46, RZ, RZ, R71 ;  /* 0x000000ffff2e7224 */ /* 0x000fe400078e0047 */
[----:B------:R2:W-:Y:S01]  /*4af0*/  STSM.16.M88.4 [R6+0x2d300], R12 ;  /* 0x02d3000c06007844 */ /* 0x0005e20000000200 */
[----:B------:R-:W-:Y:S01]  /*4b00*/  MUFU.EX2 R115, R115 ;  /* 0x0000007300737308 */ /* 0x000fe20000000800 */
[C---:B-1----:R-:W-:Y:S01]  /*4b10*/  FADD.FTZ R8, R110.reuse, R7 ;  /* 0x000000076e087221 */ /* 0x042fe20000010000 */
[----:B------:R-:W-:Y:S01]  /*4b20*/  F2FP.F16.F32.PACK_AB R110, R110, R31 ;  /* 0x0000001f6e6e723e */ /* 0x000fe200000000ff */
[----:B------:R-:W-:-:S02]  /*4b30*/  IMAD.MOV.U32 R41, RZ, RZ, R71 ;  /* 0x000000ffff297224 */ /* 0x000fc400078e0047 */
[--C-:B------:R-:W-:Y:S02]  /*4b40*/  IMAD.MOV.U32 R31, RZ, RZ, R71.reuse ;  /* 0x000000ffff1f7224 */ /* 0x100fe400078e0047 */
[----:B------:R2:W-:Y:S01]  /*4b50*/  STSM.16.M88.4 [R6+0x2eb00], R108 ;  /* 0x02eb006c06007844 */ /* 0x0005e20000000200 */
[----:B------:R-:W0:Y:S08]  /*4b60*/  MUFU.EX2 R43, R43 ;  /* 0x0000002b002b7308 */ /* 0x000e300000000800 */
[----:B------:R1:W3:Y:S08]  /*4b70*/  MUFU.EX2 R16, R57 ;  /* 0x0000003900107308 */ /* 0x0002f00000000800 */
[----:B------:R-:W-:Y:S01]  /*4b80*/  MUFU.EX2 R113, R113 ;  /* 0x0000007100717308 */ /* 0x000fe20000000800 */
[----:B0-----:R-:W-:Y:S01]  /*4b90*/  FADD.FTZ R7, R43, R8 ;  /* 0x000000082b077221 */ /* 0x001fe20000010000 */
[----:B-1----:R-:W-:-:S06]  /*4ba0*/  IMAD.MOV.U32 R57, RZ, RZ, R71 ;  /* 0x000000ffff397224 */ /* 0x002fcc00078e0047 */
[----:B------:R0:W1:Y:S01]  /*4bb0*/  MUFU.EX2 R18, R119 ;  /* 0x0000007700127308 */ /* 0x0000620000000800 */
[C---:B---3--:R-:W-:Y:S01]  /*4bc0*/  F2FP.F16.F32.PACK_AB R116, R16.reuse, R43 ;  /* 0x0000002b1074723e */ /* 0x048fe200000000ff */
[----:B------:R-:W-:Y:S01]  /*4bd0*/  FADD.FTZ R8, R16, R7 ;  /* 0x0000000710087221 */ /* 0x000fe20000010000 */
[----:B------:R-:W-:Y:S02]  /*4be0*/  IMAD.MOV.U32 R7, RZ, RZ, RZ ;  /* 0x000000ffff077224 */ /* 0x000fe400078e00ff */
[----:B------:R-:W-:Y:S01]  /*4bf0*/  IMAD.MOV.U32 R43, RZ, RZ, R71 ;  /* 0x000000ffff2b7224 */ /* 0x000fe200078e0047 */
[----:B0-----:R-:W-:Y:S01]  /*4c00*/  F2FP.F16.F32.PACK_AB R119, R115, R38 ;  /* 0x000000267377723e */ /* 0x001fe200000000ff */
[----:B------:R-:W-:-:S04]  /*4c10*/  FADD.FTZ R38, R38, R9 ;  /* 0x0000000926267221 */ /* 0x000fc80000010000 */
[----:B------:R-:W-:Y:S01]  /*4c20*/  FADD.FTZ R11, R115, R38 ;  /* 0x00000026730b7221 */ /* 0x000fe20000010000 */
[----:B------:R-:W-:Y:S01]  /*4c30*/  IMAD.MOV.U32 R38, RZ, RZ, R71 ;  /* 0x000000ffff267224 */ /* 0x000fe200078e0047 */
[----:B-1----:R-:W-:Y:S01]  /*4c40*/  F2FP.F16.F32.PACK_AB R118, R18, R113 ;  /* 0x000000711276723e */ /* 0x002fe200000000ff */
[----:B------:R-:W-:Y:S01]  /*4c50*/  FADD.FTZ R113, R113, R8 ;  /* 0x0000000871717221 */ /* 0x000fe20000010000 */
[----:B------:R-:W-:-:S03]  /*4c60*/  VIADD R8, R17, 0xfffffffe ;  /* 0xfffffffe11087836 */ /* 0x000fc60000000000 */
[----:B------:R2:W-:Y:S01]  /*4c70*/  STSM.16.M88.4 [R6+0x30300], R116 ;  /* 0x0303007406007844 */ /* 0x0005e20000000200 */
[----:B------:R-:W-:Y:S01]  /*4c80*/  FADD.FTZ R10, R18, R113 ;  /* 0x00000071120a7221 */ /* 0x000fe20000010000 */
[----:B------:R-:W-:Y:S01]  /*4c90*/  ISETP.GE.AND P2, PT, R8, R144, PT ;  /* 0x000000900800720c */ /* 0x000fe20003f46270 */
[----:B------:R0:W-:Y:S06]  /*4ca0*/  MEMBAR.ALL.CTA ;  /* 0x0000000000007992 */ /* 0x0001ec0000008000 */
[----:B0-----:R-:W0:Y:S02]  /*4cb0*/  FENCE.VIEW.ASYNC.S ;  /* 0x00000000000073c6 */ /* 0x001e240000000000 */
[----:B0-----:R-:W-:-:S04]  /*4cc0*/  NOP ;  /* 0x0000000000007918 */ /* 0x001fc80000000000 */
[----:B------:R-:W-:Y:S05]  /*4cd0*/  @!P2 BRA `(.L_x_9368) ;  /* 0x00000038002ca947 */ /* 0x000fea0003800000 */
[----:B--2---:R-:W-:Y:S01]  /*4ce0*/  IMAD.MOV.U32 R12, RZ, RZ, R72 ;  /* 0x000000ffff0c7224 */ /* 0x004fe200078e0048 */
[----:B------:R-:W-:Y:S01]  /*4cf0*/  CS2R R70, SRZ ;  /* 0x0000000000467805 */ /* 0x000fe2000001ff00 */
[----:B------:R-:W-:Y:S01]  /*4d00*/  IMAD.MOV.U32 R9, RZ, RZ, R5 ;  /* 0x000000ffff097224 */ /* 0x000fe200078e0005 */
        /* <DEDUP_REMOVED lines=24> */
[----:B------:R-:W-:-:S06]  /*4e90*/  UMOV UR41, URZ ;  /* 0x0000003f00297c82 */ /* 0x000fcc0008000000 */
.L_x_9377:
[----:B------:R-:W-:Y:S01]  /*4ea0*/  UIADD3 UR6, UR41, 0x1, URZ ;  /* 0x0000000129067890 */ /* 0x000fe2000fffe03f */
[----:B------:R-:W-:-:S03]  /*4eb0*/  ISETP.NE.AND P3, PT, RZ, UR36, PT ;  /* 0x00000024ff007c0c */ /* 0x000fc6000bf65270 */
[----:B------:R-:W-:-:S04]  /*4ec0*/  UISETP.NE.AND UP0, UPT, UR6, 0x2, UPT ;  /* 0x000000020600788c */ /* 0x000fc8000bf05270 */
[----:B------:R-:W-:Y:S02]  /*4ed0*/  USEL UR7, URZ, 0x1, UP0 ;  /* 0x000000013f077887 */ /* 0x000fe40008000000 */
[----:B------:R-:W-:-:S04]  /*4ee0*/  USEL UR6, UR6, URZ, UP0 ;  /* 0x0000003f06067287 */ /* 0x000fc80008000000 */
[----:B------:R-:W-:Y:S02]  /*4ef0*/  LOP3.LUT R7, R13, UR7, RZ, 0x3c, !PT ;  /* 0x000000070d077c12 */ /* 0x000fe4000f8e3cff */
[----:B------:R-:W-:Y:S01]  /*4f00*/  IMAD.U32 R0, RZ, RZ, UR6 ;  /* 0x00000006ff007e24 */ /* 0x000fe2000f8e00ff */
[----:B------:R-:W-:Y:S06]  /*4f10*/  @P3 BRA `(.L_x_9369) ;  /* 0x0000000000283947 */ /* 0x000fec0003800000 */
[----:B------:R-:W-:Y:S05]  /*4f20*/  @!P0 BRA `(.L_x_9370) ;  /* 0x0000000000048947 */ /* 0x000fea0003800000 */
[----:B------:R-:W-:Y:S01]  /*4f30*/  BPT.TRAP 0x1 ;  /* 0x000000040000795c */ /* 0x000fe20000300000 */
.L_x_9370:
[----:B------:R-:W-:Y:S02]  /*4f40*/  LEA R5, R0, UR37, 0x3 ;  /* 0x0000002500057c11 */ /* 0x000fe4000f8e18ff */
[----:B------:R-:W-:-:S04]  /*4f50*/  SHF.L.U32 R4, R7, 0x1f, RZ ;  /* 0x0000001f07047819 */ /* 0x000fc800000006ff */
[----:B------:R0:W1:Y:S01]  /*4f60*/  SYNCS.PHASECHK.TRANS64.TRYWAIT P2, [R5+URZ+0x31c30], R4 ;  /* 0x031c3004050075a7 */ /* 0x000062000804017f */
[----:B------:R-:W-:Y:S05]  /*4f70*/  @!P0 BRA `(.L_x_9371) ;  /* 0x0000000000048947 */ /* 0x000fea0003800000 */
[----:B------:R-:W-:Y:S01]  /*4f80*/  BPT.TRAP 0x1 ;  /* 0x000000040000795c */ /* 0x000fe20000300000 */
.L_x_9371:
[----:B-1----:R-:W-:Y:S05]  /*4f90*/  @P2 BRA `(.L_x_9369) ;  /* 0x0000000000082947 */ /* 0x002fea0003800000 */
[----:B------:R-:W1:Y:S02]  /*4fa0*/  SYNCS.PHASECHK.TRANS64.TRYWAIT P2, [R5+URZ+0x31c30], R4 ;  /* 0x031c3004050075a7 */ /* 0x000e64000804017f */
[----:B-1----:R-:W-:Y:S05]  /*4fb0*/  @!P2 BRA `(.L_x_9372) ;  /* 0x000000940054a947 */ /* 0x002fea0003800000 */
.L_x_9369:
[----:B------:R-:W2:Y:S01]  /*4fc0*/  S2R R14, SR_TID.X ;  /* 0x00000000000e7919 */ /* 0x000ea20000002100 */
[----:B------:R-:W-:Y:S01]  /*4fd0*/  R2UR UR43, R0 ;  /* 0x00000000002b72ca */ /* 0x000fe200000e0000 */
        /* <DEDUP_REMOVED lines=13> */
[C---:B------:R-:W-:Y:S01]  /*50b0*/  R2UR UR28, R2.reuse ;  /* 0x00000000021c72ca */ /* 0x040fe200000e0000 */
[----:B------:R-:W-:Y:S01]  /*50c0*/  UMOV UR11, 0x80000020 ;  /* 0x80000020000b7882 */ /* 0x000fe20000000000 */
[C---:B------:R-:W-:Y:S01]  /*50d0*/  R2UR UR29, R3.reuse ;  /* 0x00000000031d72ca */ /* 0x040fe200000e0000 */
[----:B------:R-:W-:Y:S01]  /*50e0*/  UIADD3 UR50, UR43, 0x40, URZ ;  /* 0x000000402b327890 */ /* 0x000fe2000fffe03f */
[----:B------:R-:W-:Y:S01]  /*50f0*/  R2UR UR32, R2 ;  /* 0x00000000022072ca */ /* 0x000fe200000e0000 */
[----:B------:R-:W-:Y:S01]  /*5100*/  UIADD3 UR26, UR43, 0x80, URZ ;  /* 0x000000802b1a7890 */ /* 0x000fe2000fffe03f */
[----:B------:R-:W-:Y:S01]  /*5110*/  R2UR UR33, R3 ;  /* 0x00000000032172ca */ /* 0x000fe200000e0000 */
[----:B------:R-:W-:Y:S01]  /*5120*/  UMOV UR46, UR43 ;  /* 0x0000002b002e7c82 */ /* 0x000fe20008000000 */
[----:B------:R-:W-:-:S02]  /*5130*/  UIADD3 UR30, UR43, 0xc0, URZ ;  /* 0x000000c02b1e7890 */ /* 0x000fc4000fffe03f */
[----:B------:R-:W-:Y:S02]  /*5140*/  UIADD3 UR34, UR43, 0x100, URZ ;  /* 0x000001002b227890 */ /* 0x000fe4000fffe03f */
[----:B------:R-:W-:Y:S02]  /*5150*/  UIADD3 UR6, UR43, 0x2, URZ ;  /* 0x000000022b067890 */ /* 0x000fe4000fffe03f */
[----:B------:R-:W-:Y:S02]  /*5160*/  UIADD3 UR10, UR43, 0x42, URZ ;  /* 0x000000422b0a7890 */ /* 0x000fe4000fffe03f */
[----:B------:R-:W-:Y:S01]  /*5170*/  UIADD3 UR14, UR43, 0x242, URZ ;  /* 0x000002422b0e7890 */ /* 0x000fe2000fffe03f */
[----:B--2---:R-:W-:Y:S01]  /*5180*/  SHF.R.U32.HI R14, RZ, 0x7, R14 ;  /* 0x00000007ff0e7819 */ /* 0x004fe2000001160e */
[----:B------:R-:W-:Y:S01]  /*5190*/  UMOV UR15, 0x80000020 ;  /* 0x80000020000f7882 */ /* 0x000fe20000000000 */
[----:B------:R-:W-:Y:S01]  /*51a0*/  UIADD3 UR18, UR43, 0x480, URZ ;  /* 0x000004802b127890 */ /* 0x000fe2000fffe03f */
[----:B------:R-:W-:-:S02]  /*51b0*/  UMOV UR19, 0x80000020 ;  /* 0x8000002000137882 */ /* 0x000fc40000000000 */
[----:B01----:R-:W-:Y:S01]  /*51c0*/  VIADD R4, R14, 0x8 ;  /* 0x000000080e047836 */ /* 0x003fe20000000000 */
[----:B------:R-:W-:Y:S01]  /*51d0*/  UIADD3 UR22, UR43, 0x482, URZ ;  /* 0x000004822b167890 */ /* 0x000fe2000fffe03f */
[----:B------:R-:W-:-:S03]  /*51e0*/  UMOV UR23, 0x80000020 ;  /* 0x8000002000177882 */ /* 0x000fc60000000000 */
[----:B------:R0:W-:Y:S06]  /*51f0*/  BAR.SYNC.DEFER_BLOCKING R4, 0x100 ;  /* 0x000400040000751d */ /* 0x0001ec0000010000 */
        /* <DEDUP_REMOVED lines=321> */
.L_x_9374:
[----:B------:R-:W-:Y:S01]  /*6610*/  ULEA UR6, UR41, UR37, 0x3 ;  /* 0x0000002529067291 */ /* 0x000fe2000f8e183f */
[----:B------:R-:W-:-:S08]  /*6620*/  SHF.L.U32 R4, R13, 0x1f, RZ ;  /* 0x0000001f0d047819 */ /* 0x000fd000000006ff */
[----:B------:R0:W1:Y:S01]  /*6630*/  SYNCS.PHASECHK.TRANS64.TRYWAIT P2, [UR6+0x31c50], R4 ;  /* 0x031c5004ff0075a7 */ /* 0x0000620008040146 */
[----:B------:R-:W-:Y:S05]  /*6640*/  @!P0 BRA `(.L_x_9375) ;  /* 0x0000000000048947 */ /* 0x000fea0003800000 */
[----:B------:R-:W-:Y:S01]  /*6650*/  BPT.TRAP 0x1 ;  /* 0x000000040000795c */ /* 0x000fe20000300000 */
.L_x_9375:
[----:B-1----:R-:W-:Y:S05]  /*6660*/  @P2 BRA `(.L_x_9373) ;  /* 0x0000000000082947 */ /* 0x002fea0003800000 */
[----:B------:R-:W1:Y:S02]  /*6670*/  SYNCS.PHASECHK.TRANS64.TRYWAIT P2, [UR6+0x31c50], R4 ;  /* 0x031c5004ff0075a7 */ /* 0x000e640008040146 */
[----:B-1----:R-:W-:Y:S05]  /*6680*/  @!P2 BRA `(.L_x_9376) ;  /* 0x0000007c00b4a947 */ /* 0x002fea0003800000 */
.L_x_9373:
[----:B------:R-:W-:Y:S01]  /*6690*/  UIADD3 UR6, UR37, 0x200, URZ ;  /* 0x0000020025067890 */ /* 0x000fe2000fffe03f */
[----:B------:R-:W-:Y:S01]  /*66a0*/  WARPGROUP.ARRIVE ;  /* 0x00000000000079c5 */ /* 0x000fe20000000000 */
[----:B------:R-:W-:Y:S01]  /*66b0*/  ULOP3.LUT UR10, UR40, 0x10000, URZ, 0xfc, !UPT ;  /* 0x00010000280a7892 */ /* 0x000fe2000f8efc3f */
[----:B01----:R-:W-:Y:S01]  /*66c0*/  FMNMX.FTZ R4, R136, R9, !PT ;  /* 0x0000000988047209 */ /* 0x003fe20007810000 */
[----:B------:R-:W-:Y:S01]  /*66d0*/  USHF.R.U32.HI UR6, URZ, 0x4, UR6 ;  /* 0x000000043f067899 */ /* 0x000fe20008011606 */
[----:B------:R-:W-:Y:S01]  /*66e0*/  FMNMX.FTZ R20, R138, R12, !PT ;  /* 0x0000000c8a147209 */ /* 0x000fe20007810000 */
[----:B------:R-:W-:Y:S01]  /*66f0*/  UMOV UR25, 0xc0000010 ;  /* 0xc000001000197882 */ /* 0x000fe20000000000 */
[----:B------:R-:W-:Y:S01]  /*6700*/  UMOV UR27, 0x80000020 ;  /* 0x80000020001b7882 */ /* 0x000fe20000000000 */
[----:B------:R-:W-:Y:S01]  /*6710*/  ULOP3.LUT UR6, UR6, 0x3fff, URZ, 0xc0, !UPT ;  /* 0x00003fff06067892 */ /* 0x000fe2000f8ec03f */
[----:B------:R-:W-:Y:S01]  /*6720*/  FMNMX.FTZ R5, R137, R4, !PT ;  /* 0x0000000489057209 */ /* 0x000fe20007810000 */
[----:B------:R-:W-:Y:S01]  /*6730*/  UMOV UR24, UR10 ;  /* 0x0000000a00187c82 */ /* 0x000fe20008000000 */
[----:B------:R-:W-:Y:S01]  /*6740*/  FMNMX.FTZ R21, R139, R20, !PT ;  /* 0x000000148b157209 */ /* 0x000fe20007810000 */
[----:B------:R-:W-:Y:S01]  /*6750*/  ULOP3.LUT UR6, UR6, 0x2400000, URZ, 0xfc, !UPT ;  /* 0x0240000006067892 */ /* 0x000fe2000f8efc3f */
[----:B------:R-:W-:Y:S01]  /*6760*/  FMNMX.FTZ R4, R140, R5, !PT ;  /* 0x000000058c047209 */ /* 0x000fe20007810000 */
[----:B------:R-:W0:Y:S01]  /*6770*/  S2R R146, SR_TID.X ;  /* 0x0000000000927919 */ /* 0x000e220000002100 */
[----:B------:R-:W-:Y:S01]  /*6780*/  FMNMX.FTZ R22, R142, R21, !PT ;  /* 0x000000158e167209 */ /* 0x000fe20007810000 */
[----:B------:R-:W-:Y:S01]  /*6790*/  UIMAD UR6, UR41, 0x6c0, UR6 ;  /* 0x000006c0290678a4 */ /* 0x000fe2000f8e0206 */
[----:B------:R-:W-:-:S02]  /*67a0*/  FMNMX.FTZ R5, R141, R4, !PT ;  /* 0x000000048d057209 */ /* 0x000fc40007810000 */
[----:B------:R-:W-:Y:S02]  /*67b0*/  FMNMX.FTZ R23, R143, R22, !PT ;  /* 0x000000168f177209 */ /* 0x000fe40007810000 */
[----:B------:R-:W-:Y:S02]  /*67c0*/  FMNMX.FTZ R4, R128, R5, !PT ;  /* 0x0000000580047209 */ /* 0x000fe40007810000 */
[----:B------:R-:W-:Y:S01]  /*67d0*/  UMOV UR26, UR6 ;  /* 0x00000006001a7c82 */ /* 0x000fe20008000000 */
[----:B------:R-:W-:Y:S01]  /*67e0*/  FMNMX.FTZ R22, R130, R23, !PT ;  /* 0x0000001782167209 */ /* 0x000fe20007810000 */
[----:B------:R-:W-:Y:S01]  /*67f0*/  HGMMA.64x96x16.F32 R24, gdesc[UR24].tnspB, R24, gsb0 ;  /* 0x41600000181879f0 */ /* 0x000fe20008000818 */
[----:B------:R-:W-:Y:S01]  /*6800*/  UIADD3 UR24, UR10, 0x180, URZ ;  /* 0x000001800a187890 */ /* 0x000fe2000fffe03f */
[----:B------:R-:W-:Y:S01]  /*6810*/  FMNMX.FTZ R5, R129, R4, !PT ;  /* 0x0000000481057209 */ /* 0x000fe20007810000 */
[----:B------:R-:W-:Y:S01]  /*6820*/  UIADD3 UR26, UR6, 0x40, URZ ;  /* 0x00000040061a7890 */ /* 0x000fe2000fffe03f */
[----:B------:R-:W-:Y:S01]  /*6830*/  FMNMX.FTZ R23, R131, R22, !PT ;  /* 0x0000001683177209 */ /* 0x000fe20007810000 */
[----:B------:R-:W-:Y:S01]  /*6840*/  UMOV UR25, 0xc0000010 ;  /* 0xc000001000197882 */ /* 0x000fe20000000000 */
[----:B------:R-:W-:Y:S01]  /*6850*/  UMOV UR27, 0x80000020 ;  /* 0x80000020001b7882 */ /* 0x000fe20000000000 */
[----:B------:R-:W-:-:S04]  /*6860*/  FMNMX.FTZ R4, R132, R5, !PT ;  /* 0x0000000584047209 */ /* 0x000fc80007810000 */
[----:B------:R-:W-:-:S04]  /*6870*/  FMNMX.FTZ R5, R133, R4, !PT ;  /* 0x0000000485057209 */ /* 0x000fc80007810000 */
[----:B------:R-:W-:-:S04]  /*6880*/  FMNMX.FTZ R4, R120, R5, !PT ;  /* 0x0000000578047209 */ /* 0x000fc80007810000 */
[----:B------:R-:W-:Y:S02]  /*6890*/  FMNMX.FTZ R5, R121, R4, !PT ;  /* 0x0000000479057209 */ /* 0x000fe40007810000 */
[----:B0-----:R-:W-:Y:S02]  /*68a0*/  ISETP.GE.U32.AND P2, PT, R146, 0x180, PT ;  /* 0x000001809200780c */ /* 0x001fe40003f46070 */
[----:B------:R-:W-:Y:S02]  /*68b0*/  FMNMX.FTZ R4, R124, R5, !PT ;  /* 0x000000057c047209 */ /* 0x000fe40007810000 */
[----:B------:R-:W-:Y:S02]  /*68c0*/  SHF.R.U32.HI R146, RZ, 0x7, R146 ;  /* 0x00000007ff927819 */ /* 0x000fe40000011692 */
        /* <DEDUP_REMOVED lines=23> */
[----:B------:R-:W-:Y:S01]  /*6a40*/  HGMMA.64x96x16.F32 R24, gdesc[UR24].tnspB, R24, gsb0 ;  /* 0x41600000181879f0 */ /* 0x000fe20008000818 */
[----:B------:R-:W-:Y:S02]  /*6a50*/  UIADD3 UR24, UR10, 0x300, URZ ;  /* 0x000003000a187890 */ /* 0x000fe4000fffe03f */
[----:B------:R-:W-:Y:S01]  /*6a60*/  UIADD3 UR26, UR6, 0x80, URZ ;  /* 0x00000080061a7890 */ /* 0x000fe2000fffe03f */
[----:B------:R-:W-:Y:S01]  /*6a70*/  FMNMX.FTZ R4, R72, R5, !PT ;  /* 0x0000000548047209 */ /* 0x000fe20007810000 */
[----:B------:R-:W-:Y:S01]  /*6a80*/  UMOV UR25, 0xc0000010 ;  /* 0xc000001000197882 */ /* 0x000fe20000000000 */
[----:B------:R-:W-:Y:S02]  /*6a90*/  UMOV UR27, 0x80000020 ;  /* 0x80000020001b7882 */ /* 0x000fe40000000000 */
[----:B------:R-:W-:-:S04]  /*6aa0*/  FMNMX.FTZ R5, R73, R4, !PT ;  /* 0x0000000449057209 */ /* 0x000fc80007810000 */
[----:B------:R-:W-:-:S04]  /*6ab0*/  FMNMX.FTZ R4, R76, R5, !PT ;  /* 0x000000054c047209 */ /* 0x000fc80007810000 */
[----:B------:R-:W-:-:S05]  /*6ac0*/  FMNMX.FTZ R13, R77, R4, !PT ;  /* 0x000000044d0d7209 */ /* 0x000fca0007810000 */
[----:B------:R-:W0:Y:S02]  /*6ad0*/  SHFL.BFLY PT, R4, R13, 0x2, 0x1f ;  /* 0x0c401f000d047f89 */ /* 0x000e2400000e0000 */
[----:B0-----:R-:W-:Y:S02]  /*6ae0*/  FMNMX.FTZ R14, R13, R4, !PT ;  /* 0x000000040d0e7209 */ /* 0x001fe40007810000 */
[----:B------:R-:W0:Y:S03]  /*6af0*/  LDC R4, c[0x0][0x988] ;  /* 0x00026200ff047b82 */ /* 0x000e260000000800 */
[----:B------:R-:W1:Y:S02]  /*6b00*/  SHFL.BFLY PT, R5, R14, 0x1, 0x1f ;  /* 0x0c201f000e057f89 */ /* 0x000e6400000e0000 */
[----:B-1----:R-:W-:-:S05]  /*6b10*/  FMNMX.FTZ R5, R14, R5, !PT ;  /* 0x000000050e057209 */ /* 0x002fca0007810000 */
[C---:B0-----:R-:W-:Y:S01]  /*6b20*/  FMUL.FTZ R13, R5.reuse, R4 ;  /* 0x00000004050d7220 */ /* 0x041fe20000410000 */
[----:B------:R-:W-:-:S03]  /*6b30*/  FADD.FTZ R9, -R5, R9 ;  /* 0x0000000905097221 */ /* 0x000fc60000010100 */
[-CC-:B------:R-:W-:Y:S01]  /*6b40*/  FFMA.FTZ R18, R128, R4.reuse, -R13.reuse ;  /* 0x0000000480127223 */ /* 0x180fe2000001080d */
[-CC-:B------:R-:W-:Y:S01]  /*6b50*/  FFMA.FTZ R128, R120, R4.reuse, -R13.reuse ;  /* 0x0000000478807223 */ /* 0x180fe2000001080d */
[----:B------:R-:W-:Y:S01]  /*6b60*/  FMNMX.FTZ R120, R134, R23, !PT ;  /* 0x0000001786787209 */ /* 0x000fe20007810000 */
[-CC-:B------:R-:W-:Y:S01]  /*6b70*/  FFMA.FTZ R23, R121, R4.reuse, -R13.reuse ;  /* 0x0000000479177223 */ /* 0x180fe2000001080d */
[-CC-:B------:R-:W-:Y:S01]  /*6b80*/  FFMA.FTZ R19, R129, R4.reuse, -R13.reuse ;  /* 0x0000000481137223 */ /* 0x180fe2000001080d */
[--C-:B------:R-:W-:Y:S01]  /*6b90*/  FFMA.FTZ R129, R124, R4, -R13.reuse ;  /* 0x000000047c817223 */ /* 0x100fe2000001080d */
[----:B------:R-:W-:Y:S01]  /*6ba0*/  FMNMX.FTZ R121, R135, R120, !PT ;  /* 0x0000007887797209 */ /* 0x000fe20007810000 */
[----:B------:R0:W-:Y:S01]  /*6bb0*/  MUFU.EX2 R22, R128 ;  /* 0x0000008000167308 */ /* 0x0001e20000000800 */
        /* <DEDUP_REMOVED lines=8> */
[----:B------:R1:W-:Y:S01]  /*6c40*/  MUFU.EX2 R120, R129 ;  /* 0x0000008100787308 */ /* 0x0003e20000000800 */
[----:B------:R-:W-:Y:S01]  /*6c50*/  FFMA.FTZ R112, R112, R4, -R13 ;  /* 0x0000000470707223 */ /* 0x000fe2000001080d */
[----:B------:R-:W-:Y:S01]  /*6c60*/  FMNMX.FTZ R124, R126, R121, !PT ;  /* 0x000000797e7c7209 */ /* 0x000fe20007810000 */
[----:B------:R-:W-:-:S02]  /*6c70*/  WARPGROUP.DEPBAR.LE gsb0, 0x0 ;  /* 0x00008000000079c5 */ /* 0x000fc40000010000 */
[----:B------:R-:W-:Y:S01]  /*6c80*/  WARPGROUP.ARRIVE ;  /* 0x00000000000079c5 */ /* 0x000fe20000000000 */
[--C-:B------:R-:W-:Y:S01]  /*6c90*/  FFMA.FTZ R121, R125, R4, -R13.reuse ;  /* 0x000000047d797223 */ /* 0x100fe2000001080d */
[----:B------:R-:W-:Y:S01]  /*6ca0*/  FMNMX.FTZ R125, R127, R124, !PT ;  /* 0x0000007c7f7d7209 */ /* 0x000fe20007810000 */
[-CC-:B------:R-:W-:Y:S01]  /*6cb0*/  FFMA.FTZ R113, R113, R4.reuse, -R13.reuse ;  /* 0x0000000471717223 */ /* 0x180fe2000001080d */
[-CC-:B------:R-:W-:Y:S01]  /*6cc0*/  FFMA.FTZ R116, R116, R4.reuse, -R13.reuse ;  /* 0x0000000474747223 */ /* 0x180fe2000001080d */
[-CC-:B------:R-:W-:Y:S01]  /*6cd0*/  FFMA.FTZ R117, R117, R4.reuse, -R13.reuse ;  /* 0x0000000475757223 */ /* 0x180fe2000001080d */
[----:B------:R-:W-:Y:S01]  /*6ce0*/  HGMMA.64x96x16.F32 R24, gdesc[UR24].tnspB, R24, gsb0 ;  /* 0x41600000181879f0 */ /* 0x000fe20008000818 */
[----:B------:R-:W-:Y:S01]  /*6cf0*/  UIADD3 UR24, UR10, 0x480, URZ ;  /* 0x000004800a187890 */ /* 0x000fe2000fffe03f */
[----:B------:R-:W-:Y:S01]  /*6d00*/  FMNMX.FTZ R124, R114, R125, !PT ;  /* 0x0000007d727c7209 */ /* 0x000fe20007810000 */
[----:B------:R-:W-:Y:S01]  /*6d10*/  UIADD3 UR26, UR6, 0xc0, URZ ;  /* 0x000000c0061a7890 */ /* 0x000fe2000fffe03f */
[--C-:B------:R-:W-:Y:S01]  /*6d20*/  FFMA.FTZ R104, R104, R4, -R13.reuse ;  /* 0x0000000468687223 */ /* 0x100fe2000001080d */
[----:B------:R-:W-:Y:S01]  /*6d30*/  UMOV UR25, 0xc0000010 ;  /* 0xc000001000197882 */ /* 0x000fe20000000000 */
[----:B------:R-:W-:Y:S01]  /*6d40*/  UMOV UR27, 0x80000020 ;  /* 0x80000020001b7882 */ /* 0x000fe20000000000 */
        /* <DEDUP_REMOVED lines=25> */
[----:B------:R-:W-:Y:S01]  /*6ee0*/  FMUL.FTZ R9, R9, R4 ;  /* 0x0000000409097220 */ /* 0x000fe20000410000 */
        /* <DEDUP_REMOVED lines=9> */
[----:B------:R2:W-:Y:S02]  /*6f80*/  MUFU.EX2 R20, R132 ;  /* 0x0000008400147308 */ /* 0x0005e40000000800 */
        /* <DEDUP_REMOVED lines=15> */
[----:B------:R-:W3:Y:S01]  /*7080*/  SHFL.BFLY PT, R125, R124, 0x2, 0x1f ;  /* 0x0c401f007c7d7f89 */ /* 0x000ee200000e0000 */
[----:B------:R-:W-:Y:S02]  /*7090*/  WARPGROUP.DEPBAR.LE gsb0, 0x0 ;  /* 0x00008000000079c5 */ /* 0x000fe40000010000 */
[----:B------:R-:W-:Y:S02]  /*70a0*/  WARPGROUP.ARRIVE ;  /* 0x00000000000079c5 */ /* 0x000fe40000000000 */
[----:B------:R-:W-:Y:S04]  /*70b0*/  MUFU.EX2 R23, R23 ;  /* 0x0000001700177308 */ /* 0x000fe80000000800 */
[----:B------:R-:W-:Y:S01]  /*70c0*/  HGMMA.64x96x16.F32 R24, gdesc[UR24].tnspB, R24, gsb0 ;  /* 0x41600000181879f0 */ /* 0x000fe20008000818 */
[----:B------:R-:W-:-:S02]  /*70d0*/  UIADD3 UR24, UR10, 0x600, URZ ;  /* 0x000006000a187890 */ /* 0x000fc4000fffe03f */
[----:B------:R-:W-:Y:S01]  /*70e0*/  UIADD3 UR26, UR6, 0x100, URZ ;  /* 0x00000100061a7890 */ /* 0x000fe2000fffe03f */
[----:B------:R-:W-:Y:S01]  /*70f0*/  MUFU.EX2 R121, R121 ;  /* 0x0000007900797308 */ /* 0x000fe20000000800 */
[----:B------:R-:W-:Y:S01]  /*7100*/  UMOV UR25, 0xc0000010 ;  /* 0xc000001000197882 */ /* 0x000fe20000000000 */
[----:B------:R-:W-:-:S06]  /*7110*/  UMOV UR27, 0x80000020 ;  /* 0x80000020001b7882 */ /* 0x000fcc0000000000 */
[----:B------:R-:W-:Y:S01]  /*7120*/  MUFU.EX2 R112, R112 ;  /* 0x0000007000707308 */ /* 0x000fe20000000800 */
[----:B---3--:R-:W-:Y:S01]  /*7130*/  FMNMX.FTZ R125, R124, R125, !PT ;  /* 0x0000007d7c7d7209 */ /* 0x008fe20007810000 */
[----:B------:R-:W-:-:S04]  /*7140*/  FFMA.FTZ R124, R72, R4, -R13 ;  /* 0x00000004487c7223 */ /* 0x000fc8000001080d */
[----:B0-----:R-:W0:Y:S02]  /*7150*/  SHFL.BFLY PT, R128, R125, 0x1, 0x1f ;  /* 0x0c201f007d807f89 */ /* 0x001e2400000e0000 */
[----:B------:R-:W-:Y:S08]  /*7160*/  MUFU.EX2 R113, R113 ;  /* 0x0000007100717308 */ /* 0x000ff00000000800 */
[----:B------:R-:W-:Y:S08]  /*7170*/  MUFU.EX2 R116, R116 ;  /* 0x0000007400747308 */ /* 0x000ff00000000800 */
[----:B------:R-:W-:Y:S01]  /*7180*/  MUFU.EX2 R117, R117 ;  /* 0x0000007500757308 */ /* 0x000fe20000000800 */
[----:B0-----:R-:W-:-:S07]  /*7190*/  FMNMX.FTZ R72, R125, R128, !PT ;  /* 0x000000807d487209 */ /* 0x001fce0007810000 */
[----:B------:R-:W-:Y:S01]  /*71a0*/  MUFU.EX2 R104, R104 ;  /* 0x0000006800687308 */ /* 0x000fe20000000800 */
[CC--:B-1----:R-:W-:Y:S01]  /*71b0*/  FMUL.FTZ R129, R72.reuse, R4.reuse ;  /* 0x0000000448817220 */ /* 0x0c2fe20000410000 */
[----:B------:R-:W-:Y:S01]  /*71c0*/  FADD.FTZ R13, -R72, R12 ;  /* 0x0000000c480d7221 */ /* 0x000fe20000010100 */
[----:B------:R-:W-:Y:S02]  /*71d0*/  VIADD R12, R146, 0x9 ;  /* 0x00000009920c7836 */ /* 0x000fe40000000000 */
[-CC-:B------:R-:W-:Y:S01]  /*71e0*/  FFMA.FTZ R137, R131, R4.reuse, -R129.reuse ;  /* 0x0000000483897223 */ /* 0x180fe20000010881 */
[-CC-:B------:R-:W-:Y:S01]  /*71f0*/  FFMA.FTZ R131, R134, R4.reuse, -R129.reuse ;  /* 0x0000000486837223 */ /* 0x180fe20000010881 */
[-CC-:B------:R-:W-:Y:S01]  /*7200*/  FFMA.FTZ R134, R135, R4.reuse, -R129.reuse ;  /* 0x0000000487867223 */ /* 0x180fe20000010881 */
[-CC-:B------:R-:W-:Y:S01]  /*7210*/  FFMA.FTZ R135, R123, R4.reuse, -R129.reuse ;  /* 0x000000047b877223 */ /* 0x180fe20000010881 */
[-C--:B------:R-:W-:Y:S01]  /*7220*/  FMUL.FTZ R125, R13, R4.reuse ;  /* 0x000000040d7d7220 */ /* 0x080fe20000410000 */
[-CC-:B------:R-:W-:Y:S01]  /*7230*/  FFMA.FTZ R128, R138, R4.reuse, -R129.reuse ;  /* 0x000000048a807223 */ /* 0x180fe20000010881 */
[-CC-:B------:R-:W-:Y:S01]  /*7240*/  FFMA.FTZ R123, R127, R4.reuse, -R129.reuse ;  /* 0x000000047f7b7223 */ /* 0x180fe20000010881 */
[-CC-:B------:R-:W-:Y:S01]  /*7250*/  FFMA.FTZ R127, R115, R4.reuse, -R129.reuse ;  /* 0x00000004737f7223 */ /* 0x180fe20000010881 */
[----:B------:R-:W-:Y:S01]  /*7260*/  FFMA.FTZ R115, R118, R4, -R129 ;  /* 0x0000000476737223 */ /* 0x000fe20000010881 */
[----:B------:R-:W-:-:S02]  /*7270*/  IMAD.U32 R138, RZ, RZ, UR41 ;  /* 0x00000029ff8a7e24 */ /* 0x000fc4000f8e00ff */
[-CC-:B------:R-:W-:Y:S01]  /*7280*/  FFMA.FTZ R118, R119, R4.reuse, -R129.reuse ;  /* 0x0000000477767223 */ /* 0x180fe20000010881 */
[-CC-:B------:R-:W-:Y:S01]  /*7290*/  FFMA.FTZ R13, R139, R4.reuse, -R129.reuse ;  /* 0x000000048b0d7223 */ /* 0x180fe20000010881 */
[-CC-:B------:R-:W-:Y:S01]  /*72a0*/  FFMA.FTZ R119, R107, R4.reuse, -R129.reuse ;  /* 0x000000046b777223 */ /* 0x180fe20000010881 */
[-CC-:B------:R-:W-:Y:S01]  /*72b0*/  FFMA.FTZ R107, R110, R4.reuse, -R129.reuse ;  /* 0x000000046e6b7223 */ /* 0x180fe20000010881 */
[----:B------:R-:W-:Y:S01]  /*72c0*/  MUFU.EX2 R125, R125 ;  /* 0x0000007d007d7308 */ /* 0x000fe20000000800 */
[----:B------:R-:W-:Y:S01]  /*72d0*/  @!P1 LEA R110, R0, UR37, 0x3 ;  /* 0x00000025006e9c11 */ /* 0x000fe2000f8e18ff */
[-CC-:B------:R-:W-:Y:S01]  /*72e0*/  FFMA.FTZ R133, R142, R4.reuse, -R129.reuse ;  /* 0x000000048e857223 */ /* 0x180fe20000010881 */
[----:B------:R-:W-:Y:S01]  /*72f0*/  @!P1 LEA R138, R138, UR37, 0x3 ;  /* 0x000000258a8a9c11 */ /* 0x000fe2000f8e18ff */
[-CC-:B--2---:R-:W-:Y:S01]  /*7300*/  FFMA.FTZ R132, R130, R4.reuse, -R129.reuse ;  /* 0x0000000482847223 */ /* 0x184fe20000010881 */
[----:B------:R-:W-:Y:S01]  /*7310*/  FFMA.FTZ R136, R143, R4, -R129 ;  /* 0x000000048f887223 */ /* 0x000fe20000010881 */
[----:B------:R-:W-:-:S02]  /*7320*/  @!P1 VIADD R110, R110, 0x31c40 ;  /* 0x00031c406e6e9836 */ /* 0x000fc40000000000 */
[-CC-:B------:R-:W-:Y:S01]  /*7330*/  FFMA.FTZ R130, R122, R4.reuse, -R129.reuse ;  /* 0x000000047a827223 */ /* 0x180fe20000010881 */
[----:B------:R-:W0:Y:S01]  /*7340*/  MUFU.EX2 R128, R128 ;  /* 0x0000008000807308 */ /* 0x000e220000000800 */
[----:B------:R-:W-:Y:S02]  /*7350*/  @!P1 VIADD R138, R138, 0x31c60 ;  /* 0x00031c608a8a9836 */ /* 0x000fe40000000000 */
[-CC-:B------:R-:W-:Y:S01]  /*7360*/  FFMA.FTZ R122, R126, R4.reuse, -R129.reuse ;  /* 0x000000047e7a7223 */ /* 0x180fe20000010881 */
[-CC-:B------:R-:W-:Y:S01]  /*7370*/  FFMA.FTZ R126, R111, R4.reuse, -R129.reuse ;  /* 0x000000046f7e7223 */ /* 0x180fe20000010881 */
[----:B------:R-:W-:Y:S01]  /*7380*/  SEL R12, R12, 0x9, !P2 ;  /* 0x000000090c0c7807 */ /* 0x000fe20005000000 */
[-CC-:B------:R-:W-:Y:S01]  /*7390*/  FFMA.FTZ R114, R114, R4.reuse, -R129.reuse ;  /* 0x0000000472727223 */ /* 0x180fe20000010881 */
[----:B------:R-:W-:Y:S01]  /*73a0*/  @!P1 PRMT R138, RZ, 0x654, R138 ;  /* 0x00000654ff8a9816 */ /* 0x000fe2000000008a */
        /* <DEDUP_REMOVED lines=10> */
[----:B0-----:R-:W-:Y:S01]  /*7450*/  FFMA.FTZ R140, R125, R11, R128 ;  /* 0x0000000b7d8c7223 */ /* 0x001fe20000010080 */
[-CC-:B------:R-:W-:Y:S01]  /*7460*/  FFMA.FTZ R78, R78, R4.reuse, -R129.reuse ;  /* 0x000000044e4e7223 */ /* 0x180fe20000010881 */
[----:B------:R-:W-:Y:S01]  /*7470*/  FFMA.FTZ R79, R79, R4, -R129 ;  /* 0x000000044f4f7223 */ /* 0x000fe20000010881 */
[C---:B------:R-:W-:Y:S01]  /*7480*/  ISETP.GT.AND P2, PT, R8.reuse, R144, PT ;  /* 0x000000900800720c */ /* 0x040fe20003f44270 */
[----:B------:R-:W-:Y:S01]  /*7490*/  VIADD R8, R8, 0xffffffff ;  /* 0xffffffff08087836 */ /* 0x000fe20000000000 */
[----:B------:R-:W-:-:S02]  /*74a0*/  R2UR UR41, R0 ;  /* 0x00000000002972ca */ /* 0x000fc400000e0000 */
[----:B------:R0:W-:Y:S01]  /*74b0*/  MUFU.EX2 R111, R119 ;  /* 0x00000077006f7308 */ /* 0x0001e20000000800 */
[C---:B-1----:R-:W-:Y:S01]  /*74c0*/  FADD.FTZ R140, R13.reuse, R140 ;  /* 0x0000008c0d8c7221 */ /* 0x042fe20000010000 */
[----:B------:R-:W-:Y:S01]  /*74d0*/  F2FP.F16.F32.PACK_AB R13, R13, R128 ;  /* 0x000000800d0d723e */ /* 0x000fe200000000ff */
[----:B------:R-:W-:Y:S02]  /*74e0*/  WARPGROUP.DEPBAR.LE gsb0, 0x0 ;  /* 0x00008000000079c5 */ /* 0x000fe40000010000 */
[----:B------:R-:W-:-:S03]  /*74f0*/  WARPGROUP.ARRIVE ;  /* 0x00000000000079c5 */ /* 0x000fc60000000000 */
[----:B------:R-:W1:Y:S01]  /*7500*/  MUFU.EX2 R136, R136 ;  /* 0x0000008800887308 */ /* 0x000e620000000800 */
[----:B0-----:R-:W-:Y:S02]  /*7510*/  @!P1 PRMT R119, RZ, 0x654, R110 ;  /* 0x00000654ff779816 */ /* 0x001fe4000000006e */
[----:B------:R-:W-:Y:S01]  /*7520*/  HGMMA.64x96x16.F32 R24, gdesc[UR24].tnspB, R24, gsb0 ;  /* 0x41600000181879f0 */ /* 0x000fe20008000818 */
[----:B------:R-:W-:Y:S02]  /*7530*/  UIADD3 UR24, UR10, 0x780, URZ ;  /* 0x000007800a187890 */ /* 0x000fe4000fffe03f */
[----:B------:R-:W-:Y:S02]  /*7540*/  UIADD3 UR26, UR6, 0x140, URZ ;  /* 0x00000140061a7890 */ /* 0x000fe4000fffe03f */
[----:B------:R-:W0:Y:S01]  /*7550*/  MUFU.EX2 R132, R132 ;  /* 0x0000008400847308 */ /* 0x000e220000000800 */
[----:B------:R-:W-:Y:S01]  /*7560*/  UMOV UR25, 0xc0000010 ;  /* 0xc000001000197882 */ /* 0x000fe20000000000 */
[----:B------:R-:W-:-:S06]  /*7570*/  UMOV UR27, 0x80000020 ;  /* 0x80000020001b7882 */ /* 0x000fcc0000000000 */
[----:B------:R-:W3:Y:S08]  /*7580*/  MUFU.EX2 R137, R137 ;  /* 0x0000008900897308 */ /* 0x000ef00000000800 */
[----:B------:R-:W4:Y:S08]  /*7590*/  MUFU.EX2 R131, R131 ;  /* 0x0000008300837308 */ /* 0x000f300000000800 */
[----:B------:R-:W5:Y:S08]  /*75a0*/  MUFU.EX2 R134, R134 ;  /* 0x0000008600867308 */ /* 0x000f700000000800 */
[----:B------:R-:W5:Y:S08]  /*75b0*/  MUFU.EX2 R130, R130 ;  /* 0x0000008200827308 */ /* 0x000f700000000800 */
[----:B------:R-:W5:Y:S08]  /*75c0*/  MUFU.EX2 R135, R135 ;  /* 0x0000008700877308 */ /* 0x000f700000000800 */
[----:B------:R4:W-:Y:S08]  /*75d0*/  MUFU.EX2 R110, R126 ;  /* 0x0000007e006e7308 */ /* 0x0009f00000000800 */
        /* <DEDUP_REMOVED lines=9> */
[----:B------:R-:W-:Y:S01]  /*7670*/  HGMMA.64x96x16.F32 R24, gdesc[UR24].tnspB, R24, gsb0 ;  /* 0x41600000181879f0 */ /* 0x000fe20008000818 */
[----:B------:R-:W-:Y:S02]  /*7680*/  UIADD3 UR24, UR10, 0x900, URZ ;  /* 0x000009000a187890 */ /* 0x000fe4000fffe03f */
[----:B------:R-:W-:Y:S01]  /*7690*/  UIADD3 UR26, UR6, 0x180, URZ ;  /* 0x00000180061a7890 */ /* 0x000fe2000fffe03f */
[----:B------:R-:W-:Y:S01]  /*76a0*/  UMOV UR25, 0xc0000010 ;  /* 0xc000001000197882 */ /* 0x000fe20000000000 */
[----:B------:R-:W-:Y:S02]  /*76b0*/  UMOV UR27, 0x80000020 ;  /* 0x80000020001b7882 */ /* 0x000fe40000000000 */
[----:B------:R-:W5:Y:S08]  /*76c0*/  MUFU.EX2 R105, R105 ;  /* 0x0000006900697308 */ /* 0x000f700000000800 */
[----:B------:R-:W5:Y:S08]  /*76d0*/  MUFU.EX2 R108, R108 ;  /* 0x0000006c006c7308 */ /* 0x000f700000000800 */
[----:B------:R-:W5:Y:S08]  /*76e0*/  MUFU.EX2 R107, R107 ;  /* 0x0000006b006b7308 */ /* 0x000f700000000800 */
[----:B------:R-:W5:Y:S08]  /*76f0*/  MUFU.EX2 R109, R109 ;  /* 0x0000006d006d7308 */ /* 0x000f700000000800 */
[----:B------:R-:W5:Y:S08]  /*7700*/  MUFU.EX2 R96, R96 ;  /* 0x0000006000607308 */ /* 0x000f700000000800 */
[----:B------:R-:W-:Y:S08]  /*7710*/  MUFU.EX2 R98, R98 ;  /* 0x0000006200627308 */ /* 0x000ff00000000800 */
[----:B------:R-:W5:Y:S08]  /*7720*/  MUFU.EX2 R97, R97 ;  /* 0x0000006100617308 */ /* 0x000f700000000800 */
        /* <DEDUP_REMOVED lines=8> */
[----:B------:R-:W-:Y:S01]  /*77b0*/  HGMMA.64x96x16.F32 R24, gdesc[UR24].tnspB, R24, gsb0 ;  /* 0x41600000181879f0 */ /* 0x000fe20008000818 */
[----:B------:R-:W-:Y:S02]  /*77c0*/  UIADD3 UR24, UR10, 0xa80, URZ ;  /* 0x00000a800a187890 */ /* 0x000fe4000fffe03f */
[----:B------:R-:W-:-:S04]  /*77d0*/  UIADD3 UR26, UR6, 0x1c0, URZ ;  /* 0x000001c0061a7890 */ /* 0x000fc8000fffe03f */
[----:B------:R-:W-:Y:S01]  /*77e0*/  MUFU.EX2 R93, R93 ;  /* 0x0000005d005d7308 */ /* 0x000fe20000000800 */
[----:B------:R-:W-:Y:S01]  /*77f0*/  UMOV UR25, 0xc0000010 ;  /* 0xc000001000197882 */ /* 0x000fe20000000000 */
[----:B------:R-:W-:-:S06]  /*7800*/  UMOV UR27, 0x80000020 ;  /* 0x80000020001b7882 */ /* 0x000fcc0000000000 */
        /* <DEDUP_REMOVED lines=12> */
[----:B------:R-:W-:-:S06]  /*78d0*/  WARPGROUP.ARRIVE ;  /* 0x00000000000079c5 */ /* 0x000fcc0000000000 */
[----:B------:R-:W-:Y:S01]  /*78e0*/  HGMMA.64x96x16.F32 R24, gdesc[UR24].tnspB, R24, gsb0 ;  /* 0x41600000181879f0 */ /* 0x000fe20008000818 */
[----:B------:R-:W-:Y:S02]  /*78f0*/  UIADD3 UR24, UR10, 0xc00, URZ ;  /* 0x00000c000a187890 */ /* 0x000fe4000fffe03f */
[----:B------:R-:W-:Y:S01]  /*7900*/  UIADD3 UR26, UR6, 0x200, URZ ;  /* 0x00000200061a7890 */ /* 0x000fe2000fffe03f */
[----:B------:R-:W-:Y:S01]  /*7910*/  UMOV UR25, 0xc0000010 ;  /* 0xc000001000197882 */ /* 0x000fe20000000000 */
[----:B------:R-:W-:Y:S01]  /*7920*/  UMOV UR27, 0x80000020 ;  /* 0x80000020001b7882 */ /* 0x000fe20000000000 */
[----:B------:R-:W-:Y:S02]  /*7930*/  WARPGROUP.DEPBAR.LE gsb0, 0x0 ;  /* 0x00008000000079c5 */ /* 0x000fe40000010000 */
[----:B------:R-:W-:-:S06]  /*7940*/  WARPGROUP.ARRIVE ;  /* 0x00000000000079c5 */ /* 0x000fcc0000000000 */
[----:B------:R-:W-:Y:S03]  /*7950*/  HGMMA.64x96x16.F32 R24, gdesc[UR24].tnspB, R24, gsb0 ;  /* 0x41600000181879f0 */ /* 0x000fe60008000818 */
[----:B------:R-:W-:Y:S02]  /*7960*/  WARPGROUP.DEPBAR.LE gsb0, 0x0 ;  /* 0x00008000000079c5 */ /* 0x000fe40000010000 */
        /* <DEDUP_REMOVED lines=10> */
[-CC-:B-1----:R-:W-:Y:S01]  /*7a10*/  FFMA.FTZ R119, R99, R4.reuse, -R129.reuse ;  /* 0x0000000463777223 */ /* 0x182fe20000010881 */
[-CC-:B------:R-:W-:Y:S01]  /*7a20*/  FFMA.FTZ R99, R102, R4.reuse, -R129.reuse ;  /* 0x0000000466637223 */ /* 0x180fe20000010881 */
[-CC-:B------:R-:W-:Y:S01]  /*7a30*/  FFMA.FTZ R102, R90, R4.reuse, -R129.reuse ;  /* 0x000000045a667223 */ /* 0x180fe20000010881 */
[--C-:B------:R-:W-:Y:S01]  /*7a40*/  FFMA.FTZ R90, R82, R4, -R129.reuse ;  /* 0x00000004525a7223 */ /* 0x100fe20000010881 */
[----:B------:R1:W1:Y:S01]  /*7a50*/  MUFU.EX2 R11, R119 ;  /* 0x00000077000b7308 */ /* 0x0002620000000800 */
[-C--:B------:R-:W-:Y:S01]  /*7a60*/  FMUL.FTZ R37, R37, R9.reuse ;  /* 0x0000000925257220 */ /* 0x080fe20000410000 */
[-C--:B------:R-:W-:Y:S01]  /*7a70*/  FMUL.FTZ R40, R40, R9.reuse ;  /* 0x0000000928287220 */ /* 0x080fe20000410000 */
[----:B0-----:R-:W-:Y:S01]  /*7a80*/  FFMA.FTZ R138, R9, R10, R14 ;  /* 0x0000000a098a7223 */ /* 0x001fe2000001000e */
[----:B------:R-:W-:Y:S01]  /*7a90*/  FFMA.FTZ R10, R103, R4, -R129 ;  /* 0x00000004670a7223 */ /* 0x000fe20000010881 */
[-C--:B------:R-:W-:Y:S01]  /*7aa0*/  FMUL.FTZ R41, R41, R9.reuse ;  /* 0x0000000929297220 */ /* 0x080fe20000410000 */
[-C--:B------:R-:W-:Y:S01]  /*7ab0*/  FMUL.FTZ R44, R44, R9.reuse ;  /* 0x000000092c2c7220 */ /* 0x080fe20000410000 */
[----:B------:R-:W-:Y:S01]  /*7ac0*/  FADD.FTZ R103, R15, R138 ;  /* 0x0000008a0f677221 */ /* 0x000fe20000010000 */
[----:B------:R-:W0:Y:S01]  /*7ad0*/  MUFU.EX2 R99, R99 ;  /* 0x0000006300637308 */ /* 0x000e220000000800 */
        /* <DEDUP_REMOVED lines=15> */
[----:B---3--:R-:W-:Y:S01]  /*7bd0*/  FADD.FTZ R82, R137, R82 ;  /* 0x0000005289527221 */ /* 0x008fe20000010000 */
[----:B------:R-:W-:Y:S01]  /*7be0*/  F2FP.F16.F32.PACK_AB R12, R15, R14 ;  /* 0x0000000e0f0c723e */ /* 0x000fe200000000ff */
[----:B------:R-:W-:Y:S01]  /*7bf0*/  FMUL.FTZ R60, R60, R9 ;  /* 0x000000093c3c7220 */ /* 0x000fe20000410000 */
[----:B----4-:R-:W-:Y:S01]  /*7c00*/  FADD.FTZ R126, R20, R103 ;  /* 0x00000067147e7221 */ /* 0x010fe20000010000 */
[----:B------:R-:W-:Y:S01]  /*7c10*/  FADD.FTZ R15, R131, R82 ;  /* 0x00000052830f7221 */ /* 0x000fe20000010000 */
[----:B------:R-:W-:Y:S01]  /*7c20*/  F2FP.F16.F32.PACK_AB R14, R17, R16 ;  /* 0x00000010110e723e */ /* 0x000fe200000000ff */
[----:B------:R3:W4:Y:S01]  /*7c30*/  MUFU.EX2 R82, R102 ;  /* 0x0000006600527308 */ /* 0x0007220000000800 */
[----:B------:R-:W-:Y:S01]  /*7c40*/  FADD.FTZ R17, R21, R126 ;  /* 0x0000007e15117221 */ /* 0x000fe20000010000 */
[----:B-----5:R-:W-:Y:S01]  /*7c50*/  FADD.FTZ R103, R134, R15 ;  /* 0x0000000f86677221 */ /* 0x020fe20000010000 */
[----:B------:R-:W-:Y:S01]  /*7c60*/  F2FP.F16.F32.PACK_AB R15, R136, R133 ;  /* 0x00000085880f723e */ /* 0x000fe200000000ff */
[-C--:B------:R-:W-:Y:S01]  /*7c70*/  FMUL.FTZ R61, R61, R9.reuse ;  /* 0x000000093d3d7220 */ /* 0x080fe20000410000 */
[----:B------:R-:W-:Y:S01]  /*7c80*/  FADD.FTZ R16, R22, R17 ;  /* 0x0000001116107221 */ /* 0x000fe20000010000 */
[----:B------:R-:W-:Y:S01]  /*7c90*/  FADD.FTZ R126, R130, R103 ;  /* 0x00000067827e7221 */ /* 0x000fe20000010000 */
[-CC-:B------:R-:W-:Y:S01]  /*7ca0*/  FFMA.FTZ R103, R74, R4.reuse, -R129.reuse ;  /* 0x000000044a677223 */ /* 0x180fe20000010881 */
[----:B------:R5:W-:Y:S01]  /*7cb0*/  STSM.16.M88.4 [R6+0x24300], R12 ;  /* 0x0243000c06007844 */ /* 0x000be20000000200 */
[----:B------:R-:W-:Y:S01]  /*7cc0*/  FADD.FTZ R17, R23, R16 ;  /* 0x0000001017117221 */ /* 0x000fe20000010000 */
[----:B-1----:R-:W-:Y:S01]  /*7cd0*/  FADD.FTZ R119, R135, R126 ;  /* 0x0000007e87777221 */ /* 0x002fe20000010000 */
[----:B------:R-:W-:Y:S01]  /*7ce0*/  FFMA.FTZ R74, R75, R4, -R129 ;  /* 0x000000044b4a7223 */ /* 0x000fe20000010881 */
[-C--:B------:R-:W-:Y:S01]  /*7cf0*/  FMUL.FTZ R64, R64, R9.reuse ;  /* 0x0000000940407220 */ /* 0x080fe20000410000 */
[----:B------:R-:W-:Y:S01]  /*7d00*/  FADD.FTZ R16, R120, R17 ;  /* 0x0000001178107221 */ /* 0x000fe20000010000 */
[----:B---3--:R-:W-:Y:S01]  /*7d10*/  FADD.FTZ R102, R122, R119 ;  /* 0x000000777a667221 */ /* 0x008fe20000010000 */
[----:B------:R-:W1:Y:S01]  /*7d20*/  MUFU.EX2 R75, R91 ;  /* 0x0000005b004b7308 */ /* 0x000e620000000800 */
[-C--:B------:R-:W-:Y:S01]  /*7d30*/  FMUL.FTZ R65, R65, R9.reuse ;  /* 0x0000000941417220 */ /* 0x080fe20000410000 */
[----:B------:R-:W-:Y:S01]  /*7d40*/  FADD.FTZ R17, R121, R16 ;  /* 0x0000001079117221 */ /* 0x000fe20000010000 */
[----:B------:R-:W-:Y:S01]  /*7d50*/  FADD.FTZ R119, R123, R102 ;  /* 0x000000667b777221 */ /* 0x000fe20000010000 */
[-C--:B------:R-:W-:Y:S01]  /*7d60*/  FMUL.FTZ R68, R68, R9.reuse ;  /* 0x0000000944447220 */ /* 0x080fe20000410000 */
[----:B------:R-:W-:Y:S01]  /*7d70*/  FMUL.FTZ R69, R69, R9 ;  /* 0x0000000945457220 */ /* 0x000fe20000410000 */
[----:B------:R-:W-:Y:S01]  /*7d80*/  FADD.FTZ R16, R112, R17 ;  /* 0x0000001170107221 */ /* 0x000fe20000010000 */
[----:B------:R-:W-:Y:S01]  /*7d90*/  F2FP.F16.F32.PACK_AB R112, R113, R112 ;  /* 0x000000707170723e */ /* 0x000fe200000000ff */
[----:B------:R-:W3:Y:S01]  /*7da0*/  MUFU.EX2 R91, R95 ;  /* 0x0000005f005b7308 */ /* 0x000ee20000000800 */
[----:B-----5:R-:W-:Y:S01]  /*7db0*/  F2FP.F16.F32.PACK_AB R12, R19, R18 ;  /* 0x00000012130c723e */ /* 0x020fe200000000ff */
[----:B------:R-:W-:Y:S01]  /*7dc0*/  FADD.FTZ R18, R114, R119 ;  /* 0x0000007772127221 */ /* 0x000fe20000010000 */
[----:B------:R-:W-:Y:S01]  /*7dd0*/  FADD.FTZ R17, R113, R16 ;  /* 0x0000001071117221 */ /* 0x000fe20000010000 */
[----:B------:R-:W-:Y:S01]  /*7de0*/  F2FP.F16.F32.PACK_AB R14, R21, R20 ;  /* 0x00000014150e723e */ /* 0x000fe200000000ff */
[-C--:B------:R-:W-:Y:S01]  /*7df0*/  FMUL.FTZ R26, R26, R125.reuse ;  /* 0x0000007d1a1a7220 */ /* 0x080fe20000410000 */
        /* <DEDUP_REMOVED lines=11> */
[----:B------:R5:W3:Y:S01]  /*7eb0*/  MUFU.EX2 R20, R90 ;  /* 0x0000005a00147308 */ /* 0x000ae20000000800 */
[----:B------:R-:W-:Y:S01]  /*7ec0*/  FADD.FTZ R102, R106, R19 ;  /* 0x000000136a667221 */ /* 0x000fe20000010000 */
[----:B------:R-:W-:Y:S01]  /*7ed0*/  FADD.FTZ R21, R105, R22 ;  /* 0x0000001669157221 */ /* 0x000fe20000010000 */
[----:B------:R-:W-:Y:S01]  /*7ee0*/  F2FP.F16.F32.PACK_AB R17, R135, R130 ;  /* 0x000000828711723e */ /* 0x000fe200000000ff */
[----:B------:R2:W-:Y:S01]  /*7ef0*/  STSM.16.M88.4 [R6+0x25b00], R12 ;  /* 0x025b000c06007844 */ /* 0x0005e20000000200 */
        /* <DEDUP_REMOVED lines=10> */
[C---:B------:R-:W-:Y:S01]  /*7fa0*/  F2FP.F16.F32.PACK_AB R96, R97.reuse, R96 ;  /* 0x000000606160723e */ /* 0x040fe200000000ff */
[----:B------:R4:W-:Y:S01]  /*7fb0*/  STSM.16.M88.4 [R6+0x27300], R16 ;  /* 0x0273001006007844 */ /* 0x0009e20000000200 */
[----:B-----5:R-:W-:Y:S01]  /*7fc0*/  FADD.FTZ R90, R98, R21 ;  /* 0x00000015625a7221 */ /* 0x020fe20000010000 */
[----:B------:R-:W-:Y:S01]  /*7fd0*/  FADD.FTZ R21, R97, R22 ;  /* 0x0000001661157221 */ /* 0x000fe20000010000 */
[C---:B------:R-:W-:Y:S01]  /*7fe0*/  F2FP.F16.F32.PACK_AB R97, R11.reuse, R98 ;  /* 0x000000620b61723e */ /* 0x040fe200000000ff */
[-C--:B------:R-:W-:Y:S01]  /*7ff0*/  FMUL.FTZ R34, R34, R125.reuse ;  /* 0x0000007d22227220 */ /* 0x080fe20000410000 */
[----:B------:R-:W-:Y:S01]  /*8000*/  FADD.FTZ R90, R11, R90 ;  /* 0x0000005a0b5a7221 */ /* 0x000fe20000010000 */
[----:B------:R-:W-:Y:S01]  /*8010*/  FADD.FTZ R22, R100, R21 ;  /* 0x0000001564167221 */ /* 0x000fe20000010000 */
[----:B------:R-:W-:Y:S01]  /*8020*/  F2FP.F16.F32.PACK_AB R113, R127, R114 ;  /* 0x000000727f71723e */ /* 0x000fe200000000ff */
[----:B------:R-:W-:Y:S01]  /*8030*/  FMUL.FTZ R35, R35, R125 ;  /* 0x0000007d23237220 */ /* 0x000fe20000410000 */
[----:B0-----:R-:W-:Y:S01]  /*8040*/  FADD.FTZ R21, R99, R90 ;  /* 0x0000005a63157221 */ /* 0x001fe20000010000 */
[----:B--2---:R-:W-:Y:S01]  /*8050*/  FADD.FTZ R13, R101, R22 ;  /* 0x00000016650d7221 */ /* 0x004fe20000010000 */
[----:B------:R-:W-:Y:S01]  /*8060*/  F2FP.F16.F32.PACK_AB R99, R10, R99 ;  /* 0x000000630a63723e */ /* 0x000fe200000000ff */
[-C--:B------:R-:W-:Y:S01]  /*8070*/  FMUL.FTZ R38, R38, R125.reuse ;  /* 0x0000007d26267220 */ /* 0x080fe20000410000 */
[----:B------:R-:W-:Y:S01]  /*8080*/  FADD.FTZ R21, R10, R21 ;  /* 0x000000150a157221 */ /* 0x000fe20000010000 */
[----:B------:R-:W-:Y:S01]  /*8090*/  FADD.FTZ R12, R88, R13 ;  /* 0x0000000d580c7221 */ /* 0x000fe20000010000 */
[----:B------:R-:W-:Y:S01]  /*80a0*/  F2FP.F16.F32.PACK_AB R104, R105, R104 ;  /* 0x000000686968723e */ /* 0x000fe200000000ff */
[----:B----4-:R-:W0:Y:S01]  /*80b0*/  MUFU.EX2 R16, R103 ;  /* 0x0000006700107308 */ /* 0x010e220000000800 */
[----:B------:R-:W-:Y:S01]  /*80c0*/  FADD.FTZ R14, R82, R21 ;  /* 0x00000015520e7221 */ /* 0x000fe20000010000 */
[----:B------:R-:W-:Y:S01]  /*80d0*/  FADD.FTZ R13, R89, R12 ;  /* 0x0000000c590d7221 */ /* 0x000fe20000010000 */
[----:B------:R-:W-:Y:S01]  /*80e0*/  F2FP.F16.F32.PACK_AB R114, R117, R116 ;  /* 0x000000747572723e */ /* 0x000fe200000000ff */
[----:B------:R-:W-:Y:S01]  /*80f0*/  FMUL.FTZ R39, R39, R125 ;  /* 0x0000007d27277220 */ /* 0x000fe20000410000 */
[----:B-1----:R-:W-:Y:S01]  /*8100*/  FADD.FTZ R11, R75, R14 ;  /* 0x0000000e4b0b7221 */ /* 0x002fe20000010000 */
[----:B------:R-:W-:Y:S01]  /*8110*/  FADD.FTZ R12, R92, R13 ;  /* 0x0000000d5c0c7221 */ /* 0x000fe20000010000 */
[----:B------:R-:W-:Y:S01]  /*8120*/  F2FP.F16.F32.PACK_AB R115, R118, R115 ;  /* 0x000000737673723e */ /* 0x000fe200000000ff */
[----:B------:R-:W-:Y:S01]  /*8130*/  MUFU.EX2 R17, R78 ;  /* 0x0000004e00117308 */ /* 0x000fe20000000800 */
[----:B------:R-:W-:Y:S01]  /*8140*/  FADD.FTZ R14, R94, R11 ;  /* 0x0000000b5e0e7221 */ /* 0x000fe20000010000 */
[----:B------:R-:W-:Y:S01]  /*8150*/  FADD.FTZ R11, R93, R12 ;  /* 0x0000000c5d0b7221 */ /* 0x000fe20000010000 */
[----:B------:R-:W-:Y:S01]  /*8160*/  F2FP.F16.F32.PACK_AB R105, R111, R106 ;  /* 0x0000006a6f69723e */ /* 0x000fe200000000ff */
[----:B------:R-:W-:Y:S01]  /*8170*/  STSM.16.M88.4 [R6+0x28b00], R112 ;  /* 0x028b007006007844 */ /* 0x000fe20000000200 */
[----:B---3--:R-:W-:Y:S01]  /*8180*/  FADD.FTZ R13, R91, R14 ;  /* 0x0000000e5b0d7221 */ /* 0x008fe20000010000 */
[----:B------:R-:W-:Y:S01]  /*8190*/  FADD.FTZ R10, R80, R11 ;  /* 0x0000000b500a7221 */ /* 0x000fe20000010000 */
[----:B------:R-:W-:Y:S01]  /*81a0*/  F2FP.F16.F32.PACK_AB R106, R109, R108 ;  /* 0x0000006c6d6a723e */ /* 0x000fe200000000ff */
[----:B------:R-:W1:Y:S01]  /*81b0*/  MUFU.EX2 R18, R79 ;  /* 0x0000004f00127308 */ /* 0x000e620000000800 */
[----:B------:R-:W-:Y:S01]  /*81c0*/  FADD.FTZ R12, R20, R13 ;  /* 0x0000000d140c7221 */ /* 0x000fe20000010000 */
[----:B------:R-:W-:Y:S01]  /*81d0*/  FADD.FTZ R11, R81, R10 ;  /* 0x0000000a510b7221 */ /* 0x000fe20000010000 */
[----:B------:R-:W-:Y:S01]  /*81e0*/  F2FP.F16.F32.PACK_AB R107, R110, R107 ;  /* 0x0000006b6e6b723e */ /* 0x000fe200000000ff */
[-C--:B------:R-:W-:Y:S01]  /*81f0*/  FMUL.FTZ R42, R42, R125.reuse ;  /* 0x0000007d2a2a7220 */ /* 0x080fe20000410000 */
[----:B------:R-:W-:Y:S01]  /*8200*/  FADD.FTZ R13, R83, R12 ;  /* 0x0000000c530d7221 */ /* 0x000fe20000010000 */
[----:B------:R-:W-:Y:S01]  /*8210*/  FADD.FTZ R10, R84, R11 ;  /* 0x0000000b540a7221 */ /* 0x000fe20000010000 */
[----:B------:R-:W-:Y:S01]  /*8220*/  F2FP.F16.F32.PACK_AB R98, R101, R100 ;  /* 0x000000646562723e */ /* 0x000fe200000000ff */
[----:B------:R-:W-:Y:S01]  /*8230*/  STSM.16.M88.4 [R6+0x2a300], R104 ;  /* 0x02a3006806007844 */ /* 0x000fe20000000200 */
[----:B------:R-:W-:Y:S01]  /*8240*/  FADD.FTZ R13, R86, R13 ;  /* 0x0000000d560d7221 */ /* 0x000fe20000010000 */
[----:B------:R-:W-:Y:S01]  /*8250*/  FADD.FTZ R11, R85, R10 ;  /* 0x0000000a550b7221 */ /* 0x000fe20000010000 */
[----:B------:R-:W-:Y:S01]  /*8260*/  F2FP.F16.F32.PACK_AB R88, R89, R88 ;  /* 0x000000585958723e */ /* 0x000fe200000000ff */
[----:B------:R-:W-:Y:S01]  /*8270*/  STSM.16.M88.4 [R6+0x2bb00], R96 ;  /* 0x02bb006006007844 */ /* 0x000fe20000000200 */
[----:B------:R-:W-:Y:S01]  /*8280*/  FADD.FTZ R13, R87, R13 ;  /* 0x0000000d570d7221 */ /* 0x000fe20000010000 */
[----:B------:R-:W-:Y:S01]  /*8290*/  FADD.FTZ R10, R124, R11 ;  /* 0x0000000b7c0a7221 */ /* 0x000fe20000010000 */
[----:B------:R-:W-:Y:S01]  /*82a0*/  F2FP.F16.F32.PACK_AB R80, R81, R80 ;  /* 0x000000505150723e */ /* 0x000fe200000000ff */
[-C--:B------:R-:W-:Y:S01]  /*82b0*/  FMUL.FTZ R43, R43, R125.reuse ;  /* 0x0000007d2b2b7220 */ /* 0x080fe20000410000 */
[----:B0-----:R-:W-:Y:S01]  /*82c0*/  FADD.FTZ R13, R16, R13 ;  /* 0x0000000d100d7221 */ /* 0x001fe20000010000 */
[----:B------:R-:W-:Y:S01]  /*82d0*/  F2FP.F16.F32.PACK_AB R89, R75, R82 ;  /* 0x000000524b59723e */ /* 0x000fe200000000ff */
        /* <DEDUP_REMOVED lines=8> */
[----:B------:R-:W-:Y:S01]  /*8360*/  STSM.16.M88.4 [R6+0x2d300], R88 ;  /* 0x02d3005806007844 */ /* 0x000fe20000000200 */
[----:B------:R-:W-:Y:S01]  /*8370*/  F2FP.F16.F32.PACK_AB R83, R87, R86 ;  /* 0x000000565753723e */ /* 0x000fe200000000ff */
[-C--:B------:R-:W-:Y:S01]  /*8380*/  FMUL.FTZ R50, R50, R125.reuse ;  /* 0x0000007d32327220 */ /* 0x080fe20000410000 */
[----:B------:R-:W-:Y:S01]  /*8390*/  F2FP.F16.F32.PACK_AB R12, R73, R124 ;  /* 0x0000007c490c723e */ /* 0x000fe200000000ff */
[----:B------:R-:W-:Y:S01]  /*83a0*/  FMUL.FTZ R51, R51, R125 ;  /* 0x0000007d33337220 */ /* 0x000fe20000410000 */
[----:B------:R-:W-:Y:S01]  /*83b0*/  F2FP.F16.F32.PACK_AB R13, R74, R16 ;  /* 0x000000104a0d723e */ /* 0x000fe200000000ff */
[----:B------:R-:W-:Y:S01]  /*83c0*/  STSM.16.M88.4 [R6+0x2eb00], R80 ;  /* 0x02eb005006007844 */ /* 0x000fe20000000200 */
[----:B------:R-:W-:Y:S01]  /*83d0*/  F2FP.F16.F32.PACK_AB R14, R77, R76 ;  /* 0x0000004c4d0e723e */ /* 0x000fe200000000ff */
[----:B------:R-:W-:Y:S01]  /*83e0*/  FADD.FTZ R76, R76, R11 ;  /* 0x0000000b4c4c7221 */ /* 0x000fe20000010000 */
[----:B-1----:R-:W-:Y:S01]  /*83f0*/  F2FP.F16.F32.PACK_AB R15, R18, R17 ;  /* 0x00000011120f723e */ /* 0x002fe200000000ff */
[----:B------:R-:W-:Y:S01]  /*8400*/  FADD.FTZ R11, R17, R10 ;  /* 0x0000000a110b7221 */ /* 0x000fe20000010000 */
[-C--:B------:R-:W-:Y:S01]  /*8410*/  FMUL.FTZ R54, R54, R125.reuse ;  /* 0x0000007d36367220 */ /* 0x080fe20000410000 */
[----:B------:R-:W-:Y:S01]  /*8420*/  FADD.FTZ R10, R77, R76 ;  /* 0x0000004c4d0a7221 */ /* 0x000fe20000010000 */
[-C--:B------:R-:W-:Y:S01]  /*8430*/  FMUL.FTZ R55, R55, R125.reuse ;  /* 0x0000007d37377220 */ /* 0x080fe20000410000 */
[----:B------:R0:W-:Y:S01]  /*8440*/  STSM.16.M88.4 [R6+0x30300], R12 ;  /* 0x0303000c06007844 */ /* 0x0001e20000000200 */
[----:B------:R-:W-:Y:S01]  /*8450*/  FADD.FTZ R11, R18, R11 ;  /* 0x0000000b120b7221 */ /* 0x000fe20000010000 */
[-C--:B------:R-:W-:Y:S01]  /*8460*/  FMUL.FTZ R58, R58, R125.reuse ;  /* 0x0000007d3a3a7220 */ /* 0x080fe20000410000 */
[-C--:B------:R-:W-:Y:S01]  /*8470*/  FMUL.FTZ R59, R59, R125.reuse ;  /* 0x0000007d3b3b7220 */ /* 0x080fe20000410000 */
[----:B------:R-:W-:Y:S01]  /*8480*/  @!PT LDS RZ, [RZ] ;  /* 0x00000000fffff984 */ /* 0x000fe20000000800 */
[----:B------:R-:W-:Y:S01]  /*8490*/  @!PT LDS RZ, [RZ] ;  /* 0x00000000fffff984 */ /* 0x000fe20000000800 */
[----:B------:R-:W-:Y:S01]  /*84a0*/  @!PT LDS RZ, [RZ] ;  /* 0x00000000fffff984 */ /* 0x000fe20000000800 */
[----:B------:R-:W-:Y:S01]  /*84b0*/  @!PT LDS RZ, [RZ] ;  /* 0x00000000fffff984 */ /* 0x000fe20000000800 */
[----:B------:R1:W-:Y:S06]  /*84c0*/  MEMBAR.ALL.CTA ;  /* 0x0000000000007992 */ /* 0x0003ec0000008000 */
[----:B-1----:R-:W1:Y:S01]  /*84d0*/  FENCE.VIEW.ASYNC.S ;  /* 0x00000000000073c6 */ /* 0x002e620000000000 */
[-C--:B------:R-:W-:Y:S01]  /*84e0*/  FMUL.FTZ R62, R62, R125.reuse ;  /* 0x0000007d3e3e7220 */ /* 0x080fe20000410000 */
[-C--:B------:R-:W-:Y:S01]  /*84f0*/  FMUL.FTZ R63, R63, R125.reuse ;  /* 0x0000007d3f3f7220 */ /* 0x080fe20000410000 */
[-C--:B------:R-:W-:Y:S01]  /*8500*/  FMUL.FTZ R66, R66, R125.reuse ;  /* 0x0000007d42427220 */ /* 0x080fe20000410000 */
[-C--:B------:R-:W-:Y:S01]  /*8510*/  FMUL.FTZ R67, R67, R125.reuse ;  /* 0x0000007d43437220 */ /* 0x080fe20000410000 */
[-C--:B------:R-:W-:Y:S01]  /*8520*/  FMUL.FTZ R70, R70, R125.reuse ;  /* 0x0000007d46467220 */ /* 0x080fe20000410000 */
[----:B------:R-:W-:Y:S01]  /*8530*/  FMUL.FTZ R71, R71, R125 ;  /* 0x0000007d47477220 */ /* 0x000fe20000410000 */
[----:B------:R-:W-:-:S02]  /*8540*/  IMAD.MOV.U32 R9, RZ, RZ, R5 ;  /* 0x000000ffff097224 */ /* 0x000fc400078e0005 */
[----:B0-----:R-:W-:Y:S02]  /*8550*/  IMAD.MOV.U32 R13, RZ, RZ, R7 ;  /* 0x000000ffff0d7224 */ /* 0x001fe400078e0007 */
[----:B------:R-:W-:Y:S01]  /*8560*/  IMAD.MOV.U32 R12, RZ, RZ, R72 ;  /* 0x000000ffff0c7224 */ /* 0x000fe200078e0048 */
[----:B-1----:R-:W-:Y:S01]  /*8570*/  NOP ;  /* 0x0000000000007918 */ /* 0x002fe20000000000 */
[----:B------:R-:W-:Y:S05]  /*8580*/  @P2 BRA `(.L_x_9377) ;  /* 0xffffffc800442947 */ /* 0x000fea000383ffff */
.L_x_9368:
[----:B------:R-:W-:Y:S06]  /*8590*/  BAR.ARV 0x8, 0x200 ;  /* 0x0208000000007b1d */ /* 0x000fec0000002000 */
[----:B------:R-:W-:Y:S05]  /*85a0*/  @!P0 BRA `(.L_x_9378) ;  /* 0x0000000000048947 */ /* 0x000fea0003800000 */
[----:B------:R-:W-:Y:S01]  /*85b0*/  BPT.TRAP 0x1 ;  /* 0x000000040000795c */ /* 0x000fe20000300000 */
.L_x_9378:
[----:B------:R-:W-:Y:S02]  /*85c0*/  SHF.L.U32 R7, R7, 0x1f, RZ ;  /* 0x0000001f07077819 */ /* 0x000fe400000006ff */
[----:B--2---:R-:W-:-:S04]  /*85d0*/  LEA R12, R0, UR37, 0x3 ;  /* 0x00000025000c7c11 */ /* 0x004fc8000f8e18ff */
[----:B------:R0:W1:Y:S01]  /*85e0*/  SYNCS.PHASECHK.TRANS64.TRYWAIT P2, [R12+URZ+0x31c50], R7 ;  /* 0x031c50070c0075a7 */ /* 0x000062000804017f */
[----:B------:R-:W-:Y:S05]  /*85f0*/  @!P0 BRA `(.L_x_9379) ;  /* 0x0000000000048947 */ /* 0x000fea0003800000 */
[----:B------:R-:W-:Y:S01]  /*8600*/  BPT.TRAP 0x1 ;  /* 0x000000040000795c */ /* 0x000fe20000300000 */
.L_x_9379:
[----:B-1----:R-:W-:Y:S05]  /*8610*/  @P2 BRA `(.L_x_9380) ;  /* 0x0000000000082947 */ /* 0x002fea0003800000 */
[----:B------:R-:W1:Y:S02]  /*8620*/  SYNCS.PHASECHK.TRANS64.TRYWAIT P0, [R12+URZ+0x31c50], R7 ;  /* 0x031c50070c0075a7 */ /* 0x000e64000800017f */
[----:B-1----:R-:W-:Y:S05]  /*8630*/  @!P0 BRA `(.L_x_9381) ;  /* 0x0000005c00e08947 */ /* 0x002fea0003800000 */
.L_x_9380:
[----:B------:R-:W-:Y:S01]  /*8640*/  UIADD3 UR37, UR37, 0x200, URZ ;  /* 0x0000020025257890 */ /* 0x000fe2000fffe03f */
[----:B------:R-:W-:Y:S01]  /*8650*/  R2UR UR4, R0 ;  /* 0x00000000000472ca */ /* 0x000fe200000e0000 */
[----:B------:R-:W-:Y:S01]  /*8660*/  ULOP3.LUT UR40, UR40, 0x10000, URZ, 0xfc, !UPT ;  /* 0x0001000028287892 */ /* 0x000fe2000f8efc3f */
[----:B------:R-:W-:Y:S01]  /*8670*/  WARPGROUP.ARRIVE ;  /* 0x00000000000079c5 */ /* 0x000fe20000000000 */
[----:B------:R-:W-:Y:S01]  /*8680*/  USHF.R.U32.HI UR37, URZ, 0x4, UR37 ;  /* 0x000000043f257899 */ /* 0x000fe20008011625 */
[----:B------:R-:W2:Y:S01]  /*8690*/  SHFL.BFLY PT, R3, R10, 0x2, 0x1f ;  /* 0x0c401f000a037f89 */ /* 0x000ea200000e0000 */
[----:B------:R-:W-:Y:S01]  /*86a0*/  UMOV UR5, 0xc0000010 ;  /* 0xc000001000057882 */ /* 0x000fe20000000000 */
[----:B------:R-:W-:Y:S01]  /*86b0*/  UMOV UR7, 0x80000020 ;  /* 0x8000002000077882 */ /* 0x000fe20000000000 */
[----:B------:R-:W-:Y:S01]  /*86c0*/  ULOP3.LUT UR37, UR37, 0x3fff, URZ, 0xc0, !UPT ;  /* 0x00003fff25257892 */ /* 0x000fe2000f8ec03f */
[----:B------:R-:W3:Y:S01]  /*86d0*/  SHFL.BFLY PT, R0, R11, 0x2, 0x1f ;  /* 0x0c401f000b007f89 */ /* 0x000ee200000e0000 */
[----:B------:R-:W-:-:S02]  /*86e0*/  IMAD.MOV.U32 R8, RZ, RZ, RZ ;  /* 0x000000ffff087224 */ /* 0x000fc400078e00ff */
[----:B------:R-:W-:Y:S01]  /*86f0*/  ULOP3.LUT UR8, UR37, 0x2400000, URZ, 0xfc, !UPT ;  /* 0x0240000025087892 */ /* 0x000fe2000f8efc3f */
[----:B------:R-:W-:Y:S02]  /*8700*/  IMAD.MOV.U32 R16, RZ, RZ, RZ ;  /* 0x000000ffff107224 */ /* 0x000fe400078e00ff */
[----:B------:R-:W-:Y:S01]  /*8710*/  @!P1 VIADD R9, R12, 0x31c60 ;  /* 0x00031c600c099836 */ /* 0x000fe20000000000 */
[----:B------:R-:W-:Y:S01]  /*8720*/  UIMAD UR8, UR4, 0x6c0, UR8 ;  /* 0x000006c0040878a4 */ /* 0x000fe2000f8e0208 */
[----:B------:R-:W-:Y:S02]  /*8730*/  IMAD.MOV.U32 R76, RZ, RZ, -0x800000 ;  /* 0xff800000ff4c7424 */ /* 0x000fe400078e00ff */
[----:B------:R-:W-:Y:S01]  /*8740*/  UMOV UR4, UR40 ;  /* 0x0000002800047c82 */ /* 0x000fe20008000000 */
[----:B------:R-:W-:-:S03]  /*8750*/  @!P1 PRMT R9, RZ, 0x654, R9 ;  /* 0x00000654ff099816 */ /* 0x000fc60000000009 */
[----:B------:R-:W-:Y:S02]  /*8760*/  UMOV UR6, UR8 ;  /* 0x0000000800067c82 */ /* 0x000fe40008000000 */
[----:B------:R-:W-:Y:S01]  /*8770*/  HGMMA.64x96x16.F32 R24, gdesc[UR4].tnspB, R24, gsb0 ;  /* 0x41600000041879f0 */ /* 0x000fe20008000818 */
[----:B------:R-:W-:Y:S02]  /*8780*/  UIADD3 UR4, UR40, 0x180, URZ ;  /* 0x0000018028047890 */ /* 0x000fe4000fffe03f */
[----:B------:R-:W-:Y:S01]  /*8790*/  UIADD3 UR6, UR8, 0x40, URZ ;  /* 0x0000004008067890 */ /* 0x000fe2000fffe03f */
[----:B--2---:R-:W-:Y:S01]  /*87a0*/  FADD.FTZ R3, R3, R10 ;  /* 0x0000000a03037221 */ /* 0x004fe20000010000 */
[----:B------:R-:W-:Y:S01]  /*87b0*/  UMOV UR5, 0xc0000010 ;  /* 0xc000001000057882 */ /* 0x000fe20000000000 */
[----:B------:R-:W-:Y:S01]  /*87c0*/  UMOV UR7, 0x80000020 ;  /* 0x8000002000077882 */ /* 0x000fe20000000000 */
[----:B---3--:R-:W-:Y:S02]  /*87d0*/  FADD.FTZ R2, R0, R11 ;  /* 0x0000000b00027221 */ /* 0x008fe40000010000 */
[----:B------:R-:W2:Y:S04]  /*87e0*/  SHFL.BFLY PT, R0, R3, 0x1, 0x1f ;  /* 0x0c201f0003007f89 */ /* 0x000ea800000e0000 */
[----:B01----:R-:W0:Y:S01]  /*87f0*/  SHFL.BFLY PT, R7, R2, 0x1, 0x1f ;  /* 0x0c201f0002077f89 */ /* 0x003e2200000e0000 */
[----:B--2---:R-:W-:Y:S01]  /*8800*/  FADD.FTZ R13, R3, R0 ;  /* 0x00000000030d7221 */ /* 0x004fe20000010000 */
[----:B------:R-:W-:-:S02]  /*8810*/  IMAD.MOV.U32 R0, RZ, RZ, -0x800000 ;  /* 0xff800000ff007424 */ /* 0x000fc400078e00ff */
[----:B0-----:R-:W-:Y:S02]  /*8820*/  FADD.FTZ R14, R2, R7 ;  /* 0x00000007020e7221 */ /* 0x001fe40000010000 */
[----:B------:R-:W-:-:S03]  /*8830*/  FSETP.NE.FTZ.AND P0, PT, R13, RZ, PT ;  /* 0x000000ff0d00720b */ /* 0x000fc60003f15000 */
        /* <DEDUP_REMOVED lines=76> */
[----:B------:R-:W-:Y:S01]  /*8d00*/  FMUL.FTZ R41, R35, R16 ;  /* 0x0000001023297220 */ /* 0x000fe20000410000 */
        /* <DEDUP_REMOVED lines=37> */
.L_x_9361:
[----:B------:R-:W-:Y:S05]  /*8f60*/  @P0 BRA `(.L_x_9382) ;  /* 0x0000001000740947 */ /* 0x000fea0003800000 */
[----:B------:R-:W0:Y:S01]  /*8f70*/  S2R R16, SR_TID.X ;  /* 0x0000000000107919 */ /* 0x000e220000002100 */
[----:B------:R-:W1:Y:S01]  /*8f80*/  LDC R46, c[0x0][0xbe8] ;  /* 0x0002fa00ff2e7b82 */ /* 0x000e620000000800 */
[----:B------:R-:W-:Y:S01]  /*8f90*/  SHF.R.S32.HI R58, RZ, 0x1f, R145 ;  /* 0x0000001fff3a7819 */ /* 0x000fe20000011491 */
[----:B------:R-:W-:Y:S01]  /*8fa0*/  ULDC.64 UR4, c[0x0][0xbd0] ;  /* 0x0002f40000047ab9 */ /* 0x000fe20000000a00 */
[----:B------:R-:W2:Y:S01]  /*8fb0*/  S2R R54, SR_CTAID.X ;  /* 0x0000000000367919 */ /* 0x000ea20000002500 */
[----:B------:R-:W-:Y:S01]  /*8fc0*/  ULDC.64 UR6, c[0x0][0xb38] ;  /* 0x0002ce0000067ab9 */ /* 0x000fe20000000a00 */
[----:B------:R-:W-:Y:S01]  /*8fd0*/  BSSY B0, `(.L_x_9383) ;  /* 0x00000ca000007945 */ /* 0x000fe20003800000 */
[C---:B------:R-:W-:Y:S02]  /*8fe0*/  IMAD R56, R58.reuse, UR4, RZ ;  /* 0x000000043a387c24 */ /* 0x040fe4000f8e02ff */
[----:B------:R-:W3:Y:S01]  /*8ff0*/  S2UR UR9, SR_CTAID.Z ;  /* 0x00000000000979c3 */ /* 0x000ee20000002700 */
[----:B------:R-:W-:-:S07]  /*9000*/  IMAD R58, R58, UR6, RZ ;  /* 0x000000063a3a7c24 */ /* 0x000fce000f8e02ff */
        /* <DEDUP_REMOVED lines=14> */
[----:B------:R-:W5:Y:S01]  /*90f0*/  LDC.64 R64, c[0x0][0xb40] ;  /* 0x0002d000ff407b82 */ /* 0x000f620000000a00 */
[----:B------:R-:W-:-:S03]  /*9100*/  IMAD.IADD R51, R50, 0x1, -R47 ;  /* 0x0000000132337824 */ /* 0x000fc600078e0a2f */
[----:B------:R-:W-:Y:S02]  /*9110*/  SHF.R.S32.HI R55, RZ, 0x1f, R26 ;  /* 0x0000001fff377819 */ /* 0x000fe4000001141a */
[----:B------:R-:W-:Y:S02]  /*9120*/  LEA.HI R47, R51, R51, RZ, 0x1 ;  /* 0x00000033332f7211 */ /* 0x000fe400078f08ff */
[----:B------:R-:W-:Y:S01]  /*9130*/  LEA.HI R27, R55, R26, RZ, 0x2 ;  /* 0x0000001a371b7211 */ /* 0x000fe200078f10ff */
[----:B------:R-:W5:Y:S01]  /*9140*/  @P0 LDC R68, c[0x0][0xbec] ;  /* 0x0002fb00ff440b82 */ /* 0x000f620000000800 */
[----:B------:R-:W-:Y:S02]  /*9150*/  LOP3.LUT R52, R47, 0x1ffffffe, RZ, 0xc0, !PT ;  /* 0x1ffffffe2f347812 */ /* 0x000fe400078ec0ff */
[--C-:B------:R-:W-:Y:S02]  /*9160*/  SHF.R.S32.HI R16, RZ, 0x2, R27.reuse ;  /* 0x00000002ff107819 */ /* 0x100fe4000001141b */
[----:B------:R-:W-:Y:S01]  /*9170*/  SHF.R.S32.HI R17, RZ, 0x1f, R27 ;  /* 0x0000001fff117819 */ /* 0x000fe2000001141b */
[----:B------:R-:W-:Y:S01]  /*9180*/  IMAD.IADD R52, R51, 0x1, -R52 ;  /* 0x0000000133347824 */ /* 0x000fe200078e0a34 */
[----:B------:R-:W-:Y:S01]  /*9190*/  LOP3.LUT R27, R27, 0x7ffffffc, RZ, 0xc0, !PT ;  /* 0x7ffffffc1b1b7812 */ /* 0x000fe200078ec0ff */
[----:B------:R-:W5:Y:S01]  /*91a0*/  @P0 LDC R59, c[0x0][0xbf0] ;  /* 0x0002fc00ff3b0b82 */ /* 0x000f620000000800 */
[----:B------:R-:W-:-:S03]  /*91b0*/  LEA.HI R17, R17, R16, RZ, 0x3 ;  /* 0x0000001011117211 */ /* 0x000fc600078f18ff */
[----:B------:R-:W-:Y:S01]  /*91c0*/  IMAD.IADD R27, R26, 0x1, -R27 ;  /* 0x000000011a1b7824 */ /* 0x000fe200078e0a1b */
[----:B------:R-:W-:-:S03]  /*91d0*/  LOP3.LUT R17, R17, 0xfffffff8, RZ, 0xc0, !PT ;  /* 0xfffffff811117812 */ /* 0x000fc600078ec0ff */
[----:B------:R-:W5:Y:S01]  /*91e0*/  @P0 LDC R61, c[0x0][0xbf0] ;  /* 0x0002fc00ff3d0b82 */ /* 0x000f620000000800 */
[----:B------:R-:W-:Y:S02]  /*91f0*/  IMAD.SHL.U32 R27, R27, 0x2, RZ ;  /* 0x000000021b1b7824 */ /* 0x000fe400078e00ff */
[----:B------:R-:W-:Y:S01]  /*9200*/  IMAD.IADD R50, R16, 0x1, -R17 ;  /* 0x0000000110327824 */ /* 0x000fe200078e0a11 */
[----:B------:R-:W-:Y:S01]  /*9210*/  LEA.HI R17, R55, R26, RZ, 0x5 ;  /* 0x0000001a37117211 */ /* 0x000fe200078f28ff */
[----:B------:R-:W-:-:S03]  /*9220*/  IMAD.HI R16, R53, 0x55555556, RZ ;  /* 0x5555555635107827 */ /* 0x000fc600078e02ff */
[----:B------:R-:W-:Y:S01]  /*9230*/  SHF.R.S32.HI R17, RZ, 0x5, R17 ;  /* 0x00000005ff117819 */ /* 0x000fe20000011411 */
[----:B------:R-:W-:Y:S01]  /*9240*/  IMAD R55, R145, UR7, R58 ;  /* 0x0000000791377c24 */ /* 0x000fe2000f8e023a */
[----:B------:R-:W-:-:S03]  /*9250*/  LEA.HI R16, R16, R16, RZ, 0x1 ;  /* 0x0000001010107211 */ /* 0x000fc600078f08ff */
[----:B------:R-:W-:Y:S02]  /*9260*/  IMAD R50, R17, 0x10, R50 ;  /* 0x0000001011327824 */ /* 0x000fe400078e0232 */
[----:B------:R-:W-:Y:S02]  /*9270*/  IMAD R47, R16, -0x3, R53 ;  /* 0xfffffffd102f7824 */ /* 0x000fe400078e0235 */
[----:B------:R-:W-:Y:S01]  /*9280*/  IMAD.WIDE.U32 R16, R145, UR4, RZ ;  /* 0x0000000491107c25 */ /* 0x000fe2000f8e00ff */
[----:B---3--:R-:W-:-:S03]  /*9290*/  USHF.R.S32.HI UR4, URZ, 0x1f, UR9 ;  /* 0x0000001f3f047899 */ /* 0x008fc60008011409 */
[----:B------:R-:W-:Y:S02]  /*92a0*/  IMAD R47, R47, 0x40, R50 ;  /* 0x000000402f2f7824 */ /* 0x000fe400078e0232 */
[C---:B------:R-:W-:Y:S02]  /*92b0*/  IMAD R53, R145.reuse, UR5, R56 ;  /* 0x0000000591357c24 */ /* 0x040fe4000f8e0238 */
[----:B------:R-:W-:Y:S01]  /*92c0*/  IMAD.WIDE.U32 R50, R145, UR6, RZ ;  /* 0x0000000691327c25 */ /* 0x000fe2000f8e00ff */
[----:B------:R-:W-:-:S03]  /*92d0*/  ULDC.64 UR6, c[0x0][0xb48] ;  /* 0x0002d20000067ab9 */ /* 0x000fc60000000a00 */
[----:B------:R-:W-:Y:S02]  /*92e0*/  IMAD R52, R52, 0x8, R47 ;  /* 0x0000000834347824 */ /* 0x000fe400078e022f */
[----:B------:R-:W-:Y:S02]  /*92f0*/  IMAD.MOV R145, RZ, RZ, -R145 ;  /* 0x000000ffff917224 */ /* 0x000fe400078e0a91 */
[----:B------:R-:W-:Y:S02]  /*9300*/  IMAD.IADD R17, R17, 0x1, R53 ;  /* 0x0000000111117824 */ /* 0x000fe400078e0235 */
[----:B----4-:R-:W-:Y:S02]  /*9310*/  IMAD R56, R62, UR4, RZ ;  /* 0x000000043e387c24 */ /* 0x010fe4000f8e02ff */
[----:B--2---:R-:W-:Y:S02]  /*9320*/  IMAD R53, R54, 0xc0, R52 ;  /* 0x000000c036357824 */ /* 0x004fe400078e0234 */
[----:B-1----:R-:W-:-:S02]  /*9330*/  IMAD R145, R66, R145, UR8 ;  /* 0x0000000842917e24 */ /* 0x002fc4000f8e0291 */
[----:B------:R-:W-:Y:S02]  /*9340*/  IMAD R57, R63, UR9, R56 ;  /* 0x000000093f397c24 */ /* 0x000fe4000f8e0238 */
[----:B------:R-:W-:Y:S01]  /*9350*/  IMAD.WIDE.U32 R16, R62, UR9, R16 ;  /* 0x000000093e107c25 */ /* 0x000fe2000f8e0010 */
[----:B------:R-:W-:-:S03]  /*9360*/  SHF.R.S32.HI R58, RZ, 0x1f, R145 ;  /* 0x0000001fff3a7819 */ /* 0x000fc60000011491 */
[----:B0-----:R-:W-:-:S04]  /*9370*/  @P0 IMAD.HI.U32 R52, R53, R60, RZ ;  /* 0x0000003c35340227 */ /* 0x001fc800078e00ff */
[----:B------:R-:W-:Y:S02]  /*9380*/  IMAD.IADD R51, R51, 0x1, R55 ;  /* 0x0000000133337824 */ /* 0x000fe400078e0237 */
[----:B------:R-:W-:Y:S02]  /*9390*/  IMAD.IADD R17, R17, 0x1, R57 ;  /* 0x0000000111117824 */ /* 0x000fe400078e0239 */
[----:B-----5:R-:W-:Y:S01]  /*93a0*/  IMAD R56, R64, UR4, RZ ;  /* 0x0000000440387c24 */ /* 0x020fe2000f8e02ff */
[----:B------:R-:W-:Y:S01]  /*93b0*/  ULDC.64 UR4, c[0x0][0xbe0] ;  /* 0x0002f80000047ab9 */ /* 0x000fe20000000a00 */
[----:B------:R-:W-:-:S04]  /*93c0*/  @P0 IMAD.HI.U32 R68, R53, R68, RZ ;  /* 0x0000004435440227 */ /* 0x000fc800078e00ff */
[----:B------:R-:W-:Y:S01]  /*93d0*/  IMAD.MOV.U32 R55, RZ, RZ, R53 ;  /* 0x000000ffff377224 */ /* 0x000fe200078e0035 */
[----:B------:R-:W-:Y:S01]  /*93e0*/  @P0 SHF.R.U32.HI R55, RZ, R59, R52 ;  /* 0x0000003bff370219 */ /* 0x000fe20000011634 */
[----:B------:R-:W-:Y:S02]  /*93f0*/  IMAD R59, R65, UR9, R56 ;  /* 0x00000009413b7c24 */ /* 0x000fe4000f8e0238 */
[----:B------:R-:W-:Y:S01]  /*9400*/  IMAD.WIDE.U32 R50, R64, UR9, R50 ;  /* 0x0000000940327c25 */ /* 0x000fe2000f8e0032 */
[----:B------:R-:W-:-:S03]  /*9410*/  ULDC.64 UR8, c[0x0][0xb28] ;  /* 0x0002ca0000087ab9 */ /* 0x000fc60000000a00 */
[----:B------:R-:W-:Y:S01]  /*9420*/  IMAD.MOV.U32 R57, RZ, RZ, R53 ;  /* 0x000000ffff397224 */ /* 0x000fe200078e0035 */
[----:B------:R-:W-:Y:S01]  /*9430*/  @P0 SHF.R.U32.HI R57, RZ, R61, R68 ;  /* 0x0000003dff390219 */ /* 0x000fe20000011644 */
[----:B------:R-:W-:Y:S02]  /*9440*/  IMAD R52, R58, UR4, RZ ;  /* 0x000000043a347c24 */ /* 0x000fe4000f8e02ff */
[----:B------:R-:W-:-:S04]  /*9450*/  IMAD.WIDE.U32 R16, R145, UR4, R16 ;  /* 0x0000000491107c25 */ /* 0x000fc8000f8e0010 */
[----:B------:R-:W-:Y:S01]  /*9460*/  IMAD.IADD R51, R51, 0x1, R59 ;  /* 0x0000000133337824 */ /* 0x000fe200078e023b */
[----:B------:R-:W-:Y:S01]  /*9470*/  SHF.R.S32.HI R59, RZ, 0x1f, R55 ;  /* 0x0000001fff3b7819 */ /* 0x000fe20000011437 */
[----:B------:R-:W-:Y:S01]  /*9480*/  IMAD R58, R58, UR6, RZ ;  /* 0x000000063a3a7c24 */ /* 0x000fe2000f8e02ff */
[----:B------:R-:W-:Y:S01]  /*9490*/  IADD3 R16, P0, R55, R16, RZ ;  /* 0x0000001037107210 */ /* 0x000fe20007f1e0ff */
[C---:B------:R-:W-:Y:S01]  /*94a0*/  IMAD R56, R145.reuse, UR5, R52 ;  /* 0x0000000591387c24 */ /* 0x040fe2000f8e0234 */
        /* <DEDUP_REMOVED lines=27> */
[----:B------:R-:W-:Y:S01]  /*9660*/  ULDC.64 UR8, c[0x0][0xb00] ;  /* 0x0002c00000087ab9 */ /* 0x000fe20000000a00 */
[----:B------:R-:W-:-:S02]  /*9670*/  ULDC UR6, c[0x0][0xa88] ;  /* 0x0002a20000067ab9 */ /* 0x000fc40000000800 */
        /* <DEDUP_REMOVED lines=14> */
[----:B------:R-:W-:-:S02]  /*9760*/  ISETP.GE.OR P1, PT, R47, R58, P0 ;  /* 0x0000003a2f00720c */ /* 0x000fc40000726670 */
[-C--:B------:R-:W-:Y:S01]  /*9770*/  ISETP.GE.OR P0, PT, R59, R58.reuse, P0 ;  /* 0x0000003a3b00720c */ /* 0x080fe20000706670 */
[----:B------:R-:W1:Y:S01]  /*9780*/  SHFL.IDX PT, R53, R54, 0x1, 0x1c1f ;  /* 0x003c1f0036357f89 */ /* 0x000e6200000e0000 */
[----:B------:R-:W-:Y:S01]  /*9790*/  UPRMT UR4, URZ, 0x654, UR4 ;  /* 0x000006543f047896 */ /* 0x000fe20008000004 */
[----:B------:R-:W-:Y:S02]  /*97a0*/  ISETP.GE.AND P2, PT, R47, R58, PT ;  /* 0x0000003a2f00720c */ /* 0x000fe40003f46270 */
[----:B------:R2:W3:Y:S04]  /*97b0*/  SHFL.IDX PT, R16, R62, RZ, 0x1c1f ;  /* 0x001c1fff3e107589 */ /* 0x0004e800000e0000 */
[----:B------:R2:W4:Y:S02]  /*97c0*/  SHFL.IDX PT, R17, R63, RZ, 0x1c1f ;  /* 0x001c1fff3f117589 */ /* 0x00052400000e0000 */
[----:B------:R-:W-:Y:S02]  /*97d0*/  SYNCS.ARRIVE.TRANS64.RED.A1T0 RZ, [UR4], RZ ;  /* 0x000000ffffff79a7 */ /* 0x000fe40008100404 */
        /* <DEDUP_REMOVED lines=13> */
[----:B------:R-:W-:Y:S01]  /*98b0*/  VIADD R61, R27, 0x40 ;  /* 0x000000401b3d7836 */ /* 0x000fe20000000000 */
[----:B------:R-:W-:-:S07]  /*98c0*/  ISETP.GE.AND P4, PT, R47, UR4, PT ;  /* 0x000000042f007c0c */ /* 0x000fce000bf86270 */
[----:B------:R-:W-:Y:S02]  /*98d0*/  @!P1 LEA.HI R0, R0, R0, RZ, 0x1 ;  /* 0x0000000000009211 */ /* 0x000fe400078f08ff */
[----:B------:R-:W-:Y:S02]  /*98e0*/  @!P2 LEA.HI R26, R26, R26, RZ, 0x1 ;  /* 0x0000001a1a1aa211 */ /* 0x000fe400078f08ff */
[----:B------:R-:W-:Y:S02]  /*98f0*/  @!P3 LEA.HI R50, R46, R46, RZ, 0x1 ;  /* 0x0000002e2e32b211 */ /* 0x000fe400078f08ff */
[----:B------:R-:W-:Y:S02]  /*9900*/  @!P1 LOP3.LUT R51, R0, 0xfffffffe, RZ, 0xc0, !PT ;  /* 0xfffffffe00339812 */ /* 0x000fe400078ec0ff */
[----:B------:R-:W-:Y:S01]  /*9910*/  @!P4 LEA.HI R0, R47, R47, RZ, 0x1 ;  /* 0x0000002f2f00c211 */ /* 0x000fe200078f08ff */
[----:B---34-:R-:W-:Y:S01]  /*9920*/  @!P0 IMAD.WIDE R46, R27, 0x4, R16 ;  /* 0x000000041b2e8825 */ /* 0x018fe200078e0210 */
[----:B------:R-:W-:-:S02]  /*9930*/  @!P2 LOP3.LUT R53, R26, 0xfffffffe, RZ, 0xc0, !PT ;  /* 0xfffffffe1a35a812 */ /* 0x000fc400078ec0ff */
[----:B------:R-:W-:Y:S01]  /*9940*/  @!P3 LOP3.LUT R55, R50, 0xfffffffe, RZ, 0xc0, !PT ;  /* 0xfffffffe3237b812 */ /* 0x000fe200078ec0ff */
[--C-:B------:R-:W-:Y:S01]  /*9950*/  @!P1 IMAD.WIDE R50, R51, 0x4, R16.reuse ;  /* 0x0000000433329825 */ /* 0x100fe200078e0210 */
[----:B------:R-:W-:Y:S01]  /*9960*/  @!P4 LOP3.LUT R57, R0, 0xfffffffe, RZ, 0xc0, !PT ;  /* 0xfffffffe0039c812 */ /* 0x000fe200078ec0ff */
[----:B------:R0:W-:Y:S02]  /*9970*/  @!P0 ST.E.64 desc[UR38][R46.64], R72 ;  /* 0x000000482e008985 */ /* 0x0001e4000c101b26 */
[----:B------:R-:W-:Y:S02]  /*9980*/  VIADD R0, R27, 0x28 ;  /* 0x000000281b007836 */ /* 0x000fe40000000000 */
[--C-:B------:R-:W-:Y:S01]  /*9990*/  @!P2 IMAD.WIDE R52, R53, 0x4, R16.reuse ;  /* 0x000000043534a825 */ /* 0x100fe200078e0210 */
[----:B------:R1:W-:Y:S02]  /*99a0*/  @!P1 ST.E.64 desc[UR38][R50.64], R28 ;  /* 0x0000001c32009985 */ /* 0x0003e4000c101b26 */
[----:B------:R-:W-:Y:S01]  /*99b0*/  ISETP.GE.AND P0, PT, R0, UR4, PT ;  /* 0x0000000400007c0c */ /* 0x000fe2000bf06270 */
[----:B------:R-:W-:Y:S01]  /*99c0*/  VIADD R26, R27, 0x30 ;  /* 0x000000301b1a7836 */ /* 0x000fe20000000000 */
[----:B------:R2:W-:Y:S01]  /*99d0*/  @!P2 ST.E.64 desc[UR38][R52.64], R22 ;  /* 0x000000163400a985 */ /* 0x0005e2000c101b26 */
[----:B------:R-:W-:Y:S01]  /*99e0*/  @!P3 IMAD.WIDE R54, R55, 0x4, R16 ;  /* 0x000000043736b825 */ /* 0x000fe200078e0210 */
[----:B------:R-:W-:-:S02]  /*99f0*/  ISETP.GE.AND P2, PT, R60, UR4, PT ;  /* 0x000000043c007c0c */ /* 0x000fc4000bf46270 */
[----:B------:R-:W-:Y:S01]  /*9a00*/  ISETP.GE.AND P1, PT, R26, UR4, PT ;  /* 0x000000041a007c0c */ /* 0x000fe2000bf26270 */
[----:B------:R-:W-:Y:S01]  /*9a10*/  @!P4 IMAD.WIDE R56, R57, 0x4, R16 ;  /* 0x000000043938c825 */ /* 0x000fe200078e0210 */
[----:B------:R3:W-:Y:S01]  /*9a20*/  @!P3 ST.E.64 desc[UR38][R54.64], R36 ;  /* 0x000000243600b985 */ /* 0x0007e2000c101b26 */
[----:B------:R-:W-:Y:S02]  /*9a30*/  ISETP.GE.AND P3, PT, R61, UR4, PT ;  /* 0x000000043d007c0c */ /* 0x000fe4000bf66270 */
[C---:B0-----:R-:W-:Y:S01]  /*9a40*/  VIADD R46, R27.reuse, 0x48 ;  /* 0x000000481b2e7836 */ /* 0x041fe20000000000 */
[----:B------:R0:W-:Y:S01]  /*9a50*/  @!P4 ST.E.64 desc[UR38][R56.64], R74 ;  /* 0x0000004a3800c985 */ /* 0x0001e2000c101b26 */
[C---:B------:R-:W-:Y:S01]  /*9a60*/  VIADD R47, R27.reuse, 0x50 ;  /* 0x000000501b2f7836 */ /* 0x040fe20000000000 */
[----:B------:R-:W-:Y:S01]  /*9a70*/  @!P0 LEA.HI R0, R0, R0, RZ, 0x1 ;  /* 0x0000000000008211 */ /* 0x000fe200078f08ff */
[----:B-1----:R-:W-:Y:S01]  /*9a80*/  VIADD R28, R27, 0x58 ;  /* 0x000000581b1c7836 */ /* 0x002fe20000000000 */
[----:B------:R-:W-:-:S02]  /*9a90*/  ISETP.GE.AND P4, PT, R46, UR4, PT ;  /* 0x000000042e007c0c */ /* 0x000fc4000bf86270 */
[----:B------:R-:W-:Y:S02]  /*9aa0*/  ISETP.GE.AND P5, PT, R47, UR4, PT ;  /* 0x000000042f007c0c */ /* 0x000fe4000bfa6270 */
[----:B------:R-:W-:Y:S02]  /*9ab0*/  ISETP.GE.AND P6, PT, R28, UR4, PT ;  /* 0x000000041c007c0c */ /* 0x000fe4000bfc6270 */
[----:B------:R-:W-:Y:S02]  /*9ac0*/  @!P1 LEA.HI R26, R26, R26, RZ, 0x1 ;  /* 0x0000001a1a1a9211 */ /* 0x000fe400078f08ff */
[----:B------:R-:W-:Y:S02]  /*9ad0*/  @!P2 LEA.HI R60, R60, R60, RZ, 0x1 ;  /* 0x0000003c3c3ca211 */ /* 0x000fe400078f08ff */
[----:B------:R-:W-:Y:S02]  /*9ae0*/  @!P3 LEA.HI R61, R61, R61, RZ, 0x1 ;  /* 0x0000003d3d3db211 */ /* 0x000fe400078f08ff */
[----:B--2---:R-:W-:-:S02]  /*9af0*/  @!P0 LOP3.LUT R23, R0, 0xfffffffe, RZ, 0xc0, !PT ;  /* 0xfffffffe00178812 */ /* 0x004fc400078ec0ff */
[----:B------:R-:W-:Y:S02]  /*9b00*/  @!P4 LEA.HI R46, R46, R46, RZ, 0x1 ;  /* 0x0000002e2e2ec211 */ /* 0x000fe400078f08ff */
[----:B------:R-:W-:Y:S02]  /*9b10*/  @!P5 LEA.HI R22, R47, R47, RZ, 0x1 ;  /* 0x0000002f2f16d211 */ /* 0x000fe400078f08ff */
[----:B------:R-:W-:Y:S02]  /*9b20*/  @!P6 LEA.HI R28, R28, R28, RZ, 0x1 ;  /* 0x0000001c1c1ce211 */ /* 0x000fe400078f08ff */
[----:B------:R-:W-:Y:S02]  /*9b30*/  @!P1 LOP3.LUT R29, R26, 0xfffffffe, RZ, 0xc0, !PT ;  /* 0xfffffffe1a1d9812 */ /* 0x000fe400078ec0ff */
[----:B---3--:R-:W-:Y:S02]  /*9b40*/  @!P2 LOP3.LUT R37, R60, 0xfffffffe, RZ, 0xc0, !PT ;  /* 0xfffffffe3c25a812 */ /* 0x008fe400078ec0ff */
[----:B------:R-:W-:-:S02]  /*9b50*/  @!P3 LOP3.LUT R47, R61, 0xfffffffe, RZ, 0xc0, !PT ;  /* 0xfffffffe3d2fb812 */ /* 0x000fc400078ec0ff */
[----:B------:R-:W-:Y:S01]  /*9b60*/  @!P4 LOP3.LUT R51, R46, 0xfffffffe, RZ, 0xc0, !PT ;  /* 0xfffffffe2e33c812 */ /* 0x000fe200078ec0ff */
        /* <DEDUP_REMOVED lines=16> */
.L_x_9384:
[----:B------:R-:W-:Y:S05]  /*9c70*/  BSYNC B0 ;  /* 0x0000000000007941 */ /* 0x000fea0003800000 */
.L_x_9383:
[----:B------:R-:W-:Y:S01]  /*9c80*/  ISETP.GE.AND P0, PT, R59, R58, PT ;  /* 0x0000003a3b00720c */ /* 0x000fe20003f06270 */
[----:B0---4-:R4:W0:Y:S04]  /*9c90*/  SHFL.IDX PT, R17, R63, 0x1, 0x1c1f ;  /* 0x003c1f003f117f89 */ /* 0x01182800000e0000 */
[----:B---3--:R4:W3:Y:S08]  /*9ca0*/  SHFL.IDX PT, R16, R62, 0x1, 0x1c1f ;  /* 0x003c1f003e107f89 */ /* 0x0088f000000e0000 */
[----:B----4-:R-:W-:Y:S05]  /*9cb0*/  @P0 BRA `(.L_x_9359) ;  /* 0x0000004400dc0947 */ /* 0x010fea0003800000 */
        /* <DEDUP_REMOVED lines=14> */
[----:B------:R-:W-:-:S02]  /*9da0*/  VIADD R26, R27, 0x48 ;  /* 0x000000481b1a7836 */ /* 0x000fc40000000000 */
[----:B------:R-:W-:Y:S02]  /*9db0*/  VIADD R28, R27, 0x50 ;  /* 0x000000501b1c7836 */ /* 0x000fe40000000000 */
[----:B------:R-:W-:Y:S02]  /*9dc0*/  @!P3 LEA.HI R0, R0, R0, RZ, 0x1 ;  /* 0x000000000000b211 */ /* 0x000fe400078f08ff */
[----:B------:R-:W-:Y:S02]  /*9dd0*/  @!P4 LEA.HI R2, R2, R2, RZ, 0x1 ;  /* 0x000000020202c211 */ /* 0x000fe400078f08ff */
[----:B------:R-:W-:Y:S02]  /*9de0*/  @!P5 LEA.HI R3, R3, R3, RZ, 0x1 ;  /* 0x000000030303d211 */ /* 0x000fe400078f08ff */
[----:B------:R-:W-:Y:S01]  /*9df0*/  @!P3 LOP3.LUT R5, R0, 0xfffffffe, RZ, 0xc0, !PT ;  /* 0xfffffffe0005b812 */ /* 0x000fe200078ec0ff */
[----:B------:R-:W-:Y:S01]  /*9e00*/  VIADD R0, R27, 0x30 ;  /* 0x000000301b007836 */ /* 0x000fe20000000000 */
[----:B------:R-:W-:-:S02]  /*9e10*/  @!P4 LOP3.LUT R7, R2, 0xfffffffe, RZ, 0xc0, !PT ;  /* 0xfffffffe0207c812 */ /* 0x000fc400078ec0ff */
[----:B------:R-:W-:Y:S01]  /*9e20*/  @!P5 LOP3.LUT R11, R3, 0xfffffffe, RZ, 0xc0, !PT ;  /* 0xfffffffe030bd812 */ /* 0x000fe200078ec0ff */
[--C-:B0--3--:R-:W-:Y:S01]  /*9e30*/  @!P2 IMAD.WIDE R2, R27, 0x4, R16.reuse ;  /* 0x000000041b02a825 */ /* 0x109fe200078e0210 */
[----:B------:R-:W-:Y:S02]  /*9e40*/  ISETP.GE.AND P6, PT, R28, UR4, PT ;  /* 0x000000041c007c0c */ /* 0x000fe4000bfc6270 */
[----:B------:R-:W-:Y:S01]  /*9e50*/  @!P0 LEA.HI R18, R18, R18, RZ, 0x1 ;  /* 0x0000001212128211 */ /* 0x000fe200078f08ff */
[--C-:B------:R-:W-:Y:S01]  /*9e60*/  @!P3 IMAD.WIDE R4, R5, 0x4, R16.reuse ;  /* 0x000000040504b825 */ /* 0x100fe200078e0210 */
[----:B------:R0:W-:Y:S01]  /*9e70*/  @!P2 ST.E.64 desc[UR38][R2.64], R14 ;  /* 0x0000000e0200a985 */ /* 0x0001e2000c101b26 */
[----:B------:R-:W-:Y:S02]  /*9e80*/  ISETP.GE.AND P2, PT, R0, UR4, PT ;  /* 0x0000000400007c0c */ /* 0x000fe4000bf46270 */
[----:B------:R-:W-:Y:S01]  /*9e90*/  @!P4 IMAD.WIDE R6, R7, 0x4, R16 ;  /* 0x000000040706c825 */ /* 0x000fe200078e0210 */
[----:B------:R1:W-:Y:S01]  /*9ea0*/  @!P3 ST.E.64 desc[UR38][R4.64], R24 ;  /* 0x000000180400b985 */ /* 0x0003e2000c101b26 */
[----:B------:R-:W-:-:S02]  /*9eb0*/  ISETP.GE.AND P3, PT, R22, UR4, PT ;  /* 0x0000000416007c0c */ /* 0x000fc4000bf66270 */
[----:B------:R-:W-:Y:S01]  /*9ec0*/  @!P5 IMAD.WIDE R10, R11, 0x4, R16 ;  /* 0x000000040b0ad825 */ /* 0x000fe200078e0210 */
[----:B------:R2:W-:Y:S01]  /*9ed0*/  @!P4 ST.E.64 desc[UR38][R6.64], R40 ;  /* 0x000000280600c985 */ /* 0x0005e2000c101b26 */
[----:B------:R-:W-:Y:S02]  /*9ee0*/  ISETP.GE.AND P4, PT, R23, UR4, PT ;  /* 0x0000000417007c0c */ /* 0x000fe4000bf86270 */
[----:B------:R-:W-:Y:S01]  /*9ef0*/  @!P1 LEA.HI R19, R19, R19, RZ, 0x1 ;  /* 0x0000001313139211 */ /* 0x000fe200078f08ff */
[----:B------:R3:W-:Y:S01]  /*9f00*/  @!P5 ST.E.64 desc[UR38][R10.64], R48 ;  /* 0x000000300a00d985 */ /* 0x0007e2000c101b26 */
[----:B------:R-:W-:Y:S01]  /*9f10*/  ISETP.GE.AND P5, PT, R26, UR4, PT ;  /* 0x000000041a007c0c */ /* 0x000fe2000bfa6270 */
[----:B------:R-:W-:Y:S01]  /*9f20*/  VIADD R27, R27, 0x58 ;  /* 0x000000581b1b7836 */ /* 0x000fe20000000000 */
[----:B0-----:R-:W-:Y:S02]  /*9f30*/  @!P0 LOP3.LUT R3, R18, 0xfffffffe, RZ, 0xc0, !PT ;  /* 0xfffffffe12038812 */ /* 0x001fe400078ec0ff */
[----:B------:R-:W-:-:S02]  /*9f40*/  @!P2 LEA.HI R0, R0, R0, RZ, 0x1 ;  /* 0x000000000000a211 */ /* 0x000fc400078f08ff */
[----:B-1----:R-:W-:Y:S01]  /*9f50*/  @!P1 LOP3.LUT R5, R19, 0xfffffffe, RZ, 0xc0, !PT ;  /* 0xfffffffe13059812 */ /* 0x002fe200078ec0ff */
[--C-:B------:R-:W-:Y:S01]  /*9f60*/  @!P0 IMAD.WIDE R2, R3, 0x4, R16.reuse ;  /* 0x0000000403028825 */ /* 0x100fe200078e0210 */
[----:B------:R-:W-:Y:S02]  /*9f70*/  @!P3 LEA.HI R22, R22, R22, RZ, 0x1 ;  /* 0x000000161616b211 */ /* 0x000fe400078f08ff */
[----:B------:R-:W-:Y:S01]  /*9f80*/  @!P4 LEA.HI R23, R23, R23, RZ, 0x1 ;  /* 0x000000171717c211 */ /* 0x000fe200078f08ff */
[----:B------:R-:W-:Y:S01]  /*9f90*/  @!P1 IMAD.WIDE R4, R5, 0x4, R16 ;  /* 0x0000000405049825 */ /* 0x000fe200078e0210 */
[----:B------:R-:W-:Y:S01]  /*9fa0*/  @!P6 LEA.HI R28, R28, R28, RZ, 0x1 ;  /* 0x0000001c1c1ce211 */ /* 0x000fe200078f08ff */
[----:B------:R0:W-:Y:S01]  /*9fb0*/  @!P0 ST.E.64 desc[UR38][R2.64], R34 ;  /* 0x0000002202008985 */ /* 0x0001e2000c101b26 */
[----:B------:R-:W-:Y:S02]  /*9fc0*/  @!P5 LEA.HI R26, R26, R26, RZ, 0x1 ;  /* 0x0000001a1a1ad211 */ /* 0x000fe400078f08ff */
[----:B--2---:R-:W-:Y:S01]  /*9fd0*/  @!P2 LOP3.LUT R7, R0, 0xfffffffe, RZ, 0xc0, !PT ;  /* 0xfffffffe0007a812 */ /* 0x004fe200078ec0ff */
[----:B------:R1:W-:Y:S01]  /*9fe0*/  @!P1 ST.E.64 desc[UR38][R4.64], R42 ;  /* 0x0000002a04009985 */ /* 0x0003e2000c101b26 */
[----:B---3--:R-:W-:-:S02]  /*9ff0*/  @!P3 LOP3.LUT R11, R22, 0xfffffffe, RZ, 0xc0, !PT ;  /* 0xfffffffe160bb812 */ /* 0x008fc400078ec0ff */
[----:B------:R-:W-:Y:S02]  /*a000*/  @!P4 LOP3.LUT R23, R23, 0xfffffffe, RZ, 0xc0, !PT ;  /* 0xfffffffe1717c812 */ /* 0x000fe400078ec0ff */
[----:B------:R-:W-:Y:S02]  /*a010*/  @!P5 LOP3.LUT R15, R26, 0xfffffffe, RZ, 0xc0, !PT ;  /* 0xfffffffe1a0fd812 */ /* 0x000fe400078ec0ff */
[----:B------:R-:W-:Y:S02]  /*a020*/  @!P6 LOP3.LUT R19, R28, 0xfffffffe, RZ, 0xc0, !PT ;  /* 0xfffffffe1c13e812 */ /* 0x000fe400078ec0ff */
[----:B------:R-:W-:Y:S01]  /*a030*/  ISETP.GE.AND P0, PT, R27, UR4, PT ;  /* 0x000000041b007c0c */ /* 0x000fe2000bf06270 */
[----:B0-----:R-:W-:-:S04]  /*a040*/  @!P2 IMAD.WIDE R2, R7, 0x4, R16 ;  /* 0x000000040702a825 */ /* 0x001fc800078e0210 */
        /* <DEDUP_REMOVED lines=11> */
[----:B----4-:R-:W-:-:S05]  /*a100*/  LOP3.LUT R3, R27, 0xfffffffe, RZ, 0xc0, !PT ;  /* 0xfffffffe1b037812 */ /* 0x010fca00078ec0ff */
[----:B------:R-:W-:-:S05]  /*a110*/  IMAD.WIDE R2, R3, 0x4, R16 ;  /* 0x0000000403027825 */ /* 0x000fca00078e0210 */
[----:B------:R0:W-:Y:S01]  /*a120*/  ST.E.64 desc[UR38][R2.64], R70 ;  /* 0x0000004602007985 */ /* 0x0001e2000c101b26 */
[----:B------:R-:W-:Y:S05]  /*a130*/  BRA `(.L_x_9359) ;  /* 0x0000004000bc7947 */ /* 0x000fea0003800000 */
.L_x_9382:
[----:B------:R-:W0:Y:S02]  /*a140*/  S2R R2, SR_TID.X ;  /* 0x0000000000027919 */ /* 0x000e240000002100 */
[----:B0-----:R-:W-:-:S05]  /*a150*/  VIADD R0, R2, 0xffffff80 ;  /* 0xffffff8002007836 */ /* 0x001fca0000000000 */
[----:B------:R-:W-:-:S13]  /*a160*/  ISETP.GT.AND P0, PT, R0, 0xbf, PT ;  /* 0x000000bf0000780c */ /* 0x000fda0003f04270 */
[----:B------:R-:W-:Y:S05]  /*a170*/  @P0 BRA `(.L_x_9359) ;  /* 0x0000004000ac0947 */ /* 0x000fea0003800000 */
[----:B------:R-:W0:Y:S01]  /*a180*/  S2R R0, SR_CTAID.X ;  /* 0x0000000000007919 */ /* 0x000e220000002500 */
[----:B------:R-:W1:Y:S01]  /*a190*/  LDC R6, c[0x0][0xbe8] ;  /* 0x0002fa00ff067b82 */ /* 0x000e620000000800 */
[----:B------:R-:W-:Y:S02]  /*a1a0*/  ULDC UR4, c[0x0][0xa88] ;  /* 0x0002a20000047ab9 */ /* 0x000fe40000000800 */
[----:B-1----:R-:W-:Y:S02]  /*a1b0*/  IMAD R3, R6, UR4, RZ ;  /* 0x0000000406037c24 */ /* 0x002fe4000f8e02ff */
[----:B0-----:R-:W-:-:S04]  /*a1c0*/  IMAD R0, R0, 0xc0, R2 ;  /* 0x000000c000007824 */ /* 0x001fc800078e0202 */
        /* <DEDUP_REMOVED lines=48> */
.L_x_9357:
[----:B------:R-:W-:-:S08]  /*a4d0*/  NOP ;  /* 0x0000000000007918 */ /* 0x000fd00000000000 */
[----:B------:R-:W0:-:S00]  /*a4e0*/  USETMAXREG.DEALLOC.CTAPOOL 0x20 ;  /* 0x00000020000079c8 */ /* 0x000e0000080e0500 */
        /* <DEDUP_REMOVED lines=16> */
.L_x_9385:
[----:B------:R-:W-:Y:S01]  /*a5f0*/  ULDC UR7, c[0x0][0xc50] ;  /* 0x0003140000077ab9 */ /* 0x000fe20000000800 */
[----:B------:R-:W-:Y:S01]  /*a600*/  UMOV UR36, UR6 ;  /* 0x0000000600247c82 */ /* 0x000fe20008000000 */
[----:B------:R-:W-:-:S11]  /*a610*/  UISETP.NE.AND UP0, UPT, UR7, 0x1, UPT ;  /* 0x000000010700788c */ /* 0x000fd6000bf05270 */
[----:B------:R-:W-:Y:S01]  /*a620*/  @UP0 ULDC UR4, c[0x0][0xc54] ;  /* 0x0003150000040ab9 */ /* 0x000fe20000000800 */
[----:B------:R-:W-:Y:S01]  /*a630*/  @UP0 ULDC UR8, c[0x0][0xc58] ;  /* 0x0003160000080ab9 */ /* 0x000fe20000000800 */
[----:B------:R-:W-:-:S04]  /*a640*/  UIMAD.WIDE.U32 UR4, UR6, UR4, URZ ;  /* 0x00000004060472a5 */ /* 0x000fc8000f8e003f */
[----:B------:R-:W-:-:S12]  /*a650*/  @UP0 USHF.R.U32.HI UR36, URZ, UR8, UR5 ;  /* 0x000000083f240299 */ /* 0x000fd80008011605 */
.L_x_9386:
        /* <DEDUP_REMOVED lines=8> */
[----:B------:R-:W-:Y:S01]  /*a6e0*/  ULOP3.LUT UR42, UR6, 0xffff, URZ, 0xc0, !UPT ;  /* 0x0000ffff062a7892 */ /* 0x000fe2000f8ec03f */
[----:B------:R-:W-:Y:S01]  /*a6f0*/  IMAD.MOV.U32 R24, RZ, RZ, RZ ;  /* 0x000000ffff187224 */ /* 0x000fe200078e00ff */
[----:B------:R-:W-:-:S03]  /*a700*/  UISETP.NE.U32.AND UP0, UPT, UR4, URZ, UPT ;  /* 0x0000003f0400728c */ /* 0x000fc6000bf05070 */
        /* <DEDUP_REMOVED lines=12> */
[----:B------:R-:W-:-:S04]  /*a7d0*/  USHF.R.U32.HI UR4, URZ, 0x10, UR6 ;  /* 0x000000103f047899 */ /* 0x000fc80008011606 */
[----:B------:R-:W-:-:S11]  /*a7e0*/  UISETP.NE.AND UP0, UPT, UR4, URZ, UPT ;  /* 0x0000003f0400728c */ /* 0x000fd6000bf05270 */
[----:B------:R-:W-:Y:S02]  /*a7f0*/  @!UP0 ULDC UR4, c[0x0][0x9f0] ;  /* 0x00027c0000048ab9 */ /* 0x000fe40000000800 */
[----:B------:R-:W-:Y:S01]  /*a800*/  IMAD.U32 R4, RZ, RZ, UR4 ;  /* 0x00000004ff047e24 */ /* 0x000fe2000f8e00ff */
[----:B------:R-:W-:-:S04]  /*a810*/  UIADD3 UR5, UR41, -0x1, UR4 ;  /* 0xffffffff29057890 */ /* 0x000fc8000fffe004 */
[-C--:B------:R-:W-:Y:S02]  /*a820*/  IABS R5, R4.reuse ;  /* 0x0000000400057213 */ /* 0x080fe40000000000 */
[----:B------:R-:W-:Y:S01]  /*a830*/  IMAD.U32 R8, RZ, RZ, UR5 ;  /* 0x00000005ff087e24 */ /* 0x000fe2000f8e00ff */
[----:B------:R-:W-:Y:S01]  /*a840*/  IABS R4, R4 ;  /* 0x0000000400047213 */ /* 0x000fe20000000000 */
[----:B------:R-:W0:Y:S01]  /*a850*/  I2F.RP R0, R5 ;  /* 0x0000000500007306 */ /* 0x000e220000209400 */
[----:B------:R-:W-:-:S03]  /*a860*/  ULOP3.LUT UR5, UR5, UR4, URZ, 0x3c, !UPT ;  /* 0x0000000405057292 */ /* 0x000fc6000f8e3c3f */
[----:B------:R-:W-:-:S03]  /*a870*/  IMAD.MOV R4, RZ, RZ, -R4 ;  /* 0x000000ffff047224 */ /* 0x000fc600078e0a04 */
[----:B------:R-:W-:Y:S01]  /*a880*/  ISETP.LE.AND P2, PT, RZ, UR5, PT ;  /* 0x00000005ff007c0c */ /* 0x000fe2000bf43270 */
[----:B0-----:R-:W0:Y:S02]  /*a890*/  MUFU.RCP R0, R0 ;  /* 0x0000000000007308 */ /* 0x001e240000001000 */
[----:B0-----:R-:W-:Y:S01]  /*a8a0*/  VIADD R2, R0, 0xffffffe ;  /* 0x0ffffffe00027836 */ /* 0x001fe20000000000 */
[----:B------:R-:W-:-:S05]  /*a8b0*/  IABS R0, R8 ;  /* 0x0000000800007213 */ /* 0x000fca0000000000 */
[----:B------:R0:W1:Y:S02]  /*a8c0*/  F2I.FTZ.U32.TRUNC.NTZ R3, R2 ;  /* 0x0000000200037305 */ /* 0x000064000021f000 */
        /* <DEDUP_REMOVED lines=15> */
[----:B------:R-:W-:-:S07]  /*a9c0*/  IMAD.MOV.U32 R24, RZ, RZ, R3 ;  /* 0x000000ffff187224 */ /* 0x000fce00078e0003 */
.L_x_9388:
[----:B------:R-:W-:Y:S02]  /*a9d0*/  IMAD R23, R24, UR42, RZ ;  /* 0x0000002a18177c24 */ /* 0x000fe4000f8e02ff */
[----:B------:R-:W-:Y:S02]  /*a9e0*/  IMAD.MOV.U32 R0, RZ, RZ, RZ ;  /* 0x000000ffff007224 */ /* 0x000fe400078e00ff */
[----:B------:R-:W-:Y:S01]  /*a9f0*/  IMAD.MOV.U32 R2, RZ, RZ, 0x1 ;  /* 0x00000001ff027424 */ /* 0x000fe200078e00ff */
[----:B------:R-:W-:-:S04]  /*aa00*/  VIADDMNMX R25, R23, R24, UR41, PT ;  /* 0x0000002917197e46 */ /* 0x000fc8000b800118 */
[----:B------:R-:W-:-:S13]  /*aa10*/  ISETP.GT.AND P0, PT, R25, R23, PT ;  /* 0x000000171900720c */ /* 0x000fda0003f04270 */
[----:B------:R-:W-:Y:S05]  /*aa20*/  @!P0 BRA `(.L_x_9387) ;  /* 0x0000003400d08947 */ /* 0x000fea0003800000 */
        /* <DEDUP_REMOVED lines=23> */
.L_x_9389:
[----:B------:R-:W-:-:S04]  /*aba0*/  UIADD3 UR4, UR40, 0x200, URZ ;  /* 0x0000020028047890 */ /* 0x000fc8000fffe03f */
[----:B------:R-:W-:-:S06]  /*abb0*/  ULOP3.LUT UP0, URZ, UR4, 0x1bf, URZ, 0xc0, !UPT ;  /* 0x000001bf043f7892 */ /* 0x000fcc000f80c03f */
[----:B------:R-:W-:-:S13]  /*abc0*/  PLOP3.LUT P0, PT, PT, PT, UP0, 0x80, 0x0 ;  /* 0x000000000000781c */ /* 0x000fda0003f0f008 */
        /* <DEDUP_REMOVED lines=17> */
.L_x_9391:
[----:B------:R0:W1:Y:S01]  /*ace0*/  LDC.64 R2, c[0x4][R16] ;  /* 0x0100000010027b82 */ /* 0x0000620000000a00 */
[----:B------:R-:W-:Y:S01]  /*acf0*/  ULDC.64 UR4, c[0x4][0x1b8] ;  /* 0x01006e0000047ab9 */ /* 0x000fe20000000a00 */
[----:B------:R-:W-:Y:S01]  /*ad00*/  ULDC.64 UR6, c[0x4][0x1c0] ;  /* 0x0100700000067ab9 */ /* 0x000fe20000000a00 */
[----:B------:R-:W-:Y:S02]  /*ad10*/  IMAD.U32 R4, RZ, RZ, UR4 ;  /* 0x00000004ff047e24 */ /* 0x000fe4000f8e00ff */
        /* <DEDUP_REMOVED lines=11> */
.L_x_9390:
[----:B------:R-:W0:Y:S01]  /*add0*/  LDC.64 R2, c[0x0][0x9f8] ;  /* 0x00027e00ff027b82 */ /* 0x000e220000000a00 */
[----:B------:R-:W-:-:S07]  /*ade0*/  IMAD.MOV.U32 R19, RZ, RZ, R18 ;  /* 0x000000ffff137224 */ /* 0x000fce00078e0012 */
        /* <DEDUP_REMOVED lines=9> */
[----:B------:R-:W-:Y:S01]  /*ae80*/  VIADD R18, R25, 0xffffffff ;  /* 0xffffffff19127836 */ /* 0x000fe20000000000 */
[----:B------:R-:W-:-:S13]  /*ae90*/  ISETP.NE.AND.EX P1, PT, R5, RZ, PT, P0 ;  /* 0x000000ff0500720c */ /* 0x000fda0003f25300 */
[----:B------:R-:W-:Y:S02]  /*aea0*/  @P1 LOP3.LUT R17, R17, 0x1, RZ, 0xfc, !PT ;  /* 0x0000000111111812 */ /* 0x000fe400078efcff */
[----:B--2---:R-:W-:Y:S02]  /*aeb0*/  SHF.R.S32.HI R22, RZ, 0x1f, R19 ;  /* 0x0000001fff167819 */ /* 0x004fe40000011413 */
[----:B------:R-:W-:Y:S01]  /*aec0*/  SEL R16, R19, RZ, !P1 ;  /* 0x000000ff13107207 */ /* 0x000fe20004800000 */
[----:B------:R-:W-:Y:S06]  /*aed0*/  BRA.DIV UR4, `(.L_x_9392) ;  /* 0x0000003604cc7947 */ /* 0x000fec000b800000 */
[----:B------:R0:W1:Y:S02]  /*aee0*/  SHFL.IDX PT, R14, R29, RZ, 0x1f ;  /* 0x00001fff1d0e7589 */ /* 0x00006400000e0000 */
.L_x_9476:
[----:B-1----:R-:W-:Y:S02]  /*aef0*/  ISETP.NE.AND P0, PT, R14, RZ, PT ;  /* 0x000000ff0e00720c */ /* 0x002fe40003f05270 */
[----:B------:R-:W-:Y:S02]  /*af00*/  PLOP3.LUT P2, PT, PT, PT, PT, 0x8, 0x0 ;  /* 0x000000000000781c */ /* 0x000fe40003f4e170 */
[----:B------:R-:W-:-:S11]  /*af10*/  LOP3.LUT R17, R17, 0xfffffffd, RZ, 0xc0, !PT ;  /* 0xfffffffd11117812 */ /* 0x000fd600078ec0ff */
[----:B------:R-:W-:Y:S01]  /*af20*/  @P2 LOP3.LUT R17, R17, 0x2, RZ, 0xfc, !PT ;  /* 0x0000000211112812 */ /* 0x000fe200078efcff */
[----:B------:R-:W-:Y:S06]  /*af30*/  @P0 BRA `(.L_x_9393) ;  /* 0x0000000400080947 */ /* 0x000fec0003800000 */
[----:B------:R-:W-:-:S03]  /*af40*/  UMOV UR4, 0xffffffff ;  /* 0xffffffff00047882 */ /* 0x000fc60000000000 */
[----:B------:R-:W-:Y:S05]  /*af50*/  BRA.DIV UR4, `(.L_x_9394) ;  /* 0x0000003604cc7947 */ /* 0x000fea000b800000 */
[----:B------:R-:W-:-:S13]  /*af60*/  ELECT P6, URZ, PT ;  /* 0x00000000003f782f */ /* 0x000fda00038c0000 */
.L_x_9479:
[----:B------:R-:W-:Y:S05]  /*af70*/  @!P6 BRA `(.L_x_9393) ;  /* 0x0000000000f8e947 */ /* 0x000fea0003800000 */
[----:B------:R-:W-:Y:S02]  /*af80*/  IMAD.MOV.U32 R0, RZ, RZ, 0x1 ;  /* 0x00000001ff007424 */ /* 0x000fe400078e00ff */
[----:B------:R-:W-:-:S03]  /*af90*/  IMAD.MOV.U32 R16, RZ, RZ, R19 ;  /* 0x000000ffff107224 */ /* 0x000fc600078e0013 */
[----:B------:R-:W-:Y:S01]  /*afa0*/  SHF.L.U32 R0, R0, 0x1f, RZ ;  /* 0x0000001f00007819 */ /* 0x000fe200000006ff */
[----:B------:R-:W-:Y:S06]  /*afb0*/  @!P1 BRA `(.L_x_9395) ;  /* 0x0000000000489947 */ /* 0x000fec0003800000 */
[----:B------:R-:W1:Y:S01]  /*afc0*/  LDC R7, c[0x0][0x43c] ;  /* 0x00010f00ff077b82 */ /* 0x000e620000000800 */
[----:B------:R-:W-:Y:S01]  /*afd0*/  IMAD.MOV.U32 R9, RZ, RZ, R18 ;  /* 0x000000ffff097224 */ /* 0x000fe200078e0012 */
[----:B------:R-:W-:Y:S02]  /*afe0*/  ULDC.64 UR4, c[0x0][0x428] ;  /* 0x00010a0000047ab9 */ /* 0x000fe40000000a00 */
[----:B------:R-:W-:-:S04]  /*aff0*/  IMAD R6, R22, UR4, RZ ;  /* 0x0000000416067c24 */ /* 0x000fc8000f8e02ff */
[----:B------:R-:W-:Y:S01]  /*b000*/  IMAD R11, R19, UR5, R6 ;  /* 0x00000005130b7c24 */ /* 0x000fe2000f8e0206 */
[----:B-1----:R-:W-:-:S13]  /*b010*/  ISETP.NE.AND P0, PT, R7, 0x1, PT ;  /* 0x000000010700780c */ /* 0x002fda0003f05270 */
[----:B------:R-:W1:Y:S02]  /*b020*/  @P0 LDC.64 R2, c[0x0][0x440] ;  /* 0x00011000ff020b82 */ /* 0x000e640000000a00 */
[----:B-1----:R-:W-:-:S05]  /*b030*/  @P0 IMAD.HI.U32 R2, R18, R2, RZ ;  /* 0x0000000212020227 */ /* 0x002fca00078e00ff */
        /* <DEDUP_REMOVED lines=10> */
.L_x_9395:
[----:B------:R-:W2:Y:S01]  /*b0e0*/  SYNCS.PHASECHK.TRANS64.TRYWAIT P0, [UR40+0x31c40], R0 ;  /* 0x031c4000ff0075a7 */ /* 0x000ea20008000168 */
[----:B------:R-:W-:Y:S01]  /*b0f0*/  ISETP.NE.AND P1, PT, R27, RZ, PT ;  /* 0x000000ff1b00720c */ /* 0x000fe20003f25270 */
[----:B--2---:R-:W-:-:S12]  /*b100*/  @!P0 BRA `(.L_x_9396) ;  /* 0x0000003400808947 */ /* 0x004fd80003800000 */
.L_x_9480:
[----:B------:R-:W-:Y:S05]  /*b110*/  @P1 BRA `(.L_x_9397) ;  /* 0x0000000000181947 */ /* 0x000fea0003800000 */
[----:B------:R-:W3:Y:S01]  /*b120*/  S2R R2, SR_TID.X ;  /* 0x0000000000027919 */ /* 0x000ee20000002100 */
[----:B--2---:R-:W-:-:S04]  /*b130*/  IMAD.MOV.U32 R0, RZ, RZ, 0x6c00 ;  /* 0x00006c00ff007424 */ /* 0x004fc800078e00ff */
[----:B------:R4:W-:Y:S01]  /*b140*/  SYNCS.ARRIVE.TRANS64 RZ, [UR40+0x31c30], R0 ;  /* 0x031c3000ffff79a7 */ /* 0x0009e20008000028 */
[----:B---3--:R-:W-:-:S13]  /*b150*/  LOP3.LUT P0, RZ, R2, 0x1f, RZ, 0xc0, !PT ;  /* 0x0000001f02ff7812 */ /* 0x008fda000780c0ff */
[----:B----4-:R-:W-:Y:S05]  /*b160*/  @!P0 BRA `(.L_x_9397) ;  /* 0x0000000000048947 */ /* 0x010fea0003800000 */
[----:B------:R-:W-:Y:S01]  /*b170*/  BPT.TRAP 0x1 ;  /* 0x000000040000795c */ /* 0x000fe20000300000 */
.L_x_9397:
        /* <DEDUP_REMOVED lines=30> */
.L_x_9393:
[----:B------:R-:W-:Y:S05]  /*b360*/  WARPSYNC.ALL ;  /* 0x0000000000007948 */ /* 0x000fea0003800000 */
[----:B--2---:R-:W2:Y:S01]  /*b370*/  S2R R0, SR_CTAID.Z ;  /* 0x0000000000007919 */ /* 0x004ea20000002700 */
[----:B------:R-:W-:Y:S02]  /*b380*/  UIADD3 UR5, UR40, 0xda00, URZ ;  /* 0x0000da0028057890 */ /* 0x000fe4000fffe03f */
[----:B------:R-:W-:Y:S01]  /*b390*/  USHF.R.S32.HI UR4, URZ, 0x1f, UR36 ;  /* 0x0000001f3f047899 */ /* 0x000fe20008011424 */
[----:B------:R-:W-:Y:S01]  /*b3a0*/  BAR.SYNC.DEFER_BLOCKING 0x8, 0x200 ;  /* 0x0208000000007b1d */ /* 0x000fe20000010000 */
[----:B------:R-:W-:-:S05]  /*b3b0*/  ULOP3.LUT UP0, URZ, UR5, 0x1bf, URZ, 0xc0, !UPT ;  /* 0x000001bf053f7892 */ /* 0x000fca000f80c03f */
[----:B------:R-:W-:Y:S01]  /*b3c0*/  ULDC.64 UR6, c[0x0][0x2d8] ;  /* 0x0000b60000067ab9 */ /* 0x000fe20000000a00 */
[----:B------:R-:W-:Y:S01]  /*b3d0*/  PLOP3.LUT P0, PT, PT, PT, UP0, 0x80, 0x0 ;  /* 0x000000000000781c */ /* 0x000fe20003f0f008 */
[----:B------:R-:W-:Y:S02]  /*b3e0*/  UIMAD UR4, UR4, UR6, URZ ;  /* 0x00000006040472a4 */ /* 0x000fe4000f8e023f */
[----:B------:R-:W-:Y:S02]  /*b3f0*/  UIMAD.WIDE.U32 UR44, UR36, UR6, URZ ;  /* 0x00000006242c72a5 */ /* 0x000fe4000f8e003f */
[----:B------:R-:W-:-:S04]  /*b400*/  UIMAD UR4, UR36, UR7, UR4 ;  /* 0x00000007240472a4 */ /* 0x000fc8000f8e0204 */
[----:B------:R-:W-:Y:S01]  /*b410*/  UIADD3 UR43, UR45, UR4, URZ ;  /* 0x000000042d2b7290 */ /* 0x000fe2000fffe03f */
[----:B--2---:R-:W-:-:S03]  /*b420*/  SHF.R.S32.HI R28, RZ, 0x1f, R0 ;  /* 0x0000001fff1c7819 */ /* 0x004fc60000011400 */
[----:B------:R-:W-:Y:S08]  /*b430*/  @!P0 BRA `(.L_x_9398) ;  /* 0x0000000000408947 */ /* 0x000ff00003800000 */
        /* <DEDUP_REMOVED lines=16> */
.L_x_9398:
[----:B------:R-:W2:Y:S01]  /*b540*/  LDC R14, c[0x0][0x448] ;  /* 0x00011200ff0e7b82 */ /* 0x000ea20000000800 */
[----:B------:R-:W3:Y:S01]  /*b550*/  S2R R20, SR_TID.X ;  /* 0x0000000000147919 */ /* 0x000ee20000002100 */
[----:B------:R-:W-:Y:S01]  /*b560*/  SHF.R.U32.HI R10, RZ, 0x2, R27 ;  /* 0x00000002ff0a7819 */ /* 0x000fe2000001161b */
[----:B------:R-:W-:Y:S01]  /*b570*/  UMOV UR4, UR44 ;  /* 0x0000002c00047c82 */ /* 0x000fe20008000000 */
[----:B------:R-:W-:Y:S01]  /*b580*/  UMOV UR5, UR43 ;  /* 0x0000002b00057c82 */ /* 0x000fe20008000000 */
[----:B------:R-:W4:Y:S01]  /*b590*/  S2R R13, SR_CTAID.X ;  /* 0x00000000000d7919 */ /* 0x000f220000002500 */
[----:B------:R-:W-:Y:S01]  /*b5a0*/  ULDC.64 UR6, c[0x0][0x2c8] ;  /* 0x0000b20000067ab9 */ /* 0x000fe20000000a00 */
[----:B------:R-:W-:Y:S01]  /*b5b0*/  ULDC.64 UR8, c[0x0][0x280] ;  /* 0x0000a00000087ab9 */ /* 0x000fe20000000a00 */
[----:B------:R-:W5:Y:S01]  /*b5c0*/  S2R R21, SR_CTAID.Z ;  /* 0x0000000000157919 */ /* 0x000f620000002700 */
[----:B--2---:R-:W-:Y:S01]  /*b5d0*/  ISETP.NE.AND P0, PT, R14, 0x1, PT ;  /* 0x000000010e00780c */ /* 0x004fe20003f05270 */
[----:B---3--:R-:W-:-:S12]  /*b5e0*/  IMAD.SHL.U32 R3, R20, 0x20, RZ ;  /* 0x0000002014037824 */ /* 0x008fd800078e00ff */
[----:B-1----:R-:W1:Y:S01]  /*b5f0*/  @P0 LDC R5, c[0x0][0x44c] ;  /* 0x00011300ff050b82 */ /* 0x002e620000000800 */
[----:B------:R-:W-:-:S05]  /*b600*/  LOP3.LUT R0, R10, 0x60, R3, 0xf8, !PT ;  /* 0x000000600a007812 */ /* 0x000fca00078ef803 */
[----:B----4-:R-:W-:Y:S02]  /*b610*/  IMAD R0, R13, 0xc0, R0 ;  /* 0x000000c00d007824 */ /* 0x010fe400078e0200 */
[----:B------:R-:W2:Y:S02]  /*b620*/  @P0 LDC R7, c[0x0][0x450] ;  /* 0x00011400ff070b82 */ /* 0x000ea40000000800 */
[----:B------:R-:W-:-:S04]  /*b630*/  VIADD R9, R0, 0x80 ;  /* 0x0000008000097836 */ /* 0x000fc80000000000 */
[----:B------:R-:W-:Y:S02]  /*b640*/  IMAD.MOV.U32 R8, RZ, RZ, R9 ;  /* 0x000000ffff087224 */ /* 0x000fe400078e0009 */
[----:B------:R-:W3:Y:S08]  /*b650*/  @P0 LDC R6, c[0x0][0x44c] ;  /* 0x00011300ff060b82 */ /* 0x000ef00000000800 */
[----:B------:R-:W4:Y:S01]  /*b660*/  @P0 LDC R11, c[0x0][0x450] ;  /* 0x00011400ff0b0b82 */ /* 0x000f220000000800 */
[----:B-1----:R-:W-:-:S04]  /*b670*/  @P0 IMAD.HI.U32 R4, R0, R5, RZ ;  /* 0x0000000500040227 */ /* 0x002fc800078e00ff */
[----:B------:R-:W-:-:S03]  /*b680*/  IMAD.MOV.U32 R5, RZ, RZ, R0 ;  /* 0x000000ffff057224 */ /* 0x000fc600078e0000 */
[----:B------:R-:W1:Y:S01]  /*b690*/  LDC.64 R2, c[0x0][0x2e0] ;  /* 0x0000b800ff027b82 */ /* 0x000e620000000a00 */
[----:B--2---:R-:W-:Y:S01]  /*b6a0*/  @P0 SHF.R.U32.HI R5, RZ, R7, R4 ;  /* 0x00000007ff050219 */ /* 0x004fe20000011604 */
[----:B---3--:R-:W-:Y:S01]  /*b6b0*/  @P0 IMAD.HI.U32 R4, R9, R6, RZ ;  /* 0x0000000609040227 */ /* 0x008fe200078e00ff */
[----:B------:R-:W-:-:S04]  /*b6c0*/  SHF.R.U32.HI R6, RZ, 0x3, R20 ;  /* 0x00000003ff067819 */ /* 0x000fc80000011614 */
[----:B------:R-:W-:Y:S02]  /*b6d0*/  LOP3.LUT R6, R6, 0x3, RZ, 0xc0, !PT ;  /* 0x0000000306067812 */ /* 0x000fe400078ec0ff */
[----:B----4-:R-:W-:Y:S01]  /*b6e0*/  @P0 SHF.R.U32.HI R8, RZ, R11, R4 ;  /* 0x0000000bff080219 */ /* 0x010fe20000011604 */
[--C-:B------:R-:W-:Y:S01]  /*b6f0*/  IMAD.MOV R11, RZ, RZ, -R5.reuse ;  /* 0x000000ffff0b7224 */ /* 0x100fe200078e0a05 */
[----:B------:R-:W-:-:S03]  /*b700*/  SHF.R.S32.HI R4, RZ, 0x1f, R5 ;  /* 0x0000001fff047819 */ /* 0x000fc60000011405 */
[----:B------:R-:W-:Y:S02]  /*b710*/  IMAD R11, R14, R11, R0 ;  /* 0x0000000b0e0b7224 */ /* 0x000fe400078e0200 */
[----:B------:R-:W-:Y:S02]  /*b720*/  IMAD.MOV R12, RZ, RZ, -R8 ;  /* 0x000000ffff0c7224 */ /* 0x000fe400078e0a08 */
[----:B-1----:R-:W-:Y:S01]  /*b730*/  IMAD R28, R28, R2, RZ ;  /* 0x000000021c1c7224 */ /* 0x002fe200078e02ff */
[----:B------:R-:W-:-:S03]  /*b740*/  SHF.R.S32.HI R0, RZ, 0x1f, R11 ;  /* 0x0000001fff007819 */ /* 0x000fc6000001140b */
[C---:B-----5:R-:W-:Y:S02]  /*b750*/  IMAD R7, R21.reuse, R3, R28 ;  /* 0x0000000315077224 */ /* 0x060fe400078e021c */
[----:B------:R-:W-:Y:S01]  /*b760*/  IMAD.WIDE.U32 R2, R21, R2, UR4 ;  /* 0x0000000415027e25 */ /* 0x000fe2000f8e0002 */
[----:B------:R-:W-:-:S03]  /*b770*/  ULDC.64 UR4, c[0x0][0x2d0] ;  /* 0x0000b40000047ab9 */ /* 0x000fc60000000a00 */
[----:B------:R-:W-:Y:S02]  /*b780*/  IMAD R4, R4, UR4, RZ ;  /* 0x0000000404047c24 */ /* 0x000fe4000f8e02ff */
[----:B------:R-:W-:Y:S02]  /*b790*/  IMAD.IADD R3, R3, 0x1, R7 ;  /* 0x0000000103037824 */ /* 0x000fe400078e0207 */
[C---:B------:R-:W-:Y:S02]  /*b7a0*/  IMAD R7, R5.reuse, UR5, R4 ;  /* 0x0000000505077c24 */ /* 0x040fe4000f8e0204 */
[----:B------:R-:W-:-:S04]  /*b7b0*/  IMAD.WIDE.U32 R4, R5, UR4, R2 ;  /* 0x0000000405047c25 */ /* 0x000fc8000f8e0002 */
[----:B------:R-:W-:Y:S02]  /*b7c0*/  IMAD R0, R0, UR6, RZ ;  /* 0x0000000600007c24 */ /* 0x000fe4000f8e02ff */
[----:B------:R-:W-:Y:S02]  /*b7d0*/  IMAD.IADD R5, R5, 0x1, R7 ;  /* 0x0000000105057824 */ /* 0x000fe400078e0207 */
[C---:B------:R-:W-:Y:S02]  /*b7e0*/  IMAD R7, R11.reuse, UR7, R0 ;  /* 0x000000070b077c24 */ /* 0x040fe4000f8e0200 */
[----:B------:R-:W-:Y:S02]  /*b7f0*/  IMAD.SHL.U32 R0, R20, 0x8, RZ ;  /* 0x0000000814007824 */ /* 0x000fe400078e00ff */
[----:B------:R-:W-:-:S03]  /*b800*/  IMAD.WIDE.U32 R4, R11, UR6, R4 ;  /* 0x000000060b047c25 */ /* 0x000fc6000f8e0004 */
[C---:B------:R-:W-:Y:S01]  /*b810*/  LOP3.LUT R21, R0.reuse, 0x18, RZ, 0xc0, !PT ;  /* 0x0000001800157812 */ /* 0x040fe200078ec0ff */
[----:B------:R-:W-:Y:S01]  /*b820*/  IMAD.SHL.U32 R11, R27, 0x8, RZ ;  /* 0x000000081b0b7824 */ /* 0x000fe200078e00ff */
[----:B------:R-:W-:Y:S01]  /*b830*/  LOP3.LUT R0, R0, 0x20, RZ, 0xc0, !PT ;  /* 0x0000002000007812 */ /* 0x000fe200078ec0ff */
[----:B------:R-:W-:Y:S02]  /*b840*/  IMAD.IADD R7, R5, 0x1, R7 ;  /* 0x0000000105077824 */ /* 0x000fe400078e0207 */
[----:B------:R-:W-:Y:S01]  /*b850*/  IMAD R5, R14, R12, R9 ;  /* 0x0000000c0e057224 */ /* 0x000fe200078e0209 */
[----:B------:R-:W-:Y:S01]  /*b860*/  LOP3.LUT R0, R0, 0x300, R11, 0xf8, !PT ;  /* 0x0000030000007812 */ /* 0x000fe200078ef80b */
[C---:B------:R-:W-:Y:S02]  /*b870*/  IMAD R11, R6.reuse, 0x40, R21 ;  /* 0x00000040060b7824 */ /* 0x040fe400078e0215 */
[----:B------:R-:W-:Y:S02]  /*b880*/  IMAD.SHL.U32 R6, R6, 0x8, RZ ;  /* 0x0000000806067824 */ /* 0x000fe400078e00ff */
[----:B------:R-:W-:-:S03]  /*b890*/  IMAD.WIDE.U32 R2, R8, UR4, R2 ;  /* 0x0000000408027c25 */ /* 0x000fc6000f8e0002 */
[----:B------:R-:W-:Y:S02]  /*b8a0*/  LOP3.LUT R0, R0, R11, R6, 0xf6, !PT ;  /* 0x0000000b00007212 */ /* 0x000fe400078ef606 */
[----:B------:R-:W-:-:S04]  /*b8b0*/  LEA R6, P0, R4, UR8, 0x1 ;  /* 0x0000000804067c11 */ /* 0x000fc8000f8008ff */
[----:B------:R-:W-:Y:S02]  /*b8c0*/  LEA.HI.X R7, R4, UR9, R7, 0x1, P0 ;  /* 0x0000000904077c11 */ /* 0x000fe400080f0c07 */
[----:B------:R-:W-:-:S05]  /*b8d0*/  SHF.R.S32.HI R4, RZ, 0x1f, R8 ;  /* 0x0000001fff047819 */ /* 0x000fca0000011408 */
[----:B------:R-:W-:Y:S01]  /*b8e0*/  IMAD R9, R4, UR4, RZ ;  /* 0x0000000404097c24 */ /* 0x000fe2000f8e02ff */
[----:B------:R-:W-:Y:S01]  /*b8f0*/  SHF.R.S32.HI R4, RZ, 0x1f, R5 ;  /* 0x0000001fff047819 */ /* 0x000fe20000011405 */
[----:B------:R-:W-:Y:S02]  /*b900*/  ULDC UR4, c[0x0][0x2b8] ;  /* 0x0000ae0000047ab9 */ /* 0x000fe40000000800 */
[----:B------:R-:W-:Y:S01]  /*b910*/  IMAD R9, R8, UR5, R9 ;  /* 0x0000000508097c24 */ /* 0x000fe2000f8e0209 */
[----:B------:R-:W-:Y:S01]  /*b920*/  ISETP.GE.AND P2, PT, R21, UR4, PT ;  /* 0x0000000415007c0c */ /* 0x000fe2000bf46270 */
[----:B------:R-:W-:Y:S02]  /*b930*/  IMAD R4, R4, UR6, RZ ;  /* 0x0000000604047c24 */ /* 0x000fe4000f8e02ff */
[----:B------:R-:W-:Y:S02]  /*b940*/  IMAD.IADD R3, R3, 0x1, R9 ;  /* 0x0000000103037824 */ /* 0x000fe400078e0209 */
[----:B------:R-:W-:Y:S01]  /*b950*/  IMAD R9, R5, UR7, R4 ;  /* 0x0000000705097c24 */ /* 0x000fe2000f8e0204 */
[----:B------:R-:W-:Y:S01]  /*b960*/  LOP3.LUT R4, R21, 0x20, RZ, 0xfc, !PT ;  /* 0x0000002015047812 */ /* 0x000fe200078efcff */
[----:B------:R-:W-:-:S03]  /*b970*/  IMAD.WIDE.U32 R2, R5, UR6, R2 ;  /* 0x0000000605027c25 */ /* 0x000fc6000f8e0002 */
[----:B------:R-:W-:Y:S01]  /*b980*/  ISETP.GE.AND P0, PT, R4, UR4, PT ;  /* 0x0000000404007c0c */ /* 0x000fe2000bf06270 */
[----:B------:R-:W-:Y:S01]  /*b990*/  IMAD.IADD R3, R3, 0x1, R9 ;  /* 0x0000000103037824 */ /* 0x000fe200078e0209 */
[----:B------:R-:W-:Y:S02]  /*b9a0*/  LOP3.LUT R4, R21, 0x40, RZ, 0xfc, !PT ;  /* 0x0000004015047812 */ /* 0x000fe400078efcff */
[----:B------:R-:W-:Y:S02]  /*b9b0*/  LEA R20, P3, R2, UR8, 0x1 ;  /* 0x0000000802147c11 */ /* 0x000fe4000f8608ff */
[----:B------:R-:W-:Y:S01]  /*b9c0*/  ISETP.GE.AND P1, PT, R4, UR4, PT ;  /* 0x0000000404007c0c */ /* 0x000fe2000bf26270 */
[----:B------:R-:W-:Y:S01]  /*b9d0*/  UMOV UR4, 0xffffffff ;  /* 0xffffffff00047882 */ /* 0x000fe20000000000 */
[----:B------:R-:W-:Y:S02]  /*b9e0*/  LEA.HI.X R8, R2, UR9, R3, 0x1, P3 ;  /* 0x0000000902087c11 */ /* 0x000fe400098f0c03 */
[----:B------:R-:W-:Y:S09]  /*b9f0*/  BRA.DIV UR4, `(.L_x_9399) ;  /* 0x0000002e045c7947 */ /* 0x000ff2000b800000 */
[----:B------:R-:W1:Y:S01]  /*ba00*/  S2R R2, SR_CTAID.X ;  /* 0x0000000000027919 */ /* 0x000e620000002500 */
[----:B------:R-:W2:Y:S01]  /*ba10*/  LDC R4, c[0x0][0x448] ;  /* 0x00011200ff047b82 */ /* 0x000ea20000000800 */
[----:B------:R-:W-:Y:S01]  /*ba20*/  ULDC UR4, c[0x0][0x288] ;  /* 0x0000a20000047ab9 */ /* 0x000fe20000000800 */
[----:B------:R-:W-:Y:S04]  /*ba30*/  SHFL.IDX PT, R3, R7, RZ, 0x1c1f ;  /* 0x001c1fff07037589 */ /* 0x000fe800000e0000 */
[----:B------:R-:W-:Y:S04]  /*ba40*/  SHFL.IDX PT, R5, R7, 0x1, 0x1c1f ;  /* 0x003c1f0007057f89 */ /* 0x000fe800000e0000 */
[----:B------:R-:W-:Y:S01]  /*ba50*/  SHFL.IDX PT, R14, R6, 0x2, 0x1c1f ;  /* 0x005c1f00060e7f89 */ /* 0x000fe200000e0000 */
[----:B-1----:R-:W-:-:S03]  /*ba60*/  IMAD R9, R2, 0xc0, R10 ;  /* 0x000000c002097824 */ /* 0x002fc600078e020a */
[----:B------:R-:W1:Y:S01]  /*ba70*/  SHFL.IDX PT, R2, R6, RZ, 0x1c1f ;  /* 0x001c1fff06027589 */ /* 0x000e6200000e0000 */
[----:B--2---:R-:W-:Y:S02]  /*ba80*/  IMAD R10, R4, UR4, RZ ;  /* 0x00000004040a7c24 */ /* 0x004fe4000f8e02ff */
[C---:B------:R-:W-:Y:S01]  /*ba90*/  VIADD R11, R9.reuse, 0x20 ;  /* 0x00000020090b7836 */ /* 0x040fe20000000000 */
[----:B------:R-:W2:Y:S02]  /*baa0*/  SHFL.IDX PT, R4, R6, 0x1, 0x1c1f ;  /* 0x003c1f0006047f89 */ /* 0x000ea400000e0000 */
[----:B------:R-:W-:-:S13]  /*bab0*/  ISETP.GE.AND P3, PT, R9, R10, PT ;  /* 0x0000000a0900720c */ /* 0x000fda0003f66270 */
[----:B------:R-:W-:Y:S01]  /*bac0*/  @!P3 LEA R28, R0, UR40, 0x1 ;  /* 0x00000028001cbc11 */ /* 0x000fe2000f8e08ff */
[----:B-1----:R-:W-:-:S05]  /*bad0*/  @!P3 IMAD.WIDE.U32 R2, R21, 0x2, R2 ;  /* 0x000000021502b825 */ /* 0x002fca00078e0002 */
[----:B------:R-:W-:Y:S04]  /*bae0*/  @!P3 LDGSTS.E.BYPASS.LTC128B.128 [R28+0xda00], desc[UR38][R2.64], !P2 ;  /* 0x0da00000021cbfae */ /* 0x000fe8000d101d66 */
[----:B------:R-:W-:Y:S04]  /*baf0*/  @!P3 LDGSTS.E.BYPASS.LTC128B.128 [R28+0x10a00], desc[UR38][R2.64+0x40], !P0 ;  /* 0x10a00040021cbfae */ /* 0x000fe8000c101d66 */
[----:B------:R1:W-:Y:S01]  /*bb00*/  @!P3 LDGSTS.E.BYPASS.LTC128B.128 [R28+0x13a00], desc[UR38][R2.64+0x80], !P1 ;  /* 0x13a00080021cbfae */ /* 0x0003e2000c901d66 */
[----:B------:R-:W-:Y:S01]  /*bb10*/  ISETP.GE.AND P3, PT, R11, R10, PT ;  /* 0x0000000a0b00720c */ /* 0x000fe20003f66270 */
[----:B------:R-:W-:-:S05]  /*bb20*/  VIADD R11, R9, 0x40 ;  /* 0x00000040090b7836 */ /* 0x000fca0000000000 */
[-C--:B------:R-:W-:Y:S01]  /*bb30*/  ISETP.GE.AND P4, PT, R11, R10.reuse, PT ;  /* 0x0000000a0b00720c */ /* 0x080fe20003f86270 */
[----:B------:R-:W-:Y:S01]  /*bb40*/  VIADD R11, R9, 0x60 ;  /* 0x00000060090b7836 */ /* 0x000fe20000000000 */
[----:B-1----:R-:W1:Y:S05]  /*bb50*/  SHFL.IDX PT, R2, R7, 0x2, 0x1c1f ;  /* 0x005c1f0007027f89 */ /* 0x002e6a00000e0000 */
[----:B--2---:R-:W-:Y:S01]  /*bb60*/  @!P3 IMAD.WIDE.U32 R4, R21, 0x2, R4 ;  /* 0x000000021504b825 */ /* 0x004fe200078e0004 */
[----:B------:R-:W-:Y:S01]  /*bb70*/  @!P3 LEA R28, R0, UR40, 0x1 ;  /* 0x00000028001cbc11 */ /* 0x000fe2000f8e08ff */
[----:B------:R-:W-:Y:S04]  /*bb80*/  SHFL.IDX PT, R7, R7, 0x3, 0x1c1f ;  /* 0x007c1f0007077f89 */ /* 0x000fe800000e0000 */
[----:B------:R-:W-:Y:S04]  /*bb90*/  @!P3 LDGSTS.E.BYPASS.LTC128B.128 [R28+0xe200], desc[UR38][R4.64], !P2 ;  /* 0x0e200000041cbfae */ /* 0x000fe8000d101d66 */
[----:B------:R-:W-:Y:S04]  /*bba0*/  @!P3 LDGSTS.E.BYPASS.LTC128B.128 [R28+0x11200], desc[UR38][R4.64+0x40], !P0 ;  /* 0x11200040041cbfae */ /* 0x000fe8000c101d66 */
[----:B------:R2:W-:Y:S01]  /*bbb0*/  @!P3 LDGSTS.E.BYPASS.LTC128B.128 [R28+0x14200], desc[UR38][R4.64+0x80], !P1 ;  /* 0x14200080041cbfae */ /* 0x0005e2000c901d66 */
[----:B------:R-:W-:Y:S01]  /*bbc0*/  ISETP.GE.AND P3, PT, R11, R10, PT ;  /* 0x0000000a0b00720c */ /* 0x000fe20003f66270 */
[----:B------:R-:W-:-:S02]  /*bbd0*/  VIADD R11, R9, 0x80 ;  /* 0x00000080090b7836 */ /* 0x000fc40000000000 */
[----:B-1----:R-:W-:Y:S02]  /*bbe0*/  IMAD.MOV.U32 R3, RZ, RZ, R2 ;  /* 0x000000ffff037224 */ /* 0x002fe400078e0002 */
[----:B------:R-:W-:Y:S02]  /*bbf0*/  IMAD.MOV.U32 R2, RZ, RZ, R14 ;  /* 0x000000ffff027224 */ /* 0x000fe400078e000e */
[----:B------:R-:W1:Y:S01]  /*bc00*/  SHFL.IDX PT, R14, R6, 0x3, 0x1c1f ;  /* 0x007c1f00060e7f89 */ /* 0x000e6200000e0000 */
[----:B--2---:R-:W-:Y:S01]  /*bc10*/  @!P4 LEA R5, R0, UR40, 0x1 ;  /* 0x000000280005cc11 */ /* 0x004fe2000f8e08ff */
[----:B------:R-:W-:Y:S02]  /*bc20*/  @!P4 IMAD.WIDE.U32 R2, R21, 0x2, R2 ;  /* 0x000000021502c825 */ /* 0x000fe400078e0002 */
[----:B------:R-:W-:Y:S04]  /*bc30*/  SHFL.IDX PT, R28, R8, RZ, 0x1c1f ;  /* 0x001c1fff081c7589 */ /* 0x000fe800000e0000 */
[----:B------:R-:W2:Y:S04]  /*bc40*/  SHFL.IDX PT, R6, R20, RZ, 0x1c1f ;  /* 0x001c1fff14067589 */ /* 0x000ea800000e0000 */
[----:B------:R-:W-:Y:S04]  /*bc50*/  @!P4 LDGSTS.E.BYPASS.LTC128B.128 [R5+0xea00], desc[UR38][R2.64], !P2 ;  /* 0x0ea000000205cfae */ /* 0x000fe8000d101d66 */
[----:B------:R-:W-:Y:S04]  /*bc60*/  @!P4 LDGSTS.E.BYPASS.LTC128B.128 [R5+0x11a00], desc[UR38][R2.64+0x40], !P0 ;  /* 0x11a000400205cfae */ /* 0x000fe8000c101d66 */
[----:B------:R3:W-:Y:S01]  /*bc70*/  @!P4 LDGSTS.E.BYPASS.LTC128B.128 [R5+0x14a00], desc[UR38][R2.64+0x80], !P1 ;  /* 0x14a000800205cfae */ /* 0x0007e2000c901d66 */
[----:B------:R-:W-:Y:S01]  /*bc80*/  ISETP.GE.AND P4, PT, R11, R10, PT ;  /* 0x0000000a0b00720c */ /* 0x000fe20003f86270 */
[----:B-1----:R-:W-:-:S02]  /*bc90*/  IMAD.MOV.U32 R4, RZ, RZ, R14 ;  /* 0x000000ffff047224 */ /* 0x002fc400078e000e */
[----:B------:R-:W1:Y:S04]  /*bca0*/  SHFL.IDX PT, R8, R8, 0x1, 0x1c1f ;  /* 0x003c1f0008087f89 */ /* 0x000e6800000e0000 */
[----:B------:R4:W0:Y:S01]  /*bcb0*/  SHFL.IDX PT, R14, R20, 0x1, 0x1c1f ;  /* 0x003c1f00140e7f89 */ /* 0x00082200000e0000 */
[----:B---3--:R-:W-:Y:S01]  /*bcc0*/  IMAD.MOV.U32 R5, RZ, RZ, R7 ;  /* 0x000000ffff057224 */ /* 0x008fe200078e0007 */
[C---:B------:R-:W-:Y:S01]  /*bcd0*/  @!P3 LEA R7, R0.reuse, UR40, 0x1 ;  /* 0x000000280007bc11 */ /* 0x040fe2000f8e08ff */
[----:B--2---:R-:W-:Y:S02]  /*bce0*/  IMAD.MOV.U32 R2, RZ, RZ, R6 ;  /* 0x000000ffff027224 */ /* 0x004fe400078e0006 */
[----:B------:R-:W-:Y:S01]  /*bcf0*/  IMAD.MOV.U32 R3, RZ, RZ, R28 ;  /* 0x000000ffff037224 */ /* 0x000fe200078e001c */
[----:B------:R-:W-:Y:S01]  /*bd00*/  @!P4 LEA R28, R0, UR40, 0x1 ;  /* 0x00000028001ccc11 */ /* 0x000fe2000f8e08ff */
[----:B------:R-:W-:-:S04]  /*bd10*/  @!P3 IMAD.WIDE.U32 R4, R21, 0x2, R4 ;  /* 0x000000021504b825 */ /* 0x000fc800078e0004 */
[----:B------:R-:W-:Y:S01]  /*bd20*/  @!P4 IMAD.WIDE.U32 R2, R21, 0x2, R2 ;  /* 0x000000021502c825 */ /* 0x000fe200078e0002 */
[----:B------:R4:W-:Y:S03]  /*bd30*/  @!P3 LDGSTS.E.BYPASS.LTC128B.128 [R7+0xf200], desc[UR38][R4.64], !P2 ;  /* 0x0f2000000407bfae */ /* 0x0009e6000d101d66 */
[----:B------:R-:W-:Y:S01]  /*bd40*/  IMAD.MOV.U32 R6, RZ, RZ, 0x1 ;  /* 0x00000001ff067424 */ /* 0x000fe200078e00ff */
[----:B------:R4:W-:Y:S04]  /*bd50*/  @!P3 LDGSTS.E.BYPASS.LTC128B.128 [R7+0x12200], desc[UR38][R4.64+0x40], !P0 ;  /* 0x122000400407bfae */ /* 0x0009e8000c101d66 */
[----:B------:R4:W-:Y:S04]  /*bd60*/  @!P3 LDGSTS.E.BYPASS.LTC128B.128 [R7+0x15200], desc[UR38][R4.64+0x80], !P1 ;  /* 0x152000800407bfae */ /* 0x0009e8000c901d66 */
[----:B------:R4:W-:Y:S04]  /*bd70*/  @!P4 LDGSTS.E.BYPASS.LTC128B.128 [R28+0xfa00], desc[UR38][R2.64], !P2 ;  /* 0x0fa00000021ccfae */ /* 0x0009e8000d101d66 */
[----:B------:R4:W-:Y:S04]  /*bd80*/  @!P4 LDGSTS.E.BYPASS.LTC128B.128 [R28+0x12a00], desc[UR38][R2.64+0x40], !P0 ;  /* 0x12a00040021ccfae */ /* 0x0009e8000c101d66 */
[----:B01----:R4:W-:Y:S02]  /*bd90*/  @!P4 LDGSTS.E.BYPASS.LTC128B.128 [R28+0x15a00], desc[UR38][R2.64+0x80], !P1 ;  /* 0x15a00080021ccfae */ /* 0x0039e4000c901d66 */
.L_x_9493:
[----:B------:R-:W-:Y:S01]  /*bda0*/  VIADD R9, R9, 0xa0 ;  /* 0x000000a009097836 */ /* 0x000fe20000000000 */
[----:B------:R-:W-:Y:S01]  /*bdb0*/  BSSY B0, `(.L_x_9400) ;  /* 0x000000e000007945 */ /* 0x000fe20003800000 */
[----:B----4-:R-:W-:Y:S02]  /*bdc0*/  IMAD.MOV.U32 R4, RZ, RZ, 0x1 ;  /* 0x00000001ff047424 */ /* 0x010fe400078e00ff */
[----:B------:R-:W-:Y:S01]  /*bdd0*/  IMAD.MOV.U32 R2, RZ, RZ, R14 ;  /* 0x000000ffff027224 */ /* 0x000fe200078e000e */
[----:B------:R-:W-:Y:S01]  /*bde0*/  ISETP.GE.AND P3, PT, R9, R10, PT ;  /* 0x0000000a0900720c */ /* 0x000fe20003f66270 */
[----:B------:R-:W-:-:S12]  /*bdf0*/  IMAD.MOV.U32 R3, RZ, RZ, R8 ;  /* 0x000000ffff037224 */ /* 0x000fd800078e0008 */
[----:B------:R-:W-:Y:S05]  /*be00*/  @P3 BRA `(.L_x_9401) ;  /* 0x0000000000203947 */ /* 0x000fea0003800000 */
[----:B------:R-:W-:Y:S01]  /*be10*/  IMAD.WIDE.U32 R2, R21, 0x2, R2 ;  /* 0x0000000215027825 */ /* 0x000fe200078e0002 */
[----:B------:R-:W-:-:S05]  /*be20*/  LEA R5, R0, UR40, 0x1 ;  /* 0x0000002800057c11 */ /* 0x000fca000f8e08ff */
[----:B------:R-:W-:Y:S01]  /*be30*/  @!PT LDS RZ, [RZ] ;  /* 0x00000000fffff984 */ /* 0x000fe20000000800 */
[----:B------:R-:W-:Y:S01]  /*be40*/  @!PT LDS RZ, [RZ] ;  /* 0x00000000fffff984 */ /* 0x000fe20000000800 */
[----:B------:R-:W-:Y:S01]  /*be50*/  @!PT LDS RZ, [RZ] ;  /* 0x00000000fffff984 */ /* 0x000fe20000000800 */
[----:B------:R0:W-:Y:S04]  /*be60*/  LDGSTS.E.BYPASS.LTC128B.128 [R5+0x10200], desc[UR38][R2.64], !P2 ;  /* 0x1020000002057fae */ /* 0x0001e8000d101d66 */
[----:B------:R0:W-:Y:S04]  /*be70*/  LDGSTS.E.BYPASS.LTC128B.128 [R5+0x13200], desc[UR38][R2.64+0x40], !P0 ;  /* 0x1320004002057fae */ /* 0x0001e8000c101d66 */
[----:B------:R0:W-:Y:S02]  /*be80*/  LDGSTS.E.BYPASS.LTC128B.128 [R5+0x16200], desc[UR38][R2.64+0x80], !P1 ;  /* 0x1620008002057fae */ /* 0x0001e4000c901d66 */
.L_x_9401:
[----:B------:R-:W-:Y:S05]  /*be90*/  BSYNC B0 ;  /* 0x0000000000007941 */ /* 0x000fea0003800000 */
.L_x_9400:
[----:B------:R-:W-:Y:S01]  /*bea0*/  NOP ;  /* 0x0000000000007918 */ /* 0x000fe20000000000 */
[----:B------:R-:W-:Y:S01]  /*beb0*/  SYNCS.ARRIVE.TRANS64.RED.A0T1 RZ, [UR40+0x31c00], RZ ;  /* 0x031c00ffffff79a7 */ /* 0x000fe20008200428 */
[----:B------:R-:W-:Y:S01]  /*bec0*/  SHF.L.U32 R0, R4, 0x1f, RZ ;  /* 0x0000001f04007819 */ /* 0x000fe200000006ff */
[----:B------:R-:W-:Y:S01]  /*bed0*/  ARRIVES.LDGSTSBAR.64.TRANSCNT [UR40+0x31c00] ;  /* 0x031c0000ff0079b0 */ /* 0x000fe20008000aa8 */
[----:B------:R-:W-:Y:S01]  /*bee0*/  NOP ;  /* 0x0000000000007918 */ /* 0x000fe20000000000 */
[----:B------:R-:W-:Y:S01]  /*bef0*/  SYNCS.ARRIVE.TRANS64.A1T0 RZ, [UR40+0x31c00], RZ ;  /* 0x031c00ffffff79a7 */ /* 0x000fe20008100028 */
[----:B------:R-:W-:-:S05]  /*bf00*/  VIADD R8, R25, 0xfffffffe ;  /* 0xfffffffe19087836 */ /* 0x000fca0000000000 */
[----:B------:R-:W-:Y:S01]  /*bf10*/  ISETP.GE.AND P1, PT, R8, R23, PT ;  /* 0x000000170800720c */ /* 0x000fe20003f26270 */
[----:B------:R-:W1:Y:S02]  /*bf20*/  SYNCS.PHASECHK.TRANS64.TRYWAIT P0, [UR40+0x31c20], R0 ;  /* 0x031c2000ff0075a7 */ /* 0x000e640008000168 */
[----:B-1----:R-:W-:Y:S10]  /*bf30*/  @!P0 BRA `(.L_x_9402) ;  /* 0x0000003000048947 */ /* 0x002ff40003800000 */
.L_x_9494:
[----:B0-----:R-:W-:Y:S01]  /*bf40*/  IMAD.MOV.U32 R0, RZ, RZ, RZ ;  /* 0x000000ffff007224 */ /* 0x001fe200078e00ff */
[----:B------:R-:W-:Y:S06]  /*bf50*/  @!P1 BRA `(.L_x_9403) ;  /* 0x0000001c00609947 */ /* 0x000fec0003800000 */
[----:B------:R-:W-:Y:S01]  /*bf60*/  UIADD3 UR4, UR42, 0x1, URZ ;  /* 0x000000012a047890 */ /* 0x000fe2000fffe03f */
[----:B------:R-:W0:Y:S01]  /*bf70*/  S2R R4, SR_TID.X ;  /* 0x0000000000047919 */ /* 0x000e220000002100 */
[----:B------:R-:W-:Y:S01]  /*bf80*/  LOP3.LUT R23, RZ, R23, RZ, 0x33, !PT ;  /* 0x00000017ff177212 */ /* 0x000fe200078e33ff */
[----:B------:R-:W-:-:S03]  /*bf90*/  IMAD.MOV.U32 R6, RZ, RZ, 0x1 ;  /* 0x00000001ff067424 */ /* 0x000fc600078e00ff */
[----:B------:R-:W-:-:S05]  /*bfa0*/  IMAD R24, R24, UR4, RZ ;  /* 0x0000000418187c24 */ /* 0x000fca000f8e02ff */
[----:B------:R-:W-:-:S05]  /*bfb0*/  VIMNMX R24, R24, UR41, PT ;  /* 0x0000002918187c48 */ /* 0x000fca000bfe0100 */
[----:B------:R-:W-:-:S05]  /*bfc0*/  IMAD.MOV R2, RZ, RZ, -R24 ;  /* 0x000000ffff027224 */ /* 0x000fca00078e0a18 */
[----:B------:R-:W-:Y:S02]  /*bfd0*/  VIADDMNMX R23, R2, 0x1, R23, !PT ;  /* 0x0000000102177846 */ /* 0x000fe40007800117 */
[----:B------:R-:W-:-:S03]  /*bfe0*/  LOP3.LUT R2, RZ, R24, RZ, 0x33, !PT ;  /* 0x00000018ff027212 */ /* 0x000fc600078e33ff */
[----:B------:R-:W-:Y:S02]  /*bff0*/  VIADD R3, R23, 0xfffffffe ;  /* 0xfffffffe17037836 */ /* 0x000fe40000000000 */
[----:B------:R-:W-:-:S03]  /*c000*/  IMAD.IADD R10, R24, 0x1, R23 ;  /* 0x00000001180a7824 */ /* 0x000fc600078e0217 */
[----:B------:R-:W-:Y:S02]  /*c010*/  ISETP.NE.AND P0, PT, R3, R2, PT ;  /* 0x000000020300720c */ /* 0x000fe40003f05270 */
[----:B0-----:R-:W-:Y:S01]  /*c020*/  LOP3.LUT R7, R4, 0x1f, RZ, 0xc0, !PT ;  /* 0x0000001f04077812 */ /* 0x001fe200078ec0ff */
[----:B------:R-:W-:Y:S01]  /*c030*/  IMAD.MOV.U32 R4, RZ, RZ, R16 ;  /* 0x000000ffff047224 */ /* 0x000fe200078e0010 */
[----:B------:R-:W-:-:S09]  /*c040*/  LOP3.LUT R9, R10, 0x1, RZ, 0xc0, !PT ;  /* 0x000000010a097812 */ /* 0x000fd200078ec0ff */
[----:B------:R-:W-:Y:S05]  /*c050*/  @!P0 BRA `(.L_x_9404) ;  /* 0x0000001000cc8947 */ /* 0x000fea0003800000 */
[----:B------:R-:W-:Y:S01]  /*c060*/  BSSY B0, `(.L_x_9404) ;  /* 0x0000132000007945 */ /* 0x000fe20003800000 */
[----:B------:R-:W-:Y:S02]  /*c070*/  IMAD.IADD R10, R10, 0x1, -R9 ;  /* 0x000000010a0a7824 */ /* 0x000fe400078e0a09 */
[----:B------:R-:W-:Y:S02]  /*c080*/  IMAD.MOV.U32 R11, RZ, RZ, 0x1 ;  /* 0x00000001ff0b7424 */ /* 0x000fe400078e00ff */
[----:B------:R-:W-:-:S07]  /*c090*/  IMAD.MOV.U32 R4, RZ, RZ, R16 ;  /* 0x000000ffff047224 */ /* 0x000fce00078e0010 */
.L_x_9439:
[----:B------:R-:W-:Y:S01]  /*c0a0*/  LOP3.LUT P0, RZ, R17, 0x2, RZ, 0xc0, !PT ;  /* 0x0000000211ff7812 */ /* 0x000fe2000780c0ff */
[----:B------:R-:W-:Y:S01]  /*c0b0*/  VIADD R10, R10, 0xfffffffe ;  /* 0xfffffffe0a0a7836 */ /* 0x000fe20000000000 */
[----:B------:R-:W-:Y:S04]  /*c0c0*/  BSSY B1, `(.L_x_9405) ;  /* 0x0000093000017945 */ /* 0x000fe80003800000 */
[----:B------:R-:W-:-:S07]  /*c0d0*/  ISETP.NE.AND P1, PT, R10, RZ, PT ;  /* 0x000000ff0a00720c */ /* 0x000fce0003f25270 */
[----:B------:R-:W-:Y:S06]  /*c0e0*/  @!P0 BRA `(.L_x_9406) ;  /* 0x0000000800408947 */ /* 0x000fec0003800000 */
[----:B------:R-:W-:Y:S01]  /*c0f0*/  LOP3.LUT P0, RZ, R17, 0x1, RZ, 0xc0, !PT ;  /* 0x0000000111ff7812 */ /* 0x000fe2000780c0ff */
[----:B------:R-:W-:Y:S01]  /*c100*/  IMAD.MOV.U32 R13, RZ, RZ, R8 ;  /* 0x000000ffff0d7224 */ /* 0x000fe200078e0008 */
[----:B------:R-:W-:-:S11]  /*c110*/  SHF.L.U32 R6, R11, 0x1f, RZ ;  /* 0x0000001f0b067819 */ /* 0x000fd600000006ff */
[----:B------:R-:W-:Y:S05]  /*c120*/  @!P0 BRA `(.L_x_9407) ;  /* 0x00000000004c8947 */ /* 0x000fea0003800000 */
[----:B------:R-:W0:Y:S01]  /*c130*/  LDC R13, c[0x0][0x43c] ;  /* 0x00010f00ff0d7b82 */ /* 0x000e220000000800 */
[----:B------:R-:W-:Y:S01]  /*c140*/  IMAD.MOV.U32 R15, RZ, RZ, R8 ;  /* 0x000000ffff0f7224 */ /* 0x000fe200078e0008 */
[----:B------:R-:W-:Y:S01]  /*c150*/  ULDC.64 UR4, c[0x0][0x428] ;  /* 0x00010a0000047ab9 */ /* 0x000fe20000000a00 */
[----:B0-----:R-:W-:-:S13]  /*c160*/  ISETP.NE.AND P0, PT, R13, 0x1, PT ;  /* 0x000000010d00780c */ /* 0x001fda0003f05270 */
[----:B------:R-:W0:Y:S02]  /*c170*/  @P0 LDC.64 R2, c[0x0][0x440] ;  /* 0x00011000ff020b82 */ /* 0x000e240000000a00 */
[----:B0-----:R-:W-:-:S05]  /*c180*/  @P0 IMAD.HI.U32 R2, R8, R2, RZ ;  /* 0x0000000208020227 */ /* 0x001fca00078e00ff */
[----:B------:R-:W-:Y:S01]  /*c190*/  @P0 SHF.R.U32.HI R15, RZ, R3, R2 ;  /* 0x00000003ff0f0219 */ /* 0x000fe20000011602 */
[----:B------:R-:W-:-:S03]  /*c1a0*/  IMAD R2, R22, UR4, RZ ;  /* 0x0000000416027c24 */ /* 0x000fc6000f8e02ff */
[--C-:B------:R-:W-:Y:S01]  /*c1b0*/  SHF.R.S32.HI R3, RZ, 0x1f, R15.reuse ;  /* 0x0000001fff037819 */ /* 0x100fe2000001140f */
        /* <DEDUP_REMOVED lines=10> */
.L_x_9407:
[----:B------:R-:W1:Y:S01]  /*c260*/  SYNCS.PHASECHK.TRANS64.TRYWAIT P0, [UR40+0x31c48], R6 ;  /* 0x031c4806ff0075a7 */ /* 0x000e620008000168 */
[----:B------:R-:W-:Y:S01]  /*c270*/  BSSY B2, `(.L_x_9408) ;  /* 0x0000003000027945 */ /* 0x000fe20003800000 */
[----:B------:R-:W-:-:S03]  /*c280*/  ISETP.NE.AND P2, PT, R27, RZ, PT ;  /* 0x000000ff1b00720c */ /* 0x000fc60003f45270 */
[----:B-1----:R-:W-:Y:S10]  /*c290*/  @!P0 BRA `(.L_x_9409) ;  /* 0x0000002c00448947 */ /* 0x002ff40003800000 */
.L_x_9495:
[----:B------:R-:W-:Y:S05]  /*c2a0*/  BSYNC B2 ;  /* 0x0000000000027941 */ /* 0x000fea0003800000 */
.L_x_9408:
[----:B------:R-:W-:Y:S04]  /*c2b0*/  BSSY B2, `(.L_x_9410) ;  /* 0x0000007000027945 */ /* 0x000fe80003800000 */
[----:B------:R-:W-:Y:S05]  /*c2c0*/  @P2 BRA `(.L_x_9411) ;  /* 0x0000000000142947 */ /* 0x000fea0003800000 */
[----:B------:R-:W-:Y:S01]  /*c2d0*/  ISETP.NE.AND P0, PT, R7, RZ, PT ;  /* 0x000000ff0700720c */ /* 0x000fe20003f05270 */
[----:B------:R-:W-:-:S04]  /*c2e0*/  IMAD.MOV.U32 R2, RZ, RZ, 0x6c00 ;  /* 0x00006c00ff027424 */ /* 0x000fc800078e00ff */
[----:B------:R2:W-:Y:S08]  /*c2f0*/  SYNCS.ARRIVE.TRANS64 RZ, [UR40+0x31c38], R2 ;  /* 0x031c3802ffff79a7 */ /* 0x0005f00008000028 */
[----:B--2---:R-:W-:Y:S05]  /*c300*/  @!P0 BRA `(.L_x_9411) ;  /* 0x0000000000048947 */ /* 0x004fea0003800000 */
[----:B------:R-:W-:Y:S01]  /*c310*/  BPT.TRAP 0x1 ;  /* 0x000000040000795c */ /* 0x000fe20000300000 */
.L_x_9411:
[----:B------:R-:W-:Y:S05]  /*c320*/  BSYNC B2 ;  /* 0x0000000000027941 */ /* 0x000fea0003800000 */
.L_x_9410:
[----:B0-----:R-:W-:Y:S01]  /*c330*/  IMAD.MOV.U32 R5, RZ, RZ, RZ ;  /* 0x000000ffff057224 */ /* 0x001fe200078e00ff */
[----:B------:R-:W-:Y:S01]  /*c340*/  ULDC.64 UR4, c[0x0][0x198] ;  /* 0x0000660000047ab9 */ /* 0x000fe20000000a00 */
[----:B------:R-:W-:Y:S01]  /*c350*/  PLOP3.LUT P0, PT, PT, PT, PT, 0x80, 0x0 ;  /* 0x000000000000781c */ /* 0x000fe20003f0f070 */
[----:B------:R-:W-:Y:S01]  /*c360*/  UIADD3 UR4, UP0, UR4, 0x370, URZ ;  /* 0x0000037004047890 */ /* 0x000fe2000ff1e03f */
[----:B------:R-:W-:Y:S01]  /*c370*/  IMAD R2, R13, 0x90, RZ ;  /* 0x000000900d027824 */ /* 0x000fe200078e02ff */
[----:B------:R-:W-:Y:S01]  /*c380*/  R2UR UR34, R5 ;  /* 0x00000000052272ca */ /* 0x000fe200000e0000 */
[----:B------:R-:W-:Y:S02]  /*c390*/  UIADD3 UR32, UR40, 0x1d600, URZ ;  /* 0x0001d60028207890 */ /* 0x000fe4000fffe03f */
[----:B------:R-:W-:Y:S02]  /*c3a0*/  UIADD3 UR33, UR40, 0x31c38, URZ ;  /* 0x00031c3828217890 */ /* 0x000fe4000fffe03f */
[----:B------:R-:W-:Y:S01]  /*c3b0*/  UIADD3.X UR5, URZ, UR5, URZ, UP0, !UPT ;  /* 0x000000053f057290 */ /* 0x000fe200087fe43f */
[----:B------:R-:W-:Y:S01]  /*c3c0*/  UMOV UR6, 0x0 ;  /* 0x0000000000067882 */ /* 0x000fe20000000000 */
[----:B------:R-:W-:-:S10]  /*c3d0*/  UMOV UR7, 0x14f00000 ;  /* 0x14f0000000077882 */ /* 0x000fd40000000000 */
.L_x_9412:
        /* <DEDUP_REMOVED lines=13> */
.L_x_9413:
        /* <DEDUP_REMOVED lines=15> */
.L_x_9414:
        /* <DEDUP_REMOVED lines=12> */
.L_x_9496:
[----:B------:R-:W-:Y:S05]  /*c660*/  BSYNC B2 ;  /* 0x0000000000027941 */ /* 0x000fea0003800000 */
.L_x_9415:
[----:B------:R-:W-:Y:S01]  /*c670*/  BSSY B2, `(.L_x_9417) ;  /* 0x0000009000027945 */ /* 0x000fe20003800000 */
[----:B------:R-:W-:Y:S02]  /*c680*/  IMAD.MOV.U32 R2, RZ, RZ, 0x0 ;  /* 0x00000000ff027424 */ /* 0x000fe400078e00ff */
[----:B01----:R-:W-:Y:S01]  /*c690*/  IMAD.MOV.U32 R3, RZ, RZ, 0x14f00000 ;  /* 0x14f00000ff037424 */ /* 0x003fe200078e00ff */
[----:B------:R-:W-:Y:S06]  /*c6a0*/  @P2 BRA `(.L_x_9418) ;  /* 0x0000000000142947 */ /* 0x000fec0003800000 */
[----:B------:R-:W-:Y:S01]  /*c6b0*/  ISETP.NE.AND P0, PT, R7, RZ, PT ;  /* 0x000000ff0700720c */ /* 0x000fe20003f05270 */
[----:B------:R-:W-:-:S04]  /*c6c0*/  IMAD.MOV.U32 R6, RZ, RZ, 0x6c00 ;  /* 0x00006c00ff067424 */ /* 0x000fc800078e00ff */
[----:B------:R0:W-:Y:S08]  /*c6d0*/  SYNCS.ARRIVE.TRANS64 RZ, [UR40+0x31c50], R6 ;  /* 0x031c5006ffff79a7 */ /* 0x0001f00008000028 */
[----:B0-----:R-:W-:Y:S05]  /*c6e0*/  @!P0 BRA `(.L_x_9418) ;  /* 0x0000000000048947 */ /* 0x001fea0003800000 */
[----:B------:R-:W-:Y:S01]  /*c6f0*/  BPT.TRAP 0x1 ;  /* 0x000000040000795c */ /* 0x000fe20000300000 */
.L_x_9418:
[----:B------:R-:W-:Y:S05]  /*c700*/  BSYNC B2 ;  /* 0x0000000000027941 */ /* 0x000fea0003800000 */
.L_x_9417:
        /* <DEDUP_REMOVED lines=10> */
.L_x_9419:
        /* <DEDUP_REMOVED lines=13> */
.L_x_9420:
        /* <DEDUP_REMOVED lines=13> */
.L_x_9421:
        /* <DEDUP_REMOVED lines=10> */
.L_x_9406:
[----:B------:R-:W-:Y:S05]  /*c9f0*/  BSYNC B1 ;  /* 0x0000000000017941 */ /* 0x000fea0003800000 */
.L_x_9405:
[----:B------:R-:W-:Y:S01]  /*ca00*/  LOP3.LUT P0, RZ, R17, 0x2, RZ, 0xc0, !PT ;  /* 0x0000000211ff7812 */ /* 0x000fe2000780c0ff */
[----:B------:R-:W-:Y:S01]  /*ca10*/  BSSY B1, `(.L_x_9422) ;  /* 0x0000093000017945 */ /* 0x000fe20003800000 */
[----:B------:R-:W-:-:S11]  /*ca20*/  LOP3.LUT R6, R11, 0x1, RZ, 0x3c, !PT ;  /* 0x000000010b067812 */ /* 0x000fd600078e3cff */
[----:B------:R-:W-:Y:S05]  /*ca30*/  @!P0 BRA `(.L_x_9423) ;  /* 0x0000000800408947 */ /* 0x000fea0003800000 */
[----:B------:R-:W-:Y:S01]  /*ca40*/  LOP3.LUT P0, RZ, R17, 0x1, RZ, 0xc0, !PT ;  /* 0x0000000111ff7812 */ /* 0x000fe2000780c0ff */
[----:B------:R-:W-:Y:S01]  /*ca50*/  VIADD R13, R8, 0xffffffff ;  /* 0xffffffff080d7836 */ /* 0x000fe20000000000 */
        /* <DEDUP_REMOVED lines=21> */
.L_x_9424:
[----:B------:R-:W1:Y:S01]  /*cbb0*/  SYNCS.PHASECHK.TRANS64.TRYWAIT P0, [UR40+0x31c40], R12 ;  /* 0x031c400cff0075a7 */ /* 0x000e620008000168 */
[----:B------:R-:W-:Y:S01]  /*cbc0*/  BSSY B2, `(.L_x_9425) ;  /* 0x0000003000027945 */ /* 0x000fe20003800000 */
[----:B------:R-:W-:-:S03]  /*cbd0*/  ISETP.NE.AND P2, PT, R27, RZ, PT ;  /* 0x000000ff1b00720c */ /* 0x000fc60003f45270 */
[----:B-1----:R-:W-:Y:S10]  /*cbe0*/  @!P0 BRA `(.L_x_9426) ;  /* 0x0000002400208947 */ /* 0x002ff40003800000 */
.L_x_9497:
[----:B------:R-:W-:Y:S05]  /*cbf0*/  BSYNC B2 ;  /* 0x0000000000027941 */ /* 0x000fea0003800000 */
.L_x_9425:
[----:B------:R-:W-:Y:S04]  /*cc00*/  BSSY B2, `(.L_x_9427) ;  /* 0x0000007000027945 */ /* 0x000fe80003800000 */
[----:B------:R-:W-:Y:S05]  /*cc10*/  @P2 BRA `(.L_x_9428) ;  /* 0x0000000000142947 */ /* 0x000fea0003800000 */
[----:B------:R-:W-:Y:S01]  /*cc20*/  ISETP.NE.AND P0, PT, R7, RZ, PT ;  /* 0x000000ff0700720c */ /* 0x000fe20003f05270 */
[----:B------:R-:W-:-:S04]  /*cc30*/  IMAD.MOV.U32 R2, RZ, RZ, 0x6c00 ;  /* 0x00006c00ff027424 */ /* 0x000fc800078e00ff */
[----:B------:R2:W-:Y:S08]  /*cc40*/  SYNCS.ARRIVE.TRANS64 RZ, [UR40+0x31c30], R2 ;  /* 0x031c3002ffff79a7 */ /* 0x0005f00008000028 */
[----:B--2---:R-:W-:Y:S05]  /*cc50*/  @!P0 BRA `(.L_x_9428) ;  /* 0x0000000000048947 */ /* 0x004fea0003800000 */
[----:B------:R-:W-:Y:S01]  /*cc60*/  BPT.TRAP 0x1 ;  /* 0x000000040000795c */ /* 0x000fe20000300000 */
.L_x_9428:
[----:B------:R-:W-:Y:S05]  /*cc70*/  BSYNC B2 ;  /* 0x0000000000027941 */ /* 0x000fea0003800000 */
.L_x_9427:
        /* <DEDUP_REMOVED lines=11> */
.L_x_9429:
        /* <DEDUP_REMOVED lines=8> */
[----:B-1----:R-:W-:Y:S01]  /*cdb0*/  IMAD.MOV.U32 R12, RZ, RZ, 0x20 ;  /* 0x00000020ff0c7424 */ /* 0x002fe200078e00ff */
[----:B------:R-:W-:Y:S01]  /*cdc0*/  PLOP3.LUT P0, PT, PT, PT, PT, 0x80, 0x0 ;  /* 0x000000000000781c */ /* 0x000fe20003f0f070 */
[----:B------:R-:W-:Y:S01]  /*cdd0*/  UIADD3 UR8, UR40, 0x18e00, URZ ;  /* 0x00018e0028087890 */ /* 0x000fe2000fffe03f */
[----:B------:R-:W-:Y:S02]  /*cde0*/  UMOV UR6, 0x0 ;  /* 0x0000000000067882 */ /* 0x000fe40000000000 */
[----:B------:R-:W-:Y:S01]  /*cdf0*/  R2UR UR10, R12 ;  /* 0x000000000c0a72ca */ /* 0x000fe200000e0000 */
[----:B------:R-:W-:-:S14]  /*ce00*/  UMOV UR7, 0x14f00000 ;  /* 0x14f0000000077882 */ /* 0x000fdc0000000000 */
.L_x_9430:
        /* <DEDUP_REMOVED lines=14> */
.L_x_9431:
        /* <DEDUP_REMOVED lines=12> */
.L_x_9498:
[----:B------:R-:W-:Y:S05]  /*cfb0*/  BSYNC B2 ;  /* 0x0000000000027941 */ /* 0x000fea0003800000 */
.L_x_9432:
        /* <DEDUP_REMOVED lines=9> */
.L_x_9435:
[----:B------:R-:W-:Y:S05]  /*d050*/  BSYNC B2 ;  /* 0x0000000000027941 */ /* 0x000fea0003800000 */
.L_x_9434:
        /* <DEDUP_REMOVED lines=10> */
.L_x_9436:
        /* <DEDUP_REMOVED lines=13> */
.L_x_9437:
        /* <DEDUP_REMOVED lines=13> */
.L_x_9438:
        /* <DEDUP_REMOVED lines=10> */
.L_x_9423:
[----:B------:R-:W-:Y:S05]  /*d340*/  BSYNC B1 ;  /* 0x0000000000017941 */ /* 0x000fea0003800000 */
.L_x_9422:
[----:B------:R-:W-:Y:S02]  /*d350*/  VIADD R8, R8, 0xfffffffe ;  /* 0xfffffffe08087836 */ /* 0x000fe40000000000 */
[----:B------:R-:W-:Y:S01]  /*d360*/  IMAD.MOV.U32 R11, RZ, RZ, R6 ;  /* 0x000000ffff0b7224 */ /* 0x000fe200078e0006 */
[----:B------:R-:W-:Y:S06]  /*d370*/  @P1 BRA `(.L_x_9439) ;  /* 0xffffffec00481947 */ /* 0x000fec000383ffff */
[----:B------:R-:W-:Y:S05]  /*d380*/  BSYNC B0 ;  /* 0x0000000000007941 */ /* 0x000fea0003800000 */
.L_x_9404:
[----:B------:R-:W-:Y:S01]  /*d390*/  ISETP.NE.AND P0, PT, R9, RZ, PT ;  /* 0x000000ff0900720c */ /* 0x000fe20003f05270 */
[----:B------:R-:W-:-:S12]  /*d3a0*/  BSSY B0, `(.L_x_9403) ;  /* 0x0000093000007945 */ /* 0x000fd80003800000 */
[----:B------:R-:W-:Y:S05]  /*d3b0*/  @!P0 BRA `(.L_x_9440) ;  /* 0x0000000800448947 */ /* 0x000fea0003800000 */
[----:B------:R-:W-:Y:S01]  /*d3c0*/  LOP3.LUT P1, RZ, R17, 0x2, RZ, 0xc0, !PT ;  /* 0x0000000211ff7812 */ /* 0x000fe2000782c0ff */
[----:B------:R-:W-:-:S12]  /*d3d0*/  IMAD.MOV.U32 R0, RZ, RZ, 0x1 ;  /* 0x00000001ff007424 */ /* 0x000fd800078e00ff */
[----:B------:R-:W-:Y:S05]  /*d3e0*/  @!P1 BRA `(.L_x_9440) ;  /* 0x0000000800389947 */ /* 0x000fea0003800000 */
[----:B------:R-:W-:Y:S02]  /*d3f0*/  LOP3.LUT P1, RZ, R17, 0x1, RZ, 0xc0, !PT ;  /* 0x0000000111ff7812 */ /* 0x000fe4000782c0ff */
[----:B------:R-:W-:-:S11]  /*d400*/  SHF.L.U32 R9, R6, 0x1f, RZ ;  /* 0x0000001f06097819 */ /* 0x000fd600000006ff */
        /* <DEDUP_REMOVED lines=20> */
.L_x_9441:
[----:B------:R-:W1:Y:S01]  /*d550*/  SYNCS.PHASECHK.TRANS64.TRYWAIT P0, [UR40+0x31c48], R9 ;  /* 0x031c4809ff0075a7 */ /* 0x000e620008000168 */
[----:B------:R-:W-:Y:S01]  /*d560*/  BSSY B1, `(.L_x_9442) ;  /* 0x0000003000017945 */ /* 0x000fe20003800000 */
[----:B------:R-:W-:-:S03]  /*d570*/  ISETP.NE.AND P1, PT, R27, RZ, PT ;  /* 0x000000ff1b00720c */ /* 0x000fc60003f25270 */
[----:B-1----:R-:W-:Y:S10]  /*d580*/  @!P0 BRA `(.L_x_9443) ;  /* 0x0000001800e88947 */ /* 0x002ff40003800000 */
.L_x_9499:
[----:B------:R-:W-:Y:S05]  /*d590*/  BSYNC B1 ;  /* 0x0000000000017941 */ /* 0x000fea0003800000 */
.L_x_9442:
[----:B------:R-:W-:Y:S04]  /*d5a0*/  BSSY B1, `(.L_x_9444) ;  /* 0x0000007000017945 */ /* 0x000fe80003800000 */
[----:B------:R-:W-:Y:S05]  /*d5b0*/  @P1 BRA `(.L_x_9445) ;  /* 0x0000000000141947 */ /* 0x000fea0003800000 */
[----:B------:R-:W-:Y:S01]  /*d5c0*/  ISETP.NE.AND P0, PT, R7, RZ, PT ;  /* 0x000000ff0700720c */ /* 0x000fe20003f05270 */
[----:B-1----:R-:W-:-:S04]  /*d5d0*/  IMAD.MOV.U32 R2, RZ, RZ, 0x6c00 ;  /* 0x00006c00ff027424 */ /* 0x002fc800078e00ff */
[----:B------:R2:W-:Y:S08]  /*d5e0*/  SYNCS.ARRIVE.TRANS64 RZ, [UR40+0x31c38], R2 ;  /* 0x031c3802ffff79a7 */ /* 0x0005f00008000028 */
[----:B--2---:R-:W-:Y:S05]  /*d5f0*/  @!P0 BRA `(.L_x_9445) ;  /* 0x0000000000048947 */ /* 0x004fea0003800000 */
[----:B------:R-:W-:Y:S01]  /*d600*/  BPT.TRAP 0x1 ;  /* 0x000000040000795c */ /* 0x000fe20000300000 */
.L_x_9445:
[----:B------:R-:W-:Y:S05]  /*d610*/  BSYNC B1 ;  /* 0x0000000000017941 */ /* 0x000fea0003800000 */
.L_x_9444:
        /* <DEDUP_REMOVED lines=11> */
.L_x_9446:
        /* <DEDUP_REMOVED lines=14> */
.L_x_9447:
        /* <DEDUP_REMOVED lines=14> */
.L_x_9448:
        /* <DEDUP_REMOVED lines=11> */
.L_x_9500:
[----:B------:R-:W-:Y:S05]  /*d940*/  BSYNC B1 ;  /* 0x0000000000017941 */ /* 0x000fea0003800000 */
.L_x_9449:
        /* <DEDUP_REMOVED lines=9> */
.L_x_9452:
[----:B------:R-:W-:Y:S05]  /*d9e0*/  BSYNC B1 ;  /* 0x0000000000017941 */ /* 0x000fea0003800000 */
.L_x_9451:
        /* <DEDUP_REMOVED lines=10> */
.L_x_9453:
        /* <DEDUP_REMOVED lines=13> */
.L_x_9454:
        /* <DEDUP_REMOVED lines=13> */
.L_x_9455:
        /* <DEDUP_REMOVED lines=10> */
.L_x_9440:
[----:B------:R-:W-:Y:S05]  /*dcd0*/  BSYNC B0 ;  /* 0x0000000000007941 */ /* 0x000fea0003800000 */
.L_x_9403:
[----:B------:R-:W-:Y:S01]  /*dce0*/  LOP3.LUT P0, RZ, R17, 0x2, RZ, 0xc0, !PT ;  /* 0x0000000211ff7812 */ /* 0x000fe2000780c0ff */
[----:B------:R-:W-:-:S12]  /*dcf0*/  BSSY B0, `(.L_x_9456) ;  /* 0x0000041000007945 */ /* 0x000fd80003800000 */
[----:B------:R-:W-:Y:S05]  /*dd00*/  @!P0 BRA `(.L_x_9457) ;  /* 0x0000000000fc8947 */ /* 0x000fea0003800000 */
[----:B------:R-:W-:Y:S01]  /*dd10*/  LEA R3, R0, UR40, 0x3 ;  /* 0x0000002800037c11 */ /* 0x000fe2000f8e18ff */
[----:B------:R-:W-:Y:S01]  /*dd20*/  BSSY B1, `(.L_x_9458) ;  /* 0x0000005000017945 */ /* 0x000fe20003800000 */
[----:B------:R-:W-:Y:S02]  /*dd30*/  SHF.L.U32 R2, R6, 0x1f, RZ ;  /* 0x0000001f06027819 */ /* 0x000fe400000006ff */
[----:B------:R-:W-:Y:S02]  /*dd40*/  ISETP.NE.AND P1, PT, R27, RZ, PT ;  /* 0x000000ff1b00720c */ /* 0x000fe40003f25270 */
[----:B------:R-:W0:Y:S02]  /*dd50*/  SYNCS.PHASECHK.TRANS64.TRYWAIT P0, [R3+URZ+0x31c60], R2 ;  /* 0x031c6002030075a7 */ /* 0x000e24000800017f */
[----:B0-----:R-:W-:Y:S09]  /*dd60*/  @!P0 BRA `(.L_x_9459) ;  /* 0x0000001400208947 */ /* 0x001ff20003800000 */
.L_x_9501:
[----:B------:R-:W-:Y:S05]  /*dd70*/  BSYNC B1 ;  /* 0x0000000000017941 */ /* 0x000fea0003800000 */
.L_x_9458:
        /* <DEDUP_REMOVED lines=8> */
.L_x_9461:
[----:B------:R-:W-:Y:S05]  /*de00*/  BSYNC B1 ;  /* 0x0000000000017941 */ /* 0x000fea0003800000 */
.L_x_9460:
        /* <DEDUP_REMOVED lines=13> */
.L_x_9462:
        /* <DEDUP_REMOVED lines=13> */
.L_x_9463:
        /* <DEDUP_REMOVED lines=13> */
.L_x_9464:
        /* <DEDUP_REMOVED lines=8> */
.L_x_9457:
[----:B------:R-:W-:Y:S05]  /*e100*/  BSYNC B0 ;  /* 0x0000000000007941 */ /* 0x000fea0003800000 */
.L_x_9456:
[----:B------:R-:W-:Y:S02]  /*e110*/  VIADD R0, R0, 0x1 ;  /* 0x0000000100007836 */ /* 0x000fe40000000000 */
[----:B0-----:R-:W-:-:S03]  /*e120*/  IMAD.MOV.U32 R2, RZ, RZ, RZ ;  /* 0x000000ffff027224 */ /* 0x001fc600078e00ff */
[----:B------:R-:W-:-:S04]  /*e130*/  ISETP.NE.AND P0, PT, R0, 0x2, PT ;  /* 0x000000020000780c */ /* 0x000fc80003f05270 */
[----:B------:R-:W-:Y:S02]  /*e140*/  SEL R3, RZ, 0x1, P0 ;  /* 0x00000001ff037807 */ /* 0x000fe40000000000 */
[----:B------:R-:W-:Y:S02]  /*e150*/  SEL R0, R0, RZ, P0 ;  /* 0x000000ff00007207 */ /* 0x000fe40000000000 */
[----:B------:R-:W-:-:S07]  /*e160*/  LOP3.LUT R6, R6, R3, RZ, 0x3c, !PT ;  /* 0x0000000306067212 */ /* 0x000fce00078e3cff */
.L_x_9387:
[----:B------:R-:W0:Y:S01]  /*e170*/  S2R R4, SR_CgaCtaId ;  /* 0x0000000000047919 */ /* 0x000e220000008800 */
[----:B------:R-:W-:Y:S02]  /*e180*/  MOV R3, 0x400 ;  /* 0x0000040000037802 */ /* 0x000fe40000000f00 */
[----:B------:R-:W-:Y:S02]  /*e190*/  SHF.L.U32 R2, R2, 0x1f, RZ ;  /* 0x0000001f02027819 */ /* 0x000fe400000006ff */
[----:B0-----:R-:W-:-:S04]  /*e1a0*/  LEA R7, R4, R3, 0x18 ;  /* 0x0000000304077211 */ /* 0x001fc800078ec0ff */
[----:B------:R-:W0:Y:S02]  /*e1b0*/  SYNCS.PHASECHK.TRANS64.TRYWAIT P0, [R7+URZ+0x31c20], R2 ;  /* 0x031c2002070075a7 */ /* 0x000e24000800017f */
[----:B0-----:R-:W-:Y:S05]  /*e1c0*/  @!P0 BRA `(.L_x_9465) ;  /* 0x00000010001c8947 */ /* 0x001fea0003800000 */
.L_x_9502:
[----:B------:R-:W-:-:S03]  /*e1d0*/  UMOV UR4, 0xffffffff ;  /* 0xffffffff00047882 */ /* 0x000fc60000000000 */
[----:B------:R-:W-:Y:S05]  /*e1e0*/  BRA.DIV UR4, `(.L_x_9466) ;  /* 0x0000001204287947 */ /* 0x000fea000b800000 */
[----:B------:R1:W2:Y:S02]  /*e1f0*/  SHFL.IDX PT, R14, R29, RZ, 0x1f ;  /* 0x00001fff1d0e7589 */ /* 0x0002a400000e0000 */
.L_x_9505:
[----:B--2---:R-:W-:-:S13]  /*e200*/  ISETP.NE.AND P0, PT, R14, RZ, PT ;  /* 0x000000ff0e00720c */ /* 0x004fda0003f05270 */
[----:B------:R-:W-:Y:S05]  /*e210*/  @P0 BRA `(.L_x_9359) ;  /* 0x0000000000840947 */ /* 0x000fea0003800000 */
[----:B------:R-:W-:-:S03]  /*e220*/  UMOV UR4, 0xffffffff ;  /* 0xffffffff00047882 */ /* 0x000fc60000000000 */
[----:B------:R-:W-:Y:S05]  /*e230*/  BRA.DIV UR4, `(.L_x_9467) ;  /* 0x00000012043c7947 */ /* 0x000fea000b800000 */
[----:B------:R-:W-:-:S13]  /*e240*/  ELECT P6, URZ, PT ;  /* 0x00000000003f782f */ /* 0x000fda00038c0000 */
.L_x_9508:
[----:B------:R-:W-:Y:S05]  /*e250*/  @!P6 BRA `(.L_x_9359) ;  /* 0x000000000074e947 */ /* 0x000fea0003800000 */
[----:B------:R-:W-:-:S04]  /*e260*/  LOP3.LUT R26, R26, 0x2, RZ, 0xfc, !PT ;  /* 0x000000021a1a7812 */ /* 0x000fc800078efcff */
[----:B------:R-:W-:-:S13]  /*e270*/  ISETP.NE.AND P2, PT, R26, 0x3, PT ;  /* 0x000000031a00780c */ /* 0x000fda0003f45270 */
[----:B------:R-:W-:Y:S05]  /*e280*/  @!P2 BRA `(.L_x_9468) ;  /* 0x000000000004a947 */ /* 0x000fea0003800000 */
[----:B------:R-:W-:Y:S01]  /*e290*/  BPT.TRAP 0x1 ;  /* 0x000000040000795c */ /* 0x000fe20000300000 */
.L_x_9468:
[----:B------:R-:W-:Y:S01]  /*e2a0*/  VIADD R9, R7, 0x31c40 ;  /* 0x00031c4007097836 */ /* 0x000fe20000000000 */
[----:B------:R-:W-:Y:S01]  /*e2b0*/  SHF.L.U32 R4, R6, 0x1f, RZ ;  /* 0x0000001f06047819 */ /* 0x000fe200000006ff */
[C---:B0-----:R-:W-:Y:S02]  /*e2c0*/  VIADD R2, R0.reuse, 0x1 ;  /* 0x0000000100027836 */ /* 0x041fe40000000000 */
        /* <DEDUP_REMOVED lines=9> */
.L_x_9509:
[----:B------:R-:W2:Y:S02]  /*e360*/  SYNCS.PHASECHK.TRANS64.TRYWAIT P0, [R3+URZ], R2 ;  /* 0x00000002030075a7 */ /* 0x000ea4000800017f */
[----:B--2---:R-:W-:Y:S05]  /*e370*/  @!P0 BRA `(.L_x_9470) ;  /* 0x0000001000208947 */ /* 0x004fea0003800000 */
.L_x_9510:
[----:B------:R-:W-:Y:S05]  /*e380*/  @!P2 BRA `(.L_x_9471) ;  /* 0x000000000004a947 */ /* 0x000fea0003800000 */
[----:B------:R-:W-:Y:S01]  /*e390*/  BPT.TRAP 0x1 ;  /* 0x000000040000795c */ /* 0x000fe20000300000 */
.L_x_9471:
[----:B--2---:R-:W-:-:S04]  /*e3a0*/  VIADD R3, R7, 0x31c60 ;  /* 0x00031c6007037836 */ /* 0x004fc80000000000 */
[----:B0-----:R-:W-:-:S04]  /*e3b0*/  IMAD R5, R0, 0x8, R3 ;  /* 0x0000000800057824 */ /* 0x001fc800078e0203 */
[----:B------:R-:W0:Y:S02]  /*e3c0*/  SYNCS.PHASECHK.TRANS64.TRYWAIT P0, [R5+URZ], R4 ;  /* 0x00000004050075a7 */ /* 0x000e24000800017f */
[----:B0-----:R-:W-:Y:S05]  /*e3d0*/  @!P0 BRA `(.L_x_9472) ;  /* 0x00000010001c8947 */ /* 0x001fea0003800000 */
.L_x_9511:
[----:B------:R-:W-:-:S07]  /*e3e0*/  IMAD R3, R8, 0x8, R3 ;  /* 0x0000000808037824 */ /* 0x000fce00078e0203 */
.L_x_9473:
[----:B--2---:R2:W3:Y:S02]  /*e3f0*/  SYNCS.PHASECHK.TRANS64.TRYWAIT P0, [R3+URZ], R2 ;  /* 0x00000002030075a7 */ /* 0x0044e4000800017f */
[----:B---3--:R-:W-:Y:S05]  /*e400*/  @!P0 NANOSLEEP.SYNCS 0x989680 ;  /* 0x009896800000895d */ /* 0x008fea0003900000 */
[----:B------:R-:W3:Y:S02]  /*e410*/  @!P0 SYNCS.PHASECHK.TRANS64 P0, [R3+URZ], R2 ;  /* 0x00000002030085a7 */ /* 0x000ee4000800007f */
[----:B---3--:R-:W-:Y:S05]  /*e420*/  @!P0 BRA `(.L_x_9473) ;  /* 0xfffffffc00f08947 */ /* 0x008fea000383ffff */
.L_x_9359:
[----:B------:R-:W-:Y:S05]  /*e430*/  BSYNC B6 ;  /* 0x0000000000067941 */ /* 0x000fea0003800000 */
.L_x_9356:
[----:B------:R-:W-:Y:S05]  /*e440*/  EXIT ;  /* 0x000000000000794d */ /* 0x000fea0003800000 */
.L_x_9363:
[----:B0-----:R-:W-:-:S04]  /*e450*/  IMAD.U32 R3, RZ, RZ, UR37 ;  /* 0x00000025ff037e24 */ /* 0x001fc8000f8e00ff */
[----:B------:R0:W1:Y:S03]  /*e460*/  SYNCS.PHASECHK.TRANS64.TRYWAIT P1, [R3+URZ+0x31c00], R0 ;  /* 0x031c0000030075a7 */ /* 0x000066000802017f */
[----:B-1----:R-:W-:Y:S05]  /*e470*/  @!P1 NANOSLEEP.SYNCS 0x989680 ;  /* 0x009896800000995d */ /* 0x002fea0003900000 */
[----:B------:R-:W1:Y:S02]  /*e480*/  @!P1 SYNCS.PHASECHK.TRANS64 P1, [R3+URZ+0x31c00], R0 ;  /* 0x031c0000030095a7 */ /* 0x000e64000802007f */
[----:B-1----:R-:W-:Y:S05]  /*e490*/  @!P1 BRA `(.L_x_9363) ;  /* 0xfffffffc00ec9947 */ /* 0x002fea000383ffff */
[----:B------:R-:W-:Y:S05]  /*e4a0*/  BRA `(.L_x_9474) ;  /* 0xffffff2c00547947 */ /* 0x000fea000383ffff */
.L_x_9367:
[----:B0-----:R-:W-:-:S04]  /*e4b0*/  IMAD.U32 R3, RZ, RZ, UR37 ;  /* 0x00000025ff037e24 */ /* 0x001fc8000f8e00ff */
[----:B------:R0:W2:Y:S03]  /*e4c0*/  SYNCS.PHASECHK.TRANS64.TRYWAIT P1, [R3+URZ+0x31c30], R0 ;  /* 0x031c3000030075a7 */ /* 0x0000a6000802017f */
[----:B--2---:R-:W-:Y:S05]  /*e4d0*/  @!P1 NANOSLEEP.SYNCS 0x989680 ;  /* 0x009896800000995d */ /* 0x004fea0003900000 */
[----:B------:R-:W2:Y:S02]  /*e4e0*/  @!P1 SYNCS.PHASECHK.TRANS64 P1, [R3+URZ+0x31c30], R0 ;  /* 0x031c3000030095a7 */ /* 0x000ea4000802007f */
[----:B--2---:R-:W-:Y:S05]  /*e4f0*/  @!P1 BRA `(.L_x_9367) ;  /* 0xfffffffc00ec9947 */ /* 0x004fea000383ffff */
[----:B------:R-:W-:Y:S05]  /*e500*/  BRA `(.L_x_9366) ;  /* 0xffffff2c005c7947 */ /* 0x000fea000383ffff */
.L_x_9372:
[----:B-1----:R1:W2:Y:S02]  /*e510*/  SYNCS.PHASECHK.TRANS64.TRYWAIT P2, [R5+URZ+0x31c30], R4 ;  /* 0x031c3004050075a7 */ /* 0x0022a4000804017f */
[----:B--2---:R-:W-:Y:S05]  /*e520*/  @!P2 NANOSLEEP.SYNCS 0x989680 ;  /* 0x009896800000a95d */ /* 0x004fea0003900000 */
[----:B------:R-:W2:Y:S02]  /*e530*/  @!P2 SYNCS.PHASECHK.TRANS64 P2, [R5+URZ+0x31c30], R4 ;  /* 0x031c30040500a5a7 */ /* 0x000ea4000804007f */
[----:B--2---:R-:W-:Y:S05]  /*e540*/  @!P2 BRA `(.L_x_9372) ;  /* 0xfffffffc00f0a947 */ /* 0x004fea000383ffff */
[----:B------:R-:W-:Y:S05]  /*e550*/  BRA `(.L_x_9369) ;  /* 0xffffff6800987947 */ /* 0x000fea000383ffff */
.L_x_9376:
[----:B-1----:R-:W-:-:S04]  /*e560*/  IMAD.U32 R5, RZ, RZ, UR6 ;  /* 0x00000006ff057e24 */ /* 0x002fc8000f8e00ff */
[----:B------:R1:W2:Y:S03]  /*e570*/  SYNCS.PHASECHK.TRANS64.TRYWAIT P2, [R5+URZ+0x31c50], R4 ;  /* 0x031c5004050075a7 */ /* 0x0002a6000804017f */
[----:B--2---:R-:W-:Y:S05]  /*e580*/  @!P2 NANOSLEEP.SYNCS 0x989680 ;  /* 0x009896800000a95d */ /* 0x004fea0003900000 */
[----:B------:R-:W2:Y:S02]  /*e590*/  @!P2 SYNCS.PHASECHK.TRANS64 P2, [R5+URZ+0x31c50], R4 ;  /* 0x031c50040500a5a7 */ /* 0x000ea4000804007f */
[----:B--2---:R-:W-:Y:S05]  /*e5a0*/  @!P2 BRA `(.L_x_9376) ;  /* 0xfffffffc00eca947 */ /* 0x004fea000383ffff */
[----:B------:R-:W-:Y:S05]  /*e5b0*/  BRA `(.L_x_9373) ;  /* 0xffffff8000347947 */ /* 0x000fea000383ffff */
.L_x_9381:
[----:B-1----:R1:W2:Y:S02]  /*e5c0*/  SYNCS.PHASECHK.TRANS64.TRYWAIT P0, [R12+URZ+0x31c50], R7 ;  /* 0x031c50070c0075a7 */ /* 0x0022a4000800017f */
[----:B--2---:R-:W-:Y:S05]  /*e5d0*/  @!P0 NANOSLEEP.SYNCS 0x989680 ;  /* 0x009896800000895d */ /* 0x004fea0003900000 */
[----:B------:R-:W2:Y:S02]  /*e5e0*/  @!P0 SYNCS.PHASECHK.TRANS64 P0, [R12+URZ+0x31c50], R7 ;  /* 0x031c50070c0085a7 */ /* 0x000ea4000800007f */
[----:B--2---:R-:W-:Y:S05]  /*e5f0*/  @!P0 BRA `(.L_x_9381) ;  /* 0xfffffffc00f08947 */ /* 0x004fea000383ffff */
[----:B------:R-:W-:Y:S05]  /*e600*/  BRA `(.L_x_9380) ;  /* 0xffffffa0000c7947 */ /* 0x000fea000383ffff */
.L_x_9392:
[----:B------:R-:W-:Y:S02]  /*e610*/  IMAD.MOV.U32 R13, RZ, RZ, R29 ;  /* 0x000000ffff0d7224 */ /* 0x000fe400078e001d */
[----:B------:R-:W-:Y:S02]  /*e620*/  IMAD.MOV.U32 R12, RZ, RZ, RZ ;  /* 0x000000ffff0c7224 */ /* 0x000fe400078e00ff */
[----:B------:R-:W-:Y:S02]  /*e630*/  IMAD.MOV.U32 R11, RZ, RZ, 0x1f ;  /* 0x0000001fff0b7424 */ /* 0x000fe400078e00ff */
[----:B------:R-:W-:-:S07]  /*e640*/  IMAD.MOV.U32 R15, RZ, RZ, -0x1 ;  /* 0xffffffffff0f7424 */ /* 0x000fce00078e00ff */
[----:B------:R-:W-:Y:S05]  /*e650*/  WARPSYNC.COLLECTIVE R15, `(.L_x_9475) ;  /* 0x000000000f087348 */ /* 0x000fea0003c00000 */
[----:B------:R0:W1:Y:S02]  /*e660*/  SHFL.IDX P6, R14, R13, R12, R11 ;  /* 0x0000000c0d0e7389 */ /* 0x00006400000c000b */
[----:B01----:R-:W-:Y:S01]  /*e670*/  ENDCOLLECTIVE ;  /* 0x000000000000791b */ /* 0x003fe20003800000 */
.L_x_9475:
[----:B------:R-:W-:Y:S05]  /*e680*/  BRA `(.L_x_9476) ;  /* 0xffffffc800187947 */ /* 0x000fea000383ffff */
.L_x_9394:
[----:B------:R-:W-:Y:S01]  /*e690*/  BSSY B0, `(.L_x_9477) ;  /* 0x0000006000007945 */ /* 0x000fe20003800000 */
[----:B------:R-:W-:-:S07]  /*e6a0*/  IMAD.MOV.U32 R15, RZ, RZ, -0x1 ;  /* 0xffffffffff0f7424 */ /* 0x000fce00078e00ff */
[----:B0-----:R-:W-:Y:S05]  /*e6b0*/  WARPSYNC.COLLECTIVE R15, `(.L_x_9478) ;  /* 0x000000000f0c7348 */ /* 0x001fea0003c00000 */
[----:B------:R-:W-:Y:S02]  /*e6c0*/  ELECT P6, UR62, PT ;  /* 0x00000000003e782f */ /* 0x000fe400038c0000 */
[----:B------:R-:W-:Y:S01]  /*e6d0*/  MOV R14, UR62 ;  /* 0x0000003e000e7c02 */ /* 0x000fe20008000f00 */
[----:B0-----:R-:W-:Y:S10]  /*e6e0*/  ENDCOLLECTIVE ;  /* 0x000000000000791b */ /* 0x001ff40003800000 */
.L_x_9478:
[----:B------:R-:W-:Y:S05]  /*e6f0*/  BSYNC B0 ;  /* 0x0000000000007941 */ /* 0x000fea0003800000 */
.L_x_9477:
[----:B------:R-:W-:Y:S05]  /*e700*/  BRA `(.L_x_9479) ;  /* 0xffffffc800187947 */ /* 0x000fea000383ffff */
.L_x_9396:
[----:B--2---:R-:W-:-:S04]  /*e710*/  IMAD.U32 R3, RZ, RZ, UR40 ;  /* 0x00000028ff037e24 */ /* 0x004fc8000f8e00ff */
[----:B------:R2:W3:Y:S03]  /*e720*/  SYNCS.PHASECHK.TRANS64.TRYWAIT P0, [R3+URZ+0x31c40], R0 ;  /* 0x031c4000030075a7 */ /* 0x0004e6000800017f */
[----:B---3--:R-:W-:Y:S05]  /*e730*/  @!P0 NANOSLEEP.SYNCS 0x989680 ;  /* 0x009896800000895d */ /* 0x008fea0003900000 */
[----:B------:R-:W3:Y:S02]  /*e740*/  @!P0 SYNCS.PHASECHK.TRANS64 P0, [R3+URZ+0x31c40], R0 ;  /* 0x031c4000030085a7 */ /* 0x000ee4000800007f */
[----:B---3--:R-:W-:Y:S05]  /*e750*/  @!P0 BRA `(.L_x_9396) ;  /* 0xfffffffc00ec8947 */ /* 0x008fea000383ffff */
[----:B------:R-:W-:Y:S05]  /*e760*/  BRA `(.L_x_9480) ;  /* 0xffffffc800687947 */ /* 0x000fea000383ffff */
.L_x_9399:
[----:B------:R-:W-:Y:S01]  /*e770*/  IMAD R9, R13, 0xc0, R10 ;  /* 0x000000c00d097824 */ /* 0x000fe200078e020a */
[----:B------:R-:W1:Y:S01]  /*e780*/  LDC R5, c[0x0][0x448] ;  /* 0x00011200ff057b82 */ /* 0x000e620000000800 */
[----:B------:R-:W-:Y:S02]  /*e790*/  IMAD.MOV.U32 R13, RZ, RZ, R7 ;  /* 0x000000ffff0d7224 */ /* 0x000fe400078e0007 */
[----:B------:R-:W-:Y:S02]  /*e7a0*/  IMAD.MOV.U32 R12, RZ, RZ, RZ ;  /* 0x000000ffff0c7224 */ /* 0x000fe400078e00ff */
[----:B------:R-:W-:Y:S02]  /*e7b0*/  IMAD.MOV.U32 R11, RZ, RZ, 0x1c1f ;  /* 0x00001c1fff0b7424 */ /* 0x000fe400078e00ff */
[----:B------:R-:W-:-:S07]  /*e7c0*/  IMAD.MOV.U32 R15, RZ, RZ, -0x1 ;  /* 0xffffffffff0f7424 */ /* 0x000fce00078e00ff */
[----:B01----:R-:W-:Y:S05]  /*e7d0*/  WARPSYNC.COLLECTIVE R15, `(.L_x_9481) ;  /* 0x000000000f087348 */ /* 0x003fea0003c00000 */
[----:B------:R2:W3:Y:S02]  /*e7e0*/  SHFL.IDX P6, R14, R13, R12, R11 ;  /* 0x0000000c0d0e7389 */ /* 0x0004e400000c000b */
[----:B0123--:R-:W-:Y:S01]  /*e7f0*/  ENDCOLLECTIVE ;  /* 0x000000000000791b */ /* 0x00ffe20003800000 */
.L_x_9481:
[----:B------:R-:W-:Y:S02]  /*e800*/  IMAD.MOV.U32 R13, RZ, RZ, R6 ;  /* 0x000000ffff0d7224 */ /* 0x000fe400078e0006 */
[----:B------:R-:W-:-:S07]  /*e810*/  IMAD.MOV.U32 R3, RZ, RZ, R14 ;  /* 0x000000ffff037224 */ /* 0x000fce00078e000e */
[----:B------:R-:W-:Y:S05]  /*e820*/  WARPSYNC.COLLECTIVE R15, `(.L_x_9482) ;  /* 0x000000000f087348 */ /* 0x000fea0003c00000 */
[----:B------:R0:W1:Y:S02]  /*e830*/  SHFL.IDX P6, R14, R13, R12, R11 ;  /* 0x0000000c0d0e7389 */ /* 0x00006400000c000b */
[----:B01----:R-:W-:Y:S01]  /*e840*/  ENDCOLLECTIVE ;  /* 0x000000000000791b */ /* 0x003fe20003800000 */
.L_x_9482:
[----:B------:R-:W-:Y:S02]  /*e850*/  ULDC UR4, c[0x0][0x288] ;  /* 0x0000a20000047ab9 */ /* 0x000fe40000000800 */
[----:B------:R-:W-:Y:S02]  /*e860*/  IMAD R10, R5, UR4, RZ ;  /* 0x00000004050a7c24 */ /* 0x000fe4000f8e02ff */
[----:B------:R-:W-:-:S03]  /*e870*/  VIADD R5, R9, 0x20 ;  /* 0x0000002009057836 */ /* 0x000fc60000000000 */
        /* <DEDUP_REMOVED lines=8> */
.L_x_9483:
[----:B------:R-:W-:-:S05]  /*e900*/  @!P3 IMAD.WIDE.U32 R2, R21, 0x2, R2 ;  /* 0x000000021502b825 */ /* 0x000fca00078e0002 */
[----:B------:R-:W-:Y:S01]  /*e910*/  @!PT LDS RZ, [RZ] ;  /* 0x00000000fffff984 */ /* 0x000fe20000000800 */
[----:B------:R-:W-:Y:S01]  /*e920*/  @!PT LDS RZ, [RZ] ;  /* 0x00000000fffff984 */ /* 0x000fe20000000800 */
[----:B------:R-:W-:Y:S01]  /*e930*/  @!PT LDS RZ, [RZ] ;  /* 0x00000000fffff984 */ /* 0x000fe20000000800 */
[----:B------:R0:W-:Y:S04]  /*e940*/  @!P3 LDGSTS.E.BYPASS.LTC128B.128 [R28+0xda00], desc[UR38][R2.64], !P2 ;  /* 0x0da00000021cbfae */ /* 0x0001e8000d101d66 */
[----:B------:R0:W-:Y:S01]  /*e950*/  @!P3 LDGSTS.E.BYPASS.LTC128B.128 [R28+0x10a00], desc[UR38][R2.64+0x40], !P0 ;  /* 0x10a00040021cbfae */ /* 0x0001e2000c101d66 */
[----:B------:R-:W-:-:S03]  /*e960*/  IMAD.MOV.U32 R13, RZ, RZ, R6 ;  /* 0x000000ffff0d7224 */ /* 0x000fc600078e0006 */
[----:B------:R0:W-:Y:S01]  /*e970*/  @!P3 LDGSTS.E.BYPASS.LTC128B.128 [R28+0x13a00], desc[UR38][R2.64+0x80], !P1 ;  /* 0x13a00080021cbfae */ /* 0x0001e2000c901d66 */
[----:B------:R-:W-:Y:S01]  /*e980*/  ISETP.GE.AND P3, PT, R5, R10, PT ;  /* 0x0000000a0500720c */ /* 0x000fe20003f66270 */
[----:B------:R-:W-:-:S12]  /*e990*/  IMAD.MOV.U32 R5, RZ, RZ, R14 ;  /* 0x000000ffff057224 */ /* 0x000fd800078e000e */
[----:B0-----:R-:W-:Y:S05]  /*e9a0*/  WARPSYNC.COLLECTIVE R15, `(.L_x_9484) ;  /* 0x000000000f087348 */ /* 0x001fea0003c00000 */
[----:B------:R1:W2:Y:S02]  /*e9b0*/  SHFL.IDX P6, R14, R13, R12, R11 ;  /* 0x0000000c0d0e7389 */ /* 0x0002a400000c000b */
[----:B012---:R-:W-:Y:S01]  /*e9c0*/  ENDCOLLECTIVE ;  /* 0x000000000000791b */ /* 0x007fe20003800000 */
.L_x_9484:
[----:B------:R-:W-:Y:S01]  /*e9d0*/  VIADD R3, R9, 0x40 ;  /* 0x0000004009037836 */ /* 0x000fe20000000000 */
[----:B------:R-:W-:Y:S01]  /*e9e0*/  @!P3 LEA R28, R0, UR40, 0x1 ;  /* 0x00000028001cbc11 */ /* 0x000fe2000f8e08ff */
[----:B------:R-:W-:Y:S02]  /*e9f0*/  IMAD.MOV.U32 R13, RZ, RZ, R7 ;  /* 0x000000ffff0d7224 */ /* 0x000fe400078e0007 */
[----:B------:R-:W-:Y:S02]  /*ea00*/  IMAD.MOV.U32 R12, RZ, RZ, 0x2 ;  /* 0x00000002ff0c7424 */ /* 0x000fe400078e00ff */
[----:B------:R-:W-:-:S07]  /*ea10*/  IMAD.MOV.U32 R4, RZ, RZ, R14 ;  /* 0x000000ffff047224 */ /* 0x000fce00078e000e */
[----:B------:R-:W-:Y:S05]  /*ea20*/  WARPSYNC.COLLECTIVE R15, `(.L_x_9485) ;  /* 0x000000000f087348 */ /* 0x000fea0003c00000 */
[----:B------:R0:W1:Y:S02]  /*ea30*/  SHFL.IDX P6, R14, R13, R12, R11 ;  /* 0x0000000c0d0e7389 */ /* 0x00006400000c000b */
[----:B01----:R-:W-:Y:S01]  /*ea40*/  ENDCOLLECTIVE ;  /* 0x000000000000791b */ /* 0x003fe20003800000 */
.L_x_9485:
        /* <DEDUP_REMOVED lines=13> */
.L_x_9486:
[----:B------:R-:W-:Y:S01]  /*eb20*/  IMAD.MOV.U32 R3, RZ, RZ, R2 ;  /* 0x000000ffff037224 */ /* 0x000fe200078e0002 */
[----:B------:R-:W-:Y:S01]  /*eb30*/  @!P3 LEA R5, R0, UR40, 0x1 ;  /* 0x000000280005bc11 */ /* 0x000fe2000f8e08ff */
[----:B------:R-:W-:Y:S02]  /*eb40*/  IMAD.MOV.U32 R13, RZ, RZ, R7 ;  /* 0x000000ffff0d7224 */ /* 0x000fe400078e0007 */
[----:B------:R-:W-:Y:S02]  /*eb50*/  IMAD.MOV.U32 R12, RZ, RZ, 0x3 ;  /* 0x00000003ff0c7424 */ /* 0x000fe400078e00ff */
[----:B------:R-:W-:-:S07]  /*eb60*/  IMAD.MOV.U32 R2, RZ, RZ, R14 ;  /* 0x000000ffff027224 */ /* 0x000fce00078e000e */
[----:B------:R-:W-:Y:S05]  /*eb70*/  WARPSYNC.COLLECTIVE R15, `(.L_x_9487) ;  /* 0x000000000f087348 */ /* 0x000fea0003c00000 */
[----:B------:R0:W1:Y:S02]  /*eb80*/  SHFL.IDX P6, R14, R13, R12, R11 ;  /* 0x0000000c0d0e7389 */ /* 0x00006400000c000b */
[----:B01----:R-:W-:Y:S01]  /*eb90*/  ENDCOLLECTIVE ;  /* 0x000000000000791b */ /* 0x003fe20003800000 */
.L_x_9487:
        /* <DEDUP_REMOVED lines=8> */
[----:B------:R-:W-:-:S07]  /*ec20*/  IMAD.MOV.U32 R7, RZ, RZ, R14 ;  /* 0x000000ffff077224 */ /* 0x000fce00078e000e */
[----:B0-----:R-:W-:Y:S05]  /*ec30*/  WARPSYNC.COLLECTIVE R15, `(.L_x_9488) ;  /* 0x000000000f087348 */ /* 0x001fea0003c00000 */
[----:B------:R1:W2:Y:S02]  /*ec40*/  SHFL.IDX P6, R14, R13, R12, R11 ;  /* 0x0000000c0d0e7389 */ /* 0x0002a400000c000b */
[----:B012---:R-:W-:Y:S01]  /*ec50*/  ENDCOLLECTIVE ;  /* 0x000000000000791b */ /* 0x007fe20003800000 */
.L_x_9488:
[----:B------:R-:W-:Y:S02]  /*ec60*/  VIADD R3, R9, 0x60 ;  /* 0x0000006009037836 */ /* 0x000fe40000000000 */
[----:B------:R-:W-:-:S03]  /*ec70*/  IMAD.MOV.U32 R5, RZ, RZ, R7 ;  /* 0x000000ffff057224 */ /* 0x000fc600078e0007 */
[----:B------:R-:W-:Y:S01]  /*ec80*/  ISETP.GE.AND P3, PT, R3, R10, PT ;  /* 0x0000000a0300720c */ /* 0x000fe20003f66270 */
[----:B------:R-:W-:Y:S02]  /*ec90*/  VIADD R3, R9, 0x80 ;  /* 0x0000008009037836 */ /* 0x000fe40000000000 */
[----:B------:R-:W-:Y:S02]  /*eca0*/  IMAD.MOV.U32 R13, RZ, RZ, R8 ;  /* 0x000000ffff0d7224 */ /* 0x000fe400078e0008 */
[----:B------:R-:W-:-:S08]  /*ecb0*/  IMAD.MOV.U32 R12, RZ, RZ, RZ ;  /* 0x000000ffff0c7224 */ /* 0x000fd000078e00ff */
[----:B------:R-:W-:Y:S01]  /*ecc0*/  @!P3 LEA R7, R0, UR40, 0x1 ;  /* 0x000000280007bc11 */ /* 0x000fe2000f8e08ff */
[----:B------:R-:W-:-:S07]  /*ecd0*/  IMAD.MOV.U32 R4, RZ, RZ, R14 ;  /* 0x000000ffff047224 */ /* 0x000fce00078e000e */
[----:B------:R-:W-:Y:S05]  /*ece0*/  WARPSYNC.COLLECTIVE R15, `(.L_x_9489) ;  /* 0x000000000f087348 */ /* 0x000fea0003c00000 */
[----:B------:R0:W1:Y:S02]  /*ecf0*/  SHFL.IDX P6, R14, R13, R12, R11 ;  /* 0x0000000c0d0e7389 */ /* 0x00006400000c000b */
[----:B01----:R-:W-:Y:S01]  /*ed00*/  ENDCOLLECTIVE ;  /* 0x000000000000791b */ /* 0x003fe20003800000 */
.L_x_9489:
        /* <DEDUP_REMOVED lines=13> */
.L_x_9490:
        /* <DEDUP_REMOVED lines=8> */
.L_x_9491:
[----:B------:R-:W-:Y:S02]  /*ee60*/  IMAD.MOV.U32 R2, RZ, RZ, R6 ;  /* 0x000000ffff027224 */ /* 0x000fe400078e0006 */
[----:B------:R-:W-:Y:S02]  /*ee70*/  IMAD.MOV.U32 R6, RZ, RZ, 0x1 ;  /* 0x00000001ff067424 */ /* 0x000fe400078e00ff */
[----:B------:R-:W-:-:S05]  /*ee80*/  @!P3 IMAD.WIDE.U32 R2, R21, 0x2, R2 ;  /* 0x000000021502b825 */ /* 0x000fca00078e0002 */
[----:B------:R-:W-:Y:S01]  /*ee90*/  @!PT LDS RZ, [RZ] ;  /* 0x00000000fffff984 */ /* 0x000fe20000000800 */
[----:B------:R-:W-:Y:S01]  /*eea0*/  @!PT LDS RZ, [RZ] ;  /* 0x00000000fffff984 */ /* 0x000fe20000000800 */
[----:B------:R-:W-:Y:S01]  /*eeb0*/  @!PT LDS RZ, [RZ] ;  /* 0x00000000fffff984 */ /* 0x000fe20000000800 */
[----:B------:R0:W-:Y:S01]  /*eec0*/  @!P3 LDGSTS.E.BYPASS.LTC128B.128 [R28+0xfa00], desc[UR38][R2.64], !P2 ;  /* 0x0fa00000021cbfae */ /* 0x0001e2000d101d66 */
[----:B------:R-:W-:-:S03]  /*eed0*/  IMAD.MOV.U32 R13, RZ, RZ, R20 ;  /* 0x000000ffff0d7224 */ /* 0x000fc600078e0014 */
[----:B------:R0:W-:Y:S04]  /*eee0*/  @!P3 LDGSTS.E.BYPASS.LTC128B.128 [R28+0x12a00], desc[UR38][R2.64+0x40], !P0 ;  /* 0x12a00040021cbfae */ /* 0x0001e8000c101d66 */
[----:B------:R0:W-:Y:S01]  /*eef0*/  @!P3 LDGSTS.E.BYPASS.LTC128B.128 [R28+0x15a00], desc[UR38][R2.64+0x80], !P1 ;  /* 0x15a00080021cbfae */ /* 0x0001e2000c901d66 */
[----:B------:R-:W-:-:S07]  /*ef00*/  IMAD.MOV.U32 R8, RZ, RZ, R14 ;  /* 0x000000ffff087224 */ /* 0x000fce00078e000e */
[----:B0-----:R-:W-:Y:S05]  /*ef10*/  WARPSYNC.COLLECTIVE R15, `(.L_x_9492) ;  /* 0x000000000f087348 */ /* 0x001fea0003c00000 */
[----:B------:R1:W2:Y:S02]  /*ef20*/  SHFL.IDX P6, R14, R13, R12, R11 ;  /* 0x0000000c0d0e7389 */ /* 0x0002a400000c000b */
[----:B012---:R-:W-:Y:S01]  /*ef30*/  ENDCOLLECTIVE ;  /* 0x000000000000791b */ /* 0x007fe20003800000 */
.L_x_9492:
[----:B------:R-:W-:Y:S05]  /*ef40*/  BRA `(.L_x_9493) ;  /* 0xffffffcc00947947 */ /* 0x000fea000383ffff */
.L_x_9402:
[----:B0-----:R-:W-:-:S04]  /*ef50*/  IMAD.U32 R3, RZ, RZ, UR40 ;  /* 0x00000028ff037e24 */ /* 0x001fc8000f8e00ff */
[----:B------:R0:W1:Y:S03]  /*ef60*/  SYNCS.PHASECHK.TRANS64.TRYWAIT P0, [R3+URZ+0x31c20], R0 ;  /* 0x031c2000030075a7 */ /* 0x000066000800017f */
[----:B-1----:R-:W-:Y:S05]  /*ef70*/  @!P0 NANOSLEEP.SYNCS 0x989680 ;  /* 0x009896800000895d */ /* 0x002fea0003900000 */
[----:B------:R-:W1:Y:S02]  /*ef80*/  @!P0 SYNCS.PHASECHK.TRANS64 P0, [R3+URZ+0x31c20], R0 ;  /* 0x031c2000030085a7 */ /* 0x000e64000800007f */
[----:B-1----:R-:W-:Y:S05]  /*ef90*/  @!P0 BRA `(.L_x_9402) ;  /* 0xfffffffc00ec8947 */ /* 0x002fea000383ffff */
[----:B------:R-:W-:Y:S05]  /*efa0*/  BRA `(.L_x_9494) ;  /* 0xffffffcc00e47947 */ /* 0x000fea000383ffff */
.L_x_9409:
[----:B-1----:R-:W-:-:S04]  /*efb0*/  IMAD.U32 R3, RZ, RZ, UR40 ;  /* 0x00000028ff037e24 */ /* 0x002fc8000f8e00ff */
[----:B------:R1:W2:Y:S03]  /*efc0*/  SYNCS.PHASECHK.TRANS64.TRYWAIT P0, [R3+URZ+0x31c48], R6 ;  /* 0x031c4806030075a7 */ /* 0x0002a6000800017f */
[----:B--2---:R-:W-:Y:S05]  /*efd0*/  @!P0 NANOSLEEP.SYNCS 0x989680 ;  /* 0x009896800000895d */ /* 0x004fea0003900000 */
[----:B------:R-:W2:Y:S02]  /*efe0*/  @!P0 SYNCS.PHASECHK.TRANS64 P0, [R3+URZ+0x31c48], R6 ;  /* 0x031c4806030085a7 */ /* 0x000ea4000800007f */
[----:B--2---:R-:W-:Y:S05]  /*eff0*/  @!P0 BRA `(.L_x_9409) ;  /* 0xfffffffc00ec8947 */ /* 0x004fea000383ffff */
[----:B------:R-:W-:Y:S05]  /*f000*/  BRA `(.L_x_9495) ;  /* 0xffffffd000a47947 */ /* 0x000fea000383ffff */
.L_x_9416:
[----:B01----:R-:W-:-:S04]  /*f010*/  IMAD.U32 R3, RZ, RZ, UR40 ;  /* 0x00000028ff037e24 */ /* 0x003fc8000f8e00ff */
[----:B------:R0:W1:Y:S03]  /*f020*/  SYNCS.PHASECHK.TRANS64.TRYWAIT P0, [R3+URZ+0x31c60], R6 ;  /* 0x031c6006030075a7 */ /* 0x000066000800017f */
[----:B-1----:R-:W-:Y:S05]  /*f030*/  @!P0 NANOSLEEP.SYNCS 0x989680 ;  /* 0x009896800000895d */ /* 0x002fea0003900000 */
[----:B------:R-:W1:Y:S02]  /*f040*/  @!P0 SYNCS.PHASECHK.TRANS64 P0, [R3+URZ+0x31c60], R6 ;  /* 0x031c6006030085a7 */ /* 0x000e64000800007f */
[----:B-1----:R-:W-:Y:S05]  /*f050*/  @!P0 BRA `(.L_x_9416) ;  /* 0xfffffffc00ec8947 */ /* 0x002fea000383ffff */
[----:B------:R-:W-:Y:S05]  /*f060*/  BRA `(.L_x_9496) ;  /* 0xffffffd4007c7947 */ /* 0x000fea000383ffff */
.L_x_9426:
[----:B-1----:R-:W-:-:S04]  /*f070*/  IMAD.U32 R3, RZ, RZ, UR40 ;  /* 0x00000028ff037e24 */ /* 0x002fc8000f8e00ff */
[----:B------:R1:W2:Y:S03]  /*f080*/  SYNCS.PHASECHK.TRANS64.TRYWAIT P0, [R3+URZ+0x31c40], R12 ;  /* 0x031c400c030075a7 */ /* 0x0002a6000800017f */
[----:B--2---:R-:W-:Y:S05]  /*f090*/  @!P0 NANOSLEEP.SYNCS 0x989680 ;  /* 0x009896800000895d */ /* 0x004fea0003900000 */
[----:B------:R-:W2:Y:S02]  /*f0a0*/  @!P0 SYNCS.PHASECHK.TRANS64 P0, [R3+URZ+0x31c40], R12 ;  /* 0x031c400c030085a7 */ /* 0x000ea4000800007f */
[----:B--2---:R-:W-:Y:S05]  /*f0b0*/  @!P0 BRA `(.L_x_9426) ;  /* 0xfffffffc00ec8947 */ /* 0x004fea000383ffff */
[----:B------:R-:W-:Y:S05]  /*f0c0*/  BRA `(.L_x_9497) ;  /* 0xffffffd800c87947 */ /* 0x000fea000383ffff */
.L_x_9433:
[----:B0-----:R-:W-:-:S04]  /*f0d0*/  IMAD.U32 R3, RZ, RZ, UR40 ;  /* 0x00000028ff037e24 */ /* 0x001fc8000f8e00ff */
[----:B------:R0:W1:Y:S03]  /*f0e0*/  SYNCS.PHASECHK.TRANS64.TRYWAIT P0, [R3+URZ+0x31c68], R2 ;  /* 0x031c6802030075a7 */ /* 0x000066000800017f */
[----:B-1----:R-:W-:Y:S05]  /*f0f0*/  @!P0 NANOSLEEP.SYNCS 0x989680 ;  /* 0x009896800000895d */ /* 0x002fea0003900000 */
[----:B------:R-:W1:Y:S02]  /*f100*/  @!P0 SYNCS.PHASECHK.TRANS64 P0, [R3+URZ+0x31c68], R2 ;  /* 0x031c6802030085a7 */ /* 0x000e64000800007f */
[----:B-1----:R-:W-:Y:S05]  /*f110*/  @!P0 BRA `(.L_x_9433) ;  /* 0xfffffffc00ec8947 */ /* 0x002fea000383ffff */
[----:B------:R-:W-:Y:S05]  /*f120*/  BRA `(.L_x_9498) ;  /* 0xffffffdc00a07947 */ /* 0x000fea000383ffff */
.L_x_9443:
[----:B-1----:R-:W-:-:S04]  /*f130*/  IMAD.U32 R2, RZ, RZ, UR40 ;  /* 0x00000028ff027e24 */ /* 0x002fc8000f8e00ff */
[----:B------:R1:W2:Y:S03]  /*f140*/  SYNCS.PHASECHK.TRANS64.TRYWAIT P0, [R2+URZ+0x31c48], R9 ;  /* 0x031c4809020075a7 */ /* 0x0002a6000800017f */
[----:B--2---:R-:W-:Y:S05]  /*f150*/  @!P0 NANOSLEEP.SYNCS 0x989680 ;  /* 0x009896800000895d */ /* 0x004fea0003900000 */
[----:B------:R-:W2:Y:S02]  /*f160*/  @!P0 SYNCS.PHASECHK.TRANS64 P0, [R2+URZ+0x31c48], R9 ;  /* 0x031c4809020085a7 */ /* 0x000ea4000800007f */
[----:B--2---:R-:W-:Y:S05]  /*f170*/  @!P0 BRA `(.L_x_9443) ;  /* 0xfffffffc00ec8947 */ /* 0x004fea000383ffff */
[----:B------:R-:W-:Y:S05]  /*f180*/  BRA `(.L_x_9499) ;  /* 0xffffffe400007947 */ /* 0x000fea000383ffff */
.L_x_9450:
[----:B0-----:R-:W-:-:S04]  /*f190*/  IMAD.U32 R2, RZ, RZ, UR40 ;  /* 0x00000028ff027e24 */ /* 0x001fc8000f8e00ff */
[----:B------:R0:W1:Y:S03]  /*f1a0*/  SYNCS.PHASECHK.TRANS64.TRYWAIT P0, [R2+URZ+0x31c60], R9 ;  /* 0x031c6009020075a7 */ /* 0x000066000800017f */
[----:B-1----:R-:W-:Y:S05]  /*f1b0*/  @!P0 NANOSLEEP.SYNCS 0x989680 ;  /* 0x009896800000895d */ /* 0x002fea0003900000 */
[----:B------:R-:W1:Y:S02]  /*f1c0*/  @!P0 SYNCS.PHASECHK.TRANS64 P0, [R2+URZ+0x31c60], R9 ;  /* 0x031c6009020085a7 */ /* 0x000e64000800007f */
[----:B-1----:R-:W-:Y:S05]  /*f1d0*/  @!P0 BRA `(.L_x_9450) ;  /* 0xfffffffc00ec8947 */ /* 0x002fea000383ffff */
[----:B------:R-:W-:Y:S05]  /*f1e0*/  BRA `(.L_x_9500) ;  /* 0xffffffe400d47947 */ /* 0x000fea000383ffff */
.L_x_9459:
[----:B0-----:R0:W1:Y:S02]  /*f1f0*/  SYNCS.PHASECHK.TRANS64.TRYWAIT P0, [R3+URZ+0x31c60], R2 ;  /* 0x031c6002030075a7 */ /* 0x001064000800017f */
[----:B-1----:R-:W-:Y:S05]  /*f200*/  @!P0 NANOSLEEP.SYNCS 0x989680 ;  /* 0x009896800000895d */ /* 0x002fea0003900000 */
[----:B------:R-:W1:Y:S02]  /*f210*/  @!P0 SYNCS.PHASECHK.TRANS64 P0, [R3+URZ+0x31c60], R2 ;  /* 0x031c6002030085a7 */ /* 0x000e64000800007f */
[----:B-1----:R-:W-:Y:S05]  /*f220*/  @!P0 BRA `(.L_x_9459) ;  /* 0xfffffffc00f08947 */ /* 0x002fea000383ffff */
[----:B------:R-:W-:Y:S05]  /*f230*/  BRA `(.L_x_9501) ;  /* 0xffffffe800cc7947 */ /* 0x000fea000383ffff */
.L_x_9465:
[----:B0-----:R0:W1:Y:S02]  /*f240*/  SYNCS.PHASECHK.TRANS64.TRYWAIT P0, [R7+URZ+0x31c20], R2 ;  /* 0x031c2002070075a7 */ /* 0x001064000800017f */
[----:B-1----:R-:W-:Y:S05]  /*f250*/  @!P0 NANOSLEEP.SYNCS 0x989680 ;  /* 0x009896800000895d */ /* 0x002fea0003900000 */
[----:B------:R-:W1:Y:S02]  /*f260*/  @!P0 SYNCS.PHASECHK.TRANS64 P0, [R7+URZ+0x31c20], R2 ;  /* 0x031c2002070085a7 */ /* 0x000e64000800007f */
[----:B-1----:R-:W-:Y:S05]  /*f270*/  @!P0 BRA `(.L_x_9465) ;  /* 0xfffffffc00f08947 */ /* 0x002fea000383ffff */
[----:B------:R-:W-:Y:S05]  /*f280*/  BRA `(.L_x_9502) ;  /* 0xffffffec00d07947 */ /* 0x000fea000383ffff */
.L_x_9466:
        /* <DEDUP_REMOVED lines=8> */
.L_x_9504:
[----:B------:R-:W-:Y:S05]  /*f310*/  BSYNC B0 ;  /* 0x0000000000007941 */ /* 0x000fea0003800000 */
.L_x_9503:
[----:B------:R-:W-:Y:S05]  /*f320*/  BRA `(.L_x_9505) ;  /* 0xffffffec00b47947 */ /* 0x000fea000383ffff */
.L_x_9467:
[----:B------:R-:W-:Y:S01]  /*f330*/  BSSY B0, `(.L_x_9506) ;  /* 0x0000006000007945 */ /* 0x000fe20003800000 */
[----:B------:R-:W-:-:S07]  /*f340*/  IMAD.MOV.U32 R15, RZ, RZ, -0x1 ;  /* 0xffffffffff0f7424 */ /* 0x000fce00078e00ff */
[----:B01----:R-:W-:Y:S05]  /*f350*/  WARPSYNC.COLLECTIVE R15, `(.L_x_9507) ;  /* 0x000000000f0c7348 */ /* 0x003fea0003c00000 */
[----:B------:R-:W-:Y:S02]  /*f360*/  ELECT P6, UR62, PT ;  /* 0x00000000003e782f */ /* 0x000fe400038c0000 */
[----:B------:R-:W-:Y:S01]  /*f370*/  MOV R14, UR62 ;  /* 0x0000003e000e7c02 */ /* 0x000fe20008000f00 */
[----:B01----:R-:W-:Y:S10]  /*f380*/  ENDCOLLECTIVE ;  /* 0x000000000000791b */ /* 0x003ff40003800000 */
.L_x_9507:
[----:B------:R-:W-:Y:S05]  /*f390*/  BSYNC B0 ;  /* 0x0000000000007941 */ /* 0x000fea0003800000 */
.L_x_9506:
[----:B------:R-:W-:Y:S05]  /*f3a0*/  BRA `(.L_x_9508) ;  /* 0xffffffec00a87947 */ /* 0x000fea000383ffff */
.L_x_9469:
[----:B0-----:R0:W2:Y:S02]  /*f3b0*/  SYNCS.PHASECHK.TRANS64.TRYWAIT P0, [R5+URZ], R4 ;  /* 0x00000004050075a7 */ /* 0x0010a4000800017f */
[----:B--2---:R-:W-:Y:S05]  /*f3c0*/  @!P0 NANOSLEEP.SYNCS 0x989680 ;  /* 0x009896800000895d */ /* 0x004fea0003900000 */
[----:B------:R-:W2:Y:S02]  /*f3d0*/  @!P0 SYNCS.PHASECHK.TRANS64 P0, [R5+URZ], R4 ;  /* 0x00000004050085a7 */ /* 0x000ea4000800007f */
[----:B--2---:R-:W-:Y:S05]  /*f3e0*/  @!P0 BRA `(.L_x_9469) ;  /* 0xfffffffc00f08947 */ /* 0x004fea000383ffff */
[----:B------:R-:W-:Y:S05]  /*f3f0*/  BRA `(.L_x_9509) ;  /* 0xffffffec00d87947 */ /* 0x000fea000383ffff */
.L_x_9470:
[----:B--2---:R2:W3:Y:S02]  /*f400*/  SYNCS.PHASECHK.TRANS64.TRYWAIT P0, [R3+URZ], R2 ;  /* 0x00000002030075a7 */ /* 0x0044e4000800017f */
[----:B---3--:R-:W-:Y:S05]  /*f410*/  @!P0 NANOSLEEP.SYNCS 0x989680 ;  /* 0x009896800000895d */ /* 0x008fea0003900000 */
[----:B------:R-:W3:Y:S02]  /*f420*/  @!P0 SYNCS.PHASECHK.TRANS64 P0, [R3+URZ], R2 ;  /* 0x00000002030085a7 */ /* 0x000ee4000800007f */
[----:B---3--:R-:W-:Y:S05]  /*f430*/  @!P0 BRA `(.L_x_9470) ;  /* 0xfffffffc00f08947 */ /* 0x008fea000383ffff */
[----:B------:R-:W-:Y:S05]  /*f440*/  BRA `(.L_x_9510) ;  /* 0xffffffec00cc7947 */ /* 0x000fea000383ffff */
.L_x_9472:
[----:B0-----:R0:W2:Y:S02]  /*f450*/  SYNCS.PHASECHK.TRANS64.TRYWAIT P0, [R5+URZ], R4 ;  /* 0x00000004050075a7 */ /* 0x0010a4000800017f */
[----:B--2---:R-:W-:Y:S05]  /*f460*/  @!P0 NANOSLEEP.SYNCS 0x989680 ;  /* 0x009896800000895d */ /* 0x004fea0003900000 */
[----:B------:R-:W2:Y:S02]  /*f470*/  @!P0 SYNCS.PHASECHK.TRANS64 P0, [R5+URZ], R4 ;  /* 0x00000004050085a7 */ /* 0x000ea4000800007f */
[----:B--2---:R-:W-:Y:S05]  /*f480*/  @!P0 BRA `(.L_x_9472) ;  /* 0xfffffffc00f08947 */ /* 0x004fea000383ffff */
[----:B------:R-:W-:Y:S05]  /*f490*/  BRA `(.L_x_9511) ;  /* 0xffffffec00d07947 */ /* 0x000fea000383ffff */
.L_x_9512:
        /* <DEDUP_REMOVED lines=14> */
.L_x_14866:


//--------------------- .text._ZN7cutlass13device_kernelIN5flash11enable_sm90INS1_16FlashAttnFwdSm90INS1_25CollectiveMainloopFwdSm90ILi2EN4cute5tupleIJNS5_1CILi1EEES8_S8_EEENS6_IJNS7_ILi192EEENS7_ILi144EEENS7_ILi96EEEEEELi96ENS_6half_tEfNS_4arch4Sm90ELb0ELb0ELb0ELb1ELb0ELb0ELb0ELb0ELb1ELb1ELb1ELb0EEENS1_21CollectiveEpilogueFwdINS6_IJSA_SC_SB_EEES9_SE_SG_Li384ELb1ELb1ELb1ELb0EEENS1_36VarlenDynamicPersistentTileSchedulerILi192ELi144ELi384ELi128ELb1ELb1ELb1ELb0ELb1ELb1EEEEEEEEEvNT_6ParamsE --------------------------
	.section	.text._ZN7cutlass13device_kernelIN5flash11enable_sm90INS1_16FlashAttnFwdSm90INS1_25CollectiveMainloopFwdSm90ILi2EN4cute5tupleIJNS5_1CILi1EEES8_S8_EEENS6_IJNS7_ILi192EEENS7_ILi144EEENS7_ILi96EEEEEELi96ENS_6half_tEfNS_4arch4Sm90ELb0ELb0ELb0ELb1ELb0ELb0ELb0ELb0ELb1ELb1ELb1ELb0EEENS1_21CollectiveEpilogueFwdINS6_IJSA_SC_SB_EEES9_SE_SG_Li384ELb1ELb1ELb1ELb0EEENS1_36VarlenDynamicPersistentTileSchedulerILi192ELi144ELi384ELi128ELb1ELb1ELb1ELb0ELb1ELb1EEEEEEEEEvNT_6ParamsE,"ax",@progbits
	.align	128
.text._ZN7cutlass13device_kernelIN5flash11enable_sm90INS1_16FlashAttnFwdSm90INS1_25CollectiveMainloopFwdSm90ILi2EN4cute5tupleIJNS5_1CILi1EEES8_S8_EEENS6_IJNS7_ILi192EEENS7_ILi144EEENS7_ILi96EEEEEELi96ENS_6half_tEfNS_4arch4Sm90ELb0ELb0ELb0ELb1ELb0ELb0ELb0ELb0ELb1ELb1ELb1ELb0EEENS1_21CollectiveEpilogueFwdINS6_IJSA_SC_SB_EEES9_SE_SG_Li384ELb1ELb1ELb1ELb0EEENS1_36VarlenDynamicPersistentTileSchedulerILi192ELi144ELi384ELi128ELb1ELb1ELb1ELb0ELb1ELb1EEEEEEEEEvNT_6ParamsE:
        .type           _ZN7cutlass13device_kernelIN5flash11enable_sm90INS1_16FlashAttnFwdSm90INS1_25CollectiveMainloopFwdSm90ILi2EN4cute5tupleIJNS5_1CILi1EEES8_S8_EEENS6_IJNS7_ILi192EEENS7_ILi144EEENS7_ILi96EEEEEELi96ENS_6half_tEfNS_4arch4Sm90ELb0ELb0ELb0ELb1ELb0ELb0ELb0ELb0ELb1ELb1ELb1ELb0EEENS1_21CollectiveEpilogueFwdINS6_IJSA_SC_SB_EEES9_SE_SG_Li384ELb1ELb1ELb1ELb0EEENS1_36VarlenDynamicPersistentTileSchedulerILi192ELi144ELi384ELi128ELb1ELb1ELb1ELb0ELb1ELb1EEEEEEEEEvNT_6ParamsE,@function
        .size           _ZN7cutlass13device_kernelIN5flash11enable_sm90INS1_16FlashAttnFwdSm90INS1_25CollectiveMainloopFwdSm90ILi2EN4cute5tupleIJNS5_1CILi1EEES8_S8_EEENS6_IJNS7_ILi192EEENS7_ILi144EEENS7_ILi96EEEEEELi96ENS_6half_tEfNS_4arch4Sm90ELb0ELb0ELb0ELb1ELb0ELb0ELb0ELb0ELb1ELb1ELb1ELb0EEENS1_21CollectiveEpilogueFwdINS6_IJSA_SC_SB_EEES9_SE_SG_Li384ELb1ELb1ELb1ELb0EEENS1_36VarlenDynamicPersistentTileSchedulerILi192ELi144ELi384ELi128ELb1ELb1ELb1ELb0ELb1ELb1EEEEEEEEEvNT_6ParamsE,(.L_x_14867 - _ZN7cutlass13device_kernelIN5flash11enable_sm90INS1_16FlashAttnFwdSm90INS1_25CollectiveMainloopFwdSm90ILi2EN4cute5tupleIJNS5_1CILi1EEES8_S8_EEENS6_IJNS7_ILi192EEENS7_ILi144EEENS7_ILi96EEEEEELi96ENS_6half_tEfNS_4arch4Sm90ELb0ELb0ELb0ELb1ELb0ELb0ELb0ELb0ELb1ELb1ELb1ELb0EEENS1_21CollectiveEpilogueFwdINS6_IJSA_SC_SB_EEES9_SE_SG_Li384ELb1ELb1ELb1ELb0EEENS1_36VarlenDynamicPersistentTileSchedulerILi192ELi144ELi384ELi128ELb1ELb1ELb1ELb0ELb1ELb1EEEEEEEEEvNT_6ParamsE)
        .other          _ZN7cutlass13device_kernelIN5flash11enable_sm90INS1_16FlashAttnFwdSm90INS1_25CollectiveMainloopFwdSm90ILi2EN4cute5tupleIJNS5_1CILi1EEES8_S8_EEENS6_IJNS7_ILi192EEENS7_ILi144EEENS7_ILi96EEEEEELi96ENS_6half_tEfNS_4arch4Sm90ELb0ELb0ELb0ELb1ELb0ELb0ELb0ELb0ELb1ELb1ELb1ELb0EEENS1_21CollectiveEpilogueFwdINS6_IJSA_SC_SB_EEES9_SE_SG_Li384ELb1ELb1ELb1ELb0EEENS1_36VarlenDynamicPersistentTileSchedulerILi192ELi144ELi384ELi128ELb1ELb1ELb1ELb0ELb1ELb1EEEEEEEEEvNT_6ParamsE,@"STO_CUDA_ENTRY STV_DEFAULT"
_ZN7cutlass13device_kernelIN5flash11enable_sm90INS1_16FlashAttnFwdSm90INS1_25CollectiveMainloopFwdSm90ILi2EN4cute5tupleIJNS5_1CILi1EEES8_S8_EEENS6_IJNS7_ILi192EEENS7_ILi144EEENS7_ILi96EEEEEELi96ENS_6half_tEfNS_4arch4Sm90ELb0ELb0ELb0ELb1ELb0ELb0ELb0ELb0ELb1ELb1ELb1ELb0EEENS1_21CollectiveEpilogueFwdINS6_IJSA_SC_SB_EEES9_SE_SG_Li384ELb1ELb1ELb1ELb0EEENS1_36VarlenDynamicPersistentTileSchedulerILi192ELi144ELi384ELi128ELb1ELb1ELb1ELb0ELb1ELb1EEEEEEEEEvNT_6ParamsE:
        /* <DEDUP_REMOVED lines=18> */
.L_x_9514:
[----:B------:R-:W-:Y:S05]  /*0120*/  BSYNC B0 ;  /* 0x0000000000007941 */ /* 0x000fea0003800000 */
.L_x_9513:
        /* <DEDUP_REMOVED lines=41> */
.L_x_9515:
        /* <DEDUP_REMOVED lines=22> */
.L_x_9516:
        /* <DEDUP_REMOVED lines=18> */
.L_x_9517:
        /* <DEDUP_REMOVED lines=22> */
.L_x_9518:
        /* <DEDUP_REMOVED lines=22> */
.L_x_9519:
        /* <DEDUP_REMOVED lines=8> */
.L_x_9521:
        /* <DEDUP_REMOVED lines=8> */
[----:B-1----:R-:W-:-:S03]  /*0a00*/  ULEA UR37, UR4, UR37, 0x18 ;  /* 0x0000002504257291 */ /* 0x002fc6000f8ec03f */
[----:B------:R-:W-:Y:S01]  /*0a10*/  ULDC UR4, c[0x0][0xc3c] ;  /* 0x00030f0000047ab9 */ /* 0x000fe20000000800 */
[----:B0-----:R-:W-:-:S04]  /*0a20*/  LOP3.LUT R0, R2, 0xffffff80, RZ, 0xc0, !PT ;  /* 0xffffff8002007812 */ /* 0x001fc800078ec0ff */
[----:B------:R-:W-:-:S13]  /*0a30*/  ISETP.NE.AND P0, PT, R0, 0x80, PT ;  /* 0x000000800000780c */ /* 0x000fda0003f05270 */
[----:B------:R-:W-:Y:S08]  /*0a40*/  @!P0 BAR.ARV 0x9, 0x100 ;  /* 0x0244000000008b1d */ /* 0x000ff00000002000 */
[----:B------:R-:W-:Y:S06]  /*0a50*/  BAR.SYNC.DEFER_BLOCKING 0x5, 0x200 ;  /* 0x0148000000007b1d */ /* 0x000fec0000010000 */
[----:B------:R-:W0:Y:S02]  /*0a60*/  LDS.128 R8, [UR37+0x31cd0] ;  /* 0x031cd025ff087984 */ /* 0x000e240008000c00 */
[----:B------:R-:W-:Y:S06]  /*0a70*/  BAR.ARV 0x4, 0x200 ;  /* 0x0108000000007b1d */ /* 0x000fec0000002000 */
[----:B0-----:R-:W-:-:S13]  /*0a80*/  ISETP.GE.AND P0, PT, R11, UR4, PT ;  /* 0x000000040b007c0c */ /* 0x001fda000bf06270 */
        /* <DEDUP_REMOVED lines=9> */
[----:B------:R-:W-:-:S02]  /*0b20*/  LEA.HI R2, R0, R15, RZ, 0x4 ;  /* 0x0000000f00027211 */ /* 0x000fc400078f20ff */
[----:B------:R-:W-:Y:S02]  /*0b30*/  LEA.HI R7, R0, R15, RZ, 0x5 ;  /* 0x0000000f00077211 */ /* 0x000fe400078f28ff */
[----:B------:R-:W-:Y:S02]  /*0b40*/  SHF.R.S32.HI R5, RZ, 0x4, R2 ;  /* 0x00000004ff057819 */ /* 0x000fe40000011402 */
[----:B------:R-:W-:Y:S02]  /*0b50*/  SHF.R.S32.HI R10, RZ, 0x5, R7 ;  /* 0x00000005ff0a7819 */ /* 0x000fe40000011407 */
[----:B------:R-:W-:-:S04]  /*0b60*/  LEA.HI R4, R2, R5, RZ, 0x1 ;  /* 0x0000000502047211 */ /* 0x000fc800078f08ff */
[----:B------:R-:W-:-:S05]  /*0b70*/  LOP3.LUT R6, R4, 0x1ffffffe, RZ, 0xc0, !PT ;  /* 0x1ffffffe04067812 */ /* 0x000fca00078ec0ff */
[----:B------:R-:W-:Y:S01]  /*0b80*/  IMAD.IADD R6, R5, 0x1, -R6 ;  /* 0x0000000105067824 */ /* 0x000fe200078e0a06 */
[----:B--2---:R-:W-:Y:S02]  /*0b90*/  R2UR UR4, R3 ;  /* 0x00000000030472ca */ /* 0x004fe400000e0000 */
[----:B------:R-:W-:Y:S02]  /*0ba0*/  LOP3.LUT R3, R2, 0xfffffff0, RZ, 0xc0, !PT ;  /* 0xfffffff002037812 */ /* 0x000fe400078ec0ff */
[CC--:B------:R-:W-:Y:S02]  /*0bb0*/  LEA.HI R2, R0.reuse, R15.reuse, RZ, 0x7 ;  /* 0x0000000f00027211 */ /* 0x0c0fe400078f38ff */
[----:B------:R-:W-:Y:S01]  /*0bc0*/  LEA.HI R0, R0, R15, RZ, 0x2 ;  /* 0x0000000f00007211 */ /* 0x000fe200078f10ff */
[C---:B------:R-:W-:Y:S01]  /*0bd0*/  IMAD.IADD R3, R15.reuse, 0x1, -R3 ;  /* 0x000000010f037824 */ /* 0x040fe200078e0a03 */
[----:B------:R-:W-:Y:S02]  /*0be0*/  LOP3.LUT R8, R2, 0xffffff80, RZ, 0xc0, !PT ;  /* 0xffffff8002087812 */ /* 0x000fe400078ec0ff */
[----:B------:R-:W-:Y:S01]  /*0bf0*/  SHF.R.S32.HI R16, RZ, 0x7, R2 ;  /* 0x00000007ff107819 */ /* 0x000fe20000011402 */
[--C-:B------:R-:W-:Y:S01]  /*0c00*/  IMAD R12, R10, 0x10, R3.reuse ;  /* 0x000000100a0c7824 */ /* 0x100fe200078e0203 */
[----:B------:R-:W-:Y:S01]  /*0c10*/  SHF.R.S32.HI R4, RZ, 0x1f, R3 ;  /* 0x0000001fff047819 */ /* 0x000fe20000011403 */
[C---:B------:R-:W-:Y:S01]  /*0c20*/  IMAD.IADD R14, R15.reuse, 0x1, -R8 ;  /* 0x000000010f0e7824 */ /* 0x040fe200078e0a08 */
[----:B------:R-:W-:Y:S01]  /*0c30*/  LOP3.LUT R157, R0, 0xfffffffc, RZ, 0xc0, !PT ;  /* 0xfffffffc009d7812 */ /* 0x000fe200078ec0ff */
[----:B------:R-:W-:Y:S01]  /*0c40*/  IMAD.HI R2, R16, 0x55555556, RZ ;  /* 0x5555555610027827 */ /* 0x000fe200078e02ff */
[CC--:B------:R-:W-:Y:S01]  /*0c50*/  LEA.HI R5, R4.reuse, R3.reuse, RZ, 0x3 ;  /* 0x0000000304057211 */ /* 0x0c0fe200078f18ff */
[----:B------:R-:W-:Y:S01]  /*0c60*/  ULOP3.LUT UR8, UR4, 0x1, URZ, 0xfc, !UPT ;  /* 0x0000000104087892 */ /* 0x000fe2000f8efc3f */
[----:B------:R-:W-:Y:S01]  /*0c70*/  LEA.HI R4, R4, R3, RZ, 0x2 ;  /* 0x0000000304047211 */ /* 0x000fe200078f10ff */
[----:B------:R-:W-:Y:S01]  /*0c80*/  IMAD.IADD R157, R15, 0x1, -R157 ;  /* 0x000000010f9d7824 */ /* 0x000fe200078e0a9d */
[----:B------:R-:W-:Y:S01]  /*0c90*/  SHF.R.S32.HI R9, RZ, 0x1f, R14 ;  /* 0x0000001fff097819 */ /* 0x000fe2000001140e */
[----:B------:R-:W-:Y:S01]  /*0ca0*/  IMAD.SHL.U32 R5, R5, 0x10, RZ ;  /* 0x0000001005057824 */ /* 0x000fe200078e00ff */
[----:B------:R-:W-:Y:S01]  /*0cb0*/  LOP3.LUT R8, R4, 0x7fffffc, RZ, 0xc0, !PT ;  /* 0x07fffffc04087812 */ /* 0x000fe200078ec0ff */
[----:B------:R-:W-:Y:S01]  /*0cc0*/  UMOV UR4, URZ ;  /* 0x0000003f00047c82 */ /* 0x000fe20008000000 */
[-C--:B------:R-:W-:Y:S01]  /*0cd0*/  LEA.HI R11, R9, R14.reuse, RZ, 0x2 ;  /* 0x0000000e090b7211 */ /* 0x080fe200078f10ff */
[----:B------:R-:W-:Y:S01]  /*0ce0*/  IMAD.SHL.U32 R17, R157, 0x8, RZ ;  /* 0x000000089d117824 */ /* 0x000fe200078e00ff */
[----:B------:R-:W-:Y:S01]  /*0cf0*/  LOP3.LUT R5, R5, 0x7fffff80, RZ, 0xc0, !PT ;  /* 0x7fffff8005057812 */ /* 0x000fe200078ec0ff */
[----:B------:R-:W-:Y:S01]  /*0d00*/  IMAD.IADD R8, R3, 0x1, -R8 ;  /* 0x0000000103087824 */ /* 0x000fe200078e0a08 */
[----:B------:R-:W-:Y:S01]  /*0d10*/  SHF.R.S32.HI R3, RZ, 0x1f, R11 ;  /* 0x0000001fff037819 */ /* 0x000fe2000001140b */
[C---:B------:R-:W-:Y:S01]  /*0d20*/  VIADD R19, R17.reuse, 0x20 ;  /* 0x0000002011137836 */ /* 0x040fe20000000000 */
[----:B------:R-:W-:Y:S01]  /*0d30*/  SHF.R.S32.HI R4, RZ, 0x2, R4 ;  /* 0x00000002ff047819 */ /* 0x000fe20000011404 */
[----:B------:R-:W-:Y:S01]  /*0d40*/  IMAD R5, R10, 0x100, R5 ;  /* 0x000001000a057824 */ /* 0x000fe200078e0205 */
[----:B------:R-:W-:Y:S01]  /*0d50*/  SHF.R.S32.HI R10, RZ, 0x2, R11 ;  /* 0x00000002ff0a7819 */ /* 0x000fe2000001140b */
[----:B------:R-:W-:Y:S01]  /*0d60*/  VIADD R23, R17, 0x40 ;  /* 0x0000004011177836 */ /* 0x000fe20000000000 */
[----:B------:R-:W-:Y:S01]  /*0d70*/  LEA.HI R9, R9, R14, RZ, 0x5 ;  /* 0x0000000e09097211 */ /* 0x000fe200078f28ff */
[----:B------:R-:W-:Y:S01]  /*0d80*/  IMAD R7, R8, 0x10, R5 ;  /* 0x0000001008077824 */ /* 0x000fe200078e0205 */
[----:B------:R-:W-:Y:S01]  /*0d90*/  LEA.HI R5, R3, R10, RZ, 0x3 ;  /* 0x0000000a03057211 */ /* 0x000fe200078f18ff */
[----:B------:R-:W-:Y:S01]  /*0da0*/  IMAD.SHL.U32 R4, R4, 0x40, RZ ;  /* 0x0000004004047824 */ /* 0x000fe200078e00ff */
[----:B------:R-:W-:Y:S01]  /*0db0*/  SHF.R.S32.HI R9, RZ, 0x5, R9 ;  /* 0x00000005ff097819 */ /* 0x000fe20000011409 */
[----:B------:R-:W-:Y:S01]  /*0dc0*/  IMAD.SHL.U32 R3, R6, 0x8, RZ ;  /* 0x0000000806037824 */ /* 0x000fe200078e00ff */
[----:B------:R-:W-:-:S02]  /*0dd0*/  LOP3.LUT R13, R5, 0xfffffff8, RZ, 0xc0, !PT ;  /* 0xfffffff8050d7812 */ /* 0x000fc400078ec0ff */
[----:B------:R-:W-:Y:S02]  /*0de0*/  LEA.HI R6, R2, R2, RZ, 0x1 ;  /* 0x0000000202067211 */ /* 0x000fe400078f08ff */
[----:B------:R-:W-:Y:S01]  /*0df0*/  LOP3.LUT R4, R4, 0x40, RZ, 0xc0, !PT ;  /* 0x0000004004047812 */ /* 0x000fe200078ec0ff */
[----:B------:R-:W-:Y:S01]  /*0e00*/  IMAD.IADD R10, R10, 0x1, -R13 ;  /* 0x000000010a0a7824 */ /* 0x000fe200078e0a0d */
[----:B------:R-:W-:Y:S01]  /*0e10*/  LOP3.LUT R11, R11, 0x7ffffffc, RZ, 0xc0, !PT ;  /* 0x7ffffffc0b0b7812 */ /* 0x000fe200078ec0ff */
[----:B------:R-:W-:Y:S01]  /*0e20*/  IMAD R6, R6, -0x3, R16 ;  /* 0xfffffffd06067824 */ /* 0x000fe200078e0210 */
[--C-:B------:R-:W-:Y:S01]  /*0e30*/  LOP3.LUT R2, R4, 0x8, R3.reuse, 0xf8, !PT ;  /* 0x0000000804027812 */ /* 0x100fe200078ef803 */
[----:B------:R-:W-:Y:S01]  /*0e40*/  IMAD R9, R9, 0x10, R10 ;  /* 0x0000001009097824 */ /* 0x000fe200078e020a */
[----:B------:R-:W-:Y:S01]  /*0e50*/  SHF.R.U32.HI R5, RZ, 0x3, R4 ;  /* 0x00000003ff057819 */ /* 0x000fe20000011604 */
[----:B------:R-:W-:Y:S02]  /*0e60*/  IMAD.U32 R3, R12, 0x20, R3 ;  /* 0x000000200c037824 */ /* 0x000fe400078e0003 */
[----:B------:R-:W-:Y:S01]  /*0e70*/  IMAD R4, R6, 0x40, R9 ;  /* 0x0000004006047824 */ /* 0x000fe200078e0209 */
[----:B------:R-:W-:Y:S01]  /*0e80*/  LOP3.LUT R2, R2, R5, RZ, 0x3c, !PT ;  /* 0x0000000502027212 */ /* 0x000fe200078e3cff */
[----:B------:R-:W-:Y:S01]  /*0e90*/  IMAD.U32 R5, RZ, RZ, UR8 ;  /* 0x00000008ff057e24 */ /* 0x000fe2000f8e00ff */
[----:B------:R0:W-:Y:S01]  /*0ea0*/  STL [R1+0x44], R3 ;  /* 0x0000440301007387 */ /* 0x0001e20000100800 */
[----:B------:R-:W-:-:S02]  /*0eb0*/  IMAD.U32 R6, RZ, RZ, UR4 ;  /* 0x00000004ff067e24 */ /* 0x000fc4000f8e00ff */
[----:B------:R-:W-:Y:S01]  /*0ec0*/  IMAD.IADD R11, R14, 0x1, -R11 ;  /* 0x000000010e0b7824 */ /* 0x000fe200078e0a0b */
[----:B------:R-:W-:Y:S01]  /*0ed0*/  STL [R1+0x3c], R4 ;  /* 0x00003c0401007387 */ /* 0x000fe20000100800 */
[----:B------:R-:W-:Y:S02]  /*0ee0*/  IMAD.IADD R2, R2, 0x1, R7 ;  /* 0x0000000102027824 */ /* 0x000fe400078e0207 */
[----:B------:R-:W-:Y:S01]  /*0ef0*/  IMAD.SHL.U32 R156, R11, 0x2, RZ ;  /* 0x000000020b9c7824 */ /* 0x000fe200078e00ff */
[----:B------:R1:W-:Y:S01]  /*0f00*/  STL [R1+0x48], R5 ;  /* 0x0000480501007387 */ /* 0x0003e20000100800 */
[----:B0-----:R-:W-:Y:S02]  /*0f10*/  LEA.HI R3, R157, R157, RZ, 0x1 ;  /* 0x0000009d9d037211 */ /* 0x001fe400078f08ff */
[C---:B------:R-:W-:Y:S01]  /*0f20*/  VIADD R154, R156.reuse, 0x8 ;  /* 0x000000089c9a7836 */ /* 0x040fe20000000000 */
[----:B------:R0:W-:Y:S01]  /*0f30*/  STL [R1+0x10], R6 ;  /* 0x0000100601007387 */ /* 0x0001e20000100800 */
[----:B------:R-:W-:Y:S01]  /*0f40*/  VIADD R153, R156, 0x10 ;  /* 0x000000109c997836 */ /* 0x000fe20000000000 */
[----:B------:R-:W-:Y:S01]  /*0f50*/  LEA R2, R2, UR37, 0x1 ;  /* 0x0000002502027c11 */ /* 0x000fe2000f8e08ff */
[----:B------:R-:W-:-:S02]  /*0f60*/  VIADD R152, R156, 0x18 ;  /* 0x000000189c987836 */ /* 0x000fc40000000000 */
[C---:B------:R-:W-:Y:S01]  /*0f70*/  VIADD R151, R156.reuse, 0x20 ;  /* 0x000000209c977836 */ /* 0x040fe20000000000 */
[----:B-1----:R-:W-:Y:S01]  /*0f80*/  SHF.R.S32.HI R5, RZ, 0x2, R0 ;  /* 0x00000002ff057819 */ /* 0x002fe20000011400 */
[C---:B------:R-:W-:Y:S01]  /*0f90*/  VIADD R150, R156.reuse, 0x28 ;  /* 0x000000289c967836 */ /* 0x040fe20000000000 */
[----:B------:R-:W-:Y:S01]  /*0fa0*/  LOP3.LUT R0, R3, 0x1ffffffe, RZ, 0xc0, !PT ;  /* 0x1ffffffe03007812 */ /* 0x000fe200078ec0ff */
        /* <DEDUP_REMOVED lines=9> */
[----:B0-----:R-:W-:Y:S01]  /*1040*/  SHF.R.S32.HI R6, RZ, 0x1f, R152 ;  /* 0x0000001fff067819 */ /* 0x001fe20000011498 */
[C---:B------:R-:W-:Y:S01]  /*1050*/  VIADD R146, R156.reuse, 0x48 ;  /* 0x000000489c927836 */ /* 0x040fe20000000000 */
[----:B------:R-:W-:Y:S01]  /*1060*/  SHF.R.S32.HI R5, RZ, 0x1f, R151 ;  /* 0x0000001fff057819 */ /* 0x000fe20000011497 */
[C---:B------:R-:W-:Y:S01]  /*1070*/  VIADD R145, R156.reuse, 0x50 ;  /* 0x000000509c917836 */ /* 0x040fe20000000000 */
[----:B------:R0:W-:Y:S01]  /*1080*/  STL [R1+0x40], R0 ;  /* 0x0000400001007387 */ /* 0x0001e20000100800 */
[----:B------:R-:W-:Y:S01]  /*1090*/  VIADD R144, R156, 0x58 ;  /* 0x000000589c907836 */ /* 0x000fe20000000000 */
[----:B------:R-:W-:-:S02]  /*10a0*/  SHF.R.S32.HI R3, RZ, 0x1f, R150 ;  /* 0x0000001fff037819 */ /* 0x000fc40000011496 */
[----:B------:R-:W-:Y:S02]  /*10b0*/  SHF.R.S32.HI R6, RZ, 0x1f, R149 ;  /* 0x0000001fff067819 */ /* 0x000fe40000011495 */
[----:B------:R-:W-:Y:S02]  /*10c0*/  SHF.R.S32.HI R5, RZ, 0x1f, R148 ;  /* 0x0000001fff057819 */ /* 0x000fe40000011494 */
[----:B------:R-:W-:Y:S02]  /*10d0*/  SHF.R.S32.HI R3, RZ, 0x1f, R147 ;  /* 0x0000001fff037819 */ /* 0x000fe40000011493 */
[----:B------:R-:W-:Y:S02]  /*10e0*/  SHF.R.S32.HI R6, RZ, 0x1f, R146 ;  /* 0x0000001fff067819 */ /* 0x000fe40000011492 */
[----:B------:R-:W-:Y:S02]  /*10f0*/  SHF.R.S32.HI R5, RZ, 0x1f, R145 ;  /* 0x0000001fff057819 */ /* 0x000fe40000011491 */
[----:B0-----:R-:W-:-:S07]  /*1100*/  SHF.R.S32.HI R3, RZ, 0x1f, R144 ;  /* 0x0000001fff037819 */ /* 0x001fce0000011490 */
.L_x_9559:
[----:B------:R-:W-:Y:S01]  /*1110*/  ULDC.64 UR8, c[0x0][0xc88] ;  /* 0x0003220000087ab9 */ /* 0x000fe20000000a00 */
[----:B------:R-:W-:Y:S01]  /*1120*/  ULDC.64 UR12, c[0x0][0x208] ;  /* 0x00008200000c7ab9 */ /* 0x000fe20000000a00 */
[----:B------:R-:W-:Y:S01]  /*1130*/  UIMAD.WIDE UR8, UR7, 0x4, UR8 ;  /* 0x00000004070878a5 */ /* 0x000fe2000f8e0208 */
[----:B------:R-:W-:Y:S02]  /*1140*/  ULDC.64 UR10, c[0x0][0xa20] ;  /* 0x00028800000a7ab9 */ /* 0x000fe40000000a00 */
[----:B------:R-:W-:-:S03]  /*1150*/  ULDC UR7, c[0x0][0x2f0] ;  /* 0x0000bc0000077ab9 */ /* 0x000fc60000000800 */
[----:B01----:R-:W-:Y:S02]  /*1160*/  IMAD.U32 R4, RZ, RZ, UR8 ;  /* 0x00000008ff047e24 */ /* 0x003fe4000f8e00ff */
[----:B--2-4-:R-:W-:Y:S01]  /*1170*/  IMAD.U32 R5, RZ, RZ, UR9 ;  /* 0x00000009ff057e24 */ /* 0x014fe2000f8e00ff */
        /* <DEDUP_REMOVED lines=24> */
[----:B------:R-:W2:Y:S04]  /*1300*/  @P0 LDG.E R4, desc[UR12][R4.64] ;  /* 0x0000000c04040981 */ /* 0x000ea8000c1e1900 */
[----:B---3--:R-:W3:Y:S01]  /*1310*/  @P1 LDG.E R6, desc[UR12][R6.64] ;  /* 0x0000000c06061981 */ /* 0x008ee2000c1e1900 */
[----:B0-----:R-:W-:Y:S01]  /*1320*/  IMAD.U32 R3, RZ, RZ, UR6 ;  /* 0x00000006ff037e24 */ /* 0x001fe2000f8e00ff */
[----:B------:R-:W-:-:S02]  /*1330*/  UISETP.NE.U32.AND UP0, UPT, UR8, URZ, UPT ;  /* 0x0000003f0800728c */ /* 0x000fc4000bf05070 */
[----:B------:R-:W-:Y:S02]  /*1340*/  ULOP3.LUT UR6, UR5, 0xffff, URZ, 0xc0, !UPT ;  /* 0x0000ffff05067892 */ /* 0x000fe4000f8ec03f */
[----:B------:R0:W-:Y:S01]  /*1350*/  STL [R1], R3 ;  /* 0x0000000301007387 */ /* 0x0001e20000100800 */
[----:B------:R-:W-:Y:S01]  /*1360*/  UISETP.NE.AND.EX UP0, UPT, UR9, URZ, UPT, UP0 ;  /* 0x0000003f0900728c */ /* 0x000fe2000bf05300 */
[----:B------:R-:W-:Y:S02]  /*1370*/  UMOV UR38, URZ ;  /* 0x0000003f00267c82 */ /* 0x000fe40008000000 */
[----:B------:R-:W-:Y:S01]  /*1380*/  IMAD.U32 R155, RZ, RZ, UR6 ;  /* 0x00000006ff9b7e24 */ /* 0x000fe2000f8e00ff */
[----:B------:R-:W-:Y:S02]  /*1390*/  USEL UR4, UR4, 0x1, UP0 ;  /* 0x0000000104047887 */ /* 0x000fe40008000000 */
[----:B------:R-:W-:Y:S02]  /*13a0*/  ULOP3.LUT UR6, UR5, 0xff0000, URZ, 0xc0, !UPT ;  /* 0x00ff000005067892 */ /* 0x000fe4000f8ec03f */
[----:B------:R-:W-:-:S02]  /*13b0*/  UIMAD UR4, UR4, UR7, URZ ;  /* 0x00000007040472a4 */ /* 0x000fc4000f8e023f */
[----:B------:R-:W-:Y:S01]  /*13c0*/  ULOP3.LUT UR7, UR5, 0xff000000, URZ, 0xc0, !UPT ;  /* 0xff00000005077892 */ /* 0x000fe2000f8ec03f */
[----:B--2---:R-:W-:-:S04]  /*13d0*/  @P0 R2UR UR38, R4 ;  /* 0x00000000042602ca */ /* 0x004fc800000e0000 */
[----:B---3--:R-:W-:Y:S01]  /*13e0*/  @P1 R2UR UR4, R6 ;  /* 0x00000000060412ca */ /* 0x008fe200000e0000 */
[----:B0-----:R-:W-:-:S14]  /*13f0*/  @P1 BRA `(.L_x_9522) ;  /* 0x00000000003c1947 */ /* 0x001fdc0003800000 */
        /* <DEDUP_REMOVED lines=15> */
.L_x_9522:
        /* <DEDUP_REMOVED lines=52> */
.L_x_9523:
        /* <DEDUP_REMOVED lines=20> */
[----:B------:R-:W-:Y:S01]  /*1970*/  IMAD.MOV.U32 R3, RZ, RZ, RZ ;  /* 0x000000ffff037224 */ /* 0x000fe200078e00ff */
[----:B------:R-:W-:Y:S02]  /*1980*/  CS2R R44, SRZ ;  /* 0x00000000002c7805 */ /* 0x000fe4000001ff00 */
[----:B------:R-:W-:-:S02]  /*1990*/  CS2R R42, SRZ ;  /* 0x00000000002a7805 */ /* 0x000fc4000001ff00 */
[----:B------:R-:W-:Y:S02]  /*19a0*/  R2UR UR40, R0 ;  /* 0x00000000002872ca */ /* 0x000fe400000e0000 */
        /* <DEDUP_REMOVED lines=9> */
[----:B------:R-:W-:-:S06]  /*1a40*/  UISETP.GT.AND UP0, UPT, UR40, UR61, UPT ;  /* 0x0000003d2800728c */ /* 0x000fcc000bf04270 */
[----:B------:R-:W-:-:S13]  /*1a50*/  PLOP3.LUT P1, PT, PT, PT, UP0, 0x80, 0x0 ;  /* 0x000000000000781c */ /* 0x000fda0003f2f008 */
[----:B------:R-:W-:Y:S05]  /*1a60*/  @!P1 BRA `(.L_x_9524) ;  /* 0x0000007c00749947 */ /* 0x000fea0003800000 */
[----:B------:R-:W0:Y:S02]  /*1a70*/  S2R R4, SR_TID.X ;  /* 0x0000000000047919 */ /* 0x000e240000002100 */
[----:B0-----:R-:W-:-:S05]  /*1a80*/  VIADD R5, R4, 0xffffff80 ;  /* 0xffffff8004057836 */ /* 0x001fca0000000000 */
[----:B------:R-:W-:-:S04]  /*1a90*/  SHF.R.S32.HI R4, RZ, 0x1f, R5 ;  /* 0x0000001fff047819 */ /* 0x000fc80000011405 */
[----:B------:R-:W-:-:S04]  /*1aa0*/  LEA.HI R4, R4, R5, RZ, 0x7 ;  /* 0x0000000504047211 */ /* 0x000fc800078f38ff */
[----:B------:R-:W-:-:S05]  /*1ab0*/  SHF.R.S32.HI R4, RZ, 0x7, R4 ;  /* 0x00000007ff047819 */ /* 0x000fca0000011404 */
[----:B------:R-:W0:Y:S02]  /*1ac0*/  SHFL.IDX PT, R0, R4, RZ, 0x1f ;  /* 0x00001fff04007589 */ /* 0x000e2400000e0000 */
[----:B0-----:R-:W-:-:S13]  /*1ad0*/  R2UR UR6, R0 ;  /* 0x00000000000672ca */ /* 0x001fda00000e0000 */
[----:B------:R-:W-:Y:S02]  /*1ae0*/  UIMAD.WIDE UR4, UR6, 0x55555556, URZ ;  /* 0x55555556060478a5 */ /* 0x000fe4000f8e023f */
[----:B------:R-:W-:Y:S02]  /*1af0*/  IMAD.U32 R16, RZ, RZ, UR6 ;  /* 0x00000006ff107e24 */ /* 0x000fe4000f8e00ff */
[----:B------:R-:W-:Y:S02]  /*1b00*/  ULEA.HI UR41, UR5, UR5, URZ, 0x1 ;  /* 0x0000000505297291 */ /* 0x000fe4000f8f083f */
[----:B------:R-:W-:Y:S02]  /*1b10*/  UIADD3 UR5, UR37, 0x24300, URZ ;  /* 0x0002430025057890 */ /* 0x000fe4000fffe03f */
[----:B------:R-:W-:Y:S02]  /*1b20*/  UIMAD UR41, UR41, -0x3, UR6 ;  /* 0xfffffffd292978a4 */ /* 0x000fe4000f8e0206 */
[----:B------:R-:W-:-:S02]  /*1b30*/  ULOP3.LUT UP0, URZ, UR5, 0x9f, URZ, 0xc0, !UPT ;  /* 0x0000009f053f7892 */ /* 0x000fc4000f80c03f */
[----:B------:R-:W-:-:S04]  /*1b40*/  ULEA UR4, UR41, UR5, 0xb ;  /* 0x0000000529047291 */ /* 0x000fc8000f8e583f */
[----:B------:R-:W-:Y:S01]  /*1b50*/  PLOP3.LUT P0, PT, PT, PT, UP0, 0x80, 0x0 ;  /* 0x000000000000781c */ /* 0x000fe20003f0f008 */
[----:B------:R-:W-:-:S04]  /*1b60*/  USHF.R.U32.HI UR4, URZ, 0x4, UR4 ;  /* 0x000000043f047899 */ /* 0x000fc80008011604 */
[----:B------:R-:W-:-:S08]  /*1b70*/  ULOP3.LUT UR60, UR4, 0x3fff, URZ, 0xc0, !UPT ;  /* 0x00003fff043c7892 */ /* 0x000fd0000f8ec03f */
        /* <DEDUP_REMOVED lines=17> */
.L_x_9525:
[----:B------:R-:W2:Y:S04]  /*1c90*/  LDL R21, [R1+0x10] ;  /* 0x0000100001157983 */ /* 0x000ea80000100800 */
[----:B------:R-:W3:Y:S01]  /*1ca0*/  LDL R20, [R1+0x48] ;  /* 0x0000480001147983 */ /* 0x000ee20000100800 */
        /* <DEDUP_REMOVED lines=11> */
.L_x_9684:
[----:B------:R-:W-:Y:S05]  /*1d60*/  @!P0 BRA `(.L_x_9527) ;  /* 0x0000000000048947 */ /* 0x000fea0003800000 */
[----:B------:R-:W-:Y:S01]  /*1d70*/  BPT.TRAP 0x1 ;  /* 0x000000040000795c */ /* 0x000fe20000300000 */
.L_x_9527:
[----:B0-----:R-:W-:Y:S02]  /*1d80*/  IMAD.U32 R3, RZ, RZ, UR36 ;  /* 0x00000024ff037e24 */ /* 0x001fe4000f8e00ff */
[----:B------:R-:W-:-:S03]  /*1d90*/  IMAD.U32 R0, RZ, RZ, UR39 ;  /* 0x00000027ff007e24 */ /* 0x000fc6000f8e00ff */
[----:B------:R-:W-:Y:S02]  /*1da0*/  LEA R3, R3, UR37, 0x3 ;  /* 0x0000002503037c11 */ /* 0x000fe4000f8e18ff */
[----:B------:R-:W-:-:S04]  /*1db0*/  SHF.L.U32 R0, R0, 0x1f, RZ ;  /* 0x0000001f00007819 */ /* 0x000fc800000006ff */
[----:B------:R0:W1:Y:S01]  /*1dc0*/  SYNCS.PHASECHK.TRANS64.TRYWAIT P2, [R3+URZ+0x31c30], R0 ;  /* 0x031c3000030075a7 */ /* 0x000062000804017f */
[----:B------:R-:W-:Y:S05]  /*1dd0*/  @!P0 BRA `(.L_x_9528) ;  /* 0x0000000000048947 */ /* 0x000fea0003800000 */
[----:B------:R-:W-:Y:S01]  /*1de0*/  BPT.TRAP 0x1 ;  /* 0x000000040000795c */ /* 0x000fe20000300000 */
.L_x_9528:
[----:B------:R-:W2:Y:S01]  /*1df0*/  S2R R4, SR_TID.X ;  /* 0x0000000000047919 */ /* 0x000ea20000002100 */
[----:B------:R-:W-:Y:S01]  /*1e00*/  IMAD.MOV.U32 R71, RZ, RZ, RZ ;  /* 0x000000ffff477224 */ /* 0x000fe200078e00ff */
[----:B--2---:R-:W-:Y:S01]  /*1e10*/  LOP3.LUT P1, RZ, R4, 0x7f, RZ, 0xc0, !PT ;  /* 0x0000007f04ff7812 */ /* 0x004fe2000782c0ff */
[----:B-1----:R-:W-:-:S12]  /*1e20*/  @P2 BRA `(.L_x_9529) ;  /* 0x0000000000082947 */ /* 0x002fd80003800000 */
[----:B------:R-:W1:Y:S02]  /*1e30*/  SYNCS.PHASECHK.TRANS64.TRYWAIT P2, [R3+URZ+0x31c30], R0 ;  /* 0x031c3000030075a7 */ /* 0x000e64000804017f */
[----:B-1----:R-:W-:Y:S05]  /*1e40*/  @!P2 BRA `(.L_x_9530) ;  /* 0x0000010c00a4a947 */ /* 0x002fea0003800000 */
.L_x_9529:
[----:B------:R-:W-:Y:S05]  /*1e50*/  WARPSYNC.ALL ;  /* 0x0000000000007948 */ /* 0x000fea0003800000 */
[----:B------:R-:W-:Y:S01]  /*1e60*/  UIADD3 UR4, UR37, 0x16a00, URZ ;  /* 0x00016a0025047890 */ /* 0x000fe2000fffe03f */
[----:B------:R-:W-:Y:S01]  /*1e70*/  WARPGROUP.ARRIVE ;  /* 0x00000000000079c5 */ /* 0x000fe20000000000 */
[----:B------:R-:W-:Y:S01]  /*1e80*/  ULEA UR41, UR41, UR37, 0xc ;  /* 0x0000002529297291 */ /* 0x000fe2000f8e603f */
[----:B------:R-:W-:Y:S01]  /*1e90*/  IMAD.U32 R7, RZ, RZ, UR38 ;  /* 0x00000026ff077e24 */ /* 0x000fe2000f8e00ff */
[----:B------:R-:W-:Y:S01]  /*1ea0*/  USHF.R.U32.HI UR4, URZ, 0x4, UR4 ;  /* 0x000000043f047899 */ /* 0x000fe20008011604 */
[----:B------:R-:W-:Y:S01]  /*1eb0*/  IMAD.U32 R9, RZ, RZ, UR40 ;  /* 0x00000028ff097e24 */ /* 0x000fe2000f8e00ff */
[----:B------:R-:W-:Y:S01]  /*1ec0*/  UIADD3 UR41, UR41, 0xda00, URZ ;  /* 0x0000da0029297890 */ /* 0x000fe2000fffe03f */
[----:B------:R-:W-:Y:S01]  /*1ed0*/  P2R R6, PR, RZ, 0x2 ;  /* 0x00000002ff067803 */ /* 0x000fe20000000000 */
[----:B------:R-:W-:Y:S01]  /*1ee0*/  ULOP3.LUT UR4, UR4, 0x3fff, URZ, 0xc0, !UPT ;  /* 0x00003fff04047892 */ /* 0x000fe2000f8ec03f */
[----:B------:R-:W-:Y:S01]  /*1ef0*/  IADD3 R4, R7, 0x90, -R156 ;  /* 0x0000009007047810 */ /* 0x000fe20007ffe89c */
[----:B------:R-:W-:Y:S01]  /*1f00*/  USHF.R.U32.HI UR41, URZ, 0x4, UR41 ;  /* 0x000000043f297899 */ /* 0x000fe20008011629 */
[----:B------:R-:W-:Y:S01]  /*1f10*/  P2R R5, PR, RZ, 0x1 ;  /* 0x00000001ff057803 */ /* 0x000fe20000000000 */
[----:B------:R-:W-:-:S02]  /*1f20*/  ULOP3.LUT UR5, UR4, 0x10000, URZ, 0xfc, !UPT ;  /* 0x0001000004057892 */ /* 0x000fc4000f8efc3f */
[----:B------:R-:W-:Y:S01]  /*1f30*/  ULOP3.LUT UR6, UR41, 0x3fff, URZ, 0xc0, !UPT ;  /* 0x00003fff29067892 */ /* 0x000fe2000f8ec03f */
[----:B------:R-:W-:Y:S01]  /*1f40*/  IMAD R4, R9, -0x90, R4 ;  /* 0xffffff7009047824 */ /* 0x000fe200078e0204 */
[----:B------:R-:W-:Y:S02]  /*1f50*/  UIMAD UR4, UR36, 0x6c0, UR5 ;  /* 0x000006c0240478a4 */ /* 0x000fe4000f8e0205 */
[----:B------:R-:W-:Y:S01]  /*1f60*/  ULOP3.LUT UR6, UR6, 0x10000, URZ, 0xfc, !UPT ;  /* 0x0001000006067892 */ /* 0x000fe2000f8efc3f */
[----:B------:R-:W-:Y:S01]  /*1f70*/  UMOV UR31, 0x80000020 ;  /* 0x80000020001f7882 */ /* 0x000fe20000000000 */
[----:B------:R-:W-:Y:S01]  /*1f80*/  UMOV UR29, 0x80000020 ;  /* 0x80000020001d7882 */ /* 0x000fe20000000000 */
[----:B------:R-:W-:Y:S01]  /*1f90*/  UIADD3 UR10, UR4, 0x40, URZ ;  /* 0x00000040040a7890 */ /* 0x000fe2000fffe03f */
[C---:B------:R-:W-:Y:S01]  /*1fa0*/  ISETP.GT.AND P2, PT, R4.reuse, RZ, PT ;  /* 0x000000ff0400720c */ /* 0x040fe20003f44270 */
[----:B------:R-:W-:Y:S02]  /*1fb0*/  UMOV UR30, UR4 ;  /* 0x00000004001e7c82 */ /* 0x000fe40008000000 */
[----:B------:R-:W-:Y:S01]  /*1fc0*/  UMOV UR28, UR6 ;  /* 0x00000006001c7c82 */ /* 0x000fe20008000000 */
[----:B------:R-:W-:Y:S01]  /*1fd0*/  UMOV UR9, UR29 ;  /* 0x0000001d00097c82 */ /* 0x000fe20008000000 */
[----:B------:R-:W-:Y:S01]  /*1fe0*/  HGMMA.64x16x16.F32 R96, gdesc[UR28], RZ, !UPT, gsb0 ;  /* 0x002000001c6079f0 */ /* 0x000fe2000c0008ff */
[----:B------:R-:W-:Y:S01]  /*1ff0*/  UMOV UR8, UR28 ;  /* 0x0000001c00087c82 */ /* 0x000fe20008000000 */
[----:B------:R-:W-:Y:S01]  /*2000*/  UMOV UR11, 0x80000020 ;  /* 0x80000020000b7882 */ /* 0x000fe20000000000 */
[----:B------:R-:W-:Y:S01]  /*2010*/  UIADD3 UR7, UR4, 0xc0, URZ ;  /* 0x000000c004077890 */ /* 0x000fe2000fffe03f */
[C---:B------:R-:W-:Y:S01]  /*2020*/  ISETP.GT.AND P3, PT, R4.reuse, 0x1, PT ;  /* 0x000000010400780c */ /* 0x040fe20003f64270 */
        /* <DEDUP_REMOVED lines=9> */
[----:B------:R-:W-:Y:S01]  /*20c0*/  ISETP.GT.AND P0, PT, R4, 0x70, PT ;  /* 0x000000700400780c */ /* 0x000fe20003f04270 */
        /* <DEDUP_REMOVED lines=11> */
[----:B------:R-:W-:-:S04]  /*2180*/  UIADD3 UR38, UR40, -0x2, URZ ;  /* 0xfffffffe28267890 */ /* 0x000fc8000fffe03f */
[----:B------:R-:W-:Y:S01]  /*2190*/  UISETP.GE.AND UP0, UPT, UR38, UR61, UPT ;  /* 0x0000003d2600728c */ /* 0x000fe2000bf06270 */
        /* <DEDUP_REMOVED lines=60> */
[----:B------:R-:W-:Y:S01]  /*2560*/  UMOV UR10, UR14 ;  /* 0x0000000e000a7c82 */ /* 0x000fe20008000000 */
[----:B------:R-:W-:Y:S01]  /*2570*/  UMOV UR11, 0x80000020 ;  /* 0x80000020000b7882 */ /* 0x000fe20000000000 */
        /* <DEDUP_REMOVED lines=218> */
[----:B01----:R-:W-:Y:S02]  /*3320*/  FMNMX.FTZ R0, R100, R7, !PT ;  /* 0x0000000764007209 */ /* 0x003fe40007810000 */
        /* <DEDUP_REMOVED lines=57> */
[----:B------:R-:W-:Y:S01]  /*36c0*/  UIADD3 UR6, UR4, 0x642, URZ ;  /* 0x0000064204067890 */ /* 0x000fe2000fffe03f */
        /* <DEDUP_REMOVED lines=75> */
[----:B------:R-:W-:Y:S02]  /*3b80*/  P2R R10, PR, RZ, 0x4 ;  /* 0x00000004ff0a7803 */ /* 0x000fe40000000000 */
[----:B------:R-:W-:Y:S01]  /*3b90*/  P2R R12, PR, RZ, 0x2 ;  /* 0x00000002ff0c7803 */ /* 0x000fe20000000000 */
[----:B------:R-:W-:Y:S02]  /*3ba0*/  WARPGROUP.DEPBAR.LE gsb0, 0x0 ;  /* 0x00008000000079c5 */ /* 0x000fe40000010000 */
[----:B------:R-:W-:Y:S01]  /*3bb0*/  WARPGROUP.ARRIVE ;  /* 0x00000000000079c5 */ /* 0x000fe20000000000 */
[----:B------:R-:W-:-:S02]  /*3bc0*/  FSEL R32, R32, -INF , P0 ;  /* 0xff80000020207808 */ /* 0x000fc40000000000 */
[----:B------:R-:W-:Y:S02]  /*3bd0*/  ISETP.GT.AND P0, PT, R4, 0x78, PT ;  /* 0x000000780400780c */ /* 0x000fe40003f04270 */
[----:B------:R-:W-:Y:S01]  /*3be0*/  FSEL R33, R33, -INF , P1 ;  /* 0xff80000021217808 */ /* 0x000fe20000800000 */
[----:B------:R-:W-:Y:S01]  /*3bf0*/  HGMMA.64x16x16.F32 R24, gdesc[UR24], R24, gsb0 ;  /* 0x00200000181879f0 */ /* 0x000fe20008000818 */
[----:B------:R-:W-:Y:S02]  /*3c00*/  FMNMX.FTZ R0, R32, R7, !PT ;  /* 0x0000000720007209 */ /* 0x000fe40007810000 */
[----:B------:R-:W-:Y:S02]  /*3c10*/  FSEL R36, R36, -INF , P0 ;  /* 0xff80000024247808 */ /* 0x000fe40000000000 */
[----:B------:R-:W-:Y:S02]  /*3c20*/  FMNMX.FTZ R7, R33, R0, !PT ;  /* 0x0000000021077209 */ /* 0x000fe40007810000 */
[----:B------:R-:W-:-:S02]  /*3c30*/  FSEL R37, R37, -INF , P2 ;  /* 0xff80000025257808 */ /* 0x000fc40001000000 */
[----:B------:R-:W-:Y:S02]  /*3c40*/  FMNMX.FTZ R0, R36, R7, !PT ;  /* 0x0000000724007209 */ /* 0x000fe40007810000 */
[----:B------:R-:W-:Y:S02]  /*3c50*/  P2R R11, PR, RZ, 0x1 ;  /* 0x00000001ff0b7803 */ /* 0x000fe40000000000 */
[----:B------:R-:W-:Y:S02]  /*3c60*/  FMNMX.FTZ R7, R37, R0, !PT ;  /* 0x0000000025077209 */ /* 0x000fe40007810000 */
[C---:B------:R-:W-:Y:S02]  /*3c70*/  ISETP.GT.AND P0, PT, R4.reuse, 0x69, PT ;  /* 0x000000690400780c */ /* 0x040fe40003f04270 */
[----:B------:R-:W-:Y:S02]  /*3c80*/  ISETP.GT.AND P1, PT, R4, 0x70, PT ;  /* 0x000000700400780c */ /* 0x000fe40003f24270 */
[----:B------:R-:W-:-:S02]  /*3c90*/  FSEL R47, R47, -INF , P0 ;  /* 0xff8000002f2f7808 */ /* 0x000fc40000000000 */
[----:B------:R-:W-:Y:S02]  /*3ca0*/  FSEL R34, R34, -INF , P1 ;  /* 0xff80000022227808 */ /* 0x000fe40000800000 */
[----:B------:R-:W-:Y:S02]  /*3cb0*/  ISETP.NE.AND P1, PT, R12, RZ, PT ;  /* 0x000000ff0c00720c */ /* 0x000fe40003f25270 */
[----:B------:R-:W-:Y:S02]  /*3cc0*/  ISETP.NE.AND P0, PT, R11, RZ, PT ;  /* 0x000000ff0b00720c */ /* 0x000fe40003f05270 */
[----:B------:R-:W-:Y:S02]  /*3cd0*/  FSEL R35, R35, -INF , P1 ;  /* 0xff80000023237808 */ /* 0x000fe40000800000 */
[----:B------:R-:W-:Y:S02]  /*3ce0*/  FSEL R38, R38, -INF , P0 ;  /* 0xff80000026267808 */ /* 0x000fe40000000000 */
[----:B------:R-:W-:-:S02]  /*3cf0*/  ISETP.NE.AND P1, PT, R6, RZ, PT ;  /* 0x000000ff0600720c */ /* 0x000fc40003f25270 */
[----:B------:R-:W-:-:S11]  /*3d00*/  ISETP.NE.AND P0, PT, R5, RZ, PT ;  /* 0x000000ff0500720c */ /* 0x000fd60003f05270 */
        /* <DEDUP_REMOVED lines=13> */
[----:B------:R-:W0:Y:S01]  /*3de0*/  SHFL.BFLY PT, R0, R7, 0x2, 0x1f ;  /* 0x0c401f0007007f89 */ /* 0x000e2200000e0000 */
[----:B------:R-:W-:-:S02]  /*3df0*/  FSEL R31, R31, -INF , P6 ;  /* 0xff8000001f1f7808 */ /* 0x000fc40003000000 */
[----:B0-----:R-:W-:-:S05]  /*3e00*/  FMNMX.FTZ R8, R7, R0, !PT ;  /* 0x0000000007087209 */ /* 0x001fca0007810000 */
[----:B------:R-:W0:Y:S02]  /*3e10*/  SHFL.BFLY PT, R9, R8, 0x1, 0x1f ;  /* 0x0c201f0008097f89 */ /* 0x000e2400000e0000 */
[----:B0-----:R-:W-:-:S04]  /*3e20*/  FMNMX.FTZ R0, R8, R9, !PT ;  /* 0x0000000908007209 */ /* 0x001fc80007810000 */
        /* <DEDUP_REMOVED lines=49> */
[----:B------:R-:W-:Y:S01]  /*4140*/  FFMA.FTZ R40, R40, UR10, -R4 ;  /* 0x0000000a28287c23 */ /* 0x000fe20008010804 */
[----:B------:R-:W-:-:S04]  /*4150*/  FMNMX.FTZ R9, R75, R8, !PT ;  /* 0x000000084b097209 */ /* 0x000fc80007810000 */
[----:B------:R-:W-:Y:S01]  /*4160*/  FMNMX.FTZ R8, R78, R9, !PT ;  /* 0x000000094e087209 */ /* 0x000fe20007810000 */
[----:B------:R-:W2:Y:S03]  /*4170*/  MUFU.EX2 R70, R70 ;  /* 0x0000004600467308 */ /* 0x000ea60000000800 */
[----:B------:R-:W-:-:S04]  /*4180*/  FMNMX.FTZ R9, R79, R8, !PT ;  /* 0x000000084f097209 */ /* 0x000fc80007810000 */
[----:B------:R-:W-:Y:S01]  /*4190*/  FMNMX.FTZ R8, R58, R9, !PT ;  /* 0x000000093a087209 */ /* 0x000fe20007810000 */
[----:B------:R-:W3:Y:S03]  /*41a0*/  MUFU.EX2 R15, R15 ;  /* 0x0000000f000f7308 */ /* 0x000ee60000000800 */
        /* <DEDUP_REMOVED lines=17> */
[----:B------:R4:W-:Y:S03]  /*42c0*/  MUFU.EX2 R8, R60 ;  /* 0x0000003c00087308 */ /* 0x0009e60000000800 */
        /* <DEDUP_REMOVED lines=10> */
[--C-:B------:R-:W-:Y:S01]  /*4370*/  FFMA.FTZ R56, R45, UR10, -R4.reuse ;  /* 0x0000000a2d387c23 */ /* 0x100fe20008010804 */
[--C-:B------:R-:W-:Y:S01]  /*4380*/  FFMA.FTZ R45, R33, UR10, -R4.reuse ;  /* 0x0000000a212d7c23 */ /* 0x100fe20008010804 */
[--C-:B------:R-:W-:Y:S01]  /*4390*/  FFMA.FTZ R33, R36, UR10, -R4.reuse ;  /* 0x0000000a24217c23 */ /* 0x100fe20008010804 */
[--C-:B------:R-:W-:Y:S01]  /*43a0*/  FFMA.FTZ R36, R24, UR10, -R4.reuse ;  /* 0x0000000a18247c23 */ /* 0x100fe20008010804 */
[----:B----4-:R-:W4:Y:S01]  /*43b0*/  SHFL.BFLY PT, R60, R9, 0x2, 0x1f ;  /* 0x0c401f00093c7f89 */ /* 0x010f2200000e0000 */
[--C-:B------:R-:W-:Y:S01]  /*43c0*/  FFMA.FTZ R24, R25, UR10, -R4.reuse ;  /* 0x0000000a19187c23 */ /* 0x100fe20008010804 */
[----:B------:R-:W-:Y:S08]  /*43d0*/  MUFU.EX2 R21, R21 ;  /* 0x0000001500157308 */ /* 0x000ff00000000800 */
[----:B------:R-:W-:Y:S08]  /*43e0*/  MUFU.EX2 R11, R11 ;  /* 0x0000000b000b7308 */ /* 0x000ff00000000800 */
[----:B------:R-:W-:Y:S01]  /*43f0*/  MUFU.EX2 R64, R64 ;  /* 0x0000004000407308 */ /* 0x000fe20000000800 */
[----:B----4-:R-:W-:Y:S01]  /*4400*/  FMNMX.FTZ R69, R9, R60, !PT ;  /* 0x0000003c09457209 */ /* 0x010fe20007810000 */
[--C-:B------:R-:W-:Y:S01]  /*4410*/  FFMA.FTZ R60, R37, UR10, -R4.reuse ;  /* 0x0000000a253c7c23 */ /* 0x100fe20008010804 */
[----:B------:R-:W-:-:S05]  /*4420*/  FFMA.FTZ R37, R29, UR10, -R4 ;  /* 0x0000000a1d257c23 */ /* 0x000fca0008010804 */
[----:B------:R-:W-:Y:S01]  /*4430*/  MUFU.EX2 R10, R10 ;  /* 0x0000000a000a7308 */ /* 0x000fe20000000800 */
[----:B------:R-:W4:Y:S07]  /*4440*/  SHFL.BFLY PT, R32, R69, 0x1, 0x1f ;  /* 0x0c201f0045207f89 */ /* 0x000f2e00000e0000 */
[----:B------:R-:W-:Y:S08]  /*4450*/  MUFU.EX2 R57, R57 ;  /* 0x0000003900397308 */ /* 0x000ff00000000800 */
[----:B------:R-:W-:Y:S08]  /*4460*/  MUFU.EX2 R48, R48 ;  /* 0x0000003000307308 */ /* 0x000ff00000000800 */
[----:B------:R-:W-:Y:S01]  /*4470*/  MUFU.EX2 R49, R49 ;  /* 0x0000003100317308 */ /* 0x000fe20000000800 */
[----:B----4-:R-:W-:Y:S01]  /*4480*/  FMNMX.FTZ R9, R69, R32, !PT ;  /* 0x0000002045097209 */ /* 0x010fe20007810000 */
[----:B------:R-:W-:Y:S01]  /*4490*/  FFMA.FTZ R32, R28, UR10, -R4 ;  /* 0x0000000a1c207c23 */ /* 0x000fe20008010804 */
[----:B------:R-:W-:-:S02]  /*44a0*/  @!P1 PRMT R4, RZ, 0x654, R3 ;  /* 0x00000654ff049816 */ /* 0x000fc40000000003 */
[C---:B------:R-:W-:Y:S01]  /*44b0*/  FSETP.NEU.FTZ.AND P2, PT, R9.reuse, -INF , PT ;  /* 0xff8000000900780b */ /* 0x040fe20003f5d000 */
[----:B------:R-:W-:Y:S02]  /*44c0*/  FMUL.FTZ R25, R9, UR10 ;  /* 0x0000000a09197c20 */ /* 0x000fe40008410000 */
[----:B------:R4:W-:Y:S01]  /*44d0*/  MUFU.EX2 R69, R24 ;  /* 0x0000001800457308 */ /* 0x0009e20000000800 */
[----:B------:R5:W-:Y:S02]  /*44e0*/  @!P1 SYNCS.ARRIVE.TRANS64.RED.A1T0 RZ, [R4+URZ], RZ ;  /* 0x000000ff04ff99a7 */ /* 0x000be4000810043f */
[----:B------:R-:W-:Y:S02]  /*44f0*/  FSEL R25, R25, RZ, P2 ;  /* 0x000000ff19197208 */ /* 0x000fe40001000000 */
[----:B------:R-:W-:-:S03]  /*4500*/  PLOP3.LUT P2, PT, PT, PT, UP0, 0x80, 0x0 ;  /* 0x000000000000781c */ /* 0x000fc60003f4f008 */
        /* <DEDUP_REMOVED lines=13> */
[----:B0-----:R-:W-:Y:S01]  /*45e0*/  FADD.FTZ R78, R5, R6 ;  /* 0x00000006054e7221 */ /* 0x001fe20000010000 */
[--C-:B------:R-:W-:Y:S01]  /*45f0*/  FFMA.FTZ R73, R74, UR10, -R25.reuse ;  /* 0x0000000a4a497c23 */ /* 0x100fe20008010819 */
[--C-:B------:R-:W-:Y:S01]  /*4600*/  FFMA.FTZ R50, R51, UR10, -R25.reuse ;  /* 0x0000000a33327c23 */ /* 0x100fe20008010819 */
[----:B------:R-:W0:Y:S01]  /*4610*/  MUFU.EX2 R89, R89 ;  /* 0x0000005900597308 */ /* 0x000e220000000800 */
[--C-:B------:R-:W-:Y:S01]  /*4620*/  FFMA.FTZ R74, R59, UR10, -R25.reuse ;  /* 0x0000000a3b4a7c23 */ /* 0x100fe20008010819 */
[--C-:B------:R-:W-:Y:S01]  /*4630*/  FFMA.FTZ R84, R95, UR10, -R25.reuse ;  /* 0x0000000a5f547c23 */ /* 0x100fe20008010819 */
[--C-:B------:R-:W-:Y:S01]  /*4640*/  FFMA.FTZ R59, R63, UR10, -R25.reuse ;  /* 0x0000000a3f3b7c23 */ /* 0x100fe20008010819 */
[----:B-1----:R-:W-:Y:S01]  /*4650*/  FADD.FTZ R63, R7, R78 ;  /* 0x0000004e073f7221 */ /* 0x002fe20000010000 */
[--C-:B------:R-:W-:Y:S01]  /*4660*/  FFMA.FTZ R76, R82, UR10, -R25.reuse ;  /* 0x0000000a524c7c23 */ /* 0x100fe20008010819 */
[--C-:B----4-:R-:W-:Y:S01]  /*4670*/  FFMA.FTZ R24, R86, UR10, -R25.reuse ;  /* 0x0000000a56187c23 */ /* 0x110fe20008010819 */
[----:B------:R-:W-:Y:S01]  /*4680*/  FFMA.FTZ R81, R83, UR10, -R25 ;  /* 0x0000000a53517c23 */ /* 0x000fe20008010819 */
[----:B------:R-:W1:Y:S01]  /*4690*/  MUFU.EX2 R92, R92 ;  /* 0x0000005c005c7308 */ /* 0x000e620000000800 */
[----:B--2---:R-:W-:Y:S01]  /*46a0*/  FADD.FTZ R86, R70, R63 ;  /* 0x0000003f46567221 */ /* 0x004fe20000010000 */
[--C-:B------:R-:W-:Y:S01]  /*46b0*/  FFMA.FTZ R63, R55, UR10, -R25.reuse ;  /* 0x0000000a373f7c23 */ /* 0x100fe20008010819 */
[--C-:B------:R-:W-:Y:S01]  /*46c0*/  FFMA.FTZ R82, R75, UR10, -R25.reuse ;  /* 0x0000000a4b527c23 */ /* 0x100fe20008010819 */
[--C-:B------:R-:W-:Y:S01]  /*46d0*/  FFMA.FTZ R75, R79, UR10, -R25.reuse ;  /* 0x0000000a4f4b7c23 */ /* 0x100fe20008010819 */
[----:B---3--:R-:W-:Y:S01]  /*46e0*/  FADD.FTZ R55, R15, R86 ;  /* 0x000000560f377221 */ /* 0x008fe20000010000 */
[----:B------:R-:W-:Y:S01]  /*46f0*/  FFMA.FTZ R79, R46, UR10, -R25 ;  /* 0x0000000a2e4f7c23 */ /* 0x000fe20008010819 */
[----:B-----5:R-:W-:Y:S01]  /*4700*/  F2FP.F16.F32.PACK_AB R4, R6, R5 ;  /* 0x000000050604723e */ /* 0x020fe200000000ff */
[----:B------:R-:W2:Y:S01]  /*4710*/  MUFU.EX2 R93, R93 ;  /* 0x0000005d005d7308 */ /* 0x000ea20000000800 */
[----:B0-----:R-:W-:Y:S01]  /*4720*/  FADD.FTZ R51, R88, R89 ;  /* 0x0000005958337221 */ /* 0x001fe20000010000 */
[----:B------:R-:W-:Y:S01]  /*4730*/  FADD.FTZ R46, R68, R55 ;  /* 0x00000037442e7221 */ /* 0x000fe20000010000 */
[----:B------:R-:W-:Y:S01]  /*4740*/  F2FP.F16.F32.PACK_AB R5, R89, R88 ;  /* 0x000000585905723e */ /* 0x000fe200000000ff */
[--C-:B------:R-:W-:Y:S01]  /*4750*/  FFMA.FTZ R83, R87, UR10, -R25.reuse ;  /* 0x0000000a57537c23 */ /* 0x100fe20008010819 */
[--C-:B------:R-:W-:Y:S01]  /*4760*/  FFMA.FTZ R86, R47, UR10, -R25.reuse ;  /* 0x0000000a2f567c23 */ /* 0x100fe20008010819 */
[----:B------:R-:W-:Y:S01]  /*4770*/  FADD.FTZ R47, R13, R46 ;  /* 0x0000002e0d2f7221 */ /* 0x000fe20000010000 */
[----:B------:R-:W-:Y:S01]  /*4780*/  FFMA.FTZ R54, R54, UR10, -R25 ;  /* 0x0000000a36367c23 */ /* 0x000fe20008010819 */
[----:B------:R-:W-:Y:S01]  /*4790*/  MUFU.EX2 R80, R80 ;  /* 0x0000005000507308 */ /* 0x000fe20000000800 */
[----:B-1----:R-:W-:Y:S01]  /*47a0*/  FADD.FTZ R78, R92, R51 ;  /* 0x000000335c4e7221 */ /* 0x002fe20000010000 */
[----:B------:R-:W-:Y:S01]  /*47b0*/  FADD.FTZ R47, R66, R47 ;  /* 0x0000002f422f7221 */ /* 0x000fe20000010000 */
[----:B------:R-:W-:Y:S01]  /*47c0*/  F2FP.F16.F32.PACK_AB R6, R70, R7 ;  /* 0x000000074606723e */ /* 0x000fe200000000ff */
[--C-:B------:R-:W-:Y:S01]  /*47d0*/  FFMA.FTZ R70, R42, UR10, -R25.reuse ;  /* 0x0000000a2a467c23 */ /* 0x100fe20008010819 */
[--C-:B------:R-:W-:Y:S01]  /*47e0*/  FFMA.FTZ R55, R35, UR10, -R25.reuse ;  /* 0x0000000a23377c23 */ /* 0x100fe20008010819 */
[----:B------:R-:W-:-:S02]  /*47f0*/  FFMA.FTZ R72, R72, UR10, -R25 ;  /* 0x0000000a48487c23 */ /* 0x000fc40008010819 */
[----:B------:R-:W0:Y:S01]  /*4800*/  MUFU.EX2 R85, R85 ;  /* 0x0000005500557308 */ /* 0x000e220000000800 */
[C---:B--2---:R-:W-:Y:S01]  /*4810*/  FADD.FTZ R51, R93.reuse, R78 ;  /* 0x0000004e5d337221 */ /* 0x044fe20000010000 */
[----:B------:R-:W-:Y:S01]  /*4820*/  F2FP.F16.F32.PACK_AB R7, R93, R92 ;  /* 0x0000005c5d07723e */ /* 0x000fe200000000ff */
[----:B------:R-:W-:-:S04]  /*4830*/  FFMA.FTZ R78, R43, UR10, -R25 ;  /* 0x0000000a2b4e7c23 */ /* 0x000fc80008010819 */
[----:B------:R1:W-:Y:S01]  /*4840*/  STSM.16.M88.4 [R2+0x24300], R4 ;  /* 0x0243000402007844 */ /* 0x0003e20000000200 */
[----:B------:R-:W-:Y:S08]  /*4850*/  MUFU.EX2 R77, R77 ;  /* 0x0000004d004d7308 */ /* 0x000ff00000000800 */
[----:B------:R-:W2:Y:S01]  /*4860*/  MUFU.EX2 R84, R84 ;  /* 0x0000005400547308 */ /* 0x000ea20000000800 */
[----:B-1----:R-:W-:-:S07]  /*4870*/  F2FP.F16.F32.PACK_AB R4, R68, R15 ;  /* 0x0000000f4404723e */ /* 0x002fce00000000ff */
[----:B------:R-:W1:Y:S01]  /*4880*/  MUFU.EX2 R76, R76 ;  /* 0x0000004c004c7308 */ /* 0x000e620000000800 */
[----:B------:R-:W-:Y:S01]  /*4890*/  F2FP.F16.F32.PACK_AB R6, R66, R13 ;  /* 0x0000000d4206723e */ /* 0x000fe200000000ff */
[----:B------:R-:W-:Y:S01]  /*48a0*/  IMAD.MOV.U32 R68, RZ, RZ, R71 ;  /* 0x000000ffff447224 */ /* 0x000fe200078e0047 */
[----:B0-----:R-:W-:-:S05]  /*48b0*/  F2FP.F16.F32.PACK_AB R5, R85, R80 ;  /* 0x000000505505723e */ /* 0x001fca00000000ff */
[----:B------:R0:W-:Y:S01]  /*48c0*/  MUFU.EX2 R3, R62 ;  /* 0x0000003e00037308 */ /* 0x0001e20000000800 */
[----:B--2---:R-:W-:-:S05]  /*48d0*/  F2FP.F16.F32.PACK_AB R7, R84, R77 ;  /* 0x0000004d5407723e */ /* 0x004fca00000000ff */
[----:B------:R-:W-:Y:S02]  /*48e0*/  STSM.16.M88.4 [R2+0x25b00], R4 ;  /* 0x025b000402007844 */ /* 0x000fe40000000200 */
[----:B------:R-:W2:Y:S01]  /*48f0*/  MUFU.EX2 R81, R81 ;  /* 0x0000005100517308 */ /* 0x000ea20000000800 */
[----:B0-----:R-:W-:Y:S01]  /*4900*/  FADD.FTZ R62, R80, R51 ;  /* 0x00000033503e7221 */ /* 0x001fe20000010000 */
[----:B------:R-:W-:Y:S01]  /*4910*/  FFMA.FTZ R51, R38, UR10, -R25 ;  /* 0x0000000a26337c23 */ /* 0x000fe20008010819 */
[----:B------:R-:W-:Y:S01]  /*4920*/  FADD.FTZ R38, R12, R47 ;  /* 0x0000002f0c267221 */ /* 0x000fe20000010000 */
[----:B------:R-:W-:Y:S01]  /*4930*/  F2FP.F16.F32.PACK_AB R12, R67, R12 ;  /* 0x0000000c430c723e */ /* 0x000fe200000000ff */
[----:B------:R-:W-:Y:S01]  /*4940*/  FADD.FTZ R88, R85, R62 ;  /* 0x0000003e55587221 */ /* 0x000fe20000010000 */
[--C-:B------:R-:W-:Y:S01]  /*4950*/  FFMA.FTZ R62, R34, UR10, -R25.reuse ;  /* 0x0000000a223e7c23 */ /* 0x100fe20008010819 */
[----:B------:R-:W-:Y:S01]  /*4960*/  FADD.FTZ R47, R67, R38 ;  /* 0x00000026432f7221 */ /* 0x000fe20000010000 */
[----:B------:R-:W0:Y:S01]  /*4970*/  MUFU.EX2 R24, R24 ;  /* 0x0000001800187308 */ /* 0x000e220000000800 */
[----:B------:R-:W-:Y:S01]  /*4980*/  FADD.FTZ R87, R77, R88 ;  /* 0x000000584d577221 */ /* 0x000fe20000010000 */
[----:B------:R-:W-:Y:S01]  /*4990*/  FFMA.FTZ R38, R27, UR10, -R25 ;  /* 0x0000000a1b267c23 */ /* 0x000fe20008010819 */
[----:B------:R-:W-:-:S02]  /*49a0*/  IMAD.MOV.U32 R67, RZ, RZ, R71 ;  /* 0x000000ffff437224 */ /* 0x000fc400078e0047 */
[----:B------:R-:W-:-:S03]  /*49b0*/  FADD.FTZ R87, R84, R87 ;  /* 0x0000005754577221 */ /* 0x000fc60000010000 */
[----:B------:R-:W3:Y:S01]  /*49c0*/  MUFU.EX2 R83, R83 ;  /* 0x0000005300537308 */ /* 0x000ee20000000800 */
[----:B-1----:R-:W-:-:S04]  /*49d0*/  FADD.FTZ R46, R76, R87 ;  /* 0x000000574c2e7221 */ /* 0x002fc80000010000 */
[----:B--2---:R-:W-:Y:S01]  /*49e0*/  FADD.FTZ R27, R81, R46 ;  /* 0x0000002e511b7221 */ /* 0x004fe20000010000 */
[--C-:B------:R-:W-:Y:S02]  /*49f0*/  FFMA.FTZ R46, R31, UR10, -R25.reuse ;  /* 0x0000000a1f2e7c23 */ /* 0x100fe40008010819 */
[----:B------:R-:W1:Y:S08]  /*4a00*/  MUFU.EX2 R73, R73 ;  /* 0x0000004900497308 */ /* 0x000e700000000800 */
[----:B------:R-:W2:Y:S08]  /*4a10*/  MUFU.EX2 R82, R82 ;  /* 0x0000005200527308 */ /* 0x000eb00000000800 */
[----:B------:R4:W-:Y:S08]  /*4a20*/  MUFU.EX2 R42, R54 ;  /* 0x00000036002a7308 */ /* 0x0009f00000000800 */
[----:B------:R-:W5:Y:S01]  /*4a30*/  MUFU.EX2 R28, R28 ;  /* 0x0000001c001c7308 */ /* 0x000f620000000800 */
[----:B----4-:R-:W-:Y:S01]  /*4a40*/  FFMA.FTZ R54, R26, UR10, -R25 ;  /* 0x0000000a1a367c23 */ /* 0x010fe20008010819 */
[----:B------:R-:W-:Y:S01]  /*4a50*/  FADD.FTZ R26, R14, R47 ;  /* 0x0000002f0e1a7221 */ /* 0x000fe20000010000 */
[----:B------:R-:W-:Y:S01]  /*4a60*/  FFMA.FTZ R47, R30, UR10, -R25 ;  /* 0x0000000a1e2f7c23 */ /* 0x000fe20008010819 */
[----:B0-----:R-:W-:Y:S01]  /*4a70*/  FADD.FTZ R30, R24, R27 ;  /* 0x0000001b181e7221 */ /* 0x001fe20000010000 */
[C---:B------:R-:W-:Y:S01]  /*4a80*/  F2FP.F16.F32.PACK_AB R14, R65.reuse, R14 ;  /* 0x0000000e410e723e */ /* 0x040fe200000000ff */
[----:B------:R-:W-:Y:S01]  /*4a90*/  FADD.FTZ R25, R65, R26 ;  /* 0x0000001a41197221 */ /* 0x000fe20000010000 */
[----:B------:R-:W-:Y:S01]  /*4aa0*/  IMAD.MOV.U32 R65, RZ, RZ, R71 ;  /* 0x000000ffff417224 */ /* 0x000fe200078e0047 */
[----:B------:R-:W0:Y:S01]  /*4ab0*/  MUFU.EX2 R75, R75 ;  /* 0x0000004b004b7308 */ /* 0x000e220000000800 */
[----:B---3--:R-:W-:Y:S01]  /*4ac0*/  FADD.FTZ R30, R83, R30 ;  /* 0x0000001e531e7221 */ /* 0x008fe20000010000 */
[----:B------:R-:W-:-:S03]  /*4ad0*/  FADD.FTZ R26, R20, R25 ;  /* 0x00000019141a7221 */ /* 0x000fc60000010000 */
[----:B-1----:R-:W-:Y:S01]  /*4ae0*/  FADD.FTZ R15, R73, R30 ;  /* 0x0000001e490f7221 */ /* 0x002fe20000010000 */
[----:B------:R-:W-:Y:S02]  /*4af0*/  FADD.FTZ R26, R21, R26 ;  /* 0x0000001a151a7221 */ /* 0x000fe40000010000 */
[----:B------:R-:W1:Y:S01]  /*4b00*/  MUFU.EX2 R29, R29 ;  /* 0x0000001d001d7308 */ /* 0x000e620000000800 */
[----:B--2---:R-:W-:Y:S01]  /*4b10*/  FADD.FTZ R15, R82, R15 ;  /* 0x0000000f520f7221 */ /* 0x004fe20000010000 */
[----:B------:R-:W-:-:S03]  /*4b20*/  FADD.FTZ R13, R11, R26 ;  /* 0x0000001a0b0d7221 */ /* 0x000fc60000010000 */
[----:B-----5:R-:W-:Y:S01]  /*4b30*/  FADD.FTZ R26, R28, R15 ;  /* 0x0000000f1c1a7221 */ /* 0x020fe20000010000 */
[----:B------:R-:W-:Y:S01]  /*4b40*/  FADD.FTZ R15, R64, R13 ;  /* 0x0000000d400f7221 */ /* 0x000fe20000010000 */
[----:B------:R-:W-:Y:S01]  /*4b50*/  F2FP.F16.F32.PACK_AB R13, R81, R76 ;  /* 0x0000004c510d723e */ /* 0x000fe200000000ff */
[----:B------:R-:W2:Y:S01]  /*4b60*/  MUFU.EX2 R74, R74 ;  /* 0x0000004a004a7308 */ /* 0x000ea20000000800 */
[----:B0-----:R-:W-:Y:S01]  /*4b70*/  FADD.FTZ R26, R75, R26 ;  /* 0x0000001a4b1a7221 */ /* 0x001fe20000010000 */
[----:B------:R-:W-:Y:S01]  /*4b80*/  FADD.FTZ R30, R10, R15 ;  /* 0x0000000f0a1e7221 */ /* 0x000fe20000010000 */
[----:B------:R-:W-:Y:S02]  /*4b90*/  F2FP.F16.F32.PACK_AB R15, R83, R24 ;  /* 0x00000018530f723e */ /* 0x000fe400000000ff */
[----:B------:R-:W-:Y:S01]  /*4ba0*/  F2FP.F16.F32.PACK_AB R24, R21, R20 ;  /* 0x000000141518723e */ /* 0x000fe200000000ff */
[----:B------:R-:W-:Y:S02]  /*4bb0*/  FADD.FTZ R27, R57, R30 ;  /* 0x0000001e391b7221 */ /* 0x000fe40000010000 */
[----:B------:R-:W0:Y:S01]  /*4bc0*/  MUFU.EX2 R58, R58 ;  /* 0x0000003a003a7308 */ /* 0x000e220000000800 */
[----:B-1----:R-:W-:Y:S01]  /*4bd0*/  FADD.FTZ R25, R29, R26 ;  /* 0x0000001a1d197221 */ /* 0x002fe20000010000 */
[----:B------:R-:W-:Y:S01]  /*4be0*/  FADD.FTZ R20, R8, R27 ;  /* 0x0000001b08147221 */ /* 0x000fe20000010000 */
[----:B------:R-:W-:Y:S01]  /*4bf0*/  F2FP.F16.F32.PACK_AB R26, R64, R11 ;  /* 0x0000000b401a723e */ /* 0x000fe200000000ff */
[----:B------:R1:W-:Y:S01]  /*4c00*/  STSM.16.M88.4 [R2+0x27300], R12 ;  /* 0x0273000c02007844 */ /* 0x0003e20000000200 */
[----:B------:R-:W-:Y:S01]  /*4c10*/  F2FP.F16.F32.PACK_AB R27, R75, R28 ;  /* 0x0000001c4b1b723e */ /* 0x000fe200000000ff */
[----:B------:R-:W-:Y:S01]  /*4c20*/  FADD.FTZ R11, R39, R20 ;  /* 0x00000014270b7221 */ /* 0x000fe20000010000 */
[----:B------:R-:W-:Y:S01]  /*4c30*/  F2FP.F16.F32.PACK_AB R28, R57, R10 ;  /* 0x0000000a391c723e */ /* 0x000fe200000000ff */
[----:B------:R-:W3:Y:S01]  /*4c40*/  MUFU.EX2 R59, R59 ;  /* 0x0000003b003b7308 */ /* 0x000ee20000000800 */
[----:B--2---:R-:W-:Y:S01]  /*4c50*/  FADD.FTZ R21, R74, R25 ;  /* 0x000000194a157221 */ /* 0x004fe20000010000 */
[----:B------:R-:W-:Y:S01]  /*4c60*/  FADD.FTZ R20, R48, R11 ;  /* 0x0000000b30147221 */ /* 0x000fe20000010000 */
[----:B------:R-:W-:Y:S01]  /*4c70*/  F2FP.F16.F32.PACK_AB R25, R82, R73 ;  /* 0x000000495219723e */ /* 0x000fe200000000ff */
[--C-:B------:R-:W-:Y:S01]  /*4c80*/  IMAD.MOV.U32 R64, RZ, RZ, R71.reuse ;  /* 0x000000ffff407224 */ /* 0x100fe200078e0047 */
[----:B------:R-:W-:Y:S01]  /*4c90*/  F2FP.F16.F32.PACK_AB R29, R74, R29 ;  /* 0x0000001d4a1d723e */ /* 0x000fe200000000ff */
[----:B------:R-:W-:Y:S01]  /*4ca0*/  FADD.FTZ R20, R61, R20 ;  /* 0x000000143d147221 */ /* 0x000fe20000010000 */
[----:B------:R-:W-:Y:S01]  /*4cb0*/  IMAD.MOV.U32 R57, RZ, RZ, R71 ;  /* 0x000000ffff397224 */ /* 0x000fe200078e0047 */
[----:B------:R-:W2:Y:S01]  /*4cc0*/  MUFU.EX2 R50, R50 ;  /* 0x0000003200327308 */ /* 0x000ea20000000800 */
[----:B0-----:R-:W-:Y:S01]  /*4cd0*/  FADD.FTZ R30, R58, R21 ;  /* 0x000000153a1e7221 */ /* 0x001fe20000010000 */
[----:B------:R-:W-:Y:S01]  /*4ce0*/  FADD.FTZ R21, R49, R20 ;  /* 0x0000001431157221 */ /* 0x000fe20000010000 */
[----:B------:R-:W-:Y:S01]  /*4cf0*/  STSM.16.M88.4 [R2+0x28b00], R24 ;  /* 0x028b001802007844 */ /* 0x000fe20000000200 */
[----:B-1----:R-:W-:Y:S01]  /*4d00*/  F2FP.F16.F32.PACK_AB R12, R61, R48 ;  /* 0x000000303d0c723e */ /* 0x002fe200000000ff */
[----:B------:R-:W-:-:S02]  /*4d10*/  IMAD.MOV.U32 R61, RZ, RZ, R71 ;  /* 0x000000ffff3d7224 */ /* 0x000fc400078e0047 */
[C---:B------:R-:W-:Y:S01]  /*4d20*/  FADD.FTZ R21, R52.reuse, R21 ;  /* 0x0000001534157221 */ /* 0x040fe20000010000 */
[----:B------:R-:W-:Y:S01]  /*4d30*/  F2FP.F16.F32.PACK_AB R14, R52, R49 ;  /* 0x00000031340e723e */ /* 0x000fe200000000ff */
[----:B------:R-:W0:Y:S01]  /*4d40*/  MUFU.EX2 R43, R63 ;  /* 0x0000003f002b7308 */ /* 0x000e220000000800 */
[C---:B---3--:R-:W-:Y:S01]  /*4d50*/  FADD.FTZ R30, R59.reuse, R30 ;  /* 0x0000001e3b1e7221 */ /* 0x048fe20000010000 */
[----:B------:R-:W-:Y:S01]  /*4d60*/  F2FP.F16.F32.PACK_AB R31, R59, R58 ;  /* 0x0000003a3b1f723e */ /* 0x000fe200000000ff */
[--C-:B------:R-:W-:Y:S02]  /*4d70*/  IMAD.MOV.U32 R59, RZ, RZ, R71.reuse ;  /* 0x000000ffff3b7224 */ /* 0x100fe400078e0047 */
[----:B------:R-:W-:Y:S01]  /*4d80*/  FADD.FTZ R11, R3, R30 ;  /* 0x0000001e030b7221 */ /* 0x000fe20000010000 */
[----:B------:R-:W-:Y:S01]  /*4d90*/  F2FP.F16.F32.PACK_AB R30, R39, R8 ;  /* 0x00000008271e723e */ /* 0x000fe200000000ff */
[----:B------:R-:W-:Y:S01]  /*4da0*/  IMAD.MOV.U32 R58, RZ, RZ, R71 ;  /* 0x000000ffff3a7224 */ /* 0x000fe200078e0047 */
[----:B------:R1:W3:Y:S01]  /*4db0*/  MUFU.EX2 R34, R70 ;  /* 0x0000004600227308 */ /* 0x0002e20000000800 */
[C---:B--2---:R-:W-:Y:S01]  /*4dc0*/  FADD.FTZ R11, R50.reuse, R11 ;  /* 0x0000000b320b7221 */ /* 0x044fe20000010000 */
[----:B------:R-:W-:Y:S01]  /*4dd0*/  F2FP.F16.F32.PACK_AB R13, R50, R3 ;  /* 0x00000003320d723e */ /* 0x000fe200000000ff */
[----:B------:R2:W-:Y:S01]  /*4de0*/  STSM.16.M88.4 [R2+0x2a300], R28 ;  /* 0x02a3001c02007844 */ /* 0x0005e20000000200 */
[----:B------:R-:W-:-:S02]  /*4df0*/  IMAD.MOV.U32 R52, RZ, RZ, R71 ;  /* 0x000000ffff347224 */ /* 0x000fc400078e0047 */
[----:B------:R-:W-:Y:S01]  /*4e00*/  FADD.FTZ R10, R42, R11 ;  /* 0x0000000b2a0a7221 */ /* 0x000fe20000010000 */
[--C-:B------:R-:W-:Y:S01]  /*4e10*/  IMAD.MOV.U32 R50, RZ, RZ, R71.reuse ;  /* 0x000000ffff327224 */ /* 0x100fe200078e0047 */
[----:B------:R-:W4:Y:S02]  /*4e20*/  MUFU.EX2 R35, R78 ;  /* 0x0000004e00237308 */ /* 0x000f240000000800 */
[C---:B0-----:R-:W-:Y:S01]  /*4e30*/  FADD.FTZ R5, R43.reuse, R10 ;  /* 0x0000000a2b057221 */ /* 0x041fe20000010000 */
[----:B------:R-:W-:Y:S01]  /*4e40*/  F2FP.F16.F32.PACK_AB R15, R43, R42 ;  /* 0x0000002a2b0f723e */ /* 0x000fe200000000ff */
[--C-:B-1----:R-:W-:Y:S02]  /*4e50*/  IMAD.MOV.U32 R70, RZ, RZ, R71.reuse ;  /* 0x000000ffff467224 */ /* 0x102fe400078e0047 */
[----:B------:R-:W-:Y:S02]  /*4e60*/  IMAD.MOV.U32 R49, RZ, RZ, R71 ;  /* 0x000000ffff317224 */ /* 0x000fe400078e0047 */
[----:B------:R0:W-:Y:S01]  /*4e70*/  STSM.16.M88.4 [R2+0x2bb00], R12 ;  /* 0x02bb000c02007844 */ /* 0x0001e20000000200 */
[----:B------:R-:W1:Y:S01]  /*4e80*/  MUFU.EX2 R63, R79 ;  /* 0x0000004f003f7308 */ /* 0x000e620000000800 */
[----:B---3--:R-:W-:Y:S01]  /*4e90*/  FADD.FTZ R6, R34, R5 ;  /* 0x0000000522067221 */ /* 0x008fe20000010000 */
[----:B------:R-:W-:-:S02]  /*4ea0*/  IMAD.MOV.U32 R48, RZ, RZ, R71 ;  /* 0x000000ffff307224 */ /* 0x000fc400078e0047 */
[--C-:B------:R-:W-:Y:S02]  /*4eb0*/  IMAD.MOV.U32 R43, RZ, RZ, R71.reuse ;  /* 0x000000ffff2b7224 */ /* 0x100fe400078e0047 */
[--C-:B------:R-:W-:Y:S02]  /*4ec0*/  IMAD.MOV.U32 R42, RZ, RZ, R71.reuse ;  /* 0x000000ffff2a7224 */ /* 0x100fe400078e0047 */
[----:B------:R-:W3:Y:S01]  /*4ed0*/  MUFU.EX2 R40, R40 ;  /* 0x0000002800287308 */ /* 0x000ee20000000800 */
[----:B----4-:R-:W-:Y:S01]  /*4ee0*/  FADD.FTZ R6, R35, R6 ;  /* 0x0000000623067221 */ /* 0x010fe20000010000 */
[--C-:B------:R-:W-:Y:S02]  /*4ef0*/  IMAD.MOV.U32 R39, RZ, RZ, R71.reuse ;  /* 0x000000ffff277224 */ /* 0x100fe400078e0047 */
[--C-:B--2---:R-:W-:Y:S02]  /*4f00*/  IMAD.MOV.U32 R31, RZ, RZ, R71.reuse ;  /* 0x000000ffff1f7224 */ /* 0x104fe400078e0047 */
[----:B------:R-:W-:-:S02]  /*4f10*/  IMAD.MOV.U32 R30, RZ, RZ, R71 ;  /* 0x000000ffff1e7224 */ /* 0x000fc400078e0047 */
[----:B------:R-:W2:Y:S01]  /*4f20*/  MUFU.EX2 R66, R86 ;  /* 0x0000005600427308 */ /* 0x000ea20000000800 */
[----:B-1----:R-:W-:Y:S01]  /*4f30*/  FADD.FTZ R5, R63, R6 ;  /* 0x000000063f057221 */ /* 0x002fe20000010000 */
[--C-:B------:R-:W-:Y:S02]  /*4f40*/  IMAD.MOV.U32 R29, RZ, RZ, R71.reuse ;  /* 0x000000ffff1d7224 */ /* 0x100fe400078e0047 */
[----:B------:R-:W-:-:S04]  /*4f50*/  IMAD.MOV.U32 R28, RZ, RZ, R71 ;  /* 0x000000ffff1c7224 */ /* 0x000fc800078e0047 */
[----:B------:R-:W1:Y:S01]  /*4f60*/  MUFU.EX2 R53, R53 ;  /* 0x0000003500357308 */ /* 0x000e620000000800 */
[----:B---3--:R-:W-:-:S07]  /*4f70*/  FADD.FTZ R4, R40, R21 ;  /* 0x0000001528047221 */ /* 0x008fce0000010000 */
[----:B------:R-:W3:Y:S01]  /*4f80*/  MUFU.EX2 R62, R62 ;  /* 0x0000003e003e7308 */ /* 0x000ee20000000800 */
[C---:B--2---:R-:W-:Y:S01]  /*4f90*/  FADD.FTZ R5, R66.reuse, R5 ;  /* 0x0000000542057221 */ /* 0x044fe20000010000 */
[----:B------:R-:W-:Y:S01]  /*4fa0*/  F2FP.F16.F32.PACK_AB R7, R66, R63 ;  /* 0x0000003f4207723e */ /* 0x000fe200000000ff */
[--C-:B------:R-:W-:Y:S02]  /*4fb0*/  IMAD.MOV.U32 R66, RZ, RZ, R71.reuse ;  /* 0x000000ffff427224 */ /* 0x100fe400078e0047 */
[----:B------:R-:W-:-:S03]  /*4fc0*/  IMAD.MOV.U32 R63, RZ, RZ, R71 ;  /* 0x000000ffff3f7224 */ /* 0x000fc600078e0047 */
[----:B------:R-:W2:Y:S01]  /*4fd0*/  MUFU.EX2 R41, R41 ;  /* 0x0000002900297308 */ /* 0x000ea20000000800 */
[----:B-1----:R-:W-:-:S07]  /*4fe0*/  FADD.FTZ R4, R53, R4 ;  /* 0x0000000435047221 */ /* 0x002fce0000010000 */
[----:B------:R-:W1:Y:S01]  /*4ff0*/  MUFU.EX2 R55, R55 ;  /* 0x0000003700377308 */ /* 0x000e620000000800 */
[----:B---3--:R-:W-:Y:S01]  /*5000*/  FADD.FTZ R8, R62, R5 ;  /* 0x000000053e087221 */ /* 0x008fe20000010000 */
[----:B------:R-:W-:Y:S01]  /*5010*/  F2FP.F16.F32.PACK_AB R5, R35, R34 ;  /* 0x000000222305723e */ /* 0x000fe200000000ff */
[--C-:B------:R-:W-:Y:S02]  /*5020*/  IMAD.MOV.U32 R35, RZ, RZ, R71.reuse ;  /* 0x000000ffff237224 */ /* 0x100fe400078e0047 */
[----:B------:R-:W-:-:S03]  /*5030*/  IMAD.MOV.U32 R34, RZ, RZ, R71 ;  /* 0x000000ffff227224 */ /* 0x000fc600078e0047 */
[----:B------:R-:W3:Y:S01]  /*5040*/  MUFU.EX2 R56, R56 ;  /* 0x0000003800387308 */ /* 0x000ee20000000800 */
[----:B--2---:R-:W-:Y:S01]  /*5050*/  FADD.FTZ R3, R41, R4 ;  /* 0x0000000429037221 */ /* 0x004fe20000010000 */
[----:B------:R-:W-:Y:S01]  /*5060*/  F2FP.F16.F32.PACK_AB R4, R53, R40 ;  /* 0x000000283504723e */ /* 0x000fe200000000ff */
[--C-:B------:R-:W-:Y:S02]  /*5070*/  IMAD.MOV.U32 R53, RZ, RZ, R71.reuse ;  /* 0x000000ffff357224 */ /* 0x100fe400078e0047 */
[----:B------:R-:W-:-:S03]  /*5080*/  IMAD.MOV.U32 R40, RZ, RZ, R71 ;  /* 0x000000ffff287224 */ /* 0x000fc600078e0047 */
[----:B------:R-:W2:Y:S01]  /*5090*/  MUFU.EX2 R51, R51 ;  /* 0x0000003300337308 */ /* 0x000ea20000000800 */
[C---:B-1----:R-:W-:Y:S01]  /*50a0*/  FADD.FTZ R8, R55.reuse, R8 ;  /* 0x0000000837087221 */ /* 0x042fe20000010000 */
[----:B0-----:R-:W-:Y:S01]  /*50b0*/  F2FP.F16.F32.PACK_AB R13, R55, R62 ;  /* 0x0000003e370d723e */ /* 0x001fe200000000ff */
[--C-:B------:R-:W-:Y:S02]  /*50c0*/  IMAD.MOV.U32 R62, RZ, RZ, R71.reuse ;  /* 0x000000ffff3e7224 */ /* 0x100fe400078e0047 */
[----:B------:R-:W-:-:S03]  /*50d0*/  IMAD.MOV.U32 R55, RZ, RZ, R71 ;  /* 0x000000ffff377224 */ /* 0x000fc600078e0047 */
[----:B------:R-:W0:Y:S01]  /*50e0*/  MUFU.EX2 R44, R44 ;  /* 0x0000002c002c7308 */ /* 0x000e220000000800 */
[----:B---3--:R-:W-:-:S07]  /*50f0*/  FADD.FTZ R3, R56, R3 ;  /* 0x0000000338037221 */ /* 0x008fce0000010000 */
        /* <DEDUP_REMOVED lines=15> */
[----:B------:R0:W3:Y:S01]  /*51f0*/  MUFU.EX2 R25, R38 ;  /* 0x0000002600197308 */ /* 0x0000e20000000800 */
[----:B-1----:R-:W-:Y:S01]  /*5200*/  FADD.FTZ R3, R33, R6 ;  /* 0x0000000621037221 */ /* 0x002fe20000010000 */
[----:B------:R-:W-:Y:S01]  /*5210*/  F2FP.F16.F32.PACK_AB R6, R56, R41 ;  /* 0x000000293806723e */ /* 0x000fe200000000ff */
[--C-:B------:R-:W-:Y:S02]  /*5220*/  IMAD.MOV.U32 R56, RZ, RZ, R71.reuse ;  /* 0x000000ffff387224 */ /* 0x100fe400078e0047 */
[----:B------:R-:W-:Y:S02]  /*5230*/  IMAD.MOV.U32 R41, RZ, RZ, R71 ;  /* 0x000000ffff297224 */ /* 0x000fe400078e0047 */
[----:B------:R1:W-:Y:S01]  /*5240*/  STSM.16.M88.4 [R2+0x2d300], R4 ;  /* 0x02d3000402007844 */ /* 0x0003e20000000200 */
[----:B------:R-:W4:Y:S01]  /*5250*/  MUFU.EX2 R36, R36 ;  /* 0x0000002400247308 */ /* 0x000f220000000800 */
[C---:B--2---:R-:W-:Y:S01]  /*5260*/  F2FP.F16.F32.PACK_AB R14, R60.reuse, R33 ;  /* 0x000000213c0e723e */ /* 0x044fe200000000ff */
[----:B------:R-:W-:Y:S01]  /*5270*/  FADD.FTZ R3, R60, R3 ;  /* 0x000000033c037221 */ /* 0x000fe20000010000 */
[----:B------:R-:W-:-:S02]  /*5280*/  IMAD.MOV.U32 R60, RZ, RZ, R71 ;  /* 0x000000ffff3c7224 */ /* 0x000fc400078e0047 */
[--C-:B0-----:R-:W-:Y:S01]  /*5290*/  IMAD.MOV.U32 R38, RZ, RZ, R71.reuse ;  /* 0x000000ffff267224 */ /* 0x101fe200078e0047 */
[----:B------:R-:W-:Y:S01]  /*52a0*/  STSM.16.M88.4 [R2+0x2eb00], R12 ;  /* 0x02eb000c02007844 */ /* 0x000fe20000000200 */
[--C-:B------:R-:W-:Y:S01]  /*52b0*/  IMAD.MOV.U32 R33, RZ, RZ, R71.reuse ;  /* 0x000000ffff217224 */ /* 0x100fe200078e0047 */
[----:B------:R-:W-:Y:S01]  /*52c0*/  MUFU.EX2 R32, R32 ;  /* 0x0000002000207308 */ /* 0x000fe20000000800 */
[C---:B---3--:R-:W-:Y:S01]  /*52d0*/  FADD.FTZ R10, R25.reuse, R10 ;  /* 0x0000000a190a7221 */ /* 0x048fe20000010000 */
[----:B------:R-:W-:Y:S01]  /*52e0*/  F2FP.F16.F32.PACK_AB R25, R25, R54 ;  /* 0x000000361919723e */ /* 0x000fe200000000ff */
[----:B------:R-:W-:-:S05]  /*52f0*/  IMAD.MOV.U32 R54, RZ, RZ, R71 ;  /* 0x000000ffff367224 */ /* 0x000fca00078e0047 */
[----:B------:R-:W0:Y:S01]  /*5300*/  MUFU.EX2 R37, R37 ;  /* 0x0000002500257308 */ /* 0x000e220000000800 */
[----:B----4-:R-:W-:Y:S01]  /*5310*/  F2FP.F16.F32.PACK_AB R24, R69, R36 ;  /* 0x000000244518723e */ /* 0x010fe200000000ff */
[----:B------:R-:W-:Y:S01]  /*5320*/  FADD.FTZ R8, R36, R3 ;  /* 0x0000000324087221 */ /* 0x000fe20000010000 */
[----:B------:R-:W-:-:S03]  /*5330*/  IMAD.MOV.U32 R36, RZ, RZ, R71 ;  /* 0x000000ffff247224 */ /* 0x000fc600078e0047 */
[----:B------:R-:W-:Y:S01]  /*5340*/  FADD.FTZ R3, R69, R8 ;  /* 0x0000000845037221 */ /* 0x000fe20000010000 */
[----:B------:R-:W-:Y:S01]  /*5350*/  IMAD.MOV.U32 R69, RZ, RZ, R71 ;  /* 0x000000ffff457224 */ /* 0x000fe200078e0047 */
[----:B------:R-:W-:Y:S08]  /*5360*/  MUFU.EX2 R47, R47 ;  /* 0x0000002f002f7308 */ /* 0x000ff00000000800 */
[----:B------:R-:W2:Y:S01]  /*5370*/  MUFU.EX2 R46, R46 ;  /* 0x0000002e002e7308 */ /* 0x000ea20000000800 */
[----:B0-----:R-:W-:Y:S01]  /*5380*/  F2FP.F16.F32.PACK_AB R26, R37, R32 ;  /* 0x00000020251a723e */ /* 0x001fe200000000ff */
[----:B------:R-:W-:-:S04]  /*5390*/  FADD.FTZ R32, R32, R3 ;  /* 0x0000000320207221 */ /* 0x000fc80000010000 */
[----:B-1----:R-:W-:Y:S01]  /*53a0*/  FADD.FTZ R7, R37, R32 ;  /* 0x0000002025077221 */ /* 0x002fe20000010000 */
[--C-:B------:R-:W-:Y:S02]  /*53b0*/  IMAD.MOV.U32 R37, RZ, RZ, R71.reuse ;  /* 0x000000ffff257224 */ /* 0x100fe400078e0047 */
[----:B------:R-:W-:Y:S01]  /*53c0*/  IMAD.MOV.U32 R32, RZ, RZ, R71 ;  /* 0x000000ffff207224 */ /* 0x000fe200078e0047 */
[----:B--2---:R-:W-:Y:S01]  /*53d0*/  F2FP.F16.F32.PACK_AB R27, R46, R47 ;  /* 0x0000002f2e1b723e */ /* 0x004fe200000000ff */
[----:B------:R-:W-:-:S04]  /*53e0*/  FADD.FTZ R47, R47, R10 ;  /* 0x0000000a2f2f7221 */ /* 0x000fc80000010000 */
[----:B------:R0:W-:Y:S01]  /*53f0*/  STSM.16.M88.4 [R2+0x30300], R24 ;  /* 0x0303001802007844 */ /* 0x0001e20000000200 */
[----:B------:R-:W-:Y:S01]  /*5400*/  FADD.FTZ R5, R46, R47 ;  /* 0x0000002f2e057221 */ /* 0x000fe20000010000 */
[--C-:B------:R-:W-:Y:S01]  /*5410*/  IMAD.MOV.U32 R47, RZ, RZ, R71.reuse ;  /* 0x000000ffff2f7224 */ /* 0x100fe200078e0047 */
[----:B------:R1:W-:Y:S06]  /*5420*/  MEMBAR.ALL.CTA ;  /* 0x0000000000007992 */ /* 0x0003ec0000008000 */
[----:B-1----:R-:W1:Y:S01]  /*5430*/  FENCE.VIEW.ASYNC.S ;  /* 0x00000000000073c6 */ /* 0x002e620000000000 */
[----:B------:R-:W-:-:S02]  /*5440*/  IMAD.MOV.U32 R46, RZ, RZ, R71 ;  /* 0x000000ffff2e7224 */ /* 0x000fc400078e0047 */
[--C-:B0-----:R-:W-:Y:S02]  /*5450*/  IMAD.MOV.U32 R27, RZ, RZ, R71.reuse ;  /* 0x000000ffff1b7224 */ /* 0x101fe400078e0047 */
[--C-:B------:R-:W-:Y:S02]  /*5460*/  IMAD.MOV.U32 R26, RZ, RZ, R71.reuse ;  /* 0x000000ffff1a7224 */ /* 0x100fe400078e0047 */
[--C-:B------:R-:W-:Y:S02]  /*5470*/  IMAD.MOV.U32 R25, RZ, RZ, R71.reuse ;  /* 0x000000ffff197224 */ /* 0x100fe400078e0047 */
[----:B------:R-:W-:Y:S01]  /*5480*/  IMAD.MOV.U32 R24, RZ, RZ, R71 ;  /* 0x000000ffff187224 */ /* 0x000fe200078e0047 */
[----:B-1----:R-:W-:Y:S01]  /*5490*/  NOP ;  /* 0x0000000000007918 */ /* 0x002fe20000000000 */
[----:B------:R-:W-:Y:S05]  /*54a0*/  @!P2 BRA `(.L_x_9531) ;  /* 0x000000380040a947 */ /* 0x000fea0003800000 */
[----:B------:R-:W-:Y:S01]  /*54b0*/  IMAD.MOV.U32 R3, RZ, RZ, R9 ;  /* 0x000000ffff037224 */ /* 0x000fe200078e0009 */
[----:B------:R-:W-:Y:S01]  /*54c0*/  CS2R R70, SRZ ;  /* 0x0000000000467805 */ /* 0x000fe2000001ff00 */
[----:B------:R-:W-:Y:S01]  /*54d0*/  IMAD.MOV.U32 R4, RZ, RZ, R0 ;  /* 0x000000ffff047224 */ /* 0x000fe200078e0000 */
        /* <DEDUP_REMOVED lines=23> */
[----:B------:R-:W-:Y:S01]  /*5650*/  UMOV UR7, UR39 ;  /* 0x0000002700077c82 */ /* 0x000fe20008000000 */
[----:B------:R-:W-:-:S05]  /*5660*/  UMOV UR6, UR36 ;  /* 0x0000002400067c82 */ /* 0x000fca0008000000 */
.L_x_9540:
[----:B------:R-:W-:Y:S01]  /*5670*/  R2UR UR4, R16 ;  /* 0x00000000100472ca */ /* 0x000fe200000e0000 */
[----:B------:R-:W-:-:S04]  /*5680*/  UIADD3 UR36, UR6, 0x1, URZ ;  /* 0x0000000106247890 */ /* 0x000fc8000fffe03f */
[----:B------:R-:W-:-:S04]  /*5690*/  UISETP.NE.AND UP0, UPT, UR36, 0x2, UPT ;  /* 0x000000022400788c */ /* 0x000fc8000bf05270 */
[----:B------:R-:W-:Y:S02]  /*56a0*/  USEL UR39, URZ, 0x1, UP0 ;  /* 0x000000013f277887 */ /* 0x000fe40008000000 */
[----:B------:R-:W-:Y:S02]  /*56b0*/  USEL UR36, UR36, URZ, UP0 ;  /* 0x0000003f24247287 */ /* 0x000fe40008000000 */
[----:B------:R-:W-:Y:S01]  /*56c0*/  ISETP.NE.AND P3, PT, RZ, UR4, PT ;  /* 0x00000004ff007c0c */ /* 0x000fe2000bf65270 */
[----:B------:R-:W-:-:S12]  /*56d0*/  ULOP3.LUT UR39, UR7, UR39, URZ, 0x3c, !UPT ;  /* 0x0000002707277292 */ /* 0x000fd8000f8e3c3f */
[----:B----4-:R-:W-:Y:S05]  /*56e0*/  @P3 BRA `(.L_x_9532) ;  /* 0x00000000002c3947 */ /* 0x010fea0003800000 */
[----:B------:R-:W-:Y:S05]  /*56f0*/  @!P0 BRA `(.L_x_9533) ;  /* 0x0000000000048947 */ /* 0x000fea0003800000 */
[----:B------:R-:W-:Y:S01]  /*5700*/  BPT.TRAP 0x1 ;  /* 0x000000040000795c */ /* 0x000fe20000300000 */
.L_x_9533:
[----:B------:R-:W-:Y:S01]  /*5710*/  ULEA UR4, UR36, UR37, 0x3 ;  /* 0x0000002524047291 */ /* 0x000fe2000f8e183f */
[----:B------:R-:W-:-:S05]  /*5720*/  IMAD.U32 R0, RZ, RZ, UR39 ;  /* 0x00000027ff007e24 */ /* 0x000fca000f8e00ff */
[----:B------:R-:W-:-:S04]  /*5730*/  SHF.L.U32 R0, R0, 0x1f, RZ ;  /* 0x0000001f00007819 */ /* 0x000fc800000006ff */
[----:B------:R0:W1:Y:S01]  /*5740*/  SYNCS.PHASECHK.TRANS64.TRYWAIT P2, [UR4+0x31c30], R0 ;  /* 0x031c3000ff0075a7 */ /* 0x0000620008040144 */
[----:B------:R-:W-:Y:S05]  /*5750*/  @!P0 BRA `(.L_x_9534) ;  /* 0x0000000000048947 */ /* 0x000fea0003800000 */
[----:B------:R-:W-:Y:S01]  /*5760*/  BPT.TRAP 0x1 ;  /* 0x000000040000795c */ /* 0x000fe20000300000 */
.L_x_9534:
[----:B-1----:R-:W-:Y:S05]  /*5770*/  @P2 BRA `(.L_x_9532) ;  /* 0x0000000000082947 */ /* 0x002fea0003800000 */
[----:B------:R-:W1:Y:S02]  /*5780*/  SYNCS.PHASECHK.TRANS64.TRYWAIT P2, [UR4+0x31c30], R0 ;  /* 0x031c3000ff0075a7 */ /* 0x000e640008040144 */
[----:B-1----:R-:W-:Y:S05]  /*5790*/  @!P2 BRA `(.L_x_9535) ;  /* 0x000000d40064a947 */ /* 0x002fea0003800000 */
.L_x_9532:
[----:B------:R-:W2:Y:S01]  /*57a0*/  S2R R6, SR_TID.X ;  /* 0x0000000000067919 */ /* 0x000ea20000002100 */
[----:B------:R-:W-:Y:S01]  /*57b0*/  UIMAD UR4, UR36, 0x6c0, UR5 ;  /* 0x000006c0240478a4 */ /* 0x000fe2000f8e0205 */
[----:B------:R-:W-:Y:S01]  /*57c0*/  UMOV UR31, 0x80000020 ;  /* 0x80000020001f7882 */ /* 0x000fe20000000000 */
[----:B------:R-:W-:Y:S02]  /*57d0*/  UMOV UR32, UR28 ;  /* 0x0000001c00207c82 */ /* 0x000fe40008000000 */
[----:B------:R-:W-:Y:S01]  /*57e0*/  UIADD3 UR34, UR4, 0x40, URZ ;  /* 0x0000004004227890 */ /* 0x000fe2000fffe03f */
[----:B------:R-:W-:Y:S02]  /*57f0*/  UMOV UR33, UR29 ;  /* 0x0000001d00217c82 */ /* 0x000fe40008000000 */
[----:B------:R-:W-:Y:S01]  /*5800*/  UMOV UR30, UR4 ;  /* 0x00000004001e7c82 */ /* 0x000fe20008000000 */
[----:B------:R-:W-:Y:S01]  /*5810*/  UMOV UR35, 0x80000020 ;  /* 0x8000002000237882 */ /* 0x000fe20000000000 */
[----:B------:R-:W-:Y:S01]  /*5820*/  UIADD3 UR42, UR4, 0x80, URZ ;  /* 0x00000080042a7890 */ /* 0x000fe2000fffe03f */
[----:B------:R-:W-:Y:S01]  /*5830*/  UMOV UR40, UR28 ;  /* 0x0000001c00287c82 */ /* 0x000fe20008000000 */
        /* <DEDUP_REMOVED lines=21> */
[----:B------:R-:W-:Y:S01]  /*5990*/  UMOV UR11, 0x80000020 ;  /* 0x80000020000b7882 */ /* 0x000fe20000000000 */
[----:B------:R-:W-:Y:S01]  /*59a0*/  UIADD3 UR14, UR4, 0x202, URZ ;  /* 0x00000202040e7890 */ /* 0x000fe2000fffe03f */
[----:B------:R-:W-:-:S02]  /*59b0*/  UMOV UR15, 0x80000020 ;  /* 0x80000020000f7882 */ /* 0x000fc40000000000 */
[----:B------:R0:W-:Y:S01]  /*59c0*/  BAR.SYNC.DEFER_BLOCKING R0, 0x100 ;  /* 0x000400000000751d */ /* 0x0001e20000010000 */
[----:B------:R-:W-:Y:S02]  /*59d0*/  UIADD3 UR18, UR4, 0x242, URZ ;  /* 0x0000024204127890 */ /* 0x000fe4000fffe03f */
[----:B------:R-:W-:Y:S02]  /*59e0*/  UIADD3 UR22, UR4, 0x480, URZ ;  /* 0x0000048004167890 */ /* 0x000fe4000fffe03f */
[----:B------:R-:W-:Y:S01]  /*59f0*/  UIADD3 UR26, UR4, 0x482, URZ ;  /* 0x00000482041a7890 */ /* 0x000fe2000fffe03f */
[----:B------:R-:W-:Y:S01]  /*5a00*/  UMOV UR19, 0x80000020 ;  /* 0x8000002000137882 */ /* 0x000fe20000000000 */
[----:B------:R-:W-:Y:S01]  /*5a10*/  UMOV UR23, 0x80000020 ;  /* 0x8000002000177882 */ /* 0x000fe20000000000 */
[----:B------:R-:W-:Y:S01]  /*5a20*/  UMOV UR27, 0x80000020 ;  /* 0x80000020001b7882 */ /* 0x000fe20000000000 */
        /* <DEDUP_REMOVED lines=316> */
.L_x_9537:
[----:B------:R-:W-:Y:S01]  /*6df0*/  ULEA UR4, UR6, UR37, 0x3 ;  /* 0x0000002506047291 */ /* 0x000fe2000f8e183f */
[----:B------:R-:W-:-:S05]  /*6e00*/  IMAD.U32 R0, RZ, RZ, UR7 ;  /* 0x00000007ff007e24 */ /* 0x000fca000f8e00ff */
[----:B------:R-:W-:-:S04]  /*6e10*/  SHF.L.U32 R0, R0, 0x1f, RZ ;  /* 0x0000001f00007819 */ /* 0x000fc800000006ff */
[----:B------:R0:W1:Y:S01]  /*6e20*/  SYNCS.PHASECHK.TRANS64.TRYWAIT P2, [UR4+0x31c50], R0 ;  /* 0x031c5000ff0075a7 */ /* 0x0000620008040144 */
[----:B------:R-:W-:Y:S05]  /*6e30*/  @!P0 BRA `(.L_x_9538) ;  /* 0x0000000000048947 */ /* 0x000fea0003800000 */
[----:B------:R-:W-:Y:S01]  /*6e40*/  BPT.TRAP 0x1 ;  /* 0x000000040000795c */ /* 0x000fe20000300000 */
.L_x_9538:
[----:B-1----:R-:W-:Y:S05]  /*6e50*/  @P2 BRA `(.L_x_9536) ;  /* 0x0000000000082947 */ /* 0x002fea0003800000 */
[----:B------:R-:W1:Y:S02]  /*6e60*/  SYNCS.PHASECHK.TRANS64.TRYWAIT P2, [UR4+0x31c50], R0 ;  /* 0x031c5000ff0075a7 */ /* 0x000e640008040144 */
[----:B-1----:R-:W-:Y:S05]  /*6e70*/  @!P2 BRA `(.L_x_9539) ;  /* 0x000000bc00c4a947 */ /* 0x002fea0003800000 */
.L_x_9536:
[----:B------:R-:W-:Y:S01]  /*6e80*/  UIADD3 UR4, UR37, 0x200, URZ ;  /* 0x0000020025047890 */ /* 0x000fe2000fffe03f */
[----:B------:R-:W-:Y:S01]  /*6e90*/  WARPGROUP.ARRIVE ;  /* 0x00000000000079c5 */ /* 0x000fe20000000000 */
[----:B------:R-:W-:Y:S01]  /*6ea0*/  UMOV UR33, 0xc0000010 ;  /* 0xc000001000217882 */ /* 0x000fe20000000000 */
[----:B------:R-:W-:Y:S01]  /*6eb0*/  UMOV UR35, 0x80000020 ;  /* 0x8000002000237882 */ /* 0x000fe20000000000 */
[----:B------:R-:W-:Y:S01]  /*6ec0*/  USHF.R.U32.HI UR4, URZ, 0x4, UR4 ;  /* 0x000000043f047899 */ /* 0x000fe20008011604 */
[----:B01----:R-:W-:Y:S01]  /*6ed0*/  FMNMX.FTZ R0, R136, R4, !PT ;  /* 0x0000000488007209 */ /* 0x003fe20007810000 */
[----:B------:R-:W-:Y:S01]  /*6ee0*/  ULDC UR10, c[0x0][0x988] ;  /* 0x00026200000a7ab9 */ /* 0x000fe20000000800 */
[----:B------:R-:W0:Y:S01]  /*6ef0*/  S2R R13, SR_TID.X ;  /* 0x00000000000d7919 */ /* 0x000e220000002100 */
[----:B------:R-:W-:Y:S01]  /*6f00*/  ULOP3.LUT UR4, UR4, 0x3fff, URZ, 0xc0, !UPT ;  /* 0x00003fff04047892 */ /* 0x000fe2000f8ec03f */
[----:B------:R-:W-:Y:S01]  /*6f10*/  FMNMX.FTZ R0, R137, R0, !PT ;  /* 0x0000000089007209 */ /* 0x000fe20007810000 */
[----:B------:R-:W-:-:S02]  /*6f20*/  UISETP.GT.AND UP0, UPT, UR38, UR61, UPT ;  /* 0x0000003d2600728c */ /* 0x000fc4000bf04270 */
[----:B------:R-:W-:Y:S01]  /*6f30*/  ULOP3.LUT UR7, UR4, 0x2400000, URZ, 0xfc, !UPT ;  /* 0x0240000004077892 */ /* 0x000fe2000f8efc3f */
[----:B------:R-:W-:Y:S01]  /*6f40*/  FMNMX.FTZ R0, R140, R0, !PT ;  /* 0x000000008c007209 */ /* 0x000fe20007810000 */
[----:B------:R-:W-:Y:S02]  /*6f50*/  ULOP3.LUT UR4, UR60, 0x10000, URZ, 0xfc, !UPT ;  /* 0x000100003c047892 */ /* 0x000fe4000f8efc3f */
[----:B------:R-:W-:Y:S01]  /*6f60*/  UIMAD UR7, UR6, 0x6c0, UR7 ;  /* 0x000006c0060778a4 */ /* 0x000fe2000f8e0207 */
[----:B------:R-:W-:-:S04]  /*6f70*/  FMNMX.FTZ R0, R141, R0, !PT ;  /* 0x000000008d007209 */ /* 0x000fc80007810000 */
[----:B------:R-:W-:Y:S01]  /*6f80*/  UMOV UR32, UR4 ;  /* 0x0000000400207c82 */ /* 0x000fe20008000000 */
[----:B------:R-:W-:Y:S01]  /*6f90*/  FMNMX.FTZ R0, R128, R0, !PT ;  /* 0x0000000080007209 */ /* 0x000fe20007810000 */
[----:B------:R-:W-:Y:S02]  /*6fa0*/  UMOV UR34, UR7 ;  /* 0x0000000700227c82 */ /* 0x000fe40008000000 */
[----:B------:R-:W-:Y:S01]  /*6fb0*/  HGMMA.64x96x16.F32 R24, gdesc[UR32].tnspB, R24, gsb0 ;  /* 0x41600000201879f0 */ /* 0x000fe20008000818 */
[----:B------:R-:W-:Y:S01]  /*6fc0*/  UIADD3 UR32, UR4, 0x180, URZ ;  /* 0x0000018004207890 */ /* 0x000fe2000fffe03f */
[----:B------:R-:W-:Y:S01]  /*6fd0*/  FMNMX.FTZ R0, R129, R0, !PT ;  /* 0x0000000081007209 */ /* 0x000fe20007810000 */
[----:B------:R-:W-:Y:S01]  /*6fe0*/  UIADD3 UR34, UR7, 0x40, URZ ;  /* 0x0000004007227890 */ /* 0x000fe2000fffe03f */
[----:B------:R-:W-:Y:S01]  /*6ff0*/  UMOV UR33, 0xc0000010 ;  /* 0xc000001000217882 */ /* 0x000fe20000000000 */
[----:B------:R-:W-:Y:S01]  /*7000*/  UMOV UR35, 0x80000020 ;  /* 0x8000002000237882 */ /* 0x000fe20000000000 */
[----:B------:R-:W-:-:S04]  /*7010*/  FMNMX.FTZ R0, R132, R0, !PT ;  /* 0x0000000084007209 */ /* 0x000fc80007810000 */
[----:B------:R-:W-:Y:S02]  /*7020*/  FMNMX.FTZ R0, R133, R0, !PT ;  /* 0x0000000085007209 */ /* 0x000fe40007810000 */
[----:B0-----:R-:W-:Y:S02]  /*7030*/  SHF.R.U32.HI R12, RZ, 0x7, R13 ;  /* 0x00000007ff0c7819 */ /* 0x001fe4000001160d */
[----:B------:R-:W-:Y:S02]  /*7040*/  FMNMX.FTZ R0, R120, R0, !PT ;  /* 0x0000000078007209 */ /* 0x000fe40007810000 */
[----:B------:R-:W-:Y:S02]  /*7050*/  ISETP.GE.U32.AND P2, PT, R13, 0x180, PT ;  /* 0x000001800d00780c */ /* 0x000fe40003f46070 */
        /* <DEDUP_REMOVED lines=35> */
[----:B0-----:R-:W-:-:S05]  /*7290*/  FMNMX.FTZ R0, R0, R6, !PT ;  /* 0x0000000600007209 */ /* 0x001fca0007810000 */
[----:B------:R-:W0:Y:S02]  /*72a0*/  SHFL.BFLY PT, R6, R0, 0x1, 0x1f ;  /* 0x0c201f0000067f89 */ /* 0x000e2400000e0000 */
[----:B0-----:R-:W-:-:S05]  /*72b0*/  FMNMX.FTZ R0, R0, R6, !PT ;  /* 0x0000000600007209 */ /* 0x001fca0007810000 */
[C---:B------:R-:W-:Y:S01]  /*72c0*/  FADD.FTZ R4, -R0.reuse, R4 ;  /* 0x0000000400047221 */ /* 0x040fe20000010100 */
[----:B------:R-:W-:-:S03]  /*72d0*/  FMUL.FTZ R6, R0, UR10 ;  /* 0x0000000a00067c20 */ /* 0x000fc60008410000 */
        /* <DEDUP_REMOVED lines=18> */
[----:B------:R-:W-:Y:S01]  /*7400*/  FFMA.FTZ R117, R117, UR10, -R6 ;  /* 0x0000000a75757c23 */ /* 0x000fe20008010806 */
[----:B------:R-:W-:-:S02]  /*7410*/  WARPGROUP.DEPBAR.LE gsb0, 0x0 ;  /* 0x00008000000079c5 */ /* 0x000fc40000010000 */
[----:B------:R-:W-:Y:S01]  /*7420*/  WARPGROUP.ARRIVE ;  /* 0x00000000000079c5 */ /* 0x000fe20000000000 */
[--C-:B------:R-:W-:Y:S01]  /*7430*/  FFMA.FTZ R104, R104, UR10, -R6.reuse ;  /* 0x0000000a68687c23 */ /* 0x100fe20008010806 */
[--C-:B------:R-:W-:Y:S01]  /*7440*/  FFMA.FTZ R105, R105, UR10, -R6.reuse ;  /* 0x0000000a69697c23 */ /* 0x100fe20008010806 */
[--C-:B------:R-:W-:Y:S01]  /*7450*/  FFMA.FTZ R108, R108, UR10, -R6.reuse ;  /* 0x0000000a6c6c7c23 */ /* 0x100fe20008010806 */
[--C-:B------:R-:W-:Y:S01]  /*7460*/  FFMA.FTZ R109, R109, UR10, -R6.reuse ;  /* 0x0000000a6d6d7c23 */ /* 0x100fe20008010806 */
[--C-:B------:R-:W-:Y:S01]  /*7470*/  FFMA.FTZ R96, R96, UR10, -R6.reuse ;  /* 0x0000000a60607c23 */ /* 0x100fe20008010806 */
[----:B------:R-:W-:Y:S01]  /*7480*/  HGMMA.64x96x16.F32 R24, gdesc[UR32].tnspB, R24, gsb0 ;  /* 0x41600000201879f0 */ /* 0x000fe20008000818 */
[----:B------:R-:W-:Y:S01]  /*7490*/  UIADD3 UR32, UR4, 0x480, URZ ;  /* 0x0000048004207890 */ /* 0x000fe2000fffe03f */
[--C-:B------:R-:W-:Y:S01]  /*74a0*/  FFMA.FTZ R97, R97, UR10, -R6.reuse ;  /* 0x0000000a61617c23 */ /* 0x100fe20008010806 */
[----:B------:R-:W-:Y:S01]  /*74b0*/  UIADD3 UR34, UR7, 0xc0, URZ ;  /* 0x000000c007227890 */ /* 0x000fe2000fffe03f */
[--C-:B------:R-:W-:Y:S01]  /*74c0*/  FFMA.FTZ R100, R100, UR10, -R6.reuse ;  /* 0x0000000a64647c23 */ /* 0x100fe20008010806 */
[----:B------:R-:W-:Y:S01]  /*74d0*/  UMOV UR33, 0xc0000010 ;  /* 0xc000001000217882 */ /* 0x000fe20000000000 */
[----:B------:R-:W-:Y:S01]  /*74e0*/  UMOV UR35, 0x80000020 ;  /* 0x8000002000237882 */ /* 0x000fe20000000000 */
        /* <DEDUP_REMOVED lines=13> */
[----:B0-----:R-:W-:Y:S01]  /*75c0*/  FFMA.FTZ R6, R8, R7, R4 ;  /* 0x0000000708067223 */ /* 0x001fe20000010004 */
[----:B------:R-:W-:Y:S01]  /*75d0*/  FMNMX.FTZ R7, R138, R3, !PT ;  /* 0x000000038a077209 */ /* 0x000fe20007810000 */
[----:B------:R-:W0:Y:S03]  /*75e0*/  MUFU.EX2 R137, R137 ;  /* 0x0000008900897308 */ /* 0x000e260000000800 */
[----:B------:R-:W-:-:S04]  /*75f0*/  FMNMX.FTZ R7, R139, R7, !PT ;  /* 0x000000078b077209 */ /* 0x000fc80007810000 */
[----:B------:R-:W-:Y:S01]  /*7600*/  FMNMX.FTZ R7, R142, R7, !PT ;  /* 0x000000078e077209 */ /* 0x000fe20007810000 */
[----:B------:R-:W1:Y:S03]  /*7610*/  MUFU.EX2 R140, R140 ;  /* 0x0000008c008c7308 */ /* 0x000e660000000800 */
[----:B------:R-:W-:-:S04]  /*7620*/  FMNMX.FTZ R7, R143, R7, !PT ;  /* 0x000000078f077209 */ /* 0x000fc80007810000 */
[----:B------:R-:W-:Y:S01]  /*7630*/  FMNMX.FTZ R7, R130, R7, !PT ;  /* 0x0000000782077209 */ /* 0x000fe20007810000 */
[----:B------:R-:W2:Y:S01]  /*7640*/  MUFU.EX2 R141, R141 ;  /* 0x0000008d008d7308 */ /* 0x000ea20000000800 */
[C---:B0-----:R-:W-:Y:S01]  /*7650*/  FADD.FTZ R6, R137.reuse, R6 ;  /* 0x0000000689067221 */ /* 0x041fe20000010000 */
[----:B------:R-:W-:Y:S02]  /*7660*/  F2FP.F16.F32.PACK_AB R4, R137, R4 ;  /* 0x000000048904723e */ /* 0x000fe400000000ff */
[----:B------:R-:W-:-:S04]  /*7670*/  FMNMX.FTZ R7, R131, R7, !PT ;  /* 0x0000000783077209 */ /* 0x000fc80007810000 */
[----:B------:R-:W-:Y:S01]  /*7680*/  FMNMX.FTZ R7, R134, R7, !PT ;  /* 0x0000000786077209 */ /* 0x000fe20007810000 */
[----:B-1----:R-:W-:Y:S01]  /*7690*/  FADD.FTZ R6, R140, R6 ;  /* 0x000000068c067221 */ /* 0x002fe20000010000 */
[----:B------:R-:W-:Y:S02]  /*76a0*/  MUFU.EX2 R129, R129 ;  /* 0x0000008100817308 */ /* 0x000fe40000000800 */
[----:B------:R-:W-:-:S04]  /*76b0*/  FMNMX.FTZ R7, R135, R7, !PT ;  /* 0x0000000787077209 */ /* 0x000fc80007810000 */
[----:B------:R-:W-:Y:S01]  /*76c0*/  FMNMX.FTZ R7, R122, R7, !PT ;  /* 0x000000077a077209 */ /* 0x000fe20007810000 */
[C---:B--2---:R-:W-:Y:S01]  /*76d0*/  FADD.FTZ R10, R141.reuse, R6 ;  /* 0x000000068d0a7221 */ /* 0x044fe20000010000 */
        /* <DEDUP_REMOVED lines=20> */
[----:B------:R-:W-:-:S03]  /*7820*/  FMNMX.FTZ R7, R98, R7, !PT ;  /* 0x0000000762077209 */ /* 0x000fc60007810000 */
[----:B------:R-:W-:Y:S01]  /*7830*/  MUFU.EX2 R116, R116 ;  /* 0x0000007400747308 */ /* 0x000fe20000000800 */
[----:B------:R-:W-:Y:S01]  /*7840*/  FMNMX.FTZ R7, R99, R7, !PT ;  /* 0x0000000763077209 */ /* 0x000fe20007810000 */
[----:B------:R-:W-:Y:S01]  /*7850*/  HGMMA.64x96x16.F32 R24, gdesc[UR32].tnspB, R24, gsb0 ;  /* 0x41600000201879f0 */ /* 0x000fe20008000818 */
[----:B------:R-:W-:Y:S02]  /*7860*/  UIADD3 UR32, UR4, 0x600, URZ ;  /* 0x0000060004207890 */ /* 0x000fe4000fffe03f */
[----:B------:R-:W-:Y:S01]  /*7870*/  UIADD3 UR34, UR7, 0x100, URZ ;  /* 0x0000010007227890 */ /* 0x000fe2000fffe03f */
[----:B------:R-:W-:Y:S01]  /*7880*/  FMNMX.FTZ R7, R102, R7, !PT ;  /* 0x0000000766077209 */ /* 0x000fe20007810000 */
[----:B------:R-:W-:Y:S01]  /*7890*/  UMOV UR33, 0xc0000010 ;  /* 0xc000001000217882 */ /* 0x000fe20000000000 */
[----:B------:R-:W-:Y:S01]  /*78a0*/  UMOV UR35, 0x80000020 ;  /* 0x8000002000237882 */ /* 0x000fe20000000000 */
        /* <DEDUP_REMOVED lines=27> */
[----:B------:R-:W-:Y:S01]  /*7a60*/  MUFU.EX2 R92, R92 ;  /* 0x0000005c005c7308 */ /* 0x000fe20000000800 */
[----:B------:R-:W-:Y:S02]  /*7a70*/  WARPGROUP.DEPBAR.LE gsb0, 0x0 ;  /* 0x00008000000079c5 */ /* 0x000fe40000010000 */
[----:B------:R-:W-:-:S05]  /*7a80*/  WARPGROUP.ARRIVE ;  /* 0x00000000000079c5 */ /* 0x000fca0000000000 */
[----:B------:R-:W-:Y:S01]  /*7a90*/  MUFU.EX2 R93, R93 ;  /* 0x0000005d005d7308 */ /* 0x000fe20000000800 */
[----:B------:R-:W-:Y:S01]  /*7aa0*/  HGMMA.64x96x16.F32 R24, gdesc[UR32].tnspB, R24, gsb0 ;  /* 0x41600000201879f0 */ /* 0x000fe20008000818 */
[----:B------:R-:W-:Y:S02]  /*7ab0*/  UIADD3 UR32, UR4, 0x780, URZ ;  /* 0x0000078004207890 */ /* 0x000fe4000fffe03f */
[----:B------:R-:W-:Y:S01]  /*7ac0*/  UIADD3 UR34, UR7, 0x140, URZ ;  /* 0x0000014007227890 */ /* 0x000fe2000fffe03f */
[----:B0-----:R-:W-:Y:S01]  /*7ad0*/  FMNMX.FTZ R9, R9, R7, !PT ;  /* 0x0000000709097209 */ /* 0x001fe20007810000 */
[----:B------:R-:W-:Y:S01]  /*7ae0*/  UMOV UR33, 0xc0000010 ;  /* 0xc000001000217882 */ /* 0x000fe20000000000 */
[----:B------:R-:W-:Y:S01]  /*7af0*/  UMOV UR35, 0x80000020 ;  /* 0x8000002000237882 */ /* 0x000fe20000000000 */
[----:B------:R-:W-:Y:S02]  /*7b00*/  MUFU.EX2 R80, R80 ;  /* 0x0000005000507308 */ /* 0x000fe40000000800 */
        /* <DEDUP_REMOVED lines=38> */
[----:B------:R-:W-:-:S02]  /*7d70*/  VIADD R7, R12, 0x9 ;  /* 0x000000090c077836 */ /* 0x000fc40000000000 */
[----:B------:R-:W-:Y:S01]  /*7d80*/  FMUL.FTZ R3, R3, UR10 ;  /* 0x0000000a03037c20 */ /* 0x000fe20008410000 */
[----:B------:R-:W-:Y:S02]  /*7d90*/  MUFU.EX2 R138, R138 ;  /* 0x0000008a008a7308 */ /* 0x000fe40000000800 */
[----:B------:R-:W-:Y:S02]  /*7da0*/  SEL R7, R7, 0x9, !P2 ;  /* 0x0000000907077807 */ /* 0x000fe40005000000 */
[----:B------:R-:W-:-:S04]  /*7db0*/  PLOP3.LUT P2, PT, PT, PT, UP0, 0x80, 0x0 ;  /* 0x000000000000781c */ /* 0x000fc80003f4f008 */
[----:B------:R-:W0:Y:S08]  /*7dc0*/  MUFU.EX2 R3, R3 ;  /* 0x0000000300037308 */ /* 0x000e300000000800 */
[----:B------:R-:W1:Y:S08]  /*7dd0*/  MUFU.EX2 R139, R139 ;  /* 0x0000008b008b7308 */ /* 0x000e700000000800 */
[----:B------:R-:W-:Y:S01]  /*7de0*/  MUFU.EX2 R143, R143 ;  /* 0x0000008f008f7308 */ /* 0x000fe20000000800 */
[----:B0-----:R-:W-:-:S07]  /*7df0*/  FFMA.FTZ R11, R3, R5, R138 ;  /* 0x00000005030b7223 */ /* 0x001fce000001008a */
[----:B------:R-:W-:Y:S01]  /*7e00*/  MUFU.EX2 R131, R131 ;  /* 0x0000008300837308 */ /* 0x000fe20000000800 */
[C---:B-1----:R-:W-:Y:S01]  /*7e10*/  FADD.FTZ R11, R139.reuse, R11 ;  /* 0x0000000b8b0b7221 */ /* 0x042fe20000010000 */
[----:B------:R-:W-:-:S06]  /*7e20*/  F2FP.F16.F32.PACK_AB R5, R139, R138 ;  /* 0x0000008a8b05723e */ /* 0x000fcc00000000ff */
[----:B------:R-:W-:Y:S08]  /*7e30*/  MUFU.EX2 R135, R135 ;  /* 0x0000008700877308 */ /* 0x000ff00000000800 */
[----:B------:R-:W-:Y:S01]  /*7e40*/  MUFU.EX2 R21, R107 ;  /* 0x0000006b00157308 */ /* 0x000fe20000000800 */
[----:B------:R-:W-:Y:S02]  /*7e50*/  WARPGROUP.DEPBAR.LE gsb0, 0x0 ;  /* 0x00008000000079c5 */ /* 0x000fe40000010000 */
[----:B------:R-:W-:-:S05]  /*7e60*/  WARPGROUP.ARRIVE ;  /* 0x00000000000079c5 */ /* 0x000fca0000000000 */
[----:B------:R-:W-:Y:S01]  /*7e70*/  MUFU.EX2 R13, R122 ;  /* 0x0000007a000d7308 */ /* 0x000fe20000000800 */
[----:B------:R-:W-:Y:S01]  /*7e80*/  HGMMA.64x96x16.F32 R24, gdesc[UR32].tnspB, R24, gsb0 ;  /* 0x41600000201879f0 */ /* 0x000fe20008000818 */
[----:B------:R-:W-:Y:S02]  /*7e90*/  UIADD3 UR32, UR4, 0x900, URZ ;  /* 0x0000090004207890 */ /* 0x000fe4000fffe03f */
[----:B------:R-:W-:Y:S01]  /*7ea0*/  UIADD3 UR34, UR7, 0x180, URZ ;  /* 0x0000018007227890 */ /* 0x000fe2000fffe03f */
[----:B------:R-:W-:Y:S01]  /*7eb0*/  UMOV UR33, 0xc0000010 ;  /* 0xc000001000217882 */ /* 0x000fe20000000000 */
[----:B------:R-:W-:Y:S02]  /*7ec0*/  UMOV UR35, 0x80000020 ;  /* 0x8000002000237882 */ /* 0x000fe40000000000 */
        /* <DEDUP_REMOVED lines=38> */
[----:B------:R-:W-:Y:S01]  /*8130*/  UIADD3 UR34, UR7, 0x200, URZ ;  /* 0x0000020007227890 */ /* 0x000fe2000fffe03f */
[----:B------:R-:W-:Y:S01]  /*8140*/  UMOV UR33, 0xc0000010 ;  /* 0xc000001000217882 */ /* 0x000fe20000000000 */
[----:B------:R-:W-:Y:S02]  /*8150*/  UMOV UR35, 0x80000020 ;  /* 0x8000002000237882 */ /* 0x000fe40000000000 */
[----:B------:R-:W-:Y:S01]  /*8160*/  MUFU.EX2 R76, R76 ;  /* 0x0000004c004c7308 */ /* 0x000fe20000000800 */
[----:B------:R-:W-:Y:S01]  /*8170*/  UIADD3 UR4, UR38, -0x1, URZ ;  /* 0xffffffff26047890 */ /* 0x000fe2000fffe03f */
[----:B------:R-:W-:-:S06]  /*8180*/  UMOV UR7, UR39 ;  /* 0x0000002700077c82 */ /* 0x000fcc0008000000 */
[----:B------:R-:W-:Y:S01]  /*8190*/  MUFU.EX2 R77, R77 ;  /* 0x0000004d004d7308 */ /* 0x000fe20000000800 */
[----:B------:R-:W-:-:S07]  /*81a0*/  UMOV UR38, UR4 ;  /* 0x0000000400267c82 */ /* 0x000fce0008000000 */
[----:B------:R-:W-:Y:S01]  /*81b0*/  MUFU.EX2 R79, R79 ;  /* 0x0000004f004f7308 */ /* 0x000fe20000000800 */
[----:B------:R-:W-:Y:S02]  /*81c0*/  WARPGROUP.DEPBAR.LE gsb0, 0x0 ;  /* 0x00008000000079c5 */ /* 0x000fe40000010000 */
[----:B------:R-:W-:-:S06]  /*81d0*/  WARPGROUP.ARRIVE ;  /* 0x00000000000079c5 */ /* 0x000fcc0000000000 */
[----:B------:R-:W-:Y:S03]  /*81e0*/  HGMMA.64x96x16.F32 R24, gdesc[UR32].tnspB, R24, gsb0 ;  /* 0x41600000201879f0 */ /* 0x000fe60008000818 */
[----:B------:R-:W-:Y:S02]  /*81f0*/  WARPGROUP.DEPBAR.LE gsb0, 0x0 ;  /* 0x00008000000079c5 */ /* 0x000fe40000010000 */
[----:B------:R0:W-:Y:S06]  /*8200*/  BAR.ARV R7, 0x100 ;  /* 0x000400070000751d */ /* 0x0001ec0000002000 */
[-C--:B------:R-:W-:Y:S01]  /*8210*/  FMUL.FTZ R26, R26, R3.reuse ;  /* 0x000000031a1a7220 */ /* 0x080fe20000410000 */
[----:B------:R-:W-:Y:S01]  /*8220*/  FMUL.FTZ R27, R27, R3 ;  /* 0x000000031b1b7220 */ /* 0x000fe20000410000 */
[----:B0-----:R-:W-:-:S02]  /*8230*/  IMAD.U32 R7, RZ, RZ, UR36 ;  /* 0x00000024ff077e24 */ /* 0x001fc4000f8e00ff */
[-C--:B------:R-:W-:Y:S01]  /*8240*/  FMUL.FTZ R30, R30, R3.reuse ;  /* 0x000000031e1e7220 */ /* 0x080fe20000410000 */
[-C--:B------:R-:W-:Y:S01]  /*8250*/  FMUL.FTZ R31, R31, R3.reuse ;  /* 0x000000031f1f7220 */ /* 0x080fe20000410000 */
[-C--:B------:R-:W-:Y:S01]  /*8260*/  FMUL.FTZ R34, R34, R3.reuse ;  /* 0x0000000322227220 */ /* 0x080fe20000410000 */
[-C--:B------:R-:W-:Y:S01]  /*8270*/  FMUL.FTZ R35, R35, R3.reuse ;  /* 0x0000000323237220 */ /* 0x080fe20000410000 */
[----:B------:R-:W-:Y:S01]  /*8280*/  @!P1 LEA R7, R7, UR37, 0x3 ;  /* 0x0000002507079c11 */ /* 0x000fe2000f8e18ff */
[-C--:B------:R-:W-:Y:S01]  /*8290*/  FMUL.FTZ R38, R38, R3.reuse ;  /* 0x0000000326267220 */ /* 0x080fe20000410000 */
[-C--:B------:R-:W-:Y:S01]  /*82a0*/  FMUL.FTZ R39, R39, R3.reuse ;  /* 0x0000000327277220 */ /* 0x080fe20000410000 */
[-C--:B------:R-:W-:Y:S01]  /*82b0*/  FMUL.FTZ R42, R42, R3.reuse ;  /* 0x000000032a2a7220 */ /* 0x080fe20000410000 */
[-C--:B------:R-:W-:Y:S01]  /*82c0*/  FMUL.FTZ R43, R43, R3.reuse ;  /* 0x000000032b2b7220 */ /* 0x080fe20000410000 */
[----:B------:R-:W-:Y:S02]  /*82d0*/  @!P1 VIADD R12, R7, 0x31c40 ;  /* 0x00031c40070c9836 */ /* 0x000fe40000000000 */
[-C--:B------:R-:W-:Y:S01]  /*82e0*/  FMUL.FTZ R46, R46, R3.reuse ;  /* 0x000000032e2e7220 */ /* 0x080fe20000410000 */
[----:B------:R-:W0:Y:S01]  /*82f0*/  MUFU.EX2 R7, R142 ;  /* 0x0000008e00077308 */ /* 0x000e220000000800 */
[-C--:B------:R-:W-:Y:S01]  /*8300*/  FMUL.FTZ R47, R47, R3.reuse ;  /* 0x000000032f2f7220 */ /* 0x080fe20000410000 */
[-C--:B------:R-:W-:Y:S01]  /*8310*/  FMUL.FTZ R50, R50, R3.reuse ;  /* 0x0000000332327220 */ /* 0x080fe20000410000 */
[----:B------:R-:W-:Y:S01]  /*8320*/  @!P1 PRMT R12, RZ, 0x654, R12 ;  /* 0x00000654ff0c9816 */ /* 0x000fe2000000000c */
        /* <DEDUP_REMOVED lines=10> */
[----:B------:R-:W-:Y:S01]  /*83d0*/  FMUL.FTZ R70, R70, R3 ;  /* 0x0000000346467220 */ /* 0x000fe20000410000 */
[----:B-1----:R-:W-:Y:S01]  /*83e0*/  IMAD.U32 R12, RZ, RZ, UR6 ;  /* 0x00000006ff0c7e24 */ /* 0x002fe2000f8e00ff */
[----:B------:R-:W-:Y:S01]  /*83f0*/  UMOV UR6, UR36 ;  /* 0x0000002400067c82 */ /* 0x000fe20008000000 */
[----:B0-----:R-:W-:Y:S01]  /*8400*/  FADD.FTZ R11, R7, R11 ;  /* 0x0000000b070b7221 */ /* 0x001fe20000010000 */
[----:B------:R-:W-:Y:S01]  /*8410*/  F2FP.F16.F32.PACK_AB R7, R143, R7 ;  /* 0x000000078f07723e */ /* 0x000fe200000000ff */
[----:B------:R-:W-:Y:S01]  /*8420*/  FMUL.FTZ R71, R71, R3 ;  /* 0x0000000347477220 */ /* 0x000fe20000410000 */
[----:B------:R-:W-:Y:S01]  /*8430*/  @!P1 LEA R12, R12, UR37, 0x3 ;  /* 0x000000250c0c9c11 */ /* 0x000fe2000f8e18ff */
[----:B------:R-:W-:Y:S01]  /*8440*/  FADD.FTZ R11, R143, R11 ;  /* 0x0000000b8f0b7221 */ /* 0x000fe20000010000 */
        /* <DEDUP_REMOVED lines=13> */
[----:B------:R1:W-:Y:S01]  /*8520*/  STSM.16.M88.4 [R2+0x24300], R4 ;  /* 0x0243000402007844 */ /* 0x0003e20000000200 */
[-C--:B------:R-:W-:Y:S01]  /*8530*/  FMUL.FTZ R44, R44, R8.reuse ;  /* 0x000000082c2c7220 */ /* 0x080fe20000410000 */
[-C--:B------:R-:W-:Y:S01]  /*8540*/  FMUL.FTZ R45, R45, R8.reuse ;  /* 0x000000082d2d7220 */ /* 0x080fe20000410000 */
[-C--:B------:R-:W-:Y:S01]  /*8550*/  FMUL.FTZ R48, R48, R8.reuse ;  /* 0x0000000830307220 */ /* 0x080fe20000410000 */
[-C--:B------:R-:W-:Y:S01]  /*8560*/  FMUL.FTZ R49, R49, R8.reuse ;  /* 0x0000000831317220 */ /* 0x080fe20000410000 */
[-C--:B------:R-:W-:Y:S01]  /*8570*/  FMUL.FTZ R52, R52, R8.reuse ;  /* 0x0000000834347220 */ /* 0x080fe20000410000 */
[-C--:B------:R-:W-:Y:S01]  /*8580*/  FMUL.FTZ R53, R53, R8.reuse ;  /* 0x0000000835357220 */ /* 0x080fe20000410000 */
[----:B0-----:R-:W-:Y:S01]  /*8590*/  MUFU.EX2 R12, R120 ;  /* 0x00000078000c7308 */ /* 0x001fe20000000800 */
        /* <DEDUP_REMOVED lines=8> */
[----:B-1----:R-:W0:Y:S01]  /*8620*/  MUFU.EX2 R4, R128 ;  /* 0x0000008000047308 */ /* 0x002e220000000800 */
[----:B------:R-:W-:-:S07]  /*8630*/  IMAD.MOV.U32 R3, RZ, RZ, R9 ;  /* 0x000000ffff037224 */ /* 0x000fce00078e0009 */
[----:B------:R-:W1:Y:S08]  /*8640*/  MUFU.EX2 R5, R130 ;  /* 0x0000008200057308 */ /* 0x000e700000000800 */
[----:B------:R-:W2:Y:S01]  /*8650*/  MUFU.EX2 R6, R132 ;  /* 0x0000008400067308 */ /* 0x000ea20000000800 */
[----:B0-----:R-:W-:Y:S01]  /*8660*/  FADD.FTZ R10, R4, R10 ;  /* 0x0000000a040a7221 */ /* 0x001fe20000010000 */
[----:B------:R-:W-:-:S03]  /*8670*/  F2FP.F16.F32.PACK_AB R4, R129, R4 ;  /* 0x000000048104723e */ /* 0x000fc600000000ff */
[----:B------:R-:W-:-:S03]  /*8680*/  FADD.FTZ R10, R129, R10 ;  /* 0x0000000a810a7221 */ /* 0x000fc60000010000 */
[----:B------:R-:W0:Y:S01]  /*8690*/  MUFU.EX2 R7, R134 ;  /* 0x0000008600077308 */ /* 0x000e220000000800 */
[----:B-1----:R-:W-:Y:S01]  /*86a0*/  FADD.FTZ R110, R5, R11 ;  /* 0x0000000b056e7221 */ /* 0x002fe20000010000 */
[C---:B------:R-:W-:Y:S01]  /*86b0*/  F2FP.F16.F32.PACK_AB R5, R131.reuse, R5 ;  /* 0x000000058305723e */ /* 0x040fe200000000ff */
[----:B--2---:R-:W-:Y:S02]  /*86c0*/  FADD.FTZ R11, R6, R10 ;  /* 0x0000000a060b7221 */ /* 0x004fe40000010000 */
[----:B------:R-:W-:Y:S01]  /*86d0*/  FADD.FTZ R10, R131, R110 ;  /* 0x0000006e830a7221 */ /* 0x000fe20000010000 */
[C---:B------:R-:W-:Y:S01]  /*86e0*/  F2FP.F16.F32.PACK_AB R6, R133.reuse, R6 ;  /* 0x000000068506723e */ /* 0x040fe200000000ff */
[----:B------:R-:W-:Y:S02]  /*86f0*/  FADD.FTZ R11, R133, R11 ;  /* 0x0000000b850b7221 */ /* 0x000fe40000010000 */
[----:B0-----:R-:W-:Y:S02]  /*8700*/  FADD.FTZ R10, R7, R10 ;  /* 0x0000000a070a7221 */ /* 0x001fe40000010000 */
[----:B------:R-:W-:Y:S01]  /*8710*/  FADD.FTZ R11, R12, R11 ;  /* 0x0000000b0c0b7221 */ /* 0x000fe20000010000 */
[C---:B------:R-:W-:Y:S01]  /*8720*/  F2FP.F16.F32.PACK_AB R7, R135.reuse, R7 ;  /* 0x000000078707723e */ /* 0x040fe200000000ff */
[----:B------:R-:W-:-:S02]  /*8730*/  FADD.FTZ R10, R135, R10 ;  /* 0x0000000a870a7221 */ /* 0x000fc40000010000 */
[C---:B------:R-:W-:Y:S01]  /*8740*/  FADD.FTZ R11, R121.reuse, R11 ;  /* 0x0000000b790b7221 */ /* 0x040fe20000010000 */
[----:B------:R-:W-:Y:S01]  /*8750*/  F2FP.F16.F32.PACK_AB R12, R121, R12 ;  /* 0x0000000c790c723e */ /* 0x000fe200000000ff */
[----:B------:R0:W-:Y:S01]  /*8760*/  STSM.16.M88.4 [R2+0x25b00], R4 ;  /* 0x025b000402007844 */ /* 0x0001e20000000200 */
[----:B------:R-:W-:Y:S01]  /*8770*/  FADD.FTZ R110, R13, R10 ;  /* 0x0000000a0d6e7221 */ /* 0x000fe20000010000 */
[----:B------:R-:W-:Y:S01]  /*8780*/  FADD.FTZ R10, R14, R11 ;  /* 0x0000000b0e0a7221 */ /* 0x000fe20000010000 */
[C---:B------:R-:W-:Y:S02]  /*8790*/  F2FP.F16.F32.PACK_AB R13, R123.reuse, R13 ;  /* 0x0000000d7b0d723e */ /* 0x040fe400000000ff */
[----:B------:R-:W-:Y:S01]  /*87a0*/  FADD.FTZ R11, R123, R110 ;  /* 0x0000006e7b0b7221 */ /* 0x000fe20000010000 */
[C---:B------:R-:W-:Y:S01]  /*87b0*/  FADD.FTZ R110, R125.reuse, R10 ;  /* 0x0000000a7d6e7221 */ /* 0x040fe20000010000 */
        /* <DEDUP_REMOVED lines=8> */
[----:B------:R2:W3:Y:S01]  /*8840*/  MUFU.EX2 R91, R94 ;  /* 0x0000005e005b7308 */ /* 0x0004e20000000800 */
[----:B------:R-:W-:Y:S01]  /*8850*/  FADD.FTZ R11, R114, R11 ;  /* 0x0000000b720b7221 */ /* 0x000fe20000010000 */
[C---:B------:R-:W-:Y:S02]  /*8860*/  F2FP.F16.F32.PACK_AB R113, R20.reuse, R114 ;  /* 0x000000721471723e */ /* 0x040fe400000000ff */
[----:B------:R-:W-:Y:S01]  /*8870*/  F2FP.F16.F32.PACK_AB R114, R117, R116 ;  /* 0x000000747572723e */ /* 0x000fe200000000ff */
[----:B------:R-:W-:Y:S01]  /*8880*/  FADD.FTZ R11, R20, R11 ;  /* 0x0000000b140b7221 */ /* 0x000fe20000010000 */
[----:B------:R4:W-:Y:S01]  /*8890*/  STSM.16.M88.4 [R2+0x27300], R12 ;  /* 0x0273000c02007844 */ /* 0x0009e20000000200 */
[----:B--2---:R-:W-:-:S02]  /*88a0*/  FADD.FTZ R94, R116, R110 ;  /* 0x0000006e745e7221 */ /* 0x004fc40000010000 */
[----:B------:R-:W-:Y:S01]  /*88b0*/  FADD.FTZ R11, R115, R11 ;  /* 0x0000000b730b7221 */ /* 0x000fe20000010000 */
[----:B------:R-:W-:Y:S01]  /*88c0*/  F2FP.F16.F32.PACK_AB R115, R119, R115 ;  /* 0x000000737773723e */ /* 0x000fe200000000ff */
[----:B------:R-:W-:-:S04]  /*88d0*/  FADD.FTZ R94, R117, R94 ;  /* 0x0000005e755e7221 */ /* 0x000fc80000010000 */
[----:B------:R4:W-:Y:S01]  /*88e0*/  STSM.16.M88.4 [R2+0x28b00], R112 ;  /* 0x028b007002007844 */ /* 0x0009e20000000200 */
[----:B------:R-:W-:Y:S01]  /*88f0*/  FADD.FTZ R110, R104, R94 ;  /* 0x0000005e686e7221 */ /* 0x000fe20000010000 */
[----:B------:R-:W-:Y:S01]  /*8900*/  FADD.FTZ R94, R119, R11 ;  /* 0x0000000b775e7221 */ /* 0x000fe20000010000 */
[C---:B------:R-:W-:Y:S02]  /*8910*/  F2FP.F16.F32.PACK_AB R104, R105.reuse, R104 ;  /* 0x000000686968723e */ /* 0x040fe400000000ff */
[----:B------:R-:W-:Y:S01]  /*8920*/  FADD.FTZ R11, R105, R110 ;  /* 0x0000006e690b7221 */ /* 0x000fe20000010000 */
[----:B------:R-:W-:Y:S01]  /*8930*/  FADD.FTZ R94, R106, R94 ;  /* 0x0000005e6a5e7221 */ /* 0x000fe20000010000 */
[C---:B------:R-:W-:Y:S02]  /*8940*/  F2FP.F16.F32.PACK_AB R105, R21.reuse, R106 ;  /* 0x0000006a1569723e */ /* 0x040fe400000000ff */
[----:B------:R-:W-:Y:S01]  /*8950*/  FADD.FTZ R11, R108, R11 ;  /* 0x0000000b6c0b7221 */ /* 0x000fe20000010000 */
[----:B------:R-:W-:Y:S01]  /*8960*/  FADD.FTZ R94, R21, R94 ;  /* 0x0000005e155e7221 */ /* 0x000fe20000010000 */
[----:B------:R-:W-:-:S02]  /*8970*/  F2FP.F16.F32.PACK_AB R106, R109, R108 ;  /* 0x0000006c6d6a723e */ /* 0x000fc400000000ff */
[----:B------:R-:W-:Y:S01]  /*8980*/  FADD.FTZ R11, R109, R11 ;  /* 0x0000000b6d0b7221 */ /* 0x000fe20000010000 */
[----:B------:R-:W-:Y:S01]  /*8990*/  FADD.FTZ R94, R107, R94 ;  /* 0x0000005e6b5e7221 */ /* 0x000fe20000010000 */
[C---:B------:R-:W-:Y:S02]  /*89a0*/  F2FP.F16.F32.PACK_AB R107, R111.reuse, R107 ;  /* 0x0000006b6f6b723e */ /* 0x040fe400000000ff */
[----:B------:R-:W-:Y:S01]  /*89b0*/  FADD.FTZ R110, R96, R11 ;  /* 0x0000000b606e7221 */ /* 0x000fe20000010000 */
[----:B------:R-:W-:Y:S01]  /*89c0*/  FADD.FTZ R11, R111, R94 ;  /* 0x0000005e6f0b7221 */ /* 0x000fe20000010000 */
[C---:B------:R-:W-:Y:S01]  /*89d0*/  F2FP.F16.F32.PACK_AB R96, R97.reuse, R96 ;  /* 0x000000606160723e */ /* 0x040fe200000000ff */
[----:B------:R4:W-:Y:S01]  /*89e0*/  STSM.16.M88.4 [R2+0x2a300], R104 ;  /* 0x02a3006802007844 */ /* 0x0009e20000000200 */
[----:B------:R-:W-:Y:S01]  /*89f0*/  FADD.FTZ R121, R97, R110 ;  /* 0x0000006e61797221 */ /* 0x000fe20000010000 */
[----:B0-----:R-:W-:Y:S01]  /*8a00*/  FADD.FTZ R4, R98, R11 ;  /* 0x0000000b62047221 */ /* 0x001fe20000010000 */
[C---:B------:R-:W-:Y:S01]  /*8a10*/  F2FP.F16.F32.PACK_AB R97, R99.reuse, R98 ;  /* 0x000000626361723e */ /* 0x040fe200000000ff */
[----:B------:R-:W0:Y:S01]  /*8a20*/  MUFU.EX2 R11, R78 ;  /* 0x0000004e000b7308 */ /* 0x000e220000000800 */
        /* <DEDUP_REMOVED lines=11> */
[----:B------:R-:W-:Y:S01]  /*8ae0*/  FADD.FTZ R5, R90, R5 ;  /* 0x000000055a057221 */ /* 0x000fe20000010000 */
[----:B-1----:R-:W-:-:S02]  /*8af0*/  F2FP.F16.F32.PACK_AB R89, R10, R90 ;  /* 0x0000005a0a59723e */ /* 0x002fc400000000ff */
[----:B------:R-:W-:Y:S01]  /*8b00*/  FADD.FTZ R6, R92, R7 ;  /* 0x000000075c067221 */ /* 0x000fe20000010000 */
[----:B------:R-:W-:Y:S01]  /*8b10*/  FADD.FTZ R4, R10, R5 ;  /* 0x000000050a047221 */ /* 0x000fe20000010000 */
[C---:B------:R-:W-:Y:S02]  /*8b20*/  F2FP.F16.F32.PACK_AB R90, R93.reuse, R92 ;  /* 0x0000005c5d5a723e */ /* 0x040fe400000000ff */
[----:B------:R-:W-:Y:S01]  /*8b30*/  FADD.FTZ R5, R93, R6 ;  /* 0x000000065d057221 */ /* 0x000fe20000010000 */
[----:B---3--:R-:W-:Y:S01]  /*8b40*/  FADD.FTZ R4, R91, R4 ;  /* 0x000000045b047221 */ /* 0x008fe20000010000 */
[C---:B------:R-:W-:Y:S02]  /*8b50*/  F2FP.F16.F32.PACK_AB R91, R95.reuse, R91 ;  /* 0x0000005b5f5b723e */ /* 0x040fe400000000ff */
[----:B------:R-:W-:Y:S01]  /*8b60*/  FADD.FTZ R6, R80, R5 ;  /* 0x0000000550067221 */ /* 0x000fe20000010000 */
[----:B------:R-:W-:Y:S01]  /*8b70*/  FADD.FTZ R5, R95, R4 ;  /* 0x000000045f057221 */ /* 0x000fe20000010000 */
[C---:B------:R-:W-:Y:S01]  /*8b80*/  F2FP.F16.F32.PACK_AB R80, R81.reuse, R80 ;  /* 0x000000505150723e */ /* 0x040fe200000000ff */
[----:B------:R4:W-:Y:S01]  /*8b90*/  STSM.16.M88.4 [R2+0x2d300], R88 ;  /* 0x02d3005802007844 */ /* 0x0009e20000000200 */
        /* <DEDUP_REMOVED lines=16> */
[----:B------:R-:W-:Y:S01]  /*8ca0*/  F2FP.F16.F32.PACK_AB R74, R77, R76 ;  /* 0x0000004c4d4a723e */ /* 0x000fe200000000ff */
[----:B------:R-:W-:Y:S01]  /*8cb0*/  FADD.FTZ R4, R75, R4 ;  /* 0x000000044b047221 */ /* 0x000fe20000010000 */
[----:B0-----:R-:W-:Y:S01]  /*8cc0*/  F2FP.F16.F32.PACK_AB R75, R79, R11 ;  /* 0x0000000b4f4b723e */ /* 0x001fe200000000ff */
[----:B------:R-:W-:Y:S02]  /*8cd0*/  FADD.FTZ R6, R76, R7 ;  /* 0x000000074c067221 */ /* 0x000fe40000010000 */
[----:B------:R-:W-:Y:S02]  /*8ce0*/  FADD.FTZ R4, R11, R4 ;  /* 0x000000040b047221 */ /* 0x000fe40000010000 */
[----:B------:R4:W-:Y:S01]  /*8cf0*/  STSM.16.M88.4 [R2+0x30300], R72 ;  /* 0x0303004802007844 */ /* 0x0009e20000000200 */
[----:B------:R-:W-:Y:S01]  /*8d00*/  FADD.FTZ R7, R77, R6 ;  /* 0x000000064d077221 */ /* 0x000fe20000010000 */
[----:B------:R-:W-:Y:S01]  /*8d10*/  FADD.FTZ R5, R79, R4 ;  /* 0x000000044f057221 */ /* 0x000fe20000010000 */
[----:B------:R-:W-:Y:S01]  /*8d20*/  IMAD.MOV.U32 R4, RZ, RZ, R0 ;  /* 0x000000ffff047224 */ /* 0x000fe200078e0000 */
[----:B------:R-:W-:Y:S01]  /*8d30*/  @!PT LDS RZ, [RZ] ;  /* 0x00000000fffff984 */ /* 0x000fe20000000800 */
[----:B------:R-:W-:Y:S01]  /*8d40*/  @!PT LDS RZ, [RZ] ;  /* 0x00000000fffff984 */ /* 0x000fe20000000800 */
[----:B------:R-:W-:Y:S01]  /*8d50*/  @!PT LDS RZ, [RZ] ;  /* 0x00000000fffff984 */ /* 0x000fe20000000800 */
[----:B------:R-:W-:Y:S01]  /*8d60*/  @!PT LDS RZ, [RZ] ;  /* 0x00000000fffff984 */ /* 0x000fe20000000800 */
[----:B------:R0:W-:Y:S06]  /*8d70*/  MEMBAR.ALL.CTA ;  /* 0x0000000000007992 */ /* 0x0001ec0000008000 */
[----:B0-----:R-:W0:Y:S02]  /*8d80*/  FENCE.VIEW.ASYNC.S ;  /* 0x00000000000073c6 */ /* 0x001e240000000000 */
[----:B0-----:R-:W-:Y:S01]  /*8d90*/  NOP ;  /* 0x0000000000007918 */ /* 0x001fe20000000000 */
[----:B------:R-:W-:Y:S05]  /*8da0*/  @P2 BRA `(.L_x_9540) ;  /* 0xffffffc800302947 */ /* 0x000fea000383ffff */
.L_x_9531:
[----:B------:R-:W-:Y:S06]  /*8db0*/  BAR.ARV 0x8, 0x200 ;  /* 0x0208000000007b1d */ /* 0x000fec0000002000 */
[----:B------:R-:W-:Y:S05]  /*8dc0*/  @!P0 BRA `(.L_x_9541) ;  /* 0x0000000000048947 */ /* 0x000fea0003800000 */
[----:B------:R-:W-:Y:S01]  /*8dd0*/  BPT.TRAP 0x1 ;  /* 0x000000040000795c */ /* 0x000fe20000300000 */
.L_x_9541:
[----:B------:R-:W-:Y:S01]  /*8de0*/  ULEA UR9, UR36, UR37, 0x3 ;  /* 0x0000002524097291 */ /* 0x000fe2000f8e183f */
[----:B------:R-:W-:-:S05]  /*8df0*/  IMAD.U32 R3, RZ, RZ, UR39 ;  /* 0x00000027ff037e24 */ /* 0x000fca000f8e00ff */
[----:B------:R-:W-:-:S04]  /*8e00*/  SHF.L.U32 R3, R3, 0x1f, RZ ;  /* 0x0000001f03037819 */ /* 0x000fc800000006ff */
[----:B------:R0:W1:Y:S01]  /*8e10*/  SYNCS.PHASECHK.TRANS64.TRYWAIT P2, [UR9+0x31c50], R3 ;  /* 0x031c5003ff0075a7 */ /* 0x0000620008040149 */
[----:B------:R-:W-:Y:S05]  /*8e20*/  @!P0 BRA `(.L_x_9542) ;  /* 0x0000000000048947 */ /* 0x000fea0003800000 */
[----:B------:R-:W-:Y:S01]  /*8e30*/  BPT.TRAP 0x1 ;  /* 0x000000040000795c */ /* 0x000fe20000300000 */
.L_x_9542:
[----:B-1----:R-:W-:Y:S05]  /*8e40*/  @P2 BRA `(.L_x_9543) ;  /* 0x0000000000082947 */ /* 0x002fea0003800000 */
[----:B------:R-:W1:Y:S02]  /*8e50*/  SYNCS.PHASECHK.TRANS64.TRYWAIT P0, [UR9+0x31c50], R3 ;  /* 0x031c5003ff0075a7 */ /* 0x000e640008000149 */
[----:B-1----:R-:W-:Y:S05]  /*8e60*/  @!P0 BRA `(.L_x_9544) ;  /* 0x0000009c00e08947 */ /* 0x002fea0003800000 */
.L_x_9543:
[----:B------:R-:W-:Y:S01]  /*8e70*/  UIADD3 UR37, UR37, 0x200, URZ ;  /* 0x0000020025257890 */ /* 0x000fe2000fffe03f */
[----:B-1----:R-:W2:Y:S01]  /*8e80*/  LDL.LU R4, [R1+0x10] ;  /* 0x0000100001047983 */ /* 0x002ea20000300800 */
[----:B------:R-:W-:Y:S01]  /*8e90*/  ULOP3.LUT UR60, UR60, 0x10000, URZ, 0xfc, !UPT ;  /* 0x000100003c3c7892 */ /* 0x000fe2000f8efc3f */
[----:B------:R-:W-:Y:S01]  /*8ea0*/  WARPGROUP.ARRIVE ;  /* 0x00000000000079c5 */ /* 0x000fe20000000000 */
[----:B------:R-:W-:Y:S01]  /*8eb0*/  USHF.R.U32.HI UR37, URZ, 0x4, UR37 ;  /* 0x000000043f257899 */ /* 0x000fe20008011625 */
[----:B------:R-:W1:Y:S01]  /*8ec0*/  SHFL.BFLY PT, R6, R5, 0x2, 0x1f ;  /* 0x0c401f0005067f89 */ /* 0x000e6200000e0000 */
[----:B------:R-:W-:Y:S01]  /*8ed0*/  UMOV UR5, 0xc0000010 ;  /* 0xc000001000057882 */ /* 0x000fe20000000000 */
[----:B------:R-:W-:Y:S01]  /*8ee0*/  UMOV UR7, 0x80000020 ;  /* 0x8000002000077882 */ /* 0x000fe20000000000 */
[----:B------:R-:W-:Y:S01]  /*8ef0*/  ULOP3.LUT UR37, UR37, 0x3fff, URZ, 0xc0, !UPT ;  /* 0x00003fff25257892 */ /* 0x000fe2000f8ec03f */
[----:B----4-:R-:W-:Y:S01]  /*8f00*/  IMAD.U32 R13, RZ, RZ, UR10 ;  /* 0x0000000aff0d7e24 */ /* 0x010fe2000f8e00ff */
[----:B------:R-:W-:Y:S01]  /*8f10*/  UMOV UR4, UR60 ;  /* 0x0000003c00047c82 */ /* 0x000fe20008000000 */
[----:B------:R-:W-:Y:S01]  /*8f20*/  IMAD.MOV.U32 R16, RZ, RZ, -0x800000 ;  /* 0xff800000ff107424 */ /* 0x000fe200078e00ff */
[----:B------:R-:W-:-:S04]  /*8f30*/  ULOP3.LUT UR8, UR37, 0x2400000, URZ, 0xfc, !UPT ;  /* 0x0240000025087892 */ /* 0x000fc8000f8efc3f */
[----:B------:R-:W-:Y:S02]  /*8f40*/  UIMAD UR8, UR36, 0x6c0, UR8 ;  /* 0x000006c0240878a4 */ /* 0x000fe4000f8e0208 */
[----:B------:R-:W-:-:S04]  /*8f50*/  UIADD3 UR36, UR36, 0x1, URZ ;  /* 0x0000000124247890 */ /* 0x000fc8000fffe03f */
[----:B------:R-:W-:Y:S01]  /*8f60*/  UISETP.NE.AND UP0, UPT, UR36, 0x2, UPT ;  /* 0x000000022400788c */ /* 0x000fe2000bf05270 */
[----:B------:R-:W-:Y:S02]  /*8f70*/  UMOV UR6, UR8 ;  /* 0x0000000800067c82 */ /* 0x000fe40008000000 */
[----:B------:R-:W-:Y:S01]  /*8f80*/  HGMMA.64x96x16.F32 R24, gdesc[UR4].tnspB, R24, gsb0 ;  /* 0x41600000041879f0 */ /* 0x000fe20008000818 */
[----:B------:R-:W-:Y:S02]  /*8f90*/  UIADD3 UR4, UR60, 0x180, URZ ;  /* 0x000001803c047890 */ /* 0x000fe4000fffe03f */
[----:B------:R-:W-:Y:S01]  /*8fa0*/  UIADD3 UR6, UR8, 0x40, URZ ;  /* 0x0000004008067890 */ /* 0x000fe2000fffe03f */
[----:B-1----:R-:W-:Y:S01]  /*8fb0*/  FADD.FTZ R6, R6, R5 ;  /* 0x0000000506067221 */ /* 0x002fe20000010000 */
[----:B------:R-:W-:Y:S01]  /*8fc0*/  UMOV UR5, 0xc0000010 ;  /* 0xc000001000057882 */ /* 0x000fe20000000000 */
[----:B------:R-:W-:Y:S01]  /*8fd0*/  UMOV UR7, 0x80000020 ;  /* 0x8000002000077882 */ /* 0x000fe20000000000 */
[----:B------:R-:W-:-:S02]  /*8fe0*/  USEL UR36, UR36, URZ, UP0 ;  /* 0x0000003f24247287 */ /* 0x000fc40008000000 */
[----:B------:R-:W1:Y:S02]  /*8ff0*/  SHFL.BFLY PT, R11, R6, 0x1, 0x1f ;  /* 0x0c201f00060b7f89 */ /* 0x000e6400000e0000 */
[----:B-1----:R-:W-:Y:S01]  /*9000*/  FADD.FTZ R11, R6, R11 ;  /* 0x0000000b060b7221 */ /* 0x002fe20000010000 */
[----:B------:R-:W-:-:S04]  /*9010*/  IMAD.U32 R6, RZ, RZ, UR9 ;  /* 0x00000009ff067e24 */ /* 0x000fc8000f8e00ff */
[----:B------:R-:W-:Y:S01]  /*9020*/  FSETP.NE.FTZ.AND P2, PT, R11, RZ, PT ;  /* 0x000000ff0b00720b */ /* 0x000fe20003f55000 */
[----:B------:R-:W-:-:S05]  /*9030*/  @!P1 VIADD R6, R6, 0x31c60 ;  /* 0x00031c6006069836 */ /* 0x000fca0000000000 */
[----:B------:R-:W-:-:S07]  /*9040*/  @!P1 PRMT R6, RZ, 0x654, R6 ;  /* 0x00000654ff069816 */ /* 0x000fce0000000006 */
[----:B------:R-:W1:Y:S01]  /*9050*/  @P2 MUFU.LG2 R10, R11 ;  /* 0x0000000b000a2308 */ /* 0x000e620000000c00 */
[----:B------:R-:W-:Y:S01]  /*9060*/  @P2 FMUL.FTZ R13, R13, 0.69314718246459960938 ;  /* 0x3f3172180d0d2820 */ /* 0x000fe20000410000 */
        /* <DEDUP_REMOVED lines=16> */
[----:B--2---:R-:W-:Y:S02]  /*9170*/  R2UR UR11, R4 ;  /* 0x00000000040b72ca */ /* 0x004fe400000e0000 */
[----:B------:R-:W0:Y:S11]  /*9180*/  SHFL.BFLY PT, R4, R7, 0x2, 0x1f ;  /* 0x0c401f0007047f89 */ /* 0x000e3600000e0000 */
[----:B------:R-:W-:Y:S01]  /*9190*/  UIADD3 UR11, UR11, 0x1, URZ ;  /* 0x000000010b0b7890 */ /* 0x000fe2000fffe03f */
[----:B0-----:R-:W-:Y:S01]  /*91a0*/  FADD.FTZ R3, R4, R7 ;  /* 0x0000000704037221 */ /* 0x001fe20000010000 */
[----:B------:R-:W-:-:S04]  /*91b0*/  IMAD.U32 R7, RZ, RZ, UR10 ;  /* 0x0000000aff077e24 */ /* 0x000fc8000f8e00ff */
[----:B------:R-:W0:Y:S01]  /*91c0*/  SHFL.BFLY PT, R4, R3, 0x1, 0x1f ;  /* 0x0c201f0003047f89 */ /* 0x000e2200000e0000 */
[----:B------:R-:W-:Y:S02]  /*91d0*/  WARPGROUP.DEPBAR.LE gsb0, 0x0 ;  /* 0x00008000000079c5 */ /* 0x000fe40000010000 */
[----:B------:R-:W-:-:S06]  /*91e0*/  WARPGROUP.ARRIVE ;  /* 0x00000000000079c5 */ /* 0x000fcc0000000000 */
[----:B------:R-:W-:Y:S01]  /*91f0*/  HGMMA.64x96x16.F32 R24, gdesc[UR4].tnspB, R24, gsb0 ;  /* 0x41600000041879f0 */ /* 0x000fe20008000818 */
[----:B------:R-:W-:Y:S01]  /*9200*/  UIADD3 UR4, UR60, 0x600, URZ ;  /* 0x000006003c047890 */ /* 0x000fe2000fffe03f */
[----:B0-----:R-:W-:Y:S01]  /*9210*/  FADD.FTZ R12, R3, R4 ;  /* 0x00000004030c7221 */ /* 0x001fe20000010000 */
[----:B------:R-:W-:Y:S01]  /*9220*/  UIADD3 UR6, UR8, 0x100, URZ ;  /* 0x0000010008067890 */ /* 0x000fe2000fffe03f */
[----:B------:R-:W-:Y:S01]  /*9230*/  IMAD.MOV.U32 R3, RZ, RZ, -0x800000 ;  /* 0xff800000ff037424 */ /* 0x000fe200078e00ff */
[----:B------:R-:W-:Y:S01]  /*9240*/  UMOV UR5, 0xc0000010 ;  /* 0xc000001000057882 */ /* 0x000fe20000000000 */
[----:B------:R-:W-:Y:S01]  /*9250*/  UMOV UR7, 0x80000020 ;  /* 0x8000002000077882 */ /* 0x000fe20000000000 */
[----:B------:R-:W-:Y:S02]  /*9260*/  FSETP.NE.FTZ.AND P0, PT, R12, RZ, PT ;  /* 0x000000ff0c00720b */ /* 0x000fe40003f15000 */
[----:B------:R-:W-:-:S06]  /*9270*/  CS2R R4, SRZ ;  /* 0x0000000000047805 */ /* 0x000fcc000001ff00 */
[----:B------:R-:W-:Y:S05]  /*9280*/  @P2 MUFU.RCP R4, R11 ;  /* 0x0000000b00042308 */ /* 0x000fea0000001000 */
[----:B------:R-:W-:-:S03]  /*9290*/  @P0 FMUL.FTZ R7, R7, 0.69314718246459960938 ;  /* 0x3f31721807070820 */ /* 0x000fc60000410000 */
[----:B------:R-:W0:Y:S08]  /*92a0*/  @P0 MUFU.LG2 R8, R12 ;  /* 0x0000000c00080308 */ /* 0x000e300000000c00 */
[----:B------:R-:W1:Y:S01]  /*92b0*/  @P0 MUFU.RCP R5, R12 ;  /* 0x0000000c00050308 */ /* 0x000e620000001000 */
[----:B0-----:R-:W-:-:S04]  /*92c0*/  @P0 FMUL.FTZ R8, R8, 0.69314718246459960938 ;  /* 0x3f31721808080820 */ /* 0x001fc80000410000 */
[----:B------:R-:W-:Y:S01]  /*92d0*/  @P0 FFMA.FTZ R3, R7, R0, R8 ;  /* 0x0000000007030223 */ /* 0x000fe20000010008 */
[----:B------:R-:W-:Y:S01]  /*92e0*/  IMAD.U32 R0, RZ, RZ, UR11 ;  /* 0x0000000bff007e24 */ /* 0x000fe2000f8e00ff */
[----:B------:R-:W-:-:S04]  /*92f0*/  PLOP3.LUT P0, PT, PT, PT, PT, 0x8, 0x0 ;  /* 0x000000000000781c */ /* 0x000fc80003f0e170 */
[----:B------:R0:W-:Y:S01]  /*9300*/  STL [R1+0x10], R0 ;  /* 0x0000100001007387 */ /* 0x0001e20000100800 */
        /* <DEDUP_REMOVED lines=31> */
[----:B------:R-:W-:-:S04]  /*9500*/  USEL UR4, URZ, 0x1, UP0 ;  /* 0x000000013f047887 */ /* 0x000fc80008000000 */
[----:B------:R-:W-:Y:S01]  /*9510*/  ULOP3.LUT UR39, UR39, UR4, URZ, 0x3c, !UPT ;  /* 0x0000000427277292 */ /* 0x000fe2000f8e3c3f */
        /* <DEDUP_REMOVED lines=50> */
.L_x_9524:
        /* <DEDUP_REMOVED lines=13> */
[----:B------:R-:W-:Y:S01]  /*9910*/  R2UR UR16, R18 ;  /* 0x00000000121072ca */ /* 0x000fe200000e0000 */
[----:B------:R-:W-:Y:S01]  /*9920*/  ULDC.64 UR10, c[0x0][0xc00] ;  /* 0x00030000000a7ab9 */ /* 0x000fe20000000a00 */
[----:B------:R-:W3:Y:S04]  /*9930*/  LDL.LU R8, [R1+0xc] ;  /* 0x00000c0001087983 */ /* 0x000ee80000300800 */
[----:B------:R-:W4:Y:S04]  /*9940*/  LDL R0, [R1+0x44] ;  /* 0x0000440001007983 */ /* 0x000f280000100800 */
[----:B------:R-:W4:Y:S01]  /*9950*/  LDL R82, [R1] ;  /* 0x0000000001527983 */ /* 0x000f220000100800 */
[----:B------:R-:W-:Y:S01]  /*9960*/  ULDC.64 UR18, c[0x0][0x208] ;  /* 0x0000820000127ab9 */ /* 0x000fe20000000a00 */
[----:B------:R-:W-:-:S02]  /*9970*/  R2UR UR15, R22 ;  /* 0x00000000160f72ca */ /* 0x000fc400000e0000 */
[----:B------:R-:W4:Y:S01]  /*9980*/  LDL R84, [R1+0x40] ;  /* 0x0000400001547983 */ /* 0x000f220000100800 */
[----:B------:R-:W-:Y:S01]  /*9990*/  R2UR UR20, R155 ;  /* 0x000000009b1472ca */ /* 0x000fe200000e0000 */
[----:B------:R-:W-:Y:S01]  /*99a0*/  UMOV UR8, UR37 ;  /* 0x0000002500087c82 */ /* 0x000fe20008000000 */
[----:B0-----:R-:W-:Y:S01]  /*99b0*/  UMOV UR9, UR4 ;  /* 0x0000000400097c82 */ /* 0x001fe20008000000 */
[----:B------:R-:W-:Y:S02]  /*99c0*/  IMAD.U32 R74, RZ, RZ, UR8 ;  /* 0x00000008ff4a7e24 */ /* 0x000fe4000f8e00ff */
[----:B------:R-:W-:Y:S01]  /*99d0*/  IMAD.U32 R75, RZ, RZ, UR9 ;  /* 0x00000009ff4b7e24 */ /* 0x000fe2000f8e00ff */
[----:B------:R-:W-:Y:S01]  /*99e0*/  BAR.SYNC.DEFER_BLOCKING 0x1, 0x180 ;  /* 0x0046000000007b1d */ /* 0x000fe20000010000 */
[----:B--2---:R-:W-:Y:S02]  /*99f0*/  R2UR UR14, R9 ;  /* 0x00000000090e72ca */ /* 0x004fe400000e0000 */
[----:B---3--:R-:W-:Y:S01]  /*9a00*/  R2UR UR13, R8 ;  /* 0x00000000080d72ca */ /* 0x008fe200000e0000 */
[----:B----4-:R-:W-:Y:S01]  /*9a10*/  IMAD.WIDE R4, R0, 0x2, R74 ;  /* 0x0000000200047825 */ /* 0x010fe200078e024a */
[----:B------:R-:W-:-:S02]  /*9a20*/  R2UR UR21, R82 ;  /* 0x00000000521572ca */ /* 0x000fc400000e0000 */
[C---:B------:R-:W-:Y:S02]  /*9a30*/  IADD3 R27, P4, R4.reuse, 0x20, RZ ;  /* 0x00000020041b7810 */ /* 0x040fe40007f9e0ff */
[C---:B------:R-:W-:Y:S02]  /*9a40*/  IADD3 R77, P3, R4.reuse, 0x3000, RZ ;  /* 0x00003000044d7810 */ /* 0x040fe40007f7e0ff */
[----:B------:R-:W-:Y:S02]  /*9a50*/  LOP3.LUT R0, R27, 0x180, RZ, 0xc0, !PT ;  /* 0x000001801b007812 */ /* 0x000fe400078ec0ff */
[----:B------:R-:W-:Y:S02]  /*9a60*/  LOP3.LUT R7, R4, 0x180, RZ, 0xc0, !PT ;  /* 0x0000018004077812 */ /* 0x000fe400078ec0ff */
[----:B------:R-:W-:Y:S02]  /*9a70*/  SHF.R.U64 R0, R0, 0x3, RZ ;  /* 0x0000000300007819 */ /* 0x000fe400000012ff */
[----:B------:R-:W-:-:S02]  /*9a80*/  IADD3 R79, P2, R4, 0x3020, RZ ;  /* 0x00003020044f7810 */ /* 0x000fc40007f5e0ff */
[----:B------:R-:W-:Y:S02]  /*9a90*/  LOP3.LUT R6, R77, 0x180, RZ, 0xc0, !PT ;  /* 0x000001804d067812 */ /* 0x000fe400078ec0ff */
[C---:B------:R-:W-:Y:S02]  /*9aa0*/  IADD3 R81, P1, R4.reuse, 0x6000, RZ ;  /* 0x0000600004517810 */ /* 0x040fe40007f3e0ff */
[----:B------:R-:W-:Y:S02]  /*9ab0*/  IADD3 R83, P0, R4, 0x6020, RZ ;  /* 0x0000602004537810 */ /* 0x000fe40007f1e0ff */
[----:B------:R-:W-:Y:S02]  /*9ac0*/  SHF.R.U64 R7, R7, 0x3, RZ ;  /* 0x0000000307077819 */ /* 0x000fe400000012ff */
[----:B------:R-:W-:Y:S02]  /*9ad0*/  LOP3.LUT R12, R0, R27, RZ, 0x3c, !PT ;  /* 0x0000001b000c7212 */ /* 0x000fe400078e3cff */
[----:B------:R-:W-:-:S02]  /*9ae0*/  LOP3.LUT R0, R79, 0x180, RZ, 0xc0, !PT ;  /* 0x000001804f007812 */ /* 0x000fc400078ec0ff */
[----:B------:R-:W-:Y:S02]  /*9af0*/  SHF.R.U64 R6, R6, 0x3, RZ ;  /* 0x0000000306067819 */ /* 0x000fe400000012ff */
[----:B------:R-:W-:Y:S02]  /*9b00*/  LOP3.LUT R8, R81, 0x180, RZ, 0xc0, !PT ;  /* 0x0000018051087812 */ /* 0x000fe400078ec0ff */
[----:B------:R-:W-:Y:S01]  /*9b10*/  LOP3.LUT R10, R83, 0x180, RZ, 0xc0, !PT ;  /* 0x00000180530a7812 */ /* 0x000fe200078ec0ff */
[--C-:B------:R-:W-:Y:S01]  /*9b20*/  IMAD.X R13, RZ, RZ, R5.reuse, P4 ;  /* 0x000000ffff0d7224 */ /* 0x100fe200020e0605 */
[----:B------:R-:W-:Y:S01]  /*9b30*/  LOP3.LUT R4, R7, R4, RZ, 0x3c, !PT ;  /* 0x0000000407047212 */ /* 0x000fe200078e3cff */
[--C-:B------:R-:W-:Y:S01]  /*9b40*/  IMAD.X R15, RZ, RZ, R5.reuse, P3 ;  /* 0x000000ffff0f7224 */ /* 0x100fe200018e0605 */
[----:B------:R-:W-:Y:S02]  /*9b50*/  SHF.R.U64 R0, R0, 0x3, RZ ;  /* 0x0000000300007819 */ /* 0x000fe400000012ff */
[----:B------:R-:W-:Y:S01]  /*9b60*/  LOP3.LUT R14, R6, R77, RZ, 0x3c, !PT ;  /* 0x0000004d060e7212 */ /* 0x000fe200078e3cff */
[--C-:B------:R-:W-:Y:S01]  /*9b70*/  IMAD.X R25, RZ, RZ, R5.reuse, P2 ;  /* 0x000000ffff197224 */ /* 0x100fe200010e0605 */
[----:B------:R-:W-:Y:S01]  /*9b80*/  SHF.R.U64 R8, R8, 0x3, RZ ;  /* 0x0000000308087819 */ /* 0x000fe200000012ff */
[--C-:B------:R-:W-:Y:S01]  /*9b90*/  IMAD.X R9, RZ, RZ, R5.reuse, P1 ;  /* 0x000000ffff097224 */ /* 0x100fe200008e0605 */
[----:B------:R-:W-:Y:S01]  /*9ba0*/  SHF.R.U64 R10, R10, 0x3, RZ ;  /* 0x000000030a0a7819 */ /* 0x000fe200000012ff */
[----:B------:R-:W-:Y:S01]  /*9bb0*/  IMAD.X R11, RZ, RZ, R5, P0 ;  /* 0x000000ffff0b7224 */ /* 0x000fe200000e0605 */
[----:B------:R-:W-:-:S02]  /*9bc0*/  MOV R26, R4 ;  /* 0x00000004001a7202 */ /* 0x000fc40000000f00 */
[----:B------:R-:W-:Y:S02]  /*9bd0*/  F2FP.F16.F32.PACK_AB R4, R21, R20 ;  /* 0x000000141504723e */ /* 0x000fe400000000ff */
[----:B------:R-:W-:Y:S02]  /*9be0*/  F2FP.F16.F32.PACK_AB R5, R73, R72 ;  /* 0x000000484905723e */ /* 0x000fe400000000ff */
[----:B------:R-:W-:Y:S02]  /*9bf0*/  F2FP.F16.F32.PACK_AB R6, R29, R28 ;  /* 0x0000001c1d06723e */ /* 0x000fe400000000ff */
[----:B------:R-:W-:Y:S02]  /*9c00*/  F2FP.F16.F32.PACK_AB R7, R31, R30 ;  /* 0x0000001e1f07723e */ /* 0x000fe400000000ff */
[----:B------:R-:W-:Y:S02]  /*9c10*/  LOP3.LUT R24, R0, R79, RZ, 0x3c, !PT ;  /* 0x0000004f00187212 */ /* 0x000fe400078e3cff */
[----:B------:R-:W-:-:S02]  /*9c20*/  MOV R0, R12 ;  /* 0x0000000c00007202 */ /* 0x000fc40000000f00 */
[----:B------:R-:W-:Y:S02]  /*9c30*/  MOV R80, R14 ;  /* 0x0000000e00507202 */ /* 0x000fe40000000f00 */
[----:B------:R-:W-:Y:S02]  /*9c40*/  LOP3.LUT R8, R8, R81, RZ, 0x3c, !PT ;  /* 0x0000005108087212 */ /* 0x000fe400078e3cff */
[----:B------:R-:W-:Y:S02]  /*9c50*/  LOP3.LUT R10, R10, R83, RZ, 0x3c, !PT ;  /* 0x000000530a0a7212 */ /* 0x000fe400078e3cff */
[----:B------:R-:W-:Y:S02]  /*9c60*/  F2FP.F16.F32.PACK_AB R12, R33, R32 ;  /* 0x00000020210c723e */ /* 0x000fe400000000ff */
[----:B------:R-:W-:Y:S02]  /*9c70*/  F2FP.F16.F32.PACK_AB R13, R35, R34 ;  /* 0x00000022230d723e */ /* 0x000fe400000000ff */
[----:B------:R-:W-:-:S02]  /*9c80*/  F2FP.F16.F32.PACK_AB R14, R37, R36 ;  /* 0x00000024250e723e */ /* 0x000fc400000000ff */
[----:B------:R-:W-:Y:S01]  /*9c90*/  F2FP.F16.F32.PACK_AB R15, R39, R38 ;  /* 0x00000026270f723e */ /* 0x000fe200000000ff */
[----:B------:R0:W-:Y:S01]  /*9ca0*/  STSM.16.M88.4 [R26], R4 ;  /* 0x000000041a007844 */ /* 0x0001e20000000200 */
[----:B------:R-:W-:Y:S02]  /*9cb0*/  MOV R78, R8 ;  /* 0x00000008004e7202 */ /* 0x000fe40000000f00 */
[----:B------:R-:W-:Y:S01]  /*9cc0*/  MOV R18, R10 ;  /* 0x0000000a00127202 */ /* 0x000fe20000000f00 */
[----:B------:R1:W-:Y:S01]  /*9cd0*/  STSM.16.M88.4 [R0], R12 ;  /* 0x0000000c00007844 */ /* 0x0003e20000000200 */
[----:B------:R-:W-:Y:S02]  /*9ce0*/  MOV R79, R24 ;  /* 0x00000018004f7202 */ /* 0x000fe40000000f00 */
[----:B------:R-:W-:Y:S02]  /*9cf0*/  F2FP.F16.F32.PACK_AB R8, R49, R48 ;  /* 0x000000303108723e */ /* 0x000fe400000000ff */
[----:B------:R-:W-:-:S02]  /*9d00*/  F2FP.F16.F32.PACK_AB R9, R51, R50 ;  /* 0x000000323309723e */ /* 0x000fc400000000ff */
[----:B------:R-:W-:Y:S02]  /*9d10*/  F2FP.F16.F32.PACK_AB R10, R53, R52 ;  /* 0x00000034350a723e */ /* 0x000fe400000000ff */
[----:B------:R-:W-:Y:S02]  /*9d20*/  F2FP.F16.F32.PACK_AB R11, R55, R54 ;  /* 0x00000036370b723e */ /* 0x000fe400000000ff */
[----:B0-----:R-:W-:Y:S02]  /*9d30*/  F2FP.F16.F32.PACK_AB R4, R41, R40 ;  /* 0x000000282904723e */ /* 0x001fe400000000ff */
[----:B------:R-:W-:Y:S02]  /*9d40*/  F2FP.F16.F32.PACK_AB R5, R43, R42 ;  /* 0x0000002a2b05723e */ /* 0x000fe400000000ff */
[----:B------:R-:W-:Y:S02]  /*9d50*/  F2FP.F16.F32.PACK_AB R6, R45, R44 ;  /* 0x0000002c2d06723e */ /* 0x000fe400000000ff */
[----:B------:R-:W-:-:S02]  /*9d60*/  F2FP.F16.F32.PACK_AB R7, R47, R46 ;  /* 0x0000002e2f07723e */ /* 0x000fc400000000ff */
[----:B-1----:R-:W-:Y:S02]  /*9d70*/  F2FP.F16.F32.PACK_AB R12, R57, R56 ;  /* 0x00000038390c723e */ /* 0x002fe400000000ff */
[----:B------:R-:W-:Y:S02]  /*9d80*/  F2FP.F16.F32.PACK_AB R13, R59, R58 ;  /* 0x0000003a3b0d723e */ /* 0x000fe400000000ff */
[----:B------:R-:W-:Y:S02]  /*9d90*/  F2FP.F16.F32.PACK_AB R14, R61, R60 ;  /* 0x0000003c3d0e723e */ /* 0x000fe400000000ff */
[----:B------:R-:W-:Y:S02]  /*9da0*/  F2FP.F16.F32.PACK_AB R15, R63, R62 ;  /* 0x0000003e3f0f723e */ /* 0x000fe400000000ff */
[----:B------:R-:W-:Y:S02]  /*9db0*/  F2FP.F16.F32.PACK_AB R24, R65, R64 ;  /* 0x000000404118723e */ /* 0x000fe400000000ff */
[----:B------:R-:W-:-:S02]  /*9dc0*/  F2FP.F16.F32.PACK_AB R25, R67, R66 ;  /* 0x000000424319723e */ /* 0x000fc400000000ff */
        /* <DEDUP_REMOVED lines=13> */
[----:B------:R-:W-:Y:S01]  /*9ea0*/  IMAD.U32 R76, RZ, RZ, UR8 ;  /* 0x00000008ff4c7e24 */ /* 0x000fe2000f8e00ff */
[----:B0-----:R-:W0:Y:S03]  /*9eb0*/  LDC R18, c[0x0][0xbe8] ;  /* 0x0002fa00ff127b82 */ /* 0x001e260000000800 */
[----:B------:R-:W-:Y:S01]  /*9ec0*/  IMAD.U32 R77, RZ, RZ, UR9 ;  /* 0x00000009ff4d7e24 */ /* 0x000fe2000f8e00ff */
[----:B------:R-:W-:-:S04]  /*9ed0*/  ULDC.64 UR8, c[0x0][0xc08] ;  /* 0x0003020000087ab9 */ /* 0x000fc80000000a00 */
[----:B------:R-:W2:Y:S01]  /*9ee0*/  @P0 LDG.E R0, desc[UR18][R76.64] ;  /* 0x000000124c000981 */ /* 0x000ea2000c1e1900 */
[----:B------:R-:W-:-:S04]  /*9ef0*/  UISETP.NE.U32.AND UP0, UPT, UR8, URZ, UPT ;  /* 0x0000003f0800728c */ /* 0x000fc8000bf05070 */
[----:B------:R-:W-:Y:S01]  /*9f00*/  UISETP.NE.AND.EX UP0, UPT, UR9, URZ, UPT, UP0 ;  /* 0x0000003f0900728c */ /* 0x000fe2000bf05300 */
[----:B0-----:R-:W-:-:S05]  /*9f10*/  ISETP.NE.AND P1, PT, R18, 0x1, PT ;  /* 0x000000011200780c */ /* 0x001fca0003f25270 */
[----:B------:R-:W-:-:S05]  /*9f20*/  PLOP3.LUT P4, PT, PT, PT, UP0, 0x80, 0x0 ;  /* 0x000000000000781c */ /* 0x000fca0003f8f008 */
[----:B------:R-:W-:-:S03]  /*9f30*/  @UP0 UIADD3 UR8, UP1, UR4, UR8, URZ ;  /* 0x0000000804080290 */ /* 0x000fc6000ff3e03f */
[----:B------:R-:W-:Y:S01]  /*9f40*/  ULDC UR4, c[0x0][0xa88] ;  /* 0x0002a20000047ab9 */ /* 0x000fe20000000800 */
[----:B------:R-:W-:Y:S01]  /*9f50*/  @UP0 UIADD3.X UR9, UR12, UR9, URZ, UP1, !UPT ;  /* 0x000000090c090290 */ /* 0x000fe20008ffe43f */
[----:B------:R-:W-:Y:S01]  /*9f60*/  IMAD.U32 R9, RZ, RZ, UR4 ;  /* 0x00000004ff097e24 */ /* 0x000fe2000f8e00ff */
[----:B------:R-:W-:Y:S01]  /*9f70*/  UISETP.NE.AND UP0, UPT, UR16, URZ, UPT ;  /* 0x0000003f1000728c */ /* 0x000fe2000bf05270 */
[----:B------:R-:W-:Y:S01]  /*9f80*/  ULDC UR4, c[0x0][0xad4] ;  /* 0x0002b50000047ab9 */ /* 0x000fe20000000800 */
[----:B------:R-:W0:Y:S01]  /*9f90*/  @P1 LDC R6, c[0x0][0xbec] ;  /* 0x0002fb00ff061b82 */ /* 0x000e220000000800 */
[----:B------:R-:W-:Y:S01]  /*9fa0*/  IMAD.U32 R4, RZ, RZ, UR8 ;  /* 0x00000008ff047e24 */ /* 0x000fe2000f8e00ff */
[----:B------:R-:W-:Y:S01]  /*9fb0*/  USEL UR4, UR16, UR4, UP0 ;  /* 0x0000000410047287 */ /* 0x000fe20008000000 */
[----:B------:R-:W-:-:S03]  /*9fc0*/  IMAD.U32 R5, RZ, RZ, UR9 ;  /* 0x00000009ff057e24 */ /* 0x000fc6000f8e00ff */
[----:B------:R-:W-:Y:S02]  /*9fd0*/  UISETP.GT.AND UP1, UPT, UR4, 0x1, UPT ;  /* 0x000000010400788c */ /* 0x000fe4000bf24270 */
[----:B------:R-:W1:Y:S01]  /*9fe0*/  @P1 LDC R11, c[0x0][0xbf0] ;  /* 0x0002fc00ff0b1b82 */ /* 0x000e620000000800 */
[----:B------:R3:W5:Y:S01]  /*9ff0*/  @P4 LDG.E R9, desc[UR18][R4.64] ;  /* 0x0000001204094981 */ /* 0x000762000c1e1900 */
[----:B------:R-:W-:Y:S02]  /*a000*/  UMOV UR19, 0x9b8 ;  /* 0x000009b800137882 */ /* 0x000fe40000000000 */
[----:B------:R-:W-:Y:S02]  /*a010*/  USEL UR19, UR19, 0x978, UP1 ;  /* 0x0000097813137887 */ /* 0x000fe40008800000 */
[----:B------:R-:W-:Y:S01]  /*a020*/  UISETP.NE.U32.AND UP0, UPT, UR10, URZ, UPT ;  /* 0x0000003f0a00728c */ /* 0x000fe2000bf05070 */
[----:B------:R-:W-:Y:S01]  /*a030*/  IMAD.U32 R13, RZ, RZ, UR21 ;  /* 0x00000015ff0d7e24 */ /* 0x000fe2000f8e00ff */
[----:B------:R-:W-:-:S02]  /*a040*/  UMOV UR4, URZ ;  /* 0x0000003f00047c82 */ /* 0x000fc40008000000 */
[----:B------:R-:W-:Y:S01]  /*a050*/  UISETP.NE.AND.EX UP0, UPT, UR11, URZ, UPT, UP0 ;  /* 0x0000003f0b00728c */ /* 0x000fe2000bf05300 */
[----:B------:R-:W-:Y:S01]  /*a060*/  IMAD R13, R13, 0xc0, R84 ;  /* 0x000000c00d0d7824 */ /* 0x000fe200078e0254 */
[----:B------:R-:W-:Y:S02]  /*a070*/  USEL UR9, UR15, URZ, UP1 ;  /* 0x0000003f0f097287 */ /* 0x000fe40008800000 */
[----:B------:R-:W-:Y:S02]  /*a080*/  USEL UR8, UR14, URZ, !UP0 ;  /* 0x0000003f0e087287 */ /* 0x000fe4000c000000 */
[----:B------:R-:W-:Y:S01]  /*a090*/  USEL UR18, UR13, URZ, !UP0 ;  /* 0x0000003f0d127287 */ /* 0x000fe2000c000000 */
[----:B------:R-:W-:Y:S02]  /*a0a0*/  ULDC.64 UR10, c[0x0][UR19+0x218] ;  /* 0x00008600130a7abb */ /* 0x000fe40008000a00 */
[----:B------:R-:W-:Y:S01]  /*a0b0*/  ULDC.64 UR12, c[0x0][UR19+0x220] ;  /* 0x00008800130c7abb */ /* 0x000fe20008000a00 */
[----:B------:R-:W-:Y:S01]  /*a0c0*/  ULDC.64 UR14, c[0x0][UR19+0x228] ;  /* 0x00008a00130e7abb */ /* 0x000fe20008000a00 */
[----:B------:R-:W-:-:S02]  /*a0d0*/  UIMAD.WIDE.U32 UR16, UR10, UR20, URZ ;  /* 0x000000140a1072a5 */ /* 0x000fc4000f8e003f */
[----:B------:R-:W-:Y:S02]  /*a0e0*/  UIMAD UR13, UR13, UR8, URZ ;  /* 0x000000080d0d72a4 */ /* 0x000fe4000f8e023f */
[----:B------:R-:W-:Y:S01]  /*a0f0*/  UIMAD UR20, UR11, UR20, URZ ;  /* 0x000000140b1472a4 */ /* 0x000fe2000f8e023f */
[----:B------:R-:W-:Y:S01]  /*a100*/  IMAD.MOV.U32 R7, RZ, RZ, R13 ;  /* 0x000000ffff077224 */ /* 0x000fe200078e000d */
[----:B------:R-:W-:Y:S02]  /*a110*/  UIMAD.WIDE.U32 UR10, UR12, UR8, URZ ;  /* 0x000000080c0a72a5 */ /* 0x000fe4000f8e003f */
[----:B------:R-:W-:Y:S02]  /*a120*/  UIMAD.WIDE.U32 UR22, UR14, UR9, URZ ;  /* 0x000000090e1672a5 */ /* 0x000fe4000f8e003f */
[----:B------:R-:W-:Y:S02]  /*a130*/  UIMAD UR9, UR15, UR9, URZ ;  /* 0x000000090f0972a4 */ /* 0x000fe4000f8e023f */
[----:B------:R-:W-:-:S02]  /*a140*/  UIMAD UR13, UR12, UR18, UR13 ;  /* 0x000000120c0d72a4 */ /* 0x000fc4000f8e020d */
[----:B------:R-:W-:Y:S01]  /*a150*/  UIADD3 UR20, UR17, UR20, URZ ;  /* 0x0000001411147290 */ /* 0x000fe2000fffe03f */
[----:B---3--:R-:W-:Y:S02]  /*a160*/  IMAD.U32 R4, RZ, RZ, UR22 ;  /* 0x00000016ff047e24 */ /* 0x008fe4000f8e00ff */
[----:B------:R-:W-:Y:S02]  /*a170*/  IMAD.U32 R5, RZ, RZ, UR23 ;  /* 0x00000017ff057e24 */ /* 0x000fe4000f8e00ff */
[----:B------:R-:W-:Y:S01]  /*a180*/  IMAD.U32 R15, RZ, RZ, UR21 ;  /* 0x00000015ff0f7e24 */ /* 0x000fe2000f8e00ff */
[----:B--2---:R-:W-:Y:S01]  /*a190*/  @P0 R2UR UR4, R0 ;  /* 0x00000000000402ca */ /* 0x004fe200000e0000 */
[----:B0-----:R-:W-:-:S05]  /*a1a0*/  @P1 IMAD.HI.U32 R0, R13, R6, RZ ;  /* 0x000000060d001227 */ /* 0x001fca00078e00ff */
[----:B-1----:R-:W-:-:S07]  /*a1b0*/  @P1 SHF.R.U32.HI R7, RZ, R11, R0 ;  /* 0x0000000bff071219 */ /* 0x002fce0000011600 */
[----:B------:R-:W-:Y:S02]  /*a1c0*/  UIADD3 UR16, UP0, UP2, UR10, UR16, UR4 ;  /* 0x000000100a107290 */ /* 0x000fe4000fa1e004 */
[----:B------:R-:W-:Y:S01]  /*a1d0*/  UIADD3 UR10, UR23, UR9, URZ ;  /* 0x00000009170a7290 */ /* 0x000fe2000fffe03f */
[----:B------:R-:W-:Y:S01]  /*a1e0*/  IMAD.MOV R11, RZ, RZ, -R7 ;  /* 0x000000ffff0b7224 */ /* 0x000fe200078e0a07 */
[----:B------:R-:W-:Y:S02]  /*a1f0*/  UIADD3 UR9, UR11, UR13, URZ ;  /* 0x0000000d0b097290 */ /* 0x000fe4000fffe03f */
[----:B------:R-:W-:Y:S01]  /*a200*/  USHF.R.S32.HI UR14, URZ, 0x1f, UR4 ;  /* 0x0000001f3f0e7899 */ /* 0x000fe20008011404 */
[----:B------:R-:W-:Y:S01]  /*a210*/  IMAD R11, R18, R11, R13 ;  /* 0x0000000b120b7224 */ /* 0x000fe200078e020d */
[----:B------:R-:W-:Y:S01]  /*a220*/  IADD3 R4, P2, P3, R7, UR16, R4 ;  /* 0x0000001007047c10 */ /* 0x000fe2000fb5e004 */
[----:B------:R-:W-:Y:S01]  /*a230*/  IMAD.U32 R6, RZ, RZ, UR10 ;  /* 0x0000000aff067e24 */ /* 0x000fe2000f8e00ff */
[----:B------:R-:W-:Y:S01]  /*a240*/  UIADD3.X UR9, UR9, UR20, UR14, UP0, UP2 ;  /* 0x0000001409097290 */ /* 0x000fe200087e440e */
[----:B------:R-:W-:Y:S01]  /*a250*/  SHF.R.S32.HI R5, RZ, 0x1f, R7 ;  /* 0x0000001fff057819 */ /* 0x000fe20000011407 */
[----:B------:R-:W-:Y:S01]  /*a260*/  ULDC.64 UR10, c[0x0][UR19+0x210] ;  /* 0x00008400130a7abb */ /* 0x000fe20008000a00 */
[----:B------:R-:W-:Y:S01]  /*a270*/  SHF.R.S32.HI R0, RZ, 0x1f, R11 ;  /* 0x0000001fff007819 */ /* 0x000fe2000001140b */
[----:B------:R-:W-:Y:S01]  /*a280*/  IMAD R7, R11, UR11, RZ ;  /* 0x0000000b0b077c24 */ /* 0x000fe2000f8e02ff */
[----:B------:R-:W-:Y:S01]  /*a290*/  ULDC.64 UR12, c[0x0][0xba8] ;  /* 0x0002ea00000c7ab9 */ /* 0x000fe20000000a00 */
[----:B------:R-:W-:Y:S01]  /*a2a0*/  IADD3.X R5, R5, UR9, R6, P2, P3 ;  /* 0x0000000905057c10 */ /* 0x000fe200097e6406 */
[----:B------:R-:W-:Y:S01]  /*a2b0*/  @!UP1 ULDC UR12, c[0x0][0xb50] ;  /* 0x0002d400000c9ab9 */ /* 0x000fe20000000800 */
[----:B------:R-:W-:Y:S01]  /*a2c0*/  IMAD R7, R0, UR10, R7 ;  /* 0x0000000a00077c24 */ /* 0x000fe2000f8e0207 */
        /* <DEDUP_REMOVED lines=11> */
.L_x_9547:
[----:B------:R-:W2:Y:S01]  /*a380*/  LDL R0, [R1+0x3c] ;  /* 0x00003c0001007983 */ /* 0x000ea20000100800 */
[----:B------:R-:W0:Y:S03]  /*a390*/  S2R R4, SR_TID.X ;  /* 0x0000000000047919 */ /* 0x000e260000002100 */
[----:B------:R-:W-:Y:S04]  /*a3a0*/  SHFL.IDX PT, R5, R10, RZ, 0x1c1f ;  /* 0x001c1fff0a057589 */ /* 0x000fe800000e0000 */
[----:B------:R-:W-:Y:S04]  /*a3b0*/  SHFL.IDX PT, R6, R8, 0x1, 0x1c1f ;  /* 0x003c1f0008067f89 */ /* 0x000fe800000e0000 */
[----:B------:R-:W-:Y:S01]  /*a3c0*/  SHFL.IDX PT, R7, R10, 0x1, 0x1c1f ;  /* 0x003c1f000a077f89 */ /* 0x000fe200000e0000 */
[----:B0-----:R-:W-:-:S05]  /*a3d0*/  VIADD R12, R4, 0xffffff80 ;  /* 0xffffff80040c7836 */ /* 0x001fca0000000000 */
[----:B------:R-:W-:-:S04]  /*a3e0*/  SHF.R.S32.HI R11, RZ, 0x1f, R12 ;  /* 0x0000001fff0b7819 */ /* 0x000fc8000001140c */
[----:B------:R-:W-:Y:S01]  /*a3f0*/  LEA.HI R11, R11, R12, RZ, 0x7 ;  /* 0x0000000c0b0b7211 */ /* 0x000fe200078f38ff */
[----:B------:R-:W0:Y:S03]  /*a400*/  SHFL.IDX PT, R4, R8, RZ, 0x1c1f ;  /* 0x001c1fff08047589 */ /* 0x000e2600000e0000 */
[----:B------:R-:W-:-:S05]  /*a410*/  LOP3.LUT R11, R11, 0xffffff80, RZ, 0xc0, !PT ;  /* 0xffffff800b0b7812 */ /* 0x000fca00078ec0ff */
[----:B------:R-:W-:-:S05]  /*a420*/  IMAD.IADD R11, R12, 0x1, -R11 ;  /* 0x000000010c0b7824 */ /* 0x000fca00078e0a0b */
[----:B------:R-:W-:Y:S01]  /*a430*/  LOP3.LUT P0, RZ, R11, 0x3, RZ, 0xc0, !PT ;  /* 0x000000030bff7812 */ /* 0x000fe2000780c0ff */
[----:B------:R-:W-:Y:S01]  /*a440*/  ULDC.64 UR10, c[0x0][0x208] ;  /* 0x00008200000a7ab9 */ /* 0x000fe20000000a00 */
[----:B--2---:R-:W-:Y:S02]  /*a450*/  IMAD R15, R15, 0xc0, R0 ;  /* 0x000000c00f0f7824 */ /* 0x004fe400078e0200 */
[----:B-----5:R-:W-:Y:S02]  /*a460*/  IMAD R0, R9, R18, RZ ;  /* 0x0000001209007224 */ /* 0x020fe400078e02ff */
[----:B------:R-:W-:-:S03]  /*a470*/  VIADD R9, R15, 0x8 ;  /* 0x000000080f097836 */ /* 0x000fc60000000000 */
[-C--:B------:R-:W-:Y:S02]  /*a480*/  ISETP.GE.OR P2, PT, R15, R0.reuse, P0 ;  /* 0x000000000f00720c */ /* 0x080fe40000746670 */
[----:B------:R-:W-:-:S11]  /*a490*/  ISETP.GE.OR P0, PT, R9, R0, P0 ;  /* 0x000000000900720c */ /* 0x000fd60000706670 */
[----:B0-----:R0:W-:Y:S04]  /*a4a0*/  @!P2 ST.E desc[UR10][R4.64], R3 ;  /* 0x000000030400a985 */ /* 0x0011e8000c10190a */
[----:B------:R0:W-:Y:S01]  /*a4b0*/  @!P0 ST.E desc[UR10][R6.64], R16 ;  /* 0x0000001006008985 */ /* 0x0001e2000c10190a */
[----:B------:R-:W-:-:S13]  /*a4c0*/  PLOP3.LUT P0, PT, PT, PT, UP1, 0x80, 0x0 ;  /* 0x000000000000781c */ /* 0x000fda0003f0f018 */
[----:B0-----:R-:W-:Y:S05]  /*a4d0*/  @P0 BRA `(.L_x_9548) ;  /* 0x00000008002c0947 */ /* 0x001fea0003800000 */
[----:B------:R-:W0:Y:S01]  /*a4e0*/  S2R R11, SR_TID.X ;  /* 0x00000000000b7919 */ /* 0x000e220000002100 */
[----:B------:R-:W1:Y:S01]  /*a4f0*/  @P1 LDC R21, c[0x0][0xbec] ;  /* 0x0002fb00ff151b82 */ /* 0x000e620000000800 */
[----:B------:R-:W-:Y:S01]  /*a500*/  R2UR UR16, R82 ;  /* 0x00000000521072ca */ /* 0x000fe200000e0000 */
[----:B------:R-:W-:Y:S01]  /*a510*/  ULDC.64 UR12, c[0x0][0xaa0] ;  /* 0x0002a800000c7ab9 */ /* 0x000fe20000000a00 */
[----:B------:R-:W-:Y:S01]  /*a520*/  R2UR UR17, R155 ;  /* 0x000000009b1172ca */ /* 0x000fe200000e0000 */
[----:B------:R-:W-:-:S04]  /*a530*/  ULDC.64 UR10, c[0x0][0x208] ;  /* 0x00008200000a7ab9 */ /* 0x000fc80000000a00 */
[----:B------:R-:W2:Y:S01]  /*a540*/  @P1 LDC R37, c[0x0][0xbf0] ;  /* 0x0002fc00ff251b82 */ /* 0x000ea20000000800 */
        /* <DEDUP_REMOVED lines=8> */
[C---:B------:R-:W-:Y:S02]  /*a5d0*/  IADD3 R25, P3, R74.reuse, 0x4800, RZ ;  /* 0x000048004a197810 */ /* 0x040fe40007f7e0ff */
[C---:B------:R-:W-:Y:S02]  /*a5e0*/  IADD3 R29, P4, R74.reuse, 0x6000, RZ ;  /* 0x000060004a1d7810 */ /* 0x040fe40007f9e0ff */
[----:B------:R-:W-:Y:S02]  /*a5f0*/  IADD3 R4, P5, R74, 0x7800, RZ ;  /* 0x000078004a047810 */ /* 0x000fe40007fbe0ff */
[----:B------:R-:W-:-:S02]  /*a600*/  LOP3.LUT R8, R9, 0x180, RZ, 0xc0, !PT ;  /* 0x0000018009087812 */ /* 0x000fc400078ec0ff */
[----:B------:R-:W-:Y:S01]  /*a610*/  LOP3.LUT R12, R13, 0x180, RZ, 0xc0, !PT ;  /* 0x000001800d0c7812 */ /* 0x000fe200078ec0ff */
[----:B------:R-:W-:Y:S01]  /*a620*/  IMAD.X R33, RZ, RZ, R75, P5 ;  /* 0x000000ffff217224 */ /* 0x000fe200028e064b */
        /* <DEDUP_REMOVED lines=19> */
[----:B------:R-:W-:Y:S01]  /*a760*/  UIMAD UR9, UR14, UR12, URZ ;  /* 0x0000000c0e0972a4 */ /* 0x000fe2000f8e023f */
[----:B------:R-:W-:Y:S01]  /*a770*/  LOP3.LUT R74, R5, R74, RZ, 0x3c, !PT ;  /* 0x0000004a054a7212 */ /* 0x000fe200078e3cff */
[----:B------:R-:W5:Y:S04]  /*a780*/  LD.E.128 R8, desc[UR10][R8.64] ;  /* 0x0000000a08087980 */ /* 0x000f68000c101d00 */
[----:B------:R-:W5:Y:S01]  /*a790*/  LD.E.128 R12, desc[UR10][R12.64] ;  /* 0x0000000a0c0c7980 */ /* 0x000f62000c101d00 */
[----:B------:R-:W-:-:S03]  /*a7a0*/  UIMAD UR9, UR4, UR13, UR9 ;  /* 0x0000000d040972a4 */ /* 0x000fc6000f8e0209 */
[----:B------:R-:W5:Y:S04]  /*a7b0*/  LD.E.128 R24, desc[UR10][R24.64] ;  /* 0x0000000a18187980 */ /* 0x000f68000c101d00 */
[----:B------:R-:W5:Y:S01]  /*a7c0*/  LD.E.128 R28, desc[UR10][R28.64] ;  /* 0x0000000a1c1c7980 */ /* 0x000f62000c101d00 */
[----:B------:R-:W-:Y:S01]  /*a7d0*/  IMAD R3, R157, 0x60, R76 ;  /* 0x000000609d037824 */ /* 0x000fe200078e024c */
[----:B------:R-:W-:Y:S02]  /*a7e0*/  ULDC.64 UR14, c[0x0][0xaf0] ;  /* 0x0002bc00000e7ab9 */ /* 0x000fe40000000a00 */
[----:B------:R0:W5:Y:S04]  /*a7f0*/  LD.E.128 R4, desc[UR10][R74.64] ;  /* 0x0000000a4a047980 */ /* 0x000168000c101d00 */
[----:B------:R-:W5:Y:S01]  /*a800*/  LD.E.128 R32, desc[UR10][R32.64] ;  /* 0x0000000a20207980 */ /* 0x000f62000c101d00 */
[----:B------:R-:W-:Y:S01]  /*a810*/  UIMAD.WIDE.U32 UR10, UR4, UR12, URZ ;  /* 0x0000000c040a72a5 */ /* 0x000fe2000f8e003f */
[----:B------:R-:W-:Y:S01]  /*a820*/  IMAD.U32 R22, RZ, RZ, UR16 ;  /* 0x00000010ff167e24 */ /* 0x000fe2000f8e00ff */
[----:B------:R-:W-:Y:S01]  /*a830*/  USHF.R.S32.HI UR4, URZ, 0x1f, UR8 ;  /* 0x0000001f3f047899 */ /* 0x000fe20008011408 */
[----:B------:R-:W-:Y:S01]  /*a840*/  @!PT LDS RZ, [RZ] ;  /* 0x00000000fffff984 */ /* 0x000fe20000000800 */
[----:B------:R-:W-:Y:S01]  /*a850*/  @!PT LDS RZ, [RZ] ;  /* 0x00000000fffff984 */ /* 0x000fe20000000800 */
[----:B------:R-:W-:Y:S01]  /*a860*/  @!PT LDS RZ, [RZ] ;  /* 0x00000000fffff984 */ /* 0x000fe20000000800 */
[----:B------:R-:W-:Y:S01]  /*a870*/  @!PT LDS RZ, [RZ] ;  /* 0x00000000fffff984 */ /* 0x000fe20000000800 */
[----:B------:R3:W-:Y:S06]  /*a880*/  MEMBAR.ALL.CTA ;  /* 0x0000000000007992 */ /* 0x0007ec0000008000 */
[----:B---3--:R-:W3:Y:S01]  /*a890*/  FENCE.VIEW.ASYNC.S ;  /* 0x00000000000073c6 */ /* 0x008ee20000000000 */
[----:B------:R-:W-:Y:S01]  /*a8a0*/  UIADD3 UR11, UR11, UR9, URZ ;  /* 0x000000090b0b7290 */ /* 0x000fe2000fffe03f */
[----:B------:R-:W-:Y:S01]  /*a8b0*/  ULDC.64 UR12, c[0x0][0xae8] ;  /* 0x0002ba00000c7ab9 */ /* 0x000fe20000000a00 */
[----:B------:R-:W-:-:S02]  /*a8c0*/  IMAD R22, R22, 0xc0, R3 ;  /* 0x000000c016167824 */ /* 0x000fc400078e0203 */
[----:B------:R-:W-:Y:S02]  /*a8d0*/  UIMAD.WIDE.U32 UR10, UR17, UR12, UR10 ;  /* 0x0000000c110a72a5 */ /* 0x000fe4000f8e000a */
[----:B------:R-:W-:Y:S01]  /*a8e0*/  UIMAD UR4, UR4, UR14, URZ ;  /* 0x0000000e040472a4 */ /* 0x000fe2000f8e023f */
[----:B-1----:R-:W-:Y:S01]  /*a8f0*/  @P1 IMAD.HI.U32 R16, R22, R21, RZ ;  /* 0x0000001516101227 */ /* 0x002fe200078e00ff */
[----:B------:R-:W-:Y:S02]  /*a900*/  UIMAD UR11, UR17, UR13, UR11 ;  /* 0x0000000d110b72a4 */ /* 0x000fe4000f8e020b */
[----:B------:R-:W-:Y:S01]  /*a910*/  UIMAD UR4, UR8, UR15, UR4 ;  /* 0x0000000f080472a4 */ /* 0x000fe2000f8e0204 */
[----:B------:R-:W-:Y:S01]  /*a920*/  IMAD.MOV.U32 R3, RZ, RZ, R22 ;  /* 0x000000ffff037224 */ /* 0x000fe200078e0016 */
[----:B------:R-:W-:Y:S01]  /*a930*/  UIMAD.WIDE.U32 UR8, UR8, UR14, UR10 ;  /* 0x0000000e080872a5 */ /* 0x000fe2000f8e000a */
[----:B--2---:R-:W-:Y:S02]  /*a940*/  @P1 SHF.R.U32.HI R3, RZ, R37, R16 ;  /* 0x00000025ff031219 */ /* 0x004fe40000011610 */
[----:B------:R-:W-:Y:S01]  /*a950*/  ULDC.64 UR10, c[0x0][0xae0] ;  /* 0x0002b800000a7ab9 */ /* 0x000fe20000000a00 */
[----:B------:R-:W-:Y:S01]  /*a960*/  UIADD3 UR4, UR9, UR4, URZ ;  /* 0x0000000409047290 */ /* 0x000fe2000fffe03f */
[--C-:B------:R-:W-:Y:S01]  /*a970*/  SHF.R.S32.HI R16, RZ, 0x1f, R3.reuse ;  /* 0x0000001fff107819 */ /* 0x100fe20000011403 */
[----:B------:R-:W-:-:S02]  /*a980*/  IMAD.MOV R37, RZ, RZ, -R3 ;  /* 0x000000ffff257224 */ /* 0x000fc400078e0a03 */
[----:B------:R-:W-:Y:S02]  /*a990*/  IMAD.U32 R21, RZ, RZ, UR9 ;  /* 0x00000009ff157e24 */ /* 0x000fe4000f8e00ff */
[----:B------:R-:W-:Y:S01]  /*a9a0*/  IMAD.U32 R20, RZ, RZ, UR8 ;  /* 0x00000008ff147e24 */ /* 0x000fe2000f8e00ff */
[----:B------:R-:W-:Y:S01]  /*a9b0*/  ULDC.64 UR8, c[0x0][0xad8] ;  /* 0x0002b60000087ab9 */ /* 0x000fe20000000a00 */
[----:B------:R-:W-:Y:S02]  /*a9c0*/  IMAD.U32 R21, RZ, RZ, UR4 ;  /* 0x00000004ff157e24 */ /* 0x000fe4000f8e00ff */
[----:B------:R-:W-:Y:S02]  /*a9d0*/  IMAD R16, R16, UR10, RZ ;  /* 0x0000000a10107c24 */ /* 0x000fe4000f8e02ff */
[----:B------:R-:W-:Y:S02]  /*a9e0*/  IMAD R37, R18, R37, R22 ;  /* 0x0000002512257224 */ /* 0x000fe400078e0216 */
[----:B------:R-:W-:-:S02]  /*a9f0*/  IMAD R39, R3, UR11, R16 ;  /* 0x0000000b03277c24 */ /* 0x000fc4000f8e0210 */
[----:B------:R-:W-:Y:S01]  /*aa00*/  IMAD.WIDE.U32 R20, R3, UR10, R20 ;  /* 0x0000000a03147c25 */ /* 0x000fe2000f8e0014 */
[----:B------:R-:W-:-:S03]  /*aa10*/  SHF.R.S32.HI R3, RZ, 0x1f, R37 ;  /* 0x0000001fff037819 */ /* 0x000fc60000011425 */
        /* <DEDUP_REMOVED lines=11> */
[----:B------:R-:W-:-:S04]  /*aad0*/  LEA R16, P1, R20, UR8, 0x1 ;  /* 0x0000000814107c11 */ /* 0x000fc8000f8208ff */
[----:B------:R-:W-:Y:S01]  /*aae0*/  LEA.HI.X R18, R20, UR9, R3, 0x1, P1 ;  /* 0x0000000914127c11 */ /* 0x000fe200088f0c03 */
[----:B---3--:R0:W1:Y:S01]  /*aaf0*/  SHFL.IDX PT, R36, R16, RZ, 0x1c1f ;  /* 0x001c1fff10247589 */ /* 0x00806200000e0000 */
[----:B------:R-:W-:Y:S01]  /*ab00*/  BSSY B1, `(.L_x_9549) ;  /* 0x0000013000017945 */ /* 0x000fe20003800000 */
[----:B------:R-:W-:Y:S02]  /*ab10*/  SYNCS.ARRIVE.TRANS64.RED.A1T0 RZ, [UR4], RZ ;  /* 0x000000ffffff79a7 */ /* 0x000fe40008100404 */
        /* <DEDUP_REMOVED lines=11> */
[----:B--2---:R-:W-:Y:S01]  /*abd0*/  @!P0 IMAD.WIDE R20, R17, 0x2, R36 ;  /* 0x0000000211148825 */ /* 0x004fe200078e0224 */
[-C--:B------:R-:W-:Y:S02]  /*abe0*/  @!P1 LEA.HI.X R39, R19, R37.reuse, R44, 0x1, P3 ;  /* 0x0000002513279211 */ /* 0x080fe400018f0c2c */
[----:B------:R-:W-:Y:S02]  /*abf0*/  @!P2 LEA.HI.X R41, R23, R37, R42, 0x1, P4 ;  /* 0x000000251729a211 */ /* 0x000fe400020f0c2a */
[----:B-----5:R3:W-:Y:S04]  /*ac00*/  @!P0 ST.E.128 desc[UR8][R20.64], R4 ;  /* 0x0000000414008985 */ /* 0x0207e8000c101d08 */
[----:B------:R3:W-:Y:S04]  /*ac10*/  @!P1 ST.E.128 desc[UR8][R38.64], R12 ;  /* 0x0000000c26009985 */ /* 0x0007e8000c101d08 */
[----:B------:R3:W-:Y:S02]  /*ac20*/  @!P2 ST.E.128 desc[UR8][R40.64], R28 ;  /* 0x0000001c2800a985 */ /* 0x0007e4000c101d08 */
.L_x_9550:
[----:B------:R-:W-:Y:S05]  /*ac30*/  BSYNC B1 ;  /* 0x0000000000017941 */ /* 0x000fea0003800000 */
.L_x_9549:
[----:B------:R-:W-:Y:S01]  /*ac40*/  VIADD R3, R43, 0x60 ;  /* 0x000000602b037836 */ /* 0x000fe20000000000 */
[----:B---3-5:R3:W4:Y:S04]  /*ac50*/  SHFL.IDX PT, R7, R18, 0x1, 0x1c1f ;  /* 0x003c1f0012077f89 */ /* 0x02872800000e0000 */
[----:B------:R-:W-:Y:S01]  /*ac60*/  ISETP.GE.AND P0, PT, R3, R0, PT ;  /* 0x000000000300720c */ /* 0x000fe20003f06270 */
[----:B------:R3:W0:-:S12]  /*ac70*/  SHFL.IDX PT, R6, R16, 0x1, 0x1c1f ;  /* 0x003c1f0010067f89 */ /* 0x00061800000e0000 */
[----:B---3--:R-:W-:Y:S05]  /*ac80*/  @P0 BRA `(.L_x_9551) ;  /* 0x00000018000c0947 */ /* 0x008fea0003800000 */
[----:B------:R-:W-:Y:S01]  /*ac90*/  ULDC UR4, c[0x0][0xac8] ;  /* 0x0002b20000047ab9 */ /* 0x000fe20000000800 */
[----:B------:R-:W-:Y:S01]  /*aca0*/  ULDC.64 UR8, c[0x0][0x208] ;  /* 0x0000820000087ab9 */ /* 0x000fe20000000a00 */
[----:B------:R-:W-:Y:S02]  /*acb0*/  ISETP.GE.AND P2, PT, R19, UR4, PT ;  /* 0x0000000413007c0c */ /* 0x000fe4000bf46270 */
[----:B------:R-:W-:-:S11]  /*acc0*/  ISETP.GE.AND P1, PT, R17, UR4, PT ;  /* 0x0000000411007c0c */ /* 0x000fd6000bf26270 */
[----:B0-----:R-:W-:Y:S02]  /*acd0*/  @!P2 LEA R12, P0, R19, R6, 0x1 ;  /* 0x00000006130ca211 */ /* 0x001fe400078008ff */
[----:B----4-:R-:W-:Y:S02]  /*ace0*/  @!P1 IMAD.WIDE R4, R17, 0x2, R6 ;  /* 0x0000000211049825 */ /* 0x010fe400078e0206 */
[----:B------:R-:W-:Y:S02]  /*acf0*/  @!P2 LEA.HI.X R13, R19, R7, R44, 0x1, P0 ;  /* 0x00000007130da211 */ /* 0x000fe400000f0c2c */
[----:B------:R-:W-:Y:S01]  /*ad00*/  ISETP.GE.AND P0, PT, R23, UR4, PT ;  /* 0x0000000417007c0c */ /* 0x000fe2000bf06270 */
[----:B------:R0:W-:Y:S04]  /*ad10*/  @!P1 ST.E.128 desc[UR8][R4.64], R8 ;  /* 0x0000000804009985 */ /* 0x0001e8000c101d08 */
[----:B------:R0:W-:Y:S08]  /*ad20*/  @!P2 ST.E.128 desc[UR8][R12.64], R24 ;  /* 0x000000180c00a985 */ /* 0x0001f0000c101d08 */
[----:B------:R-:W-:Y:S05]  /*ad30*/  @P0 BRA `(.L_x_9551) ;  /* 0x0000001400e00947 */ /* 0x000fea0003800000 */
[----:B0-----:R-:W-:Y:S01]  /*ad40*/  LEA R4, P0, R23, R6, 0x1 ;  /* 0x0000000617047211 */ /* 0x001fe200078008ff */
[----:B------:R-:W-:-:S03]  /*ad50*/  ULDC.64 UR8, c[0x0][0x208] ;  /* 0x0000820000087ab9 */ /* 0x000fc60000000a00 */
[----:B------:R-:W-:-:S05]  /*ad60*/  LEA.HI.X R5, R23, R7, R42, 0x1, P0 ;  /* 0x0000000717057211 */ /* 0x000fca00000f0c2a */
[----:B------:R0:W-:Y:S01]  /*ad70*/  ST.E.128 desc[UR8][R4.64], R32 ;  /* 0x0000002004007985 */ /* 0x0001e2000c101d08 */
[----:B------:R-:W-:Y:S05]  /*ad80*/  BRA `(.L_x_9551) ;  /* 0x0000001400cc7947 */ /* 0x000fea0003800000 */
.L_x_9548:
        /* <DEDUP_REMOVED lines=12> */
[----:B------:R-:W-:Y:S01]  /*ae50*/  ULDC.64 UR12, c[0x0][0xb38] ;  /* 0x0002ce00000c7ab9 */ /* 0x000fe20000000a00 */
[----:B------:R-:W-:Y:S01]  /*ae60*/  BSSY B1, `(.L_x_9552) ;  /* 0x0000063000017945 */ /* 0x000fe20003800000 */
[----:B------:R-:W-:Y:S01]  /*ae70*/  UIMAD.WIDE.U32 UR10, UR16, UR12, UR10 ;  /* 0x0000000c100a72a5 */ /* 0x000fe2000f8e000a */
[----:B------:R-:W-:-:S02]  /*ae80*/  SHF.R.S32.HI R16, RZ, 0x1f, R144 ;  /* 0x0000001fff107819 */ /* 0x000fc40000011490 */
[----:B------:R-:W-:Y:S01]  /*ae90*/  SHF.R.S32.HI R74, RZ, 0x1f, R145 ;  /* 0x0000001fff4a7819 */ /* 0x000fe20000011491 */
[----:B------:R-:W-:Y:S01]  /*aea0*/  UIMAD UR11, UR16, UR13, UR11 ;  /* 0x0000000d100b72a4 */ /* 0x000fe2000f8e020b */
[----:B------:R-:W-:Y:S02]  /*aeb0*/  SHF.R.S32.HI R75, RZ, 0x1f, R146 ;  /* 0x0000001fff4b7819 */ /* 0x000fe40000011492 */
[----:B------:R-:W-:Y:S01]  /*aec0*/  ULDC.64 UR12, c[0x0][0xb40] ;  /* 0x0002d000000c7ab9 */ /* 0x000fe20000000a00 */
[----:B------:R-:W-:Y:S01]  /*aed0*/  SHF.R.S32.HI R76, RZ, 0x1f, R147 ;  /* 0x0000001fff4c7819 */ /* 0x000fe20000011493 */
[----:B------:R-:W-:Y:S01]  /*aee0*/  UIMAD UR4, UR4, UR12, URZ ;  /* 0x0000000c040472a4 */ /* 0x000fe2000f8e023f */
[----:B------:R-:W-:Y:S02]  /*aef0*/  SHF.R.S32.HI R77, RZ, 0x1f, R148 ;  /* 0x0000001fff4d7819 */ /* 0x000fe40000011494 */
[----:B------:R-:W-:Y:S01]  /*af00*/  SHF.R.S32.HI R78, RZ, 0x1f, R149 ;  /* 0x0000001fff4e7819 */ /* 0x000fe20000011495 */
[----:B------:R-:W-:Y:S01]  /*af10*/  UIMAD UR4, UR8, UR13, UR4 ;  /* 0x0000000d080472a4 */ /* 0x000fe2000f8e0204 */
[----:B0-----:R-:W-:Y:S01]  /*af20*/  @P1 IMAD.HI.U32 R4, R13, R4, RZ ;  /* 0x000000040d041227 */ /* 0x001fe200078e00ff */
[----:B------:R-:W-:Y:S01]  /*af30*/  UIMAD.WIDE.U32 UR8, UR8, UR12, UR10 ;  /* 0x0000000c080872a5 */ /* 0x000fe2000f8e000a */
[----:B------:R-:W-:-:S02]  /*af40*/  SHF.R.S32.HI R79, RZ, 0x1f, R150 ;  /* 0x0000001fff4f7819 */ /* 0x000fc40000011496 */
[----:B------:R-:W-:Y:S01]  /*af50*/  ULDC.64 UR10, c[0x0][0xb48] ;  /* 0x0002d200000a7ab9 */ /* 0x000fe20000000a00 */
[----:B------:R-:W-:Y:S01]  /*af60*/  UIADD3 UR9, UR9, UR4, URZ ;  /* 0x0000000409097290 */ /* 0x000fe2000fffe03f */
[----:B------:R-:W-:Y:S02]  /*af70*/  SHF.R.S32.HI R80, RZ, 0x1f, R151 ;  /* 0x0000001fff507819 */ /* 0x000fe40000011497 */
[----:B-1----:R-:W-:Y:S01]  /*af80*/  @P1 SHF.R.U32.HI R3, RZ, R5, R4 ;  /* 0x00000005ff031219 */ /* 0x002fe20000011604 */
        /* <DEDUP_REMOVED lines=10> */
[----:B------:R-:W-:Y:S02]  /*b030*/  IMAD R6, R4, UR10, RZ ;  /* 0x0000000a04067c24 */ /* 0x000fe4000f8e02ff */
[----:B------:R-:W-:Y:S01]  /*b040*/  IMAD.U32 R4, RZ, RZ, UR8 ;  /* 0x00000008ff047e24 */ /* 0x000fe2000f8e00ff */
[----:B------:R-:W-:Y:S01]  /*b050*/  ULDC.64 UR8, c[0x0][0xb28] ;  /* 0x0002ca0000087ab9 */ /* 0x000fe20000000a00 */
[----:B------:R-:W-:Y:S01]  /*b060*/  IMAD.U32 R5, RZ, RZ, UR4 ;  /* 0x00000004ff057e24 */ /* 0x000fe2000f8e00ff */
[----:B------:R-:W-:Y:S01]  /*b070*/  UIADD3 UR4, UR37, 0x31c20, URZ ;  /* 0x00031c2025047890 */ /* 0x000fe2000fffe03f */
[C---:B------:R-:W-:Y:S01]  /*b080*/  IMAD R11, R3.reuse, UR11, R6 ;  /* 0x0000000b030b7c24 */ /* 0x040fe2000f8e0206 */
[----:B------:R-:W-:Y:S01]  /*b090*/  SHF.R.S32.HI R6, RZ, 0x1f, R7 ;  /* 0x0000001fff067819 */ /* 0x000fe20000011407 */
[----:B------:R-:W-:Y:S01]  /*b0a0*/  IMAD.WIDE.U32 R4, R3, UR10, R4 ;  /* 0x0000000a03047c25 */ /* 0x000fe2000f8e0004 */
[----:B------:R-:W-:-:S03]  /*b0b0*/  UPRMT UR4, URZ, 0x654, UR4 ;  /* 0x000006543f047896 */ /* 0x000fc60008000004 */
[----:B------:R-:W-:Y:S02]  /*b0c0*/  IMAD R6, R6, UR8, RZ ;  /* 0x0000000806067c24 */ /* 0x000fe4000f8e02ff */
[----:B------:R-:W-:Y:S02]  /*b0d0*/  IMAD.IADD R5, R5, 0x1, R11 ;  /* 0x0000000105057824 */ /* 0x000fe400078e020b */
[C---:B------:R-:W-:Y:S02]  /*b0e0*/  IMAD R3, R7.reuse, UR9, R6 ;  /* 0x0000000907037c24 */ /* 0x040fe4000f8e0206 */
[----:B------:R-:W-:Y:S01]  /*b0f0*/  IMAD.WIDE.U32 R4, R7, UR8, R4 ;  /* 0x0000000807047c25 */ /* 0x000fe2000f8e0004 */
[----:B------:R-:W-:Y:S01]  /*b100*/  ULDC.64 UR8, c[0x0][0xb00] ;  /* 0x0002c00000087ab9 */ /* 0x000fe20000000a00 */
[----:B------:R-:W-:Y:S02]  /*b110*/  SYNCS.ARRIVE.TRANS64.RED.A1T0 RZ, [UR4], RZ ;  /* 0x000000ffffff79a7 */ /* 0x000fe40008100404 */
        /* <DEDUP_REMOVED lines=12> */
[----:B------:R-:W-:-:S02]  /*b1e0*/  ISETP.GE.AND P3, PT, R151, UR4, PT ;  /* 0x0000000497007c0c */ /* 0x000fc4000bf66270 */
[----:B------:R-:W-:-:S03]  /*b1f0*/  ISETP.GE.AND P4, PT, R150, UR4, PT ;  /* 0x0000000496007c0c */ /* 0x000fc6000bf86270 */
[----:B-1----:R-:W-:-:S04]  /*b200*/  @!P1 LEA R10, P6, R154, R4, 0x2 ;  /* 0x000000049a0a9211 */ /* 0x002fc800078c10ff */
[----:B--2---:R-:W-:Y:S01]  /*b210*/  @!P1 LEA.HI.X R11, R154, R5, R83, 0x2, P6 ;  /* 0x000000059a0b9211 */ /* 0x004fe200030f1453 */
[----:B------:R-:W-:Y:S01]  /*b220*/  @!P5 IMAD.WIDE R6, R156, 0x4, R4 ;  /* 0x000000049c06d825 */ /* 0x000fe200078e0204 */
[----:B------:R-:W-:-:S04]  /*b230*/  @!P0 LEA R12, P6, R153, R4, 0x2 ;  /* 0x00000004990c8211 */ /* 0x000fc800078c10ff */
[-C--:B------:R-:W-:Y:S01]  /*b240*/  @!P0 LEA.HI.X R13, R153, R5.reuse, R82, 0x2, P6 ;  /* 0x00000005990d8211 */ /* 0x080fe200030f1452 */
[----:B------:R1:W-:Y:S01]  /*b250*/  @!P5 ST.E.64 desc[UR8][R6.64], R20 ;  /* 0x000000140600d985 */ /* 0x0003e2000c101b08 */
[CC--:B------:R-:W-:Y:S02]  /*b260*/  @!P3 LEA R24, P5, R151.reuse, R4.reuse, 0x2 ;  /* 0x000000049718b211 */ /* 0x0c0fe400078a10ff */
[-C--:B------:R-:W-:Y:S01]  /*b270*/  @!P4 LEA R26, P6, R150, R4.reuse, 0x2 ;  /* 0x00000004961ac211 */ /* 0x080fe200078c10ff */
[----:B------:R2:W-:Y:S01]  /*b280*/  @!P1 ST.E.64 desc[UR8][R10.64], R28 ;  /* 0x0000001c0a009985 */ /* 0x0005e2000c101b08 */
[----:B------:R-:W-:Y:S02]  /*b290*/  @!P2 LEA R14, P1, R152, R4, 0x2 ;  /* 0x00000004980ea211 */ /* 0x000fe400078210ff */
[----:B------:R-:W-:Y:S01]  /*b2a0*/  @!P3 LEA.HI.X R25, R151, R5, R80, 0x2, P5 ;  /* 0x000000059719b211 */ /* 0x000fe200028f1450 */
[----:B------:R-:W-:Y:S01]  /*b2b0*/  @!P0 ST.E.64 desc[UR8][R12.64], R32 ;  /* 0x000000200c008985 */ /* 0x000fe2000c101b08 */
[----:B------:R-:W-:-:S02]  /*b2c0*/  ISETP.GE.AND P0, PT, R149, UR4, PT ;  /* 0x0000000495007c0c */ /* 0x000fc4000bf06270 */
[-C--:B------:R-:W-:Y:S02]  /*b2d0*/  @!P2 LEA.HI.X R15, R152, R5.reuse, R81, 0x2, P1 ;  /* 0x00000005980fa211 */ /* 0x080fe400008f1451 */
[----:B------:R-:W-:Y:S02]  /*b2e0*/  ISETP.GE.AND P1, PT, R148, UR4, PT ;  /* 0x0000000494007c0c */ /* 0x000fe4000bf26270 */
[----:B------:R-:W-:Y:S01]  /*b2f0*/  @!P4 LEA.HI.X R27, R150, R5, R79, 0x2, P6 ;  /* 0x00000005961bc211 */ /* 0x000fe200030f144f */
[----:B------:R3:W-:Y:S01]  /*b300*/  @!P2 ST.E.64 desc[UR8][R14.64], R36 ;  /* 0x000000240e00a985 */ /* 0x0007e2000c101b08 */
[----:B------:R-:W-:-:S03]  /*b310*/  ISETP.GE.AND P2, PT, R145, UR4, PT ;  /* 0x0000000491007c0c */ /* 0x000fc6000bf46270 */
[----:B------:R4:W-:Y:S01]  /*b320*/  @!P3 ST.E.64 desc[UR8][R24.64], R40 ;  /* 0x000000281800b985 */ /* 0x0009e2000c101b08 */
[----:B------:R-:W-:Y:S02]  /*b330*/  ISETP.GE.AND P3, PT, R146, UR4, PT ;  /* 0x0000000492007c0c */ /* 0x000fe4000bf66270 */
[-C--:B-1----:R-:W-:Y:S01]  /*b340*/  @!P0 LEA R6, P5, R149, R4.reuse, 0x2 ;  /* 0x0000000495068211 */ /* 0x082fe200078a10ff */
[----:B------:R4:W-:Y:S01]  /*b350*/  @!P4 ST.E.64 desc[UR8][R26.64], R44 ;  /* 0x0000002c1a00c985 */ /* 0x0009e2000c101b08 */
[----:B------:R-:W-:Y:S02]  /*b360*/  ISETP.GE.AND P4, PT, R147, UR4, PT ;  /* 0x0000000493007c0c */ /* 0x000fe4000bf86270 */
[-C--:B------:R-:W-:Y:S02]  /*b370*/  @!P0 LEA.HI.X R7, R149, R5.reuse, R78, 0x2, P5 ;  /* 0x0000000595078211 */ /* 0x080fe400028f144e */
[----:B------:R-:W-:Y:S02]  /*b380*/  ISETP.GE.AND P5, PT, R144, UR4, PT ;  /* 0x0000000490007c0c */ /* 0x000fe4000bfa6270 */
[C---:B--2---:R-:W-:Y:S01]  /*b390*/  @!P1 LEA R10, P6, R148.reuse, R4, 0x2 ;  /* 0x00000004940a9211 */ /* 0x044fe200078c10ff */
[----:B------:R4:W-:Y:S03]  /*b3a0*/  @!P0 ST.E.64 desc[UR8][R6.64], R48 ;  /* 0x0000003006008985 */ /* 0x0009e6000c101b08 */
[----:B------:R-:W-:-:S02]  /*b3b0*/  @!P1 LEA.HI.X R11, R148, R5, R77, 0x2, P6 ;  /* 0x00000005940b9211 */ /* 0x000fc400030f144d */
[-C--:B---3--:R-:W-:Y:S02]  /*b3c0*/  @!P3 LEA R14, P6, R146, R4.reuse, 0x2 ;  /* 0x00000004920eb211 */ /* 0x088fe400078c10ff */
[-C--:B------:R-:W-:Y:S01]  /*b3d0*/  @!P4 LEA R12, P0, R147, R4.reuse, 0x2 ;  /* 0x00000004930cc211 */ /* 0x080fe200078010ff */
[----:B------:R4:W-:Y:S01]  /*b3e0*/  @!P1 ST.E.64 desc[UR8][R10.64], R52 ;  /* 0x000000340a009985 */ /* 0x0009e2000c101b08 */
[-C--:B------:R-:W-:Y:S02]  /*b3f0*/  @!P2 LEA R20, P1, R145, R4.reuse, 0x2 ;  /* 0x000000049114a211 */ /* 0x080fe400078210ff */
[-C--:B------:R-:W-:Y:S02]  /*b400*/  @!P4 LEA.HI.X R13, R147, R5.reuse, R76, 0x2, P0 ;  /* 0x00000005930dc211 */ /* 0x080fe400000f144c */
[----:B------:R-:W-:Y:S02]  /*b410*/  @!P5 LEA R4, P0, R144, R4, 0x2 ;  /* 0x000000049004d211 */ /* 0x000fe400078010ff */
[-C--:B------:R-:W-:Y:S01]  /*b420*/  @!P3 LEA.HI.X R15, R146, R5.reuse, R75, 0x2, P6 ;  /* 0x00000005920fb211 */ /* 0x080fe200030f144b */
[----:B------:R4:W-:Y:S01]  /*b430*/  @!P4 ST.E.64 desc[UR8][R12.64], R56 ;  /* 0x000000380c00c985 */ /* 0x0009e2000c101b08 */
[----:B------:R-:W-:-:S02]  /*b440*/  @!P2 LEA.HI.X R21, R145, R5, R74, 0x2, P1 ;  /* 0x000000059115a211 */ /* 0x000fc400008f144a */
[----:B------:R-:W-:Y:S01]  /*b450*/  @!P5 LEA.HI.X R5, R144, R5, R16, 0x2, P0 ;  /* 0x000000059005d211 */ /* 0x000fe200000f1410 */
[----:B------:R4:W-:Y:S04]  /*b460*/  @!P3 ST.E.64 desc[UR8][R14.64], R60 ;  /* 0x0000003c0e00b985 */ /* 0x0009e8000c101b08 */
[----:B------:R4:W-:Y:S04]  /*b470*/  @!P2 ST.E.64 desc[UR8][R20.64], R64 ;  /* 0x000000401400a985 */ /* 0x0009e8000c101b08 */
[----:B------:R4:W-:Y:S02]  /*b480*/  @!P5 ST.E.64 desc[UR8][R4.64], R68 ;  /* 0x000000440400d985 */ /* 0x0009e4000c101b08 */
.L_x_9553:
[----:B------:R-:W-:Y:S05]  /*b490*/  BSYNC B1 ;  /* 0x0000000000017941 */ /* 0x000fea0003800000 */
.L_x_9552:
[----:B------:R-:W-:Y:S01]  /*b4a0*/  ISETP.GE.AND P0, PT, R9, R0, PT ;  /* 0x000000000900720c */ /* 0x000fe20003f06270 */
[----:B----4-:R3:W4:Y:S04]  /*b4b0*/  SHFL.IDX PT, R7, R3, 0x1, 0x1c1f ;  /* 0x003c1f0003077f89 */ /* 0x01072800000e0000 */
[----:B------:R3:W0:Y:S08]  /*b4c0*/  SHFL.IDX PT, R6, R8, 0x1, 0x1c1f ;  /* 0x003c1f0008067f89 */ /* 0x00063000000e0000 */
[----:B---3--:R-:W-:Y:S05]  /*b4d0*/  @P0 BRA `(.L_x_9551) ;  /* 0x0000000c00f80947 */ /* 0x008fea0003800000 */
[----:B------:R-:W-:Y:S01]  /*b4e0*/  ULDC UR4, c[0x0][0xac8] ;  /* 0x0002b20000047ab9 */ /* 0x000fe20000000800 */
[----:B------:R-:W-:Y:S01]  /*b4f0*/  ULDC.64 UR8, c[0x0][0x208] ;  /* 0x0000820000087ab9 */ /* 0x000fe20000000a00 */
[----:B------:R-:W-:Y:S02]  /*b500*/  ISETP.GE.AND P5, PT, R154, UR4, PT ;  /* 0x000000049a007c0c */ /* 0x000fe4000bfa6270 */
[----:B------:R-:W-:Y:S02]  /*b510*/  ISETP.GE.AND P1, PT, R156, UR4, PT ;  /* 0x000000049c007c0c */ /* 0x000fe4000bf26270 */
[----:B------:R-:W-:Y:S02]  /*b520*/  ISETP.GE.AND P3, PT, R153, UR4, PT ;  /* 0x0000000499007c0c */ /* 0x000fe4000bf66270 */
[----:B------:R-:W-:Y:S02]  /*b530*/  ISETP.GE.AND P2, PT, R152, UR4, PT ;  /* 0x0000000498007c0c */ /* 0x000fe4000bf46270 */
[----:B------:R-:W-:-:S05]  /*b540*/  ISETP.GE.AND P4, PT, R151, UR4, PT ;  /* 0x0000000497007c0c */ /* 0x000fca000bf86270 */
[-C--:B0-----:R-:W-:Y:S02]  /*b550*/  @!P5 LEA R8, P0, R154, R6.reuse, 0x2 ;  /* 0x000000069a08d211 */ /* 0x081fe400078010ff */
[----:B-12-4-:R-:W-:Y:S02]  /*b560*/  @!P1 IMAD.WIDE R4, R156, 0x4, R6 ;  /* 0x000000049c049825 */ /* 0x016fe400078e0206 */
[-C--:B------:R-:W-:Y:S02]  /*b570*/  @!P5 LEA.HI.X R9, R154, R7.reuse, R83, 0x2, P0 ;  /* 0x000000079a09d211 */ /* 0x080fe400000f1453 */
[CC--:B------:R-:W-:Y:S01]  /*b580*/  @!P3 LEA R10, P0, R153.reuse, R6.reuse, 0x2 ;  /* 0x00000006990ab211 */ /* 0x0c0fe200078010ff */
[----:B------:R0:W-:Y:S01]  /*b590*/  @!P1 ST.E.64 desc[UR8][R4.64], R72 ;  /* 0x0000004804009985 */ /* 0x0001e2000c101b08 */
[----:B------:R-:W-:Y:S02]  /*b5a0*/  ISETP.GE.AND P1, PT, R150, UR4, PT ;  /* 0x0000000496007c0c */ /* 0x000fe4000bf26270 */
[----:B------:R-:W-:Y:S01]  /*b5b0*/  @!P3 LEA.HI.X R11, R153, R7, R82, 0x2, P0 ;  /* 0x00000007990bb211 */ /* 0x000fe200000f1452 */
[----:B------:R1:W-:Y:S01]  /*b5c0*/  @!P5 ST.E.64 desc[UR8][R8.64], R30 ;  /* 0x0000001e0800d985 */ /* 0x0003e2000c101b08 */
[----:B------:R-:W-:-:S02]  /*b5d0*/  @!P2 LEA R12, P5, R152, R6, 0x2 ;  /* 0x00000006980ca211 */ /* 0x000fc400078a10ff */
[----:B------:R-:W-:Y:S01]  /*b5e0*/  ISETP.GE.AND P0, PT, R149, UR4, PT ;  /* 0x0000000495007c0c */ /* 0x000fe2000bf06270 */
[----:B------:R-:W-:Y:S01]  /*b5f0*/  @!P3 ST.E.64 desc[UR8][R10.64], R34 ;  /* 0x000000220a00b985 */ /* 0x000fe2000c101b08 */
[CC--:B------:R-:W-:Y:S02]  /*b600*/  @!P4 LEA R14, P6, R151.reuse, R6.reuse, 0x2 ;  /* 0x00000006970ec211 */ /* 0x0c0fe400078c10ff */
[-C--:B------:R-:W-:Y:S02]  /*b610*/  @!P2 LEA.HI.X R13, R152, R7.reuse, R81, 0x2, P5 ;  /* 0x00000007980da211 */ /* 0x080fe400028f1451 */
[----:B------:R-:W-:Y:S02]  /*b620*/  @!P4 LEA.HI.X R15, R151, R7, R80, 0x2, P6 ;  /* 0x00000007970fc211 */ /* 0x000fe400030f1450 */
[----:B0-----:R-:W-:Y:S01]  /*b630*/  @!P1 LEA R4, P5, R150, R6, 0x2 ;  /* 0x0000000696049211 */ /* 0x001fe200078a10ff */
[----:B------:R0:W-:Y:S01]  /*b640*/  @!P2 ST.E.64 desc[UR8][R12.64], R38 ;  /* 0x000000260c00a985 */ /* 0x0001e2000c101b08 */
[----:B------:R-:W-:-:S02]  /*b650*/  ISETP.GE.AND P2, PT, R146, UR4, PT ;  /* 0x0000000492007c0c */ /* 0x000fc4000bf46270 */
[----:B------:R-:W-:Y:S01]  /*b660*/  ISETP.GE.AND P3, PT, R147, UR4, PT ;  /* 0x0000000493007c0c */ /* 0x000fe2000bf66270 */
[----:B------:R2:W-:Y:S01]  /*b670*/  @!P4 ST.E.64 desc[UR8][R14.64], R42 ;  /* 0x0000002a0e00c985 */ /* 0x0005e2000c101b08 */
[----:B------:R-:W-:Y:S02]  /*b680*/  ISETP.GE.AND P4, PT, R148, UR4, PT ;  /* 0x0000000494007c0c */ /* 0x000fe4000bf86270 */
[CC--:B-1----:R-:W-:Y:S02]  /*b690*/  @!P0 LEA R8, P6, R149.reuse, R6.reuse, 0x2 ;  /* 0x0000000695088211 */ /* 0x0c2fe400078c10ff */
[-C--:B------:R-:W-:Y:S02]  /*b6a0*/  @!P1 LEA.HI.X R5, R150, R7.reuse, R79, 0x2, P5 ;  /* 0x0000000796059211 */ /* 0x080fe400028f144f */
[----:B------:R-:W-:Y:S02]  /*b6b0*/  @!P0 LEA.HI.X R9, R149, R7, R78, 0x2, P6 ;  /* 0x0000000795098211 */ /* 0x000fe400030f144e */
[----:B------:R-:W-:Y:S01]  /*b6c0*/  ISETP.GE.AND P5, PT, R145, UR4, PT ;  /* 0x0000000491007c0c */ /* 0x000fe2000bfa6270 */
[----:B------:R1:W-:Y:S02]  /*b6d0*/  @!P1 ST.E.64 desc[UR8][R4.64], R46 ;  /* 0x0000002e04009985 */ /* 0x0003e4000c101b08 */
[----:B0-----:R-:W-:-:S02]  /*b6e0*/  @!P3 LEA R12, P6, R147, R6, 0x2 ;  /* 0x00000006930cb211 */ /* 0x001fc400078c10ff */
[----:B------:R1:W-:Y:S01]  /*b6f0*/  @!P0 ST.E.64 desc[UR8][R8.64], R50 ;  /* 0x0000003208008985 */ /* 0x0003e2000c101b08 */
[-C--:B--2---:R-:W-:Y:S02]  /*b700*/  @!P2 LEA R14, P0, R146, R6.reuse, 0x2 ;  /* 0x00000006920ea211 */ /* 0x084fe400078010ff */
[-C--:B------:R-:W-:Y:S02]  /*b710*/  @!P4 LEA R10, P1, R148, R6.reuse, 0x2 ;  /* 0x00000006940ac211 */ /* 0x080fe400078210ff */
[-C--:B------:R-:W-:Y:S02]  /*b720*/  @!P2 LEA.HI.X R15, R146, R7.reuse, R75, 0x2, P0 ;  /* 0x00000007920fa211 */ /* 0x080fe400000f144b */
[----:B------:R-:W-:Y:S02]  /*b730*/  ISETP.GE.AND P0, PT, R144, UR4, PT ;  /* 0x0000000490007c0c */ /* 0x000fe4000bf06270 */
[----:B------:R-:W-:Y:S02]  /*b740*/  @!P4 LEA.HI.X R11, R148, R7, R77, 0x2, P1 ;  /* 0x00000007940bc211 */ /* 0x000fe400008f144d */
[----:B------:R-:W-:-:S02]  /*b750*/  @!P5 LEA R20, P1, R145, R6, 0x2 ;  /* 0x000000069114d211 */ /* 0x000fc400078210ff */
[-C--:B------:R-:W-:Y:S01]  /*b760*/  @!P3 LEA.HI.X R13, R147, R7.reuse, R76, 0x2, P6 ;  /* 0x00000007930db211 */ /* 0x080fe200030f144c */
[----:B------:R1:W-:Y:S01]  /*b770*/  @!P4 ST.E.64 desc[UR8][R10.64], R54 ;  /* 0x000000360a00c985 */ /* 0x0003e2000c101b08 */
[----:B------:R-:W-:-:S03]  /*b780*/  @!P5 LEA.HI.X R21, R145, R7, R74, 0x2, P1 ;  /* 0x000000079115d211 */ /* 0x000fc600008f144a */
        /* <DEDUP_REMOVED lines=9> */
.L_x_9546:
        /* <DEDUP_REMOVED lines=41> */
.L_x_9554:
        /* <DEDUP_REMOVED lines=33> */
[----:B------:R-:W-:Y:S01]  /*bcc0*/  UIMAD.WIDE.U32 UR22, UR16, UR18, URZ ;  /* 0x00000012101672a5 */ /* 0x000fe2000f8e003f */
[----:B------:R-:W-:Y:S01]  /*bcd0*/  IMAD.MOV.U32 R3, RZ, RZ, R6 ;  /* 0x000000ffff037224 */ /* 0x000fe200078e0006 */
        /* <DEDUP_REMOVED lines=9> */
[----:B------:R-:W-:Y:S01]  /*bd70*/  UIADD3 UR20, UR9, UR20, URZ ;  /* 0x0000001409147290 */ /* 0x000fe2000fffe03f */
[----:B------:R-:W-:Y:S01]  /*bd80*/  SHF.R.S32.HI R5, RZ, 0x1f, R3 ;  /* 0x0000001fff057819 */ /* 0x000fe20000011403 */
[----:B------:R-:W-:Y:S01]  /*bd90*/  UIADD3 UR10, UR11, UR13, URZ ;  /* 0x0000000d0b0a7290 */ /* 0x000fe2000fffe03f */
[----:B------:R-:W-:Y:S01]  /*bda0*/  IMAD R7, R9, R7, R6 ;  /* 0x0000000709077224 */ /* 0x000fe200078e0206 */
[----:B------:R-:W-:Y:S01]  /*bdb0*/  IADD3 R4, P0, P1, R3, UR8, R4 ;  /* 0x0000000803047c10 */ /* 0x000fe2000f91e004 */
[----:B------:R-:W-:Y:S01]  /*bdc0*/  IMAD.U32 R8, RZ, RZ, UR16 ;  /* 0x00000010ff087e24 */ /* 0x000fe2000f8e00ff */
[----:B------:R-:W-:Y:S01]  /*bdd0*/  UIADD3.X UR10, UR10, UR20, UR21, UP1, UP2 ;  /* 0x000000140a0a7290 */ /* 0x000fe20008fe4415 */
[----:B------:R-:W-:Y:S01]  /*bde0*/  ULDC.64 UR8, c[0x0][UR19+0x210] ;  /* 0x0000840013087abb */ /* 0x000fe20008000a00 */
[----:B------:R-:W-:Y:S01]  /*bdf0*/  SHF.R.S32.HI R3, RZ, 0x1f, R7 ;  /* 0x0000001fff037819 */ /* 0x000fe20000011407 */
[----:B------:R-:W-:-:S03]  /*be00*/  IMAD R6, R7, UR9, RZ ;  /* 0x0000000907067c24 */ /* 0x000fc6000f8e02ff */
        /* <DEDUP_REMOVED lines=11> */
.L_x_9556:
[----:B------:R-:W-:Y:S05]  /*bec0*/  BSYNC B1 ;  /* 0x0000000000017941 */ /* 0x000fea0003800000 */
.L_x_9555:
[----:B------:R-:W-:-:S13]  /*bed0*/  R2UR UR8, R18 ;  /* 0x00000000120872ca */ /* 0x000fda00000e0000 */
[----:B------:R-:W-:-:S06]  /*bee0*/  UISETP.GT.AND UP0, UPT, UR8, 0x1, UPT ;  /* 0x000000010800788c */ /* 0x000fcc000bf04270 */
[----:B------:R-:W-:-:S13]  /*bef0*/  PLOP3.LUT P0, PT, PT, PT, UP0, 0x80, 0x0 ;  /* 0x000000000000781c */ /* 0x000fda0003f0f008 */
[----:B------:R-:W-:Y:S05]  /*bf00*/  @P0 BRA `(.L_x_9551) ;  /* 0x00000004006c0947 */ /* 0x000fea0003800000 */
[----:B0-----:R-:W2:Y:S01]  /*bf10*/  LDL.LU R3, [R1] ;  /* 0x0000000001037983 */ /* 0x001ea20000300800 */
[----:B------:R-:W0:Y:S01]  /*bf20*/  LDC R11, c[0x0][0xbe8] ;  /* 0x0002fa00ff0b7b82 */ /* 0x000e220000000800 */
[----:B------:R-:W-:Y:S01]  /*bf30*/  SHF.R.S32.HI R10, RZ, 0x1f, R12 ;  /* 0x0000001fff0a7819 */ /* 0x000fe2000001140c */
[----:B------:R-:W-:Y:S01]  /*bf40*/  ULDC.64 UR12, c[0x0][0xaa0] ;  /* 0x0002a800000c7ab9 */ /* 0x000fe20000000a00 */
[----:B------:R-:W-:Y:S01]  /*bf50*/  R2UR UR17, R155 ;  /* 0x000000009b1172ca */ /* 0x000fe200000e0000 */
[----:B------:R-:W-:Y:S01]  /*bf60*/  UIMAD UR10, UR21, UR12, URZ ;  /* 0x0000000c150a72a4 */ /* 0x000fe2000f8e023f */
[----:B------:R-:W-:Y:S01]  /*bf70*/  LEA.HI R10, R10, R12, RZ, 0x2 ;  /* 0x0000000c0a0a7211 */ /* 0x000fe200078f10ff */
[----:B------:R-:W-:Y:S01]  /*bf80*/  UIMAD.WIDE.U32 UR8, UR4, UR12, URZ ;  /* 0x0000000c040872a5 */ /* 0x000fe2000f8e003f */
[----:B------:R-:W-:Y:S01]  /*bf90*/  BSSY B1, `(.L_x_9557) ;  /* 0x0000040000017945 */ /* 0x000fe20003800000 */
[----:B------:R-:W-:Y:S01]  /*bfa0*/  UIMAD UR10, UR4, UR13, UR10 ;  /* 0x0000000d040a72a4 */ /* 0x000fe2000f8e020a */
        /* <DEDUP_REMOVED lines=9> */
[----:B------:R-:W-:-:S04]  /*c040*/  UIMAD UR15, UR15, UR10, URZ ;  /* 0x0000000a0f0f72a4 */ /* 0x000fc8000f8e023f */
[----:B------:R-:W-:Y:S02]  /*c050*/  UIMAD UR4, UR14, UR11, UR15 ;  /* 0x0000000b0e0472a4 */ /* 0x000fe4000f8e020f */
[----:B------:R-:W-:-:S03]  /*c060*/  UIMAD.WIDE.U32 UR14, UR14, UR10, UR8 ;  /* 0x0000000a0e0e72a5 */ /* 0x000fc6000f8e0008 */
[----:B------:R-:W-:Y:S01]  /*c070*/  ULDC.64 UR8, c[0x0][0xae0] ;  /* 0x0002b80000087ab9 */ /* 0x000fe20000000a00 */
[----:B------:R-:W0:Y:S01]  /*c080*/  @P0 LDC R5, c[0x0][0xbec] ;  /* 0x0002fb00ff050b82 */ /* 0x000e220000000800 */
[----:B------:R-:W-:-:S07]  /*c090*/  UIADD3 UR4, UR15, UR4, URZ ;  /* 0x000000040f047290 */ /* 0x000fce000fffe03f */
[----:B------:R-:W1:Y:S01]  /*c0a0*/  @P0 LDC R7, c[0x0][0xbf0] ;  /* 0x0002fc00ff070b82 */ /* 0x000e620000000800 */
[----:B--2---:R-:W-:Y:S01]  /*c0b0*/  R2UR UR16, R3 ;  /* 0x00000000031072ca */ /* 0x004fe200000e0000 */
[----:B------:R-:W-:-:S12]  /*c0c0*/  IMAD R3, R157, 0x60, R10 ;  /* 0x000000609d037824 */ /* 0x000fd800078e020a */
[----:B------:R-:W-:Y:S02]  /*c0d0*/  IMAD.U32 R6, RZ, RZ, UR16 ;  /* 0x00000010ff067e24 */ /* 0x000fe4000f8e00ff */
[----:B------:R-:W-:Y:S02]  /*c0e0*/  IMAD.U32 R8, RZ, RZ, UR16 ;  /* 0x00000010ff087e24 */ /* 0x000fe4000f8e00ff */
        /* <DEDUP_REMOVED lines=8> */
[----:B------:R-:W-:Y:S02]  /*c170*/  IMAD R7, R11, R7, R6 ;  /* 0x000000070b077224 */ /* 0x000fe400078e0206 */
        /* <DEDUP_REMOVED lines=8> */
[----:B-----5:R-:W-:Y:S02]  /*c200*/  IMAD R11, R0, R11, RZ ;  /* 0x0000000b000b7224 */ /* 0x020fe400078e02ff */
[----:B------:R-:W-:Y:S02]  /*c210*/  IMAD R0, R8, 0xc0, R10 ;  /* 0x000000c008007824 */ /* 0x000fe400078e020a */
[C---:B------:R-:W-:Y:S02]  /*c220*/  IMAD R3, R7.reuse, UR9, R6 ;  /* 0x0000000907037c24 */ /* 0x040fe4000f8e0206 */
[----:B------:R-:W-:Y:S01]  /*c230*/  IMAD.WIDE.U32 R4, R7, UR8, R4 ;  /* 0x0000000807047c25 */ /* 0x000fe2000f8e0004 */
[----:B------:R-:W-:Y:S01]  /*c240*/  ISETP.GE.AND P0, PT, R0, R11, PT ;  /* 0x0000000b0000720c */ /* 0x000fe20003f06270 */
[----:B------:R-:W-:-:S02]  /*c250*/  ULDC.64 UR8, c[0x0][0xa80] ;  /* 0x0002a00000087ab9 */ /* 0x000fc40000000a00 */
        /* <DEDUP_REMOVED lines=16> */
[----:B------:R3:W-:Y:S04]  /*c360*/  @!P2 ST.E.128 desc[UR8][R8.64], RZ ;  /* 0x000000ff0800a985 */ /* 0x0007e8000c101d08 */
[----:B------:R3:W-:Y:S04]  /*c370*/  @!P3 ST.E.128 desc[UR8][R12.64], RZ ;  /* 0x000000ff0c00b985 */ /* 0x0007e8000c101d08 */
[----:B------:R3:W-:Y:S02]  /*c380*/  @!P4 ST.E.128 desc[UR8][R14.64], RZ ;  /* 0x000000ff0e00c985 */ /* 0x0007e4000c101d08 */
.L_x_9558:
[----:B------:R-:W-:Y:S05]  /*c390*/  BSYNC B1 ;  /* 0x0000000000017941 */ /* 0x000fea0003800000 */
.L_x_9557:
[----:B------:R-:W-:Y:S01]  /*c3a0*/  VIADD R0, R0, 0x60 ;  /* 0x0000006000007836 */ /* 0x000fe20000000000 */
[----:B--2---:R2:W4:Y:S04]  /*c3b0*/  SHFL.IDX PT, R5, R3, 0x1, 0x1c1f ;  /* 0x003c1f0003057f89 */ /* 0x00452800000e0000 */
[----:B------:R-:W-:Y:S01]  /*c3c0*/  ISETP.GE.AND P0, PT, R0, R11, PT ;  /* 0x0000000b0000720c */ /* 0x000fe20003f06270 */
[----:B-1----:R2:W1:-:S12]  /*c3d0*/  SHFL.IDX PT, R4, R6, 0x1, 0x1c1f ;  /* 0x003c1f0006047f89 */ /* 0x00245800000e0000 */
[----:B--2---:R-:W-:Y:S05]  /*c3e0*/  @P0 BRA `(.L_x_9551) ;  /* 0x0000000000340947 */ /* 0x004fea0003800000 */
[----:B------:R-:W-:Y:S01]  /*c3f0*/  ULDC UR4, c[0x0][0xac8] ;  /* 0x0002b20000047ab9 */ /* 0x000fe20000000800 */
[----:B------:R-:W-:Y:S01]  /*c400*/  ULDC.64 UR8, c[0x0][0x208] ;  /* 0x0000820000087ab9 */ /* 0x000fe20000000a00 */
[----:B------:R-:W-:Y:S02]  /*c410*/  ISETP.GE.AND P3, PT, R19, UR4, PT ;  /* 0x0000000413007c0c */ /* 0x000fe4000bf66270 */
[----:B------:R-:W-:Y:S02]  /*c420*/  ISETP.GE.AND P4, PT, R23, UR4, PT ;  /* 0x0000000417007c0c */ /* 0x000fe4000bf86270 */
[----:B------:R-:W-:-:S09]  /*c430*/  ISETP.GE.AND P2, PT, R17, UR4, PT ;  /* 0x0000000411007c0c */ /* 0x000fd2000bf46270 */
[-C--:B-1-3--:R-:W-:Y:S02]  /*c440*/  @!P3 LEA R8, P0, R19, R4.reuse, 0x1 ;  /* 0x000000041308b211 */ /* 0x08afe400078008ff */
[----:B------:R-:W-:Y:S02]  /*c450*/  @!P4 LEA R10, P1, R23, R4, 0x1 ;  /* 0x00000004170ac211 */ /* 0x000fe400078208ff */
[----:B0---4-:R-:W-:Y:S01]  /*c460*/  @!P2 IMAD.WIDE R6, R17, 0x2, R4 ;  /* 0x000000021106a825 */ /* 0x011fe200078e0204 */
[-C--:B------:R-:W-:Y:S02]  /*c470*/  @!P3 LEA.HI.X R9, R19, R5.reuse, R20, 0x1, P0 ;  /* 0x000000051309b211 */ /* 0x080fe400000f0c14 */
[----:B------:R-:W-:Y:S02]  /*c480*/  @!P4 LEA.HI.X R11, R23, R5, R16, 0x1, P1 ;  /* 0x00000005170bc211 */ /* 0x000fe400008f0c10 */
[----:B------:R2:W-:Y:S04]  /*c490*/  @!P2 ST.E.128 desc[UR8][R6.64], RZ ;  /* 0x000000ff0600a985 */ /* 0x0005e8000c101d08 */
[----:B------:R2:W-:Y:S04]  /*c4a0*/  @!P3 ST.E.128 desc[UR8][R8.64], RZ ;  /* 0x000000ff0800b985 */ /* 0x0005e8000c101d08 */
[----:B------:R2:W-:Y:S02]  /*c4b0*/  @!P4 ST.E.128 desc[UR8][R10.64], RZ ;  /* 0x000000ff0a00c985 */ /* 0x0005e4000c101d08 */
.L_x_9551:
[----:B------:R-:W-:Y:S05]  /*c4c0*/  BSYNC B0 ;  /* 0x0000000000007941 */ /* 0x000fea0003800000 */
.L_x_9545:
[----:B------:R-:W-:Y:S02]  /*c4d0*/  ULDC UR4, c[0x0][0xc3c] ;  /* 0x00030f0000047ab9 */ /* 0x000fe40000000800 */
[----:B------:R-:W-:-:S06]  /*c4e0*/  UISETP.GE.AND UP0, UPT, UR7, UR4, UPT ;  /* 0x000000040700728c */ /* 0x000fcc000bf06270 */
[----:B------:R-:W-:-:S13]  /*c4f0*/  PLOP3.LUT P0, PT, PT, PT, UP0, 0x80, 0x0 ;  /* 0x000000000000781c */ /* 0x000fda0003f0f008 */
[----:B------:R-:W-:Y:S05]  /*c500*/  @!P0 BRA `(.L_x_9559) ;  /* 0xffffff4c00008947 */ /* 0x000fea000383ffff */
[----:B------:R-:W-:Y:S05]  /*c510*/  EXIT ;  /* 0x000000000000794d */ /* 0x000fea0003800000 */
.L_x_9520:
        /* <DEDUP_REMOVED lines=13> */
[----:B------:R-:W0:Y:S01]  /*c5f0*/  LDS.128 R24, [UR4+0x31cd0] ;  /* 0x031cd004ff187984 */ /* 0x000e220008000c00 */
[----:B------:R-:W-:Y:S06]  /*c600*/  BAR.ARV 0x4, 0x200 ;  /* 0x0108000000007b1d */ /* 0x000fec0000002000 */
[----:B------:R-:W-:Y:S05]  /*c610*/  BRA `(.L_x_9561) ;  /* 0x0000000800947947 */ /* 0x000fea0003800000 */
.L_x_9560:
[----:B------:R-:W0:Y:S01]  /*c620*/  S2R R0, SR_TID.X ;  /* 0x0000000000007919 */ /* 0x000e220000002100 */
[----:B------:R-:W-:Y:S01]  /*c630*/  ULDC UR4, c[0x0][0xc3c] ;  /* 0x00030f0000047ab9 */ /* 0x000fe20000000800 */
[----:B------:R-:W-:Y:S01]  /*c640*/  IMAD.MOV.U32 R7, RZ, RZ, RZ ;  /* 0x000000ffff077224 */ /* 0x000fe200078e00ff */
        /* <DEDUP_REMOVED lines=8> */
[----:B------:R-:W2:Y:S01]  /*c6d0*/  @!P1 LDG.E R6, desc[UR6][R4.64] ;  /* 0x0000000604069981 */ /* 0x000ea2000c1e1900 */
[----:B-1----:R-:W-:-:S05]  /*c6e0*/  @!P1 IMAD.WIDE.U32 R2, R0, 0x4, R2 ;  /* 0x0000000400029825 */ /* 0x002fca00078e0002 */
[----:B------:R-:W2:Y:S01]  /*c6f0*/  @!P1 LDG.E R7, desc[UR6][R2.64] ;  /* 0x0000000602079981 */ /* 0x000ea2000c1e1900 */
[C---:B------:R-:W-:Y:S02]  /*c700*/  ISETP.NE.AND P1, PT, R0.reuse, RZ, PT ;  /* 0x000000ff0000720c */ /* 0x040fe40003f25270 */
[C---:B------:R-:W-:Y:S02]  /*c710*/  ISETP.GE.U32.AND P2, PT, R0.reuse, 0x2, PT ;  /* 0x000000020000780c */ /* 0x040fe40003f46070 */
[C---:B------:R-:W-:Y:S02]  /*c720*/  ISETP.GE.U32.AND P3, PT, R0.reuse, 0x4, PT ;  /* 0x000000040000780c */ /* 0x040fe40003f66070 */
[C---:B------:R-:W-:Y:S02]  /*c730*/  ISETP.GE.U32.AND P4, PT, R0.reuse, 0x8, PT ;  /* 0x000000080000780c */ /* 0x040fe40003f86070 */
[----:B------:R-:W-:Y:S01]  /*c740*/  ISETP.GE.U32.AND P5, PT, R0, 0x10, PT ;  /* 0x000000100000780c */ /* 0x000fe20003fa6070 */
[----:B------:R-:W0:Y:S01]  /*c750*/  S2UR UR6, SR_CTAID.X ;  /* 0x00000000000679c3 */ /* 0x000e220000002500 */
[----:B------:R-:W-:Y:S01]  /*c760*/  UMOV UR4, URZ ;  /* 0x0000003f00047c82 */ /* 0x000fe20008000000 */
        /* <DEDUP_REMOVED lines=17> */
[----:B-1----:R-:W-:-:S05]  /*c880*/  IMAD R8, R8, UR5, RZ ;  /* 0x0000000508087c24 */ /* 0x002fca000f8e02ff */
[----:B0-----:R-:W-:Y:S01]  /*c890*/  ISETP.GT.AND P6, PT, R8, UR6, PT ;  /* 0x0000000608007c0c */ /* 0x001fe2000bfc4270 */
[----:B------:R-:W-:-:S12]  /*c8a0*/  IMAD.MOV.U32 R3, RZ, RZ, R8 ;  /* 0x000000ffff037224 */ /* 0x000fd800078e0008 */
[----:B------:R-:W-:Y:S05]  /*c8b0*/  @P6 BRA `(.L_x_9562) ;  /* 0x0000000000a06947 */ /* 0x000fea0003800000 */
[----:B------:R-:W-:Y:S01]  /*c8c0*/  IMAD.MOV.U32 R8, RZ, RZ, R3 ;  /* 0x000000ffff087224 */ /* 0x000fe200078e0003 */
[----:B------:R-:W-:Y:S01]  /*c8d0*/  UMOV UR4, URZ ;  /* 0x0000003f00047c82 */ /* 0x000fe20008000000 */
[----:B------:R-:W-:-:S05]  /*c8e0*/  ULDC UR5, c[0x0][0xc38] ;  /* 0x00030e0000057ab9 */ /* 0x000fca0000000800 */
.L_x_9564:
[----:B------:R-:W0:Y:S01]  /*c8f0*/  LDC R2, c[0x0][0xc3c] ;  /* 0x00030f00ff027b82 */ /* 0x000e220000000800 */
[----:B------:R-:W-:Y:S01]  /*c900*/  UIADD3 UR4, UR4, 0x1f, URZ ;  /* 0x0000001f04047890 */ /* 0x000fe2000fffe03f */
[----:B------:R-:W-:Y:S02]  /*c910*/  ULDC UR7, c[0x0][0xc3c] ;  /* 0x00030f0000077ab9 */ /* 0x000fe40000000800 */
[----:B------:R-:W-:-:S03]  /*c920*/  IMAD.U32 R27, RZ, RZ, UR7 ;  /* 0x00000007ff1b7e24 */ /* 0x000fc6000f8e00ff */
[----:B0-----:R-:W-:-:S13]  /*c930*/  ISETP.LE.AND P6, PT, R2, UR4, PT ;  /* 0x0000000402007c0c */ /* 0x001fda000bfc3270 */
[----:B------:R-:W-:Y:S05]  /*c940*/  @P6 BRA `(.L_x_9563) ;  /* 0x0000000400a46947 */ /* 0x000fea0003800000 */
[----:B------:R-:W-:Y:S01]  /*c950*/  VIADD R7, R0, UR4 ;  /* 0x0000000400077c36 */ /* 0x000fe20008000000 */
[----:B------:R-:W-:-:S04]  /*c960*/  ULDC.64 UR8, c[0x0][0x208] ;  /* 0x0000820000087ab9 */ /* 0x000fc80000000a00 */
[----:B------:R-:W-:-:S13]  /*c970*/  ISETP.GE.OR P6, PT, R7, R2, !P0 ;  /* 0x000000020700720c */ /* 0x000fda00047c6670 */
[----:B------:R-:W0:Y:S08]  /*c980*/  @!P6 LDC.64 R4, c[0x0][0xc80] ;  /* 0x00032000ff04eb82 */ /* 0x000e300000000a00 */
[----:B------:R-:W1:Y:S01]  /*c990*/  @!P6 LDC.64 R2, c[0x0][0xc78] ;  /* 0x00031e00ff02eb82 */ /* 0x000e620000000a00 */
[----:B0-----:R-:W-:-:S04]  /*c9a0*/  @!P6 IMAD.WIDE R4, R7, 0x4, R4 ;  /* 0x000000040704e825 */ /* 0x001fc800078e0204 */
[----:B-1----:R-:W-:Y:S01]  /*c9b0*/  @!P6 IMAD.WIDE R2, R7, 0x4, R2 ;  /* 0x000000040702e825 */ /* 0x002fe200078e0202 */
[----:B------:R-:W-:-:S06]  /*c9c0*/  CS2R R6, SRZ ;  /* 0x0000000000067805 */ /* 0x000fcc000001ff00 */
[----:B------:R-:W2:Y:S04]  /*c9d0*/  @!P6 LDG.E R6, desc[UR8][R4.64] ;  /* 0x000000080406e981 */ /* 0x000ea8000c1e1900 */
        /* <DEDUP_REMOVED lines=22> */
.L_x_9562:
        /* <DEDUP_REMOVED lines=12> */
[----:B0-----:R-:W0:Y:S02]  /*cc00*/  MUFU.RCP R8, R8 ;  /* 0x0000000800087308 */ /* 0x001e240000001000 */
[----:B0-----:R-:W-:-:S06]  /*cc10*/  VIADD R3, R8, 0xffffffe ;  /* 0x0ffffffe08037836 */ /* 0x001fcc0000000000 */
[----:B------:R-:W0:Y:S02]  /*cc20*/  F2I.FTZ.U32.TRUNC.NTZ R3, R3 ;  /* 0x0000000300037305 */ /* 0x000e24000021f000 */
[----:B0-----:R-:W-:Y:S01]  /*cc30*/  IMAD.MOV R11, RZ, RZ, -R3 ;  /* 0x000000ffff0b7224 */ /* 0x001fe200078e0a03 */
[----:B------:R-:W-:Y:S06]  /*cc40*/  @!P0 BRA `(.L_x_9565) ;  /* 0x0000000000088947 */ /* 0x000fec0003800000 */
[----:B------:R-:W-:-:S05]  /*cc50*/  VIADD R5, R27, 0xffffffff ;  /* 0xffffffff1b057836 */ /* 0x000fca0000000000 */
[----:B------:R0:W1:Y:S02]  /*cc60*/  SHFL.IDX PT, R24, R2, R5, 0x1f ;  /* 0x00001f0502187589 */ /* 0x00006400000e0000 */
.L_x_9565:
[----:B-1----:R-:W-:Y:S02]  /*cc70*/  IMAD R24, R24, UR5, R9 ;  /* 0x0000000518187c24 */ /* 0x002fe4000f8e0209 */
[----:B------:R-:W-:Y:S02]  /*cc80*/  IMAD R9, R11, R4, RZ ;  /* 0x000000040b097224 */ /* 0x000fe400078e02ff */
[----:B0-----:R-:W-:Y:S01]  /*cc90*/  IMAD.MOV.U32 R2, RZ, RZ, RZ ;  /* 0x000000ffff027224 */ /* 0x001fe200078e00ff */
[----:B------:R-:W-:Y:S01]  /*cca0*/  IADD3 R25, -R24, UR6, RZ ;  /* 0x0000000618197c10 */ /* 0x000fe2000fffe1ff */
[----:B------:R-:W-:Y:S01]  /*ccb0*/  IMAD.MOV.U32 R5, RZ, RZ, R10 ;  /* 0x000000ffff057224 */ /* 0x000fe200078e000a */
[----:B------:R-:W-:Y:S01]  /*ccc0*/  IABS R10, R7 ;  /* 0x00000007000a7213 */ /* 0x000fe20000000000 */
[----:B------:R-:W-:Y:S01]  /*ccd0*/  IMAD.HI.U32 R2, R3, R9, R2 ;  /* 0x0000000903027227 */ /* 0x000fe200078e0002 */
[----:B------:R-:W-:Y:S01]  /*cce0*/  IABS R9, R6 ;  /* 0x0000000600097213 */ /* 0x000fe20000000000 */
[----:B------:R-:W0:Y:S01]  /*ccf0*/  I2F.RP R8, R5 ;  /* 0x0000000500087306 */ /* 0x000e220000209400 */
[----:B------:R-:W-:Y:S01]  /*cd00*/  IABS R3, R25 ;  /* 0x0000001900037213 */ /* 0x000fe20000000000 */
[----:B------:R-:W-:-:S02]  /*cd10*/  IMAD.MOV R10, RZ, RZ, -R10 ;  /* 0x000000ffff0a7224 */ /* 0x000fc400078e0a0a */
[----:B------:R-:W-:Y:S02]  /*cd20*/  IMAD.MOV R9, RZ, RZ, -R9 ;  /* 0x000000ffff097224 */ /* 0x000fe400078e0a09 */
[----:B------:R-:W-:-:S04]  /*cd30*/  IMAD.HI.U32 R2, R2, R3, RZ ;  /* 0x0000000302027227 */ /* 0x000fc800078e00ff */
[----:B------:R-:W-:Y:S02]  /*cd40*/  IMAD R3, R2, R9, R3 ;  /* 0x0000000902037224 */ /* 0x000fe400078e0203 */
[----:B------:R-:W-:-:S03]  /*cd50*/  VIADD R27, R27, UR4 ;  /* 0x000000041b1b7c36 */ /* 0x000fc60008000000 */
[----:B------:R-:W-:Y:S01]  /*cd60*/  ISETP.GT.U32.AND P1, PT, R4, R3, PT ;  /* 0x000000030400720c */ /* 0x000fe20003f24070 */
[----:B0-----:R-:W0:-:S12]  /*cd70*/  MUFU.RCP R8, R8 ;  /* 0x0000000800087308 */ /* 0x001e180000001000 */
[----:B------:R-:W-:Y:S02]  /*cd80*/  @!P1 IMAD.IADD R3, R3, 0x1, -R4 ;  /* 0x0000000103039824 */ /* 0x000fe400078e0a04 */
[----:B------:R-:W-:Y:S01]  /*cd90*/  @!P1 VIADD R2, R2, 0x1 ;  /* 0x0000000102029836 */ /* 0x000fe20000000000 */
[----:B------:R-:W-:Y:S02]  /*cda0*/  ISETP.NE.AND P1, PT, R6, RZ, PT ;  /* 0x000000ff0600720c */ /* 0x000fe40003f25270 */
[----:B------:R-:W-:Y:S01]  /*cdb0*/  ISETP.GE.U32.AND P0, PT, R3, R4, PT ;  /* 0x000000040300720c */ /* 0x000fe20003f06070 */
[----:B0-----:R-:W-:Y:S01]  /*cdc0*/  VIADD R9, R8, 0xffffffe ;  /* 0x0ffffffe08097836 */ /* 0x001fe20000000000 */
[----:B------:R-:W-:-:S03]  /*cdd0*/  LOP3.LUT R4, R25, R6, RZ, 0x3c, !PT ;  /* 0x0000000619047212 */ /* 0x000fc600078e3cff */
[----:B------:R-:W0:Y:S01]  /*cde0*/  F2I.FTZ.U32.TRUNC.NTZ R3, R9 ;  /* 0x0000000900037305 */ /* 0x000e22000021f000 */
[----:B------:R-:W-:-:S07]  /*cdf0*/  ISETP.GE.AND P2, PT, R4, RZ, PT ;  /* 0x000000ff0400720c */ /* 0x000fce0003f46270 */
[----:B------:R-:W-:-:S04]  /*ce00*/  @P0 VIADD R2, R2, 0x1 ;  /* 0x0000000102020836 */ /* 0x000fc80000000000 */
[----:B------:R-:W-:Y:S02]  /*ce10*/  IMAD.MOV.U32 R4, RZ, RZ, R2 ;  /* 0x000000ffff047224 */ /* 0x000fe400078e0002 */
[----:B0-----:R-:W-:Y:S02]  /*ce20*/  IMAD.MOV R2, RZ, RZ, -R3 ;  /* 0x000000ffff027224 */ /* 0x001fe400078e0a03 */
[----:B------:R-:W-:Y:S01]  /*ce30*/  @!P2 IMAD.MOV R4, RZ, RZ, -R4 ;  /* 0x000000ffff04a224 */ /* 0x000fe200078e0a04 */
[----:B------:R-:W-:Y:S01]  /*ce40*/  @!P1 LOP3.LUT R4, RZ, R6, RZ, 0x33, !PT ;  /* 0x00000006ff049212 */ /* 0x000fe200078e33ff */
[----:B------:R-:W-:Y:S02]  /*ce50*/  IMAD R9, R2, R5, RZ ;  /* 0x0000000502097224 */ /* 0x000fe400078e02ff */
[----:B------:R-:W-:Y:S01]  /*ce60*/  IMAD.MOV.U32 R2, RZ, RZ, RZ ;  /* 0x000000ffff027224 */ /* 0x000fe200078e00ff */
[-C--:B------:R-:W-:Y:S01]  /*ce70*/  IABS R8, R4.reuse ;  /* 0x0000000400087213 */ /* 0x080fe20000000000 */
[----:B------:R-:W-:-:S02]  /*ce80*/  IMAD R6, R6, R4, RZ ;  /* 0x0000000406067224 */ /* 0x000fc400078e02ff */
[----:B------:R-:W-:-:S04]  /*ce90*/  IMAD.HI.U32 R2, R3, R9, R2 ;  /* 0x0000000903027227 */ /* 0x000fc800078e0002 */
[----:B------:R-:W-:Y:S02]  /*cea0*/  IMAD.MOV.U32 R3, RZ, RZ, R8 ;  /* 0x000000ffff037224 */ /* 0x000fe400078e0008 */
[----:B------:R-:W-:Y:S02]  /*ceb0*/  IMAD.MOV.U32 R8, RZ, RZ, R10 ;  /* 0x000000ffff087224 */ /* 0x000fe400078e000a */
[----:B------:R-:W-:-:S04]  /*cec0*/  IMAD.HI.U32 R2, R2, R3, RZ ;  /* 0x0000000302027227 */ /* 0x000fc800078e00ff */
[----:B------:R-:W-:Y:S01]  /*ced0*/  IMAD R8, R2, R8, R3 ;  /* 0x0000000802087224 */ /* 0x000fe200078e0203 */
[----:B------:R-:W-:Y:S01]  /*cee0*/  LOP3.LUT R3, R4, R7, RZ, 0x3c, !PT ;  /* 0x0000000704037212 */ /* 0x000fe200078e3cff */
[----:B------:R-:W-:-:S03]  /*cef0*/  IMAD.IADD R25, R25, 0x1, -R6 ;  /* 0x0000000119197824 */ /* 0x000fc600078e0a06 */
        /* <DEDUP_REMOVED lines=11> */
[----:B------:R-:W-:-:S04]  /*cfb0*/  IMAD R7, R7, 0x1000000, R2 ;  /* 0x0100000007077824 */ /* 0x000fc800078e0202 */
[----:B------:R-:W-:Y:S01]  /*cfc0*/  IMAD R26, R4, 0x10000, R7 ;  /* 0x00010000041a7824 */ /* 0x000fe200078e0207 */
[----:B------:R-:W-:Y:S06]  /*cfd0*/  BRA `(.L_x_9566) ;  /* 0x00000000000c7947 */ /* 0x000fec0003800000 */
.L_x_9563:
[----:B------:R-:W-:Y:S02]  /*cfe0*/  IMAD.MOV.U32 R25, RZ, RZ, RZ ;  /* 0x000000ffff197224 */ /* 0x000fe400078e00ff */
[----:B------:R-:W-:Y:S02]  /*cff0*/  IMAD.U32 R24, RZ, RZ, UR6 ;  /* 0x00000006ff187e24 */ /* 0x000fe4000f8e00ff */
[----:B------:R-:W-:-:S07]  /*d000*/  IMAD.MOV.U32 R26, RZ, RZ, RZ ;  /* 0x000000ffff1a7224 */ /* 0x000fce00078e00ff */
.L_x_9566:
[----:B------:R-:W-:-:S13]  /*d010*/  ISETP.NE.AND P0, PT, R0, RZ, PT ;  /* 0x000000ff0000720c */ /* 0x000fda0003f05270 */
[----:B------:R-:W0:Y:S01]  /*d020*/  @!P0 S2R R3, SR_CgaCtaId ;  /* 0x0000000000038919 */ /* 0x000e220000008800 */
[----:B------:R-:W-:-:S04]  /*d030*/  @!P0 MOV R0, 0x400 ;  /* 0x0000040000008802 */ /* 0x000fc80000000f00 */
[----:B0-----:R-:W-:-:S05]  /*d040*/  @!P0 LEA R0, R3, R0, 0x18 ;  /* 0x0000000003008211 */ /* 0x001fca00078ec0ff */
[----:B------:R1:W-:Y:S01]  /*d050*/  @!P0 STS.128 [R0+0x31cd0], R24 ;  /* 0x031cd01800008388 */ /* 0x0003e20000000c00 */
[----:B------:R-:W-:Y:S06]  /*d060*/  BAR.ARV 0x5, 0x200 ;  /* 0x0148000000007b1d */ /* 0x000fec0000002000 */
.L_x_9561:
[----:B------:R2:W-:Y:S01]  /*d070*/  STL [R1+0x34], RZ ;  /* 0x000034ff01007387 */ /* 0x0005e20000100800 */
[----:B------:R-:W-:Y:S01]  /*d080*/  ULDC UR4, c[0x0][0xc3c] ;  /* 0x00030f0000047ab9 */ /* 0x000fe20000000800 */
[----:B------:R-:W-:Y:S01]  /*d090*/  IMAD.MOV.U32 R28, RZ, RZ, 0x1 ;  /* 0x00000001ff1c7424 */ /* 0x000fe200078e00ff */
[----:B0-----:R-:W-:Y:S01]  /*d0a0*/  ISETP.GE.AND P0, PT, R27, UR4, PT ;  /* 0x000000041b007c0c */ /* 0x001fe2000bf06270 */
[----:B------:R-:W-:-:S12]  /*d0b0*/  IMAD.MOV.U32 R18, RZ, RZ, RZ ;  /* 0x000000ffff127224 */ /* 0x000fd800078e00ff */
[----:B--2---:R-:W-:Y:S05]  /*d0c0*/  @P0 BRA `(.L_x_9567) ;  /* 0x0000005400fc0947 */ /* 0x004fea0003800000 */
[----:B------:R-:W0:Y:S01]  /*d0d0*/  S2R R6, SR_TID.X ;  /* 0x0000000000067919 */ /* 0x000e220000002100 */
[----:B------:R-:W2:Y:S01]  /*d0e0*/  S2UR UR5, SR_CgaCtaId ;  /* 0x00000000000579c3 */ /* 0x000ea20000008800 */
[----:B------:R-:W-:Y:S01]  /*d0f0*/  UMOV UR4, 0x400 ;  /* 0x0000040000047882 */ /* 0x000fe20000000000 */
[----:B------:R-:W-:Y:S01]  /*d100*/  BSSY B8, `(.L_x_9567) ;  /* 0x000057b000087945 */ /* 0x000fe20003800000 */
[----:B------:R3:W-:Y:S01]  /*d110*/  STL [R1+0x34], RZ ;  /* 0x000034ff01007387 */ /* 0x0007e20000100800 */
[----:B------:R-:W-:Y:S01]  /*d120*/  IMAD.MOV.U32 R28, RZ, RZ, 0x1 ;  /* 0x00000001ff1c7424 */ /* 0x000fe200078e00ff */
[----:B------:R-:W-:Y:S01]  /*d130*/  ULDC UR38, c[0x0][0xc] ;  /* 0x0000030000267ab9 */ /* 0x000fe20000000800 */
[----:B------:R-:W-:Y:S01]  /*d140*/  IMAD.MOV.U32 R18, RZ, RZ, RZ ;  /* 0x000000ffff127224 */ /* 0x000fe200078e00ff */
[----:B------:R-:W-:Y:S01]  /*d150*/  ULDC.64 UR36, c[0x0][0x198] ;  /* 0x0000660000247ab9 */ /* 0x000fe20000000a00 */
[----:B--2---:R-:W-:-:S06]  /*d160*/  ULEA UR4, UR5, UR4, 0x18 ;  /* 0x0000000405047291 */ /* 0x004fcc000f8ec03f */
[----:B------:R-:W-:Y:S01]  /*d170*/  IMAD.U32 R17, RZ, RZ, UR4 ;  /* 0x00000004ff117e24 */ /* 0x000fe2000f8e00ff */
[C---:B0-----:R-:W-:Y:S01]  /*d180*/  LOP3.LUT R5, R6.reuse, 0x7f, RZ, 0xc0, !PT ;  /* 0x0000007f06057812 */ /* 0x041fe200078ec0ff */
[----:B-1----:R-:W-:-:S04]  /*d190*/  IMAD.SHL.U32 R0, R6, 0x8, RZ ;  /* 0x0000000806007824 */ /* 0x002fc800078e00ff */
[----:B------:R-:W-:Y:S01]  /*d1a0*/  IMAD.SHL.U32 R4, R5, 0x8, RZ ;  /* 0x0000000805047824 */ /* 0x000fe200078e00ff */
[C---:B------:R-:W-:Y:S02]  /*d1b0*/  LOP3.LUT R3, R0.reuse, 0x20, RZ, 0xc0, !PT ;  /* 0x0000002000037812 */ /* 0x040fe400078ec0ff */
[----:B------:R-:W-:Y:S02]  /*d1c0*/  LOP3.LUT R2, R0, 0xd8, RZ, 0xc0, !PT ;  /* 0x000000d800027812 */ /* 0x000fe400078ec0ff */
[----:B------:R-:W-:Y:S02]  /*d1d0*/  LOP3.LUT R3, R3, 0x300, R4, 0xf8, !PT ;  /* 0x0000030003037812 */ /* 0x000fe400078ef804 */
[----:B------:R-:W-:Y:S02]  /*d1e0*/  LOP3.LUT R2, R2, 0x18, R6, 0x78, !PT ;  /* 0x0000001802027812 */ /* 0x000fe400078e7806 */
[----:B------:R-:W-:Y:S02]  /*d1f0*/  LOP3.LUT R0, R0, 0x18, RZ, 0xc0, !PT ;  /* 0x0000001800007812 */ /* 0x000fe400078ec0ff */
[----:B------:R-:W-:Y:S01]  /*d200*/  LOP3.LUT R4, R3, R2, RZ, 0xfc, !PT ;  /* 0x0000000203047212 */ /* 0x000fe200078efcff */
[----:B------:R-:W-:Y:S01]  /*d210*/  IMAD.SHL.U32 R2, R6, 0x20, RZ ;  /* 0x0000002006027824 */ /* 0x000fe200078e00ff */
[----:B------:R-:W-:-:S04]  /*d220*/  SHF.R.U32.HI R3, RZ, 0x2, R5 ;  /* 0x00000002ff037819 */ /* 0x000fc80000011605 */
[----:B------:R-:W-:Y:S01]  /*d230*/  LOP3.LUT R5, R3, 0x60, R2, 0xf8, !PT ;  /* 0x0000006003057812 */ /* 0x000fe200078ef802 */
[----:B------:R-:W-:Y:S01]  /*d240*/  IMAD R2, R4, 0x2, R17 ;  /* 0x0000000204027824 */ /* 0x000fe200078e0211 */
[C---:B------:R-:W-:Y:S02]  /*d250*/  LOP3.LUT R3, R0.reuse, 0x20, RZ, 0xfc, !PT ;  /* 0x0000002000037812 */ /* 0x040fe400078efcff */
[----:B------:R-:W-:Y:S02]  /*d260*/  LOP3.LUT R0, R0, 0x40, RZ, 0xfc, !PT ;  /* 0x0000004000007812 */ /* 0x000fe400078efcff */
[----:B------:R3:W-:Y:S05]  /*d270*/  STL [R1+0x8], R2 ;  /* 0x0000080201007387 */ /* 0x0007ea0000100800 */
.L_x_9671:
[----:B01-3--:R-:W0:Y:S01]  /*d280*/  LDC.64 R2, c[0x0][0xc88] ;  /* 0x00032200ff027b82 */ /* 0x00be220000000a00 */
[----:B------:R-:W-:Y:S01]  /*d290*/  ULDC.64 UR4, c[0x0][0x208] ;  /* 0x0000820000047ab9 */ /* 0x000fe20000000a00 */
[----:B0-----:R-:W-:-:S05]  /*d2a0*/  IMAD.WIDE R2, R27, 0x4, R2 ;  /* 0x000000041b027825 */ /* 0x001fca00078e0202 */
[----:B--2---:R-:W2:Y:S01]  /*d2b0*/  LDG.E R9, desc[UR4][R2.64] ;  /* 0x0000000402097981 */ /* 0x004ea2000c1e1900 */
[----:B------:R-:W-:Y:S05]  /*d2c0*/  YIELD ;  /* 0x0000000000007946 */ /* 0x000fea0003800000 */
[----:B------:R-:W-:Y:S01]  /*d2d0*/  ULDC.64 UR4, c[0x0][0xa28] ;  /* 0x00028a0000047ab9 */ /* 0x000fe20000000a00 */
[----:B------:R-:W-:Y:S01]  /*d2e0*/  IMAD.MOV.U32 R0, RZ, RZ, RZ ;  /* 0x000000ffff007224 */ /* 0x000fe200078e00ff */
[----:B------:R-:W-:Y:S01]  /*d2f0*/  ISETP.NE.U32.AND P0, PT, RZ, UR4, PT ;  /* 0x00000004ff007c0c */ /* 0x000fe2000bf05070 */
[----:B------:R-:W-:Y:S01]  /*d300*/  ULDC.64 UR10, c[0x0][0x208] ;  /* 0x00008200000a7ab9 */ /* 0x000fe20000000a00 */
[----:B------:R-:W-:Y:S01]  /*d310*/  IMAD.MOV.U32 R6, RZ, RZ, RZ ;  /* 0x000000ffff067224 */ /* 0x000fe200078e00ff */
[----:B------:R-:W-:Y:S01]  /*d320*/  ULDC.64 UR8, c[0x0][0xa08] ;  /* 0x0002820000087ab9 */ /* 0x000fe20000000a00 */
[----:B------:R-:W-:Y:S01]  /*d330*/  ISETP.NE.AND.EX P0, PT, RZ, UR5, PT, P0 ;  /* 0x00000005ff007c0c */ /* 0x000fe2000bf05300 */
[----:B------:R-:W-:Y:S01]  /*d340*/  ULDC.64 UR6, c[0x0][0xa18] ;  /* 0x0002860000067ab9 */ /* 0x000fe20000000a00 */
[----:B------:R-:W-:-:S02]  /*d350*/  ISETP.NE.U32.AND P2, PT, RZ, UR8, PT ;  /* 0x00000008ff007c0c */ /* 0x000fc4000bf45070 */
[----:B--2---:R-:W-:Y:S01]  /*d360*/  SHF.R.S32.HI R4, RZ, 0x1f, R9 ;  /* 0x0000001fff047819 */ /* 0x004fe20000011409 */
[----:B------:R-:W-:-:S08]  /*d370*/  IMAD.SHL.U32 R19, R9, 0x4, RZ ;  /* 0x0000000409137824 */ /* 0x000fd000078e00ff */
        /* <DEDUP_REMOVED lines=10> */
[----:B------:R-:W-:Y:S02]  /*d420*/  ISETP.NE.AND.EX P0, PT, RZ, UR9, PT, P2 ;  /* 0x00000009ff007c0c */ /* 0x000fe4000bf05320 */
[----:B------:R-:W-:Y:S02]  /*d430*/  ISETP.NE.U32.AND P2, PT, RZ, UR6, PT ;  /* 0x00000006ff007c0c */ /* 0x000fe4000bf45070 */
[C---:B0-----:R-:W-:Y:S02]  /*d440*/  IADD3 R4, P4, R19.reuse, UR8, RZ ;  /* 0x0000000813047c10 */ /* 0x041fe4000ff9e0ff */
[----:B-1----:R-:W-:Y:S02]  /*d450*/  IADD3 R2, P3, R19, UR4, RZ ;  /* 0x0000000413027c10 */ /* 0x002fe4000ff7e0ff */
[----:B------:R-:W-:-:S02]  /*d460*/  ISETP.NE.AND.EX P2, PT, RZ, UR7, PT, P2 ;  /* 0x00000007ff007c0c */ /* 0x000fc4000bf45320 */
[C---:B------:R-:W-:Y:S02]  /*d470*/  IADD3.X R3, R22.reuse, UR5, RZ, P3, !PT ;  /* 0x0000000516037c10 */ /* 0x040fe40009ffe4ff */
[----:B------:R-:W-:-:S03]  /*d480*/  IADD3.X R5, R22, UR9, RZ, P4, !PT ;  /* 0x0000000916057c10 */ /* 0x000fc6000a7fe4ff */
[----:B------:R-:W2:Y:S01]  /*d490*/  @P1 LDG.E R6, desc[UR10][R2.64] ;  /* 0x0000000a02061981 */ /* 0x000ea2000c1e1900 */
[----:B------:R-:W-:Y:S02]  /*d4a0*/  ULDC UR4, c[0x0][0x288] ;  /* 0x0000a20000047ab9 */ /* 0x000fe40000000800 */
[----:B------:R-:W-:Y:S01]  /*d4b0*/  IMAD.U32 R10, RZ, RZ, UR4 ;  /* 0x00000004ff0a7e24 */ /* 0x000fe2000f8e00ff */
[----:B------:R-:W-:Y:S01]  /*d4c0*/  ULDC.64 UR4, c[0x0][0x418] ;  /* 0x0001060000047ab9 */ /* 0x000fe20000000a00 */
        /* <DEDUP_REMOVED lines=20> */
.L_x_9568:
[----:B------:R-:W-:Y:S01]  /*d610*/  ULDC.64 UR4, c[0x0][0xa20] ;  /* 0x0002880000047ab9 */ /* 0x000fe20000000a00 */
[C---:B------:R-:W-:Y:S01]  /*d620*/  LOP3.LUT R6, R26.reuse, 0xff000000, RZ, 0xc0, !PT ;  /* 0xff0000001a067812 */ /* 0x040fe200078ec0ff */
[----:B------:R-:W-:Y:S01]  /*d630*/  IMAD.MOV.U32 R23, RZ, RZ, R9 ;  /* 0x000000ffff177224 */ /* 0x000fe200078e0009 */
[----:B------:R-:W-:Y:S02]  /*d640*/  ISETP.NE.U32.AND P1, PT, RZ, UR4, PT ;  /* 0x00000004ff007c0c */ /* 0x000fe4000bf25070 */
[----:B------:R-:W-:Y:S02]  /*d650*/  SHF.R.U32.HI R6, RZ, 0x8, R6 ;  /* 0x00000008ff067819 */ /* 0x000fe40000011606 */
[----:B------:R-:W-:Y:S02]  /*d660*/  ISETP.NE.AND.EX P1, PT, RZ, UR5, PT, P1 ;  /* 0x00000005ff007c0c */ /* 0x000fe4000bf25310 */
[C---:B-1----:R-:W-:Y:S02]  /*d670*/  LOP3.LUT R2, R26.reuse, 0xff0000, RZ, 0xc0, !PT ;  /* 0x00ff00001a027812 */ /* 0x042fe400078ec0ff */
[----:B------:R-:W-:Y:S01]  /*d680*/  LOP3.LUT R16, R26, 0xffff, RZ, 0xc0, !PT ;  /* 0x0000ffff1a107812 */ /* 0x000fe200078ec0ff */
[----:B-----5:R-:W-:Y:S01]  /*d690*/  IMAD.IADD R26, R8, 0x1, R0 ;  /* 0x00000001081a7824 */ /* 0x020fe200078e0200 */
[----:B------:R-:W-:-:S07]  /*d6a0*/  LEA.HI R6, R2, R6, RZ, 0x10 ;  /* 0x0000000602067211 */ /* 0x000fce00078f80ff */
[----:B------:R-:W-:Y:S05]  /*d6b0*/  @!P1 BRA `(.L_x_9569) ;  /* 0x0000000000149947 */ /* 0x000fea0003800000 */
[----:B------:R-:W-:Y:S01]  /*d6c0*/  IADD3 R2, P0, R19, UR4, RZ ;  /* 0x0000000413027c10 */ /* 0x000fe2000ff1e0ff */
[----:B------:R-:W-:-:S03]  /*d6d0*/  ULDC.64 UR6, c[0x0][0x208] ;  /* 0x0000820000067ab9 */ /* 0x000fc60000000a00 */
[----:B------:R-:W-:-:S05]  /*d6e0*/  IADD3.X R3, R22, UR5, RZ, P0, !PT ;  /* 0x0000000516037c10 */ /* 0x000fca00087fe4ff */
[----:B------:R1:W5:Y:S01]  /*d6f0*/  LDG.E R7, desc[UR6][R2.64] ;  /* 0x0000000602077981 */ /* 0x000362000c1e1900 */
[----:B------:R-:W-:Y:S05]  /*d700*/  BRA `(.L_x_9570) ;  /* 0x0000000000147947 */ /* 0x000fea0003800000 */
.L_x_9569:
[----:B------:R-:W-:Y:S05]  /*d710*/  @!P0 BRA `(.L_x_9570) ;  /* 0x0000000000108947 */ /* 0x000fea0003800000 */
[----:B------:R-:W-:Y:S02]  /*d720*/  ULDC.64 UR4, c[0x0][0x208] ;  /* 0x0000820000047ab9 */ /* 0x000fe40000000a00 */
[----:B------:R-:W2:Y:S04]  /*d730*/  LDG.E R7, desc[UR4][R4.64] ;  /* 0x0000000404077981 */ /* 0x000ea8000c1e1900 */
[----:B------:R-:W2:Y:S02]  /*d740*/  LDG.E R4, desc[UR4][R4.64+0x4] ;  /* 0x0000040404047981 */ /* 0x000ea4000c1e1900 */
[----:B--2---:R-:W-:-:S07]  /*d750*/  IMAD.IADD R7, R4, 0x1, -R7 ;  /* 0x0000000104077824 */ /* 0x004fce00078e0a07 */
.L_x_9570:
[----:B-----5:R-:W-:Y:S01]  /*d760*/  IMAD.IADD R7, R7, 0x1, -R0 ;  /* 0x0000000107077824 */ /* 0x020fe200078e0a00 */
[----:B------:R-:W-:Y:S01]  /*d770*/  LOP3.LUT R9, R6, 0xff, RZ, 0xc0, !PT ;  /* 0x000000ff06097812 */ /* 0x000fe200078ec0ff */
[----:B-1----:R-:W-:Y:S01]  /*d780*/  IMAD.MOV.U32 R3, RZ, RZ, RZ ;  /* 0x000000ffff037224 */ /* 0x002fe200078e00ff */
[----:B------:R-:W-:Y:S01]  /*d790*/  BSSY B0, `(.L_x_9571) ;  /* 0x0000029000007945 */ /* 0x000fe20003800000 */
[C---:B------:R-:W-:Y:S01]  /*d7a0*/  VIADD R0, R7.reuse, 0x8f ;  /* 0x0000008f07007836 */ /* 0x040fe20000000000 */
[----:B------:R-:W-:Y:S01]  /*d7b0*/  ISETP.GE.AND P0, PT, R7, 0x1, PT ;  /* 0x000000010700780c */ /* 0x000fe20003f06270 */
[----:B------:R-:W-:Y:S01]  /*d7c0*/  IMAD.MOV.U32 R7, RZ, RZ, R3 ;  /* 0x000000ffff077224 */ /* 0x000fe200078e0003 */
[----:B------:R1:W-:Y:S01]  /*d7d0*/  STL [R1+0x14], R3 ;  /* 0x0000140301007387 */ /* 0x0003e20000100800 */
[----:B------:R-:W-:-:S05]  /*d7e0*/  IMAD.HI R0, R0, 0x38e38e39, RZ ;  /* 0x38e38e3900007827 */ /* 0x000fca00078e02ff */
[----:B------:R-:W-:-:S04]  /*d7f0*/  SHF.R.U32.HI R2, RZ, 0x1f, R0 ;  /* 0x0000001fff027819 */ /* 0x000fc80000011600 */
[----:B------:R-:W-:-:S05]  /*d800*/  LEA.HI.SX32 R8, R0, R2, 0x1b ;  /* 0x0000000200087211 */ /* 0x000fca00078fdaff */
[----:B------:R1:W-:Y:S04]  /*d810*/  STL [R1+0x20], R8 ;  /* 0x0000200801007387 */ /* 0x0003e80000100800 */
[----:B------:R1:W-:Y:S01]  /*d820*/  STL [R1+0x38], R9 ;  /* 0x0000380901007387 */ /* 0x0003e20000100800 */
[----:B------:R-:W-:Y:S05]  /*d830*/  @!P0 BRA `(.L_x_9572) ;  /* 0x0000000000788947 */ /* 0x000fea0003800000 */
[----:B------:R-:W-:-:S04]  /*d840*/  SHF.R.U32.HI R6, RZ, 0x10, R6 ;  /* 0x00000010ff067819 */ /* 0x000fc80000011606 */
[----:B------:R-:W-:-:S13]  /*d850*/  ISETP.NE.AND P0, PT, R6, RZ, PT ;  /* 0x000000ff0600720c */ /* 0x000fda0003f05270 */
[----:B------:R-:W2:Y:S02]  /*d860*/  @!P0 LDC R6, c[0x0][0x9f0] ;  /* 0x00027c00ff068b82 */ /* 0x000ea40000000800 */
[-C--:B--2---:R-:W-:Y:S02]  /*d870*/  IABS R0, R6.reuse ;  /* 0x0000000600007213 */ /* 0x084fe40000000000 */
[----:B------:R-:W-:Y:S02]  /*d880*/  IABS R5, R6 ;  /* 0x0000000600057213 */ /* 0x000fe40000000000 */
[----:B------:R-:W2:Y:S03]  /*d890*/  I2F.RP R2, R0 ;  /* 0x0000000000027306 */ /* 0x000ea60000209400 */
[----:B------:R-:W-:-:S05]  /*d8a0*/  IMAD.MOV R5, RZ, RZ, -R5 ;  /* 0x000000ffff057224 */ /* 0x000fca00078e0a05 */
[----:B--2---:R-:W2:Y:S02]  /*d8b0*/  MUFU.RCP R2, R2 ;  /* 0x0000000200027308 */ /* 0x004ea40000001000 */
[----:B--2---:R-:W-:-:S06]  /*d8c0*/  VIADD R2, R2, 0xffffffe ;  /* 0x0ffffffe02027836 */ /* 0x004fcc0000000000 */
[----:B-1----:R-:W1:Y:S02]  /*d8d0*/  F2I.FTZ.U32.TRUNC.NTZ R3, R2 ;  /* 0x0000000200037305 */ /* 0x002e64000021f000 */
[----:B-1----:R-:W-:-:S04]  /*d8e0*/  IMAD.MOV R2, RZ, RZ, -R3 ;  /* 0x000000ffff027224 */ /* 0x002fc800078e0a03 */
[----:B------:R-:W-:Y:S02]  /*d8f0*/  IMAD R4, R2, R0, RZ ;  /* 0x0000000002047224 */ /* 0x000fe400078e02ff */
[----:B------:R-:W-:-:S04]  /*d900*/  IMAD.MOV.U32 R2, RZ, RZ, RZ ;  /* 0x000000ffff027224 */ /* 0x000fc800078e00ff */
[----:B------:R-:W-:Y:S01]  /*d910*/  IMAD.HI.U32 R4, R3, R4, R2 ;  /* 0x0000000403047227 */ /* 0x000fe200078e0002 */
[----:B------:R-:W-:-:S04]  /*d920*/  IADD3 R3, R6, -0x1, R8 ;  /* 0xffffffff06037810 */ /* 0x000fc80007ffe008 */
        /* <DEDUP_REMOVED lines=15> */
.L_x_9572:
[----:B------:R-:W-:Y:S05]  /*da20*/  BSYNC B0 ;  /* 0x0000000000007941 */ /* 0x000fea0003800000 */
.L_x_9571:
        /* <DEDUP_REMOVED lines=19> */
[----:B-1----:R-:W3:Y:S01]  /*db60*/  @P0 ATOMG.E.ADD.STRONG.GPU PT, R3, desc[UR6][R2.64], R5 ;  /* 0x00000005020309a8 */ /* 0x002ee200081ee1c6 */
[----:B------:R-:W1:Y:S02]  /*db70*/  S2R R4, SR_LTMASK ;  /* 0x0000000000047919 */ /* 0x000e640000003900 */
[----:B-1----:R-:W-:-:S04]  /*db80*/  LOP3.LUT R4, R4, UR4, RZ, 0xc0, !PT ;  /* 0x0000000404047c12 */ /* 0x002fc8000f8ec0ff */
[----:B--2---:R-:W1:Y:S01]  /*db90*/  POPC R7, R4 ;  /* 0x0000000400077309 */ /* 0x004e620000000000 */
[----:B---3--:R-:W1:Y:S02]  /*dba0*/  SHFL.IDX PT, R0, R3, R0, 0x1f ;  /* 0x00001f0003007589 */ /* 0x008e6400000e0000 */
[----:B-1----:R-:W-:Y:S01]  /*dbb0*/  IADD3 R24, R0, UR38, R7 ;  /* 0x0000002600187c10 */ /* 0x002fe2000fffe007 */
[----:B------:R-:W-:Y:S06]  /*dbc0*/  BRA `(.L_x_9575) ;  /* 0x0000004000247947 */ /* 0x000fec0003800000 */
.L_x_9574:
        /* <DEDUP_REMOVED lines=9> */
[----:B-1----:R-:W1:Y:S01]  /*dc60*/  LDC.64 R2, c[0x4][R2] ;  /* 0x0100000002027b82 */ /* 0x002e620000000a00 */
[----:B------:R-:W-:Y:S02]  /*dc70*/  IMAD.U32 R5, RZ, RZ, UR7 ;  /* 0x00000007ff057e24 */ /* 0x000fe4000f8e00ff */
[----:B------:R-:W-:Y:S02]  /*dc80*/  IMAD.U32 R6, RZ, RZ, UR8 ;  /* 0x00000008ff067e24 */ /* 0x000fe4000f8e00ff */
[----:B--2---:R-:W-:-:S02]  /*dc90*/  IMAD.U32 R7, RZ, RZ, UR9 ;  /* 0x00000009ff077e24 */ /* 0x004fc4000f8e00ff */
[----:B0-----:R-:W-:Y:S02]  /*dca0*/  IMAD.U32 R10, RZ, RZ, UR4 ;  /* 0x00000004ff0a7e24 */ /* 0x001fe4000f8e00ff */
[----:B------:R-:W-:Y:S02]  /*dcb0*/  IMAD.U32 R11, RZ, RZ, UR5 ;  /* 0x00000005ff0b7e24 */ /* 0x000fe4000f8e00ff */
[----:B------:R-:W-:Y:S02]  /*dcc0*/  IMAD.MOV.U32 R8, RZ, RZ, 0x70 ;  /* 0x00000070ff087424 */ /* 0x000fe400078e00ff */
[----:B------:R-:W-:Y:S02]  /*dcd0*/  IMAD.MOV.U32 R12, RZ, RZ, 0x1 ;  /* 0x00000001ff0c7424 */ /* 0x000fe400078e00ff */
[----:B------:R-:W-:-:S07]  /*dce0*/  IMAD.MOV.U32 R13, RZ, RZ, RZ ;  /* 0x000000ffff0d7224 */ /* 0x000fce00078e00ff */
[----:B------:R-:W-:-:S07]  /*dcf0*/  LEPC R20, `(.L_x_9577) ;  /* 0x000000001014794e */ /* 0x000fce0000000000 */
[----:B-1----:R-:W-:Y:S05]  /*dd00*/  CALL.ABS.NOINC R2 ;  /* 0x0000000002007343 */ /* 0x002fea0003c00000 */
.L_x_9577:
[----:B------:R-:W-:Y:S05]  /*dd10*/  BSYNC B6 ;  /* 0x0000000000067941 */ /* 0x000fea0003800000 */
.L_x_9576:
        /* <DEDUP_REMOVED lines=8> */
[----:B-1----:R1:W3:Y:S01]  /*dda0*/  LDC.64 R2, c[0x4][R0] ;  /* 0x0100000000027b82 */ /* 0x0022e20000000a00 */
[----:B------:R-:W-:Y:S02]  /*ddb0*/  IMAD.U32 R4, RZ, RZ, UR6 ;  /* 0x00000006ff047e24 */ /* 0x000fe4000f8e00ff */
[----:B------:R-:W-:Y:S02]  /*ddc0*/  IMAD.U32 R5, RZ, RZ, UR7 ;  /* 0x00000007ff057e24 */ /* 0x000fe4000f8e00ff */
[----:B------:R-:W-:Y:S02]  /*ddd0*/  IMAD.U32 R6, RZ, RZ, UR8 ;  /* 0x00000008ff067e24 */ /* 0x000fe4000f8e00ff */
[----:B--2---:R-:W-:-:S02]  /*dde0*/  IMAD.U32 R7, RZ, RZ, UR9 ;  /* 0x00000009ff077e24 */ /* 0x004fc4000f8e00ff */
[----:B0-----:R-:W-:Y:S02]  /*ddf0*/  IMAD.U32 R10, RZ, RZ, UR4 ;  /* 0x00000004ff0a7e24 */ /* 0x001fe4000f8e00ff */
[----:B------:R-:W-:Y:S02]  /*de00*/  IMAD.U32 R11, RZ, RZ, UR5 ;  /* 0x00000005ff0b7e24 */ /* 0x000fe4000f8e00ff */
[----:B------:R-:W-:Y:S02]  /*de10*/  IMAD.MOV.U32 R8, RZ, RZ, 0x70 ;  /* 0x00000070ff087424 */ /* 0x000fe400078e00ff */
[----:B------:R-:W-:Y:S02]  /*de20*/  IMAD.MOV.U32 R12, RZ, RZ, 0x1 ;  /* 0x00000001ff0c7424 */ /* 0x000fe400078e00ff */
[----:B-1----:R-:W-:-:S07]  /*de30*/  IMAD.MOV.U32 R13, RZ, RZ, RZ ;  /* 0x000000ffff0d7224 */ /* 0x002fce00078e00ff */
[----:B------:R-:W-:-:S07]  /*de40*/  LEPC R20, `(.L_x_9580) ;  /* 0x000000001014794e */ /* 0x000fce0000000000 */
[----:B---3--:R-:W-:Y:S05]  /*de50*/  CALL.ABS.NOINC R2 ;  /* 0x0000000002007343 */ /* 0x008fea0003c00000 */
.L_x_9580:
        /* <DEDUP_REMOVED lines=16> */
.L_x_9579:
[----:B------:R-:W-:Y:S05]  /*df60*/  BSYNC B6 ;  /* 0x0000000000067941 */ /* 0x000fea0003800000 */
.L_x_9578:
[----:B------:R-:W-:Y:S01]  /*df70*/  ULDC.64 UR4, c[0x0][0x9f8] ;  /* 0x00027e0000047ab9 */ /* 0x000fe20000000a00 */
[----:B------:R-:W3:Y:S01]  /*df80*/  LDL R20, [R1+0x18] ;  /* 0x0000180001147983 */ /* 0x000ee20000100800 */
[----:B------:R-:W-:Y:S01]  /*df90*/  ISETP.NE.U32.AND P0, PT, RZ, UR4, PT ;  /* 0x00000004ff007c0c */ /* 0x000fe2000bf05070 */
[----:B------:R-:W-:-:S03]  /*dfa0*/  ULDC.64 UR6, c[0x0][0x208] ;  /* 0x0000820000067ab9 */ /* 0x000fc60000000a00 */
[----:B------:R-:W-:-:S13]  /*dfb0*/  ISETP.NE.AND.EX P0, PT, RZ, UR5, PT, P0 ;  /* 0x00000005ff007c0c */ /* 0x000fda000bf05300 */
[----:B------:R-:W-:-:S04]  /*dfc0*/  @P0 IADD3 R2, P1, R19, UR4, RZ ;  /* 0x0000000413020c10 */ /* 0x000fc8000ff3e0ff */
[----:B-1----:R-:W-:Y:S01]  /*dfd0*/  @P0 IADD3.X R3, R22, UR5, RZ, P1, !PT ;  /* 0x0000000516030c10 */ /* 0x002fe20008ffe4ff */
[----:B------:R-:W-:-:S04]  /*dfe0*/  ULDC.64 UR4, c[0x0][0xa08] ;  /* 0x0002820000047ab9 */ /* 0x000fc80000000a00 */
[----:B------:R1:W2:Y:S02]  /*dff0*/  @P0 LDG.E R23, desc[UR6][R2.64] ;  /* 0x0000000602170981 */ /* 0x0002a4000c1e1900 */
[----:B-1----:R-:W1:Y:S02]  /*e000*/  LDC.64 R2, c[0x0][0x418] ;  /* 0x00010600ff027b82 */ /* 0x002e640000000a00 */
[----:B-1----:R-:W-:Y:S01]  /*e010*/  LOP3.LUT P0, RZ, R2, UR4, RZ, 0xfc, !PT ;  /* 0x0000000402ff7c12 */ /* 0x002fe2000f80fcff */
[----:B------:R-:W-:-:S03]  /*e020*/  UMOV UR4, 0xffffffff ;  /* 0xffffffff00047882 */ /* 0x000fc60000000000 */
[----:B------:R-:W-:Y:S01]  /*e030*/  LOP3.LUT P0, RZ, R3, UR5, RZ, 0xfc, P0 ;  /* 0x0000000503ff7c12 */ /* 0x000fe2000800fcff */
[----:B---3--:R-:W-:Y:S01]  /*e040*/  VIADD R22, R20, 0xffffffff ;  /* 0xffffffff14167836 */ /* 0x008fe20000000000 */
[----:B--2---:R-:W-:Y:S02]  /*e050*/  SHF.R.S32.HI R7, RZ, 0x1f, R23 ;  /* 0x0000001fff077819 */ /* 0x004fe40000011417 */
[----:B------:R-:W-:-:S03]  /*e060*/  SEL R19, R23, RZ, !P0 ;  /* 0x000000ff17137207 */ /* 0x000fc60004000000 */
[----:B------:R1:W-:Y:S01]  /*e070*/  STL [R1], R7 ;  /* 0x0000000701007387 */ /* 0x0003e20000100800 */
[----:B------:R-:W-:Y:S05]  /*e080*/  BRA.DIV UR4, `(.L_x_9581) ;  /* 0x0000004e04707947 */ /* 0x000fea000b800000 */
[----:B------:R-:W2:Y:S02]  /*e090*/  S2R R0, SR_TID.X ;  /* 0x0000000000007919 */ /* 0x000ea40000002100 */
[----:B--2---:R-:W-:-:S04]  /*e0a0*/  SHF.R.U32.HI R0, RZ, 0x5, R0 ;  /* 0x00000005ff007819 */ /* 0x004fc80000011600 */
[----:B------:R-:W-:-:S05]  /*e0b0*/  LOP3.LUT R0, R0, 0x3, RZ, 0xc0, !PT ;  /* 0x0000000300007812 */ /* 0x000fca00078ec0ff */
[----:B------:R2:W3:Y:S02]  /*e0c0*/  SHFL.IDX PT, R14, R0, RZ, 0x1f ;  /* 0x00001fff000e7589 */ /* 0x0004e400000e0000 */
.L_x_9687:
        /* <DEDUP_REMOVED lines=8> */
.L_x_9690:
[----:B------:R-:W-:Y:S05]  /*e150*/  @!P6 BRA `(.L_x_9582) ;  /* 0x000000040010e947 */ /* 0x000fea0003800000 */
[----:B------:R-:W-:-:S04]  /*e160*/  ISETP.NE.U32.AND P0, PT, R2, RZ, PT ;  /* 0x000000ff0200720c */ /* 0x000fc80003f05070 */
[----:B------:R-:W-:-:S13]  /*e170*/  ISETP.NE.AND.EX P0, PT, R3, RZ, PT, P0 ;  /* 0x000000ff0300720c */ /* 0x000fda0003f05300 */
[----:B------:R-:W-:Y:S05]  /*e180*/  @!P0 BRA `(.L_x_9584) ;  /* 0x00000000004c8947 */ /* 0x000fea0003800000 */
[----:B------:R-:W3:Y:S01]  /*e190*/  LDC R6, c[0x0][0x43c] ;  /* 0x00010f00ff067b82 */ /* 0x000ee20000000800 */
[----:B--2---:R-:W-:Y:S01]  /*e1a0*/  IMAD.MOV.U32 R0, RZ, RZ, R22 ;  /* 0x000000ffff007224 */ /* 0x004fe200078e0016 */
[----:B------:R-:W-:Y:S01]  /*e1b0*/  ULDC.64 UR4, c[0x0][0x428] ;  /* 0x00010a0000047ab9 */ /* 0x000fe20000000a00 */
[----:B------:R-:W-:Y:S01]  /*e1c0*/  ULDC.64 UR6, c[0x0][0x208] ;  /* 0x0000820000067ab9 */ /* 0x000fe20000000a00 */
[----:B---3--:R-:W-:-:S13]  /*e1d0*/  ISETP.NE.AND P0, PT, R6, 0x1, PT ;  /* 0x000000010600780c */ /* 0x008fda0003f05270 */
[----:B------:R-:W2:Y:S02]  /*e1e0*/  @P0 LDC.64 R4, c[0x0][0x440] ;  /* 0x00011000ff040b82 */ /* 0x000ea40000000a00 */
[----:B--2---:R-:W-:-:S05]  /*e1f0*/  @P0 IMAD.HI.U32 R4, R22, R4, RZ ;  /* 0x0000000416040227 */ /* 0x004fca00078e00ff */
[----:B------:R-:W-:-:S04]  /*e200*/  @P0 SHF.R.U32.HI R0, RZ, R5, R4 ;  /* 0x00000005ff000219 */ /* 0x000fc80000011604 */
[--C-:B------:R-:W-:Y:S01]  /*e210*/  SHF.R.S32.HI R5, RZ, 0x1f, R0.reuse ;  /* 0x0000001fff057819 */ /* 0x100fe20000011400 */
[----:B------:R-:W-:-:S04]  /*e220*/  IMAD.MOV R4, RZ, RZ, -R0 ;  /* 0x000000ffff047224 */ /* 0x000fc800078e0a00 */
[----:B------:R-:W-:Y:S02]  /*e230*/  IMAD R22, R6, R4, R22 ;  /* 0x0000000406167224 */ /* 0x000fe400078e0216 */
[----:B------:R-:W-:Y:S02]  /*e240*/  IMAD R6, R7, UR4, RZ ;  /* 0x0000000407067c24 */ /* 0x000fe4000f8e02ff */
[----:B------:R-:W-:Y:S02]  /*e250*/  IMAD.MOV.U32 R4, RZ, RZ, R0 ;  /* 0x000000ffff047224 */ /* 0x000fe400078e0000 */
[C---:B------:R-:W-:Y:S02]  /*e260*/  IMAD R0, R23.reuse, UR5, R6 ;  /* 0x0000000517007c24 */ /* 0x040fe4000f8e0206 */
[----:B------:R-:W-:-:S04]  /*e270*/  IMAD.WIDE.U32 R4, R23, UR4, R4 ;  /* 0x0000000417047c25 */ /* 0x000fc8000f8e0004 */
[----:B------:R-:W-:Y:S01]  /*e280*/  IMAD.IADD R0, R5, 0x1, R0 ;  /* 0x0000000105007824 */ /* 0x000fe200078e0200 */
[----:B------:R-:W-:-:S04]  /*e290*/  LEA R2, P0, R4, R2, 0x2 ;  /* 0x0000000204027211 */ /* 0x000fc800078010ff */
[----:B------:R-:W-:-:S05]  /*e2a0*/  LEA.HI.X R3, R4, R3, R0, 0x2, P0 ;  /* 0x0000000304037211 */ /* 0x000fca00000f1400 */
[----:B------:R3:W5:Y:S04]  /*e2b0*/  LDG.E R19, desc[UR6][R2.64] ;  /* 0x0000000602137981 */ /* 0x000768000c1e1900 */
.L_x_9584:
[----:B--2---:R-:W-:Y:S01]  /*e2c0*/  IMAD R0, R18, 0x8, R17 ;  /* 0x0000000812007824 */ /* 0x004fe200078e0211 */
[----:B---3--:R-:W-:-:S04]  /*e2d0*/  SHF.L.U32 R2, R28, 0x1f, RZ ;  /* 0x0000001f1c027819 */ /* 0x008fc800000006ff */
[----:B------:R-:W2:Y:S02]  /*e2e0*/  SYNCS.PHASECHK.TRANS64.TRYWAIT P0, [R0+URZ+0x31c40], R2 ;  /* 0x031c4002000075a7 */ /* 0x000ea4000800017f */
[----:B--2---:R-:W-:Y:S05]  /*e2f0*/  @!P0 BRA `(.L_x_9585) ;  /* 0x0000004c00288947 */ /* 0x004fea0003800000 */
.L_x_9691:
        /* <DEDUP_REMOVED lines=11> */
.L_x_9586:
[----:B------:R-:W-:Y:S01]  /*e3b0*/  R2UR UR9, R0 ;  /* 0x00000000000972ca */ /* 0x000fe200000e0000 */
[----:B--2---:R-:W-:Y:S01]  /*e3c0*/  IMAD R0, R18, 0x6c00, R17 ;  /* 0x00006c0012007824 */ /* 0x004fe200078e0211 */
[----:B------:R-:W-:Y:S01]  /*e3d0*/  R2UR UR11, R22 ;  /* 0x00000000160b72ca */ /* 0x000fe200000e0000 */
[----:B------:R-:W-:Y:S01]  /*e3e0*/  UIADD3 UR4, UP0, UR36, 0x370, URZ ;  /* 0x0000037024047890 */ /* 0x000fe2000ff1e03f */
[----:B------:R-:W-:Y:S01]  /*e3f0*/  R2UR UR5, R26 ;  /* 0x000000001a0572ca */ /* 0x000fe200000e0000 */
[----:B------:R-:W-:Y:S01]  /*e400*/  UMOV UR10, URZ ;  /* 0x0000003f000a7c82 */ /* 0x000fe20008000000 */
[----:B------:R-:W-:Y:S01]  /*e410*/  R2UR UR8, R0 ;  /* 0x00000000000872ca */ /* 0x000fe200000e0000 */
[----:B------:R-:W-:Y:S01]  /*e420*/  UMOV UR6, 0x0 ;  /* 0x0000000000067882 */ /* 0x000fe20000000000 */
[----:B------:R-:W-:Y:S01]  /*e430*/  R2UR UR12, R16 ;  /* 0x00000000100c72ca */ /* 0x000fe200000e0000 */
[----:B------:R-:W-:Y:S01]  /*e440*/  UMOV UR7, 0x14f00000 ;  /* 0x14f0000000077882 */ /* 0x000fe20000000000 */
[----:B-----5:R-:W-:Y:S01]  /*e450*/  R2UR UR13, R19 ;  /* 0x00000000130d72ca */ /* 0x020fe200000e0000 */
[----:B------:R-:W-:Y:S01]  /*e460*/  UMOV UR16, 0x20 ;  /* 0x0000002000107882 */ /* 0x000fe20000000000 */
[----:B------:R-:W-:Y:S01]  /*e470*/  PLOP3.LUT P0, PT, PT, PT, PT, 0x80, 0x0 ;  /* 0x000000000000781c */ /* 0x000fe20003f0f070 */
[----:B------:R-:W-:Y:S01]  /*e480*/  UIADD3 UR9, UR9, 0x31c30, URZ ;  /* 0x00031c3009097890 */ /* 0x000fe2000fffe03f */
[----:B------:R-:W-:-:S03]  /*e490*/  LOP3.LUT R29, R29, 0xfffffffe, RZ, 0xc0, !PT ;  /* 0xfffffffe1d1d7812 */ /* 0x000fc600078ec0ff */
[----:B------:R-:W-:Y:S02]  /*e4a0*/  UIMAD UR11, UR11, 0x90, UR5 ;  /* 0x000000900b0b78a4 */ /* 0x000fe4000f8e0205 */
[----:B------:R-:W-:Y:S02]  /*e4b0*/  UIADD3 UR14, UR8, 0x16a00, URZ ;  /* 0x00016a00080e7890 */ /* 0x000fe4000fffe03f */
[----:B------:R-:W-:Y:S02]  /*e4c0*/  UIADD3.X UR5, URZ, UR37, URZ, UP0, !UPT ;  /* 0x000000253f057290 */ /* 0x000fe400087fe43f */
[----:B------:R-:W-:Y:S02]  /*e4d0*/  UIADD3 UR15, UR8, 0x18e00, URZ ;  /* 0x00018e00080f7890 */ /* 0x000fe4000fffe03f */
[----:B------:R-:W-:Y:S01]  /*e4e0*/  UIADD3 UR17, UR8, 0x1b200, URZ ;  /* 0x0001b20008117890 */ /* 0x000fe2000fffe03f */
[----:B------:R-:W-:Y:S02]  /*e4f0*/  @P0 LOP3.LUT R29, R29, 0x1, RZ, 0xfc, !PT ;  /* 0x000000011d1d0812 */ /* 0x000fe400078efcff */
[----:B------:R-:W-:Y:S01]  /*e500*/  UMOV UR8, UR14 ;  /* 0x0000000e00087c82 */ /* 0x000fe20008000000 */
[----:B------:R-:W-:Y:S01]  /*e510*/  UMOV UR14, 0x40 ;  /* 0x00000040000e7882 */ /* 0x000fe20000000000 */
[----:B------:R2:W-:Y:S02]  /*e520*/  UTMALDG.4D [UR8], [UR4], desc[UR6] ;  /* 0x00000608040075b4 */ /* 0x0005e40008019000 */
[----:B--2---:R-:W-:Y:S01]  /*e530*/  UMOV UR8, UR15 ;  /* 0x0000000f00087c82 */ /* 0x004fe20008000000 */
[----:B------:R-:W-:-:S02]  /*e540*/  UMOV UR10, UR16 ;  /* 0x00000010000a7c82 */ /* 0x000fc40008000000 */
[----:B------:R2:W-:Y:S02]  /*e550*/  UTMALDG.4D [UR8], [UR4], desc[UR6] ;  /* 0x00000608040075b4 */ /* 0x0005e40008019000 */
[----:B--2---:R-:W-:Y:S01]  /*e560*/  UMOV UR8, UR17 ;  /* 0x0000001100087c82 */ /* 0x004fe20008000000 */
[----:B------:R-:W-:Y:S02]  /*e570*/  UMOV UR10, UR14 ;  /* 0x0000000e000a7c82 */ /* 0x000fe40008000000 */
[----:B------:R3:W-:Y:S02]  /*e580*/  UTMALDG.4D [UR8], [UR4], desc[UR6] ;  /* 0x00000608040075b4 */ /* 0x0007e40008019000 */
[----:B---3--:R-:W-:Y:S01]  /*e590*/  NOP ;  /* 0x0000000000007918 */ /* 0x008fe20000000000 */
.L_x_9582:
[----:B------:R-:W3:Y:S04]  /*e5a0*/  LDL.LU R4, [R1+0x10] ;  /* 0x0000100001047983 */ /* 0x000ee80000300800 */
[----:B------:R-:W4:Y:S04]  /*e5b0*/  LDL.LU R6, [R1+0xc] ;  /* 0x00000c0001067983 */ /* 0x000f280000300800 */
[----:B------:R-:W5:Y:S01]  /*e5c0*/  LDL.LU R3, [R1+0x1c] ;  /* 0x00001c0001037983 */ /* 0x000f620000300800 */
[----:B------:R-:W-:Y:S05]  /*e5d0*/  WARPSYNC.ALL ;  /* 0x0000000000007948 */ /* 0x000fea0003800000 */
[----:B------:R-:W-:Y:S01]  /*e5e0*/  ULDC.64 UR6, c[0x0][0xa00] ;  /* 0x0002800000067ab9 */ /* 0x000fe20000000a00 */
[----:B------:R-:W-:Y:S01]  /*e5f0*/  ULDC.64 UR4, c[0x0][0x298] ;  /* 0x0000a60000047ab9 */ /* 0x000fe20000000a00 */
[----:B--2---:R-:W-:Y:S01]  /*e600*/  VIADD R0, R17, 0xda00 ;  /* 0x0000da0011007836 */ /* 0x004fe20000000000 */
[----:B------:R-:W-:Y:S01]  /*e610*/  BAR.SYNC.DEFER_BLOCKING 0x8, 0x200 ;  /* 0x0208000000007b1d */ /* 0x000fe20000010000 */
[----:B------:R-:W-:-:S03]  /*e620*/  ISETP.NE.U32.AND P0, PT, RZ, UR6, PT ;  /* 0x00000006ff007c0c */ /* 0x000fc6000bf05070 */
[----:B------:R-:W-:Y:S02]  /*e630*/  LOP3.LUT P1, RZ, R0, 0x1bf, RZ, 0xc0, !PT ;  /* 0x000001bf00ff7812 */ /* 0x000fe4000782c0ff */
[----:B------:R-:W-:Y:S01]  /*e640*/  ISETP.NE.AND.EX P0, PT, RZ, UR7, PT, P0 ;  /* 0x00000007ff007c0c */ /* 0x000fe2000bf05300 */
[----:B------:R-:W-:Y:S01]  /*e650*/  BSSY B6, `(.L_x_9587) ;  /* 0x000001d000067945 */ /* 0x000fe20003800000 */
[----:B---3--:R-:W-:Y:S02]  /*e660*/  SHF.R.S32.HI R2, RZ, 0x1f, R4 ;  /* 0x0000001fff027819 */ /* 0x008fe40000011404 */
[----:B----4-:R-:W-:-:S03]  /*e670*/  SEL R6, R6, RZ, !P0 ;  /* 0x000000ff06067207 */ /* 0x010fc60004000000 */
[----:B------:R-:W-:-:S04]  /*e680*/  IMAD R2, R2, UR4, RZ ;  /* 0x0000000402027c24 */ /* 0x000fc8000f8e02ff */
[C---:B------:R-:W-:Y:S01]  /*e690*/  IMAD R0, R4.reuse, UR5, R2 ;  /* 0x0000000504007c24 */ /* 0x040fe2000f8e0202 */
[----:B-----5:R-:W-:Y:S01]  /*e6a0*/  SEL R2, R3, RZ, !P0 ;  /* 0x000000ff03027207 */ /* 0x020fe20004000000 */
        /* <DEDUP_REMOVED lines=15> */
[----:B-1----:R-:W-:-:S02]  /*e7a0*/  IMAD.U32 R7, RZ, RZ, UR9 ;  /* 0x00000009ff077e24 */ /* 0x002fc4000f8e00ff */
[----:B0-----:R-:W-:Y:S02]  /*e7b0*/  IMAD.U32 R10, RZ, RZ, UR4 ;  /* 0x00000004ff0a7e24 */ /* 0x001fe4000f8e00ff */
[----:B------:R-:W-:Y:S02]  /*e7c0*/  IMAD.U32 R11, RZ, RZ, UR5 ;  /* 0x00000005ff0b7e24 */ /* 0x000fe4000f8e00ff */
[----:B------:R-:W-:Y:S02]  /*e7d0*/  IMAD.MOV.U32 R8, RZ, RZ, 0x70 ;  /* 0x00000070ff087424 */ /* 0x000fe400078e00ff */
[----:B------:R-:W-:Y:S02]  /*e7e0*/  IMAD.MOV.U32 R12, RZ, RZ, 0x1 ;  /* 0x00000001ff0c7424 */ /* 0x000fe400078e00ff */
[----:B------:R-:W-:-:S07]  /*e7f0*/  IMAD.MOV.U32 R13, RZ, RZ, RZ ;  /* 0x000000ffff0d7224 */ /* 0x000fce00078e00ff */
[----:B------:R-:W-:-:S07]  /*e800*/  LEPC R20, `(.L_x_9588) ;  /* 0x000000001014794e */ /* 0x000fce0000000000 */
[----:B--2---:R-:W-:Y:S05]  /*e810*/  CALL.ABS.NOINC R2 ;  /* 0x0000000002007343 */ /* 0x004fea0003c00000 */
.L_x_9588:
[----:B------:R-:W-:Y:S05]  /*e820*/  BSYNC B6 ;  /* 0x0000000000067941 */ /* 0x000fea0003800000 */
.L_x_9587:
[----:B------:R-:W3:Y:S01]  /*e830*/  LDL.LU R20, [R1+0x10] ;  /* 0x0000100001147983 */ /* 0x000ee20000300800 */
[----:B------:R-:W4:Y:S01]  /*e840*/  LDC R9, c[0x0][0x448] ;  /* 0x00011200ff097b82 */ /* 0x000f220000000800 */
[----:B------:R-:W-:Y:S01]  /*e850*/  ULDC.64 UR4, c[0x0][0x2d8] ;  /* 0x0000b60000047ab9 */ /* 0x000fe20000000a00 */
[----:B------:R-:W-:Y:S01]  /*e860*/  ULDC.64 UR6, c[0x0][0x2e0] ;  /* 0x0000b80000067ab9 */ /* 0x000fe20000000a00 */
[----:B--2---:R-:W3:Y:S01]  /*e870*/  LDL.LU.64 R2, [R1+0x28] ;  /* 0x0000280001027983 */ /* 0x004ee20000300a00 */
[----:B------:R-:W-:-:S03]  /*e880*/  ULDC.64 UR8, c[0x0][0x280] ;  /* 0x0000a00000087ab9 */ /* 0x000fc60000000a00 */
[----:B------:R-:W2:Y:S04]  /*e890*/  LDL.LU R21, [R1+0x1c] ;  /* 0x00001c0001157983 */ /* 0x000ea80000300800 */
[----:B------:R-:W2:Y:S01]  /*e8a0*/  LDL.LU R4, [R1+0xc] ;  /* 0x00000c0001047983 */ /* 0x000ea20000300800 */
[----:B0-----:R-:W0:Y:S01]  /*e8b0*/  S2R R10, SR_TID.X ;  /* 0x00000000000a7919 */ /* 0x001e220000002100 */
[----:B------:R-:W1:Y:S01]  /*e8c0*/  S2R R11, SR_TID.X ;  /* 0x00000000000b7919 */ /* 0x000e620000002100 */
[----:B----4-:R-:W-:-:S13]  /*e8d0*/  ISETP.NE.AND P0, PT, R9, 0x1, PT ;  /* 0x000000010900780c */ /* 0x010fda0003f05270 */
[----:B------:R-:W4:Y:S08]  /*e8e0*/  @P0 LDC R5, c[0x0][0x450] ;  /* 0x00011400ff050b82 */ /* 0x000f300000000800 */
[----:B------:R-:W4:Y:S01]  /*e8f0*/  @P0 LDC R8, c[0x0][0x450] ;  /* 0x00011400ff080b82 */ /* 0x000f220000000800 */
[----:B---3--:R-:W-:Y:S02]  /*e900*/  IMAD.MOV.U32 R3, RZ, RZ, R20 ;  /* 0x000000ffff037224 */ /* 0x008fe400078e0014 */
[----:B------:R-:W3:Y:S01]  /*e910*/  S2R R20, SR_TID.X ;  /* 0x0000000000147919 */ /* 0x000ee20000002100 */
[----:B------:R-:W-:-:S04]  /*e920*/  IMAD.WIDE.U32 R2, R16, UR4, R2 ;  /* 0x0000000410027c25 */ /* 0x000fc8000f8e0002 */
[----:B------:R-:W-:Y:S01]  /*e930*/  IMAD R3, R16, UR5, R3 ;  /* 0x0000000510037c24 */ /* 0x000fe2000f8e0203 */
[----:B------:R-:W-:Y:S01]  /*e940*/  ULDC.64 UR4, c[0x0][0x2d0] ;  /* 0x0000b40000047ab9 */ /* 0x000fe20000000a00 */
[----:B--2---:R-:W-:Y:S02]  /*e950*/  IMAD R0, R21, UR6, RZ ;  /* 0x0000000615007c24 */ /* 0x004fe4000f8e02ff */
[----:B------:R-:W-:-:S04]  /*e960*/  IMAD.WIDE.U32 R2, R4, UR6, R2 ;  /* 0x0000000604027c25 */ /* 0x000fc8000f8e0002 */
[----:B------:R-:W-:Y:S01]  /*e970*/  IMAD R0, R4, UR7, R0 ;  /* 0x0000000704007c24 */ /* 0x000fe2000f8e0200 */
[----:B------:R-:W-:Y:S01]  /*e980*/  ULDC.64 UR6, c[0x0][0x2c8] ;  /* 0x0000b20000067ab9 */ /* 0x000fe20000000a00 */
[----:B------:R-:W2:Y:S02]  /*e990*/  @P0 LDC R4, c[0x0][0x44c] ;  /* 0x00011300ff040b82 */ /* 0x000ea40000000800 */
[----:B------:R-:W-:Y:S01]  /*e9a0*/  IMAD.IADD R3, R3, 0x1, R0 ;  /* 0x0000000103037824 */ /* 0x000fe200078e0200 */
[C---:B---3--:R-:W-:Y:S01]  /*e9b0*/  LOP3.LUT R21, R20.reuse, 0x7f, RZ, 0xc0, !PT ;  /* 0x0000007f14157812 */ /* 0x048fe200078ec0ff */
[----:B------:R-:W-:-:S03]  /*e9c0*/  IMAD.SHL.U32 R20, R20, 0x20, RZ ;  /* 0x0000002014147824 */ /* 0x000fc600078e00ff */
[----:B------:R-:W-:-:S04]  /*e9d0*/  SHF.R.U32.HI R21, RZ, 0x2, R21 ;  /* 0x00000002ff157819 */ /* 0x000fc80000011615 */
[----:B------:R-:W-:Y:S01]  /*e9e0*/  LOP3.LUT R20, R21, 0x60, R20, 0xf8, !PT ;  /* 0x0000006015147812 */ /* 0x000fe200078ef814 */
[----:B0-----:R-:W-:-:S04]  /*e9f0*/  IMAD.SHL.U32 R21, R10, 0x8, RZ ;  /* 0x000000080a157824 */ /* 0x001fc800078e00ff */
[----:B------:R-:W-:Y:S01]  /*ea00*/  IMAD R6, R25, 0xc0, R20 ;  /* 0x000000c019067824 */ /* 0x000fe200078e0214 */
[----:B------:R-:W-:Y:S01]  /*ea10*/  LOP3.LUT R21, R21, 0x18, RZ, 0xc0, !PT ;  /* 0x0000001815157812 */ /* 0x000fe200078ec0ff */
[----:B-1----:R-:W-:Y:S02]  /*ea20*/  IMAD.SHL.U32 R20, R11, 0x8, RZ ;  /* 0x000000080b147824 */ /* 0x002fe400078e00ff */
[----:B--2---:R-:W-:Y:S01]  /*ea30*/  @P0 IMAD.HI.U32 R0, R6, R4, RZ ;  /* 0x0000000406000227 */ /* 0x004fe200078e00ff */
[C---:B------:R-:W-:Y:S02]  /*ea40*/  LOP3.LUT R10, R21.reuse, 0x40, RZ, 0xfc, !PT ;  /* 0x00000040150a7812 */ /* 0x040fe400078efcff */
[----:B------:R-:W-:Y:S01]  /*ea50*/  LOP3.LUT R20, R20, 0x18, RZ, 0xc0, !PT ;  /* 0x0000001814147812 */ /* 0x000fe200078ec0ff */
[----:B------:R-:W-:Y:S01]  /*ea60*/  IMAD.MOV.U32 R4, RZ, RZ, R6 ;  /* 0x000000ffff047224 */ /* 0x000fe200078e0006 */
[----:B----4-:R-:W-:Y:S02]  /*ea70*/  @P0 SHF.R.U32.HI R4, RZ, R5, R0 ;  /* 0x00000005ff040219 */ /* 0x010fe40000011600 */
[----:B------:R-:W-:-:S02]  /*ea80*/  LOP3.LUT R12, R21, 0x20, RZ, 0xfc, !PT ;  /* 0x00000020150c7812 */ /* 0x000fc400078efcff */
[----:B------:R-:W-:-:S05]  /*ea90*/  SHF.R.S32.HI R0, RZ, 0x1f, R4 ;  /* 0x0000001fff007819 */ /* 0x000fca0000011404 */
[----:B------:R-:W-:-:S04]  /*eaa0*/  IMAD R0, R0, UR4, RZ ;  /* 0x0000000400007c24 */ /* 0x000fc8000f8e02ff */
[C---:B------:R-:W-:Y:S02]  /*eab0*/  IMAD R7, R4.reuse, UR5, R0 ;  /* 0x0000000504077c24 */ /* 0x040fe4000f8e0200 */
[----:B------:R-:W-:Y:S02]  /*eac0*/  IMAD.MOV R0, RZ, RZ, -R4 ;  /* 0x000000ffff007224 */ /* 0x000fe400078e0a04 */
[----:B------:R-:W-:-:S04]  /*ead0*/  IMAD.WIDE.U32 R4, R4, UR4, R2 ;  /* 0x0000000404047c25 */ /* 0x000fc8000f8e0002 */
[----:B------:R-:W-:Y:S02]  /*eae0*/  IMAD R0, R9, R0, R6 ;  /* 0x0000000009007224 */ /* 0x000fe400078e0206 */
[----:B------:R-:W-:-:S03]  /*eaf0*/  IMAD.IADD R5, R5, 0x1, R7 ;  /* 0x0000000105057824 */ /* 0x000fc600078e0207 */
[----:B------:R-:W-:Y:S01]  /*eb00*/  SHF.R.S32.HI R7, RZ, 0x1f, R0 ;  /* 0x0000001fff077819 */ /* 0x000fe20000011400 */
[----:B------:R-:W-:-:S04]  /*eb10*/  IMAD.WIDE.U32 R4, R0, UR6, R4 ;  /* 0x0000000600047c25 */ /* 0x000fc8000f8e0004 */
[----:B------:R-:W-:-:S04]  /*eb20*/  IMAD R7, R7, UR6, RZ ;  /* 0x0000000607077c24 */ /* 0x000fc8000f8e02ff */
[----:B------:R-:W-:Y:S01]  /*eb30*/  IMAD R7, R0, UR7, R7 ;  /* 0x0000000700077c24 */ /* 0x000fe2000f8e0207 */
[----:B------:R-:W-:-:S03]  /*eb40*/  LEA R0, P1, R4, UR8, 0x1 ;  /* 0x0000000804007c11 */ /* 0x000fc6000f8208ff */
[----:B------:R-:W-:Y:S02]  /*eb50*/  IMAD.IADD R5, R5, 0x1, R7 ;  /* 0x0000000105057824 */ /* 0x000fe400078e0207 */
[----:B------:R-:W0:Y:S03]  /*eb60*/  @P0 LDC R7, c[0x0][0x44c] ;  /* 0x00011300ff070b82 */ /* 0x000e260000000800 */
[----:B------:R-:W-:Y:S01]  /*eb70*/  LEA.HI.X R4, R4, UR9, R5, 0x1, P1 ;  /* 0x0000000904047c11 */ /* 0x000fe200088f0c05 */
[----:B------:R-:W-:-:S04]  /*eb80*/  VIADD R5, R6, 0x80 ;  /* 0x0000008006057836 */ /* 0x000fc80000000000 */
[----:B------:R-:W-:Y:S02]  /*eb90*/  IMAD.MOV.U32 R6, RZ, RZ, R5 ;  /* 0x000000ffff067224 */ /* 0x000fe400078e0005 */
[----:B0-----:R-:W-:-:S05]  /*eba0*/  @P0 IMAD.HI.U32 R7, R5, R7, RZ ;  /* 0x0000000705070227 */ /* 0x001fca00078e00ff */
[----:B------:R-:W-:-:S05]  /*ebb0*/  @P0 SHF.R.U32.HI R6, RZ, R8, R7 ;  /* 0x00000008ff060219 */ /* 0x000fca0000011607 */
[----:B------:R-:W-:Y:S02]  /*ebc0*/  IMAD.MOV R7, RZ, RZ, -R6 ;  /* 0x000000ffff077224 */ /* 0x000fe400078e0a06 */
[----:B------:R-:W-:-:S04]  /*ebd0*/  IMAD.WIDE.U32 R2, R6, UR4, R2 ;  /* 0x0000000406027c25 */ /* 0x000fc8000f8e0002 */
[----:B------:R-:W-:Y:S01]  /*ebe0*/  IMAD R5, R9, R7, R5 ;  /* 0x0000000709057224 */ /* 0x000fe200078e0205 */
[----:B------:R-:W-:-:S05]  /*ebf0*/  SHF.R.S32.HI R7, RZ, 0x1f, R6 ;  /* 0x0000001fff077819 */ /* 0x000fca0000011406 */
[----:B------:R-:W-:Y:S01]  /*ec00*/  IMAD R7, R7, UR4, RZ ;  /* 0x0000000407077c24 */ /* 0x000fe2000f8e02ff */
[----:B------:R-:W-:Y:S02]  /*ec10*/  ULDC UR4, c[0x0][0x2b8] ;  /* 0x0000ae0000047ab9 */ /* 0x000fe40000000800 */
[----:B------:R-:W-:Y:S01]  /*ec20*/  ISETP.GE.AND P0, PT, R10, UR4, PT ;  /* 0x000000040a007c0c */ /* 0x000fe2000bf06270 */
[----:B------:R-:W-:Y:S01]  /*ec30*/  IMAD R7, R6, UR5, R7 ;  /* 0x0000000506077c24 */ /* 0x000fe2000f8e0207 */
[----:B------:R0:W5:Y:S01]  /*ec40*/  LDL R10, [R1+0x8] ;  /* 0x00000800010a7983 */ /* 0x0001620000100800 */
[----:B------:R-:W-:Y:S02]  /*ec50*/  SHF.R.S32.HI R6, RZ, 0x1f, R5 ;  /* 0x0000001fff067819 */ /* 0x000fe40000011405 */
[----:B------:R-:W-:Y:S01]  /*ec60*/  IMAD.IADD R3, R3, 0x1, R7 ;  /* 0x0000000103037824 */ /* 0x000fe200078e0207 */
[----:B------:R-:W-:Y:S02]  /*ec70*/  ISETP.GE.AND P2, PT, R20, UR4, PT ;  /* 0x0000000414007c0c */ /* 0x000fe4000bf46270 */
[----:B------:R-:W-:Y:S01]  /*ec80*/  IMAD R6, R6, UR6, RZ ;  /* 0x0000000606067c24 */ /* 0x000fe2000f8e02ff */
[----:B------:R-:W-:Y:S01]  /*ec90*/  ISETP.GE.AND P1, PT, R12, UR4, PT ;  /* 0x000000040c007c0c */ /* 0x000fe2000bf26270 */
[----:B------:R-:W-:-:S04]  /*eca0*/  IMAD.WIDE.U32 R2, R5, UR6, R2 ;  /* 0x0000000605027c25 */ /* 0x000fc8000f8e0002 */
[----:B------:R-:W-:Y:S01]  /*ecb0*/  IMAD R6, R5, UR7, R6 ;  /* 0x0000000705067c24 */ /* 0x000fe2000f8e0206 */
[----:B------:R-:W-:-:S03]  /*ecc0*/  LEA R7, P3, R2, UR8, 0x1 ;  /* 0x0000000802077c11 */ /* 0x000fc6000f8608ff */
[----:B------:R-:W-:Y:S01]  /*ecd0*/  IMAD.IADD R6, R3, 0x1, R6 ;  /* 0x0000000103067824 */ /* 0x000fe200078e0206 */
[----:B------:R-:W-:Y:S01]  /*ece0*/  UMOV UR4, 0xffffffff ;  /* 0xffffffff00047882 */ /* 0x000fe20000000000 */
[----:B------:R-:W-:-:S03]  /*ecf0*/  LOP3.LUT R21, R11, 0x7f, RZ, 0xc0, !PT ;  /* 0x0000007f0b157812 */ /* 0x000fc600078ec0ff */
[----:B------:R-:W-:Y:S02]  /*ed00*/  LEA.HI.X R6, R2, UR9, R6, 0x1, P3 ;  /* 0x0000000902067c11 */ /* 0x000fe400098f0c06 */
[----:B------:R-:W-:Y:S01]  /*ed10*/  SHF.R.U32.HI R21, RZ, 0x2, R21 ;  /* 0x00000002ff157819 */ /* 0x000fe20000011615 */
[----:B0-----:R-:W-:Y:S06]  /*ed20*/  BRA.DIV UR4, `(.L_x_9589) ;  /* 0x0000004204b07947 */ /* 0x001fec000b800000 */
[----:B------:R-:W2:Y:S01]  /*ed30*/  LDL.LU R3, [R1+0x30] ;  /* 0x0000300001037983 */ /* 0x000ea20000300800 */
[----:B------:R-:W-:Y:S01]  /*ed40*/  IMAD R25, R25, 0xc0, R21 ;  /* 0x000000c019197824 */ /* 0x000fe200078e0215 */
[----:B------:R-:W-:Y:S02]  /*ed50*/  ULDC.64 UR4, c[0x0][0x208] ;  /* 0x0000820000047ab9 */ /* 0x000fe40000000a00 */
[----:B------:R-:W-:Y:S01]  /*ed60*/  SHFL.IDX PT, R2, R4, RZ, 0x1c1f ;  /* 0x001c1fff04027589 */ /* 0x000fe200000e0000 */
[----:B--2---:R-:W-:-:S03]  /*ed70*/  IMAD R5, R3, R9, RZ ;  /* 0x0000000903057224 */ /* 0x004fc600078e02ff */
[----:B------:R-:W0:Y:S02]  /*ed80*/  SHFL.IDX PT, R3, R0, RZ, 0x1c1f ;  /* 0x001c1fff00037589 */ /* 0x000e2400000e0000 */
[----:B------:R-:W-:-:S13]  /*ed90*/  ISETP.GE.AND P4, PT, R25, R5, PT ;  /* 0x000000051900720c */ /* 0x000fda0003f86270 */
[----:B0-----:R-:W-:-:S05]  /*eda0*/  @!P4 LEA R3, P3, R20, R3, 0x1 ;  /* 0x000000031403c211 */ /* 0x001fca00078608ff */
[----:B------:R-:W-:-:S05]  /*edb0*/  @!P4 IMAD.X R2, RZ, RZ, R2, P3 ;  /* 0x000000ffff02c224 */ /* 0x000fca00018e0602 */
[----:B------:R-:W-:-:S04]  /*edc0*/  @!P4 LOP3.LUT R3, R3, R2, RZ, 0x3c, !PT ;  /* 0x000000020303c212 */ /* 0x000fc800078e3cff */
[----:B------:R-:W-:-:S04]  /*edd0*/  @!P4 LOP3.LUT R2, R3, R2, RZ, 0x3c, !PT ;  /* 0x000000020302c212 */ /* 0x000fc800078e3cff */
[----:B------:R-:W-:-:S05]  /*ede0*/  @!P4 LOP3.LUT R3, R3, R2, RZ, 0x3c, !PT ;  /* 0x000000020303c212 */ /* 0x000fca00078e3cff */
[----:B------:R-:W-:Y:S01]  /*edf0*/  @!PT LDS RZ, [RZ] ;  /* 0x00000000fffff984 */ /* 0x000fe20000000800 */
[----:B-----5:R-:W-:Y:S04]  /*ee00*/  @!P4 LDGSTS.E.BYPASS.LTC128B.128 [R10+0xda00], desc[UR4][R2.64], !P2 ;  /* 0x0da00000020acfae */ /* 0x020fe8000d101d44 */
[----:B------:R-:W-:Y:S04]  /*ee10*/  @!P4 LDGSTS.E.BYPASS.LTC128B.128 [R10+0x10a00], desc[UR4][R2.64+0x40], !P1 ;  /* 0x10a00040020acfae */ /* 0x000fe8000c901d44 */
[----:B------:R0:W-:Y:S02]  /*ee20*/  @!P4 LDGSTS.E.BYPASS.LTC128B.128 [R10+0x13a00], desc[UR4][R2.64+0x80], !P0 ;  /* 0x13a00080020acfae */ /* 0x0001e4000c101d44 */
[----:B0-----:R-:W-:-:S02]  /*ee30*/  VIADD R2, R25, 0x20 ;  /* 0x0000002019027836 */ /* 0x001fc40000000000 */
[----:B------:R-:W0:Y:S03]  /*ee40*/  SHFL.IDX PT, R3, R0, 0x1, 0x1c1f ;  /* 0x003c1f0000037f89 */ /* 0x000e2600000e0000 */
[----:B------:R-:W-:Y:S02]  /*ee50*/  ISETP.GE.AND P3, PT, R2, R5, PT ;  /* 0x000000050200720c */ /* 0x000fe40003f66270 */
[----:B------:R-:W1:Y:S11]  /*ee60*/  SHFL.IDX PT, R2, R4, 0x1, 0x1c1f ;  /* 0x003c1f0004027f89 */ /* 0x000e7600000e0000 */
[----:B0-----:R-:W-:-:S05]  /*ee70*/  @!P3 LEA R3, P4, R20, R3, 0x1 ;  /* 0x000000031403b211 */ /* 0x001fca00078808ff */
[----:B-1----:R-:W-:-:S05]  /*ee80*/  @!P3 IMAD.X R2, RZ, RZ, R2, P4 ;  /* 0x000000ffff02b224 */ /* 0x002fca00020e0602 */
[----:B------:R-:W-:-:S04]  /*ee90*/  @!P3 LOP3.LUT R3, R3, R2, RZ, 0x3c, !PT ;  /* 0x000000020303b212 */ /* 0x000fc800078e3cff */
[----:B------:R-:W-:-:S04]  /*eea0*/  @!P3 LOP3.LUT R2, R3, R2, RZ, 0x3c, !PT ;  /* 0x000000020302b212 */ /* 0x000fc800078e3cff */
[----:B------:R-:W-:-:S05]  /*eeb0*/  @!P3 LOP3.LUT R3, R3, R2, RZ, 0x3c, !PT ;  /* 0x000000020303b212 */ /* 0x000fca00078e3cff */
[----:B------:R-:W-:Y:S04]  /*eec0*/  @!P3 LDGSTS.E.BYPASS.LTC128B.128 [R10+0xe200], desc[UR4][R2.64], !P2 ;  /* 0x0e200000020abfae */ /* 0x000fe8000d101d44 */
[----:B------:R-:W-:Y:S04]  /*eed0*/  @!P3 LDGSTS.E.BYPASS.LTC128B.128 [R10+0x11200], desc[UR4][R2.64+0x40], !P1 ;  /* 0x11200040020abfae */ /* 0x000fe8000c901d44 */
[----:B------:R0:W-:Y:S02]  /*eee0*/  @!P3 LDGSTS.E.BYPASS.LTC128B.128 [R10+0x14200], desc[UR4][R2.64+0x80], !P0 ;  /* 0x14200080020abfae */ /* 0x0001e4000c101d44 */
[----:B0-----:R-:W-:-:S02]  /*eef0*/  VIADD R2, R25, 0x40 ;  /* 0x0000004019027836 */ /* 0x001fc40000000000 */
[----:B------:R-:W0:Y:S03]  /*ef00*/  SHFL.IDX PT, R3, R0, 0x2, 0x1c1f ;  /* 0x005c1f0000037f89 */ /* 0x000e2600000e0000 */
[----:B------:R-:W-:Y:S02]  /*ef10*/  ISETP.GE.AND P3, PT, R2, R5, PT ;  /* 0x000000050200720c */ /* 0x000fe40003f66270 */
[----:B------:R-:W1:Y:S04]  /*ef20*/  SHFL.IDX PT, R2, R4, 0x2, 0x1c1f ;  /* 0x005c1f0004027f89 */ /* 0x000e6800000e0000 */
[----:B------:R-:W-:Y:S07]  /*ef30*/  SHFL.IDX PT, R4, R4, 0x3, 0x1c1f ;  /* 0x007c1f0004047f89 */ /* 0x000fee00000e0000 */
[----:B0-----:R-:W-:-:S05]  /*ef40*/  @!P3 LEA R3, P4, R20, R3, 0x1 ;  /* 0x000000031403b211 */ /* 0x001fca00078808ff */
[----:B-1----:R-:W-:-:S05]  /*ef50*/  @!P3 IMAD.X R2, RZ, RZ, R2, P4 ;  /* 0x000000ffff02b224 */ /* 0x002fca00020e0602 */
[----:B------:R-:W-:-:S04]  /*ef60*/  @!P3 LOP3.LUT R3, R3, R2, RZ, 0x3c, !PT ;  /* 0x000000020303b212 */ /* 0x000fc800078e3cff */
[----:B------:R-:W-:-:S04]  /*ef70*/  @!P3 LOP3.LUT R2, R3, R2, RZ, 0x3c, !PT ;  /* 0x000000020302b212 */ /* 0x000fc800078e3cff */
[----:B------:R-:W-:-:S05]  /*ef80*/  @!P3 LOP3.LUT R3, R3, R2, RZ, 0x3c, !PT ;  /* 0x000000020303b212 */ /* 0x000fca00078e3cff */
[----:B------:R-:W-:Y:S04]  /*ef90*/  @!P3 LDGSTS.E.BYPASS.LTC128B.128 [R10+0xea00], desc[UR4][R2.64], !P2 ;  /* 0x0ea00000020abfae */ /* 0x000fe8000d101d44 */
[----:B------:R-:W-:Y:S04]  /*efa0*/  @!P3 LDGSTS.E.BYPASS.LTC128B.128 [R10+0x11a00], desc[UR4][R2.64+0x40], !P1 ;  /* 0x11a00040020abfae */ /* 0x000fe8000c901d44 */
[----:B------:R0:W-:Y:S04]  /*efb0*/  @!P3 LDGSTS.E.BYPASS.LTC128B.128 [R10+0x14a00], desc[UR4][R2.64+0x80], !P0 ;  /* 0x14a00080020abfae */ /* 0x0001e8000c101d44 */
[----:B0-----:R0:W1:Y:S02]  /*efc0*/  SHFL.IDX PT, R2, R0, 0x3, 0x1c1f ;  /* 0x007c1f0000027f89 */ /* 0x00106400000e0000 */
[----:B0-----:R-:W-:-:S05]  /*efd0*/  VIADD R0, R25, 0x80 ;  /* 0x0000008019007836 */ /* 0x001fca0000000000 */
[----:B------:R-:W-:Y:S01]  /*efe0*/  ISETP.GE.AND P3, PT, R0, R5, PT ;  /* 0x000000050000720c */ /* 0x000fe20003f66270 */
[----:B------:R-:W-:-:S05]  /*eff0*/  VIADD R0, R25, 0x60 ;  /* 0x0000006019007836 */ /* 0x000fca0000000000 */
[----:B------:R-:W-:Y:S02]  /*f000*/  ISETP.GE.AND P4, PT, R0, R5, PT ;  /* 0x000000050000720c */ /* 0x000fe40003f86270 */
[----:B------:R-:W-:Y:S04]  /*f010*/  SHFL.IDX PT, R0, R6, RZ, 0x1c1f ;  /* 0x001c1fff06007589 */ /* 0x000fe800000e0000 */
[----:B------:R-:W-:Y:S07]  /*f020*/  SHFL.IDX PT, R6, R6, 0x1, 0x1c1f ;  /* 0x003c1f0006067f89 */ /* 0x000fee00000e0000 */
[----:B-1----:R-:W-:-:S05]  /*f030*/  @!P4 LEA R2, P5, R20, R2, 0x1 ;  /* 0x000000021402c211 */ /* 0x002fca00078a08ff */
[----:B------:R-:W-:Y:S02]  /*f040*/  @!P4 IMAD.X R3, RZ, RZ, R4, P5 ;  /* 0x000000ffff03c224 */ /* 0x000fe400028e0604 */
[----:B------:R-:W0:Y:S04]  /*f050*/  SHFL.IDX PT, R4, R7, RZ, 0x1c1f ;  /* 0x001c1fff07047589 */ /* 0x000e2800000e0000 */
[----:B------:R-:W-:Y:S04]  /*f060*/  @!P4 LDGSTS.E.BYPASS.LTC128B.128 [R10+0xf200], desc[UR4][R2.64], !P2 ;  /* 0x0f200000020acfae */ /* 0x000fe8000d101d44 */
[----:B------:R-:W-:Y:S04]  /*f070*/  @!P4 LDGSTS.E.BYPASS.LTC128B.128 [R10+0x12200], desc[UR4][R2.64+0x40], !P1 ;  /* 0x12200040020acfae */ /* 0x000fe8000c901d44 */
[----:B------:R1:W-:Y:S01]  /*f080*/  @!P4 LDGSTS.E.BYPASS.LTC128B.128 [R10+0x15200], desc[UR4][R2.64+0x80], !P0 ;  /* 0x15200080020acfae */ /* 0x0003e2000c101d44 */
[----:B0-----:R-:W-:-:S05]  /*f090*/  @!P3 LEA R4, P5, R20, R4, 0x1 ;  /* 0x000000041404b211 */ /* 0x001fca00078a08ff */
[----:B------:R-:W-:Y:S02]  /*f0a0*/  @!P3 IMAD.X R0, RZ, RZ, R0, P5 ;  /* 0x000000ffff00b224 */ /* 0x000fe400028e0600 */
[----:B-1----:R-:W-:Y:S02]  /*f0b0*/  @!P3 IMAD.MOV.U32 R2, RZ, RZ, R4 ;  /* 0x000000ffff02b224 */ /* 0x002fe400078e0004 */
[----:B------:R-:W-:-:S05]  /*f0c0*/  @!P3 IMAD.MOV.U32 R3, RZ, RZ, R0 ;  /* 0x000000ffff03b224 */ /* 0x000fca00078e0000 */
[----:B------:R-:W-:Y:S04]  /*f0d0*/  @!P3 LDGSTS.E.BYPASS.LTC128B.128 [R10+0xfa00], desc[UR4][R2.64], !P2 ;  /* 0x0fa00000020abfae */ /* 0x000fe8000d101d44 */
[----:B------:R-:W-:Y:S04]  /*f0e0*/  @!P3 LDGSTS.E.BYPASS.LTC128B.128 [R10+0x12a00], desc[UR4][R2.64+0x40], !P1 ;  /* 0x12a00040020abfae */ /* 0x000fe8000c901d44 */
[----:B------:R0:W-:Y:S04]  /*f0f0*/  @!P3 LDGSTS.E.BYPASS.LTC128B.128 [R10+0x15a00], desc[UR4][R2.64+0x80], !P0 ;  /* 0x15a00080020abfae */ /* 0x0001e8000c101d44 */
[----:B0-----:R0:W1:Y:S02]  /*f100*/  SHFL.IDX PT, R2, R7, 0x1, 0x1c1f ;  /* 0x003c1f0007027f89 */ /* 0x00106400000e0000 */
.L_x_9704:
[----:B------:R-:W-:Y:S01]  /*f110*/  VIADD R25, R25, 0xa0 ;  /* 0x000000a019197836 */ /* 0x000fe20000000000 */
[----:B------:R-:W-:Y:S01]  /*f120*/  ULDC.64 UR4, c[0x0][0x208] ;  /* 0x0000820000047ab9 */ /* 0x000fe20000000a00 */
[----:B------:R-:W-:-:S03]  /*f130*/  VIADD R8, R17, 0x31c00 ;  /* 0x00031c0011087836 */ /* 0x000fc60000000000 */
[----:B------:R-:W-:-:S13]  /*f140*/  ISETP.GE.AND P3, PT, R25, R5, PT ;  /* 0x000000051900720c */ /* 0x000fda0003f66270 */
[----:B-1----:R-:W-:-:S05]  /*f150*/  @!P3 LEA R2, P4, R20, R2, 0x1 ;  /* 0x000000021402b211 */ /* 0x002fca00078808ff */
[----:B------:R-:W-:-:S05]  /*f160*/  @!P3 IMAD.X R3, RZ, RZ, R6, P4 ;  /* 0x000000ffff03b224 */ /* 0x000fca00020e0606 */
[----:B------:R-:W-:Y:S01]  /*f170*/  @!PT LDS RZ, [RZ] ;  /* 0x00000000fffff984 */ /* 0x000fe20000000800 */
[----:B------:R-:W-:Y:S01]  /*f180*/  @!PT LDS RZ, [RZ] ;  /* 0x00000000fffff984 */ /* 0x000fe20000000800 */
[----:B------:R-:W-:Y:S01]  /*f190*/  @!PT LDS RZ, [RZ] ;  /* 0x00000000fffff984 */ /* 0x000fe20000000800 */
[----:B------:R1:W-:Y:S04]  /*f1a0*/  @!P3 LDGSTS.E.BYPASS.LTC128B.128 [R10+0x10200], desc[UR4][R2.64], !P2 ;  /* 0x10200000020abfae */ /* 0x0003e8000d101d44 */
[----:B------:R1:W-:Y:S04]  /*f1b0*/  @!P3 LDGSTS.E.BYPASS.LTC128B.128 [R10+0x13200], desc[UR4][R2.64+0x40], !P1 ;  /* 0x13200040020abfae */ /* 0x0003e8000c901d44 */
[----:B------:R1:W-:Y:S01]  /*f1c0*/  @!P3 LDGSTS.E.BYPASS.LTC128B.128 [R10+0x16200], desc[UR4][R2.64+0x80], !P0 ;  /* 0x16200080020abfae */ /* 0x0003e2000c101d44 */
[----:B------:R-:W-:Y:S01]  /*f1d0*/  PLOP3.LUT P0, PT, PT, PT, PT, 0x80, 0x0 ;  /* 0x000000000000781c */ /* 0x000fe20003f0f070 */
[----:B------:R-:W-:-:S12]  /*f1e0*/  NOP ;  /* 0x0000000000007918 */ /* 0x000fd80000000000 */
.L_x_9590:
[----:B------:R-:W-:Y:S02]  /*f1f0*/  PLOP3.LUT P1, PT, P1, P0, PT, 0xa2, 0x0 ;  /* 0x000000000000781c */ /* 0x000fe40000f21472 */
[----:B------:R-:W-:-:S08]  /*f200*/  @P0 R2UR P1, UR4, R17 ;  /* 0x00000000110402ca */ /* 0x000fd00000020000 */
[----:B------:R-:W-:-:S05]  /*f210*/  @P0 PLOP3.LUT P0, PT, P1, PT, PT, 0x80, 0x0 ;  /* 0x000000000000081c */ /* 0x000fca0000f0f070 */
[----:B------:R-:W-:Y:S01]  /*f220*/  @!P1 SYNCS.ARRIVE.TRANS64.RED.A0T1 RZ, [UR4+0x31c00], RZ ;  /* 0x031c00ffffff99a7 */ /* 0x000fe20008200404 */
[----:B------:R-:W-:Y:S07]  /*f230*/  @!P1 ARRIVES.LDGSTSBAR.64.TRANSCNT [UR4+0x31c00] ;  /* 0x031c0000ff0099b0 */ /* 0x000fee0008000a84 */
[----:B------:R-:W-:Y:S05]  /*f240*/  @P0 BRA.U.ANY `(.L_x_9590) ;  /* 0xfffffffd00e80947 */ /* 0x000fea000393ffff */
[----:B-1----:R-:W2:Y:S02]  /*f250*/  LDL.LU R2, [R1+0x34] ;  /* 0x0000340001027983 */ /* 0x002ea40000300800 */
[----:B--2---:R-:W-:-:S05]  /*f260*/  VIADD R2, R2, 0x1 ;  /* 0x0000000102027836 */ /* 0x004fca0000000000 */
        /* <DEDUP_REMOVED lines=8> */
[----:B------:R-:W2:Y:S03]  /*f2f0*/  SYNCS.PHASECHK.TRANS64.TRYWAIT P0, [R17+URZ+0x31c20], R0 ;  /* 0x031c2000110075a7 */ /* 0x000ea6000800017f */
[----:B-12---:R-:W-:Y:S05]  /*f300*/  @!P0 BRA `(.L_x_9592) ;  /* 0x00000044005c8947 */ /* 0x006fea0003800000 */
.L_x_9705:
[----:B------:R-:W-:Y:S05]  /*f310*/  BSYNC B0 ;  /* 0x0000000000007941 */ /* 0x000fea0003800000 */
.L_x_9591:
[----:B------:R-:W1:Y:S04]  /*f320*/  LDL R2, [R1+0x18] ;  /* 0x0000180001027983 */ /* 0x000e680000100800 */
[----:B------:R-:W2:Y:S01]  /*f330*/  LDL R3, [R1+0x4] ;  /* 0x0000040001037983 */ /* 0x000ea20000100800 */
[----:B------:R-:W-:Y:S01]  /*f340*/  BSSY B0, `(.L_x_9593) ;  /* 0x0000232000007945 */ /* 0x000fe20003800000 */
[----:B-1----:R-:W-:-:S05]  /*f350*/  VIADD R0, R2, 0xfffffffe ;  /* 0xfffffffe02007836 */ /* 0x002fca0000000000 */
[----:B--2---:R-:W-:-:S13]  /*f360*/  ISETP.GE.AND P0, PT, R0, R3, PT ;  /* 0x000000030000720c */ /* 0x004fda0003f06270 */
[----:B------:R-:W-:Y:S05]  /*f370*/  @!P0 BRA `(.L_x_9594) ;  /* 0x0000002000b88947 */ /* 0x000fea0003800000 */
[----:B------:R-:W2:Y:S04]  /*f380*/  LDL.LU R2, [R1+0x38] ;  /* 0x0000380001027983 */ /* 0x000ea80000300800 */
[----:B------:R-:W3:Y:S04]  /*f390*/  LDL.LU R5, [R1+0x14] ;  /* 0x0000140001057983 */ /* 0x000ee80000300800 */
[----:B------:R-:W4:Y:S01]  /*f3a0*/  LDL.LU R4, [R1+0x20] ;  /* 0x0000200001047983 */ /* 0x000f220000300800 */
[----:B0-----:R-:W-:Y:S01]  /*f3b0*/  LOP3.LUT R7, RZ, R3, RZ, 0x33, !PT ;  /* 0x00000003ff077212 */ /* 0x001fe200078e33ff */
        /* <DEDUP_REMOVED lines=10> */
[----:B------:R-:W-:Y:S01]  /*f460*/  LOP3.LUT P1, RZ, R29, 0x1, RZ, 0xc0, !PT ;  /* 0x000000011dff7812 */ /* 0x000fe2000782c0ff */
[----:B------:R-:W-:Y:S01]  /*f470*/  VIADD R6, R18, 0x1 ;  /* 0x0000000112067836 */ /* 0x000fe20000000000 */
[----:B------:R-:W-:Y:S04]  /*f480*/  BSSY B1, `(.L_x_9597) ;  /* 0x00000ae000017945 */ /* 0x000fe80003800000 */
[----:B------:R-:W-:-:S04]  /*f490*/  ISETP.NE.AND P0, PT, R6, 0x2, PT ;  /* 0x000000020600780c */ /* 0x000fc80003f05270 */
[----:B------:R-:W-:Y:S02]  /*f4a0*/  SEL R10, RZ, 0x1, P0 ;  /* 0x00000001ff0a7807 */ /* 0x000fe40000000000 */
[----:B------:R-:W-:Y:S02]  /*f4b0*/  SEL R6, R6, RZ, P0 ;  /* 0x000000ff06067207 */ /* 0x000fe40000000000 */
[----:B------:R-:W-:Y:S01]  /*f4c0*/  LOP3.LUT R10, R28, R10, RZ, 0x3c, !PT ;  /* 0x0000000a1c0a7212 */ /* 0x000fe200078e3cff */
[----:B------:R-:W-:Y:S06]  /*f4d0*/  @!P1 BRA `(.L_x_9598) ;  /* 0x0000000800a09947 */ /* 0x000fec0003800000 */
[----:B------:R-:W-:Y:S01]  /*f4e0*/  ULDC.64 UR4, c[0x0][0x418] ;  /* 0x0001060000047ab9 */ /* 0x000fe20000000a00 */
[----:B------:R-:W-:Y:S01]  /*f4f0*/  IMAD.MOV.U32 R5, RZ, RZ, R19 ;  /* 0x000000ffff057224 */ /* 0x000fe200078e0013 */
[----:B------:R-:W-:-:S04]  /*f500*/  ISETP.NE.U32.AND P0, PT, RZ, UR4, PT ;  /* 0x00000004ff007c0c */ /* 0x000fc8000bf05070 */
[----:B------:R-:W-:-:S13]  /*f510*/  ISETP.NE.AND.EX P0, PT, RZ, UR5, PT, P0 ;  /* 0x00000005ff007c0c */ /* 0x000fda000bf05300 */
        /* <DEDUP_REMOVED lines=15> */
[----:B------:R-:W-:-:S04]  /*f610*/  IMAD R4, R23, UR7, R4 ;  /* 0x0000000717047c24 */ /* 0x000fc8000f8e0204 */
[----:B------:R-:W-:Y:S01]  /*f620*/  IMAD.IADD R3, R4, 0x1, R3 ;  /* 0x0000000104037824 */ /* 0x000fe200078e0203 */
[----:B------:R-:W-:-:S04]  /*f630*/  LEA R4, P0, R2, UR4, 0x2 ;  /* 0x0000000402047c11 */ /* 0x000fc8000f8010ff */
[----:B------:R-:W-:-:S06]  /*f640*/  LEA.HI.X R5, R2, UR5, R3, 0x2, P0 ;  /* 0x0000000502057c11 */ /* 0x000fcc00080f1403 */
[----:B------:R0:W5:Y:S03]  /*f650*/  LDG.E R5, desc[UR8][R4.64] ;  /* 0x0000000804057981 */ /* 0x000166000c1e1900 */
.L_x_9599:
[----:B------:R-:W-:Y:S01]  /*f660*/  IMAD R3, R6, 0x8, R17 ;  /* 0x0000000806037824 */ /* 0x000fe200078e0211 */
[----:B------:R-:W-:Y:S01]  /*f670*/  SHF.L.U32 R2, R10, 0x1f, RZ ;  /* 0x0000001f0a027819 */ /* 0x000fe200000006ff */
[----:B------:R-:W-:Y:S03]  /*f680*/  BSSY B3, `(.L_x_9600) ;  /* 0x0000003000037945 */ /* 0x000fe60003800000 */
[----:B------:R-:W1:Y:S02]  /*f690*/  SYNCS.PHASECHK.TRANS64.TRYWAIT P0, [R3+URZ+0x31c40], R2 ;  /* 0x031c4002030075a7 */ /* 0x000e64000800017f */
[----:B-1----:R-:W-:Y:S05]  /*f6a0*/  @!P0 BRA `(.L_x_9601) ;  /* 0x0000004000888947 */ /* 0x002fea0003800000 */
.L_x_9706:
[----:B------:R-:W-:Y:S05]  /*f6b0*/  BSYNC B3 ;  /* 0x0000000000037941 */ /* 0x000fea0003800000 */
.L_x_9600:
        /* <DEDUP_REMOVED lines=12> */
.L_x_9603:
[----:B------:R-:W-:Y:S05]  /*f780*/  BSYNC B3 ;  /* 0x0000000000037941 */ /* 0x000fea0003800000 */
.L_x_9602:
[----:B------:R-:W-:Y:S01]  /*f790*/  IMAD.MOV.U32 R14, RZ, RZ, RZ ;  /* 0x000000ffff0e7224 */ /* 0x000fe200078e00ff */
[----:B------:R-:W-:Y:S01]  /*f7a0*/  UIADD3 UR4, UP0, UR36, 0x370, URZ ;  /* 0x0000037024047890 */ /* 0x000fe2000ff1e03f */
[----:B------:R-:W-:Y:S01]  /*f7b0*/  IMAD R4, R6, 0x6c00, R17 ;  /* 0x00006c0006047824 */ /* 0x000fe200078e0211 */
[----:B------:R-:W-:Y:S01]  /*f7c0*/  PLOP3.LUT P0, PT, PT, PT, PT, 0x80, 0x0 ;  /* 0x000000000000781c */ /* 0x000fe20003f0f070 */
[----:B-1----:R-:W-:Y:S01]  /*f7d0*/  VIADD R3, R3, 0x31c30 ;  /* 0x00031c3003037836 */ /* 0x002fe20000000000 */
[----:B------:R-:W-:Y:S01]  /*f7e0*/  R2UR UR10, R14 ;  /* 0x000000000e0a72ca */ /* 0x000fe200000e0000 */
[----:B------:R-:W-:Y:S01]  /*f7f0*/  IMAD R2, R0, 0x90, R26 ;  /* 0x0000009000027824 */ /* 0x000fe200078e021a */
[----:B------:R-:W-:Y:S01]  /*f800*/  UIADD3.X UR5, URZ, UR37, URZ, UP0, !UPT ;  /* 0x000000253f057290 */ /* 0x000fe200087fe43f */
[----:B------:R-:W-:Y:S01]  /*f810*/  VIADD R11, R4, 0x16a00 ;  /* 0x00016a00040b7836 */ /* 0x000fe20000000000 */
[----:B------:R-:W-:Y:S01]  /*f820*/  UMOV UR6, 0x0 ;  /* 0x0000000000067882 */ /* 0x000fe20000000000 */
[----:B------:R-:W-:-:S10]  /*f830*/  UMOV UR7, 0x14f00000 ;  /* 0x14f0000000077882 */ /* 0x000fd40000000000 */
.L_x_9604:
        /* <DEDUP_REMOVED lines=16> */
.L_x_9605:
        /* <DEDUP_REMOVED lines=16> */
.L_x_9606:
        /* <DEDUP_REMOVED lines=15> */
.L_x_9707:
[----:B------:R-:W-:Y:S05]  /*fb30*/  BSYNC B3 ;  /* 0x0000000000037941 */ /* 0x000fea0003800000 */
.L_x_9607:
        /* <DEDUP_REMOVED lines=12> */
.L_x_9610:
[----:B------:R-:W-:Y:S05]  /*fc00*/  BSYNC B3 ;  /* 0x0000000000037941 */ /* 0x000fea0003800000 */
.L_x_9609:
[----:B------:R-:W-:Y:S01]  /*fc10*/  R2UR UR10, R14 ;  /* 0x000000000e0a72ca */ /* 0x000fe200000e0000 */
[--C-:B0-----:R-:W-:Y:S01]  /*fc20*/  IMAD R2, R18, 0x8, R17.reuse ;  /* 0x0000000812027824 */ /* 0x101fe200078e0211 */
[----:B------:R-:W-:Y:S01]  /*fc30*/  R2UR UR6, R12 ;  /* 0x000000000c0672ca */ /* 0x000fe200000e0000 */
[----:B------:R-:W-:Y:S01]  /*fc40*/  IMAD R3, R18, 0x6c00, R17 ;  /* 0x00006c0012037824 */ /* 0x000fe200078e0211 */
[----:B------:R-:W-:Y:S01]  /*fc50*/  R2UR UR7, R13 ;  /* 0x000000000d0772ca */ /* 0x000fe200000e0000 */
[----:B------:R-:W-:Y:S01]  /*fc60*/  UIADD3 UR4, UP0, UR36, 0x470, URZ ;  /* 0x0000047024047890 */ /* 0x000fe2000ff1e03f */
[----:B------:R-:W-:Y:S01]  /*fc70*/  PLOP3.LUT P0, PT, PT, PT, PT, 0x80, 0x0 ;  /* 0x000000000000781c */ /* 0x000fe20003f0f070 */
[----:B------:R-:W-:Y:S02]  /*fc80*/  IMAD R4, R22, 0x90, R26 ;  /* 0x0000009016047824 */ /* 0x000fe400078e021a */
[----:B------:R-:W-:Y:S01]  /*fc90*/  VIADD R2, R2, 0x31c50 ;  /* 0x00031c5002027836 */ /* 0x000fe20000000000 */
[----:B------:R-:W-:Y:S01]  /*fca0*/  UIADD3.X UR5, URZ, UR37, URZ, UP0, !UPT ;  /* 0x000000253f057290 */ /* 0x000fe200087fe43f */
[----:B------:R-:W-:-:S11]  /*fcb0*/  VIADD R11, R3, 0x200 ;  /* 0x00000200030b7836 */ /* 0x000fd60000000000 */
.L_x_9611:
        /* <DEDUP_REMOVED lines=15> */
.L_x_9612:
        /* <DEDUP_REMOVED lines=15> */
.L_x_9613:
        /* <DEDUP_REMOVED lines=10> */
[----:B------:R-:W-:Y:S02]  /*ff40*/  IMAD.MOV.U32 R19, RZ, RZ, R5 ;  /* 0x000000ffff137224 */ /* 0x000fe400078e0005 */
[----:B------:R-:W-:-:S07]  /*ff50*/  IMAD.MOV.U32 R22, RZ, RZ, R0 ;  /* 0x000000ffff167224 */ /* 0x000fce00078e0000 */
.L_x_9598:
[----:B------:R-:W-:Y:S05]  /*ff60*/  BSYNC B1 ;  /* 0x0000000000017941 */ /* 0x000fea0003800000 */
.L_x_9597:
[----:B------:R-:W2:Y:S01]  /*ff70*/  LDL.LU R0, [R1+0x18] ;  /* 0x0000180001007983 */ /* 0x000ea20000300800 */
[----:B------:R-:W-:Y:S02]  /*ff80*/  IMAD.MOV.U32 R28, RZ, RZ, R10 ;  /* 0x000000ffff1c7224 */ /* 0x000fe400078e000a */
[----:B------:R-:W-:Y:S02]  /*ff90*/  IMAD.MOV.U32 R18, RZ, RZ, R6 ;  /* 0x000000ffff127224 */ /* 0x000fe400078e0006 */
[----:B--2---:R-:W-:-:S07]  /*ffa0*/  VIADD R0, R0, 0xfffffffd ;  /* 0xfffffffd00007836 */ /* 0x004fce0000000000 */
.L_x_9596:
[----:B------:R-:W-:Y:S05]  /*ffb0*/  BSYNC B2 ;  /* 0x0000000000027941 */ /* 0x000fea0003800000 */
.L_x_9595:
[----:B------:R-:W-:Y:S01]  /*ffc0*/  VIADD R7, R7, 0xfffffffe ;  /* 0xfffffffe07077836 */ /* 0x000fe20000000000 */
[----:B------:R-:W-:-:S04]  /*ffd0*/  LOP3.LUT R2, RZ, R9, RZ, 0x33, !PT ;  /* 0x00000009ff027212 */ /* 0x000fc800078e33ff */
[----:B------:R-:W-:-:S13]  /*ffe0*/  ISETP.NE.AND P0, PT, R7, R2, PT ;  /* 0x000000020700720c */ /* 0x000fda0003f05270 */
[----:B------:R-:W-:Y:S05]  /*fff0*/  @!P0 BRA `(.L_x_9594) ;  /* 0x0000001400988947 */ /* 0x000fea0003800000 */
[----:B------:R-:W-:-:S07]  /*10000*/  IMAD.MOV.U32 R4, RZ, RZ, R19 ;  /* 0x000000ffff047224 */ /* 0x000fce00078e0013 */
.L_x_9648:
[----:B------:R-:W-:Y:S01]  /*10010*/  LOP3.LUT P1, RZ, R29, 0x1, RZ, 0xc0, !PT ;  /* 0x000000011dff7812 */ /* 0x000fe2000782c0ff */
[----:B------:R-:W-:Y:S01]  /*10020*/  VIADD R6, R18, 0x1 ;  /* 0x0000000112067836 */ /* 0x000fe20000000000 */
[----:B------:R-:W-:Y:S05]  /*10030*/  YIELD ;  /* 0x0000000000007946 */ /* 0x000fea0003800000 */
[----:B------:R-:W-:Y:S01]  /*10040*/  ISETP.NE.AND P0, PT, R6, 0x2, PT ;  /* 0x000000020600780c */ /* 0x000fe20003f05270 */
[----:B------:R-:W-:Y:S03]  /*10050*/  BSSY B1, `(.L_x_9614) ;  /* 0x00000ab000017945 */ /* 0x000fe60003800000 */
[----:B------:R-:W-:-:S02]  /*10060*/  SEL R7, RZ, 0x1, P0 ;  /* 0x00000001ff077807 */ /* 0x000fc40000000000 */
        /* <DEDUP_REMOVED lines=25> */
[----:B------:R-:W-:-:S05]  /*10200*/  LEA.HI.X R5, R2, UR5, R3, 0x2, P0 ;  /* 0x0000000502057c11 */ /* 0x000fca00080f1403 */
[----:B------:R0:W5:Y:S04]  /*10210*/  LDG.E R4, desc[UR8][R4.64] ;  /* 0x0000000804047981 */ /* 0x000168000c1e1900 */
.L_x_9616:
[----:B------:R-:W-:Y:S01]  /*10220*/  IMAD R3, R6, 0x8, R17 ;  /* 0x0000000806037824 */ /* 0x000fe200078e0211 */
[----:B------:R-:W-:Y:S01]  /*10230*/  SHF.L.U32 R2, R7, 0x1f, RZ ;  /* 0x0000001f07027819 */ /* 0x000fe200000006ff */
[----:B------:R-:W-:Y:S03]  /*10240*/  BSSY B2, `(.L_x_9617) ;  /* 0x0000003000027945 */ /* 0x000fe60003800000 */
[----:B------:R-:W1:Y:S02]  /*10250*/  SYNCS.PHASECHK.TRANS64.TRYWAIT P0, [R3+URZ+0x31c40], R2 ;  /* 0x031c4002030075a7 */ /* 0x000e64000800017f */
[----:B-1----:R-:W-:Y:S05]  /*10260*/  @!P0 BRA `(.L_x_9618) ;  /* 0x0000003400c08947 */ /* 0x002fea0003800000 */
.L_x_9708:
[----:B------:R-:W-:Y:S05]  /*10270*/  BSYNC B2 ;  /* 0x0000000000027941 */ /* 0x000fea0003800000 */
.L_x_9617:
        /* <DEDUP_REMOVED lines=12> */
.L_x_9620:
[----:B------:R-:W-:Y:S05]  /*10340*/  BSYNC B2 ;  /* 0x0000000000027941 */ /* 0x000fea0003800000 */
.L_x_9619:
        /* <DEDUP_REMOVED lines=11> */
.L_x_9621:
        /* <DEDUP_REMOVED lines=16> */
.L_x_9622:
        /* <DEDUP_REMOVED lines=16> */
.L_x_9623:
        /* <DEDUP_REMOVED lines=15> */
.L_x_9709:
[----:B------:R-:W-:Y:S05]  /*106f0*/  BSYNC B2 ;  /* 0x0000000000027941 */ /* 0x000fea0003800000 */
.L_x_9624:
        /* <DEDUP_REMOVED lines=11> */
.L_x_9627:
[----:B------:R-:W-:Y:S05]  /*107b0*/  BSYNC B2 ;  /* 0x0000000000027941 */ /* 0x000fea0003800000 */
.L_x_9626:
[----:B------:R-:W-:Y:S01]  /*107c0*/  R2UR UR6, R2 ;  /* 0x00000000020672ca */ /* 0x000fe200000e0000 */
[----:B------:R-:W-:Y:S01]  /*107d0*/  IMAD R18, R18, 0x6c00, R17 ;  /* 0x00006c0012127824 */ /* 0x000fe200078e0211 */
[----:B------:R-:W-:Y:S01]  /*107e0*/  R2UR UR7, R3 ;  /* 0x00000000030772ca */ /* 0x000fe200000e0000 */
[----:B------:R-:W-:Y:S01]  /*107f0*/  UIADD3 UR4, UP0, UR36, 0x470, URZ ;  /* 0x0000047024047890 */ /* 0x000fe2000ff1e03f */
[----:B------:R-:W-:Y:S01]  /*10800*/  R2UR UR10, R5 ;  /* 0x00000000050a72ca */ /* 0x000fe200000e0000 */
[----:B------:R-:W-:Y:S01]  /*10810*/  IMAD R5, R22, 0x90, R26 ;  /* 0x0000009016057824 */ /* 0x000fe200078e021a */
[----:B------:R-:W-:Y:S01]  /*10820*/  PLOP3.LUT P0, PT, PT, PT, PT, 0x80, 0x0 ;  /* 0x000000000000781c */ /* 0x000fe20003f0f070 */
[----:B0-----:R-:W-:Y:S01]  /*10830*/  VIADD R12, R12, 0x50 ;  /* 0x000000500c0c7836 */ /* 0x001fe20000000000 */
[----:B------:R-:W-:Y:S01]  /*10840*/  UIADD3.X UR5, URZ, UR37, URZ, UP0, !UPT ;  /* 0x000000253f057290 */ /* 0x000fe200087fe43f */
[----:B------:R-:W-:-:S11]  /*10850*/  VIADD R13, R18, 0x200 ;  /* 0x00000200120d7836 */ /* 0x000fd60000000000 */
.L_x_9628:
        /* <DEDUP_REMOVED lines=12> */
[----:B------:R-:W-:Y:S01]  /*10920*/  R2UR UR10, R10 ;  /* 0x000000000a0a72ca */ /* 0x000fe200000e0000 */
[----:B------:R-:W-:Y:S01]  /*10930*/  VIADD R10, R18, 0x2600 ;  /* 0x00002600120a7836 */ /* 0x000fe20000000000 */
[----:B------:R-:W-:-:S13]  /*10940*/  PLOP3.LUT P0, PT, PT, PT, PT, 0x80, 0x0 ;  /* 0x000000000000781c */ /* 0x000fda0003f0f070 */
.L_x_9629:
        /* <DEDUP_REMOVED lines=15> */
.L_x_9630:
        /* <DEDUP_REMOVED lines=12> */
.L_x_9615:
[----:B------:R-:W-:Y:S05]  /*10b00*/  BSYNC B1 ;  /* 0x0000000000017941 */ /* 0x000fea0003800000 */
.L_x_9614:
[----:B------:R-:W-:Y:S01]  /*10b10*/  LOP3.LUT P1, RZ, R29, 0x1, RZ, 0xc0, !PT ;  /* 0x000000011dff7812 */ /* 0x000fe2000782c0ff */
[----:B------:R-:W-:Y:S01]  /*10b20*/  VIADD R18, R6, 0x1 ;  /* 0x0000000106127836 */ /* 0x000fe20000000000 */
[----:B------:R-:W-:Y:S01]  /*10b30*/  BSSY B1, `(.L_x_9631) ;  /* 0x00000ae000017945 */ /* 0x000fe20003800000 */
[----:B------:R-:W-:-:S03]  /*10b40*/  VIADD R9, R0, 0xffffffff ;  /* 0xffffffff00097836 */ /* 0x000fc60000000000 */
        /* <DEDUP_REMOVED lines=29> */
.L_x_9633:
[----:B------:R-:W-:Y:S01]  /*10d20*/  IMAD R2, R18, 0x8, R17 ;  /* 0x0000000812027824 */ /* 0x000fe200078e0211 */
[----:B------:R-:W-:Y:S01]  /*10d30*/  SHF.L.U32 R3, R28, 0x1f, RZ ;  /* 0x0000001f1c037819 */ /* 0x000fe200000006ff */
[----:B------:R-:W-:Y:S03]  /*10d40*/  BSSY B2, `(.L_x_9634) ;  /* 0x0000003000027945 */ /* 0x000fe60003800000 */
[----:B------:R-:W1:Y:S02]  /*10d50*/  SYNCS.PHASECHK.TRANS64.TRYWAIT P0, [R2+URZ+0x31c40], R3 ;  /* 0x031c4003020075a7 */ /* 0x000e64000800017f */
[----:B-1----:R-:W-:Y:S05]  /*10d60*/  @!P0 BRA `(.L_x_9635) ;  /* 0x0000002c00288947 */ /* 0x002fea0003800000 */
.L_x_9710:
[----:B------:R-:W-:Y:S05]  /*10d70*/  BSYNC B2 ;  /* 0x0000000000027941 */ /* 0x000fea0003800000 */
.L_x_9634:
        /* <DEDUP_REMOVED lines=12> */
.L_x_9637:
[----:B------:R-:W-:Y:S05]  /*10e40*/  BSYNC B2 ;  /* 0x0000000000027941 */ /* 0x000fea0003800000 */
.L_x_9636:
[----:B------:R-:W-:Y:S01]  /*10e50*/  IMAD.MOV.U32 R13, RZ, RZ, RZ ;  /* 0x000000ffff0d7224 */ /* 0x000fe200078e00ff */
[----:B------:R-:W-:Y:S01]  /*10e60*/  UIADD3 UR4, UP0, UR36, 0x370, URZ ;  /* 0x0000037024047890 */ /* 0x000fe2000ff1e03f */
[C---:B-1----:R-:W-:Y:S01]  /*10e70*/  IMAD R3, R18.reuse, 0x8, R8 ;  /* 0x0000000812037824 */ /* 0x042fe200078e0208 */
[----:B------:R-:W-:Y:S01]  /*10e80*/  PLOP3.LUT P0, PT, PT, PT, PT, 0x80, 0x0 ;  /* 0x000000000000781c */ /* 0x000fe20003f0f070 */
[----:B------:R-:W-:Y:S01]  /*10e90*/  IMAD R12, R18, 0x6c00, R17 ;  /* 0x00006c00120c7824 */ /* 0x000fe200078e0211 */
[----:B------:R-:W-:Y:S01]  /*10ea0*/  R2UR UR10, R13 ;  /* 0x000000000d0a72ca */ /* 0x000fe200000e0000 */
[----:B------:R-:W-:Y:S01]  /*10eb0*/  VIADD R3, R3, 0x30 ;  /* 0x0000003003037836 */ /* 0x000fe20000000000 */
[----:B------:R-:W-:Y:S01]  /*10ec0*/  UIADD3.X UR5, URZ, UR37, URZ, UP0, !UPT ;  /* 0x000000253f057290 */ /* 0x000fe200087fe43f */
[----:B------:R-:W-:Y:S01]  /*10ed0*/  IMAD R2, R10, 0x90, R26 ;  /* 0x000000900a027824 */ /* 0x000fe200078e021a */
[----:B------:R-:W-:Y:S01]  /*10ee0*/  UMOV UR6, 0x0 ;  /* 0x0000000000067882 */ /* 0x000fe20000000000 */
[----:B------:R-:W-:Y:S01]  /*10ef0*/  VIADD R5, R12, 0x16a00 ;  /* 0x00016a000c057836 */ /* 0x000fe20000000000 */
[----:B------:R-:W-:-:S09]  /*10f00*/  UMOV UR7, 0x14f00000 ;  /* 0x14f0000000077882 */ /* 0x000fd20000000000 */
.L_x_9638:
        /* <DEDUP_REMOVED lines=16> */
.L_x_9639:
        /* <DEDUP_REMOVED lines=16> */
.L_x_9640:
        /* <DEDUP_REMOVED lines=15> */
.L_x_9711:
[----:B------:R-:W-:Y:S05]  /*11200*/  BSYNC B2 ;  /* 0x0000000000027941 */ /* 0x000fea0003800000 */
.L_x_9641:
[----:B------:R-:W-:Y:S01]  /*11210*/  BSSY B2, `(.L_x_9643) ;  /* 0x000000b000027945 */ /* 0x000fe20003800000 */
[----:B0-----:R-:W-:Y:S02]  /*11220*/  IMAD.MOV.U32 R2, RZ, RZ, 0x0 ;  /* 0x00000000ff027424 */ /* 0x001fe400078e00ff */
[----:B------:R-:W-:Y:S01]  /*11230*/  IMAD.MOV.U32 R3, RZ, RZ, 0x14f00000 ;  /* 0x14f00000ff037424 */ /* 0x000fe200078e00ff */
[----:B------:R-:W-:Y:S06]  /*11240*/  @P1 BRA `(.L_x_9644) ;  /* 0x00000000001c1947 */ /* 0x000fec0003800000 */
[----:B------:R-:W0:Y:S02]  /*11250*/  S2R R12, SR_TID.X ;  /* 0x00000000000c7919 */ /* 0x000e240000002100 */
[----:B0-----:R-:W-:Y:S01]  /*11260*/  LOP3.LUT R14, R12, 0x1f, RZ, 0xc0, !PT ;  /* 0x0000001f0c0e7812 */ /* 0x001fe200078ec0ff */
[----:B------:R-:W-:-:S03]  /*11270*/  IMAD.MOV.U32 R12, RZ, RZ, 0x6c00 ;  /* 0x00006c00ff0c7424 */ /* 0x000fc600078e00ff */
[----:B------:R-:W-:Y:S01]  /*11280*/  ISETP.NE.AND P0, PT, R14, RZ, PT ;  /* 0x000000ff0e00720c */ /* 0x000fe20003f05270 */
[----:B------:R0:W-:-:S12]  /*11290*/  SYNCS.ARRIVE.TRANS64 RZ, [R7+URZ+0x50], R12 ;  /* 0x0000500c07ff79a7 */ /* 0x0001d8000800003f */
[----:B0-----:R-:W-:Y:S05]  /*112a0*/  @!P0 BRA `(.L_x_9644) ;  /* 0x0000000000048947 */ /* 0x001fea0003800000 */
[----:B------:R-:W-:Y:S01]  /*112b0*/  BPT.TRAP 0x1 ;  /* 0x000000040000795c */ /* 0x000fe20000300000 */
.L_x_9644:
[----:B------:R-:W-:Y:S05]  /*112c0*/  BSYNC B2 ;  /* 0x0000000000027941 */ /* 0x000fea0003800000 */
.L_x_9643:
[----:B------:R-:W-:Y:S01]  /*112d0*/  R2UR UR6, R2 ;  /* 0x00000000020672ca */ /* 0x000fe200000e0000 */
[----:B------:R-:W-:Y:S01]  /*112e0*/  IMAD R6, R6, 0x6c00, R17 ;  /* 0x00006c0006067824 */ /* 0x000fe200078e0211 */
[----:B------:R-:W-:Y:S01]  /*112f0*/  R2UR UR7, R3 ;  /* 0x00000000030772ca */ /* 0x000fe200000e0000 */
[----:B------:R-:W-:Y:S01]  /*11300*/  UIADD3 UR4, UP0, UR36, 0x470, URZ ;  /* 0x0000047024047890 */ /* 0x000fe2000ff1e03f */
[----:B------:R-:W-:Y:S01]  /*11310*/  R2UR UR10, R13 ;  /* 0x000000000d0a72ca */ /* 0x000fe200000e0000 */
[----:B------:R-:W-:Y:S01]  /*11320*/  IMAD R12, R22, 0x90, R26 ;  /* 0x00000090160c7824 */ /* 0x000fe200078e021a */
[----:B------:R-:W-:Y:S01]  /*11330*/  PLOP3.LUT P0, PT, PT, PT, PT, 0x80, 0x0 ;  /* 0x000000000000781c */ /* 0x000fe20003f0f070 */
[----:B------:R-:W-:Y:S01]  /*11340*/  VIADD R7, R7, 0x50 ;  /* 0x0000005007077836 */ /* 0x000fe20000000000 */
[----:B------:R-:W-:Y:S01]  /*11350*/  UIADD3.X UR5, URZ, UR37, URZ, UP0, !UPT ;  /* 0x000000253f057290 */ /* 0x000fe200087fe43f */
[----:B------:R-:W-:-:S11]  /*11360*/  VIADD R13, R6, 0x200 ;  /* 0x00000200060d7836 */ /* 0x000fd60000000000 */
.L_x_9645:
        /* <DEDUP_REMOVED lines=15> */
.L_x_9646:
        /* <DEDUP_REMOVED lines=15> */
.L_x_9647:
        /* <DEDUP_REMOVED lines=12> */
.L_x_9632:
[----:B------:R-:W-:Y:S05]  /*11610*/  BSYNC B1 ;  /* 0x0000000000017941 */ /* 0x000fea0003800000 */
.L_x_9631:
[----:B------:R-:W2:Y:S01]  /*11620*/  LDL R2, [R1+0x4] ;  /* 0x0000040001027983 */ /* 0x000ea20000100800 */
[----:B------:R-:W-:Y:S01]  /*11630*/  VIADD R0, R0, 0xfffffffe ;  /* 0xfffffffe00007836 */ /* 0x000fe20000000000 */
[----:B--2---:R-:W-:-:S13]  /*11640*/  ISETP.GT.AND P0, PT, R9, R2, PT ;  /* 0x000000020900720c */ /* 0x004fda0003f04270 */
[----:B------:R-:W-:Y:S05]  /*11650*/  @P0 BRA `(.L_x_9648) ;  /* 0xffffffe8006c0947 */ /* 0x000fea000383ffff */
.L_x_9594:
[----:B------:R-:W-:Y:S05]  /*11660*/  BSYNC B0 ;  /* 0x0000000000007941 */ /* 0x000fea0003800000 */
.L_x_9593:
[----:B------:R-:W1:Y:S01]  /*11670*/  S2R R2, SR_TID.X ;  /* 0x0000000000027919 */ /* 0x000e620000002100 */
[----:B------:R-:W-:Y:S01]  /*11680*/  BSSY B0, `(.L_x_9649) ;  /* 0x0000011000007945 */ /* 0x000fe20003800000 */
[----:B-1----:R-:W-:-:S04]  /*11690*/  LOP3.LUT R6, R2, 0x7f, RZ, 0xc0, !PT ;  /* 0x0000007f02067812 */ /* 0x002fc800078ec0ff */
[----:B------:R-:W-:-:S13]  /*116a0*/  ISETP.NE.AND P0, PT, R6, RZ, PT ;  /* 0x000000ff0600720c */ /* 0x000fda0003f05270 */
[----:B------:R-:W-:Y:S05]  /*116b0*/  @P0 BRA `(.L_x_9650) ;  /* 0x0000000000340947 */ /* 0x000fea0003800000 */
[----:B------:R-:W1:Y:S01]  /*116c0*/  S2R R5, SR_LANEID ;  /* 0x0000000000057919 */ /* 0x000e620000000000 */
[----:B------:R-:W-:Y:S01]  /*116d0*/  VOTEU.ANY UR4, UPT, PT ;  /* 0x0000000000047886 */ /* 0x000fe200038e0100 */
[----:B------:R-:W2:Y:S01]  /*116e0*/  LDC.64 R2, c[0x0][0xc60] ;  /* 0x00031800ff027b82 */ /* 0x000ea20000000a00 */
[----:B------:R-:W1:Y:S01]  /*116f0*/  FLO.U32 R0, UR4 ;  /* 0x0000000400007d00 */ /* 0x000e6200080e0000 */
[----:B------:R-:W-:Y:S01]  /*11700*/  ULDC.64 UR6, c[0x0][0x208] ;  /* 0x0000820000067ab9 */ /* 0x000fe20000000a00 */
[----:B-1----:R-:W-:-:S06]  /*11710*/  ISETP.EQ.U32.AND P0, PT, R0, R5, PT ;  /* 0x000000050000720c */ /* 0x002fcc0003f02070 */
[----:B------:R-:W2:Y:S07]  /*11720*/  POPC R5, UR4 ;  /* 0x0000000400057d09 */ /* 0x000eae0008000000 */
[----:B--2---:R-:W2:Y:S01]  /*11730*/  @P0 ATOMG.E.ADD.STRONG.GPU PT, R3, desc[UR6][R2.64], R5 ;  /* 0x00000005020309a8 */ /* 0x004ea200081ee1c6 */
[----:B------:R-:W1:Y:S02]  /*11740*/  S2R R4, SR_LTMASK ;  /* 0x0000000000047919 */ /* 0x000e640000003900 */
[----:B-1----:R-:W-:-:S04]  /*11750*/  LOP3.LUT R4, R4, UR4, RZ, 0xc0, !PT ;  /* 0x0000000404047c12 */ /* 0x002fc8000f8ec0ff */
[----:B0-----:R-:W0:Y:S01]  /*11760*/  POPC R7, R4 ;  /* 0x0000000400077309 */ /* 0x001e220000000000 */
[----:B--2---:R-:W0:Y:S02]  /*11770*/  SHFL.IDX PT, R0, R3, R0, 0x1f ;  /* 0x00001f0003007589 */ /* 0x004e2400000e0000 */
[----:B0-----:R-:W-:-:S07]  /*11780*/  IADD3 R24, R0, UR38, R7 ;  /* 0x0000002600187c10 */ /* 0x001fce000fffe007 */
.L_x_9650:
[----:B------:R-:W-:Y:S05]  /*11790*/  BSYNC B0 ;  /* 0x0000000000007941 */ /* 0x000fea0003800000 */
.L_x_9649:
[----:B------:R-:W-:Y:S01]  /*117a0*/  LOP3.LUT P0, RZ, R29, 0x1, RZ, 0xc0, !PT ;  /* 0x000000011dff7812 */ /* 0x000fe2000780c0ff */
[----:B------:R-:W-:-:S12]  /*117b0*/  BSSY B0, `(.L_x_9651) ;  /* 0x0000045000007945 */ /* 0x000fd80003800000 */
[----:B------:R-:W-:Y:S05]  /*117c0*/  @!P0 BRA `(.L_x_9652) ;  /* 0x00000004000c8947 */ /* 0x000fea0003800000 */
[----:B------:R-:W-:Y:S01]  /*117d0*/  IMAD R3, R18, 0x8, R17 ;  /* 0x0000000812037824 */ /* 0x000fe200078e0211 */
[----:B------:R-:W-:Y:S01]  /*117e0*/  SHF.L.U32 R0, R28, 0x1f, RZ ;  /* 0x0000001f1c007819 */ /* 0x000fe200000006ff */
[----:B------:R-:W-:Y:S01]  /*117f0*/  BSSY B1, `(.L_x_9653) ;  /* 0x0000004000017945 */ /* 0x000fe20003800000 */
[----:B------:R-:W-:Y:S02]  /*11800*/  ISETP.NE.AND P1, PT, R6, RZ, PT ;  /* 0x000000ff0600720c */ /* 0x000fe40003f25270 */
[----:B------:R-:W1:Y:S02]  /*11810*/  SYNCS.PHASECHK.TRANS64.TRYWAIT P0, [R3+URZ+0x31c60], R0 ;  /* 0x031c6000030075a7 */ /* 0x000e64000800017f */
[----:B-1----:R-:W-:Y:S09]  /*11820*/  @!P0 BRA `(.L_x_9654) ;  /* 0x0000002000a08947 */ /* 0x002ff20003800000 */
.L_x_9712:
[----:B------:R-:W-:Y:S05]  /*11830*/  BSYNC B1 ;  /* 0x0000000000017941 */ /* 0x000fea0003800000 */
.L_x_9653:
[----:B------:R-:W-:Y:S04]  /*11840*/  BSSY B1, `(.L_x_9655) ;  /* 0x0000009000017945 */ /* 0x000fe80003800000 */
        /* <DEDUP_REMOVED lines=8> */
.L_x_9656:
[----:B------:R-:W-:Y:S05]  /*118d0*/  BSYNC B1 ;  /* 0x0000000000017941 */ /* 0x000fea0003800000 */
.L_x_9655:
[----:B-1----:R-:W-:Y:S01]  /*118e0*/  IMAD R0, R18, 0x6c00, R17 ;  /* 0x00006c0012007824 */ /* 0x002fe200078e0211 */
[----:B------:R-:W-:Y:S01]  /*118f0*/  UIADD3 UR4, UP0, UR36, 0x470, URZ ;  /* 0x0000047024047890 */ /* 0x000fe2000ff1e03f */
[----:B------:R-:W-:Y:S01]  /*11900*/  VIADD R2, R3, 0x31c50 ;  /* 0x00031c5003027836 */ /* 0x000fe20000000000 */
[----:B------:R-:W-:Y:S01]  /*11910*/  PLOP3.LUT P0, PT, PT, PT, PT, 0x80, 0x0 ;  /* 0x000000000000781c */ /* 0x000fe20003f0f070 */
[----:B------:R-:W-:Y:S01]  /*11920*/  IMAD R22, R22, 0x90, R26 ;  /* 0x0000009016167824 */ /* 0x000fe200078e021a */
[----:B------:R-:W-:Y:S01]  /*11930*/  UIADD3.X UR5, URZ, UR37, URZ, UP0, !UPT ;  /* 0x000000253f057290 */ /* 0x000fe200087fe43f */
[----:B------:R-:W-:Y:S01]  /*11940*/  VIADD R3, R0, 0x200 ;  /* 0x0000020000037836 */ /* 0x000fe20000000000 */
[----:B------:R-:W-:Y:S01]  /*11950*/  UMOV UR6, 0x0 ;  /* 0x0000000000067882 */ /* 0x000fe20000000000 */
[----:B------:R-:W-:Y:S01]  /*11960*/  UMOV UR7, 0x14f00000 ;  /* 0x14f0000000077882 */ /* 0x000fe20000000000 */
[----:B------:R-:W-:-:S08]  /*11970*/  UMOV UR10, URZ ;  /* 0x0000003f000a7c82 */ /* 0x000fd00008000000 */
.L_x_9657:
        /* <DEDUP_REMOVED lines=10> */
[----:B------:R-:W-:Y:S01]  /*11a20*/  PLOP3.LUT P0, PT, PT, PT, PT, 0x80, 0x0 ;  /* 0x000000000000781c */ /* 0x000fe20003f0f070 */
[----:B------:R-:W-:Y:S01]  /*11a30*/  VIADD R3, R0, 0x2600 ;  /* 0x0000260000037836 */ /* 0x000fe20000000000 */
[----:B------:R-:W-:Y:S01]  /*11a40*/  UMOV UR6, 0x0 ;  /* 0x0000000000067882 */ /* 0x000fe20000000000 */
[----:B------:R-:W-:Y:S01]  /*11a50*/  UMOV UR7, 0x14f00000 ;  /* 0x14f0000000077882 */ /* 0x000fe20000000000 */
[----:B------:R-:W-:-:S09]  /*11a60*/  UMOV UR10, 0x20 ;  /* 0x00000020000a7882 */ /* 0x000fd20000000000 */
.L_x_9658:
        /* <DEDUP_REMOVED lines=15> */
.L_x_9659:
        /* <DEDUP_REMOVED lines=10> */
.L_x_9652:
[----:B------:R-:W-:Y:S05]  /*11c00*/  BSYNC B0 ;  /* 0x0000000000007941 */ /* 0x000fea0003800000 */
.L_x_9651:
[----:B------:R-:W-:-:S05]  /*11c10*/  VIADD R18, R18, 0x1 ;  /* 0x0000000112127836 */ /* 0x000fca0000000000 */
[----:B------:R-:W-:-:S04]  /*11c20*/  ISETP.NE.AND P0, PT, R18, 0x2, PT ;  /* 0x000000021200780c */ /* 0x000fc80003f05270 */
[----:B------:R-:W-:Y:S02]  /*11c30*/  SEL R3, RZ, 0x1, P0 ;  /* 0x00000001ff037807 */ /* 0x000fe40000000000 */
[----:B------:R-:W-:Y:S02]  /*11c40*/  SEL R18, R18, RZ, P0 ;  /* 0x000000ff12127207 */ /* 0x000fe40000000000 */
[----:B------:R-:W-:-:S07]  /*11c50*/  LOP3.LUT R28, R28, R3, RZ, 0x3c, !PT ;  /* 0x000000031c1c7212 */ /* 0x000fce00078e3cff */
.L_x_9575:
[----:B------:R-:W-:Y:S05]  /*11c60*/  BSYNC B7 ;  /* 0x0000000000077941 */ /* 0x000fea0003800000 */
.L_x_9573:
[----:B------:R-:W-:-:S13]  /*11c70*/  LOP3.LUT P0, RZ, R29, 0x2, RZ, 0xc0, !PT ;  /* 0x000000021dff7812 */ /* 0x000fda000780c0ff */
[----:B------:R-:W-:Y:S05]  /*11c80*/  @!P0 BRA `(.L_x_9660) ;  /* 0x0000000000248947 */ /* 0x000fea0003800000 */
[----:B------:R-:W-:Y:S05]  /*11c90*/  WARPSYNC.ALL ;  /* 0x0000000000007948 */ /* 0x000fea0003800000 */
[----:B------:R-:W3:Y:S08]  /*11ca0*/  S2UR UR5, SR_CgaCtaId ;  /* 0x00000000000579c3 */ /* 0x000ef00000008800 */
[----:B------:R-:W-:Y:S06]  /*11cb0*/  BAR.SYNC.DEFER_BLOCKING 0x5, 0x200 ;  /* 0x0148000000007b1d */ /* 0x000fec0000010000 */
[----:B------:R-:W-:-:S02]  /*11cc0*/  UMOV UR4, 0x400 ;  /* 0x0000040000047882 */ /* 0x000fc40000000000 */
[----:B---3--:R-:W-:-:S06]  /*11cd0*/  ULEA UR4, UR5, UR4, 0x18 ;  /* 0x0000000405047291 */ /* 0x008fcc000f8ec03f */
[----:B------:R-:W-:-:S05]  /*11ce0*/  IMAD.U32 R17, RZ, RZ, UR4 ;  /* 0x00000004ff117e24 */ /* 0x000fca000f8e00ff */
[----:B------:R3:W4:Y:S01]  /*11cf0*/  LDS.128 R24, [R17+0x31cd0] ;  /* 0x031cd00011187984 */ /* 0x0007220000000c00 */
[----:B------:R-:W-:Y:S06]  /*11d00*/  BAR.ARV 0x4, 0x200 ;  /* 0x0108000000007b1d */ /* 0x000fec0000002000 */
[----:B------:R-:W-:Y:S05]  /*11d10*/  BRA `(.L_x_9661) ;  /* 0x0000000800d87947 */ /* 0x000fea0003800000 */
.L_x_9660:
[----:B------:R-:W1:Y:S01]  /*11d20*/  S2R R0, SR_TID.X ;  /* 0x0000000000007919 */ /* 0x000e620000002100 */
[----:B------:R-:W-:Y:S01]  /*11d30*/  UMOV UR4, 0xffffffff ;  /* 0xffffffff00047882 */ /* 0x000fe20000000000 */
[----:B-1----:R-:W-:-:S04]  /*11d40*/  LOP3.LUT R9, R0, 0x1f, RZ, 0xc0, !PT ;  /* 0x0000001f00097812 */ /* 0x002fc800078ec0ff */
[----:B------:R-:W-:Y:S01]  /*11d50*/  ISETP.NE.AND P0, PT, R9, 0x1f, PT ;  /* 0x0000001f0900780c */ /* 0x000fe20003f05270 */
[----:B------:R-:W-:-:S12]  /*11d60*/  BRA.DIV UR4, `(.L_x_9662) ;  /* 0x0000001e04647947 */ /* 0x000fd8000b800000 */
[----:B0-2---:R-:W-:Y:S01]  /*11d70*/  IMAD.IADD R7, R27, 0x1, R9 ;  /* 0x000000011b077824 */ /* 0x005fe200078e0209 */
[----:B------:R-:W-:Y:S01]  /*11d80*/  ULDC UR4, c[0x0][0xc3c] ;  /* 0x00030f0000047ab9 */ /* 0x000fe20000000800 */
[----:B------:R-:W-:-:S03]  /*11d90*/  ULDC.64 UR6, c[0x0][0x208] ;  /* 0x0000820000067ab9 */ /* 0x000fc60000000a00 */
        /* <DEDUP_REMOVED lines=8> */
[C---:B------:R-:W-:Y:S01]  /*11e20*/  ISETP.GE.U32.AND P2, PT, R9.reuse, 0x2, PT ;  /* 0x000000020900780c */ /* 0x040fe20003f46070 */
[----:B------:R-:W-:Y:S01]  /*11e30*/  IMAD.MOV.U32 R4, RZ, RZ, RZ ;  /* 0x000000ffff047224 */ /* 0x000fe200078e00ff */
[C---:B------:R-:W-:Y:S01]  /*11e40*/  ISETP.GE.U32.AND P3, PT, R9.reuse, 0x4, PT ;  /* 0x000000040900780c */ /* 0x040fe20003f66070 */
[----:B------:R-:W-:Y:S01]  /*11e50*/  SHFL.IDX PT, R0, R24, RZ, 0x1f ;  /* 0x00001fff18007589 */ /* 0x000fe200000e0000 */
[C---:B------:R-:W-:Y:S02]  /*11e60*/  ISETP.GE.U32.AND P4, PT, R9.reuse, 0x8, PT ;  /* 0x000000080900780c */ /* 0x040fe40003f86070 */
[----:B------:R-:W-:Y:S01]  /*11e70*/  ISETP.GE.U32.AND P5, PT, R9, 0x10, PT ;  /* 0x000000100900780c */ /* 0x000fe20003fa6070 */
[----:B------:R0:W-:Y:S02]  /*11e80*/  SHFL.IDX PT, R6, R24, 0x1, 0x1f ;  /* 0x00201f0018067f89 */ /* 0x0001e400000e0000 */
[----:B0-----:R-:W-:-:S02]  /*11e90*/  IMAD.MOV.U32 R24, RZ, RZ, RZ ;  /* 0x000000ffff187224 */ /* 0x001fc400078e00ff */
[----:B--2---:R-:W-:Y:S02]  /*11ea0*/  @!P1 IMAD.MOV.U32 R7, RZ, RZ, R8 ;  /* 0x000000ffff079224 */ /* 0x004fe400078e0008 */
        /* <DEDUP_REMOVED lines=19> */
.L_x_9722:
[----:B------:R-:W-:Y:S02]  /*11fe0*/  ULDC UR4, c[0x0][0xc38] ;  /* 0x00030e0000047ab9 */ /* 0x000fe40000000800 */
[----:B------:R-:W-:-:S04]  /*11ff0*/  IMAD.U32 R2, RZ, RZ, UR4 ;  /* 0x00000004ff027e24 */ /* 0x000fc8000f8e00ff */
[----:B-1----:R-:W-:-:S04]  /*12000*/  IMAD R5, R14, R2, RZ ;  /* 0x000000020e057224 */ /* 0x002fc800078e02ff */
[----:B------:R-:W-:-:S05]  /*12010*/  IMAD.IADD R6, R6, 0x1, R5 ;  /* 0x0000000106067824 */ /* 0x000fca00078e0205 */
[----:B------:R-:W-:-:S13]  /*12020*/  ISETP.GT.AND P6, PT, R6, R0, PT ;  /* 0x000000000600720c */ /* 0x000fda0003fc4270 */
[----:B------:R-:W-:Y:S05]  /*12030*/  @P6 BRA `(.L_x_9663) ;  /* 0x0000000000a86947 */ /* 0x000fea0003800000 */
.L_x_9666:
[----:B------:R-:W1:Y:S01]  /*12040*/  LDC R2, c[0x0][0xc3c] ;  /* 0x00030f00ff027b82 */ /* 0x000e620000000800 */
[----:B------:R-:W-:-:S05]  /*12050*/  VIADD R27, R27, 0x1f ;  /* 0x0000001f1b1b7836 */ /* 0x000fca0000000000 */
[----:B-1----:R-:W-:-:S13]  /*12060*/  ISETP.GE.AND P6, PT, R27, R2, PT ;  /* 0x000000021b00720c */ /* 0x002fda0003fc6270 */
[----:B------:R-:W-:Y:S05]  /*12070*/  @P6 BRA `(.L_x_9664) ;  /* 0x0000000400bc6947 */ /* 0x000fea0003800000 */
[----:B0-----:R-:W0:Y:S01]  /*12080*/  S2R R3, SR_TID.X ;  /* 0x0000000000037919 */ /* 0x001e220000002100 */
[----:B------:R-:W-:Y:S01]  /*12090*/  IMAD.MOV.U32 R7, RZ, RZ, RZ ;  /* 0x000000ffff077224 */ /* 0x000fe200078e00ff */
[----:B------:R-:W-:Y:S01]  /*120a0*/  ULDC.64 UR4, c[0x0][0x208] ;  /* 0x0000820000047ab9 */ /* 0x000fe20000000a00 */
[----:B0-----:R-:W-:-:S05]  /*120b0*/  LOP3.LUT R3, R3, 0x1f, RZ, 0xc0, !PT ;  /* 0x0000001f03037812 */ /* 0x001fca00078ec0ff */
[----:B------:R-:W-:-:S05]  /*120c0*/  IMAD.IADD R9, R27, 0x1, R3 ;  /* 0x000000011b097824 */ /* 0x000fca00078e0203 */
[----:B------:R-:W-:-:S13]  /*120d0*/  ISETP.GE.OR P6, PT, R9, R2, !P0 ;  /* 0x000000020900720c */ /* 0x000fda00047c6670 */
[----:B------:R-:W0:Y:S08]  /*120e0*/  @!P6 LDC.64 R2, c[0x0][0xc80] ;  /* 0x00032000ff02eb82 */ /* 0x000e300000000a00 */
[----:B------:R-:W1:Y:S01]  /*120f0*/  @!P6 LDC.64 R4, c[0x0][0xc78] ;  /* 0x00031e00ff04eb82 */ /* 0x000e620000000a00 */
[----:B0-----:R-:W-:-:S05]  /*12100*/  @!P6 IMAD.WIDE R2, R9, 0x4, R2 ;  /* 0x000000040902e825 */ /* 0x001fca00078e0202 */
[----:B------:R1:W2:Y:S02]  /*12110*/  @!P6 LDG.E R7, desc[UR4][R2.64] ;  /* 0x000000040207e981 */ /* 0x0002a4000c1e1900 */
[----:B-1----:R-:W-:-:S04]  /*12120*/  @!P6 IMAD.WIDE R2, R9, 0x4, R4 ;  /* 0x000000040902e825 */ /* 0x002fc800078e0204 */
        /* <DEDUP_REMOVED lines=21> */
.L_x_9730:
[----:B------:R-:W-:Y:S02]  /*12280*/  ULDC UR4, c[0x0][0xc38] ;  /* 0x00030e0000047ab9 */ /* 0x000fe40000000800 */
[----:B------:R-:W-:-:S04]  /*12290*/  IMAD.U32 R2, RZ, RZ, UR4 ;  /* 0x00000004ff027e24 */ /* 0x000fc8000f8e00ff */
[----:B-1----:R-:W-:-:S04]  /*122a0*/  IMAD R5, R14, R2, RZ ;  /* 0x000000020e057224 */ /* 0x002fc800078e02ff */
[----:B------:R-:W-:-:S05]  /*122b0*/  IMAD.IADD R6, R5, 0x1, R6 ;  /* 0x0000000105067824 */ /* 0x000fca00078e0206 */
[----:B------:R-:W-:-:S13]  /*122c0*/  ISETP.GT.AND P6, PT, R6, R0, PT ;  /* 0x000000000600720c */ /* 0x000fda0003fc4270 */
[----:B------:R-:W-:Y:S05]  /*122d0*/  @!P6 BRA `(.L_x_9666) ;  /* 0xfffffffc0058e947 */ /* 0x000fea000383ffff */
.L_x_9663:
        /* <DEDUP_REMOVED lines=9> */
.L_x_9735:
[----:B------:R-:W-:-:S13]  /*12370*/  ISETP.NE.AND P0, PT, R8, RZ, PT ;  /* 0x000000ff0800720c */ /* 0x000fda0003f05270 */
[----:B------:R-:W-:Y:S05]  /*12380*/  @!P0 BRA `(.L_x_9668) ;  /* 0x0000000000108947 */ /* 0x000fea0003800000 */
[----:B------:R-:W-:Y:S01]  /*12390*/  UMOV UR4, 0xffffffff ;  /* 0xffffffff00047882 */ /* 0x000fe20000000000 */
[----:B------:R-:W-:Y:S02]  /*123a0*/  VIADD R12, R5, 0xffffffff ;  /* 0xffffffff050c7836 */ /* 0x000fe40000000000 */
[----:B------:R-:W-:Y:S05]  /*123b0*/  BRA.DIV UR4, `(.L_x_9669) ;  /* 0x0000002204247947 */ /* 0x000fea000b800000 */
[----:B------:R4:W0:Y:S02]  /*123c0*/  SHFL.IDX PT, R24, R3, R12, 0x1f ;  /* 0x00001f0c03187589 */ /* 0x00082400000e0000 */
.L_x_9668:
[----:B--2---:R-:W-:Y:S01]  /*123d0*/  IABS R8, R7 ;  /* 0x0000000700087213 */ /* 0x004fe20000000000 */
[----:B0-----:R-:W-:Y:S01]  /*123e0*/  IMAD R24, R24, R2, R6 ;  /* 0x0000000218187224 */ /* 0x001fe200078e0206 */
[----:B---3--:R-:W-:Y:S01]  /*123f0*/  IABS R6, R4 ;  /* 0x0000000400067213 */ /* 0x008fe20000000000 */
[----:B------:R-:W-:Y:S01]  /*12400*/  IMAD.MOV.U32 R2, RZ, RZ, RZ ;  /* 0x000000ffff027224 */ /* 0x000fe200078e00ff */
[----:B------:R-:W0:Y:S01]  /*12410*/  I2F.RP R9, R8 ;  /* 0x0000000800097306 */ /* 0x000e220000209400 */
[----:B------:R-:W-:Y:S02]  /*12420*/  IMAD.IADD R0, R0, 0x1, -R24 ;  /* 0x0000000100007824 */ /* 0x000fe400078e0a18 */
[----:B------:R-:W-:-:S05]  /*12430*/  IMAD.IADD R27, R5, 0x1, R27 ;  /* 0x00000001051b7824 */ /* 0x000fca00078e021b */
[----:B------:R-:W2:Y:S08]  /*12440*/  I2F.RP R10, R6 ;  /* 0x00000006000a7306 */ /* 0x000eb00000209400 */
[----:B0-----:R-:W4:Y:S08]  /*12450*/  MUFU.RCP R9, R9 ;  /* 0x0000000900097308 */ /* 0x001f300000001000 */
[----:B--2---:R-:W-:Y:S01]  /*12460*/  MUFU.RCP R10, R10 ;  /* 0x0000000a000a7308 */ /* 0x004fe20000001000 */
[----:B----4-:R-:W-:-:S07]  /*12470*/  VIADD R3, R9, 0xffffffe ;  /* 0x0ffffffe09037836 */ /* 0x010fce0000000000 */
[----:B------:R-:W0:Y:S02]  /*12480*/  F2I.FTZ.U32.TRUNC.NTZ R3, R3 ;  /* 0x0000000300037305 */ /* 0x000e24000021f000 */
[----:B0-----:R-:W-:-:S04]  /*12490*/  IMAD.MOV R11, RZ, RZ, -R3 ;  /* 0x000000ffff0b7224 */ /* 0x001fc800078e0a03 */
[----:B------:R-:W-:-:S04]  /*124a0*/  IMAD R11, R11, R8, RZ ;  /* 0x000000080b0b7224 */ /* 0x000fc800078e02ff */
[----:B------:R-:W-:Y:S01]  /*124b0*/  IMAD.HI.U32 R2, R3, R11, R2 ;  /* 0x0000000b03027227 */ /* 0x000fe200078e0002 */
[----:B------:R-:W-:Y:S02]  /*124c0*/  IABS R3, R7 ;  /* 0x0000000700037213 */ /* 0x000fe40000000000 */
[----:B------:R-:W-:-:S03]  /*124d0*/  IABS R11, R0 ;  /* 0x00000000000b7213 */ /* 0x000fc60000000000 */
[----:B------:R-:W-:Y:S02]  /*124e0*/  IMAD.MOV R12, RZ, RZ, -R3 ;  /* 0x000000ffff0c7224 */ /* 0x000fe400078e0a03 */
[----:B------:R-:W-:-:S04]  /*124f0*/  IMAD.HI.U32 R9, R2, R11, RZ ;  /* 0x0000000b02097227 */ /* 0x000fc800078e00ff */
[----:B------:R-:W-:Y:S02]  /*12500*/  IMAD R11, R9, R12, R11 ;  /* 0x0000000c090b7224 */ /* 0x000fe400078e020b */
[----:B------:R-:W-:Y:S02]  /*12510*/  VIADD R12, R10, 0xffffffe ;  /* 0x0ffffffe0a0c7836 */ /* 0x000fe40000000000 */
[----:B------:R-:W-:Y:S01]  /*12520*/  IMAD.MOV.U32 R2, RZ, RZ, RZ ;  /* 0x000000ffff027224 */ /* 0x000fe200078e00ff */
[----:B------:R-:W-:Y:S01]  /*12530*/  ISETP.GT.U32.AND P1, PT, R8, R11, PT ;  /* 0x0000000b0800720c */ /* 0x000fe20003f24070 */
[----:B------:R-:W0:-:S12]  /*12540*/  F2I.FTZ.U32.TRUNC.NTZ R3, R12 ;  /* 0x0000000c00037305 */ /* 0x000e18000021f000 */
[----:B------:R-:W-:Y:S02]  /*12550*/  @!P1 IMAD.IADD R11, R11, 0x1, -R8 ;  /* 0x000000010b0b9824 */ /* 0x000fe400078e0a08 */
[----:B------:R-:W-:Y:S01]  /*12560*/  @!P1 VIADD R9, R9, 0x1 ;  /* 0x0000000109099836 */ /* 0x000fe20000000000 */
[----:B------:R-:W-:Y:S02]  /*12570*/  ISETP.NE.AND P1, PT, R7, RZ, PT ;  /* 0x000000ff0700720c */ /* 0x000fe40003f25270 */
[----:B------:R-:W-:Y:S01]  /*12580*/  ISETP.GE.U32.AND P0, PT, R11, R8, PT ;  /* 0x000000080b00720c */ /* 0x000fe20003f06070 */
[----:B0-----:R-:W-:Y:S01]  /*12590*/  IMAD.MOV R11, RZ, RZ, -R3 ;  /* 0x000000ffff0b7224 */ /* 0x001fe200078e0a03 */
[----:B------:R-:W-:-:S03]  /*125a0*/  IABS R8, R4 ;  /* 0x0000000400087213 */ /* 0x000fc60000000000 */
[----:B------:R-:W-:Y:S02]  /*125b0*/  IMAD R11, R11, R6, RZ ;  /* 0x000000060b0b7224 */ /* 0x000fe400078e02ff */
[----:B------:R-:W-:Y:S02]  /*125c0*/  IMAD.MOV R8, RZ, RZ, -R8 ;  /* 0x000000ffff087224 */ /* 0x000fe400078e0a08 */
[----:B------:R-:W-:Y:S01]  /*125d0*/  IMAD.HI.U32 R2, R3, R11, R2 ;  /* 0x0000000b03027227 */ /* 0x000fe200078e0002 */
[----:B------:R-:W-:-:S03]  /*125e0*/  LOP3.LUT R3, R0, R7, RZ, 0x3c, !PT ;  /* 0x0000000700037212 */ /* 0x000fc600078e3cff */
[----:B------:R-:W-:Y:S01]  /*125f0*/  @P0 VIADD R9, R9, 0x1 ;  /* 0x0000000109090836 */ /* 0x000fe20000000000 */
[----:B------:R-:W-:-:S13]  /*12600*/  ISETP.GE.AND P2, PT, R3, RZ, PT ;  /* 0x000000ff0300720c */ /* 0x000fda0003f46270 */
        /* <DEDUP_REMOVED lines=20> */
[----:B------:R-:W-:Y:S01]  /*12750*/  IMAD R26, R9, 0x10000, R2 ;  /* 0x00010000091a7824 */ /* 0x000fe200078e0202 */
[----:B------:R-:W-:Y:S06]  /*12760*/  BRA `(.L_x_9670) ;  /* 0x00000000001c7947 */ /* 0x000fec0003800000 */
.L_x_9664:
[----:B------:R-:W-:Y:S01]  /*12770*/  UMOV UR4, URZ ;  /* 0x0000003f00047c82 */ /* 0x000fe20008000000 */
[----:B------:R-:W-:Y:S01]  /*12780*/  UMOV UR5, URZ ;  /* 0x0000003f00057c82 */ /* 0x000fe20008000000 */
[----:B------:R-:W-:Y:S01]  /*12790*/  ULDC UR6, c[0x0][0xc3c] ;  /* 0x00030f0000067ab9 */ /* 0x000fe20000000800 */
[----:B------:R-:W-:Y:S02]  /*127a0*/  IMAD.MOV.U32 R24, RZ, RZ, R0 ;  /* 0x000000ffff187224 */ /* 0x000fe400078e0000 */
[----:B------:R-:W-:Y:S02]  /*127b0*/  IMAD.U32 R25, RZ, RZ, UR4 ;  /* 0x00000004ff197e24 */ /* 0x000fe4000f8e00ff */
[----:B------:R-:W-:Y:S02]  /*127c0*/  IMAD.U32 R26, RZ, RZ, UR5 ;  /* 0x00000005ff1a7e24 */ /* 0x000fe4000f8e00ff */
[----:B------:R-:W-:-:S07]  /*127d0*/  IMAD.U32 R27, RZ, RZ, UR6 ;  /* 0x00000006ff1b7e24 */ /* 0x000fce000f8e00ff */
.L_x_9670:
[----:B------:R-:W2:Y:S01]  /*127e0*/  S2R R0, SR_TID.X ;  /* 0x0000000000007919 */ /* 0x000ea20000002100 */
[----:B------:R-:W-:Y:S05]  /*127f0*/  WARPSYNC.ALL ;  /* 0x0000000000007948 */ /* 0x000fea0003800000 */
[----:B------:R-:W-:Y:S01]  /*12800*/  BAR.SYNC.DEFER_BLOCKING 0x4, 0x200 ;  /* 0x0108000000007b1d */ /* 0x000fe20000010000 */
[----:B--2---:R-:W-:-:S04]  /*12810*/  LOP3.LUT R0, R0, 0x1f, RZ, 0xc0, !PT ;  /* 0x0000001f00007812 */ /* 0x004fc800078ec0ff */
[----:B------:R-:W-:-:S13]  /*12820*/  ISETP.NE.AND P0, PT, R0, RZ, PT ;  /* 0x000000ff0000720c */ /* 0x000fda0003f05270 */
[----:B0-----:R-:W0:Y:S01]  /*12830*/  @!P0 S2R R3, SR_CgaCtaId ;  /* 0x0000000000038919 */ /* 0x001e220000008800 */
[----:B------:R-:W-:-:S04]  /*12840*/  @!P0 MOV R0, 0x400 ;  /* 0x0000040000008802 */ /* 0x000fc80000000f00 */
[----:B0-----:R-:W-:-:S05]  /*12850*/  @!P0 LEA R17, R3, R0, 0x18 ;  /* 0x0000000003118211 */ /* 0x001fca00078ec0ff */
[----:B------:R0:W-:Y:S01]  /*12860*/  @!P0 STS.128 [R17+0x31cd0], R24 ;  /* 0x031cd01811008388 */ /* 0x0001e20000000c00 */
[----:B------:R-:W-:Y:S06]  /*12870*/  BAR.ARV 0x5, 0x200 ;  /* 0x0148000000007b1d */ /* 0x000fec0000002000 */
.L_x_9661:
[----:B------:R-:W-:Y:S02]  /*12880*/  ULDC UR4, c[0x0][0xc3c] ;  /* 0x00030f0000047ab9 */ /* 0x000fe40000000800 */
[----:B----4-:R-:W-:-:S13]  /*12890*/  ISETP.GE.AND P0, PT, R27, UR4, PT ;  /* 0x000000041b007c0c */ /* 0x010fda000bf06270 */
[----:B------:R-:W-:Y:S05]  /*128a0*/  @!P0 BRA `(.L_x_9671) ;  /* 0xffffffa800748947 */ /* 0x000fea000383ffff */
[----:B------:R-:W-:Y:S05]  /*128b0*/  BSYNC B8 ;  /* 0x0000000000087941 */ /* 0x000fea0003800000 */
.L_x_9567:
[----:B-1----:R-:W4:Y:S01]  /*128c0*/  LDL.LU R0, [R1+0x34] ;  /* 0x0000340001007983 */ /* 0x002f220000300800 */
[----:B------:R-:W-:Y:S01]  /*128d0*/  BSSY B0, `(.L_x_9672) ;  /* 0x000000b000007945 */ /* 0x000fe20003800000 */
[----:B------:R-:W1:Y:S01]  /*128e0*/  S2R R5, SR_CgaCtaId ;  /* 0x0000000000057919 */ /* 0x000e620000008800 */
[----:B----4-:R-:W-:-:S05]  /*128f0*/  VIADD R0, R0, 0x1 ;  /* 0x0000000100007836 */ /* 0x010fca0000000000 */
[----:B------:R-:W-:-:S04]  /*12900*/  LEA.HI R2, R0, R0, RZ, 0x1 ;  /* 0x0000000000027211 */ /* 0x000fc800078f08ff */
[----:B------:R-:W-:Y:S02]  /*12910*/  LOP3.LUT R3, R2, 0xfffffffe, RZ, 0xc0, !PT ;  /* 0xfffffffe02037812 */ /* 0x000fe400078ec0ff */
[----:B------:R-:W-:-:S03]  /*12920*/  MOV R2, 0x400 ;  /* 0x0000040000027802 */ /* 0x000fc60000000f00 */
[----:B------:R-:W-:Y:S01]  /*12930*/  IMAD.IADD R0, R0, 0x1, -R3 ;  /* 0x0000000100007824 */ /* 0x000fe200078e0a03 */
[----:B-1----:R-:W-:-:S04]  /*12940*/  LEA R9, R5, R2, 0x18 ;  /* 0x0000000205097211 */ /* 0x002fc800078ec0ff */
[----:B------:R-:W-:-:S04]  /*12950*/  SHF.L.U32 R0, R0, 0x1f, RZ ;  /* 0x0000001f00007819 */ /* 0x000fc800000006ff */
[----:B------:R-:W1:Y:S02]  /*12960*/  SYNCS.PHASECHK.TRANS64.TRYWAIT P0, [R9+URZ+0x31c20], R0 ;  /* 0x031c2000090075a7 */ /* 0x000e64000800017f */
[----:B-1----:R-:W-:Y:S05]  /*12970*/  @!P0 BRA `(.L_x_9673) ;  /* 0x0000001800dc8947 */ /* 0x002fea0003800000 */
.L_x_9738:
[----:B------:R-:W-:Y:S05]  /*12980*/  BSYNC B0 ;  /* 0x0000000000007941 */ /* 0x000fea0003800000 */
.L_x_9672:
[----:B------:R-:W-:-:S03]  /*12990*/  UMOV UR4, 0xffffffff ;  /* 0xffffffff00047882 */ /* 0x000fc60000000000 */
[----:B------:R-:W-:Y:S05]  /*129a0*/  BRA.DIV UR4, `(.L_x_9674) ;  /* 0x0000001a04e47947 */ /* 0x000fea000b800000 */
[----:B-1----:R-:W1:Y:S02]  /*129b0*/  S2R R0, SR_TID.X ;  /* 0x0000000000007919 */ /* 0x002e640000002100 */
[----:B-1----:R-:W-:-:S04]  /*129c0*/  SHF.R.U32.HI R0, RZ, 0x5, R0 ;  /* 0x00000005ff007819 */ /* 0x002fc80000011600 */
[----:B------:R-:W-:-:S05]  /*129d0*/  LOP3.LUT R0, R0, 0x3, RZ, 0xc0, !PT ;  /* 0x0000000300007812 */ /* 0x000fca00078ec0ff */
[----:B------:R1:W4:Y:S02]  /*129e0*/  SHFL.IDX PT, R14, R0, RZ, 0x1f ;  /* 0x00001fff000e7589 */ /* 0x00032400000e0000 */
.L_x_9741:
[----:B----4-:R-:W-:Y:S01]  /*129f0*/  ISETP.NE.AND P0, PT, R14, RZ, PT ;  /* 0x000000ff0e00720c */ /* 0x010fe20003f05270 */
[----:B------:R-:W-:-:S12]  /*12a00*/  BSSY B0, `(.L_x_9675) ;  /* 0x0000026000007945 */ /* 0x000fd80003800000 */
[----:B------:R-:W-:Y:S05]  /*12a10*/  @P0 BRA `(.L_x_9676) ;  /* 0x0000000000900947 */ /* 0x000fea0003800000 */
[----:B------:R-:W-:-:S03]  /*12a20*/  UMOV UR4, 0xffffffff ;  /* 0xffffffff00047882 */ /* 0x000fc60000000000 */
[----:B------:R-:W-:Y:S05]  /*12a30*/  BRA.DIV UR4, `(.L_x_9677) ;  /* 0x0000001a04f47947 */ /* 0x000fea000b800000 */
[----:B------:R-:W-:-:S13]  /*12a40*/  ELECT P6, URZ, PT ;  /* 0x00000000003f782f */ /* 0x000fda00038c0000 */
.L_x_9744:
        /* <DEDUP_REMOVED lines=8> */
.L_x_9678:
[----:B------:R-:W-:Y:S01]  /*12ad0*/  VIADD R3, R9, 0x31c40 ;  /* 0x00031c4009037836 */ /* 0x000fe20000000000 */
[----:B------:R-:W-:Y:S01]  /*12ae0*/  SHF.L.U32 R2, R28, 0x1f, RZ ;  /* 0x0000001f1c027819 */ /* 0x000fe200000006ff */
[C---:B------:R-:W-:Y:S02]  /*12af0*/  VIADD R0, R18.reuse, 0x1 ;  /* 0x0000000112007836 */ /* 0x040fe40000000000 */
[----:B0-2---:R-:W-:-:S03]  /*12b00*/  IMAD R7, R18, 0x8, R3 ;  /* 0x0000000812077824 */ /* 0x005fc600078e0203 */
        /* <DEDUP_REMOVED lines=8> */
.L_x_9745:
[----:B------:R-:W1:Y:S02]  /*12b90*/  SYNCS.PHASECHK.TRANS64.TRYWAIT P0, [R3+URZ], R0 ;  /* 0x00000000030075a7 */ /* 0x000e64000800017f */
[----:B-1----:R-:W-:Y:S05]  /*12ba0*/  @!P0 BRA `(.L_x_9680) ;  /* 0x0000001800cc8947 */ /* 0x002fea0003800000 */
.L_x_9746:
[----:B------:R-:W-:Y:S05]  /*12bb0*/  @!P2 BRA `(.L_x_9681) ;  /* 0x000000000004a947 */ /* 0x000fea0003800000 */
[----:B------:R-:W-:Y:S01]  /*12bc0*/  BPT.TRAP 0x1 ;  /* 0x000000040000795c */ /* 0x000fe20000300000 */
.L_x_9681:
[----:B-1----:R-:W-:-:S04]  /*12bd0*/  VIADD R3, R9, 0x31c60 ;  /* 0x00031c6009037836 */ /* 0x002fc80000000000 */
[----:B------:R-:W-:-:S04]  /*12be0*/  IMAD R5, R18, 0x8, R3 ;  /* 0x0000000812057824 */ /* 0x000fc800078e0203 */
[----:B------:R-:W1:Y:S02]  /*12bf0*/  SYNCS.PHASECHK.TRANS64.TRYWAIT P0, [R5+URZ], R2 ;  /* 0x00000002050075a7 */ /* 0x000e64000800017f */
[----:B-1----:R-:W-:Y:S05]  /*12c00*/  @!P0 BRA `(.L_x_9682) ;  /* 0x0000001800c88947 */ /* 0x002fea0003800000 */
.L_x_9747:
[----:B------:R-:W-:-:S07]  /*12c10*/  IMAD R3, R4, 0x8, R3 ;  /* 0x0000000804037824 */ /* 0x000fce00078e0203 */
.L_x_9683:
[----:B--2---:R2:W4:Y:S02]  /*12c20*/  SYNCS.PHASECHK.TRANS64.TRYWAIT P0, [R3+URZ], R0 ;  /* 0x00000000030075a7 */ /* 0x004524000800017f */
[----:B----4-:R-:W-:Y:S05]  /*12c30*/  @!P0 NANOSLEEP.SYNCS 0x989680 ;  /* 0x009896800000895d */ /* 0x010fea0003900000 */
[----:B------:R-:W4:Y:S02]  /*12c40*/  @!P0 SYNCS.PHASECHK.TRANS64 P0, [R3+URZ], R0 ;  /* 0x00000000030085a7 */ /* 0x000f24000800007f */
[----:B----4-:R-:W-:Y:S05]  /*12c50*/  @!P0 BRA `(.L_x_9683) ;  /* 0xfffffffc00f08947 */ /* 0x010fea000383ffff */
.L_x_9676:
[----:B------:R-:W-:Y:S05]  /*12c60*/  BSYNC B0 ;  /* 0x0000000000007941 */ /* 0x000fea0003800000 */
.L_x_9675:
[----:B------:R-:W-:Y:S05]  /*12c70*/  EXIT ;  /* 0x000000000000794d */ /* 0x000fea0003800000 */
.L_x_9526:
[----:B0-----:R-:W-:-:S04]  /*12c80*/  IMAD.U32 R3, RZ, RZ, UR37 ;  /* 0x00000025ff037e24 */ /* 0x001fc8000f8e00ff */
[----:B------:R0:W1:Y:S03]  /*12c90*/  SYNCS.PHASECHK.TRANS64.TRYWAIT P1, [R3+URZ+0x31c00], R0 ;  /* 0x031c0000030075a7 */ /* 0x000066000802017f */
[----:B-1----:R-:W-:Y:S05]  /*12ca0*/  @!P1 NANOSLEEP.SYNCS 0x989680 ;  /* 0x009896800000995d */ /* 0x002fea0003900000 */
[----:B------:R-:W1:Y:S02]  /*12cb0*/  @!P1 SYNCS.PHASECHK.TRANS64 P1, [R3+URZ+0x31c00], R0 ;  /* 0x031c0000030095a7 */ /* 0x000e64000802007f */
[----:B-1----:R-:W-:Y:S05]  /*12cc0*/  @!P1 BRA `(.L_x_9526) ;  /* 0xfffffffc00ec9947 */ /* 0x002fea000383ffff */
[----:B------:R-:W-:Y:S05]  /*12cd0*/  BRA `(.L_x_9684) ;  /* 0xfffffef000207947 */ /* 0x000fea000383ffff */
.L_x_9530:
[----:B-1----:R1:W2:Y:S02]  /*12ce0*/  SYNCS.PHASECHK.TRANS64.TRYWAIT P2, [R3+URZ+0x31c30], R0 ;  /* 0x031c3000030075a7 */ /* 0x0022a4000804017f */
[----:B--2---:R-:W-:Y:S05]  /*12cf0*/  @!P2 NANOSLEEP.SYNCS 0x989680 ;  /* 0x009896800000a95d */ /* 0x004fea0003900000 */
[----:B------:R-:W2:Y:S02]  /*12d00*/  @!P2 SYNCS.PHASECHK.TRANS64 P2, [R3+URZ+0x31c30], R0 ;  /* 0x031c30000300a5a7 */ /* 0x000ea4000804007f */
[----:B--2---:R-:W-:Y:S05]  /*12d10*/  @!P2 BRA `(.L_x_9530) ;  /* 0xfffffffc00f0a947 */ /* 0x004fea000383ffff */
[----:B------:R-:W-:Y:S05]  /*12d20*/  BRA `(.L_x_9529) ;  /* 0xfffffef000487947 */ /* 0x000fea000383ffff */
.L_x_9535:
[----:B-1----:R-:W-:-:S04]  /*12d30*/  IMAD.U32 R9, RZ, RZ, UR4 ;  /* 0x00000004ff097e24 */ /* 0x002fc8000f8e00ff */
[----:B------:R1:W2:Y:S03]  /*12d40*/  SYNCS.PHASECHK.TRANS64.TRYWAIT P2, [R9+URZ+0x31c30], R0 ;  /* 0x031c3000090075a7 */ /* 0x0002a6000804017f */
[----:B--2---:R-:W-:Y:S05]  /*12d50*/  @!P2 NANOSLEEP.SYNCS 0x989680 ;  /* 0x009896800000a95d */ /* 0x004fea0003900000 */
[----:B------:R-:W2:Y:S02]  /*12d60*/  @!P2 SYNCS.PHASECHK.TRANS64 P2, [R9+URZ+0x31c30], R0 ;  /* 0x031c30000900a5a7 */ /* 0x000ea4000804007f */
[----:B--2---:R-:W-:Y:S05]  /*12d70*/  @!P2 BRA `(.L_x_9535) ;  /* 0xfffffffc00eca947 */ /* 0x004fea000383ffff */
[----:B------:R-:W-:Y:S05]  /*12d80*/  BRA `(.L_x_9532) ;  /* 0xffffff2800847947 */ /* 0x000fea000383ffff */
.L_x_9539:
[----:B-1----:R-:W-:-:S04]  /*12d90*/  IMAD.U32 R6, RZ, RZ, UR4 ;  /* 0x00000004ff067e24 */ /* 0x002fc8000f8e00ff */
[----:B------:R1:W2:Y:S03]  /*12da0*/  SYNCS.PHASECHK.TRANS64.TRYWAIT P2, [R6+URZ+0x31c50], R0 ;  /* 0x031c5000060075a7 */ /* 0x0002a6000804017f */
[----:B--2---:R-:W-:Y:S05]  /*12db0*/  @!P2 NANOSLEEP.SYNCS 0x989680 ;  /* 0x009896800000a95d */ /* 0x004fea0003900000 */
[----:B------:R-:W2:Y:S02]  /*12dc0*/  @!P2 SYNCS.PHASECHK.TRANS64 P2, [R6+URZ+0x31c50], R0 ;  /* 0x031c50000600a5a7 */ /* 0x000ea4000804007f */
[----:B--2---:R-:W-:Y:S05]  /*12dd0*/  @!P2 BRA `(.L_x_9539) ;  /* 0xfffffffc00eca947 */ /* 0x004fea000383ffff */
[----:B------:R-:W-:Y:S05]  /*12de0*/  BRA `(.L_x_9536) ;  /* 0xffffff4000247947 */ /* 0x000fea000383ffff */
.L_x_9544:
[----:B-1----:R-:W-:-:S04]  /*12df0*/  IMAD.U32 R4, RZ, RZ, UR9 ;  /* 0x00000009ff047e24 */ /* 0x002fc8000f8e00ff */
[----:B------:R1:W2:Y:S03]  /*12e00*/  SYNCS.PHASECHK.TRANS64.TRYWAIT P0, [R4+URZ+0x31c50], R3 ;  /* 0x031c5003040075a7 */ /* 0x0002a6000800017f */
[----:B--2---:R-:W-:Y:S05]  /*12e10*/  @!P0 NANOSLEEP.SYNCS 0x989680 ;  /* 0x009896800000895d */ /* 0x004fea0003900000 */
[----:B------:R-:W2:Y:S02]  /*12e20*/  @!P0 SYNCS.PHASECHK.TRANS64 P0, [R4+URZ+0x31c50], R3 ;  /* 0x031c5003040085a7 */ /* 0x000ea4000800007f */
[----:B--2---:R-:W-:Y:S05]  /*12e30*/  @!P0 BRA `(.L_x_9544) ;  /* 0xfffffffc00ec8947 */ /* 0x004fea000383ffff */
[----:B------:R-:W-:Y:S05]  /*12e40*/  BRA `(.L_x_9543) ;  /* 0xffffff6000087947 */ /* 0x000fea000383ffff */
.L_x_9581:
[----:B------:R-:W2:Y:S01]  /*12e50*/  S2R R20, SR_TID.X ;  /* 0x0000000000147919 */ /* 0x000ea20000002100 */
[----:B------:R-:W-:Y:S01]  /*12e60*/  BSSY B0, `(.L_x_9685) ;  /* 0x000000a000007945 */ /* 0x000fe20003800000 */
[----:B------:R-:W-:Y:S02]  /*12e70*/  IMAD.MOV.U32 R12, RZ, RZ, RZ ;  /* 0x000000ffff0c7224 */ /* 0x000fe400078e00ff */
[----:B------:R-:W-:Y:S02]  /*12e80*/  IMAD.MOV.U32 R11, RZ, RZ, 0x1f ;  /* 0x0000001fff0b7424 */ /* 0x000fe400078e00ff */
[----:B------:R-:W-:Y:S01]  /*12e90*/  IMAD.MOV.U32 R15, RZ, RZ, -0x1 ;  /* 0xffffffffff0f7424 */ /* 0x000fe200078e00ff */
[----:B--2---:R-:W-:-:S04]  /*12ea0*/  SHF.R.U32.HI R20, RZ, 0x5, R20 ;  /* 0x00000005ff147819 */ /* 0x004fc80000011614 */
[----:B------:R-:W-:-:S05]  /*12eb0*/  LOP3.LUT R20, R20, 0x3, RZ, 0xc0, !PT ;  /* 0x0000000314147812 */ /* 0x000fca00078ec0ff */
[----:B------:R-:W-:-:S07]  /*12ec0*/  IMAD.MOV.U32 R13, RZ, RZ, R20 ;  /* 0x000000ffff0d7224 */ /* 0x000fce00078e0014 */
[----:B01----:R-:W-:Y:S05]  /*12ed0*/  WARPSYNC.COLLECTIVE R15, `(.L_x_9686) ;  /* 0x000000000f087348 */ /* 0x003fea0003c00000 */
[----:B------:R2:W3:Y:S02]  /*12ee0*/  SHFL.IDX P6, R14, R13, R12, R11 ;  /* 0x0000000c0d0e7389 */ /* 0x0004e400000c000b */
[----:B0123--:R-:W-:Y:S01]  /*12ef0*/  ENDCOLLECTIVE ;  /* 0x000000000000791b */ /* 0x00ffe20003800000 */
.L_x_9686:
[----:B------:R-:W-:Y:S05]  /*12f00*/  BSYNC B0 ;  /* 0x0000000000007941 */ /* 0x000fea0003800000 */
.L_x_9685:
[----:B------:R-:W-:Y:S05]  /*12f10*/  BRA `(.L_x_9687) ;  /* 0xffffffb0006c7947 */ /* 0x000fea000383ffff */
.L_x_9583:
[----:B------:R-:W-:Y:S01]  /*12f20*/  BSSY B0, `(.L_x_9688) ;  /* 0x0000006000007945 */ /* 0x000fe20003800000 */
[----:B------:R-:W-:-:S07]  /*12f30*/  IMAD.MOV.U32 R15, RZ, RZ, -0x1 ;  /* 0xffffffffff0f7424 */ /* 0x000fce00078e00ff */
[----:B012---:R-:W-:Y:S05]  /*12f40*/  WARPSYNC.COLLECTIVE R15, `(.L_x_9689) ;  /* 0x000000000f0c7348 */ /* 0x007fea0003c00000 */
[----:B------:R-:W-:Y:S02]  /*12f50*/  ELECT P6, UR62, PT ;  /* 0x00000000003e782f */ /* 0x000fe400038c0000 */
[----:B------:R-:W-:Y:S01]  /*12f60*/  MOV R14, UR62 ;  /* 0x0000003e000e7c02 */ /* 0x000fe20008000f00 */
[----:B012---:R-:W-:Y:S10]  /*12f70*/  ENDCOLLECTIVE ;  /* 0x000000000000791b */ /* 0x007ff40003800000 */
.L_x_9689:
[----:B------:R-:W-:Y:S05]  /*12f80*/  BSYNC B0 ;  /* 0x0000000000007941 */ /* 0x000fea0003800000 */
.L_x_9688:
[----:B------:R-:W-:Y:S05]  /*12f90*/  BRA `(.L_x_9690) ;  /* 0xffffffb0006c7947 */ /* 0x000fea000383ffff */
.L_x_9585:
[----:B--2---:R2:W3:Y:S02]  /*12fa0*/  SYNCS.PHASECHK.TRANS64.TRYWAIT P0, [R0+URZ+0x31c40], R2 ;  /* 0x031c4002000075a7 */ /* 0x0044e4000800017f */
[----:B---3--:R-:W-:Y:S05]  /*12fb0*/  @!P0 NANOSLEEP.SYNCS 0x989680 ;  /* 0x009896800000895d */ /* 0x008fea0003900000 */
[----:B------:R-:W3:Y:S02]  /*12fc0*/  @!P0 SYNCS.PHASECHK.TRANS64 P0, [R0+URZ+0x31c40], R2 ;  /* 0x031c4002000085a7 */ /* 0x000ee4000800007f */
[----:B---3--:R-:W-:Y:S05]  /*12fd0*/  @!P0 BRA `(.L_x_9585) ;  /* 0xfffffffc00f08947 */ /* 0x008fea000383ffff */
[----:B------:R-:W-:Y:S05]  /*12fe0*/  BRA `(.L_x_9691) ;  /* 0xffffffb000c47947 */ /* 0x000fea000383ffff */
.L_x_9589:
[----:B------:R-:W2:Y:S01]  /*12ff0*/  LDL.LU R11, [R1+0x30] ;  /* 0x00003000010b7983 */ /* 0x000ea20000300800 */
[----:B------:R-:W-:Y:S02]  /*13000*/  IMAD.MOV.U32 R13, RZ, RZ, R4 ;  /* 0x000000ffff0d7224 */ /* 0x000fe400078e0004 */
[----:B------:R-:W-:Y:S02]  /*13010*/  IMAD.MOV.U32 R12, RZ, RZ, RZ ;  /* 0x000000ffff0c7224 */ /* 0x000fe400078e00ff */
[----:B------:R-:W-:Y:S02]  /*13020*/  IMAD.MOV.U32 R15, RZ, RZ, -0x1 ;  /* 0xffffffffff0f7424 */ /* 0x000fe400078e00ff */
        /* <DEDUP_REMOVED lines=8> */
.L_x_9692:
[----:B------:R-:W-:Y:S02]  /*130b0*/  IMAD.MOV.U32 R13, RZ, RZ, R0 ;  /* 0x000000ffff0d7224 */ /* 0x000fe400078e0000 */
[----:B------:R-:W-:-:S07]  /*130c0*/  IMAD.MOV.U32 R2, RZ, RZ, R14 ;  /* 0x000000ffff027224 */ /* 0x000fce00078e000e */
[----:B------:R-:W-:Y:S05]  /*130d0*/  WARPSYNC.COLLECTIVE R15, `(.L_x_9693) ;  /* 0x000000000f087348 */ /* 0x000fea0003c00000 */
[----:B------:R0:W1:Y:S02]  /*130e0*/  SHFL.IDX P6, R14, R13, R12, R11 ;  /* 0x0000000c0d0e7389 */ /* 0x00006400000c000b */
[----:B01----:R-:W-:Y:S01]  /*130f0*/  ENDCOLLECTIVE ;  /* 0x000000000000791b */ /* 0x003fe20003800000 */
.L_x_9693:
[----:B------:R-:W-:Y:S01]  /*13100*/  ULDC.64 UR4, c[0x0][0x208] ;  /* 0x0000820000047ab9 */ /* 0x000fe20000000a00 */
[----:B------:R-:W-:Y:S02]  /*13110*/  IMAD.MOV.U32 R13, RZ, RZ, R4 ;  /* 0x000000ffff0d7224 */ /* 0x000fe400078e0004 */
[----:B------:R-:W-:Y:S02]  /*13120*/  IMAD.MOV.U32 R12, RZ, RZ, 0x1 ;  /* 0x00000001ff0c7424 */ /* 0x000fe400078e00ff */
[----:B------:R-:W-:-:S05]  /*13130*/  IMAD.MOV.U32 R3, RZ, RZ, R14 ;  /* 0x000000ffff037224 */ /* 0x000fca00078e000e */
[----:B------:R-:W-:-:S05]  /*13140*/  @!P4 LEA R3, P3, R20, R3, 0x1 ;  /* 0x000000031403c211 */ /* 0x000fca00078608ff */
[----:B------:R-:W-:Y:S01]  /*13150*/  @!P4 IMAD.X R2, RZ, RZ, R2, P3 ;  /* 0x000000ffff02c224 */ /* 0x000fe200018e0602 */
[----:B------:R-:W-:-:S04]  /*13160*/  ISETP.GE.AND P3, PT, R8, R5, PT ;  /* 0x000000050800720c */ /* 0x000fc80003f66270 */
        /* <DEDUP_REMOVED lines=12> */
.L_x_9694:
[----:B------:R-:W-:Y:S02]  /*13230*/  IMAD.MOV.U32 R13, RZ, RZ, R0 ;  /* 0x000000ffff0d7224 */ /* 0x000fe400078e0000 */
[----:B------:R-:W-:-:S07]  /*13240*/  IMAD.MOV.U32 R2, RZ, RZ, R14 ;  /* 0x000000ffff027224 */ /* 0x000fce00078e000e */
[----:B------:R-:W-:Y:S05]  /*13250*/  WARPSYNC.COLLECTIVE R15, `(.L_x_9695) ;  /* 0x000000000f087348 */ /* 0x000fea0003c00000 */
[----:B------:R0:W1:Y:S02]  /*13260*/  SHFL.IDX P6, R14, R13, R12, R11 ;  /* 0x0000000c0d0e7389 */ /* 0x00006400000c000b */
[----:B01----:R-:W-:Y:S01]  /*13270*/  ENDCOLLECTIVE ;  /* 0x000000000000791b */ /* 0x003fe20003800000 */
.L_x_9695:
        /* <DEDUP_REMOVED lines=18> */
.L_x_9696:
[----:B------:R-:W-:-:S05]  /*133a0*/  VIADD R2, R25, 0x40 ;  /* 0x0000004019027836 */ /* 0x000fca0000000000 */
[----:B------:R-:W-:Y:S01]  /*133b0*/  ISETP.GE.AND P3, PT, R2, R5, PT ;  /* 0x000000050200720c */ /* 0x000fe20003f66270 */
[----:B------:R-:W-:Y:S02]  /*133c0*/  IMAD.MOV.U32 R13, RZ, RZ, R0 ;  /* 0x000000ffff0d7224 */ /* 0x000fe400078e0000 */
[----:B------:R-:W-:-:S10]  /*133d0*/  IMAD.MOV.U32 R2, RZ, RZ, R14 ;  /* 0x000000ffff027224 */ /* 0x000fd400078e000e */
[----:B------:R-:W-:Y:S05]  /*133e0*/  WARPSYNC.COLLECTIVE R15, `(.L_x_9697) ;  /* 0x000000000f087348 */ /* 0x000fea0003c00000 */
[----:B------:R0:W1:Y:S02]  /*133f0*/  SHFL.IDX P6, R14, R13, R12, R11 ;  /* 0x0000000c0d0e7389 */ /* 0x00006400000c000b */
[----:B01----:R-:W-:Y:S01]  /*13400*/  ENDCOLLECTIVE ;  /* 0x000000000000791b */ /* 0x003fe20003800000 */
.L_x_9697:
        /* <DEDUP_REMOVED lines=18> */
.L_x_9698:
[----:B------:R-:W-:Y:S02]  /*13530*/  IMAD.MOV.U32 R13, RZ, RZ, R0 ;  /* 0x000000ffff0d7224 */ /* 0x000fe400078e0000 */
[----:B------:R-:W-:-:S05]  /*13540*/  VIADD R0, R25, 0x60 ;  /* 0x0000006019007836 */ /* 0x000fca0000000000 */
[----:B------:R-:W-:Y:S01]  /*13550*/  ISETP.GE.AND P3, PT, R0, R5, PT ;  /* 0x000000050000720c */ /* 0x000fe20003f66270 */
[----:B------:R-:W-:-:S12]  /*13560*/  IMAD.MOV.U32 R4, RZ, RZ, R14 ;  /* 0x000000ffff047224 */ /* 0x000fd800078e000e */
[----:B------:R-:W-:Y:S05]  /*13570*/  WARPSYNC.COLLECTIVE R15, `(.L_x_9699) ;  /* 0x000000000f087348 */ /* 0x000fea0003c00000 */
[----:B------:R0:W1:Y:S02]  /*13580*/  SHFL.IDX P6, R14, R13, R12, R11 ;  /* 0x0000000c0d0e7389 */ /* 0x00006400000c000b */
[----:B01----:R-:W-:Y:S01]  /*13590*/  ENDCOLLECTIVE ;  /* 0x000000000000791b */ /* 0x003fe20003800000 */
.L_x_9699:
[----:B------:R-:W-:Y:S01]  /*135a0*/  ULDC.64 UR4, c[0x0][0x208] ;  /* 0x0000820000047ab9 */ /* 0x000fe20000000a00 */
[----:B------:R-:W-:Y:S02]  /*135b0*/  IMAD.MOV.U32 R13, RZ, RZ, R6 ;  /* 0x000000ffff0d7224 */ /* 0x000fe400078e0006 */
[----:B------:R-:W-:Y:S02]  /*135c0*/  IMAD.MOV.U32 R12, RZ, RZ, RZ ;  /* 0x000000ffff0c7224 */ /* 0x000fe400078e00ff */
[----:B------:R-:W-:-:S05]  /*135d0*/  IMAD.MOV.U32 R2, RZ, RZ, R14 ;  /* 0x000000ffff027224 */ /* 0x000fca00078e000e */
[----:B------:R-:W-:-:S05]  /*135e0*/  @!P3 LEA R2, P5, R20, R2, 0x1 ;  /* 0x000000021402b211 */ /* 0x000fca00078a08ff */
[----:B------:R-:W-:-:S05]  /*135f0*/  @!P3 IMAD.X R3, RZ, RZ, R4, P5 ;  /* 0x000000ffff03b224 */ /* 0x000fca00028e0604 */
        /* <DEDUP_REMOVED lines=9> */
.L_x_9700:
[----:B------:R-:W-:-:S05]  /*13690*/  VIADD R2, R25, 0x80 ;  /* 0x0000008019027836 */ /* 0x000fca0000000000 */
[----:B------:R-:W-:Y:S01]  /*136a0*/  ISETP.GE.AND P3, PT, R2, R5, PT ;  /* 0x000000050200720c */ /* 0x000fe20003f66270 */
[----:B------:R-:W-:Y:S02]  /*136b0*/  IMAD.MOV.U32 R13, RZ, RZ, R7 ;  /* 0x000000ffff0d7224 */ /* 0x000fe400078e0007 */
[----:B------:R-:W-:-:S10]  /*136c0*/  IMAD.MOV.U32 R0, RZ, RZ, R14 ;  /* 0x000000ffff007224 */ /* 0x000fd400078e000e */
[----:B------:R-:W-:Y:S05]  /*136d0*/  WARPSYNC.COLLECTIVE R15, `(.L_x_9701) ;  /* 0x000000000f087348 */ /* 0x000fea0003c00000 */
[----:B------:R0:W1:Y:S02]  /*136e0*/  SHFL.IDX P6, R14, R13, R12, R11 ;  /* 0x0000000c0d0e7389 */ /* 0x00006400000c000b */
[----:B01----:R-:W-:Y:S01]  /*136f0*/  ENDCOLLECTIVE ;  /* 0x000000000000791b */ /* 0x003fe20003800000 */
.L_x_9701:
[----:B------:R-:W-:Y:S01]  /*13700*/  ULDC.64 UR4, c[0x0][0x208] ;  /* 0x0000820000047ab9 */ /* 0x000fe20000000a00 */
[----:B------:R-:W-:Y:S02]  /*13710*/  IMAD.MOV.U32 R13, RZ, RZ, R6 ;  /* 0x000000ffff0d7224 */ /* 0x000fe400078e0006 */
[----:B------:R-:W-:Y:S02]  /*13720*/  IMAD.MOV.U32 R12, RZ, RZ, 0x1 ;  /* 0x00000001ff0c7424 */ /* 0x000fe400078e00ff */
[----:B------:R-:W-:-:S05]  /*13730*/  IMAD.MOV.U32 R4, RZ, RZ, R14 ;  /* 0x000000ffff047224 */ /* 0x000fca00078e000e */
[----:B------:R-:W-:-:S05]  /*13740*/  @!P3 LEA R4, P5, R20, R4, 0x1 ;  /* 0x000000041404b211 */ /* 0x000fca00078a08ff */
[----:B------:R-:W-:Y:S02]  /*13750*/  @!P3 IMAD.X R0, RZ, RZ, R0, P5 ;  /* 0x000000ffff00b224 */ /* 0x000fe400028e0600 */
        /* <DEDUP_REMOVED lines=11> */
.L_x_9702:
[----:B------:R-:W-:Y:S02]  /*13810*/  IMAD.MOV.U32 R13, RZ, RZ, R7 ;  /* 0x000000ffff0d7224 */ /* 0x000fe400078e0007 */
[----:B------:R-:W-:-:S07]  /*13820*/  IMAD.MOV.U32 R6, RZ, RZ, R14 ;  /* 0x000000ffff067224 */ /* 0x000fce00078e000e */
[----:B------:R-:W-:Y:S05]  /*13830*/  WARPSYNC.COLLECTIVE R15, `(.L_x_9703) ;  /* 0x000000000f087348 */ /* 0x000fea0003c00000 */
[----:B------:R0:W1:Y:S02]  /*13840*/  SHFL.IDX P6, R14, R13, R12, R11 ;  /* 0x0000000c0d0e7389 */ /* 0x00006400000c000b */
[----:B01----:R-:W-:Y:S01]  /*13850*/  ENDCOLLECTIVE ;  /* 0x000000000000791b */ /* 0x003fe20003800000 */
.L_x_9703:
[----:B------:R-:W-:Y:S01]  /*13860*/  IMAD.MOV.U32 R2, RZ, RZ, R14 ;  /* 0x000000ffff027224 */ /* 0x000fe200078e000e */
[----:B------:R-:W-:Y:S06]  /*13870*/  BRA `(.L_x_9704) ;  /* 0xffffffb800247947 */ /* 0x000fec000383ffff */
.L_x_9592:
[----:B-1----:R1:W2:Y:S02]  /*13880*/  SYNCS.PHASECHK.TRANS64.TRYWAIT P0, [R17+URZ+0x31c20], R0 ;  /* 0x031c2000110075a7 */ /* 0x0022a4000800017f */
[----:B--2---:R-:W-:Y:S05]  /*13890*/  @!P0 NANOSLEEP.SYNCS 0x989680 ;  /* 0x009896800000895d */ /* 0x004fea0003900000 */
[----:B------:R-:W2:Y:S02]  /*138a0*/  @!P0 SYNCS.PHASECHK.TRANS64 P0, [R17+URZ+0x31c20], R0 ;  /* 0x031c2000110085a7 */ /* 0x000ea4000800007f */
[----:B--2---:R-:W-:Y:S05]  /*138b0*/  @!P0 BRA `(.L_x_9592) ;  /* 0xfffffffc00f08947 */ /* 0x004fea000383ffff */
[----:B------:R-:W-:Y:S05]  /*138c0*/  BRA `(.L_x_9705) ;  /* 0xffffffb800907947 */ /* 0x000fea000383ffff */
.L_x_9601:
[----:B-1----:R1:W2:Y:S02]  /*138d0*/  SYNCS.PHASECHK.TRANS64.TRYWAIT P0, [R3+URZ+0x31c40], R2 ;  /* 0x031c4002030075a7 */ /* 0x0022a4000800017f */
[----:B--2---:R-:W-:Y:S05]  /*138e0*/  @!P0 NANOSLEEP.SYNCS 0x989680 ;  /* 0x009896800000895d */ /* 0x004fea0003900000 */
[----:B------:R-:W2:Y:S02]  /*138f0*/  @!P0 SYNCS.PHASECHK.TRANS64 P0, [R3+URZ+0x31c40], R2 ;  /* 0x031c4002030085a7 */ /* 0x000ea4000800007f */
[----:B--2---:R-:W-:Y:S05]  /*13900*/  @!P0 BRA `(.L_x_9601) ;  /* 0xfffffffc00f08947 */ /* 0x004fea000383ffff */
[----:B------:R-:W-:Y:S05]  /*13910*/  BRA `(.L_x_9706) ;  /* 0xffffffbc00647947 */ /* 0x000fea000383ffff */
.L_x_9608:
[----:B0-----:R0:W1:Y:S02]  /*13920*/  SYNCS.PHASECHK.TRANS64.TRYWAIT P0, [R3+URZ+0x60], R2 ;  /* 0x00006002030075a7 */ /* 0x001064000800017f */
[----:B-1----:R-:W-:Y:S05]  /*13930*/  @!P0 NANOSLEEP.SYNCS 0x989680 ;  /* 0x009896800000895d */ /* 0x002fea0003900000 */
[----:B------:R-:W1:Y:S02]  /*13940*/  @!P0 SYNCS.PHASECHK.TRANS64 P0, [R3+URZ+0x60], R2 ;  /* 0x00006002030085a7 */ /* 0x000e64000800007f */
[----:B-1----:R-:W-:Y:S05]  /*13950*/  @!P0 BRA `(.L_x_9608) ;  /* 0xfffffffc00f08947 */ /* 0x002fea000383ffff */
[----:B------:R-:W-:Y:S05]  /*13960*/  BRA `(.L_x_9707) ;  /* 0xffffffc000707947 */ /* 0x000fea000383ffff */
.L_x_9618:
[----:B-1----:R1:W2:Y:S02]  /*13970*/  SYNCS.PHASECHK.TRANS64.TRYWAIT P0, [R3+URZ+0x31c40], R2 ;  /* 0x031c4002030075a7 */ /* 0x0022a4000800017f */
[----:B--2---:R-:W-:Y:S05]  /*13980*/  @!P0 NANOSLEEP.SYNCS 0x989680 ;  /* 0x009896800000895d */ /* 0x004fea0003900000 */
[----:B------:R-:W2:Y:S02]  /*13990*/  @!P0 SYNCS.PHASECHK.TRANS64 P0, [R3+URZ+0x31c40], R2 ;  /* 0x031c4002030085a7 */ /* 0x000ea4000800007f */
[----:B--2---:R-:W-:Y:S05]  /*139a0*/  @!P0 BRA `(.L_x_9618) ;  /* 0xfffffffc00f08947 */ /* 0x004fea000383ffff */
[----:B------:R-:W-:Y:S05]  /*139b0*/  BRA `(.L_x_9708) ;  /* 0xffffffc8002c7947 */ /* 0x000fea000383ffff */
.L_x_9625:
[----:B0-----:R0:W1:Y:S02]  /*139c0*/  SYNCS.PHASECHK.TRANS64.TRYWAIT P0, [R12+URZ+0x60], R28 ;  /* 0x0000601c0c0075a7 */ /* 0x001064000800017f */
[----:B-1----:R-:W-:Y:S05]  /*139d0*/  @!P0 NANOSLEEP.SYNCS 0x989680 ;  /* 0x009896800000895d */ /* 0x002fea0003900000 */
[----:B------:R-:W1:Y:S02]  /*139e0*/  @!P0 SYNCS.PHASECHK.TRANS64 P0, [R12+URZ+0x60], R28 ;  /* 0x0000601c0c0085a7 */ /* 0x000e64000800007f */
[----:B-1----:R-:W-:Y:S05]  /*139f0*/  @!P0 BRA `(.L_x_9625) ;  /* 0xfffffffc00f08947 */ /* 0x002fea000383ffff */
[----:B------:R-:W-:Y:S05]  /*13a00*/  BRA `(.L_x_9709) ;  /* 0xffffffcc00387947 */ /* 0x000fea000383ffff */
.L_x_9635:
[----:B-1----:R1:W2:Y:S02]  /*13a10*/  SYNCS.PHASECHK.TRANS64.TRYWAIT P0, [R2+URZ+0x31c40], R3 ;  /* 0x031c4003020075a7 */ /* 0x0022a4000800017f */
[----:B--2---:R-:W-:Y:S05]  /*13a20*/  @!P0 NANOSLEEP.SYNCS 0x989680 ;  /* 0x009896800000895d */ /* 0x004fea0003900000 */
[----:B------:R-:W2:Y:S02]  /*13a30*/  @!P0 SYNCS.PHASECHK.TRANS64 P0, [R2+URZ+0x31c40], R3 ;  /* 0x031c4003020085a7 */ /* 0x000ea4000800007f */
[----:B--2---:R-:W-:Y:S05]  /*13a40*/  @!P0 BRA `(.L_x_9635) ;  /* 0xfffffffc00f08947 */ /* 0x004fea000383ffff */
[----:B------:R-:W-:Y:S05]  /*13a50*/  BRA `(.L_x_9710) ;  /* 0xffffffd000c47947 */ /* 0x000fea000383ffff */
.L_x_9642:
[----:B0-----:R0:W1:Y:S02]  /*13a60*/  SYNCS.PHASECHK.TRANS64.TRYWAIT P0, [R7+URZ+0x60], R2 ;  /* 0x00006002070075a7 */ /* 0x001064000800017f */
[----:B-1----:R-:W-:Y:S05]  /*13a70*/  @!P0 NANOSLEEP.SYNCS 0x989680 ;  /* 0x009896800000895d */ /* 0x002fea0003900000 */
[----:B------:R-:W1:Y:S02]  /*13a80*/  @!P0 SYNCS.PHASECHK.TRANS64 P0, [R7+URZ+0x60], R2 ;  /* 0x00006002070085a7 */ /* 0x000e64000800007f */
[----:B-1----:R-:W-:Y:S05]  /*13a90*/  @!P0 BRA `(.L_x_9642) ;  /* 0xfffffffc00f08947 */ /* 0x002fea000383ffff */
[----:B------:R-:W-:Y:S05]  /*13aa0*/  BRA `(.L_x_9711) ;  /* 0xffffffd400d47947 */ /* 0x000fea000383ffff */
.L_x_9654:
[----:B-1----:R1:W2:Y:S02]  /*13ab0*/  SYNCS.PHASECHK.TRANS64.TRYWAIT P0, [R3+URZ+0x31c60], R0 ;  /* 0x031c6000030075a7 */ /* 0x0022a4000800017f */
[----:B--2---:R-:W-:Y:S05]  /*13ac0*/  @!P0 NANOSLEEP.SYNCS 0x989680 ;  /* 0x009896800000895d */ /* 0x004fea0003900000 */
[----:B------:R-:W2:Y:S02]  /*13ad0*/  @!P0 SYNCS.PHASECHK.TRANS64 P0, [R3+URZ+0x31c60], R0 ;  /* 0x031c6000030085a7 */ /* 0x000ea4000800007f */
[----:B--2---:R-:W-:Y:S05]  /*13ae0*/  @!P0 BRA `(.L_x_9654) ;  /* 0xfffffffc00f08947 */ /* 0x004fea000383ffff */
[----:B------:R-:W-:Y:S05]  /*13af0*/  BRA `(.L_x_9712) ;  /* 0xffffffdc004c7947 */ /* 0x000fea000383ffff */
.L_x_9662:
[----:B------:R-:W-:Y:S01]  /*13b00*/  BSSY B0, `(.L_x_9713) ;  /* 0x0000008000007945 */ /* 0x000fe20003800000 */
[----:B------:R-:W-:Y:S02]  /*13b10*/  IMAD.MOV.U32 R13, RZ, RZ, R24 ;  /* 0x000000ffff0d7224 */ /* 0x000fe400078e0018 */
[----:B------:R-:W-:Y:S02]  /*13b20*/  IMAD.MOV.U32 R12, RZ, RZ, RZ ;  /* 0x000000ffff0c7224 */ /* 0x000fe400078e00ff */
[----:B------:R-:W-:Y:S02]  /*13b30*/  IMAD.MOV.U32 R11, RZ, RZ, 0x1f ;  /* 0x0000001fff0b7424 */ /* 0x000fe400078e00ff */
[----:B------:R-:W-:-:S07]  /*13b40*/  IMAD.MOV.U32 R15, RZ, RZ, -0x1 ;  /* 0xffffffffff0f7424 */ /* 0x000fce00078e00ff */
[----:B0-2---:R-:W-:Y:S05]  /*13b50*/  WARPSYNC.COLLECTIVE R15, `(.L_x_9714) ;  /* 0x000000000f087348 */ /* 0x005fea0003c00000 */
[----:B------:R1:W3:Y:S02]  /*13b60*/  SHFL.IDX P6, R14, R13, R12, R11 ;  /* 0x0000000c0d0e7389 */ /* 0x0002e400000c000b */
[----:B0123--:R-:W-:Y:S01]  /*13b70*/  ENDCOLLECTIVE ;  /* 0x000000000000791b */ /* 0x00ffe20003800000 */
.L_x_9714:
[----:B------:R-:W-:Y:S05]  /*13b80*/  BSYNC B0 ;  /* 0x0000000000007941 */ /* 0x000fea0003800000 */
.L_x_9713:
[----:B------:R-:W-:Y:S02]  /*13b90*/  IMAD.MOV.U32 R13, RZ, RZ, R24 ;  /* 0x000000ffff0d7224 */ /* 0x000fe400078e0018 */
[----:B------:R-:W-:Y:S02]  /*13ba0*/  IMAD.MOV.U32 R12, RZ, RZ, 0x1 ;  /* 0x00000001ff0c7424 */ /* 0x000fe400078e00ff */
[----:B------:R-:W-:Y:S02]  /*13bb0*/  IMAD.MOV.U32 R11, RZ, RZ, 0x1f ;  /* 0x0000001fff0b7424 */ /* 0x000fe400078e00ff */
[----:B------:R-:W-:Y:S02]  /*13bc0*/  IMAD.MOV.U32 R15, RZ, RZ, -0x1 ;  /* 0xffffffffff0f7424 */ /* 0x000fe400078e00ff */
[----:B------:R-:W-:Y:S02]  /*13bd0*/  IMAD.IADD R7, R27, 0x1, R9 ;  /* 0x000000011b077824 */ /* 0x000fe400078e0209 */
[----:B------:R-:W-:-:S07]  /*13be0*/  IMAD.MOV.U32 R0, RZ, RZ, R14 ;  /* 0x000000ffff007224 */ /* 0x000fce00078e000e */
[----:B------:R-:W-:Y:S05]  /*13bf0*/  WARPSYNC.COLLECTIVE R15, `(.L_x_9715) ;  /* 0x000000000f087348 */ /* 0x000fea0003c00000 */
[----:B------:R0:W1:Y:S02]  /*13c00*/  SHFL.IDX P6, R14, R13, R12, R11 ;  /* 0x0000000c0d0e7389 */ /* 0x00006400000c000b */
[----:B01----:R-:W-:Y:S01]  /*13c10*/  ENDCOLLECTIVE ;  /* 0x000000000000791b */ /* 0x003fe20003800000 */
.L_x_9715:
[----:B------:R-:W-:Y:S01]  /*13c20*/  ULDC UR4, c[0x0][0xc3c] ;  /* 0x00030f0000047ab9 */ /* 0x000fe20000000800 */
[----:B------:R-:W-:Y:S01]  /*13c30*/  ULDC.64 UR6, c[0x0][0x208] ;  /* 0x0000820000067ab9 */ /* 0x000fe20000000a00 */
[----:B------:R-:W-:-:S13]  /*13c40*/  ISETP.GE.OR P1, PT, R7, UR4, !P0 ;  /* 0x0000000407007c0c */ /* 0x000fda000c726670 */
[----:B------:R-:W0:Y:S08]  /*13c50*/  @!P1 LDC.64 R2, c[0x0][0xc80] ;  /* 0x00032000ff029b82 */ /* 0x000e300000000a00 */
[----:B------:R-:W1:Y:S01]  /*13c60*/  @!P1 LDC.64 R4, c[0x0][0xc78] ;  /* 0x00031e00ff049b82 */ /* 0x000e620000000a00 */
[----:B------:R-:W-:Y:S02]  /*13c70*/  IMAD.MOV.U32 R11, RZ, RZ, RZ ;  /* 0x000000ffff0b7224 */ /* 0x000fe400078e00ff */
[----:B------:R-:W-:-:S02]  /*13c80*/  IMAD.MOV.U32 R6, RZ, RZ, R14 ;  /* 0x000000ffff067224 */ /* 0x000fc400078e000e */
        /* <DEDUP_REMOVED lines=8> */
[----:B------:R-:W-:Y:S01]  /*13d10*/  IMAD.MOV.U32 R24, RZ, RZ, RZ ;  /* 0x000000ffff187224 */ /* 0x000fe200078e00ff */
[C---:B------:R-:W-:Y:S02]  /*13d20*/  ISETP.GE.U32.AND P4, PT, R9.reuse, 0x8, PT ;  /* 0x000000080900780c */ /* 0x040fe40003f86070 */
[C---:B------:R-:W-:Y:S01]  /*13d30*/  ISETP.GE.U32.AND P5, PT, R9.reuse, 0x10, PT ;  /* 0x000000100900780c */ /* 0x040fe20003fa6070 */
[----:B--2---:R-:W-:Y:S02]  /*13d40*/  @!P1 IMAD.MOV.U32 R7, RZ, RZ, R8 ;  /* 0x000000ffff079224 */ /* 0x004fe400078e0008 */
[----:B---3--:R-:W-:Y:S01]  /*13d50*/  @!P1 IMAD.MOV.U32 R4, RZ, RZ, R5 ;  /* 0x000000ffff049224 */ /* 0x008fe200078e0005 */
[----:B------:R-:W-:-:S03]  /*13d60*/  ISETP.NE.AND P1, PT, R9, RZ, PT ;  /* 0x000000ff0900720c */ /* 0x000fc60003f25270 */
[----:B------:R-:W-:-:S10]  /*13d70*/  IMAD R13, R4, R7, RZ ;  /* 0x00000007040d7224 */ /* 0x000fd400078e02ff */
[----:B------:R-:W-:Y:S05]  /*13d80*/  WARPSYNC.COLLECTIVE R15, `(.L_x_9716) ;  /* 0x000000000f087348 */ /* 0x000fea0003c00000 */
[----:B------:R0:W1:Y:S02]  /*13d90*/  SHFL.UP P6, R14, R13, R12, R11 ;  /* 0x0400000c0d0e7389 */ /* 0x00006400000c000b */
[----:B01----:R-:W-:Y:S01]  /*13da0*/  ENDCOLLECTIVE ;  /* 0x000000000000791b */ /* 0x003fe20003800000 */
.L_x_9716:
[----:B------:R-:W-:Y:S01]  /*13db0*/  IMAD.MOV.U32 R12, RZ, RZ, 0x2 ;  /* 0x00000002ff0c7424 */ /* 0x000fe200078e00ff */
[----:B------:R-:W-:-:S05]  /*13dc0*/  SEL R14, R14, RZ, P1 ;  /* 0x000000ff0e0e7207 */ /* 0x000fca0000800000 */
[----:B------:R-:W-:-:S04]  /*13dd0*/  IMAD.IADD R5, R13, 0x1, R14 ;  /* 0x000000010d057824 */ /* 0x000fc800078e020e */
[----:B------:R-:W-:-:S07]  /*13de0*/  IMAD.MOV.U32 R13, RZ, RZ, R5 ;  /* 0x000000ffff0d7224 */ /* 0x000fce00078e0005 */
[----:B------:R-:W-:Y:S05]  /*13df0*/  WARPSYNC.COLLECTIVE R15, `(.L_x_9717) ;  /* 0x000000000f087348 */ /* 0x000fea0003c00000 */
[----:B------:R0:W1:Y:S02]  /*13e00*/  SHFL.UP P6, R14, R13, R12, R11 ;  /* 0x0400000c0d0e7389 */ /* 0x00006400000c000b */
[----:B01----:R-:W-:Y:S01]  /*13e10*/  ENDCOLLECTIVE ;  /* 0x000000000000791b */ /* 0x003fe20003800000 */
.L_x_9717:
[----:B------:R-:W-:Y:S01]  /*13e20*/  IMAD.MOV.U32 R12, RZ, RZ, 0x4 ;  /* 0x00000004ff0c7424 */ /* 0x000fe200078e00ff */
[----:B------:R-:W-:-:S05]  /*13e30*/  SEL R2, R14, RZ, P2 ;  /* 0x000000ff0e027207 */ /* 0x000fca0001000000 */
[----:B------:R-:W-:-:S04]  /*13e40*/  IMAD.IADD R2, R5, 0x1, R2 ;  /* 0x0000000105027824 */ /* 0x000fc800078e0202 */
[----:B------:R-:W-:-:S07]  /*13e50*/  IMAD.MOV.U32 R13, RZ, RZ, R2 ;  /* 0x000000ffff0d7224 */ /* 0x000fce00078e0002 */
[----:B------:R-:W-:Y:S05]  /*13e60*/  WARPSYNC.COLLECTIVE R15, `(.L_x_9718) ;  /* 0x000000000f087348 */ /* 0x000fea0003c00000 */
[----:B------:R0:W1:Y:S02]  /*13e70*/  SHFL.UP P6, R14, R13, R12, R11 ;  /* 0x0400000c0d0e7389 */ /* 0x00006400000c000b */
[----:B01----:R-:W-:Y:S01]  /*13e80*/  ENDCOLLECTIVE ;  /* 0x000000000000791b */ /* 0x003fe20003800000 */
.L_x_9718:
[----:B------:R-:W-:Y:S01]  /*13e90*/  IMAD.MOV.U32 R12, RZ, RZ, 0x8 ;  /* 0x00000008ff0c7424 */ /* 0x000fe200078e00ff */
[----:B------:R-:W-:-:S05]  /*13ea0*/  SEL R3, R14, RZ, P3 ;  /* 0x000000ff0e037207 */ /* 0x000fca0001800000 */
[----:B------:R-:W-:-:S04]  /*13eb0*/  IMAD.IADD R8, R2, 0x1, R3 ;  /* 0x0000000102087824 */ /* 0x000fc800078e0203 */
[----:B------:R-:W-:-:S07]  /*13ec0*/  IMAD.MOV.U32 R13, RZ, RZ, R8 ;  /* 0x000000ffff0d7224 */ /* 0x000fce00078e0008 */
[----:B------:R-:W-:Y:S05]  /*13ed0*/  WARPSYNC.COLLECTIVE R15, `(.L_x_9719) ;  /* 0x000000000f087348 */ /* 0x000fea0003c00000 */
[----:B------:R0:W1:Y:S02]  /*13ee0*/  SHFL.UP P6, R14, R13, R12, R11 ;  /* 0x0400000c0d0e7389 */ /* 0x00006400000c000b */
[----:B01----:R-:W-:Y:S01]  /*13ef0*/  ENDCOLLECTIVE ;  /* 0x000000000000791b */ /* 0x003fe20003800000 */
.L_x_9719:
[----:B------:R-:W-:Y:S01]  /*13f00*/  IMAD.MOV.U32 R12, RZ, RZ, 0x10 ;  /* 0x00000010ff0c7424 */ /* 0x000fe200078e00ff */
[----:B------:R-:W-:-:S05]  /*13f10*/  SEL R5, R14, RZ, P4 ;  /* 0x000000ff0e057207 */ /* 0x000fca0002000000 */
[----:B------:R-:W-:-:S04]  /*13f20*/  IMAD.IADD R5, R8, 0x1, R5 ;  /* 0x0000000108057824 */ /* 0x000fc800078e0205 */
[----:B------:R-:W-:-:S07]  /*13f30*/  IMAD.MOV.U32 R13, RZ, RZ, R5 ;  /* 0x000000ffff0d7224 */ /* 0x000fce00078e0005 */
[----:B------:R-:W-:Y:S05]  /*13f40*/  WARPSYNC.COLLECTIVE R15, `(.L_x_9720) ;  /* 0x000000000f087348 */ /* 0x000fea0003c00000 */
[----:B------:R0:W1:Y:S02]  /*13f50*/  SHFL.UP P6, R14, R13, R12, R11 ;  /* 0x0400000c0d0e7389 */ /* 0x00006400000c000b */
[----:B01----:R-:W-:Y:S01]  /*13f60*/  ENDCOLLECTIVE ;  /* 0x000000000000791b */ /* 0x003fe20003800000 */
.L_x_9720:
        /* <DEDUP_REMOVED lines=8> */
.L_x_9721:
[----:B------:R-:W-:Y:S05]  /*13ff0*/  BRA `(.L_x_9722) ;  /* 0xffffffdc00f87947 */ /* 0x000fea000383ffff */
.L_x_9665:
[----:B------:R-:W-:Y:S01]  /*14000*/  BSSY B0, `(.L_x_9723) ;  /* 0x0000007000007945 */ /* 0x000fe20003800000 */
[----:B------:R-:W-:Y:S02]  /*14010*/  IMAD.MOV.U32 R12, RZ, RZ, 0x1 ;  /* 0x00000001ff0c7424 */ /* 0x000fe400078e00ff */
[----:B------:R-:W-:Y:S02]  /*14020*/  IMAD.MOV.U32 R11, RZ, RZ, RZ ;  /* 0x000000ffff0b7224 */ /* 0x000fe400078e00ff */
[----:B------:R-:W-:-:S07]  /*14030*/  IMAD.MOV.U32 R15, RZ, RZ, -0x1 ;  /* 0xffffffffff0f7424 */ /* 0x000fce00078e00ff */
[----:B------:R-:W-:Y:S05]  /*14040*/  WARPSYNC.COLLECTIVE R15, `(.L_x_9724) ;  /* 0x000000000f087348 */ /* 0x000fea0003c00000 */
[----:B------:R0:W1:Y:S02]  /*14050*/  SHFL.UP P6, R14, R13, R12, R11 ;  /* 0x0400000c0d0e7389 */ /* 0x00006400000c000b */
[----:B01----:R-:W-:Y:S01]  /*14060*/  ENDCOLLECTIVE ;  /* 0x000000000000791b */ /* 0x003fe20003800000 */
.L_x_9724:
[----:B------:R-:W-:Y:S05]  /*14070*/  BSYNC B0 ;  /* 0x0000000000007941 */ /* 0x000fea0003800000 */
.L_x_9723:
[----:B------:R-:W-:Y:S01]  /*14080*/  SEL R14, R14, RZ, P1 ;  /* 0x000000ff0e0e7207 */ /* 0x000fe20000800000 */
[----:B------:R-:W-:Y:S02]  /*14090*/  IMAD.MOV.U32 R12, RZ, RZ, 0x2 ;  /* 0x00000002ff0c7424 */ /* 0x000fe400078e00ff */
[----:B------:R-:W-:Y:S02]  /*140a0*/  IMAD.MOV.U32 R11, RZ, RZ, RZ ;  /* 0x000000ffff0b7224 */ /* 0x000fe400078e00ff */
[----:B------:R-:W-:Y:S02]  /*140b0*/  IMAD.IADD R13, R13, 0x1, R14 ;  /* 0x000000010d0d7824 */ /* 0x000fe400078e020e */
[----:B------:R-:W-:-:S07]  /*140c0*/  IMAD.MOV.U32 R15, RZ, RZ, -0x1 ;  /* 0xffffffffff0f7424 */ /* 0x000fce00078e00ff */
[----:B------:R-:W-:Y:S05]  /*140d0*/  WARPSYNC.COLLECTIVE R15, `(.L_x_9725) ;  /* 0x000000000f087348 */ /* 0x000fea0003c00000 */
[----:B------:R0:W1:Y:S02]  /*140e0*/  SHFL.UP P6, R14, R13, R12, R11 ;  /* 0x0400000c0d0e7389 */ /* 0x00006400000c000b */
[----:B01----:R-:W-:Y:S01]  /*140f0*/  ENDCOLLECTIVE ;  /* 0x000000000000791b */ /* 0x003fe20003800000 */
.L_x_9725:
[----:B------:R-:W-:Y:S01]  /*14100*/  IMAD.MOV.U32 R12, RZ, RZ, 0x4 ;  /* 0x00000004ff0c7424 */ /* 0x000fe200078e00ff */
[----:B------:R-:W-:-:S05]  /*14110*/  SEL R2, R14, RZ, P2 ;  /* 0x000000ff0e027207 */ /* 0x000fca0001000000 */
[----:B------:R-:W-:-:S04]  /*14120*/  IMAD.IADD R2, R13, 0x1, R2 ;  /* 0x000000010d027824 */ /* 0x000fc800078e0202 */
[----:B------:R-:W-:-:S07]  /*14130*/  IMAD.MOV.U32 R13, RZ, RZ, R2 ;  /* 0x000000ffff0d7224 */ /* 0x000fce00078e0002 */
[----:B------:R-:W-:Y:S05]  /*14140*/  WARPSYNC.COLLECTIVE R15, `(.L_x_9726) ;  /* 0x000000000f087348 */ /* 0x000fea0003c00000 */
[----:B------:R0:W1:Y:S02]  /*14150*/  SHFL.UP P6, R14, R13, R12, R11 ;  /* 0x0400000c0d0e7389 */ /* 0x00006400000c000b */
[----:B01----:R-:W-:Y:S01]  /*14160*/  ENDCOLLECTIVE ;  /* 0x000000000000791b */ /* 0x003fe20003800000 */
.L_x_9726:
[----:B------:R-:W-:Y:S01]  /*14170*/  IMAD.MOV.U32 R12, RZ, RZ, 0x8 ;  /* 0x00000008ff0c7424 */ /* 0x000fe200078e00ff */
[----:B------:R-:W-:-:S05]  /*14180*/  SEL R3, R14, RZ, P3 ;  /* 0x000000ff0e037207 */ /* 0x000fca0001800000 */
[----:B------:R-:W-:-:S04]  /*14190*/  IMAD.IADD R3, R2, 0x1, R3 ;  /* 0x0000000102037824 */ /* 0x000fc800078e0203 */
[----:B------:R-:W-:-:S07]  /*141a0*/  IMAD.MOV.U32 R13, RZ, RZ, R3 ;  /* 0x000000ffff0d7224 */ /* 0x000fce00078e0003 */
[----:B------:R-:W-:Y:S05]  /*141b0*/  WARPSYNC.COLLECTIVE R15, `(.L_x_9727) ;  /* 0x000000000f087348 */ /* 0x000fea0003c00000 */
[----:B------:R0:W1:Y:S02]  /*141c0*/  SHFL.UP P6, R14, R13, R12, R11 ;  /* 0x0400000c0d0e7389 */ /* 0x00006400000c000b */
[----:B01----:R-:W-:Y:S01]  /*141d0*/  ENDCOLLECTIVE ;  /* 0x000000000000791b */ /* 0x003fe20003800000 */
.L_x_9727:
[----:B------:R-:W-:Y:S01]  /*141e0*/  IMAD.MOV.U32 R12, RZ, RZ, 0x10 ;  /* 0x00000010ff0c7424 */ /* 0x000fe200078e00ff */
[----:B------:R-:W-:-:S05]  /*141f0*/  SEL R14, R14, RZ, P4 ;  /* 0x000000ff0e0e7207 */ /* 0x000fca0002000000 */
[----:B------:R-:W-:-:S04]  /*14200*/  IMAD.IADD R5, R3, 0x1, R14 ;  /* 0x0000000103057824 */ /* 0x000fc800078e020e */
[----:B------:R-:W-:-:S07]  /*14210*/  IMAD.MOV.U32 R13, RZ, RZ, R5 ;  /* 0x000000ffff0d7224 */ /* 0x000fce00078e0005 */
[----:B------:R-:W-:Y:S05]  /*14220*/  WARPSYNC.COLLECTIVE R15, `(.L_x_9728) ;  /* 0x000000000f087348 */ /* 0x000fea0003c00000 */
[----:B------:R0:W1:Y:S02]  /*14230*/  SHFL.UP P6, R14, R13, R12, R11 ;  /* 0x0400000c0d0e7389 */ /* 0x00006400000c000b */
[----:B01----:R-:W-:Y:S01]  /*14240*/  ENDCOLLECTIVE ;  /* 0x000000000000791b */ /* 0x003fe20003800000 */
.L_x_9728:
        /* <DEDUP_REMOVED lines=8> */
.L_x_9729:
[----:B------:R-:W-:Y:S05]  /*142d0*/  BRA `(.L_x_9730) ;  /* 0xffffffdc00e87947 */ /* 0x000fea000383ffff */
.L_x_9667:
[----:B------:R-:W-:Y:S01]  /*142e0*/  BSSY B0, `(.L_x_9731) ;  /* 0x0000006000007945 */ /* 0x000fe20003800000 */
[----:B------:R-:W-:Y:S01]  /*142f0*/  PLOP3.LUT P6, PT, P6, PT, PT, 0x8, 0x0 ;  /* 0x000000000000781c */ /* 0x000fe200037ce170 */
[----:B------:R-:W-:-:S12]  /*14300*/  IMAD.MOV.U32 R15, RZ, RZ, -0x1 ;  /* 0xffffffffff0f7424 */ /* 0x000fd800078e00ff */
[----:B0-----:R-:W-:Y:S05]  /*14310*/  WARPSYNC.COLLECTIVE R15, `(.L_x_9732) ;  /* 0x000000000f087348 */ /* 0x001fea0003c00000 */
[----:B------:R-:W-:Y:S01]  /*14320*/  VOTE.ANY R14, PT, P6 ;  /* 0x00000000000e7806 */ /* 0x000fe200030e0100 */
[----:B0-----:R-:W-:Y:S06]  /*14330*/  ENDCOLLECTIVE ;  /* 0x000000000000791b */ /* 0x001fec0003800000 */
.L_x_9732:
[----:B------:R-:W-:Y:S05]  /*14340*/  BSYNC B0 ;  /* 0x0000000000007941 */ /* 0x000fea0003800000 */
.L_x_9731:
        /* <DEDUP_REMOVED lines=9> */
.L_x_9733:
[----:B------:R-:W-:Y:S02]  /*143e0*/  IMAD.MOV.U32 R13, RZ, RZ, R4 ;  /* 0x000000ffff0d7224 */ /* 0x000fe400078e0004 */
[----:B------:R-:W-:-:S07]  /*143f0*/  IMAD.MOV.U32 R7, RZ, RZ, R14 ;  /* 0x000000ffff077224 */ /* 0x000fce00078e000e */
[----:B------:R-:W-:Y:S05]  /*14400*/  WARPSYNC.COLLECTIVE R15, `(.L_x_9734) ;  /* 0x000000000f087348 */ /* 0x000fea0003c00000 */
[----:B------:R0:W1:Y:S02]  /*14410*/  SHFL.IDX P6, R14, R13, R12, R11 ;  /* 0x0000000c0d0e7389 */ /* 0x00006400000c000b */
[----:B01----:R-:W-:Y:S01]  /*14420*/  ENDCOLLECTIVE ;  /* 0x000000000000791b */ /* 0x003fe20003800000 */
.L_x_9734:
[----:B------:R-:W-:Y:S01]  /*14430*/  IMAD.MOV.U32 R4, RZ, RZ, R14 ;  /* 0x000000ffff047224 */ /* 0x000fe200078e000e */
[----:B------:R-:W-:Y:S06]  /*14440*/  BRA `(.L_x_9735) ;  /* 0xffffffdc00c87947 */ /* 0x000fec000383ffff */
.L_x_9669:
[----:B------:R-:W-:Y:S01]  /*14450*/  BSSY B0, `(.L_x_9736) ;  /* 0x0000007000007945 */ /* 0x000fe20003800000 */
[----:B------:R-:W-:Y:S02]  /*14460*/  IMAD.MOV.U32 R13, RZ, RZ, R3 ;  /* 0x000000ffff0d7224 */ /* 0x000fe400078e0003 */
[----:B------:R-:W-:Y:S02]  /*14470*/  IMAD.MOV.U32 R11, RZ, RZ, 0x1f ;  /* 0x0000001fff0b7424 */ /* 0x000fe400078e00ff */
[----:B------:R-:W-:-:S07]  /*14480*/  IMAD.MOV.U32 R15, RZ, RZ, -0x1 ;  /* 0xffffffffff0f7424 */ /* 0x000fce00078e00ff */
[----:B0123--:R-:W-:Y:S05]  /*14490*/  WARPSYNC.COLLECTIVE R15, `(.L_x_9737) ;  /* 0x000000000f087348 */ /* 0x00ffea0003c00000 */
[----:B------:R4:W0:Y:S02]  /*144a0*/  SHFL.IDX P6, R14, R13, R12, R11 ;  /* 0x0000000c0d0e7389 */ /* 0x00082400000c000b */
[----:B01234-:R-:W-:Y:S01]  /*144b0*/  ENDCOLLECTIVE ;  /* 0x000000000000791b */ /* 0x01ffe20003800000 */
.L_x_9737:
[----:B------:R-:W-:Y:S05]  /*144c0*/  BSYNC B0 ;  /* 0x0000000000007941 */ /* 0x000fea0003800000 */
.L_x_9736:
[----:B------:R-:W-:Y:S01]  /*144d0*/  IMAD.MOV.U32 R24, RZ, RZ, R14 ;  /* 0x000000ffff187224 */ /* 0x000fe200078e000e */
[----:B------:R-:W-:Y:S06]  /*144e0*/  BRA `(.L_x_9668) ;  /* 0xffffffdc00b87947 */ /* 0x000fec000383ffff */
.L_x_9673:
[----:B-1----:R1:W4:Y:S02]  /*144f0*/  SYNCS.PHASECHK.TRANS64.TRYWAIT P0, [R9+URZ+0x31c20], R0 ;  /* 0x031c2000090075a7 */ /* 0x002324000800017f */
[----:B----4-:R-:W-:Y:S05]  /*14500*/  @!P0 NANOSLEEP.SYNCS 0x989680 ;  /* 0x009896800000895d */ /* 0x010fea0003900000 */
[----:B------:R-:W4:Y:S02]  /*14510*/  @!P0 SYNCS.PHASECHK.TRANS64 P0, [R9+URZ+0x31c20], R0 ;  /* 0x031c2000090085a7 */ /* 0x000f24000800007f */
[----:B----4-:R-:W-:Y:S05]  /*14520*/  @!P0 BRA `(.L_x_9673) ;  /* 0xfffffffc00f08947 */ /* 0x010fea000383ffff */
[----:B------:R-:W-:Y:S05]  /*14530*/  BRA `(.L_x_9738) ;  /* 0xffffffe400107947 */ /* 0x000fea000383ffff */
.L_x_9674:
[----:B------:R-:W4:Y:S01]  /*14540*/  S2R R2, SR_TID.X ;  /* 0x0000000000027919 */ /* 0x000f220000002100 */
[----:B------:R-:W-:Y:S01]  /*14550*/  BSSY B0, `(.L_x_9739) ;  /* 0x000000a000007945 */ /* 0x000fe20003800000 */
[----:B------:R-:W-:Y:S02]  /*14560*/  IMAD.MOV.U32 R12, RZ, RZ, RZ ;  /* 0x000000ffff0c7224 */ /* 0x000fe400078e00ff */
[----:B------:R-:W-:Y:S02]  /*14570*/  IMAD.MOV.U32 R11, RZ, RZ, 0x1f ;  /* 0x0000001fff0b7424 */ /* 0x000fe400078e00ff */
[----:B------:R-:W-:Y:S01]  /*14580*/  IMAD.MOV.U32 R15, RZ, RZ, -0x1 ;  /* 0xffffffffff0f7424 */ /* 0x000fe200078e00ff */
[----:B----4-:R-:W-:-:S04]  /*14590*/  SHF.R.U32.HI R2, RZ, 0x5, R2 ;  /* 0x00000005ff027819 */ /* 0x010fc80000011602 */
[----:B------:R-:W-:-:S05]  /*145a0*/  LOP3.LUT R2, R2, 0x3, RZ, 0xc0, !PT ;  /* 0x0000000302027812 */ /* 0x000fca00078ec0ff */
[----:B------:R-:W-:-:S07]  /*145b0*/  IMAD.MOV.U32 R13, RZ, RZ, R2 ;  /* 0x000000ffff0d7224 */ /* 0x000fce00078e0002 */
[----:B0123--:R-:W-:Y:S05]  /*145c0*/  WARPSYNC.COLLECTIVE R15, `(.L_x_9740) ;  /* 0x000000000f087348 */ /* 0x00ffea0003c00000 */
[----:B------:R4:W0:Y:S02]  /*145d0*/  SHFL.IDX P6, R14, R13, R12, R11 ;  /* 0x0000000c0d0e7389 */ /* 0x00082400000c000b */
[----:B01234-:R-:W-:Y:S01]  /*145e0*/  ENDCOLLECTIVE ;  /* 0x000000000000791b */ /* 0x01ffe20003800000 */
.L_x_9740:
[----:B------:R-:W-:Y:S05]  /*145f0*/  BSYNC B0 ;  /* 0x0000000000007941 */ /* 0x000fea0003800000 */
.L_x_9739:
[----:B------:R-:W-:Y:S05]  /*14600*/  BRA `(.L_x_9741) ;  /* 0xffffffe000f87947 */ /* 0x000fea000383ffff */
.L_x_9677:
[----:B------:R-:W-:Y:S01]  /*14610*/  BSSY B1, `(.L_x_9742) ;  /* 0x0000006000017945 */ /* 0x000fe20003800000 */
[----:B------:R-:W-:-:S07]  /*14620*/  IMAD.MOV.U32 R15, RZ, RZ, -0x1 ;  /* 0xffffffffff0f7424 */ /* 0x000fce00078e00ff */
[----:B0123--:R-:W-:Y:S05]  /*14630*/  WARPSYNC.COLLECTIVE R15, `(.L_x_9743) ;  /* 0x000000000f0c7348 */ /* 0x00ffea0003c00000 */
[----:B------:R-:W-:Y:S02]  /*14640*/  ELECT P6, UR62, PT ;  /* 0x00000000003e782f */ /* 0x000fe400038c0000 */
[----:B------:R-:W-:Y:S01]  /*14650*/  MOV R14, UR62 ;  /* 0x0000003e000e7c02 */ /* 0x000fe20008000f00 */
[----:B0123--:R-:W-:Y:S10]  /*14660*/  ENDCOLLECTIVE ;  /* 0x000000000000791b */ /* 0x00fff40003800000 */
.L_x_9743:
[----:B------:R-:W-:Y:S05]  /*14670*/  BSYNC B1 ;  /* 0x0000000000017941 */ /* 0x000fea0003800000 */
.L_x_9742:
[----:B------:R-:W-:Y:S05]  /*14680*/  BRA `(.L_x_9744) ;  /* 0xffffffe000f07947 */ /* 0x000fea000383ffff */
.L_x_9679:
[----:B0-----:R0:W1:Y:S02]  /*14690*/  SYNCS.PHASECHK.TRANS64.TRYWAIT P0, [R7+URZ], R2 ;  /* 0x00000002070075a7 */ /* 0x001064000800017f */
[----:B-1----:R-:W-:Y:S05]  /*146a0*/  @!P0 NANOSLEEP.SYNCS 0x989680 ;  /* 0x009896800000895d */ /* 0x002fea0003900000 */
[----:B------:R-:W1:Y:S02]  /*146b0*/  @!P0 SYNCS.PHASECHK.TRANS64 P0, [R7+URZ], R2 ;  /* 0x00000002070085a7 */ /* 0x000e64000800007f */
[----:B-1----:R-:W-:Y:S05]  /*146c0*/  @!P0 BRA `(.L_x_9679) ;  /* 0xfffffffc00f08947 */ /* 0x002fea000383ffff */
[----:B------:R-:W-:Y:S05]  /*146d0*/  BRA `(.L_x_9745) ;  /* 0xffffffe4002c7947 */ /* 0x000fea000383ffff */
.L_x_9680:
[----:B-1----:R1:W2:Y:S02]  /*146e0*/  SYNCS.PHASECHK.TRANS64.TRYWAIT P0, [R3+URZ], R0 ;  /* 0x00000000030075a7 */ /* 0x0022a4000800017f */
[----:B--2---:R-:W-:Y:S05]  /*146f0*/  @!P0 NANOSLEEP.SYNCS 0x989680 ;  /* 0x009896800000895d */ /* 0x004fea0003900000 */
[----:B------:R-:W2:Y:S02]  /*14700*/  @!P0 SYNCS.PHASECHK.TRANS64 P0, [R3+URZ], R0 ;  /* 0x00000000030085a7 */ /* 0x000ea4000800007f */
[----:B--2---:R-:W-:Y:S05]  /*14710*/  @!P0 BRA `(.L_x_9680) ;  /* 0xfffffffc00f08947 */ /* 0x004fea000383ffff */
[----:B------:R-:W-:Y:S05]  /*14720*/  BRA `(.L_x_9746) ;  /* 0xffffffe400207947 */ /* 0x000fea000383ffff */
.L_x_9682:
[----:B-1----:R1:W2:Y:S02]  /*14730*/  SYNCS.PHASECHK.TRANS64.TRYWAIT P0, [R5+URZ], R2 ;  /* 0x00000002050075a7 */ /* 0x0022a4000800017f */
[----:B--2---:R-:W-:Y:S05]  /*14740*/  @!P0 NANOSLEEP.SYNCS 0x989680 ;  /* 0x009896800000895d */ /* 0x004fea0003900000 */
[----:B------:R-:W2:Y:S02]  /*14750*/  @!P0 SYNCS.PHASECHK.TRANS64 P0, [R5+URZ], R2 ;  /* 0x00000002050085a7 */ /* 0x000ea4000800007f */
[----:B--2---:R-:W-:Y:S05]  /*14760*/  @!P0 BRA `(.L_x_9682) ;  /* 0xfffffffc00f08947 */ /* 0x004fea000383ffff */
[----:B------:R-:W-:Y:S05]  /*14770*/  BRA `(.L_x_9747) ;  /* 0xffffffe400247947 */ /* 0x000fea000383ffff */
.L_x_9748:
        /* <DEDUP_REMOVED lines=16> */
.L_x_14867:


//--------------------- .text._ZN7cutlass13device_kernelIN5flash11enable_sm90INS1_16FlashAttnFwdSm90INS1_25CollectiveMainloopFwdSm90ILi2EN4cute5tupleIJNS5_1CILi1EEES8_S8_EEENS6_IJNS7_ILi192EEENS7_ILi144EEENS7_ILi96EEEEEELi96ENS_6half_tEfNS_4arch4Sm90ELb0ELb0ELb0ELb1ELb0ELb1ELb0ELb0ELb1ELb1ELb1ELb0EEENS1_21CollectiveEpilogueFwdINS6_IJSA_SC_SB_EEES9_SE_SG_Li384ELb1ELb1ELb1ELb0EEENS1_36VarlenDynamicPersistentTileSchedulerILi192ELi144ELi384ELi128ELb1ELb1ELb1ELb0ELb1ELb1EEEEEEEEEvNT_6ParamsE --------------------------
	.section	.text._ZN7cutlass13device_kernelIN5flash11enable_sm90INS1_16FlashAttnFwdSm90INS1_25CollectiveMainloopFwdSm90ILi2EN4cute5tupleIJNS5_1CILi1EEES8_S8_EEENS6_IJNS7_ILi192EEENS7_ILi144EEENS7_ILi96EEEEEELi96ENS_6half_tEfNS_4arch4Sm90ELb0ELb0ELb0ELb1ELb0ELb1ELb0ELb0ELb1ELb1ELb1ELb0EEENS1_21CollectiveEpilogueFwdINS6_IJSA_SC_SB_EEES9_SE_SG_Li384ELb1ELb1ELb1ELb0EEENS1_36VarlenDynamicPersistentTileSchedulerILi192ELi144ELi384ELi128ELb1ELb1ELb1ELb0ELb1ELb1EEEEEEEEEvNT_6ParamsE,"ax",@progbits
	.align	128
.text._ZN7cutlass13device_kernelIN5flash11enable_sm90INS1_16FlashAttnFwdSm90INS1_25CollectiveMainloopFwdSm90ILi2EN4cute5tupleIJNS5_1CILi1EEES8_S8_EEENS6_IJNS7_ILi192EEENS7_ILi144EEENS7_ILi96EEEEEELi96ENS_6half_tEfNS_4arch4Sm90ELb0ELb0ELb0ELb1ELb0ELb1ELb0ELb0ELb1ELb1ELb1ELb0EEENS1_21CollectiveEpilogueFwdINS6_IJSA_SC_SB_EEES9_SE_SG_Li384ELb1ELb1ELb1ELb0EEENS1_36VarlenDynamicPersistentTileSchedulerILi192ELi144ELi384ELi128ELb1ELb1ELb1ELb0ELb1ELb1EEEEEEEEEvNT_6ParamsE:
        .type           _ZN7cutlass13device_kernelIN5flash11enable_sm90INS1_16FlashAttnFwdSm90INS1_25CollectiveMainloopFwdSm90ILi2EN4cute5tupleIJNS5_1CILi1EEES8_S8_EEENS6_IJNS7_ILi192EEENS7_ILi144EEENS7_ILi96EEEEEELi96ENS_6half_tEfNS_4arch4Sm90ELb0ELb0ELb0ELb1ELb0ELb1ELb0ELb0ELb1ELb1ELb1ELb0EEENS1_21CollectiveEpilogueFwdINS6_IJSA_SC_SB_EEES9_SE_SG_Li384ELb1ELb1ELb1ELb0EEENS1_36VarlenDynamicPersistentTileSchedulerILi192ELi144ELi384ELi128ELb1ELb1ELb1ELb0ELb1ELb1EEEEEEEEEvNT_6ParamsE,@function
        .size           _ZN7cutlass13device_kernelIN5flash11enable_sm90INS1_16FlashAttnFwdSm90INS1_25CollectiveMainloopFwdSm90ILi2EN4cute5tupleIJNS5_1CILi1EEES8_S8_EEENS6_IJNS7_ILi192EEENS7_ILi144EEENS7_ILi96EEEEEELi96ENS_6half_tEfNS_4arch4Sm90ELb0ELb0ELb0ELb1ELb0ELb1ELb0ELb0ELb1ELb1ELb1ELb0EEENS1_21CollectiveEpilogueFwdINS6_IJSA_SC_SB_EEES9_SE_SG_Li384ELb1ELb1ELb1ELb0EEENS1_36VarlenDynamicPersistentTileSchedulerILi192ELi144ELi384ELi128ELb1ELb1ELb1ELb0ELb1ELb1EEEEEEEEEvNT_6ParamsE,(.L_x_14868 - _ZN7cutlass13device_kernelIN5flash11enable_sm90INS1_16FlashAttnFwdSm90INS1_25CollectiveMainloopFwdSm90ILi2EN4cute5tupleIJNS5_1CILi1EEES8_S8_EEENS6_IJNS7_ILi192EEENS7_ILi144EEENS7_ILi96EEEEEELi96ENS_6half_tEfNS_4arch4Sm90ELb0ELb0ELb0ELb1ELb0ELb1ELb0ELb0ELb1ELb1ELb1ELb0EEENS1_21CollectiveEpilogueFwdINS6_IJSA_SC_SB_EEES9_SE_SG_Li384ELb1ELb1ELb1ELb0EEENS1_36VarlenDynamicPersistentTileSchedulerILi192ELi144ELi384ELi128ELb1ELb1ELb1ELb0ELb1ELb1EEEEEEEEEvNT_6ParamsE)
        .other          _ZN7cutlass13device_kernelIN5flash11enable_sm90INS1_16FlashAttnFwdSm90INS1_25CollectiveMainloopFwdSm90ILi2EN4cute5tupleIJNS5_1CILi1EEES8_S8_EEENS6_IJNS7_ILi192EEENS7_ILi144EEENS7_ILi96EEEEEELi96ENS_6half_tEfNS_4arch4Sm90ELb0ELb0ELb0ELb1ELb0ELb1ELb0ELb0ELb1ELb1ELb1ELb0EEENS1_21CollectiveEpilogueFwdINS6_IJSA_SC_SB_EEES9_SE_SG_Li384ELb1ELb1ELb1ELb0EEENS1_36VarlenDynamicPersistentTileSchedulerILi192ELi144ELi384ELi128ELb1ELb1ELb1ELb0ELb1ELb1EEEEEEEEEvNT_6ParamsE,@"STO_CUDA_ENTRY STV_DEFAULT"
_ZN7cutlass13device_kernelIN5flash11enable_sm90INS1_16FlashAttnFwdSm90INS1_25CollectiveMainloopFwdSm90ILi2EN4cute5tupleIJNS5_1CILi1EEES8_S8_EEENS6_IJNS7_ILi192EEENS7_ILi144EEENS7_ILi96EEEEEELi96ENS_6half_tEfNS_4arch4Sm90ELb0ELb0ELb0ELb1ELb0ELb1ELb0ELb0ELb1ELb1ELb1ELb0EEENS1_21CollectiveEpilogueFwdINS6_IJSA_SC_SB_EEES9_SE_SG_Li384ELb1ELb1ELb1ELb0EEENS1_36VarlenDynamicPersistentTileSchedulerILi192ELi144ELi384ELi128ELb1ELb1ELb1ELb0ELb1ELb1EEEEEEEEEvNT_6ParamsE:
        /* <DEDUP_REMOVED lines=23> */
.L_x_9750:
[----:B------:R-:W-:Y:S05]  /*0170*/  BSYNC B0 ;  /* 0x0000000000007941 */ /* 0x000fea0003800000 */
.L_x_9749:
        /* <DEDUP_REMOVED lines=40> */
.L_x_9751:
        /* <DEDUP_REMOVED lines=22> */
.L_x_9752:
        /* <DEDUP_REMOVED lines=18> */
.L_x_9753:
        /* <DEDUP_REMOVED lines=22> */
.L_x_9754:
        /* <DEDUP_REMOVED lines=22> */
.L_x_9755:
        /* <DEDUP_REMOVED lines=9> */
.L_x_9758:
[----:B------:R-:W-:-:S08]  /*09d0*/  NOP ;  /* 0x0000000000007918 */ /* 0x000fd00000000000 */
[----:B------:R-:W0:Y:S02]  /*09e0*/  USETMAXREG.TRY_ALLOC.CTAPOOL UP0, 0xa0 ;  /* 0x000000a0000079c8 */ /* 0x000e240008000600 */
[----:B0-----:R-:W-:-:S13]  /*09f0*/  PLOP3.LUT P0, PT, PT, PT, UP0, 0x80, 0x0 ;  /* 0x000000000000781c */ /* 0x001fda0003f0f008 */
[----:B------:R-:W-:Y:S05]  /*0a00*/  @!P0 BRA `(.L_x_9758) ;  /* 0xfffffffc00f08947 */ /* 0x000fea000383ffff */
[----:B------:R-:W0:Y:S01]  /*0a10*/  S2R R0, SR_TID.X ;  /* 0x0000000000007919 */ /* 0x000e220000002100 */
[----:B------:R-:W1:Y:S01]  /*0a20*/  S2UR UR5, SR_CgaCtaId ;  /* 0x00000000000579c3 */ /* 0x000e620000008800 */
[----:B------:R-:W-:Y:S01]  /*0a30*/  UMOV UR4, 0x400 ;  /* 0x0000040000047882 */ /* 0x000fe20000000000 */
[----:B------:R-:W-:-:S06]  /*0a40*/  LOP3.LUT R19, R19, 0xffffffef, RZ, 0xc0, !PT ;  /* 0xffffffef13137812 */ /* 0x000fcc00078ec0ff */
[----:B------:R-:W-:Y:S06]  /*0a50*/  BAR.ARV 0x8, 0x200 ;  /* 0x0208000000007b1d */ /* 0x000fec0000002000 */
[----:B-1----:R-:W-:-:S06]  /*0a60*/  ULEA UR4, UR5, UR4, 0x18 ;  /* 0x0000000405047291 */ /* 0x002fcc000f8ec03f */
[----:B------:R-:W-:Y:S01]  /*0a70*/  IMAD.U32 R16, RZ, RZ, UR4 ;  /* 0x00000004ff107e24 */ /* 0x000fe2000f8e00ff */
[----:B0-----:R-:W-:Y:S01]  /*0a80*/  SHF.R.U32.HI R0, RZ, 0x7, R0 ;  /* 0x00000007ff007819 */ /* 0x001fe20000011600 */
[----:B------:R-:W-:-:S03]  /*0a90*/  ULDC UR4, c[0x0][0xc3c] ;  /* 0x00030f0000047ab9 */ /* 0x000fc60000000800 */
[----:B------:R-:W-:-:S13]  /*0aa0*/  ISETP.NE.AND P0, PT, R0, 0x1, PT ;  /* 0x000000010000780c */ /* 0x000fda0003f05270 */
[----:B------:R-:W-:Y:S01]  /*0ab0*/  @P0 LOP3.LUT R19, R19, 0x10, RZ, 0xfc, !PT ;  /* 0x0000001013130812 */ /* 0x000fe200078efcff */
[----:B------:R-:W-:Y:S08]  /*0ac0*/  @!P0 BAR.ARV 0x9, 0x100 ;  /* 0x0244000000008b1d */ /* 0x000ff00000002000 */
[----:B------:R-:W-:Y:S06]  /*0ad0*/  BAR.SYNC.DEFER_BLOCKING 0x5, 0x200 ;  /* 0x0148000000007b1d */ /* 0x000fec0000010000 */
[----:B------:R-:W0:Y:S02]  /*0ae0*/  LDS.128 R108, [R16+0x31cd0] ;  /* 0x031cd000106c7984 */ /* 0x000e240000000c00 */
[----:B------:R-:W-:Y:S06]  /*0af0*/  BAR.ARV 0x4, 0x200 ;  /* 0x0108000000007b1d */ /* 0x000fec0000002000 */
[----:B0-----:R-:W-:-:S13]  /*0b00*/  ISETP.GE.AND P0, PT, R111, UR4, PT ;  /* 0x000000046f007c0c */ /* 0x001fda000bf06270 */
[----:B------:R-:W-:Y:S05]  /*0b10*/  @P0 BRA `(.L_x_9759) ;  /* 0x000001ec00100947 */ /* 0x000fea0003800000 */
[----:B------:R-:W0:Y:S02]  /*0b20*/  S2R R0, SR_TID.X ;  /* 0x0000000000007919 */ /* 0x000e240000002100 */
[----:B0-----:R-:W-:-:S05]  /*0b30*/  VIADD R0, R0, 0xffffff80 ;  /* 0xffffff8000007836 */ /* 0x001fca0000000000 */
[CC--:B------:R-:W-:Y:S02]  /*0b40*/  LEA.HI R13, R0.reuse, R0.reuse, RZ, 0x1 ;  /* 0x00000000000d7211 */ /* 0x0c0fe400078f08ff */
[----:B------:R-:W-:Y:S02]  /*0b50*/  SHF.R.S32.HI R3, RZ, 0x1f, R0 ;  /* 0x0000001fff037819 */ /* 0x000fe40000011400 */
[----:B------:R-:W-:Y:S02]  /*0b60*/  LOP3.LUT R9, R13, 0xfffffffe, RZ, 0xc0, !PT ;  /* 0xfffffffe0d097812 */ /* 0x000fe400078ec0ff */
[CC--:B--2---:R-:W-:Y:S02]  /*0b70*/  LEA.HI R2, R3.reuse, R0.reuse, RZ, 0x7 ;  /* 0x0000000003027211 */ /* 0x0c4fe400078f38ff */
[----:B------:R-:W-:Y:S01]  /*0b80*/  LEA.HI R4, R3, R0, RZ, 0x4 ;  /* 0x0000000003047211 */ /* 0x000fe200078f20ff */
[----:B------:R-:W-:Y:S01]  /*0b90*/  IMAD.IADD R144, R0, 0x1, -R9 ;  /* 0x0000000100907824 */ /* 0x000fe200078e0a09 */
[----:B------:R-:W-:-:S02]  /*0ba0*/  LOP3.LUT R11, R2, 0xffffff80, RZ, 0xc0, !PT ;  /* 0xffffff80020b7812 */ /* 0x000fc400078ec0ff */
[CC--:B------:R-:W-:Y:S01]  /*0bb0*/  LEA.HI R7, R3.reuse, R0.reuse, RZ, 0x2 ;  /* 0x0000000003077211 */ /* 0x0c0fe200078f10ff */
[----:B------:R-:W-:Y:S01]  /*0bc0*/  IMAD.SHL.U32 R156, R144, 0x4, RZ ;  /* 0x00000004909c7824 */ /* 0x000fe200078e00ff */
[----:B------:R-:W-:Y:S01]  /*0bd0*/  LEA.HI R6, R3, R0, RZ, 0x5 ;  /* 0x0000000003067211 */ /* 0x000fe200078f28ff */
[----:B------:R-:W-:Y:S01]  /*0be0*/  IMAD.IADD R23, R0, 0x1, -R11 ;  /* 0x0000000100177824 */ /* 0x000fe200078e0a0b */
[----:B------:R-:W-:Y:S01]  /*0bf0*/  SHF.R.S32.HI R3, RZ, 0x7, R2 ;  /* 0x00000007ff037819 */ /* 0x000fe20000011402 */
[----:B------:R-:W-:Y:S01]  /*0c00*/  VIADD R12, R156, 0x10 ;  /* 0x000000109c0c7836 */ /* 0x000fe20000000000 */
[----:B------:R-:W-:Y:S02]  /*0c10*/  LOP3.LUT R5, R4, 0xfffffff0, RZ, 0xc0, !PT ;  /* 0xfffffff004057812 */ /* 0x000fe400078ec0ff */
[----:B------:R-:W-:Y:S01]  /*0c20*/  STL [R1+0xc8], R23 ;  /* 0x0000c81701007387 */ /* 0x000fe20000100800 */
[----:B------:R-:W-:Y:S01]  /*0c30*/  LOP3.LUT R9, R7, 0xfffffffc, RZ, 0xc0, !PT ;  /* 0xfffffffc07097812 */ /* 0x000fe200078ec0ff */
[----:B------:R-:W-:Y:S01]  /*0c40*/  IMAD.HI R2, R3, 0x55555556, RZ ;  /* 0x5555555603027827 */ /* 0x000fe200078e02ff */
[----:B------:R-:W-:Y:S01]  /*0c50*/  SHF.R.S32.HI R11, RZ, 0x1f, R7 ;  /* 0x0000001fff0b7819 */ /* 0x000fe20000011407 */
[----:B------:R0:W-:Y:S01]  /*0c60*/  STL [R1+0x60], R12 ;  /* 0x0000600c01007387 */ /* 0x0001e20000100800 */
[----:B------:R-:W-:Y:S01]  /*0c70*/  SHF.R.S32.HI R146, RZ, 0x1, R13 ;  /* 0x00000001ff927819 */ /* 0x000fe2000001140d */
[----:B------:R-:W-:Y:S01]  /*0c80*/  IMAD.IADD R5, R0, 0x1, -R5 ;  /* 0x0000000100057824 */ /* 0x000fe200078e0a05 */
[----:B------:R-:W-:Y:S01]  /*0c90*/  LEA.HI R2, R2, R2, RZ, 0x1 ;  /* 0x0000000202027211 */ /* 0x000fe200078f08ff */
[----:B------:R-:W2:Y:S01]  /*0ca0*/  LDL.LU R17, [R1+0x38] ;  /* 0x0000380001117983 */ /* 0x000ea20000300800 */
[----:B------:R-:W-:Y:S01]  /*0cb0*/  IMAD.IADD R9, R0, 0x1, -R9 ;  /* 0x0000000100097824 */ /* 0x000fe200078e0a09 */
[----:B------:R-:W-:-:S02]  /*0cc0*/  SHF.R.S32.HI R0, RZ, 0x2, R7 ;  /* 0x00000002ff007819 */ /* 0x000fc40000011407 */
[----:B------:R-:W-:Y:S01]  /*0cd0*/  LEA.HI R13, R13, R146, RZ, 0x1 ;  /* 0x000000920d0d7211 */ /* 0x000fe200078f08ff */
[----:B------:R-:W-:Y:S01]  /*0ce0*/  IMAD R8, R2, -0x3, R3 ;  /* 0xfffffffd02087824 */ /* 0x000fe200078e0203 */
[----:B------:R-:W-:Y:S02]  /*0cf0*/  LEA.HI R11, R11, R0, RZ, 0x2 ;  /* 0x000000000b0b7211 */ /* 0x000fe400078f10ff */
[----:B------:R-:W-:Y:S02]  /*0d00*/  LEA.HI R2, R9, R9, RZ, 0x1 ;  /* 0x0000000909027211 */ /* 0x000fe400078f08ff */
[----:B------:R-:W-:Y:S02]  /*0d10*/  LOP3.LUT R11, R11, 0xfffffffc, RZ, 0xc0, !PT ;  /* 0xfffffffc0b0b7812 */ /* 0x000fe400078ec0ff */
[----:B------:R-:W-:Y:S02]  /*0d20*/  LOP3.LUT R13, R13, 0x7fffffe, RZ, 0xc0, !PT ;  /* 0x07fffffe0d0d7812 */ /* 0x000fe400078ec0ff */
[----:B------:R-:W-:Y:S01]  /*0d30*/  SHF.R.S32.HI R7, RZ, 0x4, R4 ;  /* 0x00000004ff077819 */ /* 0x000fe20000011404 */
[----:B------:R-:W-:Y:S01]  /*0d40*/  IMAD.IADD R14, R0, 0x1, -R11 ;  /* 0x00000001000e7824 */ /* 0x000fe200078e0a0b */
[----:B------:R-:W-:Y:S01]  /*0d50*/  LOP3.LUT R2, R2, 0x1ffffffe, RZ, 0xc0, !PT ;  /* 0x1ffffffe02027812 */ /* 0x000fe200078ec0ff */
[----:B------:R-:W-:Y:S01]  /*0d60*/  IMAD.IADD R10, R146, 0x1, -R13 ;  /* 0x00000001920a7824 */ /* 0x000fe200078e0a0d */
[----:B------:R-:W-:-:S02]  /*0d70*/  SHF.R.S32.HI R0, RZ, 0x1f, R5 ;  /* 0x0000001fff007819 */ /* 0x000fc40000011405 */
[----:B------:R-:W-:Y:S01]  /*0d80*/  LEA.HI R4, R4, R7, RZ, 0x1 ;  /* 0x0000000704047211 */ /* 0x000fe200078f08ff */
[----:B------:R-:W-:Y:S01]  /*0d90*/  IMAD.IADD R13, R9, 0x1, -R2 ;  /* 0x00000001090d7824 */ /* 0x000fe200078e0a02 */
[-C--:B------:R-:W-:Y:S01]  /*0da0*/  LEA.HI R2, R0, R5.reuse, RZ, 0x3 ;  /* 0x0000000500027211 */ /* 0x080fe200078f18ff */
[C---:B------:R-:W-:Y:S01]  /*0db0*/  IMAD R15, R7.reuse, 0x8, R10 ;  /* 0x00000008070f7824 */ /* 0x040fe200078e020a */
[----:B------:R-:W-:Y:S02]  /*0dc0*/  LOP3.LUT R4, R4, 0x1ffffffe, RZ, 0xc0, !PT ;  /* 0x1ffffffe04047812 */ /* 0x000fe400078ec0ff */
[----:B------:R-:W-:Y:S01]  /*0dd0*/  SHF.R.S32.HI R9, RZ, 0x1f, R23 ;  /* 0x0000001fff097819 */ /* 0x000fe20000011417 */
[----:B------:R-:W-:Y:S01]  /*0de0*/  IMAD.SHL.U32 R3, R2, 0x10, RZ ;  /* 0x0000001002037824 */ /* 0x000fe200078e00ff */
[----:B------:R-:W-:Y:S01]  /*0df0*/  LEA.HI R0, R0, R5, RZ, 0x2 ;  /* 0x0000000500007211 */ /* 0x000fe200078f10ff */
[----:B------:R-:W-:Y:S01]  /*0e00*/  IMAD.IADD R4, R7, 0x1, -R4 ;  /* 0x0000000107047824 */ /* 0x000fe200078e0a04 */
[----:B------:R-:W-:Y:S01]  /*0e10*/  LEA.HI R10, R9, R23, RZ, 0x2 ;  /* 0x00000017090a7211 */ /* 0x000fe200078f10ff */
[----:B------:R-:W-:Y:S01]  /*0e20*/  IMAD.IADD R7, R156, 0x1, R12 ;  /* 0x000000019c077824 */ /* 0x000fe200078e020c */
[----:B------:R-:W-:-:S02]  /*0e30*/  SHF.R.S32.HI R6, RZ, 0x5, R6 ;  /* 0x00000005ff067819 */ /* 0x000fc40000011406 */
[----:B------:R-:W-:Y:S02]  /*0e40*/  LOP3.LUT R2, R0, 0x7fffffc, RZ, 0xc0, !PT ;  /* 0x07fffffc00027812 */ /* 0x000fe400078ec0ff */
[--C-:B------:R-:W-:Y:S02]  /*0e50*/  SHF.R.S32.HI R11, RZ, 0x2, R10.reuse ;  /* 0x00000002ff0b7819 */ /* 0x100fe4000001140a */
[----:B0-----:R-:W-:Y:S02]  /*0e60*/  SHF.R.S32.HI R12, RZ, 0x1f, R10 ;  /* 0x0000001fff0c7819 */ /* 0x001fe4000001140a */
[----:B------:R-:W-:Y:S02]  /*0e70*/  LOP3.LUT R3, R3, 0x7fffff80, RZ, 0xc0, !PT ;  /* 0x7fffff8003037812 */ /* 0x000fe400078ec0ff */
[----:B------:R-:W-:Y:S02]  /*0e80*/  SHF.R.S32.HI R0, RZ, 0x2, R0 ;  /* 0x00000002ff007819 */ /* 0x000fe40000011400 */
[----:B------:R-:W-:Y:S01]  /*0e90*/  SHF.R.S32.HI R18, RZ, 0x1f, R7 ;  /* 0x0000001fff127819 */ /* 0x000fe20000011407 */
[----:B------:R-:W-:Y:S01]  /*0ea0*/  IMAD.IADD R2, R5, 0x1, -R2 ;  /* 0x0000000105027824 */ /* 0x000fe200078e0a02 */
[----:B------:R-:W-:Y:S01]  /*0eb0*/  LEA.HI R12, R12, R11, RZ, 0x3 ;  /* 0x0000000b0c0c7211 */ /* 0x000fe200078f18ff */
[----:B------:R-:W-:-:S02]  /*0ec0*/  IMAD R3, R6, 0x100, R3 ;  /* 0x0000010006037824 */ /* 0x000fc400078e0203 */
[----:B------:R-:W-:Y:S02]  /*0ed0*/  IMAD.SHL.U32 R14, R14, 0x40, RZ ;  /* 0x000000400e0e7824 */ /* 0x000fe400078e00ff */
[----:B------:R-:W-:Y:S01]  /*0ee0*/  IMAD R20, R6, 0x10, R5 ;  /* 0x0000001006147824 */ /* 0x000fe200078e0205 */
[-C--:B------:R-:W-:Y:S01]  /*0ef0*/  LEA.HI R5, R18, R7.reuse, RZ, 0x3 ;  /* 0x0000000712057211 */ /* 0x080fe200078f18ff */
[----:B------:R-:W-:Y:S01]  /*0f00*/  IMAD.SHL.U32 R0, R0, 0x40, RZ ;  /* 0x0000004000007824 */ /* 0x000fe200078e00ff */
[----:B------:R-:W-:Y:S01]  /*0f10*/  LEA.HI R18, R18, R7, RZ, 0x5 ;  /* 0x0000000712127211 */ /* 0x000fe200078f28ff */
[----:B------:R-:W-:Y:S01]  /*0f20*/  IMAD R7, R2, 0x10, R3 ;  /* 0x0000001002077824 */ /* 0x000fe200078e0203 */
[----:B------:R-:W-:Y:S02]  /*0f30*/  LOP3.LUT R12, R12, 0xfffffff8, RZ, 0xc0, !PT ;  /* 0xfffffff80c0c7812 */ /* 0x000fe400078ec0ff */
[----:B------:R-:W-:Y:S01]  /*0f40*/  LEA.HI R9, R9, R23, RZ, 0x5 ;  /* 0x0000001709097211 */ /* 0x000fe200078f28ff */
[----:B------:R-:W-:Y:S01]  /*0f50*/  IMAD.SHL.U32 R3, R4, 0x8, RZ ;  /* 0x0000000804037824 */ /* 0x000fe200078e00ff */
[----:B------:R-:W-:-:S02]  /*0f60*/  LOP3.LUT R22, R14, 0xc0, RZ, 0xc0, !PT ;  /* 0x000000c00e167812 */ /* 0x000fc400078ec0ff */
[----:B------:R-:W-:Y:S01]  /*0f70*/  LOP3.LUT R0, R0, 0x40, RZ, 0xc0, !PT ;  /* 0x0000004000007812 */ /* 0x000fe200078ec0ff */
[----:B------:R-:W-:Y:S01]  /*0f80*/  IMAD.IADD R12, R11, 0x1, -R12 ;  /* 0x000000010b0c7824 */ /* 0x000fe200078e0a0c */
[----:B------:R-:W-:Y:S01]  /*0f90*/  SHF.R.S32.HI R9, RZ, 0x5, R9 ;  /* 0x00000005ff097819 */ /* 0x000fe20000011409 */
[----:B------:R-:W-:Y:S01]  /*0fa0*/  IMAD.SHL.U32 R15, R15, 0x20, RZ ;  /* 0x000000200f0f7824 */ /* 0x000fe200078e00ff */
[----:B------:R-:W-:Y:S02]  /*0fb0*/  LOP3.LUT R4, R22, 0x18, R5, 0xf8, !PT ;  /* 0x0000001816047812 */ /* 0x000fe400078ef805 */
[----:B------:R-:W-:Y:S02]  /*0fc0*/  SHF.R.U32.HI R21, RZ, 0x3, R22 ;  /* 0x00000003ff157819 */ /* 0x000fe40000011616 */
[--C-:B------:R-:W-:Y:S02]  /*0fd0*/  LOP3.LUT R2, R0, 0x8, R3.reuse, 0xf8, !PT ;  /* 0x0000000800027812 */ /* 0x100fe400078ef803 */
[----:B------:R-:W-:Y:S01]  /*0fe0*/  SHF.R.U32.HI R5, RZ, 0x3, R0 ;  /* 0x00000003ff057819 */ /* 0x000fe20000011600 */
[----:B------:R-:W-:Y:S01]  /*0ff0*/  IMAD.U32 R0, R20, 0x20, R3 ;  /* 0x0000002014007824 */ /* 0x000fe200078e0003 */
[----:B------:R-:W-:Y:S01]  /*1000*/  STL [R1+0x50], R22 ;  /* 0x0000501601007387 */ /* 0x000fe20000100800 */
[----:B------:R-:W-:Y:S01]  /*1010*/  IMAD R9, R9, 0x10, R12 ;  /* 0x0000001009097824 */ /* 0x000fe200078e020c */
[----:B------:R-:W-:-:S02]  /*1020*/  LOP3.LUT R2, R2, R5, RZ, 0x3c, !PT ;  /* 0x0000000502027212 */ /* 0x000fc400078e3cff */
[----:B------:R-:W-:Y:S01]  /*1030*/  STL [R1+0x58], R15 ;  /* 0x0000580f01007387 */ /* 0x000fe20000100800 */
[----:B------:R-:W-:Y:S01]  /*1040*/  LOP3.LUT R11, R4, R21, RZ, 0x3c, !PT ;  /* 0x00000015040b7212 */ /* 0x000fe200078e3cff */
[----:B------:R-:W-:Y:S02]  /*1050*/  IMAD R4, R8, 0x40, R9 ;  /* 0x0000004008047824 */ /* 0x000fe400078e0209 */
[----:B------:R-:W-:Y:S01]  /*1060*/  STL [R1+0x54], R21 ;  /* 0x0000541501007387 */ /* 0x000fe20000100800 */
[----:B------:R-:W-:-:S03]  /*1070*/  IMAD.IADD R7, R2, 0x1, R7 ;  /* 0x0000000102077824 */ /* 0x000fc600078e0207 */
[----:B------:R2:W-:Y:S01]  /*1080*/  STL [R1+0xe8], R0 ;  /* 0x0000e80001007387 */ /* 0x0005e20000100800 */
[----:B------:R-:W-:Y:S01]  /*1090*/  VIADD R2, R16, 0xda00 ;  /* 0x0000da0010027836 */ /* 0x000fe20000000000 */
[----:B------:R-:W-:Y:S01]  /*10a0*/  LOP3.LUT R10, R10, 0x7ffffffc, RZ, 0xc0, !PT ;  /* 0x7ffffffc0a0a7812 */ /* 0x000fe200078ec0ff */
[----:B------:R-:W-:Y:S01]  /*10b0*/  VIADD R5, R156, 0x20 ;  /* 0x000000209c057836 */ /* 0x000fe20000000000 */
[----:B------:R-:W-:Y:S01]  /*10c0*/  STL [R1+0xe0], R4 ;  /* 0x0000e00401007387 */ /* 0x000fe20000100800 */
[----:B------:R-:W-:Y:S02]  /*10d0*/  IMAD.SHL.U32 R144, R144, 0x8, RZ ;  /* 0x0000000890907824 */ /* 0x000fe400078e00ff */
[----:B------:R-:W-:Y:S02]  /*10e0*/  VIADD R3, R156, 0x8 ;  /* 0x000000089c037836 */ /* 0x000fe40000000000 */
[----:B------:R-:W-:-:S04]  /*10f0*/  IMAD.IADD R10, R23, 0x1, -R10 ;  /* 0x00000001170a7824 */ /* 0x000fc800078e0a0a */
[----:B------:R-:W-:-:S04]  /*1100*/  IMAD.SHL.U32 R9, R10, 0x2, RZ ;  /* 0x000000020a097824 */ /* 0x000fc800078e00ff */
[C---:B------:R-:W-:Y:S02]  /*1110*/  VIADD R8, R9.reuse, 0x8 ;  /* 0x0000000809087836 */ /* 0x040fe40000000000 */
[C---:B------:R-:W-:Y:S02]  /*1120*/  VIADD R6, R9.reuse, 0x10 ;  /* 0x0000001009067836 */ /* 0x040fe40000000000 */
[----:B------:R-:W-:Y:S01]  /*1130*/  VIADD R10, R9, 0x28 ;  /* 0x00000028090a7836 */ /* 0x000fe20000000000 */
[----:B------:R-:W-:-:S05]  /*1140*/  SHF.R.S32.HI R18, RZ, 0x5, R18 ;  /* 0x00000005ff127819 */ /* 0x000fca0000011412 */
[----:B------:R-:W-:-:S04]  /*1150*/  IMAD R18, R18, 0x1800, R15 ;  /* 0x0000180012127824 */ /* 0x000fc800078e020f */
[----:B------:R-:W-:Y:S02]  /*1160*/  IMAD.IADD R11, R18, 0x1, R11 ;  /* 0x00000001120b7824 */ /* 0x000fe400078e020b */
[----:B------:R-:W-:Y:S02]  /*1170*/  IMAD.MOV.U32 R147, RZ, RZ, RZ ;  /* 0x000000ffff937224 */ /* 0x000fe400078e00ff */
[----:B------:R-:W-:Y:S01]  /*1180*/  IMAD R18, R7, 0x2, R16 ;  /* 0x0000000207127824 */ /* 0x000fe200078e0210 */
[----:B--2---:R-:W-:-:S05]  /*1190*/  LOP3.LUT R0, R17, 0x1, RZ, 0xfc, !PT ;  /* 0x0000000111007812 */ /* 0x004fca00078efcff */
[----:B------:R0:W-:Y:S04]  /*11a0*/  STL [R1+0x4c], R0 ;  /* 0x00004c0001007387 */ /* 0x0001e80000100800 */
[----:B------:R-:W-:Y:S04]  /*11b0*/  STL [R1+0xa0], RZ ;  /* 0x0000a0ff01007387 */ /* 0x000fe80000100800 */
[----:B------:R-:W-:Y:S01]  /*11c0*/  STL [R1], RZ ;  /* 0x000000ff01007387 */ /* 0x000fe20000100800 */
[----:B0-----:R-:W-:-:S03]  /*11d0*/  SHF.R.S32.HI R0, RZ, 0x1f, R146 ;  /* 0x0000001fff007819 */ /* 0x001fc60000011492 */
[----:B------:R-:W-:Y:S01]  /*11e0*/  STL [R1+0xc4], R2 ;  /* 0x0000c40201007387 */ /* 0x000fe20000100800 */
[----:B------:R-:W-:-:S03]  /*11f0*/  LOP3.LUT R0, R22, 0x8, R144, 0xf8, !PT ;  /* 0x0000000816007812 */ /* 0x000fc600078ef890 */
[----:B------:R-:W-:Y:S04]  /*1200*/  STL [R1+0x5c], RZ ;  /* 0x00005cff01007387 */ /* 0x000fe80000100800 */
[----:B------:R0:W-:Y:S01]  /*1210*/  STL [R1+0x64], R5 ;  /* 0x0000640501007387 */ /* 0x0001e20000100800 */
[----:B------:R-:W-:-:S03]  /*1220*/  LOP3.LUT R0, R0, R21, RZ, 0x3c, !PT ;  /* 0x0000001500007212 */ /* 0x000fc600078e3cff */
[----:B------:R1:W-:Y:S01]  /*1230*/  STL [R1+0x68], R3 ;  /* 0x0000680301007387 */ /* 0x0003e20000100800 */
[C---:B0-----:R-:W-:Y:S02]  /*1240*/  VIADD R5, R156.reuse, 0x18 ;  /* 0x000000189c057836 */ /* 0x041fe40000000000 */
[----:B-1----:R-:W-:-:S03]  /*1250*/  VIADD R3, R156, 0x28 ;  /* 0x000000289c037836 */ /* 0x002fc60000000000 */
[----:B------:R0:W-:Y:S04]  /*1260*/  STL [R1+0x6c], R5 ;  /* 0x00006c0501007387 */ /* 0x0001e80000100800 */
[----:B------:R-:W-:Y:S04]  /*1270*/  STL [R1+0x88], R9 ;  /* 0x0000880901007387 */ /* 0x000fe80000100800 */
[----:B------:R1:W-:Y:S01]  /*1280*/  STL [R1+0x70], R3 ;  /* 0x0000700301007387 */ /* 0x0003e20000100800 */
[----:B0-----:R-:W-:-:S03]  /*1290*/  VIADD R5, R9, 0x18 ;  /* 0x0000001809057836 */ /* 0x001fc60000000000 */
[----:B------:R-:W-:Y:S01]  /*12a0*/  STL [R1+0xbc], R8 ;  /* 0x0000bc0801007387 */ /* 0x000fe20000100800 */
[----:B-1----:R-:W-:Y:S02]  /*12b0*/  VIADD R3, R9, 0x20 ;  /* 0x0000002009037836 */ /* 0x002fe40000000000 */
[----:B------:R-:W-:Y:S01]  /*12c0*/  IMAD.IADD R9, R15, 0x1, R0 ;  /* 0x000000010f097824 */ /* 0x000fe200078e0200 */
[----:B------:R0:W-:Y:S01]  /*12d0*/  STL [R1+0xb8], R6 ;  /* 0x0000b80601007387 */ /* 0x0001e20000100800 */
[----:B------:R-:W-:-:S03]  /*12e0*/  SHF.R.S32.HI R0, RZ, 0x1f, R8 ;  /* 0x0000001fff007819 */ /* 0x000fc60000011408 */
[----:B------:R-:W-:Y:S04]  /*12f0*/  STL [R1+0xa8], R10 ;  /* 0x0000a80a01007387 */ /* 0x000fe80000100800 */
[----:B------:R1:W-:Y:S01]  /*1300*/  STL [R1+0xb4], R5 ;  /* 0x0000b40501007387 */ /* 0x0003e20000100800 */
[----:B0-----:R-:W-:-:S03]  /*1310*/  SHF.R.S32.HI R6, RZ, 0x1f, R6 ;  /* 0x0000001fff067819 */ /* 0x001fc60000011406 */
[----:B------:R-:W-:Y:S04]  /*1320*/  STL [R1+0x84], R9 ;  /* 0x0000840901007387 */ /* 0x000fe80000100800 */
[----:B------:R-:W-:Y:S01]  /*1330*/  STL [R1+0xb0], R3 ;  /* 0x0000b00301007387 */ /* 0x000fe20000100800 */
[----:B-1----:R-:W-:-:S03]  /*1340*/  SHF.R.S32.HI R5, RZ, 0x1f, R5 ;  /* 0x0000001fff057819 */ /* 0x002fc60000011405 */
[----:B------:R0:W-:Y:S01]  /*1350*/  STL [R1+0xd8], R0 ;  /* 0x0000d80001007387 */ /* 0x0001e20000100800 */
[----:B------:R-:W-:-:S03]  /*1360*/  IMAD R2, R11, 0x2, R2 ;  /* 0x000000020b027824 */ /* 0x000fc600078e0202 */
[----:B------:R-:W-:Y:S01]  /*1370*/  STL [R1+0xd4], R6 ;  /* 0x0000d40601007387 */ /* 0x000fe20000100800 */
[----:B0-----:R-:W-:-:S03]  /*1380*/  SHF.R.S32.HI R0, RZ, 0x1f, R3 ;  /* 0x0000001fff007819 */ /* 0x001fc60000011403 */
[----:B------:R-:W-:Y:S04]  /*1390*/  STL [R1+0xd0], R5 ;  /* 0x0000d00501007387 */ /* 0x000fe80000100800 */
[----:B------:R0:W-:Y:S04]  /*13a0*/  STL [R1+0xcc], R0 ;  /* 0x0000cc0001007387 */ /* 0x0001e80000100800 */
[----:B------:R1:W-:Y:S01]  /*13b0*/  STL [R1+0xdc], R2 ;  /* 0x0000dc0201007387 */ /* 0x0003e20000100800 */
[----:B0-----:R-:W-:-:S05]  /*13c0*/  IMAD R0, R13, 0x8, R4 ;  /* 0x000000080d007824 */ /* 0x001fca00078e0204 */
[----:B------:R1:W-:Y:S01]  /*13d0*/  STL [R1+0xe4], R0 ;  /* 0x0000e40001007387 */ /* 0x0003e20000100800 */
[----:B------:R-:W-:-:S07]  /*13e0*/  IMAD.MOV.U32 R17, RZ, RZ, RZ ;  /* 0x000000ffff117224 */ /* 0x000fce00078e00ff */
.L_x_9906:
[----:B01234-:R-:W0:Y:S02]  /*13f0*/  LDC.64 R2, c[0x0][0xc88] ;  /* 0x00032200ff027b82 */ /* 0x01fe240000000a00 */
        /* <DEDUP_REMOVED lines=9> */
[----:B------:R-:W-:Y:S01]  /*1490*/  IMAD.MOV.U32 R69, RZ, RZ, RZ ;  /* 0x000000ffff457224 */ /* 0x000fe200078e00ff */
[----:B------:R-:W-:-:S02]  /*14a0*/  ISETP.NE.AND.EX P1, PT, RZ, UR5, PT, P1 ;  /* 0x00000005ff007c0c */ /* 0x000fc4000bf25310 */
[----:B------:R-:W-:Y:S02]  /*14b0*/  ISETP.NE.AND.EX P0, PT, RZ, UR7, PT, P0 ;  /* 0x00000007ff007c0c */ /* 0x000fe4000bf05300 */
        /* <DEDUP_REMOVED lines=9> */
[C---:B------:R-:W-:Y:S02]  /*1550*/  IADD3 R8, P3, R27.reuse, UR6, RZ ;  /* 0x000000061b087c10 */ /* 0x040fe4000ff7e0ff */
[----:B------:R-:W-:Y:S01]  /*1560*/  ISETP.NE.AND.EX P2, PT, RZ, UR9, PT, P2 ;  /* 0x00000009ff007c0c */ /* 0x000fe2000bf45320 */
[----:B------:R0:W5:Y:S01]  /*1570*/  @P1 LDG.E R11, desc[UR60][R4.64] ;  /* 0x0000003c040b1981 */ /* 0x000162000c1e1900 */
[----:B------:R-:W-:Y:S01]  /*1580*/  IMAD.U32 R111, RZ, RZ, UR4 ;  /* 0x00000004ff6f7e24 */ /* 0x000fe2000f8e00ff */
[C---:B------:R-:W-:Y:S01]  /*1590*/  IADD3.X R9, R26.reuse, UR7, RZ, P3, !PT ;  /* 0x000000071a097c10 */ /* 0x040fe20009ffe4ff */
[----:B------:R-:W-:Y:S01]  /*15a0*/  ULDC.64 UR4, c[0x0][0x418] ;  /* 0x0001060000047ab9 */ /* 0x000fe20000000a00 */
[----:B------:R0:W-:Y:S04]  /*15b0*/  STL [R1+0x98], R27 ;  /* 0x0000981b01007387 */ /* 0x0001e80000100800 */
[----:B------:R0:W5:Y:S04]  /*15c0*/  @P0 LDG.E R69, desc[UR60][R8.64] ;  /* 0x0000003c08450981 */ /* 0x000168000c1e1900 */
[----:B------:R-:W-:Y:S01]  /*15d0*/  @P2 IADD3 R6, P1, R27, UR8, RZ ;  /* 0x000000081b062c10 */ /* 0x000fe2000ff3e0ff */
[----:B------:R-:W-:Y:S01]  /*15e0*/  UISETP.NE.U32.AND UP0, UPT, UR4, URZ, UPT ;  /* 0x0000003f0400728c */ /* 0x000fe2000bf05070 */
[----:B------:R0:W-:Y:S02]  /*15f0*/  STL [R1+0x9c], R26 ;  /* 0x00009c1a01007387 */ /* 0x0001e40000100800 */
[----:B------:R-:W-:Y:S01]  /*1600*/  @P2 IADD3.X R7, R26, UR9, RZ, P1, !PT ;  /* 0x000000091a072c10 */ /* 0x000fe20008ffe4ff */
[----:B------:R-:W-:-:S04]  /*1610*/  ULDC UR4, c[0x0][0x424] ;  /* 0x0001090000047ab9 */ /* 0x000fc80000000800 */
[----:B------:R0:W5:Y:S01]  /*1620*/  @P2 LDG.E R111, desc[UR60][R6.64] ;  /* 0x0000003c066f2981 */ /* 0x000162000c1e1900 */
[----:B------:R-:W-:-:S03]  /*1630*/  UISETP.NE.AND.EX UP0, UPT, UR5, URZ, UPT, UP0 ;  /* 0x0000003f0500728c */ /* 0x000fc6000bf05300 */
[----:B------:R-:W-:Y:S01]  /*1640*/  ULDC UR5, c[0x0][0x2f0] ;  /* 0x0000bc0000057ab9 */ /* 0x000fe20000000800 */
[----:B------:R-:W-:-:S04]  /*1650*/  USEL UR4, UR4, 0x1, UP0 ;  /* 0x0000000104047887 */ /* 0x000fc80008000000 */
[----:B------:R-:W-:-:S03]  /*1660*/  UIMAD UR4, UR4, UR5, URZ ;  /* 0x00000005040472a4 */ /* 0x000fc6000f8e023f */
[----:B------:R-:W-:Y:S02]  /*1670*/  ULDC UR5, c[0x0][0x348] ;  /* 0x0000d20000057ab9 */ /* 0x000fe40000000800 */
[----:B------:R-:W-:Y:S02]  /*1680*/  IMAD.U32 R2, RZ, RZ, UR5 ;  /* 0x00000005ff027e24 */ /* 0x000fe4000f8e00ff */
[----:B------:R-:W-:Y:S01]  /*1690*/  IMAD.U32 R24, RZ, RZ, UR4 ;  /* 0x00000004ff187e24 */ /* 0x000fe2000f8e00ff */
[----:B0-----:R-:W-:Y:S06]  /*16a0*/  @P2 BRA `(.L_x_9760) ;  /* 0x0000000000242947 */ /* 0x001fec0003800000 */
        /* <DEDUP_REMOVED lines=9> */
.L_x_9760:
[C---:B------:R-:W-:Y:S01]  /*1740*/  LOP3.LUT R30, R110.reuse, 0xffff, RZ, 0xc0, !PT ;  /* 0x0000ffff6e1e7812 */ /* 0x040fe200078ec0ff */
[----:B------:R-:W-:Y:S01]  /*1750*/  ULDC.64 UR4, c[0x0][0xa20] ;  /* 0x0002880000047ab9 */ /* 0x000fe20000000a00 */
[----:B------:R0:W-:Y:S01]  /*1760*/  STL [R1+0xa4], R109 ;  /* 0x0000a46d01007387 */ /* 0x0001e20000100800 */
[----:B------:R-:W-:Y:S02]  /*1770*/  ISETP.NE.U32.AND P1, PT, RZ, UR4, PT ;  /* 0x00000004ff007c0c */ /* 0x000fe4000bf25070 */
[C---:B------:R-:W-:Y:S01]  /*1780*/  LOP3.LUT R3, R110.reuse, 0xff000000, RZ, 0xc0, !PT ;  /* 0xff0000006e037812 */ /* 0x040fe200078ec0ff */
[----:B------:R0:W-:Y:S01]  /*1790*/  STL [R1+0x8c], R30 ;  /* 0x00008c1e01007387 */ /* 0x0001e20000100800 */
[----:B------:R-:W-:Y:S02]  /*17a0*/  ISETP.NE.AND.EX P1, PT, RZ, UR5, PT, P1 ;  /* 0x00000005ff007c0c */ /* 0x000fe4000bf25310 */
[----:B------:R-:W-:Y:S02]  /*17b0*/  LOP3.LUT R0, R110, 0xff0000, RZ, 0xc0, !PT ;  /* 0x00ff00006e007812 */ /* 0x000fe400078ec0ff */
[----:B------:R-:W-:-:S04]  /*17c0*/  SHF.R.U32.HI R3, RZ, 0x8, R3 ;  /* 0x00000008ff037819 */ /* 0x000fc80000011603 */
[----:B------:R-:W-:-:S05]  /*17d0*/  LEA.HI R10, R0, R3, RZ, 0x10 ;  /* 0x00000003000a7211 */ /* 0x000fca00078f80ff */
[----:B0-----:R-:W-:Y:S05]  /*17e0*/  @!P1 BRA `(.L_x_9761) ;  /* 0x0000000000109947 */ /* 0x001fea0003800000 */
[----:B------:R-:W-:-:S04]  /*17f0*/  IADD3 R4, P0, R27, UR4, RZ ;  /* 0x000000041b047c10 */ /* 0x000fc8000ff1e0ff */
[----:B------:R-:W-:-:S05]  /*1800*/  IADD3.X R5, R26, UR5, RZ, P0, !PT ;  /* 0x000000051a057c10 */ /* 0x000fca00087fe4ff */
[----:B------:R0:W5:Y:S01]  /*1810*/  LDG.E R24, desc[UR60][R4.64] ;  /* 0x0000003c04187981 */ /* 0x000162000c1e1900 */
[----:B------:R-:W-:Y:S05]  /*1820*/  BRA `(.L_x_9762) ;  /* 0x0000000000107947 */ /* 0x000fea0003800000 */
.L_x_9761:
[----:B------:R-:W-:Y:S05]  /*1830*/  @!P0 BRA `(.L_x_9762) ;  /* 0x00000000000c8947 */ /* 0x000fea0003800000 */
[----:B------:R-:W2:Y:S04]  /*1840*/  LDG.E R3, desc[UR60][R8.64] ;  /* 0x0000003c08037981 */ /* 0x000ea8000c1e1900 */
[----:B------:R-:W2:Y:S02]  /*1850*/  LDG.E R24, desc[UR60][R8.64+0x4] ;  /* 0x0000043c08187981 */ /* 0x000ea4000c1e1900 */
[----:B--2---:R-:W-:-:S07]  /*1860*/  IMAD.IADD R24, R24, 0x1, -R3 ;  /* 0x0000000118187824 */ /* 0x004fce00078e0a03 */
.L_x_9762:
[----:B------:R-:W-:Y:S02]  /*1870*/  ULDC.64 UR4, c[0x0][0xa10] ;  /* 0x0002840000047ab9 */ /* 0x000fe40000000a00 */
[----:B------:R-:W-:-:S04]  /*1880*/  ISETP.NE.U32.AND P0, PT, RZ, UR4, PT ;  /* 0x00000004ff007c0c */ /* 0x000fc8000bf05070 */
[----:B------:R-:W-:Y:S01]  /*1890*/  ISETP.NE.AND.EX P0, PT, RZ, UR5, PT, P0 ;  /* 0x00000005ff007c0c */ /* 0x000fe2000bf05300 */
[----:B------:R-:W-:-:S12]  /*18a0*/  ULDC.64 UR4, c[0x0][0xa30] ;  /* 0x00028c0000047ab9 */ /* 0x000fd80000000a00 */
[----:B0-----:R-:W0:Y:S01]  /*18b0*/  @P0 LDC.64 R4, c[0x0][0xa10] ;  /* 0x00028400ff040b82 */ /* 0x001e220000000a00 */
[----:B------:R-:W-:-:S04]  /*18c0*/  ISETP.NE.U32.AND P1, PT, RZ, UR4, PT ;  /* 0x00000004ff007c0c */ /* 0x000fc8000bf25070 */
[----:B------:R-:W-:Y:S01]  /*18d0*/  ISETP.NE.AND.EX P1, PT, RZ, UR5, PT, P1 ;  /* 0x00000005ff007c0c */ /* 0x000fe2000bf25310 */
[----:B0-----:R-:W-:-:S05]  /*18e0*/  @P0 IMAD.WIDE R4, R25, 0x4, R4 ;  /* 0x0000000419040825 */ /* 0x001fca00078e0204 */
[----:B------:R-:W2:Y:S04]  /*18f0*/  @P0 LDG.E R0, desc[UR60][R4.64] ;  /* 0x0000003c04000981 */ /* 0x000ea8000c1e1900 */
[----:B------:R-:W2:Y:S03]  /*1900*/  @P0 LDG.E R3, desc[UR60][R4.64+0x4] ;  /* 0x0000043c04030981 */ /* 0x000ea6000c1e1900 */
[----:B------:R-:W-:Y:S01]  /*1910*/  @P1 IADD3 R6, P2, R27, UR4, RZ ;  /* 0x000000041b061c10 */ /* 0x000fe2000ff5e0ff */
[----:B-----5:R-:W-:-:S03]  /*1920*/  IMAD.MOV.U32 R105, RZ, RZ, R24 ;  /* 0x000000ffff697224 */ /* 0x020fc600078e0018 */
[----:B------:R-:W-:-:S05]  /*1930*/  @P1 IADD3.X R7, R26, UR5, RZ, P2, !PT ;  /* 0x000000051a071c10 */ /* 0x000fca00097fe4ff */
[----:B------:R0:W5:Y:S01]  /*1940*/  @P1 LDG.E R105, desc[UR60][R6.64] ;  /* 0x0000003c06691981 */ /* 0x000162000c1e1900 */
[----:B------:R-:W-:Y:S01]  /*1950*/  LOP3.LUT R12, R10, 0xff, RZ, 0xc0, !PT ;  /* 0x000000ff0a0c7812 */ /* 0x000fe200078ec0ff */
[----:B------:R-:W-:Y:S01]  /*1960*/  IMAD.IADD R11, R24, 0x1, -R11 ;  /* 0x00000001180b7824 */ /* 0x000fe200078e0a0b */
[----:B------:R-:W-:Y:S01]  /*1970*/  SHF.R.U32.HI R8, RZ, 0x10, R10 ;  /* 0x00000010ff087819 */ /* 0x000fe2000001160a */
[----:B------:R-:W-:Y:S01]  /*1980*/  BSSY B0, `(.L_x_9763) ;  /* 0x000002b000007945 */ /* 0x000fe20003800000 */
[----:B------:R-:W-:Y:S01]  /*1990*/  LOP3.LUT R19, R19, 0xfffffffb, RZ, 0xc0, !PT ;  /* 0xfffffffb13137812 */ /* 0x000fe200078ec0ff */
[----:B------:R0:W-:Y:S04]  /*19a0*/  STL [R1+0xac], R12 ;  /* 0x0000ac0c01007387 */ /* 0x0001e80000100800 */
[----:B------:R0:W-:Y:S01]  /*19b0*/  STL [R1+0x90], R8 ;  /* 0x0000900801007387 */ /* 0x0001e20000100800 */
[----:B--2---:R-:W-:-:S04]  /*19c0*/  @P0 IMAD.IADD R2, R3, 0x1, -R0 ;  /* 0x0000000103020824 */ /* 0x004fc800078e0a00 */
[----:B------:R-:W-:-:S04]  /*19d0*/  IMAD.IADD R114, R11, 0x1, R2 ;  /* 0x000000010b727824 */ /* 0x000fc800078e0202 */
[C---:B------:R-:W-:Y:S01]  /*19e0*/  VIADD R0, R114.reuse, 0x8f ;  /* 0x0000008f72007836 */ /* 0x040fe20000000000 */
[----:B------:R-:W-:-:S03]  /*19f0*/  ISETP.GE.AND P3, PT, R114, 0x1, PT ;  /* 0x000000017200780c */ /* 0x000fc60003f66270 */
[----:B------:R-:W-:-:S05]  /*1a00*/  IMAD.HI R0, R0, 0x38e38e39, RZ ;  /* 0x38e38e3900007827 */ /* 0x000fca00078e02ff */
[----:B------:R-:W-:-:S04]  /*1a10*/  SHF.R.U32.HI R3, RZ, 0x1f, R0 ;  /* 0x0000001fff037819 */ /* 0x000fc80000011600 */
[----:B------:R-:W-:Y:S01]  /*1a20*/  LEA.HI.SX32 R108, R0, R3, 0x1b ;  /* 0x00000003006c7211 */ /* 0x000fe200078fdaff */
[----:B------:R-:W-:Y:S01]  /*1a30*/  IMAD.MOV.U32 R3, RZ, RZ, RZ ;  /* 0x000000ffff037224 */ /* 0x000fe200078e00ff */
[----:B------:R-:W-:Y:S01]  /*1a40*/  @P3 LOP3.LUT R19, R19, 0x4, RZ, 0xfc, !PT ;  /* 0x0000000413133812 */ /* 0x000fe200078efcff */
[----:B0-----:R-:W-:Y:S06]  /*1a50*/  @!P3 BRA `(.L_x_9764) ;  /* 0x000000000074b947 */ /* 0x001fec0003800000 */
        /* <DEDUP_REMOVED lines=29> */
.L_x_9764:
[----:B------:R-:W-:Y:S05]  /*1c30*/  BSYNC B0 ;  /* 0x0000000000007941 */ /* 0x000fea0003800000 */
.L_x_9763:
[----:B------:R-:W-:-:S05]  /*1c40*/  IMAD R0, R12, R3, RZ ;  /* 0x000000030c007224 */ /* 0x000fca00078e02ff */
[C---:B------:R-:W-:Y:S01]  /*1c50*/  VIADDMNMX R3, R0.reuse, R3, R108, PT ;  /* 0x0000000300037246 */ /* 0x040fe2000380016c */
[----:B------:R-:W-:-:S04]  /*1c60*/  IMAD R0, R0, 0x90, -R11 ;  /* 0x0000009000007824 */ /* 0x000fc800078e0a0b */
[----:B------:R-:W-:Y:S01]  /*1c70*/  IMAD R3, R3, 0x90, -R11 ;  /* 0x0000009003037824 */ /* 0x000fe200078e0a0b */
[----:B------:R-:W-:-:S04]  /*1c80*/  VIMNMX R0, RZ, R0, !PT ;  /* 0x00000000ff007248 */ /* 0x000fc80007fe0100 */
[----:B------:R-:W-:Y:S01]  /*1c90*/  VIMNMX R3, R3, R2, PT ;  /* 0x0000000203037248 */ /* 0x000fe20003fe0100 */
[----:B------:R-:W-:-:S03]  /*1ca0*/  IMAD.WIDE.U32 R82, R0, 0x38e38e39, RZ ;  /* 0x38e38e3900527825 */ /* 0x000fc600078e00ff */
        /* <DEDUP_REMOVED lines=30> */
.L_x_9767:
[----:B------:R-:W-:Y:S05]  /*1e90*/  BSYNC B6 ;  /* 0x0000000000067941 */ /* 0x000fea0003800000 */
.L_x_9766:
        /* <DEDUP_REMOVED lines=20> */
.L_x_9769:
[----:B------:R-:W-:Y:S05]  /*1fe0*/  BSYNC B6 ;  /* 0x0000000000067941 */ /* 0x000fea0003800000 */
.L_x_9768:
[----:B------:R-:W-:Y:S01]  /*1ff0*/  ULDC.64 UR4, c[0x0][0x9f8] ;  /* 0x00027e0000047ab9 */ /* 0x000fe20000000a00 */
[----:B------:R-:W-:Y:S01]  /*2000*/  IMAD.MOV.U32 R0, RZ, RZ, R25 ;  /* 0x000000ffff007224 */ /* 0x000fe200078e0019 */
[----:B------:R-:W-:Y:S01]  /*2010*/  ISETP.NE.U32.AND P0, PT, RZ, UR4, PT ;  /* 0x00000004ff007c0c */ /* 0x000fe2000bf05070 */
[----:B------:R-:W2:Y:S01]  /*2020*/  LDL R38, [R1+0x50] ;  /* 0x0000500001267983 */ /* 0x000ea20000100800 */
[----:B------:R-:W0:Y:S02]  /*2030*/  LDC.64 R28, c[0x0][0x300] ;  /* 0x0000c000ff1c7b82 */ /* 0x000e240000000a00 */
[----:B------:R-:W-:Y:S01]  /*2040*/  ISETP.NE.AND.EX P0, PT, RZ, UR5, PT, P0 ;  /* 0x00000005ff007c0c */ /* 0x000fe2000bf05300 */
[----:B------:R-:W3:Y:S04]  /*2050*/  LDL R36, [R1+0x54] ;  /* 0x0000540001247983 */ /* 0x000ee80000100800 */
[----:B------:R-:W4:Y:S01]  /*2060*/  LDL R37, [R1+0x58] ;  /* 0x0000580001257983 */ /* 0x000f220000100800 */
[----:B------:R-:W1:Y:S01]  /*2070*/  S2R R20, SR_TID.X ;  /* 0x0000000000147919 */ /* 0x000e620000002100 */
[----:B------:R-:W-:Y:S01]  /*2080*/  IMAD.IADD R69, R69, 0x1, R24 ;  /* 0x0000000145457824 */ /* 0x000fe200078e0218 */
[----:B------:R-:W-:Y:S01]  /*2090*/  SHF.R.S32.HI R145, RZ, 0x1f, R144 ;  /* 0x0000001fff917819 */ /* 0x000fe20000011490 */
[----:B------:R-:W1:Y:S04]  /*20a0*/  LDC.64 R66, c[0x0][0x408] ;  /* 0x00010200ff427b82 */ /* 0x000e680000000a00 */
[----:B------:R-:W-:-:S04]  /*20b0*/  @P0 IADD3 R4, P1, R27, UR4, RZ ;  /* 0x000000041b040c10 */ /* 0x000fc8000ff3e0ff */
[----:B------:R-:W-:Y:S01]  /*20c0*/  @P0 IADD3.X R5, R26, UR5, RZ, P1, !PT ;  /* 0x000000051a050c10 */ /* 0x000fe20008ffe4ff */
[----:B------:R-:W-:Y:S01]  /*20d0*/  ULDC.64 UR4, c[0x0][0xa08] ;  /* 0x0002820000047ab9 */ /* 0x000fe20000000a00 */
[----:B------:R-:W-:Y:S01]  /*20e0*/  SHF.R.S32.HI R32, RZ, 0x1f, R146 ;  /* 0x0000001fff207819 */ /* 0x000fe20000011492 */
[----:B------:R-:W1:Y:S02]  /*20f0*/  LDC.64 R74, c[0x0][0x3f8] ;  /* 0x0000fe00ff4a7b82 */ /* 0x000e640000000a00 */
[----:B------:R0:W2:Y:S01]  /*2100*/  @P0 LDG.E R0, desc[UR60][R4.64] ;  /* 0x0000003c04000981 */ /* 0x0000a2000c1e1900 */
[----:B------:R-:W-:Y:S01]  /*2110*/  SHF.R.S32.HI R9, RZ, 0x1f, R69 ;  /* 0x0000001fff097819 */ /* 0x000fe20000011445 */
[----:B0-----:R-:W-:Y:S01]  /*2120*/  IMAD.WIDE.U32 R6, R69, R28, RZ ;  /* 0x0000001c45067225 */ /* 0x001fe200078e00ff */
[----:B------:R-:W-:-:S03]  /*2130*/  ISETP.NE.U32.AND P0, PT, RZ, UR4, PT ;  /* 0x00000004ff007c0c */ /* 0x000fc6000bf05070 */
[----:B------:R-:W-:Y:S01]  /*2140*/  IMAD R8, R9, R28, RZ ;  /* 0x0000001c09087224 */ /* 0x000fe200078e02ff */
[----:B------:R-:W-:Y:S01]  /*2150*/  ISETP.NE.AND.EX P0, PT, RZ, UR5, PT, P0 ;  /* 0x00000005ff007c0c */ /* 0x000fe2000bf05300 */
[----:B------:R-:W-:Y:S01]  /*2160*/  ULDC.64 UR4, c[0x0][0x308] ;  /* 0x0000c20000047ab9 */ /* 0x000fe20000000a00 */
[----:B------:R-:W0:Y:S01]  /*2170*/  LDC R107, c[0x0][0x3f4] ;  /* 0x0000fd00ff6b7b82 */ /* 0x000e220000000800 */
[----:B------:R-:W-:-:S04]  /*2180*/  IMAD R3, R69, R29, R8 ;  /* 0x0000001d45037224 */ /* 0x000fc800078e0208 */
[----:B------:R-:W-:Y:S02]  /*2190*/  IMAD.IADD R7, R7, 0x1, R3 ;  /* 0x0000000107077824 */ /* 0x000fe400078e0203 */
[----:B------:R-:W-:Y:S01]  /*21a0*/  IMAD.WIDE.U32 R4, R30, UR4, R6 ;  /* 0x000000041e047c25 */ /* 0x000fe2000f8e0006 */
[----:B-1----:R-:W-:-:S03]  /*21b0*/  SHF.R.U32.HI R34, RZ, 0x7, R20 ;  /* 0x00000007ff227819 */ /* 0x002fc60000011614 */
[----:B------:R-:W-:Y:S01]  /*21c0*/  IMAD R5, R30, UR5, R5 ;  /* 0x000000051e057c24 */ /* 0x000fe2000f8e0205 */
[----:B------:R-:W-:Y:S01]  /*21d0*/  ISETP.NE.AND P6, PT, R34, 0x1, PT ;  /* 0x000000012200780c */ /* 0x000fe20003fc5270 */
[----:B------:R-:W-:Y:S01]  /*21e0*/  VIADD R10, R20, 0xffffff80 ;  /* 0xffffff80140a7836 */ /* 0x000fe20000000000 */
[----:B------:R-:W-:Y:S01]  /*21f0*/  ULDC.64 UR4, c[0x0][0x310] ;  /* 0x0000c40000047ab9 */ /* 0x000fe20000000a00 */
[----:B------:R-:W-:-:S03]  /*2200*/  IMAD R6, R32, R28, RZ ;  /* 0x0000001c20067224 */ /* 0x000fc600078e02ff */
[----:B------:R-:W-:Y:S01]  /*2210*/  SHF.R.S32.HI R11, RZ, 0x1f, R10 ;  /* 0x0000001fff0b7819 */ /* 0x000fe2000001140a */
[----:B------:R-:W-:-:S03]  /*2220*/  IMAD R6, R146, R29, R6 ;  /* 0x0000001d92067224 */ /* 0x000fc600078e0206 */
[----:B------:R-:W-:-:S04]  /*2230*/  LEA.HI R11, R11, R10, RZ, 0x2 ;  /* 0x0000000a0b0b7211 */ /* 0x000fc800078f10ff */
[--C-:B------:R-:W-:Y:S02]  /*2240*/  SHF.R.S32.HI R76, RZ, 0x2, R11.reuse ;  /* 0x00000002ff4c7819 */ /* 0x100fe4000001140b */
[----:B------:R-:W-:-:S04]  /*2250*/  SHF.R.S32.HI R11, RZ, 0x1f, R11 ;  /* 0x0000001fff0b7819 */ /* 0x000fc8000001140b */
[----:B------:R-:W-:-:S04]  /*2260*/  LEA.HI R11, R11, R76, RZ, 0x2 ;  /* 0x0000004c0b0b7211 */ /* 0x000fc800078f10ff */
[----:B------:R-:W-:Y:S01]  /*2270*/  LOP3.LUT R11, R11, 0xfffffffc, RZ, 0xc0, !PT ;  /* 0xfffffffc0b0b7812 */ /* 0x000fe200078ec0ff */
[----:B------:R-:W-:-:S04]  /*2280*/  IMAD R8, R32, R66, RZ ;  /* 0x0000004220087224 */ /* 0x000fc800078e02ff */
[----:B------:R-:W-:Y:S02]  /*2290*/  IMAD.IADD R76, R76, 0x1, -R11 ;  /* 0x000000014c4c7824 */ /* 0x000fe400078e0a0b */
[----:B------:R-:W-:-:S03]  /*22a0*/  IMAD R11, R146, R67, R8 ;  /* 0x00000043920b7224 */ /* 0x000fc600078e0208 */
[----:B------:R-:W-:Y:S02]  /*22b0*/  LOP3.LUT P2, RZ, R76, 0x2, RZ, 0xc0, !PT ;  /* 0x000000024cff7812 */ /* 0x000fe4000784c0ff */
[--C-:B------:R-:W-:Y:S02]  /*22c0*/  SHF.R.S32.HI R157, RZ, 0x1f, R156.reuse ;  /* 0x0000001fff9d7819 */ /* 0x100fe4000001149c */
[----:B------:R-:W-:Y:S01]  /*22d0*/  LOP3.LUT R19, R19, 0xfffffffd, RZ, 0xc0, !PT ;  /* 0xfffffffd13137812 */ /* 0x000fe200078ec0ff */
[----:B------:R-:W-:-:S08]  /*22e0*/  IMAD.WIDE.U32 R64, R146, R66, R156 ;  /* 0x0000004292407225 */ /* 0x000fd000078e009c */
[----:B------:R-:W-:Y:S01]  /*22f0*/  @P2 LOP3.LUT R19, R19, 0x2, RZ, 0xfc, !PT ;  /* 0x0000000213132812 */ /* 0x000fe200078efcff */
[----:B------:R-:W-:Y:S01]  /*2300*/  IMAD.IADD R65, R11, 0x1, R65 ;  /* 0x000000010b417824 */ /* 0x000fe200078e0241 */
[----:B-----5:R-:W-:Y:S01]  /*2310*/  SHF.R.S32.HI R35, RZ, 0x1f, R105 ;  /* 0x0000001fff237819 */ /* 0x020fe20000011469 */
[----:B------:R-:W-:Y:S01]  /*2320*/  VIADD R81, R144, 0x50 ;  /* 0x0000005090517836 */ /* 0x000fe20000000000 */
[----:B------:R-:W-:Y:S01]  /*2330*/  LOP3.LUT R19, R19, 0xfffffffe, RZ, 0xc0, !PT ;  /* 0xfffffffe13137812 */ /* 0x000fe200078ec0ff */
[----:B------:R-:W-:-:S04]  /*2340*/  IMAD.WIDE.U32 R70, R146, R74, R144 ;  /* 0x0000004a92467225 */ /* 0x000fc800078e0090 */
[----:B------:R-:W-:-:S04]  /*2350*/  IMAD.WIDE.U32 R72, R146, R74, R156 ;  /* 0x0000004a92487225 */ /* 0x000fc800078e009c */
[----:B------:R-:W-:Y:S02]  /*2360*/  IMAD R97, R67, 0x90, RZ ;  /* 0x0000009043617824 */ /* 0x000fe400078e02ff */
[----:B------:R-:W-:-:S04]  /*2370*/  IMAD.WIDE.U32 R64, R105, R66, R64 ;  /* 0x0000004269407225 */ /* 0x000fc800078e0040 */
[----:B------:R-:W-:Y:S01]  /*2380*/  VIADD R113, R34, 0x8 ;  /* 0x0000000822717836 */ /* 0x000fe20000000000 */
[----:B--2---:R-:W-:Y:S02]  /*2390*/  SHF.R.S32.HI R3, RZ, 0x1f, R0 ;  /* 0x0000001fff037819 */ /* 0x004fe40000011400 */
[----:B------:R-:W-:Y:S02]  /*23a0*/  SEL R13, R0, RZ, !P0 ;  /* 0x000000ff000d7207 */ /* 0x000fe40004000000 */
[----:B------:R-:W-:-:S03]  /*23b0*/  SEL R89, R3, RZ, !P0 ;  /* 0x000000ff03597207 */ /* 0x000fc60004000000 */
[----:B------:R-:W-:-:S04]  /*23c0*/  IMAD.WIDE.U32 R24, R13, UR4, R4 ;  /* 0x000000040d187c25 */ /* 0x000fc8000f8e0004 */
[----:B------:R-:W-:Y:S02]  /*23d0*/  IMAD R0, R89, UR4, RZ ;  /* 0x0000000459007c24 */ /* 0x000fe4000f8e02ff */
[----:B------:R-:W-:-:S04]  /*23e0*/  IMAD.WIDE.U32 R4, R146, R28, R144 ;  /* 0x0000001c92047225 */ /* 0x000fc800078e0090 */
[----:B------:R-:W-:Y:S01]  /*23f0*/  IMAD R3, R13, UR5, R0 ;  /* 0x000000050d037c24 */ /* 0x000fe2000f8e0200 */
[----:B------:R-:W-:Y:S05]  /*2400*/  @!P6 WARPSYNC.ALL ;  /* 0x000000000000e948 */ /* 0x000fea0003800000 */
[----:B------:R-:W-:Y:S01]  /*2410*/  VIADD R0, R144, 0x10 ;  /* 0x0000001090007836 */ /* 0x000fe20000000000 */
[----:B------:R-:W-:Y:S01]  /*2420*/  ULDC.64 UR4, c[0x0][0x330] ;  /* 0x0000cc0000047ab9 */ /* 0x000fe20000000a00 */
[----:B------:R-:W-:Y:S01]  /*2430*/  IMAD.IADD R3, R25, 0x1, R3 ;  /* 0x0000000119037824 */ /* 0x000fe200078e0203 */
[----:B------:R-:W-:Y:S01]  /*2440*/  @!P6 BAR.SYNC.DEFER_BLOCKING 0x9, 0x100 ;  /* 0x024400000000eb1d */ /* 0x000fe20000010000 */
[----:B------:R-:W-:Y:S01]  /*2450*/  IMAD.WIDE.U32 R26, R30, UR4, R144 ;  /* 0x000000041e1a7c25 */ /* 0x000fe2000f8e0090 */
[----:B------:R-:W-:-:S03]  /*2460*/  IADD3 R95, P0, R24, R4, RZ ;  /* 0x00000004185f7210 */ /* 0x000fc60007f1e0ff */
[----:B------:R-:W-:Y:S01]  /*2470*/  IMAD R27, R30, UR5, R27 ;  /* 0x000000051e1b7c24 */ /* 0x000fe2000f8e021b */
[----:B------:R-:W-:Y:S01]  /*2480*/  ULDC UR4, c[0x0][0x2f4] ;  /* 0x0000bd0000047ab9 */ /* 0x000fe20000000800 */
[----:B------:R-:W-:Y:S01]  /*2490*/  ULDC.64 UR6, c[0x0][0x338] ;  /* 0x0000ce0000067ab9 */ /* 0x000fe20000000a00 */
[----:B------:R-:W-:Y:S02]  /*24a0*/  ISETP.GE.AND P1, PT, R0, UR4, PT ;  /* 0x0000000400007c0c */ /* 0x000fe4000bf26270 */
[----:B------:R-:W-:Y:S02]  /*24b0*/  IADD3.X R94, R3, R5, R6, P0, !PT ;  /* 0x00000005035e7210 */ /* 0x000fe400007fe406 */
[----:B------:R-:W-:Y:S02]  /*24c0*/  SEL R5, RZ, 0xffffffff, P1 ;  /* 0xffffffffff057807 */ /* 0x000fe40000800000 */
[C---:B------:R-:W-:Y:S01]  /*24d0*/  ISETP.GE.AND P0, PT, R144.reuse, UR4, PT ;  /* 0x0000000490007c0c */ /* 0x040fe2000bf06270 */
[----:B------:R-:W-:-:S02]  /*24e0*/  VIADD R4, R144, 0x20 ;  /* 0x0000002090047836 */ /* 0x000fc40000000000 */
[----:B------:R-:W-:Y:S01]  /*24f0*/  IMAD.SHL.U32 R7, R5, 0x2, RZ ;  /* 0x0000000205077824 */ /* 0x000fe200078e00ff */
[----:B------:R-:W-:Y:S01]  /*2500*/  SEL R6, RZ, 0x1, P0 ;  /* 0x00000001ff067807 */ /* 0x000fe20000000000 */
[----:B------:R-:W-:Y:S01]  /*2510*/  VIADD R5, R144, 0x30 ;  /* 0x0000003090057836 */ /* 0x000fe20000000000 */
[----:B------:R-:W-:Y:S02]  /*2520*/  ISETP.GE.AND P0, PT, R4, UR4, PT ;  /* 0x0000000404007c0c */ /* 0x000fe4000bf06270 */
[----:B------:R-:W-:Y:S01]  /*2530*/  LOP3.LUT R7, R7, 0x2, R6, 0xe2, !PT ;  /* 0x0000000207077812 */ /* 0x000fe200078ee206 */
[----:B------:R-:W-:Y:S01]  /*2540*/  VIADD R6, R144, 0x40 ;  /* 0x0000004090067836 */ /* 0x000fe20000000000 */
[----:B------:R-:W-:Y:S02]  /*2550*/  ISETP.GE.AND P1, PT, R5, UR4, PT ;  /* 0x0000000405007c0c */ /* 0x000fe4000bf26270 */
[----:B------:R-:W-:Y:S02]  /*2560*/  SEL R8, RZ, 0x4, P0 ;  /* 0x00000004ff087807 */ /* 0x000fe40000000000 */
[----:B------:R-:W-:-:S02]  /*2570*/  SEL R10, RZ, 0x8, P1 ;  /* 0x00000008ff0a7807 */ /* 0x000fc40000800000 */
[----:B------:R-:W-:Y:S02]  /*2580*/  ISETP.GE.AND P0, PT, R6, UR4, PT ;  /* 0x0000000406007c0c */ /* 0x000fe4000bf06270 */
[----:B------:R-:W-:Y:S02]  /*2590*/  LOP3.LUT R10, R10, R7, R8, 0xfe, !PT ;  /* 0x000000070a0a7212 */ /* 0x000fe400078efe08 */
[----:B------:R-:W-:Y:S01]  /*25a0*/  SEL R7, RZ, 0x10, P0 ;  /* 0x00000010ff077807 */ /* 0x000fe20000000000 */
[----:B------:R-:W-:Y:S01]  /*25b0*/  IMAD.WIDE.U32 R30, R146, R66, R144 ;  /* 0x00000042921e7225 */ /* 0x000fe200078e0090 */
[----:B0-----:R-:W-:Y:S02]  /*25c0*/  ISETP.GE.AND P0, PT, R144, R107, PT ;  /* 0x0000006b9000720c */ /* 0x001fe40003f06270 */
[----:B------:R-:W-:Y:S01]  /*25d0*/  LOP3.LUT R10, R10, R7, RZ, 0xfc, !PT ;  /* 0x000000070a0a7212 */ /* 0x000fe200078efcff */
[----:B------:R-:W-:Y:S01]  /*25e0*/  IMAD R7, R32, R74, RZ ;  /* 0x0000004a20077224 */ /* 0x000fe200078e02ff */
[-C--:B------:R-:W-:Y:S01]  /*25f0*/  ISETP.GE.AND P1, PT, R0, R107.reuse, PT ;  /* 0x0000006b0000720c */ /* 0x080fe20003f26270 */
[----:B------:R-:W-:Y:S01]  /*2600*/  IMAD R89, R89, UR6, RZ ;  /* 0x0000000659597c24 */ /* 0x000fe2000f8e02ff */
[----:B------:R-:W-:Y:S01]  /*2610*/  ISETP.GE.AND P2, PT, R4, R107, PT ;  /* 0x0000006b0400720c */ /* 0x000fe20003f46270 */
[----:B------:R-:W-:Y:S01]  /*2620*/  IMAD R33, R146, R75, R7 ;  /* 0x0000004b92217224 */ /* 0x000fe200078e0207 */
[----:B------:R-:W-:Y:S01]  /*2630*/  SEL R7, R107, RZ, P0 ;  /* 0x000000ff6b077207 */ /* 0x000fe20000000000 */
[----:B------:R-:W-:Y:S01]  /*2640*/  IMAD.IADD R31, R31, 0x1, R11 ;  /* 0x000000011f1f7824 */ /* 0x000fe200078e020b */
[----:B------:R-:W-:Y:S01]  /*2650*/  SEL R11, R107, RZ, P1 ;  /* 0x000000ff6b0b7207 */ /* 0x000fe20000800000 */
[----:B------:R-:W-:-:S02]  /*2660*/  IMAD R89, R13, UR7, R89 ;  /* 0x000000070d597c24 */ /* 0x000fc4000f8e0259 */
[----:B------:R-:W-:Y:S01]  /*2670*/  IMAD.WIDE.U32 R26, R13, UR6, R26 ;  /* 0x000000060d1a7c25 */ /* 0x000fe2000f8e001a */
[----:B------:R-:W-:-:S03]  /*2680*/  SEL R13, R107, RZ, P2 ;  /* 0x000000ff6b0d7207 */ /* 0x000fc60001000000 */
[----:B------:R-:W-:Y:S02]  /*2690*/  IMAD.IADD R7, R144, 0x1, R7 ;  /* 0x0000000190077824 */ /* 0x000fe400078e0207 */
[----:B------:R-:W-:Y:S02]  /*26a0*/  IMAD.IADD R12, R0, 0x1, R11 ;  /* 0x00000001000c7824 */ /* 0x000fe400078e020b */
[----:B------:R-:W-:Y:S01]  /*26b0*/  IMAD.IADD R14, R4, 0x1, R13 ;  /* 0x00000001040e7824 */ /* 0x000fe200078e020d */
[----:B------:R-:W-:Y:S02]  /*26c0*/  SHF.R.S32.HI R8, RZ, 0x1f, R7 ;  /* 0x0000001fff087819 */ /* 0x000fe40000011407 */
[----:B------:R-:W-:Y:S02]  /*26d0*/  SHF.R.S32.HI R13, RZ, 0x1f, R12 ;  /* 0x0000001fff0d7819 */ /* 0x000fe4000001140c */
[----:B------:R-:W-:Y:S02]  /*26e0*/  SHF.R.S32.HI R15, RZ, 0x1f, R14 ;  /* 0x0000001fff0f7819 */ /* 0x000fe4000001140e */
[----:B------:R-:W-:-:S02]  /*26f0*/  LEA.HI R11, R8, R7, RZ, 0x5 ;  /* 0x00000007080b7211 */ /* 0x000fc400078f28ff */
[----:B------:R-:W-:Y:S02]  /*2700*/  LEA.HI R21, R8, R7, RZ, 0x3 ;  /* 0x0000000708157211 */ /* 0x000fe400078f18ff */
[CC--:B------:R-:W-:Y:S02]  /*2710*/  LEA.HI R7, R13.reuse, R12.reuse, RZ, 0x3 ;  /* 0x0000000c0d077211 */ /* 0x0c0fe400078f18ff */
[----:B------:R-:W-:Y:S02]  /*2720*/  LEA.HI R13, R13, R12, RZ, 0x5 ;  /* 0x0000000c0d0d7211 */ /* 0x000fe400078f28ff */
[CC--:B------:R-:W-:Y:S02]  /*2730*/  LEA.HI R8, R15.reuse, R14.reuse, RZ, 0x3 ;  /* 0x0000000e0f087211 */ /* 0x0c0fe400078f18ff */
[----:B------:R-:W-:Y:S02]  /*2740*/  LEA.HI R15, R15, R14, RZ, 0x5 ;  /* 0x0000000e0f0f7211 */ /* 0x000fe400078f28ff */
[----:B------:R-:W-:-:S02]  /*2750*/  SHF.R.S32.HI R12, RZ, 0x5, R11 ;  /* 0x00000005ff0c7819 */ /* 0x000fc4000001140b */
[----:B------:R-:W-:Y:S02]  /*2760*/  LOP3.LUT R11, R38, 0x18, R21, 0xf8, !PT ;  /* 0x00000018260b7812 */ /* 0x000fe400078ef815 */
[----:B------:R-:W-:Y:S01]  /*2770*/  SHF.R.S32.HI R20, RZ, 0x5, R15 ;  /* 0x00000005ff147819 */ /* 0x000fe2000001140f */
[----:B----4-:R-:W-:Y:S01]  /*2780*/  IMAD R12, R12, 0x1200, R37 ;  /* 0x000012000c0c7824 */ /* 0x010fe200078e0225 */
[C---:B------:R-:W-:Y:S02]  /*2790*/  LOP3.LUT R15, R38.reuse, 0x18, R8, 0xf8, !PT ;  /* 0x00000018260f7812 */ /* 0x040fe400078ef808 */
[-C--:B---3--:R-:W-:Y:S02]  /*27a0*/  LOP3.LUT R11, R11, R36.reuse, RZ, 0x3c, !PT ;  /* 0x000000240b0b7212 */ /* 0x088fe400078e3cff */
[----:B------:R-:W-:Y:S02]  /*27b0*/  SHF.R.S32.HI R14, RZ, 0x5, R13 ;  /* 0x00000005ff0e7819 */ /* 0x000fe4000001140d */
[----:B------:R-:W-:Y:S01]  /*27c0*/  LOP3.LUT R13, R38, 0x18, R7, 0xf8, !PT ;  /* 0x00000018260d7812 */ /* 0x000fe200078ef807 */
[----:B------:R-:W-:Y:S01]  /*27d0*/  IMAD R20, R20, 0x1200, R37 ;  /* 0x0000120014147824 */ /* 0x000fe200078e0225 */
[----:B------:R-:W-:Y:S01]  /*27e0*/  LOP3.LUT R15, R15, R36, RZ, 0x3c, !PT ;  /* 0x000000240f0f7212 */ /* 0x000fe200078e3cff */
[----:B------:R-:W-:Y:S01]  /*27f0*/  IMAD.IADD R104, R12, 0x1, R11 ;  /* 0x000000010c687824 */ /* 0x000fe200078e020b */
[----:B------:R-:W-:Y:S01]  /*2800*/  @P2 LOP3.LUT R19, R19, 0x1, RZ, 0xfc, !PT ;  /* 0x0000000113132812 */ /* 0x000fe200078efcff */
[----:B------:R-:W-:Y:S01]  /*2810*/  IMAD R12, R35, R66, RZ ;  /* 0x00000042230c7224 */ /* 0x000fe200078e02ff */
[----:B------:R-:W-:Y:S01]  /*2820*/  LOP3.LUT R13, R13, R36, RZ, 0x3c, !PT ;  /* 0x000000240d0d7212 */ /* 0x000fe200078e3cff */
[----:B------:R-:W-:Y:S01]  /*2830*/  IMAD R14, R14, 0x1200, R37 ;  /* 0x000012000e0e7824 */ /* 0x000fe200078e0225 */
[----:B------:R-:W-:Y:S01]  /*2840*/  ISETP.GE.AND P2, PT, R81, UR4, PT ;  /* 0x0000000451007c0c */ /* 0x000fe2000bf46270 */
[----:B------:R-:W-:-:S02]  /*2850*/  IMAD.IADD R102, R20, 0x1, R15 ;  /* 0x0000000114667824 */ /* 0x000fc400078e020f */
[----:B------:R-:W-:Y:S01]  /*2860*/  IMAD R15, R105, R67, R12 ;  /* 0x00000043690f7224 */ /* 0x000fe200078e020c */
[----:B------:R-:W-:Y:S01]  /*2870*/  SEL R11, RZ, 0x20, P2 ;  /* 0x00000020ff0b7807 */ /* 0x000fe20001000000 */
[----:B------:R-:W-:Y:S01]  /*2880*/  IMAD.IADD R71, R71, 0x1, R33 ;  /* 0x0000000147477824 */ /* 0x000fe200078e0221 */
[----:B------:R-:W-:Y:S01]  /*2890*/  IADD3 R68, P2, R146, R69, RZ ;  /* 0x0000004592447210 */ /* 0x000fe20007f5e0ff */
[----:B------:R-:W-:Y:S02]  /*28a0*/  IMAD.IADD R73, R33, 0x1, R73 ;  /* 0x0000000121497824 */ /* 0x000fe400078e0249 */
[----:B------:R-:W-:Y:S02]  /*28b0*/  IMAD R12, R35, R74, RZ ;  /* 0x0000004a230c7224 */ /* 0x000fe400078e02ff */
[----:B------:R-:W-:Y:S02]  /*28c0*/  IMAD.IADD R103, R14, 0x1, R13 ;  /* 0x000000010e677824 */ /* 0x000fe400078e020d */
[----:B------:R-:W-:Y:S01]  /*28d0*/  IMAD R13, R29, 0x90, RZ ;  /* 0x000000901d0d7824 */ /* 0x000fe200078e02ff */
[----:B------:R-:W-:Y:S01]  /*28e0*/  LOP3.LUT R14, R10, R11, RZ, 0xfc, !PT ;  /* 0x0000000b0a0e7212 */ /* 0x000fe200078efcff */
[----:B------:R-:W-:Y:S01]  /*28f0*/  IMAD.WIDE.U32 R28, R28, 0x90, RZ ;  /* 0x000000901c1c7825 */ /* 0x000fe200078e00ff */
[----:B------:R-:W-:-:S02]  /*2900*/  LOP3.LUT R80, R21, 0xfffffff8, RZ, 0xc0, !PT ;  /* 0xfffffff815507812 */ /* 0x000fc400078ec0ff */
[----:B------:R-:W-:Y:S01]  /*2910*/  LOP3.LUT R79, R7, 0xfffffff8, RZ, 0xc0, !PT ;  /* 0xfffffff8074f7812 */ /* 0x000fe200078ec0ff */
[----:B------:R-:W-:Y:S01]  /*2920*/  IMAD.WIDE.U32 R30, R105, R66, R30 ;  /* 0x00000042691e7225 */ /* 0x000fe200078e001e */
[----:B------:R-:W-:-:S03]  /*2930*/  LOP3.LUT R77, R8, 0xfffffff8, RZ, 0xc0, !PT ;  /* 0xfffffff8084d7812 */ /* 0x000fc600078ec0ff */
[----:B------:R-:W-:Y:S02]  /*2940*/  IMAD R83, R105, R75, R12 ;  /* 0x0000004b69537224 */ /* 0x000fe400078e020c */
[----:B------:R-:W-:Y:S02]  /*2950*/  IMAD R33, R75, 0x90, RZ ;  /* 0x000000904b217824 */ /* 0x000fe400078e02ff */
[----:B------:R-:W-:-:S04]  /*2960*/  IMAD.WIDE.U32 R70, R105, R74, R70 ;  /* 0x0000004a69467225 */ /* 0x000fc800078e0046 */
[----:B------:R-:W-:Y:S01]  /*2970*/  IMAD.WIDE.U32 R72, R105, R74, R72 ;  /* 0x0000004a69487225 */ /* 0x000fe200078e0048 */
[----:B------:R-:W-:-:S03]  /*2980*/  LOP3.LUT R11, R14, 0x4, RZ, 0xc0, !PT ;  /* 0x000000040e0b7812 */ /* 0x000fc600078ec0ff */
[----:B------:R-:W-:Y:S01]  /*2990*/  IMAD.WIDE.U32 R66, R66, 0x90, RZ ;  /* 0x0000009042427825 */ /* 0x000fe200078e00ff */
[----:B------:R-:W-:-:S03]  /*29a0*/  LOP3.LUT R12, R14, 0x8, RZ, 0xc0, !PT ;  /* 0x000000080e0c7812 */ /* 0x000fc600078ec0ff */
[----:B------:R-:W-:Y:S01]  /*29b0*/  IMAD.WIDE.U32 R74, R74, 0x90, RZ ;  /* 0x000000904a4a7825 */ /* 0x000fe200078e00ff */
[----:B------:R-:W-:-:S03]  /*29c0*/  SHF.R.S32.HI R101, RZ, 0x1f, R80 ;  /* 0x0000001fff657819 */ /* 0x000fc60000011450 */
[----:B------:R-:W-:Y:S01]  /*29d0*/  IMAD.X R69, R32, 0x1, R9, P2 ;  /* 0x0000000120457824 */ /* 0x000fe200010e0609 */
[----:B------:R-:W-:Y:S01]  /*29e0*/  LOP3.LUT R9, R10, 0x1, RZ, 0xc0, !PT ;  /* 0x000000010a097812 */ /* 0x000fe200078ec0ff */
[----:B------:R-:W-:Y:S01]  /*29f0*/  IMAD.IADD R96, R29, 0x1, R13 ;  /* 0x000000011d607824 */ /* 0x000fe200078e020d */
[C---:B------:R-:W-:Y:S01]  /*2a00*/  LOP3.LUT R10, R14.reuse, 0x2, RZ, 0xc0, !PT ;  /* 0x000000020e0a7812 */ /* 0x040fe200078ec0ff */
[----:B------:R-:W-:Y:S01]  /*2a10*/  IMAD.IADD R87, R71, 0x1, R83 ;  /* 0x0000000147577824 */ /* 0x000fe200078e0253 */
[C---:B------:R-:W-:Y:S01]  /*2a20*/  LOP3.LUT R13, R14.reuse, 0x10, RZ, 0xc0, !PT ;  /* 0x000000100e0d7812 */ /* 0x040fe200078ec0ff */
[----:B------:R-:W-:Y:S01]  /*2a30*/  IMAD.SHL.U32 R107, R107, 0x2, RZ ;  /* 0x000000026b6b7824 */ /* 0x000fe200078e00ff */
[----:B------:R-:W-:Y:S01]  /*2a40*/  SHF.R.S32.HI R100, RZ, 0x1f, R79 ;  /* 0x0000001fff647819 */ /* 0x000fe2000001144f */
[----:B------:R-:W-:Y:S01]  /*2a50*/  IMAD.IADD R97, R67, 0x1, R97 ;  /* 0x0000000143617824 */ /* 0x000fe200078e0261 */
[----:B------:R-:W-:Y:S01]  /*2a60*/  SHF.R.S32.HI R99, RZ, 0x1f, R77 ;  /* 0x0000001fff637819 */ /* 0x000fe2000001144d */
[----:B------:R-:W-:Y:S01]  /*2a70*/  IMAD.IADD R98, R75, 0x1, R33 ;  /* 0x000000014b627824 */ /* 0x000fe200078e0221 */
[----:B------:R-:W-:Y:S01]  /*2a80*/  LOP3.LUT R14, R14, 0x20, RZ, 0xc0, !PT ;  /* 0x000000200e0e7812 */ /* 0x000fe200078ec0ff */
[----:B------:R-:W-:-:S02]  /*2a90*/  IMAD.IADD R88, R31, 0x1, R15 ;  /* 0x000000011f587824 */ /* 0x000fc400078e020f */
[----:B------:R-:W-:Y:S02]  /*2aa0*/  IMAD.IADD R84, R15, 0x1, R65 ;  /* 0x000000010f547824 */ /* 0x000fe400078e0241 */
[----:B------:R-:W-:Y:S02]  /*2ab0*/  IMAD.IADD R83, R83, 0x1, R73 ;  /* 0x0000000153537824 */ /* 0x000fe400078e0249 */
[----:B------:R-:W-:-:S07]  /*2ac0*/  IMAD.IADD R89, R27, 0x1, R89 ;  /* 0x000000011b597824 */ /* 0x000fce00078e0259 */
.L_x_9825:
[----:B0-----:R-:W2:Y:S01]  /*2ad0*/  LDL R20, [R1+0x84] ;  /* 0x0000840001147983 */ /* 0x001ea20000100800 */
[----:B------:R-:W0:Y:S01]  /*2ae0*/  LDC R106, c[0x0][0x3f4] ;  /* 0x0000fd00ff6a7b82 */ /* 0x000e220000000800 */
[----:B------:R-:W-:Y:S01]  /*2af0*/  LOP3.LUT P3, RZ, R76, 0x2, RZ, 0xc0, !PT ;  /* 0x000000024cff7812 */ /* 0x000fe2000786c0ff */
[----:B---3--:R-:W-:Y:S01]  /*2b00*/  VIADD R35, R22, 0xffffffff ;  /* 0xffffffff16237836 */ /* 0x008fe20000000000 */
[----:B------:R-:W-:Y:S05]  /*2b10*/  YIELD ;  /* 0x0000000000007946 */ /* 0x000fea0003800000 */
[----:B-1----:R-:W1:Y:S01]  /*2b20*/  LDC.64 R90, c[0x0][0x2e8] ;  /* 0x0000ba00ff5a7b82 */ /* 0x002e620000000a00 */
[----:B------:R-:W-:Y:S01]  /*2b30*/  SHF.R.S32.HI R32, RZ, 0x1f, R35 ;  /* 0x0000001fff207819 */ /* 0x000fe20000011423 */
[-C--:B------:R-:W-:Y:S01]  /*2b40*/  IMAD R15, R96, R35.reuse, RZ ;  /* 0x00000023600f7224 */ /* 0x080fe200078e02ff */
[----:B------:R-:W-:Y:S01]  /*2b50*/  BSSY B0, `(.L_x_9770) ;  /* 0x00003e9000007945 */ /* 0x000fe20003800000 */
[----:B------:R-:W-:-:S04]  /*2b60*/  IMAD.WIDE.U32 R60, R28, R35, RZ ;  /* 0x000000231c3c7225 */ /* 0x000fc800078e00ff */
[----:B------:R-:W-:Y:S01]  /*2b70*/  IMAD R33, R32, R28, R15 ;  /* 0x0000001c20217224 */ /* 0x000fe200078e020f */
[----:B------:R-:W-:-:S03]  /*2b80*/  IADD3 R15, P2, R95, R60, RZ ;  /* 0x0000003c5f0f7210 */ /* 0x000fc60007f5e0ff */
[----:B------:R-:W-:-:S04]  /*2b90*/  IMAD.IADD R92, R61, 0x1, R33 ;  /* 0x000000013d5c7824 */ /* 0x000fc800078e0221 */
[----:B------:R-:W-:Y:S01]  /*2ba0*/  IMAD.X R22, R92, 0x1, R94, P2 ;  /* 0x000000015c167824 */ /* 0x000fe200010e065e */
[----:B-1----:R-:W-:-:S04]  /*2bb0*/  LEA R36, P2, R15, R90, 0x1 ;  /* 0x0000005a0f247211 */ /* 0x002fc800078408ff */
[----:B------:R-:W-:Y:S01]  /*2bc0*/  LEA.HI.X R37, R15, R91, R22, 0x1, P2 ;  /* 0x0000005b0f257211 */ /* 0x000fe200010f0c16 */
[----:B------:R-:W-:Y:S01]  /*2bd0*/  IMAD.MOV.U32 R22, RZ, RZ, R35 ;  /* 0x000000ffff167224 */ /* 0x000fe200078e0023 */
[----:B------:R-:W-:Y:S01]  /*2be0*/  ISETP.GT.AND P2, PT, R35, R82, PT ;  /* 0x000000522300720c */ /* 0x000fe20003f44270 */
[----:B--2---:R-:W-:-:S04]  /*2bf0*/  IMAD R78, R17, 0x3600, R20 ;  /* 0x00003600114e7824 */ /* 0x004fc800078e0214 */
[C---:B------:R-:W-:Y:S02]  /*2c00*/  VIADD R20, R78.reuse, 0x10 ;  /* 0x000000104e147836 */ /* 0x040fe40000000000 */
[----:B------:R-:W-:Y:S01]  /*2c10*/  @P3 VIADD R20, R78, 0xfffffff0 ;  /* 0xfffffff04e143836 */ /* 0x000fe20000000000 */
[----:B0-----:R-:W-:Y:S01]  /*2c20*/  ISETP.GE.AND P3, PT, R106, 0x1, PT ;  /* 0x000000016a00780c */ /* 0x001fe20003f66270 */
[--C-:B------:R-:W-:Y:S02]  /*2c30*/  IMAD R78, R78, 0x2, R23.reuse ;  /* 0x000000024e4e7824 */ /* 0x100fe400078e0217 */
[----:B------:R-:W-:-:S10]  /*2c40*/  IMAD R20, R20, 0x2, R23 ;  /* 0x0000000214147824 */ /* 0x000fd400078e0217 */
[----:B------:R-:W-:Y:S05]  /*2c50*/  @!P3 BRA `(.L_x_9771) ;  /* 0x0000003800dcb947 */ /* 0x000fea0003800000 */
        /* <DEDUP_REMOVED lines=28> */
[----:B------:R-:W2:Y:S04]  /*2e20*/  LDL R116, [R1+0x68] ;  /* 0x0000680001747983 */ /* 0x000ea80000100800 */
[----:B------:R-:W3:Y:S04]  /*2e30*/  LDL R115, [R1+0x60] ;  /* 0x0000600001737983 */ /* 0x000ee80000100800 */
[----:B------:R-:W4:Y:S04]  /*2e40*/  LDL R112, [R1+0x6c] ;  /* 0x00006c0001707983 */ /* 0x000f280000100800 */
[----:B------:R-:W4:Y:S04]  /*2e50*/  LDL R110, [R1+0x64] ;  /* 0x00006400016e7983 */ /* 0x000f280000100800 */
[----:B------:R-:W4:Y:S01]  /*2e60*/  LDL R93, [R1+0x70] ;  /* 0x00007000015d7983 */ /* 0x000f220000100800 */
[----:B------:R-:W-:Y:S01]  /*2e70*/  IADD3 R58, P3, R72, R58, RZ ;  /* 0x0000003a483a7210 */ /* 0x000fe20007f7e0ff */
[----:B------:R-:W-:Y:S01]  /*2e80*/  ULDC.64 UR4, c[0x0][0x3e8] ;  /* 0x0000fa0000047ab9 */ /* 0x000fe20000000a00 */
[----:B------:R-:W-:-:S02]  /*2e90*/  CS2R R62, SRZ ;  /* 0x00000000003e7805 */ /* 0x000fc4000001ff00 */
        /* <DEDUP_REMOVED lines=22> */
[----:B--2---:R-:W-:-:S13]  /*3000*/  ISETP.GE.AND P3, PT, R116, R106, PT ;  /* 0x0000006a7400720c */ /* 0x004fda0003f66270 */
[----:B------:R0:W5:Y:S04]  /*3010*/  @!P3 LDG.E.64 R54, desc[UR60][R34.64+0x10] ;  /* 0x0000103c2236b981 */ /* 0x000168000c1e1b00 */
[----:B------:R0:W5:Y:S01]  /*3020*/  @!P3 LDG.E.64 R60, desc[UR60][R32.64+0x10] ;  /* 0x0000103c203cb981 */ /* 0x000162000c1e1b00 */
[----:B---3--:R-:W-:-:S13]  /*3030*/  ISETP.GE.AND P3, PT, R115, R106, PT ;  /* 0x0000006a7300720c */ /* 0x008fda0003f66270 */
[----:B------:R0:W5:Y:S04]  /*3040*/  @!P3 LDG.E.64 R50, desc[UR60][R34.64+0x20] ;  /* 0x0000203c2232b981 */ /* 0x000168000c1e1b00 */
[----:B------:R0:W5:Y:S01]  /*3050*/  @!P3 LDG.E.64 R52, desc[UR60][R32.64+0x20] ;  /* 0x0000203c2034b981 */ /* 0x000162000c1e1b00 */
[----:B----4-:R-:W-:-:S13]  /*3060*/  ISETP.GE.AND P3, PT, R112, R106, PT ;  /* 0x0000006a7000720c */ /* 0x010fda0003f66270 */
[----:B------:R0:W5:Y:S04]  /*3070*/  @!P3 LDG.E.64 R46, desc[UR60][R34.64+0x30] ;  /* 0x0000303c222eb981 */ /* 0x000168000c1e1b00 */
[----:B------:R0:W5:Y:S01]  /*3080*/  @!P3 LDG.E.64 R48, desc[UR60][R32.64+0x30] ;  /* 0x0000303c2030b981 */ /* 0x000162000c1e1b00 */
[----:B------:R-:W-:-:S13]  /*3090*/  ISETP.GE.AND P3, PT, R110, R106, PT ;  /* 0x0000006a6e00720c */ /* 0x000fda0003f66270 */
[----:B------:R0:W5:Y:S04]  /*30a0*/  @!P3 LDG.E.64 R42, desc[UR60][R34.64+0x40] ;  /* 0x0000403c222ab981 */ /* 0x000168000c1e1b00 */
[----:B------:R0:W5:Y:S01]  /*30b0*/  @!P3 LDG.E.64 R44, desc[UR60][R32.64+0x40] ;  /* 0x0000403c202cb981 */ /* 0x000162000c1e1b00 */
[----:B------:R-:W-:-:S13]  /*30c0*/  ISETP.GE.AND P3, PT, R93, R106, PT ;  /* 0x0000006a5d00720c */ /* 0x000fda0003f66270 */
[----:B------:R0:W5:Y:S04]  /*30d0*/  @!P3 LDG.E.64 R38, desc[UR60][R34.64+0x50] ;  /* 0x0000503c2226b981 */ /* 0x000168000c1e1b00 */
[----:B------:R0:W5:Y:S02]  /*30e0*/  @!P3 LDG.E.64 R40, desc[UR60][R32.64+0x50] ;  /* 0x0000503c2028b981 */ /* 0x000164000c1e1b00 */
.L_x_9774:
[----:B------:R-:W-:Y:S05]  /*30f0*/  BSYNC B1 ;  /* 0x0000000000017941 */ /* 0x000fea0003800000 */
.L_x_9773:
[----:B0-----:R-:W2:Y:S01]  /*3100*/  LDL R33, [R1+0x4c] ;  /* 0x00004c0001217983 */ /* 0x001ea20000100800 */
[----:B-----5:R-:W-:Y:S02]  /*3110*/  IMAD.MOV.U32 R15, RZ, RZ, R38 ;  /* 0x000000ffff0f7224 */ /* 0x020fe400078e0026 */
        /* <DEDUP_REMOVED lines=37> */
[----:B--2---:R-:W-:-:S13]  /*3370*/  ISETP.NE.AND P3, PT, R33, 0x3, PT ;  /* 0x000000032100780c */ /* 0x004fda0003f65270 */
[----:B------:R-:W-:Y:S05]  /*3380*/  @!P3 BRA `(.L_x_9775) ;  /* 0x000000000004b947 */ /* 0x000fea0003800000 */
[----:B------:R-:W-:Y:S01]  /*3390*/  BPT.TRAP 0x1 ;  /* 0x000000040000795c */ /* 0x000fe20000300000 */
.L_x_9775:
[----:B------:R-:W2:Y:S01]  /*33a0*/  LDL R32, [R1] ;  /* 0x0000000001207983 */ /* 0x000ea20000100800 */
[----:B------:R-:W-:Y:S01]  /*33b0*/  IMAD R15, R17, 0x8, R16 ;  /* 0x00000008110f7824 */ /* 0x000fe200078e0210 */
[----:B------:R-:W-:Y:S01]  /*33c0*/  BSSY B1, `(.L_x_9776) ;  /* 0x0000004000017945 */ /* 0x000fe20003800000 */
[----:B--2---:R-:W-:-:S04]  /*33d0*/  SHF.L.U32 R86, R32, 0x1f, RZ ;  /* 0x0000001f20567819 */ /* 0x004fc800000006ff */
[----:B------:R-:W0:Y:S02]  /*33e0*/  SYNCS.PHASECHK.TRANS64.TRYWAIT P5, [R15+URZ+0x31c90], R86 ;  /* 0x031c90560f0075a7 */ /* 0x000e2400080a017f */
[----:B0-----:R-:W-:Y:S05]  /*33f0*/  @!P5 BRA `(.L_x_9777) ;  /* 0x000001c000e0d947 */ /* 0x001fea0003800000 */
.L_x_10075:
[----:B------:R-:W-:Y:S05]  /*3400*/  BSYNC B1 ;  /* 0x0000000000017941 */ /* 0x000fea0003800000 */
.L_x_9776:
        /* <DEDUP_REMOVED lines=24> */
[----:B------:R-:W-:Y:S02]  /*3590*/  HADD2.F32 R59, -RZ, R121.H1_H1 ;  /* 0x30000079ff3b7230 */ /* 0x000fe40000004100 */
        /* <DEDUP_REMOVED lines=18> */
[----:B------:R-:W-:Y:S02]  /*36c0*/  HADD2.F32 R59, -RZ, R121.H0_H0 ;  /* 0x20000079ff3b7230 */ /* 0x000fe40000004100 */
[-C--:B------:R-:W-:Y:S01]  /*36d0*/  FMUL.FTZ R62, R34, R63.reuse ;  /* 0x0000003f223e7220 */ /* 0x080fe20000410000 */
[----:B------:R-:W-:-:S03]  /*36e0*/  FMUL.FTZ R63, R90, R63 ;  /* 0x0000003f5a3f7220 */ /* 0x000fc60000410000 */
[-C--:B------:R-:W-:Y:S01]  /*36f0*/  FFMA.FTZ R62, R90, R59.reuse, -R62 ;  /* 0x0000003b5a3e7223 */ /* 0x080fe2000001083e */
[----:B------:R-:W-:-:S05]  /*3700*/  FFMA.FTZ R63, R34, R59, R63 ;  /* 0x0000003b223f7223 */ /* 0x000fca000001003f */
[----:B------:R-:W-:-:S05]  /*3710*/  F2FP.F16.F32.PACK_AB R62, R63, R62 ;  /* 0x0000003e3f3e723e */ /* 0x000fca00000000ff */
[----:B------:R-:W-:-:S07]  /*3720*/  IMAD.MOV.U32 R34, RZ, RZ, R62 ;  /* 0x000000ffff227224 */ /* 0x000fce00078e003e */
.L_x_9782:
[----:B------:R-:W-:Y:S05]  /*3730*/  BSYNC B2 ;  /* 0x0000000000027941 */ /* 0x000fea0003800000 */
.L_x_9781:
[----:B--2---:R1:W-:Y:S02]  /*3740*/  STG.E.128 desc[UR60][R36.64], R32 ;  /* 0x0000002024007986 */ /* 0x0043e4000c101d3c */
.L_x_9780:
[----:B------:R-:W-:Y:S05]  /*3750*/  BSYNC B1 ;  /* 0x0000000000017941 */ /* 0x000fea0003800000 */
.L_x_9779:
[----:B------:R-:W-:Y:S01]  /*3760*/  ISETP.NE.AND P4, PT, R10, RZ, PT ;  /* 0x000000ff0a00720c */ /* 0x000fe20003f85270 */
[----:B------:R-:W-:-:S12]  /*3770*/  BSSY B1, `(.L_x_9783) ;  /* 0x0000034000017945 */ /* 0x000fd80003800000 */
[----:B------:R-:W-:Y:S05]  /*3780*/  @!P4 BRA `(.L_x_9784) ;  /* 0x0000000000c8c947 */ /* 0x000fea0003800000 */
[----:B------:R-:W2:Y:S01]  /*3790*/  LDL R56, [R1+0x68] ;  /* 0x0000680001387983 */ /* 0x000ea20000100800 */
[----:B------:R-:W-:Y:S03]  /*37a0*/  BSSY B2, `(.L_x_9785) ;  /* 0x000002f000027945 */ /* 0x000fe60003800000 */
[----:B-1----:R1:W3:Y:S01]  /*37b0*/  LDS.128 R32, [R20+0x16800] ;  /* 0x0168000014207984 */ /* 0x0022e20000000c00 */
[----:B--2---:R-:W-:-:S13]  /*37c0*/  ISETP.GE.AND P4, PT, R56, R106, PT ;  /* 0x0000006a3800720c */ /* 0x004fda0003f86270 */
[----:B-1-3--:R-:W-:Y:S05]  /*37d0*/  @P4 BRA `(.L_x_9786) ;  /* 0x0000000000ac4947 */ /* 0x00afea0003800000 */
[--C-:B------:R-:W-:Y:S01]  /*37e0*/  SHF.R.U64 R56, R54, 0x10, R55.reuse ;  /* 0x0000001036387819 */ /* 0x100fe20000001237 */
[----:B------:R-:W-:Y:S01]  /*37f0*/  IMAD.MOV.U32 R59, RZ, RZ, R32 ;  /* 0x000000ffff3b7224 */ /* 0x000fe200078e0020 */
        /* <DEDUP_REMOVED lines=14> */
[----:B------:R-:W-:Y:S02]  /*38e0*/  HADD2.F32 R58, -RZ, R120.H0_H0 ;  /* 0x20000078ff3a7230 */ /* 0x000fe40000004100 */
        /* <DEDUP_REMOVED lines=26> */
.L_x_9786:
[----:B------:R-:W-:Y:S05]  /*3a90*/  BSYNC B2 ;  /* 0x0000000000027941 */ /* 0x000fea0003800000 */
.L_x_9785:
[----:B------:R2:W-:Y:S02]  /*3aa0*/  STG.E.128 desc[UR60][R36.64+0x20], R32 ;  /* 0x0000202024007986 */ /* 0x0005e4000c101d3c */
.L_x_9784:
[----:B------:R-:W-:Y:S05]  /*3ab0*/  BSYNC B1 ;  /* 0x0000000000017941 */ /* 0x000fea0003800000 */
.L_x_9783:
[----:B------:R-:W-:Y:S01]  /*3ac0*/  ISETP.NE.AND P4, PT, R11, RZ, PT ;  /* 0x000000ff0b00720c */ /* 0x000fe20003f85270 */
[----:B------:R-:W-:-:S12]  /*3ad0*/  BSSY B1, `(.L_x_9787) ;  /* 0x0000037000017945 */ /* 0x000fd80003800000 */
[----:B------:R-:W-:Y:S05]  /*3ae0*/  @!P4 BRA `(.L_x_9788) ;  /* 0x0000000000d4c947 */ /* 0x000fea0003800000 */
[----:B------:R-:W3:Y:S01]  /*3af0*/  LDL R54, [R1+0x60] ;  /* 0x0000600001367983 */ /* 0x000ee20000100800 */
[----:B------:R-:W-:Y:S03]  /*3b00*/  BSSY B2, `(.L_x_9789) ;  /* 0x0000032000027945 */ /* 0x000fe60003800000 */
[----:B-12---:R1:W2:Y:S01]  /*3b10*/  LDS.128 R32, [R78+0x18c00] ;  /* 0x018c00004e207984 */ /* 0x0062a20000000c00 */
[----:B---3--:R-:W-:-:S13]  /*3b20*/  ISETP.GE.AND P4, PT, R54, R106, PT ;  /* 0x0000006a3600720c */ /* 0x008fda0003f86270 */
[----:B-12---:R-:W-:Y:S05]  /*3b30*/  @P4 BRA `(.L_x_9790) ;  /* 0x0000000000b84947 */ /* 0x006fea0003800000 */
[----:B------:R-:W-:Y:S01]  /*3b40*/  SHF.R.U64 R55, R52, 0x10, R53 ;  /* 0x0000001034377819 */ /* 0x000fe20000001235 */
[----:B------:R-:W-:Y:S01]  /*3b50*/  IMAD.MOV.U32 R52, RZ, RZ, R33 ;  /* 0x000000ffff347224 */ /* 0x000fe200078e0021 */
        /* <DEDUP_REMOVED lines=27> */
[----:B------:R-:W-:Y:S02]  /*3d10*/  HADD2.F32 R51, -RZ, R117.H1_H1 ;  /* 0x30000075ff337230 */ /* 0x000fe40000004100 */
[-C--:B------:R-:W-:Y:S01]  /*3d20*/  FMUL.FTZ R53, R34, R52.reuse ;  /* 0x0000003422357220 */ /* 0x080fe20000410000 */
[----:B------:R-:W-:-:S03]  /*3d30*/  FMUL.FTZ R52, R35, R52 ;  /* 0x0000003423347220 */ /* 0x000fc60000410000 */
[-C--:B------:R-:W-:Y:S01]  /*3d40*/  FFMA.FTZ R35, R35, R51.reuse, -R53 ;  /* 0x0000003323237223 */ /* 0x080fe20000010835 */
[----:B------:R-:W-:Y:S01]  /*3d50*/  FFMA.FTZ R34, R34, R51, R52 ;  /* 0x0000003322227223 */ /* 0x000fe20000010034 */
[--C-:B------:R-:W-:Y:S02]  /*3d60*/  HADD2.F32 R52, -RZ, R50.reuse.H0_H0 ;  /* 0x20000032ff347230 */ /* 0x100fe40000004100 */
[----:B------:R-:W-:Y:S02]  /*3d70*/  HADD2.F32 R50, -RZ, R50.H1_H1 ;  /* 0x30000032ff327230 */ /* 0x000fe40000004100 */
[----:B------:R-:W-:-:S03]  /*3d80*/  HADD2.F32 R51, -RZ, R117.H0_H0 ;  /* 0x20000075ff337230 */ /* 0x000fc60000004100 */
[-C--:B------:R-:W-:Y:S01]  /*3d90*/  FMUL.FTZ R53, R50, R56.reuse ;  /* 0x0000003832357220 */ /* 0x080fe20000410000 */
[----:B------:R-:W-:-:S03]  /*3da0*/  FMUL.FTZ R56, R52, R56 ;  /* 0x0000003834387220 */ /* 0x000fc60000410000 */
[-C--:B------:R-:W-:Y:S01]  /*3db0*/  FFMA.FTZ R53, R52, R51.reuse, -R53 ;  /* 0x0000003334357223 */ /* 0x080fe20000010835 */
[----:B------:R-:W-:Y:S01]  /*3dc0*/  FFMA.FTZ R56, R50, R51, R56 ;  /* 0x0000003332387223 */ /* 0x000fe20000010038 */
[----:B------:R-:W-:Y:S01]  /*3dd0*/  F2FP.F16.F32.PACK_AB R50, R33, R32 ;  /* 0x000000202132723e */ /* 0x000fe200000000ff */
[----:B------:R-:W-:Y:S01]  /*3de0*/  IMAD.MOV.U32 R33, RZ, RZ, R54 ;  /* 0x000000ffff217224 */ /* 0x000fe200078e0036 */
[----:B------:R-:W-:Y:S02]  /*3df0*/  F2FP.F16.F32.PACK_AB R32, R34, R35 ;  /* 0x000000232220723e */ /* 0x000fe400000000ff */
[----:B------:R-:W-:Y:S01]  /*3e00*/  F2FP.F16.F32.PACK_AB R34, R56, R53 ;  /* 0x000000353822723e */ /* 0x000fe200000000ff */
[----:B------:R-:W-:-:S07]  /*3e10*/  IMAD.MOV.U32 R35, RZ, RZ, R50 ;  /* 0x000000ffff237224 */ /* 0x000fce00078e0032 */
.L_x_9790:
[----:B------:R-:W-:Y:S05]  /*3e20*/  BSYNC B2 ;  /* 0x0000000000027941 */ /* 0x000fea0003800000 */
.L_x_9789:
[----:B------:R3:W-:Y:S02]  /*3e30*/  STG.E.128 desc[UR60][R36.64+0x40], R32 ;  /* 0x0000402024007986 */ /* 0x0007e4000c101d3c */
.L_x_9788:
[----:B------:R-:W-:Y:S05]  /*3e40*/  BSYNC B1 ;  /* 0x0000000000017941 */ /* 0x000fea0003800000 */
.L_x_9787:
[----:B------:R-:W-:Y:S01]  /*3e50*/  ISETP.NE.AND P4, PT, R12, RZ, PT ;  /* 0x000000ff0c00720c */ /* 0x000fe20003f85270 */
[----:B------:R-:W-:-:S12]  /*3e60*/  BSSY B1, `(.L_x_9791) ;  /* 0x0000035000017945 */ /* 0x000fd80003800000 */
[----:B------:R-:W-:Y:S05]  /*3e70*/  @!P4 BRA `(.L_x_9792) ;  /* 0x0000000000ccc947 */ /* 0x000fea0003800000 */
[----:B------:R-:W4:Y:S01]  /*3e80*/  LDL R50, [R1+0x6c] ;  /* 0x00006c0001327983 */ /* 0x000f220000100800 */
[----:B------:R-:W-:Y:S03]  /*3e90*/  BSSY B2, `(.L_x_9793) ;  /* 0x0000030000027945 */ /* 0x000fe60003800000 */
[----:B-123--:R1:W2:Y:S01]  /*3ea0*/  LDS.128 R32, [R20+0x18c00] ;  /* 0x018c000014207984 */ /* 0x00e2a20000000c00 */
[----:B----4-:R-:W-:-:S13]  /*3eb0*/  ISETP.GE.AND P4, PT, R50, R106, PT ;  /* 0x0000006a3200720c */ /* 0x010fda0003f86270 */
[----:B-12---:R-:W-:Y:S05]  /*3ec0*/  @P4 BRA `(.L_x_9794) ;  /* 0x0000000000b04947 */ /* 0x006fea0003800000 */
[----:B------:R-:W-:Y:S01]  /*3ed0*/  SHF.R.U64 R51, R48, 0x10, R49 ;  /* 0x0000001030337819 */ /* 0x000fe20000001231 */
[----:B------:R-:W-:Y:S01]  /*3ee0*/  IMAD.MOV.U32 R48, RZ, RZ, R33 ;  /* 0x000000ffff307224 */ /* 0x000fe200078e0021 */
        /* <DEDUP_REMOVED lines=15> */
[----:B------:R-:W-:-:S02]  /*3fe0*/  IMAD.MOV.U32 R35, RZ, RZ, R32 ;  /* 0x000000ffff237224 */ /* 0x000fc400078e0020 */
[----:B------:R-:W-:Y:S02]  /*3ff0*/  HADD2.F32 R48, -RZ, R48.H0_H0 ;  /* 0x20000030ff307230 */ /* 0x000fe40000004100 */
[-C--:B------:R-:W-:Y:S01]  /*4000*/  FMUL.FTZ R32, R33, R46.reuse ;  /* 0x0000002e21207220 */ /* 0x080fe20000410000 */
[----:B------:R-:W-:-:S03]  /*4010*/  FMUL.FTZ R46, R47, R46 ;  /* 0x0000002e2f2e7220 */ /* 0x000fc60000410000 */
[-C--:B------:R-:W-:Y:S01]  /*4020*/  FFMA.FTZ R32, R47, R48.reuse, -R32 ;  /* 0x000000302f207223 */ /* 0x080fe20000010820 */
[----:B------:R-:W-:Y:S01]  /*4030*/  FFMA.FTZ R33, R33, R48, R46 ;  /* 0x0000003021217223 */ /* 0x000fe2000001002e */
[----:B------:R-:W-:Y:S02]  /*4040*/  HADD2.F32 R47, -RZ, R116.H0_H0 ;  /* 0x20000074ff2f7230 */ /* 0x000fe40000004100 */
[--C-:B------:R-:W-:Y:S02]  /*4050*/  HADD2.F32 R46, -RZ, R35.reuse.H1_H1 ;  /* 0x30000023ff2e7230 */ /* 0x100fe40000004100 */
[----:B------:R-:W-:Y:S02]  /*4060*/  HADD2.F32 R48, -RZ, R35.H0_H0 ;  /* 0x20000023ff307230 */ /* 0x000fe40000004100 */
[--C-:B------:R-:W-:Y:S02]  /*4070*/  HADD2.F32 R35, -RZ, R115.reuse.H1_H1 ;  /* 0x30000073ff237230 */ /* 0x100fe40000004100 */
[----:B------:R-:W-:Y:S01]  /*4080*/  FMUL.FTZ R49, R46, R47 ;  /* 0x0000002f2e317220 */ /* 0x000fe20000410000 */
[----:B------:R-:W-:-:S02]  /*4090*/  HADD2.F32 R115, -RZ, R115.H0_H0 ;  /* 0x20000073ff737230 */ /* 0x000fc40000004100 */
[C---:B------:R-:W-:Y:S01]  /*40a0*/  FMUL.FTZ R53, R48.reuse, R47 ;  /* 0x0000002f30357220 */ /* 0x040fe20000410000 */
[-C--:B------:R-:W-:Y:S01]  /*40b0*/  FFMA.FTZ R47, R48, R35.reuse, -R49 ;  /* 0x00000023302f7223 */ /* 0x080fe20000010831 */
[----:B------:R-:W-:Y:S02]  /*40c0*/  HADD2.F32 R49, -RZ, R116.H1_H1 ;  /* 0x30000074ff317230 */ /* 0x000fe40000004100 */
[----:B------:R-:W-:Y:S01]  /*40d0*/  FFMA.FTZ R46, R46, R35, R53 ;  /* 0x000000232e2e7223 */ /* 0x000fe20000010035 */
[--C-:B------:R-:W-:Y:S02]  /*40e0*/  HADD2.F32 R48, -RZ, R34.reuse.H1_H1 ;  /* 0x30000022ff307230 */ /* 0x100fe40000004100 */
[----:B------:R-:W-:-:S03]  /*40f0*/  HADD2.F32 R34, -RZ, R34.H0_H0 ;  /* 0x20000022ff227230 */ /* 0x000fc60000004100 */
[-C--:B------:R-:W-:Y:S02]  /*4100*/  FMUL.FTZ R35, R48, R49.reuse ;  /* 0x0000003130237220 */ /* 0x080fe40000410000 */
[C---:B------:R-:W-:Y:S02]  /*4110*/  FMUL.FTZ R49, R34.reuse, R49 ;  /* 0x0000003122317220 */ /* 0x040fe40000410000 */
[-C--:B------:R-:W-:Y:S02]  /*4120*/  FFMA.FTZ R35, R34, R115.reuse, -R35 ;  /* 0x0000007322237223 */ /* 0x080fe40000010823 */
[----:B------:R-:W-:Y:S01]  /*4130*/  FFMA.FTZ R48, R48, R115, R49 ;  /* 0x0000007330307223 */ /* 0x000fe20000010031 */
[----:B------:R-:W-:Y:S01]  /*4140*/  F2FP.F16.F32.PACK_AB R49, R33, R32 ;  /* 0x000000202131723e */ /* 0x000fe200000000ff */
[----:B------:R-:W-:Y:S01]  /*4150*/  IMAD.MOV.U32 R33, RZ, RZ, R50 ;  /* 0x000000ffff217224 */ /* 0x000fe200078e0032 */
[----:B------:R-:W-:Y:S02]  /*4160*/  F2FP.F16.F32.PACK_AB R32, R46, R47 ;  /* 0x0000002f2e20723e */ /* 0x000fe400000000ff */
[----:B------:R-:W-:Y:S01]  /*4170*/  F2FP.F16.F32.PACK_AB R34, R48, R35 ;  /* 0x000000233022723e */ /* 0x000fe200000000ff */
[----:B------:R-:W-:-:S07]  /*4180*/  IMAD.MOV.U32 R35, RZ, RZ, R49 ;  /* 0x000000ffff237224 */ /* 0x000fce00078e0031 */
.L_x_9794:
[----:B------:R-:W-:Y:S05]  /*4190*/  BSYNC B2 ;  /* 0x0000000000027941 */ /* 0x000fea0003800000 */
.L_x_9793:
[----:B------:R4:W-:Y:S02]  /*41a0*/  STG.E.128 desc[UR60][R36.64+0x60], R32 ;  /* 0x0000602024007986 */ /* 0x0009e4000c101d3c */
.L_x_9792:
[----:B------:R-:W-:Y:S05]  /*41b0*/  BSYNC B1 ;  /* 0x0000000000017941 */ /* 0x000fea0003800000 */
.L_x_9791:
[----:B------:R-:W-:Y:S01]  /*41c0*/  ISETP.NE.AND P4, PT, R13, RZ, PT ;  /* 0x000000ff0d00720c */ /* 0x000fe20003f85270 */
[----:B------:R-:W-:-:S12]  /*41d0*/  BSSY B1, `(.L_x_9795) ;  /* 0x0000032000017945 */ /* 0x000fd80003800000 */
[----:B------:R-:W-:Y:S05]  /*41e0*/  @!P4 BRA `(.L_x_9796) ;  /* 0x0000000000c0c947 */ /* 0x000fea0003800000 */
[----:B------:R-:W5:Y:S01]  /*41f0*/  LDL R46, [R1+0x64] ;  /* 0x00006400012e7983 */ /* 0x000f620000100800 */
[----:B------:R-:W-:Y:S03]  /*4200*/  BSSY B2, `(.L_x_9797) ;  /* 0x000002d000027945 */ /* 0x000fe60003800000 */
[----:B-1234-:R1:W2:Y:S01]  /*4210*/  LDS.128 R32, [R78+0x1b000] ;  /* 0x01b000004e207984 */ /* 0x01e2a20000000c00 */
[----:B-----5:R-:W-:-:S13]  /*4220*/  ISETP.GE.AND P4, PT, R46, R106, PT ;  /* 0x0000006a2e00720c */ /* 0x020fda0003f86270 */
[----:B-12---:R-:W-:Y:S05]  /*4230*/  @P4 BRA `(.L_x_9798) ;  /* 0x0000000000a44947 */ /* 0x006fea0003800000 */
[----:B------:R-:W-:Y:S02]  /*4240*/  SHF.R.U64 R46, R42, 0x10, R43 ;  /* 0x000000102a2e7819 */ /* 0x000fe4000000122b */
[----:B------:R-:W-:Y:S02]  /*4250*/  SHF.R.U64 R48, R44, 0x10, R45 ;  /* 0x000000102c307819 */ /* 0x000fe4000000122d */
[----:B------:R-:W-:Y:S01]  /*4260*/  SHF.R.U32.HI R42, RZ, 0x10, R43 ;  /* 0x00000010ff2a7819 */ /* 0x000fe2000001162b */
[----:B------:R-:W-:Y:S01]  /*4270*/  IMAD.MOV.U32 R43, RZ, RZ, R35 ;  /* 0x000000ffff2b7224 */ /* 0x000fe200078e0023 */
[----:B------:R-:W-:Y:S01]  /*4280*/  SHF.R.U32.HI R47, RZ, 0x10, R45 ;  /* 0x00000010ff2f7819 */ /* 0x000fe2000001162d */
[----:B------:R-:W-:Y:S02]  /*4290*/  HADD2.F32 R48, -RZ, R48.H0_H0 ;  /* 0x20000030ff307230 */ /* 0x000fe40000004100 */
[--C-:B------:R-:W-:Y:S02]  /*42a0*/  HADD2.F32 R35, -RZ, R33.reuse.H1_H1 ;  /* 0x30000021ff237230 */ /* 0x100fe40000004100 */
[----:B------:R-:W-:-:S02]  /*42b0*/  HADD2.F32 R33, -RZ, R33.H0_H0 ;  /* 0x20000021ff217230 */ /* 0x000fc40000004100 */
[----:B------:R-:W-:Y:S02]  /*42c0*/  HADD2.F32 R47, -RZ, R47.H0_H0 ;  /* 0x2000002fff2f7230 */ /* 0x000fe40000004100 */
        /* <DEDUP_REMOVED lines=11> */
[----:B------:R-:W-:Y:S01]  /*4380*/  FFMA.FTZ R44, R44, R45, R47 ;  /* 0x0000002d2c2c7223 */ /* 0x000fe2000001002f */
[----:B------:R-:W-:Y:S02]  /*4390*/  HADD2.F32 R43, -RZ, R32.H1_H1 ;  /* 0x30000020ff2b7230 */ /* 0x000fe40000004100 */
[----:B------:R-:W-:Y:S01]  /*43a0*/  HADD2.F32 R47, -RZ, R112.H0_H0 ;  /* 0x20000070ff2f7230 */ /* 0x000fe20000004100 */
[----:B------:R-:W-:Y:S01]  /*43b0*/  F2FP.F16.F32.PACK_AB R33, R42, R33 ;  /* 0x000000212a21723e */ /* 0x000fe200000000ff */
[----:B------:R-:W-:Y:S01]  /*43c0*/  HADD2.F32 R32, -RZ, R32.H0_H0 ;  /* 0x20000020ff207230 */ /* 0x000fe20000004100 */
[----:B------:R-:W-:Y:S01]  /*43d0*/  F2FP.F16.F32.PACK_AB R35, R44, R35 ;  /* 0x000000232c23723e */ /* 0x000fe200000000ff */
[----:B------:R-:W-:-:S02]  /*43e0*/  HADD2.F32 R112, -RZ, R112.H1_H1 ;  /* 0x30000070ff707230 */ /* 0x000fc40000004100 */
[-C--:B------:R-:W-:Y:S01]  /*43f0*/  FMUL.FTZ R49, R43, R47.reuse ;  /* 0x0000002f2b317220 */ /* 0x080fe20000410000 */
        /* <DEDUP_REMOVED lines=13> */
.L_x_9798:
[----:B------:R-:W-:Y:S05]  /*44d0*/  BSYNC B2 ;  /* 0x0000000000027941 */ /* 0x000fea0003800000 */
.L_x_9797:
[----:B------:R1:W-:Y:S02]  /*44e0*/  STG.E.128 desc[UR60][R36.64+0x80], R32 ;  /* 0x0000802024007986 */ /* 0x0003e4000c101d3c */
.L_x_9796:
[----:B------:R-:W-:Y:S05]  /*44f0*/  BSYNC B1 ;  /* 0x0000000000017941 */ /* 0x000fea0003800000 */
.L_x_9795:
[----:B------:R-:W-:-:S13]  /*4500*/  ISETP.NE.AND P4, PT, R14, RZ, PT ;  /* 0x000000ff0e00720c */ /* 0x000fda0003f85270 */
[----:B------:R-:W-:Y:S05]  /*4510*/  @!P4 BRA `(.L_x_9778) ;  /* 0x000000240030c947 */ /* 0x000fea0003800000 */
[----:B------:R-:W5:Y:S01]  /*4520*/  LDL R42, [R1+0x70] ;  /* 0x00007000012a7983 */ /* 0x000f620000100800 */
[----:B------:R-:W-:Y:S03]  /*4530*/  BSSY B1, `(.L_x_9799) ;  /* 0x000002e000017945 */ /* 0x000fe60003800000 */
[----:B-1234-:R1:W2:Y:S01]  /*4540*/  LDS.128 R32, [R20+0x1b000] ;  /* 0x01b0000014207984 */ /* 0x01e2a20000000c00 */
[----:B-----5:R-:W-:-:S13]  /*4550*/  ISETP.GE.AND P4, PT, R42, R106, PT ;  /* 0x0000006a2a00720c */ /* 0x020fda0003f86270 */
[----:B-12---:R-:W-:Y:S05]  /*4560*/  @P4 BRA `(.L_x_9800) ;  /* 0x0000000000a84947 */ /* 0x006fea0003800000 */
[--C-:B------:R-:W-:Y:S01]  /*4570*/  SHF.R.U64 R45, R38, 0x10, R39.reuse ;  /* 0x00000010262d7819 */ /* 0x100fe20000001227 */
[----:B------:R-:W-:Y:S01]  /*4580*/  IMAD.MOV.U32 R38, RZ, RZ, R32 ;  /* 0x000000ffff267224 */ /* 0x000fe200078e0020 */
        /* <DEDUP_REMOVED lines=11> */
[----:B------:R-:W-:Y:S02]  /*4640*/  HADD2.F32 R40, -RZ, R45.H0_H0 ;  /* 0x2000002dff287230 */ /* 0x000fe40000004100 */
[-C--:B------:R-:W-:Y:S01]  /*4650*/  FMUL.FTZ R48, R33, R44.reuse ;  /* 0x0000002c21307220 */ /* 0x080fe20000410000 */
[----:B------:R-:W-:Y:S02]  /*4660*/  HADD2.F32 R42, -RZ, R43.H0_H0 ;  /* 0x2000002bff2a7230 */ /* 0x000fe40000004100 */
[----:B------:R-:W-:Y:S01]  /*4670*/  FMUL.FTZ R43, R35, R41 ;  /* 0x00000029232b7220 */ /* 0x000fe20000410000 */
[----:B------:R-:W-:-:S03]  /*4680*/  FMUL.FTZ R44, R39, R44 ;  /* 0x0000002c272c7220 */ /* 0x000fc60000410000 */
[-C--:B------:R-:W-:Y:S01]  /*4690*/  FFMA.FTZ R32, R32, R40.reuse, -R43 ;  /* 0x0000002820207223 */ /* 0x080fe2000001082b */
[----:B------:R-:W-:Y:S01]  /*46a0*/  FFMA.FTZ R43, R35, R40, R46 ;  /* 0x00000028232b7223 */ /* 0x000fe2000001002e */
[-C--:B------:R-:W-:Y:S01]  /*46b0*/  FFMA.FTZ R47, R33, R42.reuse, R44 ;  /* 0x0000002a212f7223 */ /* 0x080fe2000001002c */
[--C-:B------:R-:W-:Y:S02]  /*46c0*/  HADD2.F32 R40, -RZ, R93.reuse.H0_H0 ;  /* 0x2000005dff287230 */ /* 0x100fe40000004100 */
[----:B------:R-:W-:Y:S01]  /*46d0*/  FFMA.FTZ R48, R39, R42, -R48 ;  /* 0x0000002a27307223 */ /* 0x000fe20000010830 */
[----:B------:R-:W-:Y:S02]  /*46e0*/  HADD2.F32 R33, -RZ, R38.H1_H1 ;  /* 0x30000026ff217230 */ /* 0x000fe40000004100 */
[----:B------:R-:W-:Y:S02]  /*46f0*/  HADD2.F32 R35, -RZ, R34.H1_H1 ;  /* 0x30000022ff237230 */ /* 0x000fe40000004100 */
[----:B------:R-:W-:-:S02]  /*4700*/  HADD2.F32 R93, -RZ, R93.H1_H1 ;  /* 0x3000005dff5d7230 */ /* 0x000fc40000004100 */
[-C--:B------:R-:W-:Y:S01]  /*4710*/  FMUL.FTZ R41, R33, R40.reuse ;  /* 0x0000002821297220 */ /* 0x080fe20000410000 */
[----:B------:R-:W-:Y:S02]  /*4720*/  HADD2.F32 R38, -RZ, R38.H0_H0 ;  /* 0x20000026ff267230 */ /* 0x000fe40000004100 */
[----:B------:R-:W-:Y:S02]  /*4730*/  HADD2.F32 R34, -RZ, R34.H0_H0 ;  /* 0x20000022ff227230 */ /* 0x000fe40000004100 */
        /* <DEDUP_REMOVED lines=13> */
.L_x_9800:
[----:B------:R-:W-:Y:S05]  /*4810*/  BSYNC B1 ;  /* 0x0000000000017941 */ /* 0x000fea0003800000 */
.L_x_9799:
[----:B------:R1:W-:Y:S01]  /*4820*/  STG.E.128 desc[UR60][R36.64+0xa0], R32 ;  /* 0x0000a02024007986 */ /* 0x0003e2000c101d3c */
[----:B------:R-:W-:Y:S05]  /*4830*/  BRA `(.L_x_9778) ;  /* 0x0000002000687947 */ /* 0x000fea0003800000 */
.L_x_9772:
        /* <DEDUP_REMOVED lines=22> */
[----:B------:R-:W-:-:S03]  /*49a0*/  CS2R R52, SRZ ;  /* 0x0000000000347805 */ /* 0x000fc6000001ff00 */
        /* <DEDUP_REMOVED lines=11> */
[----:B------:R-:W5:Y:S04]  /*4a60*/  @!P3 LDG.E.128 R40, desc[UR60][R44.64] ;  /* 0x0000003c2c28b981 */ /* 0x000f68000c1e1d00 */
[----:B------:R-:W5:Y:S01]  /*4a70*/  @!P3 LDG.E.128 R52, desc[UR60][R56.64] ;  /* 0x0000003c3834b981 */ /* 0x000f62000c1e1d00 */
        /* <DEDUP_REMOVED lines=10> */
.L_x_9802:
[----:B------:R-:W-:Y:S05]  /*4b20*/  BSYNC B1 ;  /* 0x0000000000017941 */ /* 0x000fea0003800000 */
.L_x_9801:
        /* <DEDUP_REMOVED lines=32> */
[----:B------:R-:W-:-:S04]  /*4d30*/  PRMT R126, R56, 0x7610, R126 ;  /* 0x00007610387e7816 */ /* 0x000fc8000000007e */
        /* <DEDUP_REMOVED lines=14> */
.L_x_9803:
[----:B------:R-:W2:Y:S01]  /*4e20*/  LDL R56, [R1] ;  /* 0x0000000001387983 */ /* 0x000ea20000100800 */
[----:B------:R-:W-:Y:S01]  /*4e30*/  IMAD R15, R17, 0x8, R16 ;  /* 0x00000008110f7824 */ /* 0x000fe200078e0210 */
[----:B------:R-:W-:Y:S01]  /*4e40*/  BSSY B1, `(.L_x_9804) ;  /* 0x0000004000017945 */ /* 0x000fe20003800000 */
[----:B--2---:R-:W-:-:S04]  /*4e50*/  SHF.L.U32 R86, R56, 0x1f, RZ ;  /* 0x0000001f38567819 */ /* 0x004fc800000006ff */
[----:B------:R-:W0:Y:S02]  /*4e60*/  SYNCS.PHASECHK.TRANS64.TRYWAIT P5, [R15+URZ+0x31c90], R86 ;  /* 0x031c90560f0075a7 */ /* 0x000e2400080a017f */
[----:B0-----:R-:W-:Y:S05]  /*4e70*/  @!P5 BRA `(.L_x_9805) ;  /* 0x000001a80054d947 */ /* 0x001fea0003800000 */
.L_x_10076:
[----:B------:R-:W-:Y:S05]  /*4e80*/  BSYNC B1 ;  /* 0x0000000000017941 */ /* 0x000fea0003800000 */
.L_x_9804:
[----:B------:R-:W-:Y:S05]  /*4e90*/  @P4 BRA `(.L_x_9778) ;  /* 0x0000001800d04947 */ /* 0x000fea0003800000 */
[----:B------:R-:W1:Y:S01]  /*4ea0*/  LDC R110, c[0x0][0x2f4] ;  /* 0x0000bd00ff6e7b82 */ /* 0x000e620000000800 */
[----:B------:R-:W-:Y:S01]  /*4eb0*/  ISETP.NE.AND P4, PT, R9, RZ, PT ;  /* 0x000000ff0900720c */ /* 0x000fe20003f85270 */
[----:B------:R-:W-:Y:S01]  /*4ec0*/  ULDC.64 UR4, c[0x0][0x300] ;  /* 0x0000c00000047ab9 */ /* 0x000fe20000000a00 */
[----:B------:R-:W-:Y:S01]  /*4ed0*/  SHF.R.S32.HI R56, RZ, 0x1f, R146 ;  /* 0x0000001fff387819 */ /* 0x000fe20000011492 */
[----:B------:R-:W-:Y:S01]  /*4ee0*/  IMAD.MOV.U32 R93, RZ, RZ, R92 ;  /* 0x000000ffff5d7224 */ /* 0x000fe200078e005c */
[----:B------:R-:W-:Y:S01]  /*4ef0*/  BSSY B1, `(.L_x_9806) ;  /* 0x0000088000017945 */ /* 0x000fe20003800000 */
[----:B------:R-:W-:Y:S02]  /*4f00*/  IMAD.MOV.U32 R92, RZ, RZ, R60 ;  /* 0x000000ffff5c7224 */ /* 0x000fe400078e003c */
[----:B------:R-:W-:Y:S02]  /*4f10*/  IMAD R56, R56, UR4, RZ ;  /* 0x0000000438387c24 */ /* 0x000fe4000f8e02ff */
[----:B------:R-:W-:-:S04]  /*4f20*/  IMAD.WIDE.U32 R92, R146, UR4, R92 ;  /* 0x00000004925c7c25 */ /* 0x000fc8000f8e005c */
[----:B------:R-:W-:-:S04]  /*4f30*/  IMAD R56, R146, UR5, R56 ;  /* 0x0000000592387c24 */ /* 0x000fc8000f8e0238 */
[----:B------:R-:W-:Y:S02]  /*4f40*/  IMAD.IADD R112, R56, 0x1, R93 ;  /* 0x0000000138707824 */ /* 0x000fe400078e025d */
[----:B-1----:R-:W-:Y:S01]  /*4f50*/  IMAD.IADD R115, R110, 0x1, -R107 ;  /* 0x000000016e737824 */ /* 0x002fe200078e0a6b */
[----:B------:R-:W-:Y:S06]  /*4f60*/  @!P4 BRA `(.L_x_9807) ;  /* 0x000000080000c947 */ /* 0x000fec0003800000 */
[----:B------:R-:W2:Y:S04]  /*4f70*/  LDL R62, [R1+0x50] ;  /* 0x00005000013e7983 */ /* 0x000ea80000100800 */
[----:B------:R-:W3:Y:S04]  /*4f80*/  LDL R58, [R1+0x54] ;  /* 0x00005400013a7983 */ /* 0x000ee80000100800 */
[----:B------:R-:W4:Y:S01]  /*4f90*/  LDL R59, [R1+0x58] ;  /* 0x00005800013b7983 */ /* 0x000f220000100800 */
[----:B------:R-:W-:-:S04]  /*4fa0*/  SEL R56, R107, R115, !P0 ;  /* 0x000000736b387207 */ /* 0x000fc80004000000 */
[----:B------:R-:W-:-:S04]  /*4fb0*/  SHF.R.S32.HI R57, RZ, 0x1f, R56 ;  /* 0x0000001fff397819 */ /* 0x000fc80000011438 */
[----:B------:R-:W-:-:S04]  /*4fc0*/  LEA.HI R57, R57, R56, RZ, 0x4 ;  /* 0x0000003839397211 */ /* 0x000fc800078f20ff */
[----:B------:R-:W-:-:S04]  /*4fd0*/  SHF.R.S32.HI R57, RZ, 0x4, R57 ;  /* 0x00000004ff397819 */ /* 0x000fc80000011439 */
[----:B------:R-:W-:-:S04]  /*4fe0*/  LEA.HI.SX32 R116, R21, R57, 0x1d ;  /* 0x0000003915747211 */ /* 0x000fc800078feaff */
[----:B------:R-:W-:-:S04]  /*4ff0*/  SHF.R.S32.HI R57, RZ, 0x1f, R116 ;  /* 0x0000001fff397819 */ /* 0x000fc80000011474 */
[----:B------:R-:W-:Y:S01]  /*5000*/  LEA.HI R57, R57, R116, RZ, 0x2 ;  /* 0x0000007439397211 */ /* 0x000fe200078f10ff */
[----:B------:R-:W-:-:S03]  /*5010*/  IMAD.SHL.U32 R116, R116, 0x8, RZ ;  /* 0x0000000874747824 */ /* 0x000fc600078e00ff */
[----:B------:R-:W-:Y:S02]  /*5020*/  SHF.R.S32.HI R57, RZ, 0x2, R57 ;  /* 0x00000002ff397819 */ /* 0x000fe40000011439 */
[----:B------:R-:W-:Y:S01]  /*5030*/  ISETP.GE.AND P4, PT, R144, R106, PT ;  /* 0x0000006a9000720c */ /* 0x000fe20003f86270 */
[----:B------:R-:W-:Y:S01]  /*5040*/  BSSY B2, `(.L_x_9808) ;  /* 0x0000066000027945 */ /* 0x000fe20003800000 */
[----:B--2---:R-:W-:-:S04]  /*5050*/  LOP3.LUT R56, R62, 0x18, R116, 0xf8, !PT ;  /* 0x000000183e387812 */ /* 0x004fc800078ef874 */
[----:B---3--:R-:W-:Y:S01]  /*5060*/  LOP3.LUT R56, R56, R58, RZ, 0x3c, !PT ;  /* 0x0000003a38387212 */ /* 0x008fe200078e3cff */
[----:B----4-:R-:W-:-:S04]  /*5070*/  IMAD R57, R57, 0x1200, R59 ;  /* 0x0000120039397824 */ /* 0x010fc800078e023b */
[----:B------:R-:W-:-:S04]  /*5080*/  IMAD.IADD R56, R57, 0x1, R56 ;  /* 0x0000000139387824 */ /* 0x000fc800078e0238 */
[C---:B------:R-:W-:Y:S02]  /*5090*/  IMAD R60, R17.reuse, 0x3600, R56 ;  /* 0x00003600113c7824 */ /* 0x040fe400078e0238 */
[----:B------:R-:W-:Y:S02]  /*50a0*/  IMAD R56, R17, 0x3600, R104 ;  /* 0x0000360011387824 */ /* 0x000fe400078e0268 */
[--C-:B------:R-:W-:Y:S02]  /*50b0*/  IMAD R60, R60, 0x2, R16.reuse ;  /* 0x000000023c3c7824 */ /* 0x100fe400078e0210 */
[----:B------:R-:W-:-:S04]  /*50c0*/  IMAD R56, R56, 0x2, R16 ;  /* 0x0000000238387824 */ /* 0x000fc800078e0210 */
[----:B------:R-:W1:Y:S04]  /*50d0*/  LDS.128 R60, [R60+0x16a00] ;  /* 0x016a00003c3c7984 */ /* 0x000e680000000c00 */
[----:B------:R-:W2:Y:S01]  /*50e0*/  LDS.128 R56, [R56+0x16a00] ;  /* 0x016a000038387984 */ /* 0x000ea20000000c00 */
[----:B------:R-:W-:Y:S05]  /*50f0*/  @P4 BRA `(.L_x_9809) ;  /* 0x0000000400684947 */ /* 0x000fea0003800000 */
[----:B-1----:R-:W-:Y:S01]  /*5100*/  IMAD.MOV.U32 R119, RZ, RZ, R61 ;  /* 0x000000ffff777224 */ /* 0x002fe200078e003d */
        /* <DEDUP_REMOVED lines=21> */
[----:B------:R-:W-:Y:S02]  /*5260*/  HADD2.F32 R117, -RZ, R117.H0_H0 ;  /* 0x20000075ff757230 */ /* 0x000fe40000004100 */
[C---:B------:R-:W-:Y:S01]  /*5270*/  FMUL.FTZ R120, R53.reuse, R120 ;  /* 0x0000007835787220 */ /* 0x040fe20000410000 */
[----:B------:R-:W-:Y:S01]  /*5280*/  FFMA.FTZ R53, R53, R41, -R118 ;  /* 0x0000002935357223 */ /* 0x000fe20000010876 */
[----:B------:R-:W-:-:S02]  /*5290*/  HADD2.F32 R118, -RZ, R132.H0_H0 ;  /* 0x20000084ff767230 */ /* 0x000fc40000004100 */
[----:B------:R-:W-:Y:S01]  /*52a0*/  FFMA.FTZ R41, R52, R41, R120 ;  /* 0x0000002934297223 */ /* 0x000fe20000010078 */
[----:B------:R-:W-:Y:S02]  /*52b0*/  IMAD.MOV.U32 R52, RZ, RZ, R59 ;  /* 0x000000ffff347224 */ /* 0x000fe400078e003b */
[----:B------:R-:W-:Y:S02]  /*52c0*/  HADD2.F32 R120, -RZ, R130.H1_H1 ;  /* 0x30000082ff787230 */ /* 0x000fe40000004100 */
[----:B------:R-:W-:Y:S01]  /*52d0*/  FMUL.FTZ R59, R119, R118 ;  /* 0x00000076773b7220 */ /* 0x000fe20000410000 */
[----:B------:R-:W-:Y:S01]  /*52e0*/  F2FP.F16.F32.PACK_AB R53, R53, R61 ;  /* 0x0000003d3535723e */ /* 0x000fe200000000ff */
[----:B------:R-:W-:Y:S01]  /*52f0*/  HADD2.F32 R121, -RZ, R52.H0_H0 ;  /* 0x20000034ff797230 */ /* 0x000fe20000004100 */
[----:B------:R-:W-:-:S03]  /*5300*/  F2FP.F16.F32.PACK_AB R41, R41, R57 ;  /* 0x000000392929723e */ /* 0x000fc600000000ff */
[----:B------:R-:W-:Y:S02]  /*5310*/  IMAD.MOV.U32 R57, RZ, RZ, R53 ;  /* 0x000000ffff397224 */ /* 0x000fe400078e0035 */
[C---:B------:R-:W-:Y:S01]  /*5320*/  FMUL.FTZ R118, R121.reuse, R118 ;  /* 0x0000007679767220 */ /* 0x040fe20000410000 */
[-C--:B------:R-:W-:Y:S01]  /*5330*/  FFMA.FTZ R59, R121, R120.reuse, -R59 ;  /* 0x00000078793b7223 */ /* 0x080fe2000001083b */
[----:B------:R-:W-:Y:S02]  /*5340*/  HADD2.F32 R121, -RZ, R132.H1_H1 ;  /* 0x30000084ff797230 */ /* 0x000fe40000004100 */
[----:B------:R-:W-:Y:S01]  /*5350*/  FFMA.FTZ R118, R119, R120, R118 ;  /* 0x0000007877767223 */ /* 0x000fe20000010076 */
[----:B------:R-:W-:Y:S01]  /*5360*/  SHF.R.U32.HI R119, RZ, 0x10, R43 ;  /* 0x00000010ff777819 */ /* 0x000fe2000001162b */
[----:B------:R-:W-:Y:S01]  /*5370*/  IMAD.MOV.U32 R61, RZ, RZ, R41 ;  /* 0x000000ffff3d7224 */ /* 0x000fe200078e0029 */
[--C-:B------:R-:W-:Y:S01]  /*5380*/  SHF.R.U64 R43, R54, 0x10, R55.reuse ;  /* 0x00000010362b7819 */ /* 0x100fe20000001237 */
[----:B------:R-:W-:Y:S01]  /*5390*/  HADD2.F32 R54, -RZ, R63.H1_H1 ;  /* 0x3000003fff367230 */ /* 0x000fe20000004100 */
        /* <DEDUP_REMOVED lines=12> */
[----:B------:R-:W-:Y:S02]  /*5460*/  HADD2.F32 R63, -RZ, R131.H0_H0 ;  /* 0x20000083ff3f7230 */ /* 0x000fe40000004100 */
[-C--:B------:R-:W-:Y:S01]  /*5470*/  FMUL.FTZ R120, R54, R121.reuse ;  /* 0x0000007936787220 */ /* 0x080fe20000410000 */
[----:B------:R-:W-:Y:S01]  /*5480*/  F2FP.F16.F32.PACK_AB R55, R55, R118 ;  /* 0x000000763737723e */ /* 0x000fe200000000ff */
[----:B------:R-:W-:-:S02]  /*5490*/  FMUL.FTZ R121, R119, R121 ;  /* 0x0000007977797220 */ /* 0x000fc40000410000 */
[-C--:B------:R-:W-:Y:S01]  /*54a0*/  FFMA.FTZ R120, R119, R63.reuse, -R120 ;  /* 0x0000003f77787223 */ /* 0x080fe20000010878 */
[----:B------:R-:W-:Y:S02]  /*54b0*/  HADD2.F32 R119, -RZ, R131.H1_H1 ;  /* 0x30000083ff777230 */ /* 0x000fe40000004100 */
[----:B------:R-:W-:Y:S01]  /*54c0*/  FFMA.FTZ R121, R54, R63, R121 ;  /* 0x0000003f36797223 */ /* 0x000fe20000010079 */
[----:B------:R-:W-:Y:S02]  /*54d0*/  HADD2.F32 R54, -RZ, R60.H1_H1 ;  /* 0x3000003cff367230 */ /* 0x000fe40000004100 */
[----:B------:R-:W-:Y:S02]  /*54e0*/  HADD2.F32 R60, -RZ, R56.H1_H1 ;  /* 0x30000038ff3c7230 */ /* 0x000fe40000004100 */
[----:B------:R-:W-:Y:S02]  /*54f0*/  HADD2.F32 R56, -RZ, R40.H0_H0 ;  /* 0x20000028ff387230 */ /* 0x000fe40000004100 */
[----:B------:R-:W-:Y:S01]  /*5500*/  FMUL.FTZ R40, R54, R117 ;  /* 0x0000007536287220 */ /* 0x000fe20000410000 */
[----:B------:R-:W-:-:S02]  /*5510*/  HADD2.F32 R63, -RZ, R58.H0_H0 ;  /* 0x2000003aff3f7230 */ /* 0x000fc40000004100 */
[C---:B------:R-:W-:Y:S01]  /*5520*/  FMUL.FTZ R117, R60.reuse, R117 ;  /* 0x000000753c757220 */ /* 0x040fe20000410000 */
[----:B------:R-:W-:Y:S02]  /*5530*/  HADD2.F32 R58, -RZ, R58.H1_H1 ;  /* 0x3000003aff3a7230 */ /* 0x000fe40000004100 */
[-C--:B------:R-:W-:Y:S01]  /*5540*/  FFMA.FTZ R40, R60, R56.reuse, -R40 ;  /* 0x000000383c287223 */ /* 0x080fe20000010828 */
[----:B------:R-:W-:Y:S02]  /*5550*/  HADD2.F32 R60, -RZ, R130.H0_H0 ;  /* 0x20000082ff3c7230 */ /* 0x000fe40000004100 */
[----:B------:R-:W-:Y:S01]  /*5560*/  FFMA.FTZ R54, R54, R56, R117 ;  /* 0x0000003836367223 */ /* 0x000fe20000010075 */
[--C-:B------:R-:W-:Y:S02]  /*5570*/  HADD2.F32 R56, -RZ, R62.reuse.H0_H0 ;  /* 0x2000003eff387230 */ /* 0x100fe40000004100 */
[----:B------:R-:W-:Y:S01]  /*5580*/  HADD2.F32 R62, -RZ, R62.H1_H1 ;  /* 0x3000003eff3e7230 */ /* 0x000fe20000004100 */
[----:B------:R-:W-:-:S02]  /*5590*/  F2FP.F16.F32.PACK_AB R40, R40, R120 ;  /* 0x000000782828723e */ /* 0x000fc400000000ff */
[-C--:B------:R-:W-:Y:S01]  /*55a0*/  FMUL.FTZ R117, R56, R119.reuse ;  /* 0x0000007738757220 */ /* 0x080fe20000410000 */
[C---:B------:R-:W-:Y:S01]  /*55b0*/  FMUL.FTZ R119, R63.reuse, R119 ;  /* 0x000000773f777220 */ /* 0x040fe20000410000 */
[----:B------:R-:W-:Y:S02]  /*55c0*/  F2FP.F16.F32.PACK_AB R54, R54, R121 ;  /* 0x000000793636723e */ /* 0x000fe400000000ff */
        /* <DEDUP_REMOVED lines=13> */
.L_x_9809:
[----:B------:R-:W-:Y:S05]  /*56a0*/  BSYNC B2 ;  /* 0x0000000000027941 */ /* 0x000fea0003800000 */
.L_x_9808:
        /* <DEDUP_REMOVED lines=11> */
[----:B-1----:R2:W-:Y:S04]  /*5760*/  @!P4 STG.E.128 desc[UR60][R42.64], R60 ;  /* 0x0000003c2a00c986 */ /* 0x0025e8000c101d3c */
.L_x_9807:
[----:B------:R-:W-:Y:S05]  /*5770*/  BSYNC B1 ;  /* 0x0000000000017941 */ /* 0x000fea0003800000 */
.L_x_9806:
[----:B------:R-:W-:Y:S01]  /*5780*/  ISETP.NE.AND P4, PT, R10, RZ, PT ;  /* 0x000000ff0a00720c */ /* 0x000fe20003f85270 */
[----:B------:R-:W-:-:S12]  /*5790*/  BSSY B1, `(.L_x_9810) ;  /* 0x0000082000017945 */ /* 0x000fd80003800000 */
[----:B------:R-:W-:Y:S05]  /*57a0*/  @!P4 BRA `(.L_x_9811) ;  /* 0x000000080000c947 */ /* 0x000fea0003800000 */
[----:B------:R-:W3:Y:S04]  /*57b0*/  LDL R52, [R1+0x50] ;  /* 0x0000500001347983 */ /* 0x000ee80000100800 */
[----:B--2---:R-:W2:Y:S04]  /*57c0*/  LDL R42, [R1+0x54] ;  /* 0x00005400012a7983 */ /* 0x004ea80000100800 */
        /* <DEDUP_REMOVED lines=12> */
[----:B---3--:R-:W-:-:S04]  /*5890*/  LOP3.LUT R40, R52, 0x18, R56, 0xf8, !PT ;  /* 0x0000001834287812 */ /* 0x008fc800078ef838 */
[----:B--2---:R-:W-:Y:S01]  /*58a0*/  LOP3.LUT R40, R40, R42, RZ, 0x3c, !PT ;  /* 0x0000002a28287212 */ /* 0x004fe200078e3cff */
        /* <DEDUP_REMOVED lines=30> */
[----:B------:R-:W-:Y:S02]  /*5a90*/  HADD2.F32 R49, -RZ, R49.H0_H0 ;  /* 0x20000031ff317230 */ /* 0x000fe40000004100 */
[----:B------:R-:W-:Y:S02]  /*5aa0*/  HADD2.F32 R38, -RZ, R38.H0_H0 ;  /* 0x20000026ff267230 */ /* 0x000fe40000004100 */
        /* <DEDUP_REMOVED lines=12> */
[----:B------:R-:W-:Y:S01]  /*5b70*/  F2FP.F16.F32.PACK_AB R37, R37, R41 ;  /* 0x000000292525723e */ /* 0x000fe200000000ff */
[----:B------:R-:W-:Y:S02]  /*5b80*/  IMAD.MOV.U32 R41, RZ, RZ, R48 ;  /* 0x000000ffff297224 */ /* 0x000fe400078e0030 */
[----:B------:R-:W-:Y:S01]  /*5b90*/  FFMA.FTZ R59, R57, R58, R59 ;  /* 0x0000003a393b7223 */ /* 0x000fe2000001003b */
[----:B------:R-:W-:Y:S01]  /*5ba0*/  SHF.R.U32.HI R57, RZ, 0x10, R39 ;  /* 0x00000010ff397819 */ /* 0x000fe20000011627 */
[----:B------:R-:W-:Y:S01]  /*5bb0*/  IMAD.MOV.U32 R53, RZ, RZ, R37 ;  /* 0x000000ffff357224 */ /* 0x000fe200078e0025 */
[--C-:B------:R-:W-:Y:S02]  /*5bc0*/  SHF.R.U64 R39, R50, 0x10, R51.reuse ;  /* 0x0000001032277819 */ /* 0x100fe40000001233 */
[----:B------:R-:W-:Y:S01]  /*5bd0*/  SHF.R.U32.HI R50, RZ, 0x10, R51 ;  /* 0x00000010ff327819 */ /* 0x000fe20000011633 */
[----:B------:R-:W-:-:S02]  /*5be0*/  HADD2.F32 R51, -RZ, R55.H1_H1 ;  /* 0x30000037ff337230 */ /* 0x000fc40000004100 */
        /* <DEDUP_REMOVED lines=9> */
[--C-:B------:R-:W-:Y:S01]  /*5c80*/  HADD2.F32 R57, -RZ, R127.reuse.H1_H1 ;  /* 0x3000007fff397230 */ /* 0x100fe20000004100 */
[----:B------:R-:W-:Y:S01]  /*5c90*/  F2FP.F16.F32.PACK_AB R55, R55, R61 ;  /* 0x0000003d3737723e */ /* 0x000fe200000000ff */
[----:B------:R-:W-:Y:S02]  /*5ca0*/  HADD2.F32 R51, -RZ, R40.H0_H0 ;  /* 0x20000028ff337230 */ /* 0x000fe40000004100 */
[----:B------:R-:W-:-:S02]  /*5cb0*/  HADD2.F32 R127, -RZ, R127.H0_H0 ;  /* 0x2000007fff7f7230 */ /* 0x000fc40000004100 */
[CC--:B------:R-:W-:Y:S01]  /*5cc0*/  FMUL.FTZ R58, R50.reuse, R57.reuse ;  /* 0x00000039323a7220 */ /* 0x0c0fe20000410000 */
[----:B------:R-:W-:Y:S02]  /*5cd0*/  HADD2.F32 R40, -RZ, R40.H1_H1 ;  /* 0x30000028ff287230 */ /* 0x000fe40000004100 */
[----:B------:R-:W-:Y:S01]  /*5ce0*/  FMUL.FTZ R57, R51, R57 ;  /* 0x0000003933397220 */ /* 0x000fe20000410000 */
[----:B------:R-:W-:Y:S01]  /*5cf0*/  F2FP.F16.F32.PACK_AB R59, R43, R59 ;  /* 0x0000003b2b3b723e */ /* 0x000fe200000000ff */
[-C--:B------:R-:W-:Y:S01]  /*5d00*/  FFMA.FTZ R58, R51, R127.reuse, -R58 ;  /* 0x0000007f333a7223 */ /* 0x080fe2000001083a */
[--C-:B------:R-:W-:Y:S02]  /*5d10*/  HADD2.F32 R51, -RZ, R126.reuse.H0_H0 ;  /* 0x2000007eff337230 */ /* 0x100fe40000004100 */
[----:B------:R-:W-:Y:S01]  /*5d20*/  FFMA.FTZ R57, R50, R127, R57 ;  /* 0x0000007f32397223 */ /* 0x000fe20000010039 */
[-C--:B------:R-:W-:Y:S01]  /*5d30*/  FMUL.FTZ R50, R52, R49.reuse ;  /* 0x0000003134327220 */ /* 0x080fe20000410000 */
[----:B------:R-:W-:Y:S01]  /*5d40*/  FMUL.FTZ R49, R40, R49 ;  /* 0x0000003128317220 */ /* 0x000fe20000410000 */
[----:B------:R-:W-:-:S02]  /*5d50*/  HADD2.F32 R126, -RZ, R126.H1_H1 ;  /* 0x3000007eff7e7230 */ /* 0x000fc40000004100 */
        /* <DEDUP_REMOVED lines=24> */
.L_x_9813:
[----:B------:R-:W-:Y:S05]  /*5ee0*/  BSYNC B2 ;  /* 0x0000000000027941 */ /* 0x000fea0003800000 */
.L_x_9812:
        /* <DEDUP_REMOVED lines=12> */
.L_x_9811:
[----:B------:R-:W-:Y:S05]  /*5fb0*/  BSYNC B1 ;  /* 0x0000000000017941 */ /* 0x000fea0003800000 */
.L_x_9810:
[----:B------:R-:W-:-:S13]  /*5fc0*/  ISETP.NE.AND P4, PT, R11, RZ, PT ;  /* 0x000000ff0b00720c */ /* 0x000fda0003f85270 */
[----:B------:R-:W-:Y:S05]  /*5fd0*/  @!P4 BRA `(.L_x_9778) ;  /* 0x000000080080c947 */ /* 0x000fea0003800000 */
[----:B--23--:R-:W2:Y:S04]  /*5fe0*/  LDL R40, [R1+0x50] ;  /* 0x0000500001287983 */ /* 0x00cea80000100800 */
[----:B------:R-:W3:Y:S04]  /*5ff0*/  LDL R38, [R1+0x54] ;  /* 0x0000540001267983 */ /* 0x000ee80000100800 */
[----:B------:R-:W4:Y:S01]  /*6000*/  LDL R39, [R1+0x58] ;  /* 0x0000580001277983 */ /* 0x000f220000100800 */
[----:B------:R-:W-:Y:S02]  /*6010*/  IADD3 R36, P4, P5, R24, R92, R77 ;  /* 0x0000005c18247210 */ /* 0x000fe40007d9e04d */
[----:B------:R-:W-:-:S02]  /*6020*/  LOP3.LUT P6, RZ, R19, 0x1, RZ, 0xc0, !PT ;  /* 0x0000000113ff7812 */ /* 0x000fc400078cc0ff */
[----:B------:R-:W-:Y:S02]  /*6030*/  IADD3.X R37, R3, R112, R99, P4, P5 ;  /* 0x0000007003257210 */ /* 0x000fe400027ea463 */
[C---:B------:R-:W-:Y:S02]  /*6040*/  LEA R48, P4, R36.reuse, R90, 0x1 ;  /* 0x0000005a24307211 */ /* 0x040fe400078808ff */
[----:B------:R-:W-:Y:S02]  /*6050*/  SEL R115, R107, R115, !P6 ;  /* 0x000000736b737207 */ /* 0x000fe40007000000 */
[----:B------:R-:W-:Y:S02]  /*6060*/  LEA.HI.X R49, R36, R91, R37, 0x1, P4 ;  /* 0x0000005b24317211 */ /* 0x000fe400020f0c25 */
[----:B------:R-:W-:-:S04]  /*6070*/  SHF.R.S32.HI R36, RZ, 0x1f, R115 ;  /* 0x0000001fff247819 */ /* 0x000fc80000011473 */
[----:B------:R-:W-:-:S04]  /*6080*/  LEA.HI R36, R36, R115, RZ, 0x4 ;  /* 0x0000007324247211 */ /* 0x000fc800078f20ff */
[----:B------:R-:W-:-:S04]  /*6090*/  SHF.R.S32.HI R37, RZ, 0x4, R36 ;  /* 0x00000004ff257819 */ /* 0x000fc80000011424 */
[----:B------:R-:W-:-:S04]  /*60a0*/  LEA.HI.SX32 R37, R8, R37, 0x1d ;  /* 0x0000002508257211 */ /* 0x000fc800078feaff */
[----:B------:R-:W-:Y:S01]  /*60b0*/  SHF.R.S32.HI R36, RZ, 0x1f, R37 ;  /* 0x0000001fff247819 */ /* 0x000fe20000011425 */
[----:B------:R-:W-:-:S03]  /*60c0*/  IMAD.SHL.U32 R50, R37, 0x8, RZ ;  /* 0x0000000825327824 */ /* 0x000fc600078e00ff */
[----:B------:R-:W-:-:S04]  /*60d0*/  LEA.HI R36, R36, R37, RZ, 0x2 ;  /* 0x0000002524247211 */ /* 0x000fc800078f10ff */
[----:B------:R-:W-:Y:S02]  /*60e0*/  SHF.R.S32.HI R37, RZ, 0x2, R36 ;  /* 0x00000002ff257819 */ /* 0x000fe40000011424 */
[----:B------:R-:W-:Y:S01]  /*60f0*/  ISETP.GE.AND P4, PT, R4, R106, PT ;  /* 0x0000006a0400720c */ /* 0x000fe20003f86270 */
[----:B------:R-:W-:Y:S01]  /*6100*/  BSSY B1, `(.L_x_9814) ;  /* 0x0000062000017945 */ /* 0x000fe20003800000 */
[----:B--2---:R-:W-:-:S04]  /*6110*/  LOP3.LUT R36, R40, 0x18, R50, 0xf8, !PT ;  /* 0x0000001828247812 */ /* 0x004fc800078ef832 */
[----:B---3--:R-:W-:Y:S01]  /*6120*/  LOP3.LUT R36, R36, R38, RZ, 0x3c, !PT ;  /* 0x0000002624247212 */ /* 0x008fe200078e3cff */
[----:B----4-:R-:W-:-:S04]  /*6130*/  IMAD R37, R37, 0x1200, R39 ;  /* 0x0000120025257824 */ /* 0x010fc800078e0227 */
[----:B------:R-:W-:Y:S02]  /*6140*/  IMAD.IADD R36, R37, 0x1, R36 ;  /* 0x0000000125247824 */ /* 0x000fe400078e0224 */
[C---:B------:R-:W-:Y:S02]  /*6150*/  IMAD R37, R17.reuse, 0x3600, R102 ;  /* 0x0000360011257824 */ /* 0x040fe400078e0266 */
[----:B------:R-:W-:Y:S02]  /*6160*/  IMAD R39, R17, 0x3600, R36 ;  /* 0x0000360011277824 */ /* 0x000fe400078e0224 */
[--C-:B------:R-:W-:Y:S02]  /*6170*/  IMAD R37, R37, 0x2, R16.reuse ;  /* 0x0000000225257824 */ /* 0x100fe400078e0210 */
[----:B------:R-:W-:-:S04]  /*6180*/  IMAD R40, R39, 0x2, R16 ;  /* 0x0000000227287824 */ /* 0x000fc800078e0210 */
[----:B------:R-:W1:Y:S04]  /*6190*/  LDS.128 R36, [R37+0x16a00] ;  /* 0x016a000025247984 */ /* 0x000e680000000c00 */
[----:B------:R-:W2:Y:S01]  /*61a0*/  LDS.128 R40, [R40+0x16a00] ;  /* 0x016a000028287984 */ /* 0x000ea20000000c00 */
[----:B------:R-:W-:Y:S05]  /*61b0*/  @P4 BRA `(.L_x_9815) ;  /* 0x0000000400584947 */ /* 0x000fea0003800000 */
[----:B------:R-:W-:Y:S01]  /*61c0*/  HADD2.F32 R53, -RZ, R125.H1_H1 ;  /* 0x3000007dff357230 */ /* 0x000fe20000004100 */
[----:B------:R-:W-:Y:S01]  /*61d0*/  SHF.R.U64 R32, R32, 0x10, R33 ;  /* 0x0000001020207819 */ /* 0x000fe20000001221 */
[----:B--2---:R-:W-:Y:S01]  /*61e0*/  HADD2.F32 R51, -RZ, R41.H0_H0 ;  /* 0x20000029ff337230 */ /* 0x004fe20000004100 */
[----:B------:R-:W-:Y:S01]  /*61f0*/  SHF.R.U64 R44, R44, 0x10, R45 ;  /* 0x000000102c2c7819 */ /* 0x000fe2000000122d */
[----:B-1----:R-:W-:Y:S01]  /*6200*/  HADD2.F32 R52, -RZ, R37.H0_H0 ;  /* 0x20000025ff347230 */ /* 0x002fe20000004100 */
[----:B------:R-:W-:Y:S01]  /*6210*/  SHF.R.U64 R46, R46, 0x10, R47 ;  /* 0x000000102e2e7819 */ /* 0x000fe2000000122f */
[----:B------:R-:W-:Y:S02]  /*6220*/  HADD2.F32 R54, -RZ, R123.H1_H1 ;  /* 0x3000007bff367230 */ /* 0x000fe40000004100 */
[-C--:B------:R-:W-:Y:S01]  /*6230*/  FMUL.FTZ R55, R51, R53.reuse ;  /* 0x0000003533377220 */ /* 0x080fe20000410000 */
[----:B------:R-:W-:Y:S02]  /*6240*/  HADD2.F32 R41, -RZ, R41.H1_H1 ;  /* 0x30000029ff297230 */ /* 0x000fe40000004100 */
[----:B------:R-:W-:Y:S01]  /*6250*/  FMUL.FTZ R53, R52, R53 ;  /* 0x0000003534357220 */ /* 0x000fe20000410000 */
[----:B------:R-:W-:-:S02]  /*6260*/  HADD2.F32 R125, -RZ, R125.H0_H0 ;  /* 0x2000007dff7d7230 */ /* 0x000fc40000004100 */
[-C--:B------:R-:W-:Y:S01]  /*6270*/  FFMA.FTZ R55, R52, R54.reuse, -R55 ;  /* 0x0000003634377223 */ /* 0x080fe20000010837 */
[----:B------:R-:W-:Y:S02]  /*6280*/  HADD2.F32 R52, -RZ, R37.H1_H1 ;  /* 0x30000025ff347230 */ /* 0x000fe40000004100 */
[----:B------:R-:W-:Y:S01]  /*6290*/  FFMA.FTZ R53, R51, R54, R53 ;  /* 0x0000003633357223 */ /* 0x000fe20000010035 */
[----:B------:R-:W-:Y:S01]  /*62a0*/  SHF.R.U32.HI R51, RZ, 0x10, R45 ;  /* 0x00000010ff337819 */ /* 0x000fe2000001162d */
[----:B------:R-:W-:Y:S01]  /*62b0*/  HADD2.F32 R45, -RZ, R122.H1_H1 ;  /* 0x3000007aff2d7230 */ /* 0x000fe20000004100 */
[----:B------:R-:W-:Y:S01]  /*62c0*/  SHF.R.U32.HI R54, RZ, 0x10, R33 ;  /* 0x00000010ff367819 */ /* 0x000fe20000011621 */
[----:B------:R-:W-:Y:S02]  /*62d0*/  IMAD.MOV.U32 R33, RZ, RZ, R43 ;  /* 0x000000ffff217224 */ /* 0x000fe400078e002b */
[----:B------:R-:W-:Y:S02]  /*62e0*/  HADD2.F32 R51, -RZ, R51.H0_H0 ;  /* 0x20000033ff337230 */ /* 0x000fe40000004100 */
[----:B------:R-:W-:-:S02]  /*62f0*/  HADD2.F32 R37, -RZ, R54.H0_H0 ;  /* 0x20000036ff257230 */ /* 0x000fc40000004100 */
[----:B------:R-:W-:Y:S02]  /*6300*/  HADD2.F32 R43, -RZ, R124.H1_H1 ;  /* 0x3000007cff2b7230 */ /* 0x000fe40000004100 */
[CC--:B------:R-:W-:Y:S01]  /*6310*/  FMUL.FTZ R54, R41.reuse, R51.reuse ;  /* 0x0000003329367220 */ /* 0x0c0fe20000410000 */
[C---:B------:R-:W-:Y:S01]  /*6320*/  FMUL.FTZ R51, R52.reuse, R51 ;  /* 0x0000003334337220 */ /* 0x040fe20000410000 */
[----:B------:R-:W-:Y:S02]  /*6330*/  HADD2.F32 R123, -RZ, R123.H0_H0 ;  /* 0x2000007bff7b7230 */ /* 0x000fe40000004100 */
[-C--:B------:R-:W-:Y:S01]  /*6340*/  FFMA.FTZ R54, R52, R37.reuse, -R54 ;  /* 0x0000002534367223 */ /* 0x080fe20000010836 */
[----:B------:R-:W-:Y:S01]  /*6350*/  FFMA.FTZ R51, R41, R37, R51 ;  /* 0x0000002529337223 */ /* 0x000fe20000010033 */
[----:B------:R-:W-:Y:S02]  /*6360*/  IMAD.MOV.U32 R37, RZ, RZ, R39 ;  /* 0x000000ffff257224 */ /* 0x000fe400078e0027 */
[--C-:B------:R-:W-:Y:S01]  /*6370*/  HADD2.F32 R39, -RZ, R33.reuse.H0_H0 ;  /* 0x20000021ff277230 */ /* 0x100fe20000004100 */
[----:B------:R-:W-:Y:S01]  /*6380*/  F2FP.F16.F32.PACK_AB R54, R54, R55 ;  /* 0x000000373636723e */ /* 0x000fe200000000ff */
[----:B------:R-:W-:Y:S01]  /*6390*/  HADD2.F32 R33, -RZ, R33.H1_H1 ;  /* 0x30000021ff217230 */ /* 0x000fe20000004100 */
[----:B------:R-:W-:Y:S01]  /*63a0*/  F2FP.F16.F32.PACK_AB R51, R51, R53 ;  /* 0x000000353333723e */ /* 0x000fe200000000ff */
[----:B------:R-:W-:-:S02]  /*63b0*/  HADD2.F32 R41, -RZ, R37.H0_H0 ;  /* 0x20000025ff297230 */ /* 0x000fc40000004100 */
[-C--:B------:R-:W-:Y:S01]  /*63c0*/  FMUL.FTZ R52, R39, R43.reuse ;  /* 0x0000002b27347220 */ /* 0x080fe20000410000 */
[----:B------:R-:W-:Y:S02]  /*63d0*/  HADD2.F32 R44, -RZ, R44.H0_H0 ;  /* 0x2000002cff2c7230 */ /* 0x000fe40000004100 */
[----:B------:R-:W-:Y:S02]  /*63e0*/  HADD2.F32 R124, -RZ, R124.H0_H0 ;  /* 0x2000007cff7c7230 */ /* 0x000fe40000004100 */
[C---:B------:R-:W-:Y:S01]  /*63f0*/  FMUL.FTZ R43, R41.reuse, R43 ;  /* 0x0000002b292b7220 */ /* 0x040fe20000410000 */
[-C--:B------:R-:W-:Y:S01]  /*6400*/  FFMA.FTZ R52, R41, R45.reuse, -R52 ;  /* 0x0000002d29347223 */ /* 0x080fe20000010834 */
[----:B------:R-:W-:Y:S02]  /*6410*/  HADD2.F32 R41, -RZ, R37.H1_H1 ;  /* 0x30000025ff297230 */ /* 0x000fe40000004100 */
[----:B------:R-:W-:Y:S01]  /*6420*/  FFMA.FTZ R43, R39, R45, R43 ;  /* 0x0000002d272b7223 */ /* 0x000fe2000001002b */
[----:B------:R-:W-:Y:S01]  /*6430*/  SHF.R.U32.HI R39, RZ, 0x10, R47 ;  /* 0x00000010ff277819 */ /* 0x000fe2000001162f */
[----:B------:R-:W-:Y:S01]  /*6440*/  HADD2.F32 R47, -RZ, R46.H0_H0 ;  /* 0x2000002eff2f7230 */ /* 0x000fe20000004100 */
[--C-:B------:R-:W-:Y:S01]  /*6450*/  SHF.R.U32.HI R45, RZ, 0x10, R35.reuse ;  /* 0x00000010ff2d7819 */ /* 0x100fe20000011623 */
[----:B------:R-:W-:Y:S01]  /*6460*/  HADD2.F32 R122, -RZ, R122.H0_H0 ;  /* 0x2000007aff7a7230 */ /* 0x000fe20000004100 */
[----:B------:R-:W-:Y:S01]  /*6470*/  SHF.R.U64 R35, R34, 0x10, R35 ;  /* 0x0000001022237819 */ /* 0x000fe20000001223 */
[----:B------:R-:W-:-:S02]  /*6480*/  HADD2.F32 R39, -RZ, R39.H0_H0 ;  /* 0x20000027ff277230 */ /* 0x000fc40000004100 */
[----:B------:R-:W-:Y:S02]  /*6490*/  HADD2.F32 R37, -RZ, R45.H0_H0 ;  /* 0x2000002dff257230 */ /* 0x000fe40000004100 */
[----:B------:R-:W-:Y:S02]  /*64a0*/  HADD2.F32 R35, -RZ, R35.H0_H0 ;  /* 0x20000023ff237230 */ /* 0x000fe40000004100 */
[-C--:B------:R-:W-:Y:S01]  /*64b0*/  FMUL.FTZ R45, R33, R39.reuse ;  /* 0x00000027212d7220 */ /* 0x080fe20000410000 */
[----:B------:R-:W-:-:S03]  /*64c0*/  FMUL.FTZ R39, R41, R39 ;  /* 0x0000002729277220 */ /* 0x000fc60000410000 */
[-C--:B------:R-:W-:Y:S01]  /*64d0*/  FFMA.FTZ R45, R41, R37.reuse, -R45 ;  /* 0x00000025292d7223 */ /* 0x080fe2000001082d */
[----:B------:R-:W-:Y:S01]  /*64e0*/  FFMA.FTZ R39, R33, R37, R39 ;  /* 0x0000002521277223 */ /* 0x000fe20000010027 */
[----:B------:R-:W-:Y:S02]  /*64f0*/  HADD2.F32 R33, -RZ, R40.H0_H0 ;  /* 0x20000028ff217230 */ /* 0x000fe40000004100 */
[----:B------:R-:W-:Y:S01]  /*6500*/  HADD2.F32 R37, -RZ, R36.H0_H0 ;  /* 0x20000024ff257230 */ /* 0x000fe20000004100 */
[----:B------:R-:W-:Y:S02]  /*6510*/  F2FP.F16.F32.PACK_AB R45, R45, R52 ;  /* 0x000000342d2d723e */ /* 0x000fe400000000ff */
[----:B------:R-:W-:Y:S01]  /*6520*/  FMUL.FTZ R41, R33, R125 ;  /* 0x0000007d21297220 */ /* 0x000fe20000410000 */
[----:B------:R-:W-:Y:S01]  /*6530*/  F2FP.F16.F32.PACK_AB R43, R39, R43 ;  /* 0x0000002b272b723e */ /* 0x000fe200000000ff */
[----:B------:R-:W-:Y:S01]  /*6540*/  FMUL.FTZ R125, R37, R125 ;  /* 0x0000007d257d7220 */ /* 0x000fe20000410000 */
[----:B------:R-:W-:-:S02]  /*6550*/  IMAD.MOV.U32 R39, RZ, RZ, R45 ;  /* 0x000000ffff277224 */ /* 0x000fc400078e002d */
[-C--:B------:R-:W-:Y:S01]  /*6560*/  FFMA.FTZ R41, R37, R123.reuse, -R41 ;  /* 0x0000007b25297223 */ /* 0x080fe20000010829 */
[----:B------:R-:W-:Y:S02]  /*6570*/  HADD2.F32 R37, -RZ, R36.H1_H1 ;  /* 0x30000024ff257230 */ /* 0x000fe40000004100 */
        /* <DEDUP_REMOVED lines=14> */
[-C--:B------:R-:W-:Y:S01]  /*6660*/  FMUL.FTZ R57, R42, R47.reuse ;  /* 0x0000002f2a397220 */ /* 0x080fe20000410000 */
[-C--:B------:R-:W-:Y:S01]  /*6670*/  FFMA.FTZ R33, R33, R122.reuse, -R40 ;  /* 0x0000007a21217223 */ /* 0x080fe20000010828 */
[C---:B------:R-:W-:Y:S01]  /*6680*/  FMUL.FTZ R47, R38.reuse, R47 ;  /* 0x0000002f262f7220 */ /* 0x040fe20000410000 */
[----:B------:R-:W-:Y:S01]  /*6690*/  FFMA.FTZ R37, R37, R122, R124 ;  /* 0x0000007a25257223 */ /* 0x000fe2000001007c */
[----:B------:R-:W-:Y:S01]  /*66a0*/  FFMA.FTZ R38, R38, R35, -R57 ;  /* 0x0000002326267223 */ /* 0x000fe20000010839 */
[----:B------:R-:W-:Y:S01]  /*66b0*/  F2FP.F16.F32.PACK_AB R40, R36, R125 ;  /* 0x0000007d2428723e */ /* 0x000fe200000000ff */
[----:B------:R-:W-:Y:S01]  /*66c0*/  FFMA.FTZ R42, R42, R35, R47 ;  /* 0x000000232a2a7223 */ /* 0x000fe2000001002f */
[----:B------:R-:W-:-:S02]  /*66d0*/  IMAD.MOV.U32 R36, RZ, RZ, R41 ;  /* 0x000000ffff247224 */ /* 0x000fc400078e0029 */
[----:B------:R-:W-:Y:S01]  /*66e0*/  F2FP.F16.F32.PACK_AB R38, R38, R33 ;  /* 0x000000212626723e */ /* 0x000fe200000000ff */
[----:B------:R-:W-:Y:S01]  /*66f0*/  IMAD.MOV.U32 R41, RZ, RZ, R51 ;  /* 0x000000ffff297224 */ /* 0x000fe200078e0033 */
[----:B------:R-:W-:Y:S01]  /*6700*/  F2FP.F16.F32.PACK_AB R42, R42, R37 ;  /* 0x000000252a2a723e */ /* 0x000fe200000000ff */
[----:B------:R-:W-:-:S07]  /*6710*/  IMAD.MOV.U32 R37, RZ, RZ, R54 ;  /* 0x000000ffff257224 */ /* 0x000fce00078e0036 */
.L_x_9815:
[----:B------:R-:W-:Y:S05]  /*6720*/  BSYNC B1 ;  /* 0x0000000000017941 */ /* 0x000fea0003800000 */
.L_x_9814:
[----:B-1----:R1:W-:Y:S01]  /*6730*/  STG.E.128 desc[UR60][R48.64], R36 ;  /* 0x0000002430007986 */ /* 0x0023e2000c101d3c */
[----:B------:R-:W-:-:S13]  /*6740*/  ISETP.GE.AND P4, PT, R50, R110, PT ;  /* 0x0000006e3200720c */ /* 0x000fda0003f86270 */
[----:B------:R-:W-:Y:S05]  /*6750*/  @P4 BRA `(.L_x_9778) ;  /* 0x0000000000a04947 */ /* 0x000fea0003800000 */
[--C-:B------:R-:W-:Y:S02]  /*6760*/  SHF.R.S32.HI R32, RZ, 0x1f, R50.reuse ;  /* 0x0000001fff207819 */ /* 0x100fe40000011432 */
[----:B------:R-:W-:-:S04]  /*6770*/  IADD3 R50, P4, P5, R24, R92, R50 ;  /* 0x0000005c18327210 */ /* 0x000fc80007d9e032 */
[----:B------:R-:W-:Y:S02]  /*6780*/  IADD3.X R32, R3, R112, R32, P4, P5 ;  /* 0x0000007003207210 */ /* 0x000fe400027ea420 */
[----:B------:R-:W-:-:S04]  /*6790*/  LEA R90, P4, R50, R90, 0x1 ;  /* 0x0000005a325a7211 */ /* 0x000fc800078808ff */
[----:B------:R-:W-:-:S05]  /*67a0*/  LEA.HI.X R91, R50, R91, R32, 0x1, P4 ;  /* 0x0000005b325b7211 */ /* 0x000fca00020f0c20 */
[----:B--2---:R2:W-:Y:S01]  /*67b0*/  STG.E.128 desc[UR60][R90.64], R40 ;  /* 0x000000285a007986 */ /* 0x0045e2000c101d3c */
[----:B------:R-:W-:Y:S05]  /*67c0*/  BRA `(.L_x_9778) ;  /* 0x0000000000847947 */ /* 0x000fea0003800000 */
.L_x_9771:
[----:B------:R-:W2:Y:S02]  /*67d0*/  LDL R32, [R1+0x4c] ;  /* 0x00004c0001207983 */ /* 0x000ea40000100800 */
[----:B--2---:R-:W-:-:S13]  /*67e0*/  ISETP.NE.AND P3, PT, R32, 0x3, PT ;  /* 0x000000032000780c */ /* 0x004fda0003f65270 */
[----:B------:R-:W-:Y:S05]  /*67f0*/  @!P3 BRA `(.L_x_9816) ;  /* 0x000000000004b947 */ /* 0x000fea0003800000 */
[----:B------:R-:W-:Y:S01]  /*6800*/  BPT.TRAP 0x1 ;  /* 0x000000040000795c */ /* 0x000fe20000300000 */
.L_x_9816:
[----:B------:R-:W2:Y:S01]  /*6810*/  LDL R32, [R1] ;  /* 0x0000000001207983 */ /* 0x000ea20000100800 */
[----:B------:R-:W-:Y:S01]  /*6820*/  IMAD R15, R17, 0x8, R16 ;  /* 0x00000008110f7824 */ /* 0x000fe200078e0210 */
[----:B------:R-:W-:Y:S01]  /*6830*/  BSSY B1, `(.L_x_9817) ;  /* 0x0000006000017945 */ /* 0x000fe20003800000 */
[----:B------:R-:W-:-:S05]  /*6840*/  IMAD R85, R22, -0x90, R2 ;  /* 0xffffff7016557824 */ /* 0x000fca00078e0202 */
[----:B------:R-:W-:Y:S02]  /*6850*/  VIMNMX R85, R85, 0x90, PT ;  /* 0x0000009055557848 */ /* 0x000fe40003fe0100 */
[----:B--2---:R-:W-:-:S04]  /*6860*/  SHF.L.U32 R86, R32, 0x1f, RZ ;  /* 0x0000001f20567819 */ /* 0x004fc800000006ff */
[----:B------:R-:W0:Y:S02]  /*6870*/  SYNCS.PHASECHK.TRANS64.TRYWAIT P4, [R15+URZ+0x31c90], R86 ;  /* 0x031c90560f0075a7 */ /* 0x000e24000808017f */
[----:B0-----:R-:W-:Y:S05]  /*6880*/  @!P4 BRA `(.L_x_9818) ;  /* 0x0000018c00e4c947 */ /* 0x001fea0003800000 */
.L_x_10077:
[----:B------:R-:W-:Y:S05]  /*6890*/  BSYNC B1 ;  /* 0x0000000000017941 */ /* 0x000fea0003800000 */
.L_x_9817:
[----:B------:R-:W-:-:S13]  /*68a0*/  ISETP.GE.AND P4, PT, R146, R85, PT ;  /* 0x000000559200720c */ /* 0x000fda0003f86270 */
        /* <DEDUP_REMOVED lines=19> */
.L_x_9778:
[----:B------:R-:W-:Y:S05]  /*69e0*/  BSYNC B0 ;  /* 0x0000000000007941 */ /* 0x000fea0003800000 */
.L_x_9770:
        /* <DEDUP_REMOVED lines=17> */
.L_x_9820:
[----:B------:R-:W-:Y:S05]  /*6b00*/  BSYNC B0 ;  /* 0x0000000000007941 */ /* 0x000fea0003800000 */
.L_x_9819:
[----:B------:R-:W2:Y:S01]  /*6b10*/  SYNCS.PHASECHK.TRANS64.TRYWAIT P3, [R15+URZ+0x31cb0], R86 ;  /* 0x031cb0560f0075a7 */ /* 0x000ea2000806017f */
[----:B------:R-:W-:Y:S04]  /*6b20*/  BSSY B0, `(.L_x_9821) ;  /* 0x0000002000007945 */ /* 0x000fe80003800000 */
[----:B--2---:R-:W-:Y:S05]  /*6b30*/  @!P3 BRA `(.L_x_9822) ;  /* 0x0000018c004cb947 */ /* 0x004fea0003800000 */
.L_x_10078:
[----:B------:R-:W-:Y:S05]  /*6b40*/  BSYNC B0 ;  /* 0x0000000000007941 */ /* 0x000fea0003800000 */
.L_x_9821:
[----:B------:R-:W-:Y:S01]  /*6b50*/  ISETP.GE.AND P3, PT, R146, R85, PT ;  /* 0x000000559200720c */ /* 0x000fe20003f66270 */
[----:B------:R-:W-:-:S12]  /*6b60*/  BSSY B0, `(.L_x_9823) ;  /* 0x0000020000007945 */ /* 0x000fd80003800000 */
[----:B------:R-:W-:Y:S05]  /*6b70*/  @P3 BRA `(.L_x_9824) ;  /* 0x0000000000783947 */ /* 0x000fea0003800000 */
[----:B------:R-:W-:Y:S01]  /*6b80*/  IMAD.WIDE R34, R22, 0x90, R68 ;  /* 0x0000009016227825 */ /* 0x000fe200078e0244 */
[----:B------:R-:W-:-:S03]  /*6b90*/  ULDC.64 UR4, c[0x0][0x328] ;  /* 0x0000ca0000047ab9 */ /* 0x000fc60000000a00 */
[----:B------:R-:W-:Y:S02]  /*6ba0*/  IMAD R35, R35, UR4, RZ ;  /* 0x0000000423237c24 */ /* 0x000fe4000f8e02ff */
[----:B-1----:R-:W-:Y:S02]  /*6bb0*/  IMAD.MOV.U32 R32, RZ, RZ, R26 ;  /* 0x000000ffff207224 */ /* 0x002fe400078e001a */
[----:B------:R-:W-:Y:S02]  /*6bc0*/  IMAD.MOV.U32 R33, RZ, RZ, R89 ;  /* 0x000000ffff217224 */ /* 0x000fe400078e0059 */
[C---:B------:R-:W-:Y:S02]  /*6bd0*/  IMAD R35, R34.reuse, UR5, R35 ;  /* 0x0000000522237c24 */ /* 0x040fe4000f8e0223 */
[----:B------:R-:W-:Y:S01]  /*6be0*/  IMAD.WIDE.U32 R32, R34, UR4, R32 ;  /* 0x0000000422207c25 */ /* 0x000fe2000f8e0020 */
[----:B------:R-:W-:-:S03]  /*6bf0*/  ULDC.64 UR4, c[0x0][0x318] ;  /* 0x0000c60000047ab9 */ /* 0x000fc60000000a00 */
[----:B------:R-:W-:Y:S01]  /*6c00*/  IMAD.IADD R33, R33, 0x1, R35 ;  /* 0x0000000121217824 */ /* 0x000fe200078e0223 */
[----:B------:R-:W-:Y:S01]  /*6c10*/  LEA R36, P3, R32, UR4, 0x1 ;  /* 0x0000000420247c11 */ /* 0x000fe2000f8608ff */
[----:B------:R-:W-:-:S03]  /*6c20*/  ULDC UR4, c[0x0][0x2f4] ;  /* 0x0000bd0000047ab9 */ /* 0x000fc60000000800 */
[----:B------:R-:W-:Y:S02]  /*6c30*/  LEA.HI.X R37, R32, UR5, R33, 0x1, P3 ;  /* 0x0000000520257c11 */ /* 0x000fe400098f0c21 */
        /* <DEDUP_REMOVED lines=17> */
[----:B-1----:R3:W-:Y:S02]  /*6d50*/  @!P3 STG.E.128 desc[UR60][R36.64+0xa0], R32 ;  /* 0x0000a0202400b986 */ /* 0x0027e4000c101d3c */
.L_x_9824:
[----:B------:R-:W-:Y:S05]  /*6d60*/  BSYNC B0 ;  /* 0x0000000000007941 */ /* 0x000fea0003800000 */
.L_x_9823:
[----:B------:R-:W4:Y:S01]  /*6d70*/  LDL.LU R20, [R1] ;  /* 0x0000000001147983 */ /* 0x000f220000300800 */
[----:B0-2---:R-:W-:Y:S02]  /*6d80*/  @!P4 VIADD R15, R15, 0x31cc0 ;  /* 0x00031cc00f0fc836 */ /* 0x005fe40000000000 */
        /* <DEDUP_REMOVED lines=8> */
[----:B0-----:R0:W-:Y:S01]  /*6e10*/  BAR.SYNC.DEFER_BLOCKING R113, 0x80 ;  /* 0x000200710000751d */ /* 0x0011e20000010000 */
[----:B------:R-:W-:-:S04]  /*6e20*/  ISETP.NE.AND P3, PT, R17, 0x2, PT ;  /* 0x000000021100780c */ /* 0x000fc80003f65270 */
[----:B------:R-:W-:Y:S01]  /*6e30*/  SEL R17, R17, RZ, P3 ;  /* 0x000000ff11117207 */ /* 0x000fe20001800000 */
[----:B------:R2:W-:Y:S02]  /*6e40*/  @!P4 SYNCS.ARRIVE.TRANS64.RED.A1T0 RZ, [R15+URZ], RZ ;  /* 0x000000ff0fffc9a7 */ /* 0x0005e4000810043f */
[----:B--2---:R-:W-:-:S04]  /*6e50*/  SEL R15, RZ, 0x1, P3 ;  /* 0x00000001ff0f7807 */ /* 0x004fc80001800000 */
[----:B----4-:R-:W-:-:S05]  /*6e60*/  LOP3.LUT R20, R20, R15, RZ, 0x3c, !PT ;  /* 0x0000000f14147212 */ /* 0x010fca00078e3cff */
[----:B------:R0:W-:Y:S01]  /*6e70*/  STL [R1], R20 ;  /* 0x0000001401007387 */ /* 0x0001e20000100800 */
[----:B------:R-:W-:Y:S05]  /*6e80*/  @P2 BRA `(.L_x_9825) ;  /* 0xffffffbc00102947 */ /* 0x000fea000383ffff */
[----:B0-----:R-:W0:Y:S01]  /*6e90*/  S2R R20, SR_TID.X ;  /* 0x0000000000147919 */ /* 0x001e220000002100 */
[----:B------:R-:W-:Y:S02]  /*6ea0*/  PLOP3.LUT P0, PT, PT, PT, PT, 0x8, 0x0 ;  /* 0x000000000000781c */ /* 0x000fe40003f0e170 */
[----:B0-----:R-:W-:-:S04]  /*6eb0*/  SHF.R.U32.HI R20, RZ, 0x7, R20 ;  /* 0x00000007ff147819 */ /* 0x001fc80000011614 */
[----:B------:R-:W-:-:S13]  /*6ec0*/  ISETP.NE.AND P5, PT, R20, 0x1, PT ;  /* 0x000000011400780c */ /* 0x000fda0003fa5270 */
[----:B------:R-:W-:Y:S06]  /*6ed0*/  @!P5 BAR.ARV 0x9, 0x100 ;  /* 0x024400000000db1d */ /* 0x000fec0000002000 */
.L_x_9765:
[----:B------:R-:W-:Y:S01]  /*6ee0*/  IMAD.MOV.U32 R3, RZ, RZ, RZ ;  /* 0x000000ffff037224 */ /* 0x000fe200078e00ff */
[----:B------:R-:W-:Y:S06]  /*6ef0*/  @P0 BRA `(.L_x_9826) ;  /* 0x00000000000c0947 */ /* 0x000fec0003800000 */
[----:B------:R-:W0:Y:S01]  /*6f00*/  FENCE.VIEW.ASYNC.G ;  /* 0x00000000000073c6 */ /* 0x000e220000000100 */
[----:B------:R-:W-:Y:S05]  /*6f10*/  WARPSYNC.ALL ;  /* 0x0000000000007948 */ /* 0x000fea0003800000 */
[----:B0-----:R-:W-:Y:S06]  /*6f20*/  BAR.ARV 0xc, 0x200 ;  /* 0x0308000000007b1d */ /* 0x001fec0000002000 */
.L_x_9826:
[----:B------:R-:W-:Y:S01]  /*6f30*/  LOP3.LUT P0, RZ, R19, 0x4, RZ, 0xc0, !PT ;  /* 0x0000000413ff7812 */ /* 0x000fe2000780c0ff */
[----:B------:R-:W-:-:S12]  /*6f40*/  BSSY B0, `(.L_x_9827) ;  /* 0x0000020000007945 */ /* 0x000fd80003800000 */
        /* <DEDUP_REMOVED lines=14> */
[----:B------:R0:W2:Y:S01]  /*7030*/  F2I.FTZ.U32.TRUNC.NTZ R3, R2 ;  /* 0x0000000200037305 */ /* 0x0000a2000021f000 */
        /* <DEDUP_REMOVED lines=16> */
.L_x_9828:
[----:B------:R-:W-:Y:S05]  /*7140*/  BSYNC B0 ;  /* 0x0000000000007941 */ /* 0x000fea0003800000 */
.L_x_9827:
[----:B------:R-:W2:Y:S01]  /*7150*/  LDL R0, [R1+0xac] ;  /* 0x0000ac0001007983 */ /* 0x000ea20000100800 */
[----:B------:R-:W-:Y:S01]  /*7160*/  PLOP3.LUT P0, PT, PT, PT, PT, 0x80, 0x0 ;  /* 0x000000000000781c */ /* 0x000fe20003f0f070 */
        /* <DEDUP_REMOVED lines=16> */
[----:B---3--:R-:W-:Y:S02]  /*7270*/  CS2R R36, SRZ ;  /* 0x0000000000247805 */ /* 0x008fe4000001ff00 */
[----:B------:R-:W-:-:S02]  /*7280*/  CS2R R38, SRZ ;  /* 0x0000000000267805 */ /* 0x000fc4000001ff00 */
[----:B------:R-:W-:Y:S02]  /*7290*/  CS2R R28, SRZ ;  /* 0x00000000001c7805 */ /* 0x000fe4000001ff00 */
[----:B------:R-:W-:Y:S02]  /*72a0*/  CS2R R72, SRZ ;  /* 0x0000000000487805 */ /* 0x000fe4000001ff00 */
[----:B------:R-:W-:Y:S02]  /*72b0*/  CS2R R8, SRZ ;  /* 0x0000000000087805 */ /* 0x000fe4000001ff00 */
[----:B------:R-:W-:Y:S02]  /*72c0*/  CS2R R30, SRZ ;  /* 0x00000000001e7805 */ /* 0x000fe4000001ff00 */
[----:B------:R-:W-:Y:S02]  /*72d0*/  CS2R R6, SRZ ;  /* 0x0000000000067805 */ /* 0x000fe4000001ff00 */
[----:B------:R-:W-:Y:S01]  /*72e0*/  CS2R R68, SRZ ;  /* 0x0000000000447805 */ /* 0x000fe2000001ff00 */
[----:B--2---:R-:W-:-:S02]  /*72f0*/  IMAD R4, R0, R3, RZ ;  /* 0x0000000300047224 */ /* 0x004fc400078e02ff */
[----:B------:R-:W-:-:S03]  /*7300*/  IMAD.MOV.U32 R0, RZ, RZ, RZ ;  /* 0x000000ffff007224 */ /* 0x000fc600078e00ff */
[----:B------:R-:W-:Y:S01]  /*7310*/  VIADDMNMX R108, R4, R3, R108, PT ;  /* 0x00000003046c7246 */ /* 0x000fe2000380016c */
[----:B------:R0:W-:Y:S03]  /*7320*/  STL [R1+0x74], R4 ;  /* 0x0000740401007387 */ /* 0x0001e60000100800 */
[----:B------:R-:W-:Y:S02]  /*7330*/  ISETP.GT.AND P1, PT, R108, R4, PT ;  /* 0x000000046c00720c */ /* 0x000fe40003f24270 */
[----:B0-----:R-:W-:-:S11]  /*7340*/  CS2R R4, SRZ ;  /* 0x0000000000047805 */ /* 0x001fd6000001ff00 */
[----:B------:R-:W-:Y:S05]  /*7350*/  @!P1 BRA `(.L_x_9829) ;  /* 0x000000d800189947 */ /* 0x000fea0003800000 */
[----:B------:R-:W0:Y:S01]  /*7360*/  S2R R10, SR_TID.X ;  /* 0x00000000000a7919 */ /* 0x000e220000002100 */
[----:B------:R-:W-:Y:S01]  /*7370*/  UMOV UR4, 0xffffffff ;  /* 0xffffffff00047882 */ /* 0x000fe20000000000 */
[----:B0-----:R-:W-:-:S05]  /*7380*/  VIADD R36, R10, 0xffffff80 ;  /* 0xffffff800a247836 */ /* 0x001fca0000000000 */
[----:B------:R-:W-:-:S04]  /*7390*/  SHF.R.S32.HI R37, RZ, 0x1f, R36 ;  /* 0x0000001fff257819 */ /* 0x000fc80000011424 */
[----:B------:R-:W-:-:S04]  /*73a0*/  LEA.HI R13, R37, R36, RZ, 0x7 ;  /* 0x00000024250d7211 */ /* 0x000fc800078f38ff */
[----:B------:R-:W-:Y:S01]  /*73b0*/  SHF.R.S32.HI R13, RZ, 0x7, R13 ;  /* 0x00000007ff0d7819 */ /* 0x000fe2000001140d */
[----:B------:R-:W-:Y:S06]  /*73c0*/  BRA.DIV UR4, `(.L_x_9830) ;  /* 0x00000186043c7947 */ /* 0x000fec000b800000 */
[----:B------:R-:W0:Y:S04]  /*73d0*/  SHFL.IDX PT, R0, R13, RZ, 0x1f ;  /* 0x00001fff0d007589 */ /* 0x000e2800000e0000 */
[----:B0-----:R2:W-:Y:S02]  /*73e0*/  STL [R1+0x78], R0 ;  /* 0x0000780001007387 */ /* 0x0015e40000100800 */
.L_x_10081:
[----:B------:R-:W2:Y:S01]  /*73f0*/  LDL R3, [R1+0x78] ;  /* 0x0000780001037983 */ /* 0x000ea20000100800 */
[----:B------:R-:W-:Y:S01]  /*7400*/  BSSY B6, `(.L_x_9831) ;  /* 0x000001b000067945 */ /* 0x000fe20003800000 */
[----:B--2---:R-:W-:-:S05]  /*7410*/  IMAD.HI R0, R3, 0x55555556, RZ ;  /* 0x5555555603007827 */ /* 0x004fca00078e02ff */
[----:B------:R-:W-:-:S05]  /*7420*/  LEA.HI R2, R0, R0, RZ, 0x1 ;  /* 0x0000000000027211 */ /* 0x000fca00078f08ff */
[----:B------:R-:W-:Y:S02]  /*7430*/  IMAD R2, R2, -0x3, R3 ;  /* 0xfffffffd02027824 */ /* 0x000fe400078e0203 */
[----:B------:R-:W-:-:S04]  /*7440*/  VIADD R3, R16, 0x24300 ;  /* 0x0002430010037836 */ /* 0x000fc80000000000 */
[----:B------:R-:W-:Y:S01]  /*7450*/  IMAD R0, R2, 0x800, R3 ;  /* 0x0000080002007824 */ /* 0x000fe200078e0203 */
[----:B------:R-:W-:-:S04]  /*7460*/  LOP3.LUT P0, RZ, R3, 0x9f, RZ, 0xc0, !PT ;  /* 0x0000009f03ff7812 */ /* 0x000fc8000780c0ff */
[----:B------:R-:W-:-:S04]  /*7470*/  SHF.R.U32.HI R0, RZ, 0x4, R0 ;  /* 0x00000004ff007819 */ /* 0x000fc80000011600 */
[----:B------:R-:W-:-:S05]  /*7480*/  LOP3.LUT R0, R0, 0x3fff, RZ, 0xc0, !PT ;  /* 0x00003fff00007812 */ /* 0x000fca00078ec0ff */
[----:B------:R2:W-:Y:S01]  /*7490*/  STL [R1+0x80], R0 ;  /* 0x0000800001007387 */ /* 0x0005e20000100800 */
[----:B------:R-:W-:Y:S05]  /*74a0*/  @!P0 BRA `(.L_x_9832) ;  /* 0x0000000000408947 */ /* 0x000fea0003800000 */
[----:B--2---:R-:W-:Y:S01]  /*74b0*/  MOV R0, 0x0 ;  /* 0x0000000000007802 */ /* 0x004fe20000000f00 */
[----:B------:R-:W-:Y:S01]  /*74c0*/  ULDC.64 UR4, c[0x4][0x1b8] ;  /* 0x01006e0000047ab9 */ /* 0x000fe20000000a00 */
[----:B------:R-:W-:Y:S01]  /*74d0*/  ULDC.64 UR6, c[0x4][0x1c0] ;  /* 0x0100700000067ab9 */ /* 0x000fe20000000a00 */
[----:B------:R-:W-:Y:S01]  /*74e0*/  IMAD.U32 R4, RZ, RZ, UR4 ;  /* 0x00000004ff047e24 */ /* 0x000fe2000f8e00ff */
[----:B0-----:R0:W2:Y:S01]  /*74f0*/  LDC.64 R14, c[0x4][R0] ;  /* 0x01000000000e7b82 */ /* 0x0010a20000000a00 */
        /* <DEDUP_REMOVED lines=10> */
[----:B-12--5:R-:W-:Y:S05]  /*75a0*/  CALL.ABS.NOINC R14 ;  /* 0x000000000e007343 */ /* 0x026fea0003c00000 */
.L_x_9832:
[----:B------:R-:W-:Y:S05]  /*75b0*/  BSYNC B6 ;  /* 0x0000000000067941 */ /* 0x000fea0003800000 */
.L_x_9831:
        /* <DEDUP_REMOVED lines=8> */
[----:B------:R2:W3:Y:S03]  /*7640*/  SYNCS.PHASECHK.TRANS64.TRYWAIT P0, [R16+URZ+0x31c00], R3 ;  /* 0x031c0003100075a7 */ /* 0x0004e6000800017f */
[----:B---3--:R-:W-:Y:S05]  /*7650*/  @!P0 NANOSLEEP.SYNCS 0x989680 ;  /* 0x009896800000895d */ /* 0x008fea0003900000 */
[----:B------:R-:W3:Y:S01]  /*7660*/  @!P0 SYNCS.PHASECHK.TRANS64 P0, [R16+URZ+0x31c00], R3 ;  /* 0x031c0003100085a7 */ /* 0x000ee2000800007f */
[----:B------:R-:W-:Y:S04]  /*7670*/  BSSY B0, `(.L_x_9834) ;  /* 0x0000006000007945 */ /* 0x000fe80003800000 */
[----:B---3--:R-:W-:Y:S05]  /*7680*/  @P0 BRA `(.L_x_9835) ;  /* 0x0000000000100947 */ /* 0x008fea0003800000 */
.L_x_9836:
[----:B---3--:R3:W4:Y:S02]  /*7690*/  SYNCS.PHASECHK.TRANS64.TRYWAIT P0, [R16+URZ+0x31c00], R3 ;  /* 0x031c0003100075a7 */ /* 0x008724000800017f */
[----:B----4-:R-:W-:Y:S05]  /*76a0*/  @!P0 NANOSLEEP.SYNCS 0x989680 ;  /* 0x009896800000895d */ /* 0x010fea0003900000 */
[----:B------:R-:W4:Y:S02]  /*76b0*/  @!P0 SYNCS.PHASECHK.TRANS64 P0, [R16+URZ+0x31c00], R3 ;  /* 0x031c0003100085a7 */ /* 0x000f24000800007f */
[----:B----4-:R-:W-:Y:S05]  /*76c0*/  @!P0 BRA `(.L_x_9836) ;  /* 0xfffffffc00f08947 */ /* 0x010fea000383ffff */
.L_x_9835:
[----:B------:R-:W-:Y:S05]  /*76d0*/  BSYNC B0 ;  /* 0x0000000000007941 */ /* 0x000fea0003800000 */
.L_x_9834:
[----:B------:R-:W-:Y:S05]  /*76e0*/  BRA `(.L_x_9837) ;  /* 0x0000003800cc7947 */ /* 0x000fea0003800000 */
.L_x_9833:
[----:B------:R-:W3:Y:S01]  /*76f0*/  LDL R3, [R1+0xc4] ;  /* 0x0000c40001037983 */ /* 0x000ee20000100800 */
[----:B--2--5:R-:W-:Y:S01]  /*7700*/  SHF.R.S32.HI R0, RZ, 0x1f, R105 ;  /* 0x0000001fff007819 */ /* 0x024fe20000011469 */
        /* <DEDUP_REMOVED lines=16> */
[----:B---3--:R-:W-:-:S13]  /*7810*/  LOP3.LUT P0, RZ, R3, 0x1bf, RZ, 0xc0, !PT ;  /* 0x000001bf03ff7812 */ /* 0x008fda000780c0ff */
[----:B------:R-:W-:Y:S05]  /*7820*/  @!P0 BRA `(.L_x_9838) ;  /* 0x0000000000408947 */ /* 0x000fea0003800000 */
[----:B------:R-:W-:Y:S01]  /*7830*/  MOV R0, 0x0 ;  /* 0x0000000000007802 */ /* 0x000fe20000000f00 */
        /* <DEDUP_REMOVED lines=14> */
[----:B-12---:R-:W-:Y:S05]  /*7920*/  CALL.ABS.NOINC R14 ;  /* 0x000000000e007343 */ /* 0x006fea0003c00000 */
.L_x_9838:
[----:B------:R-:W-:Y:S01]  /*7930*/  ULDC.U8 UR4, c[0x0][0x410] ;  /* 0x0001040000047ab9 */ /* 0x000fe20000000000 */
[----:B------:R-:W-:Y:S01]  /*7940*/  BSSY B0, `(.L_x_9839) ;  /* 0x0000385000007945 */ /* 0x000fe20003800000 */
[----:B------:R-:W-:Y:S01]  /*7950*/  ISETP.NE.AND P0, PT, RZ, UR4, PT ;  /* 0x00000004ff007c0c */ /* 0x000fe2000bf05270 */
[----:B------:R-:W-:-:S12]  /*7960*/  IMAD R8, R109, 0xc0, R146 ;  /* 0x000000c06d087824 */ /* 0x000fd800078e0292 */
[----:B------:R-:W-:Y:S05]  /*7970*/  @!P0 BRA `(.L_x_9840) ;  /* 0x0000001800f48947 */ /* 0x000fea0003800000 */
[----:B------:R-:W-:-:S03]  /*7980*/  UMOV UR4, 0xffffffff ;  /* 0xffffffff00047882 */ /* 0x000fc60000000000 */
[----:B------:R-:W-:Y:S05]  /*7990*/  BRA.DIV UR4, `(.L_x_9841) ;  /* 0x0000017e04f07947 */ /* 0x000fea000b800000 */
[----:B------:R2:W3:Y:S04]  /*79a0*/  SHFL.IDX PT, R3, R23, RZ, 0x1e1f ;  /* 0x001e1fff17037589 */ /* 0x0004e800000e0000 */
[----:B------:R2:W4:Y:S04]  /*79b0*/  SHFL.IDX PT, R0, R22, RZ, 0x1e1f ;  /* 0x001e1fff16007589 */ /* 0x00052800000e0000 */
[----:B------:R2:W0:Y:S04]  /*79c0*/  SHFL.IDX PT, R5, R25, RZ, 0x1e1f ;  /* 0x001e1fff19057589 */ /* 0x00042800000e0000 */
[----:B------:R2:W0:Y:S02]  /*79d0*/  SHFL.IDX PT, R4, R24, RZ, 0x1e1f ;  /* 0x001e1fff18047589 */ /* 0x00042400000e0000 */
.L_x_10087:
[----:B------:R-:W5:Y:S01]  /*79e0*/  LDL R51, [R1+0xa0] ;  /* 0x0000a00001337983 */ /* 0x000f620000100800 */
[----:B------:R-:W-:Y:S01]  /*79f0*/  ULDC UR4, c[0x0][0x448] ;  /* 0x0001120000047ab9 */ /* 0x000fe20000000800 */
[----:B------:R-:W-:Y:S01]  /*7a00*/  BSSY B1, `(.L_x_9842) ;  /* 0x000005f000017945 */ /* 0x000fe20003800000 */
[----:B------:R-:W-:Y:S01]  /*7a10*/  IMAD R111, R111, UR4, RZ ;  /* 0x000000046f6f7c24 */ /* 0x000fe2000f8e02ff */
[----:B-1----:R-:W-:Y:S02]  /*7a20*/  CS2R R32, SRZ ;  /* 0x0000000000207805 */ /* 0x002fe4000001ff00 */
[----:B------:R-:W-:Y:S02]  /*7a30*/  CS2R R28, SRZ ;  /* 0x00000000001c7805 */ /* 0x000fe4000001ff00 */
[----:B--2---:R-:W-:Y:S01]  /*7a40*/  CS2R R24, SRZ ;  /* 0x0000000000187805 */ /* 0x004fe2000001ff00 */
[----:B------:R-:W-:Y:S01]  /*7a50*/  IMAD R6, R109, -0xc0, R111 ;  /* 0xffffff406d067824 */ /* 0x000fe200078e026f */
[----:B------:R-:W-:-:S02]  /*7a60*/  ISETP.GE.AND P1, PT, R8, R111, PT ;  /* 0x0000006f0800720c */ /* 0x000fc40003f26270 */
[----:B------:R-:W-:Y:S02]  /*7a70*/  CS2R R20, SRZ ;  /* 0x0000000000147805 */ /* 0x000fe4000001ff00 */
[----:B------:R-:W-:Y:S02]  /*7a80*/  CS2R R12, SRZ ;  /* 0x00000000000c7805 */ /* 0x000fe4000001ff00 */
[----:B------:R-:W-:Y:S02]  /*7a90*/  CS2R R8, SRZ ;  /* 0x0000000000087805 */ /* 0x000fe4000001ff00 */
[----:B------:R-:W-:Y:S02]  /*7aa0*/  VIMNMX R7, R6, 0xc0, PT ;  /* 0x000000c006077848 */ /* 0x000fe40003fe0100 */
[----:B------:R-:W-:Y:S02]  /*7ab0*/  CS2R R34, SRZ ;  /* 0x0000000000227805 */ /* 0x000fe4000001ff00 */
[----:B------:R-:W-:-:S02]  /*7ac0*/  CS2R R30, SRZ ;  /* 0x00000000001e7805 */ /* 0x000fc4000001ff00 */
[----:B------:R-:W-:Y:S02]  /*7ad0*/  CS2R R26, SRZ ;  /* 0x00000000001a7805 */ /* 0x000fe4000001ff00 */
[----:B------:R-:W-:Y:S02]  /*7ae0*/  ISETP.GE.AND P0, PT, R146, R7, PT ;  /* 0x000000079200720c */ /* 0x000fe40003f06270 */
[----:B------:R-:W-:Y:S02]  /*7af0*/  CS2R R22, SRZ ;  /* 0x0000000000167805 */ /* 0x000fe4000001ff00 */
[----:B0-----:R-:W-:Y:S02]  /*7b00*/  CS2R R14, SRZ ;  /* 0x00000000000e7805 */ /* 0x001fe4000001ff00 */
[----:B------:R-:W-:Y:S02]  /*7b10*/  CS2R R10, SRZ ;  /* 0x00000000000a7805 */ /* 0x000fe4000001ff00 */
[----:B-----5:R-:W-:Y:S01]  /*7b20*/  LEA.HI R50, R51, R51, RZ, 0x1 ;  /* 0x0000003333327211 */ /* 0x020fe200078f08ff */
[----:B------:R-:W-:Y:S06]  /*7b30*/  @P1 BRA `(.L_x_9843) ;  /* 0x00000004002c1947 */ /* 0x000fec0003800000 */
[----:B------:R-:W2:Y:S01]  /*7b40*/  LDL R41, [R1+0x68] ;  /* 0x0000680001297983 */ /* 0x000ea20000100800 */
[----:B------:R-:W-:-:S03]  /*7b50*/  ULDC UR4, c[0x0][0x3f4] ;  /* 0x0000fd0000047ab9 */ /* 0x000fc60000000800 */
[----:B------:R-:W3:Y:S04]  /*7b60*/  LDL R40, [R1+0x60] ;  /* 0x0000600001287983 */ /* 0x000ee80000100800 */
[----:B------:R-:W4:Y:S04]  /*7b70*/  LDL R39, [R1+0x6c] ;  /* 0x00006c0001277983 */ /* 0x000f280000100800 */
[----:B------:R-:W4:Y:S04]  /*7b80*/  LDL R38, [R1+0x64] ;  /* 0x0000640001267983 */ /* 0x000f280000100800 */
[----:B------:R-:W4:Y:S01]  /*7b90*/  LDL R14, [R1+0x70] ;  /* 0x00007000010e7983 */ /* 0x000f220000100800 */
        /* <DEDUP_REMOVED lines=8> */
[C---:B--2---:R-:W-:Y:S01]  /*7c20*/  ISETP.GE.AND P4, PT, R41.reuse, UR4, PT ;  /* 0x0000000429007c0c */ /* 0x044fe2000bf86270 */
[C---:B------:R-:W-:Y:S01]  /*7c30*/  IMAD.SHL.U32 R9, R41.reuse, 0x2, RZ ;  /* 0x0000000229097824 */ /* 0x040fe200078e00ff */
[----:B------:R-:W-:Y:S02]  /*7c40*/  SHF.R.S32.HI R6, RZ, 0x1f, R41 ;  /* 0x0000001fff067819 */ /* 0x000fe40000011429 */
[----:B---3--:R-:W-:Y:S02]  /*7c50*/  ISETP.GE.AND P3, PT, R40, UR4, PT ;  /* 0x0000000428007c0c */ /* 0x008fe4000bf66270 */
[----:B------:R-:W-:-:S07]  /*7c60*/  SHF.L.U64.HI R10, R41, 0x1, R6 ;  /* 0x00000001290a7819 */ /* 0x000fce0000010206 */
[-C--:B------:R-:W-:Y:S02]  /*7c70*/  @!P4 IADD3 R8, P2, R4, R9.reuse, RZ ;  /* 0x000000090408c210 */ /* 0x080fe40007f5e0ff */
[----:B----4-:R-:W-:-:S03]  /*7c80*/  @!P4 IADD3 R6, P1, R0, R9, RZ ;  /* 0x000000090006c210 */ /* 0x010fc60007f3e0ff */
[--C-:B------:R-:W-:Y:S01]  /*7c90*/  @!P4 IMAD.X R9, R5, 0x1, R10.reuse, P2 ;  /* 0x000000010509c824 */ /* 0x100fe200010e060a */
[----:B------:R-:W-:Y:S01]  /*7ca0*/  ISETP.GE.AND P2, PT, R39, UR4, PT ;  /* 0x0000000427007c0c */ /* 0x000fe2000bf46270 */
[----:B------:R-:W-:Y:S01]  /*7cb0*/  @!P4 IMAD.X R7, R3, 0x1, R10, P1 ;  /* 0x000000010307c824 */ /* 0x000fe200008e060a */
[----:B------:R-:W-:Y:S01]  /*7cc0*/  SHF.R.S32.HI R10, RZ, 0x1f, R40 ;  /* 0x0000001fff0a7819 */ /* 0x000fe20000011428 */
[----:B------:R-:W-:Y:S01]  /*7cd0*/  IMAD.SHL.U32 R47, R40, 0x2, RZ ;  /* 0x00000002282f7824 */ /* 0x000fe200078e00ff */
[----:B------:R-:W5:Y:S01]  /*7ce0*/  @!P4 LD.E.64 R28, desc[UR60][R8.64] ;  /* 0x0000003c081cc980 */ /* 0x000f62000c101b00 */
[----:B------:R-:W-:Y:S01]  /*7cf0*/  ISETP.GE.AND P1, PT, R38, UR4, PT ;  /* 0x0000000426007c0c */ /* 0x000fe2000bf26270 */
[----:B------:R-:W-:Y:S01]  /*7d00*/  IMAD.SHL.U32 R43, R39, 0x2, RZ ;  /* 0x00000002272b7824 */ /* 0x000fe200078e00ff */
[----:B------:R-:W-:Y:S01]  /*7d10*/  SHF.L.U64.HI R10, R40, 0x1, R10 ;  /* 0x00000001280a7819 */ /* 0x000fe2000001020a */
[----:B------:R0:W5:Y:S01]  /*7d20*/  @!P4 LD.E.64 R30, desc[UR60][R6.64] ;  /* 0x0000003c061ec980 */ /* 0x000162000c101b00 */
[----:B------:R-:W-:-:S02]  /*7d30*/  @!P3 IADD3 R46, P4, R4, R47, RZ ;  /* 0x0000002f042eb210 */ /* 0x000fc40007f9e0ff */
[----:B------:R-:W-:Y:S02]  /*7d40*/  SHF.R.S32.HI R12, RZ, 0x1f, R39 ;  /* 0x0000001fff0c7819 */ /* 0x000fe40000011427 */
[----:B------:R-:W-:Y:S01]  /*7d50*/  @!P3 IADD3 R48, P5, R0, R47, RZ ;  /* 0x0000002f0030b210 */ /* 0x000fe20007fbe0ff */
[----:B------:R-:W-:Y:S01]  /*7d60*/  @!P3 IMAD.X R47, R5, 0x1, R10, P4 ;  /* 0x00000001052fb824 */ /* 0x000fe200020e060a */
[----:B------:R-:W-:Y:S02]  /*7d70*/  SHF.L.U64.HI R12, R39, 0x1, R12 ;  /* 0x00000001270c7819 */ /* 0x000fe4000001020c */
[-C--:B------:R-:W-:Y:S01]  /*7d80*/  @!P2 IADD3 R42, P4, R4, R43.reuse, RZ ;  /* 0x0000002b042aa210 */ /* 0x080fe20007f9e0ff */
[----:B0-----:R-:W-:Y:S01]  /*7d90*/  IMAD.SHL.U32 R7, R38, 0x2, RZ ;  /* 0x0000000226077824 */ /* 0x001fe200078e00ff */
[----:B------:R-:W-:Y:S01]  /*7da0*/  SHF.R.S32.HI R11, RZ, 0x1f, R38 ;  /* 0x0000001fff0b7819 */ /* 0x000fe20000011426 */
[----:B------:R-:W-:Y:S01]  /*7db0*/  @!P3 IMAD.X R49, R3, 0x1, R10, P5 ;  /* 0x000000010331b824 */ /* 0x000fe200028e060a */
[----:B------:R-:W-:Y:S01]  /*7dc0*/  @!P2 IADD3 R44, P5, R0, R43, RZ ;  /* 0x0000002b002ca210 */ /* 0x000fe20007fbe0ff */
[--C-:B------:R-:W-:Y:S01]  /*7dd0*/  @!P2 IMAD.X R43, R5, 0x1, R12.reuse, P4 ;  /* 0x00000001052ba824 */ /* 0x100fe200020e060c */
[----:B------:R-:W-:Y:S01]  /*7de0*/  SHF.L.U64.HI R8, R38, 0x1, R11 ;  /* 0x0000000126087819 */ /* 0x000fe2000001020b */
[----:B------:R-:W-:Y:S01]  /*7df0*/  IMAD.SHL.U32 R13, R14, 0x2, RZ ;  /* 0x000000020e0d7824 */ /* 0x000fe200078e00ff */
[-C--:B------:R-:W-:Y:S01]  /*7e00*/  @!P1 IADD3 R40, P4, R0, R7.reuse, RZ ;  /* 0x0000000700289210 */ /* 0x080fe20007f9e0ff */
[C---:B------:R-:W-:Y:S01]  /*7e10*/  @!P2 IMAD.X R45, R3.reuse, 0x1, R12, P5 ;  /* 0x00000001032da824 */ /* 0x040fe200028e060c */
[----:B------:R-:W-:Y:S01]  /*7e20*/  ISETP.GE.AND P5, PT, R156, UR4, PT ;  /* 0x000000049c007c0c */ /* 0x000fe2000bfa6270 */
[----:B------:R-:W5:Y:S02]  /*7e30*/  @!P3 LD.E.64 R26, desc[UR60][R48.64] ;  /* 0x0000003c301ab980 */ /* 0x000f64000c101b00 */
[--C-:B------:R-:W-:Y:S01]  /*7e40*/  @!P1 IMAD.X R41, R3, 0x1, R8.reuse, P4 ;  /* 0x0000000103299824 */ /* 0x100fe200020e0608 */
[----:B------:R-:W-:Y:S01]  /*7e50*/  @!P1 IADD3 R6, P4, R4, R7, RZ ;  /* 0x0000000704069210 */ /* 0x000fe20007f9e0ff */
[----:B------:R-:W5:Y:S04]  /*7e60*/  @!P3 LD.E.64 R24, desc[UR60][R46.64] ;  /* 0x0000003c2e18b980 */ /* 0x000f68000c101b00 */
[----:B------:R-:W-:Y:S01]  /*7e70*/  @!P1 IMAD.X R7, R5, 0x1, R8, P4 ;  /* 0x0000000105079824 */ /* 0x000fe200020e0608 */
[----:B------:R-:W-:Y:S01]  /*7e80*/  ISETP.GE.AND P4, PT, R14, UR4, PT ;  /* 0x000000040e007c0c */ /* 0x000fe2000bf86270 */
[----:B------:R-:W5:Y:S02]  /*7e90*/  @!P2 LD.E.64 R22, desc[UR60][R44.64] ;  /* 0x0000003c2c16a980 */ /* 0x000f64000c101b00 */
[----:B------:R-:W-:-:S02]  /*7ea0*/  @!P5 IMAD.MOV.U32 R8, RZ, RZ, R0 ;  /* 0x000000ffff08d224 */ /* 0x000fc400078e0000 */
[----:B------:R-:W-:Y:S01]  /*7eb0*/  @!P5 IMAD.MOV.U32 R9, RZ, RZ, R3 ;  /* 0x000000ffff09d224 */ /* 0x000fe200078e0003 */
[----:B------:R-:W5:Y:S01]  /*7ec0*/  @!P2 LD.E.64 R20, desc[UR60][R42.64] ;  /* 0x0000003c2a14a980 */ /* 0x000f62000c101b00 */
[----:B------:R-:W-:Y:S01]  /*7ed0*/  @!P5 IMAD.WIDE R10, R156, 0x2, R4 ;  /* 0x000000029c0ad825 */ /* 0x000fe200078e0204 */
[----:B------:R-:W-:-:S03]  /*7ee0*/  SHF.R.S32.HI R12, RZ, 0x1f, R14 ;  /* 0x0000001fff0c7819 */ /* 0x000fc6000001140e */
[----:B------:R-:W-:Y:S01]  /*7ef0*/  @!P5 IMAD.WIDE R8, R156, 0x2, R8 ;  /* 0x000000029c08d825 */ /* 0x000fe200078e0208 */
[----:B------:R0:W5:Y:S01]  /*7f00*/  @!P5 LD.E.64 R32, desc[UR60][R10.64] ;  /* 0x0000003c0a20d980 */ /* 0x000162000c101b00 */
[----:B------:R-:W-:-:S03]  /*7f10*/  SHF.L.U64.HI R12, R14, 0x1, R12 ;  /* 0x000000010e0c7819 */ /* 0x000fc6000001020c */
[----:B------:R1:W5:Y:S01]  /*7f20*/  @!P5 LD.E.64 R34, desc[UR60][R8.64] ;  /* 0x0000003c0822d980 */ /* 0x000362000c101b00 */
[----:B------:R-:W-:-:S05]  /*7f30*/  @!P4 IADD3 R38, P5, R0, R13, RZ ;  /* 0x0000000d0026c210 */ /* 0x000fca0007fbe0ff */
[--C-:B------:R-:W-:Y:S01]  /*7f40*/  @!P4 IMAD.X R39, R3, 0x1, R12.reuse, P5 ;  /* 0x000000010327c824 */ /* 0x100fe200028e060c */
[----:B------:R-:W-:Y:S02]  /*7f50*/  @!P4 IADD3 R4, P5, R4, R13, RZ ;  /* 0x0000000d0404c210 */ /* 0x000fe40007fbe0ff */
[----:B------:R-:W-:Y:S02]  /*7f60*/  CS2R R14, SRZ ;  /* 0x00000000000e7805 */ /* 0x000fe4000001ff00 */
[----:B0-----:R-:W-:Y:S02]  /*7f70*/  CS2R R10, SRZ ;  /* 0x00000000000a7805 */ /* 0x001fe4000001ff00 */
[----:B-1----:R-:W-:Y:S01]  /*7f80*/  CS2R R8, SRZ ;  /* 0x0000000000087805 */ /* 0x002fe2000001ff00 */
[----:B------:R-:W-:Y:S01]  /*7f90*/  @!P4 IMAD.X R5, R5, 0x1, R12, P5 ;  /* 0x000000010505c824 */ /* 0x000fe200028e060c */
[----:B------:R-:W-:Y:S01]  /*7fa0*/  CS2R R12, SRZ ;  /* 0x00000000000c7805 */ /* 0x000fe2000001ff00 */
[----:B------:R0:W5:Y:S04]  /*7fb0*/  @!P1 LD.E.64 R14, desc[UR60][R40.64] ;  /* 0x0000003c280e9980 */ /* 0x000168000c101b00 */
[----:B------:R0:W5:Y:S04]  /*7fc0*/  @!P4 LD.E.64 R10, desc[UR60][R38.64] ;  /* 0x0000003c260ac980 */ /* 0x000168000c101b00 */
[----:B------:R0:W5:Y:S04]  /*7fd0*/  @!P1 LD.E.64 R12, desc[UR60][R6.64] ;  /* 0x0000003c060c9980 */ /* 0x000168000c101b00 */
[----:B------:R0:W5:Y:S02]  /*7fe0*/  @!P4 LD.E.64 R8, desc[UR60][R4.64] ;  /* 0x0000003c0408c980 */ /* 0x000164000c101b00 */
.L_x_9843:
[----:B------:R-:W-:Y:S05]  /*7ff0*/  BSYNC B1 ;  /* 0x0000000000017941 */ /* 0x000fea0003800000 */
.L_x_9842:
[----:B---3-5:R-:W-:Y:S01]  /*8000*/  IMAD.MOV.U32 R3, RZ, RZ, R33 ;  /* 0x000000ffff037224 */ /* 0x028fe200078e0021 */
[----:B------:R-:W-:Y:S01]  /*8010*/  LOP3.LUT R50, R50, 0xfffffffe, RZ, 0xc0, !PT ;  /* 0xfffffffe32327812 */ /* 0x000fe200078ec0ff */
[----:B----4-:R-:W-:Y:S01]  /*8020*/  IMAD.MOV.U32 R0, RZ, RZ, R32 ;  /* 0x000000ffff007224 */ /* 0x010fe200078e0020 */
[----:B------:R-:W-:Y:S01]  /*8030*/  BSSY B1, `(.L_x_9844) ;  /* 0x000002b000017945 */ /* 0x000fe20003800000 */
[----:B0-----:R-:W-:Y:S01]  /*8040*/  IMAD.MOV.U32 R4, RZ, RZ, R28 ;  /* 0x000000ffff047224 */ /* 0x001fe200078e001c */
[----:B------:R-:W-:Y:S01]  /*8050*/  PRMT R45, R45, 0x5410, R3 ;  /* 0x000054102d2d7816 */ /* 0x000fe20000000003 */
        /* <DEDUP_REMOVED lines=39> */
[----:B0-----:R-:W-:Y:S06]  /*82d0*/  @!P1 BRA `(.L_x_9845) ;  /* 0x0000017800149947 */ /* 0x001fec0003800000 */
.L_x_10088:
[----:B------:R-:W-:Y:S05]  /*82e0*/  BSYNC B1 ;  /* 0x0000000000017941 */ /* 0x000fea0003800000 */
.L_x_9844:
[----:B------:R-:W-:Y:S01]  /*82f0*/  PRMT R39, R0, 0x5410, R4 ;  /* 0x0000541000277816 */ /* 0x000fe20000000004 */
[----:B------:R-:W-:Y:S06]  /*8300*/  @P0 BRA `(.L_x_9846) ;  /* 0x0000002c00a00947 */ /* 0x000fec0003800000 */
[----:B------:R-:W2:Y:S01]  /*8310*/  LDL R51, [R1+0x84] ;  /* 0x0000840001337983 */ /* 0x000ea20000100800 */
[----:B------:R-:W1:Y:S03]  /*8320*/  LDC R5, c[0x0][0x3f4] ;  /* 0x0000fd00ff057b82 */ /* 0x000e660000000800 */
[----:B------:R-:W3:Y:S04]  /*8330*/  LDL R50, [R1+0x68] ;  /* 0x0000680001327983 */ /* 0x000ee80000100800 */
[----:B------:R-:W4:Y:S04]  /*8340*/  LDL R49, [R1+0x60] ;  /* 0x0000600001317983 */ /* 0x000f280000100800 */
[----:B------:R-:W5:Y:S04]  /*8350*/  LDL R48, [R1+0x6c] ;  /* 0x00006c0001307983 */ /* 0x000f680000100800 */
[----:B------:R-:W5:Y:S04]  /*8360*/  LDL R47, [R1+0x64] ;  /* 0x00006400012f7983 */ /* 0x000f680000100800 */
[----:B------:R-:W5:Y:S01]  /*8370*/  LDL R6, [R1+0x70] ;  /* 0x0000700001067983 */ /* 0x000f620000100800 */
[----:B------:R-:W-:Y:S01]  /*8380*/  LEA.HI R36, R37, R36, RZ, 0x2 ;  /* 0x0000002425247211 */ /* 0x000fe200078f10ff */
[----:B------:R-:W-:Y:S03]  /*8390*/  BSSY B1, `(.L_x_9847) ;  /* 0x000003a000017945 */ /* 0x000fe60003800000 */
[----:B------:R-:W-:-:S02]  /*83a0*/  SHF.R.S32.HI R0, RZ, 0x2, R36 ;  /* 0x00000002ff007819 */ /* 0x000fc40000011424 */
[----:B0-----:R-:W-:Y:S02]  /*83b0*/  SHF.R.S32.HI R3, RZ, 0x1f, R36 ;  /* 0x0000001fff037819 */ /* 0x001fe40000011424 */
[----:B-1----:R-:W-:Y:S02]  /*83c0*/  ISETP.GE.AND P6, PT, R156, R5, PT ;  /* 0x000000059c00720c */ /* 0x002fe40003fc6270 */
[----:B------:R-:W-:-:S04]  /*83d0*/  LEA.HI R3, R3, R0, RZ, 0x2 ;  /* 0x0000000003037211 */ /* 0x000fc800078f10ff */
[----:B------:R-:W-:-:S05]  /*83e0*/  LOP3.LUT R7, R3, 0xfffffffc, RZ, 0xc0, !PT ;  /* 0xfffffffc03077812 */ /* 0x000fca00078ec0ff */
[----:B------:R-:W-:-:S05]  /*83f0*/  IMAD.IADD R7, R0, 0x1, -R7 ;  /* 0x0000000100077824 */ /* 0x000fca00078e0a07 */
[----:B------:R-:W-:Y:S01]  /*8400*/  LOP3.LUT P0, RZ, R7, 0x2, RZ, 0xc0, !PT ;  /* 0x0000000207ff7812 */ /* 0x000fe2000780c0ff */
[----:B--2---:R-:W-:-:S04]  /*8410*/  IMAD R3, R51, 0x2, R16 ;  /* 0x0000000233037824 */ /* 0x004fc800078e0210 */
[----:B------:R-:W-:Y:S01]  /*8420*/  VIADD R0, R3, 0x20 ;  /* 0x0000002003007836 */ /* 0x000fe20000000000 */
[-C--:B---3--:R-:W-:Y:S02]  /*8430*/  ISETP.GE.AND P1, PT, R50, R5.reuse, PT ;  /* 0x000000053200720c */ /* 0x088fe40003f26270 */
[-C--:B----4-:R-:W-:Y:S02]  /*8440*/  ISETP.GE.AND P2, PT, R49, R5.reuse, PT ;  /* 0x000000053100720c */ /* 0x090fe40003f46270 */
[-C--:B-----5:R-:W-:Y:S02]  /*8450*/  ISETP.GE.AND P3, PT, R48, R5.reuse, PT ;  /* 0x000000053000720c */ /* 0x0a0fe40003f66270 */
[-C--:B------:R-:W-:Y:S02]  /*8460*/  ISETP.GE.AND P4, PT, R47, R5.reuse, PT ;  /* 0x000000052f00720c */ /* 0x080fe40003f86270 */
[----:B------:R-:W-:Y:S01]  /*8470*/  ISETP.GE.AND P5, PT, R6, R5, PT ;  /* 0x000000050600720c */ /* 0x000fe20003fa6270 */
[----:B------:R-:W-:-:S12]  /*8480*/  @P6 BRA `(.L_x_9848) ;  /* 0x0000000000a86947 */ /* 0x000fd80003800000 */
[----:B------:R-:W0:Y:S01]  /*8490*/  LDS.128 R4, [R3+0xda00] ;  /* 0x00da000003047984 */ /* 0x000e220000000c00 */
        /* <DEDUP_REMOVED lines=12> */
[C---:B------:R-:W-:Y:S01]  /*8560*/  FMUL.FTZ R50, R35.reuse, R37 ;  /* 0x0000002523327220 */ /* 0x040fe20000410000 */
[-C--:B------:R-:W-:Y:S01]  /*8570*/  FMUL.FTZ R49, R35, R47.reuse ;  /* 0x0000002f23317220 */ /* 0x080fe20000410000 */
[--C-:B------:R-:W-:Y:S02]  /*8580*/  HADD2.F32 R32, -RZ, R6.reuse.H0_H0 ;  /* 0x20000006ff207230 */ /* 0x100fe40000004100 */
[----:B------:R-:W-:Y:S01]  /*8590*/  FMUL.FTZ R48, R4, R46 ;  /* 0x0000002e04307220 */ /* 0x000fe20000410000 */
[----:B------:R-:W-:Y:S01]  /*85a0*/  FFMA.FTZ R52, R34, R47, R50 ;  /* 0x0000002f22347223 */ /* 0x000fe20000010032 */
[----:B------:R-:W-:-:S02]  /*85b0*/  HADD2.F32 R33, -RZ, R6.H1_H1 ;  /* 0x30000006ff217230 */ /* 0x000fc40000004100 */
[-C--:B------:R-:W-:Y:S01]  /*85c0*/  FMUL.FTZ R50, R4, R36.reuse ;  /* 0x0000002404327220 */ /* 0x080fe20000410000 */
[C---:B------:R-:W-:Y:S01]  /*85d0*/  FFMA.FTZ R48, R7.reuse, R36, -R48 ;  /* 0x0000002407307223 */ /* 0x040fe20000010830 */
[----:B------:R-:W-:Y:S02]  /*85e0*/  HADD2.F32 R6, -RZ, R5.H0_H0 ;  /* 0x20000005ff067230 */ /* 0x000fe40000004100 */
[----:B------:R-:W-:Y:S01]  /*85f0*/  FFMA.FTZ R49, R34, R37, -R49 ;  /* 0x0000002522317223 */ /* 0x000fe20000010831 */
[----:B------:R-:W-:Y:S02]  /*8600*/  HADD2.F32 R36, -RZ, R45.H1_H1 ;  /* 0x3000002dff247230 */ /* 0x000fe40000004100 */
[----:B------:R-:W-:Y:S01]  /*8610*/  FFMA.FTZ R37, R7, R46, R50 ;  /* 0x0000002e07257223 */ /* 0x000fe20000010032 */
[----:B------:R-:W-:Y:S02]  /*8620*/  HADD2.F32 R5, -RZ, R5.H1_H1 ;  /* 0x30000005ff057230 */ /* 0x000fe40000004100 */
[----:B------:R-:W-:-:S02]  /*8630*/  HADD2.F32 R34, -RZ, R55.H0_H0 ;  /* 0x20000037ff227230 */ /* 0x000fc40000004100 */
        /* <DEDUP_REMOVED lines=14> */
[----:B------:R0:W-:Y:S02]  /*8720*/  STS.128 [R3+0xda00], R4 ;  /* 0x00da000403007388 */ /* 0x0001e40000000c00 */
.L_x_9848:
[----:B------:R-:W-:Y:S05]  /*8730*/  BSYNC B1 ;  /* 0x0000000000017941 */ /* 0x000fea0003800000 */
.L_x_9847:
[----:B------:R-:W-:Y:S01]  /*8740*/  BSSY B1, `(.L_x_9849) ;  /* 0x000002d000017945 */ /* 0x000fe20003800000 */
[----:B------:R-:W-:-:S03]  /*8750*/  @P0 VIADD R0, R3, 0xffffffe0 ;  /* 0xffffffe003000836 */ /* 0x000fc60000000000 */
[----:B------:R-:W-:Y:S05]  /*8760*/  @P1 BRA `(.L_x_9850) ;  /* 0x0000000000a81947 */ /* 0x000fea0003800000 */
[----:B0-----:R-:W0:Y:S01]  /*8770*/  LDS.128 R4, [R0+0xda00] ;  /* 0x00da000000047984 */ /* 0x001e220000000c00 */
        /* <DEDUP_REMOVED lines=41> */
.L_x_9850:
[----:B------:R-:W-:Y:S05]  /*8a10*/  BSYNC B1 ;  /* 0x0000000000017941 */ /* 0x000fea0003800000 */
.L_x_9849:
[----:B------:R-:W-:Y:S04]  /*8a20*/  BSSY B1, `(.L_x_9851) ;  /* 0x000002c000017945 */ /* 0x000fe80003800000 */
[----:B------:R-:W-:Y:S05]  /*8a30*/  @P2 BRA `(.L_x_9852) ;  /* 0x0000000000a82947 */ /* 0x000fea0003800000 */
[----:B01----:R-:W0:Y:S01]  /*8a40*/  LDS.128 R4, [R3+0x10a00] ;  /* 0x010a000003047984 */ /* 0x003e220000000c00 */
[----:B------:R-:W-:Y:S01]  /*8a50*/  SHF.R.U32.HI R30, RZ, 0x10, R25 ;  /* 0x00000010ff1e7819 */ /* 0x000fe20000011619 */
[----:B------:R-:W-:Y:S01]  /*8a60*/  HADD2.F32 R28, -RZ, R56.H1_H1 ;  /* 0x30000038ff1c7230 */ /* 0x000fe20000004100 */
        /* <DEDUP_REMOVED lines=39> */
.L_x_9852:
[----:B------:R-:W-:Y:S05]  /*8ce0*/  BSYNC B1 ;  /* 0x0000000000017941 */ /* 0x000fea0003800000 */
.L_x_9851:
        /* <DEDUP_REMOVED lines=44> */
.L_x_9854:
[----:B------:R-:W-:Y:S05]  /*8fb0*/  BSYNC B1 ;  /* 0x0000000000017941 */ /* 0x000fea0003800000 */
.L_x_9853:
        /* <DEDUP_REMOVED lines=44> */
.L_x_9856:
[----:B------:R-:W-:Y:S05]  /*9280*/  BSYNC B1 ;  /* 0x0000000000017941 */ /* 0x000fea0003800000 */
.L_x_9855:
        /* <DEDUP_REMOVED lines=44> */
.L_x_9840:
[----:B------:R-:W-:-:S03]  /*9550*/  UMOV UR4, 0xffffffff ;  /* 0xffffffff00047882 */ /* 0x000fc60000000000 */
[----:B------:R-:W-:Y:S05]  /*9560*/  BRA.DIV UR4, `(.L_x_9857) ;  /* 0x0000016604847947 */ /* 0x000fea000b800000 */
[----:B------:R-:W2:Y:S04]  /*9570*/  SHFL.IDX PT, R3, R23, RZ, 0x1e1f ;  /* 0x001e1fff17037589 */ /* 0x000ea800000e0000 */
[----:B------:R-:W1:Y:S04]  /*9580*/  SHFL.IDX PT, R0, R22, RZ, 0x1e1f ;  /* 0x001e1fff16007589 */ /* 0x000e6800000e0000 */
[----:B------:R3:W4:Y:S04]  /*9590*/  SHFL.IDX PT, R5, R25, RZ, 0x1e1f ;  /* 0x001e1fff19057589 */ /* 0x00072800000e0000 */
[----:B0-----:R3:W0:Y:S01]  /*95a0*/  SHFL.IDX PT, R14, R24, RZ, 0x1e1f ;  /* 0x001e1fff180e7589 */ /* 0x00162200000e0000 */
[----:B--2---:R-:W-:-:S02]  /*95b0*/  IMAD.MOV.U32 R33, RZ, RZ, R3 ;  /* 0x000000ffff217224 */ /* 0x004fc400078e0003 */
[----:B-1-3--:R-:W-:-:S07]  /*95c0*/  IMAD.MOV.U32 R32, RZ, RZ, R0 ;  /* 0x000000ffff207224 */ /* 0x00afce00078e0000 */
.L_x_10094:
[----:B------:R-:W2:Y:S01]  /*95d0*/  LDL R37, [R1+0xa0] ;  /* 0x0000a00001257983 */ /* 0x000ea20000100800 */
[----:B------:R-:W-:Y:S01]  /*95e0*/  ULDC UR4, c[0x0][0x448] ;  /* 0x0001120000047ab9 */ /* 0x000fe20000000800 */
[----:B------:R-:W-:Y:S01]  /*95f0*/  BSSY B1, `(.L_x_9858) ;  /* 0x0000040000017945 */ /* 0x000fe20003800000 */
[----:B------:R-:W-:Y:S01]  /*9600*/  IMAD R111, R111, UR4, RZ ;  /* 0x000000046f6f7c24 */ /* 0x000fe2000f8e02ff */
[----:B------:R-:W-:Y:S01]  /*9610*/  CS2R R6, SRZ ;  /* 0x0000000000067805 */ /* 0x000fe2000001ff00 */
[----:B0-----:R-:W-:Y:S01]  /*9620*/  IMAD.MOV.U32 R34, RZ, RZ, R14 ;  /* 0x000000ffff227224 */ /* 0x001fe200078e000e */
[----:B------:R-:W-:Y:S01]  /*9630*/  CS2R R10, SRZ ;  /* 0x00000000000a7805 */ /* 0x000fe2000001ff00 */
[----:B------:R-:W-:Y:S01]  /*9640*/  IMAD R0, R109, -0xc0, R111 ;  /* 0xffffff406d007824 */ /* 0x000fe200078e026f */
[----:B------:R-:W-:Y:S01]  /*9650*/  ISETP.GE.AND P1, PT, R8, R111, PT ;  /* 0x0000006f0800720c */ /* 0x000fe20003f26270 */
[----:B----4-:R-:W-:Y:S01]  /*9660*/  IMAD.MOV.U32 R35, RZ, RZ, R5 ;  /* 0x000000ffff237224 */ /* 0x010fe200078e0005 */
[----:B------:R-:W-:-:S02]  /*9670*/  CS2R R4, SRZ ;  /* 0x0000000000047805 */ /* 0x000fc4000001ff00 */
[----:B------:R-:W-:Y:S02]  /*9680*/  CS2R R8, SRZ ;  /* 0x0000000000087805 */ /* 0x000fe4000001ff00 */
[----:B------:R-:W-:Y:S02]  /*9690*/  VIMNMX R3, R0, 0xc0, PT ;  /* 0x000000c000037848 */ /* 0x000fe40003fe0100 */
[----:B------:R-:W-:Y:S02]  /*96a0*/  CS2R R12, SRZ ;  /* 0x00000000000c7805 */ /* 0x000fe4000001ff00 */
[----:B------:R-:W-:Y:S02]  /*96b0*/  CS2R R14, SRZ ;  /* 0x00000000000e7805 */ /* 0x000fe4000001ff00 */
[----:B------:R-:W-:Y:S02]  /*96c0*/  CS2R R20, SRZ ;  /* 0x0000000000147805 */ /* 0x000fe4000001ff00 */
[----:B------:R-:W-:-:S02]  /*96d0*/  ISETP.GE.AND P0, PT, R146, R3, PT ;  /* 0x000000039200720c */ /* 0x000fc40003f06270 */
[----:B------:R-:W-:Y:S02]  /*96e0*/  CS2R R22, SRZ ;  /* 0x0000000000167805 */ /* 0x000fe4000001ff00 */
[----:B------:R-:W-:Y:S02]  /*96f0*/  CS2R R24, SRZ ;  /* 0x0000000000187805 */ /* 0x000fe4000001ff00 */
[----:B------:R-:W-:Y:S02]  /*9700*/  CS2R R26, SRZ ;  /* 0x00000000001a7805 */ /* 0x000fe4000001ff00 */
[----:B------:R-:W-:Y:S02]  /*9710*/  CS2R R28, SRZ ;  /* 0x00000000001c7805 */ /* 0x000fe4000001ff00 */
[----:B------:R-:W-:Y:S02]  /*9720*/  CS2R R30, SRZ ;  /* 0x00000000001e7805 */ /* 0x000fe4000001ff00 */
[----:B--2---:R-:W-:Y:S01]  /*9730*/  LEA.HI R0, R37, R37, RZ, 0x1 ;  /* 0x0000002525007211 */ /* 0x004fe200078f08ff */
[----:B------:R-:W-:Y:S06]  /*9740*/  @P1 BRA `(.L_x_9859) ;  /* 0x0000000000a81947 */ /* 0x000fec0003800000 */
[----:B------:R-:W2:Y:S04]  /*9750*/  LDL R39, [R1+0x60] ;  /* 0x0000600001277983 */ /* 0x000ea80000100800 */
[----:B------:R-:W3:Y:S01]  /*9760*/  LDL R38, [R1+0x64] ;  /* 0x0000640001267983 */ /* 0x000ee20000100800 */
[C---:B------:R-:W-:Y:S01]  /*9770*/  VIADD R3, R144.reuse, 0x10 ;  /* 0x0000001090037836 */ /* 0x040fe20000000000 */
[----:B------:R-:W-:Y:S01]  /*9780*/  ULDC UR4, c[0x0][0x3f4] ;  /* 0x0000fd0000047ab9 */ /* 0x000fe20000000800 */
[C---:B------:R-:W-:Y:S01]  /*9790*/  VIADD R4, R144.reuse, 0x20 ;  /* 0x0000002090047836 */ /* 0x040fe20000000000 */
[----:B------:R-:W-:Y:S02]  /*97a0*/  ISETP.GE.AND P1, PT, R144, UR4, PT ;  /* 0x0000000490007c0c */ /* 0x000fe4000bf26270 */
[----:B------:R-:W-:-:S02]  /*97b0*/  CS2R R20, SRZ ;  /* 0x0000000000147805 */ /* 0x000fc4000001ff00 */
[----:B------:R-:W-:Y:S02]  /*97c0*/  ISETP.GE.AND P2, PT, R3, UR4, PT ;  /* 0x0000000403007c0c */ /* 0x000fe4000bf46270 */
[----:B------:R-:W-:Y:S02]  /*97d0*/  CS2R R22, SRZ ;  /* 0x0000000000167805 */ /* 0x000fe4000001ff00 */
[----:B------:R-:W-:Y:S02]  /*97e0*/  ISETP.GE.AND P3, PT, R4, UR4, PT ;  /* 0x0000000404007c0c */ /* 0x000fe4000bf66270 */
[----:B------:R-:W-:Y:S02]  /*97f0*/  CS2R R24, SRZ ;  /* 0x0000000000187805 */ /* 0x000fe4000001ff00 */
[----:B------:R-:W-:Y:S02]  /*9800*/  CS2R R26, SRZ ;  /* 0x00000000001a7805 */ /* 0x000fe4000001ff00 */
[----:B------:R-:W-:Y:S01]  /*9810*/  CS2R R8, SRZ ;  /* 0x0000000000087805 */ /* 0x000fe2000001ff00 */
[----:B------:R-:W-:Y:S01]  /*9820*/  @!P1 IMAD.WIDE R12, R144, 0x2, R32 ;  /* 0x00000002900c9825 */ /* 0x000fe200078e0220 */
[----:B------:R-:W-:-:S02]  /*9830*/  CS2R R10, SRZ ;  /* 0x00000000000a7805 */ /* 0x000fc4000001ff00 */
[----:B------:R-:W-:Y:S02]  /*9840*/  CS2R R28, SRZ ;  /* 0x00000000001c7805 */ /* 0x000fe4000001ff00 */
[----:B------:R-:W-:Y:S02]  /*9850*/  CS2R R30, SRZ ;  /* 0x00000000001e7805 */ /* 0x000fe4000001ff00 */
[----:B------:R-:W-:Y:S01]  /*9860*/  CS2R R14, SRZ ;  /* 0x00000000000e7805 */ /* 0x000fe2000001ff00 */
[----:B------:R0:W5:Y:S02]  /*9870*/  @!P1 LD.E.128 R20, desc[UR60][R12.64] ;  /* 0x0000003c0c149980 */ /* 0x000164000c101d00 */
[----:B0-----:R-:W-:Y:S01]  /*9880*/  CS2R R12, SRZ ;  /* 0x00000000000c7805 */ /* 0x001fe2000001ff00 */
[C---:B--2---:R-:W-:Y:S02]  /*9890*/  IMAD.IADD R3, R156.reuse, 0x1, R39 ;  /* 0x000000019c037824 */ /* 0x044fe400078e0227 */
[----:B---3--:R-:W-:-:S03]  /*98a0*/  IMAD.IADD R5, R156, 0x1, R38 ;  /* 0x000000019c057824 */ /* 0x008fc600078e0226 */
[----:B------:R-:W-:Y:S02]  /*98b0*/  SHF.R.S32.HI R4, RZ, 0x1f, R3 ;  /* 0x0000001fff047819 */ /* 0x000fe40000011403 */
[----:B------:R-:W-:Y:S02]  /*98c0*/  SHF.R.S32.HI R6, RZ, 0x1f, R5 ;  /* 0x0000001fff067819 */ /* 0x000fe40000011405 */
[----:B------:R-:W-:Y:S02]  /*98d0*/  LEA.HI R3, R4, R3, RZ, 0x3 ;  /* 0x0000000304037211 */ /* 0x000fe400078f18ff */
[----:B------:R-:W-:Y:S02]  /*98e0*/  LEA.HI R6, R6, R5, RZ, 0x3 ;  /* 0x0000000506067211 */ /* 0x000fe400078f18ff */
[----:B------:R-:W-:Y:S02]  /*98f0*/  SHF.R.S32.HI R3, RZ, 0x3, R3 ;  /* 0x00000003ff037819 */ /* 0x000fe40000011403 */
[----:B------:R-:W-:-:S03]  /*9900*/  SHF.R.S32.HI R43, RZ, 0x3, R6 ;  /* 0x00000003ff2b7819 */ /* 0x000fc60000011406 */
[----:B------:R-:W-:Y:S02]  /*9910*/  @!P2 IMAD.SHL.U32 R3, R3, 0x8, RZ ;  /* 0x000000080303a824 */ /* 0x000fe400078e00ff */
[----:B------:R-:W-:Y:S01]  /*9920*/  @!P3 IMAD.SHL.U32 R43, R43, 0x8, RZ ;  /* 0x000000082b2bb824 */ /* 0x000fe200078e00ff */
[----:B------:R-:W-:Y:S01]  /*9930*/  CS2R R4, SRZ ;  /* 0x0000000000047805 */ /* 0x000fe2000001ff00 */
[----:B------:R-:W-:Y:S01]  /*9940*/  @!P2 IMAD.WIDE R38, R3, 0x2, R32 ;  /* 0x000000020326a825 */ /* 0x000fe200078e0220 */
[----:B------:R-:W-:-:S03]  /*9950*/  CS2R R6, SRZ ;  /* 0x0000000000067805 */ /* 0x000fc6000001ff00 */
[----:B------:R-:W-:Y:S01]  /*9960*/  @!P3 IMAD.WIDE R40, R43, 0x2, R32 ;  /* 0x000000022b28b825 */ /* 0x000fe200078e0220 */
[----:B------:R0:W5:Y:S03]  /*9970*/  @!P2 LD.E.128 R24, desc[UR60][R38.64] ;  /* 0x0000003c2618a980 */ /* 0x000166000c101d00 */
[--C-:B------:R-:W-:Y:S01]  /*9980*/  @!P2 IMAD.WIDE R32, R3, 0x2, R34.reuse ;  /* 0x000000020320a825 */ /* 0x100fe200078e0222 */
[----:B------:R0:W5:Y:S03]  /*9990*/  @!P3 LD.E.128 R28, desc[UR60][R40.64] ;  /* 0x0000003c281cb980 */ /* 0x000166000c101d00 */
[--C-:B------:R-:W-:Y:S01]  /*99a0*/  @!P3 IMAD.WIDE R42, R43, 0x2, R34.reuse ;  /* 0x000000022b2ab825 */ /* 0x100fe200078e0222 */
[----:B------:R0:W5:Y:S03]  /*99b0*/  @!P2 LD.E.128 R8, desc[UR60][R32.64] ;  /* 0x0000003c2008a980 */ /* 0x000166000c101d00 */
[----:B------:R-:W-:Y:S01]  /*99c0*/  @!P1 IMAD.WIDE R34, R144, 0x2, R34 ;  /* 0x0000000290229825 */ /* 0x000fe200078e0222 */
[----:B------:R0:W5:Y:S04]  /*99d0*/  @!P3 LD.E.128 R12, desc[UR60][R42.64] ;  /* 0x0000003c2a0cb980 */ /* 0x000168000c101d00 */
[----:B------:R0:W5:Y:S02]  /*99e0*/  @!P1 LD.E.128 R4, desc[UR60][R34.64] ;  /* 0x0000003c22049980 */ /* 0x000164000c101d00 */
.L_x_9859:
[----:B------:R-:W-:Y:S05]  /*99f0*/  BSYNC B1 ;  /* 0x0000000000017941 */ /* 0x000fea0003800000 */
.L_x_9858:
[----:B------:R-:W-:Y:S01]  /*9a00*/  LOP3.LUT R0, R0, 0xfffffffe, RZ, 0xc0, !PT ;  /* 0xfffffffe00007812 */ /* 0x000fe200078ec0ff */
[----:B-----5:R-:W-:Y:S01]  /*9a10*/  IMAD.MOV.U32 R3, RZ, RZ, R4 ;  /* 0x000000ffff037224 */ /* 0x020fe200078e0004 */
[----:B------:R-:W-:Y:S01]  /*9a20*/  BSSY B1, `(.L_x_9860) ;  /* 0x000002e000017945 */ /* 0x000fe20003800000 */
[----:B0-----:R-:W-:Y:S02]  /*9a30*/  IMAD.MOV.U32 R32, RZ, RZ, R5 ;  /* 0x000000ffff207224 */ /* 0x001fe400078e0005 */
        /* <DEDUP_REMOVED lines=43> */
[----:B0-----:R-:W-:Y:S06]  /*9cf0*/  @!P1 BRA `(.L_x_9861) ;  /* 0x0000016000189947 */ /* 0x001fec0003800000 */
.L_x_10095:
[----:B------:R-:W-:Y:S05]  /*9d00*/  BSYNC B1 ;  /* 0x0000000000017941 */ /* 0x000fea0003800000 */
.L_x_9860:
[----:B------:R-:W-:Y:S01]  /*9d10*/  PRMT R44, R0, 0x5410, R32 ;  /* 0x00005410002c7816 */ /* 0x000fe20000000020 */
[----:B------:R-:W-:Y:S06]  /*9d20*/  @P0 BRA `(.L_x_9846) ;  /* 0x0000001400180947 */ /* 0x000fec0003800000 */
[----:B------:R1:W5:Y:S01]  /*9d30*/  LDL R68, [R1+0x50] ;  /* 0x0000500001447983 */ /* 0x0003620000100800 */
[----:B0-----:R-:W0:Y:S03]  /*9d40*/  LDC R3, c[0x0][0x3f4] ;  /* 0x0000fd00ff037b82 */ /* 0x001e260000000800 */
[----:B------:R1:W5:Y:S04]  /*9d50*/  LDL R67, [R1+0x58] ;  /* 0x0000580001437983 */ /* 0x0003680000100800 */
[----:B------:R1:W5:Y:S01]  /*9d60*/  LDL R65, [R1+0x54] ;  /* 0x0000540001417983 */ /* 0x0003620000100800 */
[C---:B------:R-:W-:Y:S01]  /*9d70*/  VIADD R0, R144.reuse, 0x10 ;  /* 0x0000001090007836 */ /* 0x040fe20000000000 */
[----:B------:R-:W-:Y:S01]  /*9d80*/  BSSY B1, `(.L_x_9862) ;  /* 0x000006c000017945 */ /* 0x000fe20003800000 */
[C---:B------:R-:W-:Y:S01]  /*9d90*/  VIADD R32, R144.reuse, 0x20 ;  /* 0x0000002090207836 */ /* 0x040fe20000000000 */
[----:B0-----:R-:W-:-:S02]  /*9da0*/  ISETP.GE.AND P0, PT, R144, R3, PT ;  /* 0x000000039000720c */ /* 0x001fc40003f06270 */
[-C--:B------:R-:W-:Y:S02]  /*9db0*/  ISETP.GE.AND P1, PT, R0, R3.reuse, PT ;  /* 0x000000030000720c */ /* 0x080fe40003f26270 */
[----:B------:R-:W-:-:S09]  /*9dc0*/  ISETP.GE.AND P2, PT, R32, R3, PT ;  /* 0x000000032000720c */ /* 0x000fd20003f46270 */
[----:B-1----:R-:W-:Y:S05]  /*9dd0*/  @P0 BRA `(.L_x_9863) ;  /* 0x0000000400980947 */ /* 0x002fea0003800000 */
[----:B------:R-:W2:Y:S01]  /*9de0*/  LDL R35, [R1+0xc4] ;  /* 0x0000c40001237983 */ /* 0x000ea20000100800 */
[----:B------:R-:W-:Y:S01]  /*9df0*/  LEA.HI R0, R36, R36, RZ, 0x1 ;  /* 0x0000002424007211 */ /* 0x000fe200078f08ff */
[----:B------:R-:W-:Y:S01]  /*9e00*/  HADD2.F32 R57, -RZ, R57.H0_H0 ;  /* 0x20000039ff397230 */ /* 0x000fe20000004100 */
[----:B-----5:R-:W-:Y:S01]  /*9e10*/  LOP3.LUT R32, R68, 0x18, R144, 0xf8, !PT ;  /* 0x0000001844207812 */ /* 0x020fe200078ef890 */
[----:B------:R-:W-:Y:S01]  /*9e20*/  HADD2.F32 R55, -RZ, R55.H0_H0 ;  /* 0x20000037ff377230 */ /* 0x000fe20000004100 */
[----:B------:R-:W-:Y:S01]  /*9e30*/  LOP3.LUT R33, R0, 0xfffffffe, RZ, 0xc0, !PT ;  /* 0xfffffffe00217812 */ /* 0x000fe200078ec0ff */
[----:B------:R-:W-:Y:S01]  /*9e40*/  HADD2.F32 R56, -RZ, R56.H0_H0 ;  /* 0x20000038ff387230 */ /* 0x000fe20000004100 */
[----:B------:R-:W-:Y:S02]  /*9e50*/  LOP3.LUT R32, R32, R65, RZ, 0x3c, !PT ;  /* 0x0000004120207212 */ /* 0x000fe400078e3cff */
[----:B------:R-:W-:Y:S01]  /*9e60*/  SHF.R.U64 R20, R20, 0x10, R21 ;  /* 0x0000001014147819 */ /* 0x000fe20000001215 */
[----:B------:R-:W-:Y:S01]  /*9e70*/  IMAD.IADD R0, R36, 0x1, -R33 ;  /* 0x0000000124007824 */ /* 0x000fe200078e0a21 */
[----:B------:R-:W-:Y:S01]  /*9e80*/  SHF.R.U32.HI R54, RZ, 0x10, R21 ;  /* 0x00000010ff367819 */ /* 0x000fe20000011615 */
[----:B------:R-:W-:Y:S01]  /*9e90*/  IMAD.IADD R34, R67, 0x1, R32 ;  /* 0x0000000143227824 */ /* 0x000fe200078e0220 */
[----:B------:R-:W-:-:S02]  /*9ea0*/  SHF.R.U64 R21, R4, 0x10, R5 ;  /* 0x0000001004157819 */ /* 0x000fc40000001205 */
[----:B------:R-:W-:Y:S02]  /*9eb0*/  LEA.HI R0, R3, R0, RZ, 0x1d ;  /* 0x0000000003007211 */ /* 0x000fe400078fe8ff */
[----:B------:R-:W-:Y:S01]  /*9ec0*/  SHF.R.U32.HI R58, RZ, 0x10, R5 ;  /* 0x00000010ff3a7819 */ /* 0x000fe20000011605 */
[----:B------:R-:W-:Y:S01]  /*9ed0*/  HADD2.F32 R21, -RZ, R21.H0_H0 ;  /* 0x20000015ff157230 */ /* 0x000fe20000004100 */
[----:B------:R-:W-:Y:S02]  /*9ee0*/  SHF.R.S32.HI R33, RZ, 0x1f, R0 ;  /* 0x0000001fff217819 */ /* 0x000fe40000011400 */
[----:B------:R-:W-:Y:S01]  /*9ef0*/  SHF.R.U64 R5, R6, 0x10, R7 ;  /* 0x0000001006057819 */ /* 0x000fe20000001207 */
[----:B------:R-:W-:Y:S01]  /*9f00*/  HADD2.F32 R58, -RZ, R58.H0_H0 ;  /* 0x2000003aff3a7230 */ /* 0x000fe20000004100 */
[----:B------:R-:W-:Y:S01]  /*9f10*/  LEA.HI R33, R33, R0, RZ, 0x2 ;  /* 0x0000000021217211 */ /* 0x000fe200078f10ff */
[----:B------:R-:W-:Y:S01]  /*9f20*/  IMAD.SHL.U32 R0, R0, 0x8, RZ ;  /* 0x0000000800007824 */ /* 0x000fe200078e00ff */
[----:B------:R-:W-:-:S02]  /*9f30*/  SHF.R.U64 R4, R22, 0x10, R23 ;  /* 0x0000001016047819 */ /* 0x000fc40000001217 */
[----:B------:R-:W-:Y:S02]  /*9f40*/  SHF.R.S32.HI R33, RZ, 0x2, R33 ;  /* 0x00000002ff217819 */ /* 0x000fe40000011421 */
[----:B------:R-:W-:Y:S02]  /*9f50*/  LOP3.LUT R32, R68, 0x18, R0, 0xf8, !PT ;  /* 0x0000001844207812 */ /* 0x000fe400078ef800 */
[----:B------:R-:W-:Y:S01]  /*9f60*/  SHF.R.U32.HI R23, RZ, 0x10, R23 ;  /* 0x00000010ff177819 */ /* 0x000fe20000011617 */
[----:B------:R-:W-:Y:S01]  /*9f70*/  IMAD R36, R33, 0x1800, R67 ;  /* 0x0000180021247824 */ /* 0x000fe200078e0243 */
[----:B------:R-:W-:Y:S02]  /*9f80*/  LOP3.LUT R37, R32, R65, RZ, 0x3c, !PT ;  /* 0x0000004120257212 */ /* 0x000fe400078e3cff */
[----:B------:R-:W-:-:S03]  /*9f90*/  SHF.R.U32.HI R63, RZ, 0x10, R7 ;  /* 0x00000010ff3f7819 */ /* 0x000fc60000011607 */
[----:B------:R-:W-:-:S04]  /*9fa0*/  IMAD.IADD R37, R36, 0x1, R37 ;  /* 0x0000000124257824 */ /* 0x000fc800078e0225 */
[----:B------:R-:W-:-:S05]  /*9fb0*/  IMAD R40, R37, 0x2, R16 ;  /* 0x0000000225287824 */ /* 0x000fca00078e0210 */
[----:B------:R-:W0:Y:S02]  /*9fc0*/  LDS.128 R36, [R40+0xda00] ;  /* 0x00da000028247984 */ /* 0x000e240000000c00 */
[--C-:B0-----:R-:W-:Y:S02]  /*9fd0*/  HADD2.F32 R6, -RZ, R37.reuse.H0_H0 ;  /* 0x20000025ff067230 */ /* 0x101fe40000004100 */
[----:B------:R-:W-:Y:S02]  /*9fe0*/  HADD2.F32 R37, -RZ, R37.H1_H1 ;  /* 0x30000025ff257230 */ /* 0x000fe40000004100 */
[----:B------:R-:W-:Y:S02]  /*9ff0*/  HADD2.F32 R51, -RZ, R36.H0_H0 ;  /* 0x20000024ff337230 */ /* 0x000fe40000004100 */
[C---:B------:R-:W-:Y:S01]  /*a000*/  FMUL.FTZ R59, R6.reuse, R57 ;  /* 0x00000039063b7220 */ /* 0x040fe20000410000 */
[----:B------:R-:W-:Y:S01]  /*a010*/  FMUL.FTZ R61, R6, R55 ;  /* 0x00000037063d7220 */ /* 0x000fe20000410000 */
[----:B------:R-:W-:-:S02]  /*a020*/  HADD2.F32 R52, -RZ, R38.H0_H0 ;  /* 0x20000026ff347230 */ /* 0x000fc40000004100 */
[--C-:B------:R-:W-:Y:S02]  /*a030*/  HADD2.F32 R53, -RZ, R39.reuse.H0_H0 ;  /* 0x20000027ff357230 */ /* 0x100fe40000004100 */
[----:B------:R-:W-:Y:S02]  /*a040*/  HADD2.F32 R39, -RZ, R39.H1_H1 ;  /* 0x30000027ff277230 */ /* 0x000fe40000004100 */
[----:B------:R-:W-:Y:S02]  /*a050*/  HADD2.F32 R36, -RZ, R36.H1_H1 ;  /* 0x30000024ff247230 */ /* 0x000fe40000004100 */
[----:B------:R-:W-:Y:S02]  /*a060*/  HADD2.F32 R38, -RZ, R38.H1_H1 ;  /* 0x30000026ff267230 */ /* 0x000fe40000004100 */
[----:B--2---:R-:W-:-:S05]  /*a070*/  IMAD R0, R34, 0x2, R35 ;  /* 0x0000000222007824 */ /* 0x004fca00078e0223 */
[----:B------:R-:W0:Y:S02]  /*a080*/  LDS.128 R32, [R0] ;  /* 0x0000000000207984 */ /* 0x000e240000000c00 */
[--C-:B0-----:R-:W-:Y:S02]  /*a090*/  HADD2.F32 R22, -RZ, R33.reuse.H0_H0 ;  /* 0x20000021ff167230 */ /* 0x101fe40000004100 */
[----:B------:R-:W-:Y:S02]  /*a0a0*/  HADD2.F32 R50, -RZ, R33.H1_H1 ;  /* 0x30000021ff327230 */ /* 0x000fe40000004100 */
[----:B------:R-:W-:Y:S02]  /*a0b0*/  HADD2.F32 R49, -RZ, R32.H0_H0 ;  /* 0x20000020ff317230 */ /* 0x000fe40000004100 */
[----:B------:R-:W-:Y:S01]  /*a0c0*/  FFMA.FTZ R6, R22, R55, -R59 ;  /* 0x0000003716067223 */ /* 0x000fe2000001083b */
[----:B------:R-:W-:Y:S02]  /*a0d0*/  HADD2.F32 R55, -RZ, R54.H0_H0 ;  /* 0x20000036ff377230 */ /* 0x000fe40000004100 */
[----:B------:R-:W-:Y:S01]  /*a0e0*/  FMUL.FTZ R59, R37, R58 ;  /* 0x0000003a253b7220 */ /* 0x000fe20000410000 */
[----:B------:R-:W-:-:S02]  /*a0f0*/  HADD2.F32 R54, -RZ, R60.H0_H0 ;  /* 0x2000003cff367230 */ /* 0x000fc40000004100 */
[----:B------:R-:W-:Y:S01]  /*a100*/  FFMA.FTZ R22, R22, R57, R61 ;  /* 0x0000003916167223 */ /* 0x000fe2000001003d */
[----:B------:R-:W-:Y:S01]  /*a110*/  FMUL.FTZ R60, R51, R56 ;  /* 0x00000038333c7220 */ /* 0x000fe20000410000 */
[-C--:B------:R-:W-:Y:S01]  /*a120*/  FMUL.FTZ R57, R37, R55.reuse ;  /* 0x0000003725397220 */ /* 0x080fe20000410000 */
[C---:B------:R-:W-:Y:S01]  /*a130*/  FFMA.FTZ R37, R50.reuse, R55, -R59 ;  /* 0x0000003732257223 */ /* 0x040fe2000001083b */
[----:B------:R-:W-:Y:S02]  /*a140*/  HADD2.F32 R55, -RZ, R62.H0_H0 ;  /* 0x2000003eff377230 */ /* 0x000fe40000004100 */
[----:B------:R-:W-:Y:S01]  /*a150*/  FMUL.FTZ R51, R51, R54 ;  /* 0x0000003633337220 */ /* 0x000fe20000410000 */
[----:B------:R-:W-:Y:S01]  /*a160*/  FFMA.FTZ R57, R50, R58, R57 ;  /* 0x0000003a32397223 */ /* 0x000fe20000010039 */
[----:B------:R-:W-:Y:S02]  /*a170*/  HADD2.F32 R33, -RZ, R34.H0_H0 ;  /* 0x20000022ff217230 */ /* 0x000fe40000004100 */
[----:B------:R-:W-:Y:S01]  /*a180*/  FFMA.FTZ R60, R49, R54, -R60 ;  /* 0x00000036313c7223 */ /* 0x000fe2000001083c */
[----:B------:R-:W-:-:S02]  /*a190*/  HADD2.F32 R50, -RZ, R64.H0_H0 ;  /* 0x20000040ff327230 */ /* 0x000fc40000004100 */
[----:B------:R-:W-:Y:S01]  /*a1a0*/  FFMA.FTZ R51, R49, R56, R51 ;  /* 0x0000003831337223 */ /* 0x000fe20000010033 */
[C---:B------:R-:W-:Y:S01]  /*a1b0*/  FMUL.FTZ R58, R52.reuse, R55 ;  /* 0x00000037343a7220 */ /* 0x040fe20000410000 */
[----:B------:R-:W-:Y:S02]  /*a1c0*/  HADD2.F32 R56, -RZ, R62.H1_H1 ;  /* 0x3000003eff387230 */ /* 0x000fe40000004100 */
[----:B------:R-:W-:Y:S02]  /*a1d0*/  HADD2.F32 R54, -RZ, R64.H1_H1 ;  /* 0x30000040ff367230 */ /* 0x000fe40000004100 */
[-C--:B------:R-:W-:Y:S01]  /*a1e0*/  FMUL.FTZ R62, R52, R50.reuse ;  /* 0x00000032343e7220 */ /* 0x080fe20000410000 */
[----:B------:R-:W-:Y:S02]  /*a1f0*/  HADD2.F32 R7, -RZ, R35.H0_H0 ;  /* 0x20000023ff077230 */ /* 0x000fe40000004100 */
[----:B------:R-:W-:Y:S01]  /*a200*/  FFMA.FTZ R58, R33, R50, -R58 ;  /* 0x00000032213a7223 */ /* 0x000fe2000001083a */
[----:B------:R-:W-:-:S02]  /*a210*/  HADD2.F32 R52, -RZ, R63.H0_H0 ;  /* 0x2000003fff347230 */ /* 0x000fc40000004100 */
[C---:B------:R-:W-:Y:S01]  /*a220*/  FMUL.FTZ R64, R53.reuse, R56 ;  /* 0x0000003835407220 */ /* 0x040fe20000410000 */
[----:B------:R-:W-:Y:S02]  /*a230*/  HADD2.F32 R50, -RZ, R23.H0_H0 ;  /* 0x20000017ff327230 */ /* 0x000fe40000004100 */
[-C--:B------:R-:W-:Y:S01]  /*a240*/  FMUL.FTZ R53, R53, R54.reuse ;  /* 0x0000003635357220 */ /* 0x080fe20000410000 */
[----:B------:R-:W-:Y:S02]  /*a250*/  HADD2.F32 R35, -RZ, R35.H1_H1 ;  /* 0x30000023ff237230 */ /* 0x000fe40000004100 */
[----:B------:R-:W-:Y:S01]  /*a260*/  FFMA.FTZ R64, R7, R54, -R64 ;  /* 0x0000003607407223 */ /* 0x000fe20000010840 */
[----:B------:R-:W-:Y:S01]  /*a270*/  FMUL.FTZ R66, R39, R52 ;  /* 0x0000003427427220 */ /* 0x000fe20000410000 */
[----:B------:R-:W-:Y:S01]  /*a280*/  FFMA.FTZ R53, R7, R56, R53 ;  /* 0x0000003807357223 */ /* 0x000fe20000010035 */
        /* <DEDUP_REMOVED lines=27> */
.L_x_9863:
[----:B------:R-:W-:Y:S05]  /*a440*/  BSYNC B1 ;  /* 0x0000000000017941 */ /* 0x000fea0003800000 */
.L_x_9862:
[----:B------:R-:W-:Y:S04]  /*a450*/  BSSY B1, `(.L_x_9864) ;  /* 0x0000066000017945 */ /* 0x000fe80003800000 */
[----:B------:R-:W-:Y:S05]  /*a460*/  @P1 BRA `(.L_x_9865) ;  /* 0x0000000400901947 */ /* 0x000fea0003800000 */
[----:B0-----:R-:W2:Y:S04]  /*a470*/  LDL R0, [R1+0x60] ;  /* 0x0000600001007983 */ /* 0x001ea80000100800 */
[----:B------:R-:W3:Y:S01]  /*a480*/  LDL R53, [R1+0xdc] ;  /* 0x0000dc0001357983 */ /* 0x000ee20000100800 */
[--C-:B------:R-:W-:Y:S01]  /*a490*/  SHF.R.U64 R24, R24, 0x10, R25.reuse ;  /* 0x0000001018187819 */ /* 0x100fe20000001219 */
[--C-:B------:R-:W-:Y:S01]  /*a4a0*/  HADD2.F32 R33, -RZ, R48.reuse.H1_H1 ;  /* 0x30000030ff217230 */ /* 0x100fe20000004100 */
[----:B------:R-:W-:Y:S01]  /*a4b0*/  SHF.R.U32.HI R34, RZ, 0x10, R25 ;  /* 0x00000010ff227819 */ /* 0x000fe20000011619 */
[----:B------:R-:W-:Y:S01]  /*a4c0*/  HADD2.F32 R48, -RZ, R48.H0_H0 ;  /* 0x20000030ff307230 */ /* 0x000fe20000004100 */
[--C-:B------:R-:W-:Y:S02]  /*a4d0*/  SHF.R.U32.HI R35, RZ, 0x10, R9.reuse ;  /* 0x00000010ff237819 */ /* 0x100fe40000011609 */
[----:B------:R-:W-:-:S02]  /*a4e0*/  SHF.R.U64 R50, R8, 0x10, R9 ;  /* 0x0000001008327819 */ /* 0x000fc40000001209 */
[--C-:B------:R-:W-:Y:S01]  /*a4f0*/  SHF.R.U64 R52, R26, 0x10, R27.reuse ;  /* 0x000000101a347819 */ /* 0x100fe2000000121b */
[----:B------:R-:W-:Y:S01]  /*a500*/  HADD2.F32 R35, -RZ, R35.H0_H0 ;  /* 0x20000023ff237230 */ /* 0x000fe20000004100 */
[----:B------:R-:W-:Y:S02]  /*a510*/  SHF.R.U32.HI R51, RZ, 0x10, R27 ;  /* 0x00000010ff337819 */ /* 0x000fe4000001161b */
[--C-:B------:R-:W-:Y:S02]  /*a520*/  SHF.R.U64 R49, R10, 0x10, R11.reuse ;  /* 0x000000100a317819 */ /* 0x100fe4000000120b */
[----:B------:R-:W-:Y:S01]  /*a530*/  SHF.R.U32.HI R40, RZ, 0x10, R11 ;  /* 0x00000010ff287819 */ /* 0x000fe2000001160b */
[----:B--2---:R-:W-:-:S05]  /*a540*/  IMAD.IADD R0, R156, 0x1, R0 ;  /* 0x000000019c007824 */ /* 0x004fca00078e0200 */
[----:B------:R-:W-:-:S04]  /*a550*/  SHF.R.S32.HI R5, RZ, 0x1f, R0 ;  /* 0x0000001fff057819 */ /* 0x000fc80000011400 */
[----:B------:R-:W-:-:S04]  /*a560*/  LEA.HI R5, R5, R0, RZ, 0x3 ;  /* 0x0000000005057211 */ /* 0x000fc800078f18ff */
[----:B------:R-:W-:-:S04]  /*a570*/  SHF.R.S32.HI R0, RZ, 0x3, R5 ;  /* 0x00000003ff007819 */ /* 0x000fc80000011405 */
[----:B------:R-:W-:-:S04]  /*a580*/  LEA.HI R0, R3, R0, RZ, 0x1d ;  /* 0x0000000003007211 */ /* 0x000fc800078fe8ff */
[----:B------:R-:W-:-:S04]  /*a590*/  SHF.R.S32.HI R5, RZ, 0x1f, R0 ;  /* 0x0000001fff057819 */ /* 0x000fc80000011400 */
[----:B------:R-:W-:Y:S01]  /*a5a0*/  LEA.HI R5, R5, R0, RZ, 0x2 ;  /* 0x0000000005057211 */ /* 0x000fe200078f10ff */
[----:B------:R-:W-:-:S03]  /*a5b0*/  IMAD.SHL.U32 R0, R0, 0x8, RZ ;  /* 0x0000000800007824 */ /* 0x000fc600078e00ff */
[----:B------:R-:W-:Y:S02]  /*a5c0*/  SHF.R.S32.HI R5, RZ, 0x2, R5 ;  /* 0x00000002ff057819 */ /* 0x000fe40000011405 */
[----:B-----5:R-:W-:-:S03]  /*a5d0*/  LOP3.LUT R0, R68, 0x18, R0, 0xf8, !PT ;  /* 0x0000001844007812 */ /* 0x020fc600078ef800 */
[----:B------:R-:W-:Y:S01]  /*a5e0*/  IMAD R20, R5, 0x1800, R67 ;  /* 0x0000180005147824 */ /* 0x000fe200078e0243 */
[----:B------:R-:W-:Y:S01]  /*a5f0*/  LOP3.LUT R21, R0, R65, RZ, 0x3c, !PT ;  /* 0x0000004100157212 */ /* 0x000fe200078e3cff */
[----:B---3--:R-:W0:Y:S04]  /*a600*/  LDS.128 R4, [R53] ;  /* 0x0000000035047984 */ /* 0x008e280000000c00 */
[----:B------:R-:W-:-:S04]  /*a610*/  IMAD.IADD R21, R20, 0x1, R21 ;  /* 0x0000000114157824 */ /* 0x000fc800078e0215 */
        /* <DEDUP_REMOVED lines=15> */
[----:B------:R-:W-:Y:S01]  /*a710*/  FMUL.FTZ R36, R26, R35 ;  /* 0x000000231a247220 */ /* 0x000fe20000410000 */
[----:B------:R-:W-:Y:S02]  /*a720*/  HADD2.F32 R34, -RZ, R45.H0_H0 ;  /* 0x2000002dff227230 */ /* 0x000fe40000004100 */
[C---:B------:R-:W-:Y:S01]  /*a730*/  FFMA.FTZ R37, R8.reuse, R33, -R37 ;  /* 0x0000002108257223 */ /* 0x040fe20000010825 */
[----:B------:R-:W-:Y:S01]  /*a740*/  FFMA.FTZ R39, R8, R48, R39 ;  /* 0x0000003008277223 */ /* 0x000fe20000010027 */
[----:B------:R-:W-:Y:S02]  /*a750*/  HADD2.F32 R8, -RZ, R47.H0_H0 ;  /* 0x2000002fff087230 */ /* 0x000fe40000004100 */
[-C--:B------:R-:W-:Y:S01]  /*a760*/  FMUL.FTZ R38, R26, R25.reuse ;  /* 0x000000191a267220 */ /* 0x080fe20000410000 */
[----:B------:R-:W-:Y:S01]  /*a770*/  FMUL.FTZ R26, R21, R34 ;  /* 0x00000022151a7220 */ /* 0x000fe20000410000 */
[----:B------:R-:W-:Y:S02]  /*a780*/  HADD2.F32 R27, -RZ, R22.H0_H0 ;  /* 0x20000016ff1b7230 */ /* 0x000fe40000004100 */
[----:B------:R-:W-:Y:S01]  /*a790*/  FFMA.FTZ R36, R9, R25, -R36 ;  /* 0x0000001909247223 */ /* 0x000fe20000010824 */
[----:B------:R-:W-:-:S02]  /*a7a0*/  HADD2.F32 R45, -RZ, R45.H1_H1 ;  /* 0x3000002dff2d7230 */ /* 0x000fc40000004100 */
[-C--:B------:R-:W-:Y:S01]  /*a7b0*/  FMUL.FTZ R21, R21, R8.reuse ;  /* 0x0000000815157220 */ /* 0x080fe20000410000 */
[----:B------:R-:W-:Y:S01]  /*a7c0*/  FFMA.FTZ R25, R5, R8, -R26 ;  /* 0x0000000805197223 */ /* 0x000fe2000001081a */
[--C-:B------:R-:W-:Y:S02]  /*a7d0*/  HADD2.F32 R8, -RZ, R46.reuse.H1_H1 ;  /* 0x3000002eff087230 */ /* 0x100fe40000004100 */
[----:B------:R-:W-:Y:S01]  /*a7e0*/  FFMA.FTZ R38, R9, R35, R38 ;  /* 0x0000002309267223 */ /* 0x000fe20000010026 */
[----:B------:R-:W-:Y:S01]  /*a7f0*/  FFMA.FTZ R34, R5, R34, R21 ;  /* 0x0000002205227223 */ /* 0x000fe20000010015 */
[----:B------:R-:W-:Y:S02]  /*a800*/  HADD2.F32 R32, -RZ, R23.H0_H0 ;  /* 0x20000017ff207230 */ /* 0x000fe40000004100 */
[C---:B------:R-:W-:Y:S01]  /*a810*/  FMUL.FTZ R5, R27.reuse, R45 ;  /* 0x0000002d1b057220 */ /* 0x040fe20000410000 */
[----:B------:R-:W-:Y:S02]  /*a820*/  HADD2.F32 R47, -RZ, R47.H1_H1 ;  /* 0x3000002fff2f7230 */ /* 0x000fe40000004100 */
[----:B------:R-:W-:Y:S01]  /*a830*/  FMUL.FTZ R9, R27, R8 ;  /* 0x000000081b097220 */ /* 0x000fe20000410000 */
[----:B------:R-:W-:-:S02]  /*a840*/  HADD2.F32 R46, -RZ, R46.H0_H0 ;  /* 0x2000002eff2e7230 */ /* 0x000fc40000004100 */
[----:B------:R-:W-:Y:S01]  /*a850*/  FFMA.FTZ R27, R10, R8, -R5 ;  /* 0x000000080a1b7223 */ /* 0x000fe20000010805 */
[----:B------:R-:W-:Y:S02]  /*a860*/  HADD2.F32 R26, -RZ, R40.H0_H0 ;  /* 0x20000028ff1a7230 */ /* 0x000fe40000004100 */
[C---:B------:R-:W-:Y:S01]  /*a870*/  FMUL.FTZ R5, R32.reuse, R47 ;  /* 0x0000002f20057220 */ /* 0x040fe20000410000 */
[----:B------:R-:W-:Y:S02]  /*a880*/  HADD2.F32 R23, -RZ, R23.H1_H1 ;  /* 0x30000017ff177230 */ /* 0x000fe40000004100 */
[-C--:B------:R-:W-:Y:S01]  /*a890*/  FMUL.FTZ R40, R32, R46.reuse ;  /* 0x0000002e20287220 */ /* 0x080fe20000410000 */
[----:B------:R-:W-:Y:S02]  /*a8a0*/  HADD2.F32 R8, -RZ, R51.H0_H0 ;  /* 0x20000033ff087230 */ /* 0x000fe40000004100 */
[----:B------:R-:W-:Y:S01]  /*a8b0*/  FFMA.FTZ R46, R11, R46, R5 ;  /* 0x0000002e0b2e7223 */ /* 0x000fe20000010005 */
[----:B------:R-:W-:-:S02]  /*a8c0*/  HADD2.F32 R20, -RZ, R20.H1_H1 ;  /* 0x30000014ff147230 */ /* 0x000fc40000004100 */
[----:B------:R-:W-:Y:S01]  /*a8d0*/  FFMA.FTZ R40, R11, R47, -R40 ;  /* 0x0000002f0b287223 */ /* 0x000fe20000010828 */
        /* <DEDUP_REMOVED lines=13> */
[----:B------:R-:W-:Y:S01]  /*a9b0*/  FMUL.FTZ R33, R22, R21 ;  /* 0x0000001516217220 */ /* 0x000fe20000410000 */
[----:B------:R-:W-:Y:S01]  /*a9c0*/  FFMA.FTZ R8, R4, R5, -R7 ;  /* 0x0000000504087223 */ /* 0x000fe20000010807 */
[----:B------:R-:W-:Y:S01]  /*a9d0*/  FMUL.FTZ R22, R22, R9 ;  /* 0x0000000916167220 */ /* 0x000fe20000410000 */
[----:B------:R-:W-:Y:S01]  /*a9e0*/  FFMA.FTZ R23, R4, R11, R20 ;  /* 0x0000000b04177223 */ /* 0x000fe20000010014 */
[C---:B------:R-:W-:Y:S01]  /*a9f0*/  FFMA.FTZ R20, R6.reuse, R9, -R33 ;  /* 0x0000000906147223 */ /* 0x040fe20000010821 */
[----:B------:R-:W-:Y:S01]  /*aa00*/  F2FP.F16.F32.PACK_AB R7, R35, R40 ;  /* 0x000000282307723e */ /* 0x000fe200000000ff */
        /* <DEDUP_REMOVED lines=10> */
.L_x_9865:
[----:B------:R-:W-:Y:S05]  /*aab0*/  BSYNC B1 ;  /* 0x0000000000017941 */ /* 0x000fea0003800000 */
.L_x_9864:
[----:B------:R-:W-:Y:S05]  /*aac0*/  @P2 BRA `(.L_x_9846) ;  /* 0x0000000400b02947 */ /* 0x000fea0003800000 */
[----:B01----:R-:W2:Y:S04]  /*aad0*/  LDL R0, [R1+0x64] ;  /* 0x0000640001007983 */ /* 0x003ea80000100800 */
[----:B------:R-:W3:Y:S01]  /*aae0*/  LDL R4, [R1+0xc4] ;  /* 0x0000c40001047983 */ /* 0x000ee20000100800 */
[----:B------:R-:W-:Y:S01]  /*aaf0*/  HADD2.F32 R27, -RZ, R41.H1_H1 ;  /* 0x30000029ff1b7230 */ /* 0x000fe20000004100 */
[--C-:B------:R-:W-:Y:S01]  /*ab00*/  SHF.R.U32.HI R24, RZ, 0x10, R13.reuse ;  /* 0x00000010ff187819 */ /* 0x100fe2000001160d */
[----:B------:R-:W-:Y:S01]  /*ab10*/  HADD2.F32 R25, -RZ, R43.H1_H1 ;  /* 0x3000002bff197230 */ /* 0x000fe20000004100 */
[----:B------:R-:W-:Y:S02]  /*ab20*/  SHF.R.U64 R34, R12, 0x10, R13 ;  /* 0x000000100c227819 */ /* 0x000fe4000000120d */
[----:B------:R-:W-:-:S02]  /*ab30*/  SHF.R.U64 R36, R28, 0x10, R29 ;  /* 0x000000101c247819 */ /* 0x000fc4000000121d */
[----:B------:R-:W-:Y:S01]  /*ab40*/  SHF.R.U32.HI R26, RZ, 0x10, R29 ;  /* 0x00000010ff1a7819 */ /* 0x000fe2000001161d */
[----:B------:R-:W-:Y:S01]  /*ab50*/  HADD2.F32 R24, -RZ, R24.H0_H0 ;  /* 0x20000018ff187230 */ /* 0x000fe20000004100 */
[--C-:B------:R-:W-:Y:S02]  /*ab60*/  SHF.R.U64 R35, R30, 0x10, R31.reuse ;  /* 0x000000101e237819 */ /* 0x100fe4000000121f */
[----:B------:R-:W-:Y:S02]  /*ab70*/  SHF.R.U32.HI R32, RZ, 0x10, R31 ;  /* 0x00000010ff207819 */ /* 0x000fe4000001161f */
[--C-:B------:R-:W-:Y:S02]  /*ab80*/  SHF.R.U32.HI R30, RZ, 0x10, R15.reuse ;  /* 0x00000010ff1e7819 */ /* 0x100fe4000001160f */
[----:B------:R-:W-:Y:S01]  /*ab90*/  SHF.R.U64 R33, R14, 0x10, R15 ;  /* 0x000000100e217819 */ /* 0x000fe2000000120f */
[----:B--2---:R-:W-:-:S05]  /*aba0*/  IMAD.IADD R0, R156, 0x1, R0 ;  /* 0x000000019c007824 */ /* 0x004fca00078e0200 */
[----:B------:R-:W-:Y:S01]  /*abb0*/  SHF.R.S32.HI R5, RZ, 0x1f, R0 ;  /* 0x0000001fff057819 */ /* 0x000fe20000011400 */
[----:B---3--:R-:W-:-:S03]  /*abc0*/  IMAD.MOV.U32 R7, RZ, RZ, R4 ;  /* 0x000000ffff077224 */ /* 0x008fc600078e0004 */
[----:B------:R-:W-:-:S04]  /*abd0*/  LEA.HI R4, R5, R0, RZ, 0x3 ;  /* 0x0000000005047211 */ /* 0x000fc800078f18ff */
[----:B------:R-:W-:Y:S02]  /*abe0*/  SHF.R.S32.HI R6, RZ, 0x3, R4 ;  /* 0x00000003ff067819 */ /* 0x000fe40000011404 */
[----:B------:R-:W-:Y:S02]  /*abf0*/  LEA.HI R0, R5, R0, RZ, 0x5 ;  /* 0x0000000005007211 */ /* 0x000fe400078f28ff */
[----:B------:R-:W-:Y:S02]  /*ac00*/  LEA.HI R3, R3, R6, RZ, 0x1d ;  /* 0x0000000603037211 */ /* 0x000fe400078fe8ff */
[----:B------:R-:W-:Y:S02]  /*ac10*/  SHF.R.S32.HI R5, RZ, 0x5, R0 ;  /* 0x00000005ff057819 */ /* 0x000fe40000011400 */
[----:B-----5:R-:W-:Y:S02]  /*ac20*/  LOP3.LUT R4, R68, 0x18, R4, 0xf8, !PT ;  /* 0x0000001844047812 */ /* 0x020fe400078ef804 */
[----:B------:R-:W-:Y:S01]  /*ac30*/  SHF.R.S32.HI R0, RZ, 0x1f, R3 ;  /* 0x0000001fff007819 */ /* 0x000fe20000011403 */
[----:B------:R-:W-:Y:S01]  /*ac40*/  IMAD R5, R5, 0x1800, R67 ;  /* 0x0000180005057824 */ /* 0x000fe200078e0243 */
[----:B------:R-:W-:-:S02]  /*ac50*/  LOP3.LUT R4, R4, R65, RZ, 0x3c, !PT ;  /* 0x0000004104047212 */ /* 0x000fc400078e3cff */
[----:B------:R-:W-:Y:S01]  /*ac60*/  LEA.HI R0, R0, R3, RZ, 0x2 ;  /* 0x0000000300007211 */ /* 0x000fe200078f10ff */
[----:B------:R-:W-:Y:S02]  /*ac70*/  IMAD.SHL.U32 R3, R3, 0x8, RZ ;  /* 0x0000000803037824 */ /* 0x000fe400078e00ff */
[----:B------:R-:W-:Y:S01]  /*ac80*/  IMAD.IADD R5, R5, 0x1, R4 ;  /* 0x0000000105057824 */ /* 0x000fe200078e0204 */
[----:B------:R-:W-:Y:S02]  /*ac90*/  SHF.R.S32.HI R4, RZ, 0x2, R0 ;  /* 0x00000002ff047819 */ /* 0x000fe40000011400 */
[----:B------:R-:W-:-:S03]  /*aca0*/  LOP3.LUT R3, R68, 0x18, R3, 0xf8, !PT ;  /* 0x0000001844037812 */ /* 0x000fc600078ef803 */
[----:B------:R-:W-:Y:S01]  /*acb0*/  IMAD R8, R4, 0x1800, R67 ;  /* 0x0000180004087824 */ /* 0x000fe200078e0243 */
[----:B------:R-:W-:-:S05]  /*acc0*/  LOP3.LUT R3, R3, R65, RZ, 0x3c, !PT ;  /* 0x0000004103037212 */ /* 0x000fca00078e3cff */
[----:B------:R-:W-:-:S04]  /*acd0*/  IMAD.IADD R3, R8, 0x1, R3 ;  /* 0x0000000108037824 */ /* 0x000fc800078e0203 */
[----:B------:R-:W-:Y:S02]  /*ace0*/  IMAD R3, R3, 0x2, R16 ;  /* 0x0000000203037824 */ /* 0x000fe400078e0210 */
[----:B------:R-:W-:-:S03]  /*acf0*/  IMAD R0, R5, 0x2, R7 ;  /* 0x0000000205007824 */ /* 0x000fc600078e0207 */
[----:B------:R-:W0:Y:S04]  /*ad00*/  LDS.128 R8, [R3+0xda00] ;  /* 0x00da000003087984 */ /* 0x000e280000000c00 */
[----:B------:R-:W1:Y:S01]  /*ad10*/  LDS.128 R4, [R0] ;  /* 0x0000000000047984 */ /* 0x000e620000000c00 */
[--C-:B0-----:R-:W-:Y:S02]  /*ad20*/  HADD2.F32 R20, -RZ, R9.reuse.H0_H0 ;  /* 0x20000009ff147230 */ /* 0x101fe40000004100 */
[----:B------:R-:W-:Y:S02]  /*ad30*/  HADD2.F32 R21, -RZ, R9.H1_H1 ;  /* 0x30000009ff157230 */ /* 0x000fe40000004100 */
[----:B-1----:R-:W-:Y:S02]  /*ad40*/  HADD2.F32 R12, -RZ, R5.H0_H0 ;  /* 0x20000005ff0c7230 */ /* 0x002fe40000004100 */
[C---:B------:R-:W-:Y:S01]  /*ad50*/  FMUL.FTZ R29, R20.reuse, R27 ;  /* 0x0000001b141d7220 */ /* 0x040fe20000410000 */
[----:B------:R-:W-:Y:S01]  /*ad60*/  FMUL.FTZ R31, R20, R25 ;  /* 0x00000019141f7220 */ /* 0x000fe20000410000 */
[----:B------:R-:W-:-:S02]  /*ad70*/  HADD2.F32 R20, -RZ, R26.H0_H0 ;  /* 0x2000001aff147230 */ /* 0x000fc40000004100 */
[C---:B------:R-:W-:Y:S01]  /*ad80*/  FFMA.FTZ R28, R12.reuse, R25, -R29 ;  /* 0x000000190c1c7223 */ /* 0x040fe2000001081d */
[----:B------:R-:W-:Y:S02]  /*ad90*/  HADD2.F32 R13, -RZ, R5.H1_H1 ;  /* 0x30000005ff0d7230 */ /* 0x000fe40000004100 */
[C---:B------:R-:W-:Y:S01]  /*ada0*/  FMUL.FTZ R26, R21.reuse, R24 ;  /* 0x00000018151a7220 */ /* 0x040fe20000410000 */
[----:B------:R-:W-:Y:S02]  /*adb0*/  HADD2.F32 R22, -RZ, R11.H0_H0 ;  /* 0x2000000bff167230 */ /* 0x000fe40000004100 */
[----:B------:R-:W-:Y:S02]  /*adc0*/  HADD2.F32 R29, -RZ, R42.H1_H1 ;  /* 0x3000002aff1d7230 */ /* 0x000fe40000004100 */
[----:B------:R-:W-:Y:S02]  /*add0*/  HADD2.F32 R25, -RZ, R44.H1_H1 ;  /* 0x3000002cff197230 */ /* 0x000fe40000004100 */
[----:B------:R-:W-:Y:S01]  /*ade0*/  FFMA.FTZ R31, R12, R27, R31 ;  /* 0x0000001b0c1f7223 */ /* 0x000fe2000001001f */
[----:B------:R-:W-:Y:S01]  /*adf0*/  FMUL.FTZ R12, R21, R20 ;  /* 0x00000014150c7220 */ /* 0x000fe20000410000 */
[----:B------:R-:W-:-:S02]  /*ae00*/  HADD2.F32 R14, -RZ, R7.H0_H0 ;  /* 0x20000007ff0e7230 */ /* 0x000fc40000004100 */
[----:B------:R-:W-:Y:S01]  /*ae10*/  FFMA.FTZ R27, R13, R20, -R26 ;  /* 0x000000140d1b7223 */ /* 0x000fe2000001081a */
[C---:B------:R-:W-:Y:S01]  /*ae20*/  FMUL.FTZ R21, R22.reuse, R29 ;  /* 0x0000001d16157220 */ /* 0x040fe20000410000 */
[----:B------:R-:W-:Y:S02]  /*ae30*/  HADD2.F32 R23, -RZ, R11.H1_H1 ;  /* 0x3000000bff177230 */ /* 0x000fe40000004100 */
[-C--:B------:R-:W-:Y:S01]  /*ae40*/  FMUL.FTZ R22, R22, R25.reuse ;  /* 0x0000001916167220 */ /* 0x080fe20000410000 */
[----:B------:R-:W-:Y:S02]  /*ae50*/  HADD2.F32 R26, -RZ, R30.H0_H0 ;  /* 0x2000001eff1a7230 */ /* 0x000fe40000004100 */
[C---:B------:R-:W-:Y:S01]  /*ae60*/  FFMA.FTZ R25, R14.reuse, R25, -R21 ;  /* 0x000000190e197223 */ /* 0x040fe20000010815 */
[----:B------:R-:W-:Y:S02]  /*ae70*/  HADD2.F32 R15, -RZ, R7.H1_H1 ;  /* 0x30000007ff0f7230 */ /* 0x000fe40000004100 */
[----:B------:R-:W-:Y:S01]  /*ae80*/  FFMA.FTZ R29, R14, R29, R22 ;  /* 0x0000001d0e1d7223 */ /* 0x000fe20000010016 */
[----:B------:R-:W-:-:S02]  /*ae90*/  HADD2.F32 R20, -RZ, R32.H0_H0 ;  /* 0x20000020ff147230 */ /* 0x000fc40000004100 */
[----:B------:R-:W-:Y:S01]  /*aea0*/  FMUL.FTZ R22, R23, R26 ;  /* 0x0000001a17167220 */ /* 0x000fe20000410000 */
[----:B------:R-:W-:Y:S02]  /*aeb0*/  HADD2.F32 R9, -RZ, R8.H0_H0 ;  /* 0x20000008ff097230 */ /* 0x000fe40000004100 */
[----:B------:R-:W-:Y:S01]  /*aec0*/  FFMA.FTZ R24, R13, R24, R12 ;  /* 0x000000180d187223 */ /* 0x000fe2000001000c */
[----:B------:R-:W-:Y:S02]  /*aed0*/  HADD2.F32 R14, -RZ, R41.H0_H0 ;  /* 0x20000029ff0e7230 */ /* 0x000fe40000004100 */
[----:B------:R-:W-:Y:S02]  /*aee0*/  HADD2.F32 R12, -RZ, R43.H0_H0 ;  /* 0x2000002bff0c7230 */ /* 0x000fe40000004100 */
[-C--:B------:R-:W-:Y:S01]  /*aef0*/  FMUL.FTZ R32, R23, R20.reuse ;  /* 0x0000001417207220 */ /* 0x080fe20000410000 */
[----:B------:R-:W-:Y:S02]  /*af00*/  HADD2.F32 R5, -RZ, R4.H0_H0 ;  /* 0x20000004ff057230 */ /* 0x000fe40000004100 */
[----:B------:R-:W-:Y:S01]  /*af10*/  FFMA.FTZ R30, R15, R20, -R22 ;  /* 0x000000140f1e7223 */ /* 0x000fe20000010816 */
[----:B------:R-:W-:-:S02]  /*af20*/  HADD2.F32 R11, -RZ, R10.H0_H0 ;  /* 0x2000000aff0b7230 */ /* 0x000fc40000004100 */
[C---:B------:R-:W-:Y:S01]  /*af30*/  FMUL.FTZ R20, R9.reuse, R14 ;  /* 0x0000000e09147220 */ /* 0x040fe20000410000 */
[----:B------:R-:W-:Y:S02]  /*af40*/  HADD2.F32 R42, -RZ, R42.H0_H0 ;  /* 0x2000002aff2a7230 */ /* 0x000fe40000004100 */
[----:B------:R-:W-:Y:S02]  /*af50*/  HADD2.F32 R44, -RZ, R44.H0_H0 ;  /* 0x2000002cff2c7230 */ /* 0x000fe40000004100 */
[-C--:B------:R-:W-:Y:S01]  /*af60*/  FMUL.FTZ R9, R9, R12.reuse ;  /* 0x0000000c09097220 */ /* 0x080fe20000410000 */
[----:B------:R-:W-:Y:S01]  /*af70*/  FFMA.FTZ R20, R5, R12, -R20 ;  /* 0x0000000c05147223 */ /* 0x000fe20000010814 */
[----:B------:R-:W-:Y:S02]  /*af80*/  HADD2.F32 R7, -RZ, R6.H0_H0 ;  /* 0x20000006ff077230 */ /* 0x000fe40000004100 */
[C---:B------:R-:W-:Y:S01]  /*af90*/  FMUL.FTZ R22, R11.reuse, R42 ;  /* 0x0000002a0b167220 */ /* 0x040fe20000410000 */
[----:B------:R-:W-:Y:S01]  /*afa0*/  FMUL.FTZ R12, R11, R44 ;  /* 0x0000002c0b0c7220 */ /* 0x000fe20000410000 */
[----:B------:R-:W-:-:S02]  /*afb0*/  HADD2.F32 R8, -RZ, R8.H1_H1 ;  /* 0x30000008ff087230 */ /* 0x000fc40000004100 */
[----:B------:R-:W-:Y:S01]  /*afc0*/  FFMA.FTZ R14, R5, R14, R9 ;  /* 0x0000000e050e7223 */ /* 0x000fe20000010009 */
[----:B------:R-:W-:Y:S02]  /*afd0*/  HADD2.F32 R10, -RZ, R10.H1_H1 ;  /* 0x3000000aff0a7230 */ /* 0x000fe40000004100 */
        /* <DEDUP_REMOVED lines=12> */
[----:B------:R-:W-:Y:S01]  /*b0a0*/  FFMA.FTZ R32, R15, R26, R32 ;  /* 0x0000001a0f207223 */ /* 0x000fe20000010020 */
        /* <DEDUP_REMOVED lines=14> */
.L_x_9846:
[----:B------:R-:W-:Y:S05]  /*b190*/  BSYNC B0 ;  /* 0x0000000000007941 */ /* 0x000fea0003800000 */
.L_x_9839:
        /* <DEDUP_REMOVED lines=8> */
.L_x_9837:
[----:B0--3--:R-:W3:Y:S02]  /*b220*/  LDL R0, [R1+0x4c] ;  /* 0x00004c0001007983 */ /* 0x009ee40000100800 */
[----:B---3--:R-:W-:-:S13]  /*b230*/  ISETP.NE.AND P0, PT, R0, 0x3, PT ;  /* 0x000000030000780c */ /* 0x008fda0003f05270 */
[----:B------:R-:W-:Y:S05]  /*b240*/  @!P0 BRA `(.L_x_9866) ;  /* 0x0000000000048947 */ /* 0x000fea0003800000 */
[----:B------:R-:W-:Y:S01]  /*b250*/  BPT.TRAP 0x1 ;  /* 0x000000040000795c */ /* 0x000fe20000300000 */
.L_x_9866:
[----:B--2-4-:R-:W2:Y:S01]  /*b260*/  LDL R3, [R1+0x5c] ;  /* 0x00005c0001037983 */ /* 0x014ea20000100800 */
[----:B------:R-:W-:Y:S01]  /*b270*/  IMAD R0, R147, 0x8, R16 ;  /* 0x0000000893007824 */ /* 0x000fe200078e0210 */
[----:B--2---:R-:W-:-:S04]  /*b280*/  SHF.L.U32 R5, R3, 0x1f, RZ ;  /* 0x0000001f03057819 */ /* 0x004fc800000006ff */
[----:B------:R0:W2:Y:S01]  /*b290*/  SYNCS.PHASECHK.TRANS64.TRYWAIT P1, [R0+URZ+0x31c30], R5 ;  /* 0x031c3005000075a7 */ /* 0x0000a2000802017f */
[----:B------:R-:W-:Y:S05]  /*b2a0*/  @!P0 BRA `(.L_x_9867) ;  /* 0x0000000000048947 */ /* 0x000fea0003800000 */
[----:B------:R-:W-:Y:S01]  /*b2b0*/  BPT.TRAP 0x1 ;  /* 0x000000040000795c */ /* 0x000fe20000300000 */
.L_x_9867:
[----:B------:R-:W-:Y:S02]  /*b2c0*/  IMAD R2, R2, 0x1000, R16 ;  /* 0x0000100002027824 */ /* 0x000fe400078e0210 */
[----:B------:R-:W-:Y:S02]  /*b2d0*/  VIADD R4, R16, 0x16a00 ;  /* 0x00016a0010047836 */ /* 0x000fe40000000000 */
[----:B------:R-:W-:-:S03]  /*b2e0*/  VIADD R3, R2, 0xda00 ;  /* 0x0000da0002037836 */ /* 0x000fc60000000000 */
[----:B------:R-:W-:Y:S02]  /*b2f0*/  SHF.R.U32.HI R2, RZ, 0x4, R4 ;  /* 0x00000004ff027819 */ /* 0x000fe40000011604 */
[----:B------:R-:W-:Y:S02]  /*b300*/  SHF.R.U32.HI R3, RZ, 0x4, R3 ;  /* 0x00000004ff037819 */ /* 0x000fe40000011603 */
[----:B------:R-:W-:Y:S02]  /*b310*/  LOP3.LUT R2, R2, 0x3fff, RZ, 0xc0, !PT ;  /* 0x00003fff02027812 */ /* 0x000fe400078ec0ff */
[----:B------:R-:W-:Y:S02]  /*b320*/  LOP3.LUT R3, R3, 0x3fff, RZ, 0xc0, !PT ;  /* 0x00003fff03037812 */ /* 0x000fe400078ec0ff */
[----:B------:R-:W-:-:S05]  /*b330*/  LOP3.LUT R2, R2, 0x10000, RZ, 0xfc, !PT ;  /* 0x0001000002027812 */ /* 0x000fca00078efcff */
[----:B------:R3:W-:Y:S01]  /*b340*/  STL [R1+0x7c], R2 ;  /* 0x00007c0201007387 */ /* 0x0007e20000100800 */
[----:B--2---:R-:W-:Y:S05]  /*b350*/  @P1 BRA `(.L_x_9868) ;  /* 0x0000000000081947 */ /* 0x004fea0003800000 */
[----:B------:R-:W2:Y:S02]  /*b360*/  SYNCS.PHASECHK.TRANS64.TRYWAIT P1, [R0+URZ+0x31c30], R5 ;  /* 0x031c3005000075a7 */ /* 0x000ea4000802017f */
[----:B--2---:R-:W-:Y:S05]  /*b370*/  @!P1 BRA `(.L_x_9869) ;  /* 0x00000148008c9947 */ /* 0x004fea0003800000 */
.L_x_9868:
[----:B------:R-:W4:Y:S01]  /*b380*/  LDL R4, [R1+0x7c] ;  /* 0x00007c0001047983 */ /* 0x000f220000100800 */
[----:B---3--:R-:W-:Y:S01]  /*b390*/  LOP3.LUT R2, R3, 0x10000, RZ, 0xfc, !PT ;  /* 0x0001000003027812 */ /* 0x008fe200078efcff */
[----:B------:R-:W-:Y:S01]  /*b3a0*/  IMAD.MOV.U32 R15, RZ, RZ, -0x7fffffe0 ;  /* 0x80000020ff0f7424 */ /* 0x000fe200078e00ff */
[----:B------:R-:W-:Y:S01]  /*b3b0*/  P2R R96, PR, RZ, 0x1 ;  /* 0x00000001ff607803 */ /* 0x000fe20000000000 */
[----:B------:R-:W-:Y:S01]  /*b3c0*/  IMAD.MOV.U32 R3, RZ, RZ, -0x7fffffe0 ;  /* 0x80000020ff037424 */ /* 0x000fe200078e00ff */
[----:B------:R-:W-:Y:S05]  /*b3d0*/  WARPSYNC.ALL ;  /* 0x0000000000007948 */ /* 0x000fea0003800000 */
[----:B------:R-:W-:Y:S01]  /*b3e0*/  R2UR UR7, R15 ;  /* 0x000000000f0772ca */ /* 0x000fe200000e0000 */
[----:B------:R-:W3:Y:S01]  /*b3f0*/  LDL R97, [R1+0x88] ;  /* 0x0000880001617983 */ /* 0x000ee20000100800 */
[----:B------:R-:W-:-:S02]  /*b400*/  R2UR UR4, R2 ;  /* 0x00000000020472ca */ /* 0x000fc400000e0000 */
[C---:B------:R-:W-:Y:S01]  /*b410*/  R2UR UR5, R3.reuse ;  /* 0x00000000030572ca */ /* 0x040fe200000e0000 */
[----:B------:R-:W-:Y:S01]  /*b420*/  WARPGROUP.ARRIVE ;  /* 0x00000000000079c5 */ /* 0x000fe20000000000 */
[----:B0-2---:R-:W-:Y:S02]  /*b430*/  IMAD.MOV.U32 R5, RZ, RZ, -0x7fffffe0 ;  /* 0x80000020ff057424 */ /* 0x005fe400078e00ff */
[----:B------:R-:W-:Y:S01]  /*b440*/  IMAD.MOV.U32 R7, RZ, RZ, -0x7fffffe0 ;  /* 0x80000020ff077424 */ /* 0x000fe200078e00ff */
[C---:B------:R-:W-:Y:S02]  /*b450*/  R2UR UR8, R2.reuse ;  /* 0x00000000020872ca */ /* 0x040fe400000e0000 */
[----:B------:R-:W-:Y:S02]  /*b460*/  R2UR UR9, R3 ;  /* 0x00000000030972ca */ /* 0x000fe400000e0000 */
[----:B------:R-:W-:Y:S02]  /*b470*/  R2UR UR11, R7 ;  /* 0x00000000070b72ca */ /* 0x000fe400000e0000 */
[----:B------:R-:W-:-:S02]  /*b480*/  R2UR UR12, R2 ;  /* 0x00000000020c72ca */ /* 0x000fc400000e0000 */
[C---:B------:R-:W-:Y:S01]  /*b490*/  R2UR UR13, R3.reuse ;  /* 0x00000000030d72ca */ /* 0x040fe200000e0000 */
[----:B------:R-:W-:Y:S01]  /*b4a0*/  IMAD.MOV.U32 R9, RZ, RZ, -0x7fffffe0 ;  /* 0x80000020ff097424 */ /* 0x000fe200078e00ff */
[----:B------:R-:W-:Y:S02]  /*b4b0*/  R2UR UR16, R2 ;  /* 0x00000000021072ca */ /* 0x000fe400000e0000 */
[----:B------:R-:W-:Y:S02]  /*b4c0*/  R2UR UR17, R3 ;  /* 0x00000000031172ca */ /* 0x000fe400000e0000 */
[----:B------:R-:W-:Y:S01]  /*b4d0*/  R2UR UR19, R9 ;  /* 0x00000000091372ca */ /* 0x000fe200000e0000 */
[----:B----4-:R-:W-:-:S05]  /*b4e0*/  IMAD R14, R147, 0x6c0, R4 ;  /* 0x000006c0930e7824 */ /* 0x010fca00078e0204 */
[----:B------:R-:W-:-:S13]  /*b4f0*/  R2UR UR6, R14 ;  /* 0x000000000e0672ca */ /* 0x000fda00000e0000 */
[----:B------:R-:W-:Y:S01]  /*b500*/  HGMMA.64x16x16.F32 R88, gdesc[UR4], RZ, !UPT, gsb0 ;  /* 0x00200000045879f0 */ /* 0x000fe2000c0008ff */
[----:B------:R-:W-:Y:S01]  /*b510*/  VIADD R4, R14, 0x40 ;  /* 0x000000400e047836 */ /* 0x000fe20000000000 */
[----:B------:R-:W-:Y:S02]  /*b520*/  R2UR UR7, R5 ;  /* 0x00000000050772ca */ /* 0x000fe400000e0000 */
[----:B------:R-:W-:Y:S02]  /*b530*/  R2UR UR4, R2 ;  /* 0x00000000020472ca */ /* 0x000fe400000e0000 */
[----:B------:R-:W-:Y:S02]  /*b540*/  R2UR UR6, R4 ;  /* 0x00000000040672ca */ /* 0x000fe400000e0000 */
[----:B------:R-:W-:Y:S01]  /*b550*/  R2UR UR5, R3 ;  /* 0x00000000030572ca */ /* 0x000fe200000e0000 */
[----:B------:R-:W-:Y:S02]  /*b560*/  WARPGROUP.DEPBAR.LE gsb0, 0x0 ;  /* 0x00008000000079c5 */ /* 0x000fe40000010000 */
[----:B------:R-:W-:-:S10]  /*b570*/  WARPGROUP.ARRIVE ;  /* 0x00000000000079c5 */ /* 0x000fd40000000000 */
[----:B------:R-:W-:Y:S01]  /*b580*/  HGMMA.64x16x16.F32 R80, gdesc[UR4], RZ, !UPT, gsb0 ;  /* 0x00200000045079f0 */ /* 0x000fe2000c0008ff */
[----:B------:R-:W-:-:S05]  /*b590*/  VIADD R6, R14, 0x80 ;  /* 0x000000800e067836 */ /* 0x000fca0000000000 */
[----:B------:R-:W-:Y:S01]  /*b5a0*/  R2UR UR10, R6 ;  /* 0x00000000060a72ca */ /* 0x000fe200000e0000 */
[----:B------:R-:W-:Y:S02]  /*b5b0*/  WARPGROUP.DEPBAR.LE gsb0, 0x0 ;  /* 0x00008000000079c5 */ /* 0x000fe40000010000 */
[----:B------:R-:W-:-:S10]  /*b5c0*/  WARPGROUP.ARRIVE ;  /* 0x00000000000079c5 */ /* 0x000fd40000000000 */
[----:B------:R-:W-:Y:S01]  /*b5d0*/  HGMMA.64x16x16.F32 R72, gdesc[UR8], RZ, !UPT, gsb0 ;  /* 0x00200000084879f0 */ /* 0x000fe2000c0008ff */
[----:B------:R-:W-:Y:S02]  /*b5e0*/  VIADD R4, R14, 0xc0 ;  /* 0x000000c00e047836 */ /* 0x000fe40000000000 */
[----:B------:R-:W-:-:S03]  /*b5f0*/  IMAD.MOV.U32 R5, RZ, RZ, -0x7fffffe0 ;  /* 0x80000020ff057424 */ /* 0x000fc600078e00ff */
[----:B------:R-:W-:Y:S02]  /*b600*/  R2UR UR14, R4 ;  /* 0x00000000040e72ca */ /* 0x000fe400000e0000 */
[----:B------:R-:W-:Y:S01]  /*b610*/  R2UR UR15, R5 ;  /* 0x00000000050f72ca */ /* 0x000fe200000e0000 */
[----:B------:R-:W-:Y:S02]  /*b620*/  WARPGROUP.DEPBAR.LE gsb0, 0x0 ;  /* 0x00008000000079c5 */ /* 0x000fe40000010000 */
[----:B-----5:R-:W-:-:S10]  /*b630*/  WARPGROUP.ARRIVE ;  /* 0x00000000000079c5 */ /* 0x020fd40000000000 */
[----:B------:R-:W-:Y:S01]  /*b640*/  HGMMA.64x16x16.F32 R64, gdesc[UR12], RZ, !UPT, gsb0 ;  /* 0x002000000c4079f0 */ /* 0x000fe2000c0008ff */
[----:B------:R-:W-:-:S05]  /*b650*/  VIADD R8, R14, 0x100 ;  /* 0x000001000e087836 */ /* 0x000fca0000000000 */
[----:B------:R-:W-:Y:S01]  /*b660*/  R2UR UR18, R8 ;  /* 0x00000000081272ca */ /* 0x000fe200000e0000 */
[----:B------:R-:W-:Y:S02]  /*b670*/  WARPGROUP.DEPBAR.LE gsb0, 0x0 ;  /* 0x00008000000079c5 */ /* 0x000fe40000010000 */
[----:B------:R-:W-:-:S10]  /*b680*/  WARPGROUP.ARRIVE ;  /* 0x00000000000079c5 */ /* 0x000fd40000000000 */
[----:B------:R-:W-:Y:S01]  /*b690*/  HGMMA.64x16x16.F32 R56, gdesc[UR16], RZ, !UPT, gsb0 ;  /* 0x00200000103879f0 */ /* 0x000fe2000c0008ff */
[----:B------:R-:W-:Y:S02]  /*b6a0*/  VIADD R6, R14, 0x140 ;  /* 0x000001400e067836 */ /* 0x000fe40000000000 */
[----:B------:R-:W-:Y:S01]  /*b6b0*/  IMAD.MOV.U32 R7, RZ, RZ, -0x7fffffe0 ;  /* 0x80000020ff077424 */ /* 0x000fe200078e00ff */
[----:B------:R-:W-:Y:S02]  /*b6c0*/  R2UR UR20, R2 ;  /* 0x00000000021472ca */ /* 0x000fe400000e0000 */
[----:B------:R-:W-:Y:S02]  /*b6d0*/  R2UR UR22, R6 ;  /* 0x00000000061672ca */ /* 0x000fe400000e0000 */
[----:B------:R-:W-:Y:S02]  /*b6e0*/  R2UR UR23, R7 ;  /* 0x00000000071772ca */ /* 0x000fe400000e0000 */
[----:B------:R-:W-:Y:S01]  /*b6f0*/  R2UR UR21, R3 ;  /* 0x00000000031572ca */ /* 0x000fe200000e0000 */
[----:B------:R-:W-:-:S02]  /*b700*/  WARPGROUP.DEPBAR.LE gsb0, 0x0 ;  /* 0x00008000000079c5 */ /* 0x000fc40000010000 */
        /* <DEDUP_REMOVED lines=18> */
[----:B-1----:R-:W-:-:S10]  /*b830*/  WARPGROUP.ARRIVE ;  /* 0x00000000000079c5 */ /* 0x002fd40000000000 */
        /* <DEDUP_REMOVED lines=11> */
[----:B------:R-:W-:Y:S02]  /*b8f0*/  VIADD R8, R2, 0x2 ;  /* 0x0000000202087836 */ /* 0x000fe40000000000 */
[----:B------:R-:W-:Y:S02]  /*b900*/  IMAD.MOV.U32 R5, RZ, RZ, -0x7fffffe0 ;  /* 0x80000020ff057424 */ /* 0x000fe400078e00ff */
[----:B------:R-:W-:Y:S01]  /*b910*/  IMAD.MOV.U32 R9, RZ, RZ, -0x7fffffe0 ;  /* 0x80000020ff097424 */ /* 0x000fe200078e00ff */
[----:B------:R-:W-:Y:S02]  /*b920*/  R2UR UR34, R4 ;  /* 0x00000000042272ca */ /* 0x000fe400000e0000 */
[----:B------:R-:W-:-:S02]  /*b930*/  R2UR UR35, R5 ;  /* 0x00000000052372ca */ /* 0x000fc400000e0000 */
[----:B------:R-:W-:Y:S02]  /*b940*/  R2UR UR32, R8 ;  /* 0x00000000082072ca */ /* 0x000fe400000e0000 */
[----:B------:R-:W-:Y:S01]  /*b950*/  R2UR UR33, R9 ;  /* 0x00000000092172ca */ /* 0x000fe200000e0000 */
[----:B------:R-:W-:Y:S02]  /*b960*/  WARPGROUP.DEPBAR.LE gsb0, 0x0 ;  /* 0x00008000000079c5 */ /* 0x000fe40000010000 */
[----:B------:R-:W-:-:S10]  /*b970*/  WARPGROUP.ARRIVE ;  /* 0x00000000000079c5 */ /* 0x000fd40000000000 */
[----:B------:R-:W-:Y:S01]  /*b980*/  HGMMA.64x16x16.F32 R88, gdesc[UR32], R88, gsb0 ;  /* 0x00200000205879f0 */ /* 0x000fe20008000858 */
        /* <DEDUP_REMOVED lines=382> */
[----:B------:R-:W-:-:S02]  /*d170*/  R2UR UR9, R5 ;  /* 0x00000000050972ca */ /* 0x000fc400000e0000 */
[----:B---3--:R-:W-:-:S05]  /*d180*/  IADD3 R97, R114, 0x90, -R97 ;  /* 0x0000009072617810 */ /* 0x008fca0007ffe861 */
[----:B------:R-:W-:Y:S01]  /*d190*/  IMAD R97, R108, -0x90, R97 ;  /* 0xffffff706c617824 */ /* 0x000fe200078e0261 */
[----:B------:R-:W-:Y:S02]  /*d1a0*/  WARPGROUP.DEPBAR.LE gsb0, 0x0 ;  /* 0x00008000000079c5 */ /* 0x000fe40000010000 */
[----:B------:R-:W-:-:S06]  /*d1b0*/  WARPGROUP.ARRIVE ;  /* 0x00000000000079c5 */ /* 0x000fcc0000000000 */
[----:B------:R-:W-:Y:S01]  /*d1c0*/  HGMMA.64x16x16.F32 R40, gdesc[UR8], R40, gsb0 ;  /* 0x00200000082879f0 */ /* 0x000fe20008000828 */
[C---:B------:R-:W-:Y:S02]  /*d1d0*/  ISETP.GT.AND P1, PT, R97.reuse, RZ, PT ;  /* 0x000000ff6100720c */ /* 0x040fe40003f24270 */
[C---:B------:R-:W-:Y:S02]  /*d1e0*/  ISETP.GT.AND P2, PT, R97.reuse, 0x1, PT ;  /* 0x000000016100780c */ /* 0x040fe40003f44270 */
[----:B------:R-:W-:Y:S02]  /*d1f0*/  ISETP.GT.AND P3, PT, R97, 0x8, PT ;  /* 0x000000086100780c */ /* 0x000fe40003f64270 */
[----:B------:R-:W-:Y:S02]  /*d200*/  FSEL R88, R88, -INF , P1 ;  /* 0xff80000058587808 */ /* 0x000fe40000800000 */
[----:B------:R-:W-:Y:S02]  /*d210*/  FSEL R89, R89, -INF , P2 ;  /* 0xff80000059597808 */ /* 0x000fe40001000000 */
[----:B------:R-:W-:-:S02]  /*d220*/  ISETP.GT.AND P4, PT, R97, 0x9, PT ;  /* 0x000000096100780c */ /* 0x000fc40003f84270 */
[----:B------:R-:W-:Y:S02]  /*d230*/  FSEL R92, R92, -INF , P3 ;  /* 0xff8000005c5c7808 */ /* 0x000fe40001800000 */
[----:B------:R-:W-:Y:S02]  /*d240*/  FMNMX.FTZ R15, R88, R89, !PT ;  /* 0x00000059580f7209 */ /* 0x000fe40007810000 */
[----:B------:R-:W-:Y:S02]  /*d250*/  FSEL R93, R93, -INF , P4 ;  /* 0xff8000005d5d7808 */ /* 0x000fe40002000000 */
[----:B------:R-:W-:Y:S01]  /*d260*/  FMNMX.FTZ R20, R92, R15, !PT ;  /* 0x0000000f5c147209 */ /* 0x000fe20007810000 */
[----:B------:R-:W-:-:S03]  /*d270*/  IMAD.MOV.U32 R21, RZ, RZ, -0x7fffffe0 ;  /* 0x80000020ff157424 */ /* 0x000fc600078e00ff */
[----:B------:R-:W-:Y:S01]  /*d280*/  FMNMX.FTZ R15, R93, R20, !PT ;  /* 0x000000145d0f7209 */ /* 0x000fe20007810000 */
[----:B------:R-:W-:Y:S01]  /*d290*/  VIADD R20, R14, 0x642 ;  /* 0x000006420e147836 */ /* 0x000fe20000000000 */
[----:B------:R-:W-:Y:S02]  /*d2a0*/  R2UR UR7, R21 ;  /* 0x00000000150772ca */ /* 0x000fe400000e0000 */
[----:B------:R-:W-:Y:S02]  /*d2b0*/  R2UR UR4, R4 ;  /* 0x00000000040472ca */ /* 0x000fe400000e0000 */
[----:B------:R-:W-:Y:S02]  /*d2c0*/  R2UR UR6, R20 ;  /* 0x00000000140672ca */ /* 0x000fe400000e0000 */
[----:B------:R-:W-:Y:S02]  /*d2d0*/  R2UR UR5, R5 ;  /* 0x00000000050572ca */ /* 0x000fe400000e0000 */
[----:B------:R-:W-:-:S02]  /*d2e0*/  FSEL R90, R90, -INF , P1 ;  /* 0xff8000005a5a7808 */ /* 0x000fc40000800000 */
[----:B------:R-:W-:Y:S02]  /*d2f0*/  ISETP.GT.AND P1, PT, R97, 0x10, PT ;  /* 0x000000106100780c */ /* 0x000fe40003f24270 */
[----:B------:R-:W-:Y:S02]  /*d300*/  FSEL R91, R91, -INF , P2 ;  /* 0xff8000005b5b7808 */ /* 0x000fe40001000000 */
[----:B------:R-:W-:Y:S02]  /*d310*/  ISETP.GT.AND P2, PT, R97, 0x11, PT ;  /* 0x000000116100780c */ /* 0x000fe40003f44270 */
[----:B------:R-:W-:Y:S01]  /*d320*/  FSEL R80, R80, -INF , P1 ;  /* 0xff80000050507808 */ /* 0x000fe20000800000 */
[----:B------:R-:W-:Y:S02]  /*d330*/  WARPGROUP.DEPBAR.LE gsb0, 0x0 ;  /* 0x00008000000079c5 */ /* 0x000fe40000010000 */
[----:B------:R-:W-:Y:S01]  /*d340*/  WARPGROUP.ARRIVE ;  /* 0x00000000000079c5 */ /* 0x000fe20000000000 */
[----:B------:R-:W-:-:S05]  /*d350*/  FSEL R94, R94, -INF , P3 ;  /* 0xff8000005e5e7808 */ /* 0x000fca0001800000 */
[----:B------:R-:W-:Y:S01]  /*d360*/  HGMMA.64x16x16.F32 R32, gdesc[UR4], R32, gsb0 ;  /* 0x00200000042079f0 */ /* 0x000fe20008000820 */
[----:B------:R-:W-:Y:S02]  /*d370*/  ISETP.GT.AND P3, PT, R97, 0x18, PT ;  /* 0x000000186100780c */ /* 0x000fe40003f64270 */
[----:B------:R-:W-:Y:S01]  /*d380*/  FSEL R95, R95, -INF , P4 ;  /* 0xff8000005f5f7808 */ /* 0x000fe20002000000 */
[----:B------:R-:W-:Y:S01]  /*d390*/  VIADD R14, R14, 0x682 ;  /* 0x000006820e0e7836 */ /* 0x000fe20000000000 */
[----:B------:R-:W-:Y:S01]  /*d3a0*/  FSEL R81, R81, -INF , P2 ;  /* 0xff80000051517808 */ /* 0x000fe20001000000 */
[----:B------:R-:W-:Y:S01]  /*d3b0*/  ULDC UR4, c[0x0][0x988] ;  /* 0x0002620000047ab9 */ /* 0x000fe20000000800 */
[----:B------:R-:W-:Y:S02]  /*d3c0*/  FMNMX.FTZ R22, R80, R15, !PT ;  /* 0x0000000f50167209 */ /* 0x000fe40007810000 */
[----:B------:R-:W-:Y:S02]  /*d3d0*/  ISETP.GT.AND P4, PT, R97, 0x19, PT ;  /* 0x000000196100780c */ /* 0x000fe40003f84270 */
[----:B------:R-:W-:-:S02]  /*d3e0*/  FSEL R84, R84, -INF , P3 ;  /* 0xff80000054547808 */ /* 0x000fc40001800000 */
[----:B------:R-:W-:Y:S02]  /*d3f0*/  FMNMX.FTZ R15, R81, R22, !PT ;  /* 0x00000016510f7209 */ /* 0x000fe40007810000 */
[----:B------:R-:W-:Y:S02]  /*d400*/  FSEL R82, R82, -INF , P1 ;  /* 0xff80000052527808 */ /* 0x000fe40000800000 */
[----:B------:R-:W-:Y:S02]  /*d410*/  FSEL R85, R85, -INF , P4 ;  /* 0xff80000055557808 */ /* 0x000fe40002000000 */
[----:B------:R-:W-:Y:S02]  /*d420*/  ISETP.GT.AND P1, PT, R97, 0x20, PT ;  /* 0x000000206100780c */ /* 0x000fe40003f24270 */
        /* <DEDUP_REMOVED lines=12> */
[----:B------:R-:W-:Y:S01]  /*d4f0*/  FMNMX.FTZ R21, R73, R22, !PT ;  /* 0x0000001649157209 */ /* 0x000fe20007810000 */
[----:B------:R-:W-:Y:S01]  /*d500*/  IMAD.MOV.U32 R15, RZ, RZ, -0x7fffffe0 ;  /* 0x80000020ff0f7424 */ /* 0x000fe200078e00ff */
[----:B------:R-:W-:-:S02]  /*d510*/  R2UR UR14, R14 ;  /* 0x000000000e0e72ca */ /* 0x000fc400000e0000 */
[----:B------:R-:W-:Y:S02]  /*d520*/  FSEL R77, R77, -INF , P4 ;  /* 0xff8000004d4d7808 */ /* 0x000fe40002000000 */
[----:B------:R-:W-:Y:S02]  /*d530*/  ISETP.GT.AND P5, PT, R97, 0x30, PT ;  /* 0x000000306100780c */ /* 0x000fe40003fa4270 */
[----:B------:R-:W-:Y:S02]  /*d540*/  FMNMX.FTZ R14, R76, R21, !PT ;  /* 0x000000154c0e7209 */ /* 0x000fe40007810000 */
[----:B------:R-:W-:Y:S02]  /*d550*/  FSEL R79, R79, -INF , P4 ;  /* 0xff8000004f4f7808 */ /* 0x000fe40002000000 */
[----:B------:R-:W-:Y:S02]  /*d560*/  R2UR UR15, R15 ;  /* 0x000000000f0f72ca */ /* 0x000fe400000e0000 */
        /* <DEDUP_REMOVED lines=15> */
[----:B------:R-:W-:Y:S02]  /*d660*/  R2UR UR12, R4 ;  /* 0x00000000040c72ca */ /* 0x000fe400000e0000 */
[----:B------:R-:W-:Y:S02]  /*d670*/  R2UR UR13, R5 ;  /* 0x00000000050d72ca */ /* 0x000fe400000e0000 */
[----:B------:R-:W-:Y:S02]  /*d680*/  FSEL R66, R66, -INF , P5 ;  /* 0xff80000042427808 */ /* 0x000fe40002800000 */
[----:B------:R-:W-:-:S02]  /*d690*/  ISETP.GT.AND P5, PT, R97, 0x41, PT ;  /* 0x000000416100780c */ /* 0x000fc40003fa4270 */
[----:B------:R-:W-:Y:S02]  /*d6a0*/  FSEL R56, R56, -INF , P2 ;  /* 0xff80000038387808 */ /* 0x000fe40001000000 */
[----:B------:R-:W-:Y:S01]  /*d6b0*/  FMNMX.FTZ R15, R69, R14, !PT ;  /* 0x0000000e450f7209 */ /* 0x000fe20007810000 */
[----:B------:R-:W-:Y:S02]  /*d6c0*/  WARPGROUP.DEPBAR.LE gsb0, 0x0 ;  /* 0x00008000000079c5 */ /* 0x000fe40000010000 */
[----:B------:R-:W-:Y:S01]  /*d6d0*/  FSEL R67, R67, -INF , P4 ;  /* 0xff80000043437808 */ /* 0x000fe20002000000 */
[----:B------:R-:W-:Y:S01]  /*d6e0*/  WARPGROUP.ARRIVE ;  /* 0x00000000000079c5 */ /* 0x000fe20000000000 */
[----:B------:R-:W-:Y:S02]  /*d6f0*/  ISETP.GT.AND P4, PT, R97, 0x48, PT ;  /* 0x000000486100780c */ /* 0x000fe40003f84270 */
[----:B------:R-:W-:Y:S02]  /*d700*/  FSEL R57, R57, -INF , P5 ;  /* 0xff80000039397808 */ /* 0x000fe40002800000 */
[----:B------:R-:W-:Y:S01]  /*d710*/  FMNMX.FTZ R14, R56, R15, !PT ;  /* 0x0000000f380e7209 */ /* 0x000fe20007810000 */
[----:B------:R-:W-:Y:S01]  /*d720*/  HGMMA.64x16x16.F32 R24, gdesc[UR12], R24, gsb0 ;  /* 0x002000000c1879f0 */ /* 0x000fe20008000818 */
        /* <DEDUP_REMOVED lines=69> */
[----:B0-----:R-:W-:-:S05]  /*db80*/  FMNMX.FTZ R99, R98, R15, !PT ;  /* 0x0000000f62637209 */ /* 0x001fca0007810000 */
[----:B------:R-:W0:Y:S01]  /*db90*/  SHFL.BFLY PT, R14, R99, 0x1, 0x1f ;  /* 0x0c201f00630e7f89 */ /* 0x000e2200000e0000 */
[----:B------:R-:W-:Y:S01]  /*dba0*/  IMAD.U32 R15, RZ, RZ, UR4 ;  /* 0x00000004ff0f7e24 */ /* 0x000fe2000f8e00ff */
[----:B------:R-:W-:Y:S02]  /*dbb0*/  P2R R23, PR, RZ, 0x4 ;  /* 0x00000004ff177803 */ /* 0x000fe40000000000 */
[----:B------:R-:W-:Y:S02]  /*dbc0*/  P2R R21, PR, RZ, 0x1 ;  /* 0x00000001ff157803 */ /* 0x000fe40000000000 */
[C---:B------:R-:W-:Y:S02]  /*dbd0*/  ISETP.GT.AND P0, PT, R97.reuse, 0x70, PT ;  /* 0x000000706100780c */ /* 0x040fe40003f04270 */
[----:B------:R-:W-:Y:S02]  /*dbe0*/  P2R R22, PR, RZ, 0x2 ;  /* 0x00000002ff167803 */ /* 0x000fe40000000000 */
[----:B------:R-:W-:-:S02]  /*dbf0*/  ISETP.GT.AND P1, PT, R97, 0x69, PT ;  /* 0x000000696100780c */ /* 0x000fc40003f24270 */
[----:B0-----:R-:W-:-:S04]  /*dc00*/  FMNMX.FTZ R14, R99, R14, !PT ;  /* 0x0000000e630e7209 */ /* 0x001fc80007810000 */
[C---:B------:R-:W-:Y:S01]  /*dc10*/  FSETP.NEU.FTZ.AND P2, PT, R14.reuse, -INF , PT ;  /* 0xff8000000e00780b */ /* 0x040fe20003f5d000 */
[----:B------:R-:W-:Y:S01]  /*dc20*/  FMUL.FTZ R20, R14, R15 ;  /* 0x0000000f0e147220 */ /* 0x000fe20000410000 */
[----:B------:R-:W-:-:S04]  /*dc30*/  FSEL R34, R34, -INF , P0 ;  /* 0xff80000022227808 */ /* 0x000fc80000000000 */
[----:B------:R-:W-:Y:S02]  /*dc40*/  FSEL R20, R20, RZ, P2 ;  /* 0x000000ff14147208 */ /* 0x000fe40001000000 */
[----:B------:R-:W-:-:S03]  /*dc50*/  ISETP.NE.AND P0, PT, R21, RZ, PT ;  /* 0x000000ff1500720c */ /* 0x000fc60003f05270 */
[-CC-:B------:R-:W-:Y:S01]  /*dc60*/  FFMA.FTZ R21, R88, R15.reuse, -R20.reuse ;  /* 0x0000000f58157223 */ /* 0x180fe20000010814 */
[--C-:B------:R-:W-:Y:S01]  /*dc70*/  FFMA.FTZ R88, R93, R15, -R20.reuse ;  /* 0x0000000f5d587223 */ /* 0x100fe20000010814 */
[----:B------:R-:W-:Y:S02]  /*dc80*/  FSEL R47, R47, -INF , P1 ;  /* 0xff8000002f2f7808 */ /* 0x000fe40000800000 */
[----:B------:R-:W-:Y:S02]  /*dc90*/  FMNMX.FTZ R93, R90, R91, !PT ;  /* 0x0000005b5a5d7209 */ /* 0x000fe40007810000 */
[----:B------:R-:W-:Y:S01]  /*dca0*/  ISETP.NE.AND P1, PT, R22, RZ, PT ;  /* 0x000000ff1600720c */ /* 0x000fe20003f25270 */
[-CC-:B------:R-:W-:Y:S01]  /*dcb0*/  FFMA.FTZ R22, R89, R15.reuse, -R20.reuse ;  /* 0x0000000f59167223 */ /* 0x180fe20000010814 */
[----:B------:R-:W-:Y:S01]  /*dcc0*/  FFMA.FTZ R89, R80, R15, -R20 ;  /* 0x0000000f50597223 */ /* 0x000fe20000010814 */
[----:B------:R-:W-:-:S04]  /*dcd0*/  FMNMX.FTZ R80, R94, R93, !PT ;  /* 0x0000005d5e507209 */ /* 0x000fc80007810000 */
[----:B------:R-:W-:-:S04]  /*dce0*/  FMNMX.FTZ R93, R95, R80, !PT ;  /* 0x000000505f5d7209 */ /* 0x000fc80007810000 */
[----:B------:R-:W-:-:S04]  /*dcf0*/  FMNMX.FTZ R80, R82, R93, !PT ;  /* 0x0000005d52507209 */ /* 0x000fc80007810000 */
[----:B------:R-:W-:-:S04]  /*dd00*/  FMNMX.FTZ R93, R83, R80, !PT ;  /* 0x00000050535d7209 */ /* 0x000fc80007810000 */
[----:B------:R-:W-:Y:S02]  /*dd10*/  FMNMX.FTZ R80, R86, R93, !PT ;  /* 0x0000005d56507209 */ /* 0x000fe40007810000 */
[----:B------:R-:W-:Y:S02]  /*dd20*/  ISETP.NE.AND P2, PT, R23, RZ, PT ;  /* 0x000000ff1700720c */ /* 0x000fe40003f45270 */
[----:B------:R-:W-:Y:S01]  /*dd30*/  FMNMX.FTZ R93, R87, R80, !PT ;  /* 0x00000050575d7209 */ /* 0x000fe20007810000 */
[-CC-:B------:R-:W-:Y:S01]  /*dd40*/  FFMA.FTZ R23, R92, R15.reuse, -R20.reuse ;  /* 0x0000000f5c177223 */ /* 0x180fe20000010814 */
[----:B------:R-:W-:Y:S02]  /*dd50*/  FFMA.FTZ R92, R72, R15, -R20 ;  /* 0x0000000f485c7223 */ /* 0x000fe40000010814 */
        /* <DEDUP_REMOVED lines=20> */
[----:B------:R-:W-:Y:S02]  /*dea0*/  FSEL R35, R35, -INF , P0 ;  /* 0xff80000023237808 */ /* 0x000fe40000000000 */
[----:B------:R-:W-:Y:S01]  /*deb0*/  FMNMX.FTZ R72, R34, R93, !PT ;  /* 0x0000005d22487209 */ /* 0x000fe20007810000 */
[----:B------:R0:W-:Y:S01]  /*dec0*/  MUFU.EX2 R80, R92 ;  /* 0x0000005c00507308 */ /* 0x0001e20000000800 */
[----:B------:R-:W-:Y:S02]  /*ded0*/  FSEL R38, R38, -INF , P1 ;  /* 0xff80000026267808 */ /* 0x000fe40000800000 */
[----:B------:R-:W-:Y:S01]  /*dee0*/  FSEL R98, R39, -INF , P2 ;  /* 0xff80000027627808 */ /* 0x000fe20001000000 */
[----:B0-----:R-:W-:Y:S01]  /*def0*/  FFMA.FTZ R92, R61, R15, -R20 ;  /* 0x0000000f3d5c7223 */ /* 0x001fe20000010814 */
[----:B------:R-:W-:-:S04]  /*df00*/  FMNMX.FTZ R61, R35, R72, !PT ;  /* 0x00000048233d7209 */ /* 0x000fc80007810000 */
        /* <DEDUP_REMOVED lines=8> */
[----:B------:R-:W-:-:S04]  /*df90*/  FMNMX.FTZ R26, R30, R27, !PT ;  /* 0x0000001b1e1a7209 */ /* 0x000fc80007810000 */
[----:B------:R-:W-:-:S05]  /*dfa0*/  FMNMX.FTZ R26, R101, R26, !PT ;  /* 0x0000001a651a7209 */ /* 0x000fca0007810000 */
[----:B------:R-:W0:Y:S02]  /*dfb0*/  SHFL.BFLY PT, R27, R26, 0x2, 0x1f ;  /* 0x0c401f001a1b7f89 */ /* 0x000e2400000e0000 */
[----:B0-----:R-:W-:-:S05]  /*dfc0*/  FMNMX.FTZ R27, R26, R27, !PT ;  /* 0x0000001b1a1b7209 */ /* 0x001fca0007810000 */
[----:B------:R-:W0:Y:S01]  /*dfd0*/  SHFL.BFLY PT, R72, R27, 0x1, 0x1f ;  /* 0x0c201f001b487f89 */ /* 0x000e2200000e0000 */
[-CC-:B------:R-:W-:Y:S01]  /*dfe0*/  FFMA.FTZ R97, R37, R15.reuse, -R20.reuse ;  /* 0x0000000f25617223 */ /* 0x180fe20000010814 */
[----:B------:R-:W-:Y:S01]  /*dff0*/  FFMA.FTZ R37, R28, R15, -R20 ;  /* 0x0000000f1c257223 */ /* 0x000fe20000010814 */
[----:B0-----:R-:W-:-:S04]  /*e000*/  FMNMX.FTZ R72, R27, R72, !PT ;  /* 0x000000481b487209 */ /* 0x001fc80007810000 */
[C---:B------:R-:W-:Y:S01]  /*e010*/  FSETP.NEU.FTZ.AND P1, PT, R72.reuse, -INF , PT ;  /* 0xff8000004800780b */ /* 0x040fe20003f3d000 */
[----:B------:R-:W-:-:S05]  /*e020*/  FMUL.FTZ R28, R72, R15 ;  /* 0x0000000f481c7220 */ /* 0x000fca0000410000 */
[----:B------:R-:W-:-:S05]  /*e030*/  FSEL R28, R28, RZ, P1 ;  /* 0x000000ff1c1c7208 */ /* 0x000fca0000800000 */
[-C--:B------:R-:W-:Y:S02]  /*e040*/  FFMA.FTZ R27, R91, R15.reuse, -R28 ;  /* 0x0000000f5b1b7223 */ /* 0x080fe4000001081c */
[----:B------:R-:W2:Y:S01]  /*e050*/  LDL R91, [R1+0x74] ;  /* 0x00007400015b7983 */ /* 0x000ea20000100800 */
[----:B------:R-:W0:Y:S01]  /*e060*/  S2R R102, SR_TID.X ;  /* 0x0000000000667919 */ /* 0x000e220000002100 */
[----:B------:R1:W-:Y:S01]  /*e070*/  MUFU.EX2 R39, R92 ;  /* 0x0000005c00277308 */ /* 0x0003e20000000800 */
[----:B------:R-:W-:Y:S01]  /*e080*/  ISETP.NE.AND P0, PT, R96, RZ, PT ;  /* 0x000000ff6000720c */ /* 0x000fe20003f05270 */
[-CC-:B------:R-:W-:Y:S01]  /*e090*/  FFMA.FTZ R96, R53, R15.reuse, -R20.reuse ;  /* 0x0000000f35607223 */ /* 0x180fe20000010814 */
[-CC-:B------:R-:W-:Y:S01]  /*e0a0*/  FFMA.FTZ R53, R32, R15.reuse, -R20.reuse ;  /* 0x0000000f20357223 */ /* 0x180fe20000010814 */
[-CC-:B-1----:R-:W-:Y:S01]  /*e0b0*/  FFMA.FTZ R92, R36, R15.reuse, -R20.reuse ;  /* 0x0000000f245c7223 */ /* 0x182fe20000010814 */
[----:B------:R-:W-:-:S03]  /*e0c0*/  FFMA.FTZ R36, R25, R15, -R20 ;  /* 0x0000000f19247223 */ /* 0x000fc60000010814 */
[----:B------:R-:W-:Y:S01]  /*e0d0*/  MUFU.EX2 R21, R21 ;  /* 0x0000001500157308 */ /* 0x000fe20000000800 */
[-CC-:B------:R-:W-:Y:S01]  /*e0e0*/  FFMA.FTZ R25, R90, R15.reuse, -R28.reuse ;  /* 0x0000000f5a197223 */ /* 0x180fe2000001081c */
[----:B------:R-:W-:-:S06]  /*e0f0*/  FFMA.FTZ R32, R94, R15, -R28 ;  /* 0x0000000f5e207223 */ /* 0x000fcc000001081c */
[----:B------:R-:W1:Y:S01]  /*e100*/  MUFU.EX2 R22, R22 ;  /* 0x0000001600167308 */ /* 0x000e620000000800 */
[-C--:B------:R-:W-:Y:S01]  /*e110*/  FFMA.FTZ R90, R95, R15.reuse, -R28 ;  /* 0x0000000f5f5a7223 */ /* 0x080fe2000001081c */
[----:B------:R-:W-:-:S06]  /*e120*/  FFMA.FTZ R81, R81, R15, -R20 ;  /* 0x0000000f51517223 */ /* 0x000fcc0000010814 */
[----:B------:R-:W3:Y:S01]  /*e130*/  MUFU.EX2 R23, R23 ;  /* 0x0000001700177308 */ /* 0x000ee20000000800 */
[----:B0-----:R-:W-:-:S07]  /*e140*/  LOP3.LUT R102, R102, 0x7f, RZ, 0xc0, !PT ;  /* 0x0000007f66667812 */ /* 0x001fce00078ec0ff */
[----:B------:R-:W-:Y:S01]  /*e150*/  MUFU.EX2 R25, R25 ;  /* 0x0000001900197308 */ /* 0x000fe20000000800 */
[----:B------:R-:W-:Y:S01]  /*e160*/  ISETP.NE.AND P1, PT, R102, RZ, PT ;  /* 0x000000ff6600720c */ /* 0x000fe20003f25270 */
[----:B------:R-:W-:-:S06]  /*e170*/  FFMA.FTZ R61, R49, R15, -R20 ;  /* 0x0000000f313d7223 */ /* 0x000fcc0000010814 */
[----:B------:R-:W0:Y:S01]  /*e180*/  MUFU.EX2 R27, R27 ;  /* 0x0000001b001b7308 */ /* 0x000e220000000800 */
[-C--:B------:R-:W-:Y:S01]  /*e190*/  FFMA.FTZ R82, R82, R15.reuse, -R28 ;  /* 0x0000000f52527223 */ /* 0x080fe2000001081c */
[----:B------:R-:W-:-:S06]  /*e1a0*/  FFMA.FTZ R84, R84, R15, -R20 ;  /* 0x0000000f54547223 */ /* 0x000fcc0000010814 */
[----:B------:R-:W4:Y:S01]  /*e1b0*/  MUFU.EX2 R88, R88 ;  /* 0x0000005800587308 */ /* 0x000f220000000800 */
[----:B------:R-:W-:-:S07]  /*e1c0*/  FFMA.FTZ R83, R83, R15, -R28 ;  /* 0x0000000f53537223 */ /* 0x000fce000001081c */
[----:B------:R-:W4:Y:S01]  /*e1d0*/  MUFU.EX2 R32, R32 ;  /* 0x0000002000207308 */ /* 0x000f220000000800 */
[----:B-1----:R-:W-:Y:S01]  /*e1e0*/  FADD.FTZ R26, R21, R22 ;  /* 0x00000016151a7221 */ /* 0x002fe20000010000 */
[----:B------:R-:W-:-:S06]  /*e1f0*/  FFMA.FTZ R85, R85, R15, -R20 ;  /* 0x0000000f55557223 */ /* 0x000fcc0000010814 */
[----:B------:R-:W1:Y:S01]  /*e200*/  MUFU.EX2 R89, R89 ;  /* 0x0000005900597308 */ /* 0x000e620000000800 */
[-CC-:B------:R-:W-:Y:S01]  /*e210*/  FFMA.FTZ R93, R52, R15.reuse, -R20.reuse ;  /* 0x0000000f345d7223 */ /* 0x180fe20000010814 */
[----:B------:R-:W-:-:S06]  /*e220*/  FFMA.FTZ R52, R41, R15, -R20 ;  /* 0x0000000f29347223 */ /* 0x000fcc0000010814 */
[----:B------:R-:W1:Y:S01]  /*e230*/  MUFU.EX2 R90, R90 ;  /* 0x0000005a005a7308 */ /* 0x000e620000000800 */
[-CC-:B------:R-:W-:Y:S01]  /*e240*/  FFMA.FTZ R49, R40, R15.reuse, -R20.reuse ;  /* 0x0000000f28317223 */ /* 0x180fe20000010814 */
[-C--:B------:R-:W-:Y:S01]  /*e250*/  FFMA.FTZ R41, R24, R15.reuse, -R20 ;  /* 0x0000000f18297223 */ /* 0x080fe20000010814 */
[----:B------:R-:W-:-:S05]  /*e260*/  FFMA.FTZ R86, R86, R15, -R28 ;  /* 0x0000000f56567223 */ /* 0x000fca000001081c */
[----:B------:R3:W-:Y:S01]  /*e270*/  MUFU.EX2 R31, R61 ;  /* 0x0000003d001f7308 */ /* 0x0007e20000000800 */
[-CC-:B------:R-:W-:Y:S01]  /*e280*/  FFMA.FTZ R73, R73, R15.reuse, -R20.reuse ;  /* 0x0000000f49497223 */ /* 0x180fe20000010814 */
[-CC-:B------:R-:W-:Y:S01]  /*e290*/  FFMA.FTZ R76, R76, R15.reuse, -R20.reuse ;  /* 0x0000000f4c4c7223 */ /* 0x180fe20000010814 */
[----:B------:R-:W-:-:S05]  /*e2a0*/  FFMA.FTZ R77, R77, R15, -R20 ;  /* 0x0000000f4d4d7223 */ /* 0x000fca0000010814 */
[----:B------:R-:W1:Y:S01]  /*e2b0*/  MUFU.EX2 R81, R81 ;  /* 0x0000005100517308 */ /* 0x000e620000000800 */
[-C--:B---3--:R-:W-:Y:S01]  /*e2c0*/  FFMA.FTZ R61, R33, R15.reuse, -R20 ;  /* 0x0000000f213d7223 */ /* 0x088fe20000010814 */
        /* <DEDUP_REMOVED lines=16> */
[-C--:B------:R-:W-:Y:S01]  /*e3d0*/  FFMA.FTZ R40, R29, R15.reuse, -R20 ;  /* 0x0000000f1d287223 */ /* 0x080fe20000010814 */
[-C--:B------:R-:W-:Y:S01]  /*e3e0*/  FFMA.FTZ R24, R50, R15.reuse, -R28 ;  /* 0x0000000f32187223 */ /* 0x080fe2000001081c */
[----:B------:R-:W-:Y:S01]  /*e3f0*/  FADD.FTZ R63, R23, R26 ;  /* 0x0000001a173f7221 */ /* 0x000fe20000010000 */
[----:B------:R-:W-:Y:S01]  /*e400*/  @!P1 VIADD R20, R0, 0x31c40 ;  /* 0x00031c4000149836 */ /* 0x000fe20000000000 */
[----:B------:R-:W3:Y:S01]  /*e410*/  MUFU.EX2 R83, R83 ;  /* 0x0000005300537308 */ /* 0x000ee20000000800 */
[-CC-:B------:R-:W-:Y:S01]  /*e420*/  FFMA.FTZ R50, R51, R15.reuse, -R28.reuse ;  /* 0x0000000f33327223 */ /* 0x180fe2000001081c */
[----:B0-----:R-:W-:Y:S01]  /*e430*/  FADD.FTZ R51, R25, R27 ;  /* 0x0000001b19337221 */ /* 0x001fe20000010000 */
[----:B------:R-:W-:Y:S01]  /*e440*/  FFMA.FTZ R87, R87, R15, -R28 ;  /* 0x0000000f57577223 */ /* 0x000fe2000001081c */
[----:B----4-:R-:W-:Y:S01]  /*e450*/  FADD.FTZ R26, R88, R63 ;  /* 0x0000003f581a7221 */ /* 0x010fe20000010000 */
[----:B------:R-:W-:-:S03]  /*e460*/  @!P1 PRMT R20, RZ, 0x654, R20 ;  /* 0x00000654ff149816 */ /* 0x000fc60000000014 */
[----:B------:R-:W0:Y:S01]  /*e470*/  MUFU.EX2 R85, R85 ;  /* 0x0000005500557308 */ /* 0x000e220000000800 */
[----:B------:R-:W-:Y:S01]  /*e480*/  FADD.FTZ R63, R32, R51 ;  /* 0x00000033203f7221 */ /* 0x000fe20000010000 */
[-C--:B------:R-:W-:Y:S01]  /*e490*/  FFMA.FTZ R29, R74, R15.reuse, -R28 ;  /* 0x0000000f4a1d7223 */ /* 0x080fe2000001081c */
[----:B-1----:R-:W-:Y:S01]  /*e4a0*/  FADD.FTZ R26, R89, R26 ;  /* 0x0000001a591a7221 */ /* 0x002fe20000010000 */
[----:B------:R1:W-:Y:S04]  /*e4b0*/  @!P1 SYNCS.ARRIVE.TRANS64.RED.A1T0 RZ, [R20+URZ], RZ ;  /* 0x000000ff14ff99a7 */ /* 0x0003e8000810043f */
[----:B------:R-:W4:Y:S01]  /*e4c0*/  MUFU.EX2 R86, R86 ;  /* 0x0000005600567308 */ /* 0x000f220000000800 */
[----:B------:R-:W-:Y:S01]  /*e4d0*/  FADD.FTZ R63, R90, R63 ;  /* 0x0000003f5a3f7221 */ /* 0x000fe20000010000 */
[----:B------:R-:W-:Y:S01]  /*e4e0*/  FFMA.FTZ R74, R75, R15, -R28 ;  /* 0x0000000f4b4a7223 */ /* 0x000fe2000001081c */
[----:B-1----:R-:W-:Y:S01]  /*e4f0*/  F2FP.F16.F32.PACK_AB R20, R22, R21 ;  /* 0x000000151614723e */ /* 0x002fe200000000ff */
[----:B------:R-:W-:-:S04]  /*e500*/  FADD.FTZ R21, R81, R26 ;  /* 0x0000001a51157221 */ /* 0x000fc80000010000 */
[----:B------:R-:W1:Y:S01]  /*e510*/  MUFU.EX2 R87, R87 ;  /* 0x0000005700577308 */ /* 0x000e620000000800 */
[----:B---3--:R-:W-:Y:S01]  /*e520*/  FADD.FTZ R26, R82, R63 ;  /* 0x0000003f521a7221 */ /* 0x008fe20000010000 */
[----:B------:R-:W-:Y:S01]  /*e530*/  FFMA.FTZ R75, R78, R15, -R28 ;  /* 0x0000000f4e4b7223 */ /* 0x000fe2000001081c */
[----:B------:R-:W-:-:S05]  /*e540*/  F2FP.F16.F32.PACK_AB R22, R88, R23 ;  /* 0x000000175816723e */ /* 0x000fca00000000ff */
[----:B------:R-:W3:Y:S01]  /*e550*/  MUFU.EX2 R73, R73 ;  /* 0x0000004900497308 */ /* 0x000ee20000000800 */
[----:B------:R-:W-:Y:S01]  /*e560*/  FADD.FTZ R88, R84, R21 ;  /* 0x0000001554587221 */ /* 0x000fe20000010000 */
[----:B------:R-:W-:Y:S01]  /*e570*/  FFMA.FTZ R51, R54, R15, -R28 ;  /* 0x0000000f36337223 */ /* 0x000fe2000001081c */
[----:B------:R-:W-:-:S05]  /*e580*/  FADD.FTZ R23, R83, R26 ;  /* 0x0000001a53177221 */ /* 0x000fca0000010000 */
[----:B------:R-:W3:Y:S01]  /*e590*/  MUFU.EX2 R29, R29 ;  /* 0x0000001d001d7308 */ /* 0x000ee20000000800 */
[-CC-:B------:R-:W-:Y:S01]  /*e5a0*/  FFMA.FTZ R78, R79, R15.reuse, -R28.reuse ;  /* 0x0000000f4f4e7223 */ /* 0x180fe2000001081c */
[----:B------:R-:W-:Y:S01]  /*e5b0*/  FFMA.FTZ R54, R55, R15, -R28 ;  /* 0x0000000f37367223 */ /* 0x000fe2000001081c */
[----:B0-----:R-:W-:-:S05]  /*e5c0*/  FADD.FTZ R55, R85, R88 ;  /* 0x0000005855377221 */ /* 0x001fca0000010000 */
[----:B------:R-:W0:Y:S01]  /*e5d0*/  MUFU.EX2 R76, R76 ;  /* 0x0000004c004c7308 */ /* 0x000e220000000800 */
[----:B------:R-:W-:Y:S01]  /*e5e0*/  F2FP.F16.F32.PACK_AB R26, R85, R84 ;  /* 0x00000054551a723e */ /* 0x000fe200000000ff */
[----:B----4-:R-:W-:-:S06]  /*e5f0*/  FADD.FTZ R84, R86, R23 ;  /* 0x0000001756547221 */ /* 0x010fcc0000010000 */
[----:B------:R-:W4:Y:S01]  /*e600*/  MUFU.EX2 R74, R74 ;  /* 0x0000004a004a7308 */ /* 0x000f220000000800 */
[----:B------:R-:W-:Y:S01]  /*e610*/  FFMA.FTZ R66, R66, R15, -R28 ;  /* 0x0000000f42427223 */ /* 0x000fe2000001081c */
[----:B------:R-:W-:Y:S01]  /*e620*/  F2FP.F16.F32.PACK_AB R23, R90, R32 ;  /* 0x000000205a17723e */ /* 0x000fe200000000ff */
[----:B------:R-:W-:-:S05]  /*e630*/  FADD.FTZ R32, R80, R55 ;  /* 0x0000003750207221 */ /* 0x000fca0000010000 */
[----:B------:R-:W4:Y:S01]  /*e640*/  MUFU.EX2 R77, R77 ;  /* 0x0000004d004d7308 */ /* 0x000f220000000800 */
[----:B-1----:R-:W-:Y:S01]  /*e650*/  FADD.FTZ R84, R87, R84 ;  /* 0x0000005457547221 */ /* 0x002fe20000010000 */
[----:B------:R-:W-:-:S06]  /*e660*/  FFMA.FTZ R67, R67, R15, -R28 ;  /* 0x0000000f43437223 */ /* 0x000fcc000001081c */
[----:B------:R-:W1:Y:S01]  /*e670*/  MUFU.EX2 R75, R75 ;  /* 0x0000004b004b7308 */ /* 0x000e620000000800 */
[----:B---3--:R-:W-:-:S07]  /*e680*/  FADD.FTZ R79, R73, R32 ;  /* 0x00000020494f7221 */ /* 0x008fce0000010000 */
[----:B------:R-:W3:Y:S01]  /*e690*/  MUFU.EX2 R64, R64 ;  /* 0x0000004000407308 */ /* 0x000ee20000000800 */
[----:B------:R-:W-:Y:S01]  /*e6a0*/  F2FP.F16.F32.PACK_AB R21, R27, R25 ;  /* 0x000000191b15723e */ /* 0x000fe200000000ff */
[----:B------:R-:W-:-:S06]  /*e6b0*/  FADD.FTZ R63, R29, R84 ;  /* 0x000000541d3f7221 */ /* 0x000fcc0000010000 */
[----:B------:R-:W3:Y:S01]  /*e6c0*/  MUFU.EX2 R78, R78 ;  /* 0x0000004e004e7308 */ /* 0x000ee20000000800 */
[----:B------:R-:W-:Y:S01]  /*e6d0*/  FFMA.FTZ R70, R70, R15, -R28 ;  /* 0x0000000f46467223 */ /* 0x000fe2000001081c */
[----:B------:R-:W-:Y:S01]  /*e6e0*/  F2FP.F16.F32.PACK_AB R25, R83, R82 ;  /* 0x000000525319723e */ /* 0x000fe200000000ff */
[----:B0-----:R-:W-:-:S05]  /*e6f0*/  FADD.FTZ R82, R76, R79 ;  /* 0x0000004f4c527221 */ /* 0x001fca0000010000 */
[----:B------:R-:W0:Y:S01]  /*e700*/  MUFU.EX2 R65, R65 ;  /* 0x0000004100417308 */ /* 0x000e220000000800 */
[----:B------:R-:W-:Y:S01]  /*e710*/  FFMA.FTZ R55, R46, R15, -R28 ;  /* 0x0000000f2e377223 */ /* 0x000fe2000001081c */
[----:B----4-:R-:W-:-:S06]  /*e720*/  FADD.FTZ R46, R74, R63 ;  /* 0x0000003f4a2e7221 */ /* 0x010fcc0000010000 */
[----:B------:R-:W4:Y:S01]  /*e730*/  MUFU.EX2 R66, R66 ;  /* 0x0000004200427308 */ /* 0x000f220000000800 */
[----:B------:R-:W-:Y:S01]  /*e740*/  FFMA.FTZ R71, R71, R15, -R28 ;  /* 0x0000000f47477223 */ /* 0x000fe2000001081c */
[----:B------:R-:W-:Y:S01]  /*e750*/  FADD.FTZ R79, R77, R82 ;  /* 0x000000524d4f7221 */ /* 0x000fe20000010000 */
[----:B-1----:R-:W-:-:S05]  /*e760*/  FADD.FTZ R63, R75, R46 ;  /* 0x0000002e4b3f7221 */ /* 0x002fca0000010000 */
[----:B------:R-:W-:Y:S01]  /*e770*/  MUFU.EX2 R67, R67 ;  /* 0x0000004300437308 */ /* 0x000fe20000000800 */
[----:B---3--:R-:W-:Y:S01]  /*e780*/  FADD.FTZ R46, R64, R79 ;  /* 0x0000004f402e7221 */ /* 0x008fe20000010000 */
[----:B------:R-:W-:-:S06]  /*e790*/  FADD.FTZ R63, R78, R63 ;  /* 0x0000003f4e3f7221 */ /* 0x000fcc0000010000 */
[----:B------:R-:W1:Y:S01]  /*e7a0*/  MUFU.EX2 R68, R68 ;  /* 0x0000004400447308 */ /* 0x000e620000000800 */
[----:B0-----:R-:W-:-:S07]  /*e7b0*/  FADD.FTZ R79, R65, R46 ;  /* 0x0000002e414f7221 */ /* 0x001fce0000010000 */
[----:B------:R-:W-:Y:S01]  /*e7c0*/  MUFU.EX2 R70, R70 ;  /* 0x0000004600467308 */ /* 0x000fe20000000800 */
[----:B------:R-:W-:Y:S01]  /*e7d0*/  FFMA.FTZ R46, R30, R15, -R28 ;  /* 0x0000000f1e2e7223 */ /* 0x000fe2000001081c */
[----:B----4-:R-:W-:-:S06]  /*e7e0*/  FADD.FTZ R30, R66, R63 ;  /* 0x0000003f421e7221 */ /* 0x010fcc0000010000 */
[----:B------:R-:W0:Y:S01]  /*e7f0*/  MUFU.EX2 R69, R69 ;  /* 0x0000004500457308 */ /* 0x000e220000000800 */
[----:B------:R-:W-:-:S07]  /*e800*/  FFMA.FTZ R32, R38, R15, -R28 ;  /* 0x0000000f26207223 */ /* 0x000fce000001081c */
[----:B------:R-:W3:Y:S08]  /*e810*/  MUFU.EX2 R71, R71 ;  /* 0x0000004700477308 */ /* 0x000ef00000000800 */
[----:B------:R-:W4:Y:S08]  /*e820*/  MUFU.EX2 R56, R56 ;  /* 0x0000003800387308 */ /* 0x000f300000000800 */
[----:B------:R-:W-:Y:S01]  /*e830*/  MUFU.EX2 R33, R33 ;  /* 0x0000002100217308 */ /* 0x000fe20000000800 */
[-CC-:B------:R-:W-:Y:S01]  /*e840*/  FFMA.FTZ R42, R42, R15.reuse, -R28.reuse ;  /* 0x0000000f2a2a7223 */ /* 0x180fe2000001081c */
[-CC-:B------:R-:W-:Y:S01]  /*e850*/  FFMA.FTZ R43, R43, R15.reuse, -R28.reuse ;  /* 0x0000000f2b2b7223 */ /* 0x180fe2000001081c */
[----:B------:R-:W-:-:S05]  /*e860*/  FFMA.FTZ R47, R47, R15, -R28 ;  /* 0x0000000f2f2f7223 */ /* 0x000fca000001081c */
[----:B------:R-:W2:Y:S01]  /*e870*/  MUFU.EX2 R57, R57 ;  /* 0x0000003900397308 */ /* 0x000ea20000000800 */
[-CC-:B------:R-:W-:Y:S01]  /*e880*/  FFMA.FTZ R34, R34, R15.reuse, -R28.reuse ;  /* 0x0000000f22227223 */ /* 0x180fe2000001081c */
[-CC-:B------:R-:W-:Y:S01]  /*e890*/  FFMA.FTZ R35, R35, R15.reuse, -R28.reuse ;  /* 0x0000000f23237223 */ /* 0x180fe2000001081c */
[-CC-:B------:R-:W-:Y:S01]  /*e8a0*/  FFMA.FTZ R98, R98, R15.reuse, -R28.reuse ;  /* 0x0000000f62627223 */ /* 0x180fe2000001081c */
[----:B------:R-:W-:-:S04]  /*e8b0*/  FFMA.FTZ R99, R99, R15, -R28 ;  /* 0x0000000f63637223 */ /* 0x000fc8000001081c */
[----:B------:R-:W2:Y:S01]  /*e8c0*/  MUFU.EX2 R58, R58 ;  /* 0x0000003a003a7308 */ /* 0x000ea20000000800 */
[-CC-:B------:R-:W-:Y:S01]  /*e8d0*/  FFMA.FTZ R100, R100, R15.reuse, -R28.reuse ;  /* 0x0000000f64647223 */ /* 0x180fe2000001081c */
[----:B-1----:R-:W-:Y:S01]  /*e8e0*/  FADD.FTZ R82, R68, R79 ;  /* 0x0000004f44527221 */ /* 0x002fe20000010000 */
[----:B------:R-:W-:-:S05]  /*e8f0*/  FFMA.FTZ R101, R101, R15, -R28 ;  /* 0x0000000f65657223 */ /* 0x000fca000001081c */
[----:B------:R1:W-:Y:S01]  /*e900*/  MUFU.EX2 R38, R55 ;  /* 0x0000003700267308 */ /* 0x0003e20000000800 */
[----:B0-----:R-:W-:Y:S01]  /*e910*/  FADD.FTZ R63, R69, R82 ;  /* 0x00000052453f7221 */ /* 0x001fe20000010000 */
[----:B-1----:R-:W-:-:S06]  /*e920*/  FADD.FTZ R55, R67, R30 ;  /* 0x0000001e43377221 */ /* 0x002fcc0000010000 */
[----:B------:R-:W0:Y:S01]  /*e930*/  MUFU.EX2 R60, R60 ;  /* 0x0000003c003c7308 */ /* 0x000e220000000800 */
[----:B------:R-:W-:-:S07]  /*e940*/  FADD.FTZ R28, R70, R55 ;  /* 0x00000037461c7221 */ /* 0x000fce0000010000 */
[----:B------:R-:W1:Y:S01]  /*e950*/  MUFU.EX2 R59, R59 ;  /* 0x0000003b003b7308 */ /* 0x000e620000000800 */
[----:B---3--:R-:W-:Y:S01]  /*e960*/  FADD.FTZ R28, R71, R28 ;  /* 0x0000001c471c7221 */ /* 0x008fe20000010000 */
[----:B------:R3:W-:Y:S01]  /*e970*/  STSM.16.M88.4 [R18+0x24300], R20 ;  /* 0x0243001412007844 */ /* 0x0007e20000000200 */
[----:B----4-:R-:W-:-:S05]  /*e980*/  FADD.FTZ R30, R56, R63 ;  /* 0x0000003f381e7221 */ /* 0x010fca0000010000 */
[----:B------:R-:W4:Y:S01]  /*e990*/  MUFU.EX2 R62, R62 ;  /* 0x0000003e003e7308 */ /* 0x000f220000000800 */
[----:B------:R-:W-:Y:S01]  /*e9a0*/  F2FP.F16.F32.PACK_AB R27, R87, R86 ;  /* 0x00000056571b723e */ /* 0x000fe200000000ff */
[----:B--2---:R-:W-:-:S06]  /*e9b0*/  FADD.FTZ R63, R57, R30 ;  /* 0x0000001e393f7221 */ /* 0x004fcc0000010000 */
[----:B------:R-:W2:Y:S01]  /*e9c0*/  MUFU.EX2 R48, R48 ;  /* 0x0000003000307308 */ /* 0x000ea20000000800 */
[----:B---3--:R-:W-:-:S07]  /*e9d0*/  FADD.FTZ R21, R33, R28 ;  /* 0x0000001c21157221 */ /* 0x008fce0000010000 */
[----:B------:R3:W2:Y:S01]  /*e9e0*/  MUFU.EX2 R0, R24 ;  /* 0x0000001800007308 */ /* 0x0006a20000000800 */
[----:B------:R-:W-:Y:S01]  /*e9f0*/  FADD.FTZ R28, R58, R21 ;  /* 0x000000153a1c7221 */ /* 0x000fe20000010000 */
[----:B0-----:R-:W-:-:S06]  /*ea00*/  FADD.FTZ R30, R60, R63 ;  /* 0x0000003f3c1e7221 */ /* 0x001fcc0000010000 */
[----:B------:R-:W0:Y:S01]  /*ea10*/  MUFU.EX2 R50, R50 ;  /* 0x0000003200327308 */ /* 0x000e220000000800 */
[----:B---3--:R-:W-:-:S05]  /*ea20*/  F2FP.F16.F32.PACK_AB R24, R81, R89 ;  /* 0x000000595118723e */ /* 0x008fca00000000ff */
[----:B------:R1:W-:Y:S02]  /*ea30*/  STSM.16.M88.4 [R18+0x25b00], R24 ;  /* 0x025b001812007844 */ /* 0x0003e40000000200 */
[----:B------:R-:W-:Y:S01]  /*ea40*/  MUFU.EX2 R93, R93 ;  /* 0x0000005d005d7308 */ /* 0x000fe20000000800 */
[----:B------:R-:W-:-:S07]  /*ea50*/  F2FP.F16.F32.PACK_AB R21, R74, R29 ;  /* 0x0000001d4a15723e */ /* 0x000fce00000000ff */
[----:B------:R-:W3:Y:S01]  /*ea60*/  MUFU.EX2 R51, R51 ;  /* 0x0000003300337308 */ /* 0x000ee20000000800 */
[----:B-1----:R-:W-:Y:S01]  /*ea70*/  FADD.FTZ R27, R59, R28 ;  /* 0x0000001c3b1b7221 */ /* 0x002fe20000010000 */
[----:B------:R-:W-:-:S06]  /*ea80*/  FADD.FTZ R25, R39, R30 ;  /* 0x0000001e27197221 */ /* 0x000fcc0000010000 */
[----:B------:R-:W-:Y:S01]  /*ea90*/  MUFU.EX2 R96, R96 ;  /* 0x0000006000607308 */ /* 0x000fe20000000800 */
[----:B----4-:R-:W-:Y:S01]  /*eaa0*/  FADD.FTZ R29, R62, R27 ;  /* 0x0000001b3e1d7221 */ /* 0x010fe20000010000 */
[----:B--2---:R-:W-:-:S06]  /*eab0*/  FADD.FTZ R28, R48, R25 ;  /* 0x00000019301c7221 */ /* 0x004fcc0000010000 */
[----:B------:R-:W1:Y:S01]  /*eac0*/  MUFU.EX2 R54, R54 ;  /* 0x0000003600367308 */ /* 0x000e620000000800 */
[----:B------:R-:W-:Y:S01]  /*ead0*/  FADD.FTZ R29, R0, R29 ;  /* 0x0000001d001d7221 */ /* 0x000fe20000010000 */
[----:B------:R-:W-:-:S06]  /*eae0*/  FADD.FTZ R28, R31, R28 ;  /* 0x0000001c1f1c7221 */ /* 0x000fcc0000010000 */
[----:B------:R-:W-:Y:S01]  /*eaf0*/  MUFU.EX2 R49, R49 ;  /* 0x0000003100317308 */ /* 0x000fe20000000800 */
[----:B------:R-:W-:-:S07]  /*eb00*/  F2FP.F16.F32.PACK_AB R24, R65, R64 ;  /* 0x000000404118723e */ /* 0x000fce00000000ff */
[----:B------:R-:W2:Y:S01]  /*eb10*/  MUFU.EX2 R42, R42 ;  /* 0x0000002a002a7308 */ /* 0x000ea20000000800 */
[----:B------:R-:W-:Y:S02]  /*eb20*/  F2FP.F16.F32.PACK_AB R20, R73, R80 ;  /* 0x000000504914723e */ /* 0x000fe400000000ff */
[----:B------:R-:W-:-:S05]  /*eb30*/  F2FP.F16.F32.PACK_AB R22, R77, R76 ;  /* 0x0000004c4d16723e */ /* 0x000fca00000000ff */
[----:B------:R-:W4:Y:S01]  /*eb40*/  MUFU.EX2 R52, R52 ;  /* 0x0000003400347308 */ /* 0x000f220000000800 */
[----:B------:R-:W-:-:S07]  /*eb50*/  F2FP.F16.F32.PACK_AB R23, R78, R75 ;  /* 0x0000004b4e17723e */ /* 0x000fce00000000ff */
[----:B------:R-:W4:Y:S08]  /*eb60*/  MUFU.EX2 R43, R43 ;  /* 0x0000002b002b7308 */ /* 0x000f300000000800 */
[----:B------:R0:W-:Y:S01]  /*eb70*/  MUFU.EX2 R63, R32 ;  /* 0x00000020003f7308 */ /* 0x0001e20000000800 */
[----:B------:R1:W-:Y:S01]  /*eb80*/  STSM.16.M88.4 [R18+0x27300], R20 ;  /* 0x0273001412007844 */ /* 0x0003e20000000200 */
[----:B0-----:R-:W-:-:S06]  /*eb90*/  FADD.FTZ R32, R50, R29 ;  /* 0x0000001d32207221 */ /* 0x001fcc0000010000 */
[----:B------:R-:W0:Y:S01]  /*eba0*/  MUFU.EX2 R44, R44 ;  /* 0x0000002c002c7308 */ /* 0x000e220000000800 */
[----:B---3--:R-:W-:-:S07]  /*ebb0*/  FADD.FTZ R29, R51, R32 ;  /* 0x00000020331d7221 */ /* 0x008fce0000010000 */
[----:B------:R3:W-:Y:S01]  /*ebc0*/  MUFU.EX2 R64, R35 ;  /* 0x0000002300407308 */ /* 0x0007e20000000800 */
[----:B-1----:R-:W-:Y:S01]  /*ebd0*/  FADD.FTZ R21, R54, R29 ;  /* 0x0000001d36157221 */ /* 0x002fe20000010000 */
[----:B---3--:R-:W-:-:S06]  /*ebe0*/  FADD.FTZ R35, R93, R28 ;  /* 0x0000001c5d237221 */ /* 0x008fcc0000010000 */
[----:B------:R-:W1:Y:S01]  /*ebf0*/  MUFU.EX2 R45, R45 ;  /* 0x0000002d002d7308 */ /* 0x000e620000000800 */
[----:B--2---:R-:W-:-:S07]  /*ec00*/  FADD.FTZ R20, R42, R21 ;  /* 0x000000152a147221 */ /* 0x004fce0000010000 */
[----:B------:R2:W-:Y:S08]  /*ec10*/  MUFU.EX2 R55, R34 ;  /* 0x0000002200377308 */ /* 0x0005f00000000800 */
[----:B------:R-:W3:Y:S01]  /*ec20*/  MUFU.EX2 R47, R47 ;  /* 0x0000002f002f7308 */ /* 0x000ee20000000800 */
[----:B--2---:R-:W-:-:S04]  /*ec30*/  FADD.FTZ R34, R96, R35 ;  /* 0x0000002360227221 */ /* 0x004fc80000010000 */
[----:B------:R-:W-:-:S03]  /*ec40*/  FADD.FTZ R23, R49, R34 ;  /* 0x0000002231177221 */ /* 0x000fc60000010000 */
[----:B------:R-:W2:Y:S01]  /*ec50*/  MUFU.EX2 R53, R53 ;  /* 0x0000003500357308 */ /* 0x000ea20000000800 */
[----:B----4-:R-:W-:Y:S01]  /*ec60*/  FADD.FTZ R23, R52, R23 ;  /* 0x0000001734177221 */ /* 0x010fe20000010000 */
[----:B------:R-:W-:Y:S01]  /*ec70*/  FADD.FTZ R21, R43, R20 ;  /* 0x000000142b157221 */ /* 0x000fe20000010000 */
[----:B------:R-:W-:-:S05]  /*ec80*/  F2FP.F16.F32.PACK_AB R29, R58, R33 ;  /* 0x000000213a1d723e */ /* 0x000fca00000000ff */
[----:B------:R-:W4:Y:S01]  /*ec90*/  MUFU.EX2 R61, R61 ;  /* 0x0000003d003d7308 */ /* 0x000f220000000800 */
[----:B0-----:R-:W-:Y:S01]  /*eca0*/  FADD.FTZ R22, R44, R23 ;  /* 0x000000172c167221 */ /* 0x001fe20000010000 */
[----:B------:R-:W-:Y:S01]  /*ecb0*/  F2FP.F16.F32.PACK_AB R33, R50, R0 ;  /* 0x000000003221723e */ /* 0x000fe200000000ff */
[----:B------:R-:W-:-:S05]  /*ecc0*/  FADD.FTZ R0, R38, R21 ;  /* 0x0000001526007221 */ /* 0x000fca0000010000 */
[----:B------:R-:W0:Y:S01]  /*ecd0*/  MUFU.EX2 R92, R92 ;  /* 0x0000005c005c7308 */ /* 0x000e220000000800 */
[----:B-1----:R-:W-:Y:S01]  /*ece0*/  FADD.FTZ R22, R45, R22 ;  /* 0x000000162d167221 */ /* 0x002fe20000010000 */
[----:B---3--:R-:W-:-:S06]  /*ecf0*/  FADD.FTZ R0, R47, R0 ;  /* 0x000000002f007221 */ /* 0x008fcc0000010000 */
[----:B------:R-:W-:Y:S01]  /*ed00*/  MUFU.EX2 R97, R97 ;  /* 0x0000006100617308 */ /* 0x000fe20000000800 */
[----:B--2---:R-:W-:Y:S01]  /*ed10*/  FADD.FTZ R22, R53, R22 ;  /* 0x0000001635167221 */ /* 0x004fe20000010000 */
[----:B------:R-:W-:-:S06]  /*ed20*/  FADD.FTZ R21, R55, R0 ;  /* 0x0000000037157221 */ /* 0x000fcc0000010000 */
[----:B------:R-:W1:Y:S01]  /*ed30*/  MUFU.EX2 R98, R98 ;  /* 0x0000006200627308 */ /* 0x000e620000000800 */
[----:B------:R-:W-:Y:S02]  /*ed40*/  F2FP.F16.F32.PACK_AB R26, R69, R68 ;  /* 0x00000044451a723e */ /* 0x000fe400000000ff */
[----:B------:R-:W-:Y:S02]  /*ed50*/  F2FP.F16.F32.PACK_AB R25, R67, R66 ;  /* 0x000000424319723e */ /* 0x000fe400000000ff */
[----:B------:R-:W-:-:S03]  /*ed60*/  F2FP.F16.F32.PACK_AB R27, R71, R70 ;  /* 0x00000046471b723e */ /* 0x000fc600000000ff */
[----:B------:R-:W2:Y:S01]  /*ed70*/  MUFU.EX2 R41, R41 ;  /* 0x0000002900297308 */ /* 0x000ea20000000800 */
[----:B----4-:R-:W-:Y:S01]  /*ed80*/  FADD.FTZ R23, R61, R22 ;  /* 0x000000163d177221 */ /* 0x010fe20000010000 */
[----:B------:R-:W-:Y:S01]  /*ed90*/  F2FP.F16.F32.PACK_AB R32, R31, R48 ;  /* 0x000000301f20723e */ /* 0x000fe200000000ff */
[----:B------:R-:W-:-:S05]  /*eda0*/  FADD.FTZ R0, R64, R21 ;  /* 0x0000001540007221 */ /* 0x000fca0000010000 */
[----:B------:R-:W3:Y:S01]  /*edb0*/  MUFU.EX2 R99, R99 ;  /* 0x0000006300637308 */ /* 0x000ee20000000800 */
[----:B------:R-:W-:Y:S01]  /*edc0*/  F2FP.F16.F32.PACK_AB R28, R57, R56 ;  /* 0x00000038391c723e */ /* 0x000fe200000000ff */
[----:B------:R0:W-:Y:S01]  /*edd0*/  STSM.16.M88.4 [R18+0x28b00], R24 ;  /* 0x028b001812007844 */ /* 0x0001e20000000200 */
[----:B------:R-:W-:-:S05]  /*ede0*/  F2FP.F16.F32.PACK_AB R30, R39, R60 ;  /* 0x0000003c271e723e */ /* 0x000fca00000000ff */
[----:B------:R-:W4:Y:S01]  /*edf0*/  MUFU.EX2 R36, R36 ;  /* 0x0000002400247308 */ /* 0x000f220000000800 */
[----:B------:R-:W-:-:S07]  /*ee00*/  F2FP.F16.F32.PACK_AB R31, R62, R59 ;  /* 0x0000003b3e1f723e */ /* 0x000fce00000000ff */
[----:B------:R-:W-:Y:S01]  /*ee10*/  MUFU.EX2 R37, R37 ;  /* 0x0000002500257308 */ /* 0x000fe20000000800 */
[----:B0-----:R-:W-:Y:S01]  /*ee20*/  FADD.FTZ R26, R92, R23 ;  /* 0x000000175c1a7221 */ /* 0x001fe20000010000 */
[----:B------:R-:W-:-:S06]  /*ee30*/  FADD.FTZ R27, R63, R0 ;  /* 0x000000003f1b7221 */ /* 0x000fcc0000010000 */
[----:B------:R-:W-:Y:S01]  /*ee40*/  MUFU.EX2 R40, R40 ;  /* 0x0000002800287308 */ /* 0x000fe20000000800 */
[----:B------:R-:W-:-:S07]  /*ee50*/  F2FP.F16.F32.PACK_AB R34, R96, R93 ;  /* 0x0000005d6022723e */ /* 0x000fce00000000ff */
[----:B------:R-:W0:Y:S01]  /*ee60*/  MUFU.EX2 R100, R100 ;  /* 0x0000006400647308 */ /* 0x000e220000000800 */
[----:B------:R-:W-:-:S07]  /*ee70*/  F2FP.F16.F32.PACK_AB R35, R54, R51 ;  /* 0x000000333623723e */ /* 0x000fce00000000ff */
[----:B------:R-:W-:Y:S01]  /*ee80*/  MUFU.EX2 R46, R46 ;  /* 0x0000002e002e7308 */ /* 0x000fe20000000800 */
[----:B------:R2:W-:Y:S07]  /*ee90*/  STSM.16.M88.4 [R18+0x2a300], R28 ;  /* 0x02a3001c12007844 */ /* 0x0005ee0000000200 */
[----:B------:R-:W0:Y:S01]  /*eea0*/  MUFU.EX2 R101, R101 ;  /* 0x0000006500657308 */ /* 0x000e220000000800 */
[----:B-1----:R-:W-:Y:S01]  /*eeb0*/  FADD.FTZ R0, R98, R27 ;  /* 0x0000001b62007221 */ /* 0x002fe20000010000 */
[----:B------:R1:W-:Y:S01]  /*eec0*/  STSM.16.M88.4 [R18+0x2bb00], R32 ;  /* 0x02bb002012007844 */ /* 0x0003e20000000200 */
[----:B--2---:R-:W-:Y:S01]  /*eed0*/  FADD.FTZ R28, R97, R26 ;  /* 0x0000001a611c7221 */ /* 0x004fe20000010000 */
[----:B------:R-:W-:-:S02]  /*eee0*/  F2FP.F16.F32.PACK_AB R20, R52, R49 ;  /* 0x000000313414723e */ /* 0x000fc400000000ff */
[----:B------:R-:W-:Y:S02]  /*eef0*/  F2FP.F16.F32.PACK_AB R22, R45, R44 ;  /* 0x0000002c2d16723e */ /* 0x000fe400000000ff */
[----:B------:R-:W-:Y:S01]  /*ef00*/  F2FP.F16.F32.PACK_AB R21, R43, R42 ;  /* 0x0000002a2b15723e */ /* 0x000fe200000000ff */
[----:B-1----:R-:W-:Y:S01]  /*ef10*/  FADD.FTZ R33, R41, R28 ;  /* 0x0000001c29217221 */ /* 0x002fe20000010000 */
[----:B---3--:R-:W-:Y:S01]  /*ef20*/  FADD.FTZ R35, R99, R0 ;  /* 0x0000000063237221 */ /* 0x008fe20000010000 */
[----:B------:R-:W-:Y:S02]  /*ef30*/  F2FP.F16.F32.PACK_AB R23, R47, R38 ;  /* 0x000000262f17723e */ /* 0x000fe400000000ff */
[C---:B----4-:R-:W-:Y:S01]  /*ef40*/  F2FP.F16.F32.PACK_AB R28, R36.reuse, R41 ;  /* 0x00000029241c723e */ /* 0x050fe200000000ff */
[----:B------:R-:W-:Y:S01]  /*ef50*/  FADD.FTZ R36, R36, R33 ;  /* 0x0000002124247221 */ /* 0x000fe20000010000 */
[----:B------:R-:W-:Y:S01]  /*ef60*/  F2FP.F16.F32.PACK_AB R24, R61, R53 ;  /* 0x000000353d18723e */ /* 0x000fe200000000ff */
[----:B0-----:R-:W-:Y:S01]  /*ef70*/  FADD.FTZ R35, R100, R35 ;  /* 0x0000002364237221 */ /* 0x001fe20000010000 */
[----:B------:R-:W-:-:S02]  /*ef80*/  F2FP.F16.F32.PACK_AB R26, R97, R92 ;  /* 0x0000005c611a723e */ /* 0x000fc400000000ff */
[----:B------:R-:W-:Y:S02]  /*ef90*/  F2FP.F16.F32.PACK_AB R25, R64, R55 ;  /* 0x000000374019723e */ /* 0x000fe400000000ff */
[----:B------:R-:W-:Y:S02]  /*efa0*/  F2FP.F16.F32.PACK_AB R27, R98, R63 ;  /* 0x0000003f621b723e */ /* 0x000fe400000000ff */
[----:B------:R-:W-:Y:S02]  /*efb0*/  F2FP.F16.F32.PACK_AB R29, R100, R99 ;  /* 0x00000063641d723e */ /* 0x000fe400000000ff */
[----:B------:R-:W-:Y:S02]  /*efc0*/  F2FP.F16.F32.PACK_AB R30, R40, R37 ;  /* 0x00000025281e723e */ /* 0x000fe400000000ff */
[----:B------:R-:W-:Y:S01]  /*efd0*/  F2FP.F16.F32.PACK_AB R31, R101, R46 ;  /* 0x0000002e651f723e */ /* 0x000fe200000000ff */
[----:B------:R0:W-:Y:S01]  /*efe0*/  STSM.16.M88.4 [R18+0x2d300], R20 ;  /* 0x02d3001412007844 */ /* 0x0001e20000000200 */
[----:B------:R-:W-:Y:S01]  /*eff0*/  FADD.FTZ R37, R37, R36 ;  /* 0x0000002425257221 */ /* 0x000fe20000010000 */
[----:B------:R-:W-:-:S02]  /*f000*/  FADD.FTZ R46, R46, R35 ;  /* 0x000000232e2e7221 */ /* 0x000fc40000010000 */
[----:B------:R-:W-:Y:S04]  /*f010*/  STSM.16.M88.4 [R18+0x2eb00], R24 ;  /* 0x02eb001812007844 */ /* 0x000fe80000000200 */
[----:B------:R1:W-:Y:S01]  /*f020*/  STSM.16.M88.4 [R18+0x30300], R28 ;  /* 0x0303001c12007844 */ /* 0x0003e20000000200 */
[----:B------:R-:W-:Y:S01]  /*f030*/  FADD.FTZ R0, R101, R46 ;  /* 0x0000002e65007221 */ /* 0x000fe20000010000 */
[----:B------:R2:W-:Y:S06]  /*f040*/  MEMBAR.ALL.CTA ;  /* 0x0000000000007992 */ /* 0x0005ec0000008000 */
[----:B--2---:R-:W2:Y:S01]  /*f050*/  FENCE.VIEW.ASYNC.S ;  /* 0x00000000000073c6 */ /* 0x004ea20000000000 */
[----:B0-----:R-:W-:Y:S01]  /*f060*/  FADD.FTZ R20, R40, R37 ;  /* 0x0000002528147221 */ /* 0x001fe20000010000 */
[----:B------:R-:W-:-:S04]  /*f070*/  VIADD R108, R108, 0xfffffffe ;  /* 0xfffffffe6c6c7836 */ /* 0x000fc80000000000 */
[----:B------:R0:W-:Y:S04]  /*f080*/  STL [R1+0x40], R20 ;  /* 0x0000401401007387 */ /* 0x0001e80000100800 */
[----:B------:R0:W-:Y:S01]  /*f090*/  STL [R1+0x48], R0 ;  /* 0x0000480001007387 */ /* 0x0001e20000100800 */
[----:B------:R-:W-:Y:S01]  /*f0a0*/  ISETP.GE.AND P2, PT, R108, R91, PT ;  /* 0x0000005b6c00720c */ /* 0x000fe20003f46270 */
[----:B------:R-:W-:-:S04]  /*f0b0*/  IMAD.MOV.U32 R71, RZ, RZ, RZ ;  /* 0x000000ffff477224 */ /* 0x000fc800078e00ff */
        /* <DEDUP_REMOVED lines=39> */
[--C-:B-1----:R-:W-:Y:S02]  /*f330*/  IMAD.MOV.U32 R31, RZ, RZ, R71.reuse ;  /* 0x000000ffff1f7224 */ /* 0x102fe400078e0047 */
[--C-:B------:R-:W-:Y:S02]  /*f340*/  IMAD.MOV.U32 R30, RZ, RZ, R71.reuse ;  /* 0x000000ffff1e7224 */ /* 0x100fe400078e0047 */
[----:B------:R-:W-:-:S02]  /*f350*/  IMAD.MOV.U32 R29, RZ, RZ, R71 ;  /* 0x000000ffff1d7224 */ /* 0x000fc400078e0047 */
[--C-:B------:R-:W-:Y:S02]  /*f360*/  IMAD.MOV.U32 R28, RZ, RZ, R71.reuse ;  /* 0x000000ffff1c7224 */ /* 0x100fe400078e0047 */
[--C-:B------:R-:W-:Y:S02]  /*f370*/  IMAD.MOV.U32 R27, RZ, RZ, R71.reuse ;  /* 0x000000ffff1b7224 */ /* 0x100fe400078e0047 */
[--C-:B------:R-:W-:Y:S02]  /*f380*/  IMAD.MOV.U32 R26, RZ, RZ, R71.reuse ;  /* 0x000000ffff1a7224 */ /* 0x100fe400078e0047 */
[--C-:B------:R-:W-:Y:S02]  /*f390*/  IMAD.MOV.U32 R25, RZ, RZ, R71.reuse ;  /* 0x000000ffff197224 */ /* 0x100fe400078e0047 */
[----:B------:R-:W-:Y:S01]  /*f3a0*/  IMAD.MOV.U32 R24, RZ, RZ, R71 ;  /* 0x000000ffff187224 */ /* 0x000fe200078e0047 */
[----:B--2---:R-:W-:Y:S01]  /*f3b0*/  NOP ;  /* 0x0000000000007918 */ /* 0x004fe20000000000 */
[----:B0-----:R-:W-:Y:S05]  /*f3c0*/  @!P2 BRA `(.L_x_9870) ;  /* 0x0000004800c4a947 */ /* 0x001fea0003800000 */
[----:B------:R-:W-:Y:S04]  /*f3d0*/  STL [R1+0x44], R108 ;  /* 0x0000446c01007387 */ /* 0x000fe80000100800 */
[----:B------:R-:W-:Y:S04]  /*f3e0*/  STL [R1+0x14], R72 ;  /* 0x0000144801007387 */ /* 0x000fe80000100800 */
[----:B------:R0:W-:Y:S04]  /*f3f0*/  STL [R1+0x4], R14 ;  /* 0x0000040e01007387 */ /* 0x0001e80000100800 */
[----:B0-----:R-:W2:Y:S01]  /*f400*/  LDL.LU R14, [R1+0x5c] ;  /* 0x00005c00010e7983 */ /* 0x001ea20000300800 */
[----:B------:R-:W-:Y:S01]  /*f410*/  IMAD.MOV.U32 R0, RZ, RZ, R147 ;  /* 0x000000ffff007224 */ /* 0x000fe200078e0093 */
        /* <DEDUP_REMOVED lines=24> */
[----:B--2---:R0:W-:Y:S06]  /*f5a0*/  STL [R1+0x8], R14 ;  /* 0x0000080e01007387 */ /* 0x0041ec0000100800 */
.L_x_9881:
[----:B--2---:R-:W2:Y:S04]  /*f5b0*/  LDL R15, [R1+0x8] ;  /* 0x00000800010f7983 */ /* 0x004ea80000100800 */
[----:B------:R-:W3:Y:S01]  /*f5c0*/  LDL R20, [R1+0x78] ;  /* 0x0000780001147983 */ /* 0x000ee20000100800 */
[----:B------:R-:W-:-:S05]  /*f5d0*/  VIADD R147, R0, 0x1 ;  /* 0x0000000100937836 */ /* 0x000fca0000000000 */
[----:B------:R-:W-:-:S04]  /*f5e0*/  ISETP.NE.AND P3, PT, R147, 0x2, PT ;  /* 0x000000029300780c */ /* 0x000fc80003f65270 */
[----:B0-----:R-:W-:Y:S01]  /*f5f0*/  SEL R14, RZ, 0x1, P3 ;  /* 0x00000001ff0e7807 */ /* 0x001fe20001800000 */
[----:B------:R-:W-:Y:S05]  /*f600*/  YIELD ;  /* 0x0000000000007946 */ /* 0x000fea0003800000 */
[----:B------:R-:W-:Y:S02]  /*f610*/  SEL R147, R147, RZ, P3 ;  /* 0x000000ff93937207 */ /* 0x000fe40001800000 */
[----:B--2---:R-:W-:-:S05]  /*f620*/  LOP3.LUT R15, R15, R14, RZ, 0x3c, !PT ;  /* 0x0000000e0f0f7212 */ /* 0x004fca00078e3cff */
[----:B------:R0:W-:Y:S01]  /*f630*/  STL [R1+0x5c], R15 ;  /* 0x00005c0f01007387 */ /* 0x0001e20000100800 */
[----:B---3--:R-:W-:-:S13]  /*f640*/  ISETP.NE.AND P2, PT, R20, RZ, PT ;  /* 0x000000ff1400720c */ /* 0x008fda0003f45270 */
[----:B0-----:R-:W-:Y:S05]  /*f650*/  @P2 BRA `(.L_x_9871) ;  /* 0x0000000000302947 */ /* 0x001fea0003800000 */
[----:B------:R-:W-:Y:S05]  /*f660*/  @!P0 BRA `(.L_x_9872) ;  /* 0x0000000000048947 */ /* 0x000fea0003800000 */
[----:B------:R-:W-:Y:S01]  /*f670*/  BPT.TRAP 0x1 ;  /* 0x000000040000795c */ /* 0x000fe20000300000 */
.L_x_9872:
[----:B------:R-:W-:Y:S01]  /*f680*/  IMAD R14, R147, 0x8, R16 ;  /* 0x00000008930e7824 */ /* 0x000fe200078e0210 */
[----:B------:R-:W-:-:S04]  /*f690*/  SHF.L.U32 R15, R15, 0x1f, RZ ;  /* 0x0000001f0f0f7819 */ /* 0x000fc800000006ff */
[----:B------:R0:W1:Y:S01]  /*f6a0*/  SYNCS.PHASECHK.TRANS64.TRYWAIT P3, [R14+URZ+0x31c30], R15 ;  /* 0x031c300f0e0075a7 */ /* 0x000062000806017f */
[----:B------:R-:W-:Y:S05]  /*f6b0*/  @!P0 BRA `(.L_x_9873) ;  /* 0x0000000000048947 */ /* 0x000fea0003800000 */
[----:B------:R-:W-:Y:S01]  /*f6c0*/  BPT.TRAP 0x1 ;  /* 0x000000040000795c */ /* 0x000fe20000300000 */
.L_x_9873:
[----:B------:R-:W-:Y:S04]  /*f6d0*/  BSSY B0, `(.L_x_9871) ;  /* 0x0000004000007945 */ /* 0x000fe80003800000 */
[----:B-1----:R-:W-:Y:S05]  /*f6e0*/  @P3 BRA `(.L_x_9874) ;  /* 0x0000000000083947 */ /* 0x002fea0003800000 */
[----:B------:R-:W1:Y:S02]  /*f6f0*/  SYNCS.PHASECHK.TRANS64.TRYWAIT P3, [R14+URZ+0x31c30], R15 ;  /* 0x031c300f0e0075a7 */ /* 0x000e64000806017f */
[----:B-1----:R-:W-:Y:S05]  /*f700*/  @!P3 BRA `(.L_x_9875) ;  /* 0x0000010400bcb947 */ /* 0x002fea0003800000 */
.L_x_9874:
[----:B------:R-:W-:Y:S05]  /*f710*/  BSYNC B0 ;  /* 0x0000000000007941 */ /* 0x000fea0003800000 */
.L_x_9871:
[----:B01----:R-:W2:Y:S01]  /*f720*/  LDL R14, [R1+0x7c] ;  /* 0x00007c00010e7983 */ /* 0x003ea20000100800 */
[----:B------:R-:W-:Y:S05]  /*f730*/  WARPSYNC.ALL ;  /* 0x0000000000007948 */ /* 0x000fea0003800000 */
[----:B------:R-:W0:Y:S01]  /*f740*/  S2R R20, SR_TID.X ;  /* 0x0000000000147919 */ /* 0x000e220000002100 */
[----:B------:R-:W-:Y:S01]  /*f750*/  IMAD.MOV.U32 R15, RZ, RZ, -0x7fffffe0 ;  /* 0x80000020ff0f7424 */ /* 0x000fe200078e00ff */
[C---:B------:R-:W-:Y:S01]  /*f760*/  R2UR UR52, R2.reuse ;  /* 0x00000000023472ca */ /* 0x040fe200000e0000 */
[----:B------:R-:W-:Y:S01]  /*f770*/  IMAD.MOV.U32 R23, RZ, RZ, -0x7fffffe0 ;  /* 0x80000020ff177424 */ /* 0x000fe200078e00ff */
[----:B------:R-:W-:Y:S01]  /*f780*/  R2UR UR53, R3 ;  /* 0x00000000033572ca */ /* 0x000fe200000e0000 */
[----:B------:R-:W-:Y:S01]  /*f790*/  IMAD.MOV.U32 R149, RZ, RZ, -0x7fffffe0 ;  /* 0x80000020ff957424 */ /* 0x000fe200078e00ff */
[C---:B------:R-:W-:Y:S01]  /*f7a0*/  R2UR UR7, R15.reuse ;  /* 0x000000000f0772ca */ /* 0x040fe200000e0000 */
[----:B------:R-:W-:Y:S01]  /*f7b0*/  IMAD.MOV.U32 R21, RZ, RZ, -0x7fffffe0 ;  /* 0x80000020ff157424 */ /* 0x000fe200078e00ff */
[----:B------:R-:W-:Y:S01]  /*f7c0*/  R2UR UR11, R15 ;  /* 0x000000000f0b72ca */ /* 0x000fe200000e0000 */
[----:B------:R-:W-:Y:S01]  /*f7d0*/  IMAD.MOV.U32 R81, RZ, RZ, -0x7fffffe0 ;  /* 0x80000020ff517424 */ /* 0x000fe200078e00ff */
[----:B------:R-:W-:Y:S01]  /*f7e0*/  R2UR UR55, R23 ;  /* 0x00000000173772ca */ /* 0x000fe200000e0000 */
[----:B------:R-:W-:Y:S01]  /*f7f0*/  IMAD.MOV.U32 R79, RZ, RZ, -0x7fffffe0 ;  /* 0x80000020ff4f7424 */ /* 0x000fe200078e00ff */
[----:B------:R-:W-:Y:S01]  /*f800*/  R2UR UR5, R15 ;  /* 0x000000000f0572ca */ /* 0x000fe200000e0000 */
[----:B------:R1:W-:Y:S01]  /*f810*/  STL [R1+0x118], R30 ;  /* 0x0001181e01007387 */ /* 0x0003e20000100800 */
[C---:B------:R-:W-:Y:S01]  /*f820*/  R2UR UR59, R21.reuse ;  /* 0x00000000153b72ca */ /* 0x040fe200000e0000 */
[----:B------:R-:W-:Y:S01]  /*f830*/  IMAD.MOV.U32 R151, RZ, RZ, -0x7fffffe0 ;  /* 0x80000020ff977424 */ /* 0x000fe200078e00ff */
[----:B------:R-:W-:Y:S01]  /*f840*/  R2UR UR9, R21 ;  /* 0x00000000150972ca */ /* 0x000fe200000e0000 */
[----:B------:R3:W-:Y:S01]  /*f850*/  STL [R1+0x114], R29 ;  /* 0x0001141d01007387 */ /* 0x0007e20000100800 */
[----:B------:R-:W-:-:S02]  /*f860*/  R2UR UR56, R2 ;  /* 0x00000000023872ca */ /* 0x000fc400000e0000 */
[----:B------:R-:W-:Y:S01]  /*f870*/  MOV R23, UR7 ;  /* 0x0000000700177c02 */ /* 0x000fe20008000f00 */
[----:B------:R-:W-:Y:S01]  /*f880*/  UMOV UR7, UR11 ;  /* 0x0000000b00077c82 */ /* 0x000fe20008000000 */
[----:B------:R-:W-:Y:S01]  /*f890*/  R2UR UR57, R3 ;  /* 0x00000000033972ca */ /* 0x000fe200000e0000 */
[----:B------:R4:W-:Y:S01]  /*f8a0*/  STL [R1+0x110], R28 ;  /* 0x0001101c01007387 */ /* 0x0009e20000100800 */
[----:B------:R-:W-:Y:S01]  /*f8b0*/  MOV R74, UR55 ;  /* 0x00000037004a7c02 */ /* 0x000fe20008000f00 */
[----:B------:R-:W-:Y:S01]  /*f8c0*/  UMOV UR55, UR5 ;  /* 0x0000000500377c82 */ /* 0x000fe20008000000 */
[----:B------:R-:W-:Y:S01]  /*f8d0*/  MOV R15, UR7 ;  /* 0x00000007000f7c02 */ /* 0x000fe20008000f00 */
[----:B------:R4:W-:Y:S01]  /*f8e0*/  STL [R1+0x10c], R27 ;  /* 0x00010c1b01007387 */ /* 0x0009e20000100800 */
[----:B------:R-:W-:Y:S02]  /*f8f0*/  R2UR UR7, R149 ;  /* 0x00000000950772ca */ /* 0x000fe400000e0000 */
[----:B------:R-:W-:Y:S01]  /*f900*/  R2UR UR5, R3 ;  /* 0x00000000030572ca */ /* 0x000fe200000e0000 */
[----:B------:R-:W-:Y:S01]  /*f910*/  STL [R1+0x108], R26 ;  /* 0x0001081a01007387 */ /* 0x000fe20000100800 */
[----:B0-----:R-:W-:-:S02]  /*f920*/  SHF.R.U32.HI R20, RZ, 0x7, R20 ;  /* 0x00000007ff147819 */ /* 0x001fc40000011614 */
[----:B------:R-:W-:Y:S01]  /*f930*/  R2UR UR11, R21 ;  /* 0x00000000150b72ca */ /* 0x000fe200000e0000 */
[----:B------:R-:W-:Y:S01]  /*f940*/  STL [R1+0x104], R25 ;  /* 0x0001041901007387 */ /* 0x000fe20000100800 */
[C---:B------:R-:W-:Y:S01]  /*f950*/  R2UR UR15, R81.reuse ;  /* 0x00000000510f72ca */ /* 0x040fe200000e0000 */
[----:B------:R-:W-:Y:S01]  /*f960*/  VIADD R72, R20, 0x8 ;  /* 0x0000000814487836 */ /* 0x000fe20000000000 */
[C---:B------:R-:W-:Y:S01]  /*f970*/  R2UR UR31, R81.reuse ;  /* 0x00000000511f72ca */ /* 0x040fe200000e0000 */
[----:B------:R-:W-:Y:S01]  /*f980*/  STL [R1+0x100], R24 ;  /* 0x0001001801007387 */ /* 0x000fe20000100800 */
[C---:B------:R-:W-:Y:S02]  /*f990*/  R2UR UR39, R81.reuse ;  /* 0x00000000512772ca */ /* 0x040fe400000e0000 */
[C---:B------:R-:W-:Y:S01]  /*f9a0*/  R2UR UR51, R81.reuse ;  /* 0x00000000513372ca */ /* 0x040fe200000e0000 */
[----:B------:R0:W-:Y:S01]  /*f9b0*/  BAR.SYNC.DEFER_BLOCKING R72, 0x100 ;  /* 0x000400480000751d */ /* 0x0001e20000010000 */
[----:B------:R-:W-:-:S02]  /*f9c0*/  R2UR UR25, R81 ;  /* 0x00000000511972ca */ /* 0x000fc400000e0000 */
[C---:B------:R-:W-:Y:S02]  /*f9d0*/  R2UR UR23, R21.reuse ;  /* 0x00000000151772ca */ /* 0x040fe400000e0000 */
[C---:B------:R-:W-:Y:S02]  /*f9e0*/  R2UR UR35, R21.reuse ;  /* 0x00000000152372ca */ /* 0x040fe400000e0000 */
[----:B------:R-:W-:Y:S01]  /*f9f0*/  R2UR UR47, R21 ;  /* 0x00000000152f72ca */ /* 0x000fe200000e0000 */
[----:B------:R4:W-:Y:S01]  /*fa00*/  STL [R1+0xfc], R19 ;  /* 0x0000fc1301007387 */ /* 0x0009e20000100800 */
[----:B0-----:R-:W-:Y:S01]  /*fa10*/  MOV R72, UR59 ;  /* 0x0000003b00487c02 */ /* 0x001fe20008000f00 */
[----:B------:R-:W-:Y:S01]  /*fa20*/  UMOV UR59, UR9 ;  /* 0x00000009003b7c82 */ /* 0x000fe20008000000 */
[----:B------:R-:W-:Y:S01]  /*fa30*/  R2UR UR9, R81 ;  /* 0x00000000510972ca */ /* 0x000fe200000e0000 */
[----:B------:R-:W-:Y:S01]  /*fa40*/  STL [R1+0xf8], R18 ;  /* 0x0000f81201007387 */ /* 0x000fe20000100800 */
[----:B------:R-:W-:-:S02]  /*fa50*/  R2UR UR33, R21 ;  /* 0x00000000152172ca */ /* 0x000fc400000e0000 */
[C---:B------:R-:W-:Y:S01]  /*fa60*/  R2UR UR29, R21.reuse ;  /* 0x00000000151d72ca */ /* 0x040fe200000e0000 */
[----:B------:R-:W-:Y:S01]  /*fa70*/  STL [R1+0xf4], R17 ;  /* 0x0000f41101007387 */ /* 0x000fe20000100800 */
[----:B------:R-:W-:Y:S01]  /*fa80*/  R2UR UR17, R21 ;  /* 0x00000000151172ca */ /* 0x000fe200000e0000 */
[----:B------:R-:W-:Y:S01]  /*fa90*/  IMAD.MOV.U32 R21, RZ, RZ, -0x7fffffe0 ;  /* 0x80000020ff157424 */ /* 0x000fe200078e00ff */
[----:B-1----:R-:W-:Y:S01]  /*faa0*/  MOV R30, UR61 ;  /* 0x0000003d001e7c02 */ /* 0x002fe20008000f00 */
[----:B------:R-:W-:Y:S01]  /*fab0*/  STL [R1+0xf0], R16 ;  /* 0x0000f01001007387 */ /* 0x000fe20000100800 */
[----:B---3--:R-:W-:Y:S02]  /*fac0*/  MOV R29, UR60 ;  /* 0x0000003c001d7c02 */ /* 0x008fe40008000f00 */
[----:B------:R-:W-:Y:S01]  /*fad0*/  R2UR UR13, R21 ;  /* 0x00000000150d72ca */ /* 0x000fe200000e0000 */
[----:B------:R-:W-:Y:S01]  /*fae0*/  WARPGROUP.ARRIVE ;  /* 0x00000000000079c5 */ /* 0x000fe20000000000 */
[----:B------:R-:W-:Y:S01]  /*faf0*/  IMAD.U32 R155, RZ, RZ, UR9 ;  /* 0x00000009ff9b7e24 */ /* 0x000fe2000f8e00ff */
[C---:B------:R-:W-:Y:S01]  /*fb00*/  R2UR UR9, R79.reuse ;  /* 0x000000004f0972ca */ /* 0x040fe200000e0000 */
[----:B------:R0:W-:Y:S01]  /*fb10*/  STL [R1+0xec], R0 ;  /* 0x0000ec0001007387 */ /* 0x0001e20000100800 */
[----:B------:R-:W-:-:S02]  /*fb20*/  R2UR UR19, R79 ;  /* 0x000000004f1372ca */ /* 0x000fc400000e0000 */
[C---:B------:R-:W-:Y:S02]  /*fb30*/  R2UR UR27, R79.reuse ;  /* 0x000000004f1b72ca */ /* 0x040fe400000e0000 */
[C---:B------:R-:W-:Y:S02]  /*fb40*/  R2UR UR43, R79.reuse ;  /* 0x000000004f2b72ca */ /* 0x040fe400000e0000 */
[----:B------:R-:W-:Y:S02]  /*fb50*/  R2UR UR21, R79 ;  /* 0x000000004f1572ca */ /* 0x000fe400000e0000 */
[C---:B------:R-:W-:Y:S02]  /*fb60*/  R2UR UR40, R8.reuse ;  /* 0x00000000082872ca */ /* 0x040fe400000e0000 */
[----:B------:R-:W-:Y:S01]  /*fb70*/  R2UR UR41, R9 ;  /* 0x00000000092972ca */ /* 0x000fe200000e0000 */
[----:B------:R-:W-:Y:S01]  /*fb80*/  IMAD.U32 R153, RZ, RZ, UR9 ;  /* 0x00000009ff997e24 */ /* 0x000fe2000f8e00ff */
[----:B------:R-:W-:-:S02]  /*fb90*/  R2UR UR44, R8 ;  /* 0x00000000082c72ca */ /* 0x000fc400000e0000 */
[C---:B------:R-:W-:Y:S02]  /*fba0*/  R2UR UR45, R9.reuse ;  /* 0x00000000092d72ca */ /* 0x040fe400000e0000 */
[----:B------:R-:W-:Y:S02]  /*fbb0*/  R2UR UR48, R8 ;  /* 0x00000000083072ca */ /* 0x000fe400000e0000 */
[----:B------:R-:W-:Y:S01]  /*fbc0*/  R2UR UR49, R9 ;  /* 0x00000000093172ca */ /* 0x000fe200000e0000 */
[----:B--2---:R-:W-:-:S04]  /*fbd0*/  IMAD R148, R147, 0x6c0, R14 ;  /* 0x000006c093947824 */ /* 0x004fc800078e020e */
[C---:B------:R-:W-:Y:S02]  /*fbe0*/  VIADD R14, R148.reuse, 0x40 ;  /* 0x00000040940e7836 */ /* 0x040fe40000000000 */
[C---:B------:R-:W-:Y:S02]  /*fbf0*/  VIADD R22, R148.reuse, 0x100 ;  /* 0x0000010094167836 */ /* 0x040fe40000000000 */
        /* <DEDUP_REMOVED lines=30> */
[C---:B------:R-:W-:Y:S01]  /*fde0*/  VIADD R80, R148.reuse, 0x280 ;  /* 0x0000028094507836 */ /* 0x040fe20000000000 */
[----:B------:R-:W-:Y:S01]  /*fdf0*/  MOV R76, UR6 ;  /* 0x00000006004c7c02 */ /* 0x000fe20008000f00 */
[C---:B------:R-:W-:Y:S01]  /*fe00*/  VIADD R150, R148.reuse, 0x402 ;  /* 0x0000040294967836 */ /* 0x040fe20000000000 */
[----:B------:R-:W-:-:S02]  /*fe10*/  R2UR UR6, R148 ;  /* 0x00000000940672ca */ /* 0x000fc400000e0000 */
[----:B------:R-:W-:Y:S01]  /*fe20*/  R2UR UR24, R80 ;  /* 0x00000000501872ca */ /* 0x000fe200000e0000 */
[----:B------:R-:W-:Y:S01]  /*fe30*/  VIADD R80, R148, 0x340 ;  /* 0x0000034094507836 */ /* 0x000fe20000000000 */
[----:B------:R-:W-:Y:S01]  /*fe40*/  R2UR UR26, R78 ;  /* 0x000000004e1a72ca */ /* 0x000fe200000e0000 */
[----:B------:R-:W-:Y:S01]  /*fe50*/  VIADD R78, R148, 0x182 ;  /* 0x00000182944e7836 */ /* 0x000fe20000000000 */
[----:B------:R-:W-:Y:S01]  /*fe60*/  R2UR UR10, R20 ;  /* 0x00000000140a72ca */ /* 0x000fe200000e0000 */
[----:B------:R-:W-:Y:S01]  /*fe70*/  VIADD R20, R148, 0x42 ;  /* 0x0000004294147836 */ /* 0x000fe20000000000 */
[----:B------:R-:W-:Y:S02]  /*fe80*/  R2UR UR8, R80 ;  /* 0x00000000500872ca */ /* 0x000fe400000e0000 */
[----:B------:R-:W-:Y:S01]  /*fe90*/  R2UR UR42, R78 ;  /* 0x000000004e2a72ca */ /* 0x000fe200000e0000 */
[----:B------:R-:W-:Y:S01]  /*fea0*/  VIADD R78, R148, 0x2c0 ;  /* 0x000002c0944e7836 */ /* 0x000fe20000000000 */
[----:B------:R-:W-:Y:S01]  /*feb0*/  R2UR UR22, R20 ;  /* 0x00000000141672ca */ /* 0x000fe200000e0000 */
[----:B------:R-:W-:Y:S01]  /*fec0*/  HGMMA.64x16x16.F32 R136, gdesc[UR4], RZ, !UPT, gsb0 ;  /* 0x00200000048879f0 */ /* 0x000fe2000c0008ff */
[----:B------:R-:W-:Y:S01]  /*fed0*/  R2UR UR7, R15 ;  /* 0x000000000f0772ca */ /* 0x000fe200000e0000 */
[----:B------:R-:W-:Y:S01]  /*fee0*/  IMAD.MOV.U32 R15, RZ, RZ, -0x7fffffe0 ;  /* 0x80000020ff0f7424 */ /* 0x000fe200078e00ff */
[----:B------:R-:W-:Y:S01]  /*fef0*/  R2UR UR6, R76 ;  /* 0x000000004c0672ca */ /* 0x000fe200000e0000 */
[----:B------:R-:W-:Y:S01]  /*ff00*/  VIADD R20, R148, 0x102 ;  /* 0x0000010294147836 */ /* 0x000fe20000000000 */
[----:B------:R-:W-:-:S02]  /*ff10*/  R2UR UR4, R2 ;  /* 0x00000000020472ca */ /* 0x000fc400000e0000 */
[----:B------:R-:W-:Y:S01]  /*ff20*/  R2UR UR5, R3 ;  /* 0x00000000030572ca */ /* 0x000fe200000e0000 */
[----:B------:R-:W-:Y:S01]  /*ff30*/  IMAD.U32 R154, RZ, RZ, UR8 ;  /* 0x00000008ff9a7e24 */ /* 0x000fe2000f8e00ff */
[----:B------:R-:W-:Y:S01]  /*ff40*/  R2UR UR20, R78 ;  /* 0x000000004e1472ca */ /* 0x000fe200000e0000 */
[----:B------:R-:W-:Y:S01]  /*ff50*/  VIADD R78, R148, 0x380 ;  /* 0x00000380944e7836 */ /* 0x000fe20000000000 */
[----:B------:R-:W-:Y:S01]  /*ff60*/  R2UR UR9, R15 ;  /* 0x000000000f0972ca */ /* 0x000fe200000e0000 */
[----:B------:R-:W-:Y:S01]  /*ff70*/  IMAD.MOV.U32 R15, RZ, RZ, -0x7fffffe0 ;  /* 0x80000020ff0f7424 */ /* 0x000fe200078e00ff */
[----:B------:R-:W-:Y:S01]  /*ff80*/  R2UR UR34, R20 ;  /* 0x00000000142272ca */ /* 0x000fe200000e0000 */
[----:B------:R-:W-:Y:S01]  /*ff90*/  VIADD R20, R148, 0x1c2 ;  /* 0x000001c294147836 */ /* 0x000fe20000000000 */
[----:B------:R-:W-:Y:S02]  /*ffa0*/  R2UR UR8, R78 ;  /* 0x000000004e0872ca */ /* 0x000fe400000e0000 */
[----:B------:R-:W-:Y:S01]  /*ffb0*/  R2UR UR37, R15 ;  /* 0x000000000f2572ca */ /* 0x000fe200000e0000 */
[----:B------:R-:W-:Y:S01]  /*ffc0*/  IMAD.MOV.U32 R15, RZ, RZ, -0x7fffffe0 ;  /* 0x80000020ff0f7424 */ /* 0x000fe200078e00ff */
[----:B------:R-:W-:Y:S01]  /*ffd0*/  R2UR UR46, R20 ;  /* 0x00000000142e72ca */ /* 0x000fe200000e0000 */
[----:B------:R-:W-:-:S05]  /*ffe0*/  VIADD R20, R148, 0x240 ;  /* 0x0000024094147836 */ /* 0x000fca0000000000 */
[----:B------:R-:W-:Y:S01]  /*fff0*/  R2UR UR32, R20 ;  /* 0x00000000142072ca */ /* 0x000fe200000e0000 */
[----:B------:R-:W-:Y:S02]  /*10000*/  VIADD R20, R148, 0x300 ;  /* 0x0000030094147836 */ /* 0x000fe40000000000 */
[----:B------:R-:W-:Y:S01]  /*10010*/  IMAD.U32 R152, RZ, RZ, UR8 ;  /* 0x00000008ff987e24 */ /* 0x000fe2000f8e00ff */
[----:B------:R-:W-:Y:S01]  /*10020*/  R2UR UR8, R14 ;  /* 0x000000000e0872ca */ /* 0x000fe200000e0000 */
[----:B------:R-:W-:Y:S01]  /*10030*/  VIADD R14, R148, 0x242 ;  /* 0x00000242940e7836 */ /* 0x000fe20000000000 */
[----:B------:R-:W-:Y:S01]  /*10040*/  R2UR UR28, R20 ;  /* 0x00000000141c72ca */ /* 0x000fe200000e0000 */
[----:B------:R-:W-:Y:S02]  /*10050*/  VIADD R20, R148, 0x3c0 ;  /* 0x000003c094147836 */ /* 0x000fe40000000000 */
[----:B------:R-:W-:Y:S01]  /*10060*/  IMAD.U32 R21, RZ, RZ, UR37 ;  /* 0x00000025ff157e24 */ /* 0x000fe2000f8e00ff */
[----:B------:R-:W-:Y:S01]  /*10070*/  R2UR UR36, R14 ;  /* 0x000000000e2472ca */ /* 0x000fe200000e0000 */
[----:B------:R-:W-:Y:S01]  /*10080*/  VIADD R14, R148, 0x282 ;  /* 0x00000282940e7836 */ /* 0x000fe20000000000 */
[----:B------:R-:W-:Y:S01]  /*10090*/  R2UR UR16, R20 ;  /* 0x00000000141072ca */ /* 0x000fe200000e0000 */
[----:B------:R-:W-:Y:S01]  /*100a0*/  VIADD R20, R148, 0x440 ;  /* 0x0000044094147836 */ /* 0x000fe20000000000 */
[----:B------:R-:W-:Y:S01]  /*100b0*/  R2UR UR37, R15 ;  /* 0x000000000f2572ca */ /* 0x000fe200000e0000 */
[----:B------:R-:W-:-:S03]  /*100c0*/  IMAD.MOV.U32 R15, RZ, RZ, -0x7fffffe0 ;  /* 0x80000020ff0f7424 */ /* 0x000fc600078e00ff */
[----:B------:R-:W-:-:S05]  /*100d0*/  R2UR UR12, R20 ;  /* 0x00000000140c72ca */ /* 0x000fca00000e0000 */
[----:B------:R-:W-:Y:S01]  /*100e0*/  IMAD.U32 R20, RZ, RZ, UR36 ;  /* 0x00000024ff147e24 */ /* 0x000fe2000f8e00ff */
[----:B------:R-:W-:Y:S01]  /*100f0*/  R2UR UR36, R14 ;  /* 0x000000000e2472ca */ /* 0x000fe200000e0000 */
[----:B------:R-:W-:Y:S01]  /*10100*/  VIADD R14, R148, 0x302 ;  /* 0x00000302940e7836 */ /* 0x000fe20000000000 */
[----:B------:R-:W-:Y:S02]  /*10110*/  WARPGROUP.DEPBAR.LE gsb0, 0x0 ;  /* 0x00008000000079c5 */ /* 0x000fe40000010000 */
[----:B------:R-:W-:-:S06]  /*10120*/  WARPGROUP.ARRIVE ;  /* 0x00000000000079c5 */ /* 0x000fcc0000000000 */
[----:B------:R-:W-:Y:S01]  /*10130*/  HGMMA.64x16x16.F32 R128, gdesc[UR52], RZ, !UPT, gsb0 ;  /* 0x00200000348079f0 */ /* 0x000fe2000c0008ff */
[----:B------:R-:W-:Y:S01]  /*10140*/  R2UR UR55, R74 ;  /* 0x000000004a3772ca */ /* 0x000fe200000e0000 */
[----:B------:R-:W-:Y:S01]  /*10150*/  VIADD R74, R148, 0x382 ;  /* 0x00000382944a7836 */ /* 0x000fe20000000000 */
[----:B------:R-:W-:Y:S01]  /*10160*/  R2UR UR54, R75 ;  /* 0x000000004b3672ca */ /* 0x000fe200000e0000 */
[----:B------:R-:W-:Y:S01]  /*10170*/  IMAD.MOV.U32 R75, RZ, RZ, -0x7fffffe0 ;  /* 0x80000020ff4b7424 */ /* 0x000fe200078e00ff */
[----:B------:R-:W-:Y:S02]  /*10180*/  R2UR UR52, R2 ;  /* 0x00000000023472ca */ /* 0x000fe400000e0000 */
[----:B------:R-:W-:Y:S01]  /*10190*/  R2UR UR53, R3 ;  /* 0x00000000033572ca */ /* 0x000fe200000e0000 */
        /* <DEDUP_REMOVED lines=8> */
[----:B------:R-:W-:Y:S02]  /*10220*/  R2UR UR57, R3 ;  /* 0x00000000033972ca */ /* 0x000fe400000e0000 */
[----:B------:R-:W-:Y:S01]  /*10230*/  R2UR UR60, R72 ;  /* 0x00000000483c72ca */ /* 0x000fe200000e0000 */
[----:B------:R-:W-:Y:S01]  /*10240*/  VIADD R72, R148, 0x342 ;  /* 0x0000034294487836 */ /* 0x000fe20000000000 */
[----:B------:R-:W-:Y:S01]  /*10250*/  R2UR UR61, R73 ;  /* 0x00000000493d72ca */ /* 0x000fe200000e0000 */
[----:B------:R-:W-:Y:S01]  /*10260*/  IMAD.MOV.U32 R73, RZ, RZ, -0x7fffffe0 ;  /* 0x80000020ff497424 */ /* 0x000fe200078e00ff */
[----:B------:R-:W-:-:S02]  /*10270*/  WARPGROUP.DEPBAR.LE gsb0, 0x0 ;  /* 0x00008000000079c5 */ /* 0x000fc40000010000 */
[----:B------:R-:W-:-:S06]  /*10280*/  WARPGROUP.ARRIVE ;  /* 0x00000000000079c5 */ /* 0x000fcc0000000000 */
[----:B------:R-:W-:Y:S01]  /*10290*/  HGMMA.64x16x16.F32 R112, gdesc[UR4], RZ, !UPT, gsb0 ;  /* 0x00200000047079f0 */ /* 0x000fe2000c0008ff */
[----:B------:R-:W-:Y:S01]  /*102a0*/  R2UR UR7, R23 ;  /* 0x00000000170772ca */ /* 0x000fe200000e0000 */
[----:B------:R-:W-:Y:S01]  /*102b0*/  IMAD.U32 R23, RZ, RZ, UR37 ;  /* 0x00000025ff177e24 */ /* 0x000fe2000f8e00ff */
[----:B------:R-:W-:Y:S01]  /*102c0*/  R2UR UR6, R22 ;  /* 0x00000000160672ca */ /* 0x000fe200000e0000 */
[----:B------:R-:W-:Y:S01]  /*102d0*/  IMAD.U32 R22, RZ, RZ, UR36 ;  /* 0x00000024ff167e24 */ /* 0x000fe2000f8e00ff */
[----:B------:R-:W-:Y:S02]  /*102e0*/  R2UR UR4, R2 ;  /* 0x00000000020472ca */ /* 0x000fe400000e0000 */
[----:B------:R-:W-:Y:S02]  /*102f0*/  R2UR UR5, R3 ;  /* 0x00000000030572ca */ /* 0x000fe400000e0000 */
[----:B------:R-:W-:Y:S02]  /*10300*/  R2UR UR36, R8 ;  /* 0x00000000082472ca */ /* 0x000fe400000e0000 */
[----:B------:R-:W-:Y:S01]  /*10310*/  R2UR UR37, R9 ;  /* 0x00000000092572ca */ /* 0x000fe200000e0000 */
[----:B------:R-:W-:-:S02]  /*10320*/  WARPGROUP.DEPBAR.LE gsb0, 0x0 ;  /* 0x00008000000079c5 */ /* 0x000fc40000010000 */
[----:B------:R-:W-:-:S06]  /*10330*/  WARPGROUP.ARRIVE ;  /* 0x00000000000079c5 */ /* 0x000fcc0000000000 */
[----:B------:R-:W-:Y:S01]  /*10340*/  HGMMA.64x16x16.F32 R104, gdesc[UR52], RZ, !UPT, gsb0 ;  /* 0x00200000346879f0 */ /* 0x000fe2000c0008ff */
[----:B------:R-:W-:Y:S01]  /*10350*/  UMOV UR54, UR12 ;  /* 0x0000000c00367c82 */ /* 0x000fe20008000000 */
[----:B------:R-:W-:Y:S01]  /*10360*/  UMOV UR55, UR13 ;  /* 0x0000000d00377c82 */ /* 0x000fe20008000000 */
[----:B------:R-:W-:Y:S01]  /*10370*/  R2UR UR12, R14 ;  /* 0x000000000e0c72ca */ /* 0x000fe200000e0000 */
[----:B------:R-:W-:Y:S01]  /*10380*/  UMOV UR52, UR16 ;  /* 0x0000001000347c82 */ /* 0x000fe20008000000 */
[----:B------:R-:W-:Y:S01]  /*10390*/  R2UR UR13, R15 ;  /* 0x000000000f0d72ca */ /* 0x000fe200000e0000 */
[----:B------:R-:W-:Y:S01]  /*103a0*/  UMOV UR53, UR17 ;  /* 0x0000001100357c82 */ /* 0x000fe20008000000 */
[C---:B------:R-:W-:Y:S02]  /*103b0*/  R2UR UR16, R8.reuse ;  /* 0x00000000081072ca */ /* 0x040fe400000e0000 */
[----:B------:R-:W-:Y:S02]  /*103c0*/  R2UR UR17, R9 ;  /* 0x00000000091172ca */ /* 0x000fe400000e0000 */
[----:B----4-:R-:W-:Y:S01]  /*103d0*/  MOV R28, UR55 ;  /* 0x00000037001c7c02 */ /* 0x010fe20008000f00 */
[----:B------:R-:W-:Y:S01]  /*103e0*/  UMOV UR55, UR25 ;  /* 0x0000001900377c82 */ /* 0x000fe20008000000 */
[----:B------:R-:W-:Y:S01]  /*103f0*/  MOV R27, UR54 ;  /* 0x00000036001b7c02 */ /* 0x000fe20008000f00 */
[----:B------:R-:W-:Y:S01]  /*10400*/  UMOV UR54, UR24 ;  /* 0x0000001800367c82 */ /* 0x000fe20008000000 */
[----:B------:R-:W-:Y:S01]  /*10410*/  R2UR UR24, R8 ;  /* 0x00000000081872ca */ /* 0x000fe200000e0000 */
[----:B------:R-:W-:Y:S01]  /*10420*/  IMAD.U32 R14, RZ, RZ, UR12 ;  /* 0x0000000cff0e7e24 */ /* 0x000fe2000f8e00ff */
[----:B------:R-:W-:Y:S01]  /*10430*/  R2UR UR12, R2 ;  /* 0x00000000020c72ca */ /* 0x000fe200000e0000 */
[----:B------:R-:W-:Y:S01]  /*10440*/  IMAD.U32 R15, RZ, RZ, UR13 ;  /* 0x0000000dff0f7e24 */ /* 0x000fe2000f8e00ff */
[----:B------:R-:W-:-:S02]  /*10450*/  R2UR UR13, R3 ;  /* 0x00000000030d72ca */ /* 0x000fc400000e0000 */
[----:B------:R-:W-:Y:S01]  /*10460*/  R2UR UR25, R9 ;  /* 0x00000000091972ca */ /* 0x000fe200000e0000 */
[----:B------:R-:W-:Y:S02]  /*10470*/  WARPGROUP.DEPBAR.LE gsb0, 0x0 ;  /* 0x00008000000079c5 */ /* 0x000fe40000010000 */
[----:B------:R-:W-:-:S06]  /*10480*/  WARPGROUP.ARRIVE ;  /* 0x00000000000079c5 */ /* 0x000fcc0000000000 */
[----:B------:R-:W-:Y:S01]  /*10490*/  HGMMA.64x16x16.F32 R96, gdesc[UR56], RZ, !UPT, gsb0 ;  /* 0x00200000386079f0 */ /* 0x000fe2000c0008ff */
[----:B------:R-:W-:Y:S01]  /*104a0*/  UMOV UR58, UR8 ;  /* 0x00000008003a7c82 */ /* 0x000fe20008000000 */
[----:B------:R-:W-:Y:S01]  /*104b0*/  UMOV UR59, UR9 ;  /* 0x00000009003b7c82 */ /* 0x000fe20008000000 */
        /* <DEDUP_REMOVED lines=10> */
[----:B------:R-:W-:Y:S01]  /*10560*/  UMOV UR4, UR20 ;  /* 0x0000001400047c82 */ /* 0x000fe20008000000 */
[----:B------:R-:W-:Y:S01]  /*10570*/  R2UR UR7, R75 ;  /* 0x000000004b0772ca */ /* 0x000fe200000e0000 */
[----:B------:R-:W-:Y:S01]  /*10580*/  UMOV UR5, UR21 ;  /* 0x0000001500057c82 */ /* 0x000fe20008000000 */
[----:B------:R-:W-:Y:S02]  /*10590*/  R2UR UR20, R8 ;  /* 0x00000000081472ca */ /* 0x000fe400000e0000 */
[----:B------:R-:W-:-:S07]  /*105a0*/  R2UR UR21, R9 ;  /* 0x00000000091572ca */ /* 0x000fce00000e0000 */
[----:B------:R-:W-:Y:S01]  /*105b0*/  MOV R19, UR6 ;  /* 0x0000000600137c02 */ /* 0x000fe20008000f00 */
[----:B------:R-:W-:Y:S01]  /*105c0*/  UMOV UR6, UR32 ;  /* 0x0000002000067c82 */ /* 0x000fe20008000000 */
[----:B------:R-:W-:Y:S01]  /*105d0*/  MOV R24, UR7 ;  /* 0x0000000700187c02 */ /* 0x000fe20008000f00 */
[----:B------:R-:W-:Y:S01]  /*105e0*/  UMOV UR7, UR33 ;  /* 0x0000002100077c82 */ /* 0x000fe20008000000 */
[----:B------:R-:W-:Y:S02]  /*105f0*/  R2UR UR32, R8 ;  /* 0x00000000082072ca */ /* 0x000fe400000e0000 */
[----:B------:R-:W-:Y:S01]  /*10600*/  R2UR UR33, R9 ;  /* 0x00000000092172ca */ /* 0x000fe200000e0000 */
[----:B------:R-:W-:Y:S02]  /*10610*/  WARPGROUP.DEPBAR.LE gsb0, 0x0 ;  /* 0x00008000000079c5 */ /* 0x000fe40000010000 */
[----:B------:R-:W-:-:S06]  /*10620*/  WARPGROUP.ARRIVE ;  /* 0x00000000000079c5 */ /* 0x000fcc0000000000 */
[----:B------:R-:W-:Y:S01]  /*10630*/  HGMMA.64x16x16.F32 R80, gdesc[UR8], RZ, !UPT, gsb0 ;  /* 0x00200000085079f0 */ /* 0x000fe2000c0008ff */
[----:B------:R-:W-:Y:S02]  /*10640*/  R2UR UR10, R72 ;  /* 0x00000000480a72ca */ /* 0x000fe400000e0000 */
[----:B------:R-:W-:Y:S02]  /*10650*/  R2UR UR11, R73 ;  /* 0x00000000490b72ca */ /* 0x000fe400000e0000 */
        /* <DEDUP_REMOVED lines=15> */
[----:B------:R-:W-:Y:S02]  /*10750*/  WARPGROUP.DEPBAR.LE gsb0, 0x0 ;  /* 0x00008000000079c5 */ /* 0x000fe40000010000 */
[----:B------:R-:W-:-:S06]  /*10760*/  WARPGROUP.ARRIVE ;  /* 0x00000000000079c5 */ /* 0x000fcc0000000000 */
[----:B------:R-:W-:Y:S01]  /*10770*/  HGMMA.64x16x16.F32 R136, gdesc[UR16], R136, gsb0 ;  /* 0x00200000108879f0 */ /* 0x000fe20008000888 */
        /* <DEDUP_REMOVED lines=11> */
[----:B------:R-:W-:Y:S02]  /*10830*/  R2UR UR20, R12 ;  /* 0x000000000c1472ca */ /* 0x000fe400000e0000 */
[----:B------:R-:W-:-:S07]  /*10840*/  R2UR UR21, R13 ;  /* 0x000000000d1572ca */ /* 0x000fce00000e0000 */
[----:B0-----:R-:W-:Y:S01]  /*10850*/  MOV R0, UR22 ;  /* 0x0000001600007c02 */ /* 0x001fe20008000f00 */
[----:B------:R-:W-:Y:S01]  /*10860*/  UMOV UR22, UR6 ;  /* 0x0000000600167c82 */ /* 0x000fe20008000000 */
[----:B------:R-:W-:Y:S01]  /*10870*/  MOV R16, UR23 ;  /* 0x0000001700107c02 */ /* 0x000fe20008000f00 */
[----:B------:R-:W-:Y:S01]  /*10880*/  UMOV UR23, UR7 ;  /* 0x0000000700177c82 */ /* 0x000fe20008000000 */
[----:B------:R-:W-:Y:S02]  /*10890*/  R2UR UR6, R154 ;  /* 0x000000009a0672ca */ /* 0x000fe400000e0000 */
[----:B------:R-:W-:Y:S01]  /*108a0*/  R2UR UR7, R155 ;  /* 0x000000009b0772ca */ /* 0x000fe200000e0000 */
        /* <DEDUP_REMOVED lines=9> */
[----:B------:R-:W-:Y:S02]  /*10940*/  MOV R17, UR26 ;  /* 0x0000001a00117c02 */ /* 0x000fe40008000f00 */
[----:B------:R-:W-:Y:S02]  /*10950*/  MOV R18, UR27 ;  /* 0x0000001b00127c02 */ /* 0x000fe40008000f00 */
        /* <DEDUP_REMOVED lines=11> */
[----:B------:R-:W-:Y:S01]  /*10a10*/  MOV R154, UR30 ;  /* 0x0000001e009a7c02 */ /* 0x000fe20008000f00 */
[----:B------:R-:W-:Y:S01]  /*10a20*/  UMOV UR30, UR60 ;  /* 0x0000003c001e7c82 */ /* 0x000fe20008000000 */
[----:B------:R-:W-:Y:S01]  /*10a30*/  MOV R155, UR31 ;  /* 0x0000001f009b7c02 */ /* 0x000fe20008000f00 */
[----:B------:R-:W-:Y:S01]  /*10a40*/  UMOV UR31, UR61 ;  /* 0x0000003d001f7c82 */ /* 0x000fe20008000000 */
[C---:B------:R-:W-:Y:S02]  /*10a50*/  R2UR UR12, R10.reuse ;  /* 0x000000000a0c72ca */ /* 0x040fe400000e0000 */
[C---:B------:R-:W-:Y:S02]  /*10a60*/  R2UR UR13, R11.reuse ;  /* 0x000000000b0d72ca */ /* 0x040fe400000e0000 */
[----:B------:R-:W-:Y:S02]  /*10a70*/  R2UR UR16, R10 ;  /* 0x000000000a1072ca */ /* 0x000fe400000e0000 */
[----:B------:R-:W-:Y:S01]  /*10a80*/  R2UR UR17, R11 ;  /* 0x000000000b1172ca */ /* 0x000fe200000e0000 */
[----:B------:R-:W-:Y:S01]  /*10a90*/  VIADD R14, R148, 0x5c0 ;  /* 0x000005c0940e7836 */ /* 0x000fe20000000000 */
[----:B------:R-:W-:Y:S01]  /*10aa0*/  R2UR UR61, R30 ;  /* 0x000000001e3d72ca */ /* 0x000fe200000e0000 */
[----:B------:R-:W-:Y:S01]  /*10ab0*/  IMAD.MOV.U32 R15, RZ, RZ, -0x7fffffe0 ;  /* 0x80000020ff0f7424 */ /* 0x000fe200078e00ff */
[----:B------:R0:W5:Y:S01]  /*10ac0*/  LDL.LU R30, [R1+0x118] ;  /* 0x00011800011e7983 */ /* 0x0001620000300800 */
[----:B------:R-:W-:-:S02]  /*10ad0*/  WARPGROUP.DEPBAR.LE gsb0, 0x0 ;  /* 0x00008000000079c5 */ /* 0x000fc40000010000 */
        /* <DEDUP_REMOVED lines=9> */
[----:B------:R-:W-:Y:S02]  /*10b70*/  R2UR UR38, R150 ;  /* 0x00000000962672ca */ /* 0x000fe400000e0000 */
[----:B------:R-:W-:Y:S02]  /*10b80*/  R2UR UR39, R151 ;  /* 0x00000000972772ca */ /* 0x000fe400000e0000 */
        /* <DEDUP_REMOVED lines=16> */
[----:B------:R-:W-:Y:S01]  /*10c90*/  UMOV UR46, UR52 ;  /* 0x00000034002e7c82 */ /* 0x000fe20008000000 */
[----:B------:R-:W-:Y:S01]  /*10ca0*/  UMOV UR47, UR53 ;  /* 0x00000035002f7c82 */ /* 0x000fe20008000000 */
[----:B------:R-:W-:Y:S02]  /*10cb0*/  R2UR UR52, R12 ;  /* 0x000000000c3472ca */ /* 0x000fe400000e0000 */
[----:B------:R-:W-:Y:S01]  /*10cc0*/  R2UR UR53, R13 ;  /* 0x000000000d3572ca */ /* 0x000fe200000e0000 */
[----:B------:R-:W-:Y:S02]  /*10cd0*/  WARPGROUP.DEPBAR.LE gsb0, 0x0 ;  /* 0x00008000000079c5 */ /* 0x000fe40000010000 */
[----:B------:R-:W-:-:S06]  /*10ce0*/  WARPGROUP.ARRIVE ;  /* 0x00000000000079c5 */ /* 0x000fcc0000000000 */
[----:B------:R-:W-:Y:S01]  /*10cf0*/  HGMMA.64x16x16.F32 R72, gdesc[UR48], R72, gsb0 ;  /* 0x00200000304879f0 */ /* 0x000fe20008000848 */
[----:B------:R-:W-:Y:S02]  /*10d00*/  R2UR UR4, R12 ;  /* 0x000000000c0472ca */ /* 0x000fe400000e0000 */
[----:B------:R-:W-:Y:S02]  /*10d10*/  R2UR UR5, R13 ;  /* 0x000000000d0572ca */ /* 0x000fe400000e0000 */
[----:B------:R-:W-:Y:S02]  /*10d20*/  R2UR UR50, R152 ;  /* 0x00000000983272ca */ /* 0x000fe400000e0000 */
[----:B------:R-:W-:Y:S02]  /*10d30*/  R2UR UR51, R153 ;  /* 0x00000000993372ca */ /* 0x000fe400000e0000 */
[----:B------:R-:W-:Y:S02]  /*10d40*/  R2UR UR48, R12 ;  /* 0x000000000c3072ca */ /* 0x000fe400000e0000 */
[----:B------:R-:W-:-:S02]  /*10d50*/  R2UR UR49, R13 ;  /* 0x000000000d3172ca */ /* 0x000fc400000e0000 */
[----:B------:R-:W-:Y:S02]  /*10d60*/  R2UR UR44, R12 ;  /* 0x000000000c2c72ca */ /* 0x000fe400000e0000 */
[----:B------:R-:W-:Y:S02]  /*10d70*/  R2UR UR45, R13 ;  /* 0x000000000d2d72ca */ /* 0x000fe400000e0000 */
[----:B------:R-:W-:Y:S02]  /*10d80*/  MOV R153, UR35 ;  /* 0x0000002300997c02 */ /* 0x000fe40008000f00 */
[----:B------:R-:W-:Y:S02]  /*10d90*/  MOV R152, UR34 ;  /* 0x0000002200987c02 */ /* 0x000fe40008000f00 */
[----:B------:R-:W-:Y:S02]  /*10da0*/  R2UR UR34, R22 ;  /* 0x00000000162272ca */ /* 0x000fe400000e0000 */
[----:B------:R-:W-:Y:S01]  /*10db0*/  R2UR UR35, R23 ;  /* 0x00000000172372ca */ /* 0x000fe200000e0000 */
[----:B------:R-:W-:-:S02]  /*10dc0*/  WARPGROUP.DEPBAR.LE gsb0, 0x0 ;  /* 0x00008000000079c5 */ /* 0x000fc40000010000 */
        /* <DEDUP_REMOVED lines=22> */
[----:B------:R-:W-:Y:S02]  /*10f30*/  R2UR UR56, R12 ;  /* 0x000000000c3872ca */ /* 0x000fe400000e0000 */
[----:B------:R-:W-:Y:S01]  /*10f40*/  R2UR UR57, R13 ;  /* 0x000000000d3972ca */ /* 0x000fe200000e0000 */
[----:B------:R-:W-:Y:S02]  /*10f50*/  WARPGROUP.DEPBAR.LE gsb0, 0x0 ;  /* 0x00008000000079c5 */ /* 0x000fe40000010000 */
[----:B------:R-:W-:-:S10]  /*10f60*/  WARPGROUP.ARRIVE ;  /* 0x00000000000079c5 */ /* 0x000fd40000000000 */
[----:B------:R-:W-:Y:S01]  /*10f70*/  HGMMA.64x16x16.F32 R80, gdesc[UR56], R80, gsb0 ;  /* 0x00200000385079f0 */ /* 0x000fe20008000850 */
[----:B------:R-:W-:Y:S02]  /*10f80*/  R2UR UR55, R28 ;  /* 0x000000001c3772ca */ /* 0x000fe400000e0000 */
[----:B------:R-:W-:Y:S02]  /*10f90*/  R2UR UR54, R27 ;  /* 0x000000001b3672ca */ /* 0x000fe400000e0000 */
[----:B------:R-:W-:Y:S02]  /*10fa0*/  R2UR UR52, R12 ;  /* 0x000000000c3472ca */ /* 0x000fe400000e0000 */
[----:B------:R-:W-:Y:S01]  /*10fb0*/  R2UR UR53, R13 ;  /* 0x000000000d3572ca */ /* 0x000fe200000e0000 */
[----:B------:R-:W-:Y:S02]  /*10fc0*/  WARPGROUP.DEPBAR.LE gsb0, 0x0 ;  /* 0x00008000000079c5 */ /* 0x000fe40000010000 */
[----:B------:R-:W-:-:S10]  /*10fd0*/  WARPGROUP.ARRIVE ;  /* 0x00000000000079c5 */ /* 0x000fd40000000000 */
        /* <DEDUP_REMOVED lines=148> */
[----:B------:R0:W5:Y:S01]  /*11920*/  LDL.LU R29, [R1+0x114] ;  /* 0x00011400011d7983 */ /* 0x0001620000300800 */
[----:B------:R-:W-:Y:S02]  /*11930*/  R2UR UR18, R14 ;  /* 0x000000000e1272ca */ /* 0x000fe400000e0000 */
[----:B------:R-:W-:Y:S01]  /*11940*/  R2UR UR19, R15 ;  /* 0x000000000f1372ca */ /* 0x000fe200000e0000 */
[----:B------:R0:W5:Y:S01]  /*11950*/  LDL.LU R28, [R1+0x110] ;  /* 0x00011000011c7983 */ /* 0x0001620000300800 */
[----:B------:R-:W-:-:S02]  /*11960*/  R2UR UR16, R4 ;  /* 0x00000000041072ca */ /* 0x000fc400000e0000 */
[----:B------:R-:W-:Y:S01]  /*11970*/  R2UR UR17, R5 ;  /* 0x00000000051172ca */ /* 0x000fe200000e0000 */
[----:B------:R0:W5:Y:S04]  /*11980*/  LDL.LU R27, [R1+0x10c] ;  /* 0x00010c00011b7983 */ /* 0x0001680000300800 */
[----:B------:R0:W5:Y:S04]  /*11990*/  LDL.LU R26, [R1+0x108] ;  /* 0x00010800011a7983 */ /* 0x0001680000300800 */
[----:B------:R0:W5:Y:S04]  /*119a0*/  LDL.LU R25, [R1+0x104] ;  /* 0x0001040001197983 */ /* 0x0001680000300800 */
[----:B------:R0:W5:Y:S04]  /*119b0*/  LDL.LU R24, [R1+0x100] ;  /* 0x0001000001187983 */ /* 0x0001680000300800 */
[----:B------:R0:W5:Y:S04]  /*119c0*/  LDL.LU R19, [R1+0xfc] ;  /* 0x0000fc0001137983 */ /* 0x0001680000300800 */
[----:B------:R0:W5:Y:S04]  /*119d0*/  LDL.LU R18, [R1+0xf8] ;  /* 0x0000f80001127983 */ /* 0x0001680000300800 */
[----:B------:R0:W5:Y:S04]  /*119e0*/  LDL.LU R17, [R1+0xf4] ;  /* 0x0000f40001117983 */ /* 0x0001680000300800 */
[----:B------:R0:W5:Y:S04]  /*119f0*/  LDL.LU R16, [R1+0xf0] ;  /* 0x0000f00001107983 */ /* 0x0001680000300800 */
[----:B------:R0:W5:Y:S01]  /*11a00*/  LDL.LU R0, [R1+0xec] ;  /* 0x0000ec0001007983 */ /* 0x0001620000300800 */
[----:B------:R-:W-:-:S02]  /*11a10*/  WARPGROUP.DEPBAR.LE gsb0, 0x0 ;  /* 0x00008000000079c5 */ /* 0x000fc40000010000 */
[----:B------:R-:W-:-:S06]  /*11a20*/  WARPGROUP.ARRIVE ;  /* 0x00000000000079c5 */ /* 0x000fcc0000000000 */
        /* <DEDUP_REMOVED lines=36> */
[----:B------:R-:W-:Y:S03]  /*11c70*/  HGMMA.64x16x16.F32 R72, gdesc[UR32], R72, gsb0 ;  /* 0x00200000204879f0 */ /* 0x000fe60008000848 */
[----:B------:R-:W-:Y:S02]  /*11c80*/  WARPGROUP.DEPBAR.LE gsb0, 0x0 ;  /* 0x00008000000079c5 */ /* 0x000fe40000010000 */
[----:B0-----:R-:W-:Y:S05]  /*11c90*/  @P2 BRA `(.L_x_9876) ;  /* 0x0000000000342947 */ /* 0x001fea0003800000 */
[----:B------:R-:W-:Y:S05]  /*11ca0*/  @!P0 BRA `(.L_x_9877) ;  /* 0x0000000000048947 */ /* 0x000fea0003800000 */
[----:B------:R-:W-:Y:S01]  /*11cb0*/  BPT.TRAP 0x1 ;  /* 0x000000040000795c */ /* 0x000fe20000300000 */
.L_x_9877:
[----:B------:R-:W2:Y:S01]  /*11cc0*/  LDL.LU R14, [R1+0x8] ;  /* 0x00000800010e7983 */ /* 0x000ea20000300800 */
[----:B-----5:R-:W-:Y:S01]  /*11cd0*/  IMAD R15, R0, 0x8, R16 ;  /* 0x00000008000f7824 */ /* 0x020fe200078e0210 */
[----:B--2---:R-:W-:-:S04]  /*11ce0*/  SHF.L.U32 R14, R14, 0x1f, RZ ;  /* 0x0000001f0e0e7819 */ /* 0x004fc800000006ff */
[----:B------:R0:W1:Y:S01]  /*11cf0*/  SYNCS.PHASECHK.TRANS64.TRYWAIT P2, [R15+URZ+0x31c50], R14 ;  /* 0x031c500e0f0075a7 */ /* 0x000062000804017f */
[----:B------:R-:W-:Y:S05]  /*11d00*/  @!P0 BRA `(.L_x_9878) ;  /* 0x0000000000048947 */ /* 0x000fea0003800000 */
[----:B------:R-:W-:Y:S01]  /*11d10*/  BPT.TRAP 0x1 ;  /* 0x000000040000795c */ /* 0x000fe20000300000 */
.L_x_9878:
[----:B------:R-:W-:Y:S04]  /*11d20*/  BSSY B0, `(.L_x_9876) ;  /* 0x0000004000007945 */ /* 0x000fe80003800000 */
[----:B-1----:R-:W-:Y:S05]  /*11d30*/  @P2 BRA `(.L_x_9879) ;  /* 0x0000000000082947 */ /* 0x002fea0003800000 */
[----:B------:R-:W1:Y:S02]  /*11d40*/  SYNCS.PHASECHK.TRANS64.TRYWAIT P2, [R15+URZ+0x31c50], R14 ;  /* 0x031c500e0f0075a7 */ /* 0x000e64000804017f */
[----:B-1----:R-:W-:Y:S05]  /*11d50*/  @!P2 BRA `(.L_x_9880) ;  /* 0x000000e0003ca947 */ /* 0x002fea0003800000 */
.L_x_9879:
[----:B------:R-:W-:Y:S05]  /*11d60*/  BSYNC B0 ;  /* 0x0000000000007941 */ /* 0x000fea0003800000 */
.L_x_9876:
[----:B------:R-:W0:Y:S01]  /*11d70*/  LDL.LU R21, [R1+0x4] ;  /* 0x0000040001157983 */ /* 0x000e220000300800 */
[----:B------:R-:W-:Y:S05]  /*11d80*/  WARPSYNC.ALL ;  /* 0x0000000000007948 */ /* 0x000fea0003800000 */
[----:B------:R-:W2:Y:S01]  /*11d90*/  LDL.LU R22, [R1+0x40] ;  /* 0x0000400001167983 */ /* 0x000ea20000300800 */
[----:B------:R-:W-:-:S03]  /*11da0*/  ULDC UR4, c[0x0][0x988] ;  /* 0x0002620000047ab9 */ /* 0x000fc60000000800 */
[----:B------:R-:W3:Y:S01]  /*11db0*/  LDL.LU R155, [R1+0x14] ;  /* 0x00001400019b7983 */ /* 0x000ee20000300800 */
[----:B01----:R-:W-:-:S04]  /*11dc0*/  FMNMX.FTZ R14, R136, R21, !PT ;  /* 0x00000015880e7209 */ /* 0x003fc80007810000 */
        /* <DEDUP_REMOVED lines=40> */
[C---:B------:R-:W-:Y:S01]  /*12050*/  FMUL.FTZ R20, R14.reuse, R15 ;  /* 0x0000000f0e147220 */ /* 0x040fe20000410000 */
[----:B------:R-:W-:-:S03]  /*12060*/  FADD.FTZ R21, -R14, R21 ;  /* 0x000000150e157221 */ /* 0x000fc60000010100 */
        /* <DEDUP_REMOVED lines=8> */
[----:B------:R-:W4:Y:S01]  /*120f0*/  LDL R121, [R1+0x80] ;  /* 0x0000800001797983 */ /* 0x000f220000100800 */
[-CC-:B------:R-:W-:Y:S01]  /*12100*/  FFMA.FTZ R136, R136, R15.reuse, -R20.reuse ;  /* 0x0000000f88887223 */ /* 0x180fe20000010814 */
[-CC-:B------:R-:W-:Y:S01]  /*12110*/  FFMA.FTZ R153, R129, R15.reuse, -R20.reuse ;  /* 0x0000000f81997223 */ /* 0x180fe20000010814 */
[-CC-:B------:R-:W-:Y:S01]  /*12120*/  FFMA.FTZ R152, R132, R15.reuse, -R20.reuse ;  /* 0x0000000f84987223 */ /* 0x180fe20000010814 */
        /* <DEDUP_REMOVED lines=27> */
[----:B------:R-:W2:Y:S08]  /*122e0*/  MUFU.EX2 R20, R136 ;  /* 0x0000008800147308 */ /* 0x000eb00000000800 */
[----:B------:R-:W0:Y:S08]  /*122f0*/  MUFU.EX2 R137, R137 ;  /* 0x0000008900897308 */ /* 0x000e300000000800 */
[----:B------:R-:W-:Y:S01]  /*12300*/  MUFU.EX2 R141, R141 ;  /* 0x0000008d008d7308 */ /* 0x000fe20000000800 */
[----:B--2---:R-:W-:Y:S01]  /*12310*/  FFMA.FTZ R21, R80, R22, R20 ;  /* 0x0000001650157223 */ /* 0x004fe20000010014 */
[----:B------:R-:W-:Y:S01]  /*12320*/  IMAD.MOV.U32 R77, RZ, RZ, -0x7fffffe0 ;  /* 0x80000020ff4d7424 */ /* 0x000fe200078e00ff */
[----:B-----5:R-:W-:Y:S01]  /*12330*/  WARPGROUP.ARRIVE ;  /* 0x00000000000079c5 */ /* 0x020fe20000000000 */
[----:B------:R-:W2:Y:S04]  /*12340*/  LDL.LU R136, [R1+0x48] ;  /* 0x0000480001887983 */ /* 0x000ea80000300800 */
[----:B------:R-:W1:Y:S01]  /*12350*/  MUFU.EX2 R22, R140 ;  /* 0x0000008c00167308 */ /* 0x000e620000000800 */
[C---:B0-----:R-:W-:Y:S01]  /*12360*/  FADD.FTZ R21, R137.reuse, R21 ;  /* 0x0000001589157221 */ /* 0x041fe20000010000 */
[----:B------:R-:W-:-:S03]  /*12370*/  F2FP.F16.F32.PACK_AB R20, R137, R20 ;  /* 0x000000148914723e */ /* 0x000fc600000000ff */
[----:B-1----:R-:W-:-:S04]  /*12380*/  FADD.FTZ R21, R22, R21 ;  /* 0x0000001516157221 */ /* 0x002fc80000010000 */
[----:B------:R-:W-:Y:S01]  /*12390*/  FADD.FTZ R137, R141, R21 ;  /* 0x000000158d897221 */ /* 0x000fe20000010000 */
[----:B---3--:R-:W-:-:S04]  /*123a0*/  FMNMX.FTZ R21, R138, R155, !PT ;  /* 0x0000009b8a157209 */ /* 0x008fc80007810000 */
        /* <DEDUP_REMOVED lines=38> */
[----:B------:R-:W-:-:S05]  /*12610*/  VIADD R21, R16, 0x200 ;  /* 0x0000020010157836 */ /* 0x000fca0000000000 */
[----:B------:R-:W-:-:S04]  /*12620*/  SHF.R.U32.HI R21, RZ, 0x4, R21 ;  /* 0x00000004ff157819 */ /* 0x000fc80000011615 */
[----:B------:R-:W-:-:S04]  /*12630*/  LOP3.LUT R21, R21, 0x3fff, RZ, 0xc0, !PT ;  /* 0x00003fff15157812 */ /* 0x000fc800078ec0ff */
[----:B------:R-:W-:Y:S02]  /*12640*/  LOP3.LUT R21, R21, 0x2400000, RZ, 0xfc, !PT ;  /* 0x0240000015157812 */ /* 0x000fe400078efcff */
[----:B0-----:R-:W-:-:S05]  /*12650*/  FMNMX.FTZ R72, R23, R72, !PT ;  /* 0x0000004817487209 */ /* 0x001fca0007810000 */
        /* <DEDUP_REMOVED lines=37> */
[----:B------:R-:W-:-:S04]  /*128b0*/  IMAD R76, R0, 0x6c0, R21 ;  /* 0x000006c0004c7824 */ /* 0x000fc800078e0215 */
[----:B------:R-:W-:-:S05]  /*128c0*/  VIADD R78, R76, 0x40 ;  /* 0x000000404c4e7836 */ /* 0x000fca0000000000 */
[----:B------:R-:W-:Y:S01]  /*128d0*/  R2UR UR10, R78 ;  /* 0x000000004e0a72ca */ /* 0x000fe200000e0000 */
        /* <DEDUP_REMOVED lines=8> */
[C---:B------:R-:W-:Y:S01]  /*12960*/  VIADD R78, R76.reuse, 0x180 ;  /* 0x000001804c4e7836 */ /* 0x040fe20000000000 */
[----:B------:R-:W-:-:S04]  /*12970*/  R2UR UR6, R76 ;  /* 0x000000004c0672ca */ /* 0x000fc800000e0000 */
[----:B------:R-:W-:Y:S01]  /*12980*/  R2UR UR30, R78 ;  /* 0x000000004e1e72ca */ /* 0x000fe200000e0000 */
[C---:B------:R-:W-:Y:S02]  /*12990*/  VIADD R78, R76.reuse, 0x1c0 ;  /* 0x000001c04c4e7836 */ /* 0x040fe40000000000 */
[----:B------:R-:W-:Y:S01]  /*129a0*/  VIADD R76, R76, 0x200 ;  /* 0x000002004c4c7836 */ /* 0x000fe20000000000 */
[C---:B------:R-:W-:Y:S02]  /*129b0*/  R2UR UR7, R77.reuse ;  /* 0x000000004d0772ca */ /* 0x040fe400000e0000 */
[----:B------:R-:W-:Y:S01]  /*129c0*/  R2UR UR39, R77 ;  /* 0x000000004d2772ca */ /* 0x000fe200000e0000 */
[----:B------:R-:W-:Y:S01]  /*129d0*/  IMAD.MOV.U32 R77, RZ, RZ, -0x3ffffff0 ;  /* 0xc0000010ff4d7424 */ /* 0x000fe200078e00ff */
[----:B------:R-:W-:Y:S02]  /*129e0*/  R2UR UR38, R76 ;  /* 0x000000004c2672ca */ /* 0x000fe400000e0000 */
[----:B----4-:R-:W-:-:S02]  /*129f0*/  LOP3.LUT R76, R121, 0x10000, RZ, 0xfc, !PT ;  /* 0x00010000794c7812 */ /* 0x010fc400078efcff */
[----:B------:R-:W-:Y:S02]  /*12a00*/  R2UR UR5, R77 ;  /* 0x000000004d0572ca */ /* 0x000fe400000e0000 */
[----:B------:R-:W-:-:S13]  /*12a10*/  R2UR UR4, R76 ;  /* 0x000000004c0472ca */ /* 0x000fda00000e0000 */
[----:B------:R-:W-:Y:S01]  /*12a20*/  HGMMA.64x96x16.F32 R24, gdesc[UR4].tnspB, R24, gsb0 ;  /* 0x41600000041879f0 */ /* 0x000fe20008000818 */
[----:B------:R-:W-:Y:S01]  /*12a30*/  IMAD.MOV.U32 R79, RZ, RZ, -0x7fffffe0 ;  /* 0x80000020ff4f7424 */ /* 0x000fe200078e00ff */
[----:B------:R-:W-:Y:S01]  /*12a40*/  R2UR UR34, R78 ;  /* 0x000000004e2272ca */ /* 0x000fe200000e0000 */
[----:B------:R-:W-:-:S03]  /*12a50*/  VIADD R78, R76, 0x180 ;  /* 0x000001804c4e7836 */ /* 0x000fc60000000000 */
[C---:B------:R-:W-:Y:S02]  /*12a60*/  R2UR UR11, R79.reuse ;  /* 0x000000004f0b72ca */ /* 0x040fe400000e0000 */
[C---:B------:R-:W-:Y:S02]  /*12a70*/  R2UR UR15, R79.reuse ;  /* 0x000000004f0f72ca */ /* 0x040fe400000e0000 */
[C---:B------:R-:W-:Y:S02]  /*12a80*/  R2UR UR19, R79.reuse ;  /* 0x000000004f1372ca */ /* 0x040fe400000e0000 */
[C---:B------:R-:W-:Y:S02]  /*12a90*/  R2UR UR23, R79.reuse ;  /* 0x000000004f1772ca */ /* 0x040fe400000e0000 */
[C---:B------:R-:W-:Y:S02]  /*12aa0*/  R2UR UR27, R79.reuse ;  /* 0x000000004f1b72ca */ /* 0x040fe400000e0000 */
[----:B------:R-:W-:-:S02]  /*12ab0*/  R2UR UR31, R79 ;  /* 0x000000004f1f72ca */ /* 0x000fc400000e0000 */
[----:B------:R-:W-:Y:S01]  /*12ac0*/  R2UR UR35, R79 ;  /* 0x000000004f2372ca */ /* 0x000fe200000e0000 */
[----:B------:R-:W-:Y:S01]  /*12ad0*/  IMAD.MOV.U32 R79, RZ, RZ, -0x3ffffff0 ;  /* 0xc0000010ff4f7424 */ /* 0x000fe200078e00ff */
[----:B------:R-:W-:-:S04]  /*12ae0*/  R2UR UR8, R78 ;  /* 0x000000004e0872ca */ /* 0x000fc800000e0000 */
[----:B------:R-:W-:Y:S01]  /*12af0*/  R2UR UR9, R79 ;  /* 0x000000004f0972ca */ /* 0x000fe200000e0000 */
[----:B------:R-:W-:Y:S02]  /*12b00*/  WARPGROUP.DEPBAR.LE gsb0, 0x0 ;  /* 0x00008000000079c5 */ /* 0x000fe40000010000 */
[----:B------:R-:W-:-:S10]  /*12b10*/  WARPGROUP.ARRIVE ;  /* 0x00000000000079c5 */ /* 0x000fd40000000000 */
[----:B------:R-:W-:Y:S01]  /*12b20*/  HGMMA.64x96x16.F32 R24, gdesc[UR8].tnspB, R24, gsb0 ;  /* 0x41600000081879f0 */ /* 0x000fe20008000818 */
[----:B------:R-:W-:Y:S02]  /*12b30*/  VIADD R78, R76, 0x300 ;  /* 0x000003004c4e7836 */ /* 0x000fe40000000000 */
[----:B------:R-:W-:-:S03]  /*12b40*/  IMAD.MOV.U32 R79, RZ, RZ, -0x3ffffff0 ;  /* 0xc0000010ff4f7424 */ /* 0x000fc600078e00ff */
[----:B------:R-:W-:Y:S02]  /*12b50*/  R2UR UR12, R78 ;  /* 0x000000004e0c72ca */ /* 0x000fe400000e0000 */
[----:B------:R-:W-:Y:S01]  /*12b60*/  R2UR UR13, R79 ;  /* 0x000000004f0d72ca */ /* 0x000fe200000e0000 */
[----:B------:R-:W-:Y:S02]  /*12b70*/  VIADD R78, R76, 0x480 ;  /* 0x000004804c4e7836 */ /* 0x000fe40000000000 */
[----:B------:R-:W-:Y:S01]  /*12b80*/  IMAD.MOV.U32 R79, RZ, RZ, -0x3ffffff0 ;  /* 0xc0000010ff4f7424 */ /* 0x000fe200078e00ff */
[----:B------:R-:W-:Y:S02]  /*12b90*/  WARPGROUP.DEPBAR.LE gsb0, 0x0 ;  /* 0x00008000000079c5 */ /* 0x000fe40000010000 */
[----:B------:R-:W-:-:S07]  /*12ba0*/  WARPGROUP.ARRIVE ;  /* 0x00000000000079c5 */ /* 0x000fce0000000000 */
[----:B------:R-:W-:Y:S01]  /*12bb0*/  HGMMA.64x96x16.F32 R24, gdesc[UR12].tnspB, R24, gsb0 ;  /* 0x416000000c1879f0 */ /* 0x000fe20008000818 */
[----:B------:R-:W-:Y:S02]  /*12bc0*/  R2UR UR16, R78 ;  /* 0x000000004e1072ca */ /* 0x000fe400000e0000 */
[----:B------:R-:W-:Y:S01]  /*12bd0*/  R2UR UR17, R79 ;  /* 0x000000004f1172ca */ /* 0x000fe200000e0000 */
[----:B------:R-:W-:Y:S02]  /*12be0*/  VIADD R78, R76, 0x600 ;  /* 0x000006004c4e7836 */ /* 0x000fe40000000000 */
[----:B------:R-:W-:-:S03]  /*12bf0*/  IMAD.MOV.U32 R79, RZ, RZ, -0x3ffffff0 ;  /* 0xc0000010ff4f7424 */ /* 0x000fc600078e00ff */
[----:B------:R-:W-:Y:S01]  /*12c00*/  R2UR UR20, R78 ;  /* 0x000000004e1472ca */ /* 0x000fe200000e0000 */
[----:B------:R-:W-:Y:S02]  /*12c10*/  WARPGROUP.DEPBAR.LE gsb0, 0x0 ;  /* 0x00008000000079c5 */ /* 0x000fe40000010000 */
[----:B------:R-:W-:-:S06]  /*12c20*/  WARPGROUP.ARRIVE ;  /* 0x00000000000079c5 */ /* 0x000fcc0000000000 */
[----:B------:R-:W-:Y:S01]  /*12c30*/  HGMMA.64x96x16.F32 R24, gdesc[UR16].tnspB, R24, gsb0 ;  /* 0x41600000101879f0 */ /* 0x000fe20008000818 */
[----:B------:R-:W-:Y:S01]  /*12c40*/  R2UR UR21, R79 ;  /* 0x000000004f1572ca */ /* 0x000fe200000e0000 */
[----:B------:R-:W-:Y:S02]  /*12c50*/  VIADD R78, R76, 0x780 ;  /* 0x000007804c4e7836 */ /* 0x000fe40000000000 */
[----:B------:R-:W-:-:S03]  /*12c60*/  IMAD.MOV.U32 R79, RZ, RZ, -0x3ffffff0 ;  /* 0xc0000010ff4f7424 */ /* 0x000fc600078e00ff */
[----:B------:R-:W-:Y:S02]  /*12c70*/  R2UR UR24, R78 ;  /* 0x000000004e1872ca */ /* 0x000fe400000e0000 */
[----:B------:R-:W-:Y:S01]  /*12c80*/  R2UR UR25, R79 ;  /* 0x000000004f1972ca */ /* 0x000fe200000e0000 */
[----:B------:R-:W-:Y:S02]  /*12c90*/  WARPGROUP.DEPBAR.LE gsb0, 0x0 ;  /* 0x00008000000079c5 */ /* 0x000fe40000010000 */
[----:B------:R-:W-:-:S06]  /*12ca0*/  WARPGROUP.ARRIVE ;  /* 0x00000000000079c5 */ /* 0x000fcc0000000000 */
[----:B------:R-:W-:Y:S01]  /*12cb0*/  HGMMA.64x96x16.F32 R24, gdesc[UR20].tnspB, R24, gsb0 ;  /* 0x41600000141879f0 */ /* 0x000fe20008000818 */
        /* <DEDUP_REMOVED lines=21> */
[----:B------:R-:W-:Y:S02]  /*12e10*/  FADD.FTZ R21, -R72, R155 ;  /* 0x0000009b48157221 */ /* 0x000fe40000010100 */
[----:B------:R-:W0:Y:S02]  /*12e20*/  S2R R155, SR_TID.X ;  /* 0x00000000009b7919 */ /* 0x000e240000002100 */
[----:B------:R-:W-:-:S04]  /*12e30*/  FMUL.FTZ R21, R21, R15 ;  /* 0x0000000f15157220 */ /* 0x000fc80000410000 */
[----:B------:R-:W-:Y:S08]  /*12e40*/  MUFU.EX2 R121, R21 ;  /* 0x0000001500797308 */ /* 0x000ff00000000800 */
[----:B------:R-:W2:Y:S01]  /*12e50*/  MUFU.EX2 R21, R138 ;  /* 0x0000008a00157308 */ /* 0x000ea20000000800 */
[----:B------:R-:W-:Y:S02]  /*12e60*/  WARPGROUP.DEPBAR.LE gsb0, 0x0 ;  /* 0x00008000000079c5 */ /* 0x000fe40000010000 */
[----:B------:R-:W-:-:S06]  /*12e70*/  WARPGROUP.ARRIVE ;  /* 0x00000000000079c5 */ /* 0x000fcc0000000000 */
[----:B------:R-:W-:Y:S01]  /*12e80*/  HGMMA.64x96x16.F32 R24, gdesc[UR36].tnspB, R24, gsb0 ;  /* 0x41600000241879f0 */ /* 0x000fe20008000818 */
[----:B------:R-:W1:Y:S01]  /*12e90*/  MUFU.EX2 R139, R139 ;  /* 0x0000008b008b7308 */ /* 0x000e620000000800 */
[----:B0-----:R-:W-:Y:S02]  /*12ea0*/  SHF.R.U32.HI R140, RZ, 0x7, R155 ;  /* 0x00000007ff8c7819 */ /* 0x001fe4000001169b */
[----:B------:R-:W-:-:S03]  /*12eb0*/  ISETP.GE.U32.AND P2, PT, R155, 0x180, PT ;  /* 0x000001809b00780c */ /* 0x000fc60003f46070 */
[----:B------:R-:W-:Y:S02]  /*12ec0*/  VIADD R76, R140, 0x9 ;  /* 0x000000098c4c7836 */ /* 0x000fe40000000000 */
[----:B------:R-:W-:Y:S01]  /*12ed0*/  MUFU.EX2 R23, R142 ;  /* 0x0000008e00177308 */ /* 0x000fe20000000800 */
[----:B--2---:R-:W-:Y:S02]  /*12ee0*/  FFMA.FTZ R77, R121, R136, R21 ;  /* 0x00000088794d7223 */ /* 0x004fe40000010015 */
[----:B------:R-:W-:-:S05]  /*12ef0*/  SEL R76, R76, 0x9, !P2 ;  /* 0x000000094c4c7807 */ /* 0x000fca0005000000 */
[----:B------:R-:W-:Y:S01]  /*12f00*/  MUFU.EX2 R143, R143 ;  /* 0x0000008f008f7308 */ /* 0x000fe20000000800 */
[----:B------:R-:W-:-:S04]  /*12f10*/  @!P1 IMAD R0, R0, 0x8, R16 ;  /* 0x0000000800009824 */ /* 0x000fc800078e0210 */
[----:B------:R-:W-:Y:S01]  /*12f20*/  @!P1 VIADD R0, R0, 0x31c60 ;  /* 0x00031c6000009836 */ /* 0x000fe20000000000 */
[----:B------:R-:W-:Y:S02]  /*12f30*/  F2FP.F16.F32.PACK_AB R22, R141, R22 ;  /* 0x000000168d16723e */ /* 0x000fe400000000ff */
[----:B-1----:R-:W-:Y:S02]  /*12f40*/  F2FP.F16.F32.PACK_AB R21, R139, R21 ;  /* 0x000000158b15723e */ /* 0x002fe400000000ff */
[----:B------:R-:W-:Y:S01]  /*12f50*/  @!P1 PRMT R0, RZ, 0x654, R0 ;  /* 0x00000654ff009816 */ /* 0x000fe20000000000 */
[----:B------:R-:W0:Y:S08]  /*12f60*/  MUFU.EX2 R154, R154 ;  /* 0x0000009a009a7308 */ /* 0x000e300000000800 */
[----:B------:R-:W-:Y:S08]  /*12f70*/  MUFU.EX2 R152, R152 ;  /* 0x0000009800987308 */ /* 0x000ff00000000800 */
[----:B------:R-:W-:Y:S01]  /*12f80*/  MUFU.EX2 R131, R131 ;  /* 0x0000008300837308 */ /* 0x000fe20000000800 */
[----:B0-----:R-:W-:-:S07]  /*12f90*/  FADD.FTZ R137, R154, R137 ;  /* 0x000000899a897221 */ /* 0x001fce0000010000 */
[----:B------:R-:W-:Y:S08]  /*12fa0*/  MUFU.EX2 R150, R150 ;  /* 0x0000009600967308 */ /* 0x000ff00000000800 */
[----:B------:R-:W-:Y:S01]  /*12fb0*/  MUFU.EX2 R135, R135 ;  /* 0x0000008700877308 */ /* 0x000fe20000000800 */
[----:B------:R-:W-:Y:S02]  /*12fc0*/  WARPGROUP.DEPBAR.LE gsb0, 0x0 ;  /* 0x00008000000079c5 */ /* 0x000fe40000010000 */
[----:B------:R0:W-:Y:S06]  /*12fd0*/  BAR.ARV R76, 0x100 ;  /* 0x0004004c0000751d */ /* 0x0001ec0000002000 */
[----:B0-----:R-:W-:Y:S01]  /*12fe0*/  FADD.FTZ R76, R139, R77 ;  /* 0x0000004d8b4c7221 */ /* 0x001fe20000010000 */
[----:B------:R-:W-:-:S04]  /*12ff0*/  @!P1 IMAD R77, R147, 0x8, R16 ;  /* 0x00000008934d9824 */ /* 0x000fc800078e0210 */
[----:B------:R-:W-:Y:S02]  /*13000*/  @!P1 VIADD R77, R77, 0x31c40 ;  /* 0x00031c404d4d9836 */ /* 0x000fe40000000000 */
[----:B------:R-:W-:Y:S01]  /*13010*/  FADD.FTZ R76, R23, R76 ;  /* 0x0000004c174c7221 */ /* 0x000fe20000010000 */
[----:B------:R-:W-:Y:S02]  /*13020*/  F2FP.F16.F32.PACK_AB R23, R143, R23 ;  /* 0x000000178f17723e */ /* 0x000fe400000000ff */
[----:B------:R-:W-:-:S04]  /*13030*/  @!P1 PRMT R77, RZ, 0x654, R77 ;  /* 0x00000654ff4d9816 */ /* 0x000fc8000000004d */
[----:B------:R0:W-:Y:S01]  /*13040*/  @!P1 SYNCS.ARRIVE.TRANS64.RED.A1T0 RZ, [R77+URZ], RZ ;  /* 0x000000ff4dff99a7 */ /* 0x0001e2000810043f */
[----:B------:R1:W-:Y:S01]  /*13050*/  @!P1 SYNCS.ARRIVE.TRANS64.RED.A1T0 RZ, [R0+URZ], RZ ;  /* 0x000000ff00ff99a7 */ /* 0x0003e2000810043f */
[----:B------:R2:W-:Y:S01]  /*13060*/  STSM.16.M88.4 [R18+0x24300], R20 ;  /* 0x0243001412007844 */ /* 0x0005e20000000200 */
[----:B------:R-:W-:Y:S01]  /*13070*/  FADD.FTZ R76, R143, R76 ;  /* 0x0000004c8f4c7221 */ /* 0x000fe20000010000 */
[----:B--2---:R-:W2:Y:S08]  /*13080*/  MUFU.EX2 R20, R153 ;  /* 0x0000009900147308 */ /* 0x004eb00000000800 */
[----:B------:R-:W3:Y:S08]  /*13090*/  MUFU.EX2 R21, R130 ;  /* 0x0000008200157308 */ /* 0x000ef00000000800 */
[----:B------:R-:W4:Y:S08]  /*130a0*/  MUFU.EX2 R22, R151 ;  /* 0x0000009700167308 */ /* 0x000f300000000800 */
[----:B------:R-:W1:Y:S01]  /*130b0*/  MUFU.EX2 R23, R134 ;  /* 0x0000008600177308 */ /* 0x000e620000000800 */
[----:B--2---:R-:W-:Y:S01]  /*130c0*/  FADD.FTZ R137, R20, R137 ;  /* 0x0000008914897221 */ /* 0x004fe20000010000 */
[----:B---3--:R-:W-:-:S06]  /*130d0*/  FADD.FTZ R76, R21, R76 ;  /* 0x0000004c154c7221 */ /* 0x008fcc0000010000 */
[----:B0-----:R-:W0:Y:S01]  /*130e0*/  MUFU.EX2 R77, R149 ;  /* 0x00000095004d7308 */ /* 0x001e220000000800 */
[----:B------:R-:W-:Y:S01]  /*130f0*/  FADD.FTZ R137, R152, R137 ;  /* 0x0000008998897221 */ /* 0x000fe20000010000 */
[----:B------:R-:W-:-:S06]  /*13100*/  FADD.FTZ R76, R131, R76 ;  /* 0x0000004c834c7221 */ /* 0x000fcc0000010000 */
[----:B------:R-:W-:Y:S01]  /*13110*/  MUFU.EX2 R122, R122 ;  /* 0x0000007a007a7308 */ /* 0x000fe20000000800 */
[----:B----4-:R-:W-:Y:S01]  /*13120*/  FADD.FTZ R137, R22, R137 ;  /* 0x0000008916897221 */ /* 0x010fe20000010000 */
[----:B-1----:R-:W-:-:S06]  /*13130*/  FADD.FTZ R76, R23, R76 ;  /* 0x0000004c174c7221 */ /* 0x002fcc0000010000 */
[----:B------:R-:W1:Y:S08]  /*13140*/  MUFU.EX2 R148, R148 ;  /* 0x0000009400947308 */ /* 0x000e700000000800 */
[----:B------:R-:W-:Y:S01]  /*13150*/  MUFU.EX2 R123, R123 ;  /* 0x0000007b007b7308 */ /* 0x000fe20000000800 */
[----:B------:R-:W-:-:S07]  /*13160*/  FADD.FTZ R137, R150, R137 ;  /* 0x0000008996897221 */ /* 0x000fce0000010000 */
[----:B------:R-:W2:Y:S08]  /*13170*/  MUFU.EX2 R78, R133 ;  /* 0x00000085004e7308 */ /* 0x000eb00000000800 */
[----:B------:R-:W3:Y:S01]  /*13180*/  MUFU.EX2 R79, R126 ;  /* 0x0000007e004f7308 */ /* 0x000ee20000000800 */
[----:B0-----:R-:W-:-:S07]  /*13190*/  FADD.FTZ R137, R77, R137 ;  /* 0x000000894d897221 */ /* 0x001fce0000010000 */
[----:B------:R-:W-:Y:S08]  /*131a0*/  MUFU.EX2 R136, R132 ;  /* 0x0000008400887308 */ /* 0x000ff00000000800 */
[----:B------:R0:W-:Y:S08]  /*131b0*/  MUFU.EX2 R138, R85 ;  /* 0x00000055008a7308 */ /* 0x0001f00000000800 */
[----:B------:R-:W4:Y:S01]  /*131c0*/  MUFU.EX2 R127, R127 ;  /* 0x0000007f007f7308 */ /* 0x000f220000000800 */
[----:B0-----:R-:W-:Y:S01]  /*131d0*/  FADD.FTZ R85, R135, R76 ;  /* 0x0000004c87557221 */ /* 0x001fe20000010000 */
[----:B-1----:R-:W-:-:S03]  /*131e0*/  FADD.FTZ R137, R148, R137 ;  /* 0x0000008994897221 */ /* 0x002fc60000010000 */
[----:B------:R-:W-:-:S03]  /*131f0*/  FADD.FTZ R85, R122, R85 ;  /* 0x000000557a557221 */ /* 0x000fc60000010000 */
[----:B------:R-:W-:Y:S08]  /*13200*/  MUFU.EX2 R129, R129 ;  /* 0x0000008100817308 */ /* 0x000ff00000000800 */
[----:B------:R-:W-:Y:S08]  /*13210*/  MUFU.EX2 R133, R128 ;  /* 0x0000008000857308 */ /* 0x000ff00000000800 */
[----:B------:R-:W-:Y:S08]  /*13220*/  MUFU.EX2 R0, R89 ;  /* 0x0000005900007308 */ /* 0x000ff00000000800 */
[----:B------:R-:W-:Y:S08]  /*13230*/  MUFU.EX2 R128, R117 ;  /* 0x0000007500807308 */ /* 0x000ff00000000800 */
[----:B------:R-:W0:Y:S01]  /*13240*/  MUFU.EX2 R89, R114 ;  /* 0x0000007200597308 */ /* 0x000e220000000800 */
[----:B--2---:R-:W-:-:S07]  /*13250*/  FADD.FTZ R137, R78, R137 ;  /* 0x000000894e897221 */ /* 0x004fce0000010000 */
[----:B------:R-:W-:Y:S08]  /*13260*/  MUFU.EX2 R117, R109 ;  /* 0x0000006d00757308 */ /* 0x000ff00000000800 */
[----:B------:R-:W-:Y:S08]  /*13270*/  MUFU.EX2 R109, R104 ;  /* 0x00000068006d7308 */ /* 0x000ff00000000800 */
[----:B------:R-:W-:Y:S08]  /*13280*/  MUFU.EX2 R104, R92 ;  /* 0x0000005c00687308 */ /* 0x000ff00000000800 */
[----:B------:R1:W-:Y:S08]  /*13290*/  MUFU.EX2 R92, R88 ;  /* 0x00000058005c7308 */ /* 0x0003f00000000800 */
[----:B------:R-:W2:Y:S01]  /*132a0*/  MUFU.EX2 R115, R115 ;  /* 0x0000007300737308 */ /* 0x000ea20000000800 */
[----:B-1----:R-:W-:-:S04]  /*132b0*/  FADD.FTZ R88, R123, R85 ;  /* 0x000000557b587221 */ /* 0x002fc80000010000 */
[----:B---3--:R-:W-:-:S03]  /*132c0*/  FADD.FTZ R88, R79, R88 ;  /* 0x000000584f587221 */ /* 0x008fc60000010000 */
[----:B------:R-:W1:Y:S01]  /*132d0*/  MUFU.EX2 R125, R125 ;  /* 0x0000007d007d7308 */ /* 0x000e620000000800 */
[----:B----4-:R-:W-:-:S07]  /*132e0*/  FADD.FTZ R88, R127, R88 ;  /* 0x000000587f587221 */ /* 0x010fce0000010000 */
[----:B------:R-:W-:Y:S08]  /*132f0*/  MUFU.EX2 R132, R124 ;  /* 0x0000007c00847308 */ /* 0x000ff00000000800 */
[----:B------:R-:W3:Y:S08]  /*13300*/  MUFU.EX2 R118, R118 ;  /* 0x0000007600767308 */ /* 0x000ef00000000800 */
[----:B------:R-:W-:Y:S01]  /*13310*/  MUFU.EX2 R124, R113 ;  /* 0x00000071007c7308 */ /* 0x000fe20000000800 */
[----:B0-----:R-:W-:-:S07]  /*13320*/  FADD.FTZ R88, R89, R88 ;  /* 0x0000005859587221 */ /* 0x001fce0000010000 */
[----:B------:R-:W-:Y:S08]  /*13330*/  MUFU.EX2 R113, R84 ;  /* 0x0000005400717308 */ /* 0x000ff00000000800 */
[----:B------:R0:W-:Y:S08]  /*13340*/  MUFU.EX2 R84, R90 ;  /* 0x0000005a00547308 */ /* 0x0001f00000000800 */
[----:B------:R-:W4:Y:S01]  /*13350*/  MUFU.EX2 R119, R119 ;  /* 0x0000007700777308 */ /* 0x000f220000000800 */
[----:B0-----:R-:W-:-:S04]  /*13360*/  FADD.FTZ R90, R136, R137 ;  /* 0x00000089885a7221 */ /* 0x001fc80000010000 */
[----:B------:R-:W-:-:S03]  /*13370*/  FADD.FTZ R90, R129, R90 ;  /* 0x0000005a815a7221 */ /* 0x000fc60000010000 */
[----:B------:R-:W0:Y:S01]  /*13380*/  MUFU.EX2 R120, R120 ;  /* 0x0000007800787308 */ /* 0x000e220000000800 */
[----:B------:R-:W-:Y:S01]  /*13390*/  FADD.FTZ R90, R133, R90 ;  /* 0x0000005a855a7221 */ /* 0x000fe20000010000 */
[----:B--2---:R-:W-:-:S06]  /*133a0*/  FADD.FTZ R88, R115, R88 ;  /* 0x0000005873587221 */ /* 0x004fcc0000010000 */
[----:B------:R-:W2:Y:S01]  /*133b0*/  MUFU.EX2 R106, R106 ;  /* 0x0000006a006a7308 */ /* 0x000ea20000000800 */
[----:B-1----:R-:W-:Y:S01]  /*133c0*/  FADD.FTZ R90, R125, R90 ;  /* 0x0000005a7d5a7221 */ /* 0x002fe20000010000 */
[----:B---3--:R-:W-:-:S06]  /*133d0*/  FADD.FTZ R88, R118, R88 ;  /* 0x0000005876587221 */ /* 0x008fcc0000010000 */
[----:B------:R-:W1:Y:S08]  /*133e0*/  MUFU.EX2 R107, R107 ;  /* 0x0000006b006b7308 */ /* 0x000e700000000800 */
[----:B------:R-:W3:Y:S08]  /*133f0*/  MUFU.EX2 R116, R116 ;  /* 0x0000007400747308 */ /* 0x000ef00000000800 */
[----:B------:R-:W3:Y:S08]  /*13400*/  MUFU.EX2 R110, R110 ;  /* 0x0000006e006e7308 */ /* 0x000ef00000000800 */
[----:B------:R4:W-:Y:S08]  /*13410*/  MUFU.EX2 R85, R91 ;  /* 0x0000005b00557308 */ /* 0x0009f00000000800 */
[----:B------:R-:W3:Y:S01]  /*13420*/  MUFU.EX2 R111, R111 ;  /* 0x0000006f006f7308 */ /* 0x000ee20000000800 */
[----:B----4-:R-:W-:Y:S01]  /*13430*/  FADD.FTZ R91, R132, R90 ;  /* 0x0000005a845b7221 */ /* 0x010fe20000010000 */
[----:B------:R-:W-:-:S03]  /*13440*/  FADD.FTZ R90, R119, R88 ;  /* 0x00000058775a7221 */ /* 0x000fc60000010000 */
[----:B0-----:R-:W-:Y:S01]  /*13450*/  FADD.FTZ R88, R120, R91 ;  /* 0x0000005b78587221 */ /* 0x001fe20000010000 */
[----:B--2---:R-:W-:Y:S02]  /*13460*/  FADD.FTZ R90, R106, R90 ;  /* 0x0000005a6a5a7221 */ /* 0x004fe40000010000 */
[----:B------:R-:W-:Y:S01]  /*13470*/  MUFU.EX2 R112, R112 ;  /* 0x0000007000707308 */ /* 0x000fe20000000800 */
[----:B------:R-:W-:Y:S01]  /*13480*/  FADD.FTZ R88, R128, R88 ;  /* 0x0000005880587221 */ /* 0x000fe20000010000 */
[----:B-1----:R-:W-:-:S06]  /*13490*/  FADD.FTZ R90, R107, R90 ;  /* 0x0000005a6b5a7221 */ /* 0x002fcc0000010000 */
[----:B------:R-:W0:Y:S01]  /*134a0*/  MUFU.EX2 R98, R98 ;  /* 0x0000006200627308 */ /* 0x000e220000000800 */
[----:B------:R-:W-:Y:S02]  /*134b0*/  F2FP.F16.F32.PACK_AB R20, R20, R154 ;  /* 0x0000009a1414723e */ /* 0x000fe400000000ff */
[----:B------:R-:W-:Y:S02]  /*134c0*/  F2FP.F16.F32.PACK_AB R21, R131, R21 ;  /* 0x000000158315723e */ /* 0x000fe400000000ff */
[----:B------:R-:W-:-:S03]  /*134d0*/  F2FP.F16.F32.PACK_AB R22, R22, R152 ;  /* 0x000000981616723e */ /* 0x000fc600000000ff */
[----:B------:R-:W1:Y:S01]  /*134e0*/  MUFU.EX2 R99, R99 ;  /* 0x0000006300637308 */ /* 0x000e620000000800 */
[----:B------:R-:W-:Y:S01]  /*134f0*/  F2FP.F16.F32.PACK_AB R23, R135, R23 ;  /* 0x000000178717723e */ /* 0x000fe200000000ff */
[----:B---3--:R-:W-:Y:S01]  /*13500*/  FADD.FTZ R88, R116, R88 ;  /* 0x0000005874587221 */ /* 0x008fe20000010000 */
[----:B------:R-:W-:-:S05]  /*13510*/  FADD.FTZ R90, R110, R90 ;  /* 0x0000005a6e5a7221 */ /* 0x000fca0000010000 */
[----:B------:R-:W2:Y:S01]  /*13520*/  MUFU.EX2 R108, R108 ;  /* 0x0000006c006c7308 */ /* 0x000ea20000000800 */
[----:B------:R3:W-:Y:S01]  /*13530*/  STSM.16.M88.4 [R18+0x25b00], R20 ;  /* 0x025b001412007844 */ /* 0x0007e20000000200 */
[----:B------:R-:W-:-:S06]  /*13540*/  FADD.FTZ R90, R111, R90 ;  /* 0x0000005a6f5a7221 */ /* 0x000fcc0000010000 */
[----:B------:R-:W4:Y:S08]  /*13550*/  MUFU.EX2 R102, R102 ;  /* 0x0000006600667308 */ /* 0x000f300000000800 */
[----:B------:R-:W4:Y:S01]  /*13560*/  MUFU.EX2 R105, R105 ;  /* 0x0000006900697308 */ /* 0x000f220000000800 */
[----:B---3--:R-:W-:Y:S01]  /*13570*/  FADD.FTZ R20, R124, R88 ;  /* 0x000000587c147221 */ /* 0x008fe20000010000 */
[----:B0-----:R-:W-:-:S06]  /*13580*/  FADD.FTZ R21, R98, R90 ;  /* 0x0000005a62157221 */ /* 0x001fcc0000010000 */
[----:B------:R-:W0:Y:S01]  /*13590*/  MUFU.EX2 R103, R103 ;  /* 0x0000006700677308 */ /* 0x000e220000000800 */
[----:B------:R-:W-:Y:S01]  /*135a0*/  FADD.FTZ R20, R112, R20 ;  /* 0x0000001470147221 */ /* 0x000fe20000010000 */
[----:B------:R-:W-:Y:S01]  /*135b0*/  F2FP.F16.F32.PACK_AB R76, R77, R150 ;  /* 0x000000964d4c723e */ /* 0x000fe200000000ff */
[----:B-1----:R-:W-:Y:S02]  /*135c0*/  FADD.FTZ R21, R99, R21 ;  /* 0x0000001563157221 */ /* 0x002fe40000010000 */
[----:B------:R-:W-:-:S03]  /*135d0*/  FADD.FTZ R22, R117, R20 ;  /* 0x0000001475167221 */ /* 0x000fc60000010000 */
[----:B------:R-:W1:Y:S01]  /*135e0*/  MUFU.EX2 R101, R101 ;  /* 0x0000006500657308 */ /* 0x000e620000000800 */
[----:B------:R-:W-:Y:S02]  /*135f0*/  F2FP.F16.F32.PACK_AB R77, R123, R122 ;  /* 0x0000007a7b4d723e */ /* 0x000fe400000000ff */
[----:B------:R-:W-:Y:S02]  /*13600*/  F2FP.F16.F32.PACK_AB R78, R78, R148 ;  /* 0x000000944e4e723e */ /* 0x000fe400000000ff */
[----:B------:R-:W-:Y:S01]  /*13610*/  F2FP.F16.F32.PACK_AB R79, R127, R79 ;  /* 0x0000004f7f4f723e */ /* 0x000fe200000000ff */
[----:B--2---:R-:W-:Y:S02]  /*13620*/  FADD.FTZ R22, R108, R22 ;  /* 0x000000166c167221 */ /* 0x004fe40000010000 */
[----:B------:R-:W2:Y:S01]  /*13630*/  MUFU.EX2 R100, R100 ;  /* 0x0000006400647308 */ /* 0x000ea20000000800 */
[----:B----4-:R-:W-:Y:S01]  /*13640*/  FADD.FTZ R23, R102, R21 ;  /* 0x0000001566177221 */ /* 0x010fe20000010000 */
[----:B------:R3:W-:Y:S06]  /*13650*/  STSM.16.M88.4 [R18+0x27300], R76 ;  /* 0x0273004c12007844 */ /* 0x0007ec0000000200 */
[----:B------:R-:W4:Y:S08]  /*13660*/  MUFU.EX2 R94, R94 ;  /* 0x0000005e005e7308 */ /* 0x000f300000000800 */
[----:B------:R-:W4:Y:S01]  /*13670*/  MUFU.EX2 R97, R97 ;  /* 0x0000006100617308 */ /* 0x000f220000000800 */
[----:B---3--:R-:W-:Y:S01]  /*13680*/  FADD.FTZ R76, R105, R22 ;  /* 0x00000016694c7221 */ /* 0x008fe20000010000 */
[----:B0-----:R-:W-:-:S06]  /*13690*/  FADD.FTZ R77, R103, R23 ;  /* 0x00000017674d7221 */ /* 0x001fcc0000010000 */
[----:B------:R-:W0:Y:S01]  /*136a0*/  MUFU.EX2 R95, R95 ;  /* 0x0000005f005f7308 */ /* 0x000e220000000800 */
[----:B------:R-:W-:Y:S01]  /*136b0*/  FADD.FTZ R76, R109, R76 ;  /* 0x0000004c6d4c7221 */ /* 0x000fe20000010000 */
[----:B------:R-:W-:-:S06]  /*136c0*/  FADD.FTZ R77, R84, R77 ;  /* 0x0000004d544d7221 */ /* 0x000fcc0000010000 */
[----:B------:R-:W3:Y:S01]  /*136d0*/  MUFU.EX2 R96, R96 ;  /* 0x0000006000607308 */ /* 0x000ee20000000800 */
[----:B-1----:R-:W-:Y:S01]  /*136e0*/  FADD.FTZ R78, R101, R76 ;  /* 0x0000004c654e7221 */ /* 0x002fe20000010000 */
[----:B------:R-:W-:-:S06]  /*136f0*/  FADD.FTZ R77, R85, R77 ;  /* 0x0000004d554d7221 */ /* 0x000fcc0000010000 */
[----:B------:R-:W1:Y:S01]  /*13700*/  MUFU.EX2 R82, R82 ;  /* 0x0000005200527308 */ /* 0x000e620000000800 */
[----:B------:R-:W-:Y:S01]  /*13710*/  F2FP.F16.F32.PACK_AB R88, R129, R136 ;  /* 0x000000888158723e */ /* 0x000fe200000000ff */
[----:B--2---:R-:W-:Y:S01]  /*13720*/  FADD.FTZ R78, R100, R78 ;  /* 0x0000004e644e7221 */ /* 0x004fe20000010000 */
[----:B------:R-:W-:-:S05]  /*13730*/  F2FP.F16.F32.PACK_AB R89, R115, R89 ;  /* 0x000000597359723e */ /* 0x000fca00000000ff */
[----:B------:R-:W2:Y:S01]  /*13740*/  MUFU.EX2 R93, R93 ;  /* 0x0000005d005d7308 */ /* 0x000ea20000000800 */
[----:B------:R-:W-:Y:S02]  /*13750*/  F2FP.F16.F32.PACK_AB R90, R125, R133 ;  /* 0x000000857d5a723e */ /* 0x000fe400000000ff */
[----:B------:R-:W-:-:S05]  /*13760*/  F2FP.F16.F32.PACK_AB R91, R119, R118 ;  /* 0x00000076775b723e */ /* 0x000fca00000000ff */
[----:B------:R-:W2:Y:S01]  /*13770*/  MUFU.EX2 R83, R83 ;  /* 0x0000005300537308 */ /* 0x000ea20000000800 */
[----:B------:R-:W-:Y:S01]  /*13780*/  F2FP.F16.F32.PACK_AB R20, R120, R132 ;  /* 0x000000847814723e */ /* 0x000fe200000000ff */
[----:B------:R0:W-:Y:S01]  /*13790*/  STSM.16.M88.4 [R18+0x28b00], R88 ;  /* 0x028b005812007844 */ /* 0x0001e20000000200 */
[----:B------:R-:W-:Y:S02]  /*137a0*/  F2FP.F16.F32.PACK_AB R21, R107, R106 ;  /* 0x0000006a6b15723e */ /* 0x000fe400000000ff */
[----:B------:R-:W-:-:S03]  /*137b0*/  F2FP.F16.F32.PACK_AB R22, R116, R128 ;  /* 0x000000807416723e */ /* 0x000fc600000000ff */
[----:B------:R4:W2:Y:S01]  /*137c0*/  MUFU.EX2 R114, R86 ;  /* 0x0000005600727308 */ /* 0x0008a20000000800 */
[----:B------:R-:W-:Y:S01]  /*137d0*/  F2FP.F16.F32.PACK_AB R23, R111, R110 ;  /* 0x0000006e6f17723e */ /* 0x000fe200000000ff */
[----:B----4-:R-:W-:Y:S01]  /*137e0*/  FADD.FTZ R86, R94, R77 ;  /* 0x0000004d5e567221 */ /* 0x010fe20000010000 */
[----:B------:R-:W-:-:S05]  /*137f0*/  F2FP.F16.F32.PACK_AB R77, R99, R98 ;  /* 0x00000062634d723e */ /* 0x000fca00000000ff */
[----:B------:R-:W4:Y:S01]  /*13800*/  MUFU.EX2 R87, R87 ;  /* 0x0000005700577308 */ /* 0x000f220000000800 */
[----:B------:R-:W-:Y:S01]  /*13810*/  FADD.FTZ R99, R97, R78 ;  /* 0x0000004e61637221 */ /* 0x000fe20000010000 */
[----:B0-----:R-:W-:Y:S01]  /*13820*/  FADD.FTZ R89, R95, R86 ;  /* 0x000000565f597221 */ /* 0x001fe20000010000 */
[----:B------:R1:W-:Y:S02]  /*13830*/  STSM.16.M88.4 [R18+0x2a300], R20 ;  /* 0x02a3001412007844 */ /* 0x0003e40000000200 */
[----:B---3--:R-:W-:-:S03]  /*13840*/  FADD.FTZ R86, R96, R99 ;  /* 0x0000006360567221 */ /* 0x008fc60000010000 */
[----:B------:R-:W0:Y:S08]  /*13850*/  MUFU.EX2 R74, R74 ;  /* 0x0000004a004a7308 */ /* 0x000e300000000800 */
[----:B------:R-:W3:Y:S01]  /*13860*/  MUFU.EX2 R75, R75 ;  /* 0x0000004b004b7308 */ /* 0x000ee20000000800 */
[----:B-1----:R-:W-:Y:S01]  /*13870*/  FADD.FTZ R22, R82, R89 ;  /* 0x0000005952167221 */ /* 0x002fe20000010000 */
[----:B--2---:R-:W-:-:S03]  /*13880*/  FADD.FTZ R89, R93, R86 ;  /* 0x000000565d597221 */ /* 0x004fc60000010000 */
[----:B------:R-:W-:-:S03]  /*13890*/  FADD.FTZ R23, R83, R22 ;  /* 0x0000001653177221 */ /* 0x000fc60000010000 */
[----:B------:R-:W-:Y:S01]  /*138a0*/  MUFU.EX2 R73, R73 ;  /* 0x0000004900497308 */ /* 0x000fe20000000800 */
[----:B------:R-:W-:Y:S01]  /*138b0*/  FADD.FTZ R89, R104, R89 ;  /* 0x0000005968597221 */ /* 0x000fe20000010000 */
[----:B------:R-:W-:-:S06]  /*138c0*/  FADD.FTZ R86, R114, R23 ;  /* 0x0000001772567221 */ /* 0x000fcc0000010000 */
[----:B------:R-:W1:Y:S01]  /*138d0*/  MUFU.EX2 R88, R81 ;  /* 0x0000005100587308 */ /* 0x000e620000000800 */
[----:B------:R-:W-:Y:S01]  /*138e0*/  FADD.FTZ R91, R0, R89 ;  /* 0x00000059005b7221 */ /* 0x000fe20000010000 */
[----:B----4-:R-:W-:Y:S01]  /*138f0*/  FADD.FTZ R89, R87, R86 ;  /* 0x0000005657597221 */ /* 0x010fe20000010000 */
[----:B------:R-:W-:Y:S02]  /*13900*/  F2FP.F16.F32.PACK_AB R21, R85, R84 ;  /* 0x000000545515723e */ /* 0x000fe400000000ff */
[----:B------:R-:W-:Y:S01]  /*13910*/  F2FP.F16.F32.PACK_AB R85, R83, R82 ;  /* 0x000000525355723e */ /* 0x000fe200000000ff */
[----:B0-----:R-:W-:Y:S01]  /*13920*/  FADD.FTZ R82, R74, R89 ;  /* 0x000000594a527221 */ /* 0x001fe20000010000 */
[----:B------:R-:W-:Y:S01]  /*13930*/  FADD.FTZ R91, R92, R91 ;  /* 0x0000005b5c5b7221 */ /* 0x000fe20000010000 */
[----:B------:R-:W-:Y:S02]  /*13940*/  F2FP.F16.F32.PACK_AB R76, R112, R124 ;  /* 0x0000007c704c723e */ /* 0x000fe400000000ff */
[----:B---3--:R-:W-:Y:S01]  /*13950*/  FADD.FTZ R82, R75, R82 ;  /* 0x000000524b527221 */ /* 0x008fe20000010000 */
[----:B------:R-:W-:-:S02]  /*13960*/  F2FP.F16.F32.PACK_AB R78, R108, R117 ;  /* 0x000000756c4e723e */ /* 0x000fc400000000ff */
[----:B------:R-:W-:Y:S01]  /*13970*/  F2FP.F16.F32.PACK_AB R79, R103, R102 ;  /* 0x00000066674f723e */ /* 0x000fe200000000ff */
[----:B------:R-:W-:Y:S01]  /*13980*/  FADD.FTZ R90, R138, R91 ;  /* 0x0000005b8a5a7221 */ /* 0x000fe20000010000 */
[----:B------:R-:W-:Y:S02]  /*13990*/  F2FP.F16.F32.PACK_AB R20, R109, R105 ;  /* 0x000000696d14723e */ /* 0x000fe400000000ff */
[----:B------:R-:W-:Y:S02]  /*139a0*/  F2FP.F16.F32.PACK_AB R22, R100, R101 ;  /* 0x000000656416723e */ /* 0x000fe400000000ff */
[----:B------:R-:W-:Y:S02]  /*139b0*/  F2FP.F16.F32.PACK_AB R23, R95, R94 ;  /* 0x0000005e5f17723e */ /* 0x000fe400000000ff */
[----:B-1----:R-:W-:Y:S01]  /*139c0*/  F2FP.F16.F32.PACK_AB R95, R88, R73 ;  /* 0x00000049585f723e */ /* 0x002fe200000000ff */
[----:B------:R-:W-:Y:S01]  /*139d0*/  FADD.FTZ R73, R73, R82 ;  /* 0x0000005249497221 */ /* 0x000fe20000010000 */
[----:B------:R-:W-:Y:S01]  /*139e0*/  F2FP.F16.F32.PACK_AB R86, R104, R93 ;  /* 0x0000005d6856723e */ /* 0x000fe200000000ff */
[----:B------:R-:W-:Y:S01]  /*139f0*/  STSM.16.M88.4 [R18+0x2bb00], R76 ;  /* 0x02bb004c12007844 */ /* 0x000fe20000000200 */
[----:B------:R-:W-:Y:S01]  /*13a00*/  F2FP.F16.F32.PACK_AB R93, R75, R74 ;  /* 0x0000004a4b5d723e */ /* 0x000fe200000000ff */
[----:B------:R-:W-:Y:S01]  /*13a10*/  FADD.FTZ R75, R113, R90 ;  /* 0x0000005a714b7221 */ /* 0x000fe20000010000 */
[----:B------:R-:W-:Y:S01]  /*13a20*/  F2FP.F16.F32.PACK_AB R92, R92, R0 ;  /* 0x000000005c5c723e */ /* 0x000fe200000000ff */
[----:B------:R-:W2:Y:S04]  /*13a30*/  LDL R74, [R1+0x74] ;  /* 0x00007400014a7983 */ /* 0x000ea80000100800 */
[----:B------:R-:W2:Y:S04]  /*13a40*/  LDL.LU R0, [R1+0x44] ;  /* 0x0000440001007983 */ /* 0x000ea80000300800 */
[----:B------:R0:W-:Y:S04]  /*13a50*/  STSM.16.M88.4 [R18+0x2d300], R20 ;  /* 0x02d3001412007844 */ /* 0x0001e80000000200 */
[----:B------:R-:W-:Y:S01]  /*13a60*/  STL [R1+0x40], R75 ;  /* 0x0000404b01007387 */ /* 0x000fe20000100800 */
[----:B0-----:R-:W-:-:S05]  /*13a70*/  FADD.FTZ R20, R88, R73 ;  /* 0x0000004958147221 */ /* 0x001fca0000010000 */
[----:B------:R0:W-:Y:S04]  /*13a80*/  STL [R1+0x48], R20 ;  /* 0x0000481401007387 */ /* 0x0001e80000100800 */
[----:B0-----:R-:W3:Y:S01]  /*13a90*/  LDL R20, [R1+0x5c] ;  /* 0x00005c0001147983 */ /* 0x001ee20000100800 */
[----:B------:R-:W-:Y:S02]  /*13aa0*/  F2FP.F16.F32.PACK_AB R84, R96, R97 ;  /* 0x000000616054723e */ /* 0x000fe400000000ff */
[----:B------:R-:W-:Y:S02]  /*13ab0*/  F2FP.F16.F32.PACK_AB R87, R87, R114 ;  /* 0x000000725757723e */ /* 0x000fe400000000ff */
[----:B------:R-:W-:-:S03]  /*13ac0*/  F2FP.F16.F32.PACK_AB R94, R113, R138 ;  /* 0x0000008a715e723e */ /* 0x000fc600000000ff */
[----:B------:R-:W-:Y:S04]  /*13ad0*/  STSM.16.M88.4 [R18+0x2eb00], R84 ;  /* 0x02eb005412007844 */ /* 0x000fe80000000200 */
[----:B------:R-:W-:Y:S01]  /*13ae0*/  STSM.16.M88.4 [R18+0x30300], R92 ;  /* 0x0303005c12007844 */ /* 0x000fe20000000200 */
[----:B------:R-:W-:Y:S01]  /*13af0*/  @!PT LDS RZ, [RZ] ;  /* 0x00000000fffff984 */ /* 0x000fe20000000800 */
[----:B------:R-:W-:Y:S01]  /*13b00*/  @!PT LDS RZ, [RZ] ;  /* 0x00000000fffff984 */ /* 0x000fe20000000800 */
[----:B------:R-:W-:Y:S01]  /*13b10*/  @!PT LDS RZ, [RZ] ;  /* 0x00000000fffff984 */ /* 0x000fe20000000800 */
[----:B------:R-:W-:Y:S01]  /*13b20*/  @!PT LDS RZ, [RZ] ;  /* 0x00000000fffff984 */ /* 0x000fe20000000800 */
[----:B------:R0:W-:Y:S06]  /*13b30*/  MEMBAR.ALL.CTA ;  /* 0x0000000000007992 */ /* 0x0001ec0000008000 */
[----:B0-----:R-:W0:Y:S01]  /*13b40*/  FENCE.VIEW.ASYNC.S ;  /* 0x00000000000073c6 */ /* 0x001e220000000000 */
        /* <DEDUP_REMOVED lines=48> */
[C---:B--2---:R-:W-:Y:S01]  /*13e50*/  ISETP.GT.AND P2, PT, R0.reuse, R74, PT ;  /* 0x0000004a0000720c */ /* 0x044fe20003f44270 */
[----:B------:R-:W-:-:S05]  /*13e60*/  VIADD R0, R0, 0xffffffff ;  /* 0xffffffff00007836 */ /* 0x000fca0000000000 */
[----:B------:R1:W-:Y:S04]  /*13e70*/  STL [R1+0x44], R0 ;  /* 0x0000440001007387 */ /* 0x0003e80000100800 */
[----:B---3--:R2:W-:Y:S04]  /*13e80*/  STL [R1+0x8], R20 ;  /* 0x0000081401007387 */ /* 0x0085e80000100800 */
[----:B------:R2:W-:Y:S04]  /*13e90*/  STL [R1+0x14], R72 ;  /* 0x0000144801007387 */ /* 0x0005e80000100800 */
[----:B------:R2:W-:Y:S01]  /*13ea0*/  STL [R1+0x4], R14 ;  /* 0x0000040e01007387 */ /* 0x0005e20000100800 */
[----:B-1----:R-:W-:Y:S01]  /*13eb0*/  IMAD.MOV.U32 R0, RZ, RZ, R147 ;  /* 0x000000ffff007224 */ /* 0x002fe200078e0093 */
[----:B0-----:R-:W-:Y:S01]  /*13ec0*/  NOP ;  /* 0x0000000000007918 */ /* 0x001fe20000000000 */
[----:B------:R-:W-:Y:S05]  /*13ed0*/  @P2 BRA `(.L_x_9881) ;  /* 0xffffffb400b42947 */ /* 0x000fea000383ffff */
.L_x_9870:
[----:B------:R-:W-:Y:S05]  /*13ee0*/  WARPSYNC.ALL ;  /* 0x0000000000007948 */ /* 0x000fea0003800000 */
[----:B------:R-:W-:Y:S06]  /*13ef0*/  BAR.ARV 0x8, 0x200 ;  /* 0x0208000000007b1d */ /* 0x000fec0000002000 */
[----:B------:R-:W-:Y:S05]  /*13f00*/  @!P0 BRA `(.L_x_9882) ;  /* 0x0000000000048947 */ /* 0x000fea0003800000 */
[----:B------:R-:W-:Y:S01]  /*13f10*/  BPT.TRAP 0x1 ;  /* 0x000000040000795c */ /* 0x000fe20000300000 */
.L_x_9882:
[----:B------:R-:W3:Y:S01]  /*13f20*/  LDL R2, [R1+0x5c] ;  /* 0x00005c0001027983 */ /* 0x000ee20000100800 */
[----:B------:R-:W-:Y:S01]  /*13f30*/  IMAD R0, R147, 0x8, R16 ;  /* 0x0000000893007824 */ /* 0x000fe200078e0210 */
[----:B---3--:R-:W-:-:S04]  /*13f40*/  SHF.L.U32 R3, R2, 0x1f, RZ ;  /* 0x0000001f02037819 */ /* 0x008fc800000006ff */
[----:B------:R0:W1:Y:S01]  /*13f50*/  SYNCS.PHASECHK.TRANS64.TRYWAIT P2, [R0+URZ+0x31c50], R3 ;  /* 0x031c5003000075a7 */ /* 0x000062000804017f */
[----:B------:R-:W-:Y:S05]  /*13f60*/  @!P0 BRA `(.L_x_9883) ;  /* 0x0000000000048947 */ /* 0x000fea0003800000 */
[----:B------:R-:W-:Y:S01]  /*13f70*/  BPT.TRAP 0x1 ;  /* 0x000000040000795c */ /* 0x000fe20000300000 */
.L_x_9883:
[----:B------:R-:W3:Y:S01]  /*13f80*/  LDL.LU R2, [R1+0x80] ;  /* 0x0000800001027983 */ /* 0x000ee20000300800 */
[----:B------:R-:W-:Y:S02]  /*13f90*/  VIADD R16, R16, 0x200 ;  /* 0x0000020010107836 */ /* 0x000fe40000000000 */
[----:B------:R-:W-:-:S03]  /*13fa0*/  IMAD.MOV.U32 R5, RZ, RZ, -0x3ffffff0 ;  /* 0xc0000010ff057424 */ /* 0x000fc600078e00ff */
[----:B------:R-:W-:-:S04]  /*13fb0*/  SHF.R.U32.HI R16, RZ, 0x4, R16 ;  /* 0x00000004ff107819 */ /* 0x000fc80000011610 */
[----:B------:R-:W-:-:S04]  /*13fc0*/  LOP3.LUT R16, R16, 0x3fff, RZ, 0xc0, !PT ;  /* 0x00003fff10107812 */ /* 0x000fc800078ec0ff */
[----:B------:R-:W-:Y:S02]  /*13fd0*/  LOP3.LUT R16, R16, 0x2400000, RZ, 0xfc, !PT ;  /* 0x0240000010107812 */ /* 0x000fe400078efcff */
[----:B---3--:R-:W-:Y:S01]  /*13fe0*/  LOP3.LUT R4, R2, 0x10000, RZ, 0xfc, !PT ;  /* 0x0001000002047812 */ /* 0x008fe200078efcff */
[----:B-1----:R-:W-:Y:S06]  /*13ff0*/  @P2 BRA `(.L_x_9884) ;  /* 0x0000000000082947 */ /* 0x002fec0003800000 */
[----:B------:R-:W1:Y:S02]  /*14000*/  SYNCS.PHASECHK.TRANS64.TRYWAIT P0, [R0+URZ+0x31c50], R3 ;  /* 0x031c5003000075a7 */ /* 0x000e64000800017f */
[----:B-1----:R-:W-:Y:S05]  /*14010*/  @!P0 BRA `(.L_x_9885) ;  /* 0x000000bc00a08947 */ /* 0x002fea0003800000 */
.L_x_9884:
[----:B------:R-:W-:Y:S01]  /*14020*/  IMAD R2, R147, 0x6c0, R16 ;  /* 0x000006c093027824 */ /* 0x000fe200078e0210 */
[----:B------:R-:W3:Y:S01]  /*14030*/  LDL.LU R11, [R1+0x40] ;  /* 0x00004000010b7983 */ /* 0x000ee20000300800 */
[----:B01----:R-:W-:Y:S01]  /*14040*/  IMAD.MOV.U32 R3, RZ, RZ, -0x7fffffe0 ;  /* 0x80000020ff037424 */ /* 0x003fe200078e00ff */
[----:B------:R-:W-:Y:S05]  /*14050*/  WARPSYNC.ALL ;  /* 0x0000000000007948 */ /* 0x000fea0003800000 */
[C---:B------:R-:W-:Y:S01]  /*14060*/  R2UR UR4, R4.reuse ;  /* 0x00000000040472ca */ /* 0x040fe200000e0000 */
[----:B------:R-:W-:Y:S01]  /*14070*/  VIADD R6, R4, 0x180 ;  /* 0x0000018004067836 */ /* 0x000fe20000000000 */
[----:B------:R-:W-:Y:S01]  /*14080*/  R2UR UR5, R5 ;  /* 0x00000000050572ca */ /* 0x000fe200000e0000 */
[C---:B------:R-:W-:Y:S01]  /*14090*/  VIADD R8, R2.reuse, 0x40 ;  /* 0x0000004002087836 */ /* 0x040fe20000000000 */
[----:B------:R-:W-:Y:S01]  /*140a0*/  R2UR UR6, R2 ;  /* 0x00000000020672ca */ /* 0x000fe200000e0000 */
[----:B------:R-:W-:Y:S01]  /*140b0*/  IMAD.MOV.U32 R7, RZ, RZ, -0x3ffffff0 ;  /* 0xc0000010ff077424 */ /* 0x000fe200078e00ff */
[----:B------:R-:W-:Y:S01]  /*140c0*/  R2UR UR7, R3 ;  /* 0x00000000030772ca */ /* 0x000fe200000e0000 */
[----:B------:R-:W-:Y:S01]  /*140d0*/  WARPGROUP.ARRIVE ;  /* 0x00000000000079c5 */ /* 0x000fe20000000000 */
[----:B------:R-:W-:Y:S01]  /*140e0*/  IMAD.MOV.U32 R9, RZ, RZ, -0x7fffffe0 ;  /* 0x80000020ff097424 */ /* 0x000fe200078e00ff */
[----:B------:R-:W4:Y:S04]  /*140f0*/  LDL.LU R10, [R1+0x48] ;  /* 0x00004800010a7983 */ /* 0x000f280000300800 */
[----:B------:R-:W5:Y:S01]  /*14100*/  LDL.LU R12, [R1+0x5c] ;  /* 0x00005c00010c7983 */ /* 0x000f620000300800 */
[----:B------:R-:W-:-:S02]  /*14110*/  IMAD.MOV.U32 R5, RZ, RZ, -0x3ffffff0 ;  /* 0xc0000010ff057424 */ /* 0x000fc400078e00ff */
[----:B------:R-:W-:Y:S01]  /*14120*/  IMAD.MOV.U32 R3, RZ, RZ, -0x7fffffe0 ;  /* 0x80000020ff037424 */ /* 0x000fe200078e00ff */
[----:B------:R-:W2:Y:S01]  /*14130*/  LDL.LU R13, [R1+0xa0] ;  /* 0x0000a000010d7983 */ /* 0x000ea20000300800 */
[----:B------:R-:W-:Y:S01]  /*14140*/  VIADD R147, R147, 0x1 ;  /* 0x0000000193937836 */ /* 0x000fe20000000000 */
[----:B------:R-:W-:Y:S01]  /*14150*/  HGMMA.64x96x16.F32 R24, gdesc[UR4].tnspB, R24, gsb0 ;  /* 0x41600000041879f0 */ /* 0x000fe20008000818 */
[----:B------:R-:W-:Y:S01]  /*14160*/  R2UR UR4, R6 ;  /* 0x00000000060472ca */ /* 0x000fe200000e0000 */
[----:B------:R-:W-:Y:S01]  /*14170*/  VIADD R6, R4, 0x300 ;  /* 0x0000030004067836 */ /* 0x000fe20000000000 */
[----:B------:R-:W-:Y:S01]  /*14180*/  R2UR UR5, R7 ;  /* 0x00000000070572ca */ /* 0x000fe200000e0000 */
[----:B------:R-:W-:Y:S01]  /*14190*/  IMAD.MOV.U32 R7, RZ, RZ, -0x3ffffff0 ;  /* 0xc0000010ff077424 */ /* 0x000fe200078e00ff */
[----:B------:R-:W-:Y:S01]  /*141a0*/  R2UR UR6, R8 ;  /* 0x00000000080672ca */ /* 0x000fe200000e0000 */
[----:B------:R-:W-:Y:S01]  /*141b0*/  VIADD R8, R2, 0x80 ;  /* 0x0000008002087836 */ /* 0x000fe20000000000 */
[----:B------:R-:W-:Y:S01]  /*141c0*/  R2UR UR7, R9 ;  /* 0x00000000090772ca */ /* 0x000fe200000e0000 */
[----:B------:R-:W-:Y:S01]  /*141d0*/  IMAD.MOV.U32 R9, RZ, RZ, -0x7fffffe0 ;  /* 0x80000020ff097424 */ /* 0x000fe200078e00ff */
[----:B------:R-:W-:Y:S01]  /*141e0*/  ISETP.NE.AND P2, PT, R147, 0x2, PT ;  /* 0x000000029300780c */ /* 0x000fe20003f45270 */
[----:B------:R-:W-:-:S02]  /*141f0*/  WARPGROUP.DEPBAR.LE gsb0, 0x0 ;  /* 0x00008000000079c5 */ /* 0x000fc40000010000 */
[----:B------:R-:W-:-:S08]  /*14200*/  WARPGROUP.ARRIVE ;  /* 0x00000000000079c5 */ /* 0x000fd00000000000 */
        /* <DEDUP_REMOVED lines=9> */
[----:B------:R-:W-:Y:S02]  /*142a0*/  WARPGROUP.DEPBAR.LE gsb0, 0x0 ;  /* 0x00008000000079c5 */ /* 0x000fe40000010000 */
[----:B------:R-:W-:-:S09]  /*142b0*/  WARPGROUP.ARRIVE ;  /* 0x00000000000079c5 */ /* 0x000fd20000000000 */
        /* <DEDUP_REMOVED lines=41> */
[----:B------:R-:W-:Y:S02]  /*14550*/  IMAD.MOV.U32 R9, RZ, RZ, -0x7fffffe0 ;  /* 0x80000020ff097424 */ /* 0x000fe400078e00ff */
[----:B------:R-:W-:-:S02]  /*14560*/  VIADD R4, R4, 0xc00 ;  /* 0x00000c0004047836 */ /* 0x000fc40000000000 */
[----:B------:R-:W-:Y:S01]  /*14570*/  VIADD R2, R2, 0x200 ;  /* 0x0000020002027836 */ /* 0x000fe20000000000 */
[----:B------:R-:W-:Y:S02]  /*14580*/  WARPGROUP.DEPBAR.LE gsb0, 0x0 ;  /* 0x00008000000079c5 */ /* 0x000fe40000010000 */
[----:B------:R-:W-:-:S06]  /*14590*/  WARPGROUP.ARRIVE ;  /* 0x00000000000079c5 */ /* 0x000fcc0000000000 */
[----:B------:R-:W-:Y:S01]  /*145a0*/  HGMMA.64x96x16.F32 R24, gdesc[UR4].tnspB, R24, gsb0 ;  /* 0x41600000041879f0 */ /* 0x000fe20008000818 */
[----:B------:R-:W-:Y:S02]  /*145b0*/  R2UR UR4, R6 ;  /* 0x00000000060472ca */ /* 0x000fe400000e0000 */
[----:B------:R-:W-:Y:S02]  /*145c0*/  R2UR UR5, R7 ;  /* 0x00000000070572ca */ /* 0x000fe400000e0000 */
[----:B------:R-:W-:Y:S02]  /*145d0*/  R2UR UR6, R8 ;  /* 0x00000000080672ca */ /* 0x000fe400000e0000 */
[----:B------:R-:W-:Y:S01]  /*145e0*/  R2UR UR7, R9 ;  /* 0x00000000090772ca */ /* 0x000fe200000e0000 */
[----:B------:R-:W-:Y:S02]  /*145f0*/  WARPGROUP.DEPBAR.LE gsb0, 0x0 ;  /* 0x00008000000079c5 */ /* 0x000fe40000010000 */
[----:B------:R-:W-:-:S10]  /*14600*/  WARPGROUP.ARRIVE ;  /* 0x00000000000079c5 */ /* 0x000fd40000000000 */
[----:B------:R-:W-:Y:S01]  /*14610*/  HGMMA.64x96x16.F32 R24, gdesc[UR4].tnspB, R24, gsb0 ;  /* 0x41600000041879f0 */ /* 0x000fe20008000818 */
[----:B------:R-:W-:Y:S02]  /*14620*/  R2UR UR4, R4 ;  /* 0x00000000040472ca */ /* 0x000fe400000e0000 */
[----:B------:R-:W-:Y:S02]  /*14630*/  R2UR UR5, R5 ;  /* 0x00000000050572ca */ /* 0x000fe400000e0000 */
[----:B------:R-:W-:Y:S02]  /*14640*/  R2UR UR6, R2 ;  /* 0x00000000020672ca */ /* 0x000fe400000e0000 */
[----:B------:R-:W-:Y:S01]  /*14650*/  R2UR UR7, R3 ;  /* 0x00000000030772ca */ /* 0x000fe200000e0000 */
[----:B---3--:R-:W0:Y:S04]  /*14660*/  SHFL.BFLY PT, R2, R11, 0x2, 0x1f ;  /* 0x0c401f000b027f89 */ /* 0x008e2800000e0000 */
[----:B----4-:R-:W1:Y:S01]  /*14670*/  SHFL.BFLY PT, R3, R10, 0x2, 0x1f ;  /* 0x0c401f000a037f89 */ /* 0x010e6200000e0000 */
[----:B0-----:R-:W-:Y:S01]  /*14680*/  FADD.FTZ R2, R2, R11 ;  /* 0x0000000b02027221 */ /* 0x001fe20000010000 */
[----:B-1----:R-:W-:Y:S01]  /*14690*/  FADD.FTZ R4, R3, R10 ;  /* 0x0000000a03047221 */ /* 0x002fe20000010000 */
[----:B------:R-:W-:-:S03]  /*146a0*/  IMAD.MOV.U32 R10, RZ, RZ, RZ ;  /* 0x000000ffff0a7224 */ /* 0x000fc600078e00ff */
[----:B------:R-:W0:Y:S04]  /*146b0*/  SHFL.BFLY PT, R3, R2, 0x1, 0x1f ;  /* 0x0c201f0002037f89 */ /* 0x000e2800000e0000 */
[----:B------:R-:W1:Y:S01]  /*146c0*/  SHFL.BFLY PT, R5, R4, 0x1, 0x1f ;  /* 0x0c201f0004057f89 */ /* 0x000e6200000e0000 */
[----:B0-----:R-:W-:Y:S01]  /*146d0*/  FADD.FTZ R8, R2, R3 ;  /* 0x0000000302087221 */ /* 0x001fe20000010000 */
[----:B------:R-:W-:Y:S01]  /*146e0*/  SEL R2, RZ, 0x1, P2 ;  /* 0x00000001ff027807 */ /* 0x000fe20001000000 */
[----:B-1----:R-:W-:-:S03]  /*146f0*/  FADD.FTZ R11, R4, R5 ;  /* 0x00000005040b7221 */ /* 0x002fc60000010000 */
[----:B------:R-:W-:Y:S01]  /*14700*/  FSETP.NE.FTZ.AND P0, PT, R8, RZ, PT ;  /* 0x000000ff0800720b */ /* 0x000fe20003f15000 */
[----:B--2---:R-:W-:Y:S01]  /*14710*/  VIADD R13, R13, 0x1 ;  /* 0x000000010d0d7836 */ /* 0x004fe20000000000 */
[----:B-----5:R-:W-:Y:S02]  /*14720*/  LOP3.LUT R12, R12, R2, RZ, 0x3c, !PT ;  /* 0x000000020c0c7212 */ /* 0x020fe400078e3cff */
[----:B------:R-:W-:-:S09]  /*14730*/  FSETP.NE.FTZ.AND P3, PT, R11, RZ, PT ;  /* 0x000000ff0b00720b */ /* 0x000fd20003f75000 */
[----:B------:R-:W0:Y:S08]  /*14740*/  @P0 MUFU.LG2 R6, R8 ;  /* 0x0000000800060308 */ /* 0x000e300000000c00 */
[----:B------:R-:W1:Y:S01]  /*14750*/  @P3 MUFU.LG2 R7, R11 ;  /* 0x0000000b00073308 */ /* 0x000e620000000c00 */
[----:B------:R-:W-:Y:S02]  /*14760*/  WARPGROUP.DEPBAR.LE gsb0, 0x0 ;  /* 0x00008000000079c5 */ /* 0x000fe40000010000 */
[----:B------:R-:W-:-:S05]  /*14770*/  WARPGROUP.ARRIVE ;  /* 0x00000000000079c5 */ /* 0x000fca0000000000 */
[----:B------:R-:W2:Y:S01]  /*14780*/  @P0 MUFU.RCP R10, R8 ;  /* 0x00000008000a0308 */ /* 0x000ea20000001000 */
[----:B------:R-:W-:Y:S01]  /*14790*/  HGMMA.64x96x16.F32 R24, gdesc[UR4].tnspB, R24, gsb0 ;  /* 0x41600000041879f0 */ /* 0x000fe20008000818 */
[----:B------:R-:W-:Y:S01]  /*147a0*/  IMAD.MOV.U32 R3, RZ, RZ, RZ ;  /* 0x000000ffff037224 */ /* 0x000fe200078e00ff */
[----:B------:R3:W-:Y:S04]  /*147b0*/  STL [R1+0x5c], R12 ;  /* 0x00005c0c01007387 */ /* 0x0007e80000100800 */
[----:B------:R4:W-:Y:S01]  /*147c0*/  STL [R1+0xa0], R13 ;  /* 0x0000a00d01007387 */ /* 0x0009e20000100800 */
[----:B------:R-:W5:Y:S01]  /*147d0*/  @P3 MUFU.RCP R3, R11 ;  /* 0x0000000b00033308 */ /* 0x000f620000001000 */
[----:B------:R-:W-:Y:S01]  /*147e0*/  @P0 FMUL.FTZ R5, R15, 0.69314718246459960938 ;  /* 0x3f3172180f050820 */ /* 0x000fe20000410000 */
[----:B0-----:R-:W-:Y:S01]  /*147f0*/  @P0 FMUL.FTZ R6, R6, 0.69314718246459960938 ;  /* 0x3f31721806060820 */ /* 0x001fe20000410000 */
[----:B-1----:R-:W-:Y:S01]  /*14800*/  @P3 FMUL.FTZ R7, R7, 0.69314718246459960938 ;  /* 0x3f31721807073820 */ /* 0x002fe20000410000 */
[----:B---3--:R-:W-:Y:S01]  /*14810*/  @P3 FMUL.FTZ R12, R15, 0.69314718246459960938 ;  /* 0x3f3172180f0c3820 */ /* 0x008fe20000410000 */
[----:B------:R-:W-:-:S02]  /*14820*/  @!P1 VIADD R4, R0, 0x31c60 ;  /* 0x00031c6000049836 */ /* 0x000fc40000000000 */
[----:B------:R-:W-:Y:S02]  /*14830*/  IMAD.MOV.U32 R2, RZ, RZ, -0x800000 ;  /* 0xff800000ff027424 */ /* 0x000fe400078e00ff */
[----:B------:R-:W-:Y:S01]  /*14840*/  @P0 FFMA.FTZ R2, R5, R14, R6 ;  /* 0x0000000e05020223 */ /* 0x000fe20000010006 */
[----:B------:R-:W-:Y:S02]  /*14850*/  IMAD.MOV.U32 R0, RZ, RZ, -0x800000 ;  /* 0xff800000ff007424 */ /* 0x000fe400078e00ff */
[----:B------:R-:W-:Y:S01]  /*14860*/  @P3 FFMA.FTZ R0, R12, R72, R7 ;  /* 0x000000480c003223 */ /* 0x000fe20000010007 */
[----:B------:R-:W-:Y:S02]  /*14870*/  @!P1 PRMT R4, RZ, 0x654, R4 ;  /* 0x00000654ff049816 */ /* 0x000fe40000000004 */
[----:B------:R-:W-:Y:S02]  /*14880*/  PLOP3.LUT P0, PT, PT, PT, PT, 0x8, 0x0 ;  /* 0x000000000000781c */ /* 0x000fe40003f0e170 */
[----:B------:R-:W-:Y:S01]  /*14890*/  SEL R147, R147, RZ, P2 ;  /* 0x000000ff93937207 */ /* 0x000fe20001000000 */
[----:B------:R-:W-:-:S02]  /*148a0*/  WARPGROUP.DEPBAR.LE gsb0, 0x0 ;  /* 0x00008000000079c5 */ /* 0x000fc40000010000 */
        /* <DEDUP_REMOVED lines=24> */
[-C--:B-----5:R-:W-:Y:S01]  /*14a30*/  FMUL.FTZ R68, R26, R3.reuse ;  /* 0x000000031a447220 */ /* 0x0a0fe20000410000 */
[-C--:B------:R-:W-:Y:S01]  /*14a40*/  FMUL.FTZ R69, R27, R3.reuse ;  /* 0x000000031b457220 */ /* 0x080fe20000410000 */
[----:B0-----:R-:W-:Y:S01]  /*14a50*/  FMUL.FTZ R4, R24, R10 ;  /* 0x0000000a18047220 */ /* 0x001fe20000410000 */
        /* <DEDUP_REMOVED lines=21> */
[----:B----4-:R-:W-:-:S07]  /*14bb0*/  FMUL.FTZ R71, R71, R3 ;  /* 0x0000000347477220 */ /* 0x010fce0000410000 */
.L_x_9829:
[----:B------:R-:W-:Y:S05]  /*14bc0*/  WARPSYNC.ALL ;  /* 0x0000000000007948 */ /* 0x000fea0003800000 */
[----:B------:R-:W0:Y:S08]  /*14bd0*/  S2UR UR5, SR_CgaCtaId ;  /* 0x00000000000579c3 */ /* 0x000e300000008800 */
[----:B------:R-:W-:Y:S06]  /*14be0*/  BAR.SYNC.DEFER_BLOCKING 0x5, 0x200 ;  /* 0x0148000000007b1d */ /* 0x000fec0000010000 */
[----:B------:R-:W-:Y:S01]  /*14bf0*/  UMOV UR4, 0x400 ;  /* 0x0000040000047882 */ /* 0x000fe20000000000 */
[----:B------:R-:W-:Y:S01]  /*14c00*/  BSSY B0, `(.L_x_9886) ;  /* 0x00002bb000007945 */ /* 0x000fe20003800000 */
[----:B0-----:R-:W-:-:S06]  /*14c10*/  ULEA UR4, UR5, UR4, 0x18 ;  /* 0x0000000405047291 */ /* 0x001fcc000f8ec03f */
[----:B------:R-:W-:-:S05]  /*14c20*/  IMAD.U32 R16, RZ, RZ, UR4 ;  /* 0x00000004ff107e24 */ /* 0x000fca000f8e00ff */
[----:B------:R0:W2:Y:S01]  /*14c30*/  LDS.128 R108, [R16+0x31cd0] ;  /* 0x031cd000106c7984 */ /* 0x0000a20000000c00 */
[----:B------:R-:W-:Y:S06]  /*14c40*/  BAR.ARV 0x4, 0x200 ;  /* 0x0108000000007b1d */ /* 0x000fec0000002000 */
[----:B------:R-:W-:Y:S05]  /*14c50*/  @P0 BRA `(.L_x_9887) ;  /* 0x0000001c00f00947 */ /* 0x000fea0003800000 */
[----:B------:R-:W3:Y:S01]  /*14c60*/  LDL R12, [R1+0xe8] ;  /* 0x0000e800010c7983 */ /* 0x000ee20000100800 */
[----:B------:R-:W-:-:S03]  /*14c70*/  ULDC UR4, c[0x0][0xad4] ;  /* 0x0002b50000047ab9 */ /* 0x000fc60000000800 */
[----:B------:R-:W4:Y:S04]  /*14c80*/  LDL.LU R74, [R1+0x90] ;  /* 0x00009000014a7983 */ /* 0x000f280000300800 */
[----:B------:R-:W2:Y:S04]  /*14c90*/  LDL.LU R80, [R1+0x98] ;  /* 0x0000980001507983 */ /* 0x000ea80000300800 */
[----:B------:R-:W2:Y:S01]  /*14ca0*/  LDL.LU R79, [R1+0x9c] ;  /* 0x00009c00014f7983 */ /* 0x000ea20000300800 */
[----:B------:R-:W1:Y:S01]  /*14cb0*/  S2R R3, SR_SWINHI ;  /* 0x0000000000037919 */ /* 0x000e620000002f00 */
[----:B------:R-:W-:-:S02]  /*14cc0*/  MOV R10, R16 ;  /* 0x00000010000a7202 */ /* 0x000fc40000000f00 */
[----:B-1----:R-:W-:-:S03]  /*14cd0*/  MOV R11, R3 ;  /* 0x00000003000b7202 */ /* 0x002fc60000000f00 */
[----:B---3--:R-:W-:-:S03]  /*14ce0*/  IMAD.WIDE R12, R12, 0x2, R10 ;  /* 0x000000020c0c7825 */ /* 0x008fc600078e020a */
[C---:B------:R-:W-:Y:S02]  /*14cf0*/  IADD3 R75, P0, R12.reuse, 0x6020, RZ ;  /* 0x000060200c4b7810 */ /* 0x040fe40007f1e0ff */
[----:B------:R-:W-:-:S03]  /*14d00*/  LOP3.LUT R3, R12, 0x180, RZ, 0xc0, !PT ;  /* 0x000001800c037812 */ /* 0x000fc600078ec0ff */
[----:B------:R-:W-:Y:S01]  /*14d10*/  IMAD.X R23, RZ, RZ, R13, P0 ;  /* 0x000000ffff177224 */ /* 0x000fe200000e060d */
[----:B----4-:R-:W-:Y:S02]  /*14d20*/  ISETP.NE.AND P0, PT, R74, RZ, PT ;  /* 0x000000ff4a00720c */ /* 0x010fe40003f05270 */
[----:B------:R-:W-:Y:S02]  /*14d30*/  IADD3 R20, P4, R12, 0x20, RZ ;  /* 0x000000200c147810 */ /* 0x000fe40007f9e0ff */
[----:B------:R-:W-:Y:S01]  /*14d40*/  SEL R78, R74, UR4, P0 ;  /* 0x000000044a4e7c07 */ /* 0x000fe20008000000 */
[----:B------:R-:W-:Y:S05]  /*14d50*/  WARPSYNC.ALL ;  /* 0x0000000000007948 */ /* 0x000fea0003800000 */
[----:B------:R-:W-:-:S02]  /*14d60*/  SHF.R.U64 R3, R3, 0x3, RZ ;  /* 0x0000000303037819 */ /* 0x000fc400000012ff */
[----:B------:R-:W-:Y:S01]  /*14d70*/  LOP3.LUT R14, R20, 0x180, RZ, 0xc0, !PT ;  /* 0x00000180140e7812 */ /* 0x000fe200078ec0ff */
[----:B------:R-:W-:Y:S01]  /*14d80*/  BAR.SYNC.DEFER_BLOCKING 0x1, 0x180 ;  /* 0x0046000000007b1d */ /* 0x000fe20000010000 */
[C---:B------:R-:W-:Y:S02]  /*14d90*/  IADD3 R22, P3, R12.reuse, 0x3000, RZ ;  /* 0x000030000c167810 */ /* 0x040fe40007f7e0ff */
[C---:B------:R-:W-:Y:S02]  /*14da0*/  IADD3 R15, P2, R12.reuse, 0x3020, RZ ;  /* 0x000030200c0f7810 */ /* 0x040fe40007f5e0ff */
[----:B------:R-:W-:Y:S02]  /*14db0*/  IADD3 R35, P1, R12, 0x6000, RZ ;  /* 0x000060000c237810 */ /* 0x000fe40007f3e0ff */
[----:B------:R-:W-:Y:S01]  /*14dc0*/  LOP3.LUT R34, R75, 0x180, RZ, 0xc0, !PT ;  /* 0x000001804b227812 */ /* 0x000fe200078ec0ff */
[----:B------:R-:W-:Y:S01]  /*14dd0*/  IMAD.X R25, RZ, RZ, R13, P4 ;  /* 0x000000ffff197224 */ /* 0x000fe200020e060d */
[----:B------:R-:W-:Y:S01]  /*14de0*/  LOP3.LUT R12, R3, R12, RZ, 0x3c, !PT ;  /* 0x0000000c030c7212 */ /* 0x000fe200078e3cff */
[----:B------:R-:W-:Y:S01]  /*14df0*/  ULDC.64 UR6, c[0x0][0xc08] ;  /* 0x0003020000067ab9 */ /* 0x000fe20000000a00 */
[----:B------:R-:W-:Y:S01]  /*14e00*/  SHF.R.U64 R3, R14, 0x3, RZ ;  /* 0x000000030e037819 */ /* 0x000fe200000012ff */
[----:B------:R-:W-:Y:S01]  /*14e10*/  ULDC.64 UR4, c[0x0][0xc00] ;  /* 0x0003000000047ab9 */ /* 0x000fe20000000a00 */
[----:B------:R-:W-:-:S02]  /*14e20*/  LOP3.LUT R14, R15, 0x180, RZ, 0xc0, !PT ;  /* 0x000001800f0e7812 */ /* 0x000fc400078ec0ff */
[----:B------:R-:W-:Y:S02]  /*14e30*/  LOP3.LUT R24, R3, R20, RZ, 0x3c, !PT ;  /* 0x0000001403187212 */ /* 0x000fe400078e3cff */
[----:B------:R-:W-:Y:S02]  /*14e40*/  LOP3.LUT R3, R22, 0x180, RZ, 0xc0, !PT ;  /* 0x0000018016037812 */ /* 0x000fe400078ec0ff */
[----:B------:R-:W-:Y:S02]  /*14e50*/  LOP3.LUT R20, R35, 0x180, RZ, 0xc0, !PT ;  /* 0x0000018023147812 */ /* 0x000fe400078ec0ff */
[----:B------:R-:W-:Y:S02]  /*14e60*/  SHF.R.U64 R3, R3, 0x3, RZ ;  /* 0x0000000303037819 */ /* 0x000fe400000012ff */
[----:B------:R-:W-:Y:S02]  /*14e70*/  SHF.R.U64 R20, R20, 0x3, RZ ;  /* 0x0000000314147819 */ /* 0x000fe400000012ff */
[----:B------:R-:W-:Y:S01]  /*14e80*/  SHF.R.U64 R14, R14, 0x3, RZ ;  /* 0x000000030e0e7819 */ /* 0x000fe200000012ff */
[--C-:B------:R-:W-:Y:S01]  /*14e90*/  IMAD.X R27, RZ, RZ, R13.reuse, P3 ;  /* 0x000000ffff1b7224 */ /* 0x100fe200018e060d */
[----:B------:R-:W-:Y:S01]  /*14ea0*/  LOP3.LUT R26, R3, R22, RZ, 0x3c, !PT ;  /* 0x00000016031a7212 */ /* 0x000fe200078e3cff */
[--C-:B------:R-:W-:Y:S01]  /*14eb0*/  IMAD.X R33, RZ, RZ, R13.reuse, P2 ;  /* 0x000000ffff217224 */ /* 0x100fe200010e060d */
[----:B------:R-:W-:Y:S01]  /*14ec0*/  LOP3.LUT R20, R20, R35, RZ, 0x3c, !PT ;  /* 0x0000002314147212 */ /* 0x000fe200078e3cff */
        /* <DEDUP_REMOVED lines=8> */
[----:B------:R-:W-:Y:S02]  /*14f50*/  MOV R77, R24 ;  /* 0x00000018004d7202 */ /* 0x000fe40000000f00 */
[----:B------:R-:W-:Y:S02]  /*14f60*/  MOV R3, R26 ;  /* 0x0000001a00037202 */ /* 0x000fe40000000f00 */
[----:B------:R-:W-:Y:S02]  /*14f70*/  LOP3.LUT R22, R34, R75, RZ, 0x3c, !PT ;  /* 0x0000004b22167212 */ /* 0x000fe400078e3cff */
[----:B------:R-:W-:Y:S02]  /*14f80*/  F2FP.F16.F32.PACK_AB R24, R9, R8 ;  /* 0x000000080918723e */ /* 0x000fe400000000ff */
[----:B------:R-:W-:Y:S02]  /*14f90*/  F2FP.F16.F32.PACK_AB R25, R73, R72 ;  /* 0x000000484919723e */ /* 0x000fe400000000ff */
[----:B------:R-:W-:-:S02]  /*14fa0*/  F2FP.F16.F32.PACK_AB R26, R29, R28 ;  /* 0x0000001c1d1a723e */ /* 0x000fc400000000ff */
[----:B------:R-:W-:Y:S01]  /*14fb0*/  F2FP.F16.F32.PACK_AB R27, R39, R38 ;  /* 0x00000026271b723e */ /* 0x000fe200000000ff */
[----:B------:R1:W-:Y:S01]  /*14fc0*/  STSM.16.M88.4 [R35], R12 ;  /* 0x0000000c23007844 */ /* 0x0003e20000000200 */
[----:B------:R-:W-:Y:S02]  /*14fd0*/  MOV R76, R32 ;  /* 0x00000020004c7202 */ /* 0x000fe40000000f00 */
[----:B------:R-:W-:Y:S02]  /*14fe0*/  F2FP.F16.F32.PACK_AB R32, R37, R36 ;  /* 0x000000242520723e */ /* 0x000fe400000000ff */
[----:B------:R-:W-:Y:S02]  /*14ff0*/  F2FP.F16.F32.PACK_AB R33, R43, R42 ;  /* 0x0000002a2b21723e */ /* 0x000fe400000000ff */
[----:B------:R-:W-:Y:S01]  /*15000*/  F2FP.F16.F32.PACK_AB R34, R41, R40 ;  /* 0x000000282922723e */ /* 0x000fe200000000ff */
[----:B------:R3:W-:Y:S01]  /*15010*/  STSM.16.M88.4 [R77], R24 ;  /* 0x000000184d007844 */ /* 0x0007e20000000200 */
[----:B------:R-:W-:-:S02]  /*15020*/  MOV R75, R20 ;  /* 0x00000014004b7202 */ /* 0x000fc40000000f00 */
[----:B------:R-:W-:Y:S02]  /*15030*/  MOV R74, R22 ;  /* 0x00000016004a7202 */ /* 0x000fe40000000f00 */
[----:B------:R-:W-:Y:S02]  /*15040*/  F2FP.F16.F32.PACK_AB R20, R53, R52 ;  /* 0x000000343514723e */ /* 0x000fe400000000ff */
[----:B-1----:R-:W-:Y:S02]  /*15050*/  F2FP.F16.F32.PACK_AB R35, R47, R46 ;  /* 0x0000002e2f23723e */ /* 0x002fe400000000ff */
[----:B------:R-:W-:Y:S02]  /*15060*/  F2FP.F16.F32.PACK_AB R12, R45, R44 ;  /* 0x0000002c2d0c723e */ /* 0x000fe400000000ff */
[----:B------:R-:W-:Y:S02]  /*15070*/  F2FP.F16.F32.PACK_AB R13, R51, R50 ;  /* 0x00000032330d723e */ /* 0x000fe400000000ff */
[----:B------:R-:W-:-:S02]  /*15080*/  F2FP.F16.F32.PACK_AB R14, R49, R48 ;  /* 0x00000030310e723e */ /* 0x000fc400000000ff */
[----:B------:R-:W-:Y:S02]  /*15090*/  F2FP.F16.F32.PACK_AB R15, R55, R54 ;  /* 0x00000036370f723e */ /* 0x000fe400000000ff */
[----:B------:R-:W-:Y:S02]  /*150a0*/  F2FP.F16.F32.PACK_AB R21, R59, R58 ;  /* 0x0000003a3b15723e */ /* 0x000fe400000000ff */
[----:B------:R-:W-:Y:S02]  /*150b0*/  F2FP.F16.F32.PACK_AB R22, R57, R56 ;  /* 0x000000383916723e */ /* 0x000fe400000000ff */
[----:B------:R-:W-:Y:S02]  /*150c0*/  F2FP.F16.F32.PACK_AB R23, R63, R62 ;  /* 0x0000003e3f17723e */ /* 0x000fe400000000ff */
[----:B---3--:R-:W-:Y:S02]  /*150d0*/  F2FP.F16.F32.PACK_AB R24, R61, R60 ;  /* 0x0000003c3d18723e */ /* 0x008fe400000000ff */
[----:B------:R-:W-:-:S02]  /*150e0*/  F2FP.F16.F32.PACK_AB R25, R67, R66 ;  /* 0x000000424319723e */ /* 0x000fc400000000ff */
[----:B------:R-:W-:Y:S02]  /*150f0*/  F2FP.F16.F32.PACK_AB R26, R65, R64 ;  /* 0x00000040411a723e */ /* 0x000fe400000000ff */
[----:B------:R-:W-:Y:S01]  /*15100*/  F2FP.F16.F32.PACK_AB R27, R71, R70 ;  /* 0x00000046471b723e */ /* 0x000fe200000000ff */
[----:B------:R2:W-:Y:S01]  /*15110*/  STSM.16.M88.4 [R3], R32 ;  /* 0x0000002003007844 */ /* 0x0005e20000000200 */
[----:B------:R-:W-:-:S03]  /*15120*/  ISETP.NE.U32.AND P3, PT, RZ, UR6, PT ;  /* 0x00000006ff007c0c */ /* 0x000fc6000bf65070 */
[----:B------:R-:W-:Y:S01]  /*15130*/  STSM.16.M88.4 [R76], R12 ;  /* 0x0000000c4c007844 */ /* 0x000fe20000000200 */
[----:B------:R-:W-:-:S03]  /*15140*/  ISETP.NE.AND.EX P3, PT, RZ, UR7, PT, P3 ;  /* 0x00000007ff007c0c */ /* 0x000fc6000bf65330 */
[----:B------:R1:W-:Y:S04]  /*15150*/  STSM.16.M88.4 [R75], R20 ;  /* 0x000000144b007844 */ /* 0x0003e80000000200 */
[----:B------:R3:W-:Y:S01]  /*15160*/  STSM.16.M88.4 [R74], R24 ;  /* 0x000000184a007844 */ /* 0x0007e20000000200 */
[----:B------:R-:W-:Y:S01]  /*15170*/  BAR.SYNC.DEFER_BLOCKING 0x1, 0x180 ;  /* 0x0046000000007b1d */ /* 0x000fe20000010000 */
[----:B------:R-:W-:Y:S02]  /*15180*/  ISETP.NE.U32.AND P0, PT, RZ, UR4, PT ;  /* 0x00000004ff007c0c */ /* 0x000fe4000bf05070 */
[----:B--2---:R-:W-:Y:S02]  /*15190*/  IADD3 R32, P1, R80, UR4, RZ ;  /* 0x0000000450207c10 */ /* 0x004fe4000ff3e0ff */
[----:B------:R-:W-:-:S02]  /*151a0*/  ISETP.NE.AND.EX P0, PT, RZ, UR5, PT, P0 ;  /* 0x00000005ff007c0c */ /* 0x000fc4000bf05300 */
[C---:B------:R-:W-:Y:S02]  /*151b0*/  IADD3.X R33, R79.reuse, UR5, RZ, P1, !PT ;  /* 0x000000054f217c10 */ /* 0x040fe40008ffe4ff */
[----:B------:R-:W-:Y:S01]  /*151c0*/  @P3 IADD3 R34, P1, R80, UR6, RZ ;  /* 0x0000000650223c10 */ /* 0x000fe2000ff3e0ff */
[----:B------:R-:W-:Y:S01]  /*151d0*/  ULDC UR6, c[0x0][0xa88] ;  /* 0x0002a20000067ab9 */ /* 0x000fe20000000800 */
[----:B------:R-:W-:Y:S01]  /*151e0*/  IMAD.MOV.U32 R3, RZ, RZ, RZ ;  /* 0x000000ffff037224 */ /* 0x000fe200078e00ff */
[----:B------:R-:W-:Y:S01]  /*151f0*/  ISETP.GT.AND P2, PT, R78, 0x1, PT ;  /* 0x000000014e00780c */ /* 0x000fe20003f44270 */
[----:B-1----:R-:W-:Y:S01]  /*15200*/  IMAD.MOV.U32 R22, RZ, RZ, 0x9b8 ;  /* 0x000009b8ff167424 */ /* 0x002fe200078e00ff */
[----:B------:R-:W-:Y:S01]  /*15210*/  @P3 IADD3.X R35, R79, UR7, RZ, P1, !PT ;  /* 0x000000074f233c10 */ /* 0x000fe20008ffe4ff */
[----:B------:R-:W-:Y:S01]  /*15220*/  IMAD.U32 R79, RZ, RZ, UR6 ;  /* 0x00000006ff4f7e24 */ /* 0x000fe2000f8e00ff */
[----:B---3--:R-:W1:Y:S02]  /*15230*/  LDC R74, c[0x0][0xbe8] ;  /* 0x0002fa00ff4a7b82 */ /* 0x008e640000000800 */
[----:B------:R2:W5:Y:S04]  /*15240*/  @P0 LDG.E R3, desc[UR60][R32.64] ;  /* 0x0000003c20030981 */ /* 0x000568000c1e1900 */
[----:B------:R2:W5:Y:S01]  /*15250*/  @P3 LDG.E R79, desc[UR60][R34.64] ;  /* 0x0000003c224f3981 */ /* 0x000562000c1e1900 */
[----:B------:R-:W-:-:S04]  /*15260*/  SEL R22, R22, 0x978, P2 ;  /* 0x0000097816167807 */ /* 0x000fc80001000000 */
[----:B------:R2:W3:Y:S08]  /*15270*/  LDC.64 R12, c[0x0][R22+0x220] ;  /* 0x00008800160c7b82 */ /* 0x0004f00000000a00 */
[----:B------:R2:W4:Y:S08]  /*15280*/  LDC.64 R14, c[0x0][R22+0x218] ;  /* 0x00008600160e7b82 */ /* 0x0005300000000a00 */
[----:B------:R2:W0:Y:S01]  /*15290*/  LDC.64 R20, c[0x0][R22+0x228] ;  /* 0x00008a0016147b82 */ /* 0x0004220000000a00 */
[----:B-1----:R-:W-:Y:S01]  /*152a0*/  ISETP.NE.AND P1, PT, R74, 0x1, PT ;  /* 0x000000014a00780c */ /* 0x002fe20003f25270 */
[----:B--2---:R-:W-:-:S12]  /*152b0*/  @P3 BRA `(.L_x_9888) ;  /* 0x0000000000103947 */ /* 0x004fd80003800000 */
[----:B------:R-:W-:Y:S05]  /*152c0*/  @!P0 BRA `(.L_x_9888) ;  /* 0x00000000000c8947 */ /* 0x000fea0003800000 */
[----:B------:R-:W2:Y:S04]  /*152d0*/  LDG.E R24, desc[UR60][R32.64] ;  /* 0x0000003c20187981 */ /* 0x000ea8000c1e1900 */
[----:B-----5:R-:W2:Y:S02]  /*152e0*/  LDG.E R79, desc[UR60][R32.64+0x4] ;  /* 0x0000043c204f7981 */ /* 0x020ea4000c1e1900 */
[----:B--2---:R-:W-:-:S07]  /*152f0*/  IMAD.IADD R79, R79, 0x1, -R24 ;  /* 0x000000014f4f7824 */ /* 0x004fce00078e0a18 */
.L_x_9888:
[----:B------:R-:W2:Y:S01]  /*15300*/  LDL.LU R24, [R1+0x94] ;  /* 0x0000940001187983 */ /* 0x000ea20000300800 */
[----:B------:R-:W1:Y:S03]  /*15310*/  LDC.64 R22, c[0x0][R22+0x210] ;  /* 0x0000840016167b82 */ /* 0x000e660000000a00 */
[----:B------:R-:W3:Y:S04]  /*15320*/  LDL.LU R27, [R1+0xc0] ;  /* 0x0000c000011b7983 */ /* 0x000ee80000300800 */
[----:B------:R-:W4:Y:S01]  /*15330*/  LDL R80, [R1+0x8c] ;  /* 0x00008c0001507983 */ /* 0x000f220000100800 */
[----:B------:R-:W-:Y:S01]  /*15340*/  ISETP.NE.U32.AND P0, PT, RZ, UR4, PT ;  /* 0x00000004ff007c0c */ /* 0x000fe2000bf05070 */
[----:B------:R-:W0:Y:S02]  /*15350*/  @P1 LDC R26, c[0x0][0xbec] ;  /* 0x0002fb00ff1a1b82 */ /* 0x000e240000000800 */
[----:B------:R-:W4:Y:S04]  /*15360*/  LDL R32, [R1+0xe4] ;  /* 0x0000e40001207983 */ /* 0x000f280000100800 */
[----:B------:R-:W4:Y:S02]  /*15370*/  LDL R82, [R1+0xa4] ;  /* 0x0000a40001527983 */ /* 0x000f240000100800 */
[----:B------:R-:W1:Y:S02]  /*15380*/  @P1 LDC R81, c[0x0][0xbf0] ;  /* 0x0002fc00ff511b82 */ /* 0x000e640000000800 */
[----:B------:R-:W4:Y:S04]  /*15390*/  LDL R78, [R1+0xac] ;  /* 0x0000ac00014e7983 */ /* 0x000f280000100800 */
[----:B------:R-:W4:Y:S04]  /*153a0*/  LDL R76, [R1+0xe0] ;  /* 0x0000e000014c7983 */ /* 0x000f280000100800 */
[----:B------:R-:W4:Y:S01]  /*153b0*/  LDL R34, [R1+0xc8] ;  /* 0x0000c80001227983 */ /* 0x000f220000100800 */
[----:B------:R-:W-:-:S04]  /*153c0*/  ISETP.NE.AND.EX P0, PT, RZ, UR5, PT, P0 ;  /* 0x00000005ff007c0c */ /* 0x000fc8000bf05300 */
[----:B--2---:R-:W-:Y:S02]  /*153d0*/  SEL R75, R24, RZ, !P0 ;  /* 0x000000ff184b7207 */ /* 0x004fe40004000000 */
[----:B------:R-:W2:Y:S01]  /*153e0*/  LDC.64 R24, c[0x0][0xba8] ;  /* 0x0002ea00ff187b82 */ /* 0x000ea20000000a00 */
[----:B---3--:R-:W-:Y:S02]  /*153f0*/  SEL R27, R27, RZ, !P0 ;  /* 0x000000ff1b1b7207 */ /* 0x008fe40004000000 */
[----:B------:R-:W-:Y:S02]  /*15400*/  IMAD R13, R13, R75, RZ ;  /* 0x0000004b0d0d7224 */ /* 0x000fe400078e02ff */
[-C--:B----4-:R-:W-:Y:S02]  /*15410*/  IMAD R35, R15, R80.reuse, RZ ;  /* 0x000000500f237224 */ /* 0x090fe400078e02ff */
[----:B------:R-:W-:Y:S02]  /*15420*/  IMAD R77, R12, R27, R13 ;  /* 0x0000001b0c4d7224 */ /* 0x000fe400078e020d */
[----:B------:R-:W-:-:S04]  /*15430*/  IMAD.WIDE.U32 R14, R14, R80, RZ ;  /* 0x000000500e0e7225 */ /* 0x000fc800078e00ff */
[----:B------:R-:W-:-:S04]  /*15440*/  IMAD.WIDE.U32 R12, R12, R75, RZ ;  /* 0x0000004b0c0c7225 */ /* 0x000fc800078e00ff */
[----:B------:R-:W-:Y:S01]  /*15450*/  IMAD R27, R82, 0xc0, R32 ;  /* 0x000000c0521b7824 */ /* 0x000fe200078e0220 */
[----:B-----5:R-:W-:Y:S01]  /*15460*/  IADD3 R14, P0, P3, R12, R14, R3 ;  /* 0x0000000e0c0e7210 */ /* 0x020fe20007b1e003 */
[----:B------:R-:W-:Y:S02]  /*15470*/  IMAD.IADD R32, R15, 0x1, R35 ;  /* 0x000000010f207824 */ /* 0x000fe400078e0223 */
[----:B0-----:R-:W-:Y:S01]  /*15480*/  @P1 IMAD.HI.U32 R12, R27, R26, RZ ;  /* 0x0000001a1b0c1227 */ /* 0x001fe200078e00ff */
[----:B------:R-:W-:Y:S01]  /*15490*/  SEL R33, R78, RZ, P2 ;  /* 0x000000ff4e217207 */ /* 0x000fe20001000000 */
[----:B--2---:R-:W0:Y:S02]  /*154a0*/  @!P2 LDC R24, c[0x0][0xb50] ;  /* 0x0002d400ff18ab82 */ /* 0x004e240000000800 */
[----:B------:R-:W-:Y:S02]  /*154b0*/  IMAD.IADD R15, R13, 0x1, R77 ;  /* 0x000000010d0f7824 */ /* 0x000fe400078e024d */
[----:B------:R-:W-:Y:S01]  /*154c0*/  IMAD.MOV.U32 R13, RZ, RZ, R27 ;  /* 0x000000ffff0d7224 */ /* 0x000fe200078e001b */
[----:B-1----:R-:W-:Y:S01]  /*154d0*/  @P1 SHF.R.U32.HI R13, RZ, R81, R12 ;  /* 0x00000051ff0d1219 */ /* 0x002fe2000001160c */
[-C--:B------:R-:W-:Y:S01]  /*154e0*/  IMAD R35, R21, R33.reuse, RZ ;  /* 0x0000002115237224 */ /* 0x080fe200078e02ff */
[----:B------:R-:W-:Y:S01]  /*154f0*/  SHF.R.S32.HI R77, RZ, 0x1f, R3 ;  /* 0x0000001fff4d7819 */ /* 0x000fe20000011403 */
[----:B------:R-:W-:Y:S01]  /*15500*/  IMAD.WIDE.U32 R20, R20, R33, RZ ;  /* 0x0000002114147225 */ /* 0x000fe200078e00ff */
[----:B------:R-:W1:Y:S03]  /*15510*/  @!P2 LDC R25, c[0x0][0xb54] ;  /* 0x0002d500ff19ab82 */ /* 0x000e660000000800 */
[----:B------:R-:W-:Y:S01]  /*15520*/  IMAD.MOV R26, RZ, RZ, -R13 ;  /* 0x000000ffff1a7224 */ /* 0x000fe200078e0a0d */
[----:B------:R-:W-:Y:S01]  /*15530*/  IADD3.X R15, R15, R32, R77, P0, P3 ;  /* 0x000000200f0f7210 */ /* 0x000fe200007e644d */
[----:B------:R-:W-:Y:S01]  /*15540*/  IMAD.IADD R35, R21, 0x1, R35 ;  /* 0x0000000115237824 */ /* 0x000fe200078e0223 */
[----:B------:R-:W-:-:S02]  /*15550*/  IADD3 R20, P0, P3, R13, R14, R20 ;  /* 0x0000000e0d147210 */ /* 0x000fc40007b1e014 */
        /* <DEDUP_REMOVED lines=10> */
[----:B------:R-:W-:Y:S01]  /*15600*/  SHFL.IDX PT, R14, R24, 0x1, 0x1c1f ;  /* 0x003c1f00180e7f89 */ /* 0x000fe200000e0000 */
[----:B------:R-:W-:-:S03]  /*15610*/  IMAD R23, R82, 0xc0, R76 ;  /* 0x000000c052177824 */ /* 0x000fc600078e024c */
[----:B------:R-:W-:Y:S04]  /*15620*/  SHFL.IDX PT, R12, R24, RZ, 0x1c1f ;  /* 0x001c1fff180c7589 */ /* 0x000fe800000e0000 */
[----:B------:R-:W0:Y:S04]  /*15630*/  SHFL.IDX PT, R13, R25, RZ, 0x1c1f ;  /* 0x001c1fff190d7589 */ /* 0x000e2800000e0000 */
        /* <DEDUP_REMOVED lines=9> */
[----:B------:R-:W1:Y:S01]  /*156d0*/  S2R R34, SR_TID.X ;  /* 0x0000000000227919 */ /* 0x000e620000002100 */
[----:B0-----:R-:W0:Y:S01]  /*156e0*/  @P1 LDC R15, c[0x0][0xbec] ;  /* 0x0002fb00ff0f1b82 */ /* 0x001e220000000800 */
[----:B------:R-:W-:-:S07]  /*156f0*/  ULDC.64 UR4, c[0x0][0xaa0] ;  /* 0x0002a80000047ab9 */ /* 0x000fce0000000a00 */
[----:B------:R-:W2:Y:S01]  /*15700*/  @P1 LDC R41, c[0x0][0xbf0] ;  /* 0x0002fc00ff291b82 */ /* 0x000ea20000000800 */
[----:B-1----:R-:W-:-:S05]  /*15710*/  VIADD R0, R34, 0xffffff80 ;  /* 0xffffff8022007836 */ /* 0x002fca0000000000 */
[----:B------:R-:W-:-:S04]  /*15720*/  SHF.R.S32.HI R5, RZ, 0x1f, R0 ;  /* 0x0000001fff057819 */ /* 0x000fc80000011400 */
[----:B------:R-:W-:-:S04]  /*15730*/  LEA.HI R5, R5, R0, RZ, 0x2 ;  /* 0x0000000005057211 */ /* 0x000fc800078f10ff */
[----:B------:R-:W-:Y:S02]  /*15740*/  LOP3.LUT R7, R5, 0xfffffffc, RZ, 0xc0, !PT ;  /* 0xfffffffc05077812 */ /* 0x000fe400078ec0ff */
[----:B------:R-:W-:-:S03]  /*15750*/  SHF.R.S32.HI R9, RZ, 0x2, R5 ;  /* 0x00000002ff097819 */ /* 0x000fc60000011405 */
[----:B------:R-:W-:-:S04]  /*15760*/  IMAD.IADD R12, R0, 0x1, -R7 ;  /* 0x00000001000c7824 */ /* 0x000fc800078e0a07 */
[----:B------:R-:W-:-:S04]  /*15770*/  IMAD.SHL.U32 R8, R12, 0x8, RZ ;  /* 0x000000080c087824 */ /* 0x000fc800078e00ff */
[----:B------:R-:W-:-:S04]  /*15780*/  IMAD R5, R9, 0x20, R8 ;  /* 0x0000002009057824 */ /* 0x000fc800078e0208 */
[----:B------:R-:W-:-:S03]  /*15790*/  IMAD.WIDE R10, R5, 0x2, R10 ;  /* 0x00000002050a7825 */ /* 0x000fc600078e020a */
[C---:B------:R-:W-:Y:S02]  /*157a0*/  IADD3 R5, P5, R10.reuse, 0x7800, RZ ;  /* 0x000078000a057810 */ /* 0x040fe40007fbe0ff */
[C---:B------:R-:W-:Y:S02]  /*157b0*/  LOP3.LUT R7, R10.reuse, 0x180, RZ, 0xc0, !PT ;  /* 0x000001800a077812 */ /* 0x040fe400078ec0ff */
[----:B------:R-:W-:Y:S01]  /*157c0*/  LOP3.LUT R0, R5, 0x180, RZ, 0xc0, !PT ;  /* 0x0000018005007812 */ /* 0x000fe200078ec0ff */
[----:B------:R-:W-:Y:S01]  /*157d0*/  IMAD.X R37, RZ, RZ, R11, P5 ;  /* 0x000000ffff257224 */ /* 0x000fe200028e060b */
[----:B------:R-:W-:Y:S02]  /*157e0*/  IADD3 R21, P0, R10, 0x1800, RZ ;  /* 0x000018000a157810 */ /* 0x000fe40007f1e0ff */
[----:B------:R-:W-:Y:S02]  /*157f0*/  SHF.R.U64 R0, R0, 0x3, RZ ;  /* 0x0000000300007819 */ /* 0x000fe400000012ff */
[----:B------:R-:W-:-:S02]  /*15800*/  IADD3 R25, P2, R10, 0x3000, RZ ;  /* 0x000030000a197810 */ /* 0x000fc40007f5e0ff */
[----:B------:R-:W-:Y:S01]  /*15810*/  LOP3.LUT R36, R0, R5, RZ, 0x3c, !PT ;  /* 0x0000000500247212 */ /* 0x000fe200078e3cff */
[----:B------:R-:W-:Y:S01]  /*15820*/  IMAD R0, R77, UR4, RZ ;  /* 0x000000044d007c24 */ /* 0x000fe2000f8e02ff */
[C---:B------:R-:W-:Y:S02]  /*15830*/  IADD3 R29, P3, R10.reuse, 0x4800, RZ ;  /* 0x000048000a1d7810 */ /* 0x040fe40007f7e0ff */
[----:B------:R-:W-:Y:S01]  /*15840*/  IADD3 R33, P4, R10, 0x6000, RZ ;  /* 0x000060000a217810 */ /* 0x000fe20007f9e0ff */
[----:B------:R-:W-:Y:S01]  /*15850*/  IMAD R13, R3, UR5, R0 ;  /* 0x00000005030d7c24 */ /* 0x000fe2000f8e0200 */
[----:B------:R-:W-:Y:S01]  /*15860*/  SHF.R.U64 R7, R7, 0x3, RZ ;  /* 0x0000000307077819 */ /* 0x000fe200000012ff */
[----:B------:R-:W-:Y:S01]  /*15870*/  IMAD.WIDE.U32 R2, R3, UR4, RZ ;  /* 0x0000000403027c25 */ /* 0x000fe2000f8e00ff */
[----:B------:R-:W-:Y:S01]  /*15880*/  LOP3.LUT R20, R21, 0x180, RZ, 0xc0, !PT ;  /* 0x0000018015147812 */ /* 0x000fe200078ec0ff */
[----:B------:R-:W-:Y:S01]  /*15890*/  ULDC.64 UR4, c[0x0][0xae8] ;  /* 0x0002ba0000047ab9 */ /* 0x000fe20000000a00 */
[----:B------:R-:W-:Y:S01]  /*158a0*/  LOP3.LUT R24, R25, 0x180, RZ, 0xc0, !PT ;  /* 0x0000018019187812 */ /* 0x000fe200078ec0ff */
[----:B------:R-:W-:Y:S01]  /*158b0*/  IMAD R0, R12, 0x60, R9 ;  /* 0x000000600c007824 */ /* 0x000fe200078e0209 */
[----:B------:R-:W-:Y:S01]  /*158c0*/  LOP3.LUT R28, R29, 0x180, RZ, 0xc0, !PT ;  /* 0x000001801d1c7812 */ /* 0x000fe200078ec0ff */
[----:B------:R-:W5:Y:S01]  /*158d0*/  LD.E.128 R36, desc[UR60][R36.64] ;  /* 0x0000003c24247980 */ /* 0x000f62000c101d00 */
[----:B------:R-:W-:Y:S01]  /*158e0*/  LOP3.LUT R32, R33, 0x180, RZ, 0xc0, !PT ;  /* 0x0000018021207812 */ /* 0x000fe200078ec0ff */
[----:B------:R-:W-:Y:S01]  /*158f0*/  IMAD.IADD R3, R3, 0x1, R13 ;  /* 0x0000000103037824 */ /* 0x000fe200078e020d */
[----:B------:R-:W-:Y:S01]  /*15900*/  LOP3.LUT R10, R7, R10, RZ, 0x3c, !PT ;  /* 0x0000000a070a7212 */ /* 0x000fe200078e3cff */
[----:B------:R-:W-:Y:S01]  /*15910*/  IMAD R12, R82, 0xc0, R0 ;  /* 0x000000c0520c7824 */ /* 0x000fe200078e0200 */
[----:B------:R-:W-:-:S02]  /*15920*/  SHF.R.U64 R20, R20, 0x3, RZ ;  /* 0x0000000314147819 */ /* 0x000fc400000012ff */
[----:B------:R-:W-:Y:S02]  /*15930*/  SHF.R.U64 R24, R24, 0x3, RZ ;  /* 0x0000000318187819 */ /* 0x000fe400000012ff */
[----:B------:R-:W-:Y:S02]  /*15940*/  SHF.R.U64 R28, R28, 0x3, RZ ;  /* 0x000000031c1c7819 */ /* 0x000fe400000012ff */
[----:B------:R-:W-:Y:S01]  /*15950*/  SHF.R.U64 R32, R32, 0x3, RZ ;  /* 0x0000000320207819 */ /* 0x000fe200000012ff */
[----:B------:R-:W-:Y:S01]  /*15960*/  IMAD.WIDE.U32 R2, R80, UR4, R2 ;  /* 0x0000000450027c25 */ /* 0x000fe2000f8e0002 */
[----:B------:R1:W5:Y:S01]  /*15970*/  LD.E.128 R4, desc[UR60][R10.64] ;  /* 0x0000003c0a047980 */ /* 0x000362000c101d00 */
[----:B------:R-:W-:Y:S02]  /*15980*/  LOP3.LUT R20, R20, R21, RZ, 0x3c, !PT ;  /* 0x0000001514147212 */ /* 0x000fe400078e3cff */
[----:B------:R-:W-:Y:S01]  /*15990*/  LOP3.LUT R24, R24, R25, RZ, 0x3c, !PT ;  /* 0x0000001918187212 */ /* 0x000fe200078e3cff */
[----:B0-----:R-:W-:Y:S01]  /*159a0*/  @P1 IMAD.HI.U32 R0, R12, R15, RZ ;  /* 0x0000000f0c001227 */ /* 0x001fe200078e00ff */
[----:B------:R-:W-:-:S02]  /*159b0*/  LOP3.LUT R28, R28, R29, RZ, 0x3c, !PT ;  /* 0x0000001d1c1c7212 */ /* 0x000fc400078e3cff */
[----:B------:R-:W-:Y:S01]  /*159c0*/  LOP3.LUT R32, R32, R33, RZ, 0x3c, !PT ;  /* 0x0000002120207212 */ /* 0x000fe200078e3cff */
[----:B------:R-:W-:Y:S01]  /*159d0*/  IMAD.X R21, RZ, RZ, R11, P0 ;  /* 0x000000ffff157224 */ /* 0x000fe200000e060b */
[----:B-1----:R-:W-:Y:S01]  /*159e0*/  SHF.R.S32.HI R10, RZ, 0x1f, R75 ;  /* 0x0000001fff0a7819 */ /* 0x002fe2000001144b */
[--C-:B------:R-:W-:Y:S02]  /*159f0*/  IMAD.X R25, RZ, RZ, R11.reuse, P2 ;  /* 0x000000ffff197224 */ /* 0x100fe400010e060b */
[--C-:B------:R-:W-:Y:S02]  /*15a00*/  IMAD.X R29, RZ, RZ, R11.reuse, P3 ;  /* 0x000000ffff1d7224 */ /* 0x100fe400018e060b */
[----:B------:R-:W5:Y:S01]  /*15a10*/  LD.E.128 R20, desc[UR60][R20.64] ;  /* 0x0000003c14147980 */ /* 0x000f62000c101d00 */
[----:B------:R-:W-:Y:S02]  /*15a20*/  IMAD.X R33, RZ, RZ, R11, P4 ;  /* 0x000000ffff217224 */ /* 0x000fe400020e060b */
[----:B------:R-:W-:Y:S01]  /*15a30*/  IMAD R3, R80, UR5, R3 ;  /* 0x0000000550037c24 */ /* 0x000fe2000f8e0203 */
[----:B------:R-:W-:Y:S01]  /*15a40*/  ULDC.64 UR4, c[0x0][0xaf0] ;  /* 0x0002bc0000047ab9 */ /* 0x000fe20000000a00 */
[----:B------:R-:W-:Y:S01]  /*15a50*/  IMAD.MOV.U32 R11, RZ, RZ, R12 ;  /* 0x000000ffff0b7224 */ /* 0x000fe200078e000c */
[----:B--2---:R-:W-:Y:S01]  /*15a60*/  @P1 SHF.R.U32.HI R11, RZ, R41, R0 ;  /* 0x00000029ff0b1219 */ /* 0x004fe20000011600 */
[----:B------:R-:W-:Y:S01]  /*15a70*/  IMAD R10, R10, UR4, RZ ;  /* 0x000000040a0a7c24 */ /* 0x000fe2000f8e02ff */
[----:B------:R-:W5:Y:S01]  /*15a80*/  LD.E.128 R24, desc[UR60][R24.64] ;  /* 0x0000003c18187980 */ /* 0x000f62000c101d00 */
[----:B------:R-:W-:-:S03]  /*15a90*/  IMAD.WIDE.U32 R2, R75, UR4, R2 ;  /* 0x000000044b027c25 */ /* 0x000fc6000f8e0002 */
[----:B------:R-:W5:Y:S01]  /*15aa0*/  LD.E.128 R28, desc[UR60][R28.64] ;  /* 0x0000003c1c1c7980 */ /* 0x000f62000c101d00 */
[----:B------:R-:W-:-:S03]  /*15ab0*/  IMAD R13, R75, UR5, R10 ;  /* 0x000000054b0d7c24 */ /* 0x000fc6000f8e020a */
[----:B------:R-:W5:Y:S01]  /*15ac0*/  LD.E.128 R32, desc[UR60][R32.64] ;  /* 0x0000003c20207980 */ /* 0x000f62000c101d00 */
[--C-:B------:R-:W-:Y:S01]  /*15ad0*/  IMAD.MOV R15, RZ, RZ, -R11.reuse ;  /* 0x000000ffff0f7224 */ /* 0x100fe200078e0a0b */
[----:B------:R-:W-:Y:S01]  /*15ae0*/  SHF.R.S32.HI R0, RZ, 0x1f, R11 ;  /* 0x0000001fff007819 */ /* 0x000fe2000001140b */
[----:B------:R-:W-:Y:S01]  /*15af0*/  ULDC.64 UR4, c[0x0][0xae0] ;  /* 0x0002b80000047ab9 */ /* 0x000fe20000000a00 */
[----:B------:R-:W-:Y:S01]  /*15b00*/  @!PT LDS RZ, [RZ] ;  /* 0x00000000fffff984 */ /* 0x000fe20000000800 */
[----:B------:R-:W-:Y:S01]  /*15b10*/  @!PT LDS RZ, [RZ] ;  /* 0x00000000fffff984 */ /* 0x000fe20000000800 */
[----:B------:R-:W-:Y:S01]  /*15b20*/  @!PT LDS RZ, [RZ] ;  /* 0x00000000fffff984 */ /* 0x000fe20000000800 */
[----:B------:R-:W-:Y:S01]  /*15b30*/  @!PT LDS RZ, [RZ] ;  /* 0x00000000fffff984 */ /* 0x000fe20000000800 */
[----:B------:R0:W-:Y:S06]  /*15b40*/  MEMBAR.ALL.CTA ;  /* 0x0000000000007992 */ /* 0x0001ec0000008000 */
[----:B0-----:R-:W0:Y:S01]  /*15b50*/  FENCE.VIEW.ASYNC.S ;  /* 0x00000000000073c6 */ /* 0x001e220000000000 */
[----:B------:R-:W-:-:S02]  /*15b60*/  IMAD.IADD R3, R3, 0x1, R13 ;  /* 0x0000000103037824 */ /* 0x000fc400078e020d */
[----:B------:R-:W-:Y:S02]  /*15b70*/  IMAD R13, R74, R15, R12 ;  /* 0x0000000f4a0d7224 */ /* 0x000fe400078e020c */
[----:B------:R-:W-:Y:S02]  /*15b80*/  IMAD R0, R0, UR4, RZ ;  /* 0x0000000400007c24 */ /* 0x000fe4000f8e02ff */
[----:B------:R-:W-:Y:S01]  /*15b90*/  IMAD.WIDE.U32 R2, R11, UR4, R2 ;  /* 0x000000040b027c25 */ /* 0x000fe2000f8e0002 */
[----:B------:R-:W-:-:S03]  /*15ba0*/  SHF.R.S32.HI R10, RZ, 0x1f, R13 ;  /* 0x0000001fff0a7819 */ /* 0x000fc6000001140d */
[----:B------:R-:W-:Y:S01]  /*15bb0*/  IMAD R11, R11, UR5, R0 ;  /* 0x000000050b0b7c24 */ /* 0x000fe2000f8e0200 */
[----:B------:R-:W-:Y:S01]  /*15bc0*/  ULDC.64 UR4, c[0x0][0xad8] ;  /* 0x0002b60000047ab9 */ /* 0x000fe20000000a00 */
[----:B------:R-:W-:Y:S02]  /*15bd0*/  VIADD R0, R16, 0x31c20 ;  /* 0x00031c2010007836 */ /* 0x000fe40000000000 */
[----:B------:R-:W-:Y:S02]  /*15be0*/  IMAD.IADD R3, R3, 0x1, R11 ;  /* 0x0000000103037824 */ /* 0x000fe400078e020b */
[----:B------:R-:W-:Y:S01]  /*15bf0*/  IMAD R10, R10, UR4, RZ ;  /* 0x000000040a0a7c24 */ /* 0x000fe2000f8e02ff */
[----:B------:R-:W-:Y:S01]  /*15c00*/  PRMT R0, RZ, 0x654, R0 ;  /* 0x00000654ff007816 */ /* 0x000fe20000000000 */
[----:B------:R-:W-:-:S04]  /*15c10*/  IMAD.WIDE.U32 R2, R13, UR4, R2 ;  /* 0x000000040d027c25 */ /* 0x000fc8000f8e0002 */
[----:B------:R-:W-:Y:S01]  /*15c20*/  IMAD R11, R13, UR5, R10 ;  /* 0x000000050d0b7c24 */ /* 0x000fe2000f8e020a */
[----:B------:R-:W-:Y:S01]  /*15c30*/  ULDC.64 UR4, c[0x0][0xa80] ;  /* 0x0002a00000047ab9 */ /* 0x000fe20000000a00 */
[----:B0-----:R0:W-:Y:S02]  /*15c40*/  SYNCS.ARRIVE.TRANS64.RED.A1T0 RZ, [R0+URZ], RZ ;  /* 0x000000ff00ff79a7 */ /* 0x0011e4000810043f */
[----:B------:R-:W-:Y:S02]  /*15c50*/  IMAD.IADD R3, R3, 0x1, R11 ;  /* 0x0000000103037824 */ /* 0x000fe400078e020b */
[C---:B------:R-:W-:Y:S02]  /*15c60*/  VIADD R42, R8.reuse, 0x40 ;  /* 0x00000040082a7836 */ /* 0x040fe40000000000 */
[----:B------:R-:W-:Y:S01]  /*15c70*/  VIADD R44, R8, 0x20 ;  /* 0x00000020082c7836 */ /* 0x000fe20000000000 */
[----:B0-----:R-:W-:Y:S01]  /*15c80*/  LEA R0, P0, R2, UR4, 0x1 ;  /* 0x0000000402007c11 */ /* 0x001fe2000f8008ff */
[----:B------:R-:W-:-:S03]  /*15c90*/  UMOV UR4, 0xffffffff ;  /* 0xffffffff00047882 */ /* 0x000fc60000000000 */
[----:B------:R-:W-:Y:S02]  /*15ca0*/  LEA.HI.X R2, R2, UR5, R3, 0x1, P0 ;  /* 0x0000000502027c11 */ /* 0x000fe400080f0c03 */
[----:B------:R-:W-:Y:S02]  /*15cb0*/  SHF.R.S32.HI R43, RZ, 0x1f, R42 ;  /* 0x0000001fff2b7819 */ /* 0x000fe4000001142a */
[----:B------:R-:W-:Y:S01]  /*15cc0*/  SHF.R.S32.HI R45, RZ, 0x1f, R44 ;  /* 0x0000001fff2d7819 */ /* 0x000fe2000001142c */
[----:B------:R-:W-:Y:S06]  /*15cd0*/  BRA.DIV UR4, `(.L_x_9890) ;  /* 0x000000a204847947 */ /* 0x000fec000b800000 */
[----:B------:R0:W1:Y:S04]  /*15ce0*/  SHFL.IDX PT, R3, R2, RZ, 0x1c1f ;  /* 0x001c1fff02037589 */ /* 0x00006800000e0000 */
[----:B------:R0:W2:Y:S02]  /*15cf0*/  SHFL.IDX PT, R14, R0, RZ, 0x1c1f ;  /* 0x001c1fff000e7589 */ /* 0x0000a400000e0000 */
.L_x_10098:
[----:B------:R-:W-:Y:S01]  /*15d00*/  IMAD R9, R82, 0xc0, R9 ;  /* 0x000000c052097824 */ /* 0x000fe200078e0209 */
[----:B------:R-:W-:Y:S04]  /*15d10*/  BSSY B1, `(.L_x_9891) ;  /* 0x0000010000017945 */ /* 0x000fe80003800000 */
[----:B------:R-:W-:-:S13]  /*15d20*/  ISETP.GE.AND P0, PT, R9, R76, PT ;  /* 0x0000004c0900720c */ /* 0x000fda0003f06270 */
[----:B------:R-:W-:Y:S05]  /*15d30*/  @P0 BRA `(.L_x_9892) ;  /* 0x0000000000340947 */ /* 0x000fea0003800000 */
[----:B------:R-:W-:Y:S02]  /*15d40*/  ULDC UR4, c[0x0][0xac8] ;  /* 0x0002b20000047ab9 */ /* 0x000fe40000000800 */
[----:B------:R-:W-:Y:S02]  /*15d50*/  ISETP.GE.AND P0, PT, R8, UR4, PT ;  /* 0x0000000408007c0c */ /* 0x000fe4000bf06270 */
[----:B------:R-:W-:Y:S02]  /*15d60*/  ISETP.GE.AND P1, PT, R44, UR4, PT ;  /* 0x000000042c007c0c */ /* 0x000fe4000bf26270 */
[----:B------:R-:W-:-:S09]  /*15d70*/  ISETP.GE.AND P2, PT, R42, UR4, PT ;  /* 0x000000042a007c0c */ /* 0x000fd2000bf46270 */
[----:B-1----:R-:W-:Y:S02]  /*15d80*/  @!P0 IMAD.MOV.U32 R15, RZ, RZ, R3 ;  /* 0x000000ffff0f8224 */ /* 0x002fe400078e0003 */
[-C--:B--2---:R-:W-:Y:S02]  /*15d90*/  @!P1 LEA R12, P3, R44, R14.reuse, 0x1 ;  /* 0x0000000e2c0c9211 */ /* 0x084fe400078608ff */
[----:B------:R-:W-:Y:S01]  /*15da0*/  @!P2 LEA R40, P4, R42, R14, 0x1 ;  /* 0x0000000e2a28a211 */ /* 0x000fe200078808ff */
[----:B------:R-:W-:Y:S01]  /*15db0*/  @!P0 IMAD.WIDE R10, R8, 0x2, R14 ;  /* 0x00000002080a8825 */ /* 0x000fe200078e020e */
[-C--:B------:R-:W-:Y:S02]  /*15dc0*/  @!P1 LEA.HI.X R13, R44, R3.reuse, R45, 0x1, P3 ;  /* 0x000000032c0d9211 */ /* 0x080fe400018f0c2d */
[----:B------:R-:W-:Y:S02]  /*15dd0*/  @!P2 LEA.HI.X R41, R42, R3, R43, 0x1, P4 ;  /* 0x000000032a29a211 */ /* 0x000fe400020f0c2b */
[----:B-----5:R3:W-:Y:S04]  /*15de0*/  @!P0 ST.E.128 desc[UR60][R10.64], R4 ;  /* 0x000000040a008985 */ /* 0x0207e8000c101d3c */
[----:B------:R3:W-:Y:S04]  /*15df0*/  @!P1 ST.E.128 desc[UR60][R12.64], R24 ;  /* 0x000000180c009985 */ /* 0x0007e8000c101d3c */
[----:B------:R3:W-:Y:S02]  /*15e00*/  @!P2 ST.E.128 desc[UR60][R40.64], R32 ;  /* 0x000000202800a985 */ /* 0x0007e4000c101d3c */
.L_x_9892:
[----:B------:R-:W-:Y:S05]  /*15e10*/  BSYNC B1 ;  /* 0x0000000000017941 */ /* 0x000fea0003800000 */
.L_x_9891:
[----:B------:R-:W-:-:S03]  /*15e20*/  UMOV UR4, 0xffffffff ;  /* 0xffffffff00047882 */ /* 0x000fc60000000000 */
[----:B------:R-:W-:Y:S05]  /*15e30*/  BRA.DIV UR4, `(.L_x_9893) ;  /* 0x000000a204607947 */ /* 0x000fea000b800000 */
[----:B-1----:R1:W4:Y:S04]  /*15e40*/  SHFL.IDX PT, R3, R2, 0x1, 0x1c1f ;  /* 0x003c1f0002037f89 */ /* 0x00232800000e0000 */
[----:B--2---:R1:W2:Y:S02]  /*15e50*/  SHFL.IDX PT, R14, R0, 0x1, 0x1c1f ;  /* 0x003c1f00000e7f89 */ /* 0x0042a400000e0000 */
.L_x_10102:
[----:B---3-5:R-:W-:-:S05]  /*15e60*/  VIADD R5, R9, 0x60 ;  /* 0x0000006009057836 */ /* 0x028fca0000000000 */
[----:B------:R-:W-:-:S13]  /*15e70*/  ISETP.GE.AND P0, PT, R5, R76, PT ;  /* 0x0000004c0500720c */ /* 0x000fda0003f06270 */
[----:B------:R-:W-:Y:S05]  /*15e80*/  @P0 BRA `(.L_x_9894) ;  /* 0x0000001800480947 */ /* 0x000fea0003800000 */
[----:B------:R-:W-:Y:S02]  /*15e90*/  ULDC UR4, c[0x0][0xac8] ;  /* 0x0002b20000047ab9 */ /* 0x000fe40000000800 */
[----:B------:R-:W-:Y:S02]  /*15ea0*/  ISETP.GE.AND P1, PT, R8, UR4, PT ;  /* 0x0000000408007c0c */ /* 0x000fe4000bf26270 */
[----:B------:R-:W-:-:S11]  /*15eb0*/  ISETP.GE.AND P2, PT, R44, UR4, PT ;  /* 0x000000042c007c0c */ /* 0x000fd6000bf46270 */
[----:B012---:R-:W-:Y:S02]  /*15ec0*/  @!P1 IMAD.MOV.U32 R2, RZ, RZ, R14 ;  /* 0x000000ffff029224 */ /* 0x007fe400078e000e */
[----:B------:R-:W-:Y:S02]  /*15ed0*/  @!P2 LEA R4, P0, R44, R14, 0x1 ;  /* 0x0000000e2c04a211 */ /* 0x000fe400078008ff */
[----:B----4-:R-:W-:Y:S02]  /*15ee0*/  @!P1 IMAD.WIDE R8, R8, 0x2, R2 ;  /* 0x0000000208089825 */ /* 0x010fe400078e0202 */
        /* <DEDUP_REMOVED lines=9> */
.L_x_9889:
[----:B------:R-:W-:Y:S01]  /*15f80*/  ULDC.64 UR4, c[0x0][0xb08] ;  /* 0x0002c20000047ab9 */ /* 0x000fe20000000a00 */
[----:B0-----:R-:W0:Y:S01]  /*15f90*/  @P1 LDC R12, c[0x0][0xbec] ;  /* 0x0002fb00ff0c1b82 */ /* 0x001e220000000800 */
[----:B------:R-:W-:Y:S02]  /*15fa0*/  IMAD R0, R77, UR4, RZ ;  /* 0x000000044d007c24 */ /* 0x000fe4000f8e02ff */
        /* <DEDUP_REMOVED lines=8> */
[----:B------:R-:W-:Y:S01]  /*16030*/  ULDC.64 UR4, c[0x0][0xb40] ;  /* 0x0002d00000047ab9 */ /* 0x000fe20000000a00 */
[----:B------:R-:W-:Y:S02]  /*16040*/  IMAD.MOV.U32 R11, RZ, RZ, R27 ;  /* 0x000000ffff0b7224 */ /* 0x000fe400078e001b */
        /* <DEDUP_REMOVED lines=33> */
.L_x_10105:
[----:B------:R-:W-:Y:S01]  /*16260*/  ISETP.GE.AND P0, PT, R23, R76, PT ;  /* 0x0000004c1700720c */ /* 0x000fe20003f06270 */
[----:B------:R-:W-:-:S12]  /*16270*/  BSSY B1, `(.L_x_9896) ;  /* 0x000004a000017945 */ /* 0x000fd80003800000 */
[----:B------:R-:W-:Y:S05]  /*16280*/  @P0 BRA `(.L_x_9897) ;  /* 0x0000000400200947 */ /* 0x000fea0003800000 */
[----:B------:R-:W3:Y:S01]  /*16290*/  LDL R35, [R1+0x88] ;  /* 0x0000880001237983 */ /* 0x000ee20000100800 */
[----:B------:R-:W-:-:S03]  /*162a0*/  ULDC UR4, c[0x0][0xac8] ;  /* 0x0002b20000047ab9 */ /* 0x000fc60000000800 */
[----:B------:R-:W4:Y:S04]  /*162b0*/  LDL R33, [R1+0xbc] ;  /* 0x0000bc0001217983 */ /* 0x000f280000100800 */
[----:B------:R-:W5:Y:S04]  /*162c0*/  LDL R27, [R1+0xb8] ;  /* 0x0000b800011b7983 */ /* 0x000f680000100800 */
[----:B------:R-:W2:Y:S04]  /*162d0*/  LDL R20, [R1+0xb4] ;  /* 0x0000b40001147983 */ /* 0x000ea80000100800 */
[----:B------:R-:W2:Y:S04]  /*162e0*/  LDL R34, [R1+0xd8] ;  /* 0x0000d80001227983 */ /* 0x000ea80000100800 */
[----:B------:R-:W2:Y:S04]  /*162f0*/  LDL R32, [R1+0xd4] ;  /* 0x0000d40001207983 */ /* 0x000ea80000100800 */
[----:B------:R-:W2:Y:S04]  /*16300*/  LDL R75, [R1+0xb0] ;  /* 0x0000b000014b7983 */ /* 0x000ea80000100800 */
[----:B------:R-:W2:Y:S04]  /*16310*/  LDL R74, [R1+0xa8] ;  /* 0x0000a800014a7983 */ /* 0x000ea80000100800 */
[----:B------:R-:W2:Y:S04]  /*16320*/  LDL R26, [R1+0xd0] ;  /* 0x0000d000011a7983 */ /* 0x000ea80000100800 */
[----:B------:R-:W2:Y:S01]  /*16330*/  LDL R77, [R1+0xcc] ;  /* 0x0000cc00014d7983 */ /* 0x000ea20000100800 */
[----:B---3--:R-:W-:-:S02]  /*16340*/  ISETP.GE.AND P1, PT, R35, UR4, PT ;  /* 0x0000000423007c0c */ /* 0x008fc4000bf26270 */
[----:B----4-:R-:W-:Y:S02]  /*16350*/  ISETP.GE.AND P0, PT, R33, UR4, PT ;  /* 0x0000000421007c0c */ /* 0x010fe4000bf06270 */
[----:B-----5:R-:W-:-:S09]  /*16360*/  ISETP.GE.AND P3, PT, R27, UR4, PT ;  /* 0x000000041b007c0c */ /* 0x020fd2000bf66270 */
[----:B-1----:R-:W-:Y:S01]  /*16370*/  @!P1 IMAD.MOV.U32 R15, RZ, RZ, R3 ;  /* 0x000000ffff0f9224 */ /* 0x002fe200078e0003 */
[----:B--2---:R-:W-:Y:S01]  /*16380*/  ISETP.GE.AND P4, PT, R20, UR4, PT ;  /* 0x0000000414007c0c */ /* 0x004fe2000bf86270 */
[----:B------:R-:W-:Y:S01]  /*16390*/  @!P1 IMAD.WIDE R10, R35, 0x4, R14 ;  /* 0x00000004230a9825 */ /* 0x000fe200078e020e */
[----:B------:R-:W-:-:S04]  /*163a0*/  @!P0 LEA R12, P2, R33, R14, 0x2 ;  /* 0x0000000e210c8211 */ /* 0x000fc800078410ff */
[----:B------:R1:W-:Y:S01]  /*163b0*/  @!P1 ST.E.64 desc[UR60][R10.64], R4 ;  /* 0x000000040a009985 */ /* 0x0003e2000c101b3c */
[-C--:B------:R-:W-:Y:S02]  /*163c0*/  @!P3 LEA R22, P1, R27, R14.reuse, 0x2 ;  /* 0x0000000e1b16b211 */ /* 0x080fe400078210ff */
[-C--:B------:R-:W-:Y:S02]  /*163d0*/  @!P0 LEA.HI.X R13, R33, R3.reuse, R34, 0x2, P2 ;  /* 0x00000003210d8211 */ /* 0x080fe400010f1422 */
[----:B------:R-:W-:Y:S02]  /*163e0*/  ISETP.GE.AND P2, PT, R75, UR4, PT ;  /* 0x000000044b007c0c */ /* 0x000fe4000bf46270 */
[----:B------:R-:W-:Y:S02]  /*163f0*/  @!P3 LEA.HI.X R23, R27, R3, R32, 0x2, P1 ;  /* 0x000000031b17b211 */ /* 0x000fe400008f1420 */
[----:B------:R-:W-:Y:S02]  /*16400*/  ISETP.GE.AND P1, PT, R74, UR4, PT ;  /* 0x000000044a007c0c */ /* 0x000fe4000bf26270 */
[----:B------:R-:W-:Y:S01]  /*16410*/  @!P4 LEA R24, P5, R20, R14, 0x2 ;  /* 0x0000000e1418c211 */ /* 0x000fe200078a10ff */
[----:B------:R-:W-:-:S02]  /*16420*/  VIADD R15, R35, 0x30 ;  /* 0x00000030230f7836 */ /* 0x000fc40000000000 */
[----:B------:R-:W-:Y:S01]  /*16430*/  VIADD R33, R35, 0x38 ;  /* 0x0000003823217836 */ /* 0x000fe20000000000 */
[----:B------:R-:W-:Y:S01]  /*16440*/  @!P4 LEA.HI.X R25, R20, R3, R26, 0x2, P5 ;  /* 0x000000031419c211 */ /* 0x000fe200028f141a */
[----:B------:R2:W-:Y:S01]  /*16450*/  @!P0 ST.E.64 desc[UR60][R12.64], R6 ;  /* 0x000000060c008985 */ /* 0x0005e2000c101b3c */
[----:B------:R-:W-:-:S03]  /*16460*/  ISETP.GE.AND P0, PT, R15, UR4, PT ;  /* 0x000000040f007c0c */ /* 0x000fc6000bf06270 */
[----:B------:R3:W-:Y:S01]  /*16470*/  @!P3 ST.E.64 desc[UR60][R22.64], R8 ;  /* 0x000000081600b985 */ /* 0x0007e2000c101b3c */
[----:B------:R-:W-:Y:S01]  /*16480*/  ISETP.GE.AND P3, PT, R33, UR4, PT ;  /* 0x0000000421007c0c */ /* 0x000fe2000bf66270 */
[----:B------:R-:W-:Y:S01]  /*16490*/  VIADD R34, R35, 0x40 ;  /* 0x0000004023227836 */ /* 0x000fe20000000000 */
[CC--:B-1----:R-:W-:Y:S01]  /*164a0*/  @!P2 LEA R10, P5, R75.reuse, R14.reuse, 0x2 ;  /* 0x0000000e4b0aa211 */ /* 0x0c2fe200078a10ff */
[----:B------:R-:W-:Y:S01]  /*164b0*/  @!P4 ST.E.64 desc[UR60][R24.64], R28 ;  /* 0x0000001c1800c985 */ /* 0x000fe2000c101b3c */
[----:B------:R-:W-:Y:S02]  /*164c0*/  SHF.R.S32.HI R20, RZ, 0x1f, R74 ;  /* 0x0000001fff147819 */ /* 0x000fe4000001144a */
[C---:B------:R-:W-:Y:S02]  /*164d0*/  @!P1 LEA R26, P4, R74.reuse, R14, 0x2 ;  /* 0x0000000e4a1a9211 */ /* 0x040fe400078810ff */
[-C--:B------:R-:W-:Y:S01]  /*164e0*/  @!P2 LEA.HI.X R11, R75, R3.reuse, R77, 0x2, P5 ;  /* 0x000000034b0ba211 */ /* 0x080fe200028f144d */
[----:B--2---:R-:W-:Y:S01]  /*164f0*/  VIADD R12, R35, 0x48 ;  /* 0x00000048230c7836 */ /* 0x004fe20000000000 */
[----:B------:R-:W-:-:S02]  /*16500*/  @!P1 LEA.HI.X R27, R74, R3, R20, 0x2, P4 ;  /* 0x000000034a1b9211 */ /* 0x000fc400020f1414 */
[----:B------:R-:W-:Y:S01]  /*16510*/  ISETP.GE.AND P4, PT, R34, UR4, PT ;  /* 0x0000000422007c0c */ /* 0x000fe2000bf86270 */
[----:B------:R1:W-:Y:S01]  /*16520*/  @!P2 ST.E.64 desc[UR60][R10.64], R36 ;  /* 0x000000240a00a985 */ /* 0x0003e2000c101b3c */
[----:B------:R-:W-:Y:S01]  /*16530*/  SHF.R.S32.HI R32, RZ, 0x1f, R15 ;  /* 0x0000001fff207819 */ /* 0x000fe2000001140f */
[----:B------:R-:W-:Y:S01]  /*16540*/  VIADD R13, R35, 0x50 ;  /* 0x00000050230d7836 */ /* 0x000fe20000000000 */
[-C--:B------:R-:W-:Y:S01]  /*16550*/  @!P0 LEA R4, P5, R15, R14.reuse, 0x2 ;  /* 0x0000000e0f048211 */ /* 0x080fe200078a10ff */
[----:B------:R4:W-:Y:S01]  /*16560*/  @!P1 ST.E.64 desc[UR60][R26.64], R40 ;  /* 0x000000281a009985 */ /* 0x0009e2000c101b3c */
[----:B------:R-:W-:Y:S02]  /*16570*/  ISETP.GE.AND P2, PT, R12, UR4, PT ;  /* 0x000000040c007c0c */ /* 0x000fe4000bf46270 */
[----:B------:R-:W-:Y:S02]  /*16580*/  SHF.R.S32.HI R20, RZ, 0x1f, R33 ;  /* 0x0000001fff147819 */ /* 0x000fe40000011421 */
[----:B---3--:R-:W-:-:S02]  /*16590*/  @!P3 LEA R8, P1, R33, R14, 0x2 ;  /* 0x0000000e2108b211 */ /* 0x008fc400078210ff */
[-C--:B------:R-:W-:Y:S01]  /*165a0*/  @!P0 LEA.HI.X R5, R15, R3.reuse, R32, 0x2, P5 ;  /* 0x000000030f058211 */ /* 0x080fe200028f1420 */
[----:B------:R-:W-:Y:S01]  /*165b0*/  VIADD R15, R35, 0x58 ;  /* 0x00000058230f7836 */ /* 0x000fe20000000000 */
[----:B------:R-:W-:Y:S02]  /*165c0*/  @!P3 LEA.HI.X R9, R33, R3, R20, 0x2, P1 ;  /* 0x000000032109b211 */ /* 0x000fe400008f1414 */
[----:B------:R-:W-:Y:S01]  /*165d0*/  ISETP.GE.AND P1, PT, R13, UR4, PT ;  /* 0x000000040d007c0c */ /* 0x000fe2000bf26270 */
[----:B------:R4:W-:Y:S01]  /*165e0*/  @!P0 ST.E.64 desc[UR60][R4.64], R44 ;  /* 0x0000002c04008985 */ /* 0x0009e2000c101b3c */
[----:B------:R-:W-:Y:S02]  /*165f0*/  SHF.R.S32.HI R7, RZ, 0x1f, R34 ;  /* 0x0000001fff077819 */ /* 0x000fe40000011422 */
[----:B------:R-:W-:Y:S02]  /*16600*/  @!P4 LEA R6, P5, R34, R14, 0x2 ;  /* 0x0000000e2206c211 */ /* 0x000fe400078a10ff */
[----:B------:R-:W-:-:S02]  /*16610*/  ISETP.GE.AND P0, PT, R15, UR4, PT ;  /* 0x000000040f007c0c */ /* 0x000fc4000bf06270 */
[-C--:B------:R-:W-:Y:S02]  /*16620*/  @!P4 LEA.HI.X R7, R34, R3.reuse, R7, 0x2, P5 ;  /* 0x000000032207c211 */ /* 0x080fe400028f1407 */
[----:B-1----:R-:W-:Y:S02]  /*16630*/  SHF.R.S32.HI R11, RZ, 0x1f, R12 ;  /* 0x0000001fff0b7819 */ /* 0x002fe4000001140c */
[CC--:B------:R-:W-:Y:S02]  /*16640*/  @!P2 LEA R10, P5, R12.reuse, R14.reuse, 0x2 ;  /* 0x0000000e0c0aa211 */ /* 0x0c0fe400078a10ff */
[----:B------:R-:W-:Y:S02]  /*16650*/  SHF.R.S32.HI R20, RZ, 0x1f, R13 ;  /* 0x0000001fff147819 */ /* 0x000fe4000001140d */
[----:B------:R-:W-:Y:S02]  /*16660*/  @!P2 LEA.HI.X R11, R12, R3, R11, 0x2, P5 ;  /* 0x000000030c0ba211 */ /* 0x000fe400028f140b */
[----:B------:R-:W-:-:S04]  /*16670*/  @!P1 LEA R12, P5, R13, R14, 0x2 ;  /* 0x0000000e0d0c9211 */ /* 0x000fc800078a10ff */
[-C--:B------:R-:W-:Y:S02]  /*16680*/  @!P1 LEA.HI.X R13, R13, R3.reuse, R20, 0x2, P5 ;  /* 0x000000030d0d9211 */ /* 0x080fe400028f1414 */
[----:B------:R-:W-:Y:S02]  /*16690*/  SHF.R.S32.HI R20, RZ, 0x1f, R15 ;  /* 0x0000001fff147819 */ /* 0x000fe4000001140f */
[C---:B------:R-:W-:Y:S01]  /*166a0*/  @!P0 LEA R14, P5, R15.reuse, R14, 0x2 ;  /* 0x0000000e0f0e8211 */ /* 0x040fe200078a10ff */
[----:B------:R4:W-:Y:S03]  /*166b0*/  @!P3 ST.E.64 desc[UR60][R8.64], R48 ;  /* 0x000000300800b985 */ /* 0x0009e6000c101b3c */
[----:B------:R-:W-:Y:S01]  /*166c0*/  @!P0 LEA.HI.X R15, R15, R3, R20, 0x2, P5 ;  /* 0x000000030f0f8211 */ /* 0x000fe200028f1414 */
[----:B------:R4:W-:Y:S04]  /*166d0*/  @!P4 ST.E.64 desc[UR60][R6.64], R52 ;  /* 0x000000340600c985 */ /* 0x0009e8000c101b3c */
[----:B------:R4:W-:Y:S04]  /*166e0*/  @!P2 ST.E.64 desc[UR60][R10.64], R56 ;  /* 0x000000380a00a985 */ /* 0x0009e8000c101b3c */
[----:B------:R4:W-:Y:S04]  /*166f0*/  @!P1 ST.E.64 desc[UR60][R12.64], R60 ;  /* 0x0000003c0c009985 */ /* 0x0009e8000c101b3c */
[----:B------:R4:W-:Y:S02]  /*16700*/  @!P0 ST.E.64 desc[UR60][R14.64], R64 ;  /* 0x000000400e008985 */ /* 0x0009e4000c101b3c */
.L_x_9897:
[----:B------:R-:W-:Y:S05]  /*16710*/  BSYNC B1 ;  /* 0x0000000000017941 */ /* 0x000fea0003800000 */
.L_x_9896:
[----:B------:R-:W-:-:S03]  /*16720*/  UMOV UR4, 0xffffffff ;  /* 0xffffffff00047882 */ /* 0x000fc60000000000 */
[----:B------:R-:W-:Y:S05]  /*16730*/  BRA.DIV UR4, `(.L_x_9898) ;  /* 0x0000009a049c7947 */ /* 0x000fea000b800000 */
[----:B-1----:R1:W3:Y:S04]  /*16740*/  SHFL.IDX PT, R3, R2, 0x1, 0x1c1f ;  /* 0x003c1f0002037f89 */ /* 0x0022e800000e0000 */
[----:B--2-4-:R1:W2:Y:S02]  /*16750*/  SHFL.IDX PT, R14, R0, 0x1, 0x1c1f ;  /* 0x003c1f00000e7f89 */ /* 0x0142a400000e0000 */
.L_x_10109:
[----:B------:R-:W-:-:S13]  /*16760*/  ISETP.GE.AND P0, PT, R21, R76, PT ;  /* 0x0000004c1500720c */ /* 0x000fda0003f06270 */
[----:B------:R-:W-:Y:S05]  /*16770*/  @P0 BRA `(.L_x_9894) ;  /* 0x00000010000c0947 */ /* 0x000fea0003800000 */
[----:B------:R-:W4:Y:S01]  /*16780*/  LDL R8, [R1+0xbc] ;  /* 0x0000bc0001087983 */ /* 0x000f220000100800 */
[----:B------:R-:W-:-:S03]  /*16790*/  ULDC UR4, c[0x0][0xac8] ;  /* 0x0002b20000047ab9 */ /* 0x000fc60000000800 */
[----:B------:R-:W5:Y:S04]  /*167a0*/  LDL R23, [R1+0x88] ;  /* 0x0000880001177983 */ /* 0x000f680000100800 */
[----:B------:R-:W3:Y:S04]  /*167b0*/  LDL R12, [R1+0xb8] ;  /* 0x0000b800010c7983 */ /* 0x000ee80000100800 */
[----:B------:R-:W2:Y:S04]  /*167c0*/  LDL R9, [R1+0xd8] ;  /* 0x0000d80001097983 */ /* 0x000ea80000100800 */
[----:B------:R-:W2:Y:S04]  /*167d0*/  LDL R22, [R1+0xb4] ;  /* 0x0000b40001167983 */ /* 0x000ea80000100800 */
[----:B01----:R-:W2:Y:S04]  /*167e0*/  LDL R0, [R1+0xb0] ;  /* 0x0000b00001007983 */ /* 0x003ea80000100800 */
[----:B------:R-:W2:Y:S04]  /*167f0*/  LDL R13, [R1+0xd4] ;  /* 0x0000d400010d7983 */ /* 0x000ea80000100800 */
[----:B------:R-:W2:Y:S04]  /*16800*/  LDL R24, [R1+0xa8] ;  /* 0x0000a80001187983 */ /* 0x000ea80000100800 */
[----:B------:R-:W2:Y:S04]  /*16810*/  LDL R25, [R1+0xd0] ;  /* 0x0000d00001197983 */ /* 0x000ea80000100800 */
[----:B------:R-:W2:Y:S01]  /*16820*/  LDL R20, [R1+0xcc] ;  /* 0x0000cc0001147983 */ /* 0x000ea20000100800 */
[----:B----4-:R-:W-:-:S02]  /*16830*/  ISETP.GE.AND P1, PT, R8, UR4, PT ;  /* 0x0000000408007c0c */ /* 0x010fc4000bf26270 */
[----:B-----5:R-:W-:Y:S02]  /*16840*/  ISETP.GE.AND P5, PT, R23, UR4, PT ;  /* 0x0000000417007c0c */ /* 0x020fe4000bfa6270 */
[----:B---3--:R-:W-:-:S09]  /*16850*/  ISETP.GE.AND P0, PT, R12, UR4, PT ;  /* 0x000000040c007c0c */ /* 0x008fd2000bf06270 */
[-C--:B--2---:R-:W-:Y:S02]  /*16860*/  @!P1 LEA R6, P2, R8, R14.reuse, 0x2 ;  /* 0x0000000e08069211 */ /* 0x084fe400078410ff */
[----:B------:R-:W-:Y:S01]  /*16870*/  ISETP.GE.AND P3, PT, R22, UR4, PT ;  /* 0x0000000416007c0c */ /* 0x000fe2000bf66270 */
[----:B------:R-:W-:Y:S01]  /*16880*/  @!P5 IMAD.MOV.U32 R2, RZ, RZ, R14 ;  /* 0x000000ffff02d224 */ /* 0x000fe200078e000e */
[----:B------:R-:W-:Y:S02]  /*16890*/  @!P1 LEA.HI.X R7, R8, R3, R9, 0x2, P2 ;  /* 0x0000000308079211 */ /* 0x000fe400010f1409 */
[----:B------:R-:W-:Y:S02]  /*168a0*/  ISETP.GE.AND P4, PT, R0, UR4, PT ;  /* 0x0000000400007c0c */ /* 0x000fe4000bf86270 */
[----:B------:R-:W-:Y:S01]  /*168b0*/  @!P0 LEA R8, P2, R12, R14, 0x2 ;  /* 0x0000000e0c088211 */ /* 0x000fe200078410ff */
[----:B------:R-:W-:-:S03]  /*168c0*/  @!P5 IMAD.WIDE R4, R23, 0x4, R2 ;  /* 0x000000041704d825 */ /* 0x000fc600078e0202 */
[----:B------:R-:W-:Y:S01]  /*168d0*/  @!P0 LEA.HI.X R9, R12, R3, R13, 0x2, P2 ;  /* 0x000000030c098211 */ /* 0x000fe200010f140d */
[----:B------:R-:W-:Y:S01]  /*168e0*/  VIADD R2, R23, 0x30 ;  /* 0x0000003017027836 */ /* 0x000fe20000000000 */
[----:B------:R0:W-:Y:S04]  /*168f0*/  @!P5 ST.E.64 desc[UR60][R4.64], R68 ;  /* 0x000000440400d985 */ /* 0x0001e8000c101b3c */
[----:B------:R1:W-:Y:S01]  /*16900*/  @!P1 ST.E.64 desc[UR60][R6.64], R30 ;  /* 0x0000001e06009985 */ /* 0x0003e2000c101b3c */
[----:B------:R-:W-:-:S03]  /*16910*/  ISETP.GE.AND P1, PT, R24, UR4, PT ;  /* 0x0000000418007c0c */ /* 0x000fc6000bf26270 */
[----:B------:R2:W-:Y:S01]  /*16920*/  @!P0 ST.E.64 desc[UR60][R8.64], R72 ;  /* 0x0000004808008985 */ /* 0x0005e2000c101b3c */
[----:B------:R-:W-:Y:S01]  /*16930*/  ISETP.GE.AND P0, PT, R2, UR4, PT ;  /* 0x0000000402007c0c */ /* 0x000fe2000bf06270 */
[C---:B------:R-:W-:Y:S01]  /*16940*/  VIADD R15, R23.reuse, 0x38 ;  /* 0x00000038170f7836 */ /* 0x040fe20000000000 */
[-C--:B------:R-:W-:Y:S02]  /*16950*/  @!P3 LEA R10, P5, R22, R14.reuse, 0x2 ;  /* 0x0000000e160ab211 */ /* 0x080fe400078a10ff */
[-C--:B------:R-:W-:Y:S02]  /*16960*/  @!P4 LEA R12, P2, R0, R14.reuse, 0x2 ;  /* 0x0000000e000cc211 */ /* 0x080fe400078410ff */
[-C--:B------:R-:W-:Y:S01]  /*16970*/  @!P3 LEA.HI.X R11, R22, R3.reuse, R25, 0x2, P5 ;  /* 0x00000003160bb211 */ /* 0x080fe200028f1419 */
[----:B------:R-:W-:Y:S01]  /*16980*/  VIADD R21, R23, 0x40 ;  /* 0x0000004017157836 */ /* 0x000fe20000000000 */
[----:B------:R-:W-:Y:S02]  /*16990*/  @!P4 LEA.HI.X R13, R0, R3, R20, 0x2, P2 ;  /* 0x00000003000dc211 */ /* 0x000fe400010f1414 */
[----:B------:R-:W-:Y:S01]  /*169a0*/  ISETP.GE.AND P2, PT, R15, UR4, PT ;  /* 0x000000040f007c0c */ /* 0x000fe2000bf46270 */
[----:B------:R-:W-:Y:S01]  /*169b0*/  @!P3 ST.E.64 desc[UR60][R10.64], R38 ;  /* 0x000000260a00b985 */ /* 0x000fe2000c101b3c */
[----:B------:R-:W-:Y:S01]  /*169c0*/  SHF.R.S32.HI R22, RZ, 0x1f, R24 ;  /* 0x0000001fff167819 */ /* 0x000fe20000011418 */
[----:B------:R-:W-:Y:S01]  /*169d0*/  VIADD R0, R23, 0x48 ;  /* 0x0000004817007836 */ /* 0x000fe20000000000 */
[----:B------:R-:W-:Y:S01]  /*169e0*/  ISETP.GE.AND P3, PT, R21, UR4, PT ;  /* 0x0000000415007c0c */ /* 0x000fe2000bf66270 */
[----:B------:R3:W-:Y:S01]  /*169f0*/  @!P4 ST.E.64 desc[UR60][R12.64], R42 ;  /* 0x0000002a0c00c985 */ /* 0x0007e2000c101b3c */
[----:B0-----:R-:W-:-:S02]  /*16a00*/  @!P1 LEA R4, P4, R24, R14, 0x2 ;  /* 0x0000000e18049211 */ /* 0x001fc400078810ff */
[----:B-1----:R-:W-:Y:S02]  /*16a10*/  SHF.R.S32.HI R7, RZ, 0x1f, R2 ;  /* 0x0000001fff077819 */ /* 0x002fe40000011402 */
[----:B------:R-:W-:Y:S02]  /*16a20*/  @!P0 LEA R6, P5, R2, R14, 0x2 ;  /* 0x0000000e02068211 */ /* 0x000fe400078a10ff */
[-C--:B------:R-:W-:Y:S02]  /*16a30*/  @!P1 LEA.HI.X R5, R24, R3.reuse, R22, 0x2, P4 ;  /* 0x0000000318059211 */ /* 0x080fe400020f1416 */
[----:B------:R-:W-:Y:S01]  /*16a40*/  @!P0 LEA.HI.X R7, R2, R3, R7, 0x2, P5 ;  /* 0x0000000302078211 */ /* 0x000fe200028f1407 */
[----:B------:R-:W-:Y:S01]  /*16a50*/  VIADD R2, R23, 0x50 ;  /* 0x0000005017027836 */ /* 0x000fe20000000000 */
[----:B------:R-:W-:Y:S01]  /*16a60*/  ISETP.GE.AND P5, PT, R0, UR4, PT ;  /* 0x0000000400007c0c */ /* 0x000fe2000bfa6270 */
[----:B------:R0:W-:Y:S01]  /*16a70*/  @!P1 ST.E.64 desc[UR60][R4.64], R46 ;  /* 0x0000002e04009985 */ /* 0x0001e2000c101b3c */
[----:B------:R-:W-:-:S02]  /*16a80*/  SHF.R.S32.HI R20, RZ, 0x1f, R15 ;  /* 0x0000001fff147819 */ /* 0x000fc4000001140f */
[CC--:B--2---:R-:W-:Y:S02]  /*16a90*/  @!P2 LEA R8, P4, R15.reuse, R14.reuse, 0x2 ;  /* 0x0000000e0f08a211 */ /* 0x0c4fe400078810ff */
[----:B------:R-:W-:Y:S02]  /*16aa0*/  ISETP.GE.AND P1, PT, R2, UR4, PT ;  /* 0x0000000402007c0c */ /* 0x000fe4000bf26270 */
[----:B------:R-:W-:Y:S02]  /*16ab0*/  @!P2 LEA.HI.X R9, R15, R3, R20, 0x2, P4 ;  /* 0x000000030f09a211 */ /* 0x000fe400020f1414 */
[----:B---3--:R-:W-:Y:S02]  /*16ac0*/  SHF.R.S32.HI R12, RZ, 0x1f, R21 ;  /* 0x0000001fff0c7819 */ /* 0x008fe40000011415 */
[----:B------:R-:W-:Y:S02]  /*16ad0*/  @!P3 LEA R10, P4, R21, R14, 0x2 ;  /* 0x0000000e150ab211 */ /* 0x000fe400078810ff */
[----:B------:R-:W-:-:S02]  /*16ae0*/  SHF.R.S32.HI R13, RZ, 0x1f, R0 ;  /* 0x0000001fff0d7819 */ /* 0x000fc40000011400 */
[----:B------:R-:W-:Y:S02]  /*16af0*/  @!P3 LEA.HI.X R11, R21, R3, R12, 0x2, P4 ;  /* 0x00000003150bb211 */ /* 0x000fe400020f140c */
[----:B------:R-:W-:-:S04]  /*16b00*/  @!P5 LEA R12, P4, R0, R14, 0x2 ;  /* 0x0000000e000cd211 */ /* 0x000fc800078810ff */
[-C--:B------:R-:W-:Y:S02]  /*16b10*/  @!P5 LEA.HI.X R13, R0, R3.reuse, R13, 0x2, P4 ;  /* 0x00000003000dd211 */ /* 0x080fe400020f140d */
[----:B------:R-:W-:Y:S02]  /*16b20*/  SHF.R.S32.HI R0, RZ, 0x1f, R2 ;  /* 0x0000001fff007819 */ /* 0x000fe40000011402 */
[C---:B------:R-:W-:Y:S01]  /*16b30*/  @!P1 LEA R20, P4, R2.reuse, R14, 0x2 ;  /* 0x0000000e02149211 */ /* 0x040fe200078810ff */
[----:B------:R0:W-:Y:S03]  /*16b40*/  @!P0 ST.E.64 desc[UR60][R6.64], R50 ;  /* 0x0000003206008985 */ /* 0x0001e6000c101b3c */
[----:B------:R-:W-:Y:S01]  /*16b50*/  @!P1 LEA.HI.X R21, R2, R3, R0, 0x2, P4 ;  /* 0x0000000302159211 */ /* 0x000fe200020f1400 */
[----:B------:R0:W-:Y:S01]  /*16b60*/  @!P2 ST.E.64 desc[UR60][R8.64], R54 ;  /* 0x000000360800a985 */ /* 0x0001e2000c101b3c */
[----:B------:R-:W-:-:S03]  /*16b70*/  VIADD R0, R23, 0x58 ;  /* 0x0000005817007836 */ /* 0x000fc60000000000 */
[----:B------:R0:W-:Y:S04]  /*16b80*/  @!P3 ST.E.64 desc[UR60][R10.64], R58 ;  /* 0x0000003a0a00b985 */ /* 0x0001e8000c101b3c */
[----:B------:R0:W-:Y:S04]  /*16b90*/  @!P5 ST.E.64 desc[UR60][R12.64], R62 ;  /* 0x0000003e0c00d985 */ /* 0x0001e8000c101b3c */
[----:B------:R0:W-:Y:S01]  /*16ba0*/  @!P1 ST.E.64 desc[UR60][R20.64], R66 ;  /* 0x0000004214009985 */ /* 0x0001e2000c101b3c */
[----:B------:R-:W-:-:S13]  /*16bb0*/  ISETP.GE.AND P0, PT, R0, UR4, PT ;  /* 0x0000000400007c0c */ /* 0x000fda000bf06270 */
[----:B0-----:R-:W-:Y:S05]  /*16bc0*/  @P0 BRA `(.L_x_9894) ;  /* 0x0000000800f80947 */ /* 0x001fea0003800000 */
[----:B------:R-:W-:Y:S02]  /*16bd0*/  LEA R14, P0, R0, R14, 0x2 ;  /* 0x0000000e000e7211 */ /* 0x000fe400078010ff */
[----:B------:R-:W-:-:S04]  /*16be0*/  SHF.R.S32.HI R2, RZ, 0x1f, R0 ;  /* 0x0000001fff027819 */ /* 0x000fc80000011400 */
[----:B------:R-:W-:-:S05]  /*16bf0*/  LEA.HI.X R15, R0, R3, R2, 0x2, P0 ;  /* 0x00000003000f7211 */ /* 0x000fca00000f1402 */
[----:B------:R0:W-:Y:S01]  /*16c00*/  ST.E.64 desc[UR60][R14.64], R70 ;  /* 0x000000460e007985 */ /* 0x0001e2000c101b3c */
[----:B------:R-:W-:Y:S05]  /*16c10*/  BRA `(.L_x_9894) ;  /* 0x0000000800e47947 */ /* 0x000fea0003800000 */
.L_x_9887:
[----:B------:R-:W3:Y:S01]  /*16c20*/  LDL.LU R4, [R1+0x98] ;  /* 0x0000980001047983 */ /* 0x000ee20000300800 */
[----:B------:R-:W-:Y:S01]  /*16c30*/  ULDC.64 UR6, c[0x0][0xc08] ;  /* 0x0003020000067ab9 */ /* 0x000fe20000000a00 */
[----:B------:R-:W-:Y:S02]  /*16c40*/  ULDC.64 UR4, c[0x0][0xc00] ;  /* 0x0003000000047ab9 */ /* 0x000fe40000000a00 */
[----:B------:R-:W4:Y:S04]  /*16c50*/  LDL.LU R0, [R1+0x9c] ;  /* 0x00009c0001007983 */ /* 0x000f280000300800 */
[----:B------:R-:W2:Y:S01]  /*16c60*/  LDL R8, [R1+0x90] ;  /* 0x0000900001087983 */ /* 0x000ea20000100800 */
[----:B------:R-:W-:Y:S01]  /*16c70*/  ISETP.NE.U32.AND P1, PT, RZ, UR6, PT ;  /* 0x00000006ff007c0c */ /* 0x000fe2000bf25070 */
[----:B------:R-:W-:Y:S01]  /*16c80*/  IMAD.MOV.U32 R7, RZ, RZ, RZ ;  /* 0x000000ffff077224 */ /* 0x000fe200078e00ff */
[----:B------:R-:W-:-:S02]  /*16c90*/  ISETP.NE.U32.AND P0, PT, RZ, UR4, PT ;  /* 0x00000004ff007c0c */ /* 0x000fc4000bf05070 */
[----:B------:R-:W-:Y:S02]  /*16ca0*/  ISETP.NE.AND.EX P1, PT, RZ, UR7, PT, P1 ;  /* 0x00000007ff007c0c */ /* 0x000fe4000bf25310 */
[----:B------:R-:W-:Y:S01]  /*16cb0*/  ISETP.NE.AND.EX P0, PT, RZ, UR5, PT, P0 ;  /* 0x00000005ff007c0c */ /* 0x000fe2000bf05300 */
[----:B------:R-:W1:Y:S01]  /*16cc0*/  S2R R9, SR_TID.X ;  /* 0x0000000000097919 */ /* 0x000e620000002100 */
[----:B---3--:R-:W-:Y:S01]  /*16cd0*/  IADD3 R2, P2, R4, UR4, RZ ;  /* 0x0000000404027c10 */ /* 0x008fe2000ff5e0ff */
[----:B------:R-:W-:-:S03]  /*16ce0*/  ULDC UR4, c[0x0][0xa88] ;  /* 0x0002a20000047ab9 */ /* 0x000fc60000000800 */
[----:B----4-:R-:W-:-:S05]  /*16cf0*/  IADD3.X R3, R0, UR5, RZ, P2, !PT ;  /* 0x0000000500037c10 */ /* 0x010fca00097fe4ff */
[----:B------:R-:W-:Y:S01]  /*16d00*/  @P1 IADD3 R4, P2, R4, UR6, RZ ;  /* 0x0000000604041c10 */ /* 0x000fe2000ff5e0ff */
[----:B------:R-:W-:Y:S01]  /*16d10*/  IMAD.U32 R6, RZ, RZ, UR4 ;  /* 0x00000004ff067e24 */ /* 0x000fe2000f8e00ff */
[----:B------:R3:W5:Y:S02]  /*16d20*/  @P0 LDG.E R7, desc[UR60][R2.64] ;  /* 0x0000003c02070981 */ /* 0x000764000c1e1900 */
[----:B------:R-:W-:-:S05]  /*16d30*/  @P1 IADD3.X R5, R0, UR7, RZ, P2, !PT ;  /* 0x0000000700051c10 */ /* 0x000fca00097fe4ff */
[----:B------:R3:W5:Y:S01]  /*16d40*/  @P1 LDG.E R6, desc[UR60][R4.64] ;  /* 0x0000003c04061981 */ /* 0x000762000c1e1900 */
[----:B--2---:R-:W-:Y:S01]  /*16d50*/  ISETP.NE.AND P2, PT, R8, RZ, PT ;  /* 0x000000ff0800720c */ /* 0x004fe20003f45270 */
[----:B-1----:R-:W-:-:S05]  /*16d60*/  VIADD R26, R9, 0xffffff80 ;  /* 0xffffff80091a7836 */ /* 0x002fca0000000000 */
[----:B------:R-:W-:-:S07]  /*16d70*/  ISETP.GT.AND P3, PT, R26, 0xbf, PT ;  /* 0x000000bf1a00780c */ /* 0x000fce0003f64270 */
[----:B------:R-:W1:Y:S02]  /*16d80*/  @!P2 LDC R8, c[0x0][0xad4] ;  /* 0x0002b500ff08ab82 */ /* 0x000e640000000800 */
[----:B-1----:R3:W-:Y:S01]  /*16d90*/  @!P2 STL [R1+0x90], R8 ;  /* 0x000090080100a387 */ /* 0x0027e20000100800 */
[----:B------:R-:W-:Y:S01]  /*16da0*/  ISETP.GT.AND P2, PT, R8, 0x1, PT ;  /* 0x000000010800780c */ /* 0x000fe20003f44270 */
[----:B------:R-:W-:-:S12]  /*16db0*/  @P1 BRA `(.L_x_9899) ;  /* 0x0000000000101947 */ /* 0x000fd80003800000 */
[----:B------:R-:W-:Y:S05]  /*16dc0*/  @!P0 BRA `(.L_x_9899) ;  /* 0x00000000000c8947 */ /* 0x000fea0003800000 */
[----:B---3--:R-:W2:Y:S04]  /*16dd0*/  LDG.E R5, desc[UR60][R2.64] ;  /* 0x0000003c02057981 */ /* 0x008ea8000c1e1900 */
[----:B-----5:R-:W2:Y:S02]  /*16de0*/  LDG.E R6, desc[UR60][R2.64+0x4] ;  /* 0x0000043c02067981 */ /* 0x020ea4000c1e1900 */
[----:B--2---:R-:W-:-:S07]  /*16df0*/  IMAD.IADD R6, R6, 0x1, -R5 ;  /* 0x0000000106067824 */ /* 0x004fce00078e0a05 */
.L_x_9899:
[----:B------:R-:W2:Y:S04]  /*16e00*/  LDL.LU R0, [R1+0xc0] ;  /* 0x0000c00001007983 */ /* 0x000ea80000300800 */
[----:B---3--:R-:W3:Y:S01]  /*16e10*/  LDL.LU R2, [R1+0x94] ;  /* 0x0000940001027983 */ /* 0x008ee20000300800 */
[----:B------:R-:W-:Y:S01]  /*16e20*/  BSSY B1, `(.L_x_9900) ;  /* 0x0000039000017945 */ /* 0x000fe20003800000 */
[----:B-----5:R-:W-:Y:S02]  /*16e30*/  SHF.R.S32.HI R22, RZ, 0x1f, R7 ;  /* 0x0000001fff167819 */ /* 0x020fe40000011407 */
[----:B--2---:R-:W-:Y:S02]  /*16e40*/  SEL R24, R0, RZ, !P0 ;  /* 0x000000ff00187207 */ /* 0x004fe40004000000 */
[----:B---3--:R-:W-:Y:S01]  /*16e50*/  SEL R27, R2, RZ, !P0 ;  /* 0x000000ff021b7207 */ /* 0x008fe20004000000 */
[----:B------:R-:W-:Y:S06]  /*16e60*/  @P3 BRA `(.L_x_9901) ;  /* 0x0000000000d03947 */ /* 0x000fec0003800000 */
[----:B------:R-:W2:Y:S01]  /*16e70*/  LDL R0, [R1+0xa4] ;  /* 0x0000a40001007983 */ /* 0x000ea20000100800 */
[----:B------:R-:W1:Y:S02]  /*16e80*/  LDC R31, c[0x0][0xbe8] ;  /* 0x0002fa00ff1f7b82 */ /* 0x000e640000000800 */
[----:B-1----:R-:W-:Y:S02]  /*16e90*/  IMAD R2, R6, R31, RZ ;  /* 0x0000001f06027224 */ /* 0x002fe400078e02ff */
[----:B--2---:R-:W-:-:S04]  /*16ea0*/  IMAD R0, R0, 0xc0, R9 ;  /* 0x000000c000007824 */ /* 0x004fc800078e0209 */
[----:B------:R-:W-:-:S05]  /*16eb0*/  VIADD R29, R0, 0xffffff80 ;  /* 0xffffff80001d7836 */ /* 0x000fca0000000000 */
[----:B------:R-:W-:-:S13]  /*16ec0*/  ISETP.GE.AND P0, PT, R29, R2, PT ;  /* 0x000000021d00720c */ /* 0x000fda0003f06270 */
[----:B------:R-:W-:Y:S05]  /*16ed0*/  @P0 BRA `(.L_x_9901) ;  /* 0x0000000000b40947 */ /* 0x000fea0003800000 */
[----:B------:R-:W2:Y:S01]  /*16ee0*/  LDL R14, [R1+0x8c] ;  /* 0x00008c00010e7983 */ /* 0x000ea20000100800 */
[----:B------:R-:W-:Y:S01]  /*16ef0*/  IMAD.MOV.U32 R20, RZ, RZ, 0x9b8 ;  /* 0x000009b8ff147424 */ /* 0x000fe200078e00ff */
[----:B------:R-:W-:Y:S01]  /*16f00*/  ISETP.GT.AND P0, PT, R8, 0x1, PT ;  /* 0x000000010800780c */ /* 0x000fe20003f04270 */
[----:B------:R-:W1:Y:S01]  /*16f10*/  LDC.64 R2, c[0x0][0xba8] ;  /* 0x0002ea00ff027b82 */ /* 0x000e620000000a00 */
[----:B------:R-:W3:Y:S01]  /*16f20*/  LDL.LU R28, [R1+0xac] ;  /* 0x0000ac00011c7983 */ /* 0x000ee20000300800 */
[----:B------:R-:W-:Y:S01]  /*16f30*/  ISETP.NE.AND P1, PT, R31, 0x1, PT ;  /* 0x000000011f00780c */ /* 0x000fe20003f25270 */
[----:B------:R-:W-:Y:S01]  /*16f40*/  IMAD.MOV.U32 R21, RZ, RZ, R29 ;  /* 0x000000ffff157224 */ /* 0x000fe200078e001d */
[----:B------:R-:W-:-:S04]  /*16f50*/  SEL R20, R20, 0x978, P0 ;  /* 0x0000097814147807 */ /* 0x000fc80000000000 */
[----:B------:R-:W4:Y:S08]  /*16f60*/  LDC.64 R10, c[0x0][R20+0x220] ;  /* 0x00008800140a7b82 */ /* 0x000f300000000a00 */
[----:B------:R-:W2:Y:S08]  /*16f70*/  LDC.64 R8, c[0x0][R20+0x218] ;  /* 0x0000860014087b82 */ /* 0x000eb00000000a00 */
[----:B------:R-:W5:Y:S08]  /*16f80*/  LDC.64 R12, c[0x0][R20+0x228] ;  /* 0x00008a00140c7b82 */ /* 0x000f700000000a00 */
[----:B------:R-:W0:Y:S08]  /*16f90*/  @P1 LDC R0, c[0x0][0xbec] ;  /* 0x0002fb00ff001b82 */ /* 0x000e300000000800 */
[----:B------:R-:W5:Y:S08]  /*16fa0*/  LDC.64 R4, c[0x0][R20+0x210] ;  /* 0x0000840014047b82 */ /* 0x000f700000000a00 */
[----:B------:R-:W5:Y:S01]  /*16fb0*/  @P1 LDC R25, c[0x0][0xbf0] ;  /* 0x0002fc00ff191b82 */ /* 0x000f620000000800 */
[----:B0-----:R-:W-:-:S07]  /*16fc0*/  @P1 IMAD.HI.U32 R0, R29, R0, RZ ;  /* 0x000000001d001227 */ /* 0x001fce00078e00ff */
[----:B-1----:R-:W0:Y:S01]  /*16fd0*/  @!P0 LDC R2, c[0x0][0xb50] ;  /* 0x0002d400ff028b82 */ /* 0x002e220000000800 */
        /* <DEDUP_REMOVED lines=21> */
[----:B------:R-:W-:-:S05]  /*17130*/  SHF.R.S32.HI R13, RZ, 0x1f, R11 ;  /* 0x0000001fff0d7819 */ /* 0x000fca000001140b */
[C---:B------:R-:W-:Y:S02]  /*17140*/  IMAD R13, R4.reuse, R13, R0 ;  /* 0x0000000d040d7224 */ /* 0x040fe400078e0200 */
[----:B------:R-:W-:-:S04]  /*17150*/  IMAD.WIDE.U32 R4, R4, R11, R8 ;  /* 0x0000000b04047225 */ /* 0x000fc800078e0008 */
[----:B------:R-:W-:Y:S01]  /*17160*/  IMAD.IADD R0, R5, 0x1, R13 ;  /* 0x0000000105007824 */ /* 0x000fe200078e020d */
[----:B0-----:R-:W-:Y:S01]  /*17170*/  LEA R2, P0, R4, R2, 0x2 ;  /* 0x0000000204027211 */ /* 0x001fe200078010ff */
[----:B------:R-:W-:-:S03]  /*17180*/  IMAD.MOV.U32 R5, RZ, RZ, -0x800000 ;  /* 0xff800000ff057424 */ /* 0x000fc600078e00ff */
[----:B-1----:R-:W-:-:S05]  /*17190*/  LEA.HI.X R3, R4, R3, R0, 0x2, P0 ;  /* 0x0000000304037211 */ /* 0x002fca00000f1400 */
[----:B------:R1:W-:Y:S04]  /*171a0*/  STG.E desc[UR60][R2.64], R5 ;  /* 0x0000000502007986 */ /* 0x0003e8000c10193c */
.L_x_9901:
[----:B------:R-:W-:Y:S05]  /*171b0*/  BSYNC B1 ;  /* 0x0000000000017941 */ /* 0x000fea0003800000 */
.L_x_9900:
[----:B------:R-:W-:Y:S05]  /*171c0*/  @P2 BRA `(.L_x_9894) ;  /* 0x0000000400782947 */ /* 0x000fea0003800000 */
[----:B------:R-:W2:Y:S01]  /*171d0*/  LDL.LU R10, [R1+0x8c] ;  /* 0x00008c00010a7983 */ /* 0x000ea20000300800 */
[----:B------:R-:W3:Y:S01]  /*171e0*/  LDC R21, c[0x0][0xbe8] ;  /* 0x0002fa00ff157b82 */ /* 0x000ee20000000800 */
[----:B-1----:R-:W-:Y:S01]  /*171f0*/  SHF.R.S32.HI R3, RZ, 0x1f, R26 ;  /* 0x0000001fff037819 */ /* 0x002fe2000001141a */
[----:B------:R-:W-:Y:S01]  /*17200*/  ULDC.64 UR4, c[0x0][0xaa0] ;  /* 0x0002a80000047ab9 */ /* 0x000fe20000000a00 */
[----:B------:R-:W4:Y:S01]  /*17210*/  LDL R20, [R1+0xa4] ;  /* 0x0000a40001147983 */ /* 0x000f220000100800 */
[----:B------:R-:W-:Y:S01]  /*17220*/  IMAD R0, R22, UR4, RZ ;  /* 0x0000000416007c24 */ /* 0x000fe2000f8e02ff */
[----:B------:R-:W-:Y:S01]  /*17230*/  LEA.HI R4, R3, R26, RZ, 0x2 ;  /* 0x0000001a03047211 */ /* 0x000fe200078f10ff */
[C---:B------:R-:W-:Y:S01]  /*17240*/  IMAD.WIDE.U32 R2, R7.reuse, UR4, RZ ;  /* 0x0000000407027c25 */ /* 0x040fe2000f8e00ff */
[----:B------:R-:W-:Y:S02]  /*17250*/  ULDC.64 UR6, c[0x0][0xaf0] ;  /* 0x0002bc0000067ab9 */ /* 0x000fe40000000a00 */
[----:B------:R-:W-:Y:S01]  /*17260*/  LOP3.LUT R9, R4, 0xfffffffc, RZ, 0xc0, !PT ;  /* 0xfffffffc04097812 */ /* 0x000fe200078ec0ff */
[----:B------:R-:W-:Y:S01]  /*17270*/  IMAD R5, R7, UR5, R0 ;  /* 0x0000000507057c24 */ /* 0x000fe2000f8e0200 */
[----:B------:R-:W-:Y:S01]  /*17280*/  SHF.R.S32.HI R23, RZ, 0x2, R4 ;  /* 0x00000002ff177819 */ /* 0x000fe20000011404 */
[----:B------:R-:W-:Y:S01]  /*17290*/  ULDC.64 UR4, c[0x0][0xae8] ;  /* 0x0002ba0000047ab9 */ /* 0x000fe20000000a00 */
[----:B------:R-:W-:-:S02]  /*172a0*/  IMAD R4, R24, UR6, RZ ;  /* 0x0000000618047c24 */ /* 0x000fc4000f8e02ff */
[----:B------:R-:W-:Y:S02]  /*172b0*/  IMAD.IADD R26, R26, 0x1, -R9 ;  /* 0x000000011a1a7824 */ /* 0x000fe400078e0a09 */
[----:B------:R-:W-:Y:S02]  /*172c0*/  IMAD.IADD R3, R3, 0x1, R5 ;  /* 0x0000000103037824 */ /* 0x000fe400078e0205 */
[----:B------:R-:W-:Y:S02]  /*172d0*/  IMAD R0, R26, 0x60, R23 ;  /* 0x000000601a007824 */ /* 0x000fe400078e0217 */
[----:B------:R-:W-:Y:S01]  /*172e0*/  IMAD R7, R27, UR7, R4 ;  /* 0x000000071b077c24 */ /* 0x000fe2000f8e0204 */
[----:B---3--:R-:W-:-:S13]  /*172f0*/  ISETP.NE.AND P0, PT, R21, 0x1, PT ;  /* 0x000000011500780c */ /* 0x008fda0003f05270 */
[----:B------:R-:W1:Y:S08]  /*17300*/  @P0 LDC R8, c[0x0][0xbec] ;  /* 0x0002fb00ff080b82 */ /* 0x000e700000000800 */
[----:B------:R-:W3:Y:S01]  /*17310*/  @P0 LDC R11, c[0x0][0xbf0] ;  /* 0x0002fc00ff0b0b82 */ /* 0x000ee20000000800 */
[----:B--2---:R-:W-:-:S04]  /*17320*/  IMAD.WIDE.U32 R2, R10, UR4, R2 ;  /* 0x000000040a027c25 */ /* 0x004fc8000f8e0002 */
[----:B----4-:R-:W-:Y:S02]  /*17330*/  IMAD R9, R20, 0xc0, R0 ;  /* 0x000000c014097824 */ /* 0x010fe400078e0200 */
[----:B------:R-:W-:Y:S01]  /*17340*/  IMAD R3, R10, UR5, R3 ;  /* 0x000000050a037c24 */ /* 0x000fe2000f8e0203 */
[----:B------:R-:W-:Y:S01]  /*17350*/  ULDC.64 UR4, c[0x0][0xae0] ;  /* 0x0002b80000047ab9 */ /* 0x000fe20000000a00 */
[----:B-1----:R-:W-:-:S04]  /*17360*/  @P0 IMAD.HI.U32 R0, R9, R8, RZ ;  /* 0x0000000809000227 */ /* 0x002fc800078e00ff */
[----:B------:R-:W-:Y:S01]  /*17370*/  IMAD.MOV.U32 R5, RZ, RZ, R9 ;  /* 0x000000ffff057224 */ /* 0x000fe200078e0009 */
[----:B---3--:R-:W-:Y:S01]  /*17380*/  @P0 SHF.R.U32.HI R5, RZ, R11, R0 ;  /* 0x0000000bff050219 */ /* 0x008fe20000011600 */
[----:B------:R-:W-:-:S03]  /*17390*/  IMAD.WIDE.U32 R2, R27, UR6, R2 ;  /* 0x000000061b027c25 */ /* 0x000fc6000f8e0002 */
[--C-:B------:R-:W-:Y:S01]  /*173a0*/  SHF.R.S32.HI R0, RZ, 0x1f, R5.reuse ;  /* 0x0000001fff007819 */ /* 0x100fe20000011405 */
[----:B------:R-:W-:Y:S02]  /*173b0*/  IMAD.MOV R4, RZ, RZ, -R5 ;  /* 0x000000ffff047224 */ /* 0x000fe400078e0a05 */
[----:B------:R-:W-:Y:S02]  /*173c0*/  IMAD.IADD R3, R3, 0x1, R7 ;  /* 0x0000000103037824 */ /* 0x000fe400078e0207 */
        /* <DEDUP_REMOVED lines=10> */
[----:B------:R-:W-:Y:S01]  /*17470*/  ULDC.64 UR4, c[0x0][0xa80] ;  /* 0x0002a00000047ab9 */ /* 0x000fe20000000a00 */
[----:B------:R-:W-:Y:S01]  /*17480*/  IMAD.SHL.U32 R5, R26, 0x8, RZ ;  /* 0x000000081a057824 */ /* 0x000fe200078e00ff */
[C---:B------:R-:W-:Y:S01]  /*17490*/  LEA R0, P0, R2.reuse, UR4, 0x1 ;  /* 0x0000000402007c11 */ /* 0x040fe2000f8008ff */
[----:B------:R-:W-:Y:S01]  /*174a0*/  IMAD.IADD R3, R3, 0x1, R7 ;  /* 0x0000000103037824 */ /* 0x000fe200078e0207 */
[----:B------:R-:W-:Y:S01]  /*174b0*/  UMOV UR4, 0xffffffff ;  /* 0xffffffff00047882 */ /* 0x000fe20000000000 */
[C---:B------:R-:W-:Y:S02]  /*174c0*/  VIADD R8, R5.reuse, 0x40 ;  /* 0x0000004005087836 */ /* 0x040fe40000000000 */
[----:B------:R-:W-:Y:S01]  /*174d0*/  VIADD R9, R5, 0x20 ;  /* 0x0000002005097836 */ /* 0x000fe20000000000 */
[----:B------:R-:W-:Y:S02]  /*174e0*/  LEA.HI.X R2, R2, UR5, R3, 0x1, P0 ;  /* 0x0000000502027c11 */ /* 0x000fe400080f0c03 */
[----:B------:R-:W-:-:S02]  /*174f0*/  SHF.R.S32.HI R7, RZ, 0x1f, R8 ;  /* 0x0000001fff077819 */ /* 0x000fc40000011408 */
[----:B------:R-:W-:Y:S01]  /*17500*/  SHF.R.S32.HI R10, RZ, 0x1f, R9 ;  /* 0x0000001fff0a7819 */ /* 0x000fe20000011409 */
[----:B------:R-:W-:Y:S06]  /*17510*/  BRA.DIV UR4, `(.L_x_9902) ;  /* 0x0000008e046c7947 */ /* 0x000fec000b800000 */
[----:B------:R1:W2:Y:S04]  /*17520*/  SHFL.IDX PT, R3, R2, RZ, 0x1c1f ;  /* 0x001c1fff02037589 */ /* 0x0002a800000e0000 */
[----:B------:R1:W3:Y:S02]  /*17530*/  SHFL.IDX PT, R14, R0, RZ, 0x1c1f ;  /* 0x001c1fff000e7589 */ /* 0x0002e400000e0000 */
.L_x_10112:
[----:B------:R-:W-:Y:S01]  /*17540*/  IMAD R21, R6, R21, RZ ;  /* 0x0000001506157224 */ /* 0x000fe200078e02ff */
[----:B------:R-:W-:Y:S01]  /*17550*/  BSSY B1, `(.L_x_9903) ;  /* 0x0000011000017945 */ /* 0x000fe20003800000 */
[----:B------:R-:W-:-:S05]  /*17560*/  IMAD R4, R20, 0xc0, R23 ;  /* 0x000000c014047824 */ /* 0x000fca00078e0217 */
[----:B------:R-:W-:-:S13]  /*17570*/  ISETP.GE.AND P0, PT, R4, R21, PT ;  /* 0x000000150400720c */ /* 0x000fda0003f06270 */
[----:B------:R-:W-:Y:S05]  /*17580*/  @P0 BRA `(.L_x_9904) ;  /* 0x0000000000340947 */ /* 0x000fea0003800000 */
[----:B------:R-:W-:Y:S02]  /*17590*/  ULDC UR4, c[0x0][0xac8] ;  /* 0x0002b20000047ab9 */ /* 0x000fe40000000800 */
[----:B------:R-:W-:Y:S02]  /*175a0*/  ISETP.GE.AND P2, PT, R5, UR4, PT ;  /* 0x0000000405007c0c */ /* 0x000fe4000bf46270 */
[----:B------:R-:W-:Y:S02]  /*175b0*/  ISETP.GE.AND P3, PT, R9, UR4, PT ;  /* 0x0000000409007c0c */ /* 0x000fe4000bf66270 */
[----:B------:R-:W-:-:S09]  /*175c0*/  ISETP.GE.AND P4, PT, R8, UR4, PT ;  /* 0x0000000408007c0c */ /* 0x000fd2000bf86270 */
[----:B--2---:R-:W-:Y:S02]  /*175d0*/  @!P2 IMAD.MOV.U32 R15, RZ, RZ, R3 ;  /* 0x000000ffff0fa224 */ /* 0x004fe400078e0003 */
[-C--:B---3--:R-:W-:Y:S02]  /*175e0*/  @!P3 LEA R22, P0, R9, R14.reuse, 0x1 ;  /* 0x0000000e0916b211 */ /* 0x088fe400078008ff */
[C---:B------:R-:W-:Y:S01]  /*175f0*/  @!P4 LEA R24, P1, R8.reuse, R14, 0x1 ;  /* 0x0000000e0818c211 */ /* 0x040fe200078208ff */
[----:B------:R-:W-:Y:S01]  /*17600*/  @!P2 IMAD.WIDE R12, R5, 0x2, R14 ;  /* 0x00000002050ca825 */ /* 0x000fe200078e020e */
[-C--:B------:R-:W-:Y:S02]  /*17610*/  @!P3 LEA.HI.X R23, R9, R3.reuse, R10, 0x1, P0 ;  /* 0x000000030917b211 */ /* 0x080fe400000f0c0a */
[----:B------:R-:W-:Y:S02]  /*17620*/  @!P4 LEA.HI.X R25, R8, R3, R7, 0x1, P1 ;  /* 0x000000030819c211 */ /* 0x000fe400008f0c07 */
[----:B------:R4:W-:Y:S04]  /*17630*/  @!P2 ST.E.128 desc[UR60][R12.64], RZ ;  /* 0x000000ff0c00a985 */ /* 0x0009e8000c101d3c */
[----:B------:R4:W-:Y:S04]  /*17640*/  @!P3 ST.E.128 desc[UR60][R22.64], RZ ;  /* 0x000000ff1600b985 */ /* 0x0009e8000c101d3c */
[----:B------:R4:W-:Y:S02]  /*17650*/  @!P4 ST.E.128 desc[UR60][R24.64], RZ ;  /* 0x000000ff1800c985 */ /* 0x0009e4000c101d3c */
.L_x_9904:
[----:B------:R-:W-:Y:S05]  /*17660*/  BSYNC B1 ;  /* 0x0000000000017941 */ /* 0x000fea0003800000 */
.L_x_9903:
[----:B------:R-:W-:-:S03]  /*17670*/  UMOV UR4, 0xffffffff ;  /* 0xffffffff00047882 */ /* 0x000fc60000000000 */
[----:B------:R-:W-:Y:S05]  /*17680*/  BRA.DIV UR4, `(.L_x_9905) ;  /* 0x0000008e04447947 */ /* 0x000fea000b800000 */
[----:B--2---:R2:W0:Y:S04]  /*17690*/  SHFL.IDX PT, R3, R2, 0x1, 0x1c1f ;  /* 0x003c1f0002037f89 */ /* 0x00442800000e0000 */
[----:B---3--:R2:W3:Y:S02]  /*176a0*/  SHFL.IDX PT, R14, R0, 0x1, 0x1c1f ;  /* 0x003c1f00000e7f89 */ /* 0x0084e400000e0000 */
.L_x_10116:
[----:B-12---:R-:W-:-:S05]  /*176b0*/  VIADD R0, R4, 0x60 ;  /* 0x0000006004007836 */ /* 0x006fca0000000000 */
[----:B------:R-:W-:-:S13]  /*176c0*/  ISETP.GE.AND P0, PT, R0, R21, PT ;  /* 0x000000150000720c */ /* 0x000fda0003f06270 */
[----:B------:R-:W-:Y:S05]  /*176d0*/  @P0 BRA `(.L_x_9894) ;  /* 0x0000000000340947 */ /* 0x000fea0003800000 */
[----:B------:R-:W-:Y:S02]  /*176e0*/  ULDC UR4, c[0x0][0xac8] ;  /* 0x0002b20000047ab9 */ /* 0x000fe40000000800 */
[----:B------:R-:W-:Y:S02]  /*176f0*/  ISETP.GE.AND P2, PT, R5, UR4, PT ;  /* 0x0000000405007c0c */ /* 0x000fe4000bf46270 */
[----:B------:R-:W-:Y:S02]  /*17700*/  ISETP.GE.AND P3, PT, R9, UR4, PT ;  /* 0x0000000409007c0c */ /* 0x000fe4000bf66270 */
[----:B------:R-:W-:-:S09]  /*17710*/  ISETP.GE.AND P4, PT, R8, UR4, PT ;  /* 0x0000000408007c0c */ /* 0x000fd2000bf86270 */
[----:B0-----:R-:W-:Y:S02]  /*17720*/  @!P2 IMAD.MOV.U32 R15, RZ, RZ, R3 ;  /* 0x000000ffff0fa224 */ /* 0x001fe400078e0003 */
[-C--:B---34-:R-:W-:Y:S02]  /*17730*/  @!P3 LEA R12, P0, R9, R14.reuse, 0x1 ;  /* 0x0000000e090cb211 */ /* 0x098fe400078008ff */
[C---:B------:R-:W-:Y:S01]  /*17740*/  @!P4 LEA R2, P1, R8.reuse, R14, 0x1 ;  /* 0x0000000e0802c211 */ /* 0x040fe200078208ff */
[----:B------:R-:W-:Y:S01]  /*17750*/  @!P2 IMAD.WIDE R4, R5, 0x2, R14 ;  /* 0x000000020504a825 */ /* 0x000fe200078e020e */
[-C--:B------:R-:W-:Y:S02]  /*17760*/  @!P3 LEA.HI.X R13, R9, R3.reuse, R10, 0x1, P0 ;  /* 0x00000003090db211 */ /* 0x080fe400000f0c0a */
[----:B------:R-:W-:Y:S02]  /*17770*/  @!P4 LEA.HI.X R3, R8, R3, R7, 0x1, P1 ;  /* 0x000000030803c211 */ /* 0x000fe400008f0c07 */
[----:B------:R2:W-:Y:S04]  /*17780*/  @!P2 ST.E.128 desc[UR60][R4.64], RZ ;  /* 0x000000ff0400a985 */ /* 0x0005e8000c101d3c */
[----:B------:R2:W-:Y:S04]  /*17790*/  @!P3 ST.E.128 desc[UR60][R12.64], RZ ;  /* 0x000000ff0c00b985 */ /* 0x0005e8000c101d3c */
[----:B------:R2:W-:Y:S02]  /*177a0*/  @!P4 ST.E.128 desc[UR60][R2.64], RZ ;  /* 0x000000ff0200c985 */ /* 0x0005e4000c101d3c */
.L_x_9894:
[----:B------:R-:W-:Y:S05]  /*177b0*/  BSYNC B0 ;  /* 0x0000000000007941 */ /* 0x000fea0003800000 */
.L_x_9886:
[----:B------:R-:W-:Y:S02]  /*177c0*/  ULDC UR4, c[0x0][0xc3c] ;  /* 0x00030f0000047ab9 */ /* 0x000fe40000000800 */
[----:B------:R-:W-:-:S13]  /*177d0*/  ISETP.GE.AND P0, PT, R111, UR4, PT ;  /* 0x000000046f007c0c */ /* 0x000fda000bf06270 */
[----:B------:R-:W-:Y:S05]  /*177e0*/  @!P0 BRA `(.L_x_9906) ;  /* 0xfffffe9c00008947 */ /* 0x000fea000383ffff */
[----:B------:R-:W-:Y:S05]  /*177f0*/  BRA `(.L_x_9759) ;  /* 0x0000007c00d87947 */ /* 0x000fea0003800000 */
.L_x_9757:
[----:B------:R-:W-:-:S08]  /*17800*/  NOP ;  /* 0x0000000000007918 */ /* 0x000fd00000000000 */
[----:B--2---:R-:W0:-:S00]  /*17810*/  USETMAXREG.DEALLOC.CTAPOOL 0x20 ;  /* 0x00000020000079c8 */ /* 0x004e0000080e0500 */
        /* <DEDUP_REMOVED lines=14> */
.L_x_9907:
[----:B------:R-:W0:Y:S01]  /*17900*/  S2R R0, SR_TID.X ;  /* 0x0000000000007919 */ /* 0x000e220000002100 */
[----:B------:R-:W-:Y:S01]  /*17910*/  ULDC UR4, c[0x0][0xc3c] ;  /* 0x00030f0000047ab9 */ /* 0x000fe20000000800 */
[----:B------:R-:W-:Y:S01]  /*17920*/  IMAD.MOV.U32 R7, RZ, RZ, RZ ;  /* 0x000000ffff077224 */ /* 0x000fe200078e00ff */
        /* <DEDUP_REMOVED lines=8> */
[----:B------:R-:W3:Y:S01]  /*179b0*/  @!P1 LDG.E R6, desc[UR60][R4.64] ;  /* 0x0000003c04069981 */ /* 0x000ee2000c1e1900 */
[----:B--2---:R-:W-:-:S05]  /*179c0*/  @!P1 IMAD.WIDE.U32 R2, R0, 0x4, R2 ;  /* 0x0000000400029825 */ /* 0x004fca00078e0002 */
[----:B------:R-:W3:Y:S01]  /*179d0*/  @!P1 LDG.E R7, desc[UR60][R2.64] ;  /* 0x0000003c02079981 */ /* 0x000ee2000c1e1900 */
[C---:B------:R-:W-:Y:S02]  /*179e0*/  ISETP.NE.AND P1, PT, R0.reuse, RZ, PT ;  /* 0x000000ff0000720c */ /* 0x040fe40003f25270 */
[C---:B------:R-:W-:Y:S02]  /*179f0*/  ISETP.GE.U32.AND P2, PT, R0.reuse, 0x2, PT ;  /* 0x000000020000780c */ /* 0x040fe40003f46070 */
[C---:B------:R-:W-:Y:S02]  /*17a00*/  ISETP.GE.U32.AND P3, PT, R0.reuse, 0x4, PT ;  /* 0x000000040000780c */ /* 0x040fe40003f66070 */
[C---:B------:R-:W-:Y:S02]  /*17a10*/  ISETP.GE.U32.AND P4, PT, R0.reuse, 0x8, PT ;  /* 0x000000080000780c */ /* 0x040fe40003f86070 */
[----:B------:R-:W-:Y:S01]  /*17a20*/  ISETP.GE.U32.AND P5, PT, R0, 0x10, PT ;  /* 0x000000100000780c */ /* 0x000fe20003fa6070 */
[----:B------:R-:W-:Y:S01]  /*17a30*/  UMOV UR4, URZ ;  /* 0x0000003f00047c82 */ /* 0x000fe20008000000 */
        /* <DEDUP_REMOVED lines=18> */
[----:B-1----:R-:W-:Y:S01]  /*17b60*/  ISETP.GT.AND P6, PT, R8, UR6, PT ;  /* 0x0000000608007c0c */ /* 0x002fe2000bfc4270 */
[----:B------:R-:W-:-:S12]  /*17b70*/  IMAD.MOV.U32 R3, RZ, RZ, R8 ;  /* 0x000000ffff037224 */ /* 0x000fd800078e0008 */
[----:B------:R-:W-:Y:S05]  /*17b80*/  @P6 BRA `(.L_x_9909) ;  /* 0x00000000009c6947 */ /* 0x000fea0003800000 */
[----:B------:R-:W-:Y:S01]  /*17b90*/  IMAD.MOV.U32 R8, RZ, RZ, R3 ;  /* 0x000000ffff087224 */ /* 0x000fe200078e0003 */
[----:B------:R-:W-:Y:S01]  /*17ba0*/  UMOV UR4, URZ ;  /* 0x0000003f00047c82 */ /* 0x000fe20008000000 */
[----:B------:R-:W-:-:S05]  /*17bb0*/  ULDC UR5, c[0x0][0xc38] ;  /* 0x00030e0000057ab9 */ /* 0x000fca0000000800 */
.L_x_9911:
[----:B------:R-:W0:Y:S01]  /*17bc0*/  LDC R2, c[0x0][0xc3c] ;  /* 0x00030f00ff027b82 */ /* 0x000e220000000800 */
[----:B------:R-:W-:Y:S01]  /*17bd0*/  UIADD3 UR4, UR4, 0x1f, URZ ;  /* 0x0000001f04047890 */ /* 0x000fe2000fffe03f */
[----:B------:R-:W-:Y:S02]  /*17be0*/  ULDC UR7, c[0x0][0xc3c] ;  /* 0x00030f0000077ab9 */ /* 0x000fe40000000800 */
[----:B------:R-:W-:-:S03]  /*17bf0*/  IMAD.U32 R27, RZ, RZ, UR7 ;  /* 0x00000007ff1b7e24 */ /* 0x000fc6000f8e00ff */
[----:B0-----:R-:W-:-:S13]  /*17c00*/  ISETP.LE.AND P6, PT, R2, UR4, PT ;  /* 0x0000000402007c0c */ /* 0x001fda000bfc3270 */
[----:B------:R-:W-:Y:S05]  /*17c10*/  @P6 BRA `(.L_x_9910) ;  /* 0x00000004009c6947 */ /* 0x000fea0003800000 */
[----:B------:R-:W-:-:S05]  /*17c20*/  VIADD R7, R0, UR4 ;  /* 0x0000000400077c36 */ /* 0x000fca0008000000 */
        /* <DEDUP_REMOVED lines=29> */
.L_x_9909:
        /* <DEDUP_REMOVED lines=19> */
.L_x_9912:
[----:B0-----:R-:W-:Y:S02]  /*17f30*/  IMAD.MOV.U32 R5, RZ, RZ, R10 ;  /* 0x000000ffff057224 */ /* 0x001fe400078e000a */
[----:B-1----:R-:W-:Y:S02]  /*17f40*/  IMAD R24, R24, UR5, R9 ;  /* 0x0000000518187c24 */ /* 0x002fe4000f8e0209 */
[----:B------:R-:W0:Y:S01]  /*17f50*/  I2F.RP R8, R5 ;  /* 0x0000000500087306 */ /* 0x000e220000209400 */
[----:B------:R-:W-:Y:S02]  /*17f60*/  IMAD R9, R11, R4, RZ ;  /* 0x000000040b097224 */ /* 0x000fe400078e02ff */
[----:B------:R-:W-:Y:S01]  /*17f70*/  IMAD.MOV.U32 R2, RZ, RZ, RZ ;  /* 0x000000ffff027224 */ /* 0x000fe200078e00ff */
[----:B------:R-:W-:Y:S01]  /*17f80*/  IADD3 R25, -R24, UR6, RZ ;  /* 0x0000000618197c10 */ /* 0x000fe2000fffe1ff */
[----:B------:R-:W-:Y:S02]  /*17f90*/  VIADD R27, R27, UR4 ;  /* 0x000000041b1b7c36 */ /* 0x000fe40008000000 */
[----:B------:R-:W-:Y:S01]  /*17fa0*/  IMAD.HI.U32 R2, R3, R9, R2 ;  /* 0x0000000903027227 */ /* 0x000fe200078e0002 */
[----:B------:R-:W-:-:S02]  /*17fb0*/  IABS R3, R6 ;  /* 0x0000000600037213 */ /* 0x000fc40000000000 */
[----:B------:R-:W-:-:S03]  /*17fc0*/  IABS R9, R25 ;  /* 0x0000001900097213 */ /* 0x000fc60000000000 */
[----:B------:R-:W-:Y:S02]  /*17fd0*/  IMAD.MOV R3, RZ, RZ, -R3 ;  /* 0x000000ffff037224 */ /* 0x000fe400078e0a03 */
[----:B------:R-:W-:Y:S01]  /*17fe0*/  IMAD.HI.U32 R2, R2, R9, RZ ;  /* 0x0000000902027227 */ /* 0x000fe200078e00ff */
[----:B0-----:R-:W0:Y:S03]  /*17ff0*/  MUFU.RCP R8, R8 ;  /* 0x0000000800087308 */ /* 0x001e260000001000 */
[----:B------:R-:W-:-:S05]  /*18000*/  IMAD R9, R2, R3, R9 ;  /* 0x0000000302097224 */ /* 0x000fca00078e0209 */
[----:B------:R-:W-:Y:S01]  /*18010*/  ISETP.GT.U32.AND P1, PT, R4, R9, PT ;  /* 0x000000090400720c */ /* 0x000fe20003f24070 */
[----:B0-----:R-:W-:-:S12]  /*18020*/  VIADD R3, R8, 0xffffffe ;  /* 0x0ffffffe08037836 */ /* 0x001fd80000000000 */
[----:B------:R-:W-:Y:S01]  /*18030*/  @!P1 IMAD.IADD R9, R9, 0x1, -R4 ;  /* 0x0000000109099824 */ /* 0x000fe200078e0a04 */
[----:B------:R-:W0:Y:S01]  /*18040*/  F2I.FTZ.U32.TRUNC.NTZ R3, R3 ;  /* 0x0000000300037305 */ /* 0x000e22000021f000 */
[----:B------:R-:W-:Y:S01]  /*18050*/  @!P1 VIADD R2, R2, 0x1 ;  /* 0x0000000102029836 */ /* 0x000fe20000000000 */
[----:B------:R-:W-:Y:S02]  /*18060*/  ISETP.NE.AND P1, PT, R6, RZ, PT ;  /* 0x000000ff0600720c */ /* 0x000fe40003f25270 */
[----:B------:R-:W-:Y:S02]  /*18070*/  ISETP.GE.U32.AND P0, PT, R9, R4, PT ;  /* 0x000000040900720c */ /* 0x000fe40003f06070 */
[----:B------:R-:W-:-:S04]  /*18080*/  LOP3.LUT R4, R25, R6, RZ, 0x3c, !PT ;  /* 0x0000000619047212 */ /* 0x000fc800078e3cff */
[----:B------:R-:W-:Y:S01]  /*18090*/  ISETP.GE.AND P2, PT, R4, RZ, PT ;  /* 0x000000ff0400720c */ /* 0x000fe20003f46270 */
[----:B0-----:R-:W-:-:S06]  /*180a0*/  IMAD.MOV R8, RZ, RZ, -R3 ;  /* 0x000000ffff087224 */ /* 0x001fcc00078e0a03 */
[----:B------:R-:W-:-:S04]  /*180b0*/  @P0 VIADD R2, R2, 0x1 ;  /* 0x0000000102020836 */ /* 0x000fc80000000000 */
[----:B------:R-:W-:Y:S02]  /*180c0*/  IMAD.MOV.U32 R4, RZ, RZ, R2 ;  /* 0x000000ffff047224 */ /* 0x000fe400078e0002 */
[----:B------:R-:W-:Y:S01]  /*180d0*/  IMAD.MOV.U32 R2, RZ, RZ, R8 ;  /* 0x000000ffff027224 */ /* 0x000fe200078e0008 */
[----:B------:R-:W-:Y:S01]  /*180e0*/  IABS R8, R7 ;  /* 0x0000000700087213 */ /* 0x000fe20000000000 */
[----:B------:R-:W-:Y:S01]  /*180f0*/  @!P2 IMAD.MOV R4, RZ, RZ, -R4 ;  /* 0x000000ffff04a224 */ /* 0x000fe200078e0a04 */
[----:B------:R-:W-:Y:S01]  /*18100*/  @!P1 LOP3.LUT R4, RZ, R6, RZ, 0x33, !PT ;  /* 0x00000006ff049212 */ /* 0x000fe200078e33ff */
[----:B------:R-:W-:Y:S02]  /*18110*/  IMAD R9, R2, R5, RZ ;  /* 0x0000000502097224 */ /* 0x000fe400078e02ff */
[----:B------:R-:W-:Y:S02]  /*18120*/  IMAD.MOV.U32 R2, RZ, RZ, RZ ;  /* 0x000000ffff027224 */ /* 0x000fe400078e00ff */
[----:B------:R-:W-:-:S02]  /*18130*/  IMAD.MOV R8, RZ, RZ, -R8 ;  /* 0x000000ffff087224 */ /* 0x000fc400078e0a08 */
[----:B------:R-:W-:Y:S01]  /*18140*/  IMAD.HI.U32 R2, R3, R9, R2 ;  /* 0x0000000903027227 */ /* 0x000fe200078e0002 */
[----:B------:R-:W-:-:S03]  /*18150*/  IABS R3, R4 ;  /* 0x0000000400037213 */ /* 0x000fc60000000000 */
[----:B------:R-:W-:Y:S02]  /*18160*/  IMAD R6, R6, R4, RZ ;  /* 0x0000000406067224 */ /* 0x000fe400078e02ff */
        /* <DEDUP_REMOVED lines=18> */
.L_x_9910:
[----:B------:R-:W-:Y:S02]  /*18290*/  IMAD.MOV.U32 R25, RZ, RZ, RZ ;  /* 0x000000ffff197224 */ /* 0x000fe400078e00ff */
[----:B------:R-:W-:Y:S02]  /*182a0*/  IMAD.U32 R24, RZ, RZ, UR6 ;  /* 0x00000006ff187e24 */ /* 0x000fe4000f8e00ff */
[----:B------:R-:W-:-:S07]  /*182b0*/  IMAD.MOV.U32 R26, RZ, RZ, RZ ;  /* 0x000000ffff1a7224 */ /* 0x000fce00078e00ff */
.L_x_9913:
[----:B------:R-:W-:-:S13]  /*182c0*/  ISETP.NE.AND P0, PT, R0, RZ, PT ;  /* 0x000000ff0000720c */ /* 0x000fda0003f05270 */
[----:B------:R-:W0:Y:S01]  /*182d0*/  @!P0 S2R R3, SR_CgaCtaId ;  /* 0x0000000000038919 */ /* 0x000e220000008800 */
[----:B------:R-:W-:-:S04]  /*182e0*/  @!P0 MOV R0, 0x400 ;  /* 0x0000040000008802 */ /* 0x000fc80000000f00 */
[----:B0-----:R-:W-:-:S05]  /*182f0*/  @!P0 LEA R0, R3, R0, 0x18 ;  /* 0x0000000003008211 */ /* 0x001fca00078ec0ff */
[----:B------:R1:W-:Y:S01]  /*18300*/  @!P0 STS.128 [R0+0x31cd0], R24 ;  /* 0x031cd01800008388 */ /* 0x0003e20000000c00 */
[----:B------:R-:W-:Y:S06]  /*18310*/  BAR.ARV 0x5, 0x200 ;  /* 0x0148000000007b1d */ /* 0x000fec0000002000 */
.L_x_9908:
[----:B------:R2:W-:Y:S01]  /*18320*/  STL [R1+0x40], RZ ;  /* 0x000040ff01007387 */ /* 0x0005e20000100800 */
[----:B------:R-:W-:Y:S01]  /*18330*/  ULDC UR4, c[0x0][0xc3c] ;  /* 0x00030f0000047ab9 */ /* 0x000fe20000000800 */
[----:B------:R-:W-:Y:S01]  /*18340*/  IMAD.MOV.U32 R28, RZ, RZ, 0x1 ;  /* 0x00000001ff1c7424 */ /* 0x000fe200078e00ff */
[----:B0-----:R-:W-:Y:S01]  /*18350*/  ISETP.GE.AND P0, PT, R27, UR4, PT ;  /* 0x000000041b007c0c */ /* 0x001fe2000bf06270 */
[----:B------:R-:W-:-:S12]  /*18360*/  IMAD.MOV.U32 R18, RZ, RZ, RZ ;  /* 0x000000ffff127224 */ /* 0x000fd800078e00ff */
[----:B--2---:R-:W-:Y:S05]  /*18370*/  @P0 BRA `(.L_x_9914) ;  /* 0x00000070001c0947 */ /* 0x004fea0003800000 */
[----:B------:R-:W2:Y:S01]  /*18380*/  LDL R6, [R1+0x38] ;  /* 0x0000380001067983 */ /* 0x000ea20000100800 */
[----:B------:R-:W0:Y:S01]  /*18390*/  S2R R7, SR_TID.X ;  /* 0x0000000000077919 */ /* 0x000e220000002100 */
[----:B------:R-:W3:Y:S01]  /*183a0*/  S2UR UR5, SR_CgaCtaId ;  /* 0x00000000000579c3 */ /* 0x000ee20000008800 */
[----:B------:R-:W-:Y:S01]  /*183b0*/  UMOV UR4, 0x400 ;  /* 0x0000040000047882 */ /* 0x000fe20000000000 */
[----:B------:R-:W-:Y:S02]  /*183c0*/  LOP3.LUT R19, R19, 0xfffffffd, RZ, 0xc0, !PT ;  /* 0xfffffffd13137812 */ /* 0x000fe400078ec0ff */
[C---:B0-----:R-:W-:Y:S01]  /*183d0*/  LOP3.LUT R5, R7.reuse, 0x7f, RZ, 0xc0, !PT ;  /* 0x0000007f07057812 */ /* 0x041fe200078ec0ff */
[----:B-1----:R-:W-:-:S04]  /*183e0*/  IMAD.SHL.U32 R0, R7, 0x8, RZ ;  /* 0x0000000807007824 */ /* 0x002fc800078e00ff */
[----:B------:R-:W-:Y:S01]  /*183f0*/  IMAD.SHL.U32 R4, R5, 0x8, RZ ;  /* 0x0000000805047824 */ /* 0x000fe200078e00ff */
[C---:B------:R-:W-:Y:S02]  /*18400*/  LOP3.LUT R3, R0.reuse, 0x20, RZ, 0xc0, !PT ;  /* 0x0000002000037812 */ /* 0x040fe400078ec0ff */
[----:B------:R-:W-:Y:S02]  /*18410*/  LOP3.LUT R2, R0, 0xd8, RZ, 0xc0, !PT ;  /* 0x000000d800027812 */ /* 0x000fe400078ec0ff */
[----:B------:R-:W-:Y:S02]  /*18420*/  LOP3.LUT R3, R3, 0x300, R4, 0xf8, !PT ;  /* 0x0000030003037812 */ /* 0x000fe400078ef804 */
[----:B------:R-:W-:Y:S01]  /*18430*/  LOP3.LUT R2, R2, 0x18, R7, 0x78, !PT ;  /* 0x0000001802027812 */ /* 0x000fe200078e7807 */
[----:B---3--:R-:W-:-:S03]  /*18440*/  ULEA UR4, UR5, UR4, 0x18 ;  /* 0x0000000405047291 */ /* 0x008fc6000f8ec03f */
[----:B------:R-:W-:Y:S02]  /*18450*/  LOP3.LUT R3, R3, R2, RZ, 0xfc, !PT ;  /* 0x0000000203037212 */ /* 0x000fe400078efcff */
[----:B------:R-:W-:Y:S02]  /*18460*/  LOP3.LUT P0, R2, R7, 0x1f, RZ, 0xc0, !PT ;  /* 0x0000001f07027812 */ /* 0x000fe4000780c0ff */
[----:B------:R-:W-:-:S03]  /*18470*/  ISETP.NE.AND P1, PT, R5, RZ, PT ;  /* 0x000000ff0500720c */ /* 0x000fc60003f25270 */
[----:B------:R0:W-:Y:S01]  /*18480*/  STL [R1+0xc], R2 ;  /* 0x00000c0201007387 */ /* 0x0001e20000100800 */
[----:B------:R-:W-:Y:S01]  /*18490*/  SHF.R.U32.HI R4, RZ, 0x2, R5 ;  /* 0x00000002ff047819 */ /* 0x000fe20000011605 */
[----:B------:R-:W-:Y:S02]  /*184a0*/  IMAD.U32 R16, RZ, RZ, UR4 ;  /* 0x00000004ff107e24 */ /* 0x000fe4000f8e00ff */
[----:B0-----:R-:W-:-:S05]  /*184b0*/  IMAD.SHL.U32 R2, R7, 0x20, RZ ;  /* 0x0000002007027824 */ /* 0x001fca00078e00ff */
[----:B------:R-:W-:Y:S01]  /*184c0*/  LOP3.LUT R4, R4, 0x60, R2, 0xf8, !PT ;  /* 0x0000006004047812 */ /* 0x000fe200078ef802 */
[----:B------:R-:W-:Y:S01]  /*184d0*/  IMAD R2, R3, 0x2, R16 ;  /* 0x0000000203027824 */ /* 0x000fe200078e0210 */
[----:B------:R-:W-:-:S04]  /*184e0*/  @P1 LOP3.LUT R19, R19, 0x2, RZ, 0xfc, !PT ;  /* 0x0000000213131812 */ /* 0x000fc800078efcff */
[----:B------:R-:W-:-:S04]  /*184f0*/  LOP3.LUT R19, R19, 0xfffffffe, RZ, 0xc0, !PT ;  /* 0xfffffffe13137812 */ /* 0x000fc800078ec0ff */
[----:B------:R-:W-:Y:S02]  /*18500*/  @P0 LOP3.LUT R19, R19, 0x1, RZ, 0xfc, !PT ;  /* 0x0000000113130812 */ /* 0x000fe400078efcff */
[----:B------:R-:W-:Y:S02]  /*18510*/  ISETP.NE.OR P0, PT, R5, RZ, !P0 ;  /* 0x000000ff0500720c */ /* 0x000fe40004705670 */
[----:B------:R-:W-:Y:S02]  /*18520*/  LOP3.LUT R0, R0, 0x18, RZ, 0xc0, !PT ;  /* 0x0000001800007812 */ /* 0x000fe400078ec0ff */
[----:B------:R-:W-:Y:S01]  /*18530*/  LOP3.LUT R19, R19, 0xfffffff7, RZ, 0xc0, !PT ;  /* 0xfffffff713137812 */ /* 0x000fe200078ec0ff */
[----:B------:R-:W-:Y:S01]  /*18540*/  BSSY B8, `(.L_x_9914) ;  /* 0x00006ea000087945 */ /* 0x000fe20003800000 */
[----:B------:R-:W-:Y:S02]  /*18550*/  IMAD.MOV.U32 R28, RZ, RZ, 0x1 ;  /* 0x00000001ff1c7424 */ /* 0x000fe400078e00ff */
[----:B------:R-:W-:Y:S01]  /*18560*/  IMAD.MOV.U32 R18, RZ, RZ, RZ ;  /* 0x000000ffff127224 */ /* 0x000fe200078e00ff */
[----:B------:R-:W-:Y:S01]  /*18570*/  ULDC.64 UR36, c[0x0][0x198] ;  /* 0x0000660000247ab9 */ /* 0x000fe20000000a00 */
[----:B------:R-:W-:-:S03]  /*18580*/  ULDC UR38, c[0x0][0xc] ;  /* 0x0000030000267ab9 */ /* 0x000fc60000000800 */
[----:B------:R-:W-:Y:S02]  /*18590*/  @P0 LOP3.LUT R19, R19, 0x8, RZ, 0xfc, !PT ;  /* 0x0000000813130812 */ /* 0x000fe400078efcff */
[----:B--2---:R-:W-:Y:S01]  /*185a0*/  LOP3.LUT R7, R6, 0x2, RZ, 0xfc, !PT ;  /* 0x0000000206077812 */ /* 0x004fe200078efcff */
[----:B------:R-:W-:-:S04]  /*185b0*/  IMAD.MOV.U32 R6, RZ, RZ, 0x1 ;  /* 0x00000001ff067424 */ /* 0x000fc800078e00ff */
[----:B------:R-:W-:Y:S04]  /*185c0*/  STL [R1+0x1c], R7 ;  /* 0x00001c0701007387 */ /* 0x000fe80000100800 */
[----:B------:R-:W-:Y:S04]  /*185d0*/  STL [R1+0x40], RZ ;  /* 0x000040ff01007387 */ /* 0x000fe80000100800 */
[----:B------:R-:W-:Y:S04]  /*185e0*/  STL [R1+0x4], R6 ;  /* 0x0000040601007387 */ /* 0x000fe80000100800 */
[----:B------:R0:W-:Y:S04]  /*185f0*/  STL [R1+0x14], R2 ;  /* 0x0000140201007387 */ /* 0x0001e80000100800 */
[----:B------:R1:W-:Y:S01]  /*18600*/  STL [R1], RZ ;  /* 0x000000ff01007387 */ /* 0x0003e20000100800 */
[----:B0-----:R-:W-:-:S02]  /*18610*/  LOP3.LUT R2, R0, 0x20, RZ, 0xfc, !PT ;  /* 0x0000002000027812 */ /* 0x001fc400078efcff */
[----:B-1----:R-:W-:-:S07]  /*18620*/  LOP3.LUT R0, R0, 0x40, RZ, 0xfc, !PT ;  /* 0x0000004000007812 */ /* 0x002fce00078efcff */
.L_x_10064:
[----:B------:R-:W0:Y:S02]  /*18630*/  LDC.64 R2, c[0x0][0xc88] ;  /* 0x00032200ff027b82 */ /* 0x000e240000000a00 */
[----:B0-----:R-:W-:-:S05]  /*18640*/  IMAD.WIDE R2, R27, 0x4, R2 ;  /* 0x000000041b027825 */ /* 0x001fca00078e0202 */
[----:B-12---:R-:W2:Y:S01]  /*18650*/  LDG.E R12, desc[UR60][R2.64] ;  /* 0x0000003c020c7981 */ /* 0x006ea2000c1e1900 */
[----:B------:R-:W-:Y:S05]  /*18660*/  YIELD ;  /* 0x0000000000007946 */ /* 0x000fea0003800000 */
[----:B------:R-:W-:Y:S01]  /*18670*/  ULDC.64 UR4, c[0x0][0xa28] ;  /* 0x00028a0000047ab9 */ /* 0x000fe20000000a00 */
[----:B------:R-:W-:Y:S01]  /*18680*/  ULDC.64 UR6, c[0x0][0xa18] ;  /* 0x0002860000067ab9 */ /* 0x000fe20000000a00 */
[----:B------:R-:W-:Y:S02]  /*18690*/  ISETP.NE.U32.AND P0, PT, RZ, UR4, PT ;  /* 0x00000004ff007c0c */ /* 0x000fe4000bf05070 */
[----:B------:R-:W-:-:S02]  /*186a0*/  CS2R R8, SRZ ;  /* 0x0000000000087805 */ /* 0x000fc4000001ff00 */
[----:B------:R-:W-:Y:S01]  /*186b0*/  ISETP.NE.U32.AND P3, PT, RZ, UR6, PT ;  /* 0x00000006ff007c0c */ /* 0x000fe2000bf65070 */
[----:B------:R-:W-:Y:S01]  /*186c0*/  ULDC.64 UR8, c[0x0][0xa10] ;  /* 0x0002840000087ab9 */ /* 0x000fe20000000a00 */
[----:B------:R-:W-:Y:S02]  /*186d0*/  ISETP.NE.AND.EX P0, PT, RZ, UR5, PT, P0 ;  /* 0x00000005ff007c0c */ /* 0x000fe4000bf05300 */
[----:B------:R-:W-:Y:S02]  /*186e0*/  ISETP.NE.AND.EX P3, PT, RZ, UR7, PT, P3 ;  /* 0x00000007ff007c0c */ /* 0x000fe4000bf65330 */
[----:B--2---:R-:W-:Y:S01]  /*186f0*/  SHF.R.S32.HI R0, RZ, 0x1f, R12 ;  /* 0x0000001fff007819 */ /* 0x004fe2000001140c */
[----:B------:R-:W-:-:S08]  /*18700*/  IMAD.SHL.U32 R22, R12, 0x4, RZ ;  /* 0x000000040c167824 */ /* 0x000fd000078e00ff */
[C---:B------:R-:W-:Y:S01]  /*18710*/  @P0 LEA R2, P1, R12.reuse, UR4, 0x2 ;  /* 0x000000040c020c11 */ /* 0x040fe2000f8210ff */
[----:B------:R-:W-:Y:S01]  /*18720*/  STL [R1+0x18], R12 ;  /* 0x0000180c01007387 */ /* 0x000fe20000100800 */
[C-C-:B------:R-:W-:Y:S02]  /*18730*/  SHF.L.U64.HI R23, R12.reuse, 0x2, R0.reuse ;  /* 0x000000020c177819 */ /* 0x140fe40000010200 */
[----:B------:R-:W-:Y:S01]  /*18740*/  @P0 LEA.HI.X R3, R12, UR5, R0, 0x2, P1 ;  /* 0x000000050c030c11 */ /* 0x000fe200088f1400 */
[----:B------:R-:W-:Y:S01]  /*18750*/  ULDC.64 UR4, c[0x0][0xa00] ;  /* 0x0002800000047ab9 */ /* 0x000fe20000000a00 */
[C---:B------:R-:W-:Y:S01]  /*18760*/  @P3 IADD3 R10, P1, R22.reuse, UR6, RZ ;  /* 0x00000006160a3c10 */ /* 0x040fe2000ff3e0ff */
[----:B------:R0:W-:Y:S03]  /*18770*/  STL [R1+0x3c], R0 ;  /* 0x00003c0001007387 */ /* 0x0001e60000100800 */
[----:B------:R-:W-:Y:S01]  /*18780*/  @P3 IADD3.X R11, R23, UR7, RZ, P1, !PT ;  /* 0x00000007170b3c10 */ /* 0x000fe20008ffe4ff */
[----:B------:R-:W-:Y:S01]  /*18790*/  ULDC.64 UR6, c[0x0][0xa08] ;  /* 0x0002820000067ab9 */ /* 0x000fe20000000a00 */
[----:B------:R1:W5:Y:S01]  /*187a0*/  @P0 LDG.E R9, desc[UR60][R2.64] ;  /* 0x0000003c02090981 */ /* 0x000362000c1e1900 */
[----:B------:R-:W-:Y:S01]  /*187b0*/  IADD3 R6, P1, R22, UR6, RZ ;  /* 0x0000000616067c10 */ /* 0x000fe2000ff3e0ff */
[----:B------:R-:W-:Y:S01]  /*187c0*/  IMAD.MOV.U32 R29, RZ, RZ, RZ ;  /* 0x000000ffff1d7224 */ /* 0x000fe200078e00ff */
[----:B------:R-:W-:-:S02]  /*187d0*/  ISETP.NE.U32.AND P2, PT, RZ, UR6, PT ;  /* 0x00000006ff007c0c */ /* 0x000fc4000bf45070 */
[----:B------:R-:W-:Y:S01]  /*187e0*/  IADD3.X R7, R23, UR7, RZ, P1, !PT ;  /* 0x0000000717077c10 */ /* 0x000fe20008ffe4ff */
[----:B0-----:R-:W-:Y:S01]  /*187f0*/  IMAD.MOV.U32 R0, RZ, RZ, RZ ;  /* 0x000000ffff007224 */ /* 0x001fe200078e00ff */
[----:B------:R-:W-:Y:S02]  /*18800*/  ISETP.NE.U32.AND P1, PT, RZ, UR4, PT ;  /* 0x00000004ff007c0c */ /* 0x000fe4000bf25070 */
[----:B------:R-:W-:Y:S02]  /*18810*/  ISETP.NE.AND.EX P2, PT, RZ, UR7, PT, P2 ;  /* 0x00000007ff007c0c */ /* 0x000fe4000bf45320 */
[----:B------:R-:W-:Y:S02]  /*18820*/  ISETP.NE.AND.EX P1, PT, RZ, UR5, PT, P1 ;  /* 0x00000005ff007c0c */ /* 0x000fe4000bf25310 */
[----:B-1----:R-:W-:-:S04]  /*18830*/  IADD3 R2, P0, R22, UR4, RZ ;  /* 0x0000000416027c10 */ /* 0x002fc8000ff1e0ff */
[C---:B------:R-:W-:Y:S02]  /*18840*/  IADD3.X R3, R23.reuse, UR5, RZ, P0, !PT ;  /* 0x0000000517037c10 */ /* 0x040fe400087fe4ff */
[----:B------:R-:W-:Y:S01]  /*18850*/  IADD3 R4, P0, R22, UR8, RZ ;  /* 0x0000000816047c10 */ /* 0x000fe2000ff1e0ff */
[----:B------:R-:W-:Y:S02]  /*18860*/  ULDC UR4, c[0x0][0x288] ;  /* 0x0000a20000047ab9 */ /* 0x000fe40000000800 */
[----:B------:R-:W5:Y:S01]  /*18870*/  @P2 LDG.E R29, desc[UR60][R6.64] ;  /* 0x0000003c061d2981 */ /* 0x000f62000c1e1900 */
[----:B---3--:R-:W-:Y:S02]  /*18880*/  IADD3.X R5, R23, UR9, RZ, P0, !PT ;  /* 0x0000000917057c10 */ /* 0x008fe400087fe4ff */
        /* <DEDUP_REMOVED lines=14> */
[----:B------:R-:W-:-:S03]  /*18970*/  ULDC UR5, c[0x0][0x348] ;  /* 0x0000d20000057ab9 */ /* 0x000fc60000000800 */
[----:B0-----:R-:W-:Y:S01]  /*18980*/  IMAD.U32 R10, RZ, RZ, UR4 ;  /* 0x00000004ff0a7e24 */ /* 0x001fe2000f8e00ff */
[----:B--2---:R0:W-:Y:S02]  /*18990*/  STL [R1+0x44], R8 ;  /* 0x0000440801007387 */ /* 0x0041e40000100800 */
[----:B0-----:R-:W-:Y:S01]  /*189a0*/  IMAD.U32 R8, RZ, RZ, UR5 ;  /* 0x00000005ff087e24 */ /* 0x001fe2000f8e00ff */
[----:B----4-:R-:W-:Y:S06]  /*189b0*/  @P3 BRA `(.L_x_9915) ;  /* 0x0000000000143947 */ /* 0x010fec0003800000 */
[----:B------:R-:W-:Y:S05]  /*189c0*/  @!P1 BRA `(.L_x_9915) ;  /* 0x0000000000109947 */ /* 0x000fea0003800000 */
[----:B------:R-:W2:Y:S04]  /*189d0*/  LDG.E R11, desc[UR60][R2.64] ;  /* 0x0000003c020b7981 */ /* 0x000ea8000c1e1900 */
[----:B------:R-:W2:Y:S02]  /*189e0*/  LDG.E R2, desc[UR60][R2.64+0x4] ;  /* 0x0000043c02027981 */ /* 0x000ea4000c1e1900 */
[----:B--2---:R-:W-:-:S05]  /*189f0*/  IMAD.IADD R2, R2, 0x1, -R11 ;  /* 0x0000000102027824 */ /* 0x004fca00078e0a0b */
[----:B------:R0:W-:Y:S02]  /*18a00*/  STL [R1+0x44], R2 ;  /* 0x0000440201007387 */ /* 0x0001e40000100800 */
.L_x_9915:
[----:B------:R-:W-:Y:S01]  /*18a10*/  ULDC.64 UR4, c[0x0][0xa20] ;  /* 0x0002880000047ab9 */ /* 0x000fe20000000a00 */
[C---:B0-----:R-:W-:Y:S01]  /*18a20*/  LOP3.LUT R2, R26.reuse, 0xff000000, RZ, 0xc0, !PT ;  /* 0xff0000001a027812 */ /* 0x041fe200078ec0ff */
[----:B-----5:R-:W-:Y:S01]  /*18a30*/  IMAD.IADD R29, R29, 0x1, R9 ;  /* 0x000000011d1d7824 */ /* 0x020fe200078e0209 */
[----:B------:R-:W-:Y:S02]  /*18a40*/  ISETP.NE.U32.AND P1, PT, RZ, UR4, PT ;  /* 0x00000004ff007c0c */ /* 0x000fe4000bf25070 */
[----:B------:R-:W-:Y:S02]  /*18a50*/  SHF.R.U32.HI R2, RZ, 0x8, R2 ;  /* 0x00000008ff027819 */ /* 0x000fe40000011602 */
[----:B------:R-:W-:Y:S02]  /*18a60*/  ISETP.NE.AND.EX P1, PT, RZ, UR5, PT, P1 ;  /* 0x00000005ff007c0c */ /* 0x000fe4000bf25310 */
[C---:B------:R-:W-:Y:S02]  /*18a70*/  LOP3.LUT R3, R26.reuse, 0xff0000, RZ, 0xc0, !PT ;  /* 0x00ff00001a037812 */ /* 0x040fe400078ec0ff */
[----:B------:R-:W-:Y:S01]  /*18a80*/  LOP3.LUT R17, R26, 0xffff, RZ, 0xc0, !PT ;  /* 0x0000ffff1a117812 */ /* 0x000fe200078ec0ff */
[----:B------:R-:W-:Y:S01]  /*18a90*/  IMAD.MOV.U32 R26, RZ, RZ, R12 ;  /* 0x000000ffff1a7224 */ /* 0x000fe200078e000c */
[----:B------:R-:W-:-:S07]  /*18aa0*/  LEA.HI R2, R3, R2, RZ, 0x10 ;  /* 0x0000000203027211 */ /* 0x000fce00078f80ff */
[----:B------:R-:W-:Y:S05]  /*18ab0*/  @!P1 BRA `(.L_x_9916) ;  /* 0x0000000000109947 */ /* 0x000fea0003800000 */
[----:B------:R-:W-:-:S04]  /*18ac0*/  IADD3 R10, P1, R22, UR4, RZ ;  /* 0x00000004160a7c10 */ /* 0x000fc8000ff3e0ff */
[----:B------:R-:W-:-:S05]  /*18ad0*/  IADD3.X R11, R23, UR5, RZ, P1, !PT ;  /* 0x00000005170b7c10 */ /* 0x000fca0008ffe4ff */
[----:B------:R0:W5:Y:S01]  /*18ae0*/  LDG.E R10, desc[UR60][R10.64] ;  /* 0x0000003c0a0a7981 */ /* 0x000162000c1e1900 */
[----:B------:R-:W-:Y:S05]  /*18af0*/  BRA `(.L_x_9917) ;  /* 0x0000000000107947 */ /* 0x000fea0003800000 */
.L_x_9916:
[----:B------:R-:W-:Y:S05]  /*18b00*/  @!P2 BRA `(.L_x_9917) ;  /* 0x00000000000ca947 */ /* 0x000fea0003800000 */
[----:B------:R-:W2:Y:S04]  /*18b10*/  LDG.E R10, desc[UR60][R6.64] ;  /* 0x0000003c060a7981 */ /* 0x000ea8000c1e1900 */
[----:B------:R-:W2:Y:S02]  /*18b20*/  LDG.E R6, desc[UR60][R6.64+0x4] ;  /* 0x0000043c06067981 */ /* 0x000ea4000c1e1900 */
[----:B--2---:R-:W-:-:S07]  /*18b30*/  IMAD.IADD R10, R6, 0x1, -R10 ;  /* 0x00000001060a7824 */ /* 0x004fce00078e0a0a */
.L_x_9917:
[----:B------:R-:W2:Y:S01]  /*18b40*/  @P0 LDG.E R3, desc[UR60][R4.64] ;  /* 0x0000003c04030981 */ /* 0x000ea2000c1e1900 */
[----:B-----5:R-:W-:-:S03]  /*18b50*/  IMAD.IADD R10, R10, 0x1, -R9 ;  /* 0x000000010a0a7824 */ /* 0x020fc600078e0a09 */
[----:B------:R-:W2:Y:S01]  /*18b60*/  @P0 LDG.E R4, desc[UR60][R4.64+0x4] ;  /* 0x0000043c04040981 */ /* 0x000ea2000c1e1900 */
[----:B------:R-:W-:Y:S01]  /*18b70*/  LOP3.LUT R13, R2, 0xff, RZ, 0xc0, !PT ;  /* 0x000000ff020d7812 */ /* 0x000fe200078ec0ff */
[----:B------:R-:W-:Y:S01]  /*18b80*/  BSSY B0, `(.L_x_9918) ;  /* 0x000002d000007945 */ /* 0x000fe20003800000 */
[----:B------:R-:W-:Y:S01]  /*18b90*/  LOP3.LUT R19, R19, 0xfffffffb, RZ, 0xc0, !PT ;  /* 0xfffffffb13137812 */ /* 0x000fe200078ec0ff */
[----:B--2---:R-:W-:-:S04]  /*18ba0*/  @P0 IMAD.IADD R8, R4, 0x1, -R3 ;  /* 0x0000000104080824 */ /* 0x004fc800078e0a03 */
[----:B------:R-:W-:-:S04]  /*18bb0*/  IMAD.IADD R3, R10, 0x1, R8 ;  /* 0x000000010a037824 */ /* 0x000fc800078e0208 */
[----:B------:R-:W-:-:S04]  /*18bc0*/  VIADD R4, R3, 0x8f ;  /* 0x0000008f03047836 */ /* 0x000fc80000000000 */
[----:B------:R-:W-:Y:S01]  /*18bd0*/  IMAD.HI R4, R4, 0x38e38e39, RZ ;  /* 0x38e38e3904047827 */ /* 0x000fe200078e02ff */
[----:B------:R-:W-:-:S04]  /*18be0*/  ISETP.GE.AND P1, PT, R3, 0x1, PT ;  /* 0x000000010300780c */ /* 0x000fc80003f26270 */
[----:B------:R-:W-:-:S04]  /*18bf0*/  SHF.R.U32.HI R3, RZ, 0x1f, R4 ;  /* 0x0000001fff037819 */ /* 0x000fc80000011604 */
[----:B------:R-:W-:-:S05]  /*18c00*/  LEA.HI.SX32 R12, R4, R3, 0x1b ;  /* 0x00000003040c7211 */ /* 0x000fca00078fdaff */
[----:B------:R1:W-:Y:S04]  /*18c10*/  STL [R1+0x20], R12 ;  /* 0x0000200c01007387 */ /* 0x0003e80000100800 */
[----:B------:R1:W-:Y:S01]  /*18c20*/  STL [R1+0x48], R13 ;  /* 0x0000480d01007387 */ /* 0x0003e20000100800 */
[----:B------:R-:W-:Y:S01]  /*18c30*/  @P1 LOP3.LUT R19, R19, 0x4, RZ, 0xfc, !PT ;  /* 0x0000000413131812 */ /* 0x000fe200078efcff */
[----:B------:R-:W-:Y:S01]  /*18c40*/  IMAD.MOV.U32 R3, RZ, RZ, RZ ;  /* 0x000000ffff037224 */ /* 0x000fe200078e00ff */
[----:B------:R-:W-:Y:S01]  /*18c50*/  SHF.R.U32.HI R4, RZ, 0x10, R2 ;  /* 0x00000010ff047819 */ /* 0x000fe20000011602 */
[----:B------:R-:W-:Y:S06]  /*18c60*/  @!P1 BRA `(.L_x_9919) ;  /* 0x0000000000789947 */ /* 0x000fec0003800000 */
[----:B------:R-:W-:Y:S01]  /*18c70*/  ISETP.NE.AND P1, PT, R4, RZ, PT ;  /* 0x000000ff0400720c */ /* 0x000fe20003f25270 */
[----:B------:R-:W-:-:S03]  /*18c80*/  ULDC UR4, c[0x0][0x9f0] ;  /* 0x00027c0000047ab9 */ /* 0x000fc60000000800 */
[----:B------:R-:W-:-:S04]  /*18c90*/  SEL R5, R4, UR4, P1 ;  /* 0x0000000404057c07 */ /* 0x000fc80008800000 */
        /* <DEDUP_REMOVED lines=22> */
[----:B------:R-:W-:-:S13]  /*18e00*/  ISETP.GE.AND P1, PT, R3, RZ, PT ;  /* 0x000000ff0300720c */ /* 0x000fda0003f26270 */
[----:B------:R-:W-:Y:S01]  /*18e10*/  @!P1 IMAD.MOV R2, RZ, RZ, -R2 ;  /* 0x000000ffff029224 */ /* 0x000fe200078e0a02 */
[----:B------:R-:W-:-:S13]  /*18e20*/  ISETP.NE.AND P1, PT, R5, RZ, PT ;  /* 0x000000ff0500720c */ /* 0x000fda0003f25270 */
[----:B------:R-:W-:-:S05]  /*18e30*/  @!P1 LOP3.LUT R2, RZ, R5, RZ, 0x33, !PT ;  /* 0x00000005ff029212 */ /* 0x000fca00078e33ff */
[----:B------:R-:W-:-:S07]  /*18e40*/  IMAD.MOV.U32 R3, RZ, RZ, R2 ;  /* 0x000000ffff037224 */ /* 0x000fce00078e0002 */
.L_x_9919:
[----:B------:R-:W-:Y:S05]  /*18e50*/  BSYNC B0 ;  /* 0x0000000000007941 */ /* 0x000fea0003800000 */
.L_x_9918:
[----:B------:R-:W-:Y:S01]  /*18e60*/  IMAD R2, R13, R3, RZ ;  /* 0x000000030d027224 */ /* 0x000fe200078e02ff */
[----:B------:R-:W-:Y:S01]  /*18e70*/  BSSY B0, `(.L_x_9920) ;  /* 0x0000157000007945 */ /* 0x000fe20003800000 */
[----:B------:R-:W-:-:S03]  /*18e80*/  PLOP3.LUT P5, PT, PT, PT, PT, 0x80, 0x0 ;  /* 0x000000000000781c */ /* 0x000fc60003faf070 */
[C---:B------:R-:W-:Y:S01]  /*18e90*/  VIADDMNMX R3, R2.reuse, R3, R12, PT ;  /* 0x0000000302037246 */ /* 0x040fe2000380010c */
[----:B------:R-:W-:-:S04]  /*18ea0*/  IMAD R2, R2, 0x90, -R10 ;  /* 0x0000009002027824 */ /* 0x000fc800078e0a0a */
[----:B------:R-:W-:Y:S01]  /*18eb0*/  IMAD R3, R3, 0x90, -R10 ;  /* 0x0000009003037824 */ /* 0x000fe200078e0a0a */
[----:B------:R-:W-:-:S04]  /*18ec0*/  VIMNMX R2, RZ, R2, !PT ;  /* 0x00000002ff027248 */ /* 0x000fc80007fe0100 */
[----:B------:R-:W-:-:S04]  /*18ed0*/  VIMNMX R3, R3, R8, PT ;  /* 0x0000000803037248 */ /* 0x000fc80003fe0100 */
[----:B------:R-:W-:-:S13]  /*18ee0*/  ISETP.GT.AND P1, PT, R3, R2, PT ;  /* 0x000000020300720c */ /* 0x000fda0003f24270 */
[----:B------:R-:W-:Y:S02]  /*18ef0*/  @P1 VIADD R5, R3, 0x8f ;  /* 0x0000008f03051836 */ /* 0x000fe40000000000 */
[----:B------:R-:W-:-:S04]  /*18f00*/  IMAD.WIDE.U32 R2, R2, 0x38e38e39, RZ ;  /* 0x38e38e3902027825 */ /* 0x000fc800078e00ff */
[----:B------:R-:W-:Y:S01]  /*18f10*/  @P1 IMAD.HI R2, R5, 0x38e38e39, RZ ;  /* 0x38e38e3905021827 */ /* 0x000fe200078e02ff */
[----:B------:R-:W-:-:S04]  /*18f20*/  SHF.R.U32.HI R3, RZ, 0x5, R3 ;  /* 0x00000005ff037819 */ /* 0x000fc80000011603 */
[----:B------:R-:W-:Y:S01]  /*18f30*/  @P1 SHF.R.U32.HI R6, RZ, 0x1f, R2 ;  /* 0x0000001fff061819 */ /* 0x000fe20000011602 */
[----:B------:R-:W-:-:S03]  /*18f40*/  IMAD.MOV.U32 R5, RZ, RZ, R3 ;  /* 0x000000ffff057224 */ /* 0x000fc600078e0003 */
[----:B------:R-:W-:-:S04]  /*18f50*/  @P1 LEA.HI.SX32 R5, R2, R6, 0x1b ;  /* 0x0000000602051211 */ /* 0x000fc800078fdaff */
[----:B------:R-:W-:-:S13]  /*18f60*/  ISETP.GT.AND P1, PT, R5, R3, PT ;  /* 0x000000030500720c */ /* 0x000fda0003f24270 */
[----:B------:R-:W-:Y:S05]  /*18f70*/  @!P1 BRA `(.L_x_9921) ;  /* 0x0000001400189947 */ /* 0x000fea0003800000 */
[----:B------:R-:W-:Y:S01]  /*18f80*/  UMOV UR4, 0xffffffff ;  /* 0xffffffff00047882 */ /* 0x000fe20000000000 */
[----:B------:R-:W-:Y:S02]  /*18f90*/  SEL R2, R26, RZ, !P0 ;  /* 0x000000ff1a027207 */ /* 0x000fe40004000000 */
[----:B------:R-:W-:Y:S05]  /*18fa0*/  BRA.DIV UR4, `(.L_x_9922) ;  /* 0x0000007604447947 */ /* 0x000fea000b800000 */
[----:B------:R-:W2:Y:S02]  /*18fb0*/  S2R R6, SR_TID.X ;  /* 0x0000000000067919 */ /* 0x000ea40000002100 */
[----:B--2---:R-:W-:-:S04]  /*18fc0*/  SHF.R.U32.HI R6, RZ, 0x5, R6 ;  /* 0x00000005ff067819 */ /* 0x004fc80000011606 */
[----:B------:R-:W-:-:S05]  /*18fd0*/  LOP3.LUT R6, R6, 0x3, RZ, 0xc0, !PT ;  /* 0x0000000306067812 */ /* 0x000fca00078ec0ff */
[----:B------:R2:W3:Y:S02]  /*18fe0*/  SHFL.IDX PT, R14, R6, RZ, 0x1f ;  /* 0x00001fff060e7589 */ /* 0x0004e400000e0000 */
.L_x_10119:
[----:B---3--:R-:W-:Y:S02]  /*18ff0*/  ISETP.NE.AND P0, PT, R14, RZ, PT ;  /* 0x000000ff0e00720c */ /* 0x008fe40003f05270 */
[----:B------:R-:W-:-:S11]  /*19000*/  PLOP3.LUT P2, PT, PT, PT, PT, 0x8, 0x0 ;  /* 0x000000000000781c */ /* 0x000fd60003f4e170 */
[----:B------:R-:W-:Y:S05]  /*19010*/  @P0 BRA `(.L_x_9923) ;  /* 0x00000000000c0947 */ /* 0x000fea0003800000 */
[----:B------:R-:W-:-:S03]  /*19020*/  UMOV UR4, 0xffffffff ;  /* 0xffffffff00047882 */ /* 0x000fc60000000000 */
[----:B------:R-:W-:Y:S05]  /*19030*/  BRA.DIV UR4, `(.L_x_9924) ;  /* 0x0000007604547947 */ /* 0x000fea000b800000 */
[----:B------:R-:W-:-:S13]  /*19040*/  ELECT P2, URZ, PT ;  /* 0x00000000003f782f */ /* 0x000fda0003840000 */
.L_x_9923:
[----:B--2---:R-:W2:Y:S01]  /*19050*/  LDL R6, [R1+0x40] ;  /* 0x0000400001067983 */ /* 0x004ea20000100800 */
[----:B------:R-:W-:Y:S01]  /*19060*/  BSSY B1, `(.L_x_9925) ;  /* 0x0000008000017945 */ /* 0x000fe20003800000 */
[----:B--2---:R-:W-:-:S05]  /*19070*/  VIADD R6, R6, 0x1 ;  /* 0x0000000106067836 */ /* 0x004fca0000000000 */
[----:B------:R-:W-:-:S04]  /*19080*/  LEA.HI R7, R6, R6, RZ, 0x1 ;  /* 0x0000000606077211 */ /* 0x000fc800078f08ff */
[----:B------:R-:W-:-:S05]  /*19090*/  LOP3.LUT R7, R7, 0xfffffffe, RZ, 0xc0, !PT ;  /* 0xfffffffe07077812 */ /* 0x000fca00078ec0ff */
[----:B------:R-:W-:-:S05]  /*190a0*/  IMAD.IADD R6, R6, 0x1, -R7 ;  /* 0x0000000106067824 */ /* 0x000fca00078e0a07 */
[----:B------:R-:W-:-:S04]  /*190b0*/  SHF.L.U32 R6, R6, 0x1f, RZ ;  /* 0x0000001f06067819 */ /* 0x000fc800000006ff */
[----:B------:R-:W2:Y:S02]  /*190c0*/  SYNCS.PHASECHK.TRANS64.TRYWAIT P0, [R16+URZ+0x31c20], R6 ;  /* 0x031c2006100075a7 */ /* 0x000ea4000800017f */
[----:B--2---:R-:W-:Y:S05]  /*190d0*/  @!P0 BRA `(.L_x_9926) ;  /* 0x0000007400508947 */ /* 0x004fea0003800000 */
.L_x_10122:
[----:B------:R-:W-:Y:S05]  /*190e0*/  BSYNC B1 ;  /* 0x0000000000017941 */ /* 0x000fea0003800000 */
.L_x_9925:
[----:B------:R-:W-:Y:S04]  /*190f0*/  BSSY B1, `(.L_x_9927) ;  /* 0x000008a000017945 */ /* 0x000fe80003800000 */
[----:B------:R-:W-:Y:S05]  /*19100*/  @!P2 BRA `(.L_x_9928) ;  /* 0x000000080020a947 */ /* 0x000fea0003800000 */
[----:B------:R-:W3:Y:S04]  /*19110*/  LDL R9, [R1] ;  /* 0x0000000001097983 */ /* 0x000ee80000100800 */
[----:B------:R-:W0:Y:S01]  /*19120*/  LDL R8, [R1+0x4] ;  /* 0x0000040001087983 */ /* 0x000e220000100800 */
[----:B------:R-:W4:Y:S01]  /*19130*/  S2R R7, SR_TID.X ;  /* 0x0000000000077919 */ /* 0x000f220000002100 */
[----:B------:R-:W-:Y:S01]  /*19140*/  BSSY B2, `(.L_x_9929) ;  /* 0x0000007000027945 */ /* 0x000fe20003800000 */
[----:B----4-:R-:W-:-:S04]  /*19150*/  LOP3.LUT R7, R7, 0x7f, RZ, 0xc0, !PT ;  /* 0x0000007f07077812 */ /* 0x010fc800078ec0ff */
[----:B------:R-:W-:Y:S01]  /*19160*/  ISETP.NE.AND P4, PT, R7, RZ, PT ;  /* 0x000000ff0700720c */ /* 0x000fe20003f85270 */
[----:B---3--:R-:W-:Y:S01]  /*19170*/  IMAD R9, R9, 0x8, R16 ;  /* 0x0000000809097824 */ /* 0x008fe200078e0210 */
[----:B0-----:R-:W-:-:S04]  /*19180*/  SHF.L.U32 R11, R8, 0x1f, RZ ;  /* 0x0000001f080b7819 */ /* 0x001fc800000006ff */
[----:B------:R-:W0:Y:S02]  /*19190*/  SYNCS.PHASECHK.TRANS64.TRYWAIT P0, [R9+URZ+0x31ca0], R11 ;  /* 0x031ca00b090075a7 */ /* 0x000e24000800017f */
[----:B0-----:R-:W-:Y:S05]  /*191a0*/  @!P0 BRA `(.L_x_9930) ;  /* 0x0000007400308947 */ /* 0x001fea0003800000 */
.L_x_10123:
[----:B------:R-:W-:Y:S05]  /*191b0*/  BSYNC B2 ;  /* 0x0000000000027941 */ /* 0x000fea0003800000 */
.L_x_9929:
[----:B------:R-:W-:Y:S04]  /*191c0*/  BSSY B2, `(.L_x_9931) ;  /* 0x0000007000027945 */ /* 0x000fe80003800000 */
[----:B------:R-:W-:Y:S05]  /*191d0*/  @P4 BRA `(.L_x_9932) ;  /* 0x0000000000144947 */ /* 0x000fea0003800000 */
[----:B------:R-:W-:Y:S01]  /*191e0*/  LOP3.LUT P0, RZ, R19, 0x1, RZ, 0xc0, !PT ;  /* 0x0000000113ff7812 */ /* 0x000fe2000780c0ff */
[----:B--2---:R-:W-:-:S04]  /*191f0*/  IMAD.MOV.U32 R6, RZ, RZ, 0x6c00 ;  /* 0x00006c00ff067424 */ /* 0x004fc800078e00ff */
[----:B------:R3:W-:Y:S08]  /*19200*/  SYNCS.ARRIVE.TRANS64 RZ, [R9+URZ+0x31c90], R6 ;  /* 0x031c900609ff79a7 */ /* 0x0007f0000800003f */
[----:B------:R-:W-:Y:S05]  /*19210*/  @!P0 BRA `(.L_x_9932) ;  /* 0x0000000000048947 */ /* 0x000fea0003800000 */
[----:B------:R-:W-:Y:S01]  /*19220*/  BPT.TRAP 0x1 ;  /* 0x000000040000795c */ /* 0x000fe20000300000 */
.L_x_9932:
[----:B------:R-:W-:Y:S05]  /*19230*/  BSYNC B2 ;  /* 0x0000000000027941 */ /* 0x000fea0003800000 */
.L_x_9931:
[----:B--23--:R-:W2:Y:S01]  /*19240*/  LDL R6, [R1] ;  /* 0x0000000001067983 */ /* 0x00cea20000100800 */
[----:B-1----:R-:W-:Y:S01]  /*19250*/  IMAD.MOV.U32 R12, RZ, RZ, RZ ;  /* 0x000000ffff0c7224 */ /* 0x002fe200078e00ff */
        /* <DEDUP_REMOVED lines=11> */
.L_x_9933:
        /* <DEDUP_REMOVED lines=16> */
.L_x_9934:
        /* <DEDUP_REMOVED lines=16> */
.L_x_9935:
        /* <DEDUP_REMOVED lines=13> */
.L_x_10124:
[----:B------:R-:W-:Y:S05]  /*195e0*/  BSYNC B2 ;  /* 0x0000000000027941 */ /* 0x000fea0003800000 */
.L_x_9936:
[----:B------:R-:W-:Y:S01]  /*195f0*/  BSSY B2, `(.L_x_9938) ;  /* 0x0000009000027945 */ /* 0x000fe20003800000 */
[----:B------:R-:W-:Y:S02]  /*19600*/  IMAD.MOV.U32 R10, RZ, RZ, 0x0 ;  /* 0x00000000ff0a7424 */ /* 0x000fe400078e00ff */
[----:B01----:R-:W-:Y:S01]  /*19610*/  IMAD.MOV.U32 R11, RZ, RZ, 0x12f00000 ;  /* 0x12f00000ff0b7424 */ /* 0x003fe200078e00ff */
[----:B------:R-:W-:Y:S06]  /*19620*/  @P4 BRA `(.L_x_9939) ;  /* 0x0000000000144947 */ /* 0x000fec0003800000 */
[----:B------:R-:W-:Y:S01]  /*19630*/  LOP3.LUT P0, RZ, R19, 0x1, RZ, 0xc0, !PT ;  /* 0x0000000113ff7812 */ /* 0x000fe2000780c0ff */
[----:B------:R-:W-:-:S04]  /*19640*/  IMAD.MOV.U32 R6, RZ, RZ, 0x6c00 ;  /* 0x00006c00ff067424 */ /* 0x000fc800078e00ff */
[----:B------:R0:W-:Y:S08]  /*19650*/  SYNCS.ARRIVE.TRANS64 RZ, [R9+URZ+0x31cb0], R6 ;  /* 0x031cb00609ff79a7 */ /* 0x0001f0000800003f */
[----:B------:R-:W-:Y:S05]  /*19660*/  @!P0 BRA `(.L_x_9939) ;  /* 0x0000000000048947 */ /* 0x000fea0003800000 */
[----:B------:R-:W-:Y:S01]  /*19670*/  BPT.TRAP 0x1 ;  /* 0x000000040000795c */ /* 0x000fe20000300000 */
.L_x_9939:
[----:B------:R-:W-:Y:S05]  /*19680*/  BSYNC B2 ;  /* 0x0000000000027941 */ /* 0x000fea0003800000 */
.L_x_9938:
[----:B------:R-:W-:Y:S01]  /*19690*/  R2UR UR10, R12 ;  /* 0x000000000c0a72ca */ /* 0x000fe200000e0000 */
[----:B------:R-:W-:Y:S01]  /*196a0*/  UIADD3 UR4, UP0, UR36, 0x670, URZ ;  /* 0x0000067024047890 */ /* 0x000fe2000ff1e03f */
[----:B------:R-:W-:Y:S01]  /*196b0*/  R2UR UR6, R10 ;  /* 0x000000000a0672ca */ /* 0x000fe200000e0000 */
[----:B0-----:R-:W-:Y:S01]  /*196c0*/  VIADD R9, R9, 0x31cb0 ;  /* 0x00031cb009097836 */ /* 0x001fe20000000000 */
[----:B------:R-:W-:Y:S01]  /*196d0*/  R2UR UR7, R11 ;  /* 0x000000000b0772ca */ /* 0x000fe200000e0000 */
[----:B------:R-:W-:Y:S01]  /*196e0*/  VIADD R6, R7, 0x200 ;  /* 0x0000020007067836 */ /* 0x000fe20000000000 */
[----:B------:R-:W-:Y:S01]  /*196f0*/  PLOP3.LUT P0, PT, PT, PT, PT, 0x80, 0x0 ;  /* 0x000000000000781c */ /* 0x000fe20003f0f070 */
[----:B------:R-:W-:-:S12]  /*19700*/  UIADD3.X UR5, URZ, UR37, URZ, UP0, !UPT ;  /* 0x000000253f057290 */ /* 0x000fd800087fe43f */
.L_x_9940:
        /* <DEDUP_REMOVED lines=15> */
.L_x_9941:
        /* <DEDUP_REMOVED lines=15> */
.L_x_9942:
        /* <DEDUP_REMOVED lines=10> */
.L_x_9928:
[----:B------:R-:W-:Y:S05]  /*19990*/  BSYNC B1 ;  /* 0x0000000000017941 */ /* 0x000fea0003800000 */
.L_x_9927:
[----:B--2---:R-:W2:Y:S04]  /*199a0*/  LDL.LU R6, [R1] ;  /* 0x0000000001067983 */ /* 0x004ea80000300800 */
[----:B------:R-:W3:Y:S01]  /*199b0*/  LDL.LU R10, [R1+0x4] ;  /* 0x00000400010a7983 */ /* 0x000ee20000300800 */
[----:B------:R-:W-:Y:S01]  /*199c0*/  PLOP3.LUT P5, PT, PT, PT, PT, 0x8, 0x0 ;  /* 0x000000000000781c */ /* 0x000fe20003fae170 */
[----:B--2---:R-:W-:-:S05]  /*199d0*/  VIADD R6, R6, 0x1 ;  /* 0x0000000106067836 */ /* 0x004fca0000000000 */
[----:B------:R-:W-:-:S04]  /*199e0*/  ISETP.NE.AND P0, PT, R6, 0x2, PT ;  /* 0x000000020600780c */ /* 0x000fc80003f05270 */
[----:B------:R-:W-:-:S04]  /*199f0*/  SEL R7, RZ, 0x1, P0 ;  /* 0x00000001ff077807 */ /* 0x000fc80000000000 */
[----:B---3--:R-:W-:-:S05]  /*19a00*/  LOP3.LUT R10, R10, R7, RZ, 0x3c, !PT ;  /* 0x000000070a0a7212 */ /* 0x008fca00078e3cff */
[----:B------:R2:W-:Y:S02]  /*19a10*/  STL [R1+0x4], R10 ;  /* 0x0000040a01007387 */ /* 0x0005e40000100800 */
[----:B--2---:R-:W-:Y:S01]  /*19a20*/  VIADD R10, R5, 0xfffffffe ;  /* 0xfffffffe050a7836 */ /* 0x004fe20000000000 */
[----:B------:R-:W-:-:S04]  /*19a30*/  SEL R5, R6, RZ, P0 ;  /* 0x000000ff06057207 */ /* 0x000fc80000000000 */
[----:B------:R-:W-:Y:S01]  /*19a40*/  ISETP.GE.AND P0, PT, R10, R3, PT ;  /* 0x000000030a00720c */ /* 0x000fe20003f06270 */
[----:B------:R2:W-:-:S12]  /*19a50*/  STL [R1], R5 ;  /* 0x0000000501007387 */ /* 0x0005d80000100800 */
[----:B--2---:R-:W-:Y:S05]  /*19a60*/  @!P0 BRA `(.L_x_9921) ;  /* 0x00000008005c8947 */ /* 0x004fea0003800000 */
.L_x_9959:
[----:B------:R-:W-:Y:S05]  /*19a70*/  YIELD ;  /* 0x0000000000007946 */ /* 0x000fea0003800000 */
[----:B------:R-:W-:Y:S04]  /*19a80*/  BSSY B1, `(.L_x_9943) ;  /* 0x0000089000017945 */ /* 0x000fe80003800000 */
[----:B--2---:R-:W-:Y:S05]  /*19a90*/  @!P2 BRA `(.L_x_9944) ;  /* 0x00000008001ca947 */ /* 0x004fea0003800000 */
[----:B------:R-:W2:Y:S04]  /*19aa0*/  LDL R6, [R1] ;  /* 0x0000000001067983 */ /* 0x000ea80000100800 */
[----:B------:R-:W3:Y:S01]  /*19ab0*/  LDL R5, [R1+0x4] ;  /* 0x0000040001057983 */ /* 0x000ee20000100800 */
[----:B------:R-:W-:Y:S01]  /*19ac0*/  BSSY B2, `(.L_x_9945) ;  /* 0x0000005000027945 */ /* 0x000fe20003800000 */
[----:B--2---:R-:W-:Y:S01]  /*19ad0*/  IMAD R9, R6, 0x8, R16 ;  /* 0x0000000806097824 */ /* 0x004fe200078e0210 */
[----:B---3--:R-:W-:-:S04]  /*19ae0*/  SHF.L.U32 R8, R5, 0x1f, RZ ;  /* 0x0000001f05087819 */ /* 0x008fc800000006ff */
[----:B------:R-:W2:Y:S02]  /*19af0*/  SYNCS.PHASECHK.TRANS64.TRYWAIT P0, [R9+URZ+0x31ca0], R8 ;  /* 0x031ca008090075a7 */ /* 0x000ea4000800017f */
[----:B--2---:R-:W-:Y:S05]  /*19b00*/  @!P0 BRA `(.L_x_9946) ;  /* 0x0000006c00008947 */ /* 0x004fea0003800000 */
.L_x_10125:
[----:B------:R-:W-:Y:S05]  /*19b10*/  BSYNC B2 ;  /* 0x0000000000027941 */ /* 0x000fea0003800000 */
.L_x_9945:
[----:B------:R-:W3:Y:S01]  /*19b20*/  S2R R5, SR_TID.X ;  /* 0x0000000000057919 */ /* 0x000ee20000002100 */
[----:B------:R-:W-:Y:S01]  /*19b30*/  BSSY B2, `(.L_x_9947) ;  /* 0x0000009000027945 */ /* 0x000fe20003800000 */
[----:B---3--:R-:W-:-:S04]  /*19b40*/  LOP3.LUT R5, R5, 0x7f, RZ, 0xc0, !PT ;  /* 0x0000007f05057812 */ /* 0x008fc800078ec0ff */
[----:B------:R-:W-:-:S13]  /*19b50*/  ISETP.NE.AND P1, PT, R5, RZ, PT ;  /* 0x000000ff0500720c */ /* 0x000fda0003f25270 */
[----:B------:R-:W-:Y:S05]  /*19b60*/  @P1 BRA `(.L_x_9948) ;  /* 0x0000000000141947 */ /* 0x000fea0003800000 */
[----:B------:R-:W-:Y:S01]  /*19b70*/  LOP3.LUT P0, RZ, R19, 0x1, RZ, 0xc0, !PT ;  /* 0x0000000113ff7812 */ /* 0x000fe2000780c0ff */
[----:B------:R-:W-:-:S04]  /*19b80*/  IMAD.MOV.U32 R5, RZ, RZ, 0x6c00 ;  /* 0x00006c00ff057424 */ /* 0x000fc800078e00ff */
[----:B------:R3:W-:Y:S08]  /*19b90*/  SYNCS.ARRIVE.TRANS64 RZ, [R9+URZ+0x31c90], R5 ;  /* 0x031c900509ff79a7 */ /* 0x0007f0000800003f */
[----:B------:R-:W-:Y:S05]  /*19ba0*/  @!P0 BRA `(.L_x_9948) ;  /* 0x0000000000048947 */ /* 0x000fea0003800000 */
[----:B------:R-:W-:Y:S01]  /*19bb0*/  BPT.TRAP 0x1 ;  /* 0x000000040000795c */ /* 0x000fe20000300000 */
.L_x_9948:
[----:B------:R-:W-:Y:S05]  /*19bc0*/  BSYNC B2 ;  /* 0x0000000000027941 */ /* 0x000fea0003800000 */
.L_x_9947:
[----:B---3--:R-:W3:Y:S01]  /*19bd0*/  LDL R5, [R1] ;  /* 0x0000000001057983 */ /* 0x008ee20000100800 */
        /* <DEDUP_REMOVED lines=8> */
[----:B---3--:R-:W-:Y:S02]  /*19c60*/  IMAD R7, R5, 0x6c00, R16 ;  /* 0x00006c0005077824 */ /* 0x008fe400078e0210 */
[----:B------:R-:W-:-:S02]  /*19c70*/  VIADD R5, R9, 0x31c90 ;  /* 0x00031c9009057836 */ /* 0x000fc40000000000 */
[----:B0-----:R-:W-:-:S08]  /*19c80*/  VIADD R11, R7, 0x16a00 ;  /* 0x00016a00070b7836 */ /* 0x001fd00000000000 */
.L_x_9949:
        /* <DEDUP_REMOVED lines=16> */
.L_x_9950:
        /* <DEDUP_REMOVED lines=16> */
.L_x_9951:
        /* <DEDUP_REMOVED lines=13> */
.L_x_10126:
[----:B------:R-:W-:Y:S05]  /*19f60*/  BSYNC B2 ;  /* 0x0000000000027941 */ /* 0x000fea0003800000 */
.L_x_9952:
[----:B------:R-:W-:Y:S01]  /*19f70*/  BSSY B2, `(.L_x_9954) ;  /* 0x0000009000027945 */ /* 0x000fe20003800000 */
[----:B-1----:R-:W-:Y:S02]  /*19f80*/  IMAD.MOV.U32 R12, RZ, RZ, 0x0 ;  /* 0x00000000ff0c7424 */ /* 0x002fe400078e00ff */
[----:B------:R-:W-:Y:S01]  /*19f90*/  IMAD.MOV.U32 R13, RZ, RZ, 0x12f00000 ;  /* 0x12f00000ff0d7424 */ /* 0x000fe200078e00ff */
[----:B------:R-:W-:Y:S06]  /*19fa0*/  @P1 BRA `(.L_x_9955) ;  /* 0x0000000000141947 */ /* 0x000fec0003800000 */
[----:B------:R-:W-:Y:S01]  /*19fb0*/  LOP3.LUT P0, RZ, R19, 0x1, RZ, 0xc0, !PT ;  /* 0x0000000113ff7812 */ /* 0x000fe2000780c0ff */
[----:B------:R-:W-:-:S04]  /*19fc0*/  IMAD.MOV.U32 R5, RZ, RZ, 0x6c00 ;  /* 0x00006c00ff057424 */ /* 0x000fc800078e00ff */
[----:B------:R1:W-:Y:S08]  /*19fd0*/  SYNCS.ARRIVE.TRANS64 RZ, [R9+URZ+0x31cb0], R5 ;  /* 0x031cb00509ff79a7 */ /* 0x0003f0000800003f */
[----:B------:R-:W-:Y:S05]  /*19fe0*/  @!P0 BRA `(.L_x_9955) ;  /* 0x0000000000048947 */ /* 0x000fea0003800000 */
[----:B------:R-:W-:Y:S01]  /*19ff0*/  BPT.TRAP 0x1 ;  /* 0x000000040000795c */ /* 0x000fe20000300000 */
.L_x_9955:
[----:B------:R-:W-:Y:S05]  /*1a000*/  BSYNC B2 ;  /* 0x0000000000027941 */ /* 0x000fea0003800000 */
.L_x_9954:
        /* <DEDUP_REMOVED lines=8> */
.L_x_9956:
        /* <DEDUP_REMOVED lines=15> */
.L_x_9957:
        /* <DEDUP_REMOVED lines=15> */
.L_x_9958:
        /* <DEDUP_REMOVED lines=10> */
.L_x_9944:
[----:B------:R-:W-:Y:S05]  /*1a310*/  BSYNC B1 ;  /* 0x0000000000017941 */ /* 0x000fea0003800000 */
.L_x_9943:
[----:B------:R-:W2:Y:S04]  /*1a320*/  LDL.LU R5, [R1] ;  /* 0x0000000001057983 */ /* 0x000ea80000300800 */
        /* <DEDUP_REMOVED lines=9> */
[----:B------:R2:W-:Y:S06]  /*1a3c0*/  STL [R1], R5 ;  /* 0x0000000501007387 */ /* 0x0005ec0000100800 */
[----:B------:R-:W-:Y:S05]  /*1a3d0*/  @P0 BRA `(.L_x_9959) ;  /* 0xfffffff400a40947 */ /* 0x000fea000383ffff */
.L_x_9921:
[----:B------:R-:W-:Y:S05]  /*1a3e0*/  BSYNC B0 ;  /* 0x0000000000007941 */ /* 0x000fea0003800000 */
.L_x_9920:
[----:B------:R3:W5:Y:S01]  /*1a3f0*/  LDL R7, [R1+0x20] ;  /* 0x0000200001077983 */ /* 0x0007620000100800 */
[----:B------:R-:W-:Y:S01]  /*1a400*/  LOP3.LUT P0, RZ, R19, 0x4, RZ, 0xc0, !PT ;  /* 0x0000000413ff7812 */ /* 0x000fe2000780c0ff */
[----:B------:R-:W-:Y:S05]  /*1a410*/  @!P5 WARPSYNC.ALL ;  /* 0x000000000000d948 */ /* 0x000fea0003800000 */
[----:B------:R3:W-:Y:S01]  /*1a420*/  STL [R1+0x2c], RZ ;  /* 0x00002cff01007387 */ /* 0x0007e20000100800 */
[----:B------:R-:W-:Y:S01]  /*1a430*/  BSSY B0, `(.L_x_9960) ;  /* 0x000001f000007945 */ /* 0x000fe20003800000 */
[----:B------:R-:W-:Y:S06]  /*1a440*/  @!P5 BAR.SYNC.DEFER_BLOCKING 0xc, 0x200 ;  /* 0x030800000000db1d */ /* 0x000fec0000010000 */
[----:B---3--:R-:W-:Y:S05]  /*1a450*/  @!P0 BRA `(.L_x_9961) ;  /* 0x0000000000708947 */ /* 0x008fea0003800000 */
[----:B------:R-:W-:-:S13]  /*1a460*/  ISETP.NE.AND P0, PT, R4, RZ, PT ;  /* 0x000000ff0400720c */ /* 0x000fda0003f05270 */
[----:B------:R-:W3:Y:S02]  /*1a470*/  @!P0 LDC R4, c[0x0][0x9f0] ;  /* 0x00027c00ff048b82 */ /* 0x000ee40000000800 */
[-C--:B---3--:R-:W-:Y:S02]  /*1a480*/  IABS R0, R4.reuse ;  /* 0x0000000400007213 */ /* 0x088fe40000000000 */
[----:B------:R-:W-:Y:S02]  /*1a490*/  IABS R6, R4 ;  /* 0x0000000400067213 */ /* 0x000fe40000000000 */
[----:B------:R-:W3:Y:S03]  /*1a4a0*/  I2F.RP R2, R0 ;  /* 0x0000000000027306 */ /* 0x000ee60000209400 */
[----:B------:R-:W-:-:S05]  /*1a4b0*/  IMAD.MOV R6, RZ, RZ, -R6 ;  /* 0x000000ffff067224 */ /* 0x000fca00078e0a06 */
[----:B---3--:R-:W3:Y:S02]  /*1a4c0*/  MUFU.RCP R2, R2 ;  /* 0x0000000200027308 */ /* 0x008ee40000001000 */
[----:B---3--:R-:W-:-:S06]  /*1a4d0*/  VIADD R2, R2, 0xffffffe ;  /* 0x0ffffffe02027836 */ /* 0x008fcc0000000000 */
[----:B------:R-:W3:Y:S02]  /*1a4e0*/  F2I.FTZ.U32.TRUNC.NTZ R3, R2 ;  /* 0x0000000200037305 */ /* 0x000ee4000021f000 */
[----:B---3--:R-:W-:-:S04]  /*1a4f0*/  IMAD.MOV R2, RZ, RZ, -R3 ;  /* 0x000000ffff027224 */ /* 0x008fc800078e0a03 */
[----:B--2---:R-:W-:Y:S02]  /*1a500*/  IMAD R5, R2, R0, RZ ;  /* 0x0000000002057224 */ /* 0x004fe400078e02ff */
[----:B------:R-:W-:-:S04]  /*1a510*/  IMAD.MOV.U32 R2, RZ, RZ, RZ ;  /* 0x000000ffff027224 */ /* 0x000fc800078e00ff */
[----:B------:R-:W-:Y:S01]  /*1a520*/  IMAD.HI.U32 R5, R3, R5, R2 ;  /* 0x0000000503057227 */ /* 0x000fe200078e0002 */
[----:B-----5:R-:W-:-:S04]  /*1a530*/  IADD3 R3, R7, -0x1, R4 ;  /* 0xffffffff07037810 */ /* 0x020fc80007ffe004 */
        /* <DEDUP_REMOVED lines=14> */
.L_x_9961:
[----:B------:R-:W-:Y:S05]  /*1a620*/  BSYNC B0 ;  /* 0x0000000000007941 */ /* 0x000fea0003800000 */
.L_x_9960:
[----:B------:R-:W4:Y:S04]  /*1a630*/  LDL R0, [R1+0x2c] ;  /* 0x00002c0001007983 */ /* 0x000f280000100800 */
[----:B------:R-:W4:Y:S01]  /*1a640*/  LDL R2, [R1+0x48] ;  /* 0x0000480001027983 */ /* 0x000f220000100800 */
[----:B------:R-:W-:Y:S01]  /*1a650*/  BSSY B7, `(.L_x_9962) ;  /* 0x000041a000077945 */ /* 0x000fe20003800000 */
[----:B----4-:R-:W-:-:S05]  /*1a660*/  IMAD R2, R2, R0, RZ ;  /* 0x0000000002027224 */ /* 0x010fca00078e02ff */
[----:B-----5:R-:W-:Y:S01]  /*1a670*/  VIADDMNMX R0, R2, R0, R7, PT ;  /* 0x0000000002007246 */ /* 0x020fe20003800107 */
        /* <DEDUP_REMOVED lines=8> */
[----:B--23--:R-:W2:Y:S01]  /*1a700*/  S2R R5, SR_LANEID ;  /* 0x0000000000057919 */ /* 0x00cea20000000000 */
[----:B------:R-:W-:Y:S01]  /*1a710*/  VOTEU.ANY UR4, UPT, PT ;  /* 0x0000000000047886 */ /* 0x000fe200038e0100 */
[----:B------:R-:W3:Y:S01]  /*1a720*/  LDC.64 R2, c[0x0][0xc60] ;  /* 0x00031800ff027b82 */ /* 0x000ee20000000a00 */
[----:B------:R-:W2:Y:S02]  /*1a730*/  FLO.U32 R0, UR4 ;  /* 0x0000000400007d00 */ /* 0x000ea400080e0000 */
[----:B--2---:R-:W-:-:S06]  /*1a740*/  ISETP.EQ.U32.AND P0, PT, R0, R5, PT ;  /* 0x000000050000720c */ /* 0x004fcc0003f02070 */
[----:B------:R-:W3:Y:S07]  /*1a750*/  POPC R5, UR4 ;  /* 0x0000000400057d09 */ /* 0x000eee0008000000 */
[----:B---3--:R-:W2:Y:S01]  /*1a760*/  @P0 ATOMG.E.ADD.STRONG.GPU PT, R3, desc[UR60][R2.64], R5 ;  /* 0x00000005020309a8 */ /* 0x008ea200081ee1fc */
[----:B------:R-:W3:Y:S02]  /*1a770*/  S2R R4, SR_LTMASK ;  /* 0x0000000000047919 */ /* 0x000ee40000003900 */
[----:B---3--:R-:W-:-:S04]  /*1a780*/  LOP3.LUT R4, R4, UR4, RZ, 0xc0, !PT ;  /* 0x0000000404047c12 */ /* 0x008fc8000f8ec0ff */
[----:B------:R-:W3:Y:S01]  /*1a790*/  POPC R7, R4 ;  /* 0x0000000400077309 */ /* 0x000ee20000000000 */
[----:B--2---:R-:W3:Y:S02]  /*1a7a0*/  SHFL.IDX PT, R0, R3, R0, 0x1f ;  /* 0x00001f0003007589 */ /* 0x004ee400000e0000 */
[----:B---3--:R-:W-:Y:S01]  /*1a7b0*/  IADD3 R24, R0, UR38, R7 ;  /* 0x0000002600187c10 */ /* 0x008fe2000fffe007 */
[----:B------:R-:W-:Y:S06]  /*1a7c0*/  BRA `(.L_x_9964) ;  /* 0x0000004000087947 */ /* 0x000fec0003800000 */
.L_x_9963:
        /* <DEDUP_REMOVED lines=9> */
[----:B------:R-:W4:Y:S01]  /*1a860*/  LDC.64 R2, c[0x4][R2] ;  /* 0x0100000002027b82 */ /* 0x000f220000000a00 */
[----:B--23--:R-:W-:Y:S02]  /*1a870*/  IMAD.U32 R5, RZ, RZ, UR7 ;  /* 0x00000007ff057e24 */ /* 0x00cfe4000f8e00ff */
[----:B------:R-:W-:Y:S02]  /*1a880*/  IMAD.U32 R6, RZ, RZ, UR8 ;  /* 0x00000008ff067e24 */ /* 0x000fe4000f8e00ff */
[----:B------:R-:W-:-:S02]  /*1a890*/  IMAD.U32 R7, RZ, RZ, UR9 ;  /* 0x00000009ff077e24 */ /* 0x000fc4000f8e00ff */
[----:B------:R-:W-:Y:S02]  /*1a8a0*/  IMAD.U32 R10, RZ, RZ, UR4 ;  /* 0x00000004ff0a7e24 */ /* 0x000fe4000f8e00ff */
[----:B0-----:R-:W-:Y:S02]  /*1a8b0*/  IMAD.U32 R11, RZ, RZ, UR5 ;  /* 0x00000005ff0b7e24 */ /* 0x001fe4000f8e00ff */
[----:B------:R-:W-:Y:S02]  /*1a8c0*/  IMAD.MOV.U32 R8, RZ, RZ, 0x70 ;  /* 0x00000070ff087424 */ /* 0x000fe400078e00ff */
[----:B-1----:R-:W-:Y:S02]  /*1a8d0*/  IMAD.MOV.U32 R12, RZ, RZ, 0x1 ;  /* 0x00000001ff0c7424 */ /* 0x002fe400078e00ff */
[----:B------:R-:W-:-:S07]  /*1a8e0*/  IMAD.MOV.U32 R13, RZ, RZ, RZ ;  /* 0x000000ffff0d7224 */ /* 0x000fce00078e00ff */
[----:B------:R-:W-:-:S07]  /*1a8f0*/  LEPC R20, `(.L_x_9966) ;  /* 0x000000001014794e */ /* 0x000fce0000000000 */
[----:B----4-:R-:W-:Y:S05]  /*1a900*/  CALL.ABS.NOINC R2 ;  /* 0x0000000002007343 */ /* 0x010fea0003c00000 */
.L_x_9966:
[----:B------:R-:W-:Y:S05]  /*1a910*/  BSYNC B6 ;  /* 0x0000000000067941 */ /* 0x000fea0003800000 */
.L_x_9965:
        /* <DEDUP_REMOVED lines=20> */
.L_x_9969:
        /* <DEDUP_REMOVED lines=16> */
.L_x_9968:
[----:B------:R-:W-:Y:S05]  /*1ab60*/  BSYNC B6 ;  /* 0x0000000000067941 */ /* 0x000fea0003800000 */
.L_x_9967:
[----:B------:R-:W-:Y:S01]  /*1ab70*/  ULDC.64 UR4, c[0x0][0x9f8] ;  /* 0x00027e0000047ab9 */ /* 0x000fe20000000a00 */
[----:B------:R-:W4:Y:S01]  /*1ab80*/  LDL R20, [R1+0x24] ;  /* 0x0000240001147983 */ /* 0x000f220000100800 */
[----:B------:R-:W-:Y:S01]  /*1ab90*/  ISETP.NE.U32.AND P0, PT, RZ, UR4, PT ;  /* 0x00000004ff007c0c */ /* 0x000fe2000bf05070 */
[----:B------:R-:W5:Y:S03]  /*1aba0*/  LDC.64 R2, c[0x0][0x418] ;  /* 0x00010600ff027b82 */ /* 0x000f660000000a00 */
[----:B------:R-:W-:-:S13]  /*1abb0*/  ISETP.NE.AND.EX P0, PT, RZ, UR5, PT, P0 ;  /* 0x00000005ff007c0c */ /* 0x000fda000bf05300 */
[----:B------:R-:W-:-:S04]  /*1abc0*/  @P0 IADD3 R22, P1, R22, UR4, RZ ;  /* 0x0000000416160c10 */ /* 0x000fc8000ff3e0ff */
[----:B------:R-:W-:Y:S01]  /*1abd0*/  @P0 IADD3.X R23, R23, UR5, RZ, P1, !PT ;  /* 0x0000000517170c10 */ /* 0x000fe20008ffe4ff */
[----:B------:R-:W-:-:S04]  /*1abe0*/  ULDC.64 UR4, c[0x0][0xa08] ;  /* 0x0002820000047ab9 */ /* 0x000fc80000000a00 */
[----:B------:R4:W2:Y:S01]  /*1abf0*/  @P0 LDG.E R26, desc[UR60][R22.64] ;  /* 0x0000003c161a0981 */ /* 0x0008a2000c1e1900 */
[----:B-----5:R-:W-:Y:S01]  /*1ac00*/  LOP3.LUT P0, RZ, R2, UR4, RZ, 0xfc, !PT ;  /* 0x0000000402ff7c12 */ /* 0x020fe2000f80fcff */
[----:B------:R-:W-:-:S03]  /*1ac10*/  UMOV UR4, 0xffffffff ;  /* 0xffffffff00047882 */ /* 0x000fc60000000000 */
[----:B------:R-:W-:Y:S01]  /*1ac20*/  LOP3.LUT P0, RZ, R3, UR5, RZ, 0xfc, P0 ;  /* 0x0000000503ff7c12 */ /* 0x000fe2000800fcff */
[----:B----4-:R-:W-:Y:S01]  /*1ac30*/  VIADD R23, R20, 0xffffffff ;  /* 0xffffffff14177836 */ /* 0x010fe20000000000 */
[----:B--2---:R-:W-:Y:S02]  /*1ac40*/  SHF.R.S32.HI R7, RZ, 0x1f, R26 ;  /* 0x0000001fff077819 */ /* 0x004fe4000001141a */
[----:B------:R-:W-:-:S03]  /*1ac50*/  SEL R22, R26, RZ, !P0 ;  /* 0x000000ff1a167207 */ /* 0x000fc60004000000 */
[----:B------:R2:W-:Y:S01]  /*1ac60*/  STL [R1+0x8], R7 ;  /* 0x0000080701007387 */ /* 0x0005e20000100800 */
[----:B------:R-:W-:Y:S05]  /*1ac70*/  BRA.DIV UR4, `(.L_x_9970) ;  /* 0x0000005a04cc7947 */ /* 0x000fea000b800000 */
[----:B------:R-:W4:Y:S02]  /*1ac80*/  S2R R0, SR_TID.X ;  /* 0x0000000000007919 */ /* 0x000f240000002100 */
[----:B----4-:R-:W-:-:S04]  /*1ac90*/  SHF.R.U32.HI R0, RZ, 0x5, R0 ;  /* 0x00000005ff007819 */ /* 0x010fc80000011600 */
[----:B------:R-:W-:-:S05]  /*1aca0*/  LOP3.LUT R0, R0, 0x3, RZ, 0xc0, !PT ;  /* 0x0000000300007812 */ /* 0x000fca00078ec0ff */
[----:B------:R4:W0:Y:S02]  /*1acb0*/  SHFL.IDX PT, R14, R0, RZ, 0x1f ;  /* 0x00001fff000e7589 */ /* 0x00082400000e0000 */
.L_x_10129:
[----:B0-----:R-:W-:Y:S02]  /*1acc0*/  ISETP.NE.AND P0, PT, R14, RZ, PT ;  /* 0x000000ff0e00720c */ /* 0x001fe40003f05270 */
[----:B------:R-:W-:Y:S02]  /*1acd0*/  PLOP3.LUT P1, PT, PT, PT, PT, 0x8, 0x0 ;  /* 0x000000000000781c */ /* 0x000fe40003f2e170 */
[----:B------:R-:W-:-:S11]  /*1ace0*/  LOP3.LUT R19, R19, 0xfffffffb, RZ, 0xc0, !PT ;  /* 0xfffffffb13137812 */ /* 0x000fd600078ec0ff */
[----:B------:R-:W-:Y:S01]  /*1acf0*/  @P1 LOP3.LUT R19, R19, 0x4, RZ, 0xfc, !PT ;  /* 0x0000000413131812 */ /* 0x000fe200078efcff */
[----:B------:R-:W-:Y:S06]  /*1ad00*/  @P0 BRA `(.L_x_9971) ;  /* 0x0000000400140947 */ /* 0x000fec0003800000 */
[----:B------:R-:W-:-:S03]  /*1ad10*/  UMOV UR4, 0xffffffff ;  /* 0xffffffff00047882 */ /* 0x000fc60000000000 */
[----:B------:R-:W-:Y:S05]  /*1ad20*/  BRA.DIV UR4, `(.L_x_9972) ;  /* 0x0000005a04d47947 */ /* 0x000fea000b800000 */
[----:B------:R-:W-:-:S13]  /*1ad30*/  ELECT P6, URZ, PT ;  /* 0x00000000003f782f */ /* 0x000fda00038c0000 */
.L_x_10132:
[----:B------:R-:W-:Y:S05]  /*1ad40*/  @!P6 BRA `(.L_x_9971) ;  /* 0x000000040004e947 */ /* 0x000fea0003800000 */
[----:B------:R-:W-:-:S04]  /*1ad50*/  ISETP.NE.U32.AND P0, PT, R2, RZ, PT ;  /* 0x000000ff0200720c */ /* 0x000fc80003f05070 */
[----:B------:R-:W-:-:S13]  /*1ad60*/  ISETP.NE.AND.EX P0, PT, R3, RZ, PT, P0 ;  /* 0x000000ff0300720c */ /* 0x000fda0003f05300 */
[----:B------:R-:W-:Y:S05]  /*1ad70*/  @!P0 BRA `(.L_x_9973) ;  /* 0x0000000000488947 */ /* 0x000fea0003800000 */
[----:B------:R-:W0:Y:S01]  /*1ad80*/  LDC R6, c[0x0][0x43c] ;  /* 0x00010f00ff067b82 */ /* 0x000e220000000800 */
[----:B----4-:R-:W-:Y:S01]  /*1ad90*/  IMAD.MOV.U32 R0, RZ, RZ, R23 ;  /* 0x000000ffff007224 */ /* 0x010fe200078e0017 */
[----:B------:R-:W-:Y:S01]  /*1ada0*/  ULDC.64 UR4, c[0x0][0x428] ;  /* 0x00010a0000047ab9 */ /* 0x000fe20000000a00 */
[----:B0-----:R-:W-:-:S13]  /*1adb0*/  ISETP.NE.AND P0, PT, R6, 0x1, PT ;  /* 0x000000010600780c */ /* 0x001fda0003f05270 */
[----:B---3--:R-:W0:Y:S02]  /*1adc0*/  @P0 LDC.64 R4, c[0x0][0x440] ;  /* 0x00011000ff040b82 */ /* 0x008e240000000a00 */
[----:B0-----:R-:W-:-:S05]  /*1add0*/  @P0 IMAD.HI.U32 R4, R23, R4, RZ ;  /* 0x0000000417040227 */ /* 0x001fca00078e00ff */
        /* <DEDUP_REMOVED lines=12> */
.L_x_9973:
[----:B----4-:R-:W-:Y:S01]  /*1aea0*/  IMAD R0, R18, 0x8, R16 ;  /* 0x0000000812007824 */ /* 0x010fe200078e0210 */
[----:B0-----:R-:W-:-:S04]  /*1aeb0*/  SHF.L.U32 R2, R28, 0x1f, RZ ;  /* 0x0000001f1c027819 */ /* 0x001fc800000006ff */
[----:B------:R-:W0:Y:S02]  /*1aec0*/  SYNCS.PHASECHK.TRANS64.TRYWAIT P0, [R0+URZ+0x31c40], R2 ;  /* 0x031c4002000075a7 */ /* 0x000e24000800017f */
[----:B0-----:R-:W-:Y:S05]  /*1aed0*/  @!P0 BRA `(.L_x_9974) ;  /* 0x0000005800888947 */ /* 0x001fea0003800000 */
.L_x_10133:
[----:B------:R-:W4:Y:S02]  /*1aee0*/  S2R R3, SR_TID.X ;  /* 0x0000000000037919 */ /* 0x000f240000002100 */
[----:B----4-:R-:W-:-:S04]  /*1aef0*/  LOP3.LUT R3, R3, 0x7f, RZ, 0xc0, !PT ;  /* 0x0000007f03037812 */ /* 0x010fc800078ec0ff */
[----:B------:R-:W-:-:S13]  /*1af00*/  ISETP.NE.AND P0, PT, R3, RZ, PT ;  /* 0x000000ff0300720c */ /* 0x000fda0003f05270 */
[----:B------:R-:W-:Y:S05]  /*1af10*/  @P0 BRA `(.L_x_9975) ;  /* 0x0000000000140947 */ /* 0x000fea0003800000 */
[----:B------:R-:W-:Y:S01]  /*1af20*/  LOP3.LUT P1, RZ, R19, 0x1, RZ, 0xc0, !PT ;  /* 0x0000000113ff7812 */ /* 0x000fe2000782c0ff */
[----:B0-----:R-:W-:-:S04]  /*1af30*/  IMAD.MOV.U32 R2, RZ, RZ, 0x6c00 ;  /* 0x00006c00ff027424 */ /* 0x001fc800078e00ff */
[----:B------:R4:W-:Y:S08]  /*1af40*/  SYNCS.ARRIVE.TRANS64 RZ, [R0+URZ+0x31c30], R2 ;  /* 0x031c300200ff79a7 */ /* 0x0009f0000800003f */
[----:B------:R-:W-:Y:S05]  /*1af50*/  @!P1 BRA `(.L_x_9975) ;  /* 0x0000000000049947 */ /* 0x000fea0003800000 */
[----:B------:R-:W-:Y:S01]  /*1af60*/  BPT.TRAP 0x1 ;  /* 0x000000040000795c */ /* 0x000fe20000300000 */
.L_x_9975:
[----:B------:R-:W-:Y:S01]  /*1af70*/  R2UR UR9, R0 ;  /* 0x00000000000972ca */ /* 0x000fe200000e0000 */
[----:B0---4-:R-:W-:Y:S01]  /*1af80*/  IMAD R0, R18, 0x6c00, R16 ;  /* 0x00006c0012007824 */ /* 0x011fe200078e0210 */
        /* <DEDUP_REMOVED lines=22> */
[----:B0-----:R-:W-:Y:S01]  /*1b0f0*/  UMOV UR8, UR15 ;  /* 0x0000000f00087c82 */ /* 0x001fe20008000000 */
[----:B------:R-:W-:-:S02]  /*1b100*/  UMOV UR10, UR17 ;  /* 0x00000011000a7c82 */ /* 0x000fc40008000000 */
[----:B------:R0:W-:Y:S02]  /*1b110*/  UTMALDG.4D [UR8], [UR4], desc[UR6] ;  /* 0x00000608040075b4 */ /* 0x0001e40008019000 */
[----:B0-----:R-:W-:Y:S01]  /*1b120*/  UMOV UR8, UR16 ;  /* 0x0000001000087c82 */ /* 0x001fe20008000000 */
[----:B------:R-:W-:Y:S02]  /*1b130*/  UMOV UR10, UR14 ;  /* 0x0000000e000a7c82 */ /* 0x000fe40008000000 */
[----:B------:R0:W-:Y:S02]  /*1b140*/  UTMALDG.4D [UR8], [UR4], desc[UR6] ;  /* 0x00000608040075b4 */ /* 0x0001e40008019000 */
[----:B0-----:R-:W-:Y:S01]  /*1b150*/  NOP ;  /* 0x0000000000007918 */ /* 0x001fe20000000000 */
.L_x_9971:
[----:B------:R-:W5:Y:S04]  /*1b160*/  LDL.LU R4, [R1+0x28] ;  /* 0x0000280001047983 */ /* 0x000f680000300800 */
[----:B------:R-:W2:Y:S04]  /*1b170*/  LDL.LU R6, [R1+0x18] ;  /* 0x0000180001067983 */ /* 0x000ea80000300800 */
[----:B------:R-:W3:Y:S01]  /*1b180*/  LDL.LU R3, [R1+0x3c] ;  /* 0x00003c0001037983 */ /* 0x000ee20000300800 */
[----:B------:R-:W-:Y:S05]  /*1b190*/  WARPSYNC.ALL ;  /* 0x0000000000007948 */ /* 0x000fea0003800000 */
[----:B------:R-:W-:Y:S01]  /*1b1a0*/  ULDC.64 UR6, c[0x0][0xa00] ;  /* 0x0002800000067ab9 */ /* 0x000fe20000000a00 */
[----:B------:R-:W-:Y:S01]  /*1b1b0*/  ULDC.64 UR4, c[0x0][0x298] ;  /* 0x0000a60000047ab9 */ /* 0x000fe20000000a00 */
[----:B----4-:R-:W-:Y:S01]  /*1b1c0*/  VIADD R0, R16, 0xda00 ;  /* 0x0000da0010007836 */ /* 0x010fe20000000000 */
[----:B------:R-:W-:Y:S01]  /*1b1d0*/  BAR.SYNC.DEFER_BLOCKING 0x8, 0x200 ;  /* 0x0208000000007b1d */ /* 0x000fe20000010000 */
[----:B------:R-:W-:-:S03]  /*1b1e0*/  ISETP.NE.U32.AND P0, PT, RZ, UR6, PT ;  /* 0x00000006ff007c0c */ /* 0x000fc6000bf05070 */
[----:B------:R-:W-:Y:S02]  /*1b1f0*/  LOP3.LUT P1, RZ, R0, 0x1bf, RZ, 0xc0, !PT ;  /* 0x000001bf00ff7812 */ /* 0x000fe4000782c0ff */
[----:B------:R-:W-:Y:S01]  /*1b200*/  ISETP.NE.AND.EX P0, PT, RZ, UR7, PT, P0 ;  /* 0x00000007ff007c0c */ /* 0x000fe2000bf05300 */
[----:B------:R-:W-:Y:S01]  /*1b210*/  BSSY B6, `(.L_x_9976) ;  /* 0x000001d000067945 */ /* 0x000fe20003800000 */
[----:B-----5:R-:W-:Y:S02]  /*1b220*/  SHF.R.S32.HI R2, RZ, 0x1f, R4 ;  /* 0x0000001fff027819 */ /* 0x020fe40000011404 */
[----:B--2---:R-:W-:-:S03]  /*1b230*/  SEL R6, R6, RZ, !P0 ;  /* 0x000000ff06067207 */ /* 0x004fc60004000000 */
[----:B------:R-:W-:-:S04]  /*1b240*/  IMAD R2, R2, UR4, RZ ;  /* 0x0000000402027c24 */ /* 0x000fc8000f8e02ff */
[C---:B------:R-:W-:Y:S01]  /*1b250*/  IMAD R0, R4.reuse, UR5, R2 ;  /* 0x0000000504007c24 */ /* 0x040fe2000f8e0202 */
[----:B---3--:R-:W-:Y:S01]  /*1b260*/  SEL R2, R3, RZ, !P0 ;  /* 0x000000ff03027207 */ /* 0x008fe20004000000 */
        /* <DEDUP_REMOVED lines=19> */
[----:B-1----:R-:W-:Y:S02]  /*1b3a0*/  IMAD.MOV.U32 R12, RZ, RZ, 0x1 ;  /* 0x00000001ff0c7424 */ /* 0x002fe400078e00ff */
[----:B------:R-:W-:-:S07]  /*1b3b0*/  IMAD.MOV.U32 R13, RZ, RZ, RZ ;  /* 0x000000ffff0d7224 */ /* 0x000fce00078e00ff */
[----:B------:R-:W-:-:S07]  /*1b3c0*/  LEPC R20, `(.L_x_9977) ;  /* 0x000000001014794e */ /* 0x000fce0000000000 */
[----:B0-----:R-:W-:Y:S05]  /*1b3d0*/  CALL.ABS.NOINC R2 ;  /* 0x0000000002007343 */ /* 0x001fea0003c00000 */
.L_x_9977:
[----:B------:R-:W-:Y:S05]  /*1b3e0*/  BSYNC B6 ;  /* 0x0000000000067941 */ /* 0x000fea0003800000 */
.L_x_9976:
[----:B------:R-:W2:Y:S01]  /*1b3f0*/  LDL.LU R20, [R1+0x28] ;  /* 0x0000280001147983 */ /* 0x000ea20000300800 */
[----:B------:R-:W3:Y:S01]  /*1b400*/  LDC R10, c[0x0][0x448] ;  /* 0x00011200ff0a7b82 */ /* 0x000ee20000000800 */
[----:B------:R-:W-:Y:S01]  /*1b410*/  ULDC.64 UR4, c[0x0][0x2d8] ;  /* 0x0000b60000047ab9 */ /* 0x000fe20000000a00 */
[----:B------:R-:W-:Y:S01]  /*1b420*/  ULDC.64 UR6, c[0x0][0x2e0] ;  /* 0x0000b80000067ab9 */ /* 0x000fe20000000a00 */
[----:B0-----:R-:W2:Y:S01]  /*1b430*/  LDL.LU.64 R2, [R1+0x30] ;  /* 0x0000300001027983 */ /* 0x001ea20000300a00 */
[----:B------:R-:W-:-:S03]  /*1b440*/  ULDC.64 UR8, c[0x0][0x280] ;  /* 0x0000a00000087ab9 */ /* 0x000fc60000000a00 */
[----:B------:R-:W4:Y:S04]  /*1b450*/  LDL.LU R21, [R1+0x3c] ;  /* 0x00003c0001157983 */ /* 0x000f280000300800 */
[----:B------:R-:W5:Y:S01]  /*1b460*/  LDL.LU R4, [R1+0x18] ;  /* 0x0000180001047983 */ /* 0x000f620000300800 */
[----:B-1----:R-:W0:Y:S01]  /*1b470*/  S2R R13, SR_TID.X ;  /* 0x00000000000d7919 */ /* 0x002e220000002100 */
[----:B---3--:R-:W-:-:S13]  /*1b480*/  ISETP.NE.AND P0, PT, R10, 0x1, PT ;  /* 0x000000010a00780c */ /* 0x008fda0003f05270 */
[----:B------:R-:W1:Y:S01]  /*1b490*/  @P0 LDC R5, c[0x0][0x450] ;  /* 0x00011400ff050b82 */ /* 0x000e620000000800 */
[----:B0-----:R-:W-:-:S05]  /*1b4a0*/  IMAD.SHL.U32 R11, R13, 0x8, RZ ;  /* 0x000000080d0b7824 */ /* 0x001fca00078e00ff */
[----:B------:R-:W-:-:S04]  /*1b4b0*/  LOP3.LUT R11, R11, 0x18, RZ, 0xc0, !PT ;  /* 0x000000180b0b7812 */ /* 0x000fc800078ec0ff */
[C---:B------:R-:W-:Y:S02]  /*1b4c0*/  LOP3.LUT R12, R11.reuse, 0x20, RZ, 0xfc, !PT ;  /* 0x000000200b0c7812 */ /* 0x040fe400078efcff */
[----:B------:R-:W-:Y:S01]  /*1b4d0*/  LOP3.LUT R11, R11, 0x40, RZ, 0xfc, !PT ;  /* 0x000000400b0b7812 */ /* 0x000fe200078efcff */
[----:B--2---:R-:W-:Y:S02]  /*1b4e0*/  IMAD.MOV.U32 R3, RZ, RZ, R20 ;  /* 0x000000ffff037224 */ /* 0x004fe400078e0014 */
[----:B------:R-:W0:Y:S01]  /*1b4f0*/  S2R R20, SR_TID.X ;  /* 0x0000000000147919 */ /* 0x000e220000002100 */
[----:B------:R-:W-:-:S04]  /*1b500*/  IMAD.WIDE.U32 R2, R17, UR4, R2 ;  /* 0x0000000411027c25 */ /* 0x000fc8000f8e0002 */
[----:B------:R-:W-:Y:S01]  /*1b510*/  IMAD R3, R17, UR5, R3 ;  /* 0x0000000511037c24 */ /* 0x000fe2000f8e0203 */
[----:B------:R-:W-:Y:S01]  /*1b520*/  ULDC.64 UR4, c[0x0][0x2d0] ;  /* 0x0000b40000047ab9 */ /* 0x000fe20000000a00 */
[----:B----4-:R-:W-:Y:S02]  /*1b530*/  IMAD R0, R21, UR6, RZ ;  /* 0x0000000615007c24 */ /* 0x010fe4000f8e02ff */
[----:B-----5:R-:W-:-:S04]  /*1b540*/  IMAD.WIDE.U32 R2, R4, UR6, R2 ;  /* 0x0000000604027c25 */ /* 0x020fc8000f8e0002 */
[----:B------:R-:W-:Y:S01]  /*1b550*/  IMAD R0, R4, UR7, R0 ;  /* 0x0000000704007c24 */ /* 0x000fe2000f8e0200 */
[----:B------:R-:W-:Y:S01]  /*1b560*/  ULDC.64 UR6, c[0x0][0x2c8] ;  /* 0x0000b20000067ab9 */ /* 0x000fe20000000a00 */
[----:B------:R-:W2:Y:S02]  /*1b570*/  @P0 LDC R4, c[0x0][0x44c] ;  /* 0x00011300ff040b82 */ /* 0x000ea40000000800 */
[----:B------:R-:W-:Y:S01]  /*1b580*/  IMAD.IADD R3, R3, 0x1, R0 ;  /* 0x0000000103037824 */ /* 0x000fe200078e0200 */
[C---:B0-----:R-:W-:Y:S01]  /*1b590*/  LOP3.LUT R21, R20.reuse, 0x7f, RZ, 0xc0, !PT ;  /* 0x0000007f14157812 */ /* 0x041fe200078ec0ff */
[----:B------:R-:W-:-:S03]  /*1b5a0*/  IMAD.SHL.U32 R20, R20, 0x20, RZ ;  /* 0x0000002014147824 */ /* 0x000fc600078e00ff */
[----:B------:R-:W-:-:S04]  /*1b5b0*/  SHF.R.U32.HI R21, RZ, 0x2, R21 ;  /* 0x00000002ff157819 */ /* 0x000fc80000011615 */
[----:B------:R-:W-:Y:S02]  /*1b5c0*/  LOP3.LUT R20, R21, 0x60, R20, 0xf8, !PT ;  /* 0x0000006015147812 */ /* 0x000fe400078ef814 */
[----:B------:R-:W-:-:S03]  /*1b5d0*/  LOP3.LUT R21, R13, 0x7f, RZ, 0xc0, !PT ;  /* 0x0000007f0d157812 */ /* 0x000fc600078ec0ff */
[----:B------:R-:W-:Y:S01]  /*1b5e0*/  IMAD R8, R25, 0xc0, R20 ;  /* 0x000000c019087824 */ /* 0x000fe200078e0214 */
[----:B------:R-:W-:Y:S01]  /*1b5f0*/  SHF.R.U32.HI R21, RZ, 0x2, R21 ;  /* 0x00000002ff157819 */ /* 0x000fe20000011615 */
[----:B------:R-:W-:Y:S02]  /*1b600*/  IMAD.SHL.U32 R20, R13, 0x8, RZ ;  /* 0x000000080d147824 */ /* 0x000fe400078e00ff */
[----:B--2---:R-:W-:-:S03]  /*1b610*/  @P0 IMAD.HI.U32 R0, R8, R4, RZ ;  /* 0x0000000408000227 */ /* 0x004fc600078e00ff */
[----:B------:R-:W-:Y:S01]  /*1b620*/  LOP3.LUT R20, R20, 0x18, RZ, 0xc0, !PT ;  /* 0x0000001814147812 */ /* 0x000fe200078ec0ff */
[----:B------:R-:W-:Y:S01]  /*1b630*/  IMAD.MOV.U32 R4, RZ, RZ, R8 ;  /* 0x000000ffff047224 */ /* 0x000fe200078e0008 */
[----:B-1----:R-:W-:-:S04]  /*1b640*/  @P0 SHF.R.U32.HI R4, RZ, R5, R0 ;  /* 0x00000005ff040219 */ /* 0x002fc80000011600 */
[--C-:B------:R-:W-:Y:S01]  /*1b650*/  SHF.R.S32.HI R0, RZ, 0x1f, R4.reuse ;  /* 0x0000001fff007819 */ /* 0x100fe20000011404 */
[----:B------:R-:W-:-:S04]  /*1b660*/  IMAD.MOV R6, RZ, RZ, -R4 ;  /* 0x000000ffff067224 */ /* 0x000fc800078e0a04 */
[----:B------:R-:W-:-:S04]  /*1b670*/  IMAD R0, R0, UR4, RZ ;  /* 0x0000000400007c24 */ /* 0x000fc8000f8e02ff */
[C---:B------:R-:W-:Y:S02]  /*1b680*/  IMAD R0, R4.reuse, UR5, R0 ;  /* 0x0000000504007c24 */ /* 0x040fe4000f8e0200 */
[----:B------:R-:W-:-:S04]  /*1b690*/  IMAD.WIDE.U32 R4, R4, UR4, R2 ;  /* 0x0000000404047c25 */ /* 0x000fc8000f8e0002 */
[----:B------:R-:W-:Y:S02]  /*1b6a0*/  IMAD.IADD R5, R5, 0x1, R0 ;  /* 0x0000000105057824 */ /* 0x000fe400078e0200 */
[----:B------:R-:W-:Y:S02]  /*1b6b0*/  IMAD R0, R10, R6, R8 ;  /* 0x000000060a007224 */ /* 0x000fe400078e0208 */
[----:B------:R-:W-:-:S03]  /*1b6c0*/  VIADD R8, R8, 0x80 ;  /* 0x0000008008087836 */ /* 0x000fc60000000000 */
[----:B------:R-:W-:-:S05]  /*1b6d0*/  SHF.R.S32.HI R6, RZ, 0x1f, R0 ;  /* 0x0000001fff067819 */ /* 0x000fca0000011400 */
[----:B------:R-:W-:Y:S02]  /*1b6e0*/  IMAD R9, R6, UR6, RZ ;  /* 0x0000000606097c24 */ /* 0x000fe4000f8e02ff */
[C---:B------:R-:W-:Y:S02]  /*1b6f0*/  IMAD.WIDE.U32 R6, R0.reuse, UR6, R4 ;  /* 0x0000000600067c25 */ /* 0x040fe4000f8e0004 */
[----:B------:R-:W0:Y:S02]  /*1b700*/  @P0 LDC R5, c[0x0][0x44c] ;  /* 0x00011300ff050b82 */ /* 0x000e240000000800 */
[----:B------:R-:W-:Y:S01]  /*1b710*/  IMAD R0, R0, UR7, R9 ;  /* 0x0000000700007c24 */ /* 0x000fe2000f8e0209 */
[----:B------:R-:W-:-:S03]  /*1b720*/  LEA R4, P1, R6, UR8, 0x1 ;  /* 0x0000000806047c11 */ /* 0x000fc6000f8208ff */
[----:B------:R-:W-:Y:S02]  /*1b730*/  IMAD.IADD R0, R7, 0x1, R0 ;  /* 0x0000000107007824 */ /* 0x000fe400078e0200 */
[----:B------:R-:W1:Y:S03]  /*1b740*/  @P0 LDC R7, c[0x0][0x450] ;  /* 0x00011400ff070b82 */ /* 0x000e660000000800 */
[----:B------:R-:W-:Y:S01]  /*1b750*/  LEA.HI.X R0, R6, UR9, R0, 0x1, P1 ;  /* 0x0000000906007c11 */ /* 0x000fe200088f0c00 */
[----:B------:R-:W-:Y:S02]  /*1b760*/  IMAD.MOV.U32 R6, RZ, RZ, R8 ;  /* 0x000000ffff067224 */ /* 0x000fe400078e0008 */
[----:B0-----:R-:W-:-:S05]  /*1b770*/  @P0 IMAD.HI.U32 R5, R8, R5, RZ ;  /* 0x0000000508050227 */ /* 0x001fca00078e00ff */
[----:B-1----:R-:W-:-:S04]  /*1b780*/  @P0 SHF.R.U32.HI R6, RZ, R7, R5 ;  /* 0x00000007ff060219 */ /* 0x002fc80000011605 */
[--C-:B------:R-:W-:Y:S01]  /*1b790*/  SHF.R.S32.HI R7, RZ, 0x1f, R6.reuse ;  /* 0x0000001fff077819 */ /* 0x100fe20000011406 */
[----:B------:R-:W-:Y:S02]  /*1b7a0*/  IMAD.MOV R5, RZ, RZ, -R6 ;  /* 0x000000ffff057224 */ /* 0x000fe400078e0a06 */
[----:B------:R-:W-:-:S04]  /*1b7b0*/  IMAD.WIDE.U32 R2, R6, UR4, R2 ;  /* 0x0000000406027c25 */ /* 0x000fc8000f8e0002 */
[----:B------:R-:W-:Y:S02]  /*1b7c0*/  IMAD R5, R10, R5, R8 ;  /* 0x000000050a057224 */ /* 0x000fe400078e0208 */
[----:B------:R-:W-:Y:S01]  /*1b7d0*/  IMAD R7, R7, UR4, RZ ;  /* 0x0000000407077c24 */ /* 0x000fe2000f8e02ff */
[----:B------:R-:W-:Y:S02]  /*1b7e0*/  ULDC UR4, c[0x0][0x2b8] ;  /* 0x0000ae0000047ab9 */ /* 0x000fe40000000800 */
[----:B------:R-:W-:Y:S01]  /*1b7f0*/  ISETP.GE.AND P3, PT, R20, UR4, PT ;  /* 0x0000000414007c0c */ /* 0x000fe2000bf66270 */
[----:B------:R-:W-:Y:S01]  /*1b800*/  IMAD R7, R6, UR5, R7 ;  /* 0x0000000506077c24 */ /* 0x000fe2000f8e0207 */
[----:B------:R-:W-:Y:S01]  /*1b810*/  SHF.R.S32.HI R6, RZ, 0x1f, R5 ;  /* 0x0000001fff067819 */ /* 0x000fe20000011405 */
[----:B------:R-:W-:Y:S01]  /*1b820*/  UMOV UR5, 0xffffffff ;  /* 0xffffffff00057882 */ /* 0x000fe20000000000 */
[----:B------:R-:W-:Y:S01]  /*1b830*/  ISETP.GE.AND P1, PT, R11, UR4, PT ;  /* 0x000000040b007c0c */ /* 0x000fe2000bf26270 */
[----:B------:R-:W-:-:S02]  /*1b840*/  IMAD.IADD R3, R3, 0x1, R7 ;  /* 0x0000000103037824 */ /* 0x000fc400078e0207 */
[----:B------:R-:W-:Y:S02]  /*1b850*/  IMAD R6, R6, UR6, RZ ;  /* 0x0000000606067c24 */ /* 0x000fe4000f8e02ff */
[----:B------:R-:W-:-:S04]  /*1b860*/  IMAD.WIDE.U32 R2, R5, UR6, R2 ;  /* 0x0000000605027c25 */ /* 0x000fc8000f8e0002 */
[----:B------:R-:W-:Y:S01]  /*1b870*/  IMAD R6, R5, UR7, R6 ;  /* 0x0000000705067c24 */ /* 0x000fe2000f8e0206 */
[----:B------:R-:W-:-:S03]  /*1b880*/  LEA R8, P0, R2, UR8, 0x1 ;  /* 0x0000000802087c11 */ /* 0x000fc6000f8008ff */
[----:B------:R-:W-:-:S05]  /*1b890*/  IMAD.IADD R3, R3, 0x1, R6 ;  /* 0x0000000103037824 */ /* 0x000fca00078e0206 */
[----:B------:R-:W-:Y:S02]  /*1b8a0*/  LEA.HI.X R3, R2, UR9, R3, 0x1, P0 ;  /* 0x0000000902037c11 */ /* 0x000fe400080f0c03 */
[----:B------:R-:W-:Y:S01]  /*1b8b0*/  ISETP.GE.AND P0, PT, R12, UR4, PT ;  /* 0x000000040c007c0c */ /* 0x000fe2000bf06270 */
[----:B------:R-:W-:-:S12]  /*1b8c0*/  BRA.DIV UR5, `(.L_x_9978) ;  /* 0x0000005205207947 */ /* 0x000fd8000b800000 */
[----:B------:R-:W2:Y:S04]  /*1b8d0*/  LDL.LU R5, [R1+0x44] ;  /* 0x0000440001057983 */ /* 0x000ea80000300800 */
[----:B------:R-:W3:Y:S01]  /*1b8e0*/  LDL R9, [R1+0x14] ;  /* 0x0000140001097983 */ /* 0x000ee20000100800 */
[----:B------:R-:W-:-:S03]  /*1b8f0*/  IMAD R25, R25, 0xc0, R21 ;  /* 0x000000c019197824 */ /* 0x000fc600078e0215 */
[----:B------:R-:W0:Y:S04]  /*1b900*/  SHFL.IDX PT, R7, R4, RZ, 0x1c1f ;  /* 0x001c1fff04077589 */ /* 0x000e2800000e0000 */
[----:B------:R-:W1:Y:S01]  /*1b910*/  SHFL.IDX PT, R6, R0, RZ, 0x1c1f ;  /* 0x001c1fff00067589 */ /* 0x000e6200000e0000 */
[----:B--2---:R-:W-:Y:S02]  /*1b920*/  IMAD R2, R5, R10, RZ ;  /* 0x0000000a05027224 */ /* 0x004fe400078e02ff */
[----:B------:R-:W-:-:S03]  /*1b930*/  VIADD R5, R25, 0x20 ;  /* 0x0000002019057836 */ /* 0x000fc60000000000 */
        /* <DEDUP_REMOVED lines=10> */
[----:B------:R-:W-:Y:S01]  /*1b9e0*/  ISETP.GE.AND P2, PT, R5, R2, PT ;  /* 0x000000020500720c */ /* 0x000fe20003f46270 */
[----:B------:R-:W-:-:S02]  /*1b9f0*/  VIADD R5, R25, 0x40 ;  /* 0x0000004019057836 */ /* 0x000fc40000000000 */
[----:B0-----:R-:W0:Y:S04]  /*1ba00*/  SHFL.IDX PT, R7, R4, 0x1, 0x1c1f ;  /* 0x003c1f0004077f89 */ /* 0x001e2800000e0000 */
[----:B------:R-:W1:Y:S06]  /*1ba10*/  SHFL.IDX PT, R6, R0, 0x1, 0x1c1f ;  /* 0x003c1f0000067f89 */ /* 0x000e6c00000e0000 */
[----:B0-----:R-:W-:-:S05]  /*1ba20*/  @!P2 LEA R7, P4, R20, R7, 0x1 ;  /* 0x000000071407a211 */ /* 0x001fca00078808ff */
[----:B-1----:R-:W-:-:S05]  /*1ba30*/  @!P2 IMAD.X R6, RZ, RZ, R6, P4 ;  /* 0x000000ffff06a224 */ /* 0x002fca00020e0606 */
[----:B------:R-:W-:-:S04]  /*1ba40*/  @!P2 LOP3.LUT R7, R7, R6, RZ, 0x3c, !PT ;  /* 0x000000060707a212 */ /* 0x000fc800078e3cff */
[----:B------:R-:W-:-:S04]  /*1ba50*/  @!P2 LOP3.LUT R6, R7, R6, RZ, 0x3c, !PT ;  /* 0x000000060706a212 */ /* 0x000fc800078e3cff */
[----:B------:R-:W-:-:S05]  /*1ba60*/  @!P2 LOP3.LUT R7, R7, R6, RZ, 0x3c, !PT ;  /* 0x000000060707a212 */ /* 0x000fca00078e3cff */
[----:B------:R-:W-:Y:S04]  /*1ba70*/  @!P2 LDGSTS.E.BYPASS.LTC128B.128 [R9+0xe200], desc[UR60][R6.64], !P3 ;  /* 0x0e2000000609afae */ /* 0x000fe8000d901d7c */
[----:B------:R-:W-:Y:S04]  /*1ba80*/  @!P2 LDGSTS.E.BYPASS.LTC128B.128 [R9+0x11200], desc[UR60][R6.64+0x40], !P0 ;  /* 0x112000400609afae */ /* 0x000fe8000c101d7c */
[----:B------:R0:W-:Y:S01]  /*1ba90*/  @!P2 LDGSTS.E.BYPASS.LTC128B.128 [R9+0x14200], desc[UR60][R6.64+0x80], !P1 ;  /* 0x142000800609afae */ /* 0x0001e2000c901d7c */
[----:B------:R-:W-:Y:S01]  /*1baa0*/  ISETP.GE.AND P2, PT, R5, R2, PT ;  /* 0x000000020500720c */ /* 0x000fe20003f46270 */
[----:B------:R-:W-:-:S02]  /*1bab0*/  VIADD R5, R25, 0x60 ;  /* 0x0000006019057836 */ /* 0x000fc40000000000 */
[----:B0-----:R-:W0:Y:S04]  /*1bac0*/  SHFL.IDX PT, R7, R4, 0x2, 0x1c1f ;  /* 0x005c1f0004077f89 */ /* 0x001e2800000e0000 */
[----:B------:R-:W1:Y:S04]  /*1bad0*/  SHFL.IDX PT, R6, R0, 0x2, 0x1c1f ;  /* 0x005c1f0000067f89 */ /* 0x000e6800000e0000 */
[----:B------:R-:W2:Y:S04]  /*1bae0*/  SHFL.IDX PT, R4, R4, 0x3, 0x1c1f ;  /* 0x007c1f0004047f89 */ /* 0x000ea800000e0000 */
[----:B------:R-:W3:Y:S01]  /*1baf0*/  SHFL.IDX PT, R0, R0, 0x3, 0x1c1f ;  /* 0x007c1f0000007f89 */ /* 0x000ee200000e0000 */
[----:B0-----:R-:W-:-:S05]  /*1bb00*/  @!P2 LEA R7, P4, R20, R7, 0x1 ;  /* 0x000000071407a211 */ /* 0x001fca00078808ff */
[----:B-1----:R-:W-:-:S05]  /*1bb10*/  @!P2 IMAD.X R6, RZ, RZ, R6, P4 ;  /* 0x000000ffff06a224 */ /* 0x002fca00020e0606 */
[----:B------:R-:W-:-:S04]  /*1bb20*/  @!P2 LOP3.LUT R7, R7, R6, RZ, 0x3c, !PT ;  /* 0x000000060707a212 */ /* 0x000fc800078e3cff */
[----:B------:R-:W-:-:S04]  /*1bb30*/  @!P2 LOP3.LUT R6, R7, R6, RZ, 0x3c, !PT ;  /* 0x000000060706a212 */ /* 0x000fc800078e3cff */
[----:B------:R-:W-:-:S05]  /*1bb40*/  @!P2 LOP3.LUT R7, R7, R6, RZ, 0x3c, !PT ;  /* 0x000000060707a212 */ /* 0x000fca00078e3cff */
[----:B------:R-:W-:Y:S04]  /*1bb50*/  @!P2 LDGSTS.E.BYPASS.LTC128B.128 [R9+0xea00], desc[UR60][R6.64], !P3 ;  /* 0x0ea000000609afae */ /* 0x000fe8000d901d7c */
[----:B------:R-:W-:Y:S04]  /*1bb60*/  @!P2 LDGSTS.E.BYPASS.LTC128B.128 [R9+0x11a00], desc[UR60][R6.64+0x40], !P0 ;  /* 0x11a000400609afae */ /* 0x000fe8000c101d7c */
[----:B------:R-:W-:Y:S01]  /*1bb70*/  @!P2 LDGSTS.E.BYPASS.LTC128B.128 [R9+0x14a00], desc[UR60][R6.64+0x80], !P1 ;  /* 0x14a000800609afae */ /* 0x000fe2000c901d7c */
[----:B------:R-:W-:-:S13]  /*1bb80*/  ISETP.GE.AND P2, PT, R5, R2, PT ;  /* 0x000000020500720c */ /* 0x000fda0003f46270 */
[----:B--2---:R-:W-:-:S05]  /*1bb90*/  @!P2 LEA R4, P4, R20, R4, 0x1 ;  /* 0x000000041404a211 */ /* 0x004fca00078808ff */
[----:B---3--:R-:W-:-:S04]  /*1bba0*/  @!P2 IMAD.X R0, RZ, RZ, R0, P4 ;  /* 0x000000ffff00a224 */ /* 0x008fc800020e0600 */
[----:B------:R-:W-:Y:S02]  /*1bbb0*/  @!P2 IMAD.MOV.U32 R5, RZ, RZ, R0 ;  /* 0x000000ffff05a224 */ /* 0x000fe400078e0000 */
[----:B------:R-:W-:Y:S04]  /*1bbc0*/  SHFL.IDX PT, R0, R3, RZ, 0x1c1f ;  /* 0x001c1fff03007589 */ /* 0x000fe800000e0000 */
[----:B------:R-:W-:Y:S04]  /*1bbd0*/  @!P2 LDGSTS.E.BYPASS.LTC128B.128 [R9+0xf200], desc[UR60][R4.64], !P3 ;  /* 0x0f2000000409afae */ /* 0x000fe8000d901d7c */
[----:B------:R-:W-:Y:S04]  /*1bbe0*/  @!P2 LDGSTS.E.BYPASS.LTC128B.128 [R9+0x12200], desc[UR60][R4.64+0x40], !P0 ;  /* 0x122000400409afae */ /* 0x000fe8000c101d7c */
[----:B------:R0:W-:Y:S04]  /*1bbf0*/  @!P2 LDGSTS.E.BYPASS.LTC128B.128 [R9+0x15200], desc[UR60][R4.64+0x80], !P1 ;  /* 0x152000800409afae */ /* 0x0001e8000c901d7c */
[----:B------:R-:W-:Y:S04]  /*1bc00*/  SHFL.IDX PT, R3, R3, 0x1, 0x1c1f ;  /* 0x003c1f0003037f89 */ /* 0x000fe800000e0000 */
[----:B0-----:R-:W0:Y:S01]  /*1bc10*/  SHFL.IDX PT, R4, R8, RZ, 0x1c1f ;  /* 0x001c1fff08047589 */ /* 0x001e2200000e0000 */
[----:B------:R-:W-:-:S03]  /*1bc20*/  VIADD R5, R25, 0x80 ;  /* 0x0000008019057836 */ /* 0x000fc60000000000 */
[----:B------:R-:W1:Y:S02]  /*1bc30*/  SHFL.IDX PT, R8, R8, 0x1, 0x1c1f ;  /* 0x003c1f0008087f89 */ /* 0x000e6400000e0000 */
[----:B------:R-:W-:-:S13]  /*1bc40*/  ISETP.GE.AND P2, PT, R5, R2, PT ;  /* 0x000000020500720c */ /* 0x000fda0003f46270 */
[----:B0-----:R-:W-:-:S05]  /*1bc50*/  @!P2 LEA R4, P4, R20, R4, 0x1 ;  /* 0x000000041404a211 */ /* 0x001fca00078808ff */
[----:B------:R-:W-:-:S04]  /*1bc60*/  @!P2 IMAD.X R0, RZ, RZ, R0, P4 ;  /* 0x000000ffff00a224 */ /* 0x000fc800020e0600 */
[----:B------:R-:W-:-:S05]  /*1bc70*/  @!P2 IMAD.MOV.U32 R5, RZ, RZ, R0 ;  /* 0x000000ffff05a224 */ /* 0x000fca00078e0000 */
[----:B------:R0:W-:Y:S04]  /*1bc80*/  @!P2 LDGSTS.E.BYPASS.LTC128B.128 [R9+0xfa00], desc[UR60][R4.64], !P3 ;  /* 0x0fa000000409afae */ /* 0x0001e8000d901d7c */
[----:B------:R0:W-:Y:S04]  /*1bc90*/  @!P2 LDGSTS.E.BYPASS.LTC128B.128 [R9+0x12a00], desc[UR60][R4.64+0x40], !P0 ;  /* 0x12a000400409afae */ /* 0x0001e8000c101d7c */
[----:B-1----:R0:W-:Y:S02]  /*1bca0*/  @!P2 LDGSTS.E.BYPASS.LTC128B.128 [R9+0x15a00], desc[UR60][R4.64+0x80], !P1 ;  /* 0x15a000800409afae */ /* 0x0021e4000c901d7c */
.L_x_10146:
[----:B------:R-:W2:Y:S01]  /*1bcb0*/  LDL R0, [R1+0x14] ;  /* 0x0000140001007983 */ /* 0x000ea20000100800 */
[----:B------:R-:W-:-:S05]  /*1bcc0*/  VIADD R25, R25, 0xa0 ;  /* 0x000000a019197836 */ /* 0x000fca0000000000 */
[----:B------:R-:W-:-:S13]  /*1bcd0*/  ISETP.GE.AND P2, PT, R25, R2, PT ;  /* 0x000000021900720c */ /* 0x000fda0003f46270 */
[----:B------:R-:W-:-:S05]  /*1bce0*/  @!P2 LEA R2, P4, R20, R8, 0x1 ;  /* 0x000000081402a211 */ /* 0x000fca00078808ff */
[----:B------:R-:W-:-:S05]  /*1bcf0*/  @!P2 IMAD.X R3, RZ, RZ, R3, P4 ;  /* 0x000000ffff03a224 */ /* 0x000fca00020e0603 */
[----:B------:R-:W-:Y:S01]  /*1bd00*/  @!PT LDS RZ, [RZ] ;  /* 0x00000000fffff984 */ /* 0x000fe20000000800 */
[----:B------:R-:W-:Y:S01]  /*1bd10*/  @!PT LDS RZ, [RZ] ;  /* 0x00000000fffff984 */ /* 0x000fe20000000800 */
[----:B------:R-:W-:Y:S01]  /*1bd20*/  @!PT LDS RZ, [RZ] ;  /* 0x00000000fffff984 */ /* 0x000fe20000000800 */
[----:B--2---:R1:W-:Y:S04]  /*1bd30*/  @!P2 LDGSTS.E.BYPASS.LTC128B.128 [R0+0x10200], desc[UR60][R2.64], !P3 ;  /* 0x102000000200afae */ /* 0x0043e8000d901d7c */
[----:B------:R1:W-:Y:S01]  /*1bd40*/  @!P2 LDGSTS.E.BYPASS.LTC128B.128 [R0+0x13200], desc[UR60][R2.64+0x40], !P0 ;  /* 0x132000400200afae */ /* 0x0003e2000c101d7c */
[----:B------:R-:W-:-:S03]  /*1bd50*/  PLOP3.LUT P0, PT, PT, PT, PT, 0x80, 0x0 ;  /* 0x000000000000781c */ /* 0x000fc60003f0f070 */
[----:B------:R1:W-:Y:S01]  /*1bd60*/  @!P2 LDGSTS.E.BYPASS.LTC128B.128 [R0+0x16200], desc[UR60][R2.64+0x80], !P1 ;  /* 0x162000800200afae */ /* 0x0003e2000c901d7c */
[----:B------:R-:W-:-:S09]  /*1bd70*/  NOP ;  /* 0x0000000000007918 */ /* 0x000fd20000000000 */
.L_x_9979:
        /* <DEDUP_REMOVED lines=18> */
.L_x_10147:
[----:B------:R-:W-:Y:S05]  /*1bea0*/  BSYNC B0 ;  /* 0x0000000000007941 */ /* 0x000fea0003800000 */
.L_x_9980:
[----:B------:R-:W1:Y:S04]  /*1beb0*/  LDL R2, [R1+0x24] ;  /* 0x0000240001027983 */ /* 0x000e680000100800 */
[----:B------:R-:W2:Y:S01]  /*1bec0*/  LDL R3, [R1+0x10] ;  /* 0x0000100001037983 */ /* 0x000ea20000100800 */
[----:B------:R-:W-:Y:S01]  /*1bed0*/  BSSY B0, `(.L_x_9982) ;  /* 0x000022f000007945 */ /* 0x000fe20003800000 */
[----:B-1----:R-:W-:-:S05]  /*1bee0*/  VIADD R0, R2, 0xfffffffe ;  /* 0xfffffffe02007836 */ /* 0x002fca0000000000 */
[----:B--2---:R-:W-:-:S13]  /*1bef0*/  ISETP.GE.AND P0, PT, R0, R3, PT ;  /* 0x000000030000720c */ /* 0x004fda0003f06270 */
[----:B------:R-:W-:Y:S05]  /*1bf00*/  @!P0 BRA `(.L_x_9983) ;  /* 0x0000002000ac8947 */ /* 0x000fea0003800000 */
[----:B------:R-:W2:Y:S04]  /*1bf10*/  LDL.LU R2, [R1+0x48] ;  /* 0x0000480001027983 */ /* 0x000ea80000300800 */
[----:B0-----:R-:W3:Y:S04]  /*1bf20*/  LDL.LU R5, [R1+0x2c] ;  /* 0x00002c0001057983 */ /* 0x001ee80000300800 */
        /* <DEDUP_REMOVED lines=43> */
.L_x_9988:
[----:B------:R-:W-:Y:S01]  /*1c1e0*/  IMAD R3, R5, 0x8, R16 ;  /* 0x0000000805037824 */ /* 0x000fe200078e0210 */
[----:B------:R-:W-:Y:S01]  /*1c1f0*/  SHF.L.U32 R2, R9, 0x1f, RZ ;  /* 0x0000001f09027819 */ /* 0x000fe200000006ff */
[----:B------:R-:W-:Y:S03]  /*1c200*/  BSSY B3, `(.L_x_9989) ;  /* 0x0000003000037945 */ /* 0x000fe60003800000 */
[----:B------:R-:W1:Y:S02]  /*1c210*/  SYNCS.PHASECHK.TRANS64.TRYWAIT P0, [R3+URZ+0x31c40], R2 ;  /* 0x031c4002030075a7 */ /* 0x000e64000800017f */
[----:B-1----:R-:W-:Y:S05]  /*1c220*/  @!P0 BRA `(.L_x_9990) ;  /* 0x0000004c00f08947 */ /* 0x002fea0003800000 */
.L_x_10148:
[----:B------:R-:W-:Y:S05]  /*1c230*/  BSYNC B3 ;  /* 0x0000000000037941 */ /* 0x000fea0003800000 */
.L_x_9989:
        /* <DEDUP_REMOVED lines=10> */
.L_x_9992:
[----:B------:R-:W-:Y:S05]  /*1c2e0*/  BSYNC B3 ;  /* 0x0000000000037941 */ /* 0x000fea0003800000 */
.L_x_9991:
[----:B------:R-:W-:Y:S01]  /*1c2f0*/  IMAD.MOV.U32 R11, RZ, RZ, RZ ;  /* 0x000000ffff0b7224 */ /* 0x000fe200078e00ff */
[----:B------:R-:W-:Y:S01]  /*1c300*/  UIADD3 UR4, UP0, UR36, 0x370, URZ ;  /* 0x0000037024047890 */ /* 0x000fe2000ff1e03f */
[----:B------:R-:W-:Y:S01]  /*1c310*/  IMAD R6, R5, 0x6c00, R16 ;  /* 0x00006c0005067824 */ /* 0x000fe200078e0210 */
[----:B------:R-:W-:Y:S01]  /*1c320*/  PLOP3.LUT P0, PT, PT, PT, PT, 0x80, 0x0 ;  /* 0x000000000000781c */ /* 0x000fe20003f0f070 */
[----:B01----:R-:W-:Y:S01]  /*1c330*/  VIADD R3, R3, 0x31c30 ;  /* 0x00031c3003037836 */ /* 0x003fe20000000000 */
[----:B------:R-:W-:Y:S01]  /*1c340*/  R2UR UR10, R11 ;  /* 0x000000000b0a72ca */ /* 0x000fe200000e0000 */
[----:B------:R-:W-:Y:S01]  /*1c350*/  IMAD R2, R0, 0x90, R29 ;  /* 0x0000009000027824 */ /* 0x000fe200078e021d */
[----:B------:R-:W-:Y:S01]  /*1c360*/  UIADD3.X UR5, URZ, UR37, URZ, UP0, !UPT ;  /* 0x000000253f057290 */ /* 0x000fe200087fe43f */
[----:B------:R-:W-:Y:S01]  /*1c370*/  VIADD R10, R6, 0x16a00 ;  /* 0x00016a00060a7836 */ /* 0x000fe20000000000 */
[----:B------:R-:W-:Y:S01]  /*1c380*/  UMOV UR6, 0x0 ;  /* 0x0000000000067882 */ /* 0x000fe20000000000 */
[----:B------:R-:W-:-:S10]  /*1c390*/  UMOV UR7, 0x14f00000 ;  /* 0x14f0000000077882 */ /* 0x000fd40000000000 */
.L_x_9993:
        /* <DEDUP_REMOVED lines=16> */
.L_x_9994:
        /* <DEDUP_REMOVED lines=16> */
.L_x_9995:
        /* <DEDUP_REMOVED lines=15> */
.L_x_10149:
[----:B------:R-:W-:Y:S05]  /*1c690*/  BSYNC B3 ;  /* 0x0000000000037941 */ /* 0x000fea0003800000 */
.L_x_9996:
[----:B------:R-:W1:Y:S02]  /*1c6a0*/  S2R R6, SR_TID.X ;  /* 0x0000000000067919 */ /* 0x000e640000002100 */
[----:B-1----:R-:W-:Y:S02]  /*1c6b0*/  LOP3.LUT R10, R6, 0x7f, RZ, 0xc0, !PT ;  /* 0x0000007f060a7812 */ /* 0x002fe400078ec0ff */
[----:B------:R-:W2:Y:S02]  /*1c6c0*/  LDL R6, [R1+0x1c] ;  /* 0x00001c0001067983 */ /* 0x000ea40000100800 */
[----:B------:R-:W-:-:S13]  /*1c6d0*/  ISETP.NE.AND P0, PT, R10, RZ, PT ;  /* 0x000000ff0a00720c */ /* 0x000fda0003f05270 */
[----:B0-----:R-:W-:-:S04]  /*1c6e0*/  @!P0 IMAD.MOV.U32 R3, RZ, RZ, 0x6c00 ;  /* 0x00006c00ff038424 */ /* 0x001fc800078e00ff */
[----:B------:R2:W-:Y:S02]  /*1c6f0*/  @!P0 SYNCS.ARRIVE.TRANS64 RZ, [R2+URZ+0x31c50], R3 ;  /* 0x031c500302ff89a7 */ /* 0x0005e4000800003f */
[----:B--2---:R-:W-:-:S04]  /*1c700*/  PRMT R3, R6, 0x9910, RZ ;  /* 0x0000991006037816 */ /* 0x004fc800000000ff */
[----:B------:R-:W-:-:S13]  /*1c710*/  ISETP.NE.AND P0, PT, R3, 0x2, PT ;  /* 0x000000020300780c */ /* 0x000fda0003f05270 */
[----:B------:R-:W-:Y:S05]  /*1c720*/  @P0 BRA `(.L_x_9998) ;  /* 0x0000000000040947 */ /* 0x000fea0003800000 */
[----:B------:R-:W-:Y:S01]  /*1c730*/  BPT.TRAP 0x1 ;  /* 0x000000040000795c */ /* 0x000fe20000300000 */
.L_x_9998:
[----:B------:R-:W-:Y:S01]  /*1c740*/  LOP3.LUT P0, RZ, R19, 0x8, RZ, 0xc0, !PT ;  /* 0x0000000813ff7812 */ /* 0x000fe2000780c0ff */
[----:B------:R-:W-:-:S12]  /*1c750*/  BSSY B3, `(.L_x_9999) ;  /* 0x0000003000037945 */ /* 0x000fd80003800000 */
[----:B------:R-:W-:Y:S05]  /*1c760*/  @P0 BRA `(.L_x_10000) ;  /* 0x0000000000040947 */ /* 0x000fea0003800000 */
[----:B------:R-:W-:Y:S01]  /*1c770*/  BPT.TRAP 0x1 ;  /* 0x000000040000795c */ /* 0x000fe20000300000 */
.L_x_10000:
[----:B------:R-:W-:Y:S05]  /*1c780*/  BSYNC B3 ;  /* 0x0000000000037941 */ /* 0x000fea0003800000 */
.L_x_9999:
[----:B------:R-:W-:Y:S01]  /*1c790*/  R2UR UR10, R11 ;  /* 0x000000000b0a72ca */ /* 0x000fe200000e0000 */
[----:B------:R-:W-:Y:S01]  /*1c7a0*/  IMAD R3, R18, 0x6c00, R16 ;  /* 0x00006c0012037824 */ /* 0x000fe200078e0210 */
[----:B------:R-:W-:Y:S01]  /*1c7b0*/  UIADD3 UR4, UP0, UR36, 0x470, URZ ;  /* 0x0000047024047890 */ /* 0x000fe2000ff1e03f */
[----:B------:R-:W-:Y:S01]  /*1c7c0*/  PLOP3.LUT P0, PT, PT, PT, PT, 0x80, 0x0 ;  /* 0x000000000000781c */ /* 0x000fe20003f0f070 */
[----:B------:R-:W-:Y:S01]  /*1c7d0*/  IMAD R6, R23, 0x90, R29 ;  /* 0x0000009017067824 */ /* 0x000fe200078e021d */
[----:B------:R-:W-:Y:S01]  /*1c7e0*/  UMOV UR6, 0x0 ;  /* 0x0000000000067882 */ /* 0x000fe20000000000 */
[----:B------:R-:W-:Y:S01]  /*1c7f0*/  VIADD R2, R2, 0x31c50 ;  /* 0x00031c5002027836 */ /* 0x000fe20000000000 */
[----:B------:R-:W-:Y:S01]  /*1c800*/  UIADD3.X UR5, URZ, UR37, URZ, UP0, !UPT ;  /* 0x000000253f057290 */ /* 0x000fe200087fe43f */
[----:B------:R-:W-:Y:S01]  /*1c810*/  VIADD R10, R3, 0x200 ;  /* 0x00000200030a7836 */ /* 0x000fe20000000000 */
[----:B------:R-:W-:-:S10]  /*1c820*/  UMOV UR7, 0x14f00000 ;  /* 0x14f0000000077882 */ /* 0x000fd40000000000 */
.L_x_10001:
        /* <DEDUP_REMOVED lines=15> */
.L_x_10002:
        /* <DEDUP_REMOVED lines=15> */
.L_x_10003:
        /* <DEDUP_REMOVED lines=12> */
.L_x_9987:
[----:B------:R-:W-:Y:S05]  /*1cad0*/  BSYNC B1 ;  /* 0x0000000000017941 */ /* 0x000fea0003800000 */
.L_x_9986:
[----:B------:R-:W2:Y:S01]  /*1cae0*/  LDL.LU R0, [R1+0x24] ;  /* 0x0000240001007983 */ /* 0x000ea20000300800 */
[----:B------:R-:W-:Y:S02]  /*1caf0*/  IMAD.MOV.U32 R28, RZ, RZ, R9 ;  /* 0x000000ffff1c7224 */ /* 0x000fe400078e0009 */
[----:B------:R-:W-:Y:S02]  /*1cb00*/  IMAD.MOV.U32 R18, RZ, RZ, R5 ;  /* 0x000000ffff127224 */ /* 0x000fe400078e0005 */
[----:B--2---:R-:W-:-:S07]  /*1cb10*/  VIADD R0, R0, 0xfffffffd ;  /* 0xfffffffd00007836 */ /* 0x004fce0000000000 */
.L_x_9985:
[----:B------:R-:W-:Y:S05]  /*1cb20*/  BSYNC B2 ;  /* 0x0000000000027941 */ /* 0x000fea0003800000 */
.L_x_9984:
[----:B------:R-:W-:Y:S01]  /*1cb30*/  VIADD R8, R8, 0xfffffffe ;  /* 0xfffffffe08087836 */ /* 0x000fe20000000000 */
[----:B------:R-:W-:-:S04]  /*1cb40*/  LOP3.LUT R4, RZ, R4, RZ, 0x33, !PT ;  /* 0x00000004ff047212 */ /* 0x000fc800078e33ff */
[----:B------:R-:W-:-:S13]  /*1cb50*/  ISETP.NE.AND P0, PT, R8, R4, PT ;  /* 0x000000040800720c */ /* 0x000fda0003f05270 */
[----:B------:R-:W-:Y:S05]  /*1cb60*/  @!P0 BRA `(.L_x_9983) ;  /* 0x0000001400948947 */ /* 0x000fea0003800000 */
[----:B------:R-:W-:-:S07]  /*1cb70*/  IMAD.MOV.U32 R4, RZ, RZ, R22 ;  /* 0x000000ffff047224 */ /* 0x000fce00078e0016 */
.L_x_10040:
        /* <DEDUP_REMOVED lines=32> */
.L_x_10006:
[----:B------:R-:W-:Y:S01]  /*1cd80*/  IMAD R3, R6, 0x8, R16 ;  /* 0x0000000806037824 */ /* 0x000fe200078e0210 */
[----:B------:R-:W-:Y:S01]  /*1cd90*/  SHF.L.U32 R2, R7, 0x1f, RZ ;  /* 0x0000001f07027819 */ /* 0x000fe200000006ff */
[----:B------:R-:W-:Y:S03]  /*1cda0*/  BSSY B2, `(.L_x_10007) ;  /* 0x0000003000027945 */ /* 0x000fe60003800000 */
[----:B------:R-:W1:Y:S02]  /*1cdb0*/  SYNCS.PHASECHK.TRANS64.TRYWAIT P0, [R3+URZ+0x31c40], R2 ;  /* 0x031c4002030075a7 */ /* 0x000e64000800017f */
[----:B-1----:R-:W-:Y:S05]  /*1cdc0*/  @!P0 BRA `(.L_x_10008) ;  /* 0x0000004400308947 */ /* 0x002fea0003800000 */
.L_x_10150:
[----:B------:R-:W-:Y:S05]  /*1cdd0*/  BSYNC B2 ;  /* 0x0000000000027941 */ /* 0x000fea0003800000 */
.L_x_10007:
        /* <DEDUP_REMOVED lines=10> */
.L_x_10010:
[----:B------:R-:W-:Y:S05]  /*1ce80*/  BSYNC B2 ;  /* 0x0000000000027941 */ /* 0x000fea0003800000 */
.L_x_10009:
        /* <DEDUP_REMOVED lines=11> */
.L_x_10011:
        /* <DEDUP_REMOVED lines=16> */
.L_x_10012:
        /* <DEDUP_REMOVED lines=16> */
.L_x_10013:
        /* <DEDUP_REMOVED lines=15> */
.L_x_10151:
[----:B------:R-:W-:Y:S05]  /*1d230*/  BSYNC B2 ;  /* 0x0000000000027941 */ /* 0x000fea0003800000 */
.L_x_10014:
[----:B------:R-:W2:Y:S01]  /*1d240*/  LDL R5, [R1+0x1c] ;  /* 0x00001c0001057983 */ /* 0x000ea20000100800 */
[----:B------:R-:W1:Y:S02]  /*1d250*/  S2R R3, SR_TID.X ;  /* 0x0000000000037919 */ /* 0x000e640000002100 */
[----:B-1----:R-:W-:-:S04]  /*1d260*/  LOP3.LUT R3, R3, 0x7f, RZ, 0xc0, !PT ;  /* 0x0000007f03037812 */ /* 0x002fc800078ec0ff */
[----:B------:R-:W-:-:S13]  /*1d270*/  ISETP.NE.AND P0, PT, R3, RZ, PT ;  /* 0x000000ff0300720c */ /* 0x000fda0003f05270 */
[----:B------:R-:W-:-:S04]  /*1d280*/  @!P0 IMAD.MOV.U32 R3, RZ, RZ, 0x6c00 ;  /* 0x00006c00ff038424 */ /* 0x000fc800078e00ff */
[----:B------:R2:W-:Y:S02]  /*1d290*/  @!P0 SYNCS.ARRIVE.TRANS64 RZ, [R2+URZ+0x31c50], R3 ;  /* 0x031c500302ff89a7 */ /* 0x0005e4000800003f */
[----:B--2---:R-:W-:-:S04]  /*1d2a0*/  PRMT R3, R5, 0x9910, RZ ;  /* 0x0000991005037816 */ /* 0x004fc800000000ff */
[----:B------:R-:W-:-:S13]  /*1d2b0*/  ISETP.NE.AND P0, PT, R3, 0x2, PT ;  /* 0x000000020300780c */ /* 0x000fda0003f05270 */
[----:B------:R-:W-:Y:S05]  /*1d2c0*/  @P0 BRA `(.L_x_10016) ;  /* 0x0000000000040947 */ /* 0x000fea0003800000 */
[----:B------:R-:W-:Y:S01]  /*1d2d0*/  BPT.TRAP 0x1 ;  /* 0x000000040000795c */ /* 0x000fe20000300000 */
.L_x_10016:
[----:B------:R-:W-:Y:S01]  /*1d2e0*/  LOP3.LUT P0, RZ, R19, 0x8, RZ, 0xc0, !PT ;  /* 0x0000000813ff7812 */ /* 0x000fe2000780c0ff */
[----:B------:R-:W-:-:S12]  /*1d2f0*/  BSSY B2, `(.L_x_10017) ;  /* 0x0000003000027945 */ /* 0x000fd80003800000 */
[----:B------:R-:W-:Y:S05]  /*1d300*/  @P0 BRA `(.L_x_10018) ;  /* 0x0000000000040947 */ /* 0x000fea0003800000 */
[----:B------:R-:W-:Y:S01]  /*1d310*/  BPT.TRAP 0x1 ;  /* 0x000000040000795c */ /* 0x000fe20000300000 */
.L_x_10018:
[----:B------:R-:W-:Y:S05]  /*1d320*/  BSYNC B2 ;  /* 0x0000000000027941 */ /* 0x000fea0003800000 */
.L_x_10017:
[----:B------:R-:W-:Y:S01]  /*1d330*/  R2UR UR10, R11 ;  /* 0x000000000b0a72ca */ /* 0x000fe200000e0000 */
[----:B------:R-:W-:Y:S01]  /*1d340*/  IMAD R18, R18, 0x6c00, R16 ;  /* 0x00006c0012127824 */ /* 0x000fe200078e0210 */
[----:B------:R-:W-:Y:S01]  /*1d350*/  UIADD3 UR4, UP0, UR36, 0x470, URZ ;  /* 0x0000047024047890 */ /* 0x000fe2000ff1e03f */
[----:B------:R-:W-:Y:S01]  /*1d360*/  PLOP3.LUT P0, PT, PT, PT, PT, 0x80, 0x0 ;  /* 0x000000000000781c */ /* 0x000fe20003f0f070 */
[----:B------:R-:W-:Y:S01]  /*1d370*/  IMAD R3, R23, 0x90, R29 ;  /* 0x0000009017037824 */ /* 0x000fe200078e021d */
[----:B------:R-:W-:Y:S01]  /*1d380*/  UMOV UR6, 0x0 ;  /* 0x0000000000067882 */ /* 0x000fe20000000000 */
[----:B0-----:R-:W-:Y:S01]  /*1d390*/  VIADD R2, R2, 0x31c50 ;  /* 0x00031c5002027836 */ /* 0x001fe20000000000 */
[----:B------:R-:W-:Y:S01]  /*1d3a0*/  UIADD3.X UR5, URZ, UR37, URZ, UP0, !UPT ;  /* 0x000000253f057290 */ /* 0x000fe200087fe43f */
[----:B------:R-:W-:Y:S01]  /*1d3b0*/  VIADD R5, R18, 0x200 ;  /* 0x0000020012057836 */ /* 0x000fe20000000000 */
[----:B------:R-:W-:-:S10]  /*1d3c0*/  UMOV UR7, 0x14f00000 ;  /* 0x14f0000000077882 */ /* 0x000fd40000000000 */
.L_x_10019:
        /* <DEDUP_REMOVED lines=15> */
.L_x_10020:
        /* <DEDUP_REMOVED lines=15> */
.L_x_10021:
        /* <DEDUP_REMOVED lines=12> */
.L_x_10005:
[----:B------:R-:W-:Y:S05]  /*1d670*/  BSYNC B1 ;  /* 0x0000000000017941 */ /* 0x000fea0003800000 */
.L_x_10004:
        /* <DEDUP_REMOVED lines=32> */
.L_x_10024:
[----:B------:R-:W-:Y:S01]  /*1d880*/  IMAD R3, R18, 0x8, R16 ;  /* 0x0000000812037824 */ /* 0x000fe200078e0210 */
[----:B------:R-:W-:Y:S01]  /*1d890*/  SHF.L.U32 R2, R28, 0x1f, RZ ;  /* 0x0000001f1c027819 */ /* 0x000fe200000006ff */
[----:B------:R-:W-:Y:S03]  /*1d8a0*/  BSSY B2, `(.L_x_10025) ;  /* 0x0000003000027945 */ /* 0x000fe60003800000 */
[----:B------:R-:W1:Y:S02]  /*1d8b0*/  SYNCS.PHASECHK.TRANS64.TRYWAIT P0, [R3+URZ+0x31c40], R2 ;  /* 0x031c4002030075a7 */ /* 0x000e64000800017f */
[----:B-1----:R-:W-:Y:S05]  /*1d8c0*/  @!P0 BRA `(.L_x_10026) ;  /* 0x0000003800988947 */ /* 0x002fea0003800000 */
.L_x_10152:
[----:B------:R-:W-:Y:S05]  /*1d8d0*/  BSYNC B2 ;  /* 0x0000000000027941 */ /* 0x000fea0003800000 */
.L_x_10025:
        /* <DEDUP_REMOVED lines=10> */
.L_x_10028:
[----:B------:R-:W-:Y:S05]  /*1d980*/  BSYNC B2 ;  /* 0x0000000000027941 */ /* 0x000fea0003800000 */
.L_x_10027:
        /* <DEDUP_REMOVED lines=11> */
.L_x_10029:
        /* <DEDUP_REMOVED lines=16> */
.L_x_10030:
        /* <DEDUP_REMOVED lines=16> */
.L_x_10031:
        /* <DEDUP_REMOVED lines=15> */
.L_x_10153:
[----:B------:R-:W-:Y:S05]  /*1dd30*/  BSYNC B2 ;  /* 0x0000000000027941 */ /* 0x000fea0003800000 */
.L_x_10032:
        /* <DEDUP_REMOVED lines=10> */
.L_x_10034:
[----:B------:R-:W-:Y:S01]  /*1dde0*/  LOP3.LUT P0, RZ, R19, 0x8, RZ, 0xc0, !PT ;  /* 0x0000000813ff7812 */ /* 0x000fe2000780c0ff */
[----:B------:R-:W-:-:S12]  /*1ddf0*/  BSSY B2, `(.L_x_10035) ;  /* 0x0000003000027945 */ /* 0x000fd80003800000 */
[----:B------:R-:W-:Y:S05]  /*1de00*/  @P0 BRA `(.L_x_10036) ;  /* 0x0000000000040947 */ /* 0x000fea0003800000 */
[----:B------:R-:W-:Y:S01]  /*1de10*/  BPT.TRAP 0x1 ;  /* 0x000000040000795c */ /* 0x000fe20000300000 */
.L_x_10036:
[----:B------:R-:W-:Y:S05]  /*1de20*/  BSYNC B2 ;  /* 0x0000000000027941 */ /* 0x000fea0003800000 */
.L_x_10035:
        /* <DEDUP_REMOVED lines=10> */
.L_x_10037:
        /* <DEDUP_REMOVED lines=15> */
.L_x_10038:
        /* <DEDUP_REMOVED lines=15> */
.L_x_10039:
        /* <DEDUP_REMOVED lines=12> */
.L_x_10023:
[----:B------:R-:W-:Y:S05]  /*1e170*/  BSYNC B1 ;  /* 0x0000000000017941 */ /* 0x000fea0003800000 */
.L_x_10022:
[----:B------:R-:W2:Y:S01]  /*1e180*/  LDL R2, [R1+0x10] ;  /* 0x0000100001027983 */ /* 0x000ea20000100800 */
[----:B------:R-:W-:Y:S01]  /*1e190*/  VIADD R0, R0, 0xfffffffe ;  /* 0xfffffffe00007836 */ /* 0x000fe20000000000 */
[----:B--2---:R-:W-:-:S13]  /*1e1a0*/  ISETP.GT.AND P0, PT, R8, R2, PT ;  /* 0x000000020800720c */ /* 0x004fda0003f04270 */
[----:B------:R-:W-:Y:S05]  /*1e1b0*/  @P0 BRA `(.L_x_10040) ;  /* 0xffffffe800700947 */ /* 0x000fea000383ffff */
.L_x_9983:
[----:B------:R-:W-:Y:S05]  /*1e1c0*/  BSYNC B0 ;  /* 0x0000000000007941 */ /* 0x000fea0003800000 */
.L_x_9982:
[----:B------:R-:W1:Y:S01]  /*1e1d0*/  S2R R2, SR_TID.X ;  /* 0x0000000000027919 */ /* 0x000e620000002100 */
[----:B------:R-:W-:Y:S01]  /*1e1e0*/  BSSY B0, `(.L_x_10041) ;  /* 0x0000010000007945 */ /* 0x000fe20003800000 */
        /* <DEDUP_REMOVED lines=9> */
[----:B-1----:R-:W2:Y:S01]  /*1e280*/  @P0 ATOMG.E.ADD.STRONG.GPU PT, R3, desc[UR60][R2.64], R5 ;  /* 0x00000005020309a8 */ /* 0x002ea200081ee1fc */
[----:B------:R-:W0:Y:S02]  /*1e290*/  S2R R4, SR_LTMASK ;  /* 0x0000000000047919 */ /* 0x000e240000003900 */
[----:B0-----:R-:W-:-:S04]  /*1e2a0*/  LOP3.LUT R4, R4, UR4, RZ, 0xc0, !PT ;  /* 0x0000000404047c12 */ /* 0x001fc8000f8ec0ff */
[----:B------:R-:W0:Y:S01]  /*1e2b0*/  POPC R7, R4 ;  /* 0x0000000400077309 */ /* 0x000e220000000000 */
[----:B--2---:R-:W0:Y:S02]  /*1e2c0*/  SHFL.IDX PT, R0, R3, R0, 0x1f ;  /* 0x00001f0003007589 */ /* 0x004e2400000e0000 */
[----:B0-----:R-:W-:-:S07]  /*1e2d0*/  IADD3 R24, R0, UR38, R7 ;  /* 0x0000002600187c10 */ /* 0x001fce000fffe007 */
.L_x_10042:
[----:B------:R-:W-:Y:S05]  /*1e2e0*/  BSYNC B0 ;  /* 0x0000000000007941 */ /* 0x000fea0003800000 */
.L_x_10041:
[----:B------:R-:W-:Y:S01]  /*1e2f0*/  LOP3.LUT P0, RZ, R19, 0x4, RZ, 0xc0, !PT ;  /* 0x0000000413ff7812 */ /* 0x000fe2000780c0ff */
[----:B------:R-:W-:-:S12]  /*1e300*/  BSSY B0, `(.L_x_10043) ;  /* 0x0000049000007945 */ /* 0x000fd80003800000 */
[----:B------:R-:W-:Y:S05]  /*1e310*/  @!P0 BRA `(.L_x_10044) ;  /* 0x00000004001c8947 */ /* 0x000fea0003800000 */
[----:B------:R-:W-:Y:S01]  /*1e320*/  IMAD R0, R18, 0x8, R16 ;  /* 0x0000000812007824 */ /* 0x000fe200078e0210 */
[----:B------:R-:W-:Y:S01]  /*1e330*/  SHF.L.U32 R3, R28, 0x1f, RZ ;  /* 0x0000001f1c037819 */ /* 0x000fe200000006ff */
[----:B------:R-:W-:Y:S03]  /*1e340*/  BSSY B1, `(.L_x_10045) ;  /* 0x0000003000017945 */ /* 0x000fe60003800000 */
[----:B------:R-:W1:Y:S02]  /*1e350*/  SYNCS.PHASECHK.TRANS64.TRYWAIT P0, [R0+URZ+0x31c60], R3 ;  /* 0x031c6003000075a7 */ /* 0x000e64000800017f */
[----:B-1----:R-:W-:Y:S05]  /*1e360*/  @!P0 BRA `(.L_x_10046) ;  /* 0x0000003000188947 */ /* 0x002fea0003800000 */
.L_x_10154:
[----:B------:R-:W-:Y:S05]  /*1e370*/  BSYNC B1 ;  /* 0x0000000000017941 */ /* 0x000fea0003800000 */
.L_x_10045:
[----:B------:R-:W0:Y:S02]  /*1e380*/  S2R R2, SR_TID.X ;  /* 0x0000000000027919 */ /* 0x000e240000002100 */
[----:B0-----:R-:W-:Y:S02]  /*1e390*/  LOP3.LUT R4, R2, 0x7f, RZ, 0xc0, !PT ;  /* 0x0000007f02047812 */ /* 0x001fe400078ec0ff */
[----:B------:R-:W2:Y:S02]  /*1e3a0*/  LDL R2, [R1+0x1c] ;  /* 0x00001c0001027983 */ /* 0x000ea40000100800 */
[----:B------:R-:W-:-:S13]  /*1e3b0*/  ISETP.NE.AND P0, PT, R4, RZ, PT ;  /* 0x000000ff0400720c */ /* 0x000fda0003f05270 */
[----:B-1----:R-:W-:-:S04]  /*1e3c0*/  @!P0 IMAD.MOV.U32 R3, RZ, RZ, 0x6c00 ;  /* 0x00006c00ff038424 */ /* 0x002fc800078e00ff */
[----:B------:R0:W-:Y:S01]  /*1e3d0*/  @!P0 SYNCS.ARRIVE.TRANS64 RZ, [R0+URZ+0x31c50], R3 ;  /* 0x031c500300ff89a7 */ /* 0x0001e2000800003f */
[----:B--2---:R-:W-:-:S04]  /*1e3e0*/  PRMT R2, R2, 0x9910, RZ ;  /* 0x0000991002027816 */ /* 0x004fc800000000ff */
[----:B------:R-:W-:-:S13]  /*1e3f0*/  ISETP.NE.AND P0, PT, R2, 0x2, PT ;  /* 0x000000020200780c */ /* 0x000fda0003f05270 */
[----:B0-----:R-:W-:Y:S05]  /*1e400*/  @P0 BRA `(.L_x_10047) ;  /* 0x0000000000040947 */ /* 0x001fea0003800000 */
[----:B------:R-:W-:Y:S01]  /*1e410*/  BPT.TRAP 0x1 ;  /* 0x000000040000795c */ /* 0x000fe20000300000 */
.L_x_10047:
[----:B------:R-:W-:Y:S01]  /*1e420*/  LOP3.LUT P0, RZ, R19, 0x8, RZ, 0xc0, !PT ;  /* 0x0000000813ff7812 */ /* 0x000fe2000780c0ff */
[----:B------:R-:W-:-:S12]  /*1e430*/  BSSY B1, `(.L_x_10048) ;  /* 0x0000003000017945 */ /* 0x000fd80003800000 */
[----:B------:R-:W-:Y:S05]  /*1e440*/  @P0 BRA `(.L_x_10049) ;  /* 0x0000000000040947 */ /* 0x000fea0003800000 */
[----:B------:R-:W-:Y:S01]  /*1e450*/  BPT.TRAP 0x1 ;  /* 0x000000040000795c */ /* 0x000fe20000300000 */
.L_x_10049:
[----:B------:R-:W-:Y:S05]  /*1e460*/  BSYNC B1 ;  /* 0x0000000000017941 */ /* 0x000fea0003800000 */
.L_x_10048:
[----:B------:R-:W-:Y:S01]  /*1e470*/  IMAD R2, R18, 0x6c00, R16 ;  /* 0x00006c0012027824 */ /* 0x000fe200078e0210 */
[----:B------:R-:W-:Y:S01]  /*1e480*/  UIADD3 UR4, UP0, UR36, 0x470, URZ ;  /* 0x0000047024047890 */ /* 0x000fe2000ff1e03f */
[----:B------:R-:W-:Y:S01]  /*1e490*/  IMAD R23, R23, 0x90, R29 ;  /* 0x0000009017177824 */ /* 0x000fe200078e021d */
[----:B------:R-:W-:Y:S01]  /*1e4a0*/  PLOP3.LUT P0, PT, PT, PT, PT, 0x80, 0x0 ;  /* 0x000000000000781c */ /* 0x000fe20003f0f070 */
[----:B------:R-:W-:Y:S01]  /*1e4b0*/  VIADD R0, R0, 0x31c50 ;  /* 0x00031c5000007836 */ /* 0x000fe20000000000 */
[----:B------:R-:W-:Y:S01]  /*1e4c0*/  UIADD3.X UR5, URZ, UR37, URZ, UP0, !UPT ;  /* 0x000000253f057290 */ /* 0x000fe200087fe43f */
[----:B------:R-:W-:Y:S01]  /*1e4d0*/  VIADD R3, R2, 0x200 ;  /* 0x0000020002037836 */ /* 0x000fe20000000000 */
[----:B------:R-:W-:Y:S01]  /*1e4e0*/  UMOV UR6, 0x0 ;  /* 0x0000000000067882 */ /* 0x000fe20000000000 */
[----:B------:R-:W-:Y:S01]  /*1e4f0*/  UMOV UR7, 0x14f00000 ;  /* 0x14f0000000077882 */ /* 0x000fe20000000000 */
[----:B------:R-:W-:-:S08]  /*1e500*/  UMOV UR10, URZ ;  /* 0x0000003f000a7c82 */ /* 0x000fd00008000000 */
.L_x_10050:
        /* <DEDUP_REMOVED lines=10> */
[----:B------:R-:W-:Y:S01]  /*1e5b0*/  PLOP3.LUT P0, PT, PT, PT, PT, 0x80, 0x0 ;  /* 0x000000000000781c */ /* 0x000fe20003f0f070 */
[----:B------:R-:W-:Y:S01]  /*1e5c0*/  VIADD R3, R2, 0x2600 ;  /* 0x0000260002037836 */ /* 0x000fe20000000000 */
[----:B------:R-:W-:Y:S01]  /*1e5d0*/  UMOV UR6, 0x0 ;  /* 0x0000000000067882 */ /* 0x000fe20000000000 */
[----:B------:R-:W-:Y:S01]  /*1e5e0*/  UMOV UR7, 0x14f00000 ;  /* 0x14f0000000077882 */ /* 0x000fe20000000000 */
[----:B------:R-:W-:-:S09]  /*1e5f0*/  UMOV UR10, 0x20 ;  /* 0x00000020000a7882 */ /* 0x000fd20000000000 */
.L_x_10051:
        /* <DEDUP_REMOVED lines=15> */
.L_x_10052:
        /* <DEDUP_REMOVED lines=10> */
.L_x_10044:
[----:B------:R-:W-:Y:S05]  /*1e790*/  BSYNC B0 ;  /* 0x0000000000007941 */ /* 0x000fea0003800000 */
.L_x_10043:
[----:B------:R-:W-:-:S05]  /*1e7a0*/  VIADD R18, R18, 0x1 ;  /* 0x0000000112127836 */ /* 0x000fca0000000000 */
[----:B------:R-:W-:-:S04]  /*1e7b0*/  ISETP.NE.AND P0, PT, R18, 0x2, PT ;  /* 0x000000021200780c */ /* 0x000fc80003f05270 */
[----:B------:R-:W-:Y:S02]  /*1e7c0*/  SEL R3, RZ, 0x1, P0 ;  /* 0x00000001ff037807 */ /* 0x000fe40000000000 */
[----:B------:R-:W-:Y:S02]  /*1e7d0*/  SEL R18, R18, RZ, P0 ;  /* 0x000000ff12127207 */ /* 0x000fe40000000000 */
[----:B------:R-:W-:-:S07]  /*1e7e0*/  LOP3.LUT R28, R28, R3, RZ, 0x3c, !PT ;  /* 0x000000031c1c7212 */ /* 0x000fce00078e3cff */
.L_x_9964:
[----:B------:R-:W-:Y:S05]  /*1e7f0*/  BSYNC B7 ;  /* 0x0000000000077941 */ /* 0x000fea0003800000 */
.L_x_9962:
        /* <DEDUP_REMOVED lines=8> */
[----:B------:R4:W0:Y:S01]  /*1e880*/  LDS.128 R24, [R16+0x31cd0] ;  /* 0x031cd00010187984 */ /* 0x0008220000000c00 */
[----:B------:R-:W-:Y:S06]  /*1e890*/  BAR.ARV 0x4, 0x200 ;  /* 0x0108000000007b1d */ /* 0x000fec0000002000 */
[----:B------:R-:W-:Y:S05]  /*1e8a0*/  BRA `(.L_x_10054) ;  /* 0x0000000800c07947 */ /* 0x000fea0003800000 */
.L_x_10053:
[----:B------:R-:W4:Y:S01]  /*1e8b0*/  LDL R10, [R1+0xc] ;  /* 0x00000c00010a7983 */ /* 0x000f220000100800 */
[----:B------:R-:W-:Y:S01]  /*1e8c0*/  UMOV UR4, 0xffffffff ;  /* 0xffffffff00047882 */ /* 0x000fe20000000000 */
[----:B----4-:R-:W-:Y:S02]  /*1e8d0*/  ISETP.NE.AND P5, PT, R10, 0x1f, PT ;  /* 0x0000001f0a00780c */ /* 0x010fe40003fa5270 */
[----:B------:R-:W-:Y:S11]  /*1e8e0*/  BRA.DIV UR4, `(.L_x_10055) ;  /* 0x0000002a04cc7947 */ /* 0x000ff6000b800000 */
[----:B0-----:R-:W-:Y:S01]  /*1e8f0*/  IMAD.IADD R9, R27, 0x1, R10 ;  /* 0x000000011b097824 */ /* 0x001fe200078e020a */
[----:B------:R-:W-:Y:S01]  /*1e900*/  ULDC UR4, c[0x0][0xc3c] ;  /* 0x00030f0000047ab9 */ /* 0x000fe20000000800 */
[----:B------:R-:W-:-:S03]  /*1e910*/  LOP3.LUT P4, RZ, R19, 0x1, RZ, 0xc0, !PT ;  /* 0x0000000113ff7812 */ /* 0x000fc6000788c0ff */
[----:B------:R-:W-:-:S13]  /*1e920*/  ISETP.GE.OR P0, PT, R9, UR4, !P5 ;  /* 0x0000000409007c0c */ /* 0x000fda000ef06670 */
[----:B------:R-:W0:Y:S08]  /*1e930*/  @!P0 LDC.64 R2, c[0x0][0xc80] ;  /* 0x00032000ff028b82 */ /* 0x000e300000000a00 */
[----:B--23--:R-:W2:Y:S01]  /*1e940*/  @!P0 LDC.64 R4, c[0x0][0xc78] ;  /* 0x00031e00ff048b82 */ /* 0x00cea20000000a00 */
[----:B0-----:R-:W-:-:S05]  /*1e950*/  @!P0 IMAD.WIDE R2, R9, 0x4, R2 ;  /* 0x0000000409028825 */ /* 0x001fca00078e0202 */
[----:B------:R2:W3:Y:S02]  /*1e960*/  @!P0 LDG.E R7, desc[UR60][R2.64] ;  /* 0x0000003c02078981 */ /* 0x0004e4000c1e1900 */
[----:B--2---:R-:W-:-:S05]  /*1e970*/  @!P0 IMAD.WIDE R2, R9, 0x4, R4 ;  /* 0x0000000409028825 */ /* 0x004fca00078e0204 */
[----:B------:R-:W2:Y:S01]  /*1e980*/  @!P0 LDG.E R8, desc[UR60][R2.64] ;  /* 0x0000003c02088981 */ /* 0x000ea2000c1e1900 */
[----:B------:R-:W-:Y:S02]  /*1e990*/  CS2R R4, SRZ ;  /* 0x0000000000047805 */ /* 0x000fe4000001ff00 */
[C---:B------:R-:W-:Y:S02]  /*1e9a0*/  ISETP.GE.U32.AND P1, PT, R10.reuse, 0x4, PT ;  /* 0x000000040a00780c */ /* 0x040fe40003f26070 */
[C---:B------:R-:W-:Y:S01]  /*1e9b0*/  ISETP.GE.U32.AND P2, PT, R10.reuse, 0x8, PT ;  /* 0x000000080a00780c */ /* 0x040fe20003f46070 */
[----:B------:R-:W-:Y:S01]  /*1e9c0*/  SHFL.IDX PT, R0, R24, RZ, 0x1f ;  /* 0x00001fff18007589 */ /* 0x000fe200000e0000 */
[----:B------:R-:W-:-:S03]  /*1e9d0*/  ISETP.GE.U32.AND P3, PT, R10, 0x10, PT ;  /* 0x000000100a00780c */ /* 0x000fc60003f66070 */
[----:B------:R0:W-:Y:S02]  /*1e9e0*/  SHFL.IDX PT, R6, R24, 0x1, 0x1f ;  /* 0x00201f0018067f89 */ /* 0x0001e400000e0000 */
[----:B0-----:R-:W-:Y:S02]  /*1e9f0*/  IMAD.MOV.U32 R24, RZ, RZ, RZ ;  /* 0x000000ffff187224 */ /* 0x001fe400078e00ff */
[----:B---3--:R-:W-:Y:S02]  /*1ea00*/  @!P0 IMAD.MOV.U32 R4, RZ, RZ, R7 ;  /* 0x000000ffff048224 */ /* 0x008fe400078e0007 */
[----:B--2---:R-:W-:Y:S01]  /*1ea10*/  @!P0 IMAD.MOV.U32 R5, RZ, RZ, R8 ;  /* 0x000000ffff058224 */ /* 0x004fe200078e0008 */
[----:B------:R-:W-:-:S03]  /*1ea20*/  ISETP.GE.U32.AND P0, PT, R10, 0x2, PT ;  /* 0x000000020a00780c */ /* 0x000fc60003f06070 */
[----:B-1----:R-:W-:-:S05]  /*1ea30*/  IMAD R13, R5, R4, RZ ;  /* 0x00000004050d7224 */ /* 0x002fca00078e02ff */
        /* <DEDUP_REMOVED lines=16> */
.L_x_10164:
[----:B------:R-:W-:Y:S02]  /*1eb40*/  ULDC UR4, c[0x0][0xc38] ;  /* 0x00030e0000047ab9 */ /* 0x000fe40000000800 */
[----:B------:R-:W-:-:S04]  /*1eb50*/  IMAD.U32 R7, RZ, RZ, UR4 ;  /* 0x00000004ff077e24 */ /* 0x000fc8000f8e00ff */
[----:B-1----:R-:W-:-:S04]  /*1eb60*/  IMAD R3, R14, R7, RZ ;  /* 0x000000070e037224 */ /* 0x002fc800078e02ff */
[----:B------:R-:W-:-:S05]  /*1eb70*/  IMAD.IADD R6, R6, 0x1, R3 ;  /* 0x0000000106067824 */ /* 0x000fca00078e0203 */
[----:B------:R-:W-:-:S13]  /*1eb80*/  ISETP.GT.AND P4, PT, R6, R0, PT ;  /* 0x000000000600720c */ /* 0x000fda0003f84270 */
[----:B------:R-:W-:Y:S05]  /*1eb90*/  @P4 BRA `(.L_x_10056) ;  /* 0x0000000000a44947 */ /* 0x000fea0003800000 */
.L_x_10059:
[----:B0-----:R-:W0:Y:S01]  /*1eba0*/  LDC R2, c[0x0][0xc3c] ;  /* 0x00030f00ff027b82 */ /* 0x001e220000000800 */
[----:B------:R-:W-:-:S05]  /*1ebb0*/  VIADD R27, R27, 0x1f ;  /* 0x0000001f1b1b7836 */ /* 0x000fca0000000000 */
[----:B0-----:R-:W-:-:S13]  /*1ebc0*/  ISETP.GE.AND P4, PT, R27, R2, PT ;  /* 0x000000021b00720c */ /* 0x001fda0003f86270 */
[----:B------:R-:W-:Y:S05]  /*1ebd0*/  @P4 BRA `(.L_x_10057) ;  /* 0x0000000400b44947 */ /* 0x000fea0003800000 */
[----:B------:R-:W2:Y:S01]  /*1ebe0*/  LDL R3, [R1+0xc] ;  /* 0x00000c0001037983 */ /* 0x000ea20000100800 */
[----:B------:R-:W-:Y:S02]  /*1ebf0*/  IMAD.MOV.U32 R4, RZ, RZ, RZ ;  /* 0x000000ffff047224 */ /* 0x000fe400078e00ff */
[----:B--2---:R-:W-:-:S05]  /*1ec00*/  IMAD.IADD R5, R27, 0x1, R3 ;  /* 0x000000011b057824 */ /* 0x004fca00078e0203 */
[----:B------:R-:W-:-:S13]  /*1ec10*/  ISETP.GE.OR P4, PT, R5, R2, !P5 ;  /* 0x000000020500720c */ /* 0x000fda0006f86670 */
[----:B------:R-:W0:Y:S02]  /*1ec20*/  @!P4 LDC.64 R2, c[0x0][0xc80] ;  /* 0x00032000ff02cb82 */ /* 0x000e240000000a00 */
        /* <DEDUP_REMOVED lines=9> */
[----:B------:R-:W0:Y:S01]  /*1ecc0*/  SHFL.UP PT, R14, R13, 0x1, RZ ;  /* 0x042000000d0e7989 */ /* 0x000e2200000e00ff */
[----:B------:R-:W-:-:S04]  /*1ecd0*/  LOP3.LUT P4, RZ, R19, 0x1, RZ, 0xc0, !PT ;  /* 0x0000000113ff7812 */ /* 0x000fc8000788c0ff */
        /* <DEDUP_REMOVED lines=15> */
.L_x_10172:
[----:B------:R-:W-:Y:S02]  /*1edd0*/  ULDC UR4, c[0x0][0xc38] ;  /* 0x00030e0000047ab9 */ /* 0x000fe40000000800 */
[----:B------:R-:W-:-:S04]  /*1ede0*/  IMAD.U32 R7, RZ, RZ, UR4 ;  /* 0x00000004ff077e24 */ /* 0x000fc8000f8e00ff */
[----:B-1----:R-:W-:-:S04]  /*1edf0*/  IMAD R3, R14, R7, RZ ;  /* 0x000000070e037224 */ /* 0x002fc800078e02ff */
[----:B------:R-:W-:-:S05]  /*1ee00*/  IMAD.IADD R6, R3, 0x1, R6 ;  /* 0x0000000103067824 */ /* 0x000fca00078e0206 */
[----:B------:R-:W-:-:S13]  /*1ee10*/  ISETP.GT.AND P4, PT, R6, R0, PT ;  /* 0x000000000600720c */ /* 0x000fda0003f84270 */
[----:B------:R-:W-:Y:S05]  /*1ee20*/  @!P4 BRA `(.L_x_10059) ;  /* 0xfffffffc005cc947 */ /* 0x000fea000383ffff */
.L_x_10056:
        /* <DEDUP_REMOVED lines=9> */
.L_x_10177:
[----:B------:R-:W-:-:S13]  /*1eec0*/  ISETP.NE.AND P0, PT, R3, RZ, PT ;  /* 0x000000ff0300720c */ /* 0x000fda0003f05270 */
[----:B------:R-:W-:Y:S05]  /*1eed0*/  @!P0 BRA `(.L_x_10061) ;  /* 0x0000000000108947 */ /* 0x000fea0003800000 */
[----:B------:R-:W-:Y:S01]  /*1eee0*/  UMOV UR4, 0xffffffff ;  /* 0xffffffff00047882 */ /* 0x000fe20000000000 */
[----:B------:R-:W-:Y:S02]  /*1eef0*/  VIADD R12, R6, 0xffffffff ;  /* 0xffffffff060c7836 */ /* 0x000fe40000000000 */
[----:B------:R-:W-:Y:S05]  /*1ef00*/  BRA.DIV UR4, `(.L_x_10062) ;  /* 0x0000002e04947947 */ /* 0x000fea000b800000 */
[----:B------:R4:W0:Y:S02]  /*1ef10*/  SHFL.IDX PT, R24, R2, R12, 0x1f ;  /* 0x00001f0c02187589 */ /* 0x00082400000e0000 */
.L_x_10061:
[-C--:B--2---:R-:W-:Y:S01]  /*1ef20*/  IABS R9, R4.reuse ;  /* 0x0000000400097213 */ /* 0x084fe20000000000 */
[----:B0-----:R-:W-:Y:S02]  /*1ef30*/  IMAD R24, R24, R7, R8 ;  /* 0x0000000718187224 */ /* 0x001fe400078e0208 */
[----:B------:R-:W-:Y:S01]  /*1ef40*/  IMAD.IADD R27, R6, 0x1, R27 ;  /* 0x00000001061b7824 */ /* 0x000fe200078e021b */
[----:B------:R-:W0:Y:S01]  /*1ef50*/  I2F.RP R11, R9 ;  /* 0x00000009000b7306 */ /* 0x000e220000209400 */
[----:B------:R-:W-:Y:S01]  /*1ef60*/  IMAD.IADD R25, R0, 0x1, -R24 ;  /* 0x0000000100197824 */ /* 0x000fe200078e0a18 */
[----:B------:R-:W-:-:S05]  /*1ef70*/  IABS R0, R4 ;  /* 0x0000000400007213 */ /* 0x000fca0000000000 */
[----:B------:R-:W-:Y:S01]  /*1ef80*/  IMAD.MOV R0, RZ, RZ, -R0 ;  /* 0x000000ffff007224 */ /* 0x000fe200078e0a00 */
[----:B0-----:R-:W0:Y:S02]  /*1ef90*/  MUFU.RCP R11, R11 ;  /* 0x0000000b000b7308 */ /* 0x001e240000001000 */
[----:B0-----:R-:W-:-:S06]  /*1efa0*/  VIADD R3, R11, 0xffffffe ;  /* 0x0ffffffe0b037836 */ /* 0x001fcc0000000000 */
[----:B------:R-:W4:Y:S02]  /*1efb0*/  F2I.FTZ.U32.TRUNC.NTZ R3, R3 ;  /* 0x0000000300037305 */ /* 0x000f24000021f000 */
[----:B----4-:R-:W-:-:S04]  /*1efc0*/  IMAD.MOV R2, RZ, RZ, -R3 ;  /* 0x000000ffff027224 */ /* 0x010fc800078e0a03 */
        /* <DEDUP_REMOVED lines=16> */
[----:B------:R0:W2:Y:S02]  /*1f0d0*/  F2I.FTZ.U32.TRUNC.NTZ R3, R8 ;  /* 0x0000000800037305 */ /* 0x0000a4000021f000 */
[----:B0-----:R-:W-:-:S05]  /*1f0e0*/  IABS R8, R5 ;  /* 0x0000000500087213 */ /* 0x001fca0000000000 */
[----:B------:R-:W-:Y:S02]  /*1f0f0*/  IMAD.MOV R8, RZ, RZ, -R8 ;  /* 0x000000ffff087224 */ /* 0x000fe400078e0a08 */
[----:B--2---:R-:W-:-:S04]  /*1f100*/  IMAD.MOV R9, RZ, RZ, -R3 ;  /* 0x000000ffff097224 */ /* 0x004fc800078e0a03 */
[----:B------:R-:W-:-:S04]  /*1f110*/  IMAD R9, R9, R0, RZ ;  /* 0x0000000009097224 */ /* 0x000fc800078e02ff */
[----:B------:R-:W-:Y:S01]  /*1f120*/  IMAD.HI.U32 R2, R3, R9, R2 ;  /* 0x0000000903027227 */ /* 0x000fe200078e0002 */
[----:B------:R-:W-:-:S04]  /*1f130*/  LOP3.LUT R3, R25, R4, RZ, 0x3c, !PT ;  /* 0x0000000419037212 */ /* 0x000fc800078e3cff */
        /* <DEDUP_REMOVED lines=18> */
[----:B------:R-:W-:-:S04]  /*1f260*/  IMAD.MOV R0, RZ, RZ, -R2 ;  /* 0x000000ffff007224 */ /* 0x000fc800078e0a02 */
[C---:B------:R-:W-:Y:S02]  /*1f270*/  IMAD R10, R5.reuse, R0, R10 ;  /* 0x00000000050a7224 */ /* 0x040fe400078e020a */
[----:B------:R-:W-:-:S04]  /*1f280*/  IMAD R5, R5, 0x1000000, R2 ;  /* 0x0100000005057824 */ /* 0x000fc800078e0202 */
[----:B------:R-:W-:Y:S01]  /*1f290*/  IMAD R26, R10, 0x10000, R5 ;  /* 0x000100000a1a7824 */ /* 0x000fe200078e0205 */
[----:B------:R-:W-:Y:S06]  /*1f2a0*/  BRA `(.L_x_10063) ;  /* 0x00000000001c7947 */ /* 0x000fec0003800000 */
.L_x_10057:
[----:B------:R-:W-:Y:S01]  /*1f2b0*/  UMOV UR4, URZ ;  /* 0x0000003f00047c82 */ /* 0x000fe20008000000 */
[----:B------:R-:W-:Y:S01]  /*1f2c0*/  UMOV UR5, URZ ;  /* 0x0000003f00057c82 */ /* 0x000fe20008000000 */
[----:B------:R-:W-:Y:S01]  /*1f2d0*/  ULDC UR6, c[0x0][0xc3c] ;  /* 0x00030f0000067ab9 */ /* 0x000fe20000000800 */
[----:B------:R-:W-:Y:S02]  /*1f2e0*/  IMAD.MOV.U32 R24, RZ, RZ, R0 ;  /* 0x000000ffff187224 */ /* 0x000fe400078e0000 */
[----:B------:R-:W-:Y:S02]  /*1f2f0*/  IMAD.U32 R25, RZ, RZ, UR4 ;  /* 0x00000004ff197e24 */ /* 0x000fe4000f8e00ff */
[----:B------:R-:W-:Y:S02]  /*1f300*/  IMAD.U32 R26, RZ, RZ, UR5 ;  /* 0x00000005ff1a7e24 */ /* 0x000fe4000f8e00ff */
[----:B------:R-:W-:-:S07]  /*1f310*/  IMAD.U32 R27, RZ, RZ, UR6 ;  /* 0x00000006ff1b7e24 */ /* 0x000fce000f8e00ff */
.L_x_10063:
[----:B------:R-:W2:Y:S01]  /*1f320*/  LDL R0, [R1+0xc] ;  /* 0x00000c0001007983 */ /* 0x000ea20000100800 */
[----:B------:R-:W-:Y:S05]  /*1f330*/  WARPSYNC.ALL ;  /* 0x0000000000007948 */ /* 0x000fea0003800000 */
[----:B------:R-:W-:Y:S01]  /*1f340*/  BAR.SYNC.DEFER_BLOCKING 0x4, 0x200 ;  /* 0x0108000000007b1d */ /* 0x000fe20000010000 */
[----:B--2---:R-:W-:-:S13]  /*1f350*/  ISETP.NE.AND P0, PT, R0, RZ, PT ;  /* 0x000000ff0000720c */ /* 0x004fda0003f05270 */
[----:B------:R-:W0:Y:S01]  /*1f360*/  @!P0 S2R R3, SR_CgaCtaId ;  /* 0x0000000000038919 */ /* 0x000e220000008800 */
[----:B------:R-:W-:-:S04]  /*1f370*/  @!P0 MOV R0, 0x400 ;  /* 0x0000040000008802 */ /* 0x000fc80000000f00 */
[----:B0-----:R-:W-:-:S05]  /*1f380*/  @!P0 LEA R16, R3, R0, 0x18 ;  /* 0x0000000003108211 */ /* 0x001fca00078ec0ff */
[----:B------:R0:W-:Y:S01]  /*1f390*/  @!P0 STS.128 [R16+0x31cd0], R24 ;  /* 0x031cd01810008388 */ /* 0x0001e20000000c00 */
[----:B------:R-:W-:Y:S06]  /*1f3a0*/  BAR.ARV 0x5, 0x200 ;  /* 0x0148000000007b1d */ /* 0x000fec0000002000 */
.L_x_10054:
[----:B------:R-:W-:Y:S02]  /*1f3b0*/  ULDC UR4, c[0x0][0xc3c] ;  /* 0x00030f0000047ab9 */ /* 0x000fe40000000800 */
[----:B0-----:R-:W-:-:S13]  /*1f3c0*/  ISETP.GE.AND P0, PT, R27, UR4, PT ;  /* 0x000000041b007c0c */ /* 0x001fda000bf06270 */
[----:B------:R-:W-:Y:S05]  /*1f3d0*/  @!P0 BRA `(.L_x_10064) ;  /* 0xffffff9000948947 */ /* 0x000fea000383ffff */
[----:B------:R-:W-:Y:S05]  /*1f3e0*/  BSYNC B8 ;  /* 0x0000000000087941 */ /* 0x000fea0003800000 */
.L_x_9914:
[----:B-1----:R-:W5:Y:S01]  /*1f3f0*/  LDL.LU R0, [R1+0x40] ;  /* 0x0000400001007983 */ /* 0x002f620000300800 */
[----:B------:R-:W-:Y:S01]  /*1f400*/  BSSY B0, `(.L_x_10065) ;  /* 0x000000b000007945 */ /* 0x000fe20003800000 */
[----:B--23--:R-:W0:Y:S01]  /*1f410*/  S2R R5, SR_CgaCtaId ;  /* 0x0000000000057919 */ /* 0x00ce220000008800 */
[----:B-----5:R-:W-:-:S05]  /*1f420*/  VIADD R0, R0, 0x1 ;  /* 0x0000000100007836 */ /* 0x020fca0000000000 */
[----:B------:R-:W-:-:S04]  /*1f430*/  LEA.HI R2, R0, R0, RZ, 0x1 ;  /* 0x0000000000027211 */ /* 0x000fc800078f08ff */
[----:B------:R-:W-:Y:S02]  /*1f440*/  LOP3.LUT R3, R2, 0xfffffffe, RZ, 0xc0, !PT ;  /* 0xfffffffe02037812 */ /* 0x000fe400078ec0ff */
[----:B------:R-:W-:-:S03]  /*1f450*/  MOV R2, 0x400 ;  /* 0x0000040000027802 */ /* 0x000fc60000000f00 */
[----:B------:R-:W-:Y:S01]  /*1f460*/  IMAD.IADD R0, R0, 0x1, -R3 ;  /* 0x0000000100007824 */ /* 0x000fe200078e0a03 */
[----:B0-----:R-:W-:-:S04]  /*1f470*/  LEA R9, R5, R2, 0x18 ;  /* 0x0000000205097211 */ /* 0x001fc800078ec0ff */
[----:B------:R-:W-:-:S04]  /*1f480*/  SHF.L.U32 R0, R0, 0x1f, RZ ;  /* 0x0000001f00007819 */ /* 0x000fc800000006ff */
[----:B------:R-:W0:Y:S02]  /*1f490*/  SYNCS.PHASECHK.TRANS64.TRYWAIT P0, [R9+URZ+0x31c20], R0 ;  /* 0x031c2000090075a7 */ /* 0x000e24000800017f */
[----:B0-----:R-:W-:Y:S05]  /*1f4a0*/  @!P0 BRA `(.L_x_10066) ;  /* 0x0000002800548947 */ /* 0x001fea0003800000 */
.L_x_10180:
[----:B------:R-:W-:Y:S05]  /*1f4b0*/  BSYNC B0 ;  /* 0x0000000000007941 */ /* 0x000fea0003800000 */
.L_x_10065:
[----:B------:R-:W-:-:S03]  /*1f4c0*/  UMOV UR4, 0xffffffff ;  /* 0xffffffff00047882 */ /* 0x000fc60000000000 */
[----:B------:R-:W-:Y:S05]  /*1f4d0*/  BRA.DIV UR4, `(.L_x_10067) ;  /* 0x0000002a045c7947 */ /* 0x000fea000b800000 */
[----:B0-----:R-:W0:Y:S02]  /*1f4e0*/  S2R R0, SR_TID.X ;  /* 0x0000000000007919 */ /* 0x001e240000002100 */
[----:B0-----:R-:W-:-:S04]  /*1f4f0*/  SHF.R.U32.HI R0, RZ, 0x5, R0 ;  /* 0x00000005ff007819 */ /* 0x001fc80000011600 */
[----:B------:R-:W-:-:S05]  /*1f500*/  LOP3.LUT R0, R0, 0x3, RZ, 0xc0, !PT ;  /* 0x0000000300007812 */ /* 0x000fca00078ec0ff */
[----:B------:R0:W1:Y:S02]  /*1f510*/  SHFL.IDX PT, R14, R0, RZ, 0x1f ;  /* 0x00001fff000e7589 */ /* 0x00006400000e0000 */
.L_x_10183:
[----:B-1----:R-:W-:-:S13]  /*1f520*/  ISETP.NE.AND P0, PT, R14, RZ, PT ;  /* 0x000000ff0e00720c */ /* 0x002fda0003f05270 */
[----:B------:R-:W-:Y:S05]  /*1f530*/  @P0 BRA `(.L_x_9759) ;  /* 0x0000000000880947 */ /* 0x000fea0003800000 */
[----:B------:R-:W-:-:S03]  /*1f540*/  UMOV UR4, 0xffffffff ;  /* 0xffffffff00047882 */ /* 0x000fc60000000000 */
[----:B------:R-:W-:Y:S05]  /*1f550*/  BRA.DIV UR4, `(.L_x_10068) ;  /* 0x0000002a04707947 */ /* 0x000fea000b800000 */
[----:B------:R-:W-:-:S13]  /*1f560*/  ELECT P6, URZ, PT ;  /* 0x00000000003f782f */ /* 0x000fda00038c0000 */
.L_x_10186:
[----:B------:R-:W-:Y:S05]  /*1f570*/  @!P6 BRA `(.L_x_9759) ;  /* 0x000000000078e947 */ /* 0x000fea0003800000 */
[----:B0-----:R-:W2:Y:S02]  /*1f580*/  LDL.LU R0, [R1+0x38] ;  /* 0x0000380001007983 */ /* 0x001ea40000300800 */
[----:B--2---:R-:W-:-:S04]  /*1f590*/  LOP3.LUT R0, R0, 0x2, RZ, 0xfc, !PT ;  /* 0x0000000200007812 */ /* 0x004fc800078efcff */
[----:B------:R-:W-:-:S13]  /*1f5a0*/  ISETP.NE.AND P2, PT, R0, 0x3, PT ;  /* 0x000000030000780c */ /* 0x000fda0003f45270 */
[----:B------:R-:W-:Y:S05]  /*1f5b0*/  @!P2 BRA `(.L_x_10069) ;  /* 0x000000000004a947 */ /* 0x000fea0003800000 */
[----:B------:R-:W-:Y:S01]  /*1f5c0*/  BPT.TRAP 0x1 ;  /* 0x000000040000795c */ /* 0x000fe20000300000 */
.L_x_10069:
        /* <DEDUP_REMOVED lines=12> */
.L_x_10187:
[----:B------:R-:W1:Y:S02]  /*1f690*/  SYNCS.PHASECHK.TRANS64.TRYWAIT P0, [R3+URZ], R0 ;  /* 0x00000000030075a7 */ /* 0x000e64000800017f */
[----:B-1----:R-:W-:Y:S05]  /*1f6a0*/  @!P0 BRA `(.L_x_10071) ;  /* 0x0000002800508947 */ /* 0x002fea0003800000 */
.L_x_10188:
[----:B------:R-:W-:Y:S05]  /*1f6b0*/  @!P2 BRA `(.L_x_10072) ;  /* 0x000000000004a947 */ /* 0x000fea0003800000 */
[----:B------:R-:W-:Y:S01]  /*1f6c0*/  BPT.TRAP 0x1 ;  /* 0x000000040000795c */ /* 0x000fe20000300000 */
.L_x_10072:
[----:B-1----:R-:W-:-:S04]  /*1f6d0*/  VIADD R3, R9, 0x31c60 ;  /* 0x00031c6009037836 */ /* 0x002fc80000000000 */
[----:B------:R-:W-:-:S04]  /*1f6e0*/  IMAD R5, R18, 0x8, R3 ;  /* 0x0000000812057824 */ /* 0x000fc800078e0203 */
[----:B------:R-:W1:Y:S02]  /*1f6f0*/  SYNCS.PHASECHK.TRANS64.TRYWAIT P0, [R5+URZ], R2 ;  /* 0x00000002050075a7 */ /* 0x000e64000800017f */
[----:B-1----:R-:W-:Y:S05]  /*1f700*/  @!P0 BRA `(.L_x_10073) ;  /* 0x00000028004c8947 */ /* 0x002fea0003800000 */
.L_x_10189:
[----:B------:R-:W-:-:S07]  /*1f710*/  IMAD R3, R4, 0x8, R3 ;  /* 0x0000000804037824 */ /* 0x000fce00078e0203 */
.L_x_10074:
[----:B--2---:R2:W3:Y:S02]  /*1f720*/  SYNCS.PHASECHK.TRANS64.TRYWAIT P0, [R3+URZ], R0 ;  /* 0x00000000030075a7 */ /* 0x0044e4000800017f */
[----:B---3--:R-:W-:Y:S05]  /*1f730*/  @!P0 NANOSLEEP.SYNCS 0x989680 ;  /* 0x009896800000895d */ /* 0x008fea0003900000 */
[----:B------:R-:W3:Y:S02]  /*1f740*/  @!P0 SYNCS.PHASECHK.TRANS64 P0, [R3+URZ], R0 ;  /* 0x00000000030085a7 */ /* 0x000ee4000800007f */
[----:B---3--:R-:W-:Y:S05]  /*1f750*/  @!P0 BRA `(.L_x_10074) ;  /* 0xfffffffc00f08947 */ /* 0x008fea000383ffff */
.L_x_9759:
[----:B------:R-:W-:Y:S05]  /*1f760*/  BSYNC B9 ;  /* 0x0000000000097941 */ /* 0x000fea0003800000 */
.L_x_9756:
[----:B------:R-:W-:Y:S05]  /*1f770*/  EXIT ;  /* 0x000000000000794d */ /* 0x000fea0003800000 */
.L_x_9777:
[----:B0-----:R0:W1:Y:S02]  /*1f780*/  SYNCS.PHASECHK.TRANS64.TRYWAIT P5, [R15+URZ+0x31c90], R86 ;  /* 0x031c90560f0075a7 */ /* 0x00106400080a017f */
[----:B-1----:R-:W-:Y:S05]  /*1f790*/  @!P5 NANOSLEEP.SYNCS 0x989680 ;  /* 0x009896800000d95d */ /* 0x002fea0003900000 */
[----:B------:R-:W1:Y:S02]  /*1f7a0*/  @!P5 SYNCS.PHASECHK.TRANS64 P5, [R15+URZ+0x31c90], R86 ;  /* 0x031c90560f00d5a7 */ /* 0x000e6400080a007f */
[----:B-1----:R-:W-:Y:S05]  /*1f7b0*/  @!P5 BRA `(.L_x_9777) ;  /* 0xfffffffc00f0d947 */ /* 0x002fea000383ffff */
[----:B------:R-:W-:Y:S05]  /*1f7c0*/  BRA `(.L_x_10075) ;  /* 0xfffffe3c000c7947 */ /* 0x000fea000383ffff */
.L_x_9805:
[----:B0-----:R0:W1:Y:S02]  /*1f7d0*/  SYNCS.PHASECHK.TRANS64.TRYWAIT P5, [R15+URZ+0x31c90], R86 ;  /* 0x031c90560f0075a7 */ /* 0x00106400080a017f */
[----:B-1----:R-:W-:Y:S05]  /*1f7e0*/  @!P5 NANOSLEEP.SYNCS 0x989680 ;  /* 0x009896800000d95d */ /* 0x002fea0003900000 */
[----:B------:R-:W1:Y:S02]  /*1f7f0*/  @!P5 SYNCS.PHASECHK.TRANS64 P5, [R15+URZ+0x31c90], R86 ;  /* 0x031c90560f00d5a7 */ /* 0x000e6400080a007f */
[----:B-1----:R-:W-:Y:S05]  /*1f800*/  @!P5 BRA `(.L_x_9805) ;  /* 0xfffffffc00f0d947 */ /* 0x002fea000383ffff */
[----:B------:R-:W-:Y:S05]  /*1f810*/  BRA `(.L_x_10076) ;  /* 0xfffffe5400987947 */ /* 0x000fea000383ffff */
.L_x_9818:
[----:B0-----:R0:W1:Y:S02]  /*1f820*/  SYNCS.PHASECHK.TRANS64.TRYWAIT P4, [R15+URZ+0x31c90], R86 ;  /* 0x031c90560f0075a7 */ /* 0x001064000808017f */
[----:B-1----:R-:W-:Y:S05]  /*1f830*/  @!P4 NANOSLEEP.SYNCS 0x989680 ;  /* 0x009896800000c95d */ /* 0x002fea0003900000 */
[----:B------:R-:W1:Y:S02]  /*1f840*/  @!P4 SYNCS.PHASECHK.TRANS64 P4, [R15+URZ+0x31c90], R86 ;  /* 0x031c90560f00c5a7 */ /* 0x000e64000808007f */
[----:B-1----:R-:W-:Y:S05]  /*1f850*/  @!P4 BRA `(.L_x_9818) ;  /* 0xfffffffc00f0c947 */ /* 0x002fea000383ffff */
[----:B------:R-:W-:Y:S05]  /*1f860*/  BRA `(.L_x_10077) ;  /* 0xfffffe7000087947 */ /* 0x000fea000383ffff */
.L_x_9822:
[----:B--2---:R2:W3:Y:S02]  /*1f870*/  SYNCS.PHASECHK.TRANS64.TRYWAIT P3, [R15+URZ+0x31cb0], R86 ;  /* 0x031cb0560f0075a7 */ /* 0x0044e4000806017f */
[----:B---3--:R-:W-:Y:S05]  /*1f880*/  @!P3 NANOSLEEP.SYNCS 0x989680 ;  /* 0x009896800000b95d */ /* 0x008fea0003900000 */
[----:B------:R-:W3:Y:S02]  /*1f890*/  @!P3 SYNCS.PHASECHK.TRANS64 P3, [R15+URZ+0x31cb0], R86 ;  /* 0x031cb0560f00b5a7 */ /* 0x000ee4000806007f */
[----:B---3--:R-:W-:Y:S05]  /*1f8a0*/  @!P3 BRA `(.L_x_9822) ;  /* 0xfffffffc00f0b947 */ /* 0x008fea000383ffff */
[----:B------:R-:W-:Y:S05]  /*1f8b0*/  BRA `(.L_x_10078) ;  /* 0xfffffe7000a07947 */ /* 0x000fea000383ffff */
.L_x_9830:
[----:B------:R-:W-:Y:S01]  /*1f8c0*/  BSSY B0, `(.L_x_10079) ;  /* 0x0000007000007945 */ /* 0x000fe20003800000 */
[----:B------:R-:W-:Y:S02]  /*1f8d0*/  IMAD.MOV.U32 R12, RZ, RZ, RZ ;  /* 0x000000ffff0c7224 */ /* 0x000fe400078e00ff */
[----:B------:R-:W-:Y:S02]  /*1f8e0*/  IMAD.MOV.U32 R11, RZ, RZ, 0x1f ;  /* 0x0000001fff0b7424 */ /* 0x000fe400078e00ff */
[----:B------:R-:W-:-:S07]  /*1f8f0*/  IMAD.MOV.U32 R15, RZ, RZ, -0x1 ;  /* 0xffffffffff0f7424 */ /* 0x000fce00078e00ff */
[----:B-1---5:R-:W-:Y:S05]  /*1f900*/  WARPSYNC.COLLECTIVE R15, `(.L_x_10080) ;  /* 0x000000000f087348 */ /* 0x022fea0003c00000 */
[----:B------:R0:W2:Y:S02]  /*1f910*/  SHFL.IDX P6, R14, R13, R12, R11 ;  /* 0x0000000c0d0e7389 */ /* 0x0000a400000c000b */
[----:B012--5:R-:W-:Y:S01]  /*1f920*/  ENDCOLLECTIVE ;  /* 0x000000000000791b */ /* 0x027fe20003800000 */
.L_x_10080:
[----:B------:R-:W-:Y:S05]  /*1f930*/  BSYNC B0 ;  /* 0x0000000000007941 */ /* 0x000fea0003800000 */
.L_x_10079:
[----:B------:R0:W-:Y:S01]  /*1f940*/  STL [R1+0x78], R14 ;  /* 0x0000780e01007387 */ /* 0x0001e20000100800 */
[----:B------:R-:W-:Y:S05]  /*1f950*/  BRA `(.L_x_10081) ;  /* 0xfffffe7800a47947 */ /* 0x000fea000383ffff */
.L_x_9841:
[----:B------:R-:W-:Y:S01]  /*1f960*/  BSSY B1, `(.L_x_10082) ;  /* 0x0000008000017945 */ /* 0x000fe20003800000 */
[----:B------:R-:W-:Y:S02]  /*1f970*/  IMAD.MOV.U32 R13, RZ, RZ, R23 ;  /* 0x000000ffff0d7224 */ /* 0x000fe400078e0017 */
[----:B------:R-:W-:Y:S02]  /*1f980*/  IMAD.MOV.U32 R12, RZ, RZ, RZ ;  /* 0x000000ffff0c7224 */ /* 0x000fe400078e00ff */
[----:B------:R-:W-:Y:S02]  /*1f990*/  IMAD.MOV.U32 R11, RZ, RZ, 0x1e1f ;  /* 0x00001e1fff0b7424 */ /* 0x000fe400078e00ff */
[----:B------:R-:W-:-:S07]  /*1f9a0*/  IMAD.MOV.U32 R15, RZ, RZ, -0x1 ;  /* 0xffffffffff0f7424 */ /* 0x000fce00078e00ff */
[----:B01----:R-:W-:Y:S05]  /*1f9b0*/  WARPSYNC.COLLECTIVE R15, `(.L_x_10083) ;  /* 0x000000000f087348 */ /* 0x003fea0003c00000 */
[----:B0-----:R0:W2:Y:S02]  /*1f9c0*/  SHFL.IDX P6, R14, R13, R12, R11 ;  /* 0x0000000c0d0e7389 */ /* 0x0010a400000c000b */
[----:B012---:R-:W-:Y:S01]  /*1f9d0*/  ENDCOLLECTIVE ;  /* 0x000000000000791b */ /* 0x007fe20003800000 */
.L_x_10083:
[----:B------:R-:W-:Y:S05]  /*1f9e0*/  BSYNC B1 ;  /* 0x0000000000017941 */ /* 0x000fea0003800000 */
.L_x_10082:
        /* <DEDUP_REMOVED lines=8> */
.L_x_10084:
[----:B------:R-:W-:Y:S02]  /*1fa70*/  IMAD.MOV.U32 R13, RZ, RZ, R25 ;  /* 0x000000ffff0d7224 */ /* 0x000fe400078e0019 */
[----:B------:R-:W-:-:S07]  /*1fa80*/  IMAD.MOV.U32 R0, RZ, RZ, R14 ;  /* 0x000000ffff007224 */ /* 0x000fce00078e000e */
[----:B------:R-:W-:Y:S05]  /*1fa90*/  WARPSYNC.COLLECTIVE R15, `(.L_x_10085) ;  /* 0x000000000f087348 */ /* 0x000fea0003c00000 */
[----:B------:R0:W1:Y:S02]  /*1faa0*/  SHFL.IDX P6, R14, R13, R12, R11 ;  /* 0x0000000c0d0e7389 */ /* 0x00006400000c000b */
[----:B01----:R-:W-:Y:S01]  /*1fab0*/  ENDCOLLECTIVE ;  /* 0x000000000000791b */ /* 0x003fe20003800000 */
.L_x_10085:
[----:B------:R-:W-:Y:S02]  /*1fac0*/  IMAD.MOV.U32 R13, RZ, RZ, R24 ;  /* 0x000000ffff0d7224 */ /* 0x000fe400078e0018 */
[----:B------:R-:W-:-:S07]  /*1fad0*/  IMAD.MOV.U32 R5, RZ, RZ, R14 ;  /* 0x000000ffff057224 */ /* 0x000fce00078e000e */
[----:B------:R-:W-:Y:S05]  /*1fae0*/  WARPSYNC.COLLECTIVE R15, `(.L_x_10086) ;  /* 0x000000000f087348 */ /* 0x000fea0003c00000 */
[----:B------:R0:W1:Y:S02]  /*1faf0*/  SHFL.IDX P6, R14, R13, R12, R11 ;  /* 0x0000000c0d0e7389 */ /* 0x00006400000c000b */
[----:B01----:R-:W-:Y:S01]  /*1fb00*/  ENDCOLLECTIVE ;  /* 0x000000000000791b */ /* 0x003fe20003800000 */
.L_x_10086:
[----:B------:R-:W-:Y:S01]  /*1fb10*/  IMAD.MOV.U32 R4, RZ, RZ, R14 ;  /* 0x000000ffff047224 */ /* 0x000fe200078e000e */
[----:B------:R-:W-:Y:S06]  /*1fb20*/  BRA `(.L_x_10087) ;  /* 0xfffffe7c00ac7947 */ /* 0x000fec000383ffff */
.L_x_9845:
[----:B0-----:R0:W1:Y:S02]  /*1fb30*/  SYNCS.PHASECHK.TRANS64.TRYWAIT P1, [R16+URZ+0x31c00], R3 ;  /* 0x031c0003100075a7 */ /* 0x001064000802017f */
[----:B-1----:R-:W-:Y:S05]  /*1fb40*/  @!P1 NANOSLEEP.SYNCS 0x989680 ;  /* 0x009896800000995d */ /* 0x002fea0003900000 */
[----:B------:R-:W1:Y:S02]  /*1fb50*/  @!P1 SYNCS.PHASECHK.TRANS64 P1, [R16+URZ+0x31c00], R3 ;  /* 0x031c0003100095a7 */ /* 0x000e64000802007f */
[----:B-1----:R-:W-:Y:S05]  /*1fb60*/  @!P1 BRA `(.L_x_9845) ;  /* 0xfffffffc00f09947 */ /* 0x002fea000383ffff */
[----:B------:R-:W-:Y:S05]  /*1fb70*/  BRA `(.L_x_10088) ;  /* 0xfffffe8400d87947 */ /* 0x000fea000383ffff */
.L_x_9857:
        /* <DEDUP_REMOVED lines=8> */
.L_x_10090:
[----:B------:R-:W-:Y:S05]  /*1fc00*/  BSYNC B1 ;  /* 0x0000000000017941 */ /* 0x000fea0003800000 */
.L_x_10089:
        /* <DEDUP_REMOVED lines=8> */
.L_x_10091:
[----:B------:R-:W-:Y:S02]  /*1fc90*/  IMAD.MOV.U32 R33, RZ, RZ, R3 ;  /* 0x000000ffff217224 */ /* 0x000fe400078e0003 */
[----:B------:R-:W-:Y:S02]  /*1fca0*/  IMAD.MOV.U32 R13, RZ, RZ, R25 ;  /* 0x000000ffff0d7224 */ /* 0x000fe400078e0019 */
[----:B------:R-:W-:-:S07]  /*1fcb0*/  IMAD.MOV.U32 R0, RZ, RZ, R14 ;  /* 0x000000ffff007224 */ /* 0x000fce00078e000e */
[----:B------:R-:W-:Y:S05]  /*1fcc0*/  WARPSYNC.COLLECTIVE R15, `(.L_x_10092) ;  /* 0x000000000f087348 */ /* 0x000fea0003c00000 */
[----:B------:R0:W1:Y:S02]  /*1fcd0*/  SHFL.IDX P6, R14, R13, R12, R11 ;  /* 0x0000000c0d0e7389 */ /* 0x00006400000c000b */
[----:B01----:R-:W-:Y:S01]  /*1fce0*/  ENDCOLLECTIVE ;  /* 0x000000000000791b */ /* 0x003fe20003800000 */
.L_x_10092:
[----:B------:R-:W-:Y:S02]  /*1fcf0*/  IMAD.MOV.U32 R32, RZ, RZ, R0 ;  /* 0x000000ffff207224 */ /* 0x000fe400078e0000 */
[----:B------:R-:W-:Y:S02]  /*1fd00*/  IMAD.MOV.U32 R13, RZ, RZ, R24 ;  /* 0x000000ffff0d7224 */ /* 0x000fe400078e0018 */
[----:B------:R-:W-:-:S07]  /*1fd10*/  IMAD.MOV.U32 R5, RZ, RZ, R14 ;  /* 0x000000ffff057224 */ /* 0x000fce00078e000e */
[----:B------:R-:W-:Y:S05]  /*1fd20*/  WARPSYNC.COLLECTIVE R15, `(.L_x_10093) ;  /* 0x000000000f087348 */ /* 0x000fea0003c00000 */
[----:B------:R0:W1:Y:S02]  /*1fd30*/  SHFL.IDX P6, R14, R13, R12, R11 ;  /* 0x0000000c0d0e7389 */ /* 0x00006400000c000b */
[----:B01----:R-:W-:Y:S01]  /*1fd40*/  ENDCOLLECTIVE ;  /* 0x000000000000791b */ /* 0x003fe20003800000 */
.L_x_10093:
[----:B------:R-:W-:Y:S05]  /*1fd50*/  BRA `(.L_x_10094) ;  /* 0xfffffe98001c7947 */ /* 0x000fea000383ffff */
.L_x_9861:
[----:B0-----:R0:W1:Y:S02]  /*1fd60*/  SYNCS.PHASECHK.TRANS64.TRYWAIT P1, [R16+URZ+0x31c00], R3 ;  /* 0x031c0003100075a7 */ /* 0x001064000802017f */
[----:B-1----:R-:W-:Y:S05]  /*1fd70*/  @!P1 NANOSLEEP.SYNCS 0x989680 ;  /* 0x009896800000995d */ /* 0x002fea0003900000 */
[----:B------:R-:W1:Y:S02]  /*1fd80*/  @!P1 SYNCS.PHASECHK.TRANS64 P1, [R16+URZ+0x31c00], R3 ;  /* 0x031c0003100095a7 */ /* 0x000e64000802007f */
[----:B-1----:R-:W-:Y:S05]  /*1fd90*/  @!P1 BRA `(.L_x_9861) ;  /* 0xfffffffc00f09947 */ /* 0x002fea000383ffff */
[----:B------:R-:W-:Y:S05]  /*1fda0*/  BRA `(.L_x_10095) ;  /* 0xfffffe9c00d47947 */ /* 0x000fea000383ffff */
.L_x_9869:
[----:B--2---:R2:W4:Y:S02]  /*1fdb0*/  SYNCS.PHASECHK.TRANS64.TRYWAIT P1, [R0+URZ+0x31c30], R5 ;  /* 0x031c3005000075a7 */ /* 0x004524000802017f */
[----:B----4-:R-:W-:Y:S05]  /*1fdc0*/  @!P1 NANOSLEEP.SYNCS 0x989680 ;  /* 0x009896800000995d */ /* 0x010fea0003900000 */
[----:B------:R-:W4:Y:S02]  /*1fdd0*/  @!P1 SYNCS.PHASECHK.TRANS64 P1, [R0+URZ+0x31c30], R5 ;  /* 0x031c3005000095a7 */ /* 0x000f24000802007f */
[----:B----4-:R-:W-:Y:S05]  /*1fde0*/  @!P1 BRA `(.L_x_9869) ;  /* 0xfffffffc00f09947 */ /* 0x010fea000383ffff */
[----:B------:R-:W-:Y:S05]  /*1fdf0*/  BRA `(.L_x_9868) ;  /* 0xfffffeb400607947 */ /* 0x000fea000383ffff */
.L_x_9875:
[----:B-1----:R1:W2:Y:S02]  /*1fe00*/  SYNCS.PHASECHK.TRANS64.TRYWAIT P3, [R14+URZ+0x31c30], R15 ;  /* 0x031c300f0e0075a7 */ /* 0x0022a4000806017f */
[----:B--2---:R-:W-:Y:S05]  /*1fe10*/  @!P3 NANOSLEEP.SYNCS 0x989680 ;  /* 0x009896800000b95d */ /* 0x004fea0003900000 */
[----:B------:R-:W2:Y:S02]  /*1fe20*/  @!P3 SYNCS.PHASECHK.TRANS64 P3, [R14+URZ+0x31c30], R15 ;  /* 0x031c300f0e00b5a7 */ /* 0x000ea4000806007f */
[----:B--2---:R-:W-:Y:S05]  /*1fe30*/  @!P3 BRA `(.L_x_9875) ;  /* 0xfffffffc00f0b947 */ /* 0x004fea000383ffff */
[----:B------:R-:W-:Y:S05]  /*1fe40*/  BRA `(.L_x_9874) ;  /* 0xfffffef800307947 */ /* 0x000fea000383ffff */
.L_x_9880:
[----:B-1----:R1:W2:Y:S02]  /*1fe50*/  SYNCS.PHASECHK.TRANS64.TRYWAIT P2, [R15+URZ+0x31c50], R14 ;  /* 0x031c500e0f0075a7 */ /* 0x0022a4000804017f */
[----:B--2---:R-:W-:Y:S05]  /*1fe60*/  @!P2 NANOSLEEP.SYNCS 0x989680 ;  /* 0x009896800000a95d */ /* 0x004fea0003900000 */
[----:B------:R-:W2:Y:S02]  /*1fe70*/  @!P2 SYNCS.PHASECHK.TRANS64 P2, [R15+URZ+0x31c50], R14 ;  /* 0x031c500e0f00a5a7 */ /* 0x000ea4000804007f */
[----:B--2---:R-:W-:Y:S05]  /*1fe80*/  @!P2 BRA `(.L_x_9880) ;  /* 0xfffffffc00f0a947 */ /* 0x004fea000383ffff */
[----:B------:R-:W-:Y:S05]  /*1fe90*/  BRA `(.L_x_9879) ;  /* 0xffffff1c00b07947 */ /* 0x000fea000383ffff */
.L_x_9885:
[----:B-1----:R1:W3:Y:S02]  /*1fea0*/  SYNCS.PHASECHK.TRANS64.TRYWAIT P0, [R0+URZ+0x31c50], R3 ;  /* 0x031c5003000075a7 */ /* 0x0022e4000800017f */
[----:B---3--:R-:W-:Y:S05]  /*1feb0*/  @!P0 NANOSLEEP.SYNCS 0x989680 ;  /* 0x009896800000895d */ /* 0x008fea0003900000 */
[----:B------:R-:W3:Y:S02]  /*1fec0*/  @!P0 SYNCS.PHASECHK.TRANS64 P0, [R0+URZ+0x31c50], R3 ;  /* 0x031c5003000085a7 */ /* 0x000ee4000800007f */
[----:B---3--:R-:W-:Y:S05]  /*1fed0*/  @!P0 BRA `(.L_x_9885) ;  /* 0xfffffffc00f08947 */ /* 0x008fea000383ffff */
[----:B------:R-:W-:Y:S05]  /*1fee0*/  BRA `(.L_x_9884) ;  /* 0xffffff40004c7947 */ /* 0x000fea000383ffff */
.L_x_9890:
[----:B------:R-:W-:Y:S02]  /*1fef0*/  IMAD.MOV.U32 R13, RZ, RZ, R2 ;  /* 0x000000ffff0d7224 */ /* 0x000fe400078e0002 */
[----:B------:R-:W-:Y:S02]  /*1ff00*/  IMAD.MOV.U32 R12, RZ, RZ, RZ ;  /* 0x000000ffff0c7224 */ /* 0x000fe400078e00ff */
[----:B------:R-:W-:Y:S02]  /*1ff10*/  IMAD.MOV.U32 R11, RZ, RZ, 0x1c1f ;  /* 0x00001c1fff0b7424 */ /* 0x000fe400078e00ff */
[----:B------:R-:W-:-:S07]  /*1ff20*/  IMAD.MOV.U32 R15, RZ, RZ, -0x1 ;  /* 0xffffffffff0f7424 */ /* 0x000fce00078e00ff */
[----:B-----5:R-:W-:Y:S05]  /*1ff30*/  WARPSYNC.COLLECTIVE R15, `(.L_x_10096) ;  /* 0x000000000f087348 */ /* 0x020fea0003c00000 */
[----:B------:R0:W1:Y:S02]  /*1ff40*/  SHFL.IDX P6, R14, R13, R12, R11 ;  /* 0x0000000c0d0e7389 */ /* 0x00006400000c000b */
[----:B01---5:R-:W-:Y:S01]  /*1ff50*/  ENDCOLLECTIVE ;  /* 0x000000000000791b */ /* 0x023fe20003800000 */
.L_x_10096:
[----:B------:R-:W-:Y:S02]  /*1ff60*/  IMAD.MOV.U32 R13, RZ, RZ, R0 ;  /* 0x000000ffff0d7224 */ /* 0x000fe400078e0000 */
[----:B------:R-:W-:-:S07]  /*1ff70*/  IMAD.MOV.U32 R3, RZ, RZ, R14 ;  /* 0x000000ffff037224 */ /* 0x000fce00078e000e */
[----:B------:R-:W-:Y:S05]  /*1ff80*/  WARPSYNC.COLLECTIVE R15, `(.L_x_10097) ;  /* 0x000000000f087348 */ /* 0x000fea0003c00000 */
[----:B------:R0:W1:Y:S02]  /*1ff90*/  SHFL.IDX P6, R14, R13, R12, R11 ;  /* 0x0000000c0d0e7389 */ /* 0x00006400000c000b */
[----:B01----:R-:W-:Y:S01]  /*1ffa0*/  ENDCOLLECTIVE ;  /* 0x000000000000791b */ /* 0x003fe20003800000 */
.L_x_10097:
[----:B------:R-:W-:Y:S05]  /*1ffb0*/  BRA `(.L_x_10098) ;  /* 0xffffff5c00507947 */ /* 0x000fea000383ffff */
.L_x_9893:
[----:B------:R-:W-:Y:S01]  /*1ffc0*/  BSSY B1, `(.L_x_10099) ;  /* 0x0000008000017945 */ /* 0x000fe20003800000 */
[----:B---3--:R-:W-:Y:S02]  /*1ffd0*/  IMAD.MOV.U32 R13, RZ, RZ, R2 ;  /* 0x000000ffff0d7224 */ /* 0x008fe400078e0002 */
[----:B------:R-:W-:Y:S02]  /*1ffe0*/  IMAD.MOV.U32 R12, RZ, RZ, 0x1 ;  /* 0x00000001ff0c7424 */ /* 0x000fe400078e00ff */
[----:B------:R-:W-:Y:S02]  /*1fff0*/  IMAD.MOV.U32 R11, RZ, RZ, 0x1c1f ;  /* 0x00001c1fff0b7424 */ /* 0x000fe400078e00ff */
[----:B------:R-:W-:-:S07]  /*20000*/  IMAD.MOV.U32 R15, RZ, RZ, -0x1 ;  /* 0xffffffffff0f7424 */ /* 0x000fce00078e00ff */
[----:B012--5:R-:W-:Y:S05]  /*20010*/  WARPSYNC.COLLECTIVE R15, `(.L_x_10100) ;  /* 0x000000000f087348 */ /* 0x027fea0003c00000 */
[----:B--2---:R2:W3:Y:S02]  /*20020*/  SHFL.IDX P6, R14, R13, R12, R11 ;  /* 0x0000000c0d0e7389 */ /* 0x0044e400000c000b */
[----:B0123-5:R-:W-:Y:S01]  /*20030*/  ENDCOLLECTIVE ;  /* 0x000000000000791b */ /* 0x02ffe20003800000 */
.L_x_10100:
[----:B------:R-:W-:Y:S05]  /*20040*/  BSYNC B1 ;  /* 0x0000000000017941 */ /* 0x000fea0003800000 */
.L_x_10099:
        /* <DEDUP_REMOVED lines=8> */
.L_x_10101:
[----:B------:R-:W-:Y:S05]  /*200d0*/  BRA `(.L_x_10102) ;  /* 0xffffff5c00607947 */ /* 0x000fea000383ffff */
.L_x_9895:
[----:B------:R-:W-:Y:S02]  /*200e0*/  IMAD.MOV.U32 R13, RZ, RZ, R2 ;  /* 0x000000ffff0d7224 */ /* 0x000fe400078e0002 */
[----:B------:R-:W-:Y:S02]  /*200f0*/  IMAD.MOV.U32 R12, RZ, RZ, RZ ;  /* 0x000000ffff0c7224 */ /* 0x000fe400078e00ff */
[----:B------:R-:W-:Y:S02]  /*20100*/  IMAD.MOV.U32 R11, RZ, RZ, 0x1c1f ;  /* 0x00001c1fff0b7424 */ /* 0x000fe400078e00ff */
[----:B------:R-:W-:-:S07]  /*20110*/  IMAD.MOV.U32 R15, RZ, RZ, -0x1 ;  /* 0xffffffffff0f7424 */ /* 0x000fce00078e00ff */
[----:B------:R-:W-:Y:S05]  /*20120*/  WARPSYNC.COLLECTIVE R15, `(.L_x_10103) ;  /* 0x000000000f087348 */ /* 0x000fea0003c00000 */
[----:B------:R0:W1:Y:S02]  /*20130*/  SHFL.IDX P6, R14, R13, R12, R11 ;  /* 0x0000000c0d0e7389 */ /* 0x00006400000c000b */
[----:B01----:R-:W-:Y:S01]  /*20140*/  ENDCOLLECTIVE ;  /* 0x000000000000791b */ /* 0x003fe20003800000 */
.L_x_10103:
[----:B------:R-:W-:Y:S02]  /*20150*/  IMAD.MOV.U32 R13, RZ, RZ, R0 ;  /* 0x000000ffff0d7224 */ /* 0x000fe400078e0000 */
[----:B------:R-:W-:-:S07]  /*20160*/  IMAD.MOV.U32 R3, RZ, RZ, R14 ;  /* 0x000000ffff037224 */ /* 0x000fce00078e000e */
[----:B------:R-:W-:Y:S05]  /*20170*/  WARPSYNC.COLLECTIVE R15, `(.L_x_10104) ;  /* 0x000000000f087348 */ /* 0x000fea0003c00000 */
[----:B------:R0:W1:Y:S02]  /*20180*/  SHFL.IDX P6, R14, R13, R12, R11 ;  /* 0x0000000c0d0e7389 */ /* 0x00006400000c000b */
[----:B01----:R-:W-:Y:S01]  /*20190*/  ENDCOLLECTIVE ;  /* 0x000000000000791b */ /* 0x003fe20003800000 */
.L_x_10104:
[----:B------:R-:W-:Y:S05]  /*201a0*/  BRA `(.L_x_10105) ;  /* 0xffffff60002c7947 */ /* 0x000fea000383ffff */
.L_x_9898:
[----:B------:R-:W-:Y:S01]  /*201b0*/  BSSY B1, `(.L_x_10106) ;  /* 0x0000008000017945 */ /* 0x000fe20003800000 */
[----:B----4-:R-:W-:Y:S02]  /*201c0*/  IMAD.MOV.U32 R13, RZ, RZ, R2 ;  /* 0x000000ffff0d7224 */ /* 0x010fe400078e0002 */
[----:B------:R-:W-:Y:S02]  /*201d0*/  IMAD.MOV.U32 R12, RZ, RZ, 0x1 ;  /* 0x00000001ff0c7424 */ /* 0x000fe400078e00ff */
[----:B------:R-:W-:Y:S02]  /*201e0*/  IMAD.MOV.U32 R11, RZ, RZ, 0x1c1f ;  /* 0x00001c1fff0b7424 */ /* 0x000fe400078e00ff */
[----:B------:R-:W-:-:S07]  /*201f0*/  IMAD.MOV.U32 R15, RZ, RZ, -0x1 ;  /* 0xffffffffff0f7424 */ /* 0x000fce00078e00ff */
[----:B012---:R-:W-:Y:S05]  /*20200*/  WARPSYNC.COLLECTIVE R15, `(.L_x_10107) ;  /* 0x000000000f087348 */ /* 0x007fea0003c00000 */
[----:B--2---:R2:W3:Y:S02]  /*20210*/  SHFL.IDX P6, R14, R13, R12, R11 ;  /* 0x0000000c0d0e7389 */ /* 0x0044e400000c000b */
[----:B0123--:R-:W-:Y:S01]  /*20220*/  ENDCOLLECTIVE ;  /* 0x000000000000791b */ /* 0x00ffe20003800000 */
.L_x_10107:
[----:B------:R-:W-:Y:S05]  /*20230*/  BSYNC B1 ;  /* 0x0000000000017941 */ /* 0x000fea0003800000 */
.L_x_10106:
        /* <DEDUP_REMOVED lines=8> */
.L_x_10108:
[----:B------:R-:W-:Y:S05]  /*202c0*/  BRA `(.L_x_10109) ;  /* 0xffffff6400247947 */ /* 0x000fea000383ffff */
.L_x_9902:
[----:B------:R-:W-:Y:S02]  /*202d0*/  IMAD.MOV.U32 R13, RZ, RZ, R2 ;  /* 0x000000ffff0d7224 */ /* 0x000fe400078e0002 */
[----:B------:R-:W-:Y:S02]  /*202e0*/  IMAD.MOV.U32 R12, RZ, RZ, RZ ;  /* 0x000000ffff0c7224 */ /* 0x000fe400078e00ff */
[----:B------:R-:W-:Y:S02]  /*202f0*/  IMAD.MOV.U32 R11, RZ, RZ, 0x1c1f ;  /* 0x00001c1fff0b7424 */ /* 0x000fe400078e00ff */
[----:B------:R-:W-:-:S07]  /*20300*/  IMAD.MOV.U32 R15, RZ, RZ, -0x1 ;  /* 0xffffffffff0f7424 */ /* 0x000fce00078e00ff */
[----:B0-----:R-:W-:Y:S05]  /*20310*/  WARPSYNC.COLLECTIVE R15, `(.L_x_10110) ;  /* 0x000000000f087348 */ /* 0x001fea0003c00000 */
[----:B------:R1:W2:Y:S02]  /*20320*/  SHFL.IDX P6, R14, R13, R12, R11 ;  /* 0x0000000c0d0e7389 */ /* 0x0002a400000c000b */
[----:B012---:R-:W-:Y:S01]  /*20330*/  ENDCOLLECTIVE ;  /* 0x000000000000791b */ /* 0x007fe20003800000 */
.L_x_10110:
[----:B------:R-:W-:Y:S02]  /*20340*/  IMAD.MOV.U32 R13, RZ, RZ, R0 ;  /* 0x000000ffff0d7224 */ /* 0x000fe400078e0000 */
[----:B------:R-:W-:-:S07]  /*20350*/  IMAD.MOV.U32 R3, RZ, RZ, R14 ;  /* 0x000000ffff037224 */ /* 0x000fce00078e000e */
[----:B------:R-:W-:Y:S05]  /*20360*/  WARPSYNC.COLLECTIVE R15, `(.L_x_10111) ;  /* 0x000000000f087348 */ /* 0x000fea0003c00000 */
[----:B------:R0:W1:Y:S02]  /*20370*/  SHFL.IDX P6, R14, R13, R12, R11 ;  /* 0x0000000c0d0e7389 */ /* 0x00006400000c000b */
[----:B01----:R-:W-:Y:S01]  /*20380*/  ENDCOLLECTIVE ;  /* 0x000000000000791b */ /* 0x003fe20003800000 */
.L_x_10111:
[----:B------:R-:W-:Y:S05]  /*20390*/  BRA `(.L_x_10112) ;  /* 0xffffff7000687947 */ /* 0x000fea000383ffff */
.L_x_9905:
[----:B------:R-:W-:Y:S01]  /*203a0*/  BSSY B1, `(.L_x_10113) ;  /* 0x0000008000017945 */ /* 0x000fe20003800000 */
[----:B----4-:R-:W-:Y:S02]  /*203b0*/  IMAD.MOV.U32 R13, RZ, RZ, R2 ;  /* 0x000000ffff0d7224 */ /* 0x010fe400078e0002 */
[----:B------:R-:W-:Y:S02]  /*203c0*/  IMAD.MOV.U32 R12, RZ, RZ, 0x1 ;  /* 0x00000001ff0c7424 */ /* 0x000fe400078e00ff */
[----:B------:R-:W-:Y:S02]  /*203d0*/  IMAD.MOV.U32 R11, RZ, RZ, 0x1c1f ;  /* 0x00001c1fff0b7424 */ /* 0x000fe400078e00ff */
[----:B------:R-:W-:-:S07]  /*203e0*/  IMAD.MOV.U32 R15, RZ, RZ, -0x1 ;  /* 0xffffffffff0f7424 */ /* 0x000fce00078e00ff */
[----:B0123--:R-:W-:Y:S05]  /*203f0*/  WARPSYNC.COLLECTIVE R15, `(.L_x_10114) ;  /* 0x000000000f087348 */ /* 0x00ffea0003c00000 */
[----:B---3--:R3:W4:Y:S02]  /*20400*/  SHFL.IDX P6, R14, R13, R12, R11 ;  /* 0x0000000c0d0e7389 */ /* 0x00872400000c000b */
[----:B01234-:R-:W-:Y:S01]  /*20410*/  ENDCOLLECTIVE ;  /* 0x000000000000791b */ /* 0x01ffe20003800000 */
.L_x_10114:
[----:B------:R-:W-:Y:S05]  /*20420*/  BSYNC B1 ;  /* 0x0000000000017941 */ /* 0x000fea0003800000 */
.L_x_10113:
        /* <DEDUP_REMOVED lines=8> */
.L_x_10115:
[----:B------:R-:W-:Y:S05]  /*204b0*/  BRA `(.L_x_10116) ;  /* 0xffffff70007c7947 */ /* 0x000fea000383ffff */
.L_x_9922:
[----:B------:R-:W2:Y:S01]  /*204c0*/  S2R R7, SR_TID.X ;  /* 0x0000000000077919 */ /* 0x000ea20000002100 */
[----:B------:R-:W-:Y:S01]  /*204d0*/  BSSY B1, `(.L_x_10117) ;  /* 0x000000a000017945 */ /* 0x000fe20003800000 */
[----:B-1----:R-:W-:Y:S02]  /*204e0*/  IMAD.MOV.U32 R12, RZ, RZ, RZ ;  /* 0x000000ffff0c7224 */ /* 0x002fe400078e00ff */
[----:B0-----:R-:W-:Y:S02]  /*204f0*/  IMAD.MOV.U32 R11, RZ, RZ, 0x1f ;  /* 0x0000001fff0b7424 */ /* 0x001fe400078e00ff */
[----:B------:R-:W-:Y:S01]  /*20500*/  IMAD.MOV.U32 R15, RZ, RZ, -0x1 ;  /* 0xffffffffff0f7424 */ /* 0x000fe200078e00ff */
[----:B--2---:R-:W-:-:S04]  /*20510*/  SHF.R.U32.HI R7, RZ, 0x5, R7 ;  /* 0x00000005ff077819 */ /* 0x004fc80000011607 */
[----:B------:R-:W-:-:S05]  /*20520*/  LOP3.LUT R7, R7, 0x3, RZ, 0xc0, !PT ;  /* 0x0000000307077812 */ /* 0x000fca00078ec0ff */
[----:B------:R-:W-:-:S07]  /*20530*/  IMAD.MOV.U32 R13, RZ, RZ, R7 ;  /* 0x000000ffff0d7224 */ /* 0x000fce00078e0007 */
[----:B------:R-:W-:Y:S05]  /*20540*/  WARPSYNC.COLLECTIVE R15, `(.L_x_10118) ;  /* 0x000000000f087348 */ /* 0x000fea0003c00000 */
[----:B------:R0:W1:Y:S02]  /*20550*/  SHFL.IDX P6, R14, R13, R12, R11 ;  /* 0x0000000c0d0e7389 */ /* 0x00006400000c000b */
[----:B01----:R-:W-:Y:S01]  /*20560*/  ENDCOLLECTIVE ;  /* 0x000000000000791b */ /* 0x003fe20003800000 */
.L_x_10118:
[----:B------:R-:W-:Y:S05]  /*20570*/  BSYNC B1 ;  /* 0x0000000000017941 */ /* 0x000fea0003800000 */
.L_x_10117:
[----:B------:R-:W-:Y:S05]  /*20580*/  BRA `(.L_x_10119) ;  /* 0xffffff8800987947 */ /* 0x000fea000383ffff */
.L_x_9924:
[----:B------:R-:W-:Y:S01]  /*20590*/  BSSY B1, `(.L_x_10120) ;  /* 0x0000006000017945 */ /* 0x000fe20003800000 */
[----:B------:R-:W-:-:S07]  /*205a0*/  IMAD.MOV.U32 R15, RZ, RZ, -0x1 ;  /* 0xffffffffff0f7424 */ /* 0x000fce00078e00ff */
[----:B012---:R-:W-:Y:S05]  /*205b0*/  WARPSYNC.COLLECTIVE R15, `(.L_x_10121) ;  /* 0x000000000f0c7348 */ /* 0x007fea0003c00000 */
[----:B------:R-:W-:Y:S02]  /*205c0*/  ELECT P6, UR62, PT ;  /* 0x00000000003e782f */ /* 0x000fe400038c0000 */
[----:B------:R-:W-:Y:S01]  /*205d0*/  MOV R14, UR62 ;  /* 0x0000003e000e7c02 */ /* 0x000fe20008000f00 */
[----:B012---:R-:W-:Y:S10]  /*205e0*/  ENDCOLLECTIVE ;  /* 0x000000000000791b */ /* 0x007ff40003800000 */
.L_x_10121:
[----:B------:R-:W-:Y:S05]  /*205f0*/  BSYNC B1 ;  /* 0x0000000000017941 */ /* 0x000fea0003800000 */
.L_x_10120:
[----:B------:R-:W-:Y:S01]  /*20600*/  PLOP3.LUT P2, PT, P6, PT, PT, 0x80, 0x0 ;  /* 0x000000000000781c */ /* 0x000fe2000374f070 */
[----:B------:R-:W-:-:S12]  /*20610*/  BRA `(.L_x_9923) ;  /* 0xffffff88008c7947 */ /* 0x000fd8000383ffff */
.L_x_9926:
[----:B--2---:R2:W3:Y:S02]  /*20620*/  SYNCS.PHASECHK.TRANS64.TRYWAIT P0, [R16+URZ+0x31c20], R6 ;  /* 0x031c2006100075a7 */ /* 0x0044e4000800017f */
[----:B---3--:R-:W-:Y:S05]  /*20630*/  @!P0 NANOSLEEP.SYNCS 0x989680 ;  /* 0x009896800000895d */ /* 0x008fea0003900000 */
[----:B------:R-:W3:Y:S02]  /*20640*/  @!P0 SYNCS.PHASECHK.TRANS64 P0, [R16+URZ+0x31c20], R6 ;  /* 0x031c2006100085a7 */ /* 0x000ee4000800007f */
[----:B---3--:R-:W-:Y:S05]  /*20650*/  @!P0 BRA `(.L_x_9926) ;  /* 0xfffffffc00f08947 */ /* 0x008fea000383ffff */
[----:B------:R-:W-:Y:S05]  /*20660*/  BRA `(.L_x_10122) ;  /* 0xffffff88009c7947 */ /* 0x000fea000383ffff */
.L_x_9930:
[----:B0-----:R0:W3:Y:S02]  /*20670*/  SYNCS.PHASECHK.TRANS64.TRYWAIT P0, [R9+URZ+0x31ca0], R11 ;  /* 0x031ca00b090075a7 */ /* 0x0010e4000800017f */
[----:B---3--:R-:W-:Y:S05]  /*20680*/  @!P0 NANOSLEEP.SYNCS 0x989680 ;  /* 0x009896800000895d */ /* 0x008fea0003900000 */
[----:B------:R-:W3:Y:S02]  /*20690*/  @!P0 SYNCS.PHASECHK.TRANS64 P0, [R9+URZ+0x31ca0], R11 ;  /* 0x031ca00b090085a7 */ /* 0x000ee4000800007f */
[----:B---3--:R-:W-:Y:S05]  /*206a0*/  @!P0 BRA `(.L_x_9930) ;  /* 0xfffffffc00f08947 */ /* 0x008fea000383ffff */
[----:B------:R-:W-:Y:S05]  /*206b0*/  BRA `(.L_x_10123) ;  /* 0xffffff8800bc7947 */ /* 0x000fea000383ffff */
.L_x_9937:
[----:B-1----:R1:W2:Y:S02]  /*206c0*/  SYNCS.PHASECHK.TRANS64.TRYWAIT P0, [R9+URZ+0x31cc0], R11 ;  /* 0x031cc00b090075a7 */ /* 0x0022a4000800017f */
[----:B--2---:R-:W-:Y:S05]  /*206d0*/  @!P0 NANOSLEEP.SYNCS 0x989680 ;  /* 0x009896800000895d */ /* 0x004fea0003900000 */
[----:B------:R-:W2:Y:S02]  /*206e0*/  @!P0 SYNCS.PHASECHK.TRANS64 P0, [R9+URZ+0x31cc0], R11 ;  /* 0x031cc00b090085a7 */ /* 0x000ea4000800007f */
[----:B--2---:R-:W-:Y:S05]  /*206f0*/  @!P0 BRA `(.L_x_9937) ;  /* 0xfffffffc00f08947 */ /* 0x004fea000383ffff */
[----:B------:R-:W-:Y:S05]  /*20700*/  BRA `(.L_x_10124) ;  /* 0xffffff8c00b47947 */ /* 0x000fea000383ffff */
.L_x_9946:
[----:B--2---:R2:W3:Y:S02]  /*20710*/  SYNCS.PHASECHK.TRANS64.TRYWAIT P0, [R9+URZ+0x31ca0], R8 ;  /* 0x031ca008090075a7 */ /* 0x0044e4000800017f */
[----:B---3--:R-:W-:Y:S05]  /*20720*/  @!P0 NANOSLEEP.SYNCS 0x989680 ;  /* 0x009896800000895d */ /* 0x008fea0003900000 */
[----:B------:R-:W3:Y:S02]  /*20730*/  @!P0 SYNCS.PHASECHK.TRANS64 P0, [R9+URZ+0x31ca0], R8 ;  /* 0x031ca008090085a7 */ /* 0x000ee4000800007f */
[----:B---3--:R-:W-:Y:S05]  /*20740*/  @!P0 BRA `(.L_x_9946) ;  /* 0xfffffffc00f08947 */ /* 0x008fea000383ffff */
[----:B------:R-:W-:Y:S05]  /*20750*/  BRA `(.L_x_10125) ;  /* 0xffffff9000ec7947 */ /* 0x000fea000383ffff */
.L_x_9953:
[----:B0-----:R0:W3:Y:S02]  /*20760*/  SYNCS.PHASECHK.TRANS64.TRYWAIT P0, [R9+URZ+0x31cc0], R8 ;  /* 0x031cc008090075a7 */ /* 0x0010e4000800017f */
[----:B---3--:R-:W-:Y:S05]  /*20770*/  @!P0 NANOSLEEP.SYNCS 0x989680 ;  /* 0x009896800000895d */ /* 0x008fea0003900000 */
[----:B------:R-:W3:Y:S02]  /*20780*/  @!P0 SYNCS.PHASECHK.TRANS64 P0, [R9+URZ+0x31cc0], R8 ;  /* 0x031cc008090085a7 */ /* 0x000ee4000800007f */
[----:B---3--:R-:W-:Y:S05]  /*20790*/  @!P0 BRA `(.L_x_9953) ;  /* 0xfffffffc00f08947 */ /* 0x008fea000383ffff */
[----:B------:R-:W-:Y:S05]  /*207a0*/  BRA `(.L_x_10126) ;  /* 0xffffff9400ec7947 */ /* 0x000fea000383ffff */
.L_x_9970:
[----:B------:R-:W4:Y:S01]  /*207b0*/  S2R R20, SR_TID.X ;  /* 0x0000000000147919 */ /* 0x000f220000002100 */
[----:B------:R-:W-:Y:S01]  /*207c0*/  BSSY B0, `(.L_x_10127) ;  /* 0x000000a000007945 */ /* 0x000fe20003800000 */
[----:B-1----:R-:W-:Y:S02]  /*207d0*/  IMAD.MOV.U32 R12, RZ, RZ, RZ ;  /* 0x000000ffff0c7224 */ /* 0x002fe400078e00ff */
[----:B0-----:R-:W-:Y:S02]  /*207e0*/  IMAD.MOV.U32 R11, RZ, RZ, 0x1f ;  /* 0x0000001fff0b7424 */ /* 0x001fe400078e00ff */
[----:B------:R-:W-:Y:S01]  /*207f0*/  IMAD.MOV.U32 R15, RZ, RZ, -0x1 ;  /* 0xffffffffff0f7424 */ /* 0x000fe200078e00ff */
[----:B----4-:R-:W-:-:S04]  /*20800*/  SHF.R.U32.HI R20, RZ, 0x5, R20 ;  /* 0x00000005ff147819 */ /* 0x010fc80000011614 */
[----:B------:R-:W-:-:S05]  /*20810*/  LOP3.LUT R20, R20, 0x3, RZ, 0xc0, !PT ;  /* 0x0000000314147812 */ /* 0x000fca00078ec0ff */
[----:B------:R-:W-:-:S07]  /*20820*/  IMAD.MOV.U32 R13, RZ, RZ, R20 ;  /* 0x000000ffff0d7224 */ /* 0x000fce00078e0014 */
[----:B--23--:R-:W-:Y:S05]  /*20830*/  WARPSYNC.COLLECTIVE R15, `(.L_x_10128) ;  /* 0x000000000f087348 */ /* 0x00cfea0003c00000 */
[----:B------:R0:W1:Y:S02]  /*20840*/  SHFL.IDX P6, R14, R13, R12, R11 ;  /* 0x0000000c0d0e7389 */ /* 0x00006400000c000b */
[----:B0123--:R-:W-:Y:S01]  /*20850*/  ENDCOLLECTIVE ;  /* 0x000000000000791b */ /* 0x00ffe20003800000 */
.L_x_10128:
[----:B------:R-:W-:Y:S05]  /*20860*/  BSYNC B0 ;  /* 0x0000000000007941 */ /* 0x000fea0003800000 */
.L_x_10127:
[----:B------:R-:W-:Y:S05]  /*20870*/  BRA `(.L_x_10129) ;  /* 0xffffffa400107947 */ /* 0x000fea000383ffff */
.L_x_9972:
[----:B------:R-:W-:Y:S01]  /*20880*/  BSSY B0, `(.L_x_10130) ;  /* 0x0000006000007945 */ /* 0x000fe20003800000 */
[----:B------:R-:W-:-:S07]  /*20890*/  IMAD.MOV.U32 R15, RZ, RZ, -0x1 ;  /* 0xffffffffff0f7424 */ /* 0x000fce00078e00ff */
[----:B-1234-:R-:W-:Y:S05]  /*208a0*/  WARPSYNC.COLLECTIVE R15, `(.L_x_10131) ;  /* 0x000000000f0c7348 */ /* 0x01efea0003c00000 */
[----:B------:R-:W-:Y:S02]  /*208b0*/  ELECT P6, UR62, PT ;  /* 0x00000000003e782f */ /* 0x000fe400038c0000 */
[----:B------:R-:W-:Y:S01]  /*208c0*/  MOV R14, UR62 ;  /* 0x0000003e000e7c02 */ /* 0x000fe20008000f00 */
[----:B-1234-:R-:W-:Y:S10]  /*208d0*/  ENDCOLLECTIVE ;  /* 0x000000000000791b */ /* 0x01eff40003800000 */
.L_x_10131:
[----:B------:R-:W-:Y:S05]  /*208e0*/  BSYNC B0 ;  /* 0x0000000000007941 */ /* 0x000fea0003800000 */
.L_x_10130:
[----:B------:R-:W-:Y:S05]  /*208f0*/  BRA `(.L_x_10132) ;  /* 0xffffffa400107947 */ /* 0x000fea000383ffff */
.L_x_9974:
[----:B0-----:R0:W4:Y:S02]  /*20900*/  SYNCS.PHASECHK.TRANS64.TRYWAIT P0, [R0+URZ+0x31c40], R2 ;  /* 0x031c4002000075a7 */ /* 0x001124000800017f */
[----:B----4-:R-:W-:Y:S05]  /*20910*/  @!P0 NANOSLEEP.SYNCS 0x989680 ;  /* 0x009896800000895d */ /* 0x010fea0003900000 */
[----:B------:R-:W4:Y:S02]  /*20920*/  @!P0 SYNCS.PHASECHK.TRANS64 P0, [R0+URZ+0x31c40], R2 ;  /* 0x031c4002000085a7 */ /* 0x000f24000800007f */
[----:B----4-:R-:W-:Y:S05]  /*20930*/  @!P0 BRA `(.L_x_9974) ;  /* 0xfffffffc00f08947 */ /* 0x010fea000383ffff */
[----:B------:R-:W-:Y:S05]  /*20940*/  BRA `(.L_x_10133) ;  /* 0xffffffa400647947 */ /* 0x000fea000383ffff */
.L_x_9978:
[----:B------:R-:W2:Y:S04]  /*20950*/  LDL.LU R11, [R1+0x44] ;  /* 0x00004400010b7983 */ /* 0x000ea80000300800 */
[----:B------:R0:W5:Y:S01]  /*20960*/  LDL R9, [R1+0x14] ;  /* 0x0000140001097983 */ /* 0x0001620000100800 */
[----:B------:R-:W-:Y:S02]  /*20970*/  IMAD.MOV.U32 R13, RZ, RZ, R0 ;  /* 0x000000ffff0d7224 */ /* 0x000fe400078e0000 */
[----:B------:R-:W-:Y:S02]  /*20980*/  IMAD.MOV.U32 R12, RZ, RZ, RZ ;  /* 0x000000ffff0c7224 */ /* 0x000fe400078e00ff */
[----:B------:R-:W-:Y:S02]  /*20990*/  IMAD.MOV.U32 R15, RZ, RZ, -0x1 ;  /* 0xffffffffff0f7424 */ /* 0x000fe400078e00ff */
[----:B------:R-:W-:-:S04]  /*209a0*/  IMAD R25, R25, 0xc0, R21 ;  /* 0x000000c019197824 */ /* 0x000fc800078e0215 */
[----:B------:R-:W-:Y:S02]  /*209b0*/  VIADD R5, R25, 0x20 ;  /* 0x0000002019057836 */ /* 0x000fe40000000000 */
[----:B--2---:R-:W-:Y:S02]  /*209c0*/  IMAD R2, R11, R10, RZ ;  /* 0x0000000a0b027224 */ /* 0x004fe400078e02ff */
[----:B0-----:R-:W-:-:S07]  /*209d0*/  IMAD.MOV.U32 R11, RZ, RZ, 0x1c1f ;  /* 0x00001c1fff0b7424 */ /* 0x001fce00078e00ff */
[----:B-----5:R-:W-:Y:S05]  /*209e0*/  WARPSYNC.COLLECTIVE R15, `(.L_x_10134) ;  /* 0x000000000f087348 */ /* 0x020fea0003c00000 */
[----:B------:R0:W1:Y:S02]  /*209f0*/  SHFL.IDX P6, R14, R13, R12, R11 ;  /* 0x0000000c0d0e7389 */ /* 0x00006400000c000b */
[----:B01---5:R-:W-:Y:S01]  /*20a00*/  ENDCOLLECTIVE ;  /* 0x000000000000791b */ /* 0x023fe20003800000 */
.L_x_10134:
[----:B------:R-:W-:Y:S02]  /*20a10*/  IMAD.MOV.U32 R13, RZ, RZ, R4 ;  /* 0x000000ffff0d7224 */ /* 0x000fe400078e0004 */
[----:B------:R-:W-:-:S07]  /*20a20*/  IMAD.MOV.U32 R6, RZ, RZ, R14 ;  /* 0x000000ffff067224 */ /* 0x000fce00078e000e */
[----:B------:R-:W-:Y:S05]  /*20a30*/  WARPSYNC.COLLECTIVE R15, `(.L_x_10135) ;  /* 0x000000000f087348 */ /* 0x000fea0003c00000 */
[----:B------:R0:W1:Y:S02]  /*20a40*/  SHFL.IDX P6, R14, R13, R12, R11 ;  /* 0x0000000c0d0e7389 */ /* 0x00006400000c000b */
[----:B01----:R-:W-:Y:S01]  /*20a50*/  ENDCOLLECTIVE ;  /* 0x000000000000791b */ /* 0x003fe20003800000 */
.L_x_10135:
[----:B------:R-:W-:Y:S01]  /*20a60*/  ISETP.GE.AND P2, PT, R25, R2, PT ;  /* 0x000000021900720c */ /* 0x000fe20003f46270 */
[----:B------:R-:W-:Y:S02]  /*20a70*/  IMAD.MOV.U32 R13, RZ, RZ, R0 ;  /* 0x000000ffff0d7224 */ /* 0x000fe400078e0000 */
[----:B------:R-:W-:Y:S02]  /*20a80*/  IMAD.MOV.U32 R12, RZ, RZ, 0x1 ;  /* 0x00000001ff0c7424 */ /* 0x000fe400078e00ff */
[----:B------:R-:W-:-:S08]  /*20a90*/  IMAD.MOV.U32 R7, RZ, RZ, R14 ;  /* 0x000000ffff077224 */ /* 0x000fd000078e000e */
[----:B------:R-:W-:Y:S05]  /*20aa0*/  WARPSYNC.COLLECTIVE R15, `(.L_x_10136) ;  /* 0x000000000f087348 */ /* 0x000fea0003c00000 */
[----:B------:R0:W1:Y:S02]  /*20ab0*/  SHFL.IDX P6, R14, R13, R12, R11 ;  /* 0x0000000c0d0e7389 */ /* 0x00006400000c000b */
[----:B01----:R-:W-:Y:S01]  /*20ac0*/  ENDCOLLECTIVE ;  /* 0x000000000000791b */ /* 0x003fe20003800000 */
.L_x_10136:
[----:B------:R-:W-:-:S05]  /*20ad0*/  @!P2 LEA R7, P4, R20, R7, 0x1 ;  /* 0x000000071407a211 */ /* 0x000fca00078808ff */
[----:B------:R-:W-:-:S05]  /*20ae0*/  @!P2 IMAD.X R6, RZ, RZ, R6, P4 ;  /* 0x000000ffff06a224 */ /* 0x000fca00020e0606 */
[----:B------:R-:W-:-:S04]  /*20af0*/  @!P2 LOP3.LUT R7, R7, R6, RZ, 0x3c, !PT ;  /* 0x000000060707a212 */ /* 0x000fc800078e3cff */
[----:B------:R-:W-:-:S04]  /*20b00*/  @!P2 LOP3.LUT R6, R7, R6, RZ, 0x3c, !PT ;  /* 0x000000060706a212 */ /* 0x000fc800078e3cff */
[----:B------:R-:W-:Y:S01]  /*20b10*/  @!P2 LOP3.LUT R7, R7, R6, RZ, 0x3c, !PT ;  /* 0x000000060707a212 */ /* 0x000fe200078e3cff */
[----:B------:R-:W-:-:S04]  /*20b20*/  IMAD.MOV.U32 R13, RZ, RZ, R4 ;  /* 0x000000ffff0d7224 */ /* 0x000fc800078e0004 */
[----:B------:R-:W-:Y:S01]  /*20b30*/  @!PT LDS RZ, [RZ] ;  /* 0x00000000fffff984 */ /* 0x000fe20000000800 */
[----:B------:R-:W-:Y:S01]  /*20b40*/  @!PT LDS RZ, [RZ] ;  /* 0x00000000fffff984 */ /* 0x000fe20000000800 */
[----:B------:R-:W-:Y:S01]  /*20b50*/  @!PT LDS RZ, [RZ] ;  /* 0x00000000fffff984 */ /* 0x000fe20000000800 */
[----:B------:R-:W-:Y:S04]  /*20b60*/  @!P2 LDGSTS.E.BYPASS.LTC128B.128 [R9+0xda00], desc[UR60][R6.64], !P3 ;  /* 0x0da000000609afae */ /* 0x000fe8000d901d7c */
[----:B------:R-:W-:Y:S04]  /*20b70*/  @!P2 LDGSTS.E.BYPASS.LTC128B.128 [R9+0x10a00], desc[UR60][R6.64+0x40], !P0 ;  /* 0x10a000400609afae */ /* 0x000fe8000c101d7c */
[----:B------:R0:W-:Y:S02]  /*20b80*/  @!P2 LDGSTS.E.BYPASS.LTC128B.128 [R9+0x13a00], desc[UR60][R6.64+0x80], !P1 ;  /* 0x13a000800609afae */ /* 0x0001e4000c901d7c */
[----:B0-----:R-:W-:-:S07]  /*20b90*/  IMAD.MOV.U32 R6, RZ, RZ, R14 ;  /* 0x000000ffff067224 */ /* 0x001fce00078e000e */
[----:B------:R-:W-:Y:S05]  /*20ba0*/  WARPSYNC.COLLECTIVE R15, `(.L_x_10137) ;  /* 0x000000000f087348 */ /* 0x000fea0003c00000 */
[----:B------:R0:W1:Y:S02]  /*20bb0*/  SHFL.IDX P6, R14, R13, R12, R11 ;  /* 0x0000000c0d0e7389 */ /* 0x00006400000c000b */
[----:B01----:R-:W-:Y:S01]  /*20bc0*/  ENDCOLLECTIVE ;  /* 0x000000000000791b */ /* 0x003fe20003800000 */
.L_x_10137:
[----:B------:R-:W-:Y:S01]  /*20bd0*/  ISETP.GE.AND P2, PT, R5, R2, PT ;  /* 0x000000020500720c */ /* 0x000fe20003f46270 */
[----:B------:R-:W-:Y:S02]  /*20be0*/  IMAD.MOV.U32 R13, RZ, RZ, R0 ;  /* 0x000000ffff0d7224 */ /* 0x000fe400078e0000 */
[----:B------:R-:W-:Y:S02]  /*20bf0*/  IMAD.MOV.U32 R12, RZ, RZ, 0x2 ;  /* 0x00000002ff0c7424 */ /* 0x000fe400078e00ff */
[----:B------:R-:W-:-:S08]  /*20c00*/  IMAD.MOV.U32 R7, RZ, RZ, R14 ;  /* 0x000000ffff077224 */ /* 0x000fd000078e000e */
[----:B------:R-:W-:Y:S05]  /*20c10*/  WARPSYNC.COLLECTIVE R15, `(.L_x_10138) ;  /* 0x000000000f087348 */ /* 0x000fea0003c00000 */
[----:B------:R0:W1:Y:S02]  /*20c20*/  SHFL.IDX P6, R14, R13, R12, R11 ;  /* 0x0000000c0d0e7389 */ /* 0x00006400000c000b */
[----:B01----:R-:W-:Y:S01]  /*20c30*/  ENDCOLLECTIVE ;  /* 0x000000000000791b */ /* 0x003fe20003800000 */
.L_x_10138:
        /* <DEDUP_REMOVED lines=16> */
.L_x_10139:
[----:B------:R-:W-:Y:S02]  /*20d40*/  VIADD R5, R25, 0x40 ;  /* 0x0000004019057836 */ /* 0x000fe40000000000 */
[----:B------:R-:W-:Y:S02]  /*20d50*/  IMAD.MOV.U32 R13, RZ, RZ, R0 ;  /* 0x000000ffff0d7224 */ /* 0x000fe400078e0000 */
[----:B------:R-:W-:Y:S01]  /*20d60*/  IMAD.MOV.U32 R12, RZ, RZ, 0x3 ;  /* 0x00000003ff0c7424 */ /* 0x000fe200078e00ff */
[----:B------:R-:W-:Y:S01]  /*20d70*/  ISETP.GE.AND P2, PT, R5, R2, PT ;  /* 0x000000020500720c */ /* 0x000fe20003f46270 */
[----:B------:R-:W-:-:S12]  /*20d80*/  IMAD.MOV.U32 R7, RZ, RZ, R14 ;  /* 0x000000ffff077224 */ /* 0x000fd800078e000e */
[----:B------:R-:W-:Y:S05]  /*20d90*/  WARPSYNC.COLLECTIVE R15, `(.L_x_10140) ;  /* 0x000000000f087348 */ /* 0x000fea0003c00000 */
[----:B------:R0:W1:Y:S02]  /*20da0*/  SHFL.IDX P6, R14, R13, R12, R11 ;  /* 0x0000000c0d0e7389 */ /* 0x00006400000c000b */
[----:B01----:R-:W-:Y:S01]  /*20db0*/  ENDCOLLECTIVE ;  /* 0x000000000000791b */ /* 0x003fe20003800000 */
.L_x_10140:
[----:B------:R-:W-:-:S05]  /*20dc0*/  @!P2 LEA R7, P4, R20, R7, 0x1 ;  /* 0x000000071407a211 */ /* 0x000fca00078808ff */
[----:B------:R-:W-:Y:S02]  /*20dd0*/  @!P2 IMAD.X R6, RZ, RZ, R6, P4 ;  /* 0x000000ffff06a224 */ /* 0x000fe400020e0606 */
[----:B------:R-:W-:-:S03]  /*20de0*/  IMAD.MOV.U32 R13, RZ, RZ, R4 ;  /* 0x000000ffff0d7224 */ /* 0x000fc600078e0004 */
[----:B------:R-:W-:Y:S01]  /*20df0*/  @!P2 LOP3.LUT R7, R7, R6, RZ, 0x3c, !PT ;  /* 0x000000060707a212 */ /* 0x000fe200078e3cff */
[----:B------:R-:W-:-:S07]  /*20e00*/  IMAD.MOV.U32 R0, RZ, RZ, R14 ;  /* 0x000000ffff007224 */ /* 0x000fce00078e000e */
[----:B------:R-:W-:Y:S05]  /*20e10*/  WARPSYNC.COLLECTIVE R15, `(.L_x_10141) ;  /* 0x000000000f087348 */ /* 0x000fea0003c00000 */
[----:B------:R0:W1:Y:S02]  /*20e20*/  SHFL.IDX P6, R14, R13, R12, R11 ;  /* 0x0000000c0d0e7389 */ /* 0x00006400000c000b */
[----:B01----:R-:W-:Y:S01]  /*20e30*/  ENDCOLLECTIVE ;  /* 0x000000000000791b */ /* 0x003fe20003800000 */
.L_x_10141:
[----:B------:R-:W-:Y:S01]  /*20e40*/  @!P2 LOP3.LUT R6, R7, R6, RZ, 0x3c, !PT ;  /* 0x000000060706a212 */ /* 0x000fe200078e3cff */
[----:B------:R-:W-:-:S03]  /*20e50*/  VIADD R5, R25, 0x60 ;  /* 0x0000006019057836 */ /* 0x000fc60000000000 */
[----:B------:R-:W-:-:S05]  /*20e60*/  @!P2 LOP3.LUT R7, R7, R6, RZ, 0x3c, !PT ;  /* 0x000000060707a212 */ /* 0x000fca00078e3cff */
        /* <DEDUP_REMOVED lines=8> */
[----:B------:R-:W-:Y:S02]  /*20ef0*/  IMAD.MOV.U32 R12, RZ, RZ, RZ ;  /* 0x000000ffff0c7224 */ /* 0x000fe400078e00ff */
[----:B------:R-:W-:-:S10]  /*20f00*/  IMAD.MOV.U32 R4, RZ, RZ, R14 ;  /* 0x000000ffff047224 */ /* 0x000fd400078e000e */
[----:B0-----:R-:W-:Y:S05]  /*20f10*/  WARPSYNC.COLLECTIVE R15, `(.L_x_10142) ;  /* 0x000000000f087348 */ /* 0x001fea0003c00000 */
[----:B------:R1:W2:Y:S02]  /*20f20*/  SHFL.IDX P6, R14, R13, R12, R11 ;  /* 0x0000000c0d0e7389 */ /* 0x0002a400000c000b */
[----:B012---:R-:W-:Y:S01]  /*20f30*/  ENDCOLLECTIVE ;  /* 0x000000000000791b */ /* 0x007fe20003800000 */
.L_x_10142:
[----:B------:R-:W-:-:S05]  /*20f40*/  @!P2 LEA R4, P4, R20, R4, 0x1 ;  /* 0x000000041404a211 */ /* 0x000fca00078808ff */
[----:B------:R-:W-:-:S04]  /*20f50*/  @!P2 IMAD.X R0, RZ, RZ, R0, P4 ;  /* 0x000000ffff00a224 */ /* 0x000fc800020e0600 */
[----:B------:R-:W-:Y:S02]  /*20f60*/  @!P2 IMAD.MOV.U32 R5, RZ, RZ, R0 ;  /* 0x000000ffff05a224 */ /* 0x000fe400078e0000 */
[----:B------:R-:W-:Y:S02]  /*20f70*/  VIADD R0, R25, 0x80 ;  /* 0x0000008019007836 */ /* 0x000fe40000000000 */
[----:B------:R-:W-:Y:S01]  /*20f80*/  IMAD.MOV.U32 R13, RZ, RZ, R8 ;  /* 0x000000ffff0d7224 */ /* 0x000fe200078e0008 */
[----:B------:R-:W-:Y:S01]  /*20f90*/  @!PT LDS RZ, [RZ] ;  /* 0x00000000fffff984 */ /* 0x000fe20000000800 */
[----:B------:R-:W-:Y:S01]  /*20fa0*/  @!PT LDS RZ, [RZ] ;  /* 0x00000000fffff984 */ /* 0x000fe20000000800 */
[----:B------:R-:W-:Y:S01]  /*20fb0*/  @!PT LDS RZ, [RZ] ;  /* 0x00000000fffff984 */ /* 0x000fe20000000800 */
[----:B------:R0:W-:Y:S04]  /*20fc0*/  @!P2 LDGSTS.E.BYPASS.LTC128B.128 [R9+0xf200], desc[UR60][R4.64], !P3 ;  /* 0x0f2000000409afae */ /* 0x0001e8000d901d7c */
[----:B------:R0:W-:Y:S04]  /*20fd0*/  @!P2 LDGSTS.E.BYPASS.LTC128B.128 [R9+0x12200], desc[UR60][R4.64+0x40], !P0 ;  /* 0x122000400409afae */ /* 0x0001e8000c101d7c */
[----:B------:R0:W-:Y:S01]  /*20fe0*/  @!P2 LDGSTS.E.BYPASS.LTC128B.128 [R9+0x15200], desc[UR60][R4.64+0x80], !P1 ;  /* 0x152000800409afae */ /* 0x0001e2000c901d7c */
[----:B------:R-:W-:Y:S01]  /*20ff0*/  ISETP.GE.AND P2, PT, R0, R2, PT ;  /* 0x000000020000720c */ /* 0x000fe20003f46270 */
[----:B------:R-:W-:-:S12]  /*21000*/  IMAD.MOV.U32 R0, RZ, RZ, R14 ;  /* 0x000000ffff007224 */ /* 0x000fd800078e000e */
[----:B0-----:R-:W-:Y:S05]  /*21010*/  WARPSYNC.COLLECTIVE R15, `(.L_x_10143) ;  /* 0x000000000f087348 */ /* 0x001fea0003c00000 */
[----:B------:R1:W2:Y:S02]  /*21020*/  SHFL.IDX P6, R14, R13, R12, R11 ;  /* 0x0000000c0d0e7389 */ /* 0x0002a400000c000b */
[----:B012---:R-:W-:Y:S01]  /*21030*/  ENDCOLLECTIVE ;  /* 0x000000000000791b */ /* 0x007fe20003800000 */
.L_x_10143:
[----:B------:R-:W-:Y:S02]  /*21040*/  IMAD.MOV.U32 R13, RZ, RZ, R3 ;  /* 0x000000ffff0d7224 */ /* 0x000fe400078e0003 */
[----:B------:R-:W-:Y:S02]  /*21050*/  IMAD.MOV.U32 R12, RZ, RZ, 0x1 ;  /* 0x00000001ff0c7424 */ /* 0x000fe400078e00ff */
[----:B------:R-:W-:-:S07]  /*21060*/  IMAD.MOV.U32 R4, RZ, RZ, R14 ;  /* 0x000000ffff047224 */ /* 0x000fce00078e000e */
[----:B------:R-:W-:Y:S05]  /*21070*/  WARPSYNC.COLLECTIVE R15, `(.L_x_10144) ;  /* 0x000000000f087348 */ /* 0x000fea0003c00000 */
[----:B------:R0:W1:Y:S02]  /*21080*/  SHFL.IDX P6, R14, R13, R12, R11 ;  /* 0x0000000c0d0e7389 */ /* 0x00006400000c000b */
[----:B01----:R-:W-:Y:S01]  /*21090*/  ENDCOLLECTIVE ;  /* 0x000000000000791b */ /* 0x003fe20003800000 */
.L_x_10144:
[----:B------:R-:W-:-:S05]  /*210a0*/  @!P2 LEA R4, P4, R20, R4, 0x1 ;  /* 0x000000041404a211 */ /* 0x000fca00078808ff */
[----:B------:R-:W-:-:S04]  /*210b0*/  @!P2 IMAD.X R0, RZ, RZ, R0, P4 ;  /* 0x000000ffff00a224 */ /* 0x000fc800020e0600 */
[----:B------:R-:W-:Y:S02]  /*210c0*/  @!P2 IMAD.MOV.U32 R5, RZ, RZ, R0 ;  /* 0x000000ffff05a224 */ /* 0x000fe400078e0000 */
[----:B------:R-:W-:-:S03]  /*210d0*/  IMAD.MOV.U32 R13, RZ, RZ, R8 ;  /* 0x000000ffff0d7224 */ /* 0x000fc600078e0008 */
[----:B------:R-:W-:Y:S01]  /*210e0*/  @!PT LDS RZ, [RZ] ;  /* 0x00000000fffff984 */ /* 0x000fe20000000800 */
[----:B------:R-:W-:Y:S01]  /*210f0*/  @!PT LDS RZ, [RZ] ;  /* 0x00000000fffff984 */ /* 0x000fe20000000800 */
[----:B------:R-:W-:Y:S01]  /*21100*/  @!PT LDS RZ, [RZ] ;  /* 0x00000000fffff984 */ /* 0x000fe20000000800 */
[----:B------:R0:W-:Y:S04]  /*21110*/  @!P2 LDGSTS.E.BYPASS.LTC128B.128 [R9+0xfa00], desc[UR60][R4.64], !P3 ;  /* 0x0fa000000409afae */ /* 0x0001e8000d901d7c */
[----:B------:R0:W-:Y:S01]  /*21120*/  @!P2 LDGSTS.E.BYPASS.LTC128B.128 [R9+0x12a00], desc[UR60][R4.64+0x40], !P0 ;  /* 0x12a000400409afae */ /* 0x0001e2000c101d7c */
[----:B------:R-:W-:-:S03]  /*21130*/  IMAD.MOV.U32 R3, RZ, RZ, R14 ;  /* 0x000000ffff037224 */ /* 0x000fc600078e000e */
[----:B------:R0:W-:Y:S04]  /*21140*/  @!P2 LDGSTS.E.BYPASS.LTC128B.128 [R9+0x15a00], desc[UR60][R4.64+0x80], !P1 ;  /* 0x15a000800409afae */ /* 0x0001e8000c901d7c */
[----:B0-----:R-:W-:Y:S05]  /*21150*/  WARPSYNC.COLLECTIVE R15, `(.L_x_10145) ;  /* 0x000000000f087348 */ /* 0x001fea0003c00000 */
[----:B------:R1:W2:Y:S02]  /*21160*/  SHFL.IDX P6, R14, R13, R12, R11 ;  /* 0x0000000c0d0e7389 */ /* 0x0002a400000c000b */
[----:B012---:R-:W-:Y:S01]  /*21170*/  ENDCOLLECTIVE ;  /* 0x000000000000791b */ /* 0x007fe20003800000 */
.L_x_10145:
[----:B------:R-:W-:Y:S01]  /*21180*/  IMAD.MOV.U32 R8, RZ, RZ, R14 ;  /* 0x000000ffff087224 */ /* 0x000fe200078e000e */
[----:B------:R-:W-:Y:S06]  /*21190*/  BRA `(.L_x_10146) ;  /* 0xffffffa800c47947 */ /* 0x000fec000383ffff */
.L_x_9981:
[----:B-1----:R1:W2:Y:S02]  /*211a0*/  SYNCS.PHASECHK.TRANS64.TRYWAIT P0, [R16+URZ+0x31c20], R0 ;  /* 0x031c2000100075a7 */ /* 0x0022a4000800017f */
[----:B--2---:R-:W-:Y:S05]  /*211b0*/  @!P0 NANOSLEEP.SYNCS 0x989680 ;  /* 0x009896800000895d */ /* 0x004fea0003900000 */
[----:B------:R-:W2:Y:S02]  /*211c0*/  @!P0 SYNCS.PHASECHK.TRANS64 P0, [R16+URZ+0x31c20], R0 ;  /* 0x031c2000100085a7 */ /* 0x000ea4000800007f */
[----:B--2---:R-:W-:Y:S05]  /*211d0*/  @!P0 BRA `(.L_x_9981) ;  /* 0xfffffffc00f08947 */ /* 0x004fea000383ffff */
[----:B------:R-:W-:Y:S05]  /*211e0*/  BRA `(.L_x_10147) ;  /* 0xffffffac002c7947 */ /* 0x000fea000383ffff */
.L_x_9990:
[----:B-1----:R1:W2:Y:S02]  /*211f0*/  SYNCS.PHASECHK.TRANS64.TRYWAIT P0, [R3+URZ+0x31c40], R2 ;  /* 0x031c4002030075a7 */ /* 0x0022a4000800017f */
[----:B--2---:R-:W-:Y:S05]  /*21200*/  @!P0 NANOSLEEP.SYNCS 0x989680 ;  /* 0x009896800000895d */ /* 0x004fea0003900000 */
[----:B------:R-:W2:Y:S02]  /*21210*/  @!P0 SYNCS.PHASECHK.TRANS64 P0, [R3+URZ+0x31c40], R2 ;  /* 0x031c4002030085a7 */ /* 0x000ea4000800007f */
[----:B--2---:R-:W-:Y:S05]  /*21220*/  @!P0 BRA `(.L_x_9990) ;  /* 0xfffffffc00f08947 */ /* 0x004fea000383ffff */
[----:B------:R-:W-:Y:S05]  /*21230*/  BRA `(.L_x_10148) ;  /* 0xffffffac00fc7947 */ /* 0x000fea000383ffff */
.L_x_9997:
[----:B0-----:R0:W1:Y:S02]  /*21240*/  SYNCS.PHASECHK.TRANS64.TRYWAIT P0, [R2+URZ+0x31c60], R3 ;  /* 0x031c6003020075a7 */ /* 0x001064000800017f */
[----:B-1----:R-:W-:Y:S05]  /*21250*/  @!P0 NANOSLEEP.SYNCS 0x989680 ;  /* 0x009896800000895d */ /* 0x002fea0003900000 */
[----:B------:R-:W1:Y:S02]  /*21260*/  @!P0 SYNCS.PHASECHK.TRANS64 P0, [R2+URZ+0x31c60], R3 ;  /* 0x031c6003020085a7 */ /* 0x000e64000800007f */
[----:B-1----:R-:W-:Y:S05]  /*21270*/  @!P0 BRA `(.L_x_9997) ;  /* 0xfffffffc00f08947 */ /* 0x002fea000383ffff */
[----:B------:R-:W-:Y:S05]  /*21280*/  BRA `(.L_x_10149) ;  /* 0xffffffb400007947 */ /* 0x000fea000383ffff */
.L_x_10008:
[----:B-1----:R1:W2:Y:S02]  /*21290*/  SYNCS.PHASECHK.TRANS64.TRYWAIT P0, [R3+URZ+0x31c40], R2 ;  /* 0x031c4002030075a7 */ /* 0x0022a4000800017f */
[----:B--2---:R-:W-:Y:S05]  /*212a0*/  @!P0 NANOSLEEP.SYNCS 0x989680 ;  /* 0x009896800000895d */ /* 0x004fea0003900000 */
[----:B------:R-:W2:Y:S02]  /*212b0*/  @!P0 SYNCS.PHASECHK.TRANS64 P0, [R3+URZ+0x31c40], R2 ;  /* 0x031c4002030085a7 */ /* 0x000ea4000800007f */
[----:B--2---:R-:W-:Y:S05]  /*212c0*/  @!P0 BRA `(.L_x_10008) ;  /* 0xfffffffc00f08947 */ /* 0x004fea000383ffff */
[----:B------:R-:W-:Y:S05]  /*212d0*/  BRA `(.L_x_10150) ;  /* 0xffffffb800bc7947 */ /* 0x000fea000383ffff */
.L_x_10015:
[----:B0-----:R0:W1:Y:S02]  /*212e0*/  SYNCS.PHASECHK.TRANS64.TRYWAIT P0, [R2+URZ+0x31c60], R28 ;  /* 0x031c601c020075a7 */ /* 0x001064000800017f */
[----:B-1----:R-:W-:Y:S05]  /*212f0*/  @!P0 NANOSLEEP.SYNCS 0x989680 ;  /* 0x009896800000895d */ /* 0x002fea0003900000 */
[----:B------:R-:W1:Y:S02]  /*21300*/  @!P0 SYNCS.PHASECHK.TRANS64 P0, [R2+URZ+0x31c60], R28 ;  /* 0x031c601c020085a7 */ /* 0x000e64000800007f */
[----:B-1----:R-:W-:Y:S05]  /*21310*/  @!P0 BRA `(.L_x_10015) ;  /* 0xfffffffc00f08947 */ /* 0x002fea000383ffff */
[----:B------:R-:W-:Y:S05]  /*21320*/  BRA `(.L_x_10151) ;  /* 0xffffffbc00c07947 */ /* 0x000fea000383ffff */
.L_x_10026:
[----:B-1----:R1:W2:Y:S02]  /*21330*/  SYNCS.PHASECHK.TRANS64.TRYWAIT P0, [R3+URZ+0x31c40], R2 ;  /* 0x031c4002030075a7 */ /* 0x0022a4000800017f */
[----:B--2---:R-:W-:Y:S05]  /*21340*/  @!P0 NANOSLEEP.SYNCS 0x989680 ;  /* 0x009896800000895d */ /* 0x004fea0003900000 */
[----:B------:R-:W2:Y:S02]  /*21350*/  @!P0 SYNCS.PHASECHK.TRANS64 P0, [R3+URZ+0x31c40], R2 ;  /* 0x031c4002030085a7 */ /* 0x000ea4000800007f */
[----:B--2---:R-:W-:Y:S05]  /*21360*/  @!P0 BRA `(.L_x_10026) ;  /* 0xfffffffc00f08947 */ /* 0x004fea000383ffff */
[----:B------:R-:W-:Y:S05]  /*21370*/  BRA `(.L_x_10152) ;  /* 0xffffffc400547947 */ /* 0x000fea000383ffff */
.L_x_10033:
[----:B0-----:R0:W1:Y:S02]  /*21380*/  SYNCS.PHASECHK.TRANS64.TRYWAIT P0, [R2+URZ+0x31c60], R7 ;  /* 0x031c6007020075a7 */ /* 0x001064000800017f */
[----:B-1----:R-:W-:Y:S05]  /*21390*/  @!P0 NANOSLEEP.SYNCS 0x989680 ;  /* 0x009896800000895d */ /* 0x002fea0003900000 */
[----:B------:R-:W1:Y:S02]  /*213a0*/  @!P0 SYNCS.PHASECHK.TRANS64 P0, [R2+URZ+0x31c60], R7 ;  /* 0x031c6007020085a7 */ /* 0x000e64000800007f */
[----:B-1----:R-:W-:Y:S05]  /*213b0*/  @!P0 BRA `(.L_x_10033) ;  /* 0xfffffffc00f08947 */ /* 0x002fea000383ffff */
[----:B------:R-:W-:Y:S05]  /*213c0*/  BRA `(.L_x_10153) ;  /* 0xffffffc800587947 */ /* 0x000fea000383ffff */
.L_x_10046:
[----:B-1----:R1:W2:Y:S02]  /*213d0*/  SYNCS.PHASECHK.TRANS64.TRYWAIT P0, [R0+URZ+0x31c60], R3 ;  /* 0x031c6003000075a7 */ /* 0x0022a4000800017f */
[----:B--2---:R-:W-:Y:S05]  /*213e0*/  @!P0 NANOSLEEP.SYNCS 0x989680 ;  /* 0x009896800000895d */ /* 0x004fea0003900000 */
[----:B------:R-:W2:Y:S02]  /*213f0*/  @!P0 SYNCS.PHASECHK.TRANS64 P0, [R0+URZ+0x31c60], R3 ;  /* 0x031c6003000085a7 */ /* 0x000ea4000800007f */
[----:B--2---:R-:W-:Y:S05]  /*21400*/  @!P0 BRA `(.L_x_10046) ;  /* 0xfffffffc00f08947 */ /* 0x004fea000383ffff */
[----:B------:R-:W-:Y:S05]  /*21410*/  BRA `(.L_x_10154) ;  /* 0xffffffcc00d47947 */ /* 0x000fea000383ffff */
.L_x_10055:
[----:B------:R-:W-:Y:S01]  /*21420*/  BSSY B0, `(.L_x_10155) ;  /* 0x0000008000007945 */ /* 0x000fe20003800000 */
[----:B-1----:R-:W-:Y:S02]  /*21430*/  IMAD.MOV.U32 R13, RZ, RZ, R24 ;  /* 0x000000ffff0d7224 */ /* 0x002fe400078e0018 */
[----:B------:R-:W-:Y:S02]  /*21440*/  IMAD.MOV.U32 R12, RZ, RZ, RZ ;  /* 0x000000ffff0c7224 */ /* 0x000fe400078e00ff */
[----:B0-----:R-:W-:Y:S02]  /*21450*/  IMAD.MOV.U32 R11, RZ, RZ, 0x1f ;  /* 0x0000001fff0b7424 */ /* 0x001fe400078e00ff */
[----:B------:R-:W-:-:S07]  /*21460*/  IMAD.MOV.U32 R15, RZ, RZ, -0x1 ;  /* 0xffffffffff0f7424 */ /* 0x000fce00078e00ff */
[----:B--23--:R-:W-:Y:S05]  /*21470*/  WARPSYNC.COLLECTIVE R15, `(.L_x_10156) ;  /* 0x000000000f087348 */ /* 0x00cfea0003c00000 */
[----:B------:R0:W1:Y:S02]  /*21480*/  SHFL.IDX P6, R14, R13, R12, R11 ;  /* 0x0000000c0d0e7389 */ /* 0x00006400000c000b */
[----:B0123--:R-:W-:Y:S01]  /*21490*/  ENDCOLLECTIVE ;  /* 0x000000000000791b */ /* 0x00ffe20003800000 */
.L_x_10156:
[----:B------:R-:W-:Y:S05]  /*214a0*/  BSYNC B0 ;  /* 0x0000000000007941 */ /* 0x000fea0003800000 */
.L_x_10155:
[----:B------:R-:W-:Y:S01]  /*214b0*/  IMAD.MOV.U32 R13, RZ, RZ, R24 ;  /* 0x000000ffff0d7224 */ /* 0x000fe200078e0018 */
[----:B------:R-:W-:Y:S01]  /*214c0*/  LOP3.LUT P1, RZ, R19, 0x1, RZ, 0xc0, !PT ;  /* 0x0000000113ff7812 */ /* 0x000fe2000782c0ff */
        /* <DEDUP_REMOVED lines=8> */
.L_x_10157:
[----:B------:R-:W-:Y:S02]  /*21550*/  ULDC UR4, c[0x0][0xc3c] ;  /* 0x00030f0000047ab9 */ /* 0x000fe40000000800 */
        /* <DEDUP_REMOVED lines=9> */
[----:B------:R-:W-:Y:S02]  /*215f0*/  CS2R R4, SRZ ;  /* 0x0000000000047805 */ /* 0x000fe4000001ff00 */
[C---:B------:R-:W-:Y:S01]  /*21600*/  ISETP.GE.U32.AND P2, PT, R10.reuse, 0x8, PT ;  /* 0x000000080a00780c */ /* 0x040fe20003f46070 */
[----:B------:R-:W-:Y:S01]  /*21610*/  IMAD.MOV.U32 R24, RZ, RZ, RZ ;  /* 0x000000ffff187224 */ /* 0x000fe200078e00ff */
[C---:B------:R-:W-:Y:S01]  /*21620*/  ISETP.GE.U32.AND P3, PT, R10.reuse, 0x10, PT ;  /* 0x000000100a00780c */ /* 0x040fe20003f66070 */
[----:B--2---:R-:W-:Y:S02]  /*21630*/  @!P0 IMAD.MOV.U32 R4, RZ, RZ, R7 ;  /* 0x000000ffff048224 */ /* 0x004fe400078e0007 */
[----:B---3--:R-:W-:Y:S01]  /*21640*/  @!P0 IMAD.MOV.U32 R5, RZ, RZ, R8 ;  /* 0x000000ffff058224 */ /* 0x008fe200078e0008 */
[----:B------:R-:W-:-:S03]  /*21650*/  ISETP.GE.U32.AND P0, PT, R10, 0x2, PT ;  /* 0x000000020a00780c */ /* 0x000fc60003f06070 */
[----:B------:R-:W-:-:S10]  /*21660*/  IMAD R13, R5, R4, RZ ;  /* 0x00000004050d7224 */ /* 0x000fd400078e02ff */
[----:B------:R-:W-:Y:S05]  /*21670*/  WARPSYNC.COLLECTIVE R15, `(.L_x_10158) ;  /* 0x000000000f087348 */ /* 0x000fea0003c00000 */
[----:B------:R0:W1:Y:S02]  /*21680*/  SHFL.UP P6, R14, R13, R12, R11 ;  /* 0x0400000c0d0e7389 */ /* 0x00006400000c000b */
[----:B01----:R-:W-:Y:S01]  /*21690*/  ENDCOLLECTIVE ;  /* 0x000000000000791b */ /* 0x003fe20003800000 */
.L_x_10158:
[----:B------:R-:W-:Y:S01]  /*216a0*/  IMAD.MOV.U32 R12, RZ, RZ, 0x2 ;  /* 0x00000002ff0c7424 */ /* 0x000fe200078e00ff */
[----:B------:R-:W-:Y:S02]  /*216b0*/  SEL R14, R14, RZ, P1 ;  /* 0x000000ff0e0e7207 */ /* 0x000fe40000800000 */
[----:B------:R-:W-:-:S03]  /*216c0*/  ISETP.GE.U32.AND P1, PT, R10, 0x4, PT ;  /* 0x000000040a00780c */ /* 0x000fc60003f26070 */
[----:B------:R-:W-:-:S04]  /*216d0*/  IMAD.IADD R7, R13, 0x1, R14 ;  /* 0x000000010d077824 */ /* 0x000fc800078e020e */
[----:B------:R-:W-:-:S07]  /*216e0*/  IMAD.MOV.U32 R13, RZ, RZ, R7 ;  /* 0x000000ffff0d7224 */ /* 0x000fce00078e0007 */
[----:B------:R-:W-:Y:S05]  /*216f0*/  WARPSYNC.COLLECTIVE R15, `(.L_x_10159) ;  /* 0x000000000f087348 */ /* 0x000fea0003c00000 */
[----:B------:R0:W1:Y:S02]  /*21700*/  SHFL.UP P6, R14, R13, R12, R11 ;  /* 0x0400000c0d0e7389 */ /* 0x00006400000c000b */
[----:B01----:R-:W-:Y:S01]  /*21710*/  ENDCOLLECTIVE ;  /* 0x000000000000791b */ /* 0x003fe20003800000 */
.L_x_10159:
[----:B------:R-:W-:Y:S01]  /*21720*/  IMAD.MOV.U32 R12, RZ, RZ, 0x4 ;  /* 0x00000004ff0c7424 */ /* 0x000fe200078e00ff */
[----:B------:R-:W-:-:S05]  /*21730*/  SEL R2, R14, RZ, P0 ;  /* 0x000000ff0e027207 */ /* 0x000fca0000000000 */
[----:B------:R-:W-:-:S04]  /*21740*/  IMAD.IADD R2, R7, 0x1, R2 ;  /* 0x0000000107027824 */ /* 0x000fc800078e0202 */
[----:B------:R-:W-:-:S07]  /*21750*/  IMAD.MOV.U32 R13, RZ, RZ, R2 ;  /* 0x000000ffff0d7224 */ /* 0x000fce00078e0002 */
[----:B------:R-:W-:Y:S05]  /*21760*/  WARPSYNC.COLLECTIVE R15, `(.L_x_10160) ;  /* 0x000000000f087348 */ /* 0x000fea0003c00000 */
[----:B------:R0:W1:Y:S02]  /*21770*/  SHFL.UP P6, R14, R13, R12, R11 ;  /* 0x0400000c0d0e7389 */ /* 0x00006400000c000b */
[----:B01----:R-:W-:Y:S01]  /*21780*/  ENDCOLLECTIVE ;  /* 0x000000000000791b */ /* 0x003fe20003800000 */
.L_x_10160:
[----:B------:R-:W-:Y:S01]  /*21790*/  IMAD.MOV.U32 R12, RZ, RZ, 0x8 ;  /* 0x00000008ff0c7424 */ /* 0x000fe200078e00ff */
[----:B------:R-:W-:-:S05]  /*217a0*/  SEL R3, R14, RZ, P1 ;  /* 0x000000ff0e037207 */ /* 0x000fca0000800000 */
[----:B------:R-:W-:-:S04]  /*217b0*/  IMAD.IADD R3, R2, 0x1, R3 ;  /* 0x0000000102037824 */ /* 0x000fc800078e0203 */
[----:B------:R-:W-:-:S07]  /*217c0*/  IMAD.MOV.U32 R13, RZ, RZ, R3 ;  /* 0x000000ffff0d7224 */ /* 0x000fce00078e0003 */
[----:B------:R-:W-:Y:S05]  /*217d0*/  WARPSYNC.COLLECTIVE R15, `(.L_x_10161) ;  /* 0x000000000f087348 */ /* 0x000fea0003c00000 */
[----:B------:R0:W1:Y:S02]  /*217e0*/  SHFL.UP P6, R14, R13, R12, R11 ;  /* 0x0400000c0d0e7389 */ /* 0x00006400000c000b */
[----:B01----:R-:W-:Y:S01]  /*217f0*/  ENDCOLLECTIVE ;  /* 0x000000000000791b */ /* 0x003fe20003800000 */
.L_x_10161:
[----:B------:R-:W-:Y:S01]  /*21800*/  IMAD.MOV.U32 R12, RZ, RZ, 0x10 ;  /* 0x00000010ff0c7424 */ /* 0x000fe200078e00ff */
[----:B------:R-:W-:-:S05]  /*21810*/  SEL R14, R14, RZ, P2 ;  /* 0x000000ff0e0e7207 */ /* 0x000fca0001000000 */
[----:B------:R-:W-:-:S04]  /*21820*/  IMAD.IADD R7, R3, 0x1, R14 ;  /* 0x0000000103077824 */ /* 0x000fc800078e020e */
[----:B------:R-:W-:-:S07]  /*21830*/  IMAD.MOV.U32 R13, RZ, RZ, R7 ;  /* 0x000000ffff0d7224 */ /* 0x000fce00078e0007 */
[----:B------:R-:W-:Y:S05]  /*21840*/  WARPSYNC.COLLECTIVE R15, `(.L_x_10162) ;  /* 0x000000000f087348 */ /* 0x000fea0003c00000 */
[----:B------:R0:W1:Y:S02]  /*21850*/  SHFL.UP P6, R14, R13, R12, R11 ;  /* 0x0400000c0d0e7389 */ /* 0x00006400000c000b */
[----:B01----:R-:W-:Y:S01]  /*21860*/  ENDCOLLECTIVE ;  /* 0x000000000000791b */ /* 0x003fe20003800000 */
.L_x_10162:
        /* <DEDUP_REMOVED lines=8> */
.L_x_10163:
[----:B------:R-:W-:Y:S05]  /*218f0*/  BRA `(.L_x_10164) ;  /* 0xffffffd000907947 */ /* 0x000fea000383ffff */
.L_x_10058:
[----:B------:R-:W-:Y:S01]  /*21900*/  BSSY B0, `(.L_x_10165) ;  /* 0x0000007000007945 */ /* 0x000fe20003800000 */
[----:B------:R-:W-:Y:S02]  /*21910*/  IMAD.MOV.U32 R12, RZ, RZ, 0x1 ;  /* 0x00000001ff0c7424 */ /* 0x000fe400078e00ff */
[----:B------:R-:W-:Y:S02]  /*21920*/  IMAD.MOV.U32 R11, RZ, RZ, RZ ;  /* 0x000000ffff0b7224 */ /* 0x000fe400078e00ff */
[----:B------:R-:W-:-:S07]  /*21930*/  IMAD.MOV.U32 R15, RZ, RZ, -0x1 ;  /* 0xffffffffff0f7424 */ /* 0x000fce00078e00ff */
[----:B------:R-:W-:Y:S05]  /*21940*/  WARPSYNC.COLLECTIVE R15, `(.L_x_10166) ;  /* 0x000000000f087348 */ /* 0x000fea0003c00000 */
[----:B------:R0:W1:Y:S02]  /*21950*/  SHFL.UP P6, R14, R13, R12, R11 ;  /* 0x0400000c0d0e7389 */ /* 0x00006400000c000b */
[----:B01----:R-:W-:Y:S01]  /*21960*/  ENDCOLLECTIVE ;  /* 0x000000000000791b */ /* 0x003fe20003800000 */
.L_x_10166:
[----:B------:R-:W-:Y:S05]  /*21970*/  BSYNC B0 ;  /* 0x0000000000007941 */ /* 0x000fea0003800000 */
.L_x_10165:
[----:B------:R-:W-:Y:S01]  /*21980*/  LOP3.LUT P4, RZ, R19, 0x1, RZ, 0xc0, !PT ;  /* 0x0000000113ff7812 */ /* 0x000fe2000788c0ff */
[----:B------:R-:W-:Y:S02]  /*21990*/  IMAD.MOV.U32 R12, RZ, RZ, 0x2 ;  /* 0x00000002ff0c7424 */ /* 0x000fe400078e00ff */
[----:B------:R-:W-:Y:S01]  /*219a0*/  IMAD.MOV.U32 R11, RZ, RZ, RZ ;  /* 0x000000ffff0b7224 */ /* 0x000fe200078e00ff */
[----:B------:R-:W-:Y:S01]  /*219b0*/  SEL R14, R14, RZ, P4 ;  /* 0x000000ff0e0e7207 */ /* 0x000fe20002000000 */
[----:B------:R-:W-:-:S04]  /*219c0*/  IMAD.MOV.U32 R15, RZ, RZ, -0x1 ;  /* 0xffffffffff0f7424 */ /* 0x000fc800078e00ff */
[----:B------:R-:W-:-:S07]  /*219d0*/  IMAD.IADD R13, R13, 0x1, R14 ;  /* 0x000000010d0d7824 */ /* 0x000fce00078e020e */
[----:B------:R-:W-:Y:S05]  /*219e0*/  WARPSYNC.COLLECTIVE R15, `(.L_x_10167) ;  /* 0x000000000f087348 */ /* 0x000fea0003c00000 */
[----:B------:R0:W1:Y:S02]  /*219f0*/  SHFL.UP P6, R14, R13, R12, R11 ;  /* 0x0400000c0d0e7389 */ /* 0x00006400000c000b */
[----:B01----:R-:W-:Y:S01]  /*21a00*/  ENDCOLLECTIVE ;  /* 0x000000000000791b */ /* 0x003fe20003800000 */
.L_x_10167:
[----:B------:R-:W-:Y:S01]  /*21a10*/  IMAD.MOV.U32 R12, RZ, RZ, 0x4 ;  /* 0x00000004ff0c7424 */ /* 0x000fe200078e00ff */
[----:B------:R-:W-:-:S05]  /*21a20*/  SEL R14, R14, RZ, P0 ;  /* 0x000000ff0e0e7207 */ /* 0x000fca0000000000 */
[----:B------:R-:W-:-:S04]  /*21a30*/  IMAD.IADD R3, R13, 0x1, R14 ;  /* 0x000000010d037824 */ /* 0x000fc800078e020e */
[----:B------:R-:W-:-:S07]  /*21a40*/  IMAD.MOV.U32 R13, RZ, RZ, R3 ;  /* 0x000000ffff0d7224 */ /* 0x000fce00078e0003 */
[----:B------:R-:W-:Y:S05]  /*21a50*/  WARPSYNC.COLLECTIVE R15, `(.L_x_10168) ;  /* 0x000000000f087348 */ /* 0x000fea0003c00000 */
[----:B------:R0:W1:Y:S02]  /*21a60*/  SHFL.UP P6, R14, R13, R12, R11 ;  /* 0x0400000c0d0e7389 */ /* 0x00006400000c000b */
[----:B01----:R-:W-:Y:S01]  /*21a70*/  ENDCOLLECTIVE ;  /* 0x000000000000791b */ /* 0x003fe20003800000 */
.L_x_10168:
[----:B------:R-:W-:Y:S01]  /*21a80*/  IMAD.MOV.U32 R12, RZ, RZ, 0x8 ;  /* 0x00000008ff0c7424 */ /* 0x000fe200078e00ff */
[----:B------:R-:W-:-:S05]  /*21a90*/  SEL R14, R14, RZ, P1 ;  /* 0x000000ff0e0e7207 */ /* 0x000fca0000800000 */
[----:B------:R-:W-:-:S04]  /*21aa0*/  IMAD.IADD R7, R3, 0x1, R14 ;  /* 0x0000000103077824 */ /* 0x000fc800078e020e */
[----:B------:R-:W-:-:S07]  /*21ab0*/  IMAD.MOV.U32 R13, RZ, RZ, R7 ;  /* 0x000000ffff0d7224 */ /* 0x000fce00078e0007 */
[----:B------:R-:W-:Y:S05]  /*21ac0*/  WARPSYNC.COLLECTIVE R15, `(.L_x_10169) ;  /* 0x000000000f087348 */ /* 0x000fea0003c00000 */
[----:B------:R0:W1:Y:S02]  /*21ad0*/  SHFL.UP P6, R14, R13, R12, R11 ;  /* 0x0400000c0d0e7389 */ /* 0x00006400000c000b */
[----:B01----:R-:W-:Y:S01]  /*21ae0*/  ENDCOLLECTIVE ;  /* 0x000000000000791b */ /* 0x003fe20003800000 */
.L_x_10169:
[----:B------:R-:W-:Y:S01]  /*21af0*/  IMAD.MOV.U32 R12, RZ, RZ, 0x10 ;  /* 0x00000010ff0c7424 */ /* 0x000fe200078e00ff */
[----:B------:R-:W-:-:S05]  /*21b00*/  SEL R8, R14, RZ, P2 ;  /* 0x000000ff0e087207 */ /* 0x000fca0001000000 */
[----:B------:R-:W-:-:S04]  /*21b10*/  IMAD.IADD R8, R7, 0x1, R8 ;  /* 0x0000000107087824 */ /* 0x000fc800078e0208 */
[----:B------:R-:W-:-:S07]  /*21b20*/  IMAD.MOV.U32 R13, RZ, RZ, R8 ;  /* 0x000000ffff0d7224 */ /* 0x000fce00078e0008 */
[----:B------:R-:W-:Y:S05]  /*21b30*/  WARPSYNC.COLLECTIVE R15, `(.L_x_10170) ;  /* 0x000000000f087348 */ /* 0x000fea0003c00000 */
[----:B------:R0:W1:Y:S02]  /*21b40*/  SHFL.UP P6, R14, R13, R12, R11 ;  /* 0x0400000c0d0e7389 */ /* 0x00006400000c000b */
[----:B01----:R-:W-:Y:S01]  /*21b50*/  ENDCOLLECTIVE ;  /* 0x000000000000791b */ /* 0x003fe20003800000 */
.L_x_10170:
        /* <DEDUP_REMOVED lines=8> */
.L_x_10171:
[----:B------:R-:W-:Y:S05]  /*21be0*/  BRA `(.L_x_10172) ;  /* 0xffffffd000787947 */ /* 0x000fea000383ffff */
.L_x_10060:
[----:B------:R-:W-:Y:S01]  /*21bf0*/  BSSY B0, `(.L_x_10173) ;  /* 0x0000006000007945 */ /* 0x000fe20003800000 */
[----:B------:R-:W-:Y:S01]  /*21c00*/  PLOP3.LUT P6, PT, P6, PT, PT, 0x8, 0x0 ;  /* 0x000000000000781c */ /* 0x000fe200037ce170 */
[----:B------:R-:W-:-:S12]  /*21c10*/  IMAD.MOV.U32 R15, RZ, RZ, -0x1 ;  /* 0xffffffffff0f7424 */ /* 0x000fd800078e00ff */
[----:B0-----:R-:W-:Y:S05]  /*21c20*/  WARPSYNC.COLLECTIVE R15, `(.L_x_10174) ;  /* 0x000000000f087348 */ /* 0x001fea0003c00000 */
[----:B------:R-:W-:Y:S01]  /*21c30*/  VOTE.ANY R14, PT, P6 ;  /* 0x00000000000e7806 */ /* 0x000fe200030e0100 */
[----:B0-----:R-:W-:Y:S06]  /*21c40*/  ENDCOLLECTIVE ;  /* 0x000000000000791b */ /* 0x001fec0003800000 */
.L_x_10174:
[----:B------:R-:W-:Y:S05]  /*21c50*/  BSYNC B0 ;  /* 0x0000000000007941 */ /* 0x000fea0003800000 */
.L_x_10173:
        /* <DEDUP_REMOVED lines=9> */
.L_x_10175:
[----:B------:R-:W-:Y:S02]  /*21cf0*/  IMAD.MOV.U32 R13, RZ, RZ, R5 ;  /* 0x000000ffff0d7224 */ /* 0x000fe400078e0005 */
[----:B------:R-:W-:-:S07]  /*21d00*/  IMAD.MOV.U32 R4, RZ, RZ, R14 ;  /* 0x000000ffff047224 */ /* 0x000fce00078e000e */
[----:B------:R-:W-:Y:S05]  /*21d10*/  WARPSYNC.COLLECTIVE R15, `(.L_x_10176) ;  /* 0x000000000f087348 */ /* 0x000fea0003c00000 */
[----:B------:R0:W1:Y:S02]  /*21d20*/  SHFL.IDX P6, R14, R13, R12, R11 ;  /* 0x0000000c0d0e7389 */ /* 0x00006400000c000b */
[----:B01----:R-:W-:Y:S01]  /*21d30*/  ENDCOLLECTIVE ;  /* 0x000000000000791b */ /* 0x003fe20003800000 */
.L_x_10176:
[----:B------:R-:W-:Y:S01]  /*21d40*/  IMAD.MOV.U32 R5, RZ, RZ, R14 ;  /* 0x000000ffff057224 */ /* 0x000fe200078e000e */
[----:B------:R-:W-:Y:S06]  /*21d50*/  BRA `(.L_x_10177) ;  /* 0xffffffd000587947 */ /* 0x000fec000383ffff */
.L_x_10062:
[----:B------:R-:W-:Y:S01]  /*21d60*/  BSSY B0, `(.L_x_10178) ;  /* 0x0000007000007945 */ /* 0x000fe20003800000 */
[----:B------:R-:W-:Y:S02]  /*21d70*/  IMAD.MOV.U32 R13, RZ, RZ, R2 ;  /* 0x000000ffff0d7224 */ /* 0x000fe400078e0002 */
[----:B------:R-:W-:Y:S02]  /*21d80*/  IMAD.MOV.U32 R11, RZ, RZ, 0x1f ;  /* 0x0000001fff0b7424 */ /* 0x000fe400078e00ff */
[----:B------:R-:W-:-:S07]  /*21d90*/  IMAD.MOV.U32 R15, RZ, RZ, -0x1 ;  /* 0xffffffffff0f7424 */ /* 0x000fce00078e00ff */
[----:B0123--:R-:W-:Y:S05]  /*21da0*/  WARPSYNC.COLLECTIVE R15, `(.L_x_10179) ;  /* 0x000000000f087348 */ /* 0x00ffea0003c00000 */
[----:B------:R4:W0:Y:S02]  /*21db0*/  SHFL.IDX P6, R14, R13, R12, R11 ;  /* 0x0000000c0d0e7389 */ /* 0x00082400000c000b */
[----:B01234-:R-:W-:Y:S01]  /*21dc0*/  ENDCOLLECTIVE ;  /* 0x000000000000791b */ /* 0x01ffe20003800000 */
.L_x_10179:
[----:B------:R-:W-:Y:S05]  /*21dd0*/  BSYNC B0 ;  /* 0x0000000000007941 */ /* 0x000fea0003800000 */
.L_x_10178:
[----:B------:R-:W-:Y:S01]  /*21de0*/  IMAD.MOV.U32 R24, RZ, RZ, R14 ;  /* 0x000000ffff187224 */ /* 0x000fe200078e000e */
[----:B------:R-:W-:Y:S06]  /*21df0*/  BRA `(.L_x_10061) ;  /* 0xffffffd000487947 */ /* 0x000fec000383ffff */
.L_x_10066:
[----:B0-----:R0:W1:Y:S02]  /*21e00*/  SYNCS.PHASECHK.TRANS64.TRYWAIT P0, [R9+URZ+0x31c20], R0 ;  /* 0x031c2000090075a7 */ /* 0x001064000800017f */
[----:B-1----:R-:W-:Y:S05]  /*21e10*/  @!P0 NANOSLEEP.SYNCS 0x989680 ;  /* 0x009896800000895d */ /* 0x002fea0003900000 */
[----:B------:R-:W1:Y:S02]  /*21e20*/  @!P0 SYNCS.PHASECHK.TRANS64 P0, [R9+URZ+0x31c20], R0 ;  /* 0x031c2000090085a7 */ /* 0x000e64000800007f */
[----:B-1----:R-:W-:Y:S05]  /*21e30*/  @!P0 BRA `(.L_x_10066) ;  /* 0xfffffffc00f08947 */ /* 0x002fea000383ffff */
[----:B------:R-:W-:Y:S05]  /*21e40*/  BRA `(.L_x_10180) ;  /* 0xffffffd400987947 */ /* 0x000fea000383ffff */
.L_x_10067:
        /* <DEDUP_REMOVED lines=8> */
[----:B0---4-:R-:W-:Y:S05]  /*21ed0*/  WARPSYNC.COLLECTIVE R15, `(.L_x_10182) ;  /* 0x000000000f087348 */ /* 0x011fea0003c00000 */
[----:B------:R1:W2:Y:S02]  /*21ee0*/  SHFL.IDX P6, R14, R13, R12, R11 ;  /* 0x0000000c0d0e7389 */ /* 0x0002a400000c000b */
[----:B012-4-:R-:W-:Y:S01]  /*21ef0*/  ENDCOLLECTIVE ;  /* 0x000000000000791b */ /* 0x017fe20003800000 */
.L_x_10182:
[----:B------:R-:W-:Y:S05]  /*21f00*/  BSYNC B0 ;  /* 0x0000000000007941 */ /* 0x000fea0003800000 */
.L_x_10181:
[----:B------:R-:W-:Y:S05]  /*21f10*/  BRA `(.L_x_10183) ;  /* 0xffffffd400807947 */ /* 0x000fea000383ffff */
.L_x_10068:
[----:B------:R-:W-:Y:S01]  /*21f20*/  BSSY B0, `(.L_x_10184) ;  /* 0x0000006000007945 */ /* 0x000fe20003800000 */
[----:B------:R-:W-:-:S07]  /*21f30*/  IMAD.MOV.U32 R15, RZ, RZ, -0x1 ;  /* 0xffffffffff0f7424 */ /* 0x000fce00078e00ff */
[----:B0---4-:R-:W-:Y:S05]  /*21f40*/  WARPSYNC.COLLECTIVE R15, `(.L_x_10185) ;  /* 0x000000000f0c7348 */ /* 0x011fea0003c00000 */
[----:B------:R-:W-:Y:S02]  /*21f50*/  ELECT P6, UR62, PT ;  /* 0x00000000003e782f */ /* 0x000fe400038c0000 */
[----:B------:R-:W-:Y:S01]  /*21f60*/  MOV R14, UR62 ;  /* 0x0000003e000e7c02 */ /* 0x000fe20008000f00 */
[----:B0---4-:R-:W-:Y:S10]  /*21f70*/  ENDCOLLECTIVE ;  /* 0x000000000000791b */ /* 0x011ff40003800000 */
.L_x_10185:
[----:B------:R-:W-:Y:S05]  /*21f80*/  BSYNC B0 ;  /* 0x0000000000007941 */ /* 0x000fea0003800000 */
.L_x_10184:
[----:B------:R-:W-:Y:S05]  /*21f90*/  BRA `(.L_x_10186) ;  /* 0xffffffd400747947 */ /* 0x000fea000383ffff */
.L_x_10070:
[----:B0-----:R0:W1:Y:S02]  /*21fa0*/  SYNCS.PHASECHK.TRANS64.TRYWAIT P0, [R7+URZ], R2 ;  /* 0x00000002070075a7 */ /* 0x001064000800017f */
[----:B-1----:R-:W-:Y:S05]  /*21fb0*/  @!P0 NANOSLEEP.SYNCS 0x989680 ;  /* 0x009896800000895d */ /* 0x002fea0003900000 */
[----:B------:R-:W1:Y:S02]  /*21fc0*/  @!P0 SYNCS.PHASECHK.TRANS64 P0, [R7+URZ], R2 ;  /* 0x00000002070085a7 */ /* 0x000e64000800007f */
[----:B-1----:R-:W-:Y:S05]  /*21fd0*/  @!P0 BRA `(.L_x_10070) ;  /* 0xfffffffc00f08947 */ /* 0x002fea000383ffff */
[----:B------:R-:W-:Y:S05]  /*21fe0*/  BRA `(.L_x_10187) ;  /* 0xffffffd400a87947 */ /* 0x000fea000383ffff */
.L_x_10071:
[----:B-1----:R1:W2:Y:S02]  /*21ff0*/  SYNCS.PHASECHK.TRANS64.TRYWAIT P0, [R3+URZ], R0 ;  /* 0x00000000030075a7 */ /* 0x0022a4000800017f */
[----:B--2---:R-:W-:Y:S05]  /*22000*/  @!P0 NANOSLEEP.SYNCS 0x989680 ;  /* 0x009896800000895d */ /* 0x004fea0003900000 */
[----:B------:R-:W2:Y:S02]  /*22010*/  @!P0 SYNCS.PHASECHK.TRANS64 P0, [R3+URZ], R0 ;  /* 0x00000000030085a7 */ /* 0x000ea4000800007f */
[----:B--2---:R-:W-:Y:S05]  /*22020*/  @!P0 BRA `(.L_x_10071) ;  /* 0xfffffffc00f08947 */ /* 0x004fea000383ffff */
[----:B------:R-:W-:Y:S05]  /*22030*/  BRA `(.L_x_10188) ;  /* 0xffffffd4009c7947 */ /* 0x000fea000383ffff */
.L_x_10073:
[----:B-1----:R1:W2:Y:S02]  /*22040*/  SYNCS.PHASECHK.TRANS64.TRYWAIT P0, [R5+URZ], R2 ;  /* 0x00000002050075a7 */ /* 0x0022a4000800017f */
[----:B--2---:R-:W-:Y:S05]  /*22050*/  @!P0 NANOSLEEP.SYNCS 0x989680 ;  /* 0x009896800000895d */ /* 0x004fea0003900000 */
[----:B------:R-:W2:Y:S02]  /*22060*/  @!P0 SYNCS.PHASECHK.TRANS64 P0, [R5+URZ], R2 ;  /* 0x00000002050085a7 */ /* 0x000ea4000800007f */
[----:B--2---:R-:W-:Y:S05]  /*22070*/  @!P0 BRA `(.L_x_10073) ;  /* 0xfffffffc00f08947 */ /* 0x004fea000383ffff */
[----:B------:R-:W-:Y:S05]  /*22080*/  BRA `(.L_x_10189) ;  /* 0xffffffd400a07947 */ /* 0x000fea000383ffff */
.L_x_10190:
        /* <DEDUP_REMOVED lines=15> */
.L_x_14868:


//--------------------- .text._ZN7cutlass13device_kernelIN5flash11enable_sm90INS1_16FlashAttnFwdSm90INS1_25CollectiveMainloopFwdSm90ILi2EN4cute5tupleIJNS5_1CILi1EEES8_S8_EEENS6_IJNS7_ILi192EEENS7_ILi128EEENS7_ILi96EEEEEELi96ENS_6half_tEfNS_4arch4Sm90ELb0ELb1ELb0ELb0ELb0ELb0ELb0ELb0ELb1ELb1ELb1ELb0EEENS1_21CollectiveEpilogueFwdINS6_IJSA_SC_SB_EEES9_SE_SG_Li384ELb0ELb1ELb1ELb0EEENS1_19SingleTileSchedulerILb0ELb1ELb1ELi192EEEEEEEEEvNT_6ParamsE --------------------------
	.section	.text._ZN7cutlass13device_kernelIN5flash11enable_sm90INS1_16FlashAttnFwdSm90INS1_25CollectiveMainloopFwdSm90ILi2EN4cute5tupleIJNS5_1CILi1EEES8_S8_EEENS6_IJNS7_ILi192EEENS7_ILi128EEENS7_ILi96EEEEEELi96ENS_6half_tEfNS_4arch4Sm90ELb0ELb1ELb0ELb0ELb0ELb0ELb0ELb0ELb1ELb1ELb1ELb0EEENS1_21CollectiveEpilogueFwdINS6_IJSA_SC_SB_EEES9_SE_SG_Li384ELb0ELb1ELb1ELb0EEENS1_19SingleTileSchedulerILb0ELb1ELb1ELi192EEEEEEEEEvNT_6ParamsE,"ax",@progbits
	.align	128
.text._ZN7cutlass13device_kernelIN5flash11enable_sm90INS1_16FlashAttnFwdSm90INS1_25CollectiveMainloopFwdSm90ILi2EN4cute5tupleIJNS5_1CILi1EEES8_S8_EEENS6_IJNS7_ILi192EEENS7_ILi128EEENS7_ILi96EEEEEELi96ENS_6half_tEfNS_4arch4Sm90ELb0ELb1ELb0ELb0ELb0ELb0ELb0ELb0ELb1ELb1ELb1ELb0EEENS1_21CollectiveEpilogueFwdINS6_IJSA_SC_SB_EEES9_SE_SG_Li384ELb0ELb1ELb1ELb0EEENS1_19SingleTileSchedulerILb0ELb1ELb1ELi192EEEEEEEEEvNT_6ParamsE:
        .type           _ZN7cutlass13device_kernelIN5flash11enable_sm90INS1_16FlashAttnFwdSm90INS1_25CollectiveMainloopFwdSm90ILi2EN4cute5tupleIJNS5_1CILi1EEES8_S8_EEENS6_IJNS7_ILi192EEENS7_ILi128EEENS7_ILi96EEEEEELi96ENS_6half_tEfNS_4arch4Sm90ELb0ELb1ELb0ELb0ELb0ELb0ELb0ELb0ELb1ELb1ELb1ELb0EEENS1_21CollectiveEpilogueFwdINS6_IJSA_SC_SB_EEES9_SE_SG_Li384ELb0ELb1ELb1ELb0EEENS1_19SingleTileSchedulerILb0ELb1ELb1ELi192EEEEEEEEEvNT_6ParamsE,@function
        .size           _ZN7cutlass13device_kernelIN5flash11enable_sm90INS1_16FlashAttnFwdSm90INS1_25CollectiveMainloopFwdSm90ILi2EN4cute5tupleIJNS5_1CILi1EEES8_S8_EEENS6_IJNS7_ILi192EEENS7_ILi128EEENS7_ILi96EEEEEELi96ENS_6half_tEfNS_4arch4Sm90ELb0ELb1ELb0ELb0ELb0ELb0ELb0ELb0ELb1ELb1ELb1ELb0EEENS1_21CollectiveEpilogueFwdINS6_IJSA_SC_SB_EEES9_SE_SG_Li384ELb0ELb1ELb1ELb0EEENS1_19SingleTileSchedulerILb0ELb1ELb1ELi192EEEEEEEEEvNT_6ParamsE,(.L_x_14869 - _ZN7cutlass13device_kernelIN5flash11enable_sm90INS1_16FlashAttnFwdSm90INS1_25CollectiveMainloopFwdSm90ILi2EN4cute5tupleIJNS5_1CILi1EEES8_S8_EEENS6_IJNS7_ILi192EEENS7_ILi128EEENS7_ILi96EEEEEELi96ENS_6half_tEfNS_4arch4Sm90ELb0ELb1ELb0ELb0ELb0ELb0ELb0ELb0ELb1ELb1ELb1ELb0EEENS1_21CollectiveEpilogueFwdINS6_IJSA_SC_SB_EEES9_SE_SG_Li384ELb0ELb1ELb1ELb0EEENS1_19SingleTileSchedulerILb0ELb1ELb1ELi192EEEEEEEEEvNT_6ParamsE)
        .other          _ZN7cutlass13device_kernelIN5flash11enable_sm90INS1_16FlashAttnFwdSm90INS1_25CollectiveMainloopFwdSm90ILi2EN4cute5tupleIJNS5_1CILi1EEES8_S8_EEENS6_IJNS7_ILi192EEENS7_ILi128EEENS7_ILi96EEEEEELi96ENS_6half_tEfNS_4arch4Sm90ELb0ELb1ELb0ELb0ELb0ELb0ELb0ELb0ELb1ELb1ELb1ELb0EEENS1_21CollectiveEpilogueFwdINS6_IJSA_SC_SB_EEES9_SE_SG_Li384ELb0ELb1ELb1ELb0EEENS1_19SingleTileSchedulerILb0ELb1ELb1ELi192EEEEEEEEEvNT_6ParamsE,@"STO_CUDA_ENTRY STV_DEFAULT"
_ZN7cutlass13device_kernelIN5flash11enable_sm90INS1_16FlashAttnFwdSm90INS1_25CollectiveMainloopFwdSm90ILi2EN4cute5tupleIJNS5_1CILi1EEES8_S8_EEENS6_IJNS7_ILi192EEENS7_ILi128EEENS7_ILi96EEEEEELi96ENS_6half_tEfNS_4arch4Sm90ELb0ELb1ELb0ELb0ELb0ELb0ELb0ELb0ELb1ELb1ELb1ELb0EEENS1_21CollectiveEpilogueFwdINS6_IJSA_SC_SB_EEES9_SE_SG_Li384ELb0ELb1ELb1ELb0EEENS1_19SingleTileSchedulerILb0ELb1ELb1ELi192EEEEEEEEEvNT_6ParamsE:
[----:B------:R-:W0:Y:S01]  /*0000*/  LDC R1, c[0x0][0x28] ;  /* 0x00000a00ff017b82 */ /* 0x000e220000000800 */
[----:B------:R-:W1:Y:S01]  /*0010*/  S2R R2, SR_TID.X ;  /* 0x0000000000027919 */ /* 0x000e620000002100 */
[----:B------:R-:W-:Y:S01]  /*0020*/  ELECT P0, URZ, PT ;  /* 0x00000000003f782f */ /* 0x000fe20003800000 */
[----:B------:R-:W-:Y:S01]  /*0030*/  BSSY B0, `(.L_x_10191) ;  /* 0x000000e000007945 */ /* 0x000fe20003800000 */
[--C-:B-1----:R-:W-:Y:S02]  /*0040*/  SHF.R.U32.HI R17, RZ, 0x5, R2.reuse ;  /* 0x00000005ff117819 */ /* 0x102fe40000011602 */
[----:B------:R-:W-:-:S03]  /*0050*/  SHF.R.U32.HI R19, RZ, 0x7, R2 ;  /* 0x00000007ff137819 */ /* 0x000fc60000011602 */
        /* <DEDUP_REMOVED lines=11> */
.L_x_10192:
[----:B------:R-:W-:Y:S05]  /*0110*/  BSYNC B0 ;  /* 0x0000000000007941 */ /* 0x000fea0003800000 */
.L_x_10191:
        /* <DEDUP_REMOVED lines=41> */
.L_x_10193:
        /* <DEDUP_REMOVED lines=22> */
.L_x_10194:
        /* <DEDUP_REMOVED lines=18> */
.L_x_10195:
        /* <DEDUP_REMOVED lines=22> */
.L_x_10196:
        /* <DEDUP_REMOVED lines=22> */
.L_x_10197:
[----:B------:R-:W-:Y:S01]  /*08f0*/  PLOP3.LUT P0, PT, PT, PT, UP0, 0x80, 0x0 ;  /* 0x000000000000781c */ /* 0x000fe20003f0f008 */
[----:B0-----:R-:W-:Y:S01]  /*0900*/  UMOV UR4, 0x1 ;  /* 0x0000000100047882 */ /* 0x001fe20000000000 */
[----:B------:R-:W-:Y:S01]  /*0910*/  NOP ;  /* 0x0000000000007918 */ /* 0x000fe20000000000 */
[----:B------:R-:W-:Y:S01]  /*0920*/  USEL UR4, UR4, 0x2, !UP0 ;  /* 0x0000000204047887 */ /* 0x000fe2000c000000 */
[----:B------:R-:W-:Y:S01]  /*0930*/  BSSY B6, `(.L_x_10198) ;  /* 0x00012d4000067945 */ /* 0x000fe20003800000 */
[----:B------:R-:W-:-:S04]  /*0940*/  LOP3.LUT R22, R2, 0x7f, RZ, 0xc0, !PT ;  /* 0x0000007f02167812 */ /* 0x000fc800078ec0ff */
[----:B------:R-:W-:Y:S01]  /*0950*/  IMAD.U32 R16, RZ, RZ, UR4 ;  /* 0x00000004ff107e24 */ /* 0x000fe2000f8e00ff */
[----:B-12-4-:R-:W-:Y:S06]  /*0960*/  BAR.SYNC.DEFER_BLOCKING 0x0 ;  /* 0x0000000000007b1d */ /* 0x016fec0000010000 */
[----:B------:R-:W-:Y:S05]  /*0970*/  @!P0 BRA `(.L_x_10199) ;  /* 0x000000e800088947 */ /* 0x000fea0003800000 */
.L_x_10200:
[----:B------:R-:W-:-:S08]  /*0980*/  NOP ;  /* 0x0000000000007918 */ /* 0x000fd00000000000 */
[----:B------:R-:W0:Y:S02]  /*0990*/  USETMAXREG.TRY_ALLOC.CTAPOOL UP0, 0xa0 ;  /* 0x000000a0000079c8 */ /* 0x000e240008000600 */
[----:B0-----:R-:W-:-:S13]  /*09a0*/  PLOP3.LUT P0, PT, PT, PT, UP0, 0x80, 0x0 ;  /* 0x000000000000781c */ /* 0x001fda0003f0f008 */
[----:B------:R-:W-:Y:S05]  /*09b0*/  @!P0 BRA `(.L_x_10200) ;  /* 0xfffffffc00f08947 */ /* 0x000fea000383ffff */
[----:B------:R-:W0:Y:S01]  /*09c0*/  S2UR UR6, SR_CTAID.Y ;  /* 0x00000000000679c3 */ /* 0x000e220000002600 */
[----:B------:R-:W-:Y:S01]  /*09d0*/  LOP3.LUT R0, R2, 0xffffff80, RZ, 0xc0, !PT ;  /* 0xffffff8002007812 */ /* 0x000fe200078ec0ff */
[----:B------:R-:W-:Y:S02]  /*09e0*/  ULDC UR7, c[0x0][0xc50] ;  /* 0x0003140000077ab9 */ /* 0x000fe40000000800 */
[----:B------:R-:W-:-:S04]  /*09f0*/  UISETP.NE.AND UP0, UPT, UR7, 0x1, UPT ;  /* 0x000000010700788c */ /* 0x000fc8000bf05270 */
[----:B------:R-:W-:Y:S08]  /*0a00*/  BAR.ARV 0x8, 0x200 ;  /* 0x0208000000007b1d */ /* 0x000ff00000002000 */
[----:B------:R-:W1:Y:S01]  /*0a10*/  S2UR UR8, SR_CTAID.Z ;  /* 0x00000000000879c3 */ /* 0x000e620000002700 */
[----:B------:R-:W-:Y:S01]  /*0a20*/  ISETP.NE.AND P0, PT, R0, 0x80, PT ;  /* 0x000000800000780c */ /* 0x000fe20003f05270 */
[----:B------:R-:W-:Y:S01]  /*0a30*/  @UP0 ULDC UR4, c[0x0][0xc54] ;  /* 0x0003150000040ab9 */ /* 0x000fe20000000800 */
[----:B------:R-:W-:Y:S01]  /*0a40*/  @UP0 ULDC UR9, c[0x0][0xc58] ;  /* 0x0003160000090ab9 */ /* 0x000fe20000000800 */
[----:B0-----:R-:W-:-:S10]  /*0a50*/  UIMAD.WIDE.U32 UR4, UR6, UR4, URZ ;  /* 0x00000004060472a5 */ /* 0x001fd4000f8e003f */
[----:B------:R-:W-:Y:S06]  /*0a60*/  @!P0 BAR.ARV 0x9, 0x100 ;  /* 0x0244000000008b1d */ /* 0x000fec0000002000 */
[----:B------:R-:W-:Y:S01]  /*0a70*/  UMOV UR10, UR6 ;  /* 0x00000006000a7c82 */ /* 0x000fe20008000000 */
[----:B------:R-:W-:Y:S01]  /*0a80*/  @UP0 USHF.R.U32.HI UR10, URZ, UR9, UR5 ;  /* 0x000000093f0a0299 */ /* 0x000fe20008011605 */
[----:B-1----:R-:W-:-:S03]  /*0a90*/  ISETP.LE.AND P0, PT, RZ, UR8, PT ;  /* 0x00000008ff007c0c */ /* 0x002fc6000bf03270 */
[----:B------:R-:W-:Y:S02]  /*0aa0*/  UIADD3 UR4, -UR10, URZ, URZ ;  /* 0x0000003f0a047290 */ /* 0x000fe4000fffe13f */
[----:B------:R-:W-:Y:S02]  /*0ab0*/  IMAD.U32 R17, RZ, RZ, UR10 ;  /* 0x0000000aff117e24 */ /* 0x000fe4000f8e00ff */
[----:B------:R-:W-:-:S06]  /*0ac0*/  UIMAD UR6, UR7, UR4, UR6 ;  /* 0x00000004070672a4 */ /* 0x000fcc000f8e0206 */
[----:B------:R-:W-:Y:S06]  /*0ad0*/  @!P0 BRA `(.L_x_10201) ;  /* 0x0000012800e48947 */ /* 0x000fec0003800000 */
[----:B------:R-:W0:Y:S01]  /*0ae0*/  LDC.64 R8, c[0x0][0x418] ;  /* 0x00010600ff087b82 */ /* 0x000e220000000a00 */
[----:B------:R-:W-:Y:S01]  /*0af0*/  ULDC UR4, c[0x0][0x448] ;  /* 0x0001120000047ab9 */ /* 0x000fe20000000800 */
[----:B------:R-:W-:Y:S01]  /*0b00*/  VIADD R89, R2, 0xffffff80 ;  /* 0xffffff8002597836 */ /* 0x000fe20000000000 */
[----:B------:R-:W-:-:S03]  /*0b10*/  UISETP.NE.AND UP0, UPT, UR4, 0x1, UPT ;  /* 0x000000010400788c */ /* 0x000fc6000bf05270 */
[----:B------:R-:W-:Y:S02]  /*0b20*/  ULDC.64 UR4, c[0x0][0x9e0] ;  /* 0x0002780000047ab9 */ /* 0x000fe40000000a00 */
[----:B------:R-:W1:Y:S01]  /*0b30*/  LDC R5, c[0x0][0x288] ;  /* 0x0000a200ff057b82 */ /* 0x000e620000000800 */
[----:B------:R-:W-:-:S05]  /*0b40*/  UISETP.GE.AND UP1, UPT, UR5, 0x1, UPT ;  /* 0x000000010500788c */ /* 0x000fca000bf26270 */
[----:B------:R-:W-:Y:S01]  /*0b50*/  @UP0 ULDC UR9, c[0x0][0x44c] ;  /* 0x0001130000090ab9 */ /* 0x000fe20000000800 */
[----:B------:R-:W-:Y:S01]  /*0b60*/  @UP0 ULDC UR11, c[0x0][0x450] ;  /* 0x00011400000b0ab9 */ /* 0x000fe20000000800 */
[----:B------:R-:W2:Y:S01]  /*0b70*/  LDC R18, c[0x0][0x424] ;  /* 0x00010900ff127b82 */ /* 0x000ea20000000800 */
[----:B------:R-:W-:-:S07]  /*0b80*/  PLOP3.LUT P1, PT, PT, PT, UP1, 0x80, 0x0 ;  /* 0x000000000000781c */ /* 0x000fce0003f2f018 */
[----:B------:R-:W3:Y:S01]  /*0b90*/  LDC R7, c[0x0][0x2f0] ;  /* 0x0000bc00ff077b82 */ /* 0x000ee20000000800 */
[----:B0-----:R-:W-:-:S04]  /*0ba0*/  ISETP.NE.U32.AND P0, PT, R8, RZ, PT ;  /* 0x000000ff0800720c */ /* 0x001fc80003f05070 */
[----:B------:R-:W-:-:S03]  /*0bb0*/  ISETP.NE.AND.EX P0, PT, R9, RZ, PT, P0 ;  /* 0x000000ff0900720c */ /* 0x000fc60003f05300 */
[----:B------:R-:W0:Y:S01]  /*0bc0*/  S2UR UR38, SR_CTAID.X ;  /* 0x00000000002679c3 */ /* 0x000e220000002500 */
[----:B-1----:R-:W-:Y:S02]  /*0bd0*/  IADD3 R3, -R5, 0x1, RZ ;  /* 0x0000000105037810 */ /* 0x002fe40007ffe1ff */
[----:B--2---:R-:W-:-:S05]  /*0be0*/  SEL R18, R18, 0x1, P0 ;  /* 0x0000000112127807 */ /* 0x004fca0000000000 */
[----:B---3--:R-:W-:-:S05]  /*0bf0*/  IMAD R3, R18, R7, R3 ;  /* 0x0000000712037224 */ /* 0x008fca00078e0203 */
[----:B------:R-:W-:Y:S01]  /*0c00*/  R2UR UR10, R3 ;  /* 0x00000000030a72ca */ /* 0x000fe200000e0000 */
[----:B0-----:R-:W-:-:S04]  /*0c10*/  UIMAD UR38, UR38, 0xc0, URZ ;  /* 0x000000c0262678a4 */ /* 0x001fc8000f8e023f */
        /* <DEDUP_REMOVED lines=18> */
.L_x_10203:
[----:B------:R-:W-:-:S11]  /*0d40*/  UISETP.NE.AND UP1, UPT, UR5, 0x1, UPT ;  /* 0x000000010500788c */ /* 0x000fd6000bf25270 */
[----:B------:R-:W-:Y:S02]  /*0d50*/  @UP1 ULDC.64 UR10, c[0x0][0x9e8] ;  /* 0x00027a00000a1ab9 */ /* 0x000fe40000000a00 */
[----:B------:R-:W-:-:S04]  /*0d60*/  UIMAD.WIDE.U32 UR8, UR4, UR10, URZ ;  /* 0x0000000a040872a5 */ /* 0x000fc8000f8e003f */
[----:B------:R-:W-:-:S12]  /*0d70*/  @UP1 USHF.R.U32.HI UR4, URZ, UR11, UR9 ;  /* 0x0000000b3f041299 */ /* 0x000fd80008011609 */
.L_x_10204:
[----:B------:R-:W-:-:S06]  /*0d80*/  UIMAD UR4, UR4, UR5, UR5 ;  /* 0x00000005040472a4 */ /* 0x000fcc000f8e0205 */
[----:B------:R-:W-:-:S07]  /*0d90*/  VIMNMX R0, R0, UR4, PT ;  /* 0x0000000400007c48 */ /* 0x000fce000bfe0100 */
.L_x_10202:
[-C--:B------:R-:W-:Y:S01]  /*0da0*/  IMAD R88, R18, R7.reuse, -R5 ;  /* 0x0000000712587224 */ /* 0x080fe200078e0a05 */
[----:B------:R-:W-:Y:S01]  /*0db0*/  @UP0 ULDC UR8, c[0x0][0x44c] ;  /* 0x0001130000080ab9 */ /* 0x000fe20000000800 */
[----:B------:R-:W-:Y:S01]  /*0dc0*/  VIADD R4, R0, 0x7f ;  /* 0x0000007f00047836 */ /* 0x000fe20000000000 */
[----:B------:R-:W-:Y:S01]  /*0dd0*/  UIMAD.WIDE.U32 UR8, UR38, UR8, URZ ;  /* 0x00000008260872a5 */ /* 0x000fe2000f8e003f */
[----:B------:R-:W-:Y:S01]  /*0de0*/  IMAD R0, R18, R7, 0x7f ;  /* 0x0000007f12007424 */ /* 0x000fe200078e0207 */
[----:B------:R-:W-:Y:S01]  /*0df0*/  R2UR UR7, R88 ;  /* 0x00000000580772ca */ /* 0x000fe200000e0000 */
[----:B------:R-:W-:Y:S01]  /*0e00*/  @UP0 ULDC UR10, c[0x0][0x450] ;  /* 0x00011400000a0ab9 */ /* 0x000fe20000000800 */
[----:B------:R-:W-:Y:S01]  /*0e10*/  UMOV UR4, UR38 ;  /* 0x0000002600047c82 */ /* 0x000fe20008000000 */
[----:B------:R-:W-:Y:S01]  /*0e20*/  SHF.R.S32.HI R5, RZ, 0x1f, R4 ;  /* 0x0000001fff057819 */ /* 0x000fe20000011404 */
[----:B------:R-:W-:Y:S01]  /*0e30*/  @UP0 USHF.R.U32.HI UR4, URZ, UR10, UR9 ;  /* 0x0000000a3f040299 */ /* 0x000fe20008011609 */
[----:B------:R-:W-:-:S02]  /*0e40*/  SHF.R.S32.HI R3, RZ, 0x1f, R0 ;  /* 0x0000001fff037819 */ /* 0x000fc40000011400 */
[----:B------:R-:W-:Y:S02]  /*0e50*/  LEA.HI R5, R5, R4, RZ, 0x7 ;  /* 0x0000000405057211 */ /* 0x000fe400078f38ff */
[----:B------:R-:W-:Y:S02]  /*0e60*/  LEA.HI R3, R3, R0, RZ, 0x7 ;  /* 0x0000000003037211 */ /* 0x000fe400078f38ff */
[----:B------:R-:W-:Y:S02]  /*0e70*/  SHF.R.S32.HI R0, RZ, 0x7, R5 ;  /* 0x00000007ff007819 */ /* 0x000fe40000011405 */
[----:B------:R-:W-:Y:S01]  /*0e80*/  UIADD3 UR4, UR7, UR4, URZ ;  /* 0x0000000407047290 */ /* 0x000fe2000fffe03f */
[----:B------:R-:W-:Y:S02]  /*0e90*/  SHF.R.S32.HI R3, RZ, 0x7, R3 ;  /* 0x00000007ff037819 */ /* 0x000fe40000011403 */
[----:B------:R-:W-:Y:S02]  /*0ea0*/  ULDC UR7, c[0x0][0x9dc] ;  /* 0x0002770000077ab9 */ /* 0x000fe40000000800 */
[----:B------:R-:W-:Y:S01]  /*0eb0*/  UIADD3 UR7, UR4, -UR7, URZ ;  /* 0x8000000704077290 */ /* 0x000fe2000fffe03f */
[----:B------:R-:W-:Y:S01]  /*0ec0*/  VIMNMX R23, R3, R0, PT ;  /* 0x0000000003177248 */ /* 0x000fe20003fe0100 */
[----:B------:R-:W-:Y:S10]  /*0ed0*/  @!P1 BRA `(.L_x_10205) ;  /* 0x0000000000449947 */ /* 0x000ff40003800000 */
        /* <DEDUP_REMOVED lines=10> */
.L_x_10206:
[----:B------:R-:W-:-:S11]  /*0f80*/  UISETP.NE.AND UP0, UPT, UR5, 0x1, UPT ;  /* 0x000000010500788c */ /* 0x000fd6000bf05270 */
[----:B------:R-:W-:Y:S02]  /*0f90*/  @UP0 ULDC.64 UR10, c[0x0][0x9e8] ;  /* 0x00027a00000a0ab9 */ /* 0x000fe40000000a00 */
[----:B------:R-:W-:-:S04]  /*0fa0*/  UIMAD.WIDE.U32 UR8, UR4, UR10, URZ ;  /* 0x0000000a040872a5 */ /* 0x000fc8000f8e003f */
[----:B------:R-:W-:-:S12]  /*0fb0*/  @UP0 USHF.R.U32.HI UR4, URZ, UR11, UR9 ;  /* 0x0000000b3f040299 */ /* 0x000fd80008011609 */
.L_x_10207:
[----:B------:R-:W-:-:S04]  /*0fc0*/  UIMAD UR4, UR4, UR5, URZ ;  /* 0x00000005040472a4 */ /* 0x000fc8000f8e023f */
[----:B------:R-:W-:-:S04]  /*0fd0*/  UISETP.LT.AND UP0, UPT, UR7, UR4, UPT ;  /* 0x000000040700728c */ /* 0x000fc8000bf01270 */
[----:B------:R-:W-:-:S12]  /*0fe0*/  USEL UR7, UR7, UR4, !UP0 ;  /* 0x0000000407077287 */ /* 0x000fd8000c000000 */
.L_x_10205:
[----:B------:R-:W-:Y:S02]  /*0ff0*/  USHF.R.S32.HI UR4, URZ, 0x1f, UR7 ;  /* 0x0000001f3f047899 */ /* 0x000fe40008011407 */
[----:B------:R-:W-:Y:S02]  /*1000*/  USHF.R.U32.HI UR10, URZ, 0x10, UR6 ;  /* 0x000000103f0a7899 */ /* 0x000fe40008011606 */
[----:B------:R-:W-:Y:S02]  /*1010*/  ULEA.HI UR4, UR4, UR7, URZ, 0x7 ;  /* 0x0000000704047291 */ /* 0x000fe4000f8f383f */
[----:B------:R-:W-:Y:S02]  /*1020*/  ULOP3.LUT UR60, UR6, 0xffff, URZ, 0xc0, !UPT ;  /* 0x0000ffff063c7892 */ /* 0x000fe4000f8ec03f */
[----:B------:R-:W-:-:S04]  /*1030*/  USHF.R.S32.HI UR4, URZ, 0x7, UR4 ;  /* 0x000000073f047899 */ /* 0x000fc80008011404 */
        /* <DEDUP_REMOVED lines=42> */
.L_x_10208:
[----:B------:R-:W-:Y:S02]  /*12e0*/  UIMAD UR60, UR60, UR4, UR9 ;  /* 0x000000043c3c72a4 */ /* 0x000fe4000f8e0209 */
[----:B------:R-:W-:Y:S01]  /*12f0*/  IMAD.U32 R4, RZ, RZ, UR4 ;  /* 0x00000004ff047e24 */ /* 0x000fe2000f8e00ff */
[----:B------:R-:W-:Y:S01]  /*1300*/  PLOP3.LUT P0, PT, PT, PT, PT, 0x80, 0x0 ;  /* 0x000000000000781c */ /* 0x000fe20003f0f070 */
[----:B------:R-:W-:Y:S01]  /*1310*/  IMAD.MOV.U32 R0, RZ, RZ, RZ ;  /* 0x000000ffff007224 */ /* 0x000fe200078e00ff */
[----:B------:R-:W-:Y:S01]  /*1320*/  CS2R R134, SRZ ;  /* 0x0000000000867805 */ /* 0x000fe2000001ff00 */
[----:B------:R-:W-:Y:S01]  /*1330*/  IMAD.MOV.U32 R3, RZ, RZ, RZ ;  /* 0x000000ffff037224 */ /* 0x000fe200078e00ff */
        /* <DEDUP_REMOVED lines=40> */
[----:B------:R-:W-:Y:S02]  /*15c0*/  ULEA UR4, UR5, UR36, 0xc ;  /* 0x0000002405047291 */ /* 0x000fe4000f8e603f */
[----:B------:R-:W-:Y:S02]  /*15d0*/  ULEA UR5, UR5, UR6, 0xd ;  /* 0x0000000605057291 */ /* 0x000fe4000f8e683f */
[----:B------:R-:W-:Y:S02]  /*15e0*/  UIADD3 UR4, UR4, 0xc400, URZ ;  /* 0x0000c40004047890 */ /* 0x000fe4000fffe03f */
[----:B------:R-:W-:Y:S02]  /*15f0*/  USHF.R.U32.HI UR5, URZ, 0x4, UR5 ;  /* 0x000000043f057899 */ /* 0x000fe40008011605 */
[----:B------:R-:W-:Y:S02]  /*1600*/  USHF.R.U32.HI UR4, URZ, 0x4, UR4 ;  /* 0x000000043f047899 */ /* 0x000fe40008011604 */
[----:B------:R-:W-:-:S02]  /*1610*/  ULOP3.LUT UR39, UR5, 0x3fff, URZ, 0xc0, !UPT ;  /* 0x00003fff05277892 */ /* 0x000fc4000f8ec03f */
        /* <DEDUP_REMOVED lines=18> */
.L_x_10210:
[----:B------:R-:W-:-:S04]  /*1740*/  SHF.L.U32 R0, RZ, 0x1f, RZ ;  /* 0x0000001fff007819 */ /* 0x000fc800000006ff */
[----:B------:R-:W0:Y:S02]  /*1750*/  SYNCS.PHASECHK.TRANS64.TRYWAIT P0, [UR36+0x2d800], R0 ;  /* 0x02d80000ff0075a7 */ /* 0x000e240008000164 */
[----:B0-----:R-:W-:Y:S05]  /*1760*/  @!P0 BRA `(.L_x_10211) ;  /* 0x0000011c00c88947 */ /* 0x001fea0003800000 */
.L_x_10378:
[----:B------:R-:W-:-:S13]  /*1770*/  R2UR UR4, R16 ;  /* 0x00000000100472ca */ /* 0x000fda00000e0000 */
[----:B------:R-:W-:-:S06]  /*1780*/  ULOP3.LUT UR4, UR4, 0x1, URZ, 0xfc, !UPT ;  /* 0x0000000104047892 */ /* 0x000fcc000f8efc3f */
[----:B0-----:R-:W-:-:S05]  /*1790*/  IMAD.U32 R3, RZ, RZ, UR4 ;  /* 0x00000004ff037e24 */ /* 0x001fca000f8e00ff */
[----:B------:R-:W-:-:S13]  /*17a0*/  ISETP.NE.AND P0, PT, R3, 0x3, PT ;  /* 0x000000030300780c */ /* 0x000fda0003f05270 */
[----:B------:R-:W-:Y:S05]  /*17b0*/  @!P0 BRA `(.L_x_10212) ;  /* 0x0000000000048947 */ /* 0x000fea0003800000 */
[----:B------:R-:W-:Y:S01]  /*17c0*/  BPT.TRAP 0x1 ;  /* 0x000000040000795c */ /* 0x000fe20000300000 */
.L_x_10212:
[----:B------:R0:W1:Y:S01]  /*17d0*/  SYNCS.PHASECHK.TRANS64.TRYWAIT P2, [UR36+0x2d830], R0 ;  /* 0x02d83000ff0075a7 */ /* 0x0000620008040164 */
[----:B------:R-:W-:Y:S05]  /*17e0*/  @!P0 BRA `(.L_x_10213) ;  /* 0x0000000000048947 */ /* 0x000fea0003800000 */
[----:B------:R-:W-:Y:S01]  /*17f0*/  BPT.TRAP 0x1 ;  /* 0x000000040000795c */ /* 0x000fe20000300000 */
.L_x_10213:
[----:B------:R-:W-:Y:S01]  /*1800*/  IMAD.U32 R20, RZ, RZ, UR40 ;  /* 0x00000028ff147e24 */ /* 0x000fe2000f8e00ff */
[----:B------:R-:W-:-:S04]  /*1810*/  ISETP.NE.AND P1, PT, R22, RZ, PT ;  /* 0x000000ff1600720c */ /* 0x000fc80003f25270 */
[----:B------:R-:W-:Y:S01]  /*1820*/  LOP3.LUT R20, R20, 0x10000, RZ, 0xfc, !PT ;  /* 0x0001000014147812 */ /* 0x000fe200078efcff */
[----:B-1----:R-:W-:Y:S08]  /*1830*/  @P2 BRA `(.L_x_10214) ;  /* 0x0000000000082947 */ /* 0x002ff00003800000 */
[----:B------:R-:W1:Y:S02]  /*1840*/  SYNCS.PHASECHK.TRANS64.TRYWAIT P2, [UR36+0x2d830], R0 ;  /* 0x02d83000ff0075a7 */ /* 0x000e640008040164 */
[----:B-1----:R-:W-:Y:S05]  /*1850*/  @!P2 BRA `(.L_x_10215) ;  /* 0x0000011c00a4a947 */ /* 0x002fea0003800000 */
.L_x_10214:
[----:B------:R-:W-:Y:S05]  /*1860*/  WARPSYNC.ALL ;  /* 0x0000000000007948 */ /* 0x000fea0003800000 */
[----:B------:R-:W-:Y:S01]  /*1870*/  IMAD.MOV.U32 R21, RZ, RZ, -0x7fffffe0 ;  /* 0x80000020ff157424 */ /* 0x000fe200078e00ff */
        /* <DEDUP_REMOVED lines=9> */
[----:B01----:R-:W-:Y:S01]  /*1910*/  LOP3.LUT R0, R91, 0xffffff80, RZ, 0xc0, !PT ;  /* 0xffffff805b007812 */ /* 0x003fe200078ec0ff */
[----:B------:R-:W-:Y:S01]  /*1920*/  UMOV UR15, 0x80000020 ;  /* 0x80000020000f7882 */ /* 0x000fe20000000000 */
[----:B------:R-:W-:Y:S01]  /*1930*/  UMOV UR17, 0x80000020 ;  /* 0x8000002000117882 */ /* 0x000fe20000000000 */
[----:B------:R-:W-:Y:S01]  /*1940*/  ULOP3.LUT UR7, UR4, 0x10000, URZ, 0xfc, !UPT ;  /* 0x0001000004077892 */ /* 0x000fe2000f8efc3f */
[----:B------:R-:W-:Y:S01]  /*1950*/  LEA.HI R8, R90, R89, RZ, 0x2 ;  /* 0x000000595a087211 */ /* 0x000fe200078f10ff */
[----:B------:R-:W-:Y:S01]  /*1960*/  UMOV UR19, 0x80000020 ;  /* 0x8000002000137882 */ /* 0x000fe20000000000 */
[----:B------:R-:W-:Y:S01]  /*1970*/  UMOV UR21, 0x80000020 ;  /* 0x8000002000157882 */ /* 0x000fe20000000000 */
[----:B------:R-:W-:Y:S01]  /*1980*/  UIADD3 UR14, UR7, 0x200, URZ ;  /* 0x00000200070e7890 */ /* 0x000fe2000fffe03f */
[C---:B------:R-:W-:Y:S01]  /*1990*/  IMAD.IADD R5, R89.reuse, 0x1, -R0 ;  /* 0x0000000159057824 */ /* 0x040fe200078e0a00 */
[----:B------:R-:W-:Y:S01]  /*19a0*/  UIADD3 UR12, UR24, 0x300, URZ ;  /* 0x00000300180c7890 */ /* 0x000fe2000fffe03f */
[----:B------:R-:W-:Y:S01]  /*19b0*/  LOP3.LUT R8, R8, 0xfffffffc, RZ, 0xc0, !PT ;  /* 0xfffffffc08087812 */ /* 0x000fe200078ec0ff */
[----:B------:R-:W-:Y:S01]  /*19c0*/  UMOV UR10, UR7 ;  /* 0x00000007000a7c82 */ /* 0x000fe20008000000 */
[----:B------:R-:W-:Y:S01]  /*19d0*/  UIADD3 UR16, UR24, 0x302, URZ ;  /* 0x0000030218107890 */ /* 0x000fe2000fffe03f */
[----:B------:R-:W-:Y:S01]  /*19e0*/  HGMMA.64x128x16.F32 R24, gdesc[UR8], RZ, !UPT, gsb0 ;  /* 0x01e00000081879f0 */ /* 0x000fe2000c0008ff */
[----:B------:R-:W-:Y:S01]  /*19f0*/  UIADD3 UR8, UR24, 0x2, URZ ;  /* 0x0000000218087890 */ /* 0x000fe2000fffe03f */
[----:B------:R-:W-:Y:S01]  /*1a00*/  SHF.R.S32.HI R0, RZ, 0x1f, R5 ;  /* 0x0000001fff007819 */ /* 0x000fe20000011405 */
[----:B------:R-:W-:Y:S01]  /*1a10*/  UIADD3 UR10, UR7, 0x2, URZ ;  /* 0x00000002070a7890 */ /* 0x000fe2000fffe03f */
[----:B------:R-:W-:Y:S01]  /*1a20*/  IMAD.HI R6, R92, 0x55555556, RZ ;  /* 0x555555565c067827 */ /* 0x000fe200078e02ff */
[----:B------:R-:W-:Y:S01]  /*1a30*/  UMOV UR9, 0x80000020 ;  /* 0x8000002000097882 */ /* 0x000fe20000000000 */
[----:B------:R-:W-:Y:S01]  /*1a40*/  UMOV UR11, 0x80000020 ;  /* 0x80000020000b7882 */ /* 0x000fe20000000000 */
[----:B------:R-:W-:Y:S01]  /*1a50*/  UIADD3 UR18, UR7, 0x202, URZ ;  /* 0x0000020207127890 */ /* 0x000fe2000fffe03f */
[CC--:B------:R-:W-:Y:S01]  /*1a60*/  LEA.HI R4, R0.reuse, R5.reuse, RZ, 0x2 ;  /* 0x0000000500047211 */ /* 0x0c0fe200078f10ff */
[----:B------:R-:W-:Y:S01]  /*1a70*/  UIADD3 UR20, UR24, 0x600, URZ ;  /* 0x0000060018147890 */ /* 0x000fe2000fffe03f */
[----:B------:R-:W-:Y:S01]  /*1a80*/  LEA.HI R3, R0, R5, RZ, 0x5 ;  /* 0x0000000500037211 */ /* 0x000fe200078f28ff */
[----:B------:R-:W-:Y:S01]  /*1a90*/  UIADD3 UR22, UR7, 0x400, URZ ;  /* 0x0000040007167890 */ /* 0x000fe2000fffe03f */
[--C-:B------:R-:W-:Y:S01]  /*1aa0*/  SHF.R.S32.HI R0, RZ, 0x2, R4.reuse ;  /* 0x00000002ff007819 */ /* 0x100fe20000011404 */
[----:B------:R-:W-:Y:S01]  /*1ab0*/  UMOV UR23, 0x80000020 ;  /* 0x8000002000177882 */ /* 0x000fe20000000000 */
[----:B------:R-:W-:Y:S01]  /*1ac0*/  UIADD3 UR24, UR24, 0x602, URZ ;  /* 0x0000060218187890 */ /* 0x000fe2000fffe03f */
[----:B------:R-:W-:Y:S01]  /*1ad0*/  SHF.R.S32.HI R7, RZ, 0x1f, R4 ;  /* 0x0000001fff077819 */ /* 0x000fe20000011404 */
[----:B------:R-:W-:Y:S01]  /*1ae0*/  UIADD3 UR26, UR7, 0x402, URZ ;  /* 0x00000402071a7890 */ /* 0x000fe2000fffe03f */
[----:B------:R-:W-:Y:S01]  /*1af0*/  SHF.R.S32.HI R3, RZ, 0x5, R3 ;  /* 0x00000005ff037819 */ /* 0x000fe20000011403 */
[----:B------:R-:W-:Y:S01]  /*1b00*/  UMOV UR25, 0x80000020 ;  /* 0x8000002000197882 */ /* 0x000fe20000000000 */
[----:B------:R-:W-:Y:S01]  /*1b10*/  UMOV UR27, 0x80000020 ;  /* 0x80000020001b7882 */ /* 0x000fe20000000000 */
[----:B------:R-:W-:Y:S01]  /*1b20*/  IMAD.IADD R8, R89, 0x1, -R8 ;  /* 0x0000000159087824 */ /* 0x000fe200078e0a08 */
[----:B------:R-:W-:Y:S01]  /*1b30*/  ULDC UR4, c[0x0][0x448] ;  /* 0x0001120000047ab9 */ /* 0x000fe20000000800 */
[----:B------:R-:W-:Y:S01]  /*1b40*/  LEA.HI R7, R7, R0, RZ, 0x3 ;  /* 0x0000000007077211 */ /* 0x000fe200078f18ff */
[----:B------:R-:W-:Y:S01]  /*1b50*/  UISETP.NE.AND UP0, UPT, UR4, 0x1, UPT ;  /* 0x000000010400788c */ /* 0x000fe2000bf05270 */
[----:B------:R-:W-:Y:S01]  /*1b60*/  LEA.HI R9, R6, R6, RZ, 0x1 ;  /* 0x0000000606097211 */ /* 0x000fe200078f08ff */
[----:B------:R-:W-:Y:S01]  /*1b70*/  ULDC UR31, c[0x0][0x2f0] ;  /* 0x0000bc00001f7ab9 */ /* 0x000fe20000000800 */
[----:B------:R-:W-:Y:S01]  /*1b80*/  LEA R6, R3, UR38, 0x4 ;  /* 0x0000002603067c11 */ /* 0x000fe2000f8e20ff */
[----:B------:R-:W-:Y:S01]  /*1b90*/  ULDC UR6, c[0x0][0x9dc] ;  /* 0x0002770000067ab9 */ /* 0x000fe20000000800 */
[----:B------:R-:W-:Y:S01]  /*1ba0*/  LOP3.LUT R7, R7, 0xfffffff8, RZ, 0xc0, !PT ;  /* 0xfffffff807077812 */ /* 0x000fe200078ec0ff */
[----:B------:R-:W-:Y:S01]  /*1bb0*/  IMAD R9, R9, -0x3, R92 ;  /* 0xfffffffd09097824 */ /* 0x000fe200078e025c */
[----:B------:R-:W-:Y:S01]  /*1bc0*/  LEA.HI R3, R8, R8, RZ, 0x1 ;  /* 0x0000000808037211 */ /* 0x000fe200078f08ff */
[----:B------:R-:W-:Y:S01]  /*1bd0*/  ULOP3.LUT UR28, URZ, UR6, URZ, 0x33, !UPT ;  /* 0x000000063f1c7292 */ /* 0x000fe2000f8e333f */
[----:B------:R-:W-:-:S02]  /*1be0*/  IADD3 R6, R6, R0, -R7 ;  /* 0x0000000006067210 */ /* 0x000fc40007ffe807 */
[----:B------:R-:W-:Y:S01]  /*1bf0*/  LOP3.LUT R3, R3, 0x1ffffffe, RZ, 0xc0, !PT ;  /* 0x1ffffffe03037812 */ /* 0x000fe200078ec0ff */
[----:B------:R-:W-:Y:S01]  /*1c00*/  @UP0 ULDC UR4, c[0x0][0x44c] ;  /* 0x0001130000040ab9 */ /* 0x000fe20000000800 */
[----:B------:R-:W-:Y:S01]  /*1c10*/  PLOP3.LUT P2, PT, PT, PT, UP0, 0x80, 0x0 ;  /* 0x000000000000781c */ /* 0x000fe20003f4f008 */
[----:B------:R-:W-:Y:S01]  /*1c20*/  IMAD R9, R9, 0x40, R6 ;  /* 0x0000004009097824 */ /* 0x000fe200078e0206 */
[----:B------:R-:W-:Y:S01]  /*1c30*/  PLOP3.LUT P3, PT, PT, PT, UP0, 0x80, 0x0 ;  /* 0x000000000000781c */ /* 0x000fe20003f6f008 */
[----:B------:R-:W-:Y:S01]  /*1c40*/  IMAD.IADD R0, R8, 0x1, -R3 ;  /* 0x0000000108007824 */ /* 0x000fe200078e0a03 */
[----:B------:R-:W-:Y:S01]  /*1c50*/  LEA R11, R23, 0xffffff80, 0x7 ;  /* 0xffffff80170b7811 */ /* 0x000fe200078e38ff */
[----:B------:R-:W-:Y:S02]  /*1c60*/  IMAD.U32 R3, RZ, RZ, UR36 ;  /* 0x00000024ff037e24 */ /* 0x000fe4000f8e00ff */
[----:B------:R-:W-:Y:S02]  /*1c70*/  IMAD R0, R0, 0x8, R9 ;  /* 0x0000000800007824 */ /* 0x000fe400078e0209 */
[----:B------:R-:W-:-:S02]  /*1c80*/  IMAD.MOV.U32 R6, RZ, RZ, -0x80 ;  /* 0xffffff80ff067424 */ /* 0x000fc400078e00ff */
[----:B------:R-:W-:Y:S02]  /*1c90*/  IMAD.MOV.U32 R8, RZ, RZ, R0 ;  /* 0x000000ffff087224 */ /* 0x000fe400078e0000 */
[----:B------:R-:W-:Y:S01]  /*1ca0*/  @P2 IMAD.HI.U32 R7, R0, UR4, RZ ;  /* 0x0000000400072c27 */ /* 0x000fe2000f8e00ff */
[----:B------:R-:W-:-:S03]  /*1cb0*/  @UP0 ULDC UR4, c[0x0][0x450] ;  /* 0x0001140000040ab9 */ /* 0x000fc60000000800 */
[----:B------:R-:W-:Y:S01]  /*1cc0*/  @!P1 VIADD R3, R3, 0x2d840 ;  /* 0x0002d84003039836 */ /* 0x000fe20000000000 */
[----:B------:R-:W-:Y:S01]  /*1cd0*/  @P3 SHF.R.U32.HI R8, RZ, UR4, R7 ;  /* 0x00000004ff083c19 */ /* 0x000fe20008011607 */
[----:B------:R-:W-:Y:S01]  /*1ce0*/  IMAD R7, R23, R6, 0x80 ;  /* 0x0000008017077424 */ /* 0x000fe200078e0206 */
[----:B------:R-:W-:Y:S01]  /*1cf0*/  LOP3.LUT R6, R4, 0x7ffffffc, RZ, 0xc0, !PT ;  /* 0x7ffffffc04067812 */ /* 0x000fe200078ec0ff */
[----:B------:R-:W-:Y:S01]  /*1d00*/  ULDC.64 UR4, c[0x0][0x9e0] ;  /* 0x0002780000047ab9 */ /* 0x000fe20000000a00 */
[----:B------:R-:W-:Y:S01]  /*1d10*/  @!P1 PRMT R4, RZ, 0x654, R3 ;  /* 0x00000654ff049816 */ /* 0x000fe20000000003 */
[----:B------:R-:W0:Y:S01]  /*1d20*/  SHFL.IDX PT, R15, R8, RZ, 0x1c1f ;  /* 0x001c1fff080f7589 */ /* 0x000e2200000e0000 */
[----:B------:R-:W-:Y:S01]  /*1d30*/  UISETP.GE.AND UP1, UPT, UR5, 0x1, UPT ;  /* 0x000000010500788c */ /* 0x000fe2000bf26270 */
[----:B------:R-:W-:Y:S02]  /*1d40*/  IMAD.IADD R3, R5, 0x1, -R6 ;  /* 0x0000000105037824 */ /* 0x000fe400078e0a06 */
[----:B------:R-:W-:-:S03]  /*1d50*/  VIADD R6, R7, 0x1 ;  /* 0x0000000107067836 */ /* 0x000fc60000000000 */
[----:B------:R-:W-:Y:S01]  /*1d60*/  PLOP3.LUT P2, PT, PT, PT, UP1, 0x40, 0x0 ;  /* 0x000000000000781c */ /* 0x000fe20003f4e818 */
[----:B------:R-:W-:Y:S02]  /*1d70*/  IMAD R5, R3, -0x2, R6 ;  /* 0xfffffffe03057824 */ /* 0x000fe400078e0206 */
[----:B------:R-:W-:-:S04]  /*1d80*/  IMAD R6, R18, UR31, R7 ;  /* 0x0000001f12067c24 */ /* 0x000fc8000f8e0207 */
[----:B------:R-:W-:Y:S01]  /*1d90*/  IMAD R9, R3, -0x2, R6 ;  /* 0xfffffffe03097824 */ /* 0x000fe200078e0206 */
[----:B------:R-:W-:Y:S02]  /*1da0*/  WARPGROUP.DEPBAR.LE gsb0, 0x0 ;  /* 0x00008000000079c5 */ /* 0x000fe40000010000 */
[----:B------:R-:W-:-:S06]  /*1db0*/  WARPGROUP.ARRIVE ;  /* 0x00000000000079c5 */ /* 0x000fcc0000000000 */
[----:B------:R-:W-:Y:S01]  /*1dc0*/  HGMMA.64x128x16.F32 R24, gdesc[UR8], R24, gsb0 ;  /* 0x01e00000081879f0 */ /* 0x000fe20008000818 */
[----:B------:R-:W-:Y:S02]  /*1dd0*/  ULDC UR10, c[0x0][0x288] ;  /* 0x0000a200000a7ab9 */ /* 0x000fe40000000800 */
[----:B------:R-:W-:Y:S01]  /*1de0*/  IMAD.U32 R13, RZ, RZ, UR10 ;  /* 0x0000000aff0d7e24 */ /* 0x000fe2000f8e00ff */
        /* <DEDUP_REMOVED lines=14> */
[----:B-1----:R-:W-:-:S04]  /*1ed0*/  IMAD R4, R18, UR31, R5 ;  /* 0x0000001f12047c24 */ /* 0x002fc8000f8e0205 */
[----:B------:R-:W-:Y:S02]  /*1ee0*/  IMAD.IADD R5, R4, 0x1, -R13 ;  /* 0x0000000104057824 */ /* 0x000fe400078e0a0d */
[----:B------:R-:W-:Y:S02]  /*1ef0*/  IMAD.U32 R4, RZ, RZ, UR28 ;  /* 0x0000001cff047e24 */ /* 0x000fe4000f8e00ff */
[C---:B------:R-:W-:Y:S02]  /*1f00*/  VIADD R12, R5.reuse, UR4 ;  /* 0x00000004050c7c36 */ /* 0x040fe40008000000 */
[----:B------:R-:W-:-:S03]  /*1f10*/  VIADD R14, R5, UR28 ;  /* 0x0000001c050e7c36 */ /* 0x000fc60008000000 */
[----:B0-----:R-:W-:Y:S01]  /*1f20*/  VIADDMNMX R5, R15, R12, R9, PT ;  /* 0x0000000c0f057246 */ /* 0x001fe20003800109 */
[----:B------:R-:W-:Y:S01]  /*1f30*/  IMAD.IADD R6, R14, 0x1, R15 ;  /* 0x000000010e067824 */ /* 0x000fe200078e020f */
[----:B------:R-:W-:Y:S06]  /*1f40*/  @P2 BRA `(.L_x_10216) ;  /* 0x00000000005c2947 */ /* 0x000fec0003800000 */
[----:B------:R-:W-:Y:S01]  /*1f50*/  IMAD R10, R18, UR31, R15 ;  /* 0x0000001f120a7c24 */ /* 0x000fe2000f8e020f */
[----:B------:R-:W-:Y:S03]  /*1f60*/  BSSY B0, `(.L_x_10217) ;  /* 0x0000011000007945 */ /* 0x000fe60003800000 */
[----:B------:R-:W-:-:S05]  /*1f70*/  IMAD.IADD R10, R10, 0x1, -R13 ;  /* 0x000000010a0a7824 */ /* 0x000fca00078e0a0d */
        /* <DEDUP_REMOVED lines=10> */
.L_x_10218:
[----:B------:R-:W-:-:S06]  /*2020*/  UISETP.NE.AND UP2, UPT, UR5, 0x1, UPT ;  /* 0x000000010500788c */ /* 0x000fcc000bf45270 */
[----:B------:R-:W-:-:S05]  /*2030*/  PLOP3.LUT P2, PT, PT, PT, UP2, 0x80, 0x0 ;  /* 0x000000000000781c */ /* 0x000fca0003f4f028 */
[----:B------:R-:W-:-:S08]  /*2040*/  @UP2 ULDC.64 UR10, c[0x0][0x9e8] ;  /* 0x00027a00000a2ab9 */ /* 0x000fd00000000a00 */
[----:B------:R-:W-:-:S05]  /*2050*/  @P2 IMAD.HI.U32 R15, R10, UR10, RZ ;  /* 0x0000000a0a0f2c27 */ /* 0x000fca000f8e00ff */
[----:B------:R-:W-:-:S07]  /*2060*/  @P2 SHF.R.U32.HI R10, RZ, UR11, R15 ;  /* 0x0000000bff0a2c19 */ /* 0x000fce000801160f */
.L_x_10219:
[----:B------:R-:W-:Y:S05]  /*2070*/  BSYNC B0 ;  /* 0x0000000000007941 */ /* 0x000fea0003800000 */
.L_x_10217:
[----:B------:R-:W-:-:S04]  /*2080*/  IMAD R10, R10, UR5, -R11 ;  /* 0x000000050a0a7c24 */ /* 0x000fc8000f8e0a0b */
[----:B------:R-:W-:-:S05]  /*2090*/  IMAD R10, R3, -0x2, R10 ;  /* 0xfffffffe030a7824 */ /* 0x000fca00078e020a */
[----:B------:R-:W-:Y:S02]  /*20a0*/  VIMNMX R6, R6, R10, !PT ;  /* 0x0000000a06067248 */ /* 0x000fe40007fe0100 */
[----:B------:R-:W-:-:S07]  /*20b0*/  VIADDMNMX R5, R10, UR5, R5, PT ;  /* 0x000000050a057c46 */ /* 0x000fce000b800105 */
.L_x_10216:
[----:B------:R-:W0:Y:S01]  /*20c0*/  SHFL.IDX PT, R15, R8, 0x1, 0x1c1f ;  /* 0x003c1f00080f7f89 */ /* 0x000e2200000e0000 */
[----:B------:R-:W-:Y:S02]  /*20d0*/  PLOP3.LUT P2, PT, PT, PT, UP1, 0x40, 0x0 ;  /* 0x000000000000781c */ /* 0x000fe40003f4e818 */
[----:B0-----:R-:W-:Y:S01]  /*20e0*/  VIADDMNMX R9, R15, R12, R9, PT ;  /* 0x0000000c0f097246 */ /* 0x001fe20003800109 */
[----:B------:R-:W-:-:S10]  /*20f0*/  IMAD.IADD R10, R14, 0x1, R15 ;  /* 0x000000010e0a7824 */ /* 0x000fd400078e020f */
[----:B------:R-:W-:Y:S05]  /*2100*/  @P2 BRA `(.L_x_10220) ;  /* 0x00000000005c2947 */ /* 0x000fea0003800000 */
        /* <DEDUP_REMOVED lines=13> */
.L_x_10222:
[----:B------:R-:W-:-:S06]  /*21e0*/  UISETP.NE.AND UP2, UPT, UR5, 0x1, UPT ;  /* 0x000000010500788c */ /* 0x000fcc000bf45270 */
[----:B------:R-:W-:-:S05]  /*21f0*/  PLOP3.LUT P2, PT, PT, PT, UP2, 0x80, 0x0 ;  /* 0x000000000000781c */ /* 0x000fca0003f4f028 */
[----:B------:R-:W-:-:S08]  /*2200*/  @UP2 ULDC.64 UR10, c[0x0][0x9e8] ;  /* 0x00027a00000a2ab9 */ /* 0x000fd00000000a00 */
[----:B------:R-:W-:-:S05]  /*2210*/  @P2 IMAD.HI.U32 R12, R8, UR10, RZ ;  /* 0x0000000a080c2c27 */ /* 0x000fca000f8e00ff */
[----:B------:R-:W-:-:S07]  /*2220*/  @P2 SHF.R.U32.HI R8, RZ, UR11, R12 ;  /* 0x0000000bff082c19 */ /* 0x000fce000801160c */
.L_x_10223:
[----:B------:R-:W-:Y:S05]  /*2230*/  BSYNC B0 ;  /* 0x0000000000007941 */ /* 0x000fea0003800000 */
.L_x_10221:
[----:B------:R-:W-:-:S04]  /*2240*/  IMAD R8, R8, UR5, -R11 ;  /* 0x0000000508087c24 */ /* 0x000fc8000f8e0a0b */
[----:B------:R-:W-:-:S05]  /*2250*/  IMAD R8, R3, -0x2, R8 ;  /* 0xfffffffe03087824 */ /* 0x000fca00078e0208 */
[----:B------:R-:W-:Y:S02]  /*2260*/  VIMNMX R10, R10, R8, !PT ;  /* 0x000000080a0a7248 */ /* 0x000fe40007fe0100 */
[----:B------:R-:W-:-:S07]  /*2270*/  VIADDMNMX R9, R8, UR5, R9, PT ;  /* 0x0000000508097c46 */ /* 0x000fce000b800109 */
.L_x_10220:
[C---:B------:R-:W-:Y:S01]  /*2280*/  ISETP.GE.AND P4, PT, R7.reuse, 0x1, PT ;  /* 0x000000010700780c */ /* 0x040fe20003f86270 */
[----:B------:R-:W-:Y:S01]  /*2290*/  ULDC UR10, c[0x0][0x988] ;  /* 0x00026200000a7ab9 */ /* 0x000fe20000000800 */
[----:B------:R-:W-:Y:S01]  /*22a0*/  ISETP.GE.AND P5, PT, R7, 0x9, PT ;  /* 0x000000090700780c */ /* 0x000fe20003fa6270 */
[----:B------:R-:W-:Y:S01]  /*22b0*/  @UP0 ULDC UR14, c[0x0][0x44c] ;  /* 0x00011300000e0ab9 */ /* 0x000fe20000000800 */
[----:B------:R-:W-:Y:S01]  /*22c0*/  ISETP.GT.AND P2, PT, R6, RZ, !P4 ;  /* 0x000000ff0600720c */ /* 0x000fe20006744270 */
[----:B------:R-:W-:Y:S01]  /*22d0*/  UIMAD.WIDE.U32 UR14, UR38, UR14, URZ ;  /* 0x0000000e260e72a5 */ /* 0x000fe2000f8e003f */
[----:B------:R-:W-:Y:S01]  /*22e0*/  P2R R12, PR, RZ, 0x1 ;  /* 0x00000001ff0c7803 */ /* 0x000fe20000000000 */
[----:B------:R-:W-:Y:S01]  /*22f0*/  @UP0 ULDC UR11, c[0x0][0x450] ;  /* 0x00011400000b0ab9 */ /* 0x000fe20000000800 */
[----:B------:R-:W-:Y:S01]  /*2300*/  ISETP.LT.OR P2, PT, R5, 0x1, P2 ;  /* 0x000000010500780c */ /* 0x000fe20001741670 */
[----:B------:R-:W-:Y:S01]  /*2310*/  @UP0 USHF.R.U32.HI UR38, URZ, UR11, UR15 ;  /* 0x0000000b3f260299 */ /* 0x000fe2000801160f */
[----:B------:R-:W-:-:S02]  /*2320*/  ISETP.GE.AND P0, PT, R7, 0xa, PT ;  /* 0x0000000a0700780c */ /* 0x000fc40003f06270 */
[----:B------:R-:W-:Y:S02]  /*2330*/  FSEL R24, R24, -INF , !P2 ;  /* 0xff80000018187808 */ /* 0x000fe40005000000 */
[C---:B------:R-:W-:Y:S02]  /*2340*/  ISETP.GT.AND P2, PT, R6.reuse, 0x8, !P5 ;  /* 0x000000080600780c */ /* 0x040fe40006f44270 */
[----:B------:R-:W-:Y:S02]  /*2350*/  ISETP.GE.AND P3, PT, R7, 0x2, PT ;  /* 0x000000020700780c */ /* 0x000fe40003f66270 */
[----:B------:R-:W-:Y:S02]  /*2360*/  ISETP.LT.OR P2, PT, R5, 0x9, P2 ;  /* 0x000000090500780c */ /* 0x000fe40001741670 */
[----:B------:R-:W-:Y:S02]  /*2370*/  ISETP.GT.AND P3, PT, R6, 0x1, !P3 ;  /* 0x000000010600780c */ /* 0x000fe40005f64270 */
[----:B------:R-:W-:-:S02]  /*2380*/  FSEL R28, R28, -INF , !P2 ;  /* 0xff8000001c1c7808 */ /* 0x000fc40005000000 */
[C---:B------:R-:W-:Y:S02]  /*2390*/  ISETP.GT.AND P2, PT, R6.reuse, 0x9, !P0 ;  /* 0x000000090600780c */ /* 0x040fe40004744270 */
[----:B------:R-:W-:Y:S02]  /*23a0*/  ISETP.GE.AND P0, PT, R7, 0x11, PT ;  /* 0x000000110700780c */ /* 0x000fe40003f06270 */
[----:B------:R-:W-:Y:S02]  /*23b0*/  ISETP.LT.OR P2, PT, R5, 0xa, P2 ;  /* 0x0000000a0500780c */ /* 0x000fe40001741670 */
[----:B------:R-:W-:Y:S02]  /*23c0*/  ISETP.GE.AND P5, PT, R7, 0x52, PT ;  /* 0x000000520700780c */ /* 0x000fe40003fa6270 */
[----:B------:R-:W-:Y:S02]  /*23d0*/  FSEL R29, R29, -INF , !P2 ;  /* 0xff8000001d1d7808 */ /* 0x000fe40005000000 */
[----:B------:R-:W-:-:S02]  /*23e0*/  ISETP.GT.AND P2, PT, R6, 0x10, !P0 ;  /* 0x000000100600780c */ /* 0x000fc40004744270 */
[----:B------:R-:W-:Y:S02]  /*23f0*/  ISETP.GE.AND P0, PT, R7, 0x12, PT ;  /* 0x000000120700780c */ /* 0x000fe40003f06270 */
[C---:B------:R-:W-:Y:S02]  /*2400*/  ISETP.LT.OR P2, PT, R5.reuse, 0x11, P2 ;  /* 0x000000110500780c */ /* 0x040fe40001741670 */
[----:B------:R-:W-:Y:S02]  /*2410*/  ISETP.LT.OR P3, PT, R5, 0x2, P3 ;  /* 0x000000020500780c */ /* 0x000fe40001f61670 */
[----:B------:R-:W-:Y:S02]  /*2420*/  FSEL R32, R32, -INF , !P2 ;  /* 0xff80000020207808 */ /* 0x000fe40005000000 */
[----:B------:R-:W-:Y:S02]  /*2430*/  ISETP.GT.AND P2, PT, R6, 0x11, !P0 ;  /* 0x000000110600780c */ /* 0x000fe40004744270 */
[----:B------:R-:W-:-:S02]  /*2440*/  ISETP.GE.AND P0, PT, R7, 0x19, PT ;  /* 0x000000190700780c */ /* 0x000fc40003f06270 */
[----:B------:R-:W-:Y:S02]  /*2450*/  ISETP.LT.OR P2, PT, R5, 0x12, P2 ;  /* 0x000000120500780c */ /* 0x000fe40001741670 */
[----:B------:R-:W-:Y:S02]  /*2460*/  FSEL R25, R25, -INF , !P3 ;  /* 0xff80000019197808 */ /* 0x000fe40005800000 */
[----:B------:R-:W-:Y:S02]  /*2470*/  FSEL R33, R33, -INF , !P2 ;  /* 0xff80000021217808 */ /* 0x000fe40005000000 */
[----:B------:R-:W-:Y:S02]  /*2480*/  ISETP.GT.AND P2, PT, R6, 0x18, !P0 ;  /* 0x000000180600780c */ /* 0x000fe40004744270 */
[----:B------:R-:W-:Y:S02]  /*2490*/  ISETP.GE.AND P0, PT, R7, 0x1a, PT ;  /* 0x0000001a0700780c */ /* 0x000fe40003f06270 */
[----:B------:R-:W-:-:S02]  /*24a0*/  ISETP.LT.OR P2, PT, R5, 0x19, P2 ;  /* 0x000000190500780c */ /* 0x000fc40001741670 */
[C---:B------:R-:W-:Y:S02]  /*24b0*/  ISETP.GE.AND P3, PT, R7.reuse, 0x59, PT ;  /* 0x000000590700780c */ /* 0x040fe40003f66270 */
[----:B------:R-:W-:Y:S02]  /*24c0*/  FSEL R36, R36, -INF , !P2 ;  /* 0xff80000024247808 */ /* 0x000fe40005000000 */
[----:B------:R-:W-:Y:S02]  /*24d0*/  ISETP.GT.AND P2, PT, R6, 0x19, !P0 ;  /* 0x000000190600780c */ /* 0x000fe40004744270 */
[----:B------:R-:W-:Y:S02]  /*24e0*/  ISETP.GE.AND P0, PT, R7, 0x21, PT ;  /* 0x000000210700780c */ /* 0x000fe40003f06270 */
[----:B------:R-:W-:Y:S02]  /*24f0*/  ISETP.LT.OR P2, PT, R5, 0x1a, P2 ;  /* 0x0000001a0500780c */ /* 0x000fe40001741670 */
[----:B------:R-:W-:-:S02]  /*2500*/  ISETP.GT.AND P4, PT, R10, RZ, !P4 ;  /* 0x000000ff0a00720c */ /* 0x000fc40006784270 */
[----:B------:R-:W-:Y:S02]  /*2510*/  FSEL R37, R37, -INF , !P2 ;  /* 0xff80000025257808 */ /* 0x000fe40005000000 */
[----:B------:R-:W-:Y:S02]  /*2520*/  ISETP.GT.AND P2, PT, R6, 0x20, !P0 ;  /* 0x000000200600780c */ /* 0x000fe40004744270 */
[----:B------:R-:W-:Y:S02]  /*2530*/  ISETP.GE.AND P0, PT, R7, 0x22, PT ;  /* 0x000000220700780c */ /* 0x000fe40003f06270 */
[----:B------:R-:W-:Y:S02]  /*2540*/  ISETP.LT.OR P2, PT, R5, 0x21, P2 ;  /* 0x000000210500780c */ /* 0x000fe40001741670 */
[----:B------:R-:W-:Y:S02]  /*2550*/  ISETP.LT.OR P4, PT, R9, 0x1, P4 ;  /* 0x000000010900780c */ /* 0x000fe40002781670 */
[----:B------:R-:W-:-:S02]  /*2560*/  FSEL R40, R40, -INF , !P2 ;  /* 0xff80000028287808 */ /* 0x000fc40005000000 */
[----:B------:R-:W-:Y:S02]  /*2570*/  ISETP.GT.AND P2, PT, R6, 0x21, !P0 ;  /* 0x000000210600780c */ /* 0x000fe40004744270 */
[----:B------:R-:W-:Y:S02]  /*2580*/  ISETP.GE.AND P0, PT, R7, 0x29, PT ;  /* 0x000000290700780c */ /* 0x000fe40003f06270 */
[----:B------:R-:W-:Y:S02]  /*2590*/  ISETP.LT.OR P2, PT, R5, 0x22, P2 ;  /* 0x000000220500780c */ /* 0x000fe40001741670 */
[----:B------:R-:W-:Y:S02]  /*25a0*/  FSEL R91, R26, -INF , !P4 ;  /* 0xff8000001a5b7808 */ /* 0x000fe40006000000 */
[----:B------:R-:W-:Y:S02]  /*25b0*/  FSEL R41, R41, -INF , !P2 ;  /* 0xff80000029297808 */ /* 0x000fe40005000000 */
[----:B------:R-:W-:-:S02]  /*25c0*/  ISETP.GT.AND P2, PT, R6, 0x28, !P0 ;  /* 0x000000280600780c */ /* 0x000fc40004744270 */
[----:B------:R-:W-:Y:S02]  /*25d0*/  ISETP.GE.AND P0, PT, R7, 0x2a, PT ;  /* 0x0000002a0700780c */ /* 0x000fe40003f06270 */
[----:B------:R-:W-:Y:S02]  /*25e0*/  ISETP.LT.OR P2, PT, R5, 0x29, P2 ;  /* 0x000000290500780c */ /* 0x000fe40001741670 */
[C---:B------:R-:W-:Y:S02]  /*25f0*/  ISETP.GE.AND P4, PT, R7.reuse, 0x2, PT ;  /* 0x000000020700780c */ /* 0x040fe40003f86270 */
[----:B------:R-:W-:Y:S02]  /*2600*/  FSEL R44, R44, -INF , !P2 ;  /* 0xff8000002c2c7808 */ /* 0x000fe40005000000 */
[----:B------:R-:W-:Y:S02]  /*2610*/  ISETP.GT.AND P2, PT, R6, 0x29, !P0 ;  /* 0x000000290600780c */ /* 0x000fe40004744270 */
[----:B------:R-:W-:-:S02]  /*2620*/  ISETP.GE.AND P0, PT, R7, 0x31, PT ;  /* 0x000000310700780c */ /* 0x000fc40003f06270 */
[----:B------:R-:W-:Y:S02]  /*2630*/  ISETP.LT.OR P2, PT, R5, 0x2a, P2 ;  /* 0x0000002a0500780c */ /* 0x000fe40001741670 */
[----:B------:R-:W-:Y:S02]  /*2640*/  ISETP.GT.AND P4, PT, R10, 0x1, !P4 ;  /* 0x000000010a00780c */ /* 0x000fe40006784270 */
[----:B------:R-:W-:Y:S02]  /*2650*/  FSEL R45, R45, -INF , !P2 ;  /* 0xff8000002d2d7808 */ /* 0x000fe40005000000 */
[----:B------:R-:W-:Y:S02]  /*2660*/  ISETP.GT.AND P2, PT, R6, 0x30, !P0 ;  /* 0x000000300600780c */ /* 0x000fe40004744270 */
[----:B------:R-:W-:Y:S02]  /*2670*/  ISETP.GE.AND P0, PT, R7, 0x32, PT ;  /* 0x000000320700780c */ /* 0x000fe40003f06270 */
[----:B------:R-:W-:-:S02]  /*2680*/  ISETP.LT.OR P2, PT, R5, 0x31, P2 ;  /* 0x000000310500780c */ /* 0x000fc40001741670 */
[----:B------:R-:W-:Y:S02]  /*2690*/  ISETP.LT.OR P4, PT, R9, 0x2, P4 ;  /* 0x000000020900780c */ /* 0x000fe40002781670 */
[----:B------:R-:W-:Y:S02]  /*26a0*/  FSEL R48, R48, -INF , !P2 ;  /* 0xff80000030307808 */ /* 0x000fe40005000000 */
[----:B------:R-:W-:Y:S02]  /*26b0*/  ISETP.GT.AND P2, PT, R6, 0x31, !P0 ;  /* 0x000000310600780c */ /* 0x000fe40004744270 */
[----:B------:R-:W-:Y:S02]  /*26c0*/  ISETP.GE.AND P0, PT, R7, 0x39, PT ;  /* 0x000000390700780c */ /* 0x000fe40003f06270 */
[----:B------:R-:W-:Y:S02]  /*26d0*/  ISETP.LT.OR P2, PT, R5, 0x32, P2 ;  /* 0x000000320500780c */ /* 0x000fe40001741670 */
[----:B------:R-:W-:-:S02]  /*26e0*/  FSEL R27, R27, -INF , !P4 ;  /* 0xff8000001b1b7808 */ /* 0x000fc40006000000 */
[----:B------:R-:W-:Y:S02]  /*26f0*/  FSEL R49, R49, -INF , !P2 ;  /* 0xff80000031317808 */ /* 0x000fe40005000000 */
[----:B------:R-:W-:Y:S02]  /*2700*/  ISETP.GT.AND P2, PT, R6, 0x38, !P0 ;  /* 0x000000380600780c */ /* 0x000fe40004744270 */
[----:B------:R-:W-:Y:S02]  /*2710*/  ISETP.GE.AND P0, PT, R7, 0x3a, PT ;  /* 0x0000003a0700780c */ /* 0x000fe40003f06270 */
[----:B------:R-:W-:Y:S02]  /*2720*/  ISETP.LT.OR P2, PT, R5, 0x39, P2 ;  /* 0x000000390500780c */ /* 0x000fe40001741670 */
[----:B------:R-:W-:Y:S02]  /*2730*/  FMNMX.FTZ R8, R91, R27, !PT ;  /* 0x0000001b5b087209 */ /* 0x000fe40007810000 */
[----:B------:R-:W-:-:S02]  /*2740*/  FSEL R52, R52, -INF , !P2 ;  /* 0xff80000034347808 */ /* 0x000fc40005000000 */
[----:B------:R-:W-:Y:S02]  /*2750*/  ISETP.GT.AND P2, PT, R6, 0x39, !P0 ;  /* 0x000000390600780c */ /* 0x000fe40004744270 */
[----:B------:R-:W-:Y:S02]  /*2760*/  ISETP.GE.AND P0, PT, R7, 0x41, PT ;  /* 0x000000410700780c */ /* 0x000fe40003f06270 */
[----:B------:R-:W-:Y:S02]  /*2770*/  ISETP.LT.OR P2, PT, R5, 0x3a, P2 ;  /* 0x0000003a0500780c */ /* 0x000fe40001741670 */
[----:B------:R-:W-:Y:S02]  /*2780*/  R2UR UR6, R88 ;  /* 0x00000000580672ca */ /* 0x000fe400000e0000 */
[----:B------:R-:W-:Y:S02]  /*2790*/  FSEL R53, R53, -INF , !P2 ;  /* 0xff80000035357808 */ /* 0x000fe40005000000 */
[----:B------:R-:W-:-:S02]  /*27a0*/  ISETP.GT.AND P2, PT, R6, 0x40, !P0 ;  /* 0x000000400600780c */ /* 0x000fc40004744270 */
[----:B------:R-:W-:Y:S02]  /*27b0*/  ISETP.GE.AND P0, PT, R7, 0x42, PT ;  /* 0x000000420700780c */ /* 0x000fe40003f06270 */
[----:B------:R-:W-:-:S04]  /*27c0*/  ISETP.LT.OR P2, PT, R5, 0x41, P2 ;  /* 0x000000410500780c */ /* 0x000fc80001741670 */
[----:B------:R-:W-:Y:S01]  /*27d0*/  FSEL R56, R56, -INF , !P2 ;  /* 0xff80000038387808 */ /* 0x000fe20005000000 */
[----:B------:R-:W-:Y:S01]  /*27e0*/  UIADD3 UR38, UR6, UR38, URZ ;  /* 0x0000002606267290 */ /* 0x000fe2000fffe03f */
[----:B------:R-:W-:Y:S02]  /*27f0*/  ISETP.GT.AND P2, PT, R6, 0x41, !P0 ;  /* 0x000000410600780c */ /* 0x000fe40004744270 */
[----:B------:R-:W-:Y:S01]  /*2800*/  ISETP.GE.AND P0, PT, R7, 0x49, PT ;  /* 0x000000490700780c */ /* 0x000fe20003f06270 */
[----:B------:R-:W-:Y:S01]  /*2810*/  UIADD3 UR4, UR38, UR4, URZ ;  /* 0x0000000426047290 */ /* 0x000fe2000fffe03f */
[----:B------:R-:W-:-:S04]  /*2820*/  ISETP.LT.OR P2, PT, R5, 0x42, P2 ;  /* 0x000000420500780c */ /* 0x000fc80001741670 */
[----:B------:R-:W-:Y:S02]  /*2830*/  FSEL R57, R57, -INF , !P2 ;  /* 0xff80000039397808 */ /* 0x000fe40005000000 */
[----:B------:R-:W-:Y:S02]  /*2840*/  ISETP.GT.AND P2, PT, R6, 0x48, !P0 ;  /* 0x000000480600780c */ /* 0x000fe40004744270 */
[----:B------:R-:W-:Y:S02]  /*2850*/  ISETP.GE.AND P0, PT, R7, 0x4a, PT ;  /* 0x0000004a0700780c */ /* 0x000fe40003f06270 */
        /* <DEDUP_REMOVED lines=10> */
[----:B------:R-:W-:-:S04]  /*2900*/  ISETP.GT.AND P2, PT, R6, 0x51, !P5 ;  /* 0x000000510600780c */ /* 0x000fc80006f44270 */
[----:B------:R-:W-:-:S04]  /*2910*/  ISETP.LT.OR P2, PT, R5, 0x52, P2 ;  /* 0x000000520500780c */ /* 0x000fc80001741670 */
[----:B------:R-:W-:Y:S02]  /*2920*/  FSEL R65, R65, -INF , !P2 ;  /* 0xff80000041417808 */ /* 0x000fe40005000000 */
[----:B------:R-:W-:-:S04]  /*2930*/  ISETP.GT.AND P2, PT, R6, 0x58, !P3 ;  /* 0x000000580600780c */ /* 0x000fc80005f44270 */
[----:B------:R-:W-:-:S04]  /*2940*/  ISETP.LT.OR P2, PT, R5, 0x59, P2 ;  /* 0x000000590500780c */ /* 0x000fc80001741670 */
[----:B------:R-:W-:Y:S02]  /*2950*/  FSEL R68, R68, -INF , !P2 ;  /* 0xff80000044447808 */ /* 0x000fe40005000000 */
[----:B------:R-:W-:-:S04]  /*2960*/  ISETP.GE.AND P2, PT, R7, 0x5a, PT ;  /* 0x0000005a0700780c */ /* 0x000fc80003f46270 */
        /* <DEDUP_REMOVED lines=11> */
[----:B------:R-:W-:Y:S02]  /*2a20*/  ISETP.GT.AND P4, PT, R10, 0x8, !P6 ;  /* 0x000000080a00780c */ /* 0x000fe40007784270 */
[----:B------:R-:W-:Y:S02]  /*2a30*/  ISETP.GE.AND P6, PT, R7, 0x11, PT ;  /* 0x000000110700780c */ /* 0x000fe40003fc6270 */
[----:B------:R-:W-:-:S04]  /*2a40*/  ISETP.LT.OR P4, PT, R9, 0x9, P4 ;  /* 0x000000090900780c */ /* 0x000fc80002781670 */
[----:B------:R-:W-:Y:S02]  /*2a50*/  FSEL R93, R30, -INF , !P4 ;  /* 0xff8000001e5d7808 */ /* 0x000fe40006000000 */
[----:B------:R-:W-:Y:S02]  /*2a60*/  ISETP.GE.AND P4, PT, R7, 0xa, PT ;  /* 0x0000000a0700780c */ /* 0x000fe40003f86270 */
[----:B------:R-:W-:Y:S02]  /*2a70*/  FMNMX.FTZ R8, R93, R8, !PT ;  /* 0x000000085d087209 */ /* 0x000fe40007810000 */
[----:B------:R-:W-:-:S04]  /*2a80*/  ISETP.GT.AND P4, PT, R10, 0x9, !P4 ;  /* 0x000000090a00780c */ /* 0x000fc80006784270 */
[----:B------:R-:W-:-:S04]  /*2a90*/  ISETP.LT.OR P4, PT, R9, 0xa, P4 ;  /* 0x0000000a0900780c */ /* 0x000fc80002781670 */
[----:B------:R-:W-:Y:S02]  /*2aa0*/  FSEL R31, R31, -INF , !P4 ;  /* 0xff8000001f1f7808 */ /* 0x000fe40006000000 */
[----:B------:R-:W-:Y:S02]  /*2ab0*/  ISETP.GT.AND P4, PT, R10, 0x10, !P6 ;  /* 0x000000100a00780c */ /* 0x000fe40007784270 */
[----:B------:R-:W-:Y:S02]  /*2ac0*/  ISETP.GE.AND P6, PT, R7, 0x19, PT ;  /* 0x000000190700780c */ /* 0x000fe40003fc6270 */
[----:B------:R-:W-:Y:S02]  /*2ad0*/  ISETP.LT.OR P4, PT, R9, 0x11, P4 ;  /* 0x000000110900780c */ /* 0x000fe40002781670 */
[----:B------:R-:W-:Y:S02]  /*2ae0*/  FMNMX.FTZ R8, R31, R8, !PT ;  /* 0x000000081f087209 */ /* 0x000fe40007810000 */
[----:B------:R-:W-:-:S02]  /*2af0*/  FSEL R11, R34, -INF , !P4 ;  /* 0xff800000220b7808 */ /* 0x000fc40006000000 */
[----:B------:R-:W-:Y:S02]  /*2b00*/  ISETP.GE.AND P4, PT, R7, 0x12, PT ;  /* 0x000000120700780c */ /* 0x000fe40003f86270 */
[----:B------:R-:W-:Y:S02]  /*2b10*/  FMNMX.FTZ R8, R11, R8, !PT ;  /* 0x000000080b087209 */ /* 0x000fe40007810000 */
[----:B------:R-:W-:-:S04]  /*2b20*/  ISETP.GT.AND P4, PT, R10, 0x11, !P4 ;  /* 0x000000110a00780c */ /* 0x000fc80006784270 */
[----:B------:R-:W-:-:S04]  /*2b30*/  ISETP.LT.OR P4, PT, R9, 0x12, P4 ;  /* 0x000000120900780c */ /* 0x000fc80002781670 */
[----:B------:R-:W-:Y:S02]  /*2b40*/  FSEL R35, R35, -INF , !P4 ;  /* 0xff80000023237808 */ /* 0x000fe40006000000 */
[----:B------:R-:W-:Y:S02]  /*2b50*/  ISETP.GT.AND P4, PT, R10, 0x18, !P6 ;  /* 0x000000180a00780c */ /* 0x000fe40007784270 */
[----:B------:R-:W-:Y:S02]  /*2b60*/  ISETP.GE.AND P6, PT, R7, 0x21, PT ;  /* 0x000000210700780c */ /* 0x000fe40003fc6270 */
[----:B------:R-:W-:-:S04]  /*2b70*/  ISETP.LT.OR P4, PT, R9, 0x19, P4 ;  /* 0x000000190900780c */ /* 0x000fc80002781670 */
[----:B------:R-:W-:Y:S02]  /*2b80*/  FSEL R38, R38, -INF , !P4 ;  /* 0xff80000026267808 */ /* 0x000fe40006000000 */
[----:B------:R-:W-:-:S04]  /*2b90*/  ISETP.GE.AND P4, PT, R7, 0x1a, PT ;  /* 0x0000001a0700780c */ /* 0x000fc80003f86270 */
        /* <DEDUP_REMOVED lines=55> */
[C---:B------:R-:W-:Y:S02]  /*2f10*/  ISETP.GT.AND P4, PT, R10.reuse, 0x51, !P5 ;  /* 0x000000510a00780c */ /* 0x040fe40006f84270 */
[C---:B------:R-:W-:Y:S02]  /*2f20*/  ISETP.GT.AND P5, PT, R10.reuse, 0x58, !P3 ;  /* 0x000000580a00780c */ /* 0x040fe40005fa4270 */
[C---:B------:R-:W-:Y:S02]  /*2f30*/  ISETP.LT.OR P3, PT, R9.reuse, 0x52, P4 ;  /* 0x000000520900780c */ /* 0x040fe40002761670 */
[----:B------:R-:W-:Y:S02]  /*2f40*/  ISETP.GT.AND P4, PT, R10, 0x59, !P2 ;  /* 0x000000590a00780c */ /* 0x000fe40005784270 */
[----:B------:R-:W-:-:S02]  /*2f50*/  ISETP.LT.OR P2, PT, R9, 0x59, P5 ;  /* 0x000000590900780c */ /* 0x000fc40002f41670 */
[----:B------:R-:W-:Y:S02]  /*2f60*/  ISETP.GE.AND P5, PT, R7, 0x62, PT ;  /* 0x000000620700780c */ /* 0x000fe40003fa6270 */
[----:B------:R-:W-:Y:S02]  /*2f70*/  FSEL R67, R67, -INF , !P3 ;  /* 0xff80000043437808 */ /* 0x000fe40005800000 */
[----:B------:R-:W-:Y:S02]  /*2f80*/  ISETP.LT.OR P4, PT, R9, 0x5a, P4 ;  /* 0x0000005a0900780c */ /* 0x000fe40002781670 */
[----:B------:R-:W-:Y:S02]  /*2f90*/  FSEL R70, R70, -INF , !P2 ;  /* 0xff80000046467808 */ /* 0x000fe40005000000 */
[C---:B------:R-:W-:Y:S02]  /*2fa0*/  ISETP.GT.AND P3, PT, R10.reuse, 0x60, !P0 ;  /* 0x000000600a00780c */ /* 0x040fe40004764270 */
[----:B------:R-:W-:-:S02]  /*2fb0*/  ISETP.GT.AND P2, PT, R10, 0x61, !P5 ;  /* 0x000000610a00780c */ /* 0x000fc40006f44270 */
[----:B------:R-:W-:Y:S02]  /*2fc0*/  FSEL R71, R71, -INF , !P4 ;  /* 0xff80000047477808 */ /* 0x000fe40006000000 */
[C---:B------:R-:W-:Y:S02]  /*2fd0*/  ISETP.LT.OR P3, PT, R9.reuse, 0x61, P3 ;  /* 0x000000610900780c */ /* 0x040fe40001f61670 */
[----:B------:R-:W-:Y:S02]  /*2fe0*/  ISETP.GT.AND P4, PT, R10, 0x68, !P6 ;  /* 0x000000680a00780c */ /* 0x000fe40007784270 */
[----:B------:R-:W-:Y:S02]  /*2ff0*/  ISETP.LT.OR P2, PT, R9, 0x62, P2 ;  /* 0x000000620900780c */ /* 0x000fe40001741670 */
[----:B------:R-:W-:Y:S02]  /*3000*/  ISETP.GE.AND P0, PT, R7, 0x6a, PT ;  /* 0x0000006a0700780c */ /* 0x000fe40003f06270 */
[----:B------:R-:W-:-:S02]  /*3010*/  FSEL R74, R74, -INF , !P3 ;  /* 0xff8000004a4a7808 */ /* 0x000fc40005800000 */
[----:B------:R-:W-:Y:S02]  /*3020*/  ISETP.LT.OR P4, PT, R9, 0x69, P4 ;  /* 0x000000690900780c */ /* 0x000fe40002781670 */
[----:B------:R-:W-:Y:S02]  /*3030*/  FSEL R75, R75, -INF , !P2 ;  /* 0xff8000004b4b7808 */ /* 0x000fe40005000000 */
[----:B------:R-:W-:Y:S02]  /*3040*/  ISETP.GE.AND P3, PT, R7, 0x71, PT ;  /* 0x000000710700780c */ /* 0x000fe40003f66270 */
[----:B------:R-:W-:Y:S02]  /*3050*/  ISETP.GT.AND P2, PT, R10, 0x69, !P0 ;  /* 0x000000690a00780c */ /* 0x000fe40004744270 */
[----:B------:R-:W-:Y:S02]  /*3060*/  FSEL R78, R78, -INF , !P4 ;  /* 0xff8000004e4e7808 */ /* 0x000fe40006000000 */
[----:B------:R-:W-:-:S02]  /*3070*/  ISETP.GT.AND P4, PT, R10, 0x70, !P3 ;  /* 0x000000700a00780c */ /* 0x000fc40005f84270 */
[C---:B------:R-:W-:Y:S02]  /*3080*/  ISETP.LT.OR P2, PT, R9.reuse, 0x6a, P2 ;  /* 0x0000006a0900780c */ /* 0x040fe40001741670 */
[----:B------:R-:W-:Y:S02]  /*3090*/  ISETP.LT.OR P4, PT, R9, 0x71, P4 ;  /* 0x000000710900780c */ /* 0x000fe40002781670 */
[----:B------:R-:W-:Y:S02]  /*30a0*/  FSEL R79, R79, -INF , !P2 ;  /* 0xff8000004f4f7808 */ /* 0x000fe40005000000 */
[----:B------:R-:W-:Y:S02]  /*30b0*/  ISETP.GE.AND P2, PT, R7, 0x72, PT ;  /* 0x000000720700780c */ /* 0x000fe40003f46270 */
[----:B------:R-:W-:Y:S02]  /*30c0*/  FSEL R82, R82, -INF , !P4 ;  /* 0xff80000052527808 */ /* 0x000fe40006000000 */
[----:B------:R-:W-:-:S02]  /*30d0*/  ISETP.GT.AND P4, PT, R10, 0x71, !P2 ;  /* 0x000000710a00780c */ /* 0x000fc40005784270 */
[----:B------:R-:W-:Y:S02]  /*30e0*/  ISETP.GE.AND P5, PT, R7, 0x79, PT ;  /* 0x000000790700780c */ /* 0x000fe40003fa6270 */
[----:B------:R-:W-:Y:S02]  /*30f0*/  ISETP.LT.OR P4, PT, R9, 0x72, P4 ;  /* 0x000000720900780c */ /* 0x000fe40002781670 */
[----:B------:R-:W-:Y:S02]  /*3100*/  ISETP.GT.AND P6, PT, R6, 0x68, !P6 ;  /* 0x000000680600780c */ /* 0x000fe400077c4270 */
[----:B------:R-:W-:Y:S02]  /*3110*/  FSEL R83, R83, -INF , !P4 ;  /* 0xff80000053537808 */ /* 0x000fe40006000000 */
[----:B------:R-:W-:Y:S02]  /*3120*/  ISETP.GT.AND P4, PT, R10, 0x78, !P5 ;  /* 0x000000780a00780c */ /* 0x000fe40006f84270 */
[----:B------:R-:W-:-:S02]  /*3130*/  ISETP.LT.OR P6, PT, R5, 0x69, P6 ;  /* 0x000000690500780c */ /* 0x000fc400037c1670 */
[----:B------:R-:W-:Y:S02]  /*3140*/  ISETP.LT.OR P4, PT, R9, 0x79, P4 ;  /* 0x000000790900780c */ /* 0x000fe40002781670 */
[----:B------:R-:W-:Y:S02]  /*3150*/  FSEL R76, R76, -INF , !P6 ;  /* 0xff8000004c4c7808 */ /* 0x000fe40007000000 */
[----:B------:R-:W-:Y:S02]  /*3160*/  FSEL R86, R86, -INF , !P4 ;  /* 0xff80000056567808 */ /* 0x000fe40006000000 */
[C---:B------:R-:W-:Y:S02]  /*3170*/  ISETP.GE.AND P4, PT, R7.reuse, 0x7a, PT ;  /* 0x0000007a0700780c */ /* 0x040fe40003f86270 */
[----:B------:R-:W-:Y:S02]  /*3180*/  ISETP.GE.AND P6, PT, R7, 0x6a, PT ;  /* 0x0000006a0700780c */ /* 0x000fe40003fc6270 */
[----:B------:R-:W-:-:S02]  /*3190*/  ISETP.GT.AND P0, PT, R10, 0x79, !P4 ;  /* 0x000000790a00780c */ /* 0x000fc40006704270 */
[----:B------:R-:W-:Y:S02]  /*31a0*/  ISETP.GT.AND P6, PT, R6, 0x69, !P6 ;  /* 0x000000690600780c */ /* 0x000fe400077c4270 */
[----:B------:R-:W-:Y:S02]  /*31b0*/  ISETP.LT.OR P0, PT, R9, 0x7a, P0 ;  /* 0x0000007a0900780c */ /* 0x000fe40000701670 */
[----:B------:R-:W-:Y:S02]  /*31c0*/  FMNMX.FTZ R9, R35, R8, !PT ;  /* 0x0000000823097209 */ /* 0x000fe40007810000 */
[----:B------:R-:W-:Y:S02]  /*31d0*/  FSEL R87, R87, -INF , !P0 ;  /* 0xff80000057577808 */ /* 0x000fe40004000000 */
[----:B------:R-:W-:Y:S02]  /*31e0*/  FMNMX.FTZ R8, R38, R9, !PT ;  /* 0x0000000926087209 */ /* 0x000fe40007810000 */
[----:B------:R-:W-:-:S02]  /*31f0*/  ISETP.GT.AND P3, PT, R6, 0x70, !P3 ;  /* 0x000000700600780c */ /* 0x000fc40005f64270 */
[----:B------:R-:W-:Y:S02]  /*3200*/  FMNMX.FTZ R9, R39, R8, !PT ;  /* 0x0000000827097209 */ /* 0x000fe40007810000 */
[----:B------:R-:W-:Y:S02]  /*3210*/  ISETP.LT.OR P6, PT, R5, 0x6a, P6 ;  /* 0x0000006a0500780c */ /* 0x000fe400037c1670 */
[----:B------:R-:W-:Y:S02]  /*3220*/  FMNMX.FTZ R8, R42, R9, !PT ;  /* 0x000000092a087209 */ /* 0x000fe40007810000 */
[C---:B------:R-:W-:Y:S02]  /*3230*/  ISETP.GT.AND P2, PT, R6.reuse, 0x71, !P2 ;  /* 0x000000710600780c */ /* 0x040fe40005744270 */
[----:B------:R-:W-:Y:S02]  /*3240*/  FMNMX.FTZ R9, R43, R8, !PT ;  /* 0x000000082b097209 */ /* 0x000fe40007810000 */
[----:B------:R-:W-:-:S02]  /*3250*/  ISETP.GT.AND P5, PT, R6, 0x78, !P5 ;  /* 0x000000780600780c */ /* 0x000fc40006fa4270 */
[----:B------:R-:W-:Y:S02]  /*3260*/  FMNMX.FTZ R8, R46, R9, !PT ;  /* 0x000000092e087209 */ /* 0x000fe40007810000 */
[----:B------:R-:W-:Y:S02]  /*3270*/  ISETP.GT.AND P4, PT, R6, 0x79, !P4 ;  /* 0x000000790600780c */ /* 0x000fe40006784270 */
        /* <DEDUP_REMOVED lines=9> */
[----:B------:R-:W-:-:S02]  /*3310*/  ISETP.LT.OR P5, PT, R5, 0x79, P5 ;  /* 0x000000790500780c */ /* 0x000fc40002fa1670 */
[----:B------:R-:W-:Y:S02]  /*3320*/  FMNMX.FTZ R8, R58, R9, !PT ;  /* 0x000000093a087209 */ /* 0x000fe40007810000 */
[----:B------:R-:W-:Y:S02]  /*3330*/  FSEL R81, R81, -INF , !P2 ;  /* 0xff80000051517808 */ /* 0x000fe40005000000 */
[----:B------:R-:W-:Y:S02]  /*3340*/  FMNMX.FTZ R9, R59, R8, !PT ;  /* 0x000000083b097209 */ /* 0x000fe40007810000 */
[----:B------:R-:W-:Y:S02]  /*3350*/  ISETP.LT.OR P4, PT, R5, 0x7a, P4 ;  /* 0x0000007a0500780c */ /* 0x000fe40002781670 */
[----:B------:R-:W-:Y:S02]  /*3360*/  FMNMX.FTZ R8, R62, R9, !PT ;  /* 0x000000093e087209 */ /* 0x000fe40007810000 */
[----:B------:R-:W-:-:S02]  /*3370*/  FSEL R84, R84, -INF , !P5 ;  /* 0xff80000054547808 */ /* 0x000fc40006800000 */
[----:B------:R-:W-:Y:S02]  /*3380*/  FMNMX.FTZ R9, R63, R8, !PT ;  /* 0x000000083f097209 */ /* 0x000fe40007810000 */
[----:B------:R-:W-:Y:S02]  /*3390*/  FSEL R85, R85, -INF , !P4 ;  /* 0xff80000055557808 */ /* 0x000fe40006000000 */
        /* <DEDUP_REMOVED lines=15> */
[----:B0-----:R-:W-:-:S04]  /*3490*/  FMNMX.FTZ R15, R9, R10, !PT ;  /* 0x0000000a090f7209 */ /* 0x001fc80007810000 */
[C---:B------:R-:W-:Y:S01]  /*34a0*/  FSETP.NEU.FTZ.AND P0, PT, R15.reuse, -INF , PT ;  /* 0xff8000000f00780b */ /* 0x040fe20003f1d000 */
[----:B------:R-:W-:-:S05]  /*34b0*/  FMUL.FTZ R30, R15, UR10 ;  /* 0x0000000a0f1e7c20 */ /* 0x000fca0008410000 */
[----:B------:R-:W-:Y:S02]  /*34c0*/  FSEL R30, R30, RZ, P0 ;  /* 0x000000ff1e1e7208 */ /* 0x000fe40000000000 */
[----:B------:R-:W-:-:S03]  /*34d0*/  ISETP.NE.AND P0, PT, R12, RZ, PT ;  /* 0x000000ff0c00720c */ /* 0x000fc60003f05270 */
        /* <DEDUP_REMOVED lines=31> */
[----:B------:R-:W-:Y:S02]  /*36d0*/  MUFU.EX2 R8, R8 ;  /* 0x0000000800087308 */ /* 0x000fe40000000800 */
[----:B------:R-:W-:-:S04]  /*36e0*/  FMNMX.FTZ R35, R41, R12, !PT ;  /* 0x0000000c29237209 */ /* 0x000fc80007810000 */
[----:B------:R-:W-:Y:S02]  /*36f0*/  FMNMX.FTZ R12, R44, R35, !PT ;  /* 0x000000232c0c7209 */ /* 0x000fe40007810000 */
[----:B------:R-:W1:Y:S02]  /*3700*/  MUFU.EX2 R9, R9 ;  /* 0x0000000900097308 */ /* 0x000e640000000800 */
[----:B------:R-:W-:-:S04]  /*3710*/  FMNMX.FTZ R35, R45, R12, !PT ;  /* 0x0000000c2d237209 */ /* 0x000fc80007810000 */
[----:B------:R-:W-:Y:S01]  /*3720*/  FMNMX.FTZ R12, R48, R35, !PT ;  /* 0x00000023300c7209 */ /* 0x000fe20007810000 */
[----:B------:R-:W-:Y:S01]  /*3730*/  FFMA.FTZ R35, R43, UR10, -R30 ;  /* 0x0000000a2b237c23 */ /* 0x000fe2000801081e */
[----:B------:R-:W2:Y:S02]  /*3740*/  MUFU.EX2 R27, R27 ;  /* 0x0000001b001b7308 */ /* 0x000ea40000000800 */
[----:B------:R-:W-:-:S04]  /*3750*/  FMNMX.FTZ R39, R49, R12, !PT ;  /* 0x0000000c31277209 */ /* 0x000fc80007810000 */
[----:B------:R-:W-:Y:S02]  /*3760*/  FMNMX.FTZ R12, R52, R39, !PT ;  /* 0x00000027340c7209 */ /* 0x000fe40007810000 */
[----:B------:R-:W3:Y:S02]  /*3770*/  MUFU.EX2 R10, R10 ;  /* 0x0000000a000a7308 */ /* 0x000ee40000000800 */
[----:B------:R-:W-:-:S04]  /*3780*/  FMNMX.FTZ R39, R53, R12, !PT ;  /* 0x0000000c35277209 */ /* 0x000fc80007810000 */
        /* <DEDUP_REMOVED lines=23> */
[----:B0-----:R-:W-:-:S03]  /*3900*/  FMNMX.FTZ R51, R77, R6, !PT ;  /* 0x000000064d337209 */ /* 0x001fc60007810000 */
[----:B------:R-:W-:Y:S01]  /*3910*/  MUFU.EX2 R35, R35 ;  /* 0x0000002300237308 */ /* 0x000fe20000000800 */
[----:B------:R-:W-:Y:S01]  /*3920*/  FMNMX.FTZ R6, R80, R51, !PT ;  /* 0x0000003350067209 */ /* 0x000fe20007810000 */
[----:B------:R-:W-:-:S03]  /*3930*/  FFMA.FTZ R51, R63, UR10, -R30 ;  /* 0x0000000a3f337c23 */ /* 0x000fc6000801081e */
        /* <DEDUP_REMOVED lines=15> */
[----:B0-----:R-:W-:-:S07]  /*3a30*/  FMNMX.FTZ R12, R63, R12, !PT ;  /* 0x0000000c3f0c7209 */ /* 0x001fce0007810000 */
[----:B------:R-:W-:Y:S01]  /*3a40*/  MUFU.EX2 R51, R51 ;  /* 0x0000003300337308 */ /* 0x000fe20000000800 */
[C---:B------:R-:W-:Y:S01]  /*3a50*/  FSETP.NEU.FTZ.AND P2, PT, R12.reuse, -INF , PT ;  /* 0xff8000000c00780b */ /* 0x040fe20003f5d000 */
[----:B------:R-:W-:-:S06]  /*3a60*/  FMUL.FTZ R6, R12, UR10 ;  /* 0x0000000a0c067c20 */ /* 0x000fcc0008410000 */
[----:B------:R0:W-:Y:S01]  /*3a70*/  MUFU.EX2 R63, R83 ;  /* 0x00000053003f7308 */ /* 0x0001e20000000800 */
[----:B------:R-:W-:-:S05]  /*3a80*/  FSEL R6, R6, RZ, P2 ;  /* 0x000000ff06067208 */ /* 0x000fca0001000000 */
[--C-:B------:R-:W-:Y:S01]  /*3a90*/  FFMA.FTZ R24, R24, UR10, -R6.reuse ;  /* 0x0000000a18187c23 */ /* 0x100fe20008010806 */
[--C-:B------:R-:W-:Y:S01]  /*3aa0*/  FFMA.FTZ R28, R28, UR10, -R6.reuse ;  /* 0x0000000a1c1c7c23 */ /* 0x100fe20008010806 */
[--C-:B------:R-:W-:Y:S01]  /*3ab0*/  FFMA.FTZ R25, R25, UR10, -R6.reuse ;  /* 0x0000000a19197c23 */ /* 0x100fe20008010806 */
[--C-:B------:R-:W-:Y:S01]  /*3ac0*/  FFMA.FTZ R29, R29, UR10, -R6.reuse ;  /* 0x0000000a1d1d7c23 */ /* 0x100fe20008010806 */
[----:B------:R4:W-:Y:S01]  /*3ad0*/  MUFU.EX2 R30, R24 ;  /* 0x00000018001e7308 */ /* 0x0009e20000000800 */
[--C-:B------:R-:W-:Y:S01]  /*3ae0*/  FFMA.FTZ R82, R32, UR10, -R6.reuse ;  /* 0x0000000a20527c23 */ /* 0x100fe20008010806 */
[--C-:B0-----:R-:W-:Y:S01]  /*3af0*/  FFMA.FTZ R83, R36, UR10, -R6.reuse ;  /* 0x0000000a24537c23 */ /* 0x101fe20008010806 */
[--C-:B------:R-:W-:Y:S01]  /*3b00*/  FFMA.FTZ R36, R44, UR10, -R6.reuse ;  /* 0x0000000a2c247c23 */ /* 0x100fe20008010806 */
[--C-:B------:R-:W-:Y:S01]  /*3b10*/  FFMA.FTZ R44, R52, UR10, -R6.reuse ;  /* 0x0000000a342c7c23 */ /* 0x100fe20008010806 */
[--C-:B------:R-:W-:Y:S01]  /*3b20*/  FFMA.FTZ R33, R33, UR10, -R6.reuse ;  /* 0x0000000a21217c23 */ /* 0x100fe20008010806 */
[--C-:B------:R-:W-:Y:S01]  /*3b30*/  FFMA.FTZ R32, R40, UR10, -R6.reuse ;  /* 0x0000000a28207c23 */ /* 0x100fe20008010806 */
[--C-:B------:R-:W-:Y:S01]  /*3b40*/  FFMA.FTZ R40, R48, UR10, -R6.reuse ;  /* 0x0000000a30287c23 */ /* 0x100fe20008010806 */
[----:B------:R0:W-:Y:S01]  /*3b50*/  MUFU.EX2 R78, R28 ;  /* 0x0000001c004e7308 */ /* 0x0001e20000000800 */
[-C--:B----4-:R-:W-:Y:S01]  /*3b60*/  LEA.HI R24, R90, R89.reuse, RZ, 0x4 ;  /* 0x000000595a187211 */ /* 0x090fe200078f20ff */
[--C-:B------:R-:W-:Y:S01]  /*3b70*/  FFMA.FTZ R48, R56, UR10, -R6.reuse ;  /* 0x0000000a38307c23 */ /* 0x100fe20008010806 */
[--C-:B------:R-:W-:Y:S01]  /*3b80*/  FFMA.FTZ R60, R60, UR10, -R6.reuse ;  /* 0x0000000a3c3c7c23 */ /* 0x100fe20008010806 */
[--C-:B------:R-:W-:Y:S01]  /*3b90*/  FFMA.FTZ R64, R64, UR10, -R6.reuse ;  /* 0x0000000a40407c23 */ /* 0x100fe20008010806 */
[--C-:B------:R-:W-:Y:S01]  /*3ba0*/  FFMA.FTZ R65, R65, UR10, -R6.reuse ;  /* 0x0000000a41417c23 */ /* 0x100fe20008010806 */
[--C-:B------:R-:W-:Y:S01]  /*3bb0*/  FFMA.FTZ R68, R68, UR10, -R6.reuse ;  /* 0x0000000a44447c23 */ /* 0x100fe20008010806 */
[--C-:B------:R-:W-:Y:S01]  /*3bc0*/  FFMA.FTZ R69, R69, UR10, -R6.reuse ;  /* 0x0000000a45457c23 */ /* 0x100fe20008010806 */
[----:B------:R4:W5:Y:S01]  /*3bd0*/  MUFU.EX2 R75, R25 ;  /* 0x00000019004b7308 */ /* 0x0009620000000800 */
[----:B0-----:R-:W-:Y:S01]  /*3be0*/  LOP3.LUT R28, R24, 0xfffffff0, RZ, 0xc0, !PT ;  /* 0xfffffff0181c7812 */ /* 0x001fe200078ec0ff */
[--C-:B------:R-:W-:Y:S01]  /*3bf0*/  FFMA.FTZ R72, R72, UR10, -R6.reuse ;  /* 0x0000000a48487c23 */ /* 0x100fe20008010806 */
[--C-:B------:R-:W-:Y:S01]  /*3c00*/  FFMA.FTZ R73, R73, UR10, -R6.reuse ;  /* 0x0000000a49497c23 */ /* 0x100fe20008010806 */
[--C-:B------:R-:W-:Y:S01]  /*3c10*/  FFMA.FTZ R76, R76, UR10, -R6.reuse ;  /* 0x0000000a4c4c7c23 */ /* 0x100fe20008010806 */
[----:B------:R-:W-:Y:S01]  /*3c20*/  FFMA.FTZ R77, R77, UR10, -R6 ;  /* 0x0000000a4d4d7c23 */ /* 0x000fe20008010806 */
[----:B------:R-:W-:Y:S01]  /*3c30*/  IMAD.IADD R28, R89, 0x1, -R28 ;  /* 0x00000001591c7824 */ /* 0x000fe200078e0a1c */
[----:B------:R-:W-:Y:S01]  /*3c40*/  LEA.HI R89, R90, R89, RZ, 0x5 ;  /* 0x000000595a597211 */ /* 0x000fe200078f28ff */
[----:B------:R-:W0:Y:S01]  /*3c50*/  MUFU.EX2 R79, R29 ;  /* 0x0000001d004f7308 */ /* 0x000e220000000800 */
[--C-:B----4-:R-:W-:Y:S01]  /*3c60*/  FFMA.FTZ R25, R37, UR10, -R6.reuse ;  /* 0x0000000a25197c23 */ /* 0x110fe20008010806 */
[--C-:B------:R-:W-:Y:S01]  /*3c70*/  FFMA.FTZ R37, R41, UR10, -R6.reuse ;  /* 0x0000000a29257c23 */ /* 0x100fe20008010806 */
[--C-:B------:R-:W-:Y:S01]  /*3c80*/  FFMA.FTZ R41, R45, UR10, -R6.reuse ;  /* 0x0000000a2d297c23 */ /* 0x100fe20008010806 */
[--C-:B------:R-:W-:Y:S01]  /*3c90*/  FFMA.FTZ R45, R49, UR10, -R6.reuse ;  /* 0x0000000a312d7c23 */ /* 0x100fe20008010806 */
[----:B------:R-:W-:Y:S01]  /*3ca0*/  FFMA.FTZ R49, R53, UR10, -R6 ;  /* 0x0000000a35317c23 */ /* 0x000fe20008010806 */
[----:B------:R-:W-:-:S02]  /*3cb0*/  IMAD.SHL.U32 R89, R89, 0x20, RZ ;  /* 0x0000002059597824 */ /* 0x000fc400078e00ff */
[--C-:B------:R-:W-:Y:S01]  /*3cc0*/  FFMA.FTZ R53, R57, UR10, -R6.reuse ;  /* 0x0000000a39357c23 */ /* 0x100fe20008010806 */
[----:B------:R4:W-:Y:S01]  /*3cd0*/  MUFU.EX2 R86, R25 ;  /* 0x0000001900567308 */ /* 0x0009e20000000800 */
[--C-:B------:R-:W-:Y:S01]  /*3ce0*/  FFMA.FTZ R57, R61, UR10, -R6.reuse ;  /* 0x0000000a3d397c23 */ /* 0x100fe20008010806 */
[--C-:B------:R-:W-:Y:S01]  /*3cf0*/  FFMA.FTZ R80, R80, UR10, -R6.reuse ;  /* 0x0000000a50507c23 */ /* 0x100fe20008010806 */
[--C-:B------:R-:W-:Y:S01]  /*3d00*/  FFMA.FTZ R81, R81, UR10, -R6.reuse ;  /* 0x0000000a51517c23 */ /* 0x100fe20008010806 */
[--C-:B------:R-:W-:Y:S01]  /*3d10*/  FFMA.FTZ R84, R84, UR10, -R6.reuse ;  /* 0x0000000a54547c23 */ /* 0x100fe20008010806 */
[----:B------:R-:W-:-:S03]  /*3d20*/  FFMA.FTZ R85, R85, UR10, -R6 ;  /* 0x0000000a55557c23 */ /* 0x000fc60008010806 */
[----:B------:R-:W-:Y:S01]  /*3d30*/  MUFU.EX2 R82, R82 ;  /* 0x0000005200527308 */ /* 0x000fe20000000800 */
[----:B----4-:R-:W-:-:S04]  /*3d40*/  SHF.R.S32.HI R25, RZ, 0x1f, R28 ;  /* 0x0000001fff197819 */ /* 0x010fc8000001141c */
[----:B------:R-:W-:-:S03]  /*3d50*/  LEA.HI R25, R25, R28, RZ, 0x3 ;  /* 0x0000001c19197211 */ /* 0x000fc600078f18ff */
[----:B------:R-:W4:Y:S01]  /*3d60*/  MUFU.EX2 R33, R33 ;  /* 0x0000002100217308 */ /* 0x000f220000000800 */
[C---:B------:R-:W-:Y:S01]  /*3d70*/  LOP3.LUT R29, R25.reuse, 0xfffffff8, RZ, 0xc0, !PT ;  /* 0xfffffff8191d7812 */ /* 0x040fe200078ec0ff */
[----:B------:R-:W-:-:S04]  /*3d80*/  IMAD.SHL.U32 R52, R25, 0x40, RZ ;  /* 0x0000004019347824 */ /* 0x000fc800078e00ff */
[----:B------:R-:W-:Y:S01]  /*3d90*/  IMAD.IADD R29, R28, 0x1, -R29 ;  /* 0x000000011c1d7824 */ /* 0x000fe200078e0a1d */
[----:B------:R-:W-:Y:S01]  /*3da0*/  SHF.R.S32.HI R28, RZ, 0x4, R24 ;  /* 0x00000004ff1c7819 */ /* 0x000fe20000011418 */
[----:B------:R-:W4:Y:S01]  /*3db0*/  MUFU.EX2 R83, R83 ;  /* 0x0000005300537308 */ /* 0x000f220000000800 */
[----:B------:R-:W-:Y:S01]  /*3dc0*/  LOP3.LUT R52, R52, 0x7ffffe00, RZ, 0xc0, !PT ;  /* 0x7ffffe0034347812 */ /* 0x000fe200078ec0ff */
[C---:B------:R-:W-:Y:S01]  /*3dd0*/  IMAD.SHL.U32 R24, R29.reuse, 0x40, RZ ;  /* 0x000000401d187824 */ /* 0x040fe200078e00ff */
[C---:B------:R-:W-:Y:S01]  /*3de0*/  LOP3.LUT P2, RZ, R29.reuse, 0x4, RZ, 0xc0, !PT ;  /* 0x000000041dff7812 */ /* 0x040fe2000784c0ff */
[----:B------:R-:W-:Y:S01]  /*3df0*/  IMAD.SHL.U32 R87, R28, 0x8, RZ ;  /* 0x000000081c577824 */ /* 0x000fe200078e00ff */
[----:B------:R-:W-:Y:S02]  /*3e00*/  LOP3.LUT P3, RZ, R29, 0x2, RZ, 0xc0, !PT ;  /* 0x000000021dff7812 */ /* 0x000fe4000786c0ff */
[----:B------:R-:W-:Y:S01]  /*3e10*/  LOP3.LUT R24, R24, 0x1c0, RZ, 0xc0, !PT ;  /* 0x000001c018187812 */ /* 0x000fe200078ec0ff */
[----:B------:R-:W4:Y:S01]  /*3e20*/  MUFU.EX2 R32, R32 ;  /* 0x0000002000207308 */ /* 0x000f220000000800 */
[----:B------:R-:W-:-:S02]  /*3e30*/  LOP3.LUT R28, R89, 0x7ffffc00, RZ, 0xc0, !PT ;  /* 0x7ffffc00591c7812 */ /* 0x000fc400078ec0ff */
[----:B------:R-:W-:Y:S02]  /*3e40*/  LOP3.LUT R87, R24, 0x8, R87, 0xf8, !PT ;  /* 0x0000000818577812 */ /* 0x000fe400078ef857 */
[----:B------:R-:W-:-:S03]  /*3e50*/  SHF.R.U32.HI R24, RZ, 0x3, R24 ;  /* 0x00000003ff187819 */ /* 0x000fc60000011618 */
[----:B------:R-:W4:Y:S01]  /*3e60*/  MUFU.EX2 R37, R37 ;  /* 0x0000002500257308 */ /* 0x000f220000000800 */
[----:B------:R-:W-:Y:S01]  /*3e70*/  LOP3.LUT R87, R87, R24, RZ, 0x3c, !PT ;  /* 0x0000001857577212 */ /* 0x000fe200078e3cff */
[----:B-1----:R-:W-:-:S03]  /*3e80*/  FADD.FTZ R24, R8, R9 ;  /* 0x0000000908187221 */ /* 0x002fc60000010000 */
[----:B------:R-:W-:Y:S01]  /*3e90*/  IADD3 R28, R87, R52, R28 ;  /* 0x00000034571c7210 */ /* 0x000fe20007ffe01c */
[----:B--2---:R-:W-:Y:S01]  /*3ea0*/  FADD.FTZ R25, R27, R24 ;  /* 0x000000181b197221 */ /* 0x004fe20000010000 */
[C---:B---3--:R-:W-:Y:S01]  /*3eb0*/  F2FP.F16.F32.PACK_AB R27, R10.reuse, R27 ;  /* 0x0000001b0a1b723e */ /* 0x048fe200000000ff */
[----:B------:R-:W1:Y:S02]  /*3ec0*/  MUFU.EX2 R36, R36 ;  /* 0x0000002400247308 */ /* 0x000e640000000800 */
[----:B------:R-:W-:Y:S01]  /*3ed0*/  FADD.FTZ R24, R10, R25 ;  /* 0x000000190a187221 */ /* 0x000fe20000010000 */
[----:B------:R-:W-:Y:S01]  /*3ee0*/  F2FP.F16.F32.PACK_AB R25, R9, R8 ;  /* 0x000000080919723e */ /* 0x000fe200000000ff */
[----:B-----5:R-:W-:Y:S02]  /*3ef0*/  FADD.FTZ R9, R30, R75 ;  /* 0x0000004b1e097221 */ /* 0x020fe40000010000 */
[----:B------:R-:W-:Y:S02]  /*3f00*/  FADD.FTZ R29, R11, R24 ;  /* 0x000000180b1d7221 */ /* 0x000fe40000010000 */
[----:B------:R-:W-:Y:S01]  /*3f10*/  FADD.FTZ R10, R78, R9 ;  /* 0x000000094e0a7221 */ /* 0x000fe20000010000 */
[----:B------:R-:W2:Y:S01]  /*3f20*/  MUFU.EX2 R41, R41 ;  /* 0x0000002900297308 */ /* 0x000ea20000000800 */
[C---:B------:R-:W-:Y:S01]  /*3f30*/  FADD.FTZ R24, R14.reuse, R29 ;  /* 0x0000001d0e187221 */ /* 0x040fe20000010000 */
[----:B------:R-:W-:Y:S01]  /*3f40*/  F2FP.F16.F32.PACK_AB R29, R14, R11 ;  /* 0x0000000b0e1d723e */ /* 0x000fe200000000ff */
[----:B0-----:R-:W-:Y:S01]  /*3f50*/  FADD.FTZ R9, R79, R10 ;  /* 0x0000000a4f097221 */ /* 0x001fe20000010000 */
[----:B------:R-:W-:Y:S01]  /*3f60*/  LEA R11, R28, UR36, 0x1 ;  /* 0x000000241c0b7c11 */ /* 0x000fe2000f8e08ff */
[----:B------:R-:W-:Y:S01]  /*3f70*/  FADD.FTZ R61, R31, R24 ;  /* 0x000000181f3d7221 */ /* 0x000fe20000010000 */
[C---:B----4-:R-:W-:Y:S01]  /*3f80*/  F2FP.F16.F32.PACK_AB R28, R33.reuse, R82 ;  /* 0x00000052211c723e */ /* 0x050fe200000000ff */
[----:B------:R-:W-:Y:S01]  /*3f90*/  FADD.FTZ R10, R82, R9 ;  /* 0x00000009520a7221 */ /* 0x000fe20000010000 */
[----:B------:R-:W0:Y:S01]  /*3fa0*/  MUFU.EX2 R40, R40 ;  /* 0x0000002800287308 */ /* 0x000e220000000800 */
[C---:B------:R-:W-:Y:S01]  /*3fb0*/  FADD.FTZ R61, R26.reuse, R61 ;  /* 0x0000003d1a3d7221 */ /* 0x040fe20000010000 */
[----:B------:R-:W-:Y:S01]  /*3fc0*/  F2FP.F16.F32.PACK_AB R31, R26, R31 ;  /* 0x0000001f1a1f723e */ /* 0x000fe200000000ff */
[----:B------:R-:W-:Y:S01]  /*3fd0*/  FADD.FTZ R10, R33, R10 ;  /* 0x0000000a210a7221 */ /* 0x000fe20000010000 */
[----:B------:R-:W-:Y:S01]  /*3fe0*/  F2FP.F16.F32.PACK_AB R24, R75, R30 ;  /* 0x0000001e4b18723e */ /* 0x000fe200000000ff */
[----:B------:R-:W-:Y:S01]  /*3ff0*/  FADD.FTZ R14, R22, R61 ;  /* 0x0000003d160e7221 */ /* 0x000fe20000010000 */
[----:B------:R-:W-:Y:S01]  /*4000*/  F2FP.F16.F32.PACK_AB R26, R79, R78 ;  /* 0x0000004e4f1a723e */ /* 0x000fe200000000ff */
[----:B------:R-:W-:Y:S01]  /*4010*/  FADD.FTZ R9, R83, R10 ;  /* 0x0000000a53097221 */ /* 0x000fe20000010000 */
[----:B------:R-:W3:Y:S01]  /*4020*/  MUFU.EX2 R45, R45 ;  /* 0x0000002d002d7308 */ /* 0x000ee20000000800 */
[----:B------:R-:W-:Y:S01]  /*4030*/  FADD.FTZ R33, R35, R14 ;  /* 0x0000000e23217221 */ /* 0x000fe20000010000 */
[----:B------:R-:W-:-:S02]  /*4040*/  VIADD R56, R11, 0x21800 ;  /* 0x000218000b387836 */ /* 0x000fc40000000000 */
[----:B------:R-:W-:Y:S01]  /*4050*/  FADD.FTZ R9, R86, R9 ;  /* 0x0000000956097221 */ /* 0x000fe20000010000 */
[----:B------:R4:W-:Y:S01]  /*4060*/  STSM.16.M88.4 [R11+0x21800], R24 ;  /* 0x021800180b007844 */ /* 0x0009e20000000200 */
[----:B------:R-:W-:Y:S01]  /*4070*/  FADD.FTZ R52, R34, R33 ;  /* 0x0000002122347221 */ /* 0x000fe20000010000 */
[----:B------:R-:W-:Y:S02]  /*4080*/  VIADD R10, R11, 0x21820 ;  /* 0x000218200b0a7836 */ /* 0x000fe40000000000 */
[----:B------:R-:W-:Y:S01]  /*4090*/  FADD.FTZ R14, R32, R9 ;  /* 0x00000009200e7221 */ /* 0x000fe20000010000 */
[----:B------:R-:W5:Y:S01]  /*40a0*/  MUFU.EX2 R44, R44 ;  /* 0x0000002c002c7308 */ /* 0x000f620000000800 */
[----:B------:R-:W-:Y:S01]  /*40b0*/  FADD.FTZ R33, R39, R52 ;  /* 0x0000003427217221 */ /* 0x000fe20000010000 */
[----:B------:R-:W-:Y:S01]  /*40c0*/  F2FP.F16.F32.PACK_AB R30, R86, R83 ;  /* 0x00000053561e723e */ /* 0x000fe200000000ff */
[----:B------:R-:W-:Y:S01]  /*40d0*/  FADD.FTZ R9, R37, R14 ;  /* 0x0000000e25097221 */ /* 0x000fe20000010000 */
[----:B------:R-:W-:-:S02]  /*40e0*/  @P3 VIADD R10, R56, 0xffffffe0 ;  /* 0xffffffe0380a3836 */ /* 0x000fc40000000000 */
[----:B------:R-:W-:Y:S01]  /*40f0*/  FADD.FTZ R14, R38, R33 ;  /* 0x00000021260e7221 */ /* 0x000fe20000010000 */
[----:B------:R-:W-:Y:S01]  /*4100*/  F2FP.F16.F32.PACK_AB R33, R35, R22 ;  /* 0x000000162321723e */ /* 0x000fe200000000ff */
[----:B-1----:R-:W-:Y:S01]  /*4110*/  FADD.FTZ R6, R36, R9 ;  /* 0x0000000924067221 */ /* 0x002fe20000010000 */
[----:B------:R-:W1:Y:S01]  /*4120*/  MUFU.EX2 R49, R49 ;  /* 0x0000003100317308 */ /* 0x000e620000000800 */
[----:B------:R-:W-:Y:S01]  /*4130*/  FADD.FTZ R61, R7, R14 ;  /* 0x0000000e073d7221 */ /* 0x000fe20000010000 */
[----:B------:R1:W-:Y:S01]  /*4140*/  STSM.16.M88.4 [R10], R28 ;  /* 0x0000001c0a007844 */ /* 0x0003e20000000200 */
[----:B--2---:R-:W-:Y:S01]  /*4150*/  FADD.FTZ R9, R41, R6 ;  /* 0x0000000629097221 */ /* 0x004fe20000010000 */
[----:B----4-:R-:W-:Y:S01]  /*4160*/  F2FP.F16.F32.PACK_AB R25, R7, R38 ;  /* 0x000000260719723e */ /* 0x010fe200000000ff */
[----:B------:R-:W-:Y:S01]  /*4170*/  FADD.FTZ R14, R42, R61 ;  /* 0x0000003d2a0e7221 */ /* 0x000fe20000010000 */
[----:B------:R-:W-:Y:S01]  /*4180*/  F2FP.F16.F32.PACK_AB R35, R39, R34 ;  /* 0x000000222723723e */ /* 0x000fe200000000ff */
[----:B0-----:R-:W-:Y:S01]  /*4190*/  FADD.FTZ R6, R40, R9 ;  /* 0x0000000928067221 */ /* 0x001fe20000010000 */
[----:B------:R-:W0:Y:S01]  /*41a0*/  MUFU.EX2 R48, R48 ;  /* 0x0000003000307308 */ /* 0x000e220000000800 */
[----:B------:R-:W-:Y:S01]  /*41b0*/  FADD.FTZ R14, R47, R14 ;  /* 0x0000000e2f0e7221 */ /* 0x000fe20000010000 */
[----:B------:R-:W-:Y:S01]  /*41c0*/  F2FP.F16.F32.PACK_AB R32, R37, R32 ;  /* 0x000000202520723e */ /* 0x000fe200000000ff */
[----:B---3--:R-:W-:Y:S01]  /*41d0*/  FADD.FTZ R7, R45, R6 ;  /* 0x000000062d077221 */ /* 0x008fe20000010000 */
[----:B------:R-:W-:Y:S01]  /*41e0*/  F2FP.F16.F32.PACK_AB R34, R41, R36 ;  /* 0x000000242922723e */ /* 0x000fe200000000ff */
[----:B------:R-:W-:Y:S01]  /*41f0*/  FADD.FTZ R9, R43, R14 ;  /* 0x0000000e2b097221 */ /* 0x000fe20000010000 */
[----:B------:R-:W-:Y:S01]  /*4200*/  F2FP.F16.F32.PACK_AB R27, R47, R42 ;  /* 0x0000002a2f1b723e */ /* 0x000fe200000000ff */
[----:B-----5:R-:W-:Y:S01]  /*4210*/  FADD.FTZ R6, R44, R7 ;  /* 0x000000072c067221 */ /* 0x020fe20000010000 */
[----:B------:R-:W2:Y:S01]  /*4220*/  MUFU.EX2 R53, R53 ;  /* 0x0000003500357308 */ /* 0x000ea20000000800 */
[----:B------:R-:W-:Y:S01]  /*4230*/  FADD.FTZ R9, R46, R9 ;  /* 0x000000092e097221 */ /* 0x000fe20000010000 */
[----:B-1----:R-:W-:-:S02]  /*4240*/  IMAD.MOV.U32 R31, RZ, RZ, 0x40 ;  /* 0x00000040ff1f7424 */ /* 0x002fc400078e00ff */
[----:B------:R-:W-:Y:S01]  /*4250*/  FADD.FTZ R7, R49, R6 ;  /* 0x0000000631077221 */ /* 0x000fe20000010000 */
[----:B------:R-:W-:Y:S01]  /*4260*/  F2FP.F16.F32.PACK_AB R24, R45, R40 ;  /* 0x000000282d18723e */ /* 0x000fe200000000ff */
[----:B------:R-:W-:Y:S01]  /*4270*/  FADD.FTZ R14, R50, R9 ;  /* 0x00000009320e7221 */ /* 0x000fe20000010000 */
[----:B------:R-:W-:Y:S01]  /*4280*/  F2FP.F16.F32.PACK_AB R26, R49, R44 ;  /* 0x0000002c311a723e */ /* 0x000fe200000000ff */
[----:B------:R-:W1:Y:S01]  /*4290*/  MUFU.EX2 R8, R60 ;  /* 0x0000003c00087308 */ /* 0x000e620000000800 */
[----:B0-----:R-:W-:Y:S01]  /*42a0*/  FADD.FTZ R6, R48, R7 ;  /* 0x0000000730067221 */ /* 0x001fe20000010000 */
[----:B------:R-:W-:Y:S02]  /*42b0*/  SEL R31, R31, 0xffffffc0, !P2 ;  /* 0xffffffc01f1f7807 */ /* 0x000fe40005000000 */
[----:B------:R-:W-:Y:S02]  /*42c0*/  F2FP.F16.F32.PACK_AB R49, R46, R43 ;  /* 0x0000002b2e31723e */ /* 0x000fe400000000ff */
[----:B------:R-:W-:Y:S01]  /*42d0*/  PLOP3.LUT P2, PT, PT, PT, UP1, 0x40, 0x0 ;  /* 0x000000000000781c */ /* 0x000fe20003f4e818 */
[----:B------:R-:W-:Y:S01]  /*42e0*/  IMAD.IADD R9, R56, 0x1, R31 ;  /* 0x0000000138097824 */ /* 0x000fe200078e021f */
[----:B------:R-:W0:Y:S01]  /*42f0*/  MUFU.EX2 R57, R57 ;  /* 0x0000003900397308 */ /* 0x000e220000000800 */
[----:B--2---:R-:W-:Y:S01]  /*4300*/  FADD.FTZ R7, R53, R6 ;  /* 0x0000000635077221 */ /* 0x004fe20000010000 */
[C---:B------:R-:W-:Y:S01]  /*4310*/  FADD.FTZ R6, R51.reuse, R14 ;  /* 0x0000000e33067221 */ /* 0x040fe20000010000 */
[----:B------:R-:W-:Y:S01]  /*4320*/  F2FP.F16.F32.PACK_AB R51, R51, R50 ;  /* 0x000000323333723e */ /* 0x000fe200000000ff */
[----:B------:R-:W-:Y:S01]  /*4330*/  STSM.16.M88.4 [R9], R32 ;  /* 0x0000002009007844 */ /* 0x000fe20000000200 */
[----:B------:R-:W-:-:S03]  /*4340*/  F2FP.F16.F32.PACK_AB R48, R53, R48 ;  /* 0x000000303530723e */ /* 0x000fc600000000ff */
[----:B------:R-:W2:Y:S01]  /*4350*/  MUFU.EX2 R55, R55 ;  /* 0x0000003700377308 */ /* 0x000ea20000000800 */
[----:B-1----:R-:W-:-:S07]  /*4360*/  FADD.FTZ R14, R8, R7 ;  /* 0x00000007080e7221 */ /* 0x002fce0000010000 */
[----:B------:R-:W1:Y:S01]  /*4370*/  MUFU.EX2 R64, R64 ;  /* 0x0000004000407308 */ /* 0x000e620000000800 */
[C---:B0-----:R-:W-:Y:S01]  /*4380*/  FADD.FTZ R7, R57.reuse, R14 ;  /* 0x0000000e39077221 */ /* 0x041fe20000010000 */
[----:B------:R-:W-:-:S06]  /*4390*/  F2FP.F16.F32.PACK_AB R50, R57, R8 ;  /* 0x000000083932723e */ /* 0x000fcc00000000ff */
[----:B------:R-:W0:Y:S01]  /*43a0*/  MUFU.EX2 R62, R62 ;  /* 0x0000003e003e7308 */ /* 0x000e220000000800 */
[----:B--2---:R-:W-:Y:S01]  /*43b0*/  FADD.FTZ R29, R55, R6 ;  /* 0x00000006371d7221 */ /* 0x004fe20000010000 */
[----:B------:R-:W-:-:S05]  /*43c0*/  IMAD.IADD R6, R31, 0x1, R10 ;  /* 0x000000011f067824 */ /* 0x000fca00078e020a */
[----:B------:R2:W-:Y:S01]  /*43d0*/  STSM.16.M88.4 [R6], R24 ;  /* 0x0000001806007844 */ /* 0x0005e20000000200 */
[----:B------:R-:W3:Y:S01]  /*43e0*/  MUFU.EX2 R65, R65 ;  /* 0x0000004100417308 */ /* 0x000ee20000000800 */
[----:B-1----:R-:W-:Y:S02]  /*43f0*/  FADD.FTZ R14, R64, R7 ;  /* 0x00000007400e7221 */ /* 0x002fe40000010000 */
[----:B------:R1:W-:Y:S05]  /*4400*/  STSM.16.M88.4 [R11+0x27800], R48 ;  /* 0x027800300b007844 */ /* 0x0003ea0000000200 */
[----:B------:R-:W4:Y:S01]  /*4410*/  MUFU.EX2 R59, R59 ;  /* 0x0000003b003b7308 */ /* 0x000f220000000800 */
[----:B0-----:R-:W-:-:S07]  /*4420*/  FADD.FTZ R22, R62, R29 ;  /* 0x0000001d3e167221 */ /* 0x001fce0000010000 */
[----:B------:R-:W0:Y:S01]  /*4430*/  MUFU.EX2 R68, R68 ;  /* 0x0000004400447308 */ /* 0x000e220000000800 */
[C---:B---3--:R-:W-:Y:S01]  /*4440*/  FADD.FTZ R7, R65.reuse, R14 ;  /* 0x0000000e41077221 */ /* 0x048fe20000010000 */
[----:B------:R-:W-:-:S06]  /*4450*/  F2FP.F16.F32.PACK_AB R28, R65, R64 ;  /* 0x00000040411c723e */ /* 0x000fcc00000000ff */
[----:B------:R-:W3:Y:S01]  /*4460*/  MUFU.EX2 R66, R66 ;  /* 0x0000004200427308 */ /* 0x000ee20000000800 */
[----:B----4-:R-:W-:-:S07]  /*4470*/  FADD.FTZ R29, R59, R22 ;  /* 0x000000163b1d7221 */ /* 0x010fce0000010000 */
[----:B------:R-:W4:Y:S01]  /*4480*/  MUFU.EX2 R69, R69 ;  /* 0x0000004500457308 */ /* 0x000f220000000800 */
[----:B0-----:R-:W-:-:S07]  /*4490*/  FADD.FTZ R14, R68, R7 ;  /* 0x00000007440e7221 */ /* 0x001fce0000010000 */
[----:B------:R-:W0:Y:S01]  /*44a0*/  MUFU.EX2 R70, R70 ;  /* 0x0000004600467308 */ /* 0x000e220000000800 */
[----:B---3--:R-:W-:Y:S01]  /*44b0*/  FADD.FTZ R31, R66, R29 ;  /* 0x0000001d421f7221 */ /* 0x008fe20000010000 */
[----:B------:R-:W-:-:S06]  /*44c0*/  F2FP.F16.F32.PACK_AB R29, R62, R55 ;  /* 0x000000373e1d723e */ /* 0x000fcc00000000ff */
[----:B------:R-:W3:Y:S01]  /*44d0*/  MUFU.EX2 R72, R72 ;  /* 0x0000004800487308 */ /* 0x000ee20000000800 */
[C---:B----4-:R-:W-:Y:S01]  /*44e0*/  FADD.FTZ R7, R69.reuse, R14 ;  /* 0x0000000e45077221 */ /* 0x050fe20000010000 */
[----:B------:R-:W-:Y:S01]  /*44f0*/  F2FP.F16.F32.PACK_AB R30, R69, R68 ;  /* 0x00000044451e723e */ /* 0x000fe200000000ff */
[----:B------:R-:W-:-:S05]  /*4500*/  VIADD R14, R23, 0xfffffffe ;  /* 0xfffffffe170e7836 */ /* 0x000fca0000000000 */
[----:B------:R-:W2:Y:S01]  /*4510*/  MUFU.EX2 R71, R71 ;  /* 0x0000004700477308 */ /* 0x000ea20000000800 */
[----:B0-----:R-:W-:Y:S01]  /*4520*/  FADD.FTZ R22, R70, R31 ;  /* 0x0000001f46167221 */ /* 0x001fe20000010000 */
[----:B------:R-:W-:-:S05]  /*4530*/  F2FP.F16.F32.PACK_AB R31, R66, R59 ;  /* 0x0000003b421f723e */ /* 0x000fca00000000ff */
[----:B------:R1:W-:Y:S01]  /*4540*/  STSM.16.M88.4 [R10+0x6000], R28 ;  /* 0x0060001c0a007844 */ /* 0x0003e20000000200 */
[----:B------:R-:W0:Y:S01]  /*4550*/  MUFU.EX2 R73, R73 ;  /* 0x0000004900497308 */ /* 0x000e220000000800 */
[----:B---3--:R-:W-:-:S07]  /*4560*/  FADD.FTZ R8, R72, R7 ;  /* 0x0000000748087221 */ /* 0x008fce0000010000 */
[----:B------:R-:W3:Y:S01]  /*4570*/  MUFU.EX2 R58, R58 ;  /* 0x0000003a003a7308 */ /* 0x000ee20000000800 */
[C---:B--2---:R-:W-:Y:S01]  /*4580*/  FADD.FTZ R27, R71.reuse, R22 ;  /* 0x00000016471b7221 */ /* 0x044fe20000010000 */
[----:B------:R-:W-:-:S06]  /*4590*/  F2FP.F16.F32.PACK_AB R25, R71, R70 ;  /* 0x000000464719723e */ /* 0x000fcc00000000ff */
[----:B------:R-:W2:Y:S01]  /*45a0*/  MUFU.EX2 R5, R5 ;  /* 0x0000000500057308 */ /* 0x000ea20000000800 */
[C---:B0-----:R-:W-:Y:S01]  /*45b0*/  FADD.FTZ R7, R73.reuse, R8 ;  /* 0x0000000849077221 */ /* 0x041fe20000010000 */
[----:B------:R-:W-:-:S06]  /*45c0*/  F2FP.F16.F32.PACK_AB R24, R73, R72 ;  /* 0x000000484918723e */ /* 0x000fcc00000000ff */
[----:B------:R-:W-:Y:S01]  /*45d0*/  MUFU.EX2 R76, R76 ;  /* 0x0000004c004c7308 */ /* 0x000fe20000000800 */
[----:B---3--:R-:W-:-:S07]  /*45e0*/  FADD.FTZ R8, R58, R27 ;  /* 0x0000001b3a087221 */ /* 0x008fce0000010000 */
[----:B------:R-:W0:Y:S01]  /*45f0*/  MUFU.EX2 R77, R77 ;  /* 0x0000004d004d7308 */ /* 0x000e220000000800 */
[C---:B--2---:R-:W-:Y:S01]  /*4600*/  F2FP.F16.F32.PACK_AB R27, R5.reuse, R58 ;  /* 0x0000003a051b723e */ /* 0x044fe200000000ff */
[----:B------:R-:W-:-:S06]  /*4610*/  FADD.FTZ R5, R5, R8 ;  /* 0x0000000805057221 */ /* 0x000fcc0000010000 */
[----:B------:R-:W2:Y:S08]  /*4620*/  MUFU.EX2 R54, R54 ;  /* 0x0000003600367308 */ /* 0x000eb00000000800 */
[----:B------:R-:W3:Y:S01]  /*4630*/  MUFU.EX2 R67, R67 ;  /* 0x0000004300437308 */ /* 0x000ee20000000800 */
[----:B0-----:R-:W-:Y:S01]  /*4640*/  F2FP.F16.F32.PACK_AB R26, R77, R76 ;  /* 0x0000004c4d1a723e */ /* 0x001fe200000000ff */
[----:B------:R-:W-:-:S04]  /*4650*/  FADD.FTZ R76, R76, R7 ;  /* 0x000000074c4c7221 */ /* 0x000fc80000010000 */
[----:B------:R1:W-:Y:S01]  /*4660*/  STSM.16.M88.4 [R9+0x6000], R24 ;  /* 0x0060001809007844 */ /* 0x0003e20000000200 */
[----:B------:R-:W-:Y:S01]  /*4670*/  FADD.FTZ R77, R77, R76 ;  /* 0x0000004c4d4d7221 */ /* 0x000fe20000010000 */
[----:B------:R-:W0:Y:S01]  /*4680*/  MUFU.EX2 R74, R74 ;  /* 0x0000004a004a7308 */ /* 0x000e220000000800 */
[----:B--2---:R-:W-:Y:S01]  /*4690*/  F2FP.F16.F32.PACK_AB R33, R63, R54 ;  /* 0x000000363f21723e */ /* 0x004fe200000000ff */
[----:B------:R-:W-:Y:S01]  /*46a0*/  FADD.FTZ R8, R54, R5 ;  /* 0x0000000536087221 */ /* 0x000fe20000010000 */
[----:B------:R-:W-:-:S03]  /*46b0*/  VIADD R5, R10, 0x6000 ;  /* 0x000060000a057836 */ /* 0x000fc60000000000 */
[----:B------:R-:W-:Y:S02]  /*46c0*/  FADD.FTZ R8, R63, R8 ;  /* 0x000000083f087221 */ /* 0x000fe40000010000 */
[----:B------:R-:W-:Y:S02]  /*46d0*/  MUFU.EX2 R80, R80 ;  /* 0x0000005000507308 */ /* 0x000fe40000000800 */
[----:B---3--:R-:W-:-:S06]  /*46e0*/  FADD.FTZ R7, R67, R8 ;  /* 0x0000000843077221 */ /* 0x008fcc0000010000 */
[----:B------:R-:W2:Y:S01]  /*46f0*/  MUFU.EX2 R81, R81 ;  /* 0x0000005100517308 */ /* 0x000ea20000000800 */
[C---:B0-----:R-:W-:Y:S01]  /*4700*/  F2FP.F16.F32.PACK_AB R35, R74.reuse, R67 ;  /* 0x000000434a23723e */ /* 0x041fe200000000ff */
[----:B------:R-:W-:-:S06]  /*4710*/  FADD.FTZ R7, R74, R7 ;  /* 0x000000074a077221 */ /* 0x000fcc0000010000 */
[----:B------:R-:W0:Y:S08]  /*4720*/  MUFU.EX2 R84, R84 ;  /* 0x0000005400547308 */ /* 0x000e300000000800 */
[----:B------:R-:W3:Y:S01]  /*4730*/  MUFU.EX2 R85, R85 ;  /* 0x0000005500557308 */ /* 0x000ee20000000800 */
[----:B--2---:R-:W-:Y:S01]  /*4740*/  F2FP.F16.F32.PACK_AB R32, R81, R80 ;  /* 0x000000505120723e */ /* 0x004fe200000000ff */
[----:B------:R-:W-:-:S04]  /*4750*/  FADD.FTZ R80, R80, R77 ;  /* 0x0000004d50507221 */ /* 0x000fc80000010000 */
[----:B------:R-:W-:-:S04]  /*4760*/  FADD.FTZ R81, R81, R80 ;  /* 0x0000005051517221 */ /* 0x000fc80000010000 */
[----:B0-----:R-:W-:Y:S01]  /*4770*/  FADD.FTZ R8, R84, R81 ;  /* 0x0000005154087221 */ /* 0x001fe20000010000 */
[----:B---3--:R-:W-:-:S03]  /*4780*/  F2FP.F16.F32.PACK_AB R34, R85, R84 ;  /* 0x000000545522723e */ /* 0x008fc600000000ff */
[----:B------:R-:W-:Y:S02]  /*4790*/  FADD.FTZ R8, R85, R8 ;  /* 0x0000000855087221 */ /* 0x000fe40000010000 */
[----:B------:R1:W-:Y:S01]  /*47a0*/  STSM.16.M88.4 [R6+0x6000], R32 ;  /* 0x0060002006007844 */ /* 0x0003e20000000200 */
[----:B------:R0:W-:Y:S06]  /*47b0*/  MEMBAR.ALL.CTA ;  /* 0x0000000000007992 */ /* 0x0001ec0000008000 */
[----:B0-----:R-:W0:Y:S02]  /*47c0*/  FENCE.VIEW.ASYNC.S ;  /* 0x00000000000073c6 */ /* 0x001e240000000000 */
[----:B0-----:R-:W-:Y:S01]  /*47d0*/  NOP ;  /* 0x0000000000007918 */ /* 0x001fe20000000000 */
[----:B------:R-:W-:Y:S05]  /*47e0*/  @P2 BRA `(.L_x_10224) ;  /* 0x0000000000442947 */ /* 0x000fea0003800000 */
        /* <DEDUP_REMOVED lines=10> */
.L_x_10225:
[----:B------:R-:W-:-:S11]  /*4890*/  UISETP.NE.AND UP2, UPT, UR5, 0x1, UPT ;  /* 0x000000010500788c */ /* 0x000fd6000bf45270 */
[----:B------:R-:W-:Y:S02]  /*48a0*/  @UP2 ULDC.64 UR18, c[0x0][0x9e8] ;  /* 0x00027a0000122ab9 */ /* 0x000fe40000000a00 */
[----:B------:R-:W-:-:S04]  /*48b0*/  UIMAD.WIDE.U32 UR14, UR6, UR18, URZ ;  /* 0x00000012060e72a5 */ /* 0x000fc8000f8e003f */
[----:B------:R-:W-:-:S12]  /*48c0*/  @UP2 USHF.R.U32.HI UR6, URZ, UR19, UR15 ;  /* 0x000000133f062299 */ /* 0x000fd8000801160f */
.L_x_10226:
[----:B------:R-:W-:-:S04]  /*48d0*/  UIMAD UR5, UR6, UR5, UR5 ;  /* 0x00000005060572a4 */ /* 0x000fc8000f8e0205 */
[----:B------:R-:W-:-:S04]  /*48e0*/  UISETP.LT.AND UP2, UPT, UR4, UR5, UPT ;  /* 0x000000050400728c */ /* 0x000fc8000bf41270 */
[----:B------:R-:W-:-:S12]  /*48f0*/  USEL UR4, UR4, UR5, UP2 ;  /* 0x0000000504047287 */ /* 0x000fd80009000000 */
.L_x_10224:
[----:B------:R-:W-:Y:S01]  /*4900*/  USHF.R.S32.HI UR5, URZ, 0x1f, UR4 ;  /* 0x0000001f3f057899 */ /* 0x000fe20008011404 */
[----:B------:R-:W-:Y:S02]  /*4910*/  CS2R R134, SRZ ;  /* 0x0000000000867805 */ /* 0x000fe4000001ff00 */
[----:B------:R-:W-:Y:S02]  /*4920*/  CS2R R132, SRZ ;  /* 0x0000000000847805 */ /* 0x000fe4000001ff00 */
[----:B------:R-:W-:Y:S01]  /*4930*/  CS2R R130, SRZ ;  /* 0x0000000000827805 */ /* 0x000fe2000001ff00 */
[----:B------:R-:W-:Y:S01]  /*4940*/  ULEA.HI UR5, UR5, UR4, URZ, 0x7 ;  /* 0x0000000405057291 */ /* 0x000fe2000f8f383f */
[----:B------:R-:W-:Y:S02]  /*4950*/  CS2R R128, SRZ ;  /* 0x0000000000807805 */ /* 0x000fe4000001ff00 */
[----:B------:R-:W-:Y:S01]  /*4960*/  CS2R R126, SRZ ;  /* 0x00000000007e7805 */ /* 0x000fe2000001ff00 */
[----:B------:R-:W-:Y:S01]  /*4970*/  UMOV UR4, URZ ;  /* 0x0000003f00047c82 */ /* 0x000fe20008000000 */
        /* <DEDUP_REMOVED lines=10> */
[----:B------:R-:W-:Y:S01]  /*4a20*/  CS2R R110, SRZ ;  /* 0x00000000006e7805 */ /* 0x000fe2000001ff00 */
[----:B------:R-:W-:Y:S01]  /*4a30*/  UMOV UR5, URZ ;  /* 0x0000003f00057c82 */ /* 0x000fe20008000000 */
[----:B------:R-:W-:Y:S02]  /*4a40*/  CS2R R108, SRZ ;  /* 0x00000000006c7805 */ /* 0x000fe4000001ff00 */
[----:B------:R-:W-:Y:S02]  /*4a50*/  CS2R R106, SRZ ;  /* 0x00000000006a7805 */ /* 0x000fe4000001ff00 */
[----:B------:R-:W-:Y:S02]  /*4a60*/  ISETP.GE.AND P2, PT, R14, UR28, PT ;  /* 0x0000001c0e007c0c */ /* 0x000fe4000bf46270 */
        /* <DEDUP_REMOVED lines=12> */
[----:B------:R-:W-:Y:S01]  /*4b30*/  UMOV UR6, URZ ;  /* 0x0000003f00067c82 */ /* 0x000fe20008000000 */
[----:B------:R-:W-:Y:S01]  /*4b40*/  ULDC UR29, c[0x0][0x9e4] ;  /* 0x00027900001d7ab9 */ /* 0x000fe20000000800 */
[----:B------:R-:W-:Y:S01]  /*4b50*/  ULDC UR31, c[0x0][0x2f0] ;  /* 0x0000bc00001f7ab9 */ /* 0x000fe20000000800 */
[----:B------:R-:W-:Y:S01]  /*4b60*/  ULDC UR30, c[0x0][0x988] ;  /* 0x00026200001e7ab9 */ /* 0x000fe20000000800 */
[----:B------:R-:W-:-:S05]  /*4b70*/  ULDC UR38, c[0x0][0x9e0] ;  /* 0x0002780000267ab9 */ /* 0x000fca0000000800 */
.L_x_10244:
[----:B------:R-:W-:Y:S01]  /*4b80*/  UIADD3 UR4, UR6, 0x1, URZ ;  /* 0x0000000106047890 */ /* 0x000fe2000fffe03f */
[----:B------:R-:W-:-:S03]  /*4b90*/  ISETP.NE.AND P3, PT, RZ, UR37, PT ;  /* 0x00000025ff007c0c */ /* 0x000fc6000bf65270 */
[----:B------:R-:W-:-:S04]  /*4ba0*/  UISETP.NE.AND UP2, UPT, UR4, 0x2, UPT ;  /* 0x000000020400788c */ /* 0x000fc8000bf45270 */
[----:B------:R-:W-:Y:S02]  /*4bb0*/  USEL UR5, URZ, 0x1, UP2 ;  /* 0x000000013f057887 */ /* 0x000fe40009000000 */
[----:B------:R-:W-:Y:S02]  /*4bc0*/  USEL UR4, UR4, URZ, UP2 ;  /* 0x0000003f04047287 */ /* 0x000fe40009000000 */
[----:B------:R-:W-:Y:S02]  /*4bd0*/  ULOP3.LUT UR5, UR40, UR5, URZ, 0x3c, !UPT ;  /* 0x0000000528057292 */ /* 0x000fe4000f8e3c3f */
[----:B0-----:R-:W-:Y:S10]  /*4be0*/  @P3 BRA `(.L_x_10228) ;  /* 0x00000000002c3947 */ /* 0x001ff40003800000 */
[----:B------:R-:W-:Y:S05]  /*4bf0*/  @!P0 BRA `(.L_x_10229) ;  /* 0x0000000000048947 */ /* 0x000fea0003800000 */
[----:B------:R-:W-:Y:S01]  /*4c00*/  BPT.TRAP 0x1 ;  /* 0x000000040000795c */ /* 0x000fe20000300000 */
.L_x_10229:
[----:B------:R-:W-:Y:S01]  /*4c10*/  ULEA UR10, UR4, UR36, 0x3 ;  /* 0x00000024040a7291 */ /* 0x000fe2000f8e183f */
[----:B------:R-:W-:-:S05]  /*4c20*/  IMAD.U32 R13, RZ, RZ, UR5 ;  /* 0x00000005ff0d7e24 */ /* 0x000fca000f8e00ff */
[----:B------:R-:W-:-:S04]  /*4c30*/  SHF.L.U32 R13, R13, 0x1f, RZ ;  /* 0x0000001f0d0d7819 */ /* 0x000fc800000006ff */
[----:B------:R0:W2:Y:S01]  /*4c40*/  SYNCS.PHASECHK.TRANS64.TRYWAIT P2, [UR10+0x2d830], R13 ;  /* 0x02d8300dff0075a7 */ /* 0x0000a2000804014a */
[----:B------:R-:W-:Y:S05]  /*4c50*/  @!P0 BRA `(.L_x_10230) ;  /* 0x0000000000048947 */ /* 0x000fea0003800000 */
[----:B------:R-:W-:Y:S01]  /*4c60*/  BPT.TRAP 0x1 ;  /* 0x000000040000795c */ /* 0x000fe20000300000 */
.L_x_10230:
[----:B--2---:R-:W-:Y:S05]  /*4c70*/  @P2 BRA `(.L_x_10228) ;  /* 0x0000000000082947 */ /* 0x004fea0003800000 */
[----:B------:R-:W2:Y:S02]  /*4c80*/  SYNCS.PHASECHK.TRANS64.TRYWAIT P2, [UR10+0x2d830], R13 ;  /* 0x02d8300dff0075a7 */ /* 0x000ea4000804014a */
[----:B--2---:R-:W-:Y:S05]  /*4c90*/  @!P2 BRA `(.L_x_10231) ;  /* 0x000000e800aca947 */ /* 0x004fea0003800000 */
.L_x_10228:
[----:B0-2---:R-:W-:Y:S01]  /*4ca0*/  VIADD R13, R19, 0x8 ;  /* 0x00000008130d7836 */ /* 0x005fe20000000000 */
[----:B------:R-:W-:Y:S01]  /*4cb0*/  R2UR UR32, R20 ;  /* 0x00000000142072ca */ /* 0x000fe200000e0000 */
[----:B------:R-:W-:Y:S01]  /*4cc0*/  UIMAD UR34, UR4, 0x600, UR7 ;  /* 0x00000600042278a4 */ /* 0x000fe2000f8e0207 */
        /* <DEDUP_REMOVED lines=13> */
[----:B-1----:R-:W-:-:S06]  /*4da0*/  WARPGROUP.ARRIVE ;  /* 0x00000000000079c5 */ /* 0x002fcc0000000000 */
        /* <DEDUP_REMOVED lines=20> */
.L_x_10233:
[----:B------:R-:W-:Y:S01]  /*4ef0*/  ULEA UR10, UR6, UR36, 0x3 ;  /* 0x00000024060a7291 */ /* 0x000fe2000f8e183f */
[----:B------:R-:W-:-:S05]  /*4f00*/  IMAD.U32 R13, RZ, RZ, UR40 ;  /* 0x00000028ff0d7e24 */ /* 0x000fca000f8e00ff */
[----:B------:R-:W-:-:S04]  /*4f10*/  SHF.L.U32 R13, R13, 0x1f, RZ ;  /* 0x0000001f0d0d7819 */ /* 0x000fc800000006ff */
[----:B------:R0:W1:Y:S01]  /*4f20*/  SYNCS.PHASECHK.TRANS64.TRYWAIT P2, [UR10+0x2d850], R13 ;  /* 0x02d8500dff0075a7 */ /* 0x000062000804014a */
[----:B------:R-:W-:Y:S05]  /*4f30*/  @!P0 BRA `(.L_x_10234) ;  /* 0x0000000000048947 */ /* 0x000fea0003800000 */
[----:B------:R-:W-:Y:S01]  /*4f40*/  BPT.TRAP 0x1 ;  /* 0x000000040000795c */ /* 0x000fe20000300000 */
.L_x_10234:
[----:B-1----:R-:W-:Y:S05]  /*4f50*/  @P2 BRA `(.L_x_10232) ;  /* 0x0000000000082947 */ /* 0x002fea0003800000 */
[----:B------:R-:W1:Y:S02]  /*4f60*/  SYNCS.PHASECHK.TRANS64.TRYWAIT P2, [UR10+0x2d850], R13 ;  /* 0x02d8500dff0075a7 */ /* 0x000e64000804014a */
[----:B-1----:R-:W-:Y:S05]  /*4f70*/  @!P2 BRA `(.L_x_10235) ;  /* 0x000000e8000ca947 */ /* 0x002fea0003800000 */
.L_x_10232:
[----:B------:R-:W-:Y:S01]  /*4f80*/  UIADD3 UR10, UR36, 0x400, URZ ;  /* 0x00000400240a7890 */ /* 0x000fe2000fffe03f */
[----:B------:R-:W-:Y:S01]  /*4f90*/  WARPGROUP.ARRIVE ;  /* 0x00000000000079c5 */ /* 0x000fe20000000000 */
[----:B------:R-:W-:Y:S01]  /*4fa0*/  ULOP3.LUT UR11, UR39, 0x10000, URZ, 0xfc, !UPT ;  /* 0x00010000270b7892 */ /* 0x000fe2000f8efc3f */
[----:B------:R-:W-:Y:S01]  /*4fb0*/  PLOP3.LUT P2, PT, PT, PT, UP0, 0x80, 0x0 ;  /* 0x000000000000781c */ /* 0x000fe20003f4f008 */
[----:B------:R-:W-:Y:S01]  /*4fc0*/  USHF.R.U32.HI UR10, URZ, 0x4, UR10 ;  /* 0x000000043f0a7899 */ /* 0x000fe2000801160a */
[----:B------:R-:W-:Y:S01]  /*4fd0*/  PLOP3.LUT P3, PT, PT, PT, UP0, 0x80, 0x0 ;  /* 0x000000000000781c */ /* 0x000fe20003f6f008 */
[----:B------:R-:W-:Y:S01]  /*4fe0*/  UMOV UR33, 0x40000040 ;  /* 0x4000004000217882 */ /* 0x000fe20000000000 */
[----:B------:R-:W-:Y:S01]  /*4ff0*/  UMOV UR35, 0x80000020 ;  /* 0x8000002000237882 */ /* 0x000fe20000000000 */
[----:B------:R-:W-:Y:S01]  /*5000*/  ULOP3.LUT UR10, UR10, 0x3fff, URZ, 0xc0, !UPT ;  /* 0x00003fff0a0a7892 */ /* 0x000fe2000f8ec03f */
[----:B------:R-:W-:Y:S01]  /*5010*/  IMAD.MOV.U32 R142, RZ, RZ, R0 ;  /* 0x000000ffff8e7224 */ /* 0x000fe200078e0000 */
[----:B------:R-:W-:Y:S01]  /*5020*/  UMOV UR32, UR11 ;  /* 0x0000000b00207c82 */ /* 0x000fe20008000000 */
[----:B-1----:R-:W-:Y:S01]  /*5030*/  VIADD R22, R19, 0x9 ;  /* 0x0000000913167836 */ /* 0x002fe20000000000 */
[----:B------:R-:W-:Y:S01]  /*5040*/  ULOP3.LUT UR10, UR10, 0x2000000, URZ, 0xfc, !UPT ;  /* 0x020000000a0a7892 */ /* 0x000fe2000f8efc3f */
[----:B------:R-:W-:Y:S01]  /*5050*/  IMAD.SHL.U32 R140, R14, 0x80, RZ ;  /* 0x000000800e8c7824 */ /* 0x000fe200078e00ff */
[----:B------:R-:W-:Y:S01]  /*5060*/  R2UR UR14, R4 ;  /* 0x00000000040e72ca */ /* 0x000fe200000e0000 */
[----:B------:R-:W-:Y:S01]  /*5070*/  IMAD.U32 R23, RZ, RZ, UR4 ;  /* 0x00000004ff177e24 */ /* 0x000fe2000f8e00ff */
[----:B------:R-:W-:-:S04]  /*5080*/  UIMAD UR10, UR6, 0x600, UR10 ;  /* 0x00000600060a78a4 */ /* 0x000fc8000f8e020a */
[----:B------:R-:W-:-:S03]  /*5090*/  @!P1 LEA R23, R23, UR36, 0x3 ;  /* 0x0000002417179c11 */ /* 0x000fc6000f8e18ff */
[----:B------:R-:W-:Y:S02]  /*50a0*/  UMOV UR34, UR10 ;  /* 0x0000000a00227c82 */ /* 0x000fe40008000000 */
[----:B------:R-:W-:Y:S01]  /*50b0*/  HGMMA.64x96x16.F32 R88, gdesc[UR32].tnspB, R88, gsb0 ;  /* 0x41600000205879f0 */ /* 0x000fe20008000858 */
[----:B------:R-:W-:Y:S01]  /*50c0*/  UIADD3 UR32, UR11, 0x2, URZ ;  /* 0x000000020b207890 */ /* 0x000fe2000fffe03f */
[----:B------:R-:W-:Y:S01]  /*50d0*/  @!P1 VIADD R23, R23, 0x2d840 ;  /* 0x0002d84017179836 */ /* 0x000fe20000000000 */
[----:B------:R-:W-:Y:S01]  /*50e0*/  UIADD3 UR34, UR10, 0x40, URZ ;  /* 0x000000400a227890 */ /* 0x000fe2000fffe03f */
[----:B------:R-:W-:Y:S01]  /*50f0*/  UMOV UR33, 0x40000040 ;  /* 0x4000004000217882 */ /* 0x000fe20000000000 */
[----:B------:R-:W-:Y:S02]  /*5100*/  UMOV UR35, 0x80000020 ;  /* 0x8000002000237882 */ /* 0x000fe40000000000 */
[----:B------:R-:W-:Y:S01]  /*5110*/  @!P1 PRMT R23, RZ, 0x654, R23 ;  /* 0x00000654ff179816 */ /* 0x000fe20000000017 */
        /* <DEDUP_REMOVED lines=42> */
[----:B------:R-:W-:Y:S02]  /*53c0*/  @UP0 ULDC UR10, c[0x0][0x44c] ;  /* 0x00011300000a0ab9 */ /* 0x000fe40000000800 */
[----:B0-----:R-:W-:Y:S01]  /*53d0*/  @P2 IMAD.HI.U32 R13, R0, UR10, RZ ;  /* 0x0000000a000d2c27 */ /* 0x001fe2000f8e00ff */
[----:B------:R-:W-:Y:S01]  /*53e0*/  @UP0 ULDC UR10, c[0x0][0x450] ;  /* 0x00011400000a0ab9 */ /* 0x000fe20000000800 */
[----:B------:R-:W-:-:S03]  /*53f0*/  ISETP.GE.U32.AND P2, PT, R2, 0x180, PT ;  /* 0x000001800200780c */ /* 0x000fc60003f46070 */
[----:B------:R-:W-:Y:S02]  /*5400*/  @P3 SHF.R.U32.HI R142, RZ, UR10, R13 ;  /* 0x0000000aff8e3c19 */ /* 0x000fe4000801160d */
[----:B------:R-:W0:Y:S01]  /*5410*/  LDC R13, c[0x0][0x288] ;  /* 0x0000a200ff0d7b82 */ /* 0x000e220000000800 */
[----:B------:R-:W-:Y:S02]  /*5420*/  SEL R136, R22, 0x9, !P2 ;  /* 0x0000000916887807 */ /* 0x000fe40005000000 */
[----:B------:R-:W1:Y:S01]  /*5430*/  SHFL.IDX PT, R141, R142, RZ, 0x1c1f ;  /* 0x001c1fff8e8d7589 */ /* 0x000e6200000e0000 */
[----:B------:R-:W-:Y:S02]  /*5440*/  IADD3 R22, -R140, 0x1, RZ ;  /* 0x000000018c167810 */ /* 0x000fe40007ffe1ff */
[----:B------:R-:W-:-:S03]  /*5450*/  PLOP3.LUT P2, PT, PT, PT, UP1, 0x40, 0x0 ;  /* 0x000000000000781c */ /* 0x000fc60003f4e818 */
[----:B------:R-:W-:-:S04]  /*5460*/  IMAD R137, R3, -0x2, R22 ;  /* 0xfffffffe03897824 */ /* 0x000fc800078e0216 */
[----:B------:R-:W-:-:S04]  /*5470*/  IMAD R22, R18, UR31, R137 ;  /* 0x0000001f12167c24 */ /* 0x000fc8000f8e0289 */
[----:B0-----:R-:W-:-:S04]  /*5480*/  IMAD.IADD R22, R22, 0x1, -R13 ;  /* 0x0000000116167824 */ /* 0x001fc800078e0a0d */
[C---:B------:R-:W-:Y:S02]  /*5490*/  VIADD R139, R22.reuse, UR38 ;  /* 0x00000026168b7c36 */ /* 0x040fe40008000000 */
[----:B------:R-:W-:-:S04]  /*54a0*/  VIADD R138, R22, UR14 ;  /* 0x0000000e168a7c36 */ /* 0x000fc80008000000 */
[----:B-1----:R-:W-:Y:S01]  /*54b0*/  IMAD.IADD R22, R141, 0x1, R138 ;  /* 0x000000018d167824 */ /* 0x002fe200078e028a */
[----:B------:R-:W-:Y:S02]  /*54c0*/  WARPGROUP.DEPBAR.LE gsb0, 0x0 ;  /* 0x00008000000079c5 */ /* 0x000fe40000010000 */
[----:B------:R-:W-:-:S06]  /*54d0*/  WARPGROUP.ARRIVE ;  /* 0x00000000000079c5 */ /* 0x000fcc0000000000 */
[----:B------:R-:W-:Y:S03]  /*54e0*/  HGMMA.64x96x16.F32 R88, gdesc[UR32].tnspB, R88, gsb0 ;  /* 0x41600000205879f0 */ /* 0x000fe60008000858 */
[----:B------:R-:W-:Y:S02]  /*54f0*/  WARPGROUP.DEPBAR.LE gsb0, 0x0 ;  /* 0x00008000000079c5 */ /* 0x000fe40000010000 */
[----:B------:R0:W-:Y:S06]  /*5500*/  BAR.ARV R136, 0x100 ;  /* 0x000400880000751d */ /* 0x0001ec0000002000 */
[----:B------:R1:W-:Y:S02]  /*5510*/  @!P1 SYNCS.ARRIVE.TRANS64.RED.A1T0 RZ, [R23+URZ], RZ ;  /* 0x000000ff17ff99a7 */ /* 0x0003e4000810043f */
[----:B-1----:R-:W-:Y:S01]  /*5520*/  IMAD.IADD R23, R141, 0x1, R139 ;  /* 0x000000018d177824 */ /* 0x002fe200078e028b */
[----:B0-----:R-:W-:Y:S06]  /*5530*/  @P2 BRA `(.L_x_10236) ;  /* 0x00000000005c2947 */ /* 0x001fec0003800000 */
        /* <DEDUP_REMOVED lines=13> */
.L_x_10238:
[----:B------:R-:W-:-:S05]  /*5610*/  IMAD.U32 R143, RZ, RZ, UR29 ;  /* 0x0000001dff8f7e24 */ /* 0x000fca000f8e00ff */
[----:B------:R-:W-:-:S13]  /*5620*/  ISETP.NE.AND P2, PT, R143, 0x1, PT ;  /* 0x000000018f00780c */ /* 0x000fda0003f45270 */
[----:B------:R-:W0:Y:S02]  /*5630*/  @P2 LDC.64 R136, c[0x0][0x9e8] ;  /* 0x00027a00ff882b82 */ /* 0x000e240000000a00 */
[----:B0-----:R-:W-:-:S05]  /*5640*/  @P2 IMAD.HI.U32 R136, R141, R136, RZ ;  /* 0x000000888d882227 */ /* 0x001fca00078e00ff */
[----:B------:R-:W-:-:S07]  /*5650*/  @P2 SHF.R.U32.HI R141, RZ, R137, R136 ;  /* 0x00000089ff8d2219 */ /* 0x000fce0000011688 */
.L_x_10239:
[----:B------:R-:W-:Y:S05]  /*5660*/  BSYNC B0 ;  /* 0x0000000000007941 */ /* 0x000fea0003800000 */
.L_x_10237:
[----:B------:R-:W-:-:S04]  /*5670*/  IMAD R136, R141, R143, -R140 ;  /* 0x0000008f8d887224 */ /* 0x000fc800078e0a8c */
[----:B------:R-:W-:-:S05]  /*5680*/  IMAD R136, R3, -0x2, R136 ;  /* 0xfffffffe03887824 */ /* 0x000fca00078e0288 */
[----:B------:R-:W-:Y:S02]  /*5690*/  VIADDMNMX R23, R136, R143, R23, PT ;  /* 0x0000008f88177246 */ /* 0x000fe40003800117 */
[----:B------:R-:W-:-:S07]  /*56a0*/  VIMNMX R22, R22, R136, !PT ;  /* 0x0000008816167248 */ /* 0x000fce0007fe0100 */
.L_x_10236:
        /* <DEDUP_REMOVED lines=115> */
.L_x_10242:
[----:B------:R-:W-:-:S05]  /*5de0*/  IMAD.U32 R24, RZ, RZ, UR29 ;  /* 0x0000001dff187e24 */ /* 0x000fca000f8e00ff */
[----:B------:R-:W-:-:S13]  /*5df0*/  ISETP.NE.AND P3, PT, R24, 0x1, PT ;  /* 0x000000011800780c */ /* 0x000fda0003f65270 */
[----:B------:R-:W0:Y:S02]  /*5e00*/  @P3 LDC.64 R22, c[0x0][0x9e8] ;  /* 0x00027a00ff163b82 */ /* 0x000e240000000a00 */
[----:B0-----:R-:W-:-:S05]  /*5e10*/  @P3 IMAD.HI.U32 R22, R137, R22, RZ ;  /* 0x0000001689163227 */ /* 0x001fca00078e00ff */
[----:B------:R-:W-:-:S07]  /*5e20*/  @P3 SHF.R.U32.HI R137, RZ, R23, R22 ;  /* 0x00000017ff893219 */ /* 0x000fce0000011616 */
.L_x_10243:
[----:B------:R-:W-:Y:S05]  /*5e30*/  BSYNC B0 ;  /* 0x0000000000007941 */ /* 0x000fea0003800000 */
.L_x_10241:
[----:B------:R-:W-:-:S04]  /*5e40*/  IMAD R140, R137, R24, -R140 ;  /* 0x00000018898c7224 */ /* 0x000fc800078e0a8c */
[----:B------:R-:W-:-:S05]  /*5e50*/  IMAD R140, R3, -0x2, R140 ;  /* 0xfffffffe038c7824 */ /* 0x000fca00078e028c */
[----:B------:R-:W-:Y:S02]  /*5e60*/  VIADDMNMX R139, R140, R24, R139, PT ;  /* 0x000000188c8b7246 */ /* 0x000fe4000380018b */
[----:B------:R-:W-:-:S07]  /*5e70*/  VIMNMX R138, R138, R140, !PT ;  /* 0x0000008c8a8a7248 */ /* 0x000fce0007fe0100 */
.L_x_10240:
        /* <DEDUP_REMOVED lines=21> */
[----:B------:R-:W-:Y:S02]  /*5fd0*/  ISETP.GT.AND P5, PT, R138, RZ, P2 ;  /* 0x000000ff8a00720c */ /* 0x000fe400017a4270 */
        /* <DEDUP_REMOVED lines=13> */
[----:B------:R-:W-:Y:S02]  /*60b0*/  ISETP.LT.OR P3, PT, R139, 0xa, P3 ;  /* 0x0000000a8b00780c */ /* 0x000fe40001f61670 */
[----:B------:R-:W-:Y:S02]  /*60c0*/  FMNMX.FTZ R23, R57, R22, !PT ;  /* 0x0000001639177209 */ /* 0x000fe40007810000 */
[----:B------:R-:W-:-:S02]  /*60d0*/  ISETP.LT.OR P4, PT, R139, 0x11, P4 ;  /* 0x000000118b00780c */ /* 0x000fc40002781670 */
[----:B------:R-:W-:Y:S02]  /*60e0*/  FMNMX.FTZ R22, R60, R23, !PT ;  /* 0x000000173c167209 */ /* 0x000fe40007810000 */
[----:B------:R-:W-:Y:S02]  /*60f0*/  FSEL R31, R31, -INF , !P3 ;  /* 0xff8000001f1f7808 */ /* 0x000fe40005800000 */
        /* <DEDUP_REMOVED lines=26> */
[----:B------:R-:W-:Y:S01]  /*62a0*/  FSEL R46, R46, -INF , !P4 ;  /* 0xff8000002e2e7808 */ /* 0x000fe20006000000 */
[----:B------:R-:W0:Y:S01]  /*62b0*/  SHFL.BFLY PT, R22, R23, 0x2, 0x1f ;  /* 0x0c401f0017167f89 */ /* 0x000e2200000e0000 */
[----:B------:R-:W-:-:S04]  /*62c0*/  ISETP.GT.AND P4, PT, R138, 0x30, P2 ;  /* 0x000000308a00780c */ /* 0x000fc80001784270 */
[----:B------:R-:W-:-:S04]  /*62d0*/  ISETP.LT.OR P4, PT, R139, 0x31, P4 ;  /* 0x000000318b00780c */ /* 0x000fc80002781670 */
[----:B------:R-:W-:Y:S02]  /*62e0*/  FSEL R50, R50, -INF , !P4 ;  /* 0xff80000032327808 */ /* 0x000fe40006000000 */
[----:B------:R-:W-:-:S04]  /*62f0*/  ISETP.GT.AND P4, PT, R138, 0x39, P2 ;  /* 0x000000398a00780c */ /* 0x000fc80001784270 */
[----:B------:R-:W-:-:S04]  /*6300*/  ISETP.LT.OR P4, PT, R139, 0x3a, P4 ;  /* 0x0000003a8b00780c */ /* 0x000fc80002781670 */
[----:B------:R-:W-:Y:S02]  /*6310*/  FSEL R55, R55, -INF , !P4 ;  /* 0xff80000037377808 */ /* 0x000fe40006000000 */
[----:B------:R-:W-:Y:S02]  /*6320*/  ISETP.GT.AND P4, PT, R138, 0x48, P2 ;  /* 0x000000488a00780c */ /* 0x000fe40001784270 */
[----:B0-----:R-:W-:Y:S02]  /*6330*/  FMNMX.FTZ R24, R23, R22, !PT ;  /* 0x0000001617187209 */ /* 0x001fe40007810000 */
[----:B------:R-:W-:-:S03]  /*6340*/  ISETP.LT.OR P4, PT, R139, 0x49, P4 ;  /* 0x000000498b00780c */ /* 0x000fc60002781670 */
[----:B------:R-:W0:Y:S01]  /*6350*/  SHFL.BFLY PT, R137, R24, 0x1, 0x1f ;  /* 0x0c201f0018897f89 */ /* 0x000e2200000e0000 */
[----:B------:R-:W-:Y:S02]  /*6360*/  FSEL R62, R62, -INF , !P4 ;  /* 0xff8000003e3e7808 */ /* 0x000fe40006000000 */
        /* <DEDUP_REMOVED lines=8> */
[----:B------:R-:W-:Y:S02]  /*63f0*/  ISETP.LT.OR P4, PT, R139, 0x6a, P4 ;  /* 0x0000006a8b00780c */ /* 0x000fe40002781670 */
[C---:B------:R-:W-:Y:S01]  /*6400*/  FSETP.NEU.FTZ.AND P6, PT, R22.reuse, -INF , PT ;  /* 0xff8000001600780b */ /* 0x040fe20003fdd000 */
[----:B------:R-:W-:-:S05]  /*6410*/  FMUL.FTZ R136, R22, UR10 ;  /* 0x0000000a16887c20 */ /* 0x000fca0008410000 */
[----:B------:R-:W-:-:S05]  /*6420*/  FSEL R24, R136, RZ, P6 ;  /* 0x000000ff88187208 */ /* 0x000fca0003000000 */
[--C-:B------:R-:W-:Y:S01]  /*6430*/  FFMA.FTZ R137, R32, UR10, -R24.reuse ;  /* 0x0000000a20897c23 */ /* 0x100fe20008010818 */
[----:B------:R-:W-:Y:S01]  /*6440*/  FSEL R32, R26, -INF , !P5 ;  /* 0xff8000001a207808 */ /* 0x000fe20006800000 */
        /* <DEDUP_REMOVED lines=9> */
[----:B------:R-:W-:Y:S01]  /*64e0*/  ISETP.LT.OR P5, PT, R139, 0x2a, P3 ;  /* 0x0000002a8b00780c */ /* 0x000fe20001fa1670 */
[--C-:B------:R-:W-:Y:S01]  /*64f0*/  FFMA.FTZ R142, R53, UR10, -R24.reuse ;  /* 0x0000000a358e7c23 */ /* 0x100fe20008010818 */
[----:B------:R-:W-:Y:S01]  /*6500*/  FMNMX.FTZ R140, R30, R33, !PT ;  /* 0x000000211e8c7209 */ /* 0x000fe20007810000 */
[--C-:B------:R-:W-:Y:S01]  /*6510*/  FFMA.FTZ R33, R36, UR10, -R24.reuse ;  /* 0x0000000a24217c23 */ /* 0x100fe20008010818 */
[----:B------:R-:W-:Y:S01]  /*6520*/  ISETP.GT.AND P3, PT, R138, 0x31, P2 ;  /* 0x000000318a00780c */ /* 0x000fe20001764270 */
[----:B------:R-:W-:Y:S01]  /*6530*/  FFMA.FTZ R85, R85, UR10, -R24 ;  /* 0x0000000a55557c23 */ /* 0x000fe20008010818 */
[----:B0-----:R-:W-:Y:S01]  /*6540*/  FMNMX.FTZ R137, R31, R140, !PT ;  /* 0x0000008c1f897209 */ /* 0x001fe20007810000 */
[----:B------:R-:W-:Y:S01]  /*6550*/  MUFU.EX2 R23, R23 ;  /* 0x0000001700177308 */ /* 0x000fe20000000800 */
[----:B------:R-:W-:-:S02]  /*6560*/  FSEL R47, R47, -INF , !P5 ;  /* 0xff8000002f2f7808 */ /* 0x000fc40006800000 */
[----:B------:R-:W-:Y:S02]  /*6570*/  FMNMX.FTZ R36, R34, R137, !PT ;  /* 0x0000008922247209 */ /* 0x000fe40007810000 */
[----:B------:R-:W-:Y:S02]  /*6580*/  ISETP.GT.AND P5, PT, R138, 0x38, P2 ;  /* 0x000000388a00780c */ /* 0x000fe400017a4270 */
[----:B------:R-:W-:Y:S01]  /*6590*/  FMNMX.FTZ R37, R35, R36, !PT ;  /* 0x0000002423257209 */ /* 0x000fe20007810000 */
[----:B------:R-:W-:Y:S01]  /*65a0*/  MUFU.EX2 R136, R136 ;  /* 0x0000008800887308 */ /* 0x000fe20000000800 */
[----:B------:R-:W-:Y:S02]  /*65b0*/  ISETP.LT.OR P3, PT, R139, 0x32, P3 ;  /* 0x000000328b00780c */ /* 0x000fe40001f61670 */
[----:B------:R-:W-:Y:S01]  /*65c0*/  FMNMX.FTZ R140, R38, R37, !PT ;  /* 0x00000025268c7209 */ /* 0x000fe20007810000 */
[----:B------:R-:W-:Y:S01]  /*65d0*/  FFMA.FTZ R37, R40, UR10, -R24 ;  /* 0x0000000a28257c23 */ /* 0x000fe20008010818 */
[----:B------:R-:W-:-:S02]  /*65e0*/  FSEL R51, R51, -INF , !P3 ;  /* 0xff80000033337808 */ /* 0x000fc40005800000 */
[----:B------:R-:W-:Y:S01]  /*65f0*/  FMNMX.FTZ R137, R39, R140, !PT ;  /* 0x0000008c27897209 */ /* 0x000fe20007810000 */
[----:B------:R0:W-:Y:S01]  /*6600*/  MUFU.EX2 R36, R141 ;  /* 0x0000008d00247308 */ /* 0x0001e20000000800 */
[----:B------:R-:W-:Y:S02]  /*6610*/  ISETP.LT.OR P5, PT, R139, 0x39, P5 ;  /* 0x000000398b00780c */ /* 0x000fe40002fa1670 */
[----:B------:R-:W-:Y:S02]  /*6620*/  FMNMX.FTZ R40, R42, R137, !PT ;  /* 0x000000892a287209 */ /* 0x000fe40007810000 */
[----:B------:R-:W-:Y:S02]  /*6630*/  ISETP.GT.AND P3, PT, R138, 0x40, P2 ;  /* 0x000000408a00780c */ /* 0x000fe40001764270 */
[----:B------:R-:W-:Y:S01]  /*6640*/  FSEL R54, R54, -INF , !P5 ;  /* 0xff80000036367808 */ /* 0x000fe20006800000 */
[----:B------:R-:W-:Y:S01]  /*6650*/  MUFU.EX2 R25, R25 ;  /* 0x0000001900197308 */ /* 0x000fe20000000800 */
[----:B0-----:R-:W-:Y:S01]  /*6660*/  FFMA.FTZ R141, R41, UR10, -R24 ;  /* 0x0000000a298d7c23 */ /* 0x001fe20008010818 */
[----:B------:R-:W-:-:S02]  /*6670*/  FMNMX.FTZ R41, R43, R40, !PT ;  /* 0x000000282b297209 */ /* 0x000fc40007810000 */
[----:B------:R-:W-:Y:S02]  /*6680*/  ISETP.GT.AND P5, PT, R138, 0x41, P2 ;  /* 0x000000418a00780c */ /* 0x000fe400017a4270 */
[----:B------:R-:W-:Y:S01]  /*6690*/  FMNMX.FTZ R140, R46, R41, !PT ;  /* 0x000000292e8c7209 */ /* 0x000fe20007810000 */
[--C-:B------:R-:W-:Y:S01]  /*66a0*/  FFMA.FTZ R41, R44, UR10, -R24.reuse ;  /* 0x0000000a2c297c23 */ /* 0x100fe20008010818 */
[----:B------:R0:W-:Y:S01]  /*66b0*/  MUFU.EX2 R40, R141 ;  /* 0x0000008d00287308 */ /* 0x0001e20000000800 */
[----:B------:R-:W-:Y:S02]  /*66c0*/  ISETP.LT.OR P3, PT, R139, 0x41, P3 ;  /* 0x000000418b00780c */ /* 0x000fe40001f61670 */
[----:B------:R-:W-:Y:S02]  /*66d0*/  FMNMX.FTZ R137, R47, R140, !PT ;  /* 0x0000008c2f897209 */ /* 0x000fe40007810000 */
[----:B------:R-:W-:Y:S02]  /*66e0*/  ISETP.LT.OR P5, PT, R139, 0x42, P5 ;  /* 0x000000428b00780c */ /* 0x000fe40002fa1670 */
[----:B------:R-:W-:Y:S01]  /*66f0*/  FMNMX.FTZ R44, R50, R137, !PT ;  /* 0x00000089322c7209 */ /* 0x000fe20007810000 */
[----:B------:R-:W-:Y:S01]  /*6700*/  MUFU.EX2 R28, R28 ;  /* 0x0000001c001c7308 */ /* 0x000fe20000000800 */
[----:B0-----:R-:W-:Y:S01]  /*6710*/  FFMA.FTZ R141, R45, UR10, -R24 ;  /* 0x0000000a2d8d7c23 */ /* 0x001fe20008010818 */
[----:B------:R-:W-:-:S02]  /*6720*/  FSEL R58, R58, -INF , !P3 ;  /* 0xff8000003a3a7808 */ /* 0x000fc40005800000 */
[----:B------:R-:W-:Y:S02]  /*6730*/  FMNMX.FTZ R45, R51, R44, !PT ;  /* 0x0000002c332d7209 */ /* 0x000fe40007810000 */
[----:B------:R-:W-:Y:S02]  /*6740*/  ISETP.GT.AND P3, PT, R138, 0x49, P2 ;  /* 0x000000498a00780c */ /* 0x000fe40001764270 */
[----:B------:R-:W-:Y:S01]  /*6750*/  FMNMX.FTZ R140, R54, R45, !PT ;  /* 0x0000002d368c7209 */ /* 0x000fe20007810000 */
[----:B------:R-:W-:Y:S01]  /*6760*/  FFMA.FTZ R45, R48, UR10, -R24 ;  /* 0x0000000a302d7c23 */ /* 0x000fe20008010818 */
[----:B------:R-:W-:Y:S01]  /*6770*/  FSEL R59, R59, -INF , !P5 ;  /* 0xff8000003b3b7808 */ /* 0x000fe20006800000 */
[----:B------:R0:W-:Y:S01]  /*6780*/  MUFU.EX2 R44, R141 ;  /* 0x0000008d002c7308 */ /* 0x0001e20000000800 */
[----:B------:R-:W-:Y:S02]  /*6790*/  FMNMX.FTZ R137, R55, R140, !PT ;  /* 0x0000008c37897209 */ /* 0x000fe40007810000 */
[----:B------:R-:W-:-:S02]  /*67a0*/  ISETP.GT.AND P5, PT, R138, 0x50, P2 ;  /* 0x000000508a00780c */ /* 0x000fc400017a4270 */
[----:B------:R-:W-:Y:S02]  /*67b0*/  FMNMX.FTZ R48, R58, R137, !PT ;  /* 0x000000893a307209 */ /* 0x000fe40007810000 */
[----:B------:R-:W-:Y:S01]  /*67c0*/  ISETP.LT.OR P3, PT, R139, 0x4a, P3 ;  /* 0x0000004a8b00780c */ /* 0x000fe20001f61670 */
[----:B------:R-:W-:Y:S01]  /*67d0*/  MUFU.EX2 R29, R29 ;  /* 0x0000001d001d7308 */ /* 0x000fe20000000800 */
[--C-:B0-----:R-:W-:Y:S01]  /*67e0*/  FFMA.FTZ R141, R49, UR10, -R24.reuse ;  /* 0x0000000a318d7c23 */ /* 0x101fe20008010818 */
[----:B------:R-:W-:Y:S02]  /*67f0*/  FMNMX.FTZ R49, R59, R48, !PT ;  /* 0x000000303b317209 */ /* 0x000fe40007810000 */
[----:B------:R-:W-:Y:S02]  /*6800*/  FSEL R63, R63, -INF , !P3 ;  /* 0xff8000003f3f7808 */ /* 0x000fe40005800000 */
[----:B------:R-:W-:Y:S02]  /*6810*/  ISETP.LT.OR P5, PT, R139, 0x51, P5 ;  /* 0x000000518b00780c */ /* 0x000fe40002fa1670 */
[----:B------:R-:W-:Y:S01]  /*6820*/  FMNMX.FTZ R140, R62, R49, !PT ;  /* 0x000000313e8c7209 */ /* 0x000fe20007810000 */
[----:B------:R-:W-:Y:S01]  /*6830*/  FFMA.FTZ R49, R52, UR10, -R24 ;  /* 0x0000000a34317c23 */ /* 0x000fe20008010818 */
[----:B------:R-:W-:Y:S01]  /*6840*/  ISETP.GT.AND P3, PT, R138, 0x58, P2 ;  /* 0x000000588a00780c */ /* 0x000fe20001764270 */
[----:B------:R0:W-:Y:S01]  /*6850*/  MUFU.EX2 R48, R141 ;  /* 0x0000008d00307308 */ /* 0x0001e20000000800 */
[----:B------:R-:W-:-:S02]  /*6860*/  FSEL R66, R66, -INF , !P5 ;  /* 0xff80000042427808 */ /* 0x000fc40006800000 */
[----:B------:R-:W-:Y:S02]  /*6870*/  FMNMX.FTZ R137, R63, R140, !PT ;  /* 0x0000008c3f897209 */ /* 0x000fe40007810000 */
[----:B------:R-:W-:Y:S02]  /*6880*/  ISETP.GT.AND P5, PT, R138, 0x59, P2 ;  /* 0x000000598a00780c */ /* 0x000fe400017a4270 */
[C---:B------:R-:W-:Y:S01]  /*6890*/  ISETP.LT.OR P3, PT, R139.reuse, 0x59, P3 ;  /* 0x000000598b00780c */ /* 0x040fe20001f61670 */
[----:B------:R-:W-:Y:S01]  /*68a0*/  MUFU.EX2 R33, R33 ;  /* 0x0000002100217308 */ /* 0x000fe20000000800 */
[----:B------:R-:W-:Y:S02]  /*68b0*/  FMNMX.FTZ R52, R66, R137, !PT ;  /* 0x0000008942347209 */ /* 0x000fe40007810000 */
[----:B------:R-:W-:Y:S02]  /*68c0*/  ISETP.LT.OR P5, PT, R139, 0x5a, P5 ;  /* 0x0000005a8b00780c */ /* 0x000fe40002fa1670 */
[----:B------:R-:W-:-:S02]  /*68d0*/  FSEL R70, R70, -INF , !P3 ;  /* 0xff80000046467808 */ /* 0x000fc40005800000 */
[----:B------:R-:W-:Y:S01]  /*68e0*/  FMNMX.FTZ R53, R67, R52, !PT ;  /* 0x0000003443357209 */ /* 0x000fe20007810000 */
[----:B------:R-:W-:Y:S01]  /*68f0*/  MUFU.EX2 R37, R37 ;  /* 0x0000002500257308 */ /* 0x000fe20000000800 */
[----:B------:R-:W-:Y:S02]  /*6900*/  ISETP.GT.AND P3, PT, R138, 0x61, P2 ;  /* 0x000000618a00780c */ /* 0x000fe40001764270 */
[----:B------:R-:W-:Y:S02]  /*6910*/  FSEL R71, R71, -INF , !P5 ;  /* 0xff80000047477808 */ /* 0x000fe40006800000 */
[----:B------:R-:W-:Y:S01]  /*6920*/  FMNMX.FTZ R140, R70, R53, !PT ;  /* 0x00000035468c7209 */ /* 0x000fe20007810000 */
[----:B------:R-:W-:Y:S01]  /*6930*/  FFMA.FTZ R53, R56, UR10, -R24 ;  /* 0x0000000a38357c23 */ /* 0x000fe20008010818 */
[----:B------:R-:W-:Y:S01]  /*6940*/  ISETP.GT.AND P5, PT, R138, 0x68, P2 ;  /* 0x000000688a00780c */ /* 0x000fe200017a4270 */
[----:B------:R-:W-:Y:S01]  /*6950*/  MUFU.EX2 R52, R142 ;  /* 0x0000008e00347308 */ /* 0x000fe20000000800 */
[----:B------:R-:W-:-:S02]  /*6960*/  ISETP.LT.OR P3, PT, R139, 0x62, P3 ;  /* 0x000000628b00780c */ /* 0x000fc40001f61670 */
[----:B------:R-:W-:Y:S02]  /*6970*/  FMNMX.FTZ R137, R71, R140, !PT ;  /* 0x0000008c47897209 */ /* 0x000fe40007810000 */
[----:B------:R-:W-:Y:S02]  /*6980*/  FSEL R75, R75, -INF , !P3 ;  /* 0xff8000004b4b7808 */ /* 0x000fe40005800000 */
[----:B------:R-:W-:Y:S01]  /*6990*/  ISETP.LT.OR P5, PT, R139, 0x69, P5 ;  /* 0x000000698b00780c */ /* 0x000fe20002fa1670 */
[----:B------:R-:W-:Y:S01]  /*69a0*/  MUFU.EX2 R41, R41 ;  /* 0x0000002900297308 */ /* 0x000fe20000000800 */
[----:B------:R-:W-:Y:S01]  /*69b0*/  FMNMX.FTZ R56, R74, R137, !PT ;  /* 0x000000894a387209 */ /* 0x000fe20007810000 */
[----:B------:R-:W-:Y:S01]  /*69c0*/  FFMA.FTZ R137, R57, UR10, -R24 ;  /* 0x0000000a39897c23 */ /* 0x000fe20008010818 */
[----:B------:R-:W-:Y:S02]  /*69d0*/  ISETP.GT.AND P3, PT, R138, 0x70, P2 ;  /* 0x000000708a00780c */ /* 0x000fe40001764270 */
[----:B------:R-:W-:-:S02]  /*69e0*/  FSEL R140, R78, -INF , !P5 ;  /* 0xff8000004e8c7808 */ /* 0x000fc40006800000 */
[----:B------:R-:W-:Y:S01]  /*69f0*/  FMNMX.FTZ R57, R75, R56, !PT ;  /* 0x000000384b397209 */ /* 0x000fe20007810000 */
[----:B------:R-:W-:Y:S01]  /*6a00*/  MUFU.EX2 R45, R45 ;  /* 0x0000002d002d7308 */ /* 0x000fe20000000800 */
[----:B------:R-:W-:Y:S02]  /*6a10*/  ISETP.GT.AND P5, PT, R138, 0x71, P2 ;  /* 0x000000718a00780c */ /* 0x000fe400017a4270 */
[----:B0-----:R-:W-:Y:S02]  /*6a20*/  FSEL R141, R79, -INF , !P4 ;  /* 0xff8000004f8d7808 */ /* 0x001fe40006000000 */
[C---:B------:R-:W-:Y:S02]  /*6a30*/  ISETP.LT.OR P3, PT, R139.reuse, 0x71, P3 ;  /* 0x000000718b00780c */ /* 0x040fe40001f61670 */
[----:B------:R-:W-:Y:S01]  /*6a40*/  FMNMX.FTZ R78, R140, R57, !PT ;  /* 0x000000398c4e7209 */ /* 0x000fe20007810000 */
[----:B------:R-:W-:Y:S01]  /*6a50*/  FFMA.FTZ R57, R60, UR10, -R24 ;  /* 0x0000000a3c397c23 */ /* 0x000fe20008010818 */
[----:B------:R-:W-:Y:S01]  /*6a60*/  ISETP.GT.AND P4, PT, R138, 0x78, P2 ;  /* 0x000000788a00780c */ /* 0x000fe20001784270 */
[----:B------:R0:W-:Y:S01]  /*6a70*/  MUFU.EX2 R56, R137 ;  /* 0x0000008900387308 */ /* 0x0001e20000000800 */
[----:B------:R-:W-:-:S02]  /*6a80*/  ISETP.LT.OR P5, PT, R139, 0x72, P5 ;  /* 0x000000728b00780c */ /* 0x000fc40002fa1670 */
[----:B------:R-:W-:Y:S02]  /*6a90*/  FSEL R82, R82, -INF , !P3 ;  /* 0xff80000052527808 */ /* 0x000fe40005800000 */
[----:B------:R-:W-:Y:S02]  /*6aa0*/  FMNMX.FTZ R79, R141, R78, !PT ;  /* 0x0000004e8d4f7209 */ /* 0x000fe40007810000 */
[----:B------:R-:W-:Y:S01]  /*6ab0*/  ISETP.GT.AND P2, PT, R138, 0x79, P2 ;  /* 0x000000798a00780c */ /* 0x000fe20001744270 */
[----:B------:R-:W-:Y:S01]  /*6ac0*/  MUFU.EX2 R49, R49 ;  /* 0x0000003100317308 */ /* 0x000fe20000000800 */
[----:B------:R-:W-:Y:S01]  /*6ad0*/  ISETP.LT.OR P4, PT, R139, 0x79, P4 ;  /* 0x000000798b00780c */ /* 0x000fe20002781670 */
[----:B0-----:R-:W-:Y:S01]  /*6ae0*/  FFMA.FTZ R137, R61, UR10, -R24 ;  /* 0x0000000a3d897c23 */ /* 0x001fe20008010818 */
[----:B------:R-:W-:Y:S02]  /*6af0*/  FSEL R83, R83, -INF , !P5 ;  /* 0xff80000053537808 */ /* 0x000fe40006800000 */
[----:B------:R-:W-:-:S02]  /*6b00*/  FMNMX.FTZ R60, R82, R79, !PT ;  /* 0x0000004f523c7209 */ /* 0x000fc40007810000 */
[----:B------:R-:W-:Y:S01]  /*6b10*/  ISETP.LT.OR P2, PT, R139, 0x7a, P2 ;  /* 0x0000007a8b00780c */ /* 0x000fe20001741670 */
[----:B------:R-:W-:Y:S01]  /*6b20*/  MUFU.EX2 R53, R53 ;  /* 0x0000003500357308 */ /* 0x000fe20000000800 */
[----:B------:R-:W-:Y:S02]  /*6b30*/  FSEL R86, R86, -INF , !P4 ;  /* 0xff80000056567808 */ /* 0x000fe40006000000 */
[----:B------:R-:W-:Y:S02]  /*6b40*/  FMNMX.FTZ R61, R83, R60, !PT ;  /* 0x0000003c533d7209 */ /* 0x000fe40007810000 */
[----:B------:R-:W-:Y:S02]  /*6b50*/  FSEL R87, R87, -INF , !P2 ;  /* 0xff80000057577808 */ /* 0x000fe40005000000 */
        /* <DEDUP_REMOVED lines=8> */
[--C-:B------:R-:W-:Y:S01]  /*6be0*/  FFMA.FTZ R73, R76, UR10, -R24.reuse ;  /* 0x0000000a4c497c23 */ /* 0x100fe20008010818 */
[----:B------:R-:W0:Y:S01]  /*6bf0*/  SHFL.BFLY PT, R79, R78, 0x2, 0x1f ;  /* 0x0c401f004e4f7f89 */ /* 0x000e2200000e0000 */
[--C-:B------:R-:W-:Y:S01]  /*6c00*/  FFMA.FTZ R76, R77, UR10, -R24.reuse ;  /* 0x0000000a4d4c7c23 */ /* 0x100fe20008010818 */
[--C-:B------:R-:W-:Y:S01]  /*6c10*/  FFMA.FTZ R77, R80, UR10, -R24.reuse ;  /* 0x0000000a504d7c23 */ /* 0x100fe20008010818 */
[----:B------:R-:W-:Y:S01]  /*6c20*/  FFMA.FTZ R80, R81, UR10, -R24 ;  /* 0x0000000a51507c23 */ /* 0x000fe20008010818 */
[----:B------:R-:W-:Y:S01]  /*6c30*/  FSEL R81, R22, RZ, P6 ;  /* 0x000000ff16517208 */ /* 0x000fe20003000000 */
[----:B------:R-:W-:Y:S04]  /*6c40*/  MUFU.EX2 R60, R137 ;  /* 0x00000089003c7308 */ /* 0x000fe80000000800 */
[----:B------:R-:W-:-:S04]  /*6c50*/  FADD.FTZ R12, -R81, R12 ;  /* 0x0000000c510c7221 */ /* 0x000fc80000010100 */
[----:B------:R-:W-:Y:S01]  /*6c60*/  FMUL.FTZ R12, R12, UR10 ;  /* 0x0000000a0c0c7c20 */ /* 0x000fe20008410000 */
[----:B------:R-:W-:Y:S08]  /*6c70*/  MUFU.EX2 R57, R57 ;  /* 0x0000003900397308 */ /* 0x000ff00000000800 */
[----:B------:R-:W1:Y:S01]  /*6c80*/  MUFU.EX2 R12, R12 ;  /* 0x0000000c000c7308 */ /* 0x000e620000000800 */
[----:B0-----:R-:W-:Y:S01]  /*6c90*/  FMNMX.FTZ R79, R78, R79, !PT ;  /* 0x0000004f4e4f7209 */ /* 0x001fe20007810000 */
[----:B------:R-:W-:-:S04]  /*6ca0*/  FFMA.FTZ R78, R84, UR10, -R24 ;  /* 0x0000000a544e7c23 */ /* 0x000fc80008010818 */
[----:B------:R-:W0:Y:S02]  /*6cb0*/  SHFL.BFLY PT, R138, R79, 0x1, 0x1f ;  /* 0x0c201f004f8a7f89 */ /* 0x000e2400000e0000 */
[----:B------:R-:W-:Y:S08]  /*6cc0*/  MUFU.EX2 R61, R61 ;  /* 0x0000003d003d7308 */ /* 0x000ff00000000800 */
[----:B------:R-:W-:Y:S01]  /*6cd0*/  MUFU.EX2 R64, R64 ;  /* 0x0000004000407308 */ /* 0x000fe20000000800 */
[-C--:B-1----:R-:W-:Y:S01]  /*6ce0*/  FMUL.FTZ R88, R88, R12.reuse ;  /* 0x0000000c58587220 */ /* 0x082fe20000410000 */
        /* <DEDUP_REMOVED lines=12> */
[----:B------:R-:W-:Y:S01]  /*6db0*/  FMUL.FTZ R112, R112, R12 ;  /* 0x0000000c70707220 */ /* 0x000fe20000410000 */
[----:B0-----:R-:W-:Y:S01]  /*6dc0*/  FMNMX.FTZ R79, R79, R138, !PT ;  /* 0x0000008a4f4f7209 */ /* 0x001fe20007810000 */
[----:B------:R-:W-:Y:S01]  /*6dd0*/  MUFU.EX2 R68, R68 ;  /* 0x0000004400447308 */ /* 0x000fe20000000800 */
[----:B------:R-:W-:Y:S01]  /*6de0*/  F2FP.F16.F32.PACK_AB R138, R28, R25 ;  /* 0x000000191c8a723e */ /* 0x000fe200000000ff */
[-C--:B------:R-:W-:Y:S01]  /*6df0*/  FMUL.FTZ R113, R113, R12.reuse ;  /* 0x0000000c71717220 */ /* 0x080fe20000410000 */
[C---:B------:R-:W-:Y:S01]  /*6e00*/  FSETP.NEU.FTZ.AND P2, PT, R79.reuse, -INF , PT ;  /* 0xff8000004f00780b */ /* 0x040fe20003f5d000 */
[----:B------:R-:W-:Y:S01]  /*6e10*/  FMUL.FTZ R24, R79, UR10 ;  /* 0x0000000a4f187c20 */ /* 0x000fe20008410000 */
[-C--:B------:R-:W-:Y:S01]  /*6e20*/  FMUL.FTZ R116, R116, R12.reuse ;  /* 0x0000000c74747220 */ /* 0x080fe20000410000 */
[-C--:B------:R-:W-:Y:S01]  /*6e30*/  FMUL.FTZ R117, R117, R12.reuse ;  /* 0x0000000c75757220 */ /* 0x080fe20000410000 */
[-C--:B------:R-:W-:Y:S01]  /*6e40*/  FMUL.FTZ R120, R120, R12.reuse ;  /* 0x0000000c78787220 */ /* 0x080fe20000410000 */
[----:B------:R-:W-:Y:S01]  /*6e50*/  MUFU.EX2 R69, R69 ;  /* 0x0000004500457308 */ /* 0x000fe20000000800 */
[----:B------:R-:W-:Y:S01]  /*6e60*/  FSEL R24, R24, RZ, P2 ;  /* 0x000000ff18187208 */ /* 0x000fe20001000000 */
[-C--:B------:R-:W-:Y:S01]  /*6e70*/  FMUL.FTZ R121, R121, R12.reuse ;  /* 0x0000000c79797220 */ /* 0x080fe20000410000 */
[-C--:B------:R-:W-:Y:S01]  /*6e80*/  FMUL.FTZ R124, R124, R12.reuse ;  /* 0x0000000c7c7c7220 */ /* 0x080fe20000410000 */
[-C--:B------:R-:W-:Y:S01]  /*6e90*/  FMUL.FTZ R125, R125, R12.reuse ;  /* 0x0000000c7d7d7220 */ /* 0x080fe20000410000 */
[----:B------:R-:W-:Y:S01]  /*6ea0*/  FMUL.FTZ R128, R128, R12 ;  /* 0x0000000c80807220 */ /* 0x000fe20000410000 */
        /* <DEDUP_REMOVED lines=9> */
[----:B------:R-:W-:Y:S01]  /*6f40*/  MUFU.EX2 R137, R137 ;  /* 0x0000008900897308 */ /* 0x000fe20000000800 */
[----:B------:R-:W-:Y:S01]  /*6f50*/  FMUL.FTZ R30, R30, UR10 ;  /* 0x0000000a1e1e7c20 */ /* 0x000fe20008410000 */
[----:B------:R-:W-:Y:S01]  /*6f60*/  FFMA.FTZ R39, R42, UR10, -R24 ;  /* 0x0000000a2a277c23 */ /* 0x000fe20008010818 */
[----:B------:R-:W-:-:S02]  /*6f70*/  IMAD.U32 R42, RZ, RZ, UR6 ;  /* 0x00000006ff2a7e24 */ /* 0x000fc4000f8e00ff */
[--C-:B------:R-:W-:Y:S01]  /*6f80*/  FFMA.FTZ R146, R31, UR10, -R24.reuse ;  /* 0x0000000a1f927c23 */ /* 0x100fe20008010818 */
[--C-:B------:R-:W-:Y:S01]  /*6f90*/  FFMA.FTZ R142, R47, UR10, -R24.reuse ;  /* 0x0000000a2f8e7c23 */ /* 0x100fe20008010818 */
[----:B------:R-:W-:Y:S01]  /*6fa0*/  FFMA.FTZ R47, R12, R8, R23 ;  /* 0x000000080c2f7223 */ /* 0x000fe20000010017 */
[--C-:B------:R-:W-:Y:S01]  /*6fb0*/  FFMA.FTZ R31, R50, UR10, -R24.reuse ;  /* 0x0000000a321f7c23 */ /* 0x100fe20008010818 */
[----:B------:R-:W0:Y:S01]  /*6fc0*/  MUFU.EX2 R30, R30 ;  /* 0x0000001e001e7308 */ /* 0x000e220000000800 */
[----:B------:R-:W-:Y:S01]  /*6fd0*/  @!P1 LEA R42, R42, UR36, 0x3 ;  /* 0x000000242a2a9c11 */ /* 0x000fe2000f8e18ff */
[C---:B------:R-:W-:Y:S01]  /*6fe0*/  FADD.FTZ R8, R136.reuse, R47 ;  /* 0x0000002f88087221 */ /* 0x040fe20000010000 */
[----:B------:R-:W-:Y:S01]  /*6ff0*/  F2FP.F16.F32.PACK_AB R136, R136, R23 ;  /* 0x000000178888723e */ /* 0x000fe200000000ff */
[--C-:B------:R-:W-:Y:S01]  /*7000*/  FFMA.FTZ R84, R43, UR10, -R24.reuse ;  /* 0x0000000a2b547c23 */ /* 0x100fe20008010818 */
[----:B------:R-:W-:Y:S01]  /*7010*/  FFMA.FTZ R43, R46, UR10, -R24 ;  /* 0x0000000a2e2b7c23 */ /* 0x000fe20008010818 */
[----:B------:R-:W-:-:S02]  /*7020*/  @!P1 VIADD R42, R42, 0x2d860 ;  /* 0x0002d8602a2a9836 */ /* 0x000fc40000000000 */
[----:B------:R-:W-:Y:S01]  /*7030*/  FADD.FTZ R47, R25, R8 ;  /* 0x00000008192f7221 */ /* 0x000fe20000010000 */
[----:B------:R-:W1:Y:S01]  /*7040*/  MUFU.EX2 R144, R144 ;  /* 0x0000009000907308 */ /* 0x000e620000000800 */
[--C-:B------:R-:W-:Y:S01]  /*7050*/  FFMA.FTZ R32, R51, UR10, -R24.reuse ;  /* 0x0000000a33207c23 */ /* 0x100fe20008010818 */
[----:B------:R-:W-:Y:S01]  /*7060*/  FFMA.FTZ R51, R54, UR10, -R24 ;  /* 0x0000000a36337c23 */ /* 0x000fe20008010818 */
[----:B------:R-:W-:Y:S01]  /*7070*/  @!P1 PRMT R42, RZ, 0x654, R42 ;  /* 0x00000654ff2a9816 */ /* 0x000fe2000000002a */
[----:B------:R-:W-:Y:S01]  /*7080*/  FADD.FTZ R47, R28, R47 ;  /* 0x0000002f1c2f7221 */ /* 0x000fe20000010000 */
[--C-:B------:R-:W-:Y:S01]  /*7090*/  FFMA.FTZ R46, R55, UR10, -R24.reuse ;  /* 0x0000000a372e7c23 */ /* 0x100fe20008010818 */
[--C-:B------:R-:W-:Y:S01]  /*70a0*/  FFMA.FTZ R15, R58, UR10, -R24.reuse ;  /* 0x0000000a3a0f7c23 */ /* 0x100fe20008010818 */
[----:B------:R1:W-:Y:S01]  /*70b0*/  @!P1 SYNCS.ARRIVE.TRANS64.RED.A1T0 RZ, [R42+URZ], RZ ;  /* 0x000000ff2aff99a7 */ /* 0x0003e2000810043f */
[----:B------:R-:W2:Y:S01]  /*70c0*/  MUFU.EX2 R139, R139 ;  /* 0x0000008b008b7308 */ /* 0x000ea20000000800 */
[----:B0-----:R-:W-:Y:S01]  /*70d0*/  FFMA.FTZ R7, R30, R7, R137 ;  /* 0x000000071e077223 */ /* 0x001fe20000010089 */
[----:B------:R-:W-:Y:S01]  /*70e0*/  FADD.FTZ R28, R26, R47 ;  /* 0x0000002f1a1c7221 */ /* 0x000fe20000010000 */
[--C-:B------:R-:W-:Y:S01]  /*70f0*/  FFMA.FTZ R54, R59, UR10, -R24.reuse ;  /* 0x0000000a3b367c23 */ /* 0x100fe20008010818 */
[--C-:B------:R-:W-:Y:S01]  /*7100*/  FFMA.FTZ R59, R62, UR10, -R24.reuse ;  /* 0x0000000a3e3b7c23 */ /* 0x100fe20008010818 */
[----:B------:R-:W-:Y:S01]  /*7110*/  FFMA.FTZ R8, R63, UR10, -R24 ;  /* 0x0000000a3f087c23 */ /* 0x000fe20008010818 */
[----:B------:R-:W-:Y:S01]  /*7120*/  FADD.FTZ R50, R29, R28 ;  /* 0x0000001c1d327221 */ /* 0x000fe20000010000 */
        /* <DEDUP_REMOVED lines=28> */
[----:B------:R-:W-:Y:S01]  /*72f0*/  F2FP.F16.F32.PACK_AB R40, R40, R37 ;  /* 0x000000252828723e */ /* 0x000fe200000000ff */
[----:B------:R-:W-:Y:S01]  /*7300*/  STSM.16.M88.4 [R11+0x21800], R136 ;  /* 0x021800880b007844 */ /* 0x000fe20000000200 */
[----:B------:R-:W-:Y:S01]  /*7310*/  F2FP.F16.F32.PACK_AB R66, R68, R65 ;  /* 0x000000414442723e */ /* 0x000fe200000000ff */
[C---:B------:R-:W-:Y:S01]  /*7320*/  FADD.FTZ R50, R48.reuse, R47 ;  /* 0x0000002f30327221 */ /* 0x040fe20000010000 */
[----:B------:R-:W-:Y:S01]  /*7330*/  F2FP.F16.F32.PACK_AB R48, R48, R45 ;  /* 0x0000002d3030723e */ /* 0x000fe200000000ff */
[----:B------:R-:W1:Y:S01]  /*7340*/  MUFU.EX2 R38, R38 ;  /* 0x0000002600267308 */ /* 0x000e620000000800 */
[----:B--2---:R-:W-:Y:S01]  /*7350*/  FADD.FTZ R42, R34, R23 ;  /* 0x00000017222a7221 */ /* 0x004fe20000010000 */
[----:B------:R-:W-:Y:S01]  /*7360*/  FFMA.FTZ R23, R74, UR10, -R24 ;  /* 0x0000000a4a177c23 */ /* 0x000fe20008010818 */
[----:B------:R-:W-:Y:S01]  /*7370*/  F2FP.F16.F32.PACK_AB R24, R29, R26 ;  /* 0x0000001a1d18723e */ /* 0x000fe200000000ff */
[----:B------:R-:W-:Y:S01]  /*7380*/  FADD.FTZ R29, R49, R50 ;  /* 0x00000032311d7221 */ /* 0x000fe20000010000 */
[----:B------:R-:W-:Y:S01]  /*7390*/  F2FP.F16.F32.PACK_AB R26, R36, R33 ;  /* 0x00000021241a723e */ /* 0x000fe200000000ff */
[----:B------:R-:W-:Y:S01]  /*73a0*/  UMOV UR6, UR4 ;  /* 0x0000000400067c82 */ /* 0x000fe20008000000 */
[----:B------:R-:W-:Y:S01]  /*73b0*/  ISETP.GT.AND P2, PT, R14, UR28, PT ;  /* 0x0000001c0e007c0c */ /* 0x000fe2000bf44270 */
[----:B------:R-:W2:Y:S01]  /*73c0*/  MUFU.EX2 R39, R39 ;  /* 0x0000002700277308 */ /* 0x000ea20000000800 */
[----:B0-----:R-:W-:Y:S01]  /*73d0*/  FADD.FTZ R25, R35, R42 ;  /* 0x0000002a23197221 */ /* 0x001fe20000010000 */
[----:B------:R-:W-:Y:S01]  /*73e0*/  FADD.FTZ R58, R52, R29 ;  /* 0x0000001d343a7221 */ /* 0x000fe20000010000 */
[-C--:B------:R-:W-:Y:S01]  /*73f0*/  FMUL.FTZ R129, R129, R12.reuse ;  /* 0x0000000c81817220 */ /* 0x080fe20000410000 */
[-C--:B------:R-:W-:Y:S01]  /*7400*/  FMUL.FTZ R132, R132, R12.reuse ;  /* 0x0000000c84847220 */ /* 0x080fe20000410000 */
[----:B------:R-:W-:Y:S01]  /*7410*/  FMUL.FTZ R133, R133, R12 ;  /* 0x0000000c85857220 */ /* 0x000fe20000410000 */
[----:B------:R-:W-:Y:S01]  /*7420*/  FADD.FTZ R33, R53, R58 ;  /* 0x0000003a35217221 */ /* 0x000fe20000010000 */
[----:B------:R-:W-:Y:S01]  /*7430*/  F2FP.F16.F32.PACK_AB R58, R60, R57 ;  /* 0x000000393c3a723e */ /* 0x000fe200000000ff */
[----:B------:R-:W0:Y:S01]  /*7440*/  MUFU.EX2 R84, R84 ;  /* 0x0000005400547308 */ /* 0x000e220000000800 */
[----:B-1----:R-:W-:Y:S01]  /*7450*/  FADD.FTZ R42, R38, R25 ;  /* 0x00000019262a7221 */ /* 0x002fe20000010000 */
[----:B------:R-:W-:-:S02]  /*7460*/  VIADD R14, R14, 0xffffffff ;  /* 0xffffffff0e0e7836 */ /* 0x000fc40000000000 */
        /* <DEDUP_REMOVED lines=30> */
[C---:B--2---:R-:W-:Y:S01]  /*7650*/  FADD.FTZ R42, R142.reuse, R25 ;  /* 0x000000198e2a7221 */ /* 0x044fe20000010000 */
[----:B------:R-:W-:Y:S01]  /*7660*/  F2FP.F16.F32.PACK_AB R43, R142, R43 ;  /* 0x0000002b8e2b723e */ /* 0x000fe200000000ff */
[----:B------:R-:W-:Y:S01]  /*7670*/  FMUL.FTZ R135, R135, R30 ;  /* 0x0000001e87877220 */ /* 0x000fe20000410000 */
[----:B------:R-:W-:-:S04]  /*7680*/  IMAD.MOV.U32 R12, RZ, RZ, R22 ;  /* 0x000000ffff0c7224 */ /* 0x000fc800078e0016 */
[----:B------:R-:W2:Y:S01]  /*7690*/  MUFU.EX2 R51, R51 ;  /* 0x0000003300337308 */ /* 0x000ea20000000800 */
[----:B0-----:R-:W-:Y:S01]  /*76a0*/  FADD.FTZ R25, R31, R42 ;  /* 0x0000002a1f197221 */ /* 0x001fe20000010000 */
[----:B------:R-:W-:Y:S02]  /*76b0*/  F2FP.F16.F32.PACK_AB R42, R44, R41 ;  /* 0x000000292c2a723e */ /* 0x000fe400000000ff */
[----:B------:R-:W-:-:S04]  /*76c0*/  F2FP.F16.F32.PACK_AB R41, R84, R39 ;  /* 0x000000275429723e */ /* 0x000fc800000000ff */
[----:B------:R-:W0:Y:S01]  /*76d0*/  MUFU.EX2 R46, R46 ;  /* 0x0000002e002e7308 */ /* 0x000e220000000800 */
[----:B-1----:R-:W-:Y:S01]  /*76e0*/  FADD.FTZ R50, R32, R25 ;  /* 0x0000001920327221 */ /* 0x002fe20000010000 */
[----:B------:R-:W-:Y:S02]  /*76f0*/  F2FP.F16.F32.PACK_AB R25, R34, R27 ;  /* 0x0000001b2219723e */ /* 0x000fe400000000ff */
[----:B------:R-:W-:Y:S01]  /*7700*/  F2FP.F16.F32.PACK_AB R27, R38, R35 ;  /* 0x00000023261b723e */ /* 0x000fe200000000ff */
[C---:B------:R-:W-:Y:S01]  /*7710*/  FADD.FTZ R38, R56.reuse, R33 ;  /* 0x0000002138267221 */ /* 0x040fe20000010000 */
[----:B------:R-:W-:Y:S02]  /*7720*/  F2FP.F16.F32.PACK_AB R56, R56, R53 ;  /* 0x000000353838723e */ /* 0x000fe400000000ff */
[----:B------:R-:W1:Y:S01]  /*7730*/  MUFU.EX2 R15, R15 ;  /* 0x0000000f000f7308 */ /* 0x000e620000000800 */
[----:B--2---:R-:W-:Y:S01]  /*7740*/  FADD.FTZ R29, R51, R50 ;  /* 0x00000032331d7221 */ /* 0x004fe20000010000 */
[----:B------:R-:W-:Y:S01]  /*7750*/  FADD.FTZ R33, R57, R38 ;  /* 0x0000002639217221 */ /* 0x000fe20000010000 */
[----:B------:R2:W-:Y:S01]  /*7760*/  STSM.16.M88.4 [R10], R24 ;  /* 0x000000180a007844 */ /* 0x0005e20000000200 */
[----:B------:R-:W-:-:S02]  /*7770*/  F2FP.F16.F32.PACK_AB R50, R52, R49 ;  /* 0x000000313432723e */ /* 0x000fc400000000ff */
[----:B------:R-:W-:Y:S01]  /*7780*/  FADD.FTZ R38, R60, R33 ;  /* 0x000000213c267221 */ /* 0x000fe20000010000 */
[----:B------:R-:W-:Y:S01]  /*7790*/  F2FP.F16.F32.PACK_AB R49, R32, R31 ;  /* 0x0000001f2031723e */ /* 0x000fe200000000ff */
[----:B------:R-:W3:Y:S01]  /*77a0*/  MUFU.EX2 R54, R54 ;  /* 0x0000003600367308 */ /* 0x000ee20000000800 */
[C---:B0-----:R-:W-:Y:S01]  /*77b0*/  FADD.FTZ R34, R46.reuse, R29 ;  /* 0x0000001d2e227221 */ /* 0x041fe20000010000 */
[----:B------:R-:W-:Y:S01]  /*77c0*/  FADD.FTZ R33, R61, R38 ;  /* 0x000000263d217221 */ /* 0x000fe20000010000 */
[----:B------:R-:W-:Y:S01]  /*77d0*/  F2FP.F16.F32.PACK_AB R51, R46, R51 ;  /* 0x000000332e33723e */ /* 0x000fe200000000ff */
[----:B------:R0:W-:Y:S02]  /*77e0*/  STSM.16.M88.4 [R9], R40 ;  /* 0x0000002809007844 */ /* 0x0001e40000000200 */
[C---:B------:R-:W-:Y:S01]  /*77f0*/  FADD.FTZ R38, R64.reuse, R33 ;  /* 0x0000002140267221 */ /* 0x040fe20000010000 */
[----:B------:R-:W-:Y:S01]  /*7800*/  F2FP.F16.F32.PACK_AB R64, R64, R61 ;  /* 0x0000003d4040723e */ /* 0x000fe200000000ff */
[----:B------:R-:W4:Y:S01]  /*7810*/  MUFU.EX2 R59, R59 ;  /* 0x0000003b003b7308 */ /* 0x000f220000000800 */
[----:B-1----:R-:W-:Y:S01]  /*7820*/  FADD.FTZ R29, R15, R34 ;  /* 0x000000220f1d7221 */ /* 0x002fe20000010000 */
[----:B------:R0:W-:Y:S01]  /*7830*/  STSM.16.M88.4 [R6], R48 ;  /* 0x0000003006007844 */ /* 0x0001e20000000200 */
[----:B--2---:R-:W-:-:S04]  /*7840*/  FADD.FTZ R27, R65, R38 ;  /* 0x00000026411b7221 */ /* 0x004fc80000010000 */
[----:B------:R-:W-:Y:S01]  /*7850*/  FADD.FTZ R26, R68, R27 ;  /* 0x0000001b441a7221 */ /* 0x000fe20000010000 */
[----:B------:R-:W1:Y:S01]  /*7860*/  MUFU.EX2 R8, R8 ;  /* 0x0000000800087308 */ /* 0x000e620000000800 */
[C---:B---3--:R-:W-:Y:S01]  /*7870*/  FADD.FTZ R34, R54.reuse, R29 ;  /* 0x0000001d36227221 */ /* 0x048fe20000010000 */
[----:B------:R-:W-:Y:S01]  /*7880*/  F2FP.F16.F32.PACK_AB R57, R54, R15 ;  /* 0x0000000f3639723e */ /* 0x000fe200000000ff */
[----:B------:R-:W-:-:S05]  /*7890*/  FADD.FTZ R27, R69, R26 ;  /* 0x0000001a451b7221 */ /* 0x000fca0000010000 */
[----:B------:R-:W2:Y:S01]  /*78a0*/  MUFU.EX2 R7, R7 ;  /* 0x0000000700077308 */ /* 0x000ea20000000800 */
[----:B----4-:R-:W-:-:S07]  /*78b0*/  FADD.FTZ R29, R59, R34 ;  /* 0x000000223b1d7221 */ /* 0x010fce0000010000 */
[----:B------:R-:W3:Y:S01]  /*78c0*/  MUFU.EX2 R28, R28 ;  /* 0x0000001c001c7308 */ /* 0x000ee20000000800 */
[C---:B-1----:R-:W-:Y:S01]  /*78d0*/  FADD.FTZ R34, R8.reuse, R29 ;  /* 0x0000001d08227221 */ /* 0x042fe20000010000 */
[----:B------:R-:W-:-:S05]  /*78e0*/  F2FP.F16.F32.PACK_AB R59, R8, R59 ;  /* 0x0000003b083b723e */ /* 0x000fca00000000ff */
[----:B------:R0:W-:Y:S01]  /*78f0*/  STSM.16.M88.4 [R11+0x27800], R56 ;  /* 0x027800380b007844 */ /* 0x0001e20000000200 */
        /* <DEDUP_REMOVED lines=9> */
[----:B------:R-:W-:-:S05]  /*7990*/  F2FP.F16.F32.PACK_AB R67, R62, R67 ;  /* 0x000000433e43723e */ /* 0x000fca00000000ff */
[----:B------:R0:W-:Y:S01]  /*79a0*/  STSM.16.M88.4 [R5], R64 ;  /* 0x0000004005007844 */ /* 0x0001e20000000200 */
        /* <DEDUP_REMOVED lines=8> */
[----:B---3--:R-:W-:-:S07]  /*7a30*/  FADD.FTZ R15, R36, R15 ;  /* 0x0000000f240f7221 */ /* 0x008fce0000010000 */
[----:B------:R-:W3:Y:S01]  /*7a40*/  MUFU.EX2 R77, R77 ;  /* 0x0000004d004d7308 */ /* 0x000ee20000000800 */
[C---:B-1----:R-:W-:Y:S01]  /*7a50*/  FADD.FTZ R8, R76.reuse, R25 ;  /* 0x000000194c087221 */ /* 0x042fe20000010000 */
[----:B------:R-:W-:Y:S02]  /*7a60*/  F2FP.F16.F32.PACK_AB R74, R76, R73 ;  /* 0x000000494c4a723e */ /* 0x000fe400000000ff */
[----:B------:R-:W-:-:S04]  /*7a70*/  F2FP.F16.F32.PACK_AB R73, R36, R23 ;  /* 0x000000172449723e */ /* 0x000fc800000000ff */
[----:B------:R-:W1:Y:S01]  /*7a80*/  MUFU.EX2 R75, R141 ;  /* 0x0000008d004b7308 */ /* 0x000e620000000800 */
[----:B--2---:R-:W-:-:S07]  /*7a90*/  FADD.FTZ R15, R140, R15 ;  /* 0x0000000f8c0f7221 */ /* 0x004fce0000010000 */
[----:B------:R-:W2:Y:S01]  /*7aa0*/  MUFU.EX2 R80, R80 ;  /* 0x0000005000507308 */ /* 0x000ea20000000800 */
[----:B---3--:R-:W-:-:S07]  /*7ab0*/  FADD.FTZ R25, R77, R8 ;  /* 0x000000084d197221 */ /* 0x008fce0000010000 */
[----:B------:R-:W3:Y:S01]  /*7ac0*/  MUFU.EX2 R78, R78 ;  /* 0x0000004e004e7308 */ /* 0x000ee20000000800 */
[C---:B-1----:R-:W-:Y:S01]  /*7ad0*/  FADD.FTZ R15, R75.reuse, R15 ;  /* 0x0000000f4b0f7221 */ /* 0x042fe20000010000 */
[----:B------:R-:W-:-:S05]  /*7ae0*/  F2FP.F16.F32.PACK_AB R75, R75, R140 ;  /* 0x0000008c4b4b723e */ /* 0x000fca00000000ff */
[----:B------:R0:W-:Y:S01]  /*7af0*/  STSM.16.M88.4 [R9+0x6000], R72 ;  /* 0x0060004809007844 */ /* 0x0001e20000000200 */
[----:B------:R-:W1:Y:S01]  /*7b00*/  MUFU.EX2 R81, R85 ;  /* 0x0000005500517308 */ /* 0x000e620000000800 */
[C---:B--2---:R-:W-:Y:S01]  /*7b10*/  FADD.FTZ R29, R80.reuse, R25 ;  /* 0x00000019501d7221 */ /* 0x044fe20000010000 */
[----:B------:R-:W-:-:S06]  /*7b20*/  F2FP.F16.F32.PACK_AB R24, R80, R77 ;  /* 0x0000004d5018723e */ /* 0x000fcc00000000ff */
[----:B------:R-:W2:Y:S01]  /*7b30*/  MUFU.EX2 R82, R82 ;  /* 0x0000005200527308 */ /* 0x000ea20000000800 */
[----:B---3--:R-:W-:-:S07]  /*7b40*/  FADD.FTZ R8, R78, R29 ;  /* 0x0000001d4e087221 */ /* 0x008fce0000010000 */
[----:B------:R-:W3:Y:S01]  /*7b50*/  MUFU.EX2 R83, R83 ;  /* 0x0000005300537308 */ /* 0x000ee20000000800 */
[C---:B-1----:R-:W-:Y:S01]  /*7b60*/  F2FP.F16.F32.PACK_AB R26, R81.reuse, R78 ;  /* 0x0000004e511a723e */ /* 0x042fe200000000ff */
[----:B------:R-:W-:-:S06]  /*7b70*/  FADD.FTZ R8, R81, R8 ;  /* 0x0000000851087221 */ /* 0x000fcc0000010000 */
[----:B------:R-:W1:Y:S01]  /*7b80*/  MUFU.EX2 R86, R86 ;  /* 0x0000005600567308 */ /* 0x000e620000000800 */
[----:B--2---:R-:W-:-:S07]  /*7b90*/  FADD.FTZ R15, R82, R15 ;  /* 0x0000000f520f7221 */ /* 0x004fce0000010000 */
[----:B------:R-:W2:Y:S01]  /*7ba0*/  MUFU.EX2 R87, R87 ;  /* 0x0000005700577308 */ /* 0x000ea20000000800 */
[C---:B---3--:R-:W-:Y:S01]  /*7bb0*/  F2FP.F16.F32.PACK_AB R25, R83.reuse, R82 ;  /* 0x000000525319723e */ /* 0x048fe200000000ff */
[----:B------:R-:W-:-:S04]  /*7bc0*/  FADD.FTZ R15, R83, R15 ;  /* 0x0000000f530f7221 */ /* 0x000fc80000010000 */
[----:B-1----:R-:W-:Y:S01]  /*7bd0*/  FADD.FTZ R15, R86, R15 ;  /* 0x0000000f560f7221 */ /* 0x002fe20000010000 */
[----:B--2---:R-:W-:-:S03]  /*7be0*/  F2FP.F16.F32.PACK_AB R27, R87, R86 ;  /* 0x00000056571b723e */ /* 0x004fc600000000ff */
[----:B------:R-:W-:Y:S01]  /*7bf0*/  FADD.FTZ R7, R87, R15 ;  /* 0x0000000f57077221 */ /* 0x000fe20000010000 */
[----:B------:R-:W-:Y:S01]  /*7c00*/  IMAD.MOV.U32 R15, RZ, RZ, R79 ;  /* 0x000000ffff0f7224 */ /* 0x000fe200078e004f */
[----:B------:R0:W-:Y:S01]  /*7c10*/  STSM.16.M88.4 [R6+0x6000], R24 ;  /* 0x0060001806007844 */ /* 0x0001e20000000200 */
[----:B------:R1:W-:Y:S06]  /*7c20*/  MEMBAR.ALL.CTA ;  /* 0x0000000000007992 */ /* 0x0003ec0000008000 */
[----:B-1----:R-:W1:Y:S02]  /*7c30*/  FENCE.VIEW.ASYNC.S ;  /* 0x00000000000073c6 */ /* 0x002e640000000000 */
[----:B-1----:R-:W-:Y:S01]  /*7c40*/  NOP ;  /* 0x0000000000007918 */ /* 0x002fe20000000000 */
[----:B------:R-:W-:Y:S05]  /*7c50*/  @P2 BRA `(.L_x_10244) ;  /* 0xffffffcc00c82947 */ /* 0x000fea000383ffff */
[----:B------:R-:W-:Y:S02]  /*7c60*/  IMAD.MOV.U32 R15, RZ, RZ, R79 ;  /* 0x000000ffff0f7224 */ /* 0x000fe400078e004f */
[----:B------:R-:W-:-:S07]  /*7c70*/  IMAD.MOV.U32 R12, RZ, RZ, R22 ;  /* 0x000000ffff0c7224 */ /* 0x000fce00078e0016 */
.L_x_10227:
[----:B------:R-:W2:Y:S01]  /*7c80*/  S2UR UR11, SR_CTAID.X ;  /* 0x00000000000b79c3 */ /* 0x000ea20000002500 */
[----:B------:R-:W-:Y:S01]  /*7c90*/  ULDC UR6, c[0x0][0x448] ;  /* 0x0001120000067ab9 */ /* 0x000fe20000000800 */
[----:B------:R-:W-:Y:S01]  /*7ca0*/  IADD3 R13, -R13, 0x1, RZ ;  /* 0x000000010d0d7810 */ /* 0x000fe20007ffe1ff */
[----:B------:R-:W-:Y:S01]  /*7cb0*/  UISETP.NE.AND UP0, UPT, UR6, 0x1, UPT ;  /* 0x000000010600788c */ /* 0x000fe2000bf05270 */
[----:B------:R-:W-:Y:S02]  /*7cc0*/  ULDC UR18, c[0x0][0x9e4] ;  /* 0x0002790000127ab9 */ /* 0x000fe40000000800 */
[----:B------:R-:W-:Y:S01]  /*7cd0*/  UMOV UR6, 0xc0 ;  /* 0x000000c000067882 */ /* 0x000fe20000000000 */
[----:B------:R-:W-:Y:S01]  /*7ce0*/  IMAD R13, R18, UR31, R13 ;  /* 0x0000001f120d7c24 */ /* 0x000fe2000f8e020d */
[----:B------:R-:W-:-:S06]  /*7cf0*/  UISETP.GE.AND UP1, UPT, UR18, 0x1, UPT ;  /* 0x000000011200788c */ /* 0x000fcc000bf26270 */
[----:B------:R-:W-:Y:S01]  /*7d00*/  @UP0 ULDC UR14, c[0x0][0x44c] ;  /* 0x00011300000e0ab9 */ /* 0x000fe20000000800 */
[----:B------:R-:W-:Y:S01]  /*7d10*/  PLOP3.LUT P5, PT, PT, PT, UP1, 0x80, 0x0 ;  /* 0x000000000000781c */ /* 0x000fe20003faf018 */
[----:B------:R-:W-:Y:S01]  /*7d20*/  @UP0 ULDC UR19, c[0x0][0x450] ;  /* 0x0001140000130ab9 */ /* 0x000fe20000000800 */
[----:B--2---:R-:W-:Y:S01]  /*7d30*/  UIMAD UR6, UR11, UR6, 0xbf ;  /* 0x000000bf0b0674a4 */ /* 0x004fe2000f8e0206 */
[----:B------:R-:W-:-:S03]  /*7d40*/  R2UR UR11, R13 ;  /* 0x000000000d0b72ca */ /* 0x000fc600000e0000 */
[----:B------:R-:W-:-:S04]  /*7d50*/  UIMAD.WIDE.U32 UR14, UR6, UR14, URZ ;  /* 0x0000000e060e72a5 */ /* 0x000fc8000f8e003f */
[----:B------:R-:W-:-:S06]  /*7d60*/  @UP0 USHF.R.U32.HI UR6, URZ, UR19, UR15 ;  /* 0x000000133f060299 */ /* 0x000fcc000801160f */
[----:B------:R-:W-:-:S03]  /*7d70*/  UIADD3 UR6, UR11, UR6, URZ ;  /* 0x000000060b067290 */ /* 0x000fc6000fffe03f */
[----:B------:R-:W-:Y:S02]  /*7d80*/  ULDC UR11, c[0x0][0x9dc] ;  /* 0x00027700000b7ab9 */ /* 0x000fe40000000800 */
        /* <DEDUP_REMOVED lines=12> */
.L_x_10246:
[----:B------:R-:W-:-:S11]  /*7e50*/  UISETP.NE.AND UP1, UPT, UR18, 0x1, UPT ;  /* 0x000000011200788c */ /* 0x000fd6000bf25270 */
[----:B------:R-:W-:Y:S02]  /*7e60*/  @UP1 ULDC.64 UR22, c[0x0][0x9e8] ;  /* 0x00027a0000161ab9 */ /* 0x000fe40000000a00 */
[----:B------:R-:W-:-:S04]  /*7e70*/  UIMAD.WIDE.U32 UR14, UR6, UR22, URZ ;  /* 0x00000016060e72a5 */ /* 0x000fc8000f8e003f */
[----:B------:R-:W-:-:S12]  /*7e80*/  @UP1 USHF.R.U32.HI UR6, URZ, UR23, UR15 ;  /* 0x000000173f061299 */ /* 0x000fd8000801160f */
.L_x_10247:
[----:B------:R-:W-:-:S04]  /*7e90*/  UIMAD UR6, UR6, UR18, URZ ;  /* 0x00000012060672a4 */ /* 0x000fc8000f8e023f */
[----:B------:R-:W-:-:S04]  /*7ea0*/  UISETP.LT.AND UP1, UPT, UR11, UR6, UPT ;  /* 0x000000060b00728c */ /* 0x000fc8000bf21270 */
[----:B------:R-:W-:-:S12]  /*7eb0*/  USEL UR11, UR11, UR6, !UP1 ;  /* 0x000000060b0b7287 */ /* 0x000fd8000c800000 */
.L_x_10245:
        /* <DEDUP_REMOVED lines=13> */
.L_x_10257:
        /* <DEDUP_REMOVED lines=9> */
.L_x_10250:
[----:B------:R-:W-:Y:S01]  /*8020*/  ULEA UR14, UR4, UR36, 0x3 ;  /* 0x00000024040e7291 */ /* 0x000fe2000f8e183f */
[----:B------:R-:W-:-:S05]  /*8030*/  IMAD.U32 R12, RZ, RZ, UR5 ;  /* 0x00000005ff0c7e24 */ /* 0x000fca000f8e00ff */
[----:B------:R-:W-:-:S04]  /*8040*/  SHF.L.U32 R12, R12, 0x1f, RZ ;  /* 0x0000001f0c0c7819 */ /* 0x000fc800000006ff */
[----:B------:R2:W3:Y:S01]  /*8050*/  SYNCS.PHASECHK.TRANS64.TRYWAIT P2, [UR14+0x2d830], R12 ;  /* 0x02d8300cff0075a7 */ /* 0x0004e2000804014e */
[----:B------:R-:W-:Y:S05]  /*8060*/  @!P0 BRA `(.L_x_10251) ;  /* 0x0000000000048947 */ /* 0x000fea0003800000 */
[----:B------:R-:W-:Y:S01]  /*8070*/  BPT.TRAP 0x1 ;  /* 0x000000040000795c */ /* 0x000fe20000300000 */
.L_x_10251:
[----:B---3--:R-:W-:Y:S05]  /*8080*/  @P2 BRA `(.L_x_10249) ;  /* 0x0000000000082947 */ /* 0x008fea0003800000 */
[----:B------:R-:W3:Y:S02]  /*8090*/  SYNCS.PHASECHK.TRANS64.TRYWAIT P2, [UR14+0x2d830], R12 ;  /* 0x02d8300cff0075a7 */ /* 0x000ee4000804014e */
[----:B---3--:R-:W-:Y:S05]  /*80a0*/  @!P2 BRA `(.L_x_10252) ;  /* 0x000000b400d8a947 */ /* 0x008fea0003800000 */
.L_x_10249:
[----:B--23--:R-:W-:Y:S01]  /*80b0*/  VIADD R12, R19, 0x8 ;  /* 0x00000008130c7836 */ /* 0x00cfe20000000000 */
[----:B------:R-:W-:Y:S01]  /*80c0*/  R2UR UR28, R20 ;  /* 0x00000000141c72ca */ /* 0x000fe200000e0000 */
[----:B------:R-:W-:Y:S01]  /*80d0*/  UIMAD UR26, UR4, 0x600, UR7 ;  /* 0x00000600041a78a4 */ /* 0x000fe2000f8e0207 */
[----:B------:R-:W-:Y:S01]  /*80e0*/  R2UR UR29, R21 ;  /* 0x00000000151d72ca */ /* 0x000fe200000e0000 */
[----:B------:R-:W-:Y:S01]  /*80f0*/  UMOV UR31, 0x80000020 ;  /* 0x80000020001f7882 */ /* 0x000fe20000000000 */
[----:B------:R2:W-:Y:S01]  /*8100*/  BAR.SYNC.DEFER_BLOCKING R12, 0x100 ;  /* 0x0004000c0000751d */ /* 0x0005e20000010000 */
[----:B------:R-:W-:Y:S02]  /*8110*/  UIADD3 UR14, UR26, 0x200, URZ ;  /* 0x000002001a0e7890 */ /* 0x000fe4000fffe03f */
[----:B------:R-:W-:Y:S02]  /*8120*/  UIADD3 UR18, UR26, 0x202, URZ ;  /* 0x000002021a127890 */ /* 0x000fe4000fffe03f */
[----:B------:R-:W-:-:S02]  /*8130*/  UIADD3 UR22, UR26, 0x400, URZ ;  /* 0x000004001a167890 */ /* 0x000fc4000fffe03f */
[----:B------:R-:W-:Y:S01]  /*8140*/  UMOV UR30, UR26 ;  /* 0x0000001a001e7c82 */ /* 0x000fe20008000000 */
[----:B------:R-:W-:Y:S01]  /*8150*/  UMOV UR15, 0x80000020 ;  /* 0x80000020000f7882 */ /* 0x000fe20000000000 */
[----:B------:R-:W-:Y:S01]  /*8160*/  UMOV UR19, 0x80000020 ;  /* 0x8000002000137882 */ /* 0x000fe20000000000 */
[----:B------:R-:W-:Y:S01]  /*8170*/  UMOV UR23, 0x80000020 ;  /* 0x8000002000177882 */ /* 0x000fe20000000000 */
[----:B------:R-:W-:Y:S01]  /*8180*/  UMOV UR27, 0x80000020 ;  /* 0x80000020001b7882 */ /* 0x000fe20000000000 */
[----:B01----:R-:W-:-:S06]  /*8190*/  WARPGROUP.ARRIVE ;  /* 0x00000000000079c5 */ /* 0x003fcc0000000000 */
[----:B------:R-:W-:Y:S01]  /*81a0*/  HGMMA.64x128x16.F32 R24, gdesc[UR28], RZ, !UPT, gsb0 ;  /* 0x01e000001c1879f0 */ /* 0x000fe2000c0008ff */
[----:B------:R-:W-:Y:S01]  /*81b0*/  UIADD3 UR30, UR26, 0x2, URZ ;  /* 0x000000021a1e7890 */ /* 0x000fe2000fffe03f */
[----:B------:R-:W-:Y:S01]  /*81c0*/  UMOV UR28, UR8 ;  /* 0x00000008001c7c82 */ /* 0x000fe20008000000 */
[----:B------:R-:W-:Y:S01]  /*81d0*/  UMOV UR29, UR9 ;  /* 0x00000009001d7c82 */ /* 0x000fe20008000000 */
[----:B------:R-:W-:Y:S01]  /*81e0*/  UMOV UR31, 0x80000020 ;  /* 0x80000020001f7882 */ /* 0x000fe20000000000 */
[----:B------:R-:W-:Y:S01]  /*81f0*/  UIADD3 UR26, UR26, 0x402, URZ ;  /* 0x000004021a1a7890 */ /* 0x000fe2000fffe03f */
        /* <DEDUP_REMOVED lines=19> */
.L_x_10254:
[----:B------:R-:W-:Y:S01]  /*8330*/  ULEA UR14, UR11, UR36, 0x3 ;  /* 0x000000240b0e7291 */ /* 0x000fe2000f8e183f */
[----:B------:R-:W-:-:S05]  /*8340*/  IMAD.U32 R12, RZ, RZ, UR32 ;  /* 0x00000020ff0c7e24 */ /* 0x000fca000f8e00ff */
[----:B------:R-:W-:-:S04]  /*8350*/  SHF.L.U32 R12, R12, 0x1f, RZ ;  /* 0x0000001f0c0c7819 */ /* 0x000fc800000006ff */
[----:B------:R0:W1:Y:S01]  /*8360*/  SYNCS.PHASECHK.TRANS64.TRYWAIT P2, [UR14+0x2d850], R12 ;  /* 0x02d8500cff0075a7 */ /* 0x000062000804014e */
[----:B------:R-:W-:Y:S05]  /*8370*/  @!P0 BRA `(.L_x_10255) ;  /* 0x0000000000048947 */ /* 0x000fea0003800000 */
[----:B------:R-:W-:Y:S01]  /*8380*/  BPT.TRAP 0x1 ;  /* 0x000000040000795c */ /* 0x000fe20000300000 */
.L_x_10255:
[----:B-1----:R-:W-:Y:S05]  /*8390*/  @P2 BRA `(.L_x_10253) ;  /* 0x0000000000082947 */ /* 0x002fea0003800000 */
[----:B------:R-:W1:Y:S02]  /*83a0*/  SYNCS.PHASECHK.TRANS64.TRYWAIT P2, [UR14+0x2d850], R12 ;  /* 0x02d8500cff0075a7 */ /* 0x000e64000804014e */
[----:B-1----:R-:W-:Y:S05]  /*83b0*/  @!P2 BRA `(.L_x_10256) ;  /* 0x000000b4002ca947 */ /* 0x002fea0003800000 */
.L_x_10253:
[----:B------:R-:W-:Y:S01]  /*83c0*/  UIADD3 UR14, UR36, 0x400, URZ ;  /* 0x00000400240e7890 */ /* 0x000fe2000fffe03f */
[----:B------:R-:W-:Y:S01]  /*83d0*/  WARPGROUP.ARRIVE ;  /* 0x00000000000079c5 */ /* 0x000fe20000000000 */
[----:B------:R-:W-:Y:S01]  /*83e0*/  ULOP3.LUT UR15, UR39, 0x10000, URZ, 0xfc, !UPT ;  /* 0x00010000270f7892 */ /* 0x000fe2000f8efc3f */
[----:B01----:R-:W-:Y:S01]  /*83f0*/  FMNMX.FTZ R12, R24, R23, !PT ;  /* 0x00000017180c7209 */ /* 0x003fe20007810000 */
[----:B------:R-:W-:Y:S01]  /*8400*/  USHF.R.U32.HI UR14, URZ, 0x4, UR14 ;  /* 0x000000043f0e7899 */ /* 0x000fe2000801160e */
[----:B------:R-:W-:Y:S01]  /*8410*/  ISETP.GE.U32.AND P2, PT, R2, 0x180, PT ;  /* 0x000001800200780c */ /* 0x000fe20003f46070 */
[----:B------:R-:W-:Y:S01]  /*8420*/  UMOV UR29, 0x40000040 ;  /* 0x40000040001d7882 */ /* 0x000fe20000000000 */
[----:B------:R-:W-:Y:S01]  /*8430*/  UMOV UR31, 0x80000020 ;  /* 0x80000020001f7882 */ /* 0x000fe20000000000 */
[----:B------:R-:W-:Y:S01]  /*8440*/  ULOP3.LUT UR14, UR14, 0x3fff, URZ, 0xc0, !UPT ;  /* 0x00003fff0e0e7892 */ /* 0x000fe2000f8ec03f */
[----:B------:R-:W-:Y:S01]  /*8450*/  FMNMX.FTZ R15, R25, R12, !PT ;  /* 0x0000000c190f7209 */ /* 0x000fe20007810000 */
[----:B------:R-:W-:Y:S01]  /*8460*/  UMOV UR28, UR15 ;  /* 0x0000000f001c7c82 */ /* 0x000fe20008000000 */
[----:B------:R-:W-:Y:S01]  /*8470*/  UMOV UR32, UR5 ;  /* 0x0000000500207c82 */ /* 0x000fe20008000000 */
[----:B------:R-:W-:Y:S01]  /*8480*/  ULOP3.LUT UR14, UR14, 0x2000000, URZ, 0xfc, !UPT ;  /* 0x020000000e0e7892 */ /* 0x000fe2000f8efc3f */
[----:B------:R-:W-:-:S03]  /*8490*/  FMNMX.FTZ R12, R28, R15, !PT ;  /* 0x0000000f1c0c7209 */ /* 0x000fc60007810000 */
[----:B------:R-:W-:Y:S01]  /*84a0*/  UIMAD UR14, UR11, 0x600, UR14 ;  /* 0x000006000b0e78a4 */ /* 0x000fe2000f8e020e */
[----:B------:R-:W-:-:S04]  /*84b0*/  FMNMX.FTZ R15, R29, R12, !PT ;  /* 0x0000000c1d0f7209 */ /* 0x000fc80007810000 */
[----:B------:R-:W-:Y:S02]  /*84c0*/  FMNMX.FTZ R12, R32, R15, !PT ;  /* 0x0000000f200c7209 */ /* 0x000fe40007810000 */
        /* <DEDUP_REMOVED lines=38> */
[----:B------:R-:W0:Y:S01]  /*8730*/  SHFL.BFLY PT, R12, R15, 0x2, 0x1f ;  /* 0x0c401f000f0c7f89 */ /* 0x000e2200000e0000 */
[----:B------:R-:W-:Y:S01]  /*8740*/  UMOV UR29, 0x40000040 ;  /* 0x40000040001d7882 */ /* 0x000fe20000000000 */
[----:B------:R-:W-:Y:S01]  /*8750*/  UMOV UR31, 0x80000020 ;  /* 0x80000020001f7882 */ /* 0x000fe20000000000 */
        /* <DEDUP_REMOVED lines=40> */
[----:B------:R-:W-:-:S02]  /*89e0*/  WARPGROUP.DEPBAR.LE gsb0, 0x0 ;  /* 0x00008000000079c5 */ /* 0x000fc40000010000 */
[----:B------:R-:W-:Y:S01]  /*89f0*/  WARPGROUP.ARRIVE ;  /* 0x00000000000079c5 */ /* 0x000fe20000000000 */
[----:B------:R-:W-:Y:S01]  /*8a00*/  FMNMX.FTZ R15, R47, R136, !PT ;  /* 0x000000882f0f7209 */ /* 0x000fe20007810000 */
[--C-:B------:R-:W-:Y:S01]  /*8a10*/  FFMA.FTZ R69, R69, UR10, -R22.reuse ;  /* 0x0000000a45457c23 */ /* 0x100fe20008010816 */
[--C-:B------:R-:W-:Y:S01]  /*8a20*/  FFMA.FTZ R72, R72, UR10, -R22.reuse ;  /* 0x0000000a48487c23 */ /* 0x100fe20008010816 */
[--C-:B------:R-:W-:Y:S01]  /*8a30*/  FFMA.FTZ R73, R73, UR10, -R22.reuse ;  /* 0x0000000a49497c23 */ /* 0x100fe20008010816 */
[----:B------:R-:W-:Y:S01]  /*8a40*/  FMNMX.FTZ R136, R50, R15, !PT ;  /* 0x0000000f32887209 */ /* 0x000fe20007810000 */
[----:B------:R-:W-:Y:S01]  /*8a50*/  HGMMA.64x96x16.F32 R88, gdesc[UR28].tnspB, R88, gsb0 ;  /* 0x416000001c5879f0 */ /* 0x000fe20008000858 */
[----:B------:R-:W-:Y:S01]  /*8a60*/  UIADD3 UR28, UR15, 0x6, URZ ;  /* 0x000000060f1c7890 */ /* 0x000fe2000fffe03f */
[--C-:B------:R-:W-:Y:S01]  /*8a70*/  FFMA.FTZ R76, R76, UR10, -R22.reuse ;  /* 0x0000000a4c4c7c23 */ /* 0x100fe20008010816 */
[----:B------:R-:W-:Y:S01]  /*8a80*/  UIADD3 UR30, UR14, 0xc0, URZ ;  /* 0x000000c00e1e7890 */ /* 0x000fe2000fffe03f */
[----:B------:R-:W-:Y:S01]  /*8a90*/  FMNMX.FTZ R15, R51, R136, !PT ;  /* 0x00000088330f7209 */ /* 0x000fe20007810000 */
[----:B------:R-:W-:Y:S01]  /*8aa0*/  UMOV UR29, 0x40000040 ;  /* 0x40000040001d7882 */ /* 0x000fe20000000000 */
[----:B------:R-:W-:Y:S01]  /*8ab0*/  UMOV UR31, 0x80000020 ;  /* 0x80000020001f7882 */ /* 0x000fe20000000000 */
        /* <DEDUP_REMOVED lines=9> */
[----:B------:R-:W0:Y:S03]  /*8b50*/  MUFU.EX2 R24, R24 ;  /* 0x0000001800187308 */ /* 0x000e260000000800 */
[----:B------:R-:W-:-:S04]  /*8b60*/  FMNMX.FTZ R136, R62, R15, !PT ;  /* 0x0000000f3e887209 */ /* 0x000fc80007810000 */
[----:B------:R-:W-:Y:S01]  /*8b70*/  FMNMX.FTZ R15, R63, R136, !PT ;  /* 0x000000883f0f7209 */ /* 0x000fe20007810000 */
[----:B------:R-:W1:Y:S03]  /*8b80*/  MUFU.EX2 R25, R25 ;  /* 0x0000001900197308 */ /* 0x000e660000000800 */
[----:B------:R-:W-:-:S04]  /*8b90*/  FMNMX.FTZ R136, R66, R15, !PT ;  /* 0x0000000f42887209 */ /* 0x000fc80007810000 */
[----:B------:R-:W-:Y:S01]  /*8ba0*/  FMNMX.FTZ R15, R67, R136, !PT ;  /* 0x00000088430f7209 */ /* 0x000fe20007810000 */
[----:B------:R-:W-:Y:S01]  /*8bb0*/  MUFU.EX2 R28, R28 ;  /* 0x0000001c001c7308 */ /* 0x000fe20000000800 */
[----:B0-----:R-:W-:Y:S02]  /*8bc0*/  FFMA.FTZ R8, R23, R8, R24 ;  /* 0x0000000817087223 */ /* 0x001fe40000010018 */
[----:B------:R-:W-:-:S04]  /*8bd0*/  FMNMX.FTZ R136, R70, R15, !PT ;  /* 0x0000000f46887209 */ /* 0x000fc80007810000 */
[----:B------:R-:W-:Y:S01]  /*8be0*/  FMNMX.FTZ R15, R71, R136, !PT ;  /* 0x00000088470f7209 */ /* 0x000fe20007810000 */
[----:B------:R-:W-:Y:S01]  /*8bf0*/  MUFU.EX2 R29, R29 ;  /* 0x0000001d001d7308 */ /* 0x000fe20000000800 */
[----:B-1----:R-:W-:Y:S02]  /*8c00*/  F2FP.F16.F32.PACK_AB R24, R25, R24 ;  /* 0x000000181918723e */ /* 0x002fe400000000ff */
        /* <DEDUP_REMOVED lines=12> */
[----:B------:R-:W0:Y:S04]  /*8cd0*/  SHFL.BFLY PT, R15, R136, 0x2, 0x1f ;  /* 0x0c401f00880f7f89 */ /* 0x000e2800000e0000 */
[----:B------:R-:W-:Y:S08]  /*8ce0*/  MUFU.EX2 R40, R40 ;  /* 0x0000002800287308 */ /* 0x000ff00000000800 */
[----:B------:R-:W-:Y:S08]  /*8cf0*/  MUFU.EX2 R41, R41 ;  /* 0x0000002900297308 */ /* 0x000ff00000000800 */
[----:B------:R-:W-:Y:S01]  /*8d00*/  MUFU.EX2 R44, R44 ;  /* 0x0000002c002c7308 */ /* 0x000fe20000000800 */
[----:B------:R-:W-:-:S02]  /*8d10*/  WARPGROUP.DEPBAR.LE gsb0, 0x0 ;  /* 0x00008000000079c5 */ /* 0x000fc40000010000 */
[----:B------:R-:W-:Y:S01]  /*8d20*/  WARPGROUP.ARRIVE ;  /* 0x00000000000079c5 */ /* 0x000fe20000000000 */
[----:B0-----:R-:W-:-:S04]  /*8d30*/  FMNMX.FTZ R137, R136, R15, !PT ;  /* 0x0000000f88897209 */ /* 0x001fc80007810000 */
[----:B------:R-:W-:Y:S01]  /*8d40*/  MUFU.EX2 R45, R45 ;  /* 0x0000002d002d7308 */ /* 0x000fe20000000800 */
[----:B------:R-:W-:Y:S01]  /*8d50*/  HGMMA.64x96x16.F32 R88, gdesc[UR28].tnspB, R88, gsb0 ;  /* 0x416000001c5879f0 */ /* 0x000fe20008000858 */
[----:B------:R-:W-:Y:S01]  /*8d60*/  UIADD3 UR28, UR15, 0x600, URZ ;  /* 0x000006000f1c7890 */ /* 0x000fe2000fffe03f */
[----:B------:R-:W0:Y:S01]  /*8d70*/  SHFL.BFLY PT, R136, R137, 0x1, 0x1f ;  /* 0x0c201f0089887f89 */ /* 0x000e2200000e0000 */
[----:B------:R-:W-:Y:S01]  /*8d80*/  UIADD3 UR30, UR14, 0x100, URZ ;  /* 0x000001000e1e7890 */ /* 0x000fe2000fffe03f */
[----:B------:R-:W-:Y:S01]  /*8d90*/  UMOV UR29, 0x40000040 ;  /* 0x40000040001d7882 */ /* 0x000fe20000000000 */
[----:B------:R-:W-:Y:S02]  /*8da0*/  UMOV UR31, 0x80000020 ;  /* 0x80000020001f7882 */ /* 0x000fe40000000000 */
[----:B------:R-:W-:Y:S08]  /*8db0*/  MUFU.EX2 R48, R48 ;  /* 0x0000003000307308 */ /* 0x000ff00000000800 */
[----:B------:R-:W-:Y:S08]  /*8dc0*/  MUFU.EX2 R49, R49 ;  /* 0x0000003100317308 */ /* 0x000ff00000000800 */
[----:B------:R-:W-:Y:S01]  /*8dd0*/  MUFU.EX2 R52, R52 ;  /* 0x0000003400347308 */ /* 0x000fe20000000800 */
[----:B0-----:R-:W-:Y:S01]  /*8de0*/  FMNMX.FTZ R15, R137, R136, !PT ;  /* 0x00000088890f7209 */ /* 0x001fe20007810000 */
        /* <DEDUP_REMOVED lines=11> */
[----:B0-----:R-:W-:Y:S01]  /*8ea0*/  FFMA.FTZ R136, R27, UR10, -R141 ;  /* 0x0000000a1b887c23 */ /* 0x001fe2000801088d */
[----:B------:R-:W-:-:S02]  /*8eb0*/  VIADD R26, R19, 0x9 ;  /* 0x00000009131a7836 */ /* 0x000fc40000000000 */
[--C-:B------:R-:W-:Y:S01]  /*8ec0*/  FFMA.FTZ R27, R30, UR10, -R141.reuse ;  /* 0x0000000a1e1b7c23 */ /* 0x100fe2000801088d */
[----:B------:R-:W-:Y:S02]  /*8ed0*/  IMAD.U32 R39, RZ, RZ, UR4 ;  /* 0x00000004ff277e24 */ /* 0x000fe4000f8e00ff */
[--C-:B------:R-:W-:Y:S01]  /*8ee0*/  FFMA.FTZ R137, R35, UR10, -R141.reuse ;  /* 0x0000000a23897c23 */ /* 0x100fe2000801088d */
[----:B------:R-:W-:Y:S02]  /*8ef0*/  IMAD.U32 R47, RZ, RZ, UR11 ;  /* 0x0000000bff2f7e24 */ /* 0x000fe4000f8e00ff */
[--C-:B------:R-:W-:Y:S01]  /*8f00*/  FFMA.FTZ R35, R38, UR10, -R141.reuse ;  /* 0x0000000a26237c23 */ /* 0x100fe2000801088d */
[----:B------:R-:W0:Y:S01]  /*8f10*/  MUFU.EX2 R85, R85 ;  /* 0x0000005500557308 */ /* 0x000e220000000800 */
[--C-:B------:R-:W-:Y:S01]  /*8f20*/  FFMA.FTZ R38, R42, UR10, -R141.reuse ;  /* 0x0000000a2a267c23 */ /* 0x100fe2000801088d */
[----:B------:R-:W-:Y:S01]  /*8f30*/  @!P1 LEA R39, R39, UR36, 0x3 ;  /* 0x0000002427279c11 */ /* 0x000fe2000f8e18ff */
[--C-:B------:R-:W-:Y:S01]  /*8f40*/  FFMA.FTZ R140, R31, UR10, -R141.reuse ;  /* 0x0000000a1f8c7c23 */ /* 0x100fe2000801088d */
[----:B------:R-:W-:Y:S01]  /*8f50*/  SEL R42, R26, 0x9, !P2 ;  /* 0x000000091a2a7807 */ /* 0x000fe20005000000 */
[--C-:B------:R-:W-:Y:S01]  /*8f60*/  FFMA.FTZ R34, R34, UR10, -R141.reuse ;  /* 0x0000000a22227c23 */ /* 0x100fe2000801088d */
[----:B------:R-:W-:Y:S01]  /*8f70*/  @!P1 LEA R26, R47, UR36, 0x3 ;  /* 0x000000242f1a9c11 */ /* 0x000fe2000f8e18ff */
[----:B------:R-:W-:Y:S01]  /*8f80*/  @!P1 VIADD R39, R39, 0x2d840 ;  /* 0x0002d84027279836 */ /* 0x000fe20000000000 */
[----:B------:R-:W1:Y:S01]  /*8f90*/  MUFU.EX2 R136, R136 ;  /* 0x0000008800887308 */ /* 0x000e620000000800 */
[--C-:B------:R-:W-:Y:S01]  /*8fa0*/  FFMA.FTZ R31, R50, UR10, -R141.reuse ;  /* 0x0000000a321f7c23 */ /* 0x100fe2000801088d */
[----:B------:R-:W-:Y:S01]  /*8fb0*/  FFMA.FTZ R50, R51, UR10, -R141 ;  /* 0x0000000a33327c23 */ /* 0x000fe2000801088d */
[----:B------:R-:W-:Y:S01]  /*8fc0*/  @!P1 VIADD R26, R26, 0x2d860 ;  /* 0x0002d8601a1a9836 */ /* 0x000fe20000000000 */
[----:B------:R-:W-:Y:S01]  /*8fd0*/  @!P1 PRMT R47, RZ, 0x654, R39 ;  /* 0x00000654ff2f9816 */ /* 0x000fe20000000027 */
[--C-:B------:R-:W-:Y:S01]  /*8fe0*/  FFMA.FTZ R51, R54, UR10, -R141.reuse ;  /* 0x0000000a36337c23 */ /* 0x100fe2000801088d */
[--C-:B------:R-:W-:Y:S01]  /*8ff0*/  FFMA.FTZ R54, R55, UR10, -R141.reuse ;  /* 0x0000000a37367c23 */ /* 0x100fe2000801088d */
[----:B------:R-:W-:Y:S01]  /*9000*/  FFMA.FTZ R30, R58, UR10, -R141 ;  /* 0x0000000a3a1e7c23 */ /* 0x000fe2000801088d */
[----:B------:R-:W2:Y:S01]  /*9010*/  MUFU.EX2 R27, R27 ;  /* 0x0000001b001b7308 */ /* 0x000ea20000000800 */
[----:B------:R-:W-:Y:S01]  /*9020*/  @!P1 PRMT R26, RZ, 0x654, R26 ;  /* 0x00000654ff1a9816 */ /* 0x000fe2000000001a */
[----:B0-----:R-:W-:Y:S01]  /*9030*/  FFMA.FTZ R7, R22, R7, R85 ;  /* 0x0000000716077223 */ /* 0x001fe20000010055 */
        /* <DEDUP_REMOVED lines=16> */
[----:B------:R-:W-:Y:S01]  /*9140*/  FFMA.FTZ R87, R87, UR10, -R141 ;  /* 0x0000000a57577c23 */ /* 0x000fe2000801088d */
[C---:B------:R-:W-:Y:S01]  /*9150*/  ISETP.GT.AND P2, PT, R14.reuse, UR6, PT ;  /* 0x000000060e007c0c */ /* 0x040fe2000bf44270 */
[----:B------:R-:W-:Y:S01]  /*9160*/  UMOV UR11, UR4 ;  /* 0x00000004000b7c82 */ /* 0x000fe20008000000 */
[----:B------:R-:W-:-:S02]  /*9170*/  VIADD R14, R14, 0xffffffff ;  /* 0xffffffff0e0e7836 */ /* 0x000fc40000000000 */
[----:B------:R-:W3:Y:S08]  /*9180*/  MUFU.EX2 R137, R137 ;  /* 0x0000008900897308 */ /* 0x000ef00000000800 */
[----:B------:R-:W4:Y:S01]  /*9190*/  MUFU.EX2 R35, R35 ;  /* 0x0000002300237308 */ /* 0x000f220000000800 */
[----:B------:R-:W-:Y:S02]  /*91a0*/  WARPGROUP.DEPBAR.LE gsb0, 0x0 ;  /* 0x00008000000079c5 */ /* 0x000fe40000010000 */
[----:B------:R-:W-:-:S05]  /*91b0*/  WARPGROUP.ARRIVE ;  /* 0x00000000000079c5 */ /* 0x000fca0000000000 */
[----:B------:R-:W5:Y:S01]  /*91c0*/  MUFU.EX2 R138, R138 ;  /* 0x0000008a008a7308 */ /* 0x000f620000000800 */
[----:B------:R-:W-:Y:S01]  /*91d0*/  HGMMA.64x96x16.F32 R88, gdesc[UR28].tnspB, R88, gsb0 ;  /* 0x416000001c5879f0 */ /* 0x000fe20008000858 */
[----:B------:R-:W-:Y:S02]  /*91e0*/  UIADD3 UR28, UR15, 0x602, URZ ;  /* 0x000006020f1c7890 */ /* 0x000fe4000fffe03f */
[----:B------:R-:W-:-:S04]  /*91f0*/  UIADD3 UR30, UR14, 0x140, URZ ;  /* 0x000001400e1e7890 */ /* 0x000fc8000fffe03f */
[----:B------:R-:W-:Y:S01]  /*9200*/  MUFU.EX2 R38, R38 ;  /* 0x0000002600267308 */ /* 0x000fe20000000800 */
[----:B------:R-:W-:Y:S01]  /*9210*/  UMOV UR29, 0x40000040 ;  /* 0x40000040001d7882 */ /* 0x000fe20000000000 */
[----:B------:R-:W-:-:S06]  /*9220*/  UMOV UR31, 0x80000020 ;  /* 0x80000020001f7882 */ /* 0x000fcc0000000000 */
        /* <DEDUP_REMOVED lines=8> */
[----:B------:R-:W5:Y:S08]  /*92b0*/  MUFU.EX2 R56, R56 ;  /* 0x0000003800387308 */ /* 0x000f700000000800 */
[----:B------:R-:W-:Y:S08]  /*92c0*/  MUFU.EX2 R30, R30 ;  /* 0x0000001e001e7308 */ /* 0x000ff00000000800 */
        /* <DEDUP_REMOVED lines=10> */
[----:B------:R-:W-:Y:S08]  /*9370*/  MUFU.EX2 R59, R59 ;  /* 0x0000003b003b7308 */ /* 0x000ff00000000800 */
[----:B------:R-:W5:Y:S08]  /*9380*/  MUFU.EX2 R61, R61 ;  /* 0x0000003d003d7308 */ /* 0x000f700000000800 */
        /* <DEDUP_REMOVED lines=41> */
[----:B------:R0:W-:Y:S01]  /*9620*/  @!P1 SYNCS.ARRIVE.TRANS64.RED.A1T0 RZ, [R26+URZ], RZ ;  /* 0x000000ff1aff99a7 */ /* 0x0001e2000810043f */
[----:B-1----:R-:W-:Y:S01]  /*9630*/  FADD.FTZ R47, R25, R8 ;  /* 0x00000008192f7221 */ /* 0x002fe20000010000 */
[----:B------:R-:W-:Y:S01]  /*9640*/  F2FP.F16.F32.PACK_AB R25, R136, R85 ;  /* 0x000000558819723e */ /* 0x000fe200000000ff */
[----:B------:R-:W1:Y:S01]  /*9650*/  MUFU.EX2 R8, R63 ;  /* 0x0000003f00087308 */ /* 0x000e620000000800 */
[-C--:B------:R-:W-:Y:S01]  /*9660*/  FMUL.FTZ R101, R101, R23.reuse ;  /* 0x0000001765657220 */ /* 0x080fe20000410000 */
[----:B--2---:R-:W-:Y:S01]  /*9670*/  FADD.FTZ R42, R28, R47 ;  /* 0x0000002f1c2a7221 */ /* 0x004fe20000010000 */
[-C--:B------:R-:W-:Y:S01]  /*9680*/  FMUL.FTZ R104, R104, R23.reuse ;  /* 0x0000001768687220 */ /* 0x080fe20000410000 */
[-C--:B------:R-:W-:Y:S01]  /*9690*/  FMUL.FTZ R105, R105, R23.reuse ;  /* 0x0000001769697220 */ /* 0x080fe20000410000 */
[----:B0-----:R-:W-:Y:S01]  /*96a0*/  FADD.FTZ R26, R136, R7 ;  /* 0x00000007881a7221 */ /* 0x001fe20000010000 */
        /* <DEDUP_REMOVED lines=9> */
[----:B---3--:R-:W-:Y:S01]  /*9740*/  F2FP.F16.F32.PACK_AB R33, R137, R34 ;  /* 0x000000228921723e */ /* 0x008fe200000000ff */
[----:B------:R-:W0:Y:S01]  /*9750*/  MUFU.EX2 R7, R66 ;  /* 0x0000004200077308 */ /* 0x000e220000000800 */
        /* <DEDUP_REMOVED lines=8> */
[----:B----4-:R-:W-:Y:S01]  /*97e0*/  FADD.FTZ R47, R35, R42 ;  /* 0x0000002a232f7221 */ /* 0x010fe20000010000 */
[----:B------:R-:W-:Y:S01]  /*97f0*/  FADD.FTZ R42, R40, R55 ;  /* 0x00000037282a7221 */ /* 0x000fe20000010000 */
[C---:B------:R-:W-:Y:S01]  /*9800*/  F2FP.F16.F32.PACK_AB R40, R41.reuse, R40 ;  /* 0x000000282928723e */ /* 0x040fe200000000ff */
[----:B------:R-:W2:Y:S01]  /*9810*/  MUFU.EX2 R28, R71 ;  /* 0x00000047001c7308 */ /* 0x000ea20000000800 */
[----:B-----5:R-:W-:Y:S01]  /*9820*/  FADD.FTZ R47, R138, R47 ;  /* 0x0000002f8a2f7221 */ /* 0x020fe20000010000 */
        /* <DEDUP_REMOVED lines=10> */
[----:B------:R3:W-:Y:S01]  /*98d0*/  STSM.16.M88.4 [R11+0x21800], R24 ;  /* 0x021800180b007844 */ /* 0x0007e20000000200 */
[----:B------:R-:W-:Y:S01]  /*98e0*/  FADD.FTZ R29, R43, R58 ;  /* 0x0000003a2b1d7221 */ /* 0x000fe20000010000 */
[----:B------:R-:W-:Y:S01]  /*98f0*/  FADD.FTZ R58, R48, R47 ;  /* 0x0000002f303a7221 */ /* 0x000fe20000010000 */
[C---:B------:R-:W-:Y:S01]  /*9900*/  F2FP.F16.F32.PACK_AB R48, R49.reuse, R48 ;  /* 0x000000303130723e */ /* 0x040fe200000000ff */
[----:B------:R4:W-:Y:S01]  /*9910*/  STSM.16.M88.4 [R10], R32 ;  /* 0x000000200a007844 */ /* 0x0009e20000000200 */
        /* <DEDUP_REMOVED lines=8> */
[C---:B------:R-:W-:Y:S01]  /*99a0*/  FADD.FTZ R36, R50.reuse, R29 ;  /* 0x0000001d32247221 */ /* 0x040fe20000010000 */
[----:B------:R-:W-:Y:S01]  /*99b0*/  FADD.FTZ R37, R53, R58 ;  /* 0x0000003a35257221 */ /* 0x000fe20000010000 */
[----:B------:R-:W-:Y:S01]  /*99c0*/  F2FP.F16.F32.PACK_AB R49, R50, R31 ;  /* 0x0000001f3231723e */ /* 0x000fe200000000ff */
[----:B------:R4:W-:Y:S01]  /*99d0*/  STSM.16.M88.4 [R9], R40 ;  /* 0x0000002809007844 */ /* 0x0009e20000000200 */
[----:B------:R-:W-:Y:S01]  /*99e0*/  FADD.FTZ R29, R51, R36 ;  /* 0x00000024331d7221 */ /* 0x000fe20000010000 */
[----:B------:R-:W-:Y:S01]  /*99f0*/  FADD.FTZ R36, R56, R37 ;  /* 0x0000002538247221 */ /* 0x000fe20000010000 */
[----:B------:R-:W-:Y:S01]  /*9a00*/  F2FP.F16.F32.PACK_AB R50, R53, R52 ;  /* 0x000000343532723e */ /* 0x000fe200000000ff */
[----:B------:R-:W-:Y:S01]  /*9a10*/  FMUL.FTZ R125, R125, R23 ;  /* 0x000000177d7d7220 */ /* 0x000fe20000410000 */
[C---:B------:R-:W-:Y:S01]  /*9a20*/  FADD.FTZ R29, R54.reuse, R29 ;  /* 0x0000001d361d7221 */ /* 0x040fe20000010000 */
[----:B------:R-:W-:Y:S01]  /*9a30*/  F2FP.F16.F32.PACK_AB R51, R54, R51 ;  /* 0x000000333633723e */ /* 0x000fe200000000ff */
[-C--:B------:R-:W-:Y:S01]  /*9a40*/  FMUL.FTZ R128, R128, R23.reuse ;  /* 0x0000001780807220 */ /* 0x080fe20000410000 */
[C---:B------:R-:W-:Y:S01]  /*9a50*/  F2FP.F16.F32.PACK_AB R56, R57.reuse, R56 ;  /* 0x000000383938723e */ /* 0x040fe200000000ff */
[----:B------:R-:W-:Y:S01]  /*9a60*/  FADD.FTZ R38, R30, R29 ;  /* 0x0000001d1e267221 */ /* 0x000fe20000010000 */
[----:B------:R-:W-:Y:S01]  /*9a70*/  FADD.FTZ R29, R57, R36 ;  /* 0x00000024391d7221 */ /* 0x000fe20000010000 */
[C---:B------:R-:W-:Y:S01]  /*9a80*/  F2FP.F16.F32.PACK_AB R57, R39.reuse, R30 ;  /* 0x0000001e2739723e */ /* 0x040fe200000000ff */
[----:B------:R4:W-:Y:S01]  /*9a90*/  STSM.16.M88.4 [R6], R48 ;  /* 0x0000003006007844 */ /* 0x0009e20000000200 */
[----:B------:R-:W-:Y:S01]  /*9aa0*/  FADD.FTZ R38, R39, R38 ;  /* 0x0000002627267221 */ /* 0x000fe20000010000 */
[----:B------:R-:W-:Y:S01]  /*9ab0*/  FADD.FTZ R36, R60, R29 ;  /* 0x0000001d3c247221 */ /* 0x000fe20000010000 */
[----:B------:R-:W-:Y:S01]  /*9ac0*/  F2FP.F16.F32.PACK_AB R58, R61, R60 ;  /* 0x0000003c3d3a723e */ /* 0x000fe200000000ff */
[----:B------:R-:W-:Y:S01]  /*9ad0*/  FMUL.FTZ R129, R129, R23 ;  /* 0x0000001781817220 */ /* 0x000fe20000410000 */
[----:B------:R-:W-:Y:S01]  /*9ae0*/  FADD.FTZ R29, R59, R38 ;  /* 0x000000263b1d7221 */ /* 0x000fe20000010000 */
[----:B---3--:R-:W-:Y:S01]  /*9af0*/  FADD.FTZ R25, R61, R36 ;  /* 0x000000243d197221 */ /* 0x008fe20000010000 */
[----:B-1----:R-:W-:Y:S01]  /*9b00*/  F2FP.F16.F32.PACK_AB R59, R8, R59 ;  /* 0x0000003b083b723e */ /* 0x002fe200000000ff */
[----:B------:R-:W-:Y:S01]  /*9b10*/  FMUL.FTZ R132, R132, R23 ;  /* 0x0000001784847220 */ /* 0x000fe20000410000 */
[----:B------:R-:W-:Y:S01]  /*9b20*/  FADD.FTZ R24, R8, R29 ;  /* 0x0000001d08187221 */ /* 0x000fe20000010000 */
[----:B------:R-:W-:Y:S01]  /*9b30*/  FADD.FTZ R26, R64, R25 ;  /* 0x00000019401a7221 */ /* 0x000fe20000010000 */
[----:B------:R-:W-:Y:S01]  /*9b40*/  F2FP.F16.F32.PACK_AB R64, R65, R64 ;  /* 0x000000404140723e */ /* 0x000fe200000000ff */
[----:B------:R4:W-:Y:S01]  /*9b50*/  STSM.16.M88.4 [R11+0x27800], R56 ;  /* 0x027800380b007844 */ /* 0x0009e20000000200 */
[----:B0-----:R-:W-:Y:S01]  /*9b60*/  FADD.FTZ R25, R7, R24 ;  /* 0x0000001807197221 */ /* 0x001fe20000010000 */
[----:B------:R-:W-:Y:S01]  /*9b70*/  FADD.FTZ R27, R65, R26 ;  /* 0x0000001a411b7221 */ /* 0x000fe20000010000 */
[C---:B------:R-:W-:Y:S01]  /*9b80*/  F2FP.F16.F32.PACK_AB R65, R62.reuse, R7 ;  /* 0x000000073e41723e */ /* 0x040fe200000000ff */
[----:B------:R-:W-:Y:S01]  /*9b90*/  FMUL.FTZ R133, R133, R23 ;  /* 0x0000001785857220 */ /* 0x000fe20000410000 */
[----:B------:R-:W-:Y:S01]  /*9ba0*/  FADD.FTZ R24, R62, R25 ;  /* 0x000000193e187221 */ /* 0x000fe20000010000 */
[----:B------:R-:W-:Y:S01]  /*9bb0*/  FADD.FTZ R26, R68, R27 ;  /* 0x0000001b441a7221 */ /* 0x000fe20000010000 */
[----:B------:R-:W-:Y:S01]  /*9bc0*/  F2FP.F16.F32.PACK_AB R66, R69, R68 ;  /* 0x000000444542723e */ /* 0x000fe200000000ff */
[-C--:B------:R-:W-:Y:S01]  /*9bd0*/  FMUL.FTZ R90, R90, R22.reuse ;  /* 0x000000165a5a7220 */ /* 0x080fe20000410000 */
[----:B------:R-:W-:Y:S01]  /*9be0*/  FADD.FTZ R25, R67, R24 ;  /* 0x0000001843197221 */ /* 0x000fe20000010000 */
[----:B------:R-:W-:Y:S01]  /*9bf0*/  FADD.FTZ R27, R69, R26 ;  /* 0x0000001a451b7221 */ /* 0x000fe20000010000 */
[C---:B--2---:R-:W-:Y:S01]  /*9c00*/  F2FP.F16.F32.PACK_AB R67, R28.reuse, R67 ;  /* 0x000000431c43723e */ /* 0x044fe200000000ff */
[----:B------:R-:W-:Y:S01]  /*9c10*/  FMUL.FTZ R91, R91, R22 ;  /* 0x000000165b5b7220 */ /* 0x000fe20000410000 */
[----:B------:R-:W-:Y:S01]  /*9c20*/  FADD.FTZ R25, R28, R25 ;  /* 0x000000191c197221 */ /* 0x000fe20000010000 */
[----:B------:R-:W-:Y:S01]  /*9c30*/  FADD.FTZ R8, R72, R27 ;  /* 0x0000001b48087221 */ /* 0x000fe20000010000 */
[C---:B------:R-:W-:Y:S01]  /*9c40*/  F2FP.F16.F32.PACK_AB R72, R73.reuse, R72 ;  /* 0x000000484948723e */ /* 0x040fe200000000ff */
[----:B------:R4:W-:Y:S01]  /*9c50*/  STSM.16.M88.4 [R5], R64 ;  /* 0x0000004005007844 */ /* 0x0009e20000000200 */
[----:B------:R-:W-:Y:S01]  /*9c60*/  FADD.FTZ R24, R74, R25 ;  /* 0x000000194a187221 */ /* 0x000fe20000010000 */
[----:B------:R-:W-:Y:S01]  /*9c70*/  FADD.FTZ R25, R73, R8 ;  /* 0x0000000849197221 */ /* 0x000fe20000010000 */
[C---:B------:R-:W-:Y:S01]  /*9c80*/  F2FP.F16.F32.PACK_AB R73, R75.reuse, R74 ;  /* 0x0000004a4b49723e */ /* 0x040fe200000000ff */
[----:B------:R-:W-:Y:S01]  /*9c90*/  FMUL.FTZ R94, R94, R22 ;  /* 0x000000165e5e7220 */ /* 0x000fe20000410000 */
[----:B------:R-:W-:Y:S01]  /*9ca0*/  FADD.FTZ R7, R75, R24 ;  /* 0x000000184b077221 */ /* 0x000fe20000010000 */
[----:B------:R-:W-:Y:S01]  /*9cb0*/  FADD.FTZ R8, R76, R25 ;  /* 0x000000194c087221 */ /* 0x000fe20000010000 */
[----:B------:R-:W-:Y:S01]  /*9cc0*/  F2FP.F16.F32.PACK_AB R74, R77, R76 ;  /* 0x0000004c4d4a723e */ /* 0x000fe200000000ff */
[----:B------:R-:W-:Y:S01]  /*9cd0*/  FMUL.FTZ R95, R95, R22 ;  /* 0x000000165f5f7220 */ /* 0x000fe20000410000 */
[----:B------:R-:W-:Y:S01]  /*9ce0*/  FADD.FTZ R7, R78, R7 ;  /* 0x000000074e077221 */ /* 0x000fe20000010000 */
[----:B------:R-:W-:Y:S01]  /*9cf0*/  FADD.FTZ R25, R77, R8 ;  /* 0x000000084d197221 */ /* 0x000fe20000010000 */
[C---:B------:R-:W-:Y:S01]  /*9d00*/  F2FP.F16.F32.PACK_AB R75, R79.reuse, R78 ;  /* 0x0000004e4f4b723e */ /* 0x040fe200000000ff */
[----:B------:R-:W-:Y:S01]  /*9d10*/  FMUL.FTZ R98, R98, R22 ;  /* 0x0000001662627220 */ /* 0x000fe20000410000 */
[----:B------:R-:W-:Y:S01]  /*9d20*/  FADD.FTZ R7, R79, R7 ;  /* 0x000000074f077221 */ /* 0x000fe20000010000 */
[----:B------:R-:W-:Y:S01]  /*9d30*/  FADD.FTZ R8, R80, R25 ;  /* 0x0000001950087221 */ /* 0x000fe20000010000 */
[C---:B------:R-:W-:Y:S01]  /*9d40*/  F2FP.F16.F32.PACK_AB R80, R81.reuse, R80 ;  /* 0x000000505150723e */ /* 0x040fe200000000ff */
[----:B------:R4:W-:Y:S01]  /*9d50*/  STSM.16.M88.4 [R9+0x6000], R72 ;  /* 0x0060004809007844 */ /* 0x0009e20000000200 */
        /* <DEDUP_REMOVED lines=38> */
[----:B0-----:R-:W-:Y:S01]  /*9fc0*/  NOP ;  /* 0x0000000000007918 */ /* 0x001fe20000000000 */
[----:B----4-:R-:W-:Y:S05]  /*9fd0*/  @P2 BRA `(.L_x_10257) ;  /* 0xffffffdc00ec2947 */ /* 0x010fea000383ffff */
.L_x_10248:
[----:B------:R-:W-:-:S13]  /*9fe0*/  ISETP.GE.AND P2, PT, R14, UR60, PT ;  /* 0x0000003c0e007c0c */ /* 0x000fda000bf46270 */
[----:B------:R-:W-:Y:S05]  /*9ff0*/  @!P2 BRA `(.L_x_10258) ;  /* 0x000000300070a947 */ /* 0x000fea0003800000 */
[----:B------:R-:W-:Y:S01]  /*a000*/  ULOP3.LUT UR38, UR39, 0x10000, URZ, 0xfc, !UPT ;  /* 0x0001000027267892 */ /* 0x000fe2000f8efc3f */
[----:B------:R-:W-:Y:S01]  /*a010*/  IMAD.MOV.U32 R13, RZ, RZ, R12 ;  /* 0x000000ffff0d7224 */ /* 0x000fe200078e000c */
[----:B------:R-:W-:Y:S01]  /*a020*/  UMOV UR6, UR4 ;  /* 0x0000000400067c82 */ /* 0x000fe20008000000 */
[C---:B------:R-:W-:Y:S01]  /*a030*/  VIADD R12, R19.reuse, 0x9 ;  /* 0x00000009130c7836 */ /* 0x040fe20000000000 */
[----:B------:R-:W-:Y:S01]  /*a040*/  UIADD3 UR4, UR38, 0x2, URZ ;  /* 0x0000000226047890 */ /* 0x000fe2000fffe03f */
[----:B------:R-:W-:Y:S01]  /*a050*/  ISETP.GE.U32.AND P2, PT, R2, 0x180, PT ;  /* 0x000001800200780c */ /* 0x000fe20003f46070 */
[----:B------:R-:W-:Y:S01]  /*a060*/  UMOV UR30, UR5 ;  /* 0x00000005001e7c82 */ /* 0x000fe20008000000 */
[----:B------:R-:W-:Y:S01]  /*a070*/  UMOV UR5, 0x40000040 ;  /* 0x4000004000057882 */ /* 0x000fe20000000000 */
[----:B------:R-:W-:Y:S01]  /*a080*/  VIADD R23, R19, 0x8 ;  /* 0x0000000813177836 */ /* 0x000fe20000000000 */
[----:B------:R-:W-:Y:S01]  /*a090*/  SEL R19, R12, 0x9, !P2 ;  /* 0x000000090c137807 */ /* 0x000fe20005000000 */
[----:B------:R-:W-:Y:S01]  /*a0a0*/  IMAD.MOV.U32 R22, RZ, RZ, R15 ;  /* 0x000000ffff167224 */ /* 0x000fe200078e000f */
[----:B------:R-:W-:Y:S01]  /*a0b0*/  ULDC UR61, c[0x0][0x9e4] ;  /* 0x00027900003d7ab9 */ /* 0x000fe20000000800 */
[----:B------:R-:W-:Y:S01]  /*a0c0*/  IMAD.U32 R136, RZ, RZ, UR4 ;  /* 0x00000004ff887e24 */ /* 0x000fe2000f8e00ff */
[----:B------:R-:W-:Y:S01]  /*a0d0*/  UIADD3 UR28, UR38, 0x4, URZ ;  /* 0x00000004261c7890 */ /* 0x000fe2000fffe03f */
[----:B------:R-:W-:Y:S01]  /*a0e0*/  IMAD.U32 R137, RZ, RZ, UR5 ;  /* 0x00000005ff897e24 */ /* 0x000fe2000f8e00ff */
[----:B------:R-:W-:-:S02]  /*a0f0*/  UIADD3 UR32, UR38, 0x6, URZ ;  /* 0x0000000626207890 */ /* 0x000fc4000fffe03f */
[----:B------:R-:W-:Y:S02]  /*a100*/  UIADD3 UR40, UR38, 0x600, URZ ;  /* 0x0000060026287890 */ /* 0x000fe4000fffe03f */
[----:B------:R-:W-:Y:S02]  /*a110*/  UIADD3 UR44, UR38, 0x602, URZ ;  /* 0x00000602262c7890 */ /* 0x000fe4000fffe03f */
[----:B------:R-:W-:Y:S02]  /*a120*/  UIADD3 UR48, UR38, 0x604, URZ ;  /* 0x0000060426307890 */ /* 0x000fe4000fffe03f */
[----:B------:R-:W-:Y:S01]  /*a130*/  UIADD3 UR52, UR38, 0x606, URZ ;  /* 0x0000060626347890 */ /* 0x000fe2000fffe03f */
[----:B------:R-:W-:Y:S01]  /*a140*/  UMOV UR29, 0x40000040 ;  /* 0x40000040001d7882 */ /* 0x000fe20000000000 */
[----:B------:R-:W-:Y:S01]  /*a150*/  UMOV UR33, 0x40000040 ;  /* 0x4000004000217882 */ /* 0x000fe20000000000 */
[----:B------:R-:W-:Y:S01]  /*a160*/  UMOV UR41, 0x40000040 ;  /* 0x4000004000297882 */ /* 0x000fe20000000000 */
[----:B------:R-:W-:Y:S01]  /*a170*/  UMOV UR45, 0x40000040 ;  /* 0x40000040002d7882 */ /* 0x000fe20000000000 */
[----:B------:R-:W-:Y:S01]  /*a180*/  UMOV UR49, 0x40000040 ;  /* 0x4000004000317882 */ /* 0x000fe20000000000 */
[----:B------:R-:W-:-:S06]  /*a190*/  UMOV UR53, 0x40000040 ;  /* 0x4000004000357882 */ /* 0x000fcc0000000000 */
.L_x_10275:
[----:B------:R-:W-:Y:S01]  /*a1a0*/  UIADD3 UR4, UR6, 0x1, URZ ;  /* 0x0000000106047890 */ /* 0x000fe2000fffe03f */
[----:B------:R-:W-:-:S03]  /*a1b0*/  ISETP.NE.AND P3, PT, RZ, UR37, PT ;  /* 0x00000025ff007c0c */ /* 0x000fc6000bf65270 */
[----:B------:R-:W-:-:S04]  /*a1c0*/  UISETP.NE.AND UP1, UPT, UR4, 0x2, UPT ;  /* 0x000000020400788c */ /* 0x000fc8000bf25270 */
[----:B------:R-:W-:Y:S02]  /*a1d0*/  USEL UR5, URZ, 0x1, UP1 ;  /* 0x000000013f057887 */ /* 0x000fe40008800000 */
[----:B------:R-:W-:Y:S02]  /*a1e0*/  USEL UR4, UR4, URZ, UP1 ;  /* 0x0000003f04047287 */ /* 0x000fe40008800000 */
[----:B------:R-:W-:Y:S02]  /*a1f0*/  ULOP3.LUT UR5, UR30, UR5, URZ, 0x3c, !UPT ;  /* 0x000000051e057292 */ /* 0x000fe4000f8e3c3f */
[----:B---3--:R-:W-:Y:S10]  /*a200*/  @P3 BRA `(.L_x_10259) ;  /* 0x00000000002c3947 */ /* 0x008ff40003800000 */
[----:B------:R-:W-:Y:S05]  /*a210*/  @!P0 BRA `(.L_x_10260) ;  /* 0x0000000000048947 */ /* 0x000fea0003800000 */
[----:B------:R-:W-:Y:S01]  /*a220*/  BPT.TRAP 0x1 ;  /* 0x000000040000795c */ /* 0x000fe20000300000 */
.L_x_10260:
[----:B------:R-:W-:Y:S01]  /*a230*/  ULEA UR10, UR4, UR36, 0x3 ;  /* 0x00000024040a7291 */ /* 0x000fe2000f8e183f */
[----:B------:R-:W-:-:S05]  /*a240*/  IMAD.U32 R12, RZ, RZ, UR5 ;  /* 0x00000005ff0c7e24 */ /* 0x000fca000f8e00ff */
[----:B------:R-:W-:-:S04]  /*a250*/  SHF.L.U32 R12, R12, 0x1f, RZ ;  /* 0x0000001f0c0c7819 */ /* 0x000fc800000006ff */
[----:B------:R2:W3:Y:S01]  /*a260*/  SYNCS.PHASECHK.TRANS64.TRYWAIT P2, [UR10+0x2d830], R12 ;  /* 0x02d8300cff0075a7 */ /* 0x0004e2000804014a */
[----:B------:R-:W-:Y:S05]  /*a270*/  @!P0 BRA `(.L_x_10261) ;  /* 0x0000000000048947 */ /* 0x000fea0003800000 */
[----:B------:R-:W-:Y:S01]  /*a280*/  BPT.TRAP 0x1 ;  /* 0x000000040000795c */ /* 0x000fe20000300000 */
.L_x_10261:
[----:B---3--:R-:W-:Y:S05]  /*a290*/  @P2 BRA `(.L_x_10259) ;  /* 0x0000000000082947 */ /* 0x008fea0003800000 */
[----:B------:R-:W3:Y:S02]  /*a2a0*/  SYNCS.PHASECHK.TRANS64.TRYWAIT P2, [UR10+0x2d830], R12 ;  /* 0x02d8300cff0075a7 */ /* 0x000ee4000804014a */
[----:B---3--:R-:W-:Y:S05]  /*a2b0*/  @!P2 BRA `(.L_x_10262) ;  /* 0x000000940084a947 */ /* 0x008fea0003800000 */
.L_x_10259:
[----:B------:R4:W-:Y:S01]  /*a2c0*/  BAR.SYNC.DEFER_BLOCKING R23, 0x100 ;  /* 0x000400170000751d */ /* 0x0009e20000010000 */
[----:B------:R-:W-:Y:S01]  /*a2d0*/  R2UR UR56, R20 ;  /* 0x00000000143872ca */ /* 0x000fe200000e0000 */
[----:B------:R-:W-:Y:S01]  /*a2e0*/  UIMAD UR26, UR4, 0x600, UR7 ;  /* 0x00000600041a78a4 */ /* 0x000fe2000f8e0207 */
[----:B------:R-:W-:-:S03]  /*a2f0*/  R2UR UR57, R21 ;  /* 0x00000000153972ca */ /* 0x000fc600000e0000 */
[----:B------:R-:W-:Y:S01]  /*a300*/  UMOV UR59, 0x80000020 ;  /* 0x80000020003b7882 */ /* 0x000fe20000000000 */
[----:B------:R-:W-:Y:S02]  /*a310*/  UIADD3 UR10, UR26, 0x2, URZ ;  /* 0x000000021a0a7890 */ /* 0x000fe4000fffe03f */
[----:B------:R-:W-:Y:S01]  /*a320*/  UMOV UR58, UR26 ;  /* 0x0000001a003a7c82 */ /* 0x000fe20008000000 */
        /* <DEDUP_REMOVED lines=9> */
[----:B01----:R-:W-:-:S06]  /*a3c0*/  WARPGROUP.ARRIVE ;  /* 0x00000000000079c5 */ /* 0x003fcc0000000000 */
        /* <DEDUP_REMOVED lines=17> */
[----:B----4-:R-:W-:Y:S05]  /*a4e0*/  @P3 BRA `(.L_x_10263) ;  /* 0x00000000002c3947 */ /* 0x010fea0003800000 */
[----:B------:R-:W-:Y:S05]  /*a4f0*/  @!P0 BRA `(.L_x_10264) ;  /* 0x0000000000048947 */ /* 0x000fea0003800000 */
[----:B------:R-:W-:Y:S01]  /*a500*/  BPT.TRAP 0x1 ;  /* 0x000000040000795c */ /* 0x000fe20000300000 */
.L_x_10264:
[----:B------:R-:W-:Y:S01]  /*a510*/  ULEA UR10, UR6, UR36, 0x3 ;  /* 0x00000024060a7291 */ /* 0x000fe2000f8e183f */
[----:B--23--:R-:W-:-:S05]  /*a520*/  IMAD.U32 R12, RZ, RZ, UR30 ;  /* 0x0000001eff0c7e24 */ /* 0x00cfca000f8e00ff */
[----:B------:R-:W-:-:S04]  /*a530*/  SHF.L.U32 R12, R12, 0x1f, RZ ;  /* 0x0000001f0c0c7819 */ /* 0x000fc800000006ff */
[----:B------:R0:W1:Y:S01]  /*a540*/  SYNCS.PHASECHK.TRANS64.TRYWAIT P2, [UR10+0x2d850], R12 ;  /* 0x02d8500cff0075a7 */ /* 0x000062000804014a */
[----:B------:R-:W-:Y:S05]  /*a550*/  @!P0 BRA `(.L_x_10265) ;  /* 0x0000000000048947 */ /* 0x000fea0003800000 */
[----:B------:R-:W-:Y:S01]  /*a560*/  BPT.TRAP 0x1 ;  /* 0x000000040000795c */ /* 0x000fe20000300000 */
.L_x_10265:
[----:B-1----:R-:W-:Y:S05]  /*a570*/  @P2 BRA `(.L_x_10263) ;  /* 0x0000000000082947 */ /* 0x002fea0003800000 */
[----:B------:R-:W1:Y:S02]  /*a580*/  SYNCS.PHASECHK.TRANS64.TRYWAIT P2, [UR10+0x2d850], R12 ;  /* 0x02d8500cff0075a7 */ /* 0x000e64000804014a */
[----:B-1----:R-:W-:Y:S05]  /*a590*/  @!P2 BRA `(.L_x_10266) ;  /* 0x0000009000e4a947 */ /* 0x002fea0003800000 */
.L_x_10263:
[----:B------:R-:W-:Y:S01]  /*a5a0*/  UIADD3 UR10, UR36, 0x400, URZ ;  /* 0x00000400240a7890 */ /* 0x000fe2000fffe03f */
[----:B------:R-:W-:Y:S01]  /*a5b0*/  WARPGROUP.ARRIVE ;  /* 0x00000000000079c5 */ /* 0x000fe20000000000 */
[----:B------:R-:W-:Y:S01]  /*a5c0*/  UMOV UR56, UR38 ;  /* 0x0000002600387c82 */ /* 0x000fe20008000000 */
[----:B------:R-:W-:Y:S01]  /*a5d0*/  UMOV UR57, 0x40000040 ;  /* 0x4000004000397882 */ /* 0x000fe20000000000 */
[----:B------:R-:W-:Y:S01]  /*a5e0*/  USHF.R.U32.HI UR10, URZ, 0x4, UR10 ;  /* 0x000000043f0a7899 */ /* 0x000fe2000801160a */
[----:B------:R-:W-:Y:S01]  /*a5f0*/  PLOP3.LUT P2, PT, PT, PT, UP0, 0x80, 0x0 ;  /* 0x000000000000781c */ /* 0x000fe20003f4f008 */
[----:B------:R-:W-:Y:S01]  /*a600*/  UMOV UR59, 0x80000020 ;  /* 0x80000020003b7882 */ /* 0x000fe20000000000 */
[----:B------:R-:W-:Y:S01]  /*a610*/  UMOV UR31, 0x80000020 ;  /* 0x80000020001f7882 */ /* 0x000fe20000000000 */
[----:B------:R-:W-:Y:S01]  /*a620*/  ULOP3.LUT UR10, UR10, 0x3fff, URZ, 0xc0, !UPT ;  /* 0x00003fff0a0a7892 */ /* 0x000fe2000f8ec03f */
[----:B------:R-:W-:Y:S01]  /*a630*/  IMAD.MOV.U32 R142, RZ, RZ, R0 ;  /* 0x000000ffff8e7224 */ /* 0x000fe200078e0000 */
[----:B------:R-:W-:Y:S01]  /*a640*/  UMOV UR35, 0x80000020 ;  /* 0x8000002000237882 */ /* 0x000fe20000000000 */
[----:B------:R-:W-:Y:S01]  /*a650*/  UMOV UR43, 0x80000020 ;  /* 0x80000020002b7882 */ /* 0x000fe20000000000 */
[----:B------:R-:W-:Y:S01]  /*a660*/  ULOP3.LUT UR10, UR10, 0x2000000, URZ, 0xfc, !UPT ;  /* 0x020000000a0a7892 */ /* 0x000fe2000f8efc3f */
[----:B-1-3--:R-:W-:Y:S01]  /*a670*/  IMAD.U32 R15, RZ, RZ, UR4 ;  /* 0x00000004ff0f7e24 */ /* 0x00afe2000f8e00ff */
[----:B------:R-:W-:Y:S01]  /*a680*/  UMOV UR47, 0x80000020 ;  /* 0x80000020002f7882 */ /* 0x000fe20000000000 */
[----:B------:R-:W-:Y:S01]  /*a690*/  UMOV UR51, 0x80000020 ;  /* 0x8000002000337882 */ /* 0x000fe20000000000 */
[----:B------:R-:W-:Y:S01]  /*a6a0*/  UIMAD UR10, UR6, 0x600, UR10 ;  /* 0x00000600060a78a4 */ /* 0x000fe2000f8e020a */
[----:B------:R-:W-:Y:S01]  /*a6b0*/  IMAD.SHL.U32 R143, R14, 0x80, RZ ;  /* 0x000000800e8f7824 */ /* 0x000fe200078e00ff */
[----:B------:R-:W-:Y:S01]  /*a6c0*/  UMOV UR55, 0x80000020 ;  /* 0x8000002000377882 */ /* 0x000fe20000000000 */
[----:B------:R-:W-:Y:S01]  /*a6d0*/  @!P1 LEA R15, R15, UR36, 0x3 ;  /* 0x000000240f0f9c11 */ /* 0x000fe2000f8e18ff */
[----:B------:R-:W-:-:S02]  /*a6e0*/  UIADD3 UR11, UR10, 0x40, URZ ;  /* 0x000000400a0b7890 */ /* 0x000fc4000fffe03f */
[----:B------:R-:W-:Y:S01]  /*a6f0*/  UIADD3 UR30, UR10, 0x80, URZ ;  /* 0x000000800a1e7890 */ /* 0x000fe2000fffe03f */
[----:B0-2---:R-:W-:Y:S01]  /*a700*/  IADD3 R12, -R143, 0x1, RZ ;  /* 0x000000018f0c7810 */ /* 0x005fe20007ffe1ff */
[----:B------:R-:W-:Y:S01]  /*a710*/  UMOV UR58, UR10 ;  /* 0x0000000a003a7c82 */ /* 0x000fe20008000000 */
[----:B------:R-:W-:Y:S01]  /*a720*/  UIADD3 UR34, UR10, 0xc0, URZ ;  /* 0x000000c00a227890 */ /* 0x000fe2000fffe03f */
[----:B------:R-:W-:Y:S01]  /*a730*/  HGMMA.64x96x16.F32 R88, gdesc[UR56].tnspB, R88, gsb0 ;  /* 0x41600000385879f0 */ /* 0x000fe20008000858 */
[----:B------:R-:W-:Y:S01]  /*a740*/  R2UR UR56, R136 ;  /* 0x00000000883872ca */ /* 0x000fe200000e0000 */
[----:B------:R-:W-:Y:S01]  /*a750*/  UMOV UR58, UR11 ;  /* 0x0000000b003a7c82 */ /* 0x000fe20008000000 */
[----:B------:R-:W-:Y:S01]  /*a760*/  R2UR UR57, R137 ;  /* 0x00000000893972ca */ /* 0x000fe200000e0000 */
[----:B------:R-:W-:Y:S01]  /*a770*/  UMOV UR59, 0x80000020 ;  /* 0x80000020003b7882 */ /* 0x000fe20000000000 */
[----:B------:R-:W-:Y:S01]  /*a780*/  UIADD3 UR42, UR10, 0x100, URZ ;  /* 0x000001000a2a7890 */ /* 0x000fe2000fffe03f */
[----:B------:R-:W-:Y:S01]  /*a790*/  R2UR UR11, R4 ;  /* 0x00000000040b72ca */ /* 0x000fe200000e0000 */
[----:B------:R-:W-:-:S02]  /*a7a0*/  UIADD3 UR46, UR10, 0x140, URZ ;  /* 0x000001400a2e7890 */ /* 0x000fc4000fffe03f */
[----:B------:R-:W-:Y:S02]  /*a7b0*/  UIADD3 UR50, UR10, 0x180, URZ ;  /* 0x000001800a327890 */ /* 0x000fe4000fffe03f */
[----:B------:R-:W-:Y:S01]  /*a7c0*/  UIADD3 UR54, UR10, 0x1c0, URZ ;  /* 0x000001c00a367890 */ /* 0x000fe2000fffe03f */
[----:B------:R-:W-:Y:S02]  /*a7d0*/  ULDC UR18, c[0x0][0x2f0] ;  /* 0x0000bc0000127ab9 */ /* 0x000fe40000000800 */
[----:B------:R-:W-:Y:S01]  /*a7e0*/  @UP0 ULDC UR10, c[0x0][0x44c] ;  /* 0x00011300000a0ab9 */ /* 0x000fe20000000800 */
[----:B------:R-:W-:Y:S01]  /*a7f0*/  ULDC UR15, c[0x0][0x288] ;  /* 0x0000a200000f7ab9 */ /* 0x000fe20000000800 */
[----:B------:R-:W-:Y:S01]  /*a800*/  @P2 IMAD.HI.U32 R138, R0, UR10, RZ ;  /* 0x0000000a008a2c27 */ /* 0x000fe2000f8e00ff */
[----:B------:R-:W-:Y:S01]  /*a810*/  @UP0 ULDC UR10, c[0x0][0x450] ;  /* 0x00011400000a0ab9 */ /* 0x000fe20000000800 */
[----:B------:R-:W-:-:S03]  /*a820*/  ULDC UR14, c[0x0][0x9e0] ;  /* 0x00027800000e7ab9 */ /* 0x000fc60000000800 */
[----:B------:R-:W-:Y:S01]  /*a830*/  @P2 SHF.R.U32.HI R142, RZ, UR10, R138 ;  /* 0x0000000aff8e2c19 */ /* 0x000fe2000801168a */
[----:B------:R-:W-:Y:S02]  /*a840*/  @!P1 VIADD R138, R15, 0x2d840 ;  /* 0x0002d8400f8a9836 */ /* 0x000fe40000000000 */
[----:B------:R-:W-:Y:S02]  /*a850*/  IMAD R15, R3, -0x2, R12 ;  /* 0xfffffffe030f7824 */ /* 0x000fe400078e020c */
[----:B------:R-:W0:Y:S01]  /*a860*/  SHFL.IDX PT, R139, R142, RZ, 0x1c1f ;  /* 0x001c1fff8e8b7589 */ /* 0x000e2200000e0000 */
[----:B------:R-:W-:Y:S01]  /*a870*/  @!P1 PRMT R138, RZ, 0x654, R138 ;  /* 0x00000654ff8a9816 */ /* 0x000fe2000000008a */
[----:B------:R-:W-:-:S04]  /*a880*/  IMAD R15, R18, UR18, R15 ;  /* 0x00000012120f7c24 */ /* 0x000fc8000f8e020f */
[----:B------:R-:W-:-:S04]  /*a890*/  VIADD R15, R15, -UR15 ;  /* 0x8000000f0f0f7c36 */ /* 0x000fc80008000000 */
[C---:B------:R-:W-:Y:S02]  /*a8a0*/  VIADD R141, R15.reuse, UR14 ;  /* 0x0000000e0f8d7c36 */ /* 0x040fe40008000000 */
[----:B------:R-:W-:Y:S02]  /*a8b0*/  VIADD R140, R15, UR11 ;  /* 0x0000000b0f8c7c36 */ /* 0x000fe40008000000 */
[--C-:B0-----:R-:W-:Y:S02]  /*a8c0*/  IMAD.IADD R15, R141, 0x1, R139.reuse ;  /* 0x000000018d0f7824 */ /* 0x101fe400078e028b */
[----:B------:R-:W-:Y:S01]  /*a8d0*/  IMAD.IADD R12, R140, 0x1, R139 ;  /* 0x000000018c0c7824 */ /* 0x000fe200078e028b */
[----:B------:R-:W-:Y:S02]  /*a8e0*/  WARPGROUP.DEPBAR.LE gsb0, 0x0 ;  /* 0x00008000000079c5 */ /* 0x000fe40000010000 */
[----:B------:R-:W-:-:S06]  /*a8f0*/  WARPGROUP.ARRIVE ;  /* 0x00000000000079c5 */ /* 0x000fcc0000000000 */
[----:B------:R-:W-:Y:S03]  /*a900*/  HGMMA.64x96x16.F32 R88, gdesc[UR56].tnspB, R88, gsb0 ;  /* 0x41600000385879f0 */ /* 0x000fe60008000858 */
        /* <DEDUP_REMOVED lines=19> */
[----:B------:R0:W-:Y:S06]  /*aa40*/  BAR.ARV R19, 0x100 ;  /* 0x000400130000751d */ /* 0x0001ec0000002000 */
[----:B------:R0:W-:Y:S01]  /*aa50*/  @!P1 SYNCS.ARRIVE.TRANS64.RED.A1T0 RZ, [R138+URZ], RZ ;  /* 0x000000ff8aff99a7 */ /* 0x0001e2000810043f */
[----:B------:R-:W-:Y:S05]  /*aa60*/  @!P5 BRA `(.L_x_10267) ;  /* 0x000000000064d947 */ /* 0x000fea0003800000 */
[----:B------:R-:W-:Y:S01]  /*aa70*/  ULDC UR11, c[0x0][0x2f0] ;  /* 0x0000bc00000b7ab9 */ /* 0x000fe20000000800 */
[----:B------:R-:W-:Y:S01]  /*aa80*/  ULDC UR10, c[0x0][0x288] ;  /* 0x0000a200000a7ab9 */ /* 0x000fe20000000800 */
[----:B0-----:R-:W-:Y:S01]  /*aa90*/  IMAD R138, R18, UR11, R139 ;  /* 0x0000000b128a7c24 */ /* 0x001fe2000f8e028b */
        /* <DEDUP_REMOVED lines=12> */
.L_x_10269:
[----:B------:R-:W-:-:S05]  /*ab60*/  IMAD.U32 R146, RZ, RZ, UR61 ;  /* 0x0000003dff927e24 */ /* 0x000fca000f8e00ff */
[----:B------:R-:W-:-:S13]  /*ab70*/  ISETP.NE.AND P2, PT, R146, 0x1, PT ;  /* 0x000000019200780c */ /* 0x000fda0003f45270 */
[----:B------:R-:W0:Y:S02]  /*ab80*/  @P2 LDC.64 R138, c[0x0][0x9e8] ;  /* 0x00027a00ff8a2b82 */ /* 0x000e240000000a00 */
[----:B0-----:R-:W-:-:S05]  /*ab90*/  @P2 IMAD.HI.U32 R138, R144, R138, RZ ;  /* 0x0000008a908a2227 */ /* 0x001fca00078e00ff */
[----:B------:R-:W-:-:S07]  /*aba0*/  @P2 SHF.R.U32.HI R144, RZ, R139, R138 ;  /* 0x0000008bff902219 */ /* 0x000fce000001168a */
.L_x_10270:
[----:B------:R-:W-:Y:S05]  /*abb0*/  BSYNC B0 ;  /* 0x0000000000007941 */ /* 0x000fea0003800000 */
.L_x_10268:
[----:B------:R-:W-:-:S04]  /*abc0*/  IMAD R144, R144, R146, -R143 ;  /* 0x0000009290907224 */ /* 0x000fc800078e0a8f */
[----:B------:R-:W-:-:S05]  /*abd0*/  IMAD R144, R3, -0x2, R144 ;  /* 0xfffffffe03907824 */ /* 0x000fca00078e0290 */
[----:B------:R-:W-:Y:S02]  /*abe0*/  VIADDMNMX R15, R144, R146, R15, PT ;  /* 0x00000092900f7246 */ /* 0x000fe4000380010f */
[----:B------:R-:W-:-:S07]  /*abf0*/  VIMNMX R12, R12, R144, !PT ;  /* 0x000000900c0c7248 */ /* 0x000fce0007fe0100 */
.L_x_10267:
[----:B------:R-:W-:-:S04]  /*ac00*/  ISETP.GT.AND P2, PT, R14, -0x1, PT ;  /* 0xffffffff0e00780c */ /* 0x000fc80003f44270 */
[C---:B------:R-:W-:Y:S02]  /*ac10*/  ISETP.GT.AND P4, PT, R12.reuse, RZ, P2 ;  /* 0x000000ff0c00720c */ /* 0x040fe40001784270 */
[----:B------:R-:W-:Y:S02]  /*ac20*/  ISETP.GT.AND P6, PT, R12, 0x1, P2 ;  /* 0x000000010c00780c */ /* 0x000fe400017c4270 */
[C---:B------:R-:W-:Y:S02]  /*ac30*/  ISETP.LT.OR P4, PT, R15.reuse, 0x1, P4 ;  /* 0x000000010f00780c */ /* 0x040fe40002781670 */
[----:B------:R-:W-:Y:S02]  /*ac40*/  ISETP.LT.OR P6, PT, R15, 0x2, P6 ;  /* 0x000000020f00780c */ /* 0x000fe400037c1670 */
        /* <DEDUP_REMOVED lines=46> */
[----:B0-----:R-:W-:Y:S02]  /*af30*/  FSEL R138, R56, -INF , !P6 ;  /* 0xff800000388a7808 */ /* 0x001fe40007000000 */
[C---:B------:R-:W-:Y:S02]  /*af40*/  ISETP.GT.AND P3, PT, R12.reuse, 0x41, P2 ;  /* 0x000000410c00780c */ /* 0x040fe40001764270 */
[C---:B------:R-:W-:Y:S02]  /*af50*/  ISETP.GT.AND P4, PT, R12.reuse, 0x48, P2 ;  /* 0x000000480c00780c */ /* 0x040fe40001784270 */
[----:B------:R-:W-:-:S02]  /*af60*/  ISETP.GT.AND P6, PT, R12, 0x49, P2 ;  /* 0x000000490c00780c */ /* 0x000fc400017c4270 */
[C---:B------:R-:W-:Y:S02]  /*af70*/  ISETP.LT.OR P3, PT, R15.reuse, 0x42, P3 ;  /* 0x000000420f00780c */ /* 0x040fe40001f61670 */
[C---:B------:R-:W-:Y:S02]  /*af80*/  ISETP.LT.OR P4, PT, R15.reuse, 0x49, P4 ;  /* 0x000000490f00780c */ /* 0x040fe40002781670 */
[----:B------:R-:W-:Y:S02]  /*af90*/  ISETP.LT.OR P6, PT, R15, 0x4a, P6 ;  /* 0x0000004a0f00780c */ /* 0x000fe400037c1670 */
[----:B------:R-:W-:Y:S02]  /*afa0*/  FSEL R139, R57, -INF , !P3 ;  /* 0xff800000398b7808 */ /* 0x000fe40005800000 */
[----:B------:R-:W-:Y:S01]  /*afb0*/  FSEL R60, R60, -INF , !P4 ;  /* 0xff8000003c3c7808 */ /* 0x000fe20006000000 */
[----:B------:R-:W0:Y:S01]  /*afc0*/  SHFL.IDX PT, R57, R142, 0x1, 0x1c1f ;  /* 0x003c1f008e397f89 */ /* 0x000e2200000e0000 */
        /* <DEDUP_REMOVED lines=11> */
[C---:B------:R-:W-:Y:S01]  /*b080*/  ISETP.GT.AND P4, PT, R12.reuse, 0x60, P2 ;  /* 0x000000600c00780c */ /* 0x040fe20001784270 */
[--C-:B0-----:R-:W-:Y:S01]  /*b090*/  IMAD.IADD R141, R141, 0x1, R57.reuse ;  /* 0x000000018d8d7824 */ /* 0x101fe200078e0239 */
[----:B------:R-:W-:Y:S01]  /*b0a0*/  ISETP.GT.AND P6, PT, R12, 0x61, P2 ;  /* 0x000000610c00780c */ /* 0x000fe200017c4270 */
[----:B------:R-:W-:Y:S01]  /*b0b0*/  IMAD.IADD R140, R140, 0x1, R57 ;  /* 0x000000018c8c7824 */ /* 0x000fe200078e0239 */
        /* <DEDUP_REMOVED lines=23> */
[----:B------:R-:W-:Y:S01]  /*b230*/  FSEL R85, R85, -INF , !P6 ;  /* 0xff80000055557808 */ /* 0x000fe20007000000 */
[----:B------:R-:W-:Y:S06]  /*b240*/  @!P5 BRA `(.L_x_10271) ;  /* 0x000000000064d947 */ /* 0x000fec0003800000 */
[----:B------:R-:W-:Y:S01]  /*b250*/  ULDC UR11, c[0x0][0x2f0] ;  /* 0x0000bc00000b7ab9 */ /* 0x000fe20000000800 */
[----:B------:R-:W-:Y:S01]  /*b260*/  ULDC UR10, c[0x0][0x288] ;  /* 0x0000a200000a7ab9 */ /* 0x000fe20000000800 */
        /* <DEDUP_REMOVED lines=13> */
.L_x_10273:
[----:B------:R-:W-:-:S05]  /*b340*/  IMAD.U32 R142, RZ, RZ, UR61 ;  /* 0x0000003dff8e7e24 */ /* 0x000fca000f8e00ff */
[----:B------:R-:W-:-:S13]  /*b350*/  ISETP.NE.AND P3, PT, R142, 0x1, PT ;  /* 0x000000018e00780c */ /* 0x000fda0003f65270 */
[----:B------:R-:W0:Y:S02]  /*b360*/  @P3 LDC.64 R56, c[0x0][0x9e8] ;  /* 0x00027a00ff383b82 */ /* 0x000e240000000a00 */
[----:B0-----:R-:W-:-:S05]  /*b370*/  @P3 IMAD.HI.U32 R56, R12, R56, RZ ;  /* 0x000000380c383227 */ /* 0x001fca00078e00ff */
[----:B------:R-:W-:-:S07]  /*b380*/  @P3 SHF.R.U32.HI R12, RZ, R57, R56 ;  /* 0x00000039ff0c3219 */ /* 0x000fce0000011638 */
.L_x_10274:
[----:B------:R-:W-:Y:S05]  /*b390*/  BSYNC B0 ;  /* 0x0000000000007941 */ /* 0x000fea0003800000 */
.L_x_10272:
[----:B------:R-:W-:-:S04]  /*b3a0*/  IMAD R12, R12, R142, -R143 ;  /* 0x0000008e0c0c7224 */ /* 0x000fc800078e0a8f */
[----:B------:R-:W-:-:S05]  /*b3b0*/  IMAD R12, R3, -0x2, R12 ;  /* 0xfffffffe030c7824 */ /* 0x000fca00078e020c */
[----:B------:R-:W-:Y:S02]  /*b3c0*/  VIADDMNMX R141, R12, R142, R141, PT ;  /* 0x0000008e0c8d7246 */ /* 0x000fe4000380018d */
[----:B------:R-:W-:-:S07]  /*b3d0*/  VIMNMX R140, R140, R12, !PT ;  /* 0x0000000c8c8c7248 */ /* 0x000fce0007fe0100 */
.L_x_10271:
[----:B------:R-:W-:Y:S01]  /*b3e0*/  FMNMX.FTZ R12, R24, R13, !PT ;  /* 0x0000000d180c7209 */ /* 0x000fe20007810000 */
[----:B------:R-:W-:Y:S01]  /*b3f0*/  ULDC UR10, c[0x0][0x988] ;  /* 0x00026200000a7ab9 */ /* 0x000fe20000000800 */
[C---:B------:R-:W-:Y:S01]  /*b400*/  ISETP.GT.AND P6, PT, R140.reuse, 0x8, P2 ;  /* 0x000000088c00780c */ /* 0x040fe200017c4270 */
[----:B------:R-:W-:Y:S01]  /*b410*/  UMOV UR30, UR5 ;  /* 0x00000005001e7c82 */ /* 0x000fe20008000000 */
        /* <DEDUP_REMOVED lines=17> */
[----:B------:R-:W-:Y:S02]  /*b530*/  ISETP.LT.OR P4, PT, R141, 0x2, P4 ;  /* 0x000000028d00780c */ /* 0x000fe40002781670 */
[----:B------:R-:W-:Y:S02]  /*b540*/  FMNMX.FTZ R12, R44, R15, !PT ;  /* 0x0000000f2c0c7209 */ /* 0x000fe40007810000 */
[----:B------:R-:W-:Y:S02]  /*b550*/  FSEL R27, R27, -INF , !P4 ;  /* 0xff8000001b1b7808 */ /* 0x000fe40006000000 */
        /* <DEDUP_REMOVED lines=58> */
[----:B------:R-:W-:Y:S02]  /*b900*/  ISETP.LT.OR P4, PT, R141, 0x62, P4 ;  /* 0x000000628d00780c */ /* 0x000fe40002781670 */
[----:B0-----:R-:W-:-:S04]  /*b910*/  FMNMX.FTZ R12, R56, R57, !PT ;  /* 0x00000039380c7209 */ /* 0x001fc80007810000 */
[C---:B------:R-:W-:Y:S01]  /*b920*/  FSETP.NEU.FTZ.AND P6, PT, R12.reuse, -INF , PT ;  /* 0xff8000000c00780b */ /* 0x040fe20003fdd000 */
[----:B------:R-:W-:-:S05]  /*b930*/  FMUL.FTZ R15, R12, UR10 ;  /* 0x0000000a0c0f7c20 */ /* 0x000fca0008410000 */
[----:B------:R-:W-:-:S05]  /*b940*/  FSEL R15, R15, RZ, P6 ;  /* 0x000000ff0f0f7208 */ /* 0x000fca0003000000 */
[--C-:B------:R-:W-:Y:S01]  /*b950*/  FFMA.FTZ R57, R24, UR10, -R15.reuse ;  /* 0x0000000a18397c23 */ /* 0x100fe2000801080f */
[----:B------:R-:W-:Y:S01]  /*b960*/  FSEL R24, R35, -INF , !P3 ;  /* 0xff80000023187808 */ /* 0x000fe20005800000 */
[--C-:B------:R-:W-:Y:S01]  /*b970*/  FFMA.FTZ R56, R25, UR10, -R15.reuse ;  /* 0x0000000a19387c23 */ /* 0x100fe2000801080f */
[----:B------:R-:W-:Y:S01]  /*b980*/  ISETP.GT.AND P3, PT, R140, 0x19, P2 ;  /* 0x000000198c00780c */ /* 0x000fe20001764270 */
[--C-:B------:R-:W-:Y:S01]  /*b990*/  FFMA.FTZ R25, R28, UR10, -R15.reuse ;  /* 0x0000000a1c197c23 */ /* 0x100fe2000801080f */
[--C-:B------:R-:W-:Y:S01]  /*b9a0*/  FFMA.FTZ R28, R29, UR10, -R15.reuse ;  /* 0x0000000a1d1c7c23 */ /* 0x100fe2000801080f */
[----:B------:R0:W-:Y:S01]  /*b9b0*/  MUFU.EX2 R35, R57 ;  /* 0x0000003900237308 */ /* 0x0001e20000000800 */
[----:B------:R-:W-:Y:S01]  /*b9c0*/  ISETP.LT.OR P3, PT, R141, 0x1a, P3 ;  /* 0x0000001a8d00780c */ /* 0x000fe20001f61670 */
[--C-:B------:R-:W-:Y:S01]  /*b9d0*/  FFMA.FTZ R142, R36, UR10, -R15.reuse ;  /* 0x0000000a248e7c23 */ /* 0x100fe2000801080f */
[--C-:B------:R-:W-:Y:S01]  /*b9e0*/  FFMA.FTZ R143, R52, UR10, -R15.reuse ;  /* 0x0000000a348f7c23 */ /* 0x100fe2000801080f */
[--C-:B------:R-:W-:Y:S01]  /*b9f0*/  FFMA.FTZ R33, R33, UR10, -R15.reuse ;  /* 0x0000000a21217c23 */ /* 0x100fe2000801080f */
[----:B------:R-:W-:Y:S01]  /*ba00*/  FSEL R39, R39, -INF , !P3 ;  /* 0xff80000027277808 */ /* 0x000fe20005800000 */
[--C-:B------:R-:W-:Y:S01]  /*ba10*/  FFMA.FTZ R37, R37, UR10, -R15.reuse ;  /* 0x0000000a25257c23 */ /* 0x100fe2000801080f */
[----:B------:R-:W-:Y:S01]  /*ba20*/  ISETP.GT.AND P3, PT, R140, 0x21, P2 ;  /* 0x000000218c00780c */ /* 0x000fe20001764270 */
[--C-:B------:R-:W-:Y:S01]  /*ba30*/  FFMA.FTZ R41, R41, UR10, -R15.reuse ;  /* 0x0000000a29297c23 */ /* 0x100fe2000801080f */
[--C-:B------:R-:W-:Y:S01]  /*ba40*/  FFMA.FTZ R45, R45, UR10, -R15.reuse ;  /* 0x0000000a2d2d7c23 */ /* 0x100fe2000801080f */
[--C-:B------:R-:W-:Y:S01]  /*ba50*/  FFMA.FTZ R49, R49, UR10, -R15.reuse ;  /* 0x0000000a31317c23 */ /* 0x100fe2000801080f */
[----:B------:R-:W-:Y:S01]  /*ba60*/  ISETP.LT.OR P3, PT, R141, 0x22, P3 ;  /* 0x000000228d00780c */ /* 0x000fe20001f61670 */
[--C-:B------:R-:W-:Y:S01]  /*ba70*/  FFMA.FTZ R53, R53, UR10, -R15.reuse ;  /* 0x0000000a35357c23 */ /* 0x100fe2000801080f */
[--C-:B------:R-:W-:Y:S01]  /*ba80*/  FFMA.FTZ R60, R60, UR10, -R15.reuse ;  /* 0x0000000a3c3c7c23 */ /* 0x100fe2000801080f */
[--C-:B------:R-:W-:Y:S01]  /*ba90*/  FFMA.FTZ R80, R80, UR10, -R15.reuse ;  /* 0x0000000a50507c23 */ /* 0x100fe2000801080f */
[----:B------:R-:W-:Y:S01]  /*baa0*/  FSEL R43, R43, -INF , !P3 ;  /* 0xff8000002b2b7808 */ /* 0x000fe20005800000 */
[--C-:B------:R-:W-:Y:S01]  /*bab0*/  FFMA.FTZ R81, R81, UR10, -R15.reuse ;  /* 0x0000000a51517c23 */ /* 0x100fe2000801080f */
[----:B------:R-:W-:Y:S01]  /*bac0*/  ISETP.GT.AND P3, PT, R140, RZ, P2 ;  /* 0x000000ff8c00720c */ /* 0x000fe20001764270 */
[----:B------:R-:W-:Y:S01]  /*bad0*/  FFMA.FTZ R85, R85, UR10, -R15 ;  /* 0x0000000a55557c23 */ /* 0x000fe2000801080f */
[----:B------:R-:W-:Y:S02]  /*bae0*/  MUFU.EX2 R56, R56 ;  /* 0x0000003800387308 */ /* 0x000fe40000000800 */
[----:B------:R-:W-:-:S04]  /*baf0*/  ISETP.LT.OR P3, PT, R141, 0x1, P3 ;  /* 0x000000018d00780c */ /* 0x000fc80001f61670 */
[----:B------:R-:W-:Y:S01]  /*bb00*/  FSEL R29, R26, -INF , !P3 ;  /* 0xff8000001a1d7808 */ /* 0x000fe20005800000 */
[----:B------:R-:W-:Y:S01]  /*bb10*/  FFMA.FTZ R26, R32, UR10, -R15 ;  /* 0x0000000a201a7c23 */ /* 0x000fe2000801080f */
[----:B------:R-:W-:Y:S01]  /*bb20*/  ISETP.GT.AND P3, PT, R140, 0x30, P2 ;  /* 0x000000308c00780c */ /* 0x000fe20001764270 */
[----:B------:R-:W-:Y:S01]  /*bb30*/  MUFU.EX2 R25, R25 ;  /* 0x0000001900197308 */ /* 0x000fe20000000800 */
[----:B------:R-:W-:Y:S02]  /*bb40*/  FMNMX.FTZ R32, R29, R22, !PT ;  /* 0x000000161d207209 */ /* 0x000fe40007810000 */
[----:B------:R-:W-:Y:S02]  /*bb50*/  ISETP.LT.OR P3, PT, R141, 0x31, P3 ;  /* 0x000000318d00780c */ /* 0x000fe40001f61670 */
[----:B0-----:R-:W-:Y:S02]  /*bb60*/  FMNMX.FTZ R57, R27, R32, !PT ;  /* 0x000000201b397209 */ /* 0x001fe40007810000 */
[----:B------:R-:W-:Y:S01]  /*bb70*/  FSEL R50, R50, -INF , !P3 ;  /* 0xff80000032327808 */ /* 0x000fe20005800000 */
[----:B------:R-:W-:Y:S01]  /*bb80*/  MUFU.EX2 R28, R28 ;  /* 0x0000001c001c7308 */ /* 0x000fe20000000800 */
[----:B------:R-:W-:-:S02]  /*bb90*/  FMNMX.FTZ R32, R30, R57, !PT ;  /* 0x000000391e207209 */ /* 0x000fc40007810000 */
[----:B------:R-:W-:Y:S02]  /*bba0*/  ISETP.GT.AND P3, PT, R140, 0x38, P2 ;  /* 0x000000388c00780c */ /* 0x000fe40001764270 */
[----:B------:R-:W-:Y:S02]  /*bbb0*/  FMNMX.FTZ R57, R31, R32, !PT ;  /* 0x000000201f397209 */ /* 0x000fe40007810000 */
[----:B------:R-:W-:Y:S01]  /*bbc0*/  ISETP.LT.OR P3, PT, R141, 0x39, P3 ;  /* 0x000000398d00780c */ /* 0x000fe20001f61670 */
[----:B------:R0:W-:Y:S01]  /*bbd0*/  MUFU.EX2 R32, R142 ;  /* 0x0000008e00207308 */ /* 0x0001e20000000800 */
[----:B------:R-:W-:Y:S02]  /*bbe0*/  FMNMX.FTZ R57, R34, R57, !PT ;  /* 0x0000003922397209 */ /* 0x000fe40007810000 */
[----:B------:R-:W-:Y:S02]  /*bbf0*/  FSEL R54, R54, -INF , !P3 ;  /* 0xff80000036367808 */ /* 0x000fe40005800000 */
[----:B------:R-:W-:-:S02]  /*bc00*/  FMNMX.FTZ R57, R24, R57, !PT ;  /* 0x0000003918397209 */ /* 0x000fc40007810000 */
[----:B------:R-:W-:Y:S01]  /*bc10*/  ISETP.GT.AND P3, PT, R140, 0x40, P2 ;  /* 0x000000408c00780c */ /* 0x000fe20001764270 */
[----:B------:R-:W-:Y:S01]  /*bc20*/  MUFU.EX2 R26, R26 ;  /* 0x0000001a001a7308 */ /* 0x000fe20000000800 */
[----:B------:R-:W-:Y:S01]  /*bc30*/  FMNMX.FTZ R36, R38, R57, !PT ;  /* 0x0000003926247209 */ /* 0x000fe20007810000 */
[----:B0-----:R-:W-:Y:S01]  /*bc40*/  FFMA.FTZ R142, R40, UR10, -R15 ;  /* 0x0000000a288e7c23 */ /* 0x001fe2000801080f */
[----:B------:R-:W-:Y:S02]  /*bc50*/  ISETP.LT.OR P3, PT, R141, 0x41, P3 ;  /* 0x000000418d00780c */ /* 0x000fe40001f61670 */
[----:B------:R-:W-:Y:S02]  /*bc60*/  FMNMX.FTZ R57, R39, R36, !PT ;  /* 0x0000002427397209 */ /* 0x000fe40007810000 */
[----:B------:R-:W-:Y:S01]  /*bc70*/  FSEL R58, R58, -INF , !P3 ;  /* 0xff8000003a3a7808 */ /* 0x000fe20005800000 */
[----:B------:R0:W-:Y:S01]  /*bc80*/  MUFU.EX2 R36, R142 ;  /* 0x0000008e00247308 */ /* 0x0001e20000000800 */
[----:B------:R-:W-:-:S02]  /*bc90*/  FMNMX.FTZ R40, R42, R57, !PT ;  /* 0x000000392a287209 */ /* 0x000fc40007810000 */
[----:B------:R-:W-:Y:S02]  /*bca0*/  ISETP.GT.AND P3, PT, R140, 0x48, P2 ;  /* 0x000000488c00780c */ /* 0x000fe40001764270 */
[----:B------:R-:W-:Y:S02]  /*bcb0*/  FMNMX.FTZ R57, R43, R40, !PT ;  /* 0x000000282b397209 */ /* 0x000fe40007810000 */
[----:B------:R-:W-:Y:S01]  /*bcc0*/  ISETP.LT.OR P3, PT, R141, 0x49, P3 ;  /* 0x000000498d00780c */ /* 0x000fe20001f61670 */
[----:B------:R-:W-:Y:S01]  /*bcd0*/  MUFU.EX2 R33, R33 ;  /* 0x0000002100217308 */ /* 0x000fe20000000800 */
[----:B------:R-:W-:Y:S01]  /*bce0*/  FMNMX.FTZ R40, R46, R57, !PT ;  /* 0x000000392e287209 */ /* 0x000fe20007810000 */
[----:B0-----:R-:W-:Y:S01]  /*bcf0*/  FFMA.FTZ R142, R44, UR10, -R15 ;  /* 0x0000000a2c8e7c23 */ /* 0x001fe2000801080f */
[----:B------:R-:W-:Y:S02]  /*bd00*/  FSEL R62, R62, -INF , !P3 ;  /* 0xff8000003e3e7808 */ /* 0x000fe40005800000 */
[----:B------:R-:W-:-:S02]  /*bd10*/  FMNMX.FTZ R57, R47, R40, !PT ;  /* 0x000000282f397209 */ /* 0x000fc40007810000 */
[----:B------:R-:W-:Y:S01]  /*bd20*/  ISETP.GT.AND P3, PT, R140, 0x50, P2 ;  /* 0x000000508c00780c */ /* 0x000fe20001764270 */
[----:B------:R0:W-:Y:S01]  /*bd30*/  MUFU.EX2 R40, R142 ;  /* 0x0000008e00287308 */ /* 0x0001e20000000800 */
[----:B------:R-:W-:Y:S02]  /*bd40*/  FMNMX.FTZ R44, R50, R57, !PT ;  /* 0x00000039322c7209 */ /* 0x000fe40007810000 */
[----:B------:R-:W-:Y:S02]  /*bd50*/  ISETP.LT.OR P3, PT, R141, 0x51, P3 ;  /* 0x000000518d00780c */ /* 0x000fe40001f61670 */
[----:B------:R-:W-:Y:S02]  /*bd60*/  FMNMX.FTZ R57, R51, R44, !PT ;  /* 0x0000002c33397209 */ /* 0x000fe40007810000 */
[----:B------:R-:W-:Y:S01]  /*bd70*/  FSEL R66, R66, -INF , !P3 ;  /* 0xff80000042427808 */ /* 0x000fe20005800000 */
[----:B------:R-:W-:Y:S01]  /*bd80*/  MUFU.EX2 R37, R37 ;  /* 0x0000002500257308 */ /* 0x000fe20000000800 */
[----:B------:R-:W-:Y:S01]  /*bd90*/  FMNMX.FTZ R44, R54, R57, !PT ;  /* 0x00000039362c7209 */ /* 0x000fe20007810000 */
[----:B0-----:R-:W-:Y:S01]  /*bda0*/  FFMA.FTZ R142, R48, UR10, -R15 ;  /* 0x0000000a308e7c23 */ /* 0x001fe2000801080f */
[----:B------:R-:W-:-:S02]  /*bdb0*/  ISETP.GT.AND P3, PT, R140, 0x58, P2 ;  /* 0x000000588c00780c */ /* 0x000fc40001764270 */
[----:B------:R-:W-:Y:S02]  /*bdc0*/  FMNMX.FTZ R57, R55, R44, !PT ;  /* 0x0000002c37397209 */ /* 0x000fe40007810000 */
[----:B------:R-:W-:Y:S01]  /*bdd0*/  ISETP.LT.OR P3, PT, R141, 0x59, P3 ;  /* 0x000000598d00780c */ /* 0x000fe20001f61670 */
[----:B------:R-:W-:Y:S01]  /*bde0*/  MUFU.EX2 R44, R142 ;  /* 0x0000008e002c7308 */ /* 0x000fe20000000800 */
[----:B------:R-:W-:Y:S02]  /*bdf0*/  FMNMX.FTZ R48, R58, R57, !PT ;  /* 0x000000393a307209 */ /* 0x000fe40007810000 */
[----:B------:R-:W-:Y:S02]  /*be00*/  FSEL R70, R70, -INF , !P3 ;  /* 0xff80000046467808 */ /* 0x000fe40005800000 */
[----:B------:R-:W-:Y:S02]  /*be10*/  FMNMX.FTZ R57, R59, R48, !PT ;  /* 0x000000303b397209 */ /* 0x000fe40007810000 */
[----:B------:R-:W-:Y:S01]  /*be20*/  ISETP.GT.AND P3, PT, R140, 0x60, P2 ;  /* 0x000000608c00780c */ /* 0x000fe20001764270 */
[----:B------:R-:W-:Y:S01]  /*be30*/  MUFU.EX2 R41, R41 ;  /* 0x0000002900297308 */ /* 0x000fe20000000800 */
[----:B------:R-:W-:-:S02]  /*be40*/  FMNMX.FTZ R48, R62, R57, !PT ;  /* 0x000000393e307209 */ /* 0x000fc40007810000 */
[----:B------:R-:W-:Y:S02]  /*be50*/  ISETP.LT.OR P3, PT, R141, 0x61, P3 ;  /* 0x000000618d00780c */ /* 0x000fe40001f61670 */
[----:B------:R-:W-:Y:S02]  /*be60*/  FMNMX.FTZ R57, R63, R48, !PT ;  /* 0x000000303f397209 */ /* 0x000fe40007810000 */
[----:B------:R-:W-:Y:S01]  /*be70*/  FSEL R74, R74, -INF , !P3 ;  /* 0xff8000004a4a7808 */ /* 0x000fe20005800000 */
[----:B------:R0:W-:Y:S01]  /*be80*/  MUFU.EX2 R48, R143 ;  /* 0x0000008f00307308 */ /* 0x0001e20000000800 */
[----:B------:R-:W-:Y:S02]  /*be90*/  FMNMX.FTZ R52, R66, R57, !PT ;  /* 0x0000003942347209 */ /* 0x000fe40007810000 */
[----:B------:R-:W-:Y:S02]  /*bea0*/  ISETP.GT.AND P3, PT, R140, 0x68, P2 ;  /* 0x000000688c00780c */ /* 0x000fe40001764270 */
[----:B------:R-:W-:-:S02]  /*beb0*/  FMNMX.FTZ R57, R67, R52, !PT ;  /* 0x0000003443397209 */ /* 0x000fc40007810000 */
[----:B------:R-:W-:Y:S01]  /*bec0*/  ISETP.LT.OR P3, PT, R141, 0x69, P3 ;  /* 0x000000698d00780c */ /* 0x000fe20001f61670 */
[----:B------:R-:W-:Y:S01]  /*bed0*/  MUFU.EX2 R45, R45 ;  /* 0x0000002d002d7308 */ /* 0x000fe20000000800 */
[----:B------:R-:W-:Y:S01]  /*bee0*/  FMNMX.FTZ R52, R70, R57, !PT ;  /* 0x0000003946347209 */ /* 0x000fe20007810000 */
[--C-:B0-----:R-:W-:Y:S01]  /*bef0*/  FFMA.FTZ R143, R138, UR10, -R15.reuse ;  /* 0x0000000a8a8f7c23 */ /* 0x101fe2000801080f */
[----:B------:R-:W-:Y:S01]  /*bf00*/  FSEL R142, R75, -INF , !P4 ;  /* 0xff8000004b8e7808 */ /* 0x000fe20006000000 */
[----:B------:R-:W-:Y:S01]  /*bf10*/  FFMA.FTZ R75, R139, UR10, -R15 ;  /* 0x0000000a8b4b7c23 */ /* 0x000fe2000801080f */
[----:B------:R-:W-:Y:S02]  /*bf20*/  FMNMX.FTZ R57, R71, R52, !PT ;  /* 0x0000003447397209 */ /* 0x000fe40007810000 */
[----:B------:R-:W-:Y:S01]  /*bf30*/  ISETP.GT.AND P4, PT, R140, 0x69, P2 ;  /* 0x000000698c00780c */ /* 0x000fe20001784270 */
[----:B------:R-:W-:Y:S01]  /*bf40*/  MUFU.EX2 R49, R49 ;  /* 0x0000003100317308 */ /* 0x000fe20000000800 */
[----:B------:R-:W-:-:S02]  /*bf50*/  FMNMX.FTZ R57, R74, R57, !PT ;  /* 0x000000394a397209 */ /* 0x000fc40007810000 */
[----:B------:R-:W-:Y:S02]  /*bf60*/  FSEL R78, R78, -INF , !P3 ;  /* 0xff8000004e4e7808 */ /* 0x000fe40005800000 */
[----:B------:R-:W-:Y:S02]  /*bf70*/  ISETP.GT.AND P3, PT, R140, 0x70, P2 ;  /* 0x000000708c00780c */ /* 0x000fe40001764270 */
[C---:B------:R-:W-:Y:S01]  /*bf80*/  ISETP.LT.OR P4, PT, R141.reuse, 0x6a, P4 ;  /* 0x0000006a8d00780c */ /* 0x040fe20002781670 */
[----:B------:R-:W-:Y:S01]  /*bf90*/  MUFU.EX2 R53, R53 ;  /* 0x0000003500357308 */ /* 0x000fe20000000800 */
[----:B------:R-:W-:Y:S02]  /*bfa0*/  FMNMX.FTZ R57, R142, R57, !PT ;  /* 0x000000398e397209 */ /* 0x000fe40007810000 */
[----:B------:R-:W-:Y:S02]  /*bfb0*/  ISETP.LT.OR P3, PT, R141, 0x71, P3 ;  /* 0x000000718d00780c */ /* 0x000fe40001f61670 */
[----:B------:R-:W-:Y:S01]  /*bfc0*/  FSEL R138, R79, -INF , !P4 ;  /* 0xff8000004f8a7808 */ /* 0x000fe20006000000 */
[--C-:B------:R-:W-:Y:S01]  /*bfd0*/  FFMA.FTZ R79, R61, UR10, -R15.reuse ;  /* 0x0000000a3d4f7c23 */ /* 0x100fe2000801080f */
[----:B------:R-:W-:Y:S01]  /*bfe0*/  ISETP.GT.AND P4, PT, R140, 0x71, P2 ;  /* 0x000000718c00780c */ /* 0x000fe20001784270 */
[--C-:B------:R-:W-:Y:S01]  /*bff0*/  FFMA.FTZ R61, R64, UR10, -R15.reuse ;  /* 0x0000000a403d7c23 */ /* 0x100fe2000801080f */
[----:B------:R-:W-:Y:S01]  /*c000*/  FMNMX.FTZ R57, R78, R57, !PT ;  /* 0x000000394e397209 */ /* 0x000fe20007810000 */
[--C-:B------:R-:W-:Y:S01]  /*c010*/  FFMA.FTZ R64, R65, UR10, -R15.reuse ;  /* 0x0000000a41407c23 */ /* 0x100fe2000801080f */
[----:B------:R-:W-:Y:S01]  /*c020*/  FSEL R139, R82, -INF , !P3 ;  /* 0xff800000528b7808 */ /* 0x000fe20005800000 */
[--C-:B------:R-:W-:Y:S01]  /*c030*/  FFMA.FTZ R65, R68, UR10, -R15.reuse ;  /* 0x0000000a44417c23 */ /* 0x100fe2000801080f */
[----:B------:R-:W-:Y:S01]  /*c040*/  ISETP.GT.AND P3, PT, R140, 0x78, P2 ;  /* 0x000000788c00780c */ /* 0x000fe20001764270 */
[--C-:B------:R-:W-:Y:S01]  /*c050*/  FFMA.FTZ R68, R69, UR10, -R15.reuse ;  /* 0x0000000a45447c23 */ /* 0x100fe2000801080f */
[----:B------:R-:W-:Y:S01]  /*c060*/  ISETP.LT.OR P4, PT, R141, 0x72, P4 ;  /* 0x000000728d00780c */ /* 0x000fe20002781670 */
[--C-:B------:R-:W-:Y:S01]  /*c070*/  FFMA.FTZ R69, R72, UR10, -R15.reuse ;  /* 0x0000000a48457c23 */ /* 0x100fe2000801080f */
[----:B------:R-:W-:Y:S01]  /*c080*/  FMNMX.FTZ R82, R138, R57, !PT ;  /* 0x000000398a527209 */ /* 0x000fe20007810000 */
[--C-:B------:R-:W-:Y:S01]  /*c090*/  FFMA.FTZ R72, R73, UR10, -R15.reuse ;  /* 0x0000000a49487c23 */ /* 0x100fe2000801080f */
[----:B------:R-:W-:Y:S01]  /*c0a0*/  ISETP.GT.AND P2, PT, R140, 0x79, P2 ;  /* 0x000000798c00780c */ /* 0x000fe20001744270 */
[--C-:B------:R-:W-:Y:S01]  /*c0b0*/  FFMA.FTZ R73, R76, UR10, -R15.reuse ;  /* 0x0000000a4c497c23 */ /* 0x100fe2000801080f */
[----:B------:R-:W-:Y:S01]  /*c0c0*/  ISETP.LT.OR P3, PT, R141, 0x79, P3 ;  /* 0x000000798d00780c */ /* 0x000fe20001f61670 */
[--C-:B------:R-:W-:Y:S01]  /*c0d0*/  FFMA.FTZ R76, R77, UR10, -R15.reuse ;  /* 0x0000000a4d4c7c23 */ /* 0x100fe2000801080f */
[----:B------:R-:W-:Y:S01]  /*c0e0*/  FSEL R83, R83, -INF , !P4 ;  /* 0xff80000053537808 */ /* 0x000fe20006000000 */
[----:B------:R-:W-:Y:S01]  /*c0f0*/  FFMA.FTZ R77, R84, UR10, -R15 ;  /* 0x0000000a544d7c23 */ /* 0x000fe2000801080f */
[----:B------:R-:W-:Y:S01]  /*c100*/  FMNMX.FTZ R82, R139, R82, !PT ;  /* 0x000000528b527209 */ /* 0x000fe20007810000 */
[----:B------:R-:W-:Y:S01]  /*c110*/  MUFU.EX2 R52, R143 ;  /* 0x0000008f00347308 */ /* 0x000fe20000000800 */
[----:B------:R-:W-:-:S02]  /*c120*/  ISETP.LT.OR P2, PT, R141, 0x7a, P2 ;  /* 0x0000007a8d00780c */ /* 0x000fc40001741670 */
[----:B------:R-:W-:Y:S02]  /*c130*/  FSEL R86, R86, -INF , !P3 ;  /* 0xff80000056567808 */ /* 0x000fe40005800000 */
[----:B------:R-:W-:Y:S02]  /*c140*/  FMNMX.FTZ R57, R83, R82, !PT ;  /* 0x0000005253397209 */ /* 0x000fe40007810000 */
[----:B------:R-:W-:Y:S01]  /*c150*/  FSEL R87, R87, -INF , !P2 ;  /* 0xff80000057577808 */ /* 0x000fe20005000000 */
[----:B------:R-:W-:Y:S01]  /*c160*/  MUFU.EX2 R75, R75 ;  /* 0x0000004b004b7308 */ /* 0x000fe20000000800 */
[----:B------:R-:W-:Y:S02]  /*c170*/  FMNMX.FTZ R82, R86, R57, !PT ;  /* 0x0000003956527209 */ /* 0x000fe40007810000 */
[----:B------:R-:W-:Y:S02]  /*c180*/  FSEL R84, R12, RZ, P6 ;  /* 0x000000ff0c547208 */ /* 0x000fe40003000000 */
[----:B------:R-:W-:-:S03]  /*c190*/  FMNMX.FTZ R82, R87, R82, !PT ;  /* 0x0000005257527209 */ /* 0x000fc60007810000 */
[----:B------:R-:W-:Y:S01]  /*c1a0*/  FADD.FTZ R84, -R84, R13 ;  /* 0x0000000d54547221 */ /* 0x000fe20000010100 */
[----:B------:R-:W-:Y:S01]  /*c1b0*/  MUFU.EX2 R60, R60 ;  /* 0x0000003c003c7308 */ /* 0x000fe20000000800 */
[----:B------:R-:W0:Y:S02]  /*c1c0*/  SHFL.BFLY PT, R57, R82, 0x2, 0x1f ;  /* 0x0c401f0052397f89 */ /* 0x000e2400000e0000 */
[----:B------:R-:W-:-:S05]  /*c1d0*/  FMUL.FTZ R84, R84, UR10 ;  /* 0x0000000a54547c20 */ /* 0x000fca0008410000 */
[----:B------:R-:W-:Y:S08]  /*c1e0*/  MUFU.EX2 R79, R79 ;  /* 0x0000004f004f7308 */ /* 0x000ff00000000800 */
[----:B------:R-:W1:Y:S08]  /*c1f0*/  MUFU.EX2 R84, R84 ;  /* 0x0000005400547308 */ /* 0x000e700000000800 */
[----:B------:R-:W-:Y:S01]  /*c200*/  MUFU.EX2 R61, R61 ;  /* 0x0000003d003d7308 */ /* 0x000fe20000000800 */
[----:B0-----:R-:W-:-:S05]  /*c210*/  FMNMX.FTZ R57, R82, R57, !PT ;  /* 0x0000003952397209 */ /* 0x001fca0007810000 */
[----:B------:R-:W0:Y:S02]  /*c220*/  SHFL.BFLY PT, R82, R57, 0x1, 0x1f ;  /* 0x0c201f0039527f89 */ /* 0x000e2400000e0000 */
        /* <DEDUP_REMOVED lines=21> */
[----:B------:R-:W-:Y:S01]  /*c380*/  FMUL.FTZ R124, R124, R84 ;  /* 0x000000547c7c7220 */ /* 0x000fe20000410000 */
[----:B0-----:R-:W-:Y:S01]  /*c390*/  FMNMX.FTZ R15, R57, R82, !PT ;  /* 0x00000052390f7209 */ /* 0x001fe20007810000 */
[-C--:B------:R-:W-:Y:S01]  /*c3a0*/  FMUL.FTZ R125, R125, R84.reuse ;  /* 0x000000547d7d7220 */ /* 0x080fe20000410000 */
[----:B------:R-:W-:Y:S01]  /*c3b0*/  MUFU.EX2 R82, R85 ;  /* 0x0000005500527308 */ /* 0x000fe20000000800 */
[-C--:B------:R-:W-:Y:S01]  /*c3c0*/  FMUL.FTZ R128, R128, R84.reuse ;  /* 0x0000005480807220 */ /* 0x080fe20000410000 */
[C---:B------:R-:W-:Y:S01]  /*c3d0*/  FSETP.NEU.FTZ.AND P2, PT, R15.reuse, -INF , PT ;  /* 0xff8000000f00780b */ /* 0x040fe20003f5d000 */
[----:B------:R-:W-:Y:S01]  /*c3e0*/  FMUL.FTZ R13, R15, UR10 ;  /* 0x0000000a0f0d7c20 */ /* 0x000fe20008410000 */
[-C--:B------:R-:W-:Y:S01]  /*c3f0*/  FMUL.FTZ R129, R129, R84.reuse ;  /* 0x0000005481817220 */ /* 0x080fe20000410000 */
[-C--:B------:R-:W-:Y:S01]  /*c400*/  FMUL.FTZ R132, R132, R84.reuse ;  /* 0x0000005484847220 */ /* 0x080fe20000410000 */
[----:B------:R-:W-:-:S02]  /*c410*/  FMUL.FTZ R133, R133, R84 ;  /* 0x0000005485857220 */ /* 0x000fc40000410000 */
[----:B------:R-:W-:Y:S01]  /*c420*/  FSEL R13, R13, RZ, P2 ;  /* 0x000000ff0d0d7208 */ /* 0x000fe20001000000 */
[----:B------:R-:W-:Y:S04]  /*c430*/  MUFU.EX2 R69, R69 ;  /* 0x0000004500457308 */ /* 0x000fe80000000800 */
[--C-:B------:R-:W-:Y:S01]  /*c440*/  FFMA.FTZ R144, R27, UR10, -R13.reuse ;  /* 0x0000000a1b907c23 */ /* 0x100fe2000801080d */
[--C-:B------:R-:W-:Y:S01]  /*c450*/  FFMA.FTZ R27, R34, UR10, -R13.reuse ;  /* 0x0000000a221b7c23 */ /* 0x100fe2000801080d */
[--C-:B------:R-:W-:Y:S01]  /*c460*/  FFMA.FTZ R34, R51, UR10, -R13.reuse ;  /* 0x0000000a33227c23 */ /* 0x100fe2000801080d */
[----:B------:R-:W-:Y:S01]  /*c470*/  FSEL R51, R15, RZ, P2 ;  /* 0x000000ff0f337208 */ /* 0x000fe20001000000 */
[--C-:B------:R-:W-:Y:S01]  /*c480*/  FFMA.FTZ R57, R29, UR10, -R13.reuse ;  /* 0x0000000a1d397c23 */ /* 0x100fe2000801080d */
[--C-:B------:R-:W-:Y:S01]  /*c490*/  FFMA.FTZ R29, R30, UR10, -R13.reuse ;  /* 0x0000000a1e1d7c23 */ /* 0x100fe2000801080d */
[----:B------:R-:W-:Y:S01]  /*c4a0*/  FFMA.FTZ R30, R24, UR10, -R13 ;  /* 0x0000000a181e7c23 */ /* 0x000fe2000801080d */
[----:B------:R-:W-:-:S02]  /*c4b0*/  IMAD.U32 R24, RZ, RZ, UR6 ;  /* 0x00000006ff187e24 */ /* 0x000fc4000f8e00ff */
[----:B------:R-:W-:Y:S01]  /*c4c0*/  FADD.FTZ R51, -R51, R22 ;  /* 0x0000001633337221 */ /* 0x000fe20000010100 */
[----:B------:R-:W-:Y:S01]  /*c4d0*/  MUFU.EX2 R144, R144 ;  /* 0x0000009000907308 */ /* 0x000fe20000000800 */
[--C-:B------:R-:W-:Y:S01]  /*c4e0*/  FFMA.FTZ R148, R31, UR10, -R13.reuse ;  /* 0x0000000a1f947c23 */ /* 0x100fe2000801080d */
[----:B------:R-:W-:Y:S01]  /*c4f0*/  FFMA.FTZ R146, R59, UR10, -R13 ;  /* 0x0000000a3b927c23 */ /* 0x000fe2000801080d */
[----:B------:R-:W-:Y:S01]  /*c500*/  FMUL.FTZ R22, R51, UR10 ;  /* 0x0000000a33167c20 */ /* 0x000fe20008410000 */
[----:B------:R-:W-:Y:S01]  /*c510*/  @!P1 LEA R24, R24, UR36, 0x3 ;  /* 0x0000002418189c11 */ /* 0x000fe2000f8e18ff */
[----:B------:R-:W-:Y:S01]  /*c520*/  FFMA.FTZ R59, R84, R8, R35 ;  /* 0x00000008543b7223 */ /* 0x000fe20000010023 */
[--C-:B------:R-:W-:Y:S01]  /*c530*/  FFMA.FTZ R31, R38, UR10, -R13.reuse ;  /* 0x0000000a261f7c23 */ /* 0x100fe2000801080d */
[----:B------:R-:W-:Y:S01]  /*c540*/  FFMA.FTZ R140, R39, UR10, -R13 ;  /* 0x0000000a278c7c23 */ /* 0x000fe2000801080d */
[----:B------:R-:W-:Y:S01]  /*c550*/  MUFU.EX2 R57, R57 ;  /* 0x0000003900397308 */ /* 0x000fe20000000800 */
[----:B------:R-:W-:-:S02]  /*c560*/  @!P1 VIADD R24, R24, 0x2d860 ;  /* 0x0002d86018189836 */ /* 0x000fc40000000000 */
[----:B------:R-:W-:Y:S01]  /*c570*/  FADD.FTZ R8, R56, R59 ;  /* 0x0000003b38087221 */ /* 0x000fe20000010000 */
[--C-:B------:R-:W-:Y:S01]  /*c580*/  FFMA.FTZ R51, R58, UR10, -R13.reuse ;  /* 0x0000000a3a337c23 */ /* 0x100fe2000801080d */
[----:B------:R-:W-:Y:S01]  /*c590*/  F2FP.F16.F32.PACK_AB R58, R28, R25 ;  /* 0x000000191c3a723e */ /* 0x000fe200000000ff */
[----:B------:R-:W-:Y:S01]  /*c5a0*/  FFMA.FTZ R39, R42, UR10, -R13 ;  /* 0x0000000a2a277c23 */ /* 0x000fe2000801080d */
[----:B------:R-:W-:Y:S01]  /*c5b0*/  @!P1 PRMT R24, RZ, 0x654, R24 ;  /* 0x00000654ff189816 */ /* 0x000fe20000000018 */
[----:B------:R-:W-:Y:S01]  /*c5c0*/  FADD.FTZ R59, R25, R8 ;  /* 0x00000008193b7221 */ /* 0x000fe20000010000 */
[----:B------:R-:W0:Y:S01]  /*c5d0*/  MUFU.EX2 R22, R22 ;  /* 0x0000001600167308 */ /* 0x000e220000000800 */
[----:B------:R-:W-:Y:S01]  /*c5e0*/  F2FP.F16.F32.PACK_AB R56, R56, R35 ;  /* 0x000000233838723e */ /* 0x000fe200000000ff */
[----:B------:R1:W-:Y:S01]  /*c5f0*/  @!P1 SYNCS.ARRIVE.TRANS64.RED.A1T0 RZ, [R24+URZ], RZ ;  /* 0x000000ff18ff99a7 */ /* 0x0003e2000810043f */
[----:B------:R-:W-:Y:S01]  /*c600*/  FADD.FTZ R59, R28, R59 ;  /* 0x0000003b1c3b7221 */ /* 0x000fe20000010000 */
[--C-:B------:R-:W-:Y:S01]  /*c610*/  FFMA.FTZ R42, R43, UR10, -R13.reuse ;  /* 0x0000000a2b2a7c23 */ /* 0x100fe2000801080d */
[--C-:B------:R-:W-:Y:S01]  /*c620*/  FFMA.FTZ R43, R46, UR10, -R13.reuse ;  /* 0x0000000a2e2b7c23 */ /* 0x100fe2000801080d */
[----:B------:R-:W-:Y:S01]  /*c630*/  FFMA.FTZ R8, R63, UR10, -R13 ;  /* 0x0000000a3f087c23 */ /* 0x000fe2000801080d */
[----:B------:R-:W-:Y:S01]  /*c640*/  FADD.FTZ R28, R26, R59 ;  /* 0x0000003b1a1c7221 */ /* 0x000fe20000010000 */
[----:B------:R2:W3:Y:S01]  /*c650*/  MUFU.EX2 R85, R29 ;  /* 0x0000001d00557308 */ /* 0x0004e20000000800 */
[--C-:B------:R-:W-:Y:S01]  /*c660*/  FFMA.FTZ R46, R47, UR10, -R13.reuse ;  /* 0x0000000a2f2e7c23 */ /* 0x100fe2000801080d */
[--C-:B------:R-:W-:Y:S01]  /*c670*/  FFMA.FTZ R47, R54, UR10, -R13.reuse ;  /* 0x0000000a362f7c23 */ /* 0x100fe2000801080d */
[----:B------:R-:W-:Y:S01]  /*c680*/  FADD.FTZ R35, R33, R28 ;  /* 0x0000001c21237221 */ /* 0x000fe20000010000 */
[--C-:B------:R-:W-:Y:S01]  /*c690*/  FFMA.FTZ R28, R67, UR10, -R13.reuse ;  /* 0x0000000a431c7c23 */ /* 0x100fe2000801080d */
[--C-:B------:R-:W-:Y:S01]  /*c6a0*/  FFMA.FTZ R67, R70, UR10, -R13.reuse ;  /* 0x0000000a46437c23 */ /* 0x100fe2000801080d */
[----:B------:R-:W-:Y:S01]  /*c6b0*/  FFMA.FTZ R142, R142, UR10, -R13 ;  /* 0x0000000a8e8e7c23 */ /* 0x000fe2000801080d */
[----:B------:R-:W-:Y:S01]  /*c6c0*/  FADD.FTZ R38, R32, R35 ;  /* 0x0000002320267221 */ /* 0x000fe20000010000 */
[----:B------:R-:W4:Y:S01]  /*c6d0*/  MUFU.EX2 R148, R148 ;  /* 0x0000009400947308 */ /* 0x000f220000000800 */
[----:B0-----:R-:W-:Y:S01]  /*c6e0*/  FFMA.FTZ R7, R22, R7, R57 ;  /* 0x0000000716077223 */ /* 0x001fe20000010039 */
[--C-:B--2---:R-:W-:Y:S01]  /*c6f0*/  FFMA.FTZ R29, R50, UR10, -R13.reuse ;  /* 0x0000000a321d7c23 */ /* 0x104fe2000801080d */
[----:B------:R-:W-:Y:S01]  /*c700*/  FADD.FTZ R63, R37, R38 ;  /* 0x00000026253f7221 */ /* 0x000fe20000010000 */
[----:B------:R-:W-:Y:S01]  /*c710*/  FFMA.FTZ R50, R55, UR10, -R13 ;  /* 0x0000000a37327c23 */ /* 0x000fe2000801080d */
[----:B-1----:R-:W-:Y:S01]  /*c720*/  FADD.FTZ R24, R144, R7 ;  /* 0x0000000790187221 */ /* 0x002fe20000010000 */
[----:B------:R-:W-:Y:S01]  /*c730*/  FFMA.FTZ R55, R62, UR10, -R13 ;  /* 0x0000000a3e377c23 */ /* 0x000fe2000801080d */
[----:B------:R-:W-:Y:S01]  /*c740*/  FADD.FTZ R38, R36, R63 ;  /* 0x0000003f24267221 */ /* 0x000fe20000010000 */
[----:B------:R-:W0:Y:S01]  /*c750*/  MUFU.EX2 R27, R27 ;  /* 0x0000001b001b7308 */ /* 0x000e220000000800 */
[----:B---3--:R-:W-:Y:S01]  /*c760*/  FADD.FTZ R25, R85, R24 ;  /* 0x0000001855197221 */ /* 0x008fe20000010000 */
[--C-:B------:R-:W-:Y:S01]  /*c770*/  FFMA.FTZ R7, R66, UR10, -R13.reuse ;  /* 0x0000000a42077c23 */ /* 0x100fe2000801080d */
[C---:B------:R-:W-:Y:S01]  /*c780*/  FADD.FTZ R63, R41.reuse, R38 ;  /* 0x00000026293f7221 */ /* 0x040fe20000010000 */
[----:B------:R-:W-:Y:S01]  /*c790*/  F2FP.F16.F32.PACK_AB R36, R41, R36 ;  /* 0x000000242924723e */ /* 0x000fe200000000ff */
[----:B------:R-:W-:Y:S01]  /*c7a0*/  FFMA.FTZ R62, R71, UR10, -R13 ;  /* 0x0000000a473e7c23 */ /* 0x000fe2000801080d */
[----:B------:R-:W-:Y:S01]  /*c7b0*/  F2FP.F16.F32.PACK_AB R57, R144, R57 ;  /* 0x000000399039723e */ /* 0x000fe200000000ff */
[----:B------:R-:W-:Y:S01]  /*c7c0*/  FADD.FTZ R38, R40, R63 ;  /* 0x0000003f28267221 */ /* 0x000fe20000010000 */
[----:B------:R-:W1:Y:S01]  /*c7d0*/  MUFU.EX2 R30, R30 ;  /* 0x0000001e001e7308 */ /* 0x000e620000000800 */
[C---:B----4-:R-:W-:Y:S01]  /*c7e0*/  FADD.FTZ R24, R148.reuse, R25 ;  /* 0x0000001994187221 */ /* 0x050fe20000010000 */
[----:B------:R-:W-:Y:S01]  /*c7f0*/  F2FP.F16.F32.PACK_AB R59, R148, R85 ;  /* 0x00000055943b723e */ /* 0x000fe200000000ff */
[----:B------:R-:W-:Y:S01]  /*c800*/  FADD.FTZ R63, R45, R38 ;  /* 0x000000262d3f7221 */ /* 0x000fe20000010000 */
[--C-:B------:R-:W-:Y:S01]  /*c810*/  FFMA.FTZ R35, R74, UR10, -R13.reuse ;  /* 0x0000000a4a237c23 */ /* 0x100fe2000801080d */
[--C-:B------:R-:W-:Y:S01]  /*c820*/  FFMA.FTZ R78, R78, UR10, -R13.reuse ;  /* 0x0000000a4e4e7c23 */ /* 0x100fe2000801080d */
[--C-:B------:R-:W-:Y:S01]  /*c830*/  FFMA.FTZ R139, R139, UR10, -R13.reuse ;  /* 0x0000000a8b8b7c23 */ /* 0x100fe2000801080d */
[----:B------:R-:W-:Y:S01]  /*c840*/  STSM.16.M88.4 [R11+0x21800], R56 ;  /* 0x021800380b007844 */ /* 0x000fe20000000200 */
[----:B------:R-:W2:Y:S01]  /*c850*/  MUFU.EX2 R31, R31 ;  /* 0x0000001f001f7308 */ /* 0x000ea20000000800 */
[----:B0-----:R-:W-:Y:S01]  /*c860*/  FADD.FTZ R25, R27, R24 ;  /* 0x000000181b197221 */ /* 0x001fe20000010000 */
[--C-:B------:R-:W-:Y:S01]  /*c870*/  FFMA.FTZ R83, R83, UR10, -R13.reuse ;  /* 0x0000000a53537c23 */ /* 0x100fe2000801080d */
[--C-:B------:R-:W-:Y:S01]  /*c880*/  FFMA.FTZ R138, R138, UR10, -R13.reuse ;  /* 0x0000000a8a8a7c23 */ /* 0x100fe2000801080d */
[--C-:B------:R-:W-:Y:S01]  /*c890*/  FFMA.FTZ R86, R86, UR10, -R13.reuse ;  /* 0x0000000a56567c23 */ /* 0x100fe2000801080d */
[----:B------:R-:W-:Y:S01]  /*c8a0*/  FFMA.FTZ R13, R87, UR10, -R13 ;  /* 0x0000000a570d7c23 */ /* 0x000fe2000801080d */
[----:B------:R-:W-:Y:S01]  /*c8b0*/  F2FP.F16.F32.PACK_AB R54, R79, R60 ;  /* 0x0000003c4f36723e */ /* 0x000fe200000000ff */
[----:B------:R-:W-:Y:S01]  /*c8c0*/  UMOV UR6, UR4 ;  /* 0x0000000400067c82 */ /* 0x000fe20008000000 */
[----:B------:R-:W0:Y:S01]  /*c8d0*/  MUFU.EX2 R140, R140 ;  /* 0x0000008c008c7308 */ /* 0x000e220000000800 */
[----:B-1----:R-:W-:Y:S01]  /*c8e0*/  FADD.FTZ R24, R30, R25 ;  /* 0x000000191e187221 */ /* 0x002fe20000010000 */
[----:B------:R-:W-:Y:S01]  /*c8f0*/  F2FP.F16.F32.PACK_AB R66, R68, R65 ;  /* 0x000000414442723e */ /* 0x000fe200000000ff */
[-C--:B------:R-:W-:Y:S01]  /*c900*/  FMUL.FTZ R90, R90, R22.reuse ;  /* 0x000000165a5a7220 */ /* 0x080fe20000410000 */
[----:B------:R-:W-:Y:S01]  /*c910*/  ISETP.GT.AND P2, PT, R14, UR60, PT ;  /* 0x0000003c0e007c0c */ /* 0x000fe2000bf44270 */
        /* <DEDUP_REMOVED lines=30> */
[----:B------:R-:W-:Y:S01]  /*cb00*/  FMUL.FTZ R135, R135, R22 ;  /* 0x0000001687877220 */ /* 0x000fe20000410000 */
[----:B------:R-:W-:-:S02]  /*cb10*/  VIADD R14, R14, 0xffffffff ;  /* 0xffffffff0e0e7836 */ /* 0x000fc40000000000 */
[----:B------:R-:W-:Y:S02]  /*cb20*/  IMAD.MOV.U32 R22, RZ, RZ, R15 ;  /* 0x000000ffff167224 */ /* 0x000fe400078e000f */
        /* <DEDUP_REMOVED lines=8> */
[----:B------:R-:W-:Y:S02]  /*cbb0*/  F2FP.F16.F32.PACK_AB R26, R37, R32 ;  /* 0x00000020251a723e */ /* 0x000fe400000000ff */
[----:B------:R-:W-:Y:S02]  /*cbc0*/  F2FP.F16.F32.PACK_AB R37, R42, R39 ;  /* 0x000000272a25723e */ /* 0x000fe400000000ff */
[----:B------:R-:W-:Y:S02]  /*cbd0*/  F2FP.F16.F32.PACK_AB R39, R46, R43 ;  /* 0x0000002b2e27723e */ /* 0x000fe400000000ff */
[----:B------:R-:W1:Y:S01]  /*cbe0*/  MUFU.EX2 R47, R47 ;  /* 0x0000002f002f7308 */ /* 0x000e620000000800 */
[----:B--2---:R-:W-:Y:S01]  /*cbf0*/  FADD.FTZ R25, R29, R38 ;  /* 0x000000261d197221 */ /* 0x004fe20000010000 */
[----:B------:R-:W-:Y:S01]  /*cc00*/  FADD.FTZ R38, R48, R63 ;  /* 0x0000003f30267221 */ /* 0x000fe20000010000 */
[----:B------:R-:W-:-:S05]  /*cc10*/  F2FP.F16.F32.PACK_AB R46, R53, R48 ;  /* 0x00000030352e723e */ /* 0x000fca00000000ff */
[----:B------:R-:W2:Y:S01]  /*cc20*/  MUFU.EX2 R50, R50 ;  /* 0x0000003200327308 */ /* 0x000ea20000000800 */
[C---:B0-----:R-:W-:Y:S01]  /*cc30*/  FADD.FTZ R32, R34.reuse, R25 ;  /* 0x0000001922207221 */ /* 0x041fe20000010000 */
[----:B------:R-:W-:Y:S01]  /*cc40*/  FADD.FTZ R25, R53, R38 ;  /* 0x0000002635197221 */ /* 0x000fe20000010000 */
[----:B------:R-:W-:Y:S02]  /*cc50*/  F2FP.F16.F32.PACK_AB R38, R45, R40 ;  /* 0x000000282d26723e */ /* 0x000fe400000000ff */
[----:B------:R-:W-:-:S03]  /*cc60*/  F2FP.F16.F32.PACK_AB R45, R34, R29 ;  /* 0x0000001d222d723e */ /* 0x000fc600000000ff */
[----:B------:R-:W0:Y:S01]  /*cc70*/  MUFU.EX2 R51, R51 ;  /* 0x0000003300337308 */ /* 0x000e220000000800 */
[----:B-1----:R-:W-:Y:S01]  /*cc80*/  FADD.FTZ R33, R47, R32 ;  /* 0x000000202f217221 */ /* 0x002fe20000010000 */
[----:B------:R-:W-:Y:S01]  /*cc90*/  FADD.FTZ R32, R52, R25 ;  /* 0x0000001934207221 */ /* 0x000fe20000010000 */
[----:B------:R-:W-:Y:S02]  /*cca0*/  F2FP.F16.F32.PACK_AB R25, R30, R27 ;  /* 0x0000001b1e19723e */ /* 0x000fe400000000ff */
[----:B------:R-:W-:Y:S02]  /*ccb0*/  F2FP.F16.F32.PACK_AB R27, R140, R31 ;  /* 0x0000001f8c1b723e */ /* 0x000fe400000000ff */
[C---:B------:R-:W-:Y:S01]  /*ccc0*/  F2FP.F16.F32.PACK_AB R52, R75.reuse, R52 ;  /* 0x000000344b34723e */ /* 0x040fe200000000ff */
[----:B------:R-:W1:Y:S01]  /*ccd0*/  MUFU.EX2 R146, R146 ;  /* 0x0000009200927308 */ /* 0x000e620000000800 */
[C---:B--2---:R-:W-:Y:S01]  /*cce0*/  FADD.FTZ R30, R50.reuse, R33 ;  /* 0x00000021321e7221 */ /* 0x044fe20000010000 */
[----:B------:R-:W-:Y:S01]  /*ccf0*/  FADD.FTZ R33, R75, R32 ;  /* 0x000000204b217221 */ /* 0x000fe20000010000 */
[----:B------:R2:W-:Y:S01]  /*cd00*/  STSM.16.M88.4 [R10], R24 ;  /* 0x000000180a007844 */ /* 0x0005e20000000200 */
[----:B------:R-:W-:-:S02]  /*cd10*/  F2FP.F16.F32.PACK_AB R47, R50, R47 ;  /* 0x0000002f322f723e */ /* 0x000fc400000000ff */
[----:B------:R-:W-:Y:S01]  /*cd20*/  FADD.FTZ R32, R60, R33 ;  /* 0x000000213c207221 */ /* 0x000fe20000010000 */
[----:B------:R3:W-:Y:S01]  /*cd30*/  STSM.16.M88.4 [R9], R36 ;  /* 0x0000002409007844 */ /* 0x0007e20000000200 */
[----:B------:R-:W4:Y:S01]  /*cd40*/  MUFU.EX2 R55, R55 ;  /* 0x0000003700377308 */ /* 0x000f220000000800 */
[----:B0-----:R-:W-:Y:S01]  /*cd50*/  FADD.FTZ R31, R51, R30 ;  /* 0x0000001e331f7221 */ /* 0x001fe20000010000 */
[----:B------:R-:W-:Y:S01]  /*cd60*/  FADD.FTZ R32, R79, R32 ;  /* 0x000000204f207221 */ /* 0x000fe20000010000 */
[----:B------:R3:W-:Y:S03]  /*cd70*/  STSM.16.M88.4 [R6], R44 ;  /* 0x0000002c06007844 */ /* 0x0007e60000000200 */
[----:B------:R-:W-:Y:S02]  /*cd80*/  FADD.FTZ R41, R61, R32 ;  /* 0x000000203d297221 */ /* 0x000fe40000010000 */
[----:B------:R-:W0:Y:S01]  /*cd90*/  MUFU.EX2 R8, R8 ;  /* 0x0000000800087308 */ /* 0x000e220000000800 */
[----:B-1----:R-:W-:Y:S01]  /*cda0*/  FADD.FTZ R30, R146, R31 ;  /* 0x0000001f921e7221 */ /* 0x002fe20000010000 */
[----:B------:R-:W-:Y:S01]  /*cdb0*/  FADD.FTZ R32, R64, R41 ;  /* 0x0000002940207221 */ /* 0x000fe20000010000 */
[----:B------:R-:W-:-:S02]  /*cdc0*/  F2FP.F16.F32.PACK_AB R53, R146, R51 ;  /* 0x000000339235723e */ /* 0x000fc400000000ff */
[----:B------:R-:W-:Y:S01]  /*cdd0*/  F2FP.F16.F32.PACK_AB R64, R64, R61 ;  /* 0x0000003d4040723e */ /* 0x000fe200000000ff */
[----:B--2---:R-:W-:Y:S02]  /*cde0*/  FADD.FTZ R27, R65, R32 ;  /* 0x00000020411b7221 */ /* 0x004fe40000010000 */
[----:B------:R-:W1:Y:S01]  /*cdf0*/  MUFU.EX2 R7, R7 ;  /* 0x0000000700077308 */ /* 0x000e620000000800 */
[----:B----4-:R-:W-:Y:S01]  /*ce00*/  FADD.FTZ R33, R55, R30 ;  /* 0x0000001e37217221 */ /* 0x010fe20000010000 */
[----:B------:R-:W-:-:S04]  /*ce10*/  FADD.FTZ R26, R68, R27 ;  /* 0x0000001b441a7221 */ /* 0x000fc80000010000 */
[----:B------:R-:W-:Y:S02]  /*ce20*/  FADD.FTZ R27, R69, R26 ;  /* 0x0000001a451b7221 */ /* 0x000fe40000010000 */
[----:B------:R-:W2:Y:S01]  /*ce30*/  MUFU.EX2 R28, R28 ;  /* 0x0000001c001c7308 */ /* 0x000ea20000000800 */
[C---:B0-----:R-:W-:Y:S01]  /*ce40*/  FADD.FTZ R30, R8.reuse, R33 ;  /* 0x00000021081e7221 */ /* 0x041fe20000010000 */
[----:B------:R-:W-:-:S05]  /*ce50*/  F2FP.F16.F32.PACK_AB R55, R8, R55 ;  /* 0x000000370837723e */ /* 0x000fca00000000ff */
[----:B------:R3:W-:Y:S01]  /*ce60*/  STSM.16.M88.4 [R11+0x27800], R52 ;  /* 0x027800340b007844 */ /* 0x0007e20000000200 */
        /* <DEDUP_REMOVED lines=14> */
[----:B------:R-:W-:-:S05]  /*cf50*/  F2FP.F16.F32.PACK_AB R67, R62, R67 ;  /* 0x000000433e43723e */ /* 0x000fca00000000ff */
[----:B------:R3:W-:Y:S01]  /*cf60*/  STSM.16.M88.4 [R5], R64 ;  /* 0x0000004005007844 */ /* 0x0007e20000000200 */
        /* <DEDUP_REMOVED lines=16> */
[C---:B-1----:R-:W-:Y:S01]  /*d070*/  F2FP.F16.F32.PACK_AB R75, R31.reuse, R78 ;  /* 0x0000004e1f4b723e */ /* 0x042fe200000000ff */
[----:B------:R-:W-:-:S04]  /*d080*/  FADD.FTZ R8, R31, R8 ;  /* 0x000000081f087221 */ /* 0x000fc80000010000 */
[----:B------:R3:W-:Y:S02]  /*d090*/  STSM.16.M88.4 [R9+0x6000], R72 ;  /* 0x0060004809007844 */ /* 0x0007e40000000200 */
[----:B------:R-:W1:Y:S01]  /*d0a0*/  MUFU.EX2 R83, R83 ;  /* 0x0000005300537308 */ /* 0x000e620000000800 */
[----:B--2---:R-:W-:Y:S01]  /*d0b0*/  F2FP.F16.F32.PACK_AB R26, R82, R77 ;  /* 0x0000004d521a723e */ /* 0x004fe200000000ff */
[----:B------:R-:W-:-:S06]  /*d0c0*/  FADD.FTZ R77, R77, R30 ;  /* 0x0000001e4d4d7221 */ /* 0x000fcc0000010000 */
[----:B------:R-:W2:Y:S01]  /*d0d0*/  MUFU.EX2 R29, R86 ;  /* 0x00000056001d7308 */ /* 0x000ea20000000800 */
[----:B0-----:R-:W-:-:S07]  /*d0e0*/  FADD.FTZ R8, R139, R8 ;  /* 0x000000088b087221 */ /* 0x001fce0000010000 */
[----:B------:R0:W4:Y:S01]  /*d0f0*/  MUFU.EX2 R32, R13 ;  /* 0x0000000d00207308 */ /* 0x0001220000000800 */
[C---:B-1----:R-:W-:Y:S01]  /*d100*/  F2FP.F16.F32.PACK_AB R25, R83.reuse, R139 ;  /* 0x0000008b5319723e */ /* 0x042fe200000000ff */
[----:B------:R-:W-:-:S04]  /*d110*/  FADD.FTZ R8, R83, R8 ;  /* 0x0000000853087221 */ /* 0x000fc80000010000 */
[----:B--2---:R-:W-:Y:S01]  /*d120*/  FADD.FTZ R7, R29, R8 ;  /* 0x000000081d077221 */ /* 0x004fe20000010000 */
[----:B------:R-:W-:Y:S01]  /*d130*/  FADD.FTZ R8, R82, R77 ;  /* 0x0000004d52087221 */ /* 0x000fe20000010000 */
[----:B0-----:R-:W-:Y:S01]  /*d140*/  IMAD.MOV.U32 R13, RZ, RZ, R12 ;  /* 0x000000ffff0d7224 */ /* 0x001fe200078e000c */
[C---:B----4-:R-:W-:Y:S01]  /*d150*/  F2FP.F16.F32.PACK_AB R27, R32.reuse, R29 ;  /* 0x0000001d201b723e */ /* 0x050fe200000000ff */
[----:B------:R-:W-:-:S04]  /*d160*/  FADD.FTZ R7, R32, R7 ;  /* 0x0000000720077221 */ /* 0x000fc80000010000 */
[----:B------:R3:W-:Y:S01]  /*d170*/  STSM.16.M88.4 [R6+0x6000], R24 ;  /* 0x0060001806007844 */ /* 0x0007e20000000200 */
[----:B------:R0:W-:Y:S06]  /*d180*/  MEMBAR.ALL.CTA ;  /* 0x0000000000007992 */ /* 0x0001ec0000008000 */
[----:B0-----:R-:W0:Y:S02]  /*d190*/  FENCE.VIEW.ASYNC.S ;  /* 0x00000000000073c6 */ /* 0x001e240000000000 */
[----:B0-----:R-:W-:Y:S01]  /*d1a0*/  NOP ;  /* 0x0000000000007918 */ /* 0x001fe20000000000 */
[----:B------:R-:W-:Y:S05]  /*d1b0*/  @P2 BRA `(.L_x_10275) ;  /* 0xffffffcc00f82947 */ /* 0x000fea000383ffff */
.L_x_10258:
[----:B------:R-:W-:Y:S06]  /*d1c0*/  BAR.ARV 0x8, 0x200 ;  /* 0x0208000000007b1d */ /* 0x000fec0000002000 */
[----:B------:R-:W-:Y:S05]  /*d1d0*/  @!P0 BRA `(.L_x_10276) ;  /* 0x0000000000048947 */ /* 0x000fea0003800000 */
[----:B------:R-:W-:Y:S01]  /*d1e0*/  BPT.TRAP 0x1 ;  /* 0x000000040000795c */ /* 0x000fe20000300000 */
.L_x_10276:
[----:B------:R-:W-:Y:S01]  /*d1f0*/  ULEA UR9, UR4, UR36, 0x3 ;  /* 0x0000002404097291 */ /* 0x000fe2000f8e183f */
[----:B------:R-:W-:-:S05]  /*d200*/  IMAD.U32 R0, RZ, RZ, UR5 ;  /* 0x00000005ff007e24 */ /* 0x000fca000f8e00ff */
[----:B------:R-:W-:-:S04]  /*d210*/  SHF.L.U32 R0, R0, 0x1f, RZ ;  /* 0x0000001f00007819 */ /* 0x000fc800000006ff */
[----:B------:R2:W4:Y:S01]  /*d220*/  SYNCS.PHASECHK.TRANS64.TRYWAIT P2, [UR9+0x2d850], R0 ;  /* 0x02d85000ff0075a7 */ /* 0x0005220008040149 */
[----:B------:R-:W-:Y:S05]  /*d230*/  @!P0 BRA `(.L_x_10277) ;  /* 0x0000000000048947 */ /* 0x000fea0003800000 */
[----:B------:R-:W-:Y:S01]  /*d240*/  BPT.TRAP 0x1 ;  /* 0x000000040000795c */ /* 0x000fe20000300000 */
.L_x_10277:
[----:B----4-:R-:W-:Y:S05]  /*d250*/  @P2 BRA `(.L_x_10278) ;  /* 0x0000000000082947 */ /* 0x010fea0003800000 */
[----:B------:R-:W4:Y:S02]  /*d260*/  SYNCS.PHASECHK.TRANS64.TRYWAIT P0, [UR9+0x2d850], R0 ;  /* 0x02d85000ff0075a7 */ /* 0x000f240008000149 */
[----:B----4-:R-:W-:Y:S05]  /*d270*/  @!P0 BRA `(.L_x_10279) ;  /* 0x0000006400c48947 */ /* 0x010fea0003800000 */
.L_x_10278:
[----:B------:R-:W-:Y:S01]  /*d280*/  UIADD3 UR36, UR36, 0x400, URZ ;  /* 0x0000040024247890 */ /* 0x000fe2000fffe03f */
[----:B------:R-:W-:Y:S01]  /*d290*/  WARPGROUP.ARRIVE ;  /* 0x00000000000079c5 */ /* 0x000fe20000000000 */
[----:B------:R-:W-:Y:S01]  /*d2a0*/  ULOP3.LUT UR39, UR39, 0x10000, URZ, 0xfc, !UPT ;  /* 0x0001000027277892 */ /* 0x000fe2000f8efc3f */
[----:B----4-:R-:W4:Y:S01]  /*d2b0*/  SHFL.BFLY PT, R3, R8, 0x2, 0x1f ;  /* 0x0c401f0008037f89 */ /* 0x010f2200000e0000 */
[----:B------:R-:W-:Y:S01]  /*d2c0*/  USHF.R.U32.HI UR36, URZ, 0x4, UR36 ;  /* 0x000000043f247899 */ /* 0x000fe20008011624 */
[----:B01-3--:R-:W-:Y:S01]  /*d2d0*/  IMAD.U32 R11, RZ, RZ, UR9 ;  /* 0x00000009ff0b7e24 */ /* 0x00bfe2000f8e00ff */
[----:B------:R-:W-:Y:S01]  /*d2e0*/  UMOV UR5, 0x40000040 ;  /* 0x4000004000057882 */ /* 0x000fe20000000000 */
[----:B------:R-:W-:Y:S01]  /*d2f0*/  UMOV UR7, 0x80000020 ;  /* 0x8000002000077882 */ /* 0x000fe20000000000 */
[----:B------:R-:W-:Y:S01]  /*d300*/  ULOP3.LUT UR36, UR36, 0x3fff, URZ, 0xc0, !UPT ;  /* 0x00003fff24247892 */ /* 0x000fe2000f8ec03f */
[----:B--2---:R-:W0:Y:S01]  /*d310*/  SHFL.BFLY PT, R0, R7, 0x2, 0x1f ;  /* 0x0c401f0007007f89 */ /* 0x004e2200000e0000 */
[----:B------:R-:W-:-:S02]  /*d320*/  @!P1 VIADD R11, R11, 0x2d860 ;  /* 0x0002d8600b0b9836 */ /* 0x000fc40000000000 */
[----:B------:R-:W-:Y:S01]  /*d330*/  ULOP3.LUT UR8, UR36, 0x2000000, URZ, 0xfc, !UPT ;  /* 0x0200000024087892 */ /* 0x000fe2000f8efc3f */
[----:B------:R-:W-:Y:S02]  /*d340*/  IMAD.MOV.U32 R6, RZ, RZ, RZ ;  /* 0x000000ffff067224 */ /* 0x000fe400078e00ff */
[----:B------:R-:W-:Y:S01]  /*d350*/  @!P1 PRMT R11, RZ, 0x654, R11 ;  /* 0x00000654ff0b9816 */ /* 0x000fe2000000000b */
[----:B------:R-:W-:Y:S01]  /*d360*/  UIMAD UR8, UR4, 0x600, UR8 ;  /* 0x00000600040878a4 */ /* 0x000fe2000f8e0208 */
[----:B------:R-:W-:Y:S02]  /*d370*/  IMAD.U32 R19, RZ, RZ, UR10 ;  /* 0x0000000aff137e24 */ /* 0x000fe4000f8e00ff */
[----:B------:R-:W-:-:S04]  /*d380*/  UMOV UR4, UR39 ;  /* 0x0000002700047c82 */ /* 0x000fc80008000000 */
[----:B------:R-:W-:Y:S02]  /*d390*/  UMOV UR6, UR8 ;  /* 0x0000000800067c82 */ /* 0x000fe40008000000 */
[----:B------:R-:W-:Y:S01]  /*d3a0*/  HGMMA.64x96x16.F32 R88, gdesc[UR4].tnspB, R88, gsb0 ;  /* 0x41600000045879f0 */ /* 0x000fe20008000858 */
[----:B------:R-:W-:Y:S01]  /*d3b0*/  UIADD3 UR4, UR39, 0x2, URZ ;  /* 0x0000000227047890 */ /* 0x000fe2000fffe03f */
[----:B----4-:R-:W-:Y:S01]  /*d3c0*/  FADD.FTZ R3, R3, R8 ;  /* 0x0000000803037221 */ /* 0x010fe20000010000 */
[----:B------:R-:W-:Y:S01]  /*d3d0*/  UIADD3 UR6, UR8, 0x40, URZ ;  /* 0x0000004008067890 */ /* 0x000fe2000fffe03f */
[----:B------:R-:W-:Y:S01]  /*d3e0*/  IMAD.MOV.U32 R8, RZ, RZ, RZ ;  /* 0x000000ffff087224 */ /* 0x000fe200078e00ff */
[----:B------:R-:W-:Y:S01]  /*d3f0*/  UMOV UR5, 0x40000040 ;  /* 0x4000004000057882 */ /* 0x000fe20000000000 */
[----:B------:R-:W-:Y:S01]  /*d400*/  UMOV UR7, 0x80000020 ;  /* 0x8000002000077882 */ /* 0x000fe20000000000 */
[----:B0-----:R-:W-:Y:S02]  /*d410*/  FADD.FTZ R4, R0, R7 ;  /* 0x0000000700047221 */ /* 0x001fe40000010000 */
[----:B------:R-:W0:Y:S04]  /*d420*/  SHFL.BFLY PT, R0, R3, 0x1, 0x1f ;  /* 0x0c201f0003007f89 */ /* 0x000e2800000e0000 */
[----:B------:R-:W1:Y:S01]  /*d430*/  SHFL.BFLY PT, R5, R4, 0x1, 0x1f ;  /* 0x0c201f0004057f89 */ /* 0x000e6200000e0000 */
[----:B0-----:R-:W-:Y:S01]  /*d440*/  FADD.FTZ R10, R3, R0 ;  /* 0x00000000030a7221 */ /* 0x001fe20000010000 */
[----:B------:R-:W-:-:S02]  /*d450*/  IMAD.MOV.U32 R3, RZ, RZ, -0x800000 ;  /* 0xff800000ff037424 */ /* 0x000fc400078e00ff */
[----:B------:R-:W-:Y:S02]  /*d460*/  IMAD.MOV.U32 R0, RZ, RZ, -0x800000 ;  /* 0xff800000ff007424 */ /* 0x000fe400078e00ff */
[----:B-1----:R-:W-:Y:S01]  /*d470*/  FADD.FTZ R13, R4, R5 ;  /* 0x00000005040d7221 */ /* 0x002fe20000010000 */
[----:B------:R-:W-:Y:S01]  /*d480*/  FSETP.NE.FTZ.AND P0, PT, R10, RZ, PT ;  /* 0x000000ff0a00720b */ /* 0x000fe20003f15000 */
[----:B------:R-:W-:-:S03]  /*d490*/  IMAD.U32 R5, RZ, RZ, UR10 ;  /* 0x0000000aff057e24 */ /* 0x000fc6000f8e00ff */
        /* <DEDUP_REMOVED lines=107> */
.L_x_10209:
[----:B------:R-:W-:Y:S05]  /*db50*/  @P0 BRA `(.L_x_10280) ;  /* 0x00000010009c0947 */ /* 0x000fea0003800000 */
[----:B------:R-:W-:Y:S01]  /*db60*/  VIADD R6, R2, 0xffffff80 ;  /* 0xffffff8002067836 */ /* 0x000fe20000000000 */
[----:B------:R-:W-:Y:S01]  /*db70*/  R2UR UR13, R17 ;  /* 0x00000000110d72ca */ /* 0x000fe200000e0000 */
[----:B------:R-:W0:Y:S01]  /*db80*/  S2UR UR12, SR_CTAID.Z ;  /* 0x00000000000c79c3 */ /* 0x000e220000002700 */
[----:B------:R-:W1:Y:S01]  /*db90*/  S2R R25, SR_CTAID.X ;  /* 0x0000000000197919 */ /* 0x000e620000002500 */
[----:B------:R-:W-:Y:S01]  /*dba0*/  ULDC.64 UR8, c[0x0][0xbd0] ;  /* 0x0002f40000087ab9 */ /* 0x000fe20000000a00 */
[----:B------:R-:W-:Y:S01]  /*dbb0*/  SHF.R.S32.HI R7, RZ, 0x1f, R6 ;  /* 0x0000001fff077819 */ /* 0x000fe20000011406 */
[----:B------:R-:W-:Y:S01]  /*dbc0*/  ULDC.64 UR14, c[0x0][0x208] ;  /* 0x00008200000e7ab9 */ /* 0x000fe20000000a00 */
[----:B------:R-:W-:Y:S02]  /*dbd0*/  BSSY B0, `(.L_x_10281) ;  /* 0x00000d1000007945 */ /* 0x000fe40003800000 */
[CC--:B------:R-:W-:Y:S01]  /*dbe0*/  LEA.HI R10, R7.reuse, R6.reuse, RZ, 0x7 ;  /* 0x00000006070a7211 */ /* 0x0c0fe200078f38ff */
[----:B------:R-:W2:Y:S01]  /*dbf0*/  S2UR UR11, SR_CTAID.Y ;  /* 0x00000000000b79c3 */ /* 0x000ea20000002600 */
[----:B------:R-:W-:-:S02]  /*dc00*/  LEA.HI R14, R7, R6, RZ, 0x2 ;  /* 0x00000006070e7211 */ /* 0x000fc400078f10ff */
[----:B------:R-:W-:Y:S01]  /*dc10*/  LOP3.LUT R9, R10, 0xffffff80, RZ, 0xc0, !PT ;  /* 0xffffff800a097812 */ /* 0x000fe200078ec0ff */
[----:B------:R-:W-:Y:S01]  /*dc20*/  USHF.R.S32.HI UR7, URZ, 0x1f, UR13 ;  /* 0x0000001f3f077899 */ /* 0x000fe2000801140d */
[----:B------:R-:W-:Y:S01]  /*dc30*/  LOP3.LUT R19, R14, 0xfffffffc, RZ, 0xc0, !PT ;  /* 0xfffffffc0e137812 */ /* 0x000fe200078ec0ff */
[----:B------:R-:W-:Y:S01]  /*dc40*/  UIMAD.WIDE.U32 UR4, UR13, UR8, URZ ;  /* 0x000000080d0472a5 */ /* 0x000fe2000f8e003f */
[----:B------:R-:W-:Y:S01]  /*dc50*/  SHF.R.S32.HI R10, RZ, 0x7, R10 ;  /* 0x00000007ff0a7819 */ /* 0x000fe2000001140a */
[C---:B------:R-:W-:Y:S01]  /*dc60*/  IMAD.IADD R2, R6.reuse, 0x1, -R9 ;  /* 0x0000000106027824 */ /* 0x040fe200078e0a09 */
[----:B------:R-:W-:Y:S01]  /*dc70*/  UIMAD UR6, UR7, UR8, URZ ;  /* 0x00000008070672a4 */ /* 0x000fe2000f8e023f */
[----:B------:R-:W3:Y:S01]  /*dc80*/  LDC R9, c[0x0][0xbe8] ;  /* 0x0002fa00ff097b82 */ /* 0x000ee20000000800 */
[----:B------:R-:W-:Y:S02]  /*dc90*/  IMAD.IADD R14, R6, 0x1, -R19 ;  /* 0x00000001060e7824 */ /* 0x000fe400078e0a13 */
[----:B------:R-:W-:Y:S01]  /*dca0*/  SHF.R.S32.HI R13, RZ, 0x1f, R2 ;  /* 0x0000001fff0d7819 */ /* 0x000fe20000011402 */
[----:B------:R-:W-:Y:S01]  /*dcb0*/  IMAD.HI R7, R10, 0x55555556, RZ ;  /* 0x555555560a077827 */ /* 0x000fe200078e02ff */
[----:B------:R-:W-:-:S02]  /*dcc0*/  UIMAD UR6, UR13, UR9, UR6 ;  /* 0x000000090d0672a4 */ /* 0x000fc4000f8e0206 */
[-C--:B------:R-:W-:Y:S01]  /*dcd0*/  LEA.HI R8, R13, R2.reuse, RZ, 0x2 ;  /* 0x000000020d087211 */ /* 0x080fe200078f10ff */
[----:B------:R-:W4:Y:S01]  /*dce0*/  LDC.64 R18, c[0x0][0xbd8] ;  /* 0x0002f600ff127b82 */ /* 0x000f220000000a00 */
[----:B------:R-:W-:Y:S01]  /*dcf0*/  LEA.HI R7, R7, R7, RZ, 0x1 ;  /* 0x0000000707077211 */ /* 0x000fe200078f08ff */
[----:B------:R-:W-:Y:S01]  /*dd00*/  UIADD3 UR6, UR5, UR6, URZ ;  /* 0x0000000605067290 */ /* 0x000fe2000fffe03f */
[--C-:B------:R-:W-:Y:S01]  /*dd10*/  SHF.R.S32.HI R12, RZ, 0x2, R8.reuse ;  /* 0x00000002ff0c7819 */ /* 0x100fe20000011408 */
[----:B0-----:R-:W-:Y:S01]  /*dd20*/  USHF.R.S32.HI UR10, URZ, 0x1f, UR12 ;  /* 0x0000001f3f0a7899 */ /* 0x001fe2000801140c */
[----:B------:R-:W-:Y:S01]  /*dd30*/  SHF.R.S32.HI R11, RZ, 0x1f, R8 ;  /* 0x0000001fff0b7819 */ /* 0x000fe20000011408 */
[----:B------:R-:W-:Y:S01]  /*dd40*/  ULDC.64 UR8, c[0x0][0xb38] ;  /* 0x0002ce0000087ab9 */ /* 0x000fe20000000a00 */
[----:B------:R-:W-:Y:S01]  /*dd50*/  LEA.HI R13, R13, R2, RZ, 0x5 ;  /* 0x000000020d0d7211 */ /* 0x000fe200078f28ff */
[----:B------:R-:W2:Y:S01]  /*dd60*/  LDC R24, c[0x0][0xc50] ;  /* 0x00031400ff187b82 */ /* 0x000ea20000000800 */
[----:B------:R-:W-:Y:S01]  /*dd70*/  LEA.HI R11, R11, R12, RZ, 0x3 ;  /* 0x0000000c0b0b7211 */ /* 0x000fe200078f18ff */
[----:B------:R-:W-:Y:S01]  /*dd80*/  UIMAD UR7, UR7, UR8, URZ ;  /* 0x00000008070772a4 */ /* 0x000fe2000f8e023f */
[----:B------:R-:W-:-:S02]  /*dd90*/  SHF.R.S32.HI R13, RZ, 0x5, R13 ;  /* 0x00000005ff0d7819 */ /* 0x000fc4000001140d */
[----:B------:R-:W-:Y:S01]  /*dda0*/  LOP3.LUT R15, R11, 0xfffffff8, RZ, 0xc0, !PT ;  /* 0xfffffff80b0f7812 */ /* 0x000fe200078ec0ff */
[----:B------:R-:W-:Y:S01]  /*ddb0*/  IMAD R11, R7, -0x3, R10 ;  /* 0xfffffffd070b7824 */ /* 0x000fe200078e020a */
[----:B------:R-:W-:Y:S01]  /*ddc0*/  LEA.HI R7, R14, R14, RZ, 0x1 ;  /* 0x0000000e0e077211 */ /* 0x000fe200078f08ff */
[----:B------:R-:W0:Y:S08]  /*ddd0*/  LDC.64 R22, c[0x0][0xb40] ;  /* 0x0002d000ff167b82 */ /* 0x000e300000000a00 */
[----:B------:R-:W-:Y:S01]  /*dde0*/  BAR.SYNC.DEFER_BLOCKING 0x1, 0x180 ;  /* 0x0046000000007b1d */ /* 0x000fe20000010000 */
[----:B---3--:R-:W-:Y:S01]  /*ddf0*/  ISETP.NE.AND P0, PT, R9, 0x1, PT ;  /* 0x000000010900780c */ /* 0x008fe20003f05270 */
[----:B------:R-:W-:Y:S01]  /*de00*/  IMAD.IADD R6, R12, 0x1, -R15 ;  /* 0x000000010c067824 */ /* 0x000fe200078e0a0f */
[----:B------:R-:W-:-:S03]  /*de10*/  LOP3.LUT R7, R7, 0x1ffffffe, RZ, 0xc0, !PT ;  /* 0x1ffffffe07077812 */ /* 0x000fc600078ec0ff */
[----:B------:R-:W-:Y:S02]  /*de20*/  IMAD R10, R13, 0x10, R6 ;  /* 0x000000100d0a7824 */ /* 0x000fe400078e0206 */
[----:B------:R-:W-:Y:S02]  /*de30*/  IMAD.IADD R21, R14, 0x1, -R7 ;  /* 0x000000010e157824 */ /* 0x000fe400078e0a07 */
[----:B------:R-:W-:Y:S02]  /*de40*/  IMAD R12, R11, 0x40, R10 ;  /* 0x000000400b0c7824 */ /* 0x000fe400078e020a */
[----:B------:R-:W-:Y:S02]  /*de50*/  IMAD.U32 R7, RZ, RZ, UR5 ;  /* 0x00000005ff077e24 */ /* 0x000fe4000f8e00ff */
[----:B------:R-:W3:Y:S01]  /*de60*/  @P0 LDC R15, c[0x0][0xbec] ;  /* 0x0002fb00ff0f0b82 */ /* 0x000ee20000000800 */
[----:B------:R-:W-:Y:S01]  /*de70*/  IMAD.U32 R6, RZ, RZ, UR4 ;  /* 0x00000004ff067e24 */ /* 0x000fe2000f8e00ff */
[----:B------:R-:W-:Y:S01]  /*de80*/  UIMAD.WIDE.U32 UR4, UR13, UR8, URZ ;  /* 0x000000080d0472a5 */ /* 0x000fe2000f8e003f */
[----:B------:R-:W-:Y:S01]  /*de90*/  IMAD.U32 R7, RZ, RZ, UR6 ;  /* 0x00000006ff077e24 */ /* 0x000fe2000f8e00ff */
[----:B------:R-:W-:Y:S01]  /*dea0*/  UIMAD UR6, UR13, UR9, UR7 ;  /* 0x000000090d0672a4 */ /* 0x000fe2000f8e0207 */
[----:B----4-:R-:W-:-:S02]  /*deb0*/  IMAD R14, R18, UR10, RZ ;  /* 0x0000000a120e7c24 */ /* 0x010fc4000f8e02ff */
[----:B------:R-:W-:Y:S01]  /*dec0*/  IMAD R10, R21, 0x8, R12 ;  /* 0x00000008150a7824 */ /* 0x000fe200078e020c */
[----:B------:R-:W4:Y:S01]  /*ded0*/  @P0 LDC R20, c[0x0][0xbf0] ;  /* 0x0002fc00ff140b82 */ /* 0x000f220000000800 */
[----:B------:R-:W-:Y:S01]  /*dee0*/  IMAD R19, R19, UR12, R14 ;  /* 0x0000000c13137c24 */ /* 0x000fe2000f8e020e */
[----:B------:R-:W-:Y:S01]  /*def0*/  UIADD3 UR6, UR5, UR6, URZ ;  /* 0x0000000605067290 */ /* 0x000fe2000fffe03f */
[----:B-1----:R-:W-:Y:S01]  /*df00*/  IMAD R14, R25, 0xc0, R10 ;  /* 0x000000c0190e7824 */ /* 0x002fe200078e020a */
[----:B------:R-:W-:Y:S01]  /*df10*/  ULDC.64 UR8, c[0x0][0xb28] ;  /* 0x0002ca0000087ab9 */ /* 0x000fe20000000a00 */
[----:B------:R-:W-:Y:S02]  /*df20*/  IMAD R21, RZ, RZ, -UR13 ;  /* 0x8000000dff157e24 */ /* 0x000fe4000f8e02ff */
[----:B------:R-:W-:Y:S01]  /*df30*/  IMAD.WIDE.U32 R6, R18, UR12, R6 ;  /* 0x0000000c12067c25 */ /* 0x000fe2000f8e0006 */
[----:B------:R-:W1:Y:S03]  /*df40*/  @P0 LDC R29, c[0x0][0xbec] ;  /* 0x0002fb00ff1d0b82 */ /* 0x000e660000000800 */
[----:B------:R-:W-:-:S02]  /*df50*/  IMAD.U32 R11, RZ, RZ, UR5 ;  /* 0x00000005ff0b7e24 */ /* 0x000fc4000f8e00ff */
[----:B--2---:R-:W-:Y:S02]  /*df60*/  IMAD R27, R24, R21, UR11 ;  /* 0x0000000b181b7e24 */ /* 0x004fe4000f8e0215 */
[----:B------:R-:W-:Y:S01]  /*df70*/  IMAD.U32 R10, RZ, RZ, UR4 ;  /* 0x00000004ff0a7e24 */ /* 0x000fe2000f8e00ff */
[----:B------:R-:W2:Y:S01]  /*df80*/  @P0 LDC R26, c[0x0][0xbf0] ;  /* 0x0002fc00ff1a0b82 */ /* 0x000ea20000000800 */
[----:B---3--:R-:W-:Y:S01]  /*df90*/  @P0 IMAD.HI.U32 R15, R14, R15, RZ ;  /* 0x0000000f0e0f0227 */ /* 0x008fe200078e00ff */
[----:B------:R-:W-:-:S03]  /*dfa0*/  ULDC.64 UR4, c[0x0][0xbe0] ;  /* 0x0002f80000047ab9 */ /* 0x000fc60000000a00 */
[----:B------:R-:W-:Y:S01]  /*dfb0*/  IMAD.U32 R11, RZ, RZ, UR6 ;  /* 0x00000006ff0b7e24 */ /* 0x000fe2000f8e00ff */
[----:B------:R-:W-:Y:S01]  /*dfc0*/  ULDC.64 UR6, c[0x0][0xb48] ;  /* 0x0002d20000067ab9 */ /* 0x000fe20000000a00 */
[C---:B0-----:R-:W-:Y:S02]  /*dfd0*/  IMAD R18, R22.reuse, UR10, RZ ;  /* 0x0000000a16127c24 */ /* 0x041fe4000f8e02ff */
[----:B------:R-:W-:Y:S01]  /*dfe0*/  IMAD.MOV.U32 R13, RZ, RZ, R14 ;  /* 0x000000ffff0d7224 */ /* 0x000fe200078e000e */
[----:B----4-:R-:W-:Y:S01]  /*dff0*/  @P0 SHF.R.U32.HI R13, RZ, R20, R15 ;  /* 0x00000014ff0d0219 */ /* 0x010fe2000001160f */
[----:B------:R-:W-:Y:S01]  /*e000*/  IMAD.IADD R7, R7, 0x1, R19 ;  /* 0x0000000107077824 */ /* 0x000fe200078e0213 */
[----:B------:R-:W-:Y:S01]  /*e010*/  SHF.R.S32.HI R20, RZ, 0x1f, R27 ;  /* 0x0000001fff147819 */ /* 0x000fe2000001141b */
[----:B------:R-:W-:Y:S02]  /*e020*/  IMAD R19, R23, UR12, R18 ;  /* 0x0000000c17137c24 */ /* 0x000fe4000f8e0212 */
[----:B------:R-:W-:-:S04]  /*e030*/  IMAD.WIDE.U32 R10, R22, UR12, R10 ;  /* 0x0000000c160a7c25 */ /* 0x000fc8000f8e000a */
[----:B-1----:R-:W-:-:S04]  /*e040*/  @P0 IMAD.HI.U32 R29, R14, R29, RZ ;  /* 0x0000001d0e1d0227 */ /* 0x002fc800078e00ff */
[----:B------:R-:W-:Y:S02]  /*e050*/  IMAD.IADD R11, R11, 0x1, R19 ;  /* 0x000000010b0b7824 */ /* 0x000fe400078e0213 */
[----:B------:R-:W-:Y:S02]  /*e060*/  IMAD R19, R20, UR6, RZ ;  /* 0x0000000614137c24 */ /* 0x000fe4000f8e02ff */
[----:B------:R-:W-:-:S04]  /*e070*/  IMAD.WIDE.U32 R6, R27, UR4, R6 ;  /* 0x000000041b067c25 */ /* 0x000fc8000f8e0006 */
[----:B------:R-:W-:Y:S01]  /*e080*/  IMAD.MOV.U32 R15, RZ, RZ, R14 ;  /* 0x000000ffff0f7224 */ /* 0x000fe200078e000e */
[----:B--2---:R-:W-:Y:S01]  /*e090*/  @P0 SHF.R.U32.HI R15, RZ, R26, R29 ;  /* 0x0000001aff0f0219 */ /* 0x004fe2000001161d */
[----:B------:R-:W-:Y:S01]  /*e0a0*/  IMAD R18, R20, UR4, RZ ;  /* 0x0000000414127c24 */ /* 0x000fe2000f8e02ff */
[----:B------:R-:W-:Y:S01]  /*e0b0*/  IADD3 R6, P0, R13, R6, RZ ;  /* 0x000000060d067210 */ /* 0x000fe20007f1e0ff */
[C---:B------:R-:W-:Y:S01]  /*e0c0*/  IMAD R21, R27.reuse, UR7, R19 ;  /* 0x000000071b157c24 */ /* 0x040fe2000f8e0213 */
[--C-:B------:R-:W-:Y:S01]  /*e0d0*/  SHF.R.S32.HI R19, RZ, 0x1f, R13.reuse ;  /* 0x0000001fff137819 */ /* 0x100fe2000001140d */
[----:B------:R-:W-:Y:S02]  /*e0e0*/  IMAD.MOV R13, RZ, RZ, -R13 ;  /* 0x000000ffff0d7224 */ /* 0x000fe400078e0a0d */
[C---:B------:R-:W-:Y:S01]  /*e0f0*/  IMAD R20, R27.reuse, UR5, R18 ;  /* 0x000000051b147c24 */ /* 0x040fe2000f8e0212 */
[----:B------:R-:W-:Y:S01]  /*e100*/  SHF.R.S32.HI R18, RZ, 0x1f, R15 ;  /* 0x0000001fff127819 */ /* 0x000fe2000001140f */
[----:B------:R-:W-:Y:S01]  /*e110*/  IMAD.WIDE.U32 R10, R27, UR6, R10 ;  /* 0x000000061b0a7c25 */ /* 0x000fe2000f8e000a */
[----:B------:R-:W-:Y:S01]  /*e120*/  ULDC.64 UR4, c[0x0][0xb30] ;  /* 0x0002cc0000047ab9 */ /* 0x000fe20000000a00 */
[----:B------:R-:W-:Y:S01]  /*e130*/  ULDC.64 UR6, c[0x0][0xbc8] ;  /* 0x0002f20000067ab9 */ /* 0x000fe20000000a00 */
[----:B------:R-:W-:Y:S01]  /*e140*/  IADD3.X R7, R19, R7, R20, P0, !PT ;  /* 0x0000000713077210 */ /* 0x000fe200007fe414 */
[----:B------:R-:W-:-:S02]  /*e150*/  IMAD.MOV R22, RZ, RZ, -R15 ;  /* 0x000000ffff167224 */ /* 0x000fc400078e0a0f */
[--C-:B------:R-:W-:Y:S02]  /*e160*/  IMAD R13, R9, R13, R14.reuse ;  /* 0x0000000d090d7224 */ /* 0x100fe400078e020e */
[----:B------:R-:W-:Y:S02]  /*e170*/  IMAD.IADD R11, R11, 0x1, R21 ;  /* 0x000000010b0b7824 */ /* 0x000fe400078e0215 */
[----:B------:R-:W-:Y:S02]  /*e180*/  IMAD R18, R18, UR4, RZ ;  /* 0x0000000412127c24 */ /* 0x000fe4000f8e02ff */
[----:B------:R-:W-:Y:S01]  /*e190*/  IMAD R19, R9, R22, R14 ;  /* 0x0000001609137224 */ /* 0x000fe200078e020e */
[----:B------:R-:W-:Y:S01]  /*e1a0*/  SHF.R.S32.HI R14, RZ, 0x1f, R13 ;  /* 0x0000001fff0e7819 */ /* 0x000fe2000001140d */
[C---:B------:R-:W-:Y:S01]  /*e1b0*/  IMAD R21, R15.reuse, UR5, R18 ;  /* 0x000000050f157c24 */ /* 0x040fe2000f8e0212 */
[----:B------:R-:W0:Y:S01]  /*e1c0*/  S2UR UR5, SR_CgaCtaId ;  /* 0x00000000000579c3 */ /* 0x000e220000008800 */
[----:B------:R-:W-:Y:S01]  /*e1d0*/  IMAD.WIDE.U32 R10, R15, UR4, R10 ;  /* 0x000000040f0a7c25 */ /* 0x000fe2000f8e000a */
[----:B------:R-:W-:Y:S01]  /*e1e0*/  SHF.R.S32.HI R15, RZ, 0x1f, R19 ;  /* 0x0000001fff0f7819 */ /* 0x000fe20000011413 */
[----:B------:R-:W-:-:S02]  /*e1f0*/  UMOV UR4, 0x400 ;  /* 0x0000040000047882 */ /* 0x000fc40000000000 */
[----:B------:R-:W-:Y:S02]  /*e200*/  IMAD R14, R14, UR6, RZ ;  /* 0x000000060e0e7c24 */ /* 0x000fe4000f8e02ff */
[----:B------:R-:W-:Y:S02]  /*e210*/  IMAD R18, R15, UR8, RZ ;  /* 0x000000080f127c24 */ /* 0x000fe4000f8e02ff */
[----:B------:R-:W-:Y:S02]  /*e220*/  IMAD.IADD R11, R11, 0x1, R21 ;  /* 0x000000010b0b7824 */ /* 0x000fe400078e0215 */
        /* <DEDUP_REMOVED lines=14> */
[----:B------:R-:W-:Y:S01]  /*e310*/  SHFL.IDX PT, R12, R18, 0x1, 0x1c1f ;  /* 0x003c1f00120c7f89 */ /* 0x000fe200000e0000 */
[----:B------:R-:W-:Y:S01]  /*e320*/  LEA.HI.X R25, R10, UR9, R7, 0x2, P1 ;  /* 0x000000090a197c11 */ /* 0x000fe200088f1407 */
[----:B------:R-:W-:Y:S01]  /*e330*/  IMAD R21, R9, UR6, RZ ;  /* 0x0000000609157c24 */ /* 0x000fe2000f8e02ff */
[----:B------:R-:W-:Y:S01]  /*e340*/  LOP3.LUT P0, RZ, R2, 0x3, RZ, 0xc0, !PT ;  /* 0x0000000302ff7812 */ /* 0x000fe2000780c0ff */
[----:B------:R-:W-:Y:S01]  /*e350*/  SHFL.IDX PT, R10, R18, RZ, 0x1c1f ;  /* 0x001c1fff120a7589 */ /* 0x000fe200000e0000 */
[C---:B------:R-:W-:Y:S01]  /*e360*/  VIADD R20, R14.reuse, 0x8 ;  /* 0x000000080e147836 */ /* 0x040fe20000000000 */
[----:B------:R-:W-:Y:S01]  /*e370*/  UIADD3 UR4, UR4, 0x2d820, URZ ;  /* 0x0002d82004047890 */ /* 0x000fe2000fffe03f */
[CC--:B------:R-:W-:Y:S01]  /*e380*/  ISETP.GE.OR P1, PT, R14.reuse, R21.reuse, P0 ;  /* 0x000000150e00720c */ /* 0x0c0fe20000726670 */
[----:B------:R-:W0:Y:S01]  /*e390*/  SHFL.IDX PT, R11, R15, RZ, 0x1c1f ;  /* 0x001c1fff0f0b7589 */ /* 0x000e2200000e0000 */
[-C--:B------:R-:W-:Y:S01]  /*e3a0*/  ISETP.GE.AND P2, PT, R14, R21.reuse, PT ;  /* 0x000000150e00720c */ /* 0x080fe20003f46270 */
[----:B------:R-:W-:Y:S01]  /*e3b0*/  UPRMT UR4, URZ, 0x654, UR4 ;  /* 0x000006543f047896 */ /* 0x000fe20008000004 */
[----:B------:R-:W-:Y:S01]  /*e3c0*/  ISETP.GE.OR P0, PT, R20, R21, P0 ;  /* 0x000000151400720c */ /* 0x000fe20000706670 */
[----:B------:R-:W1:Y:S01]  /*e3d0*/  SHFL.IDX PT, R13, R15, 0x1, 0x1c1f ;  /* 0x003c1f000f0d7f89 */ /* 0x000e6200000e0000 */
[----:B------:R-:W-:-:S03]  /*e3e0*/  LOP3.LUT R9, R8, 0x7ffffffc, RZ, 0xc0, !PT ;  /* 0x7ffffffc08097812 */ /* 0x000fc600078ec0ff */
[----:B------:R2:W3:Y:S02]  /*e3f0*/  SHFL.IDX PT, R6, R24, RZ, 0x1c1f ;  /* 0x001c1fff18067589 */ /* 0x0004e400000e0000 */
[----:B------:R-:W-:Y:S01]  /*e400*/  IMAD.IADD R9, R2, 0x1, -R9 ;  /* 0x0000000102097824 */ /* 0x000fe200078e0a09 */
[----:B------:R-:W-:Y:S01]  /*e410*/  SYNCS.ARRIVE.TRANS64.RED.A1T0 RZ, [UR4], RZ ;  /* 0x000000ffffff79a7 */ /* 0x000fe20008100404 */
[----:B------:R2:W4:Y:S02]  /*e420*/  SHFL.IDX PT, R7, R25, RZ, 0x1c1f ;  /* 0x001c1fff19077589 */ /* 0x00052400000e0000 */
[----:B------:R-:W-:Y:S02]  /*e430*/  IMAD.SHL.U32 R9, R9, 0x2, RZ ;  /* 0x0000000209097824 */ /* 0x000fe400078e00ff */
        /* <DEDUP_REMOVED lines=13> */
[C---:B------:R-:W-:Y:S01]  /*e510*/  VIADD R22, R9.reuse, 0x38 ;  /* 0x0000003809167836 */ /* 0x040fe20000000000 */
[----:B------:R-:W-:Y:S01]  /*e520*/  ISETP.GE.AND P4, PT, R10, UR4, PT ;  /* 0x000000040a007c0c */ /* 0x000fe2000bf86270 */
[----:B------:R-:W-:-:S06]  /*e530*/  VIADD R23, R9, 0x40 ;  /* 0x0000004009177836 */ /* 0x000fcc0000000000 */
[----:B------:R-:W-:Y:S02]  /*e540*/  @!P1 LEA.HI R0, R0, R0, RZ, 0x1 ;  /* 0x0000000000009211 */ /* 0x000fe400078f08ff */
[----:B------:R-:W-:Y:S02]  /*e550*/  @!P2 LEA.HI R2, R2, R2, RZ, 0x1 ;  /* 0x000000020202a211 */ /* 0x000fe400078f08ff */
[----:B------:R-:W-:Y:S02]  /*e560*/  @!P3 LEA.HI R8, R3, R3, RZ, 0x1 ;  /* 0x000000030308b211 */ /* 0x000fe400078f08ff */
[----:B------:R-:W-:Y:S02]  /*e570*/  @!P1 LOP3.LUT R11, R0, 0xfffffffe, RZ, 0xc0, !PT ;  /* 0xfffffffe000b9812 */ /* 0x000fe400078ec0ff */
[----:B------:R-:W-:Y:S02]  /*e580*/  @!P4 LEA.HI R0, R10, R10, RZ, 0x1 ;  /* 0x0000000a0a00c211 */ /* 0x000fe400078f08ff */
[----:B------:R-:W-:Y:S01]  /*e590*/  @!P2 LOP3.LUT R13, R2, 0xfffffffe, RZ, 0xc0, !PT ;  /* 0xfffffffe020da812 */ /* 0x000fe200078ec0ff */
[----:B---34-:R-:W-:Y:S01]  /*e5a0*/  @!P0 IMAD.WIDE R2, R9, 0x4, R6 ;  /* 0x0000000409028825 */ /* 0x018fe200078e0206 */
[----:B------:R-:W-:-:S02]  /*e5b0*/  @!P3 LOP3.LUT R15, R8, 0xfffffffe, RZ, 0xc0, !PT ;  /* 0xfffffffe080fb812 */ /* 0x000fc400078ec0ff */
[----:B------:R-:W-:Y:S01]  /*e5c0*/  @!P4 LOP3.LUT R19, R0, 0xfffffffe, RZ, 0xc0, !PT ;  /* 0xfffffffe0013c812 */ /* 0x000fe200078ec0ff */
[--C-:B------:R-:W-:Y:S01]  /*e5d0*/  @!P1 IMAD.WIDE R10, R11, 0x4, R6.reuse ;  /* 0x000000040b0a9825 */ /* 0x100fe200078e0206 */
[----:B------:R0:W-:Y:S03]  /*e5e0*/  @!P0 ST.E.64 desc[UR6][R2.64], R4 ;  /* 0x0000000402008985 */ /* 0x0001e6000c101b06 */
[----:B------:R-:W-:Y:S01]  /*e5f0*/  VIADD R0, R9, 0x28 ;  /* 0x0000002809007836 */ /* 0x000fe20000000000 */
[----:B------:R1:W-:Y:S01]  /*e600*/  @!P1 ST.E.64 desc[UR6][R10.64], R92 ;  /* 0x0000005c0a009985 */ /* 0x0003e2000c101b06 */
[----:B------:R-:W-:-:S03]  /*e610*/  @!P2 IMAD.WIDE R12, R13, 0x4, R6 ;  /* 0x000000040d0ca825 */ /* 0x000fc600078e0206 */
[----:B------:R-:W-:Y:S01]  /*e620*/  ISETP.GE.AND P0, PT, R0, UR4, PT ;  /* 0x0000000400007c0c */ /* 0x000fe2000bf06270 */
[----:B------:R-:W-:Y:S01]  /*e630*/  VIADD R8, R9, 0x30 ;  /* 0x0000003009087836 */ /* 0x000fe20000000000 */
[----:B------:R2:W-:Y:S01]  /*e640*/  @!P2 ST.E.64 desc[UR6][R12.64], R96 ;  /* 0x000000600c00a985 */ /* 0x0005e2000c101b06 */
[--C-:B------:R-:W-:Y:S01]  /*e650*/  @!P3 IMAD.WIDE R14, R15, 0x4, R6.reuse ;  /* 0x000000040f0eb825 */ /* 0x100fe200078e0206 */
[----:B------:R-:W-:Y:S02]  /*e660*/  ISETP.GE.AND P2, PT, R22, UR4, PT ;  /* 0x0000000416007c0c */ /* 0x000fe4000bf46270 */
        /* <DEDUP_REMOVED lines=8> */
[----:B------:R-:W-:Y:S01]  /*e6f0*/  VIADD R5, R9, 0x58 ;  /* 0x0000005809057836 */ /* 0x000fe20000000000 */
[----:B------:R-:W-:-:S02]  /*e700*/  ISETP.GE.AND P5, PT, R3, UR4, PT ;  /* 0x0000000403007c0c */ /* 0x000fc4000bfa6270 */
[----:B------:R-:W-:Y:S02]  /*e710*/  ISETP.GE.AND P4, PT, R2, UR4, PT ;  /* 0x0000000402007c0c */ /* 0x000fe4000bf86270 */
[----:B------:R-:W-:Y:S02]  /*e720*/  ISETP.GE.AND P6, PT, R5, UR4, PT ;  /* 0x0000000405007c0c */ /* 0x000fe4000bfc6270 */
[----:B------:R-:W-:Y:S02]  /*e730*/  @!P1 LEA.HI R8, R8, R8, RZ, 0x1 ;  /* 0x0000000808089211 */ /* 0x000fe400078f08ff */
[----:B------:R-:W-:Y:S02]  /*e740*/  @!P2 LEA.HI R22, R22, R22, RZ, 0x1 ;  /* 0x000000161616a211 */ /* 0x000fe400078f08ff */
[----:B------:R-:W-:Y:S02]  /*e750*/  @!P3 LEA.HI R23, R23, R23, RZ, 0x1 ;  /* 0x000000171717b211 */ /* 0x000fe400078f08ff */
[----:B-1----:R-:W-:-:S02]  /*e760*/  @!P2 LOP3.LUT R11, R22, 0xfffffffe, RZ, 0xc0, !PT ;  /* 0xfffffffe160ba812 */ /* 0x002fc400078ec0ff */
[----:B------:R-:W-:Y:S02]  /*e770*/  @!P5 LEA.HI R4, R3, R3, RZ, 0x1 ;  /* 0x000000030304d211 */ /* 0x000fe400078f08ff */
[----:B------:R-:W-:Y:S02]  /*e780*/  @!P4 LEA.HI R2, R2, R2, RZ, 0x1 ;  /* 0x000000020202c211 */ /* 0x000fe400078f08ff */
[----:B------:R-:W-:Y:S02]  /*e790*/  @!P6 LEA.HI R10, R5, R5, RZ, 0x1 ;  /* 0x00000005050ae211 */ /* 0x000fe400078f08ff */
[----:B------:R-:W-:Y:S02]  /*e7a0*/  @!P0 LOP3.LUT R3, R0, 0xfffffffe, RZ, 0xc0, !PT ;  /* 0xfffffffe00038812 */ /* 0x000fe400078ec0ff */
[----:B------:R-:W-:Y:S02]  /*e7b0*/  @!P1 LOP3.LUT R5, R8, 0xfffffffe, RZ, 0xc0, !PT ;  /* 0xfffffffe08059812 */ /* 0x000fe400078ec0ff */
[----:B--2---:R-:W-:-:S02]  /*e7c0*/  @!P3 LOP3.LUT R13, R23, 0xfffffffe, RZ, 0xc0, !PT ;  /* 0xfffffffe170db812 */ /* 0x004fc400078ec0ff */
[----:B---3--:R-:W-:Y:S01]  /*e7d0*/  @!P4 LOP3.LUT R15, R2, 0xfffffffe, RZ, 0xc0, !PT ;  /* 0xfffffffe020fc812 */ /* 0x008fe200078ec0ff */
[--C-:B------:R-:W-:Y:S01]  /*e7e0*/  @!P0 IMAD.WIDE R2, R3, 0x4, R6.reuse ;  /* 0x0000000403028825 */ /* 0x100fe200078e0206 */
[----:B0-----:R-:W-:Y:S02]  /*e7f0*/  @!P5 LOP3.LUT R19, R4, 0xfffffffe, RZ, 0xc0, !PT ;  /* 0xfffffffe0413d812 */ /* 0x001fe400078ec0ff */
[----:B------:R-:W-:Y:S01]  /*e800*/  @!P6 LOP3.LUT R23, R10, 0xfffffffe, RZ, 0xc0, !PT ;  /* 0xfffffffe0a17e812 */ /* 0x000fe200078ec0ff */
        /* <DEDUP_REMOVED lines=12> */
[----:B------:R0:W-:Y:S02]  /*e8d0*/  @!P6 ST.E.64 desc[UR6][R6.64], R132 ;  /* 0x000000840600e985 */ /* 0x0001e4000c101b06 */
.L_x_10282:
[----:B------:R-:W-:Y:S05]  /*e8e0*/  BSYNC B0 ;  /* 0x0000000000007941 */ /* 0x000fea0003800000 */
.L_x_10281:
[----:B------:R-:W-:Y:S01]  /*e8f0*/  ISETP.GE.AND P0, PT, R20, R21, PT ;  /* 0x000000151400720c */ /* 0x000fe20003f06270 */
[----:B0-----:R0:W1:Y:S04]  /*e900*/  SHFL.IDX PT, R15, R25, 0x1, 0x1c1f ;  /* 0x003c1f00190f7f89 */ /* 0x00106800000e0000 */
[----:B------:R0:W0:Y:S08]  /*e910*/  SHFL.IDX PT, R14, R24, 0x1, 0x1c1f ;  /* 0x003c1f00180e7f89 */ /* 0x00003000000e0000 */
        /* <DEDUP_REMOVED lines=13> */
[----:B------:R-:W-:Y:S01]  /*e9f0*/  ULDC.64 UR6, c[0x0][0x208] ;  /* 0x0000820000067ab9 */ /* 0x000fe20000000a00 */
[----:B------:R-:W-:Y:S01]  /*ea00*/  ISETP.GE.AND P1, PT, R12, UR4, PT ;  /* 0x000000040c007c0c */ /* 0x000fe2000bf26270 */
[----:B------:R-:W-:-:S02]  /*ea10*/  VIADD R18, R9, 0x40 ;  /* 0x0000004009127836 */ /* 0x000fc40000000000 */
[C---:B------:R-:W-:Y:S02]  /*ea20*/  VIADD R19, R9.reuse, 0x48 ;  /* 0x0000004809137836 */ /* 0x040fe40000000000 */
[----:B------:R-:W-:Y:S01]  /*ea30*/  @!P3 LEA.HI R0, R0, R0, RZ, 0x1 ;  /* 0x000000000000b211 */ /* 0x000fe200078f08ff */
[----:B------:R-:W-:Y:S01]  /*ea40*/  VIADD R20, R9, 0x50 ;  /* 0x0000005009147836 */ /* 0x000fe20000000000 */
[----:B------:R-:W-:Y:S02]  /*ea50*/  @!P4 LEA.HI R2, R2, R2, RZ, 0x1 ;  /* 0x000000020202c211 */ /* 0x000fe400078f08ff */
[----:B------:R-:W-:Y:S02]  /*ea60*/  @!P5 LEA.HI R3, R3, R3, RZ, 0x1 ;  /* 0x000000030303d211 */ /* 0x000fe400078f08ff */
[----:B------:R-:W-:Y:S01]  /*ea70*/  @!P3 LOP3.LUT R5, R0, 0xfffffffe, RZ, 0xc0, !PT ;  /* 0xfffffffe0005b812 */ /* 0x000fe200078ec0ff */
[----:B------:R-:W-:Y:S01]  /*ea80*/  VIADD R0, R9, 0x30 ;  /* 0x0000003009007836 */ /* 0x000fe20000000000 */
[----:B----4-:R-:W-:-:S02]  /*ea90*/  @!P4 LOP3.LUT R7, R2, 0xfffffffe, RZ, 0xc0, !PT ;  /* 0xfffffffe0207c812 */ /* 0x010fc400078ec0ff */
[----:B------:R-:W-:Y:S01]  /*eaa0*/  @!P5 LOP3.LUT R11, R3, 0xfffffffe, RZ, 0xc0, !PT ;  /* 0xfffffffe030bd812 */ /* 0x000fe200078ec0ff */
[--C-:B01----:R-:W-:Y:S01]  /*eab0*/  @!P2 IMAD.WIDE R2, R9, 0x4, R14.reuse ;  /* 0x000000040902a825 */ /* 0x103fe200078e020e */
[----:B------:R-:W-:Y:S02]  /*eac0*/  @!P0 LEA.HI R8, R8, R8, RZ, 0x1 ;  /* 0x0000000808088211 */ /* 0x000fe400078f08ff */
[----:B------:R-:W-:Y:S01]  /*ead0*/  ISETP.GE.AND P6, PT, R20, UR4, PT ;  /* 0x0000000414007c0c */ /* 0x000fe2000bfc6270 */
[--C-:B------:R-:W-:Y:S01]  /*eae0*/  @!P3 IMAD.WIDE R4, R5, 0x4, R14.reuse ;  /* 0x000000040504b825 */ /* 0x100fe200078e020e */
[----:B------:R0:W-:Y:S01]  /*eaf0*/  @!P2 ST.E.64 desc[UR6][R2.64], R90 ;  /* 0x0000005a0200a985 */ /* 0x0001e2000c101b06 */
[----:B------:R-:W-:Y:S02]  /*eb00*/  ISETP.GE.AND P2, PT, R0, UR4, PT ;  /* 0x0000000400007c0c */ /* 0x000fe4000bf46270 */
[----:B---3--:R-:W-:Y:S01]  /*eb10*/  @!P4 IMAD.WIDE R6, R7, 0x4, R14 ;  /* 0x000000040706c825 */ /* 0x008fe200078e020e */
        /* <DEDUP_REMOVED lines=21> */
[----:B------:R-:W-:-:S02]  /*ec70*/  @!P3 LOP3.LUT R13, R13, 0xfffffffe, RZ, 0xc0, !PT ;  /* 0xfffffffe0d0db812 */ /* 0x000fc400078ec0ff */
[----:B---3--:R-:W-:Y:S02]  /*ec80*/  @!P4 LOP3.LUT R11, R18, 0xfffffffe, RZ, 0xc0, !PT ;  /* 0xfffffffe120bc812 */ /* 0x008fe400078ec0ff */
[----:B------:R-:W-:Y:S02]  /*ec90*/  ISETP.GE.AND P0, PT, R9, UR4, PT ;  /* 0x0000000409007c0c */ /* 0x000fe4000bf06270 */
[----:B------:R-:W-:Y:S02]  /*eca0*/  @!P5 LOP3.LUT R19, R19, 0xfffffffe, RZ, 0xc0, !PT ;  /* 0xfffffffe1313d812 */ /* 0x000fe400078ec0ff */
[----:B------:R-:W-:Y:S01]  /*ecb0*/  @!P6 LOP3.LUT R21, R20, 0xfffffffe, RZ, 0xc0, !PT ;  /* 0xfffffffe1415e812 */ /* 0x000fe200078ec0ff */
        /* <DEDUP_REMOVED lines=17> */
.L_x_10280:
[----:B------:R-:W-:-:S05]  /*edd0*/  VIADD R0, R2, 0xffffff80 ;  /* 0xffffff8002007836 */ /* 0x000fca0000000000 */
        /* <DEDUP_REMOVED lines=60> */
.L_x_10199:
        /* <DEDUP_REMOVED lines=18> */
.L_x_10283:
[----:B------:R-:W-:Y:S01]  /*f2c0*/  ULDC UR7, c[0x0][0xc50] ;  /* 0x0003140000077ab9 */ /* 0x000fe20000000800 */
[----:B------:R-:W-:Y:S01]  /*f2d0*/  UMOV UR36, UR6 ;  /* 0x0000000600247c82 */ /* 0x000fe20008000000 */
[----:B------:R-:W-:-:S11]  /*f2e0*/  UISETP.NE.AND UP0, UPT, UR7, 0x1, UPT ;  /* 0x000000010700788c */ /* 0x000fd6000bf05270 */
[----:B------:R-:W-:Y:S01]  /*f2f0*/  @UP0 ULDC UR4, c[0x0][0xc54] ;  /* 0x0003150000040ab9 */ /* 0x000fe20000000800 */
[----:B------:R-:W-:Y:S01]  /*f300*/  @UP0 ULDC UR8, c[0x0][0xc58] ;  /* 0x0003160000080ab9 */ /* 0x000fe20000000800 */
[----:B------:R-:W-:-:S04]  /*f310*/  UIMAD.WIDE.U32 UR4, UR6, UR4, URZ ;  /* 0x00000004060472a5 */ /* 0x000fc8000f8e003f */
[----:B------:R-:W-:-:S12]  /*f320*/  @UP0 USHF.R.U32.HI UR36, URZ, UR8, UR5 ;  /* 0x000000083f240299 */ /* 0x000fd80008011605 */
.L_x_10284:
        /* <DEDUP_REMOVED lines=25> */
[----:B0-----:R-:W-:-:S04]  /*f4c0*/  UIMAD UR48, UR48, 0xc0, URZ ;  /* 0x000000c0303078a4 */ /* 0x001fc8000f8e023f */
        /* <DEDUP_REMOVED lines=19> */
.L_x_10287:
[----:B------:R-:W-:-:S11]  /*f600*/  UISETP.NE.AND UP0, UPT, UR5, 0x1, UPT ;  /* 0x000000010500788c */ /* 0x000fd6000bf05270 */
[----:B------:R-:W-:Y:S02]  /*f610*/  @UP0 ULDC.64 UR14, c[0x0][0x9e8] ;  /* 0x00027a00000e0ab9 */ /* 0x000fe40000000a00 */
[----:B------:R-:W-:-:S04]  /*f620*/  UIMAD.WIDE.U32 UR6, UR8, UR14, URZ ;  /* 0x0000000e080672a5 */ /* 0x000fc8000f8e003f */
[----:B------:R-:W-:-:S12]  /*f630*/  @UP0 USHF.R.U32.HI UR8, URZ, UR15, UR7 ;  /* 0x0000000f3f080299 */ /* 0x000fd80008011607 */
.L_x_10288:
[----:B------:R-:W-:-:S04]  /*f640*/  UIMAD UR8, UR8, UR5, UR5 ;  /* 0x00000005080872a4 */ /* 0x000fc8000f8e0205 */
[----:B------:R-:W-:-:S04]  /*f650*/  UISETP.LT.AND UP0, UPT, UR4, UR8, UPT ;  /* 0x000000080400728c */ /* 0x000fc8000bf01270 */
[----:B------:R-:W-:-:S12]  /*f660*/  USEL UR4, UR4, UR8, UP0 ;  /* 0x0000000804047287 */ /* 0x000fd80008000000 */
.L_x_10286:
        /* <DEDUP_REMOVED lines=26> */
.L_x_10290:
[----:B------:R-:W-:-:S11]  /*f810*/  UISETP.NE.AND UP0, UPT, UR5, 0x1, UPT ;  /* 0x000000010500788c */ /* 0x000fd6000bf05270 */
[----:B------:R-:W-:Y:S02]  /*f820*/  @UP0 ULDC.64 UR10, c[0x0][0x9e8] ;  /* 0x00027a00000a0ab9 */ /* 0x000fe40000000a00 */
[----:B------:R-:W-:-:S04]  /*f830*/  UIMAD.WIDE.U32 UR6, UR4, UR10, URZ ;  /* 0x0000000a040672a5 */ /* 0x000fc8000f8e003f */
[----:B------:R-:W-:-:S12]  /*f840*/  @UP0 USHF.R.U32.HI UR4, URZ, UR11, UR7 ;  /* 0x0000000b3f040299 */ /* 0x000fd80008011607 */
.L_x_10291:
[----:B------:R-:W-:-:S04]  /*f850*/  UIMAD UR4, UR4, UR5, URZ ;  /* 0x00000005040472a4 */ /* 0x000fc8000f8e023f */
[----:B------:R-:W-:-:S04]  /*f860*/  UISETP.LT.AND UP0, UPT, UR8, UR4, UPT ;  /* 0x000000040800728c */ /* 0x000fc8000bf01270 */
[----:B------:R-:W-:-:S12]  /*f870*/  USEL UR8, UR8, UR4, !UP0 ;  /* 0x0000000408087287 */ /* 0x000fd8000c000000 */
.L_x_10289:
        /* <DEDUP_REMOVED lines=20> */
[----:B------:R-:W-:Y:S01]  /*f9c0*/  IABS R5, UR6 ;  /* 0x0000000600057c13 */ /* 0x000fe20008000000 */
[----:B------:R-:W-:-:S04]  /*f9d0*/  ULOP3.LUT UR6, UR6, UR9, URZ, 0x3c, !UPT ;  /* 0x0000000906067292 */ /* 0x000fc8000f8e3c3f */
[----:B------:R-:W-:-:S05]  /*f9e0*/  IMAD.MOV.U32 R4, RZ, RZ, R5 ;  /* 0x000000ffff047224 */ /* 0x000fca00078e0005 */
        /* <DEDUP_REMOVED lines=23> */
.L_x_10292:
[----:B------:R-:W-:Y:S01]  /*fb60*/  UIMAD UR39, UR47, UR43, UR42 ;  /* 0x0000002b2f2772a4 */ /* 0x000fe2000f8e022a */
[----:B------:R-:W-:Y:S02]  /*fb70*/  IMAD.U32 R19, RZ, RZ, UR12 ;  /* 0x0000000cff137e24 */ /* 0x000fe4000f8e00ff */
[----:B------:R-:W-:Y:S02]  /*fb80*/  IMAD.MOV.U32 R20, RZ, RZ, 0x1 ;  /* 0x00000001ff147424 */ /* 0x000fe400078e00ff */
[----:B------:R-:W-:Y:S02]  /*fb90*/  IMAD.MOV.U32 R3, RZ, RZ, 0x1 ;  /* 0x00000001ff037424 */ /* 0x000fe400078e00ff */
[----:B------:R-:W-:-:S05]  /*fba0*/  IMAD.U32 R0, RZ, RZ, UR39 ;  /* 0x00000027ff007e24 */ /* 0x000fca000f8e00ff */
[----:B------:R-:W-:Y:S01]  /*fbb0*/  VIADDMNMX R19, R0, UR43, R19, PT ;  /* 0x0000002b00137c46 */ /* 0x000fe2000b800113 */
[----:B------:R-:W-:-:S03]  /*fbc0*/  IMAD.MOV.U32 R0, RZ, RZ, RZ ;  /* 0x000000ffff007224 */ /* 0x000fc600078e00ff */
[----:B------:R-:W-:-:S13]  /*fbd0*/  ISETP.GT.AND P0, PT, R19, UR39, PT ;  /* 0x0000002713007c0c */ /* 0x000fda000bf04270 */
        /* <DEDUP_REMOVED lines=24> */
.L_x_10293:
        /* <DEDUP_REMOVED lines=20> */
.L_x_10295:
        /* <DEDUP_REMOVED lines=15> */
.L_x_10294:
[----:B------:R-:W0:Y:S01]  /*ff90*/  LDC.64 R4, c[0x0][0x9f8] ;  /* 0x00027e00ff047b82 */ /* 0x000e220000000a00 */
[----:B------:R-:W-:Y:S01]  /*ffa0*/  IMAD.MOV.U32 R18, RZ, RZ, R23 ;  /* 0x000000ffff127224 */ /* 0x000fe200078e0017 */
[----:B------:R-:W-:Y:S01]  /*ffb0*/  ULDC.64 UR4, c[0x0][0x208] ;  /* 0x0000820000047ab9 */ /* 0x000fe20000000a00 */
[----:B0-----:R-:W-:-:S04]  /*ffc0*/  ISETP.NE.U32.AND P0, PT, R4, RZ, PT ;  /* 0x000000ff0400720c */ /* 0x001fc80003f05070 */
[----:B------:R-:W-:-:S13]  /*ffd0*/  ISETP.NE.AND.EX P0, PT, R5, RZ, PT, P0 ;  /* 0x000000ff0500720c */ /* 0x000fda0003f05300 */
[----:B------:R-:W0:Y:S02]  /*ffe0*/  @P0 LDC.64 R4, c[0x0][0x9f8] ;  /* 0x00027e00ff040b82 */ /* 0x000e240000000a00 */
[----:B0-----:R-:W-:-:S06]  /*fff0*/  @P0 IMAD.WIDE R6, R23, 0x4, R4 ;  /* 0x0000000417060825 */ /* 0x001fcc00078e0204 */
[----:B------:R-:W0:Y:S01]  /*10000*/  LDC.64 R4, c[0x0][0x418] ;  /* 0x00010600ff047b82 */ /* 0x000e220000000a00 */
[----:B------:R-:W2:Y:S01]  /*10010*/  @P0 LDG.E R18, desc[UR4][R6.64] ;  /* 0x0000000406120981 */ /* 0x000ea2000c1e1900 */
[----:B------:R-:W-:Y:S01]  /*10020*/  UMOV UR4, 0xffffffff ;  /* 0xffffffff00047882 */ /* 0x000fe20000000000 */
[----:B------:R-:W-:Y:S01]  /*10030*/  LOP3.LUT R26, R26, 0xfffffffe, RZ, 0xc0, !PT ;  /* 0xfffffffe1a1a7812 */ /* 0x000fe200078ec0ff */
[----:B------:R-:W-:Y:S01]  /*10040*/  VIADD R27, R19, 0xffffffff ;  /* 0xffffffff131b7836 */ /* 0x000fe20000000000 */
[----:B0-----:R-:W-:-:S04]  /*10050*/  ISETP.NE.U32.AND P0, PT, R4, RZ, PT ;  /* 0x000000ff0400720c */ /* 0x001fc80003f05070 */
[----:B------:R-:W-:-:S13]  /*10060*/  ISETP.NE.AND.EX P1, PT, R5, RZ, PT, P0 ;  /* 0x000000ff0500720c */ /* 0x000fda0003f25300 */
[----:B------:R-:W-:Y:S02]  /*10070*/  @P1 LOP3.LUT R26, R26, 0x1, RZ, 0xfc, !PT ;  /* 0x000000011a1a1812 */ /* 0x000fe400078efcff */
[----:B--2---:R-:W-:Y:S02]  /*10080*/  SHF.R.S32.HI R24, RZ, 0x1f, R18 ;  /* 0x0000001fff187819 */ /* 0x004fe40000011412 */
[----:B------:R-:W-:Y:S01]  /*10090*/  SEL R25, R18, RZ, !P1 ;  /* 0x000000ff12197207 */ /* 0x000fe20004800000 */
[----:B------:R-:W-:Y:S06]  /*100a0*/  BRA.DIV UR4, `(.L_x_10296) ;  /* 0x0000003a04507947 */ /* 0x000fec000b800000 */
[----:B------:R0:W1:Y:S02]  /*100b0*/  SHFL.IDX PT, R14, R17, RZ, 0x1f ;  /* 0x00001fff110e7589 */ /* 0x00006400000e0000 */
.L_x_10380:
        /* <DEDUP_REMOVED lines=8> */
.L_x_10383:
[----:B------:R-:W-:Y:S05]  /*10140*/  @!P6 BRA `(.L_x_10297) ;  /* 0x0000000000fce947 */ /* 0x000fea0003800000 */
[----:B------:R-:W-:Y:S02]  /*10150*/  IMAD.MOV.U32 R0, RZ, RZ, 0x1 ;  /* 0x00000001ff007424 */ /* 0x000fe400078e00ff */
[----:B------:R-:W-:-:S03]  /*10160*/  IMAD.MOV.U32 R25, RZ, RZ, R18 ;  /* 0x000000ffff197224 */ /* 0x000fc600078e0012 */
[----:B------:R-:W-:Y:S01]  /*10170*/  SHF.L.U32 R0, R0, 0x1f, RZ ;  /* 0x0000001f00007819 */ /* 0x000fe200000006ff */
[----:B------:R-:W-:Y:S06]  /*10180*/  @!P1 BRA `(.L_x_10299) ;  /* 0x00000000004c9947 */ /* 0x000fec0003800000 */
[----:B------:R-:W1:Y:S01]  /*10190*/  LDC R8, c[0x0][0x43c] ;  /* 0x00010f00ff087b82 */ /* 0x000e620000000800 */
[----:B------:R-:W-:Y:S01]  /*101a0*/  IMAD.MOV.U32 R3, RZ, RZ, R27 ;  /* 0x000000ffff037224 */ /* 0x000fe200078e001b */
[----:B------:R-:W-:Y:S01]  /*101b0*/  ULDC.64 UR4, c[0x0][0x428] ;  /* 0x00010a0000047ab9 */ /* 0x000fe20000000a00 */
[----:B------:R-:W-:Y:S01]  /*101c0*/  ULDC.64 UR6, c[0x0][0x208] ;  /* 0x0000820000067ab9 */ /* 0x000fe20000000a00 */
        /* <DEDUP_REMOVED lines=15> */
.L_x_10299:
[----:B------:R-:W2:Y:S01]  /*102c0*/  SYNCS.PHASECHK.TRANS64.TRYWAIT P0, [UR38+0x2d840], R0 ;  /* 0x02d84000ff0075a7 */ /* 0x000ea20008000166 */
[----:B------:R-:W-:Y:S01]  /*102d0*/  ISETP.NE.AND P1, PT, R22, RZ, PT ;  /* 0x000000ff1600720c */ /* 0x000fe20003f25270 */
[----:B--2---:R-:W-:-:S12]  /*102e0*/  @!P0 BRA `(.L_x_10300) ;  /* 0x0000003800008947 */ /* 0x004fd80003800000 */
.L_x_10384:
[----:B------:R-:W-:Y:S05]  /*102f0*/  @P1 BRA `(.L_x_10301) ;  /* 0x0000000000141947 */ /* 0x000fea0003800000 */
[----:B------:R-:W-:Y:S01]  /*10300*/  LOP3.LUT P0, RZ, R2, 0x1f, RZ, 0xc0, !PT ;  /* 0x0000001f02ff7812 */ /* 0x000fe2000780c0ff */
[----:B--2---:R-:W-:-:S04]  /*10310*/  IMAD.MOV.U32 R0, RZ, RZ, 0x6000 ;  /* 0x00006000ff007424 */ /* 0x004fc800078e00ff */
[----:B------:R3:W-:Y:S08]  /*10320*/  SYNCS.ARRIVE.TRANS64 RZ, [UR38+0x2d830], R0 ;  /* 0x02d83000ffff79a7 */ /* 0x0007f00008000026 */
[----:B---3--:R-:W-:Y:S05]  /*10330*/  @!P0 BRA `(.L_x_10301) ;  /* 0x0000000000048947 */ /* 0x008fea0003800000 */
[----:B------:R-:W-:Y:S01]  /*10340*/  BPT.TRAP 0x1 ;  /* 0x000000040000795c */ /* 0x000fe20000300000 */
.L_x_10301:
        /* <DEDUP_REMOVED lines=10> */
[----:B------:R-:W-:Y:S02]  /*103f0*/  USHF.L.U32 UR11, UR11, 0x7, URZ ;  /* 0x000000070b0b7899 */ /* 0x000fe4000800063f */
        /* <DEDUP_REMOVED lines=20> */
.L_x_10297:
[----:B------:R-:W-:Y:S05]  /*10540*/  WARPSYNC.ALL ;  /* 0x0000000000007948 */ /* 0x000fea0003800000 */
[----:B------:R-:W-:Y:S01]  /*10550*/  UIADD3 UR5, UR38, 0xc400, URZ ;  /* 0x0000c40026057890 */ /* 0x000fe2000fffe03f */
[----:B------:R-:W-:Y:S01]  /*10560*/  BAR.SYNC.DEFER_BLOCKING 0x8, 0x200 ;  /* 0x0208000000007b1d */ /* 0x000fe20000010000 */
[----:B------:R-:W-:Y:S01]  /*10570*/  USHF.R.S32.HI UR4, URZ, 0x1f, UR36 ;  /* 0x0000001f3f047899 */ /* 0x000fe20008011424 */
[----:B------:R-:W-:Y:S01]  /*10580*/  SHF.R.S32.HI R29, RZ, 0x1f, R23 ;  /* 0x0000001fff1d7819 */ /* 0x000fe20000011417 */
[----:B------:R-:W-:-:S03]  /*10590*/  ULOP3.LUT UP0, URZ, UR5, 0x1bf, URZ, 0xc0, !UPT ;  /* 0x000001bf053f7892 */ /* 0x000fc6000f80c03f */
[----:B------:R-:W-:Y:S02]  /*105a0*/  ULDC.64 UR6, c[0x0][0x2d8] ;  /* 0x0000b60000067ab9 */ /* 0x000fe40000000a00 */
[----:B------:R-:W-:Y:S01]  /*105b0*/  UIMAD UR4, UR4, UR6, URZ ;  /* 0x00000006040472a4 */ /* 0x000fe2000f8e023f */
[----:B------:R-:W-:Y:S01]  /*105c0*/  PLOP3.LUT P0, PT, PT, PT, UP0, 0x80, 0x0 ;  /* 0x000000000000781c */ /* 0x000fe20003f0f008 */
[----:B------:R-:W-:Y:S02]  /*105d0*/  UIMAD.WIDE.U32 UR40, UR36, UR6, URZ ;  /* 0x00000006242872a5 */ /* 0x000fe4000f8e003f */
[----:B------:R-:W-:-:S04]  /*105e0*/  UIMAD UR4, UR36, UR7, UR4 ;  /* 0x00000007240472a4 */ /* 0x000fc8000f8e0204 */
[----:B------:R-:W-:-:S06]  /*105f0*/  UIADD3 UR45, UR41, UR4, URZ ;  /* 0x00000004292d7290 */ /* 0x000fcc000fffe03f */
[----:B------:R-:W-:Y:S06]  /*10600*/  @!P0 BRA `(.L_x_10302) ;  /* 0x0000000000408947 */ /* 0x000fec0003800000 */
[----:B------:R-:W-:Y:S01]  /*10610*/  MOV R14, 0x0 ;  /* 0x00000000000e7802 */ /* 0x000fe20000000f00 */
[----:B------:R-:W-:Y:S01]  /*10620*/  ULDC.64 UR4, c[0x4][0x1b8] ;  /* 0x01006e0000047ab9 */ /* 0x000fe20000000a00 */
[----:B------:R-:W-:Y:S01]  /*10630*/  ULDC.64 UR6, c[0x4][0x1c0] ;  /* 0x0100700000067ab9 */ /* 0x000fe20000000a00 */
[----:B-1----:R-:W-:Y:S02]  /*10640*/  IMAD.U32 R4, RZ, RZ, UR4 ;  /* 0x00000004ff047e24 */ /* 0x002fe4000f8e00ff */
[----:B------:R-:W-:Y:S01]  /*10650*/  IMAD.U32 R5, RZ, RZ, UR5 ;  /* 0x00000005ff057e24 */ /* 0x000fe2000f8e00ff */
[----:B------:R-:W1:Y:S01]  /*10660*/  LDC.64 R14, c[0x4][R14] ;  /* 0x010000000e0e7b82 */ /* 0x000e620000000a00 */
        /* <DEDUP_REMOVED lines=10> */
.L_x_10302:
[----:B--2---:R-:W2:Y:S01]  /*10710*/  LDC R0, c[0x0][0x448] ;  /* 0x00011200ff007b82 */ /* 0x004ea20000000800 */
[----:B------:R-:W-:Y:S01]  /*10720*/  IMAD.SHL.U32 R3, R2, 0x8, RZ ;  /* 0x0000000802037824 */ /* 0x000fe200078e00ff */
[----:B-1----:R-:W-:Y:S01]  /*10730*/  SHF.R.U32.HI R4, RZ, 0x3, R2 ;  /* 0x00000003ff047819 */ /* 0x002fe20000011602 */
[----:B------:R-:W-:Y:S01]  /*10740*/  IMAD.SHL.U32 R6, R22, 0x8, RZ ;  /* 0x0000000816067824 */ /* 0x000fe200078e00ff */
[----:B------:R-:W-:Y:S01]  /*10750*/  UMOV UR4, UR40 ;  /* 0x0000002800047c82 */ /* 0x000fe20008000000 */
[----:B------:R-:W-:Y:S01]  /*10760*/  IMAD.SHL.U32 R8, R2, 0x20, RZ ;  /* 0x0000002002087824 */ /* 0x000fe200078e00ff */
[C---:B------:R-:W-:Y:S01]  /*10770*/  LOP3.LUT R7, R3.reuse, 0x18, RZ, 0xc0, !PT ;  /* 0x0000001803077812 */ /* 0x040fe200078ec0ff */
[----:B------:R-:W-:Y:S01]  /*10780*/  UMOV UR5, UR45 ;  /* 0x0000002d00057c82 */ /* 0x000fe20008000000 */
[----:B------:R-:W-:Y:S01]  /*10790*/  LOP3.LUT R3, R3, 0x20, RZ, 0xc0, !PT ;  /* 0x0000002003037812 */ /* 0x000fe200078ec0ff */
[----:B------:R-:W-:Y:S01]  /*107a0*/  ULDC.64 UR6, c[0x0][0x2c8] ;  /* 0x0000b20000067ab9 */ /* 0x000fe20000000a00 */
[----:B------:R-:W-:Y:S01]  /*107b0*/  LOP3.LUT R4, R4, 0x3, RZ, 0xc0, !PT ;  /* 0x0000000304047812 */ /* 0x000fe200078ec0ff */
[----:B------:R-:W-:Y:S01]  /*107c0*/  ULDC.64 UR8, c[0x0][0x280] ;  /* 0x0000a00000087ab9 */ /* 0x000fe20000000a00 */
[----:B------:R-:W-:-:S03]  /*107d0*/  LOP3.LUT R6, R3, 0x300, R6, 0xf8, !PT ;  /* 0x0000030003067812 */ /* 0x000fc600078ef806 */
[C---:B------:R-:W-:Y:S02]  /*107e0*/  IMAD R3, R4.reuse, 0x40, R7 ;  /* 0x0000004004037824 */ /* 0x040fe400078e0207 */
[----:B------:R-:W-:-:S05]  /*107f0*/  IMAD.SHL.U32 R4, R4, 0x8, RZ ;  /* 0x0000000804047824 */ /* 0x000fca00078e00ff */
[----:B------:R-:W-:Y:S02]  /*10800*/  LOP3.LUT R6, R6, R3, R4, 0xf6, !PT ;  /* 0x0000000306067212 */ /* 0x000fe400078ef604 */
[----:B--2---:R-:W-:Y:S01]  /*10810*/  ISETP.NE.AND P0, PT, R0, 0x1, PT ;  /* 0x000000010000780c */ /* 0x004fe20003f05270 */
[----:B------:R-:W1:Y:S01]  /*10820*/  LDC.64 R4, c[0x0][0x2e0] ;  /* 0x0000b800ff047b82 */ /* 0x000e620000000a00 */
[----:B------:R-:W-:-:S04]  /*10830*/  SHF.R.U32.HI R3, RZ, 0x2, R22 ;  /* 0x00000002ff037819 */ /* 0x000fc80000011616 */
[----:B------:R-:W-:-:S05]  /*10840*/  LOP3.LUT R8, R3, 0x60, R8, 0xf8, !PT ;  /* 0x0000006003087812 */ /* 0x000fca00078ef808 */
[----:B------:R-:W-:Y:S02]  /*10850*/  VIADD R9, R8, UR48 ;  /* 0x0000003008097c36 */ /* 0x000fe40008000000 */
[----:B------:R-:W2:Y:S02]  /*10860*/  @P0 LDC R10, c[0x0][0x44c] ;  /* 0x00011300ff0a0b82 */ /* 0x000ea40000000800 */
[----:B------:R-:W-:-:S06]  /*10870*/  IMAD.MOV.U32 R11, RZ, RZ, R9 ;  /* 0x000000ffff0b7224 */ /* 0x000fcc00078e0009 */
[----:B------:R-:W3:Y:S01]  /*10880*/  @P0 LDC R13, c[0x0][0x450] ;  /* 0x00011400ff0d0b82 */ /* 0x000ee20000000800 */
[----:B--2---:R-:W-:-:S07]  /*10890*/  @P0 IMAD.HI.U32 R8, R9, R10, RZ ;  /* 0x0000000a09080227 */ /* 0x004fce00078e00ff */
[----:B------:R-:W2:Y:S01]  /*108a0*/  @P0 LDC R10, c[0x0][0x44c] ;  /* 0x00011300ff0a0b82 */ /* 0x000ea20000000800 */
[----:B---3--:R-:W-:Y:S01]  /*108b0*/  @P0 SHF.R.U32.HI R11, RZ, R13, R8 ;  /* 0x0000000dff0b0219 */ /* 0x008fe20000011608 */
[----:B-1----:R-:W-:-:S04]  /*108c0*/  IMAD R8, R29, R4, RZ ;  /* 0x000000041d087224 */ /* 0x002fc800078e02ff */
[C---:B------:R-:W-:Y:S01]  /*108d0*/  IMAD R13, R23.reuse, R5, R8 ;  /* 0x00000005170d7224 */ /* 0x040fe200078e0208 */
[----:B------:R-:W-:Y:S01]  /*108e0*/  SHF.R.S32.HI R8, RZ, 0x1f, R11 ;  /* 0x0000001fff087819 */ /* 0x000fe2000001140b */
[----:B------:R-:W-:Y:S01]  /*108f0*/  IMAD.WIDE.U32 R4, R23, R4, UR4 ;  /* 0x0000000417047e25 */ /* 0x000fe2000f8e0004 */
[----:B------:R-:W-:-:S03]  /*10900*/  ULDC.64 UR4, c[0x0][0x2d0] ;  /* 0x0000b40000047ab9 */ /* 0x000fc60000000a00 */
[----:B------:R-:W-:Y:S02]  /*10910*/  IMAD R8, R8, UR4, RZ ;  /* 0x0000000408087c24 */ /* 0x000fe4000f8e02ff */
[----:B------:R-:W-:Y:S02]  /*10920*/  IMAD.IADD R5, R5, 0x1, R13 ;  /* 0x0000000105057824 */ /* 0x000fe400078e020d */
[C---:B------:R-:W-:Y:S02]  /*10930*/  IMAD R13, R11.reuse, UR5, R8 ;  /* 0x000000050b0d7c24 */ /* 0x040fe4000f8e0208 */
[----:B------:R-:W1:Y:S01]  /*10940*/  @P0 LDC R8, c[0x0][0x450] ;  /* 0x00011400ff080b82 */ /* 0x000e620000000800 */
[----:B------:R-:W-:Y:S02]  /*10950*/  IMAD.MOV R12, RZ, RZ, -R11 ;  /* 0x000000ffff0c7224 */ /* 0x000fe400078e0a0b */
[----:B------:R-:W-:-:S04]  /*10960*/  IMAD.WIDE.U32 R20, R11, UR4, R4 ;  /* 0x000000040b147c25 */ /* 0x000fc8000f8e0004 */
[----:B------:R-:W-:Y:S02]  /*10970*/  IMAD R11, R0, R12, R9 ;  /* 0x0000000c000b7224 */ /* 0x000fe400078e0209 */
[----:B------:R-:W-:Y:S02]  /*10980*/  VIADD R9, R9, 0x80 ;  /* 0x0000008009097836 */ /* 0x000fe40000000000 */
[----:B------:R-:W-:Y:S01]  /*10990*/  IMAD.IADD R21, R21, 0x1, R13 ;  /* 0x0000000115157824 */ /* 0x000fe200078e020d */
[----:B------:R-:W-:Y:S01]  /*109a0*/  SHF.R.S32.HI R12, RZ, 0x1f, R11 ;  /* 0x0000001fff0c7819 */ /* 0x000fe2000001140b */
[----:B--2---:R-:W-:-:S04]  /*109b0*/  @P0 IMAD.HI.U32 R13, R9, R10, RZ ;  /* 0x0000000a090d0227 */ /* 0x004fc800078e00ff */
[----:B------:R-:W-:Y:S02]  /*109c0*/  IMAD R12, R12, UR6, RZ ;  /* 0x000000060c0c7c24 */ /* 0x000fe4000f8e02ff */
[----:B------:R-:W-:-:S04]  /*109d0*/  IMAD.WIDE.U32 R20, R11, UR6, R20 ;  /* 0x000000060b147c25 */ /* 0x000fc8000f8e0014 */
[----:B------:R-:W-:Y:S02]  /*109e0*/  IMAD R15, R11, UR7, R12 ;  /* 0x000000070b0f7c24 */ /* 0x000fe4000f8e020c */
[----:B------:R-:W-:Y:S01]  /*109f0*/  IMAD.MOV.U32 R11, RZ, RZ, R9 ;  /* 0x000000ffff0b7224 */ /* 0x000fe200078e0009 */
[----:B-1----:R-:W-:Y:S01]  /*10a00*/  @P0 SHF.R.U32.HI R11, RZ, R8, R13 ;  /* 0x00000008ff0b0219 */ /* 0x002fe2000001160d */
[----:B------:R-:W-:Y:S01]  /*10a10*/  IMAD.IADD R13, R21, 0x1, R15 ;  /* 0x00000001150d7824 */ /* 0x000fe200078e020f */
[C---:B------:R-:W-:Y:S02]  /*10a20*/  LEA R10, P0, R20.reuse, UR8, 0x1 ;  /* 0x00000008140a7c11 */ /* 0x040fe4000f8008ff */
[--C-:B------:R-:W-:Y:S01]  /*10a30*/  SHF.R.S32.HI R8, RZ, 0x1f, R11.reuse ;  /* 0x0000001fff087819 */ /* 0x100fe2000001140b */
[----:B------:R-:W-:Y:S01]  /*10a40*/  IMAD.MOV R12, RZ, RZ, -R11 ;  /* 0x000000ffff0c7224 */ /* 0x000fe200078e0a0b */
[----:B------:R-:W-:Y:S01]  /*10a50*/  LEA.HI.X R20, R20, UR9, R13, 0x1, P0 ;  /* 0x0000000914147c11 */ /* 0x000fe200080f0c0d */
[----:B------:R-:W-:-:S04]  /*10a60*/  IMAD.WIDE.U32 R4, R11, UR4, R4 ;  /* 0x000000040b047c25 */ /* 0x000fc8000f8e0004 */
[----:B------:R-:W-:Y:S02]  /*10a70*/  IMAD R9, R0, R12, R9 ;  /* 0x0000000c00097224 */ /* 0x000fe400078e0209 */
[----:B------:R-:W-:Y:S01]  /*10a80*/  IMAD R8, R8, UR4, RZ ;  /* 0x0000000408087c24 */ /* 0x000fe2000f8e02ff */
[----:B------:R-:W-:Y:S02]  /*10a90*/  ULDC UR4, c[0x0][0x2b8] ;  /* 0x0000ae0000047ab9 */ /* 0x000fe40000000800 */
[----:B------:R-:W-:Y:S01]  /*10aa0*/  ISETP.GE.AND P2, PT, R7, UR4, PT ;  /* 0x0000000407007c0c */ /* 0x000fe2000bf46270 */
[----:B------:R-:W-:Y:S01]  /*10ab0*/  IMAD R11, R11, UR5, R8 ;  /* 0x000000050b0b7c24 */ /* 0x000fe2000f8e0208 */
[----:B------:R-:W-:-:S03]  /*10ac0*/  SHF.R.S32.HI R8, RZ, 0x1f, R9 ;  /* 0x0000001fff087819 */ /* 0x000fc60000011409 */
[----:B------:R-:W-:Y:S02]  /*10ad0*/  IMAD.IADD R5, R5, 0x1, R11 ;  /* 0x0000000105057824 */ /* 0x000fe400078e020b */
[----:B------:R-:W-:Y:S02]  /*10ae0*/  IMAD R8, R8, UR6, RZ ;  /* 0x0000000608087c24 */ /* 0x000fe4000f8e02ff */
[----:B------:R-:W-:-:S04]  /*10af0*/  IMAD.WIDE.U32 R4, R9, UR6, R4 ;  /* 0x0000000609047c25 */ /* 0x000fc8000f8e0004 */
[----:B------:R-:W-:Y:S01]  /*10b00*/  IMAD R11, R9, UR7, R8 ;  /* 0x00000007090b7c24 */ /* 0x000fe2000f8e0208 */
[----:B------:R-:W-:-:S03]  /*10b10*/  LOP3.LUT R8, R7, 0x20, RZ, 0xfc, !PT ;  /* 0x0000002007087812 */ /* 0x000fc600078efcff */
[----:B------:R-:W-:Y:S01]  /*10b20*/  IMAD.IADD R9, R5, 0x1, R11 ;  /* 0x0000000105097824 */ /* 0x000fe200078e020b */
[----:B------:R-:W-:Y:S02]  /*10b30*/  ISETP.GE.AND P0, PT, R8, UR4, PT ;  /* 0x0000000408007c0c */ /* 0x000fe4000bf06270 */
[----:B------:R-:W-:-:S04]  /*10b40*/  LOP3.LUT R8, R7, 0x40, RZ, 0xfc, !PT ;  /* 0x0000004007087812 */ /* 0x000fc800078efcff */
[----:B------:R-:W-:Y:S01]  /*10b50*/  ISETP.GE.AND P1, PT, R8, UR4, PT ;  /* 0x0000000408007c0c */ /* 0x000fe2000bf26270 */
[----:B------:R-:W-:Y:S01]  /*10b60*/  UMOV UR4, 0xffffffff ;  /* 0xffffffff00047882 */ /* 0x000fe20000000000 */
[----:B------:R-:W-:-:S04]  /*10b70*/  LEA R8, P3, R4, UR8, 0x1 ;  /* 0x0000000804087c11 */ /* 0x000fc8000f8608ff */
[----:B------:R-:W-:Y:S01]  /*10b80*/  LEA.HI.X R9, R4, UR9, R9, 0x1, P3 ;  /* 0x0000000904097c11 */ /* 0x000fe200098f0c09 */
[----:B------:R-:W-:Y:S08]  /*10b90*/  BRA.DIV UR4, `(.L_x_10303) ;  /* 0x0000002e04ec7947 */ /* 0x000ff0000b800000 */
[----:B------:R-:W-:Y:S01]  /*10ba0*/  SHFL.IDX PT, R5, R20, RZ, 0x1c1f ;  /* 0x001c1fff14057589 */ /* 0x000fe200000e0000 */
        /* <DEDUP_REMOVED lines=8> */
[----:B------:R-:W2:Y:S04]  /*10c30*/  SHFL.IDX PT, R14, R10, 0x1, 0x1c1f ;  /* 0x003c1f000a0e7f89 */ /* 0x000ea800000e0000 */
[----:B------:R-:W-:Y:S04]  /*10c40*/  SHFL.IDX PT, R21, R20, 0x2, 0x1c1f ;  /* 0x005c1f0014157f89 */ /* 0x000fe800000e0000 */
[----:B------:R-:W3:Y:S03]  /*10c50*/  SHFL.IDX PT, R12, R10, 0x2, 0x1c1f ;  /* 0x005c1f000a0c7f89 */ /* 0x000ee600000e0000 */
[----:B------:R-:W-:Y:S01]  /*10c60*/  @!P3 LEA R23, R6, UR38, 0x1 ;  /* 0x000000260617bc11 */ /* 0x000fe2000f8e08ff */
[----:B------:R-:W-:Y:S01]  /*10c70*/  SHFL.IDX PT, R20, R20, 0x3, 0x1c1f ;  /* 0x007c1f0014147f89 */ /* 0x000fe200000e0000 */
[----:B-1----:R-:W-:-:S05]  /*10c80*/  @!P3 IMAD.WIDE.U32 R4, R7, 0x2, R4 ;  /* 0x000000020704b825 */ /* 0x002fca00078e0004 */
[----:B------:R-:W-:Y:S04]  /*10c90*/  @!P3 LDGSTS.E.BYPASS.LTC128B.128 [R23+0xc400], desc[UR6][R4.64], !P2 ;  /* 0x0c4000000417bfae */ /* 0x000fe8000d101d46 */
[----:B------:R-:W-:Y:S04]  /*10ca0*/  @!P3 LDGSTS.E.BYPASS.LTC128B.128 [R23+0xf400], desc[UR6][R4.64+0x40], !P0 ;  /* 0x0f4000400417bfae */ /* 0x000fe8000c101d46 */
[----:B------:R2:W-:Y:S01]  /*10cb0*/  @!P3 LDGSTS.E.BYPASS.LTC128B.128 [R23+0x12400], desc[UR6][R4.64+0x80], !P1 ;  /* 0x124000800417bfae */ /* 0x0005e2000c901d46 */
[----:B------:R-:W-:Y:S01]  /*10cc0*/  ISETP.GE.AND P3, PT, R11, R0, PT ;  /* 0x000000000b00720c */ /* 0x000fe20003f66270 */
[----:B------:R-:W-:-:S05]  /*10cd0*/  VIADD R11, R3, 0x40 ;  /* 0x00000040030b7836 */ /* 0x000fca0000000000 */
[----:B------:R-:W-:Y:S01]  /*10ce0*/  ISETP.GE.AND P4, PT, R11, R0, PT ;  /* 0x000000000b00720c */ /* 0x000fe20003f86270 */
[----:B------:R-:W-:Y:S02]  /*10cf0*/  VIADD R11, R3, 0x60 ;  /* 0x00000060030b7836 */ /* 0x000fe40000000000 */
[----:B--2---:R-:W-:Y:S02]  /*10d00*/  IMAD.MOV.U32 R4, RZ, RZ, R14 ;  /* 0x000000ffff047224 */ /* 0x004fe400078e000e */
[----:B------:R-:W-:Y:S02]  /*10d10*/  IMAD.MOV.U32 R5, RZ, RZ, R28 ;  /* 0x000000ffff057224 */ /* 0x000fe400078e001c */
[----:B------:R-:W-:Y:S01]  /*10d20*/  @!P3 LEA R23, R6, UR38, 0x1 ;  /* 0x000000260617bc11 */ /* 0x000fe2000f8e08ff */
[----:B------:R1:W2:Y:S01]  /*10d30*/  SHFL.IDX PT, R14, R10, 0x3, 0x1c1f ;  /* 0x007c1f000a0e7f89 */ /* 0x0002a200000e0000 */
[----:B------:R-:W-:-:S04]  /*10d40*/  @!P3 IMAD.WIDE.U32 R28, R7, 0x2, R4 ;  /* 0x00000002071cb825 */ /* 0x000fc800078e0004 */
[----:B---3--:R-:W-:Y:S01]  /*10d50*/  IMAD.MOV.U32 R4, RZ, RZ, R12 ;  /* 0x000000ffff047224 */ /* 0x008fe200078e000c */
[----:B------:R-:W-:Y:S01]  /*10d60*/  @!P3 LDGSTS.E.BYPASS.LTC128B.128 [R23+0xcc00], desc[UR6][R28.64], !P2 ;  /* 0x0cc000001c17bfae */ /* 0x000fe2000d101d46 */
[----:B------:R-:W-:Y:S01]  /*10d70*/  IMAD.MOV.U32 R5, RZ, RZ, R21 ;  /* 0x000000ffff057224 */ /* 0x000fe200078e0015 */
[----:B------:R-:W-:Y:S02]  /*10d80*/  @!P4 LEA R21, R6, UR38, 0x1 ;  /* 0x000000260615cc11 */ /* 0x000fe4000f8e08ff */
[----:B------:R-:W-:Y:S01]  /*10d90*/  @!P3 LDGSTS.E.BYPASS.LTC128B.128 [R23+0xfc00], desc[UR6][R28.64+0x40], !P0 ;  /* 0x0fc000401c17bfae */ /* 0x000fe2000c101d46 */
[----:B------:R-:W-:-:S03]  /*10da0*/  @!P4 IMAD.WIDE.U32 R4, R7, 0x2, R4 ;  /* 0x000000020704c825 */ /* 0x000fc600078e0004 */
[----:B------:R3:W-:Y:S01]  /*10db0*/  @!P3 LDGSTS.E.BYPASS.LTC128B.128 [R23+0x12c00], desc[UR6][R28.64+0x80], !P1 ;  /* 0x12c000801c17bfae */ /* 0x0007e2000c901d46 */
[-C--:B------:R-:W-:Y:S01]  /*10dc0*/  ISETP.GE.AND P3, PT, R11, R0.reuse, PT ;  /* 0x000000000b00720c */ /* 0x080fe20003f66270 */
[----:B------:R-:W-:Y:S02]  /*10dd0*/  VIADD R11, R3, 0x80 ;  /* 0x00000080030b7836 */ /* 0x000fe40000000000 */
[----:B------:R-:W-:Y:S04]  /*10de0*/  @!P4 LDGSTS.E.BYPASS.LTC128B.128 [R21+0xd400], desc[UR6][R4.64], !P2 ;  /* 0x0d4000000415cfae */ /* 0x000fe8000d101d46 */
[----:B------:R-:W-:Y:S04]  /*10df0*/  @!P4 LDGSTS.E.BYPASS.LTC128B.128 [R21+0x10400], desc[UR6][R4.64+0x40], !P0 ;  /* 0x104000400415cfae */ /* 0x000fe8000c101d46 */
[----:B------:R4:W-:Y:S01]  /*10e00*/  @!P4 LDGSTS.E.BYPASS.LTC128B.128 [R21+0x13400], desc[UR6][R4.64+0x80], !P1 ;  /* 0x134000800415cfae */ /* 0x0009e2000c901d46 */
[----:B------:R-:W-:-:S02]  /*10e10*/  ISETP.GE.AND P4, PT, R11, R0, PT ;  /* 0x000000000b00720c */ /* 0x000fc40003f86270 */
[----:B-1----:R-:W-:Y:S01]  /*10e20*/  @!P3 LEA R10, R6, UR38, 0x1 ;  /* 0x00000026060abc11 */ /* 0x002fe2000f8e08ff */
[----:B---3--:R-:W1:Y:S04]  /*10e30*/  SHFL.IDX PT, R23, R8, RZ, 0x1c1f ;  /* 0x001c1fff08177589 */ /* 0x008e6800000e0000 */
[----:B----4-:R-:W3:Y:S01]  /*10e40*/  SHFL.IDX PT, R21, R9, RZ, 0x1c1f ;  /* 0x001c1fff09157589 */ /* 0x010ee200000e0000 */
[----:B--2---:R-:W-:Y:S02]  /*10e50*/  IMAD.MOV.U32 R4, RZ, RZ, R14 ;  /* 0x000000ffff047224 */ /* 0x004fe400078e000e */
[----:B------:R-:W-:Y:S01]  /*10e60*/  IMAD.MOV.U32 R5, RZ, RZ, R20 ;  /* 0x000000ffff057224 */ /* 0x000fe200078e0014 */
[----:B------:R-:W2:Y:S01]  /*10e70*/  SHFL.IDX PT, R9, R9, 0x1, 0x1c1f ;  /* 0x003c1f0009097f89 */ /* 0x000ea200000e0000 */
[----:B------:R-:W-:-:S02]  /*10e80*/  IMAD.MOV.U32 R20, RZ, RZ, 0x1 ;  /* 0x00000001ff147424 */ /* 0x000fc400078e00ff */
[----:B------:R-:W-:Y:S01]  /*10e90*/  @!P3 IMAD.WIDE.U32 R28, R7, 0x2, R4 ;  /* 0x00000002071cb825 */ /* 0x000fe200078e0004 */
[----:B------:R4:W0:Y:S04]  /*10ea0*/  SHFL.IDX PT, R14, R8, 0x1, 0x1c1f ;  /* 0x003c1f00080e7f89 */ /* 0x00082800000e0000 */
[----:B------:R4:W-:Y:S01]  /*10eb0*/  @!P3 LDGSTS.E.BYPASS.LTC128B.128 [R10+0xdc00], desc[UR6][R28.64], !P2 ;  /* 0x0dc000001c0abfae */ /* 0x0009e2000d101d46 */
[----:B-1----:R-:W-:-:S03]  /*10ec0*/  IMAD.MOV.U32 R4, RZ, RZ, R23 ;  /* 0x000000ffff047224 */ /* 0x002fc600078e0017 */
[----:B------:R4:W-:Y:S04]  /*10ed0*/  @!P3 LDGSTS.E.BYPASS.LTC128B.128 [R10+0x10c00], desc[UR6][R28.64+0x40], !P0 ;  /* 0x10c000401c0abfae */ /* 0x0009e8000c101d46 */
[----:B------:R4:W-:Y:S01]  /*10ee0*/  @!P3 LDGSTS.E.BYPASS.LTC128B.128 [R10+0x13c00], desc[UR6][R28.64+0x80], !P1 ;  /* 0x13c000801c0abfae */ /* 0x0009e2000c901d46 */
[----:B---3--:R-:W-:Y:S01]  /*10ef0*/  IMAD.MOV.U32 R5, RZ, RZ, R21 ;  /* 0x000000ffff057224 */ /* 0x008fe200078e0015 */
[----:B------:R-:W-:Y:S01]  /*10f00*/  @!P4 LEA R21, R6, UR38, 0x1 ;  /* 0x000000260615cc11 */ /* 0x000fe2000f8e08ff */
[----:B------:R-:W-:-:S05]  /*10f10*/  @!P4 IMAD.WIDE.U32 R4, R7, 0x2, R4 ;  /* 0x000000020704c825 */ /* 0x000fca00078e0004 */
[----:B------:R4:W-:Y:S04]  /*10f20*/  @!P4 LDGSTS.E.BYPASS.LTC128B.128 [R21+0xe400], desc[UR6][R4.64], !P2 ;  /* 0x0e4000000415cfae */ /* 0x0009e8000d101d46 */
[----:B------:R4:W-:Y:S04]  /*10f30*/  @!P4 LDGSTS.E.BYPASS.LTC128B.128 [R21+0x11400], desc[UR6][R4.64+0x40], !P0 ;  /* 0x114000400415cfae */ /* 0x0009e8000c101d46 */
[----:B0-2---:R4:W-:Y:S02]  /*10f40*/  @!P4 LDGSTS.E.BYPASS.LTC128B.128 [R21+0x14400], desc[UR6][R4.64+0x80], !P1 ;  /* 0x144000800415cfae */ /* 0x0059e4000c901d46 */
.L_x_10397:
[----:B------:R-:W-:Y:S01]  /*10f50*/  VIADD R3, R3, 0xa0 ;  /* 0x000000a003037836 */ /* 0x000fe20000000000 */
[----:B------:R-:W-:Y:S01]  /*10f60*/  BSSY B0, `(.L_x_10304) ;  /* 0x0000010000007945 */ /* 0x000fe20003800000 */
[----:B----4-:R-:W-:Y:S02]  /*10f70*/  IMAD.MOV.U32 R4, RZ, RZ, R14 ;  /* 0x000000ffff047224 */ /* 0x010fe400078e000e */
[----:B------:R-:W-:Y:S01]  /*10f80*/  IMAD.MOV.U32 R5, RZ, RZ, R9 ;  /* 0x000000ffff057224 */ /* 0x000fe200078e0009 */
[----:B------:R-:W-:Y:S01]  /*10f90*/  ISETP.GE.AND P3, PT, R3, R0, PT ;  /* 0x000000000300720c */ /* 0x000fe20003f66270 */
[----:B------:R-:W-:-:S05]  /*10fa0*/  IMAD.MOV.U32 R0, RZ, RZ, 0x1 ;  /* 0x00000001ff007424 */ /* 0x000fca00078e00ff */
[----:B------:R-:W-:-:S07]  /*10fb0*/  SHF.L.U32 R0, R0, 0x1f, RZ ;  /* 0x0000001f00007819 */ /* 0x000fce00000006ff */
        /* <DEDUP_REMOVED lines=10> */
.L_x_10305:
[----:B------:R-:W-:Y:S05]  /*11060*/  BSYNC B0 ;  /* 0x0000000000007941 */ /* 0x000fea0003800000 */
.L_x_10304:
[----:B------:R-:W-:Y:S01]  /*11070*/  NOP ;  /* 0x0000000000007918 */ /* 0x000fe20000000000 */
[----:B------:R-:W-:Y:S01]  /*11080*/  SYNCS.ARRIVE.TRANS64.RED.A0T1 RZ, [UR38+0x2d800], RZ ;  /* 0x02d800ffffff79a7 */ /* 0x000fe20008200426 */
[----:B------:R-:W-:Y:S01]  /*11090*/  ARRIVES.LDGSTSBAR.64.TRANSCNT [UR38+0x2d800] ;  /* 0x02d80000ff0079b0 */ /* 0x000fe20008000aa6 */
[----:B------:R-:W-:Y:S01]  /*110a0*/  NOP ;  /* 0x0000000000007918 */ /* 0x000fe20000000000 */
[----:B------:R-:W-:Y:S01]  /*110b0*/  SYNCS.ARRIVE.TRANS64.A1T0 RZ, [UR38+0x2d800], RZ ;  /* 0x02d800ffffff79a7 */ /* 0x000fe20008100026 */
[----:B0-----:R-:W-:-:S05]  /*110c0*/  VIADD R3, R19, 0xfffffffe ;  /* 0xfffffffe13037836 */ /* 0x001fca0000000000 */
[----:B------:R-:W-:Y:S01]  /*110d0*/  ISETP.GE.AND P1, PT, R3, UR39, PT ;  /* 0x0000002703007c0c */ /* 0x000fe2000bf26270 */
[----:B------:R-:W0:Y:S02]  /*110e0*/  SYNCS.PHASECHK.TRANS64.TRYWAIT P0, [UR38+0x2d820], R0 ;  /* 0x02d82000ff0075a7 */ /* 0x000e240008000166 */
[----:B0-----:R-:W-:Y:S10]  /*110f0*/  @!P0 BRA `(.L_x_10306) ;  /* 0x0000003000a88947 */ /* 0x001ff40003800000 */
.L_x_10398:
[----:B0-----:R-:W-:Y:S01]  /*11100*/  IMAD.MOV.U32 R0, RZ, RZ, RZ ;  /* 0x000000ffff007224 */ /* 0x001fe200078e00ff */
[----:B------:R-:W-:Y:S06]  /*11110*/  @!P1 BRA `(.L_x_10307) ;  /* 0x0000001c007c9947 */ /* 0x000fec0003800000 */
[----:B------:R-:W-:Y:S01]  /*11120*/  UIADD3 UR4, UR47, 0x1, URZ ;  /* 0x000000012f047890 */ /* 0x000fe2000fffe03f */
[----:B------:R-:W-:Y:S01]  /*11130*/  LOP3.LUT R8, R2, 0x1f, RZ, 0xc0, !PT ;  /* 0x0000001f02087812 */ /* 0x000fe200078ec0ff */
        /* <DEDUP_REMOVED lines=10> */
[----:B------:R-:W-:Y:S02]  /*111e0*/  VIADDMNMX R5, R4, R5, UR5, !PT ;  /* 0x0000000504057e46 */ /* 0x000fe4000f800105 */
[----:B------:R-:W-:-:S03]  /*111f0*/  LOP3.LUT R6, RZ, R4, RZ, 0x33, !PT ;  /* 0x00000004ff067212 */ /* 0x000fc600078e33ff */
[C---:B------:R-:W-:Y:S02]  /*11200*/  VIADD R7, R5.reuse, 0xfffffffe ;  /* 0xfffffffe05077836 */ /* 0x040fe40000000000 */
[----:B------:R-:W-:Y:S02]  /*11210*/  IMAD.IADD R10, R5, 0x1, R6 ;  /* 0x00000001050a7824 */ /* 0x000fe400078e0206 */
[----:B------:R-:W-:Y:S01]  /*11220*/  IMAD.MOV.U32 R6, RZ, RZ, R25 ;  /* 0x000000ffff067224 */ /* 0x000fe200078e0019 */
[----:B------:R-:W-:Y:S02]  /*11230*/  ISETP.NE.AND P0, PT, R7, R4, PT ;  /* 0x000000040700720c */ /* 0x000fe40003f05270 */
[----:B------:R-:W-:-:S11]  /*11240*/  LOP3.LUT R9, R10, 0x1, RZ, 0xc0, !PT ;  /* 0x000000010a097812 */ /* 0x000fd600078ec0ff */
[----:B------:R-:W-:Y:S05]  /*11250*/  @!P0 BRA `(.L_x_10308) ;  /* 0x0000001000d48947 */ /* 0x000fea0003800000 */
[----:B------:R-:W-:Y:S01]  /*11260*/  BSSY B0, `(.L_x_10308) ;  /* 0x0000134000007945 */ /* 0x000fe20003800000 */
[----:B------:R-:W-:Y:S02]  /*11270*/  IMAD.IADD R10, R10, 0x1, -R9 ;  /* 0x000000010a0a7824 */ /* 0x000fe400078e0a09 */
[----:B------:R-:W-:Y:S02]  /*11280*/  IMAD.MOV.U32 R11, RZ, RZ, 0x1 ;  /* 0x00000001ff0b7424 */ /* 0x000fe400078e00ff */
[----:B------:R-:W-:-:S07]  /*11290*/  IMAD.MOV.U32 R6, RZ, RZ, R25 ;  /* 0x000000ffff067224 */ /* 0x000fce00078e0019 */
.L_x_10343:
        /* <DEDUP_REMOVED lines=29> */
.L_x_10311:
[----:B------:R-:W1:Y:S01]  /*11470*/  SYNCS.PHASECHK.TRANS64.TRYWAIT P0, [UR38+0x2d848], R12 ;  /* 0x02d8480cff0075a7 */ /* 0x000e620008000166 */
[----:B------:R-:W-:Y:S01]  /*11480*/  BSSY B2, `(.L_x_10312) ;  /* 0x0000003000027945 */ /* 0x000fe20003800000 */
[----:B------:R-:W-:-:S03]  /*11490*/  ISETP.NE.AND P2, PT, R22, RZ, PT ;  /* 0x000000ff1600720c */ /* 0x000fc60003f45270 */
[----:B-1----:R-:W-:Y:S10]  /*114a0*/  @!P0 BRA `(.L_x_10313) ;  /* 0x0000002c00d48947 */ /* 0x002ff40003800000 */
.L_x_10399:
[----:B------:R-:W-:Y:S05]  /*114b0*/  BSYNC B2 ;  /* 0x0000000000027941 */ /* 0x000fea0003800000 */
.L_x_10312:
[----:B------:R-:W-:Y:S04]  /*114c0*/  BSSY B2, `(.L_x_10314) ;  /* 0x0000007000027945 */ /* 0x000fe80003800000 */
[----:B------:R-:W-:Y:S05]  /*114d0*/  @P2 BRA `(.L_x_10315) ;  /* 0x0000000000142947 */ /* 0x000fea0003800000 */
[----:B------:R-:W-:Y:S01]  /*114e0*/  ISETP.NE.AND P0, PT, R8, RZ, PT ;  /* 0x000000ff0800720c */ /* 0x000fe20003f05270 */
[----:B0-----:R-:W-:-:S04]  /*114f0*/  IMAD.MOV.U32 R4, RZ, RZ, 0x6000 ;  /* 0x00006000ff047424 */ /* 0x001fc800078e00ff */
[----:B------:R1:W-:Y:S08]  /*11500*/  SYNCS.ARRIVE.TRANS64 RZ, [UR38+0x2d838], R4 ;  /* 0x02d83804ffff79a7 */ /* 0x0003f00008000026 */
[----:B-1----:R-:W-:Y:S05]  /*11510*/  @!P0 BRA `(.L_x_10315) ;  /* 0x0000000000048947 */ /* 0x002fea0003800000 */
[----:B------:R-:W-:Y:S01]  /*11520*/  BPT.TRAP 0x1 ;  /* 0x000000040000795c */ /* 0x000fe20000300000 */
.L_x_10315:
[----:B------:R-:W-:Y:S05]  /*11530*/  BSYNC B2 ;  /* 0x0000000000027941 */ /* 0x000fea0003800000 */
.L_x_10314:
[----:B------:R-:W-:Y:S01]  /*11540*/  IMAD.MOV.U32 R7, RZ, RZ, RZ ;  /* 0x000000ffff077224 */ /* 0x000fe200078e00ff */
[----:B------:R-:W-:Y:S01]  /*11550*/  ULDC.64 UR4, c[0x0][0x198] ;  /* 0x0000660000047ab9 */ /* 0x000fe20000000a00 */
[----:B------:R-:W-:Y:S01]  /*11560*/  PLOP3.LUT P0, PT, PT, PT, PT, 0x80, 0x0 ;  /* 0x000000000000781c */ /* 0x000fe20003f0f070 */
[----:B------:R-:W-:Y:S01]  /*11570*/  UIADD3 UR4, UP0, UR4, 0x370, URZ ;  /* 0x0000037004047890 */ /* 0x000fe2000ff1e03f */
[----:B0-----:R-:W-:Y:S01]  /*11580*/  IMAD.SHL.U32 R4, R14, 0x80, RZ ;  /* 0x000000800e047824 */ /* 0x001fe200078e00ff */
[----:B------:R-:W-:Y:S01]  /*11590*/  R2UR UR34, R7 ;  /* 0x00000000072272ca */ /* 0x000fe200000e0000 */
[----:B------:R-:W-:Y:S02]  /*115a0*/  UIADD3 UR32, UR38, 0x1b400, URZ ;  /* 0x0001b40026207890 */ /* 0x000fe4000fffe03f */
[----:B------:R-:W-:Y:S02]  /*115b0*/  UIADD3 UR33, UR38, 0x2d838, URZ ;  /* 0x0002d83826217890 */ /* 0x000fe4000fffe03f */
[----:B------:R-:W-:Y:S01]  /*115c0*/  UIADD3.X UR5, URZ, UR5, URZ, UP0, !UPT ;  /* 0x000000053f057290 */ /* 0x000fe200087fe43f */
[----:B------:R-:W-:Y:S01]  /*115d0*/  UMOV UR6, 0x0 ;  /* 0x0000000000067882 */ /* 0x000fe20000000000 */
[----:B------:R-:W-:-:S10]  /*115e0*/  UMOV UR7, 0x14f00000 ;  /* 0x14f0000000077882 */ /* 0x000fd40000000000 */
.L_x_10316:
        /* <DEDUP_REMOVED lines=13> */
.L_x_10317:
        /* <DEDUP_REMOVED lines=15> */
.L_x_10318:
        /* <DEDUP_REMOVED lines=12> */
.L_x_10400:
[----:B------:R-:W-:Y:S05]  /*11870*/  BSYNC B2 ;  /* 0x0000000000027941 */ /* 0x000fea0003800000 */
.L_x_10319:
[----:B------:R-:W-:Y:S01]  /*11880*/  BSSY B2, `(.L_x_10321) ;  /* 0x0000009000027945 */ /* 0x000fe20003800000 */
[----:B------:R-:W-:Y:S02]  /*11890*/  IMAD.MOV.U32 R4, RZ, RZ, 0x0 ;  /* 0x00000000ff047424 */ /* 0x000fe400078e00ff */
[----:B0-----:R-:W-:Y:S01]  /*118a0*/  IMAD.MOV.U32 R5, RZ, RZ, 0x14f00000 ;  /* 0x14f00000ff057424 */ /* 0x001fe200078e00ff */
[----:B------:R-:W-:Y:S06]  /*118b0*/  @P2 BRA `(.L_x_10322) ;  /* 0x0000000000142947 */ /* 0x000fec0003800000 */
[----:B------:R-:W-:Y:S01]  /*118c0*/  ISETP.NE.AND P0, PT, R8, RZ, PT ;  /* 0x000000ff0800720c */ /* 0x000fe20003f05270 */
[----:B------:R-:W-:-:S04]  /*118d0*/  IMAD.MOV.U32 R12, RZ, RZ, 0x6000 ;  /* 0x00006000ff0c7424 */ /* 0x000fc800078e00ff */
[----:B------:R0:W-:Y:S08]  /*118e0*/  SYNCS.ARRIVE.TRANS64 RZ, [UR38+0x2d850], R12 ;  /* 0x02d8500cffff79a7 */ /* 0x0001f00008000026 */
[----:B0-----:R-:W-:Y:S05]  /*118f0*/  @!P0 BRA `(.L_x_10322) ;  /* 0x0000000000048947 */ /* 0x001fea0003800000 */
[----:B------:R-:W-:Y:S01]  /*11900*/  BPT.TRAP 0x1 ;  /* 0x000000040000795c */ /* 0x000fe20000300000 */
.L_x_10322:
[----:B------:R-:W-:Y:S05]  /*11910*/  BSYNC B2 ;  /* 0x0000000000027941 */ /* 0x000fea0003800000 */
.L_x_10321:
        /* <DEDUP_REMOVED lines=10> */
.L_x_10323:
        /* <DEDUP_REMOVED lines=13> */
.L_x_10324:
        /* <DEDUP_REMOVED lines=13> */
.L_x_10325:
        /* <DEDUP_REMOVED lines=10> */
.L_x_10310:
[----:B------:R-:W-:Y:S05]  /*11c00*/  BSYNC B1 ;  /* 0x0000000000017941 */ /* 0x000fea0003800000 */
.L_x_10309:
        /* <DEDUP_REMOVED lines=28> */
.L_x_10328:
[----:B------:R-:W1:Y:S01]  /*11dd0*/  SYNCS.PHASECHK.TRANS64.TRYWAIT P0, [UR38+0x2d840], R12 ;  /* 0x02d8400cff0075a7 */ /* 0x000e620008000166 */
[----:B------:R-:W-:Y:S01]  /*11de0*/  BSSY B2, `(.L_x_10329) ;  /* 0x0000003000027945 */ /* 0x000fe20003800000 */
[----:B------:R-:W-:-:S03]  /*11df0*/  ISETP.NE.AND P2, PT, R22, RZ, PT ;  /* 0x000000ff1600720c */ /* 0x000fc60003f45270 */
[----:B-1----:R-:W-:Y:S10]  /*11e00*/  @!P0 BRA `(.L_x_10330) ;  /* 0x0000002400ac8947 */ /* 0x002ff40003800000 */
.L_x_10401:
[----:B------:R-:W-:Y:S05]  /*11e10*/  BSYNC B2 ;  /* 0x0000000000027941 */ /* 0x000fea0003800000 */
.L_x_10329:
[----:B------:R-:W-:Y:S04]  /*11e20*/  BSSY B2, `(.L_x_10331) ;  /* 0x0000007000027945 */ /* 0x000fe80003800000 */
[----:B------:R-:W-:Y:S05]  /*11e30*/  @P2 BRA `(.L_x_10332) ;  /* 0x0000000000142947 */ /* 0x000fea0003800000 */
[----:B------:R-:W-:Y:S01]  /*11e40*/  ISETP.NE.AND P0, PT, R8, RZ, PT ;  /* 0x000000ff0800720c */ /* 0x000fe20003f05270 */
[----:B0-----:R-:W-:-:S04]  /*11e50*/  IMAD.MOV.U32 R4, RZ, RZ, 0x6000 ;  /* 0x00006000ff047424 */ /* 0x001fc800078e00ff */
[----:B------:R1:W-:Y:S08]  /*11e60*/  SYNCS.ARRIVE.TRANS64 RZ, [UR38+0x2d830], R4 ;  /* 0x02d83004ffff79a7 */ /* 0x0003f00008000026 */
[----:B-1----:R-:W-:Y:S05]  /*11e70*/  @!P0 BRA `(.L_x_10332) ;  /* 0x0000000000048947 */ /* 0x002fea0003800000 */
[----:B------:R-:W-:Y:S01]  /*11e80*/  BPT.TRAP 0x1 ;  /* 0x000000040000795c */ /* 0x000fe20000300000 */
.L_x_10332:
[----:B------:R-:W-:Y:S05]  /*11e90*/  BSYNC B2 ;  /* 0x0000000000027941 */ /* 0x000fea0003800000 */
.L_x_10331:
        /* <DEDUP_REMOVED lines=11> */
.L_x_10333:
        /* <DEDUP_REMOVED lines=14> */
.L_x_10334:
        /* <DEDUP_REMOVED lines=14> */
.L_x_10335:
        /* <DEDUP_REMOVED lines=12> */
.L_x_10402:
[----:B------:R-:W-:Y:S05]  /*121d0*/  BSYNC B2 ;  /* 0x0000000000027941 */ /* 0x000fea0003800000 */
.L_x_10336:
        /* <DEDUP_REMOVED lines=9> */
.L_x_10339:
[----:B------:R-:W-:Y:S05]  /*12270*/  BSYNC B2 ;  /* 0x0000000000027941 */ /* 0x000fea0003800000 */
.L_x_10338:
        /* <DEDUP_REMOVED lines=10> */
.L_x_10340:
        /* <DEDUP_REMOVED lines=13> */
.L_x_10341:
        /* <DEDUP_REMOVED lines=13> */
.L_x_10342:
        /* <DEDUP_REMOVED lines=10> */
.L_x_10327:
[----:B------:R-:W-:Y:S05]  /*12560*/  BSYNC B1 ;  /* 0x0000000000017941 */ /* 0x000fea0003800000 */
.L_x_10326:
[----:B------:R-:W-:Y:S02]  /*12570*/  VIADD R3, R3, 0xfffffffe ;  /* 0xfffffffe03037836 */ /* 0x000fe40000000000 */
[----:B------:R-:W-:Y:S01]  /*12580*/  IMAD.MOV.U32 R11, RZ, RZ, R20 ;  /* 0x000000ffff0b7224 */ /* 0x000fe200078e0014 */
[----:B------:R-:W-:Y:S06]  /*12590*/  @P1 BRA `(.L_x_10343) ;  /* 0xffffffec00401947 */ /* 0x000fec000383ffff */
[----:B------:R-:W-:Y:S05]  /*125a0*/  BSYNC B0 ;  /* 0x0000000000007941 */ /* 0x000fea0003800000 */
.L_x_10308:
        /* <DEDUP_REMOVED lines=29> */
.L_x_10345:
[----:B------:R-:W1:Y:S01]  /*12780*/  SYNCS.PHASECHK.TRANS64.TRYWAIT P0, [UR38+0x2d848], R9 ;  /* 0x02d84809ff0075a7 */ /* 0x000e620008000166 */
[----:B------:R-:W-:Y:S01]  /*12790*/  BSSY B1, `(.L_x_10346) ;  /* 0x0000003000017945 */ /* 0x000fe20003800000 */
[----:B------:R-:W-:-:S03]  /*127a0*/  ISETP.NE.AND P1, PT, R22, RZ, PT ;  /* 0x000000ff1600720c */ /* 0x000fc60003f25270 */
[----:B-1----:R-:W-:Y:S10]  /*127b0*/  @!P0 BRA `(.L_x_10347) ;  /* 0x0000001c00708947 */ /* 0x002ff40003800000 */
.L_x_10403:
[----:B------:R-:W-:Y:S05]  /*127c0*/  BSYNC B1 ;  /* 0x0000000000017941 */ /* 0x000fea0003800000 */
.L_x_10346:
[----:B------:R-:W-:Y:S04]  /*127d0*/  BSSY B1, `(.L_x_10348) ;  /* 0x0000007000017945 */ /* 0x000fe80003800000 */
[----:B------:R-:W-:Y:S05]  /*127e0*/  @P1 BRA `(.L_x_10349) ;  /* 0x0000000000141947 */ /* 0x000fea0003800000 */
[----:B------:R-:W-:Y:S01]  /*127f0*/  ISETP.NE.AND P0, PT, R8, RZ, PT ;  /* 0x000000ff0800720c */ /* 0x000fe20003f05270 */
[----:B0-----:R-:W-:-:S04]  /*12800*/  IMAD.MOV.U32 R4, RZ, RZ, 0x6000 ;  /* 0x00006000ff047424 */ /* 0x001fc800078e00ff */
[----:B------:R1:W-:Y:S08]  /*12810*/  SYNCS.ARRIVE.TRANS64 RZ, [UR38+0x2d838], R4 ;  /* 0x02d83804ffff79a7 */ /* 0x0003f00008000026 */
[----:B-1----:R-:W-:Y:S05]  /*12820*/  @!P0 BRA `(.L_x_10349) ;  /* 0x0000000000048947 */ /* 0x002fea0003800000 */
[----:B------:R-:W-:Y:S01]  /*12830*/  BPT.TRAP 0x1 ;  /* 0x000000040000795c */ /* 0x000fe20000300000 */
.L_x_10349:
[----:B------:R-:W-:Y:S05]  /*12840*/  BSYNC B1 ;  /* 0x0000000000017941 */ /* 0x000fea0003800000 */
.L_x_10348:
        /* <DEDUP_REMOVED lines=11> */
.L_x_10350:
        /* <DEDUP_REMOVED lines=14> */
.L_x_10351:
        /* <DEDUP_REMOVED lines=14> */
.L_x_10352:
        /* <DEDUP_REMOVED lines=11> */
.L_x_10404:
[----:B------:R-:W-:Y:S05]  /*12b70*/  BSYNC B1 ;  /* 0x0000000000017941 */ /* 0x000fea0003800000 */
.L_x_10353:
        /* <DEDUP_REMOVED lines=9> */
.L_x_10356:
[----:B------:R-:W-:Y:S05]  /*12c10*/  BSYNC B1 ;  /* 0x0000000000017941 */ /* 0x000fea0003800000 */
.L_x_10355:
        /* <DEDUP_REMOVED lines=10> */
.L_x_10357:
        /* <DEDUP_REMOVED lines=13> */
.L_x_10358:
        /* <DEDUP_REMOVED lines=13> */
.L_x_10359:
        /* <DEDUP_REMOVED lines=10> */
.L_x_10344:
[----:B------:R-:W-:Y:S05]  /*12f00*/  BSYNC B0 ;  /* 0x0000000000007941 */ /* 0x000fea0003800000 */
.L_x_10307:
        /* <DEDUP_REMOVED lines=9> */
.L_x_10405:
[----:B------:R-:W-:Y:S05]  /*12fa0*/  BSYNC B1 ;  /* 0x0000000000017941 */ /* 0x000fea0003800000 */
.L_x_10362:
[----:B------:R-:W-:Y:S04]  /*12fb0*/  BSSY B1, `(.L_x_10364) ;  /* 0x0000007000017945 */ /* 0x000fe80003800000 */
[----:B------:R-:W-:Y:S05]  /*12fc0*/  @P1 BRA `(.L_x_10365) ;  /* 0x0000000000141947 */ /* 0x000fea0003800000 */
[----:B------:R-:W-:Y:S01]  /*12fd0*/  LOP3.LUT P0, RZ, R2, 0x1f, RZ, 0xc0, !PT ;  /* 0x0000001f02ff7812 */ /* 0x000fe2000780c0ff */
[----:B0-----:R-:W-:-:S04]  /*12fe0*/  IMAD.MOV.U32 R3, RZ, RZ, 0x6000 ;  /* 0x00006000ff037424 */ /* 0x001fc800078e00ff */
[----:B------:R1:W-:Y:S08]  /*12ff0*/  SYNCS.ARRIVE.TRANS64 RZ, [R4+URZ+0x2d850], R3 ;  /* 0x02d8500304ff79a7 */ /* 0x0003f0000800003f */
[----:B------:R-:W-:Y:S05]  /*13000*/  @!P0 BRA `(.L_x_10365) ;  /* 0x0000000000048947 */ /* 0x000fea0003800000 */
[----:B------:R-:W-:Y:S01]  /*13010*/  BPT.TRAP 0x1 ;  /* 0x000000040000795c */ /* 0x000fe20000300000 */
.L_x_10365:
[----:B------:R-:W-:Y:S05]  /*13020*/  BSYNC B1 ;  /* 0x0000000000017941 */ /* 0x000fea0003800000 */
.L_x_10364:
        /* <DEDUP_REMOVED lines=10> */
[----:B------:R-:W-:Y:S02]  /*130d0*/  UIMAD UR4, UR4, 0x6000, UR38 ;  /* 0x00006000040478a4 */ /* 0x000fe4000f8e0226 */
[----:B------:R-:W-:Y:S02]  /*130e0*/  UIADD3 UR9, UR9, 0x2d850, URZ ;  /* 0x0002d85009097890 */ /* 0x000fe4000fffe03f */
[----:B------:R-:W-:-:S12]  /*130f0*/  UIADD3 UR8, UR4, 0x400, URZ ;  /* 0x0000040004087890 */ /* 0x000fd8000fffe03f */
.L_x_10366:
        /* <DEDUP_REMOVED lines=13> */
.L_x_10367:
        /* <DEDUP_REMOVED lines=13> */
.L_x_10368:
        /* <DEDUP_REMOVED lines=8> */
.L_x_10361:
[----:B------:R-:W-:Y:S05]  /*13320*/  BSYNC B0 ;  /* 0x0000000000007941 */ /* 0x000fea0003800000 */
.L_x_10360:
[----:B------:R-:W-:Y:S02]  /*13330*/  VIADD R0, R0, 0x1 ;  /* 0x0000000100007836 */ /* 0x000fe40000000000 */
[----:B01----:R-:W-:-:S03]  /*13340*/  IMAD.MOV.U32 R3, RZ, RZ, RZ ;  /* 0x000000ffff037224 */ /* 0x003fc600078e00ff */
[----:B------:R-:W-:-:S04]  /*13350*/  ISETP.NE.AND P0, PT, R0, 0x2, PT ;  /* 0x000000020000780c */ /* 0x000fc80003f05270 */
[----:B------:R-:W-:Y:S02]  /*13360*/  SEL R5, RZ, 0x1, P0 ;  /* 0x00000001ff057807 */ /* 0x000fe40000000000 */
[----:B------:R-:W-:Y:S02]  /*13370*/  SEL R0, R0, RZ, P0 ;  /* 0x000000ff00007207 */ /* 0x000fe40000000000 */
[----:B------:R-:W-:-:S07]  /*13380*/  LOP3.LUT R20, R20, R5, RZ, 0x3c, !PT ;  /* 0x0000000514147212 */ /* 0x000fce00078e3cff */
.L_x_10285:
[----:B------:R-:W0:Y:S01]  /*13390*/  S2R R5, SR_CgaCtaId ;  /* 0x0000000000057919 */ /* 0x000e220000008800 */
[----:B------:R-:W-:Y:S02]  /*133a0*/  MOV R2, 0x400 ;  /* 0x0000040000027802 */ /* 0x000fe40000000f00 */
[----:B------:R-:W-:Y:S02]  /*133b0*/  SHF.L.U32 R3, R3, 0x1f, RZ ;  /* 0x0000001f03037819 */ /* 0x000fe400000006ff */
[----:B0-----:R-:W-:-:S04]  /*133c0*/  LEA R8, R5, R2, 0x18 ;  /* 0x0000000205087211 */ /* 0x001fc800078ec0ff */
[----:B------:R-:W0:Y:S02]  /*133d0*/  SYNCS.PHASECHK.TRANS64.TRYWAIT P0, [R8+URZ+0x2d820], R3 ;  /* 0x02d82003080075a7 */ /* 0x000e24000800017f */
[----:B0-----:R-:W-:Y:S05]  /*133e0*/  @!P0 BRA `(.L_x_10369) ;  /* 0x0000001000a88947 */ /* 0x001fea0003800000 */
.L_x_10406:
[----:B------:R-:W-:-:S03]  /*133f0*/  UMOV UR4, 0xffffffff ;  /* 0xffffffff00047882 */ /* 0x000fc60000000000 */
[----:B------:R-:W-:Y:S05]  /*13400*/  BRA.DIV UR4, `(.L_x_10370) ;  /* 0x0000001204b47947 */ /* 0x000fea000b800000 */
[----:B------:R1:W2:Y:S02]  /*13410*/  SHFL.IDX PT, R14, R17, RZ, 0x1f ;  /* 0x00001fff110e7589 */ /* 0x0002a400000e0000 */
.L_x_10409:
[----:B--2---:R-:W-:-:S13]  /*13420*/  ISETP.NE.AND P0, PT, R14, RZ, PT ;  /* 0x000000ff0e00720c */ /* 0x004fda0003f05270 */
[----:B------:R-:W-:Y:S05]  /*13430*/  @P0 BRA `(.L_x_10201) ;  /* 0x00000000008c0947 */ /* 0x000fea0003800000 */
[----:B------:R-:W-:-:S03]  /*13440*/  UMOV UR4, 0xffffffff ;  /* 0xffffffff00047882 */ /* 0x000fc60000000000 */
[----:B------:R-:W-:Y:S05]  /*13450*/  BRA.DIV UR4, `(.L_x_10371) ;  /* 0x0000001204c87947 */ /* 0x000fea000b800000 */
[----:B------:R-:W-:-:S13]  /*13460*/  ELECT P6, URZ, PT ;  /* 0x00000000003f782f */ /* 0x000fda00038c0000 */
.L_x_10412:
[----:B------:R-:W-:Y:S05]  /*13470*/  @!P6 BRA `(.L_x_10201) ;  /* 0x00000000007ce947 */ /* 0x000fea0003800000 */
[----:B------:R-:W-:-:S13]  /*13480*/  R2UR UR4, R16 ;  /* 0x00000000100472ca */ /* 0x000fda00000e0000 */
[----:B------:R-:W-:-:S06]  /*13490*/  ULOP3.LUT UR4, UR4, 0x2, URZ, 0xfc, !UPT ;  /* 0x0000000204047892 */ /* 0x000fcc000f8efc3f */
[----:B------:R-:W-:-:S05]  /*134a0*/  IMAD.U32 R2, RZ, RZ, UR4 ;  /* 0x00000004ff027e24 */ /* 0x000fca000f8e00ff */
[----:B------:R-:W-:-:S13]  /*134b0*/  ISETP.NE.AND P2, PT, R2, 0x3, PT ;  /* 0x000000030200780c */ /* 0x000fda0003f45270 */
[----:B------:R-:W-:Y:S05]  /*134c0*/  @!P2 BRA `(.L_x_10372) ;  /* 0x000000000004a947 */ /* 0x000fea0003800000 */
[----:B------:R-:W-:Y:S01]  /*134d0*/  BPT.TRAP 0x1 ;  /* 0x000000040000795c */ /* 0x000fe20000300000 */
.L_x_10372:
[----:B------:R-:W-:Y:S01]  /*134e0*/  VIADD R7, R8, 0x2d840 ;  /* 0x0002d84008077836 */ /* 0x000fe20000000000 */
[----:B------:R-:W-:Y:S01]  /*134f0*/  SHF.L.U32 R4, R20, 0x1f, RZ ;  /* 0x0000001f14047819 */ /* 0x000fe200000006ff */
[C---:B------:R-:W-:Y:S02]  /*13500*/  VIADD R2, R0.reuse, 0x1 ;  /* 0x0000000100027836 */ /* 0x040fe40000000000 */
[----:B------:R-:W-:-:S03]  /*13510*/  IMAD R5, R0, 0x8, R7 ;  /* 0x0000000800057824 */ /* 0x000fc600078e0207 */
[C---:B------:R-:W-:Y:S01]  /*13520*/  ISETP.NE.AND P1, PT, R2.reuse, 0x2, PT ;  /* 0x000000020200780c */ /* 0x040fe20003f25270 */
[----:B------:R-:W2:Y:S03]  /*13530*/  SYNCS.PHASECHK.TRANS64.TRYWAIT P0, [R5+URZ], R4 ;  /* 0x00000004050075a7 */ /* 0x000ea6000800017f */
[----:B0-----:R-:W-:Y:S02]  /*13540*/  SEL R3, RZ, 0x1, P1 ;  /* 0x00000001ff037807 */ /* 0x001fe40000800000 */
[----:B------:R-:W-:Y:S02]  /*13550*/  SEL R6, R2, RZ, P1 ;  /* 0x000000ff02067207 */ /* 0x000fe40000800000 */
[----:B------:R-:W-:-:S03]  /*13560*/  LOP3.LUT R2, R20, R3, RZ, 0x3c, !PT ;  /* 0x0000000314027212 */ /* 0x000fc600078e3cff */
[----:B------:R-:W-:Y:S01]  /*13570*/  IMAD R3, R6, 0x8, R7 ;  /* 0x0000000806037824 */ /* 0x000fe200078e0207 */
[----:B------:R-:W-:Y:S01]  /*13580*/  SHF.L.U32 R2, R2, 0x1f, RZ ;  /* 0x0000001f02027819 */ /* 0x000fe200000006ff */
[----:B--2---:R-:W-:Y:S06]  /*13590*/  @!P0 BRA `(.L_x_10373) ;  /* 0x0000001000988947 */ /* 0x004fec0003800000 */
.L_x_10413:
[----:B------:R-:W2:Y:S02]  /*135a0*/  SYNCS.PHASECHK.TRANS64.TRYWAIT P0, [R3+URZ], R2 ;  /* 0x00000002030075a7 */ /* 0x000ea4000800017f */
[----:B--2---:R-:W-:Y:S05]  /*135b0*/  @!P0 BRA `(.L_x_10374) ;  /* 0x0000001000a48947 */ /* 0x004fea0003800000 */
.L_x_10414:
[----:B------:R-:W-:Y:S05]  /*135c0*/  @!P2 BRA `(.L_x_10375) ;  /* 0x000000000004a947 */ /* 0x000fea0003800000 */
[----:B------:R-:W-:Y:S01]  /*135d0*/  BPT.TRAP 0x1 ;  /* 0x000000040000795c */ /* 0x000fe20000300000 */
.L_x_10375:
[----:B--2---:R-:W-:-:S04]  /*135e0*/  VIADD R3, R8, 0x2d860 ;  /* 0x0002d86008037836 */ /* 0x004fc80000000000 */
[----:B0-----:R-:W-:-:S04]  /*135f0*/  IMAD R5, R0, 0x8, R3 ;  /* 0x0000000800057824 */ /* 0x001fc800078e0203 */
[----:B------:R-:W0:Y:S02]  /*13600*/  SYNCS.PHASECHK.TRANS64.TRYWAIT P0, [R5+URZ], R4 ;  /* 0x00000004050075a7 */ /* 0x000e24000800017f */
[----:B0-----:R-:W-:Y:S05]  /*13610*/  @!P0 BRA `(.L_x_10376) ;  /* 0x0000001000a08947 */ /* 0x001fea0003800000 */
.L_x_10415:
[----:B------:R-:W-:-:S07]  /*13620*/  IMAD R3, R6, 0x8, R3 ;  /* 0x0000000806037824 */ /* 0x000fce00078e0203 */
.L_x_10377:
[----:B--2---:R2:W3:Y:S02]  /*13630*/  SYNCS.PHASECHK.TRANS64.TRYWAIT P0, [R3+URZ], R2 ;  /* 0x00000002030075a7 */ /* 0x0044e4000800017f */
[----:B---3--:R-:W-:Y:S05]  /*13640*/  @!P0 NANOSLEEP.SYNCS 0x989680 ;  /* 0x009896800000895d */ /* 0x008fea0003900000 */
[----:B------:R-:W3:Y:S02]  /*13650*/  @!P0 SYNCS.PHASECHK.TRANS64 P0, [R3+URZ], R2 ;  /* 0x00000002030085a7 */ /* 0x000ee4000800007f */
[----:B---3--:R-:W-:Y:S05]  /*13660*/  @!P0 BRA `(.L_x_10377) ;  /* 0xfffffffc00f08947 */ /* 0x008fea000383ffff */
.L_x_10201:
[----:B------:R-:W-:Y:S05]  /*13670*/  BSYNC B6 ;  /* 0x0000000000067941 */ /* 0x000fea0003800000 */
.L_x_10198:
[----:B------:R-:W-:Y:S05]  /*13680*/  EXIT ;  /* 0x000000000000794d */ /* 0x000fea0003800000 */
.L_x_10211:
[----:B0-----:R-:W-:-:S04]  /*13690*/  IMAD.U32 R3, RZ, RZ, UR36 ;  /* 0x00000024ff037e24 */ /* 0x001fc8000f8e00ff */
[----:B------:R0:W1:Y:S03]  /*136a0*/  SYNCS.PHASECHK.TRANS64.TRYWAIT P0, [R3+URZ+0x2d800], R0 ;  /* 0x02d80000030075a7 */ /* 0x000066000800017f */
[----:B-1----:R-:W-:Y:S05]  /*136b0*/  @!P0 NANOSLEEP.SYNCS 0x989680 ;  /* 0x009896800000895d */ /* 0x002fea0003900000 */
[----:B------:R-:W1:Y:S02]  /*136c0*/  @!P0 SYNCS.PHASECHK.TRANS64 P0, [R3+URZ+0x2d800], R0 ;  /* 0x02d80000030085a7 */ /* 0x000e64000800007f */
[----:B-1----:R-:W-:Y:S05]  /*136d0*/  @!P0 BRA `(.L_x_10211) ;  /* 0xfffffffc00ec8947 */ /* 0x002fea000383ffff */
[----:B------:R-:W-:Y:S05]  /*136e0*/  BRA `(.L_x_10378) ;  /* 0xfffffee000207947 */ /* 0x000fea000383ffff */
.L_x_10215:
[----:B-1----:R-:W-:-:S04]  /*136f0*/  IMAD.U32 R3, RZ, RZ, UR36 ;  /* 0x00000024ff037e24 */ /* 0x002fc8000f8e00ff */
[----:B------:R1:W2:Y:S03]  /*13700*/  SYNCS.PHASECHK.TRANS64.TRYWAIT P2, [R3+URZ+0x2d830], R0 ;  /* 0x02d83000030075a7 */ /* 0x0002a6000804017f */
[----:B--2---:R-:W-:Y:S05]  /*13710*/  @!P2 NANOSLEEP.SYNCS 0x989680 ;  /* 0x009896800000a95d */ /* 0x004fea0003900000 */
[----:B------:R-:W2:Y:S02]  /*13720*/  @!P2 SYNCS.PHASECHK.TRANS64 P2, [R3+URZ+0x2d830], R0 ;  /* 0x02d830000300a5a7 */ /* 0x000ea4000804007f */
[----:B--2---:R-:W-:Y:S05]  /*13730*/  @!P2 BRA `(.L_x_10215) ;  /* 0xfffffffc00eca947 */ /* 0x004fea000383ffff */
[----:B------:R-:W-:Y:S05]  /*13740*/  BRA `(.L_x_10214) ;  /* 0xfffffee000447947 */ /* 0x000fea000383ffff */
.L_x_10231:
[----:B--2---:R-:W-:-:S04]  /*13750*/  IMAD.U32 R22, RZ, RZ, UR10 ;  /* 0x0000000aff167e24 */ /* 0x004fc8000f8e00ff */
[----:B------:R2:W3:Y:S03]  /*13760*/  SYNCS.PHASECHK.TRANS64.TRYWAIT P2, [R22+URZ+0x2d830], R13 ;  /* 0x02d8300d160075a7 */ /* 0x0004e6000804017f */
[----:B---3--:R-:W-:Y:S05]  /*13770*/  @!P2 NANOSLEEP.SYNCS 0x989680 ;  /* 0x009896800000a95d */ /* 0x008fea0003900000 */
[----:B------:R-:W3:Y:S02]  /*13780*/  @!P2 SYNCS.PHASECHK.TRANS64 P2, [R22+URZ+0x2d830], R13 ;  /* 0x02d8300d1600a5a7 */ /* 0x000ee4000804007f */
[----:B---3--:R-:W-:Y:S05]  /*13790*/  @!P2 BRA `(.L_x_10231) ;  /* 0xfffffffc00eca947 */ /* 0x008fea000383ffff */
[----:B------:R-:W-:Y:S05]  /*137a0*/  BRA `(.L_x_10228) ;  /* 0xffffff14003c7947 */ /* 0x000fea000383ffff */
.L_x_10235:
[----:B-1----:R-:W-:-:S04]  /*137b0*/  IMAD.U32 R22, RZ, RZ, UR10 ;  /* 0x0000000aff167e24 */ /* 0x002fc8000f8e00ff */
[----:B------:R1:W2:Y:S03]  /*137c0*/  SYNCS.PHASECHK.TRANS64.TRYWAIT P2, [R22+URZ+0x2d850], R13 ;  /* 0x02d8500d160075a7 */ /* 0x0002a6000804017f */
[----:B--2---:R-:W-:Y:S05]  /*137d0*/  @!P2 NANOSLEEP.SYNCS 0x989680 ;  /* 0x009896800000a95d */ /* 0x004fea0003900000 */
[----:B------:R-:W2:Y:S02]  /*137e0*/  @!P2 SYNCS.PHASECHK.TRANS64 P2, [R22+URZ+0x2d850], R13 ;  /* 0x02d8500d1600a5a7 */ /* 0x000ea4000804007f */
[----:B--2---:R-:W-:Y:S05]  /*137f0*/  @!P2 BRA `(.L_x_10235) ;  /* 0xfffffffc00eca947 */ /* 0x004fea000383ffff */
[----:B------:R-:W-:Y:S05]  /*13800*/  BRA `(.L_x_10232) ;  /* 0xffffff1400dc7947 */ /* 0x000fea000383ffff */
.L_x_10252:
[----:B---3--:R-:W-:-:S04]  /*13810*/  IMAD.U32 R15, RZ, RZ, UR14 ;  /* 0x0000000eff0f7e24 */ /* 0x008fc8000f8e00ff */
[----:B------:R3:W4:Y:S03]  /*13820*/  SYNCS.PHASECHK.TRANS64.TRYWAIT P2, [R15+URZ+0x2d830], R12 ;  /* 0x02d8300c0f0075a7 */ /* 0x000726000804017f */
[----:B----4-:R-:W-:Y:S05]  /*13830*/  @!P2 NANOSLEEP.SYNCS 0x989680 ;  /* 0x009896800000a95d */ /* 0x010fea0003900000 */
[----:B------:R-:W4:Y:S02]  /*13840*/  @!P2 SYNCS.PHASECHK.TRANS64 P2, [R15+URZ+0x2d830], R12 ;  /* 0x02d8300c0f00a5a7 */ /* 0x000f24000804007f */
[----:B----4-:R-:W-:Y:S05]  /*13850*/  @!P2 BRA `(.L_x_10252) ;  /* 0xfffffffc00eca947 */ /* 0x010fea000383ffff */
[----:B------:R-:W-:Y:S05]  /*13860*/  BRA `(.L_x_10249) ;  /* 0xffffff4800107947 */ /* 0x000fea000383ffff */
.L_x_10256:
[----:B-1----:R-:W-:-:S04]  /*13870*/  IMAD.U32 R15, RZ, RZ, UR14 ;  /* 0x0000000eff0f7e24 */ /* 0x002fc8000f8e00ff */
[----:B------:R1:W2:Y:S03]  /*13880*/  SYNCS.PHASECHK.TRANS64.TRYWAIT P2, [R15+URZ+0x2d850], R12 ;  /* 0x02d8500c0f0075a7 */ /* 0x0002a6000804017f */
[----:B--2---:R-:W-:Y:S05]  /*13890*/  @!P2 NANOSLEEP.SYNCS 0x989680 ;  /* 0x009896800000a95d */ /* 0x004fea0003900000 */
[----:B------:R-:W2:Y:S02]  /*138a0*/  @!P2 SYNCS.PHASECHK.TRANS64 P2, [R15+URZ+0x2d850], R12 ;  /* 0x02d8500c0f00a5a7 */ /* 0x000ea4000804007f */
[----:B--2---:R-:W-:Y:S05]  /*138b0*/  @!P2 BRA `(.L_x_10256) ;  /* 0xfffffffc00eca947 */ /* 0x004fea000383ffff */
[----:B------:R-:W-:Y:S05]  /*138c0*/  BRA `(.L_x_10253) ;  /* 0xffffff4800bc7947 */ /* 0x000fea000383ffff */
.L_x_10262:
[----:B---3--:R-:W-:-:S04]  /*138d0*/  IMAD.U32 R15, RZ, RZ, UR10 ;  /* 0x0000000aff0f7e24 */ /* 0x008fc8000f8e00ff */
[----:B------:R3:W4:Y:S03]  /*138e0*/  SYNCS.PHASECHK.TRANS64.TRYWAIT P2, [R15+URZ+0x2d830], R12 ;  /* 0x02d8300c0f0075a7 */ /* 0x000726000804017f */
[----:B----4-:R-:W-:Y:S05]  /*138f0*/  @!P2 NANOSLEEP.SYNCS 0x989680 ;  /* 0x009896800000a95d */ /* 0x010fea0003900000 */
[----:B------:R-:W4:Y:S02]  /*13900*/  @!P2 SYNCS.PHASECHK.TRANS64 P2, [R15+URZ+0x2d830], R12 ;  /* 0x02d8300c0f00a5a7 */ /* 0x000f24000804007f */
[----:B----4-:R-:W-:Y:S05]  /*13910*/  @!P2 BRA `(.L_x_10262) ;  /* 0xfffffffc00eca947 */ /* 0x010fea000383ffff */
[----:B------:R-:W-:Y:S05]  /*13920*/  BRA `(.L_x_10259) ;  /* 0xffffff6800647947 */ /* 0x000fea000383ffff */
.L_x_10266:
[----:B-1----:R-:W-:-:S04]  /*13930*/  IMAD.U32 R15, RZ, RZ, UR10 ;  /* 0x0000000aff0f7e24 */ /* 0x002fc8000f8e00ff */
[----:B------:R1:W2:Y:S03]  /*13940*/  SYNCS.PHASECHK.TRANS64.TRYWAIT P2, [R15+URZ+0x2d850], R12 ;  /* 0x02d8500c0f0075a7 */ /* 0x0002a6000804017f */
[----:B--2---:R-:W-:Y:S05]  /*13950*/  @!P2 NANOSLEEP.SYNCS 0x989680 ;  /* 0x009896800000a95d */ /* 0x004fea0003900000 */
[----:B------:R-:W2:Y:S02]  /*13960*/  @!P2 SYNCS.PHASECHK.TRANS64 P2, [R15+URZ+0x2d850], R12 ;  /* 0x02d8500c0f00a5a7 */ /* 0x000ea4000804007f */
[----:B--2---:R-:W-:Y:S05]  /*13970*/  @!P2 BRA `(.L_x_10266) ;  /* 0xfffffffc00eca947 */ /* 0x004fea000383ffff */
[----:B------:R-:W-:Y:S05]  /*13980*/  BRA `(.L_x_10263) ;  /* 0xffffff6c00047947 */ /* 0x000fea000383ffff */
.L_x_10279:
[----:B----4-:R-:W-:-:S04]  /*13990*/  IMAD.U32 R3, RZ, RZ, UR9 ;  /* 0x00000009ff037e24 */ /* 0x010fc8000f8e00ff */
[----:B------:R4:W0:Y:S03]  /*139a0*/  SYNCS.PHASECHK.TRANS64.TRYWAIT P0, [R3+URZ+0x2d850], R0 ;  /* 0x02d85000030075a7 */ /* 0x000826000800017f */
[----:B0-----:R-:W-:Y:S05]  /*139b0*/  @!P0 NANOSLEEP.SYNCS 0x989680 ;  /* 0x009896800000895d */ /* 0x001fea0003900000 */
[----:B------:R-:W0:Y:S02]  /*139c0*/  @!P0 SYNCS.PHASECHK.TRANS64 P0, [R3+URZ+0x2d850], R0 ;  /* 0x02d85000030085a7 */ /* 0x000e24000800007f */
[----:B0-----:R-:W-:Y:S05]  /*139d0*/  @!P0 BRA `(.L_x_10279) ;  /* 0xfffffffc00ec8947 */ /* 0x001fea000383ffff */
[----:B------:R-:W-:Y:S05]  /*139e0*/  BRA `(.L_x_10278) ;  /* 0xffffff9800247947 */ /* 0x000fea000383ffff */
.L_x_10296:
[----:B------:R-:W-:Y:S02]  /*139f0*/  IMAD.MOV.U32 R13, RZ, RZ, R17 ;  /* 0x000000ffff0d7224 */ /* 0x000fe400078e0011 */
[----:B------:R-:W-:Y:S02]  /*13a00*/  IMAD.MOV.U32 R12, RZ, RZ, RZ ;  /* 0x000000ffff0c7224 */ /* 0x000fe400078e00ff */
[----:B------:R-:W-:Y:S02]  /*13a10*/  IMAD.MOV.U32 R11, RZ, RZ, 0x1f ;  /* 0x0000001fff0b7424 */ /* 0x000fe400078e00ff */
[----:B------:R-:W-:-:S07]  /*13a20*/  IMAD.MOV.U32 R15, RZ, RZ, -0x1 ;  /* 0xffffffffff0f7424 */ /* 0x000fce00078e00ff */
[----:B------:R-:W-:Y:S05]  /*13a30*/  WARPSYNC.COLLECTIVE R15, `(.L_x_10379) ;  /* 0x000000000f087348 */ /* 0x000fea0003c00000 */
[----:B------:R0:W1:Y:S02]  /*13a40*/  SHFL.IDX P6, R14, R13, R12, R11 ;  /* 0x0000000c0d0e7389 */ /* 0x00006400000c000b */
[----:B01----:R-:W-:Y:S01]  /*13a50*/  ENDCOLLECTIVE ;  /* 0x000000000000791b */ /* 0x003fe20003800000 */
.L_x_10379:
[----:B------:R-:W-:Y:S05]  /*13a60*/  BRA `(.L_x_10380) ;  /* 0xffffffc400947947 */ /* 0x000fea000383ffff */
.L_x_10298:
[----:B------:R-:W-:Y:S01]  /*13a70*/  BSSY B0, `(.L_x_10381) ;  /* 0x0000006000007945 */ /* 0x000fe20003800000 */
[----:B------:R-:W-:-:S07]  /*13a80*/  IMAD.MOV.U32 R15, RZ, RZ, -0x1 ;  /* 0xffffffffff0f7424 */ /* 0x000fce00078e00ff */
[----:B0-----:R-:W-:Y:S05]  /*13a90*/  WARPSYNC.COLLECTIVE R15, `(.L_x_10382) ;  /* 0x000000000f0c7348 */ /* 0x001fea0003c00000 */
[----:B------:R-:W-:Y:S02]  /*13aa0*/  ELECT P6, UR62, PT ;  /* 0x00000000003e782f */ /* 0x000fe400038c0000 */
[----:B------:R-:W-:Y:S01]  /*13ab0*/  MOV R14, UR62 ;  /* 0x0000003e000e7c02 */ /* 0x000fe20008000f00 */
[----:B0-----:R-:W-:Y:S10]  /*13ac0*/  ENDCOLLECTIVE ;  /* 0x000000000000791b */ /* 0x001ff40003800000 */
.L_x_10382:
[----:B------:R-:W-:Y:S05]  /*13ad0*/  BSYNC B0 ;  /* 0x0000000000007941 */ /* 0x000fea0003800000 */
.L_x_10381:
[----:B------:R-:W-:Y:S05]  /*13ae0*/  BRA `(.L_x_10383) ;  /* 0xffffffc400947947 */ /* 0x000fea000383ffff */
.L_x_10300:
[----:B--2---:R-:W-:-:S04]  /*13af0*/  IMAD.U32 R3, RZ, RZ, UR38 ;  /* 0x00000026ff037e24 */ /* 0x004fc8000f8e00ff */
[----:B------:R2:W3:Y:S03]  /*13b00*/  SYNCS.PHASECHK.TRANS64.TRYWAIT P0, [R3+URZ+0x2d840], R0 ;  /* 0x02d84000030075a7 */ /* 0x0004e6000800017f */
[----:B---3--:R-:W-:Y:S05]  /*13b10*/  @!P0 NANOSLEEP.SYNCS 0x989680 ;  /* 0x009896800000895d */ /* 0x008fea0003900000 */
[----:B------:R-:W3:Y:S02]  /*13b20*/  @!P0 SYNCS.PHASECHK.TRANS64 P0, [R3+URZ+0x2d840], R0 ;  /* 0x02d84000030085a7 */ /* 0x000ee4000800007f */
[----:B---3--:R-:W-:Y:S05]  /*13b30*/  @!P0 BRA `(.L_x_10300) ;  /* 0xfffffffc00ec8947 */ /* 0x008fea000383ffff */
[----:B------:R-:W-:Y:S05]  /*13b40*/  BRA `(.L_x_10384) ;  /* 0xffffffc400e87947 */ /* 0x000fea000383ffff */
.L_x_10303:
[----:B------:R-:W-:Y:S02]  /*13b50*/  IMAD.MOV.U32 R13, RZ, RZ, R20 ;  /* 0x000000ffff0d7224 */ /* 0x000fe400078e0014 */
[----:B------:R-:W-:Y:S02]  /*13b60*/  IMAD.MOV.U32 R12, RZ, RZ, RZ ;  /* 0x000000ffff0c7224 */ /* 0x000fe400078e00ff */
[----:B------:R-:W-:Y:S02]  /*13b70*/  IMAD.MOV.U32 R11, RZ, RZ, 0x1c1f ;  /* 0x00001c1fff0b7424 */ /* 0x000fe400078e00ff */
[----:B------:R-:W-:Y:S02]  /*13b80*/  IMAD.MOV.U32 R15, RZ, RZ, -0x1 ;  /* 0xffffffffff0f7424 */ /* 0x000fe400078e00ff */
[----:B------:R-:W-:-:S07]  /*13b90*/  VIADD R3, R3, UR48 ;  /* 0x0000003003037c36 */ /* 0x000fce0008000000 */
[----:B0-----:R-:W-:Y:S05]  /*13ba0*/  WARPSYNC.COLLECTIVE R15, `(.L_x_10385) ;  /* 0x000000000f087348 */ /* 0x001fea0003c00000 */
[----:B------:R1:W2:Y:S02]  /*13bb0*/  SHFL.IDX P6, R14, R13, R12, R11 ;  /* 0x0000000c0d0e7389 */ /* 0x0002a400000c000b */
[----:B012---:R-:W-:Y:S01]  /*13bc0*/  ENDCOLLECTIVE ;  /* 0x000000000000791b */ /* 0x007fe20003800000 */
.L_x_10385:
[----:B------:R-:W-:Y:S02]  /*13bd0*/  IMAD.MOV.U32 R13, RZ, RZ, R10 ;  /* 0x000000ffff0d7224 */ /* 0x000fe400078e000a */
[----:B------:R-:W-:-:S07]  /*13be0*/  IMAD.MOV.U32 R5, RZ, RZ, R14 ;  /* 0x000000ffff057224 */ /* 0x000fce00078e000e */
[----:B------:R-:W-:Y:S05]  /*13bf0*/  WARPSYNC.COLLECTIVE R15, `(.L_x_10386) ;  /* 0x000000000f087348 */ /* 0x000fea0003c00000 */
[----:B------:R0:W1:Y:S02]  /*13c00*/  SHFL.IDX P6, R14, R13, R12, R11 ;  /* 0x0000000c0d0e7389 */ /* 0x00006400000c000b */
[----:B01----:R-:W-:Y:S01]  /*13c10*/  ENDCOLLECTIVE ;  /* 0x000000000000791b */ /* 0x003fe20003800000 */
.L_x_10386:
[----:B------:R-:W-:Y:S01]  /*13c20*/  ULDC UR4, c[0x0][0x288] ;  /* 0x0000a20000047ab9 */ /* 0x000fe20000000800 */
[----:B------:R-:W-:Y:S01]  /*13c30*/  ULDC.64 UR6, c[0x0][0x208] ;  /* 0x0000820000067ab9 */ /* 0x000fe20000000a00 */
[----:B------:R-:W-:-:S05]  /*13c40*/  IMAD R0, R0, UR4, RZ ;  /* 0x0000000400007c24 */ /* 0x000fca000f8e02ff */
[C---:B------:R-:W-:Y:S01]  /*13c50*/  ISETP.GE.AND P3, PT, R3.reuse, R0, PT ;  /* 0x000000000300720c */ /* 0x040fe20003f66270 */
[----:B------:R-:W-:Y:S02]  /*13c60*/  VIADD R11, R3, 0x20 ;  /* 0x00000020030b7836 */ /* 0x000fe40000000000 */
[----:B------:R-:W-:Y:S02]  /*13c70*/  IMAD.MOV.U32 R13, RZ, RZ, R20 ;  /* 0x000000ffff0d7224 */ /* 0x000fe400078e0014 */
[----:B------:R-:W-:-:S08]  /*13c80*/  IMAD.MOV.U32 R12, RZ, RZ, 0x1 ;  /* 0x00000001ff0c7424 */ /* 0x000fd000078e00ff */
        /* <DEDUP_REMOVED lines=9> */
[----:B------:R-:W-:Y:S01]  /*13d20*/  ISETP.GE.AND P3, PT, R11, R0, PT ;  /* 0x000000000b00720c */ /* 0x000fe20003f66270 */
[----:B------:R-:W-:-:S12]  /*13d30*/  IMAD.MOV.U32 R11, RZ, RZ, 0x1c1f ;  /* 0x00001c1fff0b7424 */ /* 0x000fd800078e00ff */
[----:B0-----:R-:W-:Y:S05]  /*13d40*/  WARPSYNC.COLLECTIVE R15, `(.L_x_10387) ;  /* 0x000000000f087348 */ /* 0x001fea0003c00000 */
[----:B------:R1:W2:Y:S02]  /*13d50*/  SHFL.IDX P6, R14, R13, R12, R11 ;  /* 0x0000000c0d0e7389 */ /* 0x0002a400000c000b */
[----:B012---:R-:W-:Y:S01]  /*13d60*/  ENDCOLLECTIVE ;  /* 0x000000000000791b */ /* 0x007fe20003800000 */
.L_x_10387:
[----:B------:R-:W-:Y:S01]  /*13d70*/  @!P3 LEA R23, R6, UR38, 0x1 ;  /* 0x000000260617bc11 */ /* 0x000fe2000f8e08ff */
[----:B------:R-:W-:Y:S02]  /*13d80*/  IMAD.MOV.U32 R13, RZ, RZ, R10 ;  /* 0x000000ffff0d7224 */ /* 0x000fe400078e000a */
[----:B------:R-:W-:-:S07]  /*13d90*/  IMAD.MOV.U32 R28, RZ, RZ, R14 ;  /* 0x000000ffff1c7224 */ /* 0x000fce00078e000e */
[----:B------:R-:W-:Y:S05]  /*13da0*/  WARPSYNC.COLLECTIVE R15, `(.L_x_10388) ;  /* 0x000000000f087348 */ /* 0x000fea0003c00000 */
[----:B------:R0:W1:Y:S02]  /*13db0*/  SHFL.IDX P6, R14, R13, R12, R11 ;  /* 0x0000000c0d0e7389 */ /* 0x00006400000c000b */
[----:B01----:R-:W-:Y:S01]  /*13dc0*/  ENDCOLLECTIVE ;  /* 0x000000000000791b */ /* 0x003fe20003800000 */
.L_x_10388:
[----:B------:R-:W-:Y:S01]  /*13dd0*/  ULDC.64 UR4, c[0x0][0x208] ;  /* 0x0000820000047ab9 */ /* 0x000fe20000000a00 */
[----:B------:R-:W-:Y:S02]  /*13de0*/  IMAD.MOV.U32 R5, RZ, RZ, R28 ;  /* 0x000000ffff057224 */ /* 0x000fe400078e001c */
[----:B------:R-:W-:Y:S02]  /*13df0*/  IMAD.MOV.U32 R13, RZ, RZ, R20 ;  /* 0x000000ffff0d7224 */ /* 0x000fe400078e0014 */
[----:B------:R-:W-:Y:S02]  /*13e00*/  IMAD.MOV.U32 R12, RZ, RZ, 0x2 ;  /* 0x00000002ff0c7424 */ /* 0x000fe400078e00ff */
[----:B------:R-:W-:-:S04]  /*13e10*/  IMAD.MOV.U32 R4, RZ, RZ, R14 ;  /* 0x000000ffff047224 */ /* 0x000fc800078e000e */
[----:B------:R-:W-:-:S04]  /*13e20*/  @!P3 IMAD.WIDE.U32 R28, R7, 0x2, R4 ;  /* 0x00000002071cb825 */ /* 0x000fc800078e0004 */
[----:B------:R-:W-:Y:S01]  /*13e30*/  VIADD R5, R3, 0x40 ;  /* 0x0000004003057836 */ /* 0x000fe20000000000 */
        /* <DEDUP_REMOVED lines=10> */
.L_x_10389:
[----:B------:R-:W-:Y:S02]  /*13ee0*/  IMAD.MOV.U32 R13, RZ, RZ, R10 ;  /* 0x000000ffff0d7224 */ /* 0x000fe400078e000a */
[----:B------:R-:W-:-:S07]  /*13ef0*/  IMAD.MOV.U32 R21, RZ, RZ, R14 ;  /* 0x000000ffff157224 */ /* 0x000fce00078e000e */
[----:B------:R-:W-:Y:S05]  /*13f00*/  WARPSYNC.COLLECTIVE R15, `(.L_x_10390) ;  /* 0x000000000f087348 */ /* 0x000fea0003c00000 */
[----:B------:R0:W1:Y:S02]  /*13f10*/  SHFL.IDX P6, R14, R13, R12, R11 ;  /* 0x0000000c0d0e7389 */ /* 0x00006400000c000b */
[----:B01----:R-:W-:Y:S01]  /*13f20*/  ENDCOLLECTIVE ;  /* 0x000000000000791b */ /* 0x003fe20003800000 */
.L_x_10390:
[----:B------:R-:W-:Y:S01]  /*13f30*/  ULDC.64 UR4, c[0x0][0x208] ;  /* 0x0000820000047ab9 */ /* 0x000fe20000000a00 */
[----:B------:R-:W-:Y:S01]  /*13f40*/  IMAD.MOV.U32 R5, RZ, RZ, R21 ;  /* 0x000000ffff057224 */ /* 0x000fe200078e0015 */
[----:B------:R-:W-:Y:S01]  /*13f50*/  @!P3 LEA R21, R6, UR38, 0x1 ;  /* 0x000000260615bc11 */ /* 0x000fe2000f8e08ff */
[----:B------:R-:W-:Y:S02]  /*13f60*/  IMAD.MOV.U32 R13, RZ, RZ, R20 ;  /* 0x000000ffff0d7224 */ /* 0x000fe400078e0014 */
[----:B------:R-:W-:-:S04]  /*13f70*/  IMAD.MOV.U32 R12, RZ, RZ, R14 ;  /* 0x000000ffff0c7224 */ /* 0x000fc800078e000e */
[----:B------:R-:W-:Y:S02]  /*13f80*/  IMAD.MOV.U32 R4, RZ, RZ, R12 ;  /* 0x000000ffff047224 */ /* 0x000fe400078e000c */
[----:B------:R-:W-:Y:S02]  /*13f90*/  IMAD.MOV.U32 R12, RZ, RZ, 0x3 ;  /* 0x00000003ff0c7424 */ /* 0x000fe400078e00ff */
        /* <DEDUP_REMOVED lines=10> */
.L_x_10391:
[----:B------:R-:W-:-:S05]  /*14040*/  VIADD R5, R3, 0x60 ;  /* 0x0000006003057836 */ /* 0x000fca0000000000 */
[----:B------:R-:W-:Y:S01]  /*14050*/  ISETP.GE.AND P3, PT, R5, R0, PT ;  /* 0x000000000500720c */ /* 0x000fe20003f66270 */
[----:B------:R-:W-:Y:S02]  /*14060*/  IMAD.MOV.U32 R13, RZ, RZ, R10 ;  /* 0x000000ffff0d7224 */ /* 0x000fe400078e000a */
[----:B------:R-:W-:-:S10]  /*14070*/  IMAD.MOV.U32 R20, RZ, RZ, R14 ;  /* 0x000000ffff147224 */ /* 0x000fd400078e000e */
[----:B------:R-:W-:Y:S05]  /*14080*/  WARPSYNC.COLLECTIVE R15, `(.L_x_10392) ;  /* 0x000000000f087348 */ /* 0x000fea0003c00000 */
[----:B------:R0:W1:Y:S02]  /*14090*/  SHFL.IDX P6, R14, R13, R12, R11 ;  /* 0x0000000c0d0e7389 */ /* 0x00006400000c000b */
[----:B01----:R-:W-:Y:S01]  /*140a0*/  ENDCOLLECTIVE ;  /* 0x000000000000791b */ /* 0x003fe20003800000 */
.L_x_10392:
[----:B------:R-:W-:Y:S01]  /*140b0*/  @!P3 LEA R10, R6, UR38, 0x1 ;  /* 0x00000026060abc11 */ /* 0x000fe2000f8e08ff */
[----:B------:R-:W-:Y:S01]  /*140c0*/  IMAD.MOV.U32 R5, RZ, RZ, R20 ;  /* 0x000000ffff057224 */ /* 0x000fe200078e0014 */
[----:B------:R-:W-:Y:S01]  /*140d0*/  ULDC.64 UR4, c[0x0][0x208] ;  /* 0x0000820000047ab9 */ /* 0x000fe20000000a00 */
[----:B------:R-:W-:Y:S02]  /*140e0*/  IMAD.MOV.U32 R20, RZ, RZ, 0x1 ;  /* 0x00000001ff147424 */ /* 0x000fe400078e00ff */
[----:B------:R-:W-:Y:S02]  /*140f0*/  IMAD.MOV.U32 R13, RZ, RZ, R9 ;  /* 0x000000ffff0d7224 */ /* 0x000fe400078e0009 */
[----:B------:R-:W-:Y:S02]  /*14100*/  IMAD.MOV.U32 R12, RZ, RZ, RZ ;  /* 0x000000ffff0c7224 */ /* 0x000fe400078e00ff */
        /* <DEDUP_REMOVED lines=13> */
.L_x_10393:
[----:B------:R-:W-:Y:S02]  /*141e0*/  IMAD.MOV.U32 R13, RZ, RZ, R8 ;  /* 0x000000ffff0d7224 */ /* 0x000fe400078e0008 */
[----:B------:R-:W-:-:S07]  /*141f0*/  IMAD.MOV.U32 R21, RZ, RZ, R14 ;  /* 0x000000ffff157224 */ /* 0x000fce00078e000e */
[----:B------:R-:W-:Y:S05]  /*14200*/  WARPSYNC.COLLECTIVE R15, `(.L_x_10394) ;  /* 0x000000000f087348 */ /* 0x000fea0003c00000 */
[----:B------:R0:W1:Y:S02]  /*14210*/  SHFL.IDX P6, R14, R13, R12, R11 ;  /* 0x0000000c0d0e7389 */ /* 0x00006400000c000b */
[----:B01----:R-:W-:Y:S01]  /*14220*/  ENDCOLLECTIVE ;  /* 0x000000000000791b */ /* 0x003fe20003800000 */
.L_x_10394:
[----:B------:R-:W-:Y:S01]  /*14230*/  ULDC.64 UR4, c[0x0][0x208] ;  /* 0x0000820000047ab9 */ /* 0x000fe20000000a00 */
[----:B------:R-:W-:Y:S01]  /*14240*/  IMAD.MOV.U32 R5, RZ, RZ, R21 ;  /* 0x000000ffff057224 */ /* 0x000fe200078e0015 */
[----:B------:R-:W-:Y:S01]  /*14250*/  @!P3 LEA R21, R6, UR38, 0x1 ;  /* 0x000000260615bc11 */ /* 0x000fe2000f8e08ff */
[----:B------:R-:W-:Y:S02]  /*14260*/  IMAD.MOV.U32 R13, RZ, RZ, R9 ;  /* 0x000000ffff0d7224 */ /* 0x000fe400078e0009 */
[----:B------:R-:W-:Y:S02]  /*14270*/  IMAD.MOV.U32 R12, RZ, RZ, 0x1 ;  /* 0x00000001ff0c7424 */ /* 0x000fe400078e00ff */
[----:B------:R-:W-:-:S04]  /*14280*/  IMAD.MOV.U32 R23, RZ, RZ, R14 ;  /* 0x000000ffff177224 */ /* 0x000fc800078e000e */
        /* <DEDUP_REMOVED lines=11> */
.L_x_10395:
[----:B------:R-:W-:Y:S02]  /*14340*/  IMAD.MOV.U32 R13, RZ, RZ, R8 ;  /* 0x000000ffff0d7224 */ /* 0x000fe400078e0008 */
[----:B------:R-:W-:-:S07]  /*14350*/  IMAD.MOV.U32 R9, RZ, RZ, R14 ;  /* 0x000000ffff097224 */ /* 0x000fce00078e000e */
[----:B------:R-:W-:Y:S05]  /*14360*/  WARPSYNC.COLLECTIVE R15, `(.L_x_10396) ;  /* 0x000000000f087348 */ /* 0x000fea0003c00000 */
[----:B------:R0:W1:Y:S02]  /*14370*/  SHFL.IDX P6, R14, R13, R12, R11 ;  /* 0x0000000c0d0e7389 */ /* 0x00006400000c000b */
[----:B01----:R-:W-:Y:S01]  /*14380*/  ENDCOLLECTIVE ;  /* 0x000000000000791b */ /* 0x003fe20003800000 */
.L_x_10396:
[----:B------:R-:W-:Y:S05]  /*14390*/  BRA `(.L_x_10397) ;  /* 0xffffffc800ec7947 */ /* 0x000fea000383ffff */
.L_x_10306:
[----:B0-----:R-:W-:-:S04]  /*143a0*/  IMAD.U32 R5, RZ, RZ, UR38 ;  /* 0x00000026ff057e24 */ /* 0x001fc8000f8e00ff */
[----:B------:R0:W1:Y:S03]  /*143b0*/  SYNCS.PHASECHK.TRANS64.TRYWAIT P0, [R5+URZ+0x2d820], R0 ;  /* 0x02d82000050075a7 */ /* 0x000066000800017f */
[----:B-1----:R-:W-:Y:S05]  /*143c0*/  @!P0 NANOSLEEP.SYNCS 0x989680 ;  /* 0x009896800000895d */ /* 0x002fea0003900000 */
[----:B------:R-:W1:Y:S02]  /*143d0*/  @!P0 SYNCS.PHASECHK.TRANS64 P0, [R5+URZ+0x2d820], R0 ;  /* 0x02d82000050085a7 */ /* 0x000e64000800007f */
[----:B-1----:R-:W-:Y:S05]  /*143e0*/  @!P0 BRA `(.L_x_10306) ;  /* 0xfffffffc00ec8947 */ /* 0x002fea000383ffff */
[----:B------:R-:W-:Y:S05]  /*143f0*/  BRA `(.L_x_10398) ;  /* 0xffffffcc00407947 */ /* 0x000fea000383ffff */
.L_x_10313:
[----:B0-----:R-:W-:-:S04]  /*14400*/  IMAD.U32 R5, RZ, RZ, UR38 ;  /* 0x00000026ff057e24 */ /* 0x001fc8000f8e00ff */
[----:B------:R0:W1:Y:S03]  /*14410*/  SYNCS.PHASECHK.TRANS64.TRYWAIT P0, [R5+URZ+0x2d848], R12 ;  /* 0x02d8480c050075a7 */ /* 0x000066000800017f */
[----:B-1----:R-:W-:Y:S05]  /*14420*/  @!P0 NANOSLEEP.SYNCS 0x989680 ;  /* 0x009896800000895d */ /* 0x002fea0003900000 */
[----:B------:R-:W1:Y:S02]  /*14430*/  @!P0 SYNCS.PHASECHK.TRANS64 P0, [R5+URZ+0x2d848], R12 ;  /* 0x02d8480c050085a7 */ /* 0x000e64000800007f */
[----:B-1----:R-:W-:Y:S05]  /*14440*/  @!P0 BRA `(.L_x_10313) ;  /* 0xfffffffc00ec8947 */ /* 0x002fea000383ffff */
[----:B------:R-:W-:Y:S05]  /*14450*/  BRA `(.L_x_10399) ;  /* 0xffffffd000147947 */ /* 0x000fea000383ffff */
.L_x_10320:
[----:B0-----:R-:W-:-:S04]  /*14460*/  IMAD.U32 R5, RZ, RZ, UR38 ;  /* 0x00000026ff057e24 */ /* 0x001fc8000f8e00ff */
[----:B------:R0:W1:Y:S03]  /*14470*/  SYNCS.PHASECHK.TRANS64.TRYWAIT P0, [R5+URZ+0x2d860], R12 ;  /* 0x02d8600c050075a7 */ /* 0x000066000800017f */
[----:B-1----:R-:W-:Y:S05]  /*14480*/  @!P0 NANOSLEEP.SYNCS 0x989680 ;  /* 0x009896800000895d */ /* 0x002fea0003900000 */
[----:B------:R-:W1:Y:S02]  /*14490*/  @!P0 SYNCS.PHASECHK.TRANS64 P0, [R5+URZ+0x2d860], R12 ;  /* 0x02d8600c050085a7 */ /* 0x000e64000800007f */
[----:B-1----:R-:W-:Y:S05]  /*144a0*/  @!P0 BRA `(.L_x_10320) ;  /* 0xfffffffc00ec8947 */ /* 0x002fea000383ffff */
[----:B------:R-:W-:Y:S05]  /*144b0*/  BRA `(.L_x_10400) ;  /* 0xffffffd000ec7947 */ /* 0x000fea000383ffff */
.L_x_10330:
[----:B0-----:R-:W-:-:S04]  /*144c0*/  IMAD.U32 R5, RZ, RZ, UR38 ;  /* 0x00000026ff057e24 */ /* 0x001fc8000f8e00ff */
[----:B------:R0:W1:Y:S03]  /*144d0*/  SYNCS.PHASECHK.TRANS64.TRYWAIT P0, [R5+URZ+0x2d840], R12 ;  /* 0x02d8400c050075a7 */ /* 0x000066000800017f */
[----:B-1----:R-:W-:Y:S05]  /*144e0*/  @!P0 NANOSLEEP.SYNCS 0x989680 ;  /* 0x009896800000895d */ /* 0x002fea0003900000 */
[----:B------:R-:W1:Y:S02]  /*144f0*/  @!P0 SYNCS.PHASECHK.TRANS64 P0, [R5+URZ+0x2d840], R12 ;  /* 0x02d8400c050085a7 */ /* 0x000e64000800007f */
[----:B-1----:R-:W-:Y:S05]  /*14500*/  @!P0 BRA `(.L_x_10330) ;  /* 0xfffffffc00ec8947 */ /* 0x002fea000383ffff */
[----:B------:R-:W-:Y:S05]  /*14510*/  BRA `(.L_x_10401) ;  /* 0xffffffd8003c7947 */ /* 0x000fea000383ffff */
.L_x_10337:
[----:B0-----:R-:W-:-:S04]  /*14520*/  IMAD.U32 R5, RZ, RZ, UR38 ;  /* 0x00000026ff057e24 */ /* 0x001fc8000f8e00ff */
[----:B------:R0:W1:Y:S03]  /*14530*/  SYNCS.PHASECHK.TRANS64.TRYWAIT P0, [R5+URZ+0x2d868], R4 ;  /* 0x02d86804050075a7 */ /* 0x000066000800017f */
[----:B-1----:R-:W-:Y:S05]  /*14540*/  @!P0 NANOSLEEP.SYNCS 0x989680 ;  /* 0x009896800000895d */ /* 0x002fea0003900000 */
[----:B------:R-:W1:Y:S02]  /*14550*/  @!P0 SYNCS.PHASECHK.TRANS64 P0, [R5+URZ+0x2d868], R4 ;  /* 0x02d86804050085a7 */ /* 0x000e64000800007f */
[----:B-1----:R-:W-:Y:S05]  /*14560*/  @!P0 BRA `(.L_x_10337) ;  /* 0xfffffffc00ec8947 */ /* 0x002fea000383ffff */
[----:B------:R-:W-:Y:S05]  /*14570*/  BRA `(.L_x_10402) ;  /* 0xffffffdc00147947 */ /* 0x000fea000383ffff */
.L_x_10347:
[----:B0-----:R-:W-:-:S04]  /*14580*/  IMAD.U32 R4, RZ, RZ, UR38 ;  /* 0x00000026ff047e24 */ /* 0x001fc8000f8e00ff */
[----:B------:R0:W1:Y:S03]  /*14590*/  SYNCS.PHASECHK.TRANS64.TRYWAIT P0, [R4+URZ+0x2d848], R9 ;  /* 0x02d84809040075a7 */ /* 0x000066000800017f */
[----:B-1----:R-:W-:Y:S05]  /*145a0*/  @!P0 NANOSLEEP.SYNCS 0x989680 ;  /* 0x009896800000895d */ /* 0x002fea0003900000 */
[----:B------:R-:W1:Y:S02]  /*145b0*/  @!P0 SYNCS.PHASECHK.TRANS64 P0, [R4+URZ+0x2d848], R9 ;  /* 0x02d84809040085a7 */ /* 0x000e64000800007f */
[----:B-1----:R-:W-:Y:S05]  /*145c0*/  @!P0 BRA `(.L_x_10347) ;  /* 0xfffffffc00ec8947 */ /* 0x002fea000383ffff */
[----:B------:R-:W-:Y:S05]  /*145d0*/  BRA `(.L_x_10403) ;  /* 0xffffffe000787947 */ /* 0x000fea000383ffff */
.L_x_10354:
[----:B0-----:R-:W-:-:S04]  /*145e0*/  IMAD.U32 R4, RZ, RZ, UR38 ;  /* 0x00000026ff047e24 */ /* 0x001fc8000f8e00ff */
[----:B------:R0:W1:Y:S03]  /*145f0*/  SYNCS.PHASECHK.TRANS64.TRYWAIT P0, [R4+URZ+0x2d860], R9 ;  /* 0x02d86009040075a7 */ /* 0x000066000800017f */
[----:B-1----:R-:W-:Y:S05]  /*14600*/  @!P0 NANOSLEEP.SYNCS 0x989680 ;  /* 0x009896800000895d */ /* 0x002fea0003900000 */
[----:B------:R-:W1:Y:S02]  /*14610*/  @!P0 SYNCS.PHASECHK.TRANS64 P0, [R4+URZ+0x2d860], R9 ;  /* 0x02d86009040085a7 */ /* 0x000e64000800007f */
[----:B-1----:R-:W-:Y:S05]  /*14620*/  @!P0 BRA `(.L_x_10354) ;  /* 0xfffffffc00ec8947 */ /* 0x002fea000383ffff */
[----:B------:R-:W-:Y:S05]  /*14630*/  BRA `(.L_x_10404) ;  /* 0xffffffe4004c7947 */ /* 0x000fea000383ffff */
.L_x_10363:
[----:B0-----:R0:W1:Y:S02]  /*14640*/  SYNCS.PHASECHK.TRANS64.TRYWAIT P0, [R4+URZ+0x2d860], R3 ;  /* 0x02d86003040075a7 */ /* 0x001064000800017f */
[----:B-1----:R-:W-:Y:S05]  /*14650*/  @!P0 NANOSLEEP.SYNCS 0x989680 ;  /* 0x009896800000895d */ /* 0x002fea0003900000 */
[----:B------:R-:W1:Y:S02]  /*14660*/  @!P0 SYNCS.PHASECHK.TRANS64 P0, [R4+URZ+0x2d860], R3 ;  /* 0x02d86003040085a7 */ /* 0x000e64000800007f */
[----:B-1----:R-:W-:Y:S05]  /*14670*/  @!P0 BRA `(.L_x_10363) ;  /* 0xfffffffc00f08947 */ /* 0x002fea000383ffff */
[----:B------:R-:W-:Y:S05]  /*14680*/  BRA `(.L_x_10405) ;  /* 0xffffffe800447947 */ /* 0x000fea000383ffff */
.L_x_10369:
[----:B0-----:R0:W1:Y:S02]  /*14690*/  SYNCS.PHASECHK.TRANS64.TRYWAIT P0, [R8+URZ+0x2d820], R3 ;  /* 0x02d82003080075a7 */ /* 0x001064000800017f */
[----:B-1----:R-:W-:Y:S05]  /*146a0*/  @!P0 NANOSLEEP.SYNCS 0x989680 ;  /* 0x009896800000895d */ /* 0x002fea0003900000 */
[----:B------:R-:W1:Y:S02]  /*146b0*/  @!P0 SYNCS.PHASECHK.TRANS64 P0, [R8+URZ+0x2d820], R3 ;  /* 0x02d82003080085a7 */ /* 0x000e64000800007f */
[----:B-1----:R-:W-:Y:S05]  /*146c0*/  @!P0 BRA `(.L_x_10369) ;  /* 0xfffffffc00f08947 */ /* 0x002fea000383ffff */
[----:B------:R-:W-:Y:S05]  /*146d0*/  BRA `(.L_x_10406) ;  /* 0xffffffec00447947 */ /* 0x000fea000383ffff */
.L_x_10370:
        /* <DEDUP_REMOVED lines=8> */
.L_x_10408:
[----:B------:R-:W-:Y:S05]  /*14760*/  BSYNC B0 ;  /* 0x0000000000007941 */ /* 0x000fea0003800000 */
.L_x_10407:
[----:B------:R-:W-:Y:S05]  /*14770*/  BRA `(.L_x_10409) ;  /* 0xffffffec00287947 */ /* 0x000fea000383ffff */
.L_x_10371:
[----:B------:R-:W-:Y:S01]  /*14780*/  BSSY B0, `(.L_x_10410) ;  /* 0x0000006000007945 */ /* 0x000fe20003800000 */
[----:B------:R-:W-:-:S07]  /*14790*/  IMAD.MOV.U32 R15, RZ, RZ, -0x1 ;  /* 0xffffffffff0f7424 */ /* 0x000fce00078e00ff */
[----:B01----:R-:W-:Y:S05]  /*147a0*/  WARPSYNC.COLLECTIVE R15, `(.L_x_10411) ;  /* 0x000000000f0c7348 */ /* 0x003fea0003c00000 */
[----:B------:R-:W-:Y:S02]  /*147b0*/  ELECT P6, UR62, PT ;  /* 0x00000000003e782f */ /* 0x000fe400038c0000 */
[----:B------:R-:W-:Y:S01]  /*147c0*/  MOV R14, UR62 ;  /* 0x0000003e000e7c02 */ /* 0x000fe20008000f00 */
[----:B01----:R-:W-:Y:S10]  /*147d0*/  ENDCOLLECTIVE ;  /* 0x000000000000791b */ /* 0x003ff40003800000 */
.L_x_10411:
[----:B------:R-:W-:Y:S05]  /*147e0*/  BSYNC B0 ;  /* 0x0000000000007941 */ /* 0x000fea0003800000 */
.L_x_10410:
[----:B------:R-:W-:Y:S05]  /*147f0*/  BRA `(.L_x_10412) ;  /* 0xffffffec001c7947 */ /* 0x000fea000383ffff */
.L_x_10373:
[----:B0-----:R0:W2:Y:S02]  /*14800*/  SYNCS.PHASECHK.TRANS64.TRYWAIT P0, [R5+URZ], R4 ;  /* 0x00000004050075a7 */ /* 0x0010a4000800017f */
[----:B--2---:R-:W-:Y:S05]  /*14810*/  @!P0 NANOSLEEP.SYNCS 0x989680 ;  /* 0x009896800000895d */ /* 0x004fea0003900000 */
[----:B------:R-:W2:Y:S02]  /*14820*/  @!P0 SYNCS.PHASECHK.TRANS64 P0, [R5+URZ], R4 ;  /* 0x00000004050085a7 */ /* 0x000ea4000800007f */
[----:B--2---:R-:W-:Y:S05]  /*14830*/  @!P0 BRA `(.L_x_10373) ;  /* 0xfffffffc00f08947 */ /* 0x004fea000383ffff */
[----:B------:R-:W-:Y:S05]  /*14840*/  BRA `(.L_x_10413) ;  /* 0xffffffec00547947 */ /* 0x000fea000383ffff */
.L_x_10374:
[----:B--2---:R2:W3:Y:S02]  /*14850*/  SYNCS.PHASECHK.TRANS64.TRYWAIT P0, [R3+URZ], R2 ;  /* 0x00000002030075a7 */ /* 0x0044e4000800017f */
[----:B---3--:R-:W-:Y:S05]  /*14860*/  @!P0 NANOSLEEP.SYNCS 0x989680 ;  /* 0x009896800000895d */ /* 0x008fea0003900000 */
[----:B------:R-:W3:Y:S02]  /*14870*/  @!P0 SYNCS.PHASECHK.TRANS64 P0, [R3+URZ], R2 ;  /* 0x00000002030085a7 */ /* 0x000ee4000800007f */
[----:B---3--:R-:W-:Y:S05]  /*14880*/  @!P0 BRA `(.L_x_10374) ;  /* 0xfffffffc00f08947 */ /* 0x008fea000383ffff */
[----:B------:R-:W-:Y:S05]  /*14890*/  BRA `(.L_x_10414) ;  /* 0xffffffec00487947 */ /* 0x000fea000383ffff */
.L_x_10376:
[----:B0-----:R0:W2:Y:S02]  /*148a0*/  SYNCS.PHASECHK.TRANS64.TRYWAIT P0, [R5+URZ], R4 ;  /* 0x00000004050075a7 */ /* 0x0010a4000800017f */
[----:B--2---:R-:W-:Y:S05]  /*148b0*/  @!P0 NANOSLEEP.SYNCS 0x989680 ;  /* 0x009896800000895d */ /* 0x004fea0003900000 */
[----:B------:R-:W2:Y:S02]  /*148c0*/  @!P0 SYNCS.PHASECHK.TRANS64 P0, [R5+URZ], R4 ;  /* 0x00000004050085a7 */ /* 0x000ea4000800007f */
[----:B--2---:R-:W-:Y:S05]  /*148d0*/  @!P0 BRA `(.L_x_10376) ;  /* 0xfffffffc00f08947 */ /* 0x004fea000383ffff */
[----:B------:R-:W-:Y:S05]  /*148e0*/  BRA `(.L_x_10415) ;  /* 0xffffffec004c7947 */ /* 0x000fea000383ffff */
.L_x_10416:
        /* <DEDUP_REMOVED lines=9> */
.L_x_14869:


//--------------------- .text._ZN7cutlass13device_kernelIN5flash11enable_sm90INS1_16FlashAttnFwdSm90INS1_25CollectiveMainloopFwdSm90ILi2EN4cute5tupleIJNS5_1CILi1EEES8_S8_EEENS6_IJNS7_ILi192EEENS7_ILi128EEENS7_ILi96EEEEEELi96ENS_6half_tEfNS_4arch4Sm90ELb0ELb1ELb0ELb1ELb0ELb0ELb0ELb0ELb1ELb1ELb1ELb0EEENS1_21CollectiveEpilogueFwdINS6_IJSA_SC_SB_EEES9_SE_SG_Li384ELb1ELb1ELb1ELb0EEENS1_36VarlenDynamicPersistentTileSchedulerILi192ELi128ELi384ELi128ELb1ELb1ELb1ELb1ELb0ELb1EEEEEEEEEvNT_6ParamsE --------------------------
	.section	.text._ZN7cutlass13device_kernelIN5flash11enable_sm90INS1_16FlashAttnFwdSm90INS1_25CollectiveMainloopFwdSm90ILi2EN4cute5tupleIJNS5_1CILi1EEES8_S8_EEENS6_IJNS7_ILi192EEENS7_ILi128EEENS7_ILi96EEEEEELi96ENS_6half_tEfNS_4arch4Sm90ELb0ELb1ELb0ELb1ELb0ELb0ELb0ELb0ELb1ELb1ELb1ELb0EEENS1_21CollectiveEpilogueFwdINS6_IJSA_SC_SB_EEES9_SE_SG_Li384ELb1ELb1ELb1ELb0EEENS1_36VarlenDynamicPersistentTileSchedulerILi192ELi128ELi384ELi128ELb1ELb1ELb1ELb1ELb0ELb1EEEEEEEEEvNT_6ParamsE,"ax",@progbits
	.align	128
.text._ZN7cutlass13device_kernelIN5flash11enable_sm90INS1_16FlashAttnFwdSm90INS1_25CollectiveMainloopFwdSm90ILi2EN4cute5tupleIJNS5_1CILi1EEES8_S8_EEENS6_IJNS7_ILi192EEENS7_ILi128EEENS7_ILi96EEEEEELi96ENS_6half_tEfNS_4arch4Sm90ELb0ELb1ELb0ELb1ELb0ELb0ELb0ELb0ELb1ELb1ELb1ELb0EEENS1_21CollectiveEpilogueFwdINS6_IJSA_SC_SB_EEES9_SE_SG_Li384ELb1ELb1ELb1ELb0EEENS1_36VarlenDynamicPersistentTileSchedulerILi192ELi128ELi384ELi128ELb1ELb1ELb1ELb1ELb0ELb1EEEEEEEEEvNT_6ParamsE:
        .type           _ZN7cutlass13device_kernelIN5flash11enable_sm90INS1_16FlashAttnFwdSm90INS1_25CollectiveMainloopFwdSm90ILi2EN4cute5tupleIJNS5_1CILi1EEES8_S8_EEENS6_IJNS7_ILi192EEENS7_ILi128EEENS7_ILi96EEEEEELi96ENS_6half_tEfNS_4arch4Sm90ELb0ELb1ELb0ELb1ELb0ELb0ELb0ELb0ELb1ELb1ELb1ELb0EEENS1_21CollectiveEpilogueFwdINS6_IJSA_SC_SB_EEES9_SE_SG_Li384ELb1ELb1ELb1ELb0EEENS1_36VarlenDynamicPersistentTileSchedulerILi192ELi128ELi384ELi128ELb1ELb1ELb1ELb1ELb0ELb1EEEEEEEEEvNT_6ParamsE,@function
        .size           _ZN7cutlass13device_kernelIN5flash11enable_sm90INS1_16FlashAttnFwdSm90INS1_25CollectiveMainloopFwdSm90ILi2EN4cute5tupleIJNS5_1CILi1EEES8_S8_EEENS6_IJNS7_ILi192EEENS7_ILi128EEENS7_ILi96EEEEEELi96ENS_6half_tEfNS_4arch4Sm90ELb0ELb1ELb0ELb1ELb0ELb0ELb0ELb0ELb1ELb1ELb1ELb0EEENS1_21CollectiveEpilogueFwdINS6_IJSA_SC_SB_EEES9_SE_SG_Li384ELb1ELb1ELb1ELb0EEENS1_36VarlenDynamicPersistentTileSchedulerILi192ELi128ELi384ELi128ELb1ELb1ELb1ELb1ELb0ELb1EEEEEEEEEvNT_6ParamsE,(.L_x_14870 - _ZN7cutlass13device_kernelIN5flash11enable_sm90INS1_16FlashAttnFwdSm90INS1_25CollectiveMainloopFwdSm90ILi2EN4cute5tupleIJNS5_1CILi1EEES8_S8_EEENS6_IJNS7_ILi192EEENS7_ILi128EEENS7_ILi96EEEEEELi96ENS_6half_tEfNS_4arch4Sm90ELb0ELb1ELb0ELb1ELb0ELb0ELb0ELb0ELb1ELb1ELb1ELb0EEENS1_21CollectiveEpilogueFwdINS6_IJSA_SC_SB_EEES9_SE_SG_Li384ELb1ELb1ELb1ELb0EEENS1_36VarlenDynamicPersistentTileSchedulerILi192ELi128ELi384ELi128ELb1ELb1ELb1ELb1ELb0ELb1EEEEEEEEEvNT_6ParamsE)
        .other          _ZN7cutlass13device_kernelIN5flash11enable_sm90INS1_16FlashAttnFwdSm90INS1_25CollectiveMainloopFwdSm90ILi2EN4cute5tupleIJNS5_1CILi1EEES8_S8_EEENS6_IJNS7_ILi192EEENS7_ILi128EEENS7_ILi96EEEEEELi96ENS_6half_tEfNS_4arch4Sm90ELb0ELb1ELb0ELb1ELb0ELb0ELb0ELb0ELb1ELb1ELb1ELb0EEENS1_21CollectiveEpilogueFwdINS6_IJSA_SC_SB_EEES9_SE_SG_Li384ELb1ELb1ELb1ELb0EEENS1_36VarlenDynamicPersistentTileSchedulerILi192ELi128ELi384ELi128ELb1ELb1ELb1ELb1ELb0ELb1EEEEEEEEEvNT_6ParamsE,@"STO_CUDA_ENTRY STV_DEFAULT"
_ZN7cutlass13device_kernelIN5flash11enable_sm90INS1_16FlashAttnFwdSm90INS1_25CollectiveMainloopFwdSm90ILi2EN4cute5tupleIJNS5_1CILi1EEES8_S8_EEENS6_IJNS7_ILi192EEENS7_ILi128EEENS7_ILi96EEEEEELi96ENS_6half_tEfNS_4arch4Sm90ELb0ELb1ELb0ELb1ELb0ELb0ELb0ELb0ELb1ELb1ELb1ELb0EEENS1_21CollectiveEpilogueFwdINS6_IJSA_SC_SB_EEES9_SE_SG_Li384ELb1ELb1ELb1ELb0EEENS1_36VarlenDynamicPersistentTileSchedulerILi192ELi128ELi384ELi128ELb1ELb1ELb1ELb1ELb0ELb1EEEEEEEEEvNT_6ParamsE:
        /* <DEDUP_REMOVED lines=18> */
.L_x_10418:
[----:B------:R-:W-:Y:S05]  /*0120*/  BSYNC B0 ;  /* 0x0000000000007941 */ /* 0x000fea0003800000 */
.L_x_10417:
        /* <DEDUP_REMOVED lines=41> */
.L_x_10419:
        /* <DEDUP_REMOVED lines=22> */
.L_x_10420:
        /* <DEDUP_REMOVED lines=18> */
.L_x_10421:
        /* <DEDUP_REMOVED lines=22> */
.L_x_10422:
        /* <DEDUP_REMOVED lines=22> */
.L_x_10423:
[----:B------:R-:W-:Y:S01]  /*0900*/  PLOP3.LUT P0, PT, PT, PT, UP0, 0x80, 0x0 ;  /* 0x000000000000781c */ /* 0x000fe20003f0f008 */
[----:B------:R-:W-:Y:S01]  /*0910*/  UMOV UR36, 0x1 ;  /* 0x0000000100247882 */ /* 0x000fe20000000000 */
[----:B------:R-:W-:Y:S01]  /*0920*/  NOP ;  /* 0x0000000000007918 */ /* 0x000fe20000000000 */
[----:B------:R-:W-:Y:S01]  /*0930*/  USEL UR36, UR36, 0x2, !UP0 ;  /* 0x0000000224247887 */ /* 0x000fe2000c000000 */
[----:B------:R-:W-:Y:S01]  /*0940*/  ULDC.64 UR52, c[0x0][0x208] ;  /* 0x0000820000347ab9 */ /* 0x000fe20000000a00 */
[----:B012-4-:R-:W-:Y:S08]  /*0950*/  BAR.SYNC.DEFER_BLOCKING 0x0 ;  /* 0x0000000000007b1d */ /* 0x017ff00000010000 */
[----:B------:R-:W-:Y:S05]  /*0960*/  @!P0 BRA `(.L_x_10424) ;  /* 0x0000010400088947 */ /* 0x000fea0003800000 */
.L_x_10425:
        /* <DEDUP_REMOVED lines=18> */
[----:B------:R-:W-:Y:S01]  /*0a90*/  VIADD R13, R2, 0xffffff80 ;  /* 0xffffff80020d7836 */ /* 0x000fe20000000000 */
[----:B------:R-:W-:Y:S01]  /*0aa0*/  R2UR UR5, R9 ;  /* 0x00000000090572ca */ /* 0x000fe200000e0000 */
[----:B------:R-:W-:Y:S01]  /*0ab0*/  IMAD.MOV.U32 R18, RZ, RZ, 0x40 ;  /* 0x00000040ff127424 */ /* 0x000fe200078e00ff */
[----:B------:R-:W-:Y:S01]  /*0ac0*/  R2UR UR7, R10 ;  /* 0x000000000a0772ca */ /* 0x000fe200000e0000 */
[----:B------:R-:W-:Y:S01]  /*0ad0*/  ULOP3.LUT UR50, UR36, 0x1, URZ, 0xfc, !UPT ;  /* 0x0000000124327892 */ /* 0x000fe2000f8efc3f */
[----:B------:R-:W-:Y:S01]  /*0ae0*/  SHF.R.S32.HI R0, RZ, 0x1f, R13 ;  /* 0x0000001fff007819 */ /* 0x000fe2000001140d */
[----:B------:R-:W-:Y:S01]  /*0af0*/  UMOV UR49, URZ ;  /* 0x0000003f00317c82 */ /* 0x000fe20008000000 */
[----:B------:R-:W-:Y:S01]  /*0b00*/  R2UR UR6, R11 ;  /* 0x000000000b0672ca */ /* 0x000fe200000e0000 */
[----:B------:R-:W-:Y:S01]  /*0b10*/  UMOV UR51, URZ ;  /* 0x0000003f00337c82 */ /* 0x000fe20008000000 */
[CC--:B------:R-:W-:Y:S01]  /*0b20*/  LEA.HI R3, R0.reuse, R13.reuse, RZ, 0x4 ;  /* 0x0000000d00037211 */ /* 0x0c0fe200078f20ff */
[----:B------:R-:W-:Y:S01]  /*0b30*/  UMOV UR48, URZ ;  /* 0x0000003f00307c82 */ /* 0x000fe20008000000 */
[----:B------:R-:W-:-:S02]  /*0b40*/  LEA.HI R2, R0, R13, RZ, 0x7 ;  /* 0x0000000d00027211 */ /* 0x000fc400078f38ff */
[----:B------:R-:W-:Y:S02]  /*0b50*/  LOP3.LUT R4, R3, 0xfffffff0, RZ, 0xc0, !PT ;  /* 0xfffffff003047812 */ /* 0x000fe400078ec0ff */
[----:B------:R-:W-:Y:S02]  /*0b60*/  SHF.R.S32.HI R6, RZ, 0x4, R3 ;  /* 0x00000004ff067819 */ /* 0x000fe40000011403 */
[----:B------:R-:W-:Y:S01]  /*0b70*/  LOP3.LUT R151, R2, 0xffffff80, RZ, 0xc0, !PT ;  /* 0xffffff8002977812 */ /* 0x000fe200078ec0ff */
[----:B------:R-:W-:Y:S01]  /*0b80*/  IMAD.IADD R4, R13, 0x1, -R4 ;  /* 0x000000010d047824 */ /* 0x000fe200078e0a04 */
[----:B------:R-:W-:Y:S02]  /*0b90*/  LEA.HI R3, R3, R6, RZ, 0x1 ;  /* 0x0000000603037211 */ /* 0x000fe400078f08ff */
[----:B------:R-:W-:Y:S01]  /*0ba0*/  LEA.HI R7, R0, R13, RZ, 0x5 ;  /* 0x0000000d00077211 */ /* 0x000fe200078f28ff */
[----:B------:R-:W-:Y:S01]  /*0bb0*/  IMAD.IADD R151, R13, 0x1, -R151 ;  /* 0x000000010d977824 */ /* 0x000fe200078e0a97 */
[----:B------:R-:W-:-:S02]  /*0bc0*/  LOP3.LUT R5, R3, 0x1ffffffe, RZ, 0xc0, !PT ;  /* 0x1ffffffe03057812 */ /* 0x000fc400078ec0ff */
[----:B------:R-:W-:Y:S02]  /*0bd0*/  SHF.R.S32.HI R3, RZ, 0x1f, R4 ;  /* 0x0000001fff037819 */ /* 0x000fe40000011404 */
[----:B------:R-:W-:Y:S01]  /*0be0*/  SHF.R.S32.HI R8, RZ, 0x1f, R151 ;  /* 0x0000001fff087819 */ /* 0x000fe20000011497 */
[----:B------:R-:W-:Y:S01]  /*0bf0*/  IMAD.IADD R5, R6, 0x1, -R5 ;  /* 0x0000000106057824 */ /* 0x000fe200078e0a05 */
[----:B------:R-:W-:Y:S02]  /*0c00*/  LEA.HI R3, R3, R4, RZ, 0x3 ;  /* 0x0000000403037211 */ /* 0x000fe400078f18ff */
[----:B------:R-:W-:Y:S01]  /*0c10*/  LEA.HI R9, R8, R151, RZ, 0x2 ;  /* 0x0000009708097211 */ /* 0x000fe200078f10ff */
[----:B------:R-:W-:Y:S01]  /*0c20*/  IMAD.SHL.U32 R5, R5, 0x8, RZ ;  /* 0x0000000805057824 */ /* 0x000fe200078e00ff */
[----:B------:R-:W-:Y:S01]  /*0c30*/  SHF.R.S32.HI R7, RZ, 0x5, R7 ;  /* 0x00000005ff077819 */ /* 0x000fe20000011407 */
[----:B------:R-:W-:Y:S01]  /*0c40*/  IMAD.SHL.U32 R6, R3, 0x40, RZ ;  /* 0x0000004003067824 */ /* 0x000fe200078e00ff */
[----:B------:R-:W-:-:S02]  /*0c50*/  SHF.R.S32.HI R10, RZ, 0x2, R9 ;  /* 0x00000002ff0a7819 */ /* 0x000fc40000011409 */
[----:B------:R-:W-:Y:S01]  /*0c60*/  SHF.R.S32.HI R11, RZ, 0x1f, R9 ;  /* 0x0000001fff0b7819 */ /* 0x000fe20000011409 */
[----:B------:R-:W-:Y:S01]  /*0c70*/  IMAD R12, R7, 0x10, R4 ;  /* 0x00000010070c7824 */ /* 0x000fe200078e0204 */
[----:B------:R-:W-:Y:S02]  /*0c80*/  LOP3.LUT R3, R3, 0xfffffff8, RZ, 0xc0, !PT ;  /* 0xfffffff803037812 */ /* 0x000fe400078ec0ff */
[----:B------:R-:W-:Y:S02]  /*0c90*/  SHF.R.S32.HI R14, RZ, 0x7, R2 ;  /* 0x00000007ff0e7819 */ /* 0x000fe40000011402 */
[----:B------:R-:W-:Y:S01]  /*0ca0*/  LEA.HI R11, R11, R10, RZ, 0x3 ;  /* 0x0000000a0b0b7211 */ /* 0x000fe200078f18ff */
[----:B------:R-:W-:Y:S01]  /*0cb0*/  IMAD.IADD R3, R4, 0x1, -R3 ;  /* 0x0000000104037824 */ /* 0x000fe200078e0a03 */
[----:B------:R-:W-:Y:S01]  /*0cc0*/  LEA.HI R8, R8, R151, RZ, 0x5 ;  /* 0x0000009708087211 */ /* 0x000fe200078f28ff */
[----:B------:R-:W-:Y:S01]  /*0cd0*/  IMAD.HI R4, R14, 0x55555556, RZ ;  /* 0x555555560e047827 */ /* 0x000fe200078e02ff */
[----:B------:R-:W-:-:S02]  /*0ce0*/  LOP3.LUT R11, R11, 0xfffffff8, RZ, 0xc0, !PT ;  /* 0xfffffff80b0b7812 */ /* 0x000fc400078ec0ff */
[----:B------:R-:W-:Y:S01]  /*0cf0*/  LOP3.LUT R6, R6, 0x7ffffe00, RZ, 0xc0, !PT ;  /* 0x7ffffe0006067812 */ /* 0x000fe200078ec0ff */
[----:B------:R-:W-:Y:S01]  /*0d00*/  IMAD.SHL.U32 R2, R3, 0x40, RZ ;  /* 0x0000004003027824 */ /* 0x000fe200078e00ff */
[----:B------:R-:W-:Y:S01]  /*0d10*/  LEA.HI R4, R4, R4, RZ, 0x1 ;  /* 0x0000000404047211 */ /* 0x000fe200078f08ff */
[----:B------:R-:W-:Y:S01]  /*0d20*/  IMAD.IADD R11, R10, 0x1, -R11 ;  /* 0x000000010a0b7824 */ /* 0x000fe200078e0a0b */
[----:B------:R-:W-:Y:S01]  /*0d30*/  SHF.R.S32.HI R8, RZ, 0x5, R8 ;  /* 0x00000005ff087819 */ /* 0x000fe20000011408 */
[----:B------:R-:W-:Y:S01]  /*0d40*/  IMAD R6, R7, 0x400, R6 ;  /* 0x0000040007067824 */ /* 0x000fe200078e0206 */
[----:B------:R-:W-:Y:S01]  /*0d50*/  LOP3.LUT R2, R2, 0x1c0, RZ, 0xc0, !PT ;  /* 0x000001c002027812 */ /* 0x000fe200078ec0ff */
[--C-:B------:R-:W-:Y:S01]  /*0d60*/  IMAD.U32 R7, R12, 0x20, R5.reuse ;  /* 0x000000200c077824 */ /* 0x100fe200078e0005 */
[----:B------:R-:W-:Y:S01]  /*0d70*/  LEA.HI R0, R0, R13, RZ, 0x2 ;  /* 0x0000000d00007211 */ /* 0x000fe200078f10ff */
[----:B------:R-:W-:Y:S01]  /*0d80*/  IMAD R4, R4, -0x3, R14 ;  /* 0xfffffffd04047824 */ /* 0x000fe200078e020e */
[----:B------:R-:W-:Y:S01]  /*0d90*/  LOP3.LUT R5, R2, 0x8, R5, 0xf8, !PT ;  /* 0x0000000802057812 */ /* 0x000fe200078ef805 */
[----:B------:R-:W-:Y:S01]  /*0da0*/  IMAD R11, R8, 0x10, R11 ;  /* 0x00000010080b7824 */ /* 0x000fe200078e020b */
[----:B------:R-:W-:Y:S01]  /*0db0*/  SHF.R.U32.HI R2, RZ, 0x3, R2 ;  /* 0x00000003ff027819 */ /* 0x000fe20000011602 */
[----:B------:R0:W-:Y:S01]  /*0dc0*/  STL [R1+0x1c], R7 ;  /* 0x00001c0701007387 */ /* 0x0001e20000100800 */
[----:B------:R-:W-:-:S02]  /*0dd0*/  LOP3.LUT R149, R0, 0xfffffffc, RZ, 0xc0, !PT ;  /* 0xfffffffc00957812 */ /* 0x000fc400078ec0ff */
[----:B------:R-:W-:Y:S02]  /*0de0*/  LOP3.LUT R5, R5, R2, RZ, 0x3c, !PT ;  /* 0x0000000205057212 */ /* 0x000fe400078e3cff */
[----:B------:R-:W-:Y:S01]  /*0df0*/  R2P PR, R3, 0x6 ;  /* 0x0000000603007804 */ /* 0x000fe20000000000 */
[----:B------:R-:W-:Y:S01]  /*0e00*/  IMAD.IADD R149, R13, 0x1, -R149 ;  /* 0x000000010d957824 */ /* 0x000fe200078e0a95 */
[----:B------:R-:W-:Y:S01]  /*0e10*/  SHF.R.S32.HI R150, RZ, 0x2, R0 ;  /* 0x00000002ff967819 */ /* 0x000fe20000011400 */
[----:B------:R-:W-:Y:S02]  /*0e20*/  IMAD.IADD R5, R6, 0x1, R5 ;  /* 0x0000000106057824 */ /* 0x000fe400078e0205 */
[----:B0-----:R-:W-:Y:S01]  /*0e30*/  IMAD R7, R4, 0x40, R11 ;  /* 0x0000004004077824 */ /* 0x001fe200078e020b */
[----:B------:R-:W-:Y:S01]  /*0e40*/  LOP3.LUT R4, R9, 0x7ffffffc, RZ, 0xc0, !PT ;  /* 0x7ffffffc09047812 */ /* 0x000fe200078ec0ff */
[C---:B------:R-:W-:Y:S01]  /*0e50*/  IMAD.SHL.U32 R137, R149.reuse, 0x8, RZ ;  /* 0x0000000895897824 */ /* 0x040fe200078e00ff */
[----:B------:R-:W-:-:S02]  /*0e60*/  LEA.HI R2, R149, R149, RZ, 0x1 ;  /* 0x0000009595027211 */ /* 0x000fc400078f08ff */
[----:B------:R0:W-:Y:S01]  /*0e70*/  STL [R1+0x18], R7 ;  /* 0x0000180701007387 */ /* 0x0001e20000100800 */
[----:B------:R-:W-:Y:S01]  /*0e80*/  IMAD.IADD R4, R151, 0x1, -R4 ;  /* 0x0000000197047824 */ /* 0x000fe200078e0a04 */
[----:B------:R-:W-:Y:S01]  /*0e90*/  LEA R17, R5, UR42, 0x1 ;  /* 0x0000002a05117c11 */ /* 0x000fe2000f8e08ff */
[----:B------:R-:W-:Y:S01]  /*0ea0*/  VIADD R138, R137, 0x20 ;  /* 0x00000020898a7836 */ /* 0x000fe20000000000 */
[----:B------:R-:W-:Y:S01]  /*0eb0*/  LOP3.LUT R2, R2, 0x1ffffffe, RZ, 0xc0, !PT ;  /* 0x1ffffffe02027812 */ /* 0x000fe200078ec0ff */
[----:B------:R-:W-:Y:S01]  /*0ec0*/  IMAD.SHL.U32 R16, R4, 0x2, RZ ;  /* 0x0000000204107824 */ /* 0x000fe200078e00ff */
[----:B------:R-:W-:Y:S01]  /*0ed0*/  SEL R18, R18, 0xffffffc0, !P2 ;  /* 0xffffffc012127807 */ /* 0x000fe20005000000 */
[----:B------:R-:W-:Y:S01]  /*0ee0*/  VIADD R19, R17, 0x21800 ;  /* 0x0002180011137836 */ /* 0x000fe20000000000 */
[----:B------:R-:W-:Y:S01]  /*0ef0*/  SHF.R.S32.HI R3, RZ, 0x1f, R138 ;  /* 0x0000001fff037819 */ /* 0x000fe2000001148a */
[----:B------:R-:W-:Y:S02]  /*0f00*/  VIADD R140, R137, 0x40 ;  /* 0x00000040898c7836 */ /* 0x000fe40000000000 */
[----:B------:R-:W-:-:S02]  /*0f10*/  VIADD R148, R16, 0x20 ;  /* 0x0000002010947836 */ /* 0x000fc40000000000 */
        /* <DEDUP_REMOVED lines=15> */
[----:B------:R-:W-:Y:S01]  /*1010*/  SHF.R.S32.HI R153, RZ, 0x1f, R142 ;  /* 0x0000001fff997819 */ /* 0x000fe2000001148e */
[----:B------:R-:W-:Y:S01]  /*1020*/  IMAD.IADD R2, R149, 0x1, -R2 ;  /* 0x0000000195027824 */ /* 0x000fe200078e0a02 */
[----:B------:R-:W-:Y:S01]  /*1030*/  SHF.R.S32.HI R152, RZ, 0x1f, R141 ;  /* 0x0000001fff987819 */ /* 0x000fe2000001148d */
[----:B------:R-:W-:-:S02]  /*1040*/  @P1 VIADD R22, R19, 0xffffffe0 ;  /* 0xffffffe013161836 */ /* 0x000fc40000000000 */
[----:B------:R-:W-:Y:S02]  /*1050*/  IMAD.IADD R19, R19, 0x1, R18 ;  /* 0x0000000113137824 */ /* 0x000fe400078e0212 */
[----:B------:R-:W-:Y:S02]  /*1060*/  VIADD R139, R16, 0x18 ;  /* 0x00000018108b7836 */ /* 0x000fe40000000000 */
[----:B------:R-:W-:Y:S02]  /*1070*/  IMAD R136, R2, 0x8, R7 ;  /* 0x0000000802887824 */ /* 0x000fe400078e0207 */
[----:B------:R-:W-:Y:S02]  /*1080*/  IMAD.IADD R18, R18, 0x1, R22 ;  /* 0x0000000112127824 */ /* 0x000fe400078e0216 */
[----:B0-----:R-:W-:-:S07]  /*1090*/  VIADD R23, R22, 0x6000 ;  /* 0x0000600016177836 */ /* 0x001fce0000000000 */
.L_x_10521:
        /* <DEDUP_REMOVED lines=11> */
[----:B01----:R-:W-:Y:S02]  /*1150*/  IMAD.U32 R2, RZ, RZ, UR8 ;  /* 0x00000008ff027e24 */ /* 0x003fe4000f8e00ff */
[----:B----4-:R-:W-:Y:S01]  /*1160*/  IMAD.U32 R3, RZ, RZ, UR9 ;  /* 0x00000009ff037e24 */ /* 0x010fe2000f8e00ff */
[----:B------:R-:W-:Y:S02]  /*1170*/  @UP1 UIMAD.WIDE UR8, UR6, 0x4, UR10 ;  /* 0x00000004060818a5 */ /* 0x000fe4000f8e020a */
[----:B------:R-:W-:Y:S02]  /*1180*/  ULOP3.LUT UR4, UR7, 0xff000000, URZ, 0xc0, !UPT ;  /* 0xff00000007047892 */ /* 0x000fe4000f8ec03f */
[----:B--2---:R-:W2:Y:S01]  /*1190*/  @P0 LDG.E R2, desc[UR52][R2.64] ;  /* 0x0000003402020981 */ /* 0x004ea2000c1e1900 */
[----:B------:R-:W-:Y:S01]  /*11a0*/  ULDC.64 UR10, c[0x0][0xa20] ;  /* 0x00028800000a7ab9 */ /* 0x000fe20000000a00 */
[----:B------:R-:W-:-:S02]  /*11b0*/  IMAD.U32 R4, RZ, RZ, UR8 ;  /* 0x00000008ff047e24 */ /* 0x000fc4000f8e00ff */
[----:B------:R-:W-:Y:S01]  /*11c0*/  IMAD.U32 R5, RZ, RZ, UR9 ;  /* 0x00000009ff057e24 */ /* 0x000fe2000f8e00ff */
[----:B------:R-:W-:-:S04]  /*11d0*/  ULDC.64 UR8, c[0x0][0x418] ;  /* 0x0001060000087ab9 */ /* 0x000fc80000000a00 */
[----:B---3--:R-:W3:Y:S01]  /*11e0*/  @P2 LDG.E R4, desc[UR52][R4.64] ;  /* 0x0000003404042981 */ /* 0x008ee2000c1e1900 */
        /* <DEDUP_REMOVED lines=30> */
.L_x_10426:
        /* <DEDUP_REMOVED lines=9> */
.L_x_10427:
        /* <DEDUP_REMOVED lines=13> */
.L_x_10428:
[----:B------:R-:W-:Y:S01]  /*1530*/  ULDC UR6, c[0x0][0x448] ;  /* 0x0001120000067ab9 */ /* 0x000fe20000000800 */
[----:B------:R-:W-:Y:S02]  /*1540*/  UIMAD UR40, UR5, 0xc0, URZ ;  /* 0x000000c0052878a4 */ /* 0x000fe4000f8e023f */
        /* <DEDUP_REMOVED lines=24> */
.L_x_10430:
[----:B------:R-:W-:-:S11]  /*16d0*/  UISETP.NE.AND UP1, UPT, UR5, 0x1, UPT ;  /* 0x000000010500788c */ /* 0x000fd6000bf25270 */
[----:B------:R-:W-:Y:S02]  /*16e0*/  @UP1 ULDC.64 UR10, c[0x0][0x9e8] ;  /* 0x00027a00000a1ab9 */ /* 0x000fe40000000a00 */
[----:B------:R-:W-:-:S04]  /*16f0*/  UIMAD.WIDE.U32 UR6, UR8, UR10, URZ ;  /* 0x0000000a080672a5 */ /* 0x000fc8000f8e003f */
[----:B------:R-:W-:-:S12]  /*1700*/  @UP1 USHF.R.U32.HI UR8, URZ, UR11, UR7 ;  /* 0x0000000b3f081299 */ /* 0x000fd80008011607 */
.L_x_10431:
[----:B------:R-:W-:-:S04]  /*1710*/  UIMAD UR8, UR8, UR5, UR5 ;  /* 0x00000005080872a4 */ /* 0x000fc8000f8e0205 */
[----:B------:R-:W-:-:S04]  /*1720*/  UISETP.LT.AND UP1, UPT, UR4, UR8, UPT ;  /* 0x000000080400728c */ /* 0x000fc8000bf21270 */
[----:B------:R-:W-:-:S12]  /*1730*/  USEL UR4, UR4, UR8, UP1 ;  /* 0x0000000804047287 */ /* 0x000fd80008800000 */
.L_x_10429:
        /* <DEDUP_REMOVED lines=30> */
.L_x_10433:
[----:B------:R-:W-:-:S11]  /*1920*/  UISETP.NE.AND UP0, UPT, UR5, 0x1, UPT ;  /* 0x000000010500788c */ /* 0x000fd6000bf05270 */
[----:B------:R-:W-:Y:S02]  /*1930*/  @UP0 ULDC.64 UR10, c[0x0][0x9e8] ;  /* 0x00027a00000a0ab9 */ /* 0x000fe40000000a00 */
[----:B------:R-:W-:-:S04]  /*1940*/  UIMAD.WIDE.U32 UR8, UR7, UR10, URZ ;  /* 0x0000000a070872a5 */ /* 0x000fc8000f8e003f */
[----:B------:R-:W-:-:S12]  /*1950*/  @UP0 USHF.R.U32.HI UR7, URZ, UR11, UR9 ;  /* 0x0000000b3f070299 */ /* 0x000fd80008011609 */
.L_x_10434:
[----:B------:R-:W-:-:S04]  /*1960*/  UIMAD UR5, UR7, UR5, URZ ;  /* 0x00000005070572a4 */ /* 0x000fc8000f8e023f */
[----:B------:R-:W-:-:S04]  /*1970*/  UISETP.LT.AND UP0, UPT, UR4, UR5, UPT ;  /* 0x000000050400728c */ /* 0x000fc8000bf01270 */
[----:B------:R-:W-:-:S12]  /*1980*/  USEL UR4, UR4, UR5, !UP0 ;  /* 0x0000000504047287 */ /* 0x000fd8000c000000 */
.L_x_10432:
        /* <DEDUP_REMOVED lines=48> */
.L_x_10435:
[----:B------:R-:W-:Y:S01]  /*1c90*/  UIMAD UR37, UR38, UR4, UR37 ;  /* 0x00000004262572a4 */ /* 0x000fe2000f8e0225 */
[----:B------:R-:W-:Y:S01]  /*1ca0*/  IMAD.U32 R2, RZ, RZ, UR6 ;  /* 0x00000006ff027e24 */ /* 0x000fe2000f8e00ff */
[----:B------:R-:W-:Y:S01]  /*1cb0*/  PLOP3.LUT P0, PT, PT, PT, PT, 0x80, 0x0 ;  /* 0x000000000000781c */ /* 0x000fe20003f0f070 */
[----:B------:R-:W-:Y:S01]  /*1cc0*/  IMAD.U32 R3, RZ, RZ, UR4 ;  /* 0x00000004ff037e24 */ /* 0x000fe2000f8e00ff */
[----:B------:R-:W-:Y:S01]  /*1cd0*/  CS2R R134, SRZ ;  /* 0x0000000000867805 */ /* 0x000fe2000001ff00 */
[----:B------:R-:W-:Y:S01]  /*1ce0*/  IMAD.MOV.U32 R20, RZ, RZ, RZ ;  /* 0x000000ffff147224 */ /* 0x000fe200078e00ff */
[----:B------:R-:W-:Y:S02]  /*1cf0*/  CS2R R132, SRZ ;  /* 0x0000000000847805 */ /* 0x000fe4000001ff00 */
[----:B------:R-:W-:Y:S02]  /*1d00*/  CS2R R130, SRZ ;  /* 0x0000000000827805 */ /* 0x000fe4000001ff00 */
[----:B------:R-:W-:Y:S01]  /*1d10*/  VIADDMNMX R2, R3, UR37, R2, PT ;  /* 0x0000002503027c46 */ /* 0x000fe2000b800102 */
[----:B------:R-:W-:Y:S01]  /*1d20*/  IMAD.MOV.U32 R3, RZ, RZ, RZ ;  /* 0x000000ffff037224 */ /* 0x000fe200078e00ff */
        /* <DEDUP_REMOVED lines=23> */
[----:B------:R-:W0:Y:S02]  /*1ea0*/  S2R R0, SR_TID.X ;  /* 0x0000000000007919 */ /* 0x000e240000002100 */
[----:B0-----:R-:W-:-:S05]  /*1eb0*/  VIADD R4, R0, 0xffffff80 ;  /* 0xffffff8000047836 */ /* 0x001fca0000000000 */
[----:B------:R-:W-:-:S04]  /*1ec0*/  SHF.R.S32.HI R0, RZ, 0x1f, R4 ;  /* 0x0000001fff007819 */ /* 0x000fc80000011404 */
[----:B------:R-:W-:-:S04]  /*1ed0*/  LEA.HI R0, R0, R4, RZ, 0x7 ;  /* 0x0000000400007211 */ /* 0x000fc800078f38ff */
[----:B------:R-:W-:-:S06]  /*1ee0*/  SHF.R.S32.HI R0, RZ, 0x7, R0 ;  /* 0x00000007ff007819 */ /* 0x000fcc0000011400 */
[----:B------:R-:W0:Y:S02]  /*1ef0*/  SHFL.IDX PT, R0, R0, RZ, 0x1f ;  /* 0x00001fff00007589 */ /* 0x000e2400000e0000 */
[----:B0-----:R-:W-:-:S13]  /*1f00*/  R2UR UR45, R0 ;  /* 0x00000000002d72ca */ /* 0x001fda00000e0000 */
[----:B------:R-:W-:-:S04]  /*1f10*/  UIMAD.WIDE UR4, UR45, 0x55555556, URZ ;  /* 0x555555562d0478a5 */ /* 0x000fc8000f8e023f */
[----:B------:R-:W-:Y:S02]  /*1f20*/  ULEA.HI UR54, UR5, UR5, URZ, 0x1 ;  /* 0x0000000505367291 */ /* 0x000fe4000f8f083f */
[----:B------:R-:W-:Y:S02]  /*1f30*/  UIADD3 UR5, UR42, 0x21800, URZ ;  /* 0x000218002a057890 */ /* 0x000fe4000fffe03f */
[----:B------:R-:W-:Y:S02]  /*1f40*/  UIMAD UR54, UR54, -0x3, UR45 ;  /* 0xfffffffd363678a4 */ /* 0x000fe4000f8e022d */
[----:B------:R-:W-:Y:S02]  /*1f50*/  ULOP3.LUT UP0, URZ, UR5, 0x3ff, URZ, 0xc0, !UPT ;  /* 0x000003ff053f7892 */ /* 0x000fe4000f80c03f */
[----:B------:R-:W-:Y:S02]  /*1f60*/  ULEA UR4, UR54, UR42, 0xc ;  /* 0x0000002a36047291 */ /* 0x000fe4000f8e603f */
[----:B------:R-:W-:-:S02]  /*1f70*/  ULEA UR5, UR54, UR5, 0xd ;  /* 0x0000000536057291 */ /* 0x000fc4000f8e683f */
[----:B------:R-:W-:Y:S01]  /*1f80*/  PLOP3.LUT P0, PT, PT, PT, UP0, 0x80, 0x0 ;  /* 0x000000000000781c */ /* 0x000fe20003f0f008 */
[----:B------:R-:W-:Y:S02]  /*1f90*/  UIADD3 UR4, UR4, 0xc400, URZ ;  /* 0x0000c40004047890 */ /* 0x000fe4000fffe03f */
[----:B------:R-:W-:Y:S02]  /*1fa0*/  USHF.R.U32.HI UR5, URZ, 0x4, UR5 ;  /* 0x000000043f057899 */ /* 0x000fe40008011605 */
[----:B------:R-:W-:Y:S02]  /*1fb0*/  USHF.R.U32.HI UR4, URZ, 0x4, UR4 ;  /* 0x000000043f047899 */ /* 0x000fe40008011604 */
[----:B------:R-:W-:Y:S02]  /*1fc0*/  ULOP3.LUT UR44, UR5, 0x3fff, URZ, 0xc0, !UPT ;  /* 0x00003fff052c7892 */ /* 0x000fe4000f8ec03f */
[----:B------:R-:W-:-:S04]  /*1fd0*/  ULOP3.LUT UR56, UR4, 0x3fff, URZ, 0xc0, !UPT ;  /* 0x00003fff04387892 */ /* 0x000fc8000f8ec03f */
[----:B------:R-:W-:Y:S08]  /*1fe0*/  @!P0 BRA `(.L_x_10437) ;  /* 0x0000000000408947 */ /* 0x000ff00003800000 */
        /* <DEDUP_REMOVED lines=16> */
.L_x_10437:
        /* <DEDUP_REMOVED lines=9> */
.L_x_10658:
[----:B------:R-:W-:Y:S05]  /*2180*/  @!P0 BRA `(.L_x_10439) ;  /* 0x0000000000048947 */ /* 0x000fea0003800000 */
[----:B------:R-:W-:Y:S01]  /*2190*/  BPT.TRAP 0x1 ;  /* 0x000000040000795c */ /* 0x000fe20000300000 */
.L_x_10439:
[----:B0-----:R-:W-:Y:S02]  /*21a0*/  IMAD.U32 R3, RZ, RZ, UR48 ;  /* 0x00000030ff037e24 */ /* 0x001fe4000f8e00ff */
[----:B------:R-:W-:-:S03]  /*21b0*/  IMAD.U32 R0, RZ, RZ, UR51 ;  /* 0x00000033ff007e24 */ /* 0x000fc6000f8e00ff */
[----:B------:R-:W-:Y:S02]  /*21c0*/  LEA R3, R3, UR42, 0x3 ;  /* 0x0000002a03037c11 */ /* 0x000fe4000f8e18ff */
[----:B------:R-:W-:-:S04]  /*21d0*/  SHF.L.U32 R0, R0, 0x1f, RZ ;  /* 0x0000001f00007819 */ /* 0x000fc800000006ff */
[----:B------:R0:W1:Y:S01]  /*21e0*/  SYNCS.PHASECHK.TRANS64.TRYWAIT P2, [R3+URZ+0x2d830], R0 ;  /* 0x02d83000030075a7 */ /* 0x000062000804017f */
[----:B------:R-:W-:Y:S05]  /*21f0*/  @!P0 BRA `(.L_x_10440) ;  /* 0x0000000000048947 */ /* 0x000fea0003800000 */
[----:B------:R-:W-:Y:S01]  /*2200*/  BPT.TRAP 0x1 ;  /* 0x000000040000795c */ /* 0x000fe20000300000 */
.L_x_10440:
[----:B------:R-:W2:Y:S02]  /*2210*/  S2R R4, SR_TID.X ;  /* 0x0000000000047919 */ /* 0x000ea40000002100 */
[----:B--2---:R-:W-:Y:S01]  /*2220*/  LOP3.LUT P1, RZ, R4, 0x7f, RZ, 0xc0, !PT ;  /* 0x0000007f04ff7812 */ /* 0x004fe2000782c0ff */
[----:B-1----:R-:W-:-:S12]  /*2230*/  @P2 BRA `(.L_x_10441) ;  /* 0x0000000000082947 */ /* 0x002fd80003800000 */
[----:B------:R-:W1:Y:S02]  /*2240*/  SYNCS.PHASECHK.TRANS64.TRYWAIT P2, [R3+URZ+0x2d830], R0 ;  /* 0x02d83000030075a7 */ /* 0x000e64000804017f */
[----:B-1----:R-:W-:Y:S05]  /*2250*/  @!P2 BRA `(.L_x_10442) ;  /* 0x0000015c009ca947 */ /* 0x002fea0003800000 */
.L_x_10441:
[----:B------:R-:W-:Y:S05]  /*2260*/  WARPSYNC.ALL ;  /* 0x0000000000007948 */ /* 0x000fea0003800000 */
[----:B------:R-:W-:Y:S01]  /*2270*/  UIADD3 UR4, UR42, 0x15400, URZ ;  /* 0x000154002a047890 */ /* 0x000fe2000fffe03f */
[----:B------:R-:W-:Y:S01]  /*2280*/  WARPGROUP.ARRIVE ;  /* 0x00000000000079c5 */ /* 0x000fe20000000000 */
[----:B------:R-:W-:Y:S01]  /*2290*/  UMOV UR5, 0x80000020 ;  /* 0x8000002000057882 */ /* 0x000fe20000000000 */
[----:B------:R-:W-:Y:S01]  /*22a0*/  UMOV UR7, 0x80000020 ;  /* 0x8000002000077882 */ /* 0x000fe20000000000 */
[----:B------:R-:W-:Y:S01]  /*22b0*/  USHF.R.U32.HI UR4, URZ, 0x4, UR4 ;  /* 0x000000043f047899 */ /* 0x000fe20008011604 */
[----:B01----:R-:W-:Y:S01]  /*22c0*/  VIADD R0, R136, UR40 ;  /* 0x0000002888007c36 */ /* 0x003fe20008000000 */
[----:B------:R-:W-:Y:S01]  /*22d0*/  UMOV UR9, 0x80000020 ;  /* 0x8000002000097882 */ /* 0x000fe20000000000 */
[----:B------:R-:W-:Y:S01]  /*22e0*/  UMOV UR11, 0x80000020 ;  /* 0x80000020000b7882 */ /* 0x000fe20000000000 */
[----:B------:R-:W-:Y:S01]  /*22f0*/  ULOP3.LUT UR4, UR4, 0x3fff, URZ, 0xc0, !UPT ;  /* 0x00003fff04047892 */ /* 0x000fe2000f8ec03f */
[----:B------:R-:W-:Y:S01]  /*2300*/  @!P1 VIADD R3, R3, 0x2d840 ;  /* 0x0002d84003039836 */ /* 0x000fe20000000000 */
[----:B------:R-:W-:Y:S01]  /*2310*/  UMOV UR13, 0x80000020 ;  /* 0x80000020000d7882 */ /* 0x000fe20000000000 */
[----:B------:R-:W-:Y:S01]  /*2320*/  UMOV UR15, 0x80000020 ;  /* 0x80000020000f7882 */ /* 0x000fe20000000000 */
[----:B------:R-:W-:Y:S01]  /*2330*/  ULOP3.LUT UR32, UR4, 0x10000, URZ, 0xfc, !UPT ;  /* 0x0001000004207892 */ /* 0x000fe2000f8efc3f */
[----:B------:R-:W-:Y:S01]  /*2340*/  IMAD.MOV.U32 R5, RZ, RZ, -0x80 ;  /* 0xffffff80ff057424 */ /* 0x000fe200078e00ff */
[----:B------:R-:W-:Y:S01]  /*2350*/  ULOP3.LUT UR4, UR56, 0x10000, URZ, 0xfc, !UPT ;  /* 0x0001000038047892 */ /* 0x000fe2000f8efc3f */
[----:B------:R-:W-:Y:S01]  /*2360*/  @!P1 PRMT R3, RZ, 0x654, R3 ;  /* 0x00000654ff039816 */ /* 0x000fe20000000003 */
[----:B------:R-:W-:Y:S01]  /*2370*/  UIMAD UR6, UR48, 0x600, UR32 ;  /* 0x00000600300678a4 */ /* 0x000fe2000f8e0220 */
[----:B------:R-:W-:Y:S01]  /*2380*/  IMAD R7, R2, R5, 0x80 ;  /* 0x0000008002077424 */ /* 0x000fe200078e0205 */
[----:B------:R-:W-:-:S02]  /*2390*/  UIADD3 UR8, UR4, 0x2, URZ ;  /* 0x0000000204087890 */ /* 0x000fc4000fffe03f */
[----:B------:R-:W-:Y:S02]  /*23a0*/  UIADD3 UR10, UR6, 0x2, URZ ;  /* 0x00000002060a7890 */ /* 0x000fe4000fffe03f */
[----:B------:R-:W-:Y:S01]  /*23b0*/  UIADD3 UR12, UR4, 0x300, URZ ;  /* 0x00000300040c7890 */ /* 0x000fe2000fffe03f */
[----:B------:R-:W-:Y:S01]  /*23c0*/  IADD3 R8, -R16, UR39, R7 ;  /* 0x0000002710087c10 */ /* 0x000fe2000fffe107 */
[----:B------:R-:W-:Y:S02]  /*23d0*/  UIADD3 UR14, UR6, 0x200, URZ ;  /* 0x00000200060e7890 */ /* 0x000fe4000fffe03f */
[----:B------:R-:W-:Y:S01]  /*23e0*/  HGMMA.64x128x16.F32 R24, gdesc[UR4], RZ, !UPT, gsb0 ;  /* 0x01e00000041879f0 */ /* 0x000fe2000c0008ff */
        /* <DEDUP_REMOVED lines=13> */
[----:B------:R-:W-:Y:S01]  /*24c0*/  ULDC UR35, c[0x0][0x9dc] ;  /* 0x0002770000237ab9 */ /* 0x000fe20000000800 */
[----:B------:R-:W-:-:S06]  /*24d0*/  UISETP.NE.AND UP0, UPT, UR6, 0x1, UPT ;  /* 0x000000010600788c */ /* 0x000fcc000bf05270 */
[----:B------:R-:W-:Y:S02]  /*24e0*/  PLOP3.LUT P2, PT, PT, PT, UP0, 0x80, 0x0 ;  /* 0x000000000000781c */ /* 0x000fe40003f4f008 */
[----:B------:R-:W-:-:S03]  /*24f0*/  PLOP3.LUT P3, PT, PT, PT, UP0, 0x80, 0x0 ;  /* 0x000000000000781c */ /* 0x000fc60003f6f008 */
[----:B------:R-:W-:-:S08]  /*2500*/  @UP0 ULDC UR6, c[0x0][0x44c] ;  /* 0x0001130000060ab9 */ /* 0x000fd00000000800 */
[----:B------:R-:W-:Y:S01]  /*2510*/  @P2 IMAD.HI.U32 R4, R0, UR6, RZ ;  /* 0x0000000600042c27 */ /* 0x000fe2000f8e00ff */
[----:B------:R-:W-:-:S04]  /*2520*/  @UP0 ULDC UR6, c[0x0][0x450] ;  /* 0x0001140000060ab9 */ /* 0x000fc80000000800 */
[----:B------:R-:W-:Y:S01]  /*2530*/  @P3 SHF.R.U32.HI R0, RZ, UR6, R4 ;  /* 0x00000006ff003c19 */ /* 0x000fe20008011604 */
[----:B------:R-:W-:Y:S01]  /*2540*/  ULDC.64 UR6, c[0x0][0x9e0] ;  /* 0x0002780000067ab9 */ /* 0x000fe20000000a00 */
[----:B------:R-:W-:Y:S01]  /*2550*/  IMAD.U32 R4, RZ, RZ, UR47 ;  /* 0x0000002fff047e24 */ /* 0x000fe2000f8e00ff */
[----:B------:R-:W-:Y:S02]  /*2560*/  UISETP.GE.AND UP1, UPT, UR7, 0x1, UPT ;  /* 0x000000010700788c */ /* 0x000fe4000bf26270 */
[----:B------:R-:W0:Y:S04]  /*2570*/  SHFL.IDX PT, R11, R0, RZ, 0x1c1f ;  /* 0x001c1fff000b7589 */ /* 0x000e2800000e0000 */
[----:B------:R-:W-:Y:S01]  /*2580*/  PLOP3.LUT P2, PT, PT, PT, UP1, 0x40, 0x0 ;  /* 0x000000000000781c */ /* 0x000fe20003f4e818 */
[----:B------:R-:W-:-:S02]  /*2590*/  WARPGROUP.DEPBAR.LE gsb0, 0x0 ;  /* 0x00008000000079c5 */ /* 0x000fc40000010000 */
        /* <DEDUP_REMOVED lines=18> */
[----:B------:R-:W-:Y:S02]  /*26c0*/  IADD3 R3, -R4, UR39, R3 ;  /* 0x0000002704037c10 */ /* 0x000fe4000fffe103 */
[----:B------:R-:W-:-:S03]  /*26d0*/  LEA R4, R2, 0xffffff80, 0x7 ;  /* 0xffffff8002047811 */ /* 0x000fc600078e38ff */
        /* <DEDUP_REMOVED lines=18> */
.L_x_10445:
[----:B------:R-:W-:-:S06]  /*2800*/  UISETP.NE.AND UP2, UPT, UR7, 0x1, UPT ;  /* 0x000000010700788c */ /* 0x000fcc000bf45270 */
[----:B------:R-:W-:-:S05]  /*2810*/  PLOP3.LUT P2, PT, PT, PT, UP2, 0x80, 0x0 ;  /* 0x000000000000781c */ /* 0x000fca0003f4f028 */
[----:B------:R-:W-:-:S08]  /*2820*/  @UP2 ULDC.64 UR10, c[0x0][0x9e8] ;  /* 0x00027a00000a2ab9 */ /* 0x000fd00000000a00 */
[----:B------:R-:W-:-:S05]  /*2830*/  @P2 IMAD.HI.U32 R10, R3, UR10, RZ ;  /* 0x0000000a030a2c27 */ /* 0x000fca000f8e00ff */
[----:B------:R-:W-:-:S07]  /*2840*/  @P2 SHF.R.U32.HI R3, RZ, UR11, R10 ;  /* 0x0000000bff032c19 */ /* 0x000fce000801160a */
.L_x_10446:
[----:B------:R-:W-:Y:S05]  /*2850*/  BSYNC B0 ;  /* 0x0000000000007941 */ /* 0x000fea0003800000 */
.L_x_10444:
[----:B------:R-:W-:-:S04]  /*2860*/  IMAD R3, R3, UR7, -R4 ;  /* 0x0000000703037c24 */ /* 0x000fc8000f8e0a04 */
[----:B------:R-:W-:-:S05]  /*2870*/  IMAD.IADD R3, R3, 0x1, -R16 ;  /* 0x0000000103037824 */ /* 0x000fca00078e0a10 */
[----:B------:R-:W-:Y:S02]  /*2880*/  VIMNMX R6, R6, R3, !PT ;  /* 0x0000000306067248 */ /* 0x000fe40007fe0100 */
[----:B------:R-:W-:-:S07]  /*2890*/  VIADDMNMX R5, R3, UR7, R5, PT ;  /* 0x0000000703057c46 */ /* 0x000fce000b800105 */
.L_x_10443:
[----:B------:R-:W2:Y:S01]  /*28a0*/  LDL.LU R10, [R1] ;  /* 0x00000000010a7983 */ /* 0x000ea20000300800 */
[C---:B------:R-:W-:Y:S02]  /*28b0*/  ISETP.GE.AND P4, PT, R7.reuse, 0x9, PT ;  /* 0x000000090700780c */ /* 0x040fe40003f86270 */
[C---:B------:R-:W-:Y:S02]  /*28c0*/  ISETP.GE.AND P2, PT, R7.reuse, 0x2, PT ;  /* 0x000000020700780c */ /* 0x040fe40003f46270 */
[----:B------:R-:W-:Y:S02]  /*28d0*/  ISETP.GE.AND P5, PT, R7, 0xa, PT ;  /* 0x0000000a0700780c */ /* 0x000fe40003fa6270 */
[----:B------:R-:W-:-:S04]  /*28e0*/  ISETP.GT.AND P3, PT, R6, 0x1, !P2 ;  /* 0x000000010600780c */ /* 0x000fc80005764270 */
[----:B------:R-:W-:-:S04]  /*28f0*/  ISETP.LT.OR P3, PT, R5, 0x2, P3 ;  /* 0x000000020500780c */ /* 0x000fc80001f61670 */
[----:B------:R-:W-:Y:S02]  /*2900*/  FSEL R25, R25, -INF , !P3 ;  /* 0xff80000019197808 */ /* 0x000fe40005800000 */
[----:B------:R-:W-:-:S04]  /*2910*/  ISETP.GT.AND P3, PT, R6, 0x9, !P5 ;  /* 0x000000090600780c */ /* 0x000fc80006f64270 */
[----:B------:R-:W-:-:S04]  /*2920*/  ISETP.LT.OR P3, PT, R5, 0xa, P3 ;  /* 0x0000000a0500780c */ /* 0x000fc80001f61670 */
[----:B------:R-:W-:Y:S02]  /*2930*/  FSEL R29, R29, -INF , !P3 ;  /* 0xff8000001d1d7808 */ /* 0x000fe40005800000 */
[----:B--2---:R-:W-:-:S04]  /*2940*/  LOP3.LUT R10, R10, 0xfffffffd, RZ, 0xc0, !PT ;  /* 0xfffffffd0a0a7812 */ /* 0x004fc800078ec0ff */
[----:B------:R-:W-:Y:S02]  /*2950*/  @P4 LOP3.LUT R10, R10, 0x2, RZ, 0xfc, !PT ;  /* 0x000000020a0a4812 */ /* 0x000fe400078efcff */
[----:B------:R-:W-:Y:S02]  /*2960*/  ISETP.GT.AND P4, PT, R6, 0x8, !P4 ;  /* 0x000000080600780c */ /* 0x000fe40006784270 */
[----:B------:R-:W-:Y:S02]  /*2970*/  LOP3.LUT R10, R10, 0xfffffffb, RZ, 0xc0, !PT ;  /* 0xfffffffb0a0a7812 */ /* 0x000fe400078ec0ff */
[----:B------:R-:W-:Y:S02]  /*2980*/  ISETP.LT.OR P4, PT, R5, 0x9, P4 ;  /* 0x000000090500780c */ /* 0x000fe40002781670 */
[----:B------:R-:W-:Y:S02]  /*2990*/  @P5 LOP3.LUT R10, R10, 0x4, RZ, 0xfc, !PT ;  /* 0x000000040a0a5812 */ /* 0x000fe400078efcff */
[----:B------:R-:W-:-:S02]  /*29a0*/  ISETP.GE.AND P5, PT, R7, 0x11, PT ;  /* 0x000000110700780c */ /* 0x000fc40003fa6270 */
[----:B------:R-:W-:Y:S02]  /*29b0*/  FSEL R28, R28, -INF , !P4 ;  /* 0xff8000001c1c7808 */ /* 0x000fe40006000000 */
[----:B------:R-:W-:Y:S02]  /*29c0*/  ISETP.GE.AND P4, PT, R7, 0x12, PT ;  /* 0x000000120700780c */ /* 0x000fe40003f86270 */
[----:B------:R-:W-:Y:S02]  /*29d0*/  LOP3.LUT R10, R10, 0xfffffff7, RZ, 0xc0, !PT ;  /* 0xfffffff70a0a7812 */ /* 0x000fe400078ec0ff */
[----:B------:R-:W-:-:S04]  /*29e0*/  ISETP.GT.AND P3, PT, R6, 0x10, !P5 ;  /* 0x000000100600780c */ /* 0x000fc80006f64270 */
[----:B------:R-:W-:Y:S02]  /*29f0*/  ISETP.LT.OR P3, PT, R5, 0x11, P3 ;  /* 0x000000110500780c */ /* 0x000fe40001f61670 */
[----:B------:R-:W-:Y:S02]  /*2a00*/  @P5 LOP3.LUT R10, R10, 0x8, RZ, 0xfc, !PT ;  /* 0x000000080a0a5812 */ /* 0x000fe400078efcff */
[----:B------:R-:W-:Y:S02]  /*2a10*/  FSEL R32, R32, -INF , !P3 ;  /* 0xff80000020207808 */ /* 0x000fe40005800000 */
[----:B------:R-:W-:Y:S02]  /*2a20*/  LOP3.LUT R10, R10, 0xfdffffff, RZ, 0xc0, !PT ;  /* 0xfdffffff0a0a7812 */ /* 0x000fe400078ec0ff */
[----:B------:R-:W-:Y:S02]  /*2a30*/  ISETP.GT.AND P3, PT, R6, 0x11, !P4 ;  /* 0x000000110600780c */ /* 0x000fe40006764270 */
[----:B------:R-:W-:-:S02]  /*2a40*/  @P4 LOP3.LUT R10, R10, 0x2000000, RZ, 0xfc, !PT ;  /* 0x020000000a0a4812 */ /* 0x000fc400078efcff */
        /* <DEDUP_REMOVED lines=156> */
[----:B------:R-:W-:-:S03]  /*3410*/  ISETP.GT.AND P6, PT, R6, 0x79, !P6 ;  /* 0x000000790600780c */ /* 0x000fc600077c4270 */
[----:B------:R1:W-:Y:S01]  /*3420*/  STL [R1], R10 ;  /* 0x0000000a01007387 */ /* 0x0003e20000100800 */
[----:B------:R-:W-:-:S04]  /*3430*/  ISETP.LT.OR P6, PT, R5, 0x7a, P6 ;  /* 0x0000007a0500780c */ /* 0x000fc800037c1670 */
[----:B------:R-:W-:Y:S02]  /*3440*/  FSEL R85, R85, -INF , !P6 ;  /* 0xff80000055557808 */ /* 0x000fe40007000000 */
[----:B------:R-:W-:Y:S01]  /*3450*/  PLOP3.LUT P6, PT, PT, PT, UP1, 0x40, 0x0 ;  /* 0x000000000000781c */ /* 0x000fe20003fce818 */
[----:B0-----:R-:W-:Y:S01]  /*3460*/  IMAD.IADD R20, R20, 0x1, R7 ;  /* 0x0000000114147824 */ /* 0x001fe200078e0207 */
[----:B------:R-:W-:-:S11]  /*3470*/  VIADDMNMX R5, R7, R9, R8, PT ;  /* 0x0000000907057246 */ /* 0x000fd60003800108 */
[----:B-1----:R-:W-:Y:S05]  /*3480*/  @P6 BRA `(.L_x_10447) ;  /* 0x0000000000646947 */ /* 0x002fea0003800000 */
        /* <DEDUP_REMOVED lines=14> */
.L_x_10449:
[----:B------:R-:W-:-:S06]  /*3570*/  UISETP.NE.AND UP2, UPT, UR7, 0x1, UPT ;  /* 0x000000010700788c */ /* 0x000fcc000bf45270 */
[----:B------:R-:W-:-:S05]  /*3580*/  PLOP3.LUT P6, PT, PT, PT, UP2, 0x80, 0x0 ;  /* 0x000000000000781c */ /* 0x000fca0003fcf028 */
[----:B------:R-:W-:-:S08]  /*3590*/  @UP2 ULDC.64 UR10, c[0x0][0x9e8] ;  /* 0x00027a00000a2ab9 */ /* 0x000fd00000000a00 */
[----:B------:R-:W-:Y:S01]  /*35a0*/  @P6 IMAD.HI.U32 R0, R7, UR10, RZ ;  /* 0x0000000a07006c27 */ /* 0x000fe2000f8e00ff */
[----:B------:R-:W-:-:S13]  /*35b0*/  PLOP3.LUT P6, PT, PT, PT, UP2, 0x80, 0x0 ;  /* 0x000000000000781c */ /* 0x000fda0003fcf028 */
[----:B------:R-:W-:-:S07]  /*35c0*/  @P6 SHF.R.U32.HI R7, RZ, UR11, R0 ;  /* 0x0000000bff076c19 */ /* 0x000fce0008011600 */
.L_x_10450:
[----:B------:R-:W-:Y:S05]  /*35d0*/  BSYNC B0 ;  /* 0x0000000000007941 */ /* 0x000fea0003800000 */
.L_x_10448:
[----:B------:R-:W-:-:S04]  /*35e0*/  IMAD R7, R7, UR7, -R4 ;  /* 0x0000000707077c24 */ /* 0x000fc8000f8e0a04 */
[----:B------:R-:W-:-:S05]  /*35f0*/  IMAD.IADD R7, R7, 0x1, -R16 ;  /* 0x0000000107077824 */ /* 0x000fca00078e0a10 */
[----:B------:R-:W-:Y:S02]  /*3600*/  VIMNMX R20, R20, R7, !PT ;  /* 0x0000000714147248 */ /* 0x000fe40007fe0100 */
[----:B------:R-:W-:-:S07]  /*3610*/  VIADDMNMX R5, R7, UR7, R5, PT ;  /* 0x0000000707057c46 */ /* 0x000fce000b800105 */
.L_x_10447:
[----:B------:R-:W-:Y:S01]  /*3620*/  ISETP.GT.AND P2, PT, R20, 0x1, !P2 ;  /* 0x000000011400780c */ /* 0x000fe20005744270 */
[----:B------:R-:W-:Y:S01]  /*3630*/  ULDC UR33, c[0x0][0x988] ;  /* 0x0002620000217ab9 */ /* 0x000fe20000000800 */
[C---:B------:R-:W-:Y:S01]  /*3640*/  LOP3.LUT P6, RZ, R10.reuse, 0x8, RZ, 0xc0, !PT ;  /* 0x000000080aff7812 */ /* 0x040fe200078cc0ff */
[----:B------:R-:W-:Y:S01]  /*3650*/  @UP0 ULDC UR10, c[0x0][0x44c] ;  /* 0x00011300000a0ab9 */ /* 0x000fe20000000800 */
[----:B------:R-:W-:Y:S01]  /*3660*/  ISETP.LT.OR P2, PT, R5, 0x2, P2 ;  /* 0x000000020500780c */ /* 0x000fe20001741670 */
[----:B------:R-:W-:Y:S01]  /*3670*/  UIMAD.WIDE.U32 UR10, UR40, UR10, URZ ;  /* 0x0000000a280a72a5 */ /* 0x000fe2000f8e003f */
[----:B------:R-:W-:Y:S01]  /*3680*/  FMNMX.FTZ R7, R3, R25, !PT ;  /* 0x0000001903077209 */ /* 0x000fe20007810000 */
[----:B------:R-:W-:Y:S01]  /*3690*/  @UP0 ULDC UR15, c[0x0][0x450] ;  /* 0x00011400000f0ab9 */ /* 0x000fe20000000800 */
[----:B------:R-:W-:Y:S01]  /*36a0*/  FSEL R27, R27, -INF , !P2 ;  /* 0xff8000001b1b7808 */ /* 0x000fe20005000000 */
[----:B------:R-:W-:Y:S01]  /*36b0*/  UMOV UR14, UR40 ;  /* 0x00000028000e7c82 */ /* 0x000fe20008000000 */
[----:B------:R-:W-:Y:S01]  /*36c0*/  LOP3.LUT P2, RZ, R10, 0x2, RZ, 0xc0, !PT ;  /* 0x000000020aff7812 */ /* 0x000fe2000784c0ff */
[----:B------:R-:W-:Y:S01]  /*36d0*/  @UP0 USHF.R.U32.HI UR14, URZ, UR15, UR11 ;  /* 0x0000000f3f0e0299 */ /* 0x000fe2000801160b */
[----:B------:R-:W-:Y:S01]  /*36e0*/  FMNMX.FTZ R0, R28, R7, !PT ;  /* 0x000000071c007209 */ /* 0x000fe20007810000 */
[----:B------:R-:W-:Y:S01]  /*36f0*/  VIADD R2, R2, 0xfffffffe ;  /* 0xfffffffe02027836 */ /* 0x000fe20000000000 */
[----:B------:R-:W-:Y:S01]  /*3700*/  ISETP.GT.AND P2, PT, R20, 0x8, !P2 ;  /* 0x000000081400780c */ /* 0x000fe20005744270 */
[----:B------:R-:W-:Y:S01]  /*3710*/  UIADD3 UR55, UR55, UR14, URZ ;  /* 0x0000000e37377290 */ /* 0x000fe2000fffe03f */
[----:B------:R-:W-:-:S02]  /*3720*/  FMNMX.FTZ R7, R29, R0, !PT ;  /* 0x000000001d077209 */ /* 0x000fc40007810000 */
[----:B------:R-:W-:Y:S01]  /*3730*/  ISETP.LT.OR P2, PT, R5, 0x9, P2 ;  /* 0x000000090500780c */ /* 0x000fe20001741670 */
[----:B------:R-:W-:Y:S01]  /*3740*/  UIADD3 UR6, UR55, UR6, URZ ;  /* 0x0000000637067290 */ /* 0x000fe2000fffe03f */
        /* <DEDUP_REMOVED lines=12> */
[----:B------:R-:W-:Y:S02]  /*3810*/  LOP3.LUT P6, RZ, R10, 0x8000, RZ, 0xc0, !PT ;  /* 0x000080000aff7812 */ /* 0x000fe400078cc0ff */
        /* <DEDUP_REMOVED lines=17> */
[----:B------:R-:W-:Y:S02]  /*3930*/  ISETP.GT.AND P2, PT, R20, 0x19, !P2 ;  /* 0x000000191400780c */ /* 0x000fe40005744270 */
[----:B------:R-:W-:Y:S02]  /*3940*/  FMNMX.FTZ R0, R56, R7, !PT ;  /* 0x0000000738007209 */ /* 0x000fe40007810000 */
[----:B------:R-:W-:Y:S02]  /*3950*/  ISETP.LT.OR P2, PT, R5, 0x1a, P2 ;  /* 0x0000001a0500780c */ /* 0x000fe40001741670 */
[----:B------:R-:W-:Y:S02]  /*3960*/  FMNMX.FTZ R7, R57, R0, !PT ;  /* 0x0000000039077209 */ /* 0x000fe40007810000 */
        /* <DEDUP_REMOVED lines=31> */
[C---:B------:R-:W-:Y:S02]  /*3b60*/  ISETP.GT.AND P2, PT, R20.reuse, 0x30, !P2 ;  /* 0x000000301400780c */ /* 0x040fe40005744270 */
[----:B------:R-:W-:Y:S02]  /*3b70*/  FMNMX.FTZ R4, R85, R0, !PT ;  /* 0x0000000055047209 */ /* 0x000fe40007810000 */
[----:B------:R-:W-:Y:S02]  /*3b80*/  ISETP.LT.OR P2, PT, R5, 0x31, P2 ;  /* 0x000000310500780c */ /* 0x000fe40001741670 */
[----:B------:R-:W-:Y:S01]  /*3b90*/  ISETP.GT.AND P3, PT, R20, 0x70, !P3 ;  /* 0x000000701400780c */ /* 0x000fe20005f64270 */
[----:B------:R-:W0:Y:S01]  /*3ba0*/  SHFL.BFLY PT, R7, R4, 0x2, 0x1f ;  /* 0x0c401f0004077f89 */ /* 0x000e2200000e0000 */
[----:B------:R-:W-:Y:S02]  /*3bb0*/  FSEL R50, R50, -INF , !P2 ;  /* 0xff80000032327808 */ /* 0x000fe40005000000 */
[----:B------:R-:W-:-:S02]  /*3bc0*/  LOP3.LUT P2, RZ, R10, 0x20000, RZ, 0xc0, !PT ;  /* 0x000200000aff7812 */ /* 0x000fc4000784c0ff */
[C---:B------:R-:W-:Y:S02]  /*3bd0*/  ISETP.GT.AND P4, PT, R20.reuse, 0x71, !P4 ;  /* 0x000000711400780c */ /* 0x040fe40006784270 */
[C---:B------:R-:W-:Y:S02]  /*3be0*/  ISETP.GT.AND P2, PT, R20.reuse, 0x31, !P2 ;  /* 0x000000311400780c */ /* 0x040fe40005744270 */
[----:B------:R-:W-:Y:S02]  /*3bf0*/  ISETP.GT.AND P5, PT, R20, 0x78, !P5 ;  /* 0x000000781400780c */ /* 0x000fe40006fa4270 */
[C---:B------:R-:W-:Y:S02]  /*3c00*/  ISETP.LT.OR P2, PT, R5.reuse, 0x32, P2 ;  /* 0x000000320500780c */ /* 0x040fe40001741670 */
[----:B------:R-:W-:Y:S02]  /*3c10*/  ISETP.LT.OR P3, PT, R5, 0x71, P3 ;  /* 0x000000710500780c */ /* 0x000fe40001f61670 */
[----:B------:R-:W-:-:S02]  /*3c20*/  FSEL R51, R51, -INF , !P2 ;  /* 0xff80000033337808 */ /* 0x000fc40005000000 */
[----:B------:R-:W-:Y:S02]  /*3c30*/  LOP3.LUT P2, RZ, R10, 0x10000, RZ, 0xc0, !PT ;  /* 0x000100000aff7812 */ /* 0x000fe4000784c0ff */
[C---:B------:R-:W-:Y:S02]  /*3c40*/  ISETP.LT.OR P4, PT, R5.reuse, 0x72, P4 ;  /* 0x000000720500780c */ /* 0x040fe40002781670 */
[----:B------:R-:W-:Y:S02]  /*3c50*/  ISETP.GT.AND P2, PT, R20, 0x38, !P2 ;  /* 0x000000381400780c */ /* 0x000fe40005744270 */
[----:B------:R-:W-:Y:S02]  /*3c60*/  FSEL R82, R82, -INF , !P3 ;  /* 0xff80000052527808 */ /* 0x000fe40005800000 */
[----:B------:R-:W-:Y:S02]  /*3c70*/  ISETP.LT.OR P2, PT, R5, 0x39, P2 ;  /* 0x000000390500780c */ /* 0x000fe40001741670 */
[----:B0-----:R-:W-:-:S02]  /*3c80*/  FMNMX.FTZ R7, R4, R7, !PT ;  /* 0x0000000704077209 */ /* 0x001fc40007810000 */
[----:B------:R-:W-:Y:S02]  /*3c90*/  FSEL R54, R54, -INF , !P2 ;  /* 0xff80000036367808 */ /* 0x000fe40005000000 */
[----:B------:R-:W-:Y:S01]  /*3ca0*/  ISETP.GT.AND P2, PT, R20, 0x39, !P6 ;  /* 0x000000391400780c */ /* 0x000fe20007744270 */
[----:B------:R-:W0:Y:S01]  /*3cb0*/  SHFL.BFLY PT, R0, R7, 0x1, 0x1f ;  /* 0x0c201f0007007f89 */ /* 0x000e2200000e0000 */
[----:B------:R-:W-:Y:S02]  /*3cc0*/  LOP3.LUT P6, RZ, R10, 0x10, RZ, 0xc0, !PT ;  /* 0x000000100aff7812 */ /* 0x000fe400078cc0ff */
[C---:B------:R-:W-:Y:S02]  /*3cd0*/  ISETP.LT.OR P2, PT, R5.reuse, 0x3a, P2 ;  /* 0x0000003a0500780c */ /* 0x040fe40001741670 */
[----:B------:R-:W-:Y:S02]  /*3ce0*/  ISETP.LT.OR P5, PT, R5, 0x79, P5 ;  /* 0x000000790500780c */ /* 0x000fe40002fa1670 */
[----:B------:R-:W-:-:S02]  /*3cf0*/  FSEL R55, R55, -INF , !P2 ;  /* 0xff80000037377808 */ /* 0x000fc40005000000 */
[----:B------:R-:W-:Y:S02]  /*3d00*/  LOP3.LUT P2, RZ, R10, 0x4000, RZ, 0xc0, !PT ;  /* 0x000040000aff7812 */ /* 0x000fe4000784c0ff */
[----:B------:R-:W-:Y:S02]  /*3d10*/  FSEL R83, R83, -INF , !P4 ;  /* 0xff80000053537808 */ /* 0x000fe40006000000 */
[----:B------:R-:W-:Y:S02]  /*3d20*/  ISETP.GT.AND P2, PT, R20, 0x40, !P2 ;  /* 0x000000401400780c */ /* 0x000fe40005744270 */
[----:B------:R-:W-:Y:S02]  /*3d30*/  FSEL R86, R86, -INF , !P5 ;  /* 0xff80000056567808 */ /* 0x000fe40006800000 */
        /* <DEDUP_REMOVED lines=8> */
[----:B------:R-:W-:-:S04]  /*3dc0*/  LOP3.LUT P2, RZ, R10, 0x1000, RZ, 0xc0, !PT ;  /* 0x000010000aff7812 */ /* 0x000fc8000784c0ff */
[----:B------:R-:W-:-:S04]  /*3dd0*/  ISETP.GT.AND P2, PT, R20, 0x48, !P2 ;  /* 0x000000481400780c */ /* 0x000fc80005744270 */
        /* <DEDUP_REMOVED lines=34> */
[----:B------:R-:W-:-:S04]  /*4000*/  FSETP.NEU.FTZ.AND P2, PT, R0, -INF , PT ;  /* 0xff8000000000780b */ /* 0x000fc80003f5d000 */
[----:B------:R-:W-:Y:S02]  /*4010*/  FSEL R90, R90, RZ, P2 ;  /* 0x000000ff5a5a7208 */ /* 0x000fe40001000000 */
[----:B------:R-:W-:Y:S02]  /*4020*/  ISETP.GT.AND P2, PT, R20, RZ, !P6 ;  /* 0x000000ff1400720c */ /* 0x000fe40007744270 */
[----:B------:R-:W-:Y:S01]  /*4030*/  LOP3.LUT P6, RZ, R10, 0x8000000, RZ, 0xc0, !PT ;  /* 0x080000000aff7812 */ /* 0x000fe200078cc0ff */
[--C-:B------:R-:W-:Y:S01]  /*4040*/  FFMA.FTZ R8, R3, UR33, -R90.reuse ;  /* 0x0000002103087c23 */ /* 0x100fe2000801085a */
[----:B------:R-:W-:Y:S01]  /*4050*/  ISETP.LT.OR P2, PT, R5, 0x1, P2 ;  /* 0x000000010500780c */ /* 0x000fe20001741670 */
[--C-:B------:R-:W-:Y:S01]  /*4060*/  FFMA.FTZ R11, R29, UR33, -R90.reuse ;  /* 0x000000211d0b7c23 */ /* 0x100fe2000801085a */
[----:B------:R-:W-:Y:S01]  /*4070*/  ISETP.GT.AND P6, PT, R20, 0x79, !P6 ;  /* 0x000000791400780c */ /* 0x000fe200077c4270 */
[--C-:B------:R-:W-:Y:S01]  /*4080*/  FFMA.FTZ R4, R32, UR33, -R90.reuse ;  /* 0x0000002120047c23 */ /* 0x100fe2000801085a */
[----:B------:R-:W-:Y:S01]  /*4090*/  FSEL R88, R26, -INF , !P2 ;  /* 0xff8000001a587808 */ /* 0x000fe20005000000 */
[--C-:B------:R-:W-:Y:S01]  /*40a0*/  FFMA.FTZ R9, R25, UR33, -R90.reuse ;  /* 0x0000002119097c23 */ /* 0x100fe2000801085a */
[----:B------:R-:W-:Y:S01]  /*40b0*/  LOP3.LUT P2, RZ, R10, 0x4000000, RZ, 0xc0, !PT ;  /* 0x040000000aff7812 */ /* 0x000fe2000784c0ff */
[--C-:B------:R-:W-:Y:S01]  /*40c0*/  FFMA.FTZ R10, R28, UR33, -R90.reuse ;  /* 0x000000211c0a7c23 */ /* 0x100fe2000801085a */
[----:B------:R-:W-:Y:S01]  /*40d0*/  FMNMX.FTZ R3, R88, R27, !PT ;  /* 0x0000001b58037209 */ /* 0x000fe20007810000 */
[----:B------:R-:W-:Y:S01]  /*40e0*/  MUFU.EX2 R8, R8 ;  /* 0x0000000800087308 */ /* 0x000fe20000000800 */
[----:B------:R-:W-:Y:S01]  /*40f0*/  ISETP.GT.AND P2, PT, R20, 0x69, !P2 ;  /* 0x000000691400780c */ /* 0x000fe20005744270 */
[--C-:B------:R-:W-:Y:S01]  /*4100*/  FFMA.FTZ R25, R44, UR33, -R90.reuse ;  /* 0x000000212c197c23 */ /* 0x100fe2000801085a */
[----:B------:R-:W-:Y:S01]  /*4110*/  FMNMX.FTZ R6, R30, R3, !PT ;  /* 0x000000031e067209 */ /* 0x000fe20007810000 */
[--C-:B------:R-:W-:Y:S01]  /*4120*/  FFMA.FTZ R44, R60, UR33, -R90.reuse ;  /* 0x000000213c2c7c23 */ /* 0x100fe2000801085a */
[----:B------:R-:W-:Y:S01]  /*4130*/  ISETP.LT.OR P2, PT, R5, 0x6a, P2 ;  /* 0x0000006a0500780c */ /* 0x000fe20001741670 */
[--C-:B------:R-:W-:Y:S01]  /*4140*/  FFMA.FTZ R48, R48, UR33, -R90.reuse ;  /* 0x0000002130307c23 */ /* 0x100fe2000801085a */
[----:B------:R-:W-:Y:S01]  /*4150*/  FMNMX.FTZ R3, R31, R6, !PT ;  /* 0x000000061f037209 */ /* 0x000fe20007810000 */
[----:B------:R-:W0:Y:S01]  /*4160*/  MUFU.EX2 R9, R9 ;  /* 0x0000000900097308 */ /* 0x000e220000000800 */
[----:B------:R-:W-:Y:S01]  /*4170*/  FSEL R79, R79, -INF , !P2 ;  /* 0xff8000004f4f7808 */ /* 0x000fe20005000000 */
        /* <DEDUP_REMOVED lines=24> */
[----:B------:R-:W-:Y:S01]  /*4300*/  FFMA.FTZ R37, R85, UR33, -R90 ;  /* 0x0000002155257c23 */ /* 0x000fe2000801085a */
        /* <DEDUP_REMOVED lines=14> */
[--C-:B------:R-:W-:Y:S01]  /*43f0*/  FFMA.FTZ R6, R49, UR33, -R90.reuse ;  /* 0x0000002131067c23 */ /* 0x100fe2000801085a */
[----:B------:R-:W-:Y:S01]  /*4400*/  FFMA.FTZ R49, R61, UR33, -R90 ;  /* 0x000000213d317c23 */ /* 0x000fe2000801085a */
[----:B------:R2:W-:Y:S01]  /*4410*/  MUFU.EX2 R3, R48 ;  /* 0x0000003000037308 */ /* 0x0005e20000000800 */
[----:B------:R-:W-:-:S04]  /*4420*/  FMNMX.FTZ R24, R66, R7, !PT ;  /* 0x0000000742187209 */ /* 0x000fc80007810000 */
[----:B------:R-:W-:-:S03]  /*4430*/  FMNMX.FTZ R7, R67, R24, !PT ;  /* 0x0000001843077209 */ /* 0x000fc60007810000 */
[----:B------:R-:W-:Y:S01]  /*4440*/  MUFU.EX2 R21, R21 ;  /* 0x0000001500157308 */ /* 0x000fe20000000800 */
[----:B------:R-:W-:Y:S01]  /*4450*/  FMNMX.FTZ R24, R70, R7, !PT ;  /* 0x0000000746187209 */ /* 0x000fe20007810000 */
[----:B--2---:R-:W-:-:S03]  /*4460*/  FFMA.FTZ R48, R64, UR33, -R90 ;  /* 0x0000002140307c23 */ /* 0x004fc6000801085a */
[----:B------:R-:W-:Y:S01]  /*4470*/  FMNMX.FTZ R29, R71, R24, !PT ;  /* 0x00000018471d7209 */ /* 0x000fe20007810000 */
[--C-:B------:R-:W-:Y:S01]  /*4480*/  FFMA.FTZ R24, R53, UR33, -R90.reuse ;  /* 0x0000002135187c23 */ /* 0x100fe2000801085a */
[----:B------:R-:W-:Y:S01]  /*4490*/  FFMA.FTZ R53, R65, UR33, -R90 ;  /* 0x0000002141357c23 */ /* 0x000fe2000801085a */
[----:B------:R2:W-:Y:S01]  /*44a0*/  MUFU.EX2 R7, R52 ;  /* 0x0000003400077308 */ /* 0x0005e20000000800 */
[----:B------:R-:W-:-:S04]  /*44b0*/  FMNMX.FTZ R28, R74, R29, !PT ;  /* 0x0000001d4a1c7209 */ /* 0x000fc80007810000 */
[----:B------:R-:W-:Y:S01]  /*44c0*/  FMNMX.FTZ R29, R75, R28, !PT ;  /* 0x0000001c4b1d7209 */ /* 0x000fe20007810000 */
[--C-:B------:R-:W-:Y:S02]  /*44d0*/  FFMA.FTZ R28, R56, UR33, -R90.reuse ;  /* 0x00000021381c7c23 */ /* 0x100fe4000801085a */
[----:B------:R-:W-:Y:S01]  /*44e0*/  MUFU.EX2 R25, R25 ;  /* 0x0000001900197308 */ /* 0x000fe20000000800 */
[----:B------:R-:W-:Y:S01]  /*44f0*/  FMNMX.FTZ R20, R78, R29, !PT ;  /* 0x0000001d4e147209 */ /* 0x000fe20007810000 */
[----:B--2---:R-:W-:-:S03]  /*4500*/  FFMA.FTZ R52, R68, UR33, -R90 ;  /* 0x0000002144347c23 */ /* 0x004fc6000801085a */
        /* <DEDUP_REMOVED lines=13> */
[----:B--2---:R-:W-:Y:S01]  /*45e0*/  FMNMX.FTZ R32, R20, R5, !PT ;  /* 0x0000000514207209 */ /* 0x004fe20007810000 */
[----:B------:R-:W-:-:S04]  /*45f0*/  FFMA.FTZ R20, R80, UR33, -R90 ;  /* 0x0000002150147c23 */ /* 0x000fc8000801085a */
[----:B------:R-:W2:Y:S02]  /*4600*/  SHFL.BFLY PT, R5, R32, 0x1, 0x1f ;  /* 0x0c201f0020057f89 */ /* 0x000ea400000e0000 */
[----:B------:R-:W-:Y:S08]  /*4610*/  MUFU.EX2 R49, R49 ;  /* 0x0000003100317308 */ /* 0x000ff00000000800 */
[----:B------:R-:W-:Y:S08]  /*4620*/  MUFU.EX2 R48, R48 ;  /* 0x0000003000307308 */ /* 0x000ff00000000800 */
[----:B------:R-:W-:Y:S01]  /*4630*/  MUFU.EX2 R53, R53 ;  /* 0x0000003500357308 */ /* 0x000fe20000000800 */
[----:B--2---:R-:W-:-:S07]  /*4640*/  FMNMX.FTZ R5, R32, R5, !PT ;  /* 0x0000000520057209 */ /* 0x004fce0007810000 */
[----:B------:R-:W-:Y:S01]  /*4650*/  MUFU.EX2 R52, R52 ;  /* 0x0000003400347308 */ /* 0x000fe20000000800 */
[----:B------:R-:W-:Y:S01]  /*4660*/  FFMA.FTZ R32, R84, UR33, -R90 ;  /* 0x0000002154207c23 */ /* 0x000fe2000801085a */
[C---:B------:R-:W-:Y:S01]  /*4670*/  FSETP.NEU.FTZ.AND P2, PT, R5.reuse, -INF , PT ;  /* 0xff8000000500780b */ /* 0x040fe20003f5d000 */
[----:B------:R-:W-:-:S05]  /*4680*/  FMUL.FTZ R56, R5, UR33 ;  /* 0x0000002105387c20 */ /* 0x000fca0008410000 */
[----:B------:R-:W-:Y:S01]  /*4690*/  MUFU.EX2 R57, R57 ;  /* 0x0000003900397308 */ /* 0x000fe20000000800 */
[----:B------:R-:W-:Y:S02]  /*46a0*/  FSEL R56, R56, RZ, P2 ;  /* 0x000000ff38387208 */ /* 0x000fe40001000000 */
[----:B------:R-:W-:-:S03]  /*46b0*/  PLOP3.LUT P2, PT, PT, PT, UP1, 0x40, 0x0 ;  /* 0x000000000000781c */ /* 0x000fc60003f4e818 */
[--C-:B------:R-:W-:Y:S01]  /*46c0*/  FFMA.FTZ R88, R88, UR33, -R56.reuse ;  /* 0x0000002158587c23 */ /* 0x100fe20008010838 */
        /* <DEDUP_REMOVED lines=12> */
[----:B------:R-:W3:Y:S01]  /*4790*/  MUFU.EX2 R88, R88 ;  /* 0x0000005800587308 */ /* 0x000ee20000000800 */
[--C-:B--2---:R-:W-:Y:S01]  /*47a0*/  FFMA.FTZ R60, R46, UR33, -R56.reuse ;  /* 0x000000212e3c7c23 */ /* 0x104fe20008010838 */
[--C-:B------:R-:W-:Y:S01]  /*47b0*/  FFMA.FTZ R46, R55, UR33, -R56.reuse ;  /* 0x00000021372e7c23 */ /* 0x100fe20008010838 */
[----:B0-----:R-:W-:Y:S01]  /*47c0*/  FADD.FTZ R55, R8, R9 ;  /* 0x0000000908377221 */ /* 0x001fe20000010000 */
[----:B------:R-:W-:Y:S01]  /*47d0*/  F2FP.F16.F32.PACK_AB R8, R9, R8 ;  /* 0x000000080908723e */ /* 0x000fe200000000ff */
[--C-:B------:R-:W-:Y:S01]  /*47e0*/  FFMA.FTZ R42, R42, UR33, -R56.reuse ;  /* 0x000000212a2a7c23 */ /* 0x100fe20008010838 */
[--C-:B------:R-:W-:Y:S01]  /*47f0*/  FFMA.FTZ R39, R54, UR33, -R56.reuse ;  /* 0x0000002136277c23 */ /* 0x100fe20008010838 */
[--C-:B------:R-:W-:Y:S01]  /*4800*/  FFMA.FTZ R54, R63, UR33, -R56.reuse ;  /* 0x000000213f367c23 */ /* 0x100fe20008010838 */
[----:B------:R0:W2:Y:S01]  /*4810*/  MUFU.EX2 R64, R61 ;  /* 0x0000003d00407308 */ /* 0x0000a20000000800 */
[--C-:B------:R-:W-:Y:S01]  /*4820*/  FFMA.FTZ R43, R43, UR33, -R56.reuse ;  /* 0x000000212b2b7c23 */ /* 0x100fe20008010838 */
[--C-:B------:R-:W-:Y:S01]  /*4830*/  FFMA.FTZ R74, R74, UR33, -R56.reuse ;  /* 0x000000214a4a7c23 */ /* 0x100fe20008010838 */
[--C-:B------:R-:W-:Y:S01]  /*4840*/  FFMA.FTZ R75, R75, UR33, -R56.reuse ;  /* 0x000000214b4b7c23 */ /* 0x100fe20008010838 */
[--C-:B------:R-:W-:Y:S01]  /*4850*/  FFMA.FTZ R78, R78, UR33, -R56.reuse ;  /* 0x000000214e4e7c23 */ /* 0x100fe20008010838 */
[--C-:B------:R-:W-:Y:S01]  /*4860*/  FFMA.FTZ R79, R79, UR33, -R56.reuse ;  /* 0x000000214f4f7c23 */ /* 0x100fe20008010838 */
[--C-:B------:R-:W-:Y:S01]  /*4870*/  FFMA.FTZ R82, R82, UR33, -R56.reuse ;  /* 0x0000002152527c23 */ /* 0x100fe20008010838 */
[--C-:B------:R-:W-:Y:S01]  /*4880*/  FFMA.FTZ R83, R83, UR33, -R56.reuse ;  /* 0x0000002153537c23 */ /* 0x100fe20008010838 */
[----:B------:R-:W4:Y:S01]  /*4890*/  MUFU.EX2 R69, R68 ;  /* 0x0000004400457308 */ /* 0x000f220000000800 */
[--C-:B0-----:R-:W-:Y:S01]  /*48a0*/  FFMA.FTZ R61, R47, UR33, -R56.reuse ;  /* 0x000000212f3d7c23 */ /* 0x101fe20008010838 */
[--C-:B------:R-:W-:Y:S01]  /*48b0*/  FFMA.FTZ R47, R58, UR33, -R56.reuse ;  /* 0x000000213a2f7c23 */ /* 0x100fe20008010838 */
[----:B-1----:R-:W-:Y:S01]  /*48c0*/  FADD.FTZ R58, R10, R55 ;  /* 0x000000370a3a7221 */ /* 0x002fe20000010000 */
[----:B---3--:R-:W-:Y:S01]  /*48d0*/  FADD.FTZ R9, R88, R65 ;  /* 0x0000004158097221 */ /* 0x008fe20000010000 */
[----:B------:R-:W-:Y:S01]  /*48e0*/  FFMA.FTZ R55, R66, UR33, -R56 ;  /* 0x0000002142377c23 */ /* 0x000fe20008010838 */
[C---:B------:R-:W-:Y:S01]  /*48f0*/  F2FP.F16.F32.PACK_AB R10, R11.reuse, R10 ;  /* 0x0000000a0b0a723e */ /* 0x040fe200000000ff */
[----:B------:R-:W-:Y:S01]  /*4900*/  FADD.FTZ R59, R11, R58 ;  /* 0x0000003a0b3b7221 */ /* 0x000fe20000010000 */
[----:B------:R-:W0:Y:S01]  /*4910*/  MUFU.EX2 R27, R27 ;  /* 0x0000001b001b7308 */ /* 0x000e220000000800 */
[----:B--2---:R-:W-:Y:S01]  /*4920*/  FADD.FTZ R62, R64, R9 ;  /* 0x00000009403e7221 */ /* 0x004fe20000010000 */
[----:B------:R-:W-:Y:S01]  /*4930*/  F2FP.F16.F32.PACK_AB R9, R65, R88 ;  /* 0x000000584109723e */ /* 0x000fe200000000ff */
[----:B------:R-:W-:Y:S01]  /*4940*/  FADD.FTZ R66, R4, R59 ;  /* 0x0000003b04427221 */ /* 0x000fe20000010000 */
[--C-:B------:R-:W-:Y:S01]  /*4950*/  FFMA.FTZ R58, R67, UR33, -R56.reuse ;  /* 0x00000021433a7c23 */ /* 0x100fe20008010838 */
[--C-:B------:R-:W-:Y:S01]  /*4960*/  FFMA.FTZ R59, R70, UR33, -R56.reuse ;  /* 0x00000021463b7c23 */ /* 0x100fe20008010838 */
[----:B------:R-:W-:Y:S01]  /*4970*/  FFMA.FTZ R86, R86, UR33, -R56 ;  /* 0x0000002156567c23 */ /* 0x000fe20008010838 */
[----:B------:R-:W-:Y:S01]  /*4980*/  FADD.FTZ R63, R13, R66 ;  /* 0x000000420d3f7221 */ /* 0x000fe20000010000 */
[----:B------:R-:W1:Y:S01]  /*4990*/  MUFU.EX2 R30, R30 ;  /* 0x0000001e001e7308 */ /* 0x000e620000000800 */
[C---:B----4-:R-:W-:Y:S01]  /*49a0*/  FADD.FTZ R62, R69.reuse, R62 ;  /* 0x0000003e453e7221 */ /* 0x050fe20000010000 */
[----:B------:R-:W-:Y:S01]  /*49b0*/  F2FP.F16.F32.PACK_AB R11, R69, R64 ;  /* 0x00000040450b723e */ /* 0x000fe200000000ff */
[----:B------:R-:W-:Y:S01]  /*49c0*/  FADD.FTZ R64, R12, R63 ;  /* 0x0000003f0c407221 */ /* 0x000fe20000010000 */
[----:B------:R-:W-:-:S03]  /*49d0*/  FFMA.FTZ R87, R87, UR33, -R56 ;  /* 0x0000002157577c23 */ /* 0x000fc60008010838 */
[----:B------:R-:W-:Y:S01]  /*49e0*/  FADD.FTZ R65, R15, R64 ;  /* 0x000000400f417221 */ /* 0x000fe20000010000 */
[----:B------:R-:W2:Y:S01]  /*49f0*/  MUFU.EX2 R31, R31 ;  /* 0x0000001f001f7308 */ /* 0x000ea20000000800 */
[----:B0-----:R-:W-:Y:S01]  /*4a00*/  FADD.FTZ R63, R27, R62 ;  /* 0x0000003e1b3f7221 */ /* 0x001fe20000010000 */
[----:B------:R0:W-:Y:S01]  /*4a10*/  STSM.16.M88.4 [R17+0x21800], R8 ;  /* 0x0218000811007844 */ /* 0x0001e20000000200 */
[----:B------:R-:W-:Y:S01]  /*4a20*/  FADD.FTZ R66, R14, R65 ;  /* 0x000000410e427221 */ /* 0x000fe20000010000 */
[----:B------:R-:W-:-:S03]  /*4a30*/  FFMA.FTZ R62, R71, UR33, -R56 ;  /* 0x00000021473e7c23 */ /* 0x000fc60008010838 */
[----:B------:R-:W-:Y:S01]  /*4a40*/  FADD.FTZ R66, R21, R66 ;  /* 0x0000004215427221 */ /* 0x000fe20000010000 */
[----:B------:R-:W3:Y:S01]  /*4a50*/  MUFU.EX2 R38, R38 ;  /* 0x0000002600267308 */ /* 0x000ee20000000800 */
[----:B-1----:R-:W-:Y:S02]  /*4a60*/  FADD.FTZ R64, R30, R63 ;  /* 0x0000003f1e407221 */ /* 0x002fe40000010000 */
[----:B------:R-:W-:-:S04]  /*4a70*/  FADD.FTZ R65, R25, R66 ;  /* 0x0000004219417221 */ /* 0x000fc80000010000 */
[----:B------:R-:W-:Y:S01]  /*4a80*/  FADD.FTZ R66, R26, R65 ;  /* 0x000000411a427221 */ /* 0x000fe20000010000 */
[----:B------:R-:W1:Y:S01]  /*4a90*/  MUFU.EX2 R42, R42 ;  /* 0x0000002a002a7308 */ /* 0x000e620000000800 */
[----:B--2---:R-:W-:Y:S01]  /*4aa0*/  FADD.FTZ R63, R31, R64 ;  /* 0x000000401f3f7221 */ /* 0x004fe20000010000 */
[----:B0-----:R-:W-:Y:S01]  /*4ab0*/  F2FP.F16.F32.PACK_AB R8, R13, R4 ;  /* 0x000000040d08723e */ /* 0x001fe200000000ff */
[----:B------:R-:W-:Y:S01]  /*4ac0*/  FADD.FTZ R65, R3, R66 ;  /* 0x0000004203417221 */ /* 0x000fe20000010000 */
[----:B------:R-:W-:Y:S02]  /*4ad0*/  F2FP.F16.F32.PACK_AB R10, R15, R12 ;  /* 0x0000000c0f0a723e */ /* 0x000fe400000000ff */
[----:B------:R-:W-:Y:S01]  /*4ae0*/  F2FP.F16.F32.PACK_AB R12, R21, R14 ;  /* 0x0000000e150c723e */ /* 0x000fe200000000ff */
[----:B------:R-:W-:Y:S01]  /*4af0*/  FADD.FTZ R66, R6, R65 ;  /* 0x0000004106427221 */ /* 0x000fe20000010000 */
[----:B------:R-:W0:Y:S01]  /*4b00*/  MUFU.EX2 R43, R43 ;  /* 0x0000002b002b7308 */ /* 0x000e220000000800 */
[----:B---3--:R-:W-:Y:S01]  /*4b10*/  FADD.FTZ R63, R38, R63 ;  /* 0x0000003f263f7221 */ /* 0x008fe20000010000 */
[----:B------:R-:W-:Y:S01]  /*4b20*/  F2FP.F16.F32.PACK_AB R14, R26, R25 ;  /* 0x000000191a0e723e */ /* 0x000fe200000000ff */
[----:B------:R-:W-:Y:S01]  /*4b30*/  FADD.FTZ R15, R7, R66 ;  /* 0x00000042070f7221 */ /* 0x000fe20000010000 */
[----:B------:R-:W-:-:S02]  /*4b40*/  F2FP.F16.F32.PACK_AB R9, R30, R27 ;  /* 0x0000001b1e09723e */ /* 0x000fc400000000ff */
[----:B------:R-:W-:Y:S01]  /*4b50*/  F2FP.F16.F32.PACK_AB R11, R38, R31 ;  /* 0x0000001f260b723e */ /* 0x000fe200000000ff */
[----:B------:R-:W-:Y:S01]  /*4b60*/  FADD.FTZ R15, R24, R15 ;  /* 0x0000000f180f7221 */ /* 0x000fe20000010000 */
[----:B------:R-:W2:Y:S01]  /*4b70*/  MUFU.EX2 R60, R60 ;  /* 0x0000003c003c7308 */ /* 0x000ea20000000800 */
[----:B-1----:R-:W-:Y:S02]  /*4b80*/  FADD.FTZ R64, R42, R63 ;  /* 0x0000003f2a407221 */ /* 0x002fe40000010000 */
[----:B------:R-:W-:Y:S01]  /*4b90*/  FADD.FTZ R26, R28, R15 ;  /* 0x0000000f1c1a7221 */ /* 0x000fe20000010000 */
[----:B------:R1:W-:Y:S03]  /*4ba0*/  STSM.16.M88.4 [R22], R8 ;  /* 0x0000000816007844 */ /* 0x0003e60000000200 */
[----:B------:R-:W-:Y:S01]  /*4bb0*/  FADD.FTZ R21, R45, R26 ;  /* 0x0000001a2d157221 */ /* 0x000fe20000010000 */
[----:B------:R-:W3:Y:S01]  /*4bc0*/  MUFU.EX2 R61, R61 ;  /* 0x0000003d003d7308 */ /* 0x000ee20000000800 */
[----:B0-----:R-:W-:-:S02]  /*4bd0*/  FADD.FTZ R63, R43, R64 ;  /* 0x000000402b3f7221 */ /* 0x001fc40000010000 */
[----:B------:R-:W-:-:S04]  /*4be0*/  FADD.FTZ R26, R44, R21 ;  /* 0x000000152c1a7221 */ /* 0x000fc80000010000 */
[----:B------:R-:W-:Y:S01]  /*4bf0*/  FADD.FTZ R25, R49, R26 ;  /* 0x0000001a31197221 */ /* 0x000fe20000010000 */
[----:B------:R-:W0:Y:S01]  /*4c00*/  MUFU.EX2 R34, R34 ;  /* 0x0000002200227308 */ /* 0x000e220000000800 */
[----:B--2---:R-:W-:Y:S01]  /*4c10*/  FADD.FTZ R64, R60, R63 ;  /* 0x0000003f3c407221 */ /* 0x004fe20000010000 */
[----:B------:R-:W-:Y:S02]  /*4c20*/  F2FP.F16.F32.PACK_AB R26, R57, R52 ;  /* 0x00000034391a723e */ /* 0x000fe400000000ff */
[----:B-1----:R-:W-:Y:S01]  /*4c30*/  F2FP.F16.F32.PACK_AB R8, R6, R3 ;  /* 0x000000030608723e */ /* 0x002fe200000000ff */
[----:B------:R-:W-:Y:S01]  /*4c40*/  FADD.FTZ R6, R48, R25 ;  /* 0x0000001930067221 */ /* 0x000fe20000010000 */
[----:B------:R-:W-:Y:S02]  /*4c50*/  F2FP.F16.F32.PACK_AB R10, R24, R7 ;  /* 0x00000007180a723e */ /* 0x000fe400000000ff */
[----:B------:R-:W1:Y:S01]  /*4c60*/  MUFU.EX2 R35, R35 ;  /* 0x0000002300237308 */ /* 0x000e620000000800 */
[----:B---3--:R-:W-:Y:S01]  /*4c70*/  FADD.FTZ R13, R61, R64 ;  /* 0x000000403d0d7221 */ /* 0x008fe20000010000 */
[C---:B------:R-:W-:Y:S01]  /*4c80*/  FADD.FTZ R7, R53.reuse, R6 ;  /* 0x0000000635077221 */ /* 0x040fe20000010000 */
[----:B------:R-:W-:-:S03]  /*4c90*/  F2FP.F16.F32.PACK_AB R24, R53, R48 ;  /* 0x000000303518723e */ /* 0x000fc600000000ff */
[----:B------:R-:W-:Y:S02]  /*4ca0*/  FADD.FTZ R6, R52, R7 ;  /* 0x0000000734067221 */ /* 0x000fe40000010000 */
[----:B------:R-:W2:Y:S01]  /*4cb0*/  MUFU.EX2 R39, R39 ;  /* 0x0000002700277308 */ /* 0x000ea20000000800 */
[----:B0-----:R-:W-:Y:S01]  /*4cc0*/  FADD.FTZ R4, R34, R13 ;  /* 0x0000000d22047221 */ /* 0x001fe20000010000 */
[----:B------:R-:W-:Y:S01]  /*4cd0*/  FADD.FTZ R6, R57, R6 ;  /* 0x0000000639067221 */ /* 0x000fe20000010000 */
[----:B------:R-:W-:-:S05]  /*4ce0*/  F2FP.F16.F32.PACK_AB R13, R43, R42 ;  /* 0x0000002a2b0d723e */ /* 0x000fca00000000ff */
        /* <DEDUP_REMOVED lines=8> */
[----:B------:R-:W-:-:S03]  /*4d70*/  F2FP.F16.F32.PACK_AB R11, R46, R39 ;  /* 0x000000272e0b723e */ /* 0x000fc600000000ff */
[----:B------:R0:W-:Y:S01]  /*4d80*/  STSM.16.M88.4 [R19], R12 ;  /* 0x0000000c13007844 */ /* 0x0001e20000000200 */
[----:B------:R-:W3:Y:S01]  /*4d90*/  MUFU.EX2 R51, R51 ;  /* 0x0000003300337308 */ /* 0x000ee20000000800 */
[----:B-1----:R-:W-:Y:S02]  /*4da0*/  FADD.FTZ R21, R47, R4 ;  /* 0x000000042f157221 */ /* 0x002fe40000010000 */
[----:B------:R1:W-:Y:S05]  /*4db0*/  STSM.16.M88.4 [R18], R8 ;  /* 0x0000000812007844 */ /* 0x0003ea0000000200 */
[----:B------:R-:W4:Y:S01]  /*4dc0*/  MUFU.EX2 R54, R54 ;  /* 0x0000003600367308 */ /* 0x000f220000000800 */
[----:B--2---:R-:W-:Y:S01]  /*4dd0*/  FADD.FTZ R4, R50, R21 ;  /* 0x0000001532047221 */ /* 0x004fe20000010000 */
[----:B0-----:R-:W-:-:S06]  /*4de0*/  F2FP.F16.F32.PACK_AB R12, R45, R28 ;  /* 0x0000001c2d0c723e */ /* 0x001fcc00000000ff */
[----:B------:R-:W0:Y:S01]  /*4df0*/  MUFU.EX2 R55, R55 ;  /* 0x0000003700377308 */ /* 0x000e220000000800 */
[----:B---3--:R-:W-:Y:S01]  /*4e00*/  FADD.FTZ R3, R51, R4 ;  /* 0x0000000433037221 */ /* 0x008fe20000010000 */
[----:B------:R-:W-:Y:S02]  /*4e10*/  F2FP.F16.F32.PACK_AB R14, R49, R44 ;  /* 0x0000002c310e723e */ /* 0x000fe400000000ff */
[----:B------:R-:W-:-:S04]  /*4e20*/  F2FP.F16.F32.PACK_AB R13, R50, R47 ;  /* 0x0000002f320d723e */ /* 0x000fc800000000ff */
[----:B------:R-:W2:Y:S01]  /*4e30*/  MUFU.EX2 R58, R58 ;  /* 0x0000003a003a7308 */ /* 0x000ea20000000800 */
[C---:B----4-:R-:W-:Y:S01]  /*4e40*/  FADD.FTZ R4, R54.reuse, R3 ;  /* 0x0000000336047221 */ /* 0x050fe20000010000 */
[----:B------:R-:W-:-:S05]  /*4e50*/  F2FP.F16.F32.PACK_AB R15, R54, R51 ;  /* 0x00000033360f723e */ /* 0x000fca00000000ff */
[----:B------:R3:W-:Y:S01]  /*4e60*/  STSM.16.M88.4 [R17+0x27800], R12 ;  /* 0x0278000c11007844 */ /* 0x0007e20000000200 */
[----:B------:R-:W4:Y:S01]  /*4e70*/  MUFU.EX2 R59, R59 ;  /* 0x0000003b003b7308 */ /* 0x000f220000000800 */
[----:B0-----:R-:W-:-:S07]  /*4e80*/  FADD.FTZ R3, R55, R4 ;  /* 0x0000000437037221 */ /* 0x001fce0000010000 */
[----:B------:R-:W0:Y:S01]  /*4e90*/  MUFU.EX2 R62, R62 ;  /* 0x0000003e003e7308 */ /* 0x000e220000000800 */
[C---:B--2---:R-:W-:Y:S01]  /*4ea0*/  FADD.FTZ R4, R58.reuse, R3 ;  /* 0x000000033a047221 */ /* 0x044fe20000010000 */
[----:B------:R-:W-:-:S06]  /*4eb0*/  F2FP.F16.F32.PACK_AB R25, R58, R55 ;  /* 0x000000373a19723e */ /* 0x000fcc00000000ff */
[----:B------:R-:W2:Y:S01]  /*4ec0*/  MUFU.EX2 R56, R74 ;  /* 0x0000004a00387308 */ /* 0x000ea20000000800 */
[----:B----4-:R-:W-:-:S07]  /*4ed0*/  FADD.FTZ R3, R59, R4 ;  /* 0x000000043b037221 */ /* 0x010fce0000010000 */
[----:B------:R-:W4:Y:S01]  /*4ee0*/  MUFU.EX2 R29, R29 ;  /* 0x0000001d001d7308 */ /* 0x000f220000000800 */
[C---:B0-----:R-:W-:Y:S01]  /*4ef0*/  FADD.FTZ R3, R62.reuse, R3 ;  /* 0x000000033e037221 */ /* 0x041fe20000010000 */
[----:B------:R-:W-:-:S05]  /*4f00*/  F2FP.F16.F32.PACK_AB R27, R62, R59 ;  /* 0x0000003b3e1b723e */ /* 0x000fca00000000ff */
[----:B------:R3:W-:Y:S01]  /*4f10*/  STSM.16.M88.4 [R23], R24 ;  /* 0x0000001817007844 */ /* 0x0007e20000000200 */
[----:B------:R-:W0:Y:S01]  /*4f20*/  MUFU.EX2 R75, R75 ;  /* 0x0000004b004b7308 */ /* 0x000e220000000800 */
[----:B--2---:R-:W-:-:S07]  /*4f30*/  FADD.FTZ R4, R56, R3 ;  /* 0x0000000338047221 */ /* 0x004fce0000010000 */
[----:B------:R-:W2:Y:S01]  /*4f40*/  MUFU.EX2 R40, R40 ;  /* 0x0000002800287308 */ /* 0x000ea20000000800 */
[----:B----4-:R-:W-:-:S07]  /*4f50*/  FADD.FTZ R7, R29, R6 ;  /* 0x000000061d077221 */ /* 0x010fce0000010000 */
[----:B------:R-:W4:Y:S01]  /*4f60*/  MUFU.EX2 R78, R78 ;  /* 0x0000004e004e7308 */ /* 0x000f220000000800 */
[----:B0-----:R-:W-:-:S07]  /*4f70*/  FADD.FTZ R3, R75, R4 ;  /* 0x000000044b037221 */ /* 0x001fce0000010000 */
[----:B------:R-:W0:Y:S01]  /*4f80*/  MUFU.EX2 R36, R36 ;  /* 0x0000002400247308 */ /* 0x000e220000000800 */
[C---:B--2---:R-:W-:Y:S01]  /*4f90*/  FADD.FTZ R7, R40.reuse, R7 ;  /* 0x0000000728077221 */ /* 0x044fe20000010000 */
[----:B------:R-:W-:Y:S02]  /*4fa0*/  F2FP.F16.F32.PACK_AB R28, R40, R29 ;  /* 0x0000001d281c723e */ /* 0x000fe400000000ff */
[----:B------:R-:W-:-:S04]  /*4fb0*/  F2FP.F16.F32.PACK_AB R29, R75, R56 ;  /* 0x000000384b1d723e */ /* 0x000fc800000000ff */
[----:B------:R-:W2:Y:S01]  /*4fc0*/  MUFU.EX2 R31, R79 ;  /* 0x0000004f001f7308 */ /* 0x000ea20000000800 */
[----:B----4-:R-:W-:-:S07]  /*4fd0*/  FADD.FTZ R6, R78, R3 ;  /* 0x000000034e067221 */ /* 0x010fce0000010000 */
[----:B------:R-:W4:Y:S01]  /*4fe0*/  MUFU.EX2 R41, R41 ;  /* 0x0000002900297308 */ /* 0x000f220000000800 */
[----:B0-----:R-:W-:-:S07]  /*4ff0*/  FADD.FTZ R4, R36, R7 ;  /* 0x0000000724047221 */ /* 0x001fce0000010000 */
[----:B------:R-:W-:Y:S01]  /*5000*/  MUFU.EX2 R20, R20 ;  /* 0x0000001400147308 */ /* 0x000fe20000000800 */
[C---:B--2---:R-:W-:Y:S01]  /*5010*/  FADD.FTZ R7, R31.reuse, R6 ;  /* 0x000000061f077221 */ /* 0x044fe20000010000 */
[----:B------:R-:W-:-:S06]  /*5020*/  F2FP.F16.F32.PACK_AB R31, R31, R78 ;  /* 0x0000004e1f1f723e */ /* 0x000fcc00000000ff */
[----:B------:R-:W1:Y:S01]  /*5030*/  MUFU.EX2 R33, R33 ;  /* 0x0000002100217308 */ /* 0x000e620000000800 */
[C---:B----4-:R-:W-:Y:S01]  /*5040*/  F2FP.F16.F32.PACK_AB R30, R41.reuse, R36 ;  /* 0x00000024291e723e */ /* 0x050fe200000000ff */
[----:B------:R-:W-:-:S04]  /*5050*/  FADD.FTZ R3, R41, R4 ;  /* 0x0000000429037221 */ /* 0x000fc80000010000 */
[----:B------:R3:W-:Y:S02]  /*5060*/  STSM.16.M88.4 [R19+0x6000], R28 ;  /* 0x0060001c13007844 */ /* 0x0007e40000000200 */
[----:B------:R-:W0:Y:S08]  /*5070*/  MUFU.EX2 R32, R32 ;  /* 0x0000002000207308 */ /* 0x000e300000000800 */
[----:B------:R-:W2:Y:S01]  /*5080*/  MUFU.EX2 R37, R37 ;  /* 0x0000002500257308 */ /* 0x000ea20000000800 */
[----:B-1----:R-:W-:Y:S01]  /*5090*/  F2FP.F16.F32.PACK_AB R8, R33, R20 ;  /* 0x000000142108723e */ /* 0x002fe200000000ff */
[----:B------:R-:W-:-:S04]  /*50a0*/  FADD.FTZ R20, R20, R3 ;  /* 0x0000000314147221 */ /* 0x000fc80000010000 */
[----:B------:R-:W-:Y:S02]  /*50b0*/  FADD.FTZ R33, R33, R20 ;  /* 0x0000001421217221 */ /* 0x000fe40000010000 */
[----:B------:R-:W-:Y:S02]  /*50c0*/  MUFU.EX2 R82, R82 ;  /* 0x0000005200527308 */ /* 0x000fe40000000800 */
[----:B0-----:R-:W-:-:S06]  /*50d0*/  FADD.FTZ R4, R32, R33 ;  /* 0x0000002120047221 */ /* 0x001fcc0000010000 */
[----:B------:R-:W0:Y:S01]  /*50e0*/  MUFU.EX2 R83, R83 ;  /* 0x0000005300537308 */ /* 0x000e220000000800 */
[C---:B--2---:R-:W-:Y:S01]  /*50f0*/  F2FP.F16.F32.PACK_AB R10, R37.reuse, R32 ;  /* 0x00000020250a723e */ /* 0x044fe200000000ff */
[----:B------:R-:W-:-:S06]  /*5100*/  FADD.FTZ R4, R37, R4 ;  /* 0x0000000425047221 */ /* 0x000fcc0000010000 */
[----:B------:R-:W-:Y:S08]  /*5110*/  MUFU.EX2 R86, R86 ;  /* 0x0000005600567308 */ /* 0x000ff00000000800 */
[----:B------:R-:W1:Y:S01]  /*5120*/  MUFU.EX2 R87, R87 ;  /* 0x0000005700577308 */ /* 0x000e620000000800 */
[----:B0-----:R-:W-:Y:S01]  /*5130*/  F2FP.F16.F32.PACK_AB R9, R83, R82 ;  /* 0x000000525309723e */ /* 0x001fe200000000ff */
[----:B------:R-:W-:-:S04]  /*5140*/  FADD.FTZ R82, R82, R7 ;  /* 0x0000000752527221 */ /* 0x000fc80000010000 */
[----:B------:R-:W-:Y:S01]  /*5150*/  FADD.FTZ R83, R83, R82 ;  /* 0x0000005253537221 */ /* 0x000fe20000010000 */
[----:B-1----:R-:W-:-:S03]  /*5160*/  F2FP.F16.F32.PACK_AB R11, R87, R86 ;  /* 0x00000056570b723e */ /* 0x002fc600000000ff */
[----:B------:R-:W-:Y:S02]  /*5170*/  FADD.FTZ R86, R86, R83 ;  /* 0x0000005356567221 */ /* 0x000fe40000010000 */
[----:B------:R3:W-:Y:S02]  /*5180*/  STSM.16.M88.4 [R18+0x6000], R8 ;  /* 0x0060000812007844 */ /* 0x0007e40000000200 */
[----:B------:R-:W-:Y:S01]  /*5190*/  FADD.FTZ R3, R87, R86 ;  /* 0x0000005657037221 */ /* 0x000fe20000010000 */
        /* <DEDUP_REMOVED lines=14> */
.L_x_10452:
[----:B------:R-:W-:-:S11]  /*5280*/  UISETP.NE.AND UP2, UPT, UR7, 0x1, UPT ;  /* 0x000000010700788c */ /* 0x000fd6000bf45270 */
[----:B------:R-:W-:Y:S02]  /*5290*/  @UP2 ULDC.64 UR10, c[0x0][0x9e8] ;  /* 0x00027a00000a2ab9 */ /* 0x000fe40000000a00 */
[----:B------:R-:W-:-:S04]  /*52a0*/  UIMAD.WIDE.U32 UR14, UR18, UR10, URZ ;  /* 0x0000000a120e72a5 */ /* 0x000fc8000f8e003f */
[----:B------:R-:W-:-:S12]  /*52b0*/  @UP2 USHF.R.U32.HI UR18, URZ, UR11, UR15 ;  /* 0x0000000b3f122299 */ /* 0x000fd8000801160f */
.L_x_10453:
[----:B------:R-:W-:-:S04]  /*52c0*/  UIMAD UR7, UR18, UR7, UR7 ;  /* 0x00000007120772a4 */ /* 0x000fc8000f8e0207 */
[----:B------:R-:W-:-:S04]  /*52d0*/  UISETP.LT.AND UP2, UPT, UR6, UR7, UPT ;  /* 0x000000070600728c */ /* 0x000fc8000bf41270 */
[----:B------:R-:W-:-:S12]  /*52e0*/  USEL UR6, UR6, UR7, UP2 ;  /* 0x0000000706067287 */ /* 0x000fd80009000000 */
.L_x_10451:
        /* <DEDUP_REMOVED lines=36> */
.L_x_10471:
[----:B------:R-:W-:Y:S01]  /*5530*/  UIADD3 UR57, UR48, 0x1, URZ ;  /* 0x0000000130397890 */ /* 0x000fe2000fffe03f */
[----:B------:R-:W-:-:S03]  /*5540*/  ISETP.NE.AND P3, PT, RZ, UR45, PT ;  /* 0x0000002dff007c0c */ /* 0x000fc6000bf65270 */
[----:B------:R-:W-:-:S04]  /*5550*/  UISETP.NE.AND UP2, UPT, UR57, 0x2, UPT ;  /* 0x000000023900788c */ /* 0x000fc8000bf45270 */
[----:B------:R-:W-:Y:S02]  /*5560*/  USEL UR56, URZ, 0x1, UP2 ;  /* 0x000000013f387887 */ /* 0x000fe40009000000 */
[----:B------:R-:W-:Y:S02]  /*5570*/  USEL UR57, UR57, URZ, UP2 ;  /* 0x0000003f39397287 */ /* 0x000fe40009000000 */
[----:B------:R-:W-:Y:S02]  /*5580*/  ULOP3.LUT UR56, UR51, UR56, URZ, 0x3c, !UPT ;  /* 0x0000003833387292 */ /* 0x000fe4000f8e3c3f */
[----:B-1----:R-:W-:Y:S10]  /*5590*/  @P3 BRA `(.L_x_10455) ;  /* 0x00000000002c3947 */ /* 0x002ff40003800000 */
[----:B------:R-:W-:Y:S05]  /*55a0*/  @!P0 BRA `(.L_x_10456) ;  /* 0x0000000000048947 */ /* 0x000fea0003800000 */
[----:B------:R-:W-:Y:S01]  /*55b0*/  BPT.TRAP 0x1 ;  /* 0x000000040000795c */ /* 0x000fe20000300000 */
.L_x_10456:
[----:B------:R-:W-:Y:S01]  /*55c0*/  ULEA UR6, UR57, UR42, 0x3 ;  /* 0x0000002a39067291 */ /* 0x000fe2000f8e183f */
[----:B------:R-:W-:-:S05]  /*55d0*/  IMAD.U32 R6, RZ, RZ, UR56 ;  /* 0x00000038ff067e24 */ /* 0x000fca000f8e00ff */
[----:B------:R-:W-:-:S04]  /*55e0*/  SHF.L.U32 R6, R6, 0x1f, RZ ;  /* 0x0000001f06067819 */ /* 0x000fc800000006ff */
[----:B------:R0:W1:Y:S01]  /*55f0*/  SYNCS.PHASECHK.TRANS64.TRYWAIT P2, [UR6+0x2d830], R6 ;  /* 0x02d83006ff0075a7 */ /* 0x0000620008040146 */
[----:B------:R-:W-:Y:S05]  /*5600*/  @!P0 BRA `(.L_x_10457) ;  /* 0x0000000000048947 */ /* 0x000fea0003800000 */
[----:B------:R-:W-:Y:S01]  /*5610*/  BPT.TRAP 0x1 ;  /* 0x000000040000795c */ /* 0x000fe20000300000 */
.L_x_10457:
[----:B-1----:R-:W-:Y:S05]  /*5620*/  @P2 BRA `(.L_x_10455) ;  /* 0x0000000000082947 */ /* 0x002fea0003800000 */
[----:B------:R-:W1:Y:S02]  /*5630*/  SYNCS.PHASECHK.TRANS64.TRYWAIT P2, [UR6+0x2d830], R6 ;  /* 0x02d83006ff0075a7 */ /* 0x000e640008040146 */
[----:B-1----:R-:W-:Y:S05]  /*5640*/  @!P2 BRA `(.L_x_10458) ;  /* 0x0000012800b4a947 */ /* 0x002fea0003800000 */
.L_x_10455:
[----:B-1----:R-:W1:Y:S01]  /*5650*/  S2R R7, SR_TID.X ;  /* 0x0000000000077919 */ /* 0x002e620000002100 */
[----:B------:R-:W-:Y:S01]  /*5660*/  UIMAD UR6, UR57, 0x600, UR32 ;  /* 0x00000600390678a4 */ /* 0x000fe2000f8e0220 */
        /* <DEDUP_REMOVED lines=14> */
[----:B---3--:R-:W-:-:S06]  /*5750*/  WARPGROUP.ARRIVE ;  /* 0x00000000000079c5 */ /* 0x008fcc0000000000 */
        /* <DEDUP_REMOVED lines=20> */
.L_x_10460:
[----:B------:R-:W-:Y:S01]  /*58a0*/  ULEA UR6, UR48, UR42, 0x3 ;  /* 0x0000002a30067291 */ /* 0x000fe2000f8e183f */
[----:B------:R-:W-:-:S05]  /*58b0*/  IMAD.U32 R6, RZ, RZ, UR51 ;  /* 0x00000033ff067e24 */ /* 0x000fca000f8e00ff */
[----:B------:R-:W-:-:S04]  /*58c0*/  SHF.L.U32 R6, R6, 0x1f, RZ ;  /* 0x0000001f06067819 */ /* 0x000fc800000006ff */
[----:B------:R0:W1:Y:S01]  /*58d0*/  SYNCS.PHASECHK.TRANS64.TRYWAIT P2, [UR6+0x2d850], R6 ;  /* 0x02d85006ff0075a7 */ /* 0x0000620008040146 */
[----:B------:R-:W-:Y:S05]  /*58e0*/  @!P0 BRA `(.L_x_10461) ;  /* 0x0000000000048947 */ /* 0x000fea0003800000 */
[----:B------:R-:W-:Y:S01]  /*58f0*/  BPT.TRAP 0x1 ;  /* 0x000000040000795c */ /* 0x000fe20000300000 */
.L_x_10461:
[----:B-1----:R-:W-:Y:S05]  /*5900*/  @P2 BRA `(.L_x_10459) ;  /* 0x0000000000082947 */ /* 0x002fea0003800000 */
[----:B------:R-:W1:Y:S02]  /*5910*/  SYNCS.PHASECHK.TRANS64.TRYWAIT P2, [UR6+0x2d850], R6 ;  /* 0x02d85006ff0075a7 */ /* 0x000e640008040146 */
[----:B-1----:R-:W-:Y:S05]  /*5920*/  @!P2 BRA `(.L_x_10462) ;  /* 0x000001280014a947 */ /* 0x002fea0003800000 */
.L_x_10459:
[----:B------:R-:W-:Y:S01]  /*5930*/  UIADD3 UR6, UR42, 0x400, URZ ;  /* 0x000004002a067890 */ /* 0x000fe2000fffe03f */
[----:B------:R-:W-:Y:S01]  /*5940*/  WARPGROUP.ARRIVE ;  /* 0x00000000000079c5 */ /* 0x000fe20000000000 */
[----:B------:R-:W-:-:S05]  /*5950*/  ULEA UR7, UR54, UR42, 0xd ;  /* 0x0000002a36077291 */ /* 0x000fca000f8e683f */
[----:B------:R-:W1:Y:S01]  /*5960*/  S2R R8, SR_TID.X ;  /* 0x0000000000087919 */ /* 0x000e620000002100 */
[----:B------:R-:W-:Y:S01]  /*5970*/  USHF.R.U32.HI UR6, URZ, 0x4, UR6 ;  /* 0x000000043f067899 */ /* 0x000fe20008011606 */
[----:B------:R-:W-:Y:S01]  /*5980*/  PLOP3.LUT P2, PT, PT, PT, UP0, 0x80, 0x0 ;  /* 0x000000000000781c */ /* 0x000fe20003f4f008 */
[----:B------:R-:W-:Y:S01]  /*5990*/  UIADD3 UR7, UR7, 0x21800, URZ ;  /* 0x0002180007077890 */ /* 0x000fe2000fffe03f */
[----:B------:R-:W-:Y:S01]  /*59a0*/  PLOP3.LUT P3, PT, PT, PT, UP0, 0x80, 0x0 ;  /* 0x000000000000781c */ /* 0x000fe20003f6f008 */
[----:B------:R-:W-:Y:S01]  /*59b0*/  ULOP3.LUT UR6, UR6, 0x3fff, URZ, 0xc0, !UPT ;  /* 0x00003fff06067892 */ /* 0x000fe2000f8ec03f */
[----:B------:R-:W-:Y:S01]  /*59c0*/  VIADD R13, R136, UR40 ;  /* 0x00000028880d7c36 */ /* 0x000fe20008000000 */
[----:B------:R-:W-:Y:S01]  /*59d0*/  USHF.R.U32.HI UR7, URZ, 0x4, UR7 ;  /* 0x000000043f077899 */ /* 0x000fe20008011607 */
[----:B------:R-:W-:Y:S01]  /*59e0*/  IMAD.SHL.U32 R12, R2, 0x80, RZ ;  /* 0x00000080020c7824 */ /* 0x000fe200078e00ff */
[----:B------:R-:W-:Y:S01]  /*59f0*/  ULOP3.LUT UR10, UR6, 0x2000000, URZ, 0xfc, !UPT ;  /* 0x02000000060a7892 */ /* 0x000fe2000f8efc3f */
[----:B------:R-:W-:Y:S01]  /*5a00*/  IMAD.U32 R10, RZ, RZ, UR47 ;  /* 0x0000002fff0a7e24 */ /* 0x000fe2000f8e00ff */
[----:B------:R-:W-:-:S02]  /*5a10*/  ULOP3.LUT UR6, UR7, 0x3fff, URZ, 0xc0, !UPT ;  /* 0x00003fff07067892 */ /* 0x000fc4000f8ec03f */
[----:B------:R-:W-:Y:S02]  /*5a20*/  UIMAD UR7, UR48, 0x600, UR10 ;  /* 0x00000600300778a4 */ /* 0x000fe4000f8e020a */
[----:B------:R-:W-:Y:S01]  /*5a30*/  ULOP3.LUT UR6, UR6, 0x10000, URZ, 0xfc, !UPT ;  /* 0x0001000006067892 */ /* 0x000fe2000f8efc3f */
[----:B------:R-:W-:Y:S01]  /*5a40*/  UMOV UR31, 0x80000020 ;  /* 0x80000020001f7882 */ /* 0x000fe20000000000 */
[----:B------:R-:W-:-:S03]  /*5a50*/  UMOV UR29, 0x40000040 ;  /* 0x40000040001d7882 */ /* 0x000fc60000000000 */
[----:B------:R-:W-:Y:S02]  /*5a60*/  UMOV UR30, UR7 ;  /* 0x00000007001e7c82 */ /* 0x000fe40008000000 */
[----:B------:R-:W-:Y:S02]  /*5a70*/  UMOV UR28, UR6 ;  /* 0x00000006001c7c82 */ /* 0x000fe40008000000 */
[----:B------:R-:W-:Y:S01]  /*5a80*/  HGMMA.64x96x16.F32 R88, gdesc[UR28].tnspB, R88, gsb0 ;  /* 0x416000001c5879f0 */ /* 0x000fe20008000858 */
[----:B------:R-:W-:Y:S02]  /*5a90*/  UIADD3 UR30, UR7, 0x40, URZ ;  /* 0x00000040071e7890 */ /* 0x000fe4000fffe03f */
[----:B------:R-:W-:Y:S01]  /*5aa0*/  UIADD3 UR28, UR6, 0x2, URZ ;  /* 0x00000002061c7890 */ /* 0x000fe2000fffe03f */
[----:B------:R-:W-:Y:S01]  /*5ab0*/  UMOV UR31, 0x80000020 ;  /* 0x80000020001f7882 */ /* 0x000fe20000000000 */
[----:B------:R-:W-:Y:S01]  /*5ac0*/  UMOV UR29, 0x40000040 ;  /* 0x40000040001d7882 */ /* 0x000fe20000000000 */
[----:B-1----:R-:W-:-:S05]  /*5ad0*/  SHF.R.U32.HI R7, RZ, 0x7, R8 ;  /* 0x00000007ff077819 */ /* 0x002fca0000011608 */
[----:B------:R-:W-:Y:S01]  /*5ae0*/  VIADD R7, R7, 0x9 ;  /* 0x0000000907077836 */ /* 0x000fe20000000000 */
        /* <DEDUP_REMOVED lines=46> */
[----:B------:R-:W-:Y:S01]  /*5dd0*/  @P3 SHF.R.U32.HI R13, RZ, UR6, R6 ;  /* 0x00000006ff0d3c19 */ /* 0x000fe20008011606 */
[----:B------:R-:W-:Y:S01]  /*5de0*/  IMAD.U32 R6, RZ, RZ, UR57 ;  /* 0x00000039ff067e24 */ /* 0x000fe2000f8e00ff */
[----:B------:R-:W-:Y:S01]  /*5df0*/  SEL R7, R7, 0x9, !P2 ;  /* 0x0000000907077807 */ /* 0x000fe20005000000 */
[----:B------:R-:W-:Y:S01]  /*5e00*/  ULOP3.LUT UR6, URZ, UR35, URZ, 0x33, !UPT ;  /* 0x000000233f067292 */ /* 0x000fe2000f8e333f */
[----:B------:R-:W-:Y:S01]  /*5e10*/  PLOP3.LUT P2, PT, PT, PT, UP1, 0x40, 0x0 ;  /* 0x000000000000781c */ /* 0x000fe20003f4e818 */
[----:B------:R-:W0:Y:S01]  /*5e20*/  SHFL.IDX PT, R14, R13, RZ, 0x1c1f ;  /* 0x001c1fff0d0e7589 */ /* 0x000e2200000e0000 */
[----:B------:R-:W-:-:S05]  /*5e30*/  @!P1 LEA R6, R6, UR42, 0x3 ;  /* 0x0000002a06069c11 */ /* 0x000fca000f8e18ff */
[----:B------:R-:W-:-:S05]  /*5e40*/  @!P1 VIADD R6, R6, 0x2d840 ;  /* 0x0002d84006069836 */ /* 0x000fca0000000000 */
[----:B------:R-:W-:Y:S01]  /*5e50*/  @!P1 PRMT R6, RZ, 0x654, R6 ;  /* 0x00000654ff069816 */ /* 0x000fe20000000006 */
[----:B------:R-:W-:Y:S02]  /*5e60*/  WARPGROUP.DEPBAR.LE gsb0, 0x0 ;  /* 0x00008000000079c5 */ /* 0x000fe40000010000 */
[----:B------:R-:W-:-:S06]  /*5e70*/  WARPGROUP.ARRIVE ;  /* 0x00000000000079c5 */ /* 0x000fcc0000000000 */
[----:B------:R-:W-:Y:S03]  /*5e80*/  HGMMA.64x96x16.F32 R88, gdesc[UR28].tnspB, R88, gsb0 ;  /* 0x416000001c5879f0 */ /* 0x000fe60008000858 */
[----:B------:R-:W-:Y:S02]  /*5e90*/  WARPGROUP.DEPBAR.LE gsb0, 0x0 ;  /* 0x00008000000079c5 */ /* 0x000fe40000010000 */
[----:B------:R1:W-:Y:S06]  /*5ea0*/  BAR.ARV R7, 0x100 ;  /* 0x000400070000751d */ /* 0x0003ec0000002000 */
[----:B------:R2:W-:Y:S02]  /*5eb0*/  @!P1 SYNCS.ARRIVE.TRANS64.RED.A1T0 RZ, [R6+URZ], RZ ;  /* 0x000000ff06ff99a7 */ /* 0x0005e4000810043f */
[----:B--2---:R-:W-:-:S04]  /*5ec0*/  IADD3 R6, -R16, 0x1, -R12 ;  /* 0x0000000110067810 */ /* 0x004fc80007ffe90c */
[----:B------:R-:W-:-:S05]  /*5ed0*/  IADD3 R10, -R10, UR39, R6 ;  /* 0x000000270a0a7c10 */ /* 0x000fca000fffe106 */
[C---:B------:R-:W-:Y:S02]  /*5ee0*/  VIADD R11, R10.reuse, UR55 ;  /* 0x000000370a0b7c36 */ /* 0x040fe40008000000 */
[----:B------:R-:W-:Y:S02]  /*5ef0*/  VIADD R10, R10, UR6 ;  /* 0x000000060a0a7c36 */ /* 0x000fe40008000000 */
[C---:B0-----:R-:W-:Y:S02]  /*5f00*/  IMAD.IADD R9, R14.reuse, 0x1, R11 ;  /* 0x000000010e097824 */ /* 0x041fe400078e020b */
        /* <DEDUP_REMOVED lines=15> */
.L_x_10465:
[----:B------:R-:W-:-:S05]  /*6000*/  IMAD.U32 R15, RZ, RZ, UR34 ;  /* 0x00000022ff0f7e24 */ /* 0x000fca000f8e00ff */
[----:B------:R-:W-:-:S13]  /*6010*/  ISETP.NE.AND P2, PT, R15, 0x1, PT ;  /* 0x000000010f00780c */ /* 0x000fda0003f45270 */
[----:B------:R-:W0:Y:S02]  /*6020*/  @P2 LDC.64 R6, c[0x0][0x9e8] ;  /* 0x00027a00ff062b82 */ /* 0x000e240000000a00 */
[----:B0-----:R-:W-:-:S05]  /*6030*/  @P2 IMAD.HI.U32 R6, R14, R6, RZ ;  /* 0x000000060e062227 */ /* 0x001fca00078e00ff */
[----:B------:R-:W-:-:S07]  /*6040*/  @P2 SHF.R.U32.HI R14, RZ, R7, R6 ;  /* 0x00000007ff0e2219 */ /* 0x000fce0000011606 */
.L_x_10466:
[----:B------:R-:W-:Y:S05]  /*6050*/  BSYNC B0 ;  /* 0x0000000000007941 */ /* 0x000fea0003800000 */
.L_x_10464:
[----:B------:R-:W-:-:S04]  /*6060*/  IMAD R14, R14, R15, -R12 ;  /* 0x0000000f0e0e7224 */ /* 0x000fc800078e0a0c */
[----:B------:R-:W-:-:S05]  /*6070*/  IMAD.IADD R14, R14, 0x1, -R16 ;  /* 0x000000010e0e7824 */ /* 0x000fca00078e0a10 */
[----:B------:R-:W-:Y:S02]  /*6080*/  VIMNMX R8, R8, R14, !PT ;  /* 0x0000000e08087248 */ /* 0x000fe40007fe0100 */
[----:B------:R-:W-:-:S07]  /*6090*/  VIADDMNMX R9, R14, R15, R9, PT ;  /* 0x0000000f0e097246 */ /* 0x000fce0003800109 */
.L_x_10463:
        /* <DEDUP_REMOVED lines=115> */
.L_x_10469:
[----:B------:R-:W-:-:S05]  /*67d0*/  IMAD.U32 R9, RZ, RZ, UR34 ;  /* 0x00000022ff097e24 */ /* 0x000fca000f8e00ff */
[----:B------:R-:W-:-:S13]  /*67e0*/  ISETP.NE.AND P3, PT, R9, 0x1, PT ;  /* 0x000000010900780c */ /* 0x000fda0003f65270 */
[----:B------:R-:W0:Y:S02]  /*67f0*/  @P3 LDC.64 R6, c[0x0][0x9e8] ;  /* 0x00027a00ff063b82 */ /* 0x000e240000000a00 */
[----:B0-----:R-:W-:-:S05]  /*6800*/  @P3 IMAD.HI.U32 R6, R8, R6, RZ ;  /* 0x0000000608063227 */ /* 0x001fca00078e00ff */
[----:B------:R-:W-:-:S07]  /*6810*/  @P3 SHF.R.U32.HI R8, RZ, R7, R6 ;  /* 0x00000007ff083219 */ /* 0x000fce0000011606 */
.L_x_10470:
[----:B------:R-:W-:Y:S05]  /*6820*/  BSYNC B0 ;  /* 0x0000000000007941 */ /* 0x000fea0003800000 */
.L_x_10468:
[----:B------:R-:W-:-:S04]  /*6830*/  IMAD R8, R8, R9, -R12 ;  /* 0x0000000908087224 */ /* 0x000fc800078e0a0c */
[----:B------:R-:W-:-:S05]  /*6840*/  IMAD.IADD R8, R8, 0x1, -R16 ;  /* 0x0000000108087824 */ /* 0x000fca00078e0a10 */
[----:B------:R-:W-:Y:S02]  /*6850*/  VIMNMX R10, R10, R8, !PT ;  /* 0x000000080a0a7248 */ /* 0x000fe40007fe0100 */
[----:B------:R-:W-:-:S07]  /*6860*/  VIADDMNMX R11, R8, R9, R11, PT ;  /* 0x00000009080b7246 */ /* 0x000fce000380010b */
.L_x_10467:
[----:B------:R-:W-:Y:S01]  /*6870*/  FMNMX.FTZ R6, R24, R0, !PT ;  /* 0x0000000018067209 */ /* 0x000fe20007810000 */
[----:B------:R-:W-:Y:S01]  /*6880*/  UMOV UR51, UR56 ;  /* 0x0000003800337c82 */ /* 0x000fe20008000000 */
        /* <DEDUP_REMOVED lines=16> */
[----:B------:R-:W-:-:S02]  /*6990*/  ISETP.GT.AND P5, PT, R10, 0x18, P2 ;  /* 0x000000180a00780c */ /* 0x000fc400017a4270 */
[----:B------:R-:W-:Y:S02]  /*69a0*/  FMNMX.FTZ R6, R41, R6, !PT ;  /* 0x0000000629067209 */ /* 0x000fe40007810000 */
[C---:B------:R-:W-:Y:S02]  /*69b0*/  ISETP.LT.OR P4, PT, R11.reuse, 0x1a, P4 ;  /* 0x0000001a0b00780c */ /* 0x040fe40002781670 */
[----:B------:R-:W-:Y:S02]  /*69c0*/  FMNMX.FTZ R6, R44, R6, !PT ;  /* 0x000000062c067209 */ /* 0x000fe40007810000 */
[----:B------:R-:W-:Y:S02]  /*69d0*/  ISETP.LT.OR P6, PT, R11, 0x11, P6 ;  /* 0x000000110b00780c */ /* 0x000fe400037c1670 */
[----:B------:R-:W-:Y:S02]  /*69e0*/  FMNMX.FTZ R6, R45, R6, !PT ;  /* 0x000000062d067209 */ /* 0x000fe40007810000 */
[----:B------:R-:W-:-:S02]  /*69f0*/  ISETP.LT.OR P5, PT, R11, 0x19, P5 ;  /* 0x000000190b00780c */ /* 0x000fc40002fa1670 */
[----:B------:R-:W-:Y:S02]  /*6a00*/  FMNMX.FTZ R6, R48, R6, !PT ;  /* 0x0000000630067209 */ /* 0x000fe40007810000 */
[----:B------:R-:W-:Y:S02]  /*6a10*/  FSEL R39, R39, -INF , !P4 ;  /* 0xff80000027277808 */ /* 0x000fe40006000000 */
[----:B------:R-:W-:Y:S02]  /*6a20*/  FMNMX.FTZ R6, R49, R6, !PT ;  /* 0x0000000631067209 */ /* 0x000fe40007810000 */
[----:B------:R-:W-:Y:S02]  /*6a30*/  FSEL R34, R34, -INF , !P6 ;  /* 0xff80000022227808 */ /* 0x000fe40007000000 */
[----:B------:R-:W-:Y:S02]  /*6a40*/  FMNMX.FTZ R6, R52, R6, !PT ;  /* 0x0000000634067209 */ /* 0x000fe40007810000 */
[----:B------:R-:W-:-:S02]  /*6a50*/  FSEL R38, R38, -INF , !P5 ;  /* 0xff80000026267808 */ /* 0x000fc40006800000 */
[----:B------:R-:W-:Y:S02]  /*6a60*/  FMNMX.FTZ R6, R53, R6, !PT ;  /* 0x0000000635067209 */ /* 0x000fe40007810000 */
[----:B------:R-:W-:Y:S02]  /*6a70*/  ISETP.GT.AND P4, PT, R10, 0x29, P2 ;  /* 0x000000290a00780c */ /* 0x000fe40001784270 */
[----:B------:R-:W-:Y:S02]  /*6a80*/  FMNMX.FTZ R6, R56, R6, !PT ;  /* 0x0000000638067209 */ /* 0x000fe40007810000 */
[C---:B------:R-:W-:Y:S02]  /*6a90*/  ISETP.GT.AND P6, PT, R10.reuse, 0x20, P2 ;  /* 0x000000200a00780c */ /* 0x040fe400017c4270 */
[----:B------:R-:W-:Y:S02]  /*6aa0*/  FMNMX.FTZ R6, R57, R6, !PT ;  /* 0x0000000639067209 */ /* 0x000fe40007810000 */
[----:B------:R-:W-:-:S02]  /*6ab0*/  ISETP.GT.AND P5, PT, R10, 0x28, P2 ;  /* 0x000000280a00780c */ /* 0x000fc400017a4270 */
[----:B------:R-:W-:Y:S02]  /*6ac0*/  FMNMX.FTZ R6, R60, R6, !PT ;  /* 0x000000063c067209 */ /* 0x000fe40007810000 */
[----:B------:R-:W-:Y:S02]  /*6ad0*/  ISETP.LT.OR P4, PT, R11, 0x2a, P4 ;  /* 0x0000002a0b00780c */ /* 0x000fe40002781670 */
[----:B------:R-:W-:Y:S02]  /*6ae0*/  FMNMX.FTZ R6, R61, R6, !PT ;  /* 0x000000063d067209 */ /* 0x000fe40007810000 */
[C---:B------:R-:W-:Y:S02]  /*6af0*/  ISETP.LT.OR P6, PT, R11.reuse, 0x21, P6 ;  /* 0x000000210b00780c */ /* 0x040fe400037c1670 */
        /* <DEDUP_REMOVED lines=24> */
[----:B------:R-:W-:Y:S01]  /*6c80*/  FSEL R54, R54, -INF , !P5 ;  /* 0xff80000036367808 */ /* 0x000fe20006800000 */
[----:B------:R-:W0:Y:S01]  /*6c90*/  SHFL.BFLY PT, R7, R6, 0x2, 0x1f ;  /* 0x0c401f0006077f89 */ /* 0x000e2200000e0000 */
        /* <DEDUP_REMOVED lines=12> */
[----:B0-----:R-:W-:-:S02]  /*6d60*/  FMNMX.FTZ R6, R6, R7, !PT ;  /* 0x0000000706067209 */ /* 0x001fc40007810000 */
[C---:B------:R-:W-:Y:S02]  /*6d70*/  ISETP.LT.OR P4, PT, R11.reuse, 0x5a, P4 ;  /* 0x0000005a0b00780c */ /* 0x040fe40002781670 */
[C---:B------:R-:W-:Y:S01]  /*6d80*/  ISETP.LT.OR P6, PT, R11.reuse, 0x51, P6 ;  /* 0x000000510b00780c */ /* 0x040fe200037c1670 */
[----:B------:R-:W0:Y:S01]  /*6d90*/  SHFL.BFLY PT, R7, R6, 0x1, 0x1f ;  /* 0x0c201f0006077f89 */ /* 0x000e2200000e0000 */
[----:B------:R-:W-:Y:S02]  /*6da0*/  ISETP.LT.OR P5, PT, R11, 0x59, P5 ;  /* 0x000000590b00780c */ /* 0x000fe40002fa1670 */
[----:B------:R-:W-:Y:S02]  /*6db0*/  FSEL R71, R71, -INF , !P4 ;  /* 0xff80000047477808 */ /* 0x000fe40006000000 */
[----:B------:R-:W-:Y:S02]  /*6dc0*/  FSEL R66, R66, -INF , !P6 ;  /* 0xff80000042427808 */ /* 0x000fe40007000000 */
[----:B------:R-:W-:-:S02]  /*6dd0*/  FSEL R70, R70, -INF , !P5 ;  /* 0xff80000046467808 */ /* 0x000fc40006800000 */
[C---:B------:R-:W-:Y:S02]  /*6de0*/  ISETP.GT.AND P4, PT, R10.reuse, RZ, P2 ;  /* 0x000000ff0a00720c */ /* 0x040fe40001784270 */
[C---:B------:R-:W-:Y:S02]  /*6df0*/  ISETP.GT.AND P6, PT, R10.reuse, 0x60, P2 ;  /* 0x000000600a00780c */ /* 0x040fe400017c4270 */
[----:B------:R-:W-:Y:S02]  /*6e00*/  ISETP.GT.AND P5, PT, R10, 0x68, P2 ;  /* 0x000000680a00780c */ /* 0x000fe400017a4270 */
[C---:B------:R-:W-:Y:S02]  /*6e10*/  ISETP.LT.OR P4, PT, R11.reuse, 0x1, P4 ;  /* 0x000000010b00780c */ /* 0x040fe40002781670 */
[C---:B------:R-:W-:Y:S02]  /*6e20*/  ISETP.LT.OR P6, PT, R11.reuse, 0x61, P6 ;  /* 0x000000610b00780c */ /* 0x040fe400037c1670 */
[----:B------:R-:W-:-:S02]  /*6e30*/  ISETP.LT.OR P5, PT, R11, 0x69, P5 ;  /* 0x000000690b00780c */ /* 0x000fc40002fa1670 */
[----:B------:R-:W-:Y:S02]  /*6e40*/  FSEL R26, R26, -INF , !P4 ;  /* 0xff8000001a1a7808 */ /* 0x000fe40006000000 */
[----:B------:R-:W-:Y:S02]  /*6e50*/  FSEL R74, R74, -INF , !P6 ;  /* 0xff8000004a4a7808 */ /* 0x000fe40007000000 */
[----:B0-----:R-:W-:Y:S02]  /*6e60*/  FMNMX.FTZ R6, R6, R7, !PT ;  /* 0x0000000706067209 */ /* 0x001fe40007810000 */
[----:B------:R-:W-:Y:S02]  /*6e70*/  FSEL R78, R78, -INF , !P5 ;  /* 0xff8000004e4e7808 */ /* 0x000fe40006800000 */
[----:B------:R-:W-:Y:S02]  /*6e80*/  FSETP.NEU.FTZ.AND P3, PT, R6, -INF , PT ;  /* 0xff8000000600780b */ /* 0x000fe40003f7d000 */
[----:B------:R-:W-:-:S02]  /*6e90*/  ISETP.GT.AND P6, PT, R10, 0x69, P2 ;  /* 0x000000690a00780c */ /* 0x000fc400017c4270 */
[----:B------:R-:W-:Y:S02]  /*6ea0*/  FSEL R7, R6, RZ, P3 ;  /* 0x000000ff06077208 */ /* 0x000fe40001800000 */
[C---:B------:R-:W-:Y:S02]  /*6eb0*/  ISETP.GT.AND P5, PT, R10.reuse, 0x71, P2 ;  /* 0x000000710a00780c */ /* 0x040fe400017a4270 */
[----:B------:R-:W-:Y:S01]  /*6ec0*/  ISETP.GT.AND P4, PT, R10, 0x78, P2 ;  /* 0x000000780a00780c */ /* 0x000fe20001784270 */
[----:B------:R-:W-:Y:S01]  /*6ed0*/  FADD.FTZ R7, -R7, R0 ;  /* 0x0000000007077221 */ /* 0x000fe20000010100 */
[----:B------:R-:W-:Y:S01]  /*6ee0*/  FMUL.FTZ R0, R6, UR33 ;  /* 0x0000002106007c20 */ /* 0x000fe20008410000 */
[C---:B------:R-:W-:Y:S02]  /*6ef0*/  ISETP.LT.OR P6, PT, R11.reuse, 0x6a, P6 ;  /* 0x0000006a0b00780c */ /* 0x040fe400037c1670 */
[----:B------:R-:W-:Y:S01]  /*6f00*/  ISETP.LT.OR P5, PT, R11, 0x72, P5 ;  /* 0x000000720b00780c */ /* 0x000fe20002fa1670 */
[----:B------:R-:W-:Y:S01]  /*6f10*/  FMUL.FTZ R7, R7, UR33 ;  /* 0x0000002107077c20 */ /* 0x000fe20008410000 */
[----:B------:R-:W-:-:S02]  /*6f20*/  FSEL R0, R0, RZ, P3 ;  /* 0x000000ff00007208 */ /* 0x000fc40001800000 */
[----:B------:R-:W-:Y:S02]  /*6f30*/  ISETP.GT.AND P3, PT, R10, 0x1, P2 ;  /* 0x000000010a00780c */ /* 0x000fe40001764270 */
[----:B------:R-:W-:Y:S01]  /*6f40*/  FSEL R79, R79, -INF , !P6 ;  /* 0xff8000004f4f7808 */ /* 0x000fe20007000000 */
[--C-:B------:R-:W-:Y:S01]  /*6f50*/  FFMA.FTZ R24, R24, UR33, -R0.reuse ;  /* 0x0000002118187c23 */ /* 0x100fe20008010800 */
[----:B------:R-:W-:Y:S01]  /*6f60*/  ISETP.LT.OR P3, PT, R11, 0x2, P3 ;  /* 0x000000020b00780c */ /* 0x000fe20001f61670 */
[--C-:B------:R-:W-:Y:S01]  /*6f70*/  FFMA.FTZ R25, R25, UR33, -R0.reuse ;  /* 0x0000002119197c23 */ /* 0x100fe20008010800 */
[----:B------:R-:W-:Y:S01]  /*6f80*/  ISETP.LT.OR P4, PT, R11, 0x79, P4 ;  /* 0x000000790b00780c */ /* 0x000fe20002781670 */
[----:B------:R-:W-:Y:S01]  /*6f90*/  MUFU.EX2 R8, R24 ;  /* 0x0000001800087308 */ /* 0x000fe20000000800 */
[----:B------:R-:W-:Y:S01]  /*6fa0*/  FSEL R27, R27, -INF , !P3 ;  /* 0xff8000001b1b7808 */ /* 0x000fe20005800000 */
[--C-:B------:R-:W-:Y:S01]  /*6fb0*/  FFMA.FTZ R28, R28, UR33, -R0.reuse ;  /* 0x000000211c1c7c23 */ /* 0x100fe20008010800 */
[----:B------:R-:W-:Y:S01]  /*6fc0*/  ISETP.GT.AND P3, PT, R10, 0x11, P2 ;  /* 0x000000110a00780c */ /* 0x000fe20001764270 */
[--C-:B------:R-:W-:Y:S01]  /*6fd0*/  FFMA.FTZ R29, R29, UR33, -R0.reuse ;  /* 0x000000211d1d7c23 */ /* 0x100fe20008010800 */
[----:B------:R-:W-:Y:S01]  /*6fe0*/  FSEL R83, R83, -INF , !P5 ;  /* 0xff80000053537808 */ /* 0x000fe20006800000 */
[--C-:B------:R-:W-:Y:S01]  /*6ff0*/  FFMA.FTZ R32, R32, UR33, -R0.reuse ;  /* 0x0000002120207c23 */ /* 0x100fe20008010800 */
[----:B------:R-:W-:Y:S01]  /*7000*/  ISETP.LT.OR P3, PT, R11, 0x12, P3 ;  /* 0x000000120b00780c */ /* 0x000fe20001f61670 */
[----:B------:R-:W0:Y:S01]  /*7010*/  MUFU.EX2 R7, R7 ;  /* 0x0000000700077308 */ /* 0x000e220000000800 */
[----:B------:R-:W-:Y:S01]  /*7020*/  FSEL R86, R86, -INF , !P4 ;  /* 0xff80000056567808 */ /* 0x000fe20006000000 */
[--C-:B------:R-:W-:Y:S01]  /*7030*/  FFMA.FTZ R33, R33, UR33, -R0.reuse ;  /* 0x0000002121217c23 */ /* 0x100fe20008010800 */
[----:B------:R-:W-:Y:S01]  /*7040*/  FSEL R35, R35, -INF , !P3 ;  /* 0xff80000023237808 */ /* 0x000fe20005800000 */
[--C-:B------:R-:W-:Y:S01]  /*7050*/  FFMA.FTZ R36, R36, UR33, -R0.reuse ;  /* 0x0000002124247c23 */ /* 0x100fe20008010800 */
[----:B------:R-:W-:Y:S01]  /*7060*/  ISETP.GT.AND P3, PT, R10, 0x21, P2 ;  /* 0x000000210a00780c */ /* 0x000fe20001764270 */
[--C-:B------:R-:W-:Y:S01]  /*7070*/  FFMA.FTZ R37, R37, UR33, -R0.reuse ;  /* 0x0000002125257c23 */ /* 0x100fe20008010800 */
[--C-:B------:R-:W-:Y:S01]  /*7080*/  FFMA.FTZ R40, R40, UR33, -R0.reuse ;  /* 0x0000002128287c23 */ /* 0x100fe20008010800 */
[----:B------:R-:W1:Y:S01]  /*7090*/  MUFU.EX2 R25, R25 ;  /* 0x0000001900197308 */ /* 0x000e620000000800 */
[----:B------:R-:W-:Y:S01]  /*70a0*/  ISETP.LT.OR P3, PT, R11, 0x22, P3 ;  /* 0x000000220b00780c */ /* 0x000fe20001f61670 */
[--C-:B------:R-:W-:Y:S01]  /*70b0*/  FFMA.FTZ R41, R41, UR33, -R0.reuse ;  /* 0x0000002129297c23 */ /* 0x100fe20008010800 */
[--C-:B------:R-:W-:Y:S01]  /*70c0*/  FFMA.FTZ R44, R44, UR33, -R0.reuse ;  /* 0x000000212c2c7c23 */ /* 0x100fe20008010800 */
[--C-:B------:R-:W-:Y:S01]  /*70d0*/  FFMA.FTZ R45, R45, UR33, -R0.reuse ;  /* 0x000000212d2d7c23 */ /* 0x100fe20008010800 */
[----:B------:R-:W-:Y:S01]  /*70e0*/  FSEL R43, R43, -INF , !P3 ;  /* 0xff8000002b2b7808 */ /* 0x000fe20005800000 */
[----:B------:R-:W-:Y:S01]  /*70f0*/  FFMA.FTZ R48, R48, UR33, -R0 ;  /* 0x0000002130307c23 */ /* 0x000fe20008010800 */
[----:B------:R-:W-:Y:S01]  /*7100*/  ISETP.GT.AND P3, PT, R10, 0x31, P2 ;  /* 0x000000310a00780c */ /* 0x000fe20001764270 */
[----:B------:R-:W-:Y:S01]  /*7110*/  MUFU.EX2 R29, R29 ;  /* 0x0000001d001d7308 */ /* 0x000fe20000000800 */
[----:B0-----:R-:W-:Y:S01]  /*7120*/  FFMA.FTZ R4, R7, R4, R8 ;  /* 0x0000000407047223 */ /* 0x001fe20000010008 */
[--C-:B------:R-:W-:Y:S01]  /*7130*/  FFMA.FTZ R49, R49, UR33, -R0.reuse ;  /* 0x0000002131317c23 */ /* 0x100fe20008010800 */
[----:B------:R-:W-:Y:S01]  /*7140*/  ISETP.LT.OR P3, PT, R11, 0x32, P3 ;  /* 0x000000320b00780c */ /* 0x000fe20001f61670 */
[--C-:B------:R-:W-:Y:S01]  /*7150*/  FFMA.FTZ R52, R52, UR33, -R0.reuse ;  /* 0x0000002134347c23 */ /* 0x100fe20008010800 */
[--C-:B------:R-:W-:Y:S01]  /*7160*/  FFMA.FTZ R53, R53, UR33, -R0.reuse ;  /* 0x0000002135357c23 */ /* 0x100fe20008010800 */
[----:B------:R-:W-:Y:S01]  /*7170*/  FFMA.FTZ R56, R56, UR33, -R0 ;  /* 0x0000002138387c23 */ /* 0x000fe20008010800 */
[----:B------:R-:W-:Y:S01]  /*7180*/  FSEL R51, R51, -INF , !P3 ;  /* 0xff80000033337808 */ /* 0x000fe20005800000 */
[----:B------:R-:W-:Y:S01]  /*7190*/  MUFU.EX2 R33, R33 ;  /* 0x0000002100217308 */ /* 0x000fe20000000800 */
[----:B------:R-:W-:Y:S01]  /*71a0*/  ISETP.GT.AND P3, PT, R10, 0x41, P2 ;  /* 0x000000410a00780c */ /* 0x000fe20001764270 */
[C---:B-1----:R-:W-:Y:S01]  /*71b0*/  FADD.FTZ R4, R25.reuse, R4 ;  /* 0x0000000419047221 */ /* 0x042fe20000010000 */
[----:B------:R-:W-:Y:S01]  /*71c0*/  F2FP.F16.F32.PACK_AB R8, R25, R8 ;  /* 0x000000081908723e */ /* 0x000fe200000000ff */
[--C-:B------:R-:W-:Y:S01]  /*71d0*/  FFMA.FTZ R57, R57, UR33, -R0.reuse ;  /* 0x0000002139397c23 */ /* 0x100fe20008010800 */
[----:B------:R-:W-:Y:S01]  /*71e0*/  ISETP.LT.OR P3, PT, R11, 0x42, P3 ;  /* 0x000000420b00780c */ /* 0x000fe20001f61670 */
[--C-:B------:R-:W-:Y:S01]  /*71f0*/  FFMA.FTZ R60, R60, UR33, -R0.reuse ;  /* 0x000000213c3c7c23 */ /* 0x100fe20008010800 */
[--C-:B------:R-:W-:Y:S01]  /*7200*/  FFMA.FTZ R61, R61, UR33, -R0.reuse ;  /* 0x000000213d3d7c23 */ /* 0x100fe20008010800 */
[----:B------:R-:W-:Y:S01]  /*7210*/  MUFU.EX2 R37, R37 ;  /* 0x0000002500257308 */ /* 0x000fe20000000800 */
[----:B------:R-:W-:Y:S01]  /*7220*/  FSEL R59, R59, -INF , !P3 ;  /* 0xff8000003b3b7808 */ /* 0x000fe20005800000 */
[--C-:B------:R-:W-:Y:S01]  /*7230*/  FFMA.FTZ R64, R64, UR33, -R0.reuse ;  /* 0x0000002140407c23 */ /* 0x100fe20008010800 */
[----:B------:R-:W-:Y:S01]  /*7240*/  ISETP.GT.AND P3, PT, R10, 0x51, P2 ;  /* 0x000000510a00780c */ /* 0x000fe20001764270 */
[--C-:B------:R-:W-:Y:S01]  /*7250*/  FFMA.FTZ R65, R65, UR33, -R0.reuse ;  /* 0x0000002141417c23 */ /* 0x100fe20008010800 */
[--C-:B------:R-:W-:Y:S01]  /*7260*/  FFMA.FTZ R68, R68, UR33, -R0.reuse ;  /* 0x0000002144447c23 */ /* 0x100fe20008010800 */
[--C-:B------:R-:W-:Y:S01]  /*7270*/  FFMA.FTZ R69, R69, UR33, -R0.reuse ;  /* 0x0000002145457c23 */ /* 0x100fe20008010800 */
[----:B------:R-:W-:Y:S01]  /*7280*/  ISETP.LT.OR P3, PT, R11, 0x52, P3 ;  /* 0x000000520b00780c */ /* 0x000fe20001f61670 */
[----:B------:R-:W-:Y:S01]  /*7290*/  MUFU.EX2 R24, R40 ;  /* 0x0000002800187308 */ /* 0x000fe20000000800 */
[--C-:B------:R-:W-:Y:S01]  /*72a0*/  FFMA.FTZ R72, R72, UR33, -R0.reuse ;  /* 0x0000002148487c23 */ /* 0x100fe20008010800 */
[--C-:B------:R-:W-:Y:S01]  /*72b0*/  FFMA.FTZ R73, R73, UR33, -R0.reuse ;  /* 0x0000002149497c23 */ /* 0x100fe20008010800 */
[----:B------:R-:W-:Y:S01]  /*72c0*/  FSEL R67, R67, -INF , !P3 ;  /* 0xff80000043437808 */ /* 0x000fe20005800000 */
[--C-:B------:R-:W-:Y:S01]  /*72d0*/  FFMA.FTZ R76, R76, UR33, -R0.reuse ;  /* 0x000000214c4c7c23 */ /* 0x100fe20008010800 */
[----:B------:R-:W-:Y:S01]  /*72e0*/  ISETP.GT.AND P3, PT, R10, 0x61, P2 ;  /* 0x000000610a00780c */ /* 0x000fe20001764270 */
[--C-:B------:R-:W-:Y:S01]  /*72f0*/  FFMA.FTZ R77, R77, UR33, -R0.reuse ;  /* 0x000000214d4d7c23 */ /* 0x100fe20008010800 */
[--C-:B------:R-:W-:Y:S01]  /*7300*/  FFMA.FTZ R80, R80, UR33, -R0.reuse ;  /* 0x0000002150507c23 */ /* 0x100fe20008010800 */
[----:B------:R-:W-:Y:S01]  /*7310*/  MUFU.EX2 R41, R41 ;  /* 0x0000002900297308 */ /* 0x000fe20000000800 */
[----:B------:R-:W-:Y:S01]  /*7320*/  ISETP.LT.OR P3, PT, R11, 0x62, P3 ;  /* 0x000000620b00780c */ /* 0x000fe20001f61670 */
[--C-:B------:R-:W-:Y:S01]  /*7330*/  FFMA.FTZ R81, R81, UR33, -R0.reuse ;  /* 0x0000002151517c23 */ /* 0x100fe20008010800 */
[--C-:B------:R-:W-:Y:S01]  /*7340*/  FFMA.FTZ R84, R84, UR33, -R0.reuse ;  /* 0x0000002154547c23 */ /* 0x100fe20008010800 */
[----:B------:R-:W-:Y:S01]  /*7350*/  FFMA.FTZ R0, R85, UR33, -R0 ;  /* 0x0000002155007c23 */ /* 0x000fe20008010800 */
[----:B------:R-:W-:Y:S01]  /*7360*/  FSEL R75, R75, -INF , !P3 ;  /* 0xff8000004b4b7808 */ /* 0x000fe20005800000 */
[-C--:B------:R-:W-:Y:S01]  /*7370*/  FMUL.FTZ R88, R88, R7.reuse ;  /* 0x0000000758587220 */ /* 0x080fe20000410000 */
[C---:B------:R-:W-:Y:S01]  /*7380*/  ISETP.GT.AND P3, PT, R10.reuse, 0x70, P2 ;  /* 0x000000700a00780c */ /* 0x040fe20001764270 */
[----:B------:R-:W-:Y:S01]  /*7390*/  MUFU.EX2 R45, R45 ;  /* 0x0000002d002d7308 */ /* 0x000fe20000000800 */
[----:B------:R-:W-:Y:S01]  /*73a0*/  ISETP.GT.AND P2, PT, R10, 0x79, P2 ;  /* 0x000000790a00780c */ /* 0x000fe20001744270 */
[----:B------:R-:W-:Y:S01]  /*73b0*/  FMUL.FTZ R89, R89, R7 ;  /* 0x0000000759597220 */ /* 0x000fe20000410000 */
[----:B------:R-:W-:Y:S01]  /*73c0*/  FMNMX.FTZ R10, R26, R5, !PT ;  /* 0x000000051a0a7209 */ /* 0x000fe20007810000 */
[-C--:B------:R-:W-:Y:S01]  /*73d0*/  FMUL.FTZ R92, R92, R7.reuse ;  /* 0x000000075c5c7220 */ /* 0x080fe20000410000 */
[----:B------:R-:W-:Y:S01]  /*73e0*/  ISETP.LT.OR P3, PT, R11, 0x71, P3 ;  /* 0x000000710b00780c */ /* 0x000fe20001f61670 */
[-C--:B------:R-:W-:Y:S01]  /*73f0*/  FMUL.FTZ R93, R93, R7.reuse ;  /* 0x000000075d5d7220 */ /* 0x080fe20000410000 */
[----:B------:R-:W-:Y:S01]  /*7400*/  FMNMX.FTZ R9, R27, R10, !PT ;  /* 0x0000000a1b097209 */ /* 0x000fe20007810000 */
[----:B------:R-:W-:Y:S01]  /*7410*/  MUFU.EX2 R49, R49 ;  /* 0x0000003100317308 */ /* 0x000fe20000000800 */
[----:B------:R-:W-:Y:S01]  /*7420*/  FSEL R82, R82, -INF , !P3 ;  /* 0xff80000052527808 */ /* 0x000fe20005800000 */
        /* <DEDUP_REMOVED lines=11> */
[-C--:B------:R-:W-:Y:S01]  /*74e0*/  FMUL.FTZ R105, R105, R7.reuse ;  /* 0x0000000769697220 */ /* 0x080fe20000410000 */
[-C--:B------:R-:W-:Y:S01]  /*74f0*/  FMUL.FTZ R108, R108, R7.reuse ;  /* 0x000000076c6c7220 */ /* 0x080fe20000410000 */
[----:B------:R-:W-:Y:S01]  /*7500*/  FMNMX.FTZ R9, R35, R10, !PT ;  /* 0x0000000a23097209 */ /* 0x000fe20007810000 */
[----:B------:R-:W-:Y:S01]  /*7510*/  MUFU.EX2 R56, R56 ;  /* 0x0000003800387308 */ /* 0x000fe20000000800 */
[-C--:B------:R-:W-:Y:S01]  /*7520*/  FMUL.FTZ R109, R109, R7.reuse ;  /* 0x000000076d6d7220 */ /* 0x080fe20000410000 */
        /* <DEDUP_REMOVED lines=18> */
[----:B------:R-:W-:-:S03]  /*7650*/  FMUL.FTZ R133, R133, R7 ;  /* 0x0000000785857220 */ /* 0x000fc60000410000 */
        /* <DEDUP_REMOVED lines=25> */
[----:B------:R-:W0:Y:S03]  /*77f0*/  MUFU.EX2 R10, R28 ;  /* 0x0000001c000a7308 */ /* 0x000e260000000800 */
[----:B------:R-:W-:-:S04]  /*7800*/  FMNMX.FTZ R9, R82, R9, !PT ;  /* 0x0000000952097209 */ /* 0x000fc80007810000 */
[----:B------:R-:W-:Y:S01]  /*7810*/  FMNMX.FTZ R9, R83, R9, !PT ;  /* 0x0000000953097209 */ /* 0x000fe20007810000 */
[----:B------:R-:W-:Y:S03]  /*7820*/  MUFU.EX2 R28, R48 ;  /* 0x00000030001c7308 */ /* 0x000fe60000000800 */
[----:B------:R-:W-:-:S04]  /*7830*/  FMNMX.FTZ R12, R86, R9, !PT ;  /* 0x00000009560c7209 */ /* 0x000fc80007810000 */
[----:B------:R-:W-:Y:S01]  /*7840*/  FMNMX.FTZ R12, R87, R12, !PT ;  /* 0x0000000c570c7209 */ /* 0x000fe20007810000 */
[----:B------:R-:W-:Y:S01]  /*7850*/  MUFU.EX2 R77, R77 ;  /* 0x0000004d004d7308 */ /* 0x000fe20000000800 */
[----:B0-----:R-:W-:Y:S01]  /*7860*/  FADD.FTZ R4, R10, R4 ;  /* 0x000000040a047221 */ /* 0x001fe20000010000 */
[C---:B------:R-:W-:Y:S02]  /*7870*/  F2FP.F16.F32.PACK_AB R10, R29.reuse, R10 ;  /* 0x0000000a1d0a723e */ /* 0x040fe400000000ff */
[----:B------:R-:W0:Y:S01]  /*7880*/  SHFL.BFLY PT, R9, R12, 0x2, 0x1f ;  /* 0x0c401f000c097f89 */ /* 0x000e2200000e0000 */
[----:B------:R-:W-:-:S03]  /*7890*/  FADD.FTZ R13, R29, R4 ;  /* 0x000000041d0d7221 */ /* 0x000fc60000010000 */
[----:B------:R-:W-:Y:S08]  /*78a0*/  MUFU.EX2 R80, R80 ;  /* 0x0000005000507308 */ /* 0x000ff00000000800 */
[----:B------:R-:W-:Y:S08]  /*78b0*/  MUFU.EX2 R81, R81 ;  /* 0x0000005100517308 */ /* 0x000ff00000000800 */
[----:B------:R-:W-:Y:S01]  /*78c0*/  MUFU.EX2 R84, R84 ;  /* 0x0000005400547308 */ /* 0x000fe20000000800 */
[----:B0-----:R-:W-:-:S07]  /*78d0*/  FMNMX.FTZ R12, R12, R9, !PT ;  /* 0x000000090c0c7209 */ /* 0x001fce0007810000 */
[----:B------:R-:W-:Y:S01]  /*78e0*/  MUFU.EX2 R0, R0 ;  /* 0x0000000000007308 */ /* 0x000fe20000000800 */
[----:B------:R-:W0:Y:S02]  /*78f0*/  SHFL.BFLY PT, R9, R12, 0x1, 0x1f ;  /* 0x0c201f000c097f89 */ /* 0x000e2400000e0000 */
[----:B0-----:R-:W-:Y:S01]  /*7900*/  FMNMX.FTZ R12, R12, R9, !PT ;  /* 0x000000090c0c7209 */ /* 0x001fe20007810000 */
[----:B------:R-:W-:Y:S01]  /*7910*/  IMAD.U32 R9, RZ, RZ, UR48 ;  /* 0x00000030ff097e24 */ /* 0x000fe2000f8e00ff */
[----:B------:R-:W-:Y:S02]  /*7920*/  UMOV UR48, UR57 ;  /* 0x0000003900307c82 */ /* 0x000fe40008000000 */
[C---:B------:R-:W-:Y:S01]  /*7930*/  FSETP.NEU.FTZ.AND P2, PT, R12.reuse, -INF , PT ;  /* 0xff8000000c00780b */ /* 0x040fe20003f5d000 */
[----:B------:R-:W-:Y:S01]  /*7940*/  FMUL.FTZ R4, R12, UR33 ;  /* 0x000000210c047c20 */ /* 0x000fe20008410000 */
[----:B------:R-:W-:-:S04]  /*7950*/  @!P1 LEA R9, R9, UR42, 0x3 ;  /* 0x0000002a09099c11 */ /* 0x000fc8000f8e18ff */
[----:B------:R-:W-:Y:S01]  /*7960*/  FSEL R4, R4, RZ, P2 ;  /* 0x000000ff04047208 */ /* 0x000fe20001000000 */
[----:B------:R-:W-:-:S04]  /*7970*/  @!P1 VIADD R9, R9, 0x2d860 ;  /* 0x0002d86009099836 */ /* 0x000fc80000000000 */
[--C-:B------:R-:W-:Y:S01]  /*7980*/  FFMA.FTZ R14, R26, UR33, -R4.reuse ;  /* 0x000000211a0e7c23 */ /* 0x100fe20008010804 */
[--C-:B------:R-:W-:Y:S01]  /*7990*/  FFMA.FTZ R15, R27, UR33, -R4.reuse ;  /* 0x000000211b0f7c23 */ /* 0x100fe20008010804 */
[--C-:B------:R-:W-:Y:S01]  /*79a0*/  FFMA.FTZ R20, R30, UR33, -R4.reuse ;  /* 0x000000211e147c23 */ /* 0x100fe20008010804 */
[--C-:B------:R-:W-:Y:S01]  /*79b0*/  FFMA.FTZ R21, R31, UR33, -R4.reuse ;  /* 0x000000211f157c23 */ /* 0x100fe20008010804 */
[----:B------:R-:W-:Y:S01]  /*79c0*/  @!P1 PRMT R9, RZ, 0x654, R9 ;  /* 0x00000654ff099816 */ /* 0x000fe20000000009 */
[--C-:B------:R-:W-:Y:S01]  /*79d0*/  FFMA.FTZ R25, R38, UR33, -R4.reuse ;  /* 0x0000002126197c23 */ /* 0x100fe20008010804 */
[----:B------:R-:W-:Y:S01]  /*79e0*/  MUFU.EX2 R14, R14 ;  /* 0x0000000e000e7308 */ /* 0x000fe20000000800 */
[--C-:B------:R-:W-:Y:S01]  /*79f0*/  FFMA.FTZ R27, R39, UR33, -R4.reuse ;  /* 0x00000021271b7c23 */ /* 0x100fe20008010804 */
[----:B------:R0:W-:Y:S01]  /*7a00*/  @!P1 SYNCS.ARRIVE.TRANS64.RED.A1T0 RZ, [R9+URZ], RZ ;  /* 0x000000ff09ff99a7 */ /* 0x0001e2000810043f */
        /* <DEDUP_REMOVED lines=16> */
[----:B------:R-:W-:-:S05]  /*7b10*/  FFMA.FTZ R74, R74, UR33, -R4 ;  /* 0x000000214a4a7c23 */ /* 0x000fca0008010804 */
[----:B------:R-:W1:Y:S01]  /*7b20*/  MUFU.EX2 R21, R21 ;  /* 0x0000001500157308 */ /* 0x000e620000000800 */
[----:B0-----:R-:W-:-:S07]  /*7b30*/  F2FP.F16.F32.PACK_AB R9, R15, R14 ;  /* 0x0000000e0f09723e */ /* 0x001fce00000000ff */
[----:B------:R-:W-:Y:S08]  /*7b40*/  MUFU.EX2 R25, R25 ;  /* 0x0000001900197308 */ /* 0x000ff00000000800 */
[----:B------:R-:W-:Y:S01]  /*7b50*/  MUFU.EX2 R26, R44 ;  /* 0x0000002c001a7308 */ /* 0x000fe20000000800 */
[----:B-1----:R-:W-:-:S05]  /*7b60*/  F2FP.F16.F32.PACK_AB R11, R21, R20 ;  /* 0x00000014150b723e */ /* 0x002fca00000000ff */
[----:B------:R0:W-:Y:S02]  /*7b70*/  STSM.16.M88.4 [R17+0x21800], R8 ;  /* 0x0218000811007844 */ /* 0x0001e40000000200 */
[----:B------:R-:W-:Y:S08]  /*7b80*/  MUFU.EX2 R27, R27 ;  /* 0x0000001b001b7308 */ /* 0x000ff00000000800 */
[----:B------:R-:W-:Y:S01]  /*7b90*/  MUFU.EX2 R31, R31 ;  /* 0x0000001f001f7308 */ /* 0x000fe20000000800 */
[--C-:B0-----:R-:W-:Y:S01]  /*7ba0*/  FFMA.FTZ R9, R34, UR33, -R4.reuse ;  /* 0x0000002122097c23 */ /* 0x101fe20008010804 */
[----:B------:R-:W-:-:S06]  /*7bb0*/  FFMA.FTZ R11, R35, UR33, -R4 ;  /* 0x00000021230b7c23 */ /* 0x000fcc0008010804 */
[----:B------:R0:W1:Y:S01]  /*7bc0*/  MUFU.EX2 R8, R32 ;  /* 0x0000002000087308 */ /* 0x0000620000000800 */
[--C-:B------:R-:W-:Y:S01]  /*7bd0*/  FFMA.FTZ R35, R43, UR33, -R4.reuse ;  /* 0x000000212b237c23 */ /* 0x100fe20008010804 */
[----:B------:R-:W-:-:S06]  /*7be0*/  FFMA.FTZ R34, R54, UR33, -R4 ;  /* 0x0000002136227c23 */ /* 0x000fcc0008010804 */
[----:B------:R-:W-:Y:S01]  /*7bf0*/  MUFU.EX2 R9, R9 ;  /* 0x0000000900097308 */ /* 0x000fe20000000800 */
[----:B0-----:R-:W-:Y:S02]  /*7c00*/  FSEL R32, R12, RZ, P2 ;  /* 0x000000ff0c207208 */ /* 0x001fe40001000000 */
[C---:B------:R-:W-:Y:S01]  /*7c10*/  ISETP.GT.AND P2, PT, R2.reuse, UR58, PT ;  /* 0x0000003a02007c0c */ /* 0x040fe2000bf44270 */
[----:B------:R-:W-:Y:S02]  /*7c20*/  VIADD R2, R2, 0xffffffff ;  /* 0xffffffff02027836 */ /* 0x000fe40000000000 */
[----:B------:R-:W-:Y:S02]  /*7c30*/  FADD.FTZ R32, -R32, R5 ;  /* 0x0000000520207221 */ /* 0x000fe40000010100 */
[----:B------:R0:W2:Y:S02]  /*7c40*/  MUFU.EX2 R10, R36 ;  /* 0x00000024000a7308 */ /* 0x0000a40000000800 */
[----:B------:R-:W-:Y:S01]  /*7c50*/  FMUL.FTZ R5, R32, UR33 ;  /* 0x0000002120057c20 */ /* 0x000fe20008410000 */
[----:B------:R-:W-:-:S05]  /*7c60*/  FFMA.FTZ R32, R51, UR33, -R4 ;  /* 0x0000002133207c23 */ /* 0x000fca0008010804 */
[----:B------:R-:W3:Y:S01]  /*7c70*/  MUFU.EX2 R5, R5 ;  /* 0x0000000500057308 */ /* 0x000ee20000000800 */
[----:B0-----:R-:W-:Y:S01]  /*7c80*/  FFMA.FTZ R36, R46, UR33, -R4 ;  /* 0x000000212e247c23 */ /* 0x001fe20008010804 */
[----:B-1----:R-:W-:Y:S01]  /*7c90*/  FADD.FTZ R46, R8, R13 ;  /* 0x0000000d082e7221 */ /* 0x002fe20000010000 */
[----:B------:R-:W-:-:S03]  /*7ca0*/  F2FP.F16.F32.PACK_AB R8, R33, R8 ;  /* 0x000000082108723e */ /* 0x000fc600000000ff */
[----:B------:R-:W-:Y:S02]  /*7cb0*/  FADD.FTZ R13, R33, R46 ;  /* 0x0000002e210d7221 */ /* 0x000fe40000010000 */
[----:B------:R-:W0:Y:S02]  /*7cc0*/  MUFU.EX2 R11, R11 ;  /* 0x0000000b000b7308 */ /* 0x000e240000000800 */
[----:B--2---:R-:W-:Y:S01]  /*7cd0*/  FADD.FTZ R46, R10, R13 ;  /* 0x0000000d0a2e7221 */ /* 0x004fe20000010000 */
[----:B------:R-:W-:-:S05]  /*7ce0*/  F2FP.F16.F32.PACK_AB R10, R37, R10 ;  /* 0x0000000a250a723e */ /* 0x000fca00000000ff */
[----:B------:R-:W1:Y:S01]  /*7cf0*/  MUFU.EX2 R35, R35 ;  /* 0x0000002300237308 */ /* 0x000e620000000800 */
[----:B---3--:R-:W-:Y:S01]  /*7d00*/  FFMA.FTZ R14, R5, R3, R14 ;  /* 0x00000003050e7223 */ /* 0x008fe2000001000e */
[----:B------:R-:W-:Y:S01]  /*7d10*/  FFMA.FTZ R3, R55, UR33, -R4 ;  /* 0x0000002137037c23 */ /* 0x000fe20008010804 */
[-C--:B------:R-:W-:Y:S01]  /*7d20*/  FMUL.FTZ R90, R90, R5.reuse ;  /* 0x000000055a5a7220 */ /* 0x080fe20000410000 */
[-C--:B------:R-:W-:Y:S01]  /*7d30*/  FMUL.FTZ R91, R91, R5.reuse ;  /* 0x000000055b5b7220 */ /* 0x080fe20000410000 */
[----:B------:R-:W-:Y:S01]  /*7d40*/  FADD.FTZ R39, R15, R14 ;  /* 0x0000000e0f277221 */ /* 0x000fe20000010000 */
[--C-:B------:R-:W-:Y:S01]  /*7d50*/  FFMA.FTZ R14, R58, UR33, -R4.reuse ;  /* 0x000000213a0e7c23 */ /* 0x100fe20008010804 */
[--C-:B------:R-:W-:Y:S01]  /*7d60*/  FFMA.FTZ R15, R59, UR33, -R4.reuse ;  /* 0x000000213b0f7c23 */ /* 0x100fe20008010804 */
[----:B------:R-:W2:Y:S01]  /*7d70*/  MUFU.EX2 R36, R36 ;  /* 0x0000002400247308 */ /* 0x000ea20000000800 */
[----:B------:R-:W-:Y:S01]  /*7d80*/  FADD.FTZ R39, R20, R39 ;  /* 0x0000002714277221 */ /* 0x000fe20000010000 */
[--C-:B------:R-:W-:Y:S01]  /*7d90*/  FFMA.FTZ R20, R62, UR33, -R4.reuse ;  /* 0x000000213e147c23 */ /* 0x100fe20008010804 */
[----:B------:R-:W-:Y:S01]  /*7da0*/  FFMA.FTZ R4, R87, UR33, -R4 ;  /* 0x0000002157047c23 */ /* 0x000fe20008010804 */
[-C--:B------:R-:W-:Y:S01]  /*7db0*/  FMUL.FTZ R94, R94, R5.reuse ;  /* 0x000000055e5e7220 */ /* 0x080fe20000410000 */
[----:B------:R-:W-:Y:S01]  /*7dc0*/  FADD.FTZ R44, R21, R39 ;  /* 0x00000027152c7221 */ /* 0x000fe20000010000 */
[----:B------:R-:W-:Y:S01]  /*7dd0*/  FADD.FTZ R21, R37, R46 ;  /* 0x0000002e25157221 */ /* 0x000fe20000010000 */
[-C--:B------:R-:W-:Y:S01]  /*7de0*/  FMUL.FTZ R95, R95, R5.reuse ;  /* 0x000000055f5f7220 */ /* 0x080fe20000410000 */
[----:B------:R-:W3:Y:S01]  /*7df0*/  MUFU.EX2 R38, R38 ;  /* 0x0000002600267308 */ /* 0x000ee20000000800 */
[----:B------:R-:W-:Y:S01]  /*7e00*/  FADD.FTZ R44, R9, R44 ;  /* 0x0000002c092c7221 */ /* 0x000fe20000010000 */
[----:B------:R-:W-:Y:S01]  /*7e10*/  FADD.FTZ R46, R24, R21 ;  /* 0x00000015182e7221 */ /* 0x000fe20000010000 */
[----:B------:R-:W-:Y:S01]  /*7e20*/  F2FP.F16.F32.PACK_AB R24, R41, R24 ;  /* 0x000000182918723e */ /* 0x000fe200000000ff */
[----:B------:R-:W-:Y:S01]  /*7e30*/  FMUL.FTZ R98, R98, R5 ;  /* 0x0000000562627220 */ /* 0x000fe20000410000 */
[----:B0-----:R-:W-:Y:S01]  /*7e40*/  FADD.FTZ R44, R11, R44 ;  /* 0x0000002c0b2c7221 */ /* 0x001fe20000010000 */
[----:B------:R-:W-:Y:S01]  /*7e50*/  FADD.FTZ R21, R41, R46 ;  /* 0x0000002e29157221 */ /* 0x000fe20000010000 */
[----:B------:R-:W-:Y:S01]  /*7e60*/  F2FP.F16.F32.PACK_AB R9, R11, R9 ;  /* 0x000000090b09723e */ /* 0x000fe200000000ff */
[----:B------:R-:W0:Y:S01]  /*7e70*/  MUFU.EX2 R29, R29 ;  /* 0x0000001d001d7308 */ /* 0x000e220000000800 */
[----:B------:R-:W-:Y:S01]  /*7e80*/  FADD.FTZ R44, R25, R44 ;  /* 0x0000002c192c7221 */ /* 0x000fe20000010000 */
[----:B------:R-:W-:Y:S01]  /*7e90*/  FADD.FTZ R46, R26, R21 ;  /* 0x000000151a2e7221 */ /* 0x000fe20000010000 */
[----:B------:R-:W-:Y:S01]  /*7ea0*/  F2FP.F16.F32.PACK_AB R11, R27, R25 ;  /* 0x000000191b0b723e */ /* 0x000fe200000000ff */
[----:B------:R-:W-:Y:S01]  /*7eb0*/  FMUL.FTZ R99, R99, R5 ;  /* 0x0000000563637220 */ /* 0x000fe20000410000 */
[----:B------:R-:W-:Y:S01]  /*7ec0*/  FADD.FTZ R44, R27, R44 ;  /* 0x0000002c1b2c7221 */ /* 0x000fe20000010000 */
[----:B------:R-:W-:Y:S01]  /*7ed0*/  FADD.FTZ R43, R45, R46 ;  /* 0x0000002e2d2b7221 */ /* 0x000fe20000010000 */
[----:B-1----:R-:W-:Y:S01]  /*7ee0*/  F2FP.F16.F32.PACK_AB R25, R35, R31 ;  /* 0x0000001f2319723e */ /* 0x002fe200000000ff */
[----:B------:R-:W1:Y:S01]  /*7ef0*/  MUFU.EX2 R30, R52 ;  /* 0x00000034001e7308 */ /* 0x000e620000000800 */
[----:B------:R-:W-:Y:S01]  /*7f00*/  FADD.FTZ R44, R31, R44 ;  /* 0x0000002c1f2c7221 */ /* 0x000fe20000010000 */
[----:B------:R-:W-:Y:S01]  /*7f10*/  FADD.FTZ R46, R28, R43 ;  /* 0x0000002b1c2e7221 */ /* 0x000fe20000010000 */
[----:B------:R-:W-:Y:S01]  /*7f20*/  F2FP.F16.F32.PACK_AB R26, R45, R26 ;  /* 0x0000001a2d1a723e */ /* 0x000fe200000000ff */
[----:B------:R4:W-:Y:S01]  /*7f30*/  STSM.16.M88.4 [R22], R8 ;  /* 0x0000000816007844 */ /* 0x0009e20000000200 */
[----:B------:R-:W-:Y:S01]  /*7f40*/  FADD.FTZ R21, R35, R44 ;  /* 0x0000002c23157221 */ /* 0x000fe20000010000 */
[C---:B------:R-:W-:Y:S01]  /*7f50*/  FADD.FTZ R47, R49.reuse, R46 ;  /* 0x0000002e312f7221 */ /* 0x040fe20000010000 */
[----:B------:R-:W-:Y:S01]  /*7f60*/  F2FP.F16.F32.PACK_AB R28, R49, R28 ;  /* 0x0000001c311c723e */ /* 0x000fe200000000ff */
[----:B------:R-:W5:Y:S01]  /*7f70*/  MUFU.EX2 R32, R32 ;  /* 0x0000002000207308 */ /* 0x000f620000000800 */
[----:B--2---:R-:W-:Y:S01]  /*7f80*/  FADD.FTZ R21, R36, R21 ;  /* 0x0000001524157221 */ /* 0x004fe20000010000 */
[-C--:B------:R-:W-:Y:S01]  /*7f90*/  FMUL.FTZ R102, R102, R5.reuse ;  /* 0x0000000566667220 */ /* 0x080fe20000410000 */
[-C--:B------:R-:W-:Y:S01]  /*7fa0*/  FMUL.FTZ R103, R103, R5.reuse ;  /* 0x0000000567677220 */ /* 0x080fe20000410000 */
[-C--:B------:R-:W-:Y:S01]  /*7fb0*/  FMUL.FTZ R106, R106, R5.reuse ;  /* 0x000000056a6a7220 */ /* 0x080fe20000410000 */
[----:B---3--:R-:W-:Y:S01]  /*7fc0*/  FADD.FTZ R44, R38, R21 ;  /* 0x00000015262c7221 */ /* 0x008fe20000010000 */
[-C--:B------:R-:W-:Y:S01]  /*7fd0*/  FMUL.FTZ R107, R107, R5.reuse ;  /* 0x000000056b6b7220 */ /* 0x080fe20000410000 */
[-C--:B------:R-:W-:Y:S01]  /*7fe0*/  FMUL.FTZ R110, R110, R5.reuse ;  /* 0x000000056e6e7220 */ /* 0x080fe20000410000 */
[----:B------:R-:W2:Y:S01]  /*7ff0*/  MUFU.EX2 R34, R34 ;  /* 0x0000002200227308 */ /* 0x000ea20000000800 */
[----:B0-----:R-:W-:Y:S01]  /*8000*/  FADD.FTZ R43, R29, R44 ;  /* 0x0000002c1d2b7221 */ /* 0x001fe20000010000 */
[----:B-1----:R-:W-:Y:S01]  /*8010*/  FADD.FTZ R44, R30, R47 ;  /* 0x0000002f1e2c7221 */ /* 0x002fe20000010000 */
[----:B------:R-:W-:Y:S01]  /*8020*/  F2FP.F16.F32.PACK_AB R30, R53, R30 ;  /* 0x0000001e351e723e */ /* 0x000fe200000000ff */
[----:B------:R-:W-:Y:S01]  /*8030*/  FMUL.FTZ R111, R111, R5 ;  /* 0x000000056f6f7220 */ /* 0x000fe20000410000 */
[----:B----4-:R-:W-:Y:S01]  /*8040*/  F2FP.F16.F32.PACK_AB R8, R57, R56 ;  /* 0x000000383908723e */ /* 0x010fe200000000ff */
[----:B------:R-:W-:Y:S01]  /*8050*/  FADD.FTZ R41, R53, R44 ;  /* 0x0000002c35297221 */ /* 0x000fe20000010000 */
[----:B------:R-:W-:Y:S01]  /*8060*/  F2FP.F16.F32.PACK_AB R10, R61, R60 ;  /* 0x0000003c3d0a723e */ /* 0x000fe200000000ff */
[----:B------:R-:W0:Y:S01]  /*8070*/  MUFU.EX2 R3, R3 ;  /* 0x0000000300037308 */ /* 0x000e220000000800 */
[----:B-----5:R-:W-:Y:S01]  /*8080*/  FADD.FTZ R43, R32, R43 ;  /* 0x0000002b202b7221 */ /* 0x020fe20000010000 */
[----:B------:R-:W-:Y:S01]  /*8090*/  FADD.FTZ R46, R56, R41 ;  /* 0x00000029382e7221 */ /* 0x000fe20000010000 */
[----:B------:R-:W-:Y:S01]  /*80a0*/  F2FP.F16.F32.PACK_AB R29, R32, R29 ;  /* 0x0000001d201d723e */ /* 0x000fe200000000ff */
[-C--:B------:R-:W-:Y:S01]  /*80b0*/  FMUL.FTZ R114, R114, R5.reuse ;  /* 0x0000000572727220 */ /* 0x080fe20000410000 */
[-C--:B------:R-:W-:Y:S01]  /*80c0*/  FMUL.FTZ R115, R115, R5.reuse ;  /* 0x0000000573737220 */ /* 0x080fe20000410000 */
[----:B------:R-:W-:Y:S01]  /*80d0*/  FADD.FTZ R41, R57, R46 ;  /* 0x0000002e39297221 */ /* 0x000fe20000010000 */
[-C--:B------:R-:W-:Y:S01]  /*80e0*/  FMUL.FTZ R118, R118, R5.reuse ;  /* 0x0000000576767220 */ /* 0x080fe20000410000 */
[----:B------:R-:W1:Y:S01]  /*80f0*/  MUFU.EX2 R14, R14 ;  /* 0x0000000e000e7308 */ /* 0x000e620000000800 */
[----:B--2---:R-:W-:Y:S01]  /*8100*/  FADD.FTZ R44, R34, R43 ;  /* 0x0000002b222c7221 */ /* 0x004fe20000010000 */
[----:B------:R-:W-:Y:S01]  /*8110*/  FADD.FTZ R46, R60, R41 ;  /* 0x000000293c2e7221 */ /* 0x000fe20000010000 */
[-C--:B------:R-:W-:Y:S01]  /*8120*/  FMUL.FTZ R119, R119, R5.reuse ;  /* 0x0000000577777220 */ /* 0x080fe20000410000 */
[-C--:B------:R-:W-:Y:S01]  /*8130*/  FMUL.FTZ R122, R122, R5.reuse ;  /* 0x000000057a7a7220 */ /* 0x080fe20000410000 */
[-C--:B------:R-:W-:Y:S01]  /*8140*/  FMUL.FTZ R123, R123, R5.reuse ;  /* 0x000000057b7b7220 */ /* 0x080fe20000410000 */
[----:B------:R-:W-:Y:S01]  /*8150*/  FADD.FTZ R35, R61, R46 ;  /* 0x0000002e3d237221 */ /* 0x000fe20000010000 */
[-C--:B------:R-:W-:Y:S01]  /*8160*/  FMUL.FTZ R126, R126, R5.reuse ;  /* 0x000000057e7e7220 */ /* 0x080fe20000410000 */
[----:B------:R-:W2:Y:S01]  /*8170*/  MUFU.EX2 R15, R15 ;  /* 0x0000000f000f7308 */ /* 0x000ea20000000800 */
[----:B0-----:R-:W-:Y:S01]  /*8180*/  FADD.FTZ R27, R3, R44 ;  /* 0x0000002c031b7221 */ /* 0x001fe20000010000 */
[-C--:B------:R-:W-:Y:S01]  /*8190*/  FMUL.FTZ R127, R127, R5.reuse ;  /* 0x000000057f7f7220 */ /* 0x080fe20000410000 */
[-C--:B------:R-:W-:Y:S01]  /*81a0*/  FMUL.FTZ R130, R130, R5.reuse ;  /* 0x0000000582827220 */ /* 0x080fe20000410000 */
[-C--:B------:R-:W-:Y:S01]  /*81b0*/  FMUL.FTZ R131, R131, R5.reuse ;  /* 0x0000000583837220 */ /* 0x080fe20000410000 */
[-C--:B------:R-:W-:Y:S01]  /*81c0*/  FMUL.FTZ R134, R134, R5.reuse ;  /* 0x0000000586867220 */ /* 0x080fe20000410000 */
[----:B------:R-:W-:Y:S01]  /*81d0*/  FMUL.FTZ R135, R135, R5 ;  /* 0x0000000587877220 */ /* 0x000fe20000410000 */
[----:B------:R-:W-:Y:S01]  /*81e0*/  IMAD.MOV.U32 R5, RZ, RZ, R12 ;  /* 0x000000ffff057224 */ /* 0x000fe200078e000c */
[----:B------:R-:W0:Y:S01]  /*81f0*/  MUFU.EX2 R20, R20 ;  /* 0x0000001400147308 */ /* 0x000e220000000800 */
[----:B-1----:R-:W-:Y:S01]  /*8200*/  FADD.FTZ R44, R14, R27 ;  /* 0x0000001b0e2c7221 */ /* 0x002fe20000010000 */
[----:B------:R-:W-:Y:S01]  /*8210*/  F2FP.F16.F32.PACK_AB R27, R38, R36 ;  /* 0x00000024261b723e */ /* 0x000fe200000000ff */
[----:B------:R-:W-:-:S04]  /*8220*/  FADD.FTZ R38, R64, R35 ;  /* 0x0000002340267221 */ /* 0x000fc80000010000 */
[----:B------:R1:W-:Y:S01]  /*8230*/  STSM.16.M88.4 [R19], R24 ;  /* 0x0000001813007844 */ /* 0x0003e20000000200 */
[----:B------:R-:W3:Y:S01]  /*8240*/  MUFU.EX2 R42, R42 ;  /* 0x0000002a002a7308 */ /* 0x000ee20000000800 */
[----:B--2---:R-:W-:-:S07]  /*8250*/  FADD.FTZ R31, R15, R44 ;  /* 0x0000002c0f1f7221 */ /* 0x004fce0000010000 */
[----:B------:R-:W2:Y:S01]  /*8260*/  MUFU.EX2 R13, R66 ;  /* 0x00000042000d7308 */ /* 0x000ea20000000800 */
[----:B0-----:R-:W-:Y:S01]  /*8270*/  FADD.FTZ R31, R20, R31 ;  /* 0x0000001f141f7221 */ /* 0x001fe20000010000 */
[----:B-1----:R-:W-:-:S06]  /*8280*/  F2FP.F16.F32.PACK_AB R26, R77, R76 ;  /* 0x0000004c4d1a723e */ /* 0x002fcc00000000ff */
[----:B------:R-:W0:Y:S01]  /*8290*/  MUFU.EX2 R39, R67 ;  /* 0x0000004300277308 */ /* 0x000e220000000800 */
[C---:B---3--:R-:W-:Y:S01]  /*82a0*/  FADD.FTZ R36, R42.reuse, R31 ;  /* 0x0000001f2a247221 */ /* 0x048fe20000010000 */
[----:B------:R-:W-:Y:S01]  /*82b0*/  FADD.FTZ R31, R65, R38 ;  /* 0x00000026411f7221 */ /* 0x000fe20000010000 */
[----:B------:R-:W-:-:S03]  /*82c0*/  F2FP.F16.F32.PACK_AB R11, R42, R20 ;  /* 0x000000142a0b723e */ /* 0x000fc600000000ff */
[----:B------:R-:W-:Y:S01]  /*82d0*/  FADD.FTZ R38, R68, R31 ;  /* 0x0000001f44267221 */ /* 0x000fe20000010000 */
[----:B------:R-:W-:Y:S01]  /*82e0*/  F2FP.F16.F32.PACK_AB R31, R3, R34 ;  /* 0x00000022031f723e */ /* 0x000fe200000000ff */
[----:B------:R-:W1:Y:S01]  /*82f0*/  MUFU.EX2 R33, R70 ;  /* 0x0000004600217308 */ /* 0x000e620000000800 */
[----:B--2---:R-:W-:Y:S01]  /*8300*/  FADD.FTZ R36, R13, R36 ;  /* 0x000000240d247221 */ /* 0x004fe20000010000 */
[----:B------:R-:W-:Y:S02]  /*8310*/  FADD.FTZ R9, R69, R38 ;  /* 0x0000002645097221 */ /* 0x000fe40000010000 */
[----:B------:R2:W-:Y:S02]  /*8320*/  STSM.16.M88.4 [R18], R28 ;  /* 0x0000001c12007844 */ /* 0x0005e40000000200 */
[----:B------:R-:W-:Y:S01]  /*8330*/  FADD.FTZ R24, R72, R9 ;  /* 0x0000000948187221 */ /* 0x000fe20000010000 */
[----:B------:R-:W-:Y:S01]  /*8340*/  F2FP.F16.F32.PACK_AB R9, R15, R14 ;  /* 0x0000000e0f09723e */ /* 0x000fe200000000ff */
[----:B------:R-:W3:Y:S01]  /*8350*/  MUFU.EX2 R37, R71 ;  /* 0x0000004700257308 */ /* 0x000ee20000000800 */
[----:B0-----:R-:W-:Y:S01]  /*8360*/  FADD.FTZ R36, R39, R36 ;  /* 0x0000002427247221 */ /* 0x001fe20000010000 */
[C---:B------:R-:W-:Y:S01]  /*8370*/  FADD.FTZ R15, R73.reuse, R24 ;  /* 0x00000018490f7221 */ /* 0x040fe20000010000 */
[----:B------:R-:W-:Y:S01]  /*8380*/  F2FP.F16.F32.PACK_AB R24, R73, R72 ;  /* 0x000000484918723e */ /* 0x000fe200000000ff */
[----:B------:R0:W-:Y:S02]  /*8390*/  STSM.16.M88.4 [R17+0x27800], R8 ;  /* 0x0278000811007844 */ /* 0x0001e40000000200 */
[----:B------:R-:W-:-:S02]  /*83a0*/  FADD.FTZ R14, R76, R15 ;  /* 0x0000000f4c0e7221 */ /* 0x000fc40000010000 */
[----:B------:R-:W4:Y:S01]  /*83b0*/  MUFU.EX2 R21, R74 ;  /* 0x0000004a00157308 */ /* 0x000f220000000800 */
[----:B-1----:R-:W-:Y:S01]  /*83c0*/  FADD.FTZ R36, R33, R36 ;  /* 0x0000002421247221 */ /* 0x002fe20000010000 */
[----:B------:R-:W-:Y:S01]  /*83d0*/  FADD.FTZ R15, R77, R14 ;  /* 0x0000000e4d0f7221 */ /* 0x000fe20000010000 */
[----:B--2---:R-:W-:Y:S02]  /*83e0*/  F2FP.F16.F32.PACK_AB R28, R81, R80 ;  /* 0x00000050511c723e */ /* 0x004fe400000000ff */
[----:B------:R-:W-:Y:S01]  /*83f0*/  F2FP.F16.F32.PACK_AB R30, R0, R84 ;  /* 0x00000054001e723e */ /* 0x000fe200000000ff */
[----:B------:R-:W-:Y:S02]  /*8400*/  FADD.FTZ R20, R80, R15 ;  /* 0x0000000f50147221 */ /* 0x000fe40000010000 */
[----:B------:R-:W1:Y:S01]  /*8410*/  MUFU.EX2 R40, R40 ;  /* 0x0000002800287308 */ /* 0x000e620000000800 */
[----:B---3--:R-:W-:Y:S01]  /*8420*/  FADD.FTZ R36, R37, R36 ;  /* 0x0000002425247221 */ /* 0x008fe20000010000 */
[----:B------:R-:W-:Y:S01]  /*8430*/  FADD.FTZ R15, R81, R20 ;  /* 0x00000014510f7221 */ /* 0x000fe20000010000 */
[----:B0-----:R-:W-:-:S02]  /*8440*/  F2FP.F16.F32.PACK_AB R8, R65, R64 ;  /* 0x000000404108723e */ /* 0x001fc400000000ff */
[----:B------:R-:W-:Y:S01]  /*8450*/  F2FP.F16.F32.PACK_AB R10, R69, R68 ;  /* 0x00000044450a723e */ /* 0x000fe200000000ff */
[----:B------:R-:W-:Y:S02]  /*8460*/  FADD.FTZ R15, R84, R15 ;  /* 0x0000000f540f7221 */ /* 0x000fe40000010000 */
[----:B------:R-:W0:Y:S01]  /*8470*/  MUFU.EX2 R78, R78 ;  /* 0x0000004e004e7308 */ /* 0x000e220000000800 */
[----:B------:R-:W-:Y:S01]  /*8480*/  F2FP.F16.F32.PACK_AB R9, R39, R13 ;  /* 0x0000000d2709723e */ /* 0x000fe200000000ff */
[----:B----4-:R-:W-:Y:S01]  /*8490*/  FADD.FTZ R3, R21, R36 ;  /* 0x0000002415037221 */ /* 0x010fe20000010000 */
[----:B------:R-:W-:-:S05]  /*84a0*/  F2FP.F16.F32.PACK_AB R11, R37, R33 ;  /* 0x00000021250b723e */ /* 0x000fca00000000ff */
[----:B------:R-:W2:Y:S01]  /*84b0*/  MUFU.EX2 R79, R79 ;  /* 0x0000004f004f7308 */ /* 0x000ea20000000800 */
[C---:B-1----:R-:W-:Y:S01]  /*84c0*/  F2FP.F16.F32.PACK_AB R25, R40.reuse, R21 ;  /* 0x000000152819723e */ /* 0x042fe200000000ff */
[----:B------:R1:W-:Y:S01]  /*84d0*/  STSM.16.M88.4 [R23], R8 ;  /* 0x0000000817007844 */ /* 0x0003e20000000200 */
[----:B------:R-:W-:-:S05]  /*84e0*/  FADD.FTZ R3, R40, R3 ;  /* 0x0000000328037221 */ /* 0x000fca0000010000 */
[----:B------:R-:W3:Y:S01]  /*84f0*/  MUFU.EX2 R82, R82 ;  /* 0x0000005200527308 */ /* 0x000ee20000000800 */
[----:B0-----:R-:W-:-:S07]  /*8500*/  FADD.FTZ R14, R78, R3 ;  /* 0x000000034e0e7221 */ /* 0x001fce0000010000 */
[----:B------:R-:W0:Y:S01]  /*8510*/  MUFU.EX2 R83, R83 ;  /* 0x0000005300537308 */ /* 0x000e220000000800 */
[C---:B--2---:R-:W-:Y:S01]  /*8520*/  F2FP.F16.F32.PACK_AB R27, R79.reuse, R78 ;  /* 0x0000004e4f1b723e */ /* 0x044fe200000000ff */
[----:B------:R-:W-:-:S04]  /*8530*/  FADD.FTZ R3, R79, R14 ;  /* 0x0000000e4f037221 */ /* 0x000fc80000010000 */
[----:B------:R1:W-:Y:S02]  /*8540*/  STSM.16.M88.4 [R19+0x6000], R24 ;  /* 0x0060001813007844 */ /* 0x0003e40000000200 */
[----:B------:R-:W2:Y:S01]  /*8550*/  MUFU.EX2 R86, R86 ;  /* 0x0000005600567308 */ /* 0x000ea20000000800 */
[----:B---3--:R-:W-:-:S07]  /*8560*/  FADD.FTZ R3, R82, R3 ;  /* 0x0000000352037221 */ /* 0x008fce0000010000 */
[----:B------:R3:W4:Y:S01]  /*8570*/  MUFU.EX2 R32, R4 ;  /* 0x0000000400207308 */ /* 0x0007220000000800 */
[C---:B0-----:R-:W-:Y:S01]  /*8580*/  F2FP.F16.F32.PACK_AB R29, R83.reuse, R82 ;  /* 0x00000052531d723e */ /* 0x041fe200000000ff */
[----:B------:R-:W-:-:S04]  /*8590*/  FADD.FTZ R3, R83, R3 ;  /* 0x0000000353037221 */ /* 0x000fc80000010000 */
[----:B--2---:R-:W-:Y:S01]  /*85a0*/  FADD.FTZ R3, R86, R3 ;  /* 0x0000000356037221 */ /* 0x004fe20000010000 */
[----:B---3--:R-:W-:Y:S01]  /*85b0*/  FADD.FTZ R4, R0, R15 ;  /* 0x0000000f00047221 */ /* 0x008fe20000010000 */
[----:B------:R-:W-:Y:S01]  /*85c0*/  IMAD.MOV.U32 R0, RZ, RZ, R6 ;  /* 0x000000ffff007224 */ /* 0x000fe200078e0006 */
[C---:B----4-:R-:W-:Y:S01]  /*85d0*/  F2FP.F16.F32.PACK_AB R31, R32.reuse, R86 ;  /* 0x00000056201f723e */ /* 0x050fe200000000ff */
[----:B------:R-:W-:-:S04]  /*85e0*/  FADD.FTZ R3, R32, R3 ;  /* 0x0000000320037221 */ /* 0x000fc80000010000 */
[----:B------:R1:W-:Y:S01]  /*85f0*/  STSM.16.M88.4 [R18+0x6000], R28 ;  /* 0x0060001c12007844 */ /* 0x0003e20000000200 */
[----:B------:R0:W-:Y:S06]  /*8600*/  MEMBAR.ALL.CTA ;  /* 0x0000000000007992 */ /* 0x0001ec0000008000 */
[----:B0-----:R-:W0:Y:S02]  /*8610*/  FENCE.VIEW.ASYNC.S ;  /* 0x00000000000073c6 */ /* 0x001e240000000000 */
[----:B0-----:R-:W-:Y:S01]  /*8620*/  NOP ;  /* 0x0000000000007918 */ /* 0x001fe20000000000 */
[----:B------:R-:W-:Y:S05]  /*8630*/  @P2 BRA `(.L_x_10471) ;  /* 0xffffffcc00bc2947 */ /* 0x000fea000383ffff */
[----:B------:R-:W-:Y:S01]  /*8640*/  IMAD.MOV.U32 R5, RZ, RZ, R12 ;  /* 0x000000ffff057224 */ /* 0x000fe200078e000c */
[----:B------:R-:W-:Y:S01]  /*8650*/  UMOV UR48, UR57 ;  /* 0x0000003900307c82 */ /* 0x000fe20008000000 */
[----:B------:R-:W-:Y:S01]  /*8660*/  IMAD.MOV.U32 R0, RZ, RZ, R6 ;  /* 0x000000ffff007224 */ /* 0x000fe200078e0006 */
[----:B------:R-:W-:-:S06]  /*8670*/  UMOV UR51, UR56 ;  /* 0x0000003800337c82 */ /* 0x000fcc0008000000 */
.L_x_10454:
        /* <DEDUP_REMOVED lines=25> */
.L_x_10473:
[----:B------:R-:W-:-:S11]  /*8810*/  UISETP.NE.AND UP1, UPT, UR15, 0x1, UPT ;  /* 0x000000010f00788c */ /* 0x000fd6000bf25270 */
[----:B------:R-:W-:Y:S02]  /*8820*/  @UP1 ULDC.64 UR6, c[0x0][0x9e8] ;  /* 0x00027a0000061ab9 */ /* 0x000fe40000000a00 */
[----:B------:R-:W-:-:S04]  /*8830*/  UIMAD.WIDE.U32 UR10, UR14, UR6, URZ ;  /* 0x000000060e0a72a5 */ /* 0x000fc8000f8e003f */
[----:B------:R-:W-:-:S12]  /*8840*/  @UP1 USHF.R.U32.HI UR14, URZ, UR7, UR11 ;  /* 0x000000073f0e1299 */ /* 0x000fd8000801160b */
.L_x_10474:
[----:B------:R-:W-:-:S04]  /*8850*/  UIMAD UR14, UR14, UR15, URZ ;  /* 0x0000000f0e0e72a4 */ /* 0x000fc8000f8e023f */
[----:B------:R-:W-:-:S04]  /*8860*/  UISETP.LT.AND UP1, UPT, UR35, UR14, UPT ;  /* 0x0000000e2300728c */ /* 0x000fc8000bf21270 */
[----:B------:R-:W-:-:S12]  /*8870*/  USEL UR35, UR35, UR14, !UP1 ;  /* 0x0000000e23237287 */ /* 0x000fd8000c800000 */
.L_x_10472:
        /* <DEDUP_REMOVED lines=13> */
.L_x_10484:
[----:B------:R-:W-:Y:S01]  /*8950*/  UIADD3 UR48, UR35, 0x1, URZ ;  /* 0x0000000123307890 */ /* 0x000fe2000fffe03f */
[----:B------:R-:W-:-:S03]  /*8960*/  ISETP.NE.AND P3, PT, RZ, UR45, PT ;  /* 0x0000002dff007c0c */ /* 0x000fc6000bf65270 */
[----:B------:R-:W-:-:S04]  /*8970*/  UISETP.NE.AND UP1, UPT, UR48, 0x2, UPT ;  /* 0x000000023000788c */ /* 0x000fc8000bf25270 */
[----:B------:R-:W-:Y:S02]  /*8980*/  USEL UR51, URZ, 0x1, UP1 ;  /* 0x000000013f337887 */ /* 0x000fe40008800000 */
[----:B------:R-:W-:Y:S02]  /*8990*/  USEL UR48, UR48, URZ, UP1 ;  /* 0x0000003f30307287 */ /* 0x000fe40008800000 */
[----:B------:R-:W-:Y:S02]  /*89a0*/  ULOP3.LUT UR51, UR28, UR51, URZ, 0x3c, !UPT ;  /* 0x000000331c337292 */ /* 0x000fe4000f8e3c3f */
[----:B--2---:R-:W-:Y:S10]  /*89b0*/  @P3 BRA `(.L_x_10476) ;  /* 0x00000000002c3947 */ /* 0x004ff40003800000 */
[----:B------:R-:W-:Y:S05]  /*89c0*/  @!P0 BRA `(.L_x_10477) ;  /* 0x0000000000048947 */ /* 0x000fea0003800000 */
[----:B------:R-:W-:Y:S01]  /*89d0*/  BPT.TRAP 0x1 ;  /* 0x000000040000795c */ /* 0x000fe20000300000 */
.L_x_10477:
[----:B------:R-:W-:Y:S01]  /*89e0*/  ULEA UR6, UR48, UR42, 0x3 ;  /* 0x0000002a30067291 */ /* 0x000fe2000f8e183f */
[----:B------:R-:W-:-:S05]  /*89f0*/  IMAD.U32 R0, RZ, RZ, UR51 ;  /* 0x00000033ff007e24 */ /* 0x000fca000f8e00ff */
[----:B------:R-:W-:-:S04]  /*8a00*/  SHF.L.U32 R0, R0, 0x1f, RZ ;  /* 0x0000001f00007819 */ /* 0x000fc800000006ff */
[----:B------:R0:W2:Y:S01]  /*8a10*/  SYNCS.PHASECHK.TRANS64.TRYWAIT P2, [UR6+0x2d830], R0 ;  /* 0x02d83000ff0075a7 */ /* 0x0000a20008040146 */
[----:B------:R-:W-:Y:S05]  /*8a20*/  @!P0 BRA `(.L_x_10478) ;  /* 0x0000000000048947 */ /* 0x000fea0003800000 */
[----:B------:R-:W-:Y:S01]  /*8a30*/  BPT.TRAP 0x1 ;  /* 0x000000040000795c */ /* 0x000fe20000300000 */
.L_x_10478:
[----:B--2---:R-:W-:Y:S05]  /*8a40*/  @P2 BRA `(.L_x_10476) ;  /* 0x0000000000082947 */ /* 0x004fea0003800000 */
[----:B------:R-:W2:Y:S02]  /*8a50*/  SYNCS.PHASECHK.TRANS64.TRYWAIT P2, [UR6+0x2d830], R0 ;  /* 0x02d83000ff0075a7 */ /* 0x000ea40008040146 */
[----:B--2---:R-:W-:Y:S05]  /*8a60*/  @!P2 BRA `(.L_x_10479) ;  /* 0x000000f400dca947 */ /* 0x004fea0003800000 */
.L_x_10476:
[----:B--2---:R-:W2:Y:S01]  /*8a70*/  S2R R5, SR_TID.X ;  /* 0x0000000000057919 */ /* 0x004ea20000002100 */
        /* <DEDUP_REMOVED lines=12> */
[----:B--2---:R-:W-:-:S05]  /*8b40*/  SHF.R.U32.HI R5, RZ, 0x7, R5 ;  /* 0x00000007ff057819 */ /* 0x004fca0000011605 */
[----:B0-----:R-:W-:-:S05]  /*8b50*/  VIADD R0, R5, 0x8 ;  /* 0x0000000805007836 */ /* 0x001fca0000000000 */
[----:B------:R0:W-:Y:S06]  /*8b60*/  BAR.SYNC.DEFER_BLOCKING R0, 0x100 ;  /* 0x000400000000751d */ /* 0x0001ec0000010000 */
[----:B-1-3--:R-:W-:-:S06]  /*8b70*/  WARPGROUP.ARRIVE ;  /* 0x00000000000079c5 */ /* 0x00afcc0000000000 */
        /* <DEDUP_REMOVED lines=20> */
.L_x_10481:
[----:B------:R-:W-:Y:S01]  /*8cc0*/  ULEA UR6, UR35, UR42, 0x3 ;  /* 0x0000002a23067291 */ /* 0x000fe2000f8e183f */
[----:B------:R-:W-:-:S05]  /*8cd0*/  IMAD.U32 R0, RZ, RZ, UR28 ;  /* 0x0000001cff007e24 */ /* 0x000fca000f8e00ff */
[----:B------:R-:W-:-:S04]  /*8ce0*/  SHF.L.U32 R0, R0, 0x1f, RZ ;  /* 0x0000001f00007819 */ /* 0x000fc800000006ff */
[----:B------:R0:W1:Y:S01]  /*8cf0*/  SYNCS.PHASECHK.TRANS64.TRYWAIT P2, [UR6+0x2d850], R0 ;  /* 0x02d85000ff0075a7 */ /* 0x0000620008040146 */
[----:B------:R-:W-:Y:S05]  /*8d00*/  @!P0 BRA `(.L_x_10482) ;  /* 0x0000000000048947 */ /* 0x000fea0003800000 */
[----:B------:R-:W-:Y:S01]  /*8d10*/  BPT.TRAP 0x1 ;  /* 0x000000040000795c */ /* 0x000fe20000300000 */
.L_x_10482:
[----:B-1----:R-:W-:Y:S05]  /*8d20*/  @P2 BRA `(.L_x_10480) ;  /* 0x0000000000082947 */ /* 0x002fea0003800000 */
[----:B------:R-:W1:Y:S02]  /*8d30*/  SYNCS.PHASECHK.TRANS64.TRYWAIT P2, [UR6+0x2d850], R0 ;  /* 0x02d85000ff0075a7 */ /* 0x000e640008040146 */
[----:B-1----:R-:W-:Y:S05]  /*8d40*/  @!P2 BRA `(.L_x_10483) ;  /* 0x000000f4003ca947 */ /* 0x002fea0003800000 */
.L_x_10480:
[----:B------:R-:W-:Y:S01]  /*8d50*/  UIADD3 UR6, UR42, 0x400, URZ ;  /* 0x000004002a067890 */ /* 0x000fe2000fffe03f */
[----:B------:R-:W-:Y:S01]  /*8d60*/  WARPGROUP.ARRIVE ;  /* 0x00000000000079c5 */ /* 0x000fe20000000000 */
[----:B------:R-:W-:Y:S01]  /*8d70*/  UMOV UR29, 0x40000040 ;  /* 0x40000040001d7882 */ /* 0x000fe20000000000 */
[----:B------:R-:W-:Y:S01]  /*8d80*/  UMOV UR31, 0x80000020 ;  /* 0x80000020001f7882 */ /* 0x000fe20000000000 */
[----:B------:R-:W-:Y:S01]  /*8d90*/  USHF.R.U32.HI UR6, URZ, 0x4, UR6 ;  /* 0x000000043f067899 */ /* 0x000fe20008011606 */
[----:B01----:R-:W-:Y:S02]  /*8da0*/  FMNMX.FTZ R0, R24, R6, !PT ;  /* 0x0000000618007209 */ /* 0x003fe40007810000 */
[----:B------:R-:W0:Y:S01]  /*8db0*/  S2R R15, SR_TID.X ;  /* 0x00000000000f7919 */ /* 0x000e220000002100 */
[----:B------:R-:W-:Y:S01]  /*8dc0*/  FMNMX.FTZ R12, R26, R7, !PT ;  /* 0x000000071a0c7209 */ /* 0x000fe20007810000 */
[----:B------:R-:W-:Y:S01]  /*8dd0*/  ULOP3.LUT UR6, UR6, 0x3fff, URZ, 0xc0, !UPT ;  /* 0x00003fff06067892 */ /* 0x000fe2000f8ec03f */
[----:B------:R-:W-:-:S03]  /*8de0*/  FMNMX.FTZ R5, R25, R0, !PT ;  /* 0x0000000019057209 */ /* 0x000fc60007810000 */
        /* <DEDUP_REMOVED lines=93> */
[----:B------:R-:W2:Y:S01]  /*93c0*/  MUFU.EX2 R5, R28 ;  /* 0x0000001c00057308 */ /* 0x000ea20000000800 */
[----:B0-----:R-:W-:Y:S01]  /*93d0*/  FFMA.FTZ R4, R6, R4, R8 ;  /* 0x0000000406047223 */ /* 0x001fe20000010008 */
[----:B-1----:R-:W-:-:S03]  /*93e0*/  F2FP.F16.F32.PACK_AB R8, R25, R8 ;  /* 0x000000081908723e */ /* 0x002fc600000000ff */
[----:B------:R-:W-:Y:S01]  /*93f0*/  HGMMA.64x96x16.F32 R88, gdesc[UR28].tnspB, R88, gsb0 ;  /* 0x416000001c5879f0 */ /* 0x000fe20008000858 */
[----:B------:R-:W-:Y:S01]  /*9400*/  UIADD3 UR28, UR6, 0x6, URZ ;  /* 0x00000006061c7890 */ /* 0x000fe2000fffe03f */
[----:B------:R-:W-:Y:S01]  /*9410*/  FADD.FTZ R4, R25, R4 ;  /* 0x0000000419047221 */ /* 0x000fe20000010000 */
[----:B------:R-:W-:Y:S01]  /*9420*/  UIADD3 UR30, UR7, 0xc0, URZ ;  /* 0x000000c0071e7890 */ /* 0x000fe2000fffe03f */
[----:B------:R-:W0:Y:S01]  /*9430*/  MUFU.EX2 R10, R29 ;  /* 0x0000001d000a7308 */ /* 0x000e220000000800 */
[----:B------:R-:W-:Y:S01]  /*9440*/  UMOV UR29, 0x40000040 ;  /* 0x40000040001d7882 */ /* 0x000fe20000000000 */
[----:B------:R-:W-:Y:S01]  /*9450*/  UMOV UR31, 0x80000020 ;  /* 0x80000020001f7882 */ /* 0x000fe20000000000 */
[----:B--2---:R-:W-:-:S05]  /*9460*/  FADD.FTZ R9, R5, R4 ;  /* 0x0000000405097221 */ /* 0x004fca0000010000 */
[----:B------:R-:W-:Y:S01]  /*9470*/  MUFU.EX2 R36, R36 ;  /* 0x0000002400247308 */ /* 0x000fe20000000800 */
[C---:B0-----:R-:W-:Y:S01]  /*9480*/  FADD.FTZ R4, R10.reuse, R9 ;  /* 0x000000090a047221 */ /* 0x041fe20000010000 */
[----:B------:R-:W-:-:S06]  /*9490*/  F2FP.F16.F32.PACK_AB R10, R10, R5 ;  /* 0x000000050a0a723e */ /* 0x000fcc00000000ff */
        /* <DEDUP_REMOVED lines=30> */
[----:B------:R-:W-:Y:S02]  /*9680*/  WARPGROUP.DEPBAR.LE gsb0, 0x0 ;  /* 0x00008000000079c5 */ /* 0x000fe40000010000 */
[----:B------:R-:W-:Y:S01]  /*9690*/  WARPGROUP.ARRIVE ;  /* 0x00000000000079c5 */ /* 0x000fe20000000000 */
[----:B------:R-:W-:Y:S01]  /*96a0*/  FMNMX.FTZ R5, R67, R12, !PT ;  /* 0x0000000c43057209 */ /* 0x000fe20007810000 */
[----:B------:R-:W-:Y:S03]  /*96b0*/  MUFU.EX2 R65, R65 ;  /* 0x0000004100417308 */ /* 0x000fe60000000800 */
[----:B------:R-:W-:Y:S01]  /*96c0*/  FMNMX.FTZ R12, R70, R5, !PT ;  /* 0x00000005460c7209 */ /* 0x000fe20007810000 */
[----:B------:R-:W-:Y:S01]  /*96d0*/  HGMMA.64x96x16.F32 R88, gdesc[UR28].tnspB, R88, gsb0 ;  /* 0x416000001c5879f0 */ /* 0x000fe20008000858 */
[----:B------:R-:W-:-:S02]  /*96e0*/  UIADD3 UR28, UR6, 0x600, URZ ;  /* 0x00000600061c7890 */ /* 0x000fc4000fffe03f */
        /* <DEDUP_REMOVED lines=23> */
[----:B0-----:R-:W-:Y:S01]  /*9860*/  FMNMX.FTZ R5, R11, R14, !PT ;  /* 0x0000000e0b057209 */ /* 0x001fe20007810000 */
[----:B------:R-:W-:Y:S01]  /*9870*/  VIADD R11, R13, 0x9 ;  /* 0x000000090d0b7836 */ /* 0x000fe20000000000 */
[----:B------:R-:W-:Y:S03]  /*9880*/  MUFU.EX2 R14, R52 ;  /* 0x00000034000e7308 */ /* 0x000fe60000000800 */
[C---:B------:R-:W-:Y:S01]  /*9890*/  FMUL.FTZ R9, R5.reuse, UR33 ;  /* 0x0000002105097c20 */ /* 0x040fe20008410000 */
[----:B------:R-:W-:Y:S01]  /*98a0*/  FADD.FTZ R7, -R5, R7 ;  /* 0x0000000705077221 */ /* 0x000fe20000010100 */
[----:B------:R-:W-:Y:S01]  /*98b0*/  SEL R13, R11, 0x9, !P2 ;  /* 0x000000090b0d7807 */ /* 0x000fe20005000000 */
[----:B------:R-:W-:-:S02]  /*98c0*/  WARPGROUP.DEPBAR.LE gsb0, 0x0 ;  /* 0x00008000000079c5 */ /* 0x000fc40000010000 */
[----:B------:R-:W-:Y:S01]  /*98d0*/  WARPGROUP.ARRIVE ;  /* 0x00000000000079c5 */ /* 0x000fe20000000000 */
[--C-:B------:R-:W-:Y:S01]  /*98e0*/  FFMA.FTZ R26, R26, UR33, -R9.reuse ;  /* 0x000000211a1a7c23 */ /* 0x100fe20008010809 */
[----:B------:R-:W-:Y:S01]  /*98f0*/  FMUL.FTZ R7, R7, UR33 ;  /* 0x0000002107077c20 */ /* 0x000fe20008410000 */
[--C-:B------:R-:W-:Y:S01]  /*9900*/  FFMA.FTZ R27, R27, UR33, -R9.reuse ;  /* 0x000000211b1b7c23 */ /* 0x100fe20008010809 */
[--C-:B------:R-:W-:Y:S01]  /*9910*/  FFMA.FTZ R30, R30, UR33, -R9.reuse ;  /* 0x000000211e1e7c23 */ /* 0x100fe20008010809 */
[--C-:B------:R-:W-:Y:S01]  /*9920*/  FFMA.FTZ R31, R31, UR33, -R9.reuse ;  /* 0x000000211f1f7c23 */ /* 0x100fe20008010809 */
[----:B------:R-:W-:Y:S01]  /*9930*/  HGMMA.64x96x16.F32 R88, gdesc[UR28].tnspB, R88, gsb0 ;  /* 0x416000001c5879f0 */ /* 0x000fe20008000858 */
[----:B------:R-:W-:Y:S01]  /*9940*/  UIADD3 UR28, UR6, 0x602, URZ ;  /* 0x00000602061c7890 */ /* 0x000fe2000fffe03f */
[----:B------:R-:W-:Y:S01]  /*9950*/  MUFU.EX2 R7, R7 ;  /* 0x0000000700077308 */ /* 0x000fe20000000800 */
[----:B------:R-:W-:Y:S01]  /*9960*/  UIADD3 UR30, UR7, 0x140, URZ ;  /* 0x00000140071e7890 */ /* 0x000fe2000fffe03f */
[--C-:B------:R-:W-:Y:S01]  /*9970*/  FFMA.FTZ R34, R34, UR33, -R9.reuse ;  /* 0x0000002122227c23 */ /* 0x100fe20008010809 */
[----:B------:R-:W-:Y:S01]  /*9980*/  UMOV UR29, 0x40000040 ;  /* 0x40000040001d7882 */ /* 0x000fe20000000000 */
[----:B------:R-:W-:Y:S01]  /*9990*/  UMOV UR31, 0x80000020 ;  /* 0x80000020001f7882 */ /* 0x000fe20000000000 */
        /* <DEDUP_REMOVED lines=29> */
[----:B------:R-:W0:Y:S01]  /*9b70*/  MUFU.EX2 R9, R27 ;  /* 0x0000001b00097308 */ /* 0x000e220000000800 */
[C---:B------:R-:W-:Y:S01]  /*9b80*/  ISETP.GT.AND P2, PT, R2.reuse, UR34, PT ;  /* 0x0000002202007c0c */ /* 0x040fe2000bf44270 */
[----:B------:R-:W-:-:S06]  /*9b90*/  VIADD R2, R2, 0xffffffff ;  /* 0xffffffff02027836 */ /* 0x000fcc0000000000 */
[----:B------:R-:W1:Y:S08]  /*9ba0*/  MUFU.EX2 R11, R30 ;  /* 0x0000001e000b7308 */ /* 0x000e700000000800 */
[----:B------:R-:W2:Y:S01]  /*9bb0*/  MUFU.EX2 R31, R31 ;  /* 0x0000001f001f7308 */ /* 0x000ea20000000800 */
[C---:B0-----:R-:W-:Y:S01]  /*9bc0*/  FADD.FTZ R3, R9.reuse, R12 ;  /* 0x0000000c09037221 */ /* 0x041fe20000010000 */
[----:B------:R-:W-:Y:S01]  /*9bd0*/  IMAD.U32 R12, RZ, RZ, UR48 ;  /* 0x00000030ff0c7e24 */ /* 0x000fe2000f8e00ff */
[----:B------:R-:W-:-:S04]  /*9be0*/  F2FP.F16.F32.PACK_AB R9, R9, R26 ;  /* 0x0000001a0909723e */ /* 0x000fc800000000ff */
[----:B------:R-:W-:Y:S01]  /*9bf0*/  @!P1 LEA R12, R12, UR42, 0x3 ;  /* 0x0000002a0c0c9c11 */ /* 0x000fe2000f8e18ff */
[----:B------:R-:W-:Y:S01]  /*9c00*/  MUFU.EX2 R34, R34 ;  /* 0x0000002200227308 */ /* 0x000fe20000000800 */
[----:B-1----:R-:W-:-:S03]  /*9c10*/  FADD.FTZ R3, R11, R3 ;  /* 0x000000030b037221 */ /* 0x002fc60000010000 */
[----:B------:R-:W-:-:S04]  /*9c20*/  @!P1 VIADD R12, R12, 0x2d840 ;  /* 0x0002d8400c0c9836 */ /* 0x000fc80000000000 */
[----:B------:R-:W-:Y:S01]  /*9c30*/  MUFU.EX2 R35, R35 ;  /* 0x0000002300237308 */ /* 0x000fe20000000800 */
[----:B------:R-:W-:Y:S01]  /*9c40*/  @!P1 PRMT R12, RZ, 0x654, R12 ;  /* 0x00000654ff0c9816 */ /* 0x000fe2000000000c */
[C---:B--2---:R-:W-:Y:S01]  /*9c50*/  FADD.FTZ R3, R31.reuse, R3 ;  /* 0x000000031f037221 */ /* 0x044fe20000010000 */
[----:B------:R-:W-:-:S05]  /*9c60*/  F2FP.F16.F32.PACK_AB R11, R31, R11 ;  /* 0x0000000b1f0b723e */ /* 0x000fca00000000ff */
        /* <DEDUP_REMOVED lines=35> */
[----:B------:R-:W-:Y:S02]  /*9ea0*/  UMOV UR28, UR51 ;  /* 0x00000033001c7c82 */ /* 0x000fe40008000000 */
[----:B------:R-:W-:Y:S02]  /*9eb0*/  WARPGROUP.DEPBAR.LE gsb0, 0x0 ;  /* 0x00008000000079c5 */ /* 0x000fe40000010000 */
[----:B------:R0:W-:Y:S06]  /*9ec0*/  BAR.ARV R13, 0x100 ;  /* 0x0004000d0000751d */ /* 0x0001ec0000002000 */
[----:B------:R1:W-:Y:S01]  /*9ed0*/  @!P1 SYNCS.ARRIVE.TRANS64.RED.A1T0 RZ, [R12+URZ], RZ ;  /* 0x000000ff0cff99a7 */ /* 0x0003e2000810043f */
[-C--:B------:R-:W-:Y:S01]  /*9ee0*/  FMUL.FTZ R88, R88, R6.reuse ;  /* 0x0000000658587220 */ /* 0x080fe20000410000 */
[----:B0-----:R-:W0:Y:S01]  /*9ef0*/  MUFU.EX2 R13, R32 ;  /* 0x00000020000d7308 */ /* 0x001e220000000800 */
[-C--:B------:R-:W-:Y:S01]  /*9f00*/  FMUL.FTZ R89, R89, R6.reuse ;  /* 0x0000000659597220 */ /* 0x080fe20000410000 */
[-C--:B------:R-:W-:Y:S01]  /*9f10*/  FMUL.FTZ R92, R92, R6.reuse ;  /* 0x000000065c5c7220 */ /* 0x080fe20000410000 */
[-C--:B------:R-:W-:Y:S01]  /*9f20*/  FMUL.FTZ R93, R93, R6.reuse ;  /* 0x000000065d5d7220 */ /* 0x080fe20000410000 */
[-C--:B------:R-:W-:Y:S01]  /*9f30*/  FMUL.FTZ R96, R96, R6.reuse ;  /* 0x0000000660607220 */ /* 0x080fe20000410000 */
[-C--:B------:R-:W-:Y:S01]  /*9f40*/  FMUL.FTZ R97, R97, R6.reuse ;  /* 0x0000000661617220 */ /* 0x080fe20000410000 */
[----:B-1----:R-:W-:Y:S01]  /*9f50*/  IMAD.U32 R12, RZ, RZ, UR35 ;  /* 0x00000023ff0c7e24 */ /* 0x002fe2000f8e00ff */
[----:B------:R-:W-:Y:S01]  /*9f60*/  UMOV UR35, UR48 ;  /* 0x0000003000237c82 */ /* 0x000fe20008000000 */
[----:B------:R-:W-:Y:S01]  /*9f70*/  MUFU.EX2 R32, R43 ;  /* 0x0000002b00207308 */ /* 0x000fe20000000800 */
        /* <DEDUP_REMOVED lines=8> */
[----:B0-----:R-:W-:Y:S01]  /*a000*/  FADD.FTZ R15, R13, R4 ;  /* 0x000000040d0f7221 */ /* 0x001fe20000010000 */
        /* <DEDUP_REMOVED lines=14> */
[----:B------:R-:W-:Y:S01]  /*a0f0*/  FMUL.FTZ R133, R133, R6 ;  /* 0x0000000685857220 */ /* 0x000fe20000410000 */
[----:B0-----:R-:W0:Y:S01]  /*a100*/  MUFU.EX2 R12, R33 ;  /* 0x00000021000c7308 */ /* 0x001e220000000800 */
[-C--:B------:R-:W-:Y:S01]  /*a110*/  FMUL.FTZ R90, R90, R7.reuse ;  /* 0x000000075a5a7220 */ /* 0x080fe20000410000 */
[-C--:B------:R-:W-:Y:S01]  /*a120*/  FMUL.FTZ R91, R91, R7.reuse ;  /* 0x000000075b5b7220 */ /* 0x080fe20000410000 */
[-C--:B------:R-:W-:Y:S01]  /*a130*/  FMUL.FTZ R94, R94, R7.reuse ;  /* 0x000000075e5e7220 */ /* 0x080fe20000410000 */
[-C--:B------:R-:W-:Y:S01]  /*a140*/  FMUL.FTZ R95, R95, R7.reuse ;  /* 0x000000075f5f7220 */ /* 0x080fe20000410000 */
[-C--:B------:R-:W-:Y:S01]  /*a150*/  FMUL.FTZ R98, R98, R7.reuse ;  /* 0x0000000762627220 */ /* 0x080fe20000410000 */
[-C--:B------:R-:W-:Y:S01]  /*a160*/  FMUL.FTZ R99, R99, R7.reuse ;  /* 0x0000000763637220 */ /* 0x080fe20000410000 */
[-C--:B------:R-:W-:Y:S01]  /*a170*/  FMUL.FTZ R102, R102, R7.reuse ;  /* 0x0000000766667220 */ /* 0x080fe20000410000 */
[----:B------:R-:W2:Y:S01]  /*a180*/  MUFU.EX2 R33, R86 ;  /* 0x0000005600217308 */ /* 0x000ea20000000800 */
[----:B-1----:R-:W-:Y:S01]  /*a190*/  F2FP.F16.F32.PACK_AB R10, R37, R36 ;  /* 0x00000024250a723e */ /* 0x002fe200000000ff */
[-C--:B------:R-:W-:Y:S01]  /*a1a0*/  FMUL.FTZ R103, R103, R7.reuse ;  /* 0x0000000767677220 */ /* 0x080fe20000410000 */
[----:B------:R-:W-:Y:S01]  /*a1b0*/  F2FP.F16.F32.PACK_AB R9, R35, R34 ;  /* 0x000000222309723e */ /* 0x000fe200000000ff */
[----:B------:R-:W-:Y:S01]  /*a1c0*/  FADD.FTZ R34, R34, R3 ;  /* 0x0000000322227221 */ /* 0x000fe20000010000 */
[----:B------:R-:W-:Y:S01]  /*a1d0*/  F2FP.F16.F32.PACK_AB R11, R39, R38 ;  /* 0x00000026270b723e */ /* 0x000fe200000000ff */
[-C--:B------:R-:W-:Y:S01]  /*a1e0*/  FMUL.FTZ R106, R106, R7.reuse ;  /* 0x000000076a6a7220 */ /* 0x080fe20000410000 */
[----:B------:R-:W-:Y:S01]  /*a1f0*/  FMUL.FTZ R107, R107, R7 ;  /* 0x000000076b6b7220 */ /* 0x000fe20000410000 */
[----:B------:R-:W-:Y:S01]  /*a200*/  FADD.FTZ R35, R35, R34 ;  /* 0x0000002223237221 */ /* 0x000fe20000010000 */
[C---:B0-----:R-:W-:Y:S01]  /*a210*/  F2FP.F16.F32.PACK_AB R8, R12.reuse, R13 ;  /* 0x0000000d0c08723e */ /* 0x041fe200000000ff */
[----:B------:R-:W-:Y:S01]  /*a220*/  FADD.FTZ R15, R12, R15 ;  /* 0x0000000f0c0f7221 */ /* 0x000fe20000010000 */
[----:B------:R-:W-:Y:S01]  /*a230*/  MUFU.EX2 R13, R50 ;  /* 0x00000032000d7308 */ /* 0x000fe20000000800 */
[----:B------:R-:W-:Y:S01]  /*a240*/  FADD.FTZ R38, R38, R35 ;  /* 0x0000002326267221 */ /* 0x000fe20000010000 */
[----:B------:R-:W-:Y:S01]  /*a250*/  FMUL.FTZ R110, R110, R7 ;  /* 0x000000076e6e7220 */ /* 0x000fe20000410000 */
[----:B------:R0:W-:Y:S01]  /*a260*/  STSM.16.M88.4 [R22], R8 ;  /* 0x0000000816007844 */ /* 0x0001e20000000200 */
[----:B------:R-:W-:Y:S01]  /*a270*/  FADD.FTZ R4, R36, R15 ;  /* 0x0000000f24047221 */ /* 0x000fe20000010000 */
[----:B------:R-:W-:Y:S01]  /*a280*/  FADD.FTZ R38, R39, R38 ;  /* 0x0000002627267221 */ /* 0x000fe20000010000 */
[----:B--2---:R-:W-:Y:S01]  /*a290*/  F2FP.F16.F32.PACK_AB R31, R87, R33 ;  /* 0x00000021571f723e */ /* 0x004fe200000000ff */
[-C--:B------:R-:W-:Y:S01]  /*a2a0*/  FMUL.FTZ R111, R111, R7.reuse ;  /* 0x000000076f6f7220 */ /* 0x080fe20000410000 */
[----:B------:R-:W-:Y:S01]  /*a2b0*/  FADD.FTZ R4, R37, R4 ;  /* 0x0000000425047221 */ /* 0x000fe20000010000 */
        /* <DEDUP_REMOVED lines=14> */
[----:B------:R-:W-:-:S02]  /*a3a0*/  IMAD.MOV.U32 R7, RZ, RZ, R5 ;  /* 0x000000ffff077224 */ /* 0x000fc400078e0005 */
[----:B0-----:R-:W0:Y:S01]  /*a3b0*/  MUFU.EX2 R8, R40 ;  /* 0x0000002800087308 */ /* 0x001e220000000800 */
        /* <DEDUP_REMOVED lines=8> */
[----:B------:R-:W-:-:S03]  /*a440*/  F2FP.F16.F32.PACK_AB R9, R32, R9 ;  /* 0x000000092009723e */ /* 0x000fc600000000ff */
[----:B------:R-:W-:-:S03]  /*a450*/  FADD.FTZ R4, R32, R3 ;  /* 0x0000000320047221 */ /* 0x000fc60000010000 */
[----:B------:R-:W1:Y:S01]  /*a460*/  MUFU.EX2 R40, R51 ;  /* 0x0000003300287308 */ /* 0x000e620000000800 */
[----:B--2---:R-:W-:Y:S01]  /*a470*/  FADD.FTZ R34, R10, R21 ;  /* 0x000000150a227221 */ /* 0x004fe20000010000 */
[----:B------:R-:W-:-:S03]  /*a480*/  F2FP.F16.F32.PACK_AB R10, R45, R10 ;  /* 0x0000000a2d0a723e */ /* 0x000fc600000000ff */
[----:B------:R-:W-:-:S03]  /*a490*/  FADD.FTZ R21, R45, R34 ;  /* 0x000000222d157221 */ /* 0x000fc60000010000 */
[----:B------:R-:W2:Y:S01]  /*a4a0*/  MUFU.EX2 R15, R54 ;  /* 0x00000036000f7308 */ /* 0x000ea20000000800 */
[----:B0-----:R-:W-:Y:S01]  /*a4b0*/  FADD.FTZ R3, R11, R4 ;  /* 0x000000040b037221 */ /* 0x001fe20000010000 */
[----:B------:R-:W-:Y:S01]  /*a4c0*/  FADD.FTZ R34, R12, R21 ;  /* 0x000000150c227221 */ /* 0x000fe20000010000 */
[C---:B------:R-:W-:Y:S02]  /*a4d0*/  F2FP.F16.F32.PACK_AB R11, R36.reuse, R11 ;  /* 0x0000000b240b723e */ /* 0x040fe400000000ff */
[----:B------:R-:W-:Y:S01]  /*a4e0*/  FADD.FTZ R4, R36, R3 ;  /* 0x0000000324047221 */ /* 0x000fe20000010000 */
[C---:B------:R-:W-:Y:S01]  /*a4f0*/  FADD.FTZ R21, R49.reuse, R34 ;  /* 0x0000002231157221 */ /* 0x040fe20000010000 */
[----:B------:R-:W-:Y:S01]  /*a500*/  F2FP.F16.F32.PACK_AB R12, R49, R12 ;  /* 0x0000000c310c723e */ /* 0x000fe200000000ff */
[----:B------:R0:W-:Y:S01]  /*a510*/  STSM.16.M88.4 [R19], R8 ;  /* 0x0000000813007844 */ /* 0x0001e20000000200 */
[----:B------:R-:W-:Y:S01]  /*a520*/  FADD.FTZ R3, R13, R4 ;  /* 0x000000040d037221 */ /* 0x000fe20000010000 */
[----:B------:R-:W-:Y:S01]  /*a530*/  FADD.FTZ R4, R14, R21 ;  /* 0x000000150e047221 */ /* 0x000fe20000010000 */
[----:B-1----:R-:W-:-:S02]  /*a540*/  F2FP.F16.F32.PACK_AB R13, R40, R13 ;  /* 0x0000000d280d723e */ /* 0x002fc400000000ff */
[----:B------:R-:W-:Y:S01]  /*a550*/  FADD.FTZ R34, R40, R3 ;  /* 0x0000000328227221 */ /* 0x000fe20000010000 */
[C---:B------:R-:W-:Y:S01]  /*a560*/  FADD.FTZ R21, R53.reuse, R4 ;  /* 0x0000000435157221 */ /* 0x040fe20000010000 */
[----:B------:R-:W-:Y:S01]  /*a570*/  F2FP.F16.F32.PACK_AB R14, R53, R14 ;  /* 0x0000000e350e723e */ /* 0x000fe200000000ff */
[----:B------:R-:W1:Y:S01]  /*a580*/  MUFU.EX2 R4, R75 ;  /* 0x0000004b00047308 */ /* 0x000e620000000800 */
[----:B--2---:R-:W-:Y:S01]  /*a590*/  FADD.FTZ R3, R15, R34 ;  /* 0x000000220f037221 */ /* 0x004fe20000010000 */
[----:B------:R-:W-:Y:S01]  /*a5a0*/  FADD.FTZ R34, R56, R21 ;  /* 0x0000001538227221 */ /* 0x000fe20000010000 */
[C---:B------:R-:W-:Y:S02]  /*a5b0*/  F2FP.F16.F32.PACK_AB R15, R20.reuse, R15 ;  /* 0x0000000f140f723e */ /* 0x040fe400000000ff */
[----:B------:R-:W-:Y:S01]  /*a5c0*/  FADD.FTZ R3, R20, R3 ;  /* 0x0000000314037221 */ /* 0x000fe20000010000 */
[C---:B------:R-:W-:Y:S02]  /*a5d0*/  FADD.FTZ R21, R57.reuse, R34 ;  /* 0x0000002239157221 */ /* 0x040fe40000010000 */
[----:B------:R2:W-:Y:S01]  /*a5e0*/  STSM.16.M88.4 [R18], R12 ;  /* 0x0000000c12007844 */ /* 0x0005e20000000200 */
[----:B------:R-:W-:Y:S01]  /*a5f0*/  FADD.FTZ R32, R58, R3 ;  /* 0x000000033a207221 */ /* 0x000fe20000010000 */
[----:B------:R-:W-:Y:S01]  /*a600*/  FADD.FTZ R34, R60, R21 ;  /* 0x000000153c227221 */ /* 0x000fe20000010000 */
[----:B0-----:R-:W-:-:S02]  /*a610*/  F2FP.F16.F32.PACK_AB R8, R57, R56 ;  /* 0x000000383908723e */ /* 0x001fc400000000ff */
[----:B------:R-:W-:Y:S01]  /*a620*/  FADD.FTZ R3, R59, R32 ;  /* 0x000000203b037221 */ /* 0x000fe20000010000 */
[----:B------:R-:W-:Y:S01]  /*a630*/  FADD.FTZ R21, R61, R34 ;  /* 0x000000223d157221 */ /* 0x000fe20000010000 */
[----:B------:R-:W0:Y:S01]  /*a640*/  MUFU.EX2 R32, R79 ;  /* 0x0000004f00207308 */ /* 0x000e220000000800 */
[----:B------:R-:W-:Y:S01]  /*a650*/  F2FP.F16.F32.PACK_AB R9, R59, R58 ;  /* 0x0000003a3b09723e */ /* 0x000fe200000000ff */
        /* <DEDUP_REMOVED lines=8> */
[----:B--2---:R-:W-:Y:S01]  /*a6e0*/  F2FP.F16.F32.PACK_AB R12, R65, R64 ;  /* 0x00000040410c723e */ /* 0x004fe200000000ff */
[----:B------:R2:W-:Y:S01]  /*a6f0*/  STSM.16.M88.4 [R17+0x27800], R8 ;  /* 0x0278000811007844 */ /* 0x0005e20000000200 */
        /* <DEDUP_REMOVED lines=12> */
[C---:B-1----:R-:W-:Y:S01]  /*a7c0*/  FADD.FTZ R20, R4.reuse, R3 ;  /* 0x0000000304147221 */ /* 0x042fe20000010000 */
[----:B------:R-:W-:Y:S01]  /*a7d0*/  FADD.FTZ R21, R77, R34 ;  /* 0x000000224d157221 */ /* 0x000fe20000010000 */
[----:B------:R-:W-:Y:S01]  /*a7e0*/  F2FP.F16.F32.PACK_AB R25, R4, R25 ;  /* 0x000000190419723e */ /* 0x000fe200000000ff */
[----:B------:R2:W-:Y:S01]  /*a7f0*/  STSM.16.M88.4 [R23], R12 ;  /* 0x0000000c17007844 */ /* 0x0005e20000000200 */
[----:B------:R-:W-:Y:S01]  /*a800*/  FADD.FTZ R3, R27, R20 ;  /* 0x000000141b037221 */ /* 0x000fe20000010000 */
[----:B------:R-:W-:Y:S01]  /*a810*/  FADD.FTZ R34, R28, R21 ;  /* 0x000000151c227221 */ /* 0x000fe20000010000 */
[----:B------:R-:W-:-:S02]  /*a820*/  F2FP.F16.F32.PACK_AB R26, R77, R26 ;  /* 0x0000001a4d1a723e */ /* 0x000fc400000000ff */
[C---:B0-----:R-:W-:Y:S01]  /*a830*/  FADD.FTZ R20, R32.reuse, R3 ;  /* 0x0000000320147221 */ /* 0x041fe20000010000 */
[----:B------:R-:W-:Y:S01]  /*a840*/  FADD.FTZ R3, R81, R34 ;  /* 0x0000002251037221 */ /* 0x000fe20000010000 */
[----:B------:R-:W-:Y:S02]  /*a850*/  F2FP.F16.F32.PACK_AB R27, R32, R27 ;  /* 0x0000001b201b723e */ /* 0x000fe400000000ff */
[----:B------:R-:W-:Y:S01]  /*a860*/  FADD.FTZ R20, R29, R20 ;  /* 0x000000141d147221 */ /* 0x000fe20000010000 */
[----:B------:R-:W-:Y:S01]  /*a870*/  FADD.FTZ R4, R30, R3 ;  /* 0x000000031e047221 */ /* 0x000fe20000010000 */
[----:B------:R-:W-:Y:S01]  /*a880*/  F2FP.F16.F32.PACK_AB R28, R81, R28 ;  /* 0x0000001c511c723e */ /* 0x000fe200000000ff */
[----:B------:R2:W-:Y:S01]  /*a890*/  STSM.16.M88.4 [R19+0x6000], R24 ;  /* 0x0060001813007844 */ /* 0x0005e20000000200 */
[C---:B------:R-:W-:Y:S01]  /*a8a0*/  F2FP.F16.F32.PACK_AB R29, R83.reuse, R29 ;  /* 0x0000001d531d723e */ /* 0x040fe200000000ff */
[----:B------:R-:W-:Y:S01]  /*a8b0*/  FADD.FTZ R20, R83, R20 ;  /* 0x0000001453147221 */ /* 0x000fe20000010000 */
[C---:B------:R-:W-:Y:S01]  /*a8c0*/  F2FP.F16.F32.PACK_AB R30, R85.reuse, R30 ;  /* 0x0000001e551e723e */ /* 0x040fe200000000ff */
[----:B------:R-:W-:-:S02]  /*a8d0*/  FADD.FTZ R4, R85, R4 ;  /* 0x0000000455047221 */ /* 0x000fc40000010000 */
[----:B------:R-:W-:Y:S02]  /*a8e0*/  FADD.FTZ R20, R33, R20 ;  /* 0x0000001421147221 */ /* 0x000fe40000010000 */
[----:B------:R2:W-:Y:S02]  /*a8f0*/  STSM.16.M88.4 [R18+0x6000], R28 ;  /* 0x0060001c12007844 */ /* 0x0005e40000000200 */
[----:B------:R-:W-:Y:S01]  /*a900*/  FADD.FTZ R3, R87, R20 ;  /* 0x0000001457037221 */ /* 0x000fe20000010000 */
        /* <DEDUP_REMOVED lines=8> */
.L_x_10475:
[----:B------:R-:W-:-:S13]  /*a990*/  ISETP.GE.AND P2, PT, R2, UR37, PT ;  /* 0x0000002502007c0c */ /* 0x000fda000bf46270 */
[----:B------:R-:W-:Y:S05]  /*a9a0*/  @!P2 BRA `(.L_x_10485) ;  /* 0x000000300048a947 */ /* 0x000fea0003800000 */
[----:B-123--:R-:W-:Y:S01]  /*a9b0*/  IMAD.MOV.U32 R9, RZ, RZ, R5 ;  /* 0x000000ffff097224 */ /* 0x00efe200078e0005 */
[----:B------:R-:W-:Y:S01]  /*a9c0*/  UMOV UR28, UR51 ;  /* 0x00000033001c7c82 */ /* 0x000fe20008000000 */
[----:B------:R-:W-:Y:S01]  /*a9d0*/  IMAD.MOV.U32 R8, RZ, RZ, R0 ;  /* 0x000000ffff087224 */ /* 0x000fe200078e0000 */
[----:B------:R-:W-:Y:S01]  /*a9e0*/  UMOV UR55, UR48 ;  /* 0x0000003000377c82 */ /* 0x000fe20008000000 */
[----:B------:R-:W-:Y:S01]  /*a9f0*/  ULDC UR34, c[0x0][0x9e4] ;  /* 0x0002790000227ab9 */ /* 0x000fe20000000800 */
[----:B------:R-:W-:Y:S01]  /*aa00*/  ULDC UR54, c[0x0][0x9dc] ;  /* 0x0002770000367ab9 */ /* 0x000fe20000000800 */
[----:B------:R-:W-:Y:S01]  /*aa10*/  ULDC UR33, c[0x0][0x988] ;  /* 0x0002620000217ab9 */ /* 0x000fe20000000800 */
[----:B------:R-:W-:-:S05]  /*aa20*/  ULDC UR35, c[0x0][0x9e0] ;  /* 0x0002780000237ab9 */ /* 0x000fca0000000800 */
.L_x_10502:
[----:B------:R-:W-:Y:S01]  /*aa30*/  UIADD3 UR48, UR55, 0x1, URZ ;  /* 0x0000000137307890 */ /* 0x000fe2000fffe03f */
[----:B------:R-:W-:-:S03]  /*aa40*/  ISETP.NE.AND P3, PT, RZ, UR45, PT ;  /* 0x0000002dff007c0c */ /* 0x000fc6000bf65270 */
[----:B------:R-:W-:-:S04]  /*aa50*/  UISETP.NE.AND UP1, UPT, UR48, 0x2, UPT ;  /* 0x000000023000788c */ /* 0x000fc8000bf25270 */
[----:B------:R-:W-:Y:S02]  /*aa60*/  USEL UR51, URZ, 0x1, UP1 ;  /* 0x000000013f337887 */ /* 0x000fe40008800000 */
[----:B------:R-:W-:Y:S02]  /*aa70*/  USEL UR48, UR48, URZ, UP1 ;  /* 0x0000003f30307287 */ /* 0x000fe40008800000 */
[----:B------:R-:W-:Y:S02]  /*aa80*/  ULOP3.LUT UR51, UR28, UR51, URZ, 0x3c, !UPT ;  /* 0x000000331c337292 */ /* 0x000fe4000f8e3c3f */
[----:B----4-:R-:W-:Y:S10]  /*aa90*/  @P3 BRA `(.L_x_10486) ;  /* 0x00000000002c3947 */ /* 0x010ff40003800000 */
[----:B------:R-:W-:Y:S05]  /*aaa0*/  @!P0 BRA `(.L_x_10487) ;  /* 0x0000000000048947 */ /* 0x000fea0003800000 */
[----:B------:R-:W-:Y:S01]  /*aab0*/  BPT.TRAP 0x1 ;  /* 0x000000040000795c */ /* 0x000fe20000300000 */
.L_x_10487:
[----:B------:R-:W-:Y:S01]  /*aac0*/  ULEA UR6, UR48, UR42, 0x3 ;  /* 0x0000002a30067291 */ /* 0x000fe2000f8e183f */
[----:B------:R-:W-:-:S05]  /*aad0*/  IMAD.U32 R0, RZ, RZ, UR51 ;  /* 0x00000033ff007e24 */ /* 0x000fca000f8e00ff */
[----:B------:R-:W-:-:S04]  /*aae0*/  SHF.L.U32 R0, R0, 0x1f, RZ ;  /* 0x0000001f00007819 */ /* 0x000fc800000006ff */
[----:B------:R0:W1:Y:S01]  /*aaf0*/  SYNCS.PHASECHK.TRANS64.TRYWAIT P2, [UR6+0x2d830], R0 ;  /* 0x02d83000ff0075a7 */ /* 0x0000620008040146 */
[----:B------:R-:W-:Y:S05]  /*ab00*/  @!P0 BRA `(.L_x_10488) ;  /* 0x0000000000048947 */ /* 0x000fea0003800000 */
[----:B------:R-:W-:Y:S01]  /*ab10*/  BPT.TRAP 0x1 ;  /* 0x000000040000795c */ /* 0x000fe20000300000 */
.L_x_10488:
[----:B-1----:R-:W-:Y:S05]  /*ab20*/  @P2 BRA `(.L_x_10486) ;  /* 0x0000000000082947 */ /* 0x002fea0003800000 */
[----:B------:R-:W1:Y:S02]  /*ab30*/  SYNCS.PHASECHK.TRANS64.TRYWAIT P2, [UR6+0x2d830], R0 ;  /* 0x02d83000ff0075a7 */ /* 0x000e640008040146 */
[----:B-1----:R-:W-:Y:S05]  /*ab40*/  @!P2 BRA `(.L_x_10489) ;  /* 0x000000d400d4a947 */ /* 0x002fea0003800000 */
.L_x_10486:
        /* <DEDUP_REMOVED lines=37> */
.L_x_10491:
[----:B------:R-:W-:Y:S01]  /*ada0*/  ULEA UR6, UR55, UR42, 0x3 ;  /* 0x0000002a37067291 */ /* 0x000fe2000f8e183f */
[----:B------:R-:W-:-:S05]  /*adb0*/  IMAD.U32 R0, RZ, RZ, UR28 ;  /* 0x0000001cff007e24 */ /* 0x000fca000f8e00ff */
[----:B------:R-:W-:-:S04]  /*adc0*/  SHF.L.U32 R0, R0, 0x1f, RZ ;  /* 0x0000001f00007819 */ /* 0x000fc800000006ff */
[----:B------:R0:W1:Y:S01]  /*add0*/  SYNCS.PHASECHK.TRANS64.TRYWAIT P2, [UR6+0x2d850], R0 ;  /* 0x02d85000ff0075a7 */ /* 0x0000620008040146 */
[----:B------:R-:W-:Y:S05]  /*ade0*/  @!P0 BRA `(.L_x_10492) ;  /* 0x0000000000048947 */ /* 0x000fea0003800000 */
[----:B------:R-:W-:Y:S01]  /*adf0*/  BPT.TRAP 0x1 ;  /* 0x000000040000795c */ /* 0x000fe20000300000 */
.L_x_10492:
[----:B-1----:R-:W-:Y:S05]  /*ae00*/  @P2 BRA `(.L_x_10490) ;  /* 0x0000000000082947 */ /* 0x002fea0003800000 */
[----:B------:R-:W1:Y:S02]  /*ae10*/  SYNCS.PHASECHK.TRANS64.TRYWAIT P2, [UR6+0x2d850], R0 ;  /* 0x02d85000ff0075a7 */ /* 0x000e640008040146 */
[----:B-1----:R-:W-:Y:S05]  /*ae20*/  @!P2 BRA `(.L_x_10493) ;  /* 0x000000d40034a947 */ /* 0x002fea0003800000 */
.L_x_10490:
[----:B------:R-:W-:Y:S01]  /*ae30*/  UIADD3 UR6, UR42, 0x400, URZ ;  /* 0x000004002a067890 */ /* 0x000fe2000fffe03f */
[----:B------:R-:W-:Y:S01]  /*ae40*/  WARPGROUP.ARRIVE ;  /* 0x00000000000079c5 */ /* 0x000fe20000000000 */
[----:B------:R-:W-:Y:S01]  /*ae50*/  UMOV UR29, 0x40000040 ;  /* 0x40000040001d7882 */ /* 0x000fe20000000000 */
[----:B------:R-:W-:Y:S01]  /*ae60*/  UMOV UR31, 0x80000020 ;  /* 0x80000020001f7882 */ /* 0x000fe20000000000 */
[----:B------:R-:W-:-:S03]  /*ae70*/  USHF.R.U32.HI UR6, URZ, 0x4, UR6 ;  /* 0x000000043f067899 */ /* 0x000fc60008011606 */
[----:B------:R-:W1:Y:S01]  /*ae80*/  S2R R6, SR_TID.X ;  /* 0x0000000000067919 */ /* 0x000e620000002100 */
[----:B------:R-:W-:Y:S01]  /*ae90*/  PLOP3.LUT P2, PT, PT, PT, UP0, 0x80, 0x0 ;  /* 0x000000000000781c */ /* 0x000fe20003f4f008 */
[----:B------:R-:W-:Y:S01]  /*aea0*/  VIADD R13, R136, UR40 ;  /* 0x00000028880d7c36 */ /* 0x000fe20008000000 */
[----:B------:R-:W-:Y:S01]  /*aeb0*/  ULOP3.LUT UR6, UR6, 0x3fff, URZ, 0xc0, !UPT ;  /* 0x00003fff06067892 */ /* 0x000fe2000f8ec03f */
[----:B------:R-:W-:Y:S02]  /*aec0*/  IMAD.SHL.U32 R12, R2, 0x80, RZ ;  /* 0x00000080020c7824 */ /* 0x000fe400078e00ff */
[----:B------:R-:W-:Y:S01]  /*aed0*/  IMAD.U32 R10, RZ, RZ, UR47 ;  /* 0x0000002fff0a7e24 */ /* 0x000fe2000f8e00ff */
[----:B------:R-:W-:Y:S02]  /*aee0*/  ULOP3.LUT UR7, UR6, 0x2000000, URZ, 0xfc, !UPT ;  /* 0x0200000006077892 */ /* 0x000fe4000f8efc3f */
[----:B------:R-:W-:Y:S02]  /*aef0*/  ULOP3.LUT UR6, UR44, 0x10000, URZ, 0xfc, !UPT ;  /* 0x000100002c067892 */ /* 0x000fe4000f8efc3f */
[----:B------:R-:W-:-:S05]  /*af00*/  UIMAD UR7, UR55, 0x600, UR7 ;  /* 0x00000600370778a4 */ /* 0x000fca000f8e0207 */
        /* <DEDUP_REMOVED lines=53> */
[----:B------:R-:W-:-:S04]  /*b260*/  @UP0 ULDC UR6, c[0x0][0x450] ;  /* 0x0001140000060ab9 */ /* 0x000fc80000000800 */
[----:B------:R-:W-:Y:S01]  /*b270*/  @P2 SHF.R.U32.HI R13, RZ, UR6, R0 ;  /* 0x00000006ff0d2c19 */ /* 0x000fe20008011600 */
[----:B------:R-:W-:Y:S01]  /*b280*/  IMAD.U32 R0, RZ, RZ, UR48 ;  /* 0x00000030ff007e24 */ /* 0x000fe2000f8e00ff */
[----:B------:R-:W-:Y:S01]  /*b290*/  ISETP.GE.U32.AND P2, PT, R6, 0x180, PT ;  /* 0x000001800600780c */ /* 0x000fe20003f46070 */
[----:B------:R-:W-:Y:S02]  /*b2a0*/  ULOP3.LUT UR6, URZ, UR54, URZ, 0x33, !UPT ;  /* 0x000000363f067292 */ /* 0x000fe4000f8e333f */
[----:B------:R-:W0:Y:S01]  /*b2b0*/  SHFL.IDX PT, R14, R13, RZ, 0x1c1f ;  /* 0x001c1fff0d0e7589 */ /* 0x000e2200000e0000 */
[----:B------:R-:W-:Y:S02]  /*b2c0*/  @!P1 LEA R0, R0, UR42, 0x3 ;  /* 0x0000002a00009c11 */ /* 0x000fe4000f8e18ff */
[----:B------:R-:W-:-:S03]  /*b2d0*/  SEL R5, R5, 0x9, !P2 ;  /* 0x0000000905057807 */ /* 0x000fc60005000000 */
        /* <DEDUP_REMOVED lines=8> */
[----:B-1----:R-:W-:-:S04]  /*b360*/  IADD3 R0, -R16, 0x1, -R12 ;  /* 0x0000000110007810 */ /* 0x002fc80007ffe90c */
[----:B------:R-:W-:-:S05]  /*b370*/  IADD3 R10, -R10, UR39, R0 ;  /* 0x000000270a0a7c10 */ /* 0x000fca000fffe100 */
[C---:B------:R-:W-:Y:S02]  /*b380*/  VIADD R11, R10.reuse, UR35 ;  /* 0x000000230a0b7c36 */ /* 0x040fe40008000000 */
[----:B------:R-:W-:Y:S02]  /*b390*/  VIADD R10, R10, UR6 ;  /* 0x000000060a0a7c36 */ /* 0x000fe40008000000 */
[C---:B0-----:R-:W-:Y:S02]  /*b3a0*/  IMAD.IADD R5, R14.reuse, 0x1, R11 ;  /* 0x000000010e057824 */ /* 0x041fe400078e020b */
        /* <DEDUP_REMOVED lines=15> */
.L_x_10496:
[----:B------:R-:W-:-:S05]  /*b4a0*/  IMAD.U32 R15, RZ, RZ, UR34 ;  /* 0x00000022ff0f7e24 */ /* 0x000fca000f8e00ff */
[----:B------:R-:W-:-:S13]  /*b4b0*/  ISETP.NE.AND P2, PT, R15, 0x1, PT ;  /* 0x000000010f00780c */ /* 0x000fda0003f45270 */
[----:B------:R-:W0:Y:S02]  /*b4c0*/  @P2 LDC.64 R6, c[0x0][0x9e8] ;  /* 0x00027a00ff062b82 */ /* 0x000e240000000a00 */
[----:B0-----:R-:W-:-:S05]  /*b4d0*/  @P2 IMAD.HI.U32 R6, R14, R6, RZ ;  /* 0x000000060e062227 */ /* 0x001fca00078e00ff */
[----:B------:R-:W-:-:S07]  /*b4e0*/  @P2 SHF.R.U32.HI R14, RZ, R7, R6 ;  /* 0x00000007ff0e2219 */ /* 0x000fce0000011606 */
.L_x_10497:
[----:B------:R-:W-:Y:S05]  /*b4f0*/  BSYNC B0 ;  /* 0x0000000000007941 */ /* 0x000fea0003800000 */
.L_x_10495:
[----:B------:R-:W-:-:S04]  /*b500*/  IMAD R14, R14, R15, -R12 ;  /* 0x0000000f0e0e7224 */ /* 0x000fc800078e0a0c */
[----:B------:R-:W-:-:S05]  /*b510*/  IMAD.IADD R14, R14, 0x1, -R16 ;  /* 0x000000010e0e7824 */ /* 0x000fca00078e0a10 */
[----:B------:R-:W-:Y:S02]  /*b520*/  VIMNMX R0, R0, R14, !PT ;  /* 0x0000000e00007248 */ /* 0x000fe40007fe0100 */
[----:B------:R-:W-:-:S07]  /*b530*/  VIADDMNMX R5, R14, R15, R5, PT ;  /* 0x0000000f0e057246 */ /* 0x000fce0003800105 */
.L_x_10494:
        /* <DEDUP_REMOVED lines=12> */
[----:B------:R-:W-:Y:S01]  /*b600*/  ISETP.LT.OR P4, PT, R5, 0xa, P4 ;  /* 0x0000000a0500780c */ /* 0x000fe20002781670 */
[--C-:B0-----:R-:W-:Y:S01]  /*b610*/  IMAD.IADD R11, R11, 0x1, R13.reuse ;  /* 0x000000010b0b7824 */ /* 0x101fe200078e020d */
[----:B------:R-:W-:Y:S01]  /*b620*/  ISETP.LT.OR P6, PT, R5, 0x11, P6 ;  /* 0x000000110500780c */ /* 0x000fe200037c1670 */
[----:B------:R-:W-:Y:S01]  /*b630*/  IMAD.IADD R10, R10, 0x1, R13 ;  /* 0x000000010a0a7824 */ /* 0x000fe200078e020d */
        /* <DEDUP_REMOVED lines=98> */
.L_x_10500:
[----:B------:R-:W-:-:S05]  /*bc60*/  IMAD.U32 R0, RZ, RZ, UR34 ;  /* 0x00000022ff007e24 */ /* 0x000fca000f8e00ff */
[----:B------:R-:W-:-:S13]  /*bc70*/  ISETP.NE.AND P3, PT, R0, 0x1, PT ;  /* 0x000000010000780c */ /* 0x000fda0003f65270 */
[----:B------:R-:W0:Y:S02]  /*bc80*/  @P3 LDC.64 R6, c[0x0][0x9e8] ;  /* 0x00027a00ff063b82 */ /* 0x000e240000000a00 */
[----:B0-----:R-:W-:-:S05]  /*bc90*/  @P3 IMAD.HI.U32 R6, R13, R6, RZ ;  /* 0x000000060d063227 */ /* 0x001fca00078e00ff */
[----:B------:R-:W-:-:S07]  /*bca0*/  @P3 SHF.R.U32.HI R13, RZ, R7, R6 ;  /* 0x00000007ff0d3219 */ /* 0x000fce0000011606 */
.L_x_10501:
[----:B------:R-:W-:Y:S05]  /*bcb0*/  BSYNC B0 ;  /* 0x0000000000007941 */ /* 0x000fea0003800000 */
.L_x_10499:
[----:B------:R-:W-:-:S04]  /*bcc0*/  IMAD R12, R13, R0, -R12 ;  /* 0x000000000d0c7224 */ /* 0x000fc800078e0a0c */
[----:B------:R-:W-:-:S05]  /*bcd0*/  IMAD.IADD R12, R12, 0x1, -R16 ;  /* 0x000000010c0c7824 */ /* 0x000fca00078e0a10 */
[----:B------:R-:W-:Y:S02]  /*bce0*/  VIMNMX R10, R10, R12, !PT ;  /* 0x0000000c0a0a7248 */ /* 0x000fe40007fe0100 */
[----:B------:R-:W-:-:S07]  /*bcf0*/  VIADDMNMX R11, R12, R0, R11, PT ;  /* 0x000000000c0b7246 */ /* 0x000fce000380010b */
.L_x_10498:
[----:B------:R-:W-:Y:S01]  /*bd00*/  FMNMX.FTZ R0, R24, R8, !PT ;  /* 0x0000000818007209 */ /* 0x000fe20007810000 */
[----:B------:R-:W-:Y:S01]  /*bd10*/  IMAD.U32 R13, RZ, RZ, UR55 ;  /* 0x00000037ff0d7e24 */ /* 0x000fe2000f8e00ff */
[C---:B------:R-:W-:Y:S01]  /*bd20*/  ISETP.GT.AND P4, PT, R10.reuse, 0x8, P2 ;  /* 0x000000080a00780c */ /* 0x040fe20001784270 */
[----:B------:R-:W-:Y:S01]  /*bd30*/  UMOV UR28, UR51 ;  /* 0x00000033001c7c82 */ /* 0x000fe20008000000 */
[----:B------:R-:W-:Y:S01]  /*bd40*/  FMNMX.FTZ R0, R25, R0, !PT ;  /* 0x0000000019007209 */ /* 0x000fe20007810000 */
[----:B------:R-:W-:Y:S01]  /*bd50*/  UMOV UR55, UR48 ;  /* 0x0000003000377c82 */ /* 0x000fe20008000000 */
        /* <DEDUP_REMOVED lines=76> */
[----:B------:R-:W-:Y:S02]  /*c220*/  ISETP.LT.OR P6, PT, R11, 0x61, P6 ;  /* 0x000000610b00780c */ /* 0x000fe400037c1670 */
[----:B------:R-:W-:Y:S01]  /*c230*/  FSEL R71, R71, -INF , !P4 ;  /* 0xff80000047477808 */ /* 0x000fe20006000000 */
[----:B------:R-:W0:Y:S01]  /*c240*/  SHFL.BFLY PT, R5, R0, 0x1, 0x1f ;  /* 0x0c201f0000057f89 */ /* 0x000e2200000e0000 */
[----:B------:R-:W-:Y:S02]  /*c250*/  ISETP.GT.AND P4, PT, R10, 0x68, P2 ;  /* 0x000000680a00780c */ /* 0x000fe40001784270 */
[----:B------:R-:W-:Y:S02]  /*c260*/  FSEL R74, R74, -INF , !P6 ;  /* 0xff8000004a4a7808 */ /* 0x000fe40007000000 */
[----:B------:R-:W-:Y:S02]  /*c270*/  ISETP.GT.AND P6, PT, R10, 0x69, P2 ;  /* 0x000000690a00780c */ /* 0x000fe400017c4270 */
[----:B------:R-:W-:-:S02]  /*c280*/  ISETP.LT.OR P4, PT, R11, 0x69, P4 ;  /* 0x000000690b00780c */ /* 0x000fc40002781670 */
[----:B------:R-:W-:Y:S02]  /*c290*/  ISETP.LT.OR P6, PT, R11, 0x6a, P6 ;  /* 0x0000006a0b00780c */ /* 0x000fe400037c1670 */
[----:B------:R-:W-:Y:S02]  /*c2a0*/  FSEL R78, R78, -INF , !P4 ;  /* 0xff8000004e4e7808 */ /* 0x000fe40006000000 */
[C---:B------:R-:W-:Y:S02]  /*c2b0*/  ISETP.GT.AND P4, PT, R10.reuse, 0x70, P2 ;  /* 0x000000700a00780c */ /* 0x040fe40001784270 */
[----:B------:R-:W-:Y:S02]  /*c2c0*/  FSEL R79, R79, -INF , !P6 ;  /* 0xff8000004f4f7808 */ /* 0x000fe40007000000 */
[----:B------:R-:W-:Y:S02]  /*c2d0*/  ISETP.GT.AND P6, PT, R10, 0x71, P2 ;  /* 0x000000710a00780c */ /* 0x000fe400017c4270 */
[----:B------:R-:W-:-:S02]  /*c2e0*/  ISETP.LT.OR P4, PT, R11, 0x71, P4 ;  /* 0x000000710b00780c */ /* 0x000fc40002781670 */
[----:B------:R-:W-:Y:S02]  /*c2f0*/  ISETP.LT.OR P6, PT, R11, 0x72, P6 ;  /* 0x000000720b00780c */ /* 0x000fe400037c1670 */
[----:B------:R-:W-:Y:S02]  /*c300*/  FSEL R82, R82, -INF , !P4 ;  /* 0xff80000052527808 */ /* 0x000fe40006000000 */
[----:B0-----:R-:W-:Y:S02]  /*c310*/  FMNMX.FTZ R0, R0, R5, !PT ;  /* 0x0000000500007209 */ /* 0x001fe40007810000 */
[----:B------:R-:W-:Y:S02]  /*c320*/  FSEL R83, R83, -INF , !P6 ;  /* 0xff80000053537808 */ /* 0x000fe40007000000 */
[C---:B------:R-:W-:Y:S01]  /*c330*/  FSETP.NEU.FTZ.AND P3, PT, R0.reuse, -INF , PT ;  /* 0xff8000000000780b */ /* 0x040fe20003f7d000 */
[----:B------:R-:W-:Y:S01]  /*c340*/  FMUL.FTZ R5, R0, UR33 ;  /* 0x0000002100057c20 */ /* 0x000fe20008410000 */
[----:B------:R-:W-:-:S02]  /*c350*/  @!P1 LEA R13, R13, UR42, 0x3 ;  /* 0x0000002a0d0d9c11 */ /* 0x000fc4000f8e18ff */
[----:B------:R-:W-:Y:S02]  /*c360*/  FSEL R6, R0, RZ, P3 ;  /* 0x000000ff00067208 */ /* 0x000fe40001800000 */
[----:B------:R-:W-:Y:S01]  /*c370*/  FSEL R5, R5, RZ, P3 ;  /* 0x000000ff05057208 */ /* 0x000fe20001800000 */
[----:B------:R-:W-:Y:S01]  /*c380*/  @!P1 VIADD R13, R13, 0x2d860 ;  /* 0x0002d8600d0d9836 */ /* 0x000fe20000000000 */
[----:B------:R-:W-:Y:S01]  /*c390*/  ISETP.GT.AND P3, PT, R10, 0x1, P2 ;  /* 0x000000010a00780c */ /* 0x000fe20001764270 */
[----:B------:R-:W-:Y:S02]  /*c3a0*/  FADD.FTZ R6, -R6, R8 ;  /* 0x0000000806067221 */ /* 0x000fe40000010100 */
[--C-:B------:R-:W-:Y:S01]  /*c3b0*/  FFMA.FTZ R24, R24, UR33, -R5.reuse ;  /* 0x0000002118187c23 */ /* 0x100fe20008010805 */
        /* <DEDUP_REMOVED lines=43> */
[----:B------:R-:W-:Y:S01]  /*c670*/  FFMA.FTZ R85, R85, UR33, -R5 ;  /* 0x0000002155557c23 */ /* 0x000fe20008010805 */
[----:B------:R-:W-:Y:S01]  /*c680*/  FSEL R51, R51, -INF , !P3 ;  /* 0xff80000033337808 */ /* 0x000fe20005800000 */
[----:B------:R-:W-:Y:S01]  /*c690*/  FMUL.FTZ R6, R6, UR33 ;  /* 0x0000002106067c20 */ /* 0x000fe20008410000 */
[----:B------:R-:W-:Y:S01]  /*c6a0*/  ISETP.GT.AND P3, PT, R10, 0x40, P2 ;  /* 0x000000400a00780c */ /* 0x000fe20001764270 */
[----:B------:R-:W-:Y:S01]  /*c6b0*/  MUFU.EX2 R12, R24 ;  /* 0x00000018000c7308 */ /* 0x000fe20000000800 */
[----:B------:R-:W-:-:S02]  /*c6c0*/  @!P1 PRMT R13, RZ, 0x654, R13 ;  /* 0x00000654ff0d9816 */ /* 0x000fc4000000000d */
[----:B------:R-:W-:Y:S02]  /*c6d0*/  ISETP.LT.OR P3, PT, R11, 0x41, P3 ;  /* 0x000000410b00780c */ /* 0x000fe40001f61670 */
[----:B------:R0:W-:Y:S02]  /*c6e0*/  @!P1 SYNCS.ARRIVE.TRANS64.RED.A1T0 RZ, [R13+URZ], RZ ;  /* 0x000000ff0dff99a7 */ /* 0x0001e4000810043f */
[----:B------:R-:W-:Y:S01]  /*c6f0*/  FSEL R58, R58, -INF , !P3 ;  /* 0xff8000003a3a7808 */ /* 0x000fe20005800000 */
[----:B------:R-:W1:Y:S01]  /*c700*/  MUFU.EX2 R6, R6 ;  /* 0x0000000600067308 */ /* 0x000e620000000800 */
[----:B------:R-:W-:-:S04]  /*c710*/  ISETP.GT.AND P3, PT, R10, 0x49, P2 ;  /* 0x000000490a00780c */ /* 0x000fc80001764270 */
[----:B------:R-:W-:-:S03]  /*c720*/  ISETP.LT.OR P3, PT, R11, 0x4a, P3 ;  /* 0x0000004a0b00780c */ /* 0x000fc60001f61670 */
[----:B------:R-:W2:Y:S01]  /*c730*/  MUFU.EX2 R25, R25 ;  /* 0x0000001900197308 */ /* 0x000ea20000000800 */
[----:B------:R-:W-:Y:S02]  /*c740*/  FSEL R63, R63, -INF , !P3 ;  /* 0xff8000003f3f7808 */ /* 0x000fe40005800000 */
[----:B------:R-:W-:-:S04]  /*c750*/  ISETP.GT.AND P3, PT, R10, 0x58, P2 ;  /* 0x000000580a00780c */ /* 0x000fc80001764270 */
[----:B------:R-:W-:Y:S01]  /*c760*/  ISETP.LT.OR P3, PT, R11, 0x59, P3 ;  /* 0x000000590b00780c */ /* 0x000fe20001f61670 */
[----:B------:R-:W3:Y:S01]  /*c770*/  MUFU.EX2 R14, R28 ;  /* 0x0000001c000e7308 */ /* 0x000ee20000000800 */
[----:B-1----:R-:W-:Y:S01]  /*c780*/  FFMA.FTZ R4, R6, R4, R12 ;  /* 0x0000000406047223 */ /* 0x002fe2000001000c */
[-C--:B------:R-:W-:Y:S01]  /*c790*/  FMUL.FTZ R88, R88, R6.reuse ;  /* 0x0000000658587220 */ /* 0x080fe20000410000 */
[----:B------:R-:W-:Y:S01]  /*c7a0*/  FSEL R70, R70, -INF , !P3 ;  /* 0xff80000046467808 */ /* 0x000fe20005800000 */
[-C--:B------:R-:W-:Y:S01]  /*c7b0*/  FMUL.FTZ R89, R89, R6.reuse ;  /* 0x0000000659597220 */ /* 0x080fe20000410000 */
[----:B------:R-:W-:Y:S01]  /*c7c0*/  ISETP.GT.AND P3, PT, R10, 0x61, P2 ;  /* 0x000000610a00780c */ /* 0x000fe20001764270 */
[-C--:B------:R-:W-:Y:S01]  /*c7d0*/  FMUL.FTZ R92, R92, R6.reuse ;  /* 0x000000065c5c7220 */ /* 0x080fe20000410000 */
[----:B------:R-:W-:Y:S01]  /*c7e0*/  FMUL.FTZ R93, R93, R6 ;  /* 0x000000065d5d7220 */ /* 0x000fe20000410000 */
[----:B------:R-:W1:Y:S01]  /*c7f0*/  MUFU.EX2 R29, R29 ;  /* 0x0000001d001d7308 */ /* 0x000e620000000800 */
[----:B------:R-:W-:Y:S01]  /*c800*/  ISETP.LT.OR P3, PT, R11, 0x62, P3 ;  /* 0x000000620b00780c */ /* 0x000fe20001f61670 */
[C---:B--2---:R-:W-:Y:S01]  /*c810*/  FADD.FTZ R4, R25.reuse, R4 ;  /* 0x0000000419047221 */ /* 0x044fe20000010000 */
[----:B------:R-:W-:Y:S01]  /*c820*/  F2FP.F16.F32.PACK_AB R12, R25, R12 ;  /* 0x0000000c190c723e */ /* 0x000fe200000000ff */
[-C--:B------:R-:W-:Y:S01]  /*c830*/  FMUL.FTZ R96, R96, R6.reuse ;  /* 0x0000000660607220 */ /* 0x080fe20000410000 */
[----:B------:R-:W-:Y:S01]  /*c840*/  FSEL R75, R75, -INF , !P3 ;  /* 0xff8000004b4b7808 */ /* 0x000fe20005800000 */
[-C--:B------:R-:W-:Y:S01]  /*c850*/  FMUL.FTZ R97, R97, R6.reuse ;  /* 0x0000000661617220 */ /* 0x080fe20000410000 */
[----:B------:R-:W-:Y:S01]  /*c860*/  ISETP.GT.AND P3, PT, R10, RZ, P2 ;  /* 0x000000ff0a00720c */ /* 0x000fe20001764270 */
[----:B------:R-:W-:Y:S01]  /*c870*/  MUFU.EX2 R32, R32 ;  /* 0x0000002000207308 */ /* 0x000fe20000000800 */
[----:B---3--:R-:W-:Y:S01]  /*c880*/  FADD.FTZ R4, R14, R4 ;  /* 0x000000040e047221 */ /* 0x008fe20000010000 */
[-C--:B------:R-:W-:Y:S01]  /*c890*/  FMUL.FTZ R100, R100, R6.reuse ;  /* 0x0000000664647220 */ /* 0x080fe20000410000 */
[----:B------:R-:W-:Y:S01]  /*c8a0*/  ISETP.LT.OR P3, PT, R11, 0x1, P3 ;  /* 0x000000010b00780c */ /* 0x000fe20001f61670 */
[-C--:B------:R-:W-:Y:S01]  /*c8b0*/  FMUL.FTZ R101, R101, R6.reuse ;  /* 0x0000000665657220 */ /* 0x080fe20000410000 */
[-C--:B------:R-:W-:Y:S01]  /*c8c0*/  FMUL.FTZ R104, R104, R6.reuse ;  /* 0x0000000668687220 */ /* 0x080fe20000410000 */
[-C--:B------:R-:W-:Y:S01]  /*c8d0*/  FMUL.FTZ R105, R105, R6.reuse ;  /* 0x0000000669697220 */ /* 0x080fe20000410000 */
[----:B------:R-:W-:Y:S01]  /*c8e0*/  FSEL R26, R26, -INF , !P3 ;  /* 0xff8000001a1a7808 */ /* 0x000fe20005800000 */
[----:B------:R-:W-:Y:S01]  /*c8f0*/  MUFU.EX2 R33, R33 ;  /* 0x0000002100217308 */ /* 0x000fe20000000800 */
[----:B------:R-:W-:Y:S01]  /*c900*/  ISETP.GT.AND P3, PT, R10, 0x78, P2 ;  /* 0x000000780a00780c */ /* 0x000fe20001764270 */
[-C--:B------:R-:W-:Y:S01]  /*c910*/  FMUL.FTZ R108, R108, R6.reuse ;  /* 0x000000066c6c7220 */ /* 0x080fe20000410000 */
[----:B------:R-:W-:Y:S01]  /*c920*/  FMNMX.FTZ R8, R26, R9, !PT ;  /* 0x000000091a087209 */ /* 0x000fe20007810000 */
[-C--:B------:R-:W-:Y:S01]  /*c930*/  FMUL.FTZ R109, R109, R6.reuse ;  /* 0x000000066d6d7220 */ /* 0x080fe20000410000 */
[----:B------:R-:W-:Y:S01]  /*c940*/  ISETP.GT.AND P2, PT, R10, 0x79, P2 ;  /* 0x000000790a00780c */ /* 0x000fe20001744270 */
[----:B------:R-:W-:Y:S01]  /*c950*/  FMUL.FTZ R112, R112, R6 ;  /* 0x0000000670707220 */ /* 0x000fe20000410000 */
[----:B------:R-:W-:Y:S01]  /*c960*/  FMNMX.FTZ R5, R27, R8, !PT ;  /* 0x000000081b057209 */ /* 0x000fe20007810000 */
[----:B------:R-:W-:Y:S01]  /*c970*/  MUFU.EX2 R36, R36 ;  /* 0x0000002400247308 */ /* 0x000fe20000000800 */
[----:B------:R-:W-:Y:S01]  /*c980*/  ISETP.LT.OR P3, PT, R11, 0x79, P3 ;  /* 0x000000790b00780c */ /* 0x000fe20001f61670 */
[-C--:B------:R-:W-:Y:S01]  /*c990*/  FMUL.FTZ R113, R113, R6.reuse ;  /* 0x0000000671717220 */ /* 0x080fe20000410000 */
[----:B------:R-:W-:Y:S01]  /*c9a0*/  FMNMX.FTZ R8, R30, R5, !PT ;  /* 0x000000051e087209 */ /* 0x000fe20007810000 */
[-C--:B------:R-:W-:Y:S01]  /*c9b0*/  FMUL.FTZ R116, R116, R6.reuse ;  /* 0x0000000674747220 */ /* 0x080fe20000410000 */
[----:B------:R-:W-:Y:S01]  /*c9c0*/  ISETP.LT.OR P2, PT, R11, 0x7a, P2 ;  /* 0x0000007a0b00780c */ /* 0x000fe20001741670 */
[----:B------:R-:W-:Y:S01]  /*c9d0*/  FMUL.FTZ R117, R117, R6 ;  /* 0x0000000675757220 */ /* 0x000fe20000410000 */
[----:B------:R-:W-:Y:S01]  /*c9e0*/  FMNMX.FTZ R5, R31, R8, !PT ;  /* 0x000000081f057209 */ /* 0x000fe20007810000 */
[----:B------:R-:W-:Y:S01]  /*c9f0*/  MUFU.EX2 R37, R37 ;  /* 0x0000002500257308 */ /* 0x000fe20000000800 */
[----:B------:R-:W-:Y:S01]  /*ca00*/  FSEL R86, R86, -INF , !P3 ;  /* 0xff80000056567808 */ /* 0x000fe20005800000 */
[-C--:B------:R-:W-:Y:S01]  /*ca10*/  FMUL.FTZ R120, R120, R6.reuse ;  /* 0x0000000678787220 */ /* 0x080fe20000410000 */
[----:B------:R-:W-:Y:S01]  /*ca20*/  FMNMX.FTZ R8, R34, R5, !PT ;  /* 0x0000000522087209 */ /* 0x000fe20007810000 */
[-C--:B------:R-:W-:Y:S01]  /*ca30*/  FMUL.FTZ R121, R121, R6.reuse ;  /* 0x0000000679797220 */ /* 0x080fe20000410000 */
[----:B------:R-:W-:Y:S01]  /*ca40*/  FSEL R87, R87, -INF , !P2 ;  /* 0xff80000057577808 */ /* 0x000fe20005000000 */
[----:B------:R-:W-:Y:S01]  /*ca50*/  FMUL.FTZ R124, R124, R6 ;  /* 0x000000067c7c7220 */ /* 0x000fe20000410000 */
[----:B------:R-:W-:Y:S01]  /*ca60*/  FMNMX.FTZ R5, R35, R8, !PT ;  /* 0x0000000823057209 */ /* 0x000fe20007810000 */
[----:B------:R-:W-:Y:S01]  /*ca70*/  MUFU.EX2 R41, R41 ;  /* 0x0000002900297308 */ /* 0x000fe20000000800 */
[----:B-1----:R-:W-:Y:S01]  /*ca80*/  F2FP.F16.F32.PACK_AB R14, R29, R14 ;  /* 0x0000000e1d0e723e */ /* 0x002fe200000000ff */
[-C--:B------:R-:W-:Y:S01]  /*ca90*/  FMUL.FTZ R125, R125, R6.reuse ;  /* 0x000000067d7d7220 */ /* 0x080fe20000410000 */
[----:B------:R-:W-:Y:S01]  /*caa0*/  FMNMX.FTZ R8, R38, R5, !PT ;  /* 0x0000000526087209 */ /* 0x000fe20007810000 */
[-C--:B------:R-:W-:Y:S01]  /*cab0*/  FMUL.FTZ R128, R128, R6.reuse ;  /* 0x0000000680807220 */ /* 0x080fe20000410000 */
[-C--:B------:R-:W-:Y:S01]  /*cac0*/  FMUL.FTZ R129, R129, R6.reuse ;  /* 0x0000000681817220 */ /* 0x080fe20000410000 */
[----:B------:R-:W-:Y:S01]  /*cad0*/  FMUL.FTZ R132, R132, R6 ;  /* 0x0000000684847220 */ /* 0x000fe20000410000 */
[----:B------:R-:W-:Y:S01]  /*cae0*/  FMNMX.FTZ R5, R39, R8, !PT ;  /* 0x0000000827057209 */ /* 0x000fe20007810000 */
[----:B------:R-:W-:Y:S01]  /*caf0*/  MUFU.EX2 R45, R45 ;  /* 0x0000002d002d7308 */ /* 0x000fe20000000800 */
[----:B------:R-:W-:-:S02]  /*cb00*/  FMUL.FTZ R133, R133, R6 ;  /* 0x0000000685857220 */ /* 0x000fc40000410000 */
        /* <DEDUP_REMOVED lines=47> */
[----:B------:R-:W-:-:S03]  /*ce00*/  FADD.FTZ R7, R29, R4 ;  /* 0x000000041d077221 */ /* 0x000fc60000010000 */
[C---:B------:R-:W-:Y:S01]  /*ce10*/  FSETP.NEU.FTZ.AND P2, PT, R5.reuse, -INF , PT ;  /* 0xff8000000500780b */ /* 0x040fe20003f5d000 */
[----:B------:R-:W-:-:S05]  /*ce20*/  FMUL.FTZ R4, R5, UR33 ;  /* 0x0000002105047c20 */ /* 0x000fca0008410000 */
[----:B------:R-:W-:-:S05]  /*ce30*/  FSEL R4, R4, RZ, P2 ;  /* 0x000000ff04047208 */ /* 0x000fca0001000000 */
[--C-:B------:R-:W-:Y:S01]  /*ce40*/  FFMA.FTZ R8, R26, UR33, -R4.reuse ;  /* 0x000000211a087c23 */ /* 0x100fe20008010804 */
[--C-:B------:R-:W-:Y:S01]  /*ce50*/  FFMA.FTZ R10, R27, UR33, -R4.reuse ;  /* 0x000000211b0a7c23 */ /* 0x100fe20008010804 */
[--C-:B------:R-:W-:Y:S01]  /*ce60*/  FFMA.FTZ R11, R30, UR33, -R4.reuse ;  /* 0x000000211e0b7c23 */ /* 0x100fe20008010804 */
[--C-:B------:R-:W-:Y:S01]  /*ce70*/  FFMA.FTZ R20, R31, UR33, -R4.reuse ;  /* 0x000000211f147c23 */ /* 0x100fe20008010804 */
[----:B------:R-:W-:Y:S01]  /*ce80*/  FSEL R30, R5, RZ, P2 ;  /* 0x000000ff051e7208 */ /* 0x000fe20001000000 */
[--C-:B------:R-:W-:Y:S01]  /*ce90*/  FFMA.FTZ R25, R38, UR33, -R4.reuse ;  /* 0x0000002126197c23 */ /* 0x100fe20008010804 */
[----:B------:R-:W-:Y:S01]  /*cea0*/  MUFU.EX2 R8, R8 ;  /* 0x0000000800087308 */ /* 0x000fe20000000800 */
[--C-:B------:R-:W-:Y:S01]  /*ceb0*/  FFMA.FTZ R28, R39, UR33, -R4.reuse ;  /* 0x00000021271c7c23 */ /* 0x100fe20008010804 */
[--C-:B------:R-:W-:Y:S01]  /*cec0*/  FFMA.FTZ R29, R42, UR33, -R4.reuse ;  /* 0x000000212a1d7c23 */ /* 0x100fe20008010804 */
[----:B------:R-:W-:Y:S01]  /*ced0*/  FADD.FTZ R30, -R30, R9 ;  /* 0x000000091e1e7221 */ /* 0x000fe20000010100 */
[--C-:B------:R-:W-:Y:S01]  /*cee0*/  FFMA.FTZ R38, R47, UR33, -R4.reuse ;  /* 0x000000212f267c23 */ /* 0x100fe20008010804 */
[--C-:B------:R-:W-:Y:S01]  /*cef0*/  FFMA.FTZ R27, R50, UR33, -R4.reuse ;  /* 0x00000021321b7c23 */ /* 0x100fe20008010804 */
[--C-:B------:R-:W-:Y:S01]  /*cf00*/  FFMA.FTZ R31, R54, UR33, -R4.reuse ;  /* 0x00000021361f7c23 */ /* 0x100fe20008010804 */
[----:B------:R-:W-:Y:S01]  /*cf10*/  FMUL.FTZ R21, R30, UR33 ;  /* 0x000000211e157c20 */ /* 0x000fe20008410000 */
        /* <DEDUP_REMOVED lines=16> */
[----:B------:R-:W1:Y:S01]  /*d020*/  MUFU.EX2 R20, R20 ;  /* 0x0000001400147308 */ /* 0x000e620000000800 */
[----:B0-----:R-:W-:-:S02]  /*d030*/  F2FP.F16.F32.PACK_AB R13, R10, R8 ;  /* 0x000000080a0d723e */ /* 0x001fc400000000ff */
[C---:B------:R-:W-:Y:S01]  /*d040*/  ISETP.GT.AND P2, PT, R2.reuse, UR37, PT ;  /* 0x0000002502007c0c */ /* 0x040fe2000bf44270 */
[----:B------:R-:W-:-:S04]  /*d050*/  VIADD R2, R2, 0xffffffff ;  /* 0xffffffff02027836 */ /* 0x000fc80000000000 */
[----:B------:R-:W0:Y:S08]  /*d060*/  MUFU.EX2 R21, R21 ;  /* 0x0000001500157308 */ /* 0x000e300000000800 */
[----:B------:R-:W-:Y:S01]  /*d070*/  MUFU.EX2 R25, R25 ;  /* 0x0000001900197308 */ /* 0x000fe20000000800 */
[----:B-1----:R-:W-:-:S05]  /*d080*/  F2FP.F16.F32.PACK_AB R15, R20, R11 ;  /* 0x0000000b140f723e */ /* 0x002fca00000000ff */
[----:B------:R1:W-:Y:S02]  /*d090*/  STSM.16.M88.4 [R17+0x21800], R12 ;  /* 0x0218000c11007844 */ /* 0x0003e40000000200 */
[----:B------:R-:W-:Y:S01]  /*d0a0*/  MUFU.EX2 R28, R28 ;  /* 0x0000001c001c7308 */ /* 0x000fe20000000800 */
[----:B0-----:R-:W-:Y:S01]  /*d0b0*/  FFMA.FTZ R9, R21, R3, R8 ;  /* 0x0000000315097223 */ /* 0x001fe20000010008 */
[----:B------:R-:W-:Y:S01]  /*d0c0*/  FADD.FTZ R8, R32, R7 ;  /* 0x0000000720087221 */ /* 0x000fe20000010000 */
[----:B------:R-:W-:Y:S01]  /*d0d0*/  FFMA.FTZ R3, R55, UR33, -R4 ;  /* 0x0000002137037c23 */ /* 0x000fe20008010804 */
[-C--:B------:R-:W-:Y:S01]  /*d0e0*/  FMUL.FTZ R90, R90, R21.reuse ;  /* 0x000000155a5a7220 */ /* 0x080fe20000410000 */
[----:B------:R-:W-:Y:S01]  /*d0f0*/  FADD.FTZ R10, R10, R9 ;  /* 0x000000090a0a7221 */ /* 0x000fe20000010000 */
[C---:B------:R-:W-:Y:S01]  /*d100*/  FADD.FTZ R7, R33.reuse, R8 ;  /* 0x0000000821077221 */ /* 0x040fe20000010000 */
[----:B------:R-:W-:Y:S01]  /*d110*/  F2FP.F16.F32.PACK_AB R8, R33, R32 ;  /* 0x000000202108723e */ /* 0x000fe200000000ff */
[----:B------:R-:W-:Y:S01]  /*d120*/  MUFU.EX2 R29, R29 ;  /* 0x0000001d001d7308 */ /* 0x000fe20000000800 */
[----:B------:R-:W-:Y:S01]  /*d130*/  FADD.FTZ R11, R11, R10 ;  /* 0x0000000a0b0b7221 */ /* 0x000fe20000010000 */
[----:B------:R-:W-:Y:S01]  /*d140*/  FADD.FTZ R10, R36, R7 ;  /* 0x00000007240a7221 */ /* 0x000fe20000010000 */
[-C--:B------:R-:W-:Y:S01]  /*d150*/  FMUL.FTZ R91, R91, R21.reuse ;  /* 0x000000155b5b7220 */ /* 0x080fe20000410000 */
[-C--:B------:R-:W-:Y:S01]  /*d160*/  FMUL.FTZ R94, R94, R21.reuse ;  /* 0x000000155e5e7220 */ /* 0x080fe20000410000 */
[----:B------:R-:W-:Y:S01]  /*d170*/  FADD.FTZ R20, R20, R11 ;  /* 0x0000000b14147221 */ /* 0x000fe20000010000 */
[--C-:B-1----:R-:W-:Y:S01]  /*d180*/  FFMA.FTZ R13, R34, UR33, -R4.reuse ;  /* 0x00000021220d7c23 */ /* 0x102fe20008010804 */
[--C-:B------:R-:W-:Y:S01]  /*d190*/  FFMA.FTZ R15, R35, UR33, -R4.reuse ;  /* 0x00000021230f7c23 */ /* 0x100fe20008010804 */
[----:B------:R0:W1:Y:S01]  /*d1a0*/  MUFU.EX2 R12, R40 ;  /* 0x00000028000c7308 */ /* 0x0000620000000800 */
[--C-:B------:R-:W-:Y:S01]  /*d1b0*/  FFMA.FTZ R34, R43, UR33, -R4.reuse ;  /* 0x000000212b227c23 */ /* 0x100fe20008010804 */
[----:B------:R-:W-:Y:S01]  /*d1c0*/  FFMA.FTZ R35, R46, UR33, -R4 ;  /* 0x000000212e237c23 */ /* 0x000fe20008010804 */
[----:B------:R-:W-:Y:S01]  /*d1d0*/  FADD.FTZ R11, R37, R10 ;  /* 0x0000000a250b7221 */ /* 0x000fe20000010000 */
[--C-:B------:R-:W-:Y:S01]  /*d1e0*/  FFMA.FTZ R43, R63, UR33, -R4.reuse ;  /* 0x000000213f2b7c23 */ /* 0x100fe20008010804 */
[----:B------:R-:W-:Y:S01]  /*d1f0*/  F2FP.F16.F32.PACK_AB R10, R37, R36 ;  /* 0x00000024250a723e */ /* 0x000fe200000000ff */
[-C--:B------:R-:W-:Y:S01]  /*d200*/  FMUL.FTZ R95, R95, R21.reuse ;  /* 0x000000155f5f7220 */ /* 0x080fe20000410000 */
[-C--:B------:R-:W-:Y:S01]  /*d210*/  FMUL.FTZ R98, R98, R21.reuse ;  /* 0x0000001562627220 */ /* 0x080fe20000410000 */
[----:B------:R-:W2:Y:S01]  /*d220*/  MUFU.EX2 R13, R13 ;  /* 0x0000000d000d7308 */ /* 0x000ea20000000800 */
[--C-:B0-----:R-:W-:Y:S01]  /*d230*/  FFMA.FTZ R40, R59, UR33, -R4.reuse ;  /* 0x000000213b287c23 */ /* 0x101fe20008010804 */
[----:B------:R-:W-:Y:S01]  /*d240*/  FFMA.FTZ R4, R87, UR33, -R4 ;  /* 0x0000002157047c23 */ /* 0x000fe20008010804 */
[-C--:B------:R-:W-:Y:S01]  /*d250*/  FMUL.FTZ R99, R99, R21.reuse ;  /* 0x0000001563637220 */ /* 0x080fe20000410000 */
[-C--:B------:R-:W-:Y:S01]  /*d260*/  FMUL.FTZ R102, R102, R21.reuse ;  /* 0x0000001566667220 */ /* 0x080fe20000410000 */
[-C--:B------:R-:W-:Y:S01]  /*d270*/  FMUL.FTZ R103, R103, R21.reuse ;  /* 0x0000001567677220 */ /* 0x080fe20000410000 */
[-C--:B------:R-:W-:Y:S01]  /*d280*/  FMUL.FTZ R106, R106, R21.reuse ;  /* 0x000000156a6a7220 */ /* 0x080fe20000410000 */
[-C--:B------:R-:W-:Y:S01]  /*d290*/  FMUL.FTZ R107, R107, R21.reuse ;  /* 0x000000156b6b7220 */ /* 0x080fe20000410000 */
[----:B------:R-:W0:Y:S01]  /*d2a0*/  MUFU.EX2 R15, R15 ;  /* 0x0000000f000f7308 */ /* 0x000e220000000800 */
[----:B-1----:R-:W-:Y:S01]  /*d2b0*/  FADD.FTZ R32, R12, R11 ;  /* 0x0000000b0c207221 */ /* 0x002fe20000010000 */
[----:B------:R-:W-:Y:S01]  /*d2c0*/  F2FP.F16.F32.PACK_AB R12, R41, R12 ;  /* 0x0000000c290c723e */ /* 0x000fe200000000ff */
[-C--:B------:R-:W-:Y:S01]  /*d2d0*/  FMUL.FTZ R110, R110, R21.reuse ;  /* 0x000000156e6e7220 */ /* 0x080fe20000410000 */
[-C--:B------:R-:W-:Y:S01]  /*d2e0*/  FMUL.FTZ R111, R111, R21.reuse ;  /* 0x000000156f6f7220 */ /* 0x080fe20000410000 */
[----:B------:R-:W-:Y:S01]  /*d2f0*/  FADD.FTZ R11, R41, R32 ;  /* 0x00000020290b7221 */ /* 0x000fe20000010000 */
        /* <DEDUP_REMOVED lines=15> */
[----:B------:R-:W-:Y:S01]  /*d3f0*/  FADD.FTZ R9, R25, R20 ;  /* 0x0000001419097221 */ /* 0x000fe20000010000 */
[----:B------:R-:W-:-:S02]  /*d400*/  FMUL.FTZ R135, R135, R21 ;  /* 0x0000001587877220 */ /* 0x000fc40000410000 */
[----:B------:R-:W0:Y:S01]  /*d410*/  MUFU.EX2 R35, R35 ;  /* 0x0000002300237308 */ /* 0x000e220000000800 */
[----:B------:R-:W-:Y:S01]  /*d420*/  FADD.FTZ R20, R28, R9 ;  /* 0x000000091c147221 */ /* 0x000fe20000010000 */
[----:B-1----:R-:W-:Y:S01]  /*d430*/  FADD.FTZ R44, R14, R11 ;  /* 0x0000000b0e2c7221 */ /* 0x002fe20000010000 */
[----:B------:R-:W-:Y:S02]  /*d440*/  F2FP.F16.F32.PACK_AB R14, R45, R14 ;  /* 0x0000000e2d0e723e */ /* 0x000fe400000000ff */
[----:B------:R-:W-:Y:S01]  /*d450*/  FADD.FTZ R9, R29, R20 ;  /* 0x000000141d097221 */ /* 0x000fe20000010000 */
[----:B------:R-:W-:Y:S02]  /*d460*/  FADD.FTZ R11, R45, R44 ;  /* 0x0000002c2d0b7221 */ /* 0x000fe40000010000 */
[----:B------:R-:W1:Y:S01]  /*d470*/  MUFU.EX2 R38, R38 ;  /* 0x0000002600267308 */ /* 0x000e620000000800 */
[----:B--2---:R-:W-:-:S07]  /*d480*/  FADD.FTZ R20, R34, R9 ;  /* 0x0000000922147221 */ /* 0x004fce0000010000 */
        /* <DEDUP_REMOVED lines=8> */
[----:B--2---:R-:W-:-:S07]  /*d510*/  FADD.FTZ R9, R27, R44 ;  /* 0x0000002c1b097221 */ /* 0x004fce0000010000 */
[----:B------:R-:W2:Y:S01]  /*d520*/  MUFU.EX2 R31, R31 ;  /* 0x0000001f001f7308 */ /* 0x000ea20000000800 */
[----:B0-----:R-:W-:Y:S01]  /*d530*/  FADD.FTZ R46, R26, R11 ;  /* 0x0000000b1a2e7221 */ /* 0x001fe20000010000 */
[----:B------:R-:W-:Y:S02]  /*d540*/  F2FP.F16.F32.PACK_AB R11, R28, R25 ;  /* 0x000000191c0b723e */ /* 0x000fe400000000ff */
[----:B------:R-:W-:-:S04]  /*d550*/  F2FP.F16.F32.PACK_AB R26, R53, R26 ;  /* 0x0000001a351a723e */ /* 0x000fc800000000ff */
        /* <DEDUP_REMOVED lines=8> */
[----:B------:R-:W-:Y:S01]  /*d5e0*/  F2FP.F16.F32.PACK_AB R13, R34, R29 ;  /* 0x0000001d220d723e */ /* 0x000fe200000000ff */
[----:B------:R2:W-:Y:S02]  /*d5f0*/  STSM.16.M88.4 [R22], R8 ;  /* 0x0000000816007844 */ /* 0x0005e40000000200 */
[----:B------:R-:W-:Y:S01]  /*d600*/  FADD.FTZ R28, R60, R15 ;  /* 0x0000000f3c1c7221 */ /* 0x000fe20000010000 */
[----:B------:R-:W-:Y:S01]  /*d610*/  F2FP.F16.F32.PACK_AB R15, R38, R35 ;  /* 0x00000023260f723e */ /* 0x000fe200000000ff */
[----:B------:R-:W3:Y:S01]  /*d620*/  MUFU.EX2 R40, R40 ;  /* 0x0000002800287308 */ /* 0x000ee20000000800 */
[----:B0-----:R-:W-:Y:S01]  /*d630*/  FADD.FTZ R44, R3, R44 ;  /* 0x0000002c032c7221 */ /* 0x001fe20000010000 */
[----:B------:R-:W-:-:S02]  /*d640*/  FADD.FTZ R29, R61, R28 ;  /* 0x0000001c3d1d7221 */ /* 0x000fc40000010000 */
[----:B------:R0:W-:Y:S02]  /*d650*/  STSM.16.M88.4 [R19], R12 ;  /* 0x0000000c13007844 */ /* 0x0001e40000000200 */
[----:B------:R-:W-:Y:S02]  /*d660*/  FADD.FTZ R34, R64, R29 ;  /* 0x0000001d40227221 */ /* 0x000fe40000010000 */
[----:B------:R-:W4:Y:S01]  /*d670*/  MUFU.EX2 R42, R42 ;  /* 0x0000002a002a7308 */ /* 0x000f220000000800 */
[----:B-1----:R-:W-:Y:S01]  /*d680*/  FADD.FTZ R25, R39, R44 ;  /* 0x0000002c27197221 */ /* 0x002fe20000010000 */
[----:B--2---:R-:W-:Y:S02]  /*d690*/  F2FP.F16.F32.PACK_AB R8, R57, R56 ;  /* 0x000000383908723e */ /* 0x004fe400000000ff */
[----:B------:R-:W-:-:S04]  /*d6a0*/  F2FP.F16.F32.PACK_AB R10, R61, R60 ;  /* 0x0000003c3d0a723e */ /* 0x000fc800000000ff */
[----:B------:R-:W1:Y:S01]  /*d6b0*/  MUFU.EX2 R43, R43 ;  /* 0x0000002b002b7308 */ /* 0x000e620000000800 */
[----:B---3--:R-:W-:-:S07]  /*d6c0*/  FADD.FTZ R25, R40, R25 ;  /* 0x0000001928197221 */ /* 0x008fce0000010000 */
[----:B------:R-:W2:Y:S01]  /*d6d0*/  MUFU.EX2 R7, R66 ;  /* 0x0000004200077308 */ /* 0x000ea20000000800 */
[----:B----4-:R-:W-:Y:S01]  /*d6e0*/  FADD.FTZ R28, R42, R25 ;  /* 0x000000192a1c7221 */ /* 0x010fe20000010000 */
[----:B------:R-:W-:-:S06]  /*d6f0*/  FADD.FTZ R25, R65, R34 ;  /* 0x0000002241197221 */ /* 0x000fcc0000010000 */
[----:B------:R-:W3:Y:S01]  /*d700*/  MUFU.EX2 R36, R67 ;  /* 0x0000004300247308 */ /* 0x000ee20000000800 */
[----:B-1----:R-:W-:-:S07]  /*d710*/  FADD.FTZ R28, R43, R28 ;  /* 0x0000001c2b1c7221 */ /* 0x002fce0000010000 */
[----:B------:R-:W1:Y:S01]  /*d720*/  MUFU.EX2 R32, R70 ;  /* 0x0000004600207308 */ /* 0x000e620000000800 */
[----:B--2---:R-:W-:Y:S01]  /*d730*/  FADD.FTZ R9, R7, R28 ;  /* 0x0000001c07097221 */ /* 0x004fe20000010000 */
[----:B------:R-:W-:Y:S01]  /*d740*/  FADD.FTZ R28, R68, R25 ;  /* 0x00000019441c7221 */ /* 0x000fe20000010000 */
[----:B------:R-:W-:Y:S02]  /*d750*/  F2FP.F16.F32.PACK_AB R25, R30, R27 ;  /* 0x0000001b1e19723e */ /* 0x000fe400000000ff */
[----:B------:R-:W-:Y:S01]  /*d760*/  F2FP.F16.F32.PACK_AB R27, R3, R31 ;  /* 0x0000001f031b723e */ /* 0x000fe200000000ff */
[----:B------:R-:W-:Y:S02]  /*d770*/  FADD.FTZ R11, R69, R28 ;  /* 0x0000001c450b7221 */ /* 0x000fe40000010000 */
[----:B------:R-:W2:Y:S01]  /*d780*/  MUFU.EX2 R33, R71 ;  /* 0x0000004700217308 */ /* 0x000ea20000000800 */
[----:B---3--:R-:W-:Y:S01]  /*d790*/  FADD.FTZ R9, R36, R9 ;  /* 0x0000000924097221 */ /* 0x008fe20000010000 */
[----:B0-----:R-:W-:Y:S01]  /*d7a0*/  FADD.FTZ R14, R72, R11 ;  /* 0x0000000b480e7221 */ /* 0x001fe20000010000 */
[----:B------:R-:W-:Y:S01]  /*d7b0*/  F2FP.F16.F32.PACK_AB R11, R43, R42 ;  /* 0x0000002a2b0b723e */ /* 0x000fe200000000ff */
[----:B------:R0:W-:Y:S02]  /*d7c0*/  STSM.16.M88.4 [R18], R24 ;  /* 0x0000001812007844 */ /* 0x0001e40000000200 */
[----:B------:R-:W-:-:S02]  /*d7d0*/  FADD.FTZ R13, R73, R14 ;  /* 0x0000000e490d7221 */ /* 0x000fc40000010000 */
[----:B------:R-:W3:Y:S01]  /*d7e0*/  MUFU.EX2 R20, R74 ;  /* 0x0000004a00147308 */ /* 0x000ee20000000800 */
[----:B-1----:R-:W-:Y:S01]  /*d7f0*/  FADD.FTZ R12, R32, R9 ;  /* 0x00000009200c7221 */ /* 0x002fe20000010000 */
[----:B------:R-:W-:Y:S01]  /*d800*/  FADD.FTZ R14, R76, R13 ;  /* 0x0000000d4c0e7221 */ /* 0x000fe20000010000 */
[----:B------:R-:W-:-:S03]  /*d810*/  F2FP.F16.F32.PACK_AB R9, R40, R39 ;  /* 0x000000272809723e */ /* 0x000fc600000000ff */
[C---:B------:R-:W-:Y:S01]  /*d820*/  FADD.FTZ R13, R77.reuse, R14 ;  /* 0x0000000e4d0d7221 */ /* 0x040fe20000010000 */
[----:B------:R-:W-:Y:S01]  /*d830*/  F2FP.F16.F32.PACK_AB R14, R77, R76 ;  /* 0x0000004c4d0e723e */ /* 0x000fe200000000ff */
[----:B------:R-:W1:Y:S01]  /*d840*/  MUFU.EX2 R37, R75 ;  /* 0x0000004b00257308 */ /* 0x000e620000000800 */
[----:B--2---:R-:W-:Y:S01]  /*d850*/  FADD.FTZ R3, R33, R12 ;  /* 0x0000000c21037221 */ /* 0x004fe20000010000 */
[----:B------:R2:W-:Y:S01]  /*d860*/  STSM.16.M88.4 [R17+0x27800], R8 ;  /* 0x0278000811007844 */ /* 0x0005e20000000200 */
[----:B------:R-:W-:Y:S01]  /*d870*/  FADD.FTZ R30, R80, R13 ;  /* 0x0000000d501e7221 */ /* 0x000fe20000010000 */
[----:B0-----:R-:W-:Y:S02]  /*d880*/  F2FP.F16.F32.PACK_AB R24, R81, R80 ;  /* 0x000000505118723e */ /* 0x001fe400000000ff */
[----:B------:R-:W-:Y:S01]  /*d890*/  F2FP.F16.F32.PACK_AB R26, R85, R84 ;  /* 0x00000054551a723e */ /* 0x000fe200000000ff */
[----:B------:R-:W-:Y:S01]  /*d8a0*/  FADD.FTZ R29, R81, R30 ;  /* 0x0000001e511d7221 */ /* 0x000fe20000010000 */
[----:B------:R-:W0:Y:S01]  /*d8b0*/  MUFU.EX2 R78, R78 ;  /* 0x0000004e004e7308 */ /* 0x000e220000000800 */
[----:B---3--:R-:W-:-:S07]  /*d8c0*/  FADD.FTZ R12, R20, R3 ;  /* 0x00000003140c7221 */ /* 0x008fce0000010000 */
[----:B------:R-:W3:Y:S01]  /*d8d0*/  MUFU.EX2 R79, R79 ;  /* 0x0000004f004f7308 */ /* 0x000ee20000000800 */
[----:B-1----:R-:W-:Y:S01]  /*d8e0*/  FADD.FTZ R3, R37, R12 ;  /* 0x0000000c25037221 */ /* 0x002fe20000010000 */
[----:B--2---:R-:W-:Y:S02]  /*d8f0*/  F2FP.F16.F32.PACK_AB R8, R65, R64 ;  /* 0x000000404108723e */ /* 0x004fe400000000ff */
[----:B------:R-:W-:Y:S02]  /*d900*/  F2FP.F16.F32.PACK_AB R10, R69, R68 ;  /* 0x00000044450a723e */ /* 0x000fe400000000ff */
[----:B------:R-:W-:Y:S02]  /*d910*/  F2FP.F16.F32.PACK_AB R9, R36, R7 ;  /* 0x000000072409723e */ /* 0x000fe400000000ff */
[----:B------:R-:W1:Y:S01]  /*d920*/  MUFU.EX2 R82, R82 ;  /* 0x0000005200527308 */ /* 0x000e620000000800 */
[----:B------:R-:W-:Y:S01]  /*d930*/  F2FP.F16.F32.PACK_AB R11, R33, R32 ;  /* 0x00000020210b723e */ /* 0x000fe200000000ff */
[----:B0-----:R-:W-:Y:S01]  /*d940*/  FADD.FTZ R28, R78, R3 ;  /* 0x000000034e1c7221 */ /* 0x001fe20000010000 */
[----:B------:R-:W-:-:S02]  /*d950*/  F2FP.F16.F32.PACK_AB R12, R73, R72 ;  /* 0x00000048490c723e */ /* 0x000fc400000000ff */
[----:B------:R-:W-:Y:S01]  /*d960*/  F2FP.F16.F32.PACK_AB R13, R37, R20 ;  /* 0x00000014250d723e */ /* 0x000fe200000000ff */
[----:B------:R0:W-:Y:S02]  /*d970*/  STSM.16.M88.4 [R23], R8 ;  /* 0x0000000817007844 */ /* 0x0001e40000000200 */
[----:B------:R-:W2:Y:S01]  /*d980*/  MUFU.EX2 R83, R83 ;  /* 0x0000005300537308 */ /* 0x000ea20000000800 */
[C---:B---3--:R-:W-:Y:S01]  /*d990*/  F2FP.F16.F32.PACK_AB R15, R79.reuse, R78 ;  /* 0x0000004e4f0f723e */ /* 0x048fe200000000ff */
[----:B------:R-:W-:-:S04]  /*d9a0*/  FADD.FTZ R3, R79, R28 ;  /* 0x0000001c4f037221 */ /* 0x000fc80000010000 */
[----:B------:R4:W-:Y:S02]  /*d9b0*/  STSM.16.M88.4 [R19+0x6000], R12 ;  /* 0x0060000c13007844 */ /* 0x0009e40000000200 */
[----:B------:R-:W3:Y:S01]  /*d9c0*/  MUFU.EX2 R86, R86 ;  /* 0x0000005600567308 */ /* 0x000ee20000000800 */
[----:B-1----:R-:W-:Y:S01]  /*d9d0*/  FADD.FTZ R3, R82, R3 ;  /* 0x0000000352037221 */ /* 0x002fe20000010000 */
[----:B0-----:R-:W-:-:S06]  /*d9e0*/  IMAD.MOV.U32 R8, RZ, RZ, R0 ;  /* 0x000000ffff087224 */ /* 0x001fcc00078e0000 */
[----:B------:R0:W1:Y:S01]  /*d9f0*/  MUFU.EX2 R31, R4 ;  /* 0x00000004001f7308 */ /* 0x0000620000000800 */
[C---:B--2---:R-:W-:Y:S01]  /*da00*/  F2FP.F16.F32.PACK_AB R25, R83.reuse, R82 ;  /* 0x000000525319723e */ /* 0x044fe200000000ff */
[----:B------:R-:W-:Y:S01]  /*da10*/  FADD.FTZ R3, R83, R3 ;  /* 0x0000000353037221 */ /* 0x000fe20000010000 */
[----:B------:R-:W-:Y:S02]  /*da20*/  IMAD.MOV.U32 R9, RZ, RZ, R5 ;  /* 0x000000ffff097224 */ /* 0x000fe400078e0005 */
[----:B0-----:R-:W-:Y:S01]  /*da30*/  FADD.FTZ R4, R84, R29 ;  /* 0x0000001d54047221 */ /* 0x001fe20000010000 */
[----:B---3--:R-:W-:-:S03]  /*da40*/  FADD.FTZ R3, R86, R3 ;  /* 0x0000000356037221 */ /* 0x008fc60000010000 */
[----:B------:R-:W-:Y:S01]  /*da50*/  FADD.FTZ R4, R85, R4 ;  /* 0x0000000455047221 */ /* 0x000fe20000010000 */
[C---:B-1----:R-:W-:Y:S01]  /*da60*/  F2FP.F16.F32.PACK_AB R27, R31.reuse, R86 ;  /* 0x000000561f1b723e */ /* 0x042fe200000000ff */
[----:B------:R-:W-:-:S04]  /*da70*/  FADD.FTZ R3, R31, R3 ;  /* 0x000000031f037221 */ /* 0x000fc80000010000 */
[----:B------:R4:W-:Y:S01]  /*da80*/  STSM.16.M88.4 [R18+0x6000], R24 ;  /* 0x0060001812007844 */ /* 0x0009e20000000200 */
[----:B------:R0:W-:Y:S06]  /*da90*/  MEMBAR.ALL.CTA ;  /* 0x0000000000007992 */ /* 0x0001ec0000008000 */
[----:B0-----:R-:W0:Y:S02]  /*daa0*/  FENCE.VIEW.ASYNC.S ;  /* 0x00000000000073c6 */ /* 0x001e240000000000 */
[----:B0-----:R-:W-:Y:S01]  /*dab0*/  NOP ;  /* 0x0000000000007918 */ /* 0x001fe20000000000 */
[----:B------:R-:W-:Y:S05]  /*dac0*/  @P2 BRA `(.L_x_10502) ;  /* 0xffffffcc00d82947 */ /* 0x000fea000383ffff */
.L_x_10485:
[----:B------:R-:W-:Y:S06]  /*dad0*/  BAR.ARV 0x8, 0x200 ;  /* 0x0208000000007b1d */ /* 0x000fec0000002000 */
[----:B------:R-:W-:Y:S05]  /*dae0*/  @!P0 BRA `(.L_x_10503) ;  /* 0x0000000000048947 */ /* 0x000fea0003800000 */
[----:B------:R-:W-:Y:S01]  /*daf0*/  BPT.TRAP 0x1 ;  /* 0x000000040000795c */ /* 0x000fe20000300000 */
.L_x_10503:
[----:B------:R-:W-:Y:S01]  /*db00*/  ULEA UR9, UR48, UR42, 0x3 ;  /* 0x0000002a30097291 */ /* 0x000fe2000f8e183f */
[----:B------:R-:W-:-:S05]  /*db10*/  IMAD.U32 R2, RZ, RZ, UR51 ;  /* 0x00000033ff027e24 */ /* 0x000fca000f8e00ff */
[----:B------:R-:W-:-:S04]  /*db20*/  SHF.L.U32 R2, R2, 0x1f, RZ ;  /* 0x0000001f02027819 */ /* 0x000fc800000006ff */
[----:B------:R0:W0:Y:S01]  /*db30*/  SYNCS.PHASECHK.TRANS64.TRYWAIT P2, [UR9+0x2d850], R2 ;  /* 0x02d85002ff0075a7 */ /* 0x0000220008040149 */
[----:B------:R-:W-:Y:S05]  /*db40*/  @!P0 BRA `(.L_x_10504) ;  /* 0x0000000000048947 */ /* 0x000fea0003800000 */
[----:B------:R-:W-:Y:S01]  /*db50*/  BPT.TRAP 0x1 ;  /* 0x000000040000795c */ /* 0x000fe20000300000 */
.L_x_10504:
[----:B0-----:R-:W-:Y:S05]  /*db60*/  @P2 BRA `(.L_x_10505) ;  /* 0x0000000000082947 */ /* 0x001fea0003800000 */
[----:B------:R-:W0:Y:S02]  /*db70*/  SYNCS.PHASECHK.TRANS64.TRYWAIT P0, [UR9+0x2d850], R2 ;  /* 0x02d85002ff0075a7 */ /* 0x000e240008000149 */
[----:B0-----:R-:W-:Y:S05]  /*db80*/  @!P0 BRA `(.L_x_10506) ;  /* 0x000000a400f48947 */ /* 0x001fea0003800000 */
.L_x_10505:
[----:B------:R-:W-:Y:S01]  /*db90*/  UIADD3 UR42, UR42, 0x400, URZ ;  /* 0x000004002a2a7890 */ /* 0x000fe2000fffe03f */
[----:B------:R-:W-:Y:S01]  /*dba0*/  WARPGROUP.ARRIVE ;  /* 0x00000000000079c5 */ /* 0x000fe20000000000 */
[----:B------:R-:W-:Y:S01]  /*dbb0*/  ULOP3.LUT UR44, UR44, 0x10000, URZ, 0xfc, !UPT ;  /* 0x000100002c2c7892 */ /* 0x000fe2000f8efc3f */
[----:B------:R-:W0:Y:S01]  /*dbc0*/  SHFL.BFLY PT, R7, R4, 0x2, 0x1f ;  /* 0x0c401f0004077f89 */ /* 0x000e2200000e0000 */
[----:B------:R-:W-:Y:S01]  /*dbd0*/  USHF.R.U32.HI UR42, URZ, 0x4, UR42 ;  /* 0x000000043f2a7899 */ /* 0x000fe2000801162a */
[----:B-123--:R-:W-:Y:S01]  /*dbe0*/  IMAD.U32 R10, RZ, RZ, UR9 ;  /* 0x00000009ff0a7e24 */ /* 0x00efe2000f8e00ff */
[----:B------:R-:W-:Y:S01]  /*dbf0*/  UMOV UR5, 0x40000040 ;  /* 0x4000004000057882 */ /* 0x000fe20000000000 */
[----:B------:R-:W-:Y:S01]  /*dc00*/  UMOV UR7, 0x80000020 ;  /* 0x8000002000077882 */ /* 0x000fe20000000000 */
[----:B------:R-:W-:Y:S01]  /*dc10*/  ULOP3.LUT UR42, UR42, 0x3fff, URZ, 0xc0, !UPT ;  /* 0x00003fff2a2a7892 */ /* 0x000fe2000f8ec03f */
[----:B------:R-:W1:Y:S01]  /*dc20*/  SHFL.BFLY PT, R2, R3, 0x2, 0x1f ;  /* 0x0c401f0003027f89 */ /* 0x000e6200000e0000 */
[----:B------:R-:W-:Y:S01]  /*dc30*/  UMOV UR4, UR44 ;  /* 0x0000002c00047c82 */ /* 0x000fe20008000000 */
[----:B------:R-:W-:Y:S01]  /*dc40*/  @!P1 VIADD R10, R10, 0x2d860 ;  /* 0x0002d8600a0a9836 */ /* 0x000fe20000000000 */
[----:B------:R-:W-:Y:S01]  /*dc50*/  ULOP3.LUT UR8, UR42, 0x2000000, URZ, 0xfc, !UPT ;  /* 0x020000002a087892 */ /* 0x000fe2000f8efc3f */
[----:B------:R-:W-:Y:S01]  /*dc60*/  IMAD.MOV.U32 R8, RZ, RZ, RZ ;  /* 0x000000ffff087224 */ /* 0x000fe200078e00ff */
[----:B------:R-:W-:Y:S01]  /*dc70*/  UIADD3 UR49, UR49, 0x1, URZ ;  /* 0x0000000131317890 */ /* 0x000fe2000fffe03f */
[----:B------:R-:W-:Y:S01]  /*dc80*/  IMAD.MOV.U32 R20, RZ, RZ, -0x800000 ;  /* 0xff800000ff147424 */ /* 0x000fe200078e00ff */
[----:B------:R-:W-:Y:S01]  /*dc90*/  UIMAD UR8, UR48, 0x600, UR8 ;  /* 0x00000600300878a4 */ /* 0x000fe2000f8e0208 */
[----:B------:R-:W-:Y:S01]  /*dca0*/  @!P1 PRMT R10, RZ, 0x654, R10 ;  /* 0x00000654ff0a9816 */ /* 0x000fe2000000000a */
[----:B------:R-:W-:-:S04]  /*dcb0*/  UIADD3 UR48, UR48, 0x1, URZ ;  /* 0x0000000130307890 */ /* 0x000fc8000fffe03f */
[----:B------:R-:W-:Y:S01]  /*dcc0*/  UISETP.NE.AND UP0, UPT, UR48, 0x2, UPT ;  /* 0x000000023000788c */ /* 0x000fe2000bf05270 */
[----:B------:R-:W-:Y:S02]  /*dcd0*/  UMOV UR6, UR8 ;  /* 0x0000000800067c82 */ /* 0x000fe40008000000 */
[----:B------:R-:W-:Y:S01]  /*dce0*/  HGMMA.64x96x16.F32 R88, gdesc[UR4].tnspB, R88, gsb0 ;  /* 0x41600000045879f0 */ /* 0x000fe20008000858 */
[----:B------:R-:W-:Y:S01]  /*dcf0*/  UIADD3 UR4, UR44, 0x2, URZ ;  /* 0x000000022c047890 */ /* 0x000fe2000fffe03f */
[----:B0-----:R-:W-:Y:S01]  /*dd00*/  FADD.FTZ R7, R7, R4 ;  /* 0x0000000407077221 */ /* 0x001fe20000010000 */
[----:B------:R-:W-:Y:S01]  /*dd10*/  UIADD3 UR6, UR8, 0x40, URZ ;  /* 0x0000004008067890 */ /* 0x000fe2000fffe03f */
[----:B------:R-:W-:Y:S01]  /*dd20*/  UMOV UR5, 0x40000040 ;  /* 0x4000004000057882 */ /* 0x000fe20000000000 */
[----:B------:R-:W-:Y:S01]  /*dd30*/  UMOV UR7, 0x80000020 ;  /* 0x8000002000077882 */ /* 0x000fe20000000000 */
[----:B-1----:R-:W-:Y:S01]  /*dd40*/  FADD.FTZ R6, R2, R3 ;  /* 0x0000000302067221 */ /* 0x002fe20000010000 */
[----:B------:R-:W-:Y:S01]  /*dd50*/  IMAD.MOV.U32 R3, RZ, RZ, -0x800000 ;  /* 0xff800000ff037424 */ /* 0x000fe200078e00ff */
[----:B------:R-:W0:Y:S01]  /*dd60*/  SHFL.BFLY PT, R2, R7, 0x1, 0x1f ;  /* 0x0c201f0007027f89 */ /* 0x000e2200000e0000 */
[----:B------:R-:W-:-:S03]  /*dd70*/  USEL UR48, UR48, URZ, UP0 ;  /* 0x0000003f30307287 */ /* 0x000fc60008000000 */
[----:B------:R-:W4:Y:S01]  /*dd80*/  SHFL.BFLY PT, R9, R6, 0x1, 0x1f ;  /* 0x0c201f0006097f89 */ /* 0x000f2200000e0000 */
[----:B0-----:R-:W-:Y:S01]  /*dd90*/  FADD.FTZ R11, R7, R2 ;  /* 0x00000002070b7221 */ /* 0x001fe20000010000 */
[----:B------:R-:W-:Y:S02]  /*dda0*/  IMAD.MOV.U32 R2, RZ, RZ, RZ ;  /* 0x000000ffff027224 */ /* 0x000fe400078e00ff */
[----:B------:R-:W-:Y:S02]  /*ddb0*/  IMAD.U32 R7, RZ, RZ, UR33 ;  /* 0x00000021ff077e24 */ /* 0x000fe4000f8e00ff */
[----:B----4-:R-:W-:Y:S01]  /*ddc0*/  FADD.FTZ R12, R6, R9 ;  /* 0x00000009060c7221 */ /* 0x010fe20000010000 */
[----:B------:R-:W-:Y:S01]  /*ddd0*/  FSETP.NE.FTZ.AND P0, PT, R11, RZ, PT ;  /* 0x000000ff0b00720b */ /* 0x000fe20003f15000 */
[----:B------:R-:W-:-:S03]  /*dde0*/  IMAD.U32 R6, RZ, RZ, UR33 ;  /* 0x00000021ff067e24 */ /* 0x000fc6000f8e00ff */
        /* <DEDUP_REMOVED lines=109> */
.L_x_10436:
        /* <DEDUP_REMOVED lines=13> */
[----:B------:R-:W-:Y:S01]  /*e590*/  F2FP.F16.F32.PACK_AB R6, R93, R92 ;  /* 0x0000005c5d06723e */ /* 0x000fe200000000ff */
[----:B------:R-:W-:Y:S01]  /*e5a0*/  ULDC.64 UR10, c[0x0][0xc00] ;  /* 0x00030000000a7ab9 */ /* 0x000fe20000000a00 */
[----:B------:R-:W-:Y:S01]  /*e5b0*/  UMOV UR8, UR42 ;  /* 0x0000002a00087c82 */ /* 0x000fe20008000000 */
[----:B0-----:R-:W-:Y:S01]  /*e5c0*/  UMOV UR9, UR4 ;  /* 0x0000000400097c82 */ /* 0x001fe20008000000 */
[----:B------:R-:W-:Y:S02]  /*e5d0*/  IMAD.U32 R28, RZ, RZ, UR8 ;  /* 0x00000008ff1c7e24 */ /* 0x000fe4000f8e00ff */
[----:B------:R-:W-:Y:S01]  /*e5e0*/  IMAD.U32 R29, RZ, RZ, UR9 ;  /* 0x00000009ff1d7e24 */ /* 0x000fe2000f8e00ff */
[----:B------:R-:W-:Y:S02]  /*e5f0*/  ULDC.64 UR8, c[0x0][0xc00] ;  /* 0x0003000000087ab9 */ /* 0x000fe40000000a00 */
[----:B------:R-:W-:-:S06]  /*e600*/  UIMAD.WIDE UR8, UR43, 0x4, UR8 ;  /* 0x000000042b0878a5 */ /* 0x000fcc000f8e0208 */
[----:B------:R-:W-:Y:S01]  /*e610*/  IMAD.U32 R30, RZ, RZ, UR8 ;  /* 0x00000008ff1e7e24 */ /* 0x000fe2000f8e00ff */
[----:B------:R-:W-:Y:S01]  /*e620*/  BAR.SYNC.DEFER_BLOCKING 0x1, 0x180 ;  /* 0x0046000000007b1d */ /* 0x000fe20000010000 */
[----:B--2---:R-:W-:-:S03]  /*e630*/  IMAD.WIDE R4, R0, 0x2, R28 ;  /* 0x0000000200047825 */ /* 0x004fc600078e021c */
[C---:B------:R-:W-:Y:S02]  /*e640*/  IADD3 R27, P3, R4.reuse, 0x3000, RZ ;  /* 0x00003000041b7810 */ /* 0x040fe40007f7e0ff */
[C---:B------:R-:W-:Y:S02]  /*e650*/  IADD3 R21, P4, R4.reuse, 0x20, RZ ;  /* 0x0000002004157810 */ /* 0x040fe40007f9e0ff */
[----:B------:R-:W-:Y:S01]  /*e660*/  LOP3.LUT R2, R27, 0x180, RZ, 0xc0, !PT ;  /* 0x000001801b027812 */ /* 0x000fe200078ec0ff */
[--C-:B------:R-:W-:Y:S01]  /*e670*/  IMAD.X R15, RZ, RZ, R5.reuse, P3 ;  /* 0x000000ffff0f7224 */ /* 0x100fe200018e0605 */
[----:B------:R-:W-:Y:S01]  /*e680*/  IADD3 R31, P2, R4, 0x3020, RZ ;  /* 0x00003020041f7810 */ /* 0x000fe20007f5e0ff */
[--C-:B------:R-:W-:Y:S01]  /*e690*/  IMAD.X R25, RZ, RZ, R5.reuse, P4 ;  /* 0x000000ffff197224 */ /* 0x100fe200020e0605 */
[----:B------:R-:W-:Y:S02]  /*e6a0*/  SHF.R.U64 R2, R2, 0x3, RZ ;  /* 0x0000000302027819 */ /* 0x000fe400000012ff */
[----:B------:R-:W-:Y:S01]  /*e6b0*/  LOP3.LUT R0, R21, 0x180, RZ, 0xc0, !PT ;  /* 0x0000018015007812 */ /* 0x000fe200078ec0ff */
[----:B------:R-:W-:Y:S01]  /*e6c0*/  IMAD.X R13, RZ, RZ, R5, P2 ;  /* 0x000000ffff0d7224 */ /* 0x000fe200010e0605 */
[----:B------:R-:W-:-:S02]  /*e6d0*/  LOP3.LUT R7, R4, 0x180, RZ, 0xc0, !PT ;  /* 0x0000018004077812 */ /* 0x000fc400078ec0ff */
[----:B------:R-:W-:Y:S02]  /*e6e0*/  IADD3 R33, P1, R4, 0x6000, RZ ;  /* 0x0000600004217810 */ /* 0x000fe40007f3e0ff */
[----:B------:R-:W-:Y:S02]  /*e6f0*/  LOP3.LUT R14, R2, R27, RZ, 0x3c, !PT ;  /* 0x0000001b020e7212 */ /* 0x000fe400078e3cff */
[----:B------:R-:W-:Y:S01]  /*e700*/  SHF.R.U64 R0, R0, 0x3, RZ ;  /* 0x0000000300007819 */ /* 0x000fe200000012ff */
[----:B------:R-:W-:Y:S01]  /*e710*/  IMAD.X R11, RZ, RZ, R5, P1 ;  /* 0x000000ffff0b7224 */ /* 0x000fe200008e0605 */
[----:B------:R-:W-:Y:S02]  /*e720*/  LOP3.LUT R2, R31, 0x180, RZ, 0xc0, !PT ;  /* 0x000001801f027812 */ /* 0x000fe400078ec0ff */
[----:B------:R-:W-:Y:S02]  /*e730*/  IADD3 R26, P0, R4, 0x6020, RZ ;  /* 0x00006020041a7810 */ /* 0x000fe40007f1e0ff */
[----:B------:R-:W-:-:S02]  /*e740*/  SHF.R.U64 R7, R7, 0x3, RZ ;  /* 0x0000000307077819 */ /* 0x000fc400000012ff */
[----:B------:R-:W-:Y:S01]  /*e750*/  LOP3.LUT R8, R33, 0x180, RZ, 0xc0, !PT ;  /* 0x0000018021087812 */ /* 0x000fe200078ec0ff */
[----:B------:R-:W-:Y:S01]  /*e760*/  IMAD.X R9, RZ, RZ, R5, P0 ;  /* 0x000000ffff097224 */ /* 0x000fe200000e0605 */
[----:B------:R-:W-:Y:S02]  /*e770*/  LOP3.LUT R24, R0, R21, RZ, 0x3c, !PT ;  /* 0x0000001500187212 */ /* 0x000fe400078e3cff */
[----:B------:R-:W-:Y:S02]  /*e780*/  SHF.R.U64 R2, R2, 0x3, RZ ;  /* 0x0000000302027819 */ /* 0x000fe400000012ff */
[----:B------:R-:W-:Y:S02]  /*e790*/  LOP3.LUT R21, R26, 0x180, RZ, 0xc0, !PT ;  /* 0x000001801a157812 */ /* 0x000fe400078ec0ff */
[----:B------:R-:W-:Y:S02]  /*e7a0*/  LOP3.LUT R4, R7, R4, RZ, 0x3c, !PT ;  /* 0x0000000407047212 */ /* 0x000fe400078e3cff */
[----:B------:R-:W-:-:S02]  /*e7b0*/  SHF.R.U64 R8, R8, 0x3, RZ ;  /* 0x0000000308087819 */ /* 0x000fc400000012ff */
[----:B------:R-:W-:Y:S01]  /*e7c0*/  LOP3.LUT R12, R2, R31, RZ, 0x3c, !PT ;  /* 0x0000001f020c7212 */ /* 0x000fe200078e3cff */
[----:B------:R-:W-:Y:S01]  /*e7d0*/  IMAD.U32 R31, RZ, RZ, UR9 ;  /* 0x00000009ff1f7e24 */ /* 0x000fe2000f8e00ff */
[----:B------:R-:W-:Y:S01]  /*e7e0*/  SHF.R.U64 R21, R21, 0x3, RZ ;  /* 0x0000000315157819 */ /* 0x000fe200000012ff */
[----:B------:R-:W-:Y:S01]  /*e7f0*/  ULDC.64 UR8, c[0x0][0xc08] ;  /* 0x0003020000087ab9 */ /* 0x000fe20000000a00 */
[----:B------:R-:W-:Y:S02]  /*e800*/  MOV R0, R4 ;  /* 0x0000000400007202 */ /* 0x000fe40000000f00 */
[----:B------:R-:W-:Y:S02]  /*e810*/  F2FP.F16.F32.PACK_AB R4, R89, R88 ;  /* 0x000000585904723e */ /* 0x000fe400000000ff */
[----:B------:R-:W-:Y:S02]  /*e820*/  F2FP.F16.F32.PACK_AB R5, R91, R90 ;  /* 0x0000005a5b05723e */ /* 0x000fe400000000ff */
[----:B------:R-:W-:-:S02]  /*e830*/  F2FP.F16.F32.PACK_AB R7, R95, R94 ;  /* 0x0000005e5f07723e */ /* 0x000fc400000000ff */
[----:B------:R-:W-:Y:S02]  /*e840*/  LOP3.LUT R10, R8, R33, RZ, 0x3c, !PT ;  /* 0x00000021080a7212 */ /* 0x000fe400078e3cff */
[----:B------:R-:W-:Y:S01]  /*e850*/  MOV R33, R14 ;  /* 0x0000000e00217202 */ /* 0x000fe20000000f00 */
[----:B------:R0:W-:Y:S01]  /*e860*/  STSM.16.M88.4 [R0], R4 ;  /* 0x0000000400007844 */ /* 0x0001e20000000200 */
[----:B------:R-:W-:Y:S02]  /*e870*/  MOV R32, R12 ;  /* 0x0000000c00207202 */ /* 0x000fe40000000f00 */
[----:B------:R-:W-:Y:S02]  /*e880*/  LOP3.LUT R8, R21, R26, RZ, 0x3c, !PT ;  /* 0x0000001a15087212 */ /* 0x000fe400078e3cff */
[----:B------:R-:W-:Y:S02]  /*e890*/  MOV R24, R24 ;  /* 0x0000001800187202 */ /* 0x000fe40000000f00 */
[----:B------:R-:W-:-:S02]  /*e8a0*/  F2FP.F16.F32.PACK_AB R12, R97, R96 ;  /* 0x00000060610c723e */ /* 0x000fc400000000ff */
[----:B------:R-:W-:Y:S02]  /*e8b0*/  F2FP.F16.F32.PACK_AB R13, R99, R98 ;  /* 0x00000062630d723e */ /* 0x000fe400000000ff */
[----:B------:R-:W-:Y:S02]  /*e8c0*/  F2FP.F16.F32.PACK_AB R14, R101, R100 ;  /* 0x00000064650e723e */ /* 0x000fe400000000ff */
[----:B------:R-:W-:Y:S02]  /*e8d0*/  F2FP.F16.F32.PACK_AB R15, R103, R102 ;  /* 0x00000066670f723e */ /* 0x000fe400000000ff */
[----:B------:R-:W-:Y:S02]  /*e8e0*/  MOV R21, R10 ;  /* 0x0000000a00157202 */ /* 0x000fe40000000f00 */
[----:B------:R-:W-:Y:S01]  /*e8f0*/  MOV R2, R8 ;  /* 0x0000000800027202 */ /* 0x000fe20000000f00 */
[----:B------:R1:W-:Y:S01]  /*e900*/  STSM.16.M88.4 [R24], R12 ;  /* 0x0000000c18007844 */ /* 0x0003e20000000200 */
[----:B0-----:R-:W-:-:S02]  /*e910*/  F2FP.F16.F32.PACK_AB R4, R105, R104 ;  /* 0x000000686904723e */ /* 0x001fc400000000ff */
[----:B------:R-:W-:Y:S02]  /*e920*/  F2FP.F16.F32.PACK_AB R5, R107, R106 ;  /* 0x0000006a6b05723e */ /* 0x000fe400000000ff */
        /* <DEDUP_REMOVED lines=30> */
[----:B------:R-:W-:Y:S02]  /*eb10*/  @UP0 ULDC.64 UR8, c[0x0][0xc08] ;  /* 0x0003020000080ab9 */ /* 0x000fe40000000a00 */
[----:B------:R-:W-:Y:S02]  /*eb20*/  @UP0 UIMAD.WIDE UR8, UR43, 0x4, UR8 ;  /* 0x000000042b0808a5 */ /* 0x000fe4000f8e0208 */
[----:B------:R-:W-:-:S06]  /*eb30*/  UISETP.NE.AND UP0, UPT, UR46, URZ, UPT ;  /* 0x0000003f2e00728c */ /* 0x000fcc000bf05270 */
[----:B------:R-:W0:Y:S01]  /*eb40*/  @P1 LDC R6, c[0x0][0xbec] ;  /* 0x0002fb00ff061b82 */ /* 0x000e220000000800 */
[----:B------:R-:W-:Y:S01]  /*eb50*/  USEL UR4, UR46, UR4, UP0 ;  /* 0x000000042e047287 */ /* 0x000fe20008000000 */
[----:B------:R-:W-:Y:S01]  /*eb60*/  IMAD.U32 R4, RZ, RZ, UR8 ;  /* 0x00000008ff047e24 */ /* 0x000fe2000f8e00ff */
[----:B------:R-:W-:Y:S01]  /*eb70*/  UMOV UR19, 0x9b8 ;  /* 0x000009b800137882 */ /* 0x000fe20000000000 */
[----:B------:R-:W-:Y:S01]  /*eb80*/  VIADD R15, R136, UR40 ;  /* 0x00000028880f7c36 */ /* 0x000fe20008000000 */
[----:B------:R-:W-:Y:S01]  /*eb90*/  UISETP.GT.AND UP1, UPT, UR4, 0x1, UPT ;  /* 0x000000010400788c */ /* 0x000fe2000bf24270 */
[----:B------:R-:W-:Y:S02]  /*eba0*/  IMAD.U32 R5, RZ, RZ, UR9 ;  /* 0x00000009ff057e24 */ /* 0x000fe4000f8e00ff */
[----:B------:R-:W1:Y:S01]  /*ebb0*/  @P1 LDC R9, c[0x0][0xbf0] ;  /* 0x0002fc00ff091b82 */ /* 0x000e620000000800 */
[----:B------:R-:W-:Y:S02]  /*ebc0*/  USEL UR19, UR19, 0x978, UP1 ;  /* 0x0000097813137887 */ /* 0x000fe40008800000 */
[----:B------:R-:W-:Y:S01]  /*ebd0*/  UISETP.NE.U32.AND UP0, UPT, UR10, URZ, UPT ;  /* 0x0000003f0a00728c */ /* 0x000fe2000bf05070 */
[----:B------:R-:W-:Y:S01]  /*ebe0*/  IMAD.MOV.U32 R7, RZ, RZ, R15 ;  /* 0x000000ffff077224 */ /* 0x000fe200078e000f */
[----:B------:R-:W-:Y:S01]  /*ebf0*/  UMOV UR4, URZ ;  /* 0x0000003f00047c82 */ /* 0x000fe20008000000 */
[----:B------:R-:W-:Y:S01]  /*ec00*/  USHF.R.S32.HI UR10, URZ, 0x1f, UR43 ;  /* 0x0000001f3f0a7899 */ /* 0x000fe2000801142b */
[----:B------:R3:W5:Y:S01]  /*ec10*/  @P4 LDG.E R11, desc[UR52][R4.64] ;  /* 0x00000034040b4981 */ /* 0x000762000c1e1900 */
[----:B------:R-:W-:-:S02]  /*ec20*/  UISETP.NE.AND.EX UP0, UPT, UR11, URZ, UPT, UP0 ;  /* 0x0000003f0b00728c */ /* 0x000fc4000bf05300 */
[----:B------:R-:W-:Y:S02]  /*ec30*/  USEL UR9, UR38, URZ, UP1 ;  /* 0x0000003f26097287 */ /* 0x000fe40008800000 */
[----:B------:R-:W-:Y:S02]  /*ec40*/  USEL UR8, UR43, URZ, !UP0 ;  /* 0x0000003f2b087287 */ /* 0x000fe4000c000000 */
[----:B------:R-:W-:Y:S01]  /*ec50*/  USEL UR18, UR10, URZ, !UP0 ;  /* 0x0000003f0a127287 */ /* 0x000fe2000c000000 */
[----:B------:R-:W-:Y:S02]  /*ec60*/  ULDC.64 UR12, c[0x0][UR19+0x220] ;  /* 0x00008800130c7abb */ /* 0x000fe40008000a00 */
[----:B------:R-:W-:Y:S01]  /*ec70*/  ULDC.64 UR10, c[0x0][UR19+0x218] ;  /* 0x00008600130a7abb */ /* 0x000fe20008000a00 */
[----:B------:R-:W-:Y:S01]  /*ec80*/  ULDC.64 UR14, c[0x0][UR19+0x228] ;  /* 0x00008a00130e7abb */ /* 0x000fe20008000a00 */
[----:B------:R-:W-:Y:S02]  /*ec90*/  UIMAD UR13, UR13, UR8, URZ ;  /* 0x000000080d0d72a4 */ /* 0x000fe4000f8e023f */
[----:B------:R-:W-:-:S02]  /*eca0*/  UIMAD.WIDE.U32 UR16, UR10, UR41, URZ ;  /* 0x000000290a1072a5 */ /* 0x000fc4000f8e003f */
[----:B------:R-:W-:Y:S02]  /*ecb0*/  UIMAD UR20, UR11, UR41, URZ ;  /* 0x000000290b1472a4 */ /* 0x000fe4000f8e023f */
[----:B------:R-:W-:Y:S02]  /*ecc0*/  UIMAD.WIDE.U32 UR10, UR12, UR8, URZ ;  /* 0x000000080c0a72a5 */ /* 0x000fe4000f8e003f */
[----:B------:R-:W-:Y:S02]  /*ecd0*/  UIMAD.WIDE.U32 UR22, UR14, UR9, URZ ;  /* 0x000000090e1672a5 */ /* 0x000fe4000f8e003f */
[----:B------:R-:W-:Y:S02]  /*ece0*/  UIMAD UR9, UR15, UR9, URZ ;  /* 0x000000090f0972a4 */ /* 0x000fe4000f8e023f */
[----:B------:R-:W-:Y:S02]  /*ecf0*/  UIMAD UR13, UR12, UR18, UR13 ;  /* 0x000000120c0d72a4 */ /* 0x000fe4000f8e020d */
[----:B------:R-:W-:Y:S01]  /*ed00*/  UIADD3 UR20, UR17, UR20, URZ ;  /* 0x0000001411147290 */ /* 0x000fe2000fffe03f */
[----:B---3--:R-:W-:-:S02]  /*ed10*/  IMAD.U32 R4, RZ, RZ, UR22 ;  /* 0x00000016ff047e24 */ /* 0x008fc4000f8e00ff */
[----:B------:R-:W-:Y:S01]  /*ed20*/  IMAD.U32 R5, RZ, RZ, UR23 ;  /* 0x00000017ff057e24 */ /* 0x000fe2000f8e00ff */
[----:B--2---:R-:W-:Y:S01]  /*ed30*/  @P0 R2UR UR4, R0 ;  /* 0x00000000000402ca */ /* 0x004fe200000e0000 */
[----:B0-----:R-:W-:-:S05]  /*ed40*/  @P1 IMAD.HI.U32 R0, R15, R6, RZ ;  /* 0x000000060f001227 */ /* 0x001fca00078e00ff */
[----:B-1----:R-:W-:-:S04]  /*ed50*/  @P1 SHF.R.U32.HI R7, RZ, R9, R0 ;  /* 0x00000009ff071219 */ /* 0x002fc80000011600 */
[--C-:B------:R-:W-:Y:S01]  /*ed60*/  SHF.R.S32.HI R5, RZ, 0x1f, R7.reuse ;  /* 0x0000001fff057819 */ /* 0x100fe20000011407 */
[----:B------:R-:W-:Y:S02]  /*ed70*/  IMAD.MOV R9, RZ, RZ, -R7 ;  /* 0x000000ffff097224 */ /* 0x000fe400078e0a07 */
[----:B------:R-:W-:Y:S02]  /*ed80*/  UIADD3 UR16, UP0, UP2, UR10, UR16, UR4 ;  /* 0x000000100a107290 */ /* 0x000fe4000fa1e004 */
[----:B------:R-:W-:Y:S01]  /*ed90*/  UIADD3 UR10, UR23, UR9, URZ ;  /* 0x00000009170a7290 */ /* 0x000fe2000fffe03f */
[----:B------:R-:W-:Y:S01]  /*eda0*/  IMAD R9, R2, R9, R15 ;  /* 0x0000000902097224 */ /* 0x000fe200078e020f */
[----:B------:R-:W-:Y:S02]  /*edb0*/  UIADD3 UR9, UR11, UR13, URZ ;  /* 0x0000000d0b097290 */ /* 0x000fe4000fffe03f */
[----:B------:R-:W-:Y:S01]  /*edc0*/  USHF.R.S32.HI UR14, URZ, 0x1f, UR4 ;  /* 0x0000001f3f0e7899 */ /* 0x000fe20008011404 */
[----:B------:R-:W-:Y:S01]  /*edd0*/  IADD3 R4, P2, P3, R7, UR16, R4 ;  /* 0x0000001007047c10 */ /* 0x000fe2000fb5e004 */
[----:B------:R-:W-:Y:S01]  /*ede0*/  IMAD.U32 R6, RZ, RZ, UR10 ;  /* 0x0000000aff067e24 */ /* 0x000fe2000f8e00ff */
[----:B------:R-:W-:Y:S01]  /*edf0*/  ULDC.64 UR10, c[0x0][UR19+0x210] ;  /* 0x00008400130a7abb */ /* 0x000fe20008000a00 */
[----:B------:R-:W-:Y:S01]  /*ee00*/  UIADD3.X UR9, UR9, UR20, UR14, UP0, UP2 ;  /* 0x0000001409097290 */ /* 0x000fe200087e440e */
[----:B------:R-:W-:Y:S01]  /*ee10*/  SHF.R.S32.HI R0, RZ, 0x1f, R9 ;  /* 0x0000001fff007819 */ /* 0x000fe20000011409 */
[----:B------:R-:W-:Y:S01]  /*ee20*/  IMAD R7, R9, UR11, RZ ;  /* 0x0000000b09077c24 */ /* 0x000fe2000f8e02ff */
[----:B------:R-:W-:Y:S01]  /*ee30*/  ULDC.64 UR12, c[0x0][0xba8] ;  /* 0x0002ea00000c7ab9 */ /* 0x000fe20000000a00 */
[----:B------:R-:W-:Y:S01]  /*ee40*/  @!UP1 ULDC UR12, c[0x0][0xb50] ;  /* 0x0002d400000c9ab9 */ /* 0x000fe20000000800 */
[----:B------:R-:W-:Y:S01]  /*ee50*/  @!UP1 ULDC UR13, c[0x0][0xb54] ;  /* 0x0002d500000d9ab9 */ /* 0x000fe20000000800 */
[----:B------:R-:W-:Y:S01]  /*ee60*/  IADD3.X R5, R5, UR9, R6, P2, P3 ;  /* 0x0000000905057c10 */ /* 0x000fe200097e6406 */
[----:B------:R-:W-:-:S02]  /*ee70*/  IMAD R7, R0, UR10, R7 ;  /* 0x0000000a00077c24 */ /* 0x000fc4000f8e0207 */
        /* <DEDUP_REMOVED lines=9> */
.L_x_10509:
[----:B------:R-:W2:Y:S01]  /*ef10*/  LDL R0, [R1+0x18] ;  /* 0x0000180001007983 */ /* 0x000ea20000100800 */
[----:B------:R-:W-:-:S03]  /*ef20*/  LOP3.LUT P0, RZ, R151, 0x3, RZ, 0xc0, !PT ;  /* 0x0000000397ff7812 */ /* 0x000fc6000780c0ff */
[----:B------:R-:W-:Y:S04]  /*ef30*/  SHFL.IDX PT, R6, R10, RZ, 0x1c1f ;  /* 0x001c1fff0a067589 */ /* 0x000fe800000e0000 */
[----:B------:R-:W0:Y:S04]  /*ef40*/  SHFL.IDX PT, R7, R4, RZ, 0x1c1f ;  /* 0x001c1fff04077589 */ /* 0x000e2800000e0000 */
[----:B------:R-:W-:Y:S04]  /*ef50*/  SHFL.IDX PT, R8, R10, 0x1, 0x1c1f ;  /* 0x003c1f000a087f89 */ /* 0x000fe800000e0000 */
[----:B------:R-:W1:Y:S01]  /*ef60*/  SHFL.IDX PT, R9, R4, 0x1, 0x1c1f ;  /* 0x003c1f0004097f89 */ /* 0x000e6200000e0000 */
[----:B--2---:R-:W-:-:S02]  /*ef70*/  VIADD R13, R0, UR40 ;  /* 0x00000028000d7c36 */ /* 0x004fc40008000000 */
[----:B-----5:R-:W-:Y:S02]  /*ef80*/  IMAD R0, R11, R2, RZ ;  /* 0x000000020b007224 */ /* 0x020fe400078e02ff */
[----:B------:R-:W-:-:S03]  /*ef90*/  VIADD R5, R13, 0x8 ;  /* 0x000000080d057836 */ /* 0x000fc60000000000 */
[-C--:B------:R-:W-:Y:S02]  /*efa0*/  ISETP.GE.OR P2, PT, R13, R0.reuse, P0 ;  /* 0x000000000d00720c */ /* 0x080fe40000746670 */
[----:B------:R-:W-:-:S11]  /*efb0*/  ISETP.GE.OR P0, PT, R5, R0, P0 ;  /* 0x000000000500720c */ /* 0x000fd60000706670 */
[----:B0-----:R0:W-:Y:S04]  /*efc0*/  @!P2 ST.E desc[UR52][R6.64], R3 ;  /* 0x000000030600a985 */ /* 0x0011e8000c101934 */
[----:B-1----:R0:W-:Y:S01]  /*efd0*/  @!P0 ST.E desc[UR52][R8.64], R20 ;  /* 0x0000001408008985 */ /* 0x0021e2000c101934 */
[----:B------:R-:W-:-:S13]  /*efe0*/  PLOP3.LUT P0, PT, PT, PT, UP1, 0x80, 0x0 ;  /* 0x000000000000781c */ /* 0x000fda0003f0f018 */
[----:B0-----:R-:W-:Y:S05]  /*eff0*/  @P0 BRA `(.L_x_10510) ;  /* 0x0000000800000947 */ /* 0x001fea0003800000 */
[----:B------:R-:W-:Y:S01]  /*f000*/  IMAD R3, R150, 0x20, R137 ;  /* 0x0000002096037824 */ /* 0x000fe200078e0289 */
[----:B------:R-:W0:Y:S01]  /*f010*/  @P1 LDC R21, c[0x0][0xbec] ;  /* 0x0002fb00ff151b82 */ /* 0x000e220000000800 */
[----:B------:R-:W-:Y:S02]  /*f020*/  ULDC.64 UR12, c[0x0][0xaa0] ;  /* 0x0002a800000c7ab9 */ /* 0x000fe40000000a00 */
[----:B------:R-:W-:Y:S01]  /*f030*/  IMAD.WIDE R28, R3, 0x2, R28 ;  /* 0x00000002031c7825 */ /* 0x000fe200078e021c */
[----:B------:R-:W-:Y:S02]  /*f040*/  UIMAD UR9, UR14, UR12, URZ ;  /* 0x0000000c0e0972a4 */ /* 0x000fe4000f8e023f */
[C---:B------:R-:W-:Y:S02]  /*f050*/  IADD3 R6, P5, R28.reuse, 0x7800, RZ ;  /* 0x000078001c067810 */ /* 0x040fe40007fbe0ff */
[----:B------:R-:W1:Y:S01]  /*f060*/  @P1 LDC R20, c[0x0][0xbf0] ;  /* 0x0002fc00ff141b82 */ /* 0x000e620000000800 */
[----:B------:R-:W-:Y:S01]  /*f070*/  UIMAD.WIDE.U32 UR10, UR4, UR12, URZ ;  /* 0x0000000c040a72a5 */ /* 0x000fe2000f8e003f */
[----:B------:R-:W-:-:S02]  /*f080*/  IADD3 R9, P0, R28, 0x1800, RZ ;  /* 0x000018001c097810 */ /* 0x000fc40007f1e0ff */
[----:B------:R-:W-:Y:S01]  /*f090*/  LOP3.LUT R3, R6, 0x180, RZ, 0xc0, !PT ;  /* 0x0000018006037812 */ /* 0x000fe200078ec0ff */
[----:B------:R-:W-:Y:S01]  /*f0a0*/  UIMAD UR9, UR4, UR13, UR9 ;  /* 0x0000000d040972a4 */ /* 0x000fe2000f8e0209 */
[C---:B------:R-:W-:Y:S01]  /*f0b0*/  IADD3 R13, P2, R28.reuse, 0x3000, RZ ;  /* 0x000030001c0d7810 */ /* 0x040fe20007f5e0ff */
[----:B------:R-:W-:Y:S01]  /*f0c0*/  IMAD.X R33, RZ, RZ, R29, P5 ;  /* 0x000000ffff217224 */ /* 0x000fe200028e061d */
[----:B------:R-:W-:Y:S01]  /*f0d0*/  SHF.R.U64 R3, R3, 0x3, RZ ;  /* 0x0000000303037819 */ /* 0x000fe200000012ff */
[----:B------:R-:W-:Y:S01]  /*f0e0*/  UIADD3 UR11, UR11, UR9, URZ ;  /* 0x000000090b0b7290 */ /* 0x000fe2000fffe03f */
[C---:B------:R-:W-:Y:S01]  /*f0f0*/  IADD3 R25, P3, R28.reuse, 0x4800, RZ ;  /* 0x000048001c197810 */ /* 0x040fe20007f7e0ff */
[----:B------:R-:W-:Y:S01]  /*f100*/  ULDC.64 UR12, c[0x0][0xae8] ;  /* 0x0002ba00000c7ab9 */ /* 0x000fe20000000a00 */
[----:B------:R-:W-:Y:S01]  /*f110*/  LOP3.LUT R32, R3, R6, RZ, 0x3c, !PT ;  /* 0x0000000603207212 */ /* 0x000fe200078e3cff */
[----:B------:R-:W-:Y:S01]  /*f120*/  IMAD R3, R149, 0x60, R150 ;  /* 0x0000006095037824 */ /* 0x000fe200078e0296 */
[----:B------:R-:W-:Y:S01]  /*f130*/  UIMAD.WIDE.U32 UR10, UR41, UR12, UR10 ;  /* 0x0000000c290a72a5 */ /* 0x000fe2000f8e000a */
[----:B------:R-:W-:Y:S01]  /*f140*/  IADD3 R31, P4, R28, 0x6000, RZ ;  /* 0x000060001c1f7810 */ /* 0x000fe20007f9e0ff */
[----:B------:R-:W-:Y:S01]  /*f150*/  USHF.R.S32.HI UR4, URZ, 0x1f, UR8 ;  /* 0x0000001f3f047899 */ /* 0x000fe20008011408 */
[----:B------:R-:W-:Y:S01]  /*f160*/  VIADD R38, R3, UR40 ;  /* 0x0000002803267c36 */ /* 0x000fe20008000000 */
[----:B------:R-:W-:Y:S01]  /*f170*/  UIMAD UR11, UR41, UR13, UR11 ;  /* 0x0000000d290b72a4 */ /* 0x000fe2000f8e020b */
[----:B------:R-:W-:Y:S01]  /*f180*/  LOP3.LUT R8, R9, 0x180, RZ, 0xc0, !PT ;  /* 0x0000018009087812 */ /* 0x000fe200078ec0ff */
[----:B------:R-:W5:Y:S01]  /*f190*/  LD.E.128 R32, desc[UR52][R32.64] ;  /* 0x0000003420207980 */ /* 0x000f62000c101d00 */
[----:B------:R-:W-:Y:S01]  /*f1a0*/  ULDC.64 UR12, c[0x0][0xaf0] ;  /* 0x0002bc00000c7ab9 */ /* 0x000fe20000000a00 */
[----:B0-----:R-:W-:Y:S01]  /*f1b0*/  @P1 IMAD.HI.U32 R3, R38, R21, RZ ;  /* 0x0000001526031227 */ /* 0x001fe200078e00ff */
[----:B------:R-:W-:Y:S01]  /*f1c0*/  UIMAD UR4, UR4, UR12, URZ ;  /* 0x0000000c040472a4 */ /* 0x000fe2000f8e023f */
[----:B------:R-:W-:-:S02]  /*f1d0*/  LOP3.LUT R12, R13, 0x180, RZ, 0xc0, !PT ;  /* 0x000001800d0c7812 */ /* 0x000fc400078ec0ff */
[----:B------:R-:W-:Y:S02]  /*f1e0*/  LOP3.LUT R24, R25, 0x180, RZ, 0xc0, !PT ;  /* 0x0000018019187812 */ /* 0x000fe400078ec0ff */
[----:B------:R-:W-:Y:S02]  /*f1f0*/  LOP3.LUT R30, R31, 0x180, RZ, 0xc0, !PT ;  /* 0x000001801f1e7812 */ /* 0x000fe400078ec0ff */
[----:B------:R-:W-:Y:S01]  /*f200*/  LOP3.LUT R5, R28, 0x180, RZ, 0xc0, !PT ;  /* 0x000001801c057812 */ /* 0x000fe200078ec0ff */
[----:B------:R-:W-:Y:S01]  /*f210*/  IMAD.MOV.U32 R37, RZ, RZ, R38 ;  /* 0x000000ffff257224 */ /* 0x000fe200078e0026 */
[----:B------:R-:W-:Y:S01]  /*f220*/  UIMAD UR4, UR8, UR13, UR4 ;  /* 0x0000000d080472a4 */ /* 0x000fe2000f8e0204 */
[----:B-1----:R-:W-:Y:S01]  /*f230*/  @P1 SHF.R.U32.HI R37, RZ, R20, R3 ;  /* 0x00000014ff251219 */ /* 0x002fe20000011603 */
[----:B------:R-:W-:Y:S01]  /*f240*/  UIMAD.WIDE.U32 UR8, UR8, UR12, UR10 ;  /* 0x0000000c080872a5 */ /* 0x000fe2000f8e000a */
[----:B------:R-:W-:Y:S02]  /*f250*/  SHF.R.U64 R8, R8, 0x3, RZ ;  /* 0x0000000308087819 */ /* 0x000fe400000012ff */
[----:B------:R-:W-:-:S02]  /*f260*/  SHF.R.U64 R12, R12, 0x3, RZ ;  /* 0x000000030c0c7819 */ /* 0x000fc400000012ff */
[----:B------:R-:W-:Y:S02]  /*f270*/  SHF.R.U64 R24, R24, 0x3, RZ ;  /* 0x0000000318187819 */ /* 0x000fe400000012ff */
[----:B------:R-:W-:Y:S02]  /*f280*/  SHF.R.U64 R30, R30, 0x3, RZ ;  /* 0x000000031e1e7819 */ /* 0x000fe400000012ff */
[----:B------:R-:W-:Y:S01]  /*f290*/  SHF.R.U64 R5, R5, 0x3, RZ ;  /* 0x0000000305057819 */ /* 0x000fe200000012ff */
[----:B------:R-:W-:Y:S01]  /*f2a0*/  UIADD3 UR4, UR9, UR4, URZ ;  /* 0x0000000409047290 */ /* 0x000fe2000fffe03f */
[----:B------:R-:W-:Y:S01]  /*f2b0*/  LOP3.LUT R8, R8, R9, RZ, 0x3c, !PT ;  /* 0x0000000908087212 */ /* 0x000fe200078e3cff */
[----:B------:R-:W-:Y:S01]  /*f2c0*/  IMAD.MOV R39, RZ, RZ, -R37 ;  /* 0x000000ffff277224 */ /* 0x000fe200078e0a25 */
        /* <DEDUP_REMOVED lines=10> */
[----:B------:R-:W-:Y:S01]  /*f370*/  ULDC.64 UR10, c[0x0][0xae0] ;  /* 0x0002b800000a7ab9 */ /* 0x000fe20000000a00 */
[----:B------:R-:W-:Y:S01]  /*f380*/  IMAD.U32 R20, RZ, RZ, UR8 ;  /* 0x00000008ff147e24 */ /* 0x000fe2000f8e00ff */
[----:B------:R-:W5:Y:S01]  /*f390*/  LD.E.128 R8, desc[UR52][R8.64] ;  /* 0x0000003408087980 */ /* 0x000f62000c101d00 */
[----:B------:R-:W-:Y:S01]  /*f3a0*/  IMAD.U32 R21, RZ, RZ, UR9 ;  /* 0x00000009ff157e24 */ /* 0x000fe2000f8e00ff */
[----:B------:R-:W-:Y:S01]  /*f3b0*/  ULDC.64 UR8, c[0x0][0xad8] ;  /* 0x0002b60000087ab9 */ /* 0x000fe20000000a00 */
[----:B------:R-:W-:Y:S01]  /*f3c0*/  IMAD R21, R2, R39, R38 ;  /* 0x0000002702157224 */ /* 0x000fe200078e0226 */
[----:B------:R-:W5:Y:S01]  /*f3d0*/  LD.E.128 R4, desc[UR52][R4.64] ;  /* 0x0000003404047980 */ /* 0x000f62000c101d00 */
[----:B------:R-:W-:-:S02]  /*f3e0*/  IMAD.U32 R3, RZ, RZ, UR4 ;  /* 0x00000004ff037e24 */ /* 0x000fc4000f8e00ff */
[----:B------:R-:W-:Y:S01]  /*f3f0*/  IMAD R36, R36, UR10, RZ ;  /* 0x0000000a24247c24 */ /* 0x000fe2000f8e02ff */
[----:B------:R-:W5:Y:S01]  /*f400*/  LD.E.128 R12, desc[UR52][R12.64] ;  /* 0x000000340c0c7980 */ /* 0x000f62000c101d00 */
[----:B------:R-:W-:Y:S01]  /*f410*/  IMAD.MOV.U32 R2, RZ, RZ, R20 ;  /* 0x000000ffff027224 */ /* 0x000fe200078e0014 */
[----:B------:R-:W-:Y:S02]  /*f420*/  SHF.R.S32.HI R20, RZ, 0x1f, R21 ;  /* 0x0000001fff147819 */ /* 0x000fe40000011415 */
[----:B------:R-:W5:Y:S01]  /*f430*/  LD.E.128 R24, desc[UR52][R24.64] ;  /* 0x0000003418187980 */ /* 0x000f62000c101d00 */
[----:B------:R-:W-:-:S03]  /*f440*/  IMAD R39, R37, UR11, R36 ;  /* 0x0000000b25277c24 */ /* 0x000fc6000f8e0224 */
        /* <DEDUP_REMOVED lines=8> */
[----:B------:R-:W-:Y:S02]  /*f4d0*/  IMAD.IADD R3, R3, 0x1, R39 ;  /* 0x0000000103037824 */ /* 0x000fe400078e0227 */
[----:B------:R-:W-:-:S02]  /*f4e0*/  IMAD R20, R20, UR8, RZ ;  /* 0x0000000814147c24 */ /* 0x000fc4000f8e02ff */
[----:B------:R-:W-:Y:S01]  /*f4f0*/  VIADD R43, R150, UR40 ;  /* 0x00000028962b7c36 */ /* 0x000fe20008000000 */
        /* <DEDUP_REMOVED lines=9> */
[----:B0-----:R0:W1:Y:S01]  /*f590*/  SHFL.IDX PT, R20, R40, RZ, 0x1c1f ;  /* 0x001c1fff28147589 */ /* 0x00106200000e0000 */
[----:B------:R-:W-:Y:S03]  /*f5a0*/  BSSY B1, `(.L_x_10511) ;  /* 0x0000012000017945 */ /* 0x000fe60003800000 */
[----:B------:R0:W2:Y:S01]  /*f5b0*/  SHFL.IDX PT, R21, R41, RZ, 0x1c1f ;  /* 0x001c1fff29157589 */ /* 0x0000a200000e0000 */
[----:B------:R-:W-:Y:S01]  /*f5c0*/  SYNCS.ARRIVE.TRANS64.RED.A1T0 RZ, [UR4], RZ ;  /* 0x000000ffffff79a7 */ /* 0x000fe20008100404 */
        /* <DEDUP_REMOVED lines=15> */
.L_x_10512:
[----:B------:R-:W-:Y:S05]  /*f6c0*/  BSYNC B1 ;  /* 0x0000000000017941 */ /* 0x000fea0003800000 */
.L_x_10511:
[----:B---3--:R-:W-:Y:S01]  /*f6d0*/  VIADD R3, R43, 0x60 ;  /* 0x000000602b037836 */ /* 0x008fe20000000000 */
[----:B-----5:R3:W4:Y:S04]  /*f6e0*/  SHFL.IDX PT, R5, R41, 0x1, 0x1c1f ;  /* 0x003c1f0029057f89 */ /* 0x02072800000e0000 */
[----:B------:R-:W-:Y:S01]  /*f6f0*/  ISETP.GE.AND P0, PT, R3, R0, PT ;  /* 0x000000000300720c */ /* 0x000fe20003f06270 */
[----:B------:R3:W0:-:S12]  /*f700*/  SHFL.IDX PT, R4, R40, 0x1, 0x1c1f ;  /* 0x003c1f0028047f89 */ /* 0x00061800000e0000 */
[----:B---3--:R-:W-:Y:S05]  /*f710*/  @P0 BRA `(.L_x_10513) ;  /* 0x0000001400840947 */ /* 0x008fea0003800000 */
[----:B------:R-:W-:Y:S02]  /*f720*/  ULDC UR4, c[0x0][0xac8] ;  /* 0x0002b20000047ab9 */ /* 0x000fe40000000800 */
[----:B------:R-:W-:Y:S02]  /*f730*/  ISETP.GE.AND P2, PT, R138, UR4, PT ;  /* 0x000000048a007c0c */ /* 0x000fe4000bf46270 */
[----:B------:R-:W-:-:S11]  /*f740*/  ISETP.GE.AND P1, PT, R137, UR4, PT ;  /* 0x0000000489007c0c */ /* 0x000fd6000bf26270 */
[C---:B0-----:R-:W-:Y:S02]  /*f750*/  @!P2 LEA R6, P0, R138.reuse, R4, 0x1 ;  /* 0x000000048a06a211 */ /* 0x041fe400078008ff */
[----:B----4-:R-:W-:Y:S02]  /*f760*/  @!P1 IMAD.WIDE R2, R137, 0x2, R4 ;  /* 0x0000000289029825 */ /* 0x010fe400078e0204 */
        /* <DEDUP_REMOVED lines=9> */
.L_x_10510:
[----:B------:R-:W-:Y:S01]  /*f800*/  ULDC.64 UR12, c[0x0][0xb08] ;  /* 0x0002c200000c7ab9 */ /* 0x000fe20000000a00 */
[----:B------:R-:W0:Y:S01]  /*f810*/  @P1 LDC R4, c[0x0][0xbec] ;  /* 0x0002fb00ff041b82 */ /* 0x000e220000000800 */
[----:B------:R-:W-:Y:S01]  /*f820*/  UIMAD UR9, UR14, UR12, URZ ;  /* 0x0000000c0e0972a4 */ /* 0x000fe2000f8e023f */
[----:B------:R-:W-:Y:S01]  /*f830*/  IMAD.MOV.U32 R7, RZ, RZ, R15 ;  /* 0x000000ffff077224 */ /* 0x000fe200078e000f */
[----:B------:R-:W-:Y:S01]  /*f840*/  UIMAD.WIDE.U32 UR10, UR4, UR12, URZ ;  /* 0x0000000c040a72a5 */ /* 0x000fe2000f8e003f */
[----:B------:R-:W-:Y:S01]  /*f850*/  ISETP.GE.AND P0, PT, R13, R0, PT ;  /* 0x000000000d00720c */ /* 0x000fe20003f06270 */
[----:B------:R-:W-:Y:S01]  /*f860*/  UIMAD UR9, UR4, UR13, UR9 ;  /* 0x0000000d040972a4 */ /* 0x000fe2000f8e0209 */
[C---:B------:R-:W-:Y:S01]  /*f870*/  VIADD R27, R16.reuse, 0x8 ;  /* 0x00000008101b7836 */ /* 0x040fe20000000000 */
[----:B------:R-:W-:Y:S01]  /*f880*/  USHF.R.S32.HI UR4, URZ, 0x1f, UR8 ;  /* 0x0000001f3f047899 */ /* 0x000fe20008011408 */
[----:B------:R-:W1:Y:S01]  /*f890*/  @P1 LDC R3, c[0x0][0xbf0] ;  /* 0x0002fc00ff031b82 */ /* 0x000e620000000800 */
[----:B------:R-:W-:Y:S01]  /*f8a0*/  UIADD3 UR11, UR11, UR9, URZ ;  /* 0x000000090b0b7290 */ /* 0x000fe2000fffe03f */
[----:B------:R-:W-:Y:S01]  /*f8b0*/  VIADD R29, R16, 0x10 ;  /* 0x00000010101d7836 */ /* 0x000fe20000000000 */
        /* <DEDUP_REMOVED lines=10> */
[----:B------:R-:W-:Y:S01]  /*f960*/  SHF.R.S32.HI R31, RZ, 0x1f, R147 ;  /* 0x0000001fff1f7819 */ /* 0x000fe20000011493 */
[----:B0-----:R-:W-:Y:S01]  /*f970*/  @P1 IMAD.HI.U32 R4, R15, R4, RZ ;  /* 0x000000040f041227 */ /* 0x001fe200078e00ff */
[----:B------:R-:W-:Y:S01]  /*f980*/  SHF.R.S32.HI R32, RZ, 0x1f, R148 ;  /* 0x0000001fff207819 */ /* 0x000fe20000011494 */
[----:B------:R-:W-:-:S02]  /*f990*/  UIMAD UR4, UR8, UR13, UR4 ;  /* 0x0000000d080472a4 */ /* 0x000fc4000f8e0204 */
[----:B------:R-:W-:-:S03]  /*f9a0*/  UIMAD.WIDE.U32 UR8, UR8, UR12, UR10 ;  /* 0x0000000c080872a5 */ /* 0x000fc6000f8e000a */
[----:B------:R-:W-:Y:S01]  /*f9b0*/  ULDC.64 UR10, c[0x0][0xb48] ;  /* 0x0002d200000a7ab9 */ /* 0x000fe20000000a00 */
[----:B------:R-:W-:Y:S01]  /*f9c0*/  UIADD3 UR9, UR9, UR4, URZ ;  /* 0x0000000409097290 */ /* 0x000fe2000fffe03f */
[----:B-1----:R-:W-:Y:S01]  /*f9d0*/  @P1 SHF.R.U32.HI R7, RZ, R3, R4 ;  /* 0x00000003ff071219 */ /* 0x002fe20000011604 */
[----:B------:R-:W-:Y:S02]  /*f9e0*/  UIADD3 UR4, UR42, 0x2d820, URZ ;  /* 0x0002d8202a047890 */ /* 0x000fe4000fffe03f */
[----:B------:R-:W-:Y:S01]  /*f9f0*/  UIMAD.WIDE.U32 UR8, UR38, UR10, UR8 ;  /* 0x0000000a260872a5 */ /* 0x000fe2000f8e0008 */
[--C-:B------:R-:W-:Y:S01]  /*fa00*/  SHF.R.S32.HI R3, RZ, 0x1f, R7.reuse ;  /* 0x0000001fff037819 */ /* 0x100fe20000011407 */
[----:B------:R-:W-:Y:S01]  /*fa10*/  IMAD.MOV R9, RZ, RZ, -R7 ;  /* 0x000000ffff097224 */ /* 0x000fe200078e0a07 */
[----:B------:R-:W-:Y:S02]  /*fa20*/  UPRMT UR4, URZ, 0x654, UR4 ;  /* 0x000006543f047896 */ /* 0x000fe40008000004 */
[----:B------:R-:W-:Y:S01]  /*fa30*/  UIMAD UR38, UR38, UR11, UR9 ;  /* 0x0000000b262672a4 */ /* 0x000fe2000f8e0209 */
[----:B------:R-:W-:-:S02]  /*fa40*/  IMAD R9, R2, R9, R15 ;  /* 0x0000000902097224 */ /* 0x000fc400078e020f */
[----:B------:R-:W-:Y:S01]  /*fa50*/  ULDC.64 UR10, c[0x0][0xb30] ;  /* 0x0002cc00000a7ab9 */ /* 0x000fe20000000a00 */
[----:B------:R-:W-:Y:S02]  /*fa60*/  IMAD.U32 R2, RZ, RZ, UR8 ;  /* 0x00000008ff027e24 */ /* 0x000fe4000f8e00ff */
[----:B------:R-:W-:Y:S01]  /*fa70*/  IMAD R4, R3, UR10, RZ ;  /* 0x0000000a03047c24 */ /* 0x000fe2000f8e02ff */
[----:B------:R-:W-:Y:S01]  /*fa80*/  SYNCS.ARRIVE.TRANS64.RED.A1T0 RZ, [UR4], RZ ;  /* 0x000000ffffff79a7 */ /* 0x000fe20008100404 */
        /* <DEDUP_REMOVED lines=17> */
[----:B------:R-:W-:Y:S02]  /*fba0*/  ULDC UR4, c[0x0][0xac8] ;  /* 0x0002b20000047ab9 */ /* 0x000fe40000000800 */
[----:B------:R-:W-:Y:S02]  /*fbb0*/  ISETP.GE.AND P5, PT, R16, UR4, PT ;  /* 0x0000000410007c0c */ /* 0x000fe4000bfa6270 */
[----:B------:R-:W-:Y:S02]  /*fbc0*/  ISETP.GE.AND P4, PT, R27, UR4, PT ;  /* 0x000000041b007c0c */ /* 0x000fe4000bf86270 */
[----:B------:R-:W-:Y:S02]  /*fbd0*/  ISETP.GE.AND P3, PT, R29, UR4, PT ;  /* 0x000000041d007c0c */ /* 0x000fe4000bf66270 */
[----:B------:R-:W-:Y:S02]  /*fbe0*/  ISETP.GE.AND P0, PT, R139, UR4, PT ;  /* 0x000000048b007c0c */ /* 0x000fe4000bf06270 */
[----:B------:R-:W-:-:S05]  /*fbf0*/  ISETP.GE.AND P1, PT, R148, UR4, PT ;  /* 0x0000000494007c0c */ /* 0x000fca000bf26270 */
[CC--:B-1----:R-:W-:Y:S02]  /*fc00*/  @!P5 LEA R2, P6, R16.reuse, R24.reuse, 0x2 ;  /* 0x000000181002d211 */ /* 0x0c2fe400078c10ff */
[CC--:B------:R-:W-:Y:S02]  /*fc10*/  @!P4 LEA R6, P2, R27.reuse, R24.reuse, 0x2 ;  /* 0x000000181b06c211 */ /* 0x0c0fe400078410ff */
[-C--:B--2---:R-:W-:Y:S02]  /*fc20*/  @!P5 LEA.HI.X R3, R16, R21.reuse, R25, 0x2, P6 ;  /* 0x000000151003d211 */ /* 0x084fe400030f1419 */
[----:B------:R-:W-:Y:S02]  /*fc30*/  @!P4 LEA.HI.X R7, R27, R21, R26, 0x2, P2 ;  /* 0x000000151b07c211 */ /* 0x000fe400010f141a */
[----:B------:R-:W-:Y:S01]  /*fc40*/  @!P3 LEA R8, P6, R29, R24, 0x2 ;  /* 0x000000181d08b211 */ /* 0x000fe200078c10ff */
[----:B------:R1:W-:Y:S01]  /*fc50*/  @!P5 ST.E.64 desc[UR52][R2.64], R88 ;  /* 0x000000580200d985 */ /* 0x0003e2000c101b34 */
[----:B------:R-:W-:-:S02]  /*fc60*/  ISETP.GE.AND P2, PT, R147, UR4, PT ;  /* 0x0000000493007c0c */ /* 0x000fc4000bf46270 */
[-C--:B------:R-:W-:Y:S01]  /*fc70*/  @!P3 LEA.HI.X R9, R29, R21.reuse, R28, 0x2, P6 ;  /* 0x000000151d09b211 */ /* 0x080fe200030f141c */
[----:B------:R2:W-:Y:S01]  /*fc80*/  @!P4 ST.E.64 desc[UR52][R6.64], R92 ;  /* 0x0000005c0600c985 */ /* 0x0005e2000c101b34 */
[CC--:B------:R-:W-:Y:S02]  /*fc90*/  @!P0 LEA R10, P4, R139.reuse, R24.reuse, 0x2 ;  /* 0x000000188b0a8211 */ /* 0x0c0fe400078810ff */
[----:B------:R-:W-:Y:S01]  /*fca0*/  @!P1 LEA R12, P5, R148, R24, 0x2 ;  /* 0x00000018940c9211 */ /* 0x000fe200078a10ff */
[----:B------:R3:W-:Y:S01]  /*fcb0*/  @!P3 ST.E.64 desc[UR52][R8.64], R96 ;  /* 0x000000600800b985 */ /* 0x0007e2000c101b34 */
[----:B------:R-:W-:Y:S02]  /*fcc0*/  ISETP.GE.AND P3, PT, R146, UR4, PT ;  /* 0x0000000492007c0c */ /* 0x000fe4000bf66270 */
[-C--:B------:R-:W-:Y:S02]  /*fcd0*/  @!P0 LEA.HI.X R11, R139, R21.reuse, R30, 0x2, P4 ;  /* 0x000000158b0b8211 */ /* 0x080fe400020f141e */
[----:B------:R-:W-:-:S02]  /*fce0*/  @!P1 LEA.HI.X R13, R148, R21, R32, 0x2, P5 ;  /* 0x00000015940d9211 */ /* 0x000fc400028f1420 */
[-C--:B------:R-:W-:Y:S01]  /*fcf0*/  @!P2 LEA R14, P6, R147, R24.reuse, 0x2 ;  /* 0x00000018930ea211 */ /* 0x080fe200078c10ff */
[----:B------:R4:W-:Y:S01]  /*fd00*/  @!P0 ST.E.64 desc[UR52][R10.64], R100 ;  /* 0x000000640a008985 */ /* 0x0009e2000c101b34 */
[----:B------:R-:W-:Y:S02]  /*fd10*/  ISETP.GE.AND P4, PT, R145, UR4, PT ;  /* 0x0000000491007c0c */ /* 0x000fe4000bf86270 */
[----:B------:R-:W-:Y:S01]  /*fd20*/  @!P2 LEA.HI.X R15, R147, R21, R31, 0x2, P6 ;  /* 0x00000015930fa211 */ /* 0x000fe200030f141f */
[----:B------:R5:W-:Y:S01]  /*fd30*/  @!P1 ST.E.64 desc[UR52][R12.64], R104 ;  /* 0x000000680c009985 */ /* 0x000be2000c101b34 */
[----:B------:R-:W-:Y:S02]  /*fd40*/  ISETP.GE.AND P1, PT, R143, UR4, PT ;  /* 0x000000048f007c0c */ /* 0x000fe4000bf26270 */
[----:B-1----:R-:W-:Y:S01]  /*fd50*/  @!P3 LEA R2, P5, R146, R24, 0x2 ;  /* 0x000000189202b211 */ /* 0x002fe200078a10ff */
[----:B------:R1:W-:Y:S01]  /*fd60*/  @!P2 ST.E.64 desc[UR52][R14.64], R108 ;  /* 0x0000006c0e00a985 */ /* 0x0003e2000c101b34 */
[----:B------:R-:W-:-:S02]  /*fd70*/  ISETP.GE.AND P2, PT, R144, UR4, PT ;  /* 0x0000000490007c0c */ /* 0x000fc4000bf46270 */
[----:B------:R-:W-:Y:S02]  /*fd80*/  ISETP.GE.AND P0, PT, R142, UR4, PT ;  /* 0x000000048e007c0c */ /* 0x000fe4000bf06270 */
[-C--:B------:R-:W-:Y:S02]  /*fd90*/  @!P3 LEA.HI.X R3, R146, R21.reuse, R157, 0x2, P5 ;  /* 0x000000159203b211 */ /* 0x080fe400028f149d */
[----:B------:R-:W-:Y:S02]  /*fda0*/  ISETP.GE.AND P5, PT, R141, UR4, PT ;  /* 0x000000048d007c0c */ /* 0x000fe4000bfa6270 */
[C---:B--2---:R-:W-:Y:S01]  /*fdb0*/  @!P4 LEA R6, P6, R145.reuse, R24, 0x2 ;  /* 0x000000189106c211 */ /* 0x044fe200078c10ff */
[----:B------:R2:W-:Y:S03]  /*fdc0*/  @!P3 ST.E.64 desc[UR52][R2.64], R112 ;  /* 0x000000700200b985 */ /* 0x0005e6000c101b34 */
[----:B------:R-:W-:-:S02]  /*fdd0*/  @!P4 LEA.HI.X R7, R145, R21, R156, 0x2, P6 ;  /* 0x000000159107c211 */ /* 0x000fc400030f149c */
[-C--:B---3--:R-:W-:Y:S02]  /*fde0*/  @!P2 LEA R8, P3, R144, R24.reuse, 0x2 ;  /* 0x000000189008a211 */ /* 0x088fe400078610ff */
[-C--:B----4-:R-:W-:Y:S01]  /*fdf0*/  @!P1 LEA R10, P6, R143, R24.reuse, 0x2 ;  /* 0x000000188f0a9211 */ /* 0x090fe200078c10ff */
[----:B------:R2:W-:Y:S01]  /*fe00*/  @!P4 ST.E.64 desc[UR52][R6.64], R116 ;  /* 0x000000740600c985 */ /* 0x0005e2000c101b34 */
[-C--:B-----5:R-:W-:Y:S02]  /*fe10*/  @!P0 LEA R12, P4, R142, R24.reuse, 0x2 ;  /* 0x000000188e0c8211 */ /* 0x0a0fe400078810ff */
[-C--:B------:R-:W-:Y:S02]  /*fe20*/  @!P2 LEA.HI.X R9, R144, R21.reuse, R155, 0x2, P3 ;  /* 0x000000159009a211 */ /* 0x080fe400018f149b */
[----:B-1----:R-:W-:Y:S02]  /*fe30*/  @!P5 LEA R14, P3, R141, R24, 0x2 ;  /* 0x000000188d0ed211 */ /* 0x002fe400078610ff */
[-C--:B------:R-:W-:Y:S01]  /*fe40*/  @!P1 LEA.HI.X R11, R143, R21.reuse, R154, 0x2, P6 ;  /* 0x000000158f0b9211 */ /* 0x080fe200030f149a */
[----:B------:R2:W-:Y:S01]  /*fe50*/  @!P2 ST.E.64 desc[UR52][R8.64], R120 ;  /* 0x000000780800a985 */ /* 0x0005e2000c101b34 */
[----:B------:R-:W-:-:S02]  /*fe60*/  @!P0 LEA.HI.X R13, R142, R21, R153, 0x2, P4 ;  /* 0x000000158e0d8211 */ /* 0x000fc400020f1499 */
[----:B------:R-:W-:Y:S01]  /*fe70*/  @!P5 LEA.HI.X R15, R141, R21, R152, 0x2, P3 ;  /* 0x000000158d0fd211 */ /* 0x000fe200018f1498 */
[----:B------:R2:W-:Y:S04]  /*fe80*/  @!P1 ST.E.64 desc[UR52][R10.64], R124 ;  /* 0x0000007c0a009985 */ /* 0x0005e8000c101b34 */
[----:B------:R2:W-:Y:S04]  /*fe90*/  @!P0 ST.E.64 desc[UR52][R12.64], R128 ;  /* 0x000000800c008985 */ /* 0x0005e8000c101b34 */
[----:B------:R2:W-:Y:S02]  /*fea0*/  @!P5 ST.E.64 desc[UR52][R14.64], R132 ;  /* 0x000000840e00d985 */ /* 0x0005e4000c101b34 */
.L_x_10515:
[----:B------:R-:W-:Y:S05]  /*feb0*/  BSYNC B1 ;  /* 0x0000000000017941 */ /* 0x000fea0003800000 */
.L_x_10514:
[----:B------:R-:W-:Y:S01]  /*fec0*/  ISETP.GE.AND P0, PT, R5, R0, PT ;  /* 0x000000000500720c */ /* 0x000fe20003f06270 */
[----:B0-----:R-:W0:Y:S04]  /*fed0*/  SHFL.IDX PT, R20, R20, 0x1, 0x1c1f ;  /* 0x003c1f0014147f89 */ /* 0x001e2800000e0000 */
[----:B--2---:R2:W3:Y:S08]  /*fee0*/  SHFL.IDX PT, R14, R4, 0x1, 0x1c1f ;  /* 0x003c1f00040e7f89 */ /* 0x0044f000000e0000 */
[----:B--2---:R-:W-:Y:S05]  /*fef0*/  @P0 BRA `(.L_x_10513) ;  /* 0x0000000c008c0947 */ /* 0x004fea0003800000 */
[----:B------:R-:W-:Y:S02]  /*ff00*/  ULDC UR4, c[0x0][0xac8] ;  /* 0x0002b20000047ab9 */ /* 0x000fe40000000800 */
[----:B------:R-:W-:Y:S02]  /*ff10*/  ISETP.GE.AND P1, PT, R16, UR4, PT ;  /* 0x0000000410007c0c */ /* 0x000fe4000bf26270 */
[----:B------:R-:W-:Y:S02]  /*ff20*/  ISETP.GE.AND P0, PT, R27, UR4, PT ;  /* 0x000000041b007c0c */ /* 0x000fe4000bf06270 */
[----:B------:R-:W-:Y:S02]  /*ff30*/  ISETP.GE.AND P3, PT, R29, UR4, PT ;  /* 0x000000041d007c0c */ /* 0x000fe4000bf66270 */
[----:B------:R-:W-:Y:S02]  /*ff40*/  ISETP.GE.AND P2, PT, R139, UR4, PT ;  /* 0x000000048b007c0c */ /* 0x000fe4000bf46270 */
[----:B------:R-:W-:-:S05]  /*ff50*/  ISETP.GE.AND P4, PT, R148, UR4, PT ;  /* 0x0000000494007c0c */ /* 0x000fca000bf86270 */
[CC--:B---3--:R-:W-:Y:S02]  /*ff60*/  @!P1 LEA R2, P6, R16.reuse, R14.reuse, 0x2 ;  /* 0x0000000e10029211 */ /* 0x0c8fe400078c10ff */
[C---:B------:R-:W-:Y:S02]  /*ff70*/  @!P0 LEA R4, P5, R27.reuse, R14, 0x2 ;  /* 0x0000000e1b048211 */ /* 0x040fe400078a10ff */
[-C--:B0-----:R-:W-:Y:S02]  /*ff80*/  @!P1 LEA.HI.X R3, R16, R20.reuse, R25, 0x2, P6 ;  /* 0x0000001410039211 */ /* 0x081fe400030f1419 */
[----:B------:R-:W-:Y:S02]  /*ff90*/  @!P0 LEA.HI.X R5, R27, R20, R26, 0x2, P5 ;  /* 0x000000141b058211 */ /* 0x000fe400028f141a */
[-C--:B------:R-:W-:Y:S01]  /*ffa0*/  @!P3 LEA R6, P6, R29, R14.reuse, 0x2 ;  /* 0x0000000e1d06b211 */ /* 0x080fe200078c10ff */
[----:B------:R0:W-:Y:S01]  /*ffb0*/  @!P1 ST.E.64 desc[UR52][R2.64], R90 ;  /* 0x0000005a02009985 */ /* 0x0001e2000c101b34 */
[----:B------:R-:W-:-:S02]  /*ffc0*/  @!P2 LEA R8, P5, R139, R14, 0x2 ;  /* 0x0000000e8b08a211 */ /* 0x000fc400078a10ff */
[----:B------:R-:W-:Y:S01]  /*ffd0*/  @!P3 LEA.HI.X R7, R29, R20, R28, 0x2, P6 ;  /* 0x000000141d07b211 */ /* 0x000fe200030f141c */
[----:B------:R2:W-:Y:S01]  /*ffe0*/  @!P0 ST.E.64 desc[UR52][R4.64], R94 ;  /* 0x0000005e04008985 */ /* 0x0005e2000c101b34 */
[----:B------:R-:W-:Y:S02]  /*fff0*/  ISETP.GE.AND P0, PT, R147, UR4, PT ;  /* 0x0000000493007c0c */ /* 0x000fe4000bf06270 */
[----:B------:R-:W-:Y:S01]  /*10000*/  @!P4 LEA R10, P6, R148, R14, 0x2 ;  /* 0x0000000e940ac211 */ /* 0x000fe200078c10ff */
[----:B------:R3:W-:Y:S01]  /*10010*/  @!P3 ST.E.64 desc[UR52][R6.64], R98 ;  /* 0x000000620600b985 */ /* 0x0007e2000c101b34 */
[-C--:B------:R-:W-:Y:S02]  /*10020*/  @!P2 LEA.HI.X R9, R139, R20.reuse, R30, 0x2, P5 ;  /* 0x000000148b09a211 */ /* 0x080fe400028f141e */
[----:B------:R-:W-:Y:S02]  /*10030*/  ISETP.GE.AND P1, PT, R146, UR4, PT ;  /* 0x0000000492007c0c */ /* 0x000fe4000bf26270 */
[----:B------:R-:W-:Y:S01]  /*10040*/  @!P4 LEA.HI.X R11, R148, R20, R32, 0x2, P6 ;  /* 0x00000014940bc211 */ /* 0x000fe200030f1420 */
[----:B------:R4:W-:Y:S01]  /*10050*/  @!P2 ST.E.64 desc[UR52][R8.64], R102 ;  /* 0x000000660800a985 */ /* 0x0009e2000c101b34 */
[----:B------:R-:W-:-:S02]  /*10060*/  ISETP.GE.AND P3, PT, R144, UR4, PT ;  /* 0x0000000490007c0c */ /* 0x000fc4000bf66270 */
[----:B------:R-:W-:Y:S01]  /*10070*/  ISETP.GE.AND P2, PT, R143, UR4, PT ;  /* 0x000000048f007c0c */ /* 0x000fe2000bf46270 */
[----:B------:R5:W-:Y:S01]  /*10080*/  @!P4 ST.E.64 desc[UR52][R10.64], R106 ;  /* 0x0000006a0a00c985 */ /* 0x000be2000c101b34 */
[----:B------:R-:W-:Y:S02]  /*10090*/  ISETP.GE.AND P4, PT, R145, UR4, PT ;  /* 0x0000000491007c0c */ /* 0x000fe4000bf86270 */
[----:B0-----:R-:W-:-:S03]  /*100a0*/  @!P0 LEA R2, P5, R147, R14, 0x2 ;  /* 0x0000000e93028211 */ /* 0x001fc600078a10ff */
[----:B--2---:R-:W-:Y:S02]  /*100b0*/  @!P1 LEA R4, P6, R146, R14, 0x2 ;  /* 0x0000000e92049211 */ /* 0x004fe400078c10ff */
[-C--:B------:R-:W-:Y:S02]  /*100c0*/  @!P0 LEA.HI.X R3, R147, R20.reuse, R31, 0x2, P5 ;  /* 0x0000001493038211 */ /* 0x080fe400028f141f */
[----:B------:R-:W-:Y:S02]  /*100d0*/  ISETP.GE.AND P5, PT, R142, UR4, PT ;  /* 0x000000048e007c0c */ /* 0x000fe4000bfa6270 */
[----:B------:R-:W-:Y:S01]  /*100e0*/  @!P1 LEA.HI.X R5, R146, R20, R157, 0x2, P6 ;  /* 0x0000001492059211 */ /* 0x000fe200030f149d */
[----:B------:R0:W-:Y:S01]  /*100f0*/  @!P0 ST.E.64 desc[UR52][R2.64], R110 ;  /* 0x0000006e02008985 */ /* 0x0001e2000c101b34 */
[-C--:B---3--:R-:W-:Y:S02]  /*10100*/  @!P4 LEA R6, P0, R145, R14.reuse, 0x2 ;  /* 0x0000000e9106c211 */ /* 0x088fe400078010ff */
[-C--:B----4-:R-:W-:Y:S01]  /*10110*/  @!P3 LEA R8, P6, R144, R14.reuse, 0x2 ;  /* 0x0000000e9008b211 */ /* 0x090fe200078c10ff */
[----:B------:R0:W-:Y:S01]  /*10120*/  @!P1 ST.E.64 desc[UR52][R4.64], R114 ;  /* 0x0000007204009985 */ /* 0x0001e2000c101b34 */
[----:B-----5:R-:W-:-:S02]  /*10130*/  @!P2 LEA R10, P1, R143, R14, 0x2 ;  /* 0x0000000e8f0aa211 */ /* 0x020fc400078210ff */
[-C--:B------:R-:W-:Y:S02]  /*10140*/  @!P4 LEA.HI.X R7, R145, R20.reuse, R156, 0x2, P0 ;  /* 0x000000149107c211 */ /* 0x080fe400000f149c */
[----:B------:R-:W-:Y:S02]  /*10150*/  @!P3 LEA.HI.X R9, R144, R20, R155, 0x2, P6 ;  /* 0x000000149009b211 */ /* 0x000fe400030f149b */
[C---:B------:R-:W-:Y:S01]  /*10160*/  @!P5 LEA R12, P0, R142.reuse, R14, 0x2 ;  /* 0x0000000e8e0cd211 */ /* 0x040fe200078010ff */
[----:B------:R0:W-:Y:S01]  /*10170*/  @!P4 ST.E.64 desc[UR52][R6.64], R118 ;  /* 0x000000760600c985 */ /* 0x0001e2000c101b34 */
[-C--:B------:R-:W-:Y:S02]  /*10180*/  @!P2 LEA.HI.X R11, R143, R20.reuse, R154, 0x2, P1 ;  /* 0x000000148f0ba211 */ /* 0x080fe400008f149a */
[----:B------:R-:W-:Y:S01]  /*10190*/  @!P5 LEA.HI.X R13, R142, R20, R153, 0x2, P0 ;  /* 0x000000148e0dd211 */ /* 0x000fe200000f1499 */
[----:B------:R0:W-:Y:S01]  /*101a0*/  @!P3 ST.E.64 desc[UR52][R8.64], R122 ;  /* 0x0000007a0800b985 */ /* 0x0001e2000c101b34 */
[----:B------:R-:W-:-:S03]  /*101b0*/  ISETP.GE.AND P0, PT, R141, UR4, PT ;  /* 0x000000048d007c0c */ /* 0x000fc6000bf06270 */
[----:B------:R0:W-:Y:S04]  /*101c0*/  @!P2 ST.E.64 desc[UR52][R10.64], R126 ;  /* 0x0000007e0a00a985 */ /* 0x0001e8000c101b34 */
[----:B------:R0:W-:Y:S06]  /*101d0*/  @!P5 ST.E.64 desc[UR52][R12.64], R130 ;  /* 0x000000820c00d985 */ /* 0x0001ec000c101b34 */
[----:B------:R-:W-:Y:S05]  /*101e0*/  @P0 BRA `(.L_x_10513) ;  /* 0x0000000800d00947 */ /* 0x000fea0003800000 */
[----:B0-----:R-:W-:-:S04]  /*101f0*/  LEA R2, P0, R141, R14, 0x2 ;  /* 0x0000000e8d027211 */ /* 0x001fc800078010ff */
[----:B------:R-:W-:-:S05]  /*10200*/  LEA.HI.X R3, R141, R20, R152, 0x2, P0 ;  /* 0x000000148d037211 */ /* 0x000fca00000f1498 */
[----:B------:R0:W-:Y:S01]  /*10210*/  ST.E.64 desc[UR52][R2.64], R134 ;  /* 0x0000008602007985 */ /* 0x0001e2000c101b34 */
[----:B------:R-:W-:Y:S05]  /*10220*/  BRA `(.L_x_10513) ;  /* 0x0000000800c07947 */ /* 0x000fea0003800000 */
.L_x_10508:
        /* <DEDUP_REMOVED lines=13> */
[----:B------:R-:W-:Y:S01]  /*10300*/  IMAD.U32 R0, RZ, RZ, UR4 ;  /* 0x00000004ff007e24 */ /* 0x000fe2000f8e00ff */
[----:B------:R-:W0:Y:S04]  /*10310*/  S2R R7, SR_TID.X ;  /* 0x0000000000077919 */ /* 0x000e280000002100 */
[----:B------:R-:W-:-:S05]  /*10320*/  PLOP3.LUT P2, PT, PT, PT, UP1, 0x80, 0x0 ;  /* 0x000000000000781c */ /* 0x000fca0003f4f018 */
[----:B------:R-:W-:Y:S02]  /*10330*/  @UP1 ULDC.64 UR8, c[0x0][0xc08] ;  /* 0x0003020000081ab9 */ /* 0x000fe40000000a00 */
[----:B------:R-:W-:-:S06]  /*10340*/  @UP1 UIMAD.WIDE UR8, UR43, 0x4, UR8 ;  /* 0x000000042b0818a5 */ /* 0x000fcc000f8e0208 */
[----:B------:R-:W-:Y:S02]  /*10350*/  IMAD.U32 R4, RZ, RZ, UR8 ;  /* 0x00000008ff047e24 */ /* 0x000fe4000f8e00ff */
[----:B------:R-:W-:-:S05]  /*10360*/  IMAD.U32 R5, RZ, RZ, UR9 ;  /* 0x00000009ff057e24 */ /* 0x000fca000f8e00ff */
[----:B------:R1:W5:Y:S01]  /*10370*/  @P2 LDG.E R0, desc[UR52][R4.64] ;  /* 0x0000003404002981 */ /* 0x000362000c1e1900 */
[----:B------:R-:W-:Y:S01]  /*10380*/  UISETP.NE.AND UP1, UPT, UR46, URZ, UPT ;  /* 0x0000003f2e00728c */ /* 0x000fe2000bf25270 */
[----:B------:R-:W-:Y:S01]  /*10390*/  UMOV UR4, URZ ;  /* 0x0000003f00047c82 */ /* 0x000fe20008000000 */
[----:B0-----:R-:W-:-:S09]  /*103a0*/  VIADD R7, R7, 0xffffff80 ;  /* 0xffffff8007077836 */ /* 0x001fd20000000000 */
[----:B------:R-:W-:Y:S01]  /*103b0*/  @!UP1 ULDC UR46, c[0x0][0xad4] ;  /* 0x0002b500002e9ab9 */ /* 0x000fe20000000800 */
[----:B------:R-:W-:Y:S02]  /*103c0*/  ISETP.GT.AND P0, PT, R7, 0xbf, PT ;  /* 0x000000bf0700780c */ /* 0x000fe40003f04270 */
[----:B--2---:R-:W-:Y:S01]  /*103d0*/  @P1 R2UR UR4, R6 ;  /* 0x00000000060412ca */ /* 0x004fe200000e0000 */
[----:B-1----:R-:W-:-:S14]  /*103e0*/  @P2 BRA `(.L_x_10516) ;  /* 0x0000000000102947 */ /* 0x002fdc0003800000 */
[----:B------:R-:W-:Y:S05]  /*103f0*/  @!P1 BRA `(.L_x_10516) ;  /* 0x00000000000c9947 */ /* 0x000fea0003800000 */
[----:B------:R-:W2:Y:S04]  /*10400*/  LDG.E R5, desc[UR52][R2.64] ;  /* 0x0000003402057981 */ /* 0x000ea8000c1e1900 */
[----:B-----5:R-:W2:Y:S02]  /*10410*/  LDG.E R0, desc[UR52][R2.64+0x4] ;  /* 0x0000043402007981 */ /* 0x020ea4000c1e1900 */
[----:B--2---:R-:W-:-:S07]  /*10420*/  IMAD.IADD R0, R0, 0x1, -R5 ;  /* 0x0000000100007824 */ /* 0x004fce00078e0a05 */
.L_x_10516:
        /* <DEDUP_REMOVED lines=38> */
[----:B------:R-:W-:Y:S01]  /*10690*/  UIADD3.X UR10, UR10, UR20, UR21, UP1, UP2 ;  /* 0x000000140a0a7290 */ /* 0x000fe20008fe4415 */
[----:B-1----:R-:W-:Y:S01]  /*106a0*/  @P0 SHF.R.U32.HI R5, RZ, R7, R2 ;  /* 0x00000007ff050219 */ /* 0x002fe20000011602 */
[----:B------:R-:W-:-:S04]  /*106b0*/  IMAD.U32 R2, RZ, RZ, UR22 ;  /* 0x00000016ff027e24 */ /* 0x000fc8000f8e00ff */
[--C-:B------:R-:W-:Y:S01]  /*106c0*/  IMAD.MOV R7, RZ, RZ, -R5.reuse ;  /* 0x000000ffff077224 */ /* 0x100fe200078e0a05 */
[----:B------:R-:W-:Y:S01]  /*106d0*/  IADD3 R2, P0, P1, R5, UR8, R2 ;  /* 0x0000000805027c10 */ /* 0x000fe2000f91e002 */
[----:B------:R-:W-:Y:S01]  /*106e0*/  ULDC.64 UR8, c[0x0][UR19+0x210] ;  /* 0x0000840013087abb */ /* 0x000fe20008000a00 */
[----:B------:R-:W-:Y:S01]  /*106f0*/  SHF.R.S32.HI R5, RZ, 0x1f, R5 ;  /* 0x0000001fff057819 */ /* 0x000fe20000011405 */
[----:B------:R-:W-:-:S03]  /*10700*/  IMAD R7, R9, R7, R4 ;  /* 0x0000000709077224 */ /* 0x000fc600078e0204 */
        /* <DEDUP_REMOVED lines=13> */
.L_x_10518:
[----:B------:R-:W-:Y:S05]  /*107e0*/  BSYNC B1 ;  /* 0x0000000000017941 */ /* 0x000fea0003800000 */
.L_x_10517:
        /* <DEDUP_REMOVED lines=9> */
[----:B0-----:R-:W-:Y:S01]  /*10880*/  VIADD R4, R2, UR40 ;  /* 0x0000002802047c36 */ /* 0x001fe20008000000 */
[----:B------:R-:W-:Y:S01]  /*10890*/  UIMAD UR10, UR4, UR13, UR10 ;  /* 0x0000000d040a72a4 */ /* 0x000fe2000f8e020a */
[----:B------:R-:W-:Y:S02]  /*108a0*/  SHF.R.S32.HI R10, RZ, 0x1f, R140 ;  /* 0x0000001fff0a7819 */ /* 0x000fe4000001148c */
[----:B------:R-:W-:Y:S01]  /*108b0*/  IMAD.MOV.U32 R5, RZ, RZ, R4 ;  /* 0x000000ffff057224 */ /* 0x000fe200078e0004 */
[----:B------:R-:W-:Y:S01]  /*108c0*/  UIADD3 UR9, UR9, UR10, URZ ;  /* 0x0000000a09097290 */ /* 0x000fe2000fffe03f */
[----:B------:R-:W-:-:S02]  /*108d0*/  SHF.R.S32.HI R14, RZ, 0x1f, R138 ;  /* 0x0000001fff0e7819 */ /* 0x000fc4000001148a */
        /* <DEDUP_REMOVED lines=28> */
[----:B------:R-:W-:Y:S02]  /*10aa0*/  VIADD R0, R150, UR40 ;  /* 0x0000002896007c36 */ /* 0x000fe40008000000 */
        /* <DEDUP_REMOVED lines=22> */
.L_x_10520:
[----:B------:R-:W-:Y:S05]  /*10c10*/  BSYNC B1 ;  /* 0x0000000000017941 */ /* 0x000fea0003800000 */
.L_x_10519:
[----:B------:R-:W-:Y:S01]  /*10c20*/  VIADD R0, R0, 0x60 ;  /* 0x0000006000007836 */ /* 0x000fe20000000000 */
[----:B--2---:R2:W4:Y:S04]  /*10c30*/  SHFL.IDX PT, R3, R5, 0x1, 0x1c1f ;  /* 0x003c1f0005037f89 */ /* 0x00452800000e0000 */
[----:B------:R-:W-:Y:S01]  /*10c40*/  ISETP.GE.AND P0, PT, R0, R11, PT ;  /* 0x0000000b0000720c */ /* 0x000fe20003f06270 */
[----:B-1----:R2:W1:-:S12]  /*10c50*/  SHFL.IDX PT, R2, R4, 0x1, 0x1c1f ;  /* 0x003c1f0004027f89 */ /* 0x00245800000e0000 */
[----:B--2---:R-:W-:Y:S05]  /*10c60*/  @P0 BRA `(.L_x_10513) ;  /* 0x0000000000300947 */ /* 0x004fea0003800000 */
[----:B------:R-:W-:Y:S02]  /*10c70*/  ULDC UR4, c[0x0][0xac8] ;  /* 0x0002b20000047ab9 */ /* 0x000fe40000000800 */
        /* <DEDUP_REMOVED lines=11> */
.L_x_10513:
[----:B------:R-:W-:Y:S05]  /*10d30*/  BSYNC B0 ;  /* 0x0000000000007941 */ /* 0x000fea0003800000 */
.L_x_10507:
[----:B------:R-:W-:Y:S02]  /*10d40*/  ULDC UR4, c[0x0][0xc3c] ;  /* 0x00030f0000047ab9 */ /* 0x000fe40000000800 */
[----:B------:R-:W-:-:S06]  /*10d50*/  UISETP.GE.AND UP0, UPT, UR6, UR4, UPT ;  /* 0x000000040600728c */ /* 0x000fcc000bf06270 */
[----:B------:R-:W-:-:S13]  /*10d60*/  PLOP3.LUT P0, PT, PT, PT, UP0, 0x80, 0x0 ;  /* 0x000000000000781c */ /* 0x000fda0003f0f008 */
[----:B------:R-:W-:Y:S05]  /*10d70*/  @!P0 BRA `(.L_x_10521) ;  /* 0xffffff0000c88947 */ /* 0x000fea000383ffff */
[----:B------:R-:W-:Y:S05]  /*10d80*/  EXIT ;  /* 0x000000000000794d */ /* 0x000fea0003800000 */
.L_x_10424:
[----:B------:R-:W-:-:S08]  /*10d90*/  NOP ;  /* 0x0000000000007918 */ /* 0x000fd00000000000 */
[----:B------:R-:W0:-:S00]  /*10da0*/  USETMAXREG.DEALLOC.CTAPOOL 0x20 ;  /* 0x00000020000079c8 */ /* 0x000e0000080e0500 */
[----:B0-----:R-:W2:Y:S01]  /*10db0*/  LDL.LU R2, [R1] ;  /* 0x0000000001027983 */ /* 0x001ea20000300800 */
[----:B------:R-:W-:Y:S01]  /*10dc0*/  LOP3.LUT R0, R0, 0x3, RZ, 0xc0, !PT ;  /* 0x0000000300007812 */ /* 0x000fe200078ec0ff */
[----:B------:R-:W-:-:S05]  /*10dd0*/  IMAD.MOV.U32 R25, RZ, RZ, RZ ;  /* 0x000000ffff197224 */ /* 0x000fca00078e00ff */
        /* <DEDUP_REMOVED lines=10> */
[----:B------:R-:W1:Y:S01]  /*10e80*/  LDS.128 R24, [UR4+0x2d8d0] ;  /* 0x02d8d004ff187984 */ /* 0x000e620008000c00 */
[----:B------:R-:W-:Y:S06]  /*10e90*/  BAR.ARV 0x4, 0x200 ;  /* 0x0108000000007b1d */ /* 0x000fec0000002000 */
[----:B------:R-:W-:Y:S05]  /*10ea0*/  BRA `(.L_x_10523) ;  /* 0x0000000c00987947 */ /* 0x000fea0003800000 */
.L_x_10522:
[----:B------:R-:W1:Y:S01]  /*10eb0*/  S2R R0, SR_TID.X ;  /* 0x0000000000007919 */ /* 0x000e620000002100 */
[----:B------:R-:W-:Y:S01]  /*10ec0*/  ULDC UR4, c[0x0][0xc3c] ;  /* 0x00030f0000047ab9 */ /* 0x000fe20000000800 */
[----:B------:R-:W-:Y:S01]  /*10ed0*/  IMAD.MOV.U32 R6, RZ, RZ, RZ ;  /* 0x000000ffff067224 */ /* 0x000fe200078e00ff */
[----:B------:R-:W2:Y:S01]  /*10ee0*/  S2UR UR6, SR_CTAID.X ;  /* 0x00000000000679c3 */ /* 0x000ea20000002500 */
[----:B------:R-:W-:Y:S01]  /*10ef0*/  ULDC UR5, c[0x0][0xc38] ;  /* 0x00030e0000057ab9 */ /* 0x000fe20000000800 */
[----:B-1----:R-:W-:-:S04]  /*10f00*/  LOP3.LUT R0, R0, 0x1f, RZ, 0xc0, !PT ;  /* 0x0000001f00007812 */ /* 0x002fc800078ec0ff */
[----:B------:R-:W-:-:S04]  /*10f10*/  ISETP.NE.AND P0, PT, R0, 0x1f, PT ;  /* 0x0000001f0000780c */ /* 0x000fc80003f05270 */
[----:B------:R-:W-:-:S13]  /*10f20*/  ISETP.GE.OR P1, PT, R0, UR4, !P0 ;  /* 0x0000000400007c0c */ /* 0x000fda000c726670 */
[----:B------:R-:W1:Y:S08]  /*10f30*/  @!P1 LDC.64 R4, c[0x0][0xc80] ;  /* 0x00032000ff049b82 */ /* 0x000e700000000a00 */
[----:B0-----:R-:W0:Y:S01]  /*10f40*/  @!P1 LDC.64 R2, c[0x0][0xc78] ;  /* 0x00031e00ff029b82 */ /* 0x001e220000000a00 */
[----:B-1----:R-:W-:-:S05]  /*10f50*/  @!P1 IMAD.WIDE.U32 R4, R0, 0x4, R4 ;  /* 0x0000000400049825 */ /* 0x002fca00078e0004 */
[----:B------:R-:W3:Y:S01]  /*10f60*/  @!P1 LDG.E R25, desc[UR52][R4.64] ;  /* 0x0000003404199981 */ /* 0x000ee2000c1e1900 */
[----:B0-----:R-:W-:-:S05]  /*10f70*/  @!P1 IMAD.WIDE.U32 R2, R0, 0x4, R2 ;  /* 0x0000000400029825 */ /* 0x001fca00078e0002 */
        /* <DEDUP_REMOVED lines=25> */
[----:B--2---:R-:W-:Y:S01]  /*11110*/  ISETP.GT.AND P6, PT, R7, UR6, PT ;  /* 0x0000000607007c0c */ /* 0x004fe2000bfc4270 */
[----:B------:R-:W-:-:S12]  /*11120*/  IMAD.MOV.U32 R4, RZ, RZ, R7 ;  /* 0x000000ffff047224 */ /* 0x000fd800078e0007 */
[----:B------:R-:W-:Y:S05]  /*11130*/  @P6 BRA `(.L_x_10524) ;  /* 0x0000000000a06947 */ /* 0x000fea0003800000 */
[----:B------:R-:W-:Y:S01]  /*11140*/  IMAD.MOV.U32 R7, RZ, RZ, R4 ;  /* 0x000000ffff077224 */ /* 0x000fe200078e0004 */
[----:B------:R-:W-:Y:S01]  /*11150*/  UMOV UR4, URZ ;  /* 0x0000003f00047c82 */ /* 0x000fe20008000000 */
[----:B------:R-:W-:-:S05]  /*11160*/  ULDC UR5, c[0x0][0xc38] ;  /* 0x00030e0000057ab9 */ /* 0x000fca0000000800 */
.L_x_10526:
[----:B------:R-:W0:Y:S01]  /*11170*/  LDC R2, c[0x0][0xc3c] ;  /* 0x00030f00ff027b82 */ /* 0x000e220000000800 */
[----:B------:R-:W-:Y:S01]  /*11180*/  UIADD3 UR4, UR4, 0x1f, URZ ;  /* 0x0000001f04047890 */ /* 0x000fe2000fffe03f */
[----:B------:R-:W-:Y:S02]  /*11190*/  ULDC UR7, c[0x0][0xc3c] ;  /* 0x00030f0000077ab9 */ /* 0x000fe40000000800 */
[----:B------:R-:W-:-:S03]  /*111a0*/  IMAD.U32 R27, RZ, RZ, UR7 ;  /* 0x00000007ff1b7e24 */ /* 0x000fc6000f8e00ff */
[----:B0-----:R-:W-:-:S13]  /*111b0*/  ISETP.LE.AND P6, PT, R2, UR4, PT ;  /* 0x0000000402007c0c */ /* 0x001fda000bfc3270 */
[----:B------:R-:W-:Y:S05]  /*111c0*/  @P6 BRA `(.L_x_10525) ;  /* 0x0000000800ac6947 */ /* 0x000fea0003800000 */
[----:B------:R-:W-:Y:S02]  /*111d0*/  VIADD R9, R0, UR4 ;  /* 0x0000000400097c36 */ /* 0x000fe40008000000 */
[----:B------:R-:W-:Y:S02]  /*111e0*/  IMAD.MOV.U32 R25, RZ, RZ, RZ ;  /* 0x000000ffff197224 */ /* 0x000fe400078e00ff */
[----:B------:R-:W-:Y:S01]  /*111f0*/  IMAD.MOV.U32 R6, RZ, RZ, RZ ;  /* 0x000000ffff067224 */ /* 0x000fe200078e00ff */
[----:B------:R-:W-:-:S13]  /*11200*/  ISETP.GE.OR P6, PT, R9, R2, !P0 ;  /* 0x000000020900720c */ /* 0x000fda00047c6670 */
[----:B------:R-:W0:Y:S08]  /*11210*/  @!P6 LDC.64 R4, c[0x0][0xc80] ;  /* 0x00032000ff04eb82 */ /* 0x000e300000000a00 */
[----:B------:R-:W1:Y:S01]  /*11220*/  @!P6 LDC.64 R2, c[0x0][0xc78] ;  /* 0x00031e00ff02eb82 */ /* 0x000e620000000a00 */
[----:B0-----:R-:W-:-:S05]  /*11230*/  @!P6 IMAD.WIDE R4, R9, 0x4, R4 ;  /* 0x000000040904e825 */ /* 0x001fca00078e0204 */
[----:B------:R-:W2:Y:S01]  /*11240*/  @!P6 LDG.E R25, desc[UR52][R4.64] ;  /* 0x000000340419e981 */ /* 0x000ea2000c1e1900 */
        /* <DEDUP_REMOVED lines=23> */
.L_x_10524:
        /* <DEDUP_REMOVED lines=8> */
[----:B------:R1:W2:Y:S01]  /*11440*/  SHFL.IDX PT, R25, R25, R27, 0x1f ;  /* 0x00001f1b19197589 */ /* 0x0002a200000e0000 */
[----:B0-----:R-:W-:-:S07]  /*11450*/  ISETP.NE.AND P1, PT, R6, 0x1, PT ;  /* 0x000000010600780c */ /* 0x001fce0003f25270 */
[----:B-1----:R-:W-:Y:S06]  /*11460*/  @!P0 BRA `(.L_x_10527) ;  /* 0x0000000000088947 */ /* 0x002fec0003800000 */
[----:B------:R-:W-:-:S05]  /*11470*/  VIADD R3, R27, 0xffffffff ;  /* 0xffffffff1b037836 */ /* 0x000fca0000000000 */
[----:B------:R0:W1:Y:S02]  /*11480*/  SHFL.IDX PT, R24, R2, R3, 0x1f ;  /* 0x00001f0302187589 */ /* 0x00006400000e0000 */
.L_x_10527:
[----:B-1----:R-:W-:Y:S02]  /*11490*/  IMAD R24, R24, UR5, R5 ;  /* 0x0000000518187c24 */ /* 0x002fe4000f8e0205 */
[----:B------:R-:W-:-:S03]  /*114a0*/  VIADD R27, R27, UR4 ;  /* 0x000000041b1b7c36 */ /* 0x000fc60008000000 */
[----:B------:R-:W-:Y:S01]  /*114b0*/  IADD3 R4, -R24, UR6, RZ ;  /* 0x0000000618047c10 */ /* 0x000fe2000fffe1ff */
[----:B------:R-:W-:Y:S06]  /*114c0*/  @!P1 BRA `(.L_x_10528) ;  /* 0x0000000000e89947 */ /* 0x000fec0003800000 */
[----:B--2---:R-:W-:Y:S02]  /*114d0*/  IABS R7, R25 ;  /* 0x0000001900077213 */ /* 0x004fe40000000000 */
[----:B------:R-:W-:Y:S02]  /*114e0*/  IABS R5, R6 ;  /* 0x0000000600057213 */ /* 0x000fe40000000000 */
[----:B------:R-:W1:Y:S08]  /*114f0*/  I2F.RP R8, R7 ;  /* 0x0000000700087306 */ /* 0x000e700000209400 */
[----:B-1----:R-:W0:Y:S02]  /*11500*/  MUFU.RCP R8, R8 ;  /* 0x0000000800087308 */ /* 0x002e240000001000 */
[----:B0-----:R-:W-:Y:S01]  /*11510*/  VIADD R2, R8, 0xffffffe ;  /* 0x0ffffffe08027836 */ /* 0x001fe20000000000 */
[----:B------:R-:W-:-:S05]  /*11520*/  IABS R8, R4 ;  /* 0x0000000400087213 */ /* 0x000fca0000000000 */
[----:B------:R0:W1:Y:S02]  /*11530*/  F2I.FTZ.U32.TRUNC.NTZ R3, R2 ;  /* 0x0000000200037305 */ /* 0x000064000021f000 */
[----:B0-----:R-:W-:Y:S02]  /*11540*/  IMAD.MOV.U32 R2, RZ, RZ, RZ ;  /* 0x000000ffff027224 */ /* 0x001fe400078e00ff */
[----:B-1----:R-:W-:-:S04]  /*11550*/  IMAD.MOV R10, RZ, RZ, -R3 ;  /* 0x000000ffff0a7224 */ /* 0x002fc800078e0a03 */
[----:B------:R-:W-:Y:S01]  /*11560*/  IMAD R9, R10, R7, RZ ;  /* 0x000000070a097224 */ /* 0x000fe200078e02ff */
[----:B------:R-:W-:-:S03]  /*11570*/  IABS R10, R25 ;  /* 0x00000019000a7213 */ /* 0x000fc60000000000 */
[----:B------:R-:W-:Y:S02]  /*11580*/  IMAD.HI.U32 R3, R3, R9, R2 ;  /* 0x0000000903037227 */ /* 0x000fe400078e0002 */
[----:B------:R-:W0:Y:S02]  /*11590*/  I2F.RP R9, R5 ;  /* 0x0000000500097306 */ /* 0x000e240000209400 */
[----:B------:R-:W-:Y:S01]  /*115a0*/  IMAD.MOV R11, RZ, RZ, -R10 ;  /* 0x000000ffff0b7224 */ /* 0x000fe200078e0a0a */
[----:B------:R-:W-:Y:S01]  /*115b0*/  IABS R10, R6 ;  /* 0x00000006000a7213 */ /* 0x000fe20000000000 */
[----:B------:R-:W-:-:S04]  /*115c0*/  IMAD.HI.U32 R2, R3, R8, RZ ;  /* 0x0000000803027227 */ /* 0x000fc800078e00ff */
[----:B------:R-:W-:Y:S02]  /*115d0*/  IMAD R8, R2, R11, R8 ;  /* 0x0000000b02087224 */ /* 0x000fe400078e0208 */
[----:B------:R-:W-:-:S03]  /*115e0*/  IMAD.MOV R10, RZ, RZ, -R10 ;  /* 0x000000ffff0a7224 */ /* 0x000fc600078e0a0a */
[----:B------:R-:W-:Y:S01]  /*115f0*/  ISETP.GT.U32.AND P1, PT, R7, R8, PT ;  /* 0x000000080700720c */ /* 0x000fe20003f24070 */
[----:B0-----:R-:W0:-:S12]  /*11600*/  MUFU.RCP R9, R9 ;  /* 0x0000000900097308 */ /* 0x001e180000001000 */
[----:B------:R-:W-:Y:S02]  /*11610*/  @!P1 IMAD.IADD R8, R8, 0x1, -R7 ;  /* 0x0000000108089824 */ /* 0x000fe400078e0a07 */
[----:B------:R-:W-:Y:S01]  /*11620*/  @!P1 VIADD R2, R2, 0x1 ;  /* 0x0000000102029836 */ /* 0x000fe20000000000 */
[----:B------:R-:W-:Y:S02]  /*11630*/  ISETP.NE.AND P1, PT, R25, RZ, PT ;  /* 0x000000ff1900720c */ /* 0x000fe40003f25270 */
[----:B------:R-:W-:Y:S01]  /*11640*/  ISETP.GE.U32.AND P0, PT, R8, R7, PT ;  /* 0x000000070800720c */ /* 0x000fe20003f06070 */
[----:B0-----:R-:W-:Y:S01]  /*11650*/  VIADD R3, R9, 0xffffffe ;  /* 0x0ffffffe09037836 */ /* 0x001fe20000000000 */
[----:B------:R-:W-:-:S04]  /*11660*/  LOP3.LUT R7, R4, R25, RZ, 0x3c, !PT ;  /* 0x0000001904077212 */ /* 0x000fc800078e3cff */
[----:B------:R-:W-:Y:S01]  /*11670*/  ISETP.GE.AND P2, PT, R7, RZ, PT ;  /* 0x000000ff0700720c */ /* 0x000fe20003f46270 */
[----:B------:R-:W0:Y:S06]  /*11680*/  F2I.FTZ.U32.TRUNC.NTZ R3, R3 ;  /* 0x0000000300037305 */ /* 0x000e2c000021f000 */
[----:B------:R-:W-:-:S04]  /*11690*/  @P0 VIADD R2, R2, 0x1 ;  /* 0x0000000102020836 */ /* 0x000fc80000000000 */
[----:B------:R-:W-:-:S04]  /*116a0*/  IMAD.MOV.U32 R9, RZ, RZ, R2 ;  /* 0x000000ffff097224 */ /* 0x000fc800078e0002 */
[----:B------:R-:W-:Y:S01]  /*116b0*/  @!P2 IMAD.MOV R9, RZ, RZ, -R9 ;  /* 0x000000ffff09a224 */ /* 0x000fe200078e0a09 */
[----:B------:R-:W-:Y:S01]  /*116c0*/  @!P1 LOP3.LUT R9, RZ, R25, RZ, 0x33, !PT ;  /* 0x00000019ff099212 */ /* 0x000fe200078e33ff */
[----:B0-----:R-:W-:-:S03]  /*116d0*/  IMAD.MOV R2, RZ, RZ, -R3 ;  /* 0x000000ffff027224 */ /* 0x001fc600078e0a03 */
[----:B------:R-:W-:Y:S01]  /*116e0*/  IABS R8, R9 ;  /* 0x0000000900087213 */ /* 0x000fe20000000000 */
[----:B------:R-:W-:Y:S02]  /*116f0*/  IMAD R7, R2, R5, RZ ;  /* 0x0000000502077224 */ /* 0x000fe400078e02ff */
[----:B------:R-:W-:-:S04]  /*11700*/  IMAD.MOV.U32 R2, RZ, RZ, RZ ;  /* 0x000000ffff027224 */ /* 0x000fc800078e00ff */
[----:B------:R-:W-:-:S04]  /*11710*/  IMAD.HI.U32 R2, R3, R7, R2 ;  /* 0x0000000703027227 */ /* 0x000fc800078e0002 */
[----:B------:R-:W-:Y:S02]  /*11720*/  IMAD.MOV.U32 R3, RZ, RZ, R8 ;  /* 0x000000ffff037224 */ /* 0x000fe400078e0008 */
[----:B------:R-:W-:Y:S02]  /*11730*/  IMAD.MOV.U32 R8, RZ, RZ, R10 ;  /* 0x000000ffff087224 */ /* 0x000fe400078e000a */
        /* <DEDUP_REMOVED lines=8> */
[----:B------:R-:W-:Y:S01]  /*117c0*/  ISETP.GE.U32.AND P0, PT, R8, R5, PT ;  /* 0x000000050800720c */ /* 0x000fe20003f06070 */
[----:B------:R-:W-:-:S12]  /*117d0*/  IMAD.MOV R5, RZ, RZ, -R9 ;  /* 0x000000ffff057224 */ /* 0x000fd800078e0a09 */
[----:B------:R-:W-:-:S04]  /*117e0*/  @P0 VIADD R2, R2, 0x1 ;  /* 0x0000000102020836 */ /* 0x000fc80000000000 */
[----:B------:R-:W-:Y:S01]  /*117f0*/  @!P2 IMAD.MOV R2, RZ, RZ, -R2 ;  /* 0x000000ffff02a224 */ /* 0x000fe200078e0a02 */
[----:B------:R-:W-:-:S05]  /*11800*/  @!P1 LOP3.LUT R2, RZ, R6, RZ, 0x33, !PT ;  /* 0x00000006ff029212 */ /* 0x000fca00078e33ff */
[----:B------:R-:W-:-:S04]  /*11810*/  IMAD.MOV R3, RZ, RZ, -R2 ;  /* 0x000000ffff037224 */ /* 0x000fc800078e0a02 */
[C---:B------:R-:W-:Y:S02]  /*11820*/  IMAD R26, R6.reuse, R3, R9 ;  /* 0x00000003061a7224 */ /* 0x040fe400078e0209 */
[----:B------:R-:W-:Y:S02]  /*11830*/  IMAD R3, R6, 0x1000000, R2 ;  /* 0x0100000006037824 */ /* 0x000fe400078e0202 */
[----:B------:R-:W-:Y:S02]  /*11840*/  IMAD R2, R25, R5, R4 ;  /* 0x0000000519027224 */ /* 0x000fe400078e0204 */
[----:B------:R-:W-:Y:S01]  /*11850*/  IMAD R26, R26, 0x10000, R3 ;  /* 0x000100001a1a7824 */ /* 0x000fe200078e0203 */
[----:B------:R-:W-:Y:S06]  /*11860*/  BRA `(.L_x_10529) ;  /* 0x0000000000f87947 */ /* 0x000fec0003800000 */
.L_x_10528:
[----:B0-----:R-:W0:Y:S02]  /*11870*/  LDC.64 R2, c[0x0][0xc90] ;  /* 0x00032400ff027b82 */ /* 0x001e240000000a00 */
[----:B0-----:R-:W-:-:S05]  /*11880*/  IMAD.WIDE R2, R27, 0x4, R2 ;  /* 0x000000041b027825 */ /* 0x001fca00078e0202 */
[----:B------:R0:W2:Y:S01]  /*11890*/  LDG.E R6, desc[UR52][R2.64] ;  /* 0x0000003402067981 */ /* 0x0000a2000c1e1900 */
[----:B------:R-:W-:Y:S01]  /*118a0*/  IABS R11, R4 ;  /* 0x00000004000b7213 */ /* 0x000fe20000000000 */
[----:B0-----:R-:W-:Y:S02]  /*118b0*/  IMAD.MOV.U32 R2, RZ, RZ, RZ ;  /* 0x000000ffff027224 */ /* 0x001fe400078e00ff */
[----:B--2---:R-:W-:-:S05]  /*118c0*/  IMAD R5, R25, R6, RZ ;  /* 0x0000000619057224 */ /* 0x004fca00078e02ff */
        /* <DEDUP_REMOVED lines=8> */
[----:B------:R-:W-:-:S04]  /*11950*/  IMAD.HI.U32 R2, R3, R9, R2 ;  /* 0x0000000903027227 */ /* 0x000fc800078e0002 */
[----:B------:R-:W-:Y:S02]  /*11960*/  IMAD.MOV.U32 R9, RZ, RZ, R11 ;  /* 0x000000ffff097224 */ /* 0x000fe400078e000b */
        /* <DEDUP_REMOVED lines=19> */
[----:B------:R-:W-:-:S02]  /*11aa0*/  IABS R10, R4 ;  /* 0x00000004000a7213 */ /* 0x000fc40000000000 */
[----:B------:R-:W-:Y:S01]  /*11ab0*/  IABS R8, R6 ;  /* 0x0000000600087213 */ /* 0x000fe20000000000 */
[----:B------:R-:W-:Y:S01]  /*11ac0*/  IMAD.MOV R26, RZ, RZ, -R6 ;  /* 0x000000ffff1a7224 */ /* 0x000fe200078e0a06 */
[----:B------:R-:W-:Y:S02]  /*11ad0*/  IADD3 R7, R7, 0x1000000, R4 ;  /* 0x0100000007077810 */ /* 0x000fe40007ffe004 */
[----:B------:R-:W0:Y:S08]  /*11ae0*/  I2F.RP R9, R8 ;  /* 0x0000000800097306 */ /* 0x000e300000209400 */
[----:B0-----:R-:W0:Y:S02]  /*11af0*/  MUFU.RCP R9, R9 ;  /* 0x0000000900097308 */ /* 0x001e240000001000 */
[----:B0-----:R-:W-:-:S06]  /*11b00*/  VIADD R3, R9, 0xffffffe ;  /* 0x0ffffffe09037836 */ /* 0x001fcc0000000000 */
[----:B------:R-:W0:Y:S02]  /*11b10*/  F2I.FTZ.U32.TRUNC.NTZ R3, R3 ;  /* 0x0000000300037305 */ /* 0x000e24000021f000 */
[----:B0-----:R-:W-:-:S04]  /*11b20*/  IMAD.MOV R11, RZ, RZ, -R3 ;  /* 0x000000ffff0b7224 */ /* 0x001fc800078e0a03 */
[----:B------:R-:W-:Y:S01]  /*11b30*/  IMAD R5, R11, R8, RZ ;  /* 0x000000080b057224 */ /* 0x000fe200078e02ff */
[----:B------:R-:W-:-:S03]  /*11b40*/  IABS R11, R6 ;  /* 0x00000006000b7213 */ /* 0x000fc60000000000 */
        /* <DEDUP_REMOVED lines=15> */
[----:B------:R-:W-:-:S07]  /*11c40*/  IMAD R26, R2, R26, R7 ;  /* 0x0000001a021a7224 */ /* 0x000fce00078e0207 */
.L_x_10529:
[----:B------:R-:W-:-:S05]  /*11c50*/  LOP3.LUT R2, RZ, R2, RZ, 0x33, !PT ;  /* 0x00000002ff027212 */ /* 0x000fca00078e33ff */
[----:B------:R-:W-:Y:S01]  /*11c60*/  IMAD.IADD R25, R25, 0x1, R2 ;  /* 0x0000000119197824 */ /* 0x000fe200078e0202 */
[----:B------:R-:W-:Y:S06]  /*11c70*/  BRA `(.L_x_10530) ;  /* 0x00000000000c7947 */ /* 0x000fec0003800000 */
.L_x_10525:
[----:B------:R-:W-:Y:S02]  /*11c80*/  IMAD.MOV.U32 R25, RZ, RZ, RZ ;  /* 0x000000ffff197224 */ /* 0x000fe400078e00ff */
[----:B------:R-:W-:Y:S02]  /*11c90*/  IMAD.U32 R24, RZ, RZ, UR6 ;  /* 0x00000006ff187e24 */ /* 0x000fe4000f8e00ff */
[----:B------:R-:W-:-:S07]  /*11ca0*/  IMAD.MOV.U32 R26, RZ, RZ, RZ ;  /* 0x000000ffff1a7224 */ /* 0x000fce00078e00ff */
.L_x_10530:
[----:B------:R-:W-:-:S13]  /*11cb0*/  ISETP.NE.AND P0, PT, R0, RZ, PT ;  /* 0x000000ff0000720c */ /* 0x000fda0003f05270 */
[----:B------:R-:W0:Y:S01]  /*11cc0*/  @!P0 S2R R3, SR_CgaCtaId ;  /* 0x0000000000038919 */ /* 0x000e220000008800 */
[----:B------:R-:W-:-:S04]  /*11cd0*/  @!P0 MOV R0, 0x400 ;  /* 0x0000040000008802 */ /* 0x000fc80000000f00 */
[----:B0-----:R-:W-:-:S05]  /*11ce0*/  @!P0 LEA R0, R3, R0, 0x18 ;  /* 0x0000000003008211 */ /* 0x001fca00078ec0ff */
[----:B------:R2:W-:Y:S01]  /*11cf0*/  @!P0 STS.128 [R0+0x2d8d0], R24 ;  /* 0x02d8d01800008388 */ /* 0x0005e20000000c00 */
[----:B------:R-:W-:Y:S06]  /*11d00*/  BAR.ARV 0x5, 0x200 ;  /* 0x0148000000007b1d */ /* 0x000fec0000002000 */
.L_x_10523:
[----:B------:R3:W-:Y:S01]  /*11d10*/  STL [R1+0x24], RZ ;  /* 0x000024ff01007387 */ /* 0x0007e20000100800 */
[----:B------:R-:W-:Y:S01]  /*11d20*/  ULDC UR4, c[0x0][0xc3c] ;  /* 0x00030f0000047ab9 */ /* 0x000fe20000000800 */
[----:B------:R-:W-:Y:S01]  /*11d30*/  IMAD.MOV.U32 R28, RZ, RZ, 0x1 ;  /* 0x00000001ff1c7424 */ /* 0x000fe200078e00ff */
[----:B-1----:R-:W-:Y:S01]  /*11d40*/  ISETP.GE.AND P0, PT, R27, UR4, PT ;  /* 0x000000041b007c0c */ /* 0x002fe2000bf06270 */
[----:B------:R-:W-:-:S12]  /*11d50*/  IMAD.MOV.U32 R18, RZ, RZ, RZ ;  /* 0x000000ffff127224 */ /* 0x000fd800078e00ff */
[----:B---3--:R-:W-:Y:S05]  /*11d60*/  @P0 BRA `(.L_x_10531) ;  /* 0x0000005c00d80947 */ /* 0x008fea0003800000 */
[----:B------:R-:W1:Y:S01]  /*11d70*/  S2R R6, SR_TID.X ;  /* 0x0000000000067919 */ /* 0x000e620000002100 */
[----:B------:R-:W3:Y:S01]  /*11d80*/  S2UR UR5, SR_CgaCtaId ;  /* 0x00000000000579c3 */ /* 0x000ee20000008800 */
[----:B------:R-:W-:Y:S01]  /*11d90*/  UMOV UR4, 0x400 ;  /* 0x0000040000047882 */ /* 0x000fe20000000000 */
[----:B------:R-:W-:Y:S01]  /*11da0*/  BSSY B8, `(.L_x_10531) ;  /* 0x00005f2000087945 */ /* 0x000fe20003800000 */
[----:B------:R4:W-:Y:S01]  /*11db0*/  STL [R1+0x24], RZ ;  /* 0x000024ff01007387 */ /* 0x0009e20000100800 */
[----:B------:R-:W-:Y:S01]  /*11dc0*/  IMAD.MOV.U32 R28, RZ, RZ, 0x1 ;  /* 0x00000001ff1c7424 */ /* 0x000fe200078e00ff */
[----:B------:R-:W-:Y:S01]  /*11dd0*/  ULDC UR37, c[0x0][0xc] ;  /* 0x0000030000257ab9 */ /* 0x000fe20000000800 */
[----:B------:R-:W-:Y:S01]  /*11de0*/  IMAD.MOV.U32 R18, RZ, RZ, RZ ;  /* 0x000000ffff127224 */ /* 0x000fe200078e00ff */
[----:B------:R-:W-:Y:S01]  /*11df0*/  ULDC.64 UR38, c[0x0][0x198] ;  /* 0x0000660000267ab9 */ /* 0x000fe20000000a00 */
[----:B---3--:R-:W-:-:S06]  /*11e00*/  ULEA UR4, UR5, UR4, 0x18 ;  /* 0x0000000405047291 */ /* 0x008fcc000f8ec03f */
[----:B------:R-:W-:Y:S01]  /*11e10*/  IMAD.U32 R17, RZ, RZ, UR4 ;  /* 0x00000004ff117e24 */ /* 0x000fe2000f8e00ff */
[C---:B-1----:R-:W-:Y:S01]  /*11e20*/  LOP3.LUT R5, R6.reuse, 0x7f, RZ, 0xc0, !PT ;  /* 0x0000007f06057812 */ /* 0x042fe200078ec0ff */
[----:B--2---:R-:W-:-:S04]  /*11e30*/  IMAD.SHL.U32 R0, R6, 0x8, RZ ;  /* 0x0000000806007824 */ /* 0x004fc800078e00ff */
[----:B------:R-:W-:Y:S01]  /*11e40*/  IMAD.SHL.U32 R4, R5, 0x8, RZ ;  /* 0x0000000805047824 */ /* 0x000fe200078e00ff */
[C---:B------:R-:W-:Y:S02]  /*11e50*/  LOP3.LUT R3, R0.reuse, 0x20, RZ, 0xc0, !PT ;  /* 0x0000002000037812 */ /* 0x040fe400078ec0ff */
[----:B0-----:R-:W-:Y:S02]  /*11e60*/  LOP3.LUT R2, R0, 0xd8, RZ, 0xc0, !PT ;  /* 0x000000d800027812 */ /* 0x001fe400078ec0ff */
        /* <DEDUP_REMOVED lines=11> */
.L_x_10645:
[----:B------:R-:W-:Y:S05]  /*11f20*/  YIELD ;  /* 0x0000000000007946 */ /* 0x000fea0003800000 */
[----:B------:R-:W-:Y:S01]  /*11f30*/  ULDC.64 UR4, c[0x0][0xa28] ;  /* 0x00028a0000047ab9 */ /* 0x000fe20000000a00 */
[----:B------:R-:W-:Y:S02]  /*11f40*/  CS2R R8, SRZ ;  /* 0x0000000000087805 */ /* 0x000fe4000001ff00 */
[----:B------:R-:W-:Y:S01]  /*11f50*/  ISETP.NE.U32.AND P0, PT, RZ, UR4, PT ;  /* 0x00000004ff007c0c */ /* 0x000fe2000bf05070 */
[----:B01----:R-:W0:Y:S01]  /*11f60*/  LDC.64 R4, c[0x0][0xa00] ;  /* 0x00028000ff047b82 */ /* 0x003e220000000a00 */
[----:B------:R-:W-:Y:S01]  /*11f70*/  IMAD.MOV.U32 R0, RZ, RZ, RZ ;  /* 0x000000ffff007224 */ /* 0x000fe200078e00ff */
[----:B------:R-:W-:Y:S01]  /*11f80*/  ULDC.64 UR6, c[0x0][0xa08] ;  /* 0x0002820000067ab9 */ /* 0x000fe20000000a00 */
[----:B------:R-:W-:Y:S01]  /*11f90*/  ISETP.NE.AND.EX P0, PT, RZ, UR5, PT, P0 ;  /* 0x00000005ff007c0c */ /* 0x000fe2000bf05300 */
[----:B------:R-:W-:-:S12]  /*11fa0*/  ULDC.64 UR4, c[0x0][0xa18] ;  /* 0x0002860000047ab9 */ /* 0x000fd80000000a00 */
[----:B----4-:R-:W1:Y:S02]  /*11fb0*/  @P0 LDC.64 R2, c[0x0][0xa28] ;  /* 0x00028a00ff020b82 */ /* 0x010e640000000a00 */
[----:B-1----:R-:W-:-:S05]  /*11fc0*/  @P0 IMAD.WIDE R2, R27, 0x4, R2 ;  /* 0x000000041b020825 */ /* 0x002fca00078e0202 */
[----:B------:R1:W5:Y:S01]  /*11fd0*/  @P0 LDG.E R8, desc[UR52][R2.64] ;  /* 0x0000003402080981 */ /* 0x000362000c1e1900 */
[----:B------:R-:W-:Y:S01]  /*11fe0*/  ISETP.NE.U32.AND P0, PT, RZ, UR4, PT ;  /* 0x00000004ff007c0c */ /* 0x000fe2000bf05070 */
[----:B0-----:R-:W-:Y:S01]  /*11ff0*/  IMAD.WIDE R4, R27, 0x4, R4 ;  /* 0x000000041b047825 */ /* 0x001fe200078e0204 */
[----:B------:R-:W-:Y:S02]  /*12000*/  ISETP.NE.U32.AND P1, PT, RZ, UR6, PT ;  /* 0x00000006ff007c0c */ /* 0x000fe4000bf25070 */
[----:B------:R-:W-:Y:S01]  /*12010*/  ISETP.NE.AND.EX P2, PT, RZ, UR5, PT, P0 ;  /* 0x00000005ff007c0c */ /* 0x000fe2000bf45300 */
[----:B------:R-:W-:Y:S01]  /*12020*/  ULDC.64 UR4, c[0x0][0xa00] ;  /* 0x0002800000047ab9 */ /* 0x000fe20000000a00 */
[----:B------:R-:W-:Y:S02]  /*12030*/  ISETP.NE.AND.EX P1, PT, RZ, UR7, PT, P1 ;  /* 0x00000007ff007c0c */ /* 0x000fe4000bf25310 */
[----:B------:R-:W-:Y:S01]  /*12040*/  ISETP.NE.U32.AND P0, PT, RZ, UR4, PT ;  /* 0x00000004ff007c0c */ /* 0x000fe2000bf05070 */
[----:B-1----:R-:W0:Y:S03]  /*12050*/  LDC.64 R2, c[0x0][0xa08] ;  /* 0x00028200ff027b82 */ /* 0x002e260000000a00 */
[----:B------:R-:W-:-:S05]  /*12060*/  ISETP.NE.AND.EX P0, PT, RZ, UR5, PT, P0 ;  /* 0x00000005ff007c0c */ /* 0x000fca000bf05300 */
[----:B------:R-:W1:Y:S08]  /*12070*/  @P2 LDC.64 R6, c[0x0][0xa18] ;  /* 0x00028600ff062b82 */ /* 0x000e700000000a00 */
[----:B--2---:R-:W2:Y:S01]  /*12080*/  @P0 LDG.E R0, desc[UR52][R4.64] ;  /* 0x0000003404000981 */ /* 0x004ea2000c1e1900 */
        /* <DEDUP_REMOVED lines=17> */
[----:B---3--:R-:W-:Y:S06]  /*121a0*/  @P2 BRA `(.L_x_10532) ;  /* 0x0000000000142947 */ /* 0x008fec0003800000 */
[----:B------:R-:W-:Y:S05]  /*121b0*/  @!P0 BRA `(.L_x_10532) ;  /* 0x0000000000108947 */ /* 0x000fea0003800000 */
[----:B------:R-:W2:Y:S04]  /*121c0*/  LDG.E R7, desc[UR52][R4.64] ;  /* 0x0000003404077981 */ /* 0x000ea8000c1e1900 */
[----:B0-----:R-:W2:Y:S02]  /*121d0*/  LDG.E R0, desc[UR52][R4.64+0x4] ;  /* 0x0000043404007981 */ /* 0x001ea4000c1e1900 */
[----:B--2---:R-:W-:-:S05]  /*121e0*/  IMAD.IADD R10, R0, 0x1, -R7 ;  /* 0x00000001000a7824 */ /* 0x004fca00078e0a07 */
[----:B------:R1:W-:Y:S02]  /*121f0*/  STL [R1+0xc], R10 ;  /* 0x00000c0a01007387 */ /* 0x0003e40000100800 */
.L_x_10532:
[----:B------:R-:W-:Y:S01]  /*12200*/  ULDC.64 UR4, c[0x0][0xa20] ;  /* 0x0002880000047ab9 */ /* 0x000fe20000000a00 */
[C---:B0-----:R-:W-:Y:S02]  /*12210*/  LOP3.LUT R0, R26.reuse, 0xff000000, RZ, 0xc0, !PT ;  /* 0xff0000001a007812 */ /* 0x041fe400078ec0ff */
[----:B------:R-:W-:Y:S02]  /*12220*/  ISETP.NE.U32.AND P0, PT, RZ, UR4, PT ;  /* 0x00000004ff007c0c */ /* 0x000fe4000bf05070 */
[----:B------:R-:W-:Y:S02]  /*12230*/  SHF.R.U32.HI R5, RZ, 0x8, R0 ;  /* 0x00000008ff057819 */ /* 0x000fe40000011600 */
[----:B------:R-:W-:Y:S02]  /*12240*/  ISETP.NE.AND.EX P0, PT, RZ, UR5, PT, P0 ;  /* 0x00000005ff007c0c */ /* 0x000fe4000bf05300 */
[C---:B------:R-:W-:Y:S02]  /*12250*/  LOP3.LUT R0, R26.reuse, 0xff0000, RZ, 0xc0, !PT ;  /* 0x00ff00001a007812 */ /* 0x040fe400078ec0ff */
[----:B------:R-:W-:Y:S01]  /*12260*/  LOP3.LUT R16, R26, 0xffff, RZ, 0xc0, !PT ;  /* 0x0000ffff1a107812 */ /* 0x000fe200078ec0ff */
[----:B-----5:R-:W-:Y:S01]  /*12270*/  IMAD.IADD R26, R9, 0x1, R8 ;  /* 0x00000001091a7824 */ /* 0x020fe200078e0208 */
[----:B------:R-:W-:-:S07]  /*12280*/  LEA.HI R0, R0, R5, RZ, 0x10 ;  /* 0x0000000500007211 */ /* 0x000fce00078f80ff */
[----:B------:R-:W-:Y:S05]  /*12290*/  @!P0 BRA `(.L_x_10533) ;  /* 0x0000000000108947 */ /* 0x000fea0003800000 */
[----:B------:R-:W0:Y:S02]  /*122a0*/  LDC.64 R2, c[0x0][0xa20] ;  /* 0x00028800ff027b82 */ /* 0x000e240000000a00 */
[----:B0-----:R-:W-:-:S05]  /*122b0*/  IMAD.WIDE R2, R27, 0x4, R2 ;  /* 0x000000041b027825 */ /* 0x001fca00078e0202 */
[----:B------:R0:W5:Y:S01]  /*122c0*/  LDG.E R6, desc[UR52][R2.64] ;  /* 0x0000003402067981 */ /* 0x000162000c1e1900 */
[----:B------:R-:W-:Y:S05]  /*122d0*/  BRA `(.L_x_10534) ;  /* 0x0000000000107947 */ /* 0x000fea0003800000 */
.L_x_10533:
[----:B------:R-:W-:Y:S05]  /*122e0*/  @!P1 BRA `(.L_x_10534) ;  /* 0x00000000000c9947 */ /* 0x000fea0003800000 */
[----:B------:R-:W2:Y:S04]  /*122f0*/  LDG.E R5, desc[UR52][R2.64] ;  /* 0x0000003402057981 */ /* 0x000ea8000c1e1900 */
[----:B------:R-:W2:Y:S02]  /*12300*/  LDG.E R6, desc[UR52][R2.64+0x4] ;  /* 0x0000043402067981 */ /* 0x000ea4000c1e1900 */
[----:B--2---:R-:W-:-:S07]  /*12310*/  IMAD.IADD R6, R6, 0x1, -R5 ;  /* 0x0000000106067824 */ /* 0x004fce00078e0a05 */
.L_x_10534:
[----:B0-----:R-:W0:Y:S01]  /*12320*/  LDC R2, c[0x0][0x448] ;  /* 0x00011200ff027b82 */ /* 0x001e220000000800 */
[----:B------:R-:W-:Y:S02]  /*12330*/  IMAD R11, R25, 0xc0, RZ ;  /* 0x000000c0190b7824 */ /* 0x000fe400078e02ff */
[----:B-----5:R-:W-:Y:S02]  /*12340*/  IMAD.IADD R6, R6, 0x1, -R8 ;  /* 0x0000000106067824 */ /* 0x020fe400078e0a08 */
[----:B------:R-:W-:Y:S01]  /*12350*/  VIADD R7, R11, 0xbf ;  /* 0x000000bf0b077836 */ /* 0x000fe20000000000 */
[----:B------:R2:W-:Y:S01]  /*12360*/  STL [R1+0x8], R11 ;  /* 0x0000080b01007387 */ /* 0x0005e20000100800 */
[----:B0-----:R-:W-:-:S13]  /*12370*/  ISETP.NE.AND P1, PT, R2, 0x1, PT ;  /* 0x000000010200780c */ /* 0x001fda0003f25270 */
[----:B------:R-:W0:Y:S08]  /*12380*/  @P1 LDC R4, c[0x0][0x44c] ;  /* 0x00011300ff041b82 */ /* 0x000e300000000800 */
[----:B------:R-:W3:Y:S01]  /*12390*/  @P1 LDC R2, c[0x0][0x450] ;  /* 0x00011400ff021b82 */ /* 0x000ee20000000800 */
[----:B0-----:R-:W-:-:S05]  /*123a0*/  @P1 IMAD.HI.U32 R3, R7, R4, RZ ;  /* 0x0000000407031227 */ /* 0x001fca00078e00ff */
[----:B---3--:R-:W-:Y:S01]  /*123b0*/  @P1 SHF.R.U32.HI R7, RZ, R2, R3 ;  /* 0x00000002ff071219 */ /* 0x008fe20000011603 */
[----:B------:R-:W-:-:S05]  /*123c0*/  VIADD R2, R6, 0x7f ;  /* 0x0000007f06027836 */ /* 0x000fca0000000000 */
[----:B------:R-:W-:-:S04]  /*123d0*/  SHF.R.S32.HI R3, RZ, 0x1f, R2 ;  /* 0x0000001fff037819 */ /* 0x000fc80000011402 */
[----:B------:R-:W-:Y:S02]  /*123e0*/  LEA.HI R4, R3, R2, RZ, 0x7 ;  /* 0x0000000203047211 */ /* 0x000fe400078f38ff */
[----:B------:R-:W-:Y:S02]  /*123f0*/  IADD3 R2, R6, 0x1, -R10 ;  /* 0x0000000106027810 */ /* 0x000fe40007ffe80a */
[----:B------:R-:W-:-:S03]  /*12400*/  SHF.R.S32.HI R9, RZ, 0x7, R4 ;  /* 0x00000007ff097819 */ /* 0x000fc60000011404 */
[----:B------:R-:W-:Y:S02]  /*12410*/  IMAD.IADD R7, R2, 0x1, R7 ;  /* 0x0000000102077824 */ /* 0x000fe400078e0207 */
[----:B------:R-:W0:Y:S01]  /*12420*/  LDC.64 R2, c[0x0][0x9e0] ;  /* 0x00027800ff027b82 */ /* 0x000e220000000a00 */
[----:B------:R2:W-:Y:S01]  /*12430*/  STL [R1+0x40], R9 ;  /* 0x0000400901007387 */ /* 0x0005e20000100800 */
[----:B0-----:R-:W-:Y:S01]  /*12440*/  ISETP.GE.AND P2, PT, R3, 0x1, PT ;  /* 0x000000010300780c */ /* 0x001fe20003f46270 */
        /* <DEDUP_REMOVED lines=13> */
.L_x_10537:
[----:B------:R-:W-:-:S13]  /*12520*/  ISETP.NE.AND P0, PT, R3, 0x1, PT ;  /* 0x000000010300780c */ /* 0x000fda0003f05270 */
[----:B------:R-:W0:Y:S02]  /*12530*/  @P0 LDC.64 R4, c[0x0][0x9e8] ;  /* 0x00027a00ff040b82 */ /* 0x000e240000000a00 */
[----:B0-----:R-:W-:-:S05]  /*12540*/  @P0 IMAD.HI.U32 R4, R8, R4, RZ ;  /* 0x0000000408040227 */ /* 0x001fca00078e00ff */
[----:B------:R-:W-:-:S07]  /*12550*/  @P0 SHF.R.U32.HI R8, RZ, R5, R4 ;  /* 0x00000005ff080219 */ /* 0x000fce0000011604 */
.L_x_10538:
[----:B------:R-:W-:Y:S05]  /*12560*/  BSYNC B0 ;  /* 0x0000000000007941 */ /* 0x000fea0003800000 */
.L_x_10536:
[----:B------:R-:W-:-:S05]  /*12570*/  IMAD R5, R8, R3, R3 ;  /* 0x0000000308057224 */ /* 0x000fca00078e0203 */
[----:B------:R-:W-:-:S07]  /*12580*/  VIMNMX R2, R2, R5, PT ;  /* 0x0000000502027248 */ /* 0x000fce0003fe0100 */
.L_x_10535:
[----:B------:R-:W0:Y:S01]  /*12590*/  @P1 LDC R7, c[0x0][0x44c] ;  /* 0x00011300ff071b82 */ /* 0x000e220000000800 */
[----:B------:R-:W-:Y:S01]  /*125a0*/  IMAD.MOV.U32 R5, RZ, RZ, R11 ;  /* 0x000000ffff057224 */ /* 0x000fe200078e000b */
[----:B------:R-:W-:Y:S01]  /*125b0*/  ULDC UR4, c[0x0][0x9dc] ;  /* 0x0002770000047ab9 */ /* 0x000fe20000000800 */
[----:B------:R-:W-:-:S05]  /*125c0*/  VIADD R2, R2, 0x7f ;  /* 0x0000007f02027836 */ /* 0x000fca0000000000 */
[----:B------:R-:W2:Y:S01]  /*125d0*/  @P1 LDC R4, c[0x0][0x450] ;  /* 0x00011400ff041b82 */ /* 0x000ea20000000800 */
[----:B0-----:R-:W-:-:S05]  /*125e0*/  @P1 IMAD.HI.U32 R7, R11, R7, RZ ;  /* 0x000000070b071227 */ /* 0x001fca00078e00ff */
[----:B--2---:R-:W-:-:S04]  /*125f0*/  @P1 SHF.R.U32.HI R5, RZ, R4, R7 ;  /* 0x00000004ff051219 */ /* 0x004fc80000011607 */
        /* <DEDUP_REMOVED lines=13> */
[----:B0-----:R-:W0:Y:S02]  /*126d0*/  @P0 LDC.64 R4, c[0x0][0x9e8] ;  /* 0x00027a00ff040b82 */ /* 0x001e240000000a00 */
[----:B0-----:R-:W-:-:S05]  /*126e0*/  @P0 IMAD.HI.U32 R4, R7, R4, RZ ;  /* 0x0000000407040227 */ /* 0x001fca00078e00ff */
[----:B------:R-:W-:-:S04]  /*126f0*/  @P0 SHF.R.U32.HI R7, RZ, R5, R4 ;  /* 0x00000005ff070219 */ /* 0x000fc80000011604 */
[----:B------:R-:W-:Y:S01]  /*12700*/  LOP3.LUT R7, RZ, R7, RZ, 0x33, !PT ;  /* 0x00000007ff077212 */ /* 0x000fe200078e33ff */
[----:B------:R-:W-:Y:S06]  /*12710*/  BRA `(.L_x_10542) ;  /* 0x0000000000107947 */ /* 0x000fec0003800000 */
.L_x_10541:
[----:B------:R-:W-:-:S13]  /*12720*/  ISETP.NE.AND P0, PT, R3, 0x1, PT ;  /* 0x000000010300780c */ /* 0x000fda0003f05270 */
[----:B0-----:R-:W0:Y:S02]  /*12730*/  @P0 LDC.64 R4, c[0x0][0x9e8] ;  /* 0x00027a00ff040b82 */ /* 0x001e240000000a00 */
[----:B0-----:R-:W-:-:S05]  /*12740*/  @P0 IMAD.HI.U32 R4, R7, R4, RZ ;  /* 0x0000000407040227 */ /* 0x001fca00078e00ff */
[----:B------:R-:W-:-:S07]  /*12750*/  @P0 SHF.R.U32.HI R7, RZ, R5, R4 ;  /* 0x00000005ff070219 */ /* 0x000fce0000011604 */
.L_x_10542:
[----:B------:R-:W-:Y:S05]  /*12760*/  BSYNC B0 ;  /* 0x0000000000007941 */ /* 0x000fea0003800000 */
.L_x_10540:
[----:B------:R-:W-:-:S05]  /*12770*/  IMAD R3, R7, R3, RZ ;  /* 0x0000000307037224 */ /* 0x000fca00078e02ff */
[----:B------:R-:W-:-:S07]  /*12780*/  VIMNMX R2, R2, R3, !PT ;  /* 0x0000000302027248 */ /* 0x000fce0007fe0100 */
.L_x_10539:
[----:B------:R-:W-:Y:S01]  /*12790*/  SHF.R.S32.HI R3, RZ, 0x1f, R2 ;  /* 0x0000001fff037819 */ /* 0x000fe20000011402 */
[----:B------:R-:W-:Y:S01]  /*127a0*/  IMAD.MOV.U32 R5, RZ, RZ, RZ ;  /* 0x000000ffff057224 */ /* 0x000fe200078e00ff */
[----:B0-----:R-:W-:Y:S01]  /*127b0*/  SHF.R.U32.HI R4, RZ, 0x10, R0 ;  /* 0x00000010ff047819 */ /* 0x001fe20000011600 */
[----:B------:R-:W-:Y:S01]  /*127c0*/  BSSY B0, `(.L_x_10543) ;  /* 0x0000029000007945 */ /* 0x000fe20003800000 */
[----:B------:R-:W-:Y:S01]  /*127d0*/  LEA.HI R3, R3, R2, RZ, 0x7 ;  /* 0x0000000203037211 */ /* 0x000fe200078f38ff */
[----:B------:R-:W-:Y:S01]  /*127e0*/  IMAD.MOV.U32 R12, RZ, RZ, R5 ;  /* 0x000000ffff0c7224 */ /* 0x000fe200078e0005 */
[----:B------:R-:W-:Y:S02]  /*127f0*/  ISETP.NE.AND P0, PT, R4, RZ, PT ;  /* 0x000000ff0400720c */ /* 0x000fe40003f05270 */
[----:B------:R-:W-:Y:S02]  /*12800*/  SHF.R.S32.HI R3, RZ, 0x7, R3 ;  /* 0x00000007ff037819 */ /* 0x000fe40000011403 */
[----:B-1----:R-:W-:-:S02]  /*12810*/  LOP3.LUT R10, R0, 0xff, RZ, 0xc0, !PT ;  /* 0x000000ff000a7812 */ /* 0x002fc400078ec0ff */
[----:B------:R-:W-:-:S04]  /*12820*/  VIMNMX R11, RZ, R3, !PT ;  /* 0x00000003ff0b7248 */ /* 0x000fc80007fe0100 */
[----:B------:R-:W-:Y:S01]  /*12830*/  ISETP.GT.AND P1, PT, R6, R11, PT ;  /* 0x0000000b0600720c */ /* 0x000fe20003f24270 */
[----:B------:R0:W-:Y:S02]  /*12840*/  STL [R1+0x14], R11 ;  /* 0x0000140b01007387 */ /* 0x0001e40000100800 */
[----:B------:R-:W1:Y:S02]  /*12850*/  @!P0 LDC R4, c[0x0][0x9f0] ;  /* 0x00027c00ff048b82 */ /* 0x000e640000000800 */
[----:B------:R0:W-:Y:S04]  /*12860*/  STL [R1+0x18], R5 ;  /* 0x0000180501007387 */ /* 0x0001e80000100800 */
[----:B------:R0:W-:Y:S04]  /*12870*/  STL [R1+0x30], R10 ;  /* 0x0000300a01007387 */ /* 0x0001e80000100800 */
[----:B------:R-:W-:Y:S05]  /*12880*/  @!P1 BRA `(.L_x_10544) ;  /* 0x0000000000709947 */ /* 0x000fea0003800000 */
[-C--:B-1----:R-:W-:Y:S02]  /*12890*/  IABS R0, R4.reuse ;  /* 0x0000000400007213 */ /* 0x082fe40000000000 */
[----:B------:R-:W-:Y:S02]  /*128a0*/  IABS R7, R4 ;  /* 0x0000000400077213 */ /* 0x000fe40000000000 */
[----:B------:R-:W1:Y:S03]  /*128b0*/  I2F.RP R8, R0 ;  /* 0x0000000000087306 */ /* 0x000e660000209400 */
[----:B------:R-:W-:-:S05]  /*128c0*/  IMAD.MOV R7, RZ, RZ, -R7 ;  /* 0x000000ffff077224 */ /* 0x000fca00078e0a07 */
[----:B-1----:R-:W1:Y:S02]  /*128d0*/  MUFU.RCP R8, R8 ;  /* 0x0000000800087308 */ /* 0x002e640000001000 */
[----:B-1----:R-:W-:-:S06]  /*128e0*/  VIADD R9, R8, 0xffffffe ;  /* 0x0ffffffe08097836 */ /* 0x002fcc0000000000 */
[----:B------:R-:W1:Y:S02]  /*128f0*/  F2I.FTZ.U32.TRUNC.NTZ R3, R9 ;  /* 0x0000000900037305 */ /* 0x000e64000021f000 */
[----:B-1----:R-:W-:-:S04]  /*12900*/  IMAD.MOV R2, RZ, RZ, -R3 ;  /* 0x000000ffff027224 */ /* 0x002fc800078e0a03 */
[----:B0-----:R-:W-:Y:S02]  /*12910*/  IMAD R5, R2, R0, RZ ;  /* 0x0000000002057224 */ /* 0x001fe400078e02ff */
        /* <DEDUP_REMOVED lines=19> */
.L_x_10544:
[----:B------:R-:W-:Y:S05]  /*12a50*/  BSYNC B0 ;  /* 0x0000000000007941 */ /* 0x000fea0003800000 */
.L_x_10543:
[----:B------:R-:W-:Y:S01]  /*12a60*/  IMAD.MOV.U32 R0, RZ, RZ, R12 ;  /* 0x000000ffff007224 */ /* 0x000fe200078e000c */
[----:B------:R-:W-:Y:S03]  /*12a70*/  BSSY B7, `(.L_x_10545) ;  /* 0x0000420000077945 */ /* 0x000fe60003800000 */
[----:B------:R-:W-:-:S05]  /*12a80*/  IMAD R29, R10, R0, R11 ;  /* 0x000000000a1d7224 */ /* 0x000fca00078e020b */
[----:B------:R-:W-:-:S04]  /*12a90*/  VIADDMNMX R22, R29, R0, R6, PT ;  /* 0x000000001d167246 */ /* 0x000fc80003800106 */
        /* <DEDUP_REMOVED lines=18> */
[----:B0-----:R-:W-:Y:S01]  /*12bc0*/  IADD3 R24, R0, UR37, R7 ;  /* 0x0000002500187c10 */ /* 0x001fe2000fffe007 */
[----:B------:R-:W-:Y:S06]  /*12bd0*/  BRA `(.L_x_10547) ;  /* 0x0000004000247947 */ /* 0x000fec0003800000 */
.L_x_10546:
        /* <DEDUP_REMOVED lines=13> */
[----:B------:R-:W-:Y:S02]  /*12cb0*/  IMAD.U32 R10, RZ, RZ, UR4 ;  /* 0x00000004ff0a7e24 */ /* 0x000fe4000f8e00ff */
[----:B------:R-:W-:Y:S02]  /*12cc0*/  IMAD.U32 R11, RZ, RZ, UR5 ;  /* 0x00000005ff0b7e24 */ /* 0x000fe4000f8e00ff */
[----:B------:R-:W-:Y:S02]  /*12cd0*/  IMAD.MOV.U32 R8, RZ, RZ, 0x70 ;  /* 0x00000070ff087424 */ /* 0x000fe400078e00ff */
[----:B--2---:R-:W-:Y:S02]  /*12ce0*/  IMAD.MOV.U32 R12, RZ, RZ, 0x1 ;  /* 0x00000001ff0c7424 */ /* 0x004fe400078e00ff */
[----:B------:R-:W-:-:S07]  /*12cf0*/  IMAD.MOV.U32 R13, RZ, RZ, RZ ;  /* 0x000000ffff0d7224 */ /* 0x000fce00078e00ff */
[----:B------:R-:W-:-:S07]  /*12d00*/  LEPC R20, `(.L_x_10549) ;  /* 0x000000001014794e */ /* 0x000fce0000000000 */
[----:B-1----:R-:W-:Y:S05]  /*12d10*/  CALL.ABS.NOINC R2 ;  /* 0x0000000002007343 */ /* 0x002fea0003c00000 */
.L_x_10549:
[----:B------:R-:W-:Y:S05]  /*12d20*/  BSYNC B6 ;  /* 0x0000000000067941 */ /* 0x000fea0003800000 */
.L_x_10548:
        /* <DEDUP_REMOVED lines=13> */
[----:B------:R-:W-:Y:S02]  /*12e00*/  IMAD.U32 R10, RZ, RZ, UR4 ;  /* 0x00000004ff0a7e24 */ /* 0x000fe4000f8e00ff */
[----:B------:R-:W-:Y:S02]  /*12e10*/  IMAD.U32 R11, RZ, RZ, UR5 ;  /* 0x00000005ff0b7e24 */ /* 0x000fe4000f8e00ff */
[----:B------:R-:W-:Y:S02]  /*12e20*/  IMAD.MOV.U32 R8, RZ, RZ, 0x70 ;  /* 0x00000070ff087424 */ /* 0x000fe400078e00ff */
[----:B--2---:R-:W-:Y:S02]  /*12e30*/  IMAD.MOV.U32 R12, RZ, RZ, 0x1 ;  /* 0x00000001ff0c7424 */ /* 0x004fe400078e00ff */
[----:B---3--:R-:W-:-:S07]  /*12e40*/  IMAD.MOV.U32 R13, RZ, RZ, RZ ;  /* 0x000000ffff0d7224 */ /* 0x008fce00078e00ff */
[----:B------:R-:W-:-:S07]  /*12e50*/  LEPC R20, `(.L_x_10552) ;  /* 0x000000001014794e */ /* 0x000fce0000000000 */
[----:B----4-:R-:W-:Y:S05]  /*12e60*/  CALL.ABS.NOINC R2 ;  /* 0x0000000002007343 */ /* 0x010fea0003c00000 */
.L_x_10552:
        /* <DEDUP_REMOVED lines=15> */
.L_x_10551:
[----:B------:R-:W-:Y:S05]  /*12f60*/  BSYNC B6 ;  /* 0x0000000000067941 */ /* 0x000fea0003800000 */
.L_x_10550:
[----:B------:R-:W-:Y:S01]  /*12f70*/  ULDC.64 UR4, c[0x0][0x9f8] ;  /* 0x00027e0000047ab9 */ /* 0x000fe20000000a00 */
[----:B------:R-:W-:Y:S01]  /*12f80*/  IMAD.MOV.U32 R23, RZ, RZ, R27 ;  /* 0x000000ffff177224 */ /* 0x000fe200078e001b */
[----:B------:R-:W-:-:S04]  /*12f90*/  ISETP.NE.U32.AND P0, PT, RZ, UR4, PT ;  /* 0x00000004ff007c0c */ /* 0x000fc8000bf05070 */
[----:B------:R-:W-:Y:S01]  /*12fa0*/  ISETP.NE.AND.EX P0, PT, RZ, UR5, PT, P0 ;  /* 0x00000005ff007c0c */ /* 0x000fe2000bf05300 */
[----:B------:R-:W-:-:S12]  /*12fb0*/  ULDC.64 UR4, c[0x0][0xa08] ;  /* 0x0002820000047ab9 */ /* 0x000fd80000000a00 */
[----:B------:R-:W3:Y:S02]  /*12fc0*/  @P0 LDC.64 R2, c[0x0][0x9f8] ;  /* 0x00027e00ff020b82 */ /* 0x000ee40000000a00 */
[----:B---3--:R-:W-:-:S05]  /*12fd0*/  @P0 IMAD.WIDE R2, R27, 0x4, R2 ;  /* 0x000000041b020825 */ /* 0x008fca00078e0202 */
[----:B------:R3:W4:Y:S01]  /*12fe0*/  @P0 LDG.E R23, desc[UR52][R2.64] ;  /* 0x0000003402170981 */ /* 0x000722000c1e1900 */
[----:B------:R-:W-:Y:S01]  /*12ff0*/  VIADD R22, R22, 0xffffffff ;  /* 0xffffffff16167836 */ /* 0x000fe20000000000 */
[----:B---3--:R-:W3:Y:S02]  /*13000*/  LDC.64 R2, c[0x0][0x418] ;  /* 0x00010600ff027b82 */ /* 0x008ee40000000a00 */
[----:B---3--:R-:W-:Y:S01]  /*13010*/  LOP3.LUT P0, RZ, R2, UR4, RZ, 0xfc, !PT ;  /* 0x0000000402ff7c12 */ /* 0x008fe2000f80fcff */
[----:B------:R-:W-:-:S03]  /*13020*/  UMOV UR4, 0xffffffff ;  /* 0xffffffff00047882 */ /* 0x000fc60000000000 */
[----:B------:R-:W-:Y:S02]  /*13030*/  LOP3.LUT P0, RZ, R3, UR5, RZ, 0xfc, P0 ;  /* 0x0000000503ff7c12 */ /* 0x000fe4000800fcff */
[----:B----4-:R-:W-:Y:S02]  /*13040*/  SHF.R.S32.HI R25, RZ, 0x1f, R23 ;  /* 0x0000001fff197819 */ /* 0x010fe40000011417 */
[----:B------:R-:W-:Y:S01]  /*13050*/  SEL R19, R23, RZ, !P0 ;  /* 0x000000ff17137207 */ /* 0x000fe20004000000 */
[----:B------:R-:W-:Y:S08]  /*13060*/  BRA.DIV UR4, `(.L_x_10553) ;  /* 0x0000005204d47947 */ /* 0x000ff0000b800000 */
[----:B------:R-:W3:Y:S02]  /*13070*/  S2R R0, SR_TID.X ;  /* 0x0000000000007919 */ /* 0x000ee40000002100 */
[----:B---3--:R-:W-:-:S04]  /*13080*/  SHF.R.U32.HI R0, RZ, 0x5, R0 ;  /* 0x00000005ff007819 */ /* 0x008fc80000011600 */
[----:B------:R-:W-:-:S05]  /*13090*/  LOP3.LUT R0, R0, 0x3, RZ, 0xc0, !PT ;  /* 0x0000000300007812 */ /* 0x000fca00078ec0ff */
[----:B------:R3:W4:Y:S02]  /*130a0*/  SHFL.IDX PT, R14, R0, RZ, 0x1f ;  /* 0x00001fff000e7589 */ /* 0x00072400000e0000 */
.L_x_10661:
[----:B---3--:R-:W3:Y:S01]  /*130b0*/  LDL.LU R0, [R1] ;  /* 0x0000000001007983 */ /* 0x008ee20000300800 */
[----:B------:R-:W-:Y:S02]  /*130c0*/  PLOP3.LUT P1, PT, PT, PT, PT, 0x8, 0x0 ;  /* 0x000000000000781c */ /* 0x000fe40003f2e170 */
[----:B----4-:R-:W-:Y:S02]  /*130d0*/  ISETP.NE.AND P0, PT, R14, RZ, PT ;  /* 0x000000ff0e00720c */ /* 0x010fe40003f05270 */
[----:B---3--:R-:W-:-:S09]  /*130e0*/  LOP3.LUT R0, R0, 0xfffffffe, RZ, 0xc0, !PT ;  /* 0xfffffffe00007812 */ /* 0x008fd200078ec0ff */
[----:B------:R-:W-:-:S05]  /*130f0*/  @P1 LOP3.LUT R0, R0, 0x1, RZ, 0xfc, !PT ;  /* 0x0000000100001812 */ /* 0x000fca00078efcff */
[----:B------:R3:W-:Y:S01]  /*13100*/  STL [R1], R0 ;  /* 0x0000000001007387 */ /* 0x0007e20000100800 */
[----:B------:R-:W-:Y:S05]  /*13110*/  @P0 BRA `(.L_x_10554) ;  /* 0x0000000400200947 */ /* 0x000fea0003800000 */
[----:B------:R-:W-:-:S03]  /*13120*/  UMOV UR4, 0xffffffff ;  /* 0xffffffff00047882 */ /* 0x000fc60000000000 */
[----:B------:R-:W-:Y:S05]  /*13130*/  BRA.DIV UR4, `(.L_x_10555) ;  /* 0x0000005204d47947 */ /* 0x000fea000b800000 */
[----:B------:R-:W-:-:S13]  /*13140*/  ELECT P6, URZ, PT ;  /* 0x00000000003f782f */ /* 0x000fda00038c0000 */
.L_x_10664:
[----:B------:R-:W-:Y:S05]  /*13150*/  @!P6 BRA `(.L_x_10554) ;  /* 0x000000040010e947 */ /* 0x000fea0003800000 */
[----:B------:R-:W-:-:S04]  /*13160*/  ISETP.NE.U32.AND P0, PT, R2, RZ, PT ;  /* 0x000000ff0200720c */ /* 0x000fc80003f05070 */
[----:B------:R-:W-:-:S13]  /*13170*/  ISETP.NE.AND.EX P0, PT, R3, RZ, PT, P0 ;  /* 0x000000ff0300720c */ /* 0x000fda0003f05300 */
[----:B------:R-:W-:Y:S05]  /*13180*/  @!P0 BRA `(.L_x_10556) ;  /* 0x0000000000448947 */ /* 0x000fea0003800000 */
[----:B------:R-:W4:Y:S01]  /*13190*/  LDC R6, c[0x0][0x43c] ;  /* 0x00010f00ff067b82 */ /* 0x000f220000000800 */
[----:B------:R-:W-:Y:S01]  /*131a0*/  ULDC.64 UR4, c[0x0][0x428] ;  /* 0x00010a0000047ab9 */ /* 0x000fe20000000a00 */
[----:B----4-:R-:W-:-:S13]  /*131b0*/  ISETP.NE.AND P0, PT, R6, 0x1, PT ;  /* 0x000000010600780c */ /* 0x010fda0003f05270 */
[----:B01----:R-:W3:Y:S02]  /*131c0*/  @P0 LDC.64 R4, c[0x0][0x440] ;  /* 0x00011000ff040b82 */ /* 0x003ee40000000a00 */
[----:B---3--:R-:W-:-:S04]  /*131d0*/  @P0 IMAD.HI.U32 R0, R22, R4, RZ ;  /* 0x0000000416000227 */ /* 0x008fc800078e00ff */
        /* <DEDUP_REMOVED lines=12> */
.L_x_10556:
[----:B---3--:R-:W-:Y:S01]  /*132a0*/  IMAD R0, R18, 0x8, R17 ;  /* 0x0000000812007824 */ /* 0x008fe200078e0211 */
[----:B----4-:R-:W-:-:S04]  /*132b0*/  SHF.L.U32 R2, R28, 0x1f, RZ ;  /* 0x0000001f1c027819 */ /* 0x010fc800000006ff */
[----:B------:R-:W3:Y:S02]  /*132c0*/  SYNCS.PHASECHK.TRANS64.TRYWAIT P0, [R0+URZ+0x2d840], R2 ;  /* 0x02d84002000075a7 */ /* 0x000ee4000800017f */
[----:B---3--:R-:W-:Y:S05]  /*132d0*/  @!P0 BRA `(.L_x_10557) ;  /* 0x00000050008c8947 */ /* 0x008fea0003800000 */
.L_x_10665:
        /* <DEDUP_REMOVED lines=11> */
.L_x_10558:
[----:B---3--:R-:W3:Y:S01]  /*13390*/  LDL.LU R2, [R1] ;  /* 0x0000000001027983 */ /* 0x008ee20000300800 */
[----:B------:R-:W-:Y:S01]  /*133a0*/  R2UR UR9, R0 ;  /* 0x00000000000972ca */ /* 0x000fe200000e0000 */
[----:B------:R-:W-:Y:S01]  /*133b0*/  IMAD R0, R18, 0x6000, R17 ;  /* 0x0000600012007824 */ /* 0x000fe200078e0211 */
        /* <DEDUP_REMOVED lines=11> */
[----:B------:R-:W-:-:S04]  /*13470*/  UIADD3 UR9, UR9, 0x2d830, URZ ;  /* 0x0002d83009097890 */ /* 0x000fc8000fffe03f */
[----:B------:R-:W-:Y:S02]  /*13480*/  ULEA UR11, UR11, UR5, 0x7 ;  /* 0x000000050b0b7291 */ /* 0x000fe4000f8e383f */
[----:B------:R-:W-:Y:S02]  /*13490*/  UIADD3 UR14, UR8, 0x15400, URZ ;  /* 0x00015400080e7890 */ /* 0x000fe4000fffe03f */
[----:B------:R-:W-:Y:S02]  /*134a0*/  UIADD3.X UR5, URZ, UR39, URZ, UP0, !UPT ;  /* 0x000000273f057290 */ /* 0x000fe400087fe43f */
[----:B------:R-:W-:Y:S02]  /*134b0*/  UIADD3 UR15, UR8, 0x17400, URZ ;  /* 0x00017400080f7890 */ /* 0x000fe4000fffe03f */
[----:B------:R-:W-:-:S03]  /*134c0*/  UIADD3 UR17, UR8, 0x19400, URZ ;  /* 0x0001940008117890 */ /* 0x000fc6000fffe03f */
[----:B------:R-:W-:Y:S01]  /*134d0*/  UMOV UR8, UR14 ;  /* 0x0000000e00087c82 */ /* 0x000fe20008000000 */
[----:B------:R-:W-:Y:S01]  /*134e0*/  UMOV UR14, 0x40 ;  /* 0x00000040000e7882 */ /* 0x000fe20000000000 */
[----:B------:R4:W-:Y:S02]  /*134f0*/  UTMALDG.4D [UR8], [UR4], desc[UR6] ;  /* 0x00000608040075b4 */ /* 0x0009e40008019000 */
[----:B----4-:R-:W-:Y:S01]  /*13500*/  UMOV UR8, UR15 ;  /* 0x0000000f00087c82 */ /* 0x010fe20008000000 */
[----:B------:R-:W-:Y:S02]  /*13510*/  UMOV UR10, UR16 ;  /* 0x00000010000a7c82 */ /* 0x000fe40008000000 */
[----:B------:R4:W-:Y:S02]  /*13520*/  UTMALDG.4D [UR8], [UR4], desc[UR6] ;  /* 0x00000608040075b4 */ /* 0x0009e40008019000 */
[----:B----4-:R-:W-:Y:S01]  /*13530*/  UMOV UR8, UR17 ;  /* 0x0000001100087c82 */ /* 0x010fe20008000000 */
[----:B------:R-:W-:-:S02]  /*13540*/  UMOV UR10, UR14 ;  /* 0x0000000e000a7c82 */ /* 0x000fc40008000000 */
[----:B------:R4:W-:Y:S01]  /*13550*/  UTMALDG.4D [UR8], [UR4], desc[UR6] ;  /* 0x00000608040075b4 */ /* 0x0009e20008019000 */
[----:B---3--:R-:W-:-:S04]  /*13560*/  LOP3.LUT R2, R2, 0xfffffffe, RZ, 0xc0, !PT ;  /* 0xfffffffe02027812 */ /* 0x008fc800078ec0ff */
[----:B------:R-:W-:-:S05]  /*13570*/  @P0 LOP3.LUT R2, R2, 0x1, RZ, 0xfc, !PT ;  /* 0x0000000102020812 */ /* 0x000fca00078efcff */
[----:B------:R4:W-:Y:S01]  /*13580*/  STL [R1], R2 ;  /* 0x0000000201007387 */ /* 0x0009e20000100800 */
[----:B------:R-:W-:Y:S01]  /*13590*/  NOP ;  /* 0x0000000000007918 */ /* 0x000fe20000000000 */
.L_x_10554:
[----:B------:R-:W5:Y:S01]  /*135a0*/  LDL.LU R3, [R1+0x10] ;  /* 0x0000100001037983 */ /* 0x000f620000300800 */
[----:B------:R-:W-:Y:S05]  /*135b0*/  WARPSYNC.ALL ;  /* 0x0000000000007948 */ /* 0x000fea0003800000 */
[----:B----4-:R-:W-:Y:S01]  /*135c0*/  ULDC.64 UR4, c[0x0][0x298] ;  /* 0x0000a60000047ab9 */ /* 0x010fe20000000a00 */
[----:B---3--:R-:W-:Y:S01]  /*135d0*/  VIADD R0, R17, 0xc400 ;  /* 0x0000c40011007836 */ /* 0x008fe20000000000 */
[----:B------:R-:W-:Y:S01]  /*135e0*/  ULDC.64 UR6, c[0x0][0xa00] ;  /* 0x0002800000067ab9 */ /* 0x000fe20000000a00 */
[----:B------:R-:W-:Y:S01]  /*135f0*/  BSSY B6, `(.L_x_10559) ;  /* 0x0000022000067945 */ /* 0x000fe20003800000 */
[----:B------:R-:W-:Y:S01]  /*13600*/  BAR.SYNC.DEFER_BLOCKING 0x8, 0x200 ;  /* 0x0208000000007b1d */ /* 0x000fe20000010000 */
[----:B------:R-:W-:-:S02]  /*13610*/  ISETP.NE.U32.AND P0, PT, RZ, UR6, PT ;  /* 0x00000006ff007c0c */ /* 0x000fc4000bf05070 */
[----:B------:R-:W-:Y:S02]  /*13620*/  LOP3.LUT P1, RZ, R0, 0x1bf, RZ, 0xc0, !PT ;  /* 0x000001bf00ff7812 */ /* 0x000fe4000782c0ff */
[----:B------:R-:W-:Y:S02]  /*13630*/  ISETP.NE.AND.EX P0, PT, RZ, UR7, PT, P0 ;  /* 0x00000007ff007c0c */ /* 0x000fe4000bf05300 */
[----:B-----5:R-:W-:Y:S01]  /*13640*/  SHF.R.S32.HI R2, RZ, 0x1f, R3 ;  /* 0x0000001fff027819 */ /* 0x020fe20000011403 */
[----:B01----:R-:W-:-:S04]  /*13650*/  IMAD.WIDE.U32 R4, R3, UR4, RZ ;  /* 0x0000000403047c25 */ /* 0x003fc8000f8e00ff */
[----:B------:R-:W-:Y:S01]  /*13660*/  IMAD R2, R2, UR4, RZ ;  /* 0x0000000402027c24 */ /* 0x000fe2000f8e02ff */
[----:B------:R0:W-:Y:S03]  /*13670*/  STL.64 [R1+0x28], R4 ;  /* 0x0000280401007387 */ /* 0x0001e60000100a00 */
[----:B------:R-:W-:Y:S01]  /*13680*/  IMAD R0, R3, UR5, R2 ;  /* 0x0000000503007c24 */ /* 0x000fe2000f8e0202 */
[----:B------:R-:W-:-:S03]  /*13690*/  SHF.R.S32.HI R2, RZ, 0x1f, R27 ;  /* 0x0000001fff027819 */ /* 0x000fc6000001141b */
[----:B------:R-:W-:Y:S01]  /*136a0*/  IMAD.IADD R3, R5, 0x1, R0 ;  /* 0x0000000105037824 */ /* 0x000fe200078e0200 */
[----:B------:R-:W-:Y:S02]  /*136b0*/  SEL R0, R27, RZ, !P0 ;  /* 0x000000ff1b007207 */ /* 0x000fe40004000000 */
[----:B------:R-:W-:Y:S02]  /*136c0*/  SEL R2, R2, RZ, !P0 ;  /* 0x000000ff02027207 */ /* 0x000fe40004000000 */
        /* <DEDUP_REMOVED lines=19> */
[----:B0-----:R-:W-:Y:S05]  /*13800*/  CALL.ABS.NOINC R2 ;  /* 0x0000000002007343 */ /* 0x001fea0003c00000 */
.L_x_10560:
[----:B------:R-:W-:Y:S05]  /*13810*/  BSYNC B6 ;  /* 0x0000000000067941 */ /* 0x000fea0003800000 */
.L_x_10559:
[----:B------:R-:W3:Y:S01]  /*13820*/  LDL.LU R20, [R1+0x34] ;  /* 0x0000340001147983 */ /* 0x000ee20000300800 */
[----:B------:R-:W-:Y:S01]  /*13830*/  ULDC.64 UR6, c[0x0][0x2e0] ;  /* 0x0000b80000067ab9 */ /* 0x000fe20000000a00 */
[----:B------:R-:W-:Y:S01]  /*13840*/  ULDC.64 UR4, c[0x0][0x2d8] ;  /* 0x0000b60000047ab9 */ /* 0x000fe20000000a00 */
[----:B------:R-:W1:Y:S01]  /*13850*/  LDC R9, c[0x0][0x448] ;  /* 0x00011200ff097b82 */ /* 0x000e620000000800 */
[----:B0-----:R-:W3:Y:S01]  /*13860*/  LDL.LU.64 R2, [R1+0x28] ;  /* 0x0000280001027983 */ /* 0x001ee20000300a00 */
[----:B------:R-:W-:-:S03]  /*13870*/  ULDC.64 UR8, c[0x0][0x280] ;  /* 0x0000a00000087ab9 */ /* 0x000fc60000000a00 */
[----:B------:R-:W4:Y:S04]  /*13880*/  LDL.LU R21, [R1+0x38] ;  /* 0x0000380001157983 */ /* 0x000f280000300800 */
[----:B------:R-:W2:Y:S04]  /*13890*/  LDL.LU R4, [R1+0x10] ;  /* 0x0000100001047983 */ /* 0x000ea80000300800 */
[----:B------:R-:W2:Y:S01]  /*138a0*/  LDL R10, [R1+0x8] ;  /* 0x00000800010a7983 */ /* 0x000ea20000100800 */
[----:B------:R-:W0:Y:S01]  /*138b0*/  S2R R11, SR_TID.X ;  /* 0x00000000000b7919 */ /* 0x000e220000002100 */
[----:B-1----:R-:W-:-:S13]  /*138c0*/  ISETP.NE.AND P1, PT, R9, 0x1, PT ;  /* 0x000000010900780c */ /* 0x002fda0003f25270 */
[----:B------:R-:W1:Y:S08]  /*138d0*/  @P1 LDC R6, c[0x0][0x450] ;  /* 0x00011400ff061b82 */ /* 0x000e700000000800 */
[----:B------:R-:W1:Y:S01]  /*138e0*/  @P1 LDC R8, c[0x0][0x450] ;  /* 0x00011400ff081b82 */ /* 0x000e620000000800 */
[----:B---3--:R-:W-:Y:S02]  /*138f0*/  IMAD.MOV.U32 R3, RZ, RZ, R20 ;  /* 0x000000ffff037224 */ /* 0x008fe400078e0014 */
[----:B------:R-:W3:Y:S01]  /*13900*/  S2R R20, SR_TID.X ;  /* 0x0000000000147919 */ /* 0x000ee20000002100 */
[----:B----4-:R-:W-:-:S02]  /*13910*/  IMAD R0, R21, UR6, RZ ;  /* 0x0000000615007c24 */ /* 0x010fc4000f8e02ff */
[----:B------:R-:W-:-:S04]  /*13920*/  IMAD.WIDE.U32 R2, R16, UR4, R2 ;  /* 0x0000000410027c25 */ /* 0x000fc8000f8e0002 */
[----:B------:R-:W-:Y:S01]  /*13930*/  IMAD R3, R16, UR5, R3 ;  /* 0x0000000510037c24 */ /* 0x000fe2000f8e0203 */
[----:B------:R-:W-:Y:S01]  /*13940*/  ULDC.64 UR4, c[0x0][0x2d0] ;  /* 0x0000b40000047ab9 */ /* 0x000fe20000000a00 */
[C---:B--2---:R-:W-:Y:S02]  /*13950*/  IMAD R0, R4.reuse, UR7, R0 ;  /* 0x0000000704007c24 */ /* 0x044fe4000f8e0200 */
[----:B------:R-:W-:Y:S01]  /*13960*/  IMAD.WIDE.U32 R2, R4, UR6, R2 ;  /* 0x0000000604027c25 */ /* 0x000fe2000f8e0002 */
        /* <DEDUP_REMOVED lines=8> */
[----:B------:R-:W-:Y:S01]  /*139f0*/  IMAD.IADD R0, R20, 0x1, R10 ;  /* 0x0000000114007824 */ /* 0x000fe200078e020a */
[----:B------:R-:W-:Y:S01]  /*13a00*/  LOP3.LUT R21, R21, 0x18, RZ, 0xc0, !PT ;  /* 0x0000001815157812 */ /* 0x000fe200078ec0ff */
[----:B------:R-:W-:Y:S02]  /*13a10*/  IMAD.SHL.U32 R20, R11, 0x8, RZ ;  /* 0x000000080b147824 */ /* 0x000fe400078e00ff */
[----:B--2---:R-:W-:-:S03]  /*13a20*/  @P1 IMAD.HI.U32 R5, R0, R4, RZ ;  /* 0x0000000400051227 */ /* 0x004fc600078e00ff */
[----:B------:R-:W-:Y:S01]  /*13a30*/  LOP3.LUT R20, R20, 0x18, RZ, 0xc0, !PT ;  /* 0x0000001814147812 */ /* 0x000fe200078ec0ff */
[----:B------:R-:W-:Y:S01]  /*13a40*/  IMAD.MOV.U32 R4, RZ, RZ, R0 ;  /* 0x000000ffff047224 */ /* 0x000fe200078e0000 */
[----:B-1----:R-:W-:Y:S02]  /*13a50*/  @P1 SHF.R.U32.HI R4, RZ, R6, R5 ;  /* 0x00000006ff041219 */ /* 0x002fe40000011605 */
[C---:B------:R-:W-:Y:S02]  /*13a60*/  LOP3.LUT R12, R20.reuse, 0x20, RZ, 0xfc, !PT ;  /* 0x00000020140c7812 */ /* 0x040fe400078efcff */
[----:B------:R-:W-:Y:S01]  /*13a70*/  LOP3.LUT R11, R20, 0x40, RZ, 0xfc, !PT ;  /* 0x00000040140b7812 */ /* 0x000fe200078efcff */
[--C-:B------:R-:W-:Y:S01]  /*13a80*/  IMAD.MOV R6, RZ, RZ, -R4.reuse ;  /* 0x000000ffff067224 */ /* 0x100fe200078e0a04 */
[----:B------:R0:W5:Y:S01]  /*13a90*/  LDL R20, [R1+0x4] ;  /* 0x0000040001147983 */ /* 0x0001620000100800 */
[----:B------:R-:W-:Y:S02]  /*13aa0*/  SHF.R.S32.HI R5, RZ, 0x1f, R4 ;  /* 0x0000001fff057819 */ /* 0x000fe40000011404 */
[----:B------:R-:W-:-:S02]  /*13ab0*/  IMAD R6, R9, R6, R0 ;  /* 0x0000000609067224 */ /* 0x000fc400078e0200 */
[----:B------:R-:W-:Y:S02]  /*13ac0*/  VIADD R0, R0, 0x80 ;  /* 0x0000008000007836 */ /* 0x000fe40000000000 */
[----:B------:R-:W-:-:S04]  /*13ad0*/  IMAD R5, R5, UR4, RZ ;  /* 0x0000000405057c24 */ /* 0x000fc8000f8e02ff */
[C---:B------:R-:W-:Y:S02]  /*13ae0*/  IMAD R7, R4.reuse, UR5, R5 ;  /* 0x0000000504077c24 */ /* 0x040fe4000f8e0205 */
[----:B------:R-:W-:-:S04]  /*13af0*/  IMAD.WIDE.U32 R4, R4, UR4, R2 ;  /* 0x0000000404047c25 */ /* 0x000fc8000f8e0002 */
[----:B------:R-:W-:Y:S01]  /*13b00*/  IMAD.IADD R5, R5, 0x1, R7 ;  /* 0x0000000105057824 */ /* 0x000fe200078e0207 */
[----:B------:R-:W-:Y:S01]  /*13b10*/  SHF.R.S32.HI R7, RZ, 0x1f, R6 ;  /* 0x0000001fff077819 */ /* 0x000fe20000011406 */
[----:B------:R-:W-:-:S04]  /*13b20*/  IMAD.WIDE.U32 R4, R6, UR6, R4 ;  /* 0x0000000606047c25 */ /* 0x000fc8000f8e0004 */
[----:B------:R-:W-:-:S04]  /*13b30*/  IMAD R7, R7, UR6, RZ ;  /* 0x0000000607077c24 */ /* 0x000fc8000f8e02ff */
[----:B------:R-:W-:Y:S01]  /*13b40*/  IMAD R7, R6, UR7, R7 ;  /* 0x0000000706077c24 */ /* 0x000fe2000f8e0207 */
[----:B------:R-:W-:-:S03]  /*13b50*/  LEA R6, P0, R4, UR8, 0x1 ;  /* 0x0000000804067c11 */ /* 0x000fc6000f8008ff */
[----:B------:R-:W-:Y:S02]  /*13b60*/  IMAD.IADD R5, R5, 0x1, R7 ;  /* 0x0000000105057824 */ /* 0x000fe400078e0207 */
[----:B------:R-:W1:Y:S03]  /*13b70*/  @P1 LDC R7, c[0x0][0x44c] ;  /* 0x00011300ff071b82 */ /* 0x000e660000000800 */
[----:B------:R-:W-:Y:S01]  /*13b80*/  LEA.HI.X R4, R4, UR9, R5, 0x1, P0 ;  /* 0x0000000904047c11 */ /* 0x000fe200080f0c05 */
[----:B------:R-:W-:Y:S02]  /*13b90*/  IMAD.MOV.U32 R5, RZ, RZ, R0 ;  /* 0x000000ffff057224 */ /* 0x000fe400078e0000 */
[----:B-1----:R-:W-:-:S05]  /*13ba0*/  @P1 IMAD.HI.U32 R7, R0, R7, RZ ;  /* 0x0000000700071227 */ /* 0x002fca00078e00ff */
        /* <DEDUP_REMOVED lines=9> */
[----:B------:R-:W-:Y:S02]  /*13c40*/  SHF.R.S32.HI R5, RZ, 0x1f, R0 ;  /* 0x0000001fff057819 */ /* 0x000fe40000011400 */
[----:B------:R-:W-:Y:S01]  /*13c50*/  ISETP.GE.AND P1, PT, R12, UR4, PT ;  /* 0x000000040c007c0c */ /* 0x000fe2000bf26270 */
[----:B------:R-:W-:Y:S01]  /*13c60*/  IMAD.IADD R3, R3, 0x1, R7 ;  /* 0x0000000103037824 */ /* 0x000fe200078e0207 */
[----:B------:R-:W-:Y:S01]  /*13c70*/  ISETP.GE.AND P0, PT, R11, UR4, PT ;  /* 0x000000040b007c0c */ /* 0x000fe2000bf06270 */
[----:B------:R-:W-:-:S02]  /*13c80*/  IMAD R5, R5, UR6, RZ ;  /* 0x0000000605057c24 */ /* 0x000fc4000f8e02ff */
[----:B------:R-:W-:-:S04]  /*13c90*/  IMAD.WIDE.U32 R2, R0, UR6, R2 ;  /* 0x0000000600027c25 */ /* 0x000fc8000f8e0002 */
[----:B------:R-:W-:Y:S01]  /*13ca0*/  IMAD R5, R0, UR7, R5 ;  /* 0x0000000700057c24 */ /* 0x000fe2000f8e0205 */
[----:B------:R-:W-:-:S03]  /*13cb0*/  LEA R8, P3, R2, UR8, 0x1 ;  /* 0x0000000802087c11 */ /* 0x000fc6000f8608ff */
[----:B------:R-:W-:Y:S01]  /*13cc0*/  IMAD.IADD R5, R3, 0x1, R5 ;  /* 0x0000000103057824 */ /* 0x000fe200078e0205 */
[----:B------:R-:W-:-:S04]  /*13cd0*/  UMOV UR4, 0xffffffff ;  /* 0xffffffff00047882 */ /* 0x000fc80000000000 */
[----:B------:R-:W-:Y:S01]  /*13ce0*/  LEA.HI.X R7, R2, UR9, R5, 0x1, P3 ;  /* 0x0000000902077c11 */ /* 0x000fe200098f0c05 */
[----:B0-----:R-:W-:Y:S06]  /*13cf0*/  BRA.DIV UR4, `(.L_x_10561) ;  /* 0x0000004a04187947 */ /* 0x001fec000b800000 */
[----:B------:R-:W0:Y:S02]  /*13d00*/  S2R R3, SR_TID.X ;  /* 0x0000000000037919 */ /* 0x000e240000002100 */
[----:B0-----:R-:W-:Y:S02]  /*13d10*/  LOP3.LUT R10, R3, 0x7f, RZ, 0xc0, !PT ;  /* 0x0000007f030a7812 */ /* 0x001fe400078ec0ff */
[----:B------:R-:W2:Y:S04]  /*13d20*/  LDL.LU R3, [R1+0xc] ;  /* 0x00000c0001037983 */ /* 0x000ea80000300800 */
[----:B------:R-:W3:Y:S01]  /*13d30*/  LDL.LU R11, [R1+0x8] ;  /* 0x00000800010b7983 */ /* 0x000ee20000300800 */
[----:B------:R-:W-:-:S03]  /*13d40*/  SHF.R.U32.HI R10, RZ, 0x2, R10 ;  /* 0x00000002ff0a7819 */ /* 0x000fc6000001160a */
[----:B------:R-:W-:Y:S01]  /*13d50*/  SHFL.IDX PT, R2, R4, RZ, 0x1c1f ;  /* 0x001c1fff04027589 */ /* 0x000fe200000e0000 */
[----:B--2---:R-:W-:-:S03]  /*13d60*/  IMAD R5, R3, R9, RZ ;  /* 0x0000000903057224 */ /* 0x004fc600078e02ff */
[----:B------:R-:W0:Y:S01]  /*13d70*/  SHFL.IDX PT, R3, R6, RZ, 0x1c1f ;  /* 0x001c1fff06037589 */ /* 0x000e2200000e0000 */
[----:B---3--:R-:W-:-:S05]  /*13d80*/  IMAD.IADD R0, R10, 0x1, R11 ;  /* 0x000000010a007824 */ /* 0x008fca00078e020b */
        /* <DEDUP_REMOVED lines=35> */
[----:B0-----:R-:W0:Y:S01]  /*13fc0*/  SHFL.IDX PT, R3, R6, 0x3, 0x1c1f ;  /* 0x007c1f0006037f89 */ /* 0x001e2200000e0000 */
[----:B------:R-:W-:-:S05]  /*13fd0*/  VIADD R2, R0, 0x80 ;  /* 0x0000008000027836 */ /* 0x000fca0000000000 */
[----:B------:R-:W-:Y:S01]  /*13fe0*/  ISETP.GE.AND P3, PT, R2, R5, PT ;  /* 0x000000050200720c */ /* 0x000fe20003f66270 */
[----:B------:R-:W-:-:S05]  /*13ff0*/  VIADD R2, R0, 0x60 ;  /* 0x0000006000027836 */ /* 0x000fca0000000000 */
[----:B------:R-:W-:Y:S02]  /*14000*/  ISETP.GE.AND P4, PT, R2, R5, PT ;  /* 0x000000050200720c */ /* 0x000fe40003f86270 */
[----:B------:R-:W-:Y:S04]  /*14010*/  SHFL.IDX PT, R2, R7, RZ, 0x1c1f ;  /* 0x001c1fff07027589 */ /* 0x000fe800000e0000 */
[----:B------:R-:W-:Y:S07]  /*14020*/  SHFL.IDX PT, R7, R7, 0x1, 0x1c1f ;  /* 0x003c1f0007077f89 */ /* 0x000fee00000e0000 */
[----:B0-----:R-:W-:-:S05]  /*14030*/  @!P4 LEA R3, P5, R21, R3, 0x1 ;  /* 0x000000031503c211 */ /* 0x001fca00078a08ff */
[----:B------:R-:W-:Y:S02]  /*14040*/  @!P4 IMAD.X R9, RZ, RZ, R4, P5 ;  /* 0x000000ffff09c224 */ /* 0x000fe400028e0604 */
[----:B------:R-:W0:Y:S02]  /*14050*/  SHFL.IDX PT, R4, R8, RZ, 0x1c1f ;  /* 0x001c1fff08047589 */ /* 0x000e2400000e0000 */
[----:B0-----:R-:W-:-:S05]  /*14060*/  @!P3 LEA R4, P5, R21, R4, 0x1 ;  /* 0x000000041504b211 */ /* 0x001fca00078a08ff */
[----:B------:R-:W-:Y:S02]  /*14070*/  @!P3 IMAD.X R6, RZ, RZ, R2, P5 ;  /* 0x000000ffff06b224 */ /* 0x000fe400028e0602 */
[----:B------:R-:W-:Y:S02]  /*14080*/  @!P4 IMAD.MOV.U32 R2, RZ, RZ, R3 ;  /* 0x000000ffff02c224 */ /* 0x000fe400078e0003 */
[----:B------:R-:W-:-:S05]  /*14090*/  @!P4 IMAD.MOV.U32 R3, RZ, RZ, R9 ;  /* 0x000000ffff03c224 */ /* 0x000fca00078e0009 */
[----:B------:R-:W-:Y:S04]  /*140a0*/  @!P4 LDGSTS.E.BYPASS.LTC128B.128 [R20+0xdc00], desc[UR52][R2.64], !P2 ;  /* 0x0dc000000214cfae */ /* 0x000fe8000d101d74 */
[----:B------:R-:W-:Y:S04]  /*140b0*/  @!P4 LDGSTS.E.BYPASS.LTC128B.128 [R20+0x10c00], desc[UR52][R2.64+0x40], !P1 ;  /* 0x10c000400214cfae */ /* 0x000fe8000c901d74 */
[----:B------:R0:W-:Y:S02]  /*140c0*/  @!P4 LDGSTS.E.BYPASS.LTC128B.128 [R20+0x13c00], desc[UR52][R2.64+0x80], !P0 ;  /* 0x13c000800214cfae */ /* 0x0001e4000c101d74 */
[----:B0-----:R-:W-:-:S02]  /*140d0*/  @!P3 IMAD.MOV.U32 R2, RZ, RZ, R4 ;  /* 0x000000ffff02b224 */ /* 0x001fc400078e0004 */
[----:B------:R-:W-:-:S05]  /*140e0*/  @!P3 IMAD.MOV.U32 R3, RZ, RZ, R6 ;  /* 0x000000ffff03b224 */ /* 0x000fca00078e0006 */
[----:B------:R-:W-:Y:S04]  /*140f0*/  @!P3 LDGSTS.E.BYPASS.LTC128B.128 [R20+0xe400], desc[UR52][R2.64], !P2 ;  /* 0x0e4000000214bfae */ /* 0x000fe8000d101d74 */
[----:B------:R-:W-:Y:S04]  /*14100*/  @!P3 LDGSTS.E.BYPASS.LTC128B.128 [R20+0x11400], desc[UR52][R2.64+0x40], !P1 ;  /* 0x114000400214bfae */ /* 0x000fe8000c901d74 */
[----:B------:R0:W-:Y:S04]  /*14110*/  @!P3 LDGSTS.E.BYPASS.LTC128B.128 [R20+0x14400], desc[UR52][R2.64+0x80], !P0 ;  /* 0x144000800214bfae */ /* 0x0001e8000c101d74 */
[----:B0-----:R0:W1:Y:S02]  /*14120*/  SHFL.IDX PT, R2, R8, 0x1, 0x1c1f ;  /* 0x003c1f0008027f89 */ /* 0x00106400000e0000 */
.L_x_10678:
[----:B------:R-:W-:Y:S02]  /*14130*/  VIADD R0, R0, 0xa0 ;  /* 0x000000a000007836 */ /* 0x000fe40000000000 */
[----:B0-----:R-:W-:-:S03]  /*14140*/  VIADD R8, R17, 0x2d800 ;  /* 0x0002d80011087836 */ /* 0x001fc60000000000 */
        /* <DEDUP_REMOVED lines=11> */
.L_x_10562:
[----:B------:R-:W-:Y:S02]  /*14200*/  PLOP3.LUT P1, PT, P1, P0, PT, 0xa2, 0x0 ;  /* 0x000000000000781c */ /* 0x000fe40000f21472 */
[----:B------:R-:W-:-:S08]  /*14210*/  @P0 R2UR P1, UR4, R17 ;  /* 0x00000000110402ca */ /* 0x000fd00000020000 */
[----:B------:R-:W-:-:S05]  /*14220*/  @P0 PLOP3.LUT P0, PT, P1, PT, PT, 0x80, 0x0 ;  /* 0x000000000000081c */ /* 0x000fca0000f0f070 */
[----:B------:R-:W-:Y:S01]  /*14230*/  @!P1 SYNCS.ARRIVE.TRANS64.RED.A0T1 RZ, [UR4+0x2d800], RZ ;  /* 0x02d800ffffff99a7 */ /* 0x000fe20008200404 */
[----:B------:R-:W-:Y:S07]  /*14240*/  @!P1 ARRIVES.LDGSTSBAR.64.TRANSCNT [UR4+0x2d800] ;  /* 0x02d80000ff0099b0 */ /* 0x000fee0008000a84 */
[----:B------:R-:W-:Y:S05]  /*14250*/  @P0 BRA.U.ANY `(.L_x_10562) ;  /* 0xfffffffd00e80947 */ /* 0x000fea000393ffff */
[----:B0-----:R-:W2:Y:S02]  /*14260*/  LDL.LU R2, [R1+0x24] ;  /* 0x0000240001027983 */ /* 0x001ea40000300800 */
        /* <DEDUP_REMOVED lines=9> */
[----:B------:R-:W1:Y:S03]  /*14300*/  SYNCS.PHASECHK.TRANS64.TRYWAIT P0, [R17+URZ+0x2d820], R0 ;  /* 0x02d82000110075a7 */ /* 0x000e66000800017f */
[----:B01----:R-:W-:Y:S05]  /*14310*/  @!P0 BRA `(.L_x_10564) ;  /* 0x0000004800b48947 */ /* 0x003fea0003800000 */
.L_x_10679:
[----:B------:R-:W-:Y:S05]  /*14320*/  BSYNC B0 ;  /* 0x0000000000007941 */ /* 0x000fea0003800000 */
.L_x_10563:
[----:B------:R-:W0:Y:S01]  /*14330*/  LDL R2, [R1+0x1c] ;  /* 0x00001c0001027983 */ /* 0x000e220000100800 */
[----:B------:R-:W-:Y:S01]  /*14340*/  BSSY B0, `(.L_x_10565) ;  /* 0x0000233000007945 */ /* 0x000fe20003800000 */
[----:B0-----:R-:W-:-:S05]  /*14350*/  VIADD R0, R2, 0xfffffffe ;  /* 0xfffffffe02007836 */ /* 0x001fca0000000000 */
[----:B------:R-:W-:-:S13]  /*14360*/  ISETP.GE.AND P0, PT, R0, R29, PT ;  /* 0x0000001d0000720c */ /* 0x000fda0003f06270 */
[----:B------:R-:W-:Y:S05]  /*14370*/  @!P0 BRA `(.L_x_10566) ;  /* 0x0000002000bc8947 */ /* 0x000fea0003800000 */
[----:B------:R-:W2:Y:S04]  /*14380*/  LDL.LU R2, [R1+0x30] ;  /* 0x0000300001027983 */ /* 0x000ea80000300800 */
[----:B------:R-:W3:Y:S04]  /*14390*/  LDL.LU R6, [R1+0x18] ;  /* 0x0000180001067983 */ /* 0x000ee80000300800 */
[----:B------:R-:W4:Y:S04]  /*143a0*/  LDL.LU R3, [R1+0x3c] ;  /* 0x00003c0001037983 */ /* 0x000f280000300800 */
[----:B------:R-:W5:Y:S04]  /*143b0*/  LDL.LU R5, [R1+0x14] ;  /* 0x0000140001057983 */ /* 0x000f680000300800 */
[----:B------:R-:W5:Y:S01]  /*143c0*/  LDL.LU R4, [R1+0x40] ;  /* 0x0000400001047983 */ /* 0x000f620000300800 */
[----:B------:R-:W-:Y:S01]  /*143d0*/  BSSY B2, `(.L_x_10567) ;  /* 0x00000c3000027945 */ /* 0x000fe20003800000 */
[----:B--2---:R-:W-:-:S04]  /*143e0*/  VIADD R2, R2, 0x1 ;  /* 0x0000000102027836 */ /* 0x004fc80000000000 */
[----:B---3--:R-:W-:Y:S01]  /*143f0*/  IMAD R2, R2, R6, RZ ;  /* 0x0000000602027224 */ /* 0x008fe200078e02ff */
[----:B----4-:R-:W-:-:S04]  /*14400*/  LOP3.LUT R3, RZ, R3, RZ, 0x33, !PT ;  /* 0x00000003ff037212 */ /* 0x010fc800078e33ff */
[----:B------:R-:W-:-:S04]  /*14410*/  LOP3.LUT R2, RZ, R2, RZ, 0x33, !PT ;  /* 0x00000002ff027212 */ /* 0x000fc800078e33ff */
[----:B-----5:R-:W-:Y:S02]  /*14420*/  VIADDMNMX R2, R2, -R5, R3, !PT ;  /* 0x8000000502027246 */ /* 0x020fe40007800103 */
[----:B------:R-:W-:-:S04]  /*14430*/  LOP3.LUT R3, RZ, R4, RZ, 0x33, !PT ;  /* 0x00000004ff037212 */ /* 0x000fc800078e33ff */
[----:B------:R-:W-:Y:S02]  /*14440*/  VIMNMX R6, R2, R3, !PT ;  /* 0x0000000302067248 */ /* 0x000fe40007fe0100 */
[----:B------:R-:W-:-:S04]  /*14450*/  LOP3.LUT R3, RZ, R29, RZ, 0x33, !PT ;  /* 0x0000001dff037212 */ /* 0x000fc800078e33ff */
[----:B------:R-:W-:Y:S02]  /*14460*/  VIADDMNMX R10, R6, 0x2, R3, !PT ;  /* 0x00000002060a7846 */ /* 0x000fe40007800103 */
[----:B------:R-:W-:-:S05]  /*14470*/  LOP3.LUT R3, RZ, R6, RZ, 0x33, !PT ;  /* 0x00000006ff037212 */ /* 0x000fca00078e33ff */
[----:B------:R-:W-:-:S05]  /*14480*/  IMAD.IADD R3, R10, 0x1, R3 ;  /* 0x000000010a037824 */ /* 0x000fca00078e0203 */
[----:B------:R-:W-:-:S04]  /*14490*/  LOP3.LUT R3, R3, 0x1, RZ, 0xc0, !PT ;  /* 0x0000000103037812 */ /* 0x000fc800078ec0ff */
[----:B------:R-:W-:-:S13]  /*144a0*/  ISETP.NE.U32.AND P0, PT, R3, 0x1, PT ;  /* 0x000000010300780c */ /* 0x000fda0003f05070 */
[----:B------:R-:W-:Y:S05]  /*144b0*/  @P0 BRA `(.L_x_10568) ;  /* 0x0000000800d00947 */ /* 0x000fea0003800000 */
[----:B------:R-:W2:Y:S01]  /*144c0*/  LDL R4, [R1] ;  /* 0x0000000001047983 */ /* 0x000ea20000100800 */
[----:B------:R-:W-:Y:S01]  /*144d0*/  VIADD R7, R18, 0x1 ;  /* 0x0000000112077836 */ /* 0x000fe20000000000 */
[----:B------:R-:W-:Y:S04]  /*144e0*/  BSSY B1, `(.L_x_10569) ;  /* 0x00000ad000017945 */ /* 0x000fe80003800000 */
[----:B------:R-:W-:-:S04]  /*144f0*/  ISETP.NE.AND P0, PT, R7, 0x2, PT ;  /* 0x000000020700780c */ /* 0x000fc80003f05270 */
[----:B------:R-:W-:Y:S02]  /*14500*/  SEL R9, RZ, 0x1, P0 ;  /* 0x00000001ff097807 */ /* 0x000fe40000000000 */
[----:B------:R-:W-:Y:S02]  /*14510*/  SEL R7, R7, RZ, P0 ;  /* 0x000000ff07077207 */ /* 0x000fe40000000000 */
[----:B------:R-:W-:Y:S02]  /*14520*/  LOP3.LUT R9, R28, R9, RZ, 0x3c, !PT ;  /* 0x000000091c097212 */ /* 0x000fe400078e3cff */
[----:B--2---:R-:W-:-:S13]  /*14530*/  LOP3.LUT P1, RZ, R4, 0x1, RZ, 0xc0, !PT ;  /* 0x0000000104ff7812 */ /* 0x004fda000782c0ff */
[----:B------:R-:W-:Y:S05]  /*14540*/  @!P1 BRA `(.L_x_10570) ;  /* 0x0000000800989947 */ /* 0x000fea0003800000 */
[----:B------:R-:W-:Y:S01]  /*14550*/  ULDC.64 UR4, c[0x0][0x418] ;  /* 0x0001060000047ab9 */ /* 0x000fe20000000a00 */
[----:B------:R-:W-:Y:S01]  /*14560*/  IMAD.MOV.U32 R5, RZ, RZ, R19 ;  /* 0x000000ffff057224 */ /* 0x000fe200078e0013 */
[----:B------:R-:W-:-:S04]  /*14570*/  ISETP.NE.U32.AND P0, PT, RZ, UR4, PT ;  /* 0x00000004ff007c0c */ /* 0x000fc8000bf05070 */
[----:B------:R-:W-:-:S13]  /*14580*/  ISETP.NE.AND.EX P0, PT, RZ, UR5, PT, P0 ;  /* 0x00000005ff007c0c */ /* 0x000fda000bf05300 */
[----:B------:R-:W-:Y:S05]  /*14590*/  @!P0 BRA `(.L_x_10571) ;  /* 0x0000000000448947 */ /* 0x000fea0003800000 */
[----:B------:R-:W0:Y:S01]  /*145a0*/  LDC R5, c[0x0][0x43c] ;  /* 0x00010f00ff057b82 */ /* 0x000e220000000800 */
[----:B------:R-:W-:Y:S01]  /*145b0*/  ULDC.64 UR6, c[0x0][0x428] ;  /* 0x00010a0000067ab9 */ /* 0x000fe20000000a00 */
[----:B0-----:R-:W-:-:S13]  /*145c0*/  ISETP.NE.AND P0, PT, R5, 0x1, PT ;  /* 0x000000010500780c */ /* 0x001fda0003f05270 */
[----:B------:R-:W0:Y:S02]  /*145d0*/  @P0 LDC.64 R2, c[0x0][0x440] ;  /* 0x00011000ff020b82 */ /* 0x000e240000000a00 */
[----:B0-----:R-:W-:-:S04]  /*145e0*/  @P0 IMAD.HI.U32 R4, R0, R2, RZ ;  /* 0x0000000200040227 */ /* 0x001fc800078e00ff */
[----:B------:R-:W-:Y:S01]  /*145f0*/  IMAD.MOV.U32 R2, RZ, RZ, R0 ;  /* 0x000000ffff027224 */ /* 0x000fe200078e0000 */
[----:B------:R-:W-:Y:S01]  /*14600*/  @P0 SHF.R.U32.HI R2, RZ, R3, R4 ;  /* 0x00000003ff020219 */ /* 0x000fe20000011604 */
[----:B------:R-:W-:-:S04]  /*14610*/  IMAD R4, R25, UR6, RZ ;  /* 0x0000000619047c24 */ /* 0x000fc8000f8e02ff */
[----:B------:R-:W-:Y:S02]  /*14620*/  IMAD.MOV R3, RZ, RZ, -R2 ;  /* 0x000000ffff037224 */ /* 0x000fe400078e0a02 */
[----:B------:R-:W-:Y:S02]  /*14630*/  IMAD R4, R23, UR7, R4 ;  /* 0x0000000717047c24 */ /* 0x000fe4000f8e0204 */
[----:B------:R-:W-:Y:S01]  /*14640*/  IMAD R0, R5, R3, R0 ;  /* 0x0000000305007224 */ /* 0x000fe200078e0200 */
[----:B------:R-:W-:-:S03]  /*14650*/  SHF.R.S32.HI R3, RZ, 0x1f, R2 ;  /* 0x0000001fff037819 */ /* 0x000fc60000011402 */
[----:B------:R-:W-:-:S04]  /*14660*/  IMAD.WIDE.U32 R2, R23, UR6, R2 ;  /* 0x0000000617027c25 */ /* 0x000fc8000f8e0002 */
[----:B------:R-:W-:Y:S01]  /*14670*/  IMAD.IADD R3, R4, 0x1, R3 ;  /* 0x0000000104037824 */ /* 0x000fe200078e0203 */
[----:B------:R-:W-:-:S04]  /*14680*/  LEA R4, P0, R2, UR4, 0x2 ;  /* 0x0000000402047c11 */ /* 0x000fc8000f8010ff */
[----:B------:R-:W-:-:S06]  /*14690*/  LEA.HI.X R5, R2, UR5, R3, 0x2, P0 ;  /* 0x0000000502057c11 */ /* 0x000fcc00080f1403 */
[----:B------:R0:W5:Y:S03]  /*146a0*/  LDG.E R5, desc[UR52][R4.64] ;  /* 0x0000003404057981 */ /* 0x000166000c1e1900 */
.L_x_10571:
[----:B------:R-:W-:Y:S01]  /*146b0*/  IMAD R3, R7, 0x8, R17 ;  /* 0x0000000807037824 */ /* 0x000fe200078e0211 */
[----:B------:R-:W-:Y:S01]  /*146c0*/  SHF.L.U32 R2, R9, 0x1f, RZ ;  /* 0x0000001f09027819 */ /* 0x000fe200000006ff */
[----:B------:R-:W-:Y:S03]  /*146d0*/  BSSY B3, `(.L_x_10572) ;  /* 0x0000003000037945 */ /* 0x000fe60003800000 */
[----:B------:R-:W1:Y:S02]  /*146e0*/  SYNCS.PHASECHK.TRANS64.TRYWAIT P0, [R3+URZ+0x2d840], R2 ;  /* 0x02d84002030075a7 */ /* 0x000e64000800017f */
[----:B-1----:R-:W-:Y:S05]  /*146f0*/  @!P0 BRA `(.L_x_10573) ;  /* 0x0000004400d08947 */ /* 0x002fea0003800000 */
.L_x_10680:
[----:B------:R-:W-:Y:S05]  /*14700*/  BSYNC B3 ;  /* 0x0000000000037941 */ /* 0x000fea0003800000 */
.L_x_10572:
        /* <DEDUP_REMOVED lines=12> */
.L_x_10575:
[----:B------:R-:W-:Y:S05]  /*147d0*/  BSYNC B3 ;  /* 0x0000000000037941 */ /* 0x000fea0003800000 */
.L_x_10574:
        /* <DEDUP_REMOVED lines=11> */
.L_x_10576:
        /* <DEDUP_REMOVED lines=16> */
.L_x_10577:
        /* <DEDUP_REMOVED lines=16> */
.L_x_10578:
        /* <DEDUP_REMOVED lines=15> */
.L_x_10681:
[----:B------:R-:W-:Y:S05]  /*14b80*/  BSYNC B3 ;  /* 0x0000000000037941 */ /* 0x000fea0003800000 */
.L_x_10579:
        /* <DEDUP_REMOVED lines=12> */
.L_x_10582:
[----:B------:R-:W-:Y:S05]  /*14c50*/  BSYNC B3 ;  /* 0x0000000000037941 */ /* 0x000fea0003800000 */
.L_x_10581:
        /* <DEDUP_REMOVED lines=11> */
.L_x_10583:
        /* <DEDUP_REMOVED lines=15> */
.L_x_10584:
        /* <DEDUP_REMOVED lines=15> */
.L_x_10585:
        /* <DEDUP_REMOVED lines=12> */
.L_x_10570:
[----:B------:R-:W-:Y:S05]  /*14fb0*/  BSYNC B1 ;  /* 0x0000000000017941 */ /* 0x000fea0003800000 */
.L_x_10569:
[----:B------:R-:W2:Y:S01]  /*14fc0*/  LDL.LU R0, [R1+0x1c] ;  /* 0x00001c0001007983 */ /* 0x000ea20000300800 */
[----:B------:R-:W-:Y:S02]  /*14fd0*/  IMAD.MOV.U32 R18, RZ, RZ, R7 ;  /* 0x000000ffff127224 */ /* 0x000fe400078e0007 */
[----:B------:R-:W-:Y:S02]  /*14fe0*/  IMAD.MOV.U32 R28, RZ, RZ, R9 ;  /* 0x000000ffff1c7224 */ /* 0x000fe400078e0009 */
[----:B--2---:R-:W-:-:S07]  /*14ff0*/  VIADD R0, R0, 0xfffffffd ;  /* 0xfffffffd00007836 */ /* 0x004fce0000000000 */
.L_x_10568:
[----:B------:R-:W-:Y:S05]  /*15000*/  BSYNC B2 ;  /* 0x0000000000027941 */ /* 0x000fea0003800000 */
.L_x_10567:
[----:B------:R-:W-:-:S05]  /*15010*/  VIADD R3, R10, 0xfffffffe ;  /* 0xfffffffe0a037836 */ /* 0x000fca0000000000 */
[----:B------:R-:W-:-:S13]  /*15020*/  ISETP.NE.AND P0, PT, R3, R6, PT ;  /* 0x000000060300720c */ /* 0x000fda0003f05270 */
[----:B------:R-:W-:Y:S05]  /*15030*/  @!P0 BRA `(.L_x_10566) ;  /* 0x00000014008c8947 */ /* 0x000fea0003800000 */
[----:B------:R-:W-:-:S07]  /*15040*/  IMAD.MOV.U32 R4, RZ, RZ, R19 ;  /* 0x000000ffff047224 */ /* 0x000fce00078e0013 */
.L_x_10620:
[----:B------:R-:W2:Y:S01]  /*15050*/  LDL R2, [R1] ;  /* 0x0000000001027983 */ /* 0x000ea20000100800 */
[----:B------:R-:W-:Y:S01]  /*15060*/  VIADD R6, R18, 0x1 ;  /* 0x0000000112067836 */ /* 0x000fe20000000000 */
[----:B------:R-:W-:Y:S05]  /*15070*/  YIELD ;  /* 0x0000000000007946 */ /* 0x000fea0003800000 */
[----:B------:R-:W-:Y:S01]  /*15080*/  ISETP.NE.AND P0, PT, R6, 0x2, PT ;  /* 0x000000020600780c */ /* 0x000fe20003f05270 */
[----:B------:R-:W-:Y:S03]  /*15090*/  BSSY B1, `(.L_x_10586) ;  /* 0x00000aa000017945 */ /* 0x000fe60003800000 */
[----:B------:R-:W-:-:S02]  /*150a0*/  SEL R7, RZ, 0x1, P0 ;  /* 0x00000001ff077807 */ /* 0x000fc40000000000 */
        /* <DEDUP_REMOVED lines=24> */
[----:B------:R-:W-:-:S05]  /*15230*/  LEA.HI.X R5, R2, UR5, R3, 0x2, P0 ;  /* 0x0000000502057c11 */ /* 0x000fca00080f1403 */
[----:B------:R0:W5:Y:S04]  /*15240*/  LDG.E R4, desc[UR52][R4.64] ;  /* 0x0000003404047981 */ /* 0x000168000c1e1900 */
.L_x_10588:
[----:B------:R-:W-:Y:S01]  /*15250*/  IMAD R3, R6, 0x8, R17 ;  /* 0x0000000806037824 */ /* 0x000fe200078e0211 */
[----:B------:R-:W-:Y:S01]  /*15260*/  SHF.L.U32 R2, R7, 0x1f, RZ ;  /* 0x0000001f07027819 */ /* 0x000fe200000006ff */
[----:B------:R-:W-:Y:S03]  /*15270*/  BSSY B2, `(.L_x_10589) ;  /* 0x0000003000027945 */ /* 0x000fe60003800000 */
[----:B------:R-:W1:Y:S02]  /*15280*/  SYNCS.PHASECHK.TRANS64.TRYWAIT P0, [R3+URZ+0x2d840], R2 ;  /* 0x02d84002030075a7 */ /* 0x000e64000800017f */
[----:B-1----:R-:W-:Y:S05]  /*15290*/  @!P0 BRA `(.L_x_10590) ;  /* 0x0000003c00108947 */ /* 0x002fea0003800000 */
.L_x_10682:
[----:B------:R-:W-:Y:S05]  /*152a0*/  BSYNC B2 ;  /* 0x0000000000027941 */ /* 0x000fea0003800000 */
.L_x_10589:
        /* <DEDUP_REMOVED lines=12> */
.L_x_10592:
[----:B------:R-:W-:Y:S05]  /*15370*/  BSYNC B2 ;  /* 0x0000000000027941 */ /* 0x000fea0003800000 */
.L_x_10591:
        /* <DEDUP_REMOVED lines=11> */
.L_x_10593:
        /* <DEDUP_REMOVED lines=16> */
.L_x_10594:
        /* <DEDUP_REMOVED lines=16> */
.L_x_10595:
        /* <DEDUP_REMOVED lines=15> */
.L_x_10683:
[----:B------:R-:W-:Y:S05]  /*15720*/  BSYNC B2 ;  /* 0x0000000000027941 */ /* 0x000fea0003800000 */
.L_x_10596:
        /* <DEDUP_REMOVED lines=11> */
.L_x_10599:
[----:B------:R-:W-:Y:S05]  /*157e0*/  BSYNC B2 ;  /* 0x0000000000027941 */ /* 0x000fea0003800000 */
.L_x_10598:
        /* <DEDUP_REMOVED lines=10> */
.L_x_10600:
        /* <DEDUP_REMOVED lines=15> */
.L_x_10601:
        /* <DEDUP_REMOVED lines=15> */
.L_x_10602:
        /* <DEDUP_REMOVED lines=12> */
.L_x_10587:
[----:B------:R-:W-:Y:S05]  /*15b30*/  BSYNC B1 ;  /* 0x0000000000017941 */ /* 0x000fea0003800000 */
.L_x_10586:
[----:B------:R-:W2:Y:S01]  /*15b40*/  LDL R2, [R1] ;  /* 0x0000000001027983 */ /* 0x000ea20000100800 */
[----:B------:R-:W-:Y:S01]  /*15b50*/  VIADD R18, R6, 0x1 ;  /* 0x0000000106127836 */ /* 0x000fe20000000000 */
[----:B------:R-:W-:Y:S01]  /*15b60*/  BSSY B1, `(.L_x_10603) ;  /* 0x00000ad000017945 */ /* 0x000fe20003800000 */
[----:B------:R-:W-:-:S03]  /*15b70*/  VIADD R9, R0, 0xffffffff ;  /* 0xffffffff00097836 */ /* 0x000fc60000000000 */
        /* <DEDUP_REMOVED lines=28> */
.L_x_10605:
[----:B------:R-:W-:Y:S01]  /*15d40*/  IMAD R2, R18, 0x8, R17 ;  /* 0x0000000812027824 */ /* 0x000fe200078e0211 */
[----:B------:R-:W-:Y:S01]  /*15d50*/  SHF.L.U32 R3, R28, 0x1f, RZ ;  /* 0x0000001f1c037819 */ /* 0x000fe200000006ff */
[----:B------:R-:W-:Y:S03]  /*15d60*/  BSSY B2, `(.L_x_10606) ;  /* 0x0000003000027945 */ /* 0x000fe60003800000 */
[----:B------:R-:W1:Y:S02]  /*15d70*/  SYNCS.PHASECHK.TRANS64.TRYWAIT P0, [R2+URZ+0x2d840], R3 ;  /* 0x02d84003020075a7 */ /* 0x000e64000800017f */
[----:B-1----:R-:W-:Y:S05]  /*15d80*/  @!P0 BRA `(.L_x_10607) ;  /* 0x00000030007c8947 */ /* 0x002fea0003800000 */
.L_x_10684:
[----:B------:R-:W-:Y:S05]  /*15d90*/  BSYNC B2 ;  /* 0x0000000000027941 */ /* 0x000fea0003800000 */
.L_x_10606:
        /* <DEDUP_REMOVED lines=12> */
.L_x_10609:
[----:B------:R-:W-:Y:S05]  /*15e60*/  BSYNC B2 ;  /* 0x0000000000027941 */ /* 0x000fea0003800000 */
.L_x_10608:
        /* <DEDUP_REMOVED lines=12> */
.L_x_10610:
        /* <DEDUP_REMOVED lines=16> */
.L_x_10611:
        /* <DEDUP_REMOVED lines=16> */
.L_x_10612:
        /* <DEDUP_REMOVED lines=15> */
.L_x_10685:
[----:B------:R-:W-:Y:S05]  /*16220*/  BSYNC B2 ;  /* 0x0000000000027941 */ /* 0x000fea0003800000 */
.L_x_10613:
        /* <DEDUP_REMOVED lines=11> */
.L_x_10616:
[----:B------:R-:W-:Y:S05]  /*162e0*/  BSYNC B2 ;  /* 0x0000000000027941 */ /* 0x000fea0003800000 */
.L_x_10615:
        /* <DEDUP_REMOVED lines=10> */
.L_x_10617:
        /* <DEDUP_REMOVED lines=15> */
.L_x_10618:
        /* <DEDUP_REMOVED lines=15> */
.L_x_10619:
        /* <DEDUP_REMOVED lines=12> */
.L_x_10604:
[----:B------:R-:W-:Y:S05]  /*16630*/  BSYNC B1 ;  /* 0x0000000000017941 */ /* 0x000fea0003800000 */
.L_x_10603:
[----:B------:R-:W-:Y:S01]  /*16640*/  ISETP.GT.AND P0, PT, R9, R29, PT ;  /* 0x0000001d0900720c */ /* 0x000fe20003f04270 */
[----:B------:R-:W-:-:S12]  /*16650*/  VIADD R0, R0, 0xfffffffe ;  /* 0xfffffffe00007836 */ /* 0x000fd80000000000 */
[----:B------:R-:W-:Y:S05]  /*16660*/  @P0 BRA `(.L_x_10620) ;  /* 0xffffffe800780947 */ /* 0x000fea000383ffff */
.L_x_10566:
[----:B------:R-:W-:Y:S05]  /*16670*/  BSYNC B0 ;  /* 0x0000000000007941 */ /* 0x000fea0003800000 */
.L_x_10565:
[----:B------:R-:W0:Y:S01]  /*16680*/  S2R R2, SR_TID.X ;  /* 0x0000000000027919 */ /* 0x000e220000002100 */
[----:B------:R-:W-:Y:S01]  /*16690*/  BSSY B0, `(.L_x_10621) ;  /* 0x0000010000007945 */ /* 0x000fe20003800000 */
[----:B0-----:R-:W-:-:S04]  /*166a0*/  LOP3.LUT R6, R2, 0x7f, RZ, 0xc0, !PT ;  /* 0x0000007f02067812 */ /* 0x001fc800078ec0ff */
[----:B------:R-:W-:-:S13]  /*166b0*/  ISETP.NE.AND P0, PT, R6, RZ, PT ;  /* 0x000000ff0600720c */ /* 0x000fda0003f05270 */
[----:B------:R-:W-:Y:S05]  /*166c0*/  @P0 BRA `(.L_x_10622) ;  /* 0x0000000000300947 */ /* 0x000fea0003800000 */
[----:B------:R-:W0:Y:S01]  /*166d0*/  S2R R5, SR_LANEID ;  /* 0x0000000000057919 */ /* 0x000e220000000000 */
        /* <DEDUP_REMOVED lines=11> */
.L_x_10622:
[----:B------:R-:W-:Y:S05]  /*16790*/  BSYNC B0 ;  /* 0x0000000000007941 */ /* 0x000fea0003800000 */
.L_x_10621:
[----:B------:R-:W2:Y:S01]  /*167a0*/  LDL R0, [R1] ;  /* 0x0000000001007983 */ /* 0x000ea20000100800 */
[----:B------:R-:W-:Y:S01]  /*167b0*/  BSSY B0, `(.L_x_10623) ;  /* 0x0000046000007945 */ /* 0x000fe20003800000 */
[----:B--2---:R-:W-:-:S13]  /*167c0*/  LOP3.LUT P0, RZ, R0, 0x1, RZ, 0xc0, !PT ;  /* 0x0000000100ff7812 */ /* 0x004fda000780c0ff */
[----:B------:R-:W-:Y:S05]  /*167d0*/  @!P0 BRA `(.L_x_10624) ;  /* 0x00000004000c8947 */ /* 0x000fea0003800000 */
[----:B------:R-:W-:Y:S01]  /*167e0*/  IMAD R3, R18, 0x8, R17 ;  /* 0x0000000812037824 */ /* 0x000fe200078e0211 */
[----:B------:R-:W-:Y:S01]  /*167f0*/  SHF.L.U32 R0, R28, 0x1f, RZ ;  /* 0x0000001f1c007819 */ /* 0x000fe200000006ff */
[----:B------:R-:W-:Y:S01]  /*16800*/  BSSY B1, `(.L_x_10625) ;  /* 0x0000004000017945 */ /* 0x000fe20003800000 */
[----:B------:R-:W-:Y:S02]  /*16810*/  ISETP.NE.AND P1, PT, R6, RZ, PT ;  /* 0x000000ff0600720c */ /* 0x000fe40003f25270 */
[----:B------:R-:W0:Y:S02]  /*16820*/  SYNCS.PHASECHK.TRANS64.TRYWAIT P0, [R3+URZ+0x2d860], R0 ;  /* 0x02d86000030075a7 */ /* 0x000e24000800017f */
[----:B0-----:R-:W-:Y:S09]  /*16830*/  @!P0 BRA `(.L_x_10626) ;  /* 0x0000002400f88947 */ /* 0x001ff20003800000 */
.L_x_10686:
[----:B------:R-:W-:Y:S05]  /*16840*/  BSYNC B1 ;  /* 0x0000000000017941 */ /* 0x000fea0003800000 */
.L_x_10625:
[----:B------:R-:W-:Y:S04]  /*16850*/  BSSY B1, `(.L_x_10627) ;  /* 0x0000009000017945 */ /* 0x000fe80003800000 */
[----:B------:R-:W-:Y:S05]  /*16860*/  @P1 BRA `(.L_x_10628) ;  /* 0x00000000001c1947 */ /* 0x000fea0003800000 */
[----:B------:R-:W1:Y:S01]  /*16870*/  S2R R2, SR_TID.X ;  /* 0x0000000000027919 */ /* 0x000e620000002100 */
[----:B0-----:R-:W-:-:S04]  /*16880*/  IMAD.MOV.U32 R0, RZ, RZ, 0x6000 ;  /* 0x00006000ff007424 */ /* 0x001fc800078e00ff */
[----:B------:R2:W-:Y:S01]  /*16890*/  SYNCS.ARRIVE.TRANS64 RZ, [R3+URZ+0x2d850], R0 ;  /* 0x02d8500003ff79a7 */ /* 0x0005e2000800003f */
[----:B-1----:R-:W-:-:S04]  /*168a0*/  LOP3.LUT R2, R2, 0x1f, RZ, 0xc0, !PT ;  /* 0x0000001f02027812 */ /* 0x002fc800078ec0ff */
[----:B------:R-:W-:-:S13]  /*168b0*/  ISETP.NE.AND P0, PT, R2, RZ, PT ;  /* 0x000000ff0200720c */ /* 0x000fda0003f05270 */
[----:B--2---:R-:W-:Y:S05]  /*168c0*/  @!P0 BRA `(.L_x_10628) ;  /* 0x0000000000048947 */ /* 0x004fea0003800000 */
[----:B------:R-:W-:Y:S01]  /*168d0*/  BPT.TRAP 0x1 ;  /* 0x000000040000795c */ /* 0x000fe20000300000 */
.L_x_10628:
[----:B------:R-:W-:Y:S05]  /*168e0*/  BSYNC B1 ;  /* 0x0000000000017941 */ /* 0x000fea0003800000 */
.L_x_10627:
[----:B0-----:R-:W-:Y:S01]  /*168f0*/  IMAD R0, R18, 0x6000, R17 ;  /* 0x0000600012007824 */ /* 0x001fe200078e0211 */
        /* <DEDUP_REMOVED lines=9> */
.L_x_10629:
        /* <DEDUP_REMOVED lines=15> */
.L_x_10630:
        /* <DEDUP_REMOVED lines=15> */
.L_x_10631:
        /* <DEDUP_REMOVED lines=10> */
.L_x_10624:
[----:B------:R-:W-:Y:S05]  /*16c10*/  BSYNC B0 ;  /* 0x0000000000007941 */ /* 0x000fea0003800000 */
.L_x_10623:
[----:B------:R-:W-:-:S05]  /*16c20*/  VIADD R18, R18, 0x1 ;  /* 0x0000000112127836 */ /* 0x000fca0000000000 */
[----:B------:R-:W-:-:S04]  /*16c30*/  ISETP.NE.AND P0, PT, R18, 0x2, PT ;  /* 0x000000021200780c */ /* 0x000fc80003f05270 */
[----:B------:R-:W-:Y:S02]  /*16c40*/  SEL R3, RZ, 0x1, P0 ;  /* 0x00000001ff037807 */ /* 0x000fe40000000000 */
[----:B------:R-:W-:Y:S02]  /*16c50*/  SEL R18, R18, RZ, P0 ;  /* 0x000000ff12127207 */ /* 0x000fe40000000000 */
[----:B------:R-:W-:-:S07]  /*16c60*/  LOP3.LUT R28, R28, R3, RZ, 0x3c, !PT ;  /* 0x000000031c1c7212 */ /* 0x000fce00078e3cff */
.L_x_10547:
[----:B------:R-:W-:Y:S05]  /*16c70*/  BSYNC B7 ;  /* 0x0000000000077941 */ /* 0x000fea0003800000 */
.L_x_10545:
[----:B------:R-:W3:Y:S02]  /*16c80*/  LDL R0, [R1] ;  /* 0x0000000001007983 */ /* 0x000ee40000100800 */
        /* <DEDUP_REMOVED lines=11> */
.L_x_10632:
[----:B------:R-:W3:Y:S01]  /*16d40*/  S2R R0, SR_TID.X ;  /* 0x0000000000007919 */ /* 0x000ee20000002100 */
[----:B------:R-:W-:Y:S01]  /*16d50*/  UMOV UR4, 0xffffffff ;  /* 0xffffffff00047882 */ /* 0x000fe20000000000 */
[----:B---3--:R-:W-:-:S04]  /*16d60*/  LOP3.LUT R8, R0, 0x1f, RZ, 0xc0, !PT ;  /* 0x0000001f00087812 */ /* 0x008fc800078ec0ff */
[----:B------:R-:W-:Y:S01]  /*16d70*/  ISETP.NE.AND P0, PT, R8, 0x1f, PT ;  /* 0x0000001f0800780c */ /* 0x000fe20003f05270 */
[----:B------:R-:W-:-:S12]  /*16d80*/  BRA.DIV UR4, `(.L_x_10634) ;  /* 0x0000002204b87947 */ /* 0x000fd8000b800000 */
[----:B------:R-:W-:Y:S01]  /*16d90*/  IMAD.IADD R9, R27, 0x1, R8 ;  /* 0x000000011b097824 */ /* 0x000fe200078e0208 */
[----:B------:R-:W-:-:S04]  /*16da0*/  ULDC UR4, c[0x0][0xc3c] ;  /* 0x00030f0000047ab9 */ /* 0x000fc80000000800 */
[----:B------:R-:W-:-:S13]  /*16db0*/  ISETP.GE.OR P1, PT, R9, UR4, !P0 ;  /* 0x0000000409007c0c */ /* 0x000fda000c726670 */
[----:B------:R-:W3:Y:S08]  /*16dc0*/  @!P1 LDC.64 R2, c[0x0][0xc80] ;  /* 0x00032000ff029b82 */ /* 0x000ef00000000a00 */
[----:B01----:R-:W0:Y:S01]  /*16dd0*/  @!P1 LDC.64 R4, c[0x0][0xc78] ;  /* 0x00031e00ff049b82 */ /* 0x003e220000000a00 */
[----:B---3--:R-:W-:-:S05]  /*16de0*/  @!P1 IMAD.WIDE R2, R9, 0x4, R2 ;  /* 0x0000000409029825 */ /* 0x008fca00078e0202 */
[----:B------:R0:W3:Y:S02]  /*16df0*/  @!P1 LDG.E R7, desc[UR52][R2.64] ;  /* 0x0000003402079981 */ /* 0x0000e4000c1e1900 */
[----:B0-----:R-:W-:-:S05]  /*16e00*/  @!P1 IMAD.WIDE R2, R9, 0x4, R4 ;  /* 0x0000000409029825 */ /* 0x001fca00078e0204 */
[----:B------:R-:W4:Y:S01]  /*16e10*/  @!P1 LDG.E R4, desc[UR52][R2.64] ;  /* 0x0000003402049981 */ /* 0x000f22000c1e1900 */
        /* <DEDUP_REMOVED lines=9> */
[----:B---3--:R-:W-:Y:S02]  /*16eb0*/  @!P1 IMAD.MOV.U32 R25, RZ, RZ, R7 ;  /* 0x000000ffff199224 */ /* 0x008fe400078e0007 */
[----:B----4-:R-:W-:Y:S01]  /*16ec0*/  @!P1 IMAD.MOV.U32 R5, RZ, RZ, R4 ;  /* 0x000000ffff059224 */ /* 0x010fe200078e0004 */
        /* <DEDUP_REMOVED lines=18> */
.L_x_10696:
[----:B------:R-:W-:Y:S02]  /*16ff0*/  ULDC UR4, c[0x0][0xc38] ;  /* 0x00030e0000047ab9 */ /* 0x000fe40000000800 */
[----:B------:R-:W-:-:S04]  /*17000*/  IMAD.U32 R4, RZ, RZ, UR4 ;  /* 0x00000004ff047e24 */ /* 0x000fc8000f8e00ff */
[----:B-1----:R-:W-:-:S04]  /*17010*/  IMAD R3, R14, R4, RZ ;  /* 0x000000040e037224 */ /* 0x002fc800078e02ff */
[----:B------:R-:W-:-:S05]  /*17020*/  IMAD.IADD R6, R6, 0x1, R3 ;  /* 0x0000000106067824 */ /* 0x000fca00078e0203 */
[----:B------:R-:W-:-:S13]  /*17030*/  ISETP.GT.AND P6, PT, R6, R0, PT ;  /* 0x000000000600720c */ /* 0x000fda0003fc4270 */
[----:B------:R-:W-:Y:S05]  /*17040*/  @P6 BRA `(.L_x_10635) ;  /* 0x0000000000a46947 */ /* 0x000fea0003800000 */
.L_x_10638:
[----:B0-----:R-:W0:Y:S01]  /*17050*/  LDC R2, c[0x0][0xc3c] ;  /* 0x00030f00ff027b82 */ /* 0x001e220000000800 */
[----:B------:R-:W-:-:S05]  /*17060*/  VIADD R27, R27, 0x1f ;  /* 0x0000001f1b1b7836 */ /* 0x000fca0000000000 */
[----:B0-----:R-:W-:-:S13]  /*17070*/  ISETP.GE.AND P6, PT, R27, R2, PT ;  /* 0x000000021b00720c */ /* 0x001fda0003fc6270 */
[----:B------:R-:W-:Y:S05]  /*17080*/  @P6 BRA `(.L_x_10636) ;  /* 0x0000000800bc6947 */ /* 0x000fea0003800000 */
[----:B------:R-:W0:Y:S01]  /*17090*/  S2R R3, SR_TID.X ;  /* 0x0000000000037919 */ /* 0x000e220000002100 */
[----:B------:R-:W-:Y:S01]  /*170a0*/  IMAD.MOV.U32 R25, RZ, RZ, RZ ;  /* 0x000000ffff197224 */ /* 0x000fe200078e00ff */
[----:B0-----:R-:W-:-:S05]  /*170b0*/  LOP3.LUT R3, R3, 0x1f, RZ, 0xc0, !PT ;  /* 0x0000001f03037812 */ /* 0x001fca00078ec0ff */
[----:B------:R-:W-:-:S05]  /*170c0*/  IMAD.IADD R7, R27, 0x1, R3 ;  /* 0x000000011b077824 */ /* 0x000fca00078e0203 */
[----:B------:R-:W-:-:S13]  /*170d0*/  ISETP.GE.OR P6, PT, R7, R2, !P0 ;  /* 0x000000020700720c */ /* 0x000fda00047c6670 */
[----:B------:R-:W0:Y:S08]  /*170e0*/  @!P6 LDC.64 R2, c[0x0][0xc80] ;  /* 0x00032000ff02eb82 */ /* 0x000e300000000a00 */
[----:B------:R-:W1:Y:S01]  /*170f0*/  @!P6 LDC.64 R4, c[0x0][0xc78] ;  /* 0x00031e00ff04eb82 */ /* 0x000e620000000a00 */
[----:B0-----:R-:W-:-:S05]  /*17100*/  @!P6 IMAD.WIDE R2, R7, 0x4, R2 ;  /* 0x000000040702e825 */ /* 0x001fca00078e0202 */
[----:B------:R1:W3:Y:S02]  /*17110*/  @!P6 LDG.E R25, desc[UR52][R2.64] ;  /* 0x000000340219e981 */ /* 0x0002e4000c1e1900 */
[----:B-1----:R-:W-:-:S04]  /*17120*/  @!P6 IMAD.WIDE R2, R7, 0x4, R4 ;  /* 0x000000040702e825 */ /* 0x002fc800078e0204 */
[----:B------:R-:W-:-:S06]  /*17130*/  IMAD.MOV.U32 R5, RZ, RZ, RZ ;  /* 0x000000ffff057224 */ /* 0x000fcc00078e00ff */
[----:B------:R-:W3:Y:S01]  /*17140*/  @!P6 LDG.E R5, desc[UR52][R2.64] ;  /* 0x000000340205e981 */ /* 0x000ee2000c1e1900 */
[----:B------:R-:W-:Y:S01]  /*17150*/  UMOV UR4, 0xffffffff ;  /* 0xffffffff00047882 */ /* 0x000fe20000000000 */
[----:B---3--:R-:W-:Y:S02]  /*17160*/  IMAD R13, R5, R25, RZ ;  /* 0x00000019050d7224 */ /* 0x008fe400078e02ff */
        /* <DEDUP_REMOVED lines=17> */
.L_x_10704:
[----:B------:R-:W-:Y:S02]  /*17280*/  ULDC UR4, c[0x0][0xc38] ;  /* 0x00030e0000047ab9 */ /* 0x000fe40000000800 */
[----:B------:R-:W-:-:S04]  /*17290*/  IMAD.U32 R4, RZ, RZ, UR4 ;  /* 0x00000004ff047e24 */ /* 0x000fc8000f8e00ff */
[----:B-1----:R-:W-:-:S04]  /*172a0*/  IMAD R3, R14, R4, RZ ;  /* 0x000000040e037224 */ /* 0x002fc800078e02ff */
[----:B------:R-:W-:-:S05]  /*172b0*/  IMAD.IADD R6, R3, 0x1, R6 ;  /* 0x0000000103067824 */ /* 0x000fca00078e0206 */
[----:B------:R-:W-:-:S13]  /*172c0*/  ISETP.GT.AND P6, PT, R6, R0, PT ;  /* 0x000000000600720c */ /* 0x000fda0003fc4270 */
[----:B------:R-:W-:Y:S05]  /*172d0*/  @!P6 BRA `(.L_x_10638) ;  /* 0xfffffffc005ce947 */ /* 0x000fea000383ffff */
.L_x_10635:
[----:B------:R-:W-:Y:S01]  /*172e0*/  IMAD.IADD R6, R6, 0x1, -R3 ;  /* 0x0000000106067824 */ /* 0x000fe200078e0a03 */
[----:B------:R-:W-:-:S03]  /*172f0*/  UMOV UR4, 0xffffffff ;  /* 0xffffffff00047882 */ /* 0x000fc60000000000 */
[----:B------:R-:W-:-:S05]  /*17300*/  IMAD R3, R2, R4, R6 ;  /* 0x0000000402037224 */ /* 0x000fca00078e0206 */
[----:B------:R-:W-:Y:S01]  /*17310*/  ISETP.GT.AND P6, PT, R3, R0, PT ;  /* 0x000000000300720c */ /* 0x000fe20003fc4270 */
[----:B------:R-:W-:-:S12]  /*17320*/  BRA.DIV UR4, `(.L_x_10639) ;  /* 0x0000002604407947 */ /* 0x000fd8000b800000 */
[----:B------:R-:W-:-:S04]  /*17330*/  VOTE.ANY R3, PT, !P6 ;  /* 0x0000000000037806 */ /* 0x000fc800070e0100 */
[----:B------:R-:W1:Y:S02]  /*17340*/  POPC R7, R3 ;  /* 0x0000000300077309 */ /* 0x000e640000000000 */
[----:B-1----:R1:W3:Y:S01]  /*17350*/  SHFL.IDX PT, R25, R25, R7, 0x1f ;  /* 0x00001f0719197589 */ /* 0x0022e200000e0000 */
[----:B------:R-:W-:-:S03]  /*17360*/  IMAD.IADD R27, R7, 0x1, R27 ;  /* 0x00000001071b7824 */ /* 0x000fc600078e021b */
[----:B------:R1:W4:Y:S04]  /*17370*/  SHFL.IDX PT, R5, R5, R7, 0x1f ;  /* 0x00001f0705057589 */ /* 0x00032800000e0000 */
.L_x_10709:
[----:B------:R-:W-:-:S13]  /*17380*/  ISETP.NE.AND P0, PT, R3, RZ, PT ;  /* 0x000000ff0300720c */ /* 0x000fda0003f05270 */
[----:B------:R-:W-:Y:S05]  /*17390*/  @!P0 BRA `(.L_x_10640) ;  /* 0x0000000000108947 */ /* 0x000fea0003800000 */
[----:B------:R-:W-:Y:S01]  /*173a0*/  UMOV UR4, 0xffffffff ;  /* 0xffffffff00047882 */ /* 0x000fe20000000000 */
[----:B--2---:R-:W-:Y:S02]  /*173b0*/  VIADD R12, R7, 0xffffffff ;  /* 0xffffffff070c7836 */ /* 0x004fe40000000000 */
[----:B------:R-:W-:Y:S05]  /*173c0*/  BRA.DIV UR4, `(.L_x_10641) ;  /* 0x0000002604787947 */ /* 0x000fea000b800000 */
[----:B------:R2:W0:Y:S02]  /*173d0*/  SHFL.IDX PT, R24, R2, R12, 0x1f ;  /* 0x00001f0c02187589 */ /* 0x00042400000e0000 */
.L_x_10640:
[----:B----4-:R-:W-:Y:S01]  /*173e0*/  ISETP.NE.AND P0, PT, R5, 0x1, PT ;  /* 0x000000010500780c */ /* 0x010fe20003f05270 */
[----:B0-----:R-:W-:-:S04]  /*173f0*/  IMAD R24, R24, R4, R6 ;  /* 0x0000000418187224 */ /* 0x001fc800078e0206 */
[----:B------:R-:W-:-:S08]  /*17400*/  IMAD.IADD R0, R0, 0x1, -R24 ;  /* 0x0000000100007824 */ /* 0x000fd000078e0a18 */
[----:B------:R-:W-:Y:S05]  /*17410*/  @!P0 BRA `(.L_x_10642) ;  /* 0x0000000000dc8947 */ /* 0x000fea0003800000 */
[----:B---3--:R-:W-:Y:S01]  /*17420*/  IABS R4, R25 ;  /* 0x0000001900047213 */ /* 0x008fe20000000000 */
[----:B--2---:R-:W-:Y:S01]  /*17430*/  IMAD.MOV.U32 R2, RZ, RZ, RZ ;  /* 0x000000ffff027224 */ /* 0x004fe200078e00ff */
[----:B------:R-:W-:Y:S02]  /*17440*/  IABS R6, R5 ;  /* 0x0000000500067213 */ /* 0x000fe40000000000 */
[----:B-1----:R-:W0:Y:S08]  /*17450*/  I2F.RP R7, R4 ;  /* 0x0000000400077306 */ /* 0x002e300000209400 */
[----:B------:R-:W-:Y:S08]  /*17460*/  I2F.RP R10, R6 ;  /* 0x00000006000a7306 */ /* 0x000ff00000209400 */
[----:B0-----:R-:W0:Y:S02]  /*17470*/  MUFU.RCP R7, R7 ;  /* 0x0000000700077308 */ /* 0x001e240000001000 */
[----:B0-----:R-:W-:-:S06]  /*17480*/  VIADD R3, R7, 0xffffffe ;  /* 0x0ffffffe07037836 */ /* 0x001fcc0000000000 */
        /* <DEDUP_REMOVED lines=38> */
[----:B------:R-:W-:-:S04]  /*176f0*/  IMAD.MOV R3, RZ, RZ, -R7 ;  /* 0x000000ffff037224 */ /* 0x000fc800078e0a07 */
[----:B------:R-:W-:-:S08]  /*17700*/  IMAD R3, R25, R3, R0 ;  /* 0x0000000319037224 */ /* 0x000fd000078e0200 */
[----:B------:R-:W-:-:S04]  /*17710*/  @P0 VIADD R4, R4, 0x1 ;  /* 0x0000000104040836 */ /* 0x000fc80000000000 */
[----:B------:R-:W-:Y:S01]  /*17720*/  @!P2 IMAD.MOV R4, RZ, RZ, -R4 ;  /* 0x000000ffff04a224 */ /* 0x000fe200078e0a04 */
[----:B------:R-:W-:-:S05]  /*17730*/  @!P1 LOP3.LUT R4, RZ, R5, RZ, 0x33, !PT ;  /* 0x00000005ff049212 */ /* 0x000fca00078e33ff */
[--C-:B------:R-:W-:Y:S02]  /*17740*/  IMAD.MOV R2, RZ, RZ, -R4.reuse ;  /* 0x000000ffff027224 */ /* 0x100fe400078e0a04 */
[C---:B------:R-:W-:Y:S02]  /*17750*/  IMAD R4, R5.reuse, 0x1000000, R4 ;  /* 0x0100000005047824 */ /* 0x040fe400078e0204 */
[----:B------:R-:W-:-:S04]  /*17760*/  IMAD R5, R5, R2, R7 ;  /* 0x0000000205057224 */ /* 0x000fc800078e0207 */
[----:B------:R-:W-:Y:S01]  /*17770*/  IMAD R26, R5, 0x10000, R4 ;  /* 0x00010000051a7824 */ /* 0x000fe200078e0204 */
[----:B------:R-:W-:Y:S06]  /*17780*/  BRA `(.L_x_10643) ;  /* 0x0000000000f07947 */ /* 0x000fec0003800000 */
.L_x_10642:
[----:B--2---:R-:W0:Y:S02]  /*17790*/  LDC.64 R2, c[0x0][0xc90] ;  /* 0x00032400ff027b82 */ /* 0x004e240000000a00 */
[----:B0-----:R-:W-:-:S05]  /*177a0*/  IMAD.WIDE R2, R27, 0x4, R2 ;  /* 0x000000041b027825 */ /* 0x001fca00078e0202 */
[----:B------:R0:W3:Y:S02]  /*177b0*/  LDG.E R6, desc[UR52][R2.64] ;  /* 0x0000003402067981 */ /* 0x0000e4000c1e1900 */
[----:B0-----:R-:W-:Y:S02]  /*177c0*/  IMAD.MOV.U32 R2, RZ, RZ, RZ ;  /* 0x000000ffff027224 */ /* 0x001fe400078e00ff */
[----:B---3--:R-:W-:-:S05]  /*177d0*/  IMAD R5, R25, R6, RZ ;  /* 0x0000000619057224 */ /* 0x008fca00078e02ff */
[----:B-1----:R-:W-:-:S04]  /*177e0*/  IABS R7, R5 ;  /* 0x0000000500077213 */ /* 0x002fc80000000000 */
[----:B------:R-:W0:Y:S08]  /*177f0*/  I2F.RP R8, R7 ;  /* 0x0000000700087306 */ /* 0x000e300000209400 */
[----:B0-----:R-:W0:Y:S02]  /*17800*/  MUFU.RCP R8, R8 ;  /* 0x0000000800087308 */ /* 0x001e240000001000 */
[----:B0-----:R-:W-:-:S06]  /*17810*/  VIADD R9, R8, 0xffffffe ;  /* 0x0ffffffe08097836 */ /* 0x001fcc0000000000 */
[----:B------:R-:W0:Y:S02]  /*17820*/  F2I.FTZ.U32.TRUNC.NTZ R3, R9 ;  /* 0x0000000900037305 */ /* 0x000e24000021f000 */
[----:B0-----:R-:W-:-:S04]  /*17830*/  IMAD.MOV R10, RZ, RZ, -R3 ;  /* 0x000000ffff0a7224 */ /* 0x001fc800078e0a03 */
[----:B------:R-:W-:Y:S01]  /*17840*/  IMAD R11, R10, R7, RZ ;  /* 0x000000070a0b7224 */ /* 0x000fe200078e02ff */
[----:B------:R-:W-:-:S03]  /*17850*/  IABS R10, R5 ;  /* 0x00000005000a7213 */ /* 0x000fc60000000000 */
        /* <DEDUP_REMOVED lines=23> */
[----:B0-----:R-:W-:Y:S01]  /*179d0*/  VIADD R2, R8, 0xffffffe ;  /* 0x0ffffffe08027836 */ /* 0x001fe20000000000 */
[----:B------:R-:W-:-:S05]  /*179e0*/  IABS R8, R0 ;  /* 0x0000000000087213 */ /* 0x000fca0000000000 */
[----:B------:R0:W1:Y:S02]  /*179f0*/  F2I.FTZ.U32.TRUNC.NTZ R3, R2 ;  /* 0x0000000200037305 */ /* 0x000064000021f000 */
[----:B0-----:R-:W-:Y:S02]  /*17a00*/  IMAD.MOV.U32 R2, RZ, RZ, RZ ;  /* 0x000000ffff027224 */ /* 0x001fe400078e00ff */
[----:B-1----:R-:W-:-:S04]  /*17a10*/  IMAD.MOV R5, RZ, RZ, -R3 ;  /* 0x000000ffff057224 */ /* 0x002fc800078e0a03 */
[----:B------:R-:W-:-:S04]  /*17a20*/  IMAD R5, R5, R6, RZ ;  /* 0x0000000605057224 */ /* 0x000fc800078e02ff */
[----:B------:R-:W-:Y:S01]  /*17a30*/  IMAD.HI.U32 R3, R3, R5, R2 ;  /* 0x0000000503037227 */ /* 0x000fe200078e0002 */
[-C--:B------:R-:W-:Y:S02]  /*17a40*/  IABS R5, R4.reuse ;  /* 0x0000000400057213 */ /* 0x080fe40000000000 */
[----:B------:R-:W-:Y:S02]  /*17a50*/  LOP3.LUT R2, R0, R4, RZ, 0x3c, !PT ;  /* 0x0000000400027212 */ /* 0x000fe400078e3cff */
[----:B------:R-:W-:Y:S01]  /*17a60*/  IADD3 R0, R7, 0x1000000, R0 ;  /* 0x0100000007007810 */ /* 0x000fe20007ffe000 */
[----:B------:R-:W-:Y:S01]  /*17a70*/  IMAD.MOV R5, RZ, RZ, -R5 ;  /* 0x000000ffff057224 */ /* 0x000fe200078e0a05 */
[----:B------:R-:W-:Y:S01]  /*17a80*/  ISETP.GE.AND P2, PT, R2, RZ, PT ;  /* 0x000000ff0200720c */ /* 0x000fe20003f46270 */
        /* <DEDUP_REMOVED lines=11> */
[----:B------:R-:W-:-:S07]  /*17b40*/  IMAD R26, R3, R4, R0 ;  /* 0x00000004031a7224 */ /* 0x000fce00078e0200 */
.L_x_10643:
[----:B------:R-:W-:-:S05]  /*17b50*/  LOP3.LUT R0, RZ, R3, RZ, 0x33, !PT ;  /* 0x00000003ff007212 */ /* 0x000fca00078e33ff */
[----:B------:R-:W-:Y:S01]  /*17b60*/  IMAD.IADD R25, R25, 0x1, R0 ;  /* 0x0000000119197824 */ /* 0x000fe200078e0200 */
[----:B------:R-:W-:Y:S06]  /*17b70*/  BRA `(.L_x_10644) ;  /* 0x00000000001c7947 */ /* 0x000fec0003800000 */
.L_x_10636:
[----:B------:R-:W-:Y:S01]  /*17b80*/  UMOV UR4, URZ ;  /* 0x0000003f00047c82 */ /* 0x000fe20008000000 */
[----:B------:R-:W-:Y:S01]  /*17b90*/  UMOV UR5, URZ ;  /* 0x0000003f00057c82 */ /* 0x000fe20008000000 */
[----:B------:R-:W-:Y:S01]  /*17ba0*/  ULDC UR6, c[0x0][0xc3c] ;  /* 0x00030f0000067ab9 */ /* 0x000fe20000000800 */
[----:B------:R-:W-:Y:S02]  /*17bb0*/  IMAD.MOV.U32 R24, RZ, RZ, R0 ;  /* 0x000000ffff187224 */ /* 0x000fe400078e0000 */
[----:B------:R-:W-:Y:S02]  /*17bc0*/  IMAD.U32 R25, RZ, RZ, UR4 ;  /* 0x00000004ff197e24 */ /* 0x000fe4000f8e00ff */
[----:B------:R-:W-:Y:S02]  /*17bd0*/  IMAD.U32 R26, RZ, RZ, UR5 ;  /* 0x00000005ff1a7e24 */ /* 0x000fe4000f8e00ff */
[----:B------:R-:W-:-:S07]  /*17be0*/  IMAD.U32 R27, RZ, RZ, UR6 ;  /* 0x00000006ff1b7e24 */ /* 0x000fce000f8e00ff */
.L_x_10644:
[----:B------:R-:W0:Y:S01]  /*17bf0*/  S2R R0, SR_TID.X ;  /* 0x0000000000007919 */ /* 0x000e220000002100 */
[----:B------:R-:W-:Y:S05]  /*17c00*/  WARPSYNC.ALL ;  /* 0x0000000000007948 */ /* 0x000fea0003800000 */
[----:B------:R-:W-:Y:S01]  /*17c10*/  BAR.SYNC.DEFER_BLOCKING 0x4, 0x200 ;  /* 0x0108000000007b1d */ /* 0x000fe20000010000 */
[----:B0-----:R-:W-:-:S04]  /*17c20*/  LOP3.LUT R0, R0, 0x1f, RZ, 0xc0, !PT ;  /* 0x0000001f00007812 */ /* 0x001fc800078ec0ff */
[----:B------:R-:W-:-:S13]  /*17c30*/  ISETP.NE.AND P0, PT, R0, RZ, PT ;  /* 0x000000ff0000720c */ /* 0x000fda0003f05270 */
[----:B------:R-:W0:Y:S01]  /*17c40*/  @!P0 S2R R3, SR_CgaCtaId ;  /* 0x0000000000038919 */ /* 0x000e220000008800 */
[----:B------:R-:W-:-:S04]  /*17c50*/  @!P0 MOV R0, 0x400 ;  /* 0x0000040000008802 */ /* 0x000fc80000000f00 */
[----:B0-----:R-:W-:-:S05]  /*17c60*/  @!P0 LEA R17, R3, R0, 0x18 ;  /* 0x0000000003118211 */ /* 0x001fca00078ec0ff */
[----:B------:R0:W-:Y:S01]  /*17c70*/  @!P0 STS.128 [R17+0x2d8d0], R24 ;  /* 0x02d8d01811008388 */ /* 0x0001e20000000c00 */
[----:B------:R-:W-:Y:S06]  /*17c80*/  BAR.ARV 0x5, 0x200 ;  /* 0x0148000000007b1d */ /* 0x000fec0000002000 */
.L_x_10633:
[----:B------:R-:W-:Y:S02]  /*17c90*/  ULDC UR4, c[0x0][0xc3c] ;  /* 0x00030f0000047ab9 */ /* 0x000fe40000000800 */
[----:B----4-:R-:W-:-:S13]  /*17ca0*/  ISETP.GE.AND P0, PT, R27, UR4, PT ;  /* 0x000000041b007c0c */ /* 0x010fda000bf06270 */
[----:B------:R-:W-:Y:S05]  /*17cb0*/  @!P0 BRA `(.L_x_10645) ;  /* 0xffffffa000988947 */ /* 0x000fea000383ffff */
[----:B------:R-:W-:Y:S05]  /*17cc0*/  BSYNC B8 ;  /* 0x0000000000087941 */ /* 0x000fea0003800000 */
.L_x_10531:
[----:B--2---:R-:W2:Y:S01]  /*17cd0*/  LDL.LU R0, [R1+0x24] ;  /* 0x0000240001007983 */ /* 0x004ea20000300800 */
[----:B------:R-:W-:Y:S01]  /*17ce0*/  BSSY B0, `(.L_x_10646) ;  /* 0x000000b000007945 */ /* 0x000fe20003800000 */
[----:B0-----:R-:W0:Y:S01]  /*17cf0*/  S2R R5, SR_CgaCtaId ;  /* 0x0000000000057919 */ /* 0x001e220000008800 */
[----:B--2---:R-:W-:-:S05]  /*17d00*/  VIADD R0, R0, 0x1 ;  /* 0x0000000100007836 */ /* 0x004fca0000000000 */
        /* <DEDUP_REMOVED lines=8> */
.L_x_10712:
[----:B------:R-:W-:Y:S05]  /*17d90*/  BSYNC B0 ;  /* 0x0000000000007941 */ /* 0x000fea0003800000 */
.L_x_10646:
[----:B------:R-:W-:-:S03]  /*17da0*/  UMOV UR4, 0xffffffff ;  /* 0xffffffff00047882 */ /* 0x000fc60000000000 */
[----:B------:R-:W-:Y:S05]  /*17db0*/  BRA.DIV UR4, `(.L_x_10648) ;  /* 0x0000001e04387947 */ /* 0x000fea000b800000 */
[----:B0-----:R-:W0:Y:S02]  /*17dc0*/  S2R R0, SR_TID.X ;  /* 0x0000000000007919 */ /* 0x001e240000002100 */
[----:B0-----:R-:W-:-:S04]  /*17dd0*/  SHF.R.U32.HI R0, RZ, 0x5, R0 ;  /* 0x00000005ff007819 */ /* 0x001fc80000011600 */
[----:B------:R-:W-:-:S05]  /*17de0*/  LOP3.LUT R0, R0, 0x3, RZ, 0xc0, !PT ;  /* 0x0000000300007812 */ /* 0x000fca00078ec0ff */
[----:B------:R0:W2:Y:S02]  /*17df0*/  SHFL.IDX PT, R14, R0, RZ, 0x1f ;  /* 0x00001fff000e7589 */ /* 0x0000a400000e0000 */
.L_x_10715:
[----:B--2---:R-:W-:Y:S01]  /*17e00*/  ISETP.NE.AND P0, PT, R14, RZ, PT ;  /* 0x000000ff0e00720c */ /* 0x004fe20003f05270 */
[----:B------:R-:W-:-:S12]  /*17e10*/  BSSY B0, `(.L_x_10649) ;  /* 0x0000024000007945 */ /* 0x000fd80003800000 */
[----:B------:R-:W-:Y:S05]  /*17e20*/  @P0 BRA `(.L_x_10650) ;  /* 0x0000000000880947 */ /* 0x000fea0003800000 */
[----:B------:R-:W-:-:S03]  /*17e30*/  UMOV UR4, 0xffffffff ;  /* 0xffffffff00047882 */ /* 0x000fc60000000000 */
[----:B------:R-:W-:Y:S05]  /*17e40*/  BRA.DIV UR4, `(.L_x_10651) ;  /* 0x0000001e04487947 */ /* 0x000fea000b800000 */
[----:B------:R-:W-:-:S13]  /*17e50*/  ELECT P6, URZ, PT ;  /* 0x00000000003f782f */ /* 0x000fda00038c0000 */
.L_x_10718:
[----:B------:R-:W-:Y:S05]  /*17e60*/  @!P6 BRA `(.L_x_10650) ;  /* 0x000000000078e947 */ /* 0x000fea0003800000 */
[----:B------:R-:W-:-:S06]  /*17e70*/  ULOP3.LUT UR4, UR36, 0x2, URZ, 0xfc, !UPT ;  /* 0x0000000224047892 */ /* 0x000fcc000f8efc3f */
[----:B0-----:R-:W-:-:S05]  /*17e80*/  IMAD.U32 R0, RZ, RZ, UR4 ;  /* 0x00000004ff007e24 */ /* 0x001fca000f8e00ff */
[----:B------:R-:W-:-:S13]  /*17e90*/  ISETP.NE.AND P2, PT, R0, 0x3, PT ;  /* 0x000000030000780c */ /* 0x000fda0003f45270 */
[----:B------:R-:W-:Y:S05]  /*17ea0*/  @!P2 BRA `(.L_x_10652) ;  /* 0x000000000004a947 */ /* 0x000fea0003800000 */
[----:B------:R-:W-:Y:S01]  /*17eb0*/  BPT.TRAP 0x1 ;  /* 0x000000040000795c */ /* 0x000fe20000300000 */
.L_x_10652:
[----:B------:R-:W-:Y:S01]  /*17ec0*/  VIADD R3, R9, 0x2d840 ;  /* 0x0002d84009037836 */ /* 0x000fe20000000000 */
[----:B------:R-:W-:Y:S01]  /*17ed0*/  SHF.L.U32 R2, R28, 0x1f, RZ ;  /* 0x0000001f1c027819 */ /* 0x000fe200000006ff */
[C---:B------:R-:W-:Y:S02]  /*17ee0*/  VIADD R0, R18.reuse, 0x1 ;  /* 0x0000000112007836 */ /* 0x040fe40000000000 */
[----:B------:R-:W-:-:S03]  /*17ef0*/  IMAD R7, R18, 0x8, R3 ;  /* 0x0000000812077824 */ /* 0x000fc600078e0203 */
[C---:B------:R-:W-:Y:S01]  /*17f00*/  ISETP.NE.AND P1, PT, R0.reuse, 0x2, PT ;  /* 0x000000020000780c */ /* 0x040fe20003f25270 */
[----:B------:R-:W0:Y:S03]  /*17f10*/  SYNCS.PHASECHK.TRANS64.TRYWAIT P0, [R7+URZ], R2 ;  /* 0x00000002070075a7 */ /* 0x000e26000800017f */
[----:B------:R-:W-:Y:S02]  /*17f20*/  SEL R5, RZ, 0x1, P1 ;  /* 0x00000001ff057807 */ /* 0x000fe40000800000 */
[----:B-1----:R-:W-:Y:S02]  /*17f30*/  SEL R4, R0, RZ, P1 ;  /* 0x000000ff00047207 */ /* 0x002fe40000800000 */
[----:B------:R-:W-:-:S03]  /*17f40*/  LOP3.LUT R0, R28, R5, RZ, 0x3c, !PT ;  /* 0x000000051c007212 */ /* 0x000fc600078e3cff */
[----:B------:R-:W-:Y:S01]  /*17f50*/  IMAD R3, R4, 0x8, R3 ;  /* 0x0000000804037824 */ /* 0x000fe200078e0203 */
[----:B------:R-:W-:Y:S01]  /*17f60*/  SHF.L.U32 R0, R0, 0x1f, RZ ;  /* 0x0000001f00007819 */ /* 0x000fe200000006ff */
[----:B0-----:R-:W-:Y:S06]  /*17f70*/  @!P0 BRA `(.L_x_10653) ;  /* 0x0000001c001c8947 */ /* 0x001fec0003800000 */
.L_x_10719:
[----:B------:R-:W1:Y:S02]  /*17f80*/  SYNCS.PHASECHK.TRANS64.TRYWAIT P0, [R3+URZ], R0 ;  /* 0x00000000030075a7 */ /* 0x000e64000800017f */
[----:B-1----:R-:W-:Y:S05]  /*17f90*/  @!P0 BRA `(.L_x_10654) ;  /* 0x0000001c00288947 */ /* 0x002fea0003800000 */
.L_x_10720:
[----:B------:R-:W-:Y:S05]  /*17fa0*/  @!P2 BRA `(.L_x_10655) ;  /* 0x000000000004a947 */ /* 0x000fea0003800000 */
[----:B------:R-:W-:Y:S01]  /*17fb0*/  BPT.TRAP 0x1 ;  /* 0x000000040000795c */ /* 0x000fe20000300000 */
.L_x_10655:
[----:B-1----:R-:W-:-:S04]  /*17fc0*/  VIADD R3, R9, 0x2d860 ;  /* 0x0002d86009037836 */ /* 0x002fc80000000000 */
[----:B------:R-:W-:-:S04]  /*17fd0*/  IMAD R5, R18, 0x8, R3 ;  /* 0x0000000812057824 */ /* 0x000fc800078e0203 */
[----:B------:R-:W1:Y:S02]  /*17fe0*/  SYNCS.PHASECHK.TRANS64.TRYWAIT P0, [R5+URZ], R2 ;  /* 0x00000002050075a7 */ /* 0x000e64000800017f */
[----:B-1----:R-:W-:Y:S05]  /*17ff0*/  @!P0 BRA `(.L_x_10656) ;  /* 0x0000001c00248947 */ /* 0x002fea0003800000 */
.L_x_10721:
[----:B------:R-:W-:-:S07]  /*18000*/  IMAD R3, R4, 0x8, R3 ;  /* 0x0000000804037824 */ /* 0x000fce00078e0203 */
.L_x_10657:
[----:B--2---:R2:W4:Y:S02]  /*18010*/  SYNCS.PHASECHK.TRANS64.TRYWAIT P0, [R3+URZ], R0 ;  /* 0x00000000030075a7 */ /* 0x004524000800017f */
[----:B----4-:R-:W-:Y:S05]  /*18020*/  @!P0 NANOSLEEP.SYNCS 0x989680 ;  /* 0x009896800000895d */ /* 0x010fea0003900000 */
[----:B------:R-:W4:Y:S02]  /*18030*/  @!P0 SYNCS.PHASECHK.TRANS64 P0, [R3+URZ], R0 ;  /* 0x00000000030085a7 */ /* 0x000f24000800007f */
[----:B----4-:R-:W-:Y:S05]  /*18040*/  @!P0 BRA `(.L_x_10657) ;  /* 0xfffffffc00f08947 */ /* 0x010fea000383ffff */
.L_x_10650:
[----:B------:R-:W-:Y:S05]  /*18050*/  BSYNC B0 ;  /* 0x0000000000007941 */ /* 0x000fea0003800000 */
.L_x_10649:
[----:B------:R-:W-:Y:S05]  /*18060*/  EXIT ;  /* 0x000000000000794d */ /* 0x000fea0003800000 */
.L_x_10438:
[----:B0-----:R-:W-:-:S04]  /*18070*/  IMAD.U32 R3, RZ, RZ, UR42 ;  /* 0x0000002aff037e24 */ /* 0x001fc8000f8e00ff */
[----:B------:R0:W1:Y:S03]  /*18080*/  SYNCS.PHASECHK.TRANS64.TRYWAIT P1, [R3+URZ+0x2d800], R0 ;  /* 0x02d80000030075a7 */ /* 0x000066000802017f */
[----:B-1----:R-:W-:Y:S05]  /*18090*/  @!P1 NANOSLEEP.SYNCS 0x989680 ;  /* 0x009896800000995d */ /* 0x002fea0003900000 */
[----:B------:R-:W1:Y:S02]  /*180a0*/  @!P1 SYNCS.PHASECHK.TRANS64 P1, [R3+URZ+0x2d800], R0 ;  /* 0x02d80000030095a7 */ /* 0x000e64000802007f */
[----:B-1----:R-:W-:Y:S05]  /*180b0*/  @!P1 BRA `(.L_x_10438) ;  /* 0xfffffffc00ec9947 */ /* 0x002fea000383ffff */
[----:B------:R-:W-:Y:S05]  /*180c0*/  BRA `(.L_x_10658) ;  /* 0xfffffea0002c7947 */ /* 0x000fea000383ffff */
.L_x_10442:
[----:B-1----:R1:W2:Y:S02]  /*180d0*/  SYNCS.PHASECHK.TRANS64.TRYWAIT P2, [R3+URZ+0x2d830], R0 ;  /* 0x02d83000030075a7 */ /* 0x0022a4000804017f */
[----:B--2---:R-:W-:Y:S05]  /*180e0*/  @!P2 NANOSLEEP.SYNCS 0x989680 ;  /* 0x009896800000a95d */ /* 0x004fea0003900000 */
[----:B------:R-:W2:Y:S02]  /*180f0*/  @!P2 SYNCS.PHASECHK.TRANS64 P2, [R3+URZ+0x2d830], R0 ;  /* 0x02d830000300a5a7 */ /* 0x000ea4000804007f */
[----:B--2---:R-:W-:Y:S05]  /*18100*/  @!P2 BRA `(.L_x_10442) ;  /* 0xfffffffc00f0a947 */ /* 0x004fea000383ffff */
[----:B------:R-:W-:Y:S05]  /*18110*/  BRA `(.L_x_10441) ;  /* 0xfffffea000507947 */ /* 0x000fea000383ffff */
.L_x_10458:
[----:B-1----:R-:W-:-:S04]  /*18120*/  IMAD.U32 R7, RZ, RZ, UR6 ;  /* 0x00000006ff077e24 */ /* 0x002fc8000f8e00ff */
[----:B------:R1:W2:Y:S03]  /*18130*/  SYNCS.PHASECHK.TRANS64.TRYWAIT P2, [R7+URZ+0x2d830], R6 ;  /* 0x02d83006070075a7 */ /* 0x0002a6000804017f */
[----:B--2---:R-:W-:Y:S05]  /*18140*/  @!P2 NANOSLEEP.SYNCS 0x989680 ;  /* 0x009896800000a95d */ /* 0x004fea0003900000 */
[----:B------:R-:W2:Y:S02]  /*18150*/  @!P2 SYNCS.PHASECHK.TRANS64 P2, [R7+URZ+0x2d830], R6 ;  /* 0x02d830060700a5a7 */ /* 0x000ea4000804007f */
[----:B--2---:R-:W-:Y:S05]  /*18160*/  @!P2 BRA `(.L_x_10458) ;  /* 0xfffffffc00eca947 */ /* 0x004fea000383ffff */
[----:B------:R-:W-:Y:S05]  /*18170*/  BRA `(.L_x_10455) ;  /* 0xfffffed400347947 */ /* 0x000fea000383ffff */
.L_x_10462:
[----:B-1----:R-:W-:-:S04]  /*18180*/  IMAD.U32 R7, RZ, RZ, UR6 ;  /* 0x00000006ff077e24 */ /* 0x002fc8000f8e00ff */
[----:B------:R1:W2:Y:S03]  /*18190*/  SYNCS.PHASECHK.TRANS64.TRYWAIT P2, [R7+URZ+0x2d850], R6 ;  /* 0x02d85006070075a7 */ /* 0x0002a6000804017f */
[----:B--2---:R-:W-:Y:S05]  /*181a0*/  @!P2 NANOSLEEP.SYNCS 0x989680 ;  /* 0x009896800000a95d */ /* 0x004fea0003900000 */
[----:B------:R-:W2:Y:S02]  /*181b0*/  @!P2 SYNCS.PHASECHK.TRANS64 P2, [R7+URZ+0x2d850], R6 ;  /* 0x02d850060700a5a7 */ /* 0x000ea4000804007f */
[----:B--2---:R-:W-:Y:S05]  /*181c0*/  @!P2 BRA `(.L_x_10462) ;  /* 0xfffffffc00eca947 */ /* 0x004fea000383ffff */
[----:B------:R-:W-:Y:S05]  /*181d0*/  BRA `(.L_x_10459) ;  /* 0xfffffed400d47947 */ /* 0x000fea000383ffff */
.L_x_10479:
[----:B--2---:R-:W-:-:S04]  /*181e0*/  IMAD.U32 R5, RZ, RZ, UR6 ;  /* 0x00000006ff057e24 */ /* 0x004fc8000f8e00ff */
[----:B------:R2:W4:Y:S03]  /*181f0*/  SYNCS.PHASECHK.TRANS64.TRYWAIT P2, [R5+URZ+0x2d830], R0 ;  /* 0x02d83000050075a7 */ /* 0x000526000804017f */
[----:B----4-:R-:W-:Y:S05]  /*18200*/  @!P2 NANOSLEEP.SYNCS 0x989680 ;  /* 0x009896800000a95d */ /* 0x010fea0003900000 */
[----:B------:R-:W4:Y:S02]  /*18210*/  @!P2 SYNCS.PHASECHK.TRANS64 P2, [R5+URZ+0x2d830], R0 ;  /* 0x02d830000500a5a7 */ /* 0x000f24000804007f */
[----:B----4-:R-:W-:Y:S05]  /*18220*/  @!P2 BRA `(.L_x_10479) ;  /* 0xfffffffc00eca947 */ /* 0x010fea000383ffff */
[----:B------:R-:W-:Y:S05]  /*18230*/  BRA `(.L_x_10476) ;  /* 0xffffff08000c7947 */ /* 0x000fea000383ffff */
.L_x_10483:
[----:B-1----:R-:W-:-:S04]  /*18240*/  IMAD.U32 R5, RZ, RZ, UR6 ;  /* 0x00000006ff057e24 */ /* 0x002fc8000f8e00ff */
[----:B------:R1:W2:Y:S03]  /*18250*/  SYNCS.PHASECHK.TRANS64.TRYWAIT P2, [R5+URZ+0x2d850], R0 ;  /* 0x02d85000050075a7 */ /* 0x0002a6000804017f */
[----:B--2---:R-:W-:Y:S05]  /*18260*/  @!P2 NANOSLEEP.SYNCS 0x989680 ;  /* 0x009896800000a95d */ /* 0x004fea0003900000 */
[----:B------:R-:W2:Y:S02]  /*18270*/  @!P2 SYNCS.PHASECHK.TRANS64 P2, [R5+URZ+0x2d850], R0 ;  /* 0x02d850000500a5a7 */ /* 0x000ea4000804007f */
[----:B--2---:R-:W-:Y:S05]  /*18280*/  @!P2 BRA `(.L_x_10483) ;  /* 0xfffffffc00eca947 */ /* 0x004fea000383ffff */
[----:B------:R-:W-:Y:S05]  /*18290*/  BRA `(.L_x_10480) ;  /* 0xffffff0800ac7947 */ /* 0x000fea000383ffff */
.L_x_10489:
[----:B-1----:R-:W-:-:S04]  /*182a0*/  IMAD.U32 R5, RZ, RZ, UR6 ;  /* 0x00000006ff057e24 */ /* 0x002fc8000f8e00ff */
[----:B------:R1:W2:Y:S03]  /*182b0*/  SYNCS.PHASECHK.TRANS64.TRYWAIT P2, [R5+URZ+0x2d830], R0 ;  /* 0x02d83000050075a7 */ /* 0x0002a6000804017f */
[----:B--2---:R-:W-:Y:S05]  /*182c0*/  @!P2 NANOSLEEP.SYNCS 0x989680 ;  /* 0x009896800000a95d */ /* 0x004fea0003900000 */
[----:B------:R-:W2:Y:S02]  /*182d0*/  @!P2 SYNCS.PHASECHK.TRANS64 P2, [R5+URZ+0x2d830], R0 ;  /* 0x02d830000500a5a7 */ /* 0x000ea4000804007f */
[----:B--2---:R-:W-:Y:S05]  /*182e0*/  @!P2 BRA `(.L_x_10489) ;  /* 0xfffffffc00eca947 */ /* 0x004fea000383ffff */
[----:B------:R-:W-:Y:S05]  /*182f0*/  BRA `(.L_x_10486) ;  /* 0xffffff2800147947 */ /* 0x000fea000383ffff */
.L_x_10493:
[----:B-1----:R-:W-:-:S04]  /*18300*/  IMAD.U32 R5, RZ, RZ, UR6 ;  /* 0x00000006ff057e24 */ /* 0x002fc8000f8e00ff */
[----:B------:R1:W2:Y:S03]  /*18310*/  SYNCS.PHASECHK.TRANS64.TRYWAIT P2, [R5+URZ+0x2d850], R0 ;  /* 0x02d85000050075a7 */ /* 0x0002a6000804017f */
[----:B--2---:R-:W-:Y:S05]  /*18320*/  @!P2 NANOSLEEP.SYNCS 0x989680 ;  /* 0x009896800000a95d */ /* 0x004fea0003900000 */
[----:B------:R-:W2:Y:S02]  /*18330*/  @!P2 SYNCS.PHASECHK.TRANS64 P2, [R5+URZ+0x2d850], R0 ;  /* 0x02d850000500a5a7 */ /* 0x000ea4000804007f */
[----:B--2---:R-:W-:Y:S05]  /*18340*/  @!P2 BRA `(.L_x_10493) ;  /* 0xfffffffc00eca947 */ /* 0x004fea000383ffff */
[----:B------:R-:W-:Y:S05]  /*18350*/  BRA `(.L_x_10490) ;  /* 0xffffff2800b47947 */ /* 0x000fea000383ffff */
.L_x_10506:
[----:B------:R-:W-:-:S04]  /*18360*/  IMAD.U32 R7, RZ, RZ, UR9 ;  /* 0x00000009ff077e24 */ /* 0x000fc8000f8e00ff */
[----:B------:R0:W0:Y:S03]  /*18370*/  SYNCS.PHASECHK.TRANS64.TRYWAIT P0, [R7+URZ+0x2d850], R2 ;  /* 0x02d85002070075a7 */ /* 0x000026000800017f */
[----:B0-----:R-:W-:Y:S05]  /*18380*/  @!P0 NANOSLEEP.SYNCS 0x989680 ;  /* 0x009896800000895d */ /* 0x001fea0003900000 */
[----:B------:R-:W0:Y:S02]  /*18390*/  @!P0 SYNCS.PHASECHK.TRANS64 P0, [R7+URZ+0x2d850], R2 ;  /* 0x02d85002070085a7 */ /* 0x000e24000800007f */
[----:B0-----:R-:W-:Y:S05]  /*183a0*/  @!P0 BRA `(.L_x_10506) ;  /* 0xfffffffc00ec8947 */ /* 0x001fea000383ffff */
[----:B------:R-:W-:Y:S05]  /*183b0*/  BRA `(.L_x_10505) ;  /* 0xffffff5400f47947 */ /* 0x000fea000383ffff */
.L_x_10553:
[----:B------:R-:W3:Y:S01]  /*183c0*/  S2R R20, SR_TID.X ;  /* 0x0000000000147919 */ /* 0x000ee20000002100 */
[----:B------:R-:W-:Y:S01]  /*183d0*/  BSSY B0, `(.L_x_10659) ;  /* 0x000000a000007945 */ /* 0x000fe20003800000 */
[----:B--2---:R-:W-:Y:S02]  /*183e0*/  IMAD.MOV.U32 R12, RZ, RZ, RZ ;  /* 0x000000ffff0c7224 */ /* 0x004fe400078e00ff */
[----:B0-----:R-:W-:Y:S02]  /*183f0*/  IMAD.MOV.U32 R11, RZ, RZ, 0x1f ;  /* 0x0000001fff0b7424 */ /* 0x001fe400078e00ff */
[----:B------:R-:W-:Y:S01]  /*18400*/  IMAD.MOV.U32 R15, RZ, RZ, -0x1 ;  /* 0xffffffffff0f7424 */ /* 0x000fe200078e00ff */
[----:B---3--:R-:W-:-:S04]  /*18410*/  SHF.R.U32.HI R20, RZ, 0x5, R20 ;  /* 0x00000005ff147819 */ /* 0x008fc80000011614 */
[----:B------:R-:W-:-:S05]  /*18420*/  LOP3.LUT R20, R20, 0x3, RZ, 0xc0, !PT ;  /* 0x0000000314147812 */ /* 0x000fca00078ec0ff */
[----:B------:R-:W-:-:S07]  /*18430*/  IMAD.MOV.U32 R13, RZ, RZ, R20 ;  /* 0x000000ffff0d7224 */ /* 0x000fce00078e0014 */
[----:B-1----:R-:W-:Y:S05]  /*18440*/  WARPSYNC.COLLECTIVE R15, `(.L_x_10660) ;  /* 0x000000000f087348 */ /* 0x002fea0003c00000 */
[----:B------:R0:W2:Y:S02]  /*18450*/  SHFL.IDX P6, R14, R13, R12, R11 ;  /* 0x0000000c0d0e7389 */ /* 0x0000a400000c000b */
[----:B012---:R-:W-:Y:S01]  /*18460*/  ENDCOLLECTIVE ;  /* 0x000000000000791b */ /* 0x007fe20003800000 */
.L_x_10660:
[----:B------:R-:W-:Y:S05]  /*18470*/  BSYNC B0 ;  /* 0x0000000000007941 */ /* 0x000fea0003800000 */
.L_x_10659:
[----:B------:R-:W-:Y:S05]  /*18480*/  BRA `(.L_x_10661) ;  /* 0xffffffac00087947 */ /* 0x000fea000383ffff */
.L_x_10555:
[----:B------:R-:W-:Y:S01]  /*18490*/  BSSY B0, `(.L_x_10662) ;  /* 0x0000006000007945 */ /* 0x000fe20003800000 */
[----:B------:R-:W-:-:S07]  /*184a0*/  IMAD.MOV.U32 R15, RZ, RZ, -0x1 ;  /* 0xffffffffff0f7424 */ /* 0x000fce00078e00ff */
[----:B0123--:R-:W-:Y:S05]  /*184b0*/  WARPSYNC.COLLECTIVE R15, `(.L_x_10663) ;  /* 0x000000000f0c7348 */ /* 0x00ffea0003c00000 */
[----:B------:R-:W-:Y:S02]  /*184c0*/  ELECT P6, UR62, PT ;  /* 0x00000000003e782f */ /* 0x000fe400038c0000 */
[----:B------:R-:W-:Y:S01]  /*184d0*/  MOV R14, UR62 ;  /* 0x0000003e000e7c02 */ /* 0x000fe20008000f00 */
[----:B0123--:R-:W-:Y:S10]  /*184e0*/  ENDCOLLECTIVE ;  /* 0x000000000000791b */ /* 0x00fff40003800000 */
.L_x_10663:
[----:B------:R-:W-:Y:S05]  /*184f0*/  BSYNC B0 ;  /* 0x0000000000007941 */ /* 0x000fea0003800000 */
.L_x_10662:
[----:B------:R-:W-:Y:S05]  /*18500*/  BRA `(.L_x_10664) ;  /* 0xffffffac00107947 */ /* 0x000fea000383ffff */
.L_x_10557:
[----:B---3--:R3:W4:Y:S02]  /*18510*/  SYNCS.PHASECHK.TRANS64.TRYWAIT P0, [R0+URZ+0x2d840], R2 ;  /* 0x02d84002000075a7 */ /* 0x008724000800017f */
[----:B----4-:R-:W-:Y:S05]  /*18520*/  @!P0 NANOSLEEP.SYNCS 0x989680 ;  /* 0x009896800000895d */ /* 0x010fea0003900000 */
[----:B------:R-:W4:Y:S02]  /*18530*/  @!P0 SYNCS.PHASECHK.TRANS64 P0, [R0+URZ+0x2d840], R2 ;  /* 0x02d84002000085a7 */ /* 0x000f24000800007f */
[----:B----4-:R-:W-:Y:S05]  /*18540*/  @!P0 BRA `(.L_x_10557) ;  /* 0xfffffffc00f08947 */ /* 0x010fea000383ffff */
[----:B------:R-:W-:Y:S05]  /*18550*/  BRA `(.L_x_10665) ;  /* 0xffffffac00607947 */ /* 0x000fea000383ffff */
.L_x_10561:
        /* <DEDUP_REMOVED lines=15> */
.L_x_10666:
[----:B------:R-:W-:Y:S02]  /*18650*/  IMAD.MOV.U32 R13, RZ, RZ, R6 ;  /* 0x000000ffff0d7224 */ /* 0x000fe400078e0006 */
[----:B------:R-:W-:-:S07]  /*18660*/  IMAD.MOV.U32 R2, RZ, RZ, R14 ;  /* 0x000000ffff027224 */ /* 0x000fce00078e000e */
[----:B------:R-:W-:Y:S05]  /*18670*/  WARPSYNC.COLLECTIVE R15, `(.L_x_10667) ;  /* 0x000000000f087348 */ /* 0x000fea0003c00000 */
[----:B------:R0:W1:Y:S02]  /*18680*/  SHFL.IDX P6, R14, R13, R12, R11 ;  /* 0x0000000c0d0e7389 */ /* 0x00006400000c000b */
[----:B01----:R-:W-:Y:S01]  /*18690*/  ENDCOLLECTIVE ;  /* 0x000000000000791b */ /* 0x003fe20003800000 */
.L_x_10667:
[----:B------:R-:W-:Y:S02]  /*186a0*/  IMAD.MOV.U32 R13, RZ, RZ, R4 ;  /* 0x000000ffff0d7224 */ /* 0x000fe400078e0004 */
[----:B------:R-:W-:Y:S02]  /*186b0*/  IMAD.MOV.U32 R12, RZ, RZ, 0x1 ;  /* 0x00000001ff0c7424 */ /* 0x000fe400078e00ff */
[----:B------:R-:W-:-:S07]  /*186c0*/  IMAD.MOV.U32 R3, RZ, RZ, R14 ;  /* 0x000000ffff037224 */ /* 0x000fce00078e000e */
[----:B------:R-:W-:Y:S05]  /*186d0*/  WARPSYNC.COLLECTIVE R15, `(.L_x_10668) ;  /* 0x000000000f087348 */ /* 0x000fea0003c00000 */
[----:B------:R0:W1:Y:S02]  /*186e0*/  SHFL.IDX P6, R14, R13, R12, R11 ;  /* 0x0000000c0d0e7389 */ /* 0x00006400000c000b */
[----:B01----:R-:W-:Y:S01]  /*186f0*/  ENDCOLLECTIVE ;  /* 0x000000000000791b */ /* 0x003fe20003800000 */
.L_x_10668:
[----:B------:R-:W-:-:S05]  /*18700*/  @!P4 LEA R3, P3, R21, R3, 0x1 ;  /* 0x000000031503c211 */ /* 0x000fca00078608ff */
[----:B------:R-:W-:Y:S01]  /*18710*/  @!P4 IMAD.X R2, RZ, RZ, R2, P3 ;  /* 0x000000ffff02c224 */ /* 0x000fe200018e0602 */
[----:B------:R-:W-:-:S04]  /*18720*/  ISETP.GE.AND P3, PT, R10, R5, PT ;  /* 0x000000050a00720c */ /* 0x000fc80003f66270 */
        /* <DEDUP_REMOVED lines=14> */
.L_x_10669:
[----:B------:R-:W-:Y:S02]  /*18810*/  IMAD.MOV.U32 R13, RZ, RZ, R4 ;  /* 0x000000ffff0d7224 */ /* 0x000fe400078e0004 */
[----:B------:R-:W-:Y:S02]  /*18820*/  IMAD.MOV.U32 R12, RZ, RZ, 0x2 ;  /* 0x00000002ff0c7424 */ /* 0x000fe400078e00ff */
[----:B------:R-:W-:-:S07]  /*18830*/  IMAD.MOV.U32 R3, RZ, RZ, R14 ;  /* 0x000000ffff037224 */ /* 0x000fce00078e000e */
[----:B------:R-:W-:Y:S05]  /*18840*/  WARPSYNC.COLLECTIVE R15, `(.L_x_10670) ;  /* 0x000000000f087348 */ /* 0x000fea0003c00000 */
[----:B------:R0:W1:Y:S02]  /*18850*/  SHFL.IDX P6, R14, R13, R12, R11 ;  /* 0x0000000c0d0e7389 */ /* 0x00006400000c000b */
[----:B01----:R-:W-:Y:S01]  /*18860*/  ENDCOLLECTIVE ;  /* 0x000000000000791b */ /* 0x003fe20003800000 */
.L_x_10670:
        /* <DEDUP_REMOVED lines=12> */
[----:B0-----:R-:W-:-:S05]  /*18930*/  VIADD R2, R0, 0x40 ;  /* 0x0000004000027836 */ /* 0x001fca0000000000 */
[----:B------:R-:W-:Y:S01]  /*18940*/  ISETP.GE.AND P3, PT, R2, R5, PT ;  /* 0x000000050200720c */ /* 0x000fe20003f66270 */
[----:B------:R-:W-:-:S12]  /*18950*/  IMAD.MOV.U32 R2, RZ, RZ, R14 ;  /* 0x000000ffff027224 */ /* 0x000fd800078e000e */
[----:B------:R-:W-:Y:S05]  /*18960*/  WARPSYNC.COLLECTIVE R15, `(.L_x_10671) ;  /* 0x000000000f087348 */ /* 0x000fea0003c00000 */
[----:B------:R0:W1:Y:S02]  /*18970*/  SHFL.IDX P6, R14, R13, R12, R11 ;  /* 0x0000000c0d0e7389 */ /* 0x00006400000c000b */
[----:B01----:R-:W-:Y:S01]  /*18980*/  ENDCOLLECTIVE ;  /* 0x000000000000791b */ /* 0x003fe20003800000 */
.L_x_10671:
[----:B------:R-:W-:Y:S02]  /*18990*/  IMAD.MOV.U32 R13, RZ, RZ, R4 ;  /* 0x000000ffff0d7224 */ /* 0x000fe400078e0004 */
[----:B------:R-:W-:Y:S02]  /*189a0*/  IMAD.MOV.U32 R12, RZ, RZ, 0x3 ;  /* 0x00000003ff0c7424 */ /* 0x000fe400078e00ff */
[----:B------:R-:W-:-:S07]  /*189b0*/  IMAD.MOV.U32 R3, RZ, RZ, R14 ;  /* 0x000000ffff037224 */ /* 0x000fce00078e000e */
[----:B------:R-:W-:Y:S05]  /*189c0*/  WARPSYNC.COLLECTIVE R15, `(.L_x_10672) ;  /* 0x000000000f087348 */ /* 0x000fea0003c00000 */
[----:B------:R0:W1:Y:S02]  /*189d0*/  SHFL.IDX P6, R14, R13, R12, R11 ;  /* 0x0000000c0d0e7389 */ /* 0x00006400000c000b */
[----:B01----:R-:W-:Y:S01]  /*189e0*/  ENDCOLLECTIVE ;  /* 0x000000000000791b */ /* 0x003fe20003800000 */
.L_x_10672:
        /* <DEDUP_REMOVED lines=10> */
.L_x_10673:
[----:B------:R-:W-:Y:S01]  /*18a90*/  @!PT LDS RZ, [RZ] ;  /* 0x00000000fffff984 */ /* 0x000fe20000000800 */
[----:B------:R-:W-:Y:S01]  /*18aa0*/  @!PT LDS RZ, [RZ] ;  /* 0x00000000fffff984 */ /* 0x000fe20000000800 */
[----:B------:R-:W-:Y:S01]  /*18ab0*/  @!PT LDS RZ, [RZ] ;  /* 0x00000000fffff984 */ /* 0x000fe20000000800 */
[----:B------:R-:W-:Y:S04]  /*18ac0*/  @!P3 LDGSTS.E.BYPASS.LTC128B.128 [R20+0xd400], desc[UR52][R2.64], !P2 ;  /* 0x0d4000000214bfae */ /* 0x000fe8000d101d74 */
[----:B------:R-:W-:Y:S04]  /*18ad0*/  @!P3 LDGSTS.E.BYPASS.LTC128B.128 [R20+0x10400], desc[UR52][R2.64+0x40], !P1 ;  /* 0x104000400214bfae */ /* 0x000fe8000c901d74 */
[----:B------:R0:W-:Y:S01]  /*18ae0*/  @!P3 LDGSTS.E.BYPASS.LTC128B.128 [R20+0x13400], desc[UR52][R2.64+0x80], !P0 ;  /* 0x134000800214bfae */ /* 0x0001e2000c101d74 */
[----:B------:R-:W-:Y:S02]  /*18af0*/  IMAD.MOV.U32 R13, RZ, RZ, R7 ;  /* 0x000000ffff0d7224 */ /* 0x000fe400078e0007 */
[----:B------:R-:W-:-:S02]  /*18b00*/  IMAD.MOV.U32 R12, RZ, RZ, RZ ;  /* 0x000000ffff0c7224 */ /* 0x000fc400078e00ff */
[----:B0-----:R-:W-:Y:S02]  /*18b10*/  VIADD R2, R0, 0x60 ;  /* 0x0000006000027836 */ /* 0x001fe40000000000 */
[----:B------:R-:W-:-:S07]  /*18b20*/  IMAD.MOV.U32 R3, RZ, RZ, R14 ;  /* 0x000000ffff037224 */ /* 0x000fce00078e000e */
[----:B------:R-:W-:Y:S05]  /*18b30*/  WARPSYNC.COLLECTIVE R15, `(.L_x_10674) ;  /* 0x000000000f087348 */ /* 0x000fea0003c00000 */
[----:B------:R0:W1:Y:S02]  /*18b40*/  SHFL.IDX P6, R14, R13, R12, R11 ;  /* 0x0000000c0d0e7389 */ /* 0x00006400000c000b */
[----:B01----:R-:W-:Y:S01]  /*18b50*/  ENDCOLLECTIVE ;  /* 0x000000000000791b */ /* 0x003fe20003800000 */
.L_x_10674:
[----:B------:R-:W-:-:S13]  /*18b60*/  ISETP.GE.AND P3, PT, R2, R5, PT ;  /* 0x000000050200720c */ /* 0x000fda0003f66270 */
[----:B------:R-:W-:Y:S01]  /*18b70*/  @!P3 LEA R3, P5, R21, R3, 0x1 ;  /* 0x000000031503b211 */ /* 0x000fe200078a08ff */
[----:B------:R-:W-:-:S04]  /*18b80*/  IMAD.MOV.U32 R13, RZ, RZ, R8 ;  /* 0x000000ffff0d7224 */ /* 0x000fc800078e0008 */
[----:B------:R-:W-:Y:S02]  /*18b90*/  @!P3 IMAD.X R9, RZ, RZ, R4, P5 ;  /* 0x000000ffff09b224 */ /* 0x000fe400028e0604 */
[----:B------:R-:W-:Y:S02]  /*18ba0*/  @!P3 IMAD.MOV.U32 R2, RZ, RZ, R3 ;  /* 0x000000ffff02b224 */ /* 0x000fe400078e0003 */
[----:B------:R-:W-:-:S05]  /*18bb0*/  @!P3 IMAD.MOV.U32 R3, RZ, RZ, R9 ;  /* 0x000000ffff03b224 */ /* 0x000fca00078e0009 */
        /* <DEDUP_REMOVED lines=10> */
.L_x_10675:
        /* <DEDUP_REMOVED lines=8> */
.L_x_10676:
[----:B------:R-:W-:-:S05]  /*18ce0*/  @!P3 LEA R4, P5, R21, R4, 0x1 ;  /* 0x000000041504b211 */ /* 0x000fca00078a08ff */
[----:B------:R-:W-:Y:S02]  /*18cf0*/  @!P3 IMAD.X R6, RZ, RZ, R2, P5 ;  /* 0x000000ffff06b224 */ /* 0x000fe400028e0602 */
[----:B------:R-:W-:Y:S02]  /*18d00*/  @!P3 IMAD.MOV.U32 R2, RZ, RZ, R4 ;  /* 0x000000ffff02b224 */ /* 0x000fe400078e0004 */
        /* <DEDUP_REMOVED lines=12> */
.L_x_10677:
[----:B------:R-:W-:Y:S01]  /*18dd0*/  IMAD.MOV.U32 R2, RZ, RZ, R14 ;  /* 0x000000ffff027224 */ /* 0x000fe200078e000e */
[----:B------:R-:W-:Y:S06]  /*18de0*/  BRA `(.L_x_10678) ;  /* 0xffffffb000d07947 */ /* 0x000fec000383ffff */
.L_x_10564:
[----:B0-----:R0:W1:Y:S02]  /*18df0*/  SYNCS.PHASECHK.TRANS64.TRYWAIT P0, [R17+URZ+0x2d820], R0 ;  /* 0x02d82000110075a7 */ /* 0x001064000800017f */
[----:B-1----:R-:W-:Y:S05]  /*18e00*/  @!P0 NANOSLEEP.SYNCS 0x989680 ;  /* 0x009896800000895d */ /* 0x002fea0003900000 */
[----:B------:R-:W1:Y:S02]  /*18e10*/  @!P0 SYNCS.PHASECHK.TRANS64 P0, [R17+URZ+0x2d820], R0 ;  /* 0x02d82000110085a7 */ /* 0x000e64000800007f */
[----:B-1----:R-:W-:Y:S05]  /*18e20*/  @!P0 BRA `(.L_x_10564) ;  /* 0xfffffffc00f08947 */ /* 0x002fea000383ffff */
[----:B------:R-:W-:Y:S05]  /*18e30*/  BRA `(.L_x_10679) ;  /* 0xffffffb400387947 */ /* 0x000fea000383ffff */
.L_x_10573:
[----:B-1----:R1:W2:Y:S02]  /*18e40*/  SYNCS.PHASECHK.TRANS64.TRYWAIT P0, [R3+URZ+0x2d840], R2 ;  /* 0x02d84002030075a7 */ /* 0x0022a4000800017f */
[----:B--2---:R-:W-:Y:S05]  /*18e50*/  @!P0 NANOSLEEP.SYNCS 0x989680 ;  /* 0x009896800000895d */ /* 0x004fea0003900000 */
[----:B------:R-:W2:Y:S02]  /*18e60*/  @!P0 SYNCS.PHASECHK.TRANS64 P0, [R3+URZ+0x2d840], R2 ;  /* 0x02d84002030085a7 */ /* 0x000ea4000800007f */
[----:B--2---:R-:W-:Y:S05]  /*18e70*/  @!P0 BRA `(.L_x_10573) ;  /* 0xfffffffc00f08947 */ /* 0x004fea000383ffff */
[----:B------:R-:W-:Y:S05]  /*18e80*/  BRA `(.L_x_10680) ;  /* 0xffffffb8001c7947 */ /* 0x000fea000383ffff */
.L_x_10580:
[----:B0-----:R0:W1:Y:S02]  /*18e90*/  SYNCS.PHASECHK.TRANS64.TRYWAIT P0, [R3+URZ+0x60], R2 ;  /* 0x00006002030075a7 */ /* 0x001064000800017f */
[----:B-1----:R-:W-:Y:S05]  /*18ea0*/  @!P0 NANOSLEEP.SYNCS 0x989680 ;  /* 0x009896800000895d */ /* 0x002fea0003900000 */
[----:B------:R-:W1:Y:S02]  /*18eb0*/  @!P0 SYNCS.PHASECHK.TRANS64 P0, [R3+URZ+0x60], R2 ;  /* 0x00006002030085a7 */ /* 0x000e64000800007f */
[----:B-1----:R-:W-:Y:S05]  /*18ec0*/  @!P0 BRA `(.L_x_10580) ;  /* 0xfffffffc00f08947 */ /* 0x002fea000383ffff */
[----:B------:R-:W-:Y:S05]  /*18ed0*/  BRA `(.L_x_10681) ;  /* 0xffffffbc00287947 */ /* 0x000fea000383ffff */
.L_x_10590:
[----:B-1----:R1:W2:Y:S02]  /*18ee0*/  SYNCS.PHASECHK.TRANS64.TRYWAIT P0, [R3+URZ+0x2d840], R2 ;  /* 0x02d84002030075a7 */ /* 0x0022a4000800017f */
[----:B--2---:R-:W-:Y:S05]  /*18ef0*/  @!P0 NANOSLEEP.SYNCS 0x989680 ;  /* 0x009896800000895d */ /* 0x004fea0003900000 */
[----:B------:R-:W2:Y:S02]  /*18f00*/  @!P0 SYNCS.PHASECHK.TRANS64 P0, [R3+URZ+0x2d840], R2 ;  /* 0x02d84002030085a7 */ /* 0x000ea4000800007f */
[----:B--2---:R-:W-:Y:S05]  /*18f10*/  @!P0 BRA `(.L_x_10590) ;  /* 0xfffffffc00f08947 */ /* 0x004fea000383ffff */
[----:B------:R-:W-:Y:S05]  /*18f20*/  BRA `(.L_x_10682) ;  /* 0xffffffc000dc7947 */ /* 0x000fea000383ffff */
.L_x_10597:
[----:B0-----:R0:W1:Y:S02]  /*18f30*/  SYNCS.PHASECHK.TRANS64.TRYWAIT P0, [R12+URZ+0x60], R28 ;  /* 0x0000601c0c0075a7 */ /* 0x001064000800017f */
[----:B-1----:R-:W-:Y:S05]  /*18f40*/  @!P0 NANOSLEEP.SYNCS 0x989680 ;  /* 0x009896800000895d */ /* 0x002fea0003900000 */
[----:B------:R-:W1:Y:S02]  /*18f50*/  @!P0 SYNCS.PHASECHK.TRANS64 P0, [R12+URZ+0x60], R28 ;  /* 0x0000601c0c0085a7 */ /* 0x000e64000800007f */
[----:B-1----:R-:W-:Y:S05]  /*18f60*/  @!P0 BRA `(.L_x_10597) ;  /* 0xfffffffc00f08947 */ /* 0x002fea000383ffff */
[----:B------:R-:W-:Y:S05]  /*18f70*/  BRA `(.L_x_10683) ;  /* 0xffffffc400e87947 */ /* 0x000fea000383ffff */
.L_x_10607:
[----:B-1----:R1:W2:Y:S02]  /*18f80*/  SYNCS.PHASECHK.TRANS64.TRYWAIT P0, [R2+URZ+0x2d840], R3 ;  /* 0x02d84003020075a7 */ /* 0x0022a4000800017f */
[----:B--2---:R-:W-:Y:S05]  /*18f90*/  @!P0 NANOSLEEP.SYNCS 0x989680 ;  /* 0x009896800000895d */ /* 0x004fea0003900000 */
[----:B------:R-:W2:Y:S02]  /*18fa0*/  @!P0 SYNCS.PHASECHK.TRANS64 P0, [R2+URZ+0x2d840], R3 ;  /* 0x02d84003020085a7 */ /* 0x000ea4000800007f */
[----:B--2---:R-:W-:Y:S05]  /*18fb0*/  @!P0 BRA `(.L_x_10607) ;  /* 0xfffffffc00f08947 */ /* 0x004fea000383ffff */
[----:B------:R-:W-:Y:S05]  /*18fc0*/  BRA `(.L_x_10684) ;  /* 0xffffffcc00707947 */ /* 0x000fea000383ffff */
.L_x_10614:
[----:B0-----:R0:W1:Y:S02]  /*18fd0*/  SYNCS.PHASECHK.TRANS64.TRYWAIT P0, [R7+URZ+0x60], R2 ;  /* 0x00006002070075a7 */ /* 0x001064000800017f */
[----:B-1----:R-:W-:Y:S05]  /*18fe0*/  @!P0 NANOSLEEP.SYNCS 0x989680 ;  /* 0x009896800000895d */ /* 0x002fea0003900000 */
[----:B------:R-:W1:Y:S02]  /*18ff0*/  @!P0 SYNCS.PHASECHK.TRANS64 P0, [R7+URZ+0x60], R2 ;  /* 0x00006002070085a7 */ /* 0x000e64000800007f */
[----:B-1----:R-:W-:Y:S05]  /*19000*/  @!P0 BRA `(.L_x_10614) ;  /* 0xfffffffc00f08947 */ /* 0x002fea000383ffff */
[----:B------:R-:W-:Y:S05]  /*19010*/  BRA `(.L_x_10685) ;  /* 0xffffffd000807947 */ /* 0x000fea000383ffff */
.L_x_10626:
[----:B0-----:R0:W1:Y:S02]  /*19020*/  SYNCS.PHASECHK.TRANS64.TRYWAIT P0, [R3+URZ+0x2d860], R0 ;  /* 0x02d86000030075a7 */ /* 0x001064000800017f */
[----:B-1----:R-:W-:Y:S05]  /*19030*/  @!P0 NANOSLEEP.SYNCS 0x989680 ;  /* 0x009896800000895d */ /* 0x002fea0003900000 */
[----:B------:R-:W1:Y:S02]  /*19040*/  @!P0 SYNCS.PHASECHK.TRANS64 P0, [R3+URZ+0x2d860], R0 ;  /* 0x02d86000030085a7 */ /* 0x000e64000800007f */
[----:B-1----:R-:W-:Y:S05]  /*19050*/  @!P0 BRA `(.L_x_10626) ;  /* 0xfffffffc00f08947 */ /* 0x002fea000383ffff */
[----:B------:R-:W-:Y:S05]  /*19060*/  BRA `(.L_x_10686) ;  /* 0xffffffd400f47947 */ /* 0x000fea000383ffff */
.L_x_10634:
[----:B------:R-:W-:Y:S01]  /*19070*/  BSSY B0, `(.L_x_10687) ;  /* 0x0000008000007945 */ /* 0x000fe20003800000 */
[----:B------:R-:W-:Y:S02]  /*19080*/  IMAD.MOV.U32 R13, RZ, RZ, R24 ;  /* 0x000000ffff0d7224 */ /* 0x000fe400078e0018 */
[----:B--2---:R-:W-:Y:S02]  /*19090*/  IMAD.MOV.U32 R12, RZ, RZ, RZ ;  /* 0x000000ffff0c7224 */ /* 0x004fe400078e00ff */
[----:B0-----:R-:W-:Y:S02]  /*190a0*/  IMAD.MOV.U32 R11, RZ, RZ, 0x1f ;  /* 0x0000001fff0b7424 */ /* 0x001fe400078e00ff */
[----:B------:R-:W-:-:S07]  /*190b0*/  IMAD.MOV.U32 R15, RZ, RZ, -0x1 ;  /* 0xffffffffff0f7424 */ /* 0x000fce00078e00ff */
[----:B-1----:R-:W-:Y:S05]  /*190c0*/  WARPSYNC.COLLECTIVE R15, `(.L_x_10688) ;  /* 0x000000000f087348 */ /* 0x002fea0003c00000 */
[----:B------:R0:W2:Y:S02]  /*190d0*/  SHFL.IDX P6, R14, R13, R12, R11 ;  /* 0x0000000c0d0e7389 */ /* 0x0000a400000c000b */
[----:B012---:R-:W-:Y:S01]  /*190e0*/  ENDCOLLECTIVE ;  /* 0x000000000000791b */ /* 0x007fe20003800000 */
.L_x_10688:
[----:B------:R-:W-:Y:S05]  /*190f0*/  BSYNC B0 ;  /* 0x0000000000007941 */ /* 0x000fea0003800000 */
.L_x_10687:
        /* <DEDUP_REMOVED lines=9> */
.L_x_10689:
[----:B------:R-:W-:Y:S02]  /*19190*/  ULDC UR4, c[0x0][0xc3c] ;  /* 0x00030f0000047ab9 */ /* 0x000fe40000000800 */
[----:B------:R-:W-:-:S13]  /*191a0*/  ISETP.GE.OR P1, PT, R9, UR4, !P0 ;  /* 0x0000000409007c0c */ /* 0x000fda000c726670 */
[----:B------:R-:W0:Y:S08]  /*191b0*/  @!P1 LDC.64 R2, c[0x0][0xc80] ;  /* 0x00032000ff029b82 */ /* 0x000e300000000a00 */
[----:B------:R-:W1:Y:S01]  /*191c0*/  @!P1 LDC.64 R4, c[0x0][0xc78] ;  /* 0x00031e00ff049b82 */ /* 0x000e620000000a00 */
[----:B------:R-:W-:Y:S01]  /*191d0*/  CS2R R24, SRZ ;  /* 0x0000000000187805 */ /* 0x000fe2000001ff00 */
[----:B------:R-:W-:-:S02]  /*191e0*/  IMAD.MOV.U32 R11, RZ, RZ, RZ ;  /* 0x000000ffff0b7224 */ /* 0x000fc400078e00ff */
[----:B------:R-:W-:Y:S02]  /*191f0*/  IMAD.MOV.U32 R6, RZ, RZ, R14 ;  /* 0x000000ffff067224 */ /* 0x000fe400078e000e */
        /* <DEDUP_REMOVED lines=16> */
.L_x_10690:
[----:B------:R-:W-:Y:S01]  /*19300*/  IMAD.MOV.U32 R12, RZ, RZ, 0x2 ;  /* 0x00000002ff0c7424 */ /* 0x000fe200078e00ff */
[----:B------:R-:W-:-:S05]  /*19310*/  SEL R4, R14, RZ, P1 ;  /* 0x000000ff0e047207 */ /* 0x000fca0000800000 */
[----:B------:R-:W-:-:S04]  /*19320*/  IMAD.IADD R4, R13, 0x1, R4 ;  /* 0x000000010d047824 */ /* 0x000fc800078e0204 */
[----:B------:R-:W-:-:S07]  /*19330*/  IMAD.MOV.U32 R13, RZ, RZ, R4 ;  /* 0x000000ffff0d7224 */ /* 0x000fce00078e0004 */
[----:B------:R-:W-:Y:S05]  /*19340*/  WARPSYNC.COLLECTIVE R15, `(.L_x_10691) ;  /* 0x000000000f087348 */ /* 0x000fea0003c00000 */
[----:B------:R0:W1:Y:S02]  /*19350*/  SHFL.UP P6, R14, R13, R12, R11 ;  /* 0x0400000c0d0e7389 */ /* 0x00006400000c000b */
[----:B01----:R-:W-:Y:S01]  /*19360*/  ENDCOLLECTIVE ;  /* 0x000000000000791b */ /* 0x003fe20003800000 */
.L_x_10691:
[----:B------:R-:W-:Y:S01]  /*19370*/  IMAD.MOV.U32 R12, RZ, RZ, 0x4 ;  /* 0x00000004ff0c7424 */ /* 0x000fe200078e00ff */
[----:B------:R-:W-:-:S05]  /*19380*/  SEL R3, R14, RZ, P2 ;  /* 0x000000ff0e037207 */ /* 0x000fca0001000000 */
[----:B------:R-:W-:-:S04]  /*19390*/  IMAD.IADD R2, R4, 0x1, R3 ;  /* 0x0000000104027824 */ /* 0x000fc800078e0203 */
[----:B------:R-:W-:-:S07]  /*193a0*/  IMAD.MOV.U32 R13, RZ, RZ, R2 ;  /* 0x000000ffff0d7224 */ /* 0x000fce00078e0002 */
[----:B------:R-:W-:Y:S05]  /*193b0*/  WARPSYNC.COLLECTIVE R15, `(.L_x_10692) ;  /* 0x000000000f087348 */ /* 0x000fea0003c00000 */
[----:B------:R0:W1:Y:S02]  /*193c0*/  SHFL.UP P6, R14, R13, R12, R11 ;  /* 0x0400000c0d0e7389 */ /* 0x00006400000c000b */
[----:B01----:R-:W-:Y:S01]  /*193d0*/  ENDCOLLECTIVE ;  /* 0x000000000000791b */ /* 0x003fe20003800000 */
.L_x_10692:
[----:B------:R-:W-:Y:S01]  /*193e0*/  IMAD.MOV.U32 R12, RZ, RZ, 0x8 ;  /* 0x00000008ff0c7424 */ /* 0x000fe200078e00ff */
[----:B------:R-:W-:-:S05]  /*193f0*/  SEL R3, R14, RZ, P3 ;  /* 0x000000ff0e037207 */ /* 0x000fca0001800000 */
[----:B------:R-:W-:-:S04]  /*19400*/  IMAD.IADD R3, R2, 0x1, R3 ;  /* 0x0000000102037824 */ /* 0x000fc800078e0203 */
[----:B------:R-:W-:-:S07]  /*19410*/  IMAD.MOV.U32 R13, RZ, RZ, R3 ;  /* 0x000000ffff0d7224 */ /* 0x000fce00078e0003 */
[----:B------:R-:W-:Y:S05]  /*19420*/  WARPSYNC.COLLECTIVE R15, `(.L_x_10693) ;  /* 0x000000000f087348 */ /* 0x000fea0003c00000 */
[----:B------:R0:W1:Y:S02]  /*19430*/  SHFL.UP P6, R14, R13, R12, R11 ;  /* 0x0400000c0d0e7389 */ /* 0x00006400000c000b */
[----:B01----:R-:W-:Y:S01]  /*19440*/  ENDCOLLECTIVE ;  /* 0x000000000000791b */ /* 0x003fe20003800000 */
.L_x_10693:
[----:B------:R-:W-:Y:S01]  /*19450*/  IMAD.MOV.U32 R12, RZ, RZ, 0x10 ;  /* 0x00000010ff0c7424 */ /* 0x000fe200078e00ff */
[----:B------:R-:W-:-:S05]  /*19460*/  SEL R4, R14, RZ, P4 ;  /* 0x000000ff0e047207 */ /* 0x000fca0002000000 */
[----:B------:R-:W-:-:S04]  /*19470*/  IMAD.IADD R4, R3, 0x1, R4 ;  /* 0x0000000103047824 */ /* 0x000fc800078e0204 */
[----:B------:R-:W-:-:S07]  /*19480*/  IMAD.MOV.U32 R13, RZ, RZ, R4 ;  /* 0x000000ffff0d7224 */ /* 0x000fce00078e0004 */
[----:B------:R-:W-:Y:S05]  /*19490*/  WARPSYNC.COLLECTIVE R15, `(.L_x_10694) ;  /* 0x000000000f087348 */ /* 0x000fea0003c00000 */
[----:B------:R0:W1:Y:S02]  /*194a0*/  SHFL.UP P6, R14, R13, R12, R11 ;  /* 0x0400000c0d0e7389 */ /* 0x00006400000c000b */
[----:B01----:R-:W-:Y:S01]  /*194b0*/  ENDCOLLECTIVE ;  /* 0x000000000000791b */ /* 0x003fe20003800000 */
.L_x_10694:
        /* <DEDUP_REMOVED lines=8> */
.L_x_10695:
[----:B------:R-:W-:Y:S05]  /*19540*/  BRA `(.L_x_10696) ;  /* 0xffffffd800a87947 */ /* 0x000fea000383ffff */
.L_x_10637:
[----:B------:R-:W-:Y:S01]  /*19550*/  BSSY B0, `(.L_x_10697) ;  /* 0x0000007000007945 */ /* 0x000fe20003800000 */
[----:B--2---:R-:W-:Y:S02]  /*19560*/  IMAD.MOV.U32 R12, RZ, RZ, 0x1 ;  /* 0x00000001ff0c7424 */ /* 0x004fe400078e00ff */
[----:B------:R-:W-:Y:S02]  /*19570*/  IMAD.MOV.U32 R11, RZ, RZ, RZ ;  /* 0x000000ffff0b7224 */ /* 0x000fe400078e00ff */
[----:B------:R-:W-:-:S07]  /*19580*/  IMAD.MOV.U32 R15, RZ, RZ, -0x1 ;  /* 0xffffffffff0f7424 */ /* 0x000fce00078e00ff */
[----:B------:R-:W-:Y:S05]  /*19590*/  WARPSYNC.COLLECTIVE R15, `(.L_x_10698) ;  /* 0x000000000f087348 */ /* 0x000fea0003c00000 */
[----:B------:R0:W1:Y:S02]  /*195a0*/  SHFL.UP P6, R14, R13, R12, R11 ;  /* 0x0400000c0d0e7389 */ /* 0x00006400000c000b */
[----:B01----:R-:W-:Y:S01]  /*195b0*/  ENDCOLLECTIVE ;  /* 0x000000000000791b */ /* 0x003fe20003800000 */
.L_x_10698:
[----:B------:R-:W-:Y:S05]  /*195c0*/  BSYNC B0 ;  /* 0x0000000000007941 */ /* 0x000fea0003800000 */
.L_x_10697:
        /* <DEDUP_REMOVED lines=8> */
.L_x_10699:
[----:B------:R-:W-:Y:S01]  /*19650*/  IMAD.MOV.U32 R12, RZ, RZ, 0x4 ;  /* 0x00000004ff0c7424 */ /* 0x000fe200078e00ff */
[----:B------:R-:W-:-:S05]  /*19660*/  SEL R2, R14, RZ, P2 ;  /* 0x000000ff0e027207 */ /* 0x000fca0001000000 */
[----:B------:R-:W-:-:S04]  /*19670*/  IMAD.IADD R2, R13, 0x1, R2 ;  /* 0x000000010d027824 */ /* 0x000fc800078e0202 */
[----:B------:R-:W-:-:S07]  /*19680*/  IMAD.MOV.U32 R13, RZ, RZ, R2 ;  /* 0x000000ffff0d7224 */ /* 0x000fce00078e0002 */
[----:B------:R-:W-:Y:S05]  /*19690*/  WARPSYNC.COLLECTIVE R15, `(.L_x_10700) ;  /* 0x000000000f087348 */ /* 0x000fea0003c00000 */
[----:B------:R0:W1:Y:S02]  /*196a0*/  SHFL.UP P6, R14, R13, R12, R11 ;  /* 0x0400000c0d0e7389 */ /* 0x00006400000c000b */
[----:B01----:R-:W-:Y:S01]  /*196b0*/  ENDCOLLECTIVE ;  /* 0x000000000000791b */ /* 0x003fe20003800000 */
.L_x_10700:
[----:B------:R-:W-:Y:S01]  /*196c0*/  IMAD.MOV.U32 R12, RZ, RZ, 0x8 ;  /* 0x00000008ff0c7424 */ /* 0x000fe200078e00ff */
[----:B------:R-:W-:-:S05]  /*196d0*/  SEL R3, R14, RZ, P3 ;  /* 0x000000ff0e037207 */ /* 0x000fca0001800000 */
[----:B------:R-:W-:-:S04]  /*196e0*/  IMAD.IADD R3, R2, 0x1, R3 ;  /* 0x0000000102037824 */ /* 0x000fc800078e0203 */
[----:B------:R-:W-:-:S07]  /*196f0*/  IMAD.MOV.U32 R13, RZ, RZ, R3 ;  /* 0x000000ffff0d7224 */ /* 0x000fce00078e0003 */
[----:B------:R-:W-:Y:S05]  /*19700*/  WARPSYNC.COLLECTIVE R15, `(.L_x_10701) ;  /* 0x000000000f087348 */ /* 0x000fea0003c00000 */
[----:B------:R0:W1:Y:S02]  /*19710*/  SHFL.UP P6, R14, R13, R12, R11 ;  /* 0x0400000c0d0e7389 */ /* 0x00006400000c000b */
[----:B01----:R-:W-:Y:S01]  /*19720*/  ENDCOLLECTIVE ;  /* 0x000000000000791b */ /* 0x003fe20003800000 */
.L_x_10701:
[----:B------:R-:W-:Y:S01]  /*19730*/  IMAD.MOV.U32 R12, RZ, RZ, 0x10 ;  /* 0x00000010ff0c7424 */ /* 0x000fe200078e00ff */
[----:B------:R-:W-:-:S05]  /*19740*/  SEL R4, R14, RZ, P4 ;  /* 0x000000ff0e047207 */ /* 0x000fca0002000000 */
[----:B------:R-:W-:-:S04]  /*19750*/  IMAD.IADD R4, R3, 0x1, R4 ;  /* 0x0000000103047824 */ /* 0x000fc800078e0204 */
[----:B------:R-:W-:-:S07]  /*19760*/  IMAD.MOV.U32 R13, RZ, RZ, R4 ;  /* 0x000000ffff0d7224 */ /* 0x000fce00078e0004 */
[----:B------:R-:W-:Y:S05]  /*19770*/  WARPSYNC.COLLECTIVE R15, `(.L_x_10702) ;  /* 0x000000000f087348 */ /* 0x000fea0003c00000 */
[----:B------:R0:W1:Y:S02]  /*19780*/  SHFL.UP P6, R14, R13, R12, R11 ;  /* 0x0400000c0d0e7389 */ /* 0x00006400000c000b */
[----:B01----:R-:W-:Y:S01]  /*19790*/  ENDCOLLECTIVE ;  /* 0x000000000000791b */ /* 0x003fe20003800000 */
.L_x_10702:
        /* <DEDUP_REMOVED lines=8> */
.L_x_10703:
[----:B------:R-:W-:Y:S05]  /*19820*/  BRA `(.L_x_10704) ;  /* 0xffffffd800947947 */ /* 0x000fea000383ffff */
.L_x_10639:
[----:B------:R-:W-:Y:S01]  /*19830*/  BSSY B0, `(.L_x_10705) ;  /* 0x0000006000007945 */ /* 0x000fe20003800000 */
[----:B------:R-:W-:Y:S01]  /*19840*/  PLOP3.LUT P6, PT, P6, PT, PT, 0x8, 0x0 ;  /* 0x000000000000781c */ /* 0x000fe200037ce170 */
[----:B------:R-:W-:-:S12]  /*19850*/  IMAD.MOV.U32 R15, RZ, RZ, -0x1 ;  /* 0xffffffffff0f7424 */ /* 0x000fd800078e00ff */
[----:B0-2---:R-:W-:Y:S05]  /*19860*/  WARPSYNC.COLLECTIVE R15, `(.L_x_10706) ;  /* 0x000000000f087348 */ /* 0x005fea0003c00000 */
[----:B------:R-:W-:Y:S01]  /*19870*/  VOTE.ANY R14, PT, P6 ;  /* 0x00000000000e7806 */ /* 0x000fe200030e0100 */
[----:B0-2---:R-:W-:Y:S06]  /*19880*/  ENDCOLLECTIVE ;  /* 0x000000000000791b */ /* 0x005fec0003800000 */
.L_x_10706:
[----:B------:R-:W-:Y:S05]  /*19890*/  BSYNC B0 ;  /* 0x0000000000007941 */ /* 0x000fea0003800000 */
.L_x_10705:
[----:B------:R-:W-:Y:S02]  /*198a0*/  IMAD.MOV.U32 R3, RZ, RZ, R14 ;  /* 0x000000ffff037224 */ /* 0x000fe400078e000e */
[----:B------:R-:W-:Y:S02]  /*198b0*/  IMAD.MOV.U32 R13, RZ, RZ, R25 ;  /* 0x000000ffff0d7224 */ /* 0x000fe400078e0019 */
[----:B------:R-:W0:Y:S01]  /*198c0*/  POPC R7, R3 ;  /* 0x0000000300077309 */ /* 0x000e220000000000 */
[----:B------:R-:W-:Y:S02]  /*198d0*/  IMAD.MOV.U32 R11, RZ, RZ, 0x1f ;  /* 0x0000001fff0b7424 */ /* 0x000fe400078e00ff */
[----:B------:R-:W-:Y:S02]  /*198e0*/  IMAD.MOV.U32 R15, RZ, RZ, -0x1 ;  /* 0xffffffffff0f7424 */ /* 0x000fe400078e00ff */
[----:B0-----:R-:W-:Y:S02]  /*198f0*/  IMAD.MOV.U32 R12, RZ, RZ, R7 ;  /* 0x000000ffff0c7224 */ /* 0x001fe400078e0007 */
[----:B------:R-:W-:-:S07]  /*19900*/  IMAD.IADD R27, R7, 0x1, R27 ;  /* 0x00000001071b7824 */ /* 0x000fce00078e021b */
[----:B------:R-:W-:Y:S05]  /*19910*/  WARPSYNC.COLLECTIVE R15, `(.L_x_10707) ;  /* 0x000000000f087348 */ /* 0x000fea0003c00000 */
[----:B------:R0:W1:Y:S02]  /*19920*/  SHFL.IDX P6, R14, R13, R12, R11 ;  /* 0x0000000c0d0e7389 */ /* 0x00006400000c000b */
[----:B01----:R-:W-:Y:S01]  /*19930*/  ENDCOLLECTIVE ;  /* 0x000000000000791b */ /* 0x003fe20003800000 */
.L_x_10707:
[----:B------:R-:W-:Y:S02]  /*19940*/  IMAD.MOV.U32 R13, RZ, RZ, R5 ;  /* 0x000000ffff0d7224 */ /* 0x000fe400078e0005 */
[----:B------:R-:W-:-:S07]  /*19950*/  IMAD.MOV.U32 R25, RZ, RZ, R14 ;  /* 0x000000ffff197224 */ /* 0x000fce00078e000e */
[----:B------:R-:W-:Y:S05]  /*19960*/  WARPSYNC.COLLECTIVE R15, `(.L_x_10708) ;  /* 0x000000000f087348 */ /* 0x000fea0003c00000 */
[----:B------:R0:W1:Y:S02]  /*19970*/  SHFL.IDX P6, R14, R13, R12, R11 ;  /* 0x0000000c0d0e7389 */ /* 0x00006400000c000b */
[----:B01----:R-:W-:Y:S01]  /*19980*/  ENDCOLLECTIVE ;  /* 0x000000000000791b */ /* 0x003fe20003800000 */
.L_x_10708:
[----:B------:R-:W-:Y:S01]  /*19990*/  IMAD.MOV.U32 R5, RZ, RZ, R14 ;  /* 0x000000ffff057224 */ /* 0x000fe200078e000e */
[----:B------:R-:W-:Y:S06]  /*199a0*/  BRA `(.L_x_10709) ;  /* 0xffffffd800747947 */ /* 0x000fec000383ffff */
.L_x_10641:
[----:B------:R-:W-:Y:S01]  /*199b0*/  BSSY B0, `(.L_x_10710) ;  /* 0x0000007000007945 */ /* 0x000fe20003800000 */
[----:B------:R-:W-:Y:S02]  /*199c0*/  IMAD.MOV.U32 R13, RZ, RZ, R2 ;  /* 0x000000ffff0d7224 */ /* 0x000fe400078e0002 */
[----:B------:R-:W-:Y:S02]  /*199d0*/  IMAD.MOV.U32 R11, RZ, RZ, 0x1f ;  /* 0x0000001fff0b7424 */ /* 0x000fe400078e00ff */
[----:B------:R-:W-:-:S07]  /*199e0*/  IMAD.MOV.U32 R15, RZ, RZ, -0x1 ;  /* 0xffffffffff0f7424 */ /* 0x000fce00078e00ff */
[----:B01-34-:R-:W-:Y:S05]  /*199f0*/  WARPSYNC.COLLECTIVE R15, `(.L_x_10711) ;  /* 0x000000000f087348 */ /* 0x01bfea0003c00000 */
[----:B------:R2:W0:Y:S02]  /*19a00*/  SHFL.IDX P6, R14, R13, R12, R11 ;  /* 0x0000000c0d0e7389 */ /* 0x00042400000c000b */
[----:B01234-:R-:W-:Y:S01]  /*19a10*/  ENDCOLLECTIVE ;  /* 0x000000000000791b */ /* 0x01ffe20003800000 */
.L_x_10711:
[----:B------:R-:W-:Y:S05]  /*19a20*/  BSYNC B0 ;  /* 0x0000000000007941 */ /* 0x000fea0003800000 */
.L_x_10710:
[----:B------:R-:W-:Y:S01]  /*19a30*/  IMAD.MOV.U32 R24, RZ, RZ, R14 ;  /* 0x000000ffff187224 */ /* 0x000fe200078e000e */
[----:B------:R-:W-:Y:S06]  /*19a40*/  BRA `(.L_x_10640) ;  /* 0xffffffd800647947 */ /* 0x000fec000383ffff */
.L_x_10647:
[----:B0-----:R0:W2:Y:S02]  /*19a50*/  SYNCS.PHASECHK.TRANS64.TRYWAIT P0, [R9+URZ+0x2d820], R0 ;  /* 0x02d82000090075a7 */ /* 0x0010a4000800017f */
[----:B--2---:R-:W-:Y:S05]  /*19a60*/  @!P0 NANOSLEEP.SYNCS 0x989680 ;  /* 0x009896800000895d */ /* 0x004fea0003900000 */
[----:B------:R-:W2:Y:S02]  /*19a70*/  @!P0 SYNCS.PHASECHK.TRANS64 P0, [R9+URZ+0x2d820], R0 ;  /* 0x02d82000090085a7 */ /* 0x000ea4000800007f */
[----:B--2---:R-:W-:Y:S05]  /*19a80*/  @!P0 BRA `(.L_x_10647) ;  /* 0xfffffffc00f08947 */ /* 0x004fea000383ffff */
[----:B------:R-:W-:Y:S05]  /*19a90*/  BRA `(.L_x_10712) ;  /* 0xffffffe000bc7947 */ /* 0x000fea000383ffff */
.L_x_10648:
        /* <DEDUP_REMOVED lines=8> */
[----:B01-3--:R-:W-:Y:S05]  /*19b20*/  WARPSYNC.COLLECTIVE R15, `(.L_x_10714) ;  /* 0x000000000f087348 */ /* 0x00bfea0003c00000 */
[----:B------:R2:W4:Y:S02]  /*19b30*/  SHFL.IDX P6, R14, R13, R12, R11 ;  /* 0x0000000c0d0e7389 */ /* 0x00052400000c000b */
[----:B01234-:R-:W-:Y:S01]  /*19b40*/  ENDCOLLECTIVE ;  /* 0x000000000000791b */ /* 0x01ffe20003800000 */
.L_x_10714:
[----:B------:R-:W-:Y:S05]  /*19b50*/  BSYNC B0 ;  /* 0x0000000000007941 */ /* 0x000fea0003800000 */
.L_x_10713:
[----:B------:R-:W-:Y:S05]  /*19b60*/  BRA `(.L_x_10715) ;  /* 0xffffffe000a47947 */ /* 0x000fea000383ffff */
.L_x_10651:
[----:B------:R-:W-:Y:S01]  /*19b70*/  BSSY B1, `(.L_x_10716) ;  /* 0x0000006000017945 */ /* 0x000fe20003800000 */
[----:B------:R-:W-:-:S07]  /*19b80*/  IMAD.MOV.U32 R15, RZ, RZ, -0x1 ;  /* 0xffffffffff0f7424 */ /* 0x000fce00078e00ff */
[----:B01-3--:R-:W-:Y:S05]  /*19b90*/  WARPSYNC.COLLECTIVE R15, `(.L_x_10717) ;  /* 0x000000000f0c7348 */ /* 0x00bfea0003c00000 */
[----:B------:R-:W-:Y:S02]  /*19ba0*/  ELECT P6, UR62, PT ;  /* 0x00000000003e782f */ /* 0x000fe400038c0000 */
[----:B------:R-:W-:Y:S01]  /*19bb0*/  MOV R14, UR62 ;  /* 0x0000003e000e7c02 */ /* 0x000fe20008000f00 */
[----:B01-3--:R-:W-:Y:S10]  /*19bc0*/  ENDCOLLECTIVE ;  /* 0x000000000000791b */ /* 0x00bff40003800000 */
.L_x_10717:
[----:B------:R-:W-:Y:S05]  /*19bd0*/  BSYNC B1 ;  /* 0x0000000000017941 */ /* 0x000fea0003800000 */
.L_x_10716:
[----:B------:R-:W-:Y:S05]  /*19be0*/  BRA `(.L_x_10718) ;  /* 0xffffffe0009c7947 */ /* 0x000fea000383ffff */
.L_x_10653:
[----:B0-----:R0:W1:Y:S02]  /*19bf0*/  SYNCS.PHASECHK.TRANS64.TRYWAIT P0, [R7+URZ], R2 ;  /* 0x00000002070075a7 */ /* 0x001064000800017f */
[----:B-1----:R-:W-:Y:S05]  /*19c00*/  @!P0 NANOSLEEP.SYNCS 0x989680 ;  /* 0x009896800000895d */ /* 0x002fea0003900000 */
[----:B------:R-:W1:Y:S02]  /*19c10*/  @!P0 SYNCS.PHASECHK.TRANS64 P0, [R7+URZ], R2 ;  /* 0x00000002070085a7 */ /* 0x000e64000800007f */
[----:B-1----:R-:W-:Y:S05]  /*19c20*/  @!P0 BRA `(.L_x_10653) ;  /* 0xfffffffc00f08947 */ /* 0x002fea000383ffff */
[----:B------:R-:W-:Y:S05]  /*19c30*/  BRA `(.L_x_10719) ;  /* 0xffffffe000d07947 */ /* 0x000fea000383ffff */
.L_x_10654:
[----:B-1----:R1:W2:Y:S02]  /*19c40*/  SYNCS.PHASECHK.TRANS64.TRYWAIT P0, [R3+URZ], R0 ;  /* 0x00000000030075a7 */ /* 0x0022a4000800017f */
[----:B--2---:R-:W-:Y:S05]  /*19c50*/  @!P0 NANOSLEEP.SYNCS 0x989680 ;  /* 0x009896800000895d */ /* 0x004fea0003900000 */
[----:B------:R-:W2:Y:S02]  /*19c60*/  @!P0 SYNCS.PHASECHK.TRANS64 P0, [R3+URZ], R0 ;  /* 0x00000000030085a7 */ /* 0x000ea4000800007f */
[----:B--2---:R-:W-:Y:S05]  /*19c70*/  @!P0 BRA `(.L_x_10654) ;  /* 0xfffffffc00f08947 */ /* 0x004fea000383ffff */
[----:B------:R-:W-:Y:S05]  /*19c80*/  BRA `(.L_x_10720) ;  /* 0xffffffe000c47947 */ /* 0x000fea000383ffff */
.L_x_10656:
[----:B-1----:R1:W2:Y:S02]  /*19c90*/  SYNCS.PHASECHK.TRANS64.TRYWAIT P0, [R5+URZ], R2 ;  /* 0x00000002050075a7 */ /* 0x0022a4000800017f */
[----:B--2---:R-:W-:Y:S05]  /*19ca0*/  @!P0 NANOSLEEP.SYNCS 0x989680 ;  /* 0x009896800000895d */ /* 0x004fea0003900000 */
[----:B------:R-:W2:Y:S02]  /*19cb0*/  @!P0 SYNCS.PHASECHK.TRANS64 P0, [R5+URZ], R2 ;  /* 0x00000002050085a7 */ /* 0x000ea4000800007f */
[----:B--2---:R-:W-:Y:S05]  /*19cc0*/  @!P0 BRA `(.L_x_10656) ;  /* 0xfffffffc00f08947 */ /* 0x004fea000383ffff */
[----:B------:R-:W-:Y:S05]  /*19cd0*/  BRA `(.L_x_10721) ;  /* 0xffffffe000c87947 */ /* 0x000fea000383ffff */
.L_x_10722:
        /* <DEDUP_REMOVED lines=10> */
.L_x_14870:


//--------------------- .text._ZN7cutlass13device_kernelIN5flash11enable_sm90INS1_16FlashAttnFwdSm90INS1_25CollectiveMainloopFwdSm90ILi2EN4cute5tupleIJNS5_1CILi1EEES8_S8_EEENS6_IJNS7_ILi192EEENS7_ILi128EEENS7_ILi96EEEEEELi96ENS_6half_tEfNS_4arch4Sm90ELb0ELb1ELb0ELb1ELb0ELb1ELb0ELb0ELb1ELb1ELb1ELb0EEENS1_21CollectiveEpilogueFwdINS6_IJSA_SC_SB_EEES9_SE_SG_Li384ELb1ELb1ELb1ELb0EEENS1_36VarlenDynamicPersistentTileSchedulerILi192ELi128ELi384ELi128ELb1ELb1ELb1ELb1ELb0ELb1EEEEEEEEEvNT_6ParamsE --------------------------
	.section	.text._ZN7cutlass13device_kernelIN5flash11enable_sm90INS1_16FlashAttnFwdSm90INS1_25CollectiveMainloopFwdSm90ILi2EN4cute5tupleIJNS5_1CILi1EEES8_S8_EEENS6_IJNS7_ILi192EEENS7_ILi128EEENS7_ILi96EEEEEELi96ENS_6half_tEfNS_4arch4Sm90ELb0ELb1ELb0ELb1ELb0ELb1ELb0ELb0ELb1ELb1ELb1ELb0EEENS1_21CollectiveEpilogueFwdINS6_IJSA_SC_SB_EEES9_SE_SG_Li384ELb1ELb1ELb1ELb0EEENS1_36VarlenDynamicPersistentTileSchedulerILi192ELi128ELi384ELi128ELb1ELb1ELb1ELb1ELb0ELb1EEEEEEEEEvNT_6ParamsE,"ax",@progbits
	.align	128
.text._ZN7cutlass13device_kernelIN5flash11enable_sm90INS1_16FlashAttnFwdSm90INS1_25CollectiveMainloopFwdSm90ILi2EN4cute5tupleIJNS5_1CILi1EEES8_S8_EEENS6_IJNS7_ILi192EEENS7_ILi128EEENS7_ILi96EEEEEELi96ENS_6half_tEfNS_4arch4Sm90ELb0ELb1ELb0ELb1ELb0ELb1ELb0ELb0ELb1ELb1ELb1ELb0EEENS1_21CollectiveEpilogueFwdINS6_IJSA_SC_SB_EEES9_SE_SG_Li384ELb1ELb1ELb1ELb0EEENS1_36VarlenDynamicPersistentTileSchedulerILi192ELi128ELi384ELi128ELb1ELb1ELb1ELb1ELb0ELb1EEEEEEEEEvNT_6ParamsE:
        .type           _ZN7cutlass13device_kernelIN5flash11enable_sm90INS1_16FlashAttnFwdSm90INS1_25CollectiveMainloopFwdSm90ILi2EN4cute5tupleIJNS5_1CILi1EEES8_S8_EEENS6_IJNS7_ILi192EEENS7_ILi128EEENS7_ILi96EEEEEELi96ENS_6half_tEfNS_4arch4Sm90ELb0ELb1ELb0ELb1ELb0ELb1ELb0ELb0ELb1ELb1ELb1ELb0EEENS1_21CollectiveEpilogueFwdINS6_IJSA_SC_SB_EEES9_SE_SG_Li384ELb1ELb1ELb1ELb0EEENS1_36VarlenDynamicPersistentTileSchedulerILi192ELi128ELi384ELi128ELb1ELb1ELb1ELb1ELb0ELb1EEEEEEEEEvNT_6ParamsE,@function
        .size           _ZN7cutlass13device_kernelIN5flash11enable_sm90INS1_16FlashAttnFwdSm90INS1_25CollectiveMainloopFwdSm90ILi2EN4cute5tupleIJNS5_1CILi1EEES8_S8_EEENS6_IJNS7_ILi192EEENS7_ILi128EEENS7_ILi96EEEEEELi96ENS_6half_tEfNS_4arch4Sm90ELb0ELb1ELb0ELb1ELb0ELb1ELb0ELb0ELb1ELb1ELb1ELb0EEENS1_21CollectiveEpilogueFwdINS6_IJSA_SC_SB_EEES9_SE_SG_Li384ELb1ELb1ELb1ELb0EEENS1_36VarlenDynamicPersistentTileSchedulerILi192ELi128ELi384ELi128ELb1ELb1ELb1ELb1ELb0ELb1EEEEEEEEEvNT_6ParamsE,(.L_x_14871 - _ZN7cutlass13device_kernelIN5flash11enable_sm90INS1_16FlashAttnFwdSm90INS1_25CollectiveMainloopFwdSm90ILi2EN4cute5tupleIJNS5_1CILi1EEES8_S8_EEENS6_IJNS7_ILi192EEENS7_ILi128EEENS7_ILi96EEEEEELi96ENS_6half_tEfNS_4arch4Sm90ELb0ELb1ELb0ELb1ELb0ELb1ELb0ELb0ELb1ELb1ELb1ELb0EEENS1_21CollectiveEpilogueFwdINS6_IJSA_SC_SB_EEES9_SE_SG_Li384ELb1ELb1ELb1ELb0EEENS1_36VarlenDynamicPersistentTileSchedulerILi192ELi128ELi384ELi128ELb1ELb1ELb1ELb1ELb0ELb1EEEEEEEEEvNT_6ParamsE)
        .other          _ZN7cutlass13device_kernelIN5flash11enable_sm90INS1_16FlashAttnFwdSm90INS1_25CollectiveMainloopFwdSm90ILi2EN4cute5tupleIJNS5_1CILi1EEES8_S8_EEENS6_IJNS7_ILi192EEENS7_ILi128EEENS7_ILi96EEEEEELi96ENS_6half_tEfNS_4arch4Sm90ELb0ELb1ELb0ELb1ELb0ELb1ELb0ELb0ELb1ELb1ELb1ELb0EEENS1_21CollectiveEpilogueFwdINS6_IJSA_SC_SB_EEES9_SE_SG_Li384ELb1ELb1ELb1ELb0EEENS1_36VarlenDynamicPersistentTileSchedulerILi192ELi128ELi384ELi128ELb1ELb1ELb1ELb1ELb0ELb1EEEEEEEEEvNT_6ParamsE,@"STO_CUDA_ENTRY STV_DEFAULT"
_ZN7cutlass13device_kernelIN5flash11enable_sm90INS1_16FlashAttnFwdSm90INS1_25CollectiveMainloopFwdSm90ILi2EN4cute5tupleIJNS5_1CILi1EEES8_S8_EEENS6_IJNS7_ILi192EEENS7_ILi128EEENS7_ILi96EEEEEELi96ENS_6half_tEfNS_4arch4Sm90ELb0ELb1ELb0ELb1ELb0ELb1ELb0ELb0ELb1ELb1ELb1ELb0EEENS1_21CollectiveEpilogueFwdINS6_IJSA_SC_SB_EEES9_SE_SG_Li384ELb1ELb1ELb1ELb0EEENS1_36VarlenDynamicPersistentTileSchedulerILi192ELi128ELi384ELi128ELb1ELb1ELb1ELb1ELb0ELb1EEEEEEEEEvNT_6ParamsE:
        /* <DEDUP_REMOVED lines=24> */
.L_x_10724:
[----:B------:R-:W-:Y:S05]  /*0180*/  BSYNC B0 ;  /* 0x0000000000007941 */ /* 0x000fea0003800000 */
.L_x_10723:
        /* <DEDUP_REMOVED lines=41> */
.L_x_10725:
        /* <DEDUP_REMOVED lines=22> */
.L_x_10726:
        /* <DEDUP_REMOVED lines=18> */
.L_x_10727:
        /* <DEDUP_REMOVED lines=22> */
.L_x_10728:
        /* <DEDUP_REMOVED lines=22> */
.L_x_10729:
        /* <DEDUP_REMOVED lines=8> */
.L_x_10732:
        /* <DEDUP_REMOVED lines=21> */
[----:B------:R-:W0:Y:S01]  /*0b30*/  S2R R0, SR_TID.X ;  /* 0x0000000000007919 */ /* 0x000e220000002100 */
[----:B------:R-:W-:Y:S01]  /*0b40*/  IMAD.MOV.U32 R141, RZ, RZ, 0x40 ;  /* 0x00000040ff8d7424 */ /* 0x000fe200078e00ff */
[----:B------:R-:W-:Y:S01]  /*0b50*/  R2UR UR38, R2 ;  /* 0x00000000022672ca */ /* 0x000fe200000e0000 */
[----:B------:R-:W-:Y:S01]  /*0b60*/  IMAD.MOV.U32 R156, RZ, RZ, RZ ;  /* 0x000000ffff9c7224 */ /* 0x000fe200078e00ff */
[----:B------:R-:W-:Y:S01]  /*0b70*/  ULOP3.LUT UR37, UR36, 0x1, URZ, 0xfc, !UPT ;  /* 0x0000000124257892 */ /* 0x000fe2000f8efc3f */
[----:B------:R-:W-:-:S10]  /*0b80*/  IMAD.MOV.U32 R19, RZ, RZ, RZ ;  /* 0x000000ffff137224 */ /* 0x000fd400078e00ff */
[----:B------:R-:W-:Y:S01]  /*0b90*/  UIADD3 UR38, UR38, 0xc400, URZ ;  /* 0x0000c40026267890 */ /* 0x000fe2000fffe03f */
[----:B0-----:R-:W-:-:S05]  /*0ba0*/  VIADD R0, R0, 0xffffff80 ;  /* 0xffffff8000007836 */ /* 0x001fca0000000000 */
[----:B------:R-:W-:Y:S02]  /*0bb0*/  SHF.R.S32.HI R3, RZ, 0x1f, R0 ;  /* 0x0000001fff037819 */ /* 0x000fe40000011400 */
[-C--:B------:R-:W-:Y:S02]  /*0bc0*/  LEA.HI R9, R0, R0.reuse, RZ, 0x1 ;  /* 0x0000000000097211 */ /* 0x080fe400078f08ff */
[CC--:B------:R-:W-:Y:S02]  /*0bd0*/  LEA.HI R4, R3.reuse, R0.reuse, RZ, 0x2 ;  /* 0x0000000003047211 */ /* 0x0c0fe400078f10ff */
[CC--:B------:R-:W-:Y:S02]  /*0be0*/  LEA.HI R5, R3.reuse, R0.reuse, RZ, 0x4 ;  /* 0x0000000003057211 */ /* 0x0c0fe400078f20ff */
[CC--:B------:R-:W-:Y:S02]  /*0bf0*/  LEA.HI R8, R3.reuse, R0.reuse, RZ, 0x5 ;  /* 0x0000000003087211 */ /* 0x0c0fe400078f28ff */
[----:B------:R-:W-:-:S02]  /*0c00*/  LEA.HI R3, R3, R0, RZ, 0x7 ;  /* 0x0000000003037211 */ /* 0x000fc400078f38ff */
[--C-:B------:R-:W-:Y:S02]  /*0c10*/  SHF.R.S32.HI R10, RZ, 0x2, R4.reuse ;  /* 0x00000002ff0a7819 */ /* 0x100fe40000011404 */
[----:B------:R-:W-:Y:S02]  /*0c20*/  SHF.R.S32.HI R13, RZ, 0x1f, R4 ;  /* 0x0000001fff0d7819 */ /* 0x000fe40000011404 */
[----:B------:R-:W-:Y:S02]  /*0c30*/  LOP3.LUT R15, R4, 0xfffffffc, RZ, 0xc0, !PT ;  /* 0xfffffffc040f7812 */ /* 0x000fe400078ec0ff */
[----:B------:R-:W-:Y:S02]  /*0c40*/  SHF.R.S32.HI R4, RZ, 0x7, R3 ;  /* 0x00000007ff047819 */ /* 0x000fe40000011403 */
[----:B------:R-:W-:Y:S01]  /*0c50*/  LOP3.LUT R3, R3, 0xffffff80, RZ, 0xc0, !PT ;  /* 0xffffff8003037812 */ /* 0x000fe200078ec0ff */
[----:B------:R-:W-:Y:S01]  /*0c60*/  IMAD.IADD R15, R0, 0x1, -R15 ;  /* 0x00000001000f7824 */ /* 0x000fe200078e0a0f */
[----:B------:R-:W-:Y:S01]  /*0c70*/  LEA.HI R13, R13, R10, RZ, 0x2 ;  /* 0x0000000a0d0d7211 */ /* 0x000fe200078f10ff */
[----:B------:R-:W-:Y:S01]  /*0c80*/  IMAD.HI R12, R4, 0x55555556, RZ ;  /* 0x55555556040c7827 */ /* 0x000fe200078e02ff */
[----:B------:R-:W-:-:S02]  /*0c90*/  LOP3.LUT R7, R5, 0xfffffff0, RZ, 0xc0, !PT ;  /* 0xfffffff005077812 */ /* 0x000fc400078ec0ff */
[----:B------:R-:W-:Y:S01]  /*0ca0*/  LOP3.LUT R13, R13, 0xfffffffc, RZ, 0xc0, !PT ;  /* 0xfffffffc0d0d7812 */ /* 0x000fe200078ec0ff */
[C---:B------:R-:W-:Y:S01]  /*0cb0*/  IMAD.IADD R24, R0.reuse, 0x1, -R3 ;  /* 0x0000000100187824 */ /* 0x040fe200078e0a03 */
[----:B------:R-:W-:Y:S01]  /*0cc0*/  LOP3.LUT R11, R9, 0xfffffffe, RZ, 0xc0, !PT ;  /* 0xfffffffe090b7812 */ /* 0x000fe200078ec0ff */
[----:B------:R-:W-:Y:S01]  /*0cd0*/  IMAD.IADD R7, R0, 0x1, -R7 ;  /* 0x0000000100077824 */ /* 0x000fe200078e0a07 */
[----:B------:R-:W-:Y:S01]  /*0ce0*/  LEA.HI R3, R12, R12, RZ, 0x1 ;  /* 0x0000000c0c037211 */ /* 0x000fe200078f08ff */
[----:B------:R-:W-:Y:S01]  /*0cf0*/  IMAD.IADD R13, R10, 0x1, -R13 ;  /* 0x000000010a0d7824 */ /* 0x000fe200078e0a0d */
[----:B------:R-:W-:Y:S01]  /*0d00*/  SHF.R.S32.HI R10, RZ, 0x1f, R24 ;  /* 0x0000001fff0a7819 */ /* 0x000fe20000011418 */
[----:B------:R-:W-:Y:S01]  /*0d10*/  IMAD.IADD R11, R0, 0x1, -R11 ;  /* 0x00000001000b7824 */ /* 0x000fe200078e0a0b */
[----:B------:R-:W-:Y:S01]  /*0d20*/  SHF.R.S32.HI R0, RZ, 0x1f, R7 ;  /* 0x0000001fff007819 */ /* 0x000fe20000011407 */
[----:B------:R-:W-:Y:S01]  /*0d30*/  IMAD R12, R3, -0x3, R4 ;  /* 0xfffffffd030c7824 */ /* 0x000fe200078e0204 */
[----:B------:R-:W-:Y:S01]  /*0d40*/  LEA.HI R14, R10, R24, RZ, 0x2 ;  /* 0x000000180a0e7211 */ /* 0x000fe200078f10ff */
[----:B------:R-:W-:Y:S01]  /*0d50*/  STL [R1+0x64], R24 ;  /* 0x0000641801007387 */ /* 0x000fe20000100800 */
[----:B------:R-:W-:Y:S01]  /*0d60*/  SHF.R.S32.HI R136, RZ, 0x1, R9 ;  /* 0x00000001ff887819 */ /* 0x000fe20000011409 */
[----:B------:R-:W-:Y:S01]  /*0d70*/  IMAD.SHL.U32 R13, R13, 0x40, RZ ;  /* 0x000000400d0d7824 */ /* 0x000fe200078e00ff */
[--C-:B------:R-:W-:Y:S01]  /*0d80*/  SHF.R.S32.HI R3, RZ, 0x2, R14.reuse ;  /* 0x00000002ff037819 */ /* 0x100fe2000001140e */
[----:B------:R-:W-:Y:S01]  /*0d90*/  IMAD.SHL.U32 R22, R11, 0x8, RZ ;  /* 0x000000080b167824 */ /* 0x000fe200078e00ff */
[----:B------:R-:W-:-:S02]  /*0da0*/  SHF.R.S32.HI R4, RZ, 0x1f, R14 ;  /* 0x0000001fff047819 */ /* 0x000fc4000001140e */
[----:B------:R-:W-:Y:S02]  /*0db0*/  SHF.R.S32.HI R6, RZ, 0x4, R5 ;  /* 0x00000004ff067819 */ /* 0x000fe40000011405 */
[----:B------:R-:W-:Y:S02]  /*0dc0*/  LEA.HI R0, R0, R7, RZ, 0x3 ;  /* 0x0000000700007211 */ /* 0x000fe400078f18ff */
[----:B------:R-:W-:Y:S02]  /*0dd0*/  LEA.HI R9, R9, R136, RZ, 0x1 ;  /* 0x0000008809097211 */ /* 0x000fe400078f08ff */
[----:B------:R-:W-:Y:S02]  /*0de0*/  LEA.HI R16, R4, R3, RZ, 0x3 ;  /* 0x0000000304107211 */ /* 0x000fe400078f18ff */
[----:B------:R-:W-:Y:S02]  /*0df0*/  LEA.HI R5, R5, R6, RZ, 0x1 ;  /* 0x0000000605057211 */ /* 0x000fe400078f08ff */
[----:B------:R-:W-:-:S02]  /*0e00*/  LOP3.LUT R4, R0, 0xfffffff8, RZ, 0xc0, !PT ;  /* 0xfffffff800047812 */ /* 0x000fc400078ec0ff */
[----:B------:R-:W-:Y:S02]  /*0e10*/  LOP3.LUT R9, R9, 0x7fffffe, RZ, 0xc0, !PT ;  /* 0x07fffffe09097812 */ /* 0x000fe400078ec0ff */
[----:B------:R-:W-:Y:S01]  /*0e20*/  LOP3.LUT R16, R16, 0xfffffff8, RZ, 0xc0, !PT ;  /* 0xfffffff810107812 */ /* 0x000fe200078ec0ff */
[----:B------:R-:W-:Y:S01]  /*0e30*/  IMAD.IADD R4, R7, 0x1, -R4 ;  /* 0x0000000107047824 */ /* 0x000fe200078e0a04 */
[----:B------:R-:W-:Y:S01]  /*0e40*/  LOP3.LUT R5, R5, 0x1ffffffe, RZ, 0xc0, !PT ;  /* 0x1ffffffe05057812 */ /* 0x000fe200078ec0ff */
[----:B------:R-:W-:Y:S01]  /*0e50*/  IMAD.IADD R9, R136, 0x1, -R9 ;  /* 0x0000000188097824 */ /* 0x000fe200078e0a09 */
[----:B------:R-:W-:Y:S01]  /*0e60*/  SHF.R.S32.HI R8, RZ, 0x5, R8 ;  /* 0x00000005ff087819 */ /* 0x000fe20000011408 */
[----:B------:R-:W-:Y:S01]  /*0e70*/  IMAD.IADD R16, R3, 0x1, -R16 ;  /* 0x0000000103107824 */ /* 0x000fe200078e0a10 */
[----:B------:R-:W-:Y:S01]  /*0e80*/  LEA.HI R10, R10, R24, RZ, 0x5 ;  /* 0x000000180a0a7211 */ /* 0x000fe200078f28ff */
[----:B------:R-:W-:Y:S01]  /*0e90*/  IMAD.IADD R5, R6, 0x1, -R5 ;  /* 0x0000000106057824 */ /* 0x000fe200078e0a05 */
[C---:B------:R-:W-:Y:S01]  /*0ea0*/  R2P PR, R4.reuse, 0x6 ;  /* 0x0000000604007804 */ /* 0x040fe20000000000 */
[----:B------:R-:W-:Y:S01]  /*0eb0*/  IMAD.SHL.U32 R3, R4, 0x40, RZ ;  /* 0x0000004004037824 */ /* 0x000fe200078e00ff */
[----:B------:R-:W-:Y:S01]  /*0ec0*/  LOP3.LUT R14, R14, 0x7ffffffc, RZ, 0xc0, !PT ;  /* 0x7ffffffc0e0e7812 */ /* 0x000fe200078ec0ff */
[----:B------:R-:W-:Y:S01]  /*0ed0*/  IMAD R21, R6, 0x8, R9 ;  /* 0x0000000806157824 */ /* 0x000fe200078e0209 */
[----:B------:R-:W-:Y:S01]  /*0ee0*/  LEA.HI R17, R15, R15, RZ, 0x1 ;  /* 0x0000000f0f117211 */ /* 0x000fe200078f08ff */
[----:B------:R-:W-:Y:S01]  /*0ef0*/  IMAD.SHL.U32 R6, R0, 0x40, RZ ;  /* 0x0000004000067824 */ /* 0x000fe200078e00ff */
[----:B------:R-:W-:Y:S01]  /*0f00*/  LOP3.LUT R3, R3, 0x1c0, RZ, 0xc0, !PT ;  /* 0x000001c003037812 */ /* 0x000fe200078ec0ff */
[----:B------:R-:W-:Y:S01]  /*0f10*/  IMAD.SHL.U32 R0, R5, 0x8, RZ ;  /* 0x0000000805007824 */ /* 0x000fe200078e00ff */
[----:B------:R-:W-:Y:S01]  /*0f20*/  LOP3.LUT R20, R17, 0x1ffffffe, RZ, 0xc0, !PT ;  /* 0x1ffffffe11147812 */ /* 0x000fe200078ec0ff */
[----:B------:R-:W-:Y:S01]  /*0f30*/  IMAD R9, R8, 0x10, R7 ;  /* 0x0000001008097824 */ /* 0x000fe200078e0207 */
[----:B------:R-:W-:Y:S01]  /*0f40*/  SHF.R.S32.HI R7, RZ, 0x5, R10 ;  /* 0x00000005ff077819 */ /* 0x000fe2000001140a */
[----:B------:R-:W-:Y:S01]  /*0f50*/  IMAD.IADD R14, R24, 0x1, -R14 ;  /* 0x00000001180e7824 */ /* 0x000fe200078e0a0e */
[----:B------:R-:W-:Y:S01]  /*0f60*/  LOP3.LUT R6, R6, 0x7ffffe00, RZ, 0xc0, !PT ;  /* 0x7ffffe0006067812 */ /* 0x000fe200078ec0ff */
[----:B------:R-:W-:Y:S01]  /*0f70*/  IMAD.IADD R20, R15, 0x1, -R20 ;  /* 0x000000010f147824 */ /* 0x000fe200078e0a14 */
[----:B------:R-:W-:Y:S01]  /*0f80*/  LOP3.LUT R5, R3, 0x8, R0, 0xf8, !PT ;  /* 0x0000000803057812 */ /* 0x000fe200078ef800 */
[----:B------:R-:W-:Y:S01]  /*0f90*/  IMAD R7, R7, 0x10, R16 ;  /* 0x0000001007077824 */ /* 0x000fe200078e0210 */
[----:B------:R-:W-:Y:S01]  /*0fa0*/  SHF.R.U32.HI R10, RZ, 0x3, R3 ;  /* 0x00000003ff0a7819 */ /* 0x000fe20000011603 */
[----:B------:R-:W-:Y:S01]  /*0fb0*/  IMAD R6, R8, 0x400, R6 ;  /* 0x0000040008067824 */ /* 0x000fe200078e0206 */
[----:B------:R-:W-:Y:S01]  /*0fc0*/  SEL R141, R141, 0xffffffc0, !P2 ;  /* 0xffffffc08d8d7807 */ /* 0x000fe20005000000 */
[----:B------:R-:W-:Y:S01]  /*0fd0*/  IMAD.U32 R0, R9, 0x20, R0 ;  /* 0x0000002009007824 */ /* 0x000fe200078e0000 */
[----:B------:R-:W-:Y:S01]  /*0fe0*/  LOP3.LUT R5, R5, R10, RZ, 0x3c, !PT ;  /* 0x0000000a05057212 */ /* 0x000fe200078e3cff */
[----:B------:R-:W-:Y:S01]  /*0ff0*/  IMAD R3, R12, 0x40, R7 ;  /* 0x000000400c037824 */ /* 0x000fe200078e0207 */
[----:B------:R-:W-:Y:S01]  /*1000*/  CS2R R16, SRZ ;  /* 0x0000000000107805 */ /* 0x000fe2000001ff00 */
[----:B------:R-:W-:Y:S01]  /*1010*/  IMAD.SHL.U32 R12, R21, 0x20, RZ ;  /* 0x00000020150c7824 */ /* 0x000fe200078e00ff */
[----:B------:R0:W-:Y:S01]  /*1020*/  STL [R1+0x6c], R0 ;  /* 0x00006c0001007387 */ /* 0x0001e20000100800 */
[----:B------:R-:W-:-:S02]  /*1030*/  IMAD.IADD R5, R6, 0x1, R5 ;  /* 0x0000000106057824 */ /* 0x000fc400078e0205 */
[----:B------:R-:W-:Y:S01]  /*1040*/  IMAD.SHL.U32 R6, R11, 0x4, RZ ;  /* 0x000000040b067824 */ /* 0x000fe200078e00ff */
[----:B------:R1:W-:Y:S01]  /*1050*/  STL [R1+0x68], R3 ;  /* 0x0000680301007387 */ /* 0x0003e20000100800 */
[----:B------:R-:W-:Y:S02]  /*1060*/  IMAD.SHL.U32 R137, R14, 0x2, RZ ;  /* 0x000000020e897824 */ /* 0x000fe400078e00ff */
[C---:B------:R-:W-:Y:S01]  /*1070*/  VIADD R4, R6.reuse, 0x10 ;  /* 0x0000001006047836 */ /* 0x040fe20000000000 */
[----:B------:R-:W-:Y:S01]  /*1080*/  STL [R1+0x5c], RZ ;  /* 0x00005cff01007387 */ /* 0x000fe20000100800 */
[C---:B------:R-:W-:Y:S01]  /*1090*/  VIADD R8, R6.reuse, 0x8 ;  /* 0x0000000806087836 */ /* 0x040fe20000000000 */
[----:B0-----:R-:W-:Y:S01]  /*10a0*/  SHF.R.S32.HI R0, RZ, 0x1f, R136 ;  /* 0x0000001fff007819 */ /* 0x001fe20000011488 */
[----:B------:R-:W-:Y:S01]  /*10b0*/  VIADD R0, R6, 0x20 ;  /* 0x0000002006007836 */ /* 0x000fe20000000000 */
[----:B------:R-:W-:Y:S01]  /*10c0*/  STL [R1], R6 ;  /* 0x0000000601007387 */ /* 0x000fe20000100800 */
[----:B------:R-:W-:-:S02]  /*10d0*/  IMAD R140, R5, 0x2, R2 ;  /* 0x00000002058c7824 */ /* 0x000fc400078e0202 */
[C---:B------:R-:W-:Y:S01]  /*10e0*/  VIADD R10, R137.reuse, 0x10 ;  /* 0x00000010890a7836 */ /* 0x040fe20000000000 */
[----:B------:R0:W-:Y:S01]  /*10f0*/  STL [R1+0x30], R4 ;  /* 0x0000300401007387 */ /* 0x0001e20000100800 */
[----:B------:R-:W-:Y:S02]  /*1100*/  VIADD R142, R140, 0x21800 ;  /* 0x000218008c8e7836 */ /* 0x000fe40000000000 */
[----:B-1----:R-:W-:Y:S01]  /*1110*/  IMAD R3, R20, 0x8, R3 ;  /* 0x0000000814037824 */ /* 0x002fe200078e0203 */
[----:B------:R1:W-:Y:S01]  /*1120*/  STL [R1+0x2c], R0 ;  /* 0x00002c0001007387 */ /* 0x0003e20000100800 */
[C---:B------:R-:W-:Y:S02]  /*1130*/  VIADD R9, R137.reuse, 0x18 ;  /* 0x0000001889097836 */ /* 0x040fe40000000000 */
[C---:B------:R-:W-:Y:S01]  /*1140*/  VIADD R11, R137.reuse, 0x8 ;  /* 0x00000008890b7836 */ /* 0x040fe20000000000 */
[----:B------:R2:W-:Y:S01]  /*1150*/  STL [R1+0x34], R8 ;  /* 0x0000340801007387 */ /* 0x0005e20000100800 */
[----:B------:R-:W-:Y:S01]  /*1160*/  VIADD R7, R137, 0x28 ;  /* 0x0000002889077836 */ /* 0x000fe20000000000 */
[----:B0-----:R-:W-:Y:S01]  /*1170*/  LOP3.LUT R4, R13, 0xc0, RZ, 0xc0, !PT ;  /* 0x000000c00d047812 */ /* 0x001fe200078ec0ff */
[----:B------:R-:W-:Y:S01]  /*1180*/  VIADD R13, R137, 0x40 ;  /* 0x00000040890d7836 */ /* 0x000fe20000000000 */
[----:B------:R-:W-:Y:S01]  /*1190*/  SHF.R.S32.HI R5, RZ, 0x1f, R9 ;  /* 0x0000001fff057819 */ /* 0x000fe20000011409 */
[----:B-1----:R-:W-:-:S02]  /*11a0*/  VIADD R0, R6, 0x18 ;  /* 0x0000001806007836 */ /* 0x002fc40000000000 */
[----:B------:R-:W-:Y:S01]  /*11b0*/  STL [R1+0xc], R4 ;  /* 0x00000c0401007387 */ /* 0x000fe20000100800 */
[----:B------:R-:W-:Y:S01]  /*11c0*/  VIADD R6, R6, 0x28 ;  /* 0x0000002806067836 */ /* 0x000fe20000000000 */
[----:B------:R-:W-:Y:S01]  /*11d0*/  SHF.R.S32.HI R11, RZ, 0x1f, R11 ;  /* 0x0000001fff0b7819 */ /* 0x000fe2000001140b */
[----:B--2---:R-:W-:Y:S01]  /*11e0*/  VIADD R8, R137, 0x20 ;  /* 0x0000002089087836 */ /* 0x004fe20000000000 */
[----:B------:R0:W-:Y:S01]  /*11f0*/  STL [R1+0x38], R0 ;  /* 0x0000380001007387 */ /* 0x0001e20000100800 */
[----:B------:R-:W-:-:S03]  /*1200*/  SHF.R.S32.HI R7, RZ, 0x1f, R7 ;  /* 0x0000001fff077819 */ /* 0x000fc60000011407 */
[----:B------:R1:W-:Y:S01]  /*1210*/  STL [R1+0x40], R6 ;  /* 0x0000400601007387 */ /* 0x0003e20000100800 */
[----:B------:R-:W-:Y:S02]  /*1220*/  SHF.R.S32.HI R8, RZ, 0x1f, R8 ;  /* 0x0000001fff087819 */ /* 0x000fe40000011408 */
[----:B0-----:R-:W-:Y:S02]  /*1230*/  LOP3.LUT R0, R4, 0x8, R22, 0xf8, !PT ;  /* 0x0000000804007812 */ /* 0x001fe400078ef816 */
[----:B------:R-:W-:Y:S01]  /*1240*/  SHF.R.U32.HI R4, RZ, 0x3, R4 ;  /* 0x00000003ff047819 */ /* 0x000fe20000011604 */
[----:B-1----:R-:W-:-:S03]  /*1250*/  VIADD R6, R137, 0x30 ;  /* 0x0000003089067836 */ /* 0x002fc60000000000 */
[----:B------:R-:W-:Y:S01]  /*1260*/  LOP3.LUT R0, R0, R4, RZ, 0x3c, !PT ;  /* 0x0000000400007212 */ /* 0x000fe200078e3cff */
[----:B------:R0:W-:Y:S01]  /*1270*/  STL [R1+0x10], R4 ;  /* 0x0000100401007387 */ /* 0x0001e20000100800 */
[----:B------:R-:W-:-:S03]  /*1280*/  SHF.R.S32.HI R5, RZ, 0x1f, R6 ;  /* 0x0000001fff057819 */ /* 0x000fc60000011406 */
[----:B------:R-:W-:Y:S01]  /*1290*/  IMAD.IADD R0, R12, 0x1, R0 ;  /* 0x000000010c007824 */ /* 0x000fe200078e0200 */
[----:B------:R-:W-:Y:S04]  /*12a0*/  STL [R1+0x14], R12 ;  /* 0x0000140c01007387 */ /* 0x000fe80000100800 */
[----:B------:R1:W-:Y:S01]  /*12b0*/  STL [R1+0x4c], R0 ;  /* 0x00004c0001007387 */ /* 0x0003e20000100800 */
[----:B0-----:R-:W-:Y:S01]  /*12c0*/  SHF.R.S32.HI R4, RZ, 0x1f, R137 ;  /* 0x0000001fff047819 */ /* 0x001fe20000011489 */
[----:B------:R-:W-:-:S05]  /*12d0*/  VIADD R4, R137, 0x38 ;  /* 0x0000003889047836 */ /* 0x000fca0000000000 */
[----:B------:R-:W-:Y:S02]  /*12e0*/  SHF.R.S32.HI R4, RZ, 0x1f, R4 ;  /* 0x0000001fff047819 */ /* 0x000fe40000011404 */
[----:B-1----:R-:W-:Y:S01]  /*12f0*/  SHF.R.S32.HI R0, RZ, 0x1f, R10 ;  /* 0x0000001fff007819 */ /* 0x002fe2000001140a */
[----:B------:R-:W-:Y:S02]  /*1300*/  VIADD R0, R140, 0x21820 ;  /* 0x000218208c007836 */ /* 0x000fe40000000000 */
[C---:B------:R-:W-:Y:S02]  /*1310*/  @P1 VIADD R0, R142.reuse, 0xffffffe0 ;  /* 0xffffffe08e001836 */ /* 0x040fe40000000000 */
[----:B------:R-:W-:Y:S02]  /*1320*/  IMAD.IADD R142, R142, 0x1, R141 ;  /* 0x000000018e8e7824 */ /* 0x000fe400078e028d */
[----:B------:R-:W-:Y:S01]  /*1330*/  IMAD.IADD R141, R141, 0x1, R0 ;  /* 0x000000018d8d7824 */ /* 0x000fe200078e0200 */
[----:B------:R0:W-:Y:S04]  /*1340*/  STL [R1+0x20], R0 ;  /* 0x0000200001007387 */ /* 0x0001e80000100800 */
[----:B------:R1:W-:Y:S01]  /*1350*/  STL [R1+0x44], R3 ;  /* 0x0000440301007387 */ /* 0x0003e20000100800 */
[----:B0-----:R-:W-:-:S05]  /*1360*/  VIADD R0, R0, 0x6000 ;  /* 0x0000600000007836 */ /* 0x001fca0000000000 */
[----:B------:R1:W-:Y:S02]  /*1370*/  STL [R1+0x24], R0 ;  /* 0x0000240001007387 */ /* 0x0003e40000100800 */
.L_x_10949:
[----:B------:R-:W-:Y:S05]  /*1380*/  YIELD ;  /* 0x0000000000007946 */ /* 0x000fea0003800000 */
[----:B------:R-:W-:Y:S01]  /*1390*/  ULDC.64 UR4, c[0x0][0xa28] ;  /* 0x00028a0000047ab9 */ /* 0x000fe20000000a00 */
[----:B0-2---:R-:W0:Y:S01]  /*13a0*/  LDC.64 R6, c[0x0][0xa08] ;  /* 0x00028200ff067b82 */ /* 0x005e220000000a00 */
[----:B------:R-:W-:Y:S01]  /*13b0*/  ISETP.NE.U32.AND P1, PT, RZ, UR4, PT ;  /* 0x00000004ff007c0c */ /* 0x000fe2000bf25070 */
[----:B----4-:R-:W-:Y:S02]  /*13c0*/  IMAD.MOV.U32 R13, RZ, RZ, RZ ;  /* 0x000000ffff0d7224 */ /* 0x010fe400078e00ff */
[----:B------:R-:W-:Y:S01]  /*13d0*/  IMAD.MOV.U32 R27, RZ, RZ, RZ ;  /* 0x000000ffff1b7224 */ /* 0x000fe200078e00ff */
[----:B------:R-:W-:Y:S01]  /*13e0*/  ISETP.NE.AND.EX P1, PT, RZ, UR5, PT, P1 ;  /* 0x00000005ff007c0c */ /* 0x000fe2000bf25310 */
[----:B------:R-:W-:-:S02]  /*13f0*/  ULDC.64 UR4, c[0x0][0xa18] ;  /* 0x0002860000047ab9 */ /* 0x000fc40000000a00 */
[----:B------:R-:W-:-:S04]  /*1400*/  ISETP.NE.U32.AND P2, PT, RZ, UR4, PT ;  /* 0x00000004ff007c0c */ /* 0x000fc8000bf45070 */
[----:B------:R-:W-:Y:S01]  /*1410*/  ISETP.NE.AND.EX P2, PT, RZ, UR5, PT, P2 ;  /* 0x00000005ff007c0c */ /* 0x000fe2000bf45320 */
[----:B------:R-:W-:Y:S02]  /*1420*/  ULDC.64 UR4, c[0x0][0xa08] ;  /* 0x0002820000047ab9 */ /* 0x000fe40000000a00 */
[----:B------:R-:W-:-:S03]  /*1430*/  ISETP.NE.U32.AND P0, PT, RZ, UR4, PT ;  /* 0x00000004ff007c0c */ /* 0x000fc6000bf05070 */
[----:B------:R-:W2:Y:S01]  /*1440*/  @P1 LDC.64 R4, c[0x0][0xa28] ;  /* 0x00028a00ff041b82 */ /* 0x000ea20000000a00 */
[----:B------:R-:W-:Y:S01]  /*1450*/  ISETP.NE.AND.EX P0, PT, RZ, UR5, PT, P0 ;  /* 0x00000005ff007c0c */ /* 0x000fe2000bf05300 */
[----:B0-----:R-:W-:-:S06]  /*1460*/  IMAD.WIDE R10, R75, 0x4, R6 ;  /* 0x000000044b0a7825 */ /* 0x001fcc00078e0206 */
[----:B------:R-:W0:Y:S01]  /*1470*/  @P2 LDC.64 R8, c[0x0][0xa18] ;  /* 0x00028600ff082b82 */ /* 0x000e220000000a00 */
[----:B------:R-:W-:Y:S02]  /*1480*/  ULDC UR4, c[0x0][0x288] ;  /* 0x0000a20000047ab9 */ /* 0x000fe40000000800 */
[----:B------:R-:W-:Y:S01]  /*1490*/  IMAD.U32 R138, RZ, RZ, UR4 ;  /* 0x00000004ff8a7e24 */ /* 0x000fe2000f8e00ff */
[----:B------:R-:W-:Y:S02]  /*14a0*/  ULDC.64 UR4, c[0x0][0x418] ;  /* 0x0001060000047ab9 */ /* 0x000fe40000000a00 */
[----:B---3--:R3:W5:Y:S01]  /*14b0*/  @P0 LDG.E R27, desc[UR40][R10.64] ;  /* 0x000000280a1b0981 */ /* 0x008762000c1e1900 */
[----:B--2---:R-:W-:-:S05]  /*14c0*/  @P1 IMAD.WIDE R4, R75, 0x4, R4 ;  /* 0x000000044b041825 */ /* 0x004fca00078e0204 */
        /* <DEDUP_REMOVED lines=12> */
[----:B---3--:R-:W-:Y:S06]  /*1590*/  @P2 BRA `(.L_x_10734) ;  /* 0x0000000000242947 */ /* 0x008fec0003800000 */
[----:B------:R-:W-:Y:S02]  /*15a0*/  ULDC.64 UR4, c[0x0][0xa00] ;  /* 0x0002800000047ab9 */ /* 0x000fe40000000a00 */
[----:B------:R-:W-:-:S04]  /*15b0*/  ISETP.NE.U32.AND P1, PT, RZ, UR4, PT ;  /* 0x00000004ff007c0c */ /* 0x000fc8000bf25070 */
[----:B------:R-:W-:-:S13]  /*15c0*/  ISETP.NE.AND.EX P1, PT, RZ, UR5, PT, P1 ;  /* 0x00000005ff007c0c */ /* 0x000fda000bf25310 */
[----:B------:R-:W-:Y:S05]  /*15d0*/  @!P1 BRA `(.L_x_10734) ;  /* 0x0000000000149947 */ /* 0x000fea0003800000 */
[----:B------:R-:W0:Y:S02]  /*15e0*/  LDC.64 R4, c[0x0][0xa00] ;  /* 0x00028000ff047b82 */ /* 0x000e240000000a00 */
[----:B0-----:R-:W-:-:S05]  /*15f0*/  IMAD.WIDE R4, R75, 0x4, R4 ;  /* 0x000000044b047825 */ /* 0x001fca00078e0204 */
[----:B-----5:R-:W2:Y:S04]  /*1600*/  LDG.E R138, desc[UR40][R4.64] ;  /* 0x00000028048a7981 */ /* 0x020ea8000c1e1900 */
[----:B-1----:R-:W2:Y:S02]  /*1610*/  LDG.E R3, desc[UR40][R4.64+0x4] ;  /* 0x0000042804037981 */ /* 0x002ea4000c1e1900 */
[----:B--2---:R-:W-:-:S07]  /*1620*/  IMAD.IADD R138, R3, 0x1, -R138 ;  /* 0x00000001038a7824 */ /* 0x004fce00078e0a8a */
.L_x_10734:
[C---:B------:R-:W-:Y:S01]  /*1630*/  LOP3.LUT R30, R74.reuse, 0xffff, RZ, 0xc0, !PT ;  /* 0x0000ffff4a1e7812 */ /* 0x040fe200078ec0ff */
[----:B------:R-:W-:Y:S01]  /*1640*/  ULDC.64 UR4, c[0x0][0xa20] ;  /* 0x0002880000047ab9 */ /* 0x000fe20000000a00 */
[----:B------:R0:W-:Y:S01]  /*1650*/  STL [R1+0x58], R75 ;  /* 0x0000584b01007387 */ /* 0x0001e20000100800 */
[----:B------:R-:W-:Y:S02]  /*1660*/  ISETP.NE.U32.AND P1, PT, RZ, UR4, PT ;  /* 0x00000004ff007c0c */ /* 0x000fe4000bf25070 */
[C---:B-1----:R-:W-:Y:S01]  /*1670*/  LOP3.LUT R3, R74.reuse, 0xff000000, RZ, 0xc0, !PT ;  /* 0xff0000004a037812 */ /* 0x042fe200078ec0ff */
[----:B------:R0:W-:Y:S01]  /*1680*/  STL [R1+0x50], R30 ;  /* 0x0000501e01007387 */ /* 0x0001e20000100800 */
[----:B------:R-:W-:Y:S02]  /*1690*/  ISETP.NE.AND.EX P1, PT, RZ, UR5, PT, P1 ;  /* 0x00000005ff007c0c */ /* 0x000fe4000bf25310 */
[----:B------:R-:W-:Y:S02]  /*16a0*/  LOP3.LUT R0, R74, 0xff0000, RZ, 0xc0, !PT ;  /* 0x00ff00004a007812 */ /* 0x000fe400078ec0ff */
[----:B------:R-:W-:-:S04]  /*16b0*/  SHF.R.U32.HI R3, RZ, 0x8, R3 ;  /* 0x00000008ff037819 */ /* 0x000fc80000011603 */
[----:B------:R-:W-:-:S05]  /*16c0*/  LEA.HI R12, R0, R3, RZ, 0x10 ;  /* 0x00000003000c7211 */ /* 0x000fca00078f80ff */
[----:B0-----:R-:W-:Y:S05]  /*16d0*/  @!P1 BRA `(.L_x_10735) ;  /* 0x0000000000109947 */ /* 0x001fea0003800000 */
[----:B------:R-:W0:Y:S02]  /*16e0*/  LDC.64 R28, c[0x0][0xa20] ;  /* 0x00028800ff1c7b82 */ /* 0x000e240000000a00 */
[----:B0-----:R-:W-:-:S06]  /*16f0*/  IMAD.WIDE R28, R75, 0x4, R28 ;  /* 0x000000044b1c7825 */ /* 0x001fcc00078e021c */
[----:B------:R0:W5:Y:S01]  /*1700*/  LDG.E R28, desc[UR40][R28.64] ;  /* 0x000000281c1c7981 */ /* 0x000162000c1e1900 */
[----:B------:R-:W-:Y:S05]  /*1710*/  BRA `(.L_x_10736) ;  /* 0x0000000000107947 */ /* 0x000fea0003800000 */
.L_x_10735:
[----:B------:R-:W-:Y:S05]  /*1720*/  @!P0 BRA `(.L_x_10736) ;  /* 0x00000000000c8947 */ /* 0x000fea0003800000 */
[----:B------:R-:W2:Y:S04]  /*1730*/  LDG.E R3, desc[UR40][R10.64] ;  /* 0x000000280a037981 */ /* 0x000ea8000c1e1900 */
[----:B------:R-:W2:Y:S02]  /*1740*/  LDG.E R28, desc[UR40][R10.64+0x4] ;  /* 0x000004280a1c7981 */ /* 0x000ea4000c1e1900 */
[----:B--2---:R-:W-:-:S07]  /*1750*/  IMAD.IADD R28, R28, 0x1, -R3 ;  /* 0x000000011c1c7824 */ /* 0x004fce00078e0a03 */
.L_x_10736:
[----:B------:R-:W-:Y:S01]  /*1760*/  ULDC.64 UR4, c[0x0][0xa10] ;  /* 0x0002840000047ab9 */ /* 0x000fe20000000a00 */
[----:B------:R-:W1:Y:S01]  /*1770*/  LDC R4, c[0x0][0x448] ;  /* 0x00011200ff047b82 */ /* 0x000e620000000800 */
[----:B------:R-:W-:-:S04]  /*1780*/  ISETP.NE.U32.AND P0, PT, RZ, UR4, PT ;  /* 0x00000004ff007c0c */ /* 0x000fc8000bf05070 */
[----:B------:R-:W-:Y:S01]  /*1790*/  ISETP.NE.AND.EX P0, PT, RZ, UR5, PT, P0 ;  /* 0x00000005ff007c0c */ /* 0x000fe2000bf05300 */
[----:B------:R-:W-:Y:S02]  /*17a0*/  ULDC.64 UR4, c[0x0][0xa30] ;  /* 0x00028c0000047ab9 */ /* 0x000fe40000000a00 */
[----:B------:R-:W-:-:S04]  /*17b0*/  ISETP.NE.U32.AND P1, PT, RZ, UR4, PT ;  /* 0x00000004ff007c0c */ /* 0x000fc8000bf25070 */
[----:B------:R-:W-:-:S06]  /*17c0*/  ISETP.NE.AND.EX P1, PT, RZ, UR5, PT, P1 ;  /* 0x00000005ff007c0c */ /* 0x000fcc000bf25310 */
[----:B------:R-:W2:Y:S08]  /*17d0*/  @P0 LDC.64 R6, c[0x0][0xa10] ;  /* 0x00028400ff060b82 */ /* 0x000eb00000000a00 */
[----:B------:R-:W3:Y:S01]  /*17e0*/  @P1 LDC.64 R8, c[0x0][0xa30] ;  /* 0x00028c00ff081b82 */ /* 0x000ee20000000a00 */
[----:B--2---:R-:W-:-:S05]  /*17f0*/  @P0 IMAD.WIDE R6, R75, 0x4, R6 ;  /* 0x000000044b060825 */ /* 0x004fca00078e0206 */
[----:B------:R-:W2:Y:S04]  /*1800*/  @P0 LDG.E R0, desc[UR40][R6.64] ;  /* 0x0000002806000981 */ /* 0x000ea8000c1e1900 */
[----:B------:R-:W2:Y:S01]  /*1810*/  @P0 LDG.E R3, desc[UR40][R6.64+0x4] ;  /* 0x0000042806030981 */ /* 0x000ea2000c1e1900 */
[----:B-----5:R-:W-:Y:S02]  /*1820*/  IMAD.MOV.U32 R106, RZ, RZ, R28 ;  /* 0x000000ffff6a7224 */ /* 0x020fe400078e001c */
[----:B---3--:R-:W-:-:S05]  /*1830*/  @P1 IMAD.WIDE R8, R75, 0x4, R8 ;  /* 0x000000044b081825 */ /* 0x008fca00078e0208 */
[----:B------:R3:W5:Y:S01]  /*1840*/  @P1 LDG.E R106, desc[UR40][R8.64] ;  /* 0x00000028086a1981 */ /* 0x000762000c1e1900 */
[----:B-1----:R-:W-:Y:S01]  /*1850*/  ISETP.NE.AND P1, PT, R4, 0x1, PT ;  /* 0x000000010400780c */ /* 0x002fe20003f25270 */
[----:B------:R-:W-:Y:S01]  /*1860*/  IMAD R14, R73, 0xc0, RZ ;  /* 0x000000c0490e7824 */ /* 0x000fe200078e02ff */
[----:B------:R-:W1:Y:S01]  /*1870*/  LDC.64 R4, c[0x0][0x9e0] ;  /* 0x00027800ff047b82 */ /* 0x000e620000000a00 */
[----:B------:R-:W-:-:S03]  /*1880*/  IMAD.IADD R13, R28, 0x1, -R13 ;  /* 0x000000011c0d7824 */ /* 0x000fc600078e0a0d */
[----:B------:R4:W-:Y:S07]  /*1890*/  STL [R1+0x1c], R14 ;  /* 0x00001c0e01007387 */ /* 0x0009ee0000100800 */
[----:B------:R-:W0:Y:S08]  /*18a0*/  @P1 LDC R11, c[0x0][0x44c] ;  /* 0x00011300ff0b1b82 */ /* 0x000e300000000800 */
[----:B------:R-:W3:Y:S01]  /*18b0*/  @P1 LDC R10, c[0x0][0x450] ;  /* 0x00011400ff0a1b82 */ /* 0x000ee20000000800 */
[----:B-1----:R-:W-:Y:S01]  /*18c0*/  ISETP.GE.AND P2, PT, R5, 0x1, PT ;  /* 0x000000010500780c */ /* 0x002fe20003f46270 */
[----:B--2---:R-:W-:-:S02]  /*18d0*/  @P0 IMAD.IADD R24, R3, 0x1, -R0 ;  /* 0x0000000103180824 */ /* 0x004fc400078e0a00 */
[----:B------:R-:W-:Y:S02]  /*18e0*/  VIADD R0, R14, 0xbf ;  /* 0x000000bf0e007836 */ /* 0x000fe40000000000 */
[----:B------:R-:W-:Y:S02]  /*18f0*/  IMAD.IADD R139, R13, 0x1, R24 ;  /* 0x000000010d8b7824 */ /* 0x000fe400078e0218 */
[----:B0-----:R-:W-:-:S03]  /*1900*/  @P1 IMAD.HI.U32 R3, R0, R11, RZ ;  /* 0x0000000b00031227 */ /* 0x001fc600078e00ff */
[C---:B------:R-:W-:Y:S01]  /*1910*/  IADD3 R7, R139.reuse, 0x1, -R138 ;  /* 0x000000018b077810 */ /* 0x040fe20007ffe88a */
[----:B------:R-:W-:Y:S01]  /*1920*/  IMAD.MOV.U32 R6, RZ, RZ, R0 ;  /* 0x000000ffff067224 */ /* 0x000fe200078e0000 */
[----:B---3--:R-:W-:Y:S01]  /*1930*/  @P1 SHF.R.U32.HI R6, RZ, R10, R3 ;  /* 0x0000000aff061219 */ /* 0x008fe20000011603 */
[----:B------:R-:W-:-:S04]  /*1940*/  VIADD R0, R139, 0x7f ;  /* 0x0000007f8b007836 */ /* 0x000fc80000000000 */
[----:B------:R-:W-:Y:S01]  /*1950*/  IMAD.IADD R9, R7, 0x1, R6 ;  /* 0x0000000107097824 */ /* 0x000fe200078e0206 */
[----:B------:R-:W-:-:S03]  /*1960*/  SHF.R.S32.HI R3, RZ, 0x1f, R0 ;  /* 0x0000001fff037819 */ /* 0x000fc60000011400 */
[----:B------:R-:W-:Y:S01]  /*1970*/  IMAD.IADD R4, R9, 0x1, R4 ;  /* 0x0000000109047824 */ /* 0x000fe200078e0204 */
[----:B------:R-:W-:-:S04]  /*1980*/  LEA.HI R3, R3, R0, RZ, 0x7 ;  /* 0x0000000003037211 */ /* 0x000fc800078f38ff */
[----:B------:R-:W-:Y:S01]  /*1990*/  SHF.R.S32.HI R112, RZ, 0x7, R3 ;  /* 0x00000007ff707819 */ /* 0x000fe20000011403 */
[----:B----4-:R-:W-:Y:S06]  /*19a0*/  @!P2 BRA `(.L_x_10737) ;  /* 0x000000000048a947 */ /* 0x010fec0003800000 */
        /* <DEDUP_REMOVED lines=11> */
.L_x_10739:
[----:B------:R-:W-:-:S13]  /*1a60*/  ISETP.NE.AND P0, PT, R5, 0x1, PT ;  /* 0x000000010500780c */ /* 0x000fda0003f05270 */
[----:B------:R-:W0:Y:S02]  /*1a70*/  @P0 LDC.64 R6, c[0x0][0x9e8] ;  /* 0x00027a00ff060b82 */ /* 0x000e240000000a00 */
[----:B0-----:R-:W-:-:S05]  /*1a80*/  @P0 IMAD.HI.U32 R6, R0, R6, RZ ;  /* 0x0000000600060227 */ /* 0x001fca00078e00ff */
[----:B------:R-:W-:-:S07]  /*1a90*/  @P0 SHF.R.U32.HI R0, RZ, R7, R6 ;  /* 0x00000007ff000219 */ /* 0x000fce0000011606 */
.L_x_10740:
[----:B------:R-:W-:Y:S05]  /*1aa0*/  BSYNC B0 ;  /* 0x0000000000007941 */ /* 0x000fea0003800000 */
.L_x_10738:
[----:B------:R-:W-:-:S05]  /*1ab0*/  IMAD R3, R0, R5, R5 ;  /* 0x0000000500037224 */ /* 0x000fca00078e0205 */
[----:B------:R-:W-:-:S07]  /*1ac0*/  VIMNMX R4, R4, R3, PT ;  /* 0x0000000304047248 */ /* 0x000fce0003fe0100 */
.L_x_10737:
        /* <DEDUP_REMOVED lines=25> */
.L_x_10743:
[----:B------:R-:W-:-:S13]  /*1c60*/  ISETP.NE.AND P0, PT, R5, 0x1, PT ;  /* 0x000000010500780c */ /* 0x000fda0003f05270 */
[----:B------:R-:W0:Y:S02]  /*1c70*/  @P0 LDC.64 R6, c[0x0][0x9e8] ;  /* 0x00027a00ff060b82 */ /* 0x000e240000000a00 */
[----:B0-----:R-:W-:-:S05]  /*1c80*/  @P0 IMAD.HI.U32 R4, R0, R6, RZ ;  /* 0x0000000600040227 */ /* 0x001fca00078e00ff */
[----:B------:R-:W-:-:S07]  /*1c90*/  @P0 SHF.R.U32.HI R0, RZ, R7, R4 ;  /* 0x00000007ff000219 */ /* 0x000fce0000011604 */
.L_x_10744:
[----:B------:R-:W-:Y:S05]  /*1ca0*/  BSYNC B0 ;  /* 0x0000000000007941 */ /* 0x000fea0003800000 */
.L_x_10742:
[----:B------:R-:W-:-:S05]  /*1cb0*/  IMAD R0, R0, R5, RZ ;  /* 0x0000000500007224 */ /* 0x000fca00078e02ff */
[----:B------:R-:W-:-:S07]  /*1cc0*/  VIMNMX R3, R3, R0, !PT ;  /* 0x0000000003037248 */ /* 0x000fce0007fe0100 */
.L_x_10741:
        /* <DEDUP_REMOVED lines=43> */
.L_x_10746:
[----:B------:R-:W-:Y:S05]  /*1f80*/  BSYNC B0 ;  /* 0x0000000000007941 */ /* 0x000fea0003800000 */
.L_x_10745:
        /* <DEDUP_REMOVED lines=35> */
[----:B0----5:R-:W-:Y:S05]  /*21c0*/  CALL.ABS.NOINC R14 ;  /* 0x000000000e007343 */ /* 0x021fea0003c00000 */
.L_x_10749:
[----:B------:R-:W-:Y:S05]  /*21d0*/  BSYNC B6 ;  /* 0x0000000000067941 */ /* 0x000fea0003800000 */
.L_x_10748:
        /* <DEDUP_REMOVED lines=20> */
.L_x_10751:
[----:B------:R-:W-:Y:S05]  /*2320*/  BSYNC B6 ;  /* 0x0000000000067941 */ /* 0x000fea0003800000 */
.L_x_10750:
[----:B------:R-:W-:Y:S01]  /*2330*/  ULDC.64 UR4, c[0x0][0x9f8] ;  /* 0x00027e0000047ab9 */ /* 0x000fe20000000a00 */
[----:B------:R-:W-:Y:S01]  /*2340*/  IMAD.IADD R71, R27, 0x1, R28 ;  /* 0x000000011b477824 */ /* 0x000fe200078e021c */
[----:B------:R-:W-:Y:S01]  /*2350*/  ISETP.NE.U32.AND P0, PT, RZ, UR4, PT ;  /* 0x00000004ff007c0c */ /* 0x000fe2000bf05070 */
[----:B------:R-:W2:Y:S01]  /*2360*/  LDL.64 R28, [R1] ;  /* 0x00000000011c7983 */ /* 0x000ea20000100a00 */
[----:B------:R-:W0:Y:S02]  /*2370*/  LDC.64 R10, c[0x0][0x300] ;  /* 0x0000c000ff0a7b82 */ /* 0x000e240000000a00 */
[----:B------:R-:W-:Y:S01]  /*2380*/  ISETP.NE.AND.EX P0, PT, RZ, UR5, PT, P0 ;  /* 0x00000005ff007c0c */ /* 0x000fe2000bf05300 */
[----:B------:R-:W3:Y:S01]  /*2390*/  LDL.64 R38, [R1] ;  /* 0x0000000001267983 */ /* 0x000ee20000100a00 */
[----:B------:R-:W1:Y:S01]  /*23a0*/  S2R R20, SR_TID.X ;  /* 0x0000000000147919 */ /* 0x000e620000002100 */
[----:B------:R-:W-:Y:S01]  /*23b0*/  SHF.R.S32.HI R13, RZ, 0x1f, R71 ;  /* 0x0000001fff0d7819 */ /* 0x000fe20000011447 */
[----:B------:R-:W-:Y:S01]  /*23c0*/  ULDC.64 UR4, c[0x0][0xa08] ;  /* 0x0002820000047ab9 */ /* 0x000fe20000000a00 */
[----:B------:R-:W-:Y:S01]  /*23d0*/  SHF.R.S32.HI R23, RZ, 0x1f, R22 ;  /* 0x0000001fff177819 */ /* 0x000fe20000011416 */
[----:B------:R-:W4:Y:S07]  /*23e0*/  LDL R32, [R1+0xc] ;  /* 0x00000c0001207983 */ /* 0x000f2e0000100800 */
[----:B------:R-:W1:Y:S02]  /*23f0*/  @P0 LDC.64 R4, c[0x0][0x9f8] ;  /* 0x00027e00ff040b82 */ /* 0x000e640000000a00 */
[----:B-1----:R-:W-:-:S05]  /*2400*/  @P0 IMAD.WIDE R4, R75, 0x4, R4 ;  /* 0x000000044b040825 */ /* 0x002fca00078e0204 */
[----:B------:R1:W3:Y:S01]  /*2410*/  @P0 LDG.E R75, desc[UR40][R4.64] ;  /* 0x00000028044b0981 */ /* 0x0002e2000c1e1900 */
[-C--:B0-----:R-:W-:Y:S01]  /*2420*/  IMAD R0, R13, R10.reuse, RZ ;  /* 0x0000000a0d007224 */ /* 0x081fe200078e02ff */
[----:B------:R-:W-:Y:S01]  /*2430*/  ISETP.NE.U32.AND P0, PT, RZ, UR4, PT ;  /* 0x00000004ff007c0c */ /* 0x000fe2000bf05070 */
[----:B------:R-:W-:Y:S01]  /*2440*/  VIADD R8, R20, 0xffffff80 ;  /* 0xffffff8014087836 */ /* 0x000fe20000000000 */
[----:B------:R-:W-:Y:S01]  /*2450*/  SHF.R.U32.HI R36, RZ, 0x7, R20 ;  /* 0x00000007ff247819 */ /* 0x000fe20000011614 */
[C---:B------:R-:W-:Y:S01]  /*2460*/  IMAD.WIDE.U32 R6, R71.reuse, R10, RZ ;  /* 0x0000000a47067225 */ /* 0x040fe200078e00ff */
[----:B------:R-:W-:Y:S01]  /*2470*/  ISETP.NE.AND.EX P0, PT, RZ, UR5, PT, P0 ;  /* 0x00000005ff007c0c */ /* 0x000fe2000bf05300 */
[----:B------:R-:W-:Y:S01]  /*2480*/  ULDC.64 UR4, c[0x0][0x308] ;  /* 0x0000c20000047ab9 */ /* 0x000fe20000000a00 */
[----:B------:R-:W-:Y:S01]  /*2490*/  SHF.R.S32.HI R9, RZ, 0x1f, R8 ;  /* 0x0000001fff097819 */ /* 0x000fe20000011408 */
[----:B------:R-:W-:Y:S01]  /*24a0*/  IMAD R3, R71, R11, R0 ;  /* 0x0000000b47037224 */ /* 0x000fe200078e0200 */
[----:B------:R-:W-:-:S02]  /*24b0*/  ISETP.NE.AND P6, PT, R36, 0x1, PT ;  /* 0x000000012400780c */ /* 0x000fc40003fc5270 */
[----:B------:R-:W-:Y:S01]  /*24c0*/  LEA.HI R9, R9, R8, RZ, 0x2 ;  /* 0x0000000809097211 */ /* 0x000fe200078f10ff */
[----:B------:R-:W-:-:S03]  /*24d0*/  IMAD.IADD R7, R7, 0x1, R3 ;  /* 0x0000000107077824 */ /* 0x000fc600078e0203 */
[----:B------:R-:W-:Y:S01]  /*24e0*/  SHF.R.S32.HI R77, RZ, 0x2, R9 ;  /* 0x00000002ff4d7819 */ /* 0x000fe20000011409 */
[C---:B-1----:R-:W-:Y:S01]  /*24f0*/  IMAD.WIDE.U32 R4, R30.reuse, UR4, R6 ;  /* 0x000000041e047c25 */ /* 0x042fe2000f8e0006 */
[----:B------:R-:W-:Y:S01]  /*2500*/  SHF.R.S32.HI R8, RZ, 0x1f, R9 ;  /* 0x0000001fff087819 */ /* 0x000fe20000011409 */
[----:B------:R-:W0:Y:S02]  /*2510*/  LDC.64 R6, c[0x0][0x408] ;  /* 0x00010200ff067b82 */ /* 0x000e240000000a00 */
[----:B------:R-:W-:Y:S01]  /*2520*/  IMAD R5, R30, UR5, R5 ;  /* 0x000000051e057c24 */ /* 0x000fe2000f8e0205 */
[----:B------:R-:W-:Y:S01]  /*2530*/  ULDC.64 UR4, c[0x0][0x310] ;  /* 0x0000c40000047ab9 */ /* 0x000fe20000000a00 */
[----:B------:R-:W-:Y:S02]  /*2540*/  LEA.HI R8, R8, R77, RZ, 0x2 ;  /* 0x0000004d08087211 */ /* 0x000fe400078f10ff */
[----:B------:R-:W-:Y:S02]  /*2550*/  SHF.R.S32.HI R34, RZ, 0x1f, R136 ;  /* 0x0000001fff227819 */ /* 0x000fe40000011488 */
[----:B------:R-:W-:-:S05]  /*2560*/  LOP3.LUT R8, R8, 0xfffffffc, RZ, 0xc0, !PT ;  /* 0xfffffffc08087812 */ /* 0x000fca00078ec0ff */
[----:B------:R-:W-:Y:S02]  /*2570*/  IMAD.IADD R77, R77, 0x1, -R8 ;  /* 0x000000014d4d7824 */ /* 0x000fe400078e0a08 */
[----:B------:R-:W-:-:S04]  /*2580*/  IMAD R8, R34, R10, RZ ;  /* 0x0000000a22087224 */ /* 0x000fc800078e02ff */
[----:B------:R-:W-:Y:S01]  /*2590*/  IMAD R95, R136, R11, R8 ;  /* 0x0000000b885f7224 */ /* 0x000fe200078e0208 */
[----:B------:R-:W-:Y:S01]  /*25a0*/  LOP3.LUT R18, R18, 0xfffffffd, RZ, 0xc0, !PT ;  /* 0xfffffffd12127812 */ /* 0x000fe200078ec0ff */
[C---:B------:R-:W-:Y:S02]  /*25b0*/  VIADD R72, R22.reuse, 0x30 ;  /* 0x0000003016487836 */ /* 0x040fe40000000000 */
[C---:B------:R-:W-:Y:S02]  /*25c0*/  VIADD R27, R22.reuse, 0x40 ;  /* 0x00000040161b7836 */ /* 0x040fe40000000000 */
[----:B------:R-:W-:Y:S01]  /*25d0*/  VIADD R82, R22, 0x50 ;  /* 0x0000005016527836 */ /* 0x000fe20000000000 */
[----:B--2---:R-:W1:Y:S01]  /*25e0*/  LDC R29, c[0x0][0x3f4] ;  /* 0x0000fd00ff1d7b82 */ /* 0x004e620000000800 */
[----:B---3--:R-:W-:Y:S02]  /*25f0*/  SHF.R.S32.HI R0, RZ, 0x1f, R75 ;  /* 0x0000001fff007819 */ /* 0x008fe4000001144b */
[----:B------:R-:W-:-:S02]  /*2600*/  SEL R75, R75, RZ, !P0 ;  /* 0x000000ff4b4b7207 */ /* 0x000fc40004000000 */
[----:B------:R-:W-:-:S05]  /*2610*/  SEL R15, R0, RZ, !P0 ;  /* 0x000000ff000f7207 */ /* 0x000fca0004000000 */
[----:B------:R-:W-:Y:S02]  /*2620*/  IMAD R0, R15, UR4, RZ ;  /* 0x000000040f007c24 */ /* 0x000fe4000f8e02ff */
[----:B------:R-:W-:-:S04]  /*2630*/  IMAD.WIDE.U32 R20, R75, UR4, R4 ;  /* 0x000000044b147c25 */ /* 0x000fc8000f8e0004 */
[----:B------:R-:W-:Y:S01]  /*2640*/  IMAD R3, R75, UR5, R0 ;  /* 0x000000054b037c24 */ /* 0x000fe2000f8e0200 */
[----:B------:R-:W-:Y:S05]  /*2650*/  @!P6 WARPSYNC.ALL ;  /* 0x000000000000e948 */ /* 0x000fea0003800000 */
[----:B------:R-:W-:Y:S01]  /*2660*/  ULDC.64 UR4, c[0x0][0x330] ;  /* 0x0000cc0000047ab9 */ /* 0x000fe20000000a00 */
[----:B------:R-:W-:Y:S01]  /*2670*/  VIADD R0, R22, 0x10 ;  /* 0x0000001016007836 */ /* 0x000fe20000000000 */
[----:B------:R-:W-:Y:S01]  /*2680*/  ULDC.64 UR6, c[0x0][0x338] ;  /* 0x0000ce0000067ab9 */ /* 0x000fe20000000a00 */
[----:B------:R-:W-:Y:S01]  /*2690*/  IMAD.WIDE.U32 R60, R30, UR4, R22 ;  /* 0x000000041e3c7c25 */ /* 0x000fe2000f8e0016 */
[----:B------:R-:W-:-:S02]  /*26a0*/  ULDC UR4, c[0x0][0x2f4] ;  /* 0x0000bd0000047ab9 */ /* 0x000fc40000000800 */
[----:B------:R-:W-:Y:S01]  /*26b0*/  ISETP.GE.AND P1, PT, R0, UR4, PT ;  /* 0x0000000400007c0c */ /* 0x000fe2000bf26270 */
[----:B------:R-:W-:Y:S01]  /*26c0*/  IMAD.WIDE.U32 R4, R136, R10, R22 ;  /* 0x0000000a88047225 */ /* 0x000fe200078e0016 */
[----:B------:R-:W-:Y:S02]  /*26d0*/  ISETP.GE.AND P0, PT, R22, UR4, PT ;  /* 0x0000000416007c0c */ /* 0x000fe4000bf06270 */
[----:B------:R-:W-:Y:S01]  /*26e0*/  SEL R8, RZ, 0xffffffff, P1 ;  /* 0xffffffffff087807 */ /* 0x000fe20000800000 */
[----:B------:R-:W-:Y:S01]  /*26f0*/  IMAD.IADD R3, R21, 0x1, R3 ;  /* 0x0000000115037824 */ /* 0x000fe200078e0203 */
[----:B------:R-:W-:Y:S02]  /*2700*/  IADD3 R96, P1, R20, R4, RZ ;  /* 0x0000000414607210 */ /* 0x000fe40007f3e0ff */
[----:B------:R-:W-:Y:S01]  /*2710*/  SEL R4, RZ, 0x1, P0 ;  /* 0x00000001ff047807 */ /* 0x000fe20000000000 */
[----:B------:R-:W-:Y:S01]  /*2720*/  IMAD.SHL.U32 R9, R8, 0x2, RZ ;  /* 0x0000000208097824 */ /* 0x000fe200078e00ff */
[----:B------:R-:W-:-:S04]  /*2730*/  IADD3.X R95, R3, R5, R95, P1, !PT ;  /* 0x00000005035f7210 */ /* 0x000fc80000ffe45f */
[----:B------:R-:W-:Y:S02]  /*2740*/  LOP3.LUT R5, R9, 0x2, R4, 0xe2, !PT ;  /* 0x0000000209057812 */ /* 0x000fe400078ee204 */
[----:B------:R-:W2:Y:S01]  /*2750*/  LDC.64 R8, c[0x0][0x3f8] ;  /* 0x0000fe00ff087b82 */ /* 0x000ea20000000a00 */
[----:B------:R-:W-:-:S05]  /*2760*/  IMAD.MOV.U32 R38, RZ, RZ, R28 ;  /* 0x000000ffff267224 */ /* 0x000fca00078e001c */
[----:B------:R-:W-:-:S05]  /*2770*/  SHF.R.S32.HI R39, RZ, 0x1f, R38 ;  /* 0x0000001fff277819 */ /* 0x000fca0000011426 */
[----:B------:R3:W-:Y:S01]  /*2780*/  STL [R1+0x4], R39 ;  /* 0x0000042701007387 */ /* 0x0007e20000100800 */
[----:B0-----:R-:W-:-:S03]  /*2790*/  IMAD.WIDE.U32 R64, R136, R6, R38 ;  /* 0x0000000688407225 */ /* 0x001fc600078e0026 */
[----:B------:R-:W3:Y:S01]  /*27a0*/  LDL R37, [R1+0x14] ;  /* 0x0000140001257983 */ /* 0x000ee20000100800 */
[----:B--2---:R-:W-:-:S03]  /*27b0*/  IMAD.WIDE.U32 R68, R136, R8, R38 ;  /* 0x0000000888447225 */ /* 0x004fc600078e0026 */
[----:B------:R-:W2:Y:S01]  /*27c0*/  LDL R38, [R1+0x10] ;  /* 0x0000100001267983 */ /* 0x000ea20000100800 */
[----:B------:R-:W-:Y:S01]  /*27d0*/  LOP3.LUT P0, RZ, R77, 0x2, RZ, 0xc0, !PT ;  /* 0x000000024dff7812 */ /* 0x000fe2000780c0ff */
[----:B------:R-:W-:Y:S01]  /*27e0*/  VIADD R4, R22, 0x20 ;  /* 0x0000002016047836 */ /* 0x000fe20000000000 */
[----:B------:R-:W-:Y:S01]  /*27f0*/  ISETP.GE.AND P1, PT, R72, UR4, PT ;  /* 0x0000000448007c0c */ /* 0x000fe2000bf26270 */
[----:B------:R-:W-:-:S03]  /*2800*/  IMAD R12, R34, R6, RZ ;  /* 0x00000006220c7224 */ /* 0x000fc600078e02ff */
[----:B------:R-:W-:Y:S01]  /*2810*/  SEL R14, RZ, 0x8, P1 ;  /* 0x00000008ff0e7807 */ /* 0x000fe20000800000 */
[----:B------:R-:W-:-:S06]  /*2820*/  IMAD R31, R136, R7, R12 ;  /* 0x00000007881f7224 */ /* 0x000fcc00078e020c */
[----:B------:R-:W-:Y:S02]  /*2830*/  @P0 LOP3.LUT R18, R18, 0x2, RZ, 0xfc, !PT ;  /* 0x0000000212120812 */ /* 0x000fe400078efcff */
[----:B------:R-:W-:-:S04]  /*2840*/  ISETP.GE.AND P0, PT, R4, UR4, PT ;  /* 0x0000000404007c0c */ /* 0x000fc8000bf06270 */
[----:B------:R-:W-:Y:S02]  /*2850*/  SEL R12, RZ, 0x4, P0 ;  /* 0x00000004ff0c7807 */ /* 0x000fe40000000000 */
[----:B------:R-:W-:Y:S02]  /*2860*/  ISETP.GE.AND P0, PT, R27, UR4, PT ;  /* 0x000000041b007c0c */ /* 0x000fe4000bf06270 */
[----:B------:R-:W-:Y:S02]  /*2870*/  LOP3.LUT R12, R14, R5, R12, 0xfe, !PT ;  /* 0x000000050e0c7212 */ /* 0x000fe400078efe0c */
[----:B------:R-:W-:Y:S02]  /*2880*/  SEL R5, RZ, 0x10, P0 ;  /* 0x00000010ff057807 */ /* 0x000fe40000000000 */
[----:B-1----:R-:W-:Y:S02]  /*2890*/  ISETP.GE.AND P0, PT, R22, R29, PT ;  /* 0x0000001d1600720c */ /* 0x002fe40003f06270 */
[----:B------:R-:W-:Y:S01]  /*28a0*/  LOP3.LUT R12, R12, R5, RZ, 0xfc, !PT ;  /* 0x000000050c0c7212 */ /* 0x000fe200078efcff */
[----:B------:R-:W-:-:S04]  /*28b0*/  IMAD R5, R34, R8, RZ ;  /* 0x0000000822057224 */ /* 0x000fc800078e02ff */
[----:B------:R-:W-:Y:S01]  /*28c0*/  IMAD R35, R136, R9, R5 ;  /* 0x0000000988237224 */ /* 0x000fe200078e0205 */
[----:B------:R-:W-:-:S05]  /*28d0*/  SEL R5, R29, RZ, P0 ;  /* 0x000000ff1d057207 */ /* 0x000fca0000000000 */
[----:B------:R-:W-:Y:S01]  /*28e0*/  IMAD.IADD R5, R22, 0x1, R5 ;  /* 0x0000000116057824 */ /* 0x000fe200078e0205 */
[-C--:B------:R-:W-:Y:S01]  /*28f0*/  ISETP.GE.AND P1, PT, R0, R29.reuse, PT ;  /* 0x0000001d0000720c */ /* 0x080fe20003f26270 */
[----:B------:R-:W-:Y:S01]  /*2900*/  IMAD.WIDE.U32 R62, R136, R6, R22 ;  /* 0x00000006883e7225 */ /* 0x000fe200078e0016 */
[----:B------:R-:W-:Y:S02]  /*2910*/  ISETP.GE.AND P2, PT, R4, R29, PT ;  /* 0x0000001d0400720c */ /* 0x000fe40003f46270 */
[----:B------:R-:W-:Y:S01]  /*2920*/  SHF.R.S32.HI R14, RZ, 0x1f, R5 ;  /* 0x0000001fff0e7819 */ /* 0x000fe20000011405 */
[----:B------:R-:W-:Y:S02]  /*2930*/  IMAD.IADD R63, R63, 0x1, R31 ;  /* 0x000000013f3f7824 */ /* 0x000fe400078e021f */
[----:B------:R-:W-:Y:S01]  /*2940*/  IMAD.IADD R65, R31, 0x1, R65 ;  /* 0x000000011f417824 */ /* 0x000fe200078e0241 */
[----:B------:R-:W-:Y:S02]  /*2950*/  LEA.HI R76, R14, R5, RZ, 0x3 ;  /* 0x000000050e4c7211 */ /* 0x000fe400078f18ff */
[----:B------:R-:W-:-:S02]  /*2960*/  SEL R31, R29, RZ, P1 ;  /* 0x000000ff1d1f7207 */ /* 0x000fc40000800000 */
[----:B------:R-:W-:Y:S02]  /*2970*/  LEA.HI R5, R14, R5, RZ, 0x5 ;  /* 0x000000050e057211 */ /* 0x000fe400078f28ff */
[----:B------:R-:W-:Y:S01]  /*2980*/  SEL R33, R29, RZ, P2 ;  /* 0x000000ff1d217207 */ /* 0x000fe20001000000 */
[----:B------:R-:W-:Y:S01]  /*2990*/  IMAD.WIDE.U32 R66, R136, R8, R22 ;  /* 0x0000000888427225 */ /* 0x000fe200078e0016 */
[----:B------:R-:W-:-:S03]  /*29a0*/  LOP3.LUT R18, R18, 0xfffffffe, RZ, 0xc0, !PT ;  /* 0xfffffffe12127812 */ /* 0x000fc600078ec0ff */
[----:B------:R-:W-:Y:S02]  /*29b0*/  IMAD.IADD R31, R0, 0x1, R31 ;  /* 0x00000001001f7824 */ /* 0x000fe400078e021f */
[----:B------:R-:W-:Y:S01]  /*29c0*/  IMAD.SHL.U32 R14, R5, 0x80, RZ ;  /* 0x00000080050e7824 */ /* 0x000fe200078e00ff */
[----:B----4-:R-:W-:Y:S01]  /*29d0*/  LOP3.LUT R5, R32, 0x18, R76, 0xf8, !PT ;  /* 0x0000001820057812 */ /* 0x010fe200078ef84c */
[----:B------:R-:W-:Y:S01]  /*29e0*/  IMAD.IADD R33, R4, 0x1, R33 ;  /* 0x0000000104217824 */ /* 0x000fe200078e0221 */
[----:B------:R-:W-:Y:S01]  /*29f0*/  @P2 LOP3.LUT R18, R18, 0x1, RZ, 0xfc, !PT ;  /* 0x0000000112122812 */ /* 0x000fe200078efcff */
[----:B------:R-:W-:Y:S01]  /*2a00*/  IMAD R61, R30, UR5, R61 ;  /* 0x000000051e3d7c24 */ /* 0x000fe2000f8e023d */
[----:B------:R-:W-:Y:S01]  /*2a10*/  SHF.R.S32.HI R28, RZ, 0x1f, R31 ;  /* 0x0000001fff1c7819 */ /* 0x000fe2000001141f */
[----:B------:R-:W-:Y:S01]  /*2a20*/  IMAD R15, R15, UR6, RZ ;  /* 0x000000060f0f7c24 */ /* 0x000fe2000f8e02ff */
[----:B------:R-:W-:Y:S01]  /*2a30*/  LOP3.LUT R14, R14, 0xfffff000, RZ, 0xc0, !PT ;  /* 0xfffff0000e0e7812 */ /* 0x000fe200078ec0ff */
[----:B------:R-:W-:-:S02]  /*2a40*/  IMAD.IADD R67, R67, 0x1, R35 ;  /* 0x0000000143437824 */ /* 0x000fc400078e0223 */
[----:B------:R-:W-:Y:S01]  /*2a50*/  IMAD.IADD R69, R35, 0x1, R69 ;  /* 0x0000000123457824 */ /* 0x000fe200078e0245 */
[----:B-----5:R-:W-:Y:S02]  /*2a60*/  SHF.R.S32.HI R35, RZ, 0x1f, R106 ;  /* 0x0000001fff237819 */ /* 0x020fe4000001146a */
[----:B------:R-:W-:Y:S02]  /*2a70*/  SHF.R.S32.HI R30, RZ, 0x1f, R33 ;  /* 0x0000001fff1e7819 */ /* 0x000fe40000011421 */
[----:B------:R-:W-:Y:S01]  /*2a80*/  IADD3 R70, P2, R136, R71, RZ ;  /* 0x0000004788467210 */ /* 0x000fe20007f5e0ff */
[C---:B------:R-:W-:Y:S02]  /*2a90*/  IMAD R15, R75.reuse, UR7, R15 ;  /* 0x000000074b0f7c24 */ /* 0x040fe4000f8e020f */
[----:B------:R-:W-:Y:S01]  /*2aa0*/  IMAD.WIDE.U32 R60, R75, UR6, R60 ;  /* 0x000000064b3c7c25 */ /* 0x000fe2000f8e003c */
[CC--:B------:R-:W-:Y:S02]  /*2ab0*/  LEA.HI R75, R28.reuse, R31.reuse, RZ, 0x3 ;  /* 0x0000001f1c4b7211 */ /* 0x0c0fe400078f18ff */
[----:B------:R-:W-:Y:S01]  /*2ac0*/  LEA.HI R28, R28, R31, RZ, 0x5 ;  /* 0x0000001f1c1c7211 */ /* 0x000fe200078f28ff */
[----:B------:R-:W-:Y:S01]  /*2ad0*/  IMAD.X R71, R34, 0x1, R13, P2 ;  /* 0x0000000122477824 */ /* 0x000fe200010e060d */
[----:B------:R-:W-:-:S02]  /*2ae0*/  LEA.HI R74, R30, R33, RZ, 0x3 ;  /* 0x000000211e4a7211 */ /* 0x000fc400078f18ff */
[----:B------:R-:W-:Y:S02]  /*2af0*/  LEA.HI R33, R30, R33, RZ, 0x5 ;  /* 0x000000211e217211 */ /* 0x000fe400078f28ff */
[----:B------:R-:W-:Y:S01]  /*2b00*/  ISETP.GE.AND P2, PT, R82, UR4, PT ;  /* 0x0000000452007c0c */ /* 0x000fe2000bf46270 */
[----:B------:R-:W-:Y:S01]  /*2b10*/  IMAD.SHL.U32 R30, R28, 0x80, RZ ;  /* 0x000000801c1e7824 */ /* 0x000fe200078e00ff */
[----:B------:R-:W-:Y:S01]  /*2b20*/  SHF.L.U64.HI R99, R8, 0x7, R9 ;  /* 0x0000000708637819 */ /* 0x000fe20000010209 */
[----:B------:R-:W-:Y:S01]  /*2b30*/  IMAD.SHL.U32 R33, R33, 0x80, RZ ;  /* 0x0000008021217824 */ /* 0x000fe200078e00ff */
[C---:B------:R-:W-:Y:S02]  /*2b40*/  LOP3.LUT R28, R32.reuse, 0x18, R75, 0xf8, !PT ;  /* 0x00000018201c7812 */ /* 0x040fe400078ef84b */
[----:B------:R-:W-:Y:S01]  /*2b50*/  LOP3.LUT R32, R32, 0x18, R74, 0xf8, !PT ;  /* 0x0000001820207812 */ /* 0x000fe200078ef84a */
[----:B------:R-:W-:Y:S01]  /*2b60*/  IMAD.WIDE.U32 R62, R106, R6, R62 ;  /* 0x000000066a3e7225 */ /* 0x000fe200078e003e */
[----:B------:R-:W-:-:S02]  /*2b70*/  LOP3.LUT R30, R30, 0xfffff000, RZ, 0xc0, !PT ;  /* 0xfffff0001e1e7812 */ /* 0x000fc400078ec0ff */
[----:B------:R-:W-:Y:S01]  /*2b80*/  LOP3.LUT R33, R33, 0xfffff000, RZ, 0xc0, !PT ;  /* 0xfffff00021217812 */ /* 0x000fe200078ec0ff */
[----:B------:R-:W-:Y:S01]  /*2b90*/  IMAD.WIDE.U32 R64, R106, R6, R64 ;  /* 0x000000066a407225 */ /* 0x000fe200078e0040 */
[----:B------:R-:W-:Y:S02]  /*2ba0*/  SHF.L.U64.HI R98, R6, 0x7, R7 ;  /* 0x0000000706627819 */ /* 0x000fe40000010207 */
[----:B------:R-:W-:Y:S01]  /*2bb0*/  LOP3.LUT R81, R76, 0xfffffff8, RZ, 0xc0, !PT ;  /* 0xfffffff84c517812 */ /* 0x000fe200078ec0ff */
[-C--:B------:R-:W-:Y:S01]  /*2bc0*/  IMAD.WIDE.U32 R66, R106, R8.reuse, R66 ;  /* 0x000000086a427225 */ /* 0x080fe200078e0042 */
[----:B------:R-:W-:Y:S02]  /*2bd0*/  LOP3.LUT R80, R75, 0xfffffff8, RZ, 0xc0, !PT ;  /* 0xfffffff84b507812 */ /* 0x000fe400078ec0ff */
[----:B------:R-:W-:Y:S01]  /*2be0*/  LOP3.LUT R79, R74, 0xfffffff8, RZ, 0xc0, !PT ;  /* 0xfffffff84a4f7812 */ /* 0x000fe200078ec0ff */
[----:B------:R-:W-:Y:S01]  /*2bf0*/  IMAD.WIDE.U32 R68, R106, R8, R68 ;  /* 0x000000086a447225 */ /* 0x000fe200078e0044 */
[----:B------:R-:W-:-:S02]  /*2c00*/  SHF.L.U64.HI R97, R10, 0x7, R11 ;  /* 0x000000070a617819 */ /* 0x000fc4000001020b */
[----:B------:R-:W-:Y:S01]  /*2c10*/  SHF.R.S32.HI R102, RZ, 0x1f, R81 ;  /* 0x0000001fff667819 */ /* 0x000fe20000011451 */
[----:B------:R-:W-:Y:S01]  /*2c20*/  VIADD R111, R36, 0x8 ;  /* 0x00000008246f7836 */ /* 0x000fe20000000000 */
[----:B------:R-:W-:Y:S01]  /*2c30*/  SHF.R.S32.HI R101, RZ, 0x1f, R80 ;  /* 0x0000001fff657819 */ /* 0x000fe20000011450 */
[----:B------:R-:W-:Y:S01]  /*2c40*/  IMAD.SHL.U32 R108, R29, 0x2, RZ ;  /* 0x000000021d6c7824 */ /* 0x000fe200078e00ff */
[----:B------:R-:W-:Y:S01]  /*2c50*/  SHF.R.S32.HI R100, RZ, 0x1f, R79 ;  /* 0x0000001fff647819 */ /* 0x000fe2000001144f */
[----:B------:R-:W-:Y:S01]  /*2c60*/  IMAD.IADD R94, R61, 0x1, R15 ;  /* 0x000000013d5e7824 */ /* 0x000fe200078e020f */
[----:B--2---:R-:W-:-:S04]  /*2c70*/  LOP3.LUT R5, R5, R38, RZ, 0x3c, !PT ;  /* 0x0000002605057212 */ /* 0x004fc800078e3cff */
[----:B---3--:R-:W-:Y:S01]  /*2c80*/  IADD3 R105, R5, R14, R37 ;  /* 0x0000000e05697210 */ /* 0x008fe20007ffe025 */
[C---:B------:R-:W-:Y:S02]  /*2c90*/  IMAD R14, R35.reuse, R6, RZ ;  /* 0x00000006230e7224 */ /* 0x040fe400078e02ff */
[----:B------:R-:W-:-:S04]  /*2ca0*/  IMAD R35, R35, R8, RZ ;  /* 0x0000000823237224 */ /* 0x000fc800078e02ff */
[C---:B------:R-:W-:Y:S01]  /*2cb0*/  IMAD R35, R106.reuse, R9, R35 ;  /* 0x000000096a237224 */ /* 0x040fe200078e0223 */
[----:B------:R-:W-:Y:S01]  /*2cc0*/  SEL R9, RZ, 0x20, P2 ;  /* 0x00000020ff097807 */ /* 0x000fe20001000000 */
[----:B------:R-:W-:Y:S01]  /*2cd0*/  IMAD R91, R106, R7, R14 ;  /* 0x000000076a5b7224 */ /* 0x000fe200078e020e */
[-C--:B------:R-:W-:Y:S02]  /*2ce0*/  LOP3.LUT R31, R28, R38.reuse, RZ, 0x3c, !PT ;  /* 0x000000261c1f7212 */ /* 0x080fe400078e3cff */
[----:B------:R-:W-:Y:S01]  /*2cf0*/  LOP3.LUT R13, R12, R9, RZ, 0xfc, !PT ;  /* 0x000000090c0d7212 */ /* 0x000fe200078efcff */
[----:B------:R-:W-:Y:S01]  /*2d00*/  IMAD.SHL.U32 R7, R8, 0x80, RZ ;  /* 0x0000008008077824 */ /* 0x000fe200078e00ff */
[----:B------:R-:W-:Y:S01]  /*2d10*/  LOP3.LUT R32, R32, R38, RZ, 0x3c, !PT ;  /* 0x0000002620207212 */ /* 0x000fe200078e3cff */
[----:B------:R-:W-:Y:S01]  /*2d20*/  IMAD.SHL.U32 R5, R10, 0x80, RZ ;  /* 0x000000800a057824 */ /* 0x000fe200078e00ff */
[----:B------:R-:W-:Y:S01]  /*2d30*/  LOP3.LUT R8, R12, 0x1, RZ, 0xc0, !PT ;  /* 0x000000010c087812 */ /* 0x000fe200078ec0ff */
[----:B------:R-:W-:Y:S01]  /*2d40*/  IMAD.IADD R93, R63, 0x1, R91 ;  /* 0x000000013f5d7824 */ /* 0x000fe200078e025b */
[C---:B------:R-:W-:Y:S01]  /*2d50*/  LOP3.LUT R9, R13.reuse, 0x2, RZ, 0xc0, !PT ;  /* 0x000000020d097812 */ /* 0x040fe200078ec0ff */
[----:B------:R-:W-:Y:S01]  /*2d60*/  IMAD.SHL.U32 R6, R6, 0x80, RZ ;  /* 0x0000008006067824 */ /* 0x000fe200078e00ff */
[----:B------:R-:W-:Y:S01]  /*2d70*/  LOP3.LUT R10, R13, 0x4, RZ, 0xc0, !PT ;  /* 0x000000040d0a7812 */ /* 0x000fe200078ec0ff */
[----:B------:R-:W-:Y:S01]  /*2d80*/  IMAD.IADD R91, R91, 0x1, R65 ;  /* 0x000000015b5b7824 */ /* 0x000fe200078e0241 */
[----:B------:R-:W-:Y:S01]  /*2d90*/  LOP3.LUT R11, R13, 0x8, RZ, 0xc0, !PT ;  /* 0x000000080d0b7812 */ /* 0x000fe200078ec0ff */
[----:B------:R-:W-:Y:S01]  /*2da0*/  IMAD.IADD R92, R67, 0x1, R35 ;  /* 0x00000001435c7824 */ /* 0x000fe200078e0223 */
[----:B------:R-:W-:Y:S01]  /*2db0*/  LOP3.LUT R12, R13, 0x10, RZ, 0xc0, !PT ;  /* 0x000000100d0c7812 */ /* 0x000fe200078ec0ff */
[----:B------:R-:W-:Y:S01]  /*2dc0*/  IMAD.IADD R90, R35, 0x1, R69 ;  /* 0x00000001235a7824 */ /* 0x000fe200078e0245 */
[----:B------:R-:W-:-:S02]  /*2dd0*/  IADD3 R104, R31, R30, R37 ;  /* 0x0000001e1f687210 */ /* 0x000fc40007ffe025 */
[----:B------:R-:W-:Y:S02]  /*2de0*/  IADD3 R103, R32, R33, R37 ;  /* 0x0000002120677210 */ /* 0x000fe40007ffe025 */
[----:B------:R-:W-:Y:S01]  /*2df0*/  LOP3.LUT R13, R13, 0x20, RZ, 0xc0, !PT ;  /* 0x000000200d0d7812 */ /* 0x000fe200078ec0ff */
[----:B------:R-:W-:Y:S06]  /*2e00*/  @!P6 BAR.SYNC.DEFER_BLOCKING 0x9, 0x100 ;  /* 0x024400000000eb1d */ /* 0x000fec0000010000 */
.L_x_10807:
[----:B---3--:R-:W2:Y:S01]  /*2e10*/  LDL R29, [R1+0x4c] ;  /* 0x00004c00011d7983 */ /* 0x008ea20000100800 */
[----:B0-----:R-:W0:Y:S01]  /*2e20*/  LDC.64 R86, c[0x0][0x2e8] ;  /* 0x0000ba00ff567b82 */ /* 0x001e220000000a00 */
[----:B-1----:R-:W-:Y:S01]  /*2e30*/  VIADD R28, R25, 0xffffffff ;  /* 0xffffffff191c7836 */ /* 0x002fe20000000000 */
[----:B------:R-:W-:Y:S01]  /*2e40*/  LOP3.LUT P4, RZ, R77, 0x2, RZ, 0xc0, !PT ;  /* 0x000000024dff7812 */ /* 0x000fe2000788c0ff */
[----:B------:R-:W-:Y:S05]  /*2e50*/  YIELD ;  /* 0x0000000000007946 */ /* 0x000fea0003800000 */
[----:B------:R-:W1:Y:S01]  /*2e60*/  LDC R107, c[0x0][0x3f4] ;  /* 0x0000fd00ff6b7b82 */ /* 0x000e620000000800 */
        /* <DEDUP_REMOVED lines=8> */
[----:B0-----:R-:W-:Y:S02]  /*2ef0*/  LEA R32, P3, R14, R86, 0x1 ;  /* 0x000000560e207211 */ /* 0x001fe400078608ff */
[----:B------:R-:W-:Y:S02]  /*2f00*/  ISETP.GT.AND P2, PT, R28, R83, PT ;  /* 0x000000531c00720c */ /* 0x000fe40003f44270 */
[----:B------:R-:W-:Y:S01]  /*2f10*/  LEA.HI.X R33, R14, R87, R25, 0x1, P3 ;  /* 0x000000570e217211 */ /* 0x000fe200018f0c19 */
[----:B------:R-:W-:Y:S01]  /*2f20*/  IMAD.MOV.U32 R25, RZ, RZ, R28 ;  /* 0x000000ffff197224 */ /* 0x000fe200078e001c */
[----:B-1----:R-:W-:Y:S01]  /*2f30*/  ISETP.GE.AND P3, PT, R107, 0x1, PT ;  /* 0x000000016b00780c */ /* 0x002fe20003f66270 */
[----:B--2---:R-:W-:-:S04]  /*2f40*/  IMAD R15, R17, 0x3000, R29 ;  /* 0x00003000110f7824 */ /* 0x004fc800078e021d */
[C---:B------:R-:W-:Y:S02]  /*2f50*/  VIADD R29, R15.reuse, 0x10 ;  /* 0x000000100f1d7836 */ /* 0x040fe40000000000 */
[C---:B------:R-:W-:Y:S02]  /*2f60*/  @P4 VIADD R29, R15.reuse, 0xfffffff0 ;  /* 0xfffffff00f1d4836 */ /* 0x040fe40000000000 */
[--C-:B------:R-:W-:Y:S02]  /*2f70*/  IMAD R78, R15, 0x2, R26.reuse ;  /* 0x000000020f4e7824 */ /* 0x100fe400078e021a */
[----:B------:R-:W-:Y:S02]  /*2f80*/  IMAD R15, R29, 0x2, R26 ;  /* 0x000000021d0f7824 */ /* 0x000fe400078e021a */
[----:B------:R-:W-:Y:S05]  /*2f90*/  @!P3 BRA `(.L_x_10753) ;  /* 0x0000003800ccb947 */ /* 0x000fea0003800000 */
[----:B------:R-:W-:Y:S01]  /*2fa0*/  ULDC.U8 UR4, c[0x0][0x410] ;  /* 0x0001040000047ab9 */ /* 0x000fe20000000000 */
[-C--:B------:R-:W-:Y:S01]  /*2fb0*/  IMAD R14, R99, R28.reuse, RZ ;  /* 0x0000001c630e7224 */ /* 0x080fe200078e02ff */
[----:B------:R-:W-:Y:S01]  /*2fc0*/  ISETP.NE.AND P3, PT, RZ, UR4, PT ;  /* 0x00000004ff007c0c */ /* 0x000fe2000bf65270 */
[----:B------:R-:W-:Y:S02]  /*2fd0*/  IMAD R31, R98, R28, RZ ;  /* 0x0000001c621f7224 */ /* 0x000fe400078e02ff */
        /* <DEDUP_REMOVED lines=24> */
[----:B------:R-:W2:Y:S04]  /*3160*/  LDL.64 R116, [R1] ;  /* 0x0000000001747983 */ /* 0x000ea80000100a00 */
[----:B------:R-:W3:Y:S04]  /*3170*/  LDL R115, [R1+0x34] ;  /* 0x0000340001737983 */ /* 0x000ee80000100800 */
[----:B------:R-:W4:Y:S04]  /*3180*/  LDL R114, [R1+0x30] ;  /* 0x0000300001727983 */ /* 0x000f280000100800 */
        /* <DEDUP_REMOVED lines=43> */
.L_x_10756:
[----:B------:R-:W-:Y:S05]  /*3440*/  BSYNC B1 ;  /* 0x0000000000017941 */ /* 0x000fea0003800000 */
.L_x_10755:
[----:B-----5:R-:W-:Y:S01]  /*3450*/  IMAD.MOV.U32 R14, RZ, RZ, R34 ;  /* 0x000000ffff0e7224 */ /* 0x020fe200078e0022 */
[----:B------:R-:W-:Y:S01]  /*3460*/  UISETP.NE.AND UP0, UPT, UR37, 0x3, UPT ;  /* 0x000000032500788c */ /* 0x000fe2000bf05270 */
[----:B0-----:R-:W-:-:S05]  /*3470*/  IMAD.MOV.U32 R28, RZ, RZ, R35 ;  /* 0x000000ffff1c7224 */ /* 0x001fca00078e0023 */
[----:B------:R-:W-:Y:S01]  /*3480*/  PRMT R88, R14, 0x5410, R28 ;  /* 0x000054100e587816 */ /* 0x000fe2000000001c */
[----:B------:R-:W-:Y:S01]  /*3490*/  IMAD.MOV.U32 R14, RZ, RZ, R38 ;  /* 0x000000ffff0e7224 */ /* 0x000fe200078e0026 */
[----:B------:R-:W-:Y:S01]  /*34a0*/  PLOP3.LUT P3, PT, PT, PT, UP0, 0x80, 0x0 ;  /* 0x000000000000781c */ /* 0x000fe20003f6f008 */
        /* <DEDUP_REMOVED lines=37> */
.L_x_10757:
[----:B------:R-:W-:Y:S01]  /*3700*/  IMAD R14, R17, 0x8, R2 ;  /* 0x00000008110e7824 */ /* 0x000fe200078e0202 */
[----:B------:R-:W-:Y:S01]  /*3710*/  SHF.L.U32 R85, R156, 0x1f, RZ ;  /* 0x0000001f9c557819 */ /* 0x000fe200000006ff */
[----:B------:R-:W-:Y:S03]  /*3720*/  BSSY B1, `(.L_x_10758) ;  /* 0x0000003000017945 */ /* 0x000fe60003800000 */
[----:B------:R-:W0:Y:S02]  /*3730*/  SYNCS.PHASECHK.TRANS64.TRYWAIT P5, [R14+URZ+0x2d890], R85 ;  /* 0x02d890550e0075a7 */ /* 0x000e2400080a017f */
[----:B0-----:R-:W-:Y:S05]  /*3740*/  @!P5 BRA `(.L_x_10759) ;  /* 0x000002100088d947 */ /* 0x001fea0003800000 */
.L_x_11138:
[----:B------:R-:W-:Y:S05]  /*3750*/  BSYNC B1 ;  /* 0x0000000000017941 */ /* 0x000fea0003800000 */
.L_x_10758:
[----:B------:R-:W-:Y:S05]  /*3760*/  @P4 BRA `(.L_x_10760) ;  /* 0x0000003400584947 */ /* 0x000fea0003800000 */
[----:B------:R-:W-:Y:S01]  /*3770*/  ISETP.NE.AND P4, PT, R8, RZ, PT ;  /* 0x000000ff0800720c */ /* 0x000fe20003f85270 */
[----:B------:R-:W-:-:S12]  /*3780*/  BSSY B1, `(.L_x_10761) ;  /* 0x0000032000017945 */ /* 0x000fd80003800000 */
[----:B------:R-:W-:Y:S05]  /*3790*/  @!P4 BRA `(.L_x_10762) ;  /* 0x0000000000c0c947 */ /* 0x000fea0003800000 */
[----:B------:R-:W2:Y:S01]  /*37a0*/  LDL.64 R52, [R1] ;  /* 0x0000000001347983 */ /* 0x000ea20000100a00 */
[----:B------:R-:W-:Y:S03]  /*37b0*/  BSSY B2, `(.L_x_10763) ;  /* 0x000002d000027945 */ /* 0x000fe60003800000 */
[----:B------:R1:W3:Y:S01]  /*37c0*/  LDS.128 R28, [R78+0x15000] ;  /* 0x015000004e1c7984 */ /* 0x0002e20000000c00 */
[----:B--2---:R-:W-:-:S13]  /*37d0*/  ISETP.GE.AND P4, PT, R52, R107, PT ;  /* 0x0000006b3400720c */ /* 0x004fda0003f86270 */
[----:B-1-3--:R-:W-:Y:S05]  /*37e0*/  @P4 BRA `(.L_x_10764) ;  /* 0x0000000000a44947 */ /* 0x00afea0003800000 */
[----:B------:R-:W-:Y:S01]  /*37f0*/  SHF.R.U64 R53, R86, 0x10, R87 ;  /* 0x0000001056357819 */ /* 0x000fe20000001257 */
[--C-:B------:R-:W-:Y:S01]  /*3800*/  HADD2.F32 R54, -RZ, R29.reuse.H1_H1 ;  /* 0x3000001dff367230 */ /* 0x100fe20000004100 */
        /* <DEDUP_REMOVED lines=14> */
[----:B------:R-:W-:Y:S02]  /*38f0*/  IMAD.MOV.U32 R59, RZ, RZ, R28 ;  /* 0x000000ffff3b7224 */ /* 0x000fe400078e001c */
[----:B------:R-:W-:Y:S01]  /*3900*/  FMUL.FTZ R31, R53, R86 ;  /* 0x00000056351f7220 */ /* 0x000fe20000410000 */
[----:B------:R-:W-:-:S03]  /*3910*/  F2FP.F16.F32.PACK_AB R29, R52, R29 ;  /* 0x0000001d341d723e */ /* 0x000fc600000000ff */
[C---:B------:R-:W-:Y:S01]  /*3920*/  FFMA.FTZ R31, R54.reuse, R58, -R31 ;  /* 0x0000003a361f7223 */ /* 0x040fe2000001081f */
[----:B------:R-:W-:Y:S01]  /*3930*/  FMUL.FTZ R54, R54, R86 ;  /* 0x0000005636367220 */ /* 0x000fe20000410000 */
[--C-:B------:R-:W-:Y:S02]  /*3940*/  HADD2.F32 R28, -RZ, R59.reuse.H1_H1 ;  /* 0x3000003bff1c7230 */ /* 0x100fe40000004100 */
[----:B------:R-:W-:Y:S02]  /*3950*/  HADD2.F32 R59, -RZ, R59.H0_H0 ;  /* 0x2000003bff3b7230 */ /* 0x000fe40000004100 */
[----:B------:R-:W-:Y:S01]  /*3960*/  FFMA.FTZ R53, R53, R58, R54 ;  /* 0x0000003a35357223 */ /* 0x000fe20000010036 */
[----:B------:R-:W-:Y:S02]  /*3970*/  HADD2.F32 R58, -RZ, R121.H1_H1 ;  /* 0x30000079ff3a7230 */ /* 0x000fe40000004100 */
[----:B------:R-:W-:Y:S02]  /*3980*/  HADD2.F32 R54, -RZ, R118.H0_H0 ;  /* 0x20000076ff367230 */ /* 0x000fe40000004100 */
[----:B------:R-:W-:Y:S01]  /*3990*/  F2FP.F16.F32.PACK_AB R31, R53, R31 ;  /* 0x0000001f351f723e */ /* 0x000fe200000000ff */
[-C--:B------:R-:W-:Y:S01]  /*39a0*/  FMUL.FTZ R55, R28, R58.reuse ;  /* 0x0000003a1c377220 */ /* 0x080fe20000410000 */
[----:B------:R-:W-:-:S03]  /*39b0*/  FMUL.FTZ R58, R59, R58 ;  /* 0x0000003a3b3a7220 */ /* 0x000fc60000410000 */
[-C--:B------:R-:W-:Y:S01]  /*39c0*/  FFMA.FTZ R55, R59, R54.reuse, -R55 ;  /* 0x000000363b377223 */ /* 0x080fe20000010837 */
[----:B------:R-:W-:Y:S01]  /*39d0*/  FFMA.FTZ R28, R28, R54, R58 ;  /* 0x000000361c1c7223 */ /* 0x000fe2000001003a */
[----:B------:R-:W-:Y:S02]  /*39e0*/  HADD2.F32 R54, -RZ, R121.H0_H0 ;  /* 0x20000079ff367230 */ /* 0x000fe40000004100 */
        /* <DEDUP_REMOVED lines=9> */
.L_x_10764:
[----:B------:R-:W-:Y:S05]  /*3a80*/  BSYNC B2 ;  /* 0x0000000000027941 */ /* 0x000fea0003800000 */
.L_x_10763:
[----:B------:R1:W-:Y:S02]  /*3a90*/  STG.E.128 desc[UR40][R32.64], R28 ;  /* 0x0000001c20007986 */ /* 0x0003e4000c101d28 */
.L_x_10762:
[----:B------:R-:W-:Y:S05]  /*3aa0*/  BSYNC B1 ;  /* 0x0000000000017941 */ /* 0x000fea0003800000 */
.L_x_10761:
        /* <DEDUP_REMOVED lines=51> */
.L_x_10768:
[----:B------:R-:W-:Y:S05]  /*3de0*/  BSYNC B2 ;  /* 0x0000000000027941 */ /* 0x000fea0003800000 */
.L_x_10767:
[----:B------:R2:W-:Y:S02]  /*3df0*/  STG.E.128 desc[UR40][R32.64+0x20], R28 ;  /* 0x0000201c20007986 */ /* 0x0005e4000c101d28 */
.L_x_10766:
[----:B------:R-:W-:Y:S05]  /*3e00*/  BSYNC B1 ;  /* 0x0000000000017941 */ /* 0x000fea0003800000 */
.L_x_10765:
        /* <DEDUP_REMOVED lines=8> */
[--C-:B------:R-:W-:Y:S01]  /*3e90*/  SHF.R.U64 R50, R46, 0x10, R47.reuse ;  /* 0x000000102e327819 */ /* 0x100fe2000000122f */
[----:B------:R-:W-:Y:S01]  /*3ea0*/  HADD2.F32 R51, -RZ, R29.H0_H0 ;  /* 0x2000001dff337230 */ /* 0x000fe20000004100 */
[----:B------:R-:W-:Y:S01]  /*3eb0*/  SHF.R.U32.HI R46, RZ, 0x10, R47 ;  /* 0x00000010ff2e7819 */ /* 0x000fe2000001162f */
[----:B------:R-:W-:Y:S01]  /*3ec0*/  HADD2.F32 R52, -RZ, R119.H1_H1 ;  /* 0x30000077ff347230 */ /* 0x000fe20000004100 */
        /* <DEDUP_REMOVED lines=17> */
[----:B------:R-:W-:Y:S02]  /*3fe0*/  HADD2.F32 R50, -RZ, R119.H0_H0 ;  /* 0x20000077ff327230 */ /* 0x000fe40000004100 */
[----:B------:R-:W-:Y:S01]  /*3ff0*/  FFMA.FTZ R46, R48, R46, R49 ;  /* 0x0000002e302e7223 */ /* 0x000fe20000010031 */
[----:B------:R-:W-:Y:S02]  /*4000*/  IMAD.MOV.U32 R48, RZ, RZ, R30 ;  /* 0x000000ffff307224 */ /* 0x000fe400078e001e */
[--C-:B------:R-:W-:Y:S02]  /*4010*/  HADD2.F32 R30, -RZ, R28.reuse.H0_H0 ;  /* 0x2000001cff1e7230 */ /* 0x100fe40000004100 */
[----:B------:R-:W-:Y:S01]  /*4020*/  HADD2.F32 R28, -RZ, R28.H1_H1 ;  /* 0x3000001cff1c7230 */ /* 0x000fe20000004100 */
        /* <DEDUP_REMOVED lines=16> */
.L_x_10772:
[----:B------:R-:W-:Y:S05]  /*4130*/  BSYNC B2 ;  /* 0x0000000000027941 */ /* 0x000fea0003800000 */
.L_x_10771:
[----:B------:R3:W-:Y:S02]  /*4140*/  STG.E.128 desc[UR40][R32.64+0x40], R28 ;  /* 0x0000401c20007986 */ /* 0x0007e4000c101d28 */
.L_x_10770:
[----:B------:R-:W-:Y:S05]  /*4150*/  BSYNC B1 ;  /* 0x0000000000017941 */ /* 0x000fea0003800000 */
.L_x_10769:
        /* <DEDUP_REMOVED lines=20> */
[--C-:B------:R-:W-:Y:S01]  /*42a0*/  HADD2.F32 R29, -RZ, R31.reuse.H1_H1 ;  /* 0x3000001fff1d7230 */ /* 0x100fe20000004100 */
[----:B------:R-:W-:Y:S01]  /*42b0*/  SHF.R.U32.HI R43, RZ, 0x10, R45 ;  /* 0x00000010ff2b7819 */ /* 0x000fe2000001162d */
[----:B------:R-:W-:Y:S01]  /*42c0*/  HADD2.F32 R31, -RZ, R31.H0_H0 ;  /* 0x2000001fff1f7230 */ /* 0x000fe20000004100 */
[----:B------:R-:W-:Y:S01]  /*42d0*/  F2FP.F16.F32.PACK_AB R46, R47, R46 ;  /* 0x0000002e2f2e723e */ /* 0x000fe200000000ff */
[----:B------:R-:W-:Y:S02]  /*42e0*/  HADD2.F32 R42, -RZ, R42.H0_H0 ;  /* 0x2000002aff2a7230 */ /* 0x000fe40000004100 */
        /* <DEDUP_REMOVED lines=9> */
[----:B------:R-:W-:Y:S02]  /*4380*/  HADD2.F32 R42, -RZ, R114.H1_H1 ;  /* 0x30000072ff2a7230 */ /* 0x000fe40000004100 */
[----:B------:R-:W-:-:S02]  /*4390*/  HADD2.F32 R115, -RZ, R115.H1_H1 ;  /* 0x30000073ff737230 */ /* 0x000fc40000004100 */
[-C--:B------:R-:W-:Y:S01]  /*43a0*/  FMUL.FTZ R48, R29, R28.reuse ;  /* 0x0000001c1d307220 */ /* 0x080fe20000410000 */
[C---:B------:R-:W-:Y:S01]  /*43b0*/  FMUL.FTZ R50, R31.reuse, R28 ;  /* 0x0000001c1f327220 */ /* 0x040fe20000410000 */
[----:B------:R-:W-:Y:S02]  /*43c0*/  HADD2.F32 R114, -RZ, R114.H0_H0 ;  /* 0x20000072ff727230 */ /* 0x000fe40000004100 */
[-C--:B------:R-:W-:Y:S01]  /*43d0*/  FFMA.FTZ R28, R31, R42.reuse, -R48 ;  /* 0x0000002a1f1c7223 */ /* 0x080fe20000010830 */
[--C-:B------:R-:W-:Y:S02]  /*43e0*/  HADD2.F32 R31, -RZ, R30.reuse.H0_H0 ;  /* 0x2000001eff1f7230 */ /* 0x100fe40000004100 */
[----:B------:R-:W-:Y:S01]  /*43f0*/  FFMA.FTZ R29, R29, R42, R50 ;  /* 0x0000002a1d1d7223 */ /* 0x000fe20000010032 */
[----:B------:R-:W-:-:S04]  /*4400*/  HADD2.F32 R30, -RZ, R30.H1_H1 ;  /* 0x3000001eff1e7230 */ /* 0x000fc80000004100 */
[----:B------:R-:W-:Y:S01]  /*4410*/  F2FP.F16.F32.PACK_AB R28, R29, R28 ;  /* 0x0000001c1d1c723e */ /* 0x000fe200000000ff */
[CC--:B------:R-:W-:Y:S01]  /*4420*/  FMUL.FTZ R42, R30.reuse, R115.reuse ;  /* 0x000000731e2a7220 */ /* 0x0c0fe20000410000 */
[C---:B------:R-:W-:Y:S01]  /*4430*/  FMUL.FTZ R115, R31.reuse, R115 ;  /* 0x000000731f737220 */ /* 0x040fe20000410000 */
[----:B------:R-:W-:Y:S02]  /*4440*/  IMAD.MOV.U32 R29, RZ, RZ, R46 ;  /* 0x000000ffff1d7224 */ /* 0x000fe400078e002e */
[-C--:B------:R-:W-:Y:S01]  /*4450*/  FFMA.FTZ R31, R31, R114.reuse, -R42 ;  /* 0x000000721f1f7223 */ /* 0x080fe2000001082a */
[----:B------:R-:W-:-:S05]  /*4460*/  FFMA.FTZ R30, R30, R114, R115 ;  /* 0x000000721e1e7223 */ /* 0x000fca0000010073 */
[----:B------:R-:W-:Y:S01]  /*4470*/  F2FP.F16.F32.PACK_AB R30, R30, R31 ;  /* 0x0000001f1e1e723e */ /* 0x000fe200000000ff */
[----:B------:R-:W-:-:S07]  /*4480*/  IMAD.MOV.U32 R31, RZ, RZ, R43 ;  /* 0x000000ffff1f7224 */ /* 0x000fce00078e002b */
.L_x_10776:
[----:B------:R-:W-:Y:S05]  /*4490*/  BSYNC B2 ;  /* 0x0000000000027941 */ /* 0x000fea0003800000 */
.L_x_10775:
[----:B------:R4:W-:Y:S02]  /*44a0*/  STG.E.128 desc[UR40][R32.64+0x60], R28 ;  /* 0x0000601c20007986 */ /* 0x0009e4000c101d28 */
.L_x_10774:
[----:B------:R-:W-:Y:S05]  /*44b0*/  BSYNC B1 ;  /* 0x0000000000017941 */ /* 0x000fea0003800000 */
.L_x_10773:
        /* <DEDUP_REMOVED lines=8> */
[--C-:B------:R-:W-:Y:S02]  /*4540*/  SHF.R.U64 R42, R38, 0x10, R39.reuse ;  /* 0x00000010262a7819 */ /* 0x100fe40000001227 */
        /* <DEDUP_REMOVED lines=40> */
.L_x_10780:
[----:B------:R-:W-:Y:S05]  /*47d0*/  BSYNC B2 ;  /* 0x0000000000027941 */ /* 0x000fea0003800000 */
.L_x_10779:
[----:B------:R1:W-:Y:S02]  /*47e0*/  STG.E.128 desc[UR40][R32.64+0x80], R28 ;  /* 0x0000801c20007986 */ /* 0x0003e4000c101d28 */
.L_x_10778:
[----:B------:R-:W-:Y:S05]  /*47f0*/  BSYNC B1 ;  /* 0x0000000000017941 */ /* 0x000fea0003800000 */
.L_x_10777:
[----:B------:R-:W-:-:S13]  /*4800*/  ISETP.NE.AND P4, PT, R13, RZ, PT ;  /* 0x000000ff0d00720c */ /* 0x000fda0003f85270 */
[----:B------:R-:W-:Y:S05]  /*4810*/  @!P4 BRA `(.L_x_10760) ;  /* 0x00000024002cc947 */ /* 0x000fea0003800000 */
[----:B------:R-:W5:Y:S01]  /*4820*/  LDL R38, [R1+0x40] ;  /* 0x0000400001267983 */ /* 0x000f620000100800 */
[----:B------:R-:W-:Y:S03]  /*4830*/  BSSY B1, `(.L_x_10781) ;  /* 0x000002e000017945 */ /* 0x000fe60003800000 */
[----:B-1234-:R1:W2:Y:S01]  /*4840*/  LDS.128 R28, [R15+0x19000] ;  /* 0x019000000f1c7984 */ /* 0x01e2a20000000c00 */
[----:B-----5:R-:W-:-:S13]  /*4850*/  ISETP.GE.AND P4, PT, R38, R107, PT ;  /* 0x0000006b2600720c */ /* 0x020fda0003f86270 */
[----:B-12---:R-:W-:Y:S05]  /*4860*/  @P4 BRA `(.L_x_10782) ;  /* 0x0000000000a84947 */ /* 0x006fea0003800000 */
[----:B------:R-:W-:Y:S02]  /*4870*/  SHF.R.U64 R39, R36, 0x10, R37 ;  /* 0x0000001024277819 */ /* 0x000fe40000001225 */
[--C-:B------:R-:W-:Y:S01]  /*4880*/  SHF.R.U64 R41, R34, 0x10, R35.reuse ;  /* 0x0000001022297819 */ /* 0x100fe20000001223 */
[----:B------:R-:W-:Y:S01]  /*4890*/  IMAD.MOV.U32 R34, RZ, RZ, R28 ;  /* 0x000000ffff227224 */ /* 0x000fe200078e001c */
[----:B------:R-:W-:Y:S01]  /*48a0*/  SHF.R.U32.HI R38, RZ, 0x10, R35 ;  /* 0x00000010ff267819 */ /* 0x000fe20000011623 */
[----:B------:R-:W-:Y:S01]  /*48b0*/  IMAD.MOV.U32 R35, RZ, RZ, R31 ;  /* 0x000000ffff237224 */ /* 0x000fe200078e001f */
[----:B------:R-:W-:Y:S01]  /*48c0*/  SHF.R.U32.HI R40, RZ, 0x10, R37 ;  /* 0x00000010ff287819 */ /* 0x000fe20000011625 */
[----:B------:R-:W-:Y:S02]  /*48d0*/  HADD2.F32 R39, -RZ, R39.H0_H0 ;  /* 0x20000027ff277230 */ /* 0x000fe40000004100 */
[--C-:B------:R-:W-:Y:S02]  /*48e0*/  HADD2.F32 R31, -RZ, R29.reuse.H1_H1 ;  /* 0x3000001dff1f7230 */ /* 0x100fe40000004100 */
[----:B------:R-:W-:-:S02]  /*48f0*/  HADD2.F32 R28, -RZ, R29.H0_H0 ;  /* 0x2000001dff1c7230 */ /* 0x000fc40000004100 */
[----:B------:R-:W-:Y:S02]  /*4900*/  HADD2.F32 R40, -RZ, R40.H0_H0 ;  /* 0x20000028ff287230 */ /* 0x000fe40000004100 */
[-C--:B------:R-:W-:Y:S01]  /*4910*/  FMUL.FTZ R29, R31, R39.reuse ;  /* 0x000000271f1d7220 */ /* 0x080fe20000410000 */
[----:B------:R-:W-:Y:S02]  /*4920*/  HADD2.F32 R36, -RZ, R35.H1_H1 ;  /* 0x30000023ff247230 */ /* 0x000fe40000004100 */
[----:B------:R-:W-:Y:S01]  /*4930*/  FMUL.FTZ R42, R28, R39 ;  /* 0x000000271c2a7220 */ /* 0x000fe20000410000 */
[----:B------:R-:W-:Y:S02]  /*4940*/  HADD2.F32 R37, -RZ, R41.H0_H0 ;  /* 0x20000029ff257230 */ /* 0x000fe40000004100 */
[----:B------:R-:W-:Y:S02]  /*4950*/  HADD2.F32 R35, -RZ, R35.H0_H0 ;  /* 0x20000023ff237230 */ /* 0x000fe40000004100 */
[----:B------:R-:W-:Y:S01]  /*4960*/  FMUL.FTZ R44, R36, R40 ;  /* 0x00000028242c7220 */ /* 0x000fe20000410000 */
[----:B------:R-:W-:-:S02]  /*4970*/  HADD2.F32 R38, -RZ, R38.H0_H0 ;  /* 0x20000026ff267230 */ /* 0x000fc40000004100 */
[-C--:B------:R-:W-:Y:S01]  /*4980*/  FFMA.FTZ R28, R28, R37.reuse, -R29 ;  /* 0x000000251c1c7223 */ /* 0x080fe2000001081d */
[----:B------:R-:W-:Y:S01]  /*4990*/  FFMA.FTZ R29, R31, R37, R42 ;  /* 0x000000251f1d7223 */ /* 0x000fe2000001002a */
[C---:B------:R-:W-:Y:S01]  /*49a0*/  FMUL.FTZ R39, R35.reuse, R40 ;  /* 0x0000002823277220 */ /* 0x040fe20000410000 */
[--C-:B------:R-:W-:Y:S02]  /*49b0*/  HADD2.F32 R31, -RZ, R34.reuse.H1_H1 ;  /* 0x30000022ff1f7230 */ /* 0x100fe40000004100 */
[-C--:B------:R-:W-:Y:S01]  /*49c0*/  FFMA.FTZ R44, R35, R38.reuse, -R44 ;  /* 0x00000026232c7223 */ /* 0x080fe2000001082c */
[----:B------:R-:W-:Y:S02]  /*49d0*/  HADD2.F32 R37, -RZ, R89.H0_H0 ;  /* 0x20000059ff257230 */ /* 0x000fe40000004100 */
[----:B------:R-:W-:Y:S01]  /*49e0*/  FFMA.FTZ R41, R36, R38, R39 ;  /* 0x0000002624297223 */ /* 0x000fe20000010027 */
[----:B------:R-:W-:Y:S01]  /*49f0*/  HADD2.F32 R34, -RZ, R34.H0_H0 ;  /* 0x20000022ff227230 */ /* 0x000fe20000004100 */
[----:B------:R-:W-:Y:S01]  /*4a00*/  F2FP.F16.F32.PACK_AB R29, R29, R28 ;  /* 0x0000001c1d1d723e */ /* 0x000fe200000000ff */
[----:B------:R-:W-:-:S02]  /*4a10*/  HADD2.F32 R35, -RZ, R30.H1_H1 ;  /* 0x3000001eff237230 */ /* 0x000fc40000004100 */
[-C--:B------:R-:W-:Y:S01]  /*4a20*/  FMUL.FTZ R39, R31, R37.reuse ;  /* 0x000000251f277220 */ /* 0x080fe20000410000 */
[----:B------:R-:W-:Y:S02]  /*4a30*/  HADD2.F32 R89, -RZ, R89.H1_H1 ;  /* 0x30000059ff597230 */ /* 0x000fe40000004100 */
        /* <DEDUP_REMOVED lines=12> */
[----:B------:R-:W-:-:S07]  /*4b00*/  F2FP.F16.F32.PACK_AB R30, R40, R37 ;  /* 0x00000025281e723e */ /* 0x000fce00000000ff */
.L_x_10782:
[----:B------:R-:W-:Y:S05]  /*4b10*/  BSYNC B1 ;  /* 0x0000000000017941 */ /* 0x000fea0003800000 */
.L_x_10781:
[----:B------:R1:W-:Y:S01]  /*4b20*/  STG.E.128 desc[UR40][R32.64+0xa0], R28 ;  /* 0x0000a01c20007986 */ /* 0x0003e2000c101d28 */
[----:B------:R-:W-:Y:S05]  /*4b30*/  BRA `(.L_x_10760) ;  /* 0x0000002000647947 */ /* 0x000fea0003800000 */
.L_x_10754:
        /* <DEDUP_REMOVED lines=46> */
.L_x_10784:
[----:B------:R-:W-:Y:S05]  /*4e20*/  BSYNC B1 ;  /* 0x0000000000017941 */ /* 0x000fea0003800000 */
.L_x_10783:
        /* <DEDUP_REMOVED lines=47> */
.L_x_10785:
[----:B------:R-:W-:Y:S01]  /*5120*/  IMAD R14, R17, 0x8, R2 ;  /* 0x00000008110e7824 */ /* 0x000fe200078e0202 */
[----:B------:R-:W-:Y:S01]  /*5130*/  SHF.L.U32 R85, R156, 0x1f, RZ ;  /* 0x0000001f9c557819 */ /* 0x000fe200000006ff */
[----:B------:R-:W-:Y:S03]  /*5140*/  BSSY B1, `(.L_x_10786) ;  /* 0x0000003000017945 */ /* 0x000fe60003800000 */
[----:B------:R-:W0:Y:S02]  /*5150*/  SYNCS.PHASECHK.TRANS64.TRYWAIT P5, [R14+URZ+0x2d890], R85 ;  /* 0x02d890550e0075a7 */ /* 0x000e2400080a017f */
[----:B0-----:R-:W-:Y:S05]  /*5160*/  @!P5 BRA `(.L_x_10787) ;  /* 0x000001f80014d947 */ /* 0x001fea0003800000 */
.L_x_11139:
[----:B------:R-:W-:Y:S05]  /*5170*/  BSYNC B1 ;  /* 0x0000000000017941 */ /* 0x000fea0003800000 */
.L_x_10786:
        /* <DEDUP_REMOVED lines=17> */
[----:B------:R-:W-:Y:S01]  /*5290*/  SEL R52, R108, R114, !P0 ;  /* 0x000000726c347207 */ /* 0x000fe20004000000 */
[----:B------:R-:W-:Y:S01]  /*52a0*/  BSSY B2, `(.L_x_10790) ;  /* 0x000006f000027945 */ /* 0x000fe20003800000 */
[----:B------:R-:W-:-:S02]  /*52b0*/  ISETP.GE.AND P4, PT, R22, R107, PT ;  /* 0x0000006b1600720c */ /* 0x000fc40003f86270 */
[----:B------:R-:W-:-:S04]  /*52c0*/  SHF.R.S32.HI R53, RZ, 0x1f, R52 ;  /* 0x0000001fff357819 */ /* 0x000fc80000011434 */
[----:B------:R-:W-:-:S04]  /*52d0*/  LEA.HI R53, R53, R52, RZ, 0x4 ;  /* 0x0000003435357211 */ /* 0x000fc800078f20ff */
[----:B------:R-:W-:-:S04]  /*52e0*/  SHF.R.S32.HI R53, RZ, 0x4, R53 ;  /* 0x00000004ff357819 */ /* 0x000fc80000011435 */
[----:B------:R-:W-:-:S04]  /*52f0*/  LEA.HI.SX32 R115, R76, R53, 0x1d ;  /* 0x000000354c737211 */ /* 0x000fc800078feaff */
[----:B------:R-:W-:-:S04]  /*5300*/  SHF.R.S32.HI R52, RZ, 0x1f, R115 ;  /* 0x0000001fff347819 */ /* 0x000fc80000011473 */
[----:B------:R-:W-:Y:S01]  /*5310*/  LEA.HI R52, R52, R115, RZ, 0x2 ;  /* 0x0000007334347211 */ /* 0x000fe200078f10ff */
[----:B------:R-:W-:-:S04]  /*5320*/  IMAD.SHL.U32 R115, R115, 0x8, RZ ;  /* 0x0000000873737824 */ /* 0x000fc800078e00ff */
[----:B------:R-:W-:-:S05]  /*5330*/  IMAD.SHL.U32 R52, R52, 0x400, RZ ;  /* 0x0000040034347824 */ /* 0x000fca00078e00ff */
[----:B------:R-:W-:Y:S02]  /*5340*/  LOP3.LUT R52, R52, 0x7ffff000, RZ, 0xc0, !PT ;  /* 0x7ffff00034347812 */ /* 0x000fe400078ec0ff */
[----:B--2---:R-:W-:-:S04]  /*5350*/  LOP3.LUT R53, R58, 0x18, R115, 0xf8, !PT ;  /* 0x000000183a357812 */ /* 0x004fc800078ef873 */
[----:B---3--:R-:W-:-:S04]  /*5360*/  LOP3.LUT R53, R53, R55, RZ, 0x3c, !PT ;  /* 0x0000003735357212 */ /* 0x008fc800078e3cff */
[----:B----4-:R-:W-:-:S05]  /*5370*/  IADD3 R52, R53, R52, R54 ;  /* 0x0000003435347210 */ /* 0x010fca0007ffe036 */
        /* <DEDUP_REMOVED lines=38> */
[--C-:B------:R-:W-:Y:S01]  /*55e0*/  HADD2.F32 R120, -RZ, R48.reuse.H0_H0 ;  /* 0x20000030ff787230 */ /* 0x100fe20000004100 */
[----:B------:R-:W-:Y:S01]  /*55f0*/  F2FP.F16.F32.PACK_AB R37, R37, R53 ;  /* 0x000000352525723e */ /* 0x000fe200000000ff */
[----:B------:R-:W-:Y:S02]  /*5600*/  HADD2.F32 R48, -RZ, R48.H1_H1 ;  /* 0x30000030ff307230 */ /* 0x000fe40000004100 */
[----:B------:R-:W-:-:S02]  /*5610*/  IMAD.MOV.U32 R53, RZ, RZ, R49 ;  /* 0x000000ffff357224 */ /* 0x000fc400078e0031 */
        /* <DEDUP_REMOVED lines=9> */
[----:B------:R-:W-:-:S02]  /*56b0*/  HADD2.F32 R117, -RZ, R117.H0_H0 ;  /* 0x20000075ff757230 */ /* 0x000fc40000004100 */
[----:B------:R-:W-:Y:S02]  /*56c0*/  HADD2.F32 R39, -RZ, R39.H0_H0 ;  /* 0x20000027ff277230 */ /* 0x000fe40000004100 */
        /* <DEDUP_REMOVED lines=8> */
[--C-:B------:R-:W-:Y:S02]  /*5750*/  HADD2.F32 R117, -RZ, R52.reuse.H0_H0 ;  /* 0x20000034ff757230 */ /* 0x100fe40000004100 */
[----:B------:R-:W-:Y:S02]  /*5760*/  HADD2.F32 R52, -RZ, R52.H1_H1 ;  /* 0x30000034ff347230 */ /* 0x000fe40000004100 */
[----:B------:R-:W-:Y:S01]  /*5770*/  FMUL.FTZ R119, R50, R120 ;  /* 0x0000007832777220 */ /* 0x000fe20000410000 */
[----:B------:R-:W-:Y:S01]  /*5780*/  F2FP.F16.F32.PACK_AB R48, R48, R118 ;  /* 0x000000763030723e */ /* 0x000fe200000000ff */
[C---:B------:R-:W-:Y:S02]  /*5790*/  FMUL.FTZ R120, R117.reuse, R120 ;  /* 0x0000007875787220 */ /* 0x040fe40000410000 */
[----:B------:R-:W-:Y:S01]  /*57a0*/  FFMA.FTZ R119, R117, R51, -R119 ;  /* 0x0000003375777223 */ /* 0x000fe20000010877 */
[----:B------:R-:W-:-:S02]  /*57b0*/  HADD2.F32 R117, -RZ, R130.H1_H1 ;  /* 0x30000082ff757230 */ /* 0x000fc40000004100 */
        /* <DEDUP_REMOVED lines=10> */
[----:B------:R-:W-:Y:S01]  /*5860*/  HADD2.F32 R52, -RZ, R129.H0_H0 ;  /* 0x20000081ff347230 */ /* 0x000fe20000004100 */
[----:B------:R-:W-:Y:S01]  /*5870*/  F2FP.F16.F32.PACK_AB R36, R36, R119 ;  /* 0x000000772424723e */ /* 0x000fe200000000ff */
[----:B------:R-:W-:Y:S02]  /*5880*/  HADD2.F32 R58, -RZ, R58.H1_H1 ;  /* 0x3000003aff3a7230 */ /* 0x000fe40000004100 */
[CC--:B------:R-:W-:Y:S01]  /*5890*/  FMUL.FTZ R116, R51.reuse, R117.reuse ;  /* 0x0000007533747220 */ /* 0x0c0fe20000410000 */
[----:B------:R-:W-:Y:S01]  /*58a0*/  FMUL.FTZ R117, R56, R117 ;  /* 0x0000007538757220 */ /* 0x000fe20000410000 */
[----:B------:R-:W-:Y:S01]  /*58b0*/  F2FP.F16.F32.PACK_AB R50, R50, R120 ;  /* 0x000000783232723e */ /* 0x000fe200000000ff */
[----:B------:R-:W-:Y:S02]  /*58c0*/  IMAD.MOV.U32 R59, RZ, RZ, R48 ;  /* 0x000000ffff3b7224 */ /* 0x000fe400078e0030 */
[-C--:B------:R-:W-:Y:S01]  /*58d0*/  FFMA.FTZ R116, R56, R52.reuse, -R116 ;  /* 0x0000003438747223 */ /* 0x080fe20000010874 */
[----:B------:R-:W-:Y:S01]  /*58e0*/  FFMA.FTZ R117, R51, R52, R117 ;  /* 0x0000003433757223 */ /* 0x000fe20000010075 */
[-C--:B------:R-:W-:Y:S01]  /*58f0*/  FMUL.FTZ R51, R58, R39.reuse ;  /* 0x000000273a337220 */ /* 0x080fe20000410000 */
[----:B------:R-:W-:Y:S01]  /*5900*/  FMUL.FTZ R39, R54, R39 ;  /* 0x0000002736277220 */ /* 0x000fe20000410000 */
[----:B------:R-:W-:-:S02]  /*5910*/  IMAD.MOV.U32 R52, RZ, RZ, R36 ;  /* 0x000000ffff347224 */ /* 0x000fc400078e0024 */
[-C--:B------:R-:W-:Y:S01]  /*5920*/  FFMA.FTZ R51, R54, R38.reuse, -R51 ;  /* 0x0000002636337223 */ /* 0x080fe20000010833 */
[----:B------:R-:W-:Y:S01]  /*5930*/  FFMA.FTZ R39, R58, R38, R39 ;  /* 0x000000263a277223 */ /* 0x000fe20000010027 */
[----:B------:R-:W-:-:S03]  /*5940*/  IMAD.MOV.U32 R56, RZ, RZ, R50 ;  /* 0x000000ffff387224 */ /* 0x000fc600078e0032 */
[----:B------:R-:W-:Y:S02]  /*5950*/  F2FP.F16.F32.PACK_AB R51, R51, R116 ;  /* 0x000000743333723e */ /* 0x000fe400000000ff */
[----:B------:R-:W-:-:S03]  /*5960*/  F2FP.F16.F32.PACK_AB R39, R39, R117 ;  /* 0x000000752727723e */ /* 0x000fc600000000ff */
[----:B------:R-:W-:Y:S02]  /*5970*/  IMAD.MOV.U32 R54, RZ, RZ, R51 ;  /* 0x000000ffff367224 */ /* 0x000fe400078e0033 */
[----:B------:R-:W-:-:S07]  /*5980*/  IMAD.MOV.U32 R58, RZ, RZ, R39 ;  /* 0x000000ffff3a7224 */ /* 0x000fce00078e0027 */
.L_x_10791:
[----:B------:R-:W-:Y:S05]  /*5990*/  BSYNC B2 ;  /* 0x0000000000027941 */ /* 0x000fea0003800000 */
.L_x_10790:
        /* <DEDUP_REMOVED lines=12> */
.L_x_10789:
[----:B------:R-:W-:Y:S05]  /*5a60*/  BSYNC B1 ;  /* 0x0000000000017941 */ /* 0x000fea0003800000 */
.L_x_10788:
[----:B------:R-:W-:Y:S01]  /*5a70*/  ISETP.NE.AND P4, PT, R9, RZ, PT ;  /* 0x000000ff0900720c */ /* 0x000fe20003f85270 */
[----:B------:R-:W-:-:S12]  /*5a80*/  BSSY B1, `(.L_x_10792) ;  /* 0x0000082000017945 */ /* 0x000fd80003800000 */
[----:B------:R-:W-:Y:S05]  /*5a90*/  @!P4 BRA `(.L_x_10793) ;  /* 0x000000080000c947 */ /* 0x000fea0003800000 */
[----:B------:R-:W3:Y:S04]  /*5aa0*/  LDL R48, [R1+0xc] ;  /* 0x00000c0001307983 */ /* 0x000ee80000100800 */
[----:B--2---:R-:W2:Y:S04]  /*5ab0*/  LDL R39, [R1+0x10] ;  /* 0x0000100001277983 */ /* 0x004ea80000100800 */
        /* <DEDUP_REMOVED lines=13> */
[----:B---3--:R-:W-:-:S04]  /*5b90*/  LOP3.LUT R37, R48, 0x18, R52, 0xf8, !PT ;  /* 0x0000001830257812 */ /* 0x008fc800078ef834 */
[----:B--2---:R-:W-:-:S04]  /*5ba0*/  LOP3.LUT R37, R37, R39, RZ, 0x3c, !PT ;  /* 0x0000002725257212 */ /* 0x004fc800078e3cff */
        /* <DEDUP_REMOVED lines=60> */
[----:B------:R-:W-:Y:S01]  /*5f70*/  HADD2.F32 R53, -RZ, R126.H1_H1 ;  /* 0x3000007eff357230 */ /* 0x000fe20000004100 */
        /* <DEDUP_REMOVED lines=37> */
.L_x_10795:
[----:B------:R-:W-:Y:S05]  /*61d0*/  BSYNC B2 ;  /* 0x0000000000027941 */ /* 0x000fea0003800000 */
.L_x_10794:
        /* <DEDUP_REMOVED lines=12> */
.L_x_10793:
[----:B------:R-:W-:Y:S05]  /*62a0*/  BSYNC B1 ;  /* 0x0000000000017941 */ /* 0x000fea0003800000 */
.L_x_10792:
[----:B------:R-:W-:-:S13]  /*62b0*/  ISETP.NE.AND P4, PT, R10, RZ, PT ;  /* 0x000000ff0a00720c */ /* 0x000fda0003f85270 */
[----:B------:R-:W-:Y:S05]  /*62c0*/  @!P4 BRA `(.L_x_10760) ;  /* 0x000000080080c947 */ /* 0x000fea0003800000 */
[----:B--23--:R-:W2:Y:S04]  /*62d0*/  LDL R36, [R1+0xc] ;  /* 0x00000c0001247983 */ /* 0x00cea80000100800 */
[----:B------:R-:W3:Y:S04]  /*62e0*/  LDL R35, [R1+0x10] ;  /* 0x0000100001237983 */ /* 0x000ee80000100800 */
[----:B------:R-:W4:Y:S01]  /*62f0*/  LDL R34, [R1+0x14] ;  /* 0x0000140001227983 */ /* 0x000f220000100800 */
[----:B------:R-:W-:Y:S01]  /*6300*/  LOP3.LUT P5, RZ, R18, 0x1, RZ, 0xc0, !PT ;  /* 0x0000000112ff7812 */ /* 0x000fe200078ac0ff */
[----:B------:R-:W-:Y:S01]  /*6310*/  BSSY B1, `(.L_x_10796) ;  /* 0x000006d000017945 */ /* 0x000fe20003800000 */
[----:B------:R-:W-:-:S02]  /*6320*/  ISETP.GE.AND P4, PT, R4, R107, PT ;  /* 0x0000006b0400720c */ /* 0x000fc40003f86270 */
[----:B------:R-:W-:-:S04]  /*6330*/  SEL R114, R108, R114, !P5 ;  /* 0x000000726c727207 */ /* 0x000fc80006800000 */
[----:B------:R-:W-:-:S04]  /*6340*/  SHF.R.S32.HI R33, RZ, 0x1f, R114 ;  /* 0x0000001fff217819 */ /* 0x000fc80000011472 */
[----:B------:R-:W-:-:S04]  /*6350*/  LEA.HI R33, R33, R114, RZ, 0x4 ;  /* 0x0000007221217211 */ /* 0x000fc800078f20ff */
[----:B------:R-:W-:-:S04]  /*6360*/  SHF.R.S32.HI R33, RZ, 0x4, R33 ;  /* 0x00000004ff217819 */ /* 0x000fc80000011421 */
[----:B------:R-:W-:-:S04]  /*6370*/  LEA.HI.SX32 R33, R74, R33, 0x1d ;  /* 0x000000214a217211 */ /* 0x000fc800078feaff */
[----:B------:R-:W-:Y:S01]  /*6380*/  SHF.R.S32.HI R32, RZ, 0x1f, R33 ;  /* 0x0000001fff207819 */ /* 0x000fe20000011421 */
[----:B------:R-:W-:-:S03]  /*6390*/  IMAD.SHL.U32 R44, R33, 0x8, RZ ;  /* 0x00000008212c7824 */ /* 0x000fc600078e00ff */
[----:B------:R-:W-:-:S05]  /*63a0*/  LEA.HI R33, R32, R33, RZ, 0x2 ;  /* 0x0000002120217211 */ /* 0x000fca00078f10ff */
[----:B------:R-:W-:-:S05]  /*63b0*/  IMAD.SHL.U32 R33, R33, 0x400, RZ ;  /* 0x0000040021217824 */ /* 0x000fca00078e00ff */
[----:B------:R-:W-:Y:S02]  /*63c0*/  LOP3.LUT R33, R33, 0x7ffff000, RZ, 0xc0, !PT ;  /* 0x7ffff00021217812 */ /* 0x000fe400078ec0ff */
[----:B--2---:R-:W-:-:S04]  /*63d0*/  LOP3.LUT R32, R36, 0x18, R44, 0xf8, !PT ;  /* 0x0000001824207812 */ /* 0x004fc800078ef82c */
[----:B---3--:R-:W-:-:S04]  /*63e0*/  LOP3.LUT R32, R32, R35, RZ, 0x3c, !PT ;  /* 0x0000002320207212 */ /* 0x008fc800078e3cff */
[----:B----4-:R-:W-:Y:S01]  /*63f0*/  IADD3 R32, R32, R33, R34 ;  /* 0x0000002120207210 */ /* 0x010fe20007ffe022 */
[----:B------:R-:W-:-:S04]  /*6400*/  IMAD R33, R17, 0x3000, R103 ;  /* 0x0000300011217824 */ /* 0x000fc800078e0267 */
        /* <DEDUP_REMOVED lines=21> */
[----:B------:R-:W-:Y:S01]  /*6560*/  HADD2.F32 R122, -RZ, R122.H0_H0 ;  /* 0x2000007aff7a7230 */ /* 0x000fe20000004100 */
        /* <DEDUP_REMOVED lines=17> */
[-C--:B------:R-:W-:Y:S01]  /*6680*/  FMUL.FTZ R46, R35, R37.reuse ;  /* 0x00000025232e7220 */ /* 0x080fe20000410000 */
[----:B------:R-:W-:Y:S02]  /*6690*/  HADD2.F32 R123, -RZ, R123.H0_H0 ;  /* 0x2000007bff7b7230 */ /* 0x000fe40000004100 */
[C---:B------:R-:W-:Y:S01]  /*66a0*/  FMUL.FTZ R37, R41.reuse, R37 ;  /* 0x0000002529257220 */ /* 0x040fe20000410000 */
[----:B------:R-:W-:Y:S02]  /*66b0*/  HADD2.F32 R121, -RZ, R121.H0_H0 ;  /* 0x20000079ff797230 */ /* 0x000fe40000004100 */
[-C--:B------:R-:W-:Y:S01]  /*66c0*/  FFMA.FTZ R46, R41, R39.reuse, -R46 ;  /* 0x00000027292e7223 */ /* 0x080fe2000001082e */
[----:B------:R-:W-:Y:S01]  /*66d0*/  SHF.R.U32.HI R41, RZ, 0x10, R31 ;  /* 0x00000010ff297819 */ /* 0x000fe2000001161f */
[----:B------:R-:W-:Y:S01]  /*66e0*/  FFMA.FTZ R37, R35, R39, R37 ;  /* 0x0000002723257223 */ /* 0x000fe20000010025 */
[----:B------:R-:W-:Y:S01]  /*66f0*/  SHF.R.U32.HI R35, RZ, 0x10, R43 ;  /* 0x00000010ff237819 */ /* 0x000fe2000001162b */
[----:B------:R-:W-:Y:S01]  /*6700*/  HADD2.F32 R39, -RZ, R33.H1_H1 ;  /* 0x30000021ff277230 */ /* 0x000fe20000004100 */
[----:B------:R-:W-:Y:S01]  /*6710*/  SHF.R.U64 R31, R30, 0x10, R31 ;  /* 0x000000101e1f7819 */ /* 0x000fe2000000121f */
[----:B------:R-:W-:-:S02]  /*6720*/  HADD2.F32 R33, -RZ, R41.H0_H0 ;  /* 0x20000029ff217230 */ /* 0x000fc40000004100 */
[----:B------:R-:W-:Y:S02]  /*6730*/  HADD2.F32 R35, -RZ, R35.H0_H0 ;  /* 0x20000023ff237230 */ /* 0x000fe40000004100 */
[----:B------:R-:W-:-:S03]  /*6740*/  HADD2.F32 R31, -RZ, R31.H0_H0 ;  /* 0x2000001fff1f7230 */ /* 0x000fc60000004100 */
[-C--:B------:R-:W-:Y:S01]  /*6750*/  FMUL.FTZ R41, R29, R35.reuse ;  /* 0x000000231d297220 */ /* 0x080fe20000410000 */
[----:B------:R-:W-:-:S03]  /*6760*/  FMUL.FTZ R35, R39, R35 ;  /* 0x0000002327237220 */ /* 0x000fc60000410000 */
[-C--:B------:R-:W-:Y:S01]  /*6770*/  FFMA.FTZ R41, R39, R33.reuse, -R41 ;  /* 0x0000002127297223 */ /* 0x080fe20000010829 */
[----:B------:R-:W-:Y:S01]  /*6780*/  FFMA.FTZ R35, R29, R33, R35 ;  /* 0x000000211d237223 */ /* 0x000fe20000010023 */
[----:B------:R-:W-:Y:S02]  /*6790*/  HADD2.F32 R29, -RZ, R36.H0_H0 ;  /* 0x20000024ff1d7230 */ /* 0x000fe40000004100 */
[--C-:B------:R-:W-:Y:S01]  /*67a0*/  HADD2.F32 R33, -RZ, R32.reuse.H0_H0 ;  /* 0x20000020ff217230 */ /* 0x100fe20000004100 */
[----:B------:R-:W-:Y:S01]  /*67b0*/  F2FP.F16.F32.PACK_AB R41, R41, R46 ;  /* 0x0000002e2929723e */ /* 0x000fe200000000ff */
[----:B------:R-:W-:Y:S02]  /*67c0*/  HADD2.F32 R32, -RZ, R32.H1_H1 ;  /* 0x30000020ff207230 */ /* 0x000fe40000004100 */
[-C--:B------:R-:W-:Y:S01]  /*67d0*/  FMUL.FTZ R39, R29, R124.reuse ;  /* 0x0000007c1d277220 */ /* 0x080fe20000410000 */
[----:B------:R-:W-:Y:S01]  /*67e0*/  F2FP.F16.F32.PACK_AB R30, R35, R37 ;  /* 0x00000025231e723e */ /* 0x000fe200000000ff */
[----:B------:R-:W-:Y:S01]  /*67f0*/  FMUL.FTZ R124, R33, R124 ;  /* 0x0000007c217c7220 */ /* 0x000fe20000410000 */
[----:B------:R-:W-:-:S02]  /*6800*/  IMAD.MOV.U32 R37, RZ, RZ, R45 ;  /* 0x000000ffff257224 */ /* 0x000fc400078e002d */
[-C--:B------:R-:W-:Y:S01]  /*6810*/  FFMA.FTZ R39, R33, R122.reuse, -R39 ;  /* 0x0000007a21277223 */ /* 0x080fe20000010827 */
[----:B------:R-:W-:Y:S02]  /*6820*/  HADD2.F32 R33, -RZ, R28.H0_H0 ;  /* 0x2000001cff217230 */ /* 0x000fe40000004100 */
[----:B------:R-:W-:Y:S01]  /*6830*/  FFMA.FTZ R124, R29, R122, R124 ;  /* 0x0000007a1d7c7223 */ /* 0x000fe2000001007c */
[----:B------:R-:W-:Y:S02]  /*6840*/  HADD2.F32 R29, -RZ, R36.H1_H1 ;  /* 0x30000024ff1d7230 */ /* 0x000fe40000004100 */
[----:B------:R-:W-:-:S03]  /*6850*/  IMAD.MOV.U32 R35, RZ, RZ, R41 ;  /* 0x000000ffff237224 */ /* 0x000fc600078e0029 */
        /* <DEDUP_REMOVED lines=11> */
[----:B------:R-:W-:Y:S01]  /*6910*/  FFMA.FTZ R32, R32, R121, -R43 ;  /* 0x0000007920207223 */ /* 0x000fe2000001082b */
[----:B------:R-:W-:-:S02]  /*6920*/  HADD2.F32 R43, -RZ, R42.H0_H0 ;  /* 0x2000002aff2b7230 */ /* 0x000fc40000004100 */
[----:B------:R-:W-:Y:S01]  /*6930*/  FFMA.FTZ R33, R33, R121, R36 ;  /* 0x0000007921217223 */ /* 0x000fe20000010024 */
[----:B------:R-:W-:Y:S02]  /*6940*/  F2FP.F16.F32.PACK_AB R36, R29, R124 ;  /* 0x0000007c1d24723e */ /* 0x000fe400000000ff */
[-C--:B------:R-:W-:Y:S01]  /*6950*/  FMUL.FTZ R51, R38, R43.reuse ;  /* 0x0000002b26337220 */ /* 0x080fe20000410000 */
[----:B------:R-:W-:-:S03]  /*6960*/  FMUL.FTZ R43, R34, R43 ;  /* 0x0000002b222b7220 */ /* 0x000fc60000410000 */
[-C--:B------:R-:W-:Y:S01]  /*6970*/  FFMA.FTZ R51, R34, R31.reuse, -R51 ;  /* 0x0000001f22337223 */ /* 0x080fe20000010833 */
[----:B------:R-:W-:-:S04]  /*6980*/  FFMA.FTZ R38, R38, R31, R43 ;  /* 0x0000001f26267223 */ /* 0x000fc8000001002b */
[----:B------:R-:W-:Y:S01]  /*6990*/  F2FP.F16.F32.PACK_AB R34, R51, R32 ;  /* 0x000000203322723e */ /* 0x000fe200000000ff */
[----:B------:R-:W-:Y:S01]  /*69a0*/  IMAD.MOV.U32 R32, RZ, RZ, R39 ;  /* 0x000000ffff207224 */ /* 0x000fe200078e0027 */
[----:B------:R-:W-:Y:S01]  /*69b0*/  F2FP.F16.F32.PACK_AB R38, R38, R33 ;  /* 0x000000212626723e */ /* 0x000fe200000000ff */
[----:B------:R-:W-:Y:S02]  /*69c0*/  IMAD.MOV.U32 R33, RZ, RZ, R48 ;  /* 0x000000ffff217224 */ /* 0x000fe400078e0030 */
[----:B------:R-:W-:-:S07]  /*69d0*/  IMAD.MOV.U32 R39, RZ, RZ, R30 ;  /* 0x000000ffff277224 */ /* 0x000fce00078e001e */
.L_x_10797:
[----:B------:R-:W-:Y:S05]  /*69e0*/  BSYNC B1 ;  /* 0x0000000000017941 */ /* 0x000fea0003800000 */
.L_x_10796:
[----:B------:R-:W-:-:S04]  /*69f0*/  IADD3 R29, P4, P5, R20, R88, R79 ;  /* 0x00000058141d7210 */ /* 0x000fc80007d9e04f */
[----:B------:R-:W-:Y:S02]  /*6a00*/  IADD3.X R30, R3, R110, R100, P4, P5 ;  /* 0x0000006e031e7210 */ /* 0x000fe400027ea464 */
[----:B------:R-:W-:-:S04]  /*6a10*/  LEA R28, P4, R29, R86, 0x1 ;  /* 0x000000561d1c7211 */ /* 0x000fc800078808ff */
[----:B------:R-:W-:Y:S02]  /*6a20*/  LEA.HI.X R29, R29, R87, R30, 0x1, P4 ;  /* 0x000000571d1d7211 */ /* 0x000fe400020f0c1e */
[----:B------:R-:W-:-:S03]  /*6a30*/  ISETP.GE.AND P4, PT, R44, R109, PT ;  /* 0x0000006d2c00720c */ /* 0x000fc60003f86270 */
[----:B-1----:R4:W-:Y:S10]  /*6a40*/  STG.E.128 desc[UR40][R28.64], R32 ;  /* 0x000000201c007986 */ /* 0x0029f4000c101d28 */
[----:B------:R-:W-:Y:S05]  /*6a50*/  @P4 BRA `(.L_x_10760) ;  /* 0x00000000009c4947 */ /* 0x000fea0003800000 */
[--C-:B----4-:R-:W-:Y:S02]  /*6a60*/  SHF.R.S32.HI R28, RZ, 0x1f, R44.reuse ;  /* 0x0000001fff1c7819 */ /* 0x110fe4000001142c */
[----:B------:R-:W-:-:S04]  /*6a70*/  IADD3 R44, P4, P5, R20, R88, R44 ;  /* 0x00000058142c7210 */ /* 0x000fc80007d9e02c */
[----:B------:R-:W-:Y:S02]  /*6a80*/  IADD3.X R28, R3, R110, R28, P4, P5 ;  /* 0x0000006e031c7210 */ /* 0x000fe400027ea41c */
[----:B------:R-:W-:-:S04]  /*6a90*/  LEA R86, P4, R44, R86, 0x1 ;  /* 0x000000562c567211 */ /* 0x000fc800078808ff */
[----:B------:R-:W-:-:S05]  /*6aa0*/  LEA.HI.X R87, R44, R87, R28, 0x1, P4 ;  /* 0x000000572c577211 */ /* 0x000fca00020f0c1c */
[----:B--2---:R1:W-:Y:S01]  /*6ab0*/  STG.E.128 desc[UR40][R86.64], R36 ;  /* 0x0000002456007986 */ /* 0x0043e2000c101d28 */
[----:B------:R-:W-:Y:S05]  /*6ac0*/  BRA `(.L_x_10760) ;  /* 0x0000000000807947 */ /* 0x000fea0003800000 */
.L_x_10753:
[----:B------:R-:W-:-:S06]  /*6ad0*/  UISETP.NE.AND UP0, UPT, UR37, 0x3, UPT ;  /* 0x000000032500788c */ /* 0x000fcc000bf05270 */
[----:B------:R-:W-:-:S13]  /*6ae0*/  PLOP3.LUT P3, PT, PT, PT, UP0, 0x80, 0x0 ;  /* 0x000000000000781c */ /* 0x000fda0003f6f008 */
[----:B------:R-:W-:Y:S05]  /*6af0*/  @!P3 BRA `(.L_x_10798) ;  /* 0x000000000004b947 */ /* 0x000fea0003800000 */
[----:B------:R-:W-:Y:S01]  /*6b00*/  BPT.TRAP 0x1 ;  /* 0x000000040000795c */ /* 0x000fe20000300000 */
.L_x_10798:
[----:B------:R-:W-:Y:S01]  /*6b10*/  IMAD R14, R17, 0x8, R2 ;  /* 0x00000008110e7824 */ /* 0x000fe200078e0202 */
[----:B------:R-:W-:Y:S01]  /*6b20*/  SHF.L.U32 R85, R156, 0x1f, RZ ;  /* 0x0000001f9c557819 */ /* 0x000fe200000006ff */
[----:B------:R-:W-:Y:S01]  /*6b30*/  IMAD R84, R25, -0x80, R24 ;  /* 0xffffff8019547824 */ /* 0x000fe200078e0218 */
[----:B------:R-:W-:Y:S02]  /*6b40*/  BSSY B1, `(.L_x_10799) ;  /* 0x0000004000017945 */ /* 0x000fe40003800000 */
[----:B------:R-:W0:Y:S02]  /*6b50*/  SYNCS.PHASECHK.TRANS64.TRYWAIT P4, [R14+URZ+0x2d890], R85 ;  /* 0x02d890550e0075a7 */ /* 0x000e24000808017f */
[----:B------:R-:W-:Y:S01]  /*6b60*/  VIMNMX R84, R84, 0x80, PT ;  /* 0x0000008054547848 */ /* 0x000fe20003fe0100 */
[----:B0-----:R-:W-:Y:S06]  /*6b70*/  @!P4 BRA `(.L_x_10800) ;  /* 0x000001dc00a4c947 */ /* 0x001fec0003800000 */
.L_x_11140:
[----:B------:R-:W-:Y:S05]  /*6b80*/  BSYNC B1 ;  /* 0x0000000000017941 */ /* 0x000fea0003800000 */
.L_x_10799:
        /* <DEDUP_REMOVED lines=20> */
.L_x_10760:
[----:B------:R-:W-:Y:S05]  /*6cd0*/  BSYNC B0 ;  /* 0x0000000000007941 */ /* 0x000fea0003800000 */
.L_x_10752:
        /* <DEDUP_REMOVED lines=17> */
.L_x_10802:
[----:B------:R-:W-:Y:S05]  /*6df0*/  BSYNC B0 ;  /* 0x0000000000007941 */ /* 0x000fea0003800000 */
.L_x_10801:
[----:B------:R-:W2:Y:S01]  /*6e00*/  SYNCS.PHASECHK.TRANS64.TRYWAIT P3, [R14+URZ+0x2d8b0], R85 ;  /* 0x02d8b0550e0075a7 */ /* 0x000ea2000806017f */
[----:B------:R-:W-:Y:S04]  /*6e10*/  BSSY B0, `(.L_x_10803) ;  /* 0x0000002000007945 */ /* 0x000fe80003800000 */
[----:B--2---:R-:W-:Y:S05]  /*6e20*/  @!P3 BRA `(.L_x_10804) ;  /* 0x000001dc000cb947 */ /* 0x004fea0003800000 */
.L_x_11141:
[----:B------:R-:W-:Y:S05]  /*6e30*/  BSYNC B0 ;  /* 0x0000000000007941 */ /* 0x000fea0003800000 */
.L_x_10803:
        /* <DEDUP_REMOVED lines=33> */
.L_x_10806:
[----:B------:R-:W-:Y:S05]  /*7050*/  BSYNC B0 ;  /* 0x0000000000007941 */ /* 0x000fea0003800000 */
.L_x_10805:
[----:B------:R-:W-:Y:S01]  /*7060*/  @!PT LDS RZ, [RZ] ;  /* 0x00000000fffff984 */ /* 0x000fe20000000800 */
[----:B------:R-:W-:Y:S01]  /*7070*/  @!PT LDS RZ, [RZ] ;  /* 0x00000000fffff984 */ /* 0x000fe20000000800 */
[----:B------:R-:W-:Y:S01]  /*7080*/  @!PT LDS RZ, [RZ] ;  /* 0x00000000fffff984 */ /* 0x000fe20000000800 */
[----:B------:R-:W-:Y:S01]  /*7090*/  @!PT LDS RZ, [RZ] ;  /* 0x00000000fffff984 */ /* 0x000fe20000000800 */
[----:B------:R4:W-:Y:S06]  /*70a0*/  MEMBAR.ALL.CTA ;  /* 0x0000000000007992 */ /* 0x0009ec0000008000 */
[----:B----4-:R-:W4:Y:S01]  /*70b0*/  FENCE.VIEW.ASYNC.S ;  /* 0x00000000000073c6 */ /* 0x010f220000000000 */
[----:B------:R-:W-:Y:S02]  /*70c0*/  VIADD R17, R17, 0x1 ;  /* 0x0000000111117836 */ /* 0x000fe40000000000 */
[----:B0-2---:R-:W-:Y:S01]  /*70d0*/  @!P4 VIADD R14, R14, 0x2d8c0 ;  /* 0x0002d8c00e0ec836 */ /* 0x005fe20000000000 */
[----:B----4-:R0:W-:Y:S02]  /*70e0*/  BAR.SYNC.DEFER_BLOCKING R111, 0x80 ;  /* 0x0002006f0000751d */ /* 0x0101e40000010000 */
[----:B------:R-:W-:-:S02]  /*70f0*/  ISETP.NE.AND P3, PT, R17, 0x2, PT ;  /* 0x000000021100780c */ /* 0x000fc40003f65270 */
[----:B------:R-:W-:Y:S02]  /*7100*/  @!P4 PRMT R14, RZ, 0x654, R14 ;  /* 0x00000654ff0ec816 */ /* 0x000fe4000000000e */
[----:B------:R-:W-:Y:S02]  /*7110*/  SEL R15, RZ, 0x1, P3 ;  /* 0x00000001ff0f7807 */ /* 0x000fe40001800000 */
[----:B------:R-:W-:Y:S02]  /*7120*/  SEL R17, R17, RZ, P3 ;  /* 0x000000ff11117207 */ /* 0x000fe40001800000 */
[----:B------:R-:W-:Y:S01]  /*7130*/  LOP3.LUT R156, R156, R15, RZ, 0x3c, !PT ;  /* 0x0000000f9c9c7212 */ /* 0x000fe200078e3cff */
[----:B------:R0:W-:Y:S01]  /*7140*/  @!P4 SYNCS.ARRIVE.TRANS64.RED.A1T0 RZ, [R14+URZ], RZ ;  /* 0x000000ff0effc9a7 */ /* 0x0001e2000810043f */
[----:B------:R-:W-:Y:S05]  /*7150*/  @P2 BRA `(.L_x_10807) ;  /* 0xffffffbc002c2947 */ /* 0x000fea000383ffff */
[----:B-1-3--:R-:W1:Y:S01]  /*7160*/  S2R R28, SR_TID.X ;  /* 0x00000000001c7919 */ /* 0x00ae620000002100 */
[----:B------:R-:W-:Y:S02]  /*7170*/  PLOP3.LUT P0, PT, PT, PT, PT, 0x8, 0x0 ;  /* 0x000000000000781c */ /* 0x000fe40003f0e170 */
[----:B-1----:R-:W-:-:S04]  /*7180*/  SHF.R.U32.HI R28, RZ, 0x7, R28 ;  /* 0x00000007ff1c7819 */ /* 0x002fc8000001161c */
[----:B------:R-:W-:-:S13]  /*7190*/  ISETP.NE.AND P5, PT, R28, 0x1, PT ;  /* 0x000000011c00780c */ /* 0x000fda0003fa5270 */
[----:B------:R-:W-:Y:S06]  /*71a0*/  @!P5 BAR.ARV 0x9, 0x100 ;  /* 0x024400000000db1d */ /* 0x000fec0000002000 */
.L_x_10747:
[----:B------:R-:W2:Y:S01]  /*71b0*/  LDL R8, [R1+0x1c] ;  /* 0x00001c0001087983 */ /* 0x000ea20000100800 */
[----:B------:R-:W1:Y:S01]  /*71c0*/  LDC R0, c[0x0][0x448] ;  /* 0x00011200ff007b82 */ /* 0x000e620000000800 */
[----:B------:R-:W-:-:S07]  /*71d0*/  IADD3 R7, R139, 0x1, -R138 ;  /* 0x000000018b077810 */ /* 0x000fce0007ffe88a */
[----:B------:R-:W3:Y:S01]  /*71e0*/  LDC.64 R4, c[0x0][0x9e0] ;  /* 0x00027800ff047b82 */ /* 0x000ee20000000a00 */
[----:B-1----:R-:W-:Y:S02]  /*71f0*/  ISETP.NE.AND P1, PT, R0, 0x1, PT ;  /* 0x000000010000780c */ /* 0x002fe40003f25270 */
[----:B---3--:R-:W-:-:S11]  /*7200*/  ISETP.GE.AND P2, PT, R5, 0x1, PT ;  /* 0x000000010500780c */ /* 0x008fd60003f46270 */
[----:B------:R-:W1:Y:S08]  /*7210*/  @P1 LDC R3, c[0x0][0x44c] ;  /* 0x00011300ff031b82 */ /* 0x000e700000000800 */
[----:B------:R-:W3:Y:S01]  /*7220*/  @P1 LDC R6, c[0x0][0x450] ;  /* 0x00011400ff061b82 */ /* 0x000ee20000000800 */
[----:B--2---:R-:W-:-:S04]  /*7230*/  VIADD R0, R8, 0xbf ;  /* 0x000000bf08007836 */ /* 0x004fc80000000000 */
[----:B-1----:R-:W-:-:S05]  /*7240*/  @P1 IMAD.HI.U32 R3, R0, R3, RZ ;  /* 0x0000000300031227 */ /* 0x002fca00078e00ff */
[----:B---3--:R-:W-:-:S05]  /*7250*/  @P1 SHF.R.U32.HI R0, RZ, R6, R3 ;  /* 0x00000006ff001219 */ /* 0x008fca0000011603 */
[----:B------:R-:W-:Y:S01]  /*7260*/  IMAD.IADD R3, R7, 0x1, R0 ;  /* 0x0000000107037824 */ /* 0x000fe200078e0200 */
[----:B------:R-:W-:Y:S06]  /*7270*/  @P0 BRA `(.L_x_10808) ;  /* 0x00000000000c0947 */ /* 0x000fec0003800000 */
[----:B------:R-:W1:Y:S01]  /*7280*/  FENCE.VIEW.ASYNC.G ;  /* 0x00000000000073c6 */ /* 0x000e620000000100 */
[----:B------:R-:W-:Y:S05]  /*7290*/  WARPSYNC.ALL ;  /* 0x0000000000007948 */ /* 0x000fea0003800000 */
[----:B-1----:R-:W-:Y:S06]  /*72a0*/  BAR.ARV 0xc, 0x200 ;  /* 0x0308000000007b1d */ /* 0x002fec0000002000 */
.L_x_10808:
        /* <DEDUP_REMOVED lines=13> */
.L_x_10811:
[----:B------:R-:W-:-:S13]  /*7380*/  ISETP.NE.AND P0, PT, R5, 0x1, PT ;  /* 0x000000010500780c */ /* 0x000fda0003f05270 */
[----:B------:R-:W1:Y:S02]  /*7390*/  @P0 LDC.64 R6, c[0x0][0x9e8] ;  /* 0x00027a00ff060b82 */ /* 0x000e640000000a00 */
[----:B-1----:R-:W-:-:S05]  /*73a0*/  @P0 IMAD.HI.U32 R6, R0, R6, RZ ;  /* 0x0000000600060227 */ /* 0x002fca00078e00ff */
[----:B------:R-:W-:-:S07]  /*73b0*/  @P0 SHF.R.U32.HI R0, RZ, R7, R6 ;  /* 0x00000007ff000219 */ /* 0x000fce0000011606 */
.L_x_10812:
[----:B------:R-:W-:Y:S05]  /*73c0*/  BSYNC B0 ;  /* 0x0000000000007941 */ /* 0x000fea0003800000 */
.L_x_10810:
[----:B------:R-:W-:-:S05]  /*73d0*/  IMAD R3, R0, R5, R5 ;  /* 0x0000000500037224 */ /* 0x000fca00078e0205 */
[----:B------:R-:W-:-:S07]  /*73e0*/  VIMNMX R4, R4, R3, PT ;  /* 0x0000000304047248 */ /* 0x000fce0003fe0100 */
.L_x_10809:
[----:B------:R-:W1:Y:S01]  /*73f0*/  @P1 LDC R0, c[0x0][0x44c] ;  /* 0x00011300ff001b82 */ /* 0x000e620000000800 */
[----:B------:R-:W-:Y:S01]  /*7400*/  VIADD R4, R4, 0x7f ;  /* 0x0000007f04047836 */ /* 0x000fe20000000000 */
[----:B------:R-:W-:-:S04]  /*7410*/  ULDC UR4, c[0x0][0x9dc] ;  /* 0x0002770000047ab9 */ /* 0x000fc80000000800 */
[----:B------:R-:W-:Y:S02]  /*7420*/  SHF.R.S32.HI R3, RZ, 0x1f, R4 ;  /* 0x0000001fff037819 */ /* 0x000fe40000011404 */
[----:B------:R-:W2:Y:S02]  /*7430*/  @P1 LDC R7, c[0x0][0x450] ;  /* 0x00011400ff071b82 */ /* 0x000ea40000000800 */
[----:B------:R-:W-:-:S04]  /*7440*/  LEA.HI R3, R3, R4, RZ, 0x7 ;  /* 0x0000000403037211 */ /* 0x000fc800078f38ff */
[----:B------:R-:W-:-:S04]  /*7450*/  SHF.R.S32.HI R3, RZ, 0x7, R3 ;  /* 0x00000007ff037819 */ /* 0x000fc80000011403 */
[----:B------:R-:W-:Y:S01]  /*7460*/  VIMNMX R9, R112, R3, PT ;  /* 0x0000000370097248 */ /* 0x000fe20003fe0100 */
[----:B-1----:R-:W-:-:S04]  /*7470*/  @P1 IMAD.HI.U32 R6, R8, R0, RZ ;  /* 0x0000000008061227 */ /* 0x002fc800078e00ff */
[----:B------:R-:W-:Y:S01]  /*7480*/  IMAD.MOV.U32 R0, RZ, RZ, R8 ;  /* 0x000000ffff007224 */ /* 0x000fe200078e0008 */
        /* <DEDUP_REMOVED lines=14> */
.L_x_10815:
[----:B------:R-:W-:-:S13]  /*7570*/  ISETP.NE.AND P0, PT, R5, 0x1, PT ;  /* 0x000000010500780c */ /* 0x000fda0003f05270 */
[----:B------:R-:W1:Y:S02]  /*7580*/  @P0 LDC.64 R6, c[0x0][0x9e8] ;  /* 0x00027a00ff060b82 */ /* 0x000e640000000a00 */
[----:B-1----:R-:W-:-:S05]  /*7590*/  @P0 IMAD.HI.U32 R4, R0, R6, RZ ;  /* 0x0000000600040227 */ /* 0x002fca00078e00ff */
[----:B------:R-:W-:-:S07]  /*75a0*/  @P0 SHF.R.U32.HI R0, RZ, R7, R4 ;  /* 0x00000007ff000219 */ /* 0x000fce0000011604 */
.L_x_10816:
[----:B------:R-:W-:Y:S05]  /*75b0*/  BSYNC B0 ;  /* 0x0000000000007941 */ /* 0x000fea0003800000 */
.L_x_10814:
[----:B------:R-:W-:-:S05]  /*75c0*/  IMAD R0, R0, R5, RZ ;  /* 0x0000000500007224 */ /* 0x000fca00078e02ff */
[----:B------:R-:W-:-:S07]  /*75d0*/  VIMNMX R3, R3, R0, !PT ;  /* 0x0000000003037248 */ /* 0x000fce0007fe0100 */
.L_x_10813:
        /* <DEDUP_REMOVED lines=14> */
[----:B------:R-:W1:Y:S01]  /*76c0*/  I2F.RP R3, R6 ;  /* 0x0000000600037306 */ /* 0x000e620000209400 */
[----:B------:R-:W-:Y:S02]  /*76d0*/  IABS R12, R8 ;  /* 0x00000008000c7213 */ /* 0x000fe40000000000 */
[----:B------:R-:W-:-:S05]  /*76e0*/  IMAD.IADD R0, R0, 0x1, -R11 ;  /* 0x0000000100007824 */ /* 0x000fca00078e0a0b */
[----:B------:R-:W-:Y:S02]  /*76f0*/  IABS R10, R0 ;  /* 0x00000000000a7213 */ /* 0x000fe40000000000 */
[----:B------:R-:W-:-:S04]  /*7700*/  LOP3.LUT R0, R0, R8, RZ, 0x3c, !PT ;  /* 0x0000000800007212 */ /* 0x000fc800078e3cff */
[----:B------:R-:W-:Y:S01]  /*7710*/  ISETP.GE.AND P2, PT, R0, RZ, PT ;  /* 0x000000ff0000720c */ /* 0x000fe20003f46270 */
[----:B-1----:R-:W1:Y:S02]  /*7720*/  MUFU.RCP R3, R3 ;  /* 0x0000000300037308 */ /* 0x002e640000001000 */
[----:B-1----:R-:W-:Y:S02]  /*7730*/  VIADD R4, R3, 0xffffffe ;  /* 0x0ffffffe03047836 */ /* 0x002fe40000000000 */
[----:B------:R-:W-:-:S04]  /*7740*/  IMAD.MOV R3, RZ, RZ, -R12 ;  /* 0x000000ffff037224 */ /* 0x000fc800078e0a0c */
[----:B------:R1:W2:Y:S02]  /*7750*/  F2I.FTZ.U32.TRUNC.NTZ R5, R4 ;  /* 0x0000000400057305 */ /* 0x0002a4000021f000 */
[----:B-1----:R-:W-:Y:S02]  /*7760*/  IMAD.MOV.U32 R4, RZ, RZ, RZ ;  /* 0x000000ffff047224 */ /* 0x002fe400078e00ff */
[----:B--2---:R-:W-:-:S04]  /*7770*/  IMAD.MOV R7, RZ, RZ, -R5 ;  /* 0x000000ffff077224 */ /* 0x004fc800078e0a05 */
        /* <DEDUP_REMOVED lines=14> */
.L_x_10818:
[----:B------:R-:W-:Y:S05]  /*7860*/  BSYNC B0 ;  /* 0x0000000000007941 */ /* 0x000fea0003800000 */
.L_x_10817:
        /* <DEDUP_REMOVED lines=28> */
[----:B--2---:R-:W-:-:S05]  /*7a30*/  IMAD R0, R0, R88, R11 ;  /* 0x0000005800007224 */ /* 0x004fca00078e020b */
[----:B------:R0:W-:Y:S01]  /*7a40*/  STL [R1+0x48], R0 ;  /* 0x0000480001007387 */ /* 0x0001e20000100800 */
[----:B------:R-:W-:-:S04]  /*7a50*/  VIADDMNMX R88, R0, R88, R9, PT ;  /* 0x0000005800587246 */ /* 0x000fc80003800109 */
[----:B------:R-:W-:-:S13]  /*7a60*/  ISETP.GT.AND P1, PT, R88, R0, PT ;  /* 0x000000005800720c */ /* 0x000fda0003f24270 */
[----:B0-----:R-:W-:Y:S05]  /*7a70*/  @!P1 BRA `(.L_x_10819) ;  /* 0x0000011000ac9947 */ /* 0x001fea0003800000 */
[----:B------:R-:W0:Y:S01]  /*7a80*/  S2R R0, SR_TID.X ;  /* 0x0000000000007919 */ /* 0x000e220000002100 */
[----:B------:R-:W-:Y:S01]  /*7a90*/  UMOV UR4, 0xffffffff ;  /* 0xffffffff00047882 */ /* 0x000fe20000000000 */
[----:B0-----:R-:W-:-:S05]  /*7aa0*/  VIADD R45, R0, 0xffffff80 ;  /* 0xffffff80002d7836 */ /* 0x001fca0000000000 */
[----:B------:R-:W-:-:S04]  /*7ab0*/  SHF.R.S32.HI R52, RZ, 0x1f, R45 ;  /* 0x0000001fff347819 */ /* 0x000fc8000001142d */
[----:B------:R-:W-:-:S04]  /*7ac0*/  LEA.HI R13, R52, R45, RZ, 0x7 ;  /* 0x0000002d340d7211 */ /* 0x000fc800078f38ff */
[----:B------:R-:W-:Y:S01]  /*7ad0*/  SHF.R.S32.HI R13, RZ, 0x7, R13 ;  /* 0x00000007ff0d7819 */ /* 0x000fe2000001140d */
[----:B------:R-:W-:Y:S06]  /*7ae0*/  BRA.DIV UR4, `(.L_x_10820) ;  /* 0x000001ce04f07947 */ /* 0x000fec000b800000 */
[----:B------:R0:W1:Y:S02]  /*7af0*/  SHFL.IDX PT, R157, R13, RZ, 0x1f ;  /* 0x00001fff0d9d7589 */ /* 0x00006400000e0000 */
.L_x_11144:
[----:B-1----:R-:W-:Y:S01]  /*7b00*/  IMAD.HI R0, R157, 0x55555556, RZ ;  /* 0x555555569d007827 */ /* 0x002fe200078e02ff */
[----:B------:R-:W-:Y:S03]  /*7b10*/  BSSY B6, `(.L_x_10821) ;  /* 0x000001f000067945 */ /* 0x000fe60003800000 */
[----:B------:R-:W-:Y:S01]  /*7b20*/  VIADD R3, R2, 0x21800 ;  /* 0x0002180002037836 */ /* 0x000fe20000000000 */
[----:B------:R-:W-:-:S04]  /*7b30*/  LEA.HI R0, R0, R0, RZ, 0x1 ;  /* 0x0000000000007211 */ /* 0x000fc800078f08ff */
[----:B------:R-:W-:Y:S01]  /*7b40*/  LOP3.LUT P0, RZ, R3, 0x3ff, RZ, 0xc0, !PT ;  /* 0x000003ff03ff7812 */ /* 0x000fe2000780c0ff */
[----:B------:R-:W-:-:S04]  /*7b50*/  IMAD R4, R0, -0x3, R157 ;  /* 0xfffffffd00047824 */ /* 0x000fc800078e029d */
[----:B------:R-:W-:Y:S01]  /*7b60*/  IMAD R0, R4, 0x1000, R2 ;  /* 0x0000100004007824 */ /* 0x000fe200078e0202 */
[----:B------:R1:W-:Y:S03]  /*7b70*/  STL [R1+0x28], R4 ;  /* 0x0000280401007387 */ /* 0x0003e60000100800 */
[----:B------:R-:W-:-:S05]  /*7b80*/  VIADD R0, R0, 0xc400 ;  /* 0x0000c40000007836 */ /* 0x000fca0000000000 */
[----:B------:R-:W-:Y:S01]  /*7b90*/  SHF.R.U32.HI R0, RZ, 0x4, R0 ;  /* 0x00000004ff007819 */ /* 0x000fe20000011600 */
[----:B-1----:R-:W-:-:S03]  /*7ba0*/  IMAD R4, R4, 0x2000, R3 ;  /* 0x0000200004047824 */ /* 0x002fc600078e0203 */
[----:B------:R-:W-:Y:S02]  /*7bb0*/  LOP3.LUT R44, R0, 0x3fff, RZ, 0xc0, !PT ;  /* 0x00003fff002c7812 */ /* 0x000fe400078ec0ff */
[----:B------:R-:W-:-:S04]  /*7bc0*/  SHF.R.U32.HI R4, RZ, 0x4, R4 ;  /* 0x00000004ff047819 */ /* 0x000fc80000011604 */
[----:B------:R-:W-:-:S05]  /*7bd0*/  LOP3.LUT R3, R4, 0x3fff, RZ, 0xc0, !PT ;  /* 0x00003fff04037812 */ /* 0x000fca00078ec0ff */
[----:B------:R1:W-:Y:S01]  /*7be0*/  STL [R1+0x3c], R3 ;  /* 0x00003c0301007387 */ /* 0x0003e20000100800 */
[----:B------:R-:W-:Y:S05]  /*7bf0*/  @!P0 BRA `(.L_x_10822) ;  /* 0x0000000000408947 */ /* 0x000fea0003800000 */
[----:B------:R-:W-:Y:S01]  /*7c00*/  MOV R14, 0x0 ;  /* 0x00000000000e7802 */ /* 0x000fe20000000f00 */
[----:B------:R-:W-:Y:S01]  /*7c10*/  ULDC.64 UR4, c[0x4][0x1b8] ;  /* 0x01006e0000047ab9 */ /* 0x000fe20000000a00 */
[----:B------:R-:W-:Y:S01]  /*7c20*/  ULDC.64 UR6, c[0x4][0x1c0] ;  /* 0x0100700000067ab9 */ /* 0x000fe20000000a00 */
[----:B------:R-:W-:Y:S02]  /*7c30*/  IMAD.U32 R4, RZ, RZ, UR4 ;  /* 0x00000004ff047e24 */ /* 0x000fe4000f8e00ff */
[----:B------:R-:W-:Y:S01]  /*7c40*/  IMAD.U32 R5, RZ, RZ, UR5 ;  /* 0x00000005ff057e24 */ /* 0x000fe2000f8e00ff */
[----:B------:R-:W2:Y:S01]  /*7c50*/  LDC.64 R14, c[0x4][R14] ;  /* 0x010000000e0e7b82 */ /* 0x000ea20000000a00 */
[----:B------:R-:W-:Y:S01]  /*7c60*/  ULDC.64 UR4, c[0x4][0x28] ;  /* 0x01000a0000047ab9 */ /* 0x000fe20000000a00 */
        /* <DEDUP_REMOVED lines=8> */
[----:B-12--5:R-:W-:Y:S05]  /*7cf0*/  CALL.ABS.NOINC R14 ;  /* 0x000000000e007343 */ /* 0x026fea0003c00000 */
.L_x_10822:
[----:B------:R-:W-:Y:S05]  /*7d00*/  BSYNC B6 ;  /* 0x0000000000067941 */ /* 0x000fea0003800000 */
.L_x_10821:
[----:B------:R-:W-:Y:S02]  /*7d10*/  ULDC UR4, c[0x0][0x3f4] ;  /* 0x0000fd0000047ab9 */ /* 0x000fe40000000800 */
[----:B------:R-:W-:-:S13]  /*7d20*/  ISETP.LT.AND P0, PT, RZ, UR4, PT ;  /* 0x00000004ff007c0c */ /* 0x000fda000bf01270 */
[----:B------:R-:W-:Y:S05]  /*7d30*/  @P0 BRA `(.L_x_10823) ;  /* 0x0000000000400947 */ /* 0x000fea0003800000 */
[----:B------:R-:W2:Y:S02]  /*7d40*/  LDL R20, [R1+0x5c] ;  /* 0x00005c0001147983 */ /* 0x000ea40000100800 */
[----:B--2---:R-:W-:-:S04]  /*7d50*/  LEA.HI R0, R20, R20, RZ, 0x1 ;  /* 0x0000001414007211 */ /* 0x004fc800078f08ff */
[----:B------:R-:W-:-:S05]  /*7d60*/  LOP3.LUT R0, R0, 0xfffffffe, RZ, 0xc0, !PT ;  /* 0xfffffffe00007812 */ /* 0x000fca00078ec0ff */
[----:B------:R-:W-:-:S05]  /*7d70*/  IMAD.IADD R0, R20, 0x1, -R0 ;  /* 0x0000000114007824 */ /* 0x000fca00078e0a00 */
[----:B-1----:R-:W-:-:S04]  /*7d80*/  SHF.L.U32 R3, R0, 0x1f, RZ ;  /* 0x0000001f00037819 */ /* 0x002fc800000006ff */
[----:B------:R1:W2:Y:S03]  /*7d90*/  SYNCS.PHASECHK.TRANS64.TRYWAIT P0, [R2+URZ+0x2d800], R3 ;  /* 0x02d80003020075a7 */ /* 0x0002a6000800017f */
[----:B--2---:R-:W-:Y:S05]  /*7da0*/  @!P0 NANOSLEEP.SYNCS 0x989680 ;  /* 0x009896800000895d */ /* 0x004fea0003900000 */
[----:B------:R-:W2:Y:S01]  /*7db0*/  @!P0 SYNCS.PHASECHK.TRANS64 P0, [R2+URZ+0x2d800], R3 ;  /* 0x02d80003020085a7 */ /* 0x000ea2000800007f */
[----:B------:R-:W-:Y:S04]  /*7dc0*/  BSSY B0, `(.L_x_10824) ;  /* 0x0000006000007945 */ /* 0x000fe80003800000 */
[----:B--2---:R-:W-:Y:S05]  /*7dd0*/  @P0 BRA `(.L_x_10825) ;  /* 0x0000000000100947 */ /* 0x004fea0003800000 */
.L_x_10826:
[----:B--2---:R2:W3:Y:S02]  /*7de0*/  SYNCS.PHASECHK.TRANS64.TRYWAIT P0, [R2+URZ+0x2d800], R3 ;  /* 0x02d80003020075a7 */ /* 0x0044e4000800017f */
[----:B---3--:R-:W-:Y:S05]  /*7df0*/  @!P0 NANOSLEEP.SYNCS 0x989680 ;  /* 0x009896800000895d */ /* 0x008fea0003900000 */
[----:B------:R-:W3:Y:S02]  /*7e00*/  @!P0 SYNCS.PHASECHK.TRANS64 P0, [R2+URZ+0x2d800], R3 ;  /* 0x02d80003020085a7 */ /* 0x000ee4000800007f */
[----:B---3--:R-:W-:Y:S05]  /*7e10*/  @!P0 BRA `(.L_x_10826) ;  /* 0xfffffffc00f08947 */ /* 0x008fea000383ffff */
.L_x_10825:
[----:B------:R-:W-:Y:S05]  /*7e20*/  BSYNC B0 ;  /* 0x0000000000007941 */ /* 0x000fea0003800000 */
.L_x_10824:
[----:B------:R-:W-:Y:S05]  /*7e30*/  BRA `(.L_x_10827) ;  /* 0x0000003c00a07947 */ /* 0x000fea0003800000 */
.L_x_10823:
[----:B------:R-:W-:Y:S01]  /*7e40*/  ULOP3.LUT UP0, URZ, UR38, 0x1bf, URZ, 0xc0, !UPT ;  /* 0x000001bf263f7892 */ /* 0x000fe2000f80c03f */
[----:B-----5:R-:W-:Y:S01]  /*7e50*/  SHF.R.S32.HI R0, RZ, 0x1f, R106 ;  /* 0x0000001fff007819 */ /* 0x020fe2000001146a */
[----:B------:R-:W-:Y:S01]  /*7e60*/  ULDC.64 UR4, c[0x0][0x3f8] ;  /* 0x0000fe0000047ab9 */ /* 0x000fe20000000a00 */
[----:B------:R-:W-:Y:S01]  /*7e70*/  ULDC.64 UR6, c[0x0][0x408] ;  /* 0x0001020000067ab9 */ /* 0x000fe20000000a00 */
[----:B------:R-:W-:Y:S02]  /*7e80*/  IMAD.WIDE.U32 R24, R106, UR4, RZ ;  /* 0x000000046a187c25 */ /* 0x000fe4000f8e00ff */
[----:B------:R-:W-:Y:S02]  /*7e90*/  PLOP3.LUT P0, PT, PT, PT, UP0, 0x80, 0x0 ;  /* 0x000000000000781c */ /* 0x000fe40003f0f008 */
[C---:B-1----:R-:W-:Y:S02]  /*7ea0*/  IMAD R3, R0.reuse, UR4, RZ ;  /* 0x0000000400037c24 */ /* 0x042fe4000f8e02ff */
        /* <DEDUP_REMOVED lines=10> */
[----:B------:R-:W-:Y:S02]  /*7f50*/  IMAD.U32 R4, RZ, RZ, UR4 ;  /* 0x00000004ff047e24 */ /* 0x000fe4000f8e00ff */
        /* <DEDUP_REMOVED lines=12> */
.L_x_10828:
[----:B------:R-:W2:Y:S01]  /*8020*/  LDL R20, [R1+0x1c] ;  /* 0x00001c0001147983 */ /* 0x000ea20000100800 */
[----:B------:R-:W-:Y:S01]  /*8030*/  ULDC.U8 UR4, c[0x0][0x410] ;  /* 0x0001040000047ab9 */ /* 0x000fe20000000000 */
[----:B------:R-:W-:Y:S01]  /*8040*/  BSSY B0, `(.L_x_10829) ;  /* 0x00003bf000007945 */ /* 0x000fe20003800000 */
[----:B------:R-:W-:Y:S01]  /*8050*/  ISETP.NE.AND P0, PT, RZ, UR4, PT ;  /* 0x00000004ff007c0c */ /* 0x000fe2000bf05270 */
[----:B--2---:R-:W-:-:S12]  /*8060*/  IMAD.IADD R10, R136, 0x1, R20 ;  /* 0x00000001880a7824 */ /* 0x004fd800078e0214 */
[----:B------:R-:W-:Y:S05]  /*8070*/  @!P0 BRA `(.L_x_10830) ;  /* 0x0000001c006c8947 */ /* 0x000fea0003800000 */
[----:B------:R-:W1:Y:S01]  /*8080*/  LDC R7, c[0x0][0x448] ;  /* 0x00011200ff077b82 */ /* 0x000e620000000800 */
[----:B------:R-:W-:Y:S01]  /*8090*/  ULDC.64 UR4, c[0x0][0x3f8] ;  /* 0x0000fe0000047ab9 */ /* 0x000fe20000000a00 */
[----:B------:R-:W-:Y:S01]  /*80a0*/  ULDC.64 UR6, c[0x0][0x408] ;  /* 0x0001020000067ab9 */ /* 0x000fe20000000a00 */
[----:B------:R-:W-:Y:S02]  /*80b0*/  IMAD.MOV.U32 R4, RZ, RZ, R24 ;  /* 0x000000ffff047224 */ /* 0x000fe400078e0018 */
[----:B------:R-:W-:Y:S02]  /*80c0*/  IMAD.MOV.U32 R8, RZ, RZ, R106 ;  /* 0x000000ffff087224 */ /* 0x000fe400078e006a */
[----:B------:R-:W-:Y:S01]  /*80d0*/  IMAD.MOV.U32 R9, RZ, RZ, R29 ;  /* 0x000000ffff097224 */ /* 0x000fe200078e001d */
[----:B-1----:R-:W-:-:S13]  /*80e0*/  ISETP.NE.AND P0, PT, R7, 0x1, PT ;  /* 0x000000010700780c */ /* 0x002fda0003f05270 */
[----:B------:R-:W1:Y:S08]  /*80f0*/  @P0 LDC R3, c[0x0][0x44c] ;  /* 0x00011300ff030b82 */ /* 0x000e700000000800 */
[----:B------:R-:W2:Y:S01]  /*8100*/  @P0 LDC R5, c[0x0][0x450] ;  /* 0x00011400ff050b82 */ /* 0x000ea20000000800 */
[----:B-1----:R-:W-:-:S04]  /*8110*/  @P0 IMAD.HI.U32 R0, R10, R3, RZ ;  /* 0x000000030a000227 */ /* 0x002fc800078e00ff */
[----:B------:R-:W-:Y:S01]  /*8120*/  IMAD.MOV.U32 R3, RZ, RZ, R10 ;  /* 0x000000ffff037224 */ /* 0x000fe200078e000a */
[----:B--2---:R-:W-:Y:S01]  /*8130*/  @P0 SHF.R.U32.HI R3, RZ, R5, R0 ;  /* 0x00000005ff030219 */ /* 0x004fe20000011600 */
[----:B------:R-:W-:-:S03]  /*8140*/  IMAD.MOV.U32 R5, RZ, RZ, R27 ;  /* 0x000000ffff057224 */ /* 0x000fc600078e001b */
[----:B------:R-:W-:Y:S01]  /*8150*/  SHF.R.S32.HI R0, RZ, 0x1f, R3 ;  /* 0x0000001fff007819 */ /* 0x000fe20000011403 */
[----:B------:R-:W-:-:S04]  /*8160*/  IMAD.WIDE.U32 R4, R3, UR4, R4 ;  /* 0x0000000403047c25 */ /* 0x000fc8000f8e0004 */
[C---:B------:R-:W-:Y:S02]  /*8170*/  IMAD R6, R0.reuse, UR4, RZ ;  /* 0x0000000400067c24 */ /* 0x040fe4000f8e02ff */
[----:B------:R-:W-:Y:S02]  /*8180*/  IMAD R0, R0, UR6, RZ ;  /* 0x0000000600007c24 */ /* 0x000fe4000f8e02ff */
[C---:B0-----:R-:W-:Y:S01]  /*8190*/  IMAD R13, R3.reuse, UR5, R6 ;  /* 0x00000005030d7c24 */ /* 0x041fe2000f8e0206 */
        /* <DEDUP_REMOVED lines=13> */
[----:B------:R-:W2:Y:S04]  /*8270*/  SHFL.IDX PT, R6, R6, RZ, 0x1e1f ;  /* 0x001e1fff06067589 */ /* 0x000ea800000e0000 */
[----:B------:R-:W3:Y:S04]  /*8280*/  SHFL.IDX PT, R0, R0, RZ, 0x1e1f ;  /* 0x001e1fff00007589 */ /* 0x000ee800000e0000 */
[----:B0-----:R-:W4:Y:S02]  /*8290*/  SHFL.IDX PT, R39, R39, RZ, 0x1e1f ;  /* 0x001e1fff27277589 */ /* 0x001f2400000e0000 */
.L_x_11150:
[----:B------:R-:W5:Y:S01]  /*82a0*/  LDL R54, [R1+0x5c] ;  /* 0x00005c0001367983 */ /* 0x000f620000100800 */
[----:B------:R-:W-:Y:S01]  /*82b0*/  IMAD R4, R138, R7, RZ ;  /* 0x000000078a047224 */ /* 0x000fe200078e02ff */
[----:B------:R-:W-:Y:S01]  /*82c0*/  BSSY B1, `(.L_x_10832) ;  /* 0x0000060000017945 */ /* 0x000fe20003800000 */
[----:B------:R-:W-:Y:S02]  /*82d0*/  CS2R R34, SRZ ;  /* 0x0000000000227805 */ /* 0x000fe4000001ff00 */
[----:B------:R-:W-:Y:S01]  /*82e0*/  CS2R R30, SRZ ;  /* 0x00000000001e7805 */ /* 0x000fe2000001ff00 */
[----:B------:R-:W-:Y:S01]  /*82f0*/  IMAD R73, R73, -0xc0, R4 ;  /* 0xffffff4049497824 */ /* 0x000fe200078e0204 */
[----:B------:R-:W-:Y:S02]  /*8300*/  ISETP.GE.AND P1, PT, R10, R4, PT ;  /* 0x000000040a00720c */ /* 0x000fe40003f26270 */
[----:B------:R-:W-:Y:S02]  /*8310*/  CS2R R26, SRZ ;  /* 0x00000000001a7805 */ /* 0x000fe4000001ff00 */
        /* <DEDUP_REMOVED lines=18> */
[----:B------:R-:W4:Y:S04]  /*8440*/  LDL.64 R56, [R1] ;  /* 0x0000000001387983 */ /* 0x000f280000100a00 */
        /* <DEDUP_REMOVED lines=10> */
[C---:B--2---:R-:W-:Y:S01]  /*84f0*/  ISETP.GE.AND P4, PT, R5.reuse, UR4, PT ;  /* 0x0000000405007c0c */ /* 0x044fe2000bf86270 */
[----:B------:R-:W-:Y:S01]  /*8500*/  IMAD.SHL.U32 R8, R5, 0x2, RZ ;  /* 0x0000000205087824 */ /* 0x000fe200078e00ff */
[----:B------:R-:W-:Y:S02]  /*8510*/  SHF.R.S32.HI R4, RZ, 0x1f, R5 ;  /* 0x0000001fff047819 */ /* 0x000fe40000011405 */
[----:B---3--:R-:W-:Y:S02]  /*8520*/  ISETP.GE.AND P3, PT, R41, UR4, PT ;  /* 0x0000000429007c0c */ /* 0x008fe4000bf66270 */
[----:B------:R-:W-:-:S07]  /*8530*/  SHF.L.U64.HI R7, R5, 0x1, R4 ;  /* 0x0000000105077819 */ /* 0x000fce0000010204 */
[-C--:B------:R-:W-:Y:S02]  /*8540*/  @!P4 IADD3 R4, P1, R6, R8.reuse, RZ ;  /* 0x000000080604c210 */ /* 0x080fe40007f3e0ff */
[----:B----4-:R-:W-:Y:S01]  /*8550*/  @!P4 IADD3 R8, P2, R39, R8, RZ ;  /* 0x000000082708c210 */ /* 0x010fe20007f5e0ff */
[----:B------:R-:W-:-:S04]  /*8560*/  IMAD.SHL.U32 R48, R41, 0x2, RZ ;  /* 0x0000000229307824 */ /* 0x000fc800078e00ff */
[--C-:B------:R-:W-:Y:S01]  /*8570*/  @!P4 IMAD.X R9, R0, 0x1, R7.reuse, P2 ;  /* 0x000000010009c824 */ /* 0x100fe200010e0607 */
[C---:B------:R-:W-:Y:S01]  /*8580*/  ISETP.GE.AND P2, PT, R40.reuse, UR4, PT ;  /* 0x0000000428007c0c */ /* 0x040fe2000bf46270 */
[----:B-1----:R-:W-:Y:S01]  /*8590*/  @!P4 IMAD.X R5, R3, 0x1, R7, P1 ;  /* 0x000000010305c824 */ /* 0x002fe200008e0607 */
[----:B------:R-:W-:Y:S01]  /*85a0*/  SHF.R.S32.HI R7, RZ, 0x1f, R41 ;  /* 0x0000001fff077819 */ /* 0x000fe20000011429 */
[----:B------:R-:W-:Y:S01]  /*85b0*/  IMAD.SHL.U32 R42, R40, 0x2, RZ ;  /* 0x00000002282a7824 */ /* 0x000fe200078e00ff */
[----:B------:R-:W5:Y:S01]  /*85c0*/  @!P4 LD.E.64 R30, desc[UR40][R8.64] ;  /* 0x00000028081ec980 */ /* 0x000f62000c101b00 */
[----:B------:R-:W-:Y:S02]  /*85d0*/  ISETP.GE.AND P1, PT, R38, UR4, PT ;  /* 0x0000000426007c0c */ /* 0x000fe4000bf26270 */
[----:B------:R-:W-:Y:S01]  /*85e0*/  SHF.L.U64.HI R7, R41, 0x1, R7 ;  /* 0x0000000129077819 */ /* 0x000fe20000010207 */
[----:B------:R0:W5:Y:S01]  /*85f0*/  @!P4 LD.E.64 R32, desc[UR40][R4.64] ;  /* 0x000000280420c980 */ /* 0x000162000c101b00 */
[----:B------:R-:W-:-:S02]  /*8600*/  @!P3 IADD3 R50, P5, R6, R48, RZ ;  /* 0x000000300632b210 */ /* 0x000fc40007fbe0ff */
[----:B------:R-:W-:Y:S02]  /*8610*/  @!P3 IADD3 R48, P4, R39, R48, RZ ;  /* 0x000000302730b210 */ /* 0x000fe40007f9e0ff */
[----:B------:R-:W-:Y:S01]  /*8620*/  SHF.R.S32.HI R11, RZ, 0x1f, R40 ;  /* 0x0000001fff0b7819 */ /* 0x000fe20000011428 */
[--C-:B------:R-:W-:Y:S01]  /*8630*/  @!P3 IMAD.X R51, R3, 0x1, R7.reuse, P5 ;  /* 0x000000010333b824 */ /* 0x100fe200028e0607 */
[-C--:B------:R-:W-:Y:S01]  /*8640*/  @!P2 IADD3 R46, P5, R6, R42.reuse, RZ ;  /* 0x0000002a062ea210 */ /* 0x080fe20007fbe0ff */
[----:B------:R-:W-:Y:S01]  /*8650*/  @!P3 IMAD.X R49, R0, 0x1, R7, P4 ;  /* 0x000000010031b824 */ /* 0x000fe200020e0607 */
[----:B------:R-:W-:Y:S01]  /*8660*/  SHF.L.U64.HI R11, R40, 0x1, R11 ;  /* 0x00000001280b7819 */ /* 0x000fe2000001020b */
[----:B0-----:R-:W-:Y:S01]  /*8670*/  IMAD.SHL.U32 R4, R38, 0x2, RZ ;  /* 0x0000000226047824 */ /* 0x001fe200078e00ff */
[----:B------:R-:W-:Y:S01]  /*8680*/  @!P2 IADD3 R42, P4, R39, R42, RZ ;  /* 0x0000002a272aa210 */ /* 0x000fe20007f9e0ff */
[----:B------:R-:W5:Y:S01]  /*8690*/  @!P3 LD.E.64 R28, desc[UR40][R50.64] ;  /* 0x00000028321cb980 */ /* 0x000f62000c101b00 */
[----:B------:R-:W-:Y:S01]  /*86a0*/  SHF.R.S32.HI R10, RZ, 0x1f, R38 ;  /* 0x0000001fff0a7819 */ /* 0x000fe20000011426 */
[----:B------:R-:W-:-:S02]  /*86b0*/  @!P2 IMAD.X R47, R3, 0x1, R11, P5 ;  /* 0x00000001032fa824 */ /* 0x000fc400028e060b */
[----:B------:R-:W-:Y:S01]  /*86c0*/  @!P2 IMAD.X R43, R0, 0x1, R11, P4 ;  /* 0x00000001002ba824 */ /* 0x000fe200020e060b */
[----:B------:R-:W-:Y:S01]  /*86d0*/  SHF.L.U64.HI R10, R38, 0x1, R10 ;  /* 0x00000001260a7819 */ /* 0x000fe2000001020a */
[----:B------:R-:W5:Y:S01]  /*86e0*/  @!P3 LD.E.64 R26, desc[UR40][R48.64] ;  /* 0x00000028301ab980 */ /* 0x000f62000c101b00 */
[-C--:B------:R-:W-:Y:S02]  /*86f0*/  @!P1 IADD3 R40, P4, R6, R4.reuse, RZ ;  /* 0x0000000406289210 */ /* 0x080fe40007f9e0ff */
[----:B------:R-:W-:Y:S01]  /*8700*/  ISETP.GE.AND P5, PT, R56, UR4, PT ;  /* 0x0000000438007c0c */ /* 0x000fe2000bfa6270 */
[----:B------:R-:W5:Y:S02]  /*8710*/  @!P2 LD.E.64 R24, desc[UR40][R46.64] ;  /* 0x000000282e18a980 */ /* 0x000f64000c101b00 */
[--C-:B------:R-:W-:Y:S01]  /*8720*/  @!P1 IMAD.X R41, R3, 0x1, R10.reuse, P4 ;  /* 0x0000000103299824 */ /* 0x100fe200020e060a */
[----:B------:R-:W-:Y:S01]  /*8730*/  @!P1 IADD3 R4, P4, R39, R4, RZ ;  /* 0x0000000427049210 */ /* 0x000fe20007f9e0ff */
[----:B------:R-:W-:Y:S01]  /*8740*/  IMAD.SHL.U32 R38, R12, 0x2, RZ ;  /* 0x000000020c267824 */ /* 0x000fe200078e00ff */
[----:B------:R-:W5:Y:S03]  /*8750*/  @!P2 LD.E.64 R20, desc[UR40][R42.64] ;  /* 0x000000282a14a980 */ /* 0x000f66000c101b00 */
[----:B------:R-:W-:Y:S01]  /*8760*/  @!P1 IMAD.X R5, R0, 0x1, R10, P4 ;  /* 0x0000000100059824 */ /* 0x000fe200020e060a */
[----:B------:R-:W-:Y:S01]  /*8770*/  ISETP.GE.AND P4, PT, R12, UR4, PT ;  /* 0x000000040c007c0c */ /* 0x000fe2000bf86270 */
[----:B------:R-:W5:Y:S02]  /*8780*/  @!P1 LD.E.64 R14, desc[UR40][R40.64] ;  /* 0x00000028280e9980 */ /* 0x000f64000c101b00 */
[----:B------:R-:W-:-:S02]  /*8790*/  @!P5 IMAD.MOV.U32 R7, RZ, RZ, R3 ;  /* 0x000000ffff07d224 */ /* 0x000fc400078e0003 */
[----:B------:R-:W-:Y:S02]  /*87a0*/  @!P5 IMAD.MOV.U32 R8, RZ, RZ, R39 ;  /* 0x000000ffff08d224 */ /* 0x000fe400078e0027 */
[----:B------:R-:W-:Y:S02]  /*87b0*/  @!P5 IMAD.MOV.U32 R9, RZ, RZ, R0 ;  /* 0x000000ffff09d224 */ /* 0x000fe400078e0000 */
        /* <DEDUP_REMOVED lines=9> */
[----:B0-----:R-:W-:Y:S02]  /*8850*/  CS2R R10, SRZ ;  /* 0x00000000000a7805 */ /* 0x001fe4000001ff00 */
[----:B-1----:R-:W-:Y:S01]  /*8860*/  CS2R R8, SRZ ;  /* 0x0000000000087805 */ /* 0x002fe2000001ff00 */
[----:B------:R-:W-:Y:S01]  /*8870*/  @!P4 IMAD.X R39, R0, 0x1, R12, P5 ;  /* 0x000000010027c824 */ /* 0x000fe200028e060c */
[----:B------:R-:W-:Y:S02]  /*8880*/  CS2R R12, SRZ ;  /* 0x00000000000c7805 */ /* 0x000fe4000001ff00 */
[----:B------:R0:W5:Y:S04]  /*8890*/  @!P4 LD.E.64 R10, desc[UR40][R6.64] ;  /* 0x00000028060ac980 */ /* 0x000168000c101b00 */
[----:B------:R0:W5:Y:S04]  /*88a0*/  @!P4 LD.E.64 R8, desc[UR40][R38.64] ;  /* 0x000000282608c980 */ /* 0x000168000c101b00 */
[----:B------:R0:W5:Y:S02]  /*88b0*/  @!P1 LD.E.64 R12, desc[UR40][R4.64] ;  /* 0x00000028040c9980 */ /* 0x000164000c101b00 */
.L_x_10833:
[----:B------:R-:W-:Y:S05]  /*88c0*/  BSYNC B1 ;  /* 0x0000000000017941 */ /* 0x000fea0003800000 */
.L_x_10832:
[----:B-1---5:R-:W-:Y:S01]  /*88d0*/  IMAD.MOV.U32 R3, RZ, RZ, R35 ;  /* 0x000000ffff037224 */ /* 0x022fe200078e0023 */
[----:B------:R-:W-:Y:S01]  /*88e0*/  LOP3.LUT R53, R53, 0xfffffffe, RZ, 0xc0, !PT ;  /* 0xfffffffe35357812 */ /* 0x000fe200078ec0ff */
[----:B---3--:R-:W-:Y:S01]  /*88f0*/  IMAD.MOV.U32 R0, RZ, RZ, R34 ;  /* 0x000000ffff007224 */ /* 0x008fe200078e0022 */
        /* <DEDUP_REMOVED lines=17> */
[----:B--2---:R-:W-:Y:S01]  /*8a10*/  IMAD.MOV.U32 R6, RZ, RZ, R13 ;  /* 0x000000ffff067224 */ /* 0x004fe200078e000d */
        /* <DEDUP_REMOVED lines=25> */
.L_x_11151:
[----:B------:R-:W-:Y:S05]  /*8bb0*/  BSYNC B1 ;  /* 0x0000000000017941 */ /* 0x000fea0003800000 */
.L_x_10834:
[----:B----4-:R-:W-:Y:S01]  /*8bc0*/  PRMT R39, R0, 0x5410, R4 ;  /* 0x0000541000277816 */ /* 0x010fe20000000004 */
[----:B------:R-:W-:Y:S06]  /*8bd0*/  @P0 BRA `(.L_x_10836) ;  /* 0x0000003000140947 */ /* 0x000fec0003800000 */
[----:B------:R-:W2:Y:S01]  /*8be0*/  LDL.64 R54, [R1] ;  /* 0x0000000001367983 */ /* 0x000ea20000100a00 */
[----:B------:R-:W2:Y:S03]  /*8bf0*/  LDC R4, c[0x0][0x3f4] ;  /* 0x0000fd00ff047b82 */ /* 0x000ea60000000800 */
[----:B------:R-:W0:Y:S04]  /*8c00*/  LDL R53, [R1+0x4c] ;  /* 0x00004c0001357983 */ /* 0x000e280000100800 */
[----:B------:R-:W3:Y:S04]  /*8c10*/  LDL R51, [R1+0x34] ;  /* 0x0000340001337983 */ /* 0x000ee80000100800 */
[----:B------:R-:W4:Y:S04]  /*8c20*/  LDL R49, [R1+0x30] ;  /* 0x0000300001317983 */ /* 0x000f280000100800 */
[----:B------:R-:W5:Y:S04]  /*8c30*/  LDL R7, [R1+0x38] ;  /* 0x0000380001077983 */ /* 0x000f680000100800 */
[----:B------:R-:W5:Y:S04]  /*8c40*/  LDL R6, [R1+0x2c] ;  /* 0x00002c0001067983 */ /* 0x000f680000100800 */
[----:B------:R-:W5:Y:S01]  /*8c50*/  LDL R5, [R1+0x40] ;  /* 0x0000400001057983 */ /* 0x000f620000100800 */
[----:B------:R-:W-:-:S04]  /*8c60*/  LEA.HI R45, R52, R45, RZ, 0x2 ;  /* 0x0000002d342d7211 */ /* 0x000fc800078f10ff */
[--C-:B------:R-:W-:Y:S02]  /*8c70*/  SHF.R.S32.HI R0, RZ, 0x2, R45.reuse ;  /* 0x00000002ff007819 */ /* 0x100fe4000001142d */
[----:B------:R-:W-:-:S04]  /*8c80*/  SHF.R.S32.HI R45, RZ, 0x1f, R45 ;  /* 0x0000001fff2d7819 */ /* 0x000fc8000001142d */
[----:B------:R-:W-:-:S04]  /*8c90*/  LEA.HI R45, R45, R0, RZ, 0x2 ;  /* 0x000000002d2d7211 */ /* 0x000fc800078f10ff */
[----:B------:R-:W-:Y:S01]  /*8ca0*/  LOP3.LUT R45, R45, 0xfffffffc, RZ, 0xc0, !PT ;  /* 0xfffffffc2d2d7812 */ /* 0x000fe200078ec0ff */
[----:B------:R-:W-:Y:S04]  /*8cb0*/  BSSY B1, `(.L_x_10837) ;  /* 0x0000036000017945 */ /* 0x000fe80003800000 */
[----:B------:R-:W-:-:S05]  /*8cc0*/  IMAD.IADD R45, R0, 0x1, -R45 ;  /* 0x00000001002d7824 */ /* 0x000fca00078e0a2d */
[----:B------:R-:W-:Y:S02]  /*8cd0*/  LOP3.LUT P0, RZ, R45, 0x2, RZ, 0xc0, !PT ;  /* 0x000000022dff7812 */ /* 0x000fe4000780c0ff */
[----:B--2---:R-:W-:Y:S01]  /*8ce0*/  ISETP.GE.AND P6, PT, R54, R4, PT ;  /* 0x000000043600720c */ /* 0x004fe20003fc6270 */
[----:B0-----:R-:W-:-:S04]  /*8cf0*/  IMAD R3, R53, 0x2, R2 ;  /* 0x0000000235037824 */ /* 0x001fc800078e0202 */
        /* <DEDUP_REMOVED lines=21> */
[----:B------:R-:W-:Y:S01]  /*8e50*/  FMUL.FTZ R53, R37, R51 ;  /* 0x0000003325357220 */ /* 0x000fe20000410000 */
[--C-:B------:R-:W-:Y:S02]  /*8e60*/  HADD2.F32 R34, -RZ, R6.reuse.H0_H0 ;  /* 0x20000006ff227230 */ /* 0x100fe40000004100 */
[----:B------:R-:W-:Y:S01]  /*8e70*/  FMUL.FTZ R52, R4, R50 ;  /* 0x0000003204347220 */ /* 0x000fe20000410000 */
[----:B------:R-:W-:-:S02]  /*8e80*/  HADD2.F32 R35, -RZ, R6.H1_H1 ;  /* 0x30000006ff237230 */ /* 0x000fc40000004100 */
[C---:B------:R-:W-:Y:S01]  /*8e90*/  FFMA.FTZ R56, R36.reuse, R51, R54 ;  /* 0x0000003324387223 */ /* 0x040fe20000010036 */
[--C-:B------:R-:W-:Y:S02]  /*8ea0*/  HADD2.F32 R6, -RZ, R5.reuse.H0_H0 ;  /* 0x20000005ff067230 */ /* 0x100fe40000004100 */
[----:B------:R-:W-:Y:S01]  /*8eb0*/  FFMA.FTZ R53, R36, R49, -R53 ;  /* 0x0000003124357223 */ /* 0x000fe20000010835 */
[-C--:B------:R-:W-:Y:S01]  /*8ec0*/  FMUL.FTZ R54, R4, R45.reuse ;  /* 0x0000002d04367220 */ /* 0x080fe20000410000 */
[C---:B------:R-:W-:Y:S01]  /*8ed0*/  FFMA.FTZ R52, R7.reuse, R45, -R52 ;  /* 0x0000002d07347223 */ /* 0x040fe20000010834 */
[----:B------:R-:W-:Y:S02]  /*8ee0*/  HADD2.F32 R5, -RZ, R5.H1_H1 ;  /* 0x30000005ff057230 */ /* 0x000fe40000004100 */
[----:B------:R-:W-:Y:S02]  /*8ef0*/  HADD2.F32 R45, -RZ, R48.H1_H1 ;  /* 0x30000030ff2d7230 */ /* 0x000fe40000004100 */
[----:B------:R-:W-:Y:S01]  /*8f00*/  FFMA.FTZ R49, R7, R50, R54 ;  /* 0x0000003207317223 */ /* 0x000fe20000010036 */
[----:B------:R-:W-:-:S02]  /*8f10*/  HADD2.F32 R36, -RZ, R58.H1_H1 ;  /* 0x3000003aff247230 */ /* 0x000fc40000004100 */
        /* <DEDUP_REMOVED lines=15> */
.L_x_10838:
[----:B------:R-:W-:Y:S05]  /*9010*/  BSYNC B1 ;  /* 0x0000000000017941 */ /* 0x000fea0003800000 */
.L_x_10837:
[----:B------:R-:W-:Y:S01]  /*9020*/  BSSY B1, `(.L_x_10839) ;  /* 0x000002d000017945 */ /* 0x000fe20003800000 */
[----:B------:R-:W-:-:S03]  /*9030*/  @P0 VIADD R0, R3, 0xffffffe0 ;  /* 0xffffffe003000836 */ /* 0x000fc60000000000 */
[----:B------:R-:W-:Y:S05]  /*9040*/  @P1 BRA `(.L_x_10840) ;  /* 0x0000000000a81947 */ /* 0x000fea0003800000 */
[----:B0-----:R-:W0:Y:S01]  /*9050*/  LDS.128 R4, [R0+0xc400] ;  /* 0x00c4000000047984 */ /* 0x001e220000000c00 */
        /* <DEDUP_REMOVED lines=8> */
[----:B------:R-:W-:-:S02]  /*90e0*/  HADD2.F32 R48, -RZ, R48.H0_H0 ;  /* 0x20000030ff307230 */ /* 0x000fc40000004100 */
        /* <DEDUP_REMOVED lines=23> */
[----:B------:R-:W-:Y:S01]  /*9260*/  FMUL.FTZ R34, R5, R4 ;  /* 0x0000000405227220 */ /* 0x000fe20000410000 */
        /* <DEDUP_REMOVED lines=8> */
.L_x_10840:
[----:B------:R-:W-:Y:S05]  /*92f0*/  BSYNC B1 ;  /* 0x0000000000017941 */ /* 0x000fea0003800000 */
.L_x_10839:
[----:B------:R-:W-:Y:S04]  /*9300*/  BSSY B1, `(.L_x_10841) ;  /* 0x000002c000017945 */ /* 0x000fe80003800000 */
[----:B------:R-:W-:Y:S05]  /*9310*/  @P2 BRA `(.L_x_10842) ;  /* 0x0000000000a82947 */ /* 0x000fea0003800000 */
[----:B01----:R-:W0:Y:S01]  /*9320*/  LDS.128 R4, [R3+0xf400] ;  /* 0x00f4000003047984 */ /* 0x003e220000000c00 */
        /* <DEDUP_REMOVED lines=41> */
.L_x_10842:
[----:B------:R-:W-:Y:S05]  /*95c0*/  BSYNC B1 ;  /* 0x0000000000017941 */ /* 0x000fea0003800000 */
.L_x_10841:
        /* <DEDUP_REMOVED lines=44> */
.L_x_10844:
[----:B------:R-:W-:Y:S05]  /*9890*/  BSYNC B1 ;  /* 0x0000000000017941 */ /* 0x000fea0003800000 */
.L_x_10843:
        /* <DEDUP_REMOVED lines=44> */
.L_x_10846:
[----:B------:R-:W-:Y:S05]  /*9b60*/  BSYNC B1 ;  /* 0x0000000000017941 */ /* 0x000fea0003800000 */
.L_x_10845:
        /* <DEDUP_REMOVED lines=44> */
.L_x_10830:
        /* <DEDUP_REMOVED lines=34> */
.L_x_11157:
        /* <DEDUP_REMOVED lines=21> */
[----:B------:R-:W3:Y:S04]  /*a1a0*/  LDL R39, [R1+0x30] ;  /* 0x0000300001277983 */ /* 0x000ee80000100800 */
[----:B------:R-:W3:Y:S04]  /*a1b0*/  LDL.64 R20, [R1] ;  /* 0x0000000001147983 */ /* 0x000ee80000100a00 */
[----:B------:R-:W4:Y:S01]  /*a1c0*/  LDL R38, [R1+0x2c] ;  /* 0x00002c0001267983 */ /* 0x000f220000100800 */
[C---:B------:R-:W-:Y:S01]  /*a1d0*/  VIADD R3, R22.reuse, 0x10 ;  /* 0x0000001016037836 */ /* 0x040fe20000000000 */
[----:B------:R-:W-:Y:S01]  /*a1e0*/  ULDC UR4, c[0x0][0x3f4] ;  /* 0x0000fd0000047ab9 */ /* 0x000fe20000000800 */
[----:B------:R-:W-:-:S03]  /*a1f0*/  VIADD R4, R22, 0x20 ;  /* 0x0000002016047836 */ /* 0x000fc60000000000 */
[----:B------:R-:W-:Y:S02]  /*a200*/  ISETP.GE.AND P2, PT, R3, UR4, PT ;  /* 0x0000000403007c0c */ /* 0x000fe4000bf46270 */
[----:B------:R-:W-:Y:S02]  /*a210*/  ISETP.GE.AND P3, PT, R4, UR4, PT ;  /* 0x0000000404007c0c */ /* 0x000fe4000bf66270 */
[----:B------:R-:W-:Y:S02]  /*a220*/  ISETP.GE.AND P1, PT, R22, UR4, PT ;  /* 0x0000000416007c0c */ /* 0x000fe4000bf26270 */
[----:B------:R-:W-:Y:S02]  /*a230*/  CS2R R24, SRZ ;  /* 0x0000000000187805 */ /* 0x000fe4000001ff00 */
[----:B------:R-:W-:Y:S02]  /*a240*/  CS2R R26, SRZ ;  /* 0x00000000001a7805 */ /* 0x000fe4000001ff00 */
[----:B------:R-:W-:-:S02]  /*a250*/  CS2R R28, SRZ ;  /* 0x00000000001c7805 */ /* 0x000fc4000001ff00 */
[----:B------:R-:W-:Y:S02]  /*a260*/  CS2R R30, SRZ ;  /* 0x00000000001e7805 */ /* 0x000fe4000001ff00 */
[----:B------:R-:W-:Y:S02]  /*a270*/  CS2R R8, SRZ ;  /* 0x0000000000087805 */ /* 0x000fe4000001ff00 */
[----:B------:R-:W-:Y:S02]  /*a280*/  CS2R R10, SRZ ;  /* 0x00000000000a7805 */ /* 0x000fe4000001ff00 */
[----:B------:R-:W-:Y:S01]  /*a290*/  CS2R R32, SRZ ;  /* 0x0000000000207805 */ /* 0x000fe2000001ff00 */
[----:B-12---:R-:W-:Y:S01]  /*a2a0*/  @!P1 IMAD.WIDE R12, R22, 0x2, R36 ;  /* 0x00000002160c9825 */ /* 0x006fe200078e0224 */
[----:B------:R-:W-:Y:S02]  /*a2b0*/  CS2R R34, SRZ ;  /* 0x0000000000227805 */ /* 0x000fe4000001ff00 */
[----:B------:R-:W-:-:S02]  /*a2c0*/  CS2R R14, SRZ ;  /* 0x00000000000e7805 */ /* 0x000fc4000001ff00 */
[----:B------:R0:W5:Y:S02]  /*a2d0*/  @!P1 LD.E.128 R24, desc[UR40][R12.64] ;  /* 0x000000280c189980 */ /* 0x000164000c101d00 */
[----:B0-----:R-:W-:Y:S01]  /*a2e0*/  CS2R R12, SRZ ;  /* 0x00000000000c7805 */ /* 0x001fe2000001ff00 */
[C---:B---3--:R-:W-:Y:S02]  /*a2f0*/  IMAD.IADD R3, R20.reuse, 0x1, R39 ;  /* 0x0000000114037824 */ /* 0x048fe400078e0227 */
[----:B----4-:R-:W-:-:S03]  /*a300*/  IMAD.IADD R5, R20, 0x1, R38 ;  /* 0x0000000114057824 */ /* 0x010fc600078e0226 */
[----:B------:R-:W-:Y:S02]  /*a310*/  SHF.R.S32.HI R4, RZ, 0x1f, R3 ;  /* 0x0000001fff047819 */ /* 0x000fe40000011403 */
[----:B------:R-:W-:Y:S02]  /*a320*/  SHF.R.S32.HI R6, RZ, 0x1f, R5 ;  /* 0x0000001fff067819 */ /* 0x000fe40000011405 */
[----:B------:R-:W-:Y:S02]  /*a330*/  LEA.HI R3, R4, R3, RZ, 0x3 ;  /* 0x0000000304037211 */ /* 0x000fe400078f18ff */
[----:B------:R-:W-:Y:S02]  /*a340*/  LEA.HI R6, R6, R5, RZ, 0x3 ;  /* 0x0000000506067211 */ /* 0x000fe400078f18ff */
[----:B------:R-:W-:Y:S02]  /*a350*/  SHF.R.S32.HI R3, RZ, 0x3, R3 ;  /* 0x00000003ff037819 */ /* 0x000fe40000011403 */
[----:B------:R-:W-:-:S03]  /*a360*/  SHF.R.S32.HI R41, RZ, 0x3, R6 ;  /* 0x00000003ff297819 */ /* 0x000fc60000011406 */
[----:B------:R-:W-:Y:S02]  /*a370*/  @!P2 IMAD.SHL.U32 R39, R3, 0x8, RZ ;  /* 0x000000080327a824 */ /* 0x000fe400078e00ff */
[----:B------:R-:W-:Y:S02]  /*a380*/  @!P3 IMAD.SHL.U32 R41, R41, 0x8, RZ ;  /* 0x000000082929b824 */ /* 0x000fe400078e00ff */
[--C-:B------:R-:W-:Y:S01]  /*a390*/  @!P2 IMAD.WIDE R20, R39, 0x2, R36.reuse ;  /* 0x000000022714a825 */ /* 0x100fe200078e0224 */
[----:B------:R-:W-:Y:S02]  /*a3a0*/  CS2R R4, SRZ ;  /* 0x0000000000047805 */ /* 0x000fe4000001ff00 */
[----:B------:R-:W-:Y:S01]  /*a3b0*/  CS2R R6, SRZ ;  /* 0x0000000000067805 */ /* 0x000fe2000001ff00 */
        /* <DEDUP_REMOVED lines=9> */
.L_x_10849:
[----:B------:R-:W-:Y:S05]  /*a450*/  BSYNC B1 ;  /* 0x0000000000017941 */ /* 0x000fea0003800000 */
.L_x_10848:
        /* <DEDUP_REMOVED lines=10> */
[----:B--2---:R-:W-:Y:S01]  /*a500*/  IMAD.MOV.U32 R36, RZ, RZ, R9 ;  /* 0x000000ffff247224 */ /* 0x004fe200078e0009 */
[----:B------:R-:W-:Y:S01]  /*a510*/  PRMT R67, R21, 0x7610, R67 ;  /* 0x0000761015437816 */ /* 0x000fe20000000043 */
[----:B------:R-:W-:Y:S01]  /*a520*/  IMAD.MOV.U32 R21, RZ, RZ, R8 ;  /* 0x000000ffff157224 */ /* 0x000fe200078e0008 */
[----:B------:R-:W0:Y:S01]  /*a530*/  SYNCS.PHASECHK.TRANS64.TRYWAIT P1, [R2+URZ+0x2d800], R3 ;  /* 0x02d80003020075a7 */ /* 0x000e22000802017f */
        /* <DEDUP_REMOVED lines=13> */
[----:B-1----:R-:W-:Y:S01]  /*a610*/  IMAD.MOV.U32 R37, RZ, RZ, R25 ;  /* 0x000000ffff257224 */ /* 0x002fe200078e0019 */
        /* <DEDUP_REMOVED lines=19> */
.L_x_11158:
[----:B------:R-:W-:Y:S05]  /*a750*/  BSYNC B1 ;  /* 0x0000000000017941 */ /* 0x000fea0003800000 */
.L_x_10850:
        /* <DEDUP_REMOVED lines=13> */
[----:B------:R-:W-:Y:S01]  /*a830*/  LEA.HI R0, R45, R45, RZ, 0x1 ;  /* 0x0000002d2d007211 */ /* 0x000fe200078f08ff */
[----:B------:R-:W-:Y:S01]  /*a840*/  HADD2.F32 R61, -RZ, R61.H0_H0 ;  /* 0x2000003dff3d7230 */ /* 0x000fe20000004100 */
[----:B-----5:R-:W-:Y:S02]  /*a850*/  LOP3.LUT R20, R71, 0x18, R22, 0xf8, !PT ;  /* 0x0000001847147812 */ /* 0x020fe400078ef816 */
[----:B------:R-:W-:Y:S02]  /*a860*/  LOP3.LUT R0, R0, 0xfffffffe, RZ, 0xc0, !PT ;  /* 0xfffffffe00007812 */ /* 0x000fe400078ec0ff */
[----:B------:R-:W-:Y:S02]  /*a870*/  LOP3.LUT R20, R20, R69, RZ, 0x3c, !PT ;  /* 0x0000004514147212 */ /* 0x000fe400078e3cff */
[--C-:B------:R-:W-:Y:S01]  /*a880*/  SHF.R.U64 R24, R24, 0x10, R25.reuse ;  /* 0x0000001018187819 */ /* 0x100fe20000001219 */
        /* <DEDUP_REMOVED lines=15> */
[----:B------:R-:W-:Y:S01]  /*a980*/  LEA R0, R36, UR38, 0x1 ;  /* 0x0000002624007c11 */ /* 0x000fe2000f8e08ff */
[----:B------:R-:W-:Y:S01]  /*a990*/  IMAD R40, R37, 0x1800, R70 ;  /* 0x0000180025287824 */ /* 0x000fe200078e0246 */
[----:B------:R-:W-:Y:S02]  /*a9a0*/  LOP3.LUT R41, R20, R69, RZ, 0x3c, !PT ;  /* 0x0000004514297212 */ /* 0x000fe400078e3cff */
[----:B------:R-:W-:Y:S01]  /*a9b0*/  SHF.R.U32.HI R26, RZ, 0x10, R27 ;  /* 0x00000010ff1a7819 */ /* 0x000fe2000001161b */
[----:B------:R-:W0:Y:S01]  /*a9c0*/  LDS.128 R36, [R0] ;  /* 0x0000000000247984 */ /* 0x000e220000000c00 */
[----:B------:R-:W-:Y:S01]  /*a9d0*/  SHF.R.U32.HI R53, RZ, 0x10, R7 ;  /* 0x00000010ff357819 */ /* 0x000fe20000011607 */
[----:B------:R-:W-:-:S02]  /*a9e0*/  IMAD.IADD R41, R40, 0x1, R41 ;  /* 0x0000000128297824 */ /* 0x000fc400078e0229 */
[----:B------:R-:W-:Y:S02]  /*a9f0*/  HADD2.F32 R26, -RZ, R26.H0_H0 ;  /* 0x2000001aff1a7230 */ /* 0x000fe40000004100 */
[----:B------:R-:W-:-:S05]  /*aa00*/  IMAD R20, R41, 0x2, R2 ;  /* 0x0000000229147824 */ /* 0x000fca00078e0202 */
[----:B---34-:R-:W1:Y:S01]  /*aa10*/  LDS.128 R40, [R20+0xc400] ;  /* 0x00c4000014287984 */ /* 0x018e620000000c00 */
[--C-:B0-----:R-:W-:Y:S02]  /*aa20*/  HADD2.F32 R27, -RZ, R37.reuse.H0_H0 ;  /* 0x20000025ff1b7230 */ /* 0x101fe40000004100 */
[----:B------:R-:W-:Y:S02]  /*aa30*/  HADD2.F32 R54, -RZ, R37.H1_H1 ;  /* 0x30000025ff367230 */ /* 0x000fe40000004100 */
[----:B------:R-:W-:Y:S02]  /*aa40*/  HADD2.F32 R37, -RZ, R55.H0_H0 ;  /* 0x20000037ff257230 */ /* 0x000fe40000004100 */
[----:B------:R-:W-:Y:S02]  /*aa50*/  HADD2.F32 R57, -RZ, R36.H0_H0 ;  /* 0x20000024ff397230 */ /* 0x000fe40000004100 */
[----:B------:R-:W-:Y:S02]  /*aa60*/  HADD2.F32 R45, -RZ, R38.H0_H0 ;  /* 0x20000026ff2d7230 */ /* 0x000fe40000004100 */
[----:B------:R-:W-:-:S02]  /*aa70*/  HADD2.F32 R7, -RZ, R39.H0_H0 ;  /* 0x20000027ff077230 */ /* 0x000fc40000004100 */
[--C-:B-1----:R-:W-:Y:S02]  /*aa80*/  HADD2.F32 R6, -RZ, R41.reuse.H0_H0 ;  /* 0x20000029ff067230 */ /* 0x102fe40000004100 */
[----:B------:R-:W-:Y:S02]  /*aa90*/  HADD2.F32 R59, -RZ, R41.H1_H1 ;  /* 0x30000029ff3b7230 */ /* 0x000fe40000004100 */
[--C-:B------:R-:W-:Y:S02]  /*aaa0*/  HADD2.F32 R56, -RZ, R43.reuse.H0_H0 ;  /* 0x2000002bff387230 */ /* 0x100fe40000004100 */
[C---:B------:R-:W-:Y:S01]  /*aab0*/  FMUL.FTZ R62, R6.reuse, R61 ;  /* 0x0000003d063e7220 */ /* 0x040fe20000410000 */
[----:B------:R-:W-:Y:S02]  /*aac0*/  HADD2.F32 R55, -RZ, R43.H1_H1 ;  /* 0x3000002bff377230 */ /* 0x000fe40000004100 */
[----:B------:R-:W-:Y:S01]  /*aad0*/  FMUL.FTZ R66, R6, R37 ;  /* 0x0000002506427220 */ /* 0x000fe20000410000 */
[----:B------:R-:W-:-:S02]  /*aae0*/  HADD2.F32 R43, -RZ, R64.H0_H0 ;  /* 0x20000040ff2b7230 */ /* 0x000fc40000004100 */
[----:B------:R-:W-:Y:S01]  /*aaf0*/  FFMA.FTZ R6, R27, R37, -R62 ;  /* 0x000000251b067223 */ /* 0x000fe2000001083e */
[----:B------:R-:W-:Y:S02]  /*ab00*/  HADD2.F32 R41, -RZ, R40.H0_H0 ;  /* 0x20000028ff297230 */ /* 0x000fe40000004100 */
[----:B------:R-:W-:Y:S01]  /*ab10*/  FMUL.FTZ R65, R59, R63 ;  /* 0x0000003f3b417220 */ /* 0x000fe20000410000 */
[----:B------:R-:W-:Y:S02]  /*ab20*/  HADD2.F32 R64, -RZ, R58.H1_H1 ;  /* 0x3000003aff407230 */ /* 0x000fe40000004100 */
[----:B------:R-:W-:Y:S01]  /*ab30*/  FFMA.FTZ R37, R27, R61, R66 ;  /* 0x0000003d1b257223 */ /* 0x000fe20000010042 */
[----:B------:R-:W-:Y:S02]  /*ab40*/  HADD2.F32 R62, -RZ, R67.H1_H1 ;  /* 0x30000043ff3e7230 */ /* 0x000fe40000004100 */
[-C--:B------:R-:W-:Y:S01]  /*ab50*/  FMUL.FTZ R59, R59, R43.reuse ;  /* 0x0000002b3b3b7220 */ /* 0x080fe20000410000 */
[----:B------:R-:W-:Y:S01]  /*ab60*/  FFMA.FTZ R27, R54, R43, -R65 ;  /* 0x0000002b361b7223 */ /* 0x000fe20000010841 */
[----:B------:R-:W-:Y:S01]  /*ab70*/  FMUL.FTZ R66, R41, R64 ;  /* 0x0000004029427220 */ /* 0x000fe20000410000 */
[----:B------:R-:W-:-:S02]  /*ab80*/  HADD2.F32 R60, -RZ, R42.H0_H0 ;  /* 0x2000002aff3c7230 */ /* 0x000fc40000004100 */
[-C--:B------:R-:W-:Y:S01]  /*ab90*/  FMUL.FTZ R43, R41, R62.reuse ;  /* 0x0000003e292b7220 */ /* 0x080fe20000410000 */
[----:B------:R-:W-:Y:S01]  /*aba0*/  FFMA.FTZ R54, R54, R63, R59 ;  /* 0x0000003f36367223 */ /* 0x000fe2000001003b */
[----:B------:R-:W-:Y:S02]  /*abb0*/  HADD2.F32 R61, -RZ, R67.H0_H0 ;  /* 0x20000043ff3d7230 */ /* 0x000fe40000004100 */
[C---:B------:R-:W-:Y:S01]  /*abc0*/  FFMA.FTZ R41, R57.reuse, R62, -R66 ;  /* 0x0000003e39297223 */ /* 0x040fe20000010842 */
[--C-:B------:R-:W-:Y:S02]  /*abd0*/  HADD2.F32 R59, -RZ, R68.reuse.H0_H0 ;  /* 0x20000044ff3b7230 */ /* 0x100fe40000004100 */
[----:B------:R-:W-:Y:S01]  /*abe0*/  FFMA.FTZ R43, R57, R64, R43 ;  /* 0x00000040392b7223 */ /* 0x000fe2000001002b */
[----:B------:R-:W-:Y:S02]  /*abf0*/  HADD2.F32 R57, -RZ, R68.H1_H1 ;  /* 0x30000044ff397230 */ /* 0x000fe40000004100 */
[----:B------:R-:W-:Y:S01]  /*ac00*/  FMUL.FTZ R62, R60, R61 ;  /* 0x0000003d3c3e7220 */ /* 0x000fe20000410000 */
[----:B------:R-:W-:-:S02]  /*ac10*/  HADD2.F32 R58, -RZ, R58.H0_H0 ;  /* 0x2000003aff3a7230 */ /* 0x000fc40000004100 */
[----:B------:R-:W-:Y:S01]  /*ac20*/  FMUL.FTZ R64, R60, R59 ;  /* 0x0000003b3c407220 */ /* 0x000fe20000410000 */
[----:B------:R-:W-:Y:S02]  /*ac30*/  HADD2.F32 R60, -RZ, R53.H0_H0 ;  /* 0x20000035ff3c7230 */ /* 0x000fe40000004100 */
[C---:B------:R-:W-:Y:S01]  /*ac40*/  FMUL.FTZ R53, R56.reuse, R57 ;  /* 0x0000003938357220 */ /* 0x040fe20000410000 */
[----:B------:R-:W-:Y:S02]  /*ac50*/  HADD2.F32 R39, -RZ, R39.H1_H1 ;  /* 0x30000027ff277230 */ /* 0x000fe40000004100 */
[----:B------:R-:W-:Y:S01]  /*ac60*/  FMUL.FTZ R66, R56, R58 ;  /* 0x0000003a38427220 */ /* 0x000fe20000410000 */
[C---:B------:R-:W-:Y:S01]  /*ac70*/  FFMA.FTZ R62, R45.reuse, R59, -R62 ;  /* 0x0000003b2d3e7223 */ /* 0x040fe2000001083e */
        /* <DEDUP_REMOVED lines=32> */
.L_x_10853:
[----:B------:R-:W-:Y:S05]  /*ae80*/  BSYNC B1 ;  /* 0x0000000000017941 */ /* 0x000fea0003800000 */
.L_x_10852:
[----:B------:R-:W-:Y:S04]  /*ae90*/  BSSY B1, `(.L_x_10854) ;  /* 0x000006d000017945 */ /* 0x000fe80003800000 */
[----:B------:R-:W-:Y:S05]  /*aea0*/  @P1 BRA `(.L_x_10855) ;  /* 0x0000000400ac1947 */ /* 0x000fea0003800000 */
[----:B0-----:R-:W2:Y:S04]  /*aeb0*/  LDL R0, [R1+0x30] ;  /* 0x0000300001007983 */ /* 0x001ea80000100800 */
[----:B------:R-:W2:Y:S01]  /*aec0*/  LDL.64 R4, [R1] ;  /* 0x0000000001047983 */ /* 0x000ea20000100a00 */
[--C-:B------:R-:W-:Y:S01]  /*aed0*/  SHF.R.U64 R28, R28, 0x10, R29.reuse ;  /* 0x000000101c1c7819 */ /* 0x100fe2000000121d */
[--C-:B------:R-:W-:Y:S01]  /*aee0*/  HADD2.F32 R40, -RZ, R52.reuse.H1_H1 ;  /* 0x30000034ff287230 */ /* 0x100fe20000004100 */
[----:B---3--:R-:W-:Y:S01]  /*aef0*/  SHF.R.U32.HI R43, RZ, 0x10, R29 ;  /* 0x00000010ff2b7819 */ /* 0x008fe2000001161d */
[----:B------:R-:W-:Y:S01]  /*af00*/  HADD2.F32 R52, -RZ, R52.H0_H0 ;  /* 0x20000034ff347230 */ /* 0x000fe20000004100 */
[----:B------:R-:W-:Y:S02]  /*af10*/  SHF.R.U64 R29, R8, 0x10, R9 ;  /* 0x00000010081d7819 */ /* 0x000fe40000001209 */
[----:B------:R-:W-:-:S02]  /*af20*/  SHF.R.U64 R8, R30, 0x10, R31 ;  /* 0x000000101e087819 */ /* 0x000fc4000000121f */
[----:B------:R-:W-:Y:S01]  /*af30*/  SHF.R.U32.HI R55, RZ, 0x10, R31 ;  /* 0x00000010ff377819 */ /* 0x000fe2000001161f */
[----:B------:R-:W-:Y:S01]  /*af40*/  HADD2.F32 R29, -RZ, R29.H0_H0 ;  /* 0x2000001dff1d7230 */ /* 0x000fe20000004100 */
[----:B------:R-:W-:Y:S02]  /*af50*/  SHF.R.U32.HI R41, RZ, 0x10, R9 ;  /* 0x00000010ff297819 */ /* 0x000fe40000011609 */
[--C-:B------:R-:W-:Y:S02]  /*af60*/  SHF.R.U64 R9, R10, 0x10, R11.reuse ;  /* 0x000000100a097819 */ /* 0x100fe4000000120b */
[----:B------:R-:W-:Y:S01]  /*af70*/  SHF.R.U32.HI R53, RZ, 0x10, R11 ;  /* 0x00000010ff357819 */ /* 0x000fe2000001160b */
[----:B------:R-:W-:Y:S02]  /*af80*/  HADD2.F32 R41, -RZ, R41.H0_H0 ;  /* 0x20000029ff297230 */ /* 0x000fe40000004100 */
[----:B--2---:R-:W-:-:S05]  /*af90*/  IMAD.IADD R0, R4, 0x1, R0 ;  /* 0x0000000104007824 */ /* 0x004fca00078e0200 */
[----:B------:R-:W-:-:S04]  /*afa0*/  SHF.R.S32.HI R5, RZ, 0x1f, R0 ;  /* 0x0000001fff057819 */ /* 0x000fc80000011400 */
[CC--:B------:R-:W-:Y:S02]  /*afb0*/  LEA.HI R4, R5.reuse, R0.reuse, RZ, 0x3 ;  /* 0x0000000005047211 */ /* 0x0c0fe400078f18ff */
[----:B------:R-:W-:Y:S02]  /*afc0*/  LEA.HI R5, R5, R0, RZ, 0x5 ;  /* 0x0000000005057211 */ /* 0x000fe400078f28ff */
[--C-:B------:R-:W-:Y:S02]  /*afd0*/  SHF.R.S32.HI R6, RZ, 0x3, R4.reuse ;  /* 0x00000003ff067819 */ /* 0x100fe40000011404 */
[----:B-----5:R-:W-:Y:S02]  /*afe0*/  LOP3.LUT R4, R71, 0x18, R4, 0xf8, !PT ;  /* 0x0000001847047812 */ /* 0x020fe400078ef804 */
[----:B------:R-:W-:Y:S02]  /*aff0*/  LEA.HI R0, R3, R6, RZ, 0x1d ;  /* 0x0000000603007211 */ /* 0x000fe400078fe8ff */
[----:B------:R-:W-:-:S02]  /*b000*/  SHF.R.S32.HI R6, RZ, 0x5, R5 ;  /* 0x00000005ff067819 */ /* 0x000fc40000011405 */
[----:B------:R-:W-:Y:S02]  /*b010*/  SHF.R.S32.HI R5, RZ, 0x1f, R0 ;  /* 0x0000001fff057819 */ /* 0x000fe40000011400 */
[----:B------:R-:W-:Y:S01]  /*b020*/  LOP3.LUT R7, R4, R69, RZ, 0x3c, !PT ;  /* 0x0000004504077212 */ /* 0x000fe200078e3cff */
[----:B------:R-:W-:Y:S01]  /*b030*/  IMAD R6, R6, 0x1800, R70 ;  /* 0x0000180006067824 */ /* 0x000fe200078e0246 */
[----:B------:R-:W-:Y:S01]  /*b040*/  LEA.HI R5, R5, R0, RZ, 0x2 ;  /* 0x0000000005057211 */ /* 0x000fe200078f10ff */
[----:B------:R-:W-:Y:S02]  /*b050*/  IMAD.SHL.U32 R0, R0, 0x8, RZ ;  /* 0x0000000800007824 */ /* 0x000fe400078e00ff */
[----:B------:R-:W-:Y:S01]  /*b060*/  IMAD.IADD R6, R6, 0x1, R7 ;  /* 0x0000000106067824 */ /* 0x000fe200078e0207 */
[----:B------:R-:W-:Y:S02]  /*b070*/  SHF.R.S32.HI R5, RZ, 0x2, R5 ;  /* 0x00000002ff057819 */ /* 0x000fe40000011405 */
[----:B------:R-:W-:-:S02]  /*b080*/  LOP3.LUT R4, R71, 0x18, R0, 0xf8, !PT ;  /* 0x0000001847047812 */ /* 0x000fc400078ef800 */
[----:B------:R-:W-:Y:S01]  /*b090*/  LEA R0, R6, UR38, 0x1 ;  /* 0x0000002606007c11 */ /* 0x000fe2000f8e08ff */
[----:B------:R-:W-:Y:S01]  /*b0a0*/  IMAD R20, R5, 0x1800, R70 ;  /* 0x0000180005147824 */ /* 0x000fe200078e0246 */
[----:B------:R-:W-:-:S03]  /*b0b0*/  LOP3.LUT R25, R4, R69, RZ, 0x3c, !PT ;  /* 0x0000004504197212 */ /* 0x000fc600078e3cff */
[----:B------:R-:W0:Y:S02]  /*b0c0*/  LDS.128 R4, [R0] ;  /* 0x0000000000047984 */ /* 0x000e240000000c00 */
[----:B------:R-:W-:-:S04]  /*b0d0*/  IMAD.IADD R25, R20, 0x1, R25 ;  /* 0x0000000114197824 */ /* 0x000fc800078e0219 */
        /* <DEDUP_REMOVED lines=10> */
[--C-:B------:R-:W-:Y:S02]  /*b180*/  HADD2.F32 R38, -RZ, R27.reuse.H0_H0 ;  /* 0x2000001bff267230 */ /* 0x100fe40000004100 */
[C---:B----4-:R-:W-:Y:S01]  /*b190*/  FMUL.FTZ R42, R7.reuse, R52 ;  /* 0x00000034072a7220 */ /* 0x050fe20000410000 */
[-C--:B------:R-:W-:Y:S01]  /*b1a0*/  FMUL.FTZ R54, R7, R40.reuse ;  /* 0x0000002807367220 */ /* 0x080fe20000410000 */
[----:B------:R-:W-:Y:S02]  /*b1b0*/  HADD2.F32 R39, -RZ, R27.H1_H1 ;  /* 0x3000001bff277230 */ /* 0x000fe40000004100 */
[----:B------:R-:W-:Y:S01]  /*b1c0*/  FFMA.FTZ R7, R11, R40, -R42 ;  /* 0x000000280b077223 */ /* 0x000fe2000001082a */
[----:B------:R-:W-:-:S02]  /*b1d0*/  HADD2.F32 R40, -RZ, R43.H0_H0 ;  /* 0x2000002bff287230 */ /* 0x000fc40000004100 */
[----:B------:R-:W-:Y:S01]  /*b1e0*/  FMUL.FTZ R43, R37, R41 ;  /* 0x00000029252b7220 */ /* 0x000fe20000410000 */
[----:B------:R-:W-:Y:S02]  /*b1f0*/  HADD2.F32 R42, -RZ, R50.H0_H0 ;  /* 0x20000032ff2a7230 */ /* 0x000fe40000004100 */
[----:B------:R-:W-:Y:S01]  /*b200*/  FFMA.FTZ R54, R11, R52, R54 ;  /* 0x000000340b367223 */ /* 0x000fe20000010036 */
[----:B------:R-:W-:Y:S02]  /*b210*/  HADD2.F32 R11, -RZ, R51.H1_H1 ;  /* 0x30000033ff0b7230 */ /* 0x000fe40000004100 */
[-C--:B------:R-:W-:Y:S01]  /*b220*/  FMUL.FTZ R45, R37, R40.reuse ;  /* 0x00000028252d7220 */ /* 0x080fe20000410000 */
[----:B------:R-:W-:Y:S01]  /*b230*/  FFMA.FTZ R52, R30, R40, -R43 ;  /* 0x000000281e347223 */ /* 0x000fe2000001082b */
[C---:B------:R-:W-:Y:S01]  /*b240*/  FMUL.FTZ R40, R38.reuse, R42 ;  /* 0x0000002a26287220 */ /* 0x040fe20000410000 */
[----:B------:R-:W-:Y:S02]  /*b250*/  HADD2.F32 R37, -RZ, R53.H0_H0 ;  /* 0x20000035ff257230 */ /* 0x000fe40000004100 */
[----:B------:R-:W-:Y:S01]  /*b260*/  FMUL.FTZ R43, R38, R11 ;  /* 0x0000000b262b7220 */ /* 0x000fe20000410000 */
[----:B------:R-:W-:Y:S01]  /*b270*/  FFMA.FTZ R45, R30, R41, R45 ;  /* 0x000000291e2d7223 */ /* 0x000fe2000001002d */
[----:B------:R-:W-:Y:S01]  /*b280*/  FFMA.FTZ R41, R31, R11, -R40 ;  /* 0x0000000b1f297223 */ /* 0x000fe20000010828 */
[----:B------:R-:W-:-:S02]  /*b290*/  HADD2.F32 R11, -RZ, R55.H0_H0 ;  /* 0x20000037ff0b7230 */ /* 0x000fc40000004100 */
[----:B------:R-:W-:Y:S01]  /*b2a0*/  FFMA.FTZ R43, R31, R42, R43 ;  /* 0x0000002a1f2b7223 */ /* 0x000fe2000001002b */
[----:B------:R-:W-:Y:S02]  /*b2b0*/  HADD2.F32 R25, -RZ, R24.H0_H0 ;  /* 0x20000018ff197230 */ /* 0x000fe40000004100 */
[C---:B------:R-:W-:Y:S01]  /*b2c0*/  FMUL.FTZ R53, R39.reuse, R37 ;  /* 0x0000002527357220 */ /* 0x040fe20000410000 */
[----:B------:R-:W-:Y:S02]  /*b2d0*/  HADD2.F32 R50, -RZ, R50.H1_H1 ;  /* 0x30000032ff327230 */ /* 0x000fe40000004100 */
[-C--:B------:R-:W-:Y:S01]  /*b2e0*/  FMUL.FTZ R39, R39, R11.reuse ;  /* 0x0000000b27277220 */ /* 0x080fe20000410000 */
[----:B------:R-:W-:Y:S02]  /*b2f0*/  HADD2.F32 R31, -RZ, R49.H0_H0 ;  /* 0x20000031ff1f7230 */ /* 0x000fe40000004100 */
[----:B------:R-:W-:Y:S01]  /*b300*/  FFMA.FTZ R42, R36, R11, -R53 ;  /* 0x0000000b242a7223 */ /* 0x000fe20000010835 */
[----:B------:R-:W-:-:S02]  /*b310*/  HADD2.F32 R27, -RZ, R26.H0_H0 ;  /* 0x2000001aff1b7230 */ /* 0x000fc40000004100 */
[CC--:B------:R-:W-:Y:S01]  /*b320*/  FMUL.FTZ R40, R25.reuse, R50.reuse ;  /* 0x0000003219287220 */ /* 0x0c0fe20000410000 */
[----:B------:R-:W-:Y:S02]  /*b330*/  HADD2.F32 R38, -RZ, R49.H1_H1 ;  /* 0x30000031ff267230 */ /* 0x000fe40000004100 */
[----:B------:R-:W-:Y:S01]  /*b340*/  FMUL.FTZ R11, R25, R31 ;  /* 0x0000001f190b7220 */ /* 0x000fe20000410000 */
[----:B------:R-:W-:Y:S02]  /*b350*/  HADD2.F32 R30, -RZ, R51.H0_H0 ;  /* 0x20000033ff1e7230 */ /* 0x000fe40000004100 */
[----:B------:R-:W-:Y:S01]  /*b360*/  FFMA.FTZ R56, R36, R37, R39 ;  /* 0x0000002524387223 */ /* 0x000fe20000010027 */
[C---:B------:R-:W-:Y:S01]  /*b370*/  FFMA.FTZ R40, R10.reuse, R31, R40 ;  /* 0x0000001f0a287223 */ /* 0x040fe20000010028 */
[----:B------:R-:W-:Y:S01]  /*b380*/  FFMA.FTZ R50, R10, R50, -R11 ;  /* 0x000000320a327223 */ /* 0x000fe2000001080b */
[----:B------:R-:W-:Y:S02]  /*b390*/  HADD2.F32 R24, -RZ, R24.H1_H1 ;  /* 0x30000018ff187230 */ /* 0x000fe40000004100 */
[----:B------:R-:W-:Y:S01]  /*b3a0*/  FMUL.FTZ R36, R27, R38 ;  /* 0x000000261b247220 */ /* 0x000fe20000410000 */
[----:B------:R-:W-:-:S02]  /*b3b0*/  HADD2.F32 R26, -RZ, R26.H1_H1 ;  /* 0x3000001aff1a7230 */ /* 0x000fc40000004100 */
        /* <DEDUP_REMOVED lines=26> */
.L_x_10855:
[----:B------:R-:W-:Y:S05]  /*b560*/  BSYNC B1 ;  /* 0x0000000000017941 */ /* 0x000fea0003800000 */
.L_x_10854:
[----:B------:R-:W-:Y:S05]  /*b570*/  @P2 BRA `(.L_x_10836) ;  /* 0x0000000400ac2947 */ /* 0x000fea0003800000 */
[----:B01----:R-:W2:Y:S04]  /*b580*/  LDL R0, [R1+0x2c] ;  /* 0x00002c0001007983 */ /* 0x003ea80000100800 */
[----:B------:R-:W2:Y:S01]  /*b590*/  LDL.64 R4, [R1] ;  /* 0x0000000001047983 */ /* 0x000ea20000100a00 */
[----:B------:R-:W-:Y:S01]  /*b5a0*/  SHF.R.U32.HI R28, RZ, 0x10, R13 ;  /* 0x00000010ff1c7819 */ /* 0x000fe2000001160d */
[----:B------:R-:W-:Y:S01]  /*b5b0*/  HADD2.F32 R27, -RZ, R47.H1_H1 ;  /* 0x3000002fff1b7230 */ /* 0x000fe20000004100 */
[----:B------:R-:W-:Y:S01]  /*b5c0*/  SHF.R.U32.HI R30, RZ, 0x10, R33 ;  /* 0x00000010ff1e7819 */ /* 0x000fe20000011621 */
[----:B------:R-:W-:Y:S01]  /*b5d0*/  HADD2.F32 R29, -RZ, R21.H1_H1 ;  /* 0x30000015ff1d7230 */ /* 0x000fe20000004100 */
[----:B------:R-:W-:Y:S01]  /*b5e0*/  SHF.R.U64 R36, R12, 0x10, R13 ;  /* 0x000000100c247819 */ /* 0x000fe2000000120d */
[----:B------:R-:W-:Y:S01]  /*b5f0*/  HADD2.F32 R28, -RZ, R28.H0_H0 ;  /* 0x2000001cff1c7230 */ /* 0x000fe20000004100 */
[----:B------:R-:W-:-:S02]  /*b600*/  SHF.R.U64 R38, R32, 0x10, R33 ;  /* 0x0000001020267819 */ /* 0x000fc40000001221 */
[----:B------:R-:W-:Y:S02]  /*b610*/  SHF.R.U32.HI R32, RZ, 0x10, R15 ;  /* 0x00000010ff207819 */ /* 0x000fe4000001160f */
[--C-:B------:R-:W-:Y:S02]  /*b620*/  SHF.R.U64 R37, R34, 0x10, R35.reuse ;  /* 0x0000001022257819 */ /* 0x100fe40000001223 */
[----:B------:R-:W-:Y:S02]  /*b630*/  SHF.R.U32.HI R34, RZ, 0x10, R35 ;  /* 0x00000010ff227819 */ /* 0x000fe40000011623 */
[----:B------:R-:W-:Y:S01]  /*b640*/  SHF.R.U64 R35, R14, 0x10, R15 ;  /* 0x000000100e237819 */ /* 0x000fe2000000120f */
[----:B--2---:R-:W-:-:S05]  /*b650*/  IMAD.IADD R0, R4, 0x1, R0 ;  /* 0x0000000104007824 */ /* 0x004fca00078e0200 */
[----:B------:R-:W-:-:S04]  /*b660*/  SHF.R.S32.HI R5, RZ, 0x1f, R0 ;  /* 0x0000001fff057819 */ /* 0x000fc80000011400 */
[CC--:B------:R-:W-:Y:S02]  /*b670*/  LEA.HI R4, R5.reuse, R0.reuse, RZ, 0x3 ;  /* 0x0000000005047211 */ /* 0x0c0fe400078f18ff */
[----:B------:R-:W-:Y:S02]  /*b680*/  LEA.HI R0, R5, R0, RZ, 0x5 ;  /* 0x0000000005007211 */ /* 0x000fe400078f28ff */
[----:B------:R-:W-:Y:S02]  /*b690*/  SHF.R.S32.HI R6, RZ, 0x3, R4 ;  /* 0x00000003ff067819 */ /* 0x000fe40000011404 */
[----:B------:R-:W-:Y:S02]  /*b6a0*/  SHF.R.S32.HI R5, RZ, 0x5, R0 ;  /* 0x00000005ff057819 */ /* 0x000fe40000011400 */
[----:B------:R-:W-:Y:S02]  /*b6b0*/  LEA.HI R3, R3, R6, RZ, 0x1d ;  /* 0x0000000603037211 */ /* 0x000fe400078fe8ff */
[----:B-----5:R-:W-:Y:S01]  /*b6c0*/  LOP3.LUT R4, R71, 0x18, R4, 0xf8, !PT ;  /* 0x0000001847047812 */ /* 0x020fe200078ef804 */
[----:B------:R-:W-:Y:S01]  /*b6d0*/  IMAD R5, R5, 0x1800, R70 ;  /* 0x0000180005057824 */ /* 0x000fe200078e0246 */
[----:B------:R-:W-:-:S02]  /*b6e0*/  SHF.R.S32.HI R0, RZ, 0x1f, R3 ;  /* 0x0000001fff007819 */ /* 0x000fc40000011403 */
[----:B------:R-:W-:Y:S02]  /*b6f0*/  LOP3.LUT R4, R4, R69, RZ, 0x3c, !PT ;  /* 0x0000004504047212 */ /* 0x000fe400078e3cff */
[----:B------:R-:W-:Y:S01]  /*b700*/  LEA.HI R0, R0, R3, RZ, 0x2 ;  /* 0x0000000300007211 */ /* 0x000fe200078f10ff */
[----:B------:R-:W-:Y:S02]  /*b710*/  IMAD.SHL.U32 R3, R3, 0x8, RZ ;  /* 0x0000000803037824 */ /* 0x000fe400078e00ff */
[----:B------:R-:W-:Y:S01]  /*b720*/  IMAD.IADD R5, R5, 0x1, R4 ;  /* 0x0000000105057824 */ /* 0x000fe200078e0204 */
[----:B------:R-:W-:Y:S02]  /*b730*/  SHF.R.S32.HI R4, RZ, 0x2, R0 ;  /* 0x00000002ff047819 */ /* 0x000fe40000011400 */
[----:B------:R-:W-:Y:S02]  /*b740*/  LOP3.LUT R3, R71, 0x18, R3, 0xf8, !PT ;  /* 0x0000001847037812 */ /* 0x000fe400078ef803 */
        /* <DEDUP_REMOVED lines=24> */
[----:B------:R-:W-:Y:S02]  /*b8d0*/  HADD2.F32 R12, -RZ, R48.H1_H1 ;  /* 0x30000030ff0c7230 */ /* 0x000fe40000004100 */
[----:B------:R-:W-:Y:S01]  /*b8e0*/  FFMA.FTZ R30, R13, R20, -R30 ;  /* 0x000000140d1e7223 */ /* 0x000fe2000001081e */
[----:B------:R-:W-:Y:S02]  /*b8f0*/  HADD2.F32 R20, -RZ, R32.H0_H0 ;  /* 0x20000020ff147230 */ /* 0x000fe40000004100 */
[C---:B------:R-:W-:Y:S01]  /*b900*/  FMUL.FTZ R29, R25.reuse, R27 ;  /* 0x0000001b191d7220 */ /* 0x040fe20000410000 */
[----:B------:R-:W-:Y:S02]  /*b910*/  HADD2.F32 R26, -RZ, R11.H1_H1 ;  /* 0x3000000bff1a7230 */ /* 0x000fe40000004100 */
[----:B------:R-:W-:Y:S01]  /*b920*/  FMUL.FTZ R32, R25, R12 ;  /* 0x0000000c19207220 */ /* 0x000fe20000410000 */
[----:B------:R-:W-:Y:S01]  /*b930*/  FFMA.FTZ R28, R13, R28, R24 ;  /* 0x0000001c0d1c7223 */ /* 0x000fe20000010018 */
[----:B------:R-:W-:-:S02]  /*b940*/  HADD2.F32 R13, -RZ, R34.H0_H0 ;  /* 0x20000022ff0d7230 */ /* 0x000fc40000004100 */
[C---:B------:R-:W-:Y:S01]  /*b950*/  FFMA.FTZ R29, R14.reuse, R12, -R29 ;  /* 0x0000000c0e1d7223 */ /* 0x040fe2000001081d */
[----:B------:R-:W-:Y:S01]  /*b960*/  FFMA.FTZ R32, R14, R27, R32 ;  /* 0x0000001b0e207223 */ /* 0x000fe20000010020 */
[----:B------:R-:W-:Y:S02]  /*b970*/  HADD2.F32 R9, -RZ, R8.H0_H0 ;  /* 0x20000008ff097230 */ /* 0x000fe40000004100 */
[C---:B------:R-:W-:Y:S01]  /*b980*/  FMUL.FTZ R24, R26.reuse, R20 ;  /* 0x000000141a187220 */ /* 0x040fe20000410000 */
[----:B------:R-:W-:Y:S02]  /*b990*/  HADD2.F32 R14, -RZ, R21.H0_H0 ;  /* 0x20000015ff0e7230 */ /* 0x000fe40000004100 */
[-C--:B------:R-:W-:Y:S01]  /*b9a0*/  FMUL.FTZ R34, R26, R13.reuse ;  /* 0x0000000d1a227220 */ /* 0x080fe20000410000 */
[----:B------:R-:W-:Y:S02]  /*b9b0*/  HADD2.F32 R12, -RZ, R47.H0_H0 ;  /* 0x2000002fff0c7230 */ /* 0x000fe40000004100 */
[----:B------:R-:W-:Y:S01]  /*b9c0*/  FFMA.FTZ R26, R15, R13, -R24 ;  /* 0x0000000d0f1a7223 */ /* 0x000fe20000010818 */
[----:B------:R-:W-:-:S02]  /*b9d0*/  HADD2.F32 R11, -RZ, R10.H0_H0 ;  /* 0x2000000aff0b7230 */ /* 0x000fc40000004100 */
[C---:B------:R-:W-:Y:S01]  /*b9e0*/  FMUL.FTZ R24, R9.reuse, R14 ;  /* 0x0000000e09187220 */ /* 0x040fe20000410000 */
[----:B------:R-:W-:Y:S02]  /*b9f0*/  HADD2.F32 R46, -RZ, R46.H0_H0 ;  /* 0x2000002eff2e7230 */ /* 0x000fe40000004100 */
[----:B------:R-:W-:Y:S01]  /*ba00*/  FMUL.FTZ R9, R9, R12 ;  /* 0x0000000c09097220 */ /* 0x000fe20000410000 */
[----:B------:R-:W-:Y:S02]  /*ba10*/  HADD2.F32 R48, -RZ, R48.H0_H0 ;  /* 0x20000030ff307230 */ /* 0x000fe40000004100 */
[----:B------:R-:W-:Y:S01]  /*ba20*/  FFMA.FTZ R27, R15, R20, R34 ;  /* 0x000000140f1b7223 */ /* 0x000fe20000010022 */
[----:B------:R-:W-:Y:S01]  /*ba30*/  FFMA.FTZ R24, R5, R12, -R24 ;  /* 0x0000000c05187223 */ /* 0x000fe20000010818 */
[C---:B------:R-:W-:Y:S01]  /*ba40*/  FMUL.FTZ R20, R11.reuse, R46 ;  /* 0x0000002e0b147220 */ /* 0x040fe20000410000 */
[----:B------:R-:W-:Y:S02]  /*ba50*/  HADD2.F32 R8, -RZ, R8.H1_H1 ;  /* 0x30000008ff087230 */ /* 0x000fe40000004100 */
[----:B------:R-:W-:Y:S01]  /*ba60*/  FMUL.FTZ R12, R11, R48 ;  /* 0x000000300b0c7220 */ /* 0x000fe20000410000 */
[----:B------:R-:W-:-:S02]  /*ba70*/  HADD2.F32 R10, -RZ, R10.H1_H1 ;  /* 0x3000000aff0a7230 */ /* 0x000fc40000004100 */
[----:B------:R-:W-:Y:S01]  /*ba80*/  FFMA.FTZ R14, R5, R14, R9 ;  /* 0x0000000e050e7223 */ /* 0x000fe20000010009 */
        /* <DEDUP_REMOVED lines=26> */
.L_x_10836:
[----:B------:R-:W-:Y:S05]  /*bc30*/  BSYNC B0 ;  /* 0x0000000000007941 */ /* 0x000fea0003800000 */
.L_x_10829:
        /* <DEDUP_REMOVED lines=8> */
.L_x_10827:
[----:B0--3--:R-:W-:-:S05]  /*bcc0*/  IMAD.U32 R0, RZ, RZ, UR37 ;  /* 0x00000025ff007e24 */ /* 0x009fca000f8e00ff */
[----:B------:R-:W-:-:S13]  /*bcd0*/  ISETP.NE.AND P0, PT, R0, 0x3, PT ;  /* 0x000000030000780c */ /* 0x000fda0003f05270 */
[----:B------:R-:W-:Y:S05]  /*bce0*/  @!P0 BRA `(.L_x_10856) ;  /* 0x0000000000048947 */ /* 0x000fea0003800000 */
[----:B------:R-:W-:Y:S01]  /*bcf0*/  BPT.TRAP 0x1 ;  /* 0x000000040000795c */ /* 0x000fe20000300000 */
.L_x_10856:
[----:B------:R-:W-:Y:S01]  /*bd00*/  IMAD R0, R16, 0x8, R2 ;  /* 0x0000000810007824 */ /* 0x000fe200078e0202 */
[----:B-12-4-:R-:W-:-:S04]  /*bd10*/  SHF.L.U32 R3, R19, 0x1f, RZ ;  /* 0x0000001f13037819 */ /* 0x016fc800000006ff */
[----:B------:R0:W1:Y:S01]  /*bd20*/  SYNCS.PHASECHK.TRANS64.TRYWAIT P2, [R0+URZ+0x2d830], R3 ;  /* 0x02d83003000075a7 */ /* 0x000062000804017f */
[----:B------:R-:W-:Y:S05]  /*bd30*/  @!P0 BRA `(.L_x_10857) ;  /* 0x0000000000048947 */ /* 0x000fea0003800000 */
[----:B------:R-:W-:Y:S01]  /*bd40*/  BPT.TRAP 0x1 ;  /* 0x000000040000795c */ /* 0x000fe20000300000 */
.L_x_10857:
[----:B------:R-:W2:Y:S02]  /*bd50*/  S2R R4, SR_TID.X ;  /* 0x0000000000047919 */ /* 0x000ea40000002100 */
[----:B--2---:R-:W-:-:S04]  /*bd60*/  LOP3.LUT R4, R4, 0x7f, RZ, 0xc0, !PT ;  /* 0x0000007f04047812 */ /* 0x004fc800078ec0ff */
[----:B------:R-:W-:Y:S01]  /*bd70*/  ISETP.NE.AND P1, PT, R4, RZ, PT ;  /* 0x000000ff0400720c */ /* 0x000fe20003f25270 */
[----:B-1----:R-:W-:-:S12]  /*bd80*/  @P2 BRA `(.L_x_10858) ;  /* 0x0000000000082947 */ /* 0x002fd80003800000 */
[----:B------:R-:W1:Y:S02]  /*bd90*/  SYNCS.PHASECHK.TRANS64.TRYWAIT P2, [R0+URZ+0x2d830], R3 ;  /* 0x02d83003000075a7 */ /* 0x000e64000804017f */
[----:B-1----:R-:W-:Y:S05]  /*bda0*/  @!P2 BRA `(.L_x_10859) ;  /* 0x000001900070a947 */ /* 0x002fea0003800000 */
.L_x_10858:
[----:B------:R-:W-:Y:S05]  /*bdb0*/  WARPSYNC.ALL ;  /* 0x0000000000007948 */ /* 0x000fea0003800000 */
[----:B01----:R-:W-:Y:S01]  /*bdc0*/  VIADD R3, R2, 0x15400 ;  /* 0x0001540002037836 */ /* 0x003fe20000000000 */
[----:B------:R-:W-:-:S04]  /*bdd0*/  LOP3.LUT R12, R44, 0x10000, RZ, 0xfc, !PT ;  /* 0x000100002c0c7812 */ /* 0x000fc800078efcff */
[----:B------:R-:W-:-:S04]  /*bde0*/  SHF.R.U32.HI R3, RZ, 0x4, R3 ;  /* 0x00000004ff037819 */ /* 0x000fc80000011603 */
[----:B------:R-:W-:-:S04]  /*bdf0*/  LOP3.LUT R3, R3, 0x3fff, RZ, 0xc0, !PT ;  /* 0x00003fff03037812 */ /* 0x000fc800078ec0ff */
[----:B------:R-:W-:Y:S01]  /*be00*/  LOP3.LUT R4, R3, 0x10000, RZ, 0xfc, !PT ;  /* 0x0001000003047812 */ /* 0x000fe200078efcff */
[----:B------:R-:W-:Y:S02]  /*be10*/  IMAD.MOV.U32 R13, RZ, RZ, -0x7fffffe0 ;  /* 0x80000020ff0d7424 */ /* 0x000fe400078e00ff */
[----:B------:R-:W-:Y:S01]  /*be20*/  IMAD.MOV.U32 R5, RZ, RZ, -0x7fffffe0 ;  /* 0x80000020ff057424 */ /* 0x000fe200078e00ff */
[C---:B------:R-:W-:Y:S01]  /*be30*/  R2UR UR4, R12.reuse ;  /* 0x000000000c0472ca */ /* 0x040fe200000e0000 */
[----:B------:R0:W-:Y:S01]  /*be40*/  STL [R1+0x8], R4 ;  /* 0x0000080401007387 */ /* 0x0001e20000100800 */
[----:B------:R-:W-:Y:S01]  /*be50*/  R2UR UR5, R13 ;  /* 0x000000000d0572ca */ /* 0x000fe200000e0000 */
[----:B-----5:R-:W-:Y:S01]  /*be60*/  WARPGROUP.ARRIVE ;  /* 0x00000000000079c5 */ /* 0x020fe20000000000 */
[----:B------:R-:W-:Y:S01]  /*be70*/  R2UR UR7, R5 ;  /* 0x00000000050772ca */ /* 0x000fe200000e0000 */
[----:B------:R-:W-:Y:S01]  /*be80*/  VIADD R152, R12, 0x2 ;  /* 0x000000020c987836 */ /* 0x000fe20000000000 */
[----:B------:R-:W2:Y:S01]  /*be90*/  LDL R8, [R1+0x44] ;  /* 0x0000440001087983 */ /* 0x000ea20000100800 */
[----:B------:R-:W-:Y:S01]  /*bea0*/  IMAD.MOV.U32 R153, RZ, RZ, -0x7fffffe0 ;  /* 0x80000020ff997424 */ /* 0x000fe200078e00ff */
[----:B------:R-:W1:Y:S01]  /*beb0*/  LDC R3, c[0x0][0x448] ;  /* 0x00011200ff037b82 */ /* 0x000e620000000800 */
[----:B------:R-:W-:Y:S01]  /*bec0*/  IMAD.MOV.U32 R7, RZ, RZ, -0x7fffffe0 ;  /* 0x80000020ff077424 */ /* 0x000fe200078e00ff */
[----:B------:R-:W2:Y:S01]  /*bed0*/  LDL R91, [R1+0x1c] ;  /* 0x00001c00015b7983 */ /* 0x000ea20000100800 */
[----:B0-----:R-:W-:-:S05]  /*bee0*/  IMAD R4, R16, 0x600, R4 ;  /* 0x0000060010047824 */ /* 0x001fca00078e0204 */
[----:B------:R-:W-:-:S13]  /*bef0*/  R2UR UR6, R4 ;  /* 0x00000000040672ca */ /* 0x000fda00000e0000 */
[----:B------:R-:W-:Y:S01]  /*bf00*/  HGMMA.64x128x16.F32 R24, gdesc[UR4], RZ, !UPT, gsb0 ;  /* 0x01e00000041879f0 */ /* 0x000fe2000c0008ff */
[----:B------:R-:W-:Y:S01]  /*bf10*/  VIADD R6, R4, 0x2 ;  /* 0x0000000204067836 */ /* 0x000fe20000000000 */
[----:B------:R-:W-:Y:S02]  /*bf20*/  R2UR UR4, R152 ;  /* 0x00000000980472ca */ /* 0x000fe400000e0000 */
[----:B------:R-:W-:Y:S02]  /*bf30*/  R2UR UR5, R153 ;  /* 0x00000000990572ca */ /* 0x000fe400000e0000 */
[----:B------:R-:W-:Y:S02]  /*bf40*/  R2UR UR6, R6 ;  /* 0x00000000060672ca */ /* 0x000fe400000e0000 */
[----:B------:R-:W-:Y:S01]  /*bf50*/  R2UR UR7, R7 ;  /* 0x00000000070772ca */ /* 0x000fe200000e0000 */
[----:B------:R-:W-:Y:S02]  /*bf60*/  VIADD R150, R12, 0x300 ;  /* 0x000003000c967836 */ /* 0x000fe40000000000 */
[----:B------:R-:W-:-:S02]  /*bf70*/  VIADD R6, R4, 0x200 ;  /* 0x0000020004067836 */ /* 0x000fc40000000000 */
[----:B------:R-:W-:Y:S02]  /*bf80*/  IMAD.MOV.U32 R151, RZ, RZ, -0x7fffffe0 ;  /* 0x80000020ff977424 */ /* 0x000fe400078e00ff */
[----:B------:R-:W-:Y:S01]  /*bf90*/  IMAD.MOV.U32 R7, RZ, RZ, -0x7fffffe0 ;  /* 0x80000020ff077424 */ /* 0x000fe200078e00ff */
[----:B------:R-:W-:Y:S02]  /*bfa0*/  WARPGROUP.DEPBAR.LE gsb0, 0x0 ;  /* 0x00008000000079c5 */ /* 0x000fe40000010000 */
[----:B------:R-:W-:-:S06]  /*bfb0*/  WARPGROUP.ARRIVE ;  /* 0x00000000000079c5 */ /* 0x000fcc0000000000 */
[----:B------:R-:W-:Y:S01]  /*bfc0*/  HGMMA.64x128x16.F32 R24, gdesc[UR4], R24, gsb0 ;  /* 0x01e00000041879f0 */ /* 0x000fe20008000818 */
        /* <DEDUP_REMOVED lines=36> */
[----:B------:R-:W-:Y:S02]  /*c210*/  R2UR UR7, R5 ;  /* 0x00000000050772ca */ /* 0x000fe400000e0000 */
[----:B-1----:R-:W-:-:S13]  /*c220*/  ISETP.NE.AND P2, PT, R3, 0x1, PT ;  /* 0x000000010300780c */ /* 0x002fda0003f45270 */
[----:B------:R-:W0:Y:S08]  /*c230*/  @P2 LDC R4, c[0x0][0x44c] ;  /* 0x00011300ff042b82 */ /* 0x000e300000000800 */
[----:B------:R-:W1:Y:S01]  /*c240*/  @P2 LDC R6, c[0x0][0x450] ;  /* 0x00011400ff062b82 */ /* 0x000e620000000800 */
[----:B--2---:R-:W-:Y:S01]  /*c250*/  IMAD.IADD R9, R8, 0x1, R91 ;  /* 0x0000000108097824 */ /* 0x004fe200078e025b */
[----:B------:R-:W-:-:S02]  /*c260*/  WARPGROUP.DEPBAR.LE gsb0, 0x0 ;  /* 0x00008000000079c5 */ /* 0x000fc40000010000 */
[----:B------:R-:W-:-:S06]  /*c270*/  WARPGROUP.ARRIVE ;  /* 0x00000000000079c5 */ /* 0x000fcc0000000000 */
[----:B------:R-:W-:Y:S01]  /*c280*/  HGMMA.64x128x16.F32 R24, gdesc[UR4], R24, gsb0 ;  /* 0x01e00000041879f0 */ /* 0x000fe20008000818 */
[----:B0-----:R-:W-:Y:S01]  /*c290*/  @P2 IMAD.HI.U32 R3, R9, R4, RZ ;  /* 0x0000000409032227 */ /* 0x001fe200078e00ff */
[----:B------:R-:W-:Y:S01]  /*c2a0*/  ULDC.64 UR4, c[0x0][0x9e0] ;  /* 0x0002780000047ab9 */ /* 0x000fe20000000a00 */
[----:B------:R-:W-:-:S03]  /*c2b0*/  ULDC UR6, c[0x0][0x9dc] ;  /* 0x0002770000067ab9 */ /* 0x000fc60000000800 */
[----:B-1----:R-:W-:Y:S01]  /*c2c0*/  @P2 SHF.R.U32.HI R9, RZ, R6, R3 ;  /* 0x00000006ff092219 */ /* 0x002fe20000011603 */
[----:B------:R-:W-:Y:S02]  /*c2d0*/  @!P1 VIADD R0, R0, 0x2d840 ;  /* 0x0002d84000009836 */ /* 0x000fe40000000000 */
[----:B------:R-:W-:Y:S02]  /*c2e0*/  IMAD.MOV.U32 R3, RZ, RZ, -0x80 ;  /* 0xffffff80ff037424 */ /* 0x000fe400078e00ff */
[----:B------:R-:W0:Y:S01]  /*c2f0*/  SHFL.IDX PT, R20, R9, RZ, 0x1c1f ;  /* 0x001c1fff09147589 */ /* 0x000e2200000e0000 */
[----:B------:R-:W-:Y:S01]  /*c300*/  UISETP.GE.AND UP0, UPT, UR5, 0x1, UPT ;  /* 0x000000010500788c */ /* 0x000fe2000bf06270 */
[----:B------:R-:W-:Y:S01]  /*c310*/  @!P1 PRMT R0, RZ, 0x654, R0 ;  /* 0x00000654ff009816 */ /* 0x000fe20000000000 */
[----:B------:R-:W-:Y:S02]  /*c320*/  IMAD R8, R88, R3, 0x80 ;  /* 0x0000008058087424 */ /* 0x000fe400078e0203 */
[----:B------:R-:W-:-:S02]  /*c330*/  IMAD.U32 R10, RZ, RZ, UR6 ;  /* 0x00000006ff0a7e24 */ /* 0x000fc4000f8e00ff */
[----:B------:R-:W-:-:S03]  /*c340*/  PLOP3.LUT P3, PT, PT, PT, UP0, 0x40, 0x0 ;  /* 0x000000000000781c */ /* 0x000fc60003f6e808 */
[----:B------:R-:W-:Y:S02]  /*c350*/  LOP3.LUT R7, RZ, R10, RZ, 0x33, !PT ;  /* 0x0000000aff077212 */ /* 0x000fe400078e33ff */
[C-C-:B------:R-:W-:Y:S02]  /*c360*/  IADD3 R5, -R137.reuse, R139, R8.reuse ;  /* 0x0000008b89057210 */ /* 0x140fe40007ffe108 */
[----:B------:R-:W-:Y:S01]  /*c370*/  LEA R4, R88, 0xffffff80, 0x7 ;  /* 0xffffff8058047811 */ /* 0x000fe200078e38ff */
[----:B------:R-:W-:Y:S02]  /*c380*/  WARPGROUP.DEPBAR.LE gsb0, 0x0 ;  /* 0x00008000000079c5 */ /* 0x000fe40000010000 */
[----:B------:R1:W-:Y:S02]  /*c390*/  @!P1 SYNCS.ARRIVE.TRANS64.RED.A1T0 RZ, [R0+URZ], RZ ;  /* 0x000000ff00ff99a7 */ /* 0x0003e4000810043f */
[----:B-1----:R-:W-:-:S04]  /*c3a0*/  IADD3 R0, -R137, 0x1, R8 ;  /* 0x0000000189007810 */ /* 0x002fc80007ffe108 */
[----:B------:R-:W-:-:S05]  /*c3b0*/  IADD3 R0, -R138, R0, R139 ;  /* 0x000000008a007210 */ /* 0x000fca0007ffe18b */
[C---:B------:R-:W-:Y:S02]  /*c3c0*/  VIADD R6, R0.reuse, UR4 ;  /* 0x0000000400067c36 */ /* 0x040fe40008000000 */
[----:B------:R-:W-:-:S03]  /*c3d0*/  IMAD.IADD R7, R0, 0x1, R7 ;  /* 0x0000000100077824 */ /* 0x000fc600078e0207 */
[----:B0-----:R-:W-:Y:S01]  /*c3e0*/  VIADDMNMX R3, R20, R6, R5, PT ;  /* 0x0000000614037246 */ /* 0x001fe20003800105 */
[----:B------:R-:W-:Y:S01]  /*c3f0*/  IMAD.IADD R0, R7, 0x1, R20 ;  /* 0x0000000107007824 */ /* 0x000fe200078e0214 */
        /* <DEDUP_REMOVED lines=13> */
.L_x_10862:
[----:B------:R-:W-:-:S06]  /*c4d0*/  UISETP.NE.AND UP1, UPT, UR5, 0x1, UPT ;  /* 0x000000010500788c */ /* 0x000fcc000bf25270 */
[----:B------:R-:W-:-:S05]  /*c4e0*/  PLOP3.LUT P3, PT, PT, PT, UP1, 0x80, 0x0 ;  /* 0x000000000000781c */ /* 0x000fca0003f6f018 */
[----:B------:R-:W-:-:S08]  /*c4f0*/  @UP1 ULDC.64 UR6, c[0x0][0x9e8] ;  /* 0x00027a0000061ab9 */ /* 0x000fd00000000a00 */
[----:B------:R-:W-:-:S05]  /*c500*/  @P3 IMAD.HI.U32 R20, R11, UR6, RZ ;  /* 0x000000060b143c27 */ /* 0x000fca000f8e00ff */
[----:B------:R-:W-:-:S07]  /*c510*/  @P3 SHF.R.U32.HI R11, RZ, UR7, R20 ;  /* 0x00000007ff0b3c19 */ /* 0x000fce0008011614 */
.L_x_10863:
[----:B------:R-:W-:Y:S05]  /*c520*/  BSYNC B0 ;  /* 0x0000000000007941 */ /* 0x000fea0003800000 */
.L_x_10861:
[----:B------:R-:W-:-:S04]  /*c530*/  IMAD R20, R11, UR5, -R4 ;  /* 0x000000050b147c24 */ /* 0x000fc8000f8e0a04 */
[----:B------:R-:W-:-:S05]  /*c540*/  IMAD.IADD R20, R20, 0x1, -R137 ;  /* 0x0000000114147824 */ /* 0x000fca00078e0a89 */
[----:B------:R-:W-:Y:S02]  /*c550*/  VIMNMX R0, R0, R20, !PT ;  /* 0x0000001400007248 */ /* 0x000fe40007fe0100 */
[----:B------:R-:W-:-:S07]  /*c560*/  VIADDMNMX R3, R20, UR5, R3, PT ;  /* 0x0000000514037c46 */ /* 0x000fce000b800103 */
.L_x_10860:
[C---:B------:R-:W-:Y:S02]  /*c570*/  ISETP.GE.AND P3, PT, R8.reuse, 0x2, PT ;  /* 0x000000020800780c */ /* 0x040fe40003f66270 */
[----:B------:R-:W-:Y:S02]  /*c580*/  ISETP.GE.AND P5, PT, R8, 0x9, PT ;  /* 0x000000090800780c */ /* 0x000fe40003fa6270 */
[----:B------:R-:W-:Y:S02]  /*c590*/  ISETP.GT.AND P4, PT, R0, 0x1, !P3 ;  /* 0x000000010000780c */ /* 0x000fe40005f84270 */
[----:B------:R-:W-:Y:S02]  /*c5a0*/  LOP3.LUT R18, R18, 0xfffffffd, RZ, 0xc0, !PT ;  /* 0xfffffffd12127812 */ /* 0x000fe400078ec0ff */
[----:B------:R-:W-:-:S04]  /*c5b0*/  ISETP.LT.OR P4, PT, R3, 0x2, P4 ;  /* 0x000000020300780c */ /* 0x000fc80002781670 */
[----:B------:R-:W-:Y:S02]  /*c5c0*/  FSEL R25, R25, -INF , !P4 ;  /* 0xff80000019197808 */ /* 0x000fe40006000000 */
[----:B------:R-:W-:Y:S02]  /*c5d0*/  ISETP.GT.AND P4, PT, R0, 0x8, !P5 ;  /* 0x000000080000780c */ /* 0x000fe40006f84270 */
[----:B------:R-:W-:Y:S02]  /*c5e0*/  @P5 LOP3.LUT R18, R18, 0x2, RZ, 0xfc, !PT ;  /* 0x0000000212125812 */ /* 0x000fe400078efcff */
[----:B------:R-:W-:Y:S02]  /*c5f0*/  ISETP.GE.AND P5, PT, R8, 0xa, PT ;  /* 0x0000000a0800780c */ /* 0x000fe40003fa6270 */
[----:B------:R-:W-:Y:S02]  /*c600*/  ISETP.LT.OR P4, PT, R3, 0x9, P4 ;  /* 0x000000090300780c */ /* 0x000fe40002781670 */
[----:B------:R-:W-:-:S02]  /*c610*/  LOP3.LUT R18, R18, 0xfffffffb, RZ, 0xc0, !PT ;  /* 0xfffffffb12127812 */ /* 0x000fc400078ec0ff */
        /* <DEDUP_REMOVED lines=176> */
[----:B------:R-:W-:Y:S02]  /*d120*/  PLOP3.LUT P6, PT, PT, PT, UP0, 0x40, 0x0 ;  /* 0x000000000000781c */ /* 0x000fe40003fce808 */
[----:B0-----:R-:W-:Y:S01]  /*d130*/  VIADDMNMX R5, R0, R6, R5, PT ;  /* 0x0000000600057246 */ /* 0x001fe20003800105 */
[----:B------:R-:W-:-:S10]  /*d140*/  IMAD.IADD R7, R7, 0x1, R0 ;  /* 0x0000000107077824 */ /* 0x000fd400078e0200 */
        /* <DEDUP_REMOVED lines=14> */
.L_x_10866:
[----:B------:R-:W-:-:S06]  /*d230*/  UISETP.NE.AND UP1, UPT, UR5, 0x1, UPT ;  /* 0x000000010500788c */ /* 0x000fcc000bf25270 */
[----:B------:R-:W-:-:S05]  /*d240*/  PLOP3.LUT P6, PT, PT, PT, UP1, 0x80, 0x0 ;  /* 0x000000000000781c */ /* 0x000fca0003fcf018 */
[----:B------:R-:W-:-:S08]  /*d250*/  @UP1 ULDC.64 UR6, c[0x0][0x9e8] ;  /* 0x00027a0000061ab9 */ /* 0x000fd00000000a00 */
[----:B------:R-:W-:Y:S01]  /*d260*/  @P6 IMAD.HI.U32 R0, R3, UR6, RZ ;  /* 0x0000000603006c27 */ /* 0x000fe2000f8e00ff */
[----:B------:R-:W-:-:S13]  /*d270*/  PLOP3.LUT P6, PT, PT, PT, UP1, 0x80, 0x0 ;  /* 0x000000000000781c */ /* 0x000fda0003fcf018 */
[----:B------:R-:W-:-:S07]  /*d280*/  @P6 SHF.R.U32.HI R3, RZ, UR7, R0 ;  /* 0x00000007ff036c19 */ /* 0x000fce0008011600 */
.L_x_10867:
[----:B------:R-:W-:Y:S05]  /*d290*/  BSYNC B0 ;  /* 0x0000000000007941 */ /* 0x000fea0003800000 */
.L_x_10865:
[----:B------:R-:W-:-:S04]  /*d2a0*/  IMAD R4, R3, UR5, -R4 ;  /* 0x0000000503047c24 */ /* 0x000fc8000f8e0a04 */
[----:B------:R-:W-:-:S05]  /*d2b0*/  IMAD.IADD R4, R4, 0x1, -R137 ;  /* 0x0000000104047824 */ /* 0x000fca00078e0a89 */
[----:B------:R-:W-:Y:S02]  /*d2c0*/  VIMNMX R7, R7, R4, !PT ;  /* 0x0000000407077248 */ /* 0x000fe40007fe0100 */
[----:B------:R-:W-:-:S07]  /*d2d0*/  VIADDMNMX R5, R4, UR5, R5, PT ;  /* 0x0000000504057c46 */ /* 0x000fce000b800105 */
.L_x_10864:
[----:B------:R-:W-:Y:S01]  /*d2e0*/  ISETP.GT.AND P3, PT, R7, 0x1, !P3 ;  /* 0x000000010700780c */ /* 0x000fe20005f64270 */
[----:B------:R-:W-:Y:S01]  /*d2f0*/  ULDC UR39, c[0x0][0x988] ;  /* 0x0002620000277ab9 */ /* 0x000fe20000000800 */
[----:B------:R-:W2:Y:S01]  /*d300*/  LDL R92, [R1+0x20] ;  /* 0x00002000015c7983 */ /* 0x000ea20000100800 */
[----:B------:R-:W-:Y:S02]  /*d310*/  LOP3.LUT P6, RZ, R18, 0x2000000, RZ, 0xc0, !PT ;  /* 0x0200000012ff7812 */ /* 0x000fe400078cc0ff */
        /* <DEDUP_REMOVED lines=76> */
[C---:B------:R-:W-:Y:S01]  /*d7e0*/  ISETP.GT.AND P4, PT, R7.reuse, 0x71, !P4 ;  /* 0x000000710700780c */ /* 0x040fe20006784270 */
[----:B------:R-:W0:Y:S01]  /*d7f0*/  SHFL.BFLY PT, R3, R4, 0x2, 0x1f ;  /* 0x0c401f0004037f89 */ /* 0x000e2200000e0000 */
[----:B------:R-:W-:Y:S02]  /*d800*/  FSEL R50, R50, -INF , !P3 ;  /* 0xff80000032327808 */ /* 0x000fe40005800000 */
[----:B------:R-:W-:Y:S02]  /*d810*/  LOP3.LUT P3, RZ, R18, 0x40000, RZ, 0xc0, !PT ;  /* 0x0004000012ff7812 */ /* 0x000fe4000786c0ff */
[C---:B------:R-:W-:Y:S02]  /*d820*/  ISETP.GT.AND P5, PT, R7.reuse, 0x78, !P5 ;  /* 0x000000780700780c */ /* 0x040fe40006fa4270 */
[----:B------:R-:W-:Y:S02]  /*d830*/  ISETP.GT.AND P3, PT, R7, 0x31, !P3 ;  /* 0x000000310700780c */ /* 0x000fe40005f64270 */
[----:B------:R-:W-:-:S02]  /*d840*/  ISETP.LT.OR P4, PT, R5, 0x72, P4 ;  /* 0x000000720500780c */ /* 0x000fc40002781670 */
[C---:B------:R-:W-:Y:S02]  /*d850*/  ISETP.LT.OR P3, PT, R5.reuse, 0x32, P3 ;  /* 0x000000320500780c */ /* 0x040fe40001f61670 */
[----:B------:R-:W-:Y:S02]  /*d860*/  ISETP.LT.OR P5, PT, R5, 0x79, P5 ;  /* 0x000000790500780c */ /* 0x000fe40002fa1670 */
[----:B------:R-:W-:Y:S02]  /*d870*/  FSEL R51, R51, -INF , !P3 ;  /* 0xff80000033337808 */ /* 0x000fe40005800000 */
[----:B------:R-:W-:Y:S02]  /*d880*/  LOP3.LUT P3, RZ, R18, 0x20000, RZ, 0xc0, !PT ;  /* 0x0002000012ff7812 */ /* 0x000fe4000786c0ff */
[----:B------:R-:W-:Y:S02]  /*d890*/  FSEL R90, R83, -INF , !P4 ;  /* 0xff800000535a7808 */ /* 0x000fe40006000000 */
[----:B------:R-:W-:-:S02]  /*d8a0*/  ISETP.GT.AND P3, PT, R7, 0x38, !P3 ;  /* 0x000000380700780c */ /* 0x000fc40005f64270 */
[----:B------:R-:W-:Y:S02]  /*d8b0*/  FSEL R86, R86, -INF , !P5 ;  /* 0xff80000056567808 */ /* 0x000fe40006800000 */
[----:B------:R-:W-:Y:S02]  /*d8c0*/  ISETP.LT.OR P3, PT, R5, 0x39, P3 ;  /* 0x000000390500780c */ /* 0x000fe40001f61670 */
[----:B0-----:R-:W-:Y:S02]  /*d8d0*/  FMNMX.FTZ R6, R4, R3, !PT ;  /* 0x0000000304067209 */ /* 0x001fe40007810000 */
[----:B------:R-:W-:Y:S02]  /*d8e0*/  FSEL R54, R54, -INF , !P3 ;  /* 0xff80000036367808 */ /* 0x000fe40005800000 */
[----:B------:R-:W-:Y:S01]  /*d8f0*/  LOP3.LUT P3, RZ, R18, 0x10000, RZ, 0xc0, !PT ;  /* 0x0001000012ff7812 */ /* 0x000fe2000786c0ff */
[----:B------:R-:W0:Y:S03]  /*d900*/  SHFL.BFLY PT, R3, R6, 0x1, 0x1f ;  /* 0x0c201f0006037f89 */ /* 0x000e2600000e0000 */
[----:B------:R-:W-:-:S04]  /*d910*/  ISETP.GT.AND P3, PT, R7, 0x39, !P3 ;  /* 0x000000390700780c */ /* 0x000fc80005f64270 */
[----:B------:R-:W-:-:S04]  /*d920*/  ISETP.LT.OR P3, PT, R5, 0x3a, P3 ;  /* 0x0000003a0500780c */ /* 0x000fc80001f61670 */
[----:B------:R-:W-:Y:S02]  /*d930*/  FSEL R55, R55, -INF , !P3 ;  /* 0xff80000037377808 */ /* 0x000fe40005800000 */
[----:B------:R-:W-:-:S04]  /*d940*/  LOP3.LUT P3, RZ, R18, 0x8000, RZ, 0xc0, !PT ;  /* 0x0000800012ff7812 */ /* 0x000fc8000786c0ff */
[----:B------:R-:W-:-:S04]  /*d950*/  ISETP.GT.AND P3, PT, R7, 0x40, !P3 ;  /* 0x000000400700780c */ /* 0x000fc80005f64270 */
[----:B------:R-:W-:Y:S02]  /*d960*/  ISETP.LT.OR P3, PT, R5, 0x41, P3 ;  /* 0x000000410500780c */ /* 0x000fe40001f61670 */
[----:B0-----:R-:W-:Y:S02]  /*d970*/  FMNMX.FTZ R0, R6, R3, !PT ;  /* 0x0000000306007209 */ /* 0x001fe40007810000 */
[----:B------:R-:W-:Y:S02]  /*d980*/  FSEL R58, R58, -INF , !P3 ;  /* 0xff8000003a3a7808 */ /* 0x000fe40005800000 */
[----:B------:R-:W-:Y:S01]  /*d990*/  ISETP.GT.AND P3, PT, R7, 0x41, !P6 ;  /* 0x000000410700780c */ /* 0x000fe20007764270 */
[----:B------:R-:W-:Y:S01]  /*d9a0*/  FMUL.FTZ R3, R0, UR39 ;  /* 0x0000002700037c20 */ /* 0x000fe20008410000 */
[----:B------:R-:W-:Y:S02]  /*d9b0*/  LOP3.LUT P6, RZ, R18, 0x8, RZ, 0xc0, !PT ;  /* 0x0000000812ff7812 */ /* 0x000fe400078cc0ff */
        /* <DEDUP_REMOVED lines=53> */
[--C-:B------:R-:W-:Y:S01]  /*dd10*/  FFMA.FTZ R6, R33, UR39, -R3.reuse ;  /* 0x0000002721067c23 */ /* 0x100fe20008010803 */
[--C-:B------:R-:W-:Y:S01]  /*dd20*/  FFMA.FTZ R11, R28, UR39, -R3.reuse ;  /* 0x000000271c0b7c23 */ /* 0x100fe20008010803 */
[----:B------:R-:W-:Y:S01]  /*dd30*/  FSEL R26, R26, -INF , !P3 ;  /* 0xff8000001a1a7808 */ /* 0x000fe20005800000 */
[--C-:B------:R-:W-:Y:S01]  /*dd40*/  FFMA.FTZ R28, R32, UR39, -R3.reuse ;  /* 0x00000027201c7c23 */ /* 0x100fe20008010803 */
[--C-:B------:R-:W-:Y:S01]  /*dd50*/  FFMA.FTZ R32, R37, UR39, -R3.reuse ;  /* 0x0000002725207c23 */ /* 0x100fe20008010803 */
        /* <DEDUP_REMOVED lines=29> */
[----:B------:R-:W-:Y:S01]  /*df30*/  FFMA.FTZ R61, R61, UR39, -R3 ;  /* 0x000000273d3d7c23 */ /* 0x000fe20008010803 */
[----:B------:R-:W-:-:S04]  /*df40*/  FMNMX.FTZ R4, R42, R33, !PT ;  /* 0x000000212a047209 */ /* 0x000fc80007810000 */
[----:B------:R-:W-:Y:S02]  /*df50*/  FMNMX.FTZ R33, R43, R4, !PT ;  /* 0x000000042b217209 */ /* 0x000fe40007810000 */
[----:B------:R-:W1:Y:S01]  /*df60*/  MUFU.EX2 R9, R9 ;  /* 0x0000000900097308 */ /* 0x000e620000000800 */
[--C-:B0-----:R-:W-:Y:S01]  /*df70*/  FFMA.FTZ R36, R48, UR39, -R3.reuse ;  /* 0x0000002730247c23 */ /* 0x101fe20008010803 */
[----:B------:R-:W-:Y:S01]  /*df80*/  FMNMX.FTZ R4, R46, R33, !PT ;  /* 0x000000212e047209 */ /* 0x000fe20007810000 */
[----:B------:R-:W-:-:S03]  /*df90*/  FFMA.FTZ R48, R65, UR39, -R3 ;  /* 0x0000002741307c23 */ /* 0x000fc60008010803 */
[----:B------:R-:W-:Y:S02]  /*dfa0*/  FMNMX.FTZ R37, R47, R4, !PT ;  /* 0x000000042f257209 */ /* 0x000fe40007810000 */
[----:B------:R-:W-:Y:S02]  /*dfb0*/  MUFU.EX2 R33, R40 ;  /* 0x0000002800217308 */ /* 0x000fe40000000800 */
[----:B------:R-:W-:-:S04]  /*dfc0*/  FMNMX.FTZ R4, R50, R37, !PT ;  /* 0x0000002532047209 */ /* 0x000fc80007810000 */
[----:B------:R-:W-:Y:S02]  /*dfd0*/  FMNMX.FTZ R37, R51, R4, !PT ;  /* 0x0000000433257209 */ /* 0x000fe40007810000 */
[----:B------:R-:W0:Y:S02]  /*dfe0*/  MUFU.EX2 R11, R11 ;  /* 0x0000000b000b7308 */ /* 0x000e240000000800 */
[----:B------:R-:W-:-:S04]  /*dff0*/  FMNMX.FTZ R4, R54, R37, !PT ;  /* 0x0000002536047209 */ /* 0x000fc80007810000 */
[----:B------:R-:W-:Y:S02]  /*e000*/  FMNMX.FTZ R37, R55, R4, !PT ;  /* 0x0000000437257209 */ /* 0x000fe40007810000 */
[----:B------:R-:W3:Y:S02]  /*e010*/  MUFU.EX2 R21, R21 ;  /* 0x0000001500157308 */ /* 0x000ee40000000800 */
[----:B------:R-:W-:-:S04]  /*e020*/  FMNMX.FTZ R4, R58, R37, !PT ;  /* 0x000000253a047209 */ /* 0x000fc80007810000 */
[----:B------:R-:W-:Y:S02]  /*e030*/  FMNMX.FTZ R37, R59, R4, !PT ;  /* 0x000000043b257209 */ /* 0x000fe40007810000 */
[----:B------:R-:W4:Y:S02]  /*e040*/  MUFU.EX2 R28, R28 ;  /* 0x0000001c001c7308 */ /* 0x000f240000000800 */
[----:B------:R-:W-:-:S04]  /*e050*/  FMNMX.FTZ R4, R62, R37, !PT ;  /* 0x000000253e047209 */ /* 0x000fc80007810000 */
        /* <DEDUP_REMOVED lines=20> */
[--C-:B-----5:R-:W-:Y:S01]  /*e1a0*/  FFMA.FTZ R56, R72, UR39, -R3.reuse ;  /* 0x0000002748387c23 */ /* 0x120fe20008010803 */
[----:B------:R-:W-:Y:S02]  /*e1b0*/  FFMA.FTZ R7, R81, UR39, -R3 ;  /* 0x0000002751077c23 */ /* 0x000fe40008010803 */
[----:B------:R-:W-:-:S03]  /*e1c0*/  FMNMX.FTZ R6, R87, R6, !PT ;  /* 0x0000000657067209 */ /* 0x000fc60007810000 */
[----:B------:R-:W-:Y:S02]  /*e1d0*/  MUFU.EX2 R4, R4 ;  /* 0x0000000400047308 */ /* 0x000fe40000000800 */
[----:B------:R-:W5:Y:S06]  /*e1e0*/  SHFL.BFLY PT, R5, R6, 0x2, 0x1f ;  /* 0x0c401f0006057f89 */ /* 0x000f6c00000e0000 */
[----:B------:R-:W-:Y:S08]  /*e1f0*/  MUFU.EX2 R8, R8 ;  /* 0x0000000800087308 */ /* 0x000ff00000000800 */
[----:B------:R-:W-:Y:S08]  /*e200*/  MUFU.EX2 R20, R20 ;  /* 0x0000001400147308 */ /* 0x000ff00000000800 */
[----:B------:R-:W-:Y:S01]  /*e210*/  MUFU.EX2 R52, R52 ;  /* 0x0000003400347308 */ /* 0x000fe20000000800 */
[----:B-----5:R-:W-:Y:S01]  /*e220*/  FMNMX.FTZ R40, R6, R5, !PT ;  /* 0x0000000506287209 */ /* 0x020fe20007810000 */
[----:B------:R-:W-:-:S04]  /*e230*/  FFMA.FTZ R5, R80, UR39, -R3 ;  /* 0x0000002750057c23 */ /* 0x000fc80008010803 */
[----:B------:R-:W5:Y:S02]  /*e240*/  SHFL.BFLY PT, R65, R40, 0x1, 0x1f ;  /* 0x0c201f0028417f89 */ /* 0x000f6400000e0000 */
[----:B------:R-:W-:Y:S08]  /*e250*/  MUFU.EX2 R83, R83 ;  /* 0x0000005300537308 */ /* 0x000ff00000000800 */
[----:B------:R-:W-:Y:S08]  /*e260*/  MUFU.EX2 R61, R61 ;  /* 0x0000003d003d7308 */ /* 0x000ff00000000800 */
[----:B------:R-:W-:Y:S01]  /*e270*/  MUFU.EX2 R41, R41 ;  /* 0x0000002900297308 */ /* 0x000fe20000000800 */
[----:B-----5:R-:W-:-:S07]  /*e280*/  FMNMX.FTZ R6, R40, R65, !PT ;  /* 0x0000004128067209 */ /* 0x020fce0007810000 */
[----:B------:R-:W-:Y:S01]  /*e290*/  MUFU.EX2 R48, R48 ;  /* 0x0000003000307308 */ /* 0x000fe20000000800 */
[--C-:B------:R-:W-:Y:S01]  /*e2a0*/  FFMA.FTZ R40, R84, UR39, -R3.reuse ;  /* 0x0000002754287c23 */ /* 0x100fe20008010803 */
[----:B------:R-:W-:Y:S01]  /*e2b0*/  FFMA.FTZ R3, R85, UR39, -R3 ;  /* 0x0000002755037c23 */ /* 0x000fe20008010803 */
[C---:B------:R-:W-:Y:S01]  /*e2c0*/  FSETP.NEU.FTZ.AND P3, PT, R6.reuse, -INF , PT ;  /* 0xff8000000600780b */ /* 0x040fe20003f7d000 */
[----:B------:R-:W-:-:S04]  /*e2d0*/  FMUL.FTZ R77, R6, UR39 ;  /* 0x00000027064d7c20 */ /* 0x000fc80008410000 */
[----:B------:R-:W-:Y:S01]  /*e2e0*/  MUFU.EX2 R49, R49 ;  /* 0x0000003100317308 */ /* 0x000fe20000000800 */
[----:B------:R-:W-:-:S05]  /*e2f0*/  FSEL R77, R77, RZ, P3 ;  /* 0x000000ff4d4d7208 */ /* 0x000fca0001800000 */
[--C-:B------:R-:W-:Y:S01]  /*e300*/  FFMA.FTZ R65, R26, UR39, -R77.reuse ;  /* 0x000000271a417c23 */ /* 0x100fe2000801084d */
[--C-:B------:R-:W-:Y:S01]  /*e310*/  FFMA.FTZ R27, R27, UR39, -R77.reuse ;  /* 0x000000271b1b7c23 */ /* 0x100fe2000801084d */
[--C-:B------:R-:W-:Y:S01]  /*e320*/  FFMA.FTZ R68, R30, UR39, -R77.reuse ;  /* 0x000000271e447c23 */ /* 0x100fe2000801084d */
[----:B------:R-:W-:Y:S01]  /*e330*/  FFMA.FTZ R31, R31, UR39, -R77 ;  /* 0x000000271f1f7c23 */ /* 0x000fe2000801084d */
[----:B-1----:R-:W-:Y:S01]  /*e340*/  FADD.FTZ R26, R24, R9 ;  /* 0x00000009181a7221 */ /* 0x002fe20000010000 */
[--C-:B------:R-:W-:Y:S01]  /*e350*/  FFMA.FTZ R69, R34, UR39, -R77.reuse ;  /* 0x0000002722457c23 */ /* 0x100fe2000801084d */
[----:B------:R-:W-:Y:S01]  /*e360*/  MUFU.EX2 R65, R65 ;  /* 0x0000004100417308 */ /* 0x000fe20000000800 */
[--C-:B------:R-:W-:Y:S01]  /*e370*/  FFMA.FTZ R76, R43, UR39, -R77.reuse ;  /* 0x000000272b4c7c23 */ /* 0x100fe2000801084d */
[----:B0-----:R-:W-:Y:S01]  /*e380*/  FADD.FTZ R26, R11, R26 ;  /* 0x0000001a0b1a7221 */ /* 0x001fe20000010000 */
[--C-:B------:R-:W-:Y:S01]  /*e390*/  FFMA.FTZ R43, R54, UR39, -R77.reuse ;  /* 0x00000027362b7c23 */ /* 0x100fe2000801084d */
[--C-:B------:R-:W-:Y:S01]  /*e3a0*/  FFMA.FTZ R35, R35, UR39, -R77.reuse ;  /* 0x0000002723237c23 */ /* 0x100fe2000801084d */
[--C-:B------:R-:W-:Y:S01]  /*e3b0*/  FFMA.FTZ R54, R63, UR39, -R77.reuse ;  /* 0x000000273f367c23 */ /* 0x100fe2000801084d */
[----:B---3--:R-:W-:Y:S01]  /*e3c0*/  FADD.FTZ R63, R21, R26 ;  /* 0x0000001a153f7221 */ /* 0x008fe20000010000 */
[----:B------:R-:W-:Y:S01]  /*e3d0*/  F2FP.F16.F32.PACK_AB R24, R9, R24 ;  /* 0x000000180918723e */ /* 0x000fe200000000ff */
[----:B------:R-:W0:Y:S01]  /*e3e0*/  MUFU.EX2 R27, R27 ;  /* 0x0000001b001b7308 */ /* 0x000e220000000800 */
[----:B------:R-:W-:Y:S01]  /*e3f0*/  FFMA.FTZ R38, R38, UR39, -R77 ;  /* 0x0000002726267c23 */ /* 0x000fe2000801084d */
[----:B----4-:R-:W-:Y:S01]  /*e400*/  FADD.FTZ R26, R28, R63 ;  /* 0x0000003f1c1a7221 */ /* 0x010fe20000010000 */
[--C-:B------:R-:W-:Y:S01]  /*e410*/  FFMA.FTZ R72, R39, UR39, -R77.reuse ;  /* 0x0000002727487c23 */ /* 0x100fe2000801084d */
[--C-:B------:R-:W-:Y:S01]  /*e420*/  FFMA.FTZ R73, R42, UR39, -R77.reuse ;  /* 0x000000272a497c23 */ /* 0x100fe2000801084d */
[--C-:B------:R-:W-:Y:S01]  /*e430*/  FFMA.FTZ R80, R46, UR39, -R77.reuse ;  /* 0x000000272e507c23 */ /* 0x100fe2000801084d */
[----:B------:R-:W-:Y:S01]  /*e440*/  FADD.FTZ R30, R25, R26 ;  /* 0x0000001a191e7221 */ /* 0x000fe20000010000 */
[--C-:B------:R-:W-:Y:S01]  /*e450*/  FFMA.FTZ R81, R47, UR39, -R77.reuse ;  /* 0x000000272f517c23 */ /* 0x100fe2000801084d */
[----:B------:R-:W1:Y:S01]  /*e460*/  MUFU.EX2 R68, R68 ;  /* 0x0000004400447308 */ /* 0x000e620000000800 */
[--C-:B------:R-:W-:Y:S01]  /*e470*/  FFMA.FTZ R39, R50, UR39, -R77.reuse ;  /* 0x0000002732277c23 */ /* 0x100fe2000801084d */
[--C-:B------:R-:W-:Y:S01]  /*e480*/  FFMA.FTZ R42, R51, UR39, -R77.reuse ;  /* 0x00000027332a7c23 */ /* 0x100fe2000801084d */
[--C-:B------:R-:W-:Y:S01]  /*e490*/  FFMA.FTZ R51, R62, UR39, -R77.reuse ;  /* 0x000000273e337c23 */ /* 0x100fe2000801084d */
[--C-:B------:R-:W-:Y:S01]  /*e4a0*/  FFMA.FTZ R46, R55, UR39, -R77.reuse ;  /* 0x00000027372e7c23 */ /* 0x100fe2000801084d */
[--C-:B------:R-:W-:Y:S01]  /*e4b0*/  FFMA.FTZ R47, R58, UR39, -R77.reuse ;  /* 0x000000273a2f7c23 */ /* 0x100fe2000801084d */
[----:B------:R-:W-:Y:S01]  /*e4c0*/  F2FP.F16.F32.PACK_AB R28, R25, R28 ;  /* 0x0000001c191c723e */ /* 0x000fe200000000ff */
[----:B------:R-:W-:Y:S01]  /*e4d0*/  FFMA.FTZ R50, R59, UR39, -R77 ;  /* 0x000000273b327c23 */ /* 0x000fe2000801084d */
[----:B------:R-:W3:Y:S01]  /*e4e0*/  MUFU.EX2 R31, R31 ;  /* 0x0000001f001f7308 */ /* 0x000ee20000000800 */
[----:B0-----:R-:W-:Y:S01]  /*e4f0*/  FADD.FTZ R63, R65, R27 ;  /* 0x0000001b413f7221 */ /* 0x001fe20000010000 */
[----:B------:R-:W-:Y:S01]  /*e500*/  F2FP.F16.F32.PACK_AB R25, R27, R65 ;  /* 0x000000411b19723e */ /* 0x000fe200000000ff */
[--C-:B------:R-:W-:Y:S01]  /*e510*/  FFMA.FTZ R55, R66, UR39, -R77.reuse ;  /* 0x0000002742377c23 */ /* 0x100fe2000801084d */
[--C-:B------:R-:W-:Y:S01]  /*e520*/  FFMA.FTZ R58, R67, UR39, -R77.reuse ;  /* 0x00000027433a7c23 */ /* 0x100fe2000801084d */
[--C-:B------:R-:W-:Y:S01]  /*e530*/  FFMA.FTZ R59, R70, UR39, -R77.reuse ;  /* 0x00000027463b7c23 */ /* 0x100fe2000801084d */
[--C-:B------:R-:W-:Y:S01]  /*e540*/  FFMA.FTZ R71, R71, UR39, -R77.reuse ;  /* 0x0000002747477c23 */ /* 0x100fe2000801084d */
[----:B------:R-:W-:Y:S01]  /*e550*/  FFMA.FTZ R74, R74, UR39, -R77 ;  /* 0x000000274a4a7c23 */ /* 0x000fe2000801084d */
[----:B------:R-:W0:Y:S01]  /*e560*/  MUFU.EX2 R69, R69 ;  /* 0x0000004500457308 */ /* 0x000e220000000800 */
[----:B-1----:R-:W-:Y:S01]  /*e570*/  FADD.FTZ R26, R68, R63 ;  /* 0x0000003f441a7221 */ /* 0x002fe20000010000 */
[----:B------:R-:W-:Y:S01]  /*e580*/  FADD.FTZ R63, R29, R30 ;  /* 0x0000001e1d3f7221 */ /* 0x000fe20000010000 */
[--C-:B------:R-:W-:Y:S01]  /*e590*/  FFMA.FTZ R75, R75, UR39, -R77.reuse ;  /* 0x000000274b4b7c23 */ /* 0x100fe2000801084d */
[--C-:B------:R-:W-:Y:S01]  /*e5a0*/  FFMA.FTZ R78, R78, UR39, -R77.reuse ;  /* 0x000000274e4e7c23 */ /* 0x100fe2000801084d */
[----:B------:R-:W-:Y:S01]  /*e5b0*/  FFMA.FTZ R79, R79, UR39, -R77 ;  /* 0x000000274f4f7c23 */ /* 0x000fe2000801084d */
[----:B------:R-:W-:Y:S01]  /*e5c0*/  FADD.FTZ R30, R32, R63 ;  /* 0x0000003f201e7221 */ /* 0x000fe20000010000 */
[--C-:B------:R-:W-:Y:S01]  /*e5d0*/  FFMA.FTZ R82, R82, UR39, -R77.reuse ;  /* 0x0000002752527c23 */ /* 0x100fe2000801084d */
[----:B------:R-:W1:Y:S01]  /*e5e0*/  MUFU.EX2 R35, R35 ;  /* 0x0000002300237308 */ /* 0x000e620000000800 */
[----:B---3--:R-:W-:Y:S01]  /*e5f0*/  FADD.FTZ R26, R31, R26 ;  /* 0x0000001a1f1a7221 */ /* 0x008fe20000010000 */
[----:B------:R-:W-:Y:S01]  /*e600*/  FADD.FTZ R30, R33, R30 ;  /* 0x0000001e211e7221 */ /* 0x000fe20000010000 */
[----:B------:R-:W-:Y:S01]  /*e610*/  F2FP.F16.F32.PACK_AB R27, R31, R68 ;  /* 0x000000441f1b723e */ /* 0x000fe200000000ff */
[--C-:B------:R-:W-:Y:S01]  /*e620*/  FFMA.FTZ R90, R90, UR39, -R77.reuse ;  /* 0x000000275a5a7c23 */ /* 0x100fe2000801084d */
[--C-:B------:R-:W-:Y:S01]  /*e630*/  FFMA.FTZ R86, R86, UR39, -R77.reuse ;  /* 0x0000002756567c23 */ /* 0x100fe2000801084d */
[----:B------:R-:W-:-:S02]  /*e640*/  FFMA.FTZ R77, R87, UR39, -R77 ;  /* 0x00000027574d7c23 */ /* 0x000fc4000801084d */
[----:B------:R-:W3:Y:S01]  /*e650*/  MUFU.EX2 R38, R38 ;  /* 0x0000002600267308 */ /* 0x000ee20000000800 */
[----:B0-----:R-:W-:-:S07]  /*e660*/  FADD.FTZ R26, R69, R26 ;  /* 0x0000001a451a7221 */ /* 0x001fce0000010000 */
[----:B------:R-:W0:Y:S01]  /*e670*/  MUFU.EX2 R72, R72 ;  /* 0x0000004800487308 */ /* 0x000e220000000800 */
[----:B-1----:R-:W-:Y:S01]  /*e680*/  FADD.FTZ R9, R35, R26 ;  /* 0x0000001a23097221 */ /* 0x002fe20000010000 */
[----:B------:R-:W-:Y:S01]  /*e690*/  F2FP.F16.F32.PACK_AB R26, R21, R11 ;  /* 0x0000000b151a723e */ /* 0x000fe200000000ff */
[----:B------:R-:W-:Y:S01]  /*e6a0*/  FADD.FTZ R21, R89, R30 ;  /* 0x0000001e59157221 */ /* 0x000fe20000010000 */
[----:B------:R-:W-:Y:S02]  /*e6b0*/  F2FP.F16.F32.PACK_AB R30, R32, R29 ;  /* 0x0000001d201e723e */ /* 0x000fe400000000ff */
[----:B------:R-:W-:Y:S01]  /*e6c0*/  F2FP.F16.F32.PACK_AB R29, R35, R69 ;  /* 0x00000045231d723e */ /* 0x000fe200000000ff */
[----:B------:R-:W-:Y:S01]  /*e6d0*/  FADD.FTZ R34, R44, R21 ;  /* 0x000000152c227221 */ /* 0x000fe20000010000 */
[----:B------:R-:W1:Y:S01]  /*e6e0*/  MUFU.EX2 R73, R73 ;  /* 0x0000004900497308 */ /* 0x000e620000000800 */
[----:B---3--:R-:W-:Y:S01]  /*e6f0*/  FADD.FTZ R11, R38, R9 ;  /* 0x00000009260b7221 */ /* 0x008fe20000010000 */
[----:B------:R-:W-:Y:S01]  /*e700*/  STSM.16.M88.4 [R140+0x21800], R24 ;  /* 0x021800188c007844 */ /* 0x000fe20000000200 */
[C---:B------:R-:W-:Y:S01]  /*e710*/  FADD.FTZ R21, R45.reuse, R34 ;  /* 0x000000222d157221 */ /* 0x040fe20000010000 */
[----:B------:R-:W-:-:S02]  /*e720*/  F2FP.F16.F32.PACK_AB R34, R45, R44 ;  /* 0x0000002c2d22723e */ /* 0x000fc400000000ff */
[----:B------:R-:W3:Y:S01]  /*e730*/  LDL R45, [R1+0x24] ;  /* 0x00002400012d7983 */ /* 0x000ee20000100800 */
[----:B------:R-:W-:Y:S01]  /*e740*/  FADD.FTZ R21, R36, R21 ;  /* 0x0000001524157221 */ /* 0x000fe20000010000 */
[----:B------:R-:W4:Y:S01]  /*e750*/  MUFU.EX2 R76, R76 ;  /* 0x0000004c004c7308 */ /* 0x000f220000000800 */
[C---:B0-----:R-:W-:Y:S01]  /*e760*/  FADD.FTZ R62, R72.reuse, R11 ;  /* 0x0000000b483e7221 */ /* 0x041fe20000010000 */
[----:B------:R-:W-:Y:S01]  /*e770*/  F2FP.F16.F32.PACK_AB R31, R72, R38 ;  /* 0x00000026481f723e */ /* 0x000fe200000000ff */
[----:B------:R-:W-:Y:S01]  /*e780*/  FADD.FTZ R21, R4, R21 ;  /* 0x0000001504157221 */ /* 0x000fe20000010000 */
[----:B------:R-:W-:-:S03]  /*e790*/  F2FP.F16.F32.PACK_AB R32, R89, R33 ;  /* 0x000000215920723e */ /* 0x000fc600000000ff */
[----:B------:R-:W-:Y:S01]  /*e7a0*/  FADD.FTZ R21, R8, R21 ;  /* 0x0000001508157221 */ /* 0x000fe20000010000 */
[----:B------:R-:W0:Y:S01]  /*e7b0*/  MUFU.EX2 R80, R80 ;  /* 0x0000005000507308 */ /* 0x000e220000000800 */
[----:B-1----:R-:W-:-:S07]  /*e7c0*/  FADD.FTZ R11, R73, R62 ;  /* 0x0000003e490b7221 */ /* 0x002fce0000010000 */
[----:B------:R-:W1:Y:S01]  /*e7d0*/  MUFU.EX2 R81, R81 ;  /* 0x0000005100517308 */ /* 0x000e620000000800 */
[----:B----4-:R-:W-:Y:S01]  /*e7e0*/  FADD.FTZ R11, R76, R11 ;  /* 0x0000000b4c0b7221 */ /* 0x010fe20000010000 */
[----:B------:R-:W-:-:S06]  /*e7f0*/  FADD.FTZ R38, R20, R21 ;  /* 0x0000001514267221 */ /* 0x000fcc0000010000 */
[----:B------:R-:W4:Y:S01]  /*e800*/  MUFU.EX2 R39, R39 ;  /* 0x0000002700277308 */ /* 0x000f220000000800 */
[----:B0-----:R-:W-:Y:S01]  /*e810*/  FADD.FTZ R44, R80, R11 ;  /* 0x0000000b502c7221 */ /* 0x001fe20000010000 */
[----:B------:R-:W-:-:S06]  /*e820*/  FADD.FTZ R21, R37, R38 ;  /* 0x0000002625157221 */ /* 0x000fcc0000010000 */
[----:B------:R-:W0:Y:S01]  /*e830*/  MUFU.EX2 R42, R42 ;  /* 0x0000002a002a7308 */ /* 0x000e220000000800 */
[----:B-1----:R-:W-:-:S07]  /*e840*/  FADD.FTZ R44, R81, R44 ;  /* 0x0000002c512c7221 */ /* 0x002fce0000010000 */
[----:B------:R-:W1:Y:S01]  /*e850*/  MUFU.EX2 R43, R43 ;  /* 0x0000002b002b7308 */ /* 0x000e620000000800 */
[----:B----4-:R-:W-:-:S07]  /*e860*/  FADD.FTZ R11, R39, R44 ;  /* 0x0000002c270b7221 */ /* 0x010fce0000010000 */
[----:B------:R-:W4:Y:S01]  /*e870*/  MUFU.EX2 R46, R46 ;  /* 0x0000002e002e7308 */ /* 0x000f220000000800 */
[----:B0-----:R-:W-:-:S07]  /*e880*/  FADD.FTZ R38, R42, R11 ;  /* 0x0000000b2a267221 */ /* 0x001fce0000010000 */
[----:B------:R-:W0:Y:S01]  /*e890*/  MUFU.EX2 R47, R47 ;  /* 0x0000002f002f7308 */ /* 0x000e220000000800 */
[----:B------:R-:W-:Y:S01]  /*e8a0*/  FADD.FTZ R44, R52, R21 ;  /* 0x00000015342c7221 */ /* 0x000fe20000010000 */
[----:B-1----:R-:W-:-:S06]  /*e8b0*/  FADD.FTZ R11, R43, R38 ;  /* 0x000000262b0b7221 */ /* 0x002fcc0000010000 */
[----:B------:R-:W1:Y:S01]  /*e8c0*/  MUFU.EX2 R50, R50 ;  /* 0x0000003200327308 */ /* 0x000e620000000800 */
[----:B------:R-:W-:Y:S01]  /*e8d0*/  FADD.FTZ R44, R83, R44 ;  /* 0x0000002c532c7221 */ /* 0x000fe20000010000 */
[----:B------:R-:W-:Y:S01]  /*e8e0*/  F2FP.F16.F32.PACK_AB R36, R4, R36 ;  /* 0x000000240424723e */ /* 0x000fe200000000ff */
[----:B----4-:R-:W-:Y:S01]  /*e8f0*/  FADD.FTZ R4, R46, R11 ;  /* 0x0000000b2e047221 */ /* 0x010fe20000010000 */
[----:B--2---:R2:W-:Y:S04]  /*e900*/  STSM.16.M88.4 [R92], R28 ;  /* 0x0000001c5c007844 */ /* 0x0045e80000000200 */
[----:B------:R-:W4:Y:S01]  /*e910*/  MUFU.EX2 R51, R51 ;  /* 0x0000003300337308 */ /* 0x000f220000000800 */
[----:B------:R-:W-:Y:S01]  /*e920*/  FADD.FTZ R44, R61, R44 ;  /* 0x0000002c3d2c7221 */ /* 0x000fe20000010000 */
[----:B0-----:R-:W-:-:S06]  /*e930*/  FADD.FTZ R11, R47, R4 ;  /* 0x000000042f0b7221 */ /* 0x001fcc0000010000 */
[----:B------:R-:W0:Y:S01]  /*e940*/  MUFU.EX2 R54, R54 ;  /* 0x0000003600367308 */ /* 0x000e220000000800 */
[----:B------:R-:W-:Y:S01]  /*e950*/  FADD.FTZ R21, R41, R44 ;  /* 0x0000002c29157221 */ /* 0x000fe20000010000 */
[----:B-1----:R-:W-:-:S06]  /*e960*/  FADD.FTZ R4, R50, R11 ;  /* 0x0000000b32047221 */ /* 0x002fcc0000010000 */
[----:B------:R-:W2:Y:S01]  /*e970*/  MUFU.EX2 R53, R53 ;  /* 0x0000003500357308 */ /* 0x000ea20000000800 */
[----:B------:R-:W-:-:S07]  /*e980*/  F2FP.F16.F32.PACK_AB R38, R20, R8 ;  /* 0x000000081426723e */ /* 0x000fce00000000ff */
[----:B------:R-:W1:Y:S01]  /*e990*/  MUFU.EX2 R55, R55 ;  /* 0x0000003700377308 */ /* 0x000e620000000800 */
[----:B------:R-:W-:Y:S01]  /*e9a0*/  FADD.FTZ R8, R48, R21 ;  /* 0x0000001530087221 */ /* 0x000fe20000010000 */
[----:B----4-:R-:W-:-:S06]  /*e9b0*/  FADD.FTZ R21, R51, R4 ;  /* 0x0000000433157221 */ /* 0x010fcc0000010000 */
[----:B------:R-:W4:Y:S08]  /*e9c0*/  MUFU.EX2 R56, R56 ;  /* 0x0000003800387308 */ /* 0x000f300000000800 */
[----:B------:R-:W5:Y:S01]  /*e9d0*/  MUFU.EX2 R58, R58 ;  /* 0x0000003a003a7308 */ /* 0x000f620000000800 */
[----:B------:R-:W-:Y:S01]  /*e9e0*/  FADD.FTZ R8, R49, R8 ;  /* 0x0000000831087221 */ /* 0x000fe20000010000 */
[----:B0-----:R-:W-:-:S06]  /*e9f0*/  FADD.FTZ R4, R54, R21 ;  /* 0x0000001536047221 */ /* 0x001fcc0000010000 */
[----:B------:R-:W0:Y:S08]  /*ea00*/  MUFU.EX2 R57, R57 ;  /* 0x0000003900397308 */ /* 0x000e300000000800 */
[----:B------:R-:W0:Y:S01]  /*ea10*/  MUFU.EX2 R59, R59 ;  /* 0x0000003b003b7308 */ /* 0x000e220000000800 */
[----:B--2---:R-:W-:Y:S01]  /*ea20*/  FADD.FTZ R29, R53, R8 ;  /* 0x00000008351d7221 */ /* 0x004fe20000010000 */
[----:B-1----:R-:W-:-:S06]  /*ea30*/  FADD.FTZ R21, R55, R4 ;  /* 0x0000000437157221 */ /* 0x002fcc0000010000 */
[----:B------:R-:W1:Y:S08]  /*ea40*/  MUFU.EX2 R60, R60 ;  /* 0x0000003c003c7308 */ /* 0x000e700000000800 */
[----:B------:R-:W2:Y:S01]  /*ea50*/  MUFU.EX2 R9, R71 ;  /* 0x0000004700097308 */ /* 0x000ea20000000800 */
[----:B----4-:R-:W-:Y:S01]  /*ea60*/  FADD.FTZ R8, R56, R29 ;  /* 0x0000001d38087221 */ /* 0x010fe20000010000 */
[----:B-----5:R-:W-:-:S06]  /*ea70*/  FADD.FTZ R4, R58, R21 ;  /* 0x000000153a047221 */ /* 0x020fcc0000010000 */
[----:B------:R-:W4:Y:S01]  /*ea80*/  MUFU.EX2 R64, R64 ;  /* 0x0000004000407308 */ /* 0x000f220000000800 */
[----:B------:R-:W-:-:S07]  /*ea90*/  F2FP.F16.F32.PACK_AB R24, R52, R37 ;  /* 0x000000253418723e */ /* 0x000fce00000000ff */
[----:B------:R-:W5:Y:S01]  /*eaa0*/  MUFU.EX2 R74, R74 ;  /* 0x0000004a004a7308 */ /* 0x000f620000000800 */
[----:B0-----:R-:W-:Y:S01]  /*eab0*/  FADD.FTZ R21, R57, R8 ;  /* 0x0000000839157221 */ /* 0x001fe20000010000 */
[----:B------:R-:W-:Y:S02]  /*eac0*/  F2FP.F16.F32.PACK_AB R33, R76, R73 ;  /* 0x000000494c21723e */ /* 0x000fe400000000ff */
[----:B------:R-:W-:-:S04]  /*ead0*/  F2FP.F16.F32.PACK_AB R35, R81, R80 ;  /* 0x000000505123723e */ /* 0x000fc800000000ff */
[----:B------:R-:W0:Y:S08]  /*eae0*/  MUFU.EX2 R75, R75 ;  /* 0x0000004b004b7308 */ /* 0x000e300000000800 */
[----:B------:R-:W-:Y:S08]  /*eaf0*/  MUFU.EX2 R78, R78 ;  /* 0x0000004e004e7308 */ /* 0x000ff00000000800 */
[----:B------:R-:W0:Y:S01]  /*eb00*/  MUFU.EX2 R79, R79 ;  /* 0x0000004f004f7308 */ /* 0x000e220000000800 */
[----:B------:R-:W-:-:S07]  /*eb10*/  F2FP.F16.F32.PACK_AB R37, R42, R39 ;  /* 0x000000272a25723e */ /* 0x000fce00000000ff */
[----:B------:R-:W-:Y:S01]  /*eb20*/  MUFU.EX2 R5, R5 ;  /* 0x0000000500057308 */ /* 0x000fe20000000800 */
[----:B------:R-:W-:-:S07]  /*eb30*/  FADD.FTZ R4, R59, R4 ;  /* 0x000000043b047221 */ /* 0x000fce0000010000 */
[----:B------:R-:W0:Y:S08]  /*eb40*/  MUFU.EX2 R7, R7 ;  /* 0x0000000700077308 */ /* 0x000e300000000800 */
[----:B------:R-:W-:Y:S08]  /*eb50*/  MUFU.EX2 R40, R40 ;  /* 0x0000002800287308 */ /* 0x000ff00000000800 */
[----:B------:R-:W0:Y:S08]  /*eb60*/  MUFU.EX2 R3, R3 ;  /* 0x0000000300037308 */ /* 0x000e300000000800 */
[----:B------:R-:W-:Y:S08]  /*eb70*/  MUFU.EX2 R82, R82 ;  /* 0x0000005200527308 */ /* 0x000ff00000000800 */
[----:B------:R-:W0:Y:S08]  /*eb80*/  MUFU.EX2 R11, R90 ;  /* 0x0000005a000b7308 */ /* 0x000e300000000800 */
[----:B------:R-:W-:Y:S08]  /*eb90*/  MUFU.EX2 R86, R86 ;  /* 0x0000005600567308 */ /* 0x000ff00000000800 */
[----:B------:R-:W0:Y:S01]  /*eba0*/  MUFU.EX2 R77, R77 ;  /* 0x0000004d004d7308 */ /* 0x000e220000000800 */
[----:B------:R-:W-:Y:S01]  /*ebb0*/  F2FP.F16.F32.PACK_AB R39, R46, R43 ;  /* 0x0000002b2e27723e */ /* 0x000fe200000000ff */
[----:B-1----:R-:W-:Y:S01]  /*ebc0*/  FADD.FTZ R29, R60, R21 ;  /* 0x000000153c1d7221 */ /* 0x002fe20000010000 */
[----:B------:R-:W-:-:S02]  /*ebd0*/  F2FP.F16.F32.PACK_AB R26, R61, R83 ;  /* 0x000000533d1a723e */ /* 0x000fc400000000ff */
[----:B------:R-:W-:Y:S02]  /*ebe0*/  F2FP.F16.F32.PACK_AB R25, R50, R47 ;  /* 0x0000002f3219723e */ /* 0x000fe400000000ff */
[----:B------:R-:W-:Y:S01]  /*ebf0*/  F2FP.F16.F32.PACK_AB R27, R54, R51 ;  /* 0x00000033361b723e */ /* 0x000fe200000000ff */
[----:B--2---:R-:W-:Y:S01]  /*ec00*/  FADD.FTZ R21, R9, R4 ;  /* 0x0000000409157221 */ /* 0x004fe20000010000 */
[----:B------:R1:W-:Y:S01]  /*ec10*/  STSM.16.M88.4 [R142], R32 ;  /* 0x000000208e007844 */ /* 0x0003e20000000200 */
[----:B------:R-:W2:Y:S01]  /*ec20*/  @P2 LDC R20, c[0x0][0x44c] ;  /* 0x00011300ff142b82 */ /* 0x000ea20000000800 */
[----:B----4-:R-:W-:Y:S02]  /*ec30*/  FADD.FTZ R8, R64, R29 ;  /* 0x0000001d40087221 */ /* 0x010fe40000010000 */
[----:B------:R-:W-:Y:S01]  /*ec40*/  STSM.16.M88.4 [R141], R36 ;  /* 0x000000248d007844 */ /* 0x000fe20000000200 */
[----:B------:R-:W-:Y:S01]  /*ec50*/  F2FP.F16.F32.PACK_AB R28, R57, R56 ;  /* 0x00000038391c723e */ /* 0x000fe200000000ff */
[----:B-----5:R-:W-:-:S02]  /*ec60*/  FADD.FTZ R4, R74, R21 ;  /* 0x000000154a047221 */ /* 0x020fc40000010000 */
[----:B------:R4:W-:Y:S01]  /*ec70*/  STSM.16.M88.4 [R140+0x27800], R24 ;  /* 0x027800188c007844 */ /* 0x0009e20000000200 */
[----:B------:R-:W-:Y:S01]  /*ec80*/  F2FP.F16.F32.PACK_AB R30, R64, R60 ;  /* 0x0000003c401e723e */ /* 0x000fe200000000ff */
[----:B------:R-:W5:Y:S01]  /*ec90*/  @P2 LDC R21, c[0x0][0x450] ;  /* 0x00011400ff152b82 */ /* 0x000f620000000800 */
[----:B0-----:R-:W-:Y:S02]  /*eca0*/  F2FP.F16.F32.PACK_AB R29, R75, R74 ;  /* 0x0000004a4b1d723e */ /* 0x001fe400000000ff */
[----:B------:R-:W-:Y:S02]  /*ecb0*/  F2FP.F16.F32.PACK_AB R31, R79, R78 ;  /* 0x0000004e4f1f723e */ /* 0x000fe400000000ff */
[----:B-1----:R-:W-:Y:S02]  /*ecc0*/  F2FP.F16.F32.PACK_AB R32, R7, R5 ;  /* 0x000000050720723e */ /* 0x002fe400000000ff */
[----:B------:R-:W-:Y:S02]  /*ecd0*/  F2FP.F16.F32.PACK_AB R34, R3, R40 ;  /* 0x000000280322723e */ /* 0x000fe400000000ff */
[----:B------:R-:W-:-:S02]  /*ece0*/  F2FP.F16.F32.PACK_AB R33, R11, R82 ;  /* 0x000000520b21723e */ /* 0x000fc400000000ff */
[----:B------:R-:W-:Y:S02]  /*ecf0*/  F2FP.F16.F32.PACK_AB R35, R77, R86 ;  /* 0x000000564d23723e */ /* 0x000fe400000000ff */
[----:B----4-:R-:W-:Y:S02]  /*ed00*/  F2FP.F16.F32.PACK_AB R24, R48, R41 ;  /* 0x000000293018723e */ /* 0x010fe400000000ff */
[----:B------:R-:W-:Y:S02]  /*ed10*/  F2FP.F16.F32.PACK_AB R26, R53, R49 ;  /* 0x00000031351a723e */ /* 0x000fe400000000ff */
[----:B------:R-:W-:Y:S02]  /*ed20*/  F2FP.F16.F32.PACK_AB R25, R58, R55 ;  /* 0x000000373a19723e */ /* 0x000fe400000000ff */
[----:B------:R-:W-:Y:S01]  /*ed30*/  F2FP.F16.F32.PACK_AB R27, R9, R59 ;  /* 0x0000003b091b723e */ /* 0x000fe200000000ff */
[----:B------:R-:W-:-:S04]  /*ed40*/  FADD.FTZ R9, R75, R4 ;  /* 0x000000044b097221 */ /* 0x000fc80000010000 */
[----:B---3--:R0:W-:Y:S04]  /*ed50*/  STSM.16.M88.4 [R45], R24 ;  /* 0x000000182d007844 */ /* 0x0081e80000000200 */
[----:B------:R0:W-:Y:S04]  /*ed60*/  STSM.16.M88.4 [R142+0x6000], R28 ;  /* 0x0060001c8e007844 */ /* 0x0001e80000000200 */
[----:B------:R0:W-:Y:S01]  /*ed70*/  STSM.16.M88.4 [R141+0x6000], R32 ;  /* 0x006000208d007844 */ /* 0x0001e20000000200 */
[----:B------:R1:W-:Y:S06]  /*ed80*/  MEMBAR.ALL.CTA ;  /* 0x0000000000007992 */ /* 0x0003ec0000008000 */
[----:B-1----:R-:W1:Y:S01]  /*ed90*/  FENCE.VIEW.ASYNC.S ;  /* 0x00000000000073c6 */ /* 0x002e620000000000 */
[----:B------:R-:W-:Y:S01]  /*eda0*/  FADD.FTZ R4, R78, R9 ;  /* 0x000000094e047221 */ /* 0x000fe20000010000 */
[----:B------:R-:W-:Y:S01]  /*edb0*/  FADD.FTZ R8, R5, R8 ;  /* 0x0000000805087221 */ /* 0x000fe20000010000 */
[----:B------:R-:W-:-:S02]  /*edc0*/  PLOP3.LUT P3, PT, PT, PT, UP0, 0x40, 0x0 ;  /* 0x000000000000781c */ /* 0x000fc40003f6e808 */
[----:B------:R-:W-:Y:S01]  /*edd0*/  FADD.FTZ R79, R79, R4 ;  /* 0x000000044f4f7221 */ /* 0x000fe20000010000 */
[----:B--2---:R-:W-:-:S04]  /*ede0*/  @P2 IMAD.HI.U32 R20, R91, R20, RZ ;  /* 0x000000145b142227 */ /* 0x004fc800078e00ff */
[----:B------:R-:W-:Y:S01]  /*edf0*/  FADD.FTZ R7, R7, R8 ;  /* 0x0000000807077221 */ /* 0x000fe20000010000 */
[----:B------:R-:W-:Y:S01]  /*ee00*/  FADD.FTZ R82, R82, R79 ;  /* 0x0000004f52527221 */ /* 0x000fe20000010000 */
[----:B------:R-:W-:Y:S01]  /*ee10*/  IMAD.MOV.U32 R8, RZ, RZ, R91 ;  /* 0x000000ffff087224 */ /* 0x000fe200078e005b */
[----:B-----5:R-:W-:Y:S02]  /*ee20*/  @P2 SHF.R.U32.HI R8, RZ, R21, R20 ;  /* 0x00000015ff082219 */ /* 0x020fe40000011614 */
[----:B------:R-:W-:Y:S01]  /*ee30*/  FADD.FTZ R11, R11, R82 ;  /* 0x000000520b0b7221 */ /* 0x000fe20000010000 */
[----:B------:R-:W-:Y:S02]  /*ee40*/  FADD.FTZ R40, R40, R7 ;  /* 0x0000000728287221 */ /* 0x000fe40000010000 */
[----:B------:R-:W-:Y:S02]  /*ee50*/  IMAD.IADD R113, R113, 0x1, R8 ;  /* 0x0000000171717824 */ /* 0x000fe400078e0208 */
[----:B------:R-:W-:Y:S01]  /*ee60*/  FADD.FTZ R4, R86, R11 ;  /* 0x0000000b56047221 */ /* 0x000fe20000010000 */
[----:B------:R-:W-:Y:S01]  /*ee70*/  FADD.FTZ R5, R3, R40 ;  /* 0x0000002803057221 */ /* 0x000fe20000010000 */
[----:B------:R-:W-:-:S02]  /*ee80*/  VIADD R3, R88, 0xfffffffe ;  /* 0xfffffffe58037836 */ /* 0x000fc40000000000 */
[----:B------:R-:W-:Y:S01]  /*ee90*/  FADD.FTZ R4, R77, R4 ;  /* 0x000000044d047221 */ /* 0x000fe20000010000 */
[----:B------:R-:W-:Y:S01]  /*eea0*/  VIADD R7, R113, UR4 ;  /* 0x0000000471077c36 */ /* 0x000fe20008000000 */
[----:B-1----:R-:W-:Y:S01]  /*eeb0*/  NOP ;  /* 0x0000000000007918 */ /* 0x002fe20000000000 */
[----:B0-----:R-:W-:Y:S05]  /*eec0*/  @P3 BRA `(.L_x_10868) ;  /* 0x0000000000543947 */ /* 0x001fea0003800000 */
[C---:B------:R-:W-:Y:S01]  /*eed0*/  ISETP.GT.AND P3, PT, R113.reuse, RZ, PT ;  /* 0x000000ff7100720c */ /* 0x040fe20003f64270 */
[----:B------:R-:W-:Y:S01]  /*eee0*/  BSSY B0, `(.L_x_10869) ;  /* 0x0000010000007945 */ /* 0x000fe20003800000 */
[----:B------:R-:W-:-:S11]  /*eef0*/  VIADD R8, R113, 0xffffffff ;  /* 0xffffffff71087836 */ /* 0x000fd60000000000 */
[----:B------:R-:W-:Y:S05]  /*ef00*/  @P3 BRA `(.L_x_10870) ;  /* 0x0000000000203947 */ /* 0x000fea0003800000 */
[----:B------:R-:W-:Y:S01]  /*ef10*/  UISETP.NE.AND UP1, UPT, UR5, 0x1, UPT ;  /* 0x000000010500788c */ /* 0x000fe2000bf25270 */
[----:B------:R-:W-:-:S05]  /*ef20*/  IMAD.MOV R8, RZ, RZ, -R113 ;  /* 0x000000ffff087224 */ /* 0x000fca00078e0a71 */
[----:B------:R-:W-:-:S05]  /*ef30*/  PLOP3.LUT P3, PT, PT, PT, UP1, 0x80, 0x0 ;  /* 0x000000000000781c */ /* 0x000fca0003f6f018 */
[----:B------:R-:W-:-:S08]  /*ef40*/  @UP1 ULDC.64 UR6, c[0x0][0x9e8] ;  /* 0x00027a0000061ab9 */ /* 0x000fd00000000a00 */
[----:B------:R-:W-:-:S05]  /*ef50*/  @P3 IMAD.HI.U32 R9, R8, UR6, RZ ;  /* 0x0000000608093c27 */ /* 0x000fca000f8e00ff */
[----:B------:R-:W-:-:S04]  /*ef60*/  @P3 SHF.R.U32.HI R8, RZ, UR7, R9 ;  /* 0x00000007ff083c19 */ /* 0x000fc80008011609 */
[----:B------:R-:W-:Y:S01]  /*ef70*/  LOP3.LUT R8, RZ, R8, RZ, 0x33, !PT ;  /* 0x00000008ff087212 */ /* 0x000fe200078e33ff */
[----:B------:R-:W-:Y:S06]  /*ef80*/  BRA `(.L_x_10871) ;  /* 0x0000000000147947 */ /* 0x000fec0003800000 */
.L_x_10870:
[----:B------:R-:W-:-:S06]  /*ef90*/  UISETP.NE.AND UP1, UPT, UR5, 0x1, UPT ;  /* 0x000000010500788c */ /* 0x000fcc000bf25270 */
[----:B------:R-:W-:-:S05]  /*efa0*/  PLOP3.LUT P3, PT, PT, PT, UP1, 0x80, 0x0 ;  /* 0x000000000000781c */ /* 0x000fca0003f6f018 */
[----:B------:R-:W-:-:S08]  /*efb0*/  @UP1 ULDC.64 UR6, c[0x0][0x9e8] ;  /* 0x00027a0000061ab9 */ /* 0x000fd00000000a00 */
[----:B------:R-:W-:-:S05]  /*efc0*/  @P3 IMAD.HI.U32 R9, R8, UR6, RZ ;  /* 0x0000000608093c27 */ /* 0x000fca000f8e00ff */
[----:B------:R-:W-:-:S07]  /*efd0*/  @P3 SHF.R.U32.HI R8, RZ, UR7, R9 ;  /* 0x00000007ff083c19 */ /* 0x000fce0008011609 */
.L_x_10871:
[----:B------:R-:W-:Y:S05]  /*efe0*/  BSYNC B0 ;  /* 0x0000000000007941 */ /* 0x000fea0003800000 */
.L_x_10869:
[----:B------:R-:W-:-:S04]  /*eff0*/  IMAD.U32 R9, RZ, RZ, UR5 ;  /* 0x00000005ff097e24 */ /* 0x000fc8000f8e00ff */
[----:B------:R-:W-:-:S05]  /*f000*/  IMAD R8, R8, R9, UR5 ;  /* 0x0000000508087e24 */ /* 0x000fca000f8e0209 */
[----:B------:R-:W-:-:S07]  /*f010*/  VIMNMX R7, R7, R8, PT ;  /* 0x0000000807077248 */ /* 0x000fce0003fe0100 */
.L_x_10868:
[----:B------:R-:W2:Y:S01]  /*f020*/  LDL R9, [R1+0x48] ;  /* 0x0000480001097983 */ /* 0x000ea20000100800 */
        /* <DEDUP_REMOVED lines=36> */
[----:B--2---:R-:W-:-:S04]  /*f270*/  VIMNMX R9, R9, R8, !PT ;  /* 0x0000000809097248 */ /* 0x004fc80007fe0100 */
[----:B------:R-:W-:Y:S01]  /*f280*/  ISETP.GE.AND P3, PT, R3, R9, PT ;  /* 0x000000090300720c */ /* 0x000fe20003f66270 */
[----:B------:R0:W-:-:S12]  /*f290*/  STL [R1+0x18], R9 ;  /* 0x0000180901007387 */ /* 0x0001d80000100800 */
[----:B0-----:R-:W-:Y:S05]  /*f2a0*/  @!P3 BRA `(.L_x_10872) ;  /* 0x000000340004b947 */ /* 0x001fea0003800000 */
[----:B------:R-:W-:-:S07]  /*f2b0*/  IMAD.MOV.U32 R135, RZ, RZ, RZ ;  /* 0x000000ffff877224 */ /* 0x000fce00078e00ff */
.L_x_10890:
        /* <DEDUP_REMOVED lines=10> */
.L_x_10874:
[----:B------:R-:W-:Y:S01]  /*f360*/  IMAD R9, R20, 0x8, R2 ;  /* 0x0000000814097824 */ /* 0x000fe200078e0202 */
[----:B------:R-:W-:-:S04]  /*f370*/  SHF.L.U32 R8, R7, 0x1f, RZ ;  /* 0x0000001f07087819 */ /* 0x000fc800000006ff */
[----:B------:R0:W1:Y:S01]  /*f380*/  SYNCS.PHASECHK.TRANS64.TRYWAIT P4, [R9+URZ+0x2d830], R8 ;  /* 0x02d83008090075a7 */ /* 0x000062000808017f */
[----:B------:R-:W-:Y:S05]  /*f390*/  @!P0 BRA `(.L_x_10875) ;  /* 0x0000000000048947 */ /* 0x000fea0003800000 */
[----:B------:R-:W-:Y:S01]  /*f3a0*/  BPT.TRAP 0x1 ;  /* 0x000000040000795c */ /* 0x000fe20000300000 */
.L_x_10875:
[----:B------:R-:W-:Y:S04]  /*f3b0*/  BSSY B0, `(.L_x_10873) ;  /* 0x0000004000007945 */ /* 0x000fe80003800000 */
[----:B-1----:R-:W-:Y:S05]  /*f3c0*/  @P4 BRA `(.L_x_10876) ;  /* 0x0000000000084947 */ /* 0x002fea0003800000 */
[----:B------:R-:W1:Y:S02]  /*f3d0*/  SYNCS.PHASECHK.TRANS64.TRYWAIT P4, [R9+URZ+0x2d830], R8 ;  /* 0x02d83008090075a7 */ /* 0x000e64000808017f */
[----:B-1----:R-:W-:Y:S05]  /*f3e0*/  @!P4 BRA `(.L_x_10877) ;  /* 0x0000015800f4c947 */ /* 0x002fea0003800000 */
.L_x_10876:
[----:B------:R-:W-:Y:S05]  /*f3f0*/  BSYNC B0 ;  /* 0x0000000000007941 */ /* 0x000fea0003800000 */
.L_x_10873:
[----:B01----:R-:W2:Y:S01]  /*f400*/  LDL R8, [R1+0x8] ;  /* 0x0000080001087983 */ /* 0x003ea20000100800 */
[----:B------:R-:W0:Y:S01]  /*f410*/  S2R R10, SR_TID.X ;  /* 0x00000000000a7919 */ /* 0x000e220000002100 */
[----:B------:R-:W-:Y:S05]  /*f420*/  WARPSYNC.ALL ;  /* 0x0000000000007948 */ /* 0x000fea0003800000 */
[----:B------:R-:W-:Y:S01]  /*f430*/  IMAD.MOV.U32 R9, RZ, RZ, -0x7fffffe0 ;  /* 0x80000020ff097424 */ /* 0x000fe200078e00ff */
[----:B0-----:R-:W-:-:S05]  /*f440*/  SHF.R.U32.HI R10, RZ, 0x7, R10 ;  /* 0x00000007ff0a7819 */ /* 0x001fca000001160a */
[----:B------:R-:W-:Y:S01]  /*f450*/  VIADD R21, R10, 0x8 ;  /* 0x000000080a157836 */ /* 0x000fe20000000000 */
[----:B------:R-:W-:Y:S01]  /*f460*/  R2UR UR11, R9 ;  /* 0x00000000090b72ca */ /* 0x000fe200000e0000 */
[----:B------:R-:W-:Y:S01]  /*f470*/  IMAD.MOV.U32 R25, RZ, RZ, -0x7fffffe0 ;  /* 0x80000020ff197424 */ /* 0x000fe200078e00ff */
[----:B------:R-:W-:Y:S01]  /*f480*/  R2UR UR8, R12 ;  /* 0x000000000c0872ca */ /* 0x000fe200000e0000 */
[----:B------:R-:W-:Y:S01]  /*f490*/  IMAD.MOV.U32 R27, RZ, RZ, -0x7fffffe0 ;  /* 0x80000020ff1b7424 */ /* 0x000fe200078e00ff */
[----:B------:R-:W-:Y:S02]  /*f4a0*/  R2UR UR9, R13 ;  /* 0x000000000d0972ca */ /* 0x000fe400000e0000 */
[C---:B------:R-:W-:Y:S02]  /*f4b0*/  R2UR UR15, R25.reuse ;  /* 0x00000000190f72ca */ /* 0x040fe400000e0000 */
[----:B------:R-:W-:Y:S02]  /*f4c0*/  R2UR UR23, R25 ;  /* 0x00000000191772ca */ /* 0x000fe400000e0000 */
[----:B------:R-:W-:-:S02]  /*f4d0*/  R2UR UR27, R27 ;  /* 0x000000001b1b72ca */ /* 0x000fc400000e0000 */
[----:B------:R-:W-:Y:S02]  /*f4e0*/  R2UR UR12, R152 ;  /* 0x00000000980c72ca */ /* 0x000fe400000e0000 */
[----:B------:R-:W-:Y:S01]  /*f4f0*/  R2UR UR13, R153 ;  /* 0x00000000990d72ca */ /* 0x000fe200000e0000 */
[----:B------:R0:W-:Y:S01]  /*f500*/  BAR.SYNC.DEFER_BLOCKING R21, 0x100 ;  /* 0x000400150000751d */ /* 0x0001e20000010000 */
[----:B------:R-:W-:Y:S01]  /*f510*/  IMAD.MOV.U32 R11, RZ, RZ, -0x7fffffe0 ;  /* 0x80000020ff0b7424 */ /* 0x000fe200078e00ff */
[----:B------:R-:W-:Y:S02]  /*f520*/  R2UR UR16, R150 ;  /* 0x00000000961072ca */ /* 0x000fe400000e0000 */
[----:B------:R-:W-:Y:S01]  /*f530*/  R2UR UR17, R151 ;  /* 0x00000000971172ca */ /* 0x000fe200000e0000 */
[----:B--2---:R-:W-:-:S04]  /*f540*/  IMAD R8, R20, 0x600, R8 ;  /* 0x0000060014087824 */ /* 0x004fc800078e0208 */
[C---:B------:R-:W-:Y:S01]  /*f550*/  VIADD R24, R8.reuse, 0x2 ;  /* 0x0000000208187836 */ /* 0x040fe20000000000 */
[C---:B------:R-:W-:Y:S01]  /*f560*/  R2UR UR10, R8.reuse ;  /* 0x00000000080a72ca */ /* 0x040fe200000e0000 */
[----:B------:R-:W-:-:S03]  /*f570*/  VIADD R26, R8, 0x400 ;  /* 0x00000400081a7836 */ /* 0x000fc60000000000 */
[----:B------:R-:W-:Y:S01]  /*f580*/  R2UR UR14, R24 ;  /* 0x00000000180e72ca */ /* 0x000fe200000e0000 */
[----:B------:R-:W-:Y:S01]  /*f590*/  VIADD R24, R8, 0x202 ;  /* 0x0000020208187836 */ /* 0x000fe20000000000 */
[----:B------:R-:W-:-:S04]  /*f5a0*/  R2UR UR26, R26 ;  /* 0x000000001a1a72ca */ /* 0x000fc800000e0000 */
[----:B------:R-:W-:Y:S02]  /*f5b0*/  R2UR UR22, R24 ;  /* 0x00000000181672ca */ /* 0x000fe400000e0000 */
[----:B------:R-:W-:-:S06]  /*f5c0*/  WARPGROUP.ARRIVE ;  /* 0x00000000000079c5 */ /* 0x000fcc0000000000 */
[----:B------:R-:W-:Y:S01]  /*f5d0*/  HGMMA.64x128x16.F32 R24, gdesc[UR8], RZ, !UPT, gsb0 ;  /* 0x01e00000081879f0 */ /* 0x000fe2000c0008ff */
[----:B------:R-:W-:Y:S01]  /*f5e0*/  VIADD R10, R8, 0x200 ;  /* 0x00000200080a7836 */ /* 0x000fe20000000000 */
[----:B------:R-:W-:-:S04]  /*f5f0*/  R2UR UR19, R11 ;  /* 0x000000000b1372ca */ /* 0x000fc800000e0000 */
[----:B------:R-:W-:Y:S01]  /*f600*/  R2UR UR18, R10 ;  /* 0x000000000a1272ca */ /* 0x000fe200000e0000 */
[----:B------:R-:W-:Y:S02]  /*f610*/  WARPGROUP.DEPBAR.LE gsb0, 0x0 ;  /* 0x00008000000079c5 */ /* 0x000fe40000010000 */
[----:B------:R-:W-:-:S06]  /*f620*/  WARPGROUP.ARRIVE ;  /* 0x00000000000079c5 */ /* 0x000fcc0000000000 */
[----:B------:R-:W-:Y:S01]  /*f630*/  HGMMA.64x128x16.F32 R24, gdesc[UR12], R24, gsb0 ;  /* 0x01e000000c1879f0 */ /* 0x000fe20008000818 */
[----:B------:R-:W-:Y:S02]  /*f640*/  R2UR UR20, R148 ;  /* 0x00000000941472ca */ /* 0x000fe400000e0000 */
        /* <DEDUP_REMOVED lines=9> */
[----:B------:R-:W-:Y:S01]  /*f6e0*/  VIADD R8, R8, 0x402 ;  /* 0x0000040208087836 */ /* 0x000fe20000000000 */
[----:B------:R-:W-:Y:S02]  /*f6f0*/  R2UR UR31, R9 ;  /* 0x00000000091f72ca */ /* 0x000fe400000e0000 */
[----:B------:R-:W-:Y:S02]  /*f700*/  R2UR UR28, R14 ;  /* 0x000000000e1c72ca */ /* 0x000fe400000e0000 */
[----:B------:R-:W-:Y:S02]  /*f710*/  R2UR UR30, R8 ;  /* 0x00000000081e72ca */ /* 0x000fe400000e0000 */
[----:B------:R-:W-:Y:S01]  /*f720*/  R2UR UR29, R15 ;  /* 0x000000000f1d72ca */ /* 0x000fe200000e0000 */
[----:B------:R-:W-:Y:S02]  /*f730*/  WARPGROUP.DEPBAR.LE gsb0, 0x0 ;  /* 0x00008000000079c5 */ /* 0x000fe40000010000 */
[----:B------:R-:W-:-:S06]  /*f740*/  WARPGROUP.ARRIVE ;  /* 0x00000000000079c5 */ /* 0x000fcc0000000000 */
        /* <DEDUP_REMOVED lines=8> */
.L_x_10879:
[----:B------:R-:W-:Y:S01]  /*f7d0*/  SHF.L.U32 R8, R19, 0x1f, RZ ;  /* 0x0000001f13087819 */ /* 0x000fe200000006ff */
[----:B------:R-:W-:-:S04]  /*f7e0*/  IMAD R9, R16, 0x8, R2 ;  /* 0x0000000810097824 */ /* 0x000fc800078e0202 */
[----:B------:R0:W1:Y:S01]  /*f7f0*/  SYNCS.PHASECHK.TRANS64.TRYWAIT P3, [R9+URZ+0x2d850], R8 ;  /* 0x02d85008090075a7 */ /* 0x000062000806017f */
[----:B------:R-:W-:Y:S05]  /*f800*/  @!P0 BRA `(.L_x_10880) ;  /* 0x0000000000048947 */ /* 0x000fea0003800000 */
[----:B------:R-:W-:Y:S01]  /*f810*/  BPT.TRAP 0x1 ;  /* 0x000000040000795c */ /* 0x000fe20000300000 */
.L_x_10880:
[----:B-1----:R-:W-:Y:S05]  /*f820*/  @P3 BRA `(.L_x_10878) ;  /* 0x0000000000083947 */ /* 0x002fea0003800000 */
[----:B------:R-:W1:Y:S02]  /*f830*/  SYNCS.PHASECHK.TRANS64.TRYWAIT P3, [R9+URZ+0x2d850], R8 ;  /* 0x02d85008090075a7 */ /* 0x000e64000806017f */
[----:B-1----:R-:W-:Y:S05]  /*f840*/  @!P3 BRA `(.L_x_10881) ;  /* 0x0000015400f0b947 */ /* 0x002fea0003800000 */
.L_x_10878:
[----:B------:R-:W2:Y:S01]  /*f850*/  LDL R21, [R1+0x1c] ;  /* 0x00001c0001157983 */ /* 0x000ea20000100800 */
[----:B01----:R-:W0:Y:S03]  /*f860*/  @P2 LDC R9, c[0x0][0x44c] ;  /* 0x00011300ff092b82 */ /* 0x003e260000000800 */
[----:B------:R-:W2:Y:S04]  /*f870*/  LDL R19, [R1+0x44] ;  /* 0x0000440001137983 */ /* 0x000ea80000100800 */
[----:B------:R-:W3:Y:S01]  /*f880*/  LDL R10, [R1+0x28] ;  /* 0x00002800010a7983 */ /* 0x000ee20000100800 */
[----:B------:R-:W1:Y:S01]  /*f890*/  @P2 LDC R8, c[0x0][0x450] ;  /* 0x00011400ff082b82 */ /* 0x000e620000000800 */
[----:B------:R-:W-:Y:S05]  /*f8a0*/  WARPSYNC.ALL ;  /* 0x0000000000007948 */ /* 0x000fea0003800000 */
[----:B------:R-:W-:Y:S01]  /*f8b0*/  WARPGROUP.ARRIVE ;  /* 0x00000000000079c5 */ /* 0x000fe20000000000 */
[----:B------:R-:W-:Y:S01]  /*f8c0*/  UMOV UR9, 0x40000040 ;  /* 0x4000004000097882 */ /* 0x000fe20000000000 */
[----:B------:R-:W-:-:S04]  /*f8d0*/  IMAD.MOV.U32 R11, RZ, RZ, -0x7fffffe0 ;  /* 0x80000020ff0b7424 */ /* 0x000fc800078e00ff */
[----:B------:R-:W4:Y:S01]  /*f8e0*/  S2R R143, SR_TID.X ;  /* 0x00000000008f7919 */ /* 0x000f220000002100 */
[----:B------:R-:W-:Y:S01]  /*f8f0*/  IMAD.SHL.U32 R145, R3, 0x80, RZ ;  /* 0x0000008003917824 */ /* 0x000fe200078e00ff */
[----:B----4-:R-:W-:Y:S01]  /*f900*/  ISETP.GE.U32.AND P3, PT, R143, 0x180, PT ;  /* 0x000001808f00780c */ /* 0x010fe20003f66070 */
[----:B--2---:R-:W-:Y:S01]  /*f910*/  IMAD.IADD R19, R19, 0x1, R21 ;  /* 0x0000000113137824 */ /* 0x004fe200078e0215 */
[----:B------:R-:W-:Y:S02]  /*f920*/  SHF.R.U32.HI R21, RZ, 0x7, R143 ;  /* 0x00000007ff157819 */ /* 0x000fe4000001168f */
[----:B------:R-:W-:Y:S01]  /*f930*/  IADD3 R143, -R137, 0x1, -R145 ;  /* 0x00000001898f7810 */ /* 0x000fe20007ffe991 */
[----:B0-----:R-:W-:-:S03]  /*f940*/  @P2 IMAD.HI.U32 R9, R19, R9, RZ ;  /* 0x0000000913092227 */ /* 0x001fc600078e00ff */
[----:B------:R-:W-:Y:S02]  /*f950*/  IADD3 R143, -R138, R143, R139 ;  /* 0x0000008f8a8f7210 */ /* 0x000fe40007ffe18b */
[----:B-1----:R-:W-:Y:S01]  /*f960*/  @P2 SHF.R.U32.HI R19, RZ, R8, R9 ;  /* 0x00000008ff132219 */ /* 0x002fe20000011609 */
[----:B---3--:R-:W-:Y:S02]  /*f970*/  IMAD R9, R10, 0x2000, R2 ;  /* 0x000020000a097824 */ /* 0x008fe400078e0202 */
[----:B------:R-:W-:Y:S02]  /*f980*/  VIADD R8, R2, 0x400 ;  /* 0x0000040002087836 */ /* 0x000fe40000000000 */
[----:B------:R-:W0:Y:S01]  /*f990*/  SHFL.IDX PT, R154, R19, RZ, 0x1c1f ;  /* 0x001c1fff139a7589 */ /* 0x000e2200000e0000 */
[----:B------:R-:W-:Y:S01]  /*f9a0*/  R2UR UR8, R9 ;  /* 0x00000000090872ca */ /* 0x000fe200000e0000 */
[----:B------:R-:W-:Y:S01]  /*f9b0*/  IMAD.MOV.U32 R9, RZ, RZ, -0x7fffffe0 ;  /* 0x80000020ff097424 */ /* 0x000fe200078e00ff */
[----:B------:R-:W-:-:S04]  /*f9c0*/  SHF.R.U32.HI R8, RZ, 0x4, R8 ;  /* 0x00000004ff087819 */ /* 0x000fc80000011608 */
[----:B------:R-:W-:Y:S02]  /*f9d0*/  LOP3.LUT R8, R8, 0x3fff, RZ, 0xc0, !PT ;  /* 0x00003fff08087812 */ /* 0x000fe400078ec0ff */
[----:B------:R-:W-:Y:S01]  /*f9e0*/  R2UR UR11, R9 ;  /* 0x00000000090b72ca */ /* 0x000fe200000e0000 */
[----:B------:R-:W-:Y:S01]  /*f9f0*/  IMAD.MOV.U32 R9, RZ, RZ, -0x7fffffe0 ;  /* 0x80000020ff097424 */ /* 0x000fe200078e00ff */
[----:B------:R-:W-:-:S03]  /*fa00*/  LOP3.LUT R8, R8, 0x2000000, RZ, 0xfc, !PT ;  /* 0x0200000008087812 */ /* 0x000fc600078efcff */
[----:B------:R-:W-:Y:S02]  /*fa10*/  UIADD3 UR8, UR8, 0x21800, URZ ;  /* 0x0002180008087890 */ /* 0x000fe4000fffe03f */
[----:B------:R-:W-:Y:S02]  /*fa20*/  IMAD R8, R16, 0x600, R8 ;  /* 0x0000060010087824 */ /* 0x000fe400078e0208 */
[----:B------:R-:W-:Y:S02]  /*fa30*/  USHF.R.U32.HI UR8, URZ, 0x4, UR8 ;  /* 0x000000043f087899 */ /* 0x000fe40008011608 */
[C---:B------:R-:W-:Y:S01]  /*fa40*/  VIADD R10, R8.reuse, 0x40 ;  /* 0x00000040080a7836 */ /* 0x040fe20000000000 */
[----:B------:R-:W-:Y:S01]  /*fa50*/  R2UR UR10, R8 ;  /* 0x00000000080a72ca */ /* 0x000fe200000e0000 */
[----:B------:R-:W-:-:S04]  /*fa60*/  ULOP3.LUT UR8, UR8, 0x3fff, URZ, 0xc0, !UPT ;  /* 0x00003fff08087892 */ /* 0x000fc8000f8ec03f */
[----:B------:R-:W-:-:S07]  /*fa70*/  ULOP3.LUT UR12, UR8, 0x10000, URZ, 0xfc, !UPT ;  /* 0x00010000080c7892 */ /* 0x000fce000f8efc3f */
[----:B------:R-:W-:Y:S02]  /*fa80*/  UMOV UR8, UR12 ;  /* 0x0000000c00087c82 */ /* 0x000fe40008000000 */
[----:B------:R-:W-:Y:S01]  /*fa90*/  HGMMA.64x96x16.F32 R88, gdesc[UR8].tnspB, R88, gsb0 ;  /* 0x41600000085879f0 */ /* 0x000fe20008000858 */
[----:B------:R-:W-:Y:S01]  /*faa0*/  R2UR UR10, R10 ;  /* 0x000000000a0a72ca */ /* 0x000fe200000e0000 */
[----:B------:R-:W-:Y:S01]  /*fab0*/  UIADD3 UR8, UR12, 0x2, URZ ;  /* 0x000000020c087890 */ /* 0x000fe2000fffe03f */
[----:B------:R-:W-:Y:S01]  /*fac0*/  R2UR UR11, R11 ;  /* 0x000000000b0b72ca */ /* 0x000fe200000e0000 */
[----:B------:R-:W-:Y:S01]  /*fad0*/  UMOV UR9, 0x40000040 ;  /* 0x4000004000097882 */ /* 0x000fe20000000000 */
[----:B------:R-:W-:Y:S02]  /*fae0*/  VIADD R10, R8, 0x80 ;  /* 0x00000080080a7836 */ /* 0x000fe40000000000 */
[----:B------:R-:W-:Y:S01]  /*faf0*/  IMAD.MOV.U32 R11, RZ, RZ, -0x7fffffe0 ;  /* 0x80000020ff0b7424 */ /* 0x000fe200078e00ff */
[----:B------:R-:W-:-:S02]  /*fb00*/  WARPGROUP.DEPBAR.LE gsb0, 0x0 ;  /* 0x00008000000079c5 */ /* 0x000fc40000010000 */
[----:B------:R-:W-:-:S06]  /*fb10*/  WARPGROUP.ARRIVE ;  /* 0x00000000000079c5 */ /* 0x000fcc0000000000 */
[----:B------:R-:W-:Y:S01]  /*fb20*/  HGMMA.64x96x16.F32 R88, gdesc[UR8].tnspB, R88, gsb0 ;  /* 0x41600000085879f0 */ /* 0x000fe20008000858 */
[----:B------:R-:W-:Y:S01]  /*fb30*/  R2UR UR10, R10 ;  /* 0x000000000a0a72ca */ /* 0x000fe200000e0000 */
[----:B------:R-:W-:Y:S01]  /*fb40*/  UIADD3 UR8, UR12, 0x4, URZ ;  /* 0x000000040c087890 */ /* 0x000fe2000fffe03f */
[----:B------:R-:W-:Y:S01]  /*fb50*/  R2UR UR11, R11 ;  /* 0x000000000b0b72ca */ /* 0x000fe200000e0000 */
[----:B------:R-:W-:Y:S01]  /*fb60*/  UMOV UR9, 0x40000040 ;  /* 0x4000004000097882 */ /* 0x000fe20000000000 */
[----:B------:R-:W-:Y:S02]  /*fb70*/  VIADD R10, R8, 0xc0 ;  /* 0x000000c0080a7836 */ /* 0x000fe40000000000 */
[----:B------:R-:W-:Y:S01]  /*fb80*/  IMAD.MOV.U32 R11, RZ, RZ, -0x7fffffe0 ;  /* 0x80000020ff0b7424 */ /* 0x000fe200078e00ff */
[----:B------:R-:W-:Y:S02]  /*fb90*/  WARPGROUP.DEPBAR.LE gsb0, 0x0 ;  /* 0x00008000000079c5 */ /* 0x000fe40000010000 */
        /* <DEDUP_REMOVED lines=24> */
[C---:B------:R-:W-:Y:S02]  /*fd20*/  VIADD R10, R8.reuse, 0x180 ;  /* 0x00000180080a7836 */ /* 0x040fe40000000000 */
[----:B------:R-:W-:Y:S02]  /*fd30*/  IMAD.MOV.U32 R11, RZ, RZ, -0x7fffffe0 ;  /* 0x80000020ff0b7424 */ /* 0x000fe400078e00ff */
[----:B------:R-:W-:Y:S01]  /*fd40*/  VIADD R8, R8, 0x1c0 ;  /* 0x000001c008087836 */ /* 0x000fe20000000000 */
[----:B------:R-:W-:-:S02]  /*fd50*/  WARPGROUP.DEPBAR.LE gsb0, 0x0 ;  /* 0x00008000000079c5 */ /* 0x000fc40000010000 */
[----:B------:R-:W-:-:S06]  /*fd60*/  WARPGROUP.ARRIVE ;  /* 0x00000000000079c5 */ /* 0x000fcc0000000000 */
[----:B------:R-:W-:Y:S01]  /*fd70*/  HGMMA.64x96x16.F32 R88, gdesc[UR8].tnspB, R88, gsb0 ;  /* 0x41600000085879f0 */ /* 0x000fe20008000858 */
[----:B------:R-:W-:Y:S01]  /*fd80*/  R2UR UR10, R10 ;  /* 0x000000000a0a72ca */ /* 0x000fe200000e0000 */
[----:B------:R-:W-:Y:S01]  /*fd90*/  UIADD3 UR8, UR12, 0x604, URZ ;  /* 0x000006040c087890 */ /* 0x000fe2000fffe03f */
[----:B------:R-:W-:Y:S01]  /*fda0*/  R2UR UR11, R11 ;  /* 0x000000000b0b72ca */ /* 0x000fe200000e0000 */
[----:B------:R-:W-:Y:S01]  /*fdb0*/  UMOV UR9, 0x40000040 ;  /* 0x4000004000097882 */ /* 0x000fe20000000000 */
[----:B------:R-:W-:-:S05]  /*fdc0*/  IMAD.U32 R10, RZ, RZ, UR43 ;  /* 0x0000002bff0a7e24 */ /* 0x000fca000f8e00ff */
[----:B------:R-:W-:-:S05]  /*fdd0*/  LOP3.LUT R144, RZ, R10, RZ, 0x33, !PT ;  /* 0x0000000aff907212 */ /* 0x000fca00078e33ff */
[----:B------:R-:W-:Y:S02]  /*fde0*/  IMAD.IADD R144, R144, 0x1, R143 ;  /* 0x0000000190907824 */ /* 0x000fe400078e028f */
[----:B------:R-:W-:Y:S02]  /*fdf0*/  VIADD R143, R143, UR50 ;  /* 0x000000328f8f7c36 */ /* 0x000fe40008000000 */
[----:B0-----:R-:W-:Y:S01]  /*fe00*/  IMAD.IADD R11, R154, 0x1, R144 ;  /* 0x000000019a0b7824 */ /* 0x001fe200078e0290 */
        /* <DEDUP_REMOVED lines=8> */
[----:B------:R-:W-:Y:S02]  /*fe90*/  @!P1 IMAD R9, R20, 0x8, R2 ;  /* 0x0000000814099824 */ /* 0x000fe400078e0202 */
[----:B------:R-:W-:Y:S01]  /*fea0*/  IMAD.IADD R21, R154, 0x1, R143 ;  /* 0x000000019a157824 */ /* 0x000fe200078e028f */
[----:B------:R-:W-:Y:S01]  /*feb0*/  SEL R8, R8, 0x9, !P3 ;  /* 0x0000000908087807 */ /* 0x000fe20005800000 */
[----:B------:R-:W-:Y:S01]  /*fec0*/  @!P1 VIADD R9, R9, 0x2d840 ;  /* 0x0002d84009099836 */ /* 0x000fe20000000000 */
[----:B------:R-:W-:-:S04]  /*fed0*/  PLOP3.LUT P3, PT, PT, PT, UP0, 0x40, 0x0 ;  /* 0x000000000000781c */ /* 0x000fc80003f6e808 */
[----:B------:R-:W-:Y:S01]  /*fee0*/  @!P1 PRMT R9, RZ, 0x654, R9 ;  /* 0x00000654ff099816 */ /* 0x000fe20000000009 */
[----:B------:R-:W-:Y:S02]  /*fef0*/  WARPGROUP.DEPBAR.LE gsb0, 0x0 ;  /* 0x00008000000079c5 */ /* 0x000fe40000010000 */
[----:B------:R-:W-:-:S06]  /*ff00*/  WARPGROUP.ARRIVE ;  /* 0x00000000000079c5 */ /* 0x000fcc0000000000 */
[----:B------:R-:W-:Y:S03]  /*ff10*/  HGMMA.64x96x16.F32 R88, gdesc[UR8].tnspB, R88, gsb0 ;  /* 0x41600000085879f0 */ /* 0x000fe60008000858 */
[----:B------:R-:W-:Y:S02]  /*ff20*/  WARPGROUP.DEPBAR.LE gsb0, 0x0 ;  /* 0x00008000000079c5 */ /* 0x000fe40000010000 */
[----:B------:R0:W-:Y:S06]  /*ff30*/  BAR.ARV R8, 0x100 ;  /* 0x000400080000751d */ /* 0x0001ec0000002000 */
[----:B------:R0:W-:Y:S01]  /*ff40*/  @!P1 SYNCS.ARRIVE.TRANS64.RED.A1T0 RZ, [R9+URZ], RZ ;  /* 0x000000ff09ff99a7 */ /* 0x0001e2000810043f */
        /* <DEDUP_REMOVED lines=8> */
[----:B0-----:R-:W0:Y:S02]  /*ffd0*/  @P3 LDC.64 R8, c[0x0][0x9e8] ;  /* 0x00027a00ff083b82 */ /* 0x001e240000000a00 */
[----:B0-----:R-:W-:-:S05]  /*ffe0*/  @P3 IMAD.HI.U32 R8, R154, R8, RZ ;  /* 0x000000089a083227 */ /* 0x001fca00078e00ff */
[----:B------:R-:W-:-:S04]  /*fff0*/  @P3 SHF.R.U32.HI R154, RZ, R9, R8 ;  /* 0x00000009ff9a3219 */ /* 0x000fc80000011608 */
[----:B------:R-:W-:Y:S01]  /*10000*/  LOP3.LUT R154, RZ, R154, RZ, 0x33, !PT ;  /* 0x0000009aff9a7212 */ /* 0x000fe200078e33ff */
[----:B------:R-:W-:Y:S06]  /*10010*/  BRA `(.L_x_10885) ;  /* 0x0000000000147947 */ /* 0x000fec0003800000 */
.L_x_10884:
[----:B------:R-:W-:-:S05]  /*10020*/  IMAD.U32 R155, RZ, RZ, UR42 ;  /* 0x0000002aff9b7e24 */ /* 0x000fca000f8e00ff */
[----:B------:R-:W-:-:S13]  /*10030*/  ISETP.NE.AND P3, PT, R155, 0x1, PT ;  /* 0x000000019b00780c */ /* 0x000fda0003f65270 */
[----:B0-----:R-:W0:Y:S02]  /*10040*/  @P3 LDC.64 R8, c[0x0][0x9e8] ;  /* 0x00027a00ff083b82 */ /* 0x001e240000000a00 */
[----:B0-----:R-:W-:-:S05]  /*10050*/  @P3 IMAD.HI.U32 R8, R154, R8, RZ ;  /* 0x000000089a083227 */ /* 0x001fca00078e00ff */
[----:B------:R-:W-:-:S07]  /*10060*/  @P3 SHF.R.U32.HI R154, RZ, R9, R8 ;  /* 0x00000009ff9a3219 */ /* 0x000fce0000011608 */
.L_x_10885:
[----:B------:R-:W-:Y:S05]  /*10070*/  BSYNC B0 ;  /* 0x0000000000007941 */ /* 0x000fea0003800000 */
.L_x_10883:
[----:B------:R-:W-:-:S04]  /*10080*/  IMAD R154, R154, R155, -R145 ;  /* 0x0000009b9a9a7224 */ /* 0x000fc800078e0a91 */
[----:B------:R-:W-:-:S05]  /*10090*/  IMAD.IADD R154, R154, 0x1, -R137 ;  /* 0x000000019a9a7824 */ /* 0x000fca00078e0a89 */
[----:B------:R-:W-:Y:S02]  /*100a0*/  VIMNMX R11, R11, R154, !PT ;  /* 0x0000009a0b0b7248 */ /* 0x000fe40007fe0100 */
[----:B------:R-:W-:-:S07]  /*100b0*/  VIADDMNMX R21, R154, R155, R21, PT ;  /* 0x0000009b9a157246 */ /* 0x000fce0003800115 */
.L_x_10882:
[----:B------:R-:W-:Y:S01]  /*100c0*/  ISETP.GT.AND P3, PT, R3, -0x1, PT ;  /* 0xffffffff0300780c */ /* 0x000fe20003f64270 */
[----:B------:R-:W1:Y:S03]  /*100d0*/  SHFL.IDX PT, R19, R19, 0x1, 0x1c1f ;  /* 0x003c1f0013137f89 */ /* 0x000e6600000e0000 */
[C---:B------:R-:W-:Y:S02]  /*100e0*/  ISETP.GT.AND P4, PT, R11.reuse, RZ, P3 ;  /* 0x000000ff0b00720c */ /* 0x040fe40001f84270 */
[----:B------:R-:W-:Y:S02]  /*100f0*/  ISETP.GT.AND P5, PT, R11, 0x1, P3 ;  /* 0x000000010b00780c */ /* 0x000fe40001fa4270 */
[C---:B------:R-:W-:Y:S02]  /*10100*/  ISETP.LT.OR P4, PT, R21.reuse, 0x1, P4 ;  /* 0x000000011500780c */ /* 0x040fe40002781670 */
[----:B------:R-:W-:-:S02]  /*10110*/  ISETP.LT.OR P5, PT, R21, 0x2, P5 ;  /* 0x000000021500780c */ /* 0x000fc40002fa1670 */
[----:B------:R-:W-:Y:S02]  /*10120*/  FSEL R24, R24, -INF , !P4 ;  /* 0xff80000018187808 */ /* 0x000fe40006000000 */
[----:B------:R-:W-:Y:S02]  /*10130*/  ISETP.GT.AND P4, PT, R11, 0x8, P3 ;  /* 0x000000080b00780c */ /* 0x000fe40001f84270 */
[----:B------:R-:W-:Y:S02]  /*10140*/  FSEL R25, R25, -INF , !P5 ;  /* 0xff80000019197808 */ /* 0x000fe40006800000 */
[----:B------:R-:W-:Y:S02]  /*10150*/  ISETP.LT.OR P4, PT, R21, 0x9, P4 ;  /* 0x000000091500780c */ /* 0x000fe40002781670 */
[----:B------:R-:W-:Y:S02]  /*10160*/  ISETP.GT.AND P5, PT, R11, 0x9, P3 ;  /* 0x000000090b00780c */ /* 0x000fe40001fa4270 */
[----:B------:R-:W-:-:S02]  /*10170*/  FSEL R28, R28, -INF , !P4 ;  /* 0xff8000001c1c7808 */ /* 0x000fc40006000000 */
[----:B------:R-:W-:Y:S01]  /*10180*/  ISETP.GT.AND P4, PT, R11, 0x10, P3 ;  /* 0x000000100b00780c */ /* 0x000fe20001f84270 */
[--C-:B-1----:R-:W-:Y:S01]  /*10190*/  IMAD.IADD R143, R143, 0x1, R19.reuse ;  /* 0x000000018f8f7824 */ /* 0x102fe200078e0213 */
[C---:B------:R-:W-:Y:S01]  /*101a0*/  ISETP.LT.OR P5, PT, R21.reuse, 0xa, P5 ;  /* 0x0000000a1500780c */ /* 0x040fe20002fa1670 */
[----:B------:R-:W-:Y:S01]  /*101b0*/  IMAD.IADD R144, R144, 0x1, R19 ;  /* 0x0000000190907824 */ /* 0x000fe200078e0213 */
[----:B------:R-:W-:Y:S02]  /*101c0*/  ISETP.LT.OR P4, PT, R21, 0x11, P4 ;  /* 0x000000111500780c */ /* 0x000fe40002781670 */
[----:B------:R-:W-:Y:S02]  /*101d0*/  FSEL R29, R29, -INF , !P5 ;  /* 0xff8000001d1d7808 */ /* 0x000fe40006800000 */
[----:B------:R-:W-:Y:S02]  /*101e0*/  FSEL R32, R32, -INF , !P4 ;  /* 0xff80000020207808 */ /* 0x000fe40006000000 */
[----:B------:R-:W-:-:S02]  /*101f0*/  ISETP.GT.AND P4, PT, R11, 0x18, P3 ;  /* 0x000000180b00780c */ /* 0x000fc40001f84270 */
[----:B------:R-:W-:Y:S02]  /*10200*/  ISETP.GT.AND P5, PT, R11, 0x11, P3 ;  /* 0x000000110b00780c */ /* 0x000fe40001fa4270 */
[C---:B------:R-:W-:Y:S02]  /*10210*/  ISETP.LT.OR P4, PT, R21.reuse, 0x19, P4 ;  /* 0x000000191500780c */ /* 0x040fe40002781670 */
[----:B------:R-:W-:Y:S02]  /*10220*/  ISETP.LT.OR P5, PT, R21, 0x12, P5 ;  /* 0x000000121500780c */ /* 0x000fe40002fa1670 */
[----:B------:R-:W-:Y:S02]  /*10230*/  FSEL R36, R36, -INF , !P4 ;  /* 0xff80000024247808 */ /* 0x000fe40006000000 */
[----:B------:R-:W-:Y:S02]  /*10240*/  ISETP.GT.AND P4, PT, R11, 0x20, P3 ;  /* 0x000000200b00780c */ /* 0x000fe40001f84270 */
[----:B------:R-:W-:-:S02]  /*10250*/  FSEL R33, R33, -INF , !P5 ;  /* 0xff80000021217808 */ /* 0x000fc40006800000 */
[----:B------:R-:W-:Y:S02]  /*10260*/  ISETP.LT.OR P4, PT, R21, 0x21, P4 ;  /* 0x000000211500780c */ /* 0x000fe40002781670 */
        /* <DEDUP_REMOVED lines=66> */
[----:B------:R-:W-:Y:S02]  /*10690*/  ISETP.GT.AND P5, PT, R11, 0x71, P3 ;  /* 0x000000710b00780c */ /* 0x000fe40001fa4270 */
[----:B------:R-:W-:Y:S02]  /*106a0*/  FSEL R84, R84, -INF , !P4 ;  /* 0xff80000054547808 */ /* 0x000fe40006000000 */
[----:B------:R-:W-:Y:S02]  /*106b0*/  PLOP3.LUT P4, PT, PT, PT, UP0, 0x40, 0x0 ;  /* 0x000000000000781c */ /* 0x000fe40003f8e808 */
[----:B------:R-:W-:-:S04]  /*106c0*/  ISETP.LT.OR P5, PT, R21, 0x72, P5 ;  /* 0x000000721500780c */ /* 0x000fc80002fa1670 */
[----:B------:R-:W-:Y:S02]  /*106d0*/  FSEL R81, R81, -INF , !P5 ;  /* 0xff80000051517808 */ /* 0x000fe40006800000 */
[----:B------:R-:W-:-:S04]  /*106e0*/  ISETP.GT.AND P5, PT, R11, 0x79, P3 ;  /* 0x000000790b00780c */ /* 0x000fc80001fa4270 */
[----:B------:R-:W-:-:S04]  /*106f0*/  ISETP.LT.OR P5, PT, R21, 0x7a, P5 ;  /* 0x0000007a1500780c */ /* 0x000fc80002fa1670 */
[----:B------:R-:W-:Y:S01]  /*10700*/  FSEL R85, R85, -INF , !P5 ;  /* 0xff80000055557808 */ /* 0x000fe20006800000 */
[----:B------:R-:W-:Y:S08]  /*10710*/  @P4 BRA `(.L_x_10886) ;  /* 0x0000000000584947 */ /* 0x000ff00003800000 */
        /* <DEDUP_REMOVED lines=12> */
.L_x_10888:
[----:B------:R-:W-:-:S05]  /*107e0*/  IMAD.U32 R11, RZ, RZ, UR42 ;  /* 0x0000002aff0b7e24 */ /* 0x000fca000f8e00ff */
[----:B------:R-:W-:-:S13]  /*107f0*/  ISETP.NE.AND P4, PT, R11, 0x1, PT ;  /* 0x000000010b00780c */ /* 0x000fda0003f85270 */
[----:B0-----:R-:W0:Y:S02]  /*10800*/  @P4 LDC.64 R8, c[0x0][0x9e8] ;  /* 0x00027a00ff084b82 */ /* 0x001e240000000a00 */
[----:B0-----:R-:W-:-:S05]  /*10810*/  @P4 IMAD.HI.U32 R8, R19, R8, RZ ;  /* 0x0000000813084227 */ /* 0x001fca00078e00ff */
[----:B------:R-:W-:-:S07]  /*10820*/  @P4 SHF.R.U32.HI R19, RZ, R9, R8 ;  /* 0x00000009ff134219 */ /* 0x000fce0000011608 */
.L_x_10889:
[----:B------:R-:W-:Y:S05]  /*10830*/  BSYNC B0 ;  /* 0x0000000000007941 */ /* 0x000fea0003800000 */
.L_x_10887:
[----:B------:R-:W-:-:S04]  /*10840*/  IMAD R19, R19, R11, -R145 ;  /* 0x0000000b13137224 */ /* 0x000fc800078e0a91 */
[----:B------:R-:W-:-:S05]  /*10850*/  IMAD.IADD R19, R19, 0x1, -R137 ;  /* 0x0000000113137824 */ /* 0x000fca00078e0a89 */
[----:B------:R-:W-:Y:S02]  /*10860*/  VIMNMX R144, R144, R19, !PT ;  /* 0x0000001390907248 */ /* 0x000fe40007fe0100 */
[----:B------:R-:W-:-:S07]  /*10870*/  VIADDMNMX R143, R19, R11, R143, PT ;  /* 0x0000000b138f7246 */ /* 0x000fce000380018f */
.L_x_10886:
[----:B0-----:R-:W-:Y:S01]  /*10880*/  @!P1 IMAD R8, R16, 0x8, R2 ;  /* 0x0000000810089824 */ /* 0x001fe200078e0202 */
[----:B------:R-:W2:Y:S01]  /*10890*/  LDL R145, [R1+0x20] ;  /* 0x0000200001917983 */ /* 0x000ea20000100800 */
[----:B------:R-:W-:Y:S02]  /*108a0*/  UMOV UR39, UR7 ;  /* 0x0000000700277c82 */ /* 0x000fe40008000000 */
[----:B------:R-:W-:-:S05]  /*108b0*/  @!P1 VIADD R8, R8, 0x2d860 ;  /* 0x0002d86008089836 */ /* 0x000fca0000000000 */
[----:B------:R-:W-:-:S04]  /*108c0*/  @!P1 PRMT R8, RZ, 0x654, R8 ;  /* 0x00000654ff089816 */ /* 0x000fc80000000008 */
[----:B------:R0:W-:Y:S02]  /*108d0*/  @!P1 SYNCS.ARRIVE.TRANS64.RED.A1T0 RZ, [R8+URZ], RZ ;  /* 0x000000ff08ff99a7 */ /* 0x0001e4000810043f */
[----:B0-----:R-:W-:-:S04]  /*108e0*/  FMNMX.FTZ R8, R24, R0, !PT ;  /* 0x0000000018087209 */ /* 0x001fc80007810000 */
        /* <DEDUP_REMOVED lines=35> */
[----:B------:R-:W-:-:S04]  /*10b20*/  FSETP.NEU.FTZ.AND P4, PT, R8, -INF , PT ;  /* 0xff8000000800780b */ /* 0x000fc80003f9d000 */
[----:B------:R-:W-:-:S05]  /*10b30*/  FSEL R9, R8, RZ, P4 ;  /* 0x000000ff08097208 */ /* 0x000fca0002000000 */
[----:B------:R-:W-:Y:S01]  /*10b40*/  FADD.FTZ R9, -R9, R0 ;  /* 0x0000000009097221 */ /* 0x000fe20000010100 */
[----:B------:R-:W-:-:S03]  /*10b50*/  FMUL.FTZ R0, R8, UR39 ;  /* 0x0000002708007c20 */ /* 0x000fc60008410000 */
[----:B------:R-:W-:Y:S02]  /*10b60*/  FMUL.FTZ R9, R9, UR39 ;  /* 0x0000002709097c20 */ /* 0x000fe40008410000 */
[----:B------:R-:W-:Y:S02]  /*10b70*/  FSEL R0, R0, RZ, P4 ;  /* 0x000000ff00007208 */ /* 0x000fe40002000000 */
[----:B------:R-:W-:Y:S02]  /*10b80*/  ISETP.GT.AND P4, PT, R144, 0x1, P3 ;  /* 0x000000019000780c */ /* 0x000fe40001f84270 */
[----:B------:R-:W-:Y:S01]  /*10b90*/  MUFU.EX2 R9, R9 ;  /* 0x0000000900097308 */ /* 0x000fe20000000800 */
[--C-:B------:R-:W-:Y:S01]  /*10ba0*/  FFMA.FTZ R24, R24, UR39, -R0.reuse ;  /* 0x0000002718187c23 */ /* 0x100fe20008010800 */
[----:B------:R-:W-:Y:S01]  /*10bb0*/  ISETP.LT.OR P5, PT, R143, 0x2, P4 ;  /* 0x000000028f00780c */ /* 0x000fe200027a1670 */
[--C-:B------:R-:W-:Y:S01]  /*10bc0*/  FFMA.FTZ R25, R25, UR39, -R0.reuse ;  /* 0x0000002719197c23 */ /* 0x100fe20008010800 */
[----:B------:R-:W-:Y:S01]  /*10bd0*/  ISETP.GT.AND P4, PT, R144, 0x8, P3 ;  /* 0x000000089000780c */ /* 0x000fe20001f84270 */
[--C-:B------:R-:W-:Y:S01]  /*10be0*/  FFMA.FTZ R28, R28, UR39, -R0.reuse ;  /* 0x000000271c1c7c23 */ /* 0x100fe20008010800 */
[----:B------:R-:W-:Y:S01]  /*10bf0*/  FSEL R27, R27, -INF , !P5 ;  /* 0xff8000001b1b7808 */ /* 0x000fe20006800000 */
[--C-:B------:R-:W-:Y:S01]  /*10c00*/  FFMA.FTZ R29, R29, UR39, -R0.reuse ;  /* 0x000000271d1d7c23 */ /* 0x100fe20008010800 */
[----:B------:R-:W-:Y:S01]  /*10c10*/  ISETP.GT.AND P5, PT, R144, 0x9, P3 ;  /* 0x000000099000780c */ /* 0x000fe20001fa4270 */
[----:B------:R-:W0:Y:S01]  /*10c20*/  MUFU.EX2 R24, R24 ;  /* 0x0000001800187308 */ /* 0x000e220000000800 */
[C---:B------:R-:W-:Y:S01]  /*10c30*/  ISETP.LT.OR P4, PT, R143.reuse, 0x9, P4 ;  /* 0x000000098f00780c */ /* 0x040fe20002781670 */
[--C-:B------:R-:W-:Y:S01]  /*10c40*/  FFMA.FTZ R32, R32, UR39, -R0.reuse ;  /* 0x0000002720207c23 */ /* 0x100fe20008010800 */
[----:B------:R-:W-:Y:S01]  /*10c50*/  ISETP.LT.OR P5, PT, R143, 0xa, P5 ;  /* 0x0000000a8f00780c */ /* 0x000fe20002fa1670 */
[--C-:B------:R-:W-:Y:S01]  /*10c60*/  FFMA.FTZ R33, R33, UR39, -R0.reuse ;  /* 0x0000002721217c23 */ /* 0x100fe20008010800 */
[----:B------:R-:W-:Y:S01]  /*10c70*/  FSEL R30, R30, -INF , !P4 ;  /* 0xff8000001e1e7808 */ /* 0x000fe20006000000 */
[--C-:B------:R-:W-:Y:S01]  /*10c80*/  FFMA.FTZ R36, R36, UR39, -R0.reuse ;  /* 0x0000002724247c23 */ /* 0x100fe20008010800 */
[----:B------:R-:W-:Y:S01]  /*10c90*/  FSEL R31, R31, -INF , !P5 ;  /* 0xff8000001f1f7808 */ /* 0x000fe20006800000 */
[----:B------:R-:W1:Y:S01]  /*10ca0*/  MUFU.EX2 R25, R25 ;  /* 0x0000001900197308 */ /* 0x000e620000000800 */
[C---:B------:R-:W-:Y:S01]  /*10cb0*/  ISETP.GT.AND P5, PT, R144.reuse, 0x11, P3 ;  /* 0x000000119000780c */ /* 0x040fe20001fa4270 */
[--C-:B------:R-:W-:Y:S01]  /*10cc0*/  FFMA.FTZ R37, R37, UR39, -R0.reuse ;  /* 0x0000002725257c23 */ /* 0x100fe20008010800 */
[----:B------:R-:W-:Y:S01]  /*10cd0*/  ISETP.GT.AND P4, PT, R144, 0x10, P3 ;  /* 0x000000109000780c */ /* 0x000fe20001f84270 */
[--C-:B------:R-:W-:Y:S01]  /*10ce0*/  FFMA.FTZ R40, R40, UR39, -R0.reuse ;  /* 0x0000002728287c23 */ /* 0x100fe20008010800 */
[----:B------:R-:W-:Y:S01]  /*10cf0*/  ISETP.LT.OR P5, PT, R143, 0x12, P5 ;  /* 0x000000128f00780c */ /* 0x000fe20002fa1670 */
[----:B------:R-:W-:Y:S01]  /*10d00*/  FFMA.FTZ R41, R41, UR39, -R0 ;  /* 0x0000002729297c23 */ /* 0x000fe20008010800 */
[----:B------:R-:W-:Y:S01]  /*10d10*/  ISETP.LT.OR P4, PT, R143, 0x11, P4 ;  /* 0x000000118f00780c */ /* 0x000fe20002781670 */
[----:B------:R-:W-:Y:S01]  /*10d20*/  MUFU.EX2 R29, R29 ;  /* 0x0000001d001d7308 */ /* 0x000fe20000000800 */
[----:B------:R-:W-:Y:S01]  /*10d30*/  FSEL R35, R35, -INF , !P5 ;  /* 0xff80000023237808 */ /* 0x000fe20006800000 */
[----:B0-----:R-:W-:Y:S01]  /*10d40*/  FFMA.FTZ R5, R9, R5, R24 ;  /* 0x0000000509057223 */ /* 0x001fe20000010018 */
[----:B------:R-:W-:Y:S01]  /*10d50*/  ISETP.GT.AND P5, PT, R144, 0x19, P3 ;  /* 0x000000199000780c */ /* 0x000fe20001fa4270 */
[--C-:B------:R-:W-:Y:S01]  /*10d60*/  FFMA.FTZ R44, R44, UR39, -R0.reuse ;  /* 0x000000272c2c7c23 */ /* 0x100fe20008010800 */
[----:B------:R-:W-:Y:S01]  /*10d70*/  FSEL R34, R34, -INF , !P4 ;  /* 0xff80000022227808 */ /* 0x000fe20006000000 */
[--C-:B------:R-:W-:Y:S01]  /*10d80*/  FFMA.FTZ R45, R45, UR39, -R0.reuse ;  /* 0x000000272d2d7c23 */ /* 0x100fe20008010800 */
[----:B------:R-:W-:Y:S01]  /*10d90*/  ISETP.LT.OR P5, PT, R143, 0x1a, P5 ;  /* 0x0000001a8f00780c */ /* 0x000fe20002fa1670 */
[----:B------:R-:W-:Y:S01]  /*10da0*/  MUFU.EX2 R32, R32 ;  /* 0x0000002000207308 */ /* 0x000fe20000000800 */
[----:B------:R-:W-:Y:S01]  /*10db0*/  ISETP.GT.AND P4, PT, R144, 0x18, P3 ;  /* 0x000000189000780c */ /* 0x000fe20001f84270 */
[----:B-1----:R-:W-:Y:S01]  /*10dc0*/  FADD.FTZ R5, R25, R5 ;  /* 0x0000000519057221 */ /* 0x002fe20000010000 */
[----:B------:R-:W-:Y:S01]  /*10dd0*/  FSEL R39, R39, -INF , !P5 ;  /* 0xff80000027277808 */ /* 0x000fe20006800000 */
[--C-:B------:R-:W-:Y:S01]  /*10de0*/  FFMA.FTZ R48, R48, UR39, -R0.reuse ;  /* 0x0000002730307c23 */ /* 0x100fe20008010800 */
[----:B------:R-:W-:Y:S01]  /*10df0*/  ISETP.GT.AND P5, PT, R144, 0x21, P3 ;  /* 0x000000219000780c */ /* 0x000fe20001fa4270 */
[--C-:B------:R-:W-:Y:S01]  /*10e00*/  FFMA.FTZ R49, R49, UR39, -R0.reuse ;  /* 0x0000002731317c23 */ /* 0x100fe20008010800 */
[C---:B------:R-:W-:Y:S01]  /*10e10*/  ISETP.LT.OR P4, PT, R143.reuse, 0x19, P4 ;  /* 0x000000198f00780c */ /* 0x040fe20002781670 */
[----:B------:R-:W-:Y:S01]  /*10e20*/  MUFU.EX2 R33, R33 ;  /* 0x0000002100217308 */ /* 0x000fe20000000800 */
[----:B------:R-:W-:Y:S01]  /*10e30*/  ISETP.LT.OR P5, PT, R143, 0x22, P5 ;  /* 0x000000228f00780c */ /* 0x000fe20002fa1670 */
[--C-:B------:R-:W-:Y:S01]  /*10e40*/  FFMA.FTZ R52, R52, UR39, -R0.reuse ;  /* 0x0000002734347c23 */ /* 0x100fe20008010800 */
[----:B------:R-:W-:Y:S01]  /*10e50*/  FSEL R38, R38, -INF , !P4 ;  /* 0xff80000026267808 */ /* 0x000fe20006000000 */
[--C-:B------:R-:W-:Y:S01]  /*10e60*/  FFMA.FTZ R53, R53, UR39, -R0.reuse ;  /* 0x0000002735357c23 */ /* 0x100fe20008010800 */
[----:B------:R-:W-:Y:S01]  /*10e70*/  FSEL R43, R43, -INF , !P5 ;  /* 0xff8000002b2b7808 */ /* 0x000fe20006800000 */
[--C-:B------:R-:W-:Y:S01]  /*10e80*/  FFMA.FTZ R56, R56, UR39, -R0.reuse ;  /* 0x0000002738387c23 */ /* 0x100fe20008010800 */
[C---:B------:R-:W-:Y:S01]  /*10e90*/  ISETP.GT.AND P5, PT, R144.reuse, 0x29, P3 ;  /* 0x000000299000780c */ /* 0x040fe20001fa4270 */
[----:B------:R-:W-:Y:S01]  /*10ea0*/  MUFU.EX2 R36, R36 ;  /* 0x0000002400247308 */ /* 0x000fe20000000800 */
[----:B------:R-:W-:Y:S01]  /*10eb0*/  ISETP.GT.AND P4, PT, R144, 0x20, P3 ;  /* 0x000000209000780c */ /* 0x000fe20001f84270 */
[--C-:B------:R-:W-:Y:S01]  /*10ec0*/  FFMA.FTZ R57, R57, UR39, -R0.reuse ;  /* 0x0000002739397c23 */ /* 0x100fe20008010800 */
[C---:B------:R-:W-:Y:S01]  /*10ed0*/  ISETP.LT.OR P5, PT, R143.reuse, 0x2a, P5 ;  /* 0x0000002a8f00780c */ /* 0x040fe20002fa1670 */
[--C-:B------:R-:W-:Y:S01]  /*10ee0*/  FFMA.FTZ R60, R60, UR39, -R0.reuse ;  /* 0x000000273c3c7c23 */ /* 0x100fe20008010800 */
[----:B------:R-:W-:Y:S01]  /*10ef0*/  ISETP.LT.OR P4, PT, R143, 0x21, P4 ;  /* 0x000000218f00780c */ /* 0x000fe20002781670 */
[--C-:B------:R-:W-:Y:S01]  /*10f00*/  FFMA.FTZ R61, R61, UR39, -R0.reuse ;  /* 0x000000273d3d7c23 */ /* 0x100fe20008010800 */
[----:B------:R-:W-:Y:S01]  /*10f10*/  FSEL R47, R47, -INF , !P5 ;  /* 0xff8000002f2f7808 */ /* 0x000fe20006800000 */
[----:B------:R-:W-:Y:S01]  /*10f20*/  MUFU.EX2 R37, R37 ;  /* 0x0000002500257308 */ /* 0x000fe20000000800 */
[----:B------:R-:W-:Y:S01]  /*10f30*/  ISETP.GT.AND P5, PT, R144, 0x31, P3 ;  /* 0x000000319000780c */ /* 0x000fe20001fa4270 */
[--C-:B------:R-:W-:Y:S01]  /*10f40*/  FFMA.FTZ R64, R64, UR39, -R0.reuse ;  /* 0x0000002740407c23 */ /* 0x100fe20008010800 */
[----:B------:R-:W-:Y:S01]  /*10f50*/  FSEL R42, R42, -INF , !P4 ;  /* 0xff8000002a2a7808 */ /* 0x000fe20006000000 */
[--C-:B------:R-:W-:Y:S01]  /*10f60*/  FFMA.FTZ R65, R65, UR39, -R0.reuse ;  /* 0x0000002741417c23 */ /* 0x100fe20008010800 */
[----:B------:R-:W-:Y:S01]  /*10f70*/  ISETP.LT.OR P5, PT, R143, 0x32, P5 ;  /* 0x000000328f00780c */ /* 0x000fe20002fa1670 */
[--C-:B------:R-:W-:Y:S01]  /*10f80*/  FFMA.FTZ R68, R68, UR39, -R0.reuse ;  /* 0x0000002744447c23 */ /* 0x100fe20008010800 */
[C---:B------:R-:W-:Y:S01]  /*10f90*/  ISETP.GT.AND P4, PT, R144.reuse, 0x28, P3 ;  /* 0x000000289000780c */ /* 0x040fe20001f84270 */
[----:B------:R-:W-:Y:S01]  /*10fa0*/  MUFU.EX2 R40, R40 ;  /* 0x0000002800287308 */ /* 0x000fe20000000800 */
[----:B------:R-:W-:Y:S01]  /*10fb0*/  FSEL R51, R51, -INF , !P5 ;  /* 0xff80000033337808 */ /* 0x000fe20006800000 */
[--C-:B------:R-:W-:Y:S01]  /*10fc0*/  FFMA.FTZ R69, R69, UR39, -R0.reuse ;  /* 0x0000002745457c23 */ /* 0x100fe20008010800 */
[----:B------:R-:W-:Y:S01]  /*10fd0*/  ISETP.GT.AND P5, PT, R144, 0x39, P3 ;  /* 0x000000399000780c */ /* 0x000fe20001fa4270 */
[--C-:B------:R-:W-:Y:S01]  /*10fe0*/  FFMA.FTZ R72, R72, UR39, -R0.reuse ;  /* 0x0000002748487c23 */ /* 0x100fe20008010800 */
[----:B------:R-:W-:Y:S01]  /*10ff0*/  ISETP.LT.OR P4, PT, R143, 0x29, P4 ;  /* 0x000000298f00780c */ /* 0x000fe20002781670 */
[--C-:B------:R-:W-:Y:S01]  /*11000*/  FFMA.FTZ R73, R73, UR39, -R0.reuse ;  /* 0x0000002749497c23 */ /* 0x100fe20008010800 */
[----:B------:R-:W-:Y:S01]  /*11010*/  ISETP.LT.OR P5, PT, R143, 0x3a, P5 ;  /* 0x0000003a8f00780c */ /* 0x000fe20002fa1670 */
[----:B------:R-:W-:Y:S01]  /*11020*/  MUFU.EX2 R41, R41 ;  /* 0x0000002900297308 */ /* 0x000fe20000000800 */
[----:B------:R-:W-:Y:S01]  /*11030*/  FSEL R46, R46, -INF , !P4 ;  /* 0xff8000002e2e7808 */ /* 0x000fe20006000000 */
[--C-:B------:R-:W-:Y:S01]  /*11040*/  FFMA.FTZ R76, R76, UR39, -R0.reuse ;  /* 0x000000274c4c7c23 */ /* 0x100fe20008010800 */
[----:B------:R-:W-:Y:S01]  /*11050*/  FSEL R55, R55, -INF , !P5 ;  /* 0xff80000037377808 */ /* 0x000fe20006800000 */
[--C-:B------:R-:W-:Y:S01]  /*11060*/  FFMA.FTZ R77, R77, UR39, -R0.reuse ;  /* 0x000000274d4d7c23 */ /* 0x100fe20008010800 */
[----:B------:R-:W-:Y:S01]  /*11070*/  ISETP.GT.AND P5, PT, R144, 0x41, P3 ;  /* 0x000000419000780c */ /* 0x000fe20001fa4270 */
[--C-:B------:R-:W-:Y:S01]  /*11080*/  FFMA.FTZ R80, R80, UR39, -R0.reuse ;  /* 0x0000002750507c23 */ /* 0x100fe20008010800 */
[----:B------:R-:W-:Y:S01]  /*11090*/  ISETP.GT.AND P4, PT, R144, 0x30, P3 ;  /* 0x000000309000780c */ /* 0x000fe20001f84270 */
[----:B------:R-:W-:Y:S01]  /*110a0*/  MUFU.EX2 R44, R44 ;  /* 0x0000002c002c7308 */ /* 0x000fe20000000800 */
[----:B------:R-:W-:Y:S01]  /*110b0*/  ISETP.LT.OR P5, PT, R143, 0x42, P5 ;  /* 0x000000428f00780c */ /* 0x000fe20002fa1670 */
[--C-:B------:R-:W-:Y:S01]  /*110c0*/  FFMA.FTZ R81, R81, UR39, -R0.reuse ;  /* 0x0000002751517c23 */ /* 0x100fe20008010800 */
[----:B------:R-:W-:Y:S01]  /*110d0*/  ISETP.LT.OR P4, PT, R143, 0x31, P4 ;  /* 0x000000318f00780c */ /* 0x000fe20002781670 */
[--C-:B------:R-:W-:Y:S01]  /*110e0*/  FFMA.FTZ R84, R84, UR39, -R0.reuse ;  /* 0x0000002754547c23 */ /* 0x100fe20008010800 */
[----:B------:R-:W-:Y:S01]  /*110f0*/  FSEL R59, R59, -INF , !P5 ;  /* 0xff8000003b3b7808 */ /* 0x000fe20006800000 */
[----:B------:R-:W-:Y:S01]  /*11100*/  FFMA.FTZ R0, R85, UR39, -R0 ;  /* 0x0000002755007c23 */ /* 0x000fe20008010800 */
[----:B------:R-:W-:Y:S01]  /*11110*/  ISETP.GT.AND P5, PT, R144, 0x49, P3 ;  /* 0x000000499000780c */ /* 0x000fe20001fa4270 */
[----:B------:R-:W-:Y:S01]  /*11120*/  MUFU.EX2 R45, R45 ;  /* 0x0000002d002d7308 */ /* 0x000fe20000000800 */
[----:B------:R-:W-:-:S02]  /*11130*/  FSEL R50, R50, -INF , !P4 ;  /* 0xff80000032327808 */ /* 0x000fc40006000000 */
[----:B------:R-:W-:Y:S02]  /*11140*/  ISETP.LT.OR P5, PT, R143, 0x4a, P5 ;  /* 0x0000004a8f00780c */ /* 0x000fe40002fa1670 */
[C---:B------:R-:W-:Y:S02]  /*11150*/  ISETP.GT.AND P4, PT, R144.reuse, 0x38, P3 ;  /* 0x000000389000780c */ /* 0x040fe40001f84270 */
[----:B------:R-:W-:Y:S01]  /*11160*/  FSEL R63, R63, -INF , !P5 ;  /* 0xff8000003f3f7808 */ /* 0x000fe20006800000 */
[----:B------:R-:W-:Y:S01]  /*11170*/  MUFU.EX2 R48, R48 ;  /* 0x0000003000307308 */ /* 0x000fe20000000800 */
[----:B------:R-:W-:Y:S02]  /*11180*/  ISETP.GT.AND P5, PT, R144, 0x51, P3 ;  /* 0x000000519000780c */ /* 0x000fe40001fa4270 */
[C---:B------:R-:W-:Y:S02]  /*11190*/  ISETP.LT.OR P4, PT, R143.reuse, 0x39, P4 ;  /* 0x000000398f00780c */ /* 0x040fe40002781670 */
[----:B------:R-:W-:-:S02]  /*111a0*/  ISETP.LT.OR P5, PT, R143, 0x52, P5 ;  /* 0x000000528f00780c */ /* 0x000fc40002fa1670 */
[----:B------:R-:W-:Y:S01]  /*111b0*/  FSEL R54, R54, -INF , !P4 ;  /* 0xff80000036367808 */ /* 0x000fe20006000000 */
[----:B------:R-:W-:Y:S01]  /*111c0*/  MUFU.EX2 R49, R49 ;  /* 0x0000003100317308 */ /* 0x000fe20000000800 */
[----:B------:R-:W-:Y:S02]  /*111d0*/  FSEL R67, R67, -INF , !P5 ;  /* 0xff80000043437808 */ /* 0x000fe40006800000 */
[C---:B------:R-:W-:Y:S02]  /*111e0*/  ISETP.GT.AND P5, PT, R144.reuse, 0x59, P3 ;  /* 0x000000599000780c */ /* 0x040fe40001fa4270 */
[----:B------:R-:W-:Y:S02]  /*111f0*/  ISETP.GT.AND P4, PT, R144, 0x40, P3 ;  /* 0x000000409000780c */ /* 0x000fe40001f84270 */
[C---:B------:R-:W-:Y:S01]  /*11200*/  ISETP.LT.OR P5, PT, R143.reuse, 0x5a, P5 ;  /* 0x0000005a8f00780c */ /* 0x040fe20002fa1670 */
[----:B------:R-:W-:Y:S01]  /*11210*/  MUFU.EX2 R52, R52 ;  /* 0x0000003400347308 */ /* 0x000fe20000000800 */
[----:B------:R-:W-:-:S02]  /*11220*/  ISETP.LT.OR P4, PT, R143, 0x41, P4 ;  /* 0x000000418f00780c */ /* 0x000fc40002781670 */
[----:B------:R-:W-:Y:S02]  /*11230*/  FSEL R71, R71, -INF , !P5 ;  /* 0xff80000047477808 */ /* 0x000fe40006800000 */
[----:B------:R-:W-:Y:S02]  /*11240*/  ISETP.GT.AND P5, PT, R144, 0x61, P3 ;  /* 0x000000619000780c */ /* 0x000fe40001fa4270 */
[----:B------:R-:W-:Y:S01]  /*11250*/  FSEL R58, R58, -INF , !P4 ;  /* 0xff8000003a3a7808 */ /* 0x000fe20006000000 */
[----:B------:R-:W-:Y:S01]  /*11260*/  MUFU.EX2 R53, R53 ;  /* 0x0000003500357308 */ /* 0x000fe20000000800 */
[----:B------:R-:W-:Y:S02]  /*11270*/  ISETP.LT.OR P5, PT, R143, 0x62, P5 ;  /* 0x000000628f00780c */ /* 0x000fe40002fa1670 */
[----:B------:R-:W-:Y:S02]  /*11280*/  ISETP.GT.AND P4, PT, R144, 0x48, P3 ;  /* 0x000000489000780c */ /* 0x000fe40001f84270 */
[----:B------:R-:W-:-:S02]  /*11290*/  FSEL R75, R75, -INF , !P5 ;  /* 0xff8000004b4b7808 */ /* 0x000fc40006800000 */
[----:B------:R-:W-:Y:S01]  /*112a0*/  ISETP.GT.AND P5, PT, R144, 0x69, P3 ;  /* 0x000000699000780c */ /* 0x000fe20001fa4270 */
[----:B------:R-:W-:Y:S01]  /*112b0*/  MUFU.EX2 R56, R56 ;  /* 0x0000003800387308 */ /* 0x000fe20000000800 */
[C---:B------:R-:W-:Y:S02]  /*112c0*/  ISETP.LT.OR P4, PT, R143.reuse, 0x49, P4 ;  /* 0x000000498f00780c */ /* 0x040fe40002781670 */
[----:B------:R-:W-:Y:S02]  /*112d0*/  ISETP.LT.OR P5, PT, R143, 0x6a, P5 ;  /* 0x0000006a8f00780c */ /* 0x000fe40002fa1670 */
[----:B------:R-:W-:Y:S02]  /*112e0*/  FSEL R62, R62, -INF , !P4 ;  /* 0xff8000003e3e7808 */ /* 0x000fe40006000000 */
[----:B------:R-:W-:Y:S01]  /*112f0*/  FSEL R79, R79, -INF , !P5 ;  /* 0xff8000004f4f7808 */ /* 0x000fe20006800000 */
[----:B------:R-:W-:Y:S01]  /*11300*/  MUFU.EX2 R57, R57 ;  /* 0x0000003900397308 */ /* 0x000fe20000000800 */
[----:B------:R-:W-:-:S02]  /*11310*/  ISETP.GT.AND P5, PT, R144, RZ, P3 ;  /* 0x000000ff9000720c */ /* 0x000fc40001fa4270 */
[----:B------:R-:W-:Y:S02]  /*11320*/  ISETP.GT.AND P4, PT, R144, 0x50, P3 ;  /* 0x000000509000780c */ /* 0x000fe40001f84270 */
[C---:B------:R-:W-:Y:S02]  /*11330*/  ISETP.LT.OR P5, PT, R143.reuse, 0x1, P5 ;  /* 0x000000018f00780c */ /* 0x040fe40002fa1670 */
[----:B------:R-:W-:Y:S01]  /*11340*/  ISETP.LT.OR P4, PT, R143, 0x51, P4 ;  /* 0x000000518f00780c */ /* 0x000fe20002781670 */
[----:B------:R-:W-:Y:S01]  /*11350*/  MUFU.EX2 R60, R60 ;  /* 0x0000003c003c7308 */ /* 0x000fe20000000800 */
[----:B------:R-:W-:Y:S02]  /*11360*/  FSEL R19, R26, -INF , !P5 ;  /* 0xff8000001a137808 */ /* 0x000fe40006800000 */
[----:B------:R-:W-:Y:S02]  /*11370*/  FSEL R66, R66, -INF , !P4 ;  /* 0xff80000042427808 */ /* 0x000fe40006000000 */
[----:B------:R-:W-:-:S02]  /*11380*/  FMNMX.FTZ R11, R19, R6, !PT ;  /* 0x00000006130b7209 */ /* 0x000fc40007810000 */
[----:B------:R-:W-:Y:S01]  /*11390*/  ISETP.GT.AND P4, PT, R144, 0x58, P3 ;  /* 0x000000589000780c */ /* 0x000fe20001f84270 */
[----:B------:R-:W0:Y:S01]  /*113a0*/  MUFU.EX2 R26, R28 ;  /* 0x0000001c001a7308 */ /* 0x000e220000000800 */
[----:B------:R-:W-:Y:S02]  /*113b0*/  FMNMX.FTZ R11, R27, R11, !PT ;  /* 0x0000000b1b0b7209 */ /* 0x000fe40007810000 */
[----:B------:R-:W-:Y:S02]  /*113c0*/  ISETP.LT.OR P4, PT, R143, 0x59, P4 ;  /* 0x000000598f00780c */ /* 0x000fe40002781670 */
[----:B------:R-:W-:Y:S02]  /*113d0*/  FMNMX.FTZ R11, R30, R11, !PT ;  /* 0x0000000b1e0b7209 */ /* 0x000fe40007810000 */
[----:B------:R-:W-:Y:S01]  /*113e0*/  FSEL R70, R70, -INF , !P4 ;  /* 0xff80000046467808 */ /* 0x000fe20006000000 */
[----:B------:R-:W-:Y:S01]  /*113f0*/  MUFU.EX2 R61, R61 ;  /* 0x0000003d003d7308 */ /* 0x000fe20000000800 */
[----:B------:R-:W-:-:S02]  /*11400*/  FMNMX.FTZ R11, R31, R11, !PT ;  /* 0x0000000b1f0b7209 */ /* 0x000fc40007810000 */
[----:B------:R-:W-:Y:S02]  /*11410*/  ISETP.GT.AND P4, PT, R144, 0x60, P3 ;  /* 0x000000609000780c */ /* 0x000fe40001f84270 */
[----:B------:R-:W-:Y:S02]  /*11420*/  FMNMX.FTZ R11, R34, R11, !PT ;  /* 0x0000000b220b7209 */ /* 0x000fe40007810000 */
[----:B------:R-:W-:Y:S01]  /*11430*/  ISETP.LT.OR P4, PT, R143, 0x61, P4 ;  /* 0x000000618f00780c */ /* 0x000fe20002781670 */
[----:B------:R-:W-:Y:S01]  /*11440*/  MUFU.EX2 R64, R64 ;  /* 0x0000004000407308 */ /* 0x000fe20000000800 */
[----:B------:R-:W-:Y:S01]  /*11450*/  FMNMX.FTZ R11, R35, R11, !PT ;  /* 0x0000000b230b7209 */ /* 0x000fe20007810000 */
[----:B0-----:R-:W-:Y:S01]  /*11460*/  FADD.FTZ R5, R26, R5 ;  /* 0x000000051a057221 */ /* 0x001fe20000010000 */
[----:B------:R-:W-:Y:S02]  /*11470*/  FSEL R74, R74, -INF , !P4 ;  /* 0xff8000004a4a7808 */ /* 0x000fe40006000000 */
[----:B------:R-:W-:Y:S01]  /*11480*/  FMNMX.FTZ R11, R38, R11, !PT ;  /* 0x0000000b260b7209 */ /* 0x000fe20007810000 */
[----:B------:R-:W-:Y:S01]  /*11490*/  FADD.FTZ R5, R29, R5 ;  /* 0x000000051d057221 */ /* 0x000fe20000010000 */
[----:B------:R-:W-:Y:S01]  /*114a0*/  ISETP.GT.AND P4, PT, R144, 0x68, P3 ;  /* 0x000000689000780c */ /* 0x000fe20001f84270 */
[----:B------:R-:W-:Y:S01]  /*114b0*/  MUFU.EX2 R65, R65 ;  /* 0x0000004100417308 */ /* 0x000fe20000000800 */
[----:B------:R-:W-:Y:S01]  /*114c0*/  FMNMX.FTZ R11, R39, R11, !PT ;  /* 0x0000000b270b7209 */ /* 0x000fe20007810000 */
[----:B------:R-:W-:Y:S01]  /*114d0*/  FADD.FTZ R5, R32, R5 ;  /* 0x0000000520057221 */ /* 0x000fe20000010000 */
[----:B------:R-:W-:-:S02]  /*114e0*/  ISETP.LT.OR P4, PT, R143, 0x69, P4 ;  /* 0x000000698f00780c */ /* 0x000fc40002781670 */
[----:B------:R-:W-:Y:S01]  /*114f0*/  FMNMX.FTZ R11, R42, R11, !PT ;  /* 0x0000000b2a0b7209 */ /* 0x000fe20007810000 */
[----:B------:R-:W-:Y:S01]  /*11500*/  FADD.FTZ R5, R33, R5 ;  /* 0x0000000521057221 */ /* 0x000fe20000010000 */
[----:B------:R-:W-:Y:S01]  /*11510*/  FSEL R78, R78, -INF , !P4 ;  /* 0xff8000004e4e7808 */ /* 0x000fe20006000000 */
[----:B------:R-:W-:Y:S01]  /*11520*/  MUFU.EX2 R68, R68 ;  /* 0x0000004400447308 */ /* 0x000fe20000000800 */
[----:B------:R-:W-:Y:S01]  /*11530*/  FMNMX.FTZ R11, R43, R11, !PT ;  /* 0x0000000b2b0b7209 */ /* 0x000fe20007810000 */
[----:B------:R-:W-:Y:S01]  /*11540*/  FADD.FTZ R5, R36, R5 ;  /* 0x0000000524057221 */ /* 0x000fe20000010000 */
[----:B------:R-:W-:Y:S02]  /*11550*/  ISETP.GT.AND P4, PT, R144, 0x70, P3 ;  /* 0x000000709000780c */ /* 0x000fe40001f84270 */
[----:B------:R-:W-:Y:S01]  /*11560*/  FMNMX.FTZ R11, R46, R11, !PT ;  /* 0x0000000b2e0b7209 */ /* 0x000fe20007810000 */
[----:B------:R-:W-:Y:S01]  /*11570*/  FADD.FTZ R5, R37, R5 ;  /* 0x0000000525057221 */ /* 0x000fe20000010000 */
[----:B------:R-:W-:Y:S01]  /*11580*/  ISETP.LT.OR P4, PT, R143, 0x71, P4 ;  /* 0x000000718f00780c */ /* 0x000fe20002781670 */
[----:B------:R-:W-:Y:S01]  /*11590*/  MUFU.EX2 R69, R69 ;  /* 0x0000004500457308 */ /* 0x000fe20000000800 */
[----:B------:R-:W-:-:S02]  /*115a0*/  FMNMX.FTZ R11, R47, R11, !PT ;  /* 0x0000000b2f0b7209 */ /* 0x000fc40007810000 */
[----:B------:R-:W-:Y:S02]  /*115b0*/  FSEL R82, R82, -INF , !P4 ;  /* 0xff80000052527808 */ /* 0x000fe40006000000 */
[----:B------:R-:W-:Y:S02]  /*115c0*/  FMNMX.FTZ R11, R50, R11, !PT ;  /* 0x0000000b320b7209 */ /* 0x000fe40007810000 */
[C---:B------:R-:W-:Y:S01]  /*115d0*/  ISETP.GT.AND P4, PT, R144.reuse, 0x71, P3 ;  /* 0x000000719000780c */ /* 0x040fe20001f84270 */
[----:B------:R-:W-:Y:S01]  /*115e0*/  MUFU.EX2 R72, R72 ;  /* 0x0000004800487308 */ /* 0x000fe20000000800 */
[----:B------:R-:W-:Y:S02]  /*115f0*/  FMNMX.FTZ R11, R51, R11, !PT ;  /* 0x0000000b330b7209 */ /* 0x000fe40007810000 */
[----:B------:R-:W-:Y:S02]  /*11600*/  ISETP.GT.AND P5, PT, R144, 0x78, P3 ;  /* 0x000000789000780c */ /* 0x000fe40001fa4270 */
[----:B------:R-:W-:-:S02]  /*11610*/  FMNMX.FTZ R11, R54, R11, !PT ;  /* 0x0000000b360b7209 */ /* 0x000fc40007810000 */
[----:B------:R-:W-:Y:S01]  /*11620*/  ISETP.LT.OR P4, PT, R143, 0x72, P4 ;  /* 0x000000728f00780c */ /* 0x000fe20002781670 */
[----:B------:R-:W-:Y:S01]  /*11630*/  MUFU.EX2 R73, R73 ;  /* 0x0000004900497308 */ /* 0x000fe20000000800 */
[----:B------:R-:W-:Y:S02]  /*11640*/  FMNMX.FTZ R11, R55, R11, !PT ;  /* 0x0000000b370b7209 */ /* 0x000fe40007810000 */
[----:B------:R-:W-:Y:S02]  /*11650*/  ISETP.GT.AND P3, PT, R144, 0x79, P3 ;  /* 0x000000799000780c */ /* 0x000fe40001f64270 */
[----:B------:R-:W-:Y:S02]  /*11660*/  FMNMX.FTZ R11, R58, R11, !PT ;  /* 0x0000000b3a0b7209 */ /* 0x000fe40007810000 */
[----:B------:R-:W-:Y:S01]  /*11670*/  ISETP.LT.OR P5, PT, R143, 0x79, P5 ;  /* 0x000000798f00780c */ /* 0x000fe20002fa1670 */
[----:B------:R-:W-:Y:S01]  /*11680*/  MUFU.EX2 R76, R76 ;  /* 0x0000004c004c7308 */ /* 0x000fe20000000800 */
[----:B------:R-:W-:-:S02]  /*11690*/  FMNMX.FTZ R11, R59, R11, !PT ;  /* 0x0000000b3b0b7209 */ /* 0x000fc40007810000 */
[----:B------:R-:W-:Y:S02]  /*116a0*/  FSEL R83, R83, -INF , !P4 ;  /* 0xff80000053537808 */ /* 0x000fe40006000000 */
[----:B------:R-:W-:Y:S02]  /*116b0*/  FMNMX.FTZ R11, R62, R11, !PT ;  /* 0x0000000b3e0b7209 */ /* 0x000fe40007810000 */
[----:B------:R-:W-:Y:S01]  /*116c0*/  ISETP.LT.OR P3, PT, R143, 0x7a, P3 ;  /* 0x0000007a8f00780c */ /* 0x000fe20001f61670 */
[----:B------:R-:W-:Y:S01]  /*116d0*/  MUFU.EX2 R77, R77 ;  /* 0x0000004d004d7308 */ /* 0x000fe20000000800 */
[----:B------:R-:W-:Y:S02]  /*116e0*/  FMNMX.FTZ R11, R63, R11, !PT ;  /* 0x0000000b3f0b7209 */ /* 0x000fe40007810000 */
[----:B------:R-:W-:Y:S02]  /*116f0*/  FSEL R86, R86, -INF , !P5 ;  /* 0xff80000056567808 */ /* 0x000fe40006800000 */
[----:B------:R-:W-:-:S02]  /*11700*/  FMNMX.FTZ R11, R66, R11, !PT ;  /* 0x0000000b420b7209 */ /* 0x000fc40007810000 */
[----:B------:R-:W-:Y:S01]  /*11710*/  FSEL R87, R87, -INF , !P3 ;  /* 0xff80000057577808 */ /* 0x000fe20005800000 */
[----:B------:R-:W-:Y:S01]  /*11720*/  MUFU.EX2 R80, R80 ;  /* 0x0000005000507308 */ /* 0x000fe20000000800 */
[----:B------:R-:W-:Y:S02]  /*11730*/  FMNMX.FTZ R11, R67, R11, !PT ;  /* 0x0000000b430b7209 */ /* 0x000fe40007810000 */
[----:B------:R-:W-:Y:S02]  /*11740*/  F2FP.F16.F32.PACK_AB R26, R29, R26 ;  /* 0x0000001a1d1a723e */ /* 0x000fe400000000ff */
[----:B------:R-:W-:Y:S02]  /*11750*/  FMNMX.FTZ R11, R70, R11, !PT ;  /* 0x0000000b460b7209 */ /* 0x000fe40007810000 */
[----:B------:R-:W-:Y:S01]  /*11760*/  F2FP.F16.F32.PACK_AB R24, R25, R24 ;  /* 0x000000181918723e */ /* 0x000fe200000000ff */
[----:B------:R-:W-:Y:S01]  /*11770*/  MUFU.EX2 R81, R81 ;  /* 0x0000005100517308 */ /* 0x000fe20000000800 */
[----:B------:R-:W-:-:S02]  /*11780*/  FMNMX.FTZ R11, R71, R11, !PT ;  /* 0x0000000b470b7209 */ /* 0x000fc40007810000 */
[----:B------:R-:W-:Y:S02]  /*11790*/  F2FP.F16.F32.PACK_AB R32, R33, R32 ;  /* 0x000000202120723e */ /* 0x000fe400000000ff */
        /* <DEDUP_REMOVED lines=16> */
[----:B------:R-:W-:-:S05]  /*118a0*/  FSEL R16, R16, RZ, P3 ;  /* 0x000000ff10107208 */ /* 0x000fca0001800000 */
        /* <DEDUP_REMOVED lines=23> */
[----:B------:R-:W-:Y:S01]  /*11a20*/  FFMA.FTZ R86, R86, UR39, -R16 ;  /* 0x0000002756567c23 */ /* 0x000fe20008010810 */
[----:B------:R-:W-:-:S06]  /*11a30*/  F2FP.F16.F32.PACK_AB R42, R45, R44 ;  /* 0x0000002c2d2a723e */ /* 0x000fcc00000000ff */
        /* <DEDUP_REMOVED lines=8> */
[----:B0-----:R-:W-:Y:S01]  /*11ac0*/  FSEL R26, R11, RZ, P3 ;  /* 0x000000ff0b1a7208 */ /* 0x001fe20001800000 */
[--C-:B------:R-:W-:Y:S01]  /*11ad0*/  FFMA.FTZ R24, R34, UR39, -R16.reuse ;  /* 0x0000002722187c23 */ /* 0x100fe20008010810 */
[--C-:B------:R-:W-:Y:S01]  /*11ae0*/  FFMA.FTZ R25, R35, UR39, -R16.reuse ;  /* 0x0000002723197c23 */ /* 0x100fe20008010810 */
[--C-:B------:R-:W-:Y:S01]  /*11af0*/  FFMA.FTZ R35, R38, UR39, -R16.reuse ;  /* 0x0000002726237c23 */ /* 0x100fe20008010810 */
[----:B------:R-:W-:Y:S01]  /*11b00*/  FFMA.FTZ R27, R39, UR39, -R16 ;  /* 0x00000027271b7c23 */ /* 0x000fe20008010810 */
[----:B------:R-:W-:Y:S01]  /*11b10*/  FADD.FTZ R26, -R26, R6 ;  /* 0x000000061a1a7221 */ /* 0x000fe20000010100 */
[--C-:B------:R-:W-:Y:S01]  /*11b20*/  FFMA.FTZ R38, R43, UR39, -R16.reuse ;  /* 0x000000272b267c23 */ /* 0x100fe20008010810 */
[----:B------:R-:W-:Y:S01]  /*11b30*/  MUFU.EX2 R24, R24 ;  /* 0x0000001800187308 */ /* 0x000fe20000000800 */
[--C-:B------:R-:W-:Y:S01]  /*11b40*/  FFMA.FTZ R43, R46, UR39, -R16.reuse ;  /* 0x000000272e2b7c23 */ /* 0x100fe20008010810 */
[----:B------:R-:W-:Y:S01]  /*11b50*/  FMUL.FTZ R6, R26, UR39 ;  /* 0x000000271a067c20 */ /* 0x000fe20008410000 */
[--C-:B------:R-:W-:Y:S01]  /*11b60*/  FFMA.FTZ R39, R47, UR39, -R16.reuse ;  /* 0x000000272f277c23 */ /* 0x100fe20008010810 */
[----:B------:R-:W-:Y:S01]  /*11b70*/  FFMA.FTZ R26, R50, UR39, -R16 ;  /* 0x00000027321a7c23 */ /* 0x000fe20008010810 */
[----:B------:R-:W-:-:S03]  /*11b80*/  F2FP.F16.F32.PACK_AB R34, R37, R36 ;  /* 0x000000242522723e */ /* 0x000fc600000000ff */
[----:B------:R-:W0:Y:S08]  /*11b90*/  MUFU.EX2 R6, R6 ;  /* 0x0000000600067308 */ /* 0x000e300000000800 */
[----:B------:R-:W1:Y:S08]  /*11ba0*/  MUFU.EX2 R25, R25 ;  /* 0x0000001900197308 */ /* 0x000e700000000800 */
[----:B------:R-:W3:Y:S01]  /*11bb0*/  MUFU.EX2 R35, R35 ;  /* 0x0000002300237308 */ /* 0x000ee20000000800 */
[----:B0-----:R-:W-:Y:S01]  /*11bc0*/  FFMA.FTZ R4, R6, R4, R19 ;  /* 0x0000000406047223 */ /* 0x001fe20000010013 */
[----:B------:R-:W-:-:S03]  /*11bd0*/  FFMA.FTZ R19, R58, UR39, -R16 ;  /* 0x000000273a137c23 */ /* 0x000fc60008010810 */
[----:B------:R-:W-:Y:S01]  /*11be0*/  FADD.FTZ R4, R21, R4 ;  /* 0x0000000415047221 */ /* 0x000fe20000010000 */
[--C-:B------:R-:W-:Y:S01]  /*11bf0*/  FFMA.FTZ R21, R59, UR39, -R16.reuse ;  /* 0x000000273b157c23 */ /* 0x100fe20008010810 */
[----:B------:R-:W-:Y:S01]  /*11c00*/  FFMA.FTZ R16, R87, UR39, -R16 ;  /* 0x0000002757107c23 */ /* 0x000fe20008010810 */
[----:B------:R-:W0:Y:S01]  /*11c10*/  MUFU.EX2 R27, R27 ;  /* 0x0000001b001b7308 */ /* 0x000e220000000800 */
[----:B------:R-:W-:-:S04]  /*11c20*/  FADD.FTZ R28, R28, R4 ;  /* 0x000000041c1c7221 */ /* 0x000fc80000010000 */
[----:B------:R-:W-:Y:S01]  /*11c30*/  FADD.FTZ R28, R29, R28 ;  /* 0x0000001c1d1c7221 */ /* 0x000fe20000010000 */
[----:B------:R-:W-:Y:S01]  /*11c40*/  FADD.FTZ R29, R40, R5 ;  /* 0x00000005281d7221 */ /* 0x000fe20000010000 */
[C---:B------:R-:W-:Y:S01]  /*11c50*/  F2FP.F16.F32.PACK_AB R40, R41.reuse, R40 ;  /* 0x000000282928723e */ /* 0x040fe200000000ff */
[----:B------:R-:W4:Y:S01]  /*11c60*/  MUFU.EX2 R38, R38 ;  /* 0x0000002600267308 */ /* 0x000f220000000800 */
[----:B------:R-:W-:Y:S01]  /*11c70*/  FADD.FTZ R28, R24, R28 ;  /* 0x0000001c181c7221 */ /* 0x000fe20000010000 */
[----:B------:R-:W-:-:S03]  /*11c80*/  FADD.FTZ R29, R41, R29 ;  /* 0x0000001d291d7221 */ /* 0x000fc60000010000 */
[----:B-1----:R-:W-:Y:S01]  /*11c90*/  FADD.FTZ R28, R25, R28 ;  /* 0x0000001c191c7221 */ /* 0x002fe20000010000 */
[----:B------:R-:W-:Y:S02]  /*11ca0*/  FADD.FTZ R29, R44, R29 ;  /* 0x0000001d2c1d7221 */ /* 0x000fe40000010000 */
[----:B------:R-:W1:Y:S01]  /*11cb0*/  MUFU.EX2 R43, R43 ;  /* 0x0000002b002b7308 */ /* 0x000e620000000800 */
[----:B---3--:R-:W-:Y:S01]  /*11cc0*/  FADD.FTZ R33, R35, R28 ;  /* 0x0000001c23217221 */ /* 0x008fe20000010000 */
[----:B------:R-:W-:Y:S01]  /*11cd0*/  FADD.FTZ R28, R45, R29 ;  /* 0x0000001d2d1c7221 */ /* 0x000fe20000010000 */
[C---:B0-----:R-:W-:Y:S02]  /*11ce0*/  F2FP.F16.F32.PACK_AB R35, R27.reuse, R35 ;  /* 0x000000231b23723e */ /* 0x041fe400000000ff */
[----:B------:R-:W-:Y:S01]  /*11cf0*/  FADD.FTZ R33, R27, R33 ;  /* 0x000000211b217221 */ /* 0x000fe20000010000 */
[----:B------:R-:W-:Y:S01]  /*11d00*/  FADD.FTZ R28, R48, R28 ;  /* 0x0000001c301c7221 */ /* 0x000fe20000010000 */
[----:B------:R-:W3:Y:S01]  /*11d10*/  LDL R27, [R1+0x24] ;  /* 0x00002400011b7983 */ /* 0x000ee20000100800 */
[----:B------:R-:W0:Y:S01]  /*11d20*/  MUFU.EX2 R39, R39 ;  /* 0x0000002700277308 */ /* 0x000e220000000800 */
[----:B------:R-:W-:Y:S01]  /*11d30*/  FADD.FTZ R29, R30, R33 ;  /* 0x000000211e1d7221 */ /* 0x000fe20000010000 */
[----:B------:R-:W-:Y:S01]  /*11d40*/  F2FP.F16.F32.PACK_AB R33, R25, R24 ;  /* 0x000000181921723e */ /* 0x000fe200000000ff */
[----:B------:R-:W-:Y:S01]  /*11d50*/  FADD.FTZ R28, R49, R28 ;  /* 0x0000001c311c7221 */ /* 0x000fe20000010000 */
[C---:B----4-:R-:W-:Y:S01]  /*11d60*/  F2FP.F16.F32.PACK_AB R41, R38.reuse, R30 ;  /* 0x0000001e2629723e */ /* 0x050fe200000000ff */
[----:B------:R-:W-:-:S02]  /*11d70*/  FADD.FTZ R29, R38, R29 ;  /* 0x0000001d261d7221 */ /* 0x000fc40000010000 */
[----:B------:R-:W-:Y:S01]  /*11d80*/  FADD.FTZ R28, R52, R28 ;  /* 0x0000001c341c7221 */ /* 0x000fe20000010000 */
[----:B------:R-:W4:Y:S01]  /*11d90*/  MUFU.EX2 R26, R26 ;  /* 0x0000001a001a7308 */ /* 0x000f220000000800 */
[----:B-1----:R-:W-:-:S07]  /*11da0*/  FADD.FTZ R25, R43, R29 ;  /* 0x0000001d2b197221 */ /* 0x002fce0000010000 */
[----:B------:R-:W1:Y:S01]  /*11db0*/  MUFU.EX2 R4, R55 ;  /* 0x0000003700047308 */ /* 0x000e620000000800 */
[----:B0-----:R-:W-:Y:S01]  /*11dc0*/  FADD.FTZ R25, R39, R25 ;  /* 0x0000001927197221 */ /* 0x001fe20000010000 */
[----:B------:R-:W-:-:S06]  /*11dd0*/  FADD.FTZ R28, R53, R28 ;  /* 0x0000001c351c7221 */ /* 0x000fcc0000010000 */
[----:B------:R-:W0:Y:S01]  /*11de0*/  MUFU.EX2 R19, R19 ;  /* 0x0000001300137308 */ /* 0x000e220000000800 */
[----:B----4-:R-:W-:Y:S01]  /*11df0*/  FADD.FTZ R25, R26, R25 ;  /* 0x000000191a197221 */ /* 0x010fe20000010000 */
[----:B------:R-:W-:-:S06]  /*11e00*/  FADD.FTZ R28, R56, R28 ;  /* 0x0000001c381c7221 */ /* 0x000fcc0000010000 */
[----:B------:R-:W4:Y:S01]  /*11e10*/  MUFU.EX2 R21, R21 ;  /* 0x0000001500157308 */ /* 0x000f220000000800 */
[----:B------:R-:W-:Y:S01]  /*11e20*/  FADD.FTZ R25, R31, R25 ;  /* 0x000000191f197221 */ /* 0x000fe20000010000 */
[----:B------:R-:W-:-:S06]  /*11e30*/  FADD.FTZ R28, R57, R28 ;  /* 0x0000001c391c7221 */ /* 0x000fcc0000010000 */
[----:B------:R-:W5:Y:S01]  /*11e40*/  MUFU.EX2 R59, R62 ;  /* 0x0000003e003b7308 */ /* 0x000f620000000800 */
[----:B------:R-:W-:Y:S01]  /*11e50*/  FADD.FTZ R25, R51, R25 ;  /* 0x0000001933197221 */ /* 0x000fe20000010000 */
[----:B------:R-:W-:-:S06]  /*11e60*/  FADD.FTZ R28, R60, R28 ;  /* 0x0000001c3c1c7221 */ /* 0x000fcc0000010000 */
[----:B------:R-:W2:Y:S01]  /*11e70*/  MUFU.EX2 R5, R66 ;  /* 0x0000004200057308 */ /* 0x000ea20000000800 */
        /* <DEDUP_REMOVED lines=8> */
[----:B-----5:R-:W-:Y:S01]  /*11f00*/  FADD.FTZ R25, R59, R25 ;  /* 0x000000193b197221 */ /* 0x020fe20000010000 */
[----:B------:R-:W-:-:S06]  /*11f10*/  FADD.FTZ R28, R65, R28 ;  /* 0x0000001c411c7221 */ /* 0x000fcc0000010000 */
[----:B------:R-:W-:Y:S01]  /*11f20*/  MUFU.EX2 R75, R75 ;  /* 0x0000004b004b7308 */ /* 0x000fe20000000800 */
[----:B------:R-:W-:Y:S01]  /*11f30*/  FADD.FTZ R25, R63, R25 ;  /* 0x000000193f197221 */ /* 0x000fe20000010000 */
[----:B------:R-:W-:-:S06]  /*11f40*/  FADD.FTZ R28, R68, R28 ;  /* 0x0000001c441c7221 */ /* 0x000fcc0000010000 */
[----:B------:R-:W-:Y:S01]  /*11f50*/  MUFU.EX2 R78, R78 ;  /* 0x0000004e004e7308 */ /* 0x000fe20000000800 */
[----:B--2---:R-:W-:-:S07]  /*11f60*/  FADD.FTZ R25, R5, R25 ;  /* 0x0000001905197221 */ /* 0x004fce0000010000 */
[----:B------:R-:W2:Y:S01]  /*11f70*/  MUFU.EX2 R24, R74 ;  /* 0x0000004a00187308 */ /* 0x000ea20000000800 */
[----:B-1----:R-:W-:Y:S01]  /*11f80*/  FADD.FTZ R25, R67, R25 ;  /* 0x0000001943197221 */ /* 0x002fe20000010000 */
[----:B------:R-:W-:-:S06]  /*11f90*/  FADD.FTZ R28, R69, R28 ;  /* 0x0000001c451c7221 */ /* 0x000fcc0000010000 */
[----:B------:R-:W1:Y:S01]  /*11fa0*/  MUFU.EX2 R79, R79 ;  /* 0x0000004f004f7308 */ /* 0x000e620000000800 */
[----:B0-----:R-:W-:Y:S01]  /*11fb0*/  FADD.FTZ R25, R70, R25 ;  /* 0x0000001946197221 */ /* 0x001fe20000010000 */
[----:B------:R-:W-:-:S06]  /*11fc0*/  FADD.FTZ R28, R72, R28 ;  /* 0x0000001c481c7221 */ /* 0x000fcc0000010000 */
[----:B------:R-:W0:Y:S01]  /*11fd0*/  MUFU.EX2 R82, R82 ;  /* 0x0000005200527308 */ /* 0x000e220000000800 */
[----:B----4-:R-:W-:Y:S01]  /*11fe0*/  FADD.FTZ R25, R71, R25 ;  /* 0x0000001947197221 */ /* 0x010fe20000010000 */
[C---:B------:R-:W-:Y:S01]  /*11ff0*/  FADD.FTZ R28, R73.reuse, R28 ;  /* 0x0000001c491c7221 */ /* 0x040fe20000010000 */
[----:B------:R-:W-:Y:S01]  /*12000*/  F2FP.F16.F32.PACK_AB R72, R73, R72 ;  /* 0x000000484948723e */ /* 0x000fe200000000ff */
[----:B------:R4:W-:Y:S01]  /*12010*/  STSM.16.M88.4 [R145], R32 ;  /* 0x0000002091007844 */ /* 0x0009e20000000200 */
[----:B--2---:R-:W-:Y:S01]  /*12020*/  FADD.FTZ R25, R24, R25 ;  /* 0x0000001918197221 */ /* 0x004fe20000010000 */
[C---:B------:R-:W-:Y:S02]  /*12030*/  F2FP.F16.F32.PACK_AB R73, R75.reuse, R24 ;  /* 0x000000184b49723e */ /* 0x040fe400000000ff */
[----:B------:R-:W2:Y:S01]  /*12040*/  LDL R24, [R1+0x18] ;  /* 0x0000180001187983 */ /* 0x000ea20000100800 */
[----:B------:R-:W5:Y:S01]  /*12050*/  MUFU.EX2 R83, R83 ;  /* 0x0000005300537308 */ /* 0x000f620000000800 */
[----:B------:R-:W-:Y:S01]  /*12060*/  FADD.FTZ R28, R76, R28 ;  /* 0x0000001c4c1c7221 */ /* 0x000fe20000010000 */
[----:B------:R-:W-:Y:S01]  /*12070*/  FADD.FTZ R25, R75, R25 ;  /* 0x000000194b197221 */ /* 0x000fe20000010000 */
[----:B------:R-:W-:-:S02]  /*12080*/  F2FP.F16.F32.PACK_AB R56, R57, R56 ;  /* 0x000000383938723e */ /* 0x000fc400000000ff */
[----:B------:R-:W-:-:S03]  /*12090*/  F2FP.F16.F32.PACK_AB R57, R21, R19 ;  /* 0x000000131539723e */ /* 0x000fc600000000ff */
[----:B------:R-:W-:Y:S01]  /*120a0*/  MUFU.EX2 R86, R86 ;  /* 0x0000005600567308 */ /* 0x000fe20000000800 */
[----:B------:R-:W-:Y:S01]  /*120b0*/  F2FP.F16.F32.PACK_AB R51, R4, R51 ;  /* 0x000000330433723e */ /* 0x000fe200000000ff */
[----:B------:R-:W-:Y:S01]  /*120c0*/  FADD.FTZ R19, R77, R28 ;  /* 0x0000001c4d137221 */ /* 0x000fe20000010000 */
[----:B------:R-:W-:-:S05]  /*120d0*/  FADD.FTZ R4, R78, R25 ;  /* 0x000000194e047221 */ /* 0x000fca0000010000 */
[----:B------:R-:W4:Y:S01]  /*120e0*/  MUFU.EX2 R16, R16 ;  /* 0x0000001000107308 */ /* 0x000f220000000800 */
[----:B------:R-:W-:Y:S02]  /*120f0*/  F2FP.F16.F32.PACK_AB R48, R49, R48 ;  /* 0x000000303130723e */ /* 0x000fe400000000ff */
[----:B------:R-:W-:Y:S01]  /*12100*/  F2FP.F16.F32.PACK_AB R49, R31, R26 ;  /* 0x0000001a1f31723e */ /* 0x000fe200000000ff */
[----:B------:R-:W-:Y:S01]  /*12110*/  FADD.FTZ R26, R80, R19 ;  /* 0x00000013501a7221 */ /* 0x000fe20000010000 */
[----:B-1----:R-:W-:Y:S01]  /*12120*/  FADD.FTZ R19, R79, R4 ;  /* 0x000000044f137221 */ /* 0x002fe20000010000 */
[----:B------:R-:W-:Y:S02]  /*12130*/  F2FP.F16.F32.PACK_AB R43, R39, R43 ;  /* 0x0000002b272b723e */ /* 0x000fe400000000ff */
[----:B------:R-:W-:Y:S01]  /*12140*/  FADD.FTZ R4, R81, R26 ;  /* 0x0000001a51047221 */ /* 0x000fe20000010000 */
[----:B0-----:R-:W-:Y:S01]  /*12150*/  FADD.FTZ R26, R82, R19 ;  /* 0x00000013521a7221 */ /* 0x001fe20000010000 */
[----:B------:R-:W-:-:S02]  /*12160*/  F2FP.F16.F32.PACK_AB R50, R53, R52 ;  /* 0x000000343532723e */ /* 0x000fc400000000ff */
[----:B------:R-:W-:Y:S02]  /*12170*/  F2FP.F16.F32.PACK_AB R64, R65, R64 ;  /* 0x000000404140723e */ /* 0x000fe400000000ff */
[----:B------:R-:W-:Y:S02]  /*12180*/  F2FP.F16.F32.PACK_AB R58, R61, R60 ;  /* 0x0000003c3d3a723e */ /* 0x000fe400000000ff */
[----:B------:R-:W-:Y:S02]  /*12190*/  F2FP.F16.F32.PACK_AB R59, R63, R59 ;  /* 0x0000003b3f3b723e */ /* 0x000fe400000000ff */
[----:B------:R-:W-:Y:S01]  /*121a0*/  F2FP.F16.F32.PACK_AB R65, R67, R5 ;  /* 0x000000054341723e */ /* 0x000fe200000000ff */
[----:B-----5:R-:W-:Y:S01]  /*121b0*/  FADD.FTZ R5, R83, R26 ;  /* 0x0000001a53057221 */ /* 0x020fe20000010000 */
[----:B------:R-:W-:Y:S02]  /*121c0*/  F2FP.F16.F32.PACK_AB R66, R69, R68 ;  /* 0x000000444542723e */ /* 0x000fe400000000ff */
[----:B------:R-:W-:-:S02]  /*121d0*/  F2FP.F16.F32.PACK_AB R80, R81, R80 ;  /* 0x000000505150723e */ /* 0x000fc400000000ff */
[----:B------:R-:W-:Y:S01]  /*121e0*/  F2FP.F16.F32.PACK_AB R67, R71, R70 ;  /* 0x000000464743723e */ /* 0x000fe200000000ff */
[----:B------:R0:W-:Y:S01]  /*121f0*/  STSM.16.M88.4 [R142], R40 ;  /* 0x000000288e007844 */ /* 0x0001e20000000200 */
[----:B------:R-:W-:Y:S02]  /*12200*/  F2FP.F16.F32.PACK_AB R74, R77, R76 ;  /* 0x0000004c4d4a723e */ /* 0x000fe400000000ff */
[----:B------:R-:W-:Y:S02]  /*12210*/  F2FP.F16.F32.PACK_AB R75, R79, R78 ;  /* 0x0000004e4f4b723e */ /* 0x000fe400000000ff */
[----:B------:R-:W-:Y:S01]  /*12220*/  F2FP.F16.F32.PACK_AB R81, R83, R82 ;  /* 0x000000525351723e */ /* 0x000fe200000000ff */
[----:B------:R0:W-:Y:S01]  /*12230*/  STSM.16.M88.4 [R141], R48 ;  /* 0x000000308d007844 */ /* 0x0001e20000000200 */
[----:B------:R-:W-:Y:S02]  /*12240*/  F2FP.F16.F32.PACK_AB R82, R0, R84 ;  /* 0x000000540052723e */ /* 0x000fe400000000ff */
[----:B----4-:R-:W-:Y:S01]  /*12250*/  F2FP.F16.F32.PACK_AB R83, R16, R86 ;  /* 0x000000561053723e */ /* 0x010fe200000000ff */
[----:B------:R0:W-:Y:S01]  /*12260*/  STSM.16.M88.4 [R140+0x27800], R56 ;  /* 0x027800388c007844 */ /* 0x0001e20000000200 */
        /* <DEDUP_REMOVED lines=56> */
[----:B---3--:R0:W-:Y:S04]  /*125f0*/  STSM.16.M88.4 [R27], R64 ;  /* 0x000000401b007844 */ /* 0x0081e80000000200 */
[----:B------:R0:W-:Y:S04]  /*12600*/  STSM.16.M88.4 [R142+0x6000], R72 ;  /* 0x006000488e007844 */ /* 0x0001e80000000200 */
[----:B------:R0:W-:Y:S01]  /*12610*/  STSM.16.M88.4 [R141+0x6000], R80 ;  /* 0x006000508d007844 */ /* 0x0001e20000000200 */
[----:B------:R1:W-:Y:S06]  /*12620*/  MEMBAR.ALL.CTA ;  /* 0x0000000000007992 */ /* 0x0003ec0000008000 */
[----:B-1----:R-:W1:Y:S01]  /*12630*/  FENCE.VIEW.ASYNC.S ;  /* 0x00000000000073c6 */ /* 0x002e620000000000 */
[C---:B--2---:R-:W-:Y:S01]  /*12640*/  ISETP.GT.AND P3, PT, R3.reuse, R24, PT ;  /* 0x000000180300720c */ /* 0x044fe20003f64270 */
[----:B------:R-:W-:Y:S01]  /*12650*/  VIADD R3, R3, 0xffffffff ;  /* 0xffffffff03037836 */ /* 0x000fe20000000000 */
[----:B-1----:R-:W-:-:S11]  /*12660*/  NOP ;  /* 0x0000000000007918 */ /* 0x002fd60000000000 */
[----:B0-----:R-:W-:Y:S05]  /*12670*/  @P3 BRA `(.L_x_10890) ;  /* 0xffffffcc00103947 */ /* 0x001fea000383ffff */
[----:B------:R-:W-:Y:S02]  /*12680*/  IMAD.MOV.U32 R6, RZ, RZ, R11 ;  /* 0x000000ffff067224 */ /* 0x000fe400078e000b */
[----:B------:R-:W-:Y:S02]  /*12690*/  IMAD.MOV.U32 R0, RZ, RZ, R8 ;  /* 0x000000ffff007224 */ /* 0x000fe400078e0008 */
[----:B------:R-:W-:Y:S02]  /*126a0*/  IMAD.MOV.U32 R16, RZ, RZ, R20 ;  /* 0x000000ffff107224 */ /* 0x000fe400078e0014 */
[----:B------:R-:W-:-:S07]  /*126b0*/  IMAD.MOV.U32 R19, RZ, RZ, R7 ;  /* 0x000000ffff137224 */ /* 0x000fce00078e0007 */
.L_x_10872:
[----:B------:R-:W2:Y:S01]  /*126c0*/  LDL R11, [R1+0x1c] ;  /* 0x00001c00010b7983 */ /* 0x000ea20000100800 */
[----:B------:R-:W0:Y:S01]  /*126d0*/  LDC R7, c[0x0][0x448] ;  /* 0x00011200ff077b82 */ /* 0x000e220000000800 */
[----:B------:R-:W-:-:S07]  /*126e0*/  IADD3 R20, R139, 0x1, -R138 ;  /* 0x000000018b147810 */ /* 0x000fce0007ffe88a */
[----:B------:R-:W1:Y:S01]  /*126f0*/  LDC R24, c[0x0][0x9e4] ;  /* 0x00027900ff187b82 */ /* 0x000e620000000800 */
[----:B0-----:R-:W-:Y:S02]  /*12700*/  ISETP.NE.AND P5, PT, R7, 0x1, PT ;  /* 0x000000010700780c */ /* 0x001fe40003fa5270 */
[----:B-1----:R-:W-:-:S11]  /*12710*/  ISETP.GE.AND P4, PT, R24, 0x1, PT ;  /* 0x000000011800780c */ /* 0x002fd60003f86270 */
[----:B------:R-:W0:Y:S08]  /*12720*/  @P5 LDC R8, c[0x0][0x44c] ;  /* 0x00011300ff085b82 */ /* 0x000e300000000800 */
[----:B------:R-:W1:Y:S01]  /*12730*/  @P5 LDC R9, c[0x0][0x450] ;  /* 0x00011400ff095b82 */ /* 0x000e620000000800 */
[----:B--2---:R-:W-:-:S04]  /*12740*/  VIADD R7, R11, 0xbf ;  /* 0x000000bf0b077836 */ /* 0x004fc80000000000 */
        /* <DEDUP_REMOVED lines=15> */
.L_x_10893:
[----:B------:R-:W-:-:S13]  /*12840*/  ISETP.NE.AND P2, PT, R24, 0x1, PT ;  /* 0x000000011800780c */ /* 0x000fda0003f45270 */
[----:B------:R-:W0:Y:S02]  /*12850*/  @P2 LDC.64 R8, c[0x0][0x9e8] ;  /* 0x00027a00ff082b82 */ /* 0x000e240000000a00 */
[----:B0-----:R-:W-:-:S05]  /*12860*/  @P2 IMAD.HI.U32 R8, R7, R8, RZ ;  /* 0x0000000807082227 */ /* 0x001fca00078e00ff */
[----:B------:R-:W-:-:S07]  /*12870*/  @P2 SHF.R.U32.HI R7, RZ, R9, R8 ;  /* 0x00000009ff072219 */ /* 0x000fce0000011608 */
.L_x_10894:
[----:B------:R-:W-:Y:S05]  /*12880*/  BSYNC B0 ;  /* 0x0000000000007941 */ /* 0x000fea0003800000 */
.L_x_10892:
[----:B------:R-:W-:-:S05]  /*12890*/  IMAD R7, R7, R24, RZ ;  /* 0x0000001807077224 */ /* 0x000fca00078e02ff */
[----:B------:R-:W-:-:S07]  /*128a0*/  VIMNMX R10, R10, R7, !PT ;  /* 0x000000070a0a7248 */ /* 0x000fce0007fe0100 */
.L_x_10891:
[----:B------:R-:W2:Y:S01]  /*128b0*/  LDL R8, [R1+0x48] ;  /* 0x0000480001087983 */ /* 0x000ea20000100800 */
[----:B------:R-:W-:-:S05]  /*128c0*/  VIADD R10, R10, 0x7f ;  /* 0x0000007f0a0a7836 */ /* 0x000fca0000000000 */
[----:B------:R-:W-:-:S04]  /*128d0*/  SHF.R.S32.HI R7, RZ, 0x1f, R10 ;  /* 0x0000001fff077819 */ /* 0x000fc8000001140a */
[----:B------:R-:W-:-:S04]  /*128e0*/  LEA.HI R7, R7, R10, RZ, 0x7 ;  /* 0x0000000a07077211 */ /* 0x000fc800078f38ff */
[----:B------:R-:W-:-:S04]  /*128f0*/  SHF.R.S32.HI R7, RZ, 0x7, R7 ;  /* 0x00000007ff077819 */ /* 0x000fc80000011407 */
[----:B--2---:R-:W-:-:S04]  /*12900*/  VIMNMX R143, R8, R7, !PT ;  /* 0x00000007088f7248 */ /* 0x004fc80007fe0100 */
[----:B------:R-:W-:-:S13]  /*12910*/  ISETP.GE.AND P2, PT, R3, R143, PT ;  /* 0x0000008f0300720c */ /* 0x000fda0003f46270 */
[----:B------:R-:W-:Y:S05]  /*12920*/  @!P2 BRA `(.L_x_10895) ;  /* 0x0000002000f0a947 */ /* 0x000fea0003800000 */
[----:B------:R-:W-:Y:S02]  /*12930*/  IMAD.MOV.U32 R7, RZ, RZ, R6 ;  /* 0x000000ffff077224 */ /* 0x000fe400078e0006 */
[----:B------:R-:W-:Y:S02]  /*12940*/  IMAD.MOV.U32 R8, RZ, RZ, R0 ;  /* 0x000000ffff087224 */ /* 0x000fe400078e0000 */
[----:B------:R-:W-:Y:S02]  /*12950*/  IMAD.MOV.U32 R10, RZ, RZ, R19 ;  /* 0x000000ffff0a7224 */ /* 0x000fe400078e0013 */
[----:B------:R-:W-:-:S07]  /*12960*/  IMAD.MOV.U32 R9, RZ, RZ, R16 ;  /* 0x000000ffff097224 */ /* 0x000fce00078e0010 */
.L_x_10905:
        /* <DEDUP_REMOVED lines=10> */
.L_x_10897:
[----:B------:R-:W-:Y:S01]  /*12a10*/  IMAD R0, R16, 0x8, R2 ;  /* 0x0000000810007824 */ /* 0x000fe200078e0202 */
[----:B------:R-:W-:-:S04]  /*12a20*/  SHF.L.U32 R11, R19, 0x1f, RZ ;  /* 0x0000001f130b7819 */ /* 0x000fc800000006ff */
[----:B------:R0:W1:Y:S01]  /*12a30*/  SYNCS.PHASECHK.TRANS64.TRYWAIT P3, [R0+URZ+0x2d830], R11 ;  /* 0x02d8300b000075a7 */ /* 0x000062000806017f */
[----:B------:R-:W-:Y:S05]  /*12a40*/  @!P0 BRA `(.L_x_10898) ;  /* 0x0000000000048947 */ /* 0x000fea0003800000 */
[----:B------:R-:W-:Y:S01]  /*12a50*/  BPT.TRAP 0x1 ;  /* 0x000000040000795c */ /* 0x000fe20000300000 */
.L_x_10898:
[----:B------:R-:W-:Y:S04]  /*12a60*/  BSSY B0, `(.L_x_10896) ;  /* 0x0000004000007945 */ /* 0x000fe80003800000 */
[----:B-1----:R-:W-:Y:S05]  /*12a70*/  @P3 BRA `(.L_x_10899) ;  /* 0x0000000000083947 */ /* 0x002fea0003800000 */
[----:B------:R-:W1:Y:S02]  /*12a80*/  SYNCS.PHASECHK.TRANS64.TRYWAIT P3, [R0+URZ+0x2d830], R11 ;  /* 0x02d8300b000075a7 */ /* 0x000e64000806017f */
[----:B-1----:R-:W-:Y:S05]  /*12a90*/  @!P3 BRA `(.L_x_10900) ;  /* 0x000001240070b947 */ /* 0x002fea0003800000 */
.L_x_10899:
[----:B------:R-:W-:Y:S05]  /*12aa0*/  BSYNC B0 ;  /* 0x0000000000007941 */ /* 0x000fea0003800000 */
.L_x_10896:
[----:B------:R-:W2:Y:S01]  /*12ab0*/  LDL R6, [R1+0x8] ;  /* 0x0000080001067983 */ /* 0x000ea20000100800 */
[----:B01----:R-:W0:Y:S01]  /*12ac0*/  S2R R0, SR_TID.X ;  /* 0x0000000000007919 */ /* 0x003e220000002100 */
        /* <DEDUP_REMOVED lines=8> */
[----:B------:R-:W-:Y:S01]  /*12b50*/  R2UR UR9, R13 ;  /* 0x000000000d0972ca */ /* 0x000fe200000e0000 */
[----:B------:R-:W-:Y:S01]  /*12b60*/  IMAD.MOV.U32 R29, RZ, RZ, -0x7fffffe0 ;  /* 0x80000020ff1d7424 */ /* 0x000fe200078e00ff */
[----:B------:R-:W-:Y:S02]  /*12b70*/  R2UR UR15, R27 ;  /* 0x000000001b0f72ca */ /* 0x000fe400000e0000 */
[----:B------:R-:W-:Y:S02]  /*12b80*/  R2UR UR19, R25 ;  /* 0x00000000191372ca */ /* 0x000fe400000e0000 */
[----:B------:R-:W-:-:S02]  /*12b90*/  R2UR UR23, R27 ;  /* 0x000000001b1772ca */ /* 0x000fc400000e0000 */
[----:B------:R-:W-:Y:S02]  /*12ba0*/  R2UR UR27, R29 ;  /* 0x000000001d1b72ca */ /* 0x000fe400000e0000 */
[----:B------:R-:W-:Y:S02]  /*12bb0*/  R2UR UR12, R152 ;  /* 0x00000000980c72ca */ /* 0x000fe400000e0000 */
[----:B------:R-:W-:Y:S01]  /*12bc0*/  R2UR UR13, R153 ;  /* 0x00000000990d72ca */ /* 0x000fe200000e0000 */
[----:B------:R0:W-:Y:S01]  /*12bd0*/  BAR.SYNC.DEFER_BLOCKING R0, 0x100 ;  /* 0x000400000000751d */ /* 0x0001e20000010000 */
[----:B------:R-:W-:Y:S01]  /*12be0*/  R2UR UR16, R150 ;  /* 0x00000000961072ca */ /* 0x000fe200000e0000 */
[----:B--2---:R-:W-:-:S04]  /*12bf0*/  IMAD R20, R16, 0x600, R6 ;  /* 0x0000060010147824 */ /* 0x004fc800078e0206 */
[C---:B------:R-:W-:Y:S01]  /*12c00*/  VIADD R26, R20.reuse, 0x2 ;  /* 0x00000002141a7836 */ /* 0x040fe20000000000 */
[C---:B------:R-:W-:Y:S01]  /*12c10*/  R2UR UR10, R20.reuse ;  /* 0x00000000140a72ca */ /* 0x040fe200000e0000 */
[C---:B------:R-:W-:Y:S02]  /*12c20*/  VIADD R24, R20.reuse, 0x200 ;  /* 0x0000020014187836 */ /* 0x040fe40000000000 */
[----:B------:R-:W-:Y:S01]  /*12c30*/  VIADD R28, R20, 0x400 ;  /* 0x00000400141c7836 */ /* 0x000fe20000000000 */
[----:B------:R-:W-:Y:S01]  /*12c40*/  R2UR UR14, R26 ;  /* 0x000000001a0e72ca */ /* 0x000fe200000e0000 */
[----:B------:R-:W-:Y:S01]  /*12c50*/  VIADD R26, R20, 0x202 ;  /* 0x00000202141a7836 */ /* 0x000fe20000000000 */
[----:B------:R-:W-:Y:S02]  /*12c60*/  R2UR UR18, R24 ;  /* 0x00000000181272ca */ /* 0x000fe400000e0000 */
[----:B------:R-:W-:Y:S02]  /*12c70*/  R2UR UR26, R28 ;  /* 0x000000001c1a72ca */ /* 0x000fe400000e0000 */
[----:B------:R-:W-:-:S02]  /*12c80*/  R2UR UR22, R26 ;  /* 0x000000001a1672ca */ /* 0x000fc400000e0000 */
[----:B------:R-:W-:-:S06]  /*12c90*/  WARPGROUP.ARRIVE ;  /* 0x00000000000079c5 */ /* 0x000fcc0000000000 */
[----:B------:R-:W-:Y:S01]  /*12ca0*/  HGMMA.64x128x16.F32 R24, gdesc[UR8], RZ, !UPT, gsb0 ;  /* 0x01e00000081879f0 */ /* 0x000fe2000c0008ff */
[----:B------:R-:W-:Y:S02]  /*12cb0*/  R2UR UR17, R151 ;  /* 0x00000000971172ca */ /* 0x000fe400000e0000 */
[----:B------:R-:W-:Y:S02]  /*12cc0*/  WARPGROUP.DEPBAR.LE gsb0, 0x0 ;  /* 0x00008000000079c5 */ /* 0x000fe40000010000 */
[----:B------:R-:W-:-:S07]  /*12cd0*/  WARPGROUP.ARRIVE ;  /* 0x00000000000079c5 */ /* 0x000fce0000000000 */
        /* <DEDUP_REMOVED lines=26> */
.L_x_10902:
[----:B------:R-:W-:Y:S01]  /*12e80*/  SHF.L.U32 R0, R10, 0x1f, RZ ;  /* 0x0000001f0a007819 */ /* 0x000fe200000006ff */
[----:B------:R-:W-:-:S04]  /*12e90*/  IMAD R6, R9, 0x8, R2 ;  /* 0x0000000809067824 */ /* 0x000fc800078e0202 */
[----:B------:R0:W1:Y:S01]  /*12ea0*/  SYNCS.PHASECHK.TRANS64.TRYWAIT P2, [R6+URZ+0x2d850], R0 ;  /* 0x02d85000060075a7 */ /* 0x000062000804017f */
[----:B------:R-:W-:Y:S05]  /*12eb0*/  @!P0 BRA `(.L_x_10903) ;  /* 0x0000000000048947 */ /* 0x000fea0003800000 */
[----:B------:R-:W-:Y:S01]  /*12ec0*/  BPT.TRAP 0x1 ;  /* 0x000000040000795c */ /* 0x000fe20000300000 */
.L_x_10903:
[----:B-1----:R-:W-:Y:S05]  /*12ed0*/  @P2 BRA `(.L_x_10901) ;  /* 0x0000000000082947 */ /* 0x002fea0003800000 */
[----:B------:R-:W1:Y:S02]  /*12ee0*/  SYNCS.PHASECHK.TRANS64.TRYWAIT P2, [R6+URZ+0x2d850], R0 ;  /* 0x02d85000060075a7 */ /* 0x000e64000804017f */
[----:B-1----:R-:W-:Y:S05]  /*12ef0*/  @!P2 BRA `(.L_x_10904) ;  /* 0x00000120006ca947 */ /* 0x002fea0003800000 */
.L_x_10901:
[----:B01----:R-:W-:Y:S01]  /*12f00*/  VIADD R0, R2, 0x400 ;  /* 0x0000040002007836 */ /* 0x003fe20000000000 */
[----:B------:R-:W-:Y:S05]  /*12f10*/  WARPSYNC.ALL ;  /* 0x0000000000007948 */ /* 0x000fea0003800000 */
[----:B------:R-:W-:-:S04]  /*12f20*/  SHF.R.U32.HI R0, RZ, 0x4, R0 ;  /* 0x00000004ff007819 */ /* 0x000fc80000011600 */
[----:B------:R-:W-:-:S04]  /*12f30*/  LOP3.LUT R0, R0, 0x3fff, RZ, 0xc0, !PT ;  /* 0x00003fff00007812 */ /* 0x000fc800078ec0ff */
[----:B------:R-:W-:Y:S01]  /*12f40*/  LOP3.LUT R10, R0, 0x2000000, RZ, 0xfc, !PT ;  /* 0x02000000000a7812 */ /* 0x000fe200078efcff */
[----:B------:R-:W2:Y:S01]  /*12f50*/  LDL R144, [R1+0x3c] ;  /* 0x00003c0001907983 */ /* 0x000ea20000100800 */
[----:B------:R-:W-:-:S03]  /*12f60*/  FMNMX.FTZ R0, R24, R8, !PT ;  /* 0x0000000818007209 */ /* 0x000fc60007810000 */
[----:B------:R-:W-:Y:S01]  /*12f70*/  IMAD R10, R9, 0x600, R10 ;  /* 0x00000600090a7824 */ /* 0x000fe200078e020a */
[----:B------:R-:W-:Y:S01]  /*12f80*/  UMOV UR39, UR6 ;  /* 0x0000000600277c82 */ /* 0x000fe20008000000 */
[----:B------:R-:W-:Y:S01]  /*12f90*/  IMAD.MOV.U32 R11, RZ, RZ, -0x7fffffe0 ;  /* 0x80000020ff0b7424 */ /* 0x000fe200078e00ff */
[----:B------:R-:W-:Y:S01]  /*12fa0*/  FMNMX.FTZ R0, R25, R0, !PT ;  /* 0x0000000019007209 */ /* 0x000fe20007810000 */
[C---:B------:R-:W-:Y:S01]  /*12fb0*/  VIADD R20, R10.reuse, 0x40 ;  /* 0x000000400a147836 */ /* 0x040fe20000000000 */
[----:B------:R-:W-:Y:S01]  /*12fc0*/  R2UR UR10, R10 ;  /* 0x000000000a0a72ca */ /* 0x000fe200000e0000 */
[----:B------:R-:W-:Y:S01]  /*12fd0*/  WARPGROUP.ARRIVE ;  /* 0x00000000000079c5 */ /* 0x000fe20000000000 */
[----:B------:R-:W-:Y:S01]  /*12fe0*/  FMNMX.FTZ R0, R28, R0, !PT ;  /* 0x000000001c007209 */ /* 0x000fe20007810000 */
[----:B------:R-:W-:Y:S01]  /*12ff0*/  IMAD.MOV.U32 R21, RZ, RZ, -0x7fffffe0 ;  /* 0x80000020ff157424 */ /* 0x000fe200078e00ff */
[----:B------:R-:W-:Y:S01]  /*13000*/  R2UR UR14, R20 ;  /* 0x00000000140e72ca */ /* 0x000fe200000e0000 */
[----:B------:R-:W-:Y:S01]  /*13010*/  VIADD R20, R10, 0x80 ;  /* 0x000000800a147836 */ /* 0x000fe20000000000 */
[----:B------:R-:W-:-:S02]  /*13020*/  FMNMX.FTZ R0, R29, R0, !PT ;  /* 0x000000001d007209 */ /* 0x000fc40007810000 */
[----:B------:R-:W-:Y:S02]  /*13030*/  R2UR UR11, R11 ;  /* 0x000000000b0b72ca */ /* 0x000fe400000e0000 */
[----:B------:R-:W-:Y:S02]  /*13040*/  FMNMX.FTZ R0, R32, R0, !PT ;  /* 0x0000000020007209 */ /* 0x000fe40007810000 */
[----:B------:R-:W-:Y:S01]  /*13050*/  R2UR UR18, R20 ;  /* 0x00000000141272ca */ /* 0x000fe200000e0000 */
[----:B------:R-:W-:Y:S01]  /*13060*/  VIADD R20, R10, 0xc0 ;  /* 0x000000c00a147836 */ /* 0x000fe20000000000 */
[----:B------:R-:W-:Y:S02]  /*13070*/  FMNMX.FTZ R0, R33, R0, !PT ;  /* 0x0000000021007209 */ /* 0x000fe40007810000 */
[----:B------:R-:W-:Y:S02]  /*13080*/  R2UR UR15, R21 ;  /* 0x00000000150f72ca */ /* 0x000fe400000e0000 */
[----:B------:R-:W-:-:S02]  /*13090*/  FMNMX.FTZ R0, R36, R0, !PT ;  /* 0x0000000024007209 */ /* 0x000fc40007810000 */
[----:B------:R-:W-:Y:S01]  /*130a0*/  R2UR UR22, R20 ;  /* 0x00000000141672ca */ /* 0x000fe200000e0000 */
[----:B------:R-:W-:Y:S01]  /*130b0*/  VIADD R20, R10, 0x100 ;  /* 0x000001000a147836 */ /* 0x000fe20000000000 */
[----:B------:R-:W-:Y:S02]  /*130c0*/  FMNMX.FTZ R0, R37, R0, !PT ;  /* 0x0000000025007209 */ /* 0x000fe40007810000 */
[----:B------:R-:W-:Y:S02]  /*130d0*/  R2UR UR19, R21 ;  /* 0x00000000151372ca */ /* 0x000fe400000e0000 */
[----:B------:R-:W-:Y:S02]  /*130e0*/  FMNMX.FTZ R0, R40, R0, !PT ;  /* 0x0000000028007209 */ /* 0x000fe40007810000 */
[----:B------:R-:W-:Y:S01]  /*130f0*/  R2UR UR26, R20 ;  /* 0x00000000141a72ca */ /* 0x000fe200000e0000 */
[----:B------:R-:W-:Y:S01]  /*13100*/  VIADD R20, R10, 0x140 ;  /* 0x000001400a147836 */ /* 0x000fe20000000000 */
[----:B------:R-:W-:-:S02]  /*13110*/  FMNMX.FTZ R0, R41, R0, !PT ;  /* 0x0000000029007209 */ /* 0x000fc40007810000 */
[----:B------:R-:W-:Y:S02]  /*13120*/  R2UR UR23, R21 ;  /* 0x00000000151772ca */ /* 0x000fe400000e0000 */
[----:B------:R-:W-:Y:S02]  /*13130*/  FMNMX.FTZ R0, R44, R0, !PT ;  /* 0x000000002c007209 */ /* 0x000fe40007810000 */
[----:B------:R-:W-:Y:S01]  /*13140*/  R2UR UR30, R20 ;  /* 0x00000000141e72ca */ /* 0x000fe200000e0000 */
[C---:B------:R-:W-:Y:S01]  /*13150*/  VIADD R20, R10.reuse, 0x180 ;  /* 0x000001800a147836 */ /* 0x040fe20000000000 */
[----:B------:R-:W-:Y:S01]  /*13160*/  FMNMX.FTZ R0, R45, R0, !PT ;  /* 0x000000002d007209 */ /* 0x000fe20007810000 */
[----:B------:R-:W-:Y:S01]  /*13170*/  VIADD R10, R10, 0x1c0 ;  /* 0x000001c00a0a7836 */ /* 0x000fe20000000000 */
[----:B------:R-:W-:Y:S02]  /*13180*/  R2UR UR27, R21 ;  /* 0x00000000151b72ca */ /* 0x000fe400000e0000 */
[----:B------:R-:W-:-:S02]  /*13190*/  FMNMX.FTZ R0, R48, R0, !PT ;  /* 0x0000000030007209 */ /* 0x000fc40007810000 */
[----:B------:R-:W-:Y:S02]  /*131a0*/  R2UR UR34, R20 ;  /* 0x00000000142272ca */ /* 0x000fe400000e0000 */
[----:B------:R-:W-:Y:S02]  /*131b0*/  FMNMX.FTZ R0, R49, R0, !PT ;  /* 0x0000000031007209 */ /* 0x000fe40007810000 */
[----:B------:R-:W-:Y:S02]  /*131c0*/  R2UR UR46, R10 ;  /* 0x000000000a2e72ca */ /* 0x000fe400000e0000 */
[----:B------:R-:W-:Y:S02]  /*131d0*/  FMNMX.FTZ R0, R52, R0, !PT ;  /* 0x0000000034007209 */ /* 0x000fe40007810000 */
[----:B------:R-:W-:Y:S02]  /*131e0*/  R2UR UR31, R21 ;  /* 0x00000000151f72ca */ /* 0x000fe400000e0000 */
[----:B------:R-:W-:-:S02]  /*131f0*/  FMNMX.FTZ R0, R53, R0, !PT ;  /* 0x0000000035007209 */ /* 0x000fc40007810000 */
[----:B------:R-:W-:Y:S02]  /*13200*/  R2UR UR35, R21 ;  /* 0x00000000152372ca */ /* 0x000fe400000e0000 */
[----:B------:R-:W-:Y:S01]  /*13210*/  FMNMX.FTZ R0, R56, R0, !PT ;  /* 0x0000000038007209 */ /* 0x000fe20007810000 */
[----:B------:R-:W3:Y:S01]  /*13220*/  LDL R21, [R1+0x20] ;  /* 0x0000200001157983 */ /* 0x000ee20000100800 */
[----:B------:R-:W-:Y:S02]  /*13230*/  R2UR UR47, R11 ;  /* 0x000000000b2f72ca */ /* 0x000fe400000e0000 */
        /* <DEDUP_REMOVED lines=49> */
[----:B------:R-:W4:Y:S01]  /*13550*/  MUFU.EX2 R10, R28 ;  /* 0x0000001c000a7308 */ /* 0x000f220000000800 */
[----:B0-----:R-:W-:Y:S01]  /*13560*/  FFMA.FTZ R5, R20, R5, R8 ;  /* 0x0000000514057223 */ /* 0x001fe20000010008 */
[--C-:B------:R-:W-:Y:S01]  /*13570*/  FFMA.FTZ R72, R72, UR39, -R6.reuse ;  /* 0x0000002748487c23 */ /* 0x100fe20008010806 */
[--C-:B------:R-:W-:Y:S01]  /*13580*/  FFMA.FTZ R73, R73, UR39, -R6.reuse ;  /* 0x0000002749497c23 */ /* 0x100fe20008010806 */
[--C-:B------:R-:W-:Y:S01]  /*13590*/  FFMA.FTZ R76, R76, UR39, -R6.reuse ;  /* 0x000000274c4c7c23 */ /* 0x100fe20008010806 */
[--C-:B------:R-:W-:Y:S01]  /*135a0*/  FFMA.FTZ R77, R77, UR39, -R6.reuse ;  /* 0x000000274d4d7c23 */ /* 0x100fe20008010806 */
[--C-:B------:R-:W-:Y:S01]  /*135b0*/  FFMA.FTZ R80, R80, UR39, -R6.reuse ;  /* 0x0000002750507c23 */ /* 0x100fe20008010806 */
[----:B------:R-:W-:Y:S01]  /*135c0*/  FFMA.FTZ R81, R81, UR39, -R6 ;  /* 0x0000002751517c23 */ /* 0x000fe20008010806 */
[----:B------:R-:W0:Y:S01]  /*135d0*/  MUFU.EX2 R29, R29 ;  /* 0x0000001d001d7308 */ /* 0x000e220000000800 */
[C---:B-1----:R-:W-:Y:S01]  /*135e0*/  FADD.FTZ R5, R25.reuse, R5 ;  /* 0x0000000519057221 */ /* 0x042fe20000010000 */
[----:B------:R-:W-:Y:S01]  /*135f0*/  F2FP.F16.F32.PACK_AB R8, R25, R8 ;  /* 0x000000081908723e */ /* 0x000fe200000000ff */
[----:B------:R-:W-:-:S02]  /*13600*/  IMAD.MOV.U32 R25, RZ, RZ, 0x40000040 ;  /* 0x40000040ff197424 */ /* 0x000fc400078e00ff */
[--C-:B------:R-:W-:Y:S01]  /*13610*/  FFMA.FTZ R84, R84, UR39, -R6.reuse ;  /* 0x0000002754547c23 */ /* 0x100fe20008010806 */
[----:B------:R-:W-:Y:S01]  /*13620*/  FFMA.FTZ R85, R85, UR39, -R6 ;  /* 0x0000002755557c23 */ /* 0x000fe20008010806 */
[----:B------:R-:W-:Y:S02]  /*13630*/  FMNMX.FTZ R6, R26, R7, !PT ;  /* 0x000000071a067209 */ /* 0x000fe40007810000 */
[----:B------:R-:W-:Y:S01]  /*13640*/  R2UR UR9, R25 ;  /* 0x00000000190972ca */ /* 0x000fe200000e0000 */
[----:B----4-:R-:W-:Y:S01]  /*13650*/  FADD.FTZ R5, R10, R5 ;  /* 0x000000050a057221 */ /* 0x010fe20000010000 */
[----:B------:R-:W-:Y:S01]  /*13660*/  FMNMX.FTZ R6, R27, R6, !PT ;  /* 0x000000061b067209 */ /* 0x000fe20007810000 */
[----:B------:R-:W-:-:S03]  /*13670*/  IMAD.MOV.U32 R25, RZ, RZ, 0x40000040 ;  /* 0x40000040ff197424 */ /* 0x000fc600078e00ff */
[----:B------:R-:W-:Y:S02]  /*13680*/  FMNMX.FTZ R6, R30, R6, !PT ;  /* 0x000000061e067209 */ /* 0x000fe40007810000 */
[----:B------:R-:W-:Y:S01]  /*13690*/  R2UR UR45, R25 ;  /* 0x00000000192d72ca */ /* 0x000fe200000e0000 */
[C---:B0-----:R-:W-:Y:S01]  /*136a0*/  FADD.FTZ R5, R29.reuse, R5 ;  /* 0x000000051d057221 */ /* 0x041fe20000010000 */
[----:B------:R-:W-:Y:S01]  /*136b0*/  F2FP.F16.F32.PACK_AB R10, R29, R10 ;  /* 0x0000000a1d0a723e */ /* 0x000fe200000000ff */
[----:B------:R-:W-:Y:S01]  /*136c0*/  IMAD.MOV.U32 R29, RZ, RZ, 0x40000040 ;  /* 0x40000040ff1d7424 */ /* 0x000fe200078e00ff */
[----:B------:R-:W-:-:S04]  /*136d0*/  FMNMX.FTZ R6, R31, R6, !PT ;  /* 0x000000061f067209 */ /* 0x000fc80007810000 */
[----:B------:R-:W-:Y:S01]  /*136e0*/  R2UR UR13, R29 ;  /* 0x000000001d0d72ca */ /* 0x000fe200000e0000 */
        /* <DEDUP_REMOVED lines=14> */
[----:B------:R-:W-:Y:S02]  /*137d0*/  R2UR UR33, R29 ;  /* 0x000000001d2172ca */ /* 0x000fe400000e0000 */
[----:B------:R-:W-:-:S04]  /*137e0*/  FMNMX.FTZ R6, R43, R6, !PT ;  /* 0x000000062b067209 */ /* 0x000fc80007810000 */
[----:B------:R-:W-:-:S04]  /*137f0*/  FMNMX.FTZ R6, R46, R6, !PT ;  /* 0x000000062e067209 */ /* 0x000fc80007810000 */
[----:B------:R-:W-:-:S04]  /*13800*/  FMNMX.FTZ R6, R47, R6, !PT ;  /* 0x000000062f067209 */ /* 0x000fc80007810000 */
[----:B------:R-:W-:Y:S02]  /*13810*/  FMNMX.FTZ R6, R50, R6, !PT ;  /* 0x0000000632067209 */ /* 0x000fe40007810000 */
[----:B--2---:R-:W-:Y:S02]  /*13820*/  LOP3.LUT R24, R144, 0x10000, RZ, 0xfc, !PT ;  /* 0x0001000090187812 */ /* 0x004fe400078efcff */
[----:B------:R-:W-:Y:S01]  /*13830*/  FMNMX.FTZ R6, R51, R6, !PT ;  /* 0x0000000633067209 */ /* 0x000fe20007810000 */
[----:B------:R-:W0:Y:S01]  /*13840*/  S2R R144, SR_TID.X ;  /* 0x0000000000907919 */ /* 0x000e220000002100 */
[C---:B------:R-:W-:Y:S01]  /*13850*/  R2UR UR8, R24.reuse ;  /* 0x00000000180872ca */ /* 0x040fe200000e0000 */
[----:B------:R-:W-:Y:S01]  /*13860*/  VIADD R28, R24, 0x2 ;  /* 0x00000002181c7836 */ /* 0x000fe20000000000 */
[----:B------:R-:W-:-:S04]  /*13870*/  FMNMX.FTZ R6, R54, R6, !PT ;  /* 0x0000000636067209 */ /* 0x000fc80007810000 */
[----:B------:R-:W-:Y:S01]  /*13880*/  R2UR UR12, R28 ;  /* 0x000000001c0c72ca */ /* 0x000fe200000e0000 */
[----:B------:R-:W-:Y:S01]  /*13890*/  VIADD R28, R24, 0x4 ;  /* 0x00000004181c7836 */ /* 0x000fe20000000000 */
[----:B------:R-:W-:-:S04]  /*138a0*/  FMNMX.FTZ R6, R55, R6, !PT ;  /* 0x0000000637067209 */ /* 0x000fc80007810000 */
[----:B------:R-:W-:Y:S01]  /*138b0*/  R2UR UR16, R28 ;  /* 0x000000001c1072ca */ /* 0x000fe200000e0000 */
[----:B------:R-:W-:Y:S01]  /*138c0*/  HGMMA.64x96x16.F32 R88, gdesc[UR8].tnspB, R88, gsb0 ;  /* 0x41600000085879f0 */ /* 0x000fe20008000858 */
[----:B------:R-:W-:Y:S01]  /*138d0*/  VIADD R28, R24, 0x6 ;  /* 0x00000006181c7836 */ /* 0x000fe20000000000 */
[----:B------:R-:W-:-:S04]  /*138e0*/  FMNMX.FTZ R6, R58, R6, !PT ;  /* 0x000000063a067209 */ /* 0x000fc80007810000 */
[----:B------:R-:W-:Y:S01]  /*138f0*/  R2UR UR20, R28 ;  /* 0x000000001c1472ca */ /* 0x000fe200000e0000 */
[----:B------:R-:W-:Y:S01]  /*13900*/  VIADD R28, R24, 0x600 ;  /* 0x00000600181c7836 */ /* 0x000fe20000000000 */
[----:B------:R-:W-:-:S04]  /*13910*/  FMNMX.FTZ R6, R59, R6, !PT ;  /* 0x000000063b067209 */ /* 0x000fc80007810000 */
[----:B------:R-:W-:Y:S01]  /*13920*/  R2UR UR24, R28 ;  /* 0x000000001c1872ca */ /* 0x000fe200000e0000 */
[----:B------:R-:W-:Y:S01]  /*13930*/  VIADD R28, R24, 0x602 ;  /* 0x00000602181c7836 */ /* 0x000fe20000000000 */
[----:B------:R-:W-:-:S04]  /*13940*/  FMNMX.FTZ R6, R62, R6, !PT ;  /* 0x000000063e067209 */ /* 0x000fc80007810000 */
[----:B------:R-:W-:Y:S01]  /*13950*/  R2UR UR28, R28 ;  /* 0x000000001c1c72ca */ /* 0x000fe200000e0000 */
[C---:B------:R-:W-:Y:S01]  /*13960*/  VIADD R28, R24.reuse, 0x604 ;  /* 0x00000604181c7836 */ /* 0x040fe20000000000 */
[----:B------:R-:W-:Y:S01]  /*13970*/  FMNMX.FTZ R6, R63, R6, !PT ;  /* 0x000000063f067209 */ /* 0x000fe20007810000 */
[----:B------:R-:W-:Y:S01]  /*13980*/  VIADD R24, R24, 0x606 ;  /* 0x0000060618187836 */ /* 0x000fe20000000000 */
[----:B0-----:R-:W-:Y:S02]  /*13990*/  ISETP.GE.U32.AND P2, PT, R144, 0x180, PT ;  /* 0x000001809000780c */ /* 0x001fe40003f46070 */
[----:B------:R-:W-:Y:S02]  /*139a0*/  R2UR UR32, R28 ;  /* 0x000000001c2072ca */ /* 0x000fe400000e0000 */
[----:B------:R-:W-:Y:S02]  /*139b0*/  FMNMX.FTZ R6, R66, R6, !PT ;  /* 0x0000000642067209 */ /* 0x000fe40007810000 */
[----:B------:R-:W-:-:S02]  /*139c0*/  R2UR UR44, R24 ;  /* 0x00000000182c72ca */ /* 0x000fc400000e0000 */
        /* <DEDUP_REMOVED lines=16> */
[----:B------:R-:W-:Y:S01]  /*13ad0*/  HGMMA.64x96x16.F32 R88, gdesc[UR12].tnspB, R88, gsb0 ;  /* 0x416000000c5879f0 */ /* 0x000fe20008000858 */
[----:B0-----:R-:W-:-:S05]  /*13ae0*/  FMNMX.FTZ R6, R6, R11, !PT ;  /* 0x0000000b06067209 */ /* 0x001fca0007810000 */
[C---:B------:R-:W-:Y:S01]  /*13af0*/  FMUL.FTZ R11, R6.reuse, UR39 ;  /* 0x00000027060b7c20 */ /* 0x040fe20008410000 */
[----:B------:R-:W-:Y:S02]  /*13b00*/  @!P1 IMAD R9, R9, 0x8, R2 ;  /* 0x0000000809099824 */ /* 0x000fe400078e0202 */
[----:B------:R-:W-:Y:S01]  /*13b10*/  FADD.FTZ R7, -R6, R7 ;  /* 0x0000000706077221 */ /* 0x000fe20000010100 */
        /* <DEDUP_REMOVED lines=32> */
[----:B------:R-:W-:Y:S01]  /*13d20*/  SHF.R.U32.HI R11, RZ, 0x7, R144 ;  /* 0x00000007ff0b7819 */ /* 0x000fe20000011690 */
[----:B------:R-:W-:Y:S01]  /*13d30*/  MUFU.EX2 R26, R26 ;  /* 0x0000001a001a7308 */ /* 0x000fe20000000800 */
[----:B------:R-:W-:-:S02]  /*13d40*/  WARPGROUP.DEPBAR.LE gsb0, 0x0 ;  /* 0x00008000000079c5 */ /* 0x000fc40000010000 */
[----:B------:R-:W-:Y:S01]  /*13d50*/  WARPGROUP.ARRIVE ;  /* 0x00000000000079c5 */ /* 0x000fe20000000000 */
[----:B------:R-:W-:-:S04]  /*13d60*/  VIADD R11, R11, 0x9 ;  /* 0x000000090b0b7836 */ /* 0x000fc80000000000 */
[----:B------:R-:W-:Y:S01]  /*13d70*/  MUFU.EX2 R27, R27 ;  /* 0x0000001b001b7308 */ /* 0x000fe20000000800 */
[----:B------:R-:W-:Y:S02]  /*13d80*/  @!P1 VIADD R9, R9, 0x2d860 ;  /* 0x0002d86009099836 */ /* 0x000fe40000000000 */
[----:B------:R-:W-:Y:S01]  /*13d90*/  FMUL.FTZ R7, R7, UR39 ;  /* 0x0000002707077c20 */ /* 0x000fe20008410000 */
[----:B------:R-:W-:Y:S01]  /*13da0*/  HGMMA.64x96x16.F32 R88, gdesc[UR16].tnspB, R88, gsb0 ;  /* 0x41600000105879f0 */ /* 0x000fe20008000858 */
[----:B------:R-:W-:-:S03]  /*13db0*/  SEL R11, R11, 0x9, !P2 ;  /* 0x000000090b0b7807 */ /* 0x000fc60005000000 */
[----:B------:R-:W-:Y:S08]  /*13dc0*/  MUFU.EX2 R30, R30 ;  /* 0x0000001e001e7308 */ /* 0x000ff00000000800 */
[----:B------:R-:W0:Y:S01]  /*13dd0*/  MUFU.EX2 R31, R31 ;  /* 0x0000001f001f7308 */ /* 0x000e220000000800 */
[----:B------:R-:W-:-:S07]  /*13de0*/  @!P1 PRMT R9, RZ, 0x654, R9 ;  /* 0x00000654ff099816 */ /* 0x000fce0000000009 */
[----:B------:R-:W-:Y:S08]  /*13df0*/  MUFU.EX2 R33, R33 ;  /* 0x0000002100217308 */ /* 0x000ff00000000800 */
[----:B------:R-:W-:Y:S01]  /*13e00*/  MUFU.EX2 R7, R7 ;  /* 0x0000000700077308 */ /* 0x000fe20000000800 */
        /* <DEDUP_REMOVED lines=17> */
[----:B-1----:R-:W-:-:S04]  /*13f20*/  @!P1 IMAD R11, R16, 0x8, R2 ;  /* 0x00000008100b9824 */ /* 0x002fc800078e0202 */
[----:B------:R-:W-:-:S05]  /*13f30*/  @!P1 VIADD R11, R11, 0x2d840 ;  /* 0x0002d8400b0b9836 */ /* 0x000fca0000000000 */
[----:B------:R-:W-:-:S04]  /*13f40*/  @!P1 PRMT R11, RZ, 0x654, R11 ;  /* 0x00000654ff0b9816 */ /* 0x000fc8000000000b */
[----:B------:R0:W-:Y:S01]  /*13f50*/  @!P1 SYNCS.ARRIVE.TRANS64.RED.A1T0 RZ, [R11+URZ], RZ ;  /* 0x000000ff0bff99a7 */ /* 0x0001e2000810043f */
[----:B------:R1:W-:Y:S01]  /*13f60*/  @!P1 SYNCS.ARRIVE.TRANS64.RED.A1T0 RZ, [R9+URZ], RZ ;  /* 0x000000ff09ff99a7 */ /* 0x0003e2000810043f */
[----:B0-----:R-:W-:Y:S02]  /*13f70*/  F2FP.F16.F32.PACK_AB R11, R31, R30 ;  /* 0x0000001e1f0b723e */ /* 0x001fe400000000ff */
[----:B-1----:R-:W-:-:S05]  /*13f80*/  F2FP.F16.F32.PACK_AB R9, R27, R26 ;  /* 0x0000001a1b09723e */ /* 0x002fca00000000ff */
[----:B------:R0:W-:Y:S02]  /*13f90*/  STSM.16.M88.4 [R140+0x21800], R8 ;  /* 0x021800088c007844 */ /* 0x0001e40000000200 */
[----:B0-----:R0:W-:Y:S02]  /*13fa0*/  MUFU.EX2 R10, R36 ;  /* 0x00000024000a7308 */ /* 0x0011e40000000800 */
[----:B0-----:R-:W2:Y:S06]  /*13fb0*/  LDL R36, [R1+0x24] ;  /* 0x0000240001247983 */ /* 0x001eac0000100800 */
[----:B------:R-:W0:Y:S08]  /*13fc0*/  MUFU.EX2 R8, R32 ;  /* 0x0000002000087308 */ /* 0x000e300000000800 */
[----:B------:R-:W-:Y:S08]  /*13fd0*/  MUFU.EX2 R37, R37 ;  /* 0x0000002500257308 */ /* 0x000ff00000000800 */
[----:B------:R-:W-:Y:S08]  /*13fe0*/  MUFU.EX2 R34, R34 ;  /* 0x0000002200227308 */ /* 0x000ff00000000800 */
[----:B------:R-:W1:Y:S08]  /*13ff0*/  MUFU.EX2 R35, R35 ;  /* 0x0000002300237308 */ /* 0x000e700000000800 */
[----:B------:R-:W-:Y:S08]  /*14000*/  MUFU.EX2 R38, R38 ;  /* 0x0000002600267308 */ /* 0x000ff00000000800 */
[----:B------:R-:W4:Y:S01]  /*14010*/  MUFU.EX2 R39, R39 ;  /* 0x0000002700277308 */ /* 0x000f220000000800 */
[----:B0-----:R-:W-:Y:S01]  /*14020*/  FADD.FTZ R5, R8, R5 ;  /* 0x0000000508057221 */ /* 0x001fe20000010000 */
[----:B------:R-:W-:-:S03]  /*14030*/  FFMA.FTZ R4, R7, R4, R26 ;  /* 0x0000000407047223 */ /* 0x000fc6000001001a */
[C---:B------:R-:W-:Y:S01]  /*14040*/  FADD.FTZ R5, R33.reuse, R5 ;  /* 0x0000000521057221 */ /* 0x040fe20000010000 */
[----:B------:R-:W-:Y:S02]  /*14050*/  F2FP.F16.F32.PACK_AB R8, R33, R8 ;  /* 0x000000082108723e */ /* 0x000fe400000000ff */
[----:B-1----:R-:W-:Y:S01]  /*14060*/  F2FP.F16.F32.PACK_AB R9, R35, R34 ;  /* 0x000000222309723e */ /* 0x002fe200000000ff */
[----:B------:R-:W-:Y:S01]  /*14070*/  FADD.FTZ R5, R10, R5 ;  /* 0x000000050a057221 */ /* 0x000fe20000010000 */
[----:B------:R-:W-:Y:S01]  /*14080*/  F2FP.F16.F32.PACK_AB R10, R37, R10 ;  /* 0x0000000a250a723e */ /* 0x000fe200000000ff */
[----:B------:R-:W-:Y:S01]  /*14090*/  FADD.FTZ R4, R27, R4 ;  /* 0x000000041b047221 */ /* 0x000fe20000010000 */
[----:B----4-:R-:W-:-:S03]  /*140a0*/  F2FP.F16.F32.PACK_AB R11, R39, R38 ;  /* 0x00000026270b723e */ /* 0x010fc600000000ff */
[----:B------:R-:W-:Y:S02]  /*140b0*/  FADD.FTZ R4, R30, R4 ;  /* 0x000000041e047221 */ /* 0x000fe40000010000 */
[----:B---3--:R0:W-:Y:S01]  /*140c0*/  STSM.16.M88.4 [R21], R8 ;  /* 0x0000000815007844 */ /* 0x0081e20000000200 */
[----:B------:R-:W-:Y:S01]  /*140d0*/  MUFU.EX2 R41, R41 ;  /* 0x0000002900297308 */ /* 0x000fe20000000800 */
[----:B------:R-:W-:-:S04]  /*140e0*/  FADD.FTZ R4, R31, R4 ;  /* 0x000000041f047221 */ /* 0x000fc80000010000 */
[----:B------:R-:W-:-:S03]  /*140f0*/  FADD.FTZ R4, R34, R4 ;  /* 0x0000000422047221 */ /* 0x000fc60000010000 */
[----:B0-----:R-:W0:Y:S01]  /*14100*/  MUFU.EX2 R8, R40 ;  /* 0x0000002800087308 */ /* 0x001e220000000800 */
[----:B------:R-:W-:Y:S01]  /*14110*/  FADD.FTZ R4, R35, R4 ;  /* 0x0000000423047221 */ /* 0x000fe20000010000 */
[----:B------:R-:W-:-:S06]  /*14120*/  FADD.FTZ R5, R37, R5 ;  /* 0x0000000525057221 */ /* 0x000fcc0000010000 */
[----:B------:R-:W1:Y:S08]  /*14130*/  MUFU.EX2 R9, R42 ;  /* 0x0000002a00097308 */ /* 0x000e700000000800 */
[----:B------:R-:W3:Y:S01]  /*14140*/  MUFU.EX2 R10, R44 ;  /* 0x0000002c000a7308 */ /* 0x000ee20000000800 */
[----:B------:R-:W-:Y:S01]  /*14150*/  FADD.FTZ R4, R38, R4 ;  /* 0x0000000426047221 */ /* 0x000fe20000010000 */
[----:B0-----:R-:W-:-:S06]  /*14160*/  FADD.FTZ R5, R8, R5 ;  /* 0x0000000508057221 */ /* 0x001fcc0000010000 */
[----:B------:R-:W0:Y:S08]  /*14170*/  MUFU.EX2 R43, R43 ;  /* 0x0000002b002b7308 */ /* 0x000e300000000800 */
[----:B------:R-:W4:Y:S01]  /*14180*/  MUFU.EX2 R45, R45 ;  /* 0x0000002d002d7308 */ /* 0x000f220000000800 */
[----:B------:R-:W-:Y:S01]  /*14190*/  FADD.FTZ R4, R39, R4 ;  /* 0x0000000427047221 */ /* 0x000fe20000010000 */
[----:B------:R-:W-:-:S06]  /*141a0*/  FADD.FTZ R5, R41, R5 ;  /* 0x0000000529057221 */ /* 0x000fcc0000010000 */
[----:B------:R-:W5:Y:S08]  /*141b0*/  MUFU.EX2 R11, R46 ;  /* 0x0000002e000b7308 */ /* 0x000f700000000800 */
[----:B------:R-:W5:Y:S01]  /*141c0*/  MUFU.EX2 R24, R48 ;  /* 0x0000003000187308 */ /* 0x000f620000000800 */
[----:B-1----:R-:W-:Y:S01]  /*141d0*/  FADD.FTZ R4, R9, R4 ;  /* 0x0000000409047221 */ /* 0x002fe20000010000 */
[----:B---3--:R-:W-:-:S06]  /*141e0*/  FADD.FTZ R5, R10, R5 ;  /* 0x000000050a057221 */ /* 0x008fcc0000010000 */
[----:B------:R-:W1:Y:S08]  /*141f0*/  MUFU.EX2 R47, R47 ;  /* 0x0000002f002f7308 */ /* 0x000e700000000800 */
[----:B------:R-:W3:Y:S01]  /*14200*/  MUFU.EX2 R49, R49 ;  /* 0x0000003100317308 */ /* 0x000ee20000000800 */
[----:B0-----:R-:W-:Y:S01]  /*14210*/  FADD.FTZ R4, R43, R4 ;  /* 0x000000042b047221 */ /* 0x001fe20000010000 */
[----:B----4-:R-:W-:-:S06]  /*14220*/  FADD.FTZ R5, R45, R5 ;  /* 0x000000052d057221 */ /* 0x010fcc0000010000 */
[----:B------:R-:W0:Y:S08]  /*14230*/  MUFU.EX2 R25, R50 ;  /* 0x0000003200197308 */ /* 0x000e300000000800 */
[----:B------:R-:W4:Y:S01]  /*14240*/  MUFU.EX2 R26, R52 ;  /* 0x00000034001a7308 */ /* 0x000f220000000800 */
[----:B-----5:R-:W-:Y:S01]  /*14250*/  FADD.FTZ R4, R11, R4 ;  /* 0x000000040b047221 */ /* 0x020fe20000010000 */
[----:B------:R-:W-:-:S06]  /*14260*/  FADD.FTZ R5, R24, R5 ;  /* 0x0000000518057221 */ /* 0x000fcc0000010000 */
[----:B------:R-:W5:Y:S08]  /*14270*/  MUFU.EX2 R51, R51 ;  /* 0x0000003300337308 */ /* 0x000f700000000800 */
[----:B------:R-:W5:Y:S01]  /*14280*/  MUFU.EX2 R53, R53 ;  /* 0x0000003500357308 */ /* 0x000f620000000800 */
[----:B-1----:R-:W-:Y:S01]  /*14290*/  FADD.FTZ R4, R47, R4 ;  /* 0x000000042f047221 */ /* 0x002fe20000010000 */
[----:B---3--:R-:W-:-:S06]  /*142a0*/  FADD.FTZ R5, R49, R5 ;  /* 0x0000000531057221 */ /* 0x008fcc0000010000 */
[----:B------:R-:W1:Y:S01]  /*142b0*/  MUFU.EX2 R28, R56 ;  /* 0x00000038001c7308 */ /* 0x000e620000000800 */
[----:B0-----:R-:W-:Y:S01]  /*142c0*/  FADD.FTZ R4, R25, R4 ;  /* 0x0000000419047221 */ /* 0x001fe20000010000 */
[----:B----4-:R-:W-:-:S06]  /*142d0*/  FADD.FTZ R21, R26, R5 ;  /* 0x000000051a157221 */ /* 0x010fcc0000010000 */
[----:B------:R-:W0:Y:S08]  /*142e0*/  MUFU.EX2 R27, R54 ;  /* 0x00000036001b7308 */ /* 0x000e300000000800 */
[----:B------:R-:W3:Y:S01]  /*142f0*/  MUFU.EX2 R57, R57 ;  /* 0x0000003900397308 */ /* 0x000ee20000000800 */
[----:B-----5:R-:W-:Y:S01]  /*14300*/  FADD.FTZ R5, R51, R4 ;  /* 0x0000000433057221 */ /* 0x020fe20000010000 */
[----:B------:R-:W-:-:S06]  /*14310*/  FADD.FTZ R4, R53, R21 ;  /* 0x0000001535047221 */ /* 0x000fcc0000010000 */
[----:B------:R-:W4:Y:S08]  /*14320*/  MUFU.EX2 R55, R55 ;  /* 0x0000003700377308 */ /* 0x000f300000000800 */
[----:B------:R-:W5:Y:S01]  /*14330*/  MUFU.EX2 R60, R60 ;  /* 0x0000003c003c7308 */ /* 0x000f620000000800 */
[----:B-1----:R-:W-:-:S07]  /*14340*/  FADD.FTZ R4, R28, R4 ;  /* 0x000000041c047221 */ /* 0x002fce0000010000 */
[----:B------:R-:W1:Y:S08]  /*14350*/  MUFU.EX2 R29, R58 ;  /* 0x0000003a001d7308 */ /* 0x000e700000000800 */
[----:B------:R-:W1:Y:S01]  /*14360*/  MUFU.EX2 R61, R61 ;  /* 0x0000003d003d7308 */ /* 0x000e620000000800 */
[----:B0-----:R-:W-:Y:S01]  /*14370*/  FADD.FTZ R5, R27, R5 ;  /* 0x000000051b057221 */ /* 0x001fe20000010000 */
[----:B---3--:R-:W-:-:S06]  /*14380*/  FADD.FTZ R4, R57, R4 ;  /* 0x0000000439047221 */ /* 0x008fcc0000010000 */
[----:B------:R-:W0:Y:S08]  /*14390*/  MUFU.EX2 R59, R59 ;  /* 0x0000003b003b7308 */ /* 0x000e300000000800 */
[----:B------:R-:W3:Y:S01]  /*143a0*/  MUFU.EX2 R64, R64 ;  /* 0x0000004000407308 */ /* 0x000ee20000000800 */
[----:B----4-:R-:W-:Y:S01]  /*143b0*/  FADD.FTZ R5, R55, R5 ;  /* 0x0000000537057221 */ /* 0x010fe20000010000 */
[----:B-----5:R-:W-:-:S06]  /*143c0*/  FADD.FTZ R4, R60, R4 ;  /* 0x000000043c047221 */ /* 0x020fcc0000010000 */
[----:B------:R-:W4:Y:S08]  /*143d0*/  MUFU.EX2 R62, R62 ;  /* 0x0000003e003e7308 */ /* 0x000f300000000800 */
[----:B------:R-:W5:Y:S01]  /*143e0*/  MUFU.EX2 R65, R65 ;  /* 0x0000004100417308 */ /* 0x000f620000000800 */
[----:B-1----:R-:W-:Y:S01]  /*143f0*/  FADD.FTZ R5, R29, R5 ;  /* 0x000000051d057221 */ /* 0x002fe20000010000 */
[----:B------:R-:W-:-:S06]  /*14400*/  FADD.FTZ R4, R61, R4 ;  /* 0x000000043d047221 */ /* 0x000fcc0000010000 */
[----:B------:R-:W1:Y:S08]  /*14410*/  MUFU.EX2 R31, R63 ;  /* 0x0000003f001f7308 */ /* 0x000e700000000800 */
[----:B------:R-:W2:Y:S01]  /*14420*/  MUFU.EX2 R68, R68 ;  /* 0x0000004400447308 */ /* 0x000ea20000000800 */
        /* <DEDUP_REMOVED lines=9> */
[----:B--2---:R-:W-:-:S06]  /*144c0*/  FADD.FTZ R4, R68, R4 ;  /* 0x0000000444047221 */ /* 0x004fcc0000010000 */
        /* <DEDUP_REMOVED lines=13> */
[----:B------:R-:W-:Y:S01]  /*145a0*/  MUFU.EX2 R32, R80 ;  /* 0x0000005000207308 */ /* 0x000fe20000000800 */
[----:B0-----:R-:W-:Y:S01]  /*145b0*/  FADD.FTZ R5, R71, R5 ;  /* 0x0000000547057221 */ /* 0x001fe20000010000 */
[----:B---3--:R-:W-:-:S06]  /*145c0*/  FADD.FTZ R4, R76, R4 ;  /* 0x000000044c047221 */ /* 0x008fcc0000010000 */
[----:B------:R-:W0:Y:S01]  /*145d0*/  MUFU.EX2 R78, R78 ;  /* 0x0000004e004e7308 */ /* 0x000e220000000800 */
[----:B------:R-:W-:-:S07]  /*145e0*/  F2FP.F16.F32.PACK_AB R8, R41, R8 ;  /* 0x000000082908723e */ /* 0x000fce00000000ff */
[----:B------:R-:W2:Y:S01]  /*145f0*/  MUFU.EX2 R81, R81 ;  /* 0x0000005100517308 */ /* 0x000ea20000000800 */
[----:B------:R-:W-:Y:S02]  /*14600*/  F2FP.F16.F32.PACK_AB R9, R43, R9 ;  /* 0x000000092b09723e */ /* 0x000fe400000000ff */
[----:B------:R-:W-:Y:S02]  /*14610*/  F2FP.F16.F32.PACK_AB R10, R45, R10 ;  /* 0x0000000a2d0a723e */ /* 0x000fe400000000ff */
[----:B------:R-:W-:-:S03]  /*14620*/  F2FP.F16.F32.PACK_AB R11, R47, R11 ;  /* 0x0000000b2f0b723e */ /* 0x000fc600000000ff */
[----:B------:R-:W-:Y:S01]  /*14630*/  MUFU.EX2 R84, R84 ;  /* 0x0000005400547308 */ /* 0x000fe20000000800 */
[----:B------:R-:W-:Y:S01]  /*14640*/  F2FP.F16.F32.PACK_AB R24, R49, R24 ;  /* 0x000000183118723e */ /* 0x000fe200000000ff */
[----:B----4-:R-:W-:Y:S01]  /*14650*/  FADD.FTZ R5, R74, R5 ;  /* 0x000000054a057221 */ /* 0x010fe20000010000 */
[----:B------:R-:W-:Y:S02]  /*14660*/  F2FP.F16.F32.PACK_AB R25, R51, R25 ;  /* 0x000000193319723e */ /* 0x000fe400000000ff */
[----:B------:R-:W-:-:S03]  /*14670*/  F2FP.F16.F32.PACK_AB R26, R53, R26 ;  /* 0x0000001a351a723e */ /* 0x000fc600000000ff */
[----:B------:R-:W3:Y:S01]  /*14680*/  MUFU.EX2 R79, R79 ;  /* 0x0000004f004f7308 */ /* 0x000ee20000000800 */
[----:B------:R-:W-:Y:S01]  /*14690*/  F2FP.F16.F32.PACK_AB R27, R55, R27 ;  /* 0x0000001b371b723e */ /* 0x000fe200000000ff */
[----:B-----5:R-:W-:Y:S01]  /*146a0*/  FADD.FTZ R21, R77, R4 ;  /* 0x000000044d157221 */ /* 0x020fe20000010000 */
[----:B------:R-:W-:Y:S01]  /*146b0*/  STSM.16.M88.4 [R142], R8 ;  /* 0x000000088e007844 */ /* 0x000fe20000000200 */
[----:B-1----:R-:W-:-:S04]  /*146c0*/  FADD.FTZ R5, R75, R5 ;  /* 0x000000054b057221 */ /* 0x002fc80000010000 */
[----:B------:R-:W-:Y:S01]  /*146d0*/  MUFU.EX2 R85, R85 ;  /* 0x0000005500557308 */ /* 0x000fe20000000800 */
[----:B------:R1:W-:Y:S07]  /*146e0*/  STSM.16.M88.4 [R141], R24 ;  /* 0x000000188d007844 */ /* 0x0003ee0000000200 */
[----:B------:R-:W4:Y:S01]  /*146f0*/  MUFU.EX2 R33, R82 ;  /* 0x0000005200217308 */ /* 0x000f220000000800 */
[----:B0-----:R-:W-:-:S07]  /*14700*/  FADD.FTZ R4, R78, R5 ;  /* 0x000000054e047221 */ /* 0x001fce0000010000 */
[----:B------:R-:W0:Y:S01]  /*14710*/  MUFU.EX2 R83, R83 ;  /* 0x0000005300537308 */ /* 0x000e220000000800 */
[----:B-1----:R-:W-:-:S07]  /*14720*/  FADD.FTZ R26, R32, R21 ;  /* 0x00000015201a7221 */ /* 0x002fce0000010000 */
[----:B------:R-:W-:Y:S08]  /*14730*/  MUFU.EX2 R86, R86 ;  /* 0x0000005600567308 */ /* 0x000ff00000000800 */
[----:B------:R-:W1:Y:S01]  /*14740*/  MUFU.EX2 R87, R87 ;  /* 0x0000005700577308 */ /* 0x000e620000000800 */
[----:B--2---:R-:W-:Y:S01]  /*14750*/  FADD.FTZ R5, R81, R26 ;  /* 0x0000001a51057221 */ /* 0x004fe20000010000 */
[----:B---3--:R-:W-:Y:S01]  /*14760*/  FADD.FTZ R4, R79, R4 ;  /* 0x000000044f047221 */ /* 0x008fe20000010000 */
[----:B------:R-:W-:-:S02]  /*14770*/  F2FP.F16.F32.PACK_AB R28, R57, R28 ;  /* 0x0000001c391c723e */ /* 0x000fc400000000ff */
[----:B------:R-:W-:Y:S01]  /*14780*/  FADD.FTZ R34, R84, R5 ;  /* 0x0000000554227221 */ /* 0x000fe20000010000 */
[----:B------:R-:W-:Y:S02]  /*14790*/  F2FP.F16.F32.PACK_AB R29, R59, R29 ;  /* 0x0000001d3b1d723e */ /* 0x000fe400000000ff */
[----:B------:R-:W-:Y:S02]  /*147a0*/  F2FP.F16.F32.PACK_AB R30, R61, R60 ;  /* 0x0000003c3d1e723e */ /* 0x000fe400000000ff */
[----:B------:R-:W-:Y:S01]  /*147b0*/  F2FP.F16.F32.PACK_AB R31, R31, R62 ;  /* 0x0000003e1f1f723e */ /* 0x000fe200000000ff */
[----:B----4-:R-:W-:Y:S01]  /*147c0*/  FADD.FTZ R4, R33, R4 ;  /* 0x0000000421047221 */ /* 0x010fe20000010000 */
[----:B------:R-:W-:Y:S01]  /*147d0*/  F2FP.F16.F32.PACK_AB R8, R65, R64 ;  /* 0x000000404108723e */ /* 0x000fe200000000ff */
[----:B------:R-:W-:Y:S01]  /*147e0*/  FADD.FTZ R5, R85, R34 ;  /* 0x0000002255057221 */ /* 0x000fe20000010000 */
        /* <DEDUP_REMOVED lines=8> */
[----:B0-----:R-:W-:Y:S02]  /*14870*/  F2FP.F16.F32.PACK_AB R33, R83, R33 ;  /* 0x000000215321723e */ /* 0x001fe400000000ff */
[----:B------:R-:W-:Y:S02]  /*14880*/  F2FP.F16.F32.PACK_AB R34, R85, R84 ;  /* 0x000000545522723e */ /* 0x000fe400000000ff */
[----:B-1----:R-:W-:Y:S01]  /*14890*/  F2FP.F16.F32.PACK_AB R35, R87, R86 ;  /* 0x000000565723723e */ /* 0x002fe200000000ff */
[----:B------:R-:W-:Y:S04]  /*148a0*/  STSM.16.M88.4 [R140+0x27800], R28 ;  /* 0x0278001c8c007844 */ /* 0x000fe80000000200 */
[----:B------:R0:W-:Y:S04]  /*148b0*/  STSM.16.M88.4 [R36], R8 ;  /* 0x0000000824007844 */ /* 0x0001e80000000200 */
[----:B------:R1:W-:Y:S04]  /*148c0*/  STSM.16.M88.4 [R142+0x6000], R24 ;  /* 0x006000188e007844 */ /* 0x0003e80000000200 */
[----:B------:R1:W-:Y:S01]  /*148d0*/  STSM.16.M88.4 [R141+0x6000], R32 ;  /* 0x006000208d007844 */ /* 0x0003e20000000200 */
[----:B------:R-:W-:Y:S01]  /*148e0*/  @!PT LDS RZ, [RZ] ;  /* 0x00000000fffff984 */ /* 0x000fe20000000800 */
[----:B------:R-:W-:Y:S01]  /*148f0*/  @!PT LDS RZ, [RZ] ;  /* 0x00000000fffff984 */ /* 0x000fe20000000800 */
[----:B------:R-:W-:Y:S01]  /*14900*/  @!PT LDS RZ, [RZ] ;  /* 0x00000000fffff984 */ /* 0x000fe20000000800 */
[----:B------:R-:W-:Y:S01]  /*14910*/  @!PT LDS RZ, [RZ] ;  /* 0x00000000fffff984 */ /* 0x000fe20000000800 */
[----:B------:R2:W-:Y:S06]  /*14920*/  MEMBAR.ALL.CTA ;  /* 0x0000000000007992 */ /* 0x0005ec0000008000 */
[----:B--2---:R-:W2:Y:S01]  /*14930*/  FENCE.VIEW.ASYNC.S ;  /* 0x00000000000073c6 */ /* 0x004ea20000000000 */
[----:B------:R-:W-:Y:S01]  /*14940*/  ISETP.GT.AND P2, PT, R3, R143, PT ;  /* 0x0000008f0300720c */ /* 0x000fe20003f44270 */
[----:B------:R-:W-:Y:S01]  /*14950*/  FADD.FTZ R21, R83, R4 ;  /* 0x0000000453157221 */ /* 0x000fe20000010000 */
[----:B------:R-:W-:-:S03]  /*14960*/  FMUL.FTZ R90, R90, R7 ;  /* 0x000000075a5a7220 */ /* 0x000fc60000410000 */
        /* <DEDUP_REMOVED lines=49> */
[----:B------:R-:W-:-:S02]  /*14c80*/  VIADD R3, R3, 0xffffffff ;  /* 0xffffffff03037836 */ /* 0x000fc40000000000 */
[----:B0-----:R-:W-:Y:S02]  /*14c90*/  IMAD.MOV.U32 R10, RZ, RZ, R19 ;  /* 0x000000ffff0a7224 */ /* 0x001fe400078e0013 */
[----:B------:R-:W-:Y:S02]  /*14ca0*/  IMAD.MOV.U32 R9, RZ, RZ, R16 ;  /* 0x000000ffff097224 */ /* 0x000fe400078e0010 */
[----:B------:R-:W-:Y:S02]  /*14cb0*/  IMAD.MOV.U32 R7, RZ, RZ, R6 ;  /* 0x000000ffff077224 */ /* 0x000fe400078e0006 */
[----:B------:R-:W-:Y:S01]  /*14cc0*/  IMAD.MOV.U32 R8, RZ, RZ, R0 ;  /* 0x000000ffff087224 */ /* 0x000fe200078e0000 */
[----:B--2---:R-:W-:Y:S01]  /*14cd0*/  NOP ;  /* 0x0000000000007918 */ /* 0x004fe20000000000 */
[----:B-1----:R-:W-:Y:S05]  /*14ce0*/  @P2 BRA `(.L_x_10905) ;  /* 0xffffffdc00202947 */ /* 0x002fea000383ffff */
.L_x_10895:
[----:B------:R-:W2:Y:S02]  /*14cf0*/  LDL R7, [R1+0x48] ;  /* 0x0000480001077983 */ /* 0x000ea40000100800 */
[----:B--2---:R-:W-:-:S13]  /*14d00*/  ISETP.GE.AND P2, PT, R3, R7, PT ;  /* 0x000000070300720c */ /* 0x004fda0003f46270 */
[----:B------:R-:W-:Y:S05]  /*14d10*/  @!P2 BRA `(.L_x_10906) ;  /* 0x000000340004a947 */ /* 0x000fea0003800000 */
[----:B------:R-:W-:Y:S02]  /*14d20*/  IMAD.MOV.U32 R7, RZ, RZ, R6 ;  /* 0x000000ffff077224 */ /* 0x000fe400078e0006 */
[----:B------:R-:W-:Y:S02]  /*14d30*/  IMAD.MOV.U32 R8, RZ, RZ, R0 ;  /* 0x000000ffff087224 */ /* 0x000fe400078e0000 */
[----:B------:R-:W-:Y:S02]  /*14d40*/  IMAD.MOV.U32 R10, RZ, RZ, R19 ;  /* 0x000000ffff0a7224 */ /* 0x000fe400078e0013 */
[----:B------:R-:W-:-:S07]  /*14d50*/  IMAD.MOV.U32 R9, RZ, RZ, R16 ;  /* 0x000000ffff097224 */ /* 0x000fce00078e0010 */
.L_x_10924:
        /* <DEDUP_REMOVED lines=10> */
.L_x_10908:
[----:B------:R-:W-:Y:S01]  /*14e00*/  IMAD R0, R16, 0x8, R2 ;  /* 0x0000000810007824 */ /* 0x000fe200078e0202 */
[----:B------:R-:W-:-:S04]  /*14e10*/  SHF.L.U32 R11, R19, 0x1f, RZ ;  /* 0x0000001f130b7819 */ /* 0x000fc800000006ff */
[----:B------:R0:W1:Y:S01]  /*14e20*/  SYNCS.PHASECHK.TRANS64.TRYWAIT P3, [R0+URZ+0x2d830], R11 ;  /* 0x02d8300b000075a7 */ /* 0x000062000806017f */
[----:B------:R-:W-:Y:S05]  /*14e30*/  @!P0 BRA `(.L_x_10909) ;  /* 0x0000000000048947 */ /* 0x000fea0003800000 */
[----:B------:R-:W-:Y:S01]  /*14e40*/  BPT.TRAP 0x1 ;  /* 0x000000040000795c */ /* 0x000fe20000300000 */
.L_x_10909:
[----:B------:R-:W-:Y:S04]  /*14e50*/  BSSY B0, `(.L_x_10907) ;  /* 0x0000004000007945 */ /* 0x000fe80003800000 */
[----:B-1----:R-:W-:Y:S05]  /*14e60*/  @P3 BRA `(.L_x_10910) ;  /* 0x0000000000083947 */ /* 0x002fea0003800000 */
[----:B------:R-:W1:Y:S02]  /*14e70*/  SYNCS.PHASECHK.TRANS64.TRYWAIT P3, [R0+URZ+0x2d830], R11 ;  /* 0x02d8300b000075a7 */ /* 0x000e64000806017f */
[----:B-1----:R-:W-:Y:S05]  /*14e80*/  @!P3 BRA `(.L_x_10911) ;  /* 0x00000100009cb947 */ /* 0x002fea0003800000 */
.L_x_10910:
[----:B------:R-:W-:Y:S05]  /*14e90*/  BSYNC B0 ;  /* 0x0000000000007941 */ /* 0x000fea0003800000 */
.L_x_10907:
        /* <DEDUP_REMOVED lines=61> */
.L_x_10913:
[----:B------:R-:W-:Y:S01]  /*15270*/  SHF.L.U32 R0, R10, 0x1f, RZ ;  /* 0x0000001f0a007819 */ /* 0x000fe200000006ff */
[----:B------:R-:W-:-:S04]  /*15280*/  IMAD R6, R9, 0x8, R2 ;  /* 0x0000000809067824 */ /* 0x000fc800078e0202 */
[----:B------:R0:W1:Y:S01]  /*15290*/  SYNCS.PHASECHK.TRANS64.TRYWAIT P2, [R6+URZ+0x2d850], R0 ;  /* 0x02d85000060075a7 */ /* 0x000062000804017f */
[----:B------:R-:W-:Y:S05]  /*152a0*/  @!P0 BRA `(.L_x_10914) ;  /* 0x0000000000048947 */ /* 0x000fea0003800000 */
[----:B------:R-:W-:Y:S01]  /*152b0*/  BPT.TRAP 0x1 ;  /* 0x000000040000795c */ /* 0x000fe20000300000 */
.L_x_10914:
[----:B-1----:R-:W-:Y:S05]  /*152c0*/  @P2 BRA `(.L_x_10912) ;  /* 0x0000000000082947 */ /* 0x002fea0003800000 */
[----:B------:R-:W1:Y:S02]  /*152d0*/  SYNCS.PHASECHK.TRANS64.TRYWAIT P2, [R6+URZ+0x2d850], R0 ;  /* 0x02d85000060075a7 */ /* 0x000e64000804017f */
[----:B-1----:R-:W-:Y:S05]  /*152e0*/  @!P2 BRA `(.L_x_10915) ;  /* 0x000000fc0098a947 */ /* 0x002fea0003800000 */
.L_x_10912:
[----:B------:R-:W2:Y:S01]  /*152f0*/  LDL R143, [R1+0x1c] ;  /* 0x00001c00018f7983 */ /* 0x000ea20000100800 */
[----:B------:R-:W3:Y:S03]  /*15300*/  @P5 LDC R10, c[0x0][0x44c] ;  /* 0x00011300ff0a5b82 */ /* 0x000ee60000000800 */
[----:B------:R-:W2:Y:S05]  /*15310*/  LDL R20, [R1+0x44] ;  /* 0x0000440001147983 */ /* 0x000eaa0000100800 */
[----:B01----:R-:W0:Y:S01]  /*15320*/  @P5 LDC R6, c[0x0][0x450] ;  /* 0x00011400ff065b82 */ /* 0x003e220000000800 */
[----:B------:R-:W-:Y:S05]  /*15330*/  WARPSYNC.ALL ;  /* 0x0000000000007948 */ /* 0x000fea0003800000 */
[----:B--2---:R-:W-:-:S02]  /*15340*/  IMAD.IADD R0, R20, 0x1, R143 ;  /* 0x0000000114007824 */ /* 0x004fc400078e028f */
[----:B------:R-:W2:Y:S01]  /*15350*/  LDL R143, [R1+0x3c] ;  /* 0x00003c00018f7983 */ /* 0x000ea20000100800 */
[----:B------:R-:W-:Y:S01]  /*15360*/  IMAD.MOV.U32 R11, RZ, RZ, -0x7fffffe0 ;  /* 0x80000020ff0b7424 */ /* 0x000fe200078e00ff */
[----:B------:R-:W-:Y:S01]  /*15370*/  WARPGROUP.ARRIVE ;  /* 0x00000000000079c5 */ /* 0x000fe20000000000 */
[----:B---3--:R-:W-:-:S03]  /*15380*/  @P5 IMAD.HI.U32 R10, R0, R10, RZ ;  /* 0x0000000a000a5227 */ /* 0x008fc600078e00ff */
[C---:B------:R-:W-:Y:S01]  /*15390*/  R2UR UR11, R11.reuse ;  /* 0x000000000b0b72ca */ /* 0x040fe200000e0000 */
[----:B------:R-:W-:Y:S01]  /*153a0*/  IMAD.MOV.U32 R21, RZ, RZ, -0x7fffffe0 ;  /* 0x80000020ff157424 */ /* 0x000fe200078e00ff */
[----:B0-----:R-:W-:Y:S01]  /*153b0*/  @P5 SHF.R.U32.HI R0, RZ, R6, R10 ;  /* 0x00000006ff005219 */ /* 0x001fe2000001160a */
[----:B------:R-:W-:Y:S01]  /*153c0*/  VIADD R6, R2, 0x400 ;  /* 0x0000040002067836 */ /* 0x000fe20000000000 */
[----:B------:R-:W-:Y:S01]  /*153d0*/  R2UR UR47, R11 ;  /* 0x000000000b2f72ca */ /* 0x000fe200000e0000 */
[----:B------:R-:W-:Y:S01]  /*153e0*/  IMAD.MOV.U32 R11, RZ, RZ, 0x40000040 ;  /* 0x40000040ff0b7424 */ /* 0x000fe200078e00ff */
[----:B------:R-:W-:Y:S01]  /*153f0*/  R2UR UR15, R21 ;  /* 0x00000000150f72ca */ /* 0x000fe200000e0000 */
[----:B------:R-:W0:Y:S01]  /*15400*/  SHFL.IDX PT, R145, R0, RZ, 0x1c1f ;  /* 0x001c1fff00917589 */ /* 0x000e2200000e0000 */
[----:B------:R-:W-:Y:S01]  /*15410*/  SHF.R.U32.HI R6, RZ, 0x4, R6 ;  /* 0x00000004ff067819 */ /* 0x000fe20000011606 */
[----:B------:R-:W-:Y:S01]  /*15420*/  IMAD.SHL.U32 R144, R3, 0x80, RZ ;  /* 0x0000008003907824 */ /* 0x000fe200078e00ff */
[----:B------:R-:W-:Y:S01]  /*15430*/  R2UR UR9, R11 ;  /* 0x000000000b0972ca */ /* 0x000fe200000e0000 */
[----:B------:R-:W-:Y:S01]  /*15440*/  IMAD.MOV.U32 R11, RZ, RZ, 0x40000040 ;  /* 0x40000040ff0b7424 */ /* 0x000fe200078e00ff */
[----:B------:R-:W-:-:S02]  /*15450*/  LOP3.LUT R6, R6, 0x3fff, RZ, 0xc0, !PT ;  /* 0x00003fff06067812 */ /* 0x000fc400078ec0ff */
[C---:B------:R-:W-:Y:S02]  /*15460*/  R2UR UR19, R21.reuse ;  /* 0x00000000151372ca */ /* 0x040fe400000e0000 */
[----:B------:R-:W-:Y:S02]  /*15470*/  LOP3.LUT R6, R6, 0x2000000, RZ, 0xfc, !PT ;  /* 0x0200000006067812 */ /* 0x000fe400078efcff */
[C---:B------:R-:W-:Y:S02]  /*15480*/  R2UR UR23, R21.reuse ;  /* 0x00000000151772ca */ /* 0x040fe400000e0000 */
[----:B------:R-:W-:Y:S01]  /*15490*/  R2UR UR27, R21 ;  /* 0x00000000151b72ca */ /* 0x000fe200000e0000 */
[----:B------:R-:W-:Y:S01]  /*154a0*/  IMAD R10, R9, 0x600, R6 ;  /* 0x00000600090a7824 */ /* 0x000fe200078e0206 */
[C---:B------:R-:W-:Y:S02]  /*154b0*/  R2UR UR31, R21.reuse ;  /* 0x00000000151f72ca */ /* 0x040fe400000e0000 */
[----:B------:R-:W-:Y:S01]  /*154c0*/  R2UR UR35, R21 ;  /* 0x00000000152372ca */ /* 0x000fe200000e0000 */
[C---:B------:R-:W-:Y:S01]  /*154d0*/  VIADD R20, R10.reuse, 0x40 ;  /* 0x000000400a147836 */ /* 0x040fe20000000000 */
[----:B------:R-:W-:Y:S01]  /*154e0*/  R2UR UR10, R10 ;  /* 0x000000000a0a72ca */ /* 0x000fe200000e0000 */
[----:B------:R-:W-:Y:S01]  /*154f0*/  IMAD.MOV.U32 R21, RZ, RZ, 0x40000040 ;  /* 0x40000040ff157424 */ /* 0x000fe200078e00ff */
[----:B------:R-:W-:-:S02]  /*15500*/  R2UR UR45, R11 ;  /* 0x000000000b2d72ca */ /* 0x000fc400000e0000 */
        /* <DEDUP_REMOVED lines=17> */
[C---:B------:R-:W-:Y:S01]  /*15620*/  VIADD R20, R10.reuse, 0x180 ;  /* 0x000001800a147836 */ /* 0x040fe20000000000 */
[----:B------:R-:W-:Y:S01]  /*15630*/  R2UR UR29, R21 ;  /* 0x00000000151d72ca */ /* 0x000fe200000e0000 */
[----:B------:R-:W-:Y:S02]  /*15640*/  VIADD R10, R10, 0x1c0 ;  /* 0x000001c00a0a7836 */ /* 0x000fe40000000000 */
[----:B------:R-:W-:Y:S01]  /*15650*/  IMAD.MOV.U32 R21, RZ, RZ, 0x40000040 ;  /* 0x40000040ff157424 */ /* 0x000fe200078e00ff */
[----:B------:R-:W-:Y:S02]  /*15660*/  R2UR UR34, R20 ;  /* 0x00000000142272ca */ /* 0x000fe400000e0000 */
[----:B------:R-:W-:Y:S02]  /*15670*/  R2UR UR46, R10 ;  /* 0x000000000a2e72ca */ /* 0x000fe400000e0000 */
[----:B------:R-:W-:-:S02]  /*15680*/  R2UR UR33, R21 ;  /* 0x00000000152172ca */ /* 0x000fc400000e0000 */
[----:B------:R-:W-:-:S04]  /*15690*/  IADD3 R21, -R137, 0x1, -R144 ;  /* 0x0000000189157810 */ /* 0x000fc80007ffe990 */
[----:B------:R-:W-:Y:S02]  /*156a0*/  IADD3 R21, -R138, R21, R139 ;  /* 0x000000158a157210 */ /* 0x000fe40007ffe18b */
[----:B--2---:R-:W-:Y:S02]  /*156b0*/  LOP3.LUT R10, R143, 0x10000, RZ, 0xfc, !PT ;  /* 0x000100008f0a7812 */ /* 0x004fe400078efcff */
[----:B------:R-:W1:Y:S02]  /*156c0*/  S2R R143, SR_TID.X ;  /* 0x00000000008f7919 */ /* 0x000e640000002100 */
[C---:B------:R-:W-:Y:S01]  /*156d0*/  R2UR UR8, R10.reuse ;  /* 0x000000000a0872ca */ /* 0x040fe200000e0000 */
[----:B------:R-:W-:-:S05]  /*156e0*/  VIADD R20, R10, 0x2 ;  /* 0x000000020a147836 */ /* 0x000fca0000000000 */
[----:B------:R-:W-:Y:S01]  /*156f0*/  R2UR UR12, R20 ;  /* 0x00000000140c72ca */ /* 0x000fe200000e0000 */
[----:B------:R-:W-:-:S05]  /*15700*/  VIADD R20, R10, 0x4 ;  /* 0x000000040a147836 */ /* 0x000fca0000000000 */
[----:B------:R-:W-:Y:S01]  /*15710*/  R2UR UR16, R20 ;  /* 0x00000000141072ca */ /* 0x000fe200000e0000 */
[----:B------:R-:W-:Y:S01]  /*15720*/  HGMMA.64x96x16.F32 R88, gdesc[UR8].tnspB, R88, gsb0 ;  /* 0x41600000085879f0 */ /* 0x000fe20008000858 */
[----:B------:R-:W-:Y:S01]  /*15730*/  VIADD R20, R10, 0x6 ;  /* 0x000000060a147836 */ /* 0x000fe20000000000 */
[----:B------:R-:W-:-:S04]  /*15740*/  ULOP3.LUT UR8, URZ, UR49, URZ, 0x33, !UPT ;  /* 0x000000313f087292 */ /* 0x000fc8000f8e333f */
[----:B------:R-:W-:Y:S01]  /*15750*/  R2UR UR20, R20 ;  /* 0x00000000141472ca */ /* 0x000fe200000e0000 */
[----:B------:R-:W-:-:S05]  /*15760*/  VIADD R20, R10, 0x600 ;  /* 0x000006000a147836 */ /* 0x000fca0000000000 */
[----:B------:R-:W-:Y:S01]  /*15770*/  R2UR UR24, R20 ;  /* 0x00000000141872ca */ /* 0x000fe200000e0000 */
[----:B------:R-:W-:Y:S01]  /*15780*/  VIADD R20, R10, 0x602 ;  /* 0x000006020a147836 */ /* 0x000fe20000000000 */
[----:B-1----:R-:W-:-:S04]  /*15790*/  SHF.R.U32.HI R6, RZ, 0x7, R143 ;  /* 0x00000007ff067819 */ /* 0x002fc8000001168f */
[----:B------:R-:W-:Y:S01]  /*157a0*/  R2UR UR28, R20 ;  /* 0x00000000141c72ca */ /* 0x000fe200000e0000 */
[C---:B------:R-:W-:Y:S01]  /*157b0*/  VIADD R20, R10.reuse, 0x604 ;  /* 0x000006040a147836 */ /* 0x040fe20000000000 */
[----:B------:R-:W-:Y:S01]  /*157c0*/  ISETP.GE.U32.AND P2, PT, R143, 0x180, PT ;  /* 0x000001808f00780c */ /* 0x000fe20003f46070 */
[----:B------:R-:W-:Y:S02]  /*157d0*/  VIADD R10, R10, 0x606 ;  /* 0x000006060a0a7836 */ /* 0x000fe40000000000 */
[----:B------:R-:W-:Y:S01]  /*157e0*/  VIADD R6, R6, 0x9 ;  /* 0x0000000906067836 */ /* 0x000fe20000000000 */
[----:B------:R-:W-:Y:S01]  /*157f0*/  R2UR UR32, R20 ;  /* 0x00000000142072ca */ /* 0x000fe200000e0000 */
[C---:B------:R-:W-:Y:S01]  /*15800*/  VIADD R143, R21.reuse, UR48 ;  /* 0x00000030158f7c36 */ /* 0x040fe20008000000 */
[----:B------:R-:W-:Y:S01]  /*15810*/  R2UR UR44, R10 ;  /* 0x000000000a2c72ca */ /* 0x000fe200000e0000 */
[----:B------:R-:W-:Y:S01]  /*15820*/  @!P1 IMAD R10, R16, 0x8, R2 ;  /* 0x00000008100a9824 */ /* 0x000fe200078e0202 */
[----:B------:R-:W-:Y:S01]  /*15830*/  SEL R6, R6, 0x9, !P2 ;  /* 0x0000000906067807 */ /* 0x000fe20005000000 */
[----:B------:R-:W-:-:S02]  /*15840*/  VIADD R21, R21, UR8 ;  /* 0x0000000815157c36 */ /* 0x000fc40008000000 */
[----:B------:R-:W-:Y:S02]  /*15850*/  @!P1 VIADD R10, R10, 0x2d840 ;  /* 0x0002d8400a0a9836 */ /* 0x000fe40000000000 */
[----:B0-----:R-:W-:-:S03]  /*15860*/  IMAD.IADD R20, R145, 0x1, R143 ;  /* 0x0000000191147824 */ /* 0x001fc600078e028f */
[----:B------:R-:W-:Y:S01]  /*15870*/  @!P1 PRMT R10, RZ, 0x654, R10 ;  /* 0x00000654ff0a9816 */ /* 0x000fe2000000000a */
        /* <DEDUP_REMOVED lines=24> */
[----:B0-----:R-:W-:Y:S01]  /*15a00*/  IMAD.IADD R6, R145, 0x1, R21 ;  /* 0x0000000191067824 */ /* 0x001fe200078e0215 */
        /* <DEDUP_REMOVED lines=13> */
.L_x_10918:
[----:B------:R-:W-:-:S05]  /*15ae0*/  IMAD.U32 R154, RZ, RZ, UR5 ;  /* 0x00000005ff9a7e24 */ /* 0x000fca000f8e00ff */
[----:B------:R-:W-:-:S13]  /*15af0*/  ISETP.NE.AND P2, PT, R154, 0x1, PT ;  /* 0x000000019a00780c */ /* 0x000fda0003f45270 */
[----:B------:R-:W0:Y:S02]  /*15b00*/  @P2 LDC.64 R10, c[0x0][0x9e8] ;  /* 0x00027a00ff0a2b82 */ /* 0x000e240000000a00 */
[----:B0-----:R-:W-:-:S05]  /*15b10*/  @P2 IMAD.HI.U32 R10, R145, R10, RZ ;  /* 0x0000000a910a2227 */ /* 0x001fca00078e00ff */
[----:B------:R-:W-:-:S07]  /*15b20*/  @P2 SHF.R.U32.HI R145, RZ, R11, R10 ;  /* 0x0000000bff912219 */ /* 0x000fce000001160a */
.L_x_10919:
[----:B------:R-:W-:Y:S05]  /*15b30*/  BSYNC B0 ;  /* 0x0000000000007941 */ /* 0x000fea0003800000 */
.L_x_10917:
[----:B------:R-:W-:-:S04]  /*15b40*/  IMAD R145, R145, R154, -R144 ;  /* 0x0000009a91917224 */ /* 0x000fc800078e0a90 */
[----:B------:R-:W-:-:S05]  /*15b50*/  IMAD.IADD R145, R145, 0x1, -R137 ;  /* 0x0000000191917824 */ /* 0x000fca00078e0a89 */
[----:B------:R-:W-:Y:S02]  /*15b60*/  VIMNMX R6, R6, R145, !PT ;  /* 0x0000009106067248 */ /* 0x000fe40007fe0100 */
[----:B------:R-:W-:-:S07]  /*15b70*/  VIADDMNMX R20, R145, R154, R20, PT ;  /* 0x0000009a91147246 */ /* 0x000fce0003800114 */
.L_x_10916:
        /* <DEDUP_REMOVED lines=113> */
.L_x_10922:
[----:B------:R-:W-:-:S05]  /*16290*/  IMAD.U32 R6, RZ, RZ, UR5 ;  /* 0x00000005ff067e24 */ /* 0x000fca000f8e00ff */
[----:B------:R-:W-:-:S13]  /*162a0*/  ISETP.NE.AND P2, PT, R6, 0x1, PT ;  /* 0x000000010600780c */ /* 0x000fda0003f45270 */
[----:B------:R-:W0:Y:S02]  /*162b0*/  @P2 LDC.64 R10, c[0x0][0x9e8] ;  /* 0x00027a00ff0a2b82 */ /* 0x000e240000000a00 */
[----:B0-----:R-:W-:-:S05]  /*162c0*/  @P2 IMAD.HI.U32 R10, R0, R10, RZ ;  /* 0x0000000a000a2227 */ /* 0x001fca00078e00ff */
[----:B------:R-:W-:-:S07]  /*162d0*/  @P2 SHF.R.U32.HI R0, RZ, R11, R10 ;  /* 0x0000000bff002219 */ /* 0x000fce000001160a */
.L_x_10923:
[----:B------:R-:W-:Y:S05]  /*162e0*/  BSYNC B0 ;  /* 0x0000000000007941 */ /* 0x000fea0003800000 */
.L_x_10921:
[----:B------:R-:W-:-:S04]  /*162f0*/  IMAD R0, R0, R6, -R144 ;  /* 0x0000000600007224 */ /* 0x000fc800078e0a90 */
[----:B------:R-:W-:-:S05]  /*16300*/  IMAD.IADD R0, R0, 0x1, -R137 ;  /* 0x0000000100007824 */ /* 0x000fca00078e0a89 */
[----:B------:R-:W-:Y:S02]  /*16310*/  VIMNMX R21, R21, R0, !PT ;  /* 0x0000000015157248 */ /* 0x000fe40007fe0100 */
[----:B------:R-:W-:-:S07]  /*16320*/  VIADDMNMX R143, R0, R6, R143, PT ;  /* 0x00000006008f7246 */ /* 0x000fce000380018f */
.L_x_10920:
[----:B------:R-:W-:Y:S01]  /*16330*/  @!P1 IMAD R0, R9, 0x8, R2 ;  /* 0x0000000809009824 */ /* 0x000fe200078e0202 */
        /* <DEDUP_REMOVED lines=47> */
[----:B------:R-:W-:Y:S01]  /*16630*/  ISETP.GT.AND P2, PT, R21, 0x1, P3 ;  /* 0x000000011500780c */ /* 0x000fe20001f44270 */
[----:B------:R-:W-:Y:S02]  /*16640*/  MUFU.EX2 R20, R8 ;  /* 0x0000000800147308 */ /* 0x000fe40000000800 */
        /* <DEDUP_REMOVED lines=46> */
[----:B------:R-:W0:Y:S01]  /*16930*/  MUFU.EX2 R24, R24 ;  /* 0x0000001800187308 */ /* 0x000e220000000800 */
[----:B------:R-:W-:-:S04]  /*16940*/  ISETP.GT.AND P2, PT, R21, 0x18, P3 ;  /* 0x000000181500780c */ /* 0x000fc80001f44270 */
[----:B------:R-:W-:-:S03]  /*16950*/  ISETP.LT.OR P2, PT, R143, 0x19, P2 ;  /* 0x000000198f00780c */ /* 0x000fc60001741670 */
[----:B------:R-:W1:Y:S01]  /*16960*/  MUFU.EX2 R8, R25 ;  /* 0x0000001900087308 */ /* 0x000e620000000800 */
[----:B------:R-:W-:Y:S02]  /*16970*/  FSEL R38, R38, -INF , !P2 ;  /* 0xff80000026267808 */ /* 0x000fe40005000000 */
[----:B------:R-:W-:-:S04]  /*16980*/  ISETP.GT.AND P2, PT, R21, 0x19, P3 ;  /* 0x000000191500780c */ /* 0x000fc80001f44270 */
[----:B------:R-:W-:Y:S01]  /*16990*/  ISETP.LT.OR P2, PT, R143, 0x1a, P2 ;  /* 0x0000001a8f00780c */ /* 0x000fe20001741670 */
[----:B------:R-:W3:Y:S01]  /*169a0*/  MUFU.EX2 R10, R28 ;  /* 0x0000001c000a7308 */ /* 0x000ee20000000800 */
[----:B0-----:R-:W-:Y:S02]  /*169b0*/  FFMA.FTZ R5, R20, R5, R24 ;  /* 0x0000000514057223 */ /* 0x001fe40000010018 */
[----:B------:R-:W-:Y:S02]  /*169c0*/  FSEL R39, R39, -INF , !P2 ;  /* 0xff80000027277808 */ /* 0x000fe40005000000 */
[----:B------:R-:W-:-:S03]  /*169d0*/  ISETP.GT.AND P2, PT, R21, 0x20, P3 ;  /* 0x000000201500780c */ /* 0x000fc60001f44270 */
[----:B------:R-:W0:Y:S01]  /*169e0*/  MUFU.EX2 R29, R29 ;  /* 0x0000001d001d7308 */ /* 0x000e220000000800 */
[----:B------:R-:W-:Y:S01]  /*169f0*/  ISETP.LT.OR P2, PT, R143, 0x21, P2 ;  /* 0x000000218f00780c */ /* 0x000fe20001741670 */
[C---:B-1----:R-:W-:Y:S01]  /*16a00*/  FADD.FTZ R5, R8.reuse, R5 ;  /* 0x0000000508057221 */ /* 0x042fe20000010000 */
[----:B------:R-:W-:Y:S02]  /*16a10*/  F2FP.F16.F32.PACK_AB R8, R8, R24 ;  /* 0x000000180808723e */ /* 0x000fe400000000ff */
[----:B------:R-:W-:Y:S02]  /*16a20*/  FSEL R42, R42, -INF , !P2 ;  /* 0xff8000002a2a7808 */ /* 0x000fe40005000000 */
[----:B------:R-:W-:Y:S01]  /*16a30*/  ISETP.GT.AND P2, PT, R21, 0x21, P3 ;  /* 0x000000211500780c */ /* 0x000fe20001f44270 */
[----:B------:R-:W1:Y:S01]  /*16a40*/  MUFU.EX2 R32, R32 ;  /* 0x0000002000207308 */ /* 0x000e620000000800 */
[----:B---3--:R-:W-:Y:S02]  /*16a50*/  FADD.FTZ R5, R10, R5 ;  /* 0x000000050a057221 */ /* 0x008fe40000010000 */
[----:B------:R-:W-:-:S04]  /*16a60*/  ISETP.LT.OR P2, PT, R143, 0x22, P2 ;  /* 0x000000228f00780c */ /* 0x000fc80001741670 */
[----:B------:R-:W-:Y:S01]  /*16a70*/  FSEL R43, R43, -INF , !P2 ;  /* 0xff8000002b2b7808 */ /* 0x000fe20005000000 */
[----:B------:R-:W3:Y:S01]  /*16a80*/  MUFU.EX2 R33, R33 ;  /* 0x0000002100217308 */ /* 0x000ee20000000800 */
[----:B------:R-:W-:Y:S01]  /*16a90*/  ISETP.GT.AND P2, PT, R21, 0x28, P3 ;  /* 0x000000281500780c */ /* 0x000fe20001f44270 */
[C---:B0-----:R-:W-:Y:S01]  /*16aa0*/  FADD.FTZ R5, R29.reuse, R5 ;  /* 0x000000051d057221 */ /* 0x041fe20000010000 */
[----:B------:R-:W-:Y:S02]  /*16ab0*/  F2FP.F16.F32.PACK_AB R10, R29, R10 ;  /* 0x0000000a1d0a723e */ /* 0x000fe400000000ff */
[----:B------:R-:W-:-:S03]  /*16ac0*/  ISETP.LT.OR P2, PT, R143, 0x29, P2 ;  /* 0x000000298f00780c */ /* 0x000fc60001741670 */
[----:B------:R-:W0:Y:S01]  /*16ad0*/  MUFU.EX2 R36, R36 ;  /* 0x0000002400247308 */ /* 0x000e220000000800 */
[----:B------:R-:W-:Y:S01]  /*16ae0*/  FSEL R46, R46, -INF , !P2 ;  /* 0xff8000002e2e7808 */ /* 0x000fe20005000000 */
[----:B-1----:R-:W-:Y:S01]  /*16af0*/  FADD.FTZ R5, R32, R5 ;  /* 0x0000000520057221 */ /* 0x002fe20000010000 */
[----:B------:R-:W-:-:S04]  /*16b00*/  ISETP.GT.AND P2, PT, R21, 0x29, P3 ;  /* 0x000000291500780c */ /* 0x000fc80001f44270 */
[----:B------:R-:W-:Y:S01]  /*16b10*/  ISETP.LT.OR P2, PT, R143, 0x2a, P2 ;  /* 0x0000002a8f00780c */ /* 0x000fe20001741670 */
[----:B------:R-:W1:Y:S01]  /*16b20*/  MUFU.EX2 R37, R37 ;  /* 0x0000002500257308 */ /* 0x000e620000000800 */
[C---:B---3--:R-:W-:Y:S01]  /*16b30*/  FADD.FTZ R5, R33.reuse, R5 ;  /* 0x0000000521057221 */ /* 0x048fe20000010000 */
[----:B------:R-:W-:Y:S02]  /*16b40*/  F2FP.F16.F32.PACK_AB R32, R33, R32 ;  /* 0x000000202120723e */ /* 0x000fe400000000ff */
[----:B------:R-:W-:Y:S02]  /*16b50*/  FSEL R47, R47, -INF , !P2 ;  /* 0xff8000002f2f7808 */ /* 0x000fe40005000000 */
[----:B------:R-:W-:Y:S02]  /*16b60*/  ISETP.GT.AND P2, PT, R21, 0x30, P3 ;  /* 0x000000301500780c */ /* 0x000fe40001f44270 */
[----:B------:R-:W-:Y:S01]  /*16b70*/  MUFU.EX2 R40, R40 ;  /* 0x0000002800287308 */ /* 0x000fe20000000800 */
[----:B0-----:R-:W-:Y:S01]  /*16b80*/  FADD.FTZ R5, R36, R5 ;  /* 0x0000000524057221 */ /* 0x001fe20000010000 */
[----:B------:R-:W-:-:S04]  /*16b90*/  ISETP.LT.OR P2, PT, R143, 0x31, P2 ;  /* 0x000000318f00780c */ /* 0x000fc80001741670 */
[----:B------:R-:W-:Y:S02]  /*16ba0*/  FSEL R50, R50, -INF , !P2 ;  /* 0xff80000032327808 */ /* 0x000fe40005000000 */
[----:B------:R-:W-:Y:S01]  /*16bb0*/  ISETP.GT.AND P2, PT, R21, 0x31, P3 ;  /* 0x000000311500780c */ /* 0x000fe20001f44270 */
[----:B------:R-:W-:Y:S01]  /*16bc0*/  MUFU.EX2 R41, R41 ;  /* 0x0000002900297308 */ /* 0x000fe20000000800 */
[----:B-1----:R-:W-:Y:S02]  /*16bd0*/  FADD.FTZ R5, R37, R5 ;  /* 0x0000000525057221 */ /* 0x002fe40000010000 */
[----:B------:R-:W-:-:S04]  /*16be0*/  ISETP.LT.OR P2, PT, R143, 0x32, P2 ;  /* 0x000000328f00780c */ /* 0x000fc80001741670 */
[----:B------:R-:W-:Y:S01]  /*16bf0*/  FSEL R51, R51, -INF , !P2 ;  /* 0xff80000033337808 */ /* 0x000fe20005000000 */
[----:B------:R-:W-:Y:S01]  /*16c00*/  MUFU.EX2 R44, R44 ;  /* 0x0000002c002c7308 */ /* 0x000fe20000000800 */
[----:B------:R-:W-:-:S04]  /*16c10*/  ISETP.GT.AND P2, PT, R21, 0x38, P3 ;  /* 0x000000381500780c */ /* 0x000fc80001f44270 */
[----:B------:R-:W-:-:S03]  /*16c20*/  ISETP.LT.OR P2, PT, R143, 0x39, P2 ;  /* 0x000000398f00780c */ /* 0x000fc60001741670 */
[----:B------:R-:W0:Y:S01]  /*16c30*/  MUFU.EX2 R45, R45 ;  /* 0x0000002d002d7308 */ /* 0x000e220000000800 */
[----:B------:R-:W-:Y:S02]  /*16c40*/  FSEL R54, R54, -INF , !P2 ;  /* 0xff80000036367808 */ /* 0x000fe40005000000 */
[----:B------:R-:W-:-:S04]  /*16c50*/  ISETP.GT.AND P2, PT, R21, 0x39, P3 ;  /* 0x000000391500780c */ /* 0x000fc80001f44270 */
[----:B------:R-:W-:Y:S01]  /*16c60*/  ISETP.LT.OR P2, PT, R143, 0x3a, P2 ;  /* 0x0000003a8f00780c */ /* 0x000fe20001741670 */
[----:B------:R-:W-:Y:S03]  /*16c70*/  MUFU.EX2 R48, R48 ;  /* 0x0000003000307308 */ /* 0x000fe60000000800 */
[----:B------:R-:W-:Y:S02]  /*16c80*/  FSEL R55, R55, -INF , !P2 ;  /* 0xff80000037377808 */ /* 0x000fe40005000000 */
[----:B------:R-:W-:-:S03]  /*16c90*/  ISETP.GT.AND P2, PT, R21, 0x40, P3 ;  /* 0x000000401500780c */ /* 0x000fc60001f44270 */
[----:B------:R-:W-:Y:S01]  /*16ca0*/  MUFU.EX2 R49, R49 ;  /* 0x0000003100317308 */ /* 0x000fe20000000800 */
[----:B------:R-:W-:-:S04]  /*16cb0*/  ISETP.LT.OR P2, PT, R143, 0x41, P2 ;  /* 0x000000418f00780c */ /* 0x000fc80001741670 */
[----:B------:R-:W-:Y:S02]  /*16cc0*/  FSEL R58, R58, -INF , !P2 ;  /* 0xff8000003a3a7808 */ /* 0x000fe40005000000 */
[----:B------:R-:W-:Y:S01]  /*16cd0*/  ISETP.GT.AND P2, PT, R21, 0x41, P3 ;  /* 0x000000411500780c */ /* 0x000fe20001f44270 */
[----:B------:R-:W-:Y:S03]  /*16ce0*/  MUFU.EX2 R52, R52 ;  /* 0x0000003400347308 */ /* 0x000fe60000000800 */
[----:B------:R-:W-:-:S04]  /*16cf0*/  ISETP.LT.OR P2, PT, R143, 0x42, P2 ;  /* 0x000000428f00780c */ /* 0x000fc80001741670 */
[----:B------:R-:W-:Y:S01]  /*16d00*/  FSEL R59, R59, -INF , !P2 ;  /* 0xff8000003b3b7808 */ /* 0x000fe20005000000 */
[----:B------:R-:W-:Y:S01]  /*16d10*/  MUFU.EX2 R53, R53 ;  /* 0x0000003500357308 */ /* 0x000fe20000000800 */
[----:B------:R-:W-:-:S04]  /*16d20*/  ISETP.GT.AND P2, PT, R21, 0x48, P3 ;  /* 0x000000481500780c */ /* 0x000fc80001f44270 */
[----:B------:R-:W-:-:S03]  /*16d30*/  ISETP.LT.OR P2, PT, R143, 0x49, P2 ;  /* 0x000000498f00780c */ /* 0x000fc60001741670 */
[----:B------:R-:W-:Y:S01]  /*16d40*/  MUFU.EX2 R56, R56 ;  /* 0x0000003800387308 */ /* 0x000fe20000000800 */
        /* <DEDUP_REMOVED lines=48> */
[----:B------:R-:W-:-:S04]  /*17050*/  ISETP.GT.AND P2, PT, R21, RZ, P3 ;  /* 0x000000ff1500720c */ /* 0x000fc80001f44270 */
[----:B------:R-:W-:-:S03]  /*17060*/  ISETP.LT.OR P2, PT, R143, 0x1, P2 ;  /* 0x000000018f00780c */ /* 0x000fc60001741670 */
[----:B------:R-:W-:Y:S01]  /*17070*/  MUFU.EX2 R85, R85 ;  /* 0x0000005500557308 */ /* 0x000fe20000000800 */
[----:B------:R-:W-:Y:S02]  /*17080*/  FSEL R26, R26, -INF , !P2 ;  /* 0xff8000001a1a7808 */ /* 0x000fe40005000000 */
        /* <DEDUP_REMOVED lines=38> */
[----:B------:R-:W1:Y:S02]  /*172f0*/  SHFL.BFLY PT, R9, R6, 0x2, 0x1f ;  /* 0x0c401f0006097f89 */ /* 0x000e6400000e0000 */
[----:B-1----:R-:W-:-:S05]  /*17300*/  FMNMX.FTZ R6, R6, R9, !PT ;  /* 0x0000000906067209 */ /* 0x002fca0007810000 */
[----:B------:R-:W1:Y:S02]  /*17310*/  SHFL.BFLY PT, R9, R6, 0x1, 0x1f ;  /* 0x0c201f0006097f89 */ /* 0x000e6400000e0000 */
[----:B-1----:R-:W-:-:S04]  /*17320*/  FMNMX.FTZ R6, R6, R9, !PT ;  /* 0x0000000906067209 */ /* 0x002fc80007810000 */
        /* <DEDUP_REMOVED lines=30> */
[----:B0-----:R-:W-:-:S03]  /*17510*/  F2FP.F16.F32.PACK_AB R42, R45, R44 ;  /* 0x0000002c2d2a723e */ /* 0x001fc600000000ff */
[----:B------:R-:W0:Y:S01]  /*17520*/  MUFU.EX2 R27, R27 ;  /* 0x0000001b001b7308 */ /* 0x000e220000000800 */
[----:B-1----:R-:W-:-:S07]  /*17530*/  F2FP.F16.F32.PACK_AB R9, R25, R21 ;  /* 0x000000151909723e */ /* 0x002fce00000000ff */
[----:B------:R-:W-:Y:S08]  /*17540*/  MUFU.EX2 R28, R28 ;  /* 0x0000001c001c7308 */ /* 0x000ff00000000800 */
[----:B------:R-:W-:Y:S01]  /*17550*/  MUFU.EX2 R30, R30 ;  /* 0x0000001e001e7308 */ /* 0x000fe20000000800 */
[----:B0-----:R-:W-:-:S05]  /*17560*/  F2FP.F16.F32.PACK_AB R11, R27, R26 ;  /* 0x0000001a1b0b723e */ /* 0x001fca00000000ff */
        /* <DEDUP_REMOVED lines=8> */
[----:B------:R-:W-:-:S02]  /*175f0*/  FADD.FTZ R10, -R10, R7 ;  /* 0x000000070a0a7221 */ /* 0x000fc40000010100 */
[----:B------:R-:W-:Y:S01]  /*17600*/  MUFU.EX2 R29, R29 ;  /* 0x0000001d001d7308 */ /* 0x000fe20000000800 */
[----:B------:R-:W-:Y:S01]  /*17610*/  F2FP.F16.F32.PACK_AB R34, R37, R36 ;  /* 0x000000242522723e */ /* 0x000fe200000000ff */
[----:B------:R-:W-:Y:S01]  /*17620*/  FMUL.FTZ R7, R10, UR39 ;  /* 0x000000270a077c20 */ /* 0x000fe20008410000 */
[----:B------:R-:W-:-:S05]  /*17630*/  FFMA.FTZ R10, R50, UR39, -R24 ;  /* 0x00000027320a7c23 */ /* 0x000fca0008010818 */
[----:B------:R-:W-:Y:S08]  /*17640*/  MUFU.EX2 R8, R8 ;  /* 0x0000000800087308 */ /* 0x000ff00000000800 */
        /* <DEDUP_REMOVED lines=15> */
[----:B------:R-:W-:Y:S01]  /*17740*/  FADD.FTZ R27, R41, R27 ;  /* 0x0000001b291b7221 */ /* 0x000fe20000010000 */
[----:B------:R-:W-:Y:S02]  /*17750*/  F2FP.F16.F32.PACK_AB R41, R30, R28 ;  /* 0x0000001c1e29723e */ /* 0x000fe400000000ff */
[----:B-1----:R-:W-:Y:S01]  /*17760*/  FADD.FTZ R26, R9, R26 ;  /* 0x0000001a091a7221 */ /* 0x002fe20000010000 */
[----:B------:R-:W-:Y:S02]  /*17770*/  FADD.FTZ R27, R44, R27 ;  /* 0x0000001b2c1b7221 */ /* 0x000fe40000010000 */
[----:B------:R-:W1:Y:S01]  /*17780*/  MUFU.EX2 R51, R51 ;  /* 0x0000003300337308 */ /* 0x000e620000000800 */
[----:B---3--:R-:W-:Y:S01]  /*17790*/  FADD.FTZ R33, R35, R26 ;  /* 0x0000001a23217221 */ /* 0x008fe20000010000 */
[----:B------:R-:W-:Y:S01]  /*177a0*/  FADD.FTZ R26, R45, R27 ;  /* 0x0000001b2d1a7221 */ /* 0x000fe20000010000 */
[----:B0-----:R-:W-:-:S02]  /*177b0*/  F2FP.F16.F32.PACK_AB R35, R11, R35 ;  /* 0x000000230b23723e */ /* 0x001fc400000000ff */
[----:B------:R-:W-:Y:S01]  /*177c0*/  FADD.FTZ R33, R11, R33 ;  /* 0x000000210b217221 */ /* 0x000fe20000010000 */
[----:B------:R-:W-:Y:S02]  /*177d0*/  FADD.FTZ R26, R48, R26 ;  /* 0x0000001a301a7221 */ /* 0x000fe40000010000 */
[----:B------:R-:W0:Y:S01]  /*177e0*/  MUFU.EX2 R4, R55 ;  /* 0x0000003700047308 */ /* 0x000e220000000800 */
[----:B------:R-:W-:Y:S01]  /*177f0*/  FADD.FTZ R27, R28, R33 ;  /* 0x000000211c1b7221 */ /* 0x000fe20000010000 */
[----:B------:R-:W-:Y:S01]  /*17800*/  F2FP.F16.F32.PACK_AB R33, R9, R8 ;  /* 0x000000080921723e */ /* 0x000fe200000000ff */
[----:B------:R-:W-:Y:S02]  /*17810*/  FADD.FTZ R26, R49, R26 ;  /* 0x0000001a311a7221 */ /* 0x000fe40000010000 */
[----:B------:R-:W-:Y:S02]  /*17820*/  FADD.FTZ R27, R30, R27 ;  /* 0x0000001b1e1b7221 */ /* 0x000fe40000010000 */
[----:B------:R-:W-:Y:S01]  /*17830*/  FADD.FTZ R26, R52, R26 ;  /* 0x0000001a341a7221 */ /* 0x000fe20000010000 */
[----:B------:R-:W3:Y:S01]  /*17840*/  MUFU.EX2 R21, R21 ;  /* 0x0000001500157308 */ /* 0x000ee20000000800 */
[----:B------:R-:W-:-:S07]  /*17850*/  FADD.FTZ R9, R43, R27 ;  /* 0x0000001b2b097221 */ /* 0x000fce0000010000 */
[----:B------:R-:W5:Y:S01]  /*17860*/  MUFU.EX2 R25, R25 ;  /* 0x0000001900197308 */ /* 0x000f620000000800 */
[----:B------:R-:W-:Y:S01]  /*17870*/  FADD.FTZ R9, R31, R9 ;  /* 0x000000091f097221 */ /* 0x000fe20000010000 */
[----:B------:R-:W-:Y:S01]  /*17880*/  FADD.FTZ R26, R53, R26 ;  /* 0x0000001a351a7221 */ /* 0x000fe20000010000 */
[----:B------:R-:W2:Y:S05]  /*17890*/  LDL R27, [R1+0x24] ;  /* 0x00002400011b7983 */ /* 0x000eaa0000100800 */
[----:B------:R-:W5:Y:S01]  /*178a0*/  MUFU.EX2 R59, R62 ;  /* 0x0000003e003b7308 */ /* 0x000f620000000800 */
[----:B----4-:R-:W-:Y:S01]  /*178b0*/  FADD.FTZ R9, R10, R9 ;  /* 0x000000090a097221 */ /* 0x010fe20000010000 */
[----:B------:R-:W-:-:S06]  /*178c0*/  FADD.FTZ R26, R56, R26 ;  /* 0x0000001a381a7221 */ /* 0x000fcc0000010000 */
[----:B------:R-:W4:Y:S01]  /*178d0*/  MUFU.EX2 R63, R63 ;  /* 0x0000003f003f7308 */ /* 0x000f220000000800 */
[----:B------:R-:W-:Y:S01]  /*178e0*/  FADD.FTZ R9, R29, R9 ;  /* 0x000000091d097221 */ /* 0x000fe20000010000 */
[----:B------:R-:W-:-:S06]  /*178f0*/  FADD.FTZ R26, R57, R26 ;  /* 0x0000001a391a7221 */ /* 0x000fcc0000010000 */
[----:B------:R-:W4:Y:S01]  /*17900*/  MUFU.EX2 R5, R66 ;  /* 0x0000004200057308 */ /* 0x000f220000000800 */
[----:B-1----:R-:W-:Y:S01]  /*17910*/  FADD.FTZ R9, R51, R9 ;  /* 0x0000000933097221 */ /* 0x002fe20000010000 */
[----:B------:R-:W-:-:S06]  /*17920*/  FADD.FTZ R26, R60, R26 ;  /* 0x0000001a3c1a7221 */ /* 0x000fcc0000010000 */
[----:B------:R-:W1:Y:S01]  /*17930*/  MUFU.EX2 R67, R67 ;  /* 0x0000004300437308 */ /* 0x000e620000000800 */
[----:B0-----:R-:W-:-:S07]  /*17940*/  FADD.FTZ R9, R4, R9 ;  /* 0x0000000904097221 */ /* 0x001fce0000010000 */
[----:B------:R-:W0:Y:S01]  /*17950*/  MUFU.EX2 R70, R70 ;  /* 0x0000004600467308 */ /* 0x000e220000000800 */
[----:B---3--:R-:W-:Y:S01]  /*17960*/  FADD.FTZ R9, R21, R9 ;  /* 0x0000000915097221 */ /* 0x008fe20000010000 */
[----:B------:R-:W-:-:S06]  /*17970*/  FADD.FTZ R26, R61, R26 ;  /* 0x0000001a3d1a7221 */ /* 0x000fcc0000010000 */
[----:B------:R-:W3:Y:S01]  /*17980*/  MUFU.EX2 R71, R71 ;  /* 0x0000004700477308 */ /* 0x000ee20000000800 */
[----:B-----5:R-:W-:Y:S01]  /*17990*/  FADD.FTZ R9, R25, R9 ;  /* 0x0000000919097221 */ /* 0x020fe20000010000 */
[----:B------:R-:W-:-:S06]  /*179a0*/  FADD.FTZ R26, R64, R26 ;  /* 0x0000001a401a7221 */ /* 0x000fcc0000010000 */
[----:B------:R-:W-:Y:S01]  /*179b0*/  MUFU.EX2 R75, R75 ;  /* 0x0000004b004b7308 */ /* 0x000fe20000000800 */
[----:B------:R-:W-:Y:S01]  /*179c0*/  FADD.FTZ R9, R59, R9 ;  /* 0x000000093b097221 */ /* 0x000fe20000010000 */
[----:B------:R-:W-:-:S06]  /*179d0*/  FADD.FTZ R26, R65, R26 ;  /* 0x0000001a411a7221 */ /* 0x000fcc0000010000 */
[----:B------:R-:W-:Y:S01]  /*179e0*/  MUFU.EX2 R78, R78 ;  /* 0x0000004e004e7308 */ /* 0x000fe20000000800 */
[----:B----4-:R-:W-:Y:S01]  /*179f0*/  FADD.FTZ R9, R63, R9 ;  /* 0x000000093f097221 */ /* 0x010fe20000010000 */
[----:B------:R-:W-:-:S06]  /*17a00*/  FADD.FTZ R26, R68, R26 ;  /* 0x0000001a441a7221 */ /* 0x000fcc0000010000 */
[----:B------:R-:W-:Y:S01]  /*17a10*/  MUFU.EX2 R79, R79 ;  /* 0x0000004f004f7308 */ /* 0x000fe20000000800 */
[----:B------:R-:W-:-:S07]  /*17a20*/  FADD.FTZ R9, R5, R9 ;  /* 0x0000000905097221 */ /* 0x000fce0000010000 */
[----:B------:R-:W4:Y:S01]  /*17a30*/  MUFU.EX2 R8, R74 ;  /* 0x0000004a00087308 */ /* 0x000f220000000800 */
[----:B-1----:R-:W-:Y:S01]  /*17a40*/  FADD.FTZ R9, R67, R9 ;  /* 0x0000000943097221 */ /* 0x002fe20000010000 */
[----:B------:R-:W-:-:S06]  /*17a50*/  FADD.FTZ R26, R69, R26 ;  /* 0x0000001a451a7221 */ /* 0x000fcc0000010000 */
[----:B------:R-:W1:Y:S01]  /*17a60*/  MUFU.EX2 R82, R82 ;  /* 0x0000005200527308 */ /* 0x000e620000000800 */
[----:B0-----:R-:W-:Y:S01]  /*17a70*/  FADD.FTZ R9, R70, R9 ;  /* 0x0000000946097221 */ /* 0x001fe20000010000 */
[----:B------:R-:W-:-:S06]  /*17a80*/  FADD.FTZ R26, R72, R26 ;  /* 0x0000001a481a7221 */ /* 0x000fcc0000010000 */
[----:B------:R-:W0:Y:S01]  /*17a90*/  MUFU.EX2 R83, R83 ;  /* 0x0000005300537308 */ /* 0x000e220000000800 */
[----:B---3--:R-:W-:Y:S01]  /*17aa0*/  FADD.FTZ R9, R71, R9 ;  /* 0x0000000947097221 */ /* 0x008fe20000010000 */
[C---:B------:R-:W-:Y:S01]  /*17ab0*/  FADD.FTZ R26, R73.reuse, R26 ;  /* 0x0000001a491a7221 */ /* 0x040fe20000010000 */
[----:B------:R-:W-:Y:S01]  /*17ac0*/  F2FP.F16.F32.PACK_AB R72, R73, R72 ;  /* 0x000000484948723e */ /* 0x000fe200000000ff */
[----:B--2---:R2:W-:Y:S01]  /*17ad0*/  STSM.16.M88.4 [R144], R32 ;  /* 0x0000002090007844 */ /* 0x0045e20000000200 */
[----:B----4-:R-:W-:Y:S01]  /*17ae0*/  FADD.FTZ R9, R8, R9 ;  /* 0x0000000908097221 */ /* 0x010fe20000010000 */
[C---:B------:R-:W-:Y:S02]  /*17af0*/  F2FP.F16.F32.PACK_AB R73, R75.reuse, R8 ;  /* 0x000000084b49723e */ /* 0x040fe400000000ff */
[----:B------:R-:W3:Y:S01]  /*17b00*/  LDL R8, [R1+0x48] ;  /* 0x0000480001087983 */ /* 0x000ee20000100800 */
[----:B------:R-:W-:Y:S01]  /*17b10*/  FADD.FTZ R26, R76, R26 ;  /* 0x0000001a4c1a7221 */ /* 0x000fe20000010000 */
[----:B------:R-:W-:Y:S01]  /*17b20*/  MUFU.EX2 R86, R86 ;  /* 0x0000005600567308 */ /* 0x000fe20000000800 */
[----:B------:R-:W-:Y:S01]  /*17b30*/  FADD.FTZ R9, R75, R9 ;  /* 0x000000094b097221 */ /* 0x000fe20000010000 */
[----:B------:R-:W-:Y:S01]  /*17b40*/  F2FP.F16.F32.PACK_AB R51, R4, R51 ;  /* 0x000000330433723e */ /* 0x000fe200000000ff */
[----:B------:R-:W-:-:S05]  /*17b50*/  FADD.FTZ R11, R77, R26 ;  /* 0x0000001a4d0b7221 */ /* 0x000fca0000010000 */
[----:B------:R-:W4:Y:S01]  /*17b60*/  MUFU.EX2 R24, R24 ;  /* 0x0000001800187308 */ /* 0x000f220000000800 */
[----:B------:R-:W-:Y:S01]  /*17b70*/  FADD.FTZ R4, R78, R9 ;  /* 0x000000094e047221 */ /* 0x000fe20000010000 */
[----:B------:R-:W-:Y:S02]  /*17b80*/  F2FP.F16.F32.PACK_AB R48, R49, R48 ;  /* 0x000000303130723e */ /* 0x000fe400000000ff */
[----:B------:R-:W-:Y:S01]  /*17b90*/  F2FP.F16.F32.PACK_AB R49, R29, R10 ;  /* 0x0000000a1d31723e */ /* 0x000fe200000000ff */
[----:B------:R-:W-:Y:S01]  /*17ba0*/  FADD.FTZ R10, R80, R11 ;  /* 0x0000000b500a7221 */ /* 0x000fe20000010000 */
[----:B------:R-:W-:Y:S01]  /*17bb0*/  FADD.FTZ R11, R79, R4 ;  /* 0x000000044f0b7221 */ /* 0x000fe20000010000 */
[----:B------:R-:W-:Y:S02]  /*17bc0*/  F2FP.F16.F32.PACK_AB R43, R31, R43 ;  /* 0x0000002b1f2b723e */ /* 0x000fe400000000ff */
[----:B------:R-:W-:Y:S01]  /*17bd0*/  F2FP.F16.F32.PACK_AB R50, R53, R52 ;  /* 0x000000343532723e */ /* 0x000fe200000000ff */
[----:B-1----:R-:W-:Y:S01]  /*17be0*/  FADD.FTZ R4, R82, R11 ;  /* 0x0000000b52047221 */ /* 0x002fe20000010000 */
[----:B------:R-:W-:-:S02]  /*17bf0*/  F2FP.F16.F32.PACK_AB R56, R57, R56 ;  /* 0x000000383938723e */ /* 0x000fc400000000ff */
[----:B------:R-:W-:Y:S01]  /*17c00*/  F2FP.F16.F32.PACK_AB R64, R65, R64 ;  /* 0x000000404140723e */ /* 0x000fe200000000ff */
[----:B------:R-:W-:Y:S01]  /*17c10*/  FADD.FTZ R9, R81, R10 ;  /* 0x0000000a51097221 */ /* 0x000fe20000010000 */
[----:B------:R-:W-:Y:S02]  /*17c20*/  F2FP.F16.F32.PACK_AB R58, R61, R60 ;  /* 0x0000003c3d3a723e */ /* 0x000fe400000000ff */
[----:B------:R-:W-:Y:S02]  /*17c30*/  F2FP.F16.F32.PACK_AB R57, R25, R21 ;  /* 0x000000151939723e */ /* 0x000fe400000000ff */
[----:B------:R-:W-:Y:S02]  /*17c40*/  F2FP.F16.F32.PACK_AB R59, R63, R59 ;  /* 0x0000003b3f3b723e */ /* 0x000fe400000000ff */
[----:B------:R-:W-:Y:S01]  /*17c50*/  F2FP.F16.F32.PACK_AB R65, R67, R5 ;  /* 0x000000054341723e */ /* 0x000fe200000000ff */
[----:B0-----:R-:W-:Y:S01]  /*17c60*/  FADD.FTZ R5, R83, R4 ;  /* 0x0000000453057221 */ /* 0x001fe20000010000 */
[----:B------:R-:W-:-:S02]  /*17c70*/  F2FP.F16.F32.PACK_AB R66, R69, R68 ;  /* 0x000000444542723e */ /* 0x000fc400000000ff */
[----:B------:R-:W-:Y:S02]  /*17c80*/  F2FP.F16.F32.PACK_AB R80, R81, R80 ;  /* 0x000000505150723e */ /* 0x000fe400000000ff */
[----:B------:R-:W-:Y:S01]  /*17c90*/  F2FP.F16.F32.PACK_AB R67, R71, R70 ;  /* 0x000000464743723e */ /* 0x000fe200000000ff */
[----:B------:R2:W-:Y:S01]  /*17ca0*/  STSM.16.M88.4 [R142], R40 ;  /* 0x000000288e007844 */ /* 0x0005e20000000200 */
[----:B------:R-:W-:Y:S02]  /*17cb0*/  F2FP.F16.F32.PACK_AB R74, R77, R76 ;  /* 0x0000004c4d4a723e */ /* 0x000fe400000000ff */
[----:B------:R-:W-:Y:S02]  /*17cc0*/  F2FP.F16.F32.PACK_AB R75, R79, R78 ;  /* 0x0000004e4f4b723e */ /* 0x000fe400000000ff */
[----:B------:R-:W-:Y:S01]  /*17cd0*/  F2FP.F16.F32.PACK_AB R81, R83, R82 ;  /* 0x000000525351723e */ /* 0x000fe200000000ff */
[----:B------:R2:W-:Y:S01]  /*17ce0*/  STSM.16.M88.4 [R141], R48 ;  /* 0x000000308d007844 */ /* 0x0005e20000000200 */
[----:B------:R-:W-:-:S02]  /*17cf0*/  F2FP.F16.F32.PACK_AB R82, R85, R84 ;  /* 0x000000545552723e */ /* 0x000fc400000000ff */
[----:B----4-:R-:W-:Y:S01]  /*17d00*/  F2FP.F16.F32.PACK_AB R83, R24, R86 ;  /* 0x000000561853723e */ /* 0x010fe200000000ff */
[----:B------:R2:W-:Y:S01]  /*17d10*/  STSM.16.M88.4 [R140+0x27800], R56 ;  /* 0x027800388c007844 */ /* 0x0005e20000000200 */
[----:B------:R-:W-:Y:S01]  /*17d20*/  FADD.FTZ R84, R84, R9 ;  /* 0x0000000954547221 */ /* 0x000fe20000010000 */
[----:B------:R-:W-:Y:S01]  /*17d30*/  FADD.FTZ R9, R86, R5 ;  /* 0x0000000556097221 */ /* 0x000fe20000010000 */
[-C--:B------:R-:W-:Y:S01]  /*17d40*/  FMUL.FTZ R90, R90, R7.reuse ;  /* 0x000000075a5a7220 */ /* 0x080fe20000410000 */
        /* <DEDUP_REMOVED lines=51> */
[----:B------:R-:W-:Y:S01]  /*18080*/  IMAD.MOV.U32 R7, RZ, RZ, R6 ;  /* 0x000000ffff077224 */ /* 0x000fe200078e0006 */
[----:B------:R2:W-:Y:S04]  /*18090*/  STSM.16.M88.4 [R27], R64 ;  /* 0x000000401b007844 */ /* 0x0005e80000000200 */
[----:B------:R2:W-:Y:S04]  /*180a0*/  STSM.16.M88.4 [R142+0x6000], R72 ;  /* 0x006000488e007844 */ /* 0x0005e80000000200 */
[----:B------:R2:W-:Y:S01]  /*180b0*/  STSM.16.M88.4 [R141+0x6000], R80 ;  /* 0x006000508d007844 */ /* 0x0005e20000000200 */
[----:B------:R0:W-:Y:S06]  /*180c0*/  MEMBAR.ALL.CTA ;  /* 0x0000000000007992 */ /* 0x0001ec0000008000 */
[----:B0-----:R-:W0:Y:S01]  /*180d0*/  FENCE.VIEW.ASYNC.S ;  /* 0x00000000000073c6 */ /* 0x001e220000000000 */
[C---:B---3--:R-:W-:Y:S01]  /*180e0*/  ISETP.GT.AND P2, PT, R3.reuse, R8, PT ;  /* 0x000000080300720c */ /* 0x048fe20003f44270 */
[----:B------:R-:W-:-:S02]  /*180f0*/  VIADD R3, R3, 0xffffffff ;  /* 0xffffffff03037836 */ /* 0x000fc40000000000 */
[----:B------:R-:W-:Y:S01]  /*18100*/  IMAD.MOV.U32 R8, RZ, RZ, R0 ;  /* 0x000000ffff087224 */ /* 0x000fe200078e0000 */
[----:B0-----:R-:W-:-:S09]  /*18110*/  NOP ;  /* 0x0000000000007918 */ /* 0x001fd20000000000 */
[----:B--2---:R-:W-:Y:S05]  /*18120*/  @P2 BRA `(.L_x_10924) ;  /* 0xffffffcc000c2947 */ /* 0x004fea000383ffff */
.L_x_10906:
[----:B------:R-:W-:Y:S05]  /*18130*/  WARPSYNC.ALL ;  /* 0x0000000000007948 */ /* 0x000fea0003800000 */
[----:B------:R-:W-:Y:S06]  /*18140*/  BAR.ARV 0x8, 0x200 ;  /* 0x0208000000007b1d */ /* 0x000fec0000002000 */
[----:B------:R-:W-:Y:S05]  /*18150*/  @!P0 BRA `(.L_x_10925) ;  /* 0x0000000000048947 */ /* 0x000fea0003800000 */
[----:B------:R-:W-:Y:S01]  /*18160*/  BPT.TRAP 0x1 ;  /* 0x000000040000795c */ /* 0x000fe20000300000 */
.L_x_10925:
[----:B------:R-:W-:Y:S01]  /*18170*/  IMAD R7, R16, 0x8, R2 ;  /* 0x0000000810077824 */ /* 0x000fe200078e0202 */
[----:B------:R-:W-:-:S04]  /*18180*/  SHF.L.U32 R10, R19, 0x1f, RZ ;  /* 0x0000001f130a7819 */ /* 0x000fc800000006ff */
[----:B------:R0:W1:Y:S01]  /*18190*/  SYNCS.PHASECHK.TRANS64.TRYWAIT P2, [R7+URZ+0x2d850], R10 ;  /* 0x02d8500a070075a7 */ /* 0x000062000804017f */
[----:B------:R-:W-:Y:S05]  /*181a0*/  @!P0 BRA `(.L_x_10926) ;  /* 0x0000000000048947 */ /* 0x000fea0003800000 */
[----:B------:R-:W-:Y:S01]  /*181b0*/  BPT.TRAP 0x1 ;  /* 0x000000040000795c */ /* 0x000fe20000300000 */
.L_x_10926:
[----:B------:R-:W2:Y:S01]  /*181c0*/  LDL.LU R3, [R1+0x3c] ;  /* 0x00003c0001037983 */ /* 0x000ea20000300800 */
[----:B------:R-:W-:Y:S02]  /*181d0*/  VIADD R2, R2, 0x400 ;  /* 0x0000040002027836 */ /* 0x000fe40000000000 */
[----:B------:R-:W-:-:S03]  /*181e0*/  IMAD.MOV.U32 R9, RZ, RZ, 0x40000040 ;  /* 0x40000040ff097424 */ /* 0x000fc600078e00ff */
[----:B------:R-:W-:-:S04]  /*181f0*/  SHF.R.U32.HI R2, RZ, 0x4, R2 ;  /* 0x00000004ff027819 */ /* 0x000fc80000011602 */
[----:B------:R-:W-:Y:S02]  /*18200*/  LOP3.LUT R2, R2, 0x3fff, RZ, 0xc0, !PT ;  /* 0x00003fff02027812 */ /* 0x000fe400078ec0ff */
[----:B--2---:R-:W-:Y:S02]  /*18210*/  LOP3.LUT R8, R3, 0x10000, RZ, 0xfc, !PT ;  /* 0x0001000003087812 */ /* 0x004fe400078efcff */
[----:B------:R-:W-:Y:S01]  /*18220*/  LOP3.LUT R3, R2, 0x2000000, RZ, 0xfc, !PT ;  /* 0x0200000002037812 */ /* 0x000fe200078efcff */
[----:B-1----:R-:W-:Y:S06]  /*18230*/  @P2 BRA `(.L_x_10927) ;  /* 0x0000000000082947 */ /* 0x002fec0003800000 */
[----:B------:R-:W1:Y:S02]  /*18240*/  SYNCS.PHASECHK.TRANS64.TRYWAIT P0, [R7+URZ+0x2d850], R10 ;  /* 0x02d8500a070075a7 */ /* 0x000e64000800017f */
[----:B-1----:R-:W-:Y:S05]  /*18250*/  @!P0 BRA `(.L_x_10928) ;  /* 0x000000cc00d08947 */ /* 0x002fea0003800000 */
.L_x_10927:
[----:B------:R-:W-:Y:S01]  /*18260*/  IMAD R2, R16, 0x600, R3 ;  /* 0x0000060010027824 */ /* 0x000fe200078e0203 */
[----:B------:R-:W2:Y:S01]  /*18270*/  LDL.LU R15, [R1+0x5c] ;  /* 0x00005c00010f7983 */ /* 0x000ea20000300800 */
[----:B------:R-:W-:Y:S01]  /*18280*/  IMAD.MOV.U32 R3, RZ, RZ, -0x7fffffe0 ;  /* 0x80000020ff037424 */ /* 0x000fe200078e00ff */
[----:B------:R-:W-:Y:S05]  /*18290*/  WARPSYNC.ALL ;  /* 0x0000000000007948 */ /* 0x000fea0003800000 */
[C---:B------:R-:W-:Y:S01]  /*182a0*/  R2UR UR4, R8.reuse ;  /* 0x00000000080472ca */ /* 0x040fe200000e0000 */
[----:B------:R-:W-:Y:S01]  /*182b0*/  WARPGROUP.ARRIVE ;  /* 0x00000000000079c5 */ /* 0x000fe20000000000 */
[----:B------:R-:W-:Y:S01]  /*182c0*/  R2UR UR5, R9 ;  /* 0x00000000090572ca */ /* 0x000fe200000e0000 */
[----:B01----:R-:W-:Y:S01]  /*182d0*/  VIADD R10, R8, 0x2 ;  /* 0x00000002080a7836 */ /* 0x003fe20000000000 */
[C---:B------:R-:W-:Y:S01]  /*182e0*/  R2UR UR6, R2.reuse ;  /* 0x00000000020672ca */ /* 0x040fe200000e0000 */
[----:B------:R-:W-:Y:S01]  /*182f0*/  VIADD R12, R2, 0x40 ;  /* 0x00000040020c7836 */ /* 0x000fe20000000000 */
[----:B------:R-:W-:Y:S01]  /*18300*/  R2UR UR7, R3 ;  /* 0x00000000030772ca */ /* 0x000fe200000e0000 */
[----:B------:R-:W-:-:S02]  /*18310*/  IMAD.MOV.U32 R11, RZ, RZ, 0x40000040 ;  /* 0x40000040ff0b7424 */ /* 0x000fc400078e00ff */
[----:B------:R-:W-:Y:S02]  /*18320*/  IMAD.MOV.U32 R13, RZ, RZ, -0x7fffffe0 ;  /* 0x80000020ff0d7424 */ /* 0x000fe400078e00ff */
[----:B------:R-:W-:Y:S02]  /*18330*/  IMAD.MOV.U32 R9, RZ, RZ, 0x40000040 ;  /* 0x40000040ff097424 */ /* 0x000fe400078e00ff */
[----:B------:R-:W-:Y:S02]  /*18340*/  IMAD.MOV.U32 R3, RZ, RZ, -0x7fffffe0 ;  /* 0x80000020ff037424 */ /* 0x000fe400078e00ff */
[----:B------:R-:W-:Y:S02]  /*18350*/  VIADD R16, R16, 0x1 ;  /* 0x0000000110107836 */ /* 0x000fe40000000000 */
[----:B------:R-:W-:Y:S02]  /*18360*/  IMAD.U32 R14, RZ, RZ, UR39 ;  /* 0x00000027ff0e7e24 */ /* 0x000fe4000f8e00ff */
[----:B------:R-:W-:Y:S01]  /*18370*/  HGMMA.64x96x16.F32 R88, gdesc[UR4].tnspB, R88, gsb0 ;  /* 0x41600000045879f0 */ /* 0x000fe20008000858 */
[----:B------:R-:W-:Y:S01]  /*18380*/  R2UR UR4, R10 ;  /* 0x000000000a0472ca */ /* 0x000fe200000e0000 */
[----:B------:R-:W-:Y:S01]  /*18390*/  VIADD R10, R8, 0x4 ;  /* 0x00000004080a7836 */ /* 0x000fe20000000000 */
[----:B------:R-:W-:Y:S01]  /*183a0*/  R2UR UR5, R11 ;  /* 0x000000000b0572ca */ /* 0x000fe200000e0000 */
[----:B------:R-:W-:Y:S01]  /*183b0*/  IMAD.MOV.U32 R11, RZ, RZ, 0x40000040 ;  /* 0x40000040ff0b7424 */ /* 0x000fe200078e00ff */
[----:B------:R-:W-:Y:S01]  /*183c0*/  R2UR UR6, R12 ;  /* 0x000000000c0672ca */ /* 0x000fe200000e0000 */
[----:B------:R-:W-:Y:S01]  /*183d0*/  VIADD R12, R2, 0x80 ;  /* 0x00000080020c7836 */ /* 0x000fe20000000000 */
[----:B------:R-:W-:Y:S01]  /*183e0*/  R2UR UR7, R13 ;  /* 0x000000000d0772ca */ /* 0x000fe200000e0000 */
[----:B------:R-:W-:Y:S01]  /*183f0*/  IMAD.MOV.U32 R13, RZ, RZ, -0x7fffffe0 ;  /* 0x80000020ff0d7424 */ /* 0x000fe200078e00ff */
[----:B------:R-:W-:-:S04]  /*18400*/  ISETP.NE.AND P2, PT, R16, 0x2, PT ;  /* 0x000000021000780c */ /* 0x000fc80003f45270 */
[----:B------:R-:W-:Y:S01]  /*18410*/  SEL R16, R16, RZ, P2 ;  /* 0x000000ff10107207 */ /* 0x000fe20001000000 */
[----:B------:R-:W-:Y:S02]  /*18420*/  WARPGROUP.DEPBAR.LE gsb0, 0x0 ;  /* 0x00008000000079c5 */ /* 0x000fe40000010000 */
[----:B------:R-:W-:-:S06]  /*18430*/  WARPGROUP.ARRIVE ;  /* 0x00000000000079c5 */ /* 0x000fcc0000000000 */
        /* <DEDUP_REMOVED lines=19> */
[----:B------:R-:W-:Y:S02]  /*18570*/  IMAD.MOV.U32 R13, RZ, RZ, -0x7fffffe0 ;  /* 0x80000020ff0d7424 */ /* 0x000fe400078e00ff */
[----:B--2---:R-:W-:-:S05]  /*18580*/  VIADD R15, R15, 0x1 ;  /* 0x000000010f0f7836 */ /* 0x004fca0000000000 */
[----:B------:R-:W-:Y:S01]  /*18590*/  STL [R1+0x5c], R15 ;  /* 0x00005c0f01007387 */ /* 0x000fe20000100800 */
        /* <DEDUP_REMOVED lines=28> */
[----:B------:R-:W-:Y:S01]  /*18760*/  R2UR UR5, R11 ;  /* 0x000000000b0572ca */ /* 0x000fe200000e0000 */
[----:B------:R-:W-:Y:S01]  /*18770*/  @!P1 VIADD R11, R7, 0x2d860 ;  /* 0x0002d860070b9836 */ /* 0x000fe20000000000 */
[----:B------:R-:W-:Y:S01]  /*18780*/  R2UR UR6, R12 ;  /* 0x000000000c0672ca */ /* 0x000fe200000e0000 */
[----:B------:R-:W-:Y:S01]  /*18790*/  IMAD.U32 R7, RZ, RZ, UR39 ;  /* 0x00000027ff077e24 */ /* 0x000fe2000f8e00ff */
[----:B------:R-:W-:Y:S02]  /*187a0*/  R2UR UR7, R13 ;  /* 0x000000000d0772ca */ /* 0x000fe400000e0000 */
[----:B------:R-:W-:Y:S01]  /*187b0*/  @!P1 PRMT R11, RZ, 0x654, R11 ;  /* 0x00000654ff0b9816 */ /* 0x000fe2000000000b */
[----:B------:R-:W-:-:S02]  /*187c0*/  WARPGROUP.DEPBAR.LE gsb0, 0x0 ;  /* 0x00008000000079c5 */ /* 0x000fc40000010000 */
[----:B------:R-:W-:-:S08]  /*187d0*/  WARPGROUP.ARRIVE ;  /* 0x00000000000079c5 */ /* 0x000fd00000000000 */
[----:B------:R-:W-:Y:S01]  /*187e0*/  HGMMA.64x96x16.F32 R88, gdesc[UR4].tnspB, R88, gsb0 ;  /* 0x41600000045879f0 */ /* 0x000fe20008000858 */
[----:B------:R-:W-:Y:S02]  /*187f0*/  R2UR UR4, R8 ;  /* 0x00000000080472ca */ /* 0x000fe400000e0000 */
[----:B------:R-:W-:Y:S02]  /*18800*/  R2UR UR5, R9 ;  /* 0x00000000090572ca */ /* 0x000fe400000e0000 */
[----:B------:R-:W-:Y:S02]  /*18810*/  R2UR UR6, R2 ;  /* 0x00000000020672ca */ /* 0x000fe400000e0000 */
[----:B------:R-:W-:Y:S01]  /*18820*/  R2UR UR7, R3 ;  /* 0x00000000030772ca */ /* 0x000fe200000e0000 */
[----:B------:R-:W0:Y:S04]  /*18830*/  SHFL.BFLY PT, R2, R5, 0x2, 0x1f ;  /* 0x0c401f0005027f89 */ /* 0x000e2800000e0000 */
[----:B------:R-:W1:Y:S01]  /*18840*/  SHFL.BFLY PT, R3, R4, 0x2, 0x1f ;  /* 0x0c401f0004037f89 */ /* 0x000e6200000e0000 */
[----:B0-----:R-:W-:Y:S01]  /*18850*/  FADD.FTZ R2, R2, R5 ;  /* 0x0000000502027221 */ /* 0x001fe20000010000 */
[----:B------:R-:W-:-:S02]  /*18860*/  IMAD.MOV.U32 R5, RZ, RZ, RZ ;  /* 0x000000ffff057224 */ /* 0x000fc400078e00ff */
[----:B-1----:R-:W-:Y:S01]  /*18870*/  FADD.FTZ R8, R3, R4 ;  /* 0x0000000403087221 */ /* 0x002fe20000010000 */
[----:B------:R-:W-:Y:S01]  /*18880*/  IMAD.MOV.U32 R4, RZ, RZ, -0x800000 ;  /* 0xff800000ff047424 */ /* 0x000fe200078e00ff */
[----:B------:R-:W0:Y:S04]  /*18890*/  SHFL.BFLY PT, R3, R2, 0x1, 0x1f ;  /* 0x0c201f0002037f89 */ /* 0x000e2800000e0000 */
[----:B------:R-:W1:Y:S01]  /*188a0*/  SHFL.BFLY PT, R9, R8, 0x1, 0x1f ;  /* 0x0c201f0008097f89 */ /* 0x000e6200000e0000 */
[----:B0-----:R-:W-:Y:S01]  /*188b0*/  FADD.FTZ R12, R2, R3 ;  /* 0x00000003020c7221 */ /* 0x001fe20000010000 */
[----:B------:R-:W-:Y:S01]  /*188c0*/  SEL R2, RZ, 0x1, P2 ;  /* 0x00000001ff027807 */ /* 0x000fe20001000000 */
[----:B------:R-:W-:Y:S02]  /*188d0*/  IMAD.MOV.U32 R3, RZ, RZ, -0x800000 ;  /* 0xff800000ff037424 */ /* 0x000fe400078e00ff */
[----:B-1----:R-:W-:Y:S01]  /*188e0*/  FADD.FTZ R13, R8, R9 ;  /* 0x00000009080d7221 */ /* 0x002fe20000010000 */
[----:B------:R-:W-:-:S02]  /*188f0*/  FSETP.NE.FTZ.AND P0, PT, R12, RZ, PT ;  /* 0x000000ff0c00720b */ /* 0x000fc40003f15000 */
[----:B------:R-:W-:Y:S01]  /*18900*/  LOP3.LUT R19, R19, R2, RZ, 0x3c, !PT ;  /* 0x0000000213137212 */ /* 0x000fe200078e3cff */
[----:B------:R-:W-:Y:S01]  /*18910*/  IMAD.MOV.U32 R2, RZ, RZ, RZ ;  /* 0x000000ffff027224 */ /* 0x000fe200078e00ff */
        /* <DEDUP_REMOVED lines=8> */
[----:B------:R-:W-:Y:S02]  /*189a0*/  WARPGROUP.DEPBAR.LE gsb0, 0x0 ;  /* 0x00008000000079c5 */ /* 0x000fe40000010000 */
[----:B------:R-:W-:Y:S01]  /*189b0*/  WARPGROUP.ARRIVE ;  /* 0x00000000000079c5 */ /* 0x000fe20000000000 */
[----:B------:R-:W0:Y:S01]  /*189c0*/  @P3 MUFU.RCP R2, R13 ;  /* 0x0000000d00023308 */ /* 0x000e220000001000 */
[----:B-1----:R-:W-:Y:S01]  /*189d0*/  @P3 FMUL.FTZ R9, R10, 0.69314718246459960938 ;  /* 0x3f3172180a093820 */ /* 0x002fe20000410000 */
[----:B------:R-:W-:-:S03]  /*189e0*/  PLOP3.LUT P0, PT, PT, PT, PT, 0x8, 0x0 ;  /* 0x000000000000781c */ /* 0x000fc60003f0e170 */
[----:B------:R-:W-:Y:S01]  /*189f0*/  HGMMA.64x96x16.F32 R88, gdesc[UR4].tnspB, R88, gsb0 ;  /* 0x41600000045879f0 */ /* 0x000fe20008000858 */
[----:B------:R-:W-:Y:S02]  /*18a00*/  @P3 FFMA.FTZ R4, R14, R6, R9 ;  /* 0x000000060e043223 */ /* 0x000fe40000010009 */
        /* <DEDUP_REMOVED lines=50> */
.L_x_10819:
        /* <DEDUP_REMOVED lines=12> */
[----:B------:R-:W3:Y:S02]  /*18df0*/  LDC R44, c[0x0][0xbe8] ;  /* 0x0002fa00ff2c7b82 */ /* 0x000ee40000000800 */
[----:B------:R-:W4:Y:S04]  /*18e00*/  LDL.LU R36, [R1+0x54] ;  /* 0x0000540001247983 */ /* 0x000f280000300800 */
[----:B------:R-:W3:Y:S01]  /*18e10*/  LDL R42, [R1+0x58] ;  /* 0x00005800012a7983 */ /* 0x000ee20000100800 */
[----:B------:R-:W0:Y:S01]  /*18e20*/  S2R R5, SR_SWINHI ;  /* 0x0000000000057919 */ /* 0x000e220000002f00 */
[----:B------:R-:W-:-:S02]  /*18e30*/  MOV R34, R2 ;  /* 0x0000000200227202 */ /* 0x000fc40000000f00 */
[----:B0-----:R-:W-:-:S03]  /*18e40*/  MOV R35, R5 ;  /* 0x0000000500237202 */ /* 0x001fc60000000f00 */
[----:B--2---:R-:W-:-:S03]  /*18e50*/  IMAD.WIDE R8, R0, 0x2, R34 ;  /* 0x0000000200087825 */ /* 0x004fc600078e0222 */
[C---:B------:R-:W-:Y:S02]  /*18e60*/  LOP3.LUT R5, R8.reuse, 0x180, RZ, 0xc0, !PT ;  /* 0x0000018008057812 */ /* 0x040fe400078ec0ff */
[C---:B------:R-:W-:Y:S02]  /*18e70*/  IADD3 R10, P2, R8.reuse, 0x3020, RZ ;  /* 0x00003020080a7810 */ /* 0x040fe40007f5e0ff */
[----:B------:R-:W-:Y:S02]  /*18e80*/  SHF.R.U64 R5, R5, 0x3, RZ ;  /* 0x0000000305057819 */ /* 0x000fe400000012ff */
[C---:B------:R-:W-:Y:S02]  /*18e90*/  IADD3 R11, P4, R8.reuse, 0x20, RZ ;  /* 0x00000020080b7810 */ /* 0x040fe40007f9e0ff */
[C---:B------:R-:W-:Y:S02]  /*18ea0*/  IADD3 R31, P3, R8.reuse, 0x3000, RZ ;  /* 0x00003000081f7810 */ /* 0x040fe40007f7e0ff */
[----:B------:R-:W-:-:S02]  /*18eb0*/  IADD3 R12, P1, R8, 0x6000, RZ ;  /* 0x00006000080c7810 */ /* 0x000fc40007f3e0ff */
[----:B------:R-:W-:Y:S02]  /*18ec0*/  IADD3 R37, P0, R8, 0x6020, RZ ;  /* 0x0000602008257810 */ /* 0x000fe40007f1e0ff */
[----:B------:R-:W-:Y:S02]  /*18ed0*/  LOP3.LUT R8, R5, R8, RZ, 0x3c, !PT ;  /* 0x0000000805087212 */ /* 0x000fe400078e3cff */
[----:B------:R-:W-:Y:S01]  /*18ee0*/  LOP3.LUT R5, R10, 0x180, RZ, 0xc0, !PT ;  /* 0x000001800a057812 */ /* 0x000fe200078ec0ff */
[----:B------:R-:W-:Y:S01]  /*18ef0*/  IMAD.X R15, RZ, RZ, R9, P0 ;  /* 0x000000ffff0f7224 */ /* 0x000fe200000e0609 */
[----:B----4-:R-:W-:Y:S02]  /*18f00*/  ISETP.NE.AND P0, PT, R36, RZ, PT ;  /* 0x000000ff2400720c */ /* 0x010fe40003f05270 */
[----:B------:R-:W-:-:S04]  /*18f10*/  SHF.R.U64 R5, R5, 0x3, RZ ;  /* 0x0000000305057819 */ /* 0x000fc800000012ff */
[----:B------:R-:W-:Y:S02]  /*18f20*/  LOP3.LUT R28, R5, R10, RZ, 0x3c, !PT ;  /* 0x0000000a051c7212 */ /* 0x000fe400078e3cff */
[----:B------:R-:W-:Y:S01]  /*18f30*/  SEL R5, R36, UR4, P0 ;  /* 0x0000000424057c07 */ /* 0x000fe20008000000 */
[----:B------:R-:W-:Y:S05]  /*18f40*/  WARPSYNC.ALL ;  /* 0x0000000000007948 */ /* 0x000fea0003800000 */
[----:B------:R-:W-:Y:S01]  /*18f50*/  LOP3.LUT R0, R11, 0x180, RZ, 0xc0, !PT ;  /* 0x000001800b007812 */ /* 0x000fe200078ec0ff */
[--C-:B------:R-:W-:Y:S01]  /*18f60*/  IMAD.X R25, RZ, RZ, R9.reuse, P4 ;  /* 0x000000ffff197224 */ /* 0x100fe200020e0609 */
[----:B------:R-:W-:Y:S01]  /*18f70*/  LOP3.LUT R14, R37, 0x180, RZ, 0xc0, !PT ;  /* 0x00000180250e7812 */ /* 0x000fe200078ec0ff */
[--C-:B------:R-:W-:Y:S01]  /*18f80*/  IMAD.X R27, RZ, RZ, R9.reuse, P3 ;  /* 0x000000ffff1b7224 */ /* 0x100fe200018e0609 */
[----:B------:R-:W-:Y:S01]  /*18f90*/  SHF.R.U64 R0, R0, 0x3, RZ ;  /* 0x0000000300007819 */ /* 0x000fe200000012ff */
[--C-:B------:R-:W-:Y:S01]  /*18fa0*/  IMAD.X R29, RZ, RZ, R9.reuse, P2 ;  /* 0x000000ffff1d7224 */ /* 0x100fe200010e0609 */
[----:B------:R-:W-:Y:S01]  /*18fb0*/  MOV R30, R8 ;  /* 0x00000008001e7202 */ /* 0x000fe20000000f00 */
[----:B------:R-:W-:Y:S01]  /*18fc0*/  IMAD.X R13, RZ, RZ, R9, P1 ;  /* 0x000000ffff0d7224 */ /* 0x000fe200008e0609 */
[----:B------:R-:W-:Y:S01]  /*18fd0*/  LOP3.LUT R24, R0, R11, RZ, 0x3c, !PT ;  /* 0x0000000b00187212 */ /* 0x000fe200078e3cff */
[----:B------:R-:W-:Y:S01]  /*18fe0*/  ULDC.64 UR4, c[0x0][0xc00] ;  /* 0x0003000000047ab9 */ /* 0x000fe20000000a00 */
[----:B------:R-:W-:Y:S01]  /*18ff0*/  LOP3.LUT R0, R31, 0x180, RZ, 0xc0, !PT ;  /* 0x000001801f007812 */ /* 0x000fe200078ec0ff */
[----:B------:R-:W-:Y:S01]  /*19000*/  ULDC.64 UR6, c[0x0][0xc08] ;  /* 0x0003020000067ab9 */ /* 0x000fe20000000a00 */
[----:B------:R-:W-:-:S02]  /*19010*/  LOP3.LUT R11, R12, 0x180, RZ, 0xc0, !PT ;  /* 0x000001800c0b7812 */ /* 0x000fc400078ec0ff */
[----:B------:R-:W-:Y:S02]  /*19020*/  SHF.R.U64 R0, R0, 0x3, RZ ;  /* 0x0000000300007819 */ /* 0x000fe400000012ff */
[----:B------:R-:W-:Y:S02]  /*19030*/  SHF.R.U64 R11, R11, 0x3, RZ ;  /* 0x000000030b0b7819 */ /* 0x000fe400000012ff */
[----:B------:R-:W-:Y:S02]  /*19040*/  LOP3.LUT R26, R0, R31, RZ, 0x3c, !PT ;  /* 0x0000001f001a7212 */ /* 0x000fe400078e3cff */
[----:B------:R-:W-:Y:S02]  /*19050*/  SHF.R.U64 R14, R14, 0x3, RZ ;  /* 0x000000030e0e7819 */ /* 0x000fe400000012ff */
[----:B------:R-:W-:Y:S02]  /*19060*/  LOP3.LUT R12, R11, R12, RZ, 0x3c, !PT ;  /* 0x0000000c0b0c7212 */ /* 0x000fe400078e3cff */
[----:B------:R-:W-:-:S02]  /*19070*/  F2FP.F16.F32.PACK_AB R8, R7, R6 ;  /* 0x000000060708723e */ /* 0x000fc400000000ff */
[----:B------:R-:W-:Y:S02]  /*19080*/  F2FP.F16.F32.PACK_AB R9, R91, R90 ;  /* 0x0000005a5b09723e */ /* 0x000fe400000000ff */
[----:B------:R-:W-:Y:S02]  /*19090*/  F2FP.F16.F32.PACK_AB R10, R93, R92 ;  /* 0x0000005c5d0a723e */ /* 0x000fe400000000ff */
[----:B------:R-:W-:Y:S01]  /*190a0*/  F2FP.F16.F32.PACK_AB R11, R95, R94 ;  /* 0x0000005e5f0b723e */ /* 0x000fe200000000ff */
[----:B------:R-:W-:Y:S01]  /*190b0*/  BAR.SYNC.DEFER_BLOCKING 0x1, 0x180 ;  /* 0x0046000000007b1d */ /* 0x000fe20000010000 */
[----:B------:R-:W-:Y:S02]  /*190c0*/  MOV R41, R24 ;  /* 0x0000001800297202 */ /* 0x000fe40000000f00 */
[----:B------:R-:W-:Y:S02]  /*190d0*/  MOV R0, R26 ;  /* 0x0000001a00007202 */ /* 0x000fe40000000f00 */
[----:B------:R-:W-:-:S02]  /*190e0*/  LOP3.LUT R14, R14, R37, RZ, 0x3c, !PT ;  /* 0x000000250e0e7212 */ /* 0x000fc400078e3cff */
[----:B------:R-:W-:Y:S01]  /*190f0*/  F2FP.F16.F32.PACK_AB R24, R97, R96 ;  /* 0x000000606118723e */ /* 0x000fe200000000ff */
[----:B------:R-:W3:Y:S01]  /*19100*/  LDC.64 R36, c[0x0][0xc00] ;  /* 0x00030000ff247b82 */ /* 0x000ee20000000a00 */
[----:B------:R-:W-:Y:S02]  /*19110*/  F2FP.F16.F32.PACK_AB R25, R99, R98 ;  /* 0x000000626319723e */ /* 0x000fe400000000ff */
[----:B------:R-:W-:Y:S02]  /*19120*/  F2FP.F16.F32.PACK_AB R26, R101, R100 ;  /* 0x00000064651a723e */ /* 0x000fe400000000ff */
[----:B------:R-:W-:Y:S02]  /*19130*/  F2FP.F16.F32.PACK_AB R27, R103, R102 ;  /* 0x00000066671b723e */ /* 0x000fe400000000ff */
[----:B------:R-:W-:Y:S02]  /*19140*/  MOV R40, R28 ;  /* 0x0000001c00287202 */ /* 0x000fe40000000f00 */
[----:B------:R-:W-:-:S02]  /*19150*/  F2FP.F16.F32.PACK_AB R28, R105, R104 ;  /* 0x00000068691c723e */ /* 0x000fc400000000ff */
[----:B------:R-:W-:Y:S02]  /*19160*/  F2FP.F16.F32.PACK_AB R29, R33, R32 ;  /* 0x00000020211d723e */ /* 0x000fe400000000ff */
[----:B------:R-:W-:Y:S01]  /*19170*/  F2FP.F16.F32.PACK_AB R31, R111, R110 ;  /* 0x0000006e6f1f723e */ /* 0x000fe200000000ff */
[----:B------:R0:W-:Y:S01]  /*19180*/  STSM.16.M88.4 [R30], R8 ;  /* 0x000000081e007844 */ /* 0x0001e20000000200 */
[----:B------:R-:W-:Y:S02]  /*19190*/  MOV R39, R12 ;  /* 0x0000000c00277202 */ /* 0x000fe40000000f00 */
[----:B------:R-:W-:Y:S01]  /*191a0*/  MOV R38, R14 ;  /* 0x0000000e00267202 */ /* 0x000fe20000000f00 */
[----:B------:R2:W-:Y:S01]  /*191b0*/  STSM.16.M88.4 [R41], R24 ;  /* 0x0000001829007844 */ /* 0x0005e20000000200 */
        /* <DEDUP_REMOVED lines=8> */
[----:B------:R-:W-:Y:S02]  /*19240*/  F2FP.F16.F32.PACK_AB R11, R119, R118 ;  /* 0x00000076770b723e */ /* 0x000fe400000000ff */
[----:B--2---:R-:W-:Y:S02]  /*19250*/  F2FP.F16.F32.PACK_AB R24, R129, R128 ;  /* 0x000000808118723e */ /* 0x004fe400000000ff */
[----:B------:R-:W-:Y:S02]  /*19260*/  F2FP.F16.F32.PACK_AB R25, R131, R130 ;  /* 0x000000828319723e */ /* 0x000fe400000000ff */
[----:B------:R-:W-:Y:S02]  /*19270*/  F2FP.F16.F32.PACK_AB R26, R133, R132 ;  /* 0x00000084851a723e */ /* 0x000fe400000000ff */
[----:B------:R-:W-:Y:S01]  /*19280*/  F2FP.F16.F32.PACK_AB R27, R135, R134 ;  /* 0x00000086871b723e */ /* 0x000fe200000000ff */
[----:B------:R0:W-:Y:S04]  /*19290*/  STSM.16.M88.4 [R0], R28 ;  /* 0x0000001c00007844 */ /* 0x0001e80000000200 */
[----:B------:R2:W-:Y:S04]  /*192a0*/  STSM.16.M88.4 [R40], R8 ;  /* 0x0000000828007844 */ /* 0x0005e80000000200 */
[----:B------:R4:W-:Y:S04]  /*192b0*/  STSM.16.M88.4 [R39], R12 ;  /* 0x0000000c27007844 */ /* 0x0009e80000000200 */
[----:B------:R1:W-:Y:S01]  /*192c0*/  STSM.16.M88.4 [R38], R24 ;  /* 0x0000001826007844 */ /* 0x0003e20000000200 */
[----:B------:R-:W-:Y:S01]  /*192d0*/  BAR.SYNC.DEFER_BLOCKING 0x1, 0x180 ;  /* 0x0046000000007b1d */ /* 0x000fe20000010000 */
[----:B------:R-:W-:-:S04]  /*192e0*/  ISETP.NE.U32.AND P3, PT, RZ, UR4, PT ;  /* 0x00000004ff007c0c */ /* 0x000fc8000bf65070 */
[----:B------:R-:W-:Y:S01]  /*192f0*/  ISETP.NE.AND.EX P3, PT, RZ, UR5, PT, P3 ;  /* 0x00000005ff007c0c */ /* 0x000fe2000bf65330 */
[----:B0-----:R-:W-:Y:S02]  /*19300*/  IMAD.MOV.U32 R0, RZ, RZ, RZ ;  /* 0x000000ffff007224 */ /* 0x001fe400078e00ff */
[----:B---3--:R-:W-:-:S10]  /*19310*/  IMAD.WIDE R28, R42, 0x4, R36 ;  /* 0x000000042a1c7825 */ /* 0x008fd400078e0224 */
[----:B------:R-:W5:Y:S01]  /*19320*/  @P3 LDG.E R0, desc[UR40][R28.64] ;  /* 0x000000281c003981 */ /* 0x000f62000c1e1900 */
[----:B------:R-:W-:-:S04]  /*19330*/  ISETP.NE.U32.AND P0, PT, RZ, UR6, PT ;  /* 0x00000006ff007c0c */ /* 0x000fc8000bf05070 */
[----:B------:R-:W-:-:S13]  /*19340*/  ISETP.NE.AND.EX P0, PT, RZ, UR7, PT, P0 ;  /* 0x00000007ff007c0c */ /* 0x000fda000bf05300 */
[----:B--2---:R-:W0:Y:S01]  /*19350*/  @P0 LDC.64 R8, c[0x0][0xc08] ;  /* 0x00030200ff080b82 */ /* 0x004e220000000a00 */
[----:B------:R-:W-:Y:S01]  /*19360*/  ULDC UR6, c[0x0][0xa88] ;  /* 0x0002a20000067ab9 */ /* 0x000fe20000000800 */
[----:B----4-:R-:W-:Y:S01]  /*19370*/  IMAD.MOV.U32 R14, RZ, RZ, 0x9b8 ;  /* 0x000009b8ff0e7424 */ /* 0x010fe200078e00ff */
[----:B------:R-:W-:Y:S01]  /*19380*/  ISETP.GT.AND P1, PT, R5, 0x1, PT ;  /* 0x000000010500780c */ /* 0x000fe20003f24270 */
[----:B------:R-:W-:-:S03]  /*19390*/  IMAD.U32 R31, RZ, RZ, UR6 ;  /* 0x00000006ff1f7e24 */ /* 0x000fc6000f8e00ff */
[----:B------:R-:W-:-:S04]  /*193a0*/  SEL R14, R14, 0x978, P1 ;  /* 0x000009780e0e7807 */ /* 0x000fc80000800000 */
[----:B------:R2:W3:Y:S01]  /*193b0*/  LDC.64 R10, c[0x0][R14+0x218] ;  /* 0x000086000e0a7b82 */ /* 0x0004e20000000a00 */
[----:B0-----:R-:W-:-:S07]  /*193c0*/  @P0 IMAD.WIDE R8, R42, 0x4, R8 ;  /* 0x000000042a080825 */ /* 0x001fce00078e0208 */
[----:B------:R2:W0:Y:S01]  /*193d0*/  LDC.64 R12, c[0x0][R14+0x228] ;  /* 0x00008a000e0c7b82 */ /* 0x0004220000000a00 */
[----:B------:R4:W5:Y:S07]  /*193e0*/  @P0 LDG.E R31, desc[UR40][R8.64] ;  /* 0x00000028081f0981 */ /* 0x00096e000c1e1900 */
[----:B----4-:R2:W4:Y:S01]  /*193f0*/  LDC.64 R8, c[0x0][R14+0x220] ;  /* 0x000088000e087b82 */ /* 0x0105220000000a00 */
[----:B------:R-:W-:Y:S01]  /*19400*/  ISETP.NE.AND P2, PT, R44, 0x1, PT ;  /* 0x000000012c00780c */ /* 0x000fe20003f45270 */
[----:B-1-3--:R-:W-:-:S12]  /*19410*/  @P0 BRA `(.L_x_10931) ;  /* 0x0000000000100947 */ /* 0x00afd80003800000 */
[----:B------:R-:W-:Y:S05]  /*19420*/  @!P3 BRA `(.L_x_10931) ;  /* 0x00000000000cb947 */ /* 0x000fea0003800000 */
[----:B------:R-:W3:Y:S04]  /*19430*/  LDG.E R24, desc[UR40][R28.64] ;  /* 0x000000281c187981 */ /* 0x000ee8000c1e1900 */
[----:B-----5:R-:W3:Y:S02]  /*19440*/  LDG.E R31, desc[UR40][R28.64+0x4] ;  /* 0x000004281c1f7981 */ /* 0x020ee4000c1e1900 */
[----:B---3--:R-:W-:-:S07]  /*19450*/  IMAD.IADD R31, R31, 0x1, -R24 ;  /* 0x000000011f1f7824 */ /* 0x008fce00078e0a18 */
.L_x_10931:
[----:B------:R-:W3:Y:S04]  /*19460*/  LDL R51, [R1+0x50] ;  /* 0x0000500001337983 */ /* 0x000ee80000100800 */
[----:B------:R-:W3:Y:S04]  /*19470*/  LDL R28, [R1+0x44] ;  /* 0x00004400011c7983 */ /* 0x000ee80000100800 */
[----:B------:R-:W3:Y:S04]  /*19480*/  LDL R52, [R1+0x1c] ;  /* 0x00001c0001347983 */ /* 0x000ee80000100800 */
[----:B------:R-:W3:Y:S01]  /*19490*/  LDL R49, [R1+0x60] ;  /* 0x0000600001317983 */ /* 0x000ee20000100800 */
[----:B--2---:R-:W1:Y:S03]  /*194a0*/  LDC.64 R14, c[0x0][R14+0x210] ;  /* 0x000084000e0e7b82 */ /* 0x004e660000000a00 */
[----:B------:R-:W2:Y:S04]  /*194b0*/  LDL R36, [R1+0x68] ;  /* 0x0000680001247983 */ /* 0x000ea80000100800 */
[----:B------:R-:W2:Y:S01]  /*194c0*/  LDL R30, [R1+0x64] ;  /* 0x00006400011e7983 */ /* 0x000ea20000100800 */
[----:B------:R-:W-:Y:S01]  /*194d0*/  ISETP.NE.U32.AND P0, PT, RZ, UR4, PT ;  /* 0x00000004ff007c0c */ /* 0x000fe2000bf05070 */
[----:B------:R-:W0:Y:S03]  /*194e0*/  @P2 LDC R26, c[0x0][0xbec] ;  /* 0x0002fb00ff1a2b82 */ /* 0x000e260000000800 */
[----:B------:R-:W-:-:S02]  /*194f0*/  ISETP.NE.AND.EX P0, PT, RZ, UR5, PT, P0 ;  /* 0x00000005ff007c0c */ /* 0x000fc4000bf05300 */
[----:B------:R-:W-:-:S03]  /*19500*/  SHF.R.S32.HI R5, RZ, 0x1f, R42 ;  /* 0x0000001fff057819 */ /* 0x000fc6000001142a */
[----:B------:R-:W1:Y:S01]  /*19510*/  @P2 LDC R39, c[0x0][0xbf0] ;  /* 0x0002fc00ff272b82 */ /* 0x000e620000000800 */
[----:B------:R-:W-:-:S07]  /*19520*/  SEL R45, R42, RZ, !P0 ;  /* 0x000000ff2a2d7207 */ /* 0x000fce0004000000 */
[----:B------:R-:W0:Y:S01]  /*19530*/  LDC.64 R24, c[0x0][0xba8] ;  /* 0x0002ea00ff187b82 */ /* 0x000e220000000a00 */
[----:B------:R-:W-:Y:S01]  /*19540*/  SEL R5, R5, RZ, !P0 ;  /* 0x000000ff05057207 */ /* 0x000fe20004000000 */
[----:B----4-:R-:W-:-:S04]  /*19550*/  IMAD R9, R9, R45, RZ ;  /* 0x0000002d09097224 */ /* 0x010fc800078e02ff */
[C---:B------:R-:W-:Y:S02]  /*19560*/  IMAD R37, R8.reuse, R5, R9 ;  /* 0x0000000508257224 */ /* 0x040fe400078e0209 */
[----:B------:R-:W-:Y:S01]  /*19570*/  IMAD.WIDE.U32 R8, R8, R45, RZ ;  /* 0x0000002d08087225 */ /* 0x000fe200078e00ff */
[----:B-----5:R-:W-:Y:S01]  /*19580*/  SHF.R.S32.HI R47, RZ, 0x1f, R0 ;  /* 0x0000001fff2f7819 */ /* 0x020fe20000011400 */
[----:B0-----:R-:W0:Y:S08]  /*19590*/  @!P1 LDC R24, c[0x0][0xb50] ;  /* 0x0002d400ff189b82 */ /* 0x001e300000000800 */
[----:B------:R-:W4:Y:S01]  /*195a0*/  @!P1 LDC R25, c[0x0][0xb54] ;  /* 0x0002d500ff199b82 */ /* 0x000f220000000800 */
[----:B------:R-:W-:-:S02]  /*195b0*/  IMAD R46, R31, R44, RZ ;  /* 0x0000002c1f2e7224 */ /* 0x000fc400078e02ff */
[-C--:B---3--:R-:W-:Y:S02]  /*195c0*/  IMAD R27, R11, R51.reuse, RZ ;  /* 0x000000330b1b7224 */ /* 0x088fe400078e02ff */
[----:B------:R-:W-:-:S04]  /*195d0*/  IMAD.WIDE.U32 R10, R10, R51, RZ ;  /* 0x000000330a0a7225 */ /* 0x000fc800078e00ff */
[----:B------:R-:W-:Y:S01]  /*195e0*/  IMAD.IADD R29, R28, 0x1, R52 ;  /* 0x000000011c1d7824 */ /* 0x000fe200078e0234 */
[----:B------:R-:W-:Y:S01]  /*195f0*/  IADD3 R10, P0, P3, R8, R10, R0 ;  /* 0x0000000a080a7210 */ /* 0x000fe20007b1e000 */
[----:B------:R-:W-:Y:S02]  /*19600*/  IMAD.IADD R28, R11, 0x1, R27 ;  /* 0x000000010b1c7824 */ /* 0x000fe400078e021b */
[----:B------:R-:W-:Y:S01]  /*19610*/  @P2 IMAD.HI.U32 R8, R29, R26, RZ ;  /* 0x0000001a1d082227 */ /* 0x000fe200078e00ff */
[----:B------:R-:W-:-:S03]  /*19620*/  SEL R5, R49, RZ, P1 ;  /* 0x000000ff31057207 */ /* 0x000fc60000800000 */
[----:B------:R-:W-:Y:S02]  /*19630*/  IMAD.IADD R11, R9, 0x1, R37 ;  /* 0x00000001090b7824 */ /* 0x000fe400078e0225 */
[----:B------:R-:W-:Y:S01]  /*19640*/  IMAD.MOV.U32 R9, RZ, RZ, R29 ;  /* 0x000000ffff097224 */ /* 0x000fe200078e001d */
[----:B-1----:R-:W-:Y:S01]  /*19650*/  @P2 SHF.R.U32.HI R9, RZ, R39, R8 ;  /* 0x00000027ff092219 */ /* 0x002fe20000011608 */
[-C--:B------:R-:W-:Y:S02]  /*19660*/  IMAD R27, R13, R5.reuse, RZ ;  /* 0x000000050d1b7224 */ /* 0x080fe400078e02ff */
[----:B------:R-:W-:-:S04]  /*19670*/  IMAD.WIDE.U32 R12, R12, R5, RZ ;  /* 0x000000050c0c7225 */ /* 0x000fc800078e00ff */
[----:B------:R-:W-:Y:S01]  /*19680*/  IMAD.MOV R5, RZ, RZ, -R9 ;  /* 0x000000ffff057224 */ /* 0x000fe200078e0a09 */
[----:B------:R-:W-:Y:S01]  /*19690*/  IADD3.X R11, R11, R28, R47, P0, P3 ;  /* 0x0000001c0b0b7210 */ /* 0x000fe200007e642f */
[----:B------:R-:W-:Y:S01]  /*196a0*/  IMAD.IADD R27, R13, 0x1, R27 ;  /* 0x000000010d1b7824 */ /* 0x000fe200078e021b */
[----:B------:R-:W-:Y:S01]  /*196b0*/  IADD3 R12, P0, P3, R9, R10, R12 ;  /* 0x0000000a090c7210 */ /* 0x000fe20007b1e00c */
[----:B------:R-:W-:Y:S01]  /*196c0*/  IMAD R5, R44, R5, R29 ;  /* 0x000000052c057224 */ /* 0x000fe200078e021d */
[----:B------:R-:W-:-:S04]  /*196d0*/  SHF.R.S32.HI R8, RZ, 0x1f, R9 ;  /* 0x0000001fff087819 */ /* 0x000fc80000011409 */
[----:B------:R-:W-:Y:S01]  /*196e0*/  IADD3.X R13, R8, R11, R27, P0, P3 ;  /* 0x0000000b080d7210 */ /* 0x000fe200007e641b */
[-C--:B------:R-:W-:Y:S01]  /*196f0*/  IMAD R8, R15, R5.reuse, RZ ;  /* 0x000000050f087224 */ /* 0x080fe200078e02ff */
[----:B------:R-:W-:Y:S01]  /*19700*/  SHF.R.S32.HI R9, RZ, 0x1f, R5 ;  /* 0x0000001fff097819 */ /* 0x000fe20000011405 */
[----:B------:R-:W-:-:S04]  /*19710*/  IMAD.WIDE.U32 R12, R14, R5, R12 ;  /* 0x000000050e0c7225 */ /* 0x000fc800078e000c */
[----:B------:R-:W-:Y:S01]  /*19720*/  IMAD R9, R14, R9, R8 ;  /* 0x000000090e097224 */ /* 0x000fe200078e0208 */
[----:B0-----:R-:W-:-:S03]  /*19730*/  LEA R24, P0, R12, R24, 0x2 ;  /* 0x000000180c187211 */ /* 0x001fc600078010ff */
[----:B------:R-:W-:-:S05]  /*19740*/  IMAD.IADD R5, R13, 0x1, R9 ;  /* 0x000000010d057824 */ /* 0x000fca00078e0209 */
[----:B----4-:R-:W-:Y:S01]  /*19750*/  LEA.HI.X R5, R12, R25, R5, 0x2, P0 ;  /* 0x000000190c057211 */ /* 0x010fe200000f1405 */
[----:B------:R-:W-:Y:S01]  /*19760*/  SHFL.IDX PT, R8, R24, RZ, 0x1c1f ;  /* 0x001c1fff18087589 */ /* 0x000fe200000e0000 */
[----:B--2---:R-:W-:-:S03]  /*19770*/  IMAD.IADD R25, R36, 0x1, R52 ;  /* 0x0000000124197824 */ /* 0x004fc600078e0234 */
[----:B------:R-:W0:Y:S04]  /*19780*/  SHFL.IDX PT, R9, R5, RZ, 0x1c1f ;  /* 0x001c1fff05097589 */ /* 0x000e2800000e0000 */
[----:B------:R-:W-:Y:S04]  /*19790*/  SHFL.IDX PT, R10, R24, 0x1, 0x1c1f ;  /* 0x003c1f00180a7f89 */ /* 0x000fe800000e0000 */
[----:B------:R-:W1:Y:S01]  /*197a0*/  SHFL.IDX PT, R11, R5, 0x1, 0x1c1f ;  /* 0x003c1f00050b7f89 */ /* 0x000e6200000e0000 */
        /* <DEDUP_REMOVED lines=9> */
[----:B------:R-:W-:Y:S01]  /*19840*/  ULDC.64 UR4, c[0x0][0xaa0] ;  /* 0x0002a80000047ab9 */ /* 0x000fe20000000a00 */
        /* <DEDUP_REMOVED lines=9> */
[C---:B------:R-:W-:Y:S01]  /*198e0*/  IADD3 R6, P5, R34.reuse, 0x7800, RZ ;  /* 0x0000780022067810 */ /* 0x040fe20007fbe0ff */
[----:B------:R-:W-:Y:S01]  /*198f0*/  IMAD R47, R47, UR4, RZ ;  /* 0x000000042f2f7c24 */ /* 0x000fe2000f8e02ff */
[----:B------:R-:W-:Y:S02]  /*19900*/  IADD3 R25, P0, R34, 0x1800, RZ ;  /* 0x0000180022197810 */ /* 0x000fe40007f1e0ff */
[----:B------:R-:W-:Y:S02]  /*19910*/  LOP3.LUT R3, R6, 0x180, RZ, 0xc0, !PT ;  /* 0x0000018006037812 */ /* 0x000fe400078ec0ff */
[----:B------:R-:W-:Y:S01]  /*19920*/  IADD3 R29, P1, R34, 0x3000, RZ ;  /* 0x00003000221d7810 */ /* 0x000fe20007f3e0ff */
[----:B------:R-:W-:Y:S01]  /*19930*/  IMAD.WIDE.U32 R12, R0, UR4, RZ ;  /* 0x00000004000c7c25 */ /* 0x000fe2000f8e00ff */
[----:B------:R-:W-:Y:S02]  /*19940*/  SHF.R.U64 R3, R3, 0x3, RZ ;  /* 0x0000000303037819 */ /* 0x000fe400000012ff */
[----:B------:R-:W-:Y:S01]  /*19950*/  IADD3 R33, P3, R34, 0x4800, RZ ;  /* 0x0000480022217810 */ /* 0x000fe20007f7e0ff */
[----:B------:R-:W-:Y:S01]  /*19960*/  IMAD.X R41, RZ, RZ, R35, P5 ;  /* 0x000000ffff297224 */ /* 0x000fe200028e0623 */
[----:B------:R-:W-:-:S02]  /*19970*/  LOP3.LUT R40, R3, R6, RZ, 0x3c, !PT ;  /* 0x0000000603287212 */ /* 0x000fc400078e3cff */
[----:B------:R-:W1:Y:S01]  /*19980*/  @P2 LDC R3, c[0x0][0xbec] ;  /* 0x0002fb00ff032b82 */ /* 0x000e620000000800 */
[----:B------:R-:W-:Y:S01]  /*19990*/  IADD3 R37, P4, R34, 0x6000, RZ ;  /* 0x0000600022257810 */ /* 0x000fe20007f9e0ff */
[----:B------:R-:W-:Y:S01]  /*199a0*/  IMAD R47, R0, UR5, R47 ;  /* 0x00000005002f7c24 */ /* 0x000fe2000f8e022f */
[----:B------:R-:W-:Y:S01]  /*199b0*/  LOP3.LUT R24, R25, 0x180, RZ, 0xc0, !PT ;  /* 0x0000018019187812 */ /* 0x000fe200078ec0ff */
[----:B------:R-:W-:Y:S01]  /*199c0*/  IMAD R0, R15, 0x60, R10 ;  /* 0x000000600f007824 */ /* 0x000fe200078e020a */
[----:B------:R-:W-:Y:S01]  /*199d0*/  LOP3.LUT R28, R29, 0x180, RZ, 0xc0, !PT ;  /* 0x000001801d1c7812 */ /* 0x000fe200078ec0ff */
[----:B------:R-:W5:Y:S01]  /*199e0*/  LD.E.128 R40, desc[UR40][R40.64] ;  /* 0x0000002828287980 */ /* 0x000f62000c101d00 */
[----:B------:R-:W-:Y:S02]  /*199f0*/  LOP3.LUT R32, R33, 0x180, RZ, 0xc0, !PT ;  /* 0x0000018021207812 */ /* 0x000fe400078ec0ff */
[----:B------:R-:W-:Y:S02]  /*19a00*/  LOP3.LUT R36, R37, 0x180, RZ, 0xc0, !PT ;  /* 0x0000018025247812 */ /* 0x000fe400078ec0ff */
[----:B------:R-:W-:Y:S01]  /*19a10*/  LOP3.LUT R5, R34, 0x180, RZ, 0xc0, !PT ;  /* 0x0000018022057812 */ /* 0x000fe200078ec0ff */
[----:B------:R-:W-:Y:S01]  /*19a20*/  IMAD.IADD R13, R13, 0x1, R47 ;  /* 0x000000010d0d7824 */ /* 0x000fe200078e022f */
[----:B------:R-:W-:Y:S01]  /*19a30*/  SHF.R.U64 R24, R24, 0x3, RZ ;  /* 0x0000000318187819 */ /* 0x000fe200000012ff */
[----:B------:R-:W-:Y:S01]  /*19a40*/  ULDC.64 UR4, c[0x0][0xae8] ;  /* 0x0002ba0000047ab9 */ /* 0x000fe20000000a00 */
[----:B------:R-:W-:Y:S01]  /*19a50*/  SHF.R.U64 R28, R28, 0x3, RZ ;  /* 0x000000031c1c7819 */ /* 0x000fe200000012ff */
[----:B------:R-:W-:Y:S01]  /*19a60*/  IMAD.IADD R14, R52, 0x1, R0 ;  /* 0x00000001340e7824 */ /* 0x000fe200078e0200 */
[----:B------:R-:W-:-:S02]  /*19a70*/  SHF.R.U64 R32, R32, 0x3, RZ ;  /* 0x0000000320207819 */ /* 0x000fc400000012ff */
[----:B------:R-:W-:Y:S02]  /*19a80*/  SHF.R.U64 R36, R36, 0x3, RZ ;  /* 0x0000000324247819 */ /* 0x000fe400000012ff */
[----:B------:R-:W-:Y:S01]  /*19a90*/  SHF.R.U64 R5, R5, 0x3, RZ ;  /* 0x0000000305057819 */ /* 0x000fe200000012ff */
[----:B------:R-:W-:Y:S01]  /*19aa0*/  IMAD.WIDE.U32 R12, R51, UR4, R12 ;  /* 0x00000004330c7c25 */ /* 0x000fe2000f8e000c */
[----:B------:R-:W-:Y:S02]  /*19ab0*/  LOP3.LUT R24, R24, R25, RZ, 0x3c, !PT ;  /* 0x0000001918187212 */ /* 0x000fe400078e3cff */
[----:B------:R-:W-:Y:S01]  /*19ac0*/  LOP3.LUT R28, R28, R29, RZ, 0x3c, !PT ;  /* 0x0000001d1c1c7212 */ /* 0x000fe200078e3cff */
[----:B-1----:R-:W-:Y:S01]  /*19ad0*/  @P2 IMAD.HI.U32 R0, R14, R3, RZ ;  /* 0x000000030e002227 */ /* 0x002fe200078e00ff */
[----:B------:R-:W-:Y:S02]  /*19ae0*/  LOP3.LUT R32, R32, R33, RZ, 0x3c, !PT ;  /* 0x0000002120207212 */ /* 0x000fe400078e3cff */
[----:B------:R-:W-:Y:S01]  /*19af0*/  LOP3.LUT R36, R36, R37, RZ, 0x3c, !PT ;  /* 0x0000002524247212 */ /* 0x000fe200078e3cff */
[--C-:B------:R-:W-:Y:S01]  /*19b00*/  IMAD.X R25, RZ, RZ, R35.reuse, P0 ;  /* 0x000000ffff197224 */ /* 0x100fe200000e0623 */
[----:B------:R-:W-:Y:S01]  /*19b10*/  LOP3.LUT R4, R5, R34, RZ, 0x3c, !PT ;  /* 0x0000002205047212 */ /* 0x000fe200078e3cff */
[----:B------:R-:W-:Y:S01]  /*19b20*/  IMAD.X R29, RZ, RZ, R35, P1 ;  /* 0x000000ffff1d7224 */ /* 0x000fe200008e0623 */
[----:B------:R-:W-:Y:S01]  /*19b30*/  SHF.R.S32.HI R8, RZ, 0x1f, R45 ;  /* 0x0000001fff087819 */ /* 0x000fe2000001142d */
[----:B------:R-:W-:-:S02]  /*19b40*/  IMAD.X R33, RZ, RZ, R35, P3 ;  /* 0x000000ffff217224 */ /* 0x000fc400018e0623 */
[--C-:B------:R-:W-:Y:S01]  /*19b50*/  IMAD.X R37, RZ, RZ, R35.reuse, P4 ;  /* 0x000000ffff257224 */ /* 0x100fe200020e0623 */
[----:B------:R-:W5:Y:S01]  /*19b60*/  LD.E.128 R24, desc[UR40][R24.64] ;  /* 0x0000002818187980 */ /* 0x000f62000c101d00 */
[----:B------:R-:W-:Y:S02]  /*19b70*/  IMAD.MOV.U32 R5, RZ, RZ, R35 ;  /* 0x000000ffff057224 */ /* 0x000fe400078e0023 */
[----:B------:R-:W-:Y:S01]  /*19b80*/  IMAD R13, R51, UR5, R13 ;  /* 0x00000005330d7c24 */ /* 0x000fe2000f8e020d */
[----:B------:R-:W-:Y:S01]  /*19b90*/  ULDC.64 UR4, c[0x0][0xaf0] ;  /* 0x0002bc0000047ab9 */ /* 0x000fe20000000a00 */
[----:B------:R-:W-:Y:S01]  /*19ba0*/  IMAD.MOV.U32 R3, RZ, RZ, R14 ;  /* 0x000000ffff037224 */ /* 0x000fe200078e000e */
[----:B0-----:R-:W-:Y:S01]  /*19bb0*/  @P2 SHF.R.U32.HI R3, RZ, R11, R0 ;  /* 0x0000000bff032219 */ /* 0x001fe20000011600 */
[----:B------:R-:W-:Y:S01]  /*19bc0*/  IMAD R8, R8, UR4, RZ ;  /* 0x0000000408087c24 */ /* 0x000fe2000f8e02ff */
[----:B------:R-:W5:Y:S01]  /*19bd0*/  LD.E.128 R4, desc[UR40][R4.64] ;  /* 0x0000002804047980 */ /* 0x000f62000c101d00 */
[----:B------:R-:W-:Y:S01]  /*19be0*/  IMAD.WIDE.U32 R12, R45, UR4, R12 ;  /* 0x000000042d0c7c25 */ /* 0x000fe2000f8e000c */
[----:B------:R-:W-:-:S02]  /*19bf0*/  SHF.R.S32.HI R0, RZ, 0x1f, R3 ;  /* 0x0000001fff007819 */ /* 0x000fc40000011403 */
[----:B------:R-:W5:Y:S01]  /*19c00*/  LD.E.128 R28, desc[UR40][R28.64] ;  /* 0x000000281c1c7980 */ /* 0x000f62000c101d00 */
[----:B------:R-:W-:Y:S01]  /*19c10*/  IMAD R11, R45, UR5, R8 ;  /* 0x000000052d0b7c24 */ /* 0x000fe2000f8e0208 */
[----:B------:R-:W-:Y:S02]  /*19c20*/  ULDC.64 UR4, c[0x0][0xae0] ;  /* 0x0002b80000047ab9 */ /* 0x000fe40000000a00 */
[----:B------:R-:W5:Y:S01]  /*19c30*/  LD.E.128 R32, desc[UR40][R32.64] ;  /* 0x0000002820207980 */ /* 0x000f62000c101d00 */
[----:B------:R-:W-:-:S03]  /*19c40*/  IMAD.MOV R15, RZ, RZ, -R3 ;  /* 0x000000ffff0f7224 */ /* 0x000fc600078e0a03 */
[----:B------:R-:W5:Y:S01]  /*19c50*/  LD.E.128 R36, desc[UR40][R36.64] ;  /* 0x0000002824247980 */ /* 0x000f62000c101d00 */
        /* <DEDUP_REMOVED lines=8> */
[----:B------:R-:W-:Y:S02]  /*19ce0*/  IMAD R11, R44, R15, R14 ;  /* 0x0000000f2c0b7224 */ /* 0x000fe400078e020e */
[----:B------:R-:W-:-:S04]  /*19cf0*/  IMAD.WIDE.U32 R12, R3, UR4, R12 ;  /* 0x00000004030c7c25 */ /* 0x000fc8000f8e000c */
[----:B------:R-:W-:Y:S01]  /*19d00*/  IMAD R15, R3, UR5, R0 ;  /* 0x00000005030f7c24 */ /* 0x000fe2000f8e0200 */
[----:B------:R-:W-:Y:S01]  /*19d10*/  SHF.R.S32.HI R3, RZ, 0x1f, R11 ;  /* 0x0000001fff037819 */ /* 0x000fe2000001140b */
        /* <DEDUP_REMOVED lines=20> */
.L_x_11161:
[----:B------:R-:W-:Y:S01]  /*19e60*/  IMAD.IADD R45, R10, 0x1, R52 ;  /* 0x000000010a2d7824 */ /* 0x000fe200078e0234 */
        /* <DEDUP_REMOVED lines=9> */
[C---:B------:R-:W-:Y:S01]  /*19f00*/  @!P2 LEA R20, P4, R44.reuse, R14, 0x1 ;  /* 0x0000000e2c14a211 */ /* 0x040fe200078808ff */
[----:B------:R-:W-:Y:S01]  /*19f10*/  @!P0 IMAD.WIDE R10, R9, 0x2, R14 ;  /* 0x00000002090a8825 */ /* 0x000fe200078e020e */
[-C--:B------:R-:W-:Y:S02]  /*19f20*/  @!P1 LEA.HI.X R13, R47, R3.reuse, R50, 0x1, P3 ;  /* 0x000000032f0d9211 */ /* 0x080fe400018f0c32 */
[----:B------:R-:W-:Y:S02]  /*19f30*/  @!P2 LEA.HI.X R21, R44, R3, R48, 0x1, P4 ;  /* 0x000000032c15a211 */ /* 0x000fe400020f0c30 */
[----:B-----5:R3:W-:Y:S04]  /*19f40*/  @!P0 ST.E.128 desc[UR40][R10.64], R4 ;  /* 0x000000040a008985 */ /* 0x0207e8000c101d28 */
[----:B------:R3:W-:Y:S04]  /*19f50*/  @!P1 ST.E.128 desc[UR40][R12.64], R28 ;  /* 0x0000001c0c009985 */ /* 0x0007e8000c101d28 */
[----:B------:R3:W-:Y:S02]  /*19f60*/  @!P2 ST.E.128 desc[UR40][R20.64], R36 ;  /* 0x000000241400a985 */ /* 0x0007e4000c101d28 */
.L_x_10935:
[----:B------:R-:W-:Y:S05]  /*19f70*/  BSYNC B1 ;  /* 0x0000000000017941 */ /* 0x000fea0003800000 */
.L_x_10934:
[----:B------:R-:W-:-:S03]  /*19f80*/  UMOV UR4, 0xffffffff ;  /* 0xffffffff00047882 */ /* 0x000fc60000000000 */
[----:B------:R-:W-:Y:S05]  /*19f90*/  BRA.DIV UR4, `(.L_x_10936) ;  /* 0x000000b204c87947 */ /* 0x000fea000b800000 */
[----:B-1----:R1:W4:Y:S04]  /*19fa0*/  SHFL.IDX PT, R3, R8, 0x1, 0x1c1f ;  /* 0x003c1f0008037f89 */ /* 0x00232800000e0000 */
[----:B--2---:R1:W2:Y:S02]  /*19fb0*/  SHFL.IDX PT, R14, R0, 0x1, 0x1c1f ;  /* 0x003c1f00000e7f89 */ /* 0x0042a400000e0000 */
.L_x_11165:
[----:B---3-5:R-:W-:-:S05]  /*19fc0*/  VIADD R5, R45, 0x60 ;  /* 0x000000602d057836 */ /* 0x028fca0000000000 */
[----:B------:R-:W-:-:S13]  /*19fd0*/  ISETP.GE.AND P0, PT, R5, R46, PT ;  /* 0x0000002e0500720c */ /* 0x000fda0003f06270 */
[----:B------:R-:W-:Y:S05]  /*19fe0*/  @P0 BRA `(.L_x_10937) ;  /* 0x0000001800740947 */ /* 0x000fea0003800000 */
[----:B------:R-:W-:Y:S02]  /*19ff0*/  ULDC UR4, c[0x0][0xac8] ;  /* 0x0002b20000047ab9 */ /* 0x000fe40000000800 */
[----:B------:R-:W-:Y:S02]  /*1a000*/  ISETP.GE.AND P1, PT, R9, UR4, PT ;  /* 0x0000000409007c0c */ /* 0x000fe4000bf26270 */
[----:B------:R-:W-:-:S11]  /*1a010*/  ISETP.GE.AND P2, PT, R47, UR4, PT ;  /* 0x000000042f007c0c */ /* 0x000fd6000bf46270 */
[----:B----4-:R-:W-:Y:S02]  /*1a020*/  @!P1 IMAD.MOV.U32 R15, RZ, RZ, R3 ;  /* 0x000000ffff0f9224 */ /* 0x010fe400078e0003 */
[----:B--2---:R-:W-:Y:S01]  /*1a030*/  @!P2 LEA R6, P0, R47, R14, 0x1 ;  /* 0x0000000e2f06a211 */ /* 0x004fe200078008ff */
[----:B------:R-:W-:-:S03]  /*1a040*/  @!P1 IMAD.WIDE R4, R9, 0x2, R14 ;  /* 0x0000000209049825 */ /* 0x000fc600078e020e */
        /* <DEDUP_REMOVED lines=9> */
.L_x_10932:
        /* <DEDUP_REMOVED lines=9> */
[----:B------:R-:W-:Y:S02]  /*1a170*/  IMAD.MOV.U32 R3, RZ, RZ, R29 ;  /* 0x000000ffff037224 */ /* 0x000fe400078e001d */
        /* <DEDUP_REMOVED lines=36> */
.L_x_11168:
[----:B------:R-:W-:Y:S01]  /*1a3c0*/  ISETP.GE.AND P0, PT, R25, R46, PT ;  /* 0x0000002e1900720c */ /* 0x000fe20003f06270 */
[----:B------:R-:W-:-:S12]  /*1a3d0*/  BSSY B1, `(.L_x_10939) ;  /* 0x0000051000017945 */ /* 0x000fd80003800000 */
[----:B------:R-:W-:Y:S05]  /*1a3e0*/  @P0 BRA `(.L_x_10940) ;  /* 0x00000004003c0947 */ /* 0x000fea0003800000 */
[----:B------:R-:W-:Y:S01]  /*1a3f0*/  ULDC UR4, c[0x0][0xac8] ;  /* 0x0002b20000047ab9 */ /* 0x000fe20000000800 */
[C---:B------:R-:W-:Y:S01]  /*1a400*/  VIADD R15, R137.reuse, 0x8 ;  /* 0x00000008890f7836 */ /* 0x040fe20000000000 */
[C---:B------:R-:W-:Y:S01]  /*1a410*/  ISETP.GE.AND P0, PT, R137.reuse, UR4, PT ;  /* 0x0000000489007c0c */ /* 0x040fe2000bf06270 */
[C---:B------:R-:W-:Y:S01]  /*1a420*/  VIADD R12, R137.reuse, 0x10 ;  /* 0x00000010890c7836 */ /* 0x040fe20000000000 */
[----:B------:R-:W-:Y:S01]  /*1a430*/  SHF.R.S32.HI R8, RZ, 0x1f, R137 ;  /* 0x0000001fff087819 */ /* 0x000fe20000011489 */
[----:B------:R-:W-:Y:S01]  /*1a440*/  VIADD R28, R137, 0x20 ;  /* 0x00000020891c7836 */ /* 0x000fe20000000000 */
[----:B------:R-:W-:Y:S01]  /*1a450*/  ISETP.GE.AND P1, PT, R15, UR4, PT ;  /* 0x000000040f007c0c */ /* 0x000fe2000bf26270 */
[C---:B------:R-:W-:Y:S01]  /*1a460*/  VIADD R24, R137.reuse, 0x8 ;  /* 0x0000000889187836 */ /* 0x040fe20000000000 */
[----:B------:R-:W-:Y:S01]  /*1a470*/  ISETP.GE.AND P4, PT, R12, UR4, PT ;  /* 0x000000040c007c0c */ /* 0x000fe2000bf86270 */
[C---:B------:R-:W-:Y:S02]  /*1a480*/  VIADD R13, R137.reuse, 0x10 ;  /* 0x00000010890d7836 */ /* 0x040fe40000000000 */
[C---:B------:R-:W-:Y:S01]  /*1a490*/  VIADD R30, R137.reuse, 0x18 ;  /* 0x00000018891e7836 */ /* 0x040fe20000000000 */
[----:B------:R-:W-:Y:S01]  /*1a4a0*/  SHF.R.S32.HI R24, RZ, 0x1f, R24 ;  /* 0x0000001fff187819 */ /* 0x000fe20000011418 */
[C---:B------:R-:W-:Y:S01]  /*1a4b0*/  VIADD R29, R137.reuse, 0x28 ;  /* 0x00000028891d7836 */ /* 0x040fe20000000000 */
[----:B------:R-:W-:Y:S01]  /*1a4c0*/  SHF.R.S32.HI R13, RZ, 0x1f, R13 ;  /* 0x0000001fff0d7819 */ /* 0x000fe2000001140d */
[C---:B------:R-:W-:Y:S01]  /*1a4d0*/  VIADD R31, R137.reuse, 0x20 ;  /* 0x00000020891f7836 */ /* 0x040fe20000000000 */
[C---:B--2---:R-:W-:Y:S01]  /*1a4e0*/  @!P0 LEA R4, P2, R137.reuse, R14, 0x2 ;  /* 0x0000000e89048211 */ /* 0x044fe200078410ff */
[----:B------:R-:W-:Y:S01]  /*1a4f0*/  VIADD R34, R137, 0x18 ;  /* 0x0000001889227836 */ /* 0x000fe20000000000 */
[----:B------:R-:W-:-:S02]  /*1a500*/  ISETP.GE.AND P3, PT, R30, UR4, PT ;  /* 0x000000041e007c0c */ /* 0x000fc4000bf66270 */
[----:B-1----:R-:W-:Y:S02]  /*1a510*/  @!P0 LEA.HI.X R5, R137, R0, R8, 0x2, P2 ;  /* 0x0000000089058211 */ /* 0x002fe400010f1408 */
[CC--:B------:R-:W-:Y:S02]  /*1a520*/  @!P1 LEA R8, P2, R15.reuse, R14.reuse, 0x2 ;  /* 0x0000000e0f089211 */ /* 0x0c0fe400078410ff */
[----:B------:R-:W-:Y:S01]  /*1a530*/  @!P4 LEA R10, P5, R12, R14, 0x2 ;  /* 0x0000000e0c0ac211 */ /* 0x000fe200078a10ff */
[----:B------:R1:W-:Y:S01]  /*1a540*/  @!P0 ST.E.64 desc[UR40][R4.64], R6 ;  /* 0x0000000604008985 */ /* 0x0003e2000c101b28 */
[----:B------:R-:W-:Y:S02]  /*1a550*/  ISETP.GE.AND P0, PT, R28, UR4, PT ;  /* 0x000000041c007c0c */ /* 0x000fe4000bf06270 */
[-C--:B------:R-:W-:Y:S01]  /*1a560*/  @!P1 LEA.HI.X R9, R15, R0.reuse, R24, 0x2, P2 ;  /* 0x000000000f099211 */ /* 0x080fe200010f1418 */
[----:B------:R-:W-:Y:S01]  /*1a570*/  VIADD R15, R137, 0x30 ;  /* 0x00000030890f7836 */ /* 0x000fe20000000000 */
[----:B------:R-:W-:-:S02]  /*1a580*/  @!P4 LEA.HI.X R11, R12, R0, R13, 0x2, P5 ;  /* 0x000000000c0bc211 */ /* 0x000fc400028f140d */
[----:B------:R-:W-:Y:S01]  /*1a590*/  ISETP.GE.AND P2, PT, R29, UR4, PT ;  /* 0x000000041d007c0c */ /* 0x000fe2000bf46270 */
[----:B------:R2:W-:Y:S01]  /*1a5a0*/  @!P1 ST.E.64 desc[UR40][R8.64], R92 ;  /* 0x0000005c08009985 */ /* 0x0005e2000c101b28 */
[----:B------:R-:W-:Y:S02]  /*1a5b0*/  SHF.R.S32.HI R31, RZ, 0x1f, R31 ;  /* 0x0000001fff1f7819 */ /* 0x000fe4000001141f */
[-C--:B------:R-:W-:Y:S01]  /*1a5c0*/  @!P3 LEA R12, P5, R30, R14.reuse, 0x2 ;  /* 0x0000000e1e0cb211 */ /* 0x080fe200078a10ff */
[----:B------:R-:W-:Y:S01]  /*1a5d0*/  @!P4 ST.E.64 desc[UR40][R10.64], R96 ;  /* 0x000000600a00c985 */ /* 0x000fe2000c101b28 */
[----:B------:R-:W-:Y:S02]  /*1a5e0*/  SHF.R.S32.HI R34, RZ, 0x1f, R34 ;  /* 0x0000001fff227819 */ /* 0x000fe40000011422 */
[----:B------:R-:W-:Y:S02]  /*1a5f0*/  @!P0 LEA R24, P4, R28, R14, 0x2 ;  /* 0x0000000e1c188211 */ /* 0x000fe400078810ff */
[----:B------:R-:W-:-:S02]  /*1a600*/  ISETP.GE.AND P1, PT, R15, UR4, PT ;  /* 0x000000040f007c0c */ /* 0x000fc4000bf26270 */
[-C--:B------:R-:W-:Y:S01]  /*1a610*/  @!P0 LEA.HI.X R25, R28, R0.reuse, R31, 0x2, P4 ;  /* 0x000000001c198211 */ /* 0x080fe200020f141f */
[C---:B------:R-:W-:Y:S01]  /*1a620*/  VIADD R31, R137.reuse, 0x28 ;  /* 0x00000028891f7836 */ /* 0x040fe20000000000 */
[----:B------:R-:W-:Y:S01]  /*1a630*/  @!P3 LEA.HI.X R13, R30, R0, R34, 0x2, P5 ;  /* 0x000000001e0db211 */ /* 0x000fe200028f1422 */
[----:B------:R-:W-:Y:S01]  /*1a640*/  VIADD R30, R137, 0x38 ;  /* 0x00000038891e7836 */ /* 0x000fe20000000000 */
[----:B-1----:R-:W-:Y:S01]  /*1a650*/  @!P2 LEA R4, P5, R29, R14, 0x2 ;  /* 0x0000000e1d04a211 */ /* 0x002fe200078a10ff */
[C---:B------:R-:W-:Y:S01]  /*1a660*/  VIADD R28, R137.reuse, 0x40 ;  /* 0x00000040891c7836 */ /* 0x040fe20000000000 */
[----:B------:R-:W-:Y:S01]  /*1a670*/  SHF.R.S32.HI R31, RZ, 0x1f, R31 ;  /* 0x0000001fff1f7819 */ /* 0x000fe2000001141f */
[----:B------:R1:W-:Y:S01]  /*1a680*/  @!P3 ST.E.64 desc[UR40][R12.64], R100 ;  /* 0x000000640c00b985 */ /* 0x0003e2000c101b28 */
[----:B------:R-:W-:Y:S01]  /*1a690*/  ISETP.GE.AND P3, PT, R30, UR4, PT ;  /* 0x000000041e007c0c */ /* 0x000fe2000bf66270 */
[----:B--2---:R-:W-:Y:S01]  /*1a6a0*/  VIADD R9, R137, 0x48 ;  /* 0x0000004889097836 */ /* 0x004fe20000000000 */
[----:B------:R-:W-:Y:S01]  /*1a6b0*/  @!P2 LEA.HI.X R5, R29, R0, R31, 0x2, P5 ;  /* 0x000000001d05a211 */ /* 0x000fe200028f141f */
[----:B------:R-:W-:Y:S01]  /*1a6c0*/  VIADD R29, R137, 0x30 ;  /* 0x00000030891d7836 */ /* 0x000fe20000000000 */
[----:B------:R-:W-:Y:S01]  /*1a6d0*/  @!P0 ST.E.64 desc[UR40][R24.64], R104 ;  /* 0x0000006818008985 */ /* 0x000fe2000c101b28 */
[----:B------:R-:W-:Y:S01]  /*1a6e0*/  @!P1 LEA R6, P4, R15, R14, 0x2 ;  /* 0x0000000e0f069211 */ /* 0x000fe200078810ff */
[----:B------:R-:W-:Y:S01]  /*1a6f0*/  VIADD R31, R137, 0x38 ;  /* 0x00000038891f7836 */ /* 0x000fe20000000000 */
[----:B------:R-:W-:Y:S01]  /*1a700*/  ISETP.GE.AND P0, PT, R28, UR4, PT ;  /* 0x000000041c007c0c */ /* 0x000fe2000bf06270 */
[----:B------:R2:W-:Y:S01]  /*1a710*/  @!P2 ST.E.64 desc[UR40][R4.64], R108 ;  /* 0x0000006c0400a985 */ /* 0x0005e2000c101b28 */
[----:B------:R-:W-:-:S02]  /*1a720*/  SHF.R.S32.HI R29, RZ, 0x1f, R29 ;  /* 0x0000001fff1d7819 */ /* 0x000fc4000001141d */
[----:B------:R-:W-:Y:S02]  /*1a730*/  ISETP.GE.AND P2, PT, R9, UR4, PT ;  /* 0x0000000409007c0c */ /* 0x000fe4000bf46270 */
[----:B------:R-:W-:Y:S01]  /*1a740*/  @!P1 LEA.HI.X R7, R15, R0, R29, 0x2, P4 ;  /* 0x000000000f079211 */ /* 0x000fe200020f141d */
[C---:B------:R-:W-:Y:S01]  /*1a750*/  VIADD R15, R137.reuse, 0x50 ;  /* 0x00000050890f7836 */ /* 0x040fe20000000000 */
[----:B-1----:R-:W-:Y:S01]  /*1a760*/  @!P3 LEA R12, P5, R30, R14, 0x2 ;  /* 0x0000000e1e0cb211 */ /* 0x002fe200078a10ff */
[----:B------:R-:W-:Y:S01]  /*1a770*/  VIADD R29, R137, 0x58 ;  /* 0x00000058891d7836 */ /* 0x000fe20000000000 */
[----:B------:R-:W-:Y:S01]  /*1a780*/  SHF.R.S32.HI R31, RZ, 0x1f, R31 ;  /* 0x0000001fff1f7819 */ /* 0x000fe2000001141f */
[----:B------:R1:W-:Y:S01]  /*1a790*/  @!P1 ST.E.64 desc[UR40][R6.64], R20 ;  /* 0x0000001406009985 */ /* 0x0003e2000c101b28 */
[----:B------:R-:W-:Y:S02]  /*1a7a0*/  ISETP.GE.AND P1, PT, R15, UR4, PT ;  /* 0x000000040f007c0c */ /* 0x000fe4000bf26270 */
[----:B------:R-:W-:-:S02]  /*1a7b0*/  SHF.R.S32.HI R11, RZ, 0x1f, R28 ;  /* 0x0000001fff0b7819 */ /* 0x000fc4000001141c */
[----:B------:R-:W-:Y:S02]  /*1a7c0*/  @!P0 LEA R10, P4, R28, R14, 0x2 ;  /* 0x0000000e1c0a8211 */ /* 0x000fe400078810ff */
[-C--:B------:R-:W-:Y:S02]  /*1a7d0*/  @!P3 LEA.HI.X R13, R30, R0.reuse, R31, 0x2, P5 ;  /* 0x000000001e0db211 */ /* 0x080fe400028f141f */
[----:B------:R-:W-:Y:S02]  /*1a7e0*/  ISETP.GE.AND P5, PT, R29, UR4, PT ;  /* 0x000000041d007c0c */ /* 0x000fe4000bfa6270 */
[----:B------:R-:W-:Y:S01]  /*1a7f0*/  @!P0 LEA.HI.X R11, R28, R0, R11, 0x2, P4 ;  /* 0x000000001c0b8211 */ /* 0x000fe200020f140b */
[----:B------:R3:W-:Y:S01]  /*1a800*/  @!P3 ST.E.64 desc[UR40][R12.64], R116 ;  /* 0x000000740c00b985 */ /* 0x0007e2000c101b28 */
[----:B--2---:R-:W-:Y:S02]  /*1a810*/  SHF.R.S32.HI R4, RZ, 0x1f, R9 ;  /* 0x0000001fff047819 */ /* 0x004fe40000011409 */
[----:B------:R-:W-:Y:S01]  /*1a820*/  @!P2 LEA R8, P4, R9, R14, 0x2 ;  /* 0x0000000e0908a211 */ /* 0x000fe200078810ff */
[----:B------:R3:W-:Y:S01]  /*1a830*/  @!P0 ST.E.64 desc[UR40][R10.64], R120 ;  /* 0x000000780a008985 */ /* 0x0007e2000c101b28 */
[----:B------:R-:W-:-:S02]  /*1a840*/  SHF.R.S32.HI R5, RZ, 0x1f, R15 ;  /* 0x0000001fff057819 */ /* 0x000fc4000001140f */
[----:B------:R-:W-:Y:S02]  /*1a850*/  @!P2 LEA.HI.X R9, R9, R0, R4, 0x2, P4 ;  /* 0x000000000909a211 */ /* 0x000fe400020f1404 */
[C---:B------:R-:W-:Y:S02]  /*1a860*/  @!P1 LEA R4, P4, R15.reuse, R14, 0x2 ;  /* 0x0000000e0f049211 */ /* 0x040fe400078810ff */
[----:B-1----:R-:W-:Y:S01]  /*1a870*/  SHF.R.S32.HI R6, RZ, 0x1f, R29 ;  /* 0x0000001fff067819 */ /* 0x002fe2000001141d */
[----:B------:R3:W-:Y:S01]  /*1a880*/  @!P2 ST.E.64 desc[UR40][R8.64], R124 ;  /* 0x0000007c0800a985 */ /* 0x0007e2000c101b28 */
[----:B------:R-:W-:Y:S02]  /*1a890*/  @!P1 LEA.HI.X R5, R15, R0, R5, 0x2, P4 ;  /* 0x000000000f059211 */ /* 0x000fe400020f1405 */
[----:B------:R-:W-:-:S03]  /*1a8a0*/  @!P5 LEA R14, P4, R29, R14, 0x2 ;  /* 0x0000000e1d0ed211 */ /* 0x000fc600078810ff */
[----:B------:R3:W-:Y:S01]  /*1a8b0*/  @!P1 ST.E.64 desc[UR40][R4.64], R128 ;  /* 0x0000008004009985 */ /* 0x0007e2000c101b28 */
[----:B------:R-:W-:-:S05]  /*1a8c0*/  @!P5 LEA.HI.X R15, R29, R0, R6, 0x2, P4 ;  /* 0x000000001d0fd211 */ /* 0x000fca00020f1406 */
[----:B------:R3:W-:Y:S04]  /*1a8d0*/  @!P5 ST.E.64 desc[UR40][R14.64], R132 ;  /* 0x000000840e00d985 */ /* 0x0007e8000c101b28 */
.L_x_10940:
[----:B------:R-:W-:Y:S05]  /*1a8e0*/  BSYNC B1 ;  /* 0x0000000000017941 */ /* 0x000fea0003800000 */
.L_x_10939:
[----:B------:R-:W-:-:S03]  /*1a8f0*/  UMOV UR4, 0xffffffff ;  /* 0xffffffff00047882 */ /* 0x000fc60000000000 */
[----:B------:R-:W-:Y:S05]  /*1a900*/  BRA.DIV UR4, `(.L_x_10941) ;  /* 0x000000aa04e87947 */ /* 0x000fea000b800000 */
[----:B-1----:R1:W4:Y:S04]  /*1a910*/  SHFL.IDX PT, R0, R26, 0x1, 0x1c1f ;  /* 0x003c1f001a007f89 */ /* 0x00232800000e0000 */
[----:B--23--:R1:W2:Y:S02]  /*1a920*/  SHFL.IDX PT, R14, R3, 0x1, 0x1c1f ;  /* 0x003c1f00030e7f89 */ /* 0x00c2a400000e0000 */
.L_x_11172:
[----:B------:R-:W-:-:S13]  /*1a930*/  ISETP.GE.AND P0, PT, R27, R46, PT ;  /* 0x0000002e1b00720c */ /* 0x000fda0003f06270 */
[----:B------:R-:W-:Y:S05]  /*1a940*/  @P0 BRA `(.L_x_10937) ;  /* 0x00000010001c0947 */ /* 0x000fea0003800000 */
[C---:B------:R-:W-:Y:S01]  /*1a950*/  VIADD R11, R137.reuse, 0x8 ;  /* 0x00000008890b7836 */ /* 0x040fe20000000000 */
[----:B------:R-:W-:Y:S01]  /*1a960*/  ULDC UR4, c[0x0][0xac8] ;  /* 0x0002b20000047ab9 */ /* 0x000fe20000000800 */
[C---:B------:R-:W-:Y:S01]  /*1a970*/  VIADD R10, R137.reuse, 0x10 ;  /* 0x00000010890a7836 */ /* 0x040fe20000000000 */
[C---:B------:R-:W-:Y:S01]  /*1a980*/  ISETP.GE.AND P5, PT, R137.reuse, UR4, PT ;  /* 0x0000000489007c0c */ /* 0x040fe2000bfa6270 */
[----:B------:R-:W-:Y:S01]  /*1a990*/  VIADD R13, R137, 0x8 ;  /* 0x00000008890d7836 */ /* 0x000fe20000000000 */
[----:B------:R-:W-:Y:S01]  /*1a9a0*/  ISETP.GE.AND P3, PT, R11, UR4, PT ;  /* 0x000000040b007c0c */ /* 0x000fe2000bf66270 */
[C---:B------:R-:W-:Y:S01]  /*1a9b0*/  VIADD R12, R137.reuse, 0x18 ;  /* 0x00000018890c7836 */ /* 0x040fe20000000000 */
[----:B------:R-:W-:Y:S01]  /*1a9c0*/  ISETP.GE.AND P4, PT, R10, UR4, PT ;  /* 0x000000040a007c0c */ /* 0x000fe2000bf86270 */
[C---:B------:R-:W-:Y:S01]  /*1a9d0*/  VIADD R21, R137.reuse, 0x20 ;  /* 0x0000002089157836 */ /* 0x040fe20000000000 */
[----:B01----:R-:W-:Y:S01]  /*1a9e0*/  SHF.R.S32.HI R3, RZ, 0x1f, R137 ;  /* 0x0000001fff037819 */ /* 0x003fe20000011489 */
[C---:B------:R-:W-:Y:S01]  /*1a9f0*/  VIADD R26, R137.reuse, 0x30 ;  /* 0x00000030891a7836 */ /* 0x040fe20000000000 */
[----:B------:R-:W-:Y:S01]  /*1aa00*/  SHF.R.S32.HI R13, RZ, 0x1f, R13 ;  /* 0x0000001fff0d7819 */ /* 0x000fe2000001140d */
[C---:B------:R-:W-:Y:S01]  /*1aa10*/  VIADD R24, R137.reuse, 0x38 ;  /* 0x0000003889187836 */ /* 0x040fe20000000000 */
[----:B------:R-:W-:Y:S01]  /*1aa20*/  ISETP.GE.AND P2, PT, R12, UR4, PT ;  /* 0x000000040c007c0c */ /* 0x000fe2000bf46270 */
[----:B------:R-:W-:-:S02]  /*1aa30*/  VIADD R15, R137, 0x28 ;  /* 0x00000028890f7836 */ /* 0x000fc40000000000 */
[CC--:B--2---:R-:W-:Y:S01]  /*1aa40*/  @!P5 LEA R4, P0, R137.reuse, R14.reuse, 0x2 ;  /* 0x0000000e8904d211 */ /* 0x0c4fe200078010ff */
[----:B------:R-:W-:Y:S01]  /*1aa50*/  VIADD R25, R137, 0x20 ;  /* 0x0000002089197836 */ /* 0x000fe20000000000 */
[----:B------:R-:W-:Y:S01]  /*1aa60*/  @!P3 LEA R6, P1, R11, R14, 0x2 ;  /* 0x0000000e0b06b211 */ /* 0x000fe200078210ff */
[C---:B------:R-:W-:Y:S01]  /*1aa70*/  VIADD R20, R137.reuse, 0x40 ;  /* 0x0000004089147836 */ /* 0x040fe20000000000 */
[CC--:B----4-:R-:W-:Y:S01]  /*1aa80*/  @!P5 LEA.HI.X R5, R137.reuse, R0.reuse, R3, 0x2, P0 ;  /* 0x000000008905d211 */ /* 0x0d0fe200000f1403 */
[----:B------:R-:W-:Y:S01]  /*1aa90*/  VIADD R3, R137, 0x28 ;  /* 0x0000002889037836 */ /* 0x000fe20000000000 */
[----:B------:R-:W-:Y:S01]  /*1aaa0*/  @!P3 LEA.HI.X R7, R11, R0, R13, 0x2, P1 ;  /* 0x000000000b07b211 */ /* 0x000fe200008f140d */
[----:B------:R-:W-:Y:S01]  /*1aab0*/  VIADD R11, R137, 0x10 ;  /* 0x00000010890b7836 */ /* 0x000fe20000000000 */
[----:B------:R-:W-:Y:S01]  /*1aac0*/  ISETP.GE.AND P0, PT, R21, UR4, PT ;  /* 0x0000000415007c0c */ /* 0x000fe2000bf06270 */
[----:B------:R0:W-:Y:S01]  /*1aad0*/  @!P5 ST.E.64 desc[UR40][R4.64], R90 ;  /* 0x0000005a0400d985 */ /* 0x0001e2000c101b28 */
[C---:B------:R-:W-:Y:S01]  /*1aae0*/  @!P4 LEA R8, P5, R10.reuse, R14, 0x2 ;  /* 0x0000000e0a08c211 */ /* 0x040fe200078a10ff */
[----:B------:R-:W-:Y:S01]  /*1aaf0*/  VIADD R13, R137, 0x18 ;  /* 0x00000018890d7836 */ /* 0x000fe20000000000 */
[----:B------:R-:W-:Y:S01]  /*1ab00*/  SHF.R.S32.HI R11, RZ, 0x1f, R11 ;  /* 0x0000001fff0b7819 */ /* 0x000fe2000001140b */
[----:B------:R1:W-:Y:S01]  /*1ab10*/  @!P3 ST.E.64 desc[UR40][R6.64], R94 ;  /* 0x0000005e0600b985 */ /* 0x0003e2000c101b28 */
[----:B------:R-:W-:Y:S01]  /*1ab20*/  ISETP.GE.AND P1, PT, R3, UR4, PT ;  /* 0x0000000403007c0c */ /* 0x000fe2000bf26270 */
[----:B------:R-:W-:Y:S01]  /*1ab30*/  VIADD R28, R137, 0x30 ;  /* 0x00000030891c7836 */ /* 0x000fe20000000000 */
[----:B------:R-:W-:-:S02]  /*1ab40*/  @!P4 LEA.HI.X R9, R10, R0, R11, 0x2, P5 ;  /* 0x000000000a09c211 */ /* 0x000fc400028f140b */
[----:B------:R-:W-:Y:S02]  /*1ab50*/  SHF.R.S32.HI R13, RZ, 0x1f, R13 ;  /* 0x0000001fff0d7819 */ /* 0x000fe4000001140d */
[C---:B------:R-:W-:Y:S01]  /*1ab60*/  @!P2 LEA R10, P5, R12.reuse, R14, 0x2 ;  /* 0x0000000e0c0aa211 */ /* 0x040fe200078a10ff */
[----:B------:R2:W-:Y:S01]  /*1ab70*/  @!P4 ST.E.64 desc[UR40][R8.64], R98 ;  /* 0x000000620800c985 */ /* 0x0005e2000c101b28 */
[----:B------:R-:W-:Y:S02]  /*1ab80*/  SHF.R.S32.HI R25, RZ, 0x1f, R25 ;  /* 0x0000001fff197819 */ /* 0x000fe40000011419 */
[----:B------:R-:W-:Y:S02]  /*1ab90*/  @!P2 LEA.HI.X R11, R12, R0, R13, 0x2, P5 ;  /* 0x000000000c0ba211 */ /* 0x000fe400028f140d */
[-C--:B------:R-:W-:Y:S02]  /*1aba0*/  @!P0 LEA R12, P4, R21, R14.reuse, 0x2 ;  /* 0x0000000e150c8211 */ /* 0x080fe400078810ff */
[----:B0-----:R-:W-:Y:S01]  /*1abb0*/  @!P1 LEA R4, P5, R3, R14, 0x2 ;  /* 0x0000000e03049211 */ /* 0x001fe200078a10ff */
[----:B------:R0:W-:Y:S01]  /*1abc0*/  @!P2 ST.E.64 desc[UR40][R10.64], R102 ;  /* 0x000000660a00a985 */ /* 0x0001e2000c101b28 */
[----:B------:R-:W-:-:S02]  /*1abd0*/  ISETP.GE.AND P2, PT, R26, UR4, PT ;  /* 0x000000041a007c0c */ /* 0x000fc4000bf46270 */
[----:B------:R-:W-:Y:S02]  /*1abe0*/  SHF.R.S32.HI R15, RZ, 0x1f, R15 ;  /* 0x0000001fff0f7819 */ /* 0x000fe4000001140f */
[----:B------:R-:W-:Y:S02]  /*1abf0*/  ISETP.GE.AND P3, PT, R24, UR4, PT ;  /* 0x0000000418007c0c */ /* 0x000fe4000bf66270 */
[-C--:B------:R-:W-:Y:S01]  /*1ac00*/  @!P0 LEA.HI.X R13, R21, R0.reuse, R25, 0x2, P4 ;  /* 0x00000000150d8211 */ /* 0x080fe200020f1419 */
[----:B------:R-:W-:Y:S01]  /*1ac10*/  VIADD R25, R137, 0x38 ;  /* 0x0000003889197836 */ /* 0x000fe20000000000 */
[----:B------:R-:W-:Y:S01]  /*1ac20*/  @!P1 LEA.HI.X R5, R3, R0, R15, 0x2, P5 ;  /* 0x0000000003059211 */ /* 0x000fe200028f140f */
[C---:B------:R-:W-:Y:S01]  /*1ac30*/  VIADD R15, R137.reuse, 0x48 ;  /* 0x00000048890f7836 */ /* 0x040fe20000000000 */
[----:B------:R-:W-:Y:S01]  /*1ac40*/  ISETP.GE.AND P4, PT, R20, UR4, PT ;  /* 0x0000000414007c0c */ /* 0x000fe2000bf86270 */
[----:B------:R3:W-:Y:S01]  /*1ac50*/  @!P0 ST.E.64 desc[UR40][R12.64], R32 ;  /* 0x000000200c008985 */ /* 0x0007e2000c101b28 */
[----:B------:R-:W-:Y:S01]  /*1ac60*/  VIADD R21, R137, 0x50 ;  /* 0x0000005089157836 */ /* 0x000fe20000000000 */
[----:B-1----:R-:W-:-:S02]  /*1ac70*/  @!P2 LEA R6, P5, R26, R14, 0x2 ;  /* 0x0000000e1a06a211 */ /* 0x002fc400078a10ff */
[----:B------:R-:W-:Y:S01]  /*1ac80*/  ISETP.GE.AND P0, PT, R15, UR4, PT ;  /* 0x000000040f007c0c */ /* 0x000fe2000bf06270 */
[----:B------:R1:W-:Y:S01]  /*1ac90*/  @!P1 ST.E.64 desc[UR40][R4.64], R110 ;  /* 0x0000006e04009985 */ /* 0x0003e2000c101b28 */
[----:B------:R-:W-:Y:S02]  /*1aca0*/  SHF.R.S32.HI R28, RZ, 0x1f, R28 ;  /* 0x0000001fff1c7819 */ /* 0x000fe4000001141c */
[----:B--2---:R-:W-:Y:S02]  /*1acb0*/  @!P3 LEA R8, P1, R24, R14, 0x2 ;  /* 0x0000000e1808b211 */ /* 0x004fe400078210ff */
[----:B------:R-:W-:Y:S02]  /*1acc0*/  SHF.R.S32.HI R25, RZ, 0x1f, R25 ;  /* 0x0000001fff197819 */ /* 0x000fe40000011419 */
[----:B------:R-:W-:Y:S02]  /*1acd0*/  @!P2 LEA.HI.X R7, R26, R0, R28, 0x2, P5 ;  /* 0x000000001a07a211 */ /* 0x000fe400028f141c */
[----:B------:R-:W-:-:S02]  /*1ace0*/  ISETP.GE.AND P5, PT, R21, UR4, PT ;  /* 0x0000000415007c0c */ /* 0x000fc4000bfa6270 */
[----:B------:R-:W-:Y:S01]  /*1acf0*/  @!P3 LEA.HI.X R9, R24, R0, R25, 0x2, P1 ;  /* 0x000000001809b211 */ /* 0x000fe200008f1419 */
[----:B------:R2:W-:Y:S01]  /*1ad00*/  @!P2 ST.E.64 desc[UR40][R6.64], R114 ;  /* 0x000000720600a985 */ /* 0x0005e2000c101b28 */
[----:B------:R-:W-:Y:S02]  /*1ad10*/  SHF.R.S32.HI R3, RZ, 0x1f, R20 ;  /* 0x0000001fff037819 */ /* 0x000fe40000011414 */
[C---:B0-----:R-:W-:Y:S01]  /*1ad20*/  @!P4 LEA R10, P1, R20.reuse, R14, 0x2 ;  /* 0x0000000e140ac211 */ /* 0x041fe200078210ff */
[----:B------:R2:W-:Y:S01]  /*1ad30*/  @!P3 ST.E.64 desc[UR40][R8.64], R118 ;  /* 0x000000760800b985 */ /* 0x0005e2000c101b28 */
[----:B---3--:R-:W-:Y:S02]  /*1ad40*/  SHF.R.S32.HI R12, RZ, 0x1f, R15 ;  /* 0x0000001fff0c7819 */ /* 0x008fe4000001140f */
[----:B------:R-:W-:Y:S02]  /*1ad50*/  @!P4 LEA.HI.X R11, R20, R0, R3, 0x2, P1 ;  /* 0x00000000140bc211 */ /* 0x000fe400008f1403 */
[----:B-1----:R-:W-:-:S02]  /*1ad60*/  @!P0 LEA R4, P1, R15, R14, 0x2 ;  /* 0x0000000e0f048211 */ /* 0x002fc400078210ff */
[----:B------:R-:W-:Y:S01]  /*1ad70*/  SHF.R.S32.HI R3, RZ, 0x1f, R21 ;  /* 0x0000001fff037819 */ /* 0x000fe20000011415 */
[----:B------:R2:W-:Y:S01]  /*1ad80*/  @!P4 ST.E.64 desc[UR40][R10.64], R122 ;  /* 0x0000007a0a00c985 */ /* 0x0005e2000c101b28 */
[----:B------:R-:W-:Y:S02]  /*1ad90*/  @!P0 LEA.HI.X R5, R15, R0, R12, 0x2, P1 ;  /* 0x000000000f058211 */ /* 0x000fe400008f140c */
[----:B------:R-:W-:-:S03]  /*1ada0*/  @!P5 LEA R12, P1, R21, R14, 0x2 ;  /* 0x0000000e150cd211 */ /* 0x000fc600078210ff */
[----:B------:R2:W-:Y:S01]  /*1adb0*/  @!P0 ST.E.64 desc[UR40][R4.64], R126 ;  /* 0x0000007e04008985 */ /* 0x0005e2000c101b28 */
[----:B------:R-:W-:Y:S01]  /*1adc0*/  @!P5 LEA.HI.X R13, R21, R0, R3, 0x2, P1 ;  /* 0x00000000150dd211 */ /* 0x000fe200008f1403 */
[----:B------:R-:W-:-:S04]  /*1add0*/  VIADD R3, R137, 0x58 ;  /* 0x0000005889037836 */ /* 0x000fc80000000000 */
[----:B------:R2:W-:Y:S01]  /*1ade0*/  @!P5 ST.E.64 desc[UR40][R12.64], R130 ;  /* 0x000000820c00d985 */ /* 0x0005e2000c101b28 */
[----:B------:R-:W-:-:S13]  /*1adf0*/  ISETP.GE.AND P0, PT, R3, UR4, PT ;  /* 0x0000000403007c0c */ /* 0x000fda000bf06270 */
[----:B--2---:R-:W-:Y:S05]  /*1ae00*/  @P0 BRA `(.L_x_10937) ;  /* 0x0000000800ec0947 */ /* 0x004fea0003800000 */
[----:B------:R-:W-:Y:S02]  /*1ae10*/  LEA R14, P0, R3, R14, 0x2 ;  /* 0x0000000e030e7211 */ /* 0x000fe400078010ff */
[----:B------:R-:W-:-:S04]  /*1ae20*/  SHF.R.S32.HI R4, RZ, 0x1f, R3 ;  /* 0x0000001fff047819 */ /* 0x000fc80000011403 */
[----:B------:R-:W-:-:S05]  /*1ae30*/  LEA.HI.X R15, R3, R0, R4, 0x2, P0 ;  /* 0x00000000030f7211 */ /* 0x000fca00000f1404 */
[----:B------:R0:W-:Y:S01]  /*1ae40*/  ST.E.64 desc[UR40][R14.64], R134 ;  /* 0x000000860e007985 */ /* 0x0001e2000c101b28 */
[----:B------:R-:W-:Y:S05]  /*1ae50*/  BRA `(.L_x_10937) ;  /* 0x0000000800d87947 */ /* 0x000fea0003800000 */
.L_x_10930:
[----:B------:R-:W2:Y:S01]  /*1ae60*/  LDL R0, [R1+0x58] ;  /* 0x0000580001007983 */ /* 0x000ea20000100800 */
[----:B------:R-:W-:Y:S01]  /*1ae70*/  ULDC.64 UR4, c[0x0][0xc08] ;  /* 0x0003020000047ab9 */ /* 0x000fe20000000a00 */
[----:B------:R-:W2:Y:S01]  /*1ae80*/  LDC.64 R4, c[0x0][0xc00] ;  /* 0x00030000ff047b82 */ /* 0x000ea20000000a00 */
[----:B------:R-:W-:Y:S01]  /*1ae90*/  ISETP.NE.U32.AND P0, PT, RZ, UR4, PT ;  /* 0x00000004ff007c0c */ /* 0x000fe2000bf05070 */
[----:B------:R-:W3:Y:S01]  /*1aea0*/  LDL R8, [R1+0x54] ;  /* 0x0000540001087983 */ /* 0x000ee20000100800 */
[----:B------:R-:W-:Y:S02]  /*1aeb0*/  IMAD.MOV.U32 R3, RZ, RZ, RZ ;  /* 0x000000ffff037224 */ /* 0x000fe400078e00ff */
[----:B------:R-:W-:Y:S01]  /*1aec0*/  ISETP.NE.AND.EX P1, PT, RZ, UR5, PT, P0 ;  /* 0x00000005ff007c0c */ /* 0x000fe2000bf25300 */
[----:B------:R-:W-:Y:S02]  /*1aed0*/  ULDC.64 UR4, c[0x0][0xc00] ;  /* 0x0003000000047ab9 */ /* 0x000fe40000000a00 */
[----:B------:R-:W-:-:S04]  /*1aee0*/  ISETP.NE.U32.AND P0, PT, RZ, UR4, PT ;  /* 0x00000004ff007c0c */ /* 0x000fc8000bf05070 */
[----:B------:R-:W-:-:S06]  /*1aef0*/  ISETP.NE.AND.EX P0, PT, RZ, UR5, PT, P0 ;  /* 0x00000005ff007c0c */ /* 0x000fcc000bf05300 */
[----:B------:R-:W4:Y:S01]  /*1af00*/  @P1 LDC.64 R6, c[0x0][0xc08] ;  /* 0x00030200ff061b82 */ /* 0x000f220000000a00 */
[----:B------:R-:W-:Y:S02]  /*1af10*/  ULDC UR4, c[0x0][0xa88] ;  /* 0x0002a20000047ab9 */ /* 0x000fe40000000800 */
[----:B------:R-:W-:Y:S01]  /*1af20*/  IMAD.U32 R10, RZ, RZ, UR4 ;  /* 0x00000004ff0a7e24 */ /* 0x000fe2000f8e00ff */
[----:B------:R-:W0:Y:S01]  /*1af30*/  S2R R9, SR_TID.X ;  /* 0x0000000000097919 */ /* 0x000e220000002100 */
[----:B--2---:R-:W-:-:S04]  /*1af40*/  IMAD.WIDE R4, R0, 0x4, R4 ;  /* 0x0000000400047825 */ /* 0x004fc800078e0204 */
[----:B----4-:R-:W-:Y:S01]  /*1af50*/  @P1 IMAD.WIDE R6, R0, 0x4, R6 ;  /* 0x0000000400061825 */ /* 0x010fe200078e0206 */
[----:B------:R2:W5:Y:S04]  /*1af60*/  @P0 LDG.E R3, desc[UR40][R4.64] ;  /* 0x0000002804030981 */ /* 0x000568000c1e1900 */
[----:B------:R2:W5:Y:S01]  /*1af70*/  @P1 LDG.E R10, desc[UR40][R6.64] ;  /* 0x00000028060a1981 */ /* 0x000562000c1e1900 */
[----:B---3--:R-:W-:Y:S01]  /*1af80*/  ISETP.NE.AND P2, PT, R8, RZ, PT ;  /* 0x000000ff0800720c */ /* 0x008fe20003f45270 */
[----:B0-----:R-:W-:Y:S01]  /*1af90*/  VIADD R30, R9, 0xffffff80 ;  /* 0xffffff80091e7836 */ /* 0x001fe20000000000 */
[----:B------:R-:W-:-:S04]  /*1afa0*/  SHF.R.S32.HI R28, RZ, 0x1f, R0 ;  /* 0x0000001fff1c7819 */ /* 0x000fc80000011400 */
[----:B------:R-:W-:-:S07]  /*1afb0*/  ISETP.GT.AND P3, PT, R30, 0xbf, PT ;  /* 0x000000bf1e00780c */ /* 0x000fce0003f64270 */
[----:B------:R-:W0:Y:S02]  /*1afc0*/  @!P2 LDC R8, c[0x0][0xad4] ;  /* 0x0002b500ff08ab82 */ /* 0x000e240000000800 */
[----:B0-----:R2:W-:Y:S01]  /*1afd0*/  @!P2 STL [R1+0x54], R8 ;  /* 0x000054080100a387 */ /* 0x0015e20000100800 */
[----:B------:R-:W-:Y:S01]  /*1afe0*/  ISETP.GT.AND P2, PT, R8, 0x1, PT ;  /* 0x000000010800780c */ /* 0x000fe20003f44270 */
[----:B------:R-:W-:-:S12]  /*1aff0*/  @P1 BRA `(.L_x_10942) ;  /* 0x0000000000101947 */ /* 0x000fd80003800000 */
[----:B------:R-:W-:Y:S05]  /*1b000*/  @!P0 BRA `(.L_x_10942) ;  /* 0x00000000000c8947 */ /* 0x000fea0003800000 */
[----:B--2---:R-:W2:Y:S04]  /*1b010*/  LDG.E R7, desc[UR40][R4.64] ;  /* 0x0000002804077981 */ /* 0x004ea8000c1e1900 */
[----:B-----5:R-:W2:Y:S02]  /*1b020*/  LDG.E R10, desc[UR40][R4.64+0x4] ;  /* 0x00000428040a7981 */ /* 0x020ea4000c1e1900 */
[----:B--2---:R-:W-:-:S07]  /*1b030*/  IMAD.IADD R10, R10, 0x1, -R7 ;  /* 0x000000010a0a7824 */ /* 0x004fce00078e0a07 */
.L_x_10942:
[----:B------:R-:W-:Y:S01]  /*1b040*/  BSSY B1, `(.L_x_10943) ;  /* 0x0000038000017945 */ /* 0x000fe20003800000 */
[----:B------:R-:W-:Y:S02]  /*1b050*/  SEL R29, R0, RZ, !P0 ;  /* 0x000000ff001d7207 */ /* 0x000fe40004000000 */
[----:B------:R-:W-:Y:S02]  /*1b060*/  SEL R28, R28, RZ, !P0 ;  /* 0x000000ff1c1c7207 */ /* 0x000fe40004000000 */
[----:B-----5:R-:W-:Y:S01]  /*1b070*/  SHF.R.S32.HI R26, RZ, 0x1f, R3 ;  /* 0x0000001fff1a7819 */ /* 0x020fe20000011403 */
[----:B------:R-:W-:Y:S06]  /*1b080*/  @P3 BRA `(.L_x_10944) ;  /* 0x0000000000cc3947 */ /* 0x000fec0003800000 */
[----:B--2---:R-:W2:Y:S01]  /*1b090*/  LDL R4, [R1+0x1c] ;  /* 0x00001c0001047983 */ /* 0x004ea20000100800 */
        /* <DEDUP_REMOVED lines=12> */
[----:B------:R-:W-:-:S04]  /*1b160*/  SEL R24, R24, 0x978, P0 ;  /* 0x0000097818187807 */ /* 0x000fc80000000000 */
[----:B------:R-:W4:Y:S08]  /*1b170*/  LDC.64 R14, c[0x0][R24+0x220] ;  /* 0x00008800180e7b82 */ /* 0x000f300000000a00 */
[----:B------:R-:W2:Y:S08]  /*1b180*/  LDC.64 R12, c[0x0][R24+0x218] ;  /* 0x00008600180c7b82 */ /* 0x000eb00000000a00 */
[----:B------:R-:W5:Y:S08]  /*1b190*/  LDC.64 R8, c[0x0][R24+0x228] ;  /* 0x00008a0018087b82 */ /* 0x000f700000000a00 */
[----:B------:R-:W1:Y:S08]  /*1b1a0*/  LDC.64 R6, c[0x0][R24+0x210] ;  /* 0x0000840018067b82 */ /* 0x000e700000000a00 */
[----:B------:R-:W5:Y:S08]  /*1b1b0*/  @P1 LDC R0, c[0x0][0xbec] ;  /* 0x0002fb00ff001b82 */ /* 0x000f700000000800 */
[----:B------:R-:W1:Y:S01]  /*1b1c0*/  @P1 LDC R35, c[0x0][0xbf0] ;  /* 0x0002fc00ff231b82 */ /* 0x000e620000000800 */
[----:B----4-:R-:W-:-:S07]  /*1b1d0*/  IMAD R11, R15, R29, RZ ;  /* 0x0000001d0f0b7224 */ /* 0x010fce00078e02ff */
[----:B0-----:R-:W0:Y:S01]  /*1b1e0*/  @!P0 LDC R4, c[0x0][0xb50] ;  /* 0x0002d400ff048b82 */ /* 0x001e220000000800 */
[----:B------:R-:W-:Y:S02]  /*1b1f0*/  IMAD R15, R14, R28, R11 ;  /* 0x0000001c0e0f7224 */ /* 0x000fe400078e020b */
[----:B-----5:R-:W-:-:S05]  /*1b200*/  @P1 IMAD.HI.U32 R0, R31, R0, RZ ;  /* 0x000000001f001227 */ /* 0x020fca00078e00ff */
[----:B------:R-:W4:Y:S01]  /*1b210*/  @!P0 LDC R5, c[0x0][0xb54] ;  /* 0x0002d500ff058b82 */ /* 0x000f220000000800 */
[----:B-1----:R-:W-:-:S05]  /*1b220*/  @P1 SHF.R.U32.HI R25, RZ, R35, R0 ;  /* 0x00000023ff191219 */ /* 0x002fca0000011600 */
[----:B------:R-:W-:Y:S02]  /*1b230*/  IMAD.MOV R0, RZ, RZ, -R25 ;  /* 0x000000ffff007224 */ /* 0x000fe400078e0a19 */
[-C--:B--2---:R-:W-:Y:S02]  /*1b240*/  IMAD R27, R13, R20.reuse, RZ ;  /* 0x000000140d1b7224 */ /* 0x084fe400078e02ff */
[----:B------:R-:W-:Y:S01]  /*1b250*/  IMAD.WIDE.U32 R12, R12, R20, RZ ;  /* 0x000000140c0c7225 */ /* 0x000fe200078e00ff */
[----:B---3--:R-:W-:-:S03]  /*1b260*/  SEL R11, R32, RZ, P0 ;  /* 0x000000ff200b7207 */ /* 0x008fc60000000000 */
[----:B------:R-:W-:-:S04]  /*1b270*/  IMAD.WIDE.U32 R20, R14, R29, RZ ;  /* 0x0000001d0e147225 */ /* 0x000fc800078e00ff */
[----:B------:R-:W-:Y:S01]  /*1b280*/  IMAD.IADD R27, R13, 0x1, R27 ;  /* 0x000000010d1b7824 */ /* 0x000fe200078e021b */
[----:B------:R-:W-:Y:S01]  /*1b290*/  IADD3 R12, P1, P3, R20, R12, R3 ;  /* 0x0000000c140c7210 */ /* 0x000fe20007b3e003 */
        /* <DEDUP_REMOVED lines=9> */
[----:B------:R-:W-:Y:S01]  /*1b330*/  IMAD R0, R7, R11, RZ ;  /* 0x0000000b07007224 */ /* 0x000fe200078e02ff */
[----:B------:R-:W-:-:S05]  /*1b340*/  SHF.R.S32.HI R13, RZ, 0x1f, R11 ;  /* 0x0000001fff0d7819 */ /* 0x000fca000001140b */
[C---:B------:R-:W-:Y:S02]  /*1b350*/  IMAD R13, R6.reuse, R13, R0 ;  /* 0x0000000d060d7224 */ /* 0x040fe400078e0200 */
[----:B------:R-:W-:-:S04]  /*1b360*/  IMAD.WIDE.U32 R6, R6, R11, R8 ;  /* 0x0000000b06067225 */ /* 0x000fc800078e0008 */
[----:B------:R-:W-:Y:S01]  /*1b370*/  IMAD.IADD R0, R7, 0x1, R13 ;  /* 0x0000000107007824 */ /* 0x000fe200078e020d */
[----:B0-----:R-:W-:Y:S01]  /*1b380*/  LEA R4, P0, R6, R4, 0x2 ;  /* 0x0000000406047211 */ /* 0x001fe200078010ff */
[----:B------:R-:W-:-:S03]  /*1b390*/  IMAD.MOV.U32 R7, RZ, RZ, -0x800000 ;  /* 0xff800000ff077424 */ /* 0x000fc600078e00ff */
[----:B----4-:R-:W-:-:S05]  /*1b3a0*/  LEA.HI.X R5, R6, R5, R0, 0x2, P0 ;  /* 0x0000000506057211 */ /* 0x010fca00000f1400 */
[----:B------:R0:W-:Y:S04]  /*1b3b0*/  STG.E desc[UR40][R4.64], R7 ;  /* 0x0000000704007986 */ /* 0x0001e8000c101928 */
.L_x_10944:
[----:B------:R-:W-:Y:S05]  /*1b3c0*/  BSYNC B1 ;  /* 0x0000000000017941 */ /* 0x000fea0003800000 */
.L_x_10943:
[----:B------:R-:W-:Y:S05]  /*1b3d0*/  @P2 BRA `(.L_x_10937) ;  /* 0x0000000400782947 */ /* 0x000fea0003800000 */
[----:B------:R-:W3:Y:S01]  /*1b3e0*/  LDL.LU R12, [R1+0x50] ;  /* 0x00005000010c7983 */ /* 0x000ee20000300800 */
[----:B------:R-:W4:Y:S01]  /*1b3f0*/  LDC R21, c[0x0][0xbe8] ;  /* 0x0002fa00ff157b82 */ /* 0x000f220000000800 */
[----:B0-2---:R-:W-:Y:S01]  /*1b400*/  SHF.R.S32.HI R5, RZ, 0x1f, R30 ;  /* 0x0000001fff057819 */ /* 0x005fe2000001141e */
[----:B------:R-:W-:Y:S01]  /*1b410*/  ULDC.64 UR4, c[0x0][0xaa0] ;  /* 0x0002a80000047ab9 */ /* 0x000fe20000000a00 */
[----:B------:R-:W2:Y:S01]  /*1b420*/  LDL R27, [R1+0x1c] ;  /* 0x00001c00011b7983 */ /* 0x000ea20000100800 */
        /* <DEDUP_REMOVED lines=13> */
[----:B----4-:R-:W-:-:S13]  /*1b500*/  ISETP.NE.AND P0, PT, R21, 0x1, PT ;  /* 0x000000011500780c */ /* 0x010fda0003f05270 */
[----:B------:R-:W0:Y:S08]  /*1b510*/  @P0 LDC R8, c[0x0][0xbec] ;  /* 0x0002fb00ff080b82 */ /* 0x000e300000000800 */
[----:B------:R-:W4:Y:S01]  /*1b520*/  @P0 LDC R11, c[0x0][0xbf0] ;  /* 0x0002fc00ff0b0b82 */ /* 0x000f220000000800 */
[----:B---3--:R-:W-:-:S04]  /*1b530*/  IMAD.WIDE.U32 R4, R12, UR4, R4 ;  /* 0x000000040c047c25 */ /* 0x008fc8000f8e0004 */
[----:B--2---:R-:W-:Y:S02]  /*1b540*/  IMAD.IADD R9, R27, 0x1, R0 ;  /* 0x000000011b097824 */ /* 0x004fe400078e0200 */
[----:B------:R-:W-:Y:S01]  /*1b550*/  IMAD R5, R12, UR5, R5 ;  /* 0x000000050c057c24 */ /* 0x000fe2000f8e0205 */
[----:B------:R-:W-:Y:S01]  /*1b560*/  ULDC.64 UR4, c[0x0][0xae0] ;  /* 0x0002b80000047ab9 */ /* 0x000fe20000000a00 */
[----:B0-----:R-:W-:-:S04]  /*1b570*/  @P0 IMAD.HI.U32 R0, R9, R8, RZ ;  /* 0x0000000809000227 */ /* 0x001fc800078e00ff */
[----:B------:R-:W-:Y:S01]  /*1b580*/  IMAD.MOV.U32 R3, RZ, RZ, R9 ;  /* 0x000000ffff037224 */ /* 0x000fe200078e0009 */
[----:B----4-:R-:W-:Y:S01]  /*1b590*/  @P0 SHF.R.U32.HI R3, RZ, R11, R0 ;  /* 0x0000000bff030219 */ /* 0x010fe20000011600 */
        /* <DEDUP_REMOVED lines=27> */
.L_x_11175:
[----:B------:R-:W-:Y:S01]  /*1b750*/  IMAD R21, R10, R21, RZ ;  /* 0x000000150a157224 */ /* 0x000fe200078e02ff */
[----:B------:R-:W-:Y:S01]  /*1b760*/  BSSY B1, `(.L_x_10946) ;  /* 0x0000011000017945 */ /* 0x000fe20003800000 */
[----:B------:R-:W-:-:S05]  /*1b770*/  IMAD.IADD R6, R25, 0x1, R27 ;  /* 0x0000000119067824 */ /* 0x000fca00078e021b */
        /* <DEDUP_REMOVED lines=15> */
.L_x_10947:
[----:B------:R-:W-:Y:S05]  /*1b870*/  BSYNC B1 ;  /* 0x0000000000017941 */ /* 0x000fea0003800000 */
.L_x_10946:
[----:B------:R-:W-:-:S03]  /*1b880*/  UMOV UR4, 0xffffffff ;  /* 0xffffffff00047882 */ /* 0x000fc60000000000 */
[----:B------:R-:W-:Y:S05]  /*1b890*/  BRA.DIV UR4, `(.L_x_10948) ;  /* 0x0000009e04807947 */ /* 0x000fea000b800000 */
[----:B--2---:R2:W0:Y:S04]  /*1b8a0*/  SHFL.IDX PT, R3, R4, 0x1, 0x1c1f ;  /* 0x003c1f0004037f89 */ /* 0x00442800000e0000 */
[----:B---3--:R2:W3:Y:S02]  /*1b8b0*/  SHFL.IDX PT, R14, R0, 0x1, 0x1c1f ;  /* 0x003c1f00000e7f89 */ /* 0x0084e400000e0000 */
.L_x_11179:
[----:B0-2---:R-:W-:-:S05]  /*1b8c0*/  VIADD R0, R6, 0x60 ;  /* 0x0000006006007836 */ /* 0x005fca0000000000 */
[----:B------:R-:W-:-:S13]  /*1b8d0*/  ISETP.GE.AND P0, PT, R0, R21, PT ;  /* 0x000000150000720c */ /* 0x000fda0003f06270 */
[----:B------:R-:W-:Y:S05]  /*1b8e0*/  @P0 BRA `(.L_x_10937) ;  /* 0x0000000000340947 */ /* 0x000fea0003800000 */
[----:B------:R-:W-:Y:S02]  /*1b8f0*/  ULDC UR4, c[0x0][0xac8] ;  /* 0x0002b20000047ab9 */ /* 0x000fe40000000800 */
[----:B------:R-:W-:Y:S02]  /*1b900*/  ISETP.GE.AND P2, PT, R9, UR4, PT ;  /* 0x0000000409007c0c */ /* 0x000fe4000bf46270 */
[----:B------:R-:W-:Y:S02]  /*1b910*/  ISETP.GE.AND P3, PT, R7, UR4, PT ;  /* 0x0000000407007c0c */ /* 0x000fe4000bf66270 */
[----:B------:R-:W-:-:S09]  /*1b920*/  ISETP.GE.AND P4, PT, R20, UR4, PT ;  /* 0x0000000414007c0c */ /* 0x000fd2000bf86270 */
[----:B------:R-:W-:Y:S02]  /*1b930*/  @!P2 IMAD.MOV.U32 R15, RZ, RZ, R3 ;  /* 0x000000ffff0fa224 */ /* 0x000fe400078e0003 */
[-C--:B---3--:R-:W-:Y:S02]  /*1b940*/  @!P3 LEA R6, P0, R7, R14.reuse, 0x1 ;  /* 0x0000000e0706b211 */ /* 0x088fe400078008ff */
[C---:B----4-:R-:W-:Y:S01]  /*1b950*/  @!P4 LEA R10, P1, R20.reuse, R14, 0x1 ;  /* 0x0000000e140ac211 */ /* 0x050fe200078208ff */
[----:B------:R-:W-:Y:S01]  /*1b960*/  @!P2 IMAD.WIDE R4, R9, 0x2, R14 ;  /* 0x000000020904a825 */ /* 0x000fe200078e020e */
[-C--:B------:R-:W-:Y:S02]  /*1b970*/  @!P3 LEA.HI.X R7, R7, R3.reuse, R8, 0x1, P0 ;  /* 0x000000030707b211 */ /* 0x080fe400000f0c08 */
[----:B------:R-:W-:Y:S02]  /*1b980*/  @!P4 LEA.HI.X R11, R20, R3, R24, 0x1, P1 ;  /* 0x00000003140bc211 */ /* 0x000fe400008f0c18 */
[----:B------:R0:W-:Y:S04]  /*1b990*/  @!P2 ST.E.128 desc[UR40][R4.64], RZ ;  /* 0x000000ff0400a985 */ /* 0x0001e8000c101d28 */
[----:B------:R0:W-:Y:S04]  /*1b9a0*/  @!P3 ST.E.128 desc[UR40][R6.64], RZ ;  /* 0x000000ff0600b985 */ /* 0x0001e8000c101d28 */
[----:B------:R0:W-:Y:S02]  /*1b9b0*/  @!P4 ST.E.128 desc[UR40][R10.64], RZ ;  /* 0x000000ff0a00c985 */ /* 0x0001e4000c101d28 */
.L_x_10937:
[----:B------:R-:W-:Y:S05]  /*1b9c0*/  BSYNC B0 ;  /* 0x0000000000007941 */ /* 0x000fea0003800000 */
.L_x_10929:
[----:B------:R-:W-:Y:S02]  /*1b9d0*/  ULDC UR4, c[0x0][0xc3c] ;  /* 0x00030f0000047ab9 */ /* 0x000fe40000000800 */
[----:B-1----:R-:W-:-:S13]  /*1b9e0*/  ISETP.GE.AND P0, PT, R75, UR4, PT ;  /* 0x000000044b007c0c */ /* 0x002fda000bf06270 */
[----:B------:R-:W-:Y:S05]  /*1b9f0*/  @!P0 BRA `(.L_x_10949) ;  /* 0xfffffe5800608947 */ /* 0x000fea000383ffff */
[----:B------:R-:W-:Y:S05]  /*1ba00*/  BRA `(.L_x_10733) ;  /* 0x0000008c00d07947 */ /* 0x000fea0003800000 */
.L_x_10731:
[----:B------:R-:W-:-:S08]  /*1ba10*/  NOP ;  /* 0x0000000000007918 */ /* 0x000fd00000000000 */
[----:B------:R-:W0:-:S00]  /*1ba20*/  USETMAXREG.DEALLOC.CTAPOOL 0x20 ;  /* 0x00000020000079c8 */ /* 0x000e0000080e0500 */
        /* <DEDUP_REMOVED lines=14> */
.L_x_10950:
        /* <DEDUP_REMOVED lines=44> */
.L_x_10954:
        /* <DEDUP_REMOVED lines=37> */
.L_x_10952:
        /* <DEDUP_REMOVED lines=13> */
.L_x_10955:
        /* <DEDUP_REMOVED lines=62> */
.L_x_10956:
        /* <DEDUP_REMOVED lines=62> */
.L_x_10957:
[----:B------:R-:W-:-:S05]  /*1c8b0*/  LOP3.LUT R2, RZ, R2, RZ, 0x33, !PT ;  /* 0x00000002ff027212 */ /* 0x000fca00078e33ff */
[----:B------:R-:W-:Y:S01]  /*1c8c0*/  IMAD.IADD R25, R25, 0x1, R2 ;  /* 0x0000000119197824 */ /* 0x000fe200078e0202 */
[----:B------:R-:W-:Y:S06]  /*1c8d0*/  BRA `(.L_x_10958) ;  /* 0x00000000000c7947 */ /* 0x000fec0003800000 */
.L_x_10953:
[----:B------:R-:W-:Y:S02]  /*1c8e0*/  IMAD.MOV.U32 R25, RZ, RZ, RZ ;  /* 0x000000ffff197224 */ /* 0x000fe400078e00ff */
[----:B------:R-:W-:Y:S02]  /*1c8f0*/  IMAD.U32 R24, RZ, RZ, UR6 ;  /* 0x00000006ff187e24 */ /* 0x000fe4000f8e00ff */
[----:B------:R-:W-:-:S07]  /*1c900*/  IMAD.MOV.U32 R26, RZ, RZ, RZ ;  /* 0x000000ffff1a7224 */ /* 0x000fce00078e00ff */
.L_x_10958:
[----:B------:R-:W-:-:S13]  /*1c910*/  ISETP.NE.AND P0, PT, R0, RZ, PT ;  /* 0x000000ff0000720c */ /* 0x000fda0003f05270 */
[----:B------:R-:W0:Y:S01]  /*1c920*/  @!P0 S2R R3, SR_CgaCtaId ;  /* 0x0000000000038919 */ /* 0x000e220000008800 */
[----:B------:R-:W-:-:S04]  /*1c930*/  @!P0 MOV R0, 0x400 ;  /* 0x0000040000008802 */ /* 0x000fc80000000f00 */
[----:B0-----:R-:W-:-:S05]  /*1c940*/  @!P0 LEA R0, R3, R0, 0x18 ;  /* 0x0000000003008211 */ /* 0x001fca00078ec0ff */
[----:B------:R1:W-:Y:S01]  /*1c950*/  @!P0 STS.128 [R0+0x2d8d0], R24 ;  /* 0x02d8d01800008388 */ /* 0x0003e20000000c00 */
[----:B------:R-:W-:Y:S06]  /*1c960*/  BAR.ARV 0x5, 0x200 ;  /* 0x0148000000007b1d */ /* 0x000fec0000002000 */
.L_x_10951:
        /* <DEDUP_REMOVED lines=9> */
[----:B------:R-:W-:Y:S01]  /*1ca00*/  LOP3.LUT R18, R18, 0xfffffffd, RZ, 0xc0, !PT ;  /* 0xfffffffd12127812 */ /* 0x000fe200078ec0ff */
[----:B------:R-:W-:Y:S01]  /*1ca10*/  BSSY B8, `(.L_x_10959) ;  /* 0x00007bc000087945 */ /* 0x000fe20003800000 */
[----:B------:R-:W-:Y:S01]  /*1ca20*/  IMAD.MOV.U32 R29, RZ, RZ, RZ ;  /* 0x000000ffff1d7224 */ /* 0x000fe200078e00ff */
[----:B------:R-:W-:Y:S01]  /*1ca30*/  ULDC.64 UR42, c[0x0][0x198] ;  /* 0x00006600002a7ab9 */ /* 0x000fe20000000a00 */
[----:B------:R-:W-:Y:S01]  /*1ca40*/  IMAD.MOV.U32 R19, RZ, RZ, RZ ;  /* 0x000000ffff137224 */ /* 0x000fe200078e00ff */
[----:B------:R-:W-:Y:S01]  /*1ca50*/  ULOP3.LUT UR38, UR36, 0x2, URZ, 0xfc, !UPT ;  /* 0x0000000224267892 */ /* 0x000fe2000f8efc3f */
[----:B------:R-:W-:Y:S01]  /*1ca60*/  IMAD.MOV.U32 R28, RZ, RZ, 0x1 ;  /* 0x00000001ff1c7424 */ /* 0x000fe200078e00ff */
[----:B------:R-:W-:Y:S01]  /*1ca70*/  ULDC UR37, c[0x0][0xc] ;  /* 0x0000030000257ab9 */ /* 0x000fe20000000800 */
[----:B--2---:R-:W-:-:S06]  /*1ca80*/  ULEA UR4, UR5, UR4, 0x18 ;  /* 0x0000000405047291 */ /* 0x004fcc000f8ec03f */
[----:B------:R-:W-:Y:S01]  /*1ca90*/  IMAD.U32 R16, RZ, RZ, UR4 ;  /* 0x00000004ff107e24 */ /* 0x000fe2000f8e00ff */
[C---:B0-----:R-:W-:Y:S01]  /*1caa0*/  LOP3.LUT R5, R6.reuse, 0x7f, RZ, 0xc0, !PT ;  /* 0x0000007f06057812 */ /* 0x041fe200078ec0ff */
[----:B-1----:R-:W-:-:S03]  /*1cab0*/  IMAD.SHL.U32 R0, R6, 0x8, RZ ;  /* 0x0000000806007824 */ /* 0x002fc600078e00ff */
[C---:B------:R-:W-:Y:S01]  /*1cac0*/  ISETP.NE.AND P1, PT, R5.reuse, RZ, PT ;  /* 0x000000ff0500720c */ /* 0x040fe20003f25270 */
[----:B------:R-:W-:Y:S01]  /*1cad0*/  IMAD.SHL.U32 R4, R5, 0x8, RZ ;  /* 0x0000000805047824 */ /* 0x000fe200078e00ff */
[C---:B------:R-:W-:Y:S02]  /*1cae0*/  LOP3.LUT R3, R0.reuse, 0x20, RZ, 0xc0, !PT ;  /* 0x0000002000037812 */ /* 0x040fe400078ec0ff */
[----:B------:R-:W-:Y:S02]  /*1caf0*/  LOP3.LUT R2, R0, 0xd8, RZ, 0xc0, !PT ;  /* 0x000000d800027812 */ /* 0x000fe400078ec0ff */
[----:B------:R-:W-:Y:S02]  /*1cb00*/  LOP3.LUT R3, R3, 0x300, R4, 0xf8, !PT ;  /* 0x0000030003037812 */ /* 0x000fe400078ef804 */
[----:B------:R-:W-:Y:S02]  /*1cb10*/  LOP3.LUT R2, R2, 0x18, R6, 0x78, !PT ;  /* 0x0000001802027812 */ /* 0x000fe400078e7806 */
[----:B------:R-:W-:-:S02]  /*1cb20*/  SHF.R.U32.HI R4, RZ, 0x2, R5 ;  /* 0x00000002ff047819 */ /* 0x000fc40000011605 */
[----:B------:R-:W-:Y:S02]  /*1cb30*/  LOP3.LUT R3, R3, R2, RZ, 0xfc, !PT ;  /* 0x0000000203037212 */ /* 0x000fe400078efcff */
[----:B------:R-:W-:Y:S02]  /*1cb40*/  LOP3.LUT P0, R2, R6, 0x1f, RZ, 0xc0, !PT ;  /* 0x0000001f06027812 */ /* 0x000fe4000780c0ff */
[----:B------:R-:W-:Y:S01]  /*1cb50*/  @P1 LOP3.LUT R18, R18, 0x2, RZ, 0xfc, !PT ;  /* 0x0000000212121812 */ /* 0x000fe200078efcff */
[----:B------:R-:W-:Y:S01]  /*1cb60*/  IMAD R3, R3, 0x2, R16 ;  /* 0x0000000203037824 */ /* 0x000fe200078e0210 */
[----:B------:R-:W-:Y:S01]  /*1cb70*/  LOP3.LUT R0, R0, 0x18, RZ, 0xc0, !PT ;  /* 0x0000001800007812 */ /* 0x000fe200078ec0ff */
[----:B------:R0:W-:Y:S01]  /*1cb80*/  STL [R1+0x8], R2 ;  /* 0x0000080201007387 */ /* 0x0001e20000100800 */
[----:B------:R-:W-:-:S03]  /*1cb90*/  LOP3.LUT R18, R18, 0xfffffffe, RZ, 0xc0, !PT ;  /* 0xfffffffe12127812 */ /* 0x000fc600078ec0ff */
[----:B------:R1:W-:Y:S04]  /*1cba0*/  STL [R1+0x2c], RZ ;  /* 0x00002cff01007387 */ /* 0x0003e80000100800 */
[----:B------:R-:W-:Y:S01]  /*1cbb0*/  @P0 LOP3.LUT R18, R18, 0x1, RZ, 0xfc, !PT ;  /* 0x0000000112120812 */ /* 0x000fe200078efcff */
[----:B0-----:R-:W-:Y:S01]  /*1cbc0*/  IMAD.SHL.U32 R2, R6, 0x20, RZ ;  /* 0x0000002006027824 */ /* 0x001fe200078e00ff */
[----:B------:R-:W-:Y:S01]  /*1cbd0*/  ISETP.NE.OR P0, PT, R5, RZ, !P0 ;  /* 0x000000ff0500720c */ /* 0x000fe20004705670 */
[----:B------:R-:W-:Y:S01]  /*1cbe0*/  IMAD.MOV.U32 R6, RZ, RZ, 0x1 ;  /* 0x00000001ff067424 */ /* 0x000fe200078e00ff */
[----:B------:R-:W-:Y:S02]  /*1cbf0*/  LOP3.LUT R18, R18, 0xfffffff7, RZ, 0xc0, !PT ;  /* 0xfffffff712127812 */ /* 0x000fe400078ec0ff */
[----:B------:R-:W-:-:S02]  /*1cc00*/  LOP3.LUT R2, R4, 0x60, R2, 0xf8, !PT ;  /* 0x0000006004027812 */ /* 0x000fc400078ef802 */
[----:B------:R1:W-:Y:S01]  /*1cc10*/  STL [R1], R6 ;  /* 0x0000000601007387 */ /* 0x0003e20000100800 */
[C---:B------:R-:W-:Y:S02]  /*1cc20*/  LOP3.LUT R2, R0.reuse, 0x20, RZ, 0xfc, !PT ;  /* 0x0000002000027812 */ /* 0x040fe400078efcff */
[----:B------:R-:W-:Y:S01]  /*1cc30*/  LOP3.LUT R0, R0, 0x40, RZ, 0xfc, !PT ;  /* 0x0000004000007812 */ /* 0x000fe200078efcff */
[----:B------:R1:W-:Y:S03]  /*1cc40*/  STL [R1+0x10], R3 ;  /* 0x0000100301007387 */ /* 0x0003e60000100800 */
[----:B------:R-:W-:-:S07]  /*1cc50*/  @P0 LOP3.LUT R18, R18, 0x8, RZ, 0xfc, !PT ;  /* 0x0000000812120812 */ /* 0x000fce00078efcff */
.L_x_11127:
[----:B0-----:R-:W0:Y:S01]  /*1cc60*/  LDC.64 R10, c[0x0][0xa00] ;  /* 0x00028000ff0a7b82 */ /* 0x001e220000000a00 */
[----:B------:R-:W-:Y:S05]  /*1cc70*/  YIELD ;  /* 0x0000000000007946 */ /* 0x000fea0003800000 */
[----:B------:R-:W-:Y:S01]  /*1cc80*/  ULDC.64 UR4, c[0x0][0xa28] ;  /* 0x00028a0000047ab9 */ /* 0x000fe20000000a00 */
[----:B------:R-:W-:Y:S01]  /*1cc90*/  IMAD.MOV.U32 R0, RZ, RZ, RZ ;  /* 0x000000ffff007224 */ /* 0x000fe200078e00ff */
[----:B------:R-:W-:Y:S01]  /*1cca0*/  ISETP.NE.U32.AND P0, PT, RZ, UR4, PT ;  /* 0x00000004ff007c0c */ /* 0x000fe2000bf05070 */
[----:B------:R-:W-:Y:S01]  /*1ccb0*/  ULDC.64 UR8, c[0x0][0xa18] ;  /* 0x0002860000087ab9 */ /* 0x000fe20000000a00 */
[----:B-1----:R-:W-:Y:S01]  /*1ccc0*/  CS2R R6, SRZ ;  /* 0x0000000000067805 */ /* 0x002fe2000001ff00 */
[----:B--2---:R-:W1:Y:S01]  /*1ccd0*/  LDC.64 R4, c[0x0][0xa08] ;  /* 0x00028200ff047b82 */ /* 0x004e620000000a00 */
[----:B------:R-:W-:Y:S01]  /*1cce0*/  ISETP.NE.AND.EX P0, PT, RZ, UR5, PT, P0 ;  /* 0x00000005ff007c0c */ /* 0x000fe2000bf05300 */
[----:B------:R-:W-:Y:S01]  /*1ccf0*/  ULDC.64 UR4, c[0x0][0xa00] ;  /* 0x0002800000047ab9 */ /* 0x000fe20000000a00 */
[----:B------:R-:W-:Y:S01]  /*1cd00*/  ULDC.64 UR6, c[0x0][0xa08] ;  /* 0x0002820000067ab9 */ /* 0x000fe20000000a00 */
[----:B------:R-:W-:-:S04]  /*1cd10*/  ISETP.NE.U32.AND P1, PT, RZ, UR4, PT ;  /* 0x00000004ff007c0c */ /* 0x000fc8000bf25070 */
[----:B------:R-:W-:Y:S01]  /*1cd20*/  ISETP.NE.AND.EX P1, PT, RZ, UR5, PT, P1 ;  /* 0x00000005ff007c0c */ /* 0x000fe2000bf25310 */
[----:B------:R-:W-:Y:S01]  /*1cd30*/  ULDC.64 UR4, c[0x0][0xa10] ;  /* 0x0002840000047ab9 */ /* 0x000fe20000000a00 */
[----:B0-----:R-:W-:Y:S01]  /*1cd40*/  IMAD.WIDE R10, R27, 0x4, R10 ;  /* 0x000000041b0a7825 */ /* 0x001fe200078e020a */
[----:B------:R-:W-:-:S03]  /*1cd50*/  ISETP.NE.U32.AND P3, PT, RZ, UR8, PT ;  /* 0x00000008ff007c0c */ /* 0x000fc6000bf65070 */
[----:B------:R-:W0:Y:S07]  /*1cd60*/  @P0 LDC.64 R2, c[0x0][0xa28] ;  /* 0x00028a00ff020b82 */ /* 0x000e2e0000000a00 */
[----:B------:R-:W2:Y:S01]  /*1cd70*/  @P1 LDG.E R0, desc[UR40][R10.64] ;  /* 0x000000280a001981 */ /* 0x000ea2000c1e1900 */
[----:B------:R-:W-:-:S13]  /*1cd80*/  ISETP.NE.AND.EX P3, PT, RZ, UR9, PT, P3 ;  /* 0x00000009ff007c0c */ /* 0x000fda000bf65330 */
[----:B------:R-:W3:Y:S01]  /*1cd90*/  @P3 LDC.64 R8, c[0x0][0xa18] ;  /* 0x00028600ff083b82 */ /* 0x000ee20000000a00 */
[----:B0-----:R-:W-:-:S05]  /*1cda0*/  @P0 IMAD.WIDE R2, R27, 0x4, R2 ;  /* 0x000000041b020825 */ /* 0x001fca00078e0202 */
[----:B------:R0:W5:Y:S01]  /*1cdb0*/  @P0 LDG.E R7, desc[UR40][R2.64] ;  /* 0x0000002802070981 */ /* 0x000162000c1e1900 */
[----:B------:R-:W-:Y:S01]  /*1cdc0*/  ISETP.NE.U32.AND P0, PT, RZ, UR4, PT ;  /* 0x00000004ff007c0c */ /* 0x000fe2000bf05070 */
[----:B------:R-:W-:Y:S01]  /*1cdd0*/  ULDC UR4, c[0x0][0x288] ;  /* 0x0000a20000047ab9 */ /* 0x000fe20000000800 */
[----:B------:R-:W-:Y:S01]  /*1cde0*/  ISETP.NE.U32.AND P2, PT, RZ, UR6, PT ;  /* 0x00000006ff007c0c */ /* 0x000fe2000bf45070 */
[----:B------:R-:W-:Y:S01]  /*1cdf0*/  IMAD.MOV.U32 R12, RZ, RZ, RZ ;  /* 0x000000ffff0c7224 */ /* 0x000fe200078e00ff */
[----:B------:R-:W-:Y:S01]  /*1ce00*/  ISETP.NE.AND.EX P0, PT, RZ, UR5, PT, P0 ;  /* 0x00000005ff007c0c */ /* 0x000fe2000bf05300 */
[C---:B-1----:R-:W-:Y:S01]  /*1ce10*/  IMAD.WIDE R4, R27.reuse, 0x4, R4 ;  /* 0x000000041b047825 */ /* 0x042fe200078e0204 */
[----:B------:R-:W-:Y:S01]  /*1ce20*/  ISETP.NE.AND.EX P2, PT, RZ, UR7, PT, P2 ;  /* 0x00000007ff007c0c */ /* 0x000fe2000bf45320 */
[----:B0-----:R-:W0:Y:S02]  /*1ce30*/  LDC.64 R2, c[0x0][0xa10] ;  /* 0x00028400ff027b82 */ /* 0x001e240000000a00 */
[----:B---3--:R-:W-:-:S10]  /*1ce40*/  @P3 IMAD.WIDE R8, R27, 0x4, R8 ;  /* 0x000000041b083825 */ /* 0x008fd400078e0208 */
[----:B------:R-:W5:Y:S01]  /*1ce50*/  @P2 LDG.E R12, desc[UR40][R4.64] ;  /* 0x00000028040c2981 */ /* 0x000f62000c1e1900 */
[----:B0-----:R-:W-:-:S05]  /*1ce60*/  IMAD.WIDE R2, R27, 0x4, R2 ;  /* 0x000000041b027825 */ /* 0x001fca00078e0202 */
        /* <DEDUP_REMOVED lines=15> */
[----:B------:R-:W-:Y:S01]  /*1cf60*/  IMAD.MOV.U32 R13, RZ, RZ, R0 ;  /* 0x000000ffff0d7224 */ /* 0x000fe200078e0000 */
[----:B------:R-:W-:Y:S06]  /*1cf70*/  @P3 BRA `(.L_x_10960) ;  /* 0x0000000000143947 */ /* 0x000fec0003800000 */
[----:B------:R-:W-:Y:S05]  /*1cf80*/  @!P1 BRA `(.L_x_10960) ;  /* 0x0000000000109947 */ /* 0x000fea0003800000 */
[----:B0-----:R-:W2:Y:S04]  /*1cf90*/  LDG.E R0, desc[UR40][R10.64] ;  /* 0x000000280a007981 */ /* 0x001ea8000c1e1900 */
[----:B------:R-:W2:Y:S02]  /*1cfa0*/  LDG.E R10, desc[UR40][R10.64+0x4] ;  /* 0x000004280a0a7981 */ /* 0x000ea4000c1e1900 */
[----:B--2---:R-:W-:-:S05]  /*1cfb0*/  IMAD.IADD R13, R10, 0x1, -R0 ;  /* 0x000000010a0d7824 */ /* 0x004fca00078e0a00 */
[----:B------:R1:W-:Y:S02]  /*1cfc0*/  STL [R1+0x18], R13 ;  /* 0x0000180d01007387 */ /* 0x0003e40000100800 */
.L_x_10960:
        /* <DEDUP_REMOVED lines=14> */
.L_x_10961:
[----:B------:R-:W-:Y:S05]  /*1d0b0*/  @!P2 BRA `(.L_x_10962) ;  /* 0x00000000000ca947 */ /* 0x000fea0003800000 */
[----:B------:R-:W2:Y:S04]  /*1d0c0*/  LDG.E R9, desc[UR40][R4.64] ;  /* 0x0000002804097981 */ /* 0x000ea8000c1e1900 */
[----:B------:R-:W2:Y:S02]  /*1d0d0*/  LDG.E R4, desc[UR40][R4.64+0x4] ;  /* 0x0000042804047981 */ /* 0x000ea4000c1e1900 */
[----:B--2---:R-:W-:-:S07]  /*1d0e0*/  IMAD.IADD R9, R4, 0x1, -R9 ;  /* 0x0000000104097824 */ /* 0x004fce00078e0a09 */
.L_x_10962:
[----:B0-----:R-:W2:Y:S04]  /*1d0f0*/  @P0 LDG.E R4, desc[UR40][R2.64] ;  /* 0x0000002802040981 */ /* 0x001ea8000c1e1900 */
[----:B------:R0:W2:Y:S01]  /*1d100*/  @P0 LDG.E R5, desc[UR40][R2.64+0x4] ;  /* 0x0000042802050981 */ /* 0x0000a2000c1e1900 */
[----:B------:R-:W-:Y:S02]  /*1d110*/  IMAD R14, R25, 0xc0, RZ ;  /* 0x000000c0190e7824 */ /* 0x000fe400078e02ff */
[----:B-----5:R-:W-:Y:S02]  /*1d120*/  IMAD.IADD R7, R9, 0x1, -R7 ;  /* 0x0000000109077824 */ /* 0x020fe400078e0a07 */
[----:B------:R-:W-:Y:S01]  /*1d130*/  VIADD R10, R14, 0xbf ;  /* 0x000000bf0e0a7836 */ /* 0x000fe20000000000 */
[----:B------:R3:W-:Y:S01]  /*1d140*/  STL [R1+0x14], R14 ;  /* 0x0000140e01007387 */ /* 0x0007e20000100800 */
[----:B0-----:R-:W0:Y:S02]  /*1d150*/  LDC R2, c[0x0][0x448] ;  /* 0x00011200ff027b82 */ /* 0x001e240000000800 */
[----:B0-----:R-:W-:-:S13]  /*1d160*/  ISETP.NE.AND P1, PT, R2, 0x1, PT ;  /* 0x000000010200780c */ /* 0x001fda0003f25270 */
[----:B------:R-:W0:Y:S08]  /*1d170*/  @P1 LDC R3, c[0x0][0x44c] ;  /* 0x00011300ff031b82 */ /* 0x000e300000000800 */
[----:B------:R-:W4:Y:S01]  /*1d180*/  @P1 LDC R2, c[0x0][0x450] ;  /* 0x00011400ff021b82 */ /* 0x000f220000000800 */
[----:B0-----:R-:W-:-:S05]  /*1d190*/  @P1 IMAD.HI.U32 R3, R10, R3, RZ ;  /* 0x000000030a031227 */ /* 0x001fca00078e00ff */
[----:B----4-:R-:W-:Y:S01]  /*1d1a0*/  @P1 SHF.R.U32.HI R10, RZ, R2, R3 ;  /* 0x00000002ff0a1219 */ /* 0x010fe20000011603 */
[----:B--2---:R-:W-:-:S04]  /*1d1b0*/  @P0 IMAD.IADD R8, R5, 0x1, -R4 ;  /* 0x0000000105080824 */ /* 0x004fc800078e0a04 */
[----:B------:R-:W-:-:S04]  /*1d1c0*/  IMAD.IADD R20, R7, 0x1, R8 ;  /* 0x0000000107147824 */ /* 0x000fc800078e0208 */
[C---:B------:R-:W-:Y:S01]  /*1d1d0*/  VIADD R4, R20.reuse, 0x7f ;  /* 0x0000007f14047836 */ /* 0x040fe20000000000 */
[----:B------:R-:W-:-:S04]  /*1d1e0*/  IADD3 R9, R20, 0x1, -R13 ;  /* 0x0000000114097810 */ /* 0x000fc80007ffe80d */
[----:B------:R-:W-:Y:S01]  /*1d1f0*/  SHF.R.S32.HI R2, RZ, 0x1f, R4 ;  /* 0x0000001fff027819 */ /* 0x000fe20000011404 */
[----:B------:R-:W-:-:S03]  /*1d200*/  IMAD.IADD R10, R9, 0x1, R10 ;  /* 0x00000001090a7824 */ /* 0x000fc600078e020a */
[----:B------:R-:W-:Y:S02]  /*1d210*/  LEA.HI R4, R2, R4, RZ, 0x7 ;  /* 0x0000000402047211 */ /* 0x000fe400078f38ff */
[----:B------:R-:W0:Y:S02]  /*1d220*/  LDC.64 R2, c[0x0][0x9e0] ;  /* 0x00027800ff027b82 */ /* 0x000e240000000a00 */
[----:B------:R-:W-:-:S05]  /*1d230*/  SHF.R.S32.HI R12, RZ, 0x7, R4 ;  /* 0x00000007ff0c7819 */ /* 0x000fca0000011404 */
[----:B------:R3:W-:Y:S01]  /*1d240*/  STL [R1+0x40], R12 ;  /* 0x0000400c01007387 */ /* 0x0007e20000100800 */
[----:B0-----:R-:W-:Y:S01]  /*1d250*/  ISETP.GE.AND P2, PT, R3, 0x1, PT ;  /* 0x000000010300780c */ /* 0x001fe20003f46270 */
[----:B------:R-:W-:-:S12]  /*1d260*/  IMAD.IADD R2, R10, 0x1, R2 ;  /* 0x000000010a027824 */ /* 0x000fd800078e0202 */
[----:B---3--:R-:W-:Y:S05]  /*1d270*/  @!P2 BRA `(.L_x_10963) ;  /* 0x000000000048a947 */ /* 0x008fea0003800000 */
        /* <DEDUP_REMOVED lines=11> */
.L_x_10965:
[----:B------:R-:W-:-:S13]  /*1d330*/  ISETP.NE.AND P3, PT, R3, 0x1, PT ;  /* 0x000000010300780c */ /* 0x000fda0003f65270 */
[----:B------:R-:W0:Y:S02]  /*1d340*/  @P3 LDC.64 R4, c[0x0][0x9e8] ;  /* 0x00027a00ff043b82 */ /* 0x000e240000000a00 */
[----:B0-----:R-:W-:-:S05]  /*1d350*/  @P3 IMAD.HI.U32 R4, R11, R4, RZ ;  /* 0x000000040b043227 */ /* 0x001fca00078e00ff */
[----:B------:R-:W-:-:S07]  /*1d360*/  @P3 SHF.R.U32.HI R11, RZ, R5, R4 ;  /* 0x00000005ff0b3219 */ /* 0x000fce0000011604 */
.L_x_10966:
[----:B------:R-:W-:Y:S05]  /*1d370*/  BSYNC B0 ;  /* 0x0000000000007941 */ /* 0x000fea0003800000 */
.L_x_10964:
[----:B------:R-:W-:-:S05]  /*1d380*/  IMAD R11, R11, R3, R3 ;  /* 0x000000030b0b7224 */ /* 0x000fca00078e0203 */
[----:B------:R-:W-:-:S07]  /*1d390*/  VIMNMX R2, R2, R11, PT ;  /* 0x0000000b02027248 */ /* 0x000fce0003fe0100 */
.L_x_10963:
[----:B------:R-:W0:Y:S01]  /*1d3a0*/  @P1 LDC R10, c[0x0][0x44c] ;  /* 0x00011300ff0a1b82 */ /* 0x000e220000000800 */
[----:B------:R-:W-:Y:S01]  /*1d3b0*/  VIADD R2, R2, 0x7f ;  /* 0x0000007f02027836 */ /* 0x000fe20000000000 */
[----:B------:R-:W-:Y:S01]  /*1d3c0*/  ULDC UR4, c[0x0][0x9dc] ;  /* 0x0002770000047ab9 */ /* 0x000fe20000000800 */
[----:B------:R-:W-:Y:S02]  /*1d3d0*/  IMAD.MOV.U32 R4, RZ, RZ, R14 ;  /* 0x000000ffff047224 */ /* 0x000fe400078e000e */
[----:B------:R-:W-:-:S03]  /*1d3e0*/  IMAD.IADD R20, R20, 0x1, -R13 ;  /* 0x0000000114147824 */ /* 0x000fc600078e0a0d */
[----:B------:R-:W2:Y:S01]  /*1d3f0*/  @P1 LDC R5, c[0x0][0x450] ;  /* 0x00011400ff051b82 */ /* 0x000ea20000000800 */
[----:B0-----:R-:W-:-:S05]  /*1d400*/  @P1 IMAD.HI.U32 R10, R14, R10, RZ ;  /* 0x0000000a0e0a1227 */ /* 0x001fca00078e00ff */
[----:B--2---:R-:W-:Y:S02]  /*1d410*/  @P1 SHF.R.U32.HI R4, RZ, R5, R10 ;  /* 0x00000005ff041219 */ /* 0x004fe4000001160a */
[----:B------:R-:W-:-:S03]  /*1d420*/  SHF.R.S32.HI R5, RZ, 0x1f, R2 ;  /* 0x0000001fff057819 */ /* 0x000fc60000011402 */
[----:B------:R-:W-:Y:S01]  /*1d430*/  IMAD.IADD R11, R20, 0x1, R4 ;  /* 0x00000001140b7824 */ /* 0x000fe200078e0204 */
[----:B------:R-:W-:-:S03]  /*1d440*/  LEA.HI R5, R5, R2, RZ, 0x7 ;  /* 0x0000000205057211 */ /* 0x000fc600078f38ff */
[----:B------:R-:W-:Y:S01]  /*1d450*/  VIADD R2, R11, -UR4 ;  /* 0x800000040b027c36 */ /* 0x000fe20008000000 */
[----:B------:R-:W-:-:S04]  /*1d460*/  SHF.R.S32.HI R5, RZ, 0x7, R5 ;  /* 0x00000007ff057819 */ /* 0x000fc80000011405 */
[----:B------:R-:W-:Y:S01]  /*1d470*/  VIMNMX R10, R12, R5, PT ;  /* 0x000000050c0a7248 */ /* 0x000fe20003fe0100 */
        /* <DEDUP_REMOVED lines=11> */
.L_x_10969:
[----:B------:R-:W-:-:S13]  /*1d530*/  ISETP.NE.AND P1, PT, R3, 0x1, PT ;  /* 0x000000010300780c */ /* 0x000fda0003f25270 */
[----:B------:R-:W0:Y:S02]  /*1d540*/  @P1 LDC.64 R4, c[0x0][0x9e8] ;  /* 0x00027a00ff041b82 */ /* 0x000e240000000a00 */
[----:B0-----:R-:W-:-:S05]  /*1d550*/  @P1 IMAD.HI.U32 R4, R11, R4, RZ ;  /* 0x000000040b041227 */ /* 0x001fca00078e00ff */
[----:B------:R-:W-:-:S07]  /*1d560*/  @P1 SHF.R.U32.HI R11, RZ, R5, R4 ;  /* 0x00000005ff0b1219 */ /* 0x000fce0000011604 */
.L_x_10970:
[----:B------:R-:W-:Y:S05]  /*1d570*/  BSYNC B0 ;  /* 0x0000000000007941 */ /* 0x000fea0003800000 */
.L_x_10968:
[----:B------:R-:W-:-:S05]  /*1d580*/  IMAD R3, R11, R3, RZ ;  /* 0x000000030b037224 */ /* 0x000fca00078e02ff */
[----:B------:R-:W-:-:S07]  /*1d590*/  VIMNMX R2, R2, R3, !PT ;  /* 0x0000000302027248 */ /* 0x000fce0007fe0100 */
.L_x_10967:
[----:B------:R-:W-:Y:S01]  /*1d5a0*/  SHF.R.S32.HI R3, RZ, 0x1f, R2 ;  /* 0x0000001fff037819 */ /* 0x000fe20000011402 */
[----:B------:R-:W-:Y:S01]  /*1d5b0*/  BSSY B0, `(.L_x_10971) ;  /* 0x0000027000007945 */ /* 0x000fe20003800000 */
[----:B------:R-:W-:Y:S01]  /*1d5c0*/  LOP3.LUT R14, R0, 0xff, RZ, 0xc0, !PT ;  /* 0x000000ff000e7812 */ /* 0x000fe200078ec0ff */
[----:B-1----:R-:W-:Y:S01]  /*1d5d0*/  IMAD.MOV.U32 R13, RZ, RZ, RZ ;  /* 0x000000ffff0d7224 */ /* 0x002fe200078e00ff */
[----:B------:R-:W-:Y:S02]  /*1d5e0*/  LEA.HI R3, R3, R2, RZ, 0x7 ;  /* 0x0000000203037211 */ /* 0x000fe400078f38ff */
[----:B------:R-:W-:Y:S01]  /*1d5f0*/  SHF.R.U32.HI R0, RZ, 0x10, R0 ;  /* 0x00000010ff007819 */ /* 0x000fe20000011600 */
[----:B------:R0:W-:Y:S01]  /*1d600*/  STL [R1+0x38], R14 ;  /* 0x0000380e01007387 */ /* 0x0001e20000100800 */
[----:B------:R-:W-:-:S04]  /*1d610*/  SHF.R.S32.HI R3, RZ, 0x7, R3 ;  /* 0x00000007ff037819 */ /* 0x000fc80000011403 */
[----:B------:R-:W-:-:S04]  /*1d620*/  VIMNMX R4, RZ, R3, !PT ;  /* 0x00000003ff047248 */ /* 0x000fc80007fe0100 */
[----:B------:R-:W-:-:S13]  /*1d630*/  ISETP.GT.AND P1, PT, R10, R4, PT ;  /* 0x000000040a00720c */ /* 0x000fda0003f24270 */
[----:B0-----:R-:W-:Y:S05]  /*1d640*/  @!P1 BRA `(.L_x_10972) ;  /* 0x0000000000749947 */ /* 0x001fea0003800000 */
[----:B------:R-:W-:Y:S01]  /*1d650*/  ISETP.NE.AND P1, PT, R0, RZ, PT ;  /* 0x000000ff0000720c */ /* 0x000fe20003f25270 */
[----:B------:R-:W-:-:S03]  /*1d660*/  ULDC UR4, c[0x0][0x9f0] ;  /* 0x00027c0000047ab9 */ /* 0x000fc60000000800 */
[----:B------:R-:W-:-:S04]  /*1d670*/  SEL R5, R0, UR4, P1 ;  /* 0x0000000400057c07 */ /* 0x000fc80008800000 */
[----:B------:R-:W-:Y:S02]  /*1d680*/  IABS R12, R5 ;  /* 0x00000005000c7213 */ /* 0x000fe40000000000 */
[----:B------:R-:W-:Y:S02]  /*1d690*/  IADD3 R11, R5, -0x1, R10 ;  /* 0xffffffff050b7810 */ /* 0x000fe40007ffe00a */
[----:B------:R-:W0:Y:S03]  /*1d6a0*/  I2F.RP R2, R12 ;  /* 0x0000000c00027306 */ /* 0x000e260000209400 */
[----:B------:R-:W-:-:S05]  /*1d6b0*/  IMAD.IADD R11, R11, 0x1, -R4 ;  /* 0x000000010b0b7824 */ /* 0x000fca00078e0a04 */
        /* <DEDUP_REMOVED lines=22> */
.L_x_10972:
[----:B------:R-:W-:Y:S05]  /*1d820*/  BSYNC B0 ;  /* 0x0000000000007941 */ /* 0x000fea0003800000 */
.L_x_10971:
[----:B------:R-:W-:Y:S01]  /*1d830*/  IMAD R4, R14, R13, R4 ;  /* 0x0000000d0e047224 */ /* 0x000fe200078e0204 */
[----:B------:R-:W-:Y:S01]  /*1d840*/  BSSY B0, `(.L_x_10973) ;  /* 0x000014e000007945 */ /* 0x000fe20003800000 */
[----:B------:R-:W-:-:S03]  /*1d850*/  PLOP3.LUT P5, PT, PT, PT, PT, 0x80, 0x0 ;  /* 0x000000000000781c */ /* 0x000fc60003faf070 */
[C---:B------:R-:W-:Y:S01]  /*1d860*/  VIADDMNMX R10, R4.reuse, R13, R10, PT ;  /* 0x0000000d040a7246 */ /* 0x040fe2000380010a */
[----:B------:R-:W-:-:S04]  /*1d870*/  IMAD R4, R4, 0x80, -R7 ;  /* 0x0000008004047824 */ /* 0x000fc800078e0a07 */
[----:B------:R-:W-:Y:S01]  /*1d880*/  IMAD R10, R10, 0x80, -R7 ;  /* 0x000000800a0a7824 */ /* 0x000fe200078e0a07 */
[----:B------:R-:W-:-:S04]  /*1d890*/  VIMNMX R4, RZ, R4, !PT ;  /* 0x00000004ff047248 */ /* 0x000fc80007fe0100 */
[----:B------:R-:W-:-:S04]  /*1d8a0*/  VIMNMX R10, R10, R8, PT ;  /* 0x000000080a0a7248 */ /* 0x000fc80003fe0100 */
[----:B------:R-:W-:Y:S02]  /*1d8b0*/  ISETP.GT.AND P1, PT, R10, R4, PT ;  /* 0x000000040a00720c */ /* 0x000fe40003f24270 */
[----:B------:R-:W-:-:S11]  /*1d8c0*/  SHF.R.U32.HI R4, RZ, 0x7, R4 ;  /* 0x00000007ff047819 */ /* 0x000fd60000011604 */
[----:B------:R-:W-:-:S05]  /*1d8d0*/  @P1 VIADD R2, R10, 0x7f ;  /* 0x0000007f0a021836 */ /* 0x000fca0000000000 */
[----:B------:R-:W-:-:S04]  /*1d8e0*/  @P1 SHF.R.S32.HI R3, RZ, 0x1f, R2 ;  /* 0x0000001fff031819 */ /* 0x000fc80000011402 */
[----:B------:R-:W-:Y:S01]  /*1d8f0*/  @P1 LEA.HI R2, R3, R2, RZ, 0x7 ;  /* 0x0000000203021211 */ /* 0x000fe200078f38ff */
[----:B------:R-:W-:-:S03]  /*1d900*/  IMAD.MOV.U32 R3, RZ, RZ, R4 ;  /* 0x000000ffff037224 */ /* 0x000fc600078e0004 */
        /* <DEDUP_REMOVED lines=10> */
.L_x_11182:
[----:B-1----:R-:W-:Y:S02]  /*1d9b0*/  ISETP.NE.AND P0, PT, R14, RZ, PT ;  /* 0x000000ff0e00720c */ /* 0x002fe40003f05270 */
[----:B------:R-:W-:-:S11]  /*1d9c0*/  PLOP3.LUT P2, PT, PT, PT, PT, 0x8, 0x0 ;  /* 0x000000000000781c */ /* 0x000fd60003f4e170 */
[----:B------:R-:W-:Y:S05]  /*1d9d0*/  @P0 BRA `(.L_x_10976) ;  /* 0x00000000000c0947 */ /* 0x000fea0003800000 */
[----:B------:R-:W-:-:S03]  /*1d9e0*/  UMOV UR4, 0xffffffff ;  /* 0xffffffff00047882 */ /* 0x000fc60000000000 */
[----:B------:R-:W-:Y:S05]  /*1d9f0*/  BRA.DIV UR4, `(.L_x_10977) ;  /* 0x0000007e04a47947 */ /* 0x000fea000b800000 */
[----:B------:R-:W-:-:S13]  /*1da00*/  ELECT P2, URZ, PT ;  /* 0x00000000003f782f */ /* 0x000fda0003840000 */
.L_x_10976:
        /* <DEDUP_REMOVED lines=9> */
.L_x_11185:
[----:B------:R-:W-:Y:S05]  /*1daa0*/  BSYNC B1 ;  /* 0x0000000000017941 */ /* 0x000fea0003800000 */
.L_x_10978:
[----:B------:R-:W-:Y:S04]  /*1dab0*/  BSSY B1, `(.L_x_10980) ;  /* 0x0000088000017945 */ /* 0x000fe80003800000 */
[----:B------:R-:W-:Y:S05]  /*1dac0*/  @!P2 BRA `(.L_x_10981) ;  /* 0x000000080018a947 */ /* 0x000fea0003800000 */
[----:B------:R-:W2:Y:S01]  /*1dad0*/  LDL R8, [R1] ;  /* 0x0000000001087983 */ /* 0x000ea20000100800 */
[----:B------:R-:W-:Y:S01]  /*1dae0*/  IMAD R11, R29, 0x8, R16 ;  /* 0x000000081d0b7824 */ /* 0x000fe200078e0210 */
[----:B------:R-:W1:Y:S01]  /*1daf0*/  S2R R7, SR_TID.X ;  /* 0x0000000000077919 */ /* 0x000e620000002100 */
[----:B------:R-:W-:Y:S01]  /*1db00*/  BSSY B2, `(.L_x_10982) ;  /* 0x0000006000027945 */ /* 0x000fe20003800000 */
[----:B-1----:R-:W-:-:S04]  /*1db10*/  LOP3.LUT R7, R7, 0x7f, RZ, 0xc0, !PT ;  /* 0x0000007f07077812 */ /* 0x002fc800078ec0ff */
[----:B------:R-:W-:Y:S02]  /*1db20*/  ISETP.NE.AND P4, PT, R7, RZ, PT ;  /* 0x000000ff0700720c */ /* 0x000fe40003f85270 */
[----:B--2---:R-:W-:-:S04]  /*1db30*/  SHF.L.U32 R10, R8, 0x1f, RZ ;  /* 0x0000001f080a7819 */ /* 0x004fc800000006ff */
[----:B------:R-:W1:Y:S02]  /*1db40*/  SYNCS.PHASECHK.TRANS64.TRYWAIT P0, [R11+URZ+0x2d8a0], R10 ;  /* 0x02d8a00a0b0075a7 */ /* 0x000e64000800017f */
[----:B-1----:R-:W-:Y:S05]  /*1db50*/  @!P0 BRA `(.L_x_10983) ;  /* 0x0000007c00848947 */ /* 0x002fea0003800000 */
.L_x_11186:
[----:B------:R-:W-:Y:S05]  /*1db60*/  BSYNC B2 ;  /* 0x0000000000027941 */ /* 0x000fea0003800000 */
.L_x_10982:
[----:B------:R-:W-:Y:S04]  /*1db70*/  BSSY B2, `(.L_x_10984) ;  /* 0x0000007000027945 */ /* 0x000fe80003800000 */
[----:B------:R-:W-:Y:S05]  /*1db80*/  @P4 BRA `(.L_x_10985) ;  /* 0x0000000000144947 */ /* 0x000fea0003800000 */
[----:B------:R-:W-:Y:S01]  /*1db90*/  LOP3.LUT P0, RZ, R18, 0x1, RZ, 0xc0, !PT ;  /* 0x0000000112ff7812 */ /* 0x000fe2000780c0ff */
[----:B0-----:R-:W-:-:S04]  /*1dba0*/  IMAD.MOV.U32 R5, RZ, RZ, 0x6000 ;  /* 0x00006000ff057424 */ /* 0x001fc800078e00ff */
[----:B------:R2:W-:Y:S08]  /*1dbb0*/  SYNCS.ARRIVE.TRANS64 RZ, [R11+URZ+0x2d890], R5 ;  /* 0x02d890050bff79a7 */ /* 0x0005f0000800003f */
[----:B------:R-:W-:Y:S05]  /*1dbc0*/  @!P0 BRA `(.L_x_10985) ;  /* 0x0000000000048947 */ /* 0x000fea0003800000 */
[----:B------:R-:W-:Y:S01]  /*1dbd0*/  BPT.TRAP 0x1 ;  /* 0x000000040000795c */ /* 0x000fe20000300000 */
.L_x_10985:
[----:B------:R-:W-:Y:S05]  /*1dbe0*/  BSYNC B2 ;  /* 0x0000000000027941 */ /* 0x000fea0003800000 */
.L_x_10984:
[----:B------:R-:W-:Y:S01]  /*1dbf0*/  IMAD.MOV.U32 R21, RZ, RZ, RZ ;  /* 0x000000ffff157224 */ /* 0x000fe200078e00ff */
[----:B------:R-:W-:Y:S01]  /*1dc00*/  UIADD3 UR4, UP0, UR42, 0x570, URZ ;  /* 0x000005702a047890 */ /* 0x000fe2000ff1e03f */
[----:B------:R-:W-:Y:S01]  /*1dc10*/  IMAD R7, R3, 0x80, R6 ;  /* 0x0000008003077824 */ /* 0x000fe200078e0206 */
[----:B------:R-:W-:Y:S01]  /*1dc20*/  PLOP3.LUT P0, PT, PT, PT, PT, 0x80, 0x0 ;  /* 0x000000000000781c */ /* 0x000fe20003f0f070 */
[----:B------:R-:W-:Y:S01]  /*1dc30*/  IMAD R8, R29, 0x6000, R16 ;  /* 0x000060001d087824 */ /* 0x000fe200078e0210 */
[----:B------:R-:W-:Y:S01]  /*1dc40*/  R2UR UR10, R21 ;  /* 0x00000000150a72ca */ /* 0x000fe200000e0000 */
[----:B------:R-:W-:Y:S01]  /*1dc50*/  VIADD R7, R7, 0xffffff80 ;  /* 0xffffff8007077836 */ /* 0x000fe20000000000 */
[----:B------:R-:W-:Y:S01]  /*1dc60*/  UIADD3.X UR5, URZ, UR43, URZ, UP0, !UPT ;  /* 0x0000002b3f057290 */ /* 0x000fe200087fe43f */
[----:B0-2---:R-:W-:Y:S01]  /*1dc70*/  VIADD R5, R11, 0x2d890 ;  /* 0x0002d8900b057836 */ /* 0x005fe20000000000 */
[----:B------:R-:W-:Y:S01]  /*1dc80*/  UMOV UR6, 0x0 ;  /* 0x0000000000067882 */ /* 0x000fe20000000000 */
[----:B------:R-:W-:Y:S01]  /*1dc90*/  VIADD R12, R8, 0x15400 ;  /* 0x00015400080c7836 */ /* 0x000fe20000000000 */
[----:B------:R-:W-:-:S09]  /*1dca0*/  UMOV UR7, 0x12f00000 ;  /* 0x12f0000000077882 */ /* 0x000fd20000000000 */
.L_x_10986:
        /* <DEDUP_REMOVED lines=16> */
.L_x_10987:
        /* <DEDUP_REMOVED lines=16> */
.L_x_10988:
        /* <DEDUP_REMOVED lines=13> */
.L_x_11187:
[----:B------:R-:W-:Y:S05]  /*1df80*/  BSYNC B2 ;  /* 0x0000000000027941 */ /* 0x000fea0003800000 */
.L_x_10989:
        /* <DEDUP_REMOVED lines=9> */
.L_x_10992:
[----:B------:R-:W-:Y:S05]  /*1e020*/  BSYNC B2 ;  /* 0x0000000000027941 */ /* 0x000fea0003800000 */
.L_x_10991:
        /* <DEDUP_REMOVED lines=8> */
.L_x_10993:
        /* <DEDUP_REMOVED lines=15> */
.L_x_10994:
        /* <DEDUP_REMOVED lines=15> */
.L_x_10995:
        /* <DEDUP_REMOVED lines=10> */
.L_x_10981:
[----:B------:R-:W-:Y:S05]  /*1e330*/  BSYNC B1 ;  /* 0x0000000000017941 */ /* 0x000fea0003800000 */
.L_x_10980:
[----:B------:R-:W2:Y:S01]  /*1e340*/  LDL.LU R10, [R1] ;  /* 0x00000000010a7983 */ /* 0x000ea20000300800 */
[----:B------:R-:W-:Y:S01]  /*1e350*/  VIADD R29, R29, 0x1 ;  /* 0x000000011d1d7836 */ /* 0x000fe20000000000 */
[----:B------:R-:W-:Y:S01]  /*1e360*/  PLOP3.LUT P5, PT, PT, PT, PT, 0x8, 0x0 ;  /* 0x000000000000781c */ /* 0x000fe20003fae170 */
[----:B------:R-:W-:-:S03]  /*1e370*/  VIADD R11, R3, 0xfffffffe ;  /* 0xfffffffe030b7836 */ /* 0x000fc60000000000 */
[----:B------:R-:W-:-:S04]  /*1e380*/  ISETP.NE.AND P0, PT, R29, 0x2, PT ;  /* 0x000000021d00780c */ /* 0x000fc80003f05270 */
[----:B0-----:R-:W-:Y:S02]  /*1e390*/  SEL R5, RZ, 0x1, P0 ;  /* 0x00000001ff057807 */ /* 0x001fe40000000000 */
[----:B------:R-:W-:Y:S02]  /*1e3a0*/  SEL R29, R29, RZ, P0 ;  /* 0x000000ff1d1d7207 */ /* 0x000fe40000000000 */
[----:B------:R-:W-:Y:S02]  /*1e3b0*/  ISETP.GE.AND P0, PT, R11, R4, PT ;  /* 0x000000040b00720c */ /* 0x000fe40003f06270 */
[----:B--2---:R-:W-:-:S05]  /*1e3c0*/  LOP3.LUT R10, R10, R5, RZ, 0x3c, !PT ;  /* 0x000000050a0a7212 */ /* 0x004fca00078e3cff */
[----:B------:R0:W-:Y:S06]  /*1e3d0*/  STL [R1], R10 ;  /* 0x0000000a01007387 */ /* 0x0001ec0000100800 */
[----:B------:R-:W-:Y:S05]  /*1e3e0*/  @!P0 BRA `(.L_x_10974) ;  /* 0x00000008004c8947 */ /* 0x000fea0003800000 */
.L_x_11012:
[----:B------:R-:W-:Y:S05]  /*1e3f0*/  YIELD ;  /* 0x0000000000007946 */ /* 0x000fea0003800000 */
[----:B------:R-:W-:Y:S04]  /*1e400*/  BSSY B1, `(.L_x_10996) ;  /* 0x0000087000017945 */ /* 0x000fe80003800000 */
[----:B-1----:R-:W-:Y:S05]  /*1e410*/  @!P2 BRA `(.L_x_10997) ;  /* 0x000000080014a947 */ /* 0x002fea0003800000 */
[----:B------:R-:W2:Y:S01]  /*1e420*/  LDL R5, [R1] ;  /* 0x0000000001057983 */ /* 0x000ea20000100800 */
[----:B0-----:R-:W-:Y:S01]  /*1e430*/  IMAD R10, R29, 0x8, R16 ;  /* 0x000000081d0a7824 */ /* 0x001fe200078e0210 */
[----:B------:R-:W0:Y:S01]  /*1e440*/  S2R R3, SR_TID.X ;  /* 0x0000000000037919 */ /* 0x000e220000002100 */
[----:B------:R-:W-:Y:S01]  /*1e450*/  BSSY B2, `(.L_x_10998) ;  /* 0x0000006000027945 */ /* 0x000fe20003800000 */
[----:B0-----:R-:W-:-:S04]  /*1e460*/  LOP3.LUT R3, R3, 0x7f, RZ, 0xc0, !PT ;  /* 0x0000007f03037812 */ /* 0x001fc800078ec0ff */
[----:B------:R-:W-:Y:S02]  /*1e470*/  ISETP.NE.AND P1, PT, R3, RZ, PT ;  /* 0x000000ff0300720c */ /* 0x000fe40003f25270 */
[----:B--2---:R-:W-:-:S04]  /*1e480*/  SHF.L.U32 R8, R5, 0x1f, RZ ;  /* 0x0000001f05087819 */ /* 0x004fc800000006ff */
[----:B------:R-:W0:Y:S02]  /*1e490*/  SYNCS.PHASECHK.TRANS64.TRYWAIT P0, [R10+URZ+0x2d8a0], R8 ;  /* 0x02d8a0080a0075a7 */ /* 0x000e24000800017f */
[----:B0-----:R-:W-:Y:S05]  /*1e4a0*/  @!P0 BRA `(.L_x_10999) ;  /* 0x0000007400588947 */ /* 0x001fea0003800000 */
.L_x_11188:
[----:B------:R-:W-:Y:S05]  /*1e4b0*/  BSYNC B2 ;  /* 0x0000000000027941 */ /* 0x000fea0003800000 */
.L_x_10998:
[----:B------:R-:W-:Y:S04]  /*1e4c0*/  BSSY B2, `(.L_x_11000) ;  /* 0x0000007000027945 */ /* 0x000fe80003800000 */
[----:B------:R-:W-:Y:S05]  /*1e4d0*/  @P1 BRA `(.L_x_11001) ;  /* 0x0000000000141947 */ /* 0x000fea0003800000 */
[----:B------:R-:W-:Y:S01]  /*1e4e0*/  LOP3.LUT P0, RZ, R18, 0x1, RZ, 0xc0, !PT ;  /* 0x0000000112ff7812 */ /* 0x000fe2000780c0ff */
[----:B------:R-:W-:-:S04]  /*1e4f0*/  IMAD.MOV.U32 R3, RZ, RZ, 0x6000 ;  /* 0x00006000ff037424 */ /* 0x000fc800078e00ff */
[----:B------:R1:W-:Y:S08]  /*1e500*/  SYNCS.ARRIVE.TRANS64 RZ, [R10+URZ+0x2d890], R3 ;  /* 0x02d890030aff79a7 */ /* 0x0003f0000800003f */
[----:B------:R-:W-:Y:S05]  /*1e510*/  @!P0 BRA `(.L_x_11001) ;  /* 0x0000000000048947 */ /* 0x000fea0003800000 */
[----:B------:R-:W-:Y:S01]  /*1e520*/  BPT.TRAP 0x1 ;  /* 0x000000040000795c */ /* 0x000fe20000300000 */
.L_x_11001:
[----:B------:R-:W-:Y:S05]  /*1e530*/  BSYNC B2 ;  /* 0x0000000000027941 */ /* 0x000fea0003800000 */
.L_x_11000:
[----:B------:R-:W-:Y:S01]  /*1e540*/  IMAD.MOV.U32 R14, RZ, RZ, RZ ;  /* 0x000000ffff0e7224 */ /* 0x000fe200078e00ff */
[----:B------:R-:W-:Y:S01]  /*1e550*/  UIADD3 UR4, UP0, UR42, 0x570, URZ ;  /* 0x000005702a047890 */ /* 0x000fe2000ff1e03f */
[----:B------:R-:W-:Y:S01]  /*1e560*/  IMAD R7, R29, 0x6000, R16 ;  /* 0x000060001d077824 */ /* 0x000fe200078e0210 */
[----:B------:R-:W-:Y:S01]  /*1e570*/  PLOP3.LUT P0, PT, PT, PT, PT, 0x80, 0x0 ;  /* 0x000000000000781c */ /* 0x000fe20003f0f070 */
[----:B------:R-:W-:Y:S01]  /*1e580*/  IMAD R5, R11, 0x80, R6 ;  /* 0x000000800b057824 */ /* 0x000fe200078e0206 */
[----:B------:R-:W-:Y:S01]  /*1e590*/  R2UR UR10, R14 ;  /* 0x000000000e0a72ca */ /* 0x000fe200000e0000 */
[----:B-1----:R-:W-:Y:S01]  /*1e5a0*/  VIADD R3, R10, 0x2d890 ;  /* 0x0002d8900a037836 */ /* 0x002fe20000000000 */
[----:B------:R-:W-:Y:S01]  /*1e5b0*/  UIADD3.X UR5, URZ, UR43, URZ, UP0, !UPT ;  /* 0x0000002b3f057290 */ /* 0x000fe200087fe43f */
[----:B------:R-:W-:Y:S01]  /*1e5c0*/  VIADD R12, R7, 0x15400 ;  /* 0x00015400070c7836 */ /* 0x000fe20000000000 */
[----:B------:R-:W-:Y:S01]  /*1e5d0*/  UMOV UR6, 0x0 ;  /* 0x0000000000067882 */ /* 0x000fe20000000000 */
[----:B------:R-:W-:-:S10]  /*1e5e0*/  UMOV UR7, 0x12f00000 ;  /* 0x12f0000000077882 */ /* 0x000fd40000000000 */
.L_x_11002:
        /* <DEDUP_REMOVED lines=16> */
.L_x_11003:
        /* <DEDUP_REMOVED lines=16> */
.L_x_11004:
        /* <DEDUP_REMOVED lines=13> */
.L_x_11189:
[----:B------:R-:W-:Y:S05]  /*1e8c0*/  BSYNC B2 ;  /* 0x0000000000027941 */ /* 0x000fea0003800000 */
.L_x_11005:
        /* <DEDUP_REMOVED lines=9> */
.L_x_11008:
[----:B------:R-:W-:Y:S05]  /*1e960*/  BSYNC B2 ;  /* 0x0000000000027941 */ /* 0x000fea0003800000 */
.L_x_11007:
        /* <DEDUP_REMOVED lines=8> */
.L_x_11009:
        /* <DEDUP_REMOVED lines=15> */
.L_x_11010:
        /* <DEDUP_REMOVED lines=15> */
.L_x_11011:
        /* <DEDUP_REMOVED lines=10> */
.L_x_10997:
[----:B------:R-:W-:Y:S05]  /*1ec70*/  BSYNC B1 ;  /* 0x0000000000017941 */ /* 0x000fea0003800000 */
.L_x_10996:
[----:B------:R-:W2:Y:S01]  /*1ec80*/  LDL.LU R8, [R1] ;  /* 0x0000000001087983 */ /* 0x000ea20000300800 */
[----:B------:R-:W-:-:S05]  /*1ec90*/  VIADD R29, R29, 0x1 ;  /* 0x000000011d1d7836 */ /* 0x000fca0000000000 */
[----:B------:R-:W-:-:S04]  /*1eca0*/  ISETP.NE.AND P0, PT, R29, 0x2, PT ;  /* 0x000000021d00780c */ /* 0x000fc80003f05270 */
[----:B------:R-:W-:Y:S02]  /*1ecb0*/  SEL R3, RZ, 0x1, P0 ;  /* 0x00000001ff037807 */ /* 0x000fe40000000000 */
[----:B------:R-:W-:Y:S02]  /*1ecc0*/  SEL R29, R29, RZ, P0 ;  /* 0x000000ff1d1d7207 */ /* 0x000fe40000000000 */
[C---:B------:R-:W-:Y:S01]  /*1ecd0*/  ISETP.GT.AND P0, PT, R11.reuse, R4, PT ;  /* 0x000000040b00720c */ /* 0x040fe20003f04270 */
[----:B------:R-:W-:Y:S01]  /*1ece0*/  VIADD R11, R11, 0xffffffff ;  /* 0xffffffff0b0b7836 */ /* 0x000fe20000000000 */
[----:B--2---:R-:W-:-:S05]  /*1ecf0*/  LOP3.LUT R8, R8, R3, RZ, 0x3c, !PT ;  /* 0x0000000308087212 */ /* 0x004fca00078e3cff */
[----:B------:R1:W-:Y:S06]  /*1ed00*/  STL [R1], R8 ;  /* 0x0000000801007387 */ /* 0x0003ec0000100800 */
[----:B------:R-:W-:Y:S05]  /*1ed10*/  @P0 BRA `(.L_x_11012) ;  /* 0xfffffff400b40947 */ /* 0x000fea000383ffff */
.L_x_10974:
[----:B------:R-:W-:Y:S05]  /*1ed20*/  BSYNC B0 ;  /* 0x0000000000007941 */ /* 0x000fea0003800000 */
.L_x_10973:
[----:B------:R-:W2:Y:S01]  /*1ed30*/  LDL R7, [R1+0x14] ;  /* 0x0000140001077983 */ /* 0x000ea20000100800 */
[----:B------:R-:W3:Y:S01]  /*1ed40*/  LDC R2, c[0x0][0x448] ;  /* 0x00011200ff027b82 */ /* 0x000ee20000000800 */
[----:B------:R-:W-:Y:S07]  /*1ed50*/  @!P5 WARPSYNC.ALL ;  /* 0x000000000000d948 */ /* 0x000fee0003800000 */
[----:B------:R-:W-:Y:S01]  /*1ed60*/  @!P5 BAR.SYNC.DEFER_BLOCKING 0xc, 0x200 ;  /* 0x030800000000db1d */ /* 0x000fe20000010000 */
[----:B---3--:R-:W-:-:S13]  /*1ed70*/  ISETP.NE.AND P0, PT, R2, 0x1, PT ;  /* 0x000000010200780c */ /* 0x008fda0003f05270 */
[----:B------:R-:W3:Y:S08]  /*1ed80*/  @P0 LDC R4, c[0x0][0x44c] ;  /* 0x00011300ff040b82 */ /* 0x000ef00000000800 */
[----:B------:R-:W4:Y:S01]  /*1ed90*/  @P0 LDC R2, c[0x0][0x450] ;  /* 0x00011400ff020b82 */ /* 0x000f220000000800 */
[----:B--2---:R-:W-:-:S04]  /*1eda0*/  VIADD R3, R7, 0xbf ;  /* 0x000000bf07037836 */ /* 0x004fc80000000000 */
[----:B---3--:R-:W-:-:S05]  /*1edb0*/  @P0 IMAD.HI.U32 R4, R3, R4, RZ ;  /* 0x0000000403040227 */ /* 0x008fca00078e00ff */
[----:B----4-:R-:W-:-:S05]  /*1edc0*/  @P0 SHF.R.U32.HI R3, RZ, R2, R4 ;  /* 0x00000002ff030219 */ /* 0x010fca0000011604 */
[----:B------:R-:W-:Y:S02]  /*1edd0*/  IMAD.IADD R9, R9, 0x1, R3 ;  /* 0x0000000109097824 */ /* 0x000fe400078e0203 */
[----:B------:R-:W2:Y:S02]  /*1ede0*/  LDC.64 R2, c[0x0][0x9e0] ;  /* 0x00027800ff027b82 */ /* 0x000ea40000000a00 */
[----:B--2---:R-:W-:Y:S01]  /*1edf0*/  ISETP.GE.AND P1, PT, R3, 0x1, PT ;  /* 0x000000010300780c */ /* 0x004fe20003f26270 */
        /* <DEDUP_REMOVED lines=13> */
.L_x_11015:
[----:B------:R-:W-:-:S13]  /*1eed0*/  ISETP.NE.AND P2, PT, R3, 0x1, PT ;  /* 0x000000010300780c */ /* 0x000fda0003f45270 */
[----:B------:R-:W2:Y:S02]  /*1eee0*/  @P2 LDC.64 R4, c[0x0][0x9e8] ;  /* 0x00027a00ff042b82 */ /* 0x000ea40000000a00 */
[----:B--2---:R-:W-:-:S05]  /*1eef0*/  @P2 IMAD.HI.U32 R4, R6, R4, RZ ;  /* 0x0000000406042227 */ /* 0x004fca00078e00ff */
[----:B------:R-:W-:-:S07]  /*1ef00*/  @P2 SHF.R.U32.HI R6, RZ, R5, R4 ;  /* 0x00000005ff062219 */ /* 0x000fce0000011604 */
.L_x_11016:
[----:B------:R-:W-:Y:S05]  /*1ef10*/  BSYNC B0 ;  /* 0x0000000000007941 */ /* 0x000fea0003800000 */
.L_x_11014:
[----:B------:R-:W-:-:S05]  /*1ef20*/  IMAD R6, R6, R3, R3 ;  /* 0x0000000306067224 */ /* 0x000fca00078e0203 */
[----:B------:R-:W-:-:S07]  /*1ef30*/  VIMNMX R2, R2, R6, PT ;  /* 0x0000000602027248 */ /* 0x000fce0003fe0100 */
.L_x_11013:
[----:B-1----:R-:W2:Y:S01]  /*1ef40*/  LDL R8, [R1+0x40] ;  /* 0x0000400001087983 */ /* 0x002ea20000100800 */
[----:B------:R-:W1:Y:S01]  /*1ef50*/  @P0 LDC R5, c[0x0][0x44c] ;  /* 0x00011300ff050b82 */ /* 0x000e620000000800 */
[----:B------:R-:W-:Y:S01]  /*1ef60*/  VIADD R2, R2, 0x7f ;  /* 0x0000007f02027836 */ /* 0x000fe20000000000 */
[----:B------:R-:W-:Y:S01]  /*1ef70*/  ULDC UR4, c[0x0][0x9dc] ;  /* 0x0002770000047ab9 */ /* 0x000fe20000000800 */
[----:B------:R-:W-:-:S05]  /*1ef80*/  IMAD.MOV.U32 R6, RZ, RZ, R7 ;  /* 0x000000ffff067224 */ /* 0x000fca00078e0007 */
[----:B------:R-:W3:Y:S01]  /*1ef90*/  @P0 LDC R4, c[0x0][0x450] ;  /* 0x00011400ff040b82 */ /* 0x000ee20000000800 */
[----:B-1----:R-:W-:-:S05]  /*1efa0*/  @P0 IMAD.HI.U32 R5, R7, R5, RZ ;  /* 0x0000000507050227 */ /* 0x002fca00078e00ff */
[----:B---3--:R-:W-:Y:S02]  /*1efb0*/  @P0 SHF.R.U32.HI R6, RZ, R4, R5 ;  /* 0x00000004ff060219 */ /* 0x008fe40000011605 */
[----:B------:R-:W-:-:S03]  /*1efc0*/  SHF.R.S32.HI R4, RZ, 0x1f, R2 ;  /* 0x0000001fff047819 */ /* 0x000fc60000011402 */
[----:B------:R-:W-:Y:S01]  /*1efd0*/  IMAD.IADD R7, R20, 0x1, R6 ;  /* 0x0000000114077824 */ /* 0x000fe200078e0206 */
[----:B------:R-:W-:-:S03]  /*1efe0*/  LEA.HI R4, R4, R2, RZ, 0x7 ;  /* 0x0000000204047211 */ /* 0x000fc600078f38ff */
[----:B------:R-:W-:Y:S01]  /*1eff0*/  VIADD R2, R7, -UR4 ;  /* 0x8000000407027c36 */ /* 0x000fe20008000000 */
[----:B------:R-:W-:-:S05]  /*1f000*/  SHF.R.S32.HI R9, RZ, 0x7, R4 ;  /* 0x00000007ff097819 */ /* 0x000fca0000011404 */
        /* <DEDUP_REMOVED lines=13> */
.L_x_11019:
[----:B------:R-:W-:-:S13]  /*1f0e0*/  ISETP.NE.AND P0, PT, R3, 0x1, PT ;  /* 0x000000010300780c */ /* 0x000fda0003f05270 */
[----:B------:R-:W1:Y:S02]  /*1f0f0*/  @P0 LDC.64 R4, c[0x0][0x9e8] ;  /* 0x00027a00ff040b82 */ /* 0x000e640000000a00 */
[----:B-1----:R-:W-:-:S05]  /*1f100*/  @P0 IMAD.HI.U32 R4, R7, R4, RZ ;  /* 0x0000000407040227 */ /* 0x002fca00078e00ff */
[----:B------:R-:W-:-:S07]  /*1f110*/  @P0 SHF.R.U32.HI R7, RZ, R5, R4 ;  /* 0x00000005ff070219 */ /* 0x000fce0000011604 */
.L_x_11020:
[----:B------:R-:W-:Y:S05]  /*1f120*/  BSYNC B0 ;  /* 0x0000000000007941 */ /* 0x000fea0003800000 */
.L_x_11018:
[----:B------:R-:W-:-:S05]  /*1f130*/  IMAD R3, R7, R3, RZ ;  /* 0x0000000307037224 */ /* 0x000fca00078e02ff */
[----:B------:R-:W-:-:S07]  /*1f140*/  VIMNMX R2, R2, R3, !PT ;  /* 0x0000000302027248 */ /* 0x000fce0007fe0100 */
.L_x_11017:
        /* <DEDUP_REMOVED lines=38> */
.L_x_11022:
[----:B------:R-:W-:Y:S05]  /*1f3b0*/  BSYNC B0 ;  /* 0x0000000000007941 */ /* 0x000fea0003800000 */
.L_x_11021:
[----:B------:R-:W3:Y:S04]  /*1f3c0*/  LDL R2, [R1+0x28] ;  /* 0x0000280001027983 */ /* 0x000ee80000100800 */
[----:B-1----:R-:W3:Y:S01]  /*1f3d0*/  LDL R0, [R1+0x38] ;  /* 0x0000380001007983 */ /* 0x002ee20000100800 */
[----:B------:R-:W-:Y:S01]  /*1f3e0*/  BSSY B7, `(.L_x_11023) ;  /* 0x000041c000077945 */ /* 0x000fe20003800000 */
[----:B---3--:R-:W-:-:S05]  /*1f3f0*/  IMAD R0, R0, R2, R8 ;  /* 0x0000000200007224 */ /* 0x008fca00078e0208 */
[----:B------:R-:W-:Y:S01]  /*1f400*/  VIADDMNMX R23, R0, R2, R6, PT ;  /* 0x0000000200177246 */ /* 0x000fe20003800106 */
[----:B------:R1:W-:Y:S03]  /*1f410*/  STL [R1+0xc], R0 ;  /* 0x00000c0001007387 */ /* 0x0003e60000100800 */
[----:B------:R-:W-:Y:S01]  /*1f420*/  ISETP.GT.AND P0, PT, R23, R0, PT ;  /* 0x000000001700720c */ /* 0x000fe20003f04270 */
[----:B------:R1:W-:-:S12]  /*1f430*/  STL [R1+0x1c], R23 ;  /* 0x00001c1701007387 */ /* 0x0003d80000100800 */
[----:B-1----:R-:W-:Y:S05]  /*1f440*/  @P0 BRA `(.L_x_11024) ;  /* 0x0000000000440947 */ /* 0x002fea0003800000 */
[----:B------:R-:W1:Y:S02]  /*1f450*/  S2R R0, SR_TID.X ;  /* 0x0000000000007919 */ /* 0x000e640000002100 */
[----:B-1----:R-:W-:-:S04]  /*1f460*/  LOP3.LUT R0, R0, 0x7f, RZ, 0xc0, !PT ;  /* 0x0000007f00007812 */ /* 0x002fc800078ec0ff */
[----:B------:R-:W-:-:S13]  /*1f470*/  ISETP.NE.AND P1, PT, R0, RZ, PT ;  /* 0x000000ff0000720c */ /* 0x000fda0003f25270 */
[----:B------:R-:W-:Y:S05]  /*1f480*/  @P1 BRA `(.L_x_11025) ;  /* 0x0000004000441947 */ /* 0x000fea0003800000 */
[----:B--2---:R-:W1:Y:S01]  /*1f490*/  S2R R5, SR_LANEID ;  /* 0x0000000000057919 */ /* 0x004e620000000000 */
[----:B------:R-:W-:Y:S01]  /*1f4a0*/  VOTEU.ANY UR4, UPT, PT ;  /* 0x0000000000047886 */ /* 0x000fe200038e0100 */
[----:B------:R-:W2:Y:S01]  /*1f4b0*/  LDC.64 R2, c[0x0][0xc60] ;  /* 0x00031800ff027b82 */ /* 0x000ea20000000a00 */
[----:B------:R-:W1:Y:S02]  /*1f4c0*/  FLO.U32 R0, UR4 ;  /* 0x0000000400007d00 */ /* 0x000e6400080e0000 */
[----:B-1----:R-:W-:-:S06]  /*1f4d0*/  ISETP.EQ.U32.AND P0, PT, R0, R5, PT ;  /* 0x000000050000720c */ /* 0x002fcc0003f02070 */
[----:B------:R-:W2:Y:S07]  /*1f4e0*/  POPC R5, UR4 ;  /* 0x0000000400057d09 */ /* 0x000eae0008000000 */
[----:B--2---:R-:W2:Y:S01]  /*1f4f0*/  @P0 ATOMG.E.ADD.STRONG.GPU PT, R3, desc[UR40][R2.64], R5 ;  /* 0x00000005020309a8 */ /* 0x004ea200081ee1e8 */
[----:B------:R-:W1:Y:S02]  /*1f500*/  S2R R4, SR_LTMASK ;  /* 0x0000000000047919 */ /* 0x000e640000003900 */
[----:B-1----:R-:W-:-:S04]  /*1f510*/  LOP3.LUT R4, R4, UR4, RZ, 0xc0, !PT ;  /* 0x0000000404047c12 */ /* 0x002fc8000f8ec0ff */
[----:B------:R-:W1:Y:S01]  /*1f520*/  POPC R7, R4 ;  /* 0x0000000400077309 */ /* 0x000e620000000000 */
[----:B--2---:R-:W1:Y:S02]  /*1f530*/  SHFL.IDX PT, R0, R3, R0, 0x1f ;  /* 0x00001f0003007589 */ /* 0x004e6400000e0000 */
[----:B-1----:R-:W-:Y:S01]  /*1f540*/  IADD3 R24, R0, UR37, R7 ;  /* 0x0000002500187c10 */ /* 0x002fe2000fffe007 */
[----:B------:R-:W-:Y:S06]  /*1f550*/  BRA `(.L_x_11025) ;  /* 0x0000004000107947 */ /* 0x000fec0003800000 */
.L_x_11024:
        /* <DEDUP_REMOVED lines=10> */
[----:B--2---:R-:W-:Y:S02]  /*1f600*/  IMAD.U32 R5, RZ, RZ, UR7 ;  /* 0x00000007ff057e24 */ /* 0x004fe4000f8e00ff */
[----:B------:R-:W-:Y:S02]  /*1f610*/  IMAD.U32 R6, RZ, RZ, UR8 ;  /* 0x00000008ff067e24 */ /* 0x000fe4000f8e00ff */
[----:B------:R-:W-:-:S02]  /*1f620*/  IMAD.U32 R7, RZ, RZ, UR9 ;  /* 0x00000009ff077e24 */ /* 0x000fc4000f8e00ff */
[----:B0-----:R-:W-:Y:S02]  /*1f630*/  IMAD.U32 R10, RZ, RZ, UR4 ;  /* 0x00000004ff0a7e24 */ /* 0x001fe4000f8e00ff */
[----:B------:R-:W-:Y:S02]  /*1f640*/  IMAD.U32 R11, RZ, RZ, UR5 ;  /* 0x00000005ff0b7e24 */ /* 0x000fe4000f8e00ff */
[----:B------:R-:W-:Y:S02]  /*1f650*/  IMAD.MOV.U32 R8, RZ, RZ, 0x70 ;  /* 0x00000070ff087424 */ /* 0x000fe400078e00ff */
[----:B------:R-:W-:Y:S02]  /*1f660*/  IMAD.MOV.U32 R12, RZ, RZ, 0x1 ;  /* 0x00000001ff0c7424 */ /* 0x000fe400078e00ff */
[----:B------:R-:W-:-:S07]  /*1f670*/  IMAD.MOV.U32 R13, RZ, RZ, RZ ;  /* 0x000000ffff0d7224 */ /* 0x000fce00078e00ff */
[----:B------:R-:W-:-:S07]  /*1f680*/  LEPC R20, `(.L_x_11027) ;  /* 0x000000001014794e */ /* 0x000fce0000000000 */
[----:B-1----:R-:W-:Y:S05]  /*1f690*/  CALL.ABS.NOINC R2 ;  /* 0x0000000002007343 */ /* 0x002fea0003c00000 */
.L_x_11027:
[----:B------:R-:W-:Y:S05]  /*1f6a0*/  BSYNC B6 ;  /* 0x0000000000067941 */ /* 0x000fea0003800000 */
.L_x_11026:
        /* <DEDUP_REMOVED lines=10> */
[----:B--2---:R-:W-:Y:S02]  /*1f750*/  IMAD.U32 R5, RZ, RZ, UR7 ;  /* 0x00000007ff057e24 */ /* 0x004fe4000f8e00ff */
[----:B------:R-:W-:Y:S02]  /*1f760*/  IMAD.U32 R6, RZ, RZ, UR8 ;  /* 0x00000008ff067e24 */ /* 0x000fe4000f8e00ff */
[----:B------:R-:W-:-:S02]  /*1f770*/  IMAD.U32 R7, RZ, RZ, UR9 ;  /* 0x00000009ff077e24 */ /* 0x000fc4000f8e00ff */
[----:B0-----:R-:W-:Y:S02]  /*1f780*/  IMAD.U32 R10, RZ, RZ, UR4 ;  /* 0x00000004ff0a7e24 */ /* 0x001fe4000f8e00ff */
[----:B------:R-:W-:Y:S02]  /*1f790*/  IMAD.U32 R11, RZ, RZ, UR5 ;  /* 0x00000005ff0b7e24 */ /* 0x000fe4000f8e00ff */
[----:B------:R-:W-:Y:S02]  /*1f7a0*/  IMAD.MOV.U32 R8, RZ, RZ, 0x70 ;  /* 0x00000070ff087424 */ /* 0x000fe400078e00ff */
[----:B------:R-:W-:Y:S02]  /*1f7b0*/  IMAD.MOV.U32 R12, RZ, RZ, 0x1 ;  /* 0x00000001ff0c7424 */ /* 0x000fe400078e00ff */
[----:B-1----:R-:W-:-:S07]  /*1f7c0*/  IMAD.MOV.U32 R13, RZ, RZ, RZ ;  /* 0x000000ffff0d7224 */ /* 0x002fce00078e00ff */
[----:B------:R-:W-:-:S07]  /*1f7d0*/  LEPC R20, `(.L_x_11030) ;  /* 0x000000001014794e */ /* 0x000fce0000000000 */
[----:B---3--:R-:W-:Y:S05]  /*1f7e0*/  CALL.ABS.NOINC R2 ;  /* 0x0000000002007343 */ /* 0x008fea0003c00000 */
.L_x_11030:
        /* <DEDUP_REMOVED lines=15> */
.L_x_11029:
[----:B------:R-:W-:Y:S05]  /*1f8e0*/  BSYNC B6 ;  /* 0x0000000000067941 */ /* 0x000fea0003800000 */
.L_x_11028:
[----:B------:R-:W-:Y:S01]  /*1f8f0*/  ULDC.64 UR4, c[0x0][0x9f8] ;  /* 0x00027e0000047ab9 */ /* 0x000fe20000000a00 */
[----:B------:R-:W-:Y:S01]  /*1f900*/  IMAD.MOV.U32 R25, RZ, RZ, R27 ;  /* 0x000000ffff197224 */ /* 0x000fe200078e001b */
[----:B------:R-:W-:-:S04]  /*1f910*/  ISETP.NE.U32.AND P0, PT, RZ, UR4, PT ;  /* 0x00000004ff007c0c */ /* 0x000fc8000bf05070 */
[----:B------:R-:W-:Y:S01]  /*1f920*/  ISETP.NE.AND.EX P0, PT, RZ, UR5, PT, P0 ;  /* 0x00000005ff007c0c */ /* 0x000fe2000bf05300 */
[----:B------:R-:W-:-:S12]  /*1f930*/  ULDC.64 UR4, c[0x0][0xa08] ;  /* 0x0002820000047ab9 */ /* 0x000fd80000000a00 */
[----:B------:R-:W1:Y:S02]  /*1f940*/  @P0 LDC.64 R2, c[0x0][0x9f8] ;  /* 0x00027e00ff020b82 */ /* 0x000e640000000a00 */
[----:B-1----:R-:W-:-:S05]  /*1f950*/  @P0 IMAD.WIDE R2, R27, 0x4, R2 ;  /* 0x000000041b020825 */ /* 0x002fca00078e0202 */
[----:B------:R1:W3:Y:S01]  /*1f960*/  @P0 LDG.E R25, desc[UR40][R2.64] ;  /* 0x0000002802190981 */ /* 0x0002e2000c1e1900 */
[----:B------:R-:W-:Y:S01]  /*1f970*/  VIADD R23, R23, 0xffffffff ;  /* 0xffffffff17177836 */ /* 0x000fe20000000000 */
[----:B-1----:R-:W1:Y:S02]  /*1f980*/  LDC.64 R2, c[0x0][0x418] ;  /* 0x00010600ff027b82 */ /* 0x002e640000000a00 */
[----:B-1----:R-:W-:Y:S01]  /*1f990*/  LOP3.LUT P0, RZ, R2, UR4, RZ, 0xfc, !PT ;  /* 0x0000000402ff7c12 */ /* 0x002fe2000f80fcff */
[----:B------:R-:W-:-:S03]  /*1f9a0*/  UMOV UR4, 0xffffffff ;  /* 0xffffffff00047882 */ /* 0x000fc60000000000 */
[----:B------:R-:W-:Y:S02]  /*1f9b0*/  LOP3.LUT P0, RZ, R3, UR5, RZ, 0xfc, P0 ;  /* 0x0000000503ff7c12 */ /* 0x000fe4000800fcff */
[----:B---3--:R-:W-:Y:S02]  /*1f9c0*/  SHF.R.S32.HI R7, RZ, 0x1f, R25 ;  /* 0x0000001fff077819 */ /* 0x008fe40000011419 */
[----:B------:R-:W-:-:S03]  /*1f9d0*/  SEL R22, R25, RZ, !P0 ;  /* 0x000000ff19167207 */ /* 0x000fc60004000000 */
[----:B------:R1:W-:Y:S01]  /*1f9e0*/  STL [R1+0x4], R7 ;  /* 0x0000040701007387 */ /* 0x0003e20000100800 */
[----:B------:R-:W-:Y:S05]  /*1f9f0*/  BRA.DIV UR4, `(.L_x_11031) ;  /* 0x00000062042c7947 */ /* 0x000fea000b800000 */
[----:B------:R-:W3:Y:S02]  /*1fa00*/  S2R R0, SR_TID.X ;  /* 0x0000000000007919 */ /* 0x000ee40000002100 */
[----:B---3--:R-:W-:-:S04]  /*1fa10*/  SHF.R.U32.HI R0, RZ, 0x5, R0 ;  /* 0x00000005ff007819 */ /* 0x008fc80000011600 */
[----:B------:R-:W-:-:S05]  /*1fa20*/  LOP3.LUT R0, R0, 0x3, RZ, 0xc0, !PT ;  /* 0x0000000300007812 */ /* 0x000fca00078ec0ff */
[----:B------:R3:W4:Y:S02]  /*1fa30*/  SHFL.IDX PT, R14, R0, RZ, 0x1f ;  /* 0x00001fff000e7589 */ /* 0x00072400000e0000 */
.L_x_11192:
[----:B----4-:R-:W-:Y:S02]  /*1fa40*/  ISETP.NE.AND P0, PT, R14, RZ, PT ;  /* 0x000000ff0e00720c */ /* 0x010fe40003f05270 */
[----:B------:R-:W-:Y:S02]  /*1fa50*/  PLOP3.LUT P1, PT, PT, PT, PT, 0x8, 0x0 ;  /* 0x000000000000781c */ /* 0x000fe40003f2e170 */
[----:B------:R-:W-:-:S11]  /*1fa60*/  LOP3.LUT R18, R18, 0xfffffffb, RZ, 0xc0, !PT ;  /* 0xfffffffb12127812 */ /* 0x000fd600078ec0ff */
[----:B------:R-:W-:Y:S01]  /*1fa70*/  @P1 LOP3.LUT R18, R18, 0x4, RZ, 0xfc, !PT ;  /* 0x0000000412121812 */ /* 0x000fe200078efcff */
[----:B------:R-:W-:Y:S06]  /*1fa80*/  @P0 BRA `(.L_x_11032) ;  /* 0x0000000400140947 */ /* 0x000fec0003800000 */
[----:B------:R-:W-:-:S03]  /*1fa90*/  UMOV UR4, 0xffffffff ;  /* 0xffffffff00047882 */ /* 0x000fc60000000000 */
[----:B------:R-:W-:Y:S05]  /*1faa0*/  BRA.DIV UR4, `(.L_x_11033) ;  /* 0x0000006204347947 */ /* 0x000fea000b800000 */
[----:B------:R-:W-:-:S13]  /*1fab0*/  ELECT P6, URZ, PT ;  /* 0x00000000003f782f */ /* 0x000fda00038c0000 */
.L_x_11195:
[----:B------:R-:W-:Y:S05]  /*1fac0*/  @!P6 BRA `(.L_x_11032) ;  /* 0x000000040004e947 */ /* 0x000fea0003800000 */
[----:B------:R-:W-:-:S04]  /*1fad0*/  ISETP.NE.U32.AND P0, PT, R2, RZ, PT ;  /* 0x000000ff0200720c */ /* 0x000fc80003f05070 */
[----:B------:R-:W-:-:S13]  /*1fae0*/  ISETP.NE.AND.EX P0, PT, R3, RZ, PT, P0 ;  /* 0x000000ff0300720c */ /* 0x000fda0003f05300 */
[----:B------:R-:W-:Y:S05]  /*1faf0*/  @!P0 BRA `(.L_x_11034) ;  /* 0x0000000000488947 */ /* 0x000fea0003800000 */
[----:B------:R-:W4:Y:S01]  /*1fb00*/  LDC R6, c[0x0][0x43c] ;  /* 0x00010f00ff067b82 */ /* 0x000f220000000800 */
[----:B---3--:R-:W-:Y:S01]  /*1fb10*/  IMAD.MOV.U32 R0, RZ, RZ, R23 ;  /* 0x000000ffff007224 */ /* 0x008fe200078e0017 */
[----:B------:R-:W-:Y:S01]  /*1fb20*/  ULDC.64 UR4, c[0x0][0x428] ;  /* 0x00010a0000047ab9 */ /* 0x000fe20000000a00 */
[----:B----4-:R-:W-:-:S13]  /*1fb30*/  ISETP.NE.AND P0, PT, R6, 0x1, PT ;  /* 0x000000010600780c */ /* 0x010fda0003f05270 */
[----:B--2---:R-:W2:Y:S02]  /*1fb40*/  @P0 LDC.64 R4, c[0x0][0x440] ;  /* 0x00011000ff040b82 */ /* 0x004ea40000000a00 */
        /* <DEDUP_REMOVED lines=13> */
.L_x_11034:
[----:B---3--:R-:W-:Y:S01]  /*1fc20*/  IMAD R0, R19, 0x8, R16 ;  /* 0x0000000813007824 */ /* 0x008fe200078e0210 */
[----:B----4-:R-:W-:-:S04]  /*1fc30*/  SHF.L.U32 R2, R28, 0x1f, RZ ;  /* 0x0000001f1c027819 */ /* 0x010fc800000006ff */
[----:B------:R-:W3:Y:S02]  /*1fc40*/  SYNCS.PHASECHK.TRANS64.TRYWAIT P0, [R0+URZ+0x2d840], R2 ;  /* 0x02d84002000075a7 */ /* 0x000ee4000800017f */
[----:B---3--:R-:W-:Y:S05]  /*1fc50*/  @!P0 BRA `(.L_x_11035) ;  /* 0x0000005c00e88947 */ /* 0x008fea0003800000 */
.L_x_11196:
        /* <DEDUP_REMOVED lines=9> */
.L_x_11036:
[----:B------:R-:W-:Y:S01]  /*1fcf0*/  R2UR UR9, R0 ;  /* 0x00000000000972ca */ /* 0x000fe200000e0000 */
[----:B---34-:R-:W-:Y:S01]  /*1fd00*/  IMAD R0, R19, 0x6000, R16 ;  /* 0x0000600013007824 */ /* 0x018fe200078e0210 */
        /* <DEDUP_REMOVED lines=13> */
[----:B------:R-:W-:Y:S02]  /*1fde0*/  ULEA UR11, UR11, UR5, 0x7 ;  /* 0x000000050b0b7291 */ /* 0x000fe4000f8e383f */
        /* <DEDUP_REMOVED lines=8> */
[----:B---3--:R-:W-:Y:S01]  /*1fe70*/  UMOV UR8, UR15 ;  /* 0x0000000f00087c82 */ /* 0x008fe20008000000 */
[----:B------:R-:W-:-:S02]  /*1fe80*/  UMOV UR10, UR17 ;  /* 0x00000011000a7c82 */ /* 0x000fc40008000000 */
[----:B------:R3:W-:Y:S02]  /*1fe90*/  UTMALDG.4D [UR8], [UR4], desc[UR6] ;  /* 0x00000608040075b4 */ /* 0x0007e40008019000 */
[----:B---3--:R-:W-:Y:S01]  /*1fea0*/  UMOV UR8, UR16 ;  /* 0x0000001000087c82 */ /* 0x008fe20008000000 */
[----:B------:R-:W-:Y:S02]  /*1feb0*/  UMOV UR10, UR14 ;  /* 0x0000000e000a7c82 */ /* 0x000fe40008000000 */
[----:B------:R4:W-:Y:S02]  /*1fec0*/  UTMALDG.4D [UR8], [UR4], desc[UR6] ;  /* 0x00000608040075b4 */ /* 0x0009e40008019000 */
[----:B----4-:R-:W-:Y:S01]  /*1fed0*/  NOP ;  /* 0x0000000000007918 */ /* 0x010fe20000000000 */
.L_x_11032:
[----:B------:R-:W4:Y:S01]  /*1fee0*/  LDL.LU R3, [R1+0x20] ;  /* 0x0000200001037983 */ /* 0x000f220000300800 */
[----:B------:R-:W-:Y:S05]  /*1fef0*/  WARPSYNC.ALL ;  /* 0x0000000000007948 */ /* 0x000fea0003800000 */
[----:B------:R-:W-:Y:S01]  /*1ff00*/  ULDC.64 UR4, c[0x0][0x298] ;  /* 0x0000a60000047ab9 */ /* 0x000fe20000000a00 */
[----:B---3--:R-:W-:Y:S01]  /*1ff10*/  VIADD R0, R16, 0xc400 ;  /* 0x0000c40010007836 */ /* 0x008fe20000000000 */
[----:B------:R-:W-:Y:S01]  /*1ff20*/  ULDC.64 UR6, c[0x0][0xa00] ;  /* 0x0002800000067ab9 */ /* 0x000fe20000000a00 */
[----:B------:R-:W-:Y:S01]  /*1ff30*/  BSSY B6, `(.L_x_11037) ;  /* 0x0000022000067945 */ /* 0x000fe20003800000 */
[----:B------:R-:W-:Y:S01]  /*1ff40*/  BAR.SYNC.DEFER_BLOCKING 0x8, 0x200 ;  /* 0x0208000000007b1d */ /* 0x000fe20000010000 */
[----:B------:R-:W-:-:S02]  /*1ff50*/  ISETP.NE.U32.AND P0, PT, RZ, UR6, PT ;  /* 0x00000006ff007c0c */ /* 0x000fc4000bf05070 */
[----:B------:R-:W-:Y:S02]  /*1ff60*/  LOP3.LUT P1, RZ, R0, 0x1bf, RZ, 0xc0, !PT ;  /* 0x000001bf00ff7812 */ /* 0x000fe4000782c0ff */
[----:B------:R-:W-:Y:S02]  /*1ff70*/  ISETP.NE.AND.EX P0, PT, RZ, UR7, PT, P0 ;  /* 0x00000007ff007c0c */ /* 0x000fe4000bf05300 */
[----:B----4-:R-:W-:Y:S01]  /*1ff80*/  SHF.R.S32.HI R2, RZ, 0x1f, R3 ;  /* 0x0000001fff027819 */ /* 0x010fe20000011403 */
[----:B--2---:R-:W-:-:S04]  /*1ff90*/  IMAD.WIDE.U32 R4, R3, UR4, RZ ;  /* 0x0000000403047c25 */ /* 0x004fc8000f8e00ff */
        /* <DEDUP_REMOVED lines=27> */
.L_x_11038:
[----:B------:R-:W-:Y:S05]  /*20150*/  BSYNC B6 ;  /* 0x0000000000067941 */ /* 0x000fea0003800000 */
.L_x_11037:
[----:B------:R-:W3:Y:S01]  /*20160*/  LDL.LU R20, [R1+0x3c] ;  /* 0x00003c0001147983 */ /* 0x000ee20000300800 */
[----:B------:R-:W4:Y:S01]  /*20170*/  LDC R9, c[0x0][0x448] ;  /* 0x00011200ff097b82 */ /* 0x000f220000000800 */
[----:B------:R-:W-:Y:S01]  /*20180*/  ULDC.64 UR4, c[0x0][0x2d8] ;  /* 0x0000b60000047ab9 */ /* 0x000fe20000000a00 */
[----:B------:R-:W-:Y:S01]  /*20190*/  ULDC.64 UR6, c[0x0][0x2e0] ;  /* 0x0000b80000067ab9 */ /* 0x000fe20000000a00 */
[----:B--2---:R-:W3:Y:S01]  /*201a0*/  LDL.LU.64 R2, [R1+0x30] ;  /* 0x0000300001027983 */ /* 0x004ee20000300a00 */
[----:B------:R-:W-:-:S03]  /*201b0*/  ULDC.64 UR8, c[0x0][0x280] ;  /* 0x0000a00000087ab9 */ /* 0x000fc60000000a00 */
[----:B------:R-:W2:Y:S04]  /*201c0*/  LDL.LU R0, [R1+0x44] ;  /* 0x0000440001007983 */ /* 0x000ea80000300800 */
[----:B------:R-:W5:Y:S04]  /*201d0*/  LDL.LU R5, [R1+0x20] ;  /* 0x0000200001057983 */ /* 0x000f680000300800 */
[----:B------:R-:W5:Y:S01]  /*201e0*/  LDL R21, [R1+0x14] ;  /* 0x0000140001157983 */ /* 0x000f620000100800 */
[----:B------:R-:W0:Y:S01]  /*201f0*/  S2R R13, SR_TID.X ;  /* 0x00000000000d7919 */ /* 0x000e220000002100 */
[----:B----4-:R-:W-:-:S13]  /*20200*/  ISETP.NE.AND P1, PT, R9, 0x1, PT ;  /* 0x000000010900780c */ /* 0x010fda0003f25270 */
[----:B------:R-:W4:Y:S08]  /*20210*/  @P1 LDC R6, c[0x0][0x450] ;  /* 0x00011400ff061b82 */ /* 0x000f300000000800 */
[----:B------:R-:W1:Y:S01]  /*20220*/  @P1 LDC R8, c[0x0][0x450] ;  /* 0x00011400ff081b82 */ /* 0x000e620000000800 */
[C---:B0-----:R-:W-:Y:S02]  /*20230*/  IMAD.SHL.U32 R11, R13.reuse, 0x8, RZ ;  /* 0x000000080d0b7824 */ /* 0x041fe400078e00ff */
[----:B------:R-:W-:-:S03]  /*20240*/  IMAD.SHL.U32 R10, R13, 0x8, RZ ;  /* 0x000000080d0a7824 */ /* 0x000fc600078e00ff */
[----:B------:R-:W-:Y:S02]  /*20250*/  LOP3.LUT R11, R11, 0x18, RZ, 0xc0, !PT ;  /* 0x000000180b0b7812 */ /* 0x000fe400078ec0ff */
[----:B------:R-:W-:Y:S02]  /*20260*/  LOP3.LUT R10, R10, 0x18, RZ, 0xc0, !PT ;  /* 0x000000180a0a7812 */ /* 0x000fe400078ec0ff */
[C---:B------:R-:W-:Y:S02]  /*20270*/  LOP3.LUT R12, R11.reuse, 0x20, RZ, 0xfc, !PT ;  /* 0x000000200b0c7812 */ /* 0x040fe400078efcff */
[----:B------:R-:W-:Y:S01]  /*20280*/  LOP3.LUT R11, R11, 0x40, RZ, 0xfc, !PT ;  /* 0x000000400b0b7812 */ /* 0x000fe200078efcff */
[----:B---3--:R-:W-:Y:S02]  /*20290*/  IMAD.MOV.U32 R3, RZ, RZ, R20 ;  /* 0x000000ffff037224 */ /* 0x008fe400078e0014 */
[----:B------:R-:W0:Y:S01]  /*202a0*/  S2R R20, SR_TID.X ;  /* 0x0000000000147919 */ /* 0x000e220000002100 */
[----:B------:R-:W-:-:S04]  /*202b0*/  IMAD.WIDE.U32 R2, R17, UR4, R2 ;  /* 0x0000000411027c25 */ /* 0x000fc8000f8e0002 */
[----:B------:R-:W-:Y:S01]  /*202c0*/  IMAD R3, R17, UR5, R3 ;  /* 0x0000000511037c24 */ /* 0x000fe2000f8e0203 */
[----:B------:R-:W-:Y:S01]  /*202d0*/  ULDC.64 UR4, c[0x0][0x2d0] ;  /* 0x0000b40000047ab9 */ /* 0x000fe20000000a00 */
[----:B--2---:R-:W-:Y:S02]  /*202e0*/  IMAD R0, R0, UR6, RZ ;  /* 0x0000000600007c24 */ /* 0x004fe4000f8e02ff */
        /* <DEDUP_REMOVED lines=8> */
[----:B------:R-:W-:-:S05]  /*20370*/  LOP3.LUT R20, R4, 0x60, R20, 0xf8, !PT ;  /* 0x0000006004147812 */ /* 0x000fca00078ef814 */
[----:B------:R-:W-:Y:S01]  /*20380*/  IMAD.IADD R0, R20, 0x1, R21 ;  /* 0x0000000114007824 */ /* 0x000fe200078e0215 */
[----:B------:R-:W-:-:S03]  /*20390*/  LOP3.LUT R20, R13, 0x7f, RZ, 0xc0, !PT ;  /* 0x0000007f0d147812 */ /* 0x000fc600078ec0ff */
[----:B--2---:R-:W-:Y:S01]  /*203a0*/  @P1 IMAD.HI.U32 R5, R0, R5, RZ ;  /* 0x0000000500051227 */ /* 0x004fe200078e00ff */
[----:B------:R-:W-:-:S03]  /*203b0*/  SHF.R.U32.HI R20, RZ, 0x2, R20 ;  /* 0x00000002ff147819 */ /* 0x000fc60000011614 */
[----:B------:R-:W-:Y:S01]  /*203c0*/  IMAD.MOV.U32 R4, RZ, RZ, R0 ;  /* 0x000000ffff047224 */ /* 0x000fe200078e0000 */
[----:B----4-:R-:W-:-:S04]  /*203d0*/  @P1 SHF.R.U32.HI R4, RZ, R6, R5 ;  /* 0x00000006ff041219 */ /* 0x010fc80000011605 */
[--C-:B------:R-:W-:Y:S01]  /*203e0*/  SHF.R.S32.HI R5, RZ, 0x1f, R4.reuse ;  /* 0x0000001fff057819 */ /* 0x100fe20000011404 */
[----:B-1----:R-:W-:-:S04]  /*203f0*/  IMAD.MOV R7, RZ, RZ, -R4 ;  /* 0x000000ffff077224 */ /* 0x002fc800078e0a04 */
[----:B------:R-:W-:-:S04]  /*20400*/  IMAD R5, R5, UR4, RZ ;  /* 0x0000000405057c24 */ /* 0x000fc8000f8e02ff */
[C---:B------:R-:W-:Y:S02]  /*20410*/  IMAD R6, R4.reuse, UR5, R5 ;  /* 0x0000000504067c24 */ /* 0x040fe4000f8e0205 */
[----:B------:R-:W-:-:S04]  /*20420*/  IMAD.WIDE.U32 R4, R4, UR4, R2 ;  /* 0x0000000404047c25 */ /* 0x000fc8000f8e0002 */
[----:B------:R-:W-:Y:S02]  /*20430*/  IMAD.IADD R5, R5, 0x1, R6 ;  /* 0x0000000105057824 */ /* 0x000fe400078e0206 */
[----:B------:R-:W-:Y:S02]  /*20440*/  IMAD R6, R9, R7, R0 ;  /* 0x0000000709067224 */ /* 0x000fe400078e0200 */
[----:B------:R-:W-:Y:S02]  /*20450*/  VIADD R0, R0, 0x80 ;  /* 0x0000008000007836 */ /* 0x000fe40000000000 */
[----:B------:R-:W-:Y:S01]  /*20460*/  IMAD.WIDE.U32 R4, R6, UR6, R4 ;  /* 0x0000000606047c25 */ /* 0x000fe2000f8e0004 */
[----:B------:R-:W-:-:S05]  /*20470*/  SHF.R.S32.HI R7, RZ, 0x1f, R6 ;  /* 0x0000001fff077819 */ /* 0x000fca0000011406 */
[----:B------:R-:W-:-:S04]  /*20480*/  IMAD R7, R7, UR6, RZ ;  /* 0x0000000607077c24 */ /* 0x000fc8000f8e02ff */
[----:B------:R-:W-:Y:S02]  /*20490*/  IMAD R6, R6, UR7, R7 ;  /* 0x0000000706067c24 */ /* 0x000fe4000f8e0207 */
[----:B------:R-:W0:Y:S02]  /*204a0*/  @P1 LDC R7, c[0x0][0x44c] ;  /* 0x00011300ff071b82 */ /* 0x000e240000000800 */
[----:B------:R-:W-:Y:S01]  /*204b0*/  IMAD.IADD R6, R5, 0x1, R6 ;  /* 0x0000000105067824 */ /* 0x000fe200078e0206 */
[----:B------:R-:W-:-:S04]  /*204c0*/  LEA R5, P0, R4, UR8, 0x1 ;  /* 0x0000000804057c11 */ /* 0x000fc8000f8008ff */
[----:B------:R-:W-:Y:S01]  /*204d0*/  LEA.HI.X R6, R4, UR9, R6, 0x1, P0 ;  /* 0x0000000904067c11 */ /* 0x000fe200080f0c06 */
        /* <DEDUP_REMOVED lines=11> */
[----:B------:R-:W-:Y:S01]  /*20590*/  SHF.R.S32.HI R4, RZ, 0x1f, R0 ;  /* 0x0000001fff047819 */ /* 0x000fe20000011400 */
[----:B------:R-:W-:Y:S01]  /*205a0*/  UMOV UR5, 0xffffffff ;  /* 0xffffffff00057882 */ /* 0x000fe20000000000 */
[----:B------:R-:W-:Y:S01]  /*205b0*/  ISETP.GE.AND P1, PT, R11, UR4, PT ;  /* 0x000000040b007c0c */ /* 0x000fe2000bf26270 */
[----:B------:R-:W-:Y:S02]  /*205c0*/  IMAD.IADD R3, R3, 0x1, R7 ;  /* 0x0000000103037824 */ /* 0x000fe400078e0207 */
[----:B------:R-:W-:-:S02]  /*205d0*/  IMAD R4, R4, UR6, RZ ;  /* 0x0000000604047c24 */ /* 0x000fc4000f8e02ff */
        /* <DEDUP_REMOVED lines=9> */
[----:B------:R-:W-:-:S03]  /*20670*/  IMAD.IADD R0, R20, 0x1, R21 ;  /* 0x0000000114007824 */ /* 0x000fc600078e0215 */
[----:B------:R-:W0:Y:S01]  /*20680*/  SHFL.IDX PT, R2, R5, RZ, 0x1c1f ;  /* 0x001c1fff05027589 */ /* 0x000e2200000e0000 */
[----:B--2---:R-:W-:-:S03]  /*20690*/  IMAD R4, R3, R9, RZ ;  /* 0x0000000903047224 */ /* 0x004fc600078e02ff */
[----:B------:R-:W1:Y:S02]  /*206a0*/  SHFL.IDX PT, R3, R6, RZ, 0x1c1f ;  /* 0x001c1fff06037589 */ /* 0x000e6400000e0000 */
[----:B------:R-:W-:-:S13]  /*206b0*/  ISETP.GE.AND P2, PT, R0, R4, PT ;  /* 0x000000040000720c */ /* 0x000fda0003f46270 */
[----:B0-----:R-:W-:-:S05]  /*206c0*/  @!P2 LEA R2, P4, R10, R2, 0x1 ;  /* 0x000000020a02a211 */ /* 0x001fca00078808ff */
[----:B-1----:R-:W-:-:S05]  /*206d0*/  @!P2 IMAD.X R3, RZ, RZ, R3, P4 ;  /* 0x000000ffff03a224 */ /* 0x002fca00020e0603 */
[----:B------:R-:W-:Y:S01]  /*206e0*/  @!PT LDS RZ, [RZ] ;  /* 0x00000000fffff984 */ /* 0x000fe20000000800 */
[----:B---3--:R-:W-:Y:S04]  /*206f0*/  @!P2 LDGSTS.E.BYPASS.LTC128B.128 [R11+0xc400], desc[UR40][R2.64], !P3 ;  /* 0x0c400000020bafae */ /* 0x008fe8000d901d68 */
        /* <DEDUP_REMOVED lines=16> */
[----:B------:R-:W-:Y:S01]  /*20800*/  ISETP.GE.AND P2, PT, R2, R4, PT ;  /* 0x000000040200720c */ /* 0x000fe20003f46270 */
[----:B------:R-:W-:Y:S04]  /*20810*/  SHFL.IDX PT, R5, R5, 0x3, 0x1c1f ;  /* 0x007c1f0005057f89 */ /* 0x000fe800000e0000 */
[----:B------:R-:W1:Y:S04]  /*20820*/  SHFL.IDX PT, R2, R6, 0x2, 0x1c1f ;  /* 0x005c1f0006027f89 */ /* 0x000e6800000e0000 */
[----:B------:R-:W2:Y:S04]  /*20830*/  SHFL.IDX PT, R6, R6, 0x3, 0x1c1f ;  /* 0x007c1f0006067f89 */ /* 0x000ea800000e0000 */
        /* <DEDUP_REMOVED lines=8> */
[----:B0-----:R-:W-:-:S05]  /*208c0*/  VIADD R2, R0, 0x60 ;  /* 0x0000006000027836 */ /* 0x001fca0000000000 */
[----:B------:R-:W-:-:S13]  /*208d0*/  ISETP.GE.AND P2, PT, R2, R4, PT ;  /* 0x000000040200720c */ /* 0x000fda0003f46270 */
[----:B------:R-:W-:Y:S01]  /*208e0*/  @!P2 LEA R2, P4, R10, R5, 0x1 ;  /* 0x000000050a02a211 */ /* 0x000fe200078808ff */
[----:B------:R-:W-:-:S04]  /*208f0*/  VIADD R5, R0, 0x80 ;  /* 0x0000008000057836 */ /* 0x000fc80000000000 */
[----:B--2---:R-:W-:-:S05]  /*20900*/  @!P2 IMAD.X R3, RZ, RZ, R6, P4 ;  /* 0x000000ffff03a224 */ /* 0x004fca00020e0606 */
[----:B------:R-:W-:Y:S04]  /*20910*/  @!P2 LDGSTS.E.BYPASS.LTC128B.128 [R11+0xdc00], desc[UR40][R2.64], !P3 ;  /* 0x0dc00000020bafae */ /* 0x000fe8000d901d68 */
[----:B------:R-:W-:Y:S04]  /*20920*/  @!P2 LDGSTS.E.BYPASS.LTC128B.128 [R11+0x10c00], desc[UR40][R2.64+0x40], !P0 ;  /* 0x10c00040020bafae */ /* 0x000fe8000c101d68 */
[----:B------:R0:W-:Y:S01]  /*20930*/  @!P2 LDGSTS.E.BYPASS.LTC128B.128 [R11+0x13c00], desc[UR40][R2.64+0x80], !P1 ;  /* 0x13c00080020bafae */ /* 0x0001e2000c901d68 */
[----:B------:R-:W-:-:S03]  /*20940*/  ISETP.GE.AND P2, PT, R5, R4, PT ;  /* 0x000000040500720c */ /* 0x000fc60003f46270 */
[----:B0-----:R-:W0:Y:S04]  /*20950*/  SHFL.IDX PT, R3, R8, RZ, 0x1c1f ;  /* 0x001c1fff08037589 */ /* 0x001e2800000e0000 */
[----:B------:R-:W1:Y:S04]  /*20960*/  SHFL.IDX PT, R2, R7, RZ, 0x1c1f ;  /* 0x001c1fff07027589 */ /* 0x000e6800000e0000 */
[----:B------:R-:W2:Y:S02]  /*20970*/  SHFL.IDX PT, R7, R7, 0x1, 0x1c1f ;  /* 0x003c1f0007077f89 */ /* 0x000ea400000e0000 */
        /* <DEDUP_REMOVED lines=8> */
[----:B0-2---:R0:W1:Y:S02]  /*20a00*/  SHFL.IDX PT, R2, R8, 0x1, 0x1c1f ;  /* 0x003c1f0008027f89 */ /* 0x00506400000e0000 */
.L_x_11209:
[----:B------:R-:W2:Y:S01]  /*20a10*/  LDL R5, [R1+0x10] ;  /* 0x0000100001057983 */ /* 0x000ea20000100800 */
[----:B------:R-:W-:-:S05]  /*20a20*/  VIADD R0, R0, 0xa0 ;  /* 0x000000a000007836 */ /* 0x000fca0000000000 */
[----:B------:R-:W-:-:S13]  /*20a30*/  ISETP.GE.AND P2, PT, R0, R4, PT ;  /* 0x000000040000720c */ /* 0x000fda0003f46270 */
[----:B-1----:R-:W-:-:S05]  /*20a40*/  @!P2 LEA R2, P4, R10, R2, 0x1 ;  /* 0x000000020a02a211 */ /* 0x002fca00078808ff */
        /* <DEDUP_REMOVED lines=9> */
.L_x_11040:
        /* <DEDUP_REMOVED lines=18> */
.L_x_11210:
[----:B------:R-:W-:Y:S05]  /*20c00*/  BSYNC B0 ;  /* 0x0000000000007941 */ /* 0x000fea0003800000 */
.L_x_11041:
        /* <DEDUP_REMOVED lines=30> */
[----:B0-----:R-:W-:Y:S02]  /*20df0*/  SEL R8, RZ, 0x1, P0 ;  /* 0x00000001ff087807 */ /* 0x001fe40000000000 */
        /* <DEDUP_REMOVED lines=26> */
.L_x_11049:
[----:B------:R-:W-:Y:S01]  /*20fa0*/  IMAD R3, R6, 0x8, R16 ;  /* 0x0000000806037824 */ /* 0x000fe200078e0210 */
[----:B------:R-:W-:Y:S01]  /*20fb0*/  SHF.L.U32 R2, R8, 0x1f, RZ ;  /* 0x0000001f08027819 */ /* 0x000fe200000006ff */
[----:B------:R-:W-:Y:S03]  /*20fc0*/  BSSY B3, `(.L_x_11050) ;  /* 0x0000003000037945 */ /* 0x000fe60003800000 */
[----:B------:R-:W1:Y:S02]  /*20fd0*/  SYNCS.PHASECHK.TRANS64.TRYWAIT P0, [R3+URZ+0x2d840], R2 ;  /* 0x02d84002030075a7 */ /* 0x000e64000800017f */
[----:B-1----:R-:W-:Y:S05]  /*20fe0*/  @!P0 BRA `(.L_x_11051) ;  /* 0x0000005400388947 */ /* 0x002fea0003800000 */
.L_x_11211:
[----:B------:R-:W-:Y:S05]  /*20ff0*/  BSYNC B3 ;  /* 0x0000000000037941 */ /* 0x000fea0003800000 */
.L_x_11050:
        /* <DEDUP_REMOVED lines=10> */
.L_x_11053:
[----:B------:R-:W-:Y:S05]  /*210a0*/  BSYNC B3 ;  /* 0x0000000000037941 */ /* 0x000fea0003800000 */
.L_x_11052:
        /* <DEDUP_REMOVED lines=11> */
.L_x_11054:
        /* <DEDUP_REMOVED lines=16> */
.L_x_11055:
        /* <DEDUP_REMOVED lines=16> */
.L_x_11056:
        /* <DEDUP_REMOVED lines=15> */
.L_x_11212:
[----:B------:R-:W-:Y:S05]  /*21450*/  BSYNC B3 ;  /* 0x0000000000037941 */ /* 0x000fea0003800000 */
.L_x_11057:
        /* <DEDUP_REMOVED lines=10> */
.L_x_11059:
[----:B------:R-:W-:Y:S01]  /*21500*/  LOP3.LUT P0, RZ, R18, 0x8, RZ, 0xc0, !PT ;  /* 0x0000000812ff7812 */ /* 0x000fe2000780c0ff */
[----:B------:R-:W-:-:S12]  /*21510*/  BSSY B3, `(.L_x_11060) ;  /* 0x0000003000037945 */ /* 0x000fd80003800000 */
[----:B------:R-:W-:Y:S05]  /*21520*/  @P0 BRA `(.L_x_11061) ;  /* 0x0000000000040947 */ /* 0x000fea0003800000 */
[----:B------:R-:W-:Y:S01]  /*21530*/  BPT.TRAP 0x1 ;  /* 0x000000040000795c */ /* 0x000fe20000300000 */
.L_x_11061:
[----:B------:R-:W-:Y:S05]  /*21540*/  BSYNC B3 ;  /* 0x0000000000037941 */ /* 0x000fea0003800000 */
.L_x_11060:
        /* <DEDUP_REMOVED lines=10> */
.L_x_11062:
        /* <DEDUP_REMOVED lines=15> */
.L_x_11063:
        /* <DEDUP_REMOVED lines=15> */
.L_x_11064:
        /* <DEDUP_REMOVED lines=12> */
.L_x_11048:
[----:B------:R-:W-:Y:S05]  /*21890*/  BSYNC B1 ;  /* 0x0000000000017941 */ /* 0x000fea0003800000 */
.L_x_11047:
[----:B------:R-:W2:Y:S01]  /*218a0*/  LDL.LU R0, [R1+0x1c] ;  /* 0x00001c0001007983 */ /* 0x000ea20000300800 */
[----:B------:R-:W-:Y:S02]  /*218b0*/  IMAD.MOV.U32 R19, RZ, RZ, R6 ;  /* 0x000000ffff137224 */ /* 0x000fe400078e0006 */
[----:B------:R-:W-:Y:S02]  /*218c0*/  IMAD.MOV.U32 R28, RZ, RZ, R8 ;  /* 0x000000ffff1c7224 */ /* 0x000fe400078e0008 */
[----:B--2---:R-:W-:-:S07]  /*218d0*/  VIADD R0, R0, 0xfffffffd ;  /* 0xfffffffd00007836 */ /* 0x004fce0000000000 */
.L_x_11046:
[----:B------:R-:W-:Y:S05]  /*218e0*/  BSYNC B2 ;  /* 0x0000000000027941 */ /* 0x000fea0003800000 */
.L_x_11045:
[----:B------:R-:W-:-:S05]  /*218f0*/  VIADD R2, R9, 0xfffffffe ;  /* 0xfffffffe09027836 */ /* 0x000fca0000000000 */
[----:B------:R-:W-:-:S13]  /*21900*/  ISETP.NE.AND P0, PT, R2, R7, PT ;  /* 0x000000070200720c */ /* 0x000fda0003f05270 */
[----:B------:R-:W-:Y:S05]  /*21910*/  @!P0 BRA `(.L_x_11044) ;  /* 0x0000001400948947 */ /* 0x000fea0003800000 */
[----:B------:R-:W-:-:S07]  /*21920*/  IMAD.MOV.U32 R10, RZ, RZ, R22 ;  /* 0x000000ffff0a7224 */ /* 0x000fce00078e0016 */
.L_x_11101:
        /* <DEDUP_REMOVED lines=10> */
[----:B0-----:R-:W-:Y:S01]  /*219d0*/  IMAD.MOV.U32 R8, RZ, RZ, R0 ;  /* 0x000000ffff087224 */ /* 0x001fe200078e0000 */
        /* <DEDUP_REMOVED lines=21> */
.L_x_11067:
[----:B0-----:R-:W-:Y:S01]  /*21b30*/  IMAD R4, R6, 0x8, R16 ;  /* 0x0000000806047824 */ /* 0x001fe200078e0210 */
[----:B------:R-:W-:Y:S01]  /*21b40*/  SHF.L.U32 R2, R7, 0x1f, RZ ;  /* 0x0000001f07027819 */ /* 0x000fe200000006ff */
[----:B------:R-:W-:Y:S03]  /*21b50*/  BSSY B2, `(.L_x_11068) ;  /* 0x0000003000027945 */ /* 0x000fe60003800000 */
[----:B------:R-:W0:Y:S02]  /*21b60*/  SYNCS.PHASECHK.TRANS64.TRYWAIT P0, [R4+URZ+0x2d840], R2 ;  /* 0x02d84002040075a7 */ /* 0x000e24000800017f */
[----:B0-----:R-:W-:Y:S05]  /*21b70*/  @!P0 BRA `(.L_x_11069) ;  /* 0x00000048007c8947 */ /* 0x001fea0003800000 */
.L_x_11213:
[----:B------:R-:W-:Y:S05]  /*21b80*/  BSYNC B2 ;  /* 0x0000000000027941 */ /* 0x000fea0003800000 */
.L_x_11068:
[----:B------:R-:W1:Y:S01]  /*21b90*/  S2R R3, SR_TID.X ;  /* 0x0000000000037919 */ /* 0x000e620000002100 */
[----:B------:R-:W-:Y:S01]  /*21ba0*/  BSSY B2, `(.L_x_11070) ;  /* 0x0000009000027945 */ /* 0x000fe20003800000 */
[----:B-1----:R-:W-:-:S04]  /*21bb0*/  LOP3.LUT R3, R3, 0x7f, RZ, 0xc0, !PT ;  /* 0x0000007f03037812 */ /* 0x002fc800078ec0ff */
[----:B------:R-:W-:-:S13]  /*21bc0*/  ISETP.NE.AND P0, PT, R3, RZ, PT ;  /* 0x000000ff0300720c */ /* 0x000fda0003f05270 */
[----:B------:R-:W-:Y:S05]  /*21bd0*/  @P0 BRA `(.L_x_11071) ;  /* 0x0000000000140947 */ /* 0x000fea0003800000 */
[----:B------:R-:W-:Y:S01]  /*21be0*/  LOP3.LUT P1, RZ, R18, 0x1, RZ, 0xc0, !PT ;  /* 0x0000000112ff7812 */ /* 0x000fe2000782c0ff */
[----:B0-----:R-:W-:-:S04]  /*21bf0*/  IMAD.MOV.U32 R2, RZ, RZ, 0x6000 ;  /* 0x00006000ff027424 */ /* 0x001fc800078e00ff */
[----:B------:R1:W-:Y:S08]  /*21c00*/  SYNCS.ARRIVE.TRANS64 RZ, [R4+URZ+0x2d830], R2 ;  /* 0x02d8300204ff79a7 */ /* 0x0003f0000800003f */
[----:B------:R-:W-:Y:S05]  /*21c10*/  @!P1 BRA `(.L_x_11071) ;  /* 0x0000000000049947 */ /* 0x000fea0003800000 */
[----:B------:R-:W-:Y:S01]  /*21c20*/  BPT.TRAP 0x1 ;  /* 0x000000040000795c */ /* 0x000fe20000300000 */
.L_x_11071:
[----:B------:R-:W-:Y:S05]  /*21c30*/  BSYNC B2 ;  /* 0x0000000000027941 */ /* 0x000fea0003800000 */
.L_x_11070:
        /* <DEDUP_REMOVED lines=11> */
.L_x_11072:
        /* <DEDUP_REMOVED lines=16> */
.L_x_11073:
        /* <DEDUP_REMOVED lines=16> */
.L_x_11074:
        /* <DEDUP_REMOVED lines=15> */
.L_x_11214:
[----:B------:R-:W-:Y:S05]  /*21fe0*/  BSYNC B2 ;  /* 0x0000000000027941 */ /* 0x000fea0003800000 */
.L_x_11075:
        /* <DEDUP_REMOVED lines=10> */
.L_x_11077:
[----:B------:R-:W-:Y:S01]  /*22090*/  LOP3.LUT P0, RZ, R18, 0x8, RZ, 0xc0, !PT ;  /* 0x0000000812ff7812 */ /* 0x000fe2000780c0ff */
[----:B------:R-:W-:-:S12]  /*220a0*/  BSSY B2, `(.L_x_11078) ;  /* 0x0000003000027945 */ /* 0x000fd80003800000 */
[----:B------:R-:W-:Y:S05]  /*220b0*/  @P0 BRA `(.L_x_11079) ;  /* 0x0000000000040947 */ /* 0x000fea0003800000 */
[----:B------:R-:W-:Y:S01]  /*220c0*/  BPT.TRAP 0x1 ;  /* 0x000000040000795c */ /* 0x000fe20000300000 */
.L_x_11079:
[----:B------:R-:W-:Y:S05]  /*220d0*/  BSYNC B2 ;  /* 0x0000000000027941 */ /* 0x000fea0003800000 */
.L_x_11078:
        /* <DEDUP_REMOVED lines=10> */
.L_x_11080:
        /* <DEDUP_REMOVED lines=15> */
.L_x_11081:
        /* <DEDUP_REMOVED lines=15> */
.L_x_11082:
        /* <DEDUP_REMOVED lines=12> */
.L_x_11066:
[----:B------:R-:W-:Y:S05]  /*22420*/  BSYNC B1 ;  /* 0x0000000000017941 */ /* 0x000fea0003800000 */
.L_x_11065:
[----:B------:R-:W-:Y:S01]  /*22430*/  LOP3.LUT P1, RZ, R18, 0x4, RZ, 0xc0, !PT ;  /* 0x0000000412ff7812 */ /* 0x000fe2000782c0ff */
[----:B------:R-:W-:Y:S01]  /*22440*/  VIADD R19, R6, 0x1 ;  /* 0x0000000106137836 */ /* 0x000fe20000000000 */
[----:B------:R-:W-:Y:S01]  /*22450*/  BSSY B1, `(.L_x_11083) ;  /* 0x00000ad000017945 */ /* 0x000fe20003800000 */
[----:B0-----:R-:W-:-:S03]  /*22460*/  VIADD R8, R0, 0xffffffff ;  /* 0xffffffff00087836 */ /* 0x001fc60000000000 */
        /* <DEDUP_REMOVED lines=28> */
.L_x_11085:
[----:B0-----:R-:W-:Y:S01]  /*22630*/  IMAD R4, R19, 0x8, R16 ;  /* 0x0000000813047824 */ /* 0x001fe200078e0210 */
[----:B------:R-:W-:Y:S01]  /*22640*/  SHF.L.U32 R2, R28, 0x1f, RZ ;  /* 0x0000001f1c027819 */ /* 0x000fe200000006ff */
[----:B------:R-:W-:Y:S03]  /*22650*/  BSSY B2, `(.L_x_11086) ;  /* 0x0000003000027945 */ /* 0x000fe60003800000 */
[----:B------:R-:W0:Y:S02]  /*22660*/  SYNCS.PHASECHK.TRANS64.TRYWAIT P0, [R4+URZ+0x2d840], R2 ;  /* 0x02d84002040075a7 */ /* 0x000e24000800017f */
[----:B0-----:R-:W-:Y:S05]  /*22670*/  @!P0 BRA `(.L_x_11087) ;  /* 0x0000003c00e48947 */ /* 0x001fea0003800000 */
.L_x_11215:
[----:B------:R-:W-:Y:S05]  /*22680*/  BSYNC B2 ;  /* 0x0000000000027941 */ /* 0x000fea0003800000 */
.L_x_11086:
        /* <DEDUP_REMOVED lines=10> */
.L_x_11089:
[----:B------:R-:W-:Y:S05]  /*22730*/  BSYNC B2 ;  /* 0x0000000000027941 */ /* 0x000fea0003800000 */
.L_x_11088:
        /* <DEDUP_REMOVED lines=11> */
.L_x_11090:
        /* <DEDUP_REMOVED lines=16> */
.L_x_11091:
        /* <DEDUP_REMOVED lines=16> */
.L_x_11092:
        /* <DEDUP_REMOVED lines=15> */
.L_x_11216:
[----:B------:R-:W-:Y:S05]  /*22ae0*/  BSYNC B2 ;  /* 0x0000000000027941 */ /* 0x000fea0003800000 */
.L_x_11093:
        /* <DEDUP_REMOVED lines=10> */
.L_x_11095:
[----:B------:R-:W-:Y:S01]  /*22b90*/  LOP3.LUT P0, RZ, R18, 0x8, RZ, 0xc0, !PT ;  /* 0x0000000812ff7812 */ /* 0x000fe2000780c0ff */
[----:B------:R-:W-:-:S12]  /*22ba0*/  BSSY B2, `(.L_x_11096) ;  /* 0x0000003000027945 */ /* 0x000fd80003800000 */
[----:B------:R-:W-:Y:S05]  /*22bb0*/  @P0 BRA `(.L_x_11097) ;  /* 0x0000000000040947 */ /* 0x000fea0003800000 */
[----:B------:R-:W-:Y:S01]  /*22bc0*/  BPT.TRAP 0x1 ;  /* 0x000000040000795c */ /* 0x000fe20000300000 */
.L_x_11097:
[----:B------:R-:W-:Y:S05]  /*22bd0*/  BSYNC B2 ;  /* 0x0000000000027941 */ /* 0x000fea0003800000 */
.L_x_11096:
        /* <DEDUP_REMOVED lines=10> */
.L_x_11098:
        /* <DEDUP_REMOVED lines=15> */
.L_x_11099:
        /* <DEDUP_REMOVED lines=15> */
.L_x_11100:
        /* <DEDUP_REMOVED lines=12> */
.L_x_11084:
[----:B------:R-:W-:Y:S05]  /*22f20*/  BSYNC B1 ;  /* 0x0000000000017941 */ /* 0x000fea0003800000 */
.L_x_11083:
[----:B------:R-:W2:Y:S01]  /*22f30*/  LDL R2, [R1+0xc] ;  /* 0x00000c0001027983 */ /* 0x000ea20000100800 */
[----:B------:R-:W-:Y:S01]  /*22f40*/  VIADD R0, R0, 0xfffffffe ;  /* 0xfffffffe00007836 */ /* 0x000fe20000000000 */
[----:B--2---:R-:W-:-:S13]  /*22f50*/  ISETP.GT.AND P0, PT, R8, R2, PT ;  /* 0x000000020800720c */ /* 0x004fda0003f04270 */
[----:B------:R-:W-:Y:S05]  /*22f60*/  @P0 BRA `(.L_x_11101) ;  /* 0xffffffe800700947 */ /* 0x000fea000383ffff */
.L_x_11044:
[----:B------:R-:W-:Y:S05]  /*22f70*/  BSYNC B0 ;  /* 0x0000000000007941 */ /* 0x000fea0003800000 */
.L_x_11043:
        /* <DEDUP_REMOVED lines=16> */
[----:B-1----:R-:W-:-:S07]  /*23080*/  IADD3 R24, R0, UR37, R7 ;  /* 0x0000002500187c10 */ /* 0x002fce000fffe007 */
.L_x_11103:
[----:B------:R-:W-:Y:S05]  /*23090*/  BSYNC B0 ;  /* 0x0000000000007941 */ /* 0x000fea0003800000 */
.L_x_11102:
        /* <DEDUP_REMOVED lines=8> */
.L_x_11217:
[----:B------:R-:W-:Y:S05]  /*23120*/  BSYNC B1 ;  /* 0x0000000000017941 */ /* 0x000fea0003800000 */
.L_x_11106:
        /* <DEDUP_REMOVED lines=10> */
.L_x_11108:
[----:B------:R-:W-:Y:S01]  /*231d0*/  LOP3.LUT P0, RZ, R18, 0x8, RZ, 0xc0, !PT ;  /* 0x0000000812ff7812 */ /* 0x000fe2000780c0ff */
[----:B------:R-:W-:-:S12]  /*231e0*/  BSSY B1, `(.L_x_11109) ;  /* 0x0000003000017945 */ /* 0x000fd80003800000 */
[----:B------:R-:W-:Y:S05]  /*231f0*/  @P0 BRA `(.L_x_11110) ;  /* 0x0000000000040947 */ /* 0x000fea0003800000 */
[----:B------:R-:W-:Y:S01]  /*23200*/  BPT.TRAP 0x1 ;  /* 0x000000040000795c */ /* 0x000fe20000300000 */
.L_x_11110:
[----:B------:R-:W-:Y:S05]  /*23210*/  BSYNC B1 ;  /* 0x0000000000017941 */ /* 0x000fea0003800000 */
.L_x_11109:
[----:B------:R-:W-:Y:S01]  /*23220*/  IMAD R0, R19, 0x6000, R16 ;  /* 0x0000600013007824 */ /* 0x000fe200078e0210 */
        /* <DEDUP_REMOVED lines=9> */
.L_x_11111:
        /* <DEDUP_REMOVED lines=15> */
.L_x_11112:
        /* <DEDUP_REMOVED lines=15> */
.L_x_11113:
        /* <DEDUP_REMOVED lines=10> */
.L_x_11105:
[----:B------:R-:W-:Y:S05]  /*23540*/  BSYNC B0 ;  /* 0x0000000000007941 */ /* 0x000fea0003800000 */
.L_x_11104:
[----:B------:R-:W-:-:S05]  /*23550*/  VIADD R19, R19, 0x1 ;  /* 0x0000000113137836 */ /* 0x000fca0000000000 */
[----:B------:R-:W-:-:S04]  /*23560*/  ISETP.NE.AND P0, PT, R19, 0x2, PT ;  /* 0x000000021300780c */ /* 0x000fc80003f05270 */
[----:B------:R-:W-:Y:S02]  /*23570*/  SEL R3, RZ, 0x1, P0 ;  /* 0x00000001ff037807 */ /* 0x000fe40000000000 */
[----:B------:R-:W-:Y:S02]  /*23580*/  SEL R19, R19, RZ, P0 ;  /* 0x000000ff13137207 */ /* 0x000fe40000000000 */
[----:B------:R-:W-:-:S07]  /*23590*/  LOP3.LUT R28, R28, R3, RZ, 0x3c, !PT ;  /* 0x000000031c1c7212 */ /* 0x000fce00078e3cff */
.L_x_11025:
[----:B------:R-:W-:Y:S05]  /*235a0*/  BSYNC B7 ;  /* 0x0000000000077941 */ /* 0x000fea0003800000 */
.L_x_11023:
[----:B------:R-:W-:-:S13]  /*235b0*/  LOP3.LUT P0, RZ, R18, 0x10, RZ, 0xc0, !PT ;  /* 0x0000001012ff7812 */ /* 0x000fda000780c0ff */
[----:B------:R-:W-:Y:S05]  /*235c0*/  @!P0 BRA `(.L_x_11114) ;  /* 0x0000000000248947 */ /* 0x000fea0003800000 */
[----:B------:R-:W-:Y:S05]  /*235d0*/  WARPSYNC.ALL ;  /* 0x0000000000007948 */ /* 0x000fea0003800000 */
[----:B------:R-:W1:Y:S08]  /*235e0*/  S2UR UR5, SR_CgaCtaId ;  /* 0x00000000000579c3 */ /* 0x000e700000008800 */
[----:B------:R-:W-:Y:S06]  /*235f0*/  BAR.SYNC.DEFER_BLOCKING 0x5, 0x200 ;  /* 0x0148000000007b1d */ /* 0x000fec0000010000 */
[----:B------:R-:W-:-:S02]  /*23600*/  UMOV UR4, 0x400 ;  /* 0x0000040000047882 */ /* 0x000fc40000000000 */
[----:B-1----:R-:W-:-:S06]  /*23610*/  ULEA UR4, UR5, UR4, 0x18 ;  /* 0x0000000405047291 */ /* 0x002fcc000f8ec03f */
[----:B------:R-:W-:-:S05]  /*23620*/  IMAD.U32 R16, RZ, RZ, UR4 ;  /* 0x00000004ff107e24 */ /* 0x000fca000f8e00ff */
[----:B------:R1:W3:Y:S01]  /*23630*/  LDS.128 R24, [R16+0x2d8d0] ;  /* 0x02d8d00010187984 */ /* 0x0002e20000000c00 */
[----:B------:R-:W-:Y:S06]  /*23640*/  BAR.ARV 0x4, 0x200 ;  /* 0x0108000000007b1d */ /* 0x000fec0000002000 */
[----:B------:R-:W-:Y:S05]  /*23650*/  BRA `(.L_x_11115) ;  /* 0x0000000c00d07947 */ /* 0x000fea0003800000 */
.L_x_11114:
[----:B0-----:R-:W3:Y:S01]  /*23660*/  LDL R8, [R1+0x8] ;  /* 0x0000080001087983 */ /* 0x001ee20000100800 */
[----:B------:R-:W-:Y:S01]  /*23670*/  UMOV UR4, 0xffffffff ;  /* 0xffffffff00047882 */ /* 0x000fe20000000000 */
[----:B---3--:R-:W-:Y:S02]  /*23680*/  ISETP.NE.AND P5, PT, R8, 0x1f, PT ;  /* 0x0000001f0800780c */ /* 0x008fe40003fa5270 */
[----:B------:R-:W-:Y:S11]  /*23690*/  BRA.DIV UR4, `(.L_x_11116) ;  /* 0x0000003204187947 */ /* 0x000ff6000b800000 */
[----:B------:R-:W-:Y:S01]  /*236a0*/  IMAD.IADD R9, R27, 0x1, R8 ;  /* 0x000000011b097824 */ /* 0x000fe200078e0208 */
[----:B------:R-:W-:Y:S01]  /*236b0*/  ULDC UR4, c[0x0][0xc3c] ;  /* 0x00030f0000047ab9 */ /* 0x000fe20000000800 */
[----:B------:R-:W-:-:S03]  /*236c0*/  LOP3.LUT P4, RZ, R18, 0x1, RZ, 0xc0, !PT ;  /* 0x0000000112ff7812 */ /* 0x000fc6000788c0ff */
[----:B------:R-:W-:-:S13]  /*236d0*/  ISETP.GE.OR P0, PT, R9, UR4, !P5 ;  /* 0x0000000409007c0c */ /* 0x000fda000ef06670 */
[----:B------:R-:W0:Y:S08]  /*236e0*/  @!P0 LDC.64 R2, c[0x0][0xc80] ;  /* 0x00032000ff028b82 */ /* 0x000e300000000a00 */
[----:B--2---:R-:W1:Y:S01]  /*236f0*/  @!P0 LDC.64 R4, c[0x0][0xc78] ;  /* 0x00031e00ff048b82 */ /* 0x004e620000000a00 */
        /* <DEDUP_REMOVED lines=9> */
[----:B------:R-:W-:-:S03]  /*23790*/  ISETP.GE.U32.AND P3, PT, R8, 0x10, PT ;  /* 0x000000100800780c */ /* 0x000fc60003f66070 */
[----:B------:R0:W-:Y:S02]  /*237a0*/  SHFL.IDX PT, R6, R24, 0x1, 0x1f ;  /* 0x00201f0018067f89 */ /* 0x0001e400000e0000 */
[----:B0-----:R-:W-:Y:S02]  /*237b0*/  IMAD.MOV.U32 R24, RZ, RZ, RZ ;  /* 0x000000ffff187224 */ /* 0x001fe400078e00ff */
[----:B--2---:R-:W-:Y:S02]  /*237c0*/  @!P0 IMAD.MOV.U32 R25, RZ, RZ, R7 ;  /* 0x000000ffff198224 */ /* 0x004fe400078e0007 */
        /* <DEDUP_REMOVED lines=19> */
.L_x_11227:
[----:B------:R-:W-:Y:S02]  /*23900*/  ULDC UR4, c[0x0][0xc38] ;  /* 0x00030e0000047ab9 */ /* 0x000fe40000000800 */
[----:B------:R-:W-:-:S04]  /*23910*/  IMAD.U32 R4, RZ, RZ, UR4 ;  /* 0x00000004ff047e24 */ /* 0x000fc8000f8e00ff */
[----:B-1----:R-:W-:-:S04]  /*23920*/  IMAD R3, R14, R4, RZ ;  /* 0x000000040e037224 */ /* 0x002fc800078e02ff */
[----:B------:R-:W-:-:S05]  /*23930*/  IMAD.IADD R6, R6, 0x1, R3 ;  /* 0x0000000106067824 */ /* 0x000fca00078e0203 */
[----:B------:R-:W-:-:S13]  /*23940*/  ISETP.GT.AND P4, PT, R6, R0, PT ;  /* 0x000000000600720c */ /* 0x000fda0003f84270 */
[----:B------:R-:W-:Y:S05]  /*23950*/  @P4 BRA `(.L_x_11117) ;  /* 0x0000000000a44947 */ /* 0x000fea0003800000 */
.L_x_11120:
        /* <DEDUP_REMOVED lines=35> */
.L_x_11235:
[----:B------:R-:W-:Y:S02]  /*23b90*/  ULDC UR4, c[0x0][0xc38] ;  /* 0x00030e0000047ab9 */ /* 0x000fe40000000800 */
[----:B------:R-:W-:-:S04]  /*23ba0*/  IMAD.U32 R4, RZ, RZ, UR4 ;  /* 0x00000004ff047e24 */ /* 0x000fc8000f8e00ff */
[----:B-1----:R-:W-:-:S04]  /*23bb0*/  IMAD R3, R14, R4, RZ ;  /* 0x000000040e037224 */ /* 0x002fc800078e02ff */
[----:B------:R-:W-:-:S05]  /*23bc0*/  IMAD.IADD R6, R3, 0x1, R6 ;  /* 0x0000000103067824 */ /* 0x000fca00078e0206 */
[----:B------:R-:W-:-:S13]  /*23bd0*/  ISETP.GT.AND P4, PT, R6, R0, PT ;  /* 0x000000000600720c */ /* 0x000fda0003f84270 */
[----:B------:R-:W-:Y:S05]  /*23be0*/  @!P4 BRA `(.L_x_11120) ;  /* 0xfffffffc005cc947 */ /* 0x000fea000383ffff */
.L_x_11117:
[----:B------:R-:W-:Y:S01]  /*23bf0*/  IMAD.IADD R6, R6, 0x1, -R3 ;  /* 0x0000000106067824 */ /* 0x000fe200078e0a03 */
[----:B------:R-:W-:-:S03]  /*23c00*/  UMOV UR4, 0xffffffff ;  /* 0xffffffff00047882 */ /* 0x000fc60000000000 */
[----:B------:R-:W-:-:S05]  /*23c10*/  IMAD R3, R2, R4, R6 ;  /* 0x0000000402037224 */ /* 0x000fca00078e0206 */
[----:B------:R-:W-:Y:S01]  /*23c20*/  ISETP.GT.AND P6, PT, R3, R0, PT ;  /* 0x000000000300720c */ /* 0x000fe20003fc4270 */
[----:B------:R-:W-:-:S12]  /*23c30*/  BRA.DIV UR4, `(.L_x_11121) ;  /* 0x0000003204a47947 */ /* 0x000fd8000b800000 */
[----:B------:R-:W-:-:S04]  /*23c40*/  VOTE.ANY R3, PT, !P6 ;  /* 0x0000000000037806 */ /* 0x000fc800070e0100 */
[----:B------:R-:W1:Y:S02]  /*23c50*/  POPC R7, R3 ;  /* 0x0000000300077309 */ /* 0x000e640000000000 */
[----:B-1----:R1:W2:Y:S01]  /*23c60*/  SHFL.IDX PT, R25, R25, R7, 0x1f ;  /* 0x00001f0719197589 */ /* 0x0022a200000e0000 */
[----:B------:R-:W-:-:S03]  /*23c70*/  IMAD.IADD R27, R7, 0x1, R27 ;  /* 0x00000001071b7824 */ /* 0x000fc600078e021b */
[----:B------:R1:W3:Y:S04]  /*23c80*/  SHFL.IDX PT, R5, R5, R7, 0x1f ;  /* 0x00001f0705057589 */ /* 0x0002e800000e0000 */
.L_x_11240:
[----:B------:R-:W-:-:S13]  /*23c90*/  ISETP.NE.AND P0, PT, R3, RZ, PT ;  /* 0x000000ff0300720c */ /* 0x000fda0003f05270 */
[----:B------:R-:W-:Y:S05]  /*23ca0*/  @!P0 BRA `(.L_x_11122) ;  /* 0x0000000000108947 */ /* 0x000fea0003800000 */
[----:B------:R-:W-:Y:S01]  /*23cb0*/  UMOV UR4, 0xffffffff ;  /* 0xffffffff00047882 */ /* 0x000fe20000000000 */
[----:B------:R-:W-:Y:S02]  /*23cc0*/  VIADD R12, R7, 0xffffffff ;  /* 0xffffffff070c7836 */ /* 0x000fe40000000000 */
[----:B------:R-:W-:Y:S05]  /*23cd0*/  BRA.DIV UR4, `(.L_x_11123) ;  /* 0x0000003204dc7947 */ /* 0x000fea000b800000 */
[----:B------:R4:W0:Y:S02]  /*23ce0*/  SHFL.IDX PT, R24, R2, R12, 0x1f ;  /* 0x00001f0c02187589 */ /* 0x00082400000e0000 */
.L_x_11122:
[----:B---3--:R-:W-:Y:S01]  /*23cf0*/  ISETP.NE.AND P0, PT, R5, 0x1, PT ;  /* 0x000000010500780c */ /* 0x008fe20003f05270 */
[----:B0-----:R-:W-:-:S04]  /*23d00*/  IMAD R24, R24, R4, R6 ;  /* 0x0000000418187224 */ /* 0x001fc800078e0206 */
[----:B------:R-:W-:-:S08]  /*23d10*/  IMAD.IADD R0, R0, 0x1, -R24 ;  /* 0x0000000100007824 */ /* 0x000fd000078e0a18 */
[----:B------:R-:W-:Y:S05]  /*23d20*/  @!P0 BRA `(.L_x_11124) ;  /* 0x0000000000dc8947 */ /* 0x000fea0003800000 */
[----:B--2---:R-:W-:Y:S01]  /*23d30*/  IABS R4, R25 ;  /* 0x0000001900047213 */ /* 0x004fe20000000000 */
[----:B----4-:R-:W-:Y:S01]  /*23d40*/  IMAD.MOV.U32 R2, RZ, RZ, RZ ;  /* 0x000000ffff027224 */ /* 0x010fe200078e00ff */
[----:B------:R-:W-:Y:S02]  /*23d50*/  IABS R6, R5 ;  /* 0x0000000500067213 */ /* 0x000fe40000000000 */
[----:B-1----:R-:W0:Y:S08]  /*23d60*/  I2F.RP R7, R4 ;  /* 0x0000000400077306 */ /* 0x002e300000209400 */
[----:B------:R-:W-:Y:S08]  /*23d70*/  I2F.RP R10, R6 ;  /* 0x00000006000a7306 */ /* 0x000ff00000209400 */
[----:B0-----:R-:W0:Y:S02]  /*23d80*/  MUFU.RCP R7, R7 ;  /* 0x0000000700077308 */ /* 0x001e240000001000 */
[----:B0-----:R-:W-:Y:S01]  /*23d90*/  VIADD R8, R7, 0xffffffe ;  /* 0x0ffffffe07087836 */ /* 0x001fe20000000000 */
[----:B------:R-:W-:-:S05]  /*23da0*/  IABS R7, R25 ;  /* 0x0000001900077213 */ /* 0x000fca0000000000 */
[----:B------:R0:W1:Y:S02]  /*23db0*/  F2I.FTZ.U32.TRUNC.NTZ R3, R8 ;  /* 0x0000000800037305 */ /* 0x000064000021f000 */
[----:B0-----:R-:W-:Y:S01]  /*23dc0*/  IABS R8, R0 ;  /* 0x0000000000087213 */ /* 0x001fe20000000000 */
[----:B-1----:R-:W-:-:S04]  /*23dd0*/  IMAD.MOV R9, RZ, RZ, -R3 ;  /* 0x000000ffff097224 */ /* 0x002fc800078e0a03 */
[----:B------:R-:W-:-:S04]  /*23de0*/  IMAD R9, R9, R4, RZ ;  /* 0x0000000409097224 */ /* 0x000fc800078e02ff */
[----:B------:R-:W-:Y:S02]  /*23df0*/  IMAD.HI.U32 R3, R3, R9, R2 ;  /* 0x0000000903037227 */ /* 0x000fe400078e0002 */
[----:B------:R-:W0:Y:S02]  /*23e00*/  MUFU.RCP R2, R10 ;  /* 0x0000000a00027308 */ /* 0x000e240000001000 */
[----:B------:R-:W-:Y:S02]  /*23e10*/  IMAD.MOV R9, RZ, RZ, -R7 ;  /* 0x000000ffff097224 */ /* 0x000fe400078e0a07 */
[----:B------:R-:W-:-:S04]  /*23e20*/  IMAD.HI.U32 R7, R3, R8, RZ ;  /* 0x0000000803077227 */ /* 0x000fc800078e00ff */
[----:B------:R-:W-:-:S05]  /*23e30*/  IMAD R9, R7, R9, R8 ;  /* 0x0000000907097224 */ /* 0x000fca00078e0208 */
[----:B------:R-:W-:Y:S01]  /*23e40*/  ISETP.GT.U32.AND P2, PT, R4, R9, PT ;  /* 0x000000090400720c */ /* 0x000fe20003f44070 */
[----:B0-----:R-:W-:Y:S02]  /*23e50*/  VIADD R8, R2, 0xffffffe ;  /* 0x0ffffffe02087836 */ /* 0x001fe40000000000 */
[----:B------:R-:W-:Y:S02]  /*23e60*/  IMAD.MOV.U32 R2, RZ, RZ, RZ ;  /* 0x000000ffff027224 */ /* 0x000fe400078e00ff */
[----:B------:R-:W0:Y:S08]  /*23e70*/  F2I.FTZ.U32.TRUNC.NTZ R3, R8 ;  /* 0x0000000800037305 */ /* 0x000e30000021f000 */
[----:B------:R-:W-:-:S02]  /*23e80*/  @!P2 IMAD.IADD R9, R9, 0x1, -R4 ;  /* 0x000000010909a824 */ /* 0x000fc400078e0a04 */
[----:B------:R-:W-:Y:S01]  /*23e90*/  @!P2 VIADD R7, R7, 0x1 ;  /* 0x000000010707a836 */ /* 0x000fe20000000000 */
[----:B------:R-:W-:Y:S02]  /*23ea0*/  ISETP.NE.AND P2, PT, R25, RZ, PT ;  /* 0x000000ff1900720c */ /* 0x000fe40003f45270 */
[----:B------:R-:W-:Y:S02]  /*23eb0*/  ISETP.GE.U32.AND P0, PT, R9, R4, PT ;  /* 0x000000040900720c */ /* 0x000fe40003f06070 */
[----:B------:R-:W-:Y:S01]  /*23ec0*/  IABS R4, R5 ;  /* 0x0000000500047213 */ /* 0x000fe20000000000 */
[----:B0-----:R-:W-:-:S04]  /*23ed0*/  IMAD.MOV R9, RZ, RZ, -R3 ;  /* 0x000000ffff097224 */ /* 0x001fc800078e0a03 */
[----:B------:R-:W-:Y:S02]  /*23ee0*/  IMAD.MOV R4, RZ, RZ, -R4 ;  /* 0x000000ffff047224 */ /* 0x000fe400078e0a04 */
[----:B------:R-:W-:-:S04]  /*23ef0*/  IMAD R9, R9, R6, RZ ;  /* 0x0000000609097224 */ /* 0x000fc800078e02ff */
[----:B------:R-:W-:Y:S01]  /*23f00*/  IMAD.HI.U32 R2, R3, R9, R2 ;  /* 0x0000000903027227 */ /* 0x000fe200078e0002 */
[----:B------:R-:W-:-:S03]  /*23f10*/  LOP3.LUT R3, R0, R25, RZ, 0x3c, !PT ;  /* 0x0000001900037212 */ /* 0x000fc600078e3cff */
[----:B------:R-:W-:Y:S01]  /*23f20*/  @P0 VIADD R7, R7, 0x1 ;  /* 0x0000000107070836 */ /* 0x000fe20000000000 */
[----:B------:R-:W-:-:S13]  /*23f30*/  ISETP.GE.AND P1, PT, R3, RZ, PT ;  /* 0x000000ff0300720c */ /* 0x000fda0003f26270 */
        /* <DEDUP_REMOVED lines=17> */
[--C-:B------:R-:W-:Y:S02]  /*24050*/  IMAD R5, R5, R4, R7.reuse ;  /* 0x0000000405057224 */ /* 0x100fe400078e0207 */
[----:B------:R-:W-:Y:S02]  /*24060*/  IMAD.MOV R2, RZ, RZ, -R7 ;  /* 0x000000ffff027224 */ /* 0x000fe400078e0a07 */
[----:B------:R-:W-:Y:S02]  /*24070*/  IMAD R26, R5, 0x10000, R26 ;  /* 0x00010000051a7824 */ /* 0x000fe400078e021a */
[----:B------:R-:W-:Y:S01]  /*24080*/  IMAD R2, R25, R2, R0 ;  /* 0x0000000219027224 */ /* 0x000fe200078e0200 */
[----:B------:R-:W-:Y:S06]  /*24090*/  BRA `(.L_x_11125) ;  /* 0x0000000000f47947 */ /* 0x000fec0003800000 */
.L_x_11124:
[----:B----4-:R-:W0:Y:S02]  /*240a0*/  LDC.64 R2, c[0x0][0xc90] ;  /* 0x00032400ff027b82 */ /* 0x010e240000000a00 */
[----:B0-----:R-:W-:-:S05]  /*240b0*/  IMAD.WIDE R2, R27, 0x4, R2 ;  /* 0x000000041b027825 */ /* 0x001fca00078e0202 */
[----:B-1----:R0:W2:Y:S02]  /*240c0*/  LDG.E R7, desc[UR40][R2.64] ;  /* 0x0000002802077981 */ /* 0x0020a4000c1e1900 */
[----:B0-----:R-:W-:Y:S02]  /*240d0*/  IMAD.MOV.U32 R2, RZ, RZ, RZ ;  /* 0x000000ffff027224 */ /* 0x001fe400078e00ff */
[----:B--2---:R-:W-:-:S05]  /*240e0*/  IMAD R5, R25, R7, RZ ;  /* 0x0000000719057224 */ /* 0x004fca00078e02ff */
[-C--:B------:R-:W-:Y:S02]  /*240f0*/  IABS R6, R5.reuse ;  /* 0x0000000500067213 */ /* 0x080fe40000000000 */
[----:B------:R-:W-:Y:S02]  /*24100*/  IABS R10, R5 ;  /* 0x00000005000a7213 */ /* 0x000fe40000000000 */
[----:B------:R-:W0:Y:S08]  /*24110*/  I2F.RP R8, R6 ;  /* 0x0000000600087306 */ /* 0x000e300000209400 */
[----:B0-----:R-:W0:Y:S02]  /*24120*/  MUFU.RCP R8, R8 ;  /* 0x0000000800087308 */ /* 0x001e240000001000 */
[----:B0-----:R-:W-:-:S02]  /*24130*/  VIADD R9, R8, 0xffffffe ;  /* 0x0ffffffe08097836 */ /* 0x001fc40000000000 */
[----:B------:R-:W-:-:S04]  /*24140*/  IMAD.MOV R8, RZ, RZ, -R10 ;  /* 0x000000ffff087224 */ /* 0x000fc800078e0a0a */
[----:B------:R-:W0:Y:S02]  /*24150*/  F2I.FTZ.U32.TRUNC.NTZ R3, R9 ;  /* 0x0000000900037305 */ /* 0x000e24000021f000 */
[----:B0-----:R-:W-:-:S04]  /*24160*/  IMAD.MOV R11, RZ, RZ, -R3 ;  /* 0x000000ffff0b7224 */ /* 0x001fc800078e0a03 */
[----:B------:R-:W-:-:S04]  /*24170*/  IMAD R11, R11, R6, RZ ;  /* 0x000000060b0b7224 */ /* 0x000fc800078e02ff */
[----:B------:R-:W-:Y:S01]  /*24180*/  IMAD.HI.U32 R3, R3, R11, R2 ;  /* 0x0000000b03037227 */ /* 0x000fe200078e0002 */
        /* <DEDUP_REMOVED lines=11> */
[----:B------:R-:W-:-:S04]  /*24240*/  IMAD.MOV.U32 R2, RZ, RZ, R3 ;  /* 0x000000ffff027224 */ /* 0x000fc800078e0003 */
[----:B------:R-:W-:Y:S01]  /*24250*/  @!P1 IMAD.MOV R2, RZ, RZ, -R2 ;  /* 0x000000ffff029224 */ /* 0x000fe200078e0a02 */
[----:B------:R-:W-:-:S05]  /*24260*/  @!P2 LOP3.LUT R2, RZ, R5, RZ, 0x33, !PT ;  /* 0x00000005ff02a212 */ /* 0x000fca00078e33ff */
[----:B------:R-:W-:Y:S02]  /*24270*/  IMAD R6, R7, R2, RZ ;  /* 0x0000000207067224 */ /* 0x000fe400078e02ff */
[----:B------:R-:W-:Y:S02]  /*24280*/  IMAD.MOV R2, RZ, RZ, -R2 ;  /* 0x000000ffff027224 */ /* 0x000fe400078e0a02 */
[----:B------:R-:W-:Y:S02]  /*24290*/  IMAD.MOV R3, RZ, RZ, -R6 ;  /* 0x000000ffff037224 */ /* 0x000fe400078e0a06 */
[----:B------:R-:W-:Y:S02]  /*242a0*/  IMAD R5, R5, R2, R0 ;  /* 0x0000000205057224 */ /* 0x000fe400078e0200 */
[----:B------:R-:W-:Y:S01]  /*242b0*/  IMAD.MOV.U32 R2, RZ, RZ, RZ ;  /* 0x000000ffff027224 */ /* 0x000fe200078e00ff */
[----:B------:R-:W-:-:S04]  /*242c0*/  VIADDMNMX R4, R3, R4, R7, PT ;  /* 0x0000000403047246 */ /* 0x000fc80003800107 */
[----:B------:R-:W-:-:S04]  /*242d0*/  IABS R7, R4 ;  /* 0x0000000400077213 */ /* 0x000fc80000000000 */
        /* <DEDUP_REMOVED lines=24> */
[----:B------:R-:W-:-:S07]  /*24460*/  IMAD R26, R2, R4, R5 ;  /* 0x00000004021a7224 */ /* 0x000fce00078e0205 */
.L_x_11125:
[----:B------:R-:W-:-:S05]  /*24470*/  LOP3.LUT R2, RZ, R2, RZ, 0x33, !PT ;  /* 0x00000002ff027212 */ /* 0x000fca00078e33ff */
[----:B------:R-:W-:Y:S01]  /*24480*/  IMAD.IADD R25, R25, 0x1, R2 ;  /* 0x0000000119197824 */ /* 0x000fe200078e0202 */
[----:B------:R-:W-:Y:S06]  /*24490*/  BRA `(.L_x_11126) ;  /* 0x00000000001c7947 */ /* 0x000fec0003800000 */
.L_x_11118:
[----:B------:R-:W-:Y:S01]  /*244a0*/  UMOV UR4, URZ ;  /* 0x0000003f00047c82 */ /* 0x000fe20008000000 */
[----:B------:R-:W-:Y:S01]  /*244b0*/  UMOV UR5, URZ ;  /* 0x0000003f00057c82 */ /* 0x000fe20008000000 */
[----:B------:R-:W-:Y:S01]  /*244c0*/  ULDC UR6, c[0x0][0xc3c] ;  /* 0x00030f0000067ab9 */ /* 0x000fe20000000800 */
[----:B------:R-:W-:Y:S02]  /*244d0*/  IMAD.MOV.U32 R24, RZ, RZ, R0 ;  /* 0x000000ffff187224 */ /* 0x000fe400078e0000 */
[----:B------:R-:W-:Y:S02]  /*244e0*/  IMAD.U32 R25, RZ, RZ, UR4 ;  /* 0x00000004ff197e24 */ /* 0x000fe4000f8e00ff */
[----:B------:R-:W-:Y:S02]  /*244f0*/  IMAD.U32 R26, RZ, RZ, UR5 ;  /* 0x00000005ff1a7e24 */ /* 0x000fe4000f8e00ff */
[----:B------:R-:W-:-:S07]  /*24500*/  IMAD.U32 R27, RZ, RZ, UR6 ;  /* 0x00000006ff1b7e24 */ /* 0x000fce000f8e00ff */
.L_x_11126:
        /* <DEDUP_REMOVED lines=9> */
.L_x_11115:
[----:B------:R-:W-:Y:S02]  /*245a0*/  ULDC UR4, c[0x0][0xc3c] ;  /* 0x00030f0000047ab9 */ /* 0x000fe40000000800 */
[----:B---3--:R-:W-:-:S13]  /*245b0*/  ISETP.GE.AND P0, PT, R27, UR4, PT ;  /* 0x000000041b007c0c */ /* 0x008fda000bf06270 */
[----:B------:R-:W-:Y:S05]  /*245c0*/  @!P0 BRA `(.L_x_11127) ;  /* 0xffffff8400a48947 */ /* 0x000fea000383ffff */
[----:B------:R-:W-:Y:S05]  /*245d0*/  BSYNC B8 ;  /* 0x0000000000087941 */ /* 0x000fea0003800000 */
.L_x_10959:
[----:B-1----:R-:W3:Y:S01]  /*245e0*/  LDL.LU R0, [R1+0x2c] ;  /* 0x00002c0001007983 */ /* 0x002ee20000300800 */
[----:B------:R-:W-:Y:S01]  /*245f0*/  BSSY B0, `(.L_x_11128) ;  /* 0x000000b000007945 */ /* 0x000fe20003800000 */
[----:B--2---:R-:W1:Y:S01]  /*24600*/  S2R R5, SR_CgaCtaId ;  /* 0x0000000000057919 */ /* 0x004e620000008800 */
[----:B---3--:R-:W-:-:S05]  /*24610*/  VIADD R0, R0, 0x1 ;  /* 0x0000000100007836 */ /* 0x008fca0000000000 */
        /* <DEDUP_REMOVED lines=8> */
.L_x_11243:
[----:B------:R-:W-:Y:S05]  /*246a0*/  BSYNC B0 ;  /* 0x0000000000007941 */ /* 0x000fea0003800000 */
.L_x_11128:
[----:B------:R-:W-:-:S03]  /*246b0*/  UMOV UR4, 0xffffffff ;  /* 0xffffffff00047882 */ /* 0x000fc60000000000 */
[----:B------:R-:W-:Y:S05]  /*246c0*/  BRA.DIV UR4, `(.L_x_11130) ;  /* 0x0000002a049c7947 */ /* 0x000fea000b800000 */
[----:B-1----:R-:W1:Y:S02]  /*246d0*/  S2R R0, SR_TID.X ;  /* 0x0000000000007919 */ /* 0x002e640000002100 */
[----:B-1----:R-:W-:-:S04]  /*246e0*/  SHF.R.U32.HI R0, RZ, 0x5, R0 ;  /* 0x00000005ff007819 */ /* 0x002fc80000011600 */
[----:B------:R-:W-:-:S05]  /*246f0*/  LOP3.LUT R0, R0, 0x3, RZ, 0xc0, !PT ;  /* 0x0000000300007812 */ /* 0x000fca00078ec0ff */
[----:B------:R1:W2:Y:S02]  /*24700*/  SHFL.IDX PT, R14, R0, RZ, 0x1f ;  /* 0x00001fff000e7589 */ /* 0x0002a400000e0000 */
.L_x_11246:
[----:B--2---:R-:W-:-:S13]  /*24710*/  ISETP.NE.AND P0, PT, R14, RZ, PT ;  /* 0x000000ff0e00720c */ /* 0x004fda0003f05270 */
[----:B------:R-:W-:Y:S05]  /*24720*/  @P0 BRA `(.L_x_10733) ;  /* 0x0000000000880947 */ /* 0x000fea0003800000 */
[----:B------:R-:W-:-:S03]  /*24730*/  UMOV UR4, 0xffffffff ;  /* 0xffffffff00047882 */ /* 0x000fc60000000000 */
[----:B------:R-:W-:Y:S05]  /*24740*/  BRA.DIV UR4, `(.L_x_11131) ;  /* 0x0000002a04b07947 */ /* 0x000fea000b800000 */
[----:B------:R-:W-:-:S13]  /*24750*/  ELECT P6, URZ, PT ;  /* 0x00000000003f782f */ /* 0x000fda00038c0000 */
.L_x_11249:
[----:B------:R-:W-:Y:S05]  /*24760*/  @!P6 BRA `(.L_x_10733) ;  /* 0x000000000078e947 */ /* 0x000fea0003800000 */
[----:B------:R-:W-:-:S06]  /*24770*/  ULOP3.LUT UR4, UR36, 0x2, URZ, 0xfc, !UPT ;  /* 0x0000000224047892 */ /* 0x000fcc000f8efc3f */
[----:B-1----:R-:W-:-:S05]  /*24780*/  IMAD.U32 R0, RZ, RZ, UR4 ;  /* 0x00000004ff007e24 */ /* 0x002fca000f8e00ff */
[----:B------:R-:W-:-:S13]  /*24790*/  ISETP.NE.AND P2, PT, R0, 0x3, PT ;  /* 0x000000030000780c */ /* 0x000fda0003f45270 */
[----:B------:R-:W-:Y:S05]  /*247a0*/  @!P2 BRA `(.L_x_11132) ;  /* 0x000000000004a947 */ /* 0x000fea0003800000 */
[----:B------:R-:W-:Y:S01]  /*247b0*/  BPT.TRAP 0x1 ;  /* 0x000000040000795c */ /* 0x000fe20000300000 */
.L_x_11132:
[----:B------:R-:W-:Y:S01]  /*247c0*/  VIADD R0, R9, 0x2d840 ;  /* 0x0002d84009007836 */ /* 0x000fe20000000000 */
[----:B------:R-:W-:Y:S01]  /*247d0*/  SHF.L.U32 R4, R28, 0x1f, RZ ;  /* 0x0000001f1c047819 */ /* 0x000fe200000006ff */
[C---:B------:R-:W-:Y:S02]  /*247e0*/  VIADD R2, R19.reuse, 0x1 ;  /* 0x0000000113027836 */ /* 0x040fe40000000000 */
[----:B------:R-:W-:-:S03]  /*247f0*/  IMAD R5, R19, 0x8, R0 ;  /* 0x0000000813057824 */ /* 0x000fc600078e0200 */
[C---:B------:R-:W-:Y:S01]  /*24800*/  ISETP.NE.AND P1, PT, R2.reuse, 0x2, PT ;  /* 0x000000020200780c */ /* 0x040fe20003f25270 */
[----:B------:R-:W1:Y:S03]  /*24810*/  SYNCS.PHASECHK.TRANS64.TRYWAIT P0, [R5+URZ], R4 ;  /* 0x00000004050075a7 */ /* 0x000e66000800017f */
[----:B------:R-:W-:Y:S02]  /*24820*/  SEL R3, RZ, 0x1, P1 ;  /* 0x00000001ff037807 */ /* 0x000fe40000800000 */
[----:B------:R-:W-:Y:S02]  /*24830*/  SEL R7, R2, RZ, P1 ;  /* 0x000000ff02077207 */ /* 0x000fe40000800000 */
[----:B------:R-:W-:-:S03]  /*24840*/  LOP3.LUT R2, R28, R3, RZ, 0x3c, !PT ;  /* 0x000000031c027212 */ /* 0x000fc600078e3cff */
[----:B------:R-:W-:Y:S01]  /*24850*/  IMAD R3, R7, 0x8, R0 ;  /* 0x0000000807037824 */ /* 0x000fe200078e0200 */
[----:B------:R-:W-:Y:S01]  /*24860*/  SHF.L.U32 R2, R2, 0x1f, RZ ;  /* 0x0000001f02027819 */ /* 0x000fe200000006ff */
[----:B-1----:R-:W-:Y:S06]  /*24870*/  @!P0 BRA `(.L_x_11133) ;  /* 0x0000002800848947 */ /* 0x002fec0003800000 */
.L_x_11250:
[----:B------:R-:W2:Y:S02]  /*24880*/  SYNCS.PHASECHK.TRANS64.TRYWAIT P0, [R3+URZ], R2 ;  /* 0x00000002030075a7 */ /* 0x000ea4000800017f */
[----:B--2---:R-:W-:Y:S05]  /*24890*/  @!P0 BRA `(.L_x_11134) ;  /* 0x0000002800908947 */ /* 0x004fea0003800000 */
.L_x_11251:
[----:B------:R-:W-:Y:S05]  /*248a0*/  @!P2 BRA `(.L_x_11135) ;  /* 0x000000000004a947 */ /* 0x000fea0003800000 */
[----:B------:R-:W-:Y:S01]  /*248b0*/  BPT.TRAP 0x1 ;  /* 0x000000040000795c */ /* 0x000fe20000300000 */
.L_x_11135:
[----:B------:R-:W-:-:S04]  /*248c0*/  VIADD R0, R9, 0x2d860 ;  /* 0x0002d86009007836 */ /* 0x000fc80000000000 */
[----:B------:R-:W-:-:S04]  /*248d0*/  IMAD R19, R19, 0x8, R0 ;  /* 0x0000000813137824 */ /* 0x000fc800078e0200 */
[----:B------:R-:W3:Y:S02]  /*248e0*/  SYNCS.PHASECHK.TRANS64.TRYWAIT P0, [R19+URZ], R4 ;  /* 0x00000004130075a7 */ /* 0x000ee4000800017f */
[----:B---3--:R-:W-:Y:S05]  /*248f0*/  @!P0 BRA `(.L_x_11136) ;  /* 0x00000028008c8947 */ /* 0x008fea0003800000 */
.L_x_11252:
[----:B------:R-:W-:-:S07]  /*24900*/  IMAD R7, R7, 0x8, R0 ;  /* 0x0000000807077824 */ /* 0x000fce00078e0200 */
.L_x_11137:
[----:B----4-:R4:W0:Y:S02]  /*24910*/  SYNCS.PHASECHK.TRANS64.TRYWAIT P0, [R7+URZ], R2 ;  /* 0x00000002070075a7 */ /* 0x010824000800017f */
[----:B0-----:R-:W-:Y:S05]  /*24920*/  @!P0 NANOSLEEP.SYNCS 0x989680 ;  /* 0x009896800000895d */ /* 0x001fea0003900000 */
[----:B------:R-:W0:Y:S02]  /*24930*/  @!P0 SYNCS.PHASECHK.TRANS64 P0, [R7+URZ], R2 ;  /* 0x00000002070085a7 */ /* 0x000e24000800007f */
[----:B0-----:R-:W-:Y:S05]  /*24940*/  @!P0 BRA `(.L_x_11137) ;  /* 0xfffffffc00f08947 */ /* 0x001fea000383ffff */
.L_x_10733:
[----:B------:R-:W-:Y:S05]  /*24950*/  BSYNC B9 ;  /* 0x0000000000097941 */ /* 0x000fea0003800000 */
.L_x_10730:
[----:B------:R-:W-:Y:S05]  /*24960*/  EXIT ;  /* 0x000000000000794d */ /* 0x000fea0003800000 */
.L_x_10759:
[----:B0-----:R0:W1:Y:S02]  /*24970*/  SYNCS.PHASECHK.TRANS64.TRYWAIT P5, [R14+URZ+0x2d890], R85 ;  /* 0x02d890550e0075a7 */ /* 0x00106400080a017f */
[----:B-1----:R-:W-:Y:S05]  /*24980*/  @!P5 NANOSLEEP.SYNCS 0x989680 ;  /* 0x009896800000d95d */ /* 0x002fea0003900000 */
[----:B------:R-:W1:Y:S02]  /*24990*/  @!P5 SYNCS.PHASECHK.TRANS64 P5, [R14+URZ+0x2d890], R85 ;  /* 0x02d890550e00d5a7 */ /* 0x000e6400080a007f */
[----:B-1----:R-:W-:Y:S05]  /*249a0*/  @!P5 BRA `(.L_x_10759) ;  /* 0xfffffffc00f0d947 */ /* 0x002fea000383ffff */
[----:B------:R-:W-:Y:S05]  /*249b0*/  BRA `(.L_x_11138) ;  /* 0xfffffdec00647947 */ /* 0x000fea000383ffff */
.L_x_10787:
[----:B0-----:R0:W1:Y:S02]  /*249c0*/  SYNCS.PHASECHK.TRANS64.TRYWAIT P5, [R14+URZ+0x2d890], R85 ;  /* 0x02d890550e0075a7 */ /* 0x00106400080a017f */
[----:B-1----:R-:W-:Y:S05]  /*249d0*/  @!P5 NANOSLEEP.SYNCS 0x989680 ;  /* 0x009896800000d95d */ /* 0x002fea0003900000 */
[----:B------:R-:W1:Y:S02]  /*249e0*/  @!P5 SYNCS.PHASECHK.TRANS64 P5, [R14+URZ+0x2d890], R85 ;  /* 0x02d890550e00d5a7 */ /* 0x000e6400080a007f */
[----:B-1----:R-:W-:Y:S05]  /*249f0*/  @!P5 BRA `(.L_x_10787) ;  /* 0xfffffffc00f0d947 */ /* 0x002fea000383ffff */
[----:B------:R-:W-:Y:S05]  /*24a00*/  BRA `(.L_x_11139) ;  /* 0xfffffe0400d87947 */ /* 0x000fea000383ffff */
.L_x_10800:
[----:B0-----:R0:W1:Y:S02]  /*24a10*/  SYNCS.PHASECHK.TRANS64.TRYWAIT P4, [R14+URZ+0x2d890], R85 ;  /* 0x02d890550e0075a7 */ /* 0x001064000808017f */
[----:B-1----:R-:W-:Y:S05]  /*24a20*/  @!P4 NANOSLEEP.SYNCS 0x989680 ;  /* 0x009896800000c95d */ /* 0x002fea0003900000 */
[----:B------:R-:W1:Y:S02]  /*24a30*/  @!P4 SYNCS.PHASECHK.TRANS64 P4, [R14+URZ+0x2d890], R85 ;  /* 0x02d890550e00c5a7 */ /* 0x000e64000808007f */
[----:B-1----:R-:W-:Y:S05]  /*24a40*/  @!P4 BRA `(.L_x_10800) ;  /* 0xfffffffc00f0c947 */ /* 0x002fea000383ffff */
[----:B------:R-:W-:Y:S05]  /*24a50*/  BRA `(.L_x_11140) ;  /* 0xfffffe2000487947 */ /* 0x000fea000383ffff */
.L_x_10804:
[----:B--2---:R2:W3:Y:S02]  /*24a60*/  SYNCS.PHASECHK.TRANS64.TRYWAIT P3, [R14+URZ+0x2d8b0], R85 ;  /* 0x02d8b0550e0075a7 */ /* 0x0044e4000806017f */
[----:B---3--:R-:W-:Y:S05]  /*24a70*/  @!P3 NANOSLEEP.SYNCS 0x989680 ;  /* 0x009896800000b95d */ /* 0x008fea0003900000 */
[----:B------:R-:W3:Y:S02]  /*24a80*/  @!P3 SYNCS.PHASECHK.TRANS64 P3, [R14+URZ+0x2d8b0], R85 ;  /* 0x02d8b0550e00b5a7 */ /* 0x000ee4000806007f */
[----:B---3--:R-:W-:Y:S05]  /*24a90*/  @!P3 BRA `(.L_x_10804) ;  /* 0xfffffffc00f0b947 */ /* 0x008fea000383ffff */
[----:B------:R-:W-:Y:S05]  /*24aa0*/  BRA `(.L_x_11141) ;  /* 0xfffffe2000e07947 */ /* 0x000fea000383ffff */
.L_x_10820:
[----:B------:R-:W-:Y:S01]  /*24ab0*/  BSSY B0, `(.L_x_11142) ;  /* 0x0000007000007945 */ /* 0x000fe20003800000 */
[----:B------:R-:W-:Y:S02]  /*24ac0*/  IMAD.MOV.U32 R12, RZ, RZ, RZ ;  /* 0x000000ffff0c7224 */ /* 0x000fe400078e00ff */
[----:B------:R-:W-:Y:S02]  /*24ad0*/  IMAD.MOV.U32 R11, RZ, RZ, 0x1f ;  /* 0x0000001fff0b7424 */ /* 0x000fe400078e00ff */
[----:B------:R-:W-:-:S07]  /*24ae0*/  IMAD.MOV.U32 R15, RZ, RZ, -0x1 ;  /* 0xffffffffff0f7424 */ /* 0x000fce00078e00ff */
[----:B-----5:R-:W-:Y:S05]  /*24af0*/  WARPSYNC.COLLECTIVE R15, `(.L_x_11143) ;  /* 0x000000000f087348 */ /* 0x020fea0003c00000 */
[----:B------:R0:W1:Y:S02]  /*24b00*/  SHFL.IDX P6, R14, R13, R12, R11 ;  /* 0x0000000c0d0e7389 */ /* 0x00006400000c000b */
[----:B01---5:R-:W-:Y:S01]  /*24b10*/  ENDCOLLECTIVE ;  /* 0x000000000000791b */ /* 0x023fe20003800000 */
.L_x_11143:
[----:B------:R-:W-:Y:S05]  /*24b20*/  BSYNC B0 ;  /* 0x0000000000007941 */ /* 0x000fea0003800000 */
.L_x_11142:
[----:B------:R-:W-:Y:S01]  /*24b30*/  IMAD.MOV.U32 R157, RZ, RZ, R14 ;  /* 0x000000ffff9d7224 */ /* 0x000fe200078e000e */
[----:B------:R-:W-:Y:S06]  /*24b40*/  BRA `(.L_x_11144) ;  /* 0xfffffe2c00ec7947 */ /* 0x000fec000383ffff */
.L_x_10831:
[----:B------:R-:W-:Y:S01]  /*24b50*/  BSSY B1, `(.L_x_11145) ;  /* 0x0000007000017945 */ /* 0x000fe20003800000 */
[----:B------:R-:W-:Y:S02]  /*24b60*/  IMAD.MOV.U32 R12, RZ, RZ, RZ ;  /* 0x000000ffff0c7224 */ /* 0x000fe400078e00ff */
[----:B------:R-:W-:Y:S02]  /*24b70*/  IMAD.MOV.U32 R11, RZ, RZ, 0x1e1f ;  /* 0x00001e1fff0b7424 */ /* 0x000fe400078e00ff */
[----:B------:R-:W-:-:S07]  /*24b80*/  IMAD.MOV.U32 R15, RZ, RZ, -0x1 ;  /* 0xffffffffff0f7424 */ /* 0x000fce00078e00ff */
[----:B------:R-:W-:Y:S05]  /*24b90*/  WARPSYNC.COLLECTIVE R15, `(.L_x_11146) ;  /* 0x000000000f087348 */ /* 0x000fea0003c00000 */
[----:B------:R0:W1:Y:S02]  /*24ba0*/  SHFL.IDX P6, R14, R13, R12, R11 ;  /* 0x0000000c0d0e7389 */ /* 0x00006400000c000b */
[----:B01----:R-:W-:Y:S01]  /*24bb0*/  ENDCOLLECTIVE ;  /* 0x000000000000791b */ /* 0x003fe20003800000 */
.L_x_11146:
[----:B------:R-:W-:Y:S05]  /*24bc0*/  BSYNC B1 ;  /* 0x0000000000017941 */ /* 0x000fea0003800000 */
.L_x_11145:
        /* <DEDUP_REMOVED lines=8> */
.L_x_11147:
[----:B------:R-:W-:Y:S02]  /*24c50*/  IMAD.MOV.U32 R13, RZ, RZ, R0 ;  /* 0x000000ffff0d7224 */ /* 0x000fe400078e0000 */
[----:B------:R-:W-:-:S07]  /*24c60*/  IMAD.MOV.U32 R6, RZ, RZ, R14 ;  /* 0x000000ffff067224 */ /* 0x000fce00078e000e */
[----:B------:R-:W-:Y:S05]  /*24c70*/  WARPSYNC.COLLECTIVE R15, `(.L_x_11148) ;  /* 0x000000000f087348 */ /* 0x000fea0003c00000 */
[----:B------:R0:W1:Y:S02]  /*24c80*/  SHFL.IDX P6, R14, R13, R12, R11 ;  /* 0x0000000c0d0e7389 */ /* 0x00006400000c000b */
[----:B01----:R-:W-:Y:S01]  /*24c90*/  ENDCOLLECTIVE ;  /* 0x000000000000791b */ /* 0x003fe20003800000 */
.L_x_11148:
[----:B------:R-:W-:Y:S02]  /*24ca0*/  IMAD.MOV.U32 R13, RZ, RZ, R39 ;  /* 0x000000ffff0d7224 */ /* 0x000fe400078e0027 */
[----:B------:R-:W-:-:S07]  /*24cb0*/  IMAD.MOV.U32 R0, RZ, RZ, R14 ;  /* 0x000000ffff007224 */ /* 0x000fce00078e000e */
[----:B------:R-:W-:Y:S05]  /*24cc0*/  WARPSYNC.COLLECTIVE R15, `(.L_x_11149) ;  /* 0x000000000f087348 */ /* 0x000fea0003c00000 */
[----:B------:R0:W1:Y:S02]  /*24cd0*/  SHFL.IDX P6, R14, R13, R12, R11 ;  /* 0x0000000c0d0e7389 */ /* 0x00006400000c000b */
[----:B01----:R-:W-:Y:S01]  /*24ce0*/  ENDCOLLECTIVE ;  /* 0x000000000000791b */ /* 0x003fe20003800000 */
.L_x_11149:
[----:B------:R-:W-:Y:S01]  /*24cf0*/  IMAD.MOV.U32 R39, RZ, RZ, R14 ;  /* 0x000000ffff277224 */ /* 0x000fe200078e000e */
[----:B------:R-:W-:Y:S06]  /*24d00*/  BRA `(.L_x_11150) ;  /* 0xfffffe3400647947 */ /* 0x000fec000383ffff */
.L_x_10835:
[----:B0-----:R0:W1:Y:S02]  /*24d10*/  SYNCS.PHASECHK.TRANS64.TRYWAIT P1, [R2+URZ+0x2d800], R3 ;  /* 0x02d80003020075a7 */ /* 0x001064000802017f */
[----:B-1----:R-:W-:Y:S05]  /*24d20*/  @!P1 NANOSLEEP.SYNCS 0x989680 ;  /* 0x009896800000995d */ /* 0x002fea0003900000 */
[----:B------:R-:W1:Y:S02]  /*24d30*/  @!P1 SYNCS.PHASECHK.TRANS64 P1, [R2+URZ+0x2d800], R3 ;  /* 0x02d80003020095a7 */ /* 0x000e64000802007f */
[----:B-1----:R-:W-:Y:S05]  /*24d40*/  @!P1 BRA `(.L_x_10835) ;  /* 0xfffffffc00f09947 */ /* 0x002fea000383ffff */
[----:B------:R-:W-:Y:S05]  /*24d50*/  BRA `(.L_x_11151) ;  /* 0xfffffe3c00947947 */ /* 0x000fea000383ffff */
.L_x_10847:
[----:B------:R-:W-:Y:S01]  /*24d60*/  BSSY B1, `(.L_x_11152) ;  /* 0x0000007000017945 */ /* 0x000fe20003800000 */
[----:B------:R-:W-:Y:S02]  /*24d70*/  IMAD.MOV.U32 R12, RZ, RZ, RZ ;  /* 0x000000ffff0c7224 */ /* 0x000fe400078e00ff */
[----:B------:R-:W-:Y:S02]  /*24d80*/  IMAD.MOV.U32 R11, RZ, RZ, 0x1e1f ;  /* 0x00001e1fff0b7424 */ /* 0x000fe400078e00ff */
[----:B------:R-:W-:-:S07]  /*24d90*/  IMAD.MOV.U32 R15, RZ, RZ, -0x1 ;  /* 0xffffffffff0f7424 */ /* 0x000fce00078e00ff */
[----:B------:R-:W-:Y:S05]  /*24da0*/  WARPSYNC.COLLECTIVE R15, `(.L_x_11153) ;  /* 0x000000000f087348 */ /* 0x000fea0003c00000 */
[----:B------:R0:W1:Y:S02]  /*24db0*/  SHFL.IDX P6, R14, R13, R12, R11 ;  /* 0x0000000c0d0e7389 */ /* 0x00006400000c000b */
[----:B01----:R-:W-:Y:S01]  /*24dc0*/  ENDCOLLECTIVE ;  /* 0x000000000000791b */ /* 0x003fe20003800000 */
.L_x_11153:
[----:B------:R-:W-:Y:S05]  /*24dd0*/  BSYNC B1 ;  /* 0x0000000000017941 */ /* 0x000fea0003800000 */
.L_x_11152:
        /* <DEDUP_REMOVED lines=8> */
.L_x_11154:
[----:B------:R-:W-:Y:S02]  /*24e60*/  IMAD.MOV.U32 R13, RZ, RZ, R43 ;  /* 0x000000ffff0d7224 */ /* 0x000fe400078e002b */
[----:B------:R-:W-:-:S07]  /*24e70*/  IMAD.MOV.U32 R36, RZ, RZ, R14 ;  /* 0x000000ffff247224 */ /* 0x000fce00078e000e */
[----:B------:R-:W-:Y:S05]  /*24e80*/  WARPSYNC.COLLECTIVE R15, `(.L_x_11155) ;  /* 0x000000000f087348 */ /* 0x000fea0003c00000 */
[----:B------:R0:W1:Y:S02]  /*24e90*/  SHFL.IDX P6, R14, R13, R12, R11 ;  /* 0x0000000c0d0e7389 */ /* 0x00006400000c000b */
[----:B01----:R-:W-:Y:S01]  /*24ea0*/  ENDCOLLECTIVE ;  /* 0x000000000000791b */ /* 0x003fe20003800000 */
.L_x_11155:
[----:B------:R-:W-:Y:S02]  /*24eb0*/  IMAD.MOV.U32 R13, RZ, RZ, R42 ;  /* 0x000000ffff0d7224 */ /* 0x000fe400078e002a */
[----:B------:R-:W-:-:S07]  /*24ec0*/  IMAD.MOV.U32 R43, RZ, RZ, R14 ;  /* 0x000000ffff2b7224 */ /* 0x000fce00078e000e */
[----:B------:R-:W-:Y:S05]  /*24ed0*/  WARPSYNC.COLLECTIVE R15, `(.L_x_11156) ;  /* 0x000000000f087348 */ /* 0x000fea0003c00000 */
[----:B------:R0:W1:Y:S02]  /*24ee0*/  SHFL.IDX P6, R14, R13, R12, R11 ;  /* 0x0000000c0d0e7389 */ /* 0x00006400000c000b */
[----:B01----:R-:W-:Y:S01]  /*24ef0*/  ENDCOLLECTIVE ;  /* 0x000000000000791b */ /* 0x003fe20003800000 */
.L_x_11156:
[----:B------:R-:W-:Y:S01]  /*24f00*/  IMAD.MOV.U32 R42, RZ, RZ, R14 ;  /* 0x000000ffff2a7224 */ /* 0x000fe200078e000e */
[----:B------:R-:W-:Y:S06]  /*24f10*/  BRA `(.L_x_11157) ;  /* 0xfffffe50004c7947 */ /* 0x000fec000383ffff */
.L_x_10851:
[----:B0-----:R0:W1:Y:S02]  /*24f20*/  SYNCS.PHASECHK.TRANS64.TRYWAIT P1, [R2+URZ+0x2d800], R3 ;  /* 0x02d80003020075a7 */ /* 0x001064000802017f */
[----:B-1----:R-:W-:Y:S05]  /*24f30*/  @!P1 NANOSLEEP.SYNCS 0x989680 ;  /* 0x009896800000995d */ /* 0x002fea0003900000 */
[----:B------:R-:W1:Y:S02]  /*24f40*/  @!P1 SYNCS.PHASECHK.TRANS64 P1, [R2+URZ+0x2d800], R3 ;  /* 0x02d80003020095a7 */ /* 0x000e64000802007f */
[----:B-1----:R-:W-:Y:S05]  /*24f50*/  @!P1 BRA `(.L_x_10851) ;  /* 0xfffffffc00f09947 */ /* 0x002fea000383ffff */
[----:B------:R-:W-:Y:S05]  /*24f60*/  BRA `(.L_x_11158) ;  /* 0xfffffe5400f87947 */ /* 0x000fea000383ffff */
.L_x_10859:
[----:B-1----:R1:W2:Y:S02]  /*24f70*/  SYNCS.PHASECHK.TRANS64.TRYWAIT P2, [R0+URZ+0x2d830], R3 ;  /* 0x02d83003000075a7 */ /* 0x0022a4000804017f */
[----:B--2---:R-:W-:Y:S05]  /*24f80*/  @!P2 NANOSLEEP.SYNCS 0x989680 ;  /* 0x009896800000a95d */ /* 0x004fea0003900000 */
[----:B------:R-:W2:Y:S02]  /*24f90*/  @!P2 SYNCS.PHASECHK.TRANS64 P2, [R0+URZ+0x2d830], R3 ;  /* 0x02d830030000a5a7 */ /* 0x000ea4000804007f */
[----:B--2---:R-:W-:Y:S05]  /*24fa0*/  @!P2 BRA `(.L_x_10859) ;  /* 0xfffffffc00f0a947 */ /* 0x004fea000383ffff */
[----:B------:R-:W-:Y:S05]  /*24fb0*/  BRA `(.L_x_10858) ;  /* 0xfffffe6c007c7947 */ /* 0x000fea000383ffff */
.L_x_10877:
[----:B-1----:R1:W2:Y:S02]  /*24fc0*/  SYNCS.PHASECHK.TRANS64.TRYWAIT P4, [R9+URZ+0x2d830], R8 ;  /* 0x02d83008090075a7 */ /* 0x0022a4000808017f */
[----:B--2---:R-:W-:Y:S05]  /*24fd0*/  @!P4 NANOSLEEP.SYNCS 0x989680 ;  /* 0x009896800000c95d */ /* 0x004fea0003900000 */
[----:B------:R-:W2:Y:S02]  /*24fe0*/  @!P4 SYNCS.PHASECHK.TRANS64 P4, [R9+URZ+0x2d830], R8 ;  /* 0x02d830080900c5a7 */ /* 0x000ea4000808007f */
[----:B--2---:R-:W-:Y:S05]  /*24ff0*/  @!P4 BRA `(.L_x_10877) ;  /* 0xfffffffc00f0c947 */ /* 0x004fea000383ffff */
[----:B------:R-:W-:Y:S05]  /*25000*/  BRA `(.L_x_10876) ;  /* 0xfffffea000f87947 */ /* 0x000fea000383ffff */
.L_x_10881:
[----:B-1----:R1:W2:Y:S02]  /*25010*/  SYNCS.PHASECHK.TRANS64.TRYWAIT P3, [R9+URZ+0x2d850], R8 ;  /* 0x02d85008090075a7 */ /* 0x0022a4000806017f */
[----:B--2---:R-:W-:Y:S05]  /*25020*/  @!P3 NANOSLEEP.SYNCS 0x989680 ;  /* 0x009896800000b95d */ /* 0x004fea0003900000 */
[----:B------:R-:W2:Y:S02]  /*25030*/  @!P3 SYNCS.PHASECHK.TRANS64 P3, [R9+URZ+0x2d850], R8 ;  /* 0x02d850080900b5a7 */ /* 0x000ea4000806007f */
[----:B--2---:R-:W-:Y:S05]  /*25040*/  @!P3 BRA `(.L_x_10881) ;  /* 0xfffffffc00f0b947 */ /* 0x004fea000383ffff */
[----:B------:R-:W-:Y:S05]  /*25050*/  BRA `(.L_x_10878) ;  /* 0xfffffea400fc7947 */ /* 0x000fea000383ffff */
.L_x_10900:
[----:B-1----:R1:W2:Y:S02]  /*25060*/  SYNCS.PHASECHK.TRANS64.TRYWAIT P3, [R0+URZ+0x2d830], R11 ;  /* 0x02d8300b000075a7 */ /* 0x0022a4000806017f */
[----:B--2---:R-:W-:Y:S05]  /*25070*/  @!P3 NANOSLEEP.SYNCS 0x989680 ;  /* 0x009896800000b95d */ /* 0x004fea0003900000 */
[----:B------:R-:W2:Y:S02]  /*25080*/  @!P3 SYNCS.PHASECHK.TRANS64 P3, [R0+URZ+0x2d830], R11 ;  /* 0x02d8300b0000b5a7 */ /* 0x000ea4000806007f */
[----:B--2---:R-:W-:Y:S05]  /*25090*/  @!P3 BRA `(.L_x_10900) ;  /* 0xfffffffc00f0b947 */ /* 0x004fea000383ffff */
[----:B------:R-:W-:Y:S05]  /*250a0*/  BRA `(.L_x_10899) ;  /* 0xfffffed8007c7947 */ /* 0x000fea000383ffff */
.L_x_10904:
[----:B-1----:R1:W2:Y:S02]  /*250b0*/  SYNCS.PHASECHK.TRANS64.TRYWAIT P2, [R6+URZ+0x2d850], R0 ;  /* 0x02d85000060075a7 */ /* 0x0022a4000804017f */
[----:B--2---:R-:W-:Y:S05]  /*250c0*/  @!P2 NANOSLEEP.SYNCS 0x989680 ;  /* 0x009896800000a95d */ /* 0x004fea0003900000 */
[----:B------:R-:W2:Y:S02]  /*250d0*/  @!P2 SYNCS.PHASECHK.TRANS64 P2, [R6+URZ+0x2d850], R0 ;  /* 0x02d850000600a5a7 */ /* 0x000ea4000804007f */
[----:B--2---:R-:W-:Y:S05]  /*250e0*/  @!P2 BRA `(.L_x_10904) ;  /* 0xfffffffc00f0a947 */ /* 0x004fea000383ffff */
[----:B------:R-:W-:Y:S05]  /*250f0*/  BRA `(.L_x_10901) ;  /* 0xfffffedc00807947 */ /* 0x000fea000383ffff */
.L_x_10911:
[----:B-1----:R1:W2:Y:S02]  /*25100*/  SYNCS.PHASECHK.TRANS64.TRYWAIT P3, [R0+URZ+0x2d830], R11 ;  /* 0x02d8300b000075a7 */ /* 0x0022a4000806017f */
[----:B--2---:R-:W-:Y:S05]  /*25110*/  @!P3 NANOSLEEP.SYNCS 0x989680 ;  /* 0x009896800000b95d */ /* 0x004fea0003900000 */
[----:B------:R-:W2:Y:S02]  /*25120*/  @!P3 SYNCS.PHASECHK.TRANS64 P3, [R0+URZ+0x2d830], R11 ;  /* 0x02d8300b0000b5a7 */ /* 0x000ea4000806007f */
[----:B--2---:R-:W-:Y:S05]  /*25130*/  @!P3 BRA `(.L_x_10911) ;  /* 0xfffffffc00f0b947 */ /* 0x004fea000383ffff */
[----:B------:R-:W-:Y:S05]  /*25140*/  BRA `(.L_x_10910) ;  /* 0xfffffefc00507947 */ /* 0x000fea000383ffff */
.L_x_10915:
[----:B-1----:R1:W2:Y:S02]  /*25150*/  SYNCS.PHASECHK.TRANS64.TRYWAIT P2, [R6+URZ+0x2d850], R0 ;  /* 0x02d85000060075a7 */ /* 0x0022a4000804017f */
[----:B--2---:R-:W-:Y:S05]  /*25160*/  @!P2 NANOSLEEP.SYNCS 0x989680 ;  /* 0x009896800000a95d */ /* 0x004fea0003900000 */
[----:B------:R-:W2:Y:S02]  /*25170*/  @!P2 SYNCS.PHASECHK.TRANS64 P2, [R6+URZ+0x2d850], R0 ;  /* 0x02d850000600a5a7 */ /* 0x000ea4000804007f */
[----:B--2---:R-:W-:Y:S05]  /*25180*/  @!P2 BRA `(.L_x_10915) ;  /* 0xfffffffc00f0a947 */ /* 0x004fea000383ffff */
[----:B------:R-:W-:Y:S05]  /*25190*/  BRA `(.L_x_10912) ;  /* 0xffffff0000547947 */ /* 0x000fea000383ffff */
.L_x_10928:
[----:B-1----:R1:W2:Y:S02]  /*251a0*/  SYNCS.PHASECHK.TRANS64.TRYWAIT P0, [R7+URZ+0x2d850], R10 ;  /* 0x02d8500a070075a7 */ /* 0x0022a4000800017f */
[----:B--2---:R-:W-:Y:S05]  /*251b0*/  @!P0 NANOSLEEP.SYNCS 0x989680 ;  /* 0x009896800000895d */ /* 0x004fea0003900000 */
[----:B------:R-:W2:Y:S02]  /*251c0*/  @!P0 SYNCS.PHASECHK.TRANS64 P0, [R7+URZ+0x2d850], R10 ;  /* 0x02d8500a070085a7 */ /* 0x000ea4000800007f */
[----:B--2---:R-:W-:Y:S05]  /*251d0*/  @!P0 BRA `(.L_x_10928) ;  /* 0xfffffffc00f08947 */ /* 0x004fea000383ffff */
[----:B------:R-:W-:Y:S05]  /*251e0*/  BRA `(.L_x_10927) ;  /* 0xffffff30001c7947 */ /* 0x000fea000383ffff */
.L_x_10933:
[----:B------:R-:W-:Y:S02]  /*251f0*/  IMAD.MOV.U32 R13, RZ, RZ, R8 ;  /* 0x000000ffff0d7224 */ /* 0x000fe400078e0008 */
[----:B------:R-:W-:Y:S02]  /*25200*/  IMAD.MOV.U32 R12, RZ, RZ, RZ ;  /* 0x000000ffff0c7224 */ /* 0x000fe400078e00ff */
[----:B------:R-:W-:Y:S02]  /*25210*/  IMAD.MOV.U32 R11, RZ, RZ, 0x1c1f ;  /* 0x00001c1fff0b7424 */ /* 0x000fe400078e00ff */
[----:B------:R-:W-:-:S07]  /*25220*/  IMAD.MOV.U32 R15, RZ, RZ, -0x1 ;  /* 0xffffffffff0f7424 */ /* 0x000fce00078e00ff */
[----:B-----5:R-:W-:Y:S05]  /*25230*/  WARPSYNC.COLLECTIVE R15, `(.L_x_11159) ;  /* 0x000000000f087348 */ /* 0x020fea0003c00000 */
[----:B------:R0:W1:Y:S02]  /*25240*/  SHFL.IDX P6, R14, R13, R12, R11 ;  /* 0x0000000c0d0e7389 */ /* 0x00006400000c000b */
[----:B01---5:R-:W-:Y:S01]  /*25250*/  ENDCOLLECTIVE ;  /* 0x000000000000791b */ /* 0x023fe20003800000 */
.L_x_11159:
[----:B------:R-:W-:Y:S02]  /*25260*/  IMAD.MOV.U32 R13, RZ, RZ, R0 ;  /* 0x000000ffff0d7224 */ /* 0x000fe400078e0000 */
[----:B------:R-:W-:-:S07]  /*25270*/  IMAD.MOV.U32 R3, RZ, RZ, R14 ;  /* 0x000000ffff037224 */ /* 0x000fce00078e000e */
[----:B------:R-:W-:Y:S05]  /*25280*/  WARPSYNC.COLLECTIVE R15, `(.L_x_11160) ;  /* 0x000000000f087348 */ /* 0x000fea0003c00000 */
[----:B------:R0:W1:Y:S02]  /*25290*/  SHFL.IDX P6, R14, R13, R12, R11 ;  /* 0x0000000c0d0e7389 */ /* 0x00006400000c000b */
[----:B01----:R-:W-:Y:S01]  /*252a0*/  ENDCOLLECTIVE ;  /* 0x000000000000791b */ /* 0x003fe20003800000 */
.L_x_11160:
[----:B------:R-:W-:Y:S05]  /*252b0*/  BRA `(.L_x_11161) ;  /* 0xffffff4800e87947 */ /* 0x000fea000383ffff */
.L_x_10936:
        /* <DEDUP_REMOVED lines=8> */
.L_x_11163:
[----:B------:R-:W-:Y:S05]  /*25340*/  BSYNC B1 ;  /* 0x0000000000017941 */ /* 0x000fea0003800000 */
.L_x_11162:
        /* <DEDUP_REMOVED lines=8> */
.L_x_11164:
[----:B------:R-:W-:Y:S05]  /*253d0*/  BRA `(.L_x_11165) ;  /* 0xffffff4800f87947 */ /* 0x000fea000383ffff */
.L_x_10938:
[----:B------:R-:W-:Y:S02]  /*253e0*/  IMAD.MOV.U32 R13, RZ, RZ, R26 ;  /* 0x000000ffff0d7224 */ /* 0x000fe400078e001a */
[----:B------:R-:W-:Y:S02]  /*253f0*/  IMAD.MOV.U32 R12, RZ, RZ, RZ ;  /* 0x000000ffff0c7224 */ /* 0x000fe400078e00ff */
[----:B------:R-:W-:Y:S02]  /*25400*/  IMAD.MOV.U32 R11, RZ, RZ, 0x1c1f ;  /* 0x00001c1fff0b7424 */ /* 0x000fe400078e00ff */
[----:B------:R-:W-:-:S07]  /*25410*/  IMAD.MOV.U32 R15, RZ, RZ, -0x1 ;  /* 0xffffffffff0f7424 */ /* 0x000fce00078e00ff */
[----:B------:R-:W-:Y:S05]  /*25420*/  WARPSYNC.COLLECTIVE R15, `(.L_x_11166) ;  /* 0x000000000f087348 */ /* 0x000fea0003c00000 */
[----:B------:R0:W1:Y:S02]  /*25430*/  SHFL.IDX P6, R14, R13, R12, R11 ;  /* 0x0000000c0d0e7389 */ /* 0x00006400000c000b */
[----:B01----:R-:W-:Y:S01]  /*25440*/  ENDCOLLECTIVE ;  /* 0x000000000000791b */ /* 0x003fe20003800000 */
.L_x_11166:
[----:B------:R-:W-:Y:S02]  /*25450*/  IMAD.MOV.U32 R13, RZ, RZ, R3 ;  /* 0x000000ffff0d7224 */ /* 0x000fe400078e0003 */
[----:B------:R-:W-:-:S07]  /*25460*/  IMAD.MOV.U32 R0, RZ, RZ, R14 ;  /* 0x000000ffff007224 */ /* 0x000fce00078e000e */
[----:B------:R-:W-:Y:S05]  /*25470*/  WARPSYNC.COLLECTIVE R15, `(.L_x_11167) ;  /* 0x000000000f087348 */ /* 0x000fea0003c00000 */
[----:B------:R0:W1:Y:S02]  /*25480*/  SHFL.IDX P6, R14, R13, R12, R11 ;  /* 0x0000000c0d0e7389 */ /* 0x00006400000c000b */
[----:B01----:R-:W-:Y:S01]  /*25490*/  ENDCOLLECTIVE ;  /* 0x000000000000791b */ /* 0x003fe20003800000 */
.L_x_11167:
[----:B------:R-:W-:Y:S05]  /*254a0*/  BRA `(.L_x_11168) ;  /* 0xffffff4c00c47947 */ /* 0x000fea000383ffff */
.L_x_10941:
[----:B------:R-:W-:Y:S01]  /*254b0*/  BSSY B1, `(.L_x_11169) ;  /* 0x0000008000017945 */ /* 0x000fe20003800000 */
[----:B---3--:R-:W-:Y:S02]  /*254c0*/  IMAD.MOV.U32 R13, RZ, RZ, R26 ;  /* 0x000000ffff0d7224 */ /* 0x008fe400078e001a */
[----:B------:R-:W-:Y:S02]  /*254d0*/  IMAD.MOV.U32 R12, RZ, RZ, 0x1 ;  /* 0x00000001ff0c7424 */ /* 0x000fe400078e00ff */
[----:B------:R-:W-:Y:S02]  /*254e0*/  IMAD.MOV.U32 R11, RZ, RZ, 0x1c1f ;  /* 0x00001c1fff0b7424 */ /* 0x000fe400078e00ff */
[----:B------:R-:W-:-:S07]  /*254f0*/  IMAD.MOV.U32 R15, RZ, RZ, -0x1 ;  /* 0xffffffffff0f7424 */ /* 0x000fce00078e00ff */
[----:B012---:R-:W-:Y:S05]  /*25500*/  WARPSYNC.COLLECTIVE R15, `(.L_x_11170) ;  /* 0x000000000f087348 */ /* 0x007fea0003c00000 */
[----:B--2---:R2:W3:Y:S02]  /*25510*/  SHFL.IDX P6, R14, R13, R12, R11 ;  /* 0x0000000c0d0e7389 */ /* 0x0044e400000c000b */
[----:B0123--:R-:W-:Y:S01]  /*25520*/  ENDCOLLECTIVE ;  /* 0x000000000000791b */ /* 0x00ffe20003800000 */
.L_x_11170:
[----:B------:R-:W-:Y:S05]  /*25530*/  BSYNC B1 ;  /* 0x0000000000017941 */ /* 0x000fea0003800000 */
.L_x_11169:
        /* <DEDUP_REMOVED lines=8> */
.L_x_11171:
[----:B------:R-:W-:Y:S05]  /*255c0*/  BRA `(.L_x_11172) ;  /* 0xffffff5000d87947 */ /* 0x000fea000383ffff */
.L_x_10945:
[----:B------:R-:W-:Y:S02]  /*255d0*/  IMAD.MOV.U32 R13, RZ, RZ, R4 ;  /* 0x000000ffff0d7224 */ /* 0x000fe400078e0004 */
[----:B------:R-:W-:Y:S02]  /*255e0*/  IMAD.MOV.U32 R12, RZ, RZ, RZ ;  /* 0x000000ffff0c7224 */ /* 0x000fe400078e00ff */
[----:B------:R-:W-:Y:S02]  /*255f0*/  IMAD.MOV.U32 R11, RZ, RZ, 0x1c1f ;  /* 0x00001c1fff0b7424 */ /* 0x000fe400078e00ff */
[----:B------:R-:W-:-:S07]  /*25600*/  IMAD.MOV.U32 R15, RZ, RZ, -0x1 ;  /* 0xffffffffff0f7424 */ /* 0x000fce00078e00ff */
[----:B-1----:R-:W-:Y:S05]  /*25610*/  WARPSYNC.COLLECTIVE R15, `(.L_x_11173) ;  /* 0x000000000f087348 */ /* 0x002fea0003c00000 */
[----:B------:R0:W2:Y:S02]  /*25620*/  SHFL.IDX P6, R14, R13, R12, R11 ;  /* 0x0000000c0d0e7389 */ /* 0x0000a400000c000b */
[----:B012---:R-:W-:Y:S01]  /*25630*/  ENDCOLLECTIVE ;  /* 0x000000000000791b */ /* 0x007fe20003800000 */
.L_x_11173:
[----:B------:R-:W-:Y:S02]  /*25640*/  IMAD.MOV.U32 R13, RZ, RZ, R0 ;  /* 0x000000ffff0d7224 */ /* 0x000fe400078e0000 */
[----:B------:R-:W-:-:S07]  /*25650*/  IMAD.MOV.U32 R3, RZ, RZ, R14 ;  /* 0x000000ffff037224 */ /* 0x000fce00078e000e */
[----:B------:R-:W-:Y:S05]  /*25660*/  WARPSYNC.COLLECTIVE R15, `(.L_x_11174) ;  /* 0x000000000f087348 */ /* 0x000fea0003c00000 */
[----:B------:R0:W1:Y:S02]  /*25670*/  SHFL.IDX P6, R14, R13, R12, R11 ;  /* 0x0000000c0d0e7389 */ /* 0x00006400000c000b */
[----:B01----:R-:W-:Y:S01]  /*25680*/  ENDCOLLECTIVE ;  /* 0x000000000000791b */ /* 0x003fe20003800000 */
.L_x_11174:
[----:B------:R-:W-:Y:S05]  /*25690*/  BRA `(.L_x_11175) ;  /* 0xffffff60002c7947 */ /* 0x000fea000383ffff */
.L_x_10948:
        /* <DEDUP_REMOVED lines=8> */
.L_x_11177:
[----:B------:R-:W-:Y:S05]  /*25720*/  BSYNC B1 ;  /* 0x0000000000017941 */ /* 0x000fea0003800000 */
.L_x_11176:
        /* <DEDUP_REMOVED lines=8> */
.L_x_11178:
[----:B------:R-:W-:Y:S05]  /*257b0*/  BRA `(.L_x_11179) ;  /* 0xffffff6000407947 */ /* 0x000fea000383ffff */
.L_x_10975:
        /* <DEDUP_REMOVED lines=11> */
.L_x_11181:
[----:B------:R-:W-:Y:S05]  /*25870*/  BSYNC B1 ;  /* 0x0000000000017941 */ /* 0x000fea0003800000 */
.L_x_11180:
[----:B------:R-:W-:Y:S05]  /*25880*/  BRA `(.L_x_11182) ;  /* 0xffffff8000487947 */ /* 0x000fea000383ffff */
.L_x_10977:
[----:B------:R-:W-:Y:S01]  /*25890*/  BSSY B1, `(.L_x_11183) ;  /* 0x0000006000017945 */ /* 0x000fe20003800000 */
[----:B------:R-:W-:-:S07]  /*258a0*/  IMAD.MOV.U32 R15, RZ, RZ, -0x1 ;  /* 0xffffffffff0f7424 */ /* 0x000fce00078e00ff */
[----:B0-----:R-:W-:Y:S05]  /*258b0*/  WARPSYNC.COLLECTIVE R15, `(.L_x_11184) ;  /* 0x000000000f0c7348 */ /* 0x001fea0003c00000 */
[----:B------:R-:W-:Y:S02]  /*258c0*/  ELECT P6, UR62, PT ;  /* 0x00000000003e782f */ /* 0x000fe400038c0000 */
[----:B------:R-:W-:Y:S01]  /*258d0*/  MOV R14, UR62 ;  /* 0x0000003e000e7c02 */ /* 0x000fe20008000f00 */
[----:B0-----:R-:W-:Y:S10]  /*258e0*/  ENDCOLLECTIVE ;  /* 0x000000000000791b */ /* 0x001ff40003800000 */
.L_x_11184:
[----:B------:R-:W-:Y:S05]  /*258f0*/  BSYNC B1 ;  /* 0x0000000000017941 */ /* 0x000fea0003800000 */
.L_x_11183:
[----:B------:R-:W-:Y:S01]  /*25900*/  PLOP3.LUT P2, PT, P6, PT, PT, 0x80, 0x0 ;  /* 0x000000000000781c */ /* 0x000fe2000374f070 */
[----:B------:R-:W-:-:S12]  /*25910*/  BRA `(.L_x_10976) ;  /* 0xffffff80003c7947 */ /* 0x000fd8000383ffff */
.L_x_10979:
[----:B0-----:R0:W1:Y:S02]  /*25920*/  SYNCS.PHASECHK.TRANS64.TRYWAIT P0, [R16+URZ+0x2d820], R5 ;  /* 0x02d82005100075a7 */ /* 0x001064000800017f */
[----:B-1----:R-:W-:Y:S05]  /*25930*/  @!P0 NANOSLEEP.SYNCS 0x989680 ;  /* 0x009896800000895d */ /* 0x002fea0003900000 */
[----:B------:R-:W1:Y:S02]  /*25940*/  @!P0 SYNCS.PHASECHK.TRANS64 P0, [R16+URZ+0x2d820], R5 ;  /* 0x02d82005100085a7 */ /* 0x000e64000800007f */
[----:B-1----:R-:W-:Y:S05]  /*25950*/  @!P0 BRA `(.L_x_10979) ;  /* 0xfffffffc00f08947 */ /* 0x002fea000383ffff */
[----:B------:R-:W-:Y:S05]  /*25960*/  BRA `(.L_x_11185) ;  /* 0xffffff80004c7947 */ /* 0x000fea000383ffff */
.L_x_10983:
[----:B-1----:R1:W2:Y:S02]  /*25970*/  SYNCS.PHASECHK.TRANS64.TRYWAIT P0, [R11+URZ+0x2d8a0], R10 ;  /* 0x02d8a00a0b0075a7 */ /* 0x0022a4000800017f */
[----:B--2---:R-:W-:Y:S05]  /*25980*/  @!P0 NANOSLEEP.SYNCS 0x989680 ;  /* 0x009896800000895d */ /* 0x004fea0003900000 */
[----:B------:R-:W2:Y:S02]  /*25990*/  @!P0 SYNCS.PHASECHK.TRANS64 P0, [R11+URZ+0x2d8a0], R10 ;  /* 0x02d8a00a0b0085a7 */ /* 0x000ea4000800007f */
[----:B--2---:R-:W-:Y:S05]  /*259a0*/  @!P0 BRA `(.L_x_10983) ;  /* 0xfffffffc00f08947 */ /* 0x004fea000383ffff */
[----:B------:R-:W-:Y:S05]  /*259b0*/  BRA `(.L_x_11186) ;  /* 0xffffff8000687947 */ /* 0x000fea000383ffff */
.L_x_10990:
[----:B0-----:R0:W2:Y:S02]  /*259c0*/  SYNCS.PHASECHK.TRANS64.TRYWAIT P0, [R11+URZ+0x2d8c0], R10 ;  /* 0x02d8c00a0b0075a7 */ /* 0x0010a4000800017f */
[----:B--2---:R-:W-:Y:S05]  /*259d0*/  @!P0 NANOSLEEP.SYNCS 0x989680 ;  /* 0x009896800000895d */ /* 0x004fea0003900000 */
[----:B------:R-:W2:Y:S02]  /*259e0*/  @!P0 SYNCS.PHASECHK.TRANS64 P0, [R11+URZ+0x2d8c0], R10 ;  /* 0x02d8c00a0b0085a7 */ /* 0x000ea4000800007f */
[----:B--2---:R-:W-:Y:S05]  /*259f0*/  @!P0 BRA `(.L_x_10990) ;  /* 0xfffffffc00f08947 */ /* 0x004fea000383ffff */
[----:B------:R-:W-:Y:S05]  /*25a00*/  BRA `(.L_x_11187) ;  /* 0xffffff84005c7947 */ /* 0x000fea000383ffff */
.L_x_10999:
[----:B0-----:R0:W1:Y:S02]  /*25a10*/  SYNCS.PHASECHK.TRANS64.TRYWAIT P0, [R10+URZ+0x2d8a0], R8 ;  /* 0x02d8a0080a0075a7 */ /* 0x001064000800017f */
[----:B-1----:R-:W-:Y:S05]  /*25a20*/  @!P0 NANOSLEEP.SYNCS 0x989680 ;  /* 0x009896800000895d */ /* 0x002fea0003900000 */
[----:B------:R-:W1:Y:S02]  /*25a30*/  @!P0 SYNCS.PHASECHK.TRANS64 P0, [R10+URZ+0x2d8a0], R8 ;  /* 0x02d8a0080a0085a7 */ /* 0x000e64000800007f */
[----:B-1----:R-:W-:Y:S05]  /*25a40*/  @!P0 BRA `(.L_x_10999) ;  /* 0xfffffffc00f08947 */ /* 0x002fea000383ffff */
[----:B------:R-:W-:Y:S05]  /*25a50*/  BRA `(.L_x_11188) ;  /* 0xffffff8800947947 */ /* 0x000fea000383ffff */
.L_x_11006:
[----:B-1----:R1:W2:Y:S02]  /*25a60*/  SYNCS.PHASECHK.TRANS64.TRYWAIT P0, [R10+URZ+0x2d8c0], R8 ;  /* 0x02d8c0080a0075a7 */ /* 0x0022a4000800017f */
[----:B--2---:R-:W-:Y:S05]  /*25a70*/  @!P0 NANOSLEEP.SYNCS 0x989680 ;  /* 0x009896800000895d */ /* 0x004fea0003900000 */
[----:B------:R-:W2:Y:S02]  /*25a80*/  @!P0 SYNCS.PHASECHK.TRANS64 P0, [R10+URZ+0x2d8c0], R8 ;  /* 0x02d8c0080a0085a7 */ /* 0x000ea4000800007f */
[----:B--2---:R-:W-:Y:S05]  /*25a90*/  @!P0 BRA `(.L_x_11006) ;  /* 0xfffffffc00f08947 */ /* 0x004fea000383ffff */
[----:B------:R-:W-:Y:S05]  /*25aa0*/  BRA `(.L_x_11189) ;  /* 0xffffff8c00847947 */ /* 0x000fea000383ffff */
.L_x_11031:
[----:B------:R-:W3:Y:S01]  /*25ab0*/  S2R R20, SR_TID.X ;  /* 0x0000000000147919 */ /* 0x000ee20000002100 */
[----:B------:R-:W-:Y:S01]  /*25ac0*/  BSSY B0, `(.L_x_11190) ;  /* 0x000000a000007945 */ /* 0x000fe20003800000 */
[----:B------:R-:W-:Y:S02]  /*25ad0*/  IMAD.MOV.U32 R12, RZ, RZ, RZ ;  /* 0x000000ffff0c7224 */ /* 0x000fe400078e00ff */
[----:B------:R-:W-:Y:S02]  /*25ae0*/  IMAD.MOV.U32 R11, RZ, RZ, 0x1f ;  /* 0x0000001fff0b7424 */ /* 0x000fe400078e00ff */
[----:B------:R-:W-:Y:S01]  /*25af0*/  IMAD.MOV.U32 R15, RZ, RZ, -0x1 ;  /* 0xffffffffff0f7424 */ /* 0x000fe200078e00ff */
[----:B---3--:R-:W-:-:S04]  /*25b00*/  SHF.R.U32.HI R20, RZ, 0x5, R20 ;  /* 0x00000005ff147819 */ /* 0x008fc80000011614 */
[----:B------:R-:W-:-:S05]  /*25b10*/  LOP3.LUT R20, R20, 0x3, RZ, 0xc0, !PT ;  /* 0x0000000314147812 */ /* 0x000fca00078ec0ff */
[----:B------:R-:W-:-:S07]  /*25b20*/  IMAD.MOV.U32 R13, RZ, RZ, R20 ;  /* 0x000000ffff0d7224 */ /* 0x000fce00078e0014 */
[----:B012---:R-:W-:Y:S05]  /*25b30*/  WARPSYNC.COLLECTIVE R15, `(.L_x_11191) ;  /* 0x000000000f087348 */ /* 0x007fea0003c00000 */
[----:B------:R3:W4:Y:S02]  /*25b40*/  SHFL.IDX P6, R14, R13, R12, R11 ;  /* 0x0000000c0d0e7389 */ /* 0x00072400000c000b */
[----:B01234-:R-:W-:Y:S01]  /*25b50*/  ENDCOLLECTIVE ;  /* 0x000000000000791b */ /* 0x01ffe20003800000 */
.L_x_11191:
[----:B------:R-:W-:Y:S05]  /*25b60*/  BSYNC B0 ;  /* 0x0000000000007941 */ /* 0x000fea0003800000 */
.L_x_11190:
[----:B------:R-:W-:Y:S05]  /*25b70*/  BRA `(.L_x_11192) ;  /* 0xffffff9c00b07947 */ /* 0x000fea000383ffff */
.L_x_11033:
[----:B------:R-:W-:Y:S01]  /*25b80*/  BSSY B0, `(.L_x_11193) ;  /* 0x0000006000007945 */ /* 0x000fe20003800000 */
[----:B------:R-:W-:-:S07]  /*25b90*/  IMAD.MOV.U32 R15, RZ, RZ, -0x1 ;  /* 0xffffffffff0f7424 */ /* 0x000fce00078e00ff */
[----:B0123--:R-:W-:Y:S05]  /*25ba0*/  WARPSYNC.COLLECTIVE R15, `(.L_x_11194) ;  /* 0x000000000f0c7348 */ /* 0x00ffea0003c00000 */
[----:B------:R-:W-:Y:S02]  /*25bb0*/  ELECT P6, UR62, PT ;  /* 0x00000000003e782f */ /* 0x000fe400038c0000 */
[----:B------:R-:W-:Y:S01]  /*25bc0*/  MOV R14, UR62 ;  /* 0x0000003e000e7c02 */ /* 0x000fe20008000f00 */
[----:B0123--:R-:W-:Y:S10]  /*25bd0*/  ENDCOLLECTIVE ;  /* 0x000000000000791b */ /* 0x00fff40003800000 */
.L_x_11194:
[----:B------:R-:W-:Y:S05]  /*25be0*/  BSYNC B0 ;  /* 0x0000000000007941 */ /* 0x000fea0003800000 */
.L_x_11193:
[----:B------:R-:W-:Y:S05]  /*25bf0*/  BRA `(.L_x_11195) ;  /* 0xffffff9c00b07947 */ /* 0x000fea000383ffff */
.L_x_11035:
[----:B---3--:R3:W4:Y:S02]  /*25c00*/  SYNCS.PHASECHK.TRANS64.TRYWAIT P0, [R0+URZ+0x2d840], R2 ;  /* 0x02d84002000075a7 */ /* 0x008724000800017f */
[----:B----4-:R-:W-:Y:S05]  /*25c10*/  @!P0 NANOSLEEP.SYNCS 0x989680 ;  /* 0x009896800000895d */ /* 0x010fea0003900000 */
[----:B------:R-:W4:Y:S02]  /*25c20*/  @!P0 SYNCS.PHASECHK.TRANS64 P0, [R0+URZ+0x2d840], R2 ;  /* 0x02d84002000085a7 */ /* 0x000f24000800007f */
[----:B----4-:R-:W-:Y:S05]  /*25c30*/  @!P0 BRA `(.L_x_11035) ;  /* 0xfffffffc00f08947 */ /* 0x010fea000383ffff */
[----:B------:R-:W-:Y:S05]  /*25c40*/  BRA `(.L_x_11196) ;  /* 0xffffffa000047947 */ /* 0x000fea000383ffff */
.L_x_11039:
[----:B------:R-:W2:Y:S01]  /*25c50*/  LDL.LU R11, [R1+0x18] ;  /* 0x00001800010b7983 */ /* 0x000ea20000300800 */
[----:B------:R-:W-:Y:S02]  /*25c60*/  IMAD.IADD R0, R20, 0x1, R21 ;  /* 0x0000000114007824 */ /* 0x000fe400078e0215 */
[----:B------:R-:W-:Y:S01]  /*25c70*/  IMAD.MOV.U32 R13, RZ, RZ, R6 ;  /* 0x000000ffff0d7224 */ /* 0x000fe200078e0006 */
[----:B------:R0:W5:Y:S01]  /*25c80*/  LDL R21, [R1+0x10] ;  /* 0x0000100001157983 */ /* 0x0001620000100800 */
[----:B------:R-:W-:Y:S02]  /*25c90*/  IMAD.MOV.U32 R12, RZ, RZ, RZ ;  /* 0x000000ffff0c7224 */ /* 0x000fe400078e00ff */
[----:B------:R-:W-:Y:S02]  /*25ca0*/  IMAD.MOV.U32 R15, RZ, RZ, -0x1 ;  /* 0xffffffffff0f7424 */ /* 0x000fe400078e00ff */
[----:B--2---:R-:W-:Y:S02]  /*25cb0*/  IMAD R4, R11, R9, RZ ;  /* 0x000000090b047224 */ /* 0x004fe400078e02ff */
[----:B0-----:R-:W-:-:S07]  /*25cc0*/  IMAD.MOV.U32 R11, RZ, RZ, 0x1c1f ;  /* 0x00001c1fff0b7424 */ /* 0x001fce00078e00ff */
[----:B-----5:R-:W-:Y:S05]  /*25cd0*/  WARPSYNC.COLLECTIVE R15, `(.L_x_11197) ;  /* 0x000000000f087348 */ /* 0x020fea0003c00000 */
[----:B------:R0:W1:Y:S02]  /*25ce0*/  SHFL.IDX P6, R14, R13, R12, R11 ;  /* 0x0000000c0d0e7389 */ /* 0x00006400000c000b */
[----:B01---5:R-:W-:Y:S01]  /*25cf0*/  ENDCOLLECTIVE ;  /* 0x000000000000791b */ /* 0x023fe20003800000 */
.L_x_11197:
[----:B------:R-:W-:Y:S02]  /*25d00*/  IMAD.MOV.U32 R13, RZ, RZ, R5 ;  /* 0x000000ffff0d7224 */ /* 0x000fe400078e0005 */
[----:B------:R-:W-:-:S07]  /*25d10*/  IMAD.MOV.U32 R3, RZ, RZ, R14 ;  /* 0x000000ffff037224 */ /* 0x000fce00078e000e */
[----:B------:R-:W-:Y:S05]  /*25d20*/  WARPSYNC.COLLECTIVE R15, `(.L_x_11198) ;  /* 0x000000000f087348 */ /* 0x000fea0003c00000 */
[----:B------:R0:W1:Y:S02]  /*25d30*/  SHFL.IDX P6, R14, R13, R12, R11 ;  /* 0x0000000c0d0e7389 */ /* 0x00006400000c000b */
[----:B01----:R-:W-:Y:S01]  /*25d40*/  ENDCOLLECTIVE ;  /* 0x000000000000791b */ /* 0x003fe20003800000 */
.L_x_11198:
[----:B------:R-:W-:Y:S01]  /*25d50*/  ISETP.GE.AND P2, PT, R0, R4, PT ;  /* 0x000000040000720c */ /* 0x000fe20003f46270 */
[----:B------:R-:W-:Y:S02]  /*25d60*/  IMAD.MOV.U32 R13, RZ, RZ, R6 ;  /* 0x000000ffff0d7224 */ /* 0x000fe400078e0006 */
[----:B------:R-:W-:Y:S02]  /*25d70*/  IMAD.MOV.U32 R12, RZ, RZ, 0x1 ;  /* 0x00000001ff0c7424 */ /* 0x000fe400078e00ff */
[----:B------:R-:W-:-:S08]  /*25d80*/  IMAD.MOV.U32 R2, RZ, RZ, R14 ;  /* 0x000000ffff027224 */ /* 0x000fd000078e000e */
[----:B------:R-:W-:Y:S05]  /*25d90*/  WARPSYNC.COLLECTIVE R15, `(.L_x_11199) ;  /* 0x000000000f087348 */ /* 0x000fea0003c00000 */
[----:B------:R0:W1:Y:S02]  /*25da0*/  SHFL.IDX P6, R14, R13, R12, R11 ;  /* 0x0000000c0d0e7389 */ /* 0x00006400000c000b */
[----:B01----:R-:W-:Y:S01]  /*25db0*/  ENDCOLLECTIVE ;  /* 0x000000000000791b */ /* 0x003fe20003800000 */
.L_x_11199:
[----:B------:R-:W-:-:S05]  /*25dc0*/  @!P2 LEA R2, P4, R10, R2, 0x1 ;  /* 0x000000020a02a211 */ /* 0x000fca00078808ff */
[----:B------:R-:W-:-:S05]  /*25dd0*/  @!P2 IMAD.X R3, RZ, RZ, R3, P4 ;  /* 0x000000ffff03a224 */ /* 0x000fca00020e0603 */
[----:B------:R-:W-:Y:S01]  /*25de0*/  @!PT LDS RZ, [RZ] ;  /* 0x00000000fffff984 */ /* 0x000fe20000000800 */
[----:B------:R-:W-:Y:S01]  /*25df0*/  @!PT LDS RZ, [RZ] ;  /* 0x00000000fffff984 */ /* 0x000fe20000000800 */
[----:B------:R-:W-:Y:S01]  /*25e00*/  @!PT LDS RZ, [RZ] ;  /* 0x00000000fffff984 */ /* 0x000fe20000000800 */
[----:B------:R-:W-:Y:S01]  /*25e10*/  @!P2 LDGSTS.E.BYPASS.LTC128B.128 [R21+0xc400], desc[UR40][R2.64], !P3 ;  /* 0x0c4000000215afae */ /* 0x000fe2000d901d68 */
[----:B------:R-:W-:-:S03]  /*25e20*/  IMAD.MOV.U32 R13, RZ, RZ, R5 ;  /* 0x000000ffff0d7224 */ /* 0x000fc600078e0005 */
[----:B------:R-:W-:Y:S04]  /*25e30*/  @!P2 LDGSTS.E.BYPASS.LTC128B.128 [R21+0xf400], desc[UR40][R2.64+0x40], !P0 ;  /* 0x0f4000400215afae */ /* 0x000fe8000c101d68 */
[----:B------:R0:W-:Y:S02]  /*25e40*/  @!P2 LDGSTS.E.BYPASS.LTC128B.128 [R21+0x12400], desc[UR40][R2.64+0x80], !P1 ;  /* 0x124000800215afae */ /* 0x0001e4000c901d68 */
[----:B0-----:R-:W-:-:S07]  /*25e50*/  IMAD.MOV.U32 R2, RZ, RZ, R14 ;  /* 0x000000ffff027224 */ /* 0x001fce00078e000e */
[----:B------:R-:W-:Y:S05]  /*25e60*/  WARPSYNC.COLLECTIVE R15, `(.L_x_11200) ;  /* 0x000000000f087348 */ /* 0x000fea0003c00000 */
[----:B------:R0:W1:Y:S02]  /*25e70*/  SHFL.IDX P6, R14, R13, R12, R11 ;  /* 0x0000000c0d0e7389 */ /* 0x00006400000c000b */
[----:B01----:R-:W-:Y:S01]  /*25e80*/  ENDCOLLECTIVE ;  /* 0x000000000000791b */ /* 0x003fe20003800000 */
.L_x_11200:
[----:B------:R-:W-:-:S05]  /*25e90*/  VIADD R9, R0, 0x20 ;  /* 0x0000002000097836 */ /* 0x000fca0000000000 */
[----:B------:R-:W-:Y:S01]  /*25ea0*/  ISETP.GE.AND P2, PT, R9, R4, PT ;  /* 0x000000040900720c */ /* 0x000fe20003f46270 */
[----:B------:R-:W-:Y:S02]  /*25eb0*/  IMAD.MOV.U32 R13, RZ, RZ, R6 ;  /* 0x000000ffff0d7224 */ /* 0x000fe400078e0006 */
[----:B------:R-:W-:Y:S02]  /*25ec0*/  IMAD.MOV.U32 R12, RZ, RZ, 0x2 ;  /* 0x00000002ff0c7424 */ /* 0x000fe400078e00ff */
[----:B------:R-:W-:-:S08]  /*25ed0*/  IMAD.MOV.U32 R3, RZ, RZ, R14 ;  /* 0x000000ffff037224 */ /* 0x000fd000078e000e */
[----:B------:R-:W-:-:S13]  /*25ee0*/  @!P2 LEA R3, P4, R10, R3, 0x1 ;  /* 0x000000030a03a211 */ /* 0x000fda00078808ff */
[----:B------:R-:W-:Y:S05]  /*25ef0*/  WARPSYNC.COLLECTIVE R15, `(.L_x_11201) ;  /* 0x000000000f087348 */ /* 0x000fea0003c00000 */
[----:B------:R0:W1:Y:S02]  /*25f00*/  SHFL.IDX P6, R14, R13, R12, R11 ;  /* 0x0000000c0d0e7389 */ /* 0x00006400000c000b */
[----:B01----:R-:W-:Y:S01]  /*25f10*/  ENDCOLLECTIVE ;  /* 0x000000000000791b */ /* 0x003fe20003800000 */
.L_x_11201:
[----:B------:R-:W-:-:S05]  /*25f20*/  @!P2 IMAD.X R2, RZ, RZ, R2, P4 ;  /* 0x000000ffff02a224 */ /* 0x000fca00020e0602 */
[----:B------:R-:W-:-:S04]  /*25f30*/  @!P2 LOP3.LUT R3, R3, R2, RZ, 0x3c, !PT ;  /* 0x000000020303a212 */ /* 0x000fc800078e3cff */
[----:B------:R-:W-:-:S04]  /*25f40*/  @!P2 LOP3.LUT R2, R3, R2, RZ, 0x3c, !PT ;  /* 0x000000020302a212 */ /* 0x000fc800078e3cff */
[----:B------:R-:W-:-:S05]  /*25f50*/  @!P2 LOP3.LUT R3, R3, R2, RZ, 0x3c, !PT ;  /* 0x000000020303a212 */ /* 0x000fca00078e3cff */
[----:B------:R-:W-:Y:S01]  /*25f60*/  @!PT LDS RZ, [RZ] ;  /* 0x00000000fffff984 */ /* 0x000fe20000000800 */
[----:B------:R-:W-:Y:S01]  /*25f70*/  @!PT LDS RZ, [RZ] ;  /* 0x00000000fffff984 */ /* 0x000fe20000000800 */
[----:B------:R-:W-:Y:S01]  /*25f80*/  @!PT LDS RZ, [RZ] ;  /* 0x00000000fffff984 */ /* 0x000fe20000000800 */
[----:B------:R-:W-:Y:S04]  /*25f90*/  @!P2 LDGSTS.E.BYPASS.LTC128B.128 [R21+0xcc00], desc[UR40][R2.64], !P3 ;  /* 0x0cc000000215afae */ /* 0x000fe8000d901d68 */
[----:B------:R-:W-:Y:S01]  /*25fa0*/  @!P2 LDGSTS.E.BYPASS.LTC128B.128 [R21+0xfc00], desc[UR40][R2.64+0x40], !P0 ;  /* 0x0fc000400215afae */ /* 0x000fe2000c101d68 */
[----:B------:R-:W-:-:S03]  /*25fb0*/  IMAD.MOV.U32 R13, RZ, RZ, R5 ;  /* 0x000000ffff0d7224 */ /* 0x000fc600078e0005 */
[----:B------:R0:W-:Y:S02]  /*25fc0*/  @!P2 LDGSTS.E.BYPASS.LTC128B.128 [R21+0x12c00], desc[UR40][R2.64+0x80], !P1 ;  /* 0x12c000800215afae */ /* 0x0001e4000c901d68 */
[----:B0-----:R-:W-:-:S05]  /*25fd0*/  VIADD R2, R0, 0x40 ;  /* 0x0000004000027836 */ /* 0x001fca0000000000 */
[----:B------:R-:W-:Y:S01]  /*25fe0*/  ISETP.GE.AND P2, PT, R2, R4, PT ;  /* 0x000000040200720c */ /* 0x000fe20003f46270 */
[----:B------:R-:W-:-:S12]  /*25ff0*/  IMAD.MOV.U32 R2, RZ, RZ, R14 ;  /* 0x000000ffff027224 */ /* 0x000fd800078e000e */
[----:B------:R-:W-:Y:S05]  /*26000*/  WARPSYNC.COLLECTIVE R15, `(.L_x_11202) ;  /* 0x000000000f087348 */ /* 0x000fea0003c00000 */
[----:B------:R0:W1:Y:S02]  /*26010*/  SHFL.IDX P6, R14, R13, R12, R11 ;  /* 0x0000000c0d0e7389 */ /* 0x00006400000c000b */
[----:B01----:R-:W-:Y:S01]  /*26020*/  ENDCOLLECTIVE ;  /* 0x000000000000791b */ /* 0x003fe20003800000 */
.L_x_11202:
[----:B------:R-:W-:Y:S02]  /*26030*/  IMAD.MOV.U32 R13, RZ, RZ, R6 ;  /* 0x000000ffff0d7224 */ /* 0x000fe400078e0006 */
[----:B------:R-:W-:Y:S02]  /*26040*/  IMAD.MOV.U32 R12, RZ, RZ, 0x3 ;  /* 0x00000003ff0c7424 */ /* 0x000fe400078e00ff */
[----:B------:R-:W-:-:S07]  /*26050*/  IMAD.MOV.U32 R3, RZ, RZ, R14 ;  /* 0x000000ffff037224 */ /* 0x000fce00078e000e */
[----:B------:R-:W-:Y:S05]  /*26060*/  WARPSYNC.COLLECTIVE R15, `(.L_x_11203) ;  /* 0x000000000f087348 */ /* 0x000fea0003c00000 */
[----:B------:R0:W1:Y:S02]  /*26070*/  SHFL.IDX P6, R14, R13, R12, R11 ;  /* 0x0000000c0d0e7389 */ /* 0x00006400000c000b */
[----:B01----:R-:W-:Y:S01]  /*26080*/  ENDCOLLECTIVE ;  /* 0x000000000000791b */ /* 0x003fe20003800000 */
.L_x_11203:
[----:B------:R-:W-:-:S05]  /*26090*/  @!P2 LEA R3, P4, R10, R3, 0x1 ;  /* 0x000000030a03a211 */ /* 0x000fca00078808ff */
[----:B------:R-:W-:-:S05]  /*260a0*/  @!P2 IMAD.X R2, RZ, RZ, R2, P4 ;  /* 0x000000ffff02a224 */ /* 0x000fca00020e0602 */
[----:B------:R-:W-:Y:S01]  /*260b0*/  @!P2 LOP3.LUT R3, R3, R2, RZ, 0x3c, !PT ;  /* 0x000000020303a212 */ /* 0x000fe200078e3cff */
[----:B------:R-:W-:-:S03]  /*260c0*/  IMAD.MOV.U32 R13, RZ, RZ, R5 ;  /* 0x000000ffff0d7224 */ /* 0x000fc600078e0005 */
[----:B------:R-:W-:Y:S01]  /*260d0*/  @!P2 LOP3.LUT R2, R3, R2, RZ, 0x3c, !PT ;  /* 0x000000020302a212 */ /* 0x000fe200078e3cff */
[----:B------:R-:W-:-:S07]  /*260e0*/  IMAD.MOV.U32 R6, RZ, RZ, R14 ;  /* 0x000000ffff067224 */ /* 0x000fce00078e000e */
[----:B------:R-:W-:Y:S05]  /*260f0*/  WARPSYNC.COLLECTIVE R15, `(.L_x_11204) ;  /* 0x000000000f087348 */ /* 0x000fea0003c00000 */
[----:B------:R0:W1:Y:S02]  /*26100*/  SHFL.IDX P6, R14, R13, R12, R11 ;  /* 0x0000000c0d0e7389 */ /* 0x00006400000c000b */
[----:B01----:R-:W-:Y:S01]  /*26110*/  ENDCOLLECTIVE ;  /* 0x000000000000791b */ /* 0x003fe20003800000 */
.L_x_11204:
[----:B------:R-:W-:-:S05]  /*26120*/  @!P2 LOP3.LUT R3, R3, R2, RZ, 0x3c, !PT ;  /* 0x000000020303a212 */ /* 0x000fca00078e3cff */
        /* <DEDUP_REMOVED lines=8> */
[----:B0-----:R-:W-:-:S05]  /*261b0*/  VIADD R2, R0, 0x60 ;  /* 0x0000006000027836 */ /* 0x001fca0000000000 */
[----:B------:R-:W-:Y:S01]  /*261c0*/  ISETP.GE.AND P2, PT, R2, R4, PT ;  /* 0x000000040200720c */ /* 0x000fe20003f46270 */
[----:B------:R-:W-:-:S12]  /*261d0*/  IMAD.MOV.U32 R5, RZ, RZ, R14 ;  /* 0x000000ffff057224 */ /* 0x000fd800078e000e */
[----:B------:R-:W-:Y:S05]  /*261e0*/  WARPSYNC.COLLECTIVE R15, `(.L_x_11205) ;  /* 0x000000000f087348 */ /* 0x000fea0003c00000 */
[----:B------:R0:W1:Y:S02]  /*261f0*/  SHFL.IDX P6, R14, R13, R12, R11 ;  /* 0x0000000c0d0e7389 */ /* 0x00006400000c000b */
[----:B01----:R-:W-:Y:S01]  /*26200*/  ENDCOLLECTIVE ;  /* 0x000000000000791b */ /* 0x003fe20003800000 */
.L_x_11205:
[----:B------:R-:W-:-:S05]  /*26210*/  @!P2 LEA R2, P4, R10, R5, 0x1 ;  /* 0x000000050a02a211 */ /* 0x000fca00078808ff */
[----:B------:R-:W-:-:S05]  /*26220*/  @!P2 IMAD.X R3, RZ, RZ, R6, P4 ;  /* 0x000000ffff03a224 */ /* 0x000fca00020e0606 */
        /* <DEDUP_REMOVED lines=13> */
.L_x_11206:
[----:B------:R-:W-:Y:S02]  /*26300*/  IMAD.MOV.U32 R13, RZ, RZ, R7 ;  /* 0x000000ffff0d7224 */ /* 0x000fe400078e0007 */
[----:B------:R-:W-:Y:S02]  /*26310*/  IMAD.MOV.U32 R12, RZ, RZ, 0x1 ;  /* 0x00000001ff0c7424 */ /* 0x000fe400078e00ff */
[----:B------:R-:W-:-:S07]  /*26320*/  IMAD.MOV.U32 R3, RZ, RZ, R14 ;  /* 0x000000ffff037224 */ /* 0x000fce00078e000e */
[----:B------:R-:W-:Y:S05]  /*26330*/  WARPSYNC.COLLECTIVE R15, `(.L_x_11207) ;  /* 0x000000000f087348 */ /* 0x000fea0003c00000 */
[----:B------:R0:W1:Y:S02]  /*26340*/  SHFL.IDX P6, R14, R13, R12, R11 ;  /* 0x0000000c0d0e7389 */ /* 0x00006400000c000b */
[----:B01----:R-:W-:Y:S01]  /*26350*/  ENDCOLLECTIVE ;  /* 0x000000000000791b */ /* 0x003fe20003800000 */
.L_x_11207:
[----:B------:R-:W-:Y:S01]  /*26360*/  @!P2 LEA R3, P4, R10, R3, 0x1 ;  /* 0x000000030a03a211 */ /* 0x000fe200078808ff */
[----:B------:R-:W-:-:S04]  /*26370*/  IMAD.MOV.U32 R13, RZ, RZ, R8 ;  /* 0x000000ffff0d7224 */ /* 0x000fc800078e0008 */
[----:B------:R-:W-:Y:S02]  /*26380*/  @!P2 IMAD.X R2, RZ, RZ, R2, P4 ;  /* 0x000000ffff02a224 */ /* 0x000fe400020e0602 */
[----:B------:R-:W-:-:S07]  /*26390*/  IMAD.MOV.U32 R7, RZ, RZ, R14 ;  /* 0x000000ffff077224 */ /* 0x000fce00078e000e */
[----:B------:R-:W-:Y:S05]  /*263a0*/  WARPSYNC.COLLECTIVE R15, `(.L_x_11208) ;  /* 0x000000000f087348 */ /* 0x000fea0003c00000 */
[----:B------:R0:W1:Y:S02]  /*263b0*/  SHFL.IDX P6, R14, R13, R12, R11 ;  /* 0x0000000c0d0e7389 */ /* 0x00006400000c000b */
[----:B01----:R-:W-:Y:S01]  /*263c0*/  ENDCOLLECTIVE ;  /* 0x000000000000791b */ /* 0x003fe20003800000 */
.L_x_11208:
        /* <DEDUP_REMOVED lines=9> */
[----:B0-----:R-:W-:Y:S01]  /*26460*/  IMAD.MOV.U32 R2, RZ, RZ, R14 ;  /* 0x000000ffff027224 */ /* 0x001fe200078e000e */
[----:B------:R-:W-:Y:S06]  /*26470*/  BRA `(.L_x_11209) ;  /* 0xffffffa400647947 */ /* 0x000fec000383ffff */
.L_x_11042:
[----:B-1----:R1:W2:Y:S02]  /*26480*/  SYNCS.PHASECHK.TRANS64.TRYWAIT P0, [R16+URZ+0x2d820], R0 ;  /* 0x02d82000100075a7 */ /* 0x0022a4000800017f */
[----:B--2---:R-:W-:Y:S05]  /*26490*/  @!P0 NANOSLEEP.SYNCS 0x989680 ;  /* 0x009896800000895d */ /* 0x004fea0003900000 */
[----:B------:R-:W2:Y:S02]  /*264a0*/  @!P0 SYNCS.PHASECHK.TRANS64 P0, [R16+URZ+0x2d820], R0 ;  /* 0x02d82000100085a7 */ /* 0x000ea4000800007f */
[----:B--2---:R-:W-:Y:S05]  /*264b0*/  @!P0 BRA `(.L_x_11042) ;  /* 0xfffffffc00f08947 */ /* 0x004fea000383ffff */
[----:B------:R-:W-:Y:S05]  /*264c0*/  BRA `(.L_x_11210) ;  /* 0xffffffa400cc7947 */ /* 0x000fea000383ffff */
.L_x_11051:
[----:B-1----:R1:W2:Y:S02]  /*264d0*/  SYNCS.PHASECHK.TRANS64.TRYWAIT P0, [R3+URZ+0x2d840], R2 ;  /* 0x02d84002030075a7 */ /* 0x0022a4000800017f */
[----:B--2---:R-:W-:Y:S05]  /*264e0*/  @!P0 NANOSLEEP.SYNCS 0x989680 ;  /* 0x009896800000895d */ /* 0x004fea0003900000 */
[----:B------:R-:W2:Y:S02]  /*264f0*/  @!P0 SYNCS.PHASECHK.TRANS64 P0, [R3+URZ+0x2d840], R2 ;  /* 0x02d84002030085a7 */ /* 0x000ea4000800007f */
[----:B--2---:R-:W-:Y:S05]  /*26500*/  @!P0 BRA `(.L_x_11051) ;  /* 0xfffffffc00f08947 */ /* 0x004fea000383ffff */
[----:B------:R-:W-:Y:S05]  /*26510*/  BRA `(.L_x_11211) ;  /* 0xffffffa800b47947 */ /* 0x000fea000383ffff */
.L_x_11058:
[----:B0-----:R0:W1:Y:S02]  /*26520*/  SYNCS.PHASECHK.TRANS64.TRYWAIT P0, [R2+URZ+0x2d860], R3 ;  /* 0x02d86003020075a7 */ /* 0x001064000800017f */
[----:B-1----:R-:W-:Y:S05]  /*26530*/  @!P0 NANOSLEEP.SYNCS 0x989680 ;  /* 0x009896800000895d */ /* 0x002fea0003900000 */
[----:B------:R-:W1:Y:S02]  /*26540*/  @!P0 SYNCS.PHASECHK.TRANS64 P0, [R2+URZ+0x2d860], R3 ;  /* 0x02d86003020085a7 */ /* 0x000e64000800007f */
[----:B-1----:R-:W-:Y:S05]  /*26550*/  @!P0 BRA `(.L_x_11058) ;  /* 0xfffffffc00f08947 */ /* 0x002fea000383ffff */
[----:B------:R-:W-:Y:S05]  /*26560*/  BRA `(.L_x_11212) ;  /* 0xffffffac00b87947 */ /* 0x000fea000383ffff */
.L_x_11069:
[----:B0-----:R0:W1:Y:S02]  /*26570*/  SYNCS.PHASECHK.TRANS64.TRYWAIT P0, [R4+URZ+0x2d840], R2 ;  /* 0x02d84002040075a7 */ /* 0x001064000800017f */
[----:B-1----:R-:W-:Y:S05]  /*26580*/  @!P0 NANOSLEEP.SYNCS 0x989680 ;  /* 0x009896800000895d */ /* 0x002fea0003900000 */
[----:B------:R-:W1:Y:S02]  /*26590*/  @!P0 SYNCS.PHASECHK.TRANS64 P0, [R4+URZ+0x2d840], R2 ;  /* 0x02d84002040085a7 */ /* 0x000e64000800007f */
[----:B-1----:R-:W-:Y:S05]  /*265a0*/  @!P0 BRA `(.L_x_11069) ;  /* 0xfffffffc00f08947 */ /* 0x002fea000383ffff */
[----:B------:R-:W-:Y:S05]  /*265b0*/  BRA `(.L_x_11213) ;  /* 0xffffffb400707947 */ /* 0x000fea000383ffff */
.L_x_11076:
[----:B0-----:R0:W1:Y:S02]  /*265c0*/  SYNCS.PHASECHK.TRANS64.TRYWAIT P0, [R3+URZ+0x2d860], R28 ;  /* 0x02d8601c030075a7 */ /* 0x001064000800017f */
[----:B-1----:R-:W-:Y:S05]  /*265d0*/  @!P0 NANOSLEEP.SYNCS 0x989680 ;  /* 0x009896800000895d */ /* 0x002fea0003900000 */
[----:B------:R-:W1:Y:S02]  /*265e0*/  @!P0 SYNCS.PHASECHK.TRANS64 P0, [R3+URZ+0x2d860], R28 ;  /* 0x02d8601c030085a7 */ /* 0x000e64000800007f */
[----:B-1----:R-:W-:Y:S05]  /*265f0*/  @!P0 BRA `(.L_x_11076) ;  /* 0xfffffffc00f08947 */ /* 0x002fea000383ffff */
[----:B------:R-:W-:Y:S05]  /*26600*/  BRA `(.L_x_11214) ;  /* 0xffffffb800747947 */ /* 0x000fea000383ffff */
.L_x_11087:
[----:B0-----:R0:W1:Y:S02]  /*26610*/  SYNCS.PHASECHK.TRANS64.TRYWAIT P0, [R4+URZ+0x2d840], R2 ;  /* 0x02d84002040075a7 */ /* 0x001064000800017f */
[----:B-1----:R-:W-:Y:S05]  /*26620*/  @!P0 NANOSLEEP.SYNCS 0x989680 ;  /* 0x009896800000895d */ /* 0x002fea0003900000 */
[----:B------:R-:W1:Y:S02]  /*26630*/  @!P0 SYNCS.PHASECHK.TRANS64 P0, [R4+URZ+0x2d840], R2 ;  /* 0x02d84002040085a7 */ /* 0x000e64000800007f */
[----:B-1----:R-:W-:Y:S05]  /*26640*/  @!P0 BRA `(.L_x_11087) ;  /* 0xfffffffc00f08947 */ /* 0x002fea000383ffff */
[----:B------:R-:W-:Y:S05]  /*26650*/  BRA `(.L_x_11215) ;  /* 0xffffffc000087947 */ /* 0x000fea000383ffff */
.L_x_11094:
[----:B0-----:R0:W1:Y:S02]  /*26660*/  SYNCS.PHASECHK.TRANS64.TRYWAIT P0, [R3+URZ+0x2d860], R7 ;  /* 0x02d86007030075a7 */ /* 0x001064000800017f */
[----:B-1----:R-:W-:Y:S05]  /*26670*/  @!P0 NANOSLEEP.SYNCS 0x989680 ;  /* 0x009896800000895d */ /* 0x002fea0003900000 */
[----:B------:R-:W1:Y:S02]  /*26680*/  @!P0 SYNCS.PHASECHK.TRANS64 P0, [R3+URZ+0x2d860], R7 ;  /* 0x02d86007030085a7 */ /* 0x000e64000800007f */
[----:B-1----:R-:W-:Y:S05]  /*26690*/  @!P0 BRA `(.L_x_11094) ;  /* 0xfffffffc00f08947 */ /* 0x002fea000383ffff */
[----:B------:R-:W-:Y:S05]  /*266a0*/  BRA `(.L_x_11216) ;  /* 0xffffffc4000c7947 */ /* 0x000fea000383ffff */
.L_x_11107:
[----:B-1----:R1:W2:Y:S02]  /*266b0*/  SYNCS.PHASECHK.TRANS64.TRYWAIT P0, [R3+URZ+0x2d860], R0 ;  /* 0x02d86000030075a7 */ /* 0x0022a4000800017f */
[----:B--2---:R-:W-:Y:S05]  /*266c0*/  @!P0 NANOSLEEP.SYNCS 0x989680 ;  /* 0x009896800000895d */ /* 0x004fea0003900000 */
[----:B------:R-:W2:Y:S02]  /*266d0*/  @!P0 SYNCS.PHASECHK.TRANS64 P0, [R3+URZ+0x2d860], R0 ;  /* 0x02d86000030085a7 */ /* 0x000ea4000800007f */
[----:B--2---:R-:W-:Y:S05]  /*266e0*/  @!P0 BRA `(.L_x_11107) ;  /* 0xfffffffc00f08947 */ /* 0x004fea000383ffff */
[----:B------:R-:W-:Y:S05]  /*266f0*/  BRA `(.L_x_11217) ;  /* 0xffffffc800887947 */ /* 0x000fea000383ffff */
.L_x_11116:
[----:B------:R-:W-:Y:S01]  /*26700*/  BSSY B0, `(.L_x_11218) ;  /* 0x0000008000007945 */ /* 0x000fe20003800000 */
[----:B------:R-:W-:Y:S02]  /*26710*/  IMAD.MOV.U32 R13, RZ, RZ, R24 ;  /* 0x000000ffff0d7224 */ /* 0x000fe400078e0018 */
[----:B------:R-:W-:Y:S02]  /*26720*/  IMAD.MOV.U32 R12, RZ, RZ, RZ ;  /* 0x000000ffff0c7224 */ /* 0x000fe400078e00ff */
[----:B------:R-:W-:Y:S02]  /*26730*/  IMAD.MOV.U32 R11, RZ, RZ, 0x1f ;  /* 0x0000001fff0b7424 */ /* 0x000fe400078e00ff */
[----:B------:R-:W-:-:S07]  /*26740*/  IMAD.MOV.U32 R15, RZ, RZ, -0x1 ;  /* 0xffffffffff0f7424 */ /* 0x000fce00078e00ff */
[----:B--2---:R-:W-:Y:S05]  /*26750*/  WARPSYNC.COLLECTIVE R15, `(.L_x_11219) ;  /* 0x000000000f087348 */ /* 0x004fea0003c00000 */
[----:B------:R0:W1:Y:S02]  /*26760*/  SHFL.IDX P6, R14, R13, R12, R11 ;  /* 0x0000000c0d0e7389 */ /* 0x00006400000c000b */
[----:B012---:R-:W-:Y:S01]  /*26770*/  ENDCOLLECTIVE ;  /* 0x000000000000791b */ /* 0x007fe20003800000 */
.L_x_11219:
[----:B------:R-:W-:Y:S05]  /*26780*/  BSYNC B0 ;  /* 0x0000000000007941 */ /* 0x000fea0003800000 */
.L_x_11218:
        /* <DEDUP_REMOVED lines=10> */
.L_x_11220:
        /* <DEDUP_REMOVED lines=21> */
.L_x_11221:
        /* <DEDUP_REMOVED lines=8> */
.L_x_11222:
[----:B------:R-:W-:Y:S01]  /*26a00*/  IMAD.MOV.U32 R12, RZ, RZ, 0x4 ;  /* 0x00000004ff0c7424 */ /* 0x000fe200078e00ff */
[----:B------:R-:W-:-:S05]  /*26a10*/  SEL R3, R14, RZ, P0 ;  /* 0x000000ff0e037207 */ /* 0x000fca0000000000 */
[----:B------:R-:W-:-:S04]  /*26a20*/  IMAD.IADD R2, R4, 0x1, R3 ;  /* 0x0000000104027824 */ /* 0x000fc800078e0203 */
[----:B------:R-:W-:-:S07]  /*26a30*/  IMAD.MOV.U32 R13, RZ, RZ, R2 ;  /* 0x000000ffff0d7224 */ /* 0x000fce00078e0002 */
[----:B------:R-:W-:Y:S05]  /*26a40*/  WARPSYNC.COLLECTIVE R15, `(.L_x_11223) ;  /* 0x000000000f087348 */ /* 0x000fea0003c00000 */
[----:B------:R0:W1:Y:S02]  /*26a50*/  SHFL.UP P6, R14, R13, R12, R11 ;  /* 0x0400000c0d0e7389 */ /* 0x00006400000c000b */
[----:B01----:R-:W-:Y:S01]  /*26a60*/  ENDCOLLECTIVE ;  /* 0x000000000000791b */ /* 0x003fe20003800000 */
.L_x_11223:
[----:B------:R-:W-:Y:S01]  /*26a70*/  IMAD.MOV.U32 R12, RZ, RZ, 0x8 ;  /* 0x00000008ff0c7424 */ /* 0x000fe200078e00ff */
[----:B------:R-:W-:-:S05]  /*26a80*/  SEL R3, R14, RZ, P1 ;  /* 0x000000ff0e037207 */ /* 0x000fca0000800000 */
[----:B------:R-:W-:-:S04]  /*26a90*/  IMAD.IADD R3, R2, 0x1, R3 ;  /* 0x0000000102037824 */ /* 0x000fc800078e0203 */
[----:B------:R-:W-:-:S07]  /*26aa0*/  IMAD.MOV.U32 R13, RZ, RZ, R3 ;  /* 0x000000ffff0d7224 */ /* 0x000fce00078e0003 */
[----:B------:R-:W-:Y:S05]  /*26ab0*/  WARPSYNC.COLLECTIVE R15, `(.L_x_11224) ;  /* 0x000000000f087348 */ /* 0x000fea0003c00000 */
[----:B------:R0:W1:Y:S02]  /*26ac0*/  SHFL.UP P6, R14, R13, R12, R11 ;  /* 0x0400000c0d0e7389 */ /* 0x00006400000c000b */
[----:B01----:R-:W-:Y:S01]  /*26ad0*/  ENDCOLLECTIVE ;  /* 0x000000000000791b */ /* 0x003fe20003800000 */
.L_x_11224:
[----:B------:R-:W-:Y:S01]  /*26ae0*/  IMAD.MOV.U32 R12, RZ, RZ, 0x10 ;  /* 0x00000010ff0c7424 */ /* 0x000fe200078e00ff */
[----:B------:R-:W-:-:S05]  /*26af0*/  SEL R4, R14, RZ, P2 ;  /* 0x000000ff0e047207 */ /* 0x000fca0001000000 */
[----:B------:R-:W-:-:S04]  /*26b00*/  IMAD.IADD R4, R3, 0x1, R4 ;  /* 0x0000000103047824 */ /* 0x000fc800078e0204 */
[----:B------:R-:W-:-:S07]  /*26b10*/  IMAD.MOV.U32 R13, RZ, RZ, R4 ;  /* 0x000000ffff0d7224 */ /* 0x000fce00078e0004 */
[----:B------:R-:W-:Y:S05]  /*26b20*/  WARPSYNC.COLLECTIVE R15, `(.L_x_11225) ;  /* 0x000000000f087348 */ /* 0x000fea0003c00000 */
[----:B------:R0:W1:Y:S02]  /*26b30*/  SHFL.UP P6, R14, R13, R12, R11 ;  /* 0x0400000c0d0e7389 */ /* 0x00006400000c000b */
[----:B01----:R-:W-:Y:S01]  /*26b40*/  ENDCOLLECTIVE ;  /* 0x000000000000791b */ /* 0x003fe20003800000 */
.L_x_11225:
        /* <DEDUP_REMOVED lines=8> */
.L_x_11226:
[----:B------:R-:W-:Y:S05]  /*26bd0*/  BRA `(.L_x_11227) ;  /* 0xffffffcc00487947 */ /* 0x000fea000383ffff */
.L_x_11119:
[----:B------:R-:W-:Y:S01]  /*26be0*/  BSSY B0, `(.L_x_11228) ;  /* 0x0000007000007945 */ /* 0x000fe20003800000 */
[----:B------:R-:W-:Y:S02]  /*26bf0*/  IMAD.MOV.U32 R12, RZ, RZ, 0x1 ;  /* 0x00000001ff0c7424 */ /* 0x000fe400078e00ff */
[----:B------:R-:W-:Y:S02]  /*26c00*/  IMAD.MOV.U32 R11, RZ, RZ, RZ ;  /* 0x000000ffff0b7224 */ /* 0x000fe400078e00ff */
[----:B------:R-:W-:-:S07]  /*26c10*/  IMAD.MOV.U32 R15, RZ, RZ, -0x1 ;  /* 0xffffffffff0f7424 */ /* 0x000fce00078e00ff */
[----:B------:R-:W-:Y:S05]  /*26c20*/  WARPSYNC.COLLECTIVE R15, `(.L_x_11229) ;  /* 0x000000000f087348 */ /* 0x000fea0003c00000 */
[----:B------:R0:W1:Y:S02]  /*26c30*/  SHFL.UP P6, R14, R13, R12, R11 ;  /* 0x0400000c0d0e7389 */ /* 0x00006400000c000b */
[----:B01----:R-:W-:Y:S01]  /*26c40*/  ENDCOLLECTIVE ;  /* 0x000000000000791b */ /* 0x003fe20003800000 */
.L_x_11229:
[----:B------:R-:W-:Y:S05]  /*26c50*/  BSYNC B0 ;  /* 0x0000000000007941 */ /* 0x000fea0003800000 */
.L_x_11228:
        /* <DEDUP_REMOVED lines=9> */
.L_x_11230:
[----:B------:R-:W-:Y:S01]  /*26cf0*/  IMAD.MOV.U32 R12, RZ, RZ, 0x4 ;  /* 0x00000004ff0c7424 */ /* 0x000fe200078e00ff */
[----:B------:R-:W-:-:S05]  /*26d00*/  SEL R2, R14, RZ, P0 ;  /* 0x000000ff0e027207 */ /* 0x000fca0000000000 */
[----:B------:R-:W-:-:S04]  /*26d10*/  IMAD.IADD R2, R13, 0x1, R2 ;  /* 0x000000010d027824 */ /* 0x000fc800078e0202 */
[----:B------:R-:W-:-:S07]  /*26d20*/  IMAD.MOV.U32 R13, RZ, RZ, R2 ;  /* 0x000000ffff0d7224 */ /* 0x000fce00078e0002 */
[----:B------:R-:W-:Y:S05]  /*26d30*/  WARPSYNC.COLLECTIVE R15, `(.L_x_11231) ;  /* 0x000000000f087348 */ /* 0x000fea0003c00000 */
[----:B------:R0:W1:Y:S02]  /*26d40*/  SHFL.UP P6, R14, R13, R12, R11 ;  /* 0x0400000c0d0e7389 */ /* 0x00006400000c000b */
[----:B01----:R-:W-:Y:S01]  /*26d50*/  ENDCOLLECTIVE ;  /* 0x000000000000791b */ /* 0x003fe20003800000 */
.L_x_11231:
[----:B------:R-:W-:Y:S01]  /*26d60*/  IMAD.MOV.U32 R12, RZ, RZ, 0x8 ;  /* 0x00000008ff0c7424 */ /* 0x000fe200078e00ff */
[----:B------:R-:W-:-:S05]  /*26d70*/  SEL R3, R14, RZ, P1 ;  /* 0x000000ff0e037207 */ /* 0x000fca0000800000 */
[----:B------:R-:W-:-:S04]  /*26d80*/  IMAD.IADD R3, R2, 0x1, R3 ;  /* 0x0000000102037824 */ /* 0x000fc800078e0203 */
[----:B------:R-:W-:-:S07]  /*26d90*/  IMAD.MOV.U32 R13, RZ, RZ, R3 ;  /* 0x000000ffff0d7224 */ /* 0x000fce00078e0003 */
[----:B------:R-:W-:Y:S05]  /*26da0*/  WARPSYNC.COLLECTIVE R15, `(.L_x_11232) ;  /* 0x000000000f087348 */ /* 0x000fea0003c00000 */
[----:B------:R0:W1:Y:S02]  /*26db0*/  SHFL.UP P6, R14, R13, R12, R11 ;  /* 0x0400000c0d0e7389 */ /* 0x00006400000c000b */
[----:B01----:R-:W-:Y:S01]  /*26dc0*/  ENDCOLLECTIVE ;  /* 0x000000000000791b */ /* 0x003fe20003800000 */
.L_x_11232:
[----:B------:R-:W-:Y:S01]  /*26dd0*/  IMAD.MOV.U32 R12, RZ, RZ, 0x10 ;  /* 0x00000010ff0c7424 */ /* 0x000fe200078e00ff */
[----:B------:R-:W-:-:S05]  /*26de0*/  SEL R4, R14, RZ, P2 ;  /* 0x000000ff0e047207 */ /* 0x000fca0001000000 */
[----:B------:R-:W-:-:S04]  /*26df0*/  IMAD.IADD R4, R3, 0x1, R4 ;  /* 0x0000000103047824 */ /* 0x000fc800078e0204 */
[----:B------:R-:W-:-:S07]  /*26e00*/  IMAD.MOV.U32 R13, RZ, RZ, R4 ;  /* 0x000000ffff0d7224 */ /* 0x000fce00078e0004 */
[----:B------:R-:W-:Y:S05]  /*26e10*/  WARPSYNC.COLLECTIVE R15, `(.L_x_11233) ;  /* 0x000000000f087348 */ /* 0x000fea0003c00000 */
[----:B------:R0:W1:Y:S02]  /*26e20*/  SHFL.UP P6, R14, R13, R12, R11 ;  /* 0x0400000c0d0e7389 */ /* 0x00006400000c000b */
[----:B01----:R-:W-:Y:S01]  /*26e30*/  ENDCOLLECTIVE ;  /* 0x000000000000791b */ /* 0x003fe20003800000 */
.L_x_11233:
        /* <DEDUP_REMOVED lines=8> */
.L_x_11234:
[----:B------:R-:W-:Y:S05]  /*26ec0*/  BRA `(.L_x_11235) ;  /* 0xffffffcc00307947 */ /* 0x000fea000383ffff */
.L_x_11121:
[----:B------:R-:W-:Y:S01]  /*26ed0*/  BSSY B0, `(.L_x_11236) ;  /* 0x0000006000007945 */ /* 0x000fe20003800000 */
[----:B------:R-:W-:Y:S01]  /*26ee0*/  PLOP3.LUT P6, PT, P6, PT, PT, 0x8, 0x0 ;  /* 0x000000000000781c */ /* 0x000fe200037ce170 */
[----:B------:R-:W-:-:S12]  /*26ef0*/  IMAD.MOV.U32 R15, RZ, RZ, -0x1 ;  /* 0xffffffffff0f7424 */ /* 0x000fd800078e00ff */
[----:B0-----:R-:W-:Y:S05]  /*26f00*/  WARPSYNC.COLLECTIVE R15, `(.L_x_11237) ;  /* 0x000000000f087348 */ /* 0x001fea0003c00000 */
[----:B------:R-:W-:Y:S01]  /*26f10*/  VOTE.ANY R14, PT, P6 ;  /* 0x00000000000e7806 */ /* 0x000fe200030e0100 */
[----:B0-----:R-:W-:Y:S06]  /*26f20*/  ENDCOLLECTIVE ;  /* 0x000000000000791b */ /* 0x001fec0003800000 */
.L_x_11237:
[----:B------:R-:W-:Y:S05]  /*26f30*/  BSYNC B0 ;  /* 0x0000000000007941 */ /* 0x000fea0003800000 */
.L_x_11236:
        /* <DEDUP_REMOVED lines=10> */
.L_x_11238:
[----:B------:R-:W-:Y:S02]  /*26fe0*/  IMAD.MOV.U32 R13, RZ, RZ, R5 ;  /* 0x000000ffff0d7224 */ /* 0x000fe400078e0005 */
[----:B------:R-:W-:-:S07]  /*26ff0*/  IMAD.MOV.U32 R25, RZ, RZ, R14 ;  /* 0x000000ffff197224 */ /* 0x000fce00078e000e */
[----:B------:R-:W-:Y:S05]  /*27000*/  WARPSYNC.COLLECTIVE R15, `(.L_x_11239) ;  /* 0x000000000f087348 */ /* 0x000fea0003c00000 */
[----:B------:R0:W1:Y:S02]  /*27010*/  SHFL.IDX P6, R14, R13, R12, R11 ;  /* 0x0000000c0d0e7389 */ /* 0x00006400000c000b */
[----:B01----:R-:W-:Y:S01]  /*27020*/  ENDCOLLECTIVE ;  /* 0x000000000000791b */ /* 0x003fe20003800000 */
.L_x_11239:
[----:B------:R-:W-:Y:S01]  /*27030*/  IMAD.MOV.U32 R5, RZ, RZ, R14 ;  /* 0x000000ffff057224 */ /* 0x000fe200078e000e */
[----:B------:R-:W-:Y:S06]  /*27040*/  BRA `(.L_x_11240) ;  /* 0xffffffcc00107947 */ /* 0x000fec000383ffff */
.L_x_11123:
[----:B------:R-:W-:Y:S01]  /*27050*/  BSSY B0, `(.L_x_11241) ;  /* 0x0000007000007945 */ /* 0x000fe20003800000 */
[----:B------:R-:W-:Y:S02]  /*27060*/  IMAD.MOV.U32 R13, RZ, RZ, R2 ;  /* 0x000000ffff0d7224 */ /* 0x000fe400078e0002 */
[----:B------:R-:W-:Y:S02]  /*27070*/  IMAD.MOV.U32 R11, RZ, RZ, 0x1f ;  /* 0x0000001fff0b7424 */ /* 0x000fe400078e00ff */
[----:B------:R-:W-:-:S07]  /*27080*/  IMAD.MOV.U32 R15, RZ, RZ, -0x1 ;  /* 0xffffffffff0f7424 */ /* 0x000fce00078e00ff */
[----:B0123--:R-:W-:Y:S05]  /*27090*/  WARPSYNC.COLLECTIVE R15, `(.L_x_11242) ;  /* 0x000000000f087348 */ /* 0x00ffea0003c00000 */
[----:B------:R4:W0:Y:S02]  /*270a0*/  SHFL.IDX P6, R14, R13, R12, R11 ;  /* 0x0000000c0d0e7389 */ /* 0x00082400000c000b */
[----:B01234-:R-:W-:Y:S01]  /*270b0*/  ENDCOLLECTIVE ;  /* 0x000000000000791b */ /* 0x01ffe20003800000 */
.L_x_11242:
[----:B------:R-:W-:Y:S05]  /*270c0*/  BSYNC B0 ;  /* 0x0000000000007941 */ /* 0x000fea0003800000 */
.L_x_11241:
[----:B------:R-:W-:Y:S01]  /*270d0*/  IMAD.MOV.U32 R24, RZ, RZ, R14 ;  /* 0x000000ffff187224 */ /* 0x000fe200078e000e */
[----:B------:R-:W-:Y:S06]  /*270e0*/  BRA `(.L_x_11122) ;  /* 0xffffffcc00007947 */ /* 0x000fec000383ffff */
.L_x_11129:
[----:B-1----:R1:W2:Y:S02]  /*270f0*/  SYNCS.PHASECHK.TRANS64.TRYWAIT P0, [R9+URZ+0x2d820], R0 ;  /* 0x02d82000090075a7 */ /* 0x0022a4000800017f */
[----:B--2---:R-:W-:Y:S05]  /*27100*/  @!P0 NANOSLEEP.SYNCS 0x989680 ;  /* 0x009896800000895d */ /* 0x004fea0003900000 */
[----:B------:R-:W2:Y:S02]  /*27110*/  @!P0 SYNCS.PHASECHK.TRANS64 P0, [R9+URZ+0x2d820], R0 ;  /* 0x02d82000090085a7 */ /* 0x000ea4000800007f */
[----:B--2---:R-:W-:Y:S05]  /*27120*/  @!P0 BRA `(.L_x_11129) ;  /* 0xfffffffc00f08947 */ /* 0x004fea000383ffff */
[----:B------:R-:W-:Y:S05]  /*27130*/  BRA `(.L_x_11243) ;  /* 0xffffffd400587947 */ /* 0x000fea000383ffff */
.L_x_11130:
        /* <DEDUP_REMOVED lines=11> */
.L_x_11245:
[----:B------:R-:W-:Y:S05]  /*271f0*/  BSYNC B0 ;  /* 0x0000000000007941 */ /* 0x000fea0003800000 */
.L_x_11244:
[----:B------:R-:W-:Y:S05]  /*27200*/  BRA `(.L_x_11246) ;  /* 0xffffffd400407947 */ /* 0x000fea000383ffff */
.L_x_11131:
[----:B------:R-:W-:Y:S01]  /*27210*/  BSSY B0, `(.L_x_11247) ;  /* 0x0000006000007945 */ /* 0x000fe20003800000 */
[----:B------:R-:W-:-:S07]  /*27220*/  IMAD.MOV.U32 R15, RZ, RZ, -0x1 ;  /* 0xffffffffff0f7424 */ /* 0x000fce00078e00ff */
[----:B01----:R-:W-:Y:S05]  /*27230*/  WARPSYNC.COLLECTIVE R15, `(.L_x_11248) ;  /* 0x000000000f0c7348 */ /* 0x003fea0003c00000 */
[----:B------:R-:W-:Y:S02]  /*27240*/  ELECT P6, UR62, PT ;  /* 0x00000000003e782f */ /* 0x000fe400038c0000 */
[----:B------:R-:W-:Y:S01]  /*27250*/  MOV R14, UR62 ;  /* 0x0000003e000e7c02 */ /* 0x000fe20008000f00 */
[----:B01----:R-:W-:Y:S10]  /*27260*/  ENDCOLLECTIVE ;  /* 0x000000000000791b */ /* 0x003ff40003800000 */
.L_x_11248:
[----:B------:R-:W-:Y:S05]  /*27270*/  BSYNC B0 ;  /* 0x0000000000007941 */ /* 0x000fea0003800000 */
.L_x_11247:
[----:B------:R-:W-:Y:S05]  /*27280*/  BRA `(.L_x_11249) ;  /* 0xffffffd400347947 */ /* 0x000fea000383ffff */
.L_x_11133:
[----:B-1----:R1:W2:Y:S02]  /*27290*/  SYNCS.PHASECHK.TRANS64.TRYWAIT P0, [R5+URZ], R4 ;  /* 0x00000004050075a7 */ /* 0x0022a4000800017f */
[----:B--2---:R-:W-:Y:S05]  /*272a0*/  @!P0 NANOSLEEP.SYNCS 0x989680 ;  /* 0x009896800000895d */ /* 0x004fea0003900000 */
[----:B------:R-:W2:Y:S02]  /*272b0*/  @!P0 SYNCS.PHASECHK.TRANS64 P0, [R5+URZ], R4 ;  /* 0x00000004050085a7 */ /* 0x000ea4000800007f */
[----:B--2---:R-:W-:Y:S05]  /*272c0*/  @!P0 BRA `(.L_x_11133) ;  /* 0xfffffffc00f08947 */ /* 0x004fea000383ffff */
[----:B------:R-:W-:Y:S05]  /*272d0*/  BRA `(.L_x_11250) ;  /* 0xffffffd400687947 */ /* 0x000fea000383ffff */
.L_x_11134:
[----:B--2---:R2:W3:Y:S02]  /*272e0*/  SYNCS.PHASECHK.TRANS64.TRYWAIT P0, [R3+URZ], R2 ;  /* 0x00000002030075a7 */ /* 0x0044e4000800017f */
[----:B---3--:R-:W-:Y:S05]  /*272f0*/  @!P0 NANOSLEEP.SYNCS 0x989680 ;  /* 0x009896800000895d */ /* 0x008fea0003900000 */
[----:B------:R-:W3:Y:S02]  /*27300*/  @!P0 SYNCS.PHASECHK.TRANS64 P0, [R3+URZ], R2 ;  /* 0x00000002030085a7 */ /* 0x000ee4000800007f */
[----:B---3--:R-:W-:Y:S05]  /*27310*/  @!P0 BRA `(.L_x_11134) ;  /* 0xfffffffc00f08947 */ /* 0x008fea000383ffff */
[----:B------:R-:W-:Y:S05]  /*27320*/  BRA `(.L_x_11251) ;  /* 0xffffffd4005c7947 */ /* 0x000fea000383ffff */
.L_x_11136:
[----:B---3--:R3:W4:Y:S02]  /*27330*/  SYNCS.PHASECHK.TRANS64.TRYWAIT P0, [R19+URZ], R4 ;  /* 0x00000004130075a7 */ /* 0x008724000800017f */
[----:B----4-:R-:W-:Y:S05]  /*27340*/  @!P0 NANOSLEEP.SYNCS 0x989680 ;  /* 0x009896800000895d */ /* 0x010fea0003900000 */
[----:B------:R-:W4:Y:S02]  /*27350*/  @!P0 SYNCS.PHASECHK.TRANS64 P0, [R19+URZ], R4 ;  /* 0x00000004130085a7 */ /* 0x000f24000800007f */
[----:B----4-:R-:W-:Y:S05]  /*27360*/  @!P0 BRA `(.L_x_11136) ;  /* 0xfffffffc00f08947 */ /* 0x010fea000383ffff */
[----:B------:R-:W-:Y:S05]  /*27370*/  BRA `(.L_x_11252) ;  /* 0xffffffd400607947 */ /* 0x000fea000383ffff */
.L_x_11253:
        /* <DEDUP_REMOVED lines=16> */
.L_x_14871:


//--------------------- .text._ZN7cutlass13device_kernelIN5flash11enable_sm90INS1_16FlashAttnFwdSm90INS1_25CollectiveMainloopFwdSm90ILi2EN4cute5tupleIJNS5_1CILi1EEES8_S8_EEENS6_IJNS7_ILi192EEENS7_ILi144EEENS7_ILi96EEEEEELi96ENS_6half_tEfNS_4arch4Sm90ELb1ELb0ELb0ELb0ELb0ELb0ELb0ELb0ELb1ELb1ELb1ELb0EEENS1_21CollectiveEpilogueFwdINS6_IJSA_SC_SB_EEES9_SE_SG_Li384ELb0ELb1ELb1ELb0EEENS1_19SingleTileSchedulerILb0ELb1ELb1ELi192EEEEEEEEEvNT_6ParamsE --------------------------
	.section	.text._ZN7cutlass13device_kernelIN5flash11enable_sm90INS1_16FlashAttnFwdSm90INS1_25CollectiveMainloopFwdSm90ILi2EN4cute5tupleIJNS5_1CILi1EEES8_S8_EEENS6_IJNS7_ILi192EEENS7_ILi144EEENS7_ILi96EEEEEELi96ENS_6half_tEfNS_4arch4Sm90ELb1ELb0ELb0ELb0ELb0ELb0ELb0ELb0ELb1ELb1ELb1ELb0EEENS1_21CollectiveEpilogueFwdINS6_IJSA_SC_SB_EEES9_SE_SG_Li384ELb0ELb1ELb1ELb0EEENS1_19SingleTileSchedulerILb0ELb1ELb1ELi192EEEEEEEEEvNT_6ParamsE,"ax",@progbits
	.align	128
.text._ZN7cutlass13device_kernelIN5flash11enable_sm90INS1_16FlashAttnFwdSm90INS1_25CollectiveMainloopFwdSm90ILi2EN4cute5tupleIJNS5_1CILi1EEES8_S8_EEENS6_IJNS7_ILi192EEENS7_ILi144EEENS7_ILi96EEEEEELi96ENS_6half_tEfNS_4arch4Sm90ELb1ELb0ELb0ELb0ELb0ELb0ELb0ELb0ELb1ELb1ELb1ELb0EEENS1_21CollectiveEpilogueFwdINS6_IJSA_SC_SB_EEES9_SE_SG_Li384ELb0ELb1ELb1ELb0EEENS1_19SingleTileSchedulerILb0ELb1ELb1ELi192EEEEEEEEEvNT_6ParamsE:
        .type           _ZN7cutlass13device_kernelIN5flash11enable_sm90INS1_16FlashAttnFwdSm90INS1_25CollectiveMainloopFwdSm90ILi2EN4cute5tupleIJNS5_1CILi1EEES8_S8_EEENS6_IJNS7_ILi192EEENS7_ILi144EEENS7_ILi96EEEEEELi96ENS_6half_tEfNS_4arch4Sm90ELb1ELb0ELb0ELb0ELb0ELb0ELb0ELb0ELb1ELb1ELb1ELb0EEENS1_21CollectiveEpilogueFwdINS6_IJSA_SC_SB_EEES9_SE_SG_Li384ELb0ELb1ELb1ELb0EEENS1_19SingleTileSchedulerILb0ELb1ELb1ELi192EEEEEEEEEvNT_6ParamsE,@function
        .size           _ZN7cutlass13device_kernelIN5flash11enable_sm90INS1_16FlashAttnFwdSm90INS1_25CollectiveMainloopFwdSm90ILi2EN4cute5tupleIJNS5_1CILi1EEES8_S8_EEENS6_IJNS7_ILi192EEENS7_ILi144EEENS7_ILi96EEEEEELi96ENS_6half_tEfNS_4arch4Sm90ELb1ELb0ELb0ELb0ELb0ELb0ELb0ELb0ELb1ELb1ELb1ELb0EEENS1_21CollectiveEpilogueFwdINS6_IJSA_SC_SB_EEES9_SE_SG_Li384ELb0ELb1ELb1ELb0EEENS1_19SingleTileSchedulerILb0ELb1ELb1ELi192EEEEEEEEEvNT_6ParamsE,(.L_x_14872 - _ZN7cutlass13device_kernelIN5flash11enable_sm90INS1_16FlashAttnFwdSm90INS1_25CollectiveMainloopFwdSm90ILi2EN4cute5tupleIJNS5_1CILi1EEES8_S8_EEENS6_IJNS7_ILi192EEENS7_ILi144EEENS7_ILi96EEEEEELi96ENS_6half_tEfNS_4arch4Sm90ELb1ELb0ELb0ELb0ELb0ELb0ELb0ELb0ELb1ELb1ELb1ELb0EEENS1_21CollectiveEpilogueFwdINS6_IJSA_SC_SB_EEES9_SE_SG_Li384ELb0ELb1ELb1ELb0EEENS1_19SingleTileSchedulerILb0ELb1ELb1ELi192EEEEEEEEEvNT_6ParamsE)
        .other          _ZN7cutlass13device_kernelIN5flash11enable_sm90INS1_16FlashAttnFwdSm90INS1_25CollectiveMainloopFwdSm90ILi2EN4cute5tupleIJNS5_1CILi1EEES8_S8_EEENS6_IJNS7_ILi192EEENS7_ILi144EEENS7_ILi96EEEEEELi96ENS_6half_tEfNS_4arch4Sm90ELb1ELb0ELb0ELb0ELb0ELb0ELb0ELb0ELb1ELb1ELb1ELb0EEENS1_21CollectiveEpilogueFwdINS6_IJSA_SC_SB_EEES9_SE_SG_Li384ELb0ELb1ELb1ELb0EEENS1_19SingleTileSchedulerILb0ELb1ELb1ELi192EEEEEEEEEvNT_6ParamsE,@"STO_CUDA_ENTRY STV_DEFAULT"
_ZN7cutlass13device_kernelIN5flash11enable_sm90INS1_16FlashAttnFwdSm90INS1_25CollectiveMainloopFwdSm90ILi2EN4cute5tupleIJNS5_1CILi1EEES8_S8_EEENS6_IJNS7_ILi192EEENS7_ILi144EEENS7_ILi96EEEEEELi96ENS_6half_tEfNS_4arch4Sm90ELb1ELb0ELb0ELb0ELb0ELb0ELb0ELb0ELb1ELb1ELb1ELb0EEENS1_21CollectiveEpilogueFwdINS6_IJSA_SC_SB_EEES9_SE_SG_Li384ELb0ELb1ELb1ELb0EEENS1_19SingleTileSchedulerILb0ELb1ELb1ELi192EEEEEEEEEvNT_6ParamsE:
        /* <DEDUP_REMOVED lines=17> */
.L_x_11255:
[----:B------:R-:W-:Y:S05]  /*0110*/  BSYNC B0 ;  /* 0x0000000000007941 */ /* 0x000fea0003800000 */
.L_x_11254:
        /* <DEDUP_REMOVED lines=40> */
.L_x_11256:
        /* <DEDUP_REMOVED lines=22> */
.L_x_11257:
        /* <DEDUP_REMOVED lines=18> */
.L_x_11258:
        /* <DEDUP_REMOVED lines=22> */
.L_x_11259:
        /* <DEDUP_REMOVED lines=22> */
.L_x_11260:
        /* <DEDUP_REMOVED lines=9> */
.L_x_11263:
        /* <DEDUP_REMOVED lines=19> */
[----:B------:R2:W-:Y:S01]  /*0aa0*/  STL [R1], R5 ;  /* 0x0000000501007387 */ /* 0x0005e20000100800 */
        /* <DEDUP_REMOVED lines=8> */
[----:B------:R-:W3:Y:S08]  /*0b30*/  LDC.64 R8, c[0x0][0x418] ;  /* 0x00010600ff087b82 */ /* 0x000ef00000000a00 */
[----:B------:R-:W4:Y:S01]  /*0b40*/  LDC R3, c[0x0][0x288] ;  /* 0x0000a200ff037b82 */ /* 0x000f220000000800 */
[----:B0-----:R-:W-:-:S07]  /*0b50*/  ISETP.NE.AND P1, PT, R0, 0x1, PT ;  /* 0x000000010000780c */ /* 0x001fce0003f25270 */
[----:B------:R-:W0:Y:S01]  /*0b60*/  LDC R16, c[0x0][0x424] ;  /* 0x00010900ff107b82 */ /* 0x000e220000000800 */
[----:B---3--:R-:W-:-:S07]  /*0b70*/  ISETP.NE.U32.AND P0, PT, R8, RZ, PT ;  /* 0x000000ff0800720c */ /* 0x008fce0003f05070 */
[----:B------:R-:W3:Y:S01]  /*0b80*/  LDC R19, c[0x0][0x2f0] ;  /* 0x0000bc00ff137b82 */ /* 0x000ee20000000800 */
[----:B-1----:R-:W-:Y:S01]  /*0b90*/  IMAD R17, R17, 0xc0, RZ ;  /* 0x000000c011117824 */ /* 0x002fe200078e02ff */
[----:B------:R-:W-:-:S03]  /*0ba0*/  ISETP.NE.AND.EX P0, PT, R9, RZ, PT, P0 ;  /* 0x000000ff0900720c */ /* 0x000fc60003f05300 */
[----:B------:R-:W-:Y:S01]  /*0bb0*/  @P1 VIADD R0, R17, 0xbf ;  /* 0x000000bf11001836 */ /* 0x000fe20000000000 */
[----:B----4-:R-:W-:Y:S02]  /*0bc0*/  IADD3 R3, -R3, 0x90, RZ ;  /* 0x0000009003037810 */ /* 0x010fe40007ffe1ff */
[----:B--2---:R-:W1:Y:S08]  /*0bd0*/  @P1 LDC R5, c[0x0][0x44c] ;  /* 0x00011300ff051b82 */ /* 0x004e700000000800 */
[----:B------:R-:W2:Y:S01]  /*0be0*/  @P1 LDC R7, c[0x0][0x450] ;  /* 0x00011400ff071b82 */ /* 0x000ea20000000800 */
[----:B0-----:R-:W-:-:S02]  /*0bf0*/  SEL R16, R16, 0x1, P0 ;  /* 0x0000000110107807 */ /* 0x001fc40000000000 */
[----:B------:R-:W-:-:S03]  /*0c00*/  ISETP.NE.AND P0, PT, R4, RZ, PT ;  /* 0x000000ff0400720c */ /* 0x000fc60003f05270 */
[----:B---3--:R-:W-:Y:S02]  /*0c10*/  IMAD R3, R16, R19, R3 ;  /* 0x0000001310037224 */ /* 0x008fe400078e0203 */
[----:B-1----:R-:W-:-:S08]  /*0c20*/  @P1 IMAD.HI.U32 R2, R0, R5, RZ ;  /* 0x0000000500021227 */ /* 0x002fd000078e00ff */
[----:B------:R-:W0:Y:S01]  /*0c30*/  @!P0 LDC R4, c[0x0][0x9f0] ;  /* 0x00027c00ff048b82 */ /* 0x000e220000000800 */
[----:B------:R-:W-:Y:S01]  /*0c40*/  VIADD R0, R17, 0xbf ;  /* 0x000000bf11007836 */ /* 0x000fe20000000000 */
[----:B--2---:R-:W-:Y:S01]  /*0c50*/  @P1 SHF.R.U32.HI R0, RZ, R7, R2 ;  /* 0x00000007ff001219 */ /* 0x004fe20000011602 */
        /* <DEDUP_REMOVED lines=38> */
.L_x_11265:
        /* <DEDUP_REMOVED lines=70> */
.L_x_11267:
[----:B------:R-:W-:Y:S02]  /*1320*/  SHF.L.U32 R0, RZ, 0x1f, RZ ;  /* 0x0000001fff007819 */ /* 0x000fe400000006ff */
[----:B------:R-:W-:Y:S02]  /*1330*/  LOP3.LUT R27, R27, 0x1, RZ, 0xfc, !PT ;  /* 0x000000011b1b7812 */ /* 0x000fe400078efcff */
[----:B------:R-:W0:Y:S02]  /*1340*/  SYNCS.PHASECHK.TRANS64.TRYWAIT P1, [UR56+0x31c00], R0 ;  /* 0x031c0000ff0075a7 */ /* 0x000e240008020178 */
[----:B------:R-:W-:Y:S01]  /*1350*/  ISETP.NE.AND P0, PT, R27, 0x3, PT ;  /* 0x000000031b00780c */ /* 0x000fe20003f05270 */
[----:B0-----:R-:W-:-:S12]  /*1360*/  @!P1 BRA `(.L_x_11268) ;  /* 0x0000011400c89947 */ /* 0x001fd80003800000 */
.L_x_11389:
[----:B------:R-:W-:Y:S05]  /*1370*/  @!P0 BRA `(.L_x_11269) ;  /* 0x0000000000048947 */ /* 0x000fea0003800000 */
[----:B------:R-:W-:Y:S01]  /*1380*/  BPT.TRAP 0x1 ;  /* 0x000000040000795c */ /* 0x000fe20000300000 */
.L_x_11269:
[----:B------:R1:W2:Y:S01]  /*1390*/  SYNCS.PHASECHK.TRANS64.TRYWAIT P2, [UR56+0x31c30], R0 ;  /* 0x031c3000ff0075a7 */ /* 0x0002a20008040178 */
[----:B------:R-:W-:Y:S05]  /*13a0*/  @!P0 BRA `(.L_x_11270) ;  /* 0x0000000000048947 */ /* 0x000fea0003800000 */
[----:B------:R-:W-:Y:S01]  /*13b0*/  BPT.TRAP 0x1 ;  /* 0x000000040000795c */ /* 0x000fe20000300000 */
.L_x_11270:
[----:B------:R-:W-:Y:S01]  /*13c0*/  IMAD.U32 R2, RZ, RZ, UR36 ;  /* 0x00000024ff027e24 */ /* 0x000fe2000f8e00ff */
[----:B------:R-:W-:-:S04]  /*13d0*/  ISETP.NE.AND P1, PT, R28, RZ, PT ;  /* 0x000000ff1c00720c */ /* 0x000fc80003f25270 */
[----:B------:R-:W-:Y:S01]  /*13e0*/  LOP3.LUT R2, R2, 0x10000, RZ, 0xfc, !PT ;  /* 0x0001000002027812 */ /* 0x000fe200078efcff */
[----:B--2---:R-:W-:Y:S08]  /*13f0*/  @P2 BRA `(.L_x_11271) ;  /* 0x0000000000082947 */ /* 0x004ff00003800000 */
[----:B------:R-:W2:Y:S02]  /*1400*/  SYNCS.PHASECHK.TRANS64.TRYWAIT P2, [UR56+0x31c30], R0 ;  /* 0x031c3000ff0075a7 */ /* 0x000ea40008040178 */
[----:B--2---:R-:W-:Y:S05]  /*1410*/  @!P2 BRA `(.L_x_11272) ;  /* 0x0000011400b4a947 */ /* 0x004fea0003800000 */
.L_x_11271:
[----:B------:R-:W-:Y:S05]  /*1420*/  WARPSYNC.ALL ;  /* 0x0000000000007948 */ /* 0x000fea0003800000 */
[----:B0-----:R-:W-:Y:S01]  /*1430*/  IMAD.MOV.U32 R3, RZ, RZ, -0x7fffffe0 ;  /* 0x80000020ff037424 */ /* 0x001fe200078e00ff */
[----:B------:R-:W-:Y:S01]  /*1440*/  UIADD3 UR4, UR56, 0x16a00, URZ ;  /* 0x00016a0038047890 */ /* 0x000fe2000fffe03f */
[C---:B------:R-:W-:Y:S01]  /*1450*/  R2UR UR8, R2.reuse ;  /* 0x00000000020872ca */ /* 0x040fe200000e0000 */
[----:B------:R-:W-:Y:S02]  /*1460*/  WARPGROUP.ARRIVE ;  /* 0x00000000000079c5 */ /* 0x000fe40000000000 */
        /* <DEDUP_REMOVED lines=15> */
[----:B------:R-:W-:Y:S01]  /*1560*/  UIADD3 UR6, UR7, 0x80, URZ ;  /* 0x0000008007067890 */ /* 0x000fe2000fffe03f */
[----:B------:R-:W-:Y:S01]  /*1570*/  R2UR UR21, R3 ;  /* 0x00000000031572ca */ /* 0x000fe200000e0000 */
[----:B------:R-:W-:Y:S01]  /*1580*/  UMOV UR10, UR7 ;  /* 0x00000007000a7c82 */ /* 0x000fe20008000000 */
[----:B------:R-:W-:Y:S01]  /*1590*/  UMOV UR27, 0x80000020 ;  /* 0x80000020001b7882 */ /* 0x000fe20000000000 */
[----:B------:R-:W-:Y:S01]  /*15a0*/  HGMMA.64x16x16.F32 R88, gdesc[UR8], RZ, !UPT, gsb0 ;  /* 0x00200000085879f0 */ /* 0x000fe2000c0008ff */
[----:B------:R-:W-:Y:S01]  /*15b0*/  UMOV UR14, UR4 ;  /* 0x00000004000e7c82 */ /* 0x000fe20008000000 */
[----:B------:R-:W-:Y:S01]  /*15c0*/  UIADD3 UR8, UR7, 0xc0, URZ ;  /* 0x000000c007087890 */ /* 0x000fe2000fffe03f */
[----:B------:R-:W-:Y:S01]  /*15d0*/  R2UR UR4, R2 ;  /* 0x00000000020472ca */ /* 0x000fe200000e0000 */
[----:B------:R-:W-:Y:S01]  /*15e0*/  UMOV UR18, UR6 ;  /* 0x0000000600127c82 */ /* 0x000fe20008000000 */
[----:B------:R-:W-:Y:S01]  /*15f0*/  UIADD3 UR10, UR7, 0x100, URZ ;  /* 0x00000100070a7890 */ /* 0x000fe2000fffe03f */
[----:B------:R-:W0:Y:S01]  /*1600*/  LDC R6, c[0x0][0x448] ;  /* 0x00011200ff067b82 */ /* 0x000e220000000800 */
[----:B------:R-:W-:Y:S01]  /*1610*/  UMOV UR23, 0x80000020 ;  /* 0x8000002000177882 */ /* 0x000fe20000000000 */
[----:B------:R-:W-:Y:S01]  /*1620*/  UIADD3 UR6, UR7, 0x140, URZ ;  /* 0x0000014007067890 */ /* 0x000fe2000fffe03f */
[----:B-12---:R-:W-:Y:S01]  /*1630*/  IMAD.HI R0, R97, 0x55555556, RZ ;  /* 0x5555555661007827 */ /* 0x006fe200078e02ff */
[----:B------:R-:W-:Y:S01]  /*1640*/  UMOV UR26, UR8 ;  /* 0x00000008001a7c82 */ /* 0x000fe20008000000 */
[----:B------:R-:W-:Y:S01]  /*1650*/  UIADD3 UR8, UR7, 0x180, URZ ;  /* 0x0000018007087890 */ /* 0x000fe2000fffe03f */
[----:B------:R-:W-:Y:S01]  /*1660*/  LOP3.LUT R5, R96, 0xffffff80, RZ, 0xc0, !PT ;  /* 0xffffff8060057812 */ /* 0x000fe200078ec0ff */
[----:B------:R-:W-:Y:S01]  /*1670*/  UMOV UR22, UR10 ;  /* 0x0000000a00167c82 */ /* 0x000fe20008000000 */
[----:B------:R-:W-:Y:S01]  /*1680*/  UIADD3 UR10, UR7, 0x1c0, URZ ;  /* 0x000001c0070a7890 */ /* 0x000fe2000fffe03f */
[----:B------:R-:W-:Y:S01]  /*1690*/  LEA.HI R0, R0, R0, RZ, 0x1 ;  /* 0x0000000000007211 */ /* 0x000fe200078f08ff */
[----:B------:R-:W-:Y:S01]  /*16a0*/  UIADD3 UR28, UR4, 0x2, URZ ;  /* 0x00000002041c7890 */ /* 0x000fe2000fffe03f */
[----:B------:R-:W-:Y:S01]  /*16b0*/  IMAD.IADD R5, R22, 0x1, -R5 ;  /* 0x0000000116057824 */ /* 0x000fe200078e0a05 */
[----:B------:R-:W-:Y:S01]  /*16c0*/  UIADD3 UR30, UR7, 0x2, URZ ;  /* 0x00000002071e7890 */ /* 0x000fe2000fffe03f */
[----:B------:R-:W-:Y:S01]  /*16d0*/  LEA.HI R4, R23, R22, RZ, 0x2 ;  /* 0x0000001617047211 */ /* 0x000fe200078f10ff */
[----:B------:R-:W-:Y:S01]  /*16e0*/  UMOV UR29, 0x80000020 ;  /* 0x80000020001d7882 */ /* 0x000fe20000000000 */
[----:B------:R-:W-:Y:S01]  /*16f0*/  UMOV UR31, 0x80000020 ;  /* 0x80000020001f7882 */ /* 0x000fe20000000000 */
[----:B------:R-:W-:Y:S01]  /*1700*/  UIADD3 UR5, UR7, 0xc2, URZ ;  /* 0x000000c207057890 */ /* 0x000fe2000fffe03f */
[----:B------:R-:W-:Y:S01]  /*1710*/  IMAD R97, R0, -0x3, R97 ;  /* 0xfffffffd00617824 */ /* 0x000fe200078e0261 */
[----:B------:R-:W-:Y:S01]  /*1720*/  UMOV UR9, 0x80000020 ;  /* 0x8000002000097882 */ /* 0x000fe20000000000 */
[----:B------:R-:W-:Y:S01]  /*1730*/  UMOV UR11, 0x80000020 ;  /* 0x80000020000b7882 */ /* 0x000fe20000000000 */
[----:B------:R-:W-:-:S02]  /*1740*/  SHF.R.S32.HI R0, RZ, 0x1f, R5 ;  /* 0x0000001fff007819 */ /* 0x000fc40000011405 */
[----:B------:R-:W-:Y:S02]  /*1750*/  LOP3.LUT R9, R4, 0xfffffffc, RZ, 0xc0, !PT ;  /* 0xfffffffc04097812 */ /* 0x000fe400078ec0ff */
[-C--:B------:R-:W-:Y:S02]  /*1760*/  LEA.HI R4, R0, R5.reuse, RZ, 0x2 ;  /* 0x0000000500047211 */ /* 0x080fe400078f10ff */
[----:B0-----:R-:W-:Y:S01]  /*1770*/  ISETP.NE.AND P2, PT, R6, 0x1, PT ;  /* 0x000000010600780c */ /* 0x001fe20003f45270 */
[----:B------:R-:W-:Y:S01]  /*1780*/  IMAD.IADD R9, R22, 0x1, -R9 ;  /* 0x0000000116097824 */ /* 0x000fe200078e0a09 */
[----:B------:R-:W-:Y:S02]  /*1790*/  LEA.HI R6, R0, R5, RZ, 0x5 ;  /* 0x0000000500067211 */ /* 0x000fe400078f28ff */
[--C-:B------:R-:W-:Y:S02]  /*17a0*/  SHF.R.S32.HI R0, RZ, 0x2, R4.reuse ;  /* 0x00000002ff007819 */ /* 0x100fe40000011404 */
[----:B------:R-:W-:-:S02]  /*17b0*/  SHF.R.S32.HI R7, RZ, 0x1f, R4 ;  /* 0x0000001fff077819 */ /* 0x000fc40000011404 */
[----:B------:R-:W-:Y:S02]  /*17c0*/  SHF.R.S32.HI R6, RZ, 0x5, R6 ;  /* 0x00000005ff067819 */ /* 0x000fe40000011406 */
[-C--:B------:R-:W-:Y:S02]  /*17d0*/  LEA.HI R7, R7, R0.reuse, RZ, 0x3 ;  /* 0x0000000007077211 */ /* 0x080fe400078f18ff */
[----:B------:R-:W-:Y:S01]  /*17e0*/  LEA.HI R8, R9, R9, RZ, 0x1 ;  /* 0x0000000909087211 */ /* 0x000fe200078f08ff */
[----:B------:R-:W-:Y:S01]  /*17f0*/  IMAD R6, R6, 0x10, R17 ;  /* 0x0000001006067824 */ /* 0x000fe200078e0211 */
[----:B------:R-:W-:Y:S02]  /*1800*/  LOP3.LUT R7, R7, 0xfffffff8, RZ, 0xc0, !PT ;  /* 0xfffffff807077812 */ /* 0x000fe400078ec0ff */
[----:B------:R-:W-:Y:S02]  /*1810*/  LOP3.LUT R8, R8, 0x1ffffffe, RZ, 0xc0, !PT ;  /* 0x1ffffffe08087812 */ /* 0x000fe400078ec0ff */
[----:B------:R-:W-:Y:S01]  /*1820*/  IADD3 R6, R6, R0, -R7 ;  /* 0x0000000006067210 */ /* 0x000fe20007ffe807 */
[----:B------:R-:W-:-:S02]  /*1830*/  WARPGROUP.DEPBAR.LE gsb0, 0x0 ;  /* 0x00008000000079c5 */ /* 0x000fc40000010000 */
[----:B------:R-:W-:Y:S01]  /*1840*/  WARPGROUP.ARRIVE ;  /* 0x00000000000079c5 */ /* 0x000fe20000000000 */
[----:B------:R-:W0:Y:S01]  /*1850*/  @P2 LDC R0, c[0x0][0x44c] ;  /* 0x00011300ff002b82 */ /* 0x000e220000000800 */
[----:B------:R-:W-:Y:S01]  /*1860*/  IMAD.IADD R9, R9, 0x1, -R8 ;  /* 0x0000000109097824 */ /* 0x000fe200078e0a08 */
[----:B------:R-:W-:Y:S01]  /*1870*/  LOP3.LUT R12, R4, 0x7ffffffc, RZ, 0xc0, !PT ;  /* 0x7ffffffc040c7812 */ /* 0x000fe200078ec0ff */
[----:B------:R-:W-:Y:S02]  /*1880*/  IMAD R6, R97, 0x40, R6 ;  /* 0x0000004061067824 */ /* 0x000fe400078e0206 */
[----:B------:R-:W-:Y:S01]  /*1890*/  HGMMA.64x16x16.F32 R80, gdesc[UR12], RZ, !UPT, gsb0 ;  /* 0x002000000c5079f0 */ /* 0x000fe2000c0008ff */
[----:B------:R-:W-:Y:S01]  /*18a0*/  R2UR UR12, R2 ;  /* 0x00000000020c72ca */ /* 0x000fe200000e0000 */
[----:B------:R-:W-:Y:S01]  /*18b0*/  UMOV UR14, UR6 ;  /* 0x00000006000e7c82 */ /* 0x000fe20008000000 */
[----:B------:R-:W-:Y:S01]  /*18c0*/  R2UR UR13, R3 ;  /* 0x00000000030d72ca */ /* 0x000fe200000e0000 */
[----:B------:R-:W-:Y:S01]  /*18d0*/  UMOV UR15, 0x80000020 ;  /* 0x80000020000f7882 */ /* 0x000fe20000000000 */
[----:B------:R-:W-:Y:S01]  /*18e0*/  UIADD3 UR6, UR7, 0x200, URZ ;  /* 0x0000020007067890 */ /* 0x000fe2000fffe03f */
[----:B------:R-:W1:Y:S01]  /*18f0*/  @P2 LDC R7, c[0x0][0x450] ;  /* 0x00011400ff072b82 */ /* 0x000e620000000800 */
[----:B------:R-:W-:-:S02]  /*1900*/  IMAD R9, R9, 0x8, R6 ;  /* 0x0000000809097824 */ /* 0x000fc400078e0206 */
[----:B------:R-:W-:Y:S02]  /*1910*/  IMAD.IADD R12, R5, 0x1, -R12 ;  /* 0x00000001050c7824 */ /* 0x000fe400078e0a0c */
[----:B------:R-:W-:-:S03]  /*1920*/  IMAD.MOV.U32 R20, RZ, RZ, R9 ;  /* 0x000000ffff147224 */ /* 0x000fc600078e0009 */
[----:B------:R-:W2:Y:S01]  /*1930*/  LDC R6, c[0x0][0x288] ;  /* 0x0000a200ff067b82 */ /* 0x000ea20000000800 */
[----:B0-----:R-:W-:-:S05]  /*1940*/  @P2 IMAD.HI.U32 R0, R9, R0, RZ ;  /* 0x0000000009002227 */ /* 0x001fca00078e00ff */
[----:B-1----:R-:W-:Y:S01]  /*1950*/  @P2 SHF.R.U32.HI R20, RZ, R7, R0 ;  /* 0x00000007ff142219 */ /* 0x002fe20000011600 */
[----:B------:R-:W-:Y:S02]  /*1960*/  IMAD.MOV.U32 R7, RZ, RZ, -0x90 ;  /* 0xffffff70ff077424 */ /* 0x000fe400078e00ff */
[C---:B------:R-:W-:Y:S02]  /*1970*/  IMAD R0, R18.reuse, -0x90, R19 ;  /* 0xffffff7012007824 */ /* 0x040fe400078e0213 */
[----:B------:R-:W0:Y:S01]  /*1980*/  SHFL.IDX PT, R8, R20, 0x1, 0x1c1f ;  /* 0x003c1f0014087f89 */ /* 0x000e2200000e0000 */
[----:B------:R-:W-:Y:S02]  /*1990*/  IMAD R7, R18, R7, 0x91 ;  /* 0x0000009112077424 */ /* 0x000fe400078e0207 */
[----:B------:R-:W-:Y:S01]  /*19a0*/  VIADD R5, R0, 0x90 ;  /* 0x0000009000057836 */ /* 0x000fe20000000000 */
[----:B------:R-:W1:Y:S01]  /*19b0*/  SHFL.IDX PT, R20, R20, RZ, 0x1c1f ;  /* 0x001c1fff14147589 */ /* 0x000e6200000e0000 */
[----:B------:R-:W-:-:S02]  /*19c0*/  IMAD R7, R12, -0x2, R7 ;  /* 0xfffffffe0c077824 */ /* 0x000fc400078e0207 */
[----:B------:R-:W-:-:S03]  /*19d0*/  IMAD R10, R12, -0x2, R5 ;  /* 0xfffffffe0c0a7824 */ /* 0x000fc600078e0205 */
[----:B--2---:R-:W-:Y:S01]  /*19e0*/  IADD3 R97, R7, -R6, R19 ;  /* 0x8000000607617210 */ /* 0x004fe20007ffe013 */
[----:B------:R-:W-:Y:S02]  /*19f0*/  WARPGROUP.DEPBAR.LE gsb0, 0x0 ;  /* 0x00008000000079c5 */ /* 0x000fe40000010000 */
[----:B------:R-:W-:Y:S01]  /*1a00*/  WARPGROUP.ARRIVE ;  /* 0x00000000000079c5 */ /* 0x000fe20000000000 */
[----:B0-----:R-:W-:-:S05]  /*1a10*/  VIADDMNMX R8, R8, R97, R10, PT ;  /* 0x0000006108087246 */ /* 0x001fca000380010a */
[----:B------:R-:W-:Y:S01]  /*1a20*/  HGMMA.64x16x16.F32 R72, gdesc[UR16], RZ, !UPT, gsb0 ;  /* 0x00200000104879f0 */ /* 0x000fe2000c0008ff */
[----:B------:R-:W-:Y:S01]  /*1a30*/  R2UR UR16, R2 ;  /* 0x00000000021072ca */ /* 0x000fe200000e0000 */
[----:B------:R-:W-:Y:S01]  /*1a40*/  UMOV UR18, UR8 ;  /* 0x0000000800127c82 */ /* 0x000fe20008000000 */
[----:B------:R-:W-:Y:S01]  /*1a50*/  R2UR UR17, R3 ;  /* 0x00000000031172ca */ /* 0x000fe200000e0000 */
[----:B------:R-:W-:Y:S01]  /*1a60*/  UMOV UR19, 0x80000020 ;  /* 0x8000002000137882 */ /* 0x000fe20000000000 */
[----:B------:R-:W-:Y:S01]  /*1a70*/  UIADD3 UR8, UR4, 0x300, URZ ;  /* 0x0000030004087890 */ /* 0x000fe2000fffe03f */
[C---:B------:R-:W-:Y:S02]  /*1a80*/  ISETP.GT.AND P3, PT, R8.reuse, RZ, PT ;  /* 0x000000ff0800720c */ /* 0x040fe40003f64270 */
[C---:B------:R-:W-:Y:S02]  /*1a90*/  ISETP.GT.AND P4, PT, R8.reuse, 0x1, PT ;  /* 0x000000010800780c */ /* 0x040fe40003f84270 */
[----:B------:R-:W-:-:S02]  /*1aa0*/  ISETP.GT.AND P5, PT, R8, 0x8, PT ;  /* 0x000000080800780c */ /* 0x000fc40003fa4270 */
[----:B-1----:R-:W-:Y:S01]  /*1ab0*/  VIADDMNMX R10, R20, R97, R10, PT ;  /* 0x00000061140a7246 */ /* 0x002fe2000380010a */
        /* <DEDUP_REMOVED lines=250> */
[C---:B------:R-:W-:Y:S02]  /*2a60*/  ISETP.GT.AND P4, PT, R8.reuse, 0x10, PT ;  /* 0x000000100800780c */ /* 0x040fe40003f84270 */
[----:B------:R-:W-:Y:S02]  /*2a70*/  FSEL R95, R95, -INF , P3 ;  /* 0xff8000005f5f7808 */ /* 0x000fe40001800000 */
[----:B------:R-:W-:Y:S02]  /*2a80*/  FMNMX.FTZ R0, R129, R0, !PT ;  /* 0x0000000081007209 */ /* 0x000fe40007810000 */
[----:B------:R-:W-:Y:S02]  /*2a90*/  ISETP.GT.AND P3, PT, R8, 0x11, PT ;  /* 0x000000110800780c */ /* 0x000fe40003f64270 */
[----:B------:R-:W-:Y:S02]  /*2aa0*/  FMNMX.FTZ R0, R95, R0, !PT ;  /* 0x000000005f007209 */ /* 0x000fe40007810000 */
[----:B------:R-:W-:Y:S01]  /*2ab0*/  ISETP.GT.AND P5, PT, R10, 0x8, PT ;  /* 0x000000080a00780c */ /* 0x000fe20003fa4270 */
[----:B------:R-:W-:-:S02]  /*2ac0*/  WARPGROUP.DEPBAR.LE gsb0, 0x0 ;  /* 0x00008000000079c5 */ /* 0x000fc40000010000 */
[----:B------:R-:W-:Y:S01]  /*2ad0*/  WARPGROUP.ARRIVE ;  /* 0x00000000000079c5 */ /* 0x000fe20000000000 */
[----:B------:R-:W-:Y:S02]  /*2ae0*/  FSEL R91, R82, -INF , P4 ;  /* 0xff800000525b7808 */ /* 0x000fe40002000000 */
[C---:B------:R-:W-:Y:S02]  /*2af0*/  ISETP.GT.AND P4, PT, R8.reuse, 0x18, PT ;  /* 0x000000180800780c */ /* 0x040fe40003f84270 */
        /* <DEDUP_REMOVED lines=8> */
[C---:B------:R-:W-:Y:S02]  /*2b80*/  ISETP.GT.AND P4, PT, R8.reuse, 0x20, PT ;  /* 0x000000200800780c */ /* 0x040fe40003f84270 */
[----:B------:R-:W-:Y:S02]  /*2b90*/  FSEL R115, R87, -INF , P3 ;  /* 0xff80000057737808 */ /* 0x000fe40001800000 */
[----:B------:R-:W-:Y:S02]  /*2ba0*/  FMNMX.FTZ R0, R111, R0, !PT ;  /* 0x000000006f007209 */ /* 0x000fe40007810000 */
[----:B------:R-:W-:-:S02]  /*2bb0*/  ISETP.GT.AND P3, PT, R8, 0x21, PT ;  /* 0x000000210800780c */ /* 0x000fc40003f64270 */
[----:B------:R-:W-:Y:S01]  /*2bc0*/  FMNMX.FTZ R0, R115, R0, !PT ;  /* 0x0000000073007209 */ /* 0x000fe20007810000 */
[----:B------:R-:W-:Y:S02]  /*2bd0*/  WARPGROUP.DEPBAR.LE gsb0, 0x0 ;  /* 0x00008000000079c5 */ /* 0x000fe40000010000 */
        /* <DEDUP_REMOVED lines=113> */
[----:B------:R-:W-:Y:S01]  /*32f0*/  UMOV UR4, URZ ;  /* 0x0000003f00047c82 */ /* 0x000fe20008000000 */
[----:B------:R-:W-:Y:S01]  /*3300*/  ISETP.GT.AND P4, PT, R10, 0x11, PT ;  /* 0x000000110a00780c */ /* 0x000fe20003f84270 */
[----:B------:R-:W0:Y:S02]  /*3310*/  SHFL.BFLY PT, R5, R8, 0x2, 0x1f ;  /* 0x0c401f0008057f89 */ /* 0x000e2400000e0000 */
        /* <DEDUP_REMOVED lines=10> */
[----:B------:R-:W-:Y:S01]  /*33c0*/  ISETP.GT.AND P3, PT, R10, 0x9, PT ;  /* 0x000000090a00780c */ /* 0x000fe20003f64270 */
[-CC-:B------:R-:W-:Y:S01]  /*33d0*/  FFMA.FTZ R30, R111, R0.reuse, -R4.reuse ;  /* 0x000000006f1e7223 */ /* 0x180fe20000010804 */
[----:B------:R-:W-:Y:S01]  /*33e0*/  FSEL R95, R92, -INF , P5 ;  /* 0xff8000005c5f7808 */ /* 0x000fe20002800000 */
[-CC-:B------:R-:W-:Y:S01]  /*33f0*/  FFMA.FTZ R87, R113, R0.reuse, -R4.reuse ;  /* 0x0000000071577223 */ /* 0x180fe20000010804 */
[----:B------:R-:W-:Y:S01]  /*3400*/  FMNMX.FTZ R20, R91, R89, !PT ;  /* 0x000000595b147209 */ /* 0x000fe20007810000 */
[-CC-:B------:R-:W-:Y:S01]  /*3410*/  FFMA.FTZ R119, R119, R0.reuse, -R4.reuse ;  /* 0x0000000077777223 */ /* 0x180fe20000010804 */
[----:B------:R-:W-:Y:S01]  /*3420*/  FSEL R93, R93, -INF , P3 ;  /* 0xff8000005d5d7808 */ /* 0x000fe20001800000 */
        /* <DEDUP_REMOVED lines=20> */
[----:B------:R-:W1:Y:S01]  /*3570*/  MUFU.EX2 R79, R79 ;  /* 0x0000004f004f7308 */ /* 0x000e620000000800 */
[----:B------:R-:W-:Y:S01]  /*3580*/  FSEL R115, R85, -INF , P4 ;  /* 0xff80000055737808 */ /* 0x000fe20002000000 */
[-CC-:B------:R-:W-:Y:S01]  /*3590*/  FFMA.FTZ R11, R11, R0.reuse, -R4.reuse ;  /* 0x000000000b0b7223 */ /* 0x180fe20000010804 */
[C---:B------:R-:W-:Y:S01]  /*35a0*/  ISETP.GT.AND P3, PT, R10.reuse, 0x20, PT ;  /* 0x000000200a00780c */ /* 0x040fe20003f64270 */
[--C-:B------:R-:W-:Y:S01]  /*35b0*/  FFMA.FTZ R54, R51, R0, -R4.reuse ;  /* 0x0000000033367223 */ /* 0x100fe20000010804 */
[----:B------:R-:W-:Y:S01]  /*35c0*/  FMNMX.FTZ R20, R113, R20, !PT ;  /* 0x0000001471147209 */ /* 0x000fe20007810000 */
[-CC-:B------:R-:W-:Y:S01]  /*35d0*/  FFMA.FTZ R7, R7, R0.reuse, -R4.reuse ;  /* 0x0000000007077223 */ /* 0x180fe20000010804 */
[----:B------:R-:W-:Y:S01]  /*35e0*/  ISETP.GT.AND P4, PT, R10, 0x21, PT ;  /* 0x000000210a00780c */ /* 0x000fe20003f84270 */
[----:B------:R-:W-:Y:S01]  /*35f0*/  FFMA.FTZ R58, R31, R0, -R4 ;  /* 0x000000001f3a7223 */ /* 0x000fe20000010804 */
[----:B0-----:R-:W-:Y:S01]  /*3600*/  FSEL R119, R72, -INF , P3 ;  /* 0xff80000048777808 */ /* 0x001fe20001800000 */
[----:B------:R-:W0:Y:S01]  /*3610*/  MUFU.EX2 R14, R14 ;  /* 0x0000000e000e7308 */ /* 0x000e220000000800 */
[----:B------:R-:W-:-:S02]  /*3620*/  FMNMX.FTZ R20, R115, R20, !PT ;  /* 0x0000001473147209 */ /* 0x000fc40007810000 */
[C---:B------:R-:W-:Y:S02]  /*3630*/  ISETP.GT.AND P3, PT, R10.reuse, 0x28, PT ;  /* 0x000000280a00780c */ /* 0x040fe40003f64270 */
[----:B------:R-:W-:Y:S01]  /*3640*/  FSEL R121, R73, -INF , P4 ;  /* 0xff80000049797808 */ /* 0x000fe20002000000 */
[----:B------:R-:W-:Y:S01]  /*3650*/  FFMA.FTZ R73, R127, R0, -R4 ;  /* 0x000000007f497223 */ /* 0x000fe20000010804 */
[----:B------:R-:W-:Y:S01]  /*3660*/  FMNMX.FTZ R20, R119, R20, !PT ;  /* 0x0000001477147209 */ /* 0x000fe20007810000 */
[----:B------:R-:W-:Y:S01]  /*3670*/  MUFU.EX2 R83, R83 ;  /* 0x0000005300537308 */ /* 0x000fe20000000800 */
[----:B------:R-:W-:Y:S02]  /*3680*/  ISETP.GT.AND P4, PT, R10, 0x29, PT ;  /* 0x000000290a00780c */ /* 0x000fe40003f84270 */
[----:B------:R-:W-:Y:S02]  /*3690*/  FSEL R123, R76, -INF , P3 ;  /* 0xff8000004c7b7808 */ /* 0x000fe40001800000 */
[----:B------:R-:W-:-:S02]  /*36a0*/  FMNMX.FTZ R20, R121, R20, !PT ;  /* 0x0000001479147209 */ /* 0x000fc40007810000 */
[----:B------:R-:W-:Y:S01]  /*36b0*/  FSEL R127, R77, -INF , P4 ;  /* 0xff8000004d7f7808 */ /* 0x000fe20002000000 */
[----:B------:R-:W-:Y:S01]  /*36c0*/  MUFU.EX2 R26, R26 ;  /* 0x0000001a001a7308 */ /* 0x000fe20000000800 */
[C---:B------:R-:W-:Y:S02]  /*36d0*/  ISETP.GT.AND P3, PT, R10.reuse, 0x30, PT ;  /* 0x000000300a00780c */ /* 0x040fe40003f64270 */
[----:B------:R-:W-:Y:S02]  /*36e0*/  FMNMX.FTZ R20, R123, R20, !PT ;  /* 0x000000147b147209 */ /* 0x000fe40007810000 */
[----:B------:R-:W-:Y:S02]  /*36f0*/  ISETP.GT.AND P4, PT, R10, 0x31, PT ;  /* 0x000000310a00780c */ /* 0x000fe40003f84270 */
[----:B------:R-:W-:Y:S01]  /*3700*/  FSEL R129, R64, -INF , P3 ;  /* 0xff80000040817808 */ /* 0x000fe20001800000 */
[----:B------:R-:W-:Y:S01]  /*3710*/  MUFU.EX2 R87, R87 ;  /* 0x0000005700577308 */ /* 0x000fe20000000800 */
        /* <DEDUP_REMOVED lines=15> */
[----:B------:R-:W-:Y:S01]  /*3810*/  FFMA.FTZ R56, R55, R0, -R4 ;  /* 0x0000000037387223 */ /* 0x000fe20000010804 */
[----:B------:R-:W-:Y:S01]  /*3820*/  FMNMX.FTZ R20, R131, R20, !PT ;  /* 0x0000001483147209 */ /* 0x000fe20007810000 */
[----:B------:R-:W-:Y:S01]  /*3830*/  MUFU.EX2 R34, R34 ;  /* 0x0000002200227308 */ /* 0x000fe20000000800 */
[----:B------:R-:W-:-:S02]  /*3840*/  ISETP.GT.AND P3, PT, R10, 0x48, PT ;  /* 0x000000480a00780c */ /* 0x000fc40003f64270 */
[----:B------:R-:W-:Y:S01]  /*3850*/  FSEL R105, R57, -INF , P4 ;  /* 0xff80000039697808 */ /* 0x000fe20002000000 */
[----:B------:R-:W-:Y:S01]  /*3860*/  FFMA.FTZ R57, R99, R0, -R4 ;  /* 0x0000000063397223 */ /* 0x000fe20000010804 */
[----:B------:R-:W-:Y:S02]  /*3870*/  FMNMX.FTZ R20, R135, R20, !PT ;  /* 0x0000001487147209 */ /* 0x000fe40007810000 */
[----:B------:R-:W-:Y:S01]  /*3880*/  ISETP.GT.AND P4, PT, R10, 0x49, PT ;  /* 0x000000490a00780c */ /* 0x000fe20003f84270 */
[----:B------:R-:W-:Y:S01]  /*3890*/  MUFU.EX2 R73, R73 ;  /* 0x0000004900497308 */ /* 0x000fe20000000800 */
[----:B------:R-:W-:Y:S02]  /*38a0*/  FSEL R103, R60, -INF , P3 ;  /* 0xff8000003c677808 */ /* 0x000fe40001800000 */
[----:B------:R-:W-:Y:S02]  /*38b0*/  FMNMX.FTZ R20, R105, R20, !PT ;  /* 0x0000001469147209 */ /* 0x000fe40007810000 */
[----:B------:R-:W-:-:S02]  /*38c0*/  FSEL R99, R61, -INF , P4 ;  /* 0xff8000003d637808 */ /* 0x000fc40002000000 */
[C---:B------:R-:W-:Y:S01]  /*38d0*/  ISETP.GT.AND P3, PT, R10.reuse, 0x50, PT ;  /* 0x000000500a00780c */ /* 0x040fe20003f64270 */
[----:B------:R-:W-:Y:S01]  /*38e0*/  MUFU.EX2 R38, R38 ;  /* 0x0000002600267308 */ /* 0x000fe20000000800 */
        /* <DEDUP_REMOVED lines=8> */
[--C-:B------:R-:W-:Y:S01]  /*3970*/  FFMA.FTZ R49, R107, R0, -R4.reuse ;  /* 0x000000006b317223 */ /* 0x100fe20000010804 */
[----:B------:R-:W-:Y:S02]  /*3980*/  FMNMX.FTZ R20, R85, R20, !PT ;  /* 0x0000001455147209 */ /* 0x000fe40007810000 */
[----:B------:R-:W-:Y:S01]  /*3990*/  ISETP.GT.AND P4, PT, R10, 0x59, PT ;  /* 0x000000590a00780c */ /* 0x000fe20003f84270 */
[----:B------:R-:W-:Y:S01]  /*39a0*/  MUFU.EX2 R42, R42 ;  /* 0x0000002a002a7308 */ /* 0x000fe20000000800 */
[----:B------:R-:W-:Y:S01]  /*39b0*/  FSEL R61, R52, -INF , P3 ;  /* 0xff800000343d7808 */ /* 0x000fe20001800000 */
[----:B------:R-:W-:Y:S01]  /*39c0*/  FFMA.FTZ R52, R27, R0, -R4 ;  /* 0x000000001b347223 */ /* 0x000fe20000010804 */
        /* <DEDUP_REMOVED lines=17> */
[--C-:B------:R-:W-:Y:S01]  /*3ae0*/  FFMA.FTZ R44, R43, R0, -R4.reuse ;  /* 0x000000002b2c7223 */ /* 0x100fe20000010804 */
[----:B------:R-:W-:Y:S02]  /*3af0*/  FMNMX.FTZ R20, R101, R20, !PT ;  /* 0x0000001465147209 */ /* 0x000fe40007810000 */
[----:B------:R-:W-:Y:S01]  /*3b00*/  FSEL R109, R45, -INF , P4 ;  /* 0xff8000002d6d7808 */ /* 0x000fe20002000000 */
[-CC-:B------:R-:W-:Y:S01]  /*3b10*/  FFMA.FTZ R45, R15, R0.reuse, -R4.reuse ;  /* 0x000000000f2d7223 */ /* 0x180fe20000010804 */
[C---:B------:R-:W-:Y:S01]  /*3b20*/  ISETP.GT.AND P3, PT, R10.reuse, 0x70, PT ;  /* 0x000000700a00780c */ /* 0x040fe20003f64270 */
[----:B------:R-:W-:Y:S01]  /*3b30*/  FFMA.FTZ R15, R21, R0, -R4 ;  /* 0x00000000150f7223 */ /* 0x000fe20000010804 */
[----:B------:R-:W-:Y:S01]  /*3b40*/  FMNMX.FTZ R20, R107, R20, !PT ;  /* 0x000000146b147209 */ /* 0x000fe20007810000 */
[----:B------:R-:W-:Y:S01]  /*3b50*/  MUFU.EX2 R40, R40 ;  /* 0x0000002800287308 */ /* 0x000fe20000000800 */
[----:B------:R-:W-:-:S02]  /*3b60*/  ISETP.GT.AND P4, PT, R10, 0x71, PT ;  /* 0x000000710a00780c */ /* 0x000fc40003f84270 */
[----:B------:R-:W-:Y:S01]  /*3b70*/  FSEL R117, R32, -INF , P3 ;  /* 0xff80000020757808 */ /* 0x000fe20001800000 */
[--C-:B------:R-:W-:Y:S01]  /*3b80*/  FFMA.FTZ R32, R63, R0, -R4.reuse ;  /* 0x000000003f207223 */ /* 0x100fe20000010804 */
[----:B------:R-:W-:Y:S02]  /*3b90*/  FMNMX.FTZ R20, R109, R20, !PT ;  /* 0x000000146d147209 */ /* 0x000fe40007810000 */
[C---:B------:R-:W-:Y:S01]  /*3ba0*/  ISETP.GT.AND P3, PT, R10.reuse, 0x78, PT ;  /* 0x000000780a00780c */ /* 0x040fe20003f64270 */
[----:B------:R-:W-:Y:S01]  /*3bb0*/  MUFU.EX2 R41, R41 ;  /* 0x0000002900297308 */ /* 0x000fe20000000800 */
[----:B------:R-:W-:Y:S01]  /*3bc0*/  FSEL R137, R33, -INF , P4 ;  /* 0xff80000021897808 */ /* 0x000fe20002000000 */
[----:B------:R-:W-:Y:S01]  /*3bd0*/  FFMA.FTZ R33, R59, R0, -R4 ;  /* 0x000000003b217223 */ /* 0x000fe20000010804 */
[----:B------:R-:W-:Y:S02]  /*3be0*/  FMNMX.FTZ R20, R117, R20, !PT ;  /* 0x0000001475147209 */ /* 0x000fe40007810000 */
[----:B------:R-:W-:-:S02]  /*3bf0*/  ISETP.GT.AND P4, PT, R10, 0x79, PT ;  /* 0x000000790a00780c */ /* 0x000fc40003f84270 */
[----:B------:R-:W-:Y:S01]  /*3c00*/  FSEL R139, R36, -INF , P3 ;  /* 0xff800000248b7808 */ /* 0x000fe20001800000 */
[--C-:B------:R-:W-:Y:S01]  /*3c10*/  FFMA.FTZ R36, R35, R0, -R4.reuse ;  /* 0x0000000023247223 */ /* 0x100fe20000010804 */
[----:B------:R-:W-:Y:S01]  /*3c20*/  FMNMX.FTZ R20, R137, R20, !PT ;  /* 0x0000001489147209 */ /* 0x000fe20007810000 */
[-CC-:B------:R-:W-:Y:S01]  /*3c30*/  FFMA.FTZ R35, R71, R0.reuse, -R4.reuse ;  /* 0x0000000047237223 */ /* 0x180fe20000010804 */
[----:B------:R-:W-:Y:S01]  /*3c40*/  FSEL R63, R37, -INF , P4 ;  /* 0xff800000253f7808 */ /* 0x000fe20002000000 */
[----:B------:R-:W-:Y:S01]  /*3c50*/  FFMA.FTZ R37, R13, R0, -R4 ;  /* 0x000000000d257223 */ /* 0x000fe20000010804 */
[C---:B------:R-:W-:Y:S01]  /*3c60*/  ISETP.GT.AND P3, PT, R10.reuse, 0x80, PT ;  /* 0x000000800a00780c */ /* 0x040fe20003f64270 */
[----:B------:R-:W-:Y:S01]  /*3c70*/  MUFU.EX2 R11, R11 ;  /* 0x0000000b000b7308 */ /* 0x000fe20000000800 */
[----:B------:R-:W-:Y:S02]  /*3c80*/  FMNMX.FTZ R20, R139, R20, !PT ;  /* 0x000000148b147209 */ /* 0x000fe40007810000 */
[----:B------:R-:W-:-:S02]  /*3c90*/  ISETP.GT.AND P4, PT, R10, 0x81, PT ;  /* 0x000000810a00780c */ /* 0x000fc40003f84270 */
[----:B------:R-:W-:Y:S02]  /*3ca0*/  FSEL R141, R24, -INF , P3 ;  /* 0xff800000188d7808 */ /* 0x000fe40001800000 */
[----:B------:R-:W-:Y:S01]  /*3cb0*/  FMNMX.FTZ R20, R63, R20, !PT ;  /* 0x000000143f147209 */ /* 0x000fe20007810000 */
[----:B------:R-:W-:Y:S01]  /*3cc0*/  MUFU.EX2 R32, R32 ;  /* 0x0000002000207308 */ /* 0x000fe20000000800 */
[C---:B------:R-:W-:Y:S02]  /*3cd0*/  ISETP.GT.AND P3, PT, R10.reuse, 0x88, PT ;  /* 0x000000880a00780c */ /* 0x040fe40003f64270 */
[----:B------:R-:W-:Y:S02]  /*3ce0*/  FSEL R25, R25, -INF , P4 ;  /* 0xff80000019197808 */ /* 0x000fe40002000000 */
[----:B------:R-:W-:Y:S02]  /*3cf0*/  FMNMX.FTZ R20, R141, R20, !PT ;  /* 0x000000148d147209 */ /* 0x000fe40007810000 */
[----:B------:R-:W-:Y:S01]  /*3d00*/  ISETP.GT.AND P4, PT, R10, 0x89, PT ;  /* 0x000000890a00780c */ /* 0x000fe20003f84270 */
[----:B------:R-:W-:Y:S01]  /*3d10*/  MUFU.EX2 R37, R37 ;  /* 0x0000002500257308 */ /* 0x000fe20000000800 */
[----:B------:R-:W-:-:S02]  /*3d20*/  FSEL R143, R28, -INF , P3 ;  /* 0xff8000001c8f7808 */ /* 0x000fc40001800000 */
[----:B------:R-:W-:Y:S02]  /*3d30*/  FMNMX.FTZ R20, R25, R20, !PT ;  /* 0x0000001419147209 */ /* 0x000fe40007810000 */
[----:B------:R-:W-:Y:S02]  /*3d40*/  FSEL R29, R29, -INF , P4 ;  /* 0xff8000001d1d7808 */ /* 0x000fe40002000000 */
[----:B------:R-:W-:Y:S01]  /*3d50*/  FMNMX.FTZ R20, R143, R20, !PT ;  /* 0x000000148f147209 */ /* 0x000fe20007810000 */
[----:B------:R-:W-:Y:S03]  /*3d60*/  MUFU.EX2 R54, R54 ;  /* 0x0000003600367308 */ /* 0x000fe60000000800 */
[----:B------:R-:W-:-:S05]  /*3d70*/  FMNMX.FTZ R20, R29, R20, !PT ;  /* 0x000000141d147209 */ /* 0x000fca0007810000 */
[----:B------:R-:W2:Y:S01]  /*3d80*/  SHFL.BFLY PT, R13, R20, 0x2, 0x1f ;  /* 0x0c401f00140d7f89 */ /* 0x000ea200000e0000 */
[----:B------:R-:W-:Y:S08]  /*3d90*/  MUFU.EX2 R45, R45 ;  /* 0x0000002d002d7308 */ /* 0x000ff00000000800 */
        /* <DEDUP_REMOVED lines=9> */
[----:B--2---:R-:W-:-:S02]  /*3e30*/  FMNMX.FTZ R10, R21, R10, !PT ;  /* 0x0000000a150a7209 */ /* 0x004fc40007810000 */
[----:B------:R-:W-:Y:S02]  /*3e40*/  LEA.HI R21, R23, R22, RZ, 0x4 ;  /* 0x0000001617157211 */ /* 0x000fe400078f20ff */
[C---:B------:R-:W-:Y:S01]  /*3e50*/  FSETP.NEU.FTZ.AND P3, PT, R10.reuse, -INF , PT ;  /* 0xff8000000a00780b */ /* 0x040fe20003f7d000 */
[----:B------:R-:W-:Y:S01]  /*3e60*/  FMUL.FTZ R24, R10, R0 ;  /* 0x000000000a187220 */ /* 0x000fe20000410000 */
[----:B------:R-:W-:Y:S01]  /*3e70*/  LOP3.LUT R59, R21, 0xfffffff0, RZ, 0xc0, !PT ;  /* 0xfffffff0153b7812 */ /* 0x000fe200078ec0ff */
[----:B------:R-:W-:Y:S03]  /*3e80*/  MUFU.EX2 R36, R36 ;  /* 0x0000002400247308 */ /* 0x000fe60000000800 */
[----:B------:R-:W-:Y:S01]  /*3e90*/  FSEL R24, R24, RZ, P3 ;  /* 0x000000ff18187208 */ /* 0x000fe20001800000 */
[----:B------:R-:W-:Y:S01]  /*3ea0*/  IMAD.IADD R70, R22, 0x1, -R59 ;  /* 0x0000000116467824 */ /* 0x000fe200078e0a3b */
[----:B------:R-:W-:-:S02]  /*3eb0*/  LEA.HI R22, R23, R22, RZ, 0x5 ;  /* 0x0000001617167211 */ /* 0x000fc400078f28ff */
[----:B------:R-:W-:Y:S01]  /*3ec0*/  SHF.R.S32.HI R23, RZ, 0x4, R21 ;  /* 0x00000004ff177819 */ /* 0x000fe20000011415 */
[-C--:B------:R-:W-:Y:S01]  /*3ed0*/  FFMA.FTZ R20, R91, R0.reuse, -R24 ;  /* 0x000000005b147223 */ /* 0x080fe20000010818 */
[----:B------:R-:W-:Y:S01]  /*3ee0*/  SHF.R.S32.HI R71, RZ, 0x1f, R70 ;  /* 0x0000001fff477819 */ /* 0x000fe20000011446 */
[----:B------:R-:W-:Y:S02]  /*3ef0*/  IMAD.SHL.U32 R22, R22, 0x8, RZ ;  /* 0x0000000816167824 */ /* 0x000fe400078e00ff */
[-CC-:B------:R-:W-:Y:S01]  /*3f00*/  FFMA.FTZ R27, R89, R0.reuse, -R24.reuse ;  /* 0x00000000591b7223 */ /* 0x180fe20000010818 */
[--C-:B------:R-:W-:Y:S01]  /*3f10*/  FFMA.FTZ R4, R95, R0, -R24.reuse ;  /* 0x000000005f047223 */ /* 0x100fe20000010818 */
[CC--:B------:R-:W-:Y:S01]  /*3f20*/  LEA.HI R72, R71.reuse, R70.reuse, RZ, 0x2 ;  /* 0x0000004647487211 */ /* 0x0c0fe200078f10ff */
[----:B------:R-:W-:Y:S01]  /*3f30*/  MUFU.EX2 R20, R20 ;  /* 0x0000001400147308 */ /* 0x000fe20000000800 */
[----:B------:R-:W-:Y:S01]  /*3f40*/  LEA.HI R71, R71, R70, RZ, 0x3 ;  /* 0x0000004647477211 */ /* 0x000fe200078f18ff */
[----:B------:R-:W-:Y:S01]  /*3f50*/  IMAD.SHL.U32 R23, R23, 0x8, RZ ;  /* 0x0000000817177824 */ /* 0x000fe200078e00ff */
[----:B------:R-:W-:Y:S01]  /*3f60*/  LOP3.LUT R75, R72, 0x7fffffc, RZ, 0xc0, !PT ;  /* 0x07fffffc484b7812 */ /* 0x000fe200078ec0ff */
[----:B------:R-:W-:Y:S01]  /*3f70*/  FFMA.FTZ R31, R93, R0, -R24 ;  /* 0x000000005d1f7223 */ /* 0x000fe20000010818 */
[----:B------:R-:W-:Y:S01]  /*3f80*/  SHF.R.S32.HI R72, RZ, 0x2, R72 ;  /* 0x00000002ff487819 */ /* 0x000fe20000011448 */
[----:B------:R-:W-:Y:S01]  /*3f90*/  IMAD.SHL.U32 R21, R71, 0x10, RZ ;  /* 0x0000001047157824 */ /* 0x000fe200078e00ff */
[----:B------:R-:W-:Y:S01]  /*3fa0*/  LOP3.LUT R22, R22, 0x7fffff00, RZ, 0xc0, !PT ;  /* 0x7fffff0016167812 */ /* 0x000fe200078ec0ff */
[----:B------:R-:W2:Y:S01]  /*3fb0*/  MUFU.EX2 R27, R27 ;  /* 0x0000001b001b7308 */ /* 0x000ea20000000800 */
[----:B------:R-:W-:-:S02]  /*3fc0*/  IMAD.IADD R74, R70, 0x1, -R75 ;  /* 0x00000001464a7824 */ /* 0x000fc400078e0a4b */
[-CC-:B------:R-:W-:Y:S01]  /*3fd0*/  FFMA.FTZ R28, R97, R0.reuse, -R24.reuse ;  /* 0x00000000611c7223 */ /* 0x180fe20000010818 */
[----:B------:R-:W-:Y:S01]  /*3fe0*/  IMAD.SHL.U32 R72, R72, 0x40, RZ ;  /* 0x0000004048487824 */ /* 0x000fe200078e00ff */
[----:B------:R-:W-:Y:S01]  /*3ff0*/  LOP3.LUT R21, R21, 0x7fffff80, RZ, 0xc0, !PT ;  /* 0x7fffff8015157812 */ /* 0x000fe200078ec0ff */
[----:B------:R-:W-:Y:S02]  /*4000*/  IMAD.U32 R75, RZ, RZ, UR56 ;  /* 0x00000038ff4b7e24 */ /* 0x000fe4000f8e00ff */
[----:B-1----:R-:W-:Y:S01]  /*4010*/  FADD.FTZ R89, R8, R79 ;  /* 0x0000004f08597221 */ /* 0x002fe20000010000 */
[-CC-:B------:R-:W-:Y:S01]  /*4020*/  FFMA.FTZ R43, R111, R0.reuse, -R24.reuse ;  /* 0x000000006f2b7223 */ /* 0x180fe20000010818 */
[----:B------:R-:W-:Y:S01]  /*4030*/  LOP3.LUT R72, R72, 0x40, RZ, 0xc0, !PT ;  /* 0x0000004048487812 */ /* 0x000fe200078ec0ff */
[----:B------:R-:W-:Y:S01]  /*4040*/  IMAD.IADD R21, R22, 0x1, R21 ;  /* 0x0000000116157824 */ /* 0x000fe200078e0215 */
[----:B------:R-:W1:Y:S01]  /*4050*/  MUFU.EX2 R4, R4 ;  /* 0x0000000400047308 */ /* 0x000e620000000800 */
[----:B------:R-:W-:Y:S01]  /*4060*/  FFMA.FTZ R51, R113, R0, -R24 ;  /* 0x0000000071337223 */ /* 0x000fe20000010818 */
[----:B------:R-:W-:Y:S01]  /*4070*/  LOP3.LUT R23, R72, 0x8, R23, 0xf8, !PT ;  /* 0x0000000848177812 */ /* 0x000fe200078ef817 */
[----:B------:R-:W-:Y:S01]  /*4080*/  IMAD R74, R74, 0x10, R21 ;  /* 0x000000104a4a7824 */ /* 0x000fe200078e0215 */
[----:B------:R-:W-:Y:S01]  /*4090*/  SHF.R.U32.HI R22, RZ, 0x3, R72 ;  /* 0x00000003ff167819 */ /* 0x000fe20000011648 */
[----:B------:R-:W-:-:S02]  /*40a0*/  @!P1 VIADD R21, R75, 0x31c40 ;  /* 0x00031c404b159836 */ /* 0x000fc40000000000 */
[-CC-:B------:R-:W-:Y:S01]  /*40b0*/  FFMA.FTZ R62, R115, R0.reuse, -R24.reuse ;  /* 0x00000000733e7223 */ /* 0x180fe20000010818 */
[--C-:B------:R-:W-:Y:S01]  /*40c0*/  FFMA.FTZ R55, R119, R0, -R24.reuse ;  /* 0x0000000077377223 */ /* 0x100fe20000010818 */
[----:B------:R-:W3:Y:S01]  /*40d0*/  MUFU.EX2 R31, R31 ;  /* 0x0000001f001f7308 */ /* 0x000ee20000000800 */
[----:B------:R-:W-:Y:S01]  /*40e0*/  LOP3.LUT R23, R23, R22, RZ, 0x3c, !PT ;  /* 0x0000001617177212 */ /* 0x000fe200078e3cff */
[-CC-:B------:R-:W-:Y:S01]  /*40f0*/  FFMA.FTZ R64, R121, R0.reuse, -R24.reuse ;  /* 0x0000000079407223 */ /* 0x180fe20000010818 */
[----:B------:R-:W-:Y:S01]  /*4100*/  @!P1 PRMT R21, RZ, 0x654, R21 ;  /* 0x00000654ff159816 */ /* 0x000fe20000000015 */
[-CC-:B------:R-:W-:Y:S01]  /*4110*/  FFMA.FTZ R67, R123, R0.reuse, -R24.reuse ;  /* 0x000000007b437223 */ /* 0x180fe20000010818 */
[--C-:B------:R-:W-:Y:S01]  /*4120*/  FFMA.FTZ R68, R127, R0, -R24.reuse ;  /* 0x000000007f447223 */ /* 0x100fe20000010818 */
[----:B------:R-:W-:Y:S02]  /*4130*/  IMAD.IADD R76, R74, 0x1, R23 ;  /* 0x000000014a4c7824 */ /* 0x000fe400078e0217 */
[----:B0-----:R-:W-:Y:S01]  /*4140*/  FADD.FTZ R74, R14, R89 ;  /* 0x000000590e4a7221 */ /* 0x001fe20000010000 */
[----:B------:R-:W0:Y:S01]  /*4150*/  MUFU.EX2 R28, R28 ;  /* 0x0000001c001c7308 */ /* 0x000e220000000800 */
[----:B------:R4:W-:Y:S01]  /*4160*/  @!P1 SYNCS.ARRIVE.TRANS64.RED.A1T0 RZ, [R21+URZ], RZ ;  /* 0x000000ff15ff99a7 */ /* 0x0009e2000810043f */
[----:B--2---:R-:W-:Y:S01]  /*4170*/  FADD.FTZ R23, R20, R27 ;  /* 0x0000001b14177221 */ /* 0x004fe20000010000 */
[----:B------:R-:W-:Y:S01]  /*4180*/  F2FP.F16.F32.PACK_AB R20, R27, R20 ;  /* 0x000000141b14723e */ /* 0x000fe200000000ff */
[-CC-:B------:R-:W-:Y:S01]  /*4190*/  FFMA.FTZ R27, R53, R0.reuse, -R24.reuse ;  /* 0x00000000351b7223 */ /* 0x180fe20000010818 */
[-CC-:B------:R-:W-:Y:S01]  /*41a0*/  FFMA.FTZ R47, R129, R0.reuse, -R24.reuse ;  /* 0x00000000812f7223 */ /* 0x180fe20000010818 */
[----:B-1----:R-:W-:Y:S01]  /*41b0*/  FADD.FTZ R22, R4, R23 ;  /* 0x0000001704167221 */ /* 0x002fe20000010000 */
[--C-:B------:R-:W-:Y:S01]  /*41c0*/  FFMA.FTZ R53, R77, R0, -R24.reuse ;  /* 0x000000004d357223 */ /* 0x100fe20000010818 */
[----:B------:R-:W1:Y:S01]  /*41d0*/  MUFU.EX2 R43, R43 ;  /* 0x0000002b002b7308 */ /* 0x000e620000000800 */
[----:B----4-:R-:W-:Y:S01]  /*41e0*/  F2FP.F16.F32.PACK_AB R21, R79, R8 ;  /* 0x000000084f15723e */ /* 0x010fe200000000ff */
[----:B------:R-:W-:Y:S01]  /*41f0*/  FFMA.FTZ R8, R85, R0, -R24 ;  /* 0x0000000055087223 */ /* 0x000fe20000010818 */
[----:B------:R-:W-:Y:S01]  /*4200*/  FADD.FTZ R85, R83, R74 ;  /* 0x0000004a53557221 */ /* 0x000fe20000010000 */
[C---:B---3--:R-:W-:Y:S01]  /*4210*/  FADD.FTZ R79, R31.reuse, R22 ;  /* 0x000000161f4f7221 */ /* 0x048fe20000010000 */
[----:B------:R-:W-:Y:S01]  /*4220*/  F2FP.F16.F32.PACK_AB R22, R31, R4 ;  /* 0x000000041f16723e */ /* 0x000fe200000000ff */
[-CC-:B------:R-:W-:Y:S01]  /*4230*/  FFMA.FTZ R60, R133, R0.reuse, -R24.reuse ;  /* 0x00000000853c7223 */ /* 0x180fe20000010818 */
[----:B------:R-:W-:Y:S01]  /*4240*/  FADD.FTZ R74, R26, R85 ;  /* 0x000000551a4a7221 */ /* 0x000fe20000010000 */
[----:B------:R-:W2:Y:S01]  /*4250*/  MUFU.EX2 R51, R51 ;  /* 0x0000003300337308 */ /* 0x000ea20000000800 */
[----:B------:R-:W-:Y:S01]  /*4260*/  LEA R4, R76, UR56, 0x1 ;  /* 0x000000384c047c11 */ /* 0x000fe2000f8e08ff */
[----:B------:R-:W-:Y:S01]  /*4270*/  FFMA.FTZ R59, R125, R0, -R24 ;  /* 0x000000007d3b7223 */ /* 0x000fe20000010818 */
[----:B------:R-:W-:Y:S01]  /*4280*/  FADD.FTZ R31, R87, R74 ;  /* 0x0000004a571f7221 */ /* 0x000fe20000010000 */
[----:B0-----:R-:W-:Y:S01]  /*4290*/  FADD.FTZ R74, R28, R79 ;  /* 0x0000004f1c4a7221 */ /* 0x001fe20000010000 */
[----:B------:R-:W-:Y:S01]  /*42a0*/  F2FP.F16.F32.PACK_AB R23, R83, R14 ;  /* 0x0000000e5317723e */ /* 0x000fe200000000ff */
[-C--:B------:R-:W-:Y:S01]  /*42b0*/  FFMA.FTZ R66, R131, R0.reuse, -R24 ;  /* 0x0000000083427223 */ /* 0x080fe20000010818 */
[----:B------:R-:W-:Y:S01]  /*42c0*/  FADD.FTZ R76, R30, R31 ;  /* 0x0000001f1e4c7221 */ /* 0x000fe20000010000 */
[----:B------:R-:W0:Y:S01]  /*42d0*/  MUFU.EX2 R62, R62 ;  /* 0x0000003e003e7308 */ /* 0x000e220000000800 */
[----:B-1----:R-:W-:Y:S01]  /*42e0*/  FADD.FTZ R74, R43, R74 ;  /* 0x0000004a2b4a7221 */ /* 0x002fe20000010000 */
[-C--:B------:R-:W-:Y:S01]  /*42f0*/  FFMA.FTZ R70, R135, R0.reuse, -R24 ;  /* 0x0000000087467223 */ /* 0x080fe20000010818 */
[----:B------:R-:W-:Y:S01]  /*4300*/  FADD.FTZ R31, R81, R76 ;  /* 0x0000004c511f7221 */ /* 0x000fe20000010000 */
[-CC-:B------:R-:W-:Y:S01]  /*4310*/  FFMA.FTZ R71, R105, R0.reuse, -R24.reuse ;  /* 0x0000000069477223 */ /* 0x180fe20000010818 */
[-CC-:B------:R-:W-:Y:S01]  /*4320*/  FFMA.FTZ R103, R103, R0.reuse, -R24.reuse ;  /* 0x0000000067677223 */ /* 0x180fe20000010818 */
[-C--:B------:R-:W-:Y:S01]  /*4330*/  FFMA.FTZ R75, R99, R0.reuse, -R24 ;  /* 0x00000000634b7223 */ /* 0x080fe20000010818 */
[----:B------:R-:W-:Y:S01]  /*4340*/  FADD.FTZ R76, R34, R31 ;  /* 0x0000001f224c7221 */ /* 0x000fe20000010000 */
[----:B------:R-:W1:Y:S01]  /*4350*/  MUFU.EX2 R55, R55 ;  /* 0x0000003700377308 */ /* 0x000e620000000800 */
[----:B--2---:R-:W-:Y:S01]  /*4360*/  FADD.FTZ R31, R51, R74 ;  /* 0x0000004a331f7221 */ /* 0x004fe20000010000 */
[-C--:B------:R-:W-:Y:S01]  /*4370*/  FFMA.FTZ R69, R69, R0.reuse, -R24 ;  /* 0x0000000045457223 */ /* 0x080fe20000010818 */
[----:B------:R-:W-:Y:S01]  /*4380*/  FADD.FTZ R77, R73, R76 ;  /* 0x0000004c494d7221 */ /* 0x000fe20000010000 */
[-CC-:B------:R-:W-:Y:S01]  /*4390*/  FFMA.FTZ R76, R63, R0.reuse, -R24.reuse ;  /* 0x000000003f4c7223 */ /* 0x180fe20000010818 */
[-CC-:B------:R-:W-:Y:S01]  /*43a0*/  FFMA.FTZ R14, R61, R0.reuse, -R24.reuse ;  /* 0x000000003d0e7223 */ /* 0x180fe20000010818 */
[-CC-:B------:R-:W-:Y:S01]  /*43b0*/  FFMA.FTZ R101, R101, R0.reuse, -R24.reuse ;  /* 0x0000000065657223 */ /* 0x180fe20000010818 */
[----:B------:R-:W-:Y:S01]  /*43c0*/  FADD.FTZ R78, R38, R77 ;  /* 0x0000004d264e7221 */ /* 0x000fe20000010000 */
[----:B------:R-:W2:Y:S01]  /*43d0*/  MUFU.EX2 R64, R64 ;  /* 0x0000004000407308 */ /* 0x000ea20000000800 */
[----:B0-----:R-:W-:Y:S01]  /*43e0*/  FADD.FTZ R74, R62, R31 ;  /* 0x0000001f3e4a7221 */ /* 0x001fe20000010000 */
[-CC-:B------:R-:W-:Y:S01]  /*43f0*/  FFMA.FTZ R77, R25, R0.reuse, -R24.reuse ;  /* 0x00000000194d7223 */ /* 0x180fe20000010818 */
[-CC-:B------:R-:W-:Y:S01]  /*4400*/  FFMA.FTZ R107, R107, R0.reuse, -R24.reuse ;  /* 0x000000006b6b7223 */ /* 0x180fe20000010818 */
[-CC-:B------:R-:W-:Y:S01]  /*4410*/  FFMA.FTZ R109, R109, R0.reuse, -R24.reuse ;  /* 0x000000006d6d7223 */ /* 0x180fe20000010818 */
[-CC-:B------:R-:W-:Y:S01]  /*4420*/  FFMA.FTZ R117, R117, R0.reuse, -R24.reuse ;  /* 0x0000000075757223 */ /* 0x180fe20000010818 */
[-CC-:B------:R-:W-:Y:S01]  /*4430*/  FFMA.FTZ R137, R137, R0.reuse, -R24.reuse ;  /* 0x0000000089897223 */ /* 0x180fe20000010818 */
[-C--:B------:R-:W-:Y:S01]  /*4440*/  FFMA.FTZ R139, R139, R0.reuse, -R24 ;  /* 0x000000008b8b7223 */ /* 0x080fe20000010818 */
[----:B------:R-:W0:Y:S01]  /*4450*/  MUFU.EX2 R67, R67 ;  /* 0x0000004300437308 */ /* 0x000e220000000800 */
[----:B-1----:R-:W-:Y:S01]  /*4460*/  FADD.FTZ R25, R55, R74 ;  /* 0x0000004a37197221 */ /* 0x002fe20000010000 */
[-C--:B------:R-:W-:Y:S01]  /*4470*/  FFMA.FTZ R141, R141, R0.reuse, -R24 ;  /* 0x000000008d8d7223 */ /* 0x080fe20000010818 */
[----:B------:R-:W-:Y:S01]  /*4480*/  FADD.FTZ R31, R65, R78 ;  /* 0x0000004e411f7221 */ /* 0x000fe20000010000 */
[-CC-:B------:R-:W-:Y:S01]  /*4490*/  FFMA.FTZ R143, R143, R0.reuse, -R24.reuse ;  /* 0x000000008f8f7223 */ /* 0x180fe20000010818 */
[----:B------:R-:W-:Y:S01]  /*44a0*/  FFMA.FTZ R63, R29, R0, -R24 ;  /* 0x000000001d3f7223 */ /* 0x000fe20000010818 */
[----:B------:R1:W-:Y:S01]  /*44b0*/  STSM.16.M88.4 [R4+0x24300], R20 ;  /* 0x0243001404007844 */ /* 0x0003e20000000200 */
[----:B------:R-:W-:Y:S01]  /*44c0*/  FADD.FTZ R78, R42, R31 ;  /* 0x0000001f2a4e7221 */ /* 0x000fe20000010000 */
[----:B------:R-:W3:Y:S01]  /*44d0*/  MUFU.EX2 R68, R68 ;  /* 0x0000004400447308 */ /* 0x000ee20000000800 */
[----:B--2---:R-:W-:Y:S01]  /*44e0*/  FADD.FTZ R24, R64, R25 ;  /* 0x0000001940187221 */ /* 0x004fe20000010000 */
[----:B------:R-:W-:Y:S01]  /*44f0*/  F2FP.F16.F32.PACK_AB R25, R87, R26 ;  /* 0x0000001a5719723e */ /* 0x000fe200000000ff */
[----:B------:R-:W-:-:S04]  /*4500*/  FADD.FTZ R31, R57, R78 ;  /* 0x0000004e391f7221 */ /* 0x000fc80000010000 */
[----:B------:R-:W-:Y:S01]  /*4510*/  FADD.FTZ R26, R46, R31 ;  /* 0x0000001f2e1a7221 */ /* 0x000fe20000010000 */
[----:B------:R-:W2:Y:S01]  /*4520*/  MUFU.EX2 R47, R47 ;  /* 0x0000002f002f7308 */ /* 0x000ea20000000800 */
[----:B0-----:R-:W-:Y:S01]  /*4530*/  FADD.FTZ R29, R67, R24 ;  /* 0x00000018431d7221 */ /* 0x001fe20000010000 */
[----:B------:R-:W-:Y:S01]  /*4540*/  F2FP.F16.F32.PACK_AB R31, R65, R38 ;  /* 0x00000026411f723e */ /* 0x000fe200000000ff */
[----:B-1----:R-:W-:Y:S01]  /*4550*/  FADD.FTZ R21, R49, R26 ;  /* 0x0000001a31157221 */ /* 0x002fe20000010000 */
[----:B------:R-:W-:-:S04]  /*4560*/  F2FP.F16.F32.PACK_AB R26, R62, R51 ;  /* 0x000000333e1a723e */ /* 0x000fc800000000ff */
[----:B------:R-:W0:Y:S01]  /*4570*/  MUFU.EX2 R60, R60 ;  /* 0x0000003c003c7308 */ /* 0x000e220000000800 */
[----:B---3--:R-:W-:Y:S01]  /*4580*/  FADD.FTZ R24, R68, R29 ;  /* 0x0000001d44187221 */ /* 0x008fe20000010000 */
[----:B------:R-:W-:Y:S01]  /*4590*/  F2FP.F16.F32.PACK_AB R29, R73, R34 ;  /* 0x00000022491d723e */ /* 0x000fe200000000ff */
[----:B------:R-:W-:-:S04]  /*45a0*/  FADD.FTZ R22, R40, R21 ;  /* 0x0000001528167221 */ /* 0x000fc80000010000 */
[----:B------:R-:W-:Y:S01]  /*45b0*/  FADD.FTZ R22, R41, R22 ;  /* 0x0000001629167221 */ /* 0x000fe20000010000 */
[----:B------:R-:W1:Y:S01]  /*45c0*/  MUFU.EX2 R59, R59 ;  /* 0x0000003b003b7308 */ /* 0x000e620000000800 */
[----:B--2---:R-:W-:Y:S01]  /*45d0*/  FADD.FTZ R73, R47, R24 ;  /* 0x000000182f497221 */ /* 0x004fe20000010000 */
[----:B------:R-:W-:Y:S01]  /*45e0*/  F2FP.F16.F32.PACK_AB R24, R43, R28 ;  /* 0x0000001c2b18723e */ /* 0x000fe200000000ff */
[----:B------:R-:W-:Y:S01]  /*45f0*/  FADD.FTZ R23, R11, R22 ;  /* 0x000000160b177221 */ /* 0x000fe20000010000 */
[----:B------:R-:W-:Y:S02]  /*4600*/  F2FP.F16.F32.PACK_AB R28, R64, R55 ;  /* 0x00000037401c723e */ /* 0x000fe400000000ff */
[----:B------:R-:W-:Y:S01]  /*4610*/  CS2R R64, SRZ ;  /* 0x0000000000407805 */ /* 0x000fe2000001ff00 */
[----:B------:R-:W-:Y:S01]  /*4620*/  FADD.FTZ R22, R32, R23 ;  /* 0x0000001720167221 */ /* 0x000fe20000010000 */
[----:B------:R-:W2:Y:S01]  /*4630*/  MUFU.EX2 R66, R66 ;  /* 0x0000004200427308 */ /* 0x000ea20000000800 */
[----:B0-----:R-:W-:Y:S01]  /*4640*/  FADD.FTZ R20, R60, R73 ;  /* 0x000000493c147221 */ /* 0x001fe20000010000 */
[----:B------:R-:W-:Y:S01]  /*4650*/  F2FP.F16.F32.PACK_AB R23, R49, R46 ;  /* 0x0000002e3117723e */ /* 0x000fe200000000ff */
[----:B------:R-:W-:Y:S01]  /*4660*/  FADD.FTZ R51, R37, R22 ;  /* 0x0000001625337221 */ /* 0x000fe20000010000 */
[----:B------:R-:W0:Y:S03]  /*4670*/  @P2 LDC R46, c[0x0][0x450] ;  /* 0x00011400ff2e2b82 */ /* 0x000e260000000800 */
[----:B------:R-:W-:Y:S01]  /*4680*/  FADD.FTZ R22, R54, R51 ;  /* 0x0000003336167221 */ /* 0x000fe20000010000 */
[----:B------:R-:W3:Y:S01]  /*4690*/  MUFU.EX2 R70, R70 ;  /* 0x0000004600467308 */ /* 0x000ee20000000800 */
[----:B-1----:R-:W-:-:S07]  /*46a0*/  FADD.FTZ R21, R59, R20 ;  /* 0x000000143b157221 */ /* 0x002fce0000010000 */
[----:B------:R-:W1:Y:S01]  /*46b0*/  MUFU.EX2 R71, R71 ;  /* 0x0000004700477308 */ /* 0x000e620000000800 */
[----:B--2---:R-:W-:-:S07]  /*46c0*/  FADD.FTZ R21, R66, R21 ;  /* 0x0000001542157221 */ /* 0x004fce0000010000 */
[----:B------:R-:W2:Y:S01]  /*46d0*/  MUFU.EX2 R72, R103 ;  /* 0x0000006700487308 */ /* 0x000ea20000000800 */
[----:B---3--:R-:W-:Y:S01]  /*46e0*/  FADD.FTZ R20, R70, R21 ;  /* 0x0000001546147221 */ /* 0x008fe20000010000 */
[----:B------:R-:W-:-:S06]  /*46f0*/  F2FP.F16.F32.PACK_AB R21, R57, R42 ;  /* 0x0000002a3915723e */ /* 0x000fcc00000000ff */
[----:B------:R-:W3:Y:S01]  /*4700*/  MUFU.EX2 R75, R75 ;  /* 0x0000004b004b7308 */ /* 0x000ee20000000800 */
[----:B-1----:R-:W-:-:S07]  /*4710*/  FADD.FTZ R43, R71, R20 ;  /* 0x00000014472b7221 */ /* 0x002fce0000010000 */
[----:B------:R-:W1:Y:S01]  /*4720*/  MUFU.EX2 R8, R8 ;  /* 0x0000000800087308 */ /* 0x000e620000000800 */
[----:B--2---:R-:W-:Y:S01]  /*4730*/  FADD.FTZ R20, R72, R43 ;  /* 0x0000002b48147221 */ /* 0x004fe20000010000 */
[----:B------:R-:W-:-:S06]  /*4740*/  F2FP.F16.F32.PACK_AB R43, R48, R33 ;  /* 0x00000021302b723e */ /* 0x000fcc00000000ff */
[----:B------:R-:W2:Y:S08]  /*4750*/  MUFU.EX2 R61, R69 ;  /* 0x00000045003d7308 */ /* 0x000eb00000000800 */
[----:B------:R4:W-:Y:S08]  /*4760*/  MUFU.EX2 R69, R27 ;  /* 0x0000001b00457308 */ /* 0x0009f00000000800 */
[----:B------:R-:W5:Y:S01]  /*4770*/  MUFU.EX2 R14, R14 ;  /* 0x0000000e000e7308 */ /* 0x000f620000000800 */
[----:B----4-:R-:W-:-:S02]  /*4780*/  F2FP.F16.F32.PACK_AB R27, R81, R30 ;  /* 0x0000001e511b723e */ /* 0x010fc400000000ff */
[----:B------:R-:W-:-:S03]  /*4790*/  F2FP.F16.F32.PACK_AB R30, R68, R67 ;  /* 0x00000043441e723e */ /* 0x000fc600000000ff */
[----:B------:R4:W-:Y:S02]  /*47a0*/  STSM.16.M88.4 [R4+0x25b00], R24 ;  /* 0x025b001804007844 */ /* 0x0009e40000000200 */
[----:B------:R-:W0:Y:S02]  /*47b0*/  MUFU.EX2 R53, R53 ;  /* 0x0000003500357308 */ /* 0x000e240000000800 */
[----:B------:R1:W-:Y:S06]  /*47c0*/  STSM.16.M88.4 [R4+0x27300], R28 ;  /* 0x0273001c04007844 */ /* 0x0003ec0000000200 */
[----:B------:R-:W0:Y:S01]  /*47d0*/  MUFU.EX2 R74, R101 ;  /* 0x00000065004a7308 */ /* 0x000e220000000800 */
[----:B----4-:R-:W-:Y:S01]  /*47e0*/  F2FP.F16.F32.PACK_AB R27, R32, R11 ;  /* 0x0000000b201b723e */ /* 0x010fe200000000ff */
[----:B---3--:R-:W-:-:S06]  /*47f0*/  FADD.FTZ R11, R75, R20 ;  /* 0x000000144b0b7221 */ /* 0x008fcc0000010000 */
[----:B------:R-:W3:Y:S01]  /*4800*/  MUFU.EX2 R107, R107 ;  /* 0x0000006b006b7308 */ /* 0x000ee20000000800 */
[----:B------:R-:W-:Y:S01]  /*4810*/  F2FP.F16.F32.PACK_AB R25, R41, R40 ;  /* 0x000000282919723e */ /* 0x000fe200000000ff */
[----:B-1----:R-:W-:Y:S01]  /*4820*/  FADD.FTZ R31, R45, R22 ;  /* 0x000000162d1f7221 */ /* 0x002fe20000010000 */
[----:B------:R-:W-:Y:S01]  /*4830*/  FADD.FTZ R22, R8, R11 ;  /* 0x0000000b08167221 */ /* 0x000fe20000010000 */
[C---:B--2---:R-:W-:Y:S01]  /*4840*/  F2FP.F16.F32.PACK_AB R28, R61.reuse, R8 ;  /* 0x000000083d1c723e */ /* 0x044fe200000000ff */
[----:B------:R-:W1:Y:S01]  /*4850*/  @P2 LDC R40, c[0x0][0x44c] ;  /* 0x00011300ff282b82 */ /* 0x000e620000000800 */
[----:B------:R-:W-:Y:S01]  /*4860*/  FADD.FTZ R32, R56, R31 ;  /* 0x0000001f38207221 */ /* 0x000fe20000010000 */
[----:B------:R-:W-:Y:S01]  /*4870*/  FADD.FTZ R11, R61, R22 ;  /* 0x000000163d0b7221 */ /* 0x000fe20000010000 */
[----:B------:R-:W2:Y:S01]  /*4880*/  MUFU.EX2 R34, R109 ;  /* 0x0000006d00227308 */ /* 0x000ea20000000800 */
[----:B------:R-:W-:Y:S01]  /*4890*/  F2FP.F16.F32.PACK_AB R29, R54, R37 ;  /* 0x00000025361d723e */ /* 0x000fe200000000ff */
[----:B------:R-:W-:Y:S01]  /*48a0*/  FADD.FTZ R37, R15, R32 ;  /* 0x000000200f257221 */ /* 0x000fe20000010000 */
[----:B-----5:R-:W-:Y:S01]  /*48b0*/  FADD.FTZ R30, R14, R11 ;  /* 0x0000000b0e1e7221 */ /* 0x020fe20000010000 */
[----:B------:R-:W-:-:S02]  /*48c0*/  F2FP.F16.F32.PACK_AB R41, R44, R15 ;  /* 0x0000000f2c29723e */ /* 0x000fc400000000ff */
[----:B------:R-:W-:Y:S02]  /*48d0*/  CS2R R54, SRZ ;  /* 0x0000000000367805 */ /* 0x000fe4000001ff00 */
[----:B------:R-:W-:Y:S01]  /*48e0*/  F2FP.F16.F32.PACK_AB R20, R60, R47 ;  /* 0x0000002f3c14723e */ /* 0x000fe200000000ff */
[C---:B------:R-:W-:Y:S01]  /*48f0*/  FADD.FTZ R8, R69.reuse, R30 ;  /* 0x0000001e45087221 */ /* 0x040fe20000010000 */
[----:B------:R-:W4:Y:S01]  /*4900*/  MUFU.EX2 R117, R117 ;  /* 0x0000007500757308 */ /* 0x000f220000000800 */
[----:B------:R-:W-:Y:S02]  /*4910*/  F2FP.F16.F32.PACK_AB R30, R69, R14 ;  /* 0x0000000e451e723e */ /* 0x000fe400000000ff */
[----:B------:R-:W-:Y:S01]  /*4920*/  CS2R R68, SRZ ;  /* 0x0000000000447805 */ /* 0x000fe2000001ff00 */
[----:B0-----:R-:W-:Y:S01]  /*4930*/  FADD.FTZ R11, R53, R8 ;  /* 0x00000008350b7221 */ /* 0x001fe20000010000 */
[----:B------:R-:W-:Y:S01]  /*4940*/  FADD.FTZ R8, R44, R37 ;  /* 0x000000252c087221 */ /* 0x000fe20000010000 */
[----:B------:R-:W-:-:S02]  /*4950*/  F2FP.F16.F32.PACK_AB R22, R66, R59 ;  /* 0x0000003b4216723e */ /* 0x000fc400000000ff */
[----:B------:R-:W-:Y:S01]  /*4960*/  CS2R R66, SRZ ;  /* 0x0000000000427805 */ /* 0x000fe2000001ff00 */
[----:B------:R-:W-:Y:S01]  /*4970*/  FADD.FTZ R14, R74, R11 ;  /* 0x0000000b4a0e7221 */ /* 0x000fe20000010000 */
[----:B------:R-:W0:Y:S01]  /*4980*/  MUFU.EX2 R35, R35 ;  /* 0x0000002300237308 */ /* 0x000e220000000800 */
[----:B------:R-:W-:Y:S01]  /*4990*/  FADD.FTZ R37, R33, R8 ;  /* 0x0000000821257221 */ /* 0x000fe20000010000 */
[----:B------:R1:W-:Y:S01]  /*49a0*/  STSM.16.M88.4 [R4+0x28b00], R20 ;  /* 0x028b001404007844 */ /* 0x0003e20000000200 */
[----:B---3--:R-:W-:Y:S01]  /*49b0*/  FADD.FTZ R11, R107, R14 ;  /* 0x0000000e6b0b7221 */ /* 0x008fe20000010000 */
[----:B------:R-:W-:Y:S01]  /*49c0*/  F2FP.F16.F32.PACK_AB R24, R71, R70 ;  /* 0x000000464718723e */ /* 0x000fe200000000ff */
[----:B------:R-:W-:Y:S01]  /*49d0*/  FADD.FTZ R32, R48, R37 ;  /* 0x0000002530207221 */ /* 0x000fe20000010000 */
[----:B------:R-:W-:Y:S01]  /*49e0*/  F2FP.F16.F32.PACK_AB R26, R75, R72 ;  /* 0x000000484b1a723e */ /* 0x000fe200000000ff */
[----:B--2---:R-:W-:Y:S01]  /*49f0*/  FADD.FTZ R14, R34, R11 ;  /* 0x0000000b220e7221 */ /* 0x004fe20000010000 */
[----:B------:R-:W2:Y:S01]  /*4a00*/  MUFU.EX2 R38, R137 ;  /* 0x0000008900267308 */ /* 0x000ea20000000800 */
[----:B------:R-:W-:Y:S01]  /*4a10*/  FADD.FTZ R15, R13, R32 ;  /* 0x000000200d0f7221 */ /* 0x000fe20000010000 */
[----:B------:R-:W-:Y:S01]  /*4a20*/  F2FP.F16.F32.PACK_AB R31, R56, R45 ;  /* 0x0000002d381f723e */ /* 0x000fe200000000ff */
[----:B----4-:R-:W-:Y:S01]  /*4a30*/  FADD.FTZ R11, R117, R14 ;  /* 0x0000000e750b7221 */ /* 0x010fe20000010000 */
[----:B------:R-:W-:Y:S01]  /*4a40*/  F2FP.F16.F32.PACK_AB R42, R34, R107 ;  /* 0x0000006b222a723e */ /* 0x000fe200000000ff */
[C---:B------:R-:W-:Y:S01]  /*4a50*/  FADD.FTZ R14, R36.reuse, R15 ;  /* 0x0000000f240e7221 */ /* 0x040fe20000010000 */
[----:B------:R-:W-:Y:S01]  /*4a60*/  STSM.16.M88.4 [R4+0x2a300], R24 ;  /* 0x02a3001804007844 */ /* 0x000fe20000000200 */
[----:B------:R-:W-:Y:S01]  /*4a70*/  F2FP.F16.F32.PACK_AB R33, R36, R13 ;  /* 0x0000000d2421723e */ /* 0x000fe200000000ff */
[----:B------:R-:W3:Y:S01]  /*4a80*/  MUFU.EX2 R139, R139 ;  /* 0x0000008b008b7308 */ /* 0x000ee20000000800 */
[----:B0-----:R-:W-:Y:S01]  /*4a90*/  FADD.FTZ R15, R35, R14 ;  /* 0x0000000e230f7221 */ /* 0x001fe20000010000 */
[----:B-1----:R-:W-:Y:S01]  /*4aa0*/  @P2 IMAD.HI.U32 R21, R17, R40, RZ ;  /* 0x0000002811152227 */ /* 0x002fe200078e00ff */
[----:B------:R-:W-:Y:S01]  /*4ab0*/  F2FP.F16.F32.PACK_AB R40, R74, R53 ;  /* 0x000000354a28723e */ /* 0x000fe200000000ff */
[----:B------:R0:W-:Y:S01]  /*4ac0*/  STSM.16.M88.4 [R4+0x2bb00], R28 ;  /* 0x02bb001c04007844 */ /* 0x0001e20000000200 */
[----:B------:R-:W-:-:S02]  /*4ad0*/  CS2R R70, SRZ ;  /* 0x0000000000467805 */ /* 0x000fc4000001ff00 */
[----:B------:R-:W-:Y:S02]  /*4ae0*/  CS2R R60, SRZ ;  /* 0x00000000003c7805 */ /* 0x000fe4000001ff00 */
[----:B------:R-:W-:Y:S01]  /*4af0*/  @P2 SHF.R.U32.HI R17, RZ, R46, R21 ;  /* 0x0000002eff112219 */ /* 0x000fe20000011615 */
[----:B------:R-:W1:Y:S01]  /*4b00*/  MUFU.EX2 R76, R76 ;  /* 0x0000004c004c7308 */ /* 0x000e620000000800 */
[C---:B--2---:R-:W-:Y:S01]  /*4b10*/  FADD.FTZ R20, R38.reuse, R11 ;  /* 0x0000000b26147221 */ /* 0x044fe20000010000 */
[----:B------:R-:W-:Y:S01]  /*4b20*/  F2FP.F16.F32.PACK_AB R32, R38, R117 ;  /* 0x000000752620723e */ /* 0x000fe200000000ff */
[----:B------:R2:W-:Y:S01]  /*4b30*/  STSM.16.M88.4 [R4+0x2d300], R40 ;  /* 0x02d3002804007844 */ /* 0x0005e20000000200 */
[----:B------:R-:W-:Y:S02]  /*4b40*/  IADD3 R17, R17, -R6, R19 ;  /* 0x8000000611117210 */ /* 0x000fe40007ffe013 */
[----:B------:R-:W-:Y:S02]  /*4b50*/  CS2R R56, SRZ ;  /* 0x0000000000387805 */ /* 0x000fe4000001ff00 */
[----:B------:R-:W-:-:S02]  /*4b60*/  CS2R R48, SRZ ;  /* 0x0000000000307805 */ /* 0x000fc4000001ff00 */
[----:B------:R-:W-:Y:S01]  /*4b70*/  CS2R R46, SRZ ;  /* 0x00000000002e7805 */ /* 0x000fe2000001ff00 */
[----:B------:R-:W4:Y:S01]  /*4b80*/  MUFU.EX2 R141, R141 ;  /* 0x0000008d008d7308 */ /* 0x000f220000000800 */
[----:B---3--:R-:W-:Y:S01]  /*4b90*/  FADD.FTZ R11, R139, R20 ;  /* 0x000000148b0b7221 */ /* 0x008fe20000010000 */
[----:B------:R-:W-:Y:S01]  /*4ba0*/  IMAD.HI R17, R17, 0x38e38e39, RZ ;  /* 0x38e38e3911117827 */ /* 0x000fe200078e02ff */
[----:B------:R-:W-:Y:S02]  /*4bb0*/  CS2R R44, SRZ ;  /* 0x00000000002c7805 */ /* 0x000fe4000001ff00 */
[----:B------:R-:W-:Y:S02]  /*4bc0*/  CS2R R36, SRZ ;  /* 0x0000000000247805 */ /* 0x000fe4000001ff00 */
[----:B0-----:R-:W-:Y:S02]  /*4bd0*/  CS2R R30, SRZ ;  /* 0x00000000001e7805 */ /* 0x001fe4000001ff00 */
[----:B------:R-:W-:Y:S01]  /*4be0*/  CS2R R28, SRZ ;  /* 0x00000000001c7805 */ /* 0x000fe2000001ff00 */
[----:B------:R-:W0:Y:S01]  /*4bf0*/  MUFU.EX2 R50, R50 ;  /* 0x0000003200327308 */ /* 0x000e220000000800 */
[C---:B-1----:R-:W-:Y:S01]  /*4c00*/  FADD.FTZ R6, R76.reuse, R11 ;  /* 0x0000000b4c067221 */ /* 0x042fe20000010000 */
[----:B------:R-:W-:-:S02]  /*4c10*/  F2FP.F16.F32.PACK_AB R34, R76, R139 ;  /* 0x0000008b4c22723e */ /* 0x000fc400000000ff */
[----:B--2---:R-:W-:Y:S02]  /*4c20*/  CS2R R42, SRZ ;  /* 0x00000000002a7805 */ /* 0x004fe4000001ff00 */
[----:B------:R-:W-:Y:S02]  /*4c30*/  CS2R R40, SRZ ;  /* 0x0000000000287805 */ /* 0x000fe4000001ff00 */
[----:B------:R-:W1:Y:S01]  /*4c40*/  MUFU.EX2 R39, R39 ;  /* 0x0000002700277308 */ /* 0x000e620000000800 */
[----:B----4-:R-:W-:-:S07]  /*4c50*/  FADD.FTZ R11, R141, R6 ;  /* 0x000000068d0b7221 */ /* 0x010fce0000010000 */
[----:B------:R-:W2:Y:S01]  /*4c60*/  MUFU.EX2 R52, R52 ;  /* 0x0000003400347308 */ /* 0x000ea20000000800 */
[C---:B0-----:R-:W-:Y:S01]  /*4c70*/  F2FP.F16.F32.PACK_AB R35, R50.reuse, R35 ;  /* 0x000000233223723e */ /* 0x041fe200000000ff */
[----:B------:R-:W-:Y:S01]  /*4c80*/  FADD.FTZ R20, R50, R15 ;  /* 0x0000000f32147221 */ /* 0x000fe20000010000 */
[----:B------:R-:W-:-:S03]  /*4c90*/  CS2R R50, SRZ ;  /* 0x0000000000327805 */ /* 0x000fc6000001ff00 */
[----:B------:R0:W-:Y:S02]  /*4ca0*/  STSM.16.M88.4 [R4+0x2eb00], R32 ;  /* 0x02eb002004007844 */ /* 0x0001e40000000200 */
[----:B------:R-:W-:Y:S01]  /*4cb0*/  MUFU.EX2 R7, R7 ;  /* 0x0000000700077308 */ /* 0x000fe20000000800 */
[----:B-1----:R-:W-:-:S07]  /*4cc0*/  FADD.FTZ R15, R39, R20 ;  /* 0x00000014270f7221 */ /* 0x002fce0000010000 */
[----:B------:R-:W1:Y:S01]  /*4cd0*/  MUFU.EX2 R58, R58 ;  /* 0x0000003a003a7308 */ /* 0x000e620000000800 */
[C---:B--2---:R-:W-:Y:S01]  /*4ce0*/  F2FP.F16.F32.PACK_AB R25, R52.reuse, R39 ;  /* 0x000000273419723e */ /* 0x044fe200000000ff */
[----:B------:R-:W-:Y:S01]  /*4cf0*/  FADD.FTZ R20, R52, R15 ;  /* 0x0000000f34147221 */ /* 0x000fe20000010000 */
[----:B------:R-:W-:Y:S02]  /*4d00*/  CS2R R52, SRZ ;  /* 0x0000000000347805 */ /* 0x000fe4000001ff00 */
[----:B------:R-:W-:Y:S02]  /*4d10*/  CS2R R38, SRZ ;  /* 0x0000000000267805 */ /* 0x000fe4000001ff00 */
[----:B0-----:R-:W-:Y:S02]  /*4d20*/  CS2R R34, SRZ ;  /* 0x0000000000227805 */ /* 0x001fe4000001ff00 */
[----:B------:R-:W-:Y:S01]  /*4d30*/  CS2R R32, SRZ ;  /* 0x0000000000207805 */ /* 0x000fe2000001ff00 */
[----:B------:R-:W0:Y:S08]  /*4d40*/  MUFU.EX2 R8, R77 ;  /* 0x0000004d00087308 */ /* 0x000e300000000800 */
[----:B------:R-:W-:Y:S01]  /*4d50*/  MUFU.EX2 R143, R143 ;  /* 0x0000008f008f7308 */ /* 0x000fe20000000800 */
[----:B-1----:R-:W-:Y:S01]  /*4d60*/  F2FP.F16.F32.PACK_AB R27, R58, R7 ;  /* 0x000000073a1b723e */ /* 0x002fe200000000ff */
[----:B------:R-:W-:-:S04]  /*4d70*/  FADD.FTZ R7, R7, R20 ;  /* 0x0000001407077221 */ /* 0x000fc80000010000 */
[----:B------:R-:W-:Y:S01]  /*4d80*/  FADD.FTZ R7, R58, R7 ;  /* 0x000000073a077221 */ /* 0x000fe20000010000 */
[----:B------:R-:W-:Y:S01]  /*4d90*/  CS2R R58, SRZ ;  /* 0x00000000003a7805 */ /* 0x000fe2000001ff00 */
[----:B------:R1:W2:Y:S01]  /*4da0*/  MUFU.EX2 R14, R63 ;  /* 0x0000003f000e7308 */ /* 0x0002a20000000800 */
[C---:B0-----:R-:W-:Y:S01]  /*4db0*/  F2FP.F16.F32.PACK_AB R24, R8.reuse, R141 ;  /* 0x0000008d0818723e */ /* 0x041fe200000000ff */
[----:B------:R-:W-:Y:S01]  /*4dc0*/  FADD.FTZ R6, R8, R11 ;  /* 0x0000000b08067221 */ /* 0x000fe20000010000 */
[----:B------:R-:W-:Y:S01]  /*4dd0*/  VIADD R11, R18, 0xfffffffe ;  /* 0xfffffffe120b7836 */ /* 0x000fe20000000000 */
[----:B-1----:R-:W-:Y:S02]  /*4de0*/  CS2R R62, SRZ ;  /* 0x00000000003e7805 */ /* 0x002fe4000001ff00 */
[----:B--2---:R-:W-:Y:S01]  /*4df0*/  F2FP.F16.F32.PACK_AB R26, R14, R143 ;  /* 0x0000008f0e1a723e */ /* 0x004fe200000000ff */
[----:B------:R-:W-:Y:S01]  /*4e00*/  FADD.FTZ R143, R143, R6 ;  /* 0x000000068f8f7221 */ /* 0x000fe20000010000 */
[----:B------:R-:W-:-:S03]  /*4e10*/  SHF.R.U32.HI R6, RZ, 0x1f, R17 ;  /* 0x0000001fff067819 */ /* 0x000fc60000011611 */
[----:B------:R0:W-:Y:S01]  /*4e20*/  STSM.16.M88.4 [R4+0x30300], R24 ;  /* 0x0303001804007844 */ /* 0x0001e20000000200 */
[----:B------:R-:W-:Y:S01]  /*4e30*/  FADD.FTZ R8, R14, R143 ;  /* 0x0000008f0e087221 */ /* 0x000fe20000010000 */
[----:B------:R-:W-:Y:S01]  /*4e40*/  LEA.HI.SX32 R14, R17, R6, 0x1b ;  /* 0x00000006110e7211 */ /* 0x000fe200078fdaff */
[----:B------:R-:W-:Y:S01]  /*4e50*/  IMAD.MOV.U32 R6, RZ, RZ, RZ ;  /* 0x000000ffff067224 */ /* 0x000fe200078e00ff */
[----:B------:R1:W-:Y:S06]  /*4e60*/  MEMBAR.ALL.CTA ;  /* 0x0000000000007992 */ /* 0x0003ec0000008000 */
[----:B-1----:R-:W1:Y:S01]  /*4e70*/  FENCE.VIEW.ASYNC.S ;  /* 0x00000000000073c6 */ /* 0x002e620000000000 */
[----:B------:R-:W-:-:S04]  /*4e80*/  VIMNMX R15, R157, R14, !PT ;  /* 0x0000000e9d0f7248 */ /* 0x000fc80007fe0100 */
[----:B------:R-:W-:Y:S02]  /*4e90*/  ISETP.GE.AND P3, PT, R11, R15, PT ;  /* 0x0000000f0b00720c */ /* 0x000fe40003f66270 */
[----:B0-----:R-:W-:Y:S02]  /*4ea0*/  CS2R R26, SRZ ;  /* 0x00000000001a7805 */ /* 0x001fe4000001ff00 */
[----:B------:R-:W-:Y:S01]  /*4eb0*/  CS2R R24, SRZ ;  /* 0x0000000000187805 */ /* 0x000fe2000001ff00 */
[----:B-1----:R-:W-:-:S08]  /*4ec0*/  NOP ;  /* 0x0000000000007918 */ /* 0x002fd00000000000 */
        /* <DEDUP_REMOVED lines=8> */
.L_x_11282:
        /* <DEDUP_REMOVED lines=9> */
.L_x_11275:
[----:B------:R-:W-:Y:S01]  /*4fe0*/  ULEA UR6, UR4, UR56, 0x3 ;  /* 0x0000003804067291 */ /* 0x000fe2000f8e183f */
[----:B------:R-:W-:-:S08]  /*4ff0*/  SHF.L.U32 R0, R6, 0x1f, RZ ;  /* 0x0000001f06007819 */ /* 0x000fd000000006ff */
[----:B------:R0:W1:Y:S01]  /*5000*/  SYNCS.PHASECHK.TRANS64.TRYWAIT P3, [UR6+0x31c30], R0 ;  /* 0x031c3000ff0075a7 */ /* 0x0000620008060146 */
[----:B------:R-:W-:Y:S05]  /*5010*/  @!P0 BRA `(.L_x_11276) ;  /* 0x0000000000048947 */ /* 0x000fea0003800000 */
[----:B------:R-:W-:Y:S01]  /*5020*/  BPT.TRAP 0x1 ;  /* 0x000000040000795c */ /* 0x000fe20000300000 */
.L_x_11276:
[----:B-1----:R-:W-:Y:S05]  /*5030*/  @P3 BRA `(.L_x_11274) ;  /* 0x0000000000083947 */ /* 0x002fea0003800000 */
[----:B------:R-:W1:Y:S02]  /*5040*/  SYNCS.PHASECHK.TRANS64.TRYWAIT P3, [UR6+0x31c30], R0 ;  /* 0x031c3000ff0075a7 */ /* 0x000e640008060146 */
[----:B-1----:R-:W-:Y:S05]  /*5050*/  @!P3 BRA `(.L_x_11277) ;  /* 0x000000d800bcb947 */ /* 0x002fea0003800000 */
.L_x_11274:
[----:B-1----:R-:W1:Y:S01]  /*5060*/  S2R R5, SR_TID.X ;  /* 0x0000000000057919 */ /* 0x002e620000002100 */
[C---:B------:R-:W-:Y:S01]  /*5070*/  R2UR UR40, R2.reuse ;  /* 0x00000000022872ca */ /* 0x040fe200000e0000 */
[----:B------:R-:W-:Y:S01]  /*5080*/  UIMAD UR6, UR4, 0x6c0, UR7 ;  /* 0x000006c0040678a4 */ /* 0x000fe2000f8e0207 */
        /* <DEDUP_REMOVED lines=8> */
[----:B------:R-:W-:Y:S01]  /*5110*/  UIADD3 UR26, UR6, 0x80, URZ ;  /* 0x00000080061a7890 */ /* 0x000fe2000fffe03f */
[C---:B------:R-:W-:Y:S01]  /*5120*/  R2UR UR25, R3.reuse ;  /* 0x00000000031972ca */ /* 0x040fe200000e0000 */
[----:B------:R-:W-:Y:S01]  /*5130*/  UMOV UR27, 0x80000020 ;  /* 0x80000020001b7882 */ /* 0x000fe20000000000 */
[C---:B------:R-:W-:Y:S01]  /*5140*/  R2UR UR32, R2.reuse ;  /* 0x00000000022072ca */ /* 0x040fe200000e0000 */
[----:B------:R-:W-:Y:S01]  /*5150*/  UIADD3 UR34, UR6, 0xc0, URZ ;  /* 0x000000c006227890 */ /* 0x000fe2000fffe03f */
[C---:B------:R-:W-:Y:S01]  /*5160*/  R2UR UR33, R3.reuse ;  /* 0x00000000032172ca */ /* 0x040fe200000e0000 */
[----:B------:R-:W-:Y:S01]  /*5170*/  UMOV UR35, 0x80000020 ;  /* 0x8000002000237882 */ /* 0x000fe20000000000 */
[----:B------:R-:W-:Y:S01]  /*5180*/  R2UR UR36, R2 ;  /* 0x00000000022472ca */ /* 0x000fe200000e0000 */
[----:B------:R-:W-:Y:S01]  /*5190*/  UIADD3 UR38, UR6, 0x100, URZ ;  /* 0x0000010006267890 */ /* 0x000fe2000fffe03f */
[----:B------:R-:W-:Y:S01]  /*51a0*/  R2UR UR37, R3 ;  /* 0x00000000032572ca */ /* 0x000fe200000e0000 */
        /* <DEDUP_REMOVED lines=8> */
[----:B-1----:R-:W-:Y:S01]  /*5230*/  SHF.R.U32.HI R5, RZ, 0x7, R5 ;  /* 0x00000007ff057819 */ /* 0x002fe20000011605 */
[----:B------:R-:W-:Y:S01]  /*5240*/  UMOV UR19, 0x80000020 ;  /* 0x8000002000137882 */ /* 0x000fe20000000000 */
[----:B------:R-:W-:Y:S01]  /*5250*/  UIADD3 UR22, UR6, 0x482, URZ ;  /* 0x0000048206167890 */ /* 0x000fe2000fffe03f */
[----:B------:R-:W-:-:S02]  /*5260*/  UMOV UR23, 0x80000020 ;  /* 0x8000002000177882 */ /* 0x000fc40000000000 */
[----:B0-----:R-:W-:-:S05]  /*5270*/  VIADD R0, R5, 0x8 ;  /* 0x0000000805007836 */ /* 0x001fca0000000000 */
        /* <DEDUP_REMOVED lines=326> */
.L_x_11279:
[----:B------:R-:W-:Y:S01]  /*66e0*/  ULEA UR6, UR5, UR56, 0x3 ;  /* 0x0000003805067291 */ /* 0x000fe2000f8e183f */
[----:B------:R-:W-:-:S08]  /*66f0*/  SHF.L.U32 R0, R17, 0x1f, RZ ;  /* 0x0000001f11007819 */ /* 0x000fd000000006ff */
[----:B------:R0:W1:Y:S01]  /*6700*/  SYNCS.PHASECHK.TRANS64.TRYWAIT P3, [UR6+0x31c50], R0 ;  /* 0x031c5000ff0075a7 */ /* 0x0000620008060146 */
[----:B------:R-:W-:Y:S05]  /*6710*/  @!P0 BRA `(.L_x_11280) ;  /* 0x0000000000048947 */ /* 0x000fea0003800000 */
[----:B------:R-:W-:Y:S01]  /*6720*/  BPT.TRAP 0x1 ;  /* 0x000000040000795c */ /* 0x000fe20000300000 */
.L_x_11280:
[----:B-1----:R-:W-:Y:S05]  /*6730*/  @P3 BRA `(.L_x_11278) ;  /* 0x0000000000083947 */ /* 0x002fea0003800000 */
[----:B------:R-:W1:Y:S02]  /*6740*/  SYNCS.PHASECHK.TRANS64.TRYWAIT P3, [UR6+0x31c50], R0 ;  /* 0x031c5000ff0075a7 */ /* 0x000e640008060146 */
[----:B-1----:R-:W-:Y:S05]  /*6750*/  @!P3 BRA `(.L_x_11281) ;  /* 0x000000c40014b947 */ /* 0x002fea0003800000 */
.L_x_11278:
[----:B------:R-:W-:Y:S01]  /*6760*/  UIADD3 UR6, UR56, 0x200, URZ ;  /* 0x0000020038067890 */ /* 0x000fe2000fffe03f */
[----:B------:R-:W-:Y:S01]  /*6770*/  WARPGROUP.ARRIVE ;  /* 0x00000000000079c5 */ /* 0x000fe20000000000 */
[----:B------:R-:W-:Y:S01]  /*6780*/  ULOP3.LUT UR10, UR59, 0x10000, URZ, 0xfc, !UPT ;  /* 0x000100003b0a7892 */ /* 0x000fe2000f8efc3f */
[----:B01----:R-:W0:Y:S01]  /*6790*/  @P2 LDC R0, c[0x0][0x44c] ;  /* 0x00011300ff002b82 */ /* 0x003e220000000800 */
[----:B------:R-:W-:Y:S01]  /*67a0*/  USHF.R.U32.HI UR6, URZ, 0x4, UR6 ;  /* 0x000000043f067899 */ /* 0x000fe20008011606 */
[----:B------:R-:W-:Y:S01]  /*67b0*/  IMAD.MOV.U32 R10, RZ, RZ, R9 ;  /* 0x000000ffff0a7224 */ /* 0x000fe200078e0009 */
[----:B------:R-:W-:Y:S01]  /*67c0*/  UMOV UR25, 0xc0000010 ;  /* 0xc000001000197882 */ /* 0x000fe20000000000 */
[----:B------:R-:W-:Y:S01]  /*67d0*/  UMOV UR27, 0x80000020 ;  /* 0x80000020001b7882 */ /* 0x000fe20000000000 */
[----:B------:R-:W-:Y:S01]  /*67e0*/  ULOP3.LUT UR6, UR6, 0x3fff, URZ, 0xc0, !UPT ;  /* 0x00003fff06067892 */ /* 0x000fe2000f8ec03f */
[----:B------:R-:W-:Y:S01]  /*67f0*/  IMAD.MOV.U32 R18, RZ, RZ, -0x90 ;  /* 0xffffff70ff127424 */ /* 0x000fe200078e00ff */
[----:B------:R-:W-:Y:S01]  /*6800*/  UMOV UR24, UR10 ;  /* 0x0000000a00187c82 */ /* 0x000fe20008000000 */
[----:B------:R-:W1:Y:S01]  /*6810*/  @P2 LDC R5, c[0x0][0x450] ;  /* 0x00011400ff052b82 */ /* 0x000e620000000800 */
[----:B------:R-:W-:Y:S01]  /*6820*/  ULOP3.LUT UR6, UR6, 0x2400000, URZ, 0xfc, !UPT ;  /* 0x0240000006067892 */ /* 0x000fe2000f8efc3f */
[----:B------:R-:W2:Y:S03]  /*6830*/  S2R R145, SR_TID.X ;  /* 0x0000000000917919 */ /* 0x000ea60000002100 */
[----:B------:R-:W-:-:S07]  /*6840*/  UIMAD UR6, UR5, 0x6c0, UR6 ;  /* 0x000006c0050678a4 */ /* 0x000fce000f8e0206 */
[----:B------:R-:W-:Y:S02]  /*6850*/  UMOV UR26, UR6 ;  /* 0x00000006001a7c82 */ /* 0x000fe40008000000 */
[----:B------:R-:W-:Y:S01]  /*6860*/  HGMMA.64x96x16.F32 R24, gdesc[UR24].tnspB, R24, gsb0 ;  /* 0x41600000181879f0 */ /* 0x000fe20008000818 */
[----:B------:R-:W-:Y:S01]  /*6870*/  UIADD3 UR24, UR10, 0x180, URZ ;  /* 0x000001800a187890 */ /* 0x000fe2000fffe03f */
[----:B0-----:R-:W-:Y:S01]  /*6880*/  @P2 IMAD.HI.U32 R0, R9, R0, RZ ;  /* 0x0000000009002227 */ /* 0x001fe200078e00ff */
[----:B------:R-:W-:Y:S01]  /*6890*/  UIADD3 UR26, UR6, 0x40, URZ ;  /* 0x00000040061a7890 */ /* 0x000fe2000fffe03f */
[----:B------:R-:W-:Y:S01]  /*68a0*/  UMOV UR25, 0xc0000010 ;  /* 0xc000001000197882 */ /* 0x000fe20000000000 */
[----:B------:R-:W-:Y:S02]  /*68b0*/  UMOV UR27, 0x80000020 ;  /* 0x80000020001b7882 */ /* 0x000fe40000000000 */
[----:B-1----:R-:W-:Y:S01]  /*68c0*/  @P2 SHF.R.U32.HI R10, RZ, R5, R0 ;  /* 0x00000005ff0a2219 */ /* 0x002fe20000011600 */
[----:B------:R-:W-:-:S04]  /*68d0*/  IMAD R5, R11, R18, 0x1 ;  /* 0x000000010b057424 */ /* 0x000fc800078e0212 */
[----:B------:R-:W0:Y:S01]  /*68e0*/  SHFL.IDX PT, R0, R10, 0x1, 0x1c1f ;  /* 0x003c1f000a007f89 */ /* 0x000e2200000e0000 */
[----:B------:R-:W-:-:S03]  /*68f0*/  IMAD R5, R12, -0x2, R5 ;  /* 0xfffffffe0c057824 */ /* 0x000fc600078e0205 */
[----:B------:R-:W1:Y:S01]  /*6900*/  SHFL.IDX PT, R10, R10, RZ, 0x1c1f ;  /* 0x001c1fff0a0a7589 */ /* 0x000e6200000e0000 */
[----:B------:R-:W-:Y:S01]  /*6910*/  IMAD R17, R16, UR49, R5 ;  /* 0x0000003110117c24 */ /* 0x000fe2000f8e0205 */
[----:B--2---:R-:W-:-:S04]  /*6920*/  SHF.R.U32.HI R144, RZ, 0x7, R145 ;  /* 0x00000007ff907819 */ /* 0x004fc80000011691 */
        /* <DEDUP_REMOVED lines=30> */
[----:B------:R-:W-:Y:S01]  /*6b10*/  FMNMX.FTZ R18, R122, R5, !PT ;  /* 0x000000057a127209 */ /* 0x000fe20007810000 */
[----:B------:R-:W-:-:S02]  /*6b20*/  WARPGROUP.DEPBAR.LE gsb0, 0x0 ;  /* 0x00008000000079c5 */ /* 0x000fc40000010000 */
[----:B------:R-:W-:Y:S01]  /*6b30*/  WARPGROUP.ARRIVE ;  /* 0x00000000000079c5 */ /* 0x000fe20000000000 */
[----:B------:R-:W-:Y:S02]  /*6b40*/  ISETP.GT.AND P5, PT, R0, 0x29, PT ;  /* 0x000000290000780c */ /* 0x000fe40003fa4270 */
[----:B------:R-:W-:Y:S02]  /*6b50*/  FSEL R126, R126, -INF , P3 ;  /* 0xff8000007e7e7808 */ /* 0x000fe40001800000 */
[----:B------:R-:W-:Y:S01]  /*6b60*/  FMNMX.FTZ R5, R123, R18, !PT ;  /* 0x000000127b057209 */ /* 0x000fe20007810000 */
[----:B------:R-:W-:Y:S01]  /*6b70*/  HGMMA.64x96x16.F32 R24, gdesc[UR24].tnspB, R24, gsb0 ;  /* 0x41600000181879f0 */ /* 0x000fe20008000818 */
[----:B------:R-:W-:Y:S01]  /*6b80*/  UIADD3 UR24, UR10, 0x300, URZ ;  /* 0x000003000a187890 */ /* 0x000fe2000fffe03f */
[----:B------:R-:W-:Y:S01]  /*6b90*/  ISETP.GT.AND P3, PT, R0, 0x30, PT ;  /* 0x000000300000780c */ /* 0x000fe20003f64270 */
[----:B------:R-:W-:Y:S01]  /*6ba0*/  UIADD3 UR26, UR6, 0x80, URZ ;  /* 0x00000080061a7890 */ /* 0x000fe2000fffe03f */
[----:B------:R-:W-:Y:S01]  /*6bb0*/  FSEL R127, R127, -INF , P5 ;  /* 0xff8000007f7f7808 */ /* 0x000fe20002800000 */
[----:B------:R-:W-:Y:S01]  /*6bc0*/  UMOV UR25, 0xc0000010 ;  /* 0xc000001000197882 */ /* 0x000fe20000000000 */
[----:B------:R-:W-:Y:S01]  /*6bd0*/  UMOV UR27, 0x80000020 ;  /* 0x80000020001b7882 */ /* 0x000fe20000000000 */
        /* <DEDUP_REMOVED lines=47> */
[----:B------:R-:W-:Y:S01]  /*6ed0*/  FSEL R95, R95, -INF , P4 ;  /* 0xff8000005f5f7808 */ /* 0x000fe20002000000 */
[----:B------:R-:W-:Y:S02]  /*6ee0*/  WARPGROUP.DEPBAR.LE gsb0, 0x0 ;  /* 0x00008000000079c5 */ /* 0x000fe40000010000 */
[----:B------:R-:W-:Y:S01]  /*6ef0*/  WARPGROUP.ARRIVE ;  /* 0x00000000000079c5 */ /* 0x000fe20000000000 */
[----:B------:R-:W-:-:S02]  /*6f00*/  FMNMX.FTZ R18, R94, R5, !PT ;  /* 0x000000055e127209 */ /* 0x000fc40007810000 */
[----:B------:R-:W-:Y:S02]  /*6f10*/  ISETP.GT.AND P4, PT, R0, 0x71, PT ;  /* 0x000000710000780c */ /* 0x000fe40003f84270 */
[----:B------:R-:W-:Y:S01]  /*6f20*/  FSEL R82, R82, -INF , P3 ;  /* 0xff80000052527808 */ /* 0x000fe20001800000 */
[----:B------:R-:W-:Y:S01]  /*6f30*/  HGMMA.64x96x16.F32 R24, gdesc[UR24].tnspB, R24, gsb0 ;  /* 0x41600000181879f0 */ /* 0x000fe20008000818 */
[----:B------:R-:W-:Y:S01]  /*6f40*/  UIADD3 UR24, UR10, 0x480, URZ ;  /* 0x000004800a187890 */ /* 0x000fe2000fffe03f */
[----:B------:R-:W-:Y:S01]  /*6f50*/  FMNMX.FTZ R5, R95, R18, !PT ;  /* 0x000000125f057209 */ /* 0x000fe20007810000 */
[----:B------:R-:W-:Y:S01]  /*6f60*/  UIADD3 UR26, UR6, 0xc0, URZ ;  /* 0x000000c0061a7890 */ /* 0x000fe2000fffe03f */
[----:B------:R-:W-:Y:S01]  /*6f70*/  ISETP.GT.AND P3, PT, R0, 0x78, PT ;  /* 0x000000780000780c */ /* 0x000fe20003f64270 */
[----:B------:R-:W-:Y:S01]  /*6f80*/  UMOV UR25, 0xc0000010 ;  /* 0xc000001000197882 */ /* 0x000fe20000000000 */
        /* <DEDUP_REMOVED lines=20> */
[----:B-1----:R-:W-:Y:S02]  /*70d0*/  IADD3 R10, R10, -UR48, R17 ;  /* 0x800000300a0a7c10 */ /* 0x002fe4000fffe011 */
[----:B------:R-:W-:Y:S02]  /*70e0*/  FMNMX.FTZ R18, R79, R0, !PT ;  /* 0x000000004f127209 */ /* 0x000fe40007810000 */
[----:B------:R-:W0:Y:S01]  /*70f0*/  LDC R0, c[0x0][0x988] ;  /* 0x00026200ff007b82 */ /* 0x000e220000000800 */
[C---:B------:R-:W-:Y:S02]  /*7100*/  ISETP.GT.AND P6, PT, R10.reuse, RZ, PT ;  /* 0x000000ff0a00720c */ /* 0x040fe40003fc4270 */
[----:B------:R-:W1:Y:S01]  /*7110*/  SHFL.BFLY PT, R5, R18, 0x2, 0x1f ;  /* 0x0c401f0012057f89 */ /* 0x000e6200000e0000 */
[----:B------:R-:W-:Y:S02]  /*7120*/  ISETP.GT.AND P5, PT, R10, 0x1, PT ;  /* 0x000000010a00780c */ /* 0x000fe40003fa4270 */
[----:B------:R-:W-:-:S02]  /*7130*/  FSEL R136, R136, -INF , P6 ;  /* 0xff80000088887808 */ /* 0x000fc40003000000 */
[C---:B------:R-:W-:Y:S02]  /*7140*/  ISETP.GT.AND P4, PT, R10.reuse, 0x8, PT ;  /* 0x000000080a00780c */ /* 0x040fe40003f84270 */
[----:B------:R-:W-:Y:S02]  /*7150*/  FSEL R137, R137, -INF , P5 ;  /* 0xff80000089897808 */ /* 0x000fe40002800000 */
[----:B------:R-:W-:Y:S02]  /*7160*/  ISETP.GT.AND P6, PT, R10, 0x9, PT ;  /* 0x000000090a00780c */ /* 0x000fe40003fc4270 */
[----:B------:R-:W-:Y:S02]  /*7170*/  FSEL R140, R140, -INF , P4 ;  /* 0xff8000008c8c7808 */ /* 0x000fe40002000000 */
[----:B------:R-:W-:Y:S02]  /*7180*/  FSEL R141, R141, -INF , P6 ;  /* 0xff8000008d8d7808 */ /* 0x000fe40003000000 */
[----:B------:R-:W-:-:S02]  /*7190*/  ISETP.GT.AND P6, PT, R10, 0x10, PT ;  /* 0x000000100a00780c */ /* 0x000fc40003fc4270 */
[----:B------:R-:W-:Y:S02]  /*71a0*/  ISETP.GT.AND P5, PT, R10, 0x11, PT ;  /* 0x000000110a00780c */ /* 0x000fe40003fa4270 */
[----:B------:R-:W-:Y:S02]  /*71b0*/  FSEL R128, R128, -INF , P6 ;  /* 0xff80000080807808 */ /* 0x000fe40003000000 */
[----:B------:R-:W-:Y:S02]  /*71c0*/  ISETP.GT.AND P4, PT, R10, 0x18, PT ;  /* 0x000000180a00780c */ /* 0x000fe40003f84270 */
[----:B------:R-:W-:Y:S02]  /*71d0*/  FSEL R129, R129, -INF , P5 ;  /* 0xff80000081817808 */ /* 0x000fe40002800000 */
[----:B-1----:R-:W-:Y:S02]  /*71e0*/  FMNMX.FTZ R20, R18, R5, !PT ;  /* 0x0000000512147209 */ /* 0x002fe40007810000 */
[----:B------:R-:W-:-:S02]  /*71f0*/  ISETP.GT.AND P6, PT, R10, 0x19, PT ;  /* 0x000000190a00780c */ /* 0x000fc40003fc4270 */
[----:B------:R-:W-:Y:S01]  /*7200*/  FSEL R132, R132, -INF , P4 ;  /* 0xff80000084847808 */ /* 0x000fe20002000000 */
[----:B------:R-:W1:Y:S01]  /*7210*/  SHFL.BFLY PT, R5, R20, 0x1, 0x1f ;  /* 0x0c201f0014057f89 */ /* 0x000e6200000e0000 */
[----:B------:R-:W-:Y:S02]  /*7220*/  FSEL R133, R133, -INF , P6 ;  /* 0xff80000085857808 */ /* 0x000fe40003000000 */
[C---:B------:R-:W-:Y:S02]  /*7230*/  ISETP.GT.AND P6, PT, R10.reuse, 0x20, PT ;  /* 0x000000200a00780c */ /* 0x040fe40003fc4270 */
[C---:B------:R-:W-:Y:S02]  /*7240*/  ISETP.GT.AND P5, PT, R10.reuse, 0x21, PT ;  /* 0x000000210a00780c */ /* 0x040fe40003fa4270 */
[----:B------:R-:W-:Y:S02]  /*7250*/  ISETP.GT.AND P4, PT, R10, 0x28, PT ;  /* 0x000000280a00780c */ /* 0x000fe40003f84270 */
[----:B------:R-:W-:-:S02]  /*7260*/  FSEL R121, R121, -INF , P5 ;  /* 0xff80000079797808 */ /* 0x000fc40002800000 */
[----:B------:R-:W-:Y:S02]  /*7270*/  FSEL R124, R124, -INF , P4 ;  /* 0xff8000007c7c7808 */ /* 0x000fe40002000000 */
[C---:B------:R-:W-:Y:S02]  /*7280*/  ISETP.GT.AND P5, PT, R10.reuse, 0x31, PT ;  /* 0x000000310a00780c */ /* 0x040fe40003fa4270 */
[----:B------:R-:W-:Y:S02]  /*7290*/  ISETP.GT.AND P4, PT, R10, 0x38, PT ;  /* 0x000000380a00780c */ /* 0x000fe40003f84270 */
[----:B------:R-:W-:Y:S02]  /*72a0*/  FSEL R113, R113, -INF , P5 ;  /* 0xff80000071717808 */ /* 0x000fe40002800000 */
[----:B------:R-:W-:Y:S01]  /*72b0*/  FSEL R116, R116, -INF , P4 ;  /* 0xff80000074747808 */ /* 0x000fe20002000000 */
[----:B------:R-:W-:Y:S02]  /*72c0*/  WARPGROUP.DEPBAR.LE gsb0, 0x0 ;  /* 0x00008000000079c5 */ /* 0x000fe40000010000 */
[----:B------:R-:W-:Y:S01]  /*72d0*/  WARPGROUP.ARRIVE ;  /* 0x00000000000079c5 */ /* 0x000fe20000000000 */
[----:B------:R-:W-:-:S02]  /*72e0*/  ISETP.GT.AND P4, PT, R10, 0x40, PT ;  /* 0x000000400a00780c */ /* 0x000fc40003f84270 */
[----:B-1----:R-:W-:Y:S02]  /*72f0*/  FMNMX.FTZ R5, R20, R5, !PT ;  /* 0x0000000514057209 */ /* 0x002fe40007810000 */
[----:B------:R-:W-:Y:S01]  /*7300*/  ISETP.GT.AND P5, PT, R10, 0x41, PT ;  /* 0x000000410a00780c */ /* 0x000fe20003fa4270 */
[----:B------:R-:W-:Y:S01]  /*7310*/  HGMMA.64x96x16.F32 R24, gdesc[UR24].tnspB, R24, gsb0 ;  /* 0x41600000181879f0 */ /* 0x000fe20008000818 */
[----:B------:R-:W-:Y:S01]  /*7320*/  UIADD3 UR24, UR10, 0x600, URZ ;  /* 0x000006000a187890 */ /* 0x000fe2000fffe03f */
[C---:B0-----:R-:W-:Y:S01]  /*7330*/  FMUL.FTZ R19, R5.reuse, R0 ;  /* 0x0000000005137220 */ /* 0x041fe20000410000 */
[----:B------:R-:W-:Y:S01]  /*7340*/  UIADD3 UR26, UR6, 0x100, URZ ;  /* 0x00000100061a7890 */ /* 0x000fe2000fffe03f */
[----:B------:R-:W-:Y:S01]  /*7350*/  FSETP.NEU.FTZ.AND P3, PT, R5, -INF , PT ;  /* 0xff8000000500780b */ /* 0x000fe20003f7d000 */
[----:B------:R-:W-:Y:S01]  /*7360*/  UMOV UR25, 0xc0000010 ;  /* 0xc000001000197882 */ /* 0x000fe20000000000 */
[----:B------:R-:W-:Y:S01]  /*7370*/  UMOV UR27, 0x80000020 ;  /* 0x80000020001b7882 */ /* 0x000fe20000000000 */
[----:B------:R-:W-:-:S02]  /*7380*/  FSEL R104, R104, -INF , P4 ;  /* 0xff80000068687808 */ /* 0x000fc40002000000 */
[----:B------:R-:W-:Y:S02]  /*7390*/  FSEL R19, R19, RZ, P3 ;  /* 0x000000ff13137208 */ /* 0x000fe40001800000 */
[----:B------:R-:W-:Y:S02]  /*73a0*/  ISETP.GT.AND P4, PT, R10, 0x48, PT ;  /* 0x000000480a00780c */ /* 0x000fe40003f84270 */
[----:B------:R-:W-:Y:S01]  /*73b0*/  FSEL R105, R105, -INF , P5 ;  /* 0xff80000069697808 */ /* 0x000fe20002800000 */
        /* <DEDUP_REMOVED lines=8> */
[----:B------:R0:W-:Y:S01]  /*7440*/  MUFU.EX2 R130, R138 ;  /* 0x0000008a00827308 */ /* 0x0001e20000000800 */
[----:B------:R-:W-:Y:S01]  /*7450*/  FMNMX.FTZ R134, R140, R131, !PT ;  /* 0x000000838c867209 */ /* 0x000fe20007810000 */
[-CC-:B------:R-:W-:Y:S01]  /*7460*/  FFMA.FTZ R131, R135, R0.reuse, -R19.reuse ;  /* 0x0000000087837223 */ /* 0x180fe20000010813 */
[----:B------:R-:W-:Y:S01]  /*7470*/  ISETP.GT.AND P5, PT, R10, 0x49, PT ;  /* 0x000000490a00780c */ /* 0x000fe20003fa4270 */
[--C-:B------:R-:W-:Y:S01]  /*7480*/  FFMA.FTZ R21, R142, R0, -R19.reuse ;  /* 0x000000008e157223 */ /* 0x100fe20000010813 */
[----:B------:R-:W-:Y:S01]  /*7490*/  FMNMX.FTZ R135, R141, R134, !PT ;  /* 0x000000868d877209 */ /* 0x000fe20007810000 */
[-CC-:B------:R-:W-:Y:S01]  /*74a0*/  FFMA.FTZ R142, R119, R0.reuse, -R19.reuse ;  /* 0x00000000778e7223 */ /* 0x180fe20000010813 */
[----:B------:R-:W-:Y:S01]  /*74b0*/  FSEL R109, R109, -INF , P5 ;  /* 0xff8000006d6d7808 */ /* 0x000fe20002800000 */
[-CC-:B------:R-:W-:Y:S01]  /*74c0*/  FFMA.FTZ R22, R143, R0.reuse, -R19.reuse ;  /* 0x000000008f167223 */ /* 0x180fe20000010813 */
[----:B------:R-:W-:Y:S01]  /*74d0*/  FMNMX.FTZ R134, R128, R135, !PT ;  /* 0x0000008780867209 */ /* 0x000fe20007810000 */
[-CC-:B0-----:R-:W-:Y:S01]  /*74e0*/  FFMA.FTZ R138, R122, R0.reuse, -R19.reuse ;  /* 0x000000007a8a7223 */ /* 0x181fe20000010813 */
[----:B------:R-:W-:Y:S01]  /*74f0*/  FSEL R122, R120, -INF , P6 ;  /* 0xff800000787a7808 */ /* 0x000fe20003000000 */
[--C-:B------:R-:W-:Y:S01]  /*7500*/  FFMA.FTZ R123, R123, R0, -R19.reuse ;  /* 0x000000007b7b7223 */ /* 0x100fe20000010813 */
[----:B------:R-:W-:Y:S01]  /*7510*/  FMNMX.FTZ R135, R129, R134, !PT ;  /* 0x0000008681877209 */ /* 0x000fe20007810000 */
[----:B------:R0:W-:Y:S01]  /*7520*/  MUFU.EX2 R120, R138 ;  /* 0x0000008a00787308 */ /* 0x0001e20000000800 */
[----:B------:R-:W-:Y:S01]  /*7530*/  ISETP.GT.AND P6, PT, R10, 0x29, PT ;  /* 0x000000290a00780c */ /* 0x000fe20003fc4270 */
[-CC-:B------:R-:W-:Y:S01]  /*7540*/  FFMA.FTZ R114, R114, R0.reuse, -R19.reuse ;  /* 0x0000000072727223 */ /* 0x180fe20000010813 */
[----:B------:R-:W-:Y:S01]  /*7550*/  FMNMX.FTZ R134, R132, R135, !PT ;  /* 0x0000008784867209 */ /* 0x000fe20007810000 */
[-CC-:B------:R-:W-:Y:S01]  /*7560*/  FFMA.FTZ R115, R115, R0.reuse, -R19.reuse ;  /* 0x0000000073737223 */ /* 0x180fe20000010813 */
[----:B------:R-:W-:Y:S01]  /*7570*/  FSEL R125, R125, -INF , P6 ;  /* 0xff8000007d7d7808 */ /* 0x000fe20003000000 */
[--C-:B------:R-:W-:Y:S01]  /*7580*/  FFMA.FTZ R82, R82, R0, -R19.reuse ;  /* 0x0000000052527223 */ /* 0x100fe20000010813 */
[----:B------:R-:W-:Y:S01]  /*7590*/  FMNMX.FTZ R135, R133, R134, !PT ;  /* 0x0000008685877209 */ /* 0x000fe20007810000 */
[-CC-:B------:R-:W-:Y:S01]  /*75a0*/  FFMA.FTZ R83, R83, R0.reuse, -R19.reuse ;  /* 0x0000000053537223 */ /* 0x180fe20000010813 */
[----:B------:R-:W-:Y:S01]  /*75b0*/  ISETP.GT.AND P6, PT, R10, 0x30, PT ;  /* 0x000000300a00780c */ /* 0x000fe20003fc4270 */
[-CC-:B0-----:R-:W-:Y:S01]  /*75c0*/  FFMA.FTZ R138, R126, R0.reuse, -R19.reuse ;  /* 0x000000007e8a7223 */ /* 0x181fe20000010813 */
[----:B------:R-:W-:Y:S01]  /*75d0*/  FMNMX.FTZ R134, R122, R135, !PT ;  /* 0x000000877a867209 */ /* 0x000fe20007810000 */
[-CC-:B------:R-:W-:Y:S01]  /*75e0*/  FFMA.FTZ R86, R86, R0.reuse, -R19.reuse ;  /* 0x0000000056567223 */ /* 0x180fe20000010813 */
[----:B------:R-:W-:Y:S01]  /*75f0*/  FSEL R126, R112, -INF , P6 ;  /* 0xff800000707e7808 */ /* 0x000fe20003000000 */
[--C-:B------:R-:W-:Y:S01]  /*7600*/  FFMA.FTZ R87, R87, R0, -R19.reuse ;  /* 0x0000000057577223 */ /* 0x100fe20000010813 */
[----:B------:R-:W-:Y:S01]  /*7610*/  FMNMX.FTZ R135, R121, R134, !PT ;  /* 0x0000008679877209 */ /* 0x000fe20007810000 */
[----:B------:R-:W-:Y:S01]  /*7620*/  MUFU.EX2 R112, R138 ;  /* 0x0000008a00707308 */ /* 0x000fe20000000800 */
[----:B------:R-:W-:Y:S01]  /*7630*/  ISETP.GT.AND P6, PT, R10, 0x39, PT ;  /* 0x000000390a00780c */ /* 0x000fe20003fc4270 */
[----:B------:R-:W-:Y:S01]  /*7640*/  FFMA.FTZ R78, R78, R0, -R19 ;  /* 0x000000004e4e7223 */ /* 0x000fe20000010813 */
[----:B------:R-:W-:-:S02]  /*7650*/  FMNMX.FTZ R134, R124, R135, !PT ;  /* 0x000000877c867209 */ /* 0x000fc40007810000 */
[----:B------:R-:W-:Y:S02]  /*7660*/  FSEL R127, R117, -INF , P6 ;  /* 0xff800000757f7808 */ /* 0x000fe40003000000 */
[----:B------:R-:W-:Y:S01]  /*7670*/  FMNMX.FTZ R135, R125, R134, !PT ;  /* 0x000000867d877209 */ /* 0x000fe20007810000 */
[----:B------:R0:W-:Y:S01]  /*7680*/  MUFU.EX2 R117, R139 ;  /* 0x0000008b00757308 */ /* 0x0001e20000000800 */
[----:B------:R-:W-:Y:S02]  /*7690*/  ISETP.GT.AND P5, PT, R10, 0x51, PT ;  /* 0x000000510a00780c */ /* 0x000fe40003fa4270 */
[----:B------:R-:W-:-:S04]  /*76a0*/  FMNMX.FTZ R134, R126, R135, !PT ;  /* 0x000000877e867209 */ /* 0x000fc80007810000 */
[----:B------:R-:W-:Y:S01]  /*76b0*/  FMNMX.FTZ R135, R113, R134, !PT ;  /* 0x0000008671877209 */ /* 0x000fe20007810000 */
[----:B------:R-:W-:Y:S01]  /*76c0*/  MUFU.EX2 R18, R18 ;  /* 0x0000001200127308 */ /* 0x000fe20000000800 */
[----:B0-----:R-:W-:Y:S01]  /*76d0*/  FFMA.FTZ R139, R118, R0, -R19 ;  /* 0x00000000768b7223 */ /* 0x001fe20000010813 */
[----:B------:R-:W-:Y:S02]  /*76e0*/  FSEL R118, R108, -INF , P4 ;  /* 0xff8000006c767808 */ /* 0x000fe40002000000 */
[----:B------:R-:W-:Y:S02]  /*76f0*/  FMNMX.FTZ R134, R116, R135, !PT ;  /* 0x0000008774867209 */ /* 0x000fe40007810000 */
[----:B------:R-:W-:Y:S02]  /*7700*/  ISETP.GT.AND P4, PT, R10, 0x50, PT ;  /* 0x000000500a00780c */ /* 0x000fe40003f84270 */
[----:B------:R-:W-:Y:S01]  /*7710*/  FMNMX.FTZ R135, R127, R134, !PT ;  /* 0x000000867f877209 */ /* 0x000fe20007810000 */
[----:B------:R0:W-:Y:S01]  /*7720*/  MUFU.EX2 R108, R139 ;  /* 0x0000008b006c7308 */ /* 0x0001e20000000800 */
[----:B------:R-:W-:-:S02]  /*7730*/  FSEL R119, R96, -INF , P4 ;  /* 0xff80000060777808 */ /* 0x000fc40002000000 */
[----:B------:R-:W-:Y:S02]  /*7740*/  FMNMX.FTZ R134, R104, R135, !PT ;  /* 0x0000008768867209 */ /* 0x000fe40007810000 */
[----:B------:R-:W-:Y:S02]  /*7750*/  ISETP.GT.AND P4, PT, R10, 0x58, PT ;  /* 0x000000580a00780c */ /* 0x000fe40003f84270 */
[----:B------:R-:W-:Y:S01]  /*7760*/  FMNMX.FTZ R135, R105, R134, !PT ;  /* 0x0000008669877209 */ /* 0x000fe20007810000 */
[----:B------:R1:W-:Y:S01]  /*7770*/  MUFU.EX2 R96, R142 ;  /* 0x0000008e00607308 */ /* 0x0003e20000000800 */
[----:B------:R-:W-:Y:S01]  /*7780*/  FSEL R100, R100, -INF , P4 ;  /* 0xff80000064647808 */ /* 0x000fe20002000000 */
[----:B0-----:R-:W-:Y:S01]  /*7790*/  FFMA.FTZ R139, R106, R0, -R19 ;  /* 0x000000006a8b7223 */ /* 0x001fe20000010813 */
[----:B------:R-:W-:Y:S02]  /*77a0*/  FMNMX.FTZ R134, R118, R135, !PT ;  /* 0x0000008776867209 */ /* 0x000fe40007810000 */
[----:B------:R-:W-:-:S02]  /*77b0*/  ISETP.GT.AND P4, PT, R10, 0x60, PT ;  /* 0x000000600a00780c */ /* 0x000fc40003f84270 */
[----:B------:R-:W-:Y:S01]  /*77c0*/  FMNMX.FTZ R138, R109, R134, !PT ;  /* 0x000000866d8a7209 */ /* 0x000fe20007810000 */
[----:B------:R-:W-:Y:S01]  /*77d0*/  MUFU.EX2 R20, R20 ;  /* 0x0000001400147308 */ /* 0x000fe20000000800 */
[----:B------:R-:W-:Y:S01]  /*77e0*/  FSEL R134, R97, -INF , P5 ;  /* 0xff80000061867808 */ /* 0x000fe20002800000 */
[----:B-1----:R-:W-:Y:S01]  /*77f0*/  FFMA.FTZ R142, R111, R0, -R19 ;  /* 0x000000006f8e7223 */ /* 0x002fe20000010813 */
[----:B------:R-:W-:Y:S02]  /*7800*/  FMNMX.FTZ R97, R119, R138, !PT ;  /* 0x0000008a77617209 */ /* 0x000fe40007810000 */
[----:B------:R-:W-:Y:S02]  /*7810*/  ISETP.GT.AND P5, PT, R10, 0x59, PT ;  /* 0x000000590a00780c */ /* 0x000fe40003fa4270 */
[----:B------:R-:W-:Y:S01]  /*7820*/  FMNMX.FTZ R135, R134, R97, !PT ;  /* 0x0000006186877209 */ /* 0x000fe20007810000 */
[----:B------:R-:W-:Y:S01]  /*7830*/  MUFU.EX2 R21, R21 ;  /* 0x0000001500157308 */ /* 0x000fe20000000800 */
[----:B------:R-:W-:-:S02]  /*7840*/  WARPGROUP.DEPBAR.LE gsb0, 0x0 ;  /* 0x00008000000079c5 */ /* 0x000fc40000010000 */
[----:B------:R-:W-:Y:S01]  /*7850*/  WARPGROUP.ARRIVE ;  /* 0x00000000000079c5 */ /* 0x000fe20000000000 */
[----:B------:R-:W-:Y:S02]  /*7860*/  FSEL R101, R101, -INF , P5 ;  /* 0xff80000065657808 */ /* 0x000fe40002800000 */
[----:B------:R-:W-:Y:S01]  /*7870*/  FMNMX.FTZ R138, R100, R135, !PT ;  /* 0x00000087648a7209 */ /* 0x000fe20007810000 */
[----:B------:R-:W-:Y:S01]  /*7880*/  FFMA.FTZ R135, R107, R0, -R19 ;  /* 0x000000006b877223 */ /* 0x000fe20000010813 */
[----:B------:R-:W-:Y:S01]  /*7890*/  ISETP.GT.AND P5, PT, R10, 0x61, PT ;  /* 0x000000610a00780c */ /* 0x000fe20003fa4270 */
[----:B------:R-:W-:Y:S01]  /*78a0*/  HGMMA.64x96x16.F32 R24, gdesc[UR24].tnspB, R24, gsb0 ;  /* 0x41600000181879f0 */ /* 0x000fe20008000818 */
[----:B------:R-:W-:Y:S01]  /*78b0*/  UIADD3 UR24, UR10, 0x780, URZ ;  /* 0x000007800a187890 */ /* 0x000fe2000fffe03f */
[----:B------:R-:W-:Y:S01]  /*78c0*/  FSEL R106, R88, -INF , P4 ;  /* 0xff800000586a7808 */ /* 0x000fe20002000000 */
[----:B------:R-:W-:Y:S01]  /*78d0*/  UIADD3 UR26, UR6, 0x140, URZ ;  /* 0x00000140061a7890 */ /* 0x000fe2000fffe03f */
[----:B------:R-:W-:Y:S01]  /*78e0*/  FMNMX.FTZ R107, R101, R138, !PT ;  /* 0x0000008a656b7209 */ /* 0x000fe20007810000 */
[----:B------:R-:W-:Y:S01]  /*78f0*/  UMOV UR25, 0xc0000010 ;  /* 0xc000001000197882 */ /* 0x000fe20000000000 */
[----:B------:R-:W-:Y:S01]  /*7900*/  UMOV UR27, 0x80000020 ;  /* 0x80000020001b7882 */ /* 0x000fe20000000000 */
[----:B------:R-:W-:Y:S01]  /*7910*/  ISETP.GT.AND P4, PT, R10, 0x68, PT ;  /* 0x000000680a00780c */ /* 0x000fe20003f84270 */
[----:B------:R0:W-:Y:S01]  /*7920*/  MUFU.EX2 R97, R139 ;  /* 0x0000008b00617308 */ /* 0x0001e20000000800 */
[----:B------:R-:W-:-:S02]  /*7930*/  FSEL R89, R89, -INF , P5 ;  /* 0xff80000059597808 */ /* 0x000fc40002800000 */
[----:B------:R-:W-:Y:S02]  /*7940*/  FMNMX.FTZ R138, R106, R107, !PT ;  /* 0x0000006b6a8a7209 */ /* 0x000fe40007810000 */
[----:B------:R-:W-:Y:S02]  /*7950*/  ISETP.GT.AND P5, PT, R10, 0x69, PT ;  /* 0x000000690a00780c */ /* 0x000fe40003fa4270 */
[----:B------:R-:W-:Y:S01]  /*7960*/  FSEL R107, R92, -INF , P4 ;  /* 0xff8000005c6b7808 */ /* 0x000fe20002000000 */
[----:B------:R1:W-:Y:S01]  /*7970*/  MUFU.EX2 R88, R135 ;  /* 0x0000008700587308 */ /* 0x0003e20000000800 */
[----:B------:R-:W-:Y:S01]  /*7980*/  FMNMX.FTZ R138, R89, R138, !PT ;  /* 0x0000008a598a7209 */ /* 0x000fe20007810000 */
[----:B0-----:R-:W-:Y:S01]  /*7990*/  FFMA.FTZ R139, R110, R0, -R19 ;  /* 0x000000006e8b7223 */ /* 0x001fe20000010813 */
[----:B------:R-:W-:Y:S02]  /*79a0*/  FSEL R93, R93, -INF , P5 ;  /* 0xff8000005d5d7808 */ /* 0x000fe40002800000 */
[----:B------:R-:W-:-:S02]  /*79b0*/  ISETP.GT.AND P4, PT, R10, 0x70, PT ;  /* 0x000000700a00780c */ /* 0x000fc40003f84270 */
[----:B------:R-:W-:Y:S01]  /*79c0*/  FMNMX.FTZ R138, R107, R138, !PT ;  /* 0x0000008a6b8a7209 */ /* 0x000fe20007810000 */
[----:B------:R0:W-:Y:S01]  /*79d0*/  MUFU.EX2 R92, R139 ;  /* 0x0000008b005c7308 */ /* 0x0001e20000000800 */
[----:B------:R-:W-:Y:S02]  /*79e0*/  ISETP.GT.AND P5, PT, R10, 0x71, PT ;  /* 0x000000710a00780c */ /* 0x000fe40003fa4270 */
[----:B------:R-:W-:Y:S02]  /*79f0*/  FSEL R110, R80, -INF , P4 ;  /* 0xff800000506e7808 */ /* 0x000fe40002000000 */
[----:B-1----:R-:W-:Y:S02]  /*7a00*/  FMNMX.FTZ R135, R93, R138, !PT ;  /* 0x0000008a5d877209 */ /* 0x002fe40007810000 */
[----:B------:R-:W-:Y:S01]  /*7a10*/  ISETP.GT.AND P4, PT, R10, 0x78, PT ;  /* 0x000000780a00780c */ /* 0x000fe20003f84270 */
[----:B------:R1:W-:Y:S01]  /*7a20*/  MUFU.EX2 R80, R142 ;  /* 0x0000008e00507308 */ /* 0x0003e20000000800 */
[----:B------:R-:W-:Y:S01]  /*7a30*/  FSEL R111, R81, -INF , P5 ;  /* 0xff800000516f7808 */ /* 0x000fe20002800000 */
[----:B------:R-:W-:Y:S01]  /*7a40*/  FFMA.FTZ R81, R98, R0, -R19 ;  /* 0x0000000062517223 */ /* 0x000fe20000010813 */
[----:B------:R-:W-:-:S02]  /*7a50*/  FMNMX.FTZ R138, R110, R135, !PT ;  /* 0x000000876e8a7209 */ /* 0x000fc40007810000 */
[----:B------:R-:W-:Y:S02]  /*7a60*/  ISETP.GT.AND P5, PT, R10, 0x79, PT ;  /* 0x000000790a00780c */ /* 0x000fe40003fa4270 */
[----:B------:R-:W-:Y:S01]  /*7a70*/  FSEL R98, R84, -INF , P4 ;  /* 0xff80000054627808 */ /* 0x000fe20002000000 */
[--C-:B------:R-:W-:Y:S01]  /*7a80*/  FFMA.FTZ R84, R99, R0, -R19.reuse ;  /* 0x0000000063547223 */ /* 0x100fe20000010813 */
[----:B------:R-:W-:Y:S01]  /*7a90*/  FMNMX.FTZ R135, R111, R138, !PT ;  /* 0x0000008a6f877209 */ /* 0x000fe20007810000 */
[----:B------:R-:W-:Y:S01]  /*7aa0*/  MUFU.EX2 R22, R22 ;  /* 0x0000001600167308 */ /* 0x000fe20000000800 */
[----:B------:R-:W-:Y:S02]  /*7ab0*/  ISETP.GT.AND P4, PT, R10, 0x80, PT ;  /* 0x000000800a00780c */ /* 0x000fe40003f84270 */
[----:B------:R-:W-:Y:S01]  /*7ac0*/  FSEL R138, R85, -INF , P5 ;  /* 0xff800000558a7808 */ /* 0x000fe20002800000 */
[----:B------:R-:W-:Y:S01]  /*7ad0*/  FFMA.FTZ R85, R102, R0, -R19 ;  /* 0x0000000066557223 */ /* 0x000fe20000010813 */
[----:B------:R-:W-:-:S02]  /*7ae0*/  FMNMX.FTZ R135, R98, R135, !PT ;  /* 0x0000008762877209 */ /* 0x000fc40007810000 */
[----:B------:R-:W-:Y:S01]  /*7af0*/  FSEL R99, R72, -INF , P4 ;  /* 0xff80000048637808 */ /* 0x000fe20002000000 */
[----:B------:R-:W-:Y:S01]  /*7b00*/  MUFU.EX2 R17, R17 ;  /* 0x0000001100117308 */ /* 0x000fe20000000800 */
[----:B------:R-:W-:Y:S02]  /*7b10*/  ISETP.GT.AND P5, PT, R10, 0x81, PT ;  /* 0x000000810a00780c */ /* 0x000fe40003fa4270 */
[----:B------:R-:W-:Y:S01]  /*7b20*/  FMNMX.FTZ R72, R138, R135, !PT ;  /* 0x000000878a487209 */ /* 0x000fe20007810000 */
[----:B------:R-:W-:Y:S01]  /*7b30*/  FFMA.FTZ R135, R75, R0, -R19 ;  /* 0x000000004b877223 */ /* 0x000fe20000010813 */
[----:B------:R-:W-:Y:S01]  /*7b40*/  ISETP.GT.AND P4, PT, R10, 0x88, PT ;  /* 0x000000880a00780c */ /* 0x000fe20003f84270 */
[----:B------:R-:W-:Y:S01]  /*7b50*/  IMAD.U32 R75, RZ, RZ, UR4 ;  /* 0x00000004ff4b7e24 */ /* 0x000fe2000f8e00ff */
[----:B0-----:R-:W-:Y:S01]  /*7b60*/  FSEL R139, R73, -INF , P5 ;  /* 0xff800000498b7808 */ /* 0x001fe20002800000 */
[----:B------:R-:W-:Y:S01]  /*7b70*/  MUFU.EX2 R23, R23 ;  /* 0x0000001700177308 */ /* 0x000fe20000000800 */
[----:B------:R-:W-:-:S02]  /*7b80*/  FMNMX.FTZ R72, R99, R72, !PT ;  /* 0x0000004863487209 */ /* 0x000fc40007810000 */
[----:B------:R-:W-:Y:S02]  /*7b90*/  ISETP.GT.AND P5, PT, R10, 0x89, PT ;  /* 0x000000890a00780c */ /* 0x000fe40003fa4270 */
[----:B------:R-:W-:Y:S02]  /*7ba0*/  FSEL R102, R76, -INF , P4 ;  /* 0xff8000004c667808 */ /* 0x000fe40002000000 */
[----:B------:R-:W-:Y:S01]  /*7bb0*/  FMNMX.FTZ R73, R139, R72, !PT ;  /* 0x000000488b497209 */ /* 0x000fe20007810000 */
[-CC-:B------:R-:W-:Y:S01]  /*7bc0*/  FFMA.FTZ R72, R90, R0.reuse, -R19.reuse ;  /* 0x000000005a487223 */ /* 0x180fe20000010813 */
[----:B-1----:R-:W-:Y:S01]  /*7bd0*/  FSEL R142, R77, -INF , P5 ;  /* 0xff8000004d8e7808 */ /* 0x002fe20002800000 */
[----:B------:R-:W-:Y:S01]  /*7be0*/  MUFU.EX2 R76, R85 ;  /* 0x00000055004c7308 */ /* 0x000fe20000000800 */
[----:B------:R-:W-:Y:S01]  /*7bf0*/  FMNMX.FTZ R73, R102, R73, !PT ;  /* 0x0000004966497209 */ /* 0x000fe20007810000 */
[-CC-:B------:R-:W-:Y:S01]  /*7c00*/  FFMA.FTZ R90, R91, R0.reuse, -R19.reuse ;  /* 0x000000005b5a7223 */ /* 0x180fe20000010813 */
[-CC-:B------:R-:W-:Y:S01]  /*7c10*/  FFMA.FTZ R91, R94, R0.reuse, -R19.reuse ;  /* 0x000000005e5b7223 */ /* 0x180fe20000010813 */
[-CC-:B------:R-:W-:Y:S01]  /*7c20*/  FFMA.FTZ R94, R95, R0.reuse, -R19.reuse ;  /* 0x000000005f5e7223 */ /* 0x180fe20000010813 */
[----:B------:R-:W-:Y:S01]  /*7c30*/  FMNMX.FTZ R73, R142, R73, !PT ;  /* 0x000000498e497209 */ /* 0x000fe20007810000 */
[-CC-:B------:R-:W-:Y:S01]  /*7c40*/  FFMA.FTZ R77, R103, R0.reuse, -R19.reuse ;  /* 0x00000000674d7223 */ /* 0x180fe20000010813 */
[-CC-:B------:R-:W-:Y:S01]  /*7c50*/  FFMA.FTZ R95, R74, R0.reuse, -R19.reuse ;  /* 0x000000004a5f7223 */ /* 0x180fe20000010813 */
[----:B------:R0:W-:Y:S01]  /*7c60*/  MUFU.EX2 R85, R72 ;  /* 0x0000004800557308 */ /* 0x0001e20000000800 */
[----:B------:R-:W-:Y:S01]  /*7c70*/  FFMA.FTZ R19, R79, R0, -R19 ;  /* 0x000000004f137223 */ /* 0x000fe20000010813 */
[----:B------:R-:W1:Y:S01]  /*7c80*/  SHFL.BFLY PT, R10, R73, 0x2, 0x1f ;  /* 0x0c401f00490a7f89 */ /* 0x000e6200000e0000 */
[----:B------:R-:W-:-:S05]  /*7c90*/  @!P1 LEA R75, R75, UR56, 0x3 ;  /* 0x000000384b4b9c11 */ /* 0x000fca000f8e18ff */
[----:B------:R-:W-:Y:S01]  /*7ca0*/  @!P1 VIADD R75, R75, 0x31c40 ;  /* 0x00031c404b4b9836 */ /* 0x000fe20000000000 */
[----:B------:R-:W-:Y:S04]  /*7cb0*/  MUFU.EX2 R131, R131 ;  /* 0x0000008300837308 */ /* 0x000fe80000000800 */
[----:B------:R-:W-:-:S04]  /*7cc0*/  @!P1 PRMT R75, RZ, 0x654, R75 ;  /* 0x00000654ff4b9816 */ /* 0x000fc8000000004b */
[----:B------:R-:W-:Y:S08]  /*7cd0*/  MUFU.EX2 R123, R123 ;  /* 0x0000007b007b7308 */ /* 0x000ff00000000800 */
[----:B------:R-:W-:Y:S01]  /*7ce0*/  MUFU.EX2 R114, R114 ;  /* 0x0000007200727308 */ /* 0x000fe20000000800 */
[----:B------:R-:W-:Y:S02]  /*7cf0*/  WARPGROUP.DEPBAR.LE gsb0, 0x0 ;  /* 0x00008000000079c5 */ /* 0x000fe40000010000 */
[----:B------:R-:W-:Y:S01]  /*7d00*/  WARPGROUP.ARRIVE ;  /* 0x00000000000079c5 */ /* 0x000fe20000000000 */
[----:B-1----:R-:W-:-:S04]  /*7d10*/  FMNMX.FTZ R73, R73, R10, !PT ;  /* 0x0000000a49497209 */ /* 0x002fc80007810000 */
[----:B------:R-:W-:Y:S01]  /*7d20*/  MUFU.EX2 R115, R115 ;  /* 0x0000007300737308 */ /* 0x000fe20000000800 */
[----:B------:R-:W-:Y:S01]  /*7d30*/  HGMMA.64x96x16.F32 R24, gdesc[UR24].tnspB, R24, gsb0 ;  /* 0x41600000181879f0 */ /* 0x000fe20008000818 */
[----:B------:R-:W-:Y:S01]  /*7d40*/  UIADD3 UR24, UR10, 0x900, URZ ;  /* 0x000009000a187890 */ /* 0x000fe2000fffe03f */
[----:B------:R-:W1:Y:S01]  /*7d50*/  SHFL.BFLY PT, R10, R73, 0x1, 0x1f ;  /* 0x0c201f00490a7f89 */ /* 0x000e6200000e0000 */
[----:B------:R-:W-:Y:S01]  /*7d60*/  UIADD3 UR26, UR6, 0x180, URZ ;  /* 0x00000180061a7890 */ /* 0x000fe2000fffe03f */
[----:B------:R-:W-:Y:S01]  /*7d70*/  UMOV UR25, 0xc0000010 ;  /* 0xc000001000197882 */ /* 0x000fe20000000000 */
[----:B------:R-:W-:Y:S02]  /*7d80*/  UMOV UR27, 0x80000020 ;  /* 0x80000020001b7882 */ /* 0x000fe40000000000 */
[----:B------:R-:W-:Y:S08]  /*7d90*/  MUFU.EX2 R81, R81 ;  /* 0x0000005100517308 */ /* 0x000ff00000000800 */
[----:B------:R-:W-:Y:S08]  /*7da0*/  MUFU.EX2 R84, R84 ;  /* 0x0000005400547308 */ /* 0x000ff00000000800 */
[----:B------:R-:W-:Y:S01]  /*7db0*/  MUFU.EX2 R77, R77 ;  /* 0x0000004d004d7308 */ /* 0x000fe20000000800 */
[----:B-1----:R-:W-:-:S02]  /*7dc0*/  FMNMX.FTZ R10, R73, R10, !PT ;  /* 0x0000000a490a7209 */ /* 0x002fc40007810000 */
[----:B------:R-:W-:Y:S02]  /*7dd0*/  FSEL R73, R5, RZ, P3 ;  /* 0x000000ff05497208 */ /* 0x000fe40001800000 */
[C---:B------:R-:W-:Y:S01]  /*7de0*/  FSETP.NEU.FTZ.AND P4, PT, R10.reuse, -INF , PT ;  /* 0xff8000000a00780b */ /* 0x040fe20003f9d000 */
[C---:B0-----:R-:W-:Y:S01]  /*7df0*/  FMUL.FTZ R72, R10.reuse, R0 ;  /* 0x000000000a487220 */ /* 0x041fe20000410000 */
[----:B------:R-:W-:Y:S01]  /*7e00*/  ISETP.GE.U32.AND P3, PT, R145, 0x180, PT ;  /* 0x000001809100780c */ /* 0x000fe20003f66070 */
[----:B------:R-:W-:Y:S01]  /*7e10*/  FADD.FTZ R73, -R73, R14 ;  /* 0x0000000e49497221 */ /* 0x000fe20000010100 */
[----:B------:R-:W-:Y:S01]  /*7e20*/  FSEL R14, R10, RZ, P4 ;  /* 0x000000ff0a0e7208 */ /* 0x000fe20002000000 */
[----:B------:R-:W-:Y:S01]  /*7e30*/  MUFU.EX2 R90, R90 ;  /* 0x0000005a005a7308 */ /* 0x000fe20000000800 */
        /* <DEDUP_REMOVED lines=10> */
[-C--:B------:R-:W-:Y:S01]  /*7ee0*/  FFMA.FTZ R74, R140, R0.reuse, -R79 ;  /* 0x000000008c4a7223 */ /* 0x080fe2000001084f */
[----:B------:R-:W-:Y:S01]  /*7ef0*/  FADD.FTZ R73, -R14, R13 ;  /* 0x0000000d0e497221 */ /* 0x000fe20000010100 */
[-CC-:B------:R-:W-:Y:S01]  /*7f00*/  FFMA.FTZ R140, R121, R0.reuse, -R79.reuse ;  /* 0x00000000798c7223 */ /* 0x180fe2000001084f */
[-CC-:B------:R-:W-:Y:S01]  /*7f10*/  FFMA.FTZ R72, R136, R0.reuse, -R79.reuse ;  /* 0x0000000088487223 */ /* 0x180fe2000001084f */
[----:B------:R-:W-:Y:S01]  /*7f20*/  FFMA.FTZ R121, R124, R0, -R79 ;  /* 0x000000007c797223 */ /* 0x000fe2000001084f */
[----:B------:R-:W-:-:S02]  /*7f30*/  VIADD R14, R144, 0x9 ;  /* 0x00000009900e7836 */ /* 0x000fc40000000000 */
[-CC-:B------:R-:W-:Y:S01]  /*7f40*/  FFMA.FTZ R124, R126, R0.reuse, -R79.reuse ;  /* 0x000000007e7c7223 */ /* 0x180fe2000001084f */
[-C--:B------:R-:W-:Y:S01]  /*7f50*/  FMUL.FTZ R126, R73, R0.reuse ;  /* 0x00000000497e7220 */ /* 0x080fe20000410000 */
[-CC-:B------:R-:W-:Y:S01]  /*7f60*/  FFMA.FTZ R136, R137, R0.reuse, -R79.reuse ;  /* 0x0000000089887223 */ /* 0x180fe2000001084f */
[----:B------:R-:W0:Y:S01]  /*7f70*/  MUFU.EX2 R13, R127 ;  /* 0x0000007f000d7308 */ /* 0x000e220000000800 */
[----:B------:R-:W-:Y:S01]  /*7f80*/  SEL R73, R14, 0x9, !P3 ;  /* 0x000000090e497807 */ /* 0x000fe20005800000 */
[-CC-:B------:R-:W-:Y:S01]  /*7f90*/  FFMA.FTZ R137, R141, R0.reuse, -R79.reuse ;  /* 0x000000008d897223 */ /* 0x180fe2000001084f */
        /* <DEDUP_REMOVED lines=9> */
[-CC-:B------:R-:W-:Y:S01]  /*8030*/  FFMA.FTZ R111, R111, R0.reuse, -R79.reuse ;  /* 0x000000006f6f7223 */ /* 0x180fe2000001084f */
[-CC-:B------:R-:W-:Y:S01]  /*8040*/  FFMA.FTZ R98, R98, R0.reuse, -R79.reuse ;  /* 0x0000000062627223 */ /* 0x180fe2000001084f */
[-CC-:B------:R-:W-:Y:S01]  /*8050*/  FFMA.FTZ R138, R138, R0.reuse, -R79.reuse ;  /* 0x000000008a8a7223 */ /* 0x180fe2000001084f */
[----:B------:R-:W-:Y:S01]  /*8060*/  @!P1 VIADD R141, R141, 0x31c60 ;  /* 0x00031c608d8d9836 */ /* 0x000fe20000000000 */
[----:B------:R1:W2:Y:S01]  /*8070*/  MUFU.EX2 R14, R126 ;  /* 0x0000007e000e7308 */ /* 0x0002a20000000800 */
[----:B0-----:R-:W-:Y:S01]  /*8080*/  FFMA.FTZ R127, R13, R7, R18 ;  /* 0x000000070d7f7223 */ /* 0x001fe20000010012 */
[----:B------:R-:W-:Y:S01]  /*8090*/  FFMA.FTZ R139, R139, R0, -R79 ;  /* 0x000000008b8b7223 */ /* 0x000fe2000001084f */
[C---:B------:R-:W-:Y:S01]  /*80a0*/  ISETP.GT.AND P3, PT, R11.reuse, R15, PT ;  /* 0x0000000f0b00720c */ /* 0x040fe20003f64270 */
[----:B------:R-:W-:Y:S01]  /*80b0*/  UMOV UR5, UR4 ;  /* 0x0000000400057c82 */ /* 0x000fe20008000000 */
[----:B------:R-:W-:Y:S01]  /*80c0*/  @!P1 PRMT R141, RZ, 0x654, R141 ;  /* 0x00000654ff8d9816 */ /* 0x000fe2000000008d */
[----:B------:R-:W-:-:S02]  /*80d0*/  VIADD R11, R11, 0xffffffff ;  /* 0xffffffff0b0b7836 */ /* 0x000fc40000000000 */
[----:B------:R-:W0:Y:S01]  /*80e0*/  MUFU.EX2 R136, R136 ;  /* 0x0000008800887308 */ /* 0x000e220000000800 */
[----:B-1----:R-:W-:-:S04]  /*80f0*/  FADD.FTZ R126, R20, R127 ;  /* 0x0000007f147e7221 */ /* 0x002fc80000010000 */
[----:B------:R-:W-:-:S03]  /*8100*/  FADD.FTZ R127, R21, R126 ;  /* 0x0000007e157f7221 */ /* 0x000fc60000010000 */
[----:B------:R-:W1:Y:S01]  /*8110*/  MUFU.EX2 R74, R74 ;  /* 0x0000004a004a7308 */ /* 0x000e620000000800 */
[----:B------:R-:W-:-:S04]  /*8120*/  FADD.FTZ R126, R22, R127 ;  /* 0x0000007f167e7221 */ /* 0x000fc80000010000 */
[----:B------:R-:W-:-:S03]  /*8130*/  FADD.FTZ R126, R17, R126 ;  /* 0x0000007e117e7221 */ /* 0x000fc60000010000 */
[----:B------:R-:W3:Y:S01]  /*8140*/  MUFU.EX2 R137, R137 ;  /* 0x0000008900897308 */ /* 0x000ee20000000800 */
[----:B------:R-:W-:Y:S02]  /*8150*/  WARPGROUP.DEPBAR.LE gsb0, 0x0 ;  /* 0x00008000000079c5 */ /* 0x000fe40000010000 */
[----:B------:R-:W-:-:S05]  /*8160*/  WARPGROUP.ARRIVE ;  /* 0x00000000000079c5 */ /* 0x000fca0000000000 */
[----:B------:R-:W4:Y:S01]  /*8170*/  MUFU.EX2 R103, R103 ;  /* 0x0000006700677308 */ /* 0x000f220000000800 */
        /* <DEDUP_REMOVED lines=22> */
[----:B------:R-:W-:-:S04]  /*82e0*/  UIADD3 UR26, UR6, 0x200, URZ ;  /* 0x00000200061a7890 */ /* 0x000fc8000fffe03f */
[----:B------:R-:W5:Y:S01]  /*82f0*/  MUFU.EX2 R105, R105 ;  /* 0x0000006900697308 */ /* 0x000f620000000800 */
[----:B------:R-:W-:Y:S01]  /*8300*/  UMOV UR25, 0xc0000010 ;  /* 0xc000001000197882 */ /* 0x000fe20000000000 */
[----:B------:R-:W-:-:S06]  /*8310*/  UMOV UR27, 0x80000020 ;  /* 0x80000020001b7882 */ /* 0x000fcc0000000000 */
[----:B------:R-:W5:Y:S08]  /*8320*/  MUFU.EX2 R118, R118 ;  /* 0x0000007600767308 */ /* 0x000f700000000800 */
        /* <DEDUP_REMOVED lines=14> */
[----:B------:R-:W-:Y:S07]  /*8410*/  HGMMA.64x96x16.F32 R24, gdesc[UR24].tnspB, R24, gsb0 ;  /* 0x41600000181879f0 */ /* 0x000fee0008000818 */
[----:B------:R-:W-:Y:S01]  /*8420*/  MUFU.EX2 R19, R19 ;  /* 0x0000001300137308 */ /* 0x000fe20000000800 */
[----:B------:R-:W-:Y:S02]  /*8430*/  WARPGROUP.DEPBAR.LE gsb0, 0x0 ;  /* 0x00008000000079c5 */ /* 0x000fe40000010000 */
[----:B------:R0:W-:Y:S06]  /*8440*/  BAR.ARV R73, 0x100 ;  /* 0x000400490000751d */ /* 0x0001ec0000002000 */
[----:B------:R1:W-:Y:S01]  /*8450*/  @!P1 SYNCS.ARRIVE.TRANS64.RED.A1T0 RZ, [R75+URZ], RZ ;  /* 0x000000ff4bff99a7 */ /* 0x0003e2000810043f */
[----:B--2---:R-:W-:Y:S01]  /*8460*/  FMUL.FTZ R24, R24, R14 ;  /* 0x0000000e18187220 */ /* 0x004fe20000410000 */
[----:B0-----:R-:W-:Y:S01]  /*8470*/  F2FP.F16.F32.PACK_AB R73, R20, R18 ;  /* 0x000000121449723e */ /* 0x001fe200000000ff */
[-CC-:B------:R-:W-:Y:S01]  /*8480*/  FFMA.FTZ R18, R100, R0.reuse, -R79.reuse ;  /* 0x0000000064127223 */ /* 0x180fe2000001084f */
[--C-:B------:R-:W-:Y:S01]  /*8490*/  FFMA.FTZ R100, R93, R0, -R79.reuse ;  /* 0x000000005d647223 */ /* 0x100fe2000001084f */
[----:B------:R-:W-:Y:S01]  /*84a0*/  FADD.FTZ R93, R23, R126 ;  /* 0x0000007e175d7221 */ /* 0x000fe20000010000 */
[-C--:B------:R-:W-:Y:S01]  /*84b0*/  FMUL.FTZ R25, R25, R14.reuse ;  /* 0x0000000e19197220 */ /* 0x080fe20000410000 */
[----:B------:R-:W-:Y:S01]  /*84c0*/  FMUL.FTZ R28, R28, R14 ;  /* 0x0000000e1c1c7220 */ /* 0x000fe20000410000 */
[----:B-1----:R-:W-:Y:S01]  /*84d0*/  FFMA.FTZ R75, R14, R8, R72 ;  /* 0x000000080e4b7223 */ /* 0x002fe20000010048 */
[----:B------:R-:W-:Y:S01]  /*84e0*/  F2FP.F16.F32.PACK_AB R72, R136, R72 ;  /* 0x000000488848723e */ /* 0x000fe200000000ff */
[----:B------:R0:W-:Y:S01]  /*84f0*/  @!P1 SYNCS.ARRIVE.TRANS64.RED.A1T0 RZ, [R141+URZ], RZ ;  /* 0x000000ff8dff99a7 */ /* 0x0001e2000810043f */
[----:B------:R-:W-:Y:S01]  /*8500*/  FFMA.FTZ R8, R134, R0, -R79 ;  /* 0x0000000086087223 */ /* 0x000fe2000001084f */
[----:B------:R-:W-:Y:S01]  /*8510*/  FADD.FTZ R75, R136, R75 ;  /* 0x0000004b884b7221 */ /* 0x000fe20000010000 */
[----:B------:R-:W-:Y:S01]  /*8520*/  MUFU.EX2 R18, R18 ;  /* 0x0000001200127308 */ /* 0x000fe20000000800 */
[-C--:B------:R-:W-:Y:S01]  /*8530*/  FMUL.FTZ R29, R29, R14.reuse ;  /* 0x0000000e1d1d7220 */ /* 0x080fe20000410000 */
[----:B------:R-:W-:Y:S01]  /*8540*/  FMUL.FTZ R32, R32, R14 ;  /* 0x0000000e20207220 */ /* 0x000fe20000410000 */
[----:B------:R-:W-:Y:S01]  /*8550*/  FADD.FTZ R20, R74, R75 ;  /* 0x0000004b4a147221 */ /* 0x000fe20000010000 */
[----:B------:R-:W-:Y:S01]  /*8560*/  F2FP.F16.F32.PACK_AB R75, R22, R21 ;  /* 0x00000015164b723e */ /* 0x000fe200000000ff */
[-CC-:B------:R-:W-:Y:S01]  /*8570*/  FFMA.FTZ R21, R106, R0.reuse, -R79.reuse ;  /* 0x000000006a157223 */ /* 0x180fe2000001084f */
[-CC-:B------:R-:W-:Y:S01]  /*8580*/  FFMA.FTZ R106, R89, R0.reuse, -R79.reuse ;  /* 0x00000000596a7223 */ /* 0x180fe2000001084f */
[----:B---3--:R-:W-:Y:S01]  /*8590*/  FADD.FTZ R22, R137, R20 ;  /* 0x0000001489167221 */ /* 0x008fe20000010000 */
[-CC-:B------:R-:W-:Y:S01]  /*85a0*/  FFMA.FTZ R20, R101, R0.reuse, -R79.reuse ;  /* 0x0000000065147223 */ /* 0x180fe2000001084f */
[----:B------:R-:W-:Y:S01]  /*85b0*/  FFMA.FTZ R101, R107, R0, -R79 ;  /* 0x000000006b657223 */ /* 0x000fe2000001084f */
[----:B------:R-:W-:Y:S01]  /*85c0*/  F2FP.F16.F32.PACK_AB R74, R137, R74 ;  /* 0x0000004a894a723e */ /* 0x000fe200000000ff */
[----:B----4-:R-:W-:Y:S01]  /*85d0*/  FADD.FTZ R119, R103, R22 ;  /* 0x0000001667777221 */ /* 0x010fe20000010000 */
[----:B------:R1:W-:Y:S01]  /*85e0*/  MUFU.EX2 R89, R20 ;  /* 0x0000001400597308 */ /* 0x0003e20000000800 */
[-C--:B------:R-:W-:Y:S01]  /*85f0*/  FMUL.FTZ R33, R33, R14.reuse ;  /* 0x0000000e21217220 */ /* 0x080fe20000410000 */
[----:B------:R-:W-:Y:S01]  /*8600*/  FMUL.FTZ R36, R36, R14 ;  /* 0x0000000e24247220 */ /* 0x000fe20000410000 */
[----:B-----5:R-:W-:Y:S01]  /*8610*/  FADD.FTZ R22, R128, R119 ;  /* 0x0000007780167221 */ /* 0x020fe20000010000 */
[-CC-:B------:R-:W-:Y:S01]  /*8620*/  FFMA.FTZ R119, R110, R0.reuse, -R79.reuse ;  /* 0x000000006e777223 */ /* 0x180fe2000001084f */
[----:B------:R-:W-:Y:S01]  /*8630*/  FFMA.FTZ R110, R99, R0, -R79 ;  /* 0x00000000636e7223 */ /* 0x000fe2000001084f */
[----:B------:R2:W-:Y:S01]  /*8640*/  STSM.16.M88.4 [R4+0x24300], R72 ;  /* 0x0243004804007844 */ /* 0x0005e20000000200 */
        /* <DEDUP_REMOVED lines=9> */
[----:B-1----:R-:W-:Y:S01]  /*86e0*/  FADD.FTZ R20, R120, R127 ;  /* 0x0000007f78147221 */ /* 0x002fe20000010000 */
[----:B------:R1:W4:Y:S01]  /*86f0*/  MUFU.EX2 R93, R21 ;  /* 0x00000015005d7308 */ /* 0x0003220000000800 */
[----:B------:R-:W-:Y:S01]  /*8700*/  FMUL.FTZ R44, R44, R14 ;  /* 0x0000000e2c2c7220 */ /* 0x000fe20000410000 */
[----:B------:R-:W-:Y:S01]  /*8710*/  FADD.FTZ R22, R140, R107 ;  /* 0x0000006b8c167221 */ /* 0x000fe20000010000 */
[----:B------:R-:W-:Y:S01]  /*8720*/  FADD.FTZ R99, R123, R20 ;  /* 0x000000147b637221 */ /* 0x000fe20000010000 */
[----:B------:R-:W-:Y:S01]  /*8730*/  FFMA.FTZ R107, R102, R0, -R79 ;  /* 0x00000000666b7223 */ /* 0x000fe2000001084f */
[----:B--2---:R-:W-:Y:S01]  /*8740*/  F2FP.F16.F32.PACK_AB R72, R140, R122 ;  /* 0x0000007a8c48723e */ /* 0x004fe200000000ff */
[----:B------:R-:W-:Y:S01]  /*8750*/  FADD.FTZ R22, R121, R22 ;  /* 0x0000001679167221 */ /* 0x000fe20000010000 */
[----:B------:R-:W-:Y:S01]  /*8760*/  FADD.FTZ R20, R112, R99 ;  /* 0x0000006370147221 */ /* 0x000fe20000010000 */
[----:B------:R2:W-:Y:S01]  /*8770*/  MUFU.EX2 R126, R101 ;  /* 0x00000065007e7308 */ /* 0x0005e20000000800 */
[C---:B------:R-:W-:Y:S01]  /*8780*/  F2FP.F16.F32.PACK_AB R74, R133.reuse, R121 ;  /* 0x00000079854a723e */ /* 0x040fe200000000ff */
[----:B-1----:R-:W-:Y:S01]  /*8790*/  FADD.FTZ R21, R133, R22 ;  /* 0x0000001685157221 */ /* 0x002fe20000010000 */
[----:B------:R-:W-:Y:S01]  /*87a0*/  FADD.FTZ R99, R117, R20 ;  /* 0x0000001475637221 */ /* 0x000fe20000010000 */
[----:B------:R-:W-:Y:S01]  /*87b0*/  F2FP.F16.F32.PACK_AB R20, R128, R103 ;  /* 0x000000678014723e */ /* 0x000fe200000000ff */
[----:B------:R-:W-:Y:S01]  /*87c0*/  FFMA.FTZ R79, R142, R0, -R79 ;  /* 0x000000008e4f7223 */ /* 0x000fe2000001084f */
        /* <DEDUP_REMOVED lines=11> */
[----:B------:R5:W0:Y:S01]  /*8880*/  MUFU.EX2 R17, R100 ;  /* 0x0000006400117308 */ /* 0x000a220000000800 */
[----:B------:R-:W-:Y:S01]  /*8890*/  FADD.FTZ R75, R116, R73 ;  /* 0x00000049744b7221 */ /* 0x000fe20000010000 */
[----:B------:R-:W-:Y:S01]  /*88a0*/  F2FP.F16.F32.PACK_AB R73, R123, R120 ;  /* 0x000000787b49723e */ /* 0x000fe200000000ff */
[----:B------:R-:W-:Y:S01]  /*88b0*/  FADD.FTZ R102, R96, R99 ;  /* 0x0000006360667221 */ /* 0x000fe20000010000 */
[----:B------:R-:W-:Y:S01]  /*88c0*/  F2FP.F16.F32.PACK_AB R23, R131, R130 ;  /* 0x000000828317723e */ /* 0x000fe200000000ff */
[----:B------:R-:W-:Y:S01]  /*88d0*/  FADD.FTZ R120, R104, R75 ;  /* 0x0000004b68787221 */ /* 0x000fe20000010000 */
[----:B------:R-:W-:Y:S01]  /*88e0*/  F2FP.F16.F32.PACK_AB R75, R117, R112 ;  /* 0x00000070754b723e */ /* 0x000fe200000000ff */
[----:B------:R-:W-:Y:S01]  /*88f0*/  FADD.FTZ R99, R97, R102 ;  /* 0x0000006661637221 */ /* 0x000fe20000010000 */
[----:B------:R3:W-:Y:S01]  /*8900*/  MUFU.EX2 R112, R111 ;  /* 0x0000006f00707308 */ /* 0x0007e20000000800 */
[----:B--2---:R-:W-:Y:S01]  /*8910*/  FADD.FTZ R101, R105, R120 ;  /* 0x0000007869657221 */ /* 0x004fe20000010000 */
[----:B------:R2:W-:Y:S01]  /*8920*/  STSM.16.M88.4 [R4+0x25b00], R20 ;  /* 0x025b001404007844 */ /* 0x0005e20000000200 */
[----:B------:R-:W-:Y:S01]  /*8930*/  FADD.FTZ R99, R88, R99 ;  /* 0x0000006358637221 */ /* 0x000fe20000010000 */
[----:B-----5:R-:W-:Y:S01]  /*8940*/  F2FP.F16.F32.PACK_AB R100, R125, R124 ;  /* 0x0000007c7d64723e */ /* 0x020fe200000000ff */
[----:B------:R-:W-:Y:S01]  /*8950*/  FADD.FTZ R120, R118, R101 ;  /* 0x0000006576787221 */ /* 0x000fe20000010000 */
[----:B------:R-:W-:Y:S01]  /*8960*/  F2FP.F16.F32.PACK_AB R101, R115, R114 ;  /* 0x000000727365723e */ /* 0x000fe200000000ff */
[----:B------:R-:W-:Y:S01]  /*8970*/  FADD.FTZ R99, R92, R99 ;  /* 0x000000635c637221 */ /* 0x000fe20000010000 */
[----:B------:R-:W5:Y:S01]  /*8980*/  MUFU.EX2 R119, R119 ;  /* 0x0000007700777308 */ /* 0x000f620000000800 */
[----:B------:R-:W-:Y:S01]  /*8990*/  FADD.FTZ R120, R109, R120 ;  /* 0x000000786d787221 */ /* 0x000fe20000010000 */
[----:B------:R0:W-:Y:S01]  /*89a0*/  STSM.16.M88.4 [R4+0x27300], R72 ;  /* 0x0273004804007844 */ /* 0x0001e20000000200 */
[----:B------:R-:W-:Y:S01]  /*89b0*/  FADD.FTZ R96, R80, R99 ;  /* 0x0000006350607221 */ /* 0x000fe20000010000 */
[----:B------:R-:W-:Y:S01]  /*89c0*/  F2FP.F16.F32.PACK_AB R102, R116, R113 ;  /* 0x000000717466723e */ /* 0x000fe200000000ff */
[----:B------:R-:W-:Y:S01]  /*89d0*/  FADD.FTZ R99, R7, R120 ;  /* 0x0000007807637221 */ /* 0x000fe20000010000 */
[----:B------:R-:W-:Y:S01]  /*89e0*/  F2FP.F16.F32.PACK_AB R97, R88, R97 ;  /* 0x000000615861723e */ /* 0x000fe200000000ff */
[----:B---3--:R-:W-:Y:S01]  /*89f0*/  FADD.FTZ R111, R81, R96 ;  /* 0x00000060516f7221 */ /* 0x008fe20000010000 */
[----:B------:R-:W-:Y:S01]  /*8a00*/  F2FP.F16.F32.PACK_AB R96, R105, R104 ;  /* 0x000000686960723e */ /* 0x000fe200000000ff */
[C---:B------:R-:W-:Y:S01]  /*8a10*/  FADD.FTZ R99, R8.reuse, R99 ;  /* 0x0000006308637221 */ /* 0x040fe20000010000 */
[----:B--2---:R-:W-:Y:S01]  /*8a20*/  F2FP.F16.F32.PACK_AB R20, R8, R7 ;  /* 0x000000070814723e */ /* 0x004fe200000000ff */
[----:B------:R-:W-:Y:S01]  /*8a30*/  FADD.FTZ R111, R84, R111 ;  /* 0x0000006f546f7221 */ /* 0x000fe20000010000 */
[----:B------:R2:W-:Y:S01]  /*8a40*/  MUFU.EX2 R108, R98 ;  /* 0x00000062006c7308 */ /* 0x0005e20000000800 */
[----:B------:R-:W-:Y:S01]  /*8a50*/  FADD.FTZ R114, R18, R99 ;  /* 0x0000006312727221 */ /* 0x000fe20000010000 */
[C---:B------:R-:W-:Y:S01]  /*8a60*/  F2FP.F16.F32.PACK_AB R22, R89.reuse, R18 ;  /* 0x000000125916723e */ /* 0x040fe200000000ff */
[----:B------:R-:W-:Y:S01]  /*8a70*/  FADD.FTZ R104, R76, R111 ;  /* 0x0000006f4c687221 */ /* 0x000fe20000010000 */
[----:B------:R-:W-:Y:S01]  /*8a80*/  F2FP.F16.F32.PACK_AB R99, R80, R92 ;  /* 0x0000005c5063723e */ /* 0x000fe200000000ff */
[----:B------:R-:W-:Y:S01]  /*8a90*/  FADD.FTZ R114, R89, R114 ;  /* 0x0000007259727221 */ /* 0x000fe20000010000 */
[----:B------:R-:W-:Y:S01]  /*8aa0*/  STSM.16.M88.4 [R4+0x28b00], R100 ;  /* 0x028b006404007844 */ /* 0x000fe20000000200 */
[----:B------:R-:W-:Y:S01]  /*8ab0*/  FADD.FTZ R104, R77, R104 ;  /* 0x000000684d687221 */ /* 0x000fe20000010000 */
[----:B------:R-:W3:Y:S01]  /*8ac0*/  MUFU.EX2 R110, R110 ;  /* 0x0000006e006e7308 */ /* 0x000ee20000000800 */
[----:B----4-:R-:W-:Y:S01]  /*8ad0*/  FADD.FTZ R21, R93, R114 ;  /* 0x000000725d157221 */ /* 0x010fe20000010000 */
[----:B--2---:R-:W-:Y:S01]  /*8ae0*/  F2FP.F16.F32.PACK_AB R98, R109, R118 ;  /* 0x000000766d62723e */ /* 0x004fe200000000ff */
[----:B------:R-:W-:Y:S01]  /*8af0*/  FADD.FTZ R23, R85, R104 ;  /* 0x0000006855177221 */ /* 0x000fe20000010000 */
[----:B------:R-:W-:Y:S01]  /*8b00*/  F2FP.F16.F32.PACK_AB R89, R90, R85 ;  /* 0x000000555a59723e */ /* 0x000fe200000000ff */
[----:B-1----:R-:W-:Y:S01]  /*8b10*/  FADD.FTZ R7, R106, R21 ;  /* 0x000000156a077221 */ /* 0x002fe20000010000 */
[----:B------:R-:W-:Y:S01]  /*8b20*/  F2FP.F16.F32.PACK_AB R21, R84, R81 ;  /* 0x000000515415723e */ /* 0x000fe200000000ff */
[----:B------:R-:W-:Y:S01]  /*8b30*/  FADD.FTZ R8, R90, R23 ;  /* 0x000000175a087221 */ /* 0x000fe20000010000 */
[----:B------:R-:W1:Y:S01]  /*8b40*/  MUFU.EX2 R18, R107 ;  /* 0x0000006b00127308 */ /* 0x000e620000000800 */
[----:B0-----:R-:W-:Y:S01]  /*8b50*/  FADD.FTZ R72, R126, R7 ;  /* 0x000000077e487221 */ /* 0x001fe20000010000 */
[----:B------:R-:W-:Y:S01]  /*8b60*/  F2FP.F16.F32.PACK_AB R23, R77, R76 ;  /* 0x0000004c4d17723e */ /* 0x000fe200000000ff */
[----:B------:R-:W-:Y:S01]  /*8b70*/  FADD.FTZ R7, R91, R8 ;  /* 0x000000085b077221 */ /* 0x000fe20000010000 */
[----:B------:R-:W-:Y:S01]  /*8b80*/  STSM.16.M88.4 [R4+0x2a300], R96 ;  /* 0x02a3006004007844 */ /* 0x000fe20000000200 */
[----:B------:R-:W-:Y:S01]  /*8b90*/  FADD.FTZ R72, R17, R72 ;  /* 0x0000004811487221 */ /* 0x000fe20000010000 */
[----:B------:R-:W-:Y:S01]  /*8ba0*/  F2FP.F16.F32.PACK_AB R88, R106, R93 ;  /* 0x0000005d6a58723e */ /* 0x000fe200000000ff */
[----:B------:R-:W-:Y:S01]  /*8bb0*/  FADD.FTZ R7, R94, R7 ;  /* 0x000000075e077221 */ /* 0x000fe20000010000 */
[----:B------:R-:W0:Y:S01]  /*8bc0*/  MUFU.EX2 R79, R79 ;  /* 0x0000004f004f7308 */ /* 0x000e220000000800 */
[----:B-----5:R-:W-:Y:S01]  /*8bd0*/  FADD.FTZ R73, R119, R72 ;  /* 0x0000004877497221 */ /* 0x020fe20000010000 */
[----:B------:R2:W-:Y:S01]  /*8be0*/  STSM.16.M88.4 [R4+0x2bb00], R20 ;  /* 0x02bb001404007844 */ /* 0x0005e20000000200 */
[----:B------:R-:W-:Y:S01]  /*8bf0*/  FADD.FTZ R8, R82, R7 ;  /* 0x0000000752087221 */ /* 0x000fe20000010000 */
[----:B------:R-:W-:Y:S01]  /*8c00*/  F2FP.F16.F32.PACK_AB R90, R17, R126 ;  /* 0x0000007e115a723e */ /* 0x000fe200000000ff */
[----:B------:R-:W-:Y:S01]  /*8c10*/  FADD.FTZ R73, R112, R73 ;  /* 0x0000004970497221 */ /* 0x000fe20000010000 */
[----:B------:R-:W-:Y:S01]  /*8c20*/  F2FP.F16.F32.PACK_AB R91, R94, R91 ;  /* 0x0000005b5e5b723e */ /* 0x000fe200000000ff */
[----:B------:R-:W-:Y:S01]  /*8c30*/  FADD.FTZ R7, R83, R8 ;  /* 0x0000000853077221 */ /* 0x000fe20000010000 */
[----:B---3--:R-:W-:Y:S01]  /*8c40*/  F2FP.F16.F32.PACK_AB R72, R139, R110 ;  /* 0x0000006e8b48723e */ /* 0x008fe200000000ff */
[----:B------:R-:W-:Y:S01]  /*8c50*/  FADD.FTZ R73, R108, R73 ;  /* 0x000000496c497221 */ /* 0x000fe20000010000 */
[----:B------:R-:W-:Y:S01]  /*8c60*/  F2FP.F16.F32.PACK_AB R75, R19, R78 ;  /* 0x0000004e134b723e */ /* 0x000fe200000000ff */
[----:B------:R-:W-:Y:S01]  /*8c70*/  FADD.FTZ R8, R86, R7 ;  /* 0x0000000756087221 */ /* 0x000fe20000010000 */
[----:B------:R3:W-:Y:S01]  /*8c80*/  STSM.16.M88.4 [R4+0x2d300], R88 ;  /* 0x02d3005804007844 */ /* 0x0007e20000000200 */
[----:B------:R-:W-:Y:S01]  /*8c90*/  FADD.FTZ R73, R138, R73 ;  /* 0x000000498a497221 */ /* 0x000fe20000010000 */
[-C--:B------:R-:W-:Y:S01]  /*8ca0*/  FMUL.FTZ R48, R48, R14.reuse ;  /* 0x0000000e30307220 */ /* 0x080fe20000410000 */
[----:B------:R-:W-:Y:S01]  /*8cb0*/  FADD.FTZ R8, R87, R8 ;  /* 0x0000000857087221 */ /* 0x000fe20000010000 */
[----:B------:R-:W-:Y:S01]  /*8cc0*/  FMUL.FTZ R49, R49, R14 ;  /* 0x0000000e31317220 */ /* 0x000fe20000410000 */
[----:B------:R-:W-:Y:S01]  /*8cd0*/  FADD.FTZ R73, R110, R73 ;  /* 0x000000496e497221 */ /* 0x000fe20000010000 */
[----:B--2---:R-:W-:Y:S01]  /*8ce0*/  F2FP.F16.F32.PACK_AB R20, R112, R119 ;  /* 0x000000777014723e */ /* 0x004fe200000000ff */
[----:B------:R-:W-:Y:S01]  /*8cf0*/  FADD.FTZ R8, R95, R8 ;  /* 0x000000085f087221 */ /* 0x000fe20000010000 */
[----:B------:R-:W-:Y:S01]  /*8d00*/  F2FP.F16.F32.PACK_AB R21, R83, R82 ;  /* 0x000000525315723e */ /* 0x000fe200000000ff */
[----:B------:R-:W-:Y:S01]  /*8d10*/  FADD.FTZ R7, R139, R73 ;  /* 0x000000498b077221 */ /* 0x000fe20000010000 */
[----:B------:R-:W-:Y:S01]  /*8d20*/  F2FP.F16.F32.PACK_AB R22, R138, R108 ;  /* 0x0000006c8a16723e */ /* 0x000fe200000000ff */
[----:B------:R-:W-:Y:S01]  /*8d30*/  FADD.FTZ R17, R135, R8 ;  /* 0x0000000887117221 */ /* 0x000fe20000010000 */
[----:B------:R-:W-:Y:S01]  /*8d40*/  F2FP.F16.F32.PACK_AB R23, R87, R86 ;  /* 0x000000565717723e */ /* 0x000fe200000000ff */
[----:B-1----:R-:W-:Y:S01]  /*8d50*/  FADD.FTZ R8, R18, R7 ;  /* 0x0000000712087221 */ /* 0x002fe20000010000 */
[----:B------:R-:W-:Y:S01]  /*8d60*/  F2FP.F16.F32.PACK_AB R73, R135, R95 ;  /* 0x0000005f8749723e */ /* 0x000fe200000000ff */
[----:B------:R-:W-:Y:S01]  /*8d70*/  FADD.FTZ R78, R78, R17 ;  /* 0x000000114e4e7221 */ /* 0x000fe20000010000 */
[----:B0-----:R-:W-:Y:S01]  /*8d80*/  F2FP.F16.F32.PACK_AB R74, R79, R18 ;  /* 0x000000124f4a723e */ /* 0x001fe200000000ff */
[----:B------:R3:W-:Y:S01]  /*8d90*/  STSM.16.M88.4 [R4+0x2eb00], R20 ;  /* 0x02eb001404007844 */ /* 0x0007e20000000200 */
[-C--:B------:R-:W-:Y:S01]  /*8da0*/  FMUL.FTZ R52, R52, R14.reuse ;  /* 0x0000000e34347220 */ /* 0x080fe20000410000 */
[-C--:B------:R-:W-:Y:S01]  /*8db0*/  FMUL.FTZ R53, R53, R14.reuse ;  /* 0x0000000e35357220 */ /* 0x080fe20000410000 */
[-C--:B------:R-:W-:Y:S01]  /*8dc0*/  FMUL.FTZ R56, R56, R14.reuse ;  /* 0x0000000e38387220 */ /* 0x080fe20000410000 */
[----:B------:R3:W-:Y:S01]  /*8dd0*/  STSM.16.M88.4 [R4+0x30300], R72 ;  /* 0x0303004804007844 */ /* 0x0007e20000000200 */
[-C--:B------:R-:W-:Y:S01]  /*8de0*/  FMUL.FTZ R57, R57, R14.reuse ;  /* 0x0000000e39397220 */ /* 0x080fe20000410000 */
        /* <DEDUP_REMOVED lines=37> */
[----:B------:R-:W-:Y:S01]  /*9040*/  FADD.FTZ R8, R79, R8 ;  /* 0x000000084f087221 */ /* 0x000fe20000010000 */
[----:B------:R-:W-:-:S02]  /*9050*/  IMAD.MOV.U32 R17, RZ, RZ, R6 ;  /* 0x000000ffff117224 */ /* 0x000fc400078e0006 */
[----:B------:R-:W-:Y:S02]  /*9060*/  IMAD.MOV.U32 R14, RZ, RZ, R5 ;  /* 0x000000ffff0e7224 */ /* 0x000fe400078e0005 */
[----:B------:R-:W-:Y:S01]  /*9070*/  IMAD.MOV.U32 R13, RZ, RZ, R10 ;  /* 0x000000ffff0d7224 */ /* 0x000fe200078e000a */
[----:B0-----:R-:W-:Y:S01]  /*9080*/  NOP ;  /* 0x0000000000007918 */ /* 0x001fe20000000000 */
[----:B---3--:R-:W-:Y:S05]  /*9090*/  @P3 BRA `(.L_x_11282) ;  /* 0xffffffbc00ac3947 */ /* 0x008fea000383ffff */
.L_x_11273:
[----:B------:R-:W-:-:S13]  /*90a0*/  ISETP.GE.AND P2, PT, R11, R157, PT ;  /* 0x0000009d0b00720c */ /* 0x000fda0003f46270 */
[----:B------:R-:W-:Y:S05]  /*90b0*/  @!P2 BRA `(.L_x_11283) ;  /* 0x000000380074a947 */ /* 0x000fea0003800000 */
[----:B------:R-:W0:Y:S01]  /*90c0*/  S2R R9, SR_TID.X ;  /* 0x0000000000097919 */ /* 0x000e220000002100 */
[----:B------:R-:W-:Y:S01]  /*90d0*/  ULOP3.LUT UR57, UR59, 0x10000, URZ, 0xfc, !UPT ;  /* 0x000100003b397892 */ /* 0x000fe2000f8efc3f */
[----:B------:R-:W-:Y:S01]  /*90e0*/  IMAD.MOV.U32 R12, RZ, RZ, R5 ;  /* 0x000000ffff0c7224 */ /* 0x000fe200078e0005 */
[----:B------:R-:W-:Y:S01]  /*90f0*/  UMOV UR6, UR4 ;  /* 0x0000000400067c82 */ /* 0x000fe20008000000 */
[----:B------:R-:W-:Y:S01]  /*9100*/  UMOV UR23, 0xc0000010 ;  /* 0xc000001000177882 */ /* 0x000fe20000000000 */
[----:B------:R-:W-:Y:S01]  /*9110*/  UIADD3 UR5, UR57, 0x180, URZ ;  /* 0x0000018039057890 */ /* 0x000fe2000fffe03f */
[----:B------:R-:W-:Y:S01]  /*9120*/  IMAD.U32 R145, RZ, RZ, UR23 ;  /* 0x00000017ff917e24 */ /* 0x000fe2000f8e00ff */
[----:B------:R-:W-:Y:S02]  /*9130*/  UIADD3 UR10, UR57, 0x300, URZ ;  /* 0x00000300390a7890 */ /* 0x000fe4000fffe03f */
[----:B------:R-:W-:Y:S02]  /*9140*/  UIADD3 UR11, UR57, 0x480, URZ ;  /* 0x00000480390b7890 */ /* 0x000fe4000fffe03f */
[----:B------:R-:W-:-:S02]  /*9150*/  UIADD3 UR14, UR57, 0x600, URZ ;  /* 0x00000600390e7890 */ /* 0x000fc4000fffe03f */
[----:B------:R-:W-:Y:S02]  /*9160*/  UIADD3 UR15, UR57, 0x780, URZ ;  /* 0x00000780390f7890 */ /* 0x000fe4000fffe03f */
[----:B------:R-:W-:Y:S02]  /*9170*/  UIADD3 UR18, UR57, 0x900, URZ ;  /* 0x0000090039127890 */ /* 0x000fe4000fffe03f */
[----:B------:R-:W-:Y:S01]  /*9180*/  UIADD3 UR19, UR57, 0xa80, URZ ;  /* 0x00000a8039137890 */ /* 0x000fe2000fffe03f */
[----:B------:R-:W-:Y:S01]  /*9190*/  UMOV UR4, UR5 ;  /* 0x0000000500047c82 */ /* 0x000fe20008000000 */
[----:B------:R-:W-:Y:S01]  /*91a0*/  UMOV UR22, UR10 ;  /* 0x0000000a00167c82 */ /* 0x000fe20008000000 */
[----:B------:R-:W-:Y:S01]  /*91b0*/  IMAD.U32 R22, RZ, RZ, UR4 ;  /* 0x00000004ff167e24 */ /* 0x000fe2000f8e00ff */
[----:B------:R-:W-:Y:S01]  /*91c0*/  UMOV UR10, UR11 ;  /* 0x0000000b000a7c82 */ /* 0x000fe20008000000 */
[----:B------:R-:W-:Y:S01]  /*91d0*/  UMOV UR4, UR14 ;  /* 0x0000000e00047c82 */ /* 0x000fe20008000000 */
[----:B------:R-:W-:Y:S01]  /*91e0*/  UMOV UR14, UR15 ;  /* 0x0000000f000e7c82 */ /* 0x000fe20008000000 */
[----:B------:R-:W-:Y:S01]  /*91f0*/  IMAD.U32 R146, RZ, RZ, UR10 ;  /* 0x0000000aff927e24 */ /* 0x000fe2000f8e00ff */
[----:B------:R-:W-:Y:S01]  /*9200*/  UMOV UR5, 0xc0000010 ;  /* 0xc000001000057882 */ /* 0x000fe20000000000 */
[----:B------:R-:W-:Y:S01]  /*9210*/  IMAD.U32 R16, RZ, RZ, UR4 ;  /* 0x00000004ff107e24 */ /* 0x000fe2000f8e00ff */
[----:B------:R-:W-:Y:S01]  /*9220*/  UMOV UR11, 0xc0000010 ;  /* 0xc0000010000b7882 */ /* 0x000fe20000000000 */
[----:B------:R-:W-:Y:S01]  /*9230*/  UMOV UR15, 0xc0000010 ;  /* 0xc0000010000f7882 */ /* 0x000fe20000000000 */
[----:B------:R-:W-:Y:S01]  /*9240*/  UMOV UR10, UR18 ;  /* 0x00000012000a7c82 */ /* 0x000fe20008000000 */
[----:B------:R-:W-:Y:S01]  /*9250*/  UMOV UR4, UR19 ;  /* 0x0000001300047c82 */ /* 0x000fe20008000000 */
[----:B0-----:R-:W-:Y:S01]  /*9260*/  SHF.R.U32.HI R13, RZ, 0x7, R9 ;  /* 0x00000007ff0d7819 */ /* 0x001fe20000011609 */
[----:B------:R-:W-:Y:S01]  /*9270*/  IMAD.U32 R23, RZ, RZ, UR5 ;  /* 0x00000005ff177e24 */ /* 0x000fe2000f8e00ff */
[----:B------:R-:W-:Y:S01]  /*9280*/  ISETP.GE.U32.AND P2, PT, R9, 0x180, PT ;  /* 0x000001800900780c */ /* 0x000fe20003f46070 */
[----:B------:R-:W-:Y:S01]  /*9290*/  IMAD.MOV.U32 R9, RZ, RZ, R10 ;  /* 0x000000ffff097224 */ /* 0x000fe200078e000a */
[----:B------:R-:W-:Y:S01]  /*92a0*/  UIADD3 UR24, UR57, 0xc00, URZ ;  /* 0x00000c0039187890 */ /* 0x000fe2000fffe03f */
[----:B------:R-:W-:Y:S01]  /*92b0*/  VIADD R156, R13, 0x9 ;  /* 0x000000090d9c7836 */ /* 0x000fe20000000000 */
[----:B------:R-:W-:Y:S01]  /*92c0*/  UMOV UR25, 0xc0000010 ;  /* 0xc000001000197882 */ /* 0x000fe20000000000 */
[----:B------:R-:W-:-:S02]  /*92d0*/  IMAD.MOV.U32 R13, RZ, RZ, R6 ;  /* 0x000000ffff0d7224 */ /* 0x000fc400078e0006 */
[----:B------:R-:W-:Y:S01]  /*92e0*/  IMAD.U32 R144, RZ, RZ, UR22 ;  /* 0x00000016ff907e24 */ /* 0x000fe2000f8e00ff */
[----:B------:R-:W-:Y:S01]  /*92f0*/  SEL R156, R156, 0x9, !P2 ;  /* 0x000000099c9c7807 */ /* 0x000fe20005000000 */
[----:B------:R-:W-:Y:S02]  /*9300*/  IMAD.U32 R147, RZ, RZ, UR11 ;  /* 0x0000000bff937e24 */ /* 0x000fe4000f8e00ff */
[----:B------:R-:W-:Y:S02]  /*9310*/  IMAD.U32 R17, RZ, RZ, UR5 ;  /* 0x00000005ff117e24 */ /* 0x000fe4000f8e00ff */
[----:B------:R-:W-:Y:S02]  /*9320*/  IMAD.U32 R14, RZ, RZ, UR14 ;  /* 0x0000000eff0e7e24 */ /* 0x000fe4000f8e00ff */
[----:B------:R-:W-:Y:S02]  /*9330*/  IMAD.U32 R15, RZ, RZ, UR15 ;  /* 0x0000000fff0f7e24 */ /* 0x000fe4000f8e00ff */
[----:B------:R-:W-:-:S02]  /*9340*/  IMAD.U32 R18, RZ, RZ, UR10 ;  /* 0x0000000aff127e24 */ /* 0x000fc4000f8e00ff */
[----:B------:R-:W-:Y:S02]  /*9350*/  IMAD.U32 R19, RZ, RZ, UR11 ;  /* 0x0000000bff137e24 */ /* 0x000fe4000f8e00ff */
[----:B------:R-:W-:Y:S02]  /*9360*/  IMAD.U32 R20, RZ, RZ, UR4 ;  /* 0x00000004ff147e24 */ /* 0x000fe4000f8e00ff */
[----:B------:R-:W-:-:S07]  /*9370*/  IMAD.U32 R21, RZ, RZ, UR5 ;  /* 0x00000005ff157e24 */ /* 0x000fce000f8e00ff */
.L_x_11292:
[----:B------:R-:W-:Y:S01]  /*9380*/  UIADD3 UR4, UR6, 0x1, URZ ;  /* 0x0000000106047890 */ /* 0x000fe2000fffe03f */
[----:B------:R-:W-:-:S03]  /*9390*/  ISETP.NE.AND P3, PT, RZ, UR58, PT ;  /* 0x0000003aff007c0c */ /* 0x000fc6000bf65270 */
[----:B------:R-:W-:-:S04]  /*93a0*/  UISETP.NE.AND UP0, UPT, UR4, 0x2, UPT ;  /* 0x000000020400788c */ /* 0x000fc8000bf05270 */
[----:B------:R-:W-:Y:S02]  /*93b0*/  USEL UR5, URZ, 0x1, UP0 ;  /* 0x000000013f057887 */ /* 0x000fe40008000000 */
[----:B------:R-:W-:-:S04]  /*93c0*/  USEL UR4, UR4, URZ, UP0 ;  /* 0x0000003f04047287 */ /* 0x000fc80008000000 */
[----:B------:R-:W-:Y:S01]  /*93d0*/  LOP3.LUT R6, R13, UR5, RZ, 0x3c, !PT ;  /* 0x000000050d067c12 */ /* 0x000fe2000f8e3cff */
[----:B--2---:R-:W-:Y:S07]  /*93e0*/  @P3 BRA `(.L_x_11284) ;  /* 0x0000000000283947 */ /* 0x004fee0003800000 */
[----:B------:R-:W-:Y:S05]  /*93f0*/  @!P0 BRA `(.L_x_11285) ;  /* 0x0000000000048947 */ /* 0x000fea0003800000 */
[----:B------:R-:W-:Y:S01]  /*9400*/  BPT.TRAP 0x1 ;  /* 0x000000040000795c */ /* 0x000fe20000300000 */
.L_x_11285:
[----:B------:R-:W-:Y:S01]  /*9410*/  ULEA UR5, UR4, UR56, 0x3 ;  /* 0x0000003804057291 */ /* 0x000fe2000f8e183f */
[----:B------:R-:W-:-:S08]  /*9420*/  SHF.L.U32 R0, R6, 0x1f, RZ ;  /* 0x0000001f06007819 */ /* 0x000fd000000006ff */
[----:B------:R0:W1:Y:S01]  /*9430*/  SYNCS.PHASECHK.TRANS64.TRYWAIT P2, [UR5+0x31c30], R0 ;  /* 0x031c3000ff0075a7 */ /* 0x0000620008040145 */
[----:B------:R-:W-:Y:S05]  /*9440*/  @!P0 BRA `(.L_x_11286) ;  /* 0x0000000000048947 */ /* 0x000fea0003800000 */
[----:B------:R-:W-:Y:S01]  /*9450*/  BPT.TRAP 0x1 ;  /* 0x000000040000795c */ /* 0x000fe20000300000 */
.L_x_11286:
[----:B-1----:R-:W-:Y:S05]  /*9460*/  @P2 BRA `(.L_x_11284) ;  /* 0x0000000000082947 */ /* 0x002fea0003800000 */
[----:B------:R-:W1:Y:S02]  /*9470*/  SYNCS.PHASECHK.TRANS64.TRYWAIT P2, [UR5+0x31c30], R0 ;  /* 0x031c3000ff0075a7 */ /* 0x000e640008040145 */
[----:B-1----:R-:W-:Y:S05]  /*9480*/  @!P2 BRA `(.L_x_11287) ;  /* 0x0000009400e0a947 */ /* 0x002fea0003800000 */
.L_x_11284:
        /* <DEDUP_REMOVED lines=25> */
[----:B------:R-:W-:Y:S01]  /*9620*/  UMOV UR52, UR28 ;  /* 0x0000001c00347c82 */ /* 0x000fe20008000000 */
[----:B------:R-:W-:Y:S01]  /*9630*/  UMOV UR53, UR29 ;  /* 0x0000001d00357c82 */ /* 0x000fe20008000000 */
[----:B------:R-:W-:Y:S01]  /*9640*/  UMOV UR55, 0x80000020 ;  /* 0x8000002000377882 */ /* 0x000fe20000000000 */
[----:B------:R-:W-:Y:S01]  /*9650*/  UIADD3 UR10, UR5, 0x202, URZ ;  /* 0x00000202050a7890 */ /* 0x000fe2000fffe03f */
[----:B-1----:R-:W-:Y:S01]  /*9660*/  SHF.R.U32.HI R5, RZ, 0x7, R5 ;  /* 0x00000007ff057819 */ /* 0x002fe20000011605 */
[----:B------:R-:W-:Y:S01]  /*9670*/  UMOV UR11, 0x80000020 ;  /* 0x80000020000b7882 */ /* 0x000fe20000000000 */
[----:B------:R-:W-:Y:S01]  /*9680*/  UIADD3 UR14, UR5, 0x440, URZ ;  /* 0x00000440050e7890 */ /* 0x000fe2000fffe03f */
[----:B------:R-:W-:-:S02]  /*9690*/  UMOV UR15, 0x80000020 ;  /* 0x80000020000f7882 */ /* 0x000fc40000000000 */
[----:B------:R-:W-:Y:S01]  /*96a0*/  VIADD R5, R5, 0x8 ;  /* 0x0000000805057836 */ /* 0x000fe20000000000 */
[----:B------:R-:W-:Y:S01]  /*96b0*/  UIADD3 UR18, UR5, 0x480, URZ ;  /* 0x0000048005127890 */ /* 0x000fe2000fffe03f */
[----:B------:R-:W-:Y:S01]  /*96c0*/  UMOV UR19, 0x80000020 ;  /* 0x8000002000137882 */ /* 0x000fe20000000000 */
[----:B------:R-:W-:Y:S02]  /*96d0*/  UIADD3 UR22, UR5, 0x482, URZ ;  /* 0x0000048205167890 */ /* 0x000fe4000fffe03f */
[----:B------:R1:W-:Y:S06]  /*96e0*/  BAR.SYNC.DEFER_BLOCKING R5, 0x100 ;  /* 0x000400050000751d */ /* 0x0003ec0000010000 */
[----:B------:R-:W-:Y:S01]  /*96f0*/  UMOV UR23, 0x80000020 ;  /* 0x8000002000177882 */ /* 0x000fe20000000000 */
        /* <DEDUP_REMOVED lines=319> */
[----:B-1----:R-:W-:Y:S05]  /*aaf0*/  @P3 BRA `(.L_x_11288) ;  /* 0x0000000000283947 */ /* 0x002fea0003800000 */
[----:B------:R-:W-:Y:S05]  /*ab00*/  @!P0 BRA `(.L_x_11289) ;  /* 0x0000000000048947 */ /* 0x000fea0003800000 */
[----:B------:R-:W-:Y:S01]  /*ab10*/  BPT.TRAP 0x1 ;  /* 0x000000040000795c */ /* 0x000fe20000300000 */
.L_x_11289:
[----:B------:R-:W-:Y:S01]  /*ab20*/  ULEA UR5, UR6, UR56, 0x3 ;  /* 0x0000003806057291 */ /* 0x000fe2000f8e183f */
[----:B0-----:R-:W-:-:S08]  /*ab30*/  SHF.L.U32 R0, R13, 0x1f, RZ ;  /* 0x0000001f0d007819 */ /* 0x001fd000000006ff */
[----:B------:R0:W1:Y:S01]  /*ab40*/  SYNCS.PHASECHK.TRANS64.TRYWAIT P2, [UR5+0x31c50], R0 ;  /* 0x031c5000ff0075a7 */ /* 0x0000620008040145 */
[----:B------:R-:W-:Y:S05]  /*ab50*/  @!P0 BRA `(.L_x_11290) ;  /* 0x0000000000048947 */ /* 0x000fea0003800000 */
[----:B------:R-:W-:Y:S01]  /*ab60*/  BPT.TRAP 0x1 ;  /* 0x000000040000795c */ /* 0x000fe20000300000 */
.L_x_11290:
[----:B-1----:R-:W-:Y:S05]  /*ab70*/  @P2 BRA `(.L_x_11288) ;  /* 0x0000000000082947 */ /* 0x002fea0003800000 */
[----:B------:R-:W1:Y:S02]  /*ab80*/  SYNCS.PHASECHK.TRANS64.TRYWAIT P2, [UR5+0x31c50], R0 ;  /* 0x031c5000ff0075a7 */ /* 0x000e640008040145 */
[----:B-1----:R-:W-:Y:S05]  /*ab90*/  @!P2 BRA `(.L_x_11291) ;  /* 0x000000800034a947 */ /* 0x002fea0003800000 */
.L_x_11288:
[----:B------:R-:W-:Y:S01]  /*aba0*/  UIADD3 UR5, UR56, 0x200, URZ ;  /* 0x0000020038057890 */ /* 0x000fe2000fffe03f */
[----:B------:R-:W-:Y:S01]  /*abb0*/  WARPGROUP.ARRIVE ;  /* 0x00000000000079c5 */ /* 0x000fe20000000000 */
[----:B------:R-:W-:Y:S01]  /*abc0*/  UMOV UR32, UR57 ;  /* 0x0000003900207c82 */ /* 0x000fe20008000000 */
[----:B------:R-:W-:Y:S01]  /*abd0*/  UMOV UR33, 0xc0000010 ;  /* 0xc000001000217882 */ /* 0x000fe20000000000 */
[----:B------:R-:W-:Y:S01]  /*abe0*/  USHF.R.U32.HI UR5, URZ, 0x4, UR5 ;  /* 0x000000043f057899 */ /* 0x000fe20008011605 */
[----:B------:R-:W-:Y:S01]  /*abf0*/  R2UR UR40, R22 ;  /* 0x00000000162872ca */ /* 0x000fe200000e0000 */
[----:B------:R-:W-:Y:S01]  /*ac00*/  UMOV UR35, 0x80000020 ;  /* 0x8000002000237882 */ /* 0x000fe20000000000 */
[----:B------:R-:W-:Y:S01]  /*ac10*/  R2UR UR41, R23 ;  /* 0x00000000172972ca */ /* 0x000fe200000e0000 */
[----:B------:R-:W-:Y:S01]  /*ac20*/  ULOP3.LUT UR5, UR5, 0x3fff, URZ, 0xc0, !UPT ;  /* 0x00003fff05057892 */ /* 0x000fe2000f8ec03f */
[----:B------:R-:W-:Y:S01]  /*ac30*/  R2UR UR36, R144 ;  /* 0x00000000902472ca */ /* 0x000fe200000e0000 */
[----:B------:R-:W-:Y:S01]  /*ac40*/  UMOV UR43, 0x80000020 ;  /* 0x80000020002b7882 */ /* 0x000fe20000000000 */
[----:B------:R-:W-:Y:S01]  /*ac50*/  R2UR UR37, R145 ;  /* 0x00000000912572ca */ /* 0x000fe200000e0000 */
[----:B------:R-:W-:Y:S01]  /*ac60*/  ULOP3.LUT UR5, UR5, 0x2400000, URZ, 0xfc, !UPT ;  /* 0x0240000005057892 */ /* 0x000fe2000f8efc3f */
[----:B01----:R-:W-:Y:S01]  /*ac70*/  FMNMX.FTZ R0, R136, R9, !PT ;  /* 0x0000000988007209 */ /* 0x003fe20007810000 */
[----:B------:R-:W-:Y:S01]  /*ac80*/  UMOV UR39, 0x80000020 ;  /* 0x8000002000277882 */ /* 0x000fe20000000000 */
[----:B------:R-:W-:Y:S01]  /*ac90*/  UMOV UR27, 0x80000020 ;  /* 0x80000020001b7882 */ /* 0x000fe20000000000 */
[----:B------:R-:W-:Y:S01]  /*aca0*/  UIMAD UR34, UR6, 0x6c0, UR5 ;  /* 0x000006c0062278a4 */ /* 0x000fe2000f8e0205 */
[----:B------:R-:W-:-:S02]  /*acb0*/  FMNMX.FTZ R5, R137, R0, !PT ;  /* 0x0000000089057209 */ /* 0x000fc40007810000 */
[C---:B------:R-:W-:Y:S01]  /*acc0*/  ISETP.GT.AND P2, PT, R11.reuse, R157, PT ;  /* 0x0000009d0b00720c */ /* 0x040fe20003f44270 */
[----:B------:R-:W-:Y:S01]  /*acd0*/  UIADD3 UR5, UR34, 0x40, URZ ;  /* 0x0000004022057890 */ /* 0x000fe2000fffe03f */
[----:B------:R-:W-:Y:S01]  /*ace0*/  FMNMX.FTZ R0, R140, R5, !PT ;  /* 0x000000058c007209 */ /* 0x000fe20007810000 */
[----:B------:R-:W-:Y:S01]  /*acf0*/  UIADD3 UR26, UR34, 0x200, URZ ;  /* 0x00000200221a7890 */ /* 0x000fe2000fffe03f */
[----:B------:R-:W-:Y:S02]  /*ad00*/  VIADD R11, R11, 0xffffffff ;  /* 0xffffffff0b0b7836 */ /* 0x000fe40000000000 */
[----:B------:R-:W-:Y:S01]  /*ad10*/  HGMMA.64x96x16.F32 R24, gdesc[UR32].tnspB, R24, gsb0 ;  /* 0x41600000201879f0 */ /* 0x000fe20008000818 */
[----:B------:R-:W-:Y:S01]  /*ad20*/  FMNMX.FTZ R5, R141, R0, !PT ;  /* 0x000000008d057209 */ /* 0x000fe20007810000 */
[----:B------:R-:W-:Y:S01]  /*ad30*/  UMOV UR42, UR5 ;  /* 0x00000005002a7c82 */ /* 0x000fe20008000000 */
[----:B------:R-:W-:Y:S02]  /*ad40*/  UIADD3 UR5, UR34, 0x80, URZ ;  /* 0x0000008022057890 */ /* 0x000fe4000fffe03f */
[----:B------:R-:W-:-:S04]  /*ad50*/  FMNMX.FTZ R0, R128, R5, !PT ;  /* 0x0000000580007209 */ /* 0x000fc80007810000 */
[----:B------:R-:W-:Y:S01]  /*ad60*/  FMNMX.FTZ R5, R129, R0, !PT ;  /* 0x0000000081057209 */ /* 0x000fe20007810000 */
[----:B------:R-:W-:Y:S01]  /*ad70*/  UMOV UR38, UR5 ;  /* 0x0000000500267c82 */ /* 0x000fe20008000000 */
[----:B------:R-:W-:Y:S02]  /*ad80*/  UIADD3 UR5, UR34, 0xc0, URZ ;  /* 0x000000c022057890 */ /* 0x000fe4000fffe03f */
        /* <DEDUP_REMOVED lines=28> */
[----:B------:R-:W-:Y:S01]  /*af50*/  R2UR UR40, R146 ;  /* 0x00000000922872ca */ /* 0x000fe200000e0000 */
[----:B------:R-:W-:Y:S01]  /*af60*/  UMOV UR42, UR5 ;  /* 0x00000005002a7c82 */ /* 0x000fe20008000000 */
[----:B------:R-:W-:Y:S01]  /*af70*/  R2UR UR41, R147 ;  /* 0x00000000932972ca */ /* 0x000fe200000e0000 */
[----:B------:R-:W-:Y:S01]  /*af80*/  UMOV UR43, 0x80000020 ;  /* 0x80000020002b7882 */ /* 0x000fe20000000000 */
[----:B------:R-:W-:Y:S01]  /*af90*/  UIADD3 UR5, UR34, 0x100, URZ ;  /* 0x0000010022057890 */ /* 0x000fe2000fffe03f */
        /* <DEDUP_REMOVED lines=25> */
[----:B------:R-:W-:-:S02]  /*b130*/  WARPGROUP.DEPBAR.LE gsb0, 0x0 ;  /* 0x00008000000079c5 */ /* 0x000fc40000010000 */
[----:B------:R-:W-:Y:S01]  /*b140*/  WARPGROUP.ARRIVE ;  /* 0x00000000000079c5 */ /* 0x000fe20000000000 */
[----:B------:R-:W-:Y:S01]  /*b150*/  FMNMX.FTZ R5, R143, R132, !PT ;  /* 0x000000848f057209 */ /* 0x000fe20007810000 */
[-CC-:B------:R-:W-:Y:S01]  /*b160*/  FFMA.FTZ R140, R108, R0.reuse, -R13.reuse ;  /* 0x000000006c8c7223 */ /* 0x180fe2000001080d */
[-CC-:B------:R-:W-:Y:S01]  /*b170*/  FFMA.FTZ R97, R97, R0.reuse, -R13.reuse ;  /* 0x0000000061617223 */ /* 0x180fe2000001080d */
[--C-:B------:R-:W-:Y:S01]  /*b180*/  FFMA.FTZ R101, R101, R0, -R13.reuse ;  /* 0x0000000065657223 */ /* 0x100fe2000001080d */
[----:B------:R-:W-:Y:S01]  /*b190*/  FMNMX.FTZ R132, R130, R5, !PT ;  /* 0x0000000582847209 */ /* 0x000fe20007810000 */
[----:B------:R-:W-:Y:S01]  /*b1a0*/  HGMMA.64x96x16.F32 R24, gdesc[UR36].tnspB, R24, gsb0 ;  /* 0x41600000241879f0 */ /* 0x000fe20008000818 */
[----:B------:R-:W-:Y:S01]  /*b1b0*/  R2UR UR36, R16 ;  /* 0x00000000102472ca */ /* 0x000fe200000e0000 */
[----:B------:R-:W-:Y:S01]  /*b1c0*/  UMOV UR38, UR5 ;  /* 0x0000000500267c82 */ /* 0x000fe20008000000 */
[----:B------:R-:W-:Y:S01]  /*b1d0*/  R2UR UR37, R17 ;  /* 0x00000000112572ca */ /* 0x000fe200000e0000 */
[----:B------:R-:W-:Y:S01]  /*b1e0*/  UMOV UR39, 0x80000020 ;  /* 0x8000002000277882 */ /* 0x000fe20000000000 */
[----:B------:R-:W-:Y:S01]  /*b1f0*/  UIADD3 UR5, UR34, 0x140, URZ ;  /* 0x0000014022057890 */ /* 0x000fe2000fffe03f */
[----:B------:R-:W-:Y:S01]  /*b200*/  FMNMX.FTZ R5, R131, R132, !PT ;  /* 0x0000008483057209 */ /* 0x000fe20007810000 */
[-C--:B------:R-:W-:Y:S01]  /*b210*/  FMUL.FTZ R9, R9, R0.reuse ;  /* 0x0000000009097220 */ /* 0x080fe20000410000 */
        /* <DEDUP_REMOVED lines=20> */
[----:B------:R-:W0:Y:S03]  /*b360*/  MUFU.EX2 R153, R153 ;  /* 0x0000009900997308 */ /* 0x000e260000000800 */
        /* <DEDUP_REMOVED lines=20> */
[----:B------:R-:W-:Y:S01]  /*b4b0*/  FMNMX.FTZ R5, R91, R116, !PT ;  /* 0x000000745b057209 */ /* 0x000fe20007810000 */
[-CC-:B------:R-:W-:Y:S01]  /*b4c0*/  FFMA.FTZ R116, R88, R0.reuse, -R13.reuse ;  /* 0x0000000058747223 */ /* 0x180fe2000001080d */
[-CC-:B------:R-:W-:Y:S01]  /*b4d0*/  FFMA.FTZ R88, R89, R0.reuse, -R13.reuse ;  /* 0x0000000059587223 */ /* 0x180fe2000001080d */
[-CC-:B-1----:R-:W-:Y:S01]  /*b4e0*/  FFMA.FTZ R117, R100, R0.reuse, -R13.reuse ;  /* 0x0000000064757223 */ /* 0x182fe2000001080d */
[----:B------:R-:W-:Y:S01]  /*b4f0*/  FMNMX.FTZ R108, R94, R5, !PT ;  /* 0x000000055e6c7209 */ /* 0x000fe20007810000 */
[-CC-:B------:R-:W-:Y:S01]  /*b500*/  FFMA.FTZ R89, R93, R0.reuse, -R13.reuse ;  /* 0x000000005d597223 */ /* 0x180fe2000001080d */
[----:B------:R-:W-:Y:S01]  /*b510*/  FFMA.FTZ R93, R81, R0, -R13 ;  /* 0x00000000515d7223 */ /* 0x000fe2000001080d */
[----:B------:R-:W-:Y:S01]  /*b520*/  MUFU.EX2 R137, R137 ;  /* 0x0000008900897308 */ /* 0x000fe20000000800 */
[----:B------:R-:W-:-:S04]  /*b530*/  FMNMX.FTZ R5, R95, R108, !PT ;  /* 0x0000006c5f057209 */ /* 0x000fc80007810000 */
[----:B------:R-:W-:-:S03]  /*b540*/  FMNMX.FTZ R108, R82, R5, !PT ;  /* 0x00000005526c7209 */ /* 0x000fc60007810000 */
[----:B------:R-:W-:Y:S01]  /*b550*/  MUFU.EX2 R155, R155 ;  /* 0x0000009b009b7308 */ /* 0x000fe20000000800 */
[----:B------:R-:W-:Y:S02]  /*b560*/  WARPGROUP.DEPBAR.LE gsb0, 0x0 ;  /* 0x00008000000079c5 */ /* 0x000fe40000010000 */
[----:B------:R-:W-:Y:S01]  /*b570*/  WARPGROUP.ARRIVE ;  /* 0x00000000000079c5 */ /* 0x000fe20000000000 */
[----:B------:R-:W-:-:S04]  /*b580*/  FMNMX.FTZ R5, R83, R108, !PT ;  /* 0x0000006c53057209 */ /* 0x000fc80007810000 */
[----:B------:R-:W-:Y:S01]  /*b590*/  FMNMX.FTZ R96, R86, R5, !PT ;  /* 0x0000000556607209 */ /* 0x000fe20007810000 */
[----:B------:R-:W-:Y:S01]  /*b5a0*/  HGMMA.64x96x16.F32 R24, gdesc[UR40].tnspB, R24, gsb0 ;  /* 0x41600000281879f0 */ /* 0x000fe20008000818 */
[----:B------:R-:W-:Y:S02]  /*b5b0*/  MUFU.EX2 R128, R128 ;  /* 0x0000008000807308 */ /* 0x000fe40000000800 */
[----:B------:R-:W-:-:S04]  /*b5c0*/  FMNMX.FTZ R5, R87, R96, !PT ;  /* 0x0000006057057209 */ /* 0x000fc80007810000 */
[----:B------:R-:W-:Y:S02]  /*b5d0*/  FMNMX.FTZ R108, R74, R5, !PT ;  /* 0x000000054a6c7209 */ /* 0x000fe40007810000 */
[----:B------:R-:W-:Y:S02]  /*b5e0*/  MUFU.EX2 R96, R97 ;  /* 0x0000006100607308 */ /* 0x000fe40000000800 */
[----:B------:R-:W-:Y:S01]  /*b5f0*/  FMNMX.FTZ R5, R75, R108, !PT ;  /* 0x0000006c4b057209 */ /* 0x000fe20007810000 */
[----:B------:R-:W-:-:S03]  /*b600*/  FFMA.FTZ R108, R76, R0, -R13 ;  /* 0x000000004c6c7223 */ /* 0x000fc6000001080d */
[----:B------:R-:W-:Y:S02]  /*b610*/  FMNMX.FTZ R100, R78, R5, !PT ;  /* 0x000000054e647209 */ /* 0x000fe40007810000 */
[----:B------:R1:W-:Y:S02]  /*b620*/  MUFU.EX2 R97, R101 ;  /* 0x0000006500617308 */ /* 0x0003e40000000800 */
[----:B------:R-:W-:-:S05]  /*b630*/  FMNMX.FTZ R5, R79, R100, !PT ;  /* 0x000000644f057209 */ /* 0x000fca0007810000 */
[----:B------:R-:W2:Y:S01]  /*b640*/  SHFL.BFLY PT, R100, R5, 0x2, 0x1f ;  /* 0x0c401f0005647f89 */ /* 0x000ea200000e0000 */
[----:B------:R-:W-:Y:S01]  /*b650*/  MUFU.EX2 R154, R154 ;  /* 0x0000009a009a7308 */ /* 0x000fe20000000800 */
[----:B-1----:R-:W-:-:S07]  /*b660*/  FFMA.FTZ R101, R73, R0, -R13 ;  /* 0x0000000049657223 */ /* 0x002fce000001080d */
[----:B------:R-:W-:Y:S08]  /*b670*/  MUFU.EX2 R129, R129 ;  /* 0x0000008100817308 */ /* 0x000ff00000000800 */
[----:B------:R-:W-:Y:S01]  /*b680*/  MUFU.EX2 R152, R152 ;  /* 0x0000009800987308 */ /* 0x000fe20000000800 */
[----:B--2---:R-:W-:Y:S01]  /*b690*/  FMNMX.FTZ R80, R5, R100, !PT ;  /* 0x0000006405507209 */ /* 0x004fe20007810000 */
[-CC-:B------:R-:W-:Y:S01]  /*b6a0*/  FFMA.FTZ R100, R72, R0.reuse, -R13.reuse ;  /* 0x0000000048647223 */ /* 0x180fe2000001080d */
[----:B------:R-:W-:-:S05]  /*b6b0*/  FFMA.FTZ R13, R77, R0, -R13 ;  /* 0x000000004d0d7223 */ /* 0x000fca000001080d */
[----:B------:R-:W-:Y:S01]  /*b6c0*/  MUFU.EX2 R151, R151 ;  /* 0x0000009700977308 */ /* 0x000fe20000000800 */
[----:B------:R-:W1:Y:S07]  /*b6d0*/  SHFL.BFLY PT, R5, R80, 0x1, 0x1f ;  /* 0x0c201f0050057f89 */ /* 0x000e6e00000e0000 */
[----:B------:R-:W-:Y:S08]  /*b6e0*/  MUFU.EX2 R150, R150 ;  /* 0x0000009600967308 */ /* 0x000ff00000000800 */
[----:B------:R-:W-:Y:S08]  /*b6f0*/  MUFU.EX2 R149, R149 ;  /* 0x0000009500957308 */ /* 0x000ff00000000800 */
[----:B------:R-:W-:Y:S01]  /*b700*/  MUFU.EX2 R113, R113 ;  /* 0x0000007100717308 */ /* 0x000fe20000000800 */
[----:B-1----:R-:W-:Y:S01]  /*b710*/  FMNMX.FTZ R5, R80, R5, !PT ;  /* 0x0000000550057209 */ /* 0x002fe20007810000 */
[----:B------:R-:W-:-:S04]  /*b720*/  IMAD.U32 R80, RZ, RZ, UR4 ;  /* 0x00000004ff507e24 */ /* 0x000fc8000f8e00ff */
[----:B------:R-:W-:Y:S01]  /*b730*/  FADD.FTZ R73, -R5, R12 ;  /* 0x0000000c05497221 */ /* 0x000fe20000010100 */
[----:B------:R-:W-:Y:S01]  /*b740*/  @!P1 LEA R80, R80, UR56, 0x3 ;  /* 0x0000003850509c11 */ /* 0x000fe2000f8e18ff */
[----:B------:R-:W-:Y:S02]  /*b750*/  MUFU.EX2 R141, R141 ;  /* 0x0000008d008d7308 */ /* 0x000fe40000000800 */
[-C--:B------:R-:W-:Y:S01]  /*b760*/  FMUL.FTZ R12, R73, R0.reuse ;  /* 0x00000000490c7220 */ /* 0x080fe20000410000 */
[----:B------:R-:W-:-:S04]  /*b770*/  FMUL.FTZ R73, R5, R0 ;  /* 0x0000000005497220 */ /* 0x000fc80000410000 */
        /* <DEDUP_REMOVED lines=11> */
[----:B------:R-:W-:-:S02]  /*b830*/  WARPGROUP.DEPBAR.LE gsb0, 0x0 ;  /* 0x00008000000079c5 */ /* 0x000fc40000010000 */
[----:B------:R-:W-:Y:S01]  /*b840*/  WARPGROUP.ARRIVE ;  /* 0x00000000000079c5 */ /* 0x000fe20000000000 */
[----:B------:R-:W-:Y:S02]  /*b850*/  IMAD.U32 R134, RZ, RZ, UR6 ;  /* 0x00000006ff867e24 */ /* 0x000fe4000f8e00ff */
[-CC-:B------:R-:W-:Y:S01]  /*b860*/  FFMA.FTZ R132, R143, R0.reuse, -R73.reuse ;  /* 0x000000008f847223 */ /* 0x180fe20000010849 */
[-CC-:B------:R-:W-:Y:S01]  /*b870*/  FFMA.FTZ R115, R118, R0.reuse, -R73.reuse ;  /* 0x0000000076737223 */ /* 0x180fe20000010849 */
[-CC-:B------:R-:W-:Y:S01]  /*b880*/  FFMA.FTZ R118, R119, R0.reuse, -R73.reuse ;  /* 0x0000000077767223 */ /* 0x180fe20000010849 */
[----:B------:R-:W2:Y:S01]  /*b890*/  MUFU.EX2 R77, R77 ;  /* 0x0000004d004d7308 */ /* 0x000ea20000000800 */
[----:B------:R-:W-:Y:S01]  /*b8a0*/  HGMMA.64x96x16.F32 R24, gdesc[UR36].tnspB, R24, gsb0 ;  /* 0x41600000241879f0 */ /* 0x000fe20008000818 */
[----:B------:R-:W-:Y:S01]  /*b8b0*/  R2UR UR36, R14 ;  /* 0x000000000e2472ca */ /* 0x000fe200000e0000 */
[----:B------:R-:W-:Y:S01]  /*b8c0*/  UMOV UR38, UR5 ;  /* 0x0000000500267c82 */ /* 0x000fe20008000000 */
[----:B------:R-:W-:Y:S01]  /*b8d0*/  R2UR UR37, R15 ;  /* 0x000000000f2572ca */ /* 0x000fe200000e0000 */
[----:B------:R-:W-:Y:S01]  /*b8e0*/  UMOV UR39, 0x80000020 ;  /* 0x8000002000277882 */ /* 0x000fe20000000000 */
[----:B------:R-:W-:Y:S01]  /*b8f0*/  UIADD3 UR5, UR34, 0x180, URZ ;  /* 0x0000018022057890 */ /* 0x000fe2000fffe03f */
[-CC-:B------:R-:W-:Y:S01]  /*b900*/  FFMA.FTZ R119, R107, R0.reuse, -R73.reuse ;  /* 0x000000006b777223 */ /* 0x180fe20000010849 */
[----:B------:R-:W3:Y:S01]  /*b910*/  MUFU.EX2 R72, R72 ;  /* 0x0000004800487308 */ /* 0x000ee20000000800 */
[-CC-:B------:R-:W-:Y:S01]  /*b920*/  FFMA.FTZ R107, R110, R0.reuse, -R73.reuse ;  /* 0x000000006e6b7223 */ /* 0x180fe20000010849 */
[----:B------:R-:W-:Y:S01]  /*b930*/  @!P1 LEA R110, R134, UR56, 0x3 ;  /* 0x00000038866e9c11 */ /* 0x000fe2000f8e18ff */
[----:B------:R-:W-:Y:S01]  /*b940*/  FFMA.FTZ R133, R131, R0, -R73 ;  /* 0x0000000083857223 */ /* 0x000fe20000010849 */
[----:B------:R-:W-:-:S02]  /*b950*/  @!P1 VIADD R134, R80, 0x31c40 ;  /* 0x00031c4050869836 */ /* 0x000fc40000000000 */
[----:B------:R-:W-:Y:S01]  /*b960*/  FFMA.FTZ R138, R99, R0, -R73 ;  /* 0x00000000638a7223 */ /* 0x000fe20000010849 */
[----:B0-----:R-:W-:Y:S01]  /*b970*/  FFMA.FTZ R99, R9, R8, R153 ;  /* 0x0000000809637223 */ /* 0x001fe20000010099 */
[----:B------:R-:W-:Y:S01]  /*b980*/  @!P1 VIADD R80, R110, 0x31c60 ;  /* 0x00031c606e509836 */ /* 0x000fe20000000000 */
[----:B------:R-:W0:Y:S01]  /*b990*/  MUFU.EX2 R132, R132 ;  /* 0x0000008400847308 */ /* 0x000e220000000800 */
[----:B-1----:R-:W-:Y:S01]  /*b9a0*/  FFMA.FTZ R8, R12, R7, R81 ;  /* 0x000000070c087223 */ /* 0x002fe20000010051 */
[-CC-:B------:R-:W-:Y:S01]  /*b9b0*/  FFMA.FTZ R110, R111, R0.reuse, -R73.reuse ;  /* 0x000000006f6e7223 */ /* 0x180fe20000010849 */
[----:B------:R-:W-:Y:S01]  /*b9c0*/  @!P1 PRMT R134, RZ, 0x654, R134 ;  /* 0x00000654ff869816 */ /* 0x000fe20000000086 */
[-C--:B------:R-:W-:Y:S01]  /*b9d0*/  FFMA.FTZ R111, R102, R0.reuse, -R73 ;  /* 0x00000000666f7223 */ /* 0x080fe20000010849 */
[----:B------:R-:W-:Y:S01]  /*b9e0*/  FADD.FTZ R99, R148, R99 ;  /* 0x0000006394637221 */ /* 0x000fe20000010000 */
[----:B------:R-:W-:Y:S01]  /*b9f0*/  @!P1 PRMT R80, RZ, 0x654, R80 ;  /* 0x00000654ff509816 */ /* 0x000fe20000000050 */
[-CC-:B------:R-:W-:Y:S01]  /*ba00*/  FFMA.FTZ R102, R91, R0.reuse, -R73.reuse ;  /* 0x000000005b667223 */ /* 0x180fe20000010849 */
[----:B------:R-:W1:Y:S01]  /*ba10*/  MUFU.EX2 R76, R76 ;  /* 0x0000004c004c7308 */ /* 0x000e620000000800 */
[----:B--2---:R-:W-:Y:S01]  /*ba20*/  FADD.FTZ R91, R77, R8 ;  /* 0x000000084d5b7221 */ /* 0x004fe20000010000 */
[-C--:B------:R-:W-:Y:S01]  /*ba30*/  FFMA.FTZ R131, R135, R0.reuse, -R73 ;  /* 0x0000000087837223 */ /* 0x080fe20000010849 */
[----:B------:R-:W-:Y:S01]  /*ba40*/  FADD.FTZ R8, R136, R99 ;  /* 0x0000006388087221 */ /* 0x000fe20000010000 */
[-C--:B------:R-:W-:Y:S01]  /*ba50*/  FFMA.FTZ R122, R122, R0.reuse, -R73 ;  /* 0x000000007a7a7223 */ /* 0x080fe20000010849 */
[----:B---3--:R-:W-:Y:S01]  /*ba60*/  FADD.FTZ R91, R72, R91 ;  /* 0x0000005b485b7221 */ /* 0x008fe20000010000 */
[-CC-:B------:R-:W-:Y:S01]  /*ba70*/  FFMA.FTZ R99, R82, R0.reuse, -R73.reuse ;  /* 0x0000000052637223 */ /* 0x180fe20000010849 */
[-C--:B------:R-:W-:Y:S01]  /*ba80*/  FFMA.FTZ R135, R94, R0.reuse, -R73 ;  /* 0x000000005e877223 */ /* 0x080fe20000010849 */
[----:B------:R-:W2:Y:S01]  /*ba90*/  MUFU.EX2 R133, R133 ;  /* 0x0000008500857308 */ /* 0x000ea20000000800 */
[----:B0-----:R-:W-:Y:S01]  /*baa0*/  FADD.FTZ R91, R132, R91 ;  /* 0x0000005b845b7221 */ /* 0x001fe20000010000 */
[-CC-:B------:R-:W-:Y:S01]  /*bab0*/  FFMA.FTZ R114, R114, R0.reuse, -R73.reuse ;  /* 0x0000000072727223 */ /* 0x180fe20000010849 */
[----:B------:R-:W-:Y:S01]  /*bac0*/  F2FP.F16.F32.PACK_AB R81, R77, R81 ;  /* 0x000000514d51723e */ /* 0x000fe200000000ff */
[-CC-:B------:R-:W-:Y:S01]  /*bad0*/  FFMA.FTZ R106, R106, R0.reuse, -R73.reuse ;  /* 0x000000006a6a7223 */ /* 0x180fe20000010849 */
[----:B------:R-:W-:Y:S01]  /*bae0*/  FFMA.FTZ R98, R98, R0, -R73 ;  /* 0x0000000062627223 */ /* 0x000fe20000010849 */
[----:B------:R-:W-:-:S02]  /*baf0*/  UMOV UR6, UR4 ;  /* 0x0000000400067c82 */ /* 0x000fc40008000000 */
[----:B------:R-:W0:Y:S01]  /*bb00*/  MUFU.EX2 R125, R125 ;  /* 0x0000007d007d7308 */ /* 0x000e220000000800 */
[----:B-1----:R-:W-:Y:S01]  /*bb10*/  FADD.FTZ R82, R76, R91 ;  /* 0x0000005b4c527221 */ /* 0x002fe20000010000 */
[----:B------:R-:W-:-:S06]  /*bb20*/  FFMA.FTZ R91, R87, R0, -R73 ;  /* 0x00000000575b7223 */ /* 0x000fcc0000010849 */
[----:B------:R-:W1:Y:S01]  /*bb30*/  MUFU.EX2 R131, R131 ;  /* 0x0000008300837308 */ /* 0x000e620000000800 */
[----:B--2---:R-:W-:-:S07]  /*bb40*/  FADD.FTZ R82, R133, R82 ;  /* 0x0000005285527221 */ /* 0x004fce0000010000 */
[----:B------:R-:W2:Y:S08]  /*bb50*/  MUFU.EX2 R122, R122 ;  /* 0x0000007a007a7308 */ /* 0x000eb00000000800 */
[----:B------:R-:W3:Y:S08]  /*bb60*/  MUFU.EX2 R130, R130 ;  /* 0x0000008200827308 */ /* 0x000ef00000000800 */
[----:B------:R-:W4:Y:S08]  /*bb70*/  MUFU.EX2 R123, R123 ;  /* 0x0000007b007b7308 */ /* 0x000f300000000800 */
[----:B------:R0:W-:Y:S08]  /*bb80*/  MUFU.EX2 R7, R138 ;  /* 0x0000008a00077308 */ /* 0x0001f00000000800 */
[----:B------:R-:W5:Y:S01]  /*bb90*/  MUFU.EX2 R126, R126 ;  /* 0x0000007e007e7308 */ /* 0x000f620000000800 */
[----:B0-----:R-:W-:Y:S01]  /*bba0*/  FADD.FTZ R138, R125, R82 ;  /* 0x000000527d8a7221 */ /* 0x001fe20000010000 */
[----:B------:R-:W-:-:S03]  /*bbb0*/  F2FP.F16.F32.PACK_AB R82, R137, R136 ;  /* 0x000000888952723e */ /* 0x000fc600000000ff */
[----:B-1----:R-:W-:-:S03]  /*bbc0*/  FADD.FTZ R77, R131, R138 ;  /* 0x0000008a834d7221 */ /* 0x002fc60000010000 */
[----:B------:R-:W0:Y:S01]  /*bbd0*/  MUFU.EX2 R114, R114 ;  /* 0x0000007200727308 */ /* 0x000e220000000800 */
[----:B--2---:R-:W-:Y:S01]  /*bbe0*/  FADD.FTZ R77, R122, R77 ;  /* 0x0000004d7a4d7221 */ /* 0x004fe20000010000 */
[----:B------:R-:W-:Y:S02]  /*bbf0*/  WARPGROUP.DEPBAR.LE gsb0, 0x0 ;  /* 0x00008000000079c5 */ /* 0x000fe40000010000 */
[----:B------:R-:W-:-:S04]  /*bc00*/  WARPGROUP.ARRIVE ;  /* 0x00000000000079c5 */ /* 0x000fc80000000000 */
[----:B------:R-:W1:Y:S02]  /*bc10*/  MUFU.EX2 R127, R127 ;  /* 0x0000007f007f7308 */ /* 0x000e640000000800 */
[----:B------:R-:W-:Y:S01]  /*bc20*/  HGMMA.64x96x16.F32 R24, gdesc[UR36].tnspB, R24, gsb0 ;  /* 0x41600000241879f0 */ /* 0x000fe20008000818 */
[----:B------:R-:W-:Y:S01]  /*bc30*/  R2UR UR36, R18 ;  /* 0x00000000122472ca */ /* 0x000fe200000e0000 */
[----:B------:R-:W-:Y:S01]  /*bc40*/  UMOV UR38, UR5 ;  /* 0x0000000500267c82 */ /* 0x000fe20008000000 */
[----:B------:R-:W-:Y:S01]  /*bc50*/  R2UR UR37, R19 ;  /* 0x00000000132572ca */ /* 0x000fe200000e0000 */
[----:B------:R-:W-:Y:S01]  /*bc60*/  UMOV UR39, 0x80000020 ;  /* 0x8000002000277882 */ /* 0x000fe20000000000 */
[----:B------:R-:W-:Y:S01]  /*bc70*/  UIADD3 UR5, UR34, 0x1c0, URZ ;  /* 0x000001c022057890 */ /* 0x000fe2000fffe03f */
[----:B------:R-:W2:Y:S08]  /*bc80*/  MUFU.EX2 R115, R115 ;  /* 0x0000007300737308 */ /* 0x000eb00000000800 */
[----:B------:R-:W2:Y:S08]  /*bc90*/  MUFU.EX2 R118, R118 ;  /* 0x0000007600767308 */ /* 0x000eb00000000800 */
[----:B------:R-:W2:Y:S08]  /*bca0*/  MUFU.EX2 R106, R106 ;  /* 0x0000006a006a7308 */ /* 0x000eb00000000800 */
[----:B------:R-:W2:Y:S08]  /*bcb0*/  MUFU.EX2 R119, R119 ;  /* 0x0000007700777308 */ /* 0x000eb00000000800 */
[----:B------:R-:W-:Y:S08]  /*bcc0*/  MUFU.EX2 R140, R140 ;  /* 0x0000008c008c7308 */ /* 0x000ff00000000800 */
[----:B------:R-:W2:Y:S08]  /*bcd0*/  MUFU.EX2 R107, R107 ;  /* 0x0000006b006b7308 */ /* 0x000eb00000000800 */
[----:B------:R-:W-:Y:S08]  /*bce0*/  MUFU.EX2 R105, R105 ;  /* 0x0000006900697308 */ /* 0x000ff00000000800 */
[----:B------:R-:W2:Y:S08]  /*bcf0*/  MUFU.EX2 R110, R110 ;  /* 0x0000006e006e7308 */ /* 0x000eb00000000800 */
[----:B------:R-:W-:Y:S08]  /*bd00*/  MUFU.EX2 R124, R124 ;  /* 0x0000007c007c7308 */ /* 0x000ff00000000800 */
[----:B------:R-:W2:Y:S08]  /*bd10*/  MUFU.EX2 R98, R98 ;  /* 0x0000006200627308 */ /* 0x000eb00000000800 */
[----:B------:R-:W2:Y:S08]  /*bd20*/  MUFU.EX2 R117, R117 ;  /* 0x0000007500757308 */ /* 0x000eb00000000800 */
[----:B------:R-:W-:Y:S01]  /*bd30*/  MUFU.EX2 R116, R116 ;  /* 0x0000007400747308 */ /* 0x000fe20000000800 */
[----:B------:R-:W-:-:S02]  /*bd40*/  WARPGROUP.DEPBAR.LE gsb0, 0x0 ;  /* 0x00008000000079c5 */ /* 0x000fc40000010000 */
[----:B------:R-:W-:-:S05]  /*bd50*/  WARPGROUP.ARRIVE ;  /* 0x00000000000079c5 */ /* 0x000fca0000000000 */
[----:B------:R-:W-:Y:S01]  /*bd60*/  MUFU.EX2 R88, R88 ;  /* 0x0000005800587308 */ /* 0x000fe20000000800 */
[----:B------:R-:W-:Y:S01]  /*bd70*/  HGMMA.64x96x16.F32 R24, gdesc[UR36].tnspB, R24, gsb0 ;  /* 0x41600000241879f0 */ /* 0x000fe20008000818 */
[----:B------:R-:W-:Y:S01]  /*bd80*/  R2UR UR36, R20 ;  /* 0x00000000142472ca */ /* 0x000fe200000e0000 */
[----:B------:R-:W-:Y:S01]  /*bd90*/  UMOV UR38, UR5 ;  /* 0x0000000500267c82 */ /* 0x000fe20008000000 */
[----:B------:R-:W-:Y:S01]  /*bda0*/  R2UR UR37, R21 ;  /* 0x00000000152572ca */ /* 0x000fe200000e0000 */
[----:B------:R-:W-:-:S03]  /*bdb0*/  UMOV UR39, 0x80000020 ;  /* 0x8000002000277882 */ /* 0x000fc60000000000 */
        /* <DEDUP_REMOVED lines=30> */
[-CC-:B---3--:R-:W-:Y:S01]  /*bfa0*/  FFMA.FTZ R134, R95, R0.reuse, -R73.reuse ;  /* 0x000000005f867223 */ /* 0x188fe20000010849 */
[-CC-:B------:R-:W-:Y:S01]  /*bfb0*/  FFMA.FTZ R95, R83, R0.reuse, -R73.reuse ;  /* 0x00000000535f7223 */ /* 0x180fe20000010849 */
[-C--:B------:R-:W-:Y:S01]  /*bfc0*/  FMUL.FTZ R37, R37, R9.reuse ;  /* 0x0000000925257220 */ /* 0x080fe20000410000 */
[-C--:B------:R-:W-:Y:S01]  /*bfd0*/  FMUL.FTZ R40, R40, R9.reuse ;  /* 0x0000000928287220 */ /* 0x080fe20000410000 */
[-C--:B------:R-:W-:Y:S01]  /*bfe0*/  FMUL.FTZ R41, R41, R9.reuse ;  /* 0x0000000929297220 */ /* 0x080fe20000410000 */
[-C--:B------:R-:W-:Y:S01]  /*bff0*/  FMUL.FTZ R44, R44, R9.reuse ;  /* 0x000000092c2c7220 */ /* 0x080fe20000410000 */
[----:B------:R-:W-:Y:S01]  /*c000*/  MUFU.EX2 R134, R134 ;  /* 0x0000008600867308 */ /* 0x000fe20000000800 */
[-CC-:B----4-:R-:W-:Y:S01]  /*c010*/  FFMA.FTZ R80, R103, R0.reuse, -R73.reuse ;  /* 0x0000000067507223 */ /* 0x190fe20000010849 */
[-CC-:B------:R-:W-:Y:S01]  /*c020*/  FFMA.FTZ R103, R90, R0.reuse, -R73.reuse ;  /* 0x000000005a677223 */ /* 0x180fe20000010849 */
[----:B------:R-:W-:Y:S01]  /*c030*/  FADD.FTZ R90, R137, R8 ;  /* 0x00000008895a7221 */ /* 0x000fe20000010000 */
[-C--:B------:R-:W-:Y:S01]  /*c040*/  FMUL.FTZ R45, R45, R9.reuse ;  /* 0x000000092d2d7220 */ /* 0x080fe20000410000 */
[-C--:B------:R-:W-:Y:S01]  /*c050*/  FMUL.FTZ R48, R48, R9.reuse ;  /* 0x0000000930307220 */ /* 0x080fe20000410000 */
[-C--:B------:R-:W-:Y:S01]  /*c060*/  FMUL.FTZ R49, R49, R9.reuse ;  /* 0x0000000931317220 */ /* 0x080fe20000410000 */
[----:B------:R-:W-:Y:S01]  /*c070*/  FADD.FTZ R139, R155, R90 ;  /* 0x0000005a9b8b7221 */ /* 0x000fe20000010000 */
[----:B------:R3:W4:Y:S01]  /*c080*/  MUFU.EX2 R8, R111 ;  /* 0x0000006f00087308 */ /* 0x0007220000000800 */
[----:B------:R-:W-:Y:S01]  /*c090*/  FFMA.FTZ R90, R86, R0, -R73 ;  /* 0x00000000565a7223 */ /* 0x000fe20000010849 */
[-C--:B------:R-:W-:Y:S01]  /*c0a0*/  FMUL.FTZ R52, R52, R9.reuse ;  /* 0x0000000934347220 */ /* 0x080fe20000410000 */
[----:B------:R-:W-:Y:S01]  /*c0b0*/  FADD.FTZ R139, R128, R139 ;  /* 0x0000008b808b7221 */ /* 0x000fe20000010000 */
[-C--:B------:R-:W-:Y:S01]  /*c0c0*/  FMUL.FTZ R53, R53, R9.reuse ;  /* 0x0000000935357220 */ /* 0x080fe20000410000 */
[-C--:B------:R-:W-:Y:S01]  /*c0d0*/  FMUL.FTZ R56, R56, R9.reuse ;  /* 0x0000000938387220 */ /* 0x080fe20000410000 */
[-C--:B------:R-:W-:Y:S01]  /*c0e0*/  FMUL.FTZ R57, R57, R9.reuse ;  /* 0x0000000939397220 */ /* 0x080fe20000410000 */
[----:B------:R-:W-:Y:S01]  /*c0f0*/  FADD.FTZ R94, R154, R139 ;  /* 0x0000008b9a5e7221 */ /* 0x000fe20000010000 */
[----:B------:R5:W-:Y:S01]  /*c100*/  MUFU.EX2 R87, R103 ;  /* 0x0000006700577308 */ /* 0x000be20000000800 */
[-C--:B------:R-:W-:Y:S01]  /*c110*/  FMUL.FTZ R60, R60, R9.reuse ;  /* 0x000000093c3c7220 */ /* 0x080fe20000410000 */
[-C--:B------:R-:W-:Y:S01]  /*c120*/  FMUL.FTZ R61, R61, R9.reuse ;  /* 0x000000093d3d7220 */ /* 0x080fe20000410000 */
[----:B------:R-:W-:Y:S01]  /*c130*/  FADD.FTZ R83, R129, R94 ;  /* 0x0000005e81537221 */ /* 0x000fe20000010000 */
[-C--:B------:R-:W-:Y:S01]  /*c140*/  FMUL.FTZ R64, R64, R9.reuse ;  /* 0x0000000940407220 */ /* 0x080fe20000410000 */
[-C--:B------:R-:W-:Y:S01]  /*c150*/  FMUL.FTZ R65, R65, R9.reuse ;  /* 0x0000000941417220 */ /* 0x080fe20000410000 */
[-C--:B------:R-:W-:Y:S01]  /*c160*/  FMUL.FTZ R68, R68, R9.reuse ;  /* 0x0000000944447220 */ /* 0x080fe20000410000 */
[----:B---3--:R-:W-:Y:S01]  /*c170*/  FADD.FTZ R111, R152, R83 ;  /* 0x00000053986f7221 */ /* 0x008fe20000010000 */
[----:B------:R-:W-:Y:S01]  /*c180*/  F2FP.F16.F32.PACK_AB R83, R132, R72 ;  /* 0x000000488453723e */ /* 0x000fe200000000ff */
[-C--:B------:R-:W-:Y:S01]  /*c190*/  FFMA.FTZ R132, R74, R0.reuse, -R73 ;  /* 0x000000004a847223 */ /* 0x080fe20000010849 */
[----:B------:R-:W-:Y:S01]  /*c1a0*/  FADD.FTZ R74, R130, R77 ;  /* 0x0000004d824a7221 */ /* 0x000fe20000010000 */
[----:B------:R-:W-:Y:S01]  /*c1b0*/  FADD.FTZ R72, R120, R111 ;  /* 0x0000006f78487221 */ /* 0x000fe20000010000 */
[-CC-:B------:R-:W-:Y:S01]  /*c1c0*/  FFMA.FTZ R111, R75, R0.reuse, -R73.reuse ;  /* 0x000000004b6f7223 */ /* 0x180fe20000010849 */
[----:B------:R3:W-:Y:S01]  /*c1d0*/  MUFU.EX2 R94, R102 ;  /* 0x00000066005e7308 */ /* 0x0007e20000000800 */
[----:B------:R-:W-:Y:S01]  /*c1e0*/  FADD.FTZ R75, R123, R74 ;  /* 0x0000004a7b4b7221 */ /* 0x000fe20000010000 */
[----:B------:R-:W-:Y:S01]  /*c1f0*/  FADD.FTZ R72, R151, R72 ;  /* 0x0000004897487221 */ /* 0x000fe20000010000 */
[----:B-----5:R-:W-:Y:S01]  /*c200*/  FFMA.FTZ R103, R79, R0, -R73 ;  /* 0x000000004f677223 */ /* 0x020fe20000010849 */
[----:B------:R-:W-:Y:S01]  /*c210*/  F2FP.F16.F32.PACK_AB R74, R129, R154 ;  /* 0x0000009a814a723e */ /* 0x000fe200000000ff */
[----:B------:R-:W-:Y:S01]  /*c220*/  FADD.FTZ R75, R126, R75 ;  /* 0x0000004b7e4b7221 */ /* 0x000fe20000010000 */
[----:B------:R-:W-:Y:S01]  /*c230*/  FMUL.FTZ R69, R69, R9 ;  /* 0x0000000945457220 */ /* 0x000fe20000410000 */
[----:B------:R-:W-:Y:S01]  /*c240*/  FMUL.FTZ R26, R26, R12 ;  /* 0x0000000c1a1a7220 */ /* 0x000fe20000410000 */
[----:B------:R5:W4:Y:S01]  /*c250*/  MUFU.EX2 R86, R80 ;  /* 0x0000005000567308 */ /* 0x000b220000000800 */
[----:B---3--:R-:W-:Y:S01]  /*c260*/  FFMA.FTZ R102, R78, R0, -R73 ;  /* 0x000000004e667223 */ /* 0x008fe20000010849 */
[----:B------:R-:W-:Y:S01]  /*c270*/  FADD.FTZ R73, R121, R72 ;  /* 0x0000004879497221 */ /* 0x000fe20000010000 */
[----:B0-----:R-:W-:Y:S01]  /*c280*/  FADD.FTZ R78, R114, R75 ;  /* 0x0000004b724e7221 */ /* 0x001fe20000010000 */
[----:B------:R-:W-:Y:S01]  /*c290*/  F2FP.F16.F32.PACK_AB R72, R128, R155 ;  /* 0x0000009b8048723e */ /* 0x000fe200000000ff */
[----:B------:R-:W-:Y:S01]  /*c2a0*/  FMUL.FTZ R27, R27, R12 ;  /* 0x0000000c1b1b7220 */ /* 0x000fe20000410000 */
[----:B------:R-:W-:Y:S01]  /*c2b0*/  FADD.FTZ R77, R150, R73 ;  /* 0x00000049964d7221 */ /* 0x000fe20000010000 */
[----:B------:R-:W-:Y:S01]  /*c2c0*/  F2FP.F16.F32.PACK_AB R73, R133, R76 ;  /* 0x0000004c8549723e */ /* 0x000fe200000000ff */
[----:B-1----:R-:W-:Y:S01]  /*c2d0*/  FADD.FTZ R78, R127, R78 ;  /* 0x0000004e7f4e7221 */ /* 0x002fe20000010000 */
[----:B-----5:R-:W-:Y:S01]  /*c2e0*/  F2FP.F16.F32.PACK_AB R80, R148, R153 ;  /* 0x000000999450723e */ /* 0x020fe200000000ff */
[----:B------:R-:W-:Y:S01]  /*c2f0*/  FADD.FTZ R76, R112, R77 ;  /* 0x0000004d704c7221 */ /* 0x000fe20000010000 */
[----:B------:R-:W-:Y:S01]  /*c300*/  F2FP.F16.F32.PACK_AB R75, R131, R125 ;  /* 0x0000007d834b723e */ /* 0x000fe200000000ff */
[----:B--2---:R-:W-:Y:S01]  /*c310*/  FADD.FTZ R79, R115, R78 ;  /* 0x0000004e734f7221 */ /* 0x004fe20000010000 */
[----:B------:R-:W-:Y:S01]  /*c320*/  F2FP.F16.F32.PACK_AB R78, R121, R151 ;  /* 0x00000097794e723e */ /* 0x000fe200000000ff */
[----:B------:R0:W-:Y:S01]  /*c330*/  STSM.16.M88.4 [R4+0x24300], R80 ;  /* 0x0243005004007844 */ /* 0x0001e20000000200 */
[----:B------:R-:W-:Y:S01]  /*c340*/  F2FP.F16.F32.PACK_AB R77, R130, R122 ;  /* 0x0000007a824d723e */ /* 0x000fe200000000ff */
[----:B------:R-:W-:Y:S01]  /*c350*/  FADD.FTZ R79, R118, R79 ;  /* 0x0000004f764f7221 */ /* 0x000fe20000010000 */
[----:B------:R-:W-:Y:S01]  /*c360*/  MUFU.EX2 R90, R90 ;  /* 0x0000005a005a7308 */ /* 0x000fe20000000800 */
[----:B------:R1:W-:Y:S01]  /*c370*/  STSM.16.M88.4 [R4+0x25b00], R72 ;  /* 0x025b004804007844 */ /* 0x0003e20000000200 */
        /* <DEDUP_REMOVED lines=11> */
[----:B0-----:R-:W-:Y:S01]  /*c430*/  FADD.FTZ R80, R149, R76 ;  /* 0x0000004c95507221 */ /* 0x001fe20000010000 */
        /* <DEDUP_REMOVED lines=16> */
[----:B------:R-:W-:Y:S01]  /*c540*/  F2FP.F16.F32.PACK_AB R81, R127, R114 ;  /* 0x000000727f51723e */ /* 0x000fe200000000ff */
[----:B------:R-:W-:Y:S01]  /*c550*/  FADD.FTZ R114, R98, R121 ;  /* 0x0000007962727221 */ /* 0x000fe20000010000 */
[----:B------:R0:W2:Y:S01]  /*c560*/  MUFU.EX2 R112, R95 ;  /* 0x0000005f00707308 */ /* 0x0000a20000000800 */
[C---:B------:R-:W-:Y:S01]  /*c570*/  FADD.FTZ R113, R105.reuse, R120 ;  /* 0x0000007869717221 */ /* 0x040fe20000010000 */
[----:B------:R-:W-:Y:S01]  /*c580*/  F2FP.F16.F32.PACK_AB R79, R126, R123 ;  /* 0x0000007b7e4f723e */ /* 0x000fe200000000ff */
[----:B------:R-:W-:Y:S01]  /*c590*/  FMUL.FTZ R58, R58, R12 ;  /* 0x0000000c3a3a7220 */ /* 0x000fe20000410000 */
[----:B-1----:R-:W-:Y:S01]  /*c5a0*/  F2FP.F16.F32.PACK_AB R74, R105, R140 ;  /* 0x0000008c694a723e */ /* 0x002fe200000000ff */
[----:B------:R-:W-:Y:S01]  /*c5b0*/  FADD.FTZ R113, R124, R113 ;  /* 0x000000717c717221 */ /* 0x000fe20000010000 */
[----:B------:R-:W-:Y:S01]  /*c5c0*/  F2FP.F16.F32.PACK_AB R72, R104, R141 ;  /* 0x0000008d6848723e */ /* 0x000fe200000000ff */
[----:B------:R1:W-:Y:S01]  /*c5d0*/  STSM.16.M88.4 [R4+0x27300], R76 ;  /* 0x0273004c04007844 */ /* 0x0003e20000000200 */
[----:B------:R-:W3:Y:S01]  /*c5e0*/  MUFU.EX2 R105, R132 ;  /* 0x0000008400697308 */ /* 0x000ee20000000800 */
[----:B------:R-:W-:Y:S01]  /*c5f0*/  FADD.FTZ R118, R96, R113 ;  /* 0x0000007160767221 */ /* 0x000fe20000010000 */
[----:B0-----:R-:W-:Y:S01]  /*c600*/  FADD.FTZ R95, R7, R114 ;  /* 0x00000072075f7221 */ /* 0x001fe20000010000 */
[----:B------:R0:W-:Y:S01]  /*c610*/  STSM.16.M88.4 [R4+0x28b00], R80 ;  /* 0x028b005004007844 */ /* 0x0001e20000000200 */
[----:B------:R-:W-:Y:S01]  /*c620*/  F2FP.F16.F32.PACK_AB R73, R119, R106 ;  /* 0x0000006a7749723e */ /* 0x000fe200000000ff */
[----:B------:R-:W-:Y:S01]  /*c630*/  FADD.FTZ R118, R117, R118 ;  /* 0x0000007675767221 */ /* 0x000fe20000010000 */
[----:B----4-:R-:W-:Y:S01]  /*c640*/  FADD.FTZ R95, R8, R95 ;  /* 0x0000005f085f7221 */ /* 0x010fe20000010000 */
[-C--:B------:R-:W-:Y:S01]  /*c650*/  FMUL.FTZ R59, R59, R12.reuse ;  /* 0x0000000c3b3b7220 */ /* 0x080fe20000410000 */
[-C--:B------:R-:W-:Y:S01]  /*c660*/  FMUL.FTZ R62, R62, R12.reuse ;  /* 0x0000000c3e3e7220 */ /* 0x080fe20000410000 */
[----:B------:R-:W-:Y:S01]  /*c670*/  FADD.FTZ R75, R97, R118 ;  /* 0x00000076614b7221 */ /* 0x000fe20000010000 */
[-C--:B------:R-:W-:Y:S01]  /*c680*/  FMUL.FTZ R63, R63, R12.reuse ;  /* 0x0000000c3f3f7220 */ /* 0x080fe20000410000 */
[-C--:B------:R-:W-:Y:S01]  /*c690*/  FMUL.FTZ R66, R66, R12.reuse ;  /* 0x0000000c42427220 */ /* 0x080fe20000410000 */
[-C--:B------:R-:W-:Y:S01]  /*c6a0*/  FMUL.FTZ R67, R67, R12.reuse ;  /* 0x0000000c43437220 */ /* 0x080fe20000410000 */
[-C--:B------:R-:W-:Y:S01]  /*c6b0*/  FMUL.FTZ R70, R70, R12.reuse ;  /* 0x0000000c46467220 */ /* 0x080fe20000410000 */
[----:B------:R-:W-:Y:S01]  /*c6c0*/  FMUL.FTZ R71, R71, R12 ;  /* 0x0000000c47477220 */ /* 0x000fe20000410000 */
[----:B-1----:R-:W-:Y:S01]  /*c6d0*/  FADD.FTZ R76, R86, R95 ;  /* 0x0000005f564c7221 */ /* 0x002fe20000010000 */
[----:B------:R-:W-:Y:S01]  /*c6e0*/  FADD.FTZ R77, R116, R75 ;  /* 0x0000004b744d7221 */ /* 0x000fe20000010000 */
[----:B------:R-:W-:Y:S01]  /*c6f0*/  F2FP.F16.F32.PACK_AB R75, R110, R107 ;  /* 0x0000006b6e4b723e */ /* 0x000fe200000000ff */
[----:B------:R-:W-:-:S02]  /*c700*/  IMAD.MOV.U32 R12, RZ, RZ, R5 ;  /* 0x000000ffff0c7224 */ /* 0x000fc400078e0005 */
[----:B------:R-:W-:Y:S01]  /*c710*/  FADD.FTZ R79, R87, R76 ;  /* 0x0000004c574f7221 */ /* 0x000fe20000010000 */
[----:B------:R-:W-:Y:S01]  /*c720*/  FADD.FTZ R78, R88, R77 ;  /* 0x0000004d584e7221 */ /* 0x000fe20000010000 */
[----:B------:R-:W-:Y:S01]  /*c730*/  F2FP.F16.F32.PACK_AB R77, R7, R98 ;  /* 0x00000062074d723e */ /* 0x000fe200000000ff */
[----:B------:R1:W-:Y:S01]  /*c740*/  STSM.16.M88.4 [R4+0x2a300], R72 ;  /* 0x02a3004804007844 */ /* 0x0003e20000000200 */
[----:B0-----:R-:W-:Y:S01]  /*c750*/  FADD.FTZ R80, R94, R79 ;  /* 0x0000004f5e507221 */ /* 0x001fe20000010000 */
[----:B------:R-:W-:Y:S01]  /*c760*/  FADD.FTZ R82, R109, R78 ;  /* 0x0000004e6d527221 */ /* 0x000fe20000010000 */
[----:B------:R-:W-:Y:S01]  /*c770*/  F2FP.F16.F32.PACK_AB R79, R86, R8 ;  /* 0x00000008564f723e */ /* 0x000fe200000000ff */
[----:B------:R-:W-:Y:S02]  /*c780*/  IMAD.MOV.U32 R9, RZ, RZ, R10 ;  /* 0x000000ffff097224 */ /* 0x000fe400078e000a */
[----:B------:R-:W-:Y:S01]  /*c790*/  FADD.FTZ R7, R135, R80 ;  /* 0x0000005087077221 */ /* 0x000fe20000010000 */
[----:B------:R-:W-:Y:S01]  /*c7a0*/  FADD.FTZ R81, R89, R82 ;  /* 0x0000005259517221 */ /* 0x000fe20000010000 */
[----:B------:R-:W-:Y:S01]  /*c7b0*/  F2FP.F16.F32.PACK_AB R78, R97, R117 ;  /* 0x00000075614e723e */ /* 0x000fe200000000ff */
[----:B------:R-:W-:Y:S01]  /*c7c0*/  MUFU.EX2 R86, R103 ;  /* 0x0000006700567308 */ /* 0x000fe20000000800 */
[----:B------:R-:W-:Y:S01]  /*c7d0*/  FADD.FTZ R8, R134, R7 ;  /* 0x0000000786087221 */ /* 0x000fe20000010000 */
[----:B------:R-:W-:Y:S01]  /*c7e0*/  FADD.FTZ R82, R92, R81 ;  /* 0x000000515c527221 */ /* 0x000fe20000010000 */
[----:B------:R-:W-:-:S02]  /*c7f0*/  F2FP.F16.F32.PACK_AB R76, R96, R124 ;  /* 0x0000007c604c723e */ /* 0x000fc400000000ff */
[----:B------:R-:W-:Y:S01]  /*c800*/  FADD.FTZ R7, R99, R8 ;  /* 0x0000000863077221 */ /* 0x000fe20000010000 */
[----:B------:R-:W-:Y:S01]  /*c810*/  FADD.FTZ R83, R93, R82 ;  /* 0x000000525d537221 */ /* 0x000fe20000010000 */
[----:B------:R-:W-:Y:S01]  /*c820*/  F2FP.F16.F32.PACK_AB R80, R88, R116 ;  /* 0x000000745850723e */ /* 0x000fe200000000ff */
[----:B------:R0:W4:Y:S01]  /*c830*/  MUFU.EX2 R97, R102 ;  /* 0x0000006600617308 */ /* 0x0001220000000800 */
[----:B--2---:R-:W-:Y:S01]  /*c840*/  FADD.FTZ R7, R112, R7 ;  /* 0x0000000770077221 */ /* 0x004fe20000010000 */
[----:B------:R-:W-:Y:S01]  /*c850*/  FADD.FTZ R8, R84, R83 ;  /* 0x0000005354087221 */ /* 0x000fe20000010000 */
[----:B------:R-:W-:Y:S01]  /*c860*/  F2FP.F16.F32.PACK_AB R81, R94, R87 ;  /* 0x000000575e51723e */ /* 0x000fe200000000ff */
[----:B------:R2:W-:Y:S01]  /*c870*/  STSM.16.M88.4 [R4+0x2bb00], R76 ;  /* 0x02bb004c04007844 */ /* 0x0005e20000000200 */
[----:B-1----:R-:W-:Y:S01]  /*c880*/  FADD.FTZ R72, R90, R7 ;  /* 0x000000075a487221 */ /* 0x002fe20000010000 */
[----:B------:R-:W-:Y:S01]  /*c890*/  FADD.FTZ R7, R85, R8 ;  /* 0x0000000855077221 */ /* 0x000fe20000010000 */
[----:B------:R-:W-:-:S02]  /*c8a0*/  F2FP.F16.F32.PACK_AB R82, R89, R109 ;  /* 0x0000006d5952723e */ /* 0x000fc400000000ff */
[----:B------:R-:W-:Y:S01]  /*c8b0*/  F2FP.F16.F32.PACK_AB R83, R134, R135 ;  /* 0x000000878653723e */ /* 0x000fe200000000ff */
[----:B------:R-:W-:Y:S01]  /*c8c0*/  FADD.FTZ R8, R100, R7 ;  /* 0x0000000764087221 */ /* 0x000fe20000010000 */
[----:B------:R-:W-:Y:S01]  /*c8d0*/  F2FP.F16.F32.PACK_AB R92, R93, R92 ;  /* 0x0000005c5d5c723e */ /* 0x000fe200000000ff */
[----:B------:R-:W-:Y:S01]  /*c8e0*/  FADD.FTZ R72, R91, R72 ;  /* 0x000000485b487221 */ /* 0x000fe20000010000 */
[----:B------:R-:W-:Y:S01]  /*c8f0*/  F2FP.F16.F32.PACK_AB R93, R112, R99 ;  /* 0x00000063705d723e */ /* 0x000fe200000000ff */
[----:B------:R-:W-:Y:S01]  /*c900*/  FADD.FTZ R7, R101, R8 ;  /* 0x0000000865077221 */ /* 0x000fe20000010000 */
[----:B------:R-:W-:Y:S01]  /*c910*/  F2FP.F16.F32.PACK_AB R94, R85, R84 ;  /* 0x00000054555e723e */ /* 0x000fe200000000ff */
[----:B------:R2:W-:Y:S01]  /*c920*/  STSM.16.M88.4 [R4+0x2d300], R80 ;  /* 0x02d3005004007844 */ /* 0x0005e20000000200 */
[----:B------:R-:W-:Y:S01]  /*c930*/  F2FP.F16.F32.PACK_AB R95, R91, R90 ;  /* 0x0000005a5b5f723e */ /* 0x000fe200000000ff */
[----:B---3--:R-:W-:Y:S01]  /*c940*/  FADD.FTZ R72, R105, R72 ;  /* 0x0000004869487221 */ /* 0x008fe20000010000 */
[----:B------:R-:W-:Y:S01]  /*c950*/  F2FP.F16.F32.PACK_AB R100, R101, R100 ;  /* 0x000000646564723e */ /* 0x000fe200000000ff */
[----:B------:R-:W-:Y:S01]  /*c960*/  FADD.FTZ R8, R108, R7 ;  /* 0x000000076c087221 */ /* 0x000fe20000010000 */
[----:B------:R-:W-:Y:S01]  /*c970*/  F2FP.F16.F32.PACK_AB R101, R111, R105 ;  /* 0x000000696f65723e */ /* 0x000fe200000000ff */
[----:B------:R2:W-:Y:S01]  /*c980*/  STSM.16.M88.4 [R4+0x2eb00], R92 ;  /* 0x02eb005c04007844 */ /* 0x0005e20000000200 */
[----:B0-----:R-:W-:Y:S01]  /*c990*/  F2FP.F16.F32.PACK_AB R102, R13, R108 ;  /* 0x0000006c0d66723e */ /* 0x001fe200000000ff */
[----:B------:R-:W-:Y:S01]  /*c9a0*/  FADD.FTZ R72, R111, R72 ;  /* 0x000000486f487221 */ /* 0x000fe20000010000 */
[----:B----4-:R-:W-:Y:S01]  /*c9b0*/  F2FP.F16.F32.PACK_AB R103, R86, R97 ;  /* 0x000000615667723e */ /* 0x010fe200000000ff */
[----:B------:R-:W-:Y:S01]  /*c9c0*/  FADD.FTZ R8, R13, R8 ;  /* 0x000000080d087221 */ /* 0x000fe20000010000 */
[----:B------:R-:W-:-:S02]  /*c9d0*/  IMAD.MOV.U32 R13, RZ, RZ, R6 ;  /* 0x000000ffff0d7224 */ /* 0x000fc400078e0006 */
[----:B------:R-:W-:Y:S01]  /*c9e0*/  FADD.FTZ R72, R97, R72 ;  /* 0x0000004861487221 */ /* 0x000fe20000010000 */
[----:B------:R2:W-:Y:S03]  /*c9f0*/  STSM.16.M88.4 [R4+0x30300], R100 ;  /* 0x0303006404007844 */ /* 0x0005e60000000200 */
        /* <DEDUP_REMOVED lines=9> */
.L_x_11283:
[----:B------:R-:W-:Y:S06]  /*ca90*/  BAR.ARV 0x8, 0x200 ;  /* 0x0208000000007b1d */ /* 0x000fec0000002000 */
[----:B------:R-:W-:Y:S05]  /*caa0*/  @!P0 BRA `(.L_x_11293) ;  /* 0x0000000000048947 */ /* 0x000fea0003800000 */
[----:B------:R-:W-:Y:S01]  /*cab0*/  BPT.TRAP 0x1 ;  /* 0x000000040000795c */ /* 0x000fe20000300000 */
.L_x_11293:
[----:B------:R-:W-:Y:S01]  /*cac0*/  ULEA UR9, UR4, UR56, 0x3 ;  /* 0x0000003804097291 */ /* 0x000fe2000f8e183f */
[----:B------:R-:W-:-:S08]  /*cad0*/  SHF.L.U32 R6, R6, 0x1f, RZ ;  /* 0x0000001f06067819 */ /* 0x000fd000000006ff */
[----:B------:R0:W1:Y:S01]  /*cae0*/  SYNCS.PHASECHK.TRANS64.TRYWAIT P2, [UR9+0x31c50], R6 ;  /* 0x031c5006ff0075a7 */ /* 0x0000620008040149 */
[----:B------:R-:W-:Y:S05]  /*caf0*/  @!P0 BRA `(.L_x_11294) ;  /* 0x0000000000048947 */ /* 0x000fea0003800000 */
[----:B------:R-:W-:Y:S01]  /*cb00*/  BPT.TRAP 0x1 ;  /* 0x000000040000795c */ /* 0x000fe20000300000 */
.L_x_11294:
[----:B-1----:R-:W-:Y:S05]  /*cb10*/  @P2 BRA `(.L_x_11295) ;  /* 0x0000000000082947 */ /* 0x002fea0003800000 */
[----:B------:R-:W1:Y:S02]  /*cb20*/  SYNCS.PHASECHK.TRANS64.TRYWAIT P0, [UR9+0x31c50], R6 ;  /* 0x031c5006ff0075a7 */ /* 0x000e640008000149 */
[----:B-1----:R-:W-:Y:S05]  /*cb30*/  @!P0 BRA `(.L_x_11296) ;  /* 0x0000006000648947 */ /* 0x002fea0003800000 */
.L_x_11295:
[----:B------:R-:W-:Y:S01]  /*cb40*/  UIADD3 UR56, UR56, 0x200, URZ ;  /* 0x0000020038387890 */ /* 0x000fe2000fffe03f */
[----:B------:R-:W-:Y:S01]  /*cb50*/  WARPGROUP.ARRIVE ;  /* 0x00000000000079c5 */ /* 0x000fe20000000000 */
[----:B------:R-:W-:Y:S01]  /*cb60*/  ULOP3.LUT UR59, UR59, 0x10000, URZ, 0xfc, !UPT ;  /* 0x000100003b3b7892 */ /* 0x000fe2000f8efc3f */
[----:B------:R-:W2:Y:S01]  /*cb70*/  SHFL.BFLY PT, R2, R7, 0x2, 0x1f ;  /* 0x0c401f0007027f89 */ /* 0x000ea200000e0000 */
[----:B------:R-:W-:Y:S01]  /*cb80*/  USHF.R.U32.HI UR56, URZ, 0x4, UR56 ;  /* 0x000000043f387899 */ /* 0x000fe20008011638 */
[----:B------:R-:W-:Y:S01]  /*cb90*/  IMAD.U32 R14, RZ, RZ, UR9 ;  /* 0x00000009ff0e7e24 */ /* 0x000fe2000f8e00ff */
[----:B------:R-:W-:Y:S01]  /*cba0*/  UMOV UR5, 0xc0000010 ;  /* 0xc000001000057882 */ /* 0x000fe20000000000 */
[----:B------:R-:W-:Y:S01]  /*cbb0*/  UMOV UR7, 0x80000020 ;  /* 0x8000002000077882 */ /* 0x000fe20000000000 */
[----:B------:R-:W-:Y:S01]  /*cbc0*/  ULOP3.LUT UR56, UR56, 0x3fff, URZ, 0xc0, !UPT ;  /* 0x00003fff38387892 */ /* 0x000fe2000f8ec03f */
[----:B-1----:R-:W1:Y:S01]  /*cbd0*/  SHFL.BFLY PT, R3, R8, 0x2, 0x1f ;  /* 0x0c401f0008037f89 */ /* 0x002e6200000e0000 */
[----:B0-----:R-:W-:-:S02]  /*cbe0*/  IMAD.MOV.U32 R6, RZ, RZ, -0x800000 ;  /* 0xff800000ff067424 */ /* 0x001fc400078e00ff */
[----:B------:R-:W-:-:S04]  /*cbf0*/  ULOP3.LUT UR8, UR56, 0x2400000, URZ, 0xfc, !UPT ;  /* 0x0240000038087892 */ /* 0x000fc8000f8efc3f */
[----:B------:R-:W-:-:S03]  /*cc00*/  UIMAD UR8, UR4, 0x6c0, UR8 ;  /* 0x000006c0040878a4 */ /* 0x000fc6000f8e0208 */
[----:B------:R-:W-:-:S04]  /*cc10*/  UMOV UR4, UR59 ;  /* 0x0000003b00047c82 */ /* 0x000fc80008000000 */
[----:B------:R-:W-:Y:S02]  /*cc20*/  UMOV UR6, UR8 ;  /* 0x0000000800067c82 */ /* 0x000fe40008000000 */
[----:B------:R-:W-:Y:S01]  /*cc30*/  HGMMA.64x96x16.F32 R24, gdesc[UR4].tnspB, R24, gsb0 ;  /* 0x41600000041879f0 */ /* 0x000fe20008000818 */
[----:B------:R-:W-:Y:S01]  /*cc40*/  UIADD3 UR4, UR59, 0x180, URZ ;  /* 0x000001803b047890 */ /* 0x000fe2000fffe03f */
[----:B--2---:R-:W-:Y:S01]  /*cc50*/  FADD.FTZ R4, R2, R7 ;  /* 0x0000000702047221 */ /* 0x004fe20000010000 */
[----:B------:R-:W-:Y:S01]  /*cc60*/  UIADD3 UR6, UR8, 0x40, URZ ;  /* 0x0000004008067890 */ /* 0x000fe2000fffe03f */
[----:B------:R-:W-:Y:S01]  /*cc70*/  IMAD.MOV.U32 R7, RZ, RZ, -0x800000 ;  /* 0xff800000ff077424 */ /* 0x000fe200078e00ff */
[----:B------:R-:W-:Y:S01]  /*cc80*/  UMOV UR5, 0xc0000010 ;  /* 0xc000001000057882 */ /* 0x000fe20000000000 */
[----:B------:R-:W-:Y:S01]  /*cc90*/  UMOV UR7, 0x80000020 ;  /* 0x8000002000077882 */ /* 0x000fe20000000000 */
[----:B------:R-:W0:Y:S01]  /*cca0*/  SHFL.BFLY PT, R9, R4, 0x1, 0x1f ;  /* 0x0c201f0004097f89 */ /* 0x000e2200000e0000 */
[----:B-1----:R-:W-:-:S05]  /*ccb0*/  FADD.FTZ R3, R3, R8 ;  /* 0x0000000803037221 */ /* 0x002fca0000010000 */
[----:B------:R-:W1:Y:S01]  /*ccc0*/  SHFL.BFLY PT, R2, R3, 0x1, 0x1f ;  /* 0x0c201f0003027f89 */ /* 0x000e6200000e0000 */
[----:B0-----:R-:W-:Y:S01]  /*ccd0*/  FADD.FTZ R13, R4, R9 ;  /* 0x00000009040d7221 */ /* 0x001fe20000010000 */
[----:B------:R-:W-:Y:S02]  /*cce0*/  IMAD.MOV.U32 R9, RZ, RZ, RZ ;  /* 0x000000ffff097224 */ /* 0x000fe400078e00ff */
[----:B------:R-:W-:Y:S02]  /*ccf0*/  @!P1 VIADD R4, R14, 0x31c60 ;  /* 0x00031c600e049836 */ /* 0x000fe40000000000 */
[----:B------:R-:W-:Y:S01]  /*cd00*/  FSETP.NE.FTZ.AND P2, PT, R13, RZ, PT ;  /* 0x000000ff0d00720b */ /* 0x000fe20003f55000 */
[----:B-1----:R-:W-:Y:S01]  /*cd10*/  FADD.FTZ R12, R3, R2 ;  /* 0x00000002030c7221 */ /* 0x002fe20000010000 */
[----:B------:R-:W-:Y:S01]  /*cd20*/  IMAD.MOV.U32 R2, RZ, RZ, RZ ;  /* 0x000000ffff027224 */ /* 0x000fe200078e00ff */
[----:B------:R-:W-:-:S03]  /*cd30*/  @!P1 PRMT R4, RZ, 0x654, R4 ;  /* 0x00000654ff049816 */ /* 0x000fc60000000004 */
[----:B------:R-:W-:-:S07]  /*cd40*/  FSETP.NE.FTZ.AND P0, PT, R12, RZ, PT ;  /* 0x000000ff0c00720b */ /* 0x000fce0003f15000 */
[----:B------:R-:W0:Y:S01]  /*cd50*/  @P2 MUFU.LG2 R11, R13 ;  /* 0x0000000d000b2308 */ /* 0x000e220000000c00 */
[----:B------:R-:W-:-:S05]  /*cd60*/  @P2 FMUL.FTZ R15, R0, 0.69314718246459960938 ;  /* 0x3f317218000f2820 */ /* 0x000fca0000410000 */
[----:B------:R-:W-:Y:S02]  /*cd70*/  @P0 FMUL.FTZ R3, R0, 0.69314718246459960938 ;  /* 0x3f31721800030820 */ /* 0x000fe40000410000 */
        /* <DEDUP_REMOVED lines=110> */
.L_x_11266:
[----:B------:R-:W-:Y:S05]  /*d460*/  @P0 BRA `(.L_x_11297) ;  /* 0x0000001000780947 */ /* 0x000fea0003800000 */
[----:B------:R-:W2:Y:S01]  /*d470*/  LDL.LU R26, [R1] ;  /* 0x00000000011a7983 */ /* 0x000ea20000300800 */
[----:B------:R-:W0:Y:S01]  /*d480*/  S2R R0, SR_TID.X ;  /* 0x0000000000007919 */ /* 0x000e220000002100 */
[----:B------:R-:W1:Y:S01]  /*d490*/  S2UR UR9, SR_CTAID.Z ;  /* 0x00000000000979c3 */ /* 0x000e620000002700 */
[----:B------:R-:W-:Y:S01]  /*d4a0*/  ULDC.64 UR4, c[0x0][0xbd0] ;  /* 0x0002f40000047ab9 */ /* 0x000fe20000000a00 */
[----:B------:R-:W-:Y:S01]  /*d4b0*/  ULDC.64 UR6, c[0x0][0xb38] ;  /* 0x0002ce0000067ab9 */ /* 0x000fe20000000a00 */
[----:B------:R-:W3:Y:S05]  /*d4c0*/  S2R R27, SR_CTAID.X ;  /* 0x00000000001b7919 */ /* 0x000eea0000002500 */
[----:B------:R-:W4:Y:S08]  /*d4d0*/  LDC.64 R18, c[0x0][0xbd8] ;  /* 0x0002f600ff127b82 */ /* 0x000f300000000a00 */
[----:B------:R-:W5:Y:S08]  /*d4e0*/  S2UR UR8, SR_CTAID.Y ;  /* 0x00000000000879c3 */ /* 0x000f700000002600 */
[----:B------:R-:W5:Y:S01]  /*d4f0*/  LDC R29, c[0x0][0xc50] ;  /* 0x00031400ff1d7b82 */ /* 0x000f620000000800 */
[----:B0-----:R-:W-:-:S07]  /*d500*/  VIADD R8, R0, 0xffffff80 ;  /* 0xffffff8000087836 */ /* 0x001fce0000000000 */
[----:B------:R-:W0:Y:S01]  /*d510*/  LDC.64 R22, c[0x0][0xb40] ;  /* 0x0002d000ff167b82 */ /* 0x000e220000000a00 */
[----:B------:R-:W-:-:S04]  /*d520*/  SHF.R.S32.HI R9, RZ, 0x1f, R8 ;  /* 0x0000001fff097819 */ /* 0x000fc80000011408 */
[----:B------:R-:W-:-:S04]  /*d530*/  LEA.HI R12, R9, R8, RZ, 0x7 ;  /* 0x00000008090c7211 */ /* 0x000fc800078f38ff */
[----:B------:R-:W-:-:S05]  /*d540*/  LOP3.LUT R11, R12, 0xffffff80, RZ, 0xc0, !PT ;  /* 0xffffff800c0b7812 */ /* 0x000fca00078ec0ff */
[----:B------:R-:W-:Y:S02]  /*d550*/  IMAD.IADD R0, R8, 0x1, -R11 ;  /* 0x0000000108007824 */ /* 0x000fe400078e0a0b */
[----:B------:R-:W1:Y:S03]  /*d560*/  LDC R11, c[0x0][0xbe8] ;  /* 0x0002fa00ff0b7b82 */ /* 0x000e660000000800 */
[----:B------:R-:W-:Y:S02]  /*d570*/  SHF.R.S32.HI R13, RZ, 0x1f, R0 ;  /* 0x0000001fff0d7819 */ /* 0x000fe40000011400 */
[----:B------:R-:W-:Y:S02]  /*d580*/  LEA.HI R9, R9, R8, RZ, 0x2 ;  /* 0x0000000809097211 */ /* 0x000fe400078f10ff */
[----:B------:R-:W-:Y:S02]  /*d590*/  LEA.HI R10, R13, R0, RZ, 0x2 ;  /* 0x000000000d0a7211 */ /* 0x000fe400078f10ff */
[----:B------:R-:W-:-:S02]  /*d5a0*/  LOP3.LUT R9, R9, 0xfffffffc, RZ, 0xc0, !PT ;  /* 0xfffffffc09097812 */ /* 0x000fc400078ec0ff */
[--C-:B------:R-:W-:Y:S02]  /*d5b0*/  SHF.R.S32.HI R14, RZ, 0x2, R10.reuse ;  /* 0x00000002ff0e7819 */ /* 0x100fe4000001140a */
[----:B------:R-:W-:Y:S02]  /*d5c0*/  SHF.R.S32.HI R15, RZ, 0x1f, R10 ;  /* 0x0000001fff0f7819 */ /* 0x000fe4000001140a */
[----:B------:R-:W-:Y:S02]  /*d5d0*/  SHF.R.S32.HI R12, RZ, 0x7, R12 ;  /* 0x00000007ff0c7819 */ /* 0x000fe4000001140c */
[----:B------:R-:W-:Y:S01]  /*d5e0*/  LEA.HI R15, R15, R14, RZ, 0x3 ;  /* 0x0000000e0f0f7211 */ /* 0x000fe200078f18ff */
[----:B------:R-:W-:Y:S01]  /*d5f0*/  IMAD.IADD R16, R8, 0x1, -R9 ;  /* 0x0000000108107824 */ /* 0x000fe200078e0a09 */
[----:B------:R-:W-:Y:S01]  /*d600*/  BAR.SYNC.DEFER_BLOCKING 0x1, 0x180 ;  /* 0x0046000000007b1d */ /* 0x000fe20000010000 */
[----:B-1----:R-:W-:Y:S01]  /*d610*/  ISETP.NE.AND P0, PT, R11, 0x1, PT ;  /* 0x000000010b00780c */ /* 0x002fe20003f05270 */
[----:B------:R-:W-:Y:S01]  /*d620*/  IMAD.HI R9, R12, 0x55555556, RZ ;  /* 0x555555560c097827 */ /* 0x000fe200078e02ff */
[----:B------:R-:W-:-:S02]  /*d630*/  LOP3.LUT R15, R15, 0xfffffff8, RZ, 0xc0, !PT ;  /* 0xfffffff80f0f7812 */ /* 0x000fc400078ec0ff */
[----:B------:R-:W-:Y:S02]  /*d640*/  LEA.HI R13, R13, R0, RZ, 0x5 ;  /* 0x000000000d0d7211 */ /* 0x000fe400078f28ff */
[----:B------:R-:W-:Y:S01]  /*d650*/  LEA.HI R9, R9, R9, RZ, 0x1 ;  /* 0x0000000909097211 */ /* 0x000fe200078f08ff */
[----:B------:R-:W-:Y:S01]  /*d660*/  IMAD.IADD R8, R14, 0x1, -R15 ;  /* 0x000000010e087824 */ /* 0x000fe200078e0a0f */
[----:B------:R-:W-:Y:S02]  /*d670*/  SHF.R.S32.HI R13, RZ, 0x5, R13 ;  /* 0x00000005ff0d7819 */ /* 0x000fe4000001140d */
[----:B------:R-:W-:-:S03]  /*d680*/  LEA.HI R14, R16, R16, RZ, 0x1 ;  /* 0x00000010100e7211 */ /* 0x000fc600078f08ff */
[----:B------:R-:W1:Y:S01]  /*d690*/  @P0 LDC R21, c[0x0][0xbec] ;  /* 0x0002fb00ff150b82 */ /* 0x000e620000000800 */
[----:B------:R-:W-:Y:S01]  /*d6a0*/  IMAD R73, R9, -0x3, R12 ;  /* 0xfffffffd09497824 */ /* 0x000fe200078e020c */
[----:B------:R-:W-:Y:S01]  /*d6b0*/  LOP3.LUT R15, R14, 0x1ffffffe, RZ, 0xc0, !PT ;  /* 0x1ffffffe0e0f7812 */ /* 0x000fe200078ec0ff */
[----:B------:R-:W-:-:S05]  /*d6c0*/  IMAD R12, R13, 0x10, R8 ;  /* 0x000000100d0c7824 */ /* 0x000fca00078e0208 */
[----:B------:R-:W0:Y:S01]  /*d6d0*/  @P0 LDC R20, c[0x0][0xbf0] ;  /* 0x0002fc00ff140b82 */ /* 0x000e220000000800 */
[----:B------:R-:W-:Y:S02]  /*d6e0*/  IMAD R14, R73, 0x40, R12 ;  /* 0x00000040490e7824 */ /* 0x000fe400078e020c */
[----:B------:R-:W-:-:S05]  /*d6f0*/  IMAD.IADD R75, R16, 0x1, -R15 ;  /* 0x00000001104b7824 */ /* 0x000fca00078e0a0f */
[----:B------:R-:W0:Y:S08]  /*d700*/  @P0 LDC R73, c[0x0][0xbec] ;  /* 0x0002fb00ff490b82 */ /* 0x000e300000000800 */
[----:B------:R-:W0:Y:S01]  /*d710*/  @P0 LDC R28, c[0x0][0xbf0] ;  /* 0x0002fc00ff1c0b82 */ /* 0x000e220000000800 */
[----:B------:R-:W-:Y:S01]  /*d720*/  BSSY B0, `(.L_x_11298) ;  /* 0x00000a6000007945 */ /* 0x000fe20003800000 */
[----:B--2---:R-:W-:Y:S01]  /*d730*/  SHF.R.S32.HI R17, RZ, 0x1f, R26 ;  /* 0x0000001fff117819 */ /* 0x004fe2000001141a */
[----:B------:R-:W-:-:S04]  /*d740*/  IMAD.WIDE.U32 R8, R26, UR4, RZ ;  /* 0x000000041a087c25 */ /* 0x000fc8000f8e00ff */
[----:B------:R-:W-:Y:S01]  /*d750*/  IMAD R13, R17, UR4, RZ ;  /* 0x00000004110d7c24 */ /* 0x000fe2000f8e02ff */
[----:B------:R-:W-:-:S03]  /*d760*/  USHF.R.S32.HI UR4, URZ, 0x1f, UR9 ;  /* 0x0000001f3f047899 */ /* 0x000fc60008011409 */
[----:B------:R-:W-:Y:S02]  /*d770*/  IMAD R15, R26, UR5, R13 ;  /* 0x000000051a0f7c24 */ /* 0x000fe4000f8e020d */
[----:B------:R-:W-:Y:S02]  /*d780*/  IMAD R17, R17, UR6, RZ ;  /* 0x0000000611117c24 */ /* 0x000fe4000f8e02ff */
[----:B------:R-:W-:Y:S02]  /*d790*/  IMAD.IADD R9, R9, 0x1, R15 ;  /* 0x0000000109097824 */ /* 0x000fe400078e020f */
[----:B----4-:R-:W-:Y:S02]  /*d7a0*/  IMAD R16, R18, UR4, RZ ;  /* 0x0000000412107c24 */ /* 0x010fe4000f8e02ff */
[----:B------:R-:W-:Y:S02]  /*d7b0*/  IMAD R15, R75, 0x8, R14 ;  /* 0x000000084b0f7824 */ /* 0x000fe400078e020e */
[----:B------:R-:W-:-:S04]  /*d7c0*/  IMAD.WIDE.U32 R12, R26, UR6, RZ ;  /* 0x000000061a0c7c25 */ /* 0x000fc8000f8e00ff */
[----:B------:R-:W-:Y:S01]  /*d7d0*/  IMAD R17, R26, UR7, R17 ;  /* 0x000000071a117c24 */ /* 0x000fe2000f8e0211 */
[----:B------:R-:W-:Y:S01]  /*d7e0*/  ULDC.64 UR6, c[0x0][0xb48] ;  /* 0x0002d20000067ab9 */ /* 0x000fe20000000a00 */
[----:B------:R-:W-:Y:S02]  /*d7f0*/  IMAD R19, R19, UR9, R16 ;  /* 0x0000000913137c24 */ /* 0x000fe4000f8e0210 */
[----:B---3--:R-:W-:Y:S02]  /*d800*/  IMAD R16, R27, 0xc0, R15 ;  /* 0x000000c01b107824 */ /* 0x008fe400078e020f */
[----:B------:R-:W-:Y:S02]  /*d810*/  IMAD.MOV R26, RZ, RZ, -R26 ;  /* 0x000000ffff1a7224 */ /* 0x000fe400078e0a1a */
[----:B------:R-:W-:Y:S02]  /*d820*/  IMAD.IADD R13, R13, 0x1, R17 ;  /* 0x000000010d0d7824 */ /* 0x000fe400078e0211 */
[----:B-1----:R-:W-:-:S04]  /*d830*/  @P0 IMAD.HI.U32 R17, R16, R21, RZ ;  /* 0x0000001510110227 */ /* 0x002fc800078e00ff */
[----:B------:R-:W-:-:S04]  /*d840*/  IMAD.WIDE.U32 R8, R18, UR9, R8 ;  /* 0x0000000912087c25 */ /* 0x000fc8000f8e0008 */
[----:B-----5:R-:W-:Y:S02]  /*d850*/  IMAD R29, R29, R26, UR8 ;  /* 0x000000081d1d7e24 */ /* 0x020fe4000f8e021a */
[C---:B0-----:R-:W-:Y:S01]  /*d860*/  IMAD R18, R22.reuse, UR4, RZ ;  /* 0x0000000416127c24 */ /* 0x041fe2000f8e02ff */
[----:B------:R-:W-:Y:S01]  /*d870*/  ULDC.64 UR4, c[0x0][0xbe0] ;  /* 0x0002f80000047ab9 */ /* 0x000fe20000000a00 */
[----:B------:R-:W-:Y:S01]  /*d880*/  IMAD.MOV.U32 R15, RZ, RZ, R16 ;  /* 0x000000ffff0f7224 */ /* 0x000fe200078e0010 */
[----:B------:R-:W-:Y:S01]  /*d890*/  @P0 SHF.R.U32.HI R15, RZ, R20, R17 ;  /* 0x00000014ff0f0219 */ /* 0x000fe20000011611 */
[----:B------:R-:W-:Y:S01]  /*d8a0*/  IMAD.IADD R9, R9, 0x1, R19 ;  /* 0x0000000109097824 */ /* 0x000fe200078e0213 */
[----:B------:R-:W-:Y:S01]  /*d8b0*/  SHF.R.S32.HI R20, RZ, 0x1f, R29 ;  /* 0x0000001fff147819 */ /* 0x000fe2000001141d */
[----:B------:R-:W-:Y:S02]  /*d8c0*/  IMAD R19, R23, UR9, R18 ;  /* 0x0000000917137c24 */ /* 0x000fe4000f8e0212 */
[----:B------:R-:W-:Y:S01]  /*d8d0*/  IMAD.WIDE.U32 R12, R22, UR9, R12 ;  /* 0x00000009160c7c25 */ /* 0x000fe2000f8e000c */
[----:B------:R-:W-:-:S03]  /*d8e0*/  ULDC.64 UR8, c[0x0][0xb28] ;  /* 0x0002ca0000087ab9 */ /* 0x000fc60000000a00 */
[----:B------:R-:W-:-:S04]  /*d8f0*/  @P0 IMAD.HI.U32 R73, R16, R73, RZ ;  /* 0x0000004910490227 */ /* 0x000fc800078e00ff */
[----:B------:R-:W-:Y:S02]  /*d900*/  IMAD.IADD R13, R13, 0x1, R19 ;  /* 0x000000010d0d7824 */ /* 0x000fe400078e0213 */
        /* <DEDUP_REMOVED lines=13> */
[----:B------:R-:W-:-:S02]  /*d9e0*/  ULDC.64 UR6, c[0x0][0xbc8] ;  /* 0x0002f20000067ab9 */ /* 0x000fc40000000a00 */
[----:B------:R-:W-:Y:S02]  /*d9f0*/  IMAD.MOV R22, RZ, RZ, -R17 ;  /* 0x000000ffff167224 */ /* 0x000fe400078e0a11 */
[----:B------:R-:W-:Y:S01]  /*da00*/  IMAD R15, R11, R15, R16 ;  /* 0x0000000f0b0f7224 */ /* 0x000fe200078e0210 */
[----:B------:R-:W-:Y:S01]  /*da10*/  IADD3.X R9, R19, R9, R20, P0, !PT ;  /* 0x0000000913097210 */ /* 0x000fe200007fe414 */
[----:B------:R-:W-:Y:S02]  /*da20*/  IMAD.IADD R13, R13, 0x1, R21 ;  /* 0x000000010d0d7824 */ /* 0x000fe400078e0215 */
[----:B------:R-:W-:Y:S02]  /*da30*/  IMAD R18, R18, UR4, RZ ;  /* 0x0000000412127c24 */ /* 0x000fe4000f8e02ff */
[----:B------:R-:W-:Y:S01]  /*da40*/  IMAD R19, R11, R22, R16 ;  /* 0x000000160b137224 */ /* 0x000fe200078e0210 */
[----:B------:R-:W-:Y:S01]  /*da50*/  SHF.R.S32.HI R16, RZ, 0x1f, R15 ;  /* 0x0000001fff107819 */ /* 0x000fe2000001140f */
[----:B------:R-:W-:-:S02]  /*da60*/  IMAD R21, R17, UR5, R18 ;  /* 0x0000000511157c24 */ /* 0x000fc4000f8e0212 */
[----:B------:R-:W-:Y:S01]  /*da70*/  IMAD.WIDE.U32 R12, R17, UR4, R12 ;  /* 0x00000004110c7c25 */ /* 0x000fe2000f8e000c */
[----:B------:R-:W-:Y:S01]  /*da80*/  SHF.R.S32.HI R17, RZ, 0x1f, R19 ;  /* 0x0000001fff117819 */ /* 0x000fe20000011413 */
[----:B------:R-:W0:Y:S02]  /*da90*/  S2UR UR5, SR_CgaCtaId ;  /* 0x00000000000579c3 */ /* 0x000e240000008800 */
[----:B------:R-:W-:Y:S02]  /*daa0*/  IMAD R16, R16, UR6, RZ ;  /* 0x0000000610107c24 */ /* 0x000fe4000f8e02ff */
[----:B------:R-:W-:Y:S02]  /*dab0*/  IMAD R18, R17, UR8, RZ ;  /* 0x0000000811127c24 */ /* 0x000fe4000f8e02ff */
[----:B------:R-:W-:Y:S02]  /*dac0*/  IMAD.IADD R13, R13, 0x1, R21 ;  /* 0x000000010d0d7824 */ /* 0x000fe400078e0215 */
[----:B------:R-:W-:-:S02]  /*dad0*/  IMAD R17, R15, UR7, R16 ;  /* 0x000000070f117c24 */ /* 0x000fc4000f8e0210 */
[----:B------:R-:W-:Y:S01]  /*dae0*/  IMAD.WIDE.U32 R8, R15, UR6, R8 ;  /* 0x000000060f087c25 */ /* 0x000fe2000f8e0008 */
[----:B------:R-:W-:-:S03]  /*daf0*/  ULDC.64 UR6, c[0x0][0xba8] ;  /* 0x0002ea0000067ab9 */ /* 0x000fc60000000a00 */
[C---:B------:R-:W-:Y:S01]  /*db00*/  IMAD R21, R19.reuse, UR9, R18 ;  /* 0x0000000913157c24 */ /* 0x040fe2000f8e0212 */
[----:B------:R-:W-:Y:S01]  /*db10*/  LEA R18, P0, R8, UR6, 0x2 ;  /* 0x0000000608127c11 */ /* 0x000fe2000f8010ff */
[----:B------:R-:W-:Y:S01]  /*db20*/  IMAD.WIDE.U32 R12, R19, UR8, R12 ;  /* 0x00000008130c7c25 */ /* 0x000fe2000f8e000c */
[----:B------:R-:W-:Y:S01]  /*db30*/  ULDC.64 UR8, c[0x0][0xb00] ;  /* 0x0002c00000087ab9 */ /* 0x000fe20000000a00 */
[----:B------:R-:W-:Y:S01]  /*db40*/  UMOV UR4, 0x400 ;  /* 0x0000040000047882 */ /* 0x000fe20000000000 */
[----:B------:R-:W-:Y:S01]  /*db50*/  ULDC UR6, c[0x0][0xa88] ;  /* 0x0002a20000067ab9 */ /* 0x000fe20000000800 */
[----:B------:R-:W-:Y:S01]  /*db60*/  IMAD.IADD R15, R9, 0x1, R17 ;  /* 0x00000001090f7824 */ /* 0x000fe200078e0211 */
[----:B------:R-:W-:Y:S01]  /*db70*/  LEA R26, P1, R12, UR8, 0x2 ;  /* 0x000000080c1a7c11 */ /* 0x000fe2000f8210ff */
[----:B------:R-:W-:-:S03]  /*db80*/  IMAD.IADD R9, R13, 0x1, R21 ;  /* 0x000000010d097824 */ /* 0x000fc600078e0215 */
[----:B------:R-:W-:Y:S01]  /*db90*/  LEA.HI.X R17, R8, UR7, R15, 0x2, P0 ;  /* 0x0000000708117c11 */ /* 0x000fe200080f140f */
[----:B------:R-:W-:Y:S01]  /*dba0*/  IMAD R16, R27, 0xc0, R14 ;  /* 0x000000c01b107824 */ /* 0x000fe200078e020e */
[----:B------:R-:W-:Y:S01]  /*dbb0*/  LEA.HI.X R27, R12, UR9, R9, 0x2, P1 ;  /* 0x000000090c1b7c11 */ /* 0x000fe200088f1409 */
[----:B------:R-:W-:Y:S04]  /*dbc0*/  SHFL.IDX PT, R14, R18, 0x1, 0x1c1f ;  /* 0x003c1f00120e7f89 */ /* 0x000fe800000e0000 */
[----:B------:R-:W-:Y:S04]  /*dbd0*/  SHFL.IDX PT, R12, R18, RZ, 0x1c1f ;  /* 0x001c1fff120c7589 */ /* 0x000fe800000e0000 */
[----:B------:R-:W1:Y:S04]  /*dbe0*/  SHFL.IDX PT, R13, R17, RZ, 0x1c1f ;  /* 0x001c1fff110d7589 */ /* 0x000e6800000e0000 */
[----:B------:R-:W2:Y:S01]  /*dbf0*/  SHFL.IDX PT, R15, R17, 0x1, 0x1c1f ;  /* 0x003c1f00110f7f89 */ /* 0x000ea200000e0000 */
[----:B0-----:R-:W-:Y:S01]  /*dc00*/  ULEA UR4, UR5, UR4, 0x18 ;  /* 0x0000000405047291 */ /* 0x001fe2000f8ec03f */
[----:B------:R-:W-:Y:S01]  /*dc10*/  IMAD R21, R11, UR6, RZ ;  /* 0x000000060b157c24 */ /* 0x000fe2000f8e02ff */
[----:B------:R-:W-:Y:S01]  /*dc20*/  LOP3.LUT P0, RZ, R0, 0x3, RZ, 0xc0, !PT ;  /* 0x0000000300ff7812 */ /* 0x000fe2000780c0ff */
[----:B------:R-:W-:Y:S01]  /*dc30*/  VIADD R20, R16, 0x8 ;  /* 0x0000000810147836 */ /* 0x000fe20000000000 */
[----:B------:R-:W-:-:S02]  /*dc40*/  UIADD3 UR4, UR4, 0x31c20, URZ ;  /* 0x00031c2004047890 */ /* 0x000fc4000fffe03f */
[-C--:B------:R-:W-:Y:S02]  /*dc50*/  ISETP.GE.OR P1, PT, R16, R21.reuse, P0 ;  /* 0x000000151000720c */ /* 0x080fe40000726670 */
[-C--:B------:R-:W-:Y:S01]  /*dc60*/  ISETP.GE.OR P0, PT, R20, R21.reuse, P0 ;  /* 0x000000151400720c */ /* 0x080fe20000706670 */
[----:B------:R-:W-:Y:S01]  /*dc70*/  UPRMT UR4, URZ, 0x654, UR4 ;  /* 0x000006543f047896 */ /* 0x000fe20008000004 */
[----:B------:R-:W-:-:S08]  /*dc80*/  ISETP.GE.AND P2, PT, R16, R21, PT ;  /* 0x000000151000720c */ /* 0x000fd00003f46270 */
[----:B------:R-:W-:Y:S01]  /*dc90*/  SYNCS.ARRIVE.TRANS64.RED.A1T0 RZ, [UR4], RZ ;  /* 0x000000ffffff79a7 */ /* 0x000fe20008100404 */
[----:B-1----:R0:W-:Y:S04]  /*dca0*/  @!P1 ST.E desc[UR60][R12.64], R7 ;  /* 0x000000070c009985 */ /* 0x0021e8000c10193c */
[----:B--2---:R0:W-:Y:S01]  /*dcb0*/  @!P0 ST.E desc[UR60][R14.64], R6 ;  /* 0x000000060e008985 */ /* 0x0041e2000c10193c */
[----:B------:R-:W-:-:S03]  /*dcc0*/  LOP3.LUT R11, R10, 0x7ffffffc, RZ, 0xc0, !PT ;  /* 0x7ffffffc0a0b7812 */ /* 0x000fc600078ec0ff */
[----:B------:R0:W1:Y:S02]  /*dcd0*/  SHFL.IDX PT, R8, R26, RZ, 0x1c1f ;  /* 0x001c1fff1a087589 */ /* 0x00006400000e0000 */
[----:B------:R-:W-:Y:S02]  /*dce0*/  IMAD.IADD R11, R0, 0x1, -R11 ;  /* 0x00000001000b7824 */ /* 0x000fe400078e0a0b */
[----:B------:R0:W2:Y:S02]  /*dcf0*/  SHFL.IDX PT, R9, R27, RZ, 0x1c1f ;  /* 0x001c1fff1b097589 */ /* 0x0000a400000e0000 */
[----:B------:R-:W-:Y:S01]  /*dd00*/  IMAD.SHL.U32 R11, R11, 0x2, RZ ;  /* 0x000000020b0b7824 */ /* 0x000fe200078e00ff */
[----:B------:R-:W-:Y:S06]  /*dd10*/  @P2 BRA `(.L_x_11299) ;  /* 0x0000000400182947 */ /* 0x000fec0003800000 */
[C---:B------:R-:W-:Y:S01]  /*dd20*/  VIADD R0, R11.reuse, 0x8 ;  /* 0x000000080b007836 */ /* 0x040fe20000000000 */
[----:B------:R-:W-:Y:S01]  /*dd30*/  ULDC UR4, c[0x0][0xac8] ;  /* 0x0002b20000047ab9 */ /* 0x000fe20000000800 */
[C---:B0-----:R-:W-:Y:S01]  /*dd40*/  VIADD R6, R11.reuse, 0x10 ;  /* 0x000000100b067836 */ /* 0x041fe20000000000 */
[C---:B------:R-:W-:Y:S01]  /*dd50*/  ISETP.GE.AND P0, PT, R11.reuse, UR4, PT ;  /* 0x000000040b007c0c */ /* 0x040fe2000bf06270 */
[C---:B------:R-:W-:Y:S01]  /*dd60*/  VIADD R7, R11.reuse, 0x18 ;  /* 0x000000180b077836 */ /* 0x040fe20000000000 */
[----:B------:R-:W-:Y:S01]  /*dd70*/  ISETP.GE.AND P1, PT, R0, UR4, PT ;  /* 0x0000000400007c0c */ /* 0x000fe2000bf26270 */
[C---:B------:R-:W-:Y:S01]  /*dd80*/  VIADD R12, R11.reuse, 0x20 ;  /* 0x000000200b0c7836 */ /* 0x040fe20000000000 */
[----:B------:R-:W-:Y:S01]  /*dd90*/  ISETP.GE.AND P2, PT, R6, UR4, PT ;  /* 0x0000000406007c0c */ /* 0x000fe2000bf46270 */
[----:B------:R-:W-:Y:S01]  /*dda0*/  VIADD R22, R11, 0x38 ;  /* 0x000000380b167836 */ /* 0x000fe20000000000 */
[----:B------:R-:W-:Y:S01]  /*ddb0*/  ISETP.GE.AND P3, PT, R7, UR4, PT ;  /* 0x0000000407007c0c */ /* 0x000fe2000bf66270 */
[----:B------:R-:W-:Y:S01]  /*ddc0*/  VIADD R23, R11, 0x40 ;  /* 0x000000400b177836 */ /* 0x000fe20000000000 */
[----:B------:R-:W-:-:S07]  /*ddd0*/  ISETP.GE.AND P4, PT, R12, UR4, PT ;  /* 0x000000040c007c0c */ /* 0x000fce000bf86270 */
[----:B------:R-:W-:Y:S02]  /*dde0*/  @!P1 LEA.HI R0, R0, R0, RZ, 0x1 ;  /* 0x0000000000009211 */ /* 0x000fe400078f08ff */
[----:B------:R-:W-:Y:S02]  /*ddf0*/  @!P2 LEA.HI R6, R6, R6, RZ, 0x1 ;  /* 0x000000060606a211 */ /* 0x000fe400078f08ff */
[----:B------:R-:W-:Y:S02]  /*de00*/  @!P1 LOP3.LUT R13, R0, 0xfffffffe, RZ, 0xc0, !PT ;  /* 0xfffffffe000d9812 */ /* 0x000fe400078ec0ff */
[----:B------:R-:W-:Y:S02]  /*de10*/  @!P3 LEA.HI R10, R7, R7, RZ, 0x1 ;  /* 0x00000007070ab211 */ /* 0x000fe400078f08ff */
[----:B------:R-:W-:Y:S01]  /*de20*/  @!P4 LEA.HI R0, R12, R12, RZ, 0x1 ;  /* 0x0000000c0c00c211 */ /* 0x000fe200078f08ff */
[----:B-12---:R-:W-:Y:S01]  /*de30*/  @!P1 IMAD.WIDE R12, R13, 0x4, R8 ;  /* 0x000000040d0c9825 */ /* 0x006fe200078e0208 */
[----:B------:R-:W-:-:S02]  /*de40*/  @!P2 LOP3.LUT R15, R6, 0xfffffffe, RZ, 0xc0, !PT ;  /* 0xfffffffe060fa812 */ /* 0x000fc400078ec0ff */
[----:B------:R-:W-:Y:S01]  /*de50*/  @!P3 LOP3.LUT R17, R10, 0xfffffffe, RZ, 0xc0, !PT ;  /* 0xfffffffe0a11b812 */ /* 0x000fe200078ec0ff */
[----:B------:R-:W-:Y:S01]  /*de60*/  @!P0 IMAD.WIDE R6, R11, 0x4, R8 ;  /* 0x000000040b068825 */ /* 0x000fe200078e0208 */
[----:B------:R-:W-:-:S03]  /*de70*/  @!P4 LOP3.LUT R19, R0, 0xfffffffe, RZ, 0xc0, !PT ;  /* 0xfffffffe0013c812 */ /* 0x000fc600078ec0ff */
[----:B------:R-:W-:Y:S01]  /*de80*/  VIADD R0, R11, 0x28 ;  /* 0x000000280b007836 */ /* 0x000fe20000000000 */
[----:B------:R0:W-:Y:S01]  /*de90*/  @!P0 ST.E.64 desc[UR60][R6.64], R24 ;  /* 0x0000001806008985 */ /* 0x0001e2000c101b3c */
[----:B------:R-:W-:-:S03]  /*dea0*/  @!P2 IMAD.WIDE R14, R15, 0x4, R8 ;  /* 0x000000040f0ea825 */ /* 0x000fc600078e0208 */
[----:B------:R1:W-:Y:S01]  /*deb0*/  @!P1 ST.E.64 desc[UR60][R12.64], R4 ;  /* 0x000000040c009985 */ /* 0x0003e2000c101b3c */
[----:B------:R-:W-:Y:S01]  /*dec0*/  VIADD R10, R11, 0x30 ;  /* 0x000000300b0a7836 */ /* 0x000fe20000000000 */
[----:B------:R-:W-:Y:S01]  /*ded0*/  ISETP.GE.AND P0, PT, R0, UR4, PT ;  /* 0x0000000400007c0c */ /* 0x000fe2000bf06270 */
[--C-:B------:R-:W-:Y:S01]  /*dee0*/  @!P3 IMAD.WIDE R16, R17, 0x4, R8.reuse ;  /* 0x000000041110b825 */ /* 0x100fe200078e0208 */
[----:B------:R2:W-:Y:S01]  /*def0*/  @!P2 ST.E.64 desc[UR60][R14.64], R32 ;  /* 0x000000200e00a985 */ /* 0x0005e2000c101b3c */
[----:B------:R-:W-:Y:S02]  /*df00*/  ISETP.GE.AND P2, PT, R22, UR4, PT ;  /* 0x0000000416007c0c */ /* 0x000fe4000bf46270 */
[----:B------:R-:W-:Y:S01]  /*df10*/  @!P4 IMAD.WIDE R18, R19, 0x4, R8 ;  /* 0x000000041312c825 */ /* 0x000fe200078e0208 */
[----:B------:R-:W-:Y:S01]  /*df20*/  ISETP.GE.AND P1, PT, R10, UR4, PT ;  /* 0x000000040a007c0c */ /* 0x000fe2000bf26270 */
[----:B------:R3:W-:Y:S01]  /*df30*/  @!P3 ST.E.64 desc[UR60][R16.64], R36 ;  /* 0x000000241000b985 */ /* 0x0007e2000c101b3c */
[----:B------:R-:W-:Y:S01]  /*df40*/  ISETP.GE.AND P3, PT, R23, UR4, PT ;  /* 0x0000000417007c0c */ /* 0x000fe2000bf66270 */
[----:B0-----:R-:W-:-:S02]  /*df50*/  VIADD R6, R11, 0x48 ;  /* 0x000000480b067836 */ /* 0x001fc40000000000 */
[C---:B------:R-:W-:Y:S01]  /*df60*/  VIADD R7, R11.reuse, 0x50 ;  /* 0x000000500b077836 */ /* 0x040fe20000000000 */
[----:B------:R0:W-:Y:S01]  /*df70*/  @!P4 ST.E.64 desc[UR60][R18.64], R40 ;  /* 0x000000281200c985 */ /* 0x0001e2000c101b3c */
[----:B-1----:R-:W-:Y:S01]  /*df80*/  VIADD R5, R11, 0x58 ;  /* 0x000000580b057836 */ /* 0x002fe20000000000 */
[----:B------:R-:W-:Y:S02]  /*df90*/  ISETP.GE.AND P4, PT, R6, UR4, PT ;  /* 0x0000000406007c0c */ /* 0x000fe4000bf86270 */
[----:B------:R-:W-:Y:S02]  /*dfa0*/  ISETP.GE.AND P5, PT, R7, UR4, PT ;  /* 0x0000000407007c0c */ /* 0x000fe4000bfa6270 */
[----:B------:R-:W-:Y:S02]  /*dfb0*/  ISETP.GE.AND P6, PT, R5, UR4, PT ;  /* 0x0000000405007c0c */ /* 0x000fe4000bfc6270 */
[----:B------:R-:W-:Y:S02]  /*dfc0*/  @!P0 LEA.HI R0, R0, R0, RZ, 0x1 ;  /* 0x0000000000008211 */ /* 0x000fe400078f08ff */
[----:B------:R-:W-:-:S02]  /*dfd0*/  @!P1 LEA.HI R10, R10, R10, RZ, 0x1 ;  /* 0x0000000a0a0a9211 */ /* 0x000fc400078f08ff */
[----:B------:R-:W-:Y:S02]  /*dfe0*/  @!P2 LEA.HI R22, R22, R22, RZ, 0x1 ;  /* 0x000000161616a211 */ /* 0x000fe400078f08ff */
[----:B------:R-:W-:Y:S02]  /*dff0*/  @!P3 LEA.HI R23, R23, R23, RZ, 0x1 ;  /* 0x000000171717b211 */ /* 0x000fe400078f08ff */
[----:B------:R-:W-:Y:S02]  /*e000*/  @!P4 LEA.HI R6, R6, R6, RZ, 0x1 ;  /* 0x000000060606c211 */ /* 0x000fe400078f08ff */
[----:B------:R-:W-:Y:S02]  /*e010*/  @!P5 LEA.HI R4, R7, R7, RZ, 0x1 ;  /* 0x000000070704d211 */ /* 0x000fe400078f08ff */
[----:B------:R-:W-:Y:S02]  /*e020*/  @!P6 LEA.HI R12, R5, R5, RZ, 0x1 ;  /* 0x00000005050ce211 */ /* 0x000fe400078f08ff */
[----:B------:R-:W-:-:S02]  /*e030*/  @!P0 LOP3.LUT R5, R0, 0xfffffffe, RZ, 0xc0, !PT ;  /* 0xfffffffe00058812 */ /* 0x000fc400078ec0ff */
[----:B------:R-:W-:Y:S02]  /*e040*/  @!P1 LOP3.LUT R7, R10, 0xfffffffe, RZ, 0xc0, !PT ;  /* 0xfffffffe0a079812 */ /* 0x000fe400078ec0ff */
[----:B------:R-:W-:Y:S02]  /*e050*/  @!P2 LOP3.LUT R13, R22, 0xfffffffe, RZ, 0xc0, !PT ;  /* 0xfffffffe160da812 */ /* 0x000fe400078ec0ff */
[----:B--2---:R-:W-:Y:S02]  /*e060*/  @!P3 LOP3.LUT R15, R23, 0xfffffffe, RZ, 0xc0, !PT ;  /* 0xfffffffe170fb812 */ /* 0x004fe400078ec0ff */
[----:B---3--:R-:W-:Y:S01]  /*e070*/  @!P4 LOP3.LUT R17, R6, 0xfffffffe, RZ, 0xc0, !PT ;  /* 0xfffffffe0611c812 */ /* 0x008fe200078ec0ff */
[--C-:B------:R-:W-:Y:S01]  /*e080*/  @!P1 IMAD.WIDE R6, R7, 0x4, R8.reuse ;  /* 0x0000000407069825 */ /* 0x100fe200078e0208 */
[----:B0-----:R-:W-:Y:S02]  /*e090*/  @!P5 LOP3.LUT R19, R4, 0xfffffffe, RZ, 0xc0, !PT ;  /* 0xfffffffe0413d812 */ /* 0x001fe400078ec0ff */
        /* <DEDUP_REMOVED lines=14> */
.L_x_11299:
[----:B------:R-:W-:Y:S05]  /*e180*/  BSYNC B0 ;  /* 0x0000000000007941 */ /* 0x000fea0003800000 */
.L_x_11298:
[----:B------:R-:W-:Y:S01]  /*e190*/  ISETP.GE.AND P0, PT, R20, R21, PT ;  /* 0x000000151400720c */ /* 0x000fe20003f06270 */
[----:B0--3--:R3:W4:Y:S04]  /*e1a0*/  SHFL.IDX PT, R15, R27, 0x1, 0x1c1f ;  /* 0x003c1f001b0f7f89 */ /* 0x00972800000e0000 */
[----:B------:R3:W0:Y:S08]  /*e1b0*/  SHFL.IDX PT, R14, R26, 0x1, 0x1c1f ;  /* 0x003c1f001a0e7f89 */ /* 0x00063000000e0000 */
[----:B---3--:R-:W-:Y:S05]  /*e1c0*/  @P0 BRA `(.L_x_11264) ;  /* 0x0000004800280947 */ /* 0x008fea0003800000 */
        /* <DEDUP_REMOVED lines=12> */
[C---:B------:R-:W-:Y:S01]  /*e290*/  VIADD R18, R11.reuse, 0x40 ;  /* 0x000000400b127836 */ /* 0x040fe20000000000 */
        /* <DEDUP_REMOVED lines=8> */
[----:B--2---:R-:W-:-:S02]  /*e320*/  @!P4 LOP3.LUT R9, R4, 0xfffffffe, RZ, 0xc0, !PT ;  /* 0xfffffffe0409c812 */ /* 0x004fc400078ec0ff */
[----:B------:R-:W-:Y:S01]  /*e330*/  @!P5 LOP3.LUT R13, R5, 0xfffffffe, RZ, 0xc0, !PT ;  /* 0xfffffffe050dd812 */ /* 0x000fe200078ec0ff */
[--C-:B0---4-:R-:W-:Y:S01]  /*e340*/  @!P2 IMAD.WIDE R4, R11, 0x4, R14.reuse ;  /* 0x000000040b04a825 */ /* 0x111fe200078e020e */
[----:B------:R-:W-:Y:S02]  /*e350*/  ISETP.GE.AND P6, PT, R20, UR4, PT ;  /* 0x0000000414007c0c */ /* 0x000fe4000bfc6270 */
[----:B------:R-:W-:Y:S01]  /*e360*/  @!P0 LEA.HI R10, R10, R10, RZ, 0x1 ;  /* 0x0000000a0a0a8211 */ /* 0x000fe200078f08ff */
[--C-:B------:R-:W-:Y:S01]  /*e370*/  @!P3 IMAD.WIDE R6, R7, 0x4, R14.reuse ;  /* 0x000000040706b825 */ /* 0x100fe200078e020e */
[----:B------:R0:W-:Y:S01]  /*e380*/  @!P2 ST.E.64 desc[UR60][R4.64], R2 ;  /* 0x000000020400a985 */ /* 0x0001e2000c101b3c */
[----:B------:R-:W-:Y:S02]  /*e390*/  ISETP.GE.AND P2, PT, R0, UR4, PT ;  /* 0x0000000400007c0c */ /* 0x000fe4000bf46270 */
[----:B-1----:R-:W-:Y:S01]  /*e3a0*/  @!P4 IMAD.WIDE R8, R9, 0x4, R14 ;  /* 0x000000040908c825 */ /* 0x002fe200078e020e */
        /* <DEDUP_REMOVED lines=10> */
[----:B------:R-:W-:-:S02]  /*e450*/  @!P1 LOP3.LUT R5, R16, 0xfffffffe, RZ, 0xc0, !PT ;  /* 0xfffffffe10059812 */ /* 0x000fc400078ec0ff */
[----:B------:R-:W-:Y:S01]  /*e460*/  @!P2 LEA.HI R0, R0, R0, RZ, 0x1 ;  /* 0x000000000000a211 */ /* 0x000fe200078f08ff */
[--C-:B------:R-:W-:Y:S01]  /*e470*/  @!P0 IMAD.WIDE R2, R3, 0x4, R14.reuse ;  /* 0x0000000403028825 */ /* 0x100fe200078e020e */
[----:B------:R-:W-:Y:S02]  /*e480*/  @!P3 LEA.HI R17, R17, R17, RZ, 0x1 ;  /* 0x000000111111b211 */ /* 0x000fe400078f08ff */
[----:B------:R-:W-:Y:S01]  /*e490*/  @!P4 LEA.HI R18, R18, R18, RZ, 0x1 ;  /* 0x000000121212c211 */ /* 0x000fe200078f08ff */
[----:B------:R-:W-:Y:S01]  /*e4a0*/  @!P1 IMAD.WIDE R4, R5, 0x4, R14 ;  /* 0x0000000405049825 */ /* 0x000fe200078e020e */
[----:B------:R-:W-:Y:S01]  /*e4b0*/  @!P6 LEA.HI R20, R20, R20, RZ, 0x1 ;  /* 0x000000141414e211 */ /* 0x000fe200078f08ff */
[----:B------:R0:W-:Y:S01]  /*e4c0*/  @!P0 ST.E.64 desc[UR60][R2.64], R42 ;  /* 0x0000002a02008985 */ /* 0x0001e2000c101b3c */
[----:B------:R-:W-:Y:S02]  /*e4d0*/  @!P5 LEA.HI R19, R19, R19, RZ, 0x1 ;  /* 0x000000131313d211 */ /* 0x000fe400078f08ff */
[----:B-1----:R-:W-:Y:S01]  /*e4e0*/  @!P2 LOP3.LUT R7, R0, 0xfffffffe, RZ, 0xc0, !PT ;  /* 0xfffffffe0007a812 */ /* 0x002fe200078ec0ff */
[----:B------:R1:W-:Y:S01]  /*e4f0*/  @!P1 ST.E.64 desc[UR60][R4.64], R46 ;  /* 0x0000002e04009985 */ /* 0x0003e2000c101b3c */
[----:B------:R-:W-:-:S02]  /*e500*/  @!P3 LOP3.LUT R17, R17, 0xfffffffe, RZ, 0xc0, !PT ;  /* 0xfffffffe1111b812 */ /* 0x000fc400078ec0ff */
[----:B--2---:R-:W-:Y:S02]  /*e510*/  @!P4 LOP3.LUT R9, R18, 0xfffffffe, RZ, 0xc0, !PT ;  /* 0xfffffffe1209c812 */ /* 0x004fe400078ec0ff */
[----:B------:R-:W-:Y:S02]  /*e520*/  @!P5 LOP3.LUT R19, R19, 0xfffffffe, RZ, 0xc0, !PT ;  /* 0xfffffffe1313d812 */ /* 0x000fe400078ec0ff */
[----:B---3--:R-:W-:Y:S02]  /*e530*/  @!P6 LOP3.LUT R13, R20, 0xfffffffe, RZ, 0xc0, !PT ;  /* 0xfffffffe140de812 */ /* 0x008fe400078ec0ff */
        /* <DEDUP_REMOVED lines=13> */
[----:B---3--:R-:W-:-:S05]  /*e610*/  LOP3.LUT R3, R11, 0xfffffffe, RZ, 0xc0, !PT ;  /* 0xfffffffe0b037812 */ /* 0x008fca00078ec0ff */
[----:B------:R-:W-:-:S05]  /*e620*/  IMAD.WIDE R2, R3, 0x4, R14 ;  /* 0x0000000403027825 */ /* 0x000fca00078e020e */
[----:B------:R0:W-:Y:S01]  /*e630*/  ST.E.64 desc[UR60][R2.64], R70 ;  /* 0x0000004602007985 */ /* 0x0001e2000c101b3c */
[----:B------:R-:W-:Y:S05]  /*e640*/  BRA `(.L_x_11264) ;  /* 0x0000004400087947 */ /* 0x000fea0003800000 */
.L_x_11297:
        /* <DEDUP_REMOVED lines=12> */
[----:B------:R-:W2:Y:S01]  /*e710*/  LDL.LU R7, [R1] ;  /* 0x0000000001077983 */ /* 0x000ea20000300800 */
[----:B------:R-:W-:Y:S01]  /*e720*/  ISETP.NE.AND P0, PT, R6, 0x1, PT ;  /* 0x000000010600780c */ /* 0x000fe20003f05270 */
[----:B------:R-:W0:Y:S01]  /*e730*/  S2UR UR4, SR_CTAID.Z ;  /* 0x00000000000479c3 */ /* 0x000e220000002700 */
[----:B------:R-:W-:-:S07]  /*e740*/  ULDC.64 UR6, c[0x0][0xbd0] ;  /* 0x0002f40000067ab9 */ /* 0x000fce0000000a00 */
[----:B------:R-:W1:Y:S08]  /*e750*/  LDC.64 R12, c[0x0][0xbd8] ;  /* 0x0002f600ff0c7b82 */ /* 0x000e700000000a00 */
[----:B------:R-:W3:Y:S08]  /*e760*/  @P0 LDC R9, c[0x0][0xbec] ;  /* 0x0002fb00ff090b82 */ /* 0x000ef00000000800 */
[----:B------:R-:W4:Y:S01]  /*e770*/  S2UR UR8, SR_CTAID.Y ;  /* 0x00000000000879c3 */ /* 0x000f220000002600 */
[----:B0-----:R-:W-:-:S07]  /*e780*/  USHF.R.S32.HI UR5, URZ, 0x1f, UR4 ;  /* 0x0000001f3f057899 */ /* 0x001fce0008011404 */
[----:B------:R-:W4:Y:S01]  /*e790*/  LDC R8, c[0x0][0xc50] ;  /* 0x00031400ff087b82 */ /* 0x000f220000000800 */
[----:B-1----:R-:W-:-:S04]  /*e7a0*/  IMAD R10, R12, UR5, RZ ;  /* 0x000000050c0a7c24 */ /* 0x002fc8000f8e02ff */
[----:B------:R-:W-:-:S03]  /*e7b0*/  IMAD R13, R13, UR4, R10 ;  /* 0x000000040d0d7c24 */ /* 0x000fc6000f8e020a */
[----:B------:R-:W0:Y:S01]  /*e7c0*/  @P0 LDC R11, c[0x0][0xbf0] ;  /* 0x0002fc00ff0b0b82 */ /* 0x000e220000000800 */
[----:B--2---:R-:W-:Y:S01]  /*e7d0*/  SHF.R.S32.HI R4, RZ, 0x1f, R7 ;  /* 0x0000001fff047819 */ /* 0x004fe20000011407 */
[----:B------:R-:W-:-:S04]  /*e7e0*/  IMAD.WIDE.U32 R2, R7, UR6, RZ ;  /* 0x0000000607027c25 */ /* 0x000fc8000f8e00ff */
[----:B------:R-:W-:-:S04]  /*e7f0*/  IMAD R4, R4, UR6, RZ ;  /* 0x0000000604047c24 */ /* 0x000fc8000f8e02ff */
[----:B------:R-:W-:Y:S02]  /*e800*/  IMAD R5, R7, UR7, R4 ;  /* 0x0000000707057c24 */ /* 0x000fe4000f8e0204 */
[----:B------:R-:W-:Y:S02]  /*e810*/  IMAD.MOV R7, RZ, RZ, -R7 ;  /* 0x000000ffff077224 */ /* 0x000fe400078e0a07 */
[----:B---3--:R-:W-:-:S04]  /*e820*/  @P0 IMAD.HI.U32 R4, R0, R9, RZ ;  /* 0x0000000900040227 */ /* 0x008fc800078e00ff */
[----:B------:R-:W-:Y:S02]  /*e830*/  IMAD.IADD R3, R3, 0x1, R5 ;  /* 0x0000000103037824 */ /* 0x000fe400078e0205 */
[----:B------:R-:W-:Y:S01]  /*e840*/  IMAD.MOV.U32 R5, RZ, RZ, R0 ;  /* 0x000000ffff057224 */ /* 0x000fe200078e0000 */
[----:B0-----:R-:W-:Y:S01]  /*e850*/  @P0 SHF.R.U32.HI R5, RZ, R11, R4 ;  /* 0x0000000bff050219 */ /* 0x001fe20000011604 */
[----:B----4-:R-:W-:Y:S02]  /*e860*/  IMAD R9, R8, R7, UR8 ;  /* 0x0000000808097e24 */ /* 0x010fe4000f8e0207 */
[----:B------:R-:W-:Y:S01]  /*e870*/  IMAD.WIDE.U32 R2, R12, UR4, R2 ;  /* 0x000000040c027c25 */ /* 0x000fe2000f8e0002 */
[----:B------:R-:W-:Y:S02]  /*e880*/  ULDC.64 UR4, c[0x0][0xbe0] ;  /* 0x0002f80000047ab9 */ /* 0x000fe40000000a00 */
[----:B------:R-:W-:Y:S01]  /*e890*/  SHF.R.S32.HI R4, RZ, 0x1f, R9 ;  /* 0x0000001fff047819 */ /* 0x000fe20000011409 */
[----:B------:R-:W-:-:S02]  /*e8a0*/  IMAD.MOV R7, RZ, RZ, -R5 ;  /* 0x000000ffff077224 */ /* 0x000fc400078e0a05 */
[----:B------:R-:W-:Y:S02]  /*e8b0*/  IMAD.IADD R3, R13, 0x1, R3 ;  /* 0x000000010d037824 */ /* 0x000fe400078e0203 */
[----:B------:R-:W-:Y:S02]  /*e8c0*/  IMAD R4, R4, UR4, RZ ;  /* 0x0000000404047c24 */ /* 0x000fe4000f8e02ff */
[----:B------:R-:W-:Y:S02]  /*e8d0*/  IMAD R7, R6, R7, R0 ;  /* 0x0000000706077224 */ /* 0x000fe400078e0200 */
[----:B------:R-:W-:-:S03]  /*e8e0*/  IMAD.WIDE.U32 R2, R9, UR4, R2 ;  /* 0x0000000409027c25 */ /* 0x000fc6000f8e0002 */
[----:B------:R-:W-:Y:S01]  /*e8f0*/  SHF.R.S32.HI R0, RZ, 0x1f, R7 ;  /* 0x0000001fff007819 */ /* 0x000fe20000011407 */
        /* <DEDUP_REMOVED lines=15> */
.L_x_11262:
        /* <DEDUP_REMOVED lines=18> */
.L_x_11300:
[----:B------:R-:W-:Y:S01]  /*eb10*/  ULDC UR43, c[0x0][0xc50] ;  /* 0x00031400002b7ab9 */ /* 0x000fe20000000800 */
[----:B------:R-:W-:Y:S01]  /*eb20*/  UMOV UR36, UR6 ;  /* 0x0000000600247c82 */ /* 0x000fe20008000000 */
[----:B------:R-:W-:-:S11]  /*eb30*/  UISETP.NE.AND UP0, UPT, UR43, 0x1, UPT ;  /* 0x000000012b00788c */ /* 0x000fd6000bf05270 */
[----:B------:R-:W-:Y:S01]  /*eb40*/  @UP0 ULDC UR4, c[0x0][0xc54] ;  /* 0x0003150000040ab9 */ /* 0x000fe20000000800 */
[----:B------:R-:W-:Y:S01]  /*eb50*/  @UP0 ULDC UR7, c[0x0][0xc58] ;  /* 0x0003160000070ab9 */ /* 0x000fe20000000800 */
[----:B------:R-:W-:-:S04]  /*eb60*/  UIMAD.WIDE.U32 UR4, UR6, UR4, URZ ;  /* 0x00000004060472a5 */ /* 0x000fc8000f8e003f */
[----:B------:R-:W-:-:S12]  /*eb70*/  @UP0 USHF.R.U32.HI UR36, URZ, UR7, UR5 ;  /* 0x000000073f240299 */ /* 0x000fd80008011605 */
.L_x_11301:
        /* <DEDUP_REMOVED lines=11> */
[----:B------:R-:W-:Y:S01]  /*ec30*/  IMAD.MOV.U32 R25, RZ, RZ, RZ ;  /* 0x000000ffff197224 */ /* 0x000fe200078e00ff */
[----:B------:R-:W-:Y:S01]  /*ec40*/  UISETP.NE.U32.AND UP0, UPT, UR6, URZ, UPT ;  /* 0x0000003f0600728c */ /* 0x000fe2000bf05070 */
[----:B------:R-:W-:Y:S01]  /*ec50*/  UMOV UR8, 0xc0 ;  /* 0x000000c000087882 */ /* 0x000fe20000000000 */
[----:B------:R-:W-:Y:S02]  /*ec60*/  ULDC UR5, c[0x0][0x288] ;  /* 0x0000a20000057ab9 */ /* 0x000fe40000000800 */
[----:B------:R-:W-:Y:S01]  /*ec70*/  UISETP.NE.AND.EX UP0, UPT, UR7, URZ, UPT, UP0 ;  /* 0x0000003f0700728c */ /* 0x000fe2000bf05300 */
[----:B------:R-:W-:Y:S01]  /*ec80*/  ULDC UR6, c[0x0][0x424] ;  /* 0x0001090000067ab9 */ /* 0x000fe20000000800 */
[----:B------:R-:W-:-:S02]  /*ec90*/  UIADD3 UR10, -UR5, 0x90, URZ ;  /* 0x00000090050a7890 */ /* 0x000fc4000fffe13f */
[----:B------:R-:W-:Y:S01]  /*eca0*/  USEL UR7, UR6, 0x1, UP0 ;  /* 0x0000000106077887 */ /* 0x000fe20008000000 */
[----:B------:R-:W-:-:S03]  /*ecb0*/  ULDC UR9, c[0x0][0x2f0] ;  /* 0x0000bc0000097ab9 */ /* 0x000fc60000000800 */
[----:B------:R-:W-:Y:S02]  /*ecc0*/  UIMAD UR10, UR7, UR9, UR10 ;  /* 0x00000009070a72a4 */ /* 0x000fe4000f8e020a */
[----:B0-----:R-:W-:-:S03]  /*ecd0*/  UIMAD UR8, UR4, UR8, 0xbf ;  /* 0x000000bf040874a4 */ /* 0x001fc6000f8e0208 */
        /* <DEDUP_REMOVED lines=21> */
[----:B------:R-:W-:Y:S05]  /*ee30*/  @!P0 BRA `(.L_x_11303) ;  /* 0x0000000000748947 */ /* 0x000fea0003800000 */
        /* <DEDUP_REMOVED lines=29> */
.L_x_11303:
        /* <DEDUP_REMOVED lines=29> */
.L_x_11304:
        /* <DEDUP_REMOVED lines=20> */
.L_x_11306:
        /* <DEDUP_REMOVED lines=15> */
.L_x_11305:
        /* <DEDUP_REMOVED lines=10> */
[----:B------:R-:W-:Y:S02]  /*f4b0*/  VIADD R17, R26, 0xffffffff ;  /* 0xffffffff1a117836 */ /* 0x000fe40000000000 */
[----:B------:R-:W-:-:S04]  /*f4c0*/  ISETP.NE.AND.EX P1, PT, R5, RZ, PT, P0 ;  /* 0x000000ff0500720c */ /* 0x000fc80003f25300 */
[----:B------:R-:W-:Y:S02]  /*f4d0*/  P2R R23, PR, RZ, 0x2 ;  /* 0x00000002ff177803 */ /* 0x000fe40000000000 */
[----:B--2---:R-:W-:Y:S02]  /*f4e0*/  SHF.R.S32.HI R19, RZ, 0x1f, R18 ;  /* 0x0000001fff137819 */ /* 0x004fe40000011412 */
[----:B------:R-:W-:Y:S01]  /*f4f0*/  SEL R16, R18, RZ, !P1 ;  /* 0x000000ff12107207 */ /* 0x000fe20004800000 */
[----:B------:R-:W-:Y:S06]  /*f500*/  BRA.DIV UR4, `(.L_x_11307) ;  /* 0x0000003a04087947 */ /* 0x000fec000b800000 */
[----:B------:R0:W1:Y:S02]  /*f510*/  SHFL.IDX PT, R14, R22, RZ, 0x1f ;  /* 0x00001fff160e7589 */ /* 0x00006400000e0000 */
.L_x_11391:
[----:B-1----:R-:W-:Y:S02]  /*f520*/  ISETP.NE.AND P0, PT, R14, RZ, PT ;  /* 0x000000ff0e00720c */ /* 0x002fe40003f05270 */
[----:B------:R-:W-:-:S04]  /*f530*/  PLOP3.LUT P2, PT, PT, PT, PT, 0x8, 0x0 ;  /* 0x000000000000781c */ /* 0x000fc80003f4e170 */
[----:B0-----:R-:W-:-:S07]  /*f540*/  P2R R22, PR, RZ, 0x4 ;  /* 0x00000004ff167803 */ /* 0x001fce0000000000 */
[----:B------:R-:W-:Y:S05]  /*f550*/  @P0 BRA `(.L_x_11308) ;  /* 0x0000000400080947 */ /* 0x000fea0003800000 */
[----:B------:R-:W-:-:S03]  /*f560*/  UMOV UR4, 0xffffffff ;  /* 0xffffffff00047882 */ /* 0x000fc60000000000 */
[----:B------:R-:W-:Y:S05]  /*f570*/  BRA.DIV UR4, `(.L_x_11309) ;  /* 0x0000003a040c7947 */ /* 0x000fea000b800000 */
[----:B------:R-:W-:-:S13]  /*f580*/  ELECT P6, URZ, PT ;  /* 0x00000000003f782f */ /* 0x000fda00038c0000 */
.L_x_11394:
[----:B------:R-:W-:Y:S05]  /*f590*/  @!P6 BRA `(.L_x_11308) ;  /* 0x0000000000f8e947 */ /* 0x000fea0003800000 */
[----:B------:R-:W-:Y:S02]  /*f5a0*/  IMAD.MOV.U32 R0, RZ, RZ, 0x1 ;  /* 0x00000001ff007424 */ /* 0x000fe400078e00ff */
[----:B------:R-:W-:-:S03]  /*f5b0*/  IMAD.MOV.U32 R16, RZ, RZ, R18 ;  /* 0x000000ffff107224 */ /* 0x000fc600078e0012 */
[----:B------:R-:W-:Y:S01]  /*f5c0*/  SHF.L.U32 R0, R0, 0x1f, RZ ;  /* 0x0000001f00007819 */ /* 0x000fe200000006ff */
[----:B------:R-:W-:Y:S06]  /*f5d0*/  @!P1 BRA `(.L_x_11310) ;  /* 0x0000000000489947 */ /* 0x000fec0003800000 */
        /* <DEDUP_REMOVED lines=18> */
.L_x_11310:
[----:B------:R-:W1:Y:S01]  /*f700*/  SYNCS.PHASECHK.TRANS64.TRYWAIT P0, [UR38+0x31c40], R0 ;  /* 0x031c4000ff0075a7 */ /* 0x000e620008000166 */
[----:B------:R-:W-:Y:S01]  /*f710*/  ISETP.NE.AND P1, PT, R28, RZ, PT ;  /* 0x000000ff1c00720c */ /* 0x000fe20003f25270 */
[----:B-1----:R-:W-:-:S12]  /*f720*/  @!P0 BRA `(.L_x_11311) ;  /* 0x0000003400c08947 */ /* 0x002fd80003800000 */
.L_x_11395:
[----:B------:R-:W-:Y:S05]  /*f730*/  @P1 BRA `(.L_x_11312) ;  /* 0x0000000000181947 */ /* 0x000fea0003800000 */
[----:B------:R-:W2:Y:S01]  /*f740*/  S2R R2, SR_TID.X ;  /* 0x0000000000027919 */ /* 0x000ea20000002100 */
[----:B-1----:R-:W-:-:S04]  /*f750*/  IMAD.MOV.U32 R0, RZ, RZ, 0x6c00 ;  /* 0x00006c00ff007424 */ /* 0x002fc800078e00ff */
[----:B------:R3:W-:Y:S01]  /*f760*/  SYNCS.ARRIVE.TRANS64 RZ, [UR38+0x31c30], R0 ;  /* 0x031c3000ffff79a7 */ /* 0x0007e20008000026 */
[----:B--2---:R-:W-:-:S13]  /*f770*/  LOP3.LUT P0, RZ, R2, 0x1f, RZ, 0xc0, !PT ;  /* 0x0000001f02ff7812 */ /* 0x004fda000780c0ff */
[----:B---3--:R-:W-:Y:S05]  /*f780*/  @!P0 BRA `(.L_x_11312) ;  /* 0x0000000000048947 */ /* 0x008fea0003800000 */
[----:B------:R-:W-:Y:S01]  /*f790*/  BPT.TRAP 0x1 ;  /* 0x000000040000795c */ /* 0x000fe20000300000 */
.L_x_11312:
[----:B------:R-:W-:Y:S01]  /*f7a0*/  R2UR UR11, R17 ;  /* 0x00000000110b72ca */ /* 0x000fe200000e0000 */
[----:B------:R-:W-:Y:S01]  /*f7b0*/  ULDC.64 UR4, c[0x0][0x198] ;  /* 0x0000660000047ab9 */ /* 0x000fe20000000a00 */
[----:B-----5:R-:W-:Y:S01]  /*f7c0*/  R2UR UR13, R16 ;  /* 0x00000000100d72ca */ /* 0x020fe200000e0000 */
[----:B------:R-:W-:Y:S01]  /*f7d0*/  UIADD3 UR4, UP0, UR4, 0x370, URZ ;  /* 0x0000037004047890 */ /* 0x000fe2000ff1e03f */
[----:B------:R-:W-:Y:S01]  /*f7e0*/  PLOP3.LUT P0, PT, PT, PT, PT, 0x80, 0x0 ;  /* 0x000000000000781c */ /* 0x000fe20003f0f070 */
[----:B------:R-:W-:Y:S02]  /*f7f0*/  UIADD3 UR8, UR38, 0x16a00, URZ ;  /* 0x00016a0026087890 */ /* 0x000fe4000fffe03f */
[----:B------:R-:W-:Y:S01]  /*f800*/  UIADD3 UR9, UR38, 0x31c30, URZ ;  /* 0x00031c3026097890 */ /* 0x000fe2000fffe03f */
[----:B------:R-:W-:Y:S01]  /*f810*/  P2R R22, PR, RZ, 0x1 ;  /* 0x00000001ff167803 */ /* 0x000fe20000000000 */
        /* <DEDUP_REMOVED lines=21> */
[----:B--2---:R-:W-:Y:S01]  /*f970*/  NOP ;  /* 0x0000000000007918 */ /* 0x004fe20000000000 */
.L_x_11308:
[----:B------:R-:W-:Y:S05]  /*f980*/  WARPSYNC.ALL ;  /* 0x0000000000007948 */ /* 0x000fea0003800000 */
[----:B-1----:R-:W1:Y:S01]  /*f990*/  S2R R0, SR_CTAID.Z ;  /* 0x0000000000007919 */ /* 0x002e620000002700 */
        /* <DEDUP_REMOVED lines=10> */
[----:B-1----:R-:W-:-:S03]  /*fa40*/  SHF.R.S32.HI R29, RZ, 0x1f, R0 ;  /* 0x0000001fff1d7819 */ /* 0x002fc60000011400 */
[----:B------:R-:W-:Y:S08]  /*fa50*/  @!P0 BRA `(.L_x_11313) ;  /* 0x0000000000408947 */ /* 0x000ff00003800000 */
        /* <DEDUP_REMOVED lines=16> */
.L_x_11313:
[----:B------:R-:W1:Y:S01]  /*fb60*/  LDC R14, c[0x0][0x448] ;  /* 0x00011200ff0e7b82 */ /* 0x000e620000000800 */
[----:B------:R-:W2:Y:S01]  /*fb70*/  S2R R20, SR_TID.X ;  /* 0x0000000000147919 */ /* 0x000ea20000002100 */
[----:B------:R-:W-:Y:S01]  /*fb80*/  SHF.R.U32.HI R11, RZ, 0x2, R28 ;  /* 0x00000002ff0b7819 */ /* 0x000fe2000001161c */
[----:B------:R-:W-:Y:S01]  /*fb90*/  UMOV UR4, UR40 ;  /* 0x0000002800047c82 */ /* 0x000fe20008000000 */
[----:B------:R-:W-:Y:S01]  /*fba0*/  UMOV UR5, UR42 ;  /* 0x0000002a00057c82 */ /* 0x000fe20008000000 */
[----:B------:R-:W3:Y:S01]  /*fbb0*/  S2R R12, SR_CTAID.X ;  /* 0x00000000000c7919 */ /* 0x000ee20000002500 */
[----:B------:R-:W-:Y:S01]  /*fbc0*/  ULDC.64 UR6, c[0x0][0x2c8] ;  /* 0x0000b20000067ab9 */ /* 0x000fe20000000a00 */
[----:B------:R-:W-:Y:S01]  /*fbd0*/  ULDC.64 UR8, c[0x0][0x280] ;  /* 0x0000a00000087ab9 */ /* 0x000fe20000000a00 */
[----:B------:R-:W4:Y:S01]  /*fbe0*/  S2R R21, SR_CTAID.Z ;  /* 0x0000000000157919 */ /* 0x000f220000002700 */
[----:B-1----:R-:W-:Y:S01]  /*fbf0*/  ISETP.NE.AND P0, PT, R14, 0x1, PT ;  /* 0x000000010e00780c */ /* 0x002fe20003f05270 */
[----:B--2---:R-:W-:-:S12]  /*fc00*/  IMAD.SHL.U32 R0, R20, 0x20, RZ ;  /* 0x0000002014007824 */ /* 0x004fd800078e00ff */
[----:B0-----:R-:W0:Y:S01]  /*fc10*/  @P0 LDC R5, c[0x0][0x44c] ;  /* 0x00011300ff050b82 */ /* 0x001e220000000800 */
[----:B------:R-:W-:-:S05]  /*fc20*/  LOP3.LUT R3, R11, 0x60, R0, 0xf8, !PT ;  /* 0x000000600b037812 */ /* 0x000fca00078ef800 */
[----:B---3--:R-:W-:Y:S02]  /*fc30*/  IMAD R0, R12, 0xc0, R3 ;  /* 0x000000c00c007824 */ /* 0x008fe400078e0203 */
[----:B------:R-:W1:Y:S02]  /*fc40*/  @P0 LDC R7, c[0x0][0x450] ;  /* 0x00011400ff070b82 */ /* 0x000e640000000800 */
[----:B------:R-:W-:-:S06]  /*fc50*/  VIADD R9, R0, 0x80 ;  /* 0x0000008000097836 */ /* 0x000fcc0000000000 */
[----:B------:R-:W2:Y:S08]  /*fc60*/  @P0 LDC R8, c[0x0][0x44c] ;  /* 0x00011300ff080b82 */ /* 0x000eb00000000800 */
[----:B------:R-:W3:Y:S01]  /*fc70*/  @P0 LDC R4, c[0x0][0x450] ;  /* 0x00011400ff040b82 */ /* 0x000ee20000000800 */
[----:B0-----:R-:W-:-:S04]  /*fc80*/  @P0 IMAD.HI.U32 R6, R0, R5, RZ ;  /* 0x0000000500060227 */ /* 0x001fc800078e00ff */
[----:B------:R-:W-:-:S03]  /*fc90*/  IMAD.MOV.U32 R5, RZ, RZ, R0 ;  /* 0x000000ffff057224 */ /* 0x000fc600078e0000 */
[----:B------:R-:W0:Y:S01]  /*fca0*/  LDC.64 R2, c[0x0][0x2e0] ;  /* 0x0000b800ff027b82 */ /* 0x000e220000000a00 */
[----:B-1----:R-:W-:Y:S02]  /*fcb0*/  @P0 SHF.R.U32.HI R5, RZ, R7, R6 ;  /* 0x00000007ff050219 */ /* 0x002fe40000011606 */
[----:B------:R-:W-:-:S03]  /*fcc0*/  SHF.R.U32.HI R6, RZ, 0x3, R20 ;  /* 0x00000003ff067819 */ /* 0x000fc60000011614 */
[----:B------:R-:W-:Y:S01]  /*fcd0*/  IMAD.MOV R13, RZ, RZ, -R5 ;  /* 0x000000ffff0d7224 */ /* 0x000fe200078e0a05 */
[----:B------:R-:W-:Y:S01]  /*fce0*/  LOP3.LUT R6, R6, 0x3, RZ, 0xc0, !PT ;  /* 0x0000000306067812 */ /* 0x000fe200078ec0ff */
[----:B--2---:R-:W-:-:S04]  /*fcf0*/  @P0 IMAD.HI.U32 R7, R9, R8, RZ ;  /* 0x0000000809070227 */ /* 0x004fc800078e00ff */
[----:B------:R-:W-:Y:S02]  /*fd00*/  IMAD.MOV.U32 R8, RZ, RZ, R9 ;  /* 0x000000ffff087224 */ /* 0x000fe400078e0009 */
[----:B------:R-:W-:Y:S01]  /*fd10*/  IMAD R13, R14, R13, R0 ;  /* 0x0000000d0e0d7224 */ /* 0x000fe200078e0200 */
[----:B---3--:R-:W-:-:S04]  /*fd20*/  @P0 SHF.R.U32.HI R8, RZ, R4, R7 ;  /* 0x00000004ff080219 */ /* 0x008fc80000011607 */
[----:B------:R-:W-:Y:S01]  /*fd30*/  SHF.R.S32.HI R0, RZ, 0x1f, R13 ;  /* 0x0000001fff007819 */ /* 0x000fe2000001140d */
[----:B------:R-:W-:Y:S02]  /*fd40*/  IMAD.MOV R10, RZ, RZ, -R8 ;  /* 0x000000ffff0a7224 */ /* 0x000fe400078e0a08 */
[-C--:B0-----:R-:W-:Y:S02]  /*fd50*/  IMAD R4, R29, R2.reuse, RZ ;  /* 0x000000021d047224 */ /* 0x081fe400078e02ff */
[----:B------:R-:W-:Y:S02]  /*fd60*/  IMAD R0, R0, UR6, RZ ;  /* 0x0000000600007c24 */ /* 0x000fe4000f8e02ff */
[C---:B----4-:R-:W-:Y:S01]  /*fd70*/  IMAD R7, R21.reuse, R3, R4 ;  /* 0x0000000315077224 */ /* 0x050fe200078e0204 */
[----:B------:R-:W-:Y:S01]  /*fd80*/  SHF.R.S32.HI R4, RZ, 0x1f, R5 ;  /* 0x0000001fff047819 */ /* 0x000fe20000011405 */
[----:B------:R-:W-:Y:S01]  /*fd90*/  IMAD.WIDE.U32 R2, R21, R2, UR4 ;  /* 0x0000000415027e25 */ /* 0x000fe2000f8e0002 */
[----:B------:R-:W-:-:S03]  /*fda0*/  ULDC.64 UR4, c[0x0][0x2d0] ;  /* 0x0000b40000047ab9 */ /* 0x000fc60000000a00 */
[----:B------:R-:W-:Y:S02]  /*fdb0*/  IMAD R4, R4, UR4, RZ ;  /* 0x0000000404047c24 */ /* 0x000fe4000f8e02ff */
[----:B------:R-:W-:Y:S02]  /*fdc0*/  IMAD.IADD R3, R3, 0x1, R7 ;  /* 0x0000000103037824 */ /* 0x000fe400078e0207 */
[C---:B------:R-:W-:Y:S02]  /*fdd0*/  IMAD R7, R5.reuse, UR5, R4 ;  /* 0x0000000505077c24 */ /* 0x040fe4000f8e0204 */
[----:B------:R-:W-:-:S04]  /*fde0*/  IMAD.WIDE.U32 R4, R5, UR4, R2 ;  /* 0x0000000405047c25 */ /* 0x000fc8000f8e0002 */
[----:B------:R-:W-:Y:S02]  /*fdf0*/  IMAD.IADD R5, R5, 0x1, R7 ;  /* 0x0000000105057824 */ /* 0x000fe400078e0207 */
[C---:B------:R-:W-:Y:S02]  /*fe00*/  IMAD R7, R13.reuse, UR7, R0 ;  /* 0x000000070d077c24 */ /* 0x040fe4000f8e0200 */
[----:B------:R-:W-:Y:S02]  /*fe10*/  IMAD.SHL.U32 R0, R20, 0x8, RZ ;  /* 0x0000000814007824 */ /* 0x000fe400078e00ff */
[----:B------:R-:W-:-:S03]  /*fe20*/  IMAD.WIDE.U32 R4, R13, UR6, R4 ;  /* 0x000000060d047c25 */ /* 0x000fc6000f8e0004 */
[----:B------:R-:W-:Y:S01]  /*fe30*/  LOP3.LUT R21, R0, 0x18, RZ, 0xc0, !PT ;  /* 0x0000001800157812 */ /* 0x000fe200078ec0ff */
        /* <DEDUP_REMOVED lines=30> */
[----:B------:R-:W0:Y:S01]  /*10020*/  LDC R4, c[0x0][0x448] ;  /* 0x00011200ff047b82 */ /* 0x000e220000000800 */
[----:B------:R-:W-:Y:S01]  /*10030*/  SHFL.IDX PT, R3, R7, RZ, 0x1c1f ;  /* 0x001c1fff07037589 */ /* 0x000fe200000e0000 */
[----:B------:R-:W-:Y:S01]  /*10040*/  ULDC UR4, c[0x0][0x288] ;  /* 0x0000a20000047ab9 */ /* 0x000fe20000000800 */
[----:B------:R-:W-:Y:S02]  /*10050*/  IMAD R8, R12, 0xc0, R11 ;  /* 0x000000c00c087824 */ /* 0x000fe400078e020b */
[----:B------:R-:W1:Y:S02]  /*10060*/  SHFL.IDX PT, R2, R6, RZ, 0x1c1f ;  /* 0x001c1fff06027589 */ /* 0x000e6400000e0000 */
[----:B------:R-:W-:Y:S02]  /*10070*/  VIADD R12, R8, 0x20 ;  /* 0x00000020080c7836 */ /* 0x000fe40000000000 */
[----:B------:R-:W-:Y:S04]  /*10080*/  SHFL.IDX PT, R5, R7, 0x1, 0x1c1f ;  /* 0x003c1f0007057f89 */ /* 0x000fe800000e0000 */
[----:B------:R-:W-:Y:S01]  /*10090*/  SHFL.IDX PT, R14, R6, 0x2, 0x1c1f ;  /* 0x005c1f00060e7f89 */ /* 0x000fe200000e0000 */
[----:B0-----:R-:W-:-:S03]  /*100a0*/  IMAD R9, R4, UR4, RZ ;  /* 0x0000000404097c24 */ /* 0x001fc6000f8e02ff */
[----:B------:R-:W0:Y:S02]  /*100b0*/  SHFL.IDX PT, R4, R6, 0x1, 0x1c1f ;  /* 0x003c1f0006047f89 */ /* 0x000e2400000e0000 */
[----:B------:R-:W-:-:S13]  /*100c0*/  ISETP.GE.AND P3, PT, R8, R9, PT ;  /* 0x000000090800720c */ /* 0x000fda0003f66270 */
[----:B-1----:R-:W-:Y:S01]  /*100d0*/  @!P3 IMAD.WIDE.U32 R2, R21, 0x2, R2 ;  /* 0x000000021502b825 */ /* 0x002fe200078e0002 */
[----:B------:R-:W-:-:S05]  /*100e0*/  @!P3 LEA R29, R0, UR38, 0x1 ;  /* 0x00000026001dbc11 */ /* 0x000fca000f8e08ff */
        /* <DEDUP_REMOVED lines=8> */
[----:B0-----:R-:W-:Y:S01]  /*10170*/  @!P3 IMAD.WIDE.U32 R4, R21, 0x2, R4 ;  /* 0x000000021504b825 */ /* 0x001fe200078e0004 */
[----:B------:R-:W-:Y:S01]  /*10180*/  @!P3 LEA R29, R0, UR38, 0x1 ;  /* 0x00000026001dbc11 */ /* 0x000fe2000f8e08ff */
[----:B------:R-:W-:Y:S04]  /*10190*/  SHFL.IDX PT, R7, R7, 0x3, 0x1c1f ;  /* 0x007c1f0007077f89 */ /* 0x000fe800000e0000 */
[----:B------:R-:W-:Y:S04]  /*101a0*/  @!P3 LDGSTS.E.BYPASS.LTC128B.128 [R29+0xe200], desc[UR60][R4.64], !P2 ;  /* 0x0e200000041dbfae */ /* 0x000fe8000d101d7c */
[----:B------:R-:W-:Y:S04]  /*101b0*/  @!P3 LDGSTS.E.BYPASS.LTC128B.128 [R29+0x11200], desc[UR60][R4.64+0x40], !P0 ;  /* 0x11200040041dbfae */ /* 0x000fe8000c101d7c */
[----:B------:R0:W-:Y:S01]  /*101c0*/  @!P3 LDGSTS.E.BYPASS.LTC128B.128 [R29+0x14200], desc[UR60][R4.64+0x80], !P1 ;  /* 0x14200080041dbfae */ /* 0x0001e2000c901d7c */
[----:B------:R-:W-:Y:S01]  /*101d0*/  ISETP.GE.AND P3, PT, R12, R9, PT ;  /* 0x000000090c00720c */ /* 0x000fe20003f66270 */
[----:B-1----:R-:W-:-:S02]  /*101e0*/  IMAD.MOV.U32 R3, RZ, RZ, R2 ;  /* 0x000000ffff037224 */ /* 0x002fc400078e0002 */
[----:B------:R-:W-:Y:S02]  /*101f0*/  IMAD.MOV.U32 R2, RZ, RZ, R14 ;  /* 0x000000ffff027224 */ /* 0x000fe400078e000e */
[----:B------:R-:W1:Y:S01]  /*10200*/  SHFL.IDX PT, R14, R6, 0x3, 0x1c1f ;  /* 0x007c1f00060e7f89 */ /* 0x000e6200000e0000 */
[----:B0-----:R-:W-:Y:S01]  /*10210*/  @!P4 LEA R5, R0, UR38, 0x1 ;  /* 0x000000260005cc11 */ /* 0x001fe2000f8e08ff */
[----:B------:R-:W-:Y:S02]  /*10220*/  @!P4 IMAD.WIDE.U32 R2, R21, 0x2, R2 ;  /* 0x000000021502c825 */ /* 0x000fe400078e0002 */
[----:B------:R-:W-:Y:S02]  /*10230*/  SHFL.IDX PT, R29, R10, RZ, 0x1c1f ;  /* 0x001c1fff0a1d7589 */ /* 0x000fe400000e0000 */
[----:B------:R-:W-:Y:S02]  /*10240*/  VIADD R4, R8, 0x80 ;  /* 0x0000008008047836 */ /* 0x000fe40000000000 */
[----:B------:R-:W0:Y:S04]  /*10250*/  SHFL.IDX PT, R6, R20, RZ, 0x1c1f ;  /* 0x001c1fff14067589 */ /* 0x000e2800000e0000 */
[----:B------:R-:W-:Y:S04]  /*10260*/  @!P4 LDGSTS.E.BYPASS.LTC128B.128 [R5+0xea00], desc[UR60][R2.64], !P2 ;  /* 0x0ea000000205cfae */ /* 0x000fe8000d101d7c */
[----:B------:R-:W-:Y:S04]  /*10270*/  @!P4 LDGSTS.E.BYPASS.LTC128B.128 [R5+0x11a00], desc[UR60][R2.64+0x40], !P0 ;  /* 0x11a000400205cfae */ /* 0x000fe8000c101d7c */
[----:B------:R2:W-:Y:S01]  /*10280*/  @!P4 LDGSTS.E.BYPASS.LTC128B.128 [R5+0x14a00], desc[UR60][R2.64+0x80], !P1 ;  /* 0x14a000800205cfae */ /* 0x0005e2000c901d7c */
[----:B------:R-:W-:Y:S01]  /*10290*/  ISETP.GE.AND P4, PT, R4, R9, PT ;  /* 0x000000090400720c */ /* 0x000fe20003f86270 */
[----:B-1----:R-:W-:-:S02]  /*102a0*/  IMAD.MOV.U32 R4, RZ, RZ, R14 ;  /* 0x000000ffff047224 */ /* 0x002fc400078e000e */
[----:B------:R-:W1:Y:S04]  /*102b0*/  SHFL.IDX PT, R10, R10, 0x1, 0x1c1f ;  /* 0x003c1f000a0a7f89 */ /* 0x000e6800000e0000 */
[----:B------:R3:W4:Y:S01]  /*102c0*/  SHFL.IDX PT, R14, R20, 0x1, 0x1c1f ;  /* 0x003c1f00140e7f89 */ /* 0x00072200000e0000 */
[----:B--2---:R-:W-:Y:S01]  /*102d0*/  IMAD.MOV.U32 R5, RZ, RZ, R7 ;  /* 0x000000ffff057224 */ /* 0x004fe200078e0007 */
[C---:B------:R-:W-:Y:S01]  /*102e0*/  @!P3 LEA R7, R0.reuse, UR38, 0x1 ;  /* 0x000000260007bc11 */ /* 0x040fe2000f8e08ff */
[----:B0-----:R-:W-:Y:S02]  /*102f0*/  IMAD.MOV.U32 R2, RZ, RZ, R6 ;  /* 0x000000ffff027224 */ /* 0x001fe400078e0006 */
        /* <DEDUP_REMOVED lines=10> */
[----:B-1--4-:R3:W-:Y:S02]  /*103a0*/  @!P4 LDGSTS.E.BYPASS.LTC128B.128 [R29+0x15a00], desc[UR60][R2.64+0x80], !P1 ;  /* 0x15a00080021dcfae */ /* 0x0127e4000c901d7c */
.L_x_11408:
[----:B------:R-:W-:Y:S01]  /*103b0*/  VIADD R8, R8, 0xa0 ;  /* 0x000000a008087836 */ /* 0x000fe20000000000 */
[----:B------:R-:W-:Y:S01]  /*103c0*/  BSSY B0, `(.L_x_11315) ;  /* 0x000000e000007945 */ /* 0x000fe20003800000 */
[----:B---3--:R-:W-:Y:S02]  /*103d0*/  IMAD.MOV.U32 R4, RZ, RZ, 0x1 ;  /* 0x00000001ff047424 */ /* 0x008fe400078e00ff */
        /* <DEDUP_REMOVED lines=12> */
.L_x_11316:
[----:B------:R-:W-:Y:S05]  /*104a0*/  BSYNC B0 ;  /* 0x0000000000007941 */ /* 0x000fea0003800000 */
.L_x_11315:
        /* <DEDUP_REMOVED lines=10> */
.L_x_11409:
[----:B0-----:R-:W-:Y:S01]  /*10550*/  IMAD.MOV.U32 R0, RZ, RZ, RZ ;  /* 0x000000ffff007224 */ /* 0x001fe200078e00ff */
[----:B------:R-:W-:Y:S06]  /*10560*/  @!P1 BRA `(.L_x_11318) ;  /* 0x0000001c00609947 */ /* 0x000fec0003800000 */
[----:B------:R-:W-:Y:S01]  /*10570*/  UIADD3 UR4, UR43, 0x1, URZ ;  /* 0x000000012b047890 */ /* 0x000fe2000fffe03f */
[----:B------:R-:W0:Y:S01]  /*10580*/  S2R R4, SR_TID.X ;  /* 0x0000000000047919 */ /* 0x000e220000002100 */
[----:B------:R-:W-:Y:S01]  /*10590*/  LOP3.LUT R24, RZ, R24, RZ, 0x33, !PT ;  /* 0x00000018ff187212 */ /* 0x000fe200078e33ff */
[----:B------:R-:W-:-:S03]  /*105a0*/  IMAD.MOV.U32 R6, RZ, RZ, 0x1 ;  /* 0x00000001ff067424 */ /* 0x000fc600078e00ff */
[----:B------:R-:W-:-:S05]  /*105b0*/  IMAD R25, R25, UR4, RZ ;  /* 0x0000000419197c24 */ /* 0x000fca000f8e02ff */
[----:B------:R-:W-:-:S04]  /*105c0*/  VIMNMX R25, R25, UR39, PT ;  /* 0x0000002719197c48 */ /* 0x000fc8000bfe0100 */
[----:B------:R-:W-:Y:S01]  /*105d0*/  LOP3.LUT R2, RZ, R25, RZ, 0x33, !PT ;  /* 0x00000019ff027212 */ /* 0x000fe200078e33ff */
[----:B------:R-:W-:-:S05]  /*105e0*/  IMAD.MOV R3, RZ, RZ, -R25 ;  /* 0x000000ffff037224 */ /* 0x000fca00078e0a19 */
[----:B------:R-:W-:-:S05]  /*105f0*/  VIADDMNMX R24, R3, 0x1, R24, !PT ;  /* 0x0000000103187846 */ /* 0x000fca0007800118 */
        /* <DEDUP_REMOVED lines=11> */
.L_x_11354:
[----:B------:R-:W-:Y:S01]  /*106b0*/  ISETP.NE.AND P0, PT, R22, RZ, PT ;  /* 0x000000ff1600720c */ /* 0x000fe20003f05270 */
[----:B------:R-:W-:Y:S01]  /*106c0*/  VIADD R9, R9, 0xfffffffe ;  /* 0xfffffffe09097836 */ /* 0x000fe20000000000 */
[----:B------:R-:W-:Y:S04]  /*106d0*/  BSSY B1, `(.L_x_11320) ;  /* 0x0000093000017945 */ /* 0x000fe80003800000 */
[----:B------:R-:W-:-:S07]  /*106e0*/  ISETP.NE.AND P1, PT, R9, RZ, PT ;  /* 0x000000ff0900720c */ /* 0x000fce0003f25270 */
[----:B------:R-:W-:Y:S06]  /*106f0*/  @!P0 BRA `(.L_x_11321) ;  /* 0x0000000800408947 */ /* 0x000fec0003800000 */
[----:B------:R-:W-:Y:S01]  /*10700*/  ISETP.NE.AND P0, PT, R23, RZ, PT ;  /* 0x000000ff1700720c */ /* 0x000fe20003f05270 */
[----:B------:R-:W-:Y:S01]  /*10710*/  IMAD.MOV.U32 R13, RZ, RZ, R8 ;  /* 0x000000ffff0d7224 */ /* 0x000fe200078e0008 */
        /* <DEDUP_REMOVED lines=21> */
.L_x_11322:
[----:B------:R-:W1:Y:S01]  /*10870*/  SYNCS.PHASECHK.TRANS64.TRYWAIT P0, [UR38+0x31c48], R6 ;  /* 0x031c4806ff0075a7 */ /* 0x000e620008000166 */
[----:B------:R-:W-:Y:S01]  /*10880*/  BSSY B2, `(.L_x_11323) ;  /* 0x0000003000027945 */ /* 0x000fe20003800000 */
[----:B------:R-:W-:-:S03]  /*10890*/  ISETP.NE.AND P2, PT, R28, RZ, PT ;  /* 0x000000ff1c00720c */ /* 0x000fc60003f45270 */
[----:B-1----:R-:W-:Y:S10]  /*108a0*/  @!P0 BRA `(.L_x_11324) ;  /* 0x0000002c00888947 */ /* 0x002ff40003800000 */
.L_x_11410:
[----:B------:R-:W-:Y:S05]  /*108b0*/  BSYNC B2 ;  /* 0x0000000000027941 */ /* 0x000fea0003800000 */
.L_x_11323:
[----:B------:R-:W-:Y:S04]  /*108c0*/  BSSY B2, `(.L_x_11325) ;  /* 0x0000007000027945 */ /* 0x000fe80003800000 */
[----:B------:R-:W-:Y:S05]  /*108d0*/  @P2 BRA `(.L_x_11326) ;  /* 0x0000000000142947 */ /* 0x000fea0003800000 */
[----:B------:R-:W-:Y:S01]  /*108e0*/  ISETP.NE.AND P0, PT, R7, RZ, PT ;  /* 0x000000ff0700720c */ /* 0x000fe20003f05270 */
[----:B------:R-:W-:-:S04]  /*108f0*/  IMAD.MOV.U32 R2, RZ, RZ, 0x6c00 ;  /* 0x00006c00ff027424 */ /* 0x000fc800078e00ff */
[----:B------:R2:W-:Y:S08]  /*10900*/  SYNCS.ARRIVE.TRANS64 RZ, [UR38+0x31c38], R2 ;  /* 0x031c3802ffff79a7 */ /* 0x0005f00008000026 */
[----:B--2---:R-:W-:Y:S05]  /*10910*/  @!P0 BRA `(.L_x_11326) ;  /* 0x0000000000048947 */ /* 0x004fea0003800000 */
[----:B------:R-:W-:Y:S01]  /*10920*/  BPT.TRAP 0x1 ;  /* 0x000000040000795c */ /* 0x000fe20000300000 */
.L_x_11326:
[----:B------:R-:W-:Y:S05]  /*10930*/  BSYNC B2 ;  /* 0x0000000000027941 */ /* 0x000fea0003800000 */
.L_x_11325:
        /* <DEDUP_REMOVED lines=11> */
.L_x_11327:
        /* <DEDUP_REMOVED lines=13> */
.L_x_11328:
        /* <DEDUP_REMOVED lines=15> */
.L_x_11329:
        /* <DEDUP_REMOVED lines=12> */
.L_x_11411:
[----:B------:R-:W-:Y:S05]  /*10c70*/  BSYNC B2 ;  /* 0x0000000000027941 */ /* 0x000fea0003800000 */
.L_x_11330:
        /* <DEDUP_REMOVED lines=9> */
.L_x_11333:
[----:B------:R-:W-:Y:S05]  /*10d10*/  BSYNC B2 ;  /* 0x0000000000027941 */ /* 0x000fea0003800000 */
.L_x_11332:
        /* <DEDUP_REMOVED lines=10> */
.L_x_11334:
        /* <DEDUP_REMOVED lines=13> */
.L_x_11335:
        /* <DEDUP_REMOVED lines=13> */
.L_x_11336:
        /* <DEDUP_REMOVED lines=10> */
.L_x_11321:
[----:B------:R-:W-:Y:S05]  /*11000*/  BSYNC B1 ;  /* 0x0000000000017941 */ /* 0x000fea0003800000 */
.L_x_11320:
[----:B------:R-:W-:Y:S01]  /*11010*/  ISETP.NE.AND P0, PT, R22, RZ, PT ;  /* 0x000000ff1600720c */ /* 0x000fe20003f05270 */
[----:B------:R-:W-:Y:S01]  /*11020*/  BSSY B1, `(.L_x_11337) ;  /* 0x0000093000017945 */ /* 0x000fe20003800000 */
[----:B------:R-:W-:-:S11]  /*11030*/  LOP3.LUT R6, R11, 0x1, RZ, 0x3c, !PT ;  /* 0x000000010b067812 */ /* 0x000fd600078e3cff */
[----:B------:R-:W-:Y:S05]  /*11040*/  @!P0 BRA `(.L_x_11338) ;  /* 0x0000000800408947 */ /* 0x000fea0003800000 */
[----:B------:R-:W-:Y:S01]  /*11050*/  ISETP.NE.AND P0, PT, R23, RZ, PT ;  /* 0x000000ff1700720c */ /* 0x000fe20003f05270 */
[----:B------:R-:W-:Y:S01]  /*11060*/  VIADD R13, R8, 0xffffffff ;  /* 0xffffffff080d7836 */ /* 0x000fe20000000000 */
        /* <DEDUP_REMOVED lines=21> */
.L_x_11339:
[----:B------:R-:W1:Y:S01]  /*111c0*/  SYNCS.PHASECHK.TRANS64.TRYWAIT P0, [UR38+0x31c40], R12 ;  /* 0x031c400cff0075a7 */ /* 0x000e620008000166 */
[----:B------:R-:W-:Y:S01]  /*111d0*/  BSSY B2, `(.L_x_11340) ;  /* 0x0000003000027945 */ /* 0x000fe20003800000 */
[----:B------:R-:W-:-:S03]  /*111e0*/  ISETP.NE.AND P2, PT, R28, RZ, PT ;  /* 0x000000ff1c00720c */ /* 0x000fc60003f45270 */
[----:B-1----:R-:W-:Y:S10]  /*111f0*/  @!P0 BRA `(.L_x_11341) ;  /* 0x0000002400648947 */ /* 0x002ff40003800000 */
.L_x_11412:
[----:B------:R-:W-:Y:S05]  /*11200*/  BSYNC B2 ;  /* 0x0000000000027941 */ /* 0x000fea0003800000 */
.L_x_11340:
[----:B------:R-:W-:Y:S04]  /*11210*/  BSSY B2, `(.L_x_11342) ;  /* 0x0000007000027945 */ /* 0x000fe80003800000 */
[----:B------:R-:W-:Y:S05]  /*11220*/  @P2 BRA `(.L_x_11343) ;  /* 0x0000000000142947 */ /* 0x000fea0003800000 */
[----:B------:R-:W-:Y:S01]  /*11230*/  ISETP.NE.AND P0, PT, R7, RZ, PT ;  /* 0x000000ff0700720c */ /* 0x000fe20003f05270 */
[----:B------:R-:W-:-:S04]  /*11240*/  IMAD.MOV.U32 R2, RZ, RZ, 0x6c00 ;  /* 0x00006c00ff027424 */ /* 0x000fc800078e00ff */
[----:B------:R2:W-:Y:S08]  /*11250*/  SYNCS.ARRIVE.TRANS64 RZ, [UR38+0x31c30], R2 ;  /* 0x031c3002ffff79a7 */ /* 0x0005f00008000026 */
[----:B--2---:R-:W-:Y:S05]  /*11260*/  @!P0 BRA `(.L_x_11343) ;  /* 0x0000000000048947 */ /* 0x004fea0003800000 */
[----:B------:R-:W-:Y:S01]  /*11270*/  BPT.TRAP 0x1 ;  /* 0x000000040000795c */ /* 0x000fe20000300000 */
.L_x_11343:
[----:B------:R-:W-:Y:S05]  /*11280*/  BSYNC B2 ;  /* 0x0000000000027941 */ /* 0x000fea0003800000 */
.L_x_11342:
        /* <DEDUP_REMOVED lines=11> */
.L_x_11344:
        /* <DEDUP_REMOVED lines=14> */
.L_x_11345:
        /* <DEDUP_REMOVED lines=14> */
.L_x_11346:
        /* <DEDUP_REMOVED lines=12> */
.L_x_11413:
[----:B------:R-:W-:Y:S05]  /*115c0*/  BSYNC B2 ;  /* 0x0000000000027941 */ /* 0x000fea0003800000 */
.L_x_11347:
        /* <DEDUP_REMOVED lines=9> */
.L_x_11350:
[----:B------:R-:W-:Y:S05]  /*11660*/  BSYNC B2 ;  /* 0x0000000000027941 */ /* 0x000fea0003800000 */
.L_x_11349:
        /* <DEDUP_REMOVED lines=10> */
.L_x_11351:
        /* <DEDUP_REMOVED lines=13> */
.L_x_11352:
        /* <DEDUP_REMOVED lines=13> */
.L_x_11353:
        /* <DEDUP_REMOVED lines=10> */
.L_x_11338:
[----:B------:R-:W-:Y:S05]  /*11950*/  BSYNC B1 ;  /* 0x0000000000017941 */ /* 0x000fea0003800000 */
.L_x_11337:
[----:B------:R-:W-:Y:S02]  /*11960*/  VIADD R8, R8, 0xfffffffe ;  /* 0xfffffffe08087836 */ /* 0x000fe40000000000 */
[----:B------:R-:W-:Y:S01]  /*11970*/  IMAD.MOV.U32 R11, RZ, RZ, R6 ;  /* 0x000000ffff0b7224 */ /* 0x000fe200078e0006 */
[----:B------:R-:W-:Y:S06]  /*11980*/  @P1 BRA `(.L_x_11354) ;  /* 0xffffffec00481947 */ /* 0x000fec000383ffff */
[----:B------:R-:W-:Y:S05]  /*11990*/  BSYNC B0 ;  /* 0x0000000000007941 */ /* 0x000fea0003800000 */
.L_x_11319:
[----:B------:R-:W-:Y:S01]  /*119a0*/  ISETP.NE.AND P0, PT, R10, RZ, PT ;  /* 0x000000ff0a00720c */ /* 0x000fe20003f05270 */
[----:B------:R-:W-:-:S12]  /*119b0*/  BSSY B0, `(.L_x_11318) ;  /* 0x0000093000007945 */ /* 0x000fd80003800000 */
[----:B------:R-:W-:Y:S05]  /*119c0*/  @!P0 BRA `(.L_x_11355) ;  /* 0x0000000800448947 */ /* 0x000fea0003800000 */
[----:B------:R-:W-:Y:S01]  /*119d0*/  ISETP.NE.AND P1, PT, R22, RZ, PT ;  /* 0x000000ff1600720c */ /* 0x000fe20003f25270 */
[----:B------:R-:W-:-:S12]  /*119e0*/  IMAD.MOV.U32 R0, RZ, RZ, 0x1 ;  /* 0x00000001ff007424 */ /* 0x000fd800078e00ff */
[----:B------:R-:W-:Y:S05]  /*119f0*/  @!P1 BRA `(.L_x_11355) ;  /* 0x0000000800389947 */ /* 0x000fea0003800000 */
[----:B------:R-:W-:Y:S02]  /*11a00*/  ISETP.NE.AND P1, PT, R23, RZ, PT ;  /* 0x000000ff1700720c */ /* 0x000fe40003f25270 */
        /* <DEDUP_REMOVED lines=21> */
.L_x_11356:
[----:B------:R-:W1:Y:S01]  /*11b60*/  SYNCS.PHASECHK.TRANS64.TRYWAIT P0, [UR38+0x31c48], R9 ;  /* 0x031c4809ff0075a7 */ /* 0x000e620008000166 */
[----:B------:R-:W-:Y:S01]  /*11b70*/  BSSY B1, `(.L_x_11357) ;  /* 0x0000003000017945 */ /* 0x000fe20003800000 */
[----:B------:R-:W-:-:S03]  /*11b80*/  ISETP.NE.AND P1, PT, R28, RZ, PT ;  /* 0x000000ff1c00720c */ /* 0x000fc60003f25270 */
[----:B-1----:R-:W-:Y:S10]  /*11b90*/  @!P0 BRA `(.L_x_11358) ;  /* 0x0000001c002c8947 */ /* 0x002ff40003800000 */
.L_x_11414:
[----:B------:R-:W-:Y:S05]  /*11ba0*/  BSYNC B1 ;  /* 0x0000000000017941 */ /* 0x000fea0003800000 */
.L_x_11357:
[----:B------:R-:W-:Y:S04]  /*11bb0*/  BSSY B1, `(.L_x_11359) ;  /* 0x0000007000017945 */ /* 0x000fe80003800000 */
[----:B------:R-:W-:Y:S05]  /*11bc0*/  @P1 BRA `(.L_x_11360) ;  /* 0x0000000000141947 */ /* 0x000fea0003800000 */
[----:B------:R-:W-:Y:S01]  /*11bd0*/  ISETP.NE.AND P0, PT, R7, RZ, PT ;  /* 0x000000ff0700720c */ /* 0x000fe20003f05270 */
[----:B-1----:R-:W-:-:S04]  /*11be0*/  IMAD.MOV.U32 R2, RZ, RZ, 0x6c00 ;  /* 0x00006c00ff027424 */ /* 0x002fc800078e00ff */
[----:B------:R2:W-:Y:S08]  /*11bf0*/  SYNCS.ARRIVE.TRANS64 RZ, [UR38+0x31c38], R2 ;  /* 0x031c3802ffff79a7 */ /* 0x0005f00008000026 */
[----:B--2---:R-:W-:Y:S05]  /*11c00*/  @!P0 BRA `(.L_x_11360) ;  /* 0x0000000000048947 */ /* 0x004fea0003800000 */
[----:B------:R-:W-:Y:S01]  /*11c10*/  BPT.TRAP 0x1 ;  /* 0x000000040000795c */ /* 0x000fe20000300000 */
.L_x_11360:
[----:B------:R-:W-:Y:S05]  /*11c20*/  BSYNC B1 ;  /* 0x0000000000017941 */ /* 0x000fea0003800000 */
.L_x_11359:
        /* <DEDUP_REMOVED lines=11> */
.L_x_11361:
        /* <DEDUP_REMOVED lines=14> */
.L_x_11362:
        /* <DEDUP_REMOVED lines=14> */
.L_x_11363:
        /* <DEDUP_REMOVED lines=11> */
.L_x_11415:
[----:B------:R-:W-:Y:S05]  /*11f50*/  BSYNC B1 ;  /* 0x0000000000017941 */ /* 0x000fea0003800000 */
.L_x_11364:
        /* <DEDUP_REMOVED lines=9> */
.L_x_11367:
[----:B------:R-:W-:Y:S05]  /*11ff0*/  BSYNC B1 ;  /* 0x0000000000017941 */ /* 0x000fea0003800000 */
.L_x_11366:
        /* <DEDUP_REMOVED lines=10> */
.L_x_11368:
        /* <DEDUP_REMOVED lines=13> */
.L_x_11369:
        /* <DEDUP_REMOVED lines=13> */
.L_x_11370:
        /* <DEDUP_REMOVED lines=10> */
.L_x_11355:
[----:B------:R-:W-:Y:S05]  /*122e0*/  BSYNC B0 ;  /* 0x0000000000007941 */ /* 0x000fea0003800000 */
.L_x_11318:
[----:B------:R-:W-:Y:S01]  /*122f0*/  ISETP.NE.AND P0, PT, R22, RZ, PT ;  /* 0x000000ff1600720c */ /* 0x000fe20003f05270 */
        /* <DEDUP_REMOVED lines=8> */
.L_x_11416:
[----:B------:R-:W-:Y:S05]  /*12380*/  BSYNC B1 ;  /* 0x0000000000017941 */ /* 0x000fea0003800000 */
.L_x_11373:
        /* <DEDUP_REMOVED lines=8> */
.L_x_11376:
[----:B------:R-:W-:Y:S05]  /*12410*/  BSYNC B1 ;  /* 0x0000000000017941 */ /* 0x000fea0003800000 */
.L_x_11375:
        /* <DEDUP_REMOVED lines=13> */
.L_x_11377:
        /* <DEDUP_REMOVED lines=13> */
.L_x_11378:
        /* <DEDUP_REMOVED lines=13> */
.L_x_11379:
        /* <DEDUP_REMOVED lines=8> */
.L_x_11372:
[----:B------:R-:W-:Y:S05]  /*12710*/  BSYNC B0 ;  /* 0x0000000000007941 */ /* 0x000fea0003800000 */
.L_x_11371:
[----:B------:R-:W-:Y:S02]  /*12720*/  VIADD R0, R0, 0x1 ;  /* 0x0000000100007836 */ /* 0x000fe40000000000 */
[----:B0-----:R-:W-:-:S03]  /*12730*/  IMAD.MOV.U32 R2, RZ, RZ, RZ ;  /* 0x000000ffff027224 */ /* 0x001fc600078e00ff */
[----:B------:R-:W-:-:S04]  /*12740*/  ISETP.NE.AND P0, PT, R0, 0x2, PT ;  /* 0x000000020000780c */ /* 0x000fc80003f05270 */
[----:B------:R-:W-:Y:S02]  /*12750*/  SEL R3, RZ, 0x1, P0 ;  /* 0x00000001ff037807 */ /* 0x000fe40000000000 */
[----:B------:R-:W-:Y:S02]  /*12760*/  SEL R0, R0, RZ, P0 ;  /* 0x000000ff00007207 */ /* 0x000fe40000000000 */
[----:B------:R-:W-:-:S07]  /*12770*/  LOP3.LUT R6, R6, R3, RZ, 0x3c, !PT ;  /* 0x0000000306067212 */ /* 0x000fce00078e3cff */
.L_x_11302:
[----:B------:R-:W0:Y:S01]  /*12780*/  S2R R4, SR_CgaCtaId ;  /* 0x0000000000047919 */ /* 0x000e220000008800 */
[----:B------:R-:W-:Y:S02]  /*12790*/  MOV R3, 0x400 ;  /* 0x0000040000037802 */ /* 0x000fe40000000f00 */
[----:B------:R-:W-:Y:S02]  /*127a0*/  SHF.L.U32 R2, R2, 0x1f, RZ ;  /* 0x0000001f02027819 */ /* 0x000fe400000006ff */
[----:B0-----:R-:W-:-:S04]  /*127b0*/  LEA R7, R4, R3, 0x18 ;  /* 0x0000000304077211 */ /* 0x001fc800078ec0ff */
[----:B------:R-:W0:Y:S02]  /*127c0*/  SYNCS.PHASECHK.TRANS64.TRYWAIT P0, [R7+URZ+0x31c20], R2 ;  /* 0x031c2002070075a7 */ /* 0x000e24000800017f */
[----:B0-----:R-:W-:Y:S05]  /*127d0*/  @!P0 BRA `(.L_x_11380) ;  /* 0x0000001000608947 */ /* 0x001fea0003800000 */
.L_x_11417:
[----:B------:R-:W-:-:S03]  /*127e0*/  UMOV UR4, 0xffffffff ;  /* 0xffffffff00047882 */ /* 0x000fc60000000000 */
[----:B------:R-:W-:Y:S05]  /*127f0*/  BRA.DIV UR4, `(.L_x_11381) ;  /* 0x00000012046c7947 */ /* 0x000fea000b800000 */
[----:B0-----:R-:W0:Y:S02]  /*12800*/  S2R R2, SR_TID.X ;  /* 0x0000000000027919 */ /* 0x001e240000002100 */
[----:B0-----:R-:W-:-:S04]  /*12810*/  SHF.R.U32.HI R2, RZ, 0x5, R2 ;  /* 0x00000005ff027819 */ /* 0x001fc80000011602 */
[----:B------:R-:W-:-:S05]  /*12820*/  LOP3.LUT R2, R2, 0x3, RZ, 0xc0, !PT ;  /* 0x0000000302027812 */ /* 0x000fca00078ec0ff */
[----:B------:R0:W1:Y:S02]  /*12830*/  SHFL.IDX PT, R14, R2, RZ, 0x1f ;  /* 0x00001fff020e7589 */ /* 0x00006400000e0000 */
.L_x_11420:
[----:B-1----:R-:W-:-:S13]  /*12840*/  ISETP.NE.AND P0, PT, R14, RZ, PT ;  /* 0x000000ff0e00720c */ /* 0x002fda0003f05270 */
[----:B------:R-:W-:Y:S05]  /*12850*/  @P0 BRA `(.L_x_11264) ;  /* 0x0000000000840947 */ /* 0x000fea0003800000 */
[----:B------:R-:W-:-:S03]  /*12860*/  UMOV UR4, 0xffffffff ;  /* 0xffffffff00047882 */ /* 0x000fc60000000000 */
[----:B------:R-:W-:Y:S05]  /*12870*/  BRA.DIV UR4, `(.L_x_11382) ;  /* 0x0000001204807947 */ /* 0x000fea000b800000 */
[----:B------:R-:W-:-:S13]  /*12880*/  ELECT P6, URZ, PT ;  /* 0x00000000003f782f */ /* 0x000fda00038c0000 */
.L_x_11423:
[----:B------:R-:W-:Y:S05]  /*12890*/  @!P6 BRA `(.L_x_11264) ;  /* 0x000000000074e947 */ /* 0x000fea0003800000 */
[----:B------:R-:W-:-:S04]  /*128a0*/  LOP3.LUT R27, R27, 0x2, RZ, 0xfc, !PT ;  /* 0x000000021b1b7812 */ /* 0x000fc800078efcff */
[----:B------:R-:W-:-:S13]  /*128b0*/  ISETP.NE.AND P2, PT, R27, 0x3, PT ;  /* 0x000000031b00780c */ /* 0x000fda0003f45270 */
[----:B------:R-:W-:Y:S05]  /*128c0*/  @!P2 BRA `(.L_x_11383) ;  /* 0x000000000004a947 */ /* 0x000fea0003800000 */
[----:B------:R-:W-:Y:S01]  /*128d0*/  BPT.TRAP 0x1 ;  /* 0x000000040000795c */ /* 0x000fe20000300000 */
.L_x_11383:
        /* <DEDUP_REMOVED lines=12> */
.L_x_11424:
[----:B------:R-:W1:Y:S02]  /*129a0*/  SYNCS.PHASECHK.TRANS64.TRYWAIT P0, [R3+URZ], R2 ;  /* 0x00000002030075a7 */ /* 0x000e64000800017f */
[----:B-1----:R-:W-:Y:S05]  /*129b0*/  @!P0 BRA `(.L_x_11385) ;  /* 0x0000001000648947 */ /* 0x002fea0003800000 */
.L_x_11425:
[----:B------:R-:W-:Y:S05]  /*129c0*/  @!P2 BRA `(.L_x_11386) ;  /* 0x000000000004a947 */ /* 0x000fea0003800000 */
[----:B------:R-:W-:Y:S01]  /*129d0*/  BPT.TRAP 0x1 ;  /* 0x000000040000795c */ /* 0x000fe20000300000 */
.L_x_11386:
[----:B-1----:R-:W-:-:S04]  /*129e0*/  VIADD R3, R7, 0x31c60 ;  /* 0x00031c6007037836 */ /* 0x002fc80000000000 */
[----:B0-----:R-:W-:-:S04]  /*129f0*/  IMAD R5, R0, 0x8, R3 ;  /* 0x0000000800057824 */ /* 0x001fc800078e0203 */
[----:B------:R-:W0:Y:S02]  /*12a00*/  SYNCS.PHASECHK.TRANS64.TRYWAIT P0, [R5+URZ], R4 ;  /* 0x00000004050075a7 */ /* 0x000e24000800017f */
[----:B0-----:R-:W-:Y:S05]  /*12a10*/  @!P0 BRA `(.L_x_11387) ;  /* 0x0000001000608947 */ /* 0x001fea0003800000 */
.L_x_11426:
[----:B------:R-:W-:-:S07]  /*12a20*/  IMAD R3, R8, 0x8, R3 ;  /* 0x0000000808037824 */ /* 0x000fce00078e0203 */
.L_x_11388:
[----:B-1----:R1:W2:Y:S02]  /*12a30*/  SYNCS.PHASECHK.TRANS64.TRYWAIT P0, [R3+URZ], R2 ;  /* 0x00000002030075a7 */ /* 0x0022a4000800017f */
[----:B--2---:R-:W-:Y:S05]  /*12a40*/  @!P0 NANOSLEEP.SYNCS 0x989680 ;  /* 0x009896800000895d */ /* 0x004fea0003900000 */
[----:B------:R-:W2:Y:S02]  /*12a50*/  @!P0 SYNCS.PHASECHK.TRANS64 P0, [R3+URZ], R2 ;  /* 0x00000002030085a7 */ /* 0x000ea4000800007f */
[----:B--2---:R-:W-:Y:S05]  /*12a60*/  @!P0 BRA `(.L_x_11388) ;  /* 0xfffffffc00f08947 */ /* 0x004fea000383ffff */
.L_x_11264:
[----:B------:R-:W-:Y:S05]  /*12a70*/  BSYNC B6 ;  /* 0x0000000000067941 */ /* 0x000fea0003800000 */
.L_x_11261:
[----:B------:R-:W-:Y:S05]  /*12a80*/  EXIT ;  /* 0x000000000000794d */ /* 0x000fea0003800000 */
.L_x_11268:
[----:B0-----:R-:W-:-:S04]  /*12a90*/  IMAD.U32 R3, RZ, RZ, UR56 ;  /* 0x00000038ff037e24 */ /* 0x001fc8000f8e00ff */
[----:B------:R0:W1:Y:S03]  /*12aa0*/  SYNCS.PHASECHK.TRANS64.TRYWAIT P1, [R3+URZ+0x31c00], R0 ;  /* 0x031c0000030075a7 */ /* 0x000066000802017f */
[----:B-1----:R-:W-:Y:S05]  /*12ab0*/  @!P1 NANOSLEEP.SYNCS 0x989680 ;  /* 0x009896800000995d */ /* 0x002fea0003900000 */
[----:B------:R-:W1:Y:S02]  /*12ac0*/  @!P1 SYNCS.PHASECHK.TRANS64 P1, [R3+URZ+0x31c00], R0 ;  /* 0x031c0000030095a7 */ /* 0x000e64000802007f */
[----:B-1----:R-:W-:Y:S05]  /*12ad0*/  @!P1 BRA `(.L_x_11268) ;  /* 0xfffffffc00ec9947 */ /* 0x002fea000383ffff */
[----:B------:R-:W-:Y:S05]  /*12ae0*/  BRA `(.L_x_11389) ;  /* 0xfffffee800207947 */ /* 0x000fea000383ffff */
.L_x_11272:
[----:B--2---:R-:W-:-:S04]  /*12af0*/  IMAD.U32 R5, RZ, RZ, UR56 ;  /* 0x00000038ff057e24 */ /* 0x004fc8000f8e00ff */
[----:B------:R2:W3:Y:S03]  /*12b00*/  SYNCS.PHASECHK.TRANS64.TRYWAIT P2, [R5+URZ+0x31c30], R0 ;  /* 0x031c3000050075a7 */ /* 0x0004e6000804017f */
[----:B---3--:R-:W-:Y:S05]  /*12b10*/  @!P2 NANOSLEEP.SYNCS 0x989680 ;  /* 0x009896800000a95d */ /* 0x008fea0003900000 */
[----:B------:R-:W3:Y:S02]  /*12b20*/  @!P2 SYNCS.PHASECHK.TRANS64 P2, [R5+URZ+0x31c30], R0 ;  /* 0x031c30000500a5a7 */ /* 0x000ee4000804007f */
[----:B---3--:R-:W-:Y:S05]  /*12b30*/  @!P2 BRA `(.L_x_11272) ;  /* 0xfffffffc00eca947 */ /* 0x008fea000383ffff */
[----:B------:R-:W-:Y:S05]  /*12b40*/  BRA `(.L_x_11271) ;  /* 0xfffffee800347947 */ /* 0x000fea000383ffff */
.L_x_11277:
[----:B-1----:R-:W-:-:S04]  /*12b50*/  IMAD.U32 R5, RZ, RZ, UR6 ;  /* 0x00000006ff057e24 */ /* 0x002fc8000f8e00ff */
[----:B------:R1:W2:Y:S03]  /*12b60*/  SYNCS.PHASECHK.TRANS64.TRYWAIT P3, [R5+URZ+0x31c30], R0 ;  /* 0x031c3000050075a7 */ /* 0x0002a6000806017f */
[----:B--2---:R-:W-:Y:S05]  /*12b70*/  @!P3 NANOSLEEP.SYNCS 0x989680 ;  /* 0x009896800000b95d */ /* 0x004fea0003900000 */
[----:B------:R-:W2:Y:S02]  /*12b80*/  @!P3 SYNCS.PHASECHK.TRANS64 P3, [R5+URZ+0x31c30], R0 ;  /* 0x031c30000500b5a7 */ /* 0x000ea4000806007f */
[----:B--2---:R-:W-:Y:S05]  /*12b90*/  @!P3 BRA `(.L_x_11277) ;  /* 0xfffffffc00ecb947 */ /* 0x004fea000383ffff */
[----:B------:R-:W-:Y:S05]  /*12ba0*/  BRA `(.L_x_11274) ;  /* 0xffffff24002c7947 */ /* 0x000fea000383ffff */
.L_x_11281:
[----:B-1----:R-:W-:-:S04]  /*12bb0*/  IMAD.U32 R5, RZ, RZ, UR6 ;  /* 0x00000006ff057e24 */ /* 0x002fc8000f8e00ff */
[----:B------:R1:W2:Y:S03]  /*12bc0*/  SYNCS.PHASECHK.TRANS64.TRYWAIT P3, [R5+URZ+0x31c50], R0 ;  /* 0x031c5000050075a7 */ /* 0x0002a6000806017f */
[----:B--2---:R-:W-:Y:S05]  /*12bd0*/  @!P3 NANOSLEEP.SYNCS 0x989680 ;  /* 0x009896800000b95d */ /* 0x004fea0003900000 */
[----:B------:R-:W2:Y:S02]  /*12be0*/  @!P3 SYNCS.PHASECHK.TRANS64 P3, [R5+URZ+0x31c50], R0 ;  /* 0x031c50000500b5a7 */ /* 0x000ea4000806007f */
[----:B--2---:R-:W-:Y:S05]  /*12bf0*/  @!P3 BRA `(.L_x_11281) ;  /* 0xfffffffc00ecb947 */ /* 0x004fea000383ffff */
[----:B------:R-:W-:Y:S05]  /*12c00*/  BRA `(.L_x_11278) ;  /* 0xffffff3800d47947 */ /* 0x000fea000383ffff */
.L_x_11287:
[----:B-1----:R-:W-:-:S04]  /*12c10*/  IMAD.U32 R5, RZ, RZ, UR5 ;  /* 0x00000005ff057e24 */ /* 0x002fc8000f8e00ff */
[----:B------:R1:W2:Y:S03]  /*12c20*/  SYNCS.PHASECHK.TRANS64.TRYWAIT P2, [R5+URZ+0x31c30], R0 ;  /* 0x031c3000050075a7 */ /* 0x0002a6000804017f */
[----:B--2---:R-:W-:Y:S05]  /*12c30*/  @!P2 NANOSLEEP.SYNCS 0x989680 ;  /* 0x009896800000a95d */ /* 0x004fea0003900000 */
[----:B------:R-:W2:Y:S02]  /*12c40*/  @!P2 SYNCS.PHASECHK.TRANS64 P2, [R5+URZ+0x31c30], R0 ;  /* 0x031c30000500a5a7 */ /* 0x000ea4000804007f */
[----:B--2---:R-:W-:Y:S05]  /*12c50*/  @!P2 BRA `(.L_x_11287) ;  /* 0xfffffffc00eca947 */ /* 0x004fea000383ffff */
[----:B------:R-:W-:Y:S05]  /*12c60*/  BRA `(.L_x_11284) ;  /* 0xffffff6800087947 */ /* 0x000fea000383ffff */
.L_x_11291:
[----:B-1----:R-:W-:-:S04]  /*12c70*/  IMAD.U32 R5, RZ, RZ, UR5 ;  /* 0x00000005ff057e24 */ /* 0x002fc8000f8e00ff */
[----:B------:R1:W2:Y:S03]  /*12c80*/  SYNCS.PHASECHK.TRANS64.TRYWAIT P2, [R5+URZ+0x31c50], R0 ;  /* 0x031c5000050075a7 */ /* 0x0002a6000804017f */
[----:B--2---:R-:W-:Y:S05]  /*12c90*/  @!P2 NANOSLEEP.SYNCS 0x989680 ;  /* 0x009896800000a95d */ /* 0x004fea0003900000 */
[----:B------:R-:W2:Y:S02]  /*12ca0*/  @!P2 SYNCS.PHASECHK.TRANS64 P2, [R5+URZ+0x31c50], R0 ;  /* 0x031c50000500a5a7 */ /* 0x000ea4000804007f */
[----:B--2---:R-:W-:Y:S05]  /*12cb0*/  @!P2 BRA `(.L_x_11291) ;  /* 0xfffffffc00eca947 */ /* 0x004fea000383ffff */
[----:B------:R-:W-:Y:S05]  /*12cc0*/  BRA `(.L_x_11288) ;  /* 0xffffff7c00b47947 */ /* 0x000fea000383ffff */
.L_x_11296:
[----:B-1----:R-:W-:-:S04]  /*12cd0*/  IMAD.U32 R3, RZ, RZ, UR9 ;  /* 0x00000009ff037e24 */ /* 0x002fc8000f8e00ff */
[----:B------:R1:W3:Y:S03]  /*12ce0*/  SYNCS.PHASECHK.TRANS64.TRYWAIT P0, [R3+URZ+0x31c50], R6 ;  /* 0x031c5006030075a7 */ /* 0x0002e6000800017f */
[----:B---3--:R-:W-:Y:S05]  /*12cf0*/  @!P0 NANOSLEEP.SYNCS 0x989680 ;  /* 0x009896800000895d */ /* 0x008fea0003900000 */
[----:B------:R-:W3:Y:S02]  /*12d00*/  @!P0 SYNCS.PHASECHK.TRANS64 P0, [R3+URZ+0x31c50], R6 ;  /* 0x031c5006030085a7 */ /* 0x000ee4000800007f */
[----:B---3--:R-:W-:Y:S05]  /*12d10*/  @!P0 BRA `(.L_x_11296) ;  /* 0xfffffffc00ec8947 */ /* 0x008fea000383ffff */
[----:B------:R-:W-:Y:S05]  /*12d20*/  BRA `(.L_x_11295) ;  /* 0xffffff9c00847947 */ /* 0x000fea000383ffff */
.L_x_11307:
[----:B------:R-:W-:Y:S02]  /*12d30*/  IMAD.MOV.U32 R13, RZ, RZ, R22 ;  /* 0x000000ffff0d7224 */ /* 0x000fe400078e0016 */
[----:B------:R-:W-:Y:S02]  /*12d40*/  IMAD.MOV.U32 R12, RZ, RZ, RZ ;  /* 0x000000ffff0c7224 */ /* 0x000fe400078e00ff */
[----:B------:R-:W-:Y:S02]  /*12d50*/  IMAD.MOV.U32 R11, RZ, RZ, 0x1f ;  /* 0x0000001fff0b7424 */ /* 0x000fe400078e00ff */
[----:B------:R-:W-:-:S07]  /*12d60*/  IMAD.MOV.U32 R15, RZ, RZ, -0x1 ;  /* 0xffffffffff0f7424 */ /* 0x000fce00078e00ff */
[----:B------:R-:W-:Y:S05]  /*12d70*/  WARPSYNC.COLLECTIVE R15, `(.L_x_11390) ;  /* 0x000000000f087348 */ /* 0x000fea0003c00000 */
[----:B------:R0:W1:Y:S02]  /*12d80*/  SHFL.IDX P6, R14, R13, R12, R11 ;  /* 0x0000000c0d0e7389 */ /* 0x00006400000c000b */
[----:B01----:R-:W-:Y:S01]  /*12d90*/  ENDCOLLECTIVE ;  /* 0x000000000000791b */ /* 0x003fe20003800000 */
.L_x_11390:
[----:B------:R-:W-:Y:S05]  /*12da0*/  BRA `(.L_x_11391) ;  /* 0xffffffc400dc7947 */ /* 0x000fea000383ffff */
.L_x_11309:
[----:B------:R-:W-:Y:S01]  /*12db0*/  BSSY B0, `(.L_x_11392) ;  /* 0x0000006000007945 */ /* 0x000fe20003800000 */
[----:B------:R-:W-:-:S07]  /*12dc0*/  IMAD.MOV.U32 R15, RZ, RZ, -0x1 ;  /* 0xffffffffff0f7424 */ /* 0x000fce00078e00ff */
[----:B------:R-:W-:Y:S05]  /*12dd0*/  WARPSYNC.COLLECTIVE R15, `(.L_x_11393) ;  /* 0x000000000f0c7348 */ /* 0x000fea0003c00000 */
[----:B------:R-:W-:Y:S02]  /*12de0*/  ELECT P6, UR62, PT ;  /* 0x00000000003e782f */ /* 0x000fe400038c0000 */
[----:B------:R-:W-:Y:S01]  /*12df0*/  MOV R14, UR62 ;  /* 0x0000003e000e7c02 */ /* 0x000fe20008000f00 */
[----:B------:R-:W-:Y:S10]  /*12e00*/  ENDCOLLECTIVE ;  /* 0x000000000000791b */ /* 0x000ff40003800000 */
.L_x_11393:
[----:B------:R-:W-:Y:S05]  /*12e10*/  BSYNC B0 ;  /* 0x0000000000007941 */ /* 0x000fea0003800000 */
.L_x_11392:
[----:B------:R-:W-:Y:S05]  /*12e20*/  BRA `(.L_x_11394) ;  /* 0xffffffc400d87947 */ /* 0x000fea000383ffff */
.L_x_11311:
[----:B-1----:R-:W-:-:S04]  /*12e30*/  IMAD.U32 R3, RZ, RZ, UR38 ;  /* 0x00000026ff037e24 */ /* 0x002fc8000f8e00ff */
[----:B------:R1:W2:Y:S03]  /*12e40*/  SYNCS.PHASECHK.TRANS64.TRYWAIT P0, [R3+URZ+0x31c40], R0 ;  /* 0x031c4000030075a7 */ /* 0x0002a6000800017f */
[----:B--2---:R-:W-:Y:S05]  /*12e50*/  @!P0 NANOSLEEP.SYNCS 0x989680 ;  /* 0x009896800000895d */ /* 0x004fea0003900000 */
[----:B------:R-:W2:Y:S02]  /*12e60*/  @!P0 SYNCS.PHASECHK.TRANS64 P0, [R3+URZ+0x31c40], R0 ;  /* 0x031c4000030085a7 */ /* 0x000ea4000800007f */
[----:B--2---:R-:W-:Y:S05]  /*12e70*/  @!P0 BRA `(.L_x_11311) ;  /* 0xfffffffc00ec8947 */ /* 0x004fea000383ffff */
[----:B------:R-:W-:Y:S05]  /*12e80*/  BRA `(.L_x_11395) ;  /* 0xffffffc800287947 */ /* 0x000fea000383ffff */
.L_x_11314:
[----:B------:R-:W-:Y:S01]  /*12e90*/  IMAD R8, R12, 0xc0, R11 ;  /* 0x000000c00c087824 */ /* 0x000fe200078e020b */
[----:B------:R-:W0:Y:S01]  /*12ea0*/  LDC R5, c[0x0][0x448] ;  /* 0x00011200ff057b82 */ /* 0x000e220000000800 */
[----:B------:R-:W-:Y:S02]  /*12eb0*/  IMAD.MOV.U32 R13, RZ, RZ, R7 ;  /* 0x000000ffff0d7224 */ /* 0x000fe400078e0007 */
[----:B------:R-:W-:Y:S02]  /*12ec0*/  IMAD.MOV.U32 R12, RZ, RZ, RZ ;  /* 0x000000ffff0c7224 */ /* 0x000fe400078e00ff */
[----:B------:R-:W-:Y:S02]  /*12ed0*/  IMAD.MOV.U32 R11, RZ, RZ, 0x1c1f ;  /* 0x00001c1fff0b7424 */ /* 0x000fe400078e00ff */
[----:B------:R-:W-:Y:S02]  /*12ee0*/  IMAD.MOV.U32 R15, RZ, RZ, -0x1 ;  /* 0xffffffffff0f7424 */ /* 0x000fe400078e00ff */
[----:B------:R-:W-:-:S07]  /*12ef0*/  VIADD R4, R8, 0x20 ;  /* 0x0000002008047836 */ /* 0x000fce0000000000 */
[----:B0-----:R-:W-:Y:S05]  /*12f00*/  WARPSYNC.COLLECTIVE R15, `(.L_x_11396) ;  /* 0x000000000f087348 */ /* 0x001fea0003c00000 */
[----:B------:R1:W2:Y:S02]  /*12f10*/  SHFL.IDX P6, R14, R13, R12, R11 ;  /* 0x0000000c0d0e7389 */ /* 0x0002a400000c000b */
[----:B012---:R-:W-:Y:S01]  /*12f20*/  ENDCOLLECTIVE ;  /* 0x000000000000791b */ /* 0x007fe20003800000 */
.L_x_11396:
[----:B------:R-:W-:Y:S02]  /*12f30*/  IMAD.MOV.U32 R13, RZ, RZ, R6 ;  /* 0x000000ffff0d7224 */ /* 0x000fe400078e0006 */
[----:B------:R-:W-:-:S07]  /*12f40*/  IMAD.MOV.U32 R3, RZ, RZ, R14 ;  /* 0x000000ffff037224 */ /* 0x000fce00078e000e */
[----:B------:R-:W-:Y:S05]  /*12f50*/  WARPSYNC.COLLECTIVE R15, `(.L_x_11397) ;  /* 0x000000000f087348 */ /* 0x000fea0003c00000 */
[----:B------:R0:W1:Y:S02]  /*12f60*/  SHFL.IDX P6, R14, R13, R12, R11 ;  /* 0x0000000c0d0e7389 */ /* 0x00006400000c000b */
[----:B01----:R-:W-:Y:S01]  /*12f70*/  ENDCOLLECTIVE ;  /* 0x000000000000791b */ /* 0x003fe20003800000 */
.L_x_11397:
        /* <DEDUP_REMOVED lines=10> */
.L_x_11398:
        /* <DEDUP_REMOVED lines=13> */
.L_x_11399:
        /* <DEDUP_REMOVED lines=8> */
.L_x_11400:
        /* <DEDUP_REMOVED lines=13> */
.L_x_11401:
        /* <DEDUP_REMOVED lines=8> */
.L_x_11402:
        /* <DEDUP_REMOVED lines=12> */
.L_x_11403:
        /* <DEDUP_REMOVED lines=11> */
.L_x_11404:
        /* <DEDUP_REMOVED lines=13> */
.L_x_11405:
        /* <DEDUP_REMOVED lines=8> */
.L_x_11406:
        /* <DEDUP_REMOVED lines=14> */
.L_x_11407:
[----:B------:R-:W-:Y:S05]  /*13660*/  BRA `(.L_x_11408) ;  /* 0xffffffcc00507947 */ /* 0x000fea000383ffff */
.L_x_11317:
[----:B0-----:R-:W-:-:S04]  /*13670*/  IMAD.U32 R3, RZ, RZ, UR38 ;  /* 0x00000026ff037e24 */ /* 0x001fc8000f8e00ff */
[----:B------:R0:W1:Y:S03]  /*13680*/  SYNCS.PHASECHK.TRANS64.TRYWAIT P0, [R3+URZ+0x31c20], R0 ;  /* 0x031c2000030075a7 */ /* 0x000066000800017f */
[----:B-1----:R-:W-:Y:S05]  /*13690*/  @!P0 NANOSLEEP.SYNCS 0x989680 ;  /* 0x009896800000895d */ /* 0x002fea0003900000 */
[----:B------:R-:W1:Y:S02]  /*136a0*/  @!P0 SYNCS.PHASECHK.TRANS64 P0, [R3+URZ+0x31c20], R0 ;  /* 0x031c2000030085a7 */ /* 0x000e64000800007f */
[----:B-1----:R-:W-:Y:S05]  /*136b0*/  @!P0 BRA `(.L_x_11317) ;  /* 0xfffffffc00ec8947 */ /* 0x002fea000383ffff */
[----:B------:R-:W-:Y:S05]  /*136c0*/  BRA `(.L_x_11409) ;  /* 0xffffffcc00a07947 */ /* 0x000fea000383ffff */
.L_x_11324:
[----:B-1----:R-:W-:-:S04]  /*136d0*/  IMAD.U32 R3, RZ, RZ, UR38 ;  /* 0x00000026ff037e24 */ /* 0x002fc8000f8e00ff */
[----:B------:R1:W2:Y:S03]  /*136e0*/  SYNCS.PHASECHK.TRANS64.TRYWAIT P0, [R3+URZ+0x31c48], R6 ;  /* 0x031c4806030075a7 */ /* 0x0002a6000800017f */
[----:B--2---:R-:W-:Y:S05]  /*136f0*/  @!P0 NANOSLEEP.SYNCS 0x989680 ;  /* 0x009896800000895d */ /* 0x004fea0003900000 */
[----:B------:R-:W2:Y:S02]  /*13700*/  @!P0 SYNCS.PHASECHK.TRANS64 P0, [R3+URZ+0x31c48], R6 ;  /* 0x031c4806030085a7 */ /* 0x000ea4000800007f */
[----:B--2---:R-:W-:Y:S05]  /*13710*/  @!P0 BRA `(.L_x_11324) ;  /* 0xfffffffc00ec8947 */ /* 0x004fea000383ffff */
[----:B------:R-:W-:Y:S05]  /*13720*/  BRA `(.L_x_11410) ;  /* 0xffffffd000607947 */ /* 0x000fea000383ffff */
.L_x_11331:
[----:B01----:R-:W-:-:S04]  /*13730*/  IMAD.U32 R3, RZ, RZ, UR38 ;  /* 0x00000026ff037e24 */ /* 0x003fc8000f8e00ff */
[----:B------:R0:W1:Y:S03]  /*13740*/  SYNCS.PHASECHK.TRANS64.TRYWAIT P0, [R3+URZ+0x31c60], R6 ;  /* 0x031c6006030075a7 */ /* 0x000066000800017f */
[----:B-1----:R-:W-:Y:S05]  /*13750*/  @!P0 NANOSLEEP.SYNCS 0x989680 ;  /* 0x009896800000895d */ /* 0x002fea0003900000 */
[----:B------:R-:W1:Y:S02]  /*13760*/  @!P0 SYNCS.PHASECHK.TRANS64 P0, [R3+URZ+0x31c60], R6 ;  /* 0x031c6006030085a7 */ /* 0x000e64000800007f */
[----:B-1----:R-:W-:Y:S05]  /*13770*/  @!P0 BRA `(.L_x_11331) ;  /* 0xfffffffc00ec8947 */ /* 0x002fea000383ffff */
[----:B------:R-:W-:Y:S05]  /*13780*/  BRA `(.L_x_11411) ;  /* 0xffffffd400387947 */ /* 0x000fea000383ffff */
.L_x_11341:
[----:B-1----:R-:W-:-:S04]  /*13790*/  IMAD.U32 R3, RZ, RZ, UR38 ;  /* 0x00000026ff037e24 */ /* 0x002fc8000f8e00ff */
[----:B------:R1:W2:Y:S03]  /*137a0*/  SYNCS.PHASECHK.TRANS64.TRYWAIT P0, [R3+URZ+0x31c40], R12 ;  /* 0x031c400c030075a7 */ /* 0x0002a6000800017f */
[----:B--2---:R-:W-:Y:S05]  /*137b0*/  @!P0 NANOSLEEP.SYNCS 0x989680 ;  /* 0x009896800000895d */ /* 0x004fea0003900000 */
[----:B------:R-:W2:Y:S02]  /*137c0*/  @!P0 SYNCS.PHASECHK.TRANS64 P0, [R3+URZ+0x31c40], R12 ;  /* 0x031c400c030085a7 */ /* 0x000ea4000800007f */
[----:B--2---:R-:W-:Y:S05]  /*137d0*/  @!P0 BRA `(.L_x_11341) ;  /* 0xfffffffc00ec8947 */ /* 0x004fea000383ffff */
[----:B------:R-:W-:Y:S05]  /*137e0*/  BRA `(.L_x_11412) ;  /* 0xffffffd800847947 */ /* 0x000fea000383ffff */
.L_x_11348:
[----:B0-----:R-:W-:-:S04]  /*137f0*/  IMAD.U32 R3, RZ, RZ, UR38 ;  /* 0x00000026ff037e24 */ /* 0x001fc8000f8e00ff */
[----:B------:R0:W1:Y:S03]  /*13800*/  SYNCS.PHASECHK.TRANS64.TRYWAIT P0, [R3+URZ+0x31c68], R2 ;  /* 0x031c6802030075a7 */ /* 0x000066000800017f */
[----:B-1----:R-:W-:Y:S05]  /*13810*/  @!P0 NANOSLEEP.SYNCS 0x989680 ;  /* 0x009896800000895d */ /* 0x002fea0003900000 */
[----:B------:R-:W1:Y:S02]  /*13820*/  @!P0 SYNCS.PHASECHK.TRANS64 P0, [R3+URZ+0x31c68], R2 ;  /* 0x031c6802030085a7 */ /* 0x000e64000800007f */
[----:B-1----:R-:W-:Y:S05]  /*13830*/  @!P0 BRA `(.L_x_11348) ;  /* 0xfffffffc00ec8947 */ /* 0x002fea000383ffff */
[----:B------:R-:W-:Y:S05]  /*13840*/  BRA `(.L_x_11413) ;  /* 0xffffffdc005c7947 */ /* 0x000fea000383ffff */
.L_x_11358:
[----:B-1----:R-:W-:-:S04]  /*13850*/  IMAD.U32 R2, RZ, RZ, UR38 ;  /* 0x00000026ff027e24 */ /* 0x002fc8000f8e00ff */
[----:B------:R1:W2:Y:S03]  /*13860*/  SYNCS.PHASECHK.TRANS64.TRYWAIT P0, [R2+URZ+0x31c48], R9 ;  /* 0x031c4809020075a7 */ /* 0x0002a6000800017f */
[----:B--2---:R-:W-:Y:S05]  /*13870*/  @!P0 NANOSLEEP.SYNCS 0x989680 ;  /* 0x009896800000895d */ /* 0x004fea0003900000 */
[----:B------:R-:W2:Y:S02]  /*13880*/  @!P0 SYNCS.PHASECHK.TRANS64 P0, [R2+URZ+0x31c48], R9 ;  /* 0x031c4809020085a7 */ /* 0x000ea4000800007f */
[----:B--2---:R-:W-:Y:S05]  /*13890*/  @!P0 BRA `(.L_x_11358) ;  /* 0xfffffffc00ec8947 */ /* 0x004fea000383ffff */
[----:B------:R-:W-:Y:S05]  /*138a0*/  BRA `(.L_x_11414) ;  /* 0xffffffe000bc7947 */ /* 0x000fea000383ffff */
.L_x_11365:
[----:B0-----:R-:W-:-:S04]  /*138b0*/  IMAD.U32 R2, RZ, RZ, UR38 ;  /* 0x00000026ff027e24 */ /* 0x001fc8000f8e00ff */
[----:B------:R0:W1:Y:S03]  /*138c0*/  SYNCS.PHASECHK.TRANS64.TRYWAIT P0, [R2+URZ+0x31c60], R9 ;  /* 0x031c6009020075a7 */ /* 0x000066000800017f */
[----:B-1----:R-:W-:Y:S05]  /*138d0*/  @!P0 NANOSLEEP.SYNCS 0x989680 ;  /* 0x009896800000895d */ /* 0x002fea0003900000 */
[----:B------:R-:W1:Y:S02]  /*138e0*/  @!P0 SYNCS.PHASECHK.TRANS64 P0, [R2+URZ+0x31c60], R9 ;  /* 0x031c6009020085a7 */ /* 0x000e64000800007f */
[----:B-1----:R-:W-:Y:S05]  /*138f0*/  @!P0 BRA `(.L_x_11365) ;  /* 0xfffffffc00ec8947 */ /* 0x002fea000383ffff */
[----:B------:R-:W-:Y:S05]  /*13900*/  BRA `(.L_x_11415) ;  /* 0xffffffe400907947 */ /* 0x000fea000383ffff */
.L_x_11374:
[----:B0-----:R0:W1:Y:S02]  /*13910*/  SYNCS.PHASECHK.TRANS64.TRYWAIT P0, [R3+URZ+0x31c60], R2 ;  /* 0x031c6002030075a7 */ /* 0x001064000800017f */
[----:B-1----:R-:W-:Y:S05]  /*13920*/  @!P0 NANOSLEEP.SYNCS 0x989680 ;  /* 0x009896800000895d */ /* 0x002fea0003900000 */
[----:B------:R-:W1:Y:S02]  /*13930*/  @!P0 SYNCS.PHASECHK.TRANS64 P0, [R3+URZ+0x31c60], R2 ;  /* 0x031c6002030085a7 */ /* 0x000e64000800007f */
[----:B-1----:R-:W-:Y:S05]  /*13940*/  @!P0 BRA `(.L_x_11374) ;  /* 0xfffffffc00f08947 */ /* 0x002fea000383ffff */
[----:B------:R-:W-:Y:S05]  /*13950*/  BRA `(.L_x_11416) ;  /* 0xffffffe800887947 */ /* 0x000fea000383ffff */
.L_x_11380:
[----:B0-----:R0:W1:Y:S02]  /*13960*/  SYNCS.PHASECHK.TRANS64.TRYWAIT P0, [R7+URZ+0x31c20], R2 ;  /* 0x031c2002070075a7 */ /* 0x001064000800017f */
[----:B-1----:R-:W-:Y:S05]  /*13970*/  @!P0 NANOSLEEP.SYNCS 0x989680 ;  /* 0x009896800000895d */ /* 0x002fea0003900000 */
[----:B------:R-:W1:Y:S02]  /*13980*/  @!P0 SYNCS.PHASECHK.TRANS64 P0, [R7+URZ+0x31c20], R2 ;  /* 0x031c2002070085a7 */ /* 0x000e64000800007f */
[----:B-1----:R-:W-:Y:S05]  /*13990*/  @!P0 BRA `(.L_x_11380) ;  /* 0xfffffffc00f08947 */ /* 0x002fea000383ffff */
[----:B------:R-:W-:Y:S05]  /*139a0*/  BRA `(.L_x_11417) ;  /* 0xffffffec008c7947 */ /* 0x000fea000383ffff */
.L_x_11381:
        /* <DEDUP_REMOVED lines=11> */
.L_x_11419:
[----:B------:R-:W-:Y:S05]  /*13a60*/  BSYNC B0 ;  /* 0x0000000000007941 */ /* 0x000fea0003800000 */
.L_x_11418:
[----:B------:R-:W-:Y:S05]  /*13a70*/  BRA `(.L_x_11420) ;  /* 0xffffffec00707947 */ /* 0x000fea000383ffff */
.L_x_11382:
[----:B------:R-:W-:Y:S01]  /*13a80*/  BSSY B0, `(.L_x_11421) ;  /* 0x0000006000007945 */ /* 0x000fe20003800000 */
[----:B------:R-:W-:-:S07]  /*13a90*/  IMAD.MOV.U32 R15, RZ, RZ, -0x1 ;  /* 0xffffffffff0f7424 */ /* 0x000fce00078e00ff */
[----:B0-----:R-:W-:Y:S05]  /*13aa0*/  WARPSYNC.COLLECTIVE R15, `(.L_x_11422) ;  /* 0x000000000f0c7348 */ /* 0x001fea0003c00000 */
[----:B------:R-:W-:Y:S02]  /*13ab0*/  ELECT P6, UR62, PT ;  /* 0x00000000003e782f */ /* 0x000fe400038c0000 */
[----:B------:R-:W-:Y:S01]  /*13ac0*/  MOV R14, UR62 ;  /* 0x0000003e000e7c02 */ /* 0x000fe20008000f00 */
[----:B0-----:R-:W-:Y:S10]  /*13ad0*/  ENDCOLLECTIVE ;  /* 0x000000000000791b */ /* 0x001ff40003800000 */
.L_x_11422:
[----:B------:R-:W-:Y:S05]  /*13ae0*/  BSYNC B0 ;  /* 0x0000000000007941 */ /* 0x000fea0003800000 */
.L_x_11421:
[----:B------:R-:W-:Y:S05]  /*13af0*/  BRA `(.L_x_11423) ;  /* 0xffffffec00647947 */ /* 0x000fea000383ffff */
.L_x_11384:
[----:B0-----:R0:W1:Y:S02]  /*13b00*/  SYNCS.PHASECHK.TRANS64.TRYWAIT P0, [R5+URZ], R4 ;  /* 0x00000004050075a7 */ /* 0x001064000800017f */
[----:B-1----:R-:W-:Y:S05]  /*13b10*/  @!P0 NANOSLEEP.SYNCS 0x989680 ;  /* 0x009896800000895d */ /* 0x002fea0003900000 */
[----:B------:R-:W1:Y:S02]  /*13b20*/  @!P0 SYNCS.PHASECHK.TRANS64 P0, [R5+URZ], R4 ;  /* 0x00000004050085a7 */ /* 0x000e64000800007f */
[----:B-1----:R-:W-:Y:S05]  /*13b30*/  @!P0 BRA `(.L_x_11384) ;  /* 0xfffffffc00f08947 */ /* 0x002fea000383ffff */
[----:B------:R-:W-:Y:S05]  /*13b40*/  BRA `(.L_x_11424) ;  /* 0xffffffec00947947 */ /* 0x000fea000383ffff */
.L_x_11385:
[----:B-1----:R1:W2:Y:S02]  /*13b50*/  SYNCS.PHASECHK.TRANS64.TRYWAIT P0, [R3+URZ], R2 ;  /* 0x00000002030075a7 */ /* 0x0022a4000800017f */
[----:B--2---:R-:W-:Y:S05]  /*13b60*/  @!P0 NANOSLEEP.SYNCS 0x989680 ;  /* 0x009896800000895d */ /* 0x004fea0003900000 */
[----:B------:R-:W2:Y:S02]  /*13b70*/  @!P0 SYNCS.PHASECHK.TRANS64 P0, [R3+URZ], R2 ;  /* 0x00000002030085a7 */ /* 0x000ea4000800007f */
[----:B--2---:R-:W-:Y:S05]  /*13b80*/  @!P0 BRA `(.L_x_11385) ;  /* 0xfffffffc00f08947 */ /* 0x004fea000383ffff */
[----:B------:R-:W-:Y:S05]  /*13b90*/  BRA `(.L_x_11425) ;  /* 0xffffffec00887947 */ /* 0x000fea000383ffff */
.L_x_11387:
[----:B0-----:R0:W1:Y:S02]  /*13ba0*/  SYNCS.PHASECHK.TRANS64.TRYWAIT P0, [R5+URZ], R4 ;  /* 0x00000004050075a7 */ /* 0x001064000800017f */
[----:B-1----:R-:W-:Y:S05]  /*13bb0*/  @!P0 NANOSLEEP.SYNCS 0x989680 ;  /* 0x009896800000895d */ /* 0x002fea0003900000 */
[----:B------:R-:W1:Y:S02]  /*13bc0*/  @!P0 SYNCS.PHASECHK.TRANS64 P0, [R5+URZ], R4 ;  /* 0x00000004050085a7 */ /* 0x000e64000800007f */
[----:B-1----:R-:W-:Y:S05]  /*13bd0*/  @!P0 BRA `(.L_x_11387) ;  /* 0xfffffffc00f08947 */ /* 0x002fea000383ffff */
[----:B------:R-:W-:Y:S05]  /*13be0*/  BRA `(.L_x_11426) ;  /* 0xffffffec008c7947 */ /* 0x000fea000383ffff */
.L_x_11427:
        /* <DEDUP_REMOVED lines=9> */
.L_x_14872:


//--------------------- .text._ZN7cutlass13device_kernelIN5flash11enable_sm90INS1_16FlashAttnFwdSm90INS1_25CollectiveMainloopFwdSm90ILi2EN4cute5tupleIJNS5_1CILi1EEES8_S8_EEENS6_IJNS7_ILi192EEENS7_ILi144EEENS7_ILi96EEEEEELi96ENS_6half_tEfNS_4arch4Sm90ELb1ELb0ELb0ELb1ELb0ELb0ELb0ELb0ELb1ELb1ELb1ELb0EEENS1_21CollectiveEpilogueFwdINS6_IJSA_SC_SB_EEES9_SE_SG_Li384ELb1ELb1ELb1ELb0EEENS1_36VarlenDynamicPersistentTileSchedulerILi192ELi144ELi384ELi128ELb1ELb1ELb1ELb1ELb1ELb1EEEEEEEEEvNT_6ParamsE --------------------------
	.section	.text._ZN7cutlass13device_kernelIN5flash11enable_sm90INS1_16FlashAttnFwdSm90INS1_25CollectiveMainloopFwdSm90ILi2EN4cute5tupleIJNS5_1CILi1EEES8_S8_EEENS6_IJNS7_ILi192EEENS7_ILi144EEENS7_ILi96EEEEEELi96ENS_6half_tEfNS_4arch4Sm90ELb1ELb0ELb0ELb1ELb0ELb0ELb0ELb0ELb1ELb1ELb1ELb0EEENS1_21CollectiveEpilogueFwdINS6_IJSA_SC_SB_EEES9_SE_SG_Li384ELb1ELb1ELb1ELb0EEENS1_36VarlenDynamicPersistentTileSchedulerILi192ELi144ELi384ELi128ELb1ELb1ELb1ELb1ELb1ELb1EEEEEEEEEvNT_6ParamsE,"ax",@progbits
	.align	128
.text._ZN7cutlass13device_kernelIN5flash11enable_sm90INS1_16FlashAttnFwdSm90INS1_25CollectiveMainloopFwdSm90ILi2EN4cute5tupleIJNS5_1CILi1EEES8_S8_EEENS6_IJNS7_ILi192EEENS7_ILi144EEENS7_ILi96EEEEEELi96ENS_6half_tEfNS_4arch4Sm90ELb1ELb0ELb0ELb1ELb0ELb0ELb0ELb0ELb1ELb1ELb1ELb0EEENS1_21CollectiveEpilogueFwdINS6_IJSA_SC_SB_EEES9_SE_SG_Li384ELb1ELb1ELb1ELb0EEENS1_36VarlenDynamicPersistentTileSchedulerILi192ELi144ELi384ELi128ELb1ELb1ELb1ELb1ELb1ELb1EEEEEEEEEvNT_6ParamsE:
        .type           _ZN7cutlass13device_kernelIN5flash11enable_sm90INS1_16FlashAttnFwdSm90INS1_25CollectiveMainloopFwdSm90ILi2EN4cute5tupleIJNS5_1CILi1EEES8_S8_EEENS6_IJNS7_ILi192EEENS7_ILi144EEENS7_ILi96EEEEEELi96ENS_6half_tEfNS_4arch4Sm90ELb1ELb0ELb0ELb1ELb0ELb0ELb0ELb0ELb1ELb1ELb1ELb0EEENS1_21CollectiveEpilogueFwdINS6_IJSA_SC_SB_EEES9_SE_SG_Li384ELb1ELb1ELb1ELb0EEENS1_36VarlenDynamicPersistentTileSchedulerILi192ELi144ELi384ELi128ELb1ELb1ELb1ELb1ELb1ELb1EEEEEEEEEvNT_6ParamsE,@function
        .size           _ZN7cutlass13device_kernelIN5flash11enable_sm90INS1_16FlashAttnFwdSm90INS1_25CollectiveMainloopFwdSm90ILi2EN4cute5tupleIJNS5_1CILi1EEES8_S8_EEENS6_IJNS7_ILi192EEENS7_ILi144EEENS7_ILi96EEEEEELi96ENS_6half_tEfNS_4arch4Sm90ELb1ELb0ELb0ELb1ELb0ELb0ELb0ELb0ELb1ELb1ELb1ELb0EEENS1_21CollectiveEpilogueFwdINS6_IJSA_SC_SB_EEES9_SE_SG_Li384ELb1ELb1ELb1ELb0EEENS1_36VarlenDynamicPersistentTileSchedulerILi192ELi144ELi384ELi128ELb1ELb1ELb1ELb1ELb1ELb1EEEEEEEEEvNT_6ParamsE,(.L_x_14873 - _ZN7cutlass13device_kernelIN5flash11enable_sm90INS1_16FlashAttnFwdSm90INS1_25CollectiveMainloopFwdSm90ILi2EN4cute5tupleIJNS5_1CILi1EEES8_S8_EEENS6_IJNS7_ILi192EEENS7_ILi144EEENS7_ILi96EEEEEELi96ENS_6half_tEfNS_4arch4Sm90ELb1ELb0ELb0ELb1ELb0ELb0ELb0ELb0ELb1ELb1ELb1ELb0EEENS1_21CollectiveEpilogueFwdINS6_IJSA_SC_SB_EEES9_SE_SG_Li384ELb1ELb1ELb1ELb0EEENS1_36VarlenDynamicPersistentTileSchedulerILi192ELi144ELi384ELi128ELb1ELb1ELb1ELb1ELb1ELb1EEEEEEEEEvNT_6ParamsE)
        .other          _ZN7cutlass13device_kernelIN5flash11enable_sm90INS1_16FlashAttnFwdSm90INS1_25CollectiveMainloopFwdSm90ILi2EN4cute5tupleIJNS5_1CILi1EEES8_S8_EEENS6_IJNS7_ILi192EEENS7_ILi144EEENS7_ILi96EEEEEELi96ENS_6half_tEfNS_4arch4Sm90ELb1ELb0ELb0ELb1ELb0ELb0ELb0ELb0ELb1ELb1ELb1ELb0EEENS1_21CollectiveEpilogueFwdINS6_IJSA_SC_SB_EEES9_SE_SG_Li384ELb1ELb1ELb1ELb0EEENS1_36VarlenDynamicPersistentTileSchedulerILi192ELi144ELi384ELi128ELb1ELb1ELb1ELb1ELb1ELb1EEEEEEEEEvNT_6ParamsE,@"STO_CUDA_ENTRY STV_DEFAULT"
_ZN7cutlass13device_kernelIN5flash11enable_sm90INS1_16FlashAttnFwdSm90INS1_25CollectiveMainloopFwdSm90ILi2EN4cute5tupleIJNS5_1CILi1EEES8_S8_EEENS6_IJNS7_ILi192EEENS7_ILi144EEENS7_ILi96EEEEEELi96ENS_6half_tEfNS_4arch4Sm90ELb1ELb0ELb0ELb1ELb0ELb0ELb0ELb0ELb1ELb1ELb1ELb0EEENS1_21CollectiveEpilogueFwdINS6_IJSA_SC_SB_EEES9_SE_SG_Li384ELb1ELb1ELb1ELb0EEENS1_36VarlenDynamicPersistentTileSchedulerILi192ELi144ELi384ELi128ELb1ELb1ELb1ELb1ELb1ELb1EEEEEEEEEvNT_6ParamsE:
        /* <DEDUP_REMOVED lines=18> */
.L_x_11429:
[----:B------:R-:W-:Y:S05]  /*0120*/  BSYNC B0 ;  /* 0x0000000000007941 */ /* 0x000fea0003800000 */
.L_x_11428:
        /* <DEDUP_REMOVED lines=41> */
.L_x_11430:
        /* <DEDUP_REMOVED lines=22> */
.L_x_11431:
        /* <DEDUP_REMOVED lines=18> */
.L_x_11432:
        /* <DEDUP_REMOVED lines=22> */
.L_x_11433:
        /* <DEDUP_REMOVED lines=22> */
.L_x_11434:
        /* <DEDUP_REMOVED lines=8> */
.L_x_11436:
        /* <DEDUP_REMOVED lines=24> */
[----:B------:R-:W-:-:S04]  /*0b00*/  SHF.R.S32.HI R0, RZ, 0x1f, R16 ;  /* 0x0000001fff007819 */ /* 0x000fc80000011410 */
[CC--:B------:R-:W-:Y:S02]  /*0b10*/  LEA.HI R2, R0.reuse, R16.reuse, RZ, 0x4 ;  /* 0x0000001000027211 */ /* 0x0c0fe400078f20ff */
[----:B------:R-:W-:Y:S02]  /*0b20*/  LEA.HI R7, R0, R16, RZ, 0x5 ;  /* 0x0000001000077211 */ /* 0x000fe400078f28ff */
[----:B------:R-:W-:Y:S02]  /*0b30*/  SHF.R.S32.HI R5, RZ, 0x4, R2 ;  /* 0x00000004ff057819 */ /* 0x000fe40000011402 */
[----:B------:R-:W-:Y:S02]  /*0b40*/  SHF.R.S32.HI R10, RZ, 0x5, R7 ;  /* 0x00000005ff0a7819 */ /* 0x000fe40000011407 */
[----:B--2---:R-:W-:Y:S02]  /*0b50*/  R2UR UR4, R3 ;  /* 0x00000000030472ca */ /* 0x004fe400000e0000 */
[----:B------:R-:W-:-:S02]  /*0b60*/  LOP3.LUT R3, R2, 0xfffffff0, RZ, 0xc0, !PT ;  /* 0xfffffff002037812 */ /* 0x000fc400078ec0ff */
[----:B------:R-:W-:-:S03]  /*0b70*/  LEA.HI R2, R2, R5, RZ, 0x1 ;  /* 0x0000000502027211 */ /* 0x000fc600078f08ff */
[----:B------:R-:W-:Y:S01]  /*0b80*/  IMAD.IADD R3, R16, 0x1, -R3 ;  /* 0x0000000110037824 */ /* 0x000fe200078e0a03 */
[----:B------:R-:W-:Y:S02]  /*0b90*/  LOP3.LUT R6, R2, 0x1ffffffe, RZ, 0xc0, !PT ;  /* 0x1ffffffe02067812 */ /* 0x000fe400078ec0ff */
[----:B------:R-:W-:Y:S01]  /*0ba0*/  LEA.HI R2, R0, R16, RZ, 0x7 ;  /* 0x0000001000027211 */ /* 0x000fe200078f38ff */
[--C-:B------:R-:W-:Y:S01]  /*0bb0*/  IMAD R14, R10, 0x10, R3.reuse ;  /* 0x000000100a0e7824 */ /* 0x100fe200078e0203 */
[----:B------:R-:W-:Y:S01]  /*0bc0*/  SHF.R.S32.HI R4, RZ, 0x1f, R3 ;  /* 0x0000001fff047819 */ /* 0x000fe20000011403 */
[----:B------:R-:W-:Y:S01]  /*0bd0*/  IMAD.IADD R6, R5, 0x1, -R6 ;  /* 0x0000000105067824 */ /* 0x000fe200078e0a06 */
[----:B------:R-:W-:Y:S01]  /*0be0*/  LOP3.LUT R8, R2, 0xffffff80, RZ, 0xc0, !PT ;  /* 0xffffff8002087812 */ /* 0x000fe200078ec0ff */
[----:B------:R-:W-:Y:S01]  /*0bf0*/  ULOP3.LUT UR7, UR4, 0x1, URZ, 0xfc, !UPT ;  /* 0x0000000104077892 */ /* 0x000fe2000f8efc3f */
[CC--:B------:R-:W-:Y:S02]  /*0c00*/  LEA.HI R5, R4.reuse, R3.reuse, RZ, 0x3 ;  /* 0x0000000304057211 */ /* 0x0c0fe400078f18ff */
[----:B------:R-:W-:Y:S01]  /*0c10*/  LEA.HI R4, R4, R3, RZ, 0x2 ;  /* 0x0000000304047211 */ /* 0x000fe200078f10ff */
[----:B------:R-:W-:Y:S01]  /*0c20*/  IMAD.IADD R15, R16, 0x1, -R8 ;  /* 0x00000001100f7824 */ /* 0x000fe200078e0a08 */
[----:B------:R-:W-:Y:S01]  /*0c30*/  SHF.R.S32.HI R17, RZ, 0x7, R2 ;  /* 0x00000007ff117819 */ /* 0x000fe20000011402 */
[----:B------:R-:W-:Y:S01]  /*0c40*/  IMAD.SHL.U32 R5, R5, 0x10, RZ ;  /* 0x0000001005057824 */ /* 0x000fe200078e00ff */
[----:B------:R-:W-:Y:S01]  /*0c50*/  LOP3.LUT R8, R4, 0x7fffffc, RZ, 0xc0, !PT ;  /* 0x07fffffc04087812 */ /* 0x000fe200078ec0ff */
[----:B------:R-:W-:Y:S01]  /*0c60*/  UMOV UR4, URZ ;  /* 0x0000003f00047c82 */ /* 0x000fe20008000000 */
[----:B------:R-:W-:-:S02]  /*0c70*/  SHF.R.S32.HI R4, RZ, 0x2, R4 ;  /* 0x00000002ff047819 */ /* 0x000fc40000011404 */
[----:B------:R-:W-:Y:S01]  /*0c80*/  SHF.R.S32.HI R9, RZ, 0x1f, R15 ;  /* 0x0000001fff097819 */ /* 0x000fe2000001140f */
[----:B------:R-:W-:Y:S01]  /*0c90*/  IMAD.IADD R8, R3, 0x1, -R8 ;  /* 0x0000000103087824 */ /* 0x000fe200078e0a08 */
[----:B------:R-:W-:Y:S01]  /*0ca0*/  LOP3.LUT R5, R5, 0x7fffff80, RZ, 0xc0, !PT ;  /* 0x7fffff8005057812 */ /* 0x000fe200078ec0ff */
[----:B------:R-:W-:Y:S01]  /*0cb0*/  IMAD.SHL.U32 R4, R4, 0x40, RZ ;  /* 0x0000004004047824 */ /* 0x000fe200078e00ff */
[----:B------:R-:W-:Y:S01]  /*0cc0*/  LEA.HI R12, R9, R15, RZ, 0x2 ;  /* 0x0000000f090c7211 */ /* 0x000fe200078f10ff */
[----:B------:R-:W-:Y:S01]  /*0cd0*/  IMAD.SHL.U32 R3, R6, 0x8, RZ ;  /* 0x0000000806037824 */ /* 0x000fe200078e00ff */
[----:B------:R-:W-:Y:S01]  /*0ce0*/  LEA.HI R0, R0, R16, RZ, 0x2 ;  /* 0x0000001000007211 */ /* 0x000fe200078f10ff */
[----:B------:R-:W-:Y:S01]  /*0cf0*/  IMAD R5, R10, 0x100, R5 ;  /* 0x000001000a057824 */ /* 0x000fe200078e0205 */
[--C-:B------:R-:W-:Y:S01]  /*0d00*/  SHF.R.S32.HI R10, RZ, 0x2, R12.reuse ;  /* 0x00000002ff0a7819 */ /* 0x100fe2000001140c */
[----:B------:R-:W-:Y:S01]  /*0d10*/  IMAD.HI R6, R17, 0x55555556, RZ ;  /* 0x5555555611067827 */ /* 0x000fe200078e02ff */
[----:B------:R-:W-:-:S02]  /*0d20*/  SHF.R.S32.HI R13, RZ, 0x1f, R12 ;  /* 0x0000001fff0d7819 */ /* 0x000fc4000001140c */
[----:B------:R-:W-:Y:S01]  /*0d30*/  LOP3.LUT R4, R4, 0x40, RZ, 0xc0, !PT ;  /* 0x0000004004047812 */ /* 0x000fe200078ec0ff */
[----:B------:R-:W-:Y:S01]  /*0d40*/  IMAD R7, R8, 0x10, R5 ;  /* 0x0000001008077824 */ /* 0x000fe200078e0205 */
[----:B------:R-:W-:Y:S01]  /*0d50*/  LEA.HI R13, R13, R10, RZ, 0x3 ;  /* 0x0000000a0d0d7211 */ /* 0x000fe200078f18ff */
[----:B------:R-:W-:Y:S01]  /*0d60*/  IMAD.U32 R8, RZ, RZ, UR7 ;  /* 0x00000007ff087e24 */ /* 0x000fe2000f8e00ff */
[--C-:B------:R-:W-:Y:S02]  /*0d70*/  LOP3.LUT R2, R4, 0x8, R3.reuse, 0xf8, !PT ;  /* 0x0000000804027812 */ /* 0x100fe400078ef803 */
[----:B------:R-:W-:Y:S01]  /*0d80*/  SHF.R.U32.HI R5, RZ, 0x3, R4 ;  /* 0x00000003ff057819 */ /* 0x000fe20000011604 */
[----:B------:R-:W-:Y:S01]  /*0d90*/  IMAD.U32 R4, R14, 0x20, R3 ;  /* 0x000000200e047824 */ /* 0x000fe200078e0003 */
[----:B------:R-:W-:Y:S02]  /*0da0*/  LOP3.LUT R3, R0, 0xfffffffc, RZ, 0xc0, !PT ;  /* 0xfffffffc00037812 */ /* 0x000fe400078ec0ff */
[----:B------:R-:W-:-:S02]  /*0db0*/  LEA.HI R9, R9, R15, RZ, 0x5 ;  /* 0x0000000f09097211 */ /* 0x000fc400078f28ff */
[----:B------:R-:W-:Y:S01]  /*0dc0*/  LOP3.LUT R13, R13, 0xfffffff8, RZ, 0xc0, !PT ;  /* 0xfffffff80d0d7812 */ /* 0x000fe200078ec0ff */
[----:B------:R0:W-:Y:S01]  /*0dd0*/  STL [R1+0x40], R4 ;  /* 0x0000400401007387 */ /* 0x0001e20000100800 */
[----:B------:R-:W-:Y:S02]  /*0de0*/  LOP3.LUT R12, R12, 0x7ffffffc, RZ, 0xc0, !PT ;  /* 0x7ffffffc0c0c7812 */ /* 0x000fe400078ec0ff */
[----:B------:R-:W-:Y:S01]  /*0df0*/  LOP3.LUT R2, R2, R5, RZ, 0x3c, !PT ;  /* 0x0000000502027212 */ /* 0x000fe200078e3cff */
[----:B------:R-:W-:Y:S01]  /*0e00*/  IMAD.IADD R5, R16, 0x1, -R3 ;  /* 0x0000000110057824 */ /* 0x000fe200078e0a03 */
[----:B------:R-:W-:Y:S01]  /*0e10*/  LEA.HI R6, R6, R6, RZ, 0x1 ;  /* 0x0000000606067211 */ /* 0x000fe200078f08ff */
[----:B------:R-:W-:Y:S01]  /*0e20*/  IMAD.IADD R10, R10, 0x1, -R13 ;  /* 0x000000010a0a7824 */ /* 0x000fe200078e0a0d */
[----:B------:R-:W-:Y:S01]  /*0e30*/  SHF.R.S32.HI R9, RZ, 0x5, R9 ;  /* 0x00000005ff097819 */ /* 0x000fe20000011409 */
[----:B------:R-:W-:Y:S01]  /*0e40*/  IMAD.IADD R12, R15, 0x1, -R12 ;  /* 0x000000010f0c7824 */ /* 0x000fe200078e0a0c */
[----:B------:R-:W-:Y:S01]  /*0e50*/  LEA.HI R3, R5, R5, RZ, 0x1 ;  /* 0x0000000505037211 */ /* 0x000fe200078f08ff */
[----:B------:R-:W-:Y:S01]  /*0e60*/  IMAD R6, R6, -0x3, R17 ;  /* 0xfffffffd06067824 */ /* 0x000fe200078e0211 */
[----:B------:R-:W-:Y:S01]  /*0e70*/  SHF.R.S32.HI R0, RZ, 0x2, R0 ;  /* 0x00000002ff007819 */ /* 0x000fe20000011400 */
[----:B------:R-:W-:Y:S01]  /*0e80*/  IMAD R9, R9, 0x10, R10 ;  /* 0x0000001009097824 */ /* 0x000fe200078e020a */
[----:B------:R-:W-:Y:S01]  /*0e90*/  LOP3.LUT R3, R3, 0x1ffffffe, RZ, 0xc0, !PT ;  /* 0x1ffffffe03037812 */ /* 0x000fe200078ec0ff */
[----:B------:R-:W-:-:S02]  /*0ea0*/  IMAD.SHL.U32 R145, R5, 0x8, RZ ;  /* 0x0000000805917824 */ /* 0x000fc400078e00ff */
[----:B------:R-:W-:Y:S02]  /*0eb0*/  IMAD.SHL.U32 R17, R12, 0x2, RZ ;  /* 0x000000020c117824 */ /* 0x000fe400078e00ff */
[----:B0-----:R-:W-:Y:S02]  /*0ec0*/  IMAD R4, R6, 0x40, R9 ;  /* 0x0000004006047824 */ /* 0x001fe400078e0209 */
[----:B------:R-:W-:Y:S02]  /*0ed0*/  VIADD R150, R145, 0x40 ;  /* 0x0000004091967836 */ /* 0x000fe40000000000 */
[----:B------:R-:W-:Y:S01]  /*0ee0*/  IMAD.U32 R6, RZ, RZ, UR4 ;  /* 0x00000004ff067e24 */ /* 0x000fe2000f8e00ff */
[----:B------:R-:W-:Y:S01]  /*0ef0*/  STL [R1+0x3c], R4 ;  /* 0x00003c0401007387 */ /* 0x000fe20000100800 */
[----:B------:R-:W-:Y:S02]  /*0f00*/  VIADD R0, R17, 0x20 ;  /* 0x0000002011007836 */ /* 0x000fe40000000000 */
[----:B------:R-:W-:Y:S01]  /*0f10*/  VIADD R147, R145, 0x20 ;  /* 0x0000002091937836 */ /* 0x000fe20000000000 */
[----:B------:R-:W-:Y:S01]  /*0f20*/  STL [R1+0x44], R8 ;  /* 0x0000440801007387 */ /* 0x000fe20000100800 */
[----:B------:R-:W-:-:S02]  /*0f30*/  VIADD R157, R17, 0x28 ;  /* 0x00000028119d7836 */ /* 0x000fc40000000000 */
[C---:B------:R-:W-:Y:S01]  /*0f40*/  VIADD R156, R17.reuse, 0x30 ;  /* 0x00000030119c7836 */ /* 0x040fe20000000000 */
[----:B------:R0:W-:Y:S01]  /*0f50*/  STL [R1+0x18], R6 ;  /* 0x0000180601007387 */ /* 0x0001e20000100800 */
[C---:B------:R-:W-:Y:S02]  /*0f60*/  VIADD R155, R17.reuse, 0x38 ;  /* 0x00000038119b7836 */ /* 0x040fe40000000000 */
[----:B------:R-:W-:Y:S02]  /*0f70*/  VIADD R154, R17, 0x40 ;  /* 0x00000040119a7836 */ /* 0x000fe40000000000 */
[----:B------:R-:W-:Y:S02]  /*0f80*/  IMAD.IADD R2, R2, 0x1, R7 ;  /* 0x0000000102027824 */ /* 0x000fe400078e0207 */
[----:B------:R-:W-:Y:S01]  /*0f90*/  IMAD.IADD R3, R5, 0x1, -R3 ;  /* 0x0000000105037824 */ /* 0x000fe200078e0a03 */
[----:B------:R-:W-:Y:S01]  /*0fa0*/  SHF.R.S32.HI R5, RZ, 0x1f, R150 ;  /* 0x0000001fff057819 */ /* 0x000fe20000011496 */
[C---:B------:R-:W-:Y:S01]  /*0fb0*/  VIADD R153, R17.reuse, 0x48 ;  /* 0x0000004811997836 */ /* 0x040fe20000000000 */
[----:B------:R-:W-:Y:S01]  /*0fc0*/  SHF.R.S32.HI R5, RZ, 0x1f, R0 ;  /* 0x0000001fff057819 */ /* 0x000fe20000011400 */
[C---:B------:R-:W-:Y:S01]  /*0fd0*/  VIADD R152, R17.reuse, 0x50 ;  /* 0x0000005011987836 */ /* 0x040fe20000000000 */
[----:B0-----:R-:W-:Y:S01]  /*0fe0*/  SHF.R.S32.HI R6, RZ, 0x1f, R147 ;  /* 0x0000001fff067819 */ /* 0x001fe20000011493 */
[----:B------:R-:W-:Y:S01]  /*0ff0*/  VIADD R151, R17, 0x58 ;  /* 0x0000005811977836 */ /* 0x000fe20000000000 */
[----:B------:R-:W-:Y:S01]  /*1000*/  SHF.R.S32.HI R0, RZ, 0x1f, R157 ;  /* 0x0000001fff007819 */ /* 0x000fe2000001149d */
[----:B------:R-:W-:Y:S01]  /*1010*/  IMAD.MOV.U32 R7, RZ, RZ, R11 ;  /* 0x000000ffff077224 */ /* 0x000fe200078e000b */
[----:B------:R-:W-:Y:S01]  /*1020*/  SHF.R.S32.HI R6, RZ, 0x1f, R156 ;  /* 0x0000001fff067819 */ /* 0x000fe2000001149c */
[----:B------:R-:W-:Y:S01]  /*1030*/  IMAD R144, R3, 0x8, R4 ;  /* 0x0000000803907824 */ /* 0x000fe200078e0204 */
[----:B------:R-:W-:-:S02]  /*1040*/  SHF.R.S32.HI R5, RZ, 0x1f, R155 ;  /* 0x0000001fff057819 */ /* 0x000fc4000001149b */
[----:B------:R-:W-:Y:S02]  /*1050*/  SHF.R.S32.HI R0, RZ, 0x1f, R154 ;  /* 0x0000001fff007819 */ /* 0x000fe4000001149a */
[----:B------:R-:W-:Y:S02]  /*1060*/  SHF.R.S32.HI R6, RZ, 0x1f, R153 ;  /* 0x0000001fff067819 */ /* 0x000fe40000011499 */
[----:B------:R-:W-:Y:S02]  /*1070*/  SHF.R.S32.HI R5, RZ, 0x1f, R152 ;  /* 0x0000001fff057819 */ /* 0x000fe40000011498 */
[----:B------:R-:W-:Y:S02]  /*1080*/  SHF.R.S32.HI R0, RZ, 0x1f, R151 ;  /* 0x0000001fff007819 */ /* 0x000fe40000011497 */
[----:B------:R-:W-:-:S07]  /*1090*/  LEA R2, R2, UR37, 0x1 ;  /* 0x0000002502027c11 */ /* 0x000fce000f8e08ff */
.L_x_11486:
[----:B012-4-:R-:W0:Y:S01]  /*10a0*/  LDC.64 R4, c[0x0][0xc88] ;  /* 0x00032200ff047b82 */ /* 0x017e220000000a00 */
        /* <DEDUP_REMOVED lines=16> */
[----:B---3--:R-:W-:Y:S01]  /*11b0*/  IMAD.U32 R8, RZ, RZ, UR7 ;  /* 0x00000007ff087e24 */ /* 0x008fe2000f8e00ff */
[----:B------:R-:W-:Y:S01]  /*11c0*/  @UP1 ULEA UR10, UP0, UR4, UR10, 0x2 ;  /* 0x0000000a040a1291 */ /* 0x000fe2000f80103f */
[----:B------:R-:W-:-:S03]  /*11d0*/  IMAD.U32 R4, RZ, RZ, UR8 ;  /* 0x00000008ff047e24 */ /* 0x000fc6000f8e00ff */
[----:B------:R-:W-:Y:S01]  /*11e0*/  @UP1 ULEA.HI.X UR11, UR4, UR11, UR7, 0x2, UP0 ;  /* 0x0000000b040b1291 */ /* 0x000fe200080f1407 */
[----:B------:R-:W-:Y:S01]  /*11f0*/  IMAD.U32 R5, RZ, RZ, UR9 ;  /* 0x00000009ff057e24 */ /* 0x000fe2000f8e00ff */
[----:B------:R-:W-:Y:S01]  /*1200*/  ULDC.64 UR8, c[0x0][0x418] ;  /* 0x0001060000087ab9 */ /* 0x000fe20000000a00 */
[----:B------:R-:W-:Y:S01]  /*1210*/  IMAD.U32 R6, RZ, RZ, UR10 ;  /* 0x0000000aff067e24 */ /* 0x000fe2000f8e00ff */
[----:B------:R0:W-:Y:S02]  /*1220*/  STL [R1+0x10], R8 ;  /* 0x0000100801007387 */ /* 0x0001e40000100800 */
[----:B------:R-:W-:Y:S02]  /*1230*/  IMAD.U32 R7, RZ, RZ, UR11 ;  /* 0x0000000bff077e24 */ /* 0x000fe4000f8e00ff */
[----:B------:R-:W2:Y:S01]  /*1240*/  @P0 LDG.E R4, desc[UR12][R4.64] ;  /* 0x0000000c04040981 */ /* 0x000ea2000c1e1900 */
[----:B------:R-:W-:Y:S02]  /*1250*/  UISETP.NE.U32.AND UP0, UPT, UR8, URZ, UPT ;  /* 0x0000003f0800728c */ /* 0x000fe4000bf05070 */
[----:B------:R-:W-:Y:S01]  /*1260*/  ULOP3.LUT UR7, UR6, 0xff0000, URZ, 0xc0, !UPT ;  /* 0x00ff000006077892 */ /* 0x000fe2000f8ec03f */
[----:B------:R-:W3:Y:S01]  /*1270*/  @P2 LDG.E R6, desc[UR12][R6.64] ;  /* 0x0000000c06062981 */ /* 0x000ee2000c1e1900 */
[----:B------:R-:W-:-:S02]  /*1280*/  ULOP3.LUT UR8, UR6, 0xff000000, URZ, 0xc0, !UPT ;  /* 0xff00000006087892 */ /* 0x000fc4000f8ec03f */
[----:B------:R-:W-:Y:S02]  /*1290*/  ULOP3.LUT UR6, UR6, 0xffff, URZ, 0xc0, !UPT ;  /* 0x0000ffff06067892 */ /* 0x000fe4000f8ec03f */
[----:B------:R-:W-:Y:S01]  /*12a0*/  UISETP.NE.AND.EX UP0, UPT, UR9, URZ, UPT, UP0 ;  /* 0x0000003f0900728c */ /* 0x000fe2000bf05300 */
[----:B------:R-:W-:Y:S02]  /*12b0*/  ULDC.64 UR12, c[0x0][0xa20] ;  /* 0x00028800000c7ab9 */ /* 0x000fe40000000a00 */
[----:B------:R-:W-:Y:S01]  /*12c0*/  ULDC UR9, c[0x0][0x424] ;  /* 0x0001090000097ab9 */ /* 0x000fe20000000800 */
[----:B-----5:R-:W-:Y:S01]  /*12d0*/  IMAD.U32 R0, RZ, RZ, UR6 ;  /* 0x00000006ff007e24 */ /* 0x020fe2000f8e00ff */
[----:B------:R-:W-:Y:S01]  /*12e0*/  USHF.R.U32.HI UR8, URZ, 0x8, UR8 ;  /* 0x000000083f087899 */ /* 0x000fe20008011608 */
[----:B------:R-:W-:Y:S01]  /*12f0*/  ISETP.NE.U32.AND P1, PT, RZ, UR12, PT ;  /* 0x0000000cff007c0c */ /* 0x000fe2000bf25070 */
[----:B------:R-:W-:Y:S02]  /*1300*/  USEL UR9, UR9, 0x1, UP0 ;  /* 0x0000000109097887 */ /* 0x000fe40008000000 */
[----:B------:R0:W-:Y:S01]  /*1310*/  STL [R1+0x4], R0 ;  /* 0x0000040001007387 */ /* 0x0001e20000100800 */
[----:B------:R-:W-:Y:S01]  /*1320*/  ULDC UR10, c[0x0][0x2f0] ;  /* 0x0000bc00000a7ab9 */ /* 0x000fe20000000800 */
[----:B------:R-:W-:Y:S01]  /*1330*/  UMOV UR4, URZ ;  /* 0x0000003f00047c82 */ /* 0x000fe20008000000 */
[----:B------:R-:W-:Y:S01]  /*1340*/  ULDC UR61, c[0x0][0x288] ;  /* 0x0000a200003d7ab9 */ /* 0x000fe20000000800 */
[----:B------:R-:W-:Y:S01]  /*1350*/  ULEA.HI UR7, UR7, UR8, URZ, 0x10 ;  /* 0x0000000807077291 */ /* 0x000fe2000f8f803f */
[----:B------:R-:W-:Y:S01]  /*1360*/  ISETP.NE.AND.EX P1, PT, RZ, UR13, PT, P1 ;  /* 0x0000000dff007c0c */ /* 0x000fe2000bf25310 */
[----:B------:R-:W-:Y:S01]  /*1370*/  UIMAD UR10, UR9, UR10, URZ ;  /* 0x0000000a090a72a4 */ /* 0x000fe2000f8e023f */
[----:B--2---:R-:W-:-:S02]  /*1380*/  @P0 R2UR UR4, R4 ;  /* 0x00000000040402ca */ /* 0x004fc400000e0000 */
        /* <DEDUP_REMOVED lines=17> */
.L_x_11437:
        /* <DEDUP_REMOVED lines=11> */
.L_x_11438:
        /* <DEDUP_REMOVED lines=15> */
.L_x_11439:
[----:B------:R-:W-:Y:S01]  /*1640*/  ULDC UR6, c[0x0][0x448] ;  /* 0x0001120000067ab9 */ /* 0x000fe20000000800 */
[----:B------:R-:W-:Y:S02]  /*1650*/  UIMAD UR5, UR5, 0xc0, URZ ;  /* 0x000000c0050578a4 */ /* 0x000fe4000f8e023f */
[----:B------:R-:W-:Y:S02]  /*1660*/  UISETP.NE.AND UP0, UPT, UR6, 0x1, UPT ;  /* 0x000000010600788c */ /* 0x000fe4000bf05270 */
[----:B------:R-:W-:Y:S02]  /*1670*/  UIADD3 UR6, UR5, 0xbf, URZ ;  /* 0x000000bf05067890 */ /* 0x000fe4000fffe03f */
[----:B------:R-:W-:Y:S01]  /*1680*/  UIADD3 UR10, -UR4, UR10, URZ ;  /* 0x0000000a040a7290 */ /* 0x000fe2000fffe13f */
[----:B------:R-:W-:-:S03]  /*1690*/  IMAD.U32 R22, RZ, RZ, UR5 ;  /* 0x00000005ff167e24 */ /* 0x000fc6000f8e00ff */
[----:B------:R-:W-:Y:S02]  /*16a0*/  UIADD3 UR8, UR10, 0x90, -UR61 ;  /* 0x000000900a087890 */ /* 0x000fe4000fffe83d */
[----:B------:R-:W-:Y:S01]  /*16b0*/  IMAD.U32 R18, RZ, RZ, UR10 ;  /* 0x0000000aff127e24 */ /* 0x000fe2000f8e00ff */
[----:B------:R-:W-:Y:S01]  /*16c0*/  @UP0 ULDC UR4, c[0x0][0x44c] ;  /* 0x0001130000040ab9 */ /* 0x000fe20000000800 */
[----:B------:R-:W-:Y:S01]  /*16d0*/  @UP0 ULDC UR9, c[0x0][0x450] ;  /* 0x0001140000090ab9 */ /* 0x000fe20000000800 */
[----:B------:R-:W-:Y:S02]  /*16e0*/  UIMAD.WIDE.U32 UR4, UR6, UR4, URZ ;  /* 0x00000004060472a5 */ /* 0x000fe4000f8e003f */
[----:B------:R-:W-:Y:S02]  /*16f0*/  UIADD3 UR4, UR10, 0x8f, URZ ;  /* 0x0000008f0a047890 */ /* 0x000fe4000fffe03f */
        /* <DEDUP_REMOVED lines=8> */
[----:B------:R-:W-:-:S04]  /*1780*/  ULEA.HI.SX32 UR6, UR9, UR6, 0x1b ;  /* 0x0000000609067291 */ /* 0x000fc8000f8fda3f */
[----:B------:R-:W-:Y:S01]  /*1790*/  UISETP.LT.AND UP0, UPT, UR4, UR6, UPT ;  /* 0x000000060400728c */ /* 0x000fe2000bf01270 */
[----:B------:R-:W-:-:S03]  /*17a0*/  IMAD.U32 R146, RZ, RZ, UR5 ;  /* 0x00000005ff927e24 */ /* 0x000fc6000f8e00ff */
[----:B------:R-:W-:Y:S02]  /*17b0*/  USEL UR9, UR4, UR6, UP0 ;  /* 0x0000000604097287 */ /* 0x000fe40008000000 */
        /* <DEDUP_REMOVED lines=43> */
.L_x_11440:
        /* <DEDUP_REMOVED lines=37> */
[----:B------:R-:W0:Y:S01]  /*1cc0*/  S2R R4, SR_TID.X ;  /* 0x0000000000047919 */ /* 0x000e220000002100 */
[----:B------:R-:W-:-:S04]  /*1cd0*/  UIADD3 UR6, UR37, 0x24300, URZ ;  /* 0x0002430025067890 */ /* 0x000fc8000fffe03f */
[----:B------:R-:W-:-:S06]  /*1ce0*/  ULOP3.LUT UP0, URZ, UR6, 0x9f, URZ, 0xc0, !UPT ;  /* 0x0000009f063f7892 */ /* 0x000fcc000f80c03f */
[----:B------:R-:W-:Y:S01]  /*1cf0*/  PLOP3.LUT P0, PT, PT, PT, UP0, 0x80, 0x0 ;  /* 0x000000000000781c */ /* 0x000fe20003f0f008 */
        /* <DEDUP_REMOVED lines=34> */
.L_x_11442:
        /* <DEDUP_REMOVED lines=13> */
.L_x_11615:
[----:B------:R-:W-:Y:S05]  /*1ff0*/  @!P0 BRA `(.L_x_11444) ;  /* 0x0000000000048947 */ /* 0x000fea0003800000 */
[----:B------:R-:W-:Y:S01]  /*2000*/  BPT.TRAP 0x1 ;  /* 0x000000040000795c */ /* 0x000fe20000300000 */
.L_x_11444:
[----:B0-----:R-:W-:Y:S02]  /*2010*/  IMAD.U32 R3, RZ, RZ, UR36 ;  /* 0x00000024ff037e24 */ /* 0x001fe4000f8e00ff */
[----:B------:R-:W-:-:S03]  /*2020*/  IMAD.U32 R0, RZ, RZ, UR38 ;  /* 0x00000026ff007e24 */ /* 0x000fc6000f8e00ff */
[----:B------:R-:W-:Y:S02]  /*2030*/  LEA R3, R3, UR37, 0x3 ;  /* 0x0000002503037c11 */ /* 0x000fe4000f8e18ff */
[----:B------:R-:W-:-:S04]  /*2040*/  SHF.L.U32 R0, R0, 0x1f, RZ ;  /* 0x0000001f00007819 */ /* 0x000fc800000006ff */
[----:B------:R0:W1:Y:S01]  /*2050*/  SYNCS.PHASECHK.TRANS64.TRYWAIT P2, [R3+URZ+0x31c30], R0 ;  /* 0x031c3000030075a7 */ /* 0x000062000804017f */
[----:B------:R-:W-:Y:S05]  /*2060*/  @!P0 BRA `(.L_x_11445) ;  /* 0x0000000000048947 */ /* 0x000fea0003800000 */
[----:B------:R-:W-:Y:S01]  /*2070*/  BPT.TRAP 0x1 ;  /* 0x000000040000795c */ /* 0x000fe20000300000 */
.L_x_11445:
[----:B------:R-:W2:Y:S02]  /*2080*/  S2R R4, SR_TID.X ;  /* 0x0000000000047919 */ /* 0x000ea40000002100 */
[----:B--2---:R-:W-:Y:S01]  /*2090*/  LOP3.LUT P1, RZ, R4, 0x7f, RZ, 0xc0, !PT ;  /* 0x0000007f04ff7812 */ /* 0x004fe2000782c0ff */
[----:B-1----:R-:W-:-:S12]  /*20a0*/  @P2 BRA `(.L_x_11446) ;  /* 0x0000000000082947 */ /* 0x002fd80003800000 */
[----:B------:R-:W1:Y:S02]  /*20b0*/  SYNCS.PHASECHK.TRANS64.TRYWAIT P2, [R3+URZ+0x31c30], R0 ;  /* 0x031c3000030075a7 */ /* 0x000e64000804017f */
[----:B-1----:R-:W-:Y:S05]  /*20c0*/  @!P2 BRA `(.L_x_11447) ;  /* 0x0000015c000ca947 */ /* 0x002fea0003800000 */
.L_x_11446:
[----:B------:R-:W-:Y:S05]  /*20d0*/  WARPSYNC.ALL ;  /* 0x0000000000007948 */ /* 0x000fea0003800000 */
[----:B------:R-:W-:Y:S01]  /*20e0*/  UIADD3 UR4, UR37, 0x16a00, URZ ;  /* 0x00016a0025047890 */ /* 0x000fe2000fffe03f */
[----:B------:R-:W-:Y:S01]  /*20f0*/  WARPGROUP.ARRIVE ;  /* 0x00000000000079c5 */ /* 0x000fe20000000000 */
[----:B------:R-:W-:Y:S01]  /*2100*/  ULOP3.LUT UR6, UR40, 0x10000, URZ, 0xfc, !UPT ;  /* 0x0001000028067892 */ /* 0x000fe2000f8efc3f */
[----:B------:R-:W-:Y:S01]  /*2110*/  R2UR UR53, R22 ;  /* 0x00000000163572ca */ /* 0x000fe200000e0000 */
[----:B------:R-:W-:Y:S01]  /*2120*/  USHF.R.U32.HI UR4, URZ, 0x4, UR4 ;  /* 0x000000043f047899 */ /* 0x000fe20008011604 */
[----:B------:R-:W-:Y:S01]  /*2130*/  R2UR UR52, R18 ;  /* 0x00000000123472ca */ /* 0x000fe200000e0000 */
[----:B------:R-:W-:Y:S01]  /*2140*/  UMOV UR29, 0x80000020 ;  /* 0x80000020001d7882 */ /* 0x000fe20000000000 */
[----:B------:R-:W-:Y:S01]  /*2150*/  UMOV UR31, 0x80000020 ;  /* 0x80000020001f7882 */ /* 0x000fe20000000000 */
[----:B------:R-:W-:Y:S01]  /*2160*/  ULOP3.LUT UR4, UR4, 0x3fff, URZ, 0xc0, !UPT ;  /* 0x00003fff04047892 */ /* 0x000fe2000f8ec03f */
[----:B------:R-:W-:Y:S01]  /*2170*/  IMAD.U32 R5, RZ, RZ, UR61 ;  /* 0x0000003dff057e24 */ /* 0x000fe2000f8e00ff */
[----:B------:R-:W-:Y:S01]  /*2180*/  UMOV UR28, UR6 ;  /* 0x00000006001c7c82 */ /* 0x000fe20008000000 */
[----:B------:R-:W-:Y:S01]  /*2190*/  UMOV UR9, UR29 ;  /* 0x0000001d00097c82 */ /* 0x000fe20008000000 */
[----:B------:R-:W-:Y:S01]  /*21a0*/  ULOP3.LUT UR5, UR4, 0x10000, URZ, 0xfc, !UPT ;  /* 0x0001000004057892 */ /* 0x000fe2000f8efc3f */
[----:B01----:R-:W-:Y:S01]  /*21b0*/  @!P1 VIADD R3, R3, 0x31c40 ;  /* 0x00031c4003039836 */ /* 0x003fe20000000000 */
[----:B------:R-:W-:Y:S01]  /*21c0*/  UMOV UR8, UR28 ;  /* 0x0000001c00087c82 */ /* 0x000fe20008000000 */
[----:B------:R-:W-:Y:S01]  /*21d0*/  UMOV UR11, 0x80000020 ;  /* 0x80000020000b7882 */ /* 0x000fe20000000000 */
[----:B------:R-:W-:Y:S01]  /*21e0*/  UIMAD UR4, UR36, 0x6c0, UR5 ;  /* 0x000006c0240478a4 */ /* 0x000fe2000f8e0205 */
[----:B------:R-:W-:Y:S01]  /*21f0*/  VIADD R6, R144, UR53 ;  /* 0x0000003590067c36 */ /* 0x000fe20008000000 */
[----:B------:R-:W-:Y:S01]  /*2200*/  UMOV UR12, UR28 ;  /* 0x0000001c000c7c82 */ /* 0x000fe20008000000 */
[----:B------:R-:W-:Y:S01]  /*2210*/  UMOV UR13, UR29 ;  /* 0x0000001d000d7c82 */ /* 0x000fe20008000000 */
[----:B------:R-:W-:-:S02]  /*2220*/  UIADD3 UR10, UR4, 0x40, URZ ;  /* 0x00000040040a7890 */ /* 0x000fc4000fffe03f */
[----:B------:R-:W-:Y:S02]  /*2230*/  UIADD3 UR14, UR4, 0xc0, URZ ;  /* 0x000000c0040e7890 */ /* 0x000fe4000fffe03f */
[----:B------:R-:W-:Y:S01]  /*2240*/  UMOV UR30, UR4 ;  /* 0x00000004001e7c82 */ /* 0x000fe20008000000 */
[----:B------:R-:W-:Y:S01]  /*2250*/  UMOV UR15, 0x80000020 ;  /* 0x80000020000f7882 */ /* 0x000fe20000000000 */
[----:B------:R-:W-:Y:S01]  /*2260*/  HGMMA.64x16x16.F32 R88, gdesc[UR28], RZ, !UPT, gsb0 ;  /* 0x002000001c5879f0 */ /* 0x000fe2000c0008ff */
        /* <DEDUP_REMOVED lines=60> */
[----:B------:R-:W-:Y:S03]  /*2630*/  HGMMA.64x16x16.F32 R32, gdesc[UR28], RZ, !UPT, gsb0 ;  /* 0x002000001c2079f0 */ /* 0x000fe6000c0008ff */
        /* <DEDUP_REMOVED lines=131> */
[----:B------:R-:W-:Y:S02]  /*2e70*/  R2UR UR15, R23 ;  /* 0x00000000170f72ca */ /* 0x000fe400000e0000 */
        /* <DEDUP_REMOVED lines=24> */
[----:B------:R-:W-:Y:S02]  /*3000*/  ULDC UR7, c[0x0][0x448] ;  /* 0x0001120000077ab9 */ /* 0x000fe40000000800 */
[----:B------:R-:W-:Y:S02]  /*3010*/  UISETP.NE.AND UP0, UPT, UR7, 0x1, UPT ;  /* 0x000000010700788c */ /* 0x000fe4000bf05270 */
[----:B------:R-:W-:-:S04]  /*3020*/  UIMAD UR7, UR39, -0x90, UR52 ;  /* 0xffffff70270778a4 */ /* 0x000fc8000f8e0234 */
[----:B------:R-:W-:Y:S02]  /*3030*/  PLOP3.LUT P2, PT, PT, PT, UP0, 0x80, 0x0 ;  /* 0x000000000000781c */ /* 0x000fe40003f4f008 */
[----:B------:R-:W-:Y:S01]  /*3040*/  IMAD.U32 R8, RZ, RZ, UR7 ;  /* 0x00000007ff087e24 */ /* 0x000fe2000f8e00ff */
[----:B------:R-:W-:Y:S02]  /*3050*/  UIADD3 UR7, UR39, -0x2, URZ ;  /* 0xfffffffe27077890 */ /* 0x000fe4000fffe03f */
[----:B------:R-:W-:Y:S01]  /*3060*/  @UP0 ULDC UR10, c[0x0][0x44c] ;  /* 0x00011300000a0ab9 */ /* 0x000fe20000000800 */
[----:B------:R-:W-:Y:S01]  /*3070*/  @UP0 ULDC UR14, c[0x0][0x450] ;  /* 0x00011400000e0ab9 */ /* 0x000fe20000000800 */
[----:B------:R-:W-:Y:S01]  /*3080*/  UIMAD.WIDE.U32 UR10, UR53, UR10, URZ ;  /* 0x0000000a350a72a5 */ /* 0x000fe2000f8e003f */
        /* <DEDUP_REMOVED lines=53> */
[----:B------:R-:W-:Y:S02]  /*33e0*/  @UP0 ULDC UR6, c[0x0][0x44c] ;  /* 0x0001130000060ab9 */ /* 0x000fe40000000800 */
[----:B------:R-:W-:Y:S01]  /*33f0*/  @P2 IMAD.HI.U32 R0, R6, UR6, RZ ;  /* 0x0000000606002c27 */ /* 0x000fe2000f8e00ff */
[----:B------:R-:W-:-:S04]  /*3400*/  @UP0 ULDC UR6, c[0x0][0x450] ;  /* 0x0001140000060ab9 */ /* 0x000fc80000000800 */
[----:B------:R-:W-:Y:S01]  /*3410*/  @P2 SHF.R.U32.HI R6, RZ, UR6, R0 ;  /* 0x00000006ff062c19 */ /* 0x000fe20008011600 */
[----:B------:R-:W-:-:S04]  /*3420*/  UIMAD UR6, UR39, -0x90, URZ ;  /* 0xffffff70270678a4 */ /* 0x000fc8000f8e023f */
[----:B------:R-:W0:Y:S02]  /*3430*/  SHFL.IDX PT, R0, R6, RZ, 0x1c1f ;  /* 0x001c1fff06007589 */ /* 0x000e2400000e0000 */
[----:B------:R-:W-:Y:S01]  /*3440*/  IMAD.U32 R4, RZ, RZ, UR6 ;  /* 0x00000006ff047e24 */ /* 0x000fe2000f8e00ff */
[----:B------:R-:W-:Y:S01]  /*3450*/  UMOV UR6, UR53 ;  /* 0x0000003500067c82 */ /* 0x000fe20008000000 */
[----:B------:R-:W1:Y:S01]  /*3460*/  SHFL.IDX PT, R6, R6, 0x1, 0x1c1f ;  /* 0x003c1f0006067f89 */ /* 0x000e6200000e0000 */
[----:B------:R-:W-:Y:S02]  /*3470*/  @UP0 USHF.R.U32.HI UR6, URZ, UR14, UR11 ;  /* 0x0000000e3f060299 */ /* 0x000fe4000801160b */
[----:B------:R-:W-:Y:S02]  /*3480*/  IADD3 R4, -R17, 0x91, R4 ;  /* 0x0000009111047810 */ /* 0x000fe40007ffe104 */
[----:B------:R-:W-:Y:S02]  /*3490*/  UIADD3 UR10, UR6, UR52, -UR61 ;  /* 0x00000034060a7290 */ /* 0x000fe4000fffe83d */
[----:B------:R-:W-:-:S02]  /*34a0*/  IADD3 R4, -R5, UR52, R4 ;  /* 0x0000003405047c10 */ /* 0x000fc4000fffe104 */
[----:B------:R-:W-:Y:S01]  /*34b0*/  IADD3 R5, -R17, 0x90, R8 ;  /* 0x0000009011057810 */ /* 0x000fe20007ffe108 */
[----:B------:R-:W-:-:S04]  /*34c0*/  UIMAD.WIDE UR10, UR10, 0x38e38e39, URZ ;  /* 0x38e38e390a0a78a5 */ /* 0x000fc8000f8e023f */
[----:B------:R-:W-:-:S04]  /*34d0*/  USHF.R.U32.HI UR6, URZ, 0x1f, UR11 ;  /* 0x0000001f3f067899 */ /* 0x000fc8000801160b */
[----:B------:R-:W-:Y:S01]  /*34e0*/  ULEA.HI.SX32 UR6, UR11, UR6, 0x1b ;  /* 0x000000060b067291 */ /* 0x000fe2000f8fda3f */
[----:B0-----:R-:W-:-:S03]  /*34f0*/  VIADDMNMX R0, R0, R4, R5, PT ;  /* 0x0000000400007246 */ /* 0x001fc60003800105 */
[----:B------:R-:W-:Y:S01]  /*3500*/  UISETP.LT.AND UP1, UPT, UR15, UR6, UPT ;  /* 0x000000060f00728c */ /* 0x000fe2000bf21270 */
[C---:B------:R-:W-:Y:S02]  /*3510*/  ISETP.GT.AND P3, PT, R0.reuse, RZ, PT ;  /* 0x000000ff0000720c */ /* 0x040fe40003f64270 */
[C---:B------:R-:W-:Y:S01]  /*3520*/  ISETP.GT.AND P4, PT, R0.reuse, 0x1, PT ;  /* 0x000000010000780c */ /* 0x040fe20003f84270 */
[----:B------:R-:W-:Y:S01]  /*3530*/  USEL UR10, UR15, UR6, !UP1 ;  /* 0x000000060f0a7287 */ /* 0x000fe2000c800000 */
[----:B------:R-:W-:Y:S01]  /*3540*/  ISETP.GT.AND P5, PT, R0, 0x8, PT ;  /* 0x000000080000780c */ /* 0x000fe20003fa4270 */
[----:B------:R-:W-:Y:S02]  /*3550*/  WARPGROUP.DEPBAR.LE gsb0, 0x0 ;  /* 0x00008000000079c5 */ /* 0x000fe40000010000 */
[----:B------:R-:W-:Y:S01]  /*3560*/  WARPGROUP.ARRIVE ;  /* 0x00000000000079c5 */ /* 0x000fe20000000000 */
[----:B-1----:R-:W-:Y:S01]  /*3570*/  VIADDMNMX R4, R6, R4, R5, PT ;  /* 0x0000000406047246 */ /* 0x002fe20003800105 */
[----:B------:R-:W-:-:S04]  /*3580*/  UISETP.GE.AND UP1, UPT, UR7, UR10, UPT ;  /* 0x0000000a0700728c */ /* 0x000fc8000bf26270 */
        /* <DEDUP_REMOVED lines=130> */
[----:B------:R-:W-:Y:S01]  /*3db0*/  ULDC UR4, c[0x0][0x988] ;  /* 0x0002620000047ab9 */ /* 0x000fe20000000800 */
        /* <DEDUP_REMOVED lines=34> */
[----:B------:R-:W-:-:S02]  /*3fe0*/  FSEL R91, R91, -INF , P4 ;  /* 0xff8000005b5b7808 */ /* 0x000fc40002000000 */
[C---:B------:R-:W-:Y:S01]  /*3ff0*/  ISETP.GT.AND P4, PT, R4.reuse, 0x11, PT ;  /* 0x000000110400780c */ /* 0x040fe20003f84270 */
[----:B------:R-:W0:Y:S03]  /*4000*/  SHFL.BFLY PT, R0, R9, 0x2, 0x1f ;  /* 0x0c401f0009007f89 */ /* 0x000e2600000e0000 */
[----:B------:R-:W-:Y:S02]  /*4010*/  FSEL R83, R83, -INF , P4 ;  /* 0xff80000053537808 */ /* 0x000fe40002000000 */
[----:B------:R-:W-:-:S04]  /*4020*/  ISETP.GT.AND P4, PT, R4, 0x19, PT ;  /* 0x000000190400780c */ /* 0x000fc80003f84270 */
[----:B------:R-:W-:Y:S02]  /*4030*/  FSEL R87, R87, -INF , P4 ;  /* 0xff80000057577808 */ /* 0x000fe40002000000 */
[----:B------:R-:W-:-:S04]  /*4040*/  ISETP.GT.AND P4, PT, R4, 0x21, PT ;  /* 0x000000210400780c */ /* 0x000fc80003f84270 */
[----:B------:R-:W-:Y:S02]  /*4050*/  FSEL R75, R75, -INF , P4 ;  /* 0xff8000004b4b7808 */ /* 0x000fe40002000000 */
[----:B------:R-:W-:-:S04]  /*4060*/  ISETP.GT.AND P4, PT, R4, 0x29, PT ;  /* 0x000000290400780c */ /* 0x000fc80003f84270 */
[----:B------:R-:W-:Y:S02]  /*4070*/  FSEL R79, R79, -INF , P4 ;  /* 0xff8000004f4f7808 */ /* 0x000fe40002000000 */
[C---:B------:R-:W-:Y:S02]  /*4080*/  ISETP.GT.AND P4, PT, R4.reuse, 0x31, PT ;  /* 0x000000310400780c */ /* 0x040fe40003f84270 */
[----:B0-----:R-:W-:Y:S02]  /*4090*/  FMNMX.FTZ R10, R9, R0, !PT ;  /* 0x00000000090a7209 */ /* 0x001fe40007810000 */
[----:B------:R-:W-:Y:S02]  /*40a0*/  FSEL R67, R67, -INF , P4 ;  /* 0xff80000043437808 */ /* 0x000fe40002000000 */
[----:B------:R-:W-:Y:S01]  /*40b0*/  ISETP.GT.AND P4, PT, R4, 0x39, PT ;  /* 0x000000390400780c */ /* 0x000fe20003f84270 */
[----:B------:R-:W0:Y:S03]  /*40c0*/  SHFL.BFLY PT, R7, R10, 0x1, 0x1f ;  /* 0x0c201f000a077f89 */ /* 0x000e2600000e0000 */
[----:B------:R-:W-:-:S02]  /*40d0*/  FSEL R71, R71, -INF , P4 ;  /* 0xff80000047477808 */ /* 0x000fc40002000000 */
[----:B------:R-:W-:Y:S02]  /*40e0*/  ISETP.GT.AND P4, PT, R4, 0x41, PT ;  /* 0x000000410400780c */ /* 0x000fe40003f84270 */
[----:B0-----:R-:W-:-:S04]  /*40f0*/  FMNMX.FTZ R0, R10, R7, !PT ;  /* 0x000000070a007209 */ /* 0x001fc80007810000 */
        /* <DEDUP_REMOVED lines=24> */
[----:B------:R-:W-:Y:S01]  /*4280*/  FFMA.FTZ R25, R25, UR4, -R7 ;  /* 0x0000000419197c23 */ /* 0x000fe20008010807 */
[----:B------:R-:W-:Y:S01]  /*4290*/  FSEL R86, R86, -INF , P3 ;  /* 0xff80000056567808 */ /* 0x000fe20001800000 */
[----:B------:R-:W-:Y:S01]  /*42a0*/  MUFU.EX2 R8, R8 ;  /* 0x0000000800087308 */ /* 0x000fe20000000800 */
[----:B------:R-:W-:-:S02]  /*42b0*/  FMNMX.FTZ R15, R83, R6, !PT ;  /* 0x00000006530f7209 */ /* 0x000fc40007810000 */
[----:B------:R-:W-:Y:S02]  /*42c0*/  ISETP.GT.AND P3, PT, R4, 0x20, PT ;  /* 0x000000200400780c */ /* 0x000fe40003f64270 */
[----:B------:R-:W-:Y:S01]  /*42d0*/  FMNMX.FTZ R6, R86, R15, !PT ;  /* 0x0000000f56067209 */ /* 0x000fe20007810000 */
[--C-:B------:R-:W-:Y:S01]  /*42e0*/  FFMA.FTZ R15, R72, UR4, -R7.reuse ;  /* 0x00000004480f7c23 */ /* 0x100fe20008010807 */
[----:B------:R-:W-:Y:S01]  /*42f0*/  FSEL R74, R74, -INF , P3 ;  /* 0xff8000004a4a7808 */ /* 0x000fe20001800000 */
[----:B------:R-:W-:Y:S01]  /*4300*/  FFMA.FTZ R72, R73, UR4, -R7 ;  /* 0x0000000449487c23 */ /* 0x000fe20008010807 */
[----:B------:R-:W-:Y:S01]  /*4310*/  FMNMX.FTZ R21, R87, R6, !PT ;  /* 0x0000000657157209 */ /* 0x000fe20007810000 */
[----:B------:R-:W0:Y:S01]  /*4320*/  MUFU.EX2 R9, R9 ;  /* 0x0000000900097308 */ /* 0x000e220000000800 */
[----:B------:R-:W-:Y:S02]  /*4330*/  ISETP.GT.AND P3, PT, R4, 0x28, PT ;  /* 0x000000280400780c */ /* 0x000fe40003f64270 */
[----:B------:R-:W-:-:S02]  /*4340*/  FMNMX.FTZ R6, R74, R21, !PT ;  /* 0x000000154a067209 */ /* 0x000fc40007810000 */
[----:B------:R-:W-:Y:S02]  /*4350*/  FSEL R78, R78, -INF , P3 ;  /* 0xff8000004e4e7808 */ /* 0x000fe40001800000 */
[----:B------:R-:W-:Y:S01]  /*4360*/  FMNMX.FTZ R21, R75, R6, !PT ;  /* 0x000000064b157209 */ /* 0x000fe20007810000 */
[----:B------:R-:W1:Y:S01]  /*4370*/  MUFU.EX2 R10, R10 ;  /* 0x0000000a000a7308 */ /* 0x000e620000000800 */
[----:B------:R-:W-:Y:S02]  /*4380*/  ISETP.GT.AND P3, PT, R4, 0x30, PT ;  /* 0x000000300400780c */ /* 0x000fe40003f64270 */
[----:B------:R-:W-:Y:S01]  /*4390*/  FMNMX.FTZ R12, R78, R21, !PT ;  /* 0x000000154e0c7209 */ /* 0x000fe20007810000 */
[--C-:B------:R-:W-:Y:S01]  /*43a0*/  FFMA.FTZ R21, R76, UR4, -R7.reuse ;  /* 0x000000044c157c23 */ /* 0x100fe20008010807 */
[----:B------:R-:W-:Y:S01]  /*43b0*/  FSEL R6, R66, -INF , P3 ;  /* 0xff80000042067808 */ /* 0x000fe20001800000 */
[--C-:B------:R-:W-:Y:S01]  /*43c0*/  FFMA.FTZ R76, R65, UR4, -R7.reuse ;  /* 0x00000004414c7c23 */ /* 0x100fe20008010807 */
[----:B------:R-:W-:Y:S01]  /*43d0*/  FMNMX.FTZ R73, R79, R12, !PT ;  /* 0x0000000c4f497209 */ /* 0x000fe20007810000 */
[----:B------:R-:W-:Y:S01]  /*43e0*/  FFMA.FTZ R66, R77, UR4, -R7 ;  /* 0x000000044d427c23 */ /* 0x000fe20008010807 */
[----:B------:R-:W-:Y:S01]  /*43f0*/  ISETP.GT.AND P3, PT, R4, 0x38, PT ;  /* 0x000000380400780c */ /* 0x000fe20003f64270 */
[----:B------:R-:W2:Y:S01]  /*4400*/  MUFU.EX2 R5, R93 ;  /* 0x0000005d00057308 */ /* 0x000ea20000000800 */
[----:B------:R-:W-:-:S02]  /*4410*/  FMNMX.FTZ R12, R6, R73, !PT ;  /* 0x00000049060c7209 */ /* 0x000fc40007810000 */
[----:B------:R-:W-:Y:S02]  /*4420*/  FSEL R70, R70, -INF , P3 ;  /* 0xff80000046467808 */ /* 0x000fe40001800000 */
[----:B------:R-:W-:Y:S02]  /*4430*/  FMNMX.FTZ R73, R67, R12, !PT ;  /* 0x0000000c43497209 */ /* 0x000fe40007810000 */
[----:B------:R-:W-:Y:S01]  /*4440*/  ISETP.GT.AND P3, PT, R4, 0x40, PT ;  /* 0x000000400400780c */ /* 0x000fe20003f64270 */
[----:B------:R-:W-:Y:S01]  /*4450*/  MUFU.EX2 R11, R11 ;  /* 0x0000000b000b7308 */ /* 0x000fe20000000800 */
[----:B------:R-:W-:Y:S02]  /*4460*/  FMNMX.FTZ R12, R70, R73, !PT ;  /* 0x00000049460c7209 */ /* 0x000fe40007810000 */
[----:B------:R-:W-:Y:S01]  /*4470*/  FSEL R73, R58, -INF , P3 ;  /* 0xff8000003a497808 */ /* 0x000fe20001800000 */
[----:B------:R-:W-:Y:S01]  /*4480*/  FFMA.FTZ R58, R64, UR4, -R7 ;  /* 0x00000004403a7c23 */ /* 0x000fe20008010807 */
        /* <DEDUP_REMOVED lines=12> */
[----:B------:R3:W-:Y:S01]  /*4550*/  MUFU.EX2 R59, R76 ;  /* 0x0000004c003b7308 */ /* 0x0007e20000000800 */
[----:B------:R-:W-:Y:S02]  /*4560*/  ISETP.GT.AND P4, PT, R4, 0x51, PT ;  /* 0x000000510400780c */ /* 0x000fe40003f84270 */
[----:B------:R-:W-:Y:S01]  /*4570*/  FSEL R65, R50, -INF , P3 ;  /* 0xff80000032417808 */ /* 0x000fe20001800000 */
[----:B------:R-:W-:Y:S01]  /*4580*/  FFMA.FTZ R50, R68, UR4, -R7 ;  /* 0x0000000444327c23 */ /* 0x000fe20008010807 */
[----:B------:R-:W-:-:S02]  /*4590*/  FMNMX.FTZ R12, R63, R12, !PT ;  /* 0x0000000c3f0c7209 */ /* 0x000fc40007810000 */
[----:B------:R-:W-:Y:S01]  /*45a0*/  FSEL R68, R51, -INF , P4 ;  /* 0xff80000033447808 */ /* 0x000fe20002000000 */
[----:B------:R-:W-:Y:S01]  /*45b0*/  MUFU.EX2 R20, R20 ;  /* 0x0000001400147308 */ /* 0x000fe20000000800 */
[C---:B------:R-:W-:Y:S01]  /*45c0*/  ISETP.GT.AND P3, PT, R4.reuse, 0x58, PT ;  /* 0x000000580400780c */ /* 0x040fe20003f64270 */
[----:B---3--:R-:W-:Y:S01]  /*45d0*/  FFMA.FTZ R76, R69, UR4, -R7 ;  /* 0x00000004454c7c23 */ /* 0x008fe20008010807 */
        /* <DEDUP_REMOVED lines=13> */
[----:B------:R-:W-:Y:S01]  /*46b0*/  ISETP.GT.AND P3, PT, R4, 0x68, PT ;  /* 0x000000680400780c */ /* 0x000fe20003f64270 */
[----:B------:R-:W-:Y:S01]  /*46c0*/  MUFU.EX2 R72, R72 ;  /* 0x0000004800487308 */ /* 0x000fe20000000800 */
[----:B------:R-:W-:Y:S02]  /*46d0*/  FSEL R56, R43, -INF , P4 ;  /* 0xff8000002b387808 */ /* 0x000fe40002000000 */
[----:B------:R-:W-:Y:S02]  /*46e0*/  FMNMX.FTZ R43, R69, R12, !PT ;  /* 0x0000000c452b7209 */ /* 0x000fe40007810000 */
[----:B---3--:R-:W-:Y:S01]  /*46f0*/  FSEL R76, R46, -INF , P3 ;  /* 0xff8000002e4c7808 */ /* 0x008fe20001800000 */
[----:B------:R-:W-:Y:S01]  /*4700*/  FFMA.FTZ R46, R57, UR4, -R7 ;  /* 0x00000004392e7c23 */ /* 0x000fe20008010807 */
[----:B------:R-:W-:Y:S01]  /*4710*/  ISETP.GT.AND P4, PT, R4, 0x69, PT ;  /* 0x000000690400780c */ /* 0x000fe20003f84270 */
[----:B------:R-:W-:Y:S01]  /*4720*/  MUFU.EX2 R21, R21 ;  /* 0x0000001500157308 */ /* 0x000fe20000000800 */
[----:B------:R-:W-:-:S02]  /*4730*/  FMNMX.FTZ R57, R56, R43, !PT ;  /* 0x0000002b38397209 */ /* 0x000fc40007810000 */
[----:B------:R-:W-:Y:S02]  /*4740*/  FSEL R77, R47, -INF , P4 ;  /* 0xff8000002f4d7808 */ /* 0x000fe40002000000 */
[----:B------:R-:W-:Y:S02]  /*4750*/  ISETP.GT.AND P3, PT, R4, 0x70, PT ;  /* 0x000000700400780c */ /* 0x000fe40003f64270 */
        /* <DEDUP_REMOVED lines=8> */
[----:B------:R-:W-:Y:S01]  /*47e0*/  ISETP.GT.AND P3, PT, R4, 0x78, PT ;  /* 0x000000780400780c */ /* 0x000fe20003f64270 */
[--C-:B------:R-:W-:Y:S01]  /*47f0*/  FFMA.FTZ R41, R37, UR4, -R7.reuse ;  /* 0x0000000425297c23 */ /* 0x100fe20008010807 */
[----:B------:R-:W-:Y:S01]  /*4800*/  FSEL R60, R35, -INF , P4 ;  /* 0xff800000233c7808 */ /* 0x000fe20002000000 */
[--C-:B------:R-:W-:Y:S01]  /*4810*/  FFMA.FTZ R35, R61, UR4, -R7.reuse ;  /* 0x000000043d237c23 */ /* 0x100fe20008010807 */
[----:B------:R-:W-:Y:S01]  /*4820*/  FMNMX.FTZ R47, R80, R47, !PT ;  /* 0x0000002f502f7209 */ /* 0x000fe20007810000 */
[--C-:B---3--:R-:W-:Y:S01]  /*4830*/  FFMA.FTZ R46, R40, UR4, -R7.reuse ;  /* 0x00000004282e7c23 */ /* 0x108fe20008010807 */
[----:B------:R-:W-:Y:S01]  /*4840*/  ISETP.GT.AND P4, PT, R4, 0x79, PT ;  /* 0x000000790400780c */ /* 0x000fe20003f84270 */
[--C-:B------:R-:W-:Y:S01]  /*4850*/  FFMA.FTZ R40, R44, UR4, -R7.reuse ;  /* 0x000000042c287c23 */ /* 0x100fe20008010807 */
[----:B------:R-:W-:Y:S01]  /*4860*/  FSEL R81, R38, -INF , P3 ;  /* 0xff80000026517808 */ /* 0x000fe20001800000 */
        /* <DEDUP_REMOVED lines=9> */
[----:B------:R-:W-:Y:S01]  /*4900*/  ISETP.GT.AND P4, PT, R4, 0x81, PT ;  /* 0x000000810400780c */ /* 0x000fe20003f84270 */
        /* <DEDUP_REMOVED lines=16> */
[----:B------:R-:W3:Y:S06]  /*4a10*/  SHFL.BFLY PT, R39, R4, 0x2, 0x1f ;  /* 0x0c401f0004277f89 */ /* 0x000eec00000e0000 */
[----:B------:R-:W-:Y:S08]  /*4a20*/  MUFU.EX2 R34, R34 ;  /* 0x0000002200227308 */ /* 0x000ff00000000800 */
[----:B------:R-:W-:Y:S08]  /*4a30*/  MUFU.EX2 R35, R35 ;  /* 0x0000002300237308 */ /* 0x000ff00000000800 */
[----:B------:R-:W-:Y:S01]  /*4a40*/  MUFU.EX2 R38, R38 ;  /* 0x0000002600267308 */ /* 0x000fe20000000800 */
[----:B---3--:R-:W-:Y:S01]  /*4a50*/  FMNMX.FTZ R48, R4, R39, !PT ;  /* 0x0000002704307209 */ /* 0x008fe20007810000 */
[--C-:B------:R-:W-:Y:S01]  /*4a60*/  FFMA.FTZ R39, R32, UR4, -R7.reuse ;  /* 0x0000000420277c23 */ /* 0x100fe20008010807 */
[----:B------:R-:W-:Y:S01]  /*4a70*/  FFMA.FTZ R32, R28, UR4, -R7 ;  /* 0x000000041c207c23 */ /* 0x000fe20008010807 */
[----:B------:R-:W-:-:S02]  /*4a80*/  @!P1 PRMT R4, RZ, 0x654, R3 ;  /* 0x00000654ff049816 */ /* 0x000fc40000000003 */
[----:B------:R-:W3:Y:S02]  /*4a90*/  SHFL.BFLY PT, R53, R48, 0x1, 0x1f ;  /* 0x0c201f0030357f89 */ /* 0x000ee400000e0000 */
[----:B------:R-:W-:Y:S01]  /*4aa0*/  MUFU.EX2 R57, R57 ;  /* 0x0000003900397308 */ /* 0x000fe20000000800 */
[----:B------:R0:W-:Y:S07]  /*4ab0*/  @!P1 SYNCS.ARRIVE.TRANS64.RED.A1T0 RZ, [R4+URZ], RZ ;  /* 0x000000ff04ff99a7 */ /* 0x0001ee000810043f */
[----:B------:R-:W-:Y:S01]  /*4ac0*/  MUFU.EX2 R47, R47 ;  /* 0x0000002f002f7308 */ /* 0x000fe20000000800 */
[----:B0-----:R-:W-:-:S07]  /*4ad0*/  F2FP.F16.F32.PACK_AB R4, R9, R8 ;  /* 0x000000080904723e */ /* 0x001fce00000000ff */
[----:B------:R-:W-:Y:S01]  /*4ae0*/  MUFU.EX2 R52, R52 ;  /* 0x0000003400347308 */ /* 0x000fe20000000800 */
[----:B---3--:R-:W-:-:S07]  /*4af0*/  FMNMX.FTZ R12, R48, R53, !PT ;  /* 0x00000035300c7209 */ /* 0x008fce0007810000 */
[----:B------:R-:W-:Y:S01]  /*4b00*/  MUFU.EX2 R46, R46 ;  /* 0x0000002e002e7308 */ /* 0x000fe20000000800 */
[C---:B------:R-:W-:Y:S01]  /*4b10*/  FSETP.NEU.FTZ.AND P3, PT, R12.reuse, -INF , PT ;  /* 0xff8000000c00780b */ /* 0x040fe20003f7d000 */
[----:B------:R-:W-:-:S06]  /*4b20*/  FMUL.FTZ R24, R12, UR4 ;  /* 0x000000040c187c20 */ /* 0x000fcc0008410000 */
[----:B------:R0:W-:Y:S01]  /*4b30*/  MUFU.EX2 R48, R25 ;  /* 0x0000001900307308 */ /* 0x0001e20000000800 */
[----:B------:R-:W-:Y:S02]  /*4b40*/  FSEL R24, R24, RZ, P3 ;  /* 0x000000ff18187208 */ /* 0x000fe40001800000 */
        /* <DEDUP_REMOVED lines=12> */
[--C-:B0-----:R-:W-:Y:S01]  /*4c10*/  FFMA.FTZ R25, R6, UR4, -R24.reuse ;  /* 0x0000000406197c23 */ /* 0x101fe20008010818 */
[--C-:B------:R-:W-:Y:S01]  /*4c20*/  FFMA.FTZ R28, R70, UR4, -R24.reuse ;  /* 0x00000004461c7c23 */ /* 0x100fe20008010818 */
[--C-:B------:R-:W-:Y:S01]  /*4c30*/  FFMA.FTZ R84, R87, UR4, -R24.reuse ;  /* 0x0000000457547c23 */ /* 0x100fe20008010818 */
[----:B------:R-:W0:Y:S01]  /*4c40*/  MUFU.EX2 R90, R90 ;  /* 0x0000005a005a7308 */ /* 0x000e220000000800 */
[----:B-1----:R-:W-:Y:S01]  /*4c50*/  FADD.FTZ R70, R10, R63 ;  /* 0x0000003f0a467221 */ /* 0x002fe20000010000 */
[--C-:B------:R-:W-:Y:S01]  /*4c60*/  FFMA.FTZ R65, R65, UR4, -R24.reuse ;  /* 0x0000000441417c23 */ /* 0x100fe20008010818 */
[--C-:B------:R-:W-:Y:S01]  /*4c70*/  FFMA.FTZ R82, R74, UR4, -R24.reuse ;  /* 0x000000044a527c23 */ /* 0x100fe20008010818 */
[----:B------:R-:W-:Y:S01]  /*4c80*/  FFMA.FTZ R85, R75, UR4, -R24 ;  /* 0x000000044b557c23 */ /* 0x000fe20008010818 */
[----:B--2---:R-:W-:Y:S01]  /*4c90*/  FADD.FTZ R70, R5, R70 ;  /* 0x0000004605467221 */ /* 0x004fe20000010000 */
        /* <DEDUP_REMOVED lines=12> */
[--C-:B------:R-:W-:Y:S01]  /*4d60*/  FFMA.FTZ R68, R68, UR4, -R24.reuse ;  /* 0x0000000444447c23 */ /* 0x100fe20008010818 */
[--C-:B------:R-:W-:Y:S01]  /*4d70*/  FFMA.FTZ R54, R54, UR4, -R24.reuse ;  /* 0x0000000436367c23 */ /* 0x100fe20008010818 */
[--C-:B------:R-:W-:Y:S01]  /*4d80*/  FFMA.FTZ R55, R55, UR4, -R24.reuse ;  /* 0x0000000437377c23 */ /* 0x100fe20008010818 */
[--C-:B------:R-:W-:Y:S01]  /*4d90*/  FFMA.FTZ R73, R76, UR4, -R24.reuse ;  /* 0x000000044c497c23 */ /* 0x100fe20008010818 */
[--C-:B------:R-:W-:Y:S01]  /*4da0*/  FFMA.FTZ R77, R77, UR4, -R24.reuse ;  /* 0x000000044d4d7c23 */ /* 0x100fe20008010818 */
[----:B------:R-:W-:Y:S01]  /*4db0*/  FFMA.FTZ R80, R80, UR4, -R24 ;  /* 0x0000000450507c23 */ /* 0x000fe20008010818 */
[----:B------:R-:W0:Y:S01]  /*4dc0*/  MUFU.EX2 R88, R88 ;  /* 0x0000005800587308 */ /* 0x000e220000000800 */
[----:B-1----:R-:W-:Y:S01]  /*4dd0*/  FADD.FTZ R9, R91, R6 ;  /* 0x000000065b097221 */ /* 0x002fe20000010000 */
[----:B------:R-:W-:Y:S01]  /*4de0*/  F2FP.F16.F32.PACK_AB R6, R5, R10 ;  /* 0x0000000a0506723e */ /* 0x000fe200000000ff */
[----:B------:R-:W-:Y:S01]  /*4df0*/  FFMA.FTZ R81, R81, UR4, -R24 ;  /* 0x0000000451517c23 */ /* 0x000fe20008010818 */
[----:B------:R-:W-:-:S04]  /*4e00*/  F2FP.F16.F32.PACK_AB R5, R90, R7 ;  /* 0x000000075a05723e */ /* 0x000fc800000000ff */
[----:B------:R-:W1:Y:S01]  /*4e10*/  MUFU.EX2 R89, R89 ;  /* 0x0000005900597308 */ /* 0x000e620000000800 */
[----:B--2---:R-:W-:Y:S01]  /*4e20*/  FADD.FTZ R63, R92, R9 ;  /* 0x000000095c3f7221 */ /* 0x004fe20000010000 */
[----:B------:R-:W-:Y:S01]  /*4e30*/  FFMA.FTZ R9, R56, UR4, -R24 ;  /* 0x0000000438097c23 */ /* 0x000fe20008010818 */
[----:B------:R-:W-:-:S05]  /*4e40*/  F2FP.F16.F32.PACK_AB R7, R92, R91 ;  /* 0x0000005b5c07723e */ /* 0x000fca00000000ff */
[----:B------:R-:W-:Y:S01]  /*4e50*/  MUFU.EX2 R83, R83 ;  /* 0x0000005300537308 */ /* 0x000fe20000000800 */
[----:B0-----:R-:W-:Y:S01]  /*4e60*/  FADD.FTZ R10, R88, R63 ;  /* 0x0000003f580a7221 */ /* 0x001fe20000010000 */
[----:B------:R0:W-:Y:S06]  /*4e70*/  STSM.16.M88.4 [R2+0x24300], R4 ;  /* 0x0243000402007844 */ /* 0x0001ec0000000200 */
[----:B------:R-:W2:Y:S01]  /*4e80*/  MUFU.EX2 R84, R84 ;  /* 0x0000005400547308 */ /* 0x000ea20000000800 */
[----:B-1----:R-:W-:-:S07]  /*4e90*/  FADD.FTZ R10, R89, R10 ;  /* 0x0000000a590a7221 */ /* 0x002fce0000010000 */
[----:B------:R1:W-:Y:S01]  /*4ea0*/  MUFU.EX2 R3, R65 ;  /* 0x0000004100037308 */ /* 0x0003e20000000800 */
[----:B0-----:R-:W-:Y:S02]  /*4eb0*/  F2FP.F16.F32.PACK_AB R4, R14, R11 ;  /* 0x0000000b0e04723e */ /* 0x001fe400000000ff */
[----:B------:R-:W-:Y:S02]  /*4ec0*/  F2FP.F16.F32.PACK_AB R6, R20, R13 ;  /* 0x0000000d1406723e */ /* 0x000fe400000000ff */
[----:B------:R-:W-:-:S03]  /*4ed0*/  F2FP.F16.F32.PACK_AB R5, R89, R88 ;  /* 0x000000585905723e */ /* 0x000fc600000000ff */
[----:B------:R-:W0:Y:S01]  /*4ee0*/  MUFU.EX2 R82, R82 ;  /* 0x0000005200527308 */ /* 0x000e220000000800 */
[----:B-1----:R-:W-:Y:S01]  /*4ef0*/  FADD.FTZ R65, R11, R70 ;  /* 0x000000460b417221 */ /* 0x002fe20000010000 */
[--C-:B------:R-:W-:Y:S01]  /*4f00*/  FFMA.FTZ R70, R60, UR4, -R24.reuse ;  /* 0x000000043c467c23 */ /* 0x100fe20008010818 */
[----:B------:R-:W-:Y:S01]  /*4f10*/  FFMA.FTZ R60, R27, UR4, -R24 ;  /* 0x000000041b3c7c23 */ /* 0x000fe20008010818 */
[----:B--2---:R-:W-:Y:S01]  /*4f20*/  F2FP.F16.F32.PACK_AB R7, R84, R83 ;  /* 0x000000535407723e */ /* 0x004fe200000000ff */
[----:B------:R-:W-:Y:S01]  /*4f30*/  FADD.FTZ R56, R14, R65 ;  /* 0x000000410e387221 */ /* 0x000fe20000010000 */
[----:B------:R-:W-:Y:S02]  /*4f40*/  FADD.FTZ R65, R83, R10 ;  /* 0x0000000a53417221 */ /* 0x000fe40000010000 */
[----:B------:R-:W1:Y:S01]  /*4f50*/  MUFU.EX2 R85, R85 ;  /* 0x0000005500557308 */ /* 0x000e620000000800 */
[----:B------:R-:W-:Y:S01]  /*4f60*/  FADD.FTZ R63, R13, R56 ;  /* 0x000000380d3f7221 */ /* 0x000fe20000010000 */
[----:B------:R-:W-:Y:S01]  /*4f70*/  FADD.FTZ R65, R84, R65 ;  /* 0x0000004154417221 */ /* 0x000fe20000010000 */
[----:B------:R2:W-:Y:S02]  /*4f80*/  STSM.16.M88.4 [R2+0x25b00], R4 ;  /* 0x025b000402007844 */ /* 0x0005e40000000200 */
[----:B------:R-:W-:-:S03]  /*4f90*/  FADD.FTZ R10, R20, R63 ;  /* 0x0000003f140a7221 */ /* 0x000fc60000010000 */
[----:B------:R-:W-:Y:S01]  /*4fa0*/  MUFU.EX2 R74, R74 ;  /* 0x0000004a004a7308 */ /* 0x000fe20000000800 */
[----:B------:R-:W-:Y:S01]  /*4fb0*/  FADD.FTZ R63, R15, R10 ;  /* 0x0000000a0f3f7221 */ /* 0x000fe20000010000 */
[----:B0-----:R-:W-:Y:S01]  /*4fc0*/  FADD.FTZ R10, R82, R65 ;  /* 0x00000041520a7221 */ /* 0x001fe20000010000 */
[--C-:B------:R-:W-:Y:S02]  /*4fd0*/  FFMA.FTZ R65, R30, UR4, -R24.reuse ;  /* 0x000000041e417c23 */ /* 0x100fe40008010818 */
[----:B------:R-:W-:Y:S01]  /*4fe0*/  FADD.FTZ R26, R72, R63 ;  /* 0x0000003f481a7221 */ /* 0x000fe20000010000 */
[----:B------:R-:W-:Y:S02]  /*4ff0*/  FFMA.FTZ R63, R31, UR4, -R24 ;  /* 0x000000041f3f7c23 */ /* 0x000fe40008010818 */
[----:B------:R-:W0:Y:S01]  /*5000*/  MUFU.EX2 R75, R75 ;  /* 0x0000004b004b7308 */ /* 0x000e220000000800 */
[----:B-1----:R-:W-:Y:S01]  /*5010*/  FADD.FTZ R27, R85, R10 ;  /* 0x0000000a551b7221 */ /* 0x002fe20000010000 */
[----:B------:R-:W-:Y:S01]  /*5020*/  FADD.FTZ R79, R21, R26 ;  /* 0x0000001a154f7221 */ /* 0x000fe20000010000 */
[----:B------:R-:W-:-:S03]  /*5030*/  F2FP.F16.F32.PACK_AB R26, R51, R50 ;  /* 0x00000032331a723e */ /* 0x000fc600000000ff */
[----:B------:R-:W-:Y:S02]  /*5040*/  FADD.FTZ R79, R66, R79 ;  /* 0x0000004f424f7221 */ /* 0x000fe40000010000 */
[----:B------:R-:W-:Y:S02]  /*5050*/  MUFU.EX2 R25, R25 ;  /* 0x0000001900197308 */ /* 0x000fe40000000800 */
[----:B------:R-:W-:-:S04]  /*5060*/  FADD.FTZ R10, R58, R79 ;  /* 0x0000004f3a0a7221 */ /* 0x000fc80000010000 */
[----:B------:R-:W-:Y:S02]  /*5070*/  FADD.FTZ R11, R59, R10 ;  /* 0x0000000a3b0b7221 */ /* 0x000fe40000010000 */
[----:B------:R-:W-:Y:S02]  /*5080*/  MUFU.EX2 R78, R78 ;  /* 0x0000004e004e7308 */ /* 0x000fe40000000800 */
[----:B------:R-:W-:-:S04]  /*5090*/  FADD.FTZ R10, R50, R11 ;  /* 0x0000000b320a7221 */ /* 0x000fc80000010000 */
[----:B------:R-:W-:Y:S01]  /*50a0*/  FADD.FTZ R11, R51, R10 ;  /* 0x0000000a330b7221 */ /* 0x000fe20000010000 */
[----:B------:R-:W-:Y:S01]  /*50b0*/  F2FP.F16.F32.PACK_AB R10, R66, R21 ;  /* 0x00000015420a723e */ /* 0x000fe200000000ff */
[----:B------:R-:W-:Y:S01]  /*50c0*/  MUFU.EX2 R28, R28 ;  /* 0x0000001c001c7308 */ /* 0x000fe20000000800 */
[----:B------:R-:W-:Y:S01]  /*50d0*/  CS2R R50, SRZ ;  /* 0x0000000000327805 */ /* 0x000fe2000001ff00 */
[----:B------:R-:W-:Y:S01]  /*50e0*/  FADD.FTZ R24, R42, R11 ;  /* 0x0000000b2a187221 */ /* 0x000fe20000010000 */
[----:B0-----:R-:W-:-:S03]  /*50f0*/  F2FP.F16.F32.PACK_AB R11, R75, R74 ;  /* 0x0000004a4b0b723e */ /* 0x001fc600000000ff */
[----:B------:R-:W-:Y:S01]  /*5100*/  FADD.FTZ R21, R43, R24 ;  /* 0x000000182b157221 */ /* 0x000fe20000010000 */
[----:B------:R-:W-:Y:S01]  /*5110*/  F2FP.F16.F32.PACK_AB R24, R59, R58 ;  /* 0x0000003a3b18723e */ /* 0x000fe200000000ff */
[----:B------:R0:W-:Y:S01]  /*5120*/  MUFU.EX2 R56, R8 ;  /* 0x0000000800387308 */ /* 0x0001e20000000800 */
[----:B------:R-:W-:Y:S01]  /*5130*/  CS2R R58, SRZ ;  /* 0x00000000003a7805 */ /* 0x000fe2000001ff00 */
[----:B------:R-:W-:-:S04]  /*5140*/  FADD.FTZ R30, R34, R21 ;  /* 0x00000015221e7221 */ /* 0x000fc80000010000 */
[C---:B------:R-:W-:Y:S01]  /*5150*/  FADD.FTZ R21, R35.reuse, R30 ;  /* 0x0000001e23157221 */ /* 0x040fe20000010000 */
[----:B------:R-:W-:Y:S01]  /*5160*/  F2FP.F16.F32.PACK_AB R30, R35, R34 ;  /* 0x00000022231e723e */ /* 0x000fe200000000ff */
[----:B------:R-:W1:Y:S01]  /*5170*/  MUFU.EX2 R67, R67 ;  /* 0x0000004300437308 */ /* 0x000e620000000800 */
[----:B0-----:R-:W-:-:S04]  /*5180*/  FADD.FTZ R8, R74, R27 ;  /* 0x0000001b4a087221 */ /* 0x001fc80000010000 */
[----:B------:R-:W-:-:S03]  /*5190*/  FADD.FTZ R8, R75, R8 ;  /* 0x000000084b087221 */ /* 0x000fc60000010000 */
[----:B------:R-:W0:Y:S08]  /*51a0*/  MUFU.EX2 R29, R29 ;  /* 0x0000001d001d7308 */ /* 0x000e300000000800 */
[----:B------:R3:W-:Y:S01]  /*51b0*/  MUFU.EX2 R61, R9 ;  /* 0x00000009003d7308 */ /* 0x0007e20000000800 */
[----:B-1----:R-:W-:-:S07]  /*51c0*/  F2FP.F16.F32.PACK_AB R27, R67, R28 ;  /* 0x0000001c431b723e */ /* 0x002fce00000000ff */
[----:B------:R-:W1:Y:S01]  /*51d0*/  MUFU.EX2 R64, R64 ;  /* 0x0000004000407308 */ /* 0x000e620000000800 */
[----:B---3--:R-:W-:Y:S01]  /*51e0*/  FADD.FTZ R9, R25, R8 ;  /* 0x0000000819097221 */ /* 0x008fe20000010000 */
[----:B------:R-:W-:Y:S02]  /*51f0*/  F2FP.F16.F32.PACK_AB R8, R72, R15 ;  /* 0x0000000f4808723e */ /* 0x000fe400000000ff */
[C---:B------:R-:W-:Y:S01]  /*5200*/  F2FP.F16.F32.PACK_AB R25, R78.reuse, R25 ;  /* 0x000000194e19723e */ /* 0x040fe200000000ff */
[----:B------:R-:W-:-:S03]  /*5210*/  FADD.FTZ R9, R78, R9 ;  /* 0x000000094e097221 */ /* 0x000fc60000010000 */
[----:B------:R-:W3:Y:S01]  /*5220*/  MUFU.EX2 R53, R53 ;  /* 0x0000003500357308 */ /* 0x000ee20000000800 */
[----:B------:R-:W-:Y:S01]  /*5230*/  FADD.FTZ R20, R28, R9 ;  /* 0x000000091c147221 */ /* 0x000fe20000010000 */
[----:B------:R-:W-:Y:S01]  /*5240*/  FADD.FTZ R28, R38, R21 ;  /* 0x00000015261c7221 */ /* 0x000fe20000010000 */
[----:B------:R-:W-:Y:S02]  /*5250*/  F2FP.F16.F32.PACK_AB R9, R85, R82 ;  /* 0x000000525509723e */ /* 0x000fe400000000ff */
[----:B------:R-:W-:Y:S01]  /*5260*/  FADD.FTZ R20, R67, R20 ;  /* 0x0000001443147221 */ /* 0x000fe20000010000 */
[----:B------:R-:W-:Y:S01]  /*5270*/  FADD.FTZ R28, R57, R28 ;  /* 0x0000001c391c7221 */ /* 0x000fe20000010000 */
[----:B------:R-:W-:Y:S01]  /*5280*/  CS2R R66, SRZ ;  /* 0x0000000000427805 */ /* 0x000fe2000001ff00 */
[----:B------:R-:W4:Y:S01]  /*5290*/  MUFU.EX2 R62, R62 ;  /* 0x0000003e003e7308 */ /* 0x000f220000000800 */
[----:B0-----:R-:W-:Y:S01]  /*52a0*/  FADD.FTZ R15, R29, R20 ;  /* 0x000000141d0f7221 */ /* 0x001fe20000010000 */
[----:B------:R-:W-:Y:S01]  /*52b0*/  FADD.FTZ R21, R47, R28 ;  /* 0x0000001c2f157221 */ /* 0x000fe20000010000 */
[----:B------:R-:W-:Y:S01]  /*52c0*/  F2FP.F16.F32.PACK_AB R28, R43, R42 ;  /* 0x0000002a2b1c723e */ /* 0x000fe200000000ff */
[----:B------:R0:W-:Y:S01]  /*52d0*/  STSM.16.M88.4 [R2+0x27300], R8 ;  /* 0x0273000802007844 */ /* 0x0001e20000000200 */
[----:B-1----:R-:W-:Y:S01]  /*52e0*/  FADD.FTZ R20, R64, R15 ;  /* 0x0000000f40147221 */ /* 0x002fe20000010000 */
[----:B------:R-:W-:Y:S01]  /*52f0*/  FADD.FTZ R21, R52, R21 ;  /* 0x0000001534157221 */ /* 0x000fe20000010000 */
[----:B------:R-:W-:Y:S01]  /*5300*/  F2FP.F16.F32.PACK_AB R29, R64, R29 ;  /* 0x0000001d401d723e */ /* 0x000fe200000000ff */
[----:B------:R-:W1:Y:S01]  /*5310*/  MUFU.EX2 R68, R68 ;  /* 0x0000004400447308 */ /* 0x000e620000000800 */
[----:B---3--:R-:W-:Y:S01]  /*5320*/  FADD.FTZ R15, R53, R20 ;  /* 0x00000014350f7221 */ /* 0x008fe20000010000 */
[----:B--2---:R-:W-:Y:S01]  /*5330*/  FADD.FTZ R4, R46, R21 ;  /* 0x000000152e047221 */ /* 0x004fe20000010000 */
[----:B------:R-:W-:Y:S05]  /*5340*/  STSM.16.M88.4 [R2+0x28b00], R24 ;  /* 0x028b001802007844 */ /* 0x000fea0000000200 */
[----:B------:R-:W2:Y:S01]  /*5350*/  MUFU.EX2 R54, R54 ;  /* 0x0000003600367308 */ /* 0x000ea20000000800 */
[C---:B----4-:R-:W-:Y:S01]  /*5360*/  FADD.FTZ R20, R62.reuse, R15 ;  /* 0x0000000f3e147221 */ /* 0x050fe20000010000 */
[----:B------:R-:W-:-:S02]  /*5370*/  F2FP.F16.F32.PACK_AB R31, R62, R53 ;  /* 0x000000353e1f723e */ /* 0x000fc400000000ff */
[----:B0-----:R-:W-:Y:S01]  /*5380*/  F2FP.F16.F32.PACK_AB R8, R57, R38 ;  /* 0x000000263908723e */ /* 0x001fe200000000ff */
[----:B------:R-:W-:Y:S01]  /*5390*/  FADD.FTZ R15, R3, R20 ;  /* 0x00000014030f7221 */ /* 0x000fe20000010000 */
[----:B------:R-:W-:Y:S01]  /*53a0*/  F2FP.F16.F32.PACK_AB R10, R52, R47 ;  /* 0x0000002f340a723e */ /* 0x000fe200000000ff */
[----:B------:R0:W-:Y:S01]  /*53b0*/  STSM.16.M88.4 [R2+0x2a300], R28 ;  /* 0x02a3001c02007844 */ /* 0x0001e20000000200 */
[----:B------:R-:W3:Y:S01]  /*53c0*/  MUFU.EX2 R55, R55 ;  /* 0x0000003700377308 */ /* 0x000ee20000000800 */
[C---:B-1----:R-:W-:Y:S01]  /*53d0*/  FADD.FTZ R15, R68.reuse, R15 ;  /* 0x0000000f440f7221 */ /* 0x042fe20000010000 */
[----:B------:R-:W-:Y:S02]  /*53e0*/  F2FP.F16.F32.PACK_AB R9, R68, R3 ;  /* 0x000000034409723e */ /* 0x000fe400000000ff */
[----:B------:R-:W-:-:S04]  /*53f0*/  CS2R R52, SRZ ;  /* 0x0000000000347805 */ /* 0x000fc8000001ff00 */
[----:B------:R-:W1:Y:S01]  /*5400*/  MUFU.EX2 R49, R49 ;  /* 0x0000003100317308 */ /* 0x000e620000000800 */
[----:B--2---:R-:W-:Y:S01]  /*5410*/  FADD.FTZ R42, R54, R15 ;  /* 0x0000000f362a7221 */ /* 0x004fe20000010000 */
[----:B0-----:R-:W-:-:S06]  /*5420*/  CS2R R30, SRZ ;  /* 0x00000000001e7805 */ /* 0x001fcc000001ff00 */
[----:B------:R-:W0:Y:S01]  /*5430*/  MUFU.EX2 R40, R40 ;  /* 0x0000002800287308 */ /* 0x000e220000000800 */
[C---:B---3--:R-:W-:Y:S01]  /*5440*/  FADD.FTZ R5, R55.reuse, R42 ;  /* 0x0000002a37057221 */ /* 0x048fe20000010000 */
[----:B------:R-:W-:Y:S02]  /*5450*/  F2FP.F16.F32.PACK_AB R11, R55, R54 ;  /* 0x00000036370b723e */ /* 0x000fe400000000ff */
[----:B------:R-:W-:Y:S02]  /*5460*/  CS2R R54, SRZ ;  /* 0x0000000000367805 */ /* 0x000fe4000001ff00 */
[----:B------:R-:W-:Y:S01]  /*5470*/  CS2R R42, SRZ ;  /* 0x00000000002a7805 */ /* 0x000fe2000001ff00 */
[----:B------:R-:W-:Y:S01]  /*5480*/  FADD.FTZ R6, R56, R5 ;  /* 0x0000000538067221 */ /* 0x000fe20000010000 */
[----:B------:R-:W-:Y:S01]  /*5490*/  CS2R R28, SRZ ;  /* 0x00000000001c7805 */ /* 0x000fe2000001ff00 */
[----:B------:R2:W-:Y:S01]  /*54a0*/  STSM.16.M88.4 [R2+0x2bb00], R8 ;  /* 0x02bb000802007844 */ /* 0x0005e20000000200 */
[----:B------:R-:W3:Y:S01]  /*54b0*/  MUFU.EX2 R73, R73 ;  /* 0x0000004900497308 */ /* 0x000ee20000000800 */
[----:B-1----:R-:W-:Y:S01]  /*54c0*/  FADD.FTZ R5, R49, R4 ;  /* 0x0000000431057221 */ /* 0x002fe20000010000 */
[----:B------:R-:W-:-:S06]  /*54d0*/  FADD.FTZ R6, R61, R6 ;  /* 0x000000063d067221 */ /* 0x000fcc0000010000 */
[----:B------:R-:W1:Y:S01]  /*54e0*/  MUFU.EX2 R45, R45 ;  /* 0x0000002d002d7308 */ /* 0x000e620000000800 */
[----:B0-----:R-:W-:Y:S01]  /*54f0*/  FADD.FTZ R4, R40, R5 ;  /* 0x0000000528047221 */ /* 0x001fe20000010000 */
[----:B------:R-:W-:Y:S02]  /*5500*/  F2FP.F16.F32.PACK_AB R5, R61, R56 ;  /* 0x000000383d05723e */ /* 0x000fe400000000ff */
[----:B------:R-:W-:-:S04]  /*5510*/  CS2R R56, SRZ ;  /* 0x0000000000387805 */ /* 0x000fc8000001ff00 */
[----:B------:R-:W0:Y:S01]  /*5520*/  MUFU.EX2 R14, R77 ;  /* 0x0000004d000e7308 */ /* 0x000e220000000800 */
[----:B---3--:R-:W-:-:S07]  /*5530*/  FADD.FTZ R3, R73, R6 ;  /* 0x0000000649037221 */ /* 0x008fce0000010000 */
[----:B------:R-:W3:Y:S01]  /*5540*/  MUFU.EX2 R39, R39 ;  /* 0x0000002700277308 */ /* 0x000ee20000000800 */
[----:B-1----:R-:W-:-:S07]  /*5550*/  FADD.FTZ R4, R45, R4 ;  /* 0x000000042d047221 */ /* 0x002fce0000010000 */
[----:B------:R-:W1:Y:S01]  /*5560*/  MUFU.EX2 R13, R80 ;  /* 0x00000050000d7308 */ /* 0x000e620000000800 */
[----:B0-----:R-:W-:-:S07]  /*5570*/  FADD.FTZ R6, R14, R3 ;  /* 0x000000030e067221 */ /* 0x001fce0000010000 */
[----:B------:R-:W0:Y:S01]  /*5580*/  MUFU.EX2 R44, R44 ;  /* 0x0000002c002c7308 */ /* 0x000e220000000800 */
[----:B---3--:R-:W-:Y:S01]  /*5590*/  FADD.FTZ R3, R39, R4 ;  /* 0x0000000427037221 */ /* 0x008fe20000010000 */
[----:B------:R-:W-:Y:S02]  /*55a0*/  F2FP.F16.F32.PACK_AB R4, R49, R46 ;  /* 0x0000002e3104723e */ /* 0x000fe400000000ff */
[----:B------:R-:W-:-:S04]  /*55b0*/  CS2R R46, SRZ ;  /* 0x00000000002e7805 */ /* 0x000fc8000001ff00 */
[----:B------:R-:W3:Y:S01]  /*55c0*/  MUFU.EX2 R70, R70 ;  /* 0x0000004600467308 */ /* 0x000ee20000000800 */
[----:B-1----:R-:W-:Y:S01]  /*55d0*/  FADD.FTZ R7, R13, R6 ;  /* 0x000000060d077221 */ /* 0x002fe20000010000 */
[----:B------:R-:W-:-:S06]  /*55e0*/  F2FP.F16.F32.PACK_AB R6, R45, R40 ;  /* 0x000000282d06723e */ /* 0x000fcc00000000ff */
[----:B------:R-:W1:Y:S01]  /*55f0*/  MUFU.EX2 R36, R36 ;  /* 0x0000002400247308 */ /* 0x000e620000000800 */
[C---:B0-----:R-:W-:Y:S01]  /*5600*/  FADD.FTZ R3, R44.reuse, R3 ;  /* 0x000000032c037221 */ /* 0x041fe20000010000 */
[----:B--2---:R-:W-:Y:S02]  /*5610*/  F2FP.F16.F32.PACK_AB R8, R44, R39 ;  /* 0x000000272c08723e */ /* 0x004fe400000000ff */
[----:B------:R-:W-:Y:S02]  /*5620*/  CS2R R44, SRZ ;  /* 0x00000000002c7805 */ /* 0x000fe4000001ff00 */
[----:B------:R-:W-:Y:S02]  /*5630*/  CS2R R38, SRZ ;  /* 0x0000000000267805 */ /* 0x000fe4000001ff00 */
[----:B------:R-:W0:Y:S01]  /*5640*/  MUFU.EX2 R81, R81 ;  /* 0x0000005100517308 */ /* 0x000e220000000800 */
[----:B---3--:R-:W-:Y:S01]  /*5650*/  FADD.FTZ R24, R70, R7 ;  /* 0x0000000746187221 */ /* 0x008fe20000010000 */
[----:B------:R-:W-:-:S02]  /*5660*/  F2FP.F16.F32.PACK_AB R7, R14, R73 ;  /* 0x000000490e07723e */ /* 0x000fc400000000ff */
[----:B------:R-:W-:-:S03]  /*5670*/  F2FP.F16.F32.PACK_AB R9, R70, R13 ;  /* 0x0000000d4609723e */ /* 0x000fc600000000ff */
[----:B------:R2:W-:Y:S01]  /*5680*/  STSM.16.M88.4 [R2+0x2d300], R4 ;  /* 0x02d3000402007844 */ /* 0x0005e20000000200 */
[----:B------:R-:W3:Y:S01]  /*5690*/  MUFU.EX2 R41, R41 ;  /* 0x0000002900297308 */ /* 0x000ee20000000800 */
[----:B-1----:R-:W-:-:S07]  /*56a0*/  FADD.FTZ R26, R36, R3 ;  /* 0x00000003241a7221 */ /* 0x002fce0000010000 */
[----:B------:R1:W4:Y:S01]  /*56b0*/  MUFU.EX2 R20, R71 ;  /* 0x0000004700147308 */ /* 0x0003220000000800 */
[----:B0-----:R-:W-:Y:S01]  /*56c0*/  FADD.FTZ R3, R81, R24 ;  /* 0x0000001851037221 */ /* 0x001fe20000010000 */
[----:B--2---:R-:W-:-:S06]  /*56d0*/  IMAD.U32 R5, RZ, RZ, UR10 ;  /* 0x0000000aff057e24 */ /* 0x004fcc000f8e00ff */
[----:B------:R-:W0:Y:S01]  /*56e0*/  MUFU.EX2 R33, R33 ;  /* 0x0000002100217308 */ /* 0x000e220000000800 */
[C---:B---3--:R-:W-:Y:S01]  /*56f0*/  FADD.FTZ R26, R41.reuse, R26 ;  /* 0x0000001a291a7221 */ /* 0x048fe20000010000 */
[----:B------:R-:W-:Y:S02]  /*5700*/  F2FP.F16.F32.PACK_AB R10, R41, R36 ;  /* 0x00000024290a723e */ /* 0x000fe400000000ff */
[----:B-1----:R-:W-:Y:S02]  /*5710*/  CS2R R70, SRZ ;  /* 0x0000000000467805 */ /* 0x002fe4000001ff00 */
[----:B------:R-:W-:Y:S02]  /*5720*/  CS2R R40, SRZ ;  /* 0x0000000000287805 */ /* 0x000fe4000001ff00 */
[----:B------:R-:W-:Y:S01]  /*5730*/  MUFU.EX2 R32, R32 ;  /* 0x0000002000207308 */ /* 0x000fe20000000800 */
[C---:B----4-:R-:W-:Y:S01]  /*5740*/  FADD.FTZ R14, R20.reuse, R3 ;  /* 0x00000003140e7221 */ /* 0x050fe20000010000 */
[----:B------:R-:W-:-:S05]  /*5750*/  F2FP.F16.F32.PACK_AB R11, R20, R81 ;  /* 0x00000051140b723e */ /* 0x000fca00000000ff */
[----:B------:R-:W-:Y:S01]  /*5760*/  STSM.16.M88.4 [R2+0x2eb00], R8 ;  /* 0x02eb000802007844 */ /* 0x000fe20000000200 */
[----:B------:R-:W1:Y:S01]  /*5770*/  MUFU.EX2 R37, R37 ;  /* 0x0000002500257308 */ /* 0x000e620000000800 */
[----:B0-----:R-:W-:Y:S01]  /*5780*/  FADD.FTZ R3, R33, R26 ;  /* 0x0000001a21037221 */ /* 0x001fe20000010000 */
[----:B------:R-:W-:-:S03]  /*5790*/  F2FP.F16.F32.PACK_AB R24, R48, R33 ;  /* 0x000000213018723e */ /* 0x000fc600000000ff */
[----:B------:R-:W-:Y:S01]  /*57a0*/  FADD.FTZ R3, R48, R3 ;  /* 0x0000000330037221 */ /* 0x000fe20000010000 */
[----:B------:R-:W-:Y:S02]  /*57b0*/  CS2R R48, SRZ ;  /* 0x0000000000307805 */ /* 0x000fe4000001ff00 */
[----:B------:R-:W0:Y:S08]  /*57c0*/  MUFU.EX2 R69, R69 ;  /* 0x0000004500457308 */ /* 0x000e300000000800 */
[----:B------:R-:W2:Y:S01]  /*57d0*/  MUFU.EX2 R60, R60 ;  /* 0x0000003c003c7308 */ /* 0x000ea20000000800 */
[----:B-1----:R-:W-:Y:S01]  /*57e0*/  F2FP.F16.F32.PACK_AB R26, R37, R32 ;  /* 0x00000020251a723e */ /* 0x002fe200000000ff */
[----:B------:R-:W-:-:S04]  /*57f0*/  FADD.FTZ R32, R32, R3 ;  /* 0x0000000320207221 */ /* 0x000fc80000010000 */
[----:B------:R-:W-:Y:S01]  /*5800*/  FADD.FTZ R4, R37, R32 ;  /* 0x0000002025047221 */ /* 0x000fe20000010000 */
[----:B------:R-:W-:Y:S01]  /*5810*/  CS2R R36, SRZ ;  /* 0x0000000000247805 */ /* 0x000fe2000001ff00 */
[----:B------:R-:W1:Y:S01]  /*5820*/  MUFU.EX2 R65, R65 ;  /* 0x0000004100417308 */ /* 0x000e620000000800 */
[----:B0-----:R-:W-:Y:S01]  /*5830*/  FADD.FTZ R13, R69, R14 ;  /* 0x0000000e450d7221 */ /* 0x001fe20000010000 */
[----:B------:R-:W-:-:S06]  /*5840*/  CS2R R32, SRZ ;  /* 0x0000000000207805 */ /* 0x000fcc000001ff00 */
[----:B------:R0:W3:Y:S01]  /*5850*/  MUFU.EX2 R34, R63 ;  /* 0x0000003f00227308 */ /* 0x0000e20000000800 */
[C---:B--2---:R-:W-:Y:S01]  /*5860*/  F2FP.F16.F32.PACK_AB R25, R60.reuse, R69 ;  /* 0x000000453c19723e */ /* 0x044fe200000000ff */
[----:B------:R-:W-:Y:S01]  /*5870*/  FADD.FTZ R14, R60, R13 ;  /* 0x0000000d3c0e7221 */ /* 0x000fe20000010000 */
[----:B------:R-:W-:Y:S02]  /*5880*/  CS2R R68, SRZ ;  /* 0x0000000000447805 */ /* 0x000fe4000001ff00 */
[----:B------:R-:W-:Y:S01]  /*5890*/  CS2R R60, SRZ ;  /* 0x00000000003c7805 */ /* 0x000fe2000001ff00 */
[----:B-1----:R-:W-:Y:S01]  /*58a0*/  FADD.FTZ R3, R65, R14 ;  /* 0x0000000e41037221 */ /* 0x002fe20000010000 */
[----:B0-----:R-:W-:Y:S02]  /*58b0*/  CS2R R62, SRZ ;  /* 0x00000000003e7805 */ /* 0x001fe4000001ff00 */
[C---:B---3--:R-:W-:Y:S01]  /*58c0*/  F2FP.F16.F32.PACK_AB R27, R34.reuse, R65 ;  /* 0x00000041221b723e */ /* 0x048fe200000000ff */
[----:B------:R-:W-:Y:S01]  /*58d0*/  FADD.FTZ R3, R34, R3 ;  /* 0x0000000322037221 */ /* 0x000fe20000010000 */
[----:B------:R-:W-:-:S02]  /*58e0*/  CS2R R64, SRZ ;  /* 0x0000000000407805 */ /* 0x000fc4000001ff00 */
[----:B------:R-:W-:Y:S01]  /*58f0*/  CS2R R34, SRZ ;  /* 0x0000000000227805 */ /* 0x000fe2000001ff00 */
[----:B------:R0:W-:Y:S01]  /*5900*/  STSM.16.M88.4 [R2+0x30300], R24 ;  /* 0x0303001802007844 */ /* 0x0001e20000000200 */
[----:B------:R1:W-:Y:S06]  /*5910*/  MEMBAR.ALL.CTA ;  /* 0x0000000000007992 */ /* 0x0003ec0000008000 */
[----:B-1----:R-:W1:Y:S01]  /*5920*/  FENCE.VIEW.ASYNC.S ;  /* 0x00000000000073c6 */ /* 0x002e620000000000 */
[----:B0-----:R-:W-:Y:S02]  /*5930*/  CS2R R26, SRZ ;  /* 0x00000000001a7805 */ /* 0x001fe4000001ff00 */
[----:B------:R-:W-:Y:S01]  /*5940*/  CS2R R24, SRZ ;  /* 0x0000000000187805 */ /* 0x000fe2000001ff00 */
[----:B-1----:R-:W-:Y:S01]  /*5950*/  NOP ;  /* 0x0000000000007918 */ /* 0x002fe20000000000 */
[----:B------:R-:W-:Y:S05]  /*5960*/  @!P3 BRA `(.L_x_11448) ;  /* 0x0000004000ccb947 */ /* 0x000fea0003800000 */
[----:B------:R-:W-:Y:S01]  /*5970*/  IMAD.MOV.U32 R7, RZ, RZ, R12 ;  /* 0x000000ffff077224 */ /* 0x000fe200078e000c */
[----:B------:R-:W-:Y:S01]  /*5980*/  UMOV UR39, UR38 ;  /* 0x0000002600277c82 */ /* 0x000fe20008000000 */
[----:B------:R-:W-:Y:S01]  /*5990*/  IMAD.MOV.U32 R6, RZ, RZ, R0 ;  /* 0x000000ffff067224 */ /* 0x000fe200078e0000 */
[----:B------:R-:W-:Y:S01]  /*59a0*/  UMOV UR6, UR36 ;  /* 0x0000002400067c82 */ /* 0x000fe20008000000 */
[----:B------:R-:W-:-:S07]  /*59b0*/  IMAD.MOV.U32 R71, RZ, RZ, RZ ;  /* 0x000000ffff477224 */ /* 0x000fce00078e00ff */
.L_x_11457:
[----:B------:R-:W-:Y:S01]  /*59c0*/  R2UR UR4, R16 ;  /* 0x00000000100472ca */ /* 0x000fe200000e0000 */
[----:B------:R-:W-:-:S04]  /*59d0*/  UIADD3 UR36, UR6, 0x1, URZ ;  /* 0x0000000106247890 */ /* 0x000fc8000fffe03f */
[----:B------:R-:W-:-:S04]  /*59e0*/  UISETP.NE.AND UP1, UPT, UR36, 0x2, UPT ;  /* 0x000000022400788c */ /* 0x000fc8000bf25270 */
[----:B------:R-:W-:Y:S02]  /*59f0*/  USEL UR38, URZ, 0x1, UP1 ;  /* 0x000000013f267887 */ /* 0x000fe40008800000 */
[----:B------:R-:W-:Y:S02]  /*5a00*/  USEL UR36, UR36, URZ, UP1 ;  /* 0x0000003f24247287 */ /* 0x000fe40008800000 */
[----:B------:R-:W-:Y:S01]  /*5a10*/  ISETP.NE.AND P4, PT, RZ, UR4, PT ;  /* 0x00000004ff007c0c */ /* 0x000fe2000bf85270 */
[----:B------:R-:W-:-:S12]  /*5a20*/  ULOP3.LUT UR38, UR39, UR38, URZ, 0x3c, !UPT ;  /* 0x0000002627267292 */ /* 0x000fd8000f8e3c3f */
[----:B---3--:R-:W-:Y:S05]  /*5a30*/  @P4 BRA `(.L_x_11449) ;  /* 0x00000000002c4947 */ /* 0x008fea0003800000 */
[----:B------:R-:W-:Y:S05]  /*5a40*/  @!P0 BRA `(.L_x_11450) ;  /* 0x0000000000048947 */ /* 0x000fea0003800000 */
[----:B------:R-:W-:Y:S01]  /*5a50*/  BPT.TRAP 0x1 ;  /* 0x000000040000795c */ /* 0x000fe20000300000 */
.L_x_11450:
[----:B------:R-:W-:Y:S01]  /*5a60*/  ULEA UR4, UR36, UR37, 0x3 ;  /* 0x0000002524047291 */ /* 0x000fe2000f8e183f */
[----:B------:R-:W-:-:S05]  /*5a70*/  IMAD.U32 R0, RZ, RZ, UR38 ;  /* 0x00000026ff007e24 */ /* 0x000fca000f8e00ff */
[----:B------:R-:W-:-:S04]  /*5a80*/  SHF.L.U32 R0, R0, 0x1f, RZ ;  /* 0x0000001f00007819 */ /* 0x000fc800000006ff */
[----:B------:R0:W1:Y:S01]  /*5a90*/  SYNCS.PHASECHK.TRANS64.TRYWAIT P3, [UR4+0x31c30], R0 ;  /* 0x031c3000ff0075a7 */ /* 0x0000620008060144 */
[----:B------:R-:W-:Y:S05]  /*5aa0*/  @!P0 BRA `(.L_x_11451) ;  /* 0x0000000000048947 */ /* 0x000fea0003800000 */
[----:B------:R-:W-:Y:S01]  /*5ab0*/  BPT.TRAP 0x1 ;  /* 0x000000040000795c */ /* 0x000fe20000300000 */
.L_x_11451:
[----:B-1----:R-:W-:Y:S05]  /*5ac0*/  @P3 BRA `(.L_x_11449) ;  /* 0x0000000000083947 */ /* 0x002fea0003800000 */
[----:B------:R-:W1:Y:S02]  /*5ad0*/  SYNCS.PHASECHK.TRANS64.TRYWAIT P3, [UR4+0x31c30], R0 ;  /* 0x031c3000ff0075a7 */ /* 0x000e640008060144 */
[----:B-1----:R-:W-:Y:S05]  /*5ae0*/  @!P3 BRA `(.L_x_11452) ;  /* 0x000001200098b947 */ /* 0x002fea0003800000 */
.L_x_11449:
        /* <DEDUP_REMOVED lines=357> */
.L_x_11454:
[----:B------:R-:W-:Y:S01]  /*7140*/  ULEA UR4, UR6, UR37, 0x3 ;  /* 0x0000002506047291 */ /* 0x000fe2000f8e183f */
[----:B------:R-:W-:-:S05]  /*7150*/  IMAD.U32 R0, RZ, RZ, UR39 ;  /* 0x00000027ff007e24 */ /* 0x000fca000f8e00ff */
[----:B------:R-:W-:-:S04]  /*7160*/  SHF.L.U32 R0, R0, 0x1f, RZ ;  /* 0x0000001f00007819 */ /* 0x000fc800000006ff */
[----:B------:R0:W1:Y:S01]  /*7170*/  SYNCS.PHASECHK.TRANS64.TRYWAIT P3, [UR4+0x31c50], R0 ;  /* 0x031c5000ff0075a7 */ /* 0x0000620008060144 */
[----:B------:R-:W-:Y:S05]  /*7180*/  @!P0 BRA `(.L_x_11455) ;  /* 0x0000000000048947 */ /* 0x000fea0003800000 */
[----:B------:R-:W-:Y:S01]  /*7190*/  BPT.TRAP 0x1 ;  /* 0x000000040000795c */ /* 0x000fe20000300000 */
.L_x_11455:
[----:B-1----:R-:W-:Y:S05]  /*71a0*/  @P3 BRA `(.L_x_11453) ;  /* 0x0000000000083947 */ /* 0x002fea0003800000 */
[----:B------:R-:W1:Y:S02]  /*71b0*/  SYNCS.PHASECHK.TRANS64.TRYWAIT P3, [UR4+0x31c50], R0 ;  /* 0x031c5000ff0075a7 */ /* 0x000e640008060144 */
[----:B-1----:R-:W-:Y:S05]  /*71c0*/  @!P3 BRA `(.L_x_11456) ;  /* 0x0000010800f8b947 */ /* 0x002fea0003800000 */
.L_x_11453:
[----:B------:R-:W-:Y:S01]  /*71d0*/  R2UR UR4, R22 ;  /* 0x00000000160472ca */ /* 0x000fe200000e0000 */
[----:B------:R-:W-:Y:S01]  /*71e0*/  @UP0 ULDC UR10, c[0x0][0x44c] ;  /* 0x00011300000a0ab9 */ /* 0x000fe20000000800 */
[----:B------:R-:W-:Y:S01]  /*71f0*/  R2UR UR11, R18 ;  /* 0x00000000120b72ca */ /* 0x000fe200000e0000 */
[----:B------:R-:W-:Y:S01]  /*7200*/  WARPGROUP.ARRIVE ;  /* 0x00000000000079c5 */ /* 0x000fe20000000000 */
[----:B------:R-:W-:Y:S01]  /*7210*/  UMOV UR33, 0xc0000010 ;  /* 0xc000001000217882 */ /* 0x000fe20000000000 */
[----:B------:R-:W-:Y:S01]  /*7220*/  UMOV UR35, 0x80000020 ;  /* 0x8000002000237882 */ /* 0x000fe20000000000 */
[----:B------:R-:W-:-:S03]  /*7230*/  LOP3.LUT R19, R19, 0xbfffffff, RZ, 0xc0, !PT ;  /* 0xbfffffff13137812 */ /* 0x000fc600078ec0ff */
[----:B------:R-:W2:Y:S01]  /*7240*/  S2R R15, SR_TID.X ;  /* 0x00000000000f7919 */ /* 0x000ea20000002100 */
[----:B------:R-:W-:Y:S01]  /*7250*/  LOP3.LUT R9, R9, 0xfffffffe, RZ, 0xc0, !PT ;  /* 0xfffffffe09097812 */ /* 0x000fe200078ec0ff */
[----:B------:R-:W-:Y:S01]  /*7260*/  UMOV UR39, UR38 ;  /* 0x0000002600277c82 */ /* 0x000fe20008000000 */
[----:B------:R-:W-:Y:S02]  /*7270*/  @P1 LOP3.LUT R19, R19, 0x40000000, RZ, 0xfc, !PT ;  /* 0x4000000013131812 */ /* 0x000fe400078efcff */
[----:B------:R-:W-:Y:S01]  /*7280*/  R2UR UR14, R5 ;  /* 0x00000000050e72ca */ /* 0x000fe200000e0000 */
[----:B------:R-:W-:Y:S01]  /*7290*/  VIADD R10, R144, UR4 ;  /* 0x00000004900a7c36 */ /* 0x000fe20008000000 */
[----:B------:R-:W-:Y:S01]  /*72a0*/  UIMAD UR4, UR7, -0x90, URZ ;  /* 0xffffff70070478a4 */ /* 0x000fe2000f8e023f */
[----:B------:R-:W-:Y:S02]  /*72b0*/  LOP3.LUT R19, R19, 0xdfffffff, RZ, 0xc0, !PT ;  /* 0xdfffffff13137812 */ /* 0x000fe400078ec0ff */
[----:B01----:R-:W-:Y:S01]  /*72c0*/  @P2 IMAD.HI.U32 R0, R10, UR10, RZ ;  /* 0x0000000a0a002c27 */ /* 0x003fe2000f8e00ff */
[----:B------:R-:W-:Y:S01]  /*72d0*/  @UP0 ULDC UR10, c[0x0][0x450] ;  /* 0x00011400000a0ab9 */ /* 0x000fe20000000800 */
[----:B------:R-:W-:-:S02]  /*72e0*/  @P0 LOP3.LUT R19, R19, 0x20000000, RZ, 0xfc, !PT ;  /* 0x2000000013130812 */ /* 0x000fc400078efcff */
[----:B------:R-:W-:Y:S01]  /*72f0*/  IMAD.U32 R8, RZ, RZ, UR4 ;  /* 0x00000004ff087e24 */ /* 0x000fe2000f8e00ff */
[----:B------:R-:W-:Y:S01]  /*7300*/  @P2 SHF.R.U32.HI R10, RZ, UR10, R0 ;  /* 0x0000000aff0a2c19 */ /* 0x000fe20008011600 */
[----:B------:R-:W-:Y:S01]  /*7310*/  UIADD3 UR10, UR37, 0x200, URZ ;  /* 0x00000200250a7890 */ /* 0x000fe2000fffe03f */
[----:B------:R-:W-:Y:S01]  /*7320*/  IMAD.U32 R0, RZ, RZ, UR61 ;  /* 0x0000003dff007e24 */ /* 0x000fe2000f8e00ff */
[----:B------:R-:W-:Y:S01]  /*7330*/  LOP3.LUT R19, R19, 0x7fffffff, RZ, 0xc0, !PT ;  /* 0x7fffffff13137812 */ /* 0x000fe200078ec0ff */
[----:B------:R-:W-:Y:S01]  /*7340*/  ULDC UR4, c[0x0][0x988] ;  /* 0x0002620000047ab9 */ /* 0x000fe20000000800 */
[----:B------:R-:W-:Y:S01]  /*7350*/  USHF.R.U32.HI UR10, URZ, 0x4, UR10 ;  /* 0x000000043f0a7899 */ /* 0x000fe2000801160a */
[----:B------:R-:W-:Y:S01]  /*7360*/  IADD3 R8, -R17, 0x1, R8 ;  /* 0x0000000111087810 */ /* 0x000fe20007ffe108 */
[----:B------:R-:W-:Y:S01]  /*7370*/  UISETP.GT.AND UP1, UPT, UR7, UR14, UPT ;  /* 0x0000000e0700728c */ /* 0x000fe2000bf24270 */
[----:B------:R-:W-:Y:S01]  /*7380*/  @P2 LOP3.LUT R19, R19, 0x80000000, RZ, 0xfc, !PT ;  /* 0x8000000013132812 */ /* 0x000fe200078efcff */
[----:B------:R-:W-:Y:S01]  /*7390*/  ULOP3.LUT UR10, UR10, 0x3fff, URZ, 0xc0, !UPT ;  /* 0x00003fff0a0a7892 */ /* 0x000fe2000f8ec03f */
[----:B------:R-:W-:-:S02]  /*73a0*/  IADD3 R8, -R0, UR11, R8 ;  /* 0x0000000b00087c10 */ /* 0x000fc4000fffe108 */
[----:B------:R-:W0:Y:S01]  /*73b0*/  SHFL.IDX PT, R0, R10, RZ, 0x1c1f ;  /* 0x001c1fff0a007589 */ /* 0x000e2200000e0000 */
[----:B------:R-:W-:Y:S02]  /*73c0*/  ULOP3.LUT UR11, UR10, 0x2400000, URZ, 0xfc, !UPT ;  /* 0x024000000a0b7892 */ /* 0x000fe4000f8efc3f */
[----:B------:R-:W-:Y:S01]  /*73d0*/  ULOP3.LUT UR10, UR60, 0x10000, URZ, 0xfc, !UPT ;  /* 0x000100003c0a7892 */ /* 0x000fe2000f8efc3f */
[----:B------:R-:W1:Y:S01]  /*73e0*/  SHFL.IDX PT, R10, R10, 0x1, 0x1c1f ;  /* 0x003c1f000a0a7f89 */ /* 0x000e6200000e0000 */
[----:B------:R-:W-:Y:S01]  /*73f0*/  UIMAD UR11, UR6, 0x6c0, UR11 ;  /* 0x000006c0060b78a4 */ /* 0x000fe2000f8e020b */
[----:B--2---:R-:W-:-:S04]  /*7400*/  SHF.R.U32.HI R14, RZ, 0x7, R15 ;  /* 0x00000007ff0e7819 */ /* 0x004fc8000001160f */
[----:B------:R-:W-:Y:S02]  /*7410*/  UMOV UR32, UR10 ;  /* 0x0000000a00207c82 */ /* 0x000fe40008000000 */
[----:B------:R-:W-:Y:S02]  /*7420*/  UMOV UR34, UR11 ;  /* 0x0000000b00227c82 */ /* 0x000fe40008000000 */
[----:B------:R-:W-:Y:S01]  /*7430*/  HGMMA.64x96x16.F32 R24, gdesc[UR32].tnspB, R24, gsb0 ;  /* 0x41600000201879f0 */ /* 0x000fe20008000818 */
[----:B------:R-:W-:Y:S02]  /*7440*/  UIADD3 UR32, UR10, 0x180, URZ ;  /* 0x000001800a207890 */ /* 0x000fe4000fffe03f */
[----:B------:R-:W-:Y:S01]  /*7450*/  UIADD3 UR34, UR11, 0x40, URZ ;  /* 0x000000400b227890 */ /* 0x000fe2000fffe03f */
[----:B------:R-:W-:Y:S01]  /*7460*/  UMOV UR33, 0xc0000010 ;  /* 0xc000001000217882 */ /* 0x000fe20000000000 */
[----:B------:R-:W-:Y:S01]  /*7470*/  UMOV UR35, 0x80000020 ;  /* 0x8000002000237882 */ /* 0x000fe20000000000 */
[----:B0-----:R-:W-:-:S02]  /*7480*/  IMAD.IADD R0, R8, 0x1, R0 ;  /* 0x0000000108007824 */ /* 0x001fc400078e0200 */
[----:B-1----:R-:W-:-:S03]  /*7490*/  IMAD.IADD R8, R8, 0x1, R10 ;  /* 0x0000000108087824 */ /* 0x002fc600078e020a */
[----:B------:R-:W-:Y:S01]  /*74a0*/  ISETP.GT.AND P6, PT, R0, RZ, PT ;  /* 0x000000ff0000720c */ /* 0x000fe20003fc4270 */
[----:B------:R-:W-:Y:S01]  /*74b0*/  VIADD R10, R14, 0x9 ;  /* 0x000000090e0a7836 */ /* 0x000fe20000000000 */
[----:B------:R-:W-:Y:S02]  /*74c0*/  ISETP.GT.AND P2, PT, R0, 0x70, PT ;  /* 0x000000700000780c */ /* 0x000fe40003f44270 */
[----:B------:R-:W-:Y:S02]  /*74d0*/  FSEL R136, R136, -INF , P6 ;  /* 0xff80000088887808 */ /* 0x000fe40003000000 */
[----:B------:R-:W-:Y:S02]  /*74e0*/  ISETP.GT.AND P6, PT, R8, RZ, PT ;  /* 0x000000ff0800720c */ /* 0x000fe40003fc4270 */
[----:B------:R-:W-:Y:S02]  /*74f0*/  ISETP.GT.AND P1, PT, R0, 0x71, PT ;  /* 0x000000710000780c */ /* 0x000fe40003f24270 */
[----:B------:R-:W-:-:S02]  /*7500*/  FSEL R138, R138, -INF , P6 ;  /* 0xff8000008a8a7808 */ /* 0x000fc40003000000 */
[----:B------:R-:W-:Y:S02]  /*7510*/  ISETP.GT.AND P6, PT, R8, 0x1, PT ;  /* 0x000000010800780c */ /* 0x000fe40003fc4270 */
[----:B------:R-:W-:Y:S02]  /*7520*/  ISETP.GT.AND P0, PT, R0, 0x78, PT ;  /* 0x000000780000780c */ /* 0x000fe40003f04270 */
[----:B------:R-:W-:Y:S02]  /*7530*/  FSEL R139, R139, -INF , P6 ;  /* 0xff8000008b8b7808 */ /* 0x000fe40003000000 */
[----:B------:R-:W-:Y:S02]  /*7540*/  ISETP.GT.AND P6, PT, R8, 0x8, PT ;  /* 0x000000080800780c */ /* 0x000fe40003fc4270 */
[----:B------:R-:W-:Y:S02]  /*7550*/  @P2 LOP3.LUT R9, R9, 0x1, RZ, 0xfc, !PT ;  /* 0x0000000109092812 */ /* 0x000fe400078efcff */
[----:B------:R-:W-:-:S02]  /*7560*/  FSEL R142, R142, -INF , P6 ;  /* 0xff8000008e8e7808 */ /* 0x000fc40003000000 */
[----:B------:R-:W-:Y:S02]  /*7570*/  ISETP.GT.AND P6, PT, R8, 0x9, PT ;  /* 0x000000090800780c */ /* 0x000fe40003fc4270 */
[----:B------:R-:W-:Y:S02]  /*7580*/  LOP3.LUT R9, R9, 0xfffffffd, RZ, 0xc0, !PT ;  /* 0xfffffffd09097812 */ /* 0x000fe400078ec0ff */
        /* <DEDUP_REMOVED lines=11> */
[----:B------:R-:W-:Y:S02]  /*7640*/  ISETP.GT.AND P0, PT, R0, 0x11, PT ;  /* 0x000000110000780c */ /* 0x000fe40003f04270 */
[----:B------:R-:W-:Y:S02]  /*7650*/  FSEL R134, R134, -INF , P6 ;  /* 0xff80000086867808 */ /* 0x000fe40003000000 */
[----:B------:R-:W-:Y:S02]  /*7660*/  ISETP.GT.AND P6, PT, R8, 0x19, PT ;  /* 0x000000190800780c */ /* 0x000fe40003fc4270 */
[----:B------:R-:W-:Y:S02]  /*7670*/  ISETP.GT.AND P1, PT, R0, 0x18, PT ;  /* 0x000000180000780c */ /* 0x000fe40003f24270 */
[----:B------:R-:W-:-:S02]  /*7680*/  FSEL R135, R135, -INF , P6 ;  /* 0xff80000087877808 */ /* 0x000fc40003000000 */
[C---:B------:R-:W-:Y:S02]  /*7690*/  ISETP.GT.AND P6, PT, R0.reuse, 0x20, PT ;  /* 0x000000200000780c */ /* 0x040fe40003fc4270 */
[----:B------:R-:W-:Y:S02]  /*76a0*/  ISETP.GT.AND P2, PT, R0, 0x19, PT ;  /* 0x000000190000780c */ /* 0x000fe40003f44270 */
[----:B------:R-:W-:Y:S02]  /*76b0*/  FSEL R120, R120, -INF , P6 ;  /* 0xff80000078787808 */ /* 0x000fe40003000000 */
[----:B------:R-:W-:Y:S02]  /*76c0*/  ISETP.GT.AND P6, PT, R8, 0x20, PT ;  /* 0x000000200800780c */ /* 0x000fe40003fc4270 */
[----:B------:R-:W-:Y:S02]  /*76d0*/  FSEL R129, R129, -INF , P0 ;  /* 0xff80000081817808 */ /* 0x000fe40000000000 */
[----:B------:R-:W-:-:S02]  /*76e0*/  FSEL R122, R122, -INF , P6 ;  /* 0xff8000007a7a7808 */ /* 0x000fc40003000000 */
[----:B------:R-:W-:Y:S02]  /*76f0*/  ISETP.GT.AND P6, PT, R8, 0x21, PT ;  /* 0x000000210800780c */ /* 0x000fe40003fc4270 */
[----:B------:R-:W-:Y:S02]  /*7700*/  FSEL R132, R132, -INF , P1 ;  /* 0xff80000084847808 */ /* 0x000fe40000800000 */
[----:B------:R-:W-:Y:S02]  /*7710*/  FSEL R123, R123, -INF , P6 ;  /* 0xff8000007b7b7808 */ /* 0x000fe40003000000 */
[----:B------:R-:W-:Y:S02]  /*7720*/  ISETP.GT.AND P6, PT, R8, 0x28, PT ;  /* 0x000000280800780c */ /* 0x000fe40003fc4270 */
[----:B------:R-:W-:Y:S02]  /*7730*/  FSEL R133, R133, -INF , P2 ;  /* 0xff80000085857808 */ /* 0x000fe40001000000 */
[----:B------:R-:W-:-:S02]  /*7740*/  FSEL R126, R126, -INF , P6 ;  /* 0xff8000007e7e7808 */ /* 0x000fc40003000000 */
[----:B------:R-:W-:Y:S02]  /*7750*/  ISETP.GT.AND P6, PT, R8, 0x29, PT ;  /* 0x000000290800780c */ /* 0x000fe40003fc4270 */
[C---:B------:R-:W-:Y:S01]  /*7760*/  ISETP.GT.AND P0, PT, R0.reuse, 0x21, PT ;  /* 0x000000210000780c */ /* 0x040fe20003f04270 */
[----:B------:R-:W-:Y:S02]  /*7770*/  WARPGROUP.DEPBAR.LE gsb0, 0x0 ;  /* 0x00008000000079c5 */ /* 0x000fe40000010000 */
[----:B------:R-:W-:Y:S01]  /*7780*/  WARPGROUP.ARRIVE ;  /* 0x00000000000079c5 */ /* 0x000fe20000000000 */
[----:B------:R-:W-:Y:S02]  /*7790*/  FSEL R127, R127, -INF , P6 ;  /* 0xff8000007f7f7808 */ /* 0x000fe40003000000 */
[C---:B------:R-:W-:Y:S02]  /*77a0*/  ISETP.GT.AND P6, PT, R0.reuse, 0x30, PT ;  /* 0x000000300000780c */ /* 0x040fe40003fc4270 */
[----:B------:R-:W-:Y:S01]  /*77b0*/  ISETP.GT.AND P1, PT, R0, 0x28, PT ;  /* 0x000000280000780c */ /* 0x000fe20003f24270 */
[----:B------:R-:W-:Y:S01]  /*77c0*/  HGMMA.64x96x16.F32 R24, gdesc[UR32].tnspB, R24, gsb0 ;  /* 0x41600000201879f0 */ /* 0x000fe20008000818 */
[----:B------:R-:W-:Y:S01]  /*77d0*/  UIADD3 UR32, UR10, 0x300, URZ ;  /* 0x000003000a207890 */ /* 0x000fe2000fffe03f */
[----:B------:R-:W-:Y:S01]  /*77e0*/  FSEL R112, R112, -INF , P6 ;  /* 0xff80000070707808 */ /* 0x000fe20003000000 */
[----:B------:R-:W-:Y:S01]  /*77f0*/  UIADD3 UR34, UR11, 0x80, URZ ;  /* 0x000000800b227890 */ /* 0x000fe2000fffe03f */
[----:B------:R-:W-:Y:S01]  /*7800*/  ISETP.GT.AND P6, PT, R8, 0x30, PT ;  /* 0x000000300800780c */ /* 0x000fe20003fc4270 */
[----:B------:R-:W-:Y:S01]  /*7810*/  UMOV UR33, 0xc0000010 ;  /* 0xc000001000217882 */ /* 0x000fe20000000000 */
[----:B------:R-:W-:Y:S01]  /*7820*/  UMOV UR35, 0x80000020 ;  /* 0x8000002000237882 */ /* 0x000fe20000000000 */
[----:B------:R-:W-:-:S02]  /*7830*/  ISETP.GT.AND P2, PT, R0, 0x29, PT ;  /* 0x000000290000780c */ /* 0x000fc40003f44270 */
[----:B------:R-:W-:Y:S02]  /*7840*/  FSEL R114, R114, -INF , P6 ;  /* 0xff80000072727808 */ /* 0x000fe40003000000 */
[C---:B------:R-:W-:Y:S02]  /*7850*/  ISETP.GT.AND P6, PT, R8.reuse, 0x31, PT ;  /* 0x000000310800780c */ /* 0x040fe40003fc4270 */
[----:B------:R-:W-:Y:S02]  /*7860*/  FSEL R121, R121, -INF , P0 ;  /* 0xff80000079797808 */ /* 0x000fe40000000000 */
[----:B------:R-:W-:Y:S02]  /*7870*/  FSEL R115, R115, -INF , P6 ;  /* 0xff80000073737808 */ /* 0x000fe40003000000 */
[----:B------:R-:W-:Y:S02]  /*7880*/  ISETP.GT.AND P6, PT, R8, 0x38, PT ;  /* 0x000000380800780c */ /* 0x000fe40003fc4270 */
[----:B------:R-:W-:-:S02]  /*7890*/  FSEL R124, R124, -INF , P1 ;  /* 0xff8000007c7c7808 */ /* 0x000fc40000800000 */
[----:B------:R-:W-:Y:S02]  /*78a0*/  FSEL R118, R118, -INF , P6 ;  /* 0xff80000076767808 */ /* 0x000fe40003000000 */
[----:B------:R-:W-:Y:S02]  /*78b0*/  ISETP.GT.AND P6, PT, R8, 0x39, PT ;  /* 0x000000390800780c */ /* 0x000fe40003fc4270 */
[----:B------:R-:W-:Y:S02]  /*78c0*/  FSEL R125, R125, -INF , P2 ;  /* 0xff8000007d7d7808 */ /* 0x000fe40001000000 */
[----:B------:R-:W-:Y:S02]  /*78d0*/  FSEL R119, R119, -INF , P6 ;  /* 0xff80000077777808 */ /* 0x000fe40003000000 */
[C---:B------:R-:W-:Y:S02]  /*78e0*/  ISETP.GT.AND P6, PT, R0.reuse, 0x40, PT ;  /* 0x000000400000780c */ /* 0x040fe40003fc4270 */
[----:B------:R-:W-:-:S02]  /*78f0*/  ISETP.GT.AND P0, PT, R0, 0x31, PT ;  /* 0x000000310000780c */ /* 0x000fc40003f04270 */
[----:B------:R-:W-:Y:S02]  /*7900*/  FSEL R104, R104, -INF , P6 ;  /* 0xff80000068687808 */ /* 0x000fe40003000000 */
[----:B------:R-:W-:Y:S02]  /*7910*/  ISETP.GT.AND P6, PT, R8, 0x40, PT ;  /* 0x000000400800780c */ /* 0x000fe40003fc4270 */
[----:B------:R-:W-:Y:S02]  /*7920*/  ISETP.GT.AND P1, PT, R0, 0x38, PT ;  /* 0x000000380000780c */ /* 0x000fe40003f24270 */
[----:B------:R-:W-:Y:S02]  /*7930*/  FSEL R106, R106, -INF , P6 ;  /* 0xff8000006a6a7808 */ /* 0x000fe40003000000 */
[----:B------:R-:W-:Y:S02]  /*7940*/  ISETP.GT.AND P6, PT, R8, 0x41, PT ;  /* 0x000000410800780c */ /* 0x000fe40003fc4270 */
[----:B------:R-:W-:-:S02]  /*7950*/  ISETP.GT.AND P2, PT, R0, 0x39, PT ;  /* 0x000000390000780c */ /* 0x000fc40003f44270 */
[----:B------:R-:W-:Y:S02]  /*7960*/  FSEL R107, R107, -INF , P6 ;  /* 0xff8000006b6b7808 */ /* 0x000fe40003000000 */
[----:B------:R-:W-:Y:S02]  /*7970*/  ISETP.GT.AND P6, PT, R8, 0x48, PT ;  /* 0x000000480800780c */ /* 0x000fe40003fc4270 */
        /* <DEDUP_REMOVED lines=8> */
[----:B------:R-:W-:Y:S02]  /*7a00*/  ISETP.GT.AND P6, PT, R8, 0x50, PT ;  /* 0x000000500800780c */ /* 0x000fe40003fc4270 */
        /* <DEDUP_REMOVED lines=17> */
[----:B------:R-:W-:Y:S01]  /*7b20*/  ISETP.GT.AND P6, PT, R8, 0x61, PT ;  /* 0x000000610800780c */ /* 0x000fe20003fc4270 */
[----:B------:R-:W-:Y:S02]  /*7b30*/  WARPGROUP.DEPBAR.LE gsb0, 0x0 ;  /* 0x00008000000079c5 */ /* 0x000fe40000010000 */
[----:B------:R-:W-:Y:S01]  /*7b40*/  WARPGROUP.ARRIVE ;  /* 0x00000000000079c5 */ /* 0x000fe20000000000 */
[----:B------:R-:W-:-:S02]  /*7b50*/  FSEL R91, R91, -INF , P6 ;  /* 0xff8000005b5b7808 */ /* 0x000fc40003000000 */
[----:B------:R-:W-:Y:S02]  /*7b60*/  ISETP.GT.AND P6, PT, R8, 0x68, PT ;  /* 0x000000680800780c */ /* 0x000fe40003fc4270 */
        /* <DEDUP_REMOVED lines=10> */
[----:B------:R-:W-:Y:S02]  /*7c10*/  ISETP.GT.AND P6, PT, R8, 0x70, PT ;  /* 0x000000700800780c */ /* 0x000fe40003fc4270 */
[----:B------:R-:W-:Y:S02]  /*7c20*/  ISETP.GT.AND P2, PT, R0, 0x59, PT ;  /* 0x000000590000780c */ /* 0x000fe40003f44270 */
        /* <DEDUP_REMOVED lines=20> */
[----:B------:R-:W-:-:S02]  /*7d70*/  FMNMX.FTZ R8, R138, R7, !PT ;  /* 0x000000078a087209 */ /* 0x000fc40007810000 */
[----:B------:R-:W-:Y:S02]  /*7d80*/  FSEL R79, R79, -INF , P6 ;  /* 0xff8000004f4f7808 */ /* 0x000fe40003000000 */
[----:B------:R-:W-:Y:S02]  /*7d90*/  FMNMX.FTZ R8, R139, R8, !PT ;  /* 0x000000088b087209 */ /* 0x000fe40007810000 */
[----:B------:R-:W-:Y:S02]  /*7da0*/  FSEL R88, R88, -INF , P0 ;  /* 0xff80000058587808 */ /* 0x000fe40000000000 */
[----:B------:R-:W-:Y:S02]  /*7db0*/  FMNMX.FTZ R8, R142, R8, !PT ;  /* 0x000000088e087209 */ /* 0x000fe40007810000 */
[----:B------:R-:W-:Y:S02]  /*7dc0*/  FSEL R89, R89, -INF , P1 ;  /* 0xff80000059597808 */ /* 0x000fe40000800000 */
[----:B------:R-:W-:-:S02]  /*7dd0*/  FMNMX.FTZ R8, R143, R8, !PT ;  /* 0x000000088f087209 */ /* 0x000fc40007810000 */
[----:B------:R-:W-:Y:S02]  /*7de0*/  FSEL R92, R92, -INF , P2 ;  /* 0xff8000005c5c7808 */ /* 0x000fe40001000000 */
[----:B------:R-:W-:Y:S02]  /*7df0*/  FMNMX.FTZ R8, R130, R8, !PT ;  /* 0x0000000882087209 */ /* 0x000fe40007810000 */
[----:B------:R-:W-:Y:S02]  /*7e00*/  LOP3.LUT P0, RZ, R9, 0x4, RZ, 0xc0, !PT ;  /* 0x0000000409ff7812 */ /* 0x000fe4000780c0ff */
[----:B------:R-:W-:Y:S02]  /*7e10*/  FMNMX.FTZ R8, R131, R8, !PT ;  /* 0x0000000883087209 */ /* 0x000fe40007810000 */
[----:B------:R-:W-:Y:S02]  /*7e20*/  LOP3.LUT P1, RZ, R9, 0x2, RZ, 0xc0, !PT ;  /* 0x0000000209ff7812 */ /* 0x000fe4000782c0ff */
[----:B------:R-:W-:-:S02]  /*7e30*/  FMNMX.FTZ R8, R134, R8, !PT ;  /* 0x0000000886087209 */ /* 0x000fc40007810000 */
[----:B------:R-:W-:Y:S02]  /*7e40*/  LOP3.LUT P2, RZ, R9, 0x1, RZ, 0xc0, !PT ;  /* 0x0000000109ff7812 */ /* 0x000fe4000784c0ff */
[----:B------:R-:W-:Y:S02]  /*7e50*/  FMNMX.FTZ R8, R135, R8, !PT ;  /* 0x0000000887087209 */ /* 0x000fe40007810000 */
[----:B------:R-:W-:Y:S02]  /*7e60*/  ISETP.GT.AND P5, PT, R0, 0x1, PT ;  /* 0x000000010000780c */ /* 0x000fe40003fa4270 */
[----:B------:R-:W-:Y:S02]  /*7e70*/  FMNMX.FTZ R8, R122, R8, !PT ;  /* 0x000000087a087209 */ /* 0x000fe40007810000 */
[----:B------:R-:W-:Y:S02]  /*7e80*/  ISETP.GT.AND P4, PT, R0, 0x8, PT ;  /* 0x000000080000780c */ /* 0x000fe40003f84270 */
[----:B------:R-:W-:-:S02]  /*7e90*/  FMNMX.FTZ R8, R123, R8, !PT ;  /* 0x000000087b087209 */ /* 0x000fc40007810000 */
[----:B------:R-:W-:Y:S02]  /*7ea0*/  FSEL R137, R137, -INF , P5 ;  /* 0xff80000089897808 */ /* 0x000fe40002800000 */
[----:B------:R-:W-:Y:S02]  /*7eb0*/  FMNMX.FTZ R8, R126, R8, !PT ;  /* 0x000000087e087209 */ /* 0x000fe40007810000 */
[----:B------:R-:W-:Y:S02]  /*7ec0*/  ISETP.GT.AND P3, PT, R0, 0x9, PT ;  /* 0x000000090000780c */ /* 0x000fe40003f64270 */
[----:B------:R-:W-:Y:S02]  /*7ed0*/  FMNMX.FTZ R8, R127, R8, !PT ;  /* 0x000000087f087209 */ /* 0x000fe40007810000 */
[----:B------:R-:W-:Y:S01]  /*7ee0*/  FSEL R140, R140, -INF , P4 ;  /* 0xff8000008c8c7808 */ /* 0x000fe20002000000 */
[----:B------:R-:W-:Y:S02]  /*7ef0*/  WARPGROUP.DEPBAR.LE gsb0, 0x0 ;  /* 0x00008000000079c5 */ /* 0x000fe40000010000 */
[----:B------:R-:W-:Y:S01]  /*7f00*/  WARPGROUP.ARRIVE ;  /* 0x00000000000079c5 */ /* 0x000fe20000000000 */
[----:B------:R-:W-:-:S02]  /*7f10*/  FMNMX.FTZ R8, R114, R8, !PT ;  /* 0x0000000872087209 */ /* 0x000fc40007810000 */
[----:B------:R-:W-:Y:S02]  /*7f20*/  FSEL R141, R141, -INF , P3 ;  /* 0xff8000008d8d7808 */ /* 0x000fe40001800000 */
[----:B------:R-:W-:Y:S01]  /*7f30*/  FMNMX.FTZ R8, R115, R8, !PT ;  /* 0x0000000873087209 */ /* 0x000fe20007810000 */
[----:B------:R-:W-:Y:S01]  /*7f40*/  HGMMA.64x96x16.F32 R24, gdesc[UR32].tnspB, R24, gsb0 ;  /* 0x41600000201879f0 */ /* 0x000fe20008000818 */
[----:B------:R-:W-:Y:S01]  /*7f50*/  UIADD3 UR32, UR10, 0x600, URZ ;  /* 0x000006000a207890 */ /* 0x000fe2000fffe03f */
[----:B------:R-:W-:Y:S01]  /*7f60*/  FSEL R80, R80, -INF , P2 ;  /* 0xff80000050507808 */ /* 0x000fe20001000000 */
[----:B------:R-:W-:Y:S01]  /*7f70*/  UIADD3 UR34, UR11, 0x100, URZ ;  /* 0x000001000b227890 */ /* 0x000fe2000fffe03f */
[----:B------:R-:W-:Y:S01]  /*7f80*/  FMNMX.FTZ R8, R118, R8, !PT ;  /* 0x0000000876087209 */ /* 0x000fe20007810000 */
[----:B------:R-:W-:Y:S01]  /*7f90*/  UMOV UR33, 0xc0000010 ;  /* 0xc000001000217882 */ /* 0x000fe20000000000 */
[----:B------:R-:W-:Y:S01]  /*7fa0*/  UMOV UR35, 0x80000020 ;  /* 0x8000002000237882 */ /* 0x000fe20000000000 */
[----:B------:R-:W-:-:S02]  /*7fb0*/  FSEL R81, R81, -INF , P1 ;  /* 0xff80000051517808 */ /* 0x000fc40000800000 */
[----:B------:R-:W-:Y:S02]  /*7fc0*/  FMNMX.FTZ R8, R119, R8, !PT ;  /* 0x0000000877087209 */ /* 0x000fe40007810000 */
[----:B------:R-:W-:Y:S02]  /*7fd0*/  ISETP.GT.AND P5, PT, R0, 0x81, PT ;  /* 0x000000810000780c */ /* 0x000fe40003fa4270 */
[----:B------:R-:W-:Y:S02]  /*7fe0*/  FMNMX.FTZ R8, R106, R8, !PT ;  /* 0x000000086a087209 */ /* 0x000fe40007810000 */
[C---:B------:R-:W-:Y:S02]  /*7ff0*/  ISETP.GT.AND P4, PT, R0.reuse, 0x88, PT ;  /* 0x000000880000780c */ /* 0x040fe40003f84270 */
[----:B------:R-:W-:Y:S02]  /*8000*/  FMNMX.FTZ R8, R107, R8, !PT ;  /* 0x000000086b087209 */ /* 0x000fe40007810000 */
[----:B------:R-:W-:-:S02]  /*8010*/  ISETP.GT.AND P3, PT, R0, 0x89, PT ;  /* 0x000000890000780c */ /* 0x000fc40003f64270 */
        /* <DEDUP_REMOVED lines=8> */
[----:B------:R-:W-:Y:S02]  /*80a0*/  FMNMX.FTZ R8, R102, R8, !PT ;  /* 0x0000000866087209 */ /* 0x000fe40007810000 */
[----:B------:R-:W-:Y:S02]  /*80b0*/  LOP3.LUT P1, RZ, R19, 0x40000000, RZ, 0xc0, !PT ;  /* 0x4000000013ff7812 */ /* 0x000fe4000782c0ff */
[----:B------:R-:W-:Y:S02]  /*80c0*/  FMNMX.FTZ R8, R103, R8, !PT ;  /* 0x0000000867087209 */ /* 0x000fe40007810000 */
[----:B------:R-:W-:-:S02]  /*80d0*/  LOP3.LUT P2, RZ, R19, 0x80000000, RZ, 0xc0, !PT ;  /* 0x8000000013ff7812 */ /* 0x000fc4000784c0ff */
[----:B------:R-:W-:Y:S02]  /*80e0*/  FMNMX.FTZ R8, R90, R8, !PT ;  /* 0x000000085a087209 */ /* 0x000fe40007810000 */
[----:B------:R-:W-:Y:S02]  /*80f0*/  LOP3.LUT P0, RZ, R19, 0x20000000, RZ, 0xc0, !PT ;  /* 0x2000000013ff7812 */ /* 0x000fe4000780c0ff */
        /* <DEDUP_REMOVED lines=13> */
[----:B------:R-:W-:-:S06]  /*81d0*/  WARPGROUP.ARRIVE ;  /* 0x00000000000079c5 */ /* 0x000fcc0000000000 */
[----:B------:R-:W-:Y:S01]  /*81e0*/  HGMMA.64x96x16.F32 R24, gdesc[UR32].tnspB, R24, gsb0 ;  /* 0x41600000201879f0 */ /* 0x000fe20008000818 */
[----:B------:R-:W-:Y:S02]  /*81f0*/  UIADD3 UR32, UR10, 0x780, URZ ;  /* 0x000007800a207890 */ /* 0x000fe4000fffe03f */
[----:B------:R-:W-:Y:S01]  /*8200*/  UIADD3 UR34, UR11, 0x140, URZ ;  /* 0x000001400b227890 */ /* 0x000fe2000fffe03f */
[----:B------:R-:W-:Y:S01]  /*8210*/  UMOV UR33, 0xc0000010 ;  /* 0xc000001000217882 */ /* 0x000fe20000000000 */
[----:B------:R-:W-:Y:S01]  /*8220*/  UMOV UR35, 0x80000020 ;  /* 0x8000002000237882 */ /* 0x000fe20000000000 */
        /* <DEDUP_REMOVED lines=9> */
[----:B------:R0:W-:Y:S01]  /*82c0*/  MUFU.EX2 R13, R8 ;  /* 0x00000008000d7308 */ /* 0x0001e20000000800 */
[----:B------:R-:W-:Y:S02]  /*82d0*/  ISETP.GT.AND P6, PT, R0, 0x79, PT ;  /* 0x000000790000780c */ /* 0x000fe40003fc4270 */
[--C-:B------:R-:W-:Y:S01]  /*82e0*/  FFMA.FTZ R138, R138, UR4, -R7.reuse ;  /* 0x000000048a8a7c23 */ /* 0x100fe20008010807 */
[--C-:B------:R-:W-:Y:S01]  /*82f0*/  FFMA.FTZ R139, R139, UR4, -R7.reuse ;  /* 0x000000048b8b7c23 */ /* 0x100fe20008010807 */
[----:B------:R-:W-:Y:S01]  /*8300*/  FSEL R85, R85, -INF , P6 ;  /* 0xff80000055557808 */ /* 0x000fe20003000000 */
[--C-:B------:R-:W-:Y:S01]  /*8310*/  FFMA.FTZ R143, R143, UR4, -R7.reuse ;  /* 0x000000048f8f7c23 */ /* 0x100fe20008010807 */
[----:B------:R-:W-:Y:S01]  /*8320*/  ISETP.GT.AND P6, PT, R0, 0x80, PT ;  /* 0x000000800000780c */ /* 0x000fe20003fc4270 */
[----:B------:R-:W1:Y:S01]  /*8330*/  MUFU.EX2 R9, R138 ;  /* 0x0000008a00097308 */ /* 0x000e620000000800 */
[----:B0-----:R-:W-:Y:S01]  /*8340*/  FMNMX.FTZ R8, R136, R6, !PT ;  /* 0x0000000688087209 */ /* 0x001fe20007810000 */
[--C-:B------:R-:W-:Y:S01]  /*8350*/  FFMA.FTZ R142, R142, UR4, -R7.reuse ;  /* 0x000000048e8e7c23 */ /* 0x100fe20008010807 */
[----:B------:R-:W-:Y:S01]  /*8360*/  FSEL R72, R72, -INF , P6 ;  /* 0xff80000048487808 */ /* 0x000fe20003000000 */
        /* <DEDUP_REMOVED lines=11> */
[----:B------:R-:W-:Y:S01]  /*8420*/  FFMA.FTZ R127, R127, UR4, -R7 ;  /* 0x000000047f7f7c23 */ /* 0x000fe20008010807 */
[----:B------:R-:W2:Y:S01]  /*8430*/  MUFU.EX2 R11, R142 ;  /* 0x0000008e000b7308 */ /* 0x000ea20000000800 */
[----:B------:R-:W-:Y:S01]  /*8440*/  FMNMX.FTZ R8, R128, R8, !PT ;  /* 0x0000000880087209 */ /* 0x000fe20007810000 */
[----:B-1----:R-:W-:Y:S01]  /*8450*/  FFMA.FTZ R3, R13, R3, R9 ;  /* 0x000000030d037223 */ /* 0x002fe20000010009 */
[--C-:B------:R-:W-:Y:S01]  /*8460*/  FFMA.FTZ R114, R114, UR4, -R7.reuse ;  /* 0x0000000472727c23 */ /* 0x100fe20008010807 */
[--C-:B------:R-:W-:Y:S01]  /*8470*/  FFMA.FTZ R115, R115, UR4, -R7.reuse ;  /* 0x0000000473737c23 */ /* 0x100fe20008010807 */
[----:B------:R-:W-:Y:S01]  /*8480*/  FMNMX.FTZ R8, R129, R8, !PT ;  /* 0x0000000881087209 */ /* 0x000fe20007810000 */
[--C-:B------:R-:W-:Y:S01]  /*8490*/  FFMA.FTZ R118, R118, UR4, -R7.reuse ;  /* 0x0000000476767c23 */ /* 0x100fe20008010807 */
[----:B------:R-:W-:Y:S01]  /*84a0*/  FFMA.FTZ R119, R119, UR4, -R7 ;  /* 0x0000000477777c23 */ /* 0x000fe20008010807 */
[----:B------:R-:W1:Y:S01]  /*84b0*/  MUFU.EX2 R143, R143 ;  /* 0x0000008f008f7308 */ /* 0x000e620000000800 */
[----:B------:R-:W-:Y:S01]  /*84c0*/  FMNMX.FTZ R8, R132, R8, !PT ;  /* 0x0000000884087209 */ /* 0x000fe20007810000 */
[C---:B0-----:R-:W-:Y:S01]  /*84d0*/  FADD.FTZ R3, R139.reuse, R3 ;  /* 0x000000038b037221 */ /* 0x041fe20000010000 */
[----:B------:R-:W-:Y:S01]  /*84e0*/  F2FP.F16.F32.PACK_AB R9, R139, R9 ;  /* 0x000000098b09723e */ /* 0x000fe200000000ff */
[--C-:B------:R-:W-:Y:S01]  /*84f0*/  FFMA.FTZ R82, R82, UR4, -R7.reuse ;  /* 0x0000000452527c23 */ /* 0x100fe20008010807 */
[----:B------:R-:W-:Y:S01]  /*8500*/  FMNMX.FTZ R8, R133, R8, !PT ;  /* 0x0000000885087209 */ /* 0x000fe20007810000 */
[--C-:B------:R-:W-:Y:S01]  /*8510*/  FFMA.FTZ R106, R106, UR4, -R7.reuse ;  /* 0x000000046a6a7c23 */ /* 0x100fe20008010807 */
[----:B------:R-:W-:Y:S01]  /*8520*/  FFMA.FTZ R107, R107, UR4, -R7 ;  /* 0x000000046b6b7c23 */ /* 0x000fe20008010807 */
[----:B------:R-:W-:Y:S01]  /*8530*/  MUFU.EX2 R131, R131 ;  /* 0x0000008300837308 */ /* 0x000fe20000000800 */
[----:B------:R-:W-:Y:S01]  /*8540*/  FMNMX.FTZ R8, R120, R8, !PT ;  /* 0x0000000878087209 */ /* 0x000fe20007810000 */
[----:B--2---:R-:W-:Y:S01]  /*8550*/  FADD.FTZ R3, R11, R3 ;  /* 0x000000030b037221 */ /* 0x004fe20000010000 */
[----:B------:R-:W-:Y:S01]  /*8560*/  FFMA.FTZ R110, R110, UR4, -R7 ;  /* 0x000000046e6e7c23 */ /* 0x000fe20008010807 */
[----:B------:R-:W-:-:S02]  /*8570*/  WARPGROUP.DEPBAR.LE gsb0, 0x0 ;  /* 0x00008000000079c5 */ /* 0x000fc40000010000 */
[----:B------:R-:W-:Y:S01]  /*8580*/  WARPGROUP.ARRIVE ;  /* 0x00000000000079c5 */ /* 0x000fe20000000000 */
[----:B------:R-:W-:Y:S01]  /*8590*/  FMNMX.FTZ R8, R121, R8, !PT ;  /* 0x0000000879087209 */ /* 0x000fe20007810000 */
[----:B------:R-:W-:Y:S01]  /*85a0*/  MUFU.EX2 R135, R135 ;  /* 0x0000008700877308 */ /* 0x000fe20000000800 */
[C---:B-1----:R-:W-:Y:S01]  /*85b0*/  F2FP.F16.F32.PACK_AB R11, R143.reuse, R11 ;  /* 0x0000000b8f0b723e */ /* 0x042fe200000000ff */
[----:B------:R-:W-:Y:S01]  /*85c0*/  FADD.FTZ R3, R143, R3 ;  /* 0x000000038f037221 */ /* 0x000fe20000010000 */
        /* <DEDUP_REMOVED lines=60> */
[----:B------:R-:W-:Y:S02]  /*8990*/  WARPGROUP.ARRIVE ;  /* 0x00000000000079c5 */ /* 0x000fe40000000000 */
[----:B------:R-:W0:Y:S01]  /*89a0*/  SHFL.BFLY PT, R8, R0, 0x2, 0x1f ;  /* 0x0c401f0000087f89 */ /* 0x000e2200000e0000 */
[----:B------:R-:W-:Y:S03]  /*89b0*/  MUFU.EX2 R111, R111 ;  /* 0x0000006f006f7308 */ /* 0x000fe60000000800 */
[----:B------:R-:W-:Y:S01]  /*89c0*/  HGMMA.64x96x16.F32 R24, gdesc[UR32].tnspB, R24, gsb0 ;  /* 0x41600000201879f0 */ /* 0x000fe20008000818 */
[----:B------:R-:W-:-:S02]  /*89d0*/  UIADD3 UR32, UR10, 0xa80, URZ ;  /* 0x00000a800a207890 */ /* 0x000fc4000fffe03f */
[----:B------:R-:W-:Y:S02]  /*89e0*/  UIADD3 UR34, UR11, 0x1c0, URZ ;  /* 0x000001c00b227890 */ /* 0x000fe4000fffe03f */
[----:B------:R-:W-:Y:S01]  /*89f0*/  MUFU.EX2 R20, R86 ;  /* 0x0000005600147308 */ /* 0x000fe20000000800 */
[----:B------:R-:W-:Y:S01]  /*8a00*/  UMOV UR33, 0xc0000010 ;  /* 0xc000001000217882 */ /* 0x000fe20000000000 */
[----:B------:R-:W-:-:S06]  /*8a10*/  UMOV UR35, 0x80000020 ;  /* 0x8000002000237882 */ /* 0x000fcc0000000000 */
        /* <DEDUP_REMOVED lines=11> */
[----:B------:R-:W-:Y:S01]  /*8ad0*/  FADD.FTZ R6, -R8, R6 ;  /* 0x0000000608067221 */ /* 0x000fe20000010100 */
[----:B------:R-:W-:Y:S01]  /*8ae0*/  FMUL.FTZ R8, R0, UR4 ;  /* 0x0000000400087c20 */ /* 0x000fe20008410000 */
[----:B------:R-:W-:Y:S02]  /*8af0*/  MUFU.EX2 R91, R91 ;  /* 0x0000005b005b7308 */ /* 0x000fe40000000800 */
[----:B------:R-:W-:Y:S02]  /*8b00*/  FMUL.FTZ R6, R6, UR4 ;  /* 0x0000000406067c20 */ /* 0x000fe40008410000 */
[----:B------:R-:W-:Y:S02]  /*8b10*/  FSEL R8, R8, RZ, P3 ;  /* 0x000000ff08087208 */ /* 0x000fe40001800000 */
[----:B------:R-:W-:Y:S02]  /*8b20*/  ISETP.GE.U32.AND P3, PT, R15, 0x180, PT ;  /* 0x000001800f00780c */ /* 0x000fe40003f66070 */
[----:B------:R-:W-:Y:S01]  /*8b30*/  MUFU.EX2 R6, R6 ;  /* 0x0000000600067308 */ /* 0x000fe20000000800 */
[--C-:B------:R-:W-:Y:S01]  /*8b40*/  FFMA.FTZ R137, R137, UR4, -R8.reuse ;  /* 0x0000000489897c23 */ /* 0x100fe20008010808 */
[----:B------:R-:W-:Y:S01]  /*8b50*/  SEL R10, R10, 0x9, !P3 ;  /* 0x000000090a0a7807 */ /* 0x000fe20005800000 */
        /* <DEDUP_REMOVED lines=39> */
[----:B------:R-:W-:Y:S01]  /*8dd0*/  FFMA.FTZ R77, R77, UR4, -R8 ;  /* 0x000000044d4d7c23 */ /* 0x000fe20008010808 */
[----:B------:R-:W-:Y:S01]  /*8de0*/  UMOV UR33, 0xc0000010 ;  /* 0xc000001000217882 */ /* 0x000fe20000000000 */
[----:B------:R-:W-:Y:S01]  /*8df0*/  UMOV UR35, 0x80000020 ;  /* 0x8000002000237882 */ /* 0x000fe20000000000 */
[----:B------:R-:W0:Y:S01]  /*8e00*/  MUFU.EX2 R8, R136 ;  /* 0x0000008800087308 */ /* 0x000e220000000800 */
[----:B------:R-:W-:Y:S01]  /*8e10*/  PLOP3.LUT P3, PT, PT, PT, UP1, 0x80, 0x0 ;  /* 0x000000000000781c */ /* 0x000fe20003f6f018 */
[----:B------:R-:W-:-:S06]  /*8e20*/  UIADD3 UR10, UR7, -0x1, URZ ;  /* 0xffffffff070a7890 */ /* 0x000fcc000fffe03f */
[----:B------:R-:W1:Y:S01]  /*8e30*/  MUFU.EX2 R137, R137 ;  /* 0x0000008900897308 */ /* 0x000e620000000800 */
[----:B------:R-:W-:-:S07]  /*8e40*/  UMOV UR7, UR10 ;  /* 0x0000000a00077c82 */ /* 0x000fce0008000000 */
[----:B------:R-:W2:Y:S01]  /*8e50*/  MUFU.EX2 R140, R140 ;  /* 0x0000008c008c7308 */ /* 0x000ea20000000800 */
[----:B0-----:R-:W-:-:S07]  /*8e60*/  FFMA.FTZ R4, R6, R4, R8 ;  /* 0x0000000406047223 */ /* 0x001fce0000010008 */
[----:B------:R-:W0:Y:S01]  /*8e70*/  MUFU.EX2 R141, R141 ;  /* 0x0000008d008d7308 */ /* 0x000e220000000800 */
[C---:B-1----:R-:W-:Y:S01]  /*8e80*/  F2FP.F16.F32.PACK_AB R8, R137.reuse, R8 ;  /* 0x000000088908723e */ /* 0x042fe200000000ff */
[----:B------:R-:W-:-:S06]  /*8e90*/  FADD.FTZ R4, R137, R4 ;  /* 0x0000000489047221 */ /* 0x000fcc0000010000 */
[----:B------:R-:W-:Y:S01]  /*8ea0*/  MUFU.EX2 R129, R129 ;  /* 0x0000008100817308 */ /* 0x000fe20000000800 */
[----:B--2---:R-:W-:-:S07]  /*8eb0*/  FADD.FTZ R4, R140, R4 ;  /* 0x000000048c047221 */ /* 0x004fce0000010000 */
[----:B------:R-:W-:Y:S01]  /*8ec0*/  MUFU.EX2 R133, R133 ;  /* 0x0000008500857308 */ /* 0x000fe20000000800 */
[----:B0-----:R-:W-:-:S07]  /*8ed0*/  FADD.FTZ R4, R141, R4 ;  /* 0x000000048d047221 */ /* 0x001fce0000010000 */
        /* <DEDUP_REMOVED lines=24> */
[----:B------:R0:W-:Y:S06]  /*9060*/  BAR.ARV R10, 0x100 ;  /* 0x0004000a0000751d */ /* 0x0001ec0000002000 */
[----:B------:R-:W-:Y:S01]  /*9070*/  MUFU.EX2 R94, R94 ;  /* 0x0000005e005e7308 */ /* 0x000fe20000000800 */
[-C--:B------:R-:W-:Y:S01]  /*9080*/  FMUL.FTZ R24, R24, R6.reuse ;  /* 0x0000000618187220 */ /* 0x080fe20000410000 */
[----:B0-----:R-:W-:Y:S02]  /*9090*/  IMAD.U32 R10, RZ, RZ, UR36 ;  /* 0x00000024ff0a7e24 */ /* 0x001fe4000f8e00ff */
[-C--:B------:R-:W-:Y:S01]  /*90a0*/  FMUL.FTZ R25, R25, R6.reuse ;  /* 0x0000000619197220 */ /* 0x080fe20000410000 */
[-C--:B------:R-:W-:Y:S01]  /*90b0*/  FMUL.FTZ R28, R28, R6.reuse ;  /* 0x000000061c1c7220 */ /* 0x080fe20000410000 */
[-C--:B------:R-:W-:Y:S01]  /*90c0*/  FMUL.FTZ R29, R29, R6.reuse ;  /* 0x000000061d1d7220 */ /* 0x080fe20000410000 */
[-C--:B------:R-:W-:Y:S01]  /*90d0*/  FMUL.FTZ R32, R32, R6.reuse ;  /* 0x0000000620207220 */ /* 0x080fe20000410000 */
[----:B------:R-:W-:Y:S01]  /*90e0*/  @!P1 LEA R10, R10, UR37, 0x3 ;  /* 0x000000250a0a9c11 */ /* 0x000fe2000f8e18ff */
[----:B------:R-:W-:Y:S01]  /*90f0*/  MUFU.EX2 R89, R89 ;  /* 0x0000005900597308 */ /* 0x000fe20000000800 */
[-C--:B------:R-:W-:Y:S01]  /*9100*/  FMUL.FTZ R33, R33, R6.reuse ;  /* 0x0000000621217220 */ /* 0x080fe20000410000 */
[-C--:B------:R-:W-:Y:S01]  /*9110*/  FMUL.FTZ R36, R36, R6.reuse ;  /* 0x0000000624247220 */ /* 0x080fe20000410000 */
[----:B------:R-:W-:Y:S01]  /*9120*/  FMUL.FTZ R37, R37, R6 ;  /* 0x0000000625257220 */ /* 0x000fe20000410000 */
[----:B------:R-:W-:-:S02]  /*9130*/  @!P1 VIADD R10, R10, 0x31c40 ;  /* 0x00031c400a0a9836 */ /* 0x000fc40000000000 */
[-C--:B------:R-:W-:Y:S01]  /*9140*/  FMUL.FTZ R40, R40, R6.reuse ;  /* 0x0000000628287220 */ /* 0x080fe20000410000 */
[-C--:B------:R-:W-:Y:S01]  /*9150*/  FMUL.FTZ R41, R41, R6.reuse ;  /* 0x0000000629297220 */ /* 0x080fe20000410000 */
[-C--:B------:R-:W-:Y:S01]  /*9160*/  FMUL.FTZ R44, R44, R6.reuse ;  /* 0x000000062c2c7220 */ /* 0x080fe20000410000 */
[----:B------:R-:W-:Y:S01]  /*9170*/  MUFU.EX2 R95, R95 ;  /* 0x0000005f005f7308 */ /* 0x000fe20000000800 */
[----:B------:R-:W-:Y:S01]  /*9180*/  @!P1 PRMT R10, RZ, 0x654, R10 ;  /* 0x00000654ff0a9816 */ /* 0x000fe2000000000a */
[-C--:B------:R-:W-:Y:S01]  /*9190*/  FMUL.FTZ R45, R45, R6.reuse ;  /* 0x000000062d2d7220 */ /* 0x080fe20000410000 */
[-C--:B------:R-:W-:Y:S01]  /*91a0*/  FMUL.FTZ R48, R48, R6.reuse ;  /* 0x0000000630307220 */ /* 0x080fe20000410000 */
[-C--:B------:R-:W-:Y:S01]  /*91b0*/  FMUL.FTZ R49, R49, R6.reuse ;  /* 0x0000000631317220 */ /* 0x080fe20000410000 */
[----:B------:R0:W-:Y:S01]  /*91c0*/  @!P1 SYNCS.ARRIVE.TRANS64.RED.A1T0 RZ, [R10+URZ], RZ ;  /* 0x000000ff0aff99a7 */ /* 0x0001e2000810043f */
[-C--:B------:R-:W-:Y:S01]  /*91d0*/  FMUL.FTZ R52, R52, R6.reuse ;  /* 0x0000000634347220 */ /* 0x080fe20000410000 */
[-C--:B------:R-:W-:Y:S01]  /*91e0*/  FMUL.FTZ R53, R53, R6.reuse ;  /* 0x0000000635357220 */ /* 0x080fe20000410000 */
[----:B------:R-:W-:Y:S01]  /*91f0*/  MUFU.EX2 R93, R93 ;  /* 0x0000005d005d7308 */ /* 0x000fe20000000800 */
[-C--:B------:R-:W-:Y:S01]  /*9200*/  FMUL.FTZ R56, R56, R6.reuse ;  /* 0x0000000638387220 */ /* 0x080fe20000410000 */
[-C--:B------:R-:W-:Y:S01]  /*9210*/  FMUL.FTZ R57, R57, R6.reuse ;  /* 0x0000000639397220 */ /* 0x080fe20000410000 */
[-C--:B------:R-:W-:Y:S01]  /*9220*/  FMUL.FTZ R60, R60, R6.reuse ;  /* 0x000000063c3c7220 */ /* 0x080fe20000410000 */
[-C--:B------:R-:W-:Y:S01]  /*9230*/  FMUL.FTZ R61, R61, R6.reuse ;  /* 0x000000063d3d7220 */ /* 0x080fe20000410000 */
[----:B0-----:R-:W-:Y:S01]  /*9240*/  IMAD.U32 R10, RZ, RZ, UR6 ;  /* 0x00000006ff0a7e24 */ /* 0x001fe2000f8e00ff */
[----:B------:R-:W-:Y:S01]  /*9250*/  UMOV UR6, UR36 ;  /* 0x0000002400067c82 */ /* 0x000fe20008000000 */
[-C--:B------:R-:W-:Y:S01]  /*9260*/  FMUL.FTZ R64, R64, R6.reuse ;  /* 0x0000000640407220 */ /* 0x080fe20000410000 */
[----:B------:R-:W-:Y:S01]  /*9270*/  MUFU.EX2 R78, R78 ;  /* 0x0000004e004e7308 */ /* 0x000fe20000000800 */
[-C--:B------:R-:W-:Y:S01]  /*9280*/  FMUL.FTZ R65, R65, R6.reuse ;  /* 0x0000000641417220 */ /* 0x080fe20000410000 */
[----:B------:R-:W-:Y:S01]  /*9290*/  @!P1 LEA R10, R10, UR37, 0x3 ;  /* 0x000000250a0a9c11 */ /* 0x000fe2000f8e18ff */
[-C--:B------:R-:W-:Y:S01]  /*92a0*/  FMUL.FTZ R68, R68, R6.reuse ;  /* 0x0000000644447220 */ /* 0x080fe20000410000 */
[----:B------:R-:W-:Y:S01]  /*92b0*/  FMUL.FTZ R69, R69, R6 ;  /* 0x0000000645457220 */ /* 0x000fe20000410000 */
        /* <DEDUP_REMOVED lines=19> */
[----:B0-----:R-:W-:Y:S01]  /*93f0*/  F2FP.F16.F32.PACK_AB R10, R141, R140 ;  /* 0x0000008c8d0a723e */ /* 0x001fe200000000ff */
[-C--:B------:R-:W-:Y:S01]  /*9400*/  FMUL.FTZ R55, R55, R13.reuse ;  /* 0x0000000d37377220 */ /* 0x080fe20000410000 */
[-C--:B------:R-:W-:Y:S01]  /*9410*/  FMUL.FTZ R58, R58, R13.reuse ;  /* 0x0000000d3a3a7220 */ /* 0x080fe20000410000 */
[-C--:B------:R-:W-:Y:S01]  /*9420*/  FMUL.FTZ R59, R59, R13.reuse ;  /* 0x0000000d3b3b7220 */ /* 0x080fe20000410000 */
[-C--:B------:R-:W-:Y:S01]  /*9430*/  FMUL.FTZ R62, R62, R13.reuse ;  /* 0x0000000d3e3e7220 */ /* 0x080fe20000410000 */
[----:B------:R0:W-:Y:S01]  /*9440*/  STSM.16.M88.4 [R2+0x24300], R8 ;  /* 0x0243000802007844 */ /* 0x0001e20000000200 */
[-C--:B------:R-:W-:Y:S01]  /*9450*/  FMUL.FTZ R63, R63, R13.reuse ;  /* 0x0000000d3f3f7220 */ /* 0x080fe20000410000 */
[-C--:B------:R-:W-:Y:S01]  /*9460*/  FMUL.FTZ R66, R66, R13.reuse ;  /* 0x0000000d42427220 */ /* 0x080fe20000410000 */
[-C--:B------:R-:W-:Y:S01]  /*9470*/  FMUL.FTZ R67, R67, R13.reuse ;  /* 0x0000000d43437220 */ /* 0x080fe20000410000 */
[-C--:B------:R-:W-:Y:S01]  /*9480*/  FMUL.FTZ R70, R70, R13.reuse ;  /* 0x0000000d46467220 */ /* 0x080fe20000410000 */
[----:B------:R-:W-:Y:S01]  /*9490*/  FMUL.FTZ R71, R71, R13 ;  /* 0x0000000d47477220 */ /* 0x000fe20000410000 */
[----:B------:R-:W-:Y:S01]  /*94a0*/  IMAD.MOV.U32 R6, RZ, RZ, R0 ;  /* 0x000000ffff067224 */ /* 0x000fe200078e0000 */
[----:B0-----:R-:W0:Y:S08]  /*94b0*/  MUFU.EX2 R9, R130 ;  /* 0x0000008200097308 */ /* 0x001e300000000800 */
        /* <DEDUP_REMOVED lines=9> */
[----:B------:R1:W-:Y:S01]  /*9550*/  MUFU.EX2 R130, R75 ;  /* 0x0000004b00827308 */ /* 0x0003e20000000800 */
[----:B--2---:R-:W-:Y:S01]  /*9560*/  FADD.FTZ R3, R11, R3 ;  /* 0x000000030b037221 */ /* 0x004fe20000010000 */
[----:B------:R-:W-:-:S03]  /*9570*/  F2FP.F16.F32.PACK_AB R11, R135, R11 ;  /* 0x0000000b870b723e */ /* 0x000fc600000000ff */
[----:B------:R-:W-:Y:S01]  /*9580*/  FADD.FTZ R3, R135, R3 ;  /* 0x0000000387037221 */ /* 0x000fe20000010000 */
[----:B0-----:R-:W-:-:S03]  /*9590*/  FADD.FTZ R4, R10, R4 ;  /* 0x000000040a047221 */ /* 0x001fc60000010000 */
[----:B------:R-:W-:Y:S01]  /*95a0*/  FADD.FTZ R3, R122, R3 ;  /* 0x000000037a037221 */ /* 0x000fe20000010000 */
[C---:B------:R-:W-:Y:S01]  /*95b0*/  F2FP.F16.F32.PACK_AB R10, R133.reuse, R10 ;  /* 0x0000000a850a723e */ /* 0x040fe200000000ff */
[----:B------:R-:W-:Y:S02]  /*95c0*/  FADD.FTZ R4, R133, R4 ;  /* 0x0000000485047221 */ /* 0x000fe40000010000 */
[----:B------:R-:W-:Y:S02]  /*95d0*/  FADD.FTZ R3, R123, R3 ;  /* 0x000000037b037221 */ /* 0x000fe40000010000 */
[----:B------:R0:W-:Y:S01]  /*95e0*/  STSM.16.M88.4 [R2+0x25b00], R8 ;  /* 0x025b000802007844 */ /* 0x0001e20000000200 */
        /* <DEDUP_REMOVED lines=10> */
[----:B------:R-:W-:-:S03]  /*9690*/  FADD.FTZ R3, R118, R3 ;  /* 0x0000000376037221 */ /* 0x000fc60000010000 */
[----:B------:R-:W-:Y:S01]  /*96a0*/  FADD.FTZ R4, R113, R4 ;  /* 0x0000000471047221 */ /* 0x000fe20000010000 */
[----:B------:R-:W-:-:S03]  /*96b0*/  FADD.FTZ R3, R119, R3 ;  /* 0x0000000377037221 */ /* 0x000fc60000010000 */
[----:B------:R-:W-:Y:S01]  /*96c0*/  FADD.FTZ R4, R82, R4 ;  /* 0x0000000452047221 */ /* 0x000fe20000010000 */
[----:B------:R-:W-:Y:S01]  /*96d0*/  FADD.FTZ R8, R106, R3 ;  /* 0x000000036a087221 */ /* 0x000fe20000010000 */
[C---:B------:R-:W-:Y:S01]  /*96e0*/  F2FP.F16.F32.PACK_AB R82, R117.reuse, R82 ;  /* 0x000000527552723e */ /* 0x040fe200000000ff */
[----:B------:R0:W2:Y:S01]  /*96f0*/  MUFU.EX2 R3, R80 ;  /* 0x0000005000037308 */ /* 0x0000a20000000800 */
[----:B------:R-:W-:Y:S01]  /*9700*/  FADD.FTZ R9, R117, R4 ;  /* 0x0000000475097221 */ /* 0x000fe20000010000 */
[----:B------:R-:W-:Y:S01]  /*9710*/  FADD.FTZ R4, R107, R8 ;  /* 0x000000086b047221 */ /* 0x000fe20000010000 */
[----:B------:R-:W-:Y:S02]  /*9720*/  F2FP.F16.F32.PACK_AB R8, R121, R120 ;  /* 0x000000787908723e */ /* 0x000fe400000000ff */
[----:B------:R-:W-:Y:S01]  /*9730*/  FADD.FTZ R10, R104, R9 ;  /* 0x00000009680a7221 */ /* 0x000fe20000010000 */
[----:B------:R-:W-:Y:S01]  /*9740*/  FADD.FTZ R92, R110, R4 ;  /* 0x000000046e5c7221 */ /* 0x000fe20000010000 */
[----:B------:R-:W-:Y:S01]  /*9750*/  F2FP.F16.F32.PACK_AB R9, R123, R122 ;  /* 0x0000007a7b09723e */ /* 0x000fe200000000ff */
[----:B------:R3:W4:Y:S01]  /*9760*/  MUFU.EX2 R4, R81 ;  /* 0x0000005100047308 */ /* 0x0007220000000800 */
[----:B-1----:R-:W-:Y:S01]  /*9770*/  FADD.FTZ R75, R105, R10 ;  /* 0x0000000a694b7221 */ /* 0x002fe20000010000 */
[----:B------:R-:W-:Y:S01]  /*9780*/  FADD.FTZ R83, R111, R92 ;  /* 0x0000005c6f537221 */ /* 0x000fe20000010000 */
[----:B0-----:R-:W-:-:S02]  /*9790*/  F2FP.F16.F32.PACK_AB R80, R113, R112 ;  /* 0x000000707150723e */ /* 0x001fc400000000ff */
[----:B------:R-:W-:Y:S01]  /*97a0*/  FADD.FTZ R92, R86, R75 ;  /* 0x0000004b565c7221 */ /* 0x000fe20000010000 */
[----:B------:R-:W-:Y:S01]  /*97b0*/  FADD.FTZ R108, R98, R83 ;  /* 0x00000053626c7221 */ /* 0x000fe20000010000 */
[----:B------:R-:W-:Y:S02]  /*97c0*/  F2FP.F16.F32.PACK_AB R10, R125, R124 ;  /* 0x0000007c7d0a723e */ /* 0x000fe400000000ff */
[----:B------:R-:W-:Y:S01]  /*97d0*/  FADD.FTZ R75, R109, R92 ;  /* 0x0000005c6d4b7221 */ /* 0x000fe20000010000 */
[----:B------:R-:W-:Y:S01]  /*97e0*/  FADD.FTZ R87, R99, R108 ;  /* 0x0000006c63577221 */ /* 0x000fe20000010000 */
[----:B------:R0:W1:Y:S01]  /*97f0*/  MUFU.EX2 R92, R84 ;  /* 0x00000054005c7308 */ /* 0x0000620000000800 */
[----:B---3--:R-:W-:Y:S01]  /*9800*/  F2FP.F16.F32.PACK_AB R81, R115, R114 ;  /* 0x000000727351723e */ /* 0x008fe200000000ff */
[----:B------:R-:W-:Y:S01]  /*9810*/  FADD.FTZ R108, R96, R75 ;  /* 0x0000004b606c7221 */ /* 0x000fe20000010000 */
[----:B------:R-:W-:Y:S01]  /*9820*/  FADD.FTZ R112, R102, R87 ;  /* 0x0000005766707221 */ /* 0x000fe20000010000 */
[----:B------:R-:W-:Y:S01]  /*9830*/  F2FP.F16.F32.PACK_AB R83, R119, R118 ;  /* 0x000000767753723e */ /* 0x000fe200000000ff */
[----:B------:R3:W-:Y:S01]  /*9840*/  STSM.16.M88.4 [R2+0x27300], R8 ;  /* 0x0273000802007844 */ /* 0x0007e20000000200 */
[----:B------:R-:W-:Y:S01]  /*9850*/  FADD.FTZ R75, R97, R108 ;  /* 0x0000006c614b7221 */ /* 0x000fe20000010000 */
[----:B------:R-:W-:Y:S01]  /*9860*/  FADD.FTZ R87, R103, R112 ;  /* 0x0000007067577221 */ /* 0x000fe20000010000 */
[----:B------:R-:W-:Y:S01]  /*9870*/  F2FP.F16.F32.PACK_AB R86, R109, R86 ;  /* 0x000000566d56723e */ /* 0x000fe200000000ff */
[----:B------:R5:W-:Y:S01]  /*9880*/  STSM.16.M88.4 [R2+0x28b00], R80 ;  /* 0x028b005002007844 */ /* 0x000be20000000200 */
[----:B0-----:R-:W-:Y:S01]  /*9890*/  F2FP.F16.F32.PACK_AB R84, R105, R104 ;  /* 0x000000686954723e */ /* 0x001fe200000000ff */
[----:B------:R-:W-:Y:S01]  /*98a0*/  FADD.FTZ R108, R100, R75 ;  /* 0x0000004b646c7221 */ /* 0x000fe20000010000 */
[----:B------:R0:W1:Y:S03]  /*98b0*/  MUFU.EX2 R104, R85 ;  /* 0x0000005500687308 */ /* 0x0000660000000800 */
[----:B------:R-:W-:-:S05]  /*98c0*/  FADD.FTZ R75, R101, R108 ;  /* 0x0000006c654b7221 */ /* 0x000fca0000010000 */
[----:B------:R2:W1:Y:S01]  /*98d0*/  MUFU.EX2 R105, R72 ;  /* 0x0000004800697308 */ /* 0x0004620000000800 */
[----:B0-----:R-:W-:Y:S01]  /*98e0*/  F2FP.F16.F32.PACK_AB R85, R107, R106 ;  /* 0x0000006a6b55723e */ /* 0x001fe200000000ff */
[----:B------:R-:W-:Y:S01]  /*98f0*/  FADD.FTZ R106, R90, R87 ;  /* 0x000000575a6a7221 */ /* 0x000fe20000010000 */
[----:B------:R-:W-:Y:S02]  /*9900*/  F2FP.F16.F32.PACK_AB R87, R111, R110 ;  /* 0x0000006e6f57723e */ /* 0x000fe400000000ff */
[----:B---3--:R-:W-:Y:S01]  /*9910*/  F2FP.F16.F32.PACK_AB R8, R97, R96 ;  /* 0x000000606108723e */ /* 0x008fe200000000ff */
[----:B------:R-:W-:Y:S01]  /*9920*/  FADD.FTZ R107, R91, R106 ;  /* 0x0000006a5b6b7221 */ /* 0x000fe20000010000 */
[----:B------:R-:W-:Y:S01]  /*9930*/  FADD.FTZ R106, R88, R75 ;  /* 0x0000004b586a7221 */ /* 0x000fe20000010000 */
[----:B------:R0:W-:Y:S01]  /*9940*/  STSM.16.M88.4 [R2+0x2a300], R84 ;  /* 0x02a3005402007844 */ /* 0x0001e20000000200 */
[----:B------:R-:W-:Y:S01]  /*9950*/  MUFU.EX2 R97, R76 ;  /* 0x0000004c00617308 */ /* 0x000fe20000000800 */
[----:B------:R-:W-:Y:S01]  /*9960*/  FADD.FTZ R108, R94, R107 ;  /* 0x0000006b5e6c7221 */ /* 0x000fe20000010000 */
[----:B------:R-:W-:Y:S01]  /*9970*/  FADD.FTZ R75, R89, R106 ;  /* 0x0000006a594b7221 */ /* 0x000fe20000010000 */
[----:B------:R-:W-:-:S02]  /*9980*/  F2FP.F16.F32.PACK_AB R9, R99, R98 ;  /* 0x000000626309723e */ /* 0x000fc400000000ff */
[----:B------:R-:W-:Y:S01]  /*9990*/  FADD.FTZ R107, R95, R108 ;  /* 0x0000006c5f6b7221 */ /* 0x000fe20000010000 */
[----:B------:R-:W-:Y:S01]  /*99a0*/  FADD.FTZ R108, R74, R75 ;  /* 0x0000004b4a6c7221 */ /* 0x000fe20000010000 */
[----:B------:R-:W-:Y:S01]  /*99b0*/  F2FP.F16.F32.PACK_AB R10, R101, R100 ;  /* 0x00000064650a723e */ /* 0x000fe200000000ff */
[----:B------:R3:W1:Y:S01]  /*99c0*/  MUFU.EX2 R106, R73 ;  /* 0x00000049006a7308 */ /* 0x0006620000000800 */
[----:B--2---:R-:W-:Y:S01]  /*99d0*/  FADD.FTZ R72, R14, R107 ;  /* 0x0000006b0e487221 */ /* 0x004fe20000010000 */
[----:B------:R-:W-:Y:S01]  /*99e0*/  FADD.FTZ R108, R93, R108 ;  /* 0x0000006c5d6c7221 */ /* 0x000fe20000010000 */
[----:B------:R-:W-:Y:S02]  /*99f0*/  F2FP.F16.F32.PACK_AB R11, R103, R102 ;  /* 0x00000066670b723e */ /* 0x000fe400000000ff */
[----:B-----5:R-:W-:Y:S01]  /*9a00*/  FADD.FTZ R81, R15, R72 ;  /* 0x000000480f517221 */ /* 0x020fe20000010000 */
[----:B------:R-:W-:Y:S01]  /*9a10*/  FADD.FTZ R75, R3, R108 ;  /* 0x0000006c034b7221 */ /* 0x000fe20000010000 */
[----:B------:R-:W-:Y:S01]  /*9a20*/  F2FP.F16.F32.PACK_AB R72, R89, R88 ;  /* 0x000000585948723e */ /* 0x000fe200000000ff */
[----:B0-----:R0:W2:Y:S01]  /*9a30*/  MUFU.EX2 R84, R77 ;  /* 0x0000004d00547308 */ /* 0x0010a20000000800 */
[----:B------:R-:W-:Y:S01]  /*9a40*/  FADD.FTZ R80, R20, R81 ;  /* 0x0000005114507221 */ /* 0x000fe20000010000 */
[----:B----4-:R-:W-:Y:S01]  /*9a50*/  FADD.FTZ R75, R4, R75 ;  /* 0x0000004b044b7221 */ /* 0x010fe20000010000 */
[----:B---3--:R-:W-:Y:S01]  /*9a60*/  F2FP.F16.F32.PACK_AB R73, R91, R90 ;  /* 0x0000005a5b49723e */ /* 0x008fe200000000ff */
[----:B------:R3:W-:Y:S01]  /*9a70*/  STSM.16.M88.4 [R2+0x2bb00], R8 ;  /* 0x02bb000802007844 */ /* 0x0007e20000000200 */
[----:B------:R-:W-:Y:S01]  /*9a80*/  FADD.FTZ R80, R21, R80 ;  /* 0x0000005015507221 */ /* 0x000fe20000010000 */
[----:B-1----:R-:W-:Y:S01]  /*9a90*/  FADD.FTZ R81, R92, R75 ;  /* 0x0000004b5c517221 */ /* 0x002fe20000010000 */
[----:B------:R-:W-:-:S02]  /*9aa0*/  F2FP.F16.F32.PACK_AB R74, R93, R74 ;  /* 0x0000004a5d4a723e */ /* 0x000fc400000000ff */
[----:B------:R-:W-:Y:S01]  /*9ab0*/  FADD.FTZ R83, R79, R80 ;  /* 0x000000504f537221 */ /* 0x000fe20000010000 */
[----:B------:R-:W-:Y:S01]  /*9ac0*/  FADD.FTZ R76, R104, R81 ;  /* 0x00000051684c7221 */ /* 0x000fe20000010000 */
[----:B------:R-:W-:Y:S02]  /*9ad0*/  F2FP.F16.F32.PACK_AB R81, R15, R14 ;  /* 0x0000000e0f51723e */ /* 0x000fe400000000ff */
[----:B------:R-:W-:Y:S01]  /*9ae0*/  FADD.FTZ R15, R130, R83 ;  /* 0x00000053820f7221 */ /* 0x000fe20000010000 */
[----:B------:R-:W-:Y:S02]  /*9af0*/  F2FP.F16.F32.PACK_AB R75, R95, R94 ;  /* 0x0000005e5f4b723e */ /* 0x000fe400000000ff */
[----:B------:R-:W-:Y:S01]  /*9b00*/  F2FP.F16.F32.PACK_AB R80, R4, R3 ;  /* 0x000000030450723e */ /* 0x000fe200000000ff */
[----:B------:R-:W-:Y:S01]  /*9b10*/  FADD.FTZ R3, R105, R76 ;  /* 0x0000004c69037221 */ /* 0x000fe20000010000 */
[----:B0-----:R-:W-:Y:S01]  /*9b20*/  F2FP.F16.F32.PACK_AB R77, R130, R79 ;  /* 0x0000004f824d723e */ /* 0x001fe200000000ff */
[----:B------:R-:W-:Y:S01]  /*9b30*/  FADD.FTZ R14, R78, R15 ;  /* 0x0000000f4e0e7221 */ /* 0x000fe20000010000 */
[----:B------:R-:W-:Y:S01]  /*9b40*/  F2FP.F16.F32.PACK_AB R82, R104, R92 ;  /* 0x0000005c6852723e */ /* 0x000fe200000000ff */
[----:B------:R3:W-:Y:S01]  /*9b50*/  STSM.16.M88.4 [R2+0x2d300], R72 ;  /* 0x02d3004802007844 */ /* 0x0007e20000000200 */
[----:B------:R-:W-:Y:S01]  /*9b60*/  F2FP.F16.F32.PACK_AB R83, R21, R20 ;  /* 0x000000141553723e */ /* 0x000fe200000000ff */
[C---:B------:R-:W-:Y:S01]  /*9b70*/  FADD.FTZ R4, R106.reuse, R3 ;  /* 0x000000036a047221 */ /* 0x040fe20000010000 */
[C---:B------:R-:W-:Y:S01]  /*9b80*/  F2FP.F16.F32.PACK_AB R79, R7.reuse, R78 ;  /* 0x0000004e074f723e */ /* 0x040fe200000000ff */
[----:B------:R-:W-:Y:S01]  /*9b90*/  FADD.FTZ R3, R7, R14 ;  /* 0x0000000e07037221 */ /* 0x000fe20000010000 */
[----:B------:R-:W-:Y:S01]  /*9ba0*/  F2FP.F16.F32.PACK_AB R76, R106, R105 ;  /* 0x000000696a4c723e */ /* 0x000fe200000000ff */
[----:B------:R3:W-:Y:S01]  /*9bb0*/  STSM.16.M88.4 [R2+0x2eb00], R80 ;  /* 0x02eb005002007844 */ /* 0x0007e20000000200 */
[----:B--2---:R-:W-:Y:S01]  /*9bc0*/  F2FP.F16.F32.PACK_AB R78, R84, R97 ;  /* 0x00000061544e723e */ /* 0x004fe200000000ff */
[----:B------:R-:W-:Y:S01]  /*9bd0*/  FADD.FTZ R4, R97, R4 ;  /* 0x0000000461047221 */ /* 0x000fe20000010000 */
[----:B------:R-:W-:-:S03]  /*9be0*/  IMAD.MOV.U32 R7, RZ, RZ, R12 ;  /* 0x000000ffff077224 */ /* 0x000fc600078e000c */
[----:B------:R3:W-:Y:S01]  /*9bf0*/  STSM.16.M88.4 [R2+0x30300], R76 ;  /* 0x0303004c02007844 */ /* 0x0007e20000000200 */
        /* <DEDUP_REMOVED lines=9> */
[----:B------:R-:W-:-:S05]  /*9c90*/  UMOV UR7, UR10 ;  /* 0x0000000a00077c82 */ /* 0x000fca0008000000 */
.L_x_11448:
        /* <DEDUP_REMOVED lines=9> */
.L_x_11467:
[----:B------:R-:W-:Y:S01]  /*9d30*/  R2UR UR4, R16 ;  /* 0x00000000100472ca */ /* 0x000fe200000e0000 */
[----:B------:R-:W-:-:S04]  /*9d40*/  UIADD3 UR36, UR6, 0x1, URZ ;  /* 0x0000000106247890 */ /* 0x000fc8000fffe03f */
[----:B------:R-:W-:-:S04]  /*9d50*/  UISETP.NE.AND UP0, UPT, UR36, 0x2, UPT ;  /* 0x000000022400788c */ /* 0x000fc8000bf05270 */
[----:B------:R-:W-:Y:S02]  /*9d60*/  USEL UR38, URZ, 0x1, UP0 ;  /* 0x000000013f267887 */ /* 0x000fe40008000000 */
[----:B------:R-:W-:Y:S02]  /*9d70*/  USEL UR36, UR36, URZ, UP0 ;  /* 0x0000003f24247287 */ /* 0x000fe40008000000 */
[----:B------:R-:W-:Y:S01]  /*9d80*/  ISETP.NE.AND P3, PT, RZ, UR4, PT ;  /* 0x00000004ff007c0c */ /* 0x000fe2000bf65270 */
[----:B------:R-:W-:-:S12]  /*9d90*/  ULOP3.LUT UR38, UR39, UR38, URZ, 0x3c, !UPT ;  /* 0x0000002627267292 */ /* 0x000fd8000f8e3c3f */
[----:B------:R-:W-:Y:S05]  /*9da0*/  @P3 BRA `(.L_x_11459) ;  /* 0x00000000002c3947 */ /* 0x000fea0003800000 */
[----:B------:R-:W-:Y:S05]  /*9db0*/  @!P0 BRA `(.L_x_11460) ;  /* 0x0000000000048947 */ /* 0x000fea0003800000 */
[----:B------:R-:W-:Y:S01]  /*9dc0*/  BPT.TRAP 0x1 ;  /* 0x000000040000795c */ /* 0x000fe20000300000 */
.L_x_11460:
[----:B------:R-:W-:Y:S01]  /*9dd0*/  ULEA UR4, UR36, UR37, 0x3 ;  /* 0x0000002524047291 */ /* 0x000fe2000f8e183f */
[----:B------:R-:W-:-:S05]  /*9de0*/  IMAD.U32 R0, RZ, RZ, UR38 ;  /* 0x00000026ff007e24 */ /* 0x000fca000f8e00ff */
[----:B------:R-:W-:-:S04]  /*9df0*/  SHF.L.U32 R0, R0, 0x1f, RZ ;  /* 0x0000001f00007819 */ /* 0x000fc800000006ff */
[----:B------:R0:W1:Y:S01]  /*9e00*/  SYNCS.PHASECHK.TRANS64.TRYWAIT P2, [UR4+0x31c30], R0 ;  /* 0x031c3000ff0075a7 */ /* 0x0000620008040144 */
[----:B------:R-:W-:Y:S05]  /*9e10*/  @!P0 BRA `(.L_x_11461) ;  /* 0x0000000000048947 */ /* 0x000fea0003800000 */
[----:B------:R-:W-:Y:S01]  /*9e20*/  BPT.TRAP 0x1 ;  /* 0x000000040000795c */ /* 0x000fe20000300000 */
.L_x_11461:
[----:B-1----:R-:W-:Y:S05]  /*9e30*/  @P2 BRA `(.L_x_11459) ;  /* 0x0000000000082947 */ /* 0x002fea0003800000 */
[----:B------:R-:W1:Y:S02]  /*9e40*/  SYNCS.PHASECHK.TRANS64.TRYWAIT P2, [UR4+0x31c30], R0 ;  /* 0x031c3000ff0075a7 */ /* 0x000e640008040144 */
[----:B-1----:R-:W-:Y:S05]  /*9e50*/  @!P2 BRA `(.L_x_11462) ;  /* 0x000000dc00eca947 */ /* 0x002fea0003800000 */
.L_x_11459:
[----:B-1----:R-:W1:Y:S01]  /*9e60*/  S2R R7, SR_TID.X ;  /* 0x0000000000077919 */ /* 0x002e620000002100 */
        /* <DEDUP_REMOVED lines=24> */
[----:B-1----:R-:W-:Y:S01]  /*9ff0*/  SHF.R.U32.HI R7, RZ, 0x7, R7 ;  /* 0x00000007ff077819 */ /* 0x002fe20000011607 */
[----:B------:R-:W-:Y:S01]  /*a000*/  UMOV UR56, UR28 ;  /* 0x0000001c00387c82 */ /* 0x000fe20008000000 */
[----:B------:R-:W-:Y:S01]  /*a010*/  UMOV UR57, UR29 ;  /* 0x0000001d00397c82 */ /* 0x000fe20008000000 */
[----:B------:R-:W-:Y:S01]  /*a020*/  UMOV UR59, 0x80000020 ;  /* 0x80000020003b7882 */ /* 0x000fe20000000000 */
[----:B------:R-:W-:Y:S01]  /*a030*/  UIADD3 UR10, UR4, 0x2, URZ ;  /* 0x00000002040a7890 */ /* 0x000fe2000fffe03f */
[----:B0-----:R-:W-:Y:S01]  /*a040*/  VIADD R0, R7, 0x8 ;  /* 0x0000000807007836 */ /* 0x001fe20000000000 */
        /* <DEDUP_REMOVED lines=57> */
[----:B---3--:R-:W-:-:S06]  /*a3e0*/  WARPGROUP.ARRIVE ;  /* 0x00000000000079c5 */ /* 0x008fcc0000000000 */
        /* <DEDUP_REMOVED lines=268> */
.L_x_11464:
[----:B------:R-:W-:Y:S01]  /*b4b0*/  ULEA UR4, UR6, UR37, 0x3 ;  /* 0x0000002506047291 */ /* 0x000fe2000f8e183f */
[----:B------:R-:W-:-:S05]  /*b4c0*/  IMAD.U32 R0, RZ, RZ, UR39 ;  /* 0x00000027ff007e24 */ /* 0x000fca000f8e00ff */
[----:B------:R-:W-:-:S04]  /*b4d0*/  SHF.L.U32 R0, R0, 0x1f, RZ ;  /* 0x0000001f00007819 */ /* 0x000fc800000006ff */
[----:B------:R0:W1:Y:S01]  /*b4e0*/  SYNCS.PHASECHK.TRANS64.TRYWAIT P2, [UR4+0x31c50], R0 ;  /* 0x031c5000ff0075a7 */ /* 0x0000620008040144 */
[----:B------:R-:W-:Y:S05]  /*b4f0*/  @!P0 BRA `(.L_x_11465) ;  /* 0x0000000000048947 */ /* 0x000fea0003800000 */
[----:B------:R-:W-:Y:S01]  /*b500*/  BPT.TRAP 0x1 ;  /* 0x000000040000795c */ /* 0x000fe20000300000 */
.L_x_11465:
[----:B-1----:R-:W-:Y:S05]  /*b510*/  @P2 BRA `(.L_x_11463) ;  /* 0x0000000000082947 */ /* 0x002fea0003800000 */
[----:B------:R-:W1:Y:S02]  /*b520*/  SYNCS.PHASECHK.TRANS64.TRYWAIT P2, [UR4+0x31c50], R0 ;  /* 0x031c5000ff0075a7 */ /* 0x000e640008040144 */
[----:B-1----:R-:W-:Y:S05]  /*b530*/  @!P2 BRA `(.L_x_11466) ;  /* 0x000000c8004ca947 */ /* 0x002fea0003800000 */
.L_x_11463:
[----:B------:R-:W-:Y:S01]  /*b540*/  UIADD3 UR4, UR37, 0x200, URZ ;  /* 0x0000020025047890 */ /* 0x000fe2000fffe03f */
[----:B------:R-:W-:Y:S01]  /*b550*/  WARPGROUP.ARRIVE ;  /* 0x00000000000079c5 */ /* 0x000fe20000000000 */
[----:B------:R-:W-:Y:S01]  /*b560*/  ULOP3.LUT UR10, UR60, 0x10000, URZ, 0xfc, !UPT ;  /* 0x000100003c0a7892 */ /* 0x000fe2000f8efc3f */
[----:B01----:R-:W-:Y:S01]  /*b570*/  FMNMX.FTZ R0, R136, R6, !PT ;  /* 0x0000000688007209 */ /* 0x003fe20007810000 */
[----:B------:R-:W-:-:S03]  /*b580*/  USHF.R.U32.HI UR4, URZ, 0x4, UR4 ;  /* 0x000000043f047899 */ /* 0x000fc60008011604 */
[----:B------:R-:W0:Y:S01]  /*b590*/  S2R R15, SR_TID.X ;  /* 0x00000000000f7919 */ /* 0x000e220000002100 */
[----:B------:R-:W-:Y:S01]  /*b5a0*/  UMOV UR33, 0xc0000010 ;  /* 0xc000001000217882 */ /* 0x000fe20000000000 */
[----:B------:R-:W-:Y:S01]  /*b5b0*/  UMOV UR35, 0x80000020 ;  /* 0x8000002000237882 */ /* 0x000fe20000000000 */
[----:B------:R-:W-:Y:S01]  /*b5c0*/  ULOP3.LUT UR4, UR4, 0x3fff, URZ, 0xc0, !UPT ;  /* 0x00003fff04047892 */ /* 0x000fe2000f8ec03f */
[----:B------:R-:W-:Y:S01]  /*b5d0*/  FMNMX.FTZ R0, R137, R0, !PT ;  /* 0x0000000089007209 */ /* 0x000fe20007810000 */
[----:B------:R-:W-:Y:S01]  /*b5e0*/  UMOV UR32, UR10 ;  /* 0x0000000a00207c82 */ /* 0x000fe20008000000 */
[----:B------:R-:W-:Y:S01]  /*b5f0*/  R2UR UR14, R23 ;  /* 0x00000000170e72ca */ /* 0x000fe200000e0000 */
[----:B------:R-:W-:Y:S01]  /*b600*/  ULOP3.LUT UR4, UR4, 0x2400000, URZ, 0xfc, !UPT ;  /* 0x0240000004047892 */ /* 0x000fe2000f8efc3f */
[----:B------:R-:W-:Y:S01]  /*b610*/  FMNMX.FTZ R0, R140, R0, !PT ;  /* 0x000000008c007209 */ /* 0x000fe20007810000 */
[----:B------:R-:W-:Y:S02]  /*b620*/  UMOV UR39, UR38 ;  /* 0x0000002600277c82 */ /* 0x000fe40008000000 */
[----:B------:R-:W-:Y:S01]  /*b630*/  UIMAD UR11, UR6, 0x6c0, UR4 ;  /* 0x000006c0060b78a4 */ /* 0x000fe2000f8e0204 */
[----:B------:R-:W-:-:S02]  /*b640*/  FMNMX.FTZ R0, R141, R0, !PT ;  /* 0x000000008d007209 */ /* 0x000fc40007810000 */
[----:B------:R-:W-:Y:S02]  /*b650*/  UMOV UR4, UR61 ;  /* 0x0000003d00047c82 */ /* 0x000fe40008000000 */
[----:B------:R-:W-:Y:S02]  /*b660*/  FMNMX.FTZ R0, R128, R0, !PT ;  /* 0x0000000080007209 */ /* 0x000fe40007810000 */
[----:B------:R-:W-:Y:S01]  /*b670*/  UMOV UR34, UR11 ;  /* 0x0000000b00227c82 */ /* 0x000fe20008000000 */
[----:B------:R-:W-:Y:S01]  /*b680*/  UISETP.GT.AND UP0, UPT, UR7, UR14, UPT ;  /* 0x0000000e0700728c */ /* 0x000fe2000bf04270 */
        /* <DEDUP_REMOVED lines=94> */
[----:B------:R-:W-:Y:S01]  /*bc70*/  FMNMX.FTZ R7, R138, R5, !PT ;  /* 0x000000058a077209 */ /* 0x000fe20007810000 */
[----:B------:R-:W-:Y:S01]  /*bc80*/  FMUL.FTZ R6, R6, UR4 ;  /* 0x0000000406067c20 */ /* 0x000fe20008410000 */
        /* <DEDUP_REMOVED lines=9> */
[----:B------:R-:W2:Y:S01]  /*bd20*/  MUFU.EX2 R140, R140 ;  /* 0x0000008c008c7308 */ /* 0x000ea20000000800 */
[----:B0-----:R-:W-:Y:S01]  /*bd30*/  FFMA.FTZ R6, R8, R4, R136 ;  /* 0x0000000408067223 */ /* 0x001fe20000010088 */
[----:B------:R-:W-:-:S04]  /*bd40*/  FMNMX.FTZ R7, R135, R7, !PT ;  /* 0x0000000787077209 */ /* 0x000fc80007810000 */
[----:B------:R-:W-:Y:S02]  /*bd50*/  FMNMX.FTZ R7, R122, R7, !PT ;  /* 0x000000077a077209 */ /* 0x000fe40007810000 */
[----:B------:R-:W0:Y:S01]  /*bd60*/  MUFU.EX2 R141, R141 ;  /* 0x0000008d008d7308 */ /* 0x000e220000000800 */
[----:B-1----:R-:W-:Y:S01]  /*bd70*/  FADD.FTZ R6, R137, R6 ;  /* 0x0000000689067221 */ /* 0x002fe20000010000 */
[----:B------:R-:W-:Y:S02]  /*bd80*/  FMNMX.FTZ R7, R123, R7, !PT ;  /* 0x000000077b077209 */ /* 0x000fe40007810000 */
[----:B------:R-:W-:Y:S02]  /*bd90*/  F2FP.F16.F32.PACK_AB R4, R137, R136 ;  /* 0x000000888904723e */ /* 0x000fe400000000ff */
[----:B------:R-:W-:Y:S02]  /*bda0*/  FMNMX.FTZ R7, R126, R7, !PT ;  /* 0x000000077e077209 */ /* 0x000fe40007810000 */
[----:B------:R-:W-:Y:S01]  /*bdb0*/  MUFU.EX2 R129, R129 ;  /* 0x0000008100817308 */ /* 0x000fe20000000800 */
[----:B--2---:R-:W-:Y:S01]  /*bdc0*/  FADD.FTZ R6, R140, R6 ;  /* 0x000000068c067221 */ /* 0x004fe20000010000 */
[----:B------:R-:W-:-:S04]  /*bdd0*/  FMNMX.FTZ R7, R127, R7, !PT ;  /* 0x000000077f077209 */ /* 0x000fc80007810000 */
[----:B------:R-:W-:Y:S02]  /*bde0*/  FMNMX.FTZ R7, R114, R7, !PT ;  /* 0x0000000772077209 */ /* 0x000fe40007810000 */
[----:B------:R-:W-:Y:S01]  /*bdf0*/  MUFU.EX2 R133, R133 ;  /* 0x0000008500857308 */ /* 0x000fe20000000800 */
[----:B0-----:R-:W-:Y:S01]  /*be00*/  FADD.FTZ R9, R141, R6 ;  /* 0x000000068d097221 */ /* 0x001fe20000010000 */
        /* <DEDUP_REMOVED lines=14> */
[----:B------:R-:W-:Y:S02]  /*bef0*/  WARPGROUP.DEPBAR.LE gsb0, 0x0 ;  /* 0x00008000000079c5 */ /* 0x000fe40000010000 */
[----:B------:R-:W-:Y:S01]  /*bf00*/  WARPGROUP.ARRIVE ;  /* 0x00000000000079c5 */ /* 0x000fe20000000000 */
[----:B------:R-:W-:Y:S02]  /*bf10*/  FMNMX.FTZ R7, R102, R7, !PT ;  /* 0x0000000766077209 */ /* 0x000fe40007810000 */
[----:B------:R-:W-:Y:S02]  /*bf20*/  MUFU.EX2 R112, R112 ;  /* 0x0000007000707308 */ /* 0x000fe40000000800 */
        /* <DEDUP_REMOVED lines=32> */
[----:B------:R-:W-:Y:S01]  /*c130*/  MUFU.EX2 R88, R88 ;  /* 0x0000005800587308 */ /* 0x000fe20000000800 */
[----:B------:R-:W-:-:S02]  /*c140*/  WARPGROUP.DEPBAR.LE gsb0, 0x0 ;  /* 0x00008000000079c5 */ /* 0x000fc40000010000 */
[----:B------:R-:W-:-:S05]  /*c150*/  WARPGROUP.ARRIVE ;  /* 0x00000000000079c5 */ /* 0x000fca0000000000 */
[----:B------:R-:W-:Y:S01]  /*c160*/  MUFU.EX2 R89, R89 ;  /* 0x0000005900597308 */ /* 0x000fe20000000800 */
[----:B0-----:R-:W-:Y:S01]  /*c170*/  FMNMX.FTZ R12, R10, R12, !PT ;  /* 0x0000000c0a0c7209 */ /* 0x001fe20007810000 */
[----:B------:R-:W-:Y:S01]  /*c180*/  HGMMA.64x96x16.F32 R24, gdesc[UR32].tnspB, R24, gsb0 ;  /* 0x41600000201879f0 */ /* 0x000fe20008000818 */
[----:B------:R-:W-:-:S03]  /*c190*/  UIADD3 UR32, UR10, 0x780, URZ ;  /* 0x000007800a207890 */ /* 0x000fc6000fffe03f */
[C---:B------:R-:W-:Y:S01]  /*c1a0*/  FMUL.FTZ R7, R12.reuse, UR4 ;  /* 0x000000040c077c20 */ /* 0x040fe20008410000 */
[----:B------:R-:W-:Y:S01]  /*c1b0*/  UIADD3 UR34, UR11, 0x140, URZ ;  /* 0x000001400b227890 */ /* 0x000fe2000fffe03f */
[----:B------:R-:W-:Y:S01]  /*c1c0*/  FADD.FTZ R5, -R12, R5 ;  /* 0x000000050c057221 */ /* 0x000fe20000010100 */
        /* <DEDUP_REMOVED lines=43> */
[----:B------:R-:W-:Y:S08]  /*c480*/  MUFU.EX2 R10, R5 ;  /* 0x00000005000a7308 */ /* 0x000ff00000000800 */
[----:B------:R-:W0:Y:S08]  /*c490*/  MUFU.EX2 R5, R138 ;  /* 0x0000008a00057308 */ /* 0x000e300000000800 */
[----:B------:R-:W-:Y:S08]  /*c4a0*/  MUFU.EX2 R143, R143 ;  /* 0x0000008f008f7308 */ /* 0x000ff00000000800 */
[----:B------:R-:W-:Y:S01]  /*c4b0*/  MUFU.EX2 R131, R131 ;  /* 0x0000008300837308 */ /* 0x000fe20000000800 */
[----:B0-----:R-:W-:Y:S01]  /*c4c0*/  FFMA.FTZ R3, R10, R3, R5 ;  /* 0x000000030a037223 */ /* 0x001fe20000010005 */
[----:B------:R-:W-:-:S03]  /*c4d0*/  F2FP.F16.F32.PACK_AB R5, R139, R5 ;  /* 0x000000058b05723e */ /* 0x000fc600000000ff */
[----:B------:R-:W-:-:S03]  /*c4e0*/  FADD.FTZ R3, R139, R3 ;  /* 0x000000038b037221 */ /* 0x000fc60000010000 */
        /* <DEDUP_REMOVED lines=90> */
[----:B-1----:R-:W-:Y:S01]  /*ca90*/  IMAD.U32 R14, RZ, RZ, UR6 ;  /* 0x00000006ff0e7e24 */ /* 0x002fe2000f8e00ff */
[----:B------:R-:W-:Y:S01]  /*caa0*/  UIADD3 UR6, UR7, -0x1, URZ ;  /* 0xffffffff07067890 */ /* 0x000fe2000fffe03f */
[----:B0-----:R-:W-:Y:S01]  /*cab0*/  FADD.FTZ R3, R7, R3 ;  /* 0x0000000307037221 */ /* 0x001fe20000010000 */
[----:B------:R-:W-:Y:S01]  /*cac0*/  F2FP.F16.F32.PACK_AB R7, R143, R7 ;  /* 0x000000078f07723e */ /* 0x000fe200000000ff */
[----:B------:R-:W-:Y:S01]  /*cad0*/  FMUL.FTZ R69, R69, R8 ;  /* 0x0000000845457220 */ /* 0x000fe20000410000 */
[----:B------:R-:W-:Y:S01]  /*cae0*/  @!P1 LEA R14, R14, UR37, 0x3 ;  /* 0x000000250e0e9c11 */ /* 0x000fe2000f8e18ff */
[----:B------:R-:W-:Y:S01]  /*caf0*/  FADD.FTZ R3, R143, R3 ;  /* 0x000000038f037221 */ /* 0x000fe20000010000 */
[----:B------:R-:W-:Y:S01]  /*cb00*/  FMUL.FTZ R26, R26, R10 ;  /* 0x0000000a1a1a7220 */ /* 0x000fe20000410000 */
[----:B------:R-:W-:Y:S01]  /*cb10*/  UMOV UR7, UR6 ;  /* 0x0000000600077c82 */ /* 0x000fe20008000000 */
[----:B------:R-:W-:Y:S01]  /*cb20*/  UMOV UR6, UR36 ;  /* 0x0000002400067c82 */ /* 0x000fe20008000000 */
        /* <DEDUP_REMOVED lines=17> */
[----:B0-----:R0:W-:Y:S01]  /*cc40*/  MUFU.EX2 R14, R72 ;  /* 0x00000048000e7308 */ /* 0x0011e20000000800 */
        /* <DEDUP_REMOVED lines=8> */
[----:B-1----:R-:W1:Y:S01]  /*ccd0*/  MUFU.EX2 R4, R128 ;  /* 0x0000008000047308 */ /* 0x002e620000000800 */
[----:B0-----:R-:W-:Y:S01]  /*cce0*/  F2FP.F16.F32.PACK_AB R72, R121, R120 ;  /* 0x000000787948723e */ /* 0x001fe200000000ff */
[-C--:B------:R-:W-:Y:S01]  /*ccf0*/  FMUL.FTZ R70, R70, R10.reuse ;  /* 0x0000000a46467220 */ /* 0x080fe20000410000 */
[----:B------:R-:W-:-:S05]  /*cd00*/  FMUL.FTZ R71, R71, R10 ;  /* 0x0000000a47477220 */ /* 0x000fca0000410000 */
[----:B------:R-:W0:Y:S08]  /*cd10*/  MUFU.EX2 R5, R130 ;  /* 0x0000008200057308 */ /* 0x000e300000000800 */
[----:B------:R-:W2:Y:S01]  /*cd20*/  MUFU.EX2 R6, R132 ;  /* 0x0000008400067308 */ /* 0x000ea20000000800 */
[----:B-1----:R-:W-:Y:S01]  /*cd30*/  FADD.FTZ R9, R4, R9 ;  /* 0x0000000904097221 */ /* 0x002fe20000010000 */
[----:B------:R-:W-:-:S03]  /*cd40*/  F2FP.F16.F32.PACK_AB R4, R129, R4 ;  /* 0x000000048104723e */ /* 0x000fc600000000ff */
[----:B------:R-:W-:-:S03]  /*cd50*/  FADD.FTZ R9, R129, R9 ;  /* 0x0000000981097221 */ /* 0x000fc60000010000 */
[----:B------:R-:W1:Y:S01]  /*cd60*/  MUFU.EX2 R7, R134 ;  /* 0x0000008600077308 */ /* 0x000e620000000800 */
[----:B0-----:R-:W-:Y:S01]  /*cd70*/  FADD.FTZ R3, R5, R3 ;  /* 0x0000000305037221 */ /* 0x001fe20000010000 */
[----:B------:R-:W-:-:S03]  /*cd80*/  F2FP.F16.F32.PACK_AB R5, R131, R5 ;  /* 0x000000058305723e */ /* 0x000fc600000000ff */
[----:B------:R-:W-:Y:S01]  /*cd90*/  FADD.FTZ R3, R131, R3 ;  /* 0x0000000383037221 */ /* 0x000fe20000010000 */
[----:B--2---:R-:W-:Y:S01]  /*cda0*/  FADD.FTZ R9, R6, R9 ;  /* 0x0000000906097221 */ /* 0x004fe20000010000 */
[----:B------:R-:W-:-:S03]  /*cdb0*/  F2FP.F16.F32.PACK_AB R6, R133, R6 ;  /* 0x000000068506723e */ /* 0x000fc600000000ff */
[----:B------:R-:W-:Y:S01]  /*cdc0*/  FADD.FTZ R9, R133, R9 ;  /* 0x0000000985097221 */ /* 0x000fe20000010000 */
[----:B-1----:R-:W-:-:S03]  /*cdd0*/  FADD.FTZ R3, R7, R3 ;  /* 0x0000000307037221 */ /* 0x002fc60000010000 */
[----:B------:R-:W-:Y:S01]  /*cde0*/  FADD.FTZ R9, R120, R9 ;  /* 0x0000000978097221 */ /* 0x000fe20000010000 */
[C---:B------:R-:W-:Y:S01]  /*cdf0*/  F2FP.F16.F32.PACK_AB R7, R135.reuse, R7 ;  /* 0x000000078707723e */ /* 0x040fe200000000ff */
[----:B------:R-:W-:Y:S02]  /*ce00*/  FADD.FTZ R3, R135, R3 ;  /* 0x0000000387037221 */ /* 0x000fe40000010000 */
[----:B------:R-:W-:Y:S02]  /*ce10*/  FADD.FTZ R9, R121, R9 ;  /* 0x0000000979097221 */ /* 0x000fe40000010000 */
[----:B------:R0:W-:Y:S01]  /*ce20*/  STSM.16.M88.4 [R2+0x25b00], R4 ;  /* 0x025b000402007844 */ /* 0x0001e20000000200 */
[----:B------:R-:W-:Y:S01]  /*ce30*/  FADD.FTZ R3, R73, R3 ;  /* 0x0000000349037221 */ /* 0x000fe20000010000 */
[----:B------:R-:W-:Y:S01]  /*ce40*/  FADD.FTZ R21, R74, R9 ;  /* 0x000000094a157221 */ /* 0x000fe20000010000 */
[C---:B------:R-:W-:Y:S02]  /*ce50*/  F2FP.F16.F32.PACK_AB R73, R123.reuse, R73 ;  /* 0x000000497b49723e */ /* 0x040fe400000000ff */
[----:B------:R-:W-:Y:S01]  /*ce60*/  FADD.FTZ R9, R123, R3 ;  /* 0x000000037b097221 */ /* 0x000fe20000010000 */
[C---:B------:R-:W-:Y:S01]  /*ce70*/  FADD.FTZ R21, R125.reuse, R21 ;  /* 0x000000157d157221 */ /* 0x040fe20000010000 */
[----:B------:R-:W1:Y:S01]  /*ce80*/  MUFU.EX2 R3, R91 ;  /* 0x0000005b00037308 */ /* 0x000e620000000800 */
[----:B------:R-:W-:Y:S01]  /*ce90*/  F2FP.F16.F32.PACK_AB R74, R125, R74 ;  /* 0x0000004a7d4a723e */ /* 0x000fe200000000ff */
[----:B------:R-:W-:Y:S01]  /*cea0*/  FADD.FTZ R9, R75, R9 ;  /* 0x000000094b097221 */ /* 0x000fe20000010000 */
[----:B------:R-:W-:Y:S01]  /*ceb0*/  FADD.FTZ R21, R112, R21 ;  /* 0x0000001570157221 */ /* 0x000fe20000010000 */
[----:B------:R-:W-:-:S02]  /*cec0*/  F2FP.F16.F32.PACK_AB R112, R113, R112 ;  /* 0x000000707170723e */ /* 0x000fc400000000ff */
[----:B------:R-:W-:Y:S01]  /*ced0*/  FADD.FTZ R9, R127, R9 ;  /* 0x000000097f097221 */ /* 0x000fe20000010000 */
[----:B------:R-:W-:Y:S01]  /*cee0*/  FADD.FTZ R21, R113, R21 ;  /* 0x0000001571157221 */ /* 0x000fe20000010000 */
[----:B------:R2:W3:Y:S01]  /*cef0*/  MUFU.EX2 R91, R94 ;  /* 0x0000005e005b7308 */ /* 0x0004e20000000800 */
[----:B------:R-:W-:Y:S01]  /*cf00*/  F2FP.F16.F32.PACK_AB R113, R18, R114 ;  /* 0x000000721271723e */ /* 0x000fe200000000ff */
[----:B------:R-:W-:Y:S01]  /*cf10*/  FADD.FTZ R9, R114, R9 ;  /* 0x0000000972097221 */ /* 0x000fe20000010000 */
[----:B------:R-:W-:Y:S01]  /*cf20*/  FADD.FTZ R21, R116, R21 ;  /* 0x0000001574157221 */ /* 0x000fe20000010000 */
[----:B------:R-:W-:Y:S02]  /*cf30*/  F2FP.F16.F32.PACK_AB R75, R127, R75 ;  /* 0x0000004b7f4b723e */ /* 0x000fe400000000ff */
[----:B------:R-:W-:Y:S01]  /*cf40*/  FADD.FTZ R9, R18, R9 ;  /* 0x0000000912097221 */ /* 0x000fe20000010000 */
[C---:B------:R-:W-:Y:S01]  /*cf50*/  FADD.FTZ R21, R117.reuse, R21 ;  /* 0x0000001575157221 */ /* 0x040fe20000010000 */
[----:B------:R-:W-:Y:S01]  /*cf60*/  F2FP.F16.F32.PACK_AB R114, R117, R116 ;  /* 0x000000747572723e */ /* 0x000fe200000000ff */
[----:B------:R4:W-:Y:S01]  /*cf70*/  STSM.16.M88.4 [R2+0x27300], R72 ;  /* 0x0273004802007844 */ /* 0x0009e20000000200 */
[----:B------:R-:W-:Y:S01]  /*cf80*/  FADD.FTZ R9, R115, R9 ;  /* 0x0000000973097221 */ /* 0x000fe20000010000 */
[----:B------:R-:W-:Y:S01]  /*cf90*/  FADD.FTZ R21, R104, R21 ;  /* 0x0000001568157221 */ /* 0x000fe20000010000 */
[----:B------:R-:W-:-:S02]  /*cfa0*/  F2FP.F16.F32.PACK_AB R104, R105, R104 ;  /* 0x000000686968723e */ /* 0x000fc400000000ff */
[----:B------:R-:W-:Y:S01]  /*cfb0*/  FADD.FTZ R9, R119, R9 ;  /* 0x0000000977097221 */ /* 0x000fe20000010000 */
[----:B------:R-:W-:Y:S01]  /*cfc0*/  FADD.FTZ R21, R105, R21 ;  /* 0x0000001569157221 */ /* 0x000fe20000010000 */
[----:B------:R-:W-:Y:S02]  /*cfd0*/  F2FP.F16.F32.PACK_AB R115, R119, R115 ;  /* 0x000000737773723e */ /* 0x000fe400000000ff */
[----:B------:R-:W-:Y:S01]  /*cfe0*/  FADD.FTZ R9, R106, R9 ;  /* 0x000000096a097221 */ /* 0x000fe20000010000 */
[----:B--2---:R-:W-:Y:S01]  /*cff0*/  FADD.FTZ R94, R108, R21 ;  /* 0x000000156c5e7221 */ /* 0x004fe20000010000 */
[C---:B------:R-:W-:Y:S01]  /*d000*/  F2FP.F16.F32.PACK_AB R105, R20.reuse, R106 ;  /* 0x0000006a1469723e */ /* 0x040fe200000000ff */
[----:B------:R2:W-:Y:S01]  /*d010*/  STSM.16.M88.4 [R2+0x28b00], R112 ;  /* 0x028b007002007844 */ /* 0x0005e20000000200 */
        /* <DEDUP_REMOVED lines=8> */
[----:B------:R-:W-:Y:S02]  /*d0a0*/  F2FP.F16.F32.PACK_AB R107, R111, R107 ;  /* 0x0000006b6f6b723e */ /* 0x000fe400000000ff */
[----:B0-----:R-:W-:Y:S01]  /*d0b0*/  FADD.FTZ R4, R98, R9 ;  /* 0x0000000962047221 */ /* 0x001fe20000010000 */
[----:B------:R-:W-:Y:S01]  /*d0c0*/  FADD.FTZ R6, R100, R21 ;  /* 0x0000001564067221 */ /* 0x000fe20000010000 */
        /* <DEDUP_REMOVED lines=13> */
[C---:B-1----:R-:W-:Y:S01]  /*d1a0*/  F2FP.F16.F32.PACK_AB R89, R3.reuse, R90 ;  /* 0x0000005a0359723e */ /* 0x042fe200000000ff */
[----:B------:R2:W-:Y:S01]  /*d1b0*/  STSM.16.M88.4 [R2+0x2bb00], R96 ;  /* 0x02bb006002007844 */ /* 0x0005e20000000200 */
[----:B------:R-:W-:Y:S01]  /*d1c0*/  FADD.FTZ R6, R3, R4 ;  /* 0x0000000403067221 */ /* 0x000fe20000010000 */
[C---:B------:R-:W-:Y:S01]  /*d1d0*/  FADD.FTZ R5, R93.reuse, R18 ;  /* 0x000000125d057221 */ /* 0x040fe20000010000 */
[----:B------:R-:W0:Y:S01]  /*d1e0*/  MUFU.EX2 R4, R13 ;  /* 0x0000000d00047308 */ /* 0x000e220000000800 */
[----:B------:R-:W-:Y:S01]  /*d1f0*/  F2FP.F16.F32.PACK_AB R90, R93, R92 ;  /* 0x0000005c5d5a723e */ /* 0x000fe200000000ff */
[----:B---3--:R-:W-:Y:S01]  /*d200*/  FADD.FTZ R6, R91, R6 ;  /* 0x000000065b067221 */ /* 0x008fe20000010000 */
[----:B------:R-:W-:Y:S01]  /*d210*/  FADD.FTZ R18, R80, R5 ;  /* 0x0000000550127221 */ /* 0x000fe20000010000 */
[----:B------:R-:W-:-:S02]  /*d220*/  F2FP.F16.F32.PACK_AB R80, R81, R80 ;  /* 0x000000505150723e */ /* 0x000fc400000000ff */
[----:B------:R-:W-:Y:S01]  /*d230*/  FADD.FTZ R5, R95, R6 ;  /* 0x000000065f057221 */ /* 0x000fe20000010000 */
[----:B------:R-:W-:Y:S01]  /*d240*/  FADD.FTZ R7, R81, R18 ;  /* 0x0000001251077221 */ /* 0x000fe20000010000 */
[----:B------:R-:W-:Y:S02]  /*d250*/  F2FP.F16.F32.PACK_AB R91, R95, R91 ;  /* 0x0000005b5f5b723e */ /* 0x000fe400000000ff */
[----:B------:R-:W-:Y:S01]  /*d260*/  FADD.FTZ R6, R82, R5 ;  /* 0x0000000552067221 */ /* 0x000fe20000010000 */
[----:B------:R-:W-:Y:S01]  /*d270*/  F2FP.F16.F32.PACK_AB R81, R83, R82 ;  /* 0x000000525351723e */ /* 0x000fe200000000ff */
[----:B------:R-:W-:Y:S01]  /*d280*/  FADD.FTZ R18, R84, R7 ;  /* 0x0000000754127221 */ /* 0x000fe20000010000 */
[----:B------:R-:W-:Y:S01]  /*d290*/  F2FP.F16.F32.PACK_AB R82, R85, R84 ;  /* 0x000000545552723e */ /* 0x000fe200000000ff */
[----:B------:R-:W-:Y:S01]  /*d2a0*/  FADD.FTZ R3, R83, R6 ;  /* 0x0000000653037221 */ /* 0x000fe20000010000 */
[----:B------:R-:W-:Y:S01]  /*d2b0*/  F2FP.F16.F32.PACK_AB R83, R87, R86 ;  /* 0x000000565753723e */ /* 0x000fe200000000ff */
[----:B------:R2:W-:Y:S01]  /*d2c0*/  STSM.16.M88.4 [R2+0x2d300], R88 ;  /* 0x02d3005802007844 */ /* 0x0005e20000000200 */
[----:B----4-:R-:W-:Y:S01]  /*d2d0*/  F2FP.F16.F32.PACK_AB R72, R15, R14 ;  /* 0x0000000e0f48723e */ /* 0x010fe200000000ff */
[----:B------:R-:W-:Y:S01]  /*d2e0*/  FADD.FTZ R6, R86, R3 ;  /* 0x0000000356067221 */ /* 0x000fe20000010000 */
[----:B0-----:R-:W-:Y:S01]  /*d2f0*/  F2FP.F16.F32.PACK_AB R73, R4, R11 ;  /* 0x0000000b0449723e */ /* 0x001fe200000000ff */
[----:B------:R2:W-:Y:S01]  /*d300*/  STSM.16.M88.4 [R2+0x2eb00], R80 ;  /* 0x02eb005002007844 */ /* 0x0005e20000000200 */
[----:B------:R-:W-:Y:S01]  /*d310*/  F2FP.F16.F32.PACK_AB R74, R77, R76 ;  /* 0x0000004c4d4a723e */ /* 0x000fe200000000ff */
[----:B------:R-:W-:Y:S01]  /*d320*/  FADD.FTZ R5, R85, R18 ;  /* 0x0000001255057221 */ /* 0x000fe20000010000 */
[----:B------:R-:W-:Y:S01]  /*d330*/  F2FP.F16.F32.PACK_AB R75, R79, R78 ;  /* 0x0000004e4f4b723e */ /* 0x000fe200000000ff */
[----:B------:R-:W-:-:S02]  /*d340*/  FADD.FTZ R6, R87, R6 ;  /* 0x0000000657067221 */ /* 0x000fc40000010000 */
[----:B------:R-:W-:Y:S02]  /*d350*/  FADD.FTZ R18, R14, R5 ;  /* 0x000000050e127221 */ /* 0x000fe40000010000 */
[----:B------:R2:W-:Y:S01]  /*d360*/  STSM.16.M88.4 [R2+0x30300], R72 ;  /* 0x0303004802007844 */ /* 0x0005e20000000200 */
[----:B------:R-:W-:Y:S01]  /*d370*/  FADD.FTZ R3, R11, R6 ;  /* 0x000000060b037221 */ /* 0x000fe20000010000 */
[----:B------:R-:W-:Y:S01]  /*d380*/  FADD.FTZ R5, R15, R18 ;  /* 0x000000120f057221 */ /* 0x000fe20000010000 */
[----:B------:R-:W-:Y:S01]  /*d390*/  @!PT LDS RZ, [RZ] ;  /* 0x00000000fffff984 */ /* 0x000fe20000000800 */
[----:B------:R-:W-:Y:S01]  /*d3a0*/  @!PT LDS RZ, [RZ] ;  /* 0x00000000fffff984 */ /* 0x000fe20000000800 */
[----:B------:R-:W-:Y:S01]  /*d3b0*/  @!PT LDS RZ, [RZ] ;  /* 0x00000000fffff984 */ /* 0x000fe20000000800 */
[----:B------:R-:W-:Y:S01]  /*d3c0*/  @!PT LDS RZ, [RZ] ;  /* 0x00000000fffff984 */ /* 0x000fe20000000800 */
[----:B------:R0:W-:Y:S06]  /*d3d0*/  MEMBAR.ALL.CTA ;  /* 0x0000000000007992 */ /* 0x0001ec0000008000 */
[----:B0-----:R-:W0:Y:S01]  /*d3e0*/  FENCE.VIEW.ASYNC.S ;  /* 0x00000000000073c6 */ /* 0x001e220000000000 */
[----:B------:R-:W-:Y:S01]  /*d3f0*/  FADD.FTZ R3, R4, R3 ;  /* 0x0000000304037221 */ /* 0x000fe20000010000 */
[----:B------:R-:W-:Y:S01]  /*d400*/  FADD.FTZ R6, R76, R5 ;  /* 0x000000054c067221 */ /* 0x000fe20000010000 */
[----:B------:R-:W-:-:S02]  /*d410*/  IMAD.MOV.U32 R5, RZ, RZ, R12 ;  /* 0x000000ffff057224 */ /* 0x000fc400078e000c */
[----:B------:R-:W-:Y:S01]  /*d420*/  FADD.FTZ R3, R78, R3 ;  /* 0x000000034e037221 */ /* 0x000fe20000010000 */
[----:B------:R-:W-:Y:S01]  /*d430*/  FADD.FTZ R4, R77, R6 ;  /* 0x000000064d047221 */ /* 0x000fe20000010000 */
[----:B------:R-:W-:Y:S02]  /*d440*/  IMAD.MOV.U32 R6, RZ, RZ, R0 ;  /* 0x000000ffff067224 */ /* 0x000fe400078e0000 */
[----:B------:R-:W-:Y:S01]  /*d450*/  FADD.FTZ R3, R79, R3 ;  /* 0x000000034f037221 */ /* 0x000fe20000010000 */
[----:B0-----:R-:W-:Y:S01]  /*d460*/  NOP ;  /* 0x0000000000007918 */ /* 0x001fe20000000000 */
[----:B--2---:R-:W-:Y:S05]  /*d470*/  @P2 BRA `(.L_x_11467) ;  /* 0xffffffc8002c2947 */ /* 0x004fea000383ffff */
.L_x_11458:
[----:B------:R-:W-:Y:S06]  /*d480*/  BAR.ARV 0x8, 0x200 ;  /* 0x0208000000007b1d */ /* 0x000fec0000002000 */
[----:B------:R-:W-:Y:S05]  /*d490*/  @!P0 BRA `(.L_x_11468) ;  /* 0x0000000000048947 */ /* 0x000fea0003800000 */
[----:B------:R-:W-:Y:S01]  /*d4a0*/  BPT.TRAP 0x1 ;  /* 0x000000040000795c */ /* 0x000fe20000300000 */
.L_x_11468:
[----:B------:R-:W-:Y:S01]  /*d4b0*/  ULEA UR6, UR36, UR37, 0x3 ;  /* 0x0000002524067291 */ /* 0x000fe2000f8e183f */
[----:B------:R-:W-:-:S05]  /*d4c0*/  IMAD.U32 R5, RZ, RZ, UR38 ;  /* 0x00000026ff057e24 */ /* 0x000fca000f8e00ff */
[----:B------:R-:W-:-:S04]  /*d4d0*/  SHF.L.U32 R5, R5, 0x1f, RZ ;  /* 0x0000001f05057819 */ /* 0x000fc800000006ff */
[----:B------:R0:W1:Y:S01]  /*d4e0*/  SYNCS.PHASECHK.TRANS64.TRYWAIT P2, [UR6+0x31c50], R5 ;  /* 0x031c5005ff0075a7 */ /* 0x0000620008040146 */
[----:B------:R-:W-:Y:S05]  /*d4f0*/  @!P0 BRA `(.L_x_11469) ;  /* 0x0000000000048947 */ /* 0x000fea0003800000 */
[----:B------:R-:W-:Y:S01]  /*d500*/  BPT.TRAP 0x1 ;  /* 0x000000040000795c */ /* 0x000fe20000300000 */
.L_x_11469:
[----:B-1----:R-:W-:Y:S05]  /*d510*/  @P2 BRA `(.L_x_11470) ;  /* 0x0000000000082947 */ /* 0x002fea0003800000 */
[----:B------:R-:W1:Y:S02]  /*d520*/  SYNCS.PHASECHK.TRANS64.TRYWAIT P0, [UR6+0x31c50], R5 ;  /* 0x031c5005ff0075a7 */ /* 0x000e640008000146 */
[----:B-1----:R-:W-:Y:S05]  /*d530*/  @!P0 BRA `(.L_x_11471) ;  /* 0x000000a800648947 */ /* 0x002fea0003800000 */
.L_x_11470:
[----:B------:R-:W-:Y:S01]  /*d540*/  UIADD3 UR37, UR37, 0x200, URZ ;  /* 0x0000020025257890 */ /* 0x000fe2000fffe03f */
[----:B-1----:R-:W2:Y:S01]  /*d550*/  LDL.LU R6, [R1+0x18] ;  /* 0x0000180001067983 */ /* 0x002ea20000300800 */
[----:B------:R-:W-:Y:S01]  /*d560*/  ULOP3.LUT UR60, UR60, 0x10000, URZ, 0xfc, !UPT ;  /* 0x000100003c3c7892 */ /* 0x000fe2000f8efc3f */
[----:B------:R-:W-:Y:S01]  /*d570*/  WARPGROUP.ARRIVE ;  /* 0x00000000000079c5 */ /* 0x000fe20000000000 */
[----:B------:R-:W-:Y:S01]  /*d580*/  USHF.R.U32.HI UR37, URZ, 0x4, UR37 ;  /* 0x000000043f257899 */ /* 0x000fe20008011625 */
[----:B0-----:R-:W0:Y:S01]  /*d590*/  SHFL.BFLY PT, R5, R4, 0x2, 0x1f ;  /* 0x0c401f0004057f89 */ /* 0x001e2200000e0000 */
[----:B------:R-:W-:Y:S01]  /*d5a0*/  UMOV UR9, 0xc0000010 ;  /* 0xc000001000097882 */ /* 0x000fe20000000000 */
[----:B------:R-:W-:Y:S01]  /*d5b0*/  UMOV UR11, 0x80000020 ;  /* 0x80000020000b7882 */ /* 0x000fe20000000000 */
[----:B------:R-:W-:Y:S01]  /*d5c0*/  ULOP3.LUT UR37, UR37, 0x3fff, URZ, 0xc0, !UPT ;  /* 0x00003fff25257892 */ /* 0x000fe2000f8ec03f */
[----:B------:R-:W-:Y:S01]  /*d5d0*/  IMAD.U32 R13, RZ, RZ, UR4 ;  /* 0x00000004ff0d7e24 */ /* 0x000fe2000f8e00ff */
        /* <DEDUP_REMOVED lines=10> */
[----:B0-----:R-:W-:Y:S01]  /*d680*/  FADD.FTZ R5, R5, R4 ;  /* 0x0000000405057221 */ /* 0x001fe20000010000 */
[----:B------:R-:W-:Y:S01]  /*d690*/  UMOV UR9, 0xc0000010 ;  /* 0xc000001000097882 */ /* 0x000fe20000000000 */
[----:B------:R-:W-:Y:S01]  /*d6a0*/  UMOV UR11, 0x80000020 ;  /* 0x80000020000b7882 */ /* 0x000fe20000000000 */
[----:B------:R-:W-:Y:S01]  /*d6b0*/  IMAD.MOV.U32 R4, RZ, RZ, RZ ;  /* 0x000000ffff047224 */ /* 0x000fe200078e00ff */
[----:B------:R-:W-:Y:S01]  /*d6c0*/  USEL UR36, UR36, URZ, UP0 ;  /* 0x0000003f24247287 */ /* 0x000fe20008000000 */
        /* <DEDUP_REMOVED lines=18> */
[----:B------:R-:W-:Y:S01]  /*d7f0*/  IMAD.MOV.U32 R3, RZ, RZ, -0x800000 ;  /* 0xff800000ff037424 */ /* 0x000fe200078e00ff */
[----:B------:R-:W0:Y:S04]  /*d800*/  SHFL.BFLY PT, R6, R5, 0x1, 0x1f ;  /* 0x0c201f0005067f89 */ /* 0x000e2800000e0000 */
[----:B---3--:R-:W1:Y:S01]  /*d810*/  SHFL.BFLY PT, R8, R7, 0x1, 0x1f ;  /* 0x0c201f0007087f89 */ /* 0x008e6200000e0000 */
[----:B------:R-:W-:-:S02]  /*d820*/  WARPGROUP.DEPBAR.LE gsb0, 0x0 ;  /* 0x00008000000079c5 */ /* 0x000fc40000010000 */
[----:B------:R-:W-:Y:S01]  /*d830*/  WARPGROUP.ARRIVE ;  /* 0x00000000000079c5 */ /* 0x000fe20000000000 */
[----:B0-----:R-:W-:Y:S01]  /*d840*/  FADD.FTZ R10, R5, R6 ;  /* 0x00000006050a7221 */ /* 0x001fe20000010000 */
[----:B------:R-:W-:Y:S01]  /*d850*/  IMAD.U32 R5, RZ, RZ, UR4 ;  /* 0x00000004ff057e24 */ /* 0x000fe2000f8e00ff */
[----:B------:R-:W-:-:S03]  /*d860*/  USEL UR4, URZ, 0x1, UP0 ;  /* 0x000000013f047887 */ /* 0x000fc60008000000 */
[----:B------:R-:W-:Y:S01]  /*d870*/  HGMMA.64x96x16.F32 R24, gdesc[UR8].tnspB, R24, gsb0 ;  /* 0x41600000081879f0 */ /* 0x000fe20008000818 */
[----:B------:R-:W-:Y:S01]  /*d880*/  UIADD3 UR8, UR60, 0x600, URZ ;  /* 0x000006003c087890 */ /* 0x000fe2000fffe03f */
[----:B------:R-:W-:Y:S01]  /*d890*/  FSETP.NE.FTZ.AND P0, PT, R10, RZ, PT ;  /* 0x000000ff0a00720b */ /* 0x000fe20003f15000 */
[----:B------:R-:W-:Y:S01]  /*d8a0*/  UIADD3 UR10, UR5, 0x100, URZ ;  /* 0x00000100050a7890 */ /* 0x000fe2000fffe03f */
[----:B-1----:R-:W-:Y:S01]  /*d8b0*/  FADD.FTZ R11, R7, R8 ;  /* 0x00000008070b7221 */ /* 0x002fe20000010000 */
[----:B------:R-:W-:Y:S01]  /*d8c0*/  UMOV UR9, 0xc0000010 ;  /* 0xc000001000097882 */ /* 0x000fe20000000000 */
[----:B------:R-:W-:Y:S01]  /*d8d0*/  UMOV UR11, 0x80000020 ;  /* 0x80000020000b7882 */ /* 0x000fe20000000000 */
[----:B------:R-:W-:Y:S01]  /*d8e0*/  IMAD.U32 R7, RZ, RZ, UR6 ;  /* 0x00000006ff077e24 */ /* 0x000fe2000f8e00ff */
[----:B------:R-:W-:Y:S01]  /*d8f0*/  ULOP3.LUT UR38, UR38, UR4, URZ, 0x3c, !UPT ;  /* 0x0000000426267292 */ /* 0x000fe2000f8e3c3f */
[----:B------:R-:W-:Y:S01]  /*d900*/  FSETP.NE.FTZ.AND P2, PT, R11, RZ, PT ;  /* 0x000000ff0b00720b */ /* 0x000fe20003f55000 */
[----:B------:R-:W-:-:S02]  /*d910*/  IMAD.MOV.U32 R8, RZ, RZ, RZ ;  /* 0x000000ffff087224 */ /* 0x000fc400078e00ff */
[----:B------:R-:W-:-:S03]  /*d920*/  @!P1 VIADD R7, R7, 0x31c60 ;  /* 0x00031c6007079836 */ /* 0x000fc60000000000 */
[----:B------:R-:W0:Y:S01]  /*d930*/  @P0 MUFU.LG2 R6, R10 ;  /* 0x0000000a00060308 */ /* 0x000e220000000c00 */
[----:B------:R-:W-:Y:S01]  /*d940*/  @P0 FMUL.FTZ R5, R5, 0.69314718246459960938 ;  /* 0x3f31721805050820 */ /* 0x000fe20000410000 */
[----:B------:R-:W-:-:S06]  /*d950*/  @!P1 PRMT R7, RZ, 0x654, R7 ;  /* 0x00000654ff079816 */ /* 0x000fcc0000000007 */
        /* <DEDUP_REMOVED lines=92> */
.L_x_11441:
[----:B------:R-:W0:Y:S08]  /*df20*/  S2UR UR4, SR_CgaCtaId ;  /* 0x00000000000479c3 */ /* 0x000e300000008800 */
[----:B------:R-:W-:Y:S06]  /*df30*/  BAR.SYNC.DEFER_BLOCKING 0x5, 0x200 ;  /* 0x0148000000007b1d */ /* 0x000fec0000010000 */
[----:B------:R-:W-:Y:S01]  /*df40*/  UMOV UR37, 0x400 ;  /* 0x0000040000257882 */ /* 0x000fe20000000000 */
[----:B------:R-:W-:Y:S01]  /*df50*/  BSSY B0, `(.L_x_11472) ;  /* 0x00002c6000007945 */ /* 0x000fe20003800000 */
[----:B0-----:R-:W-:-:S09]  /*df60*/  ULEA UR37, UR4, UR37, 0x18 ;  /* 0x0000002504257291 */ /* 0x001fd2000f8ec03f */
[----:B------:R-:W0:Y:S02]  /*df70*/  LDS.128 R4, [UR37+0x31cd0] ;  /* 0x031cd025ff047984 */ /* 0x000e240008000c00 */
[----:B0-----:R-:W-:Y:S02]  /*df80*/  R2UR UR5, R5 ;  /* 0x00000000050572ca */ /* 0x001fe400000e0000 */
[----:B------:R-:W-:Y:S01]  /*df90*/  R2UR UR6, R6 ;  /* 0x00000000060672ca */ /* 0x000fe200000e0000 */
[----:B------:R-:W-:Y:S06]  /*dfa0*/  BAR.ARV 0x4, 0x200 ;  /* 0x0108000000007b1d */ /* 0x000fec0000002000 */
[----:B------:R-:W-:Y:S08]  /*dfb0*/  @P0 BRA `(.L_x_11473) ;  /* 0x0000001c00d40947 */ /* 0x000ff00003800000 */
[----:B------:R-:W2:Y:S01]  /*dfc0*/  LDL.LU R8, [R1+0x10] ;  /* 0x0000100001087983 */ /* 0x000ea20000300800 */
[----:B------:R-:W0:Y:S01]  /*dfd0*/  S2UR UR4, SR_SWINHI ;  /* 0x00000000000479c3 */ /* 0x000e220000002f00 */
[----:B------:R-:W-:Y:S01]  /*dfe0*/  F2FP.F16.F32.PACK_AB R10, R73, R72 ;  /* 0x00000048490a723e */ /* 0x000fe200000000ff */
[----:B------:R-:W-:Y:S01]  /*dff0*/  ULDC.64 UR10, c[0x0][0xc00] ;  /* 0x00030000000a7ab9 */ /* 0x000fe20000000a00 */
[----:B------:R-:W3:Y:S01]  /*e000*/  LDL R0, [R1+0x40] ;  /* 0x0000400001007983 */ /* 0x000ee20000100800 */
[----:B------:R-:W-:Y:S02]  /*e010*/  F2FP.F16.F32.PACK_AB R30, R69, R68 ;  /* 0x00000044451e723e */ /* 0x000fe400000000ff */
[----:B------:R-:W-:Y:S01]  /*e020*/  R2UR UR7, R149 ;  /* 0x00000000950772ca */ /* 0x000fe200000e0000 */
[----:B------:R-:W4:Y:S01]  /*e030*/  LDL R82, [R1+0x4] ;  /* 0x0000040001527983 */ /* 0x000f220000100800 */
[----:B------:R-:W-:Y:S01]  /*e040*/  ULDC.64 UR16, c[0x0][0x208] ;  /* 0x0000820000107ab9 */ /* 0x000fe20000000a00 */
[----:B------:R-:W-:-:S02]  /*e050*/  R2UR UR15, R146 ;  /* 0x00000000920f72ca */ /* 0x000fc400000e0000 */
[----:B------:R-:W-:Y:S02]  /*e060*/  R2UR UR13, R22 ;  /* 0x00000000160d72ca */ /* 0x000fe400000e0000 */
[----:B------:R-:W-:Y:S01]  /*e070*/  R2UR UR14, R148 ;  /* 0x00000000940e72ca */ /* 0x000fe200000e0000 */
        /* <DEDUP_REMOVED lines=8> */
[----:B--2---:R-:W-:Y:S01]  /*e100*/  R2UR UR12, R8 ;  /* 0x00000000080c72ca */ /* 0x004fe200000e0000 */
[----:B---3--:R-:W-:-:S04]  /*e110*/  IMAD.WIDE R8, R0, 0x2, R4 ;  /* 0x0000000200087825 */ /* 0x008fc800078e0204 */
[----:B------:R-:W-:Y:S01]  /*e120*/  UMOV UR18, 0x9b8 ;  /* 0x000009b800127882 */ /* 0x000fe20000000000 */
[----:B----4-:R-:W-:Y:S02]  /*e130*/  R2UR UR19, R82 ;  /* 0x00000000521372ca */ /* 0x010fe400000e0000 */
[C---:B------:R-:W-:Y:S02]  /*e140*/  IADD3 R31, P3, R8.reuse, 0x3000, RZ ;  /* 0x00003000081f7810 */ /* 0x040fe40007f7e0ff */
[C---:B------:R-:W-:Y:S02]  /*e150*/  IADD3 R79, P2, R8.reuse, 0x3020, RZ ;  /* 0x00003020084f7810 */ /* 0x040fe40007f5e0ff */
[----:B------:R-:W-:Y:S01]  /*e160*/  LOP3.LUT R6, R31, 0x180, RZ, 0xc0, !PT ;  /* 0x000001801f067812 */ /* 0x000fe200078ec0ff */
[--C-:B------:R-:W-:Y:S01]  /*e170*/  IMAD.X R27, RZ, RZ, R9.reuse, P3 ;  /* 0x000000ffff1b7224 */ /* 0x100fe200018e0609 */
[----:B------:R-:W-:Y:S01]  /*e180*/  IADD3 R23, P4, R8, 0x20, RZ ;  /* 0x0000002008177810 */ /* 0x000fe20007f9e0ff */
[----:B------:R-:W-:Y:S01]  /*e190*/  IMAD.X R25, RZ, RZ, R9, P2 ;  /* 0x000000ffff197224 */ /* 0x000fe200010e0609 */
[----:B------:R-:W-:-:S02]  /*e1a0*/  SHF.R.U64 R6, R6, 0x3, RZ ;  /* 0x0000000306067819 */ /* 0x000fc400000012ff */
[----:B------:R-:W-:Y:S01]  /*e1b0*/  LOP3.LUT R11, R8, 0x180, RZ, 0xc0, !PT ;  /* 0x00000180080b7812 */ /* 0x000fe200078ec0ff */
[--C-:B------:R-:W-:Y:S01]  /*e1c0*/  IMAD.X R29, RZ, RZ, R9.reuse, P4 ;  /* 0x000000ffff1d7224 */ /* 0x100fe200020e0609 */
[----:B------:R-:W-:Y:S02]  /*e1d0*/  LOP3.LUT R26, R6, R31, RZ, 0x3c, !PT ;  /* 0x0000001f061a7212 */ /* 0x000fe400078e3cff */
[----:B------:R-:W-:Y:S02]  /*e1e0*/  LOP3.LUT R6, R79, 0x180, RZ, 0xc0, !PT ;  /* 0x000001804f067812 */ /* 0x000fe400078ec0ff */
[C---:B------:R-:W-:Y:S02]  /*e1f0*/  IADD3 R81, P1, R8.reuse, 0x6000, RZ ;  /* 0x0000600008517810 */ /* 0x040fe40007f3e0ff */
[----:B------:R-:W-:Y:S02]  /*e200*/  IADD3 R83, P0, R8, 0x6020, RZ ;  /* 0x0000602008537810 */ /* 0x000fe40007f1e0ff */
[----:B------:R-:W-:Y:S01]  /*e210*/  LOP3.LUT R0, R23, 0x180, RZ, 0xc0, !PT ;  /* 0x0000018017007812 */ /* 0x000fe200078ec0ff */
[--C-:B------:R-:W-:Y:S01]  /*e220*/  IMAD.X R13, RZ, RZ, R9.reuse, P1 ;  /* 0x000000ffff0d7224 */ /* 0x100fe200008e0609 */
[----:B------:R-:W-:Y:S01]  /*e230*/  SHF.R.U64 R11, R11, 0x3, RZ ;  /* 0x000000030b0b7819 */ /* 0x000fe200000012ff */
[----:B------:R-:W-:Y:S01]  /*e240*/  IMAD.X R15, RZ, RZ, R9, P0 ;  /* 0x000000ffff0f7224 */ /* 0x000fe200000e0609 */
[----:B------:R-:W-:-:S02]  /*e250*/  SHF.R.U64 R6, R6, 0x3, RZ ;  /* 0x0000000306067819 */ /* 0x000fc400000012ff */
[----:B------:R-:W-:Y:S02]  /*e260*/  SHF.R.U64 R0, R0, 0x3, RZ ;  /* 0x0000000300007819 */ /* 0x000fe400000012ff */
[----:B------:R-:W-:Y:S02]  /*e270*/  LOP3.LUT R12, R81, 0x180, RZ, 0xc0, !PT ;  /* 0x00000180510c7812 */ /* 0x000fe400078ec0ff */
[----:B------:R-:W-:Y:S02]  /*e280*/  LOP3.LUT R14, R83, 0x180, RZ, 0xc0, !PT ;  /* 0x00000180530e7812 */ /* 0x000fe400078ec0ff */
[----:B------:R-:W-:Y:S02]  /*e290*/  LOP3.LUT R8, R11, R8, RZ, 0x3c, !PT ;  /* 0x000000080b087212 */ /* 0x000fe400078e3cff */
[----:B------:R-:W-:Y:S01]  /*e2a0*/  LOP3.LUT R24, R6, R79, RZ, 0x3c, !PT ;  /* 0x0000004f06187212 */ /* 0x000fe200078e3cff */
[----:B------:R-:W-:Y:S01]  /*e2b0*/  IMAD.U32 R79, RZ, RZ, UR9 ;  /* 0x00000009ff4f7e24 */ /* 0x000fe2000f8e00ff */
[----:B------:R-:W-:Y:S01]  /*e2c0*/  LOP3.LUT R28, R0, R23, RZ, 0x3c, !PT ;  /* 0x00000017001c7212 */ /* 0x000fe200078e3cff */
[----:B------:R-:W-:Y:S01]  /*e2d0*/  ULDC.64 UR8, c[0x0][0xc08] ;  /* 0x0003020000087ab9 */ /* 0x000fe20000000a00 */
[----:B------:R-:W-:-:S02]  /*e2e0*/  SHF.R.U64 R12, R12, 0x3, RZ ;  /* 0x000000030c0c7819 */ /* 0x000fc400000012ff */
[----:B------:R-:W-:Y:S02]  /*e2f0*/  SHF.R.U64 R14, R14, 0x3, RZ ;  /* 0x000000030e0e7819 */ /* 0x000fe400000012ff */
[----:B------:R-:W-:Y:S02]  /*e300*/  MOV R0, R8 ;  /* 0x0000000800007202 */ /* 0x000fe40000000f00 */
        /* <DEDUP_REMOVED lines=20> */
[----:B------:R-:W-:Y:S02]  /*e450*/  F2FP.F16.F32.PACK_AB R12, R49, R48 ;  /* 0x00000030310c723e */ /* 0x000fe400000000ff */
[----:B------:R-:W-:Y:S01]  /*e460*/  F2FP.F16.F32.PACK_AB R13, R51, R50 ;  /* 0x00000032330d723e */ /* 0x000fe200000000ff */
[----:B------:R-:W-:Y:S01]  /*e470*/  STSM.16.M88.4 [R80], R8 ;  /* 0x0000000850007844 */ /* 0x000fe20000000200 */
[----:B------:R-:W-:Y:S02]  /*e480*/  F2FP.F16.F32.PACK_AB R14, R53, R52 ;  /* 0x00000034350e723e */ /* 0x000fe400000000ff */
[----:B------:R-:W-:-:S02]  /*e490*/  F2FP.F16.F32.PACK_AB R15, R55, R54 ;  /* 0x00000036370f723e */ /* 0x000fc400000000ff */
[----:B-1----:R-:W-:Y:S02]  /*e4a0*/  F2FP.F16.F32.PACK_AB R24, R57, R56 ;  /* 0x000000383918723e */ /* 0x002fe400000000ff */
[----:B------:R-:W-:Y:S01]  /*e4b0*/  F2FP.F16.F32.PACK_AB R25, R59, R58 ;  /* 0x0000003a3b19723e */ /* 0x000fe200000000ff */
[----:B------:R-:W-:Y:S01]  /*e4c0*/  STSM.16.M88.4 [R23], R12 ;  /* 0x0000000c17007844 */ /* 0x000fe20000000200 */
[----:B------:R-:W-:Y:S02]  /*e4d0*/  F2FP.F16.F32.PACK_AB R26, R61, R60 ;  /* 0x0000003c3d1a723e */ /* 0x000fe400000000ff */
[----:B------:R-:W-:Y:S02]  /*e4e0*/  F2FP.F16.F32.PACK_AB R27, R63, R62 ;  /* 0x0000003e3f1b723e */ /* 0x000fe400000000ff */
[----:B------:R-:W-:Y:S02]  /*e4f0*/  F2FP.F16.F32.PACK_AB R28, R65, R64 ;  /* 0x00000040411c723e */ /* 0x000fe400000000ff */
[----:B------:R-:W-:Y:S01]  /*e500*/  F2FP.F16.F32.PACK_AB R29, R67, R66 ;  /* 0x00000042431d723e */ /* 0x000fe200000000ff */
[----:B------:R-:W-:Y:S01]  /*e510*/  STSM.16.M88.4 [R18], R24 ;  /* 0x0000001812007844 */ /* 0x000fe20000000200 */
[----:B------:R-:W-:-:S02]  /*e520*/  F2FP.F16.F32.PACK_AB R31, R71, R70 ;  /* 0x00000046471f723e */ /* 0x000fc400000000ff */
        /* <DEDUP_REMOVED lines=19> */
[----:B------:R-:W-:-:S03]  /*e660*/  IMAD.U32 R9, RZ, RZ, UR9 ;  /* 0x00000009ff097e24 */ /* 0x000fc6000f8e00ff */
        /* <DEDUP_REMOVED lines=12> */
[----:B------:R-:W-:Y:S01]  /*e730*/  USEL UR17, UR12, URZ, !UP0 ;  /* 0x0000003f0c117287 */ /* 0x000fe2000c000000 */
[----:B------:R-:W-:Y:S01]  /*e740*/  ULDC.64 UR8, c[0x0][UR18+0x218] ;  /* 0x0000860012087abb */ /* 0x000fe20008000a00 */
[----:B------:R-:W-:Y:S01]  /*e750*/  UIMAD UR11, UR11, UR7, URZ ;  /* 0x000000070b0b72a4 */ /* 0x000fe2000f8e023f */
[----:B------:R-:W-:Y:S01]  /*e760*/  ULDC.64 UR12, c[0x0][UR18+0x228] ;  /* 0x00008a00120c7abb */ /* 0x000fe20008000a00 */
[----:B------:R-:W-:Y:S02]  /*e770*/  UIMAD.WIDE.U32 UR14, UR8, UR19, URZ ;  /* 0x00000013080e72a5 */ /* 0x000fe4000f8e003f */
[----:B------:R-:W-:Y:S02]  /*e780*/  UIMAD UR19, UR9, UR19, URZ ;  /* 0x00000013091372a4 */ /* 0x000fe4000f8e023f */
[----:B------:R-:W-:-:S02]  /*e790*/  UIMAD.WIDE.U32 UR20, UR12, UR16, URZ ;  /* 0x000000100c1472a5 */ /* 0x000fc4000f8e003f */
[----:B------:R-:W-:Y:S02]  /*e7a0*/  UIMAD.WIDE.U32 UR8, UR10, UR7, URZ ;  /* 0x000000070a0872a5 */ /* 0x000fe4000f8e003f */
[----:B------:R-:W-:Y:S02]  /*e7b0*/  UIMAD UR12, UR13, UR16, URZ ;  /* 0x000000100d0c72a4 */ /* 0x000fe4000f8e023f */
[----:B------:R-:W-:Y:S01]  /*e7c0*/  UIMAD UR11, UR10, UR17, UR11 ;  /* 0x000000110a0b72a4 */ /* 0x000fe2000f8e020b */
[----:B---3--:R-:W-:Y:S01]  /*e7d0*/  IMAD.U32 R8, RZ, RZ, UR20 ;  /* 0x00000014ff087e24 */ /* 0x008fe2000f8e00ff */
[----:B------:R-:W-:Y:S02]  /*e7e0*/  UIADD3 UR12, UR21, UR12, URZ ;  /* 0x0000000c150c7290 */ /* 0x000fe4000fffe03f */
[----:B------:R-:W-:Y:S01]  /*e7f0*/  IMAD.U32 R9, RZ, RZ, UR21 ;  /* 0x00000015ff097e24 */ /* 0x000fe2000f8e00ff */
[----:B------:R-:W-:Y:S02]  /*e800*/  UIADD3 UR10, UR9, UR11, URZ ;  /* 0x0000000b090a7290 */ /* 0x000fe4000fffe03f */
[----:B------:R-:W-:Y:S01]  /*e810*/  UIADD3 UR19, UR15, UR19, URZ ;  /* 0x000000130f137290 */ /* 0x000fe2000fffe03f */
[----:B--2---:R-:W-:Y:S01]  /*e820*/  @P0 R2UR UR4, R0 ;  /* 0x00000000000402ca */ /* 0x004fe200000e0000 */
[----:B0-----:R-:W-:-:S04]  /*e830*/  @P1 IMAD.HI.U32 R0, R25, R10, RZ ;  /* 0x0000000a19001227 */ /* 0x001fc800078e00ff */
[----:B------:R-:W-:Y:S01]  /*e840*/  IMAD.U32 R10, RZ, RZ, UR12 ;  /* 0x0000000cff0a7e24 */ /* 0x000fe2000f8e00ff */
[----:B-1----:R-:W-:Y:S01]  /*e850*/  @P1 SHF.R.U32.HI R11, RZ, R13, R0 ;  /* 0x0000000dff0b1219 */ /* 0x002fe20000011600 */
[----:B------:R-:W-:Y:S01]  /*e860*/  ULDC.64 UR12, c[0x0][0xba8] ;  /* 0x0002ea00000c7ab9 */ /* 0x000fe20000000a00 */
[----:B------:R-:W-:Y:S01]  /*e870*/  @!UP1 ULDC UR12, c[0x0][0xb50] ;  /* 0x0002d400000c9ab9 */ /* 0x000fe20000000800 */
[----:B------:R-:W-:Y:S01]  /*e880*/  @!UP1 ULDC UR13, c[0x0][0xb54] ;  /* 0x0002d500000d9ab9 */ /* 0x000fe20000000800 */
[--C-:B------:R-:W-:Y:S01]  /*e890*/  SHF.R.S32.HI R9, RZ, 0x1f, R11.reuse ;  /* 0x0000001fff097819 */ /* 0x100fe2000001140b */
[----:B------:R-:W-:Y:S02]  /*e8a0*/  IMAD.MOV R13, RZ, RZ, -R11 ;  /* 0x000000ffff0d7224 */ /* 0x000fe400078e0a0b */
[----:B------:R-:W-:Y:S02]  /*e8b0*/  UIADD3 UR14, UP0, UP2, UR8, UR14, UR4 ;  /* 0x0000000e080e7290 */ /* 0x000fe4000fa1e004 */
[----:B------:R-:W-:Y:S01]  /*e8c0*/  USHF.R.S32.HI UR11, URZ, 0x1f, UR4 ;  /* 0x0000001f3f0b7899 */ /* 0x000fe20008011404 */
[----:B------:R-:W-:Y:S01]  /*e8d0*/  IMAD R13, R6, R13, R25 ;  /* 0x0000000d060d7224 */ /* 0x000fe200078e0219 */
[----:B------:R-:W-:-:S02]  /*e8e0*/  ULDC.64 UR8, c[0x0][UR18+0x210] ;  /* 0x0000840012087abb */ /* 0x000fc40008000a00 */
[----:B------:R-:W-:Y:S01]  /*e8f0*/  UIADD3.X UR10, UR10, UR19, UR11, UP0, UP2 ;  /* 0x000000130a0a7290 */ /* 0x000fe200087e440b */
[----:B------:R-:W-:Y:S01]  /*e900*/  IADD3 R8, P2, P3, R11, UR14, R8 ;  /* 0x0000000e0b087c10 */ /* 0x000fe2000fb5e008 */
[----:B------:R-:W-:Y:S01]  /*e910*/  IMAD R11, R13, UR9, RZ ;  /* 0x000000090d0b7c24 */ /* 0x000fe2000f8e02ff */
[----:B------:R-:W-:-:S03]  /*e920*/  SHF.R.S32.HI R0, RZ, 0x1f, R13 ;  /* 0x0000001fff007819 */ /* 0x000fc6000001140d */
        /* <DEDUP_REMOVED lines=12> */
.L_x_11474:
[----:B------:R-:W2:Y:S01]  /*e9f0*/  LDL R0, [R1+0x3c] ;  /* 0x00003c0001007983 */ /* 0x000ea20000100800 */
[----:B------:R-:W0:Y:S01]  /*ea00*/  S2R R9, SR_TID.X ;  /* 0x0000000000097919 */ /* 0x000e220000002100 */
[----:B------:R-:W-:Y:S02]  /*ea10*/  R2UR UR8, R22 ;  /* 0x00000000160872ca */ /* 0x000fe400000e0000 */
[----:B------:R-:W-:Y:S04]  /*ea20*/  SHFL.IDX PT, R10, R14, RZ, 0x1c1f ;  /* 0x001c1fff0e0a7589 */ /* 0x000fe800000e0000 */
[----:B------:R-:W1:Y:S04]  /*ea30*/  SHFL.IDX PT, R11, R8, RZ, 0x1c1f ;  /* 0x001c1fff080b7589 */ /* 0x000e6800000e0000 */
[----:B------:R-:W-:Y:S01]  /*ea40*/  SHFL.IDX PT, R12, R14, 0x1, 0x1c1f ;  /* 0x003c1f000e0c7f89 */ /* 0x000fe200000e0000 */
[----:B0-----:R-:W-:-:S05]  /*ea50*/  VIADD R18, R9, 0xffffff80 ;  /* 0xffffff8009127836 */ /* 0x001fca0000000000 */
[----:B------:R-:W-:-:S04]  /*ea60*/  SHF.R.S32.HI R9, RZ, 0x1f, R18 ;  /* 0x0000001fff097819 */ /* 0x000fc80000011412 */
[----:B------:R-:W-:-:S04]  /*ea70*/  LEA.HI R9, R9, R18, RZ, 0x7 ;  /* 0x0000001209097211 */ /* 0x000fc800078f38ff */
[----:B------:R-:W-:Y:S01]  /*ea80*/  LOP3.LUT R9, R9, 0xffffff80, RZ, 0xc0, !PT ;  /* 0xffffff8009097812 */ /* 0x000fe200078ec0ff */
[----:B------:R-:W0:Y:S04]  /*ea90*/  SHFL.IDX PT, R13, R8, 0x1, 0x1c1f ;  /* 0x003c1f00080d7f89 */ /* 0x000e2800000e0000 */
[----:B------:R-:W-:-:S05]  /*eaa0*/  IMAD.IADD R9, R18, 0x1, -R9 ;  /* 0x0000000112097824 */ /* 0x000fca00078e0a09 */
[----:B------:R-:W-:Y:S01]  /*eab0*/  LOP3.LUT P0, RZ, R9, 0x3, RZ, 0xc0, !PT ;  /* 0x0000000309ff7812 */ /* 0x000fe2000780c0ff */
[----:B--2---:R-:W-:Y:S02]  /*eac0*/  VIADD R23, R0, UR8 ;  /* 0x0000000800177c36 */ /* 0x004fe40008000000 */
[----:B-----5:R-:W-:Y:S02]  /*ead0*/  IMAD R0, R15, R6, RZ ;  /* 0x000000060f007224 */ /* 0x020fe400078e02ff */
[----:B------:R-:W-:-:S03]  /*eae0*/  VIADD R9, R23, 0x8 ;  /* 0x0000000817097836 */ /* 0x000fc60000000000 */
[-C--:B------:R-:W-:Y:S02]  /*eaf0*/  ISETP.GE.OR P2, PT, R23, R0.reuse, P0 ;  /* 0x000000001700720c */ /* 0x080fe40000746670 */
[----:B------:R-:W-:Y:S01]  /*eb00*/  ISETP.GE.OR P0, PT, R9, R0, P0 ;  /* 0x000000000900720c */ /* 0x000fe20000706670 */
[----:B------:R-:W-:-:S10]  /*eb10*/  ULDC.64 UR8, c[0x0][0x208] ;  /* 0x0000820000087ab9 */ /* 0x000fd40000000a00 */
[----:B-1----:R1:W-:Y:S04]  /*eb20*/  @!P2 ST.E desc[UR8][R10.64], R3 ;  /* 0x000000030a00a985 */ /* 0x0023e8000c101908 */
[----:B0-----:R1:W-:Y:S01]  /*eb30*/  @!P0 ST.E desc[UR8][R12.64], R16 ;  /* 0x000000100c008985 */ /* 0x0013e2000c101908 */
[----:B------:R-:W-:-:S13]  /*eb40*/  PLOP3.LUT P0, PT, PT, PT, UP1, 0x80, 0x0 ;  /* 0x000000000000781c */ /* 0x000fda0003f0f018 */
[----:B-1----:R-:W-:Y:S05]  /*eb50*/  @P0 BRA `(.L_x_11475) ;  /* 0x0000000800340947 */ /* 0x002fea0003800000 */
[----:B------:R-:W0:Y:S01]  /*eb60*/  S2R R18, SR_TID.X ;  /* 0x0000000000127919 */ /* 0x000e220000002100 */
[----:B------:R-:W1:Y:S01]  /*eb70*/  @P1 LDC R37, c[0x0][0xbec] ;  /* 0x0002fb00ff251b82 */ /* 0x000e620000000800 */
[----:B------:R-:W-:Y:S01]  /*eb80*/  ULDC.64 UR8, c[0x0][0x208] ;  /* 0x0000820000087ab9 */ /* 0x000fe20000000a00 */
[----:B------:R-:W-:Y:S01]  /*eb90*/  ULDC.64 UR12, c[0x0][0xaa0] ;  /* 0x0002a800000c7ab9 */ /* 0x000fe20000000a00 */
[----:B------:R-:W-:Y:S02]  /*eba0*/  R2UR UR15, R82 ;  /* 0x00000000520f72ca */ /* 0x000fe400000e0000 */
        /* <DEDUP_REMOVED lines=11> */
[C---:B------:R-:W-:Y:S02]  /*ec60*/  IADD3 R8, P5, R4.reuse, 0x7800, RZ ;  /* 0x0000780004087810 */ /* 0x040fe40007fbe0ff */
        /* <DEDUP_REMOVED lines=13> */
[----:B------:R-:W-:-:S02]  /*ed40*/  LOP3.LUT R4, R9, R4, RZ, 0x3c, !PT ;  /* 0x0000000409047212 */ /* 0x000fc400078e3cff */
[----:B------:R-:W-:Y:S02]  /*ed50*/  SHF.R.S32.HI R16, RZ, 0x1f, R18 ;  /* 0x0000001fff107819 */ /* 0x000fe40000011412 */
        /* <DEDUP_REMOVED lines=10> */
[----:B------:R-:W-:Y:S01]  /*ee00*/  LEA.HI R16, R16, R18, RZ, 0x2 ;  /* 0x0000001210107211 */ /* 0x000fe200078f10ff */
[----:B------:R0:W5:Y:S02]  /*ee10*/  LD.E.128 R8, desc[UR8][R4.64] ;  /* 0x0000000804087980 */ /* 0x000164000c101d00 */
[----:B------:R-:W-:Y:S01]  /*ee20*/  UIMAD UR10, UR4, UR13, UR10 ;  /* 0x0000000d040a72a4 */ /* 0x000fe2000f8e020a */
[----:B------:R-:W-:Y:S01]  /*ee30*/  LOP3.LUT R16, R16, 0xfffffffc, RZ, 0xc0, !PT ;  /* 0xfffffffc10107812 */ /* 0x000fe200078ec0ff */
[----:B------:R-:W5:Y:S04]  /*ee40*/  LD.E.128 R12, desc[UR8][R12.64] ;  /* 0x000000080c0c7980 */ /* 0x000f68000c101d00 */
[----:B------:R-:W5:Y:S01]  /*ee50*/  LD.E.128 R20, desc[UR8][R20.64] ;  /* 0x0000000814147980 */ /* 0x000f62000c101d00 */
[----:B0-----:R-:W0:Y:S03]  /*ee60*/  @P1 LDC R5, c[0x0][0xbf0] ;  /* 0x0002fc00ff051b82 */ /* 0x001e260000000800 */
[----:B------:R-:W5:Y:S04]  /*ee70*/  LD.E.128 R24, desc[UR8][R24.64] ;  /* 0x0000000818187980 */ /* 0x000f68000c101d00 */
[----:B------:R-:W5:Y:S04]  /*ee80*/  LD.E.128 R28, desc[UR8][R28.64] ;  /* 0x000000081c1c7980 */ /* 0x000f68000c101d00 */
[----:B------:R-:W5:Y:S01]  /*ee90*/  LD.E.128 R32, desc[UR8][R32.64] ;  /* 0x0000000820207980 */ /* 0x000f62000c101d00 */
[----:B------:R-:W-:Y:S01]  /*eea0*/  UIMAD.WIDE.U32 UR8, UR4, UR12, URZ ;  /* 0x0000000c040872a5 */ /* 0x000fe2000f8e003f */
[----:B------:R-:W-:Y:S01]  /*eeb0*/  IMAD.IADD R16, R18, 0x1, -R16 ;  /* 0x0000000112107824 */ /* 0x000fe200078e0a10 */
        /* <DEDUP_REMOVED lines=9> */
[----:B------:R-:W-:Y:S01]  /*ef50*/  BSSY B1, `(.L_x_11476) ;  /* 0x0000038000017945 */ /* 0x000fe20003800000 */
[----:B------:R-:W-:Y:S01]  /*ef60*/  ULDC.64 UR10, c[0x0][0xae8] ;  /* 0x0002ba00000a7ab9 */ /* 0x000fe20000000a00 */
[----:B------:R-:W-:Y:S01]  /*ef70*/  VIADD R43, R78, UR14 ;  /* 0x0000000e4e2b7c36 */ /* 0x000fe20008000000 */
[----:B------:R-:W-:Y:S01]  /*ef80*/  UIMAD.WIDE.U32 UR8, UR15, UR10, UR8 ;  /* 0x0000000a0f0872a5 */ /* 0x000fe2000f8e0008 */
[----:B------:R-:W-:Y:S01]  /*ef90*/  VIADD R18, R3, UR14 ;  /* 0x0000000e03127c36 */ /* 0x000fe20008000000 */
[----:B------:R-:W-:-:S02]  /*efa0*/  SHF.R.S32.HI R42, RZ, 0x1f, R150 ;  /* 0x0000001fff2a7819 */ /* 0x000fc40000011496 */
[----:B------:R-:W-:Y:S01]  /*efb0*/  UIMAD UR9, UR15, UR11, UR9 ;  /* 0x0000000b0f0972a4 */ /* 0x000fe2000f8e0209 */
[----:B-1----:R-:W-:Y:S01]  /*efc0*/  @P1 IMAD.HI.U32 R4, R18, R37, RZ ;  /* 0x0000002512041227 */ /* 0x002fe200078e00ff */
[----:B------:R-:W-:Y:S01]  /*efd0*/  ISETP.GE.AND P0, PT, R43, R0, PT ;  /* 0x000000002b00720c */ /* 0x000fe20003f06270 */
[----:B------:R-:W-:Y:S01]  /*efe0*/  ULDC.64 UR10, c[0x0][0xaf0] ;  /* 0x0002bc00000a7ab9 */ /* 0x000fe20000000a00 */
[----:B------:R-:W-:Y:S01]  /*eff0*/  SHF.R.S32.HI R44, RZ, 0x1f, R147 ;  /* 0x0000001fff2c7819 */ /* 0x000fe20000011493 */
[----:B------:R-:W-:Y:S01]  /*f000*/  UIMAD UR4, UR4, UR10, URZ ;  /* 0x0000000a040472a4 */ /* 0x000fe2000f8e023f */
[----:B------:R-:W-:Y:S01]  /*f010*/  IMAD.MOV.U32 R3, RZ, RZ, R18 ;  /* 0x000000ffff037224 */ /* 0x000fe200078e0012 */
[----:B------:R-:W-:Y:S01]  /*f020*/  UIMAD.WIDE.U32 UR8, UR7, UR10, UR8 ;  /* 0x0000000a070872a5 */ /* 0x000fe2000f8e0008 */
[----:B0-----:R-:W-:Y:S01]  /*f030*/  @P1 SHF.R.U32.HI R3, RZ, R5, R4 ;  /* 0x00000005ff031219 */ /* 0x001fe20000011604 */
[----:B------:R-:W-:-:S03]  /*f040*/  UIMAD UR4, UR7, UR11, UR4 ;  /* 0x0000000b070472a4 */ /* 0x000fc6000f8e0204 */
[--C-:B------:R-:W-:Y:S01]  /*f050*/  SHF.R.S32.HI R16, RZ, 0x1f, R3.reuse ;  /* 0x0000001fff107819 */ /* 0x100fe20000011403 */
[----:B------:R-:W-:Y:S01]  /*f060*/  UIADD3 UR4, UR9, UR4, URZ ;  /* 0x0000000409047290 */ /* 0x000fe2000fffe03f */
[----:B------:R-:W-:Y:S01]  /*f070*/  IMAD.MOV R37, RZ, RZ, -R3 ;  /* 0x000000ffff257224 */ /* 0x000fe200078e0a03 */
[----:B------:R-:W-:Y:S01]  /*f080*/  ULDC.64 UR10, c[0x0][0xae0] ;  /* 0x0002b800000a7ab9 */ /* 0x000fe20000000a00 */
[----:B------:R-:W-:Y:S02]  /*f090*/  IMAD.U32 R5, RZ, RZ, UR9 ;  /* 0x00000009ff057e24 */ /* 0x000fe4000f8e00ff */
[----:B------:R-:W-:Y:S01]  /*f0a0*/  IMAD.U32 R4, RZ, RZ, UR8 ;  /* 0x00000008ff047e24 */ /* 0x000fe2000f8e00ff */
[----:B------:R-:W-:Y:S01]  /*f0b0*/  ULDC.64 UR8, c[0x0][0xad8] ;  /* 0x0002b60000087ab9 */ /* 0x000fe20000000a00 */
[----:B------:R-:W-:Y:S01]  /*f0c0*/  IMAD.U32 R5, RZ, RZ, UR4 ;  /* 0x00000004ff057e24 */ /* 0x000fe2000f8e00ff */
[----:B------:R-:W-:Y:S01]  /*f0d0*/  UIADD3 UR4, UR37, 0x31c20, URZ ;  /* 0x00031c2025047890 */ /* 0x000fe2000fffe03f */
[----:B------:R-:W-:-:S02]  /*f0e0*/  IMAD R16, R16, UR10, RZ ;  /* 0x0000000a10107c24 */ /* 0x000fc4000f8e02ff */
[----:B------:R-:W-:Y:S01]  /*f0f0*/  IMAD R37, R6, R37, R18 ;  /* 0x0000002506257224 */ /* 0x000fe200078e0212 */
[----:B------:R-:W-:Y:S01]  /*f100*/  UPRMT UR4, URZ, 0x654, UR4 ;  /* 0x000006543f047896 */ /* 0x000fe20008000004 */
[C---:B------:R-:W-:Y:S02]  /*f110*/  IMAD R39, R3.reuse, UR11, R16 ;  /* 0x0000000b03277c24 */ /* 0x040fe4000f8e0210 */
[----:B------:R-:W-:Y:S01]  /*f120*/  IMAD.WIDE.U32 R4, R3, UR10, R4 ;  /* 0x0000000a03047c25 */ /* 0x000fe2000f8e0004 */
[----:B------:R-:W-:-:S03]  /*f130*/  SHF.R.S32.HI R3, RZ, 0x1f, R37 ;  /* 0x0000001fff037819 */ /* 0x000fc60000011425 */
[----:B------:R-:W-:Y:S02]  /*f140*/  IMAD.IADD R5, R5, 0x1, R39 ;  /* 0x0000000105057824 */ /* 0x000fe400078e0227 */
[----:B------:R-:W-:Y:S01]  /*f150*/  IMAD R6, R3, UR8, RZ ;  /* 0x0000000803067c24 */ /* 0x000fe2000f8e02ff */
[----:B--2---:R-:W-:Y:S01]  /*f160*/  SYNCS.ARRIVE.TRANS64.RED.A1T0 RZ, [UR4], RZ ;  /* 0x000000ffffff79a7 */ /* 0x004fe20008100404 */
[----:B------:R-:W-:-:S04]  /*f170*/  IMAD.WIDE.U32 R4, R37, UR8, R4 ;  /* 0x0000000825047c25 */ /* 0x000fc8000f8e0004 */
[----:B------:R-:W-:Y:S01]  /*f180*/  IMAD R3, R37, UR9, R6 ;  /* 0x0000000925037c24 */ /* 0x000fe2000f8e0206 */
[----:B------:R-:W-:Y:S02]  /*f190*/  ULDC.64 UR8, c[0x0][0xa80] ;  /* 0x0002a00000087ab9 */ /* 0x000fe40000000a00 */
[----:B------:R-:W-:Y:S01]  /*f1a0*/  LEA R6, P1, R4, UR8, 0x1 ;  /* 0x0000000804067c11 */ /* 0x000fe2000f8208ff */
[----:B------:R-:W-:-:S04]  /*f1b0*/  IMAD.IADD R3, R5, 0x1, R3 ;  /* 0x0000000105037824 */ /* 0x000fc800078e0203 */
[----:B------:R0:W1:Y:S01]  /*f1c0*/  SHFL.IDX PT, R36, R6, RZ, 0x1c1f ;  /* 0x001c1fff06247589 */ /* 0x00006200000e0000 */
[----:B------:R-:W-:-:S05]  /*f1d0*/  LEA.HI.X R16, R4, UR9, R3, 0x1, P1 ;  /* 0x0000000904107c11 */ /* 0x000fca00088f0c03 */
        /* <DEDUP_REMOVED lines=8> */
[C---:B------:R-:W-:Y:S02]  /*f260*/  @!P2 LEA R40, P4, R150.reuse, R36, 0x1 ;  /* 0x000000249628a211 */ /* 0x040fe400078808ff */
[----:B--2---:R-:W-:Y:S01]  /*f270*/  @!P0 IMAD.WIDE R4, R145, 0x2, R36 ;  /* 0x0000000291048825 */ /* 0x004fe200078e0224 */
[-C--:B------:R-:W-:Y:S02]  /*f280*/  @!P1 LEA.HI.X R39, R147, R37.reuse, R44, 0x1, P3 ;  /* 0x0000002593279211 */ /* 0x080fe400018f0c2c */
[----:B------:R-:W-:Y:S02]  /*f290*/  @!P2 LEA.HI.X R41, R150, R37, R42, 0x1, P4 ;  /* 0x000000259629a211 */ /* 0x000fe400020f0c2a */
[----:B-----5:R3:W-:Y:S04]  /*f2a0*/  @!P0 ST.E.128 desc[UR8][R4.64], R8 ;  /* 0x0000000804008985 */ /* 0x0207e8000c101d08 */
[----:B------:R3:W-:Y:S04]  /*f2b0*/  @!P1 ST.E.128 desc[UR8][R38.64], R20 ;  /* 0x0000001426009985 */ /* 0x0007e8000c101d08 */
[----:B------:R3:W-:Y:S02]  /*f2c0*/  @!P2 ST.E.128 desc[UR8][R40.64], R28 ;  /* 0x0000001c2800a985 */ /* 0x0007e4000c101d08 */
.L_x_11477:
[----:B------:R-:W-:Y:S05]  /*f2d0*/  BSYNC B1 ;  /* 0x0000000000017941 */ /* 0x000fea0003800000 */
.L_x_11476:
        /* <DEDUP_REMOVED lines=21> */
.L_x_11475:
        /* <DEDUP_REMOVED lines=12> */
[C---:B------:R-:W-:Y:S01]  /*f4f0*/  VIADD R29, R17.reuse, 0x8 ;  /* 0x00000008111d7836 */ /* 0x040fe20000000000 */
[----:B------:R-:W-:Y:S01]  /*f500*/  ULDC.64 UR10, c[0x0][0xb38] ;  /* 0x0002ce00000a7ab9 */ /* 0x000fe20000000a00 */
[C---:B------:R-:W-:Y:S01]  /*f510*/  VIADD R31, R17.reuse, 0x10 ;  /* 0x00000010111f7836 */ /* 0x040fe20000000000 */
[----:B------:R-:W-:Y:S01]  /*f520*/  UIMAD.WIDE.U32 UR8, UR15, UR10, UR8 ;  /* 0x0000000a0f0872a5 */ /* 0x000fe2000f8e0008 */
[C---:B------:R-:W-:Y:S01]  /*f530*/  VIADD R79, R17.reuse, 0x18 ;  /* 0x00000018114f7836 */ /* 0x040fe20000000000 */
[----:B------:R-:W-:Y:S01]  /*f540*/  BSSY B1, `(.L_x_11479) ;  /* 0x0000064000017945 */ /* 0x000fe20003800000 */
[C---:B------:R-:W-:Y:S01]  /*f550*/  VIADD R86, R17.reuse, 0x20 ;  /* 0x0000002011567836 */ /* 0x040fe20000000000 */
[----:B------:R-:W-:Y:S01]  /*f560*/  UIMAD UR9, UR15, UR11, UR9 ;  /* 0x0000000b0f0972a4 */ /* 0x000fe2000f8e0209 */
[----:B------:R-:W-:Y:S01]  /*f570*/  SHF.R.S32.HI R16, RZ, 0x1f, R29 ;  /* 0x0000001fff107819 */ /* 0x000fe2000001141d */
[----:B------:R-:W-:Y:S01]  /*f580*/  VIADD R85, R17, 0x20 ;  /* 0x0000002011557836 */ /* 0x000fe20000000000 */
[----:B------:R-:W-:Y:S01]  /*f590*/  ULDC.64 UR10, c[0x0][0xb40] ;  /* 0x0002d000000a7ab9 */ /* 0x000fe20000000a00 */
[----:B------:R-:W-:Y:S01]  /*f5a0*/  SHF.R.S32.HI R18, RZ, 0x1f, R31 ;  /* 0x0000001fff127819 */ /* 0x000fe2000001141f */
[----:B------:R-:W-:Y:S01]  /*f5b0*/  UIMAD UR4, UR4, UR10, URZ ;  /* 0x0000000a040472a4 */ /* 0x000fe2000f8e023f */
[----:B------:R-:W-:Y:S01]  /*f5c0*/  SHF.R.S32.HI R28, RZ, 0x1f, R79 ;  /* 0x0000001fff1c7819 */ /* 0x000fe2000001144f */
[----:B------:R-:W-:Y:S01]  /*f5d0*/  UIMAD.WIDE.U32 UR8, UR7, UR10, UR8 ;  /* 0x0000000a070872a5 */ /* 0x000fe2000f8e0008 */
[----:B0-----:R-:W-:Y:S01]  /*f5e0*/  @P1 IMAD.HI.U32 R4, R25, R4, RZ ;  /* 0x0000000419041227 */ /* 0x001fe200078e00ff */
[----:B------:R-:W-:Y:S01]  /*f5f0*/  UIMAD UR4, UR7, UR11, UR4 ;  /* 0x0000000b070472a4 */ /* 0x000fe2000f8e0204 */
        /* <DEDUP_REMOVED lines=20> */
[----:B------:R-:W-:Y:S01]  /*f740*/  UIADD3 UR4, UR37, 0x31c20, URZ ;  /* 0x00031c2025047890 */ /* 0x000fe2000fffe03f */
[C---:B------:R-:W-:Y:S01]  /*f750*/  IMAD R13, R3.reuse, UR11, R6 ;  /* 0x0000000b030d7c24 */ /* 0x040fe2000f8e0206 */
[----:B------:R-:W-:Y:S01]  /*f760*/  SHF.R.S32.HI R6, RZ, 0x1f, R11 ;  /* 0x0000001fff067819 */ /* 0x000fe2000001140b */
[----:B------:R-:W-:Y:S01]  /*f770*/  IMAD.WIDE.U32 R4, R3, UR10, R4 ;  /* 0x0000000a03047c25 */ /* 0x000fe2000f8e0004 */
[----:B------:R-:W-:Y:S01]  /*f780*/  UPRMT UR4, URZ, 0x654, UR4 ;  /* 0x000006543f047896 */ /* 0x000fe20008000004 */
[----:B------:R-:W-:-:S02]  /*f790*/  SHF.R.S32.HI R84, RZ, 0x1f, R157 ;  /* 0x0000001fff547819 */ /* 0x000fc4000001149d */
[----:B------:R-:W-:Y:S01]  /*f7a0*/  IMAD R6, R6, UR8, RZ ;  /* 0x0000000806067c24 */ /* 0x000fe2000f8e02ff */
[----:B------:R-:W-:Y:S01]  /*f7b0*/  SHF.R.S32.HI R86, RZ, 0x1f, R86 ;  /* 0x0000001fff567819 */ /* 0x000fe20000011456 */
        /* <DEDUP_REMOVED lines=25> */
[-C--:B------:R-:W-:Y:S02]  /*f950*/  @!P3 LEA R24, P5, R85, R4.reuse, 0x2 ;  /* 0x000000045518b211 */ /* 0x080fe400078a10ff */
[-C--:B------:R-:W-:Y:S01]  /*f960*/  @!P4 LEA R26, P6, R157, R4.reuse, 0x2 ;  /* 0x000000049d1ac211 */ /* 0x080fe200078c10ff */
[----:B------:R2:W-:Y:S01]  /*f970*/  @!P1 ST.E.64 desc[UR8][R12.64], R72 ;  /* 0x000000480c009985 */ /* 0x0005e2000c101b08 */
[----:B------:R-:W-:Y:S02]  /*f980*/  @!P2 LEA R22, P1, R79, R4, 0x2 ;  /* 0x000000044f16a211 */ /* 0x000fe400078210ff */
[----:B------:R-:W-:Y:S01]  /*f990*/  @!P3 LEA.HI.X R25, R85, R5, R86, 0x2, P5 ;  /* 0x000000055519b211 */ /* 0x000fe200028f1456 */
[----:B------:R3:W-:Y:S01]  /*f9a0*/  @!P0 ST.E.64 desc[UR8][R14.64], R32 ;  /* 0x000000200e008985 */ /* 0x0007e2000c101b08 */
        /* <DEDUP_REMOVED lines=16> */
[-C--:B------:R-:W-:Y:S02]  /*fab0*/  @!P3 LEA R20, P6, R153, R4.reuse, 0x2 ;  /* 0x000000049914b211 */ /* 0x080fe400078c10ff */
[-C--:B---3--:R-:W-:Y:S01]  /*fac0*/  @!P4 LEA R14, P0, R154, R4.reuse, 0x2 ;  /* 0x000000049a0ec211 */ /* 0x088fe200078010ff */
[----:B------:R0:W-:Y:S01]  /*fad0*/  @!P1 ST.E.64 desc[UR8][R12.64], R52 ;  /* 0x000000340c009985 */ /* 0x0001e2000c101b08 */
[-C--:B----4-:R-:W-:Y:S02]  /*fae0*/  @!P2 LEA R22, P1, R152, R4.reuse, 0x2 ;  /* 0x000000049816a211 */ /* 0x090fe400078210ff */
        /* <DEDUP_REMOVED lines=9> */
.L_x_11480:
[----:B------:R-:W-:Y:S05]  /*fb80*/  BSYNC B1 ;  /* 0x0000000000017941 */ /* 0x000fea0003800000 */
.L_x_11479:
[----:B------:R-:W-:Y:S01]  /*fb90*/  ISETP.GE.AND P0, PT, R9, R0, PT ;  /* 0x000000000900720c */ /* 0x000fe20003f06270 */
[----:B0-----:R0:W3:Y:S04]  /*fba0*/  SHFL.IDX PT, R11, R3, 0x1, 0x1c1f ;  /* 0x003c1f00030b7f89 */ /* 0x0010e800000e0000 */
[----:B------:R0:W4:Y:S08]  /*fbb0*/  SHFL.IDX PT, R10, R6, 0x1, 0x1c1f ;  /* 0x003c1f00060a7f89 */ /* 0x00013000000e0000 */
[----:B0-----:R-:W-:Y:S05]  /*fbc0*/  @P0 BRA `(.L_x_11478) ;  /* 0x0000000c00f80947 */ /* 0x001fea0003800000 */
[----:B------:R-:W-:Y:S01]  /*fbd0*/  ULDC UR4, c[0x0][0xac8] ;  /* 0x0002b20000047ab9 */ /* 0x000fe20000000800 */
[----:B------:R-:W-:Y:S01]  /*fbe0*/  ULDC.64 UR8, c[0x0][0x208] ;  /* 0x0000820000087ab9 */ /* 0x000fe20000000a00 */
[----:B------:R-:W-:Y:S02]  /*fbf0*/  ISETP.GE.AND P0, PT, R29, UR4, PT ;  /* 0x000000041d007c0c */ /* 0x000fe4000bf06270 */
[----:B------:R-:W-:Y:S02]  /*fc00*/  ISETP.GE.AND P1, PT, R17, UR4, PT ;  /* 0x0000000411007c0c */ /* 0x000fe4000bf26270 */
[----:B------:R-:W-:Y:S02]  /*fc10*/  ISETP.GE.AND P2, PT, R31, UR4, PT ;  /* 0x000000041f007c0c */ /* 0x000fe4000bf46270 */
[----:B------:R-:W-:Y:S02]  /*fc20*/  ISETP.GE.AND P3, PT, R79, UR4, PT ;  /* 0x000000044f007c0c */ /* 0x000fe4000bf66270 */
[----:B------:R-:W-:-:S05]  /*fc30*/  ISETP.GE.AND P4, PT, R85, UR4, PT ;  /* 0x0000000455007c0c */ /* 0x000fca000bf86270 */
[-C--:B----4-:R-:W-:Y:S02]  /*fc40*/  @!P0 LEA R8, P5, R29, R10.reuse, 0x2 ;  /* 0x0000000a1d088211 */ /* 0x090fe400078a10ff */
[----:B-123--:R-:W-:Y:S02]  /*fc50*/  @!P1 IMAD.WIDE R4, R17, 0x4, R10 ;  /* 0x0000000411049825 */ /* 0x00efe400078e020a */
[----:B------:R-:W-:Y:S02]  /*fc60*/  @!P0 LEA.HI.X R9, R29, R11, R16, 0x2, P5 ;  /* 0x0000000b1d098211 */ /* 0x000fe400028f1410 */
[-C--:B------:R-:W-:Y:S01]  /*fc70*/  @!P2 LEA R12, P5, R31, R10.reuse, 0x2 ;  /* 0x0000000a1f0ca211 */ /* 0x080fe200078a10ff */
[----:B------:R0:W-:Y:S01]  /*fc80*/  @!P1 ST.E.64 desc[UR8][R4.64], R74 ;  /* 0x0000004a04009985 */ /* 0x0001e2000c101b08 */
[----:B------:R-:W-:Y:S02]  /*fc90*/  ISETP.GE.AND P1, PT, R157, UR4, PT ;  /* 0x000000049d007c0c */ /* 0x000fe4000bf26270 */
[----:B------:R-:W-:Y:S01]  /*fca0*/  @!P3 LEA R14, P6, R79, R10, 0x2 ;  /* 0x0000000a4f0eb211 */ /* 0x000fe200078c10ff */
[----:B------:R-:W-:Y:S01]  /*fcb0*/  @!P0 ST.E.64 desc[UR8][R8.64], R76 ;  /* 0x0000004c08008985 */ /* 0x000fe2000c101b08 */
[----:B------:R-:W-:-:S02]  /*fcc0*/  ISETP.GE.AND P0, PT, R156, UR4, PT ;  /* 0x000000049c007c0c */ /* 0x000fc4000bf06270 */
[-C--:B------:R-:W-:Y:S02]  /*fcd0*/  @!P2 LEA.HI.X R13, R31, R11.reuse, R18, 0x2, P5 ;  /* 0x0000000b1f0da211 */ /* 0x080fe400028f1412 */
[-C--:B------:R-:W-:Y:S02]  /*fce0*/  @!P4 LEA R20, P5, R85, R10.reuse, 0x2 ;  /* 0x0000000a5514c211 */ /* 0x080fe400078a10ff */
[-C--:B------:R-:W-:Y:S01]  /*fcf0*/  @!P3 LEA.HI.X R15, R79, R11.reuse, R28, 0x2, P6 ;  /* 0x0000000b4f0fb211 */ /* 0x080fe200030f141c */
[----:B------:R-:W-:Y:S01]  /*fd00*/  @!P2 ST.E.64 desc[UR8][R12.64], R34 ;  /* 0x000000220c00a985 */ /* 0x000fe2000c101b08 */
[----:B------:R-:W-:Y:S02]  /*fd10*/  @!P4 LEA.HI.X R21, R85, R11, R86, 0x2, P5 ;  /* 0x0000000b5515c211 */ /* 0x000fe400028f1456 */
[----:B------:R-:W-:Y:S01]  /*fd20*/  ISETP.GE.AND P2, PT, R153, UR4, PT ;  /* 0x0000000499007c0c */ /* 0x000fe2000bf46270 */
[----:B------:R1:W-:Y:S01]  /*fd30*/  @!P3 ST.E.64 desc[UR8][R14.64], R38 ;  /* 0x000000260e00b985 */ /* 0x0003e2000c101b08 */
[----:B------:R-:W-:-:S02]  /*fd40*/  @!P1 LEA R22, P5, R157, R10, 0x2 ;  /* 0x0000000a9d169211 */ /* 0x000fc400078a10ff */
[-C--:B0-----:R-:W-:Y:S01]  /*fd50*/  @!P0 LEA R4, P6, R156, R10.reuse, 0x2 ;  /* 0x0000000a9c048211 */ /* 0x081fe200078c10ff */
[----:B------:R0:W-:Y:S01]  /*fd60*/  @!P4 ST.E.64 desc[UR8][R20.64], R42 ;  /* 0x0000002a1400c985 */ /* 0x0001e2000c101b08 */
[----:B------:R-:W-:Y:S02]  /*fd70*/  ISETP.GE.AND P4, PT, R155, UR4, PT ;  /* 0x000000049b007c0c */ /* 0x000fe4000bf86270 */
[----:B------:R-:W-:Y:S02]  /*fd80*/  ISETP.GE.AND P3, PT, R154, UR4, PT ;  /* 0x000000049a007c0c */ /* 0x000fe4000bf66270 */
[-C--:B------:R-:W-:Y:S02]  /*fd90*/  @!P1 LEA.HI.X R23, R157, R11.reuse, R84, 0x2, P5 ;  /* 0x0000000b9d179211 */ /* 0x080fe400028f1454 */
[----:B------:R-:W-:Y:S02]  /*fda0*/  @!P0 LEA.HI.X R5, R156, R11, R83, 0x2, P6 ;  /* 0x0000000b9c058211 */ /* 0x000fe400030f1453 */
[----:B------:R-:W-:Y:S01]  /*fdb0*/  ISETP.GE.AND P5, PT, R152, UR4, PT ;  /* 0x0000000498007c0c */ /* 0x000fe2000bfa6270 */
[----:B------:R2:W-:Y:S04]  /*fdc0*/  @!P1 ST.E.64 desc[UR8][R22.64], R46 ;  /* 0x0000002e16009985 */ /* 0x0005e8000c101b08 */
[----:B------:R2:W-:Y:S01]  /*fdd0*/  @!P0 ST.E.64 desc[UR8][R4.64], R50 ;  /* 0x0000003204008985 */ /* 0x0005e2000c101b08 */
[----:B-1----:R-:W-:-:S02]  /*fde0*/  @!P2 LEA R14, P0, R153, R10, 0x2 ;  /* 0x0000000a990ea211 */ /* 0x002fc400078010ff */
[-C--:B------:R-:W-:Y:S02]  /*fdf0*/  @!P4 LEA R8, P1, R155, R10.reuse, 0x2 ;  /* 0x0000000a9b08c211 */ /* 0x080fe400078210ff */
[-C--:B------:R-:W-:Y:S02]  /*fe00*/  @!P2 LEA.HI.X R15, R153, R11.reuse, R80, 0x2, P0 ;  /* 0x0000000b990fa211 */ /* 0x080fe400000f1450 */
[----:B------:R-:W-:Y:S02]  /*fe10*/  ISETP.GE.AND P0, PT, R151, UR4, PT ;  /* 0x0000000497007c0c */ /* 0x000fe4000bf06270 */
[-C--:B------:R-:W-:Y:S02]  /*fe20*/  @!P3 LEA R12, P6, R154, R10.reuse, 0x2 ;  /* 0x0000000a9a0cb211 */ /* 0x080fe400078c10ff */
[----:B------:R-:W-:Y:S02]  /*fe30*/  @!P4 LEA.HI.X R9, R155, R11, R82, 0x2, P1 ;  /* 0x0000000b9b09c211 */ /* 0x000fe400008f1452 */
[----:B0-----:R-:W-:-:S02]  /*fe40*/  @!P5 LEA R20, P1, R152, R10, 0x2 ;  /* 0x0000000a9814d211 */ /* 0x001fc400078210ff */
[-C--:B------:R-:W-:Y:S01]  /*fe50*/  @!P3 LEA.HI.X R13, R154, R11.reuse, R81, 0x2, P6 ;  /* 0x0000000b9a0db211 */ /* 0x080fe200030f1451 */
[----:B------:R2:W-:Y:S01]  /*fe60*/  @!P4 ST.E.64 desc[UR8][R8.64], R54 ;  /* 0x000000360800c985 */ /* 0x0005e2000c101b08 */
[----:B------:R-:W-:-:S03]  /*fe70*/  @!P5 LEA.HI.X R21, R152, R11, R78, 0x2, P1 ;  /* 0x0000000b9815d211 */ /* 0x000fc600008f144e */
[----:B------:R2:W-:Y:S04]  /*fe80*/  @!P3 ST.E.64 desc[UR8][R12.64], R58 ;  /* 0x0000003a0c00b985 */ /* 0x0005e8000c101b08 */
[----:B------:R2:W-:Y:S04]  /*fe90*/  @!P2 ST.E.64 desc[UR8][R14.64], R62 ;  /* 0x0000003e0e00a985 */ /* 0x0005e8000c101b08 */
[----:B------:R2:W-:Y:S01]  /*fea0*/  @!P5 ST.E.64 desc[UR8][R20.64], R66 ;  /* 0x000000421400d985 */ /* 0x0005e2000c101b08 */
[----:B------:R-:W-:Y:S05]  /*feb0*/  @P0 BRA `(.L_x_11478) ;  /* 0x0000000c003c0947 */ /* 0x000fea0003800000 */
[----:B--2---:R-:W-:Y:S01]  /*fec0*/  LEA R4, P0, R151, R10, 0x2 ;  /* 0x0000000a97047211 */ /* 0x004fe200078010ff */
[----:B------:R-:W-:-:S03]  /*fed0*/  ULDC.64 UR8, c[0x0][0x208] ;  /* 0x0000820000087ab9 */ /* 0x000fc60000000a00 */
[----:B------:R-:W-:-:S05]  /*fee0*/  LEA.HI.X R5, R151, R11, R30, 0x2, P0 ;  /* 0x0000000b97057211 */ /* 0x000fca00000f141e */
[----:B------:R0:W-:Y:S01]  /*fef0*/  ST.E.64 desc[UR8][R4.64], R70 ;  /* 0x0000004604007985 */ /* 0x0001e2000c101b08 */
[----:B------:R-:W-:Y:S05]  /*ff00*/  BRA `(.L_x_11478) ;  /* 0x0000000c00287947 */ /* 0x000fea0003800000 */
.L_x_11473:
        /* <DEDUP_REMOVED lines=37> */
[----:B------:R-:W2:Y:S04]  /*10160*/  LDG.E R3, desc[UR8][R4.64] ;  /* 0x0000000804037981 */ /* 0x000ea8000c1e1900 */
[----:B-----5:R-:W2:Y:S02]  /*10170*/  LDG.E R0, desc[UR8][R4.64+0x4] ;  /* 0x0000040804007981 */ /* 0x020ea4000c1e1900 */
[----:B--2---:R-:W-:-:S07]  /*10180*/  IMAD.IADD R0, R0, 0x1, -R3 ;  /* 0x0000000100007824 */ /* 0x004fce00078e0a03 */
.L_x_11481:
[----:B------:R-:W-:Y:S01]  /*10190*/  R2UR UR7, R149 ;  /* 0x00000000950772ca */ /* 0x000fe200000e0000 */
[----:B------:R-:W-:Y:S01]  /*101a0*/  BSSY B1, `(.L_x_11482) ;  /* 0x000003f000017945 */ /* 0x000fe20003800000 */
[----:B------:R-:W-:-:S11]  /*101b0*/  R2UR UR8, R6 ;  /* 0x00000000060872ca */ /* 0x000fd600000e0000 */
[----:B------:R-:W-:Y:S02]  /*101c0*/  USEL UR7, UR7, URZ, !UP0 ;  /* 0x0000003f07077287 */ /* 0x000fe4000c000000 */
[----:B------:R-:W-:Y:S01]  /*101d0*/  USEL UR12, UR8, URZ, !UP0 ;  /* 0x0000003f080c7287 */ /* 0x000fe2000c000000 */
[----:B------:R-:W-:Y:S11]  /*101e0*/  @P0 BRA `(.L_x_11483) ;  /* 0x0000000000e80947 */ /* 0x000ff60003800000 */
[----:B------:R-:W1:Y:S01]  /*101f0*/  LDC R11, c[0x0][0xbe8] ;  /* 0x0002fa00ff0b7b82 */ /* 0x000e620000000800 */
[----:B------:R-:W-:-:S13]  /*10200*/  R2UR UR8, R22 ;  /* 0x00000000160872ca */ /* 0x000fda00000e0000 */
[----:B------:R-:W-:-:S05]  /*10210*/  IMAD.U32 R6, RZ, RZ, UR8 ;  /* 0x00000008ff067e24 */ /* 0x000fca000f8e00ff */
[----:B------:R-:W-:Y:S01]  /*10220*/  IADD3 R6, R6, -0x80, R12 ;  /* 0xffffff8006067810 */ /* 0x000fe20007ffe00c */
[----:B-1---5:R-:W-:-:S05]  /*10230*/  IMAD R3, R0, R11, RZ ;  /* 0x0000000b00037224 */ /* 0x022fca00078e02ff */
        /* <DEDUP_REMOVED lines=8> */
[----:B------:R-:W1:Y:S02]  /*102c0*/  @P0 LDC R3, c[0x0][0xbec] ;  /* 0x0002fb00ff030b82 */ /* 0x000e640000000800 */
[----:B------:R-:W-:-:S04]  /*102d0*/  UISETP.GT.AND UP0, UPT, UR9, 0x1, UPT ;  /* 0x000000010900788c */ /* 0x000fc8000bf04270 */
[----:B------:R-:W-:Y:S02]  /*102e0*/  USEL UR18, UR18, 0x978, UP0 ;  /* 0x0000097812127887 */ /* 0x000fe40008000000 */
[----:B------:R-:W3:Y:S01]  /*102f0*/  @P0 LDC R5, c[0x0][0xbf0] ;  /* 0x0002fc00ff050b82 */ /* 0x000ee20000000800 */
[----:B------:R-:W-:-:S09]  /*10300*/  USEL UR13, UR8, URZ, UP0 ;  /* 0x0000003f080d7287 */ /* 0x000fd20008000000 */
[----:B------:R-:W-:Y:S01]  /*10310*/  ULDC.64 UR8, c[0x0][UR18+0x218] ;  /* 0x0000860012087abb */ /* 0x000fe20008000a00 */
[----:B------:R-:W-:Y:S01]  /*10320*/  ULDC.64 UR14, c[0x0][UR18+0x220] ;  /* 0x00008800120e7abb */ /* 0x000fe20008000a00 */
[----:B------:R-:W-:Y:S01]  /*10330*/  ULDC.64 UR16, c[0x0][UR18+0x228] ;  /* 0x00008a0012107abb */ /* 0x000fe20008000a00 */
[----:B------:R-:W-:Y:S02]  /*10340*/  UIMAD UR15, UR15, UR7, URZ ;  /* 0x000000070f0f72a4 */ /* 0x000fe4000f8e023f */
[----:B------:R-:W-:Y:S02]  /*10350*/  UIMAD.WIDE.U32 UR22, UR16, UR13, URZ ;  /* 0x0000000d101672a5 */ /* 0x000fe4000f8e003f */
[----:B------:R-:W-:Y:S02]  /*10360*/  UIMAD UR13, UR17, UR13, URZ ;  /* 0x0000000d110d72a4 */ /* 0x000fe4000f8e023f */
[----:B------:R-:W-:Y:S02]  /*10370*/  UIMAD UR15, UR14, UR12, UR15 ;  /* 0x0000000c0e0f72a4 */ /* 0x000fe4000f8e020f */
[----:B------:R-:W-:-:S06]  /*10380*/  UIADD3 UR13, UR23, UR13, URZ ;  /* 0x0000000d170d7290 */ /* 0x000fcc000fffe03f */
[----:B0-----:R-:W-:Y:S01]  /*10390*/  IMAD.U32 R8, RZ, RZ, UR13 ;  /* 0x0000000dff087e24 */ /* 0x001fe2000f8e00ff */
[----:B--2---:R-:W-:Y:S01]  /*103a0*/  R2UR UR19, R4 ;  /* 0x00000000041372ca */ /* 0x004fe200000e0000 */
[----:B-1----:R-:W-:-:S04]  /*103b0*/  @P0 IMAD.HI.U32 R4, R6, R3, RZ ;  /* 0x0000000306040227 */ /* 0x002fc800078e00ff */
[----:B------:R-:W-:Y:S01]  /*103c0*/  IMAD.MOV.U32 R3, RZ, RZ, R6 ;  /* 0x000000ffff037224 */ /* 0x000fe200078e0006 */
[----:B---3--:R-:W-:Y:S01]  /*103d0*/  @P0 SHF.R.U32.HI R3, RZ, R5, R4 ;  /* 0x00000005ff030219 */ /* 0x008fe20000011604 */
[----:B------:R-:W-:Y:S02]  /*103e0*/  IMAD.U32 R4, RZ, RZ, UR22 ;  /* 0x00000016ff047e24 */ /* 0x000fe4000f8e00ff */
[----:B------:R-:W-:Y:S01]  /*103f0*/  IMAD.U32 R5, RZ, RZ, UR23 ;  /* 0x00000017ff057e24 */ /* 0x000fe2000f8e00ff */
[--C-:B------:R-:W-:Y:S01]  /*10400*/  SHF.R.S32.HI R5, RZ, 0x1f, R3.reuse ;  /* 0x0000001fff057819 */ /* 0x100fe20000011403 */
[----:B------:R-:W-:Y:S02]  /*10410*/  IMAD.MOV R9, RZ, RZ, -R3 ;  /* 0x000000ffff097224 */ /* 0x000fe400078e0a03 */
[----:B------:R-:W-:Y:S02]  /*10420*/  UIMAD.WIDE.U32 UR10, UR8, UR19, URZ ;  /* 0x00000013080a72a5 */ /* 0x000fe4000f8e003f */
[----:B------:R-:W-:Y:S01]  /*10430*/  UIMAD UR19, UR9, UR19, URZ ;  /* 0x00000013091372a4 */ /* 0x000fe2000f8e023f */
[----:B------:R-:W-:Y:S01]  /*10440*/  IMAD R9, R11, R9, R6 ;  /* 0x000000090b097224 */ /* 0x000fe200078e0206 */
[----:B------:R-:W-:-:S02]  /*10450*/  UIMAD.WIDE.U32 UR8, UR14, UR7, URZ ;  /* 0x000000070e0872a5 */ /* 0x000fc4000f8e003f */
[----:B------:R-:W-:Y:S02]  /*10460*/  UIADD3 UR19, UR11, UR19, URZ ;  /* 0x000000130b137290 */ /* 0x000fe4000fffe03f */
[----:B------:R-:W-:Y:S02]  /*10470*/  UIADD3 UR10, UP1, UP2, UR8, UR10, UR4 ;  /* 0x0000000a080a7290 */ /* 0x000fe4000fa3e004 */
        /* <DEDUP_REMOVED lines=17> */
.L_x_11483:
[----:B------:R-:W-:Y:S05]  /*10590*/  BSYNC B1 ;  /* 0x0000000000017941 */ /* 0x000fea0003800000 */
.L_x_11482:
[----:B------:R-:W-:-:S13]  /*105a0*/  R2UR UR8, R146 ;  /* 0x00000000920872ca */ /* 0x000fda00000e0000 */
[----:B------:R-:W-:-:S06]  /*105b0*/  UISETP.GT.AND UP0, UPT, UR8, 0x1, UPT ;  /* 0x000000010800788c */ /* 0x000fcc000bf04270 */
[----:B------:R-:W-:-:S13]  /*105c0*/  PLOP3.LUT P0, PT, PT, PT, UP0, 0x80, 0x0 ;  /* 0x000000000000781c */ /* 0x000fda0003f0f008 */
[----:B------:R-:W-:Y:S05]  /*105d0*/  @P0 BRA `(.L_x_11478) ;  /* 0x0000000400740947 */ /* 0x000fea0003800000 */
[----:B-1----:R-:W2:Y:S01]  /*105e0*/  LDL.LU R3, [R1+0x4] ;  /* 0x0000040001037983 */ /* 0x002ea20000300800 */
[----:B------:R-:W1:Y:S01]  /*105f0*/  LDC R13, c[0x0][0xbe8] ;  /* 0x0002fa00ff0d7b82 */ /* 0x000e620000000800 */
[----:B0-----:R-:W-:Y:S01]  /*10600*/  SHF.R.S32.HI R8, RZ, 0x1f, R10 ;  /* 0x0000001fff087819 */ /* 0x001fe2000001140a */
        /* <DEDUP_REMOVED lines=11> */
[----:B------:R-:W-:Y:S01]  /*106c0*/  ULDC.64 UR10, c[0x0][0xae8] ;  /* 0x0002ba00000a7ab9 */ /* 0x000fe20000000a00 */
[----:B-1----:R-:W-:-:S13]  /*106d0*/  ISETP.NE.AND P0, PT, R13, 0x1, PT ;  /* 0x000000010d00780c */ /* 0x002fda0003f05270 */
[----:B------:R-:W0:Y:S08]  /*106e0*/  @P0 LDC R5, c[0x0][0xbec] ;  /* 0x0002fb00ff050b82 */ /* 0x000e300000000800 */
[----:B------:R-:W1:Y:S01]  /*106f0*/  @P0 LDC R9, c[0x0][0xbf0] ;  /* 0x0002fc00ff090b82 */ /* 0x000e620000000800 */
[----:B--2---:R-:W-:Y:S02]  /*10700*/  R2UR UR16, R3 ;  /* 0x00000000031072ca */ /* 0x004fe400000e0000 */
[----:B------:R-:W-:-:S04]  /*10710*/  SHF.R.S32.HI R3, RZ, 0x1f, R10 ;  /* 0x0000001fff037819 */ /* 0x000fc8000001140a */
[----:B------:R-:W-:-:S04]  /*10720*/  LEA.HI R3, R3, R10, RZ, 0x2 ;  /* 0x0000000a03037211 */ /* 0x000fc800078f10ff */
[----:B------:R-:W-:-:S03]  /*10730*/  LOP3.LUT R3, R3, 0xfffffffc, RZ, 0xc0, !PT ;  /* 0xfffffffc03037812 */ /* 0x000fc600078ec0ff */
[----:B------:R-:W-:Y:S02]  /*10740*/  UIMAD.WIDE.U32 UR8, UR16, UR10, UR8 ;  /* 0x0000000a100872a5 */ /* 0x000fe4000f8e0008 */
[----:B------:R-:W-:Y:S02]  /*10750*/  IMAD.IADD R3, R10, 0x1, -R3 ;  /* 0x000000010a037824 */ /* 0x000fe400078e0a03 */
[----:B------:R-:W-:Y:S02]  /*10760*/  UIMAD UR9, UR16, UR11, UR9 ;  /* 0x0000000b100972a4 */ /* 0x000fe4000f8e0209 */
[----:B------:R-:W-:Y:S01]  /*10770*/  IMAD R3, R3, 0x60, R8 ;  /* 0x0000006003037824 */ /* 0x000fe200078e0208 */
[----:B------:R-:W-:Y:S02]  /*10780*/  ULDC.64 UR10, c[0x0][0xaf0] ;  /* 0x0002bc00000a7ab9 */ /* 0x000fe40000000a00 */
[----:B------:R-:W-:Y:S01]  /*10790*/  UIMAD UR12, UR12, UR10, URZ ;  /* 0x0000000a0c0c72a4 */ /* 0x000fe2000f8e023f */
[----:B------:R-:W-:Y:S01]  /*107a0*/  VIADD R6, R3, UR13 ;  /* 0x0000000d03067c36 */ /* 0x000fe20008000000 */
[----:B------:R-:W-:-:S02]  /*107b0*/  UIMAD.WIDE.U32 UR8, UR7, UR10, UR8 ;  /* 0x0000000a070872a5 */ /* 0x000fc4000f8e0008 */
[----:B------:R-:W-:Y:S01]  /*107c0*/  UIMAD UR4, UR7, UR11, UR12 ;  /* 0x0000000b070472a4 */ /* 0x000fe2000f8e020c */
[----:B0-----:R-:W-:Y:S02]  /*107d0*/  @P0 IMAD.HI.U32 R4, R6, R5, RZ ;  /* 0x0000000506040227 */ /* 0x001fe400078e00ff */
[----:B------:R-:W-:Y:S01]  /*107e0*/  ULDC.64 UR10, c[0x0][0xae0] ;  /* 0x0002b800000a7ab9 */ /* 0x000fe20000000a00 */
[----:B------:R-:W-:Y:S01]  /*107f0*/  UIADD3 UR4, UR9, UR4, URZ ;  /* 0x0000000409047290 */ /* 0x000fe2000fffe03f */
[----:B------:R-:W-:Y:S01]  /*10800*/  IMAD.MOV.U32 R3, RZ, RZ, R6 ;  /* 0x000000ffff037224 */ /* 0x000fe200078e0006 */
[----:B-1----:R-:W-:Y:S01]  /*10810*/  @P0 SHF.R.U32.HI R3, RZ, R9, R4 ;  /* 0x00000009ff030219 */ /* 0x002fe20000011604 */
[----:B------:R-:W-:-:S03]  /*10820*/  IMAD.U32 R5, RZ, RZ, UR9 ;  /* 0x00000009ff057e24 */ /* 0x000fc6000f8e00ff */
[--C-:B------:R-:W-:Y:S01]  /*10830*/  SHF.R.S32.HI R4, RZ, 0x1f, R3.reuse ;  /* 0x0000001fff047819 */ /* 0x100fe20000011403 */
[----:B------:R-:W-:Y:S02]  /*10840*/  IMAD.MOV R9, RZ, RZ, -R3 ;  /* 0x000000ffff097224 */ /* 0x000fe400078e0a03 */
[----:B------:R-:W-:Y:S02]  /*10850*/  IMAD.U32 R5, RZ, RZ, UR4 ;  /* 0x00000004ff057e24 */ /* 0x000fe4000f8e00ff */
[----:B------:R-:W-:Y:S02]  /*10860*/  IMAD R9, R13, R9, R6 ;  /* 0x000000090d097224 */ /* 0x000fe400078e0206 */
[----:B------:R-:W-:Y:S02]  /*10870*/  IMAD R6, R4, UR10, RZ ;  /* 0x0000000a04067c24 */ /* 0x000fe4000f8e02ff */
[----:B------:R-:W-:Y:S01]  /*10880*/  IMAD.U32 R4, RZ, RZ, UR8 ;  /* 0x00000008ff047e24 */ /* 0x000fe2000f8e00ff */
[----:B------:R-:W-:Y:S01]  /*10890*/  ULDC.64 UR8, c[0x0][0xad8] ;  /* 0x0002b60000087ab9 */ /* 0x000fe20000000a00 */
[C---:B------:R-:W-:Y:S01]  /*108a0*/  IMAD R11, R3.reuse, UR11, R6 ;  /* 0x0000000b030b7c24 */ /* 0x040fe2000f8e0206 */
[----:B------:R-:W-:Y:S01]  /*108b0*/  SHF.R.S32.HI R6, RZ, 0x1f, R9 ;  /* 0x0000001fff067819 */ /* 0x000fe20000011409 */
[----:B------:R-:W-:-:S04]  /*108c0*/  IMAD.WIDE.U32 R4, R3, UR10, R4 ;  /* 0x0000000a03047c25 */ /* 0x000fc8000f8e0004 */
        /* <DEDUP_REMOVED lines=24> */
[----:B------:R3:W-:Y:S04]  /*10a50*/  @!P2 ST.E.128 desc[UR8][R8.64], RZ ;  /* 0x000000ff0800a985 */ /* 0x0007e8000c101d08 */
[----:B------:R3:W-:Y:S04]  /*10a60*/  @!P3 ST.E.128 desc[UR8][R10.64], RZ ;  /* 0x000000ff0a00b985 */ /* 0x0007e8000c101d08 */
[----:B------:R3:W-:Y:S02]  /*10a70*/  @!P4 ST.E.128 desc[UR8][R14.64], RZ ;  /* 0x000000ff0e00c985 */ /* 0x0007e4000c101d08 */
.L_x_11485:
[----:B------:R-:W-:Y:S05]  /*10a80*/  BSYNC B1 ;  /* 0x0000000000017941 */ /* 0x000fea0003800000 */
.L_x_11484:
        /* <DEDUP_REMOVED lines=11> */
[C---:B------:R-:W-:Y:S02]  /*10b40*/  @!P4 LEA R12, P1, R150.reuse, R4, 0x1 ;  /* 0x00000004960cc211 */ /* 0x040fe400078208ff */
[----:B----4-:R-:W-:Y:S01]  /*10b50*/  @!P2 IMAD.WIDE R8, R145, 0x2, R4 ;  /* 0x000000029108a825 */ /* 0x010fe200078e0204 */
[-C--:B------:R-:W-:Y:S02]  /*10b60*/  @!P3 LEA.HI.X R11, R147, R5.reuse, R18, 0x1, P0 ;  /* 0x00000005930bb211 */ /* 0x080fe400000f0c12 */
[----:B------:R-:W-:Y:S02]  /*10b70*/  @!P4 LEA.HI.X R13, R150, R5, R16, 0x1, P1 ;  /* 0x00000005960dc211 */ /* 0x000fe400008f0c10 */
[----:B------:R2:W-:Y:S04]  /*10b80*/  @!P2 ST.E.128 desc[UR8][R8.64], RZ ;  /* 0x000000ff0800a985 */ /* 0x0005e8000c101d08 */
[----:B------:R2:W-:Y:S04]  /*10b90*/  @!P3 ST.E.128 desc[UR8][R10.64], RZ ;  /* 0x000000ff0a00b985 */ /* 0x0005e8000c101d08 */
[----:B------:R2:W-:Y:S02]  /*10ba0*/  @!P4 ST.E.128 desc[UR8][R12.64], RZ ;  /* 0x000000ff0c00c985 */ /* 0x0005e4000c101d08 */
.L_x_11478:
[----:B------:R-:W-:Y:S05]  /*10bb0*/  BSYNC B0 ;  /* 0x0000000000007941 */ /* 0x000fea0003800000 */
.L_x_11472:
[----:B------:R-:W-:Y:S02]  /*10bc0*/  ULDC UR4, c[0x0][0xc3c] ;  /* 0x00030f0000047ab9 */ /* 0x000fe40000000800 */
[----:B------:R-:W-:-:S13]  /*10bd0*/  ISETP.GE.AND P0, PT, R7, UR4, PT ;  /* 0x0000000407007c0c */ /* 0x000fda000bf06270 */
[----:B------:R-:W-:Y:S05]  /*10be0*/  @!P0 BRA `(.L_x_11486) ;  /* 0xffffff04002c8947 */ /* 0x000fea000383ffff */
[----:B------:R-:W-:Y:S05]  /*10bf0*/  EXIT ;  /* 0x000000000000794d */ /* 0x000fea0003800000 */
.L_x_11435:
        /* <DEDUP_REMOVED lines=16> */
.L_x_11487:
        /* <DEDUP_REMOVED lines=45> */
.L_x_11491:
[----:B------:R-:W0:Y:S01]  /*10fd0*/  LDC R2, c[0x0][0xc3c] ;  /* 0x00030f00ff027b82 */ /* 0x000e220000000800 */
[----:B------:R-:W-:Y:S01]  /*10fe0*/  UIADD3 UR4, UR4, 0x1f, URZ ;  /* 0x0000001f04047890 */ /* 0x000fe2000fffe03f */
[----:B------:R-:W-:Y:S02]  /*10ff0*/  ULDC UR7, c[0x0][0xc3c] ;  /* 0x00030f0000077ab9 */ /* 0x000fe40000000800 */
[----:B------:R-:W-:-:S03]  /*11000*/  IMAD.U32 R27, RZ, RZ, UR7 ;  /* 0x00000007ff1b7e24 */ /* 0x000fc6000f8e00ff */
[----:B0-----:R-:W-:-:S13]  /*11010*/  ISETP.LE.AND P6, PT, R2, UR4, PT ;  /* 0x0000000402007c0c */ /* 0x001fda000bfc3270 */
[----:B------:R-:W-:Y:S05]  /*11020*/  @P6 BRA `(.L_x_11490) ;  /* 0x0000000800b46947 */ /* 0x000fea0003800000 */
[----:B------:R-:W-:Y:S01]  /*11030*/  VIADD R9, R0, UR4 ;  /* 0x0000000400097c36 */ /* 0x000fe20008000000 */
[----:B------:R-:W-:Y:S01]  /*11040*/  ULDC.64 UR8, c[0x0][0x208] ;  /* 0x0000820000087ab9 */ /* 0x000fe20000000a00 */
        /* <DEDUP_REMOVED lines=30> */
.L_x_11489:
        /* <DEDUP_REMOVED lines=13> */
.L_x_11492:
        /* <DEDUP_REMOVED lines=47> */
[----:B------:R-:W-:Y:S01]  /*115f0*/  ISETP.GE.AND P2, PT, R3, RZ, PT ;  /* 0x000000ff0300720c */ /* 0x000fe20003f46270 */
[----:B------:R-:W-:-:S10]  /*11600*/  IMAD.MOV R3, RZ, RZ, -R7 ;  /* 0x000000ffff037224 */ /* 0x000fd400078e0a07 */
        /* <DEDUP_REMOVED lines=13> */
.L_x_11493:
[----:B0-----:R-:W0:Y:S01]  /*116e0*/  LDC.64 R2, c[0x0][0xc90] ;  /* 0x00032400ff027b82 */ /* 0x001e220000000a00 */
[----:B------:R-:W-:Y:S01]  /*116f0*/  ULDC.64 UR6, c[0x0][0x208] ;  /* 0x0000820000067ab9 */ /* 0x000fe20000000a00 */
        /* <DEDUP_REMOVED lines=36> */
[----:B------:R-:W-:-:S03]  /*11940*/  IMAD.MOV R26, RZ, RZ, -R7 ;  /* 0x000000ffff1a7224 */ /* 0x000fc600078e0a07 */
        /* <DEDUP_REMOVED lines=18> */
[----:B------:R-:W-:Y:S02]  /*11a70*/  ISETP.GE.AND P2, PT, R3, RZ, PT ;  /* 0x000000ff0300720c */ /* 0x000fe40003f46270 */
[----:B------:R-:W-:-:S05]  /*11a80*/  IADD3 R3, R6, 0x1000000, R4 ;  /* 0x0100000006037810 */ /* 0x000fca0007ffe004 */
[----:B------:R-:W-:-:S06]  /*11a90*/  @P0 VIADD R2, R2, 0x1 ;  /* 0x0000000102020836 */ /* 0x000fcc0000000000 */
[----:B------:R-:W-:Y:S01]  /*11aa0*/  @!P2 IMAD.MOV R2, RZ, RZ, -R2 ;  /* 0x000000ffff02a224 */ /* 0x000fe200078e0a02 */
[----:B------:R-:W-:-:S05]  /*11ab0*/  @!P1 LOP3.LUT R2, RZ, R7, RZ, 0x33, !PT ;  /* 0x00000007ff029212 */ /* 0x000fca00078e33ff */
[----:B------:R-:W-:-:S07]  /*11ac0*/  IMAD R26, R2, R26, R3 ;  /* 0x0000001a021a7224 */ /* 0x000fce00078e0203 */
.L_x_11494:
[----:B------:R-:W-:-:S05]  /*11ad0*/  LOP3.LUT R2, RZ, R2, RZ, 0x33, !PT ;  /* 0x00000002ff027212 */ /* 0x000fca00078e33ff */
[----:B------:R-:W-:Y:S01]  /*11ae0*/  IMAD.IADD R25, R25, 0x1, R2 ;  /* 0x0000000119197824 */ /* 0x000fe200078e0202 */
[----:B------:R-:W-:Y:S06]  /*11af0*/  BRA `(.L_x_11495) ;  /* 0x00000000000c7947 */ /* 0x000fec0003800000 */
.L_x_11490:
[----:B------:R-:W-:Y:S02]  /*11b00*/  IMAD.MOV.U32 R25, RZ, RZ, RZ ;  /* 0x000000ffff197224 */ /* 0x000fe400078e00ff */
[----:B------:R-:W-:Y:S02]  /*11b10*/  IMAD.U32 R24, RZ, RZ, UR6 ;  /* 0x00000006ff187e24 */ /* 0x000fe4000f8e00ff */
[----:B------:R-:W-:-:S07]  /*11b20*/  IMAD.MOV.U32 R26, RZ, RZ, RZ ;  /* 0x000000ffff1a7224 */ /* 0x000fce00078e00ff */
.L_x_11495:
[----:B------:R-:W-:-:S13]  /*11b30*/  ISETP.NE.AND P0, PT, R0, RZ, PT ;  /* 0x000000ff0000720c */ /* 0x000fda0003f05270 */
[----:B------:R-:W0:Y:S01]  /*11b40*/  @!P0 S2R R3, SR_CgaCtaId ;  /* 0x0000000000038919 */ /* 0x000e220000008800 */
[----:B------:R-:W-:-:S04]  /*11b50*/  @!P0 MOV R0, 0x400 ;  /* 0x0000040000008802 */ /* 0x000fc80000000f00 */
[----:B0-----:R-:W-:-:S05]  /*11b60*/  @!P0 LEA R0, R3, R0, 0x18 ;  /* 0x0000000003008211 */ /* 0x001fca00078ec0ff */
[----:B------:R1:W-:Y:S01]  /*11b70*/  @!P0 STS.128 [R0+0x31cd0], R24 ;  /* 0x031cd01800008388 */ /* 0x0003e20000000c00 */
[----:B------:R-:W-:Y:S06]  /*11b80*/  BAR.ARV 0x5, 0x200 ;  /* 0x0148000000007b1d */ /* 0x000fec0000002000 */
.L_x_11488:
        /* <DEDUP_REMOVED lines=33> */
.L_x_11602:
[----:B0--3--:R-:W0:Y:S01]  /*11da0*/  LDC.64 R2, c[0x0][0xc88] ;  /* 0x00032200ff027b82 */ /* 0x009e220000000a00 */
        /* <DEDUP_REMOVED lines=22> */
[----:B-1----:R1:W5:Y:S01]  /*11f10*/  @P0 LDG.E R0, desc[UR10][R2.64] ;  /* 0x0000000a02000981 */ /* 0x002362000c1e1900 */
        /* <DEDUP_REMOVED lines=33> */
.L_x_11497:
[----:B------:R-:W-:Y:S01]  /*12130*/  ULDC.64 UR4, c[0x0][0xa20] ;  /* 0x0002880000047ab9 */ /* 0x000fe20000000a00 */
[C---:B------:R-:W-:Y:S01]  /*12140*/  LOP3.LUT R6, R26.reuse, 0xff000000, RZ, 0xc0, !PT ;  /* 0xff0000001a067812 */ /* 0x040fe200078ec0ff */
        /* <DEDUP_REMOVED lines=9> */
[----:B------:R-:W-:Y:S01]  /*121e0*/  IADD3 R2, P0, R22, UR4, RZ ;  /* 0x0000000416027c10 */ /* 0x000fe2000ff1e0ff */
[----:B------:R-:W-:-:S03]  /*121f0*/  ULDC.64 UR6, c[0x0][0x208] ;  /* 0x0000820000067ab9 */ /* 0x000fc60000000a00 */
[----:B------:R-:W-:-:S05]  /*12200*/  IADD3.X R3, R23, UR5, RZ, P0, !PT ;  /* 0x0000000517037c10 */ /* 0x000fca00087fe4ff */
[----:B------:R2:W5:Y:S01]  /*12210*/  LDG.E R7, desc[UR6][R2.64] ;  /* 0x0000000602077981 */ /* 0x000562000c1e1900 */
[----:B------:R-:W-:Y:S05]  /*12220*/  BRA `(.L_x_11499) ;  /* 0x0000000000147947 */ /* 0x000fea0003800000 */
.L_x_11498:
[----:B------:R-:W-:Y:S05]  /*12230*/  @!P0 BRA `(.L_x_11499) ;  /* 0x0000000000108947 */ /* 0x000fea0003800000 */
[----:B------:R-:W-:Y:S02]  /*12240*/  ULDC.64 UR4, c[0x0][0x208] ;  /* 0x0000820000047ab9 */ /* 0x000fe40000000a00 */
[----:B------:R-:W2:Y:S04]  /*12250*/  LDG.E R7, desc[UR4][R4.64] ;  /* 0x0000000404077981 */ /* 0x000ea8000c1e1900 */
[----:B------:R-:W2:Y:S02]  /*12260*/  LDG.E R4, desc[UR4][R4.64+0x4] ;  /* 0x0000040404047981 */ /* 0x000ea4000c1e1900 */
[----:B--2---:R-:W-:-:S07]  /*12270*/  IMAD.IADD R7, R4, 0x1, -R7 ;  /* 0x0000000104077824 */ /* 0x004fce00078e0a07 */
.L_x_11499:
[----:B-----5:R-:W-:Y:S01]  /*12280*/  IMAD.IADD R7, R7, 0x1, -R0 ;  /* 0x0000000107077824 */ /* 0x020fe200078e0a00 */
[----:B------:R-:W-:Y:S01]  /*12290*/  LOP3.LUT R9, R6, 0xff, RZ, 0xc0, !PT ;  /* 0x000000ff06097812 */ /* 0x000fe200078ec0ff */
[----:B------:R-:W3:Y:S01]  /*122a0*/  LDC R0, c[0x0][0x448] ;  /* 0x00011200ff007b82 */ /* 0x000ee20000000800 */
[----:B--2---:R-:W-:Y:S01]  /*122b0*/  IMAD R2, R25, 0xc0, RZ ;  /* 0x000000c019027824 */ /* 0x004fe200078e02ff */
[----:B------:R-:W-:Y:S01]  /*122c0*/  BSSY B0, `(.L_x_11500) ;  /* 0x0000036000007945 */ /* 0x000fe20003800000 */
[----:B------:R-:W-:Y:S02]  /*122d0*/  IMAD.MOV.U32 R4, RZ, RZ, RZ ;  /* 0x000000ffff047224 */ /* 0x000fe400078e00ff */
[----:B------:R-:W-:Y:S01]  /*122e0*/  VIADD R2, R2, 0xbf ;  /* 0x000000bf02027836 */ /* 0x000fe20000000000 */
[----:B---3--:R-:W-:-:S13]  /*122f0*/  ISETP.NE.AND P0, PT, R0, 0x1, PT ;  /* 0x000000010000780c */ /* 0x008fda0003f05270 */
[----:B------:R-:W2:Y:S08]  /*12300*/  @P0 LDC R3, c[0x0][0x44c] ;  /* 0x00011300ff030b82 */ /* 0x000eb00000000800 */
[----:B------:R-:W3:Y:S01]  /*12310*/  @P0 LDC R0, c[0x0][0x450] ;  /* 0x00011400ff000b82 */ /* 0x000ee20000000800 */
[----:B--2---:R-:W-:-:S05]  /*12320*/  @P0 IMAD.HI.U32 R3, R2, R3, RZ ;  /* 0x0000000302030227 */ /* 0x004fca00078e00ff */
[----:B---3--:R-:W-:Y:S01]  /*12330*/  @P0 SHF.R.U32.HI R2, RZ, R0, R3 ;  /* 0x00000000ff020219 */ /* 0x008fe20000011603 */
[C---:B------:R-:W-:Y:S01]  /*12340*/  VIADD R0, R7.reuse, 0x8f ;  /* 0x0000008f07007836 */ /* 0x040fe20000000000 */
[----:B------:R-:W-:-:S03]  /*12350*/  IADD3 R7, R7, 0x90, -R8 ;  /* 0x0000009007077810 */ /* 0x000fc60007ffe808 */
[----:B------:R-:W-:-:S04]  /*12360*/  IMAD.HI R0, R0, 0x38e38e39, RZ ;  /* 0x38e38e3900007827 */ /* 0x000fc800078e02ff */
[----:B------:R-:W-:Y:S01]  /*12370*/  IMAD.IADD R2, R7, 0x1, R2 ;  /* 0x0000000107027824 */ /* 0x000fe200078e0202 */
[----:B------:R-:W-:Y:S01]  /*12380*/  SHF.R.U32.HI R3, RZ, 0x1f, R0 ;  /* 0x0000001fff037819 */ /* 0x000fe20000011600 */
[----:B------:R-:W-:Y:S02]  /*12390*/  IMAD.MOV.U32 R7, RZ, RZ, R4 ;  /* 0x000000ffff077224 */ /* 0x000fe400078e0004 */
[----:B------:R-:W-:Y:S01]  /*123a0*/  IMAD.HI R2, R2, 0x38e38e39, RZ ;  /* 0x38e38e3902027827 */ /* 0x000fe200078e02ff */
[----:B------:R-:W-:-:S04]  /*123b0*/  LEA.HI.SX32 R3, R0, R3, 0x1b ;  /* 0x0000000300037211 */ /* 0x000fc800078fdaff */
[----:B------:R-:W-:-:S04]  /*123c0*/  SHF.R.U32.HI R0, RZ, 0x1f, R2 ;  /* 0x0000001fff007819 */ /* 0x000fc80000011602 */
[----:B------:R-:W-:-:S04]  /*123d0*/  LEA.HI.SX32 R0, R2, R0, 0x1b ;  /* 0x0000000002007211 */ /* 0x000fc800078fdaff */
[----:B01----:R-:W-:Y:S02]  /*123e0*/  VIMNMX R8, R3, R0, PT ;  /* 0x0000000003087248 */ /* 0x003fe40003fe0100 */
[----:B------:R-:W-:Y:S02]  /*123f0*/  SHF.R.U32.HI R0, RZ, 0x10, R6 ;  /* 0x00000010ff007819 */ /* 0x000fe40000011606 */
[----:B------:R-:W-:Y:S01]  /*12400*/  ISETP.GE.AND P1, PT, R8, 0x1, PT ;  /* 0x000000010800780c */ /* 0x000fe20003f26270 */
[----:B------:R0:W-:Y:S01]  /*12410*/  STL [R1+0x1c], R8 ;  /* 0x00001c0801007387 */ /* 0x0001e20000100800 */
[----:B------:R-:W-:-:S03]  /*12420*/  ISETP.NE.AND P0, PT, R0, RZ, PT ;  /* 0x000000ff0000720c */ /* 0x000fc60003f05270 */
[----:B------:R0:W-:Y:S04]  /*12430*/  STL [R1+0x20], R4 ;  /* 0x0000200401007387 */ /* 0x0001e80000100800 */
[----:B------:R0:W-:Y:S06]  /*12440*/  STL [R1+0x38], R9 ;  /* 0x0000380901007387 */ /* 0x0001ec0000100800 */
[----:B------:R-:W1:Y:S01]  /*12450*/  @!P0 LDC R0, c[0x0][0x9f0] ;  /* 0x00027c00ff008b82 */ /* 0x000e620000000800 */
        /* <DEDUP_REMOVED lines=28> */
.L_x_11501:
[----:B------:R-:W-:Y:S05]  /*12620*/  BSYNC B0 ;  /* 0x0000000000007941 */ /* 0x000fea0003800000 */
.L_x_11500:
        /* <DEDUP_REMOVED lines=20> */
[----:B0-----:R-:W0:Y:S02]  /*12770*/  S2R R4, SR_LTMASK ;  /* 0x0000000000047919 */ /* 0x001e240000003900 */
[----:B0-----:R-:W-:-:S04]  /*12780*/  LOP3.LUT R4, R4, UR4, RZ, 0xc0, !PT ;  /* 0x0000000404047c12 */ /* 0x001fc8000f8ec0ff */
[----:B--2---:R-:W0:Y:S01]  /*12790*/  POPC R7, R4 ;  /* 0x0000000400077309 */ /* 0x004e220000000000 */
[----:B---3--:R-:W0:Y:S02]  /*127a0*/  SHFL.IDX PT, R0, R3, R0, 0x1f ;  /* 0x00001f0003007589 */ /* 0x008e2400000e0000 */
[----:B0-----:R-:W-:Y:S01]  /*127b0*/  IADD3 R24, R0, UR38, R7 ;  /* 0x0000002600187c10 */ /* 0x001fe2000fffe007 */
[----:B------:R-:W-:Y:S06]  /*127c0*/  BRA `(.L_x_11504) ;  /* 0x0000004000247947 */ /* 0x000fec0003800000 */
.L_x_11503:
        /* <DEDUP_REMOVED lines=12> */
[----:B--2---:R-:W-:-:S02]  /*12890*/  IMAD.U32 R7, RZ, RZ, UR9 ;  /* 0x00000009ff077e24 */ /* 0x004fc4000f8e00ff */
[----:B------:R-:W-:Y:S02]  /*128a0*/  IMAD.U32 R10, RZ, RZ, UR4 ;  /* 0x00000004ff0a7e24 */ /* 0x000fe4000f8e00ff */
[----:B------:R-:W-:Y:S02]  /*128b0*/  IMAD.U32 R11, RZ, RZ, UR5 ;  /* 0x00000005ff0b7e24 */ /* 0x000fe4000f8e00ff */
[----:B------:R-:W-:Y:S02]  /*128c0*/  IMAD.MOV.U32 R8, RZ, RZ, 0x70 ;  /* 0x00000070ff087424 */ /* 0x000fe400078e00ff */
[----:B------:R-:W-:Y:S02]  /*128d0*/  IMAD.MOV.U32 R12, RZ, RZ, 0x1 ;  /* 0x00000001ff0c7424 */ /* 0x000fe400078e00ff */
[----:B------:R-:W-:-:S07]  /*128e0*/  IMAD.MOV.U32 R13, RZ, RZ, RZ ;  /* 0x000000ffff0d7224 */ /* 0x000fce00078e00ff */
[----:B------:R-:W-:-:S07]  /*128f0*/  LEPC R20, `(.L_x_11506) ;  /* 0x000000001014794e */ /* 0x000fce0000000000 */
[----:B0-----:R-:W-:Y:S05]  /*12900*/  CALL.ABS.NOINC R2 ;  /* 0x0000000002007343 */ /* 0x001fea0003c00000 */
.L_x_11506:
[----:B------:R-:W-:Y:S05]  /*12910*/  BSYNC B6 ;  /* 0x0000000000067941 */ /* 0x000fea0003800000 */
.L_x_11505:
        /* <DEDUP_REMOVED lines=9> */
[----:B0-----:R-:W-:Y:S02]  /*129b0*/  IMAD.U32 R4, RZ, RZ, UR6 ;  /* 0x00000006ff047e24 */ /* 0x001fe4000f8e00ff */
[----:B------:R-:W-:Y:S02]  /*129c0*/  IMAD.U32 R5, RZ, RZ, UR7 ;  /* 0x00000007ff057e24 */ /* 0x000fe4000f8e00ff */
[----:B------:R-:W-:Y:S02]  /*129d0*/  IMAD.U32 R6, RZ, RZ, UR8 ;  /* 0x00000008ff067e24 */ /* 0x000fe4000f8e00ff */
[----:B--2---:R-:W-:-:S02]  /*129e0*/  IMAD.U32 R7, RZ, RZ, UR9 ;  /* 0x00000009ff077e24 */ /* 0x004fc4000f8e00ff */
[----:B------:R-:W-:Y:S02]  /*129f0*/  IMAD.U32 R10, RZ, RZ, UR4 ;  /* 0x00000004ff0a7e24 */ /* 0x000fe4000f8e00ff */
[----:B------:R-:W-:Y:S02]  /*12a00*/  IMAD.U32 R11, RZ, RZ, UR5 ;  /* 0x00000005ff0b7e24 */ /* 0x000fe4000f8e00ff */
[----:B------:R-:W-:Y:S02]  /*12a10*/  IMAD.MOV.U32 R8, RZ, RZ, 0x70 ;  /* 0x00000070ff087424 */ /* 0x000fe400078e00ff */
[----:B------:R-:W-:Y:S02]  /*12a20*/  IMAD.MOV.U32 R12, RZ, RZ, 0x1 ;  /* 0x00000001ff0c7424 */ /* 0x000fe400078e00ff */
[----:B-1----:R-:W-:-:S07]  /*12a30*/  IMAD.MOV.U32 R13, RZ, RZ, RZ ;  /* 0x000000ffff0d7224 */ /* 0x002fce00078e00ff */
[----:B------:R-:W-:-:S07]  /*12a40*/  LEPC R20, `(.L_x_11509) ;  /* 0x000000001014794e */ /* 0x000fce0000000000 */
[----:B---3--:R-:W-:Y:S05]  /*12a50*/  CALL.ABS.NOINC R2 ;  /* 0x0000000002007343 */ /* 0x008fea0003c00000 */
.L_x_11509:
        /* <DEDUP_REMOVED lines=16> */
.L_x_11508:
[----:B------:R-:W-:Y:S05]  /*12b60*/  BSYNC B6 ;  /* 0x0000000000067941 */ /* 0x000fea0003800000 */
.L_x_11507:
[----:B------:R-:W-:Y:S01]  /*12b70*/  ULDC.64 UR4, c[0x0][0x9f8] ;  /* 0x00027e0000047ab9 */ /* 0x000fe20000000a00 */
[----:B------:R-:W-:Y:S01]  /*12b80*/  ULDC.64 UR6, c[0x0][0x208] ;  /* 0x0000820000067ab9 */ /* 0x000fe20000000a00 */
[----:B------:R-:W-:Y:S01]  /*12b90*/  ISETP.NE.U32.AND P0, PT, RZ, UR4, PT ;  /* 0x00000004ff007c0c */ /* 0x000fe2000bf05070 */
[----:B------:R-:W3:Y:S01]  /*12ba0*/  LDL R20, [R1+0x24] ;  /* 0x0000240001147983 */ /* 0x000ee20000100800 */
[----:B------:R-:W1:Y:S02]  /*12bb0*/  LDC.64 R2, c[0x0][0x418] ;  /* 0x00010600ff027b82 */ /* 0x000e640000000a00 */
[----:B------:R-:W-:-:S13]  /*12bc0*/  ISETP.NE.AND.EX P0, PT, RZ, UR5, PT, P0 ;  /* 0x00000005ff007c0c */ /* 0x000fda000bf05300 */
[----:B------:R-:W-:-:S04]  /*12bd0*/  @P0 IADD3 R22, P1, R22, UR4, RZ ;  /* 0x0000000416160c10 */ /* 0x000fc8000ff3e0ff */
[----:B------:R-:W-:Y:S01]  /*12be0*/  @P0 IADD3.X R23, R23, UR5, RZ, P1, !PT ;  /* 0x0000000517170c10 */ /* 0x000fe20008ffe4ff */
[----:B------:R-:W-:-:S04]  /*12bf0*/  ULDC.64 UR4, c[0x0][0xa08] ;  /* 0x0002820000047ab9 */ /* 0x000fc80000000a00 */
[----:B------:R3:W2:Y:S01]  /*12c00*/  @P0 LDG.E R26, desc[UR6][R22.64] ;  /* 0x00000006161a0981 */ /* 0x0006a2000c1e1900 */
        /* <DEDUP_REMOVED lines=12> */
.L_x_11618:
        /* <DEDUP_REMOVED lines=8> */
.L_x_11621:
        /* <DEDUP_REMOVED lines=9> */
[----:B0-----:R-:W0:Y:S02]  /*12de0*/  @P0 LDC.64 R4, c[0x0][0x440] ;  /* 0x00011000ff040b82 */ /* 0x001e240000000a00 */
        /* <DEDUP_REMOVED lines=13> */
.L_x_11513:
[----:B--2---:R-:W-:Y:S01]  /*12ec0*/  IMAD R0, R18, 0x8, R17 ;  /* 0x0000000812007824 */ /* 0x004fe200078e0211 */
[----:B---3--:R-:W-:-:S04]  /*12ed0*/  SHF.L.U32 R2, R28, 0x1f, RZ ;  /* 0x0000001f1c027819 */ /* 0x008fc800000006ff */
[----:B------:R-:W2:Y:S02]  /*12ee0*/  SYNCS.PHASECHK.TRANS64.TRYWAIT P0, [R0+URZ+0x31c40], R2 ;  /* 0x031c4002000075a7 */ /* 0x000ea4000800017f */
[----:B--2---:R-:W-:Y:S05]  /*12ef0*/  @!P0 BRA `(.L_x_11514) ;  /* 0x0000005000608947 */ /* 0x004fea0003800000 */
.L_x_11622:
        /* <DEDUP_REMOVED lines=11> */
.L_x_11515:
        /* <DEDUP_REMOVED lines=31> */
.L_x_11511:
[----:B0-----:R-:W3:Y:S04]  /*131a0*/  LDL.LU R4, [R1+0x10] ;  /* 0x0000100001047983 */ /* 0x001ee80000300800 */
        /* <DEDUP_REMOVED lines=38> */
[----:B0-----:R-:W-:Y:S05]  /*13410*/  CALL.ABS.NOINC R2 ;  /* 0x0000000002007343 */ /* 0x001fea0003c00000 */
.L_x_11517:
[----:B------:R-:W-:Y:S05]  /*13420*/  BSYNC B6 ;  /* 0x0000000000067941 */ /* 0x000fea0003800000 */
.L_x_11516:
[----:B------:R-:W2:Y:S01]  /*13430*/  LDL.LU R20, [R1+0x10] ;  /* 0x0000100001147983 */ /* 0x000ea20000300800 */
[----:B------:R-:W3:Y:S01]  /*13440*/  LDC R9, c[0x0][0x448] ;  /* 0x00011200ff097b82 */ /* 0x000ee20000000800 */
[----:B------:R-:W-:Y:S01]  /*13450*/  ULDC.64 UR4, c[0x0][0x2d8] ;  /* 0x0000b60000047ab9 */ /* 0x000fe20000000a00 */
[----:B------:R-:W-:Y:S01]  /*13460*/  ULDC.64 UR6, c[0x0][0x2e0] ;  /* 0x0000b80000067ab9 */ /* 0x000fe20000000a00 */
[----:B0-----:R-:W2:Y:S01]  /*13470*/  LDL.LU.64 R2, [R1+0x30] ;  /* 0x0000300001027983 */ /* 0x001ea20000300a00 */
[----:B------:R-:W-:-:S03]  /*13480*/  ULDC.64 UR8, c[0x0][0x280] ;  /* 0x0000a00000087ab9 */ /* 0x000fc60000000a00 */
[----:B------:R-:W4:Y:S04]  /*13490*/  LDL.LU R21, [R1+0x28] ;  /* 0x0000280001157983 */ /* 0x000f280000300800 */
[----:B------:R-:W4:Y:S01]  /*134a0*/  LDL.LU R4, [R1+0xc] ;  /* 0x00000c0001047983 */ /* 0x000f220000300800 */
[----:B------:R-:W0:Y:S01]  /*134b0*/  S2R R10, SR_TID.X ;  /* 0x00000000000a7919 */ /* 0x000e220000002100 */
[----:B------:R-:W1:Y:S01]  /*134c0*/  S2R R11, SR_TID.X ;  /* 0x00000000000b7919 */ /* 0x000e620000002100 */
[----:B---3--:R-:W-:-:S13]  /*134d0*/  ISETP.NE.AND P1, PT, R9, 0x1, PT ;  /* 0x000000010900780c */ /* 0x008fda0003f25270 */
[----:B------:R-:W3:Y:S08]  /*134e0*/  @P1 LDC R5, c[0x0][0x450] ;  /* 0x00011400ff051b82 */ /* 0x000ef00000000800 */
[----:B------:R-:W3:Y:S01]  /*134f0*/  @P1 LDC R8, c[0x0][0x450] ;  /* 0x00011400ff081b82 */ /* 0x000ee20000000800 */
[----:B--2---:R-:W-:Y:S02]  /*13500*/  IMAD.MOV.U32 R3, RZ, RZ, R20 ;  /* 0x000000ffff037224 */ /* 0x004fe400078e0014 */
[----:B------:R-:W2:Y:S01]  /*13510*/  S2R R20, SR_TID.X ;  /* 0x0000000000147919 */ /* 0x000ea20000002100 */
[----:B------:R-:W-:-:S04]  /*13520*/  IMAD.WIDE.U32 R2, R16, UR4, R2 ;  /* 0x0000000410027c25 */ /* 0x000fc8000f8e0002 */
[----:B------:R-:W-:Y:S01]  /*13530*/  IMAD R3, R16, UR5, R3 ;  /* 0x0000000510037c24 */ /* 0x000fe2000f8e0203 */
[----:B------:R-:W-:Y:S01]  /*13540*/  ULDC.64 UR4, c[0x0][0x2d0] ;  /* 0x0000b40000047ab9 */ /* 0x000fe20000000a00 */
[----:B----4-:R-:W-:Y:S02]  /*13550*/  IMAD R0, R21, UR6, RZ ;  /* 0x0000000615007c24 */ /* 0x010fe4000f8e02ff */
[----:B------:R-:W-:-:S04]  /*13560*/  IMAD.WIDE.U32 R2, R4, UR6, R2 ;  /* 0x0000000604027c25 */ /* 0x000fc8000f8e0002 */
[----:B------:R-:W-:Y:S01]  /*13570*/  IMAD R0, R4, UR7, R0 ;  /* 0x0000000704007c24 */ /* 0x000fe2000f8e0200 */
[----:B------:R-:W-:Y:S01]  /*13580*/  ULDC.64 UR6, c[0x0][0x2c8] ;  /* 0x0000b20000067ab9 */ /* 0x000fe20000000a00 */
[----:B------:R-:W4:Y:S02]  /*13590*/  @P1 LDC R4, c[0x0][0x44c] ;  /* 0x00011300ff041b82 */ /* 0x000f240000000800 */
[----:B------:R-:W-:Y:S01]  /*135a0*/  IMAD.IADD R3, R3, 0x1, R0 ;  /* 0x0000000103037824 */ /* 0x000fe200078e0200 */
[C---:B--2---:R-:W-:Y:S01]  /*135b0*/  LOP3.LUT R21, R20.reuse, 0x7f, RZ, 0xc0, !PT ;  /* 0x0000007f14157812 */ /* 0x044fe200078ec0ff */
[----:B------:R-:W-:-:S03]  /*135c0*/  IMAD.SHL.U32 R20, R20, 0x20, RZ ;  /* 0x0000002014147824 */ /* 0x000fc600078e00ff */
[----:B------:R-:W-:-:S04]  /*135d0*/  SHF.R.U32.HI R21, RZ, 0x2, R21 ;  /* 0x00000002ff157819 */ /* 0x000fc80000011615 */
[----:B------:R-:W-:Y:S01]  /*135e0*/  LOP3.LUT R20, R21, 0x60, R20, 0xf8, !PT ;  /* 0x0000006015147812 */ /* 0x000fe200078ef814 */
[----:B0-----:R-:W-:-:S04]  /*135f0*/  IMAD.SHL.U32 R21, R10, 0x8, RZ ;  /* 0x000000080a157824 */ /* 0x001fc800078e00ff */
[----:B------:R-:W-:Y:S01]  /*13600*/  IMAD R6, R25, 0xc0, R20 ;  /* 0x000000c019067824 */ /* 0x000fe200078e0214 */
[----:B------:R-:W-:Y:S01]  /*13610*/  LOP3.LUT R21, R21, 0x18, RZ, 0xc0, !PT ;  /* 0x0000001815157812 */ /* 0x000fe200078ec0ff */
[----:B-1----:R-:W-:Y:S02]  /*13620*/  IMAD.SHL.U32 R20, R11, 0x8, RZ ;  /* 0x000000080b147824 */ /* 0x002fe400078e00ff */
[----:B----4-:R-:W-:Y:S01]  /*13630*/  @P1 IMAD.HI.U32 R0, R6, R4, RZ ;  /* 0x0000000406001227 */ /* 0x010fe200078e00ff */
[C---:B------:R-:W-:Y:S02]  /*13640*/  LOP3.LUT R10, R21.reuse, 0x40, RZ, 0xfc, !PT ;  /* 0x00000040150a7812 */ /* 0x040fe400078efcff */
[----:B------:R-:W-:Y:S01]  /*13650*/  LOP3.LUT R20, R20, 0x18, RZ, 0xc0, !PT ;  /* 0x0000001814147812 */ /* 0x000fe200078ec0ff */
[----:B------:R-:W-:Y:S01]  /*13660*/  IMAD.MOV.U32 R4, RZ, RZ, R6 ;  /* 0x000000ffff047224 */ /* 0x000fe200078e0006 */
[----:B---3--:R-:W-:Y:S02]  /*13670*/  @P1 SHF.R.U32.HI R4, RZ, R5, R0 ;  /* 0x00000005ff041219 */ /* 0x008fe40000011600 */
        /* <DEDUP_REMOVED lines=105> */
.L_x_11635:
        /* <DEDUP_REMOVED lines=14> */
.L_x_11519:
        /* <DEDUP_REMOVED lines=18> */
.L_x_11636:
[----:B------:R-:W-:Y:S05]  /*13f10*/  BSYNC B0 ;  /* 0x0000000000007941 */ /* 0x000fea0003800000 */
.L_x_11520:
        /* <DEDUP_REMOVED lines=52> */
.L_x_11528:
[----:B------:R-:W-:Y:S01]  /*14260*/  IMAD R3, R6, 0x8, R17 ;  /* 0x0000000806037824 */ /* 0x000fe200078e0211 */
[----:B------:R-:W-:Y:S01]  /*14270*/  SHF.L.U32 R2, R10, 0x1f, RZ ;  /* 0x0000001f0a027819 */ /* 0x000fe200000006ff */
[----:B------:R-:W-:Y:S03]  /*14280*/  BSSY B3, `(.L_x_11529) ;  /* 0x0000003000037945 */ /* 0x000fe60003800000 */
[----:B------:R-:W1:Y:S02]  /*14290*/  SYNCS.PHASECHK.TRANS64.TRYWAIT P0, [R3+URZ+0x31c40], R2 ;  /* 0x031c4002030075a7 */ /* 0x000e64000800017f */
[----:B-1----:R-:W-:Y:S05]  /*142a0*/  @!P0 BRA `(.L_x_11530) ;  /* 0x0000004400c08947 */ /* 0x002fea0003800000 */
.L_x_11637:
[----:B------:R-:W-:Y:S05]  /*142b0*/  BSYNC B3 ;  /* 0x0000000000037941 */ /* 0x000fea0003800000 */
.L_x_11529:
        /* <DEDUP_REMOVED lines=12> */
.L_x_11532:
[----:B------:R-:W-:Y:S05]  /*14380*/  BSYNC B3 ;  /* 0x0000000000037941 */ /* 0x000fea0003800000 */
.L_x_11531:
        /* <DEDUP_REMOVED lines=11> */
.L_x_11533:
        /* <DEDUP_REMOVED lines=16> */
.L_x_11534:
        /* <DEDUP_REMOVED lines=16> */
.L_x_11535:
        /* <DEDUP_REMOVED lines=15> */
.L_x_11638:
[----:B------:R-:W-:Y:S05]  /*14730*/  BSYNC B3 ;  /* 0x0000000000037941 */ /* 0x000fea0003800000 */
.L_x_11536:
        /* <DEDUP_REMOVED lines=12> */
.L_x_11539:
[----:B------:R-:W-:Y:S05]  /*14800*/  BSYNC B3 ;  /* 0x0000000000037941 */ /* 0x000fea0003800000 */
.L_x_11538:
        /* <DEDUP_REMOVED lines=11> */
.L_x_11540:
        /* <DEDUP_REMOVED lines=15> */
.L_x_11541:
        /* <DEDUP_REMOVED lines=15> */
.L_x_11542:
        /* <DEDUP_REMOVED lines=12> */
.L_x_11527:
[----:B------:R-:W-:Y:S05]  /*14b60*/  BSYNC B1 ;  /* 0x0000000000017941 */ /* 0x000fea0003800000 */
.L_x_11526:
[----:B------:R-:W2:Y:S01]  /*14b70*/  LDL.LU R0, [R1+0x24] ;  /* 0x0000240001007983 */ /* 0x000ea20000300800 */
[----:B------:R-:W-:Y:S02]  /*14b80*/  IMAD.MOV.U32 R28, RZ, RZ, R10 ;  /* 0x000000ffff1c7224 */ /* 0x000fe400078e000a */
[----:B------:R-:W-:Y:S02]  /*14b90*/  IMAD.MOV.U32 R18, RZ, RZ, R6 ;  /* 0x000000ffff127224 */ /* 0x000fe400078e0006 */
[----:B--2---:R-:W-:-:S07]  /*14ba0*/  VIADD R0, R0, 0xfffffffd ;  /* 0xfffffffd00007836 */ /* 0x004fce0000000000 */
.L_x_11525:
[----:B------:R-:W-:Y:S05]  /*14bb0*/  BSYNC B2 ;  /* 0x0000000000027941 */ /* 0x000fea0003800000 */
.L_x_11524:
[----:B------:R-:W-:Y:S01]  /*14bc0*/  VIADD R7, R7, 0xfffffffe ;  /* 0xfffffffe07077836 */ /* 0x000fe20000000000 */
[----:B------:R-:W-:-:S04]  /*14bd0*/  LOP3.LUT R2, RZ, R9, RZ, 0x33, !PT ;  /* 0x00000009ff027212 */ /* 0x000fc800078e33ff */
[----:B------:R-:W-:-:S13]  /*14be0*/  ISETP.NE.AND P0, PT, R7, R2, PT ;  /* 0x000000020700720c */ /* 0x000fda0003f05270 */
[----:B------:R-:W-:Y:S05]  /*14bf0*/  @!P0 BRA `(.L_x_11523) ;  /* 0x0000001400988947 */ /* 0x000fea0003800000 */
[----:B------:R-:W-:-:S07]  /*14c00*/  IMAD.MOV.U32 R4, RZ, RZ, R22 ;  /* 0x000000ffff047224 */ /* 0x000fce00078e0016 */
.L_x_11577:
        /* <DEDUP_REMOVED lines=33> */
.L_x_11545:
[----:B------:R-:W-:Y:S01]  /*14e20*/  IMAD R3, R6, 0x8, R17 ;  /* 0x0000000806037824 */ /* 0x000fe200078e0211 */
[----:B------:R-:W-:Y:S01]  /*14e30*/  SHF.L.U32 R2, R7, 0x1f, RZ ;  /* 0x0000001f07027819 */ /* 0x000fe200000006ff */
[----:B------:R-:W-:Y:S03]  /*14e40*/  BSSY B2, `(.L_x_11546) ;  /* 0x0000003000027945 */ /* 0x000fe60003800000 */
[----:B------:R-:W1:Y:S02]  /*14e50*/  SYNCS.PHASECHK.TRANS64.TRYWAIT P0, [R3+URZ+0x31c40], R2 ;  /* 0x031c4002030075a7 */ /* 0x000e64000800017f */
[----:B-1----:R-:W-:Y:S05]  /*14e60*/  @!P0 BRA `(.L_x_11547) ;  /* 0x0000003800f88947 */ /* 0x002fea0003800000 */
.L_x_11639:
[----:B------:R-:W-:Y:S05]  /*14e70*/  BSYNC B2 ;  /* 0x0000000000027941 */ /* 0x000fea0003800000 */
.L_x_11546:
        /* <DEDUP_REMOVED lines=12> */
.L_x_11549:
[----:B------:R-:W-:Y:S05]  /*14f40*/  BSYNC B2 ;  /* 0x0000000000027941 */ /* 0x000fea0003800000 */
.L_x_11548:
        /* <DEDUP_REMOVED lines=11> */
.L_x_11550:
        /* <DEDUP_REMOVED lines=16> */
.L_x_11551:
        /* <DEDUP_REMOVED lines=16> */
.L_x_11552:
        /* <DEDUP_REMOVED lines=15> */
.L_x_11640:
[----:B------:R-:W-:Y:S05]  /*152f0*/  BSYNC B2 ;  /* 0x0000000000027941 */ /* 0x000fea0003800000 */
.L_x_11553:
        /* <DEDUP_REMOVED lines=11> */
.L_x_11556:
[----:B------:R-:W-:Y:S05]  /*153b0*/  BSYNC B2 ;  /* 0x0000000000027941 */ /* 0x000fea0003800000 */
.L_x_11555:
        /* <DEDUP_REMOVED lines=10> */
.L_x_11557:
        /* <DEDUP_REMOVED lines=15> */
.L_x_11558:
        /* <DEDUP_REMOVED lines=15> */
.L_x_11559:
        /* <DEDUP_REMOVED lines=12> */
.L_x_11544:
[----:B------:R-:W-:Y:S05]  /*15700*/  BSYNC B1 ;  /* 0x0000000000017941 */ /* 0x000fea0003800000 */
.L_x_11543:
        /* <DEDUP_REMOVED lines=33> */
.L_x_11562:
[----:B------:R-:W-:Y:S01]  /*15920*/  IMAD R2, R18, 0x8, R17 ;  /* 0x0000000812027824 */ /* 0x000fe200078e0211 */
[----:B------:R-:W-:Y:S01]  /*15930*/  SHF.L.U32 R3, R28, 0x1f, RZ ;  /* 0x0000001f1c037819 */ /* 0x000fe200000006ff */
[----:B------:R-:W-:Y:S03]  /*15940*/  BSSY B2, `(.L_x_11563) ;  /* 0x0000003000027945 */ /* 0x000fe60003800000 */
[----:B------:R-:W1:Y:S02]  /*15950*/  SYNCS.PHASECHK.TRANS64.TRYWAIT P0, [R2+URZ+0x31c40], R3 ;  /* 0x031c4003020075a7 */ /* 0x000e64000800017f */
[----:B-1----:R-:W-:Y:S05]  /*15960*/  @!P0 BRA `(.L_x_11564) ;  /* 0x0000003000608947 */ /* 0x002fea0003800000 */
.L_x_11641:
[----:B------:R-:W-:Y:S05]  /*15970*/  BSYNC B2 ;  /* 0x0000000000027941 */ /* 0x000fea0003800000 */
.L_x_11563:
        /* <DEDUP_REMOVED lines=12> */
.L_x_11566:
[----:B------:R-:W-:Y:S05]  /*15a40*/  BSYNC B2 ;  /* 0x0000000000027941 */ /* 0x000fea0003800000 */
.L_x_11565:
        /* <DEDUP_REMOVED lines=12> */
.L_x_11567:
        /* <DEDUP_REMOVED lines=16> */
.L_x_11568:
        /* <DEDUP_REMOVED lines=16> */
.L_x_11569:
        /* <DEDUP_REMOVED lines=15> */
.L_x_11642:
[----:B------:R-:W-:Y:S05]  /*15e00*/  BSYNC B2 ;  /* 0x0000000000027941 */ /* 0x000fea0003800000 */
.L_x_11570:
        /* <DEDUP_REMOVED lines=11> */
.L_x_11573:
[----:B------:R-:W-:Y:S05]  /*15ec0*/  BSYNC B2 ;  /* 0x0000000000027941 */ /* 0x000fea0003800000 */
.L_x_11572:
        /* <DEDUP_REMOVED lines=10> */
.L_x_11574:
        /* <DEDUP_REMOVED lines=15> */
.L_x_11575:
        /* <DEDUP_REMOVED lines=15> */
.L_x_11576:
        /* <DEDUP_REMOVED lines=12> */
.L_x_11561:
[----:B------:R-:W-:Y:S05]  /*16210*/  BSYNC B1 ;  /* 0x0000000000017941 */ /* 0x000fea0003800000 */
.L_x_11560:
[----:B------:R-:W2:Y:S01]  /*16220*/  LDL R2, [R1+0x4] ;  /* 0x0000040001027983 */ /* 0x000ea20000100800 */
[----:B------:R-:W-:Y:S01]  /*16230*/  VIADD R0, R0, 0xfffffffe ;  /* 0xfffffffe00007836 */ /* 0x000fe20000000000 */
[----:B--2---:R-:W-:-:S13]  /*16240*/  ISETP.GT.AND P0, PT, R9, R2, PT ;  /* 0x000000020900720c */ /* 0x004fda0003f04270 */
[----:B------:R-:W-:Y:S05]  /*16250*/  @P0 BRA `(.L_x_11577) ;  /* 0xffffffe8006c0947 */ /* 0x000fea000383ffff */
.L_x_11523:
[----:B------:R-:W-:Y:S05]  /*16260*/  BSYNC B0 ;  /* 0x0000000000007941 */ /* 0x000fea0003800000 */
.L_x_11522:
        /* <DEDUP_REMOVED lines=18> */
.L_x_11579:
[----:B------:R-:W-:Y:S05]  /*16390*/  BSYNC B0 ;  /* 0x0000000000007941 */ /* 0x000fea0003800000 */
.L_x_11578:
        /* <DEDUP_REMOVED lines=9> */
.L_x_11643:
[----:B------:R-:W-:Y:S05]  /*16430*/  BSYNC B1 ;  /* 0x0000000000017941 */ /* 0x000fea0003800000 */
.L_x_11582:
        /* <DEDUP_REMOVED lines=9> */
.L_x_11585:
[----:B------:R-:W-:Y:S05]  /*164d0*/  BSYNC B1 ;  /* 0x0000000000017941 */ /* 0x000fea0003800000 */
.L_x_11584:
        /* <DEDUP_REMOVED lines=10> */
.L_x_11586:
        /* <DEDUP_REMOVED lines=15> */
.L_x_11587:
        /* <DEDUP_REMOVED lines=15> */
.L_x_11588:
        /* <DEDUP_REMOVED lines=10> */
.L_x_11581:
[----:B------:R-:W-:Y:S05]  /*16800*/  BSYNC B0 ;  /* 0x0000000000007941 */ /* 0x000fea0003800000 */
.L_x_11580:
[----:B------:R-:W-:-:S05]  /*16810*/  VIADD R18, R18, 0x1 ;  /* 0x0000000112127836 */ /* 0x000fca0000000000 */
[----:B------:R-:W-:-:S04]  /*16820*/  ISETP.NE.AND P0, PT, R18, 0x2, PT ;  /* 0x000000021200780c */ /* 0x000fc80003f05270 */
[----:B------:R-:W-:Y:S02]  /*16830*/  SEL R3, RZ, 0x1, P0 ;  /* 0x00000001ff037807 */ /* 0x000fe40000000000 */
[----:B------:R-:W-:Y:S02]  /*16840*/  SEL R18, R18, RZ, P0 ;  /* 0x000000ff12127207 */ /* 0x000fe40000000000 */
[----:B------:R-:W-:-:S07]  /*16850*/  LOP3.LUT R28, R28, R3, RZ, 0x3c, !PT ;  /* 0x000000031c1c7212 */ /* 0x000fce00078e3cff */
.L_x_11504:
[----:B------:R-:W-:Y:S05]  /*16860*/  BSYNC B7 ;  /* 0x0000000000077941 */ /* 0x000fea0003800000 */
.L_x_11502:
        /* <DEDUP_REMOVED lines=11> */
.L_x_11589:
[----:B------:R-:W0:Y:S01]  /*16920*/  S2R R0, SR_TID.X ;  /* 0x0000000000007919 */ /* 0x000e220000002100 */
[----:B------:R-:W-:Y:S01]  /*16930*/  UMOV UR4, 0xffffffff ;  /* 0xffffffff00047882 */ /* 0x000fe20000000000 */
[----:B0-----:R-:W-:-:S04]  /*16940*/  LOP3.LUT R8, R0, 0x1f, RZ, 0xc0, !PT ;  /* 0x0000001f00087812 */ /* 0x001fc800078ec0ff */
[----:B------:R-:W-:Y:S01]  /*16950*/  ISETP.NE.AND P0, PT, R8, 0x1f, PT ;  /* 0x0000001f0800780c */ /* 0x000fe20003f05270 */
[----:B------:R-:W-:-:S12]  /*16960*/  BRA.DIV UR4, `(.L_x_11591) ;  /* 0x00000022049c7947 */ /* 0x000fd8000b800000 */
[----:B------:R-:W-:Y:S01]  /*16970*/  IMAD.IADD R9, R27, 0x1, R8 ;  /* 0x000000011b097824 */ /* 0x000fe200078e0208 */
[----:B------:R-:W-:Y:S01]  /*16980*/  ULDC UR4, c[0x0][0xc3c] ;  /* 0x00030f0000047ab9 */ /* 0x000fe20000000800 */
[----:B------:R-:W-:-:S03]  /*16990*/  ULDC.64 UR6, c[0x0][0x208] ;  /* 0x0000820000067ab9 */ /* 0x000fc60000000a00 */
[----:B------:R-:W-:-:S13]  /*169a0*/  ISETP.GE.OR P1, PT, R9, UR4, !P0 ;  /* 0x0000000409007c0c */ /* 0x000fda000c726670 */
[----:B------:R-:W0:Y:S08]  /*169b0*/  @!P1 LDC.64 R2, c[0x0][0xc80] ;  /* 0x00032000ff029b82 */ /* 0x000e300000000a00 */
[----:B------:R-:W1:Y:S01]  /*169c0*/  @!P1 LDC.64 R4, c[0x0][0xc78] ;  /* 0x00031e00ff049b82 */ /* 0x000e620000000a00 */
[----:B0-----:R-:W-:-:S05]  /*169d0*/  @!P1 IMAD.WIDE R2, R9, 0x4, R2 ;  /* 0x0000000409029825 */ /* 0x001fca00078e0202 */
[----:B--2---:R1:W2:Y:S02]  /*169e0*/  @!P1 LDG.E R7, desc[UR6][R2.64] ;  /* 0x0000000602079981 */ /* 0x0042a4000c1e1900 */
        /* <DEDUP_REMOVED lines=31> */
.L_x_11653:
[----:B------:R-:W-:Y:S02]  /*16be0*/  ULDC UR4, c[0x0][0xc38] ;  /* 0x00030e0000047ab9 */ /* 0x000fe40000000800 */
[----:B------:R-:W-:-:S04]  /*16bf0*/  IMAD.U32 R4, RZ, RZ, UR4 ;  /* 0x00000004ff047e24 */ /* 0x000fc8000f8e00ff */
[----:B-1----:R-:W-:-:S04]  /*16c00*/  IMAD R3, R14, R4, RZ ;  /* 0x000000040e037224 */ /* 0x002fc800078e02ff */
[----:B------:R-:W-:-:S05]  /*16c10*/  IMAD.IADD R6, R6, 0x1, R3 ;  /* 0x0000000106067824 */ /* 0x000fca00078e0203 */
[----:B------:R-:W-:-:S13]  /*16c20*/  ISETP.GT.AND P6, PT, R6, R0, PT ;  /* 0x000000000600720c */ /* 0x000fda0003fc4270 */
[----:B------:R-:W-:Y:S05]  /*16c30*/  @P6 BRA `(.L_x_11592) ;  /* 0x0000000000a86947 */ /* 0x000fea0003800000 */
.L_x_11595:
[----:B0-----:R-:W0:Y:S01]  /*16c40*/  LDC R2, c[0x0][0xc3c] ;  /* 0x00030f00ff027b82 */ /* 0x001e220000000800 */
[----:B------:R-:W-:-:S05]  /*16c50*/  VIADD R27, R27, 0x1f ;  /* 0x0000001f1b1b7836 */ /* 0x000fca0000000000 */
[----:B0-----:R-:W-:-:S13]  /*16c60*/  ISETP.GE.AND P6, PT, R27, R2, PT ;  /* 0x000000021b00720c */ /* 0x001fda0003fc6270 */
[----:B------:R-:W-:Y:S05]  /*16c70*/  @P6 BRA `(.L_x_11593) ;  /* 0x0000000800c46947 */ /* 0x000fea0003800000 */
[----:B------:R-:W0:Y:S01]  /*16c80*/  S2R R3, SR_TID.X ;  /* 0x0000000000037919 */ /* 0x000e220000002100 */
        /* <DEDUP_REMOVED lines=31> */
.L_x_11661:
[----:B------:R-:W-:Y:S02]  /*16e80*/  ULDC UR4, c[0x0][0xc38] ;  /* 0x00030e0000047ab9 */ /* 0x000fe40000000800 */
[----:B------:R-:W-:-:S04]  /*16e90*/  IMAD.U32 R4, RZ, RZ, UR4 ;  /* 0x00000004ff047e24 */ /* 0x000fc8000f8e00ff */
[----:B-1----:R-:W-:-:S04]  /*16ea0*/  IMAD R3, R14, R4, RZ ;  /* 0x000000040e037224 */ /* 0x002fc800078e02ff */
[----:B------:R-:W-:-:S05]  /*16eb0*/  IMAD.IADD R6, R3, 0x1, R6 ;  /* 0x0000000103067824 */ /* 0x000fca00078e0206 */
[----:B------:R-:W-:-:S13]  /*16ec0*/  ISETP.GT.AND P6, PT, R6, R0, PT ;  /* 0x000000000600720c */ /* 0x000fda0003fc4270 */
[----:B------:R-:W-:Y:S05]  /*16ed0*/  @!P6 BRA `(.L_x_11595) ;  /* 0xfffffffc0058e947 */ /* 0x000fea000383ffff */
.L_x_11592:
        /* <DEDUP_REMOVED lines=10> */
.L_x_11666:
[----:B------:R-:W-:-:S13]  /*16f80*/  ISETP.NE.AND P0, PT, R3, RZ, PT ;  /* 0x000000ff0300720c */ /* 0x000fda0003f05270 */
[----:B------:R-:W-:Y:S05]  /*16f90*/  @!P0 BRA `(.L_x_11597) ;  /* 0x0000000000108947 */ /* 0x000fea0003800000 */
[----:B------:R-:W-:Y:S01]  /*16fa0*/  UMOV UR4, 0xffffffff ;  /* 0xffffffff00047882 */ /* 0x000fe20000000000 */
[----:B------:R-:W-:Y:S02]  /*16fb0*/  VIADD R12, R7, 0xffffffff ;  /* 0xffffffff070c7836 */ /* 0x000fe40000000000 */
[----:B------:R-:W-:Y:S05]  /*16fc0*/  BRA.DIV UR4, `(.L_x_11598) ;  /* 0x0000002604587947 */ /* 0x000fea000b800000 */
[----:B------:R4:W0:Y:S02]  /*16fd0*/  SHFL.IDX PT, R24, R2, R12, 0x1f ;  /* 0x00001f0c02187589 */ /* 0x00082400000e0000 */
.L_x_11597:
        /* <DEDUP_REMOVED lines=59> */
.L_x_11599:
[----:B----4-:R-:W0:Y:S01]  /*17390*/  LDC.64 R2, c[0x0][0xc90] ;  /* 0x00032400ff027b82 */ /* 0x010e220000000a00 */
[----:B------:R-:W-:Y:S01]  /*173a0*/  ULDC.64 UR4, c[0x0][0x208] ;  /* 0x0000820000047ab9 */ /* 0x000fe20000000a00 */
[----:B0-----:R-:W-:-:S05]  /*173b0*/  IMAD.WIDE R2, R27, 0x4, R2 ;  /* 0x000000041b027825 */ /* 0x001fca00078e0202 */
[----:B------:R0:W2:Y:S02]  /*173c0*/  LDG.E R6, desc[UR4][R2.64] ;  /* 0x0000000402067981 */ /* 0x0000a4000c1e1900 */
[----:B0-----:R-:W-:Y:S02]  /*173d0*/  IMAD.MOV.U32 R2, RZ, RZ, RZ ;  /* 0x000000ffff027224 */ /* 0x001fe400078e00ff */
[----:B--2---:R-:W-:-:S05]  /*173e0*/  IMAD R5, R25, R6, RZ ;  /* 0x0000000619057224 */ /* 0x004fca00078e02ff */
        /* <DEDUP_REMOVED lines=55> */
.L_x_11600:
[----:B------:R-:W-:-:S05]  /*17760*/  LOP3.LUT R0, RZ, R3, RZ, 0x33, !PT ;  /* 0x00000003ff007212 */ /* 0x000fca00078e33ff */
[----:B------:R-:W-:Y:S01]  /*17770*/  IMAD.IADD R25, R25, 0x1, R0 ;  /* 0x0000000119197824 */ /* 0x000fe200078e0200 */
[----:B------:R-:W-:Y:S06]  /*17780*/  BRA `(.L_x_11601) ;  /* 0x00000000001c7947 */ /* 0x000fec0003800000 */
.L_x_11593:
[----:B------:R-:W-:Y:S01]  /*17790*/  UMOV UR4, URZ ;  /* 0x0000003f00047c82 */ /* 0x000fe20008000000 */
[----:B------:R-:W-:Y:S01]  /*177a0*/  UMOV UR5, URZ ;  /* 0x0000003f00057c82 */ /* 0x000fe20008000000 */
[----:B------:R-:W-:Y:S01]  /*177b0*/  ULDC UR6, c[0x0][0xc3c] ;  /* 0x00030f0000067ab9 */ /* 0x000fe20000000800 */
[----:B------:R-:W-:Y:S02]  /*177c0*/  IMAD.MOV.U32 R24, RZ, RZ, R0 ;  /* 0x000000ffff187224 */ /* 0x000fe400078e0000 */
[----:B------:R-:W-:Y:S02]  /*177d0*/  IMAD.U32 R25, RZ, RZ, UR4 ;  /* 0x00000004ff197e24 */ /* 0x000fe4000f8e00ff */
[----:B------:R-:W-:Y:S02]  /*177e0*/  IMAD.U32 R26, RZ, RZ, UR5 ;  /* 0x00000005ff1a7e24 */ /* 0x000fe4000f8e00ff */
[----:B------:R-:W-:-:S07]  /*177f0*/  IMAD.U32 R27, RZ, RZ, UR6 ;  /* 0x00000006ff1b7e24 */ /* 0x000fce000f8e00ff */
.L_x_11601:
        /* <DEDUP_REMOVED lines=10> */
.L_x_11590:
[----:B------:R-:W-:Y:S02]  /*178a0*/  ULDC UR4, c[0x0][0xc3c] ;  /* 0x00030f0000047ab9 */ /* 0x000fe40000000800 */
[----:B---3--:R-:W-:-:S13]  /*178b0*/  ISETP.GE.AND P0, PT, R27, UR4, PT ;  /* 0x000000041b007c0c */ /* 0x008fda000bf06270 */
[----:B------:R-:W-:Y:S05]  /*178c0*/  @!P0 BRA `(.L_x_11602) ;  /* 0xffffffa400348947 */ /* 0x000fea000383ffff */
[----:B------:R-:W-:Y:S05]  /*178d0*/  BSYNC B8 ;  /* 0x0000000000087941 */ /* 0x000fea0003800000 */
.L_x_11496:
[----:B-1----:R-:W3:Y:S01]  /*178e0*/  LDL.LU R0, [R1+0x2c] ;  /* 0x00002c0001007983 */ /* 0x002ee20000300800 */
[----:B------:R-:W-:Y:S01]  /*178f0*/  BSSY B0, `(.L_x_11603) ;  /* 0x000000b000007945 */ /* 0x000fe20003800000 */
[----:B------:R-:W0:Y:S01]  /*17900*/  S2R R5, SR_CgaCtaId ;  /* 0x0000000000057919 */ /* 0x000e220000008800 */
[----:B---3--:R-:W-:-:S05]  /*17910*/  VIADD R0, R0, 0x1 ;  /* 0x0000000100007836 */ /* 0x008fca0000000000 */
        /* <DEDUP_REMOVED lines=8> */
.L_x_11669:
[----:B------:R-:W-:Y:S05]  /*179a0*/  BSYNC B0 ;  /* 0x0000000000007941 */ /* 0x000fea0003800000 */
.L_x_11603:
[----:B------:R-:W-:-:S03]  /*179b0*/  UMOV UR4, 0xffffffff ;  /* 0xffffffff00047882 */ /* 0x000fc60000000000 */
[----:B------:R-:W-:Y:S05]  /*179c0*/  BRA.DIV UR4, `(.L_x_11605) ;  /* 0x0000001e04147947 */ /* 0x000fea000b800000 */
[----:B0-----:R-:W0:Y:S02]  /*179d0*/  S2R R0, SR_TID.X ;  /* 0x0000000000007919 */ /* 0x001e240000002100 */
[----:B0-----:R-:W-:-:S04]  /*179e0*/  SHF.R.U32.HI R0, RZ, 0x5, R0 ;  /* 0x00000005ff007819 */ /* 0x001fc80000011600 */
[----:B------:R-:W-:-:S05]  /*179f0*/  LOP3.LUT R0, R0, 0x3, RZ, 0xc0, !PT ;  /* 0x0000000300007812 */ /* 0x000fca00078ec0ff */
[----:B------:R0:W1:Y:S02]  /*17a00*/  SHFL.IDX PT, R14, R0, RZ, 0x1f ;  /* 0x00001fff000e7589 */ /* 0x00006400000e0000 */
.L_x_11672:
[----:B-1----:R-:W-:Y:S01]  /*17a10*/  ISETP.NE.AND P0, PT, R14, RZ, PT ;  /* 0x000000ff0e00720c */ /* 0x002fe20003f05270 */
[----:B------:R-:W-:-:S12]  /*17a20*/  BSSY B0, `(.L_x_11606) ;  /* 0x0000026000007945 */ /* 0x000fd80003800000 */
[----:B------:R-:W-:Y:S05]  /*17a30*/  @P0 BRA `(.L_x_11607) ;  /* 0x0000000000900947 */ /* 0x000fea0003800000 */
[----:B------:R-:W-:-:S03]  /*17a40*/  UMOV UR4, 0xffffffff ;  /* 0xffffffff00047882 */ /* 0x000fc60000000000 */
[----:B------:R-:W-:Y:S05]  /*17a50*/  BRA.DIV UR4, `(.L_x_11608) ;  /* 0x0000001e04247947 */ /* 0x000fea000b800000 */
[----:B------:R-:W-:-:S13]  /*17a60*/  ELECT P6, URZ, PT ;  /* 0x00000000003f782f */ /* 0x000fda00038c0000 */
.L_x_11675:
[----:B------:R-:W-:Y:S05]  /*17a70*/  @!P6 BRA `(.L_x_11607) ;  /* 0x000000000080e947 */ /* 0x000fea0003800000 */
[----:B0-----:R-:W3:Y:S02]  /*17a80*/  LDL R0, [R1+0x48] ;  /* 0x0000480001007983 */ /* 0x001ee40000100800 */
[----:B---3--:R-:W-:-:S13]  /*17a90*/  R2UR UR4, R0 ;  /* 0x00000000000472ca */ /* 0x008fda00000e0000 */
[----:B------:R-:W-:-:S06]  /*17aa0*/  ULOP3.LUT UR4, UR4, 0x2, URZ, 0xfc, !UPT ;  /* 0x0000000204047892 */ /* 0x000fcc000f8efc3f */
[----:B------:R-:W-:-:S05]  /*17ab0*/  IMAD.U32 R0, RZ, RZ, UR4 ;  /* 0x00000004ff007e24 */ /* 0x000fca000f8e00ff */
[----:B------:R-:W-:-:S13]  /*17ac0*/  ISETP.NE.AND P2, PT, R0, 0x3, PT ;  /* 0x000000030000780c */ /* 0x000fda0003f45270 */
[----:B------:R-:W-:Y:S05]  /*17ad0*/  @!P2 BRA `(.L_x_11609) ;  /* 0x000000000004a947 */ /* 0x000fea0003800000 */
[----:B------:R-:W-:Y:S01]  /*17ae0*/  BPT.TRAP 0x1 ;  /* 0x000000040000795c */ /* 0x000fe20000300000 */
.L_x_11609:
[----:B------:R-:W-:Y:S01]  /*17af0*/  VIADD R3, R9, 0x31c40 ;  /* 0x00031c4009037836 */ /* 0x000fe20000000000 */
[----:B------:R-:W-:Y:S01]  /*17b00*/  SHF.L.U32 R2, R28, 0x1f, RZ ;  /* 0x0000001f1c027819 */ /* 0x000fe200000006ff */
[C---:B------:R-:W-:Y:S02]  /*17b10*/  VIADD R0, R18.reuse, 0x1 ;  /* 0x0000000112007836 */ /* 0x040fe40000000000 */
[----:B--2---:R-:W-:-:S03]  /*17b20*/  IMAD R7, R18, 0x8, R3 ;  /* 0x0000000812077824 */ /* 0x004fc600078e0203 */
        /* <DEDUP_REMOVED lines=8> */
.L_x_11676:
[----:B------:R-:W1:Y:S02]  /*17bb0*/  SYNCS.PHASECHK.TRANS64.TRYWAIT P0, [R3+URZ], R0 ;  /* 0x00000000030075a7 */ /* 0x000e64000800017f */
[----:B-1----:R-:W-:Y:S05]  /*17bc0*/  @!P0 BRA `(.L_x_11611) ;  /* 0x0000001800fc8947 */ /* 0x002fea0003800000 */
.L_x_11677:
[----:B------:R-:W-:Y:S05]  /*17bd0*/  @!P2 BRA `(.L_x_11612) ;  /* 0x000000000004a947 */ /* 0x000fea0003800000 */
[----:B------:R-:W-:Y:S01]  /*17be0*/  BPT.TRAP 0x1 ;  /* 0x000000040000795c */ /* 0x000fe20000300000 */
.L_x_11612:
[----:B-1----:R-:W-:-:S04]  /*17bf0*/  VIADD R3, R9, 0x31c60 ;  /* 0x00031c6009037836 */ /* 0x002fc80000000000 */
[----:B------:R-:W-:-:S04]  /*17c00*/  IMAD R5, R18, 0x8, R3 ;  /* 0x0000000812057824 */ /* 0x000fc800078e0203 */
[----:B------:R-:W1:Y:S02]  /*17c10*/  SYNCS.PHASECHK.TRANS64.TRYWAIT P0, [R5+URZ], R2 ;  /* 0x00000002050075a7 */ /* 0x000e64000800017f */
[----:B-1----:R-:W-:Y:S05]  /*17c20*/  @!P0 BRA `(.L_x_11613) ;  /* 0x0000001800f88947 */ /* 0x002fea0003800000 */
.L_x_11678:
[----:B------:R-:W-:-:S07]  /*17c30*/  IMAD R3, R4, 0x8, R3 ;  /* 0x0000000804037824 */ /* 0x000fce00078e0203 */
.L_x_11614:
[----:B--2---:R2:W3:Y:S02]  /*17c40*/  SYNCS.PHASECHK.TRANS64.TRYWAIT P0, [R3+URZ], R0 ;  /* 0x00000000030075a7 */ /* 0x0044e4000800017f */
[----:B---3--:R-:W-:Y:S05]  /*17c50*/  @!P0 NANOSLEEP.SYNCS 0x989680 ;  /* 0x009896800000895d */ /* 0x008fea0003900000 */
[----:B------:R-:W3:Y:S02]  /*17c60*/  @!P0 SYNCS.PHASECHK.TRANS64 P0, [R3+URZ], R0 ;  /* 0x00000000030085a7 */ /* 0x000ee4000800007f */
[----:B---3--:R-:W-:Y:S05]  /*17c70*/  @!P0 BRA `(.L_x_11614) ;  /* 0xfffffffc00f08947 */ /* 0x008fea000383ffff */
.L_x_11607:
[----:B------:R-:W-:Y:S05]  /*17c80*/  BSYNC B0 ;  /* 0x0000000000007941 */ /* 0x000fea0003800000 */
.L_x_11606:
[----:B------:R-:W-:Y:S05]  /*17c90*/  EXIT ;  /* 0x000000000000794d */ /* 0x000fea0003800000 */
.L_x_11443:
[----:B0-----:R-:W-:-:S04]  /*17ca0*/  IMAD.U32 R3, RZ, RZ, UR37 ;  /* 0x00000025ff037e24 */ /* 0x001fc8000f8e00ff */
[----:B------:R0:W1:Y:S03]  /*17cb0*/  SYNCS.PHASECHK.TRANS64.TRYWAIT P1, [R3+URZ+0x31c00], R0 ;  /* 0x031c0000030075a7 */ /* 0x000066000802017f */
[----:B-1----:R-:W-:Y:S05]  /*17cc0*/  @!P1 NANOSLEEP.SYNCS 0x989680 ;  /* 0x009896800000995d */ /* 0x002fea0003900000 */
[----:B------:R-:W1:Y:S02]  /*17cd0*/  @!P1 SYNCS.PHASECHK.TRANS64 P1, [R3+URZ+0x31c00], R0 ;  /* 0x031c0000030095a7 */ /* 0x000e64000802007f */
[----:B-1----:R-:W-:Y:S05]  /*17ce0*/  @!P1 BRA `(.L_x_11443) ;  /* 0xfffffffc00ec9947 */ /* 0x002fea000383ffff */
[----:B------:R-:W-:Y:S05]  /*17cf0*/  BRA `(.L_x_11615) ;  /* 0xfffffea000bc7947 */ /* 0x000fea000383ffff */
.L_x_11447:
[----:B-1----:R1:W2:Y:S02]  /*17d00*/  SYNCS.PHASECHK.TRANS64.TRYWAIT P2, [R3+URZ+0x31c30], R0 ;  /* 0x031c3000030075a7 */ /* 0x0022a4000804017f */
[----:B--2---:R-:W-:Y:S05]  /*17d10*/  @!P2 NANOSLEEP.SYNCS 0x989680 ;  /* 0x009896800000a95d */ /* 0x004fea0003900000 */
[----:B------:R-:W2:Y:S02]  /*17d20*/  @!P2 SYNCS.PHASECHK.TRANS64 P2, [R3+URZ+0x31c30], R0 ;  /* 0x031c30000300a5a7 */ /* 0x000ea4000804007f */
[----:B--2---:R-:W-:Y:S05]  /*17d30*/  @!P2 BRA `(.L_x_11447) ;  /* 0xfffffffc00f0a947 */ /* 0x004fea000383ffff */
[----:B------:R-:W-:Y:S05]  /*17d40*/  BRA `(.L_x_11446) ;  /* 0xfffffea000e07947 */ /* 0x000fea000383ffff */
.L_x_11452:
[----:B-1----:R-:W-:-:S04]  /*17d50*/  IMAD.U32 R9, RZ, RZ, UR4 ;  /* 0x00000004ff097e24 */ /* 0x002fc8000f8e00ff */
[----:B------:R1:W2:Y:S03]  /*17d60*/  SYNCS.PHASECHK.TRANS64.TRYWAIT P3, [R9+URZ+0x31c30], R0 ;  /* 0x031c3000090075a7 */ /* 0x0002a6000806017f */
[----:B--2---:R-:W-:Y:S05]  /*17d70*/  @!P3 NANOSLEEP.SYNCS 0x989680 ;  /* 0x009896800000b95d */ /* 0x004fea0003900000 */
[----:B------:R-:W2:Y:S02]  /*17d80*/  @!P3 SYNCS.PHASECHK.TRANS64 P3, [R9+URZ+0x31c30], R0 ;  /* 0x031c30000900b5a7 */ /* 0x000ea4000806007f */
[----:B--2---:R-:W-:Y:S05]  /*17d90*/  @!P3 BRA `(.L_x_11452) ;  /* 0xfffffffc00ecb947 */ /* 0x004fea000383ffff */
[----:B------:R-:W-:Y:S05]  /*17da0*/  BRA `(.L_x_11449) ;  /* 0xfffffedc00507947 */ /* 0x000fea000383ffff */
.L_x_11456:
[----:B-1----:R-:W-:-:S04]  /*17db0*/  IMAD.U32 R8, RZ, RZ, UR4 ;  /* 0x00000004ff087e24 */ /* 0x002fc8000f8e00ff */
[----:B------:R1:W2:Y:S03]  /*17dc0*/  SYNCS.PHASECHK.TRANS64.TRYWAIT P3, [R8+URZ+0x31c50], R0 ;  /* 0x031c5000080075a7 */ /* 0x0002a6000806017f */
[----:B--2---:R-:W-:Y:S05]  /*17dd0*/  @!P3 NANOSLEEP.SYNCS 0x989680 ;  /* 0x009896800000b95d */ /* 0x004fea0003900000 */
[----:B------:R-:W2:Y:S02]  /*17de0*/  @!P3 SYNCS.PHASECHK.TRANS64 P3, [R8+URZ+0x31c50], R0 ;  /* 0x031c50000800b5a7 */ /* 0x000ea4000806007f */
[----:B--2---:R-:W-:Y:S05]  /*17df0*/  @!P3 BRA `(.L_x_11456) ;  /* 0xfffffffc00ecb947 */ /* 0x004fea000383ffff */
[----:B------:R-:W-:Y:S05]  /*17e00*/  BRA `(.L_x_11453) ;  /* 0xfffffef000f07947 */ /* 0x000fea000383ffff */
.L_x_11462:
[----:B-1----:R-:W-:-:S04]  /*17e10*/  IMAD.U32 R7, RZ, RZ, UR4 ;  /* 0x00000004ff077e24 */ /* 0x002fc8000f8e00ff */
[----:B------:R1:W2:Y:S03]  /*17e20*/  SYNCS.PHASECHK.TRANS64.TRYWAIT P2, [R7+URZ+0x31c30], R0 ;  /* 0x031c3000070075a7 */ /* 0x0002a6000804017f */
[----:B--2---:R-:W-:Y:S05]  /*17e30*/  @!P2 NANOSLEEP.SYNCS 0x989680 ;  /* 0x009896800000a95d */ /* 0x004fea0003900000 */
[----:B------:R-:W2:Y:S02]  /*17e40*/  @!P2 SYNCS.PHASECHK.TRANS64 P2, [R7+URZ+0x31c30], R0 ;  /* 0x031c30000700a5a7 */ /* 0x000ea4000804007f */
[----:B--2---:R-:W-:Y:S05]  /*17e50*/  @!P2 BRA `(.L_x_11462) ;  /* 0xfffffffc00eca947 */ /* 0x004fea000383ffff */
[----:B------:R-:W-:Y:S05]  /*17e60*/  BRA `(.L_x_11459) ;  /* 0xffffff1c00fc7947 */ /* 0x000fea000383ffff */
.L_x_11466:
[----:B-1----:R-:W-:-:S04]  /*17e70*/  IMAD.U32 R7, RZ, RZ, UR4 ;  /* 0x00000004ff077e24 */ /* 0x002fc8000f8e00ff */
[----:B------:R1:W2:Y:S03]  /*17e80*/  SYNCS.PHASECHK.TRANS64.TRYWAIT P2, [R7+URZ+0x31c50], R0 ;  /* 0x031c5000070075a7 */ /* 0x0002a6000804017f */
[----:B--2---:R-:W-:Y:S05]  /*17e90*/  @!P2 NANOSLEEP.SYNCS 0x989680 ;  /* 0x009896800000a95d */ /* 0x004fea0003900000 */
[----:B------:R-:W2:Y:S02]  /*17ea0*/  @!P2 SYNCS.PHASECHK.TRANS64 P2, [R7+URZ+0x31c50], R0 ;  /* 0x031c50000700a5a7 */ /* 0x000ea4000804007f */
[----:B--2---:R-:W-:Y:S05]  /*17eb0*/  @!P2 BRA `(.L_x_11466) ;  /* 0xfffffffc00eca947 */ /* 0x004fea000383ffff */
[----:B------:R-:W-:Y:S05]  /*17ec0*/  BRA `(.L_x_11463) ;  /* 0xffffff34009c7947 */ /* 0x000fea000383ffff */
.L_x_11471:
[----:B-1----:R-:W-:-:S04]  /*17ed0*/  IMAD.U32 R6, RZ, RZ, UR6 ;  /* 0x00000006ff067e24 */ /* 0x002fc8000f8e00ff */
[----:B------:R1:W2:Y:S03]  /*17ee0*/  SYNCS.PHASECHK.TRANS64.TRYWAIT P0, [R6+URZ+0x31c50], R5 ;  /* 0x031c5005060075a7 */ /* 0x0002a6000800017f */
[----:B--2---:R-:W-:Y:S05]  /*17ef0*/  @!P0 NANOSLEEP.SYNCS 0x989680 ;  /* 0x009896800000895d */ /* 0x004fea0003900000 */
[----:B------:R-:W2:Y:S02]  /*17f00*/  @!P0 SYNCS.PHASECHK.TRANS64 P0, [R6+URZ+0x31c50], R5 ;  /* 0x031c5005060085a7 */ /* 0x000ea4000800007f */
[----:B--2---:R-:W-:Y:S05]  /*17f10*/  @!P0 BRA `(.L_x_11471) ;  /* 0xfffffffc00ec8947 */ /* 0x004fea000383ffff */
[----:B------:R-:W-:Y:S05]  /*17f20*/  BRA `(.L_x_11470) ;  /* 0xffffff5400847947 */ /* 0x000fea000383ffff */
.L_x_11510:
        /* <DEDUP_REMOVED lines=11> */
.L_x_11617:
[----:B------:R-:W-:Y:S05]  /*17fe0*/  BSYNC B0 ;  /* 0x0000000000007941 */ /* 0x000fea0003800000 */
.L_x_11616:
[----:B------:R-:W-:Y:S05]  /*17ff0*/  BRA `(.L_x_11618) ;  /* 0xffffffac00347947 */ /* 0x000fea000383ffff */
.L_x_11512:
[----:B------:R-:W-:Y:S01]  /*18000*/  BSSY B0, `(.L_x_11619) ;  /* 0x0000006000007945 */ /* 0x000fe20003800000 */
[----:B------:R-:W-:-:S07]  /*18010*/  IMAD.MOV.U32 R15, RZ, RZ, -0x1 ;  /* 0xffffffffff0f7424 */ /* 0x000fce00078e00ff */
[----:B012---:R-:W-:Y:S05]  /*18020*/  WARPSYNC.COLLECTIVE R15, `(.L_x_11620) ;  /* 0x000000000f0c7348 */ /* 0x007fea0003c00000 */
[----:B------:R-:W-:Y:S02]  /*18030*/  ELECT P6, UR62, PT ;  /* 0x00000000003e782f */ /* 0x000fe400038c0000 */
[----:B------:R-:W-:Y:S01]  /*18040*/  MOV R14, UR62 ;  /* 0x0000003e000e7c02 */ /* 0x000fe20008000f00 */
[----:B012---:R-:W-:Y:S10]  /*18050*/  ENDCOLLECTIVE ;  /* 0x000000000000791b */ /* 0x007ff40003800000 */
.L_x_11620:
[----:B------:R-:W-:Y:S05]  /*18060*/  BSYNC B0 ;  /* 0x0000000000007941 */ /* 0x000fea0003800000 */
.L_x_11619:
[----:B------:R-:W-:Y:S05]  /*18070*/  BRA `(.L_x_11621) ;  /* 0xffffffac00347947 */ /* 0x000fea000383ffff */
.L_x_11514:
[----:B--2---:R2:W3:Y:S02]  /*18080*/  SYNCS.PHASECHK.TRANS64.TRYWAIT P0, [R0+URZ+0x31c40], R2 ;  /* 0x031c4002000075a7 */ /* 0x0044e4000800017f */
[----:B---3--:R-:W-:Y:S05]  /*18090*/  @!P0 NANOSLEEP.SYNCS 0x989680 ;  /* 0x009896800000895d */ /* 0x008fea0003900000 */
[----:B------:R-:W3:Y:S02]  /*180a0*/  @!P0 SYNCS.PHASECHK.TRANS64 P0, [R0+URZ+0x31c40], R2 ;  /* 0x031c4002000085a7 */ /* 0x000ee4000800007f */
[----:B---3--:R-:W-:Y:S05]  /*180b0*/  @!P0 BRA `(.L_x_11514) ;  /* 0xfffffffc00f08947 */ /* 0x008fea000383ffff */
[----:B------:R-:W-:Y:S05]  /*180c0*/  BRA `(.L_x_11622) ;  /* 0xffffffac008c7947 */ /* 0x000fea000383ffff */
.L_x_11518:
        /* <DEDUP_REMOVED lines=12> */
.L_x_11623:
[----:B------:R-:W-:Y:S02]  /*18190*/  IMAD.MOV.U32 R13, RZ, RZ, R0 ;  /* 0x000000ffff0d7224 */ /* 0x000fe400078e0000 */
[----:B------:R-:W-:-:S07]  /*181a0*/  IMAD.MOV.U32 R2, RZ, RZ, R14 ;  /* 0x000000ffff027224 */ /* 0x000fce00078e000e */
[----:B------:R-:W-:Y:S05]  /*181b0*/  WARPSYNC.COLLECTIVE R15, `(.L_x_11624) ;  /* 0x000000000f087348 */ /* 0x000fea0003c00000 */
[----:B------:R0:W1:Y:S02]  /*181c0*/  SHFL.IDX P6, R14, R13, R12, R11 ;  /* 0x0000000c0d0e7389 */ /* 0x00006400000c000b */
[----:B01----:R-:W-:Y:S01]  /*181d0*/  ENDCOLLECTIVE ;  /* 0x000000000000791b */ /* 0x003fe20003800000 */
.L_x_11624:
        /* <DEDUP_REMOVED lines=19> */
.L_x_11625:
[----:B------:R-:W-:Y:S02]  /*18310*/  IMAD.MOV.U32 R13, RZ, RZ, R0 ;  /* 0x000000ffff0d7224 */ /* 0x000fe400078e0000 */
[----:B------:R-:W-:-:S07]  /*18320*/  IMAD.MOV.U32 R2, RZ, RZ, R14 ;  /* 0x000000ffff027224 */ /* 0x000fce00078e000e */
[----:B------:R-:W-:Y:S05]  /*18330*/  WARPSYNC.COLLECTIVE R15, `(.L_x_11626) ;  /* 0x000000000f087348 */ /* 0x000fea0003c00000 */
[----:B------:R0:W1:Y:S02]  /*18340*/  SHFL.IDX P6, R14, R13, R12, R11 ;  /* 0x0000000c0d0e7389 */ /* 0x00006400000c000b */
[----:B01----:R-:W-:Y:S01]  /*18350*/  ENDCOLLECTIVE ;  /* 0x000000000000791b */ /* 0x003fe20003800000 */
.L_x_11626:
        /* <DEDUP_REMOVED lines=18> */
.L_x_11627:
[----:B------:R-:W-:-:S05]  /*18480*/  VIADD R2, R25, 0x40 ;  /* 0x0000004019027836 */ /* 0x000fca0000000000 */
[----:B------:R-:W-:Y:S01]  /*18490*/  ISETP.GE.AND P3, PT, R2, R5, PT ;  /* 0x000000050200720c */ /* 0x000fe20003f66270 */
[----:B------:R-:W-:Y:S02]  /*184a0*/  IMAD.MOV.U32 R13, RZ, RZ, R0 ;  /* 0x000000ffff0d7224 */ /* 0x000fe400078e0000 */
[----:B------:R-:W-:-:S10]  /*184b0*/  IMAD.MOV.U32 R2, RZ, RZ, R14 ;  /* 0x000000ffff027224 */ /* 0x000fd400078e000e */
[----:B------:R-:W-:Y:S05]  /*184c0*/  WARPSYNC.COLLECTIVE R15, `(.L_x_11628) ;  /* 0x000000000f087348 */ /* 0x000fea0003c00000 */
[----:B------:R0:W1:Y:S02]  /*184d0*/  SHFL.IDX P6, R14, R13, R12, R11 ;  /* 0x0000000c0d0e7389 */ /* 0x00006400000c000b */
[----:B01----:R-:W-:Y:S01]  /*184e0*/  ENDCOLLECTIVE ;  /* 0x000000000000791b */ /* 0x003fe20003800000 */
.L_x_11628:
        /* <DEDUP_REMOVED lines=18> */
.L_x_11629:
[----:B------:R-:W-:Y:S02]  /*18610*/  IMAD.MOV.U32 R13, RZ, RZ, R0 ;  /* 0x000000ffff0d7224 */ /* 0x000fe400078e0000 */
[----:B------:R-:W-:-:S05]  /*18620*/  VIADD R0, R25, 0x60 ;  /* 0x0000006019007836 */ /* 0x000fca0000000000 */
[----:B------:R-:W-:Y:S01]  /*18630*/  ISETP.GE.AND P3, PT, R0, R5, PT ;  /* 0x000000050000720c */ /* 0x000fe20003f66270 */
[----:B------:R-:W-:-:S12]  /*18640*/  IMAD.MOV.U32 R4, RZ, RZ, R14 ;  /* 0x000000ffff047224 */ /* 0x000fd800078e000e */
[----:B------:R-:W-:Y:S05]  /*18650*/  WARPSYNC.COLLECTIVE R15, `(.L_x_11630) ;  /* 0x000000000f087348 */ /* 0x000fea0003c00000 */
[----:B------:R0:W1:Y:S02]  /*18660*/  SHFL.IDX P6, R14, R13, R12, R11 ;  /* 0x0000000c0d0e7389 */ /* 0x00006400000c000b */
[----:B01----:R-:W-:Y:S01]  /*18670*/  ENDCOLLECTIVE ;  /* 0x000000000000791b */ /* 0x003fe20003800000 */
.L_x_11630:
        /* <DEDUP_REMOVED lines=15> */
.L_x_11631:
[----:B------:R-:W-:-:S05]  /*18770*/  VIADD R2, R25, 0x80 ;  /* 0x0000008019027836 */ /* 0x000fca0000000000 */
[----:B------:R-:W-:Y:S01]  /*18780*/  ISETP.GE.AND P3, PT, R2, R5, PT ;  /* 0x000000050200720c */ /* 0x000fe20003f66270 */
[----:B------:R-:W-:Y:S02]  /*18790*/  IMAD.MOV.U32 R13, RZ, RZ, R7 ;  /* 0x000000ffff0d7224 */ /* 0x000fe400078e0007 */
[----:B------:R-:W-:-:S10]  /*187a0*/  IMAD.MOV.U32 R0, RZ, RZ, R14 ;  /* 0x000000ffff007224 */ /* 0x000fd400078e000e */
[----:B------:R-:W-:Y:S05]  /*187b0*/  WARPSYNC.COLLECTIVE R15, `(.L_x_11632) ;  /* 0x000000000f087348 */ /* 0x000fea0003c00000 */
[----:B------:R0:W1:Y:S02]  /*187c0*/  SHFL.IDX P6, R14, R13, R12, R11 ;  /* 0x0000000c0d0e7389 */ /* 0x00006400000c000b */
[----:B01----:R-:W-:Y:S01]  /*187d0*/  ENDCOLLECTIVE ;  /* 0x000000000000791b */ /* 0x003fe20003800000 */
.L_x_11632:
        /* <DEDUP_REMOVED lines=17> */
.L_x_11633:
[----:B------:R-:W-:Y:S02]  /*188f0*/  IMAD.MOV.U32 R13, RZ, RZ, R7 ;  /* 0x000000ffff0d7224 */ /* 0x000fe400078e0007 */
[----:B------:R-:W-:-:S07]  /*18900*/  IMAD.MOV.U32 R6, RZ, RZ, R14 ;  /* 0x000000ffff067224 */ /* 0x000fce00078e000e */
[----:B------:R-:W-:Y:S05]  /*18910*/  WARPSYNC.COLLECTIVE R15, `(.L_x_11634) ;  /* 0x000000000f087348 */ /* 0x000fea0003c00000 */
[----:B------:R0:W1:Y:S02]  /*18920*/  SHFL.IDX P6, R14, R13, R12, R11 ;  /* 0x0000000c0d0e7389 */ /* 0x00006400000c000b */
[----:B01----:R-:W-:Y:S01]  /*18930*/  ENDCOLLECTIVE ;  /* 0x000000000000791b */ /* 0x003fe20003800000 */
.L_x_11634:
[----:B------:R-:W-:Y:S01]  /*18940*/  IMAD.MOV.U32 R2, RZ, RZ, R14 ;  /* 0x000000ffff027224 */ /* 0x000fe200078e000e */
[----:B------:R-:W-:Y:S06]  /*18950*/  BRA `(.L_x_11635) ;  /* 0xffffffb000ec7947 */ /* 0x000fec000383ffff */
.L_x_11521:
[----:B-1----:R1:W2:Y:S02]  /*18960*/  SYNCS.PHASECHK.TRANS64.TRYWAIT P0, [R17+URZ+0x31c20], R0 ;  /* 0x031c2000110075a7 */ /* 0x0022a4000800017f */
[----:B--2---:R-:W-:Y:S05]  /*18970*/  @!P0 NANOSLEEP.SYNCS 0x989680 ;  /* 0x009896800000895d */ /* 0x004fea0003900000 */
[----:B------:R-:W2:Y:S02]  /*18980*/  @!P0 SYNCS.PHASECHK.TRANS64 P0, [R17+URZ+0x31c20], R0 ;  /* 0x031c2000110085a7 */ /* 0x000ea4000800007f */
[----:B--2---:R-:W-:Y:S05]  /*18990*/  @!P0 BRA `(.L_x_11521) ;  /* 0xfffffffc00f08947 */ /* 0x004fea000383ffff */
[----:B------:R-:W-:Y:S05]  /*189a0*/  BRA `(.L_x_11636) ;  /* 0xffffffb400587947 */ /* 0x000fea000383ffff */
.L_x_11530:
[----:B-1----:R1:W2:Y:S02]  /*189b0*/  SYNCS.PHASECHK.TRANS64.TRYWAIT P0, [R3+URZ+0x31c40], R2 ;  /* 0x031c4002030075a7 */ /* 0x0022a4000800017f */
[----:B--2---:R-:W-:Y:S05]  /*189c0*/  @!P0 NANOSLEEP.SYNCS 0x989680 ;  /* 0x009896800000895d */ /* 0x004fea0003900000 */
[----:B------:R-:W2:Y:S02]  /*189d0*/  @!P0 SYNCS.PHASECHK.TRANS64 P0, [R3+URZ+0x31c40], R2 ;  /* 0x031c4002030085a7 */ /* 0x000ea4000800007f */
[----:B--2---:R-:W-:Y:S05]  /*189e0*/  @!P0 BRA `(.L_x_11530) ;  /* 0xfffffffc00f08947 */ /* 0x004fea000383ffff */
[----:B------:R-:W-:Y:S05]  /*189f0*/  BRA `(.L_x_11637) ;  /* 0xffffffb8002c7947 */ /* 0x000fea000383ffff */
.L_x_11537:
[----:B0-----:R0:W1:Y:S02]  /*18a00*/  SYNCS.PHASECHK.TRANS64.TRYWAIT P0, [R3+URZ+0x60], R2 ;  /* 0x00006002030075a7 */ /* 0x001064000800017f */
[----:B-1----:R-:W-:Y:S05]  /*18a10*/  @!P0 NANOSLEEP.SYNCS 0x989680 ;  /* 0x009896800000895d */ /* 0x002fea0003900000 */
[----:B------:R-:W1:Y:S02]  /*18a20*/  @!P0 SYNCS.PHASECHK.TRANS64 P0, [R3+URZ+0x60], R2 ;  /* 0x00006002030085a7 */ /* 0x000e64000800007f */
[----:B-1----:R-:W-:Y:S05]  /*18a30*/  @!P0 BRA `(.L_x_11537) ;  /* 0xfffffffc00f08947 */ /* 0x002fea000383ffff */
[----:B------:R-:W-:Y:S05]  /*18a40*/  BRA `(.L_x_11638) ;  /* 0xffffffbc00387947 */ /* 0x000fea000383ffff */
.L_x_11547:
[----:B-1----:R1:W2:Y:S02]  /*18a50*/  SYNCS.PHASECHK.TRANS64.TRYWAIT P0, [R3+URZ+0x31c40], R2 ;  /* 0x031c4002030075a7 */ /* 0x0022a4000800017f */
[----:B--2---:R-:W-:Y:S05]  /*18a60*/  @!P0 NANOSLEEP.SYNCS 0x989680 ;  /* 0x009896800000895d */ /* 0x004fea0003900000 */
[----:B------:R-:W2:Y:S02]  /*18a70*/  @!P0 SYNCS.PHASECHK.TRANS64 P0, [R3+URZ+0x31c40], R2 ;  /* 0x031c4002030085a7 */ /* 0x000ea4000800007f */
[----:B--2---:R-:W-:Y:S05]  /*18a80*/  @!P0 BRA `(.L_x_11547) ;  /* 0xfffffffc00f08947 */ /* 0x004fea000383ffff */
[----:B------:R-:W-:Y:S05]  /*18a90*/  BRA `(.L_x_11639) ;  /* 0xffffffc000f47947 */ /* 0x000fea000383ffff */
.L_x_11554:
[----:B0-----:R0:W1:Y:S02]  /*18aa0*/  SYNCS.PHASECHK.TRANS64.TRYWAIT P0, [R12+URZ+0x60], R28 ;  /* 0x0000601c0c0075a7 */ /* 0x001064000800017f */
[----:B-1----:R-:W-:Y:S05]  /*18ab0*/  @!P0 NANOSLEEP.SYNCS 0x989680 ;  /* 0x009896800000895d */ /* 0x002fea0003900000 */
[----:B------:R-:W1:Y:S02]  /*18ac0*/  @!P0 SYNCS.PHASECHK.TRANS64 P0, [R12+URZ+0x60], R28 ;  /* 0x0000601c0c0085a7 */ /* 0x000e64000800007f */
[----:B-1----:R-:W-:Y:S05]  /*18ad0*/  @!P0 BRA `(.L_x_11554) ;  /* 0xfffffffc00f08947 */ /* 0x002fea000383ffff */
[----:B------:R-:W-:Y:S05]  /*18ae0*/  BRA `(.L_x_11640) ;  /* 0xffffffc800007947 */ /* 0x000fea000383ffff */
.L_x_11564:
[----:B-1----:R1:W2:Y:S02]  /*18af0*/  SYNCS.PHASECHK.TRANS64.TRYWAIT P0, [R2+URZ+0x31c40], R3 ;  /* 0x031c4003020075a7 */ /* 0x0022a4000800017f */
[----:B--2---:R-:W-:Y:S05]  /*18b00*/  @!P0 NANOSLEEP.SYNCS 0x989680 ;  /* 0x009896800000895d */ /* 0x004fea0003900000 */
[----:B------:R-:W2:Y:S02]  /*18b10*/  @!P0 SYNCS.PHASECHK.TRANS64 P0, [R2+URZ+0x31c40], R3 ;  /* 0x031c4003020085a7 */ /* 0x000ea4000800007f */
[----:B--2---:R-:W-:Y:S05]  /*18b20*/  @!P0 BRA `(.L_x_11564) ;  /* 0xfffffffc00f08947 */ /* 0x004fea000383ffff */
[----:B------:R-:W-:Y:S05]  /*18b30*/  BRA `(.L_x_11641) ;  /* 0xffffffcc008c7947 */ /* 0x000fea000383ffff */
.L_x_11571:
[----:B0-----:R0:W1:Y:S02]  /*18b40*/  SYNCS.PHASECHK.TRANS64.TRYWAIT P0, [R7+URZ+0x60], R2 ;  /* 0x00006002070075a7 */ /* 0x001064000800017f */
[----:B-1----:R-:W-:Y:S05]  /*18b50*/  @!P0 NANOSLEEP.SYNCS 0x989680 ;  /* 0x009896800000895d */ /* 0x002fea0003900000 */
[----:B------:R-:W1:Y:S02]  /*18b60*/  @!P0 SYNCS.PHASECHK.TRANS64 P0, [R7+URZ+0x60], R2 ;  /* 0x00006002070085a7 */ /* 0x000e64000800007f */
[----:B-1----:R-:W-:Y:S05]  /*18b70*/  @!P0 BRA `(.L_x_11571) ;  /* 0xfffffffc00f08947 */ /* 0x002fea000383ffff */
[----:B------:R-:W-:Y:S05]  /*18b80*/  BRA `(.L_x_11642) ;  /* 0xffffffd0009c7947 */ /* 0x000fea000383ffff */
.L_x_11583:
[----:B-1----:R1:W2:Y:S02]  /*18b90*/  SYNCS.PHASECHK.TRANS64.TRYWAIT P0, [R3+URZ+0x31c60], R0 ;  /* 0x031c6000030075a7 */ /* 0x0022a4000800017f */
[----:B--2---:R-:W-:Y:S05]  /*18ba0*/  @!P0 NANOSLEEP.SYNCS 0x989680 ;  /* 0x009896800000895d */ /* 0x004fea0003900000 */
[----:B------:R-:W2:Y:S02]  /*18bb0*/  @!P0 SYNCS.PHASECHK.TRANS64 P0, [R3+URZ+0x31c60], R0 ;  /* 0x031c6000030085a7 */ /* 0x000ea4000800007f */
[----:B--2---:R-:W-:Y:S05]  /*18bc0*/  @!P0 BRA `(.L_x_11583) ;  /* 0xfffffffc00f08947 */ /* 0x004fea000383ffff */
[----:B------:R-:W-:Y:S05]  /*18bd0*/  BRA `(.L_x_11643) ;  /* 0xffffffd800147947 */ /* 0x000fea000383ffff */
.L_x_11591:
        /* <DEDUP_REMOVED lines=8> */
.L_x_11645:
[----:B------:R-:W-:Y:S05]  /*18c60*/  BSYNC B0 ;  /* 0x0000000000007941 */ /* 0x000fea0003800000 */
.L_x_11644:
        /* <DEDUP_REMOVED lines=9> */
.L_x_11646:
[----:B------:R-:W-:Y:S01]  /*18d00*/  ULDC UR4, c[0x0][0xc3c] ;  /* 0x00030f0000047ab9 */ /* 0x000fe20000000800 */
[----:B------:R-:W-:Y:S01]  /*18d10*/  ULDC.64 UR6, c[0x0][0x208] ;  /* 0x0000820000067ab9 */ /* 0x000fe20000000a00 */
        /* <DEDUP_REMOVED lines=22> */
.L_x_11647:
[----:B------:R-:W-:Y:S01]  /*18e80*/  IMAD.MOV.U32 R12, RZ, RZ, 0x2 ;  /* 0x00000002ff0c7424 */ /* 0x000fe200078e00ff */
[----:B------:R-:W-:-:S05]  /*18e90*/  SEL R4, R14, RZ, P1 ;  /* 0x000000ff0e047207 */ /* 0x000fca0000800000 */
[----:B------:R-:W-:-:S04]  /*18ea0*/  IMAD.IADD R4, R13, 0x1, R4 ;  /* 0x000000010d047824 */ /* 0x000fc800078e0204 */
[----:B------:R-:W-:-:S07]  /*18eb0*/  IMAD.MOV.U32 R13, RZ, RZ, R4 ;  /* 0x000000ffff0d7224 */ /* 0x000fce00078e0004 */
[----:B------:R-:W-:Y:S05]  /*18ec0*/  WARPSYNC.COLLECTIVE R15, `(.L_x_11648) ;  /* 0x000000000f087348 */ /* 0x000fea0003c00000 */
[----:B------:R0:W1:Y:S02]  /*18ed0*/  SHFL.UP P6, R14, R13, R12, R11 ;  /* 0x0400000c0d0e7389 */ /* 0x00006400000c000b */
[----:B01----:R-:W-:Y:S01]  /*18ee0*/  ENDCOLLECTIVE ;  /* 0x000000000000791b */ /* 0x003fe20003800000 */
.L_x_11648:
[----:B------:R-:W-:Y:S01]  /*18ef0*/  IMAD.MOV.U32 R12, RZ, RZ, 0x4 ;  /* 0x00000004ff0c7424 */ /* 0x000fe200078e00ff */
[----:B------:R-:W-:-:S05]  /*18f00*/  SEL R3, R14, RZ, P2 ;  /* 0x000000ff0e037207 */ /* 0x000fca0001000000 */
[----:B------:R-:W-:-:S04]  /*18f10*/  IMAD.IADD R2, R4, 0x1, R3 ;  /* 0x0000000104027824 */ /* 0x000fc800078e0203 */
[----:B------:R-:W-:-:S07]  /*18f20*/  IMAD.MOV.U32 R13, RZ, RZ, R2 ;  /* 0x000000ffff0d7224 */ /* 0x000fce00078e0002 */
[----:B------:R-:W-:Y:S05]  /*18f30*/  WARPSYNC.COLLECTIVE R15, `(.L_x_11649) ;  /* 0x000000000f087348 */ /* 0x000fea0003c00000 */
[----:B------:R0:W1:Y:S02]  /*18f40*/  SHFL.UP P6, R14, R13, R12, R11 ;  /* 0x0400000c0d0e7389 */ /* 0x00006400000c000b */
[----:B01----:R-:W-:Y:S01]  /*18f50*/  ENDCOLLECTIVE ;  /* 0x000000000000791b */ /* 0x003fe20003800000 */
.L_x_11649:
[----:B------:R-:W-:Y:S01]  /*18f60*/  IMAD.MOV.U32 R12, RZ, RZ, 0x8 ;  /* 0x00000008ff0c7424 */ /* 0x000fe200078e00ff */
[----:B------:R-:W-:-:S05]  /*18f70*/  SEL R3, R14, RZ, P3 ;  /* 0x000000ff0e037207 */ /* 0x000fca0001800000 */
[----:B------:R-:W-:-:S04]  /*18f80*/  IMAD.IADD R3, R2, 0x1, R3 ;  /* 0x0000000102037824 */ /* 0x000fc800078e0203 */
[----:B------:R-:W-:-:S07]  /*18f90*/  IMAD.MOV.U32 R13, RZ, RZ, R3 ;  /* 0x000000ffff0d7224 */ /* 0x000fce00078e0003 */
[----:B------:R-:W-:Y:S05]  /*18fa0*/  WARPSYNC.COLLECTIVE R15, `(.L_x_11650) ;  /* 0x000000000f087348 */ /* 0x000fea0003c00000 */
[----:B------:R0:W1:Y:S02]  /*18fb0*/  SHFL.UP P6, R14, R13, R12, R11 ;  /* 0x0400000c0d0e7389 */ /* 0x00006400000c000b */
[----:B01----:R-:W-:Y:S01]  /*18fc0*/  ENDCOLLECTIVE ;  /* 0x000000000000791b */ /* 0x003fe20003800000 */
.L_x_11650:
[----:B------:R-:W-:Y:S01]  /*18fd0*/  IMAD.MOV.U32 R12, RZ, RZ, 0x10 ;  /* 0x00000010ff0c7424 */ /* 0x000fe200078e00ff */
[----:B------:R-:W-:-:S05]  /*18fe0*/  SEL R4, R14, RZ, P4 ;  /* 0x000000ff0e047207 */ /* 0x000fca0002000000 */
[----:B------:R-:W-:-:S04]  /*18ff0*/  IMAD.IADD R4, R3, 0x1, R4 ;  /* 0x0000000103047824 */ /* 0x000fc800078e0204 */
[----:B------:R-:W-:-:S07]  /*19000*/  IMAD.MOV.U32 R13, RZ, RZ, R4 ;  /* 0x000000ffff0d7224 */ /* 0x000fce00078e0004 */
[----:B------:R-:W-:Y:S05]  /*19010*/  WARPSYNC.COLLECTIVE R15, `(.L_x_11651) ;  /* 0x000000000f087348 */ /* 0x000fea0003c00000 */
[----:B------:R0:W1:Y:S02]  /*19020*/  SHFL.UP P6, R14, R13, R12, R11 ;  /* 0x0400000c0d0e7389 */ /* 0x00006400000c000b */
[----:B01----:R-:W-:Y:S01]  /*19030*/  ENDCOLLECTIVE ;  /* 0x000000000000791b */ /* 0x003fe20003800000 */
.L_x_11651:
        /* <DEDUP_REMOVED lines=8> */
.L_x_11652:
[----:B------:R-:W-:Y:S05]  /*190c0*/  BRA `(.L_x_11653) ;  /* 0xffffffd800c47947 */ /* 0x000fea000383ffff */
.L_x_11594:
[----:B------:R-:W-:Y:S01]  /*190d0*/  BSSY B0, `(.L_x_11654) ;  /* 0x0000007000007945 */ /* 0x000fe20003800000 */
[----:B------:R-:W-:Y:S02]  /*190e0*/  IMAD.MOV.U32 R12, RZ, RZ, 0x1 ;  /* 0x00000001ff0c7424 */ /* 0x000fe400078e00ff */
[----:B------:R-:W-:Y:S02]  /*190f0*/  IMAD.MOV.U32 R11, RZ, RZ, RZ ;  /* 0x000000ffff0b7224 */ /* 0x000fe400078e00ff */
[----:B------:R-:W-:-:S07]  /*19100*/  IMAD.MOV.U32 R15, RZ, RZ, -0x1 ;  /* 0xffffffffff0f7424 */ /* 0x000fce00078e00ff */
[----:B------:R-:W-:Y:S05]  /*19110*/  WARPSYNC.COLLECTIVE R15, `(.L_x_11655) ;  /* 0x000000000f087348 */ /* 0x000fea0003c00000 */
[----:B------:R0:W1:Y:S02]  /*19120*/  SHFL.UP P6, R14, R13, R12, R11 ;  /* 0x0400000c0d0e7389 */ /* 0x00006400000c000b */
[----:B01----:R-:W-:Y:S01]  /*19130*/  ENDCOLLECTIVE ;  /* 0x000000000000791b */ /* 0x003fe20003800000 */
.L_x_11655:
[----:B------:R-:W-:Y:S05]  /*19140*/  BSYNC B0 ;  /* 0x0000000000007941 */ /* 0x000fea0003800000 */
.L_x_11654:
        /* <DEDUP_REMOVED lines=8> */
.L_x_11656:
[----:B------:R-:W-:Y:S01]  /*191d0*/  IMAD.MOV.U32 R12, RZ, RZ, 0x4 ;  /* 0x00000004ff0c7424 */ /* 0x000fe200078e00ff */
[----:B------:R-:W-:-:S05]  /*191e0*/  SEL R2, R14, RZ, P2 ;  /* 0x000000ff0e027207 */ /* 0x000fca0001000000 */
[----:B------:R-:W-:-:S04]  /*191f0*/  IMAD.IADD R2, R13, 0x1, R2 ;  /* 0x000000010d027824 */ /* 0x000fc800078e0202 */
[----:B------:R-:W-:-:S07]  /*19200*/  IMAD.MOV.U32 R13, RZ, RZ, R2 ;  /* 0x000000ffff0d7224 */ /* 0x000fce00078e0002 */
[----:B------:R-:W-:Y:S05]  /*19210*/  WARPSYNC.COLLECTIVE R15, `(.L_x_11657) ;  /* 0x000000000f087348 */ /* 0x000fea0003c00000 */
[----:B------:R0:W1:Y:S02]  /*19220*/  SHFL.UP P6, R14, R13, R12, R11 ;  /* 0x0400000c0d0e7389 */ /* 0x00006400000c000b */
[----:B01----:R-:W-:Y:S01]  /*19230*/  ENDCOLLECTIVE ;  /* 0x000000000000791b */ /* 0x003fe20003800000 */
.L_x_11657:
[----:B------:R-:W-:Y:S01]  /*19240*/  IMAD.MOV.U32 R12, RZ, RZ, 0x8 ;  /* 0x00000008ff0c7424 */ /* 0x000fe200078e00ff */
[----:B------:R-:W-:-:S05]  /*19250*/  SEL R3, R14, RZ, P3 ;  /* 0x000000ff0e037207 */ /* 0x000fca0001800000 */
[----:B------:R-:W-:-:S04]  /*19260*/  IMAD.IADD R3, R2, 0x1, R3 ;  /* 0x0000000102037824 */ /* 0x000fc800078e0203 */
[----:B------:R-:W-:-:S07]  /*19270*/  IMAD.MOV.U32 R13, RZ, RZ, R3 ;  /* 0x000000ffff0d7224 */ /* 0x000fce00078e0003 */
[----:B------:R-:W-:Y:S05]  /*19280*/  WARPSYNC.COLLECTIVE R15, `(.L_x_11658) ;  /* 0x000000000f087348 */ /* 0x000fea0003c00000 */
[----:B------:R0:W1:Y:S02]  /*19290*/  SHFL.UP P6, R14, R13, R12, R11 ;  /* 0x0400000c0d0e7389 */ /* 0x00006400000c000b */
[----:B01----:R-:W-:Y:S01]  /*192a0*/  ENDCOLLECTIVE ;  /* 0x000000000000791b */ /* 0x003fe20003800000 */
.L_x_11658:
[----:B------:R-:W-:Y:S01]  /*192b0*/  IMAD.MOV.U32 R12, RZ, RZ, 0x10 ;  /* 0x00000010ff0c7424 */ /* 0x000fe200078e00ff */
[----:B------:R-:W-:-:S05]  /*192c0*/  SEL R4, R14, RZ, P4 ;  /* 0x000000ff0e047207 */ /* 0x000fca0002000000 */
[----:B------:R-:W-:-:S04]  /*192d0*/  IMAD.IADD R4, R3, 0x1, R4 ;  /* 0x0000000103047824 */ /* 0x000fc800078e0204 */
[----:B------:R-:W-:-:S07]  /*192e0*/  IMAD.MOV.U32 R13, RZ, RZ, R4 ;  /* 0x000000ffff0d7224 */ /* 0x000fce00078e0004 */
[----:B------:R-:W-:Y:S05]  /*192f0*/  WARPSYNC.COLLECTIVE R15, `(.L_x_11659) ;  /* 0x000000000f087348 */ /* 0x000fea0003c00000 */
[----:B------:R0:W1:Y:S02]  /*19300*/  SHFL.UP P6, R14, R13, R12, R11 ;  /* 0x0400000c0d0e7389 */ /* 0x00006400000c000b */
[----:B01----:R-:W-:Y:S01]  /*19310*/  ENDCOLLECTIVE ;  /* 0x000000000000791b */ /* 0x003fe20003800000 */
.L_x_11659:
        /* <DEDUP_REMOVED lines=8> */
.L_x_11660:
[----:B------:R-:W-:Y:S05]  /*193a0*/  BRA `(.L_x_11661) ;  /* 0xffffffd800b47947 */ /* 0x000fea000383ffff */
.L_x_11596:
[----:B------:R-:W-:Y:S01]  /*193b0*/  BSSY B0, `(.L_x_11662) ;  /* 0x0000006000007945 */ /* 0x000fe20003800000 */
[----:B------:R-:W-:Y:S01]  /*193c0*/  PLOP3.LUT P6, PT, P6, PT, PT, 0x8, 0x0 ;  /* 0x000000000000781c */ /* 0x000fe200037ce170 */
[----:B------:R-:W-:-:S12]  /*193d0*/  IMAD.MOV.U32 R15, RZ, RZ, -0x1 ;  /* 0xffffffffff0f7424 */ /* 0x000fd800078e00ff */
[----:B0-----:R-:W-:Y:S05]  /*193e0*/  WARPSYNC.COLLECTIVE R15, `(.L_x_11663) ;  /* 0x000000000f087348 */ /* 0x001fea0003c00000 */
[----:B------:R-:W-:Y:S01]  /*193f0*/  VOTE.ANY R14, PT, P6 ;  /* 0x00000000000e7806 */ /* 0x000fe200030e0100 */
[----:B0-----:R-:W-:Y:S06]  /*19400*/  ENDCOLLECTIVE ;  /* 0x000000000000791b */ /* 0x001fec0003800000 */
.L_x_11663:
[----:B------:R-:W-:Y:S05]  /*19410*/  BSYNC B0 ;  /* 0x0000000000007941 */ /* 0x000fea0003800000 */
.L_x_11662:
        /* <DEDUP_REMOVED lines=10> */
.L_x_11664:
[----:B------:R-:W-:Y:S02]  /*194c0*/  IMAD.MOV.U32 R13, RZ, RZ, R5 ;  /* 0x000000ffff0d7224 */ /* 0x000fe400078e0005 */
[----:B------:R-:W-:-:S07]  /*194d0*/  IMAD.MOV.U32 R25, RZ, RZ, R14 ;  /* 0x000000ffff197224 */ /* 0x000fce00078e000e */
[----:B------:R-:W-:Y:S05]  /*194e0*/  WARPSYNC.COLLECTIVE R15, `(.L_x_11665) ;  /* 0x000000000f087348 */ /* 0x000fea0003c00000 */
[----:B------:R0:W1:Y:S02]  /*194f0*/  SHFL.IDX P6, R14, R13, R12, R11 ;  /* 0x0000000c0d0e7389 */ /* 0x00006400000c000b */
[----:B01----:R-:W-:Y:S01]  /*19500*/  ENDCOLLECTIVE ;  /* 0x000000000000791b */ /* 0x003fe20003800000 */
.L_x_11665:
[----:B------:R-:W-:Y:S01]  /*19510*/  IMAD.MOV.U32 R5, RZ, RZ, R14 ;  /* 0x000000ffff057224 */ /* 0x000fe200078e000e */
[----:B------:R-:W-:Y:S06]  /*19520*/  BRA `(.L_x_11666) ;  /* 0xffffffd800947947 */ /* 0x000fec000383ffff */
.L_x_11598:
[----:B------:R-:W-:Y:S01]  /*19530*/  BSSY B0, `(.L_x_11667) ;  /* 0x0000007000007945 */ /* 0x000fe20003800000 */
[----:B------:R-:W-:Y:S02]  /*19540*/  IMAD.MOV.U32 R13, RZ, RZ, R2 ;  /* 0x000000ffff0d7224 */ /* 0x000fe400078e0002 */
[----:B------:R-:W-:Y:S02]  /*19550*/  IMAD.MOV.U32 R11, RZ, RZ, 0x1f ;  /* 0x0000001fff0b7424 */ /* 0x000fe400078e00ff */
[----:B------:R-:W-:-:S07]  /*19560*/  IMAD.MOV.U32 R15, RZ, RZ, -0x1 ;  /* 0xffffffffff0f7424 */ /* 0x000fce00078e00ff */
[----:B0123--:R-:W-:Y:S05]  /*19570*/  WARPSYNC.COLLECTIVE R15, `(.L_x_11668) ;  /* 0x000000000f087348 */ /* 0x00ffea0003c00000 */
[----:B------:R4:W0:Y:S02]  /*19580*/  SHFL.IDX P6, R14, R13, R12, R11 ;  /* 0x0000000c0d0e7389 */ /* 0x00082400000c000b */
[----:B01234-:R-:W-:Y:S01]  /*19590*/  ENDCOLLECTIVE ;  /* 0x000000000000791b */ /* 0x01ffe20003800000 */
.L_x_11668:
[----:B------:R-:W-:Y:S05]  /*195a0*/  BSYNC B0 ;  /* 0x0000000000007941 */ /* 0x000fea0003800000 */
.L_x_11667:
[----:B------:R-:W-:Y:S01]  /*195b0*/  IMAD.MOV.U32 R24, RZ, RZ, R14 ;  /* 0x000000ffff187224 */ /* 0x000fe200078e000e */
[----:B------:R-:W-:Y:S06]  /*195c0*/  BRA `(.L_x_11597) ;  /* 0xffffffd800847947 */ /* 0x000fec000383ffff */
.L_x_11604:
[----:B0-----:R0:W1:Y:S02]  /*195d0*/  SYNCS.PHASECHK.TRANS64.TRYWAIT P0, [R9+URZ+0x31c20], R0 ;  /* 0x031c2000090075a7 */ /* 0x001064000800017f */
[----:B-1----:R-:W-:Y:S05]  /*195e0*/  @!P0 NANOSLEEP.SYNCS 0x989680 ;  /* 0x009896800000895d */ /* 0x002fea0003900000 */
[----:B------:R-:W1:Y:S02]  /*195f0*/  @!P0 SYNCS.PHASECHK.TRANS64 P0, [R9+URZ+0x31c20], R0 ;  /* 0x031c2000090085a7 */ /* 0x000e64000800007f */
[----:B-1----:R-:W-:Y:S05]  /*19600*/  @!P0 BRA `(.L_x_11604) ;  /* 0xfffffffc00f08947 */ /* 0x002fea000383ffff */
[----:B------:R-:W-:Y:S05]  /*19610*/  BRA `(.L_x_11669) ;  /* 0xffffffe000e07947 */ /* 0x000fea000383ffff */
.L_x_11605:
        /* <DEDUP_REMOVED lines=11> */
.L_x_11671:
[----:B------:R-:W-:Y:S05]  /*196d0*/  BSYNC B0 ;  /* 0x0000000000007941 */ /* 0x000fea0003800000 */
.L_x_11670:
[----:B------:R-:W-:Y:S05]  /*196e0*/  BRA `(.L_x_11672) ;  /* 0xffffffe000c87947 */ /* 0x000fea000383ffff */
.L_x_11608:
[----:B------:R-:W-:Y:S01]  /*196f0*/  BSSY B1, `(.L_x_11673) ;  /* 0x0000006000017945 */ /* 0x000fe20003800000 */
[----:B------:R-:W-:-:S07]  /*19700*/  IMAD.MOV.U32 R15, RZ, RZ, -0x1 ;  /* 0xffffffffff0f7424 */ /* 0x000fce00078e00ff */
[----:B0-2---:R-:W-:Y:S05]  /*19710*/  WARPSYNC.COLLECTIVE R15, `(.L_x_11674) ;  /* 0x000000000f0c7348 */ /* 0x005fea0003c00000 */
[----:B------:R-:W-:Y:S02]  /*19720*/  ELECT P6, UR62, PT ;  /* 0x00000000003e782f */ /* 0x000fe400038c0000 */
[----:B------:R-:W-:Y:S01]  /*19730*/  MOV R14, UR62 ;  /* 0x0000003e000e7c02 */ /* 0x000fe20008000f00 */
[----:B0-2---:R-:W-:Y:S10]  /*19740*/  ENDCOLLECTIVE ;  /* 0x000000000000791b */ /* 0x005ff40003800000 */
.L_x_11674:
[----:B------:R-:W-:Y:S05]  /*19750*/  BSYNC B1 ;  /* 0x0000000000017941 */ /* 0x000fea0003800000 */
.L_x_11673:
[----:B------:R-:W-:Y:S05]  /*19760*/  BRA `(.L_x_11675) ;  /* 0xffffffe000c07947 */ /* 0x000fea000383ffff */
.L_x_11610:
[----:B0-----:R0:W1:Y:S02]  /*19770*/  SYNCS.PHASECHK.TRANS64.TRYWAIT P0, [R7+URZ], R2 ;  /* 0x00000002070075a7 */ /* 0x001064000800017f */
[----:B-1----:R-:W-:Y:S05]  /*19780*/  @!P0 NANOSLEEP.SYNCS 0x989680 ;  /* 0x009896800000895d */ /* 0x002fea0003900000 */
[----:B------:R-:W1:Y:S02]  /*19790*/  @!P0 SYNCS.PHASECHK.TRANS64 P0, [R7+URZ], R2 ;  /* 0x00000002070085a7 */ /* 0x000e64000800007f */
[----:B-1----:R-:W-:Y:S05]  /*197a0*/  @!P0 BRA `(.L_x_11610) ;  /* 0xfffffffc00f08947 */ /* 0x002fea000383ffff */
[----:B------:R-:W-:Y:S05]  /*197b0*/  BRA `(.L_x_11676) ;  /* 0xffffffe000fc7947 */ /* 0x000fea000383ffff */
.L_x_11611:
[----:B-1----:R1:W2:Y:S02]  /*197c0*/  SYNCS.PHASECHK.TRANS64.TRYWAIT P0, [R3+URZ], R0 ;  /* 0x00000000030075a7 */ /* 0x0022a4000800017f */
[----:B--2---:R-:W-:Y:S05]  /*197d0*/  @!P0 NANOSLEEP.SYNCS 0x989680 ;  /* 0x009896800000895d */ /* 0x004fea0003900000 */
[----:B------:R-:W2:Y:S02]  /*197e0*/  @!P0 SYNCS.PHASECHK.TRANS64 P0, [R3+URZ], R0 ;  /* 0x00000000030085a7 */ /* 0x000ea4000800007f */
[----:B--2---:R-:W-:Y:S05]  /*197f0*/  @!P0 BRA `(.L_x_11611) ;  /* 0xfffffffc00f08947 */ /* 0x004fea000383ffff */
[----:B------:R-:W-:Y:S05]  /*19800*/  BRA `(.L_x_11677) ;  /* 0xffffffe000f07947 */ /* 0x000fea000383ffff */
.L_x_11613:
[----:B-1----:R1:W2:Y:S02]  /*19810*/  SYNCS.PHASECHK.TRANS64.TRYWAIT P0, [R5+URZ], R2 ;  /* 0x00000002050075a7 */ /* 0x0022a4000800017f */
[----:B--2---:R-:W-:Y:S05]  /*19820*/  @!P0 NANOSLEEP.SYNCS 0x989680 ;  /* 0x009896800000895d */ /* 0x004fea0003900000 */
[----:B------:R-:W2:Y:S02]  /*19830*/  @!P0 SYNCS.PHASECHK.TRANS64 P0, [R5+URZ], R2 ;  /* 0x00000002050085a7 */ /* 0x000ea4000800007f */
[----:B--2---:R-:W-:Y:S05]  /*19840*/  @!P0 BRA `(.L_x_11613) ;  /* 0xfffffffc00f08947 */ /* 0x004fea000383ffff */
[----:B------:R-:W-:Y:S05]  /*19850*/  BRA `(.L_x_11678) ;  /* 0xffffffe000f47947 */ /* 0x000fea000383ffff */
.L_x_11679:
        /* <DEDUP_REMOVED lines=10> */
.L_x_14873:


//--------------------- .text._ZN7cutlass13device_kernelIN5flash11enable_sm90INS1_16FlashAttnFwdSm90INS1_25CollectiveMainloopFwdSm90ILi2EN4cute5tupleIJNS5_1CILi1EEES8_S8_EEENS6_IJNS7_ILi192EEENS7_ILi144EEENS7_ILi96EEEEEELi96ENS_6half_tEfNS_4arch4Sm90ELb1ELb0ELb0ELb1ELb0ELb1ELb0ELb0ELb1ELb1ELb1ELb0EEENS1_21CollectiveEpilogueFwdINS6_IJSA_SC_SB_EEES9_SE_SG_Li384ELb1ELb1ELb1ELb0EEENS1_36VarlenDynamicPersistentTileSchedulerILi192ELi144ELi384ELi128ELb1ELb1ELb1ELb1ELb1ELb1EEEEEEEEEvNT_6ParamsE --------------------------
	.section	.text._ZN7cutlass13device_kernelIN5flash11enable_sm90INS1_16FlashAttnFwdSm90INS1_25CollectiveMainloopFwdSm90ILi2EN4cute5tupleIJNS5_1CILi1EEES8_S8_EEENS6_IJNS7_ILi192EEENS7_ILi144EEENS7_ILi96EEEEEELi96ENS_6half_tEfNS_4arch4Sm90ELb1ELb0ELb0ELb1ELb0ELb1ELb0ELb0ELb1ELb1ELb1ELb0EEENS1_21CollectiveEpilogueFwdINS6_IJSA_SC_SB_EEES9_SE_SG_Li384ELb1ELb1ELb1ELb0EEENS1_36VarlenDynamicPersistentTileSchedulerILi192ELi144ELi384ELi128ELb1ELb1ELb1ELb1ELb1ELb1EEEEEEEEEvNT_6ParamsE,"ax",@progbits
	.align	128
.text._ZN7cutlass13device_kernelIN5flash11enable_sm90INS1_16FlashAttnFwdSm90INS1_25CollectiveMainloopFwdSm90ILi2EN4cute5tupleIJNS5_1CILi1EEES8_S8_EEENS6_IJNS7_ILi192EEENS7_ILi144EEENS7_ILi96EEEEEELi96ENS_6half_tEfNS_4arch4Sm90ELb1ELb0ELb0ELb1ELb0ELb1ELb0ELb0ELb1ELb1ELb1ELb0EEENS1_21CollectiveEpilogueFwdINS6_IJSA_SC_SB_EEES9_SE_SG_Li384ELb1ELb1ELb1ELb0EEENS1_36VarlenDynamicPersistentTileSchedulerILi192ELi144ELi384ELi128ELb1ELb1ELb1ELb1ELb1ELb1EEEEEEEEEvNT_6ParamsE:
        .type           _ZN7cutlass13device_kernelIN5flash11enable_sm90INS1_16FlashAttnFwdSm90INS1_25CollectiveMainloopFwdSm90ILi2EN4cute5tupleIJNS5_1CILi1EEES8_S8_EEENS6_IJNS7_ILi192EEENS7_ILi144EEENS7_ILi96EEEEEELi96ENS_6half_tEfNS_4arch4Sm90ELb1ELb0ELb0ELb1ELb0ELb1ELb0ELb0ELb1ELb1ELb1ELb0EEENS1_21CollectiveEpilogueFwdINS6_IJSA_SC_SB_EEES9_SE_SG_Li384ELb1ELb1ELb1ELb0EEENS1_36VarlenDynamicPersistentTileSchedulerILi192ELi144ELi384ELi128ELb1ELb1ELb1ELb1ELb1ELb1EEEEEEEEEvNT_6ParamsE,@function
        .size           _ZN7cutlass13device_kernelIN5flash11enable_sm90INS1_16FlashAttnFwdSm90INS1_25CollectiveMainloopFwdSm90ILi2EN4cute5tupleIJNS5_1CILi1EEES8_S8_EEENS6_IJNS7_ILi192EEENS7_ILi144EEENS7_ILi96EEEEEELi96ENS_6half_tEfNS_4arch4Sm90ELb1ELb0ELb0ELb1ELb0ELb1ELb0ELb0ELb1ELb1ELb1ELb0EEENS1_21CollectiveEpilogueFwdINS6_IJSA_SC_SB_EEES9_SE_SG_Li384ELb1ELb1ELb1ELb0EEENS1_36VarlenDynamicPersistentTileSchedulerILi192ELi144ELi384ELi128ELb1ELb1ELb1ELb1ELb1ELb1EEEEEEEEEvNT_6ParamsE,(.L_x_14874 - _ZN7cutlass13device_kernelIN5flash11enable_sm90INS1_16FlashAttnFwdSm90INS1_25CollectiveMainloopFwdSm90ILi2EN4cute5tupleIJNS5_1CILi1EEES8_S8_EEENS6_IJNS7_ILi192EEENS7_ILi144EEENS7_ILi96EEEEEELi96ENS_6half_tEfNS_4arch4Sm90ELb1ELb0ELb0ELb1ELb0ELb1ELb0ELb0ELb1ELb1ELb1ELb0EEENS1_21CollectiveEpilogueFwdINS6_IJSA_SC_SB_EEES9_SE_SG_Li384ELb1ELb1ELb1ELb0EEENS1_36VarlenDynamicPersistentTileSchedulerILi192ELi144ELi384ELi128ELb1ELb1ELb1ELb1ELb1ELb1EEEEEEEEEvNT_6ParamsE)
        .other          _ZN7cutlass13device_kernelIN5flash11enable_sm90INS1_16FlashAttnFwdSm90INS1_25CollectiveMainloopFwdSm90ILi2EN4cute5tupleIJNS5_1CILi1EEES8_S8_EEENS6_IJNS7_ILi192EEENS7_ILi144EEENS7_ILi96EEEEEELi96ENS_6half_tEfNS_4arch4Sm90ELb1ELb0ELb0ELb1ELb0ELb1ELb0ELb0ELb1ELb1ELb1ELb0EEENS1_21CollectiveEpilogueFwdINS6_IJSA_SC_SB_EEES9_SE_SG_Li384ELb1ELb1ELb1ELb0EEENS1_36VarlenDynamicPersistentTileSchedulerILi192ELi144ELi384ELi128ELb1ELb1ELb1ELb1ELb1ELb1EEEEEEEEEvNT_6ParamsE,@"STO_CUDA_ENTRY STV_DEFAULT"
_ZN7cutlass13device_kernelIN5flash11enable_sm90INS1_16FlashAttnFwdSm90INS1_25CollectiveMainloopFwdSm90ILi2EN4cute5tupleIJNS5_1CILi1EEES8_S8_EEENS6_IJNS7_ILi192EEENS7_ILi144EEENS7_ILi96EEEEEELi96ENS_6half_tEfNS_4arch4Sm90ELb1ELb0ELb0ELb1ELb0ELb1ELb0ELb0ELb1ELb1ELb1ELb0EEENS1_21CollectiveEpilogueFwdINS6_IJSA_SC_SB_EEES9_SE_SG_Li384ELb1ELb1ELb1ELb0EEENS1_36VarlenDynamicPersistentTileSchedulerILi192ELi144ELi384ELi128ELb1ELb1ELb1ELb1ELb1ELb1EEEEEEEEEvNT_6ParamsE:
        /* <DEDUP_REMOVED lines=23> */
.L_x_11681:
[----:B------:R-:W-:Y:S05]  /*0170*/  BSYNC B0 ;  /* 0x0000000000007941 */ /* 0x000fea0003800000 */
.L_x_11680:
        /* <DEDUP_REMOVED lines=40> */
.L_x_11682:
        /* <DEDUP_REMOVED lines=22> */
.L_x_11683:
        /* <DEDUP_REMOVED lines=18> */
.L_x_11684:
        /* <DEDUP_REMOVED lines=22> */
.L_x_11685:
        /* <DEDUP_REMOVED lines=22> */
.L_x_11686:
        /* <DEDUP_REMOVED lines=9> */
.L_x_11689:
[----:B------:R-:W-:-:S08]  /*09d0*/  NOP ;  /* 0x0000000000007918 */ /* 0x000fd00000000000 */
[----:B------:R-:W0:Y:S02]  /*09e0*/  USETMAXREG.TRY_ALLOC.CTAPOOL UP0, 0xa0 ;  /* 0x000000a0000079c8 */ /* 0x000e240008000600 */
[----:B0-----:R-:W-:-:S13]  /*09f0*/  PLOP3.LUT P0, PT, PT, PT, UP0, 0x80, 0x0 ;  /* 0x000000000000781c */ /* 0x001fda0003f0f008 */
[----:B------:R-:W-:Y:S05]  /*0a00*/  @!P0 BRA `(.L_x_11689) ;  /* 0xfffffffc00f08947 */ /* 0x000fea000383ffff */
[----:B------:R-:W3:Y:S01]  /*0a10*/  LDL.LU R0, [R1] ;  /* 0x0000000001007983 */ /* 0x000ee20000300800 */
[----:B--2---:R-:W0:Y:S01]  /*0a20*/  S2R R2, SR_TID.X ;  /* 0x0000000000027919 */ /* 0x004e220000002100 */
[----:B------:R-:W1:Y:S01]  /*0a30*/  S2UR UR5, SR_CgaCtaId ;  /* 0x00000000000579c3 */ /* 0x000e620000008800 */
[----:B------:R-:W-:Y:S01]  /*0a40*/  UMOV UR4, 0x400 ;  /* 0x0000040000047882 */ /* 0x000fe20000000000 */
[----:B0-----:R-:W-:-:S06]  /*0a50*/  SHF.R.U32.HI R2, RZ, 0x7, R2 ;  /* 0x00000007ff027819 */ /* 0x001fcc0000011602 */
[----:B------:R-:W-:Y:S06]  /*0a60*/  BAR.ARV 0x8, 0x200 ;  /* 0x0208000000007b1d */ /* 0x000fec0000002000 */
[----:B------:R-:W-:-:S13]  /*0a70*/  ISETP.NE.AND P0, PT, R2, 0x1, PT ;  /* 0x000000010200780c */ /* 0x000fda0003f05270 */
[----:B------:R-:W-:Y:S08]  /*0a80*/  @!P0 BAR.ARV 0x9, 0x100 ;  /* 0x0244000000008b1d */ /* 0x000ff00000002000 */
[----:B------:R-:W-:Y:S01]  /*0a90*/  BAR.SYNC.DEFER_BLOCKING 0x5, 0x200 ;  /* 0x0148000000007b1d */ /* 0x000fe20000010000 */
[----:B-1----:R-:W-:-:S06]  /*0aa0*/  ULEA UR4, UR5, UR4, 0x18 ;  /* 0x0000000405047291 */ /* 0x002fcc000f8ec03f */
[----:B------:R-:W-:Y:S01]  /*0ab0*/  IMAD.U32 R22, RZ, RZ, UR4 ;  /* 0x00000004ff167e24 */ /* 0x000fe2000f8e00ff */
[----:B------:R-:W-:-:S04]  /*0ac0*/  ULDC UR4, c[0x0][0xc3c] ;  /* 0x00030f0000047ab9 */ /* 0x000fc80000000800 */
[----:B------:R-:W0:Y:S01]  /*0ad0*/  LDS.128 R104, [R22+0x31cd0] ;  /* 0x031cd00016687984 */ /* 0x000e220000000c00 */
[----:B------:R-:W-:Y:S06]  /*0ae0*/  BAR.ARV 0x4, 0x200 ;  /* 0x0108000000007b1d */ /* 0x000fec0000002000 */
[----:B---3--:R-:W-:-:S04]  /*0af0*/  LOP3.LUT R0, R0, 0xffffffef, RZ, 0xc0, !PT ;  /* 0xffffffef00007812 */ /* 0x008fc800078ec0ff */
[----:B------:R-:W-:-:S05]  /*0b00*/  @P0 LOP3.LUT R0, R0, 0x10, RZ, 0xfc, !PT ;  /* 0x0000001000000812 */ /* 0x000fca00078efcff */
[----:B------:R1:W-:Y:S01]  /*0b10*/  STL [R1], R0 ;  /* 0x0000000001007387 */ /* 0x0003e20000100800 */
[----:B0-----:R-:W-:-:S13]  /*0b20*/  ISETP.GE.AND P0, PT, R107, UR4, PT ;  /* 0x000000046b007c0c */ /* 0x001fda000bf06270 */
[----:B-1----:R-:W-:Y:S05]  /*0b30*/  @P0 BRA `(.L_x_11690) ;  /* 0x0000025000700947 */ /* 0x002fea0003800000 */
[----:B------:R-:W2:Y:S01]  /*0b40*/  LDL.LU R20, [R1+0x34] ;  /* 0x0000340001147983 */ /* 0x000ea20000300800 */
[----:B------:R-:W0:Y:S02]  /*0b50*/  S2R R0, SR_TID.X ;  /* 0x0000000000007919 */ /* 0x000e240000002100 */
        /* <DEDUP_REMOVED lines=11> */
[----:B------:R-:W-:Y:S02]  /*0c10*/  LOP3.LUT R7, R5, 0xfffffffe, RZ, 0xc0, !PT ;  /* 0xfffffffe05077812 */ /* 0x000fe400078ec0ff */
[----:B------:R-:W-:Y:S01]  /*0c20*/  SHF.R.S32.HI R19, RZ, 0x1, R5 ;  /* 0x00000001ff137819 */ /* 0x000fe20000011405 */
[----:B------:R-:W-:Y:S01]  /*0c30*/  IMAD.HI R12, R2, 0x55555556, RZ ;  /* 0x55555556020c7827 */ /* 0x000fe200078e02ff */
[----:B------:R-:W-:-:S02]  /*0c40*/  LOP3.LUT R13, R3, 0xffffff80, RZ, 0xc0, !PT ;  /* 0xffffff80030d7812 */ /* 0x000fc400078ec0ff */
[----:B------:R-:W-:Y:S01]  /*0c50*/  LOP3.LUT R3, R4, 0xfffffff0, RZ, 0xc0, !PT ;  /* 0xfffffff004037812 */ /* 0x000fe200078ec0ff */
[----:B------:R-:W-:Y:S01]  /*0c60*/  IMAD.IADD R8, R0, 0x1, -R7 ;  /* 0x0000000100087824 */ /* 0x000fe200078e0a07 */
[----:B------:R-:W-:Y:S02]  /*0c70*/  LEA.HI R7, R5, R19, RZ, 0x1 ;  /* 0x0000001305077211 */ /* 0x000fe400078f08ff */
[----:B------:R-:W-:Y:S01]  /*0c80*/  LEA.HI R15, R12, R12, RZ, 0x1 ;  /* 0x0000000c0c0f7211 */ /* 0x000fe200078f08ff */
[----:B------:R-:W-:Y:S01]  /*0c90*/  IMAD.IADD R3, R0, 0x1, -R3 ;  /* 0x0000000100037824 */ /* 0x000fe200078e0a03 */
[----:B------:R-:W-:Y:S02]  /*0ca0*/  LOP3.LUT R7, R7, 0x7fffffe, RZ, 0xc0, !PT ;  /* 0x07fffffe07077812 */ /* 0x000fe400078ec0ff */
[----:B------:R-:W-:Y:S02]  /*0cb0*/  LEA.HI R10, R10, R9, RZ, 0x2 ;  /* 0x000000090a0a7211 */ /* 0x000fe400078f10ff */
[----:B------:R-:W-:Y:S01]  /*0cc0*/  SHF.R.S32.HI R5, RZ, 0x4, R4 ;  /* 0x00000004ff057819 */ /* 0x000fe20000011404 */
[----:B------:R-:W-:Y:S01]  /*0cd0*/  IMAD R15, R15, -0x3, R2 ;  /* 0xfffffffd0f0f7824 */ /* 0x000fe200078e0202 */
[----:B------:R-:W-:Y:S01]  /*0ce0*/  LOP3.LUT R10, R10, 0xfffffffc, RZ, 0xc0, !PT ;  /* 0xfffffffc0a0a7812 */ /* 0x000fe200078ec0ff */
[----:B------:R-:W-:Y:S01]  /*0cf0*/  IMAD.IADD R11, R0, 0x1, -R11 ;  /* 0x00000001000b7824 */ /* 0x000fe200078e0a0b */
[----:B------:R-:W-:Y:S01]  /*0d00*/  LEA.HI R4, R4, R5, RZ, 0x1 ;  /* 0x0000000504047211 */ /* 0x000fe200078f08ff */
[----:B------:R-:W-:Y:S01]  /*0d10*/  IMAD.IADD R18, R0, 0x1, -R13 ;  /* 0x0000000100127824 */ /* 0x000fe200078e0a0d */
[----:B------:R-:W-:Y:S01]  /*0d20*/  SHF.R.S32.HI R0, RZ, 0x1f, R3 ;  /* 0x0000001fff007819 */ /* 0x000fe20000011403 */
[----:B------:R-:W-:Y:S01]  /*0d30*/  IMAD.IADD R2, R19, 0x1, -R7 ;  /* 0x0000000113027824 */ /* 0x000fe200078e0a07 */
[----:B------:R-:W-:Y:S01]  /*0d40*/  LOP3.LUT R4, R4, 0x1ffffffe, RZ, 0xc0, !PT ;  /* 0x1ffffffe04047812 */ /* 0x000fe200078ec0ff */
[----:B------:R-:W-:-:S02]  /*0d50*/  IMAD.IADD R10, R9, 0x1, -R10 ;  /* 0x00000001090a7824 */ /* 0x000fc400078e0a0a */
[C---:B------:R-:W-:Y:S01]  /*0d60*/  IMAD R17, R5.reuse, 0x8, R2 ;  /* 0x0000000805117824 */ /* 0x040fe200078e0202 */
[CC--:B------:R-:W-:Y:S02]  /*0d70*/  LEA.HI R2, R0.reuse, R3.reuse, RZ, 0x3 ;  /* 0x0000000300027211 */ /* 0x0c0fe400078f18ff */
[----:B------:R-:W-:Y:S02]  /*0d80*/  SHF.R.S32.HI R9, RZ, 0x1f, R18 ;  /* 0x0000001fff097819 */ /* 0x000fe40000011412 */
[----:B------:R-:W-:Y:S01]  /*0d90*/  LEA.HI R0, R0, R3, RZ, 0x2 ;  /* 0x0000000300007211 */ /* 0x000fe200078f10ff */
[----:B------:R-:W-:Y:S01]  /*0da0*/  IMAD.IADD R4, R5, 0x1, -R4 ;  /* 0x0000000105047824 */ /* 0x000fe200078e0a04 */
[----:B------:R-:W-:Y:S01]  /*0db0*/  LEA.HI R12, R9, R18, RZ, 0x2 ;  /* 0x00000012090c7211 */ /* 0x000fe200078f10ff */
[----:B------:R-:W-:Y:S01]  /*0dc0*/  IMAD.SHL.U32 R5, R2, 0x10, RZ ;  /* 0x0000001002057824 */ /* 0x000fe200078e00ff */
[----:B------:R-:W-:Y:S02]  /*0dd0*/  LOP3.LUT R2, R0, 0x7fffffc, RZ, 0xc0, !PT ;  /* 0x07fffffc00027812 */ /* 0x000fe400078ec0ff */
[----:B------:R-:W-:-:S02]  /*0de0*/  SHF.R.S32.HI R0, RZ, 0x2, R0 ;  /* 0x00000002ff007819 */ /* 0x000fc40000011400 */
[--C-:B------:R-:W-:Y:S02]  /*0df0*/  SHF.R.S32.HI R13, RZ, 0x2, R12.reuse ;  /* 0x00000002ff0d7819 */ /* 0x100fe4000001140c */
[----:B------:R-:W-:Y:S02]  /*0e00*/  SHF.R.S32.HI R14, RZ, 0x1f, R12 ;  /* 0x0000001fff0e7819 */ /* 0x000fe4000001140c */
[----:B------:R-:W-:Y:S01]  /*0e10*/  SHF.R.S32.HI R7, RZ, 0x5, R6 ;  /* 0x00000005ff077819 */ /* 0x000fe20000011406 */
[----:B------:R-:W-:Y:S01]  /*0e20*/  IMAD.SHL.U32 R0, R0, 0x40, RZ ;  /* 0x0000004000007824 */ /* 0x000fe200078e00ff */
[----:B------:R-:W-:Y:S02]  /*0e30*/  LEA.HI R14, R14, R13, RZ, 0x3 ;  /* 0x0000000d0e0e7211 */ /* 0x000fe400078f18ff */
[----:B------:R-:W-:Y:S01]  /*0e40*/  LOP3.LUT R6, R5, 0x7fffff80, RZ, 0xc0, !PT ;  /* 0x7fffff8005067812 */ /* 0x000fe200078ec0ff */
[----:B------:R-:W-:Y:S02]  /*0e50*/  IMAD.IADD R5, R3, 0x1, -R2 ;  /* 0x0000000103057824 */ /* 0x000fe400078e0a02 */
[----:B------:R-:W-:Y:S01]  /*0e60*/  IMAD R16, R7, 0x10, R3 ;  /* 0x0000001007107824 */ /* 0x000fe200078e0203 */
[----:B------:R-:W-:Y:S01]  /*0e70*/  LOP3.LUT R14, R14, 0xfffffff8, RZ, 0xc0, !PT ;  /* 0xfffffff80e0e7812 */ /* 0x000fe200078ec0ff */
[----:B------:R-:W-:Y:S01]  /*0e80*/  IMAD.SHL.U32 R3, R4, 0x8, RZ ;  /* 0x0000000804037824 */ /* 0x000fe200078e00ff */
[----:B------:R-:W-:-:S02]  /*0e90*/  LOP3.LUT R0, R0, 0x40, RZ, 0xc0, !PT ;  /* 0x0000004000007812 */ /* 0x000fc400078ec0ff */
[----:B------:R-:W-:Y:S01]  /*0ea0*/  LEA.HI R9, R9, R18, RZ, 0x5 ;  /* 0x0000001209097211 */ /* 0x000fe200078f28ff */
[----:B------:R-:W-:Y:S01]  /*0eb0*/  IMAD R6, R7, 0x100, R6 ;  /* 0x0000010007067824 */ /* 0x000fe200078e0206 */
[----:B------:R-:W-:Y:S01]  /*0ec0*/  LOP3.LUT R2, R0, 0x8, R3, 0xf8, !PT ;  /* 0x0000000800027812 */ /* 0x000fe200078ef803 */
[----:B------:R-:W-:Y:S01]  /*0ed0*/  IMAD.IADD R14, R13, 0x1, -R14 ;  /* 0x000000010d0e7824 */ /* 0x000fe200078e0a0e */
[----:B------:R-:W-:Y:S02]  /*0ee0*/  SHF.R.U32.HI R7, RZ, 0x3, R0 ;  /* 0x00000003ff077819 */ /* 0x000fe40000011600 */
[----:B------:R-:W-:Y:S01]  /*0ef0*/  SHF.R.S32.HI R9, RZ, 0x5, R9 ;  /* 0x00000005ff097819 */ /* 0x000fe20000011409 */
[----:B------:R-:W-:Y:S01]  /*0f00*/  IMAD R5, R5, 0x10, R6 ;  /* 0x0000001005057824 */ /* 0x000fe200078e0206 */
[----:B------:R-:W-:Y:S01]  /*0f10*/  LOP3.LUT R2, R2, R7, RZ, 0x3c, !PT ;  /* 0x0000000702027212 */ /* 0x000fe200078e3cff */
[----:B------:R-:W-:Y:S02]  /*0f20*/  IMAD.U32 R0, R16, 0x20, R3 ;  /* 0x0000002010007824 */ /* 0x000fe400078e0003 */
[----:B------:R-:W-:Y:S01]  /*0f30*/  IMAD R14, R9, 0x10, R14 ;  /* 0x00000010090e7824 */ /* 0x000fe200078e020e */
[----:B------:R-:W-:Y:S01]  /*0f40*/  STL [R1+0xc4], R18 ;  /* 0x0000c41201007387 */ /* 0x000fe20000100800 */
[----:B------:R-:W-:-:S02]  /*0f50*/  IMAD.IADD R5, R2, 0x1, R5 ;  /* 0x0000000102057824 */ /* 0x000fc400078e0205 */
[----:B------:R-:W-:Y:S01]  /*0f60*/  IMAD R6, R15, 0x40, R14 ;  /* 0x000000400f067824 */ /* 0x000fe200078e020e */
[----:B------:R0:W-:Y:S01]  /*0f70*/  STL [R1+0xdc], R0 ;  /* 0x0000dc0001007387 */ /* 0x0001e20000100800 */
[----:B------:R-:W-:-:S03]  /*0f80*/  IMAD.SHL.U32 R14, R8, 0x4, RZ ;  /* 0x00000004080e7824 */ /* 0x000fc600078e00ff */
[----:B------:R-:W-:Y:S01]  /*0f90*/  STL [R1+0xd8], R6 ;  /* 0x0000d80601007387 */ /* 0x000fe20000100800 */
[----:B0-----:R-:W-:Y:S02]  /*0fa0*/  VIADD R0, R22, 0xda00 ;  /* 0x0000da0016007836 */ /* 0x001fe40000000000 */
[----:B------:R-:W-:Y:S02]  /*0fb0*/  IMAD.SHL.U32 R8, R8, 0x8, RZ ;  /* 0x0000000808087824 */ /* 0x000fe400078e00ff */
[----:B------:R-:W-:Y:S02]  /*0fc0*/  IMAD.SHL.U32 R10, R10, 0x40, RZ ;  /* 0x000000400a0a7824 */ /* 0x000fe400078e00ff */
[----:B------:R-:W-:Y:S01]  /*0fd0*/  VIADD R3, R14, 0x20 ;  /* 0x000000200e037836 */ /* 0x000fe20000000000 */
[----:B------:R-:W-:-:S05]  /*0fe0*/  LOP3.LUT R12, R12, 0x7ffffffc, RZ, 0xc0, !PT ;  /* 0x7ffffffc0c0c7812 */ /* 0x000fca00078ec0ff */
[----:B------:R-:W-:Y:S02]  /*0ff0*/  IMAD.IADD R12, R18, 0x1, -R12 ;  /* 0x00000001120c7824 */ /* 0x000fe400078e0a0c */
[----:B------:R-:W-:Y:S01]  /*1000*/  IMAD.SHL.U32 R9, R17, 0x20, RZ ;  /* 0x0000002011097824 */ /* 0x000fe200078e00ff */
[----:B------:R-:W-:-:S04]  /*1010*/  LEA.HI R4, R11, R11, RZ, 0x1 ;  /* 0x0000000b0b047211 */ /* 0x000fc800078f08ff */
[----:B------:R-:W-:-:S05]  /*1020*/  LOP3.LUT R4, R4, 0x1ffffffe, RZ, 0xc0, !PT ;  /* 0x1ffffffe04047812 */ /* 0x000fca00078ec0ff */
[----:B------:R-:W-:Y:S01]  /*1030*/  IMAD.IADD R4, R11, 0x1, -R4 ;  /* 0x000000010b047824 */ /* 0x000fe200078e0a04 */
[----:B------:R-:W-:Y:S01]  /*1040*/  CS2R R144, SRZ ;  /* 0x0000000000907805 */ /* 0x000fe2000001ff00 */
[----:B------:R-:W-:Y:S01]  /*1050*/  IMAD R23, R5, 0x2, R22 ;  /* 0x0000000205177824 */ /* 0x000fe200078e0216 */
[----:B--2---:R-:W-:-:S05]  /*1060*/  LOP3.LUT R2, R20, 0x1, RZ, 0xfc, !PT ;  /* 0x0000000114027812 */ /* 0x004fca00078efcff */
[----:B------:R-:W-:Y:S04]  /*1070*/  STL [R1+0x34], R2 ;  /* 0x0000340201007387 */ /* 0x000fe80000100800 */
[----:B------:R-:W-:Y:S04]  /*1080*/  STL [R1+0xa0], RZ ;  /* 0x0000a0ff01007387 */ /* 0x000fe80000100800 */
[----:B------:R0:W-:Y:S04]  /*1090*/  STL [R1+0xc0], R0 ;  /* 0x0000c00001007387 */ /* 0x0001e80000100800 */
[----:B------:R-:W-:Y:S01]  /*10a0*/  STL [R1+0x30], RZ ;  /* 0x000030ff01007387 */ /* 0x000fe20000100800 */
[----:B0-----:R-:W-:Y:S01]  /*10b0*/  SHF.R.S32.HI R0, RZ, 0x1f, R19 ;  /* 0x0000001fff007819 */ /* 0x001fe20000011413 */
[----:B------:R-:W-:-:S02]  /*10c0*/  VIADD R0, R14, 0x10 ;  /* 0x000000100e007836 */ /* 0x000fc40000000000 */
[----:B------:R-:W-:Y:S04]  /*10d0*/  STL [R1+0x2c], RZ ;  /* 0x00002cff01007387 */ /* 0x000fe80000100800 */
[----:B------:R-:W-:Y:S01]  /*10e0*/  STL [R1+0x38], R14 ;  /* 0x0000380e01007387 */ /* 0x000fe20000100800 */
[----:B------:R-:W-:-:S03]  /*10f0*/  LOP3.LUT R2, R10, 0xc0, RZ, 0xc0, !PT ;  /* 0x000000c00a027812 */ /* 0x000fc600078ec0ff */
[----:B------:R-:W-:Y:S04]  /*1100*/  STL [R1+0x20], R8 ;  /* 0x0000200801007387 */ /* 0x000fe80000100800 */
[----:B------:R0:W-:Y:S04]  /*1110*/  STL [R1+0x54], R0 ;  /* 0x0000540001007387 */ /* 0x0001e80000100800 */
[----:B------:R1:W-:Y:S01]  /*1120*/  STL [R1+0x50], R3 ;  /* 0x0000500301007387 */ /* 0x0003e20000100800 */
[C---:B0-----:R-:W-:Y:S02]  /*1130*/  VIADD R0, R14.reuse, 0x8 ;  /* 0x000000080e007836 */ /* 0x041fe40000000000 */
[----:B-1----:R-:W-:-:S03]  /*1140*/  VIADD R3, R14, 0x18 ;  /* 0x000000180e037836 */ /* 0x002fc60000000000 */
[----:B------:R0:W-:Y:S01]  /*1150*/  STL [R1+0x64], R0 ;  /* 0x0000640001007387 */ /* 0x0001e20000100800 */
[----:B------:R-:W-:-:S03]  /*1160*/  IMAD.SHL.U32 R10, R12, 0x2, RZ ;  /* 0x000000020c0a7824 */ /* 0x000fc600078e00ff */
[----:B------:R1:W-:Y:S04]  /*1170*/  STL [R1+0x40], R2 ;  /* 0x0000400201007387 */ /* 0x0003e80000100800 */
[----:B------:R2:W-:Y:S01]  /*1180*/  STL [R1+0x68], R3 ;  /* 0x0000680301007387 */ /* 0x0005e20000100800 */
[----:B0-----:R-:W-:Y:S02]  /*1190*/  LOP3.LUT R0, R2, 0x8, R8, 0xf8, !PT ;  /* 0x0000000802007812 */ /* 0x001fe400078ef808 */
[----:B-1----:R-:W-:Y:S01]  /*11a0*/  SHF.R.U32.HI R2, RZ, 0x3, R2 ;  /* 0x00000003ff027819 */ /* 0x002fe20000011602 */
[----:B--2---:R-:W-:-:S04]  /*11b0*/  VIADD R3, R14, 0x28 ;  /* 0x000000280e037836 */ /* 0x004fc80000000000 */
[----:B------:R0:W-:Y:S01]  /*11c0*/  STL [R1+0x44], R2 ;  /* 0x0000440201007387 */ /* 0x0001e20000100800 */
[----:B------:R-:W-:Y:S01]  /*11d0*/  LOP3.LUT R0, R0, R2, RZ, 0x3c, !PT ;  /* 0x0000000200007212 */ /* 0x000fe200078e3cff */
[C---:B------:R-:W-:Y:S02]  /*11e0*/  VIADD R8, R10.reuse, 0x8 ;  /* 0x000000080a087836 */ /* 0x040fe40000000000 */
[----:B------:R1:W-:Y:S01]  /*11f0*/  STL [R1+0x6c], R3 ;  /* 0x00006c0301007387 */ /* 0x0003e20000100800 */
[----:B------:R-:W-:-:S03]  /*1200*/  VIADD R7, R10, 0x10 ;  /* 0x000000100a077836 */ /* 0x000fc60000000000 */
[----:B------:R2:W-:Y:S01]  /*1210*/  STL [R1+0x74], R10 ;  /* 0x0000740a01007387 */ /* 0x0005e20000100800 */
[----:B0-----:R-:W-:-:S03]  /*1220*/  VIADD R2, R10, 0x20 ;  /* 0x000000200a027836 */ /* 0x001fc60000000000 */
[----:B------:R0:W-:Y:S01]  /*1230*/  STL [R1+0x48], R9 ;  /* 0x0000480901007387 */ /* 0x0001e20000100800 */
[C---:B-1----:R-:W-:Y:S02]  /*1240*/  VIADD R3, R10.reuse, 0x18 ;  /* 0x000000180a037836 */ /* 0x042fe40000000000 */
[----:B--2---:R-:W-:Y:S01]  /*1250*/  VIADD R10, R10, 0x28 ;  /* 0x000000280a0a7836 */ /* 0x004fe20000000000 */
[----:B------:R-:W-:Y:S01]  /*1260*/  STL [R1+0xb8], R8 ;  /* 0x0000b80801007387 */ /* 0x000fe20000100800 */
[----:B0-----:R-:W-:-:S03]  /*1270*/  IMAD.IADD R9, R9, 0x1, R0 ;  /* 0x0000000109097824 */ /* 0x001fc600078e0200 */
[----:B------:R0:W-:Y:S01]  /*1280*/  STL [R1+0xb4], R7 ;  /* 0x0000b40701007387 */ /* 0x0001e20000100800 */
[----:B------:R-:W-:-:S03]  /*1290*/  SHF.R.S32.HI R0, RZ, 0x1f, R8 ;  /* 0x0000001fff007819 */ /* 0x000fc60000011408 */
[----:B------:R-:W-:Y:S04]  /*12a0*/  STL [R1+0xa4], R10 ;  /* 0x0000a40a01007387 */ /* 0x000fe80000100800 */
[----:B------:R-:W-:Y:S01]  /*12b0*/  STL [R1+0xb0], R3 ;  /* 0x0000b00301007387 */ /* 0x000fe20000100800 */
[----:B0-----:R-:W-:-:S03]  /*12c0*/  SHF.R.S32.HI R7, RZ, 0x1f, R7 ;  /* 0x0000001fff077819 */ /* 0x001fc60000011407 */
[----:B------:R-:W-:Y:S04]  /*12d0*/  STL [R1+0x84], R9 ;  /* 0x0000840901007387 */ /* 0x000fe80000100800 */
[----:B------:R-:W-:Y:S04]  /*12e0*/  STL [R1+0xac], R2 ;  /* 0x0000ac0201007387 */ /* 0x000fe80000100800 */
[----:B------:R0:W-:Y:S04]  /*12f0*/  STL [R1+0xd4], R0 ;  /* 0x0000d40001007387 */ /* 0x0001e80000100800 */
[----:B------:R-:W-:Y:S01]  /*1300*/  STL [R1+0xd0], R7 ;  /* 0x0000d00701007387 */ /* 0x000fe20000100800 */
[----:B0-----:R-:W-:-:S02]  /*1310*/  SHF.R.S32.HI R0, RZ, 0x1f, R3 ;  /* 0x0000001fff007819 */ /* 0x001fc40000011403 */
[----:B------:R-:W-:-:S03]  /*1320*/  SHF.R.S32.HI R2, RZ, 0x1f, R2 ;  /* 0x0000001fff027819 */ /* 0x000fc60000011402 */
[----:B------:R0:W-:Y:S04]  /*1330*/  STL [R1+0xcc], R0 ;  /* 0x0000cc0001007387 */ /* 0x0001e80000100800 */
[----:B------:R1:W-:Y:S01]  /*1340*/  STL [R1+0xc8], R2 ;  /* 0x0000c80201007387 */ /* 0x0003e20000100800 */
[----:B0-----:R-:W-:-:S05]  /*1350*/  IMAD R0, R4, 0x8, R6 ;  /* 0x0000000804007824 */ /* 0x001fca00078e0206 */
[----:B------:R1:W-:Y:S02]  /*1360*/  STL [R1+0x88], R0 ;  /* 0x0000880001007387 */ /* 0x0003e40000100800 */
.L_x_11848:
[----:B01--4-:R-:W0:Y:S02]  /*1370*/  LDC.64 R2, c[0x0][0xc88] ;  /* 0x00032200ff027b82 */ /* 0x013e240000000a00 */
[----:B0-----:R-:W-:-:S05]  /*1380*/  IMAD.WIDE R2, R107, 0x4, R2 ;  /* 0x000000046b027825 */ /* 0x001fca00078e0202 */
[----:B--2---:R-:W2:Y:S01]  /*1390*/  LDG.E R24, desc[UR60][R2.64] ;  /* 0x0000003c02187981 */ /* 0x004ea2000c1e1900 */
[----:B------:R-:W-:Y:S05]  /*13a0*/  YIELD ;  /* 0x0000000000007946 */ /* 0x000fea0003800000 */
[----:B------:R-:W-:Y:S01]  /*13b0*/  ULDC.64 UR4, c[0x0][0xa28] ;  /* 0x00028a0000047ab9 */ /* 0x000fe20000000a00 */
[----:B------:R-:W-:Y:S01]  /*13c0*/  ULDC.64 UR8, c[0x0][0xa18] ;  /* 0x0002860000087ab9 */ /* 0x000fe20000000a00 */
[----:B------:R-:W-:Y:S01]  /*13d0*/  ISETP.NE.U32.AND P1, PT, RZ, UR4, PT ;  /* 0x00000004ff007c0c */ /* 0x000fe2000bf25070 */
[----:B------:R-:W-:Y:S01]  /*13e0*/  IMAD.MOV.U32 R10, RZ, RZ, RZ ;  /* 0x000000ffff0a7224 */ /* 0x000fe200078e00ff */
[----:B------:R-:W-:Y:S01]  /*13f0*/  ULDC.64 UR6, c[0x0][0xa08] ;  /* 0x0002820000067ab9 */ /* 0x000fe20000000a00 */
[----:B------:R-:W-:Y:S01]  /*1400*/  IMAD.MOV.U32 R76, RZ, RZ, RZ ;  /* 0x000000ffff4c7224 */ /* 0x000fe200078e00ff */
[----:B------:R-:W-:-:S02]  /*1410*/  ISETP.NE.AND.EX P1, PT, RZ, UR5, PT, P1 ;  /* 0x00000005ff007c0c */ /* 0x000fc4000bf25310 */
[----:B------:R-:W-:-:S04]  /*1420*/  ISETP.NE.U32.AND P0, PT, RZ, UR6, PT ;  /* 0x00000006ff007c0c */ /* 0x000fc8000bf05070 */
[----:B------:R-:W-:Y:S02]  /*1430*/  ISETP.NE.AND.EX P0, PT, RZ, UR7, PT, P0 ;  /* 0x00000007ff007c0c */ /* 0x000fe4000bf05300 */
[----:B--2---:R-:W-:Y:S01]  /*1440*/  SHF.R.S32.HI R0, RZ, 0x1f, R24 ;  /* 0x0000001fff007819 */ /* 0x004fe20000011418 */
[----:B------:R-:W-:-:S04]  /*1450*/  IMAD.SHL.U32 R26, R24, 0x4, RZ ;  /* 0x00000004181a7824 */ /* 0x000fc800078e00ff */
[C---:B---3--:R-:W-:Y:S01]  /*1460*/  @P1 LEA R4, P2, R24.reuse, UR4, 0x2 ;  /* 0x0000000418041c11 */ /* 0x048fe2000f8410ff */
[----:B------:R-:W-:Y:S01]  /*1470*/  STL [R1+0x94], R24 ;  /* 0x0000941801007387 */ /* 0x000fe20000100800 */
[C-C-:B------:R-:W-:Y:S02]  /*1480*/  SHF.L.U64.HI R25, R24.reuse, 0x2, R0.reuse ;  /* 0x0000000218197819 */ /* 0x140fe40000010200 */
[----:B------:R-:W-:Y:S01]  /*1490*/  @P1 LEA.HI.X R5, R24, UR5, R0, 0x2, P2 ;  /* 0x0000000518051c11 */ /* 0x000fe200090f1400 */
[----:B------:R-:W-:Y:S01]  /*14a0*/  ULDC UR4, c[0x0][0x288] ;  /* 0x0000a20000047ab9 */ /* 0x000fe20000000800 */
[----:B------:R-:W-:Y:S01]  /*14b0*/  ISETP.NE.U32.AND P2, PT, RZ, UR8, PT ;  /* 0x00000008ff007c0c */ /* 0x000fe2000bf45070 */
[----:B------:R0:W-:Y:S01]  /*14c0*/  STL [R1+0xbc], R0 ;  /* 0x0000bc0001007387 */ /* 0x0001e20000100800 */
[----:B------:R-:W-:Y:S02]  /*14d0*/  IADD3 R8, P3, R26, UR6, RZ ;  /* 0x000000061a087c10 */ /* 0x000fe4000ff7e0ff */
[----:B------:R-:W-:Y:S01]  /*14e0*/  ISETP.NE.AND.EX P2, PT, RZ, UR9, PT, P2 ;  /* 0x00000009ff007c0c */ /* 0x000fe2000bf45320 */
[----:B------:R1:W5:Y:S01]  /*14f0*/  @P1 LDG.E R10, desc[UR60][R4.64] ;  /* 0x0000003c040a1981 */ /* 0x000362000c1e1900 */
[----:B------:R-:W-:-:S03]  /*1500*/  IADD3.X R9, R25, UR7, RZ, P3, !PT ;  /* 0x0000000719097c10 */ /* 0x000fc60009ffe4ff */
[----:B------:R1:W-:Y:S01]  /*1510*/  STL [R1+0x98], R26 ;  /* 0x0000981a01007387 */ /* 0x0003e20000100800 */
[----:B0-----:R-:W-:Y:S01]  /*1520*/  IMAD.U32 R0, RZ, RZ, UR4 ;  /* 0x00000004ff007e24 */ /* 0x001fe2000f8e00ff */
[----:B------:R-:W-:Y:S02]  /*1530*/  ULDC.64 UR4, c[0x0][0x418] ;  /* 0x0001060000047ab9 */ /* 0x000fe40000000a00 */
[----:B------:R1:W5:Y:S04]  /*1540*/  @P0 LDG.E R76, desc[UR60][R8.64] ;  /* 0x0000003c084c0981 */ /* 0x000368000c1e1900 */
[----:B------:R-:W-:Y:S01]  /*1550*/  @P2 IADD3 R6, P1, R26, UR8, RZ ;  /* 0x000000081a062c10 */ /* 0x000fe2000ff3e0ff */
[----:B------:R1:W-:Y:S03]  /*1560*/  STL [R1+0x9c], R25 ;  /* 0x00009c1901007387 */ /* 0x0003e60000100800 */
[----:B------:R-:W-:-:S05]  /*1570*/  @P2 IADD3.X R7, R25, UR9, RZ, P1, !PT ;  /* 0x0000000919072c10 */ /* 0x000fca0008ffe4ff */
[----:B------:R-:W2:Y:S01]  /*1580*/  @P2 LDG.E R0, desc[UR60][R6.64] ;  /* 0x0000003c06002981 */ /* 0x000ea2000c1e1900 */
        /* <DEDUP_REMOVED lines=9> */
[----:B--2---:R1:W-:Y:S01]  /*1620*/  STL [R1+0x70], R0 ;  /* 0x0000700001007387 */ /* 0x0043e20000100800 */
[----:B------:R-:W-:Y:S01]  /*1630*/  IMAD.MOV.U32 R12, RZ, RZ, R0 ;  /* 0x000000ffff0c7224 */ /* 0x000fe200078e0000 */
[----:B------:R-:W-:Y:S06]  /*1640*/  @P2 BRA `(.L_x_11691) ;  /* 0x0000000000282947 */ /* 0x000fec0003800000 */
[----:B------:R-:W-:Y:S02]  /*1650*/  ULDC.64 UR4, c[0x0][0xa00] ;  /* 0x0002800000047ab9 */ /* 0x000fe40000000a00 */
[----:B------:R-:W-:-:S04]  /*1660*/  ISETP.NE.U32.AND P1, PT, RZ, UR4, PT ;  /* 0x00000004ff007c0c */ /* 0x000fc8000bf25070 */
[----:B------:R-:W-:-:S13]  /*1670*/  ISETP.NE.AND.EX P1, PT, RZ, UR5, PT, P1 ;  /* 0x00000005ff007c0c */ /* 0x000fda000bf25310 */
[----:B------:R-:W-:Y:S05]  /*1680*/  @!P1 BRA `(.L_x_11691) ;  /* 0x0000000000189947 */ /* 0x000fea0003800000 */
[----:B-1----:R-:W0:Y:S02]  /*1690*/  LDC.64 R4, c[0x0][0xa00] ;  /* 0x00028000ff047b82 */ /* 0x002e240000000a00 */
[----:B0-----:R-:W-:-:S05]  /*16a0*/  IMAD.WIDE R4, R24, 0x4, R4 ;  /* 0x0000000418047825 */ /* 0x001fca00078e0204 */
[----:B------:R-:W2:Y:S04]  /*16b0*/  LDG.E R0, desc[UR60][R4.64] ;  /* 0x0000003c04007981 */ /* 0x000ea8000c1e1900 */
[----:B------:R-:W2:Y:S02]  /*16c0*/  LDG.E R3, desc[UR60][R4.64+0x4] ;  /* 0x0000043c04037981 */ /* 0x000ea4000c1e1900 */
[----:B--2---:R-:W-:-:S05]  /*16d0*/  IMAD.IADD R12, R3, 0x1, -R0 ;  /* 0x00000001030c7824 */ /* 0x004fca00078e0a00 */
[----:B------:R0:W-:Y:S02]  /*16e0*/  STL [R1+0x70], R12 ;  /* 0x0000700c01007387 */ /* 0x0001e40000100800 */
.L_x_11691:
[C---:B------:R-:W-:Y:S01]  /*16f0*/  LOP3.LUT R18, R106.reuse, 0xffff, RZ, 0xc0, !PT ;  /* 0x0000ffff6a127812 */ /* 0x040fe200078ec0ff */
[----:B------:R-:W-:Y:S01]  /*1700*/  ULDC.64 UR4, c[0x0][0xa20] ;  /* 0x0002880000047ab9 */ /* 0x000fe20000000a00 */
[C---:B------:R-:W-:Y:S02]  /*1710*/  LOP3.LUT R3, R106.reuse, 0xff000000, RZ, 0xc0, !PT ;  /* 0xff0000006a037812 */ /* 0x040fe400078ec0ff */
[----:B------:R-:W-:Y:S01]  /*1720*/  ISETP.NE.U32.AND P1, PT, RZ, UR4, PT ;  /* 0x00000004ff007c0c */ /* 0x000fe2000bf25070 */
[----:B------:R2:W-:Y:S01]  /*1730*/  STL [R1+0x8c], R18 ;  /* 0x00008c1201007387 */ /* 0x0005e20000100800 */
[----:B-1----:R-:W-:Y:S02]  /*1740*/  LOP3.LUT R0, R106, 0xff0000, RZ, 0xc0, !PT ;  /* 0x00ff00006a007812 */ /* 0x002fe400078ec0ff */
[----:B------:R-:W-:Y:S02]  /*1750*/  ISETP.NE.AND.EX P1, PT, RZ, UR5, PT, P1 ;  /* 0x00000005ff007c0c */ /* 0x000fe4000bf25310 */
[----:B------:R-:W-:-:S04]  /*1760*/  SHF.R.U32.HI R3, RZ, 0x8, R3 ;  /* 0x00000008ff037819 */ /* 0x000fc80000011603 */
[----:B------:R-:W-:-:S07]  /*1770*/  LEA.HI R11, R0, R3, RZ, 0x10 ;  /* 0x00000003000b7211 */ /* 0x000fce00078f80ff */
[----:B--2---:R-:W-:Y:S05]  /*1780*/  @!P1 BRA `(.L_x_11692) ;  /* 0x0000000000109947 */ /* 0x004fea0003800000 */
[----:B------:R-:W-:-:S04]  /*1790*/  IADD3 R4, P0, R26, UR4, RZ ;  /* 0x000000041a047c10 */ /* 0x000fc8000ff1e0ff */
[----:B------:R-:W-:-:S05]  /*17a0*/  IADD3.X R5, R25, UR5, RZ, P0, !PT ;  /* 0x0000000519057c10 */ /* 0x000fca00087fe4ff */
[----:B------:R1:W5:Y:S01]  /*17b0*/  LDG.E R19, desc[UR60][R4.64] ;  /* 0x0000003c04137981 */ /* 0x000362000c1e1900 */
[----:B------:R-:W-:Y:S05]  /*17c0*/  BRA `(.L_x_11693) ;  /* 0x0000000000107947 */ /* 0x000fea0003800000 */
.L_x_11692:
[----:B------:R-:W-:Y:S05]  /*17d0*/  @!P0 BRA `(.L_x_11693) ;  /* 0x00000000000c8947 */ /* 0x000fea0003800000 */
[----:B------:R-:W2:Y:S04]  /*17e0*/  LDG.E R0, desc[UR60][R8.64] ;  /* 0x0000003c08007981 */ /* 0x000ea8000c1e1900 */
[----:B------:R-:W2:Y:S02]  /*17f0*/  LDG.E R19, desc[UR60][R8.64+0x4] ;  /* 0x0000043c08137981 */ /* 0x000ea4000c1e1900 */
[----:B--2---:R-:W-:-:S07]  /*1800*/  IMAD.IADD R19, R19, 0x1, -R0 ;  /* 0x0000000113137824 */ /* 0x004fce00078e0a00 */
.L_x_11693:
[----:B------:R-:W-:Y:S01]  /*1810*/  ULDC.64 UR4, c[0x0][0xa10] ;  /* 0x0002840000047ab9 */ /* 0x000fe20000000a00 */
[----:B------:R-:W2:Y:S01]  /*1820*/  LDC R8, c[0x0][0x448] ;  /* 0x00011200ff087b82 */ /* 0x000ea20000000800 */
[----:B------:R-:W-:-:S04]  /*1830*/  ISETP.NE.U32.AND P0, PT, RZ, UR4, PT ;  /* 0x00000004ff007c0c */ /* 0x000fc8000bf05070 */
[----:B------:R-:W-:Y:S01]  /*1840*/  ISETP.NE.AND.EX P0, PT, RZ, UR5, PT, P0 ;  /* 0x00000005ff007c0c */ /* 0x000fe2000bf05300 */
[----:B------:R-:W-:-:S12]  /*1850*/  ULDC.64 UR4, c[0x0][0xa30] ;  /* 0x00028c0000047ab9 */ /* 0x000fd80000000a00 */
[----:B-1----:R-:W1:Y:S02]  /*1860*/  @P0 LDC.64 R4, c[0x0][0xa10] ;  /* 0x00028400ff040b82 */ /* 0x002e640000000a00 */
[----:B-1----:R-:W-:-:S05]  /*1870*/  @P0 IMAD.WIDE R4, R24, 0x4, R4 ;  /* 0x0000000418040825 */ /* 0x002fca00078e0204 */
        /* <DEDUP_REMOVED lines=8> */
[----:B--2---:R-:W-:Y:S01]  /*1900*/  ISETP.NE.AND P1, PT, R8, 0x1, PT ;  /* 0x000000010800780c */ /* 0x004fe20003f25270 */
[----:B------:R-:W-:Y:S01]  /*1910*/  IMAD R13, R105, 0xc0, RZ ;  /* 0x000000c0690d7824 */ /* 0x000fe200078e02ff */
[----:B------:R-:W-:Y:S03]  /*1920*/  BSSY B0, `(.L_x_11694) ;  /* 0x0000039000007945 */ /* 0x000fe60003800000 */
[----:B-1----:R-:W-:Y:S01]  /*1930*/  VIADD R4, R13, 0xbf ;  /* 0x000000bf0d047836 */ /* 0x002fe20000000000 */
[----:B------:R1:W-:Y:S07]  /*1940*/  STL [R1+0x7c], R13 ;  /* 0x00007c0d01007387 */ /* 0x0003ee0000100800 */
[----:B------:R-:W2:Y:S01]  /*1950*/  @P1 LDC R9, c[0x0][0x44c] ;  /* 0x00011300ff091b82 */ /* 0x000ea20000000800 */
[----:B-1----:R-:W-:-:S07]  /*1960*/  IMAD.IADD R13, R19, 0x1, -R10 ;  /* 0x00000001130d7824 */ /* 0x002fce00078e0a0a */
[----:B------:R-:W1:Y:S01]  /*1970*/  @P1 LDC R5, c[0x0][0x450] ;  /* 0x00011400ff051b82 */ /* 0x000e620000000800 */
[----:B---3--:R-:W-:Y:S02]  /*1980*/  @P0 IMAD.IADD R2, R3, 0x1, -R0 ;  /* 0x0000000103020824 */ /* 0x008fe400078e0a00 */
[----:B--2---:R-:W-:-:S04]  /*1990*/  @P1 IMAD.HI.U32 R0, R4, R9, RZ ;  /* 0x0000000904001227 */ /* 0x004fc800078e00ff */
[----:B----4-:R-:W-:Y:S01]  /*19a0*/  IMAD.IADD R6, R13, 0x1, R2 ;  /* 0x000000010d067824 */ /* 0x010fe200078e0202 */
[----:B-1----:R-:W-:-:S03]  /*19b0*/  @P1 SHF.R.U32.HI R4, RZ, R5, R0 ;  /* 0x00000005ff041219 */ /* 0x002fc60000011600 */
[C---:B------:R-:W-:Y:S01]  /*19c0*/  VIADD R0, R6.reuse, 0x8f ;  /* 0x0000008f06007836 */ /* 0x040fe20000000000 */
[----:B------:R-:W-:Y:S01]  /*19d0*/  IADD3 R3, R6, 0x90, -R12 ;  /* 0x0000009006037810 */ /* 0x000fe20007ffe80c */
[----:B------:R1:W-:Y:S01]  /*19e0*/  STL [R1+0x78], R6 ;  /* 0x0000780601007387 */ /* 0x0003e20000100800 */
[----:B0-----:R-:W-:Y:S01]  /*19f0*/  LOP3.LUT R12, R11, 0xff, RZ, 0xc0, !PT ;  /* 0x000000ff0b0c7812 */ /* 0x001fe200078ec0ff */
[----:B------:R-:W-:-:S04]  /*1a00*/  IMAD.HI R0, R0, 0x38e38e39, RZ ;  /* 0x38e38e3900007827 */ /* 0x000fc800078e02ff */
[----:B------:R-:W-:Y:S01]  /*1a10*/  IMAD.IADD R4, R3, 0x1, R4 ;  /* 0x0000000103047824 */ /* 0x000fe200078e0204 */
[----:B------:R-:W-:Y:S01]  /*1a20*/  SHF.R.U32.HI R3, RZ, 0x1f, R0 ;  /* 0x0000001fff037819 */ /* 0x000fe20000011600 */
[----:B------:R0:W-:Y:S02]  /*1a30*/  STL [R1+0xa8], R12 ;  /* 0x0000a80c01007387 */ /* 0x0001e40000100800 */
[----:B------:R-:W-:Y:S01]  /*1a40*/  IMAD.HI R4, R4, 0x38e38e39, RZ ;  /* 0x38e38e3904047827 */ /* 0x000fe200078e02ff */
[----:B-1----:R-:W-:Y:S02]  /*1a50*/  SHF.R.U32.HI R6, RZ, 0x10, R11 ;  /* 0x00000010ff067819 */ /* 0x002fe4000001160b */
[----:B------:R-:W-:Y:S01]  /*1a60*/  LEA.HI.SX32 R110, R0, R3, 0x1b ;  /* 0x00000003006e7211 */ /* 0x000fe200078fdaff */
[----:B------:R-:W-:Y:S01]  /*1a70*/  IMAD.MOV.U32 R0, RZ, RZ, RZ ;  /* 0x000000ffff007224 */ /* 0x000fe200078e00ff */
[----:B------:R-:W-:Y:S01]  /*1a80*/  SHF.R.U32.HI R5, RZ, 0x1f, R4 ;  /* 0x0000001fff057819 */ /* 0x000fe20000011604 */
[----:B------:R0:W-:Y:S03]  /*1a90*/  STL [R1+0x90], R6 ;  /* 0x0000900601007387 */ /* 0x0001e60000100800 */
        /* <DEDUP_REMOVED lines=33> */
.L_x_11695:
[----:B------:R-:W-:Y:S05]  /*1cb0*/  BSYNC B0 ;  /* 0x0000000000007941 */ /* 0x000fea0003800000 */
.L_x_11694:
        /* <DEDUP_REMOVED lines=37> */
.L_x_11698:
[----:B------:R-:W-:Y:S05]  /*1f10*/  BSYNC B6 ;  /* 0x0000000000067941 */ /* 0x000fea0003800000 */
.L_x_11697:
        /* <DEDUP_REMOVED lines=20> */
.L_x_11700:
[----:B------:R-:W-:Y:S05]  /*2060*/  BSYNC B6 ;  /* 0x0000000000067941 */ /* 0x000fea0003800000 */
.L_x_11699:
[----:B------:R-:W0:Y:S01]  /*2070*/  S2R R21, SR_TID.X ;  /* 0x0000000000157919 */ /* 0x000e220000002100 */
[----:B------:R-:W-:Y:S01]  /*2080*/  ULDC.64 UR4, c[0x0][0x9f8] ;  /* 0x00027e0000047ab9 */ /* 0x000fe20000000a00 */
[----:B------:R-:W-:Y:S01]  /*2090*/  IMAD.MOV.U32 R0, RZ, RZ, R24 ;  /* 0x000000ffff007224 */ /* 0x000fe200078e0018 */
[----:B------:R-:W-:Y:S01]  /*20a0*/  ISETP.NE.U32.AND P0, PT, RZ, UR4, PT ;  /* 0x00000004ff007c0c */ /* 0x000fe2000bf05070 */
[----:B------:R-:W2:Y:S01]  /*20b0*/  LDL.64 R12, [R1+0x20] ;  /* 0x00002000010c7983 */ /* 0x000ea20000100a00 */
[----:B------:R-:W1:Y:S02]  /*20c0*/  LDC.64 R30, c[0x0][0x300] ;  /* 0x0000c000ff1e7b82 */ /* 0x000e640000000a00 */
[----:B------:R-:W-:Y:S01]  /*20d0*/  ISETP.NE.AND.EX P0, PT, RZ, UR5, PT, P0 ;  /* 0x00000005ff007c0c */ /* 0x000fe2000bf05300 */
[----:B------:R3:W4:Y:S01]  /*20e0*/  LDL.64 R36, [R1+0x20] ;  /* 0x0000200001247983 */ /* 0x0007220000100a00 */
[----:B------:R-:W-:-:S04]  /*20f0*/  IMAD.IADD R76, R76, 0x1, R19 ;  /* 0x000000014c4c7824 */ /* 0x000fc800078e0213 */
[----:B------:R-:W3:Y:S07]  /*2100*/  LDC.64 R68, c[0x0][0x408] ;  /* 0x00010200ff447b82 */ /* 0x000eee0000000a00 */
[----:B------:R-:W-:Y:S01]  /*2110*/  @P0 IADD3 R4, P1, R26, UR4, RZ ;  /* 0x000000041a040c10 */ /* 0x000fe2000ff3e0ff */
[----:B------:R-:W3:Y:S03]  /*2120*/  LDC.64 R74, c[0x0][0x3f8] ;  /* 0x0000fe00ff4a7b82 */ /* 0x000ee60000000a00 */
[----:B------:R-:W-:Y:S01]  /*2130*/  @P0 IADD3.X R5, R25, UR5, RZ, P1, !PT ;  /* 0x0000000519050c10 */ /* 0x000fe20008ffe4ff */
[----:B------:R-:W-:Y:S01]  /*2140*/  ULDC.64 UR4, c[0x0][0xa08] ;  /* 0x0002820000047ab9 */ /* 0x000fe20000000a00 */
[----:B------:R1:W3:Y:S04]  /*2150*/  LDL.64 R24, [R1+0x38] ;  /* 0x0000380001187983 */ /* 0x0002e80000100a00 */
[----:B------:R-:W3:Y:S01]  /*2160*/  @P0 LDG.E R0, desc[UR60][R4.64] ;  /* 0x0000003c04000981 */ /* 0x000ee2000c1e1900 */
[----:B0-----:R-:W-:-:S05]  /*2170*/  VIADD R8, R21, 0xffffff80 ;  /* 0xffffff8015087836 */ /* 0x001fca0000000000 */
[----:B------:R-:W-:-:S04]  /*2180*/  SHF.R.S32.HI R9, RZ, 0x1f, R8 ;  /* 0x0000001fff097819 */ /* 0x000fc80000011408 */
[----:B------:R-:W-:-:S04]  /*2190*/  LEA.HI R9, R9, R8, RZ, 0x2 ;  /* 0x0000000809097211 */ /* 0x000fc800078f10ff */
[--C-:B------:R-:W-:Y:S02]  /*21a0*/  SHF.R.S32.HI R20, RZ, 0x2, R9.reuse ;  /* 0x00000002ff147819 */ /* 0x100fe40000011409 */
[----:B------:R-:W-:-:S04]  /*21b0*/  SHF.R.S32.HI R9, RZ, 0x1f, R9 ;  /* 0x0000001fff097819 */ /* 0x000fc80000011409 */
[----:B------:R-:W-:-:S04]  /*21c0*/  LEA.HI R9, R9, R20, RZ, 0x2 ;  /* 0x0000001409097211 */ /* 0x000fc800078f10ff */
[----:B------:R-:W-:-:S05]  /*21d0*/  LOP3.LUT R9, R9, 0xfffffffc, RZ, 0xc0, !PT ;  /* 0xfffffffc09097812 */ /* 0x000fca00078ec0ff */
[----:B------:R-:W-:Y:S02]  /*21e0*/  IMAD.IADD R20, R20, 0x1, -R9 ;  /* 0x0000000114147824 */ /* 0x000fe400078e0a09 */
[----:B------:R-:W3:Y:S04]  /*21f0*/  LDL.64 R8, [R1+0x38] ;  /* 0x0000380001087983 */ /* 0x000ee80000100a00 */
[----:B------:R-:W3:Y:S01]  /*2200*/  LDL.LU R10, [R1] ;  /* 0x00000000010a7983 */ /* 0x000ee20000300800 */
[C---:B------:R-:W-:Y:S01]  /*2210*/  VIADD R33, R21.reuse, 0xffffff80 ;  /* 0xffffff8015217836 */ /* 0x040fe20000000000 */
[----:B------:R-:W-:Y:S01]  /*2220*/  SHF.R.U32.HI R34, RZ, 0x7, R21 ;  /* 0x00000007ff227819 */ /* 0x000fe20000011615 */
[C---:B------:R-:W-:Y:S02]  /*2230*/  VIADD R32, R21.reuse, 0xffffff80 ;  /* 0xffffff8015207836 */ /* 0x040fe40000000000 */
[----:B------:R-:W-:-:S02]  /*2240*/  VIADD R38, R21, 0xffffff80 ;  /* 0xffffff8015267836 */ /* 0x000fc40000000000 */
[----:B------:R-:W-:Y:S01]  /*2250*/  VIADD R35, R21, 0xffffff80 ;  /* 0xffffff8015237836 */ /* 0x000fe20000000000 */
[----:B------:R-:W-:-:S04]  /*2260*/  LEA.HI R32, R32, R33, RZ, 0x1 ;  /* 0x0000002120207211 */ /* 0x000fc800078f08ff */
[----:B------:R-:W-:Y:S02]  /*2270*/  LEA.HI R35, R35, R38, RZ, 0x1 ;  /* 0x0000002623237211 */ /* 0x000fe400078f08ff */
[----:B------:R-:W-:Y:S01]  /*2280*/  SHF.R.S32.HI R11, RZ, 0x1f, R76 ;  /* 0x0000001fff0b7819 */ /* 0x000fe2000001144c */
[----:B--2---:R-:W0:Y:S01]  /*2290*/  LDC R13, c[0x0][0x3f4] ;  /* 0x0000fd00ff0d7b82 */ /* 0x004e220000000800 */
[----:B----4-:R-:W-:-:S05]  /*22a0*/  IMAD.MOV.U32 R36, RZ, RZ, R12 ;  /* 0x000000ffff247224 */ /* 0x010fca00078e000c */
[----:B------:R-:W-:-:S05]  /*22b0*/  SHF.R.S32.HI R37, RZ, 0x1f, R36 ;  /* 0x0000001fff257819 */ /* 0x000fca0000011424 */
[----:B------:R-:W-:Y:S04]  /*22c0*/  STL [R1+0x24], R37 ;  /* 0x0000242501007387 */ /* 0x000fe80000100800 */
[----:B------:R-:W2:Y:S01]  /*22d0*/  LDL R21, [R1+0x40] ;  /* 0x0000400001157983 */ /* 0x000ea20000100800 */
[----:B---3--:R-:W-:-:S05]  /*22e0*/  IMAD.MOV.U32 R24, RZ, RZ, R8 ;  /* 0x000000ffff187224 */ /* 0x008fca00078e0008 */
[----:B------:R-:W-:-:S05]  /*22f0*/  SHF.R.S32.HI R25, RZ, 0x1f, R24 ;  /* 0x0000001fff197819 */ /* 0x000fca0000011418 */
[----:B------:R-:W-:Y:S04]  /*2300*/  STL [R1+0x3c], R25 ;  /* 0x00003c1901007387 */ /* 0x000fe80000100800 */
[----:B------:R-:W3:Y:S04]  /*2310*/  LDL R33, [R1+0x44] ;  /* 0x0000440001217983 */ /* 0x000ee80000100800 */
[----:B------:R-:W4:Y:S01]  /*2320*/  LDL R38, [R1+0x48] ;  /* 0x0000480001267983 */ /* 0x000f220000100800 */
[-C--:B-1----:R-:W-:Y:S01]  /*2330*/  IMAD R3, R11, R30.reuse, RZ ;  /* 0x0000001e0b037224 */ /* 0x082fe200078e02ff */
[----:B------:R-:W-:Y:S01]  /*2340*/  ISETP.NE.U32.AND P0, PT, RZ, UR4, PT ;  /* 0x00000004ff007c0c */ /* 0x000fe2000bf05070 */
[----:B------:R-:W-:-:S04]  /*2350*/  IMAD.WIDE.U32 R6, R76, R30, RZ ;  /* 0x0000001e4c067225 */ /* 0x000fc800078e00ff */
[----:B------:R-:W-:Y:S01]  /*2360*/  IMAD R3, R76, R31, R3 ;  /* 0x0000001f4c037224 */ /* 0x000fe200078e0203 */
[----:B------:R-:W-:Y:S01]  /*2370*/  ISETP.NE.AND.EX P0, PT, RZ, UR5, PT, P0 ;  /* 0x00000005ff007c0c */ /* 0x000fe2000bf05300 */
[----:B------:R-:W-:Y:S02]  /*2380*/  ULDC.64 UR4, c[0x0][0x308] ;  /* 0x0000c20000047ab9 */ /* 0x000fe40000000a00 */
[----:B------:R-:W-:Y:S01]  /*2390*/  IMAD.IADD R7, R7, 0x1, R3 ;  /* 0x0000000107077824 */ /* 0x000fe200078e0203 */
[----:B------:R-:W-:Y:S02]  /*23a0*/  SHF.R.S32.HI R3, RZ, 0x1f, R0 ;  /* 0x0000001fff037819 */ /* 0x000fe40000011400 */
[----:B------:R-:W-:Y:S01]  /*23b0*/  ISETP.NE.AND P6, PT, R34, 0x1, PT ;  /* 0x000000012200780c */ /* 0x000fe20003fc5270 */
[----:B------:R-:W-:Y:S01]  /*23c0*/  IMAD.WIDE.U32 R4, R18, UR4, R6 ;  /* 0x0000000412047c25 */ /* 0x000fe2000f8e0006 */
[----:B------:R-:W-:-:S03]  /*23d0*/  SEL R85, R3, RZ, !P0 ;  /* 0x000000ff03557207 */ /* 0x000fc60004000000 */
[----:B------:R-:W-:Y:S01]  /*23e0*/  IMAD R5, R18, UR5, R5 ;  /* 0x0000000512057c24 */ /* 0x000fe2000f8e0205 */
[----:B------:R-:W-:Y:S01]  /*23f0*/  ULDC.64 UR4, c[0x0][0x310] ;  /* 0x0000c40000047ab9 */ /* 0x000fe20000000a00 */
[----:B------:R-:W-:Y:S01]  /*2400*/  SEL R19, R0, RZ, !P0 ;  /* 0x000000ff00137207 */ /* 0x000fe20004000000 */
[----:B------:R-:W-:Y:S01]  /*2410*/  IMAD R0, R85, UR4, RZ ;  /* 0x0000000455007c24 */ /* 0x000fe2000f8e02ff */
[----:B------:R-:W-:-:S03]  /*2420*/  SHF.R.S32.HI R32, RZ, 0x1, R32 ;  /* 0x00000001ff207819 */ /* 0x000fc60000011420 */
[C---:B------:R-:W-:Y:S01]  /*2430*/  IMAD R3, R19.reuse, UR5, R0 ;  /* 0x0000000513037c24 */ /* 0x040fe2000f8e0200 */
[----:B------:R-:W-:Y:S01]  /*2440*/  SHF.R.S32.HI R32, RZ, 0x1f, R32 ;  /* 0x0000001fff207819 */ /* 0x000fe20000011420 */
[----:B------:R-:W-:Y:S01]  /*2450*/  IMAD.WIDE.U32 R26, R19, UR4, R4 ;  /* 0x00000004131a7c25 */ /* 0x000fe2000f8e0004 */
[----:B------:R-:W-:Y:S05]  /*2460*/  @!P6 WARPSYNC.ALL ;  /* 0x000000000000e948 */ /* 0x000fea0003800000 */
[----:B------:R-:W-:Y:S01]  /*2470*/  VIADD R0, R36, 0x10 ;  /* 0x0000001024007836 */ /* 0x000fe20000000000 */
[----:B------:R-:W-:Y:S01]  /*2480*/  ULDC.64 UR4, c[0x0][0x330] ;  /* 0x0000cc0000047ab9 */ /* 0x000fe20000000a00 */
[----:B------:R-:W-:Y:S01]  /*2490*/  SHF.R.S32.HI R35, RZ, 0x1, R35 ;  /* 0x00000001ff237819 */ /* 0x000fe20000011423 */
[--C-:B------:R-:W-:Y:S01]  /*24a0*/  IMAD.WIDE.U32 R28, R18, UR4, R36.reuse ;  /* 0x00000004121c7c25 */ /* 0x100fe2000f8e0024 */
[----:B------:R-:W-:Y:S01]  /*24b0*/  ULDC UR4, c[0x0][0x2f4] ;  /* 0x0000bd0000047ab9 */ /* 0x000fe20000000800 */
[----:B------:R-:W-:Y:S01]  /*24c0*/  LOP3.LUT R10, R10, 0xfffffffd, RZ, 0xc0, !PT ;  /* 0xfffffffd0a0a7812 */ /* 0x000fe200078ec0ff */
[----:B------:R-:W-:Y:S01]  /*24d0*/  ULDC.64 UR6, c[0x0][0x338] ;  /* 0x0000ce0000067ab9 */ /* 0x000fe20000000a00 */
[-C--:B------:R-:W-:Y:S01]  /*24e0*/  IMAD R6, R32, R30.reuse, RZ ;  /* 0x0000001e20067224 */ /* 0x080fe200078e02ff */
[----:B------:R-:W-:Y:S01]  /*24f0*/  ISETP.GE.AND P1, PT, R0, UR4, PT ;  /* 0x0000000400007c0c */ /* 0x000fe2000bf26270 */
[----:B------:R-:W-:Y:S01]  /*2500*/  IMAD.WIDE.U32 R4, R35, R30, R36 ;  /* 0x0000001e23047225 */ /* 0x000fe200078e0024 */
[----:B------:R-:W-:-:S03]  /*2510*/  ISETP.GE.AND P0, PT, R36, UR4, PT ;  /* 0x0000000424007c0c */ /* 0x000fc6000bf06270 */
[----:B------:R-:W-:Y:S01]  /*2520*/  IMAD R88, R35, R31, R6 ;  /* 0x0000001f23587224 */ /* 0x000fe200078e0206 */
[----:B------:R-:W-:Y:S02]  /*2530*/  SEL R6, RZ, 0xffffffff, P1 ;  /* 0xffffffffff067807 */ /* 0x000fe40000800000 */
[----:B------:R-:W-:Y:S02]  /*2540*/  IADD3 R89, P1, R26, R4, RZ ;  /* 0x000000041a597210 */ /* 0x000fe40007f3e0ff */
[----:B------:R-:W-:Y:S02]  /*2550*/  SEL R4, RZ, 0x1, P0 ;  /* 0x00000001ff047807 */ /* 0x000fe40000000000 */
[----:B------:R-:W-:Y:S01]  /*2560*/  LOP3.LUT P0, RZ, R20, 0x2, RZ, 0xc0, !PT ;  /* 0x0000000214ff7812 */ /* 0x000fe2000780c0ff */
[----:B------:R-:W-:Y:S02]  /*2570*/  IMAD.SHL.U32 R7, R6, 0x2, RZ ;  /* 0x0000000206077824 */ /* 0x000fe400078e00ff */
[----:B------:R-:W-:-:S03]  /*2580*/  IMAD.IADD R3, R27, 0x1, R3 ;  /* 0x000000011b037824 */ /* 0x000fc600078e0203 */
[----:B------:R-:W-:Y:S01]  /*2590*/  LOP3.LUT R7, R7, 0x2, R4, 0xe2, !PT ;  /* 0x0000000207077812 */ /* 0x000fe200078ee204 */
[C---:B------:R-:W-:Y:S01]  /*25a0*/  VIADD R4, R36.reuse, 0x20 ;  /* 0x0000002024047836 */ /* 0x040fe20000000000 */
[----:B------:R-:W-:Y:S01]  /*25b0*/  IADD3.X R88, R3, R5, R88, P1, !PT ;  /* 0x0000000503587210 */ /* 0x000fe20000ffe458 */
[----:B------:R-:W-:Y:S02]  /*25c0*/  VIADD R5, R36, 0x30 ;  /* 0x0000003024057836 */ /* 0x000fe40000000000 */
[----:B------:R-:W-:Y:S02]  /*25d0*/  IMAD R8, R32, R68, RZ ;  /* 0x0000004420087224 */ /* 0x000fe400078e02ff */
[----:B------:R-:W-:Y:S01]  /*25e0*/  @P0 LOP3.LUT R10, R10, 0x2, RZ, 0xfc, !PT ;  /* 0x000000020a0a0812 */ /* 0x000fe200078efcff */
[----:B------:R-:W-:Y:S01]  /*25f0*/  VIADD R6, R36, 0x40 ;  /* 0x0000004024067836 */ /* 0x000fe20000000000 */
[----:B------:R-:W-:Y:S02]  /*2600*/  ISETP.GE.AND P0, PT, R4, UR4, PT ;  /* 0x0000000404007c0c */ /* 0x000fe4000bf06270 */
[----:B------:R-:W-:Y:S01]  /*2610*/  ISETP.GE.AND P1, PT, R5, UR4, PT ;  /* 0x0000000405007c0c */ /* 0x000fe2000bf26270 */
[----:B------:R-:W-:Y:S01]  /*2620*/  IMAD R15, R35, R69, R8 ;  /* 0x00000045230f7224 */ /* 0x000fe200078e0208 */
[----:B------:R-:W-:-:S02]  /*2630*/  SEL R8, RZ, 0x4, P0 ;  /* 0x00000004ff087807 */ /* 0x000fc40000000000 */
[----:B------:R-:W-:Y:S02]  /*2640*/  SEL R9, RZ, 0x8, P1 ;  /* 0x00000008ff097807 */ /* 0x000fe40000800000 */
[----:B------:R-:W-:Y:S01]  /*2650*/  ISETP.GE.AND P0, PT, R6, UR4, PT ;  /* 0x0000000406007c0c */ /* 0x000fe2000bf06270 */
[-C--:B------:R-:W-:Y:S01]  /*2660*/  IMAD.WIDE.U32 R64, R35, R68.reuse, R36 ;  /* 0x0000004423407225 */ /* 0x080fe200078e0024 */
[----:B------:R-:W-:Y:S02]  /*2670*/  LOP3.LUT R7, R9, R7, R8, 0xfe, !PT ;  /* 0x0000000709077212 */ /* 0x000fe400078efe08 */
[----:B------:R-:W-:Y:S01]  /*2680*/  SEL R12, RZ, 0x10, P0 ;  /* 0x00000010ff0c7807 */ /* 0x000fe20000000000 */
[----:B------:R-:W-:Y:S01]  /*2690*/  IMAD.WIDE.U32 R66, R35, R68, R24 ;  /* 0x0000004423427225 */ /* 0x000fe200078e0018 */
[-C--:B0-----:R-:W-:Y:S02]  /*26a0*/  ISETP.GE.AND P2, PT, R4, R13.reuse, PT ;  /* 0x0000000d0400720c */ /* 0x081fe40003f46270 */
[-C--:B------:R-:W-:Y:S01]  /*26b0*/  ISETP.GE.AND P0, PT, R36, R13.reuse, PT ;  /* 0x0000000d2400720c */ /* 0x080fe20003f06270 */
[----:B------:R-:W-:Y:S01]  /*26c0*/  IMAD R29, R18, UR5, R29 ;  /* 0x00000005121d7c24 */ /* 0x000fe2000f8e021d */
[----:B------:R-:W-:Y:S01]  /*26d0*/  ISETP.GE.AND P1, PT, R0, R13, PT ;  /* 0x0000000d0000720c */ /* 0x000fe20003f26270 */
[----:B------:R-:W-:Y:S01]  /*26e0*/  IMAD R85, R85, UR6, RZ ;  /* 0x0000000655557c24 */ /* 0x000fe2000f8e02ff */
[----:B------:R-:W-:Y:S01]  /*26f0*/  LOP3.LUT R12, R7, R12, RZ, 0xfc, !PT ;  /* 0x0000000c070c7212 */ /* 0x000fe200078efcff */
[----:B------:R-:W-:Y:S01]  /*2700*/  IMAD.IADD R65, R65, 0x1, R15 ;  /* 0x0000000141417824 */ /* 0x000fe200078e020f */
[----:B------:R-:W-:Y:S01]  /*2710*/  SEL R7, R13, RZ, P0 ;  /* 0x000000ff0d077207 */ /* 0x000fe20000000000 */
[----:B------:R-:W-:Y:S01]  /*2720*/  IMAD.IADD R67, R15, 0x1, R67 ;  /* 0x000000010f437824 */ /* 0x000fe200078e0243 */
[C---:B------:R-:W-:Y:S01]  /*2730*/  SEL R15, R13.reuse, RZ, P2 ;  /* 0x000000ff0d0f7207 */ /* 0x040fe20001000000 */
[----:B------:R-:W-:Y:S01]  /*2740*/  IMAD R8, R32, R74, RZ ;  /* 0x0000004a20087224 */ /* 0x000fe200078e02ff */
[----:B------:R-:W-:Y:S01]  /*2750*/  SEL R9, R13, RZ, P1 ;  /* 0x000000ff0d097207 */ /* 0x000fe20000800000 */
[C---:B------:R-:W-:Y:S01]  /*2760*/  IMAD R85, R19.reuse, UR7, R85 ;  /* 0x0000000713557c24 */ /* 0x040fe2000f8e0255 */
[----:B------:R-:W-:Y:S01]  /*2770*/  LOP3.LUT R10, R10, 0xfffffffe, RZ, 0xc0, !PT ;  /* 0xfffffffe0a0a7812 */ /* 0x000fe200078ec0ff */
[----:B------:R-:W-:-:S04]  /*2780*/  IMAD.WIDE.U32 R28, R19, UR6, R28 ;  /* 0x00000006131c7c25 */ /* 0x000fc8000f8e001c */
[C---:B------:R-:W-:Y:S02]  /*2790*/  IMAD R19, R35.reuse, R75, R8 ;  /* 0x0000004b23137224 */ /* 0x040fe400078e0208 */
[----:B------:R-:W-:Y:S02]  /*27a0*/  IMAD.IADD R8, R36, 0x1, R7 ;  /* 0x0000000124087824 */ /* 0x000fe400078e0207 */
[----:B------:R-:W-:Y:S01]  /*27b0*/  IMAD.WIDE.U32 R70, R35, R74, R36 ;  /* 0x0000004a23467225 */ /* 0x000fe200078e0024 */
[----:B------:R-:W-:-:S03]  /*27c0*/  @P2 LOP3.LUT R10, R10, 0x1, RZ, 0xfc, !PT ;  /* 0x000000010a0a2812 */ /* 0x000fc600078efcff */
[----:B------:R-:W-:-:S04]  /*27d0*/  IMAD.WIDE.U32 R72, R35, R74, R24 ;  /* 0x0000004a23487225 */ /* 0x000fc800078e0018 */
[----:B------:R-:W-:Y:S02]  /*27e0*/  IMAD.IADD R18, R4, 0x1, R15 ;  /* 0x0000000104127824 */ /* 0x000fe400078e020f */
[----:B------:R-:W-:Y:S01]  /*27f0*/  IMAD.IADD R14, R0, 0x1, R9 ;  /* 0x00000001000e7824 */ /* 0x000fe200078e0209 */
[----:B------:R-:W-:Y:S01]  /*2800*/  SHF.R.S32.HI R9, RZ, 0x1f, R8 ;  /* 0x0000001fff097819 */ /* 0x000fe20000011408 */
[----:B------:R-:W-:Y:S02]  /*2810*/  IMAD.IADD R71, R71, 0x1, R19 ;  /* 0x0000000147477824 */ /* 0x000fe400078e0213 */
[----:B------:R-:W-:Y:S01]  /*2820*/  IMAD.IADD R73, R19, 0x1, R73 ;  /* 0x0000000113497824 */ /* 0x000fe200078e0249 */
[----:B------:R-:W-:Y:S01]  /*2830*/  SHF.R.S32.HI R19, RZ, 0x1f, R18 ;  /* 0x0000001fff137819 */ /* 0x000fe20000011412 */
[----:B------:R0:W-:Y:S01]  /*2840*/  STL [R1], R10 ;  /* 0x0000000a01007387 */ /* 0x0001e20000100800 */
[----:B------:R-:W-:Y:S02]  /*2850*/  SHF.R.S32.HI R15, RZ, 0x1f, R14 ;  /* 0x0000001fff0f7819 */ /* 0x000fe4000001140e */
[----:B------:R-:W-:-:S02]  /*2860*/  LEA.HI R7, R9, R8, RZ, 0x3 ;  /* 0x0000000809077211 */ /* 0x000fc400078f18ff */
[----:B0-----:R-:W-:Y:S02]  /*2870*/  LEA.HI R10, R9, R8, RZ, 0x5 ;  /* 0x00000008090a7211 */ /* 0x001fe400078f28ff */
[----:B------:R-:W-:Y:S02]  /*2880*/  LEA.HI R9, R19, R18, RZ, 0x3 ;  /* 0x0000001213097211 */ /* 0x000fe400078f18ff */
[----:B------:R-:W-:Y:S02]  /*2890*/  LEA.HI R8, R15, R14, RZ, 0x3 ;  /* 0x0000000e0f087211 */ /* 0x000fe400078f18ff */
[----:B------:R-:W-:Y:S02]  /*28a0*/  LEA.HI R18, R19, R18, RZ, 0x5 ;  /* 0x0000001213127211 */ /* 0x000fe400078f28ff */
[----:B------:R-:W-:Y:S02]  /*28b0*/  LEA.HI R15, R15, R14, RZ, 0x5 ;  /* 0x0000000e0f0f7211 */ /* 0x000fe400078f28ff */
[----:B------:R-:W-:-:S02]  /*28c0*/  SHF.R.S32.HI R24, RZ, 0x5, R18 ;  /* 0x00000005ff187819 */ /* 0x000fc40000011412 */
[----:B------:R-:W-:Y:S02]  /*28d0*/  SHF.R.S32.HI R14, RZ, 0x5, R10 ;  /* 0x00000005ff0e7819 */ /* 0x000fe4000001140a */
[----:B------:R-:W-:Y:S01]  /*28e0*/  SHF.R.S32.HI R19, RZ, 0x5, R15 ;  /* 0x00000005ff137819 */ /* 0x000fe2000001140f */
[----:B------:R-:W-:Y:S01]  /*28f0*/  VIADD R78, R36, 0x50 ;  /* 0x00000050244e7836 */ /* 0x000fe20000000000 */
[----:B-----5:R-:W-:Y:S02]  /*2900*/  SHF.R.S32.HI R25, RZ, 0x1f, R103 ;  /* 0x0000001fff197819 */ /* 0x020fe40000011467 */
[----:B------:R-:W-:Y:S01]  /*2910*/  IADD3 R76, P2, R35, R76, RZ ;  /* 0x0000004c234c7210 */ /* 0x000fe20007f5e0ff */
[----:B------:R-:W-:-:S04]  /*2920*/  IMAD.WIDE.U32 R64, R103, R68, R64 ;  /* 0x0000004467407225 */ /* 0x000fc800078e0040 */
[----:B------:R-:W-:Y:S01]  /*2930*/  IMAD.X R77, R32, 0x1, R11, P2 ;  /* 0x00000001204d7824 */ /* 0x000fe200010e060b */
[----:B------:R-:W-:Y:S01]  /*2940*/  ISETP.GE.AND P2, PT, R78, UR4, PT ;  /* 0x000000044e007c0c */ /* 0x000fe2000bf46270 */
[----:B------:R-:W-:-:S04]  /*2950*/  IMAD.WIDE.U32 R66, R103, R68, R66 ;  /* 0x0000004467427225 */ /* 0x000fc800078e0042 */
[----:B------:R-:W-:Y:S01]  /*2960*/  IMAD.SHL.U32 R106, R13, 0x2, RZ ;  /* 0x000000020d6a7824 */ /* 0x000fe200078e00ff */
[----:B------:R-:W-:Y:S01]  /*2970*/  SEL R13, RZ, 0x20, P2 ;  /* 0x00000020ff0d7807 */ /* 0x000fe20001000000 */
[----:B------:R-:W-:Y:S01]  /*2980*/  IMAD R95, R69, 0x90, RZ ;  /* 0x00000090455f7824 */ /* 0x000fe200078e02ff */
[----:B------:R-:W-:Y:S01]  /*2990*/  LOP3.LUT R11, R9, 0xfffffff8, RZ, 0xc0, !PT ;  /* 0xfffffff8090b7812 */ /* 0x000fe200078ec0ff */
[----:B------:R-:W-:-:S04]  /*29a0*/  IMAD.WIDE.U32 R70, R103, R74, R70 ;  /* 0x0000004a67467225 */ /* 0x000fc800078e0046 */
[----:B------:R-:W-:Y:S01]  /*29b0*/  IMAD.WIDE.U32 R72, R103, R74, R72 ;  /* 0x0000004a67487225 */ /* 0x000fe200078e0048 */
[----:B------:R-:W-:-:S03]  /*29c0*/  SHF.R.S32.HI R97, RZ, 0x1f, R11 ;  /* 0x0000001fff617819 */ /* 0x000fc6000001140b */
[----:B------:R-:W-:Y:S02]  /*29d0*/  VIADD R109, R34, 0x8 ;  /* 0x00000008226d7836 */ /* 0x000fe40000000000 */
[----:B------:R-:W-:Y:S01]  /*29e0*/  IMAD.IADD R85, R29, 0x1, R85 ;  /* 0x000000011d557824 */ /* 0x000fe200078e0255 */
[C---:B--2---:R-:W-:Y:S02]  /*29f0*/  LOP3.LUT R18, R21.reuse, 0x18, R8, 0xf8, !PT ;  /* 0x0000001815127812 */ /* 0x044fe400078ef808 */
[C---:B------:R-:W-:Y:S02]  /*2a00*/  LOP3.LUT R10, R21.reuse, 0x18, R7, 0xf8, !PT ;  /* 0x00000018150a7812 */ /* 0x040fe400078ef807 */
[----:B------:R-:W-:Y:S02]  /*2a10*/  LOP3.LUT R21, R21, 0x18, R9, 0xf8, !PT ;  /* 0x0000001815157812 */ /* 0x000fe400078ef809 */
[-C--:B---3--:R-:W-:Y:S02]  /*2a20*/  LOP3.LUT R18, R18, R33.reuse, RZ, 0x3c, !PT ;  /* 0x0000002112127212 */ /* 0x088fe400078e3cff */
[----:B------:R-:W-:Y:S01]  /*2a30*/  LOP3.LUT R15, R10, R33, RZ, 0x3c, !PT ;  /* 0x000000210a0f7212 */ /* 0x000fe200078e3cff */
[----:B------:R-:W-:-:S02]  /*2a40*/  IMAD R10, R25, R68, RZ ;  /* 0x00000044190a7224 */ /* 0x000fc400078e02ff */
[--C-:B----4-:R-:W-:Y:S01]  /*2a50*/  IMAD R19, R19, 0x1200, R38.reuse ;  /* 0x0000120013137824 */ /* 0x110fe200078e0226 */
[----:B------:R-:W-:Y:S01]  /*2a60*/  LOP3.LUT R21, R21, R33, RZ, 0x3c, !PT ;  /* 0x0000002115157212 */ /* 0x000fe200078e3cff */
[----:B------:R-:W-:Y:S02]  /*2a70*/  IMAD R14, R14, 0x1200, R38 ;  /* 0x000012000e0e7824 */ /* 0x000fe400078e0226 */
[----:B------:R-:W-:Y:S02]  /*2a80*/  IMAD.IADD R101, R19, 0x1, R18 ;  /* 0x0000000113657824 */ /* 0x000fe400078e0212 */
[----:B------:R-:W-:Y:S02]  /*2a90*/  IMAD R24, R24, 0x1200, R38 ;  /* 0x0000120018187824 */ /* 0x000fe400078e0226 */
[----:B------:R-:W-:Y:S02]  /*2aa0*/  IMAD R19, R103, R69, R10 ;  /* 0x0000004567137224 */ /* 0x000fe400078e020a */
[----:B------:R-:W-:-:S02]  /*2ab0*/  IMAD R10, R25, R74, RZ ;  /* 0x0000004a190a7224 */ /* 0x000fc400078e02ff */
[----:B------:R-:W-:Y:S02]  /*2ac0*/  IMAD.IADD R102, R14, 0x1, R15 ;  /* 0x000000010e667824 */ /* 0x000fe400078e020f */
[----:B------:R-:W-:Y:S02]  /*2ad0*/  IMAD R15, R31, 0x90, RZ ;  /* 0x000000901f0f7824 */ /* 0x000fe400078e02ff */
[----:B------:R-:W-:Y:S02]  /*2ae0*/  IMAD.IADD R100, R24, 0x1, R21 ;  /* 0x0000000118647824 */ /* 0x000fe400078e0215 */
[----:B------:R-:W-:Y:S01]  /*2af0*/  IMAD.WIDE.U32 R30, R30, 0x90, RZ ;  /* 0x000000901e1e7825 */ /* 0x000fe200078e00ff */
[----:B------:R-:W-:-:S03]  /*2b00*/  LOP3.LUT R25, R7, 0xfffffff8, RZ, 0xc0, !PT ;  /* 0xfffffff807197812 */ /* 0x000fc600078ec0ff */
[----:B------:R-:W-:Y:S02]  /*2b10*/  IMAD.IADD R84, R65, 0x1, R19 ;  /* 0x0000000141547824 */ /* 0x000fe400078e0213 */
[----:B------:R-:W-:Y:S01]  /*2b20*/  IMAD.IADD R82, R19, 0x1, R67 ;  /* 0x0000000113527824 */ /* 0x000fe200078e0243 */
[----:B------:R-:W-:Y:S01]  /*2b30*/  LOP3.LUT R19, R12, R13, RZ, 0xfc, !PT ;  /* 0x0000000d0c137212 */ /* 0x000fe200078efcff */
[----:B------:R-:W-:Y:S01]  /*2b40*/  IMAD R81, R103, R75, R10 ;  /* 0x0000004b67517224 */ /* 0x000fe200078e020a */
[----:B------:R-:W-:Y:S01]  /*2b50*/  LOP3.LUT R10, R8, 0xfffffff8, RZ, 0xc0, !PT ;  /* 0xfffffff8080a7812 */ /* 0x000fe200078ec0ff */
[----:B------:R-:W-:Y:S02]  /*2b60*/  IMAD R21, R75, 0x90, RZ ;  /* 0x000000904b157824 */ /* 0x000fe400078e02ff */
[----:B------:R-:W-:Y:S01]  /*2b70*/  IMAD.WIDE.U32 R68, R68, 0x90, RZ ;  /* 0x0000009044447825 */ /* 0x000fe200078e00ff */
[----:B------:R-:W-:-:S03]  /*2b80*/  LOP3.LUT R13, R19, 0x2, RZ, 0xc0, !PT ;  /* 0x00000002130d7812 */ /* 0x000fc600078ec0ff */
[----:B------:R-:W-:Y:S01]  /*2b90*/  IMAD.WIDE.U32 R74, R74, 0x90, RZ ;  /* 0x000000904a4a7825 */ /* 0x000fe200078e00ff */
[C---:B------:R-:W-:Y:S02]  /*2ba0*/  LOP3.LUT R14, R19.reuse, 0x4, RZ, 0xc0, !PT ;  /* 0x00000004130e7812 */ /* 0x040fe400078ec0ff */
        /* <DEDUP_REMOVED lines=8> */
[----:B------:R-:W-:Y:S01]  /*2c30*/  LOP3.LUT R12, R12, 0x1, RZ, 0xc0, !PT ;  /* 0x000000010c0c7812 */ /* 0x000fe200078ec0ff */
[----:B------:R-:W-:Y:S01]  /*2c40*/  IMAD.IADD R81, R81, 0x1, R73 ;  /* 0x0000000151517824 */ /* 0x000fe200078e0249 */
[----:B------:R-:W-:Y:S01]  /*2c50*/  LOP3.LUT R19, R19, 0x20, RZ, 0xc0, !PT ;  /* 0x0000002013137812 */ /* 0x000fe200078ec0ff */
[----:B------:R-:W-:Y:S06]  /*2c60*/  @!P6 BAR.SYNC.DEFER_BLOCKING 0x9, 0x100 ;  /* 0x024400000000eb1d */ /* 0x000fec0000010000 */
.L_x_11756:
[----:B0-----:R-:W2:Y:S01]  /*2c70*/  LDL R24, [R1+0x84] ;  /* 0x0000840001187983 */ /* 0x001ea20000100800 */
[----:B------:R-:W0:Y:S01]  /*2c80*/  LDC.64 R90, c[0x0][0x2e8] ;  /* 0x0000ba00ff5a7b82 */ /* 0x000e220000000a00 */
        /* <DEDUP_REMOVED lines=14> */
[----:B------:R-:W-:Y:S02]  /*2d70*/  LEA.HI.X R37, R21, R91, R32, 0x1, P3 ;  /* 0x0000005b15257211 */ /* 0x000fe400018f0c20 */
[----:B-1----:R-:W-:Y:S01]  /*2d80*/  ISETP.GE.AND P3, PT, R104, 0x1, PT ;  /* 0x000000016800780c */ /* 0x002fe20003f66270 */
[----:B--2---:R-:W-:-:S04]  /*2d90*/  IMAD R16, R144, 0x3600, R24 ;  /* 0x0000360090107824 */ /* 0x004fc800078e0218 */
[C---:B------:R-:W-:Y:S02]  /*2da0*/  VIADD R24, R16.reuse, 0x10 ;  /* 0x0000001010187836 */ /* 0x040fe40000000000 */
[C---:B------:R-:W-:Y:S02]  /*2db0*/  @P4 VIADD R24, R16.reuse, 0xfffffff0 ;  /* 0xfffffff010184836 */ /* 0x040fe40000000000 */
[----:B------:R-:W-:Y:S02]  /*2dc0*/  IMAD R79, R16, 0x2, R17 ;  /* 0x00000002104f7824 */ /* 0x000fe400078e0211 */
[----:B------:R-:W-:Y:S02]  /*2dd0*/  IMAD.MOV.U32 R16, RZ, RZ, R35 ;  /* 0x000000ffff107224 */ /* 0x000fe400078e0023 */
        /* <DEDUP_REMOVED lines=15> */
[----:B------:R-:W0:Y:S01]  /*2ed0*/  S2R R38, SR_TID.X ;  /* 0x0000000000267919 */ /* 0x000e220000002100 */
        /* <DEDUP_REMOVED lines=12> */
[----:B0-----:R-:W-:-:S02]  /*2fa0*/  VIADD R39, R38, 0xffffff80 ;  /* 0xffffff8026277836 */ /* 0x001fc40000000000 */
[----:B------:R-:W-:-:S05]  /*2fb0*/  VIADD R38, R38, 0xffffff80 ;  /* 0xffffff8026267836 */ /* 0x000fca0000000000 */
[----:B------:R-:W-:-:S04]  /*2fc0*/  LEA.HI R38, R38, R39, RZ, 0x1 ;  /* 0x0000002726267211 */ /* 0x000fc800078f08ff */
[----:B------:R-:W-:-:S04]  /*2fd0*/  SHF.R.S32.HI R38, RZ, 0x1, R38 ;  /* 0x00000001ff267819 */ /* 0x000fc80000011426 */
[----:B------:R-:W-:Y:S02]  /*2fe0*/  ISETP.GE.AND P4, PT, R38, R86, PT ;  /* 0x000000562600720c */ /* 0x000fe40003f86270 */
[----:B------:R-:W-:-:S11]  /*2ff0*/  CS2R R38, SRZ ;  /* 0x0000000000267805 */ /* 0x000fd6000001ff00 */
[----:B------:R-:W-:Y:S05]  /*3000*/  @P4 BRA `(.L_x_11705) ;  /* 0x0000000000b84947 */ /* 0x000fea0003800000 */
[----:B------:R-:W2:Y:S04]  /*3010*/  LDL.64 R112, [R1+0x38] ;  /* 0x0000380001707983 */ /* 0x000ea80000100a00 */
        /* <DEDUP_REMOVED lines=45> */
.L_x_11705:
[----:B------:R-:W-:Y:S05]  /*32f0*/  BSYNC B1 ;  /* 0x0000000000017941 */ /* 0x000fea0003800000 */
.L_x_11704:
        /* <DEDUP_REMOVED lines=41> */
[----:B------:R-:W-:Y:S02]  /*3590*/  PRMT R118, R118, 0x5410, R21 ;  /* 0x0000541076767816 */ /* 0x000fe40000000015 */
[----:B--2---:R-:W-:-:S13]  /*35a0*/  ISETP.NE.AND P3, PT, R33, 0x3, PT ;  /* 0x000000032100780c */ /* 0x004fda0003f65270 */
[----:B------:R-:W-:Y:S05]  /*35b0*/  @!P3 BRA `(.L_x_11706) ;  /* 0x000000000004b947 */ /* 0x000fea0003800000 */
[----:B------:R-:W-:Y:S01]  /*35c0*/  BPT.TRAP 0x1 ;  /* 0x000000040000795c */ /* 0x000fe20000300000 */
.L_x_11706:
[----:B------:R-:W2:Y:S01]  /*35d0*/  LDL R32, [R1+0x30] ;  /* 0x0000300001207983 */ /* 0x000ea20000100800 */
[----:B------:R-:W-:Y:S01]  /*35e0*/  IMAD R21, R144, 0x8, R22 ;  /* 0x0000000890157824 */ /* 0x000fe200078e0216 */
[----:B------:R-:W-:Y:S01]  /*35f0*/  BSSY B1, `(.L_x_11707) ;  /* 0x0000004000017945 */ /* 0x000fe20003800000 */
[----:B--2---:R-:W-:-:S04]  /*3600*/  SHF.L.U32 R87, R32, 0x1f, RZ ;  /* 0x0000001f20577819 */ /* 0x004fc800000006ff */
[----:B------:R-:W0:Y:S02]  /*3610*/  SYNCS.PHASECHK.TRANS64.TRYWAIT P5, [R21+URZ+0x31c90], R87 ;  /* 0x031c9057150075a7 */ /* 0x000e2400080a017f */
[----:B0-----:R-:W-:Y:S05]  /*3620*/  @!P5 BRA `(.L_x_11708) ;  /* 0x0000022400bcd947 */ /* 0x001fea0003800000 */
.L_x_12021:
[----:B------:R-:W-:Y:S05]  /*3630*/  BSYNC B1 ;  /* 0x0000000000017941 */ /* 0x000fea0003800000 */
.L_x_11707:
[----:B------:R-:W-:Y:S05]  /*3640*/  @P4 BRA `(.L_x_11709) ;  /* 0x0000003400bc4947 */ /* 0x000fea0003800000 */
[----:B------:R-:W-:Y:S01]  /*3650*/  ISETP.NE.AND P4, PT, R12, RZ, PT ;  /* 0x000000ff0c00720c */ /* 0x000fe20003f85270 */
[----:B------:R-:W-:-:S12]  /*3660*/  BSSY B1, `(.L_x_11710) ;  /* 0x0000032000017945 */ /* 0x000fd80003800000 */
[----:B------:R-:W-:Y:S05]  /*3670*/  @!P4 BRA `(.L_x_11711) ;  /* 0x0000000000c0c947 */ /* 0x000fea0003800000 */
[----:B------:R-:W2:Y:S01]  /*3680*/  LDL.64 R56, [R1+0x38] ;  /* 0x0000380001387983 */ /* 0x000ea20000100a00 */
[----:B------:R-:W-:Y:S03]  /*3690*/  BSSY B2, `(.L_x_11712) ;  /* 0x000002d000027945 */ /* 0x000fe60003800000 */
[----:B------:R1:W3:Y:S01]  /*36a0*/  LDS.128 R32, [R79+0x16800] ;  /* 0x016800004f207984 */ /* 0x0002e20000000c00 */
[----:B--2---:R-:W-:-:S13]  /*36b0*/  ISETP.GE.AND P4, PT, R56, R104, PT ;  /* 0x000000683800720c */ /* 0x004fda0003f86270 */
[----:B-1-3--:R-:W-:Y:S05]  /*36c0*/  @P4 BRA `(.L_x_11713) ;  /* 0x0000000000a44947 */ /* 0x00afea0003800000 */
[----:B------:R-:W-:Y:S01]  /*36d0*/  SHF.R.U64 R56, R62, 0x10, R63 ;  /* 0x000000103e387819 */ /* 0x000fe2000000123f */
[----:B------:R-:W-:Y:S01]  /*36e0*/  HADD2.F32 R58, -RZ, R33.H1_H1 ;  /* 0x30000021ff3a7230 */ /* 0x000fe20000004100 */
[--C-:B------:R-:W-:Y:S02]  /*36f0*/  SHF.R.U64 R57, R90, 0x10, R91.reuse ;  /* 0x000000105a397819 */ /* 0x100fe4000000125b */
        /* <DEDUP_REMOVED lines=9> */
[----:B------:R-:W-:Y:S02]  /*3790*/  IMAD.MOV.U32 R63, RZ, RZ, R34 ;  /* 0x000000ffff3f7224 */ /* 0x000fe400078e0022 */
[-C--:B------:R-:W-:Y:S01]  /*37a0*/  FFMA.FTZ R33, R56, R59.reuse, -R33 ;  /* 0x0000003b38217223 */ /* 0x080fe20000010821 */
[----:B------:R-:W-:Y:S02]  /*37b0*/  HADD2.F32 R91, -RZ, R118.H1_H1 ;  /* 0x30000076ff5b7230 */ /* 0x000fe40000004100 */
[----:B------:R-:W-:Y:S01]  /*37c0*/  FFMA.FTZ R56, R58, R59, R57 ;  /* 0x0000003b3a387223 */ /* 0x000fe20000010039 */
[----:B------:R-:W-:-:S02]  /*37d0*/  HADD2.F32 R57, -RZ, R35.H1_H1 ;  /* 0x30000023ff397230 */ /* 0x000fc40000004100 */
[----:B------:R-:W-:Y:S02]  /*37e0*/  HADD2.F32 R59, -RZ, R35.H0_H0 ;  /* 0x20000023ff3b7230 */ /* 0x000fe40000004100 */
[----:B------:R-:W-:Y:S02]  /*37f0*/  HADD2.F32 R34, -RZ, R63.H1_H1 ;  /* 0x3000003fff227230 */ /* 0x000fe40000004100 */
[----:B------:R-:W-:Y:S01]  /*3800*/  FMUL.FTZ R58, R57, R90 ;  /* 0x0000005a393a7220 */ /* 0x000fe20000410000 */
[----:B------:R-:W-:-:S03]  /*3810*/  F2FP.F16.F32.PACK_AB R33, R56, R33 ;  /* 0x000000213821723e */ /* 0x000fc600000000ff */
[C---:B------:R-:W-:Y:S01]  /*3820*/  FFMA.FTZ R35, R59.reuse, R62, -R58 ;  /* 0x0000003e3b237223 */ /* 0x040fe2000001083a */
[----:B------:R-:W-:Y:S01]  /*3830*/  FMUL.FTZ R58, R59, R90 ;  /* 0x0000005a3b3a7220 */ /* 0x000fe20000410000 */
[----:B------:R-:W-:Y:S02]  /*3840*/  HADD2.F32 R90, -RZ, R118.H0_H0 ;  /* 0x20000076ff5a7230 */ /* 0x000fe40000004100 */
        /* <DEDUP_REMOVED lines=8> */
[----:B------:R-:W-:Y:S01]  /*38d0*/  FFMA.FTZ R57, R57, R62, R90 ;  /* 0x0000003e39397223 */ /* 0x000fe2000001005a */
[----:B------:R-:W-:Y:S02]  /*38e0*/  HADD2.F32 R62, -RZ, R63.H0_H0 ;  /* 0x2000003fff3e7230 */ /* 0x000fe40000004100 */
[-C--:B------:R-:W-:Y:S01]  /*38f0*/  FMUL.FTZ R63, R34, R91.reuse ;  /* 0x0000005b223f7220 */ /* 0x080fe20000410000 */
[----:B------:R-:W-:Y:S01]  /*3900*/  HADD2.F32 R59, -RZ, R116.H0_H0 ;  /* 0x20000074ff3b7230 */ /* 0x000fe20000004100 */
[----:B------:R-:W-:Y:S01]  /*3910*/  F2FP.F16.F32.PACK_AB R32, R57, R32 ;  /* 0x000000203920723e */ /* 0x000fe200000000ff */
[----:B------:R-:W-:-:S03]  /*3920*/  FMUL.FTZ R91, R62, R91 ;  /* 0x0000005b3e5b7220 */ /* 0x000fc60000410000 */
[-C--:B------:R-:W-:Y:S01]  /*3930*/  FFMA.FTZ R63, R62, R59.reuse, -R63 ;  /* 0x0000003b3e3f7223 */ /* 0x080fe2000001083f */
[----:B------:R-:W-:-:S05]  /*3940*/  FFMA.FTZ R34, R34, R59, R91 ;  /* 0x0000003b22227223 */ /* 0x000fca000001005b */
[----:B------:R-:W-:-:S07]  /*3950*/  F2FP.F16.F32.PACK_AB R34, R34, R63 ;  /* 0x0000003f2222723e */ /* 0x000fce00000000ff */
.L_x_11713:
[----:B------:R-:W-:Y:S05]  /*3960*/  BSYNC B2 ;  /* 0x0000000000027941 */ /* 0x000fea0003800000 */
.L_x_11712:
[----:B------:R1:W-:Y:S02]  /*3970*/  STG.E.128 desc[UR60][R36.64], R32 ;  /* 0x0000002024007986 */ /* 0x0003e4000c101d3c */
.L_x_11711:
[----:B------:R-:W-:Y:S05]  /*3980*/  BSYNC B1 ;  /* 0x0000000000017941 */ /* 0x000fea0003800000 */
.L_x_11710:
        /* <DEDUP_REMOVED lines=8> */
[----:B------:R-:W-:Y:S01]  /*3a10*/  SHF.R.U64 R56, R54, 0x10, R55 ;  /* 0x0000001036387819 */ /* 0x000fe20000001237 */
[----:B------:R-:W-:Y:S01]  /*3a20*/  IMAD.MOV.U32 R57, RZ, RZ, R33 ;  /* 0x000000ffff397224 */ /* 0x000fe200078e0021 */
[----:B------:R-:W-:Y:S01]  /*3a30*/  SHF.R.U32.HI R54, RZ, 0x10, R55 ;  /* 0x00000010ff367819 */ /* 0x000fe20000011637 */
[----:B------:R-:W-:Y:S01]  /*3a40*/  HADD2.F32 R59, -RZ, R116.H1_H1 ;  /* 0x30000074ff3b7230 */ /* 0x000fe20000004100 */
[--C-:B------:R-:W-:Y:S02]  /*3a50*/  SHF.R.U64 R55, R60, 0x10, R61.reuse ;  /* 0x000000103c377819 */ /* 0x100fe4000000123d */
[--C-:B------:R-:W-:Y:S01]  /*3a60*/  HADD2.F32 R58, -RZ, R57.reuse.H1_H1 ;  /* 0x30000039ff3a7230 */ /* 0x100fe20000004100 */
[----:B------:R-:W-:Y:S01]  /*3a70*/  SHF.R.U32.HI R60, RZ, 0x10, R61 ;  /* 0x00000010ff3c7819 */ /* 0x000fe2000001163d */
[----:B------:R-:W-:Y:S02]  /*3a80*/  HADD2.F32 R62, -RZ, R57.H0_H0 ;  /* 0x20000039ff3e7230 */ /* 0x000fe40000004100 */
[----:B------:R-:W-:-:S02]  /*3a90*/  HADD2.F32 R33, -RZ, R55.H0_H0 ;  /* 0x20000037ff217230 */ /* 0x000fc40000004100 */
[----:B------:R-:W-:Y:S02]  /*3aa0*/  HADD2.F32 R55, -RZ, R56.H0_H0 ;  /* 0x20000038ff377230 */ /* 0x000fe40000004100 */
[----:B------:R-:W-:Y:S02]  /*3ab0*/  HADD2.F32 R60, -RZ, R60.H0_H0 ;  /* 0x2000003cff3c7230 */ /* 0x000fe40000004100 */
[-C--:B------:R-:W-:Y:S01]  /*3ac0*/  FMUL.FTZ R57, R58, R33.reuse ;  /* 0x000000213a397220 */ /* 0x080fe20000410000 */
[----:B------:R-:W-:-:S03]  /*3ad0*/  FMUL.FTZ R33, R62, R33 ;  /* 0x000000213e217220 */ /* 0x000fc60000410000 */
[-C--:B------:R-:W-:Y:S01]  /*3ae0*/  FFMA.FTZ R56, R62, R55.reuse, -R57 ;  /* 0x000000373e387223 */ /* 0x080fe20000010839 */
[----:B------:R-:W-:Y:S01]  /*3af0*/  FFMA.FTZ R33, R58, R55, R33 ;  /* 0x000000373a217223 */ /* 0x000fe20000010021 */
[----:B------:R-:W-:Y:S02]  /*3b00*/  IMAD.MOV.U32 R55, RZ, RZ, R35 ;  /* 0x000000ffff377224 */ /* 0x000fe400078e0023 */
[----:B------:R-:W-:Y:S02]  /*3b10*/  HADD2.F32 R58, -RZ, R54.H0_H0 ;  /* 0x20000036ff3a7230 */ /* 0x000fe40000004100 */
[----:B------:R-:W-:Y:S01]  /*3b20*/  F2FP.F16.F32.PACK_AB R33, R33, R56 ;  /* 0x000000382121723e */ /* 0x000fe200000000ff */
[--C-:B------:R-:W-:Y:S02]  /*3b30*/  HADD2.F32 R35, -RZ, R55.reuse.H1_H1 ;  /* 0x30000037ff237230 */ /* 0x100fe40000004100 */
[----:B------:R-:W-:-:S03]  /*3b40*/  HADD2.F32 R55, -RZ, R55.H0_H0 ;  /* 0x20000037ff377230 */ /* 0x000fc60000004100 */
[-C--:B------:R-:W-:Y:S02]  /*3b50*/  FMUL.FTZ R54, R35, R60.reuse ;  /* 0x0000003c23367220 */ /* 0x080fe40000410000 */
[C---:B------:R-:W-:Y:S02]  /*3b60*/  FMUL.FTZ R60, R55.reuse, R60 ;  /* 0x0000003c373c7220 */ /* 0x040fe40000410000 */
        /* <DEDUP_REMOVED lines=10> */
[--C-:B------:R-:W-:Y:S02]  /*3c10*/  HADD2.F32 R58, -RZ, R34.reuse.H1_H1 ;  /* 0x30000022ff3a7230 */ /* 0x100fe40000004100 */
[----:B------:R-:W-:Y:S01]  /*3c20*/  FFMA.FTZ R32, R32, R55, R59 ;  /* 0x0000003720207223 */ /* 0x000fe2000001003b */
[----:B------:R-:W-:Y:S02]  /*3c30*/  HADD2.F32 R55, -RZ, R117.H0_H0 ;  /* 0x20000075ff377230 */ /* 0x000fe40000004100 */
[----:B------:R-:W-:-:S02]  /*3c40*/  HADD2.F32 R34, -RZ, R34.H0_H0 ;  /* 0x20000022ff227230 */ /* 0x000fc40000004100 */
[----:B------:R-:W-:Y:S02]  /*3c50*/  HADD2.F32 R59, -RZ, R114.H1_H1 ;  /* 0x30000072ff3b7230 */ /* 0x000fe40000004100 */
[----:B------:R-:W-:Y:S01]  /*3c60*/  FMUL.FTZ R61, R58, R55 ;  /* 0x000000373a3d7220 */ /* 0x000fe20000410000 */
[----:B------:R-:W-:Y:S01]  /*3c70*/  F2FP.F16.F32.PACK_AB R32, R32, R57 ;  /* 0x000000392020723e */ /* 0x000fe200000000ff */
[C---:B------:R-:W-:Y:S02]  /*3c80*/  FMUL.FTZ R55, R34.reuse, R55 ;  /* 0x0000003722377220 */ /* 0x040fe40000410000 */
[-C--:B------:R-:W-:Y:S02]  /*3c90*/  FFMA.FTZ R61, R34, R59.reuse, -R61 ;  /* 0x0000003b223d7223 */ /* 0x080fe4000001083d */
[----:B------:R-:W-:-:S05]  /*3ca0*/  FFMA.FTZ R58, R58, R59, R55 ;  /* 0x0000003b3a3a7223 */ /* 0x000fca0000010037 */
[----:B------:R-:W-:-:S07]  /*3cb0*/  F2FP.F16.F32.PACK_AB R34, R58, R61 ;  /* 0x0000003d3a22723e */ /* 0x000fce00000000ff */
.L_x_11717:
[----:B------:R-:W-:Y:S05]  /*3cc0*/  BSYNC B2 ;  /* 0x0000000000027941 */ /* 0x000fea0003800000 */
.L_x_11716:
[----:B------:R2:W-:Y:S02]  /*3cd0*/  STG.E.128 desc[UR60][R36.64+0x20], R32 ;  /* 0x0000202024007986 */ /* 0x0005e4000c101d3c */
.L_x_11715:
[----:B------:R-:W-:Y:S05]  /*3ce0*/  BSYNC B1 ;  /* 0x0000000000017941 */ /* 0x000fea0003800000 */
.L_x_11714:
        /* <DEDUP_REMOVED lines=52> */
.L_x_11721:
[----:B------:R-:W-:Y:S05]  /*4030*/  BSYNC B2 ;  /* 0x0000000000027941 */ /* 0x000fea0003800000 */
.L_x_11720:
[----:B------:R3:W-:Y:S02]  /*4040*/  STG.E.128 desc[UR60][R36.64+0x40], R32 ;  /* 0x0000402024007986 */ /* 0x0007e4000c101d3c */
.L_x_11719:
[----:B------:R-:W-:Y:S05]  /*4050*/  BSYNC B1 ;  /* 0x0000000000017941 */ /* 0x000fea0003800000 */
.L_x_11718:
        /* <DEDUP_REMOVED lines=20> */
[-C--:B------:R-:W-:Y:S01]  /*41a0*/  FFMA.FTZ R50, R51, R46.reuse, -R50 ;  /* 0x0000002e33327223 */ /* 0x080fe20000010832 */
[----:B------:R-:W-:Y:S02]  /*41b0*/  SHF.R.U32.HI R51, RZ, 0x10, R47 ;  /* 0x00000010ff337819 */ /* 0x000fe4000001162f */
[----:B------:R-:W-:Y:S01]  /*41c0*/  FFMA.FTZ R33, R33, R46, R48 ;  /* 0x0000002e21217223 */ /* 0x000fe20000010030 */
[----:B------:R-:W-:Y:S02]  /*41d0*/  IMAD.MOV.U32 R48, RZ, RZ, R35 ;  /* 0x000000ffff307224 */ /* 0x000fe400078e0023 */
[----:B------:R-:W-:-:S02]  /*41e0*/  HADD2.F32 R47, -RZ, R49.H0_H0 ;  /* 0x20000031ff2f7230 */ /* 0x000fc40000004100 */
[----:B------:R-:W-:Y:S01]  /*41f0*/  IMAD.MOV.U32 R35, RZ, RZ, R32 ;  /* 0x000000ffff237224 */ /* 0x000fe200078e0020 */
[----:B------:R-:W-:Y:S01]  /*4200*/  F2FP.F16.F32.PACK_AB R33, R33, R50 ;  /* 0x000000322121723e */ /* 0x000fe200000000ff */
[--C-:B------:R-:W-:Y:S02]  /*4210*/  HADD2.F32 R46, -RZ, R48.reuse.H1_H1 ;  /* 0x30000030ff2e7230 */ /* 0x100fe40000004100 */
[----:B------:R-:W-:Y:S02]  /*4220*/  HADD2.F32 R32, -RZ, R48.H0_H0 ;  /* 0x20000030ff207230 */ /* 0x000fe40000004100 */
[----:B------:R-:W-:Y:S02]  /*4230*/  HADD2.F32 R49, -RZ, R51.H0_H0 ;  /* 0x20000033ff317230 */ /* 0x000fe40000004100 */
[-C--:B------:R-:W-:Y:S01]  /*4240*/  FMUL.FTZ R51, R46, R47.reuse ;  /* 0x0000002f2e337220 */ /* 0x080fe20000410000 */
[----:B------:R-:W-:Y:S01]  /*4250*/  FMUL.FTZ R53, R32, R47 ;  /* 0x0000002f20357220 */ /* 0x000fe20000410000 */
[----:B------:R-:W-:-:S02]  /*4260*/  HADD2.F32 R47, -RZ, R35.H1_H1 ;  /* 0x30000023ff2f7230 */ /* 0x000fc40000004100 */
[-C--:B------:R-:W-:Y:S01]  /*4270*/  FFMA.FTZ R32, R32, R49.reuse, -R51 ;  /* 0x0000003120207223 */ /* 0x080fe20000010833 */
[----:B------:R-:W-:Y:S02]  /*4280*/  HADD2.F32 R51, -RZ, R35.H0_H0 ;  /* 0x20000023ff337230 */ /* 0x000fe40000004100 */
[----:B------:R-:W-:Y:S01]  /*4290*/  FFMA.FTZ R49, R46, R49, R53 ;  /* 0x000000312e317223 */ /* 0x000fe20000010035 */
[----:B------:R-:W-:Y:S02]  /*42a0*/  HADD2.F32 R46, -RZ, R111.H1_H1 ;  /* 0x3000006fff2e7230 */ /* 0x000fe40000004100 */
        /* <DEDUP_REMOVED lines=8> */
[C---:B------:R-:W-:Y:S02]  /*4330*/  FMUL.FTZ R52, R34.reuse, R113 ;  /* 0x0000007122347220 */ /* 0x040fe40000410000 */
[-C--:B------:R-:W-:Y:S02]  /*4340*/  FFMA.FTZ R51, R34, R111.reuse, -R51 ;  /* 0x0000006f22337223 */ /* 0x080fe40000010833 */
[----:B------:R-:W-:Y:S01]  /*4350*/  FFMA.FTZ R52, R35, R111, R52 ;  /* 0x0000006f23347223 */ /* 0x000fe20000010034 */
[----:B------:R-:W-:-:S02]  /*4360*/  F2FP.F16.F32.PACK_AB R35, R49, R32 ;  /* 0x000000203123723e */ /* 0x000fc400000000ff */
[----:B------:R-:W-:Y:S02]  /*4370*/  F2FP.F16.F32.PACK_AB R32, R47, R48 ;  /* 0x000000302f20723e */ /* 0x000fe400000000ff */
[----:B------:R-:W-:-:S07]  /*4380*/  F2FP.F16.F32.PACK_AB R34, R52, R51 ;  /* 0x000000333422723e */ /* 0x000fce00000000ff */
.L_x_11725:
[----:B------:R-:W-:Y:S05]  /*4390*/  BSYNC B2 ;  /* 0x0000000000027941 */ /* 0x000fea0003800000 */
.L_x_11724:
[----:B------:R4:W-:Y:S02]  /*43a0*/  STG.E.128 desc[UR60][R36.64+0x60], R32 ;  /* 0x0000602024007986 */ /* 0x0009e4000c101d3c */
.L_x_11723:
[----:B------:R-:W-:Y:S05]  /*43b0*/  BSYNC B1 ;  /* 0x0000000000017941 */ /* 0x000fea0003800000 */
.L_x_11722:
        /* <DEDUP_REMOVED lines=10> */
[--C-:B------:R-:W-:Y:S01]  /*4460*/  HADD2.F32 R44, -RZ, R35.reuse.H1_H1 ;  /* 0x30000023ff2c7230 */ /* 0x100fe20000004100 */
        /* <DEDUP_REMOVED lines=37> */
.L_x_11729:
[----:B------:R-:W-:Y:S05]  /*46c0*/  BSYNC B2 ;  /* 0x0000000000027941 */ /* 0x000fea0003800000 */
.L_x_11728:
[----:B------:R1:W-:Y:S02]  /*46d0*/  STG.E.128 desc[UR60][R36.64+0x80], R32 ;  /* 0x0000802024007986 */ /* 0x0003e4000c101d3c */
.L_x_11727:
[----:B------:R-:W-:Y:S05]  /*46e0*/  BSYNC B1 ;  /* 0x0000000000017941 */ /* 0x000fea0003800000 */
.L_x_11726:
        /* <DEDUP_REMOVED lines=48> */
.L_x_11731:
[----:B------:R-:W-:Y:S05]  /*49f0*/  BSYNC B1 ;  /* 0x0000000000017941 */ /* 0x000fea0003800000 */
.L_x_11730:
[----:B------:R1:W-:Y:S01]  /*4a00*/  STG.E.128 desc[UR60][R36.64+0xa0], R32 ;  /* 0x0000a02024007986 */ /* 0x0003e2000c101d3c */
[----:B------:R-:W-:Y:S05]  /*4a10*/  BRA `(.L_x_11709) ;  /* 0x0000002000c87947 */ /* 0x000fea0003800000 */
.L_x_11703:
        /* <DEDUP_REMOVED lines=20> */
[----:B------:R-:W2:Y:S01]  /*4b60*/  LDL.64 R62, [R1+0x20] ;  /* 0x00002000013e7983 */ /* 0x000ea20000100a00 */
        /* <DEDUP_REMOVED lines=21> */
[----:B--2---:R-:W-:-:S13]  /*4cc0*/  ISETP.GE.AND P3, PT, R62, R104, PT ;  /* 0x000000683e00720c */ /* 0x004fda0003f66270 */
[----:B------:R-:W5:Y:S04]  /*4cd0*/  @!P3 LDG.E.128 R40, desc[UR60][R44.64] ;  /* 0x0000003c2c28b981 */ /* 0x000f68000c1e1d00 */
[----:B------:R-:W5:Y:S01]  /*4ce0*/  @!P3 LDG.E.128 R52, desc[UR60][R56.64] ;  /* 0x0000003c3834b981 */ /* 0x000f62000c1e1d00 */
[----:B------:R-:W-:-:S13]  /*4cf0*/  ISETP.GE.AND P3, PT, R0, R104, PT ;  /* 0x000000680000720c */ /* 0x000fda0003f66270 */
[----:B------:R-:W5:Y:S04]  /*4d00*/  @!P3 LDG.E.128 R36, desc[UR60][R44.64+0x20] ;  /* 0x0000203c2c24b981 */ /* 0x000f68000c1e1d00 */
[----:B------:R-:W5:Y:S01]  /*4d10*/  @!P3 LDG.E.128 R48, desc[UR60][R56.64+0x20] ;  /* 0x0000203c3830b981 */ /* 0x000f62000c1e1d00 */
[----:B------:R-:W-:-:S13]  /*4d20*/  ISETP.GE.AND P3, PT, R4, R104, PT ;  /* 0x000000680400720c */ /* 0x000fda0003f66270 */
[----:B------:R0:W5:Y:S02]  /*4d30*/  @!P3 LDG.E.128 R32, desc[UR60][R44.64+0x40] ;  /* 0x0000403c2c20b981 */ /* 0x000164000c1e1d00 */
[----:B0-----:R-:W-:-:S06]  /*4d40*/  CS2R R44, SRZ ;  /* 0x00000000002c7805 */ /* 0x001fcc000001ff00 */
[----:B------:R0:W5:Y:S02]  /*4d50*/  @!P3 LDG.E.128 R44, desc[UR60][R56.64+0x40] ;  /* 0x0000403c382cb981 */ /* 0x000164000c1e1d00 */
.L_x_11733:
[----:B------:R-:W-:Y:S05]  /*4d60*/  BSYNC B1 ;  /* 0x0000000000017941 */ /* 0x000fea0003800000 */
.L_x_11732:
        /* <DEDUP_REMOVED lines=47> */
.L_x_11734:
[----:B------:R-:W2:Y:S01]  /*5060*/  LDL R56, [R1+0x30] ;  /* 0x0000300001387983 */ /* 0x000ea20000100800 */
[----:B------:R-:W-:Y:S01]  /*5070*/  IMAD R21, R144, 0x8, R22 ;  /* 0x0000000890157824 */ /* 0x000fe200078e0216 */
[----:B------:R-:W-:Y:S01]  /*5080*/  BSSY B1, `(.L_x_11735) ;  /* 0x0000004000017945 */ /* 0x000fe20003800000 */
[----:B--2---:R-:W-:-:S04]  /*5090*/  SHF.L.U32 R87, R56, 0x1f, RZ ;  /* 0x0000001f38577819 */ /* 0x004fc800000006ff */
[----:B------:R-:W0:Y:S02]  /*50a0*/  SYNCS.PHASECHK.TRANS64.TRYWAIT P5, [R21+URZ+0x31c90], R87 ;  /* 0x031c9057150075a7 */ /* 0x000e2400080a017f */
[----:B0-----:R-:W-:Y:S05]  /*50b0*/  @!P5 BRA `(.L_x_11736) ;  /* 0x0000020c002cd947 */ /* 0x001fea0003800000 */
.L_x_12022:
[----:B------:R-:W-:Y:S05]  /*50c0*/  BSYNC B1 ;  /* 0x0000000000017941 */ /* 0x000fea0003800000 */
.L_x_11735:
[----:B------:R-:W-:Y:S05]  /*50d0*/  @P4 BRA `(.L_x_11709) ;  /* 0x0000001c00184947 */ /* 0x000fea0003800000 */
[----:B------:R-:W1:Y:S01]  /*50e0*/  S2R R56, SR_TID.X ;  /* 0x0000000000387919 */ /* 0x000e620000002100 */
[----:B------:R-:W2:Y:S01]  /*50f0*/  LDC R107, c[0x0][0x2f4] ;  /* 0x0000bd00ff6b7b82 */ /* 0x000ea20000000800 */
[----:B------:R-:W-:Y:S01]  /*5100*/  ISETP.NE.AND P4, PT, R12, RZ, PT ;  /* 0x000000ff0c00720c */ /* 0x000fe20003f85270 */
[----:B------:R-:W-:Y:S01]  /*5110*/  ULDC.64 UR4, c[0x0][0x300] ;  /* 0x0000c00000047ab9 */ /* 0x000fe20000000a00 */
[----:B------:R-:W-:Y:S01]  /*5120*/  IMAD.MOV.U32 R93, RZ, RZ, R92 ;  /* 0x000000ffff5d7224 */ /* 0x000fe200078e005c */
[----:B------:R-:W-:Y:S01]  /*5130*/  BSSY B1, `(.L_x_11737) ;  /* 0x0000092000017945 */ /* 0x000fe20003800000 */
[----:B------:R-:W-:Y:S02]  /*5140*/  IMAD.MOV.U32 R92, RZ, RZ, R60 ;  /* 0x000000ffff5c7224 */ /* 0x000fe400078e003c */
[----:B--2---:R-:W-:Y:S02]  /*5150*/  IMAD.IADD R111, R107, 0x1, -R106 ;  /* 0x000000016b6f7824 */ /* 0x004fe400078e0a6a */
[----:B-1----:R-:W-:-:S02]  /*5160*/  VIADD R58, R56, 0xffffff80 ;  /* 0xffffff80383a7836 */ /* 0x002fc40000000000 */
[C---:B------:R-:W-:Y:S02]  /*5170*/  VIADD R57, R56.reuse, 0xffffff80 ;  /* 0xffffff8038397836 */ /* 0x040fe40000000000 */
[C---:B------:R-:W-:Y:S02]  /*5180*/  VIADD R59, R56.reuse, 0xffffff80 ;  /* 0xffffff80383b7836 */ /* 0x040fe40000000000 */
[----:B------:R-:W-:Y:S01]  /*5190*/  VIADD R56, R56, 0xffffff80 ;  /* 0xffffff8038387836 */ /* 0x000fe20000000000 */
[----:B------:R-:W-:-:S04]  /*51a0*/  LEA.HI R57, R57, R58, RZ, 0x1 ;  /* 0x0000003a39397211 */ /* 0x000fc800078f08ff */
[----:B------:R-:W-:Y:S02]  /*51b0*/  LEA.HI R56, R56, R59, RZ, 0x1 ;  /* 0x0000003b38387211 */ /* 0x000fe400078f08ff */
[----:B------:R-:W-:Y:S02]  /*51c0*/  SHF.R.S32.HI R57, RZ, 0x1, R57 ;  /* 0x00000001ff397819 */ /* 0x000fe40000011439 */
[----:B------:R-:W-:-:S03]  /*51d0*/  SHF.R.S32.HI R56, RZ, 0x1, R56 ;  /* 0x00000001ff387819 */ /* 0x000fc60000011438 */
[----:B------:R-:W-:Y:S01]  /*51e0*/  IMAD.WIDE.U32 R92, R57, UR4, R92 ;  /* 0x00000004395c7c25 */ /* 0x000fe2000f8e005c */
[----:B------:R-:W-:-:S05]  /*51f0*/  SHF.R.S32.HI R56, RZ, 0x1f, R56 ;  /* 0x0000001fff387819 */ /* 0x000fca0000011438 */
[----:B------:R-:W-:-:S04]  /*5200*/  IMAD R56, R56, UR4, RZ ;  /* 0x0000000438387c24 */ /* 0x000fc8000f8e02ff */
[----:B------:R-:W-:-:S04]  /*5210*/  IMAD R56, R57, UR5, R56 ;  /* 0x0000000539387c24 */ /* 0x000fc8000f8e0238 */
[----:B------:R-:W-:Y:S01]  /*5220*/  IMAD.IADD R108, R56, 0x1, R93 ;  /* 0x00000001386c7824 */ /* 0x000fe200078e025d */
[----:B------:R-:W-:Y:S06]  /*5230*/  @!P4 BRA `(.L_x_11738) ;  /* 0x000000080004c947 */ /* 0x000fec0003800000 */
[----:B------:R-:W2:Y:S04]  /*5240*/  LDL R62, [R1+0x40] ;  /* 0x00004000013e7983 */ /* 0x000ea80000100800 */
[----:B------:R-:W3:Y:S04]  /*5250*/  LDL R58, [R1+0x44] ;  /* 0x00004400013a7983 */ /* 0x000ee80000100800 */
[----:B------:R-:W4:Y:S04]  /*5260*/  LDL R59, [R1+0x48] ;  /* 0x00004800013b7983 */ /* 0x000f280000100800 */
[----:B------:R-:W5:Y:S01]  /*5270*/  LDL.64 R114, [R1+0x20] ;  /* 0x0000200001727983 */ /* 0x000f620000100a00 */
        /* <DEDUP_REMOVED lines=8> */
[----:B------:R-:W-:Y:S01]  /*5300*/  SHF.R.S32.HI R57, RZ, 0x2, R57 ;  /* 0x00000002ff397819 */ /* 0x000fe20000011439 */
        /* <DEDUP_REMOVED lines=11> */
[----:B-----5:R-:W-:-:S13]  /*53c0*/  ISETP.GE.AND P4, PT, R114, R104, PT ;  /* 0x000000687200720c */ /* 0x020fda0003f86270 */
        /* <DEDUP_REMOVED lines=91> */
.L_x_11740:
[----:B------:R-:W-:Y:S05]  /*5980*/  BSYNC B2 ;  /* 0x0000000000027941 */ /* 0x000fea0003800000 */
.L_x_11739:
        /* <DEDUP_REMOVED lines=12> */
.L_x_11738:
[----:B------:R-:W-:Y:S05]  /*5a50*/  BSYNC B1 ;  /* 0x0000000000017941 */ /* 0x000fea0003800000 */
.L_x_11737:
        /* <DEDUP_REMOVED lines=118> */
.L_x_11744:
[----:B------:R-:W-:Y:S05]  /*61c0*/  BSYNC B2 ;  /* 0x0000000000027941 */ /* 0x000fea0003800000 */
.L_x_11743:
        /* <DEDUP_REMOVED lines=12> */
.L_x_11742:
[----:B------:R-:W-:Y:S05]  /*6290*/  BSYNC B1 ;  /* 0x0000000000017941 */ /* 0x000fea0003800000 */
.L_x_11741:
[----:B------:R-:W-:-:S13]  /*62a0*/  ISETP.NE.AND P4, PT, R14, RZ, PT ;  /* 0x000000ff0e00720c */ /* 0x000fda0003f85270 */
[----:B------:R-:W-:Y:S05]  /*62b0*/  @!P4 BRA `(.L_x_11709) ;  /* 0x0000000800a0c947 */ /* 0x000fea0003800000 */
[----:B---3--:R-:W3:Y:S04]  /*62c0*/  LDL R36, [R1] ;  /* 0x0000000001247983 */ /* 0x008ee80000100800 */
[----:B------:R-:W2:Y:S04]  /*62d0*/  LDL R39, [R1+0x40] ;  /* 0x0000400001277983 */ /* 0x000ea80000100800 */
[----:B------:R-:W4:Y:S04]  /*62e0*/  LDL R38, [R1+0x48] ;  /* 0x0000480001267983 */ /* 0x000f280000100800 */
[----:B------:R-:W5:Y:S01]  /*62f0*/  LDL R37, [R1+0x44] ;  /* 0x0000440001257983 */ /* 0x000f620000100800 */
[----:B------:R-:W-:Y:S01]  /*6300*/  BSSY B1, `(.L_x_11745) ;  /* 0x0000073000017945 */ /* 0x000fe20003800000 */
[----:B---3--:R-:W-:-:S02]  /*6310*/  LOP3.LUT P6, RZ, R36, 0x1, RZ, 0xc0, !PT ;  /* 0x0000000124ff7812 */ /* 0x008fc400078cc0ff */
[----:B------:R-:W-:Y:S01]  /*6320*/  IADD3 R36, P4, P5, R26, R92, R11 ;  /* 0x0000005c1a247210 */ /* 0x000fe20007d9e00b */
[----:B--2---:R-:W-:Y:S02]  /*6330*/  IMAD.MOV.U32 R40, RZ, RZ, R39 ;  /* 0x000000ffff287224 */ /* 0x004fe400078e0027 */
[----:B----4-:R-:W-:Y:S01]  /*6340*/  IMAD.MOV.U32 R39, RZ, RZ, R38 ;  /* 0x000000ffff277224 */ /* 0x010fe200078e0026 */
[----:B------:R-:W-:Y:S01]  /*6350*/  SEL R111, R106, R111, !P6 ;  /* 0x0000006f6a6f7207 */ /* 0x000fe20007000000 */
[----:B-----5:R-:W-:Y:S01]  /*6360*/  IMAD.MOV.U32 R38, RZ, RZ, R37 ;  /* 0x000000ffff267224 */ /* 0x020fe200078e0025 */
[----:B------:R-:W-:Y:S02]  /*6370*/  IADD3.X R37, R3, R108, R97, P4, P5 ;  /* 0x0000006c03257210 */ /* 0x000fe400027ea461 */
[----:B------:R-:W-:-:S04]  /*6380*/  LEA R48, P4, R36, R90, 0x1 ;  /* 0x0000005a24307211 */ /* 0x000fc800078808ff */
[----:B------:R-:W-:Y:S02]  /*6390*/  LEA.HI.X R49, R36, R91, R37, 0x1, P4 ;  /* 0x0000005b24317211 */ /* 0x000fe400020f0c25 */
[----:B------:R-:W-:-:S04]  /*63a0*/  SHF.R.S32.HI R36, RZ, 0x1f, R111 ;  /* 0x0000001fff247819 */ /* 0x000fc8000001146f */
[----:B------:R-:W-:-:S04]  /*63b0*/  LEA.HI R36, R36, R111, RZ, 0x4 ;  /* 0x0000006f24247211 */ /* 0x000fc800078f20ff */
[----:B------:R-:W-:-:S04]  /*63c0*/  SHF.R.S32.HI R36, RZ, 0x4, R36 ;  /* 0x00000004ff247819 */ /* 0x000fc80000011424 */
        /* <DEDUP_REMOVED lines=13> */
[----:B------:R-:W1:Y:S04]  /*64a0*/  LDS.128 R36, [R37+0x16a00] ;  /* 0x016a000025247984 */ /* 0x000e680000000c00 */
[----:B------:R-:W2:Y:S01]  /*64b0*/  LDS.128 R40, [R40+0x16a00] ;  /* 0x016a000028287984 */ /* 0x000ea20000000c00 */
[----:B------:R-:W-:-:S13]  /*64c0*/  ISETP.GE.AND P4, PT, R4, R104, PT ;  /* 0x000000680400720c */ /* 0x000fda0003f86270 */
[----:B------:R-:W-:Y:S05]  /*64d0*/  @P4 BRA `(.L_x_11746) ;  /* 0x0000000400544947 */ /* 0x000fea0003800000 */
[----:B------:R-:W-:Y:S01]  /*64e0*/  HADD2.F32 R54, -RZ, R121.H1_H1 ;  /* 0x30000079ff367230 */ /* 0x000fe20000004100 */
[----:B------:R-:W-:Y:S01]  /*64f0*/  SHF.R.U64 R44, R44, 0x10, R45 ;  /* 0x000000102c2c7819 */ /* 0x000fe2000000122d */
[----:B--2---:R-:W-:Y:S01]  /*6500*/  HADD2.F32 R51, -RZ, R41.H0_H0 ;  /* 0x20000029ff337230 */ /* 0x004fe20000004100 */
[----:B------:R-:W-:Y:S01]  /*6510*/  SHF.R.U64 R46, R46, 0x10, R47 ;  /* 0x000000102e2e7819 */ /* 0x000fe2000000122f */
[----:B-1----:R-:W-:Y:S02]  /*6520*/  HADD2.F32 R52, -RZ, R37.H0_H0 ;  /* 0x20000025ff347230 */ /* 0x002fe40000004100 */
        /* <DEDUP_REMOVED lines=9> */
[----:B------:R-:W-:Y:S02]  /*65c0*/  HADD2.F32 R53, -RZ, R41.H1_H1 ;  /* 0x30000029ff357230 */ /* 0x000fe40000004100 */
[----:B------:R-:W-:Y:S02]  /*65d0*/  HADD2.F32 R45, -RZ, R43.H0_H0 ;  /* 0x2000002bff2d7230 */ /* 0x000fe40000004100 */
[----:B------:R-:W-:Y:S02]  /*65e0*/  HADD2.F32 R41, -RZ, R54.H0_H0 ;  /* 0x20000036ff297230 */ /* 0x000fe40000004100 */
[----:B------:R-:W-:-:S02]  /*65f0*/  HADD2.F32 R54, -RZ, R37.H1_H1 ;  /* 0x30000025ff367230 */ /* 0x000fc40000004100 */
[----:B------:R-:W-:Y:S02]  /*6600*/  HADD2.F32 R37, -RZ, R55.H0_H0 ;  /* 0x20000037ff257230 */ /* 0x000fe40000004100 */
[CC--:B------:R-:W-:Y:S01]  /*6610*/  FMUL.FTZ R55, R53.reuse, R41.reuse ;  /* 0x0000002935377220 */ /* 0x0c0fe20000410000 */
[----:B------:R-:W-:Y:S02]  /*6620*/  HADD2.F32 R43, -RZ, R43.H1_H1 ;  /* 0x3000002bff2b7230 */ /* 0x000fe40000004100 */
[C---:B------:R-:W-:Y:S01]  /*6630*/  FMUL.FTZ R56, R54.reuse, R41 ;  /* 0x0000002936387220 */ /* 0x040fe20000410000 */
[-C--:B------:R-:W-:Y:S01]  /*6640*/  FFMA.FTZ R41, R54, R37.reuse, -R55 ;  /* 0x0000002536297223 */ /* 0x080fe20000010837 */
[----:B------:R-:W-:Y:S02]  /*6650*/  HADD2.F32 R54, -RZ, R120.H1_H1 ;  /* 0x30000078ff367230 */ /* 0x000fe40000004100 */
[----:B------:R-:W-:Y:S01]  /*6660*/  FFMA.FTZ R37, R53, R37, R56 ;  /* 0x0000002535257223 */ /* 0x000fe20000010038 */
[----:B------:R-:W-:-:S02]  /*6670*/  HADD2.F32 R53, -RZ, R39.H0_H0 ;  /* 0x20000027ff357230 */ /* 0x000fc40000004100 */
[----:B------:R-:W-:Y:S02]  /*6680*/  HADD2.F32 R55, -RZ, R118.H1_H1 ;  /* 0x30000076ff377230 */ /* 0x000fe40000004100 */
[-C--:B------:R-:W-:Y:S01]  /*6690*/  FMUL.FTZ R56, R45, R54.reuse ;  /* 0x000000362d387220 */ /* 0x080fe20000410000 */
[----:B------:R-:W-:Y:S02]  /*66a0*/  HADD2.F32 R120, -RZ, R120.H0_H0 ;  /* 0x20000078ff787230 */ /* 0x000fe40000004100 */
[C---:B------:R-:W-:Y:S01]  /*66b0*/  FMUL.FTZ R54, R53.reuse, R54 ;  /* 0x0000003635367220 */ /* 0x040fe20000410000 */
[----:B------:R-:W-:Y:S02]  /*66c0*/  HADD2.F32 R118, -RZ, R118.H0_H0 ;  /* 0x20000076ff767230 */ /* 0x000fe40000004100 */
[-C--:B------:R-:W-:Y:S01]  /*66d0*/  FFMA.FTZ R56, R53, R55.reuse, -R56 ;  /* 0x0000003735387223 */ /* 0x080fe20000010838 */
[----:B------:R-:W-:Y:S02]  /*66e0*/  HADD2.F32 R53, -RZ, R39.H1_H1 ;  /* 0x30000027ff357230 */ /* 0x000fe40000004100 */
[----:B------:R-:W-:Y:S01]  /*66f0*/  FFMA.FTZ R54, R45, R55, R54 ;  /* 0x000000372d367223 */ /* 0x000fe20000010036 */
[----:B------:R-:W-:-:S02]  /*6700*/  SHF.R.U32.HI R45, RZ, 0x10, R47 ;  /* 0x00000010ff2d7819 */ /* 0x000fc4000001162f */
[--C-:B------:R-:W-:Y:S02]  /*6710*/  SHF.R.U32.HI R55, RZ, 0x10, R35.reuse ;  /* 0x00000010ff377819 */ /* 0x100fe40000011623 */
[----:B------:R-:W-:Y:S01]  /*6720*/  SHF.R.U64 R35, R34, 0x10, R35 ;  /* 0x0000001022237819 */ /* 0x000fe20000001223 */
[----:B------:R-:W-:Y:S01]  /*6730*/  HADD2.F32 R45, -RZ, R45.H0_H0 ;  /* 0x2000002dff2d7230 */ /* 0x000fe20000004100 */
[----:B------:R-:W-:Y:S01]  /*6740*/  F2FP.F16.F32.PACK_AB R41, R41, R52 ;  /* 0x000000342929723e */ /* 0x000fe200000000ff */
[----:B------:R-:W-:Y:S01]  /*6750*/  HADD2.F32 R39, -RZ, R55.H0_H0 ;  /* 0x20000037ff277230 */ /* 0x000fe20000004100 */
[----:B------:R-:W-:Y:S01]  /*6760*/  F2FP.F16.F32.PACK_AB R51, R37, R51 ;  /* 0x000000332533723e */ /* 0x000fe200000000ff */
[----:B------:R-:W-:Y:S02]  /*6770*/  HADD2.F32 R35, -RZ, R35.H0_H0 ;  /* 0x20000023ff237230 */ /* 0x000fe40000004100 */
[-C--:B------:R-:W-:Y:S01]  /*6780*/  FMUL.FTZ R55, R43, R45.reuse ;  /* 0x0000002d2b377220 */ /* 0x080fe20000410000 */
[----:B------:R-:W-:Y:S01]  /*6790*/  FMUL.FTZ R45, R53, R45 ;  /* 0x0000002d352d7220 */ /* 0x000fe20000410000 */
[----:B------:R-:W-:-:S02]  /*67a0*/  IMAD.MOV.U32 R37, RZ, RZ, R41 ;  /* 0x000000ffff257224 */ /* 0x000fc400078e0029 */
[-C--:B------:R-:W-:Y:S01]  /*67b0*/  FFMA.FTZ R55, R53, R39.reuse, -R55 ;  /* 0x0000002735377223 */ /* 0x080fe20000010837 */
[----:B------:R-:W-:Y:S01]  /*67c0*/  FFMA.FTZ R45, R43, R39, R45 ;  /* 0x000000272b2d7223 */ /* 0x000fe2000001002d */
[----:B------:R-:W-:Y:S02]  /*67d0*/  HADD2.F32 R39, -RZ, R40.H0_H0 ;  /* 0x20000028ff277230 */ /* 0x000fe40000004100 */
[----:B------:R-:W-:Y:S01]  /*67e0*/  HADD2.F32 R43, -RZ, R36.H0_H0 ;  /* 0x20000024ff2b7230 */ /* 0x000fe20000004100 */
[----:B------:R-:W-:Y:S01]  /*67f0*/  F2FP.F16.F32.PACK_AB R55, R55, R56 ;  /* 0x000000383737723e */ /* 0x000fe200000000ff */
[----:B------:R-:W-:Y:S02]  /*6800*/  HADD2.F32 R40, -RZ, R40.H1_H1 ;  /* 0x30000028ff287230 */ /* 0x000fe40000004100 */
[-C--:B------:R-:W-:Y:S01]  /*6810*/  FMUL.FTZ R53, R39, R121.reuse ;  /* 0x0000007927357220 */ /* 0x080fe20000410000 */
[----:B------:R-:W-:Y:S02]  /*6820*/  IMAD.MOV.U32 R41, RZ, RZ, R51 ;  /* 0x000000ffff297224 */ /* 0x000fe400078e0033 */
[C---:B------:R-:W-:Y:S01]  /*6830*/  FMUL.FTZ R121, R43.reuse, R121 ;  /* 0x000000792b797220 */ /* 0x040fe20000410000 */
[----:B------:R-:W-:-:S03]  /*6840*/  FFMA.FTZ R53, R43, R119, -R53 ;  /* 0x000000772b357223 */ /* 0x000fc60000010835 */
[----:B------:R-:W-:Y:S01]  /*6850*/  FFMA.FTZ R121, R39, R119, R121 ;  /* 0x0000007727797223 */ /* 0x000fe20000010079 */
[----:B------:R-:W-:Y:S01]  /*6860*/  SHF.R.U64 R39, R32, 0x10, R33 ;  /* 0x0000001020277819 */ /* 0x000fe20000001221 */
        /* <DEDUP_REMOVED lines=8> */
[----:B------:R-:W-:Y:S02]  /*68f0*/  HADD2.F32 R39, -RZ, R42.H0_H0 ;  /* 0x2000002aff277230 */ /* 0x000fe40000004100 */
[----:B------:R-:W-:Y:S02]  /*6900*/  HADD2.F32 R33, -RZ, R38.H0_H0 ;  /* 0x20000026ff217230 */ /* 0x000fe40000004100 */
[----:B------:R-:W-:Y:S02]  /*6910*/  HADD2.F32 R42, -RZ, R42.H1_H1 ;  /* 0x3000002aff2a7230 */ /* 0x000fe40000004100 */
[----:B------:R-:W-:Y:S01]  /*6920*/  FMUL.FTZ R40, R39, R120 ;  /* 0x0000007827287220 */ /* 0x000fe20000410000 */
[----:B------:R-:W-:-:S02]  /*6930*/  HADD2.F32 R38, -RZ, R38.H1_H1 ;  /* 0x30000026ff267230 */ /* 0x000fc40000004100 */
[C---:B------:R-:W-:Y:S01]  /*6940*/  FMUL.FTZ R120, R33.reuse, R120 ;  /* 0x0000007821787220 */ /* 0x040fe20000410000 */
[-C--:B------:R-:W-:Y:S01]  /*6950*/  FMUL.FTZ R47, R42, R43.reuse ;  /* 0x0000002b2a2f7220 */ /* 0x080fe20000410000 */
[-C--:B------:R-:W-:Y:S01]  /*6960*/  FFMA.FTZ R33, R33, R118.reuse, -R40 ;  /* 0x0000007621217223 */ /* 0x080fe20000010828 */
[----:B------:R-:W-:Y:S01]  /*6970*/  FMUL.FTZ R43, R38, R43 ;  /* 0x0000002b262b7220 */ /* 0x000fe20000410000 */
[----:B------:R-:W-:Y:S01]  /*6980*/  FFMA.FTZ R39, R39, R118, R120 ;  /* 0x0000007627277223 */ /* 0x000fe20000010078 */
[----:B------:R-:W-:Y:S01]  /*6990*/  F2FP.F16.F32.PACK_AB R40, R32, R53 ;  /* 0x000000352028723e */ /* 0x000fe200000000ff */
[-C--:B------:R-:W-:Y:S01]  /*69a0*/  FFMA.FTZ R38, R38, R35.reuse, -R47 ;  /* 0x0000002326267223 */ /* 0x080fe2000001082f */
[----:B------:R-:W-:Y:S01]  /*69b0*/  FFMA.FTZ R42, R42, R35, R43 ;  /* 0x000000232a2a7223 */ /* 0x000fe2000001002b */
[----:B------:R-:W-:Y:S02]  /*69c0*/  F2FP.F16.F32.PACK_AB R32, R36, R121 ;  /* 0x000000792420723e */ /* 0x000fe400000000ff */
[----:B------:R-:W-:Y:S01]  /*69d0*/  IMAD.MOV.U32 R36, RZ, RZ, R40 ;  /* 0x000000ffff247224 */ /* 0x000fe200078e0028 */
[----:B------:R-:W-:-:S02]  /*69e0*/  F2FP.F16.F32.PACK_AB R43, R45, R54 ;  /* 0x000000362d2b723e */ /* 0x000fc400000000ff */
[----:B------:R-:W-:Y:S01]  /*69f0*/  F2FP.F16.F32.PACK_AB R42, R42, R39 ;  /* 0x000000272a2a723e */ /* 0x000fe200000000ff */
[----:B------:R-:W-:Y:S01]  /*6a00*/  IMAD.MOV.U32 R40, RZ, RZ, R32 ;  /* 0x000000ffff287224 */ /* 0x000fe200078e0020 */
[----:B------:R-:W-:Y:S01]  /*6a10*/  F2FP.F16.F32.PACK_AB R38, R38, R33 ;  /* 0x000000212626723e */ /* 0x000fe200000000ff */
[----:B------:R-:W-:-:S07]  /*6a20*/  IMAD.MOV.U32 R39, RZ, RZ, R55 ;  /* 0x000000ffff277224 */ /* 0x000fce00078e0037 */
.L_x_11746:
[----:B------:R-:W-:Y:S05]  /*6a30*/  BSYNC B1 ;  /* 0x0000000000017941 */ /* 0x000fea0003800000 */
.L_x_11745:
        /* <DEDUP_REMOVED lines=10> */
.L_x_11702:
[----:B------:R-:W2:Y:S02]  /*6ae0*/  LDL R32, [R1+0x34] ;  /* 0x0000340001207983 */ /* 0x000ea40000100800 */
[----:B--2---:R-:W-:-:S13]  /*6af0*/  ISETP.NE.AND P3, PT, R32, 0x3, PT ;  /* 0x000000032000780c */ /* 0x004fda0003f65270 */
[----:B------:R-:W-:Y:S05]  /*6b00*/  @!P3 BRA `(.L_x_11747) ;  /* 0x000000000004b947 */ /* 0x000fea0003800000 */
[----:B------:R-:W-:Y:S01]  /*6b10*/  BPT.TRAP 0x1 ;  /* 0x000000040000795c */ /* 0x000fe20000300000 */
.L_x_11747:
[----:B------:R-:W2:Y:S01]  /*6b20*/  LDL R32, [R1+0x30] ;  /* 0x0000300001207983 */ /* 0x000ea20000100800 */
[----:B------:R-:W-:Y:S01]  /*6b30*/  IMAD R21, R144, 0x8, R22 ;  /* 0x0000000890157824 */ /* 0x000fe200078e0216 */
[----:B------:R-:W-:Y:S01]  /*6b40*/  BSSY B1, `(.L_x_11748) ;  /* 0x0000006000017945 */ /* 0x000fe20003800000 */
[----:B------:R-:W-:-:S05]  /*6b50*/  IMAD R86, R16, -0x90, R2 ;  /* 0xffffff7010567824 */ /* 0x000fca00078e0202 */
[----:B------:R-:W-:Y:S02]  /*6b60*/  VIMNMX R86, R86, 0x90, PT ;  /* 0x0000009056567848 */ /* 0x000fe40003fe0100 */
[----:B--2---:R-:W-:-:S04]  /*6b70*/  SHF.L.U32 R87, R32, 0x1f, RZ ;  /* 0x0000001f20577819 */ /* 0x004fc800000006ff */
[----:B------:R-:W0:Y:S02]  /*6b80*/  SYNCS.PHASECHK.TRANS64.TRYWAIT P4, [R21+URZ+0x31c90], R87 ;  /* 0x031c9057150075a7 */ /* 0x000e24000808017f */
[----:B0-----:R-:W-:Y:S05]  /*6b90*/  @!P4 BRA `(.L_x_11749) ;  /* 0x000001f00088c947 */ /* 0x001fea0003800000 */
.L_x_12023:
[----:B------:R-:W-:Y:S05]  /*6ba0*/  BSYNC B1 ;  /* 0x0000000000017941 */ /* 0x000fea0003800000 */
.L_x_11748:
[----:B------:R-:W1:Y:S02]  /*6bb0*/  S2R R32, SR_TID.X ;  /* 0x0000000000207919 */ /* 0x000e640000002100 */
[C---:B-1----:R-:W-:Y:S02]  /*6bc0*/  VIADD R33, R32.reuse, 0xffffff80 ;  /* 0xffffff8020217836 */ /* 0x042fe40000000000 */
[----:B------:R-:W-:-:S05]  /*6bd0*/  VIADD R32, R32, 0xffffff80 ;  /* 0xffffff8020207836 */ /* 0x000fca0000000000 */
[----:B------:R-:W-:-:S04]  /*6be0*/  LEA.HI R32, R32, R33, RZ, 0x1 ;  /* 0x0000002120207211 */ /* 0x000fc800078f08ff */
[----:B------:R-:W-:-:S04]  /*6bf0*/  SHF.R.S32.HI R32, RZ, 0x1, R32 ;  /* 0x00000001ff207819 */ /* 0x000fc80000011420 */
        /* <DEDUP_REMOVED lines=20> */
.L_x_11709:
[----:B------:R-:W-:Y:S05]  /*6d40*/  BSYNC B0 ;  /* 0x0000000000007941 */ /* 0x000fea0003800000 */
.L_x_11701:
        /* <DEDUP_REMOVED lines=17> */
.L_x_11751:
[----:B------:R-:W-:Y:S05]  /*6e60*/  BSYNC B0 ;  /* 0x0000000000007941 */ /* 0x000fea0003800000 */
.L_x_11750:
[----:B------:R-:W2:Y:S01]  /*6e70*/  SYNCS.PHASECHK.TRANS64.TRYWAIT P3, [R21+URZ+0x31cb0], R87 ;  /* 0x031cb057150075a7 */ /* 0x000ea2000806017f */
[----:B------:R-:W-:Y:S04]  /*6e80*/  BSSY B0, `(.L_x_11752) ;  /* 0x0000002000007945 */ /* 0x000fe80003800000 */
[----:B--2---:R-:W-:Y:S05]  /*6e90*/  @!P3 BRA `(.L_x_11753) ;  /* 0x000001ec00dcb947 */ /* 0x004fea0003800000 */
.L_x_12024:
[----:B------:R-:W-:Y:S05]  /*6ea0*/  BSYNC B0 ;  /* 0x0000000000007941 */ /* 0x000fea0003800000 */
.L_x_11752:
[----:B-1----:R-:W1:Y:S01]  /*6eb0*/  S2R R32, SR_TID.X ;  /* 0x0000000000207919 */ /* 0x002e620000002100 */
[----:B------:R-:W-:Y:S01]  /*6ec0*/  BSSY B0, `(.L_x_11754) ;  /* 0x0000026000007945 */ /* 0x000fe20003800000 */
[C---:B-1----:R-:W-:Y:S02]  /*6ed0*/  VIADD R33, R32.reuse, 0xffffff80 ;  /* 0xffffff8020217836 */ /* 0x042fe40000000000 */
[----:B------:R-:W-:-:S05]  /*6ee0*/  VIADD R32, R32, 0xffffff80 ;  /* 0xffffff8020207836 */ /* 0x000fca0000000000 */
[----:B------:R-:W-:-:S04]  /*6ef0*/  LEA.HI R32, R32, R33, RZ, 0x1 ;  /* 0x0000002120207211 */ /* 0x000fc800078f08ff */
[----:B------:R-:W-:-:S04]  /*6f00*/  SHF.R.S32.HI R32, RZ, 0x1, R32 ;  /* 0x00000001ff207819 */ /* 0x000fc80000011420 */
[----:B------:R-:W-:-:S13]  /*6f10*/  ISETP.GE.AND P3, PT, R32, R86, PT ;  /* 0x000000562000720c */ /* 0x000fda0003f66270 */
[----:B------:R-:W-:Y:S05]  /*6f20*/  @P3 BRA `(.L_x_11755) ;  /* 0x00000000007c3947 */ /* 0x000fea0003800000 */
[----:B------:R-:W3:Y:S01]  /*6f30*/  LDL.64 R38, [R1+0x20] ;  /* 0x0000200001267983 */ /* 0x000ee20000100a00 */
[----:B------:R-:W-:Y:S01]  /*6f40*/  IMAD.WIDE R34, R16, 0x90, R76 ;  /* 0x0000009010227825 */ /* 0x000fe200078e024c */
[----:B------:R-:W-:-:S03]  /*6f50*/  ULDC.64 UR4, c[0x0][0x328] ;  /* 0x0000ca0000047ab9 */ /* 0x000fc60000000a00 */
[----:B------:R-:W-:Y:S02]  /*6f60*/  IMAD R35, R35, UR4, RZ ;  /* 0x0000000423237c24 */ /* 0x000fe4000f8e02ff */
[----:B------:R-:W-:Y:S02]  /*6f70*/  IMAD.MOV.U32 R32, RZ, RZ, R28 ;  /* 0x000000ffff207224 */ /* 0x000fe400078e001c */
        /* <DEDUP_REMOVED lines=8> */
[----:B---3--:R-:W-:-:S13]  /*7000*/  ISETP.GE.AND P3, PT, R38, UR4, PT ;  /* 0x0000000426007c0c */ /* 0x008fda000bf66270 */
        /* <DEDUP_REMOVED lines=17> */
.L_x_11755:
[----:B------:R-:W-:Y:S05]  /*7120*/  BSYNC B0 ;  /* 0x0000000000007941 */ /* 0x000fea0003800000 */
.L_x_11754:
[----:B------:R-:W3:Y:S01]  /*7130*/  LDL.LU R24, [R1+0x30] ;  /* 0x0000300001187983 */ /* 0x000ee20000300800 */
        /* <DEDUP_REMOVED lines=14> */
[----:B---3--:R-:W-:-:S05]  /*7220*/  LOP3.LUT R24, R24, R21, RZ, 0x3c, !PT ;  /* 0x0000001518187212 */ /* 0x008fca00078e3cff */
[----:B------:R0:W-:Y:S01]  /*7230*/  STL [R1+0x30], R24 ;  /* 0x0000301801007387 */ /* 0x0001e20000100800 */
[----:B------:R-:W-:Y:S05]  /*7240*/  @P2 BRA `(.L_x_11756) ;  /* 0xffffffb800882947 */ /* 0x000fea000383ffff */
[----:B0-----:R-:W0:Y:S01]  /*7250*/  S2R R24, SR_TID.X ;  /* 0x0000000000187919 */ /* 0x001e220000002100 */
[----:B------:R-:W-:Y:S02]  /*7260*/  PLOP3.LUT P0, PT, PT, PT, PT, 0x8, 0x0 ;  /* 0x000000000000781c */ /* 0x000fe40003f0e170 */
[----:B0-----:R-:W-:-:S04]  /*7270*/  SHF.R.U32.HI R24, RZ, 0x7, R24 ;  /* 0x00000007ff187819 */ /* 0x001fc80000011618 */
[----:B------:R-:W-:-:S13]  /*7280*/  ISETP.NE.AND P5, PT, R24, 0x1, PT ;  /* 0x000000011800780c */ /* 0x000fda0003fa5270 */
[----:B------:R-:W-:Y:S06]  /*7290*/  @!P5 BAR.ARV 0x9, 0x100 ;  /* 0x024400000000db1d */ /* 0x000fec0000002000 */
.L_x_11696:
[----:B------:R-:W2:Y:S01]  /*72a0*/  LDL R6, [R1+0x7c] ;  /* 0x00007c0001067983 */ /* 0x000ea20000100800 */
[----:B------:R-:W0:Y:S03]  /*72b0*/  LDC R0, c[0x0][0x448] ;  /* 0x00011200ff007b82 */ /* 0x000e260000000800 */
[----:B------:R-:W3:Y:S04]  /*72c0*/  LDL R5, [R1+0x70] ;  /* 0x0000700001057983 */ /* 0x000ee80000100800 */
[----:B------:R-:W3:Y:S01]  /*72d0*/  LDL R4, [R1+0x78] ;  /* 0x0000780001047983 */ /* 0x000ee20000100800 */
[----:B------:R-:W-:Y:S01]  /*72e0*/  IMAD.MOV.U32 R96, RZ, RZ, RZ ;  /* 0x000000ffff607224 */ /* 0x000fe200078e00ff */
[----:B0-----:R-:W-:-:S13]  /*72f0*/  ISETP.NE.AND P1, PT, R0, 0x1, PT ;  /* 0x000000010000780c */ /* 0x001fda0003f25270 */
[----:B------:R-:W0:Y:S08]  /*7300*/  @P1 LDC R3, c[0x0][0x44c] ;  /* 0x00011300ff031b82 */ /* 0x000e300000000800 */
[----:B------:R-:W4:Y:S01]  /*7310*/  @P1 LDC R2, c[0x0][0x450] ;  /* 0x00011400ff021b82 */ /* 0x000f220000000800 */
[----:B--2---:R-:W-:-:S04]  /*7320*/  VIADD R0, R6, 0xbf ;  /* 0x000000bf06007836 */ /* 0x004fc80000000000 */
[----:B0-----:R-:W-:Y:S01]  /*7330*/  @P1 IMAD.HI.U32 R3, R0, R3, RZ ;  /* 0x0000000300031227 */ /* 0x001fe200078e00ff */
[----:B---3--:R-:W-:-:S04]  /*7340*/  IADD3 R5, R4, 0x90, -R5 ;  /* 0x0000009004057810 */ /* 0x008fc80007ffe805 */
[----:B----4-:R-:W-:-:S05]  /*7350*/  @P1 SHF.R.U32.HI R0, RZ, R2, R3 ;  /* 0x00000002ff001219 */ /* 0x010fca0000011603 */
[----:B------:R-:W-:-:S04]  /*7360*/  IMAD.IADD R0, R5, 0x1, R0 ;  /* 0x0000000105007824 */ /* 0x000fc800078e0200 */
[----:B------:R-:W-:-:S05]  /*7370*/  IMAD.HI R0, R0, 0x38e38e39, RZ ;  /* 0x38e38e3900007827 */ /* 0x000fca00078e02ff */
[----:B------:R-:W-:-:S04]  /*7380*/  SHF.R.U32.HI R3, RZ, 0x1f, R0 ;  /* 0x0000001fff037819 */ /* 0x000fc80000011600 */
[----:B------:R-:W-:-:S04]  /*7390*/  LEA.HI.SX32 R3, R0, R3, 0x1b ;  /* 0x0000000300037211 */ /* 0x000fc800078fdaff */
[----:B------:R-:W-:-:S04]  /*73a0*/  VIMNMX R9, R110, R3, PT ;  /* 0x000000036e097248 */ /* 0x000fc80003fe0100 */
[----:B------:R-:W-:Y:S01]  /*73b0*/  ISETP.GE.AND P1, PT, R9, 0x1, PT ;  /* 0x000000010900780c */ /* 0x000fe20003f26270 */
[----:B------:R-:W-:-:S12]  /*73c0*/  @P0 BRA `(.L_x_11757) ;  /* 0x00000000000c0947 */ /* 0x000fd80003800000 */
[----:B------:R-:W0:Y:S01]  /*73d0*/  FENCE.VIEW.ASYNC.G ;  /* 0x00000000000073c6 */ /* 0x000e220000000100 */
[----:B------:R-:W-:Y:S05]  /*73e0*/  WARPSYNC.ALL ;  /* 0x0000000000007948 */ /* 0x000fea0003800000 */
[----:B0-----:R-:W-:Y:S06]  /*73f0*/  BAR.ARV 0xc, 0x200 ;  /* 0x0308000000007b1d */ /* 0x001fec0000002000 */
.L_x_11757:
        /* <DEDUP_REMOVED lines=33> */
.L_x_11759:
[----:B------:R-:W-:Y:S05]  /*7610*/  BSYNC B0 ;  /* 0x0000000000007941 */ /* 0x000fea0003800000 */
.L_x_11758:
        /* <DEDUP_REMOVED lines=26> */
[----:B------:R-:W-:Y:S01]  /*77c0*/  CS2R R24, SRZ ;  /* 0x0000000000187805 */ /* 0x000fe2000001ff00 */
[----:B--2---:R-:W-:-:S05]  /*77d0*/  IMAD R0, R0, R96, RZ ;  /* 0x0000006000007224 */ /* 0x004fca00078e02ff */
        /* <DEDUP_REMOVED lines=13> */
.L_x_12027:
[----:B------:R-:W1:Y:S01]  /*78b0*/  LDL R3, [R1+0x4c] ;  /* 0x00004c0001037983 */ /* 0x000e620000100800 */
[----:B------:R-:W-:Y:S01]  /*78c0*/  BSSY B6, `(.L_x_11762) ;  /* 0x000001b000067945 */ /* 0x000fe20003800000 */
[----:B-1----:R-:W-:-:S05]  /*78d0*/  IMAD.HI R0, R3, 0x55555556, RZ ;  /* 0x5555555603007827 */ /* 0x002fca00078e02ff */
        /* <DEDUP_REMOVED lines=9> */
[----:B-1----:R-:W-:Y:S01]  /*7970*/  MOV R0, 0x0 ;  /* 0x0000000000007802 */ /* 0x002fe20000000f00 */
[----:B------:R-:W-:Y:S01]  /*7980*/  ULDC.64 UR4, c[0x4][0x1b8] ;  /* 0x01006e0000047ab9 */ /* 0x000fe20000000a00 */
[----:B------:R-:W-:Y:S01]  /*7990*/  ULDC.64 UR6, c[0x4][0x1c0] ;  /* 0x0100700000067ab9 */ /* 0x000fe20000000a00 */
[----:B------:R-:W-:Y:S01]  /*79a0*/  IMAD.U32 R4, RZ, RZ, UR4 ;  /* 0x00000004ff047e24 */ /* 0x000fe2000f8e00ff */
[----:B0-----:R0:W1:Y:S01]  /*79b0*/  LDC.64 R14, c[0x4][R0] ;  /* 0x01000000000e7b82 */ /* 0x0010620000000a00 */
        /* <DEDUP_REMOVED lines=11> */
.L_x_11763:
[----:B------:R-:W-:Y:S05]  /*7a70*/  BSYNC B6 ;  /* 0x0000000000067941 */ /* 0x000fea0003800000 */
.L_x_11762:
[----:B------:R-:W-:Y:S02]  /*7a80*/  ULDC UR4, c[0x0][0x3f4] ;  /* 0x0000fd0000047ab9 */ /* 0x000fe40000000800 */
[----:B------:R-:W-:-:S13]  /*7a90*/  ISETP.LT.AND P0, PT, RZ, UR4, PT ;  /* 0x00000004ff007c0c */ /* 0x000fda000bf01270 */
[----:B------:R-:W-:Y:S05]  /*7aa0*/  @P0 BRA `(.L_x_11764) ;  /* 0x0000000000400947 */ /* 0x000fea0003800000 */
[----:B------:R-:W1:Y:S02]  /*7ab0*/  LDL R16, [R1+0xa0] ;  /* 0x0000a00001107983 */ /* 0x000e640000100800 */
[----:B-1----:R-:W-:-:S04]  /*7ac0*/  LEA.HI R0, R16, R16, RZ, 0x1 ;  /* 0x0000001010007211 */ /* 0x002fc800078f08ff */
        /* <DEDUP_REMOVED lines=8> */
.L_x_11767:
[----:B--2---:R2:W3:Y:S02]  /*7b50*/  SYNCS.PHASECHK.TRANS64.TRYWAIT P0, [R22+URZ+0x31c00], R3 ;  /* 0x031c0003160075a7 */ /* 0x0044e4000800017f */
[----:B---3--:R-:W-:Y:S05]  /*7b60*/  @!P0 NANOSLEEP.SYNCS 0x989680 ;  /* 0x009896800000895d */ /* 0x008fea0003900000 */
[----:B------:R-:W3:Y:S02]  /*7b70*/  @!P0 SYNCS.PHASECHK.TRANS64 P0, [R22+URZ+0x31c00], R3 ;  /* 0x031c0003160085a7 */ /* 0x000ee4000800007f */
[----:B---3--:R-:W-:Y:S05]  /*7b80*/  @!P0 BRA `(.L_x_11767) ;  /* 0xfffffffc00f08947 */ /* 0x008fea000383ffff */
.L_x_11766:
[----:B------:R-:W-:Y:S05]  /*7b90*/  BSYNC B0 ;  /* 0x0000000000007941 */ /* 0x000fea0003800000 */
.L_x_11765:
[----:B------:R-:W-:Y:S05]  /*7ba0*/  BRA `(.L_x_11768) ;  /* 0x0000003c00e47947 */ /* 0x000fea0003800000 */
.L_x_11764:
[----:B------:R-:W2:Y:S01]  /*7bb0*/  LDL R3, [R1+0xc0] ;  /* 0x0000c00001037983 */ /* 0x000ea20000100800 */
[----:B-1---5:R-:W-:Y:S01]  /*7bc0*/  SHF.R.S32.HI R0, RZ, 0x1f, R103 ;  /* 0x0000001fff007819 */ /* 0x022fe20000011467 */
[----:B------:R-:W-:Y:S01]  /*7bd0*/  ULDC.64 UR4, c[0x0][0x3f8] ;  /* 0x0000fe0000047ab9 */ /* 0x000fe20000000a00 */
        /* <DEDUP_REMOVED lines=9> */
[----:B--2---:R-:W-:-:S13]  /*7c70*/  LOP3.LUT P0, RZ, R3, 0x1bf, RZ, 0xc0, !PT ;  /* 0x000001bf03ff7812 */ /* 0x004fda000780c0ff */
[----:B------:R-:W-:Y:S05]  /*7c80*/  @!P0 BRA `(.L_x_11769) ;  /* 0x0000000000408947 */ /* 0x000fea0003800000 */
[----:B------:R-:W-:Y:S01]  /*7c90*/  MOV R0, 0x0 ;  /* 0x0000000000007802 */ /* 0x000fe20000000f00 */
        /* <DEDUP_REMOVED lines=15> */
.L_x_11769:
[----:B------:R-:W2:Y:S01]  /*7d90*/  LDL R24, [R1+0x7c] ;  /* 0x00007c0001187983 */ /* 0x000ea20000100800 */
[----:B------:R-:W-:Y:S01]  /*7da0*/  ULDC.U8 UR4, c[0x0][0x410] ;  /* 0x0001040000047ab9 */ /* 0x000fe20000000000 */
[----:B------:R-:W1:Y:S01]  /*7db0*/  S2R R20, SR_TID.X ;  /* 0x0000000000147919 */ /* 0x000e620000002100 */
[----:B------:R-:W-:Y:S01]  /*7dc0*/  ISETP.NE.AND P0, PT, RZ, UR4, PT ;  /* 0x00000004ff007c0c */ /* 0x000fe2000bf05270 */
[----:B------:R-:W-:Y:S01]  /*7dd0*/  BSSY B0, `(.L_x_11770) ;  /* 0x00003ce000007945 */ /* 0x000fe20003800000 */
[C---:B-1----:R-:W-:Y:S02]  /*7de0*/  VIADD R21, R20.reuse, 0xffffff80 ;  /* 0xffffff8014157836 */ /* 0x042fe40000000000 */
[----:B------:R-:W-:-:S05]  /*7df0*/  VIADD R20, R20, 0xffffff80 ;  /* 0xffffff8014147836 */ /* 0x000fca0000000000 */
[----:B------:R-:W-:-:S04]  /*7e00*/  LEA.HI R20, R20, R21, RZ, 0x1 ;  /* 0x0000001514147211 */ /* 0x000fc800078f08ff */
[----:B------:R-:W-:-:S05]  /*7e10*/  SHF.R.S32.HI R20, RZ, 0x1, R20 ;  /* 0x00000001ff147819 */ /* 0x000fca0000011414 */
[----:B--2---:R-:W-:Y:S01]  /*7e20*/  IMAD.IADD R10, R20, 0x1, R24 ;  /* 0x00000001140a7824 */ /* 0x004fe200078e0218 */
[----:B------:R-:W-:Y:S06]  /*7e30*/  @!P0 BRA `(.L_x_11771) ;  /* 0x0000001c00688947 */ /* 0x000fec0003800000 */
[----:B------:R-:W1:Y:S01]  /*7e40*/  LDC R17, c[0x0][0x448] ;  /* 0x00011200ff117b82 */ /* 0x000e620000000800 */
[----:B------:R-:W-:Y:S01]  /*7e50*/  ULDC.64 UR4, c[0x0][0x3f8] ;  /* 0x0000fe0000047ab9 */ /* 0x000fe20000000a00 */
[----:B------:R-:W-:Y:S01]  /*7e60*/  ULDC.64 UR6, c[0x0][0x408] ;  /* 0x0001020000067ab9 */ /* 0x000fe20000000a00 */
[----:B------:R-:W-:Y:S02]  /*7e70*/  IMAD.MOV.U32 R6, RZ, RZ, R16 ;  /* 0x000000ffff067224 */ /* 0x000fe400078e0010 */
        /* <DEDUP_REMOVED lines=8> */
[----:B--2---:R-:W-:-:S04]  /*7f00*/  @P0 SHF.R.U32.HI R3, RZ, R5, R0 ;  /* 0x00000005ff030219 */ /* 0x004fc80000011600 */
        /* <DEDUP_REMOVED lines=17> */
[----:B------:R1:W2:Y:S04]  /*8020*/  SHFL.IDX PT, R3, R13, RZ, 0x1e1f ;  /* 0x001e1fff0d037589 */ /* 0x0002a800000e0000 */
[----:B------:R-:W3:Y:S04]  /*8030*/  SHFL.IDX PT, R0, R0, RZ, 0x1e1f ;  /* 0x001e1fff00007589 */ /* 0x000ee800000e0000 */
[----:B------:R-:W4:Y:S04]  /*8040*/  SHFL.IDX PT, R5, R5, RZ, 0x1e1f ;  /* 0x001e1fff05057589 */ /* 0x000f2800000e0000 */
[----:B-1----:R-:W0:Y:S02]  /*8050*/  SHFL.IDX PT, R4, R4, RZ, 0x1e1f ;  /* 0x001e1fff04047589 */ /* 0x002e2400000e0000 */
.L_x_12033:
[----:B------:R-:W5:Y:S04]  /*8060*/  LDL R6, [R1+0x70] ;  /* 0x0000700001067983 */ /* 0x000f680000100800 */
[----:B------:R-:W2:Y:S01]  /*8070*/  LDL R49, [R1+0xa0] ;  /* 0x0000a00001317983 */ /* 0x000ea20000100800 */
[----:B------:R-:W-:Y:S01]  /*8080*/  BSSY B1, `(.L_x_11773) ;  /* 0x0000060000017945 */ /* 0x000fe20003800000 */
        /* <DEDUP_REMOVED lines=8> */
[----:B0-----:R-:W-:Y:S01]  /*8110*/  CS2R R14, SRZ ;  /* 0x00000000000e7805 */ /* 0x001fe2000001ff00 */
[----:B-----5:R-:W-:Y:S01]  /*8120*/  IMAD R6, R6, R17, RZ ;  /* 0x0000001106067224 */ /* 0x020fe200078e02ff */
[----:B------:R-:W-:-:S03]  /*8130*/  CS2R R16, SRZ ;  /* 0x0000000000107805 */ /* 0x000fc6000001ff00 */
[----:B------:R-:W-:Y:S01]  /*8140*/  IMAD R105, R105, -0xc0, R6 ;  /* 0xffffff4069697824 */ /* 0x000fe200078e0206 */
[----:B------:R-:W-:Y:S02]  /*8150*/  ISETP.GE.AND P1, PT, R10, R6, PT ;  /* 0x000000060a00720c */ /* 0x000fe40003f26270 */
[----:B------:R-:W-:Y:S02]  /*8160*/  CS2R R10, SRZ ;  /* 0x00000000000a7805 */ /* 0x000fe4000001ff00 */
[----:B--2---:R-:W-:Y:S02]  /*8170*/  LEA.HI R48, R49, R49, RZ, 0x1 ;  /* 0x0000003131307211 */ /* 0x004fe400078f08ff */
[----:B------:R-:W-:-:S04]  /*8180*/  VIMNMX R105, R105, 0xc0, PT ;  /* 0x000000c069697848 */ /* 0x000fc80003fe0100 */
[----:B------:R-:W-:Y:S02]  /*8190*/  ISETP.GE.AND P0, PT, R20, R105, PT ;  /* 0x000000691400720c */ /* 0x000fe40003f06270 */
[----:B------:R-:W-:Y:S01]  /*81a0*/  CS2R R20, SRZ ;  /* 0x0000000000147805 */ /* 0x000fe2000001ff00 */
[----:B------:R-:W-:Y:S10]  /*81b0*/  @P1 BRA `(.L_x_11774) ;  /* 0x0000000400301947 */ /* 0x000ff40003800000 */
[----:B------:R-:W2:Y:S01]  /*81c0*/  LDL R7, [R1+0x64] ;  /* 0x0000640001077983 */ /* 0x000ea20000100800 */
[----:B------:R-:W-:-:S03]  /*81d0*/  ULDC UR4, c[0x0][0x3f4] ;  /* 0x0000fd0000047ab9 */ /* 0x000fc60000000800 */
[----:B------:R-:W3:Y:S04]  /*81e0*/  LDL R40, [R1+0x54] ;  /* 0x0000540001287983 */ /* 0x000ee80000100800 */
[----:B------:R-:W4:Y:S04]  /*81f0*/  LDL R39, [R1+0x68] ;  /* 0x0000680001277983 */ /* 0x000f280000100800 */
[----:B------:R-:W4:Y:S04]  /*8200*/  LDL R38, [R1+0x50] ;  /* 0x0000500001267983 */ /* 0x000f280000100800 */
[----:B------:R-:W4:Y:S04]  /*8210*/  LDL.64 R36, [R1+0x38] ;  /* 0x0000380001247983 */ /* 0x000f280000100a00 */
        /* <DEDUP_REMOVED lines=15> */
[----:B------:R-:W-:-:S03]  /*8310*/  @!P4 IADD3 R6, P1, R0, R9, RZ ;  /* 0x000000090006c210 */ /* 0x000fc60007f3e0ff */
[--C-:B----4-:R-:W-:Y:S01]  /*8320*/  @!P4 IMAD.X R9, R5, 0x1, R10.reuse, P2 ;  /* 0x000000010509c824 */ /* 0x110fe200010e060a */
        /* <DEDUP_REMOVED lines=13> */
[-C--:B------:R-:W-:Y:S02]  /*8400*/  @!P2 IADD3 R40, P4, R4, R41.reuse, RZ ;  /* 0x000000290428a210 */ /* 0x080fe40007f9e0ff */
[----:B------:R-:W-:Y:S01]  /*8410*/  SHF.R.S32.HI R12, RZ, 0x1f, R38 ;  /* 0x0000001fff0c7819 */ /* 0x000fe20000011426 */
[----:B0-----:R-:W-:Y:S01]  /*8420*/  IMAD.SHL.U32 R7, R38, 0x2, RZ ;  /* 0x0000000226077824 */ /* 0x001fe200078e00ff */
[----:B------:R-:W-:Y:S01]  /*8430*/  SHF.L.U64.HI R6, R39, 0x1, R11 ;  /* 0x0000000127067819 */ /* 0x000fe2000001020b */
[----:B------:R-:W-:Y:S01]  /*8440*/  @!P3 IMAD.X R47, R3, 0x1, R10, P5 ;  /* 0x00000001032fb824 */ /* 0x000fe200028e060a */
[----:B------:R-:W-:Y:S01]  /*8450*/  @!P2 IADD3 R42, P5, R0, R41, RZ ;  /* 0x00000029002aa210 */ /* 0x000fe20007fbe0ff */
[----:B------:R-:W-:Y:S01]  /*8460*/  IMAD.SHL.U32 R13, R14, 0x2, RZ ;  /* 0x000000020e0d7824 */ /* 0x000fe200078e00ff */
[----:B------:R-:W-:Y:S01]  /*8470*/  SHF.L.U64.HI R12, R38, 0x1, R12 ;  /* 0x00000001260c7819 */ /* 0x000fe2000001020c */
[--C-:B------:R-:W-:Y:S01]  /*8480*/  @!P2 IMAD.X R41, R5, 0x1, R6.reuse, P4 ;  /* 0x000000010529a824 */ /* 0x100fe200020e0606 */
        /* <DEDUP_REMOVED lines=31> */
.L_x_11774:
[----:B------:R-:W-:Y:S05]  /*8680*/  BSYNC B1 ;  /* 0x0000000000017941 */ /* 0x000fea0003800000 */
.L_x_11773:
[----:B-----5:R-:W-:Y:S01]  /*8690*/  IMAD.MOV.U32 R3, RZ, RZ, R31 ;  /* 0x000000ffff037224 */ /* 0x020fe200078e001f */
[----:B------:R-:W-:Y:S01]  /*86a0*/  LOP3.LUT R48, R48, 0xfffffffe, RZ, 0xc0, !PT ;  /* 0xfffffffe30307812 */ /* 0x000fe200078ec0ff */
[----:B0-----:R-:W-:Y:S01]  /*86b0*/  IMAD.MOV.U32 R4, RZ, RZ, R26 ;  /* 0x000000ffff047224 */ /* 0x001fe200078e001a */
[----:B------:R-:W-:Y:S01]  /*86c0*/  BSSY B1, `(.L_x_11775) ;  /* 0x000002a000017945 */ /* 0x000fe20003800000 */
[----:B---3--:R-:W-:Y:S02]  /*86d0*/  IMAD.MOV.U32 R0, RZ, RZ, R30 ;  /* 0x000000ffff007224 */ /* 0x008fe400078e001e */
[----:B----4-:R-:W-:Y:S01]  /*86e0*/  IMAD.MOV.U32 R5, RZ, RZ, R21 ;  /* 0x000000ffff057224 */ /* 0x010fe200078e0015 */
        /* <DEDUP_REMOVED lines=12> */
[----:B------:R-:W-:-:S02]  /*87b0*/  IMAD.MOV.U32 R4, RZ, RZ, R17 ;  /* 0x000000ffff047224 */ /* 0x000fc400078e0011 */
        /* <DEDUP_REMOVED lines=26> */
.L_x_12034:
[----:B------:R-:W-:Y:S05]  /*8960*/  BSYNC B1 ;  /* 0x0000000000017941 */ /* 0x000fea0003800000 */
.L_x_11775:
[----:B------:R-:W-:Y:S01]  /*8970*/  PRMT R37, R0, 0x5410, R4 ;  /* 0x0000541000257816 */ /* 0x000fe20000000004 */
[----:B------:R-:W-:Y:S06]  /*8980*/  @P0 BRA `(.L_x_11777) ;  /* 0x0000003000480947 */ /* 0x000fec0003800000 */
[----:B------:R-:W2:Y:S01]  /*8990*/  LDL.64 R48, [R1+0x38] ;  /* 0x0000380001307983 */ /* 0x000ea20000100a00 */
[----:B------:R-:W2:Y:S03]  /*89a0*/  LDC R4, c[0x0][0x3f4] ;  /* 0x0000fd00ff047b82 */ /* 0x000ea60000000800 */
[----:B------:R-:W3:Y:S04]  /*89b0*/  LDL R50, [R1+0x84] ;  /* 0x0000840001327983 */ /* 0x000ee80000100800 */
[----:B------:R-:W4:Y:S04]  /*89c0*/  LDL R47, [R1+0x64] ;  /* 0x00006400012f7983 */ /* 0x000f280000100800 */
[----:B------:R-:W5:Y:S04]  /*89d0*/  LDL R46, [R1+0x54] ;  /* 0x00005400012e7983 */ /* 0x000f680000100800 */
[----:B------:R-:W5:Y:S04]  /*89e0*/  LDL R45, [R1+0x68] ;  /* 0x00006800012d7983 */ /* 0x000f680000100800 */
[----:B------:R-:W5:Y:S04]  /*89f0*/  LDL R7, [R1+0x50] ;  /* 0x0000500001077983 */ /* 0x000f680000100800 */
[----:B------:R-:W5:Y:S01]  /*8a00*/  LDL R6, [R1+0x6c] ;  /* 0x00006c0001067983 */ /* 0x000f620000100800 */
[----:B------:R-:W-:-:S04]  /*8a10*/  LEA.HI R32, R33, R32, RZ, 0x2 ;  /* 0x0000002021207211 */ /* 0x000fc800078f10ff */
[--C-:B------:R-:W-:Y:S02]  /*8a20*/  SHF.R.S32.HI R0, RZ, 0x2, R32.reuse ;  /* 0x00000002ff007819 */ /* 0x100fe40000011420 */
[----:B0-----:R-:W-:-:S04]  /*8a30*/  SHF.R.S32.HI R3, RZ, 0x1f, R32 ;  /* 0x0000001fff037819 */ /* 0x001fc80000011420 */
[----:B------:R-:W-:-:S04]  /*8a40*/  LEA.HI R3, R3, R0, RZ, 0x2 ;  /* 0x0000000003037211 */ /* 0x000fc800078f10ff */
[----:B------:R-:W-:Y:S01]  /*8a50*/  LOP3.LUT R5, R3, 0xfffffffc, RZ, 0xc0, !PT ;  /* 0xfffffffc03057812 */ /* 0x000fe200078ec0ff */
[----:B------:R-:W-:Y:S04]  /*8a60*/  BSSY B1, `(.L_x_11778) ;  /* 0x0000036000017945 */ /* 0x000fe80003800000 */
[----:B------:R-:W-:-:S05]  /*8a70*/  IMAD.IADD R5, R0, 0x1, -R5 ;  /* 0x0000000100057824 */ /* 0x000fca00078e0a05 */
[----:B------:R-:W-:Y:S02]  /*8a80*/  LOP3.LUT P0, RZ, R5, 0x2, RZ, 0xc0, !PT ;  /* 0x0000000205ff7812 */ /* 0x000fe4000780c0ff */
[----:B--2---:R-:W-:Y:S01]  /*8a90*/  ISETP.GE.AND P6, PT, R48, R4, PT ;  /* 0x000000043000720c */ /* 0x004fe20003fc6270 */
[----:B---3--:R-:W-:-:S04]  /*8aa0*/  IMAD R3, R50, 0x2, R22 ;  /* 0x0000000232037824 */ /* 0x008fc800078e0216 */
[----:B------:R-:W-:Y:S01]  /*8ab0*/  VIADD R0, R3, 0x20 ;  /* 0x0000002003007836 */ /* 0x000fe20000000000 */
[-C--:B----4-:R-:W-:Y:S02]  /*8ac0*/  ISETP.GE.AND P1, PT, R47, R4.reuse, PT ;  /* 0x000000042f00720c */ /* 0x090fe40003f26270 */
[-C--:B-----5:R-:W-:Y:S02]  /*8ad0*/  ISETP.GE.AND P2, PT, R46, R4.reuse, PT ;  /* 0x000000042e00720c */ /* 0x0a0fe40003f46270 */
[-C--:B------:R-:W-:Y:S02]  /*8ae0*/  ISETP.GE.AND P3, PT, R45, R4.reuse, PT ;  /* 0x000000042d00720c */ /* 0x080fe40003f66270 */
[-C--:B------:R-:W-:Y:S02]  /*8af0*/  ISETP.GE.AND P4, PT, R7, R4.reuse, PT ;  /* 0x000000040700720c */ /* 0x080fe40003f86270 */
[----:B------:R-:W-:Y:S01]  /*8b00*/  ISETP.GE.AND P5, PT, R6, R4, PT ;  /* 0x000000040600720c */ /* 0x000fe20003fa6270 */
[----:B------:R-:W-:-:S12]  /*8b10*/  @P6 BRA `(.L_x_11779) ;  /* 0x0000000000a86947 */ /* 0x000fd80003800000 */
[----:B------:R-:W0:Y:S01]  /*8b20*/  LDS.128 R4, [R3+0xda00] ;  /* 0x00da000003047984 */ /* 0x000e220000000c00 */
[--C-:B------:R-:W-:Y:S01]  /*8b30*/  SHF.R.U64 R51, R34, 0x10, R35.reuse ;  /* 0x0000001022337819 */ /* 0x100fe20000001223 */
[--C-:B------:R-:W-:Y:S01]  /*8b40*/  HADD2.F32 R34, -RZ, R44.reuse.H1_H1 ;  /* 0x3000002cff227230 */ /* 0x100fe20000004100 */
[----:B------:R-:W-:Y:S01]  /*8b50*/  SHF.R.U32.HI R35, RZ, 0x10, R35 ;  /* 0x00000010ff237819 */ /* 0x000fe20000011623 */
[----:B------:R-:W-:Y:S01]  /*8b60*/  HADD2.F32 R44, -RZ, R44.H0_H0 ;  /* 0x2000002cff2c7230 */ /* 0x000fe20000004100 */
[--C-:B------:R-:W-:Y:S02]  /*8b70*/  SHF.R.U32.HI R45, RZ, 0x10, R31.reuse ;  /* 0x00000010ff2d7819 */ /* 0x100fe4000001161f */
[----:B------:R-:W-:Y:S01]  /*8b80*/  SHF.R.U64 R49, R30, 0x10, R31 ;  /* 0x000000101e317819 */ /* 0x000fe2000000121f */
[----:B------:R-:W-:Y:S02]  /*8b90*/  HADD2.F32 R35, -RZ, R35.H0_H0 ;  /* 0x20000023ff237230 */ /* 0x000fe40000004100 */
[----:B------:R-:W-:-:S02]  /*8ba0*/  HADD2.F32 R45, -RZ, R45.H0_H0 ;  /* 0x2000002dff2d7230 */ /* 0x000fc40000004100 */
[--C-:B0-----:R-:W-:Y:S02]  /*8bb0*/  HADD2.F32 R32, -RZ, R7.reuse.H0_H0 ;  /* 0x20000007ff207230 */ /* 0x101fe40000004100 */
[----:B------:R-:W-:Y:S02]  /*8bc0*/  HADD2.F32 R33, -RZ, R7.H1_H1 ;  /* 0x30000007ff217230 */ /* 0x000fe40000004100 */
[--C-:B------:R-:W-:Y:S02]  /*8bd0*/  HADD2.F32 R7, -RZ, R4.reuse.H0_H0 ;  /* 0x20000004ff077230 */ /* 0x100fe40000004100 */
[----:B------:R-:W-:Y:S02]  /*8be0*/  HADD2.F32 R4, -RZ, R4.H1_H1 ;  /* 0x30000004ff047230 */ /* 0x000fe40000004100 */
[C---:B------:R-:W-:Y:S01]  /*8bf0*/  FMUL.FTZ R48, R33.reuse, R35 ;  /* 0x0000002321307220 */ /* 0x040fe20000410000 */
[----:B------:R-:W-:Y:S01]  /*8c00*/  FMUL.FTZ R47, R33, R45 ;  /* 0x0000002d212f7220 */ /* 0x000fe20000410000 */
[----:B------:R-:W-:-:S02]  /*8c10*/  HADD2.F32 R30, -RZ, R6.H0_H0 ;  /* 0x20000006ff1e7230 */ /* 0x000fc40000004100 */
[----:B------:R-:W-:Y:S01]  /*8c20*/  FMUL.FTZ R46, R4, R44 ;  /* 0x0000002c042e7220 */ /* 0x000fe20000410000 */
[----:B------:R-:W-:Y:S01]  /*8c30*/  FFMA.FTZ R50, R32, R45, R48 ;  /* 0x0000002d20327223 */ /* 0x000fe20000010030 */
[----:B------:R-:W-:Y:S02]  /*8c40*/  HADD2.F32 R31, -RZ, R6.H1_H1 ;  /* 0x30000006ff1f7230 */ /* 0x000fe40000004100 */
[-C--:B------:R-:W-:Y:S01]  /*8c50*/  FMUL.FTZ R48, R4, R34.reuse ;  /* 0x0000002204307220 */ /* 0x080fe20000410000 */
[C---:B------:R-:W-:Y:S01]  /*8c60*/  FFMA.FTZ R46, R7.reuse, R34, -R46 ;  /* 0x00000022072e7223 */ /* 0x040fe2000001082e */
[--C-:B------:R-:W-:Y:S02]  /*8c70*/  HADD2.F32 R6, -RZ, R5.reuse.H0_H0 ;  /* 0x20000005ff067230 */ /* 0x100fe40000004100 */
[----:B------:R-:W-:Y:S01]  /*8c80*/  FFMA.FTZ R47, R32, R35, -R47 ;  /* 0x00000023202f7223 */ /* 0x000fe2000001082f */
[----:B------:R-:W-:Y:S02]  /*8c90*/  HADD2.F32 R34, -RZ, R52.H0_H0 ;  /* 0x20000034ff227230 */ /* 0x000fe40000004100 */
[----:B------:R-:W-:Y:S01]  /*8ca0*/  FFMA.FTZ R35, R7, R44, R48 ;  /* 0x0000002c07237223 */ /* 0x000fe20000010030 */
[----:B------:R-:W-:-:S02]  /*8cb0*/  HADD2.F32 R5, -RZ, R5.H1_H1 ;  /* 0x30000005ff057230 */ /* 0x000fc40000004100 */
[----:B------:R-:W-:Y:S02]  /*8cc0*/  HADD2.F32 R32, -RZ, R53.H1_H1 ;  /* 0x30000035ff207230 */ /* 0x000fe40000004100 */
[C---:B------:R-:W-:Y:S01]  /*8cd0*/  FMUL.FTZ R45, R31.reuse, R34 ;  /* 0x000000221f2d7220 */ /* 0x040fe20000410000 */
[----:B------:R-:W-:Y:S02]  /*8ce0*/  HADD2.F32 R33, -RZ, R49.H0_H0 ;  /* 0x20000031ff217230 */ /* 0x000fe40000004100 */
[----:B------:R-:W-:Y:S02]  /*8cf0*/  HADD2.F32 R4, -RZ, R51.H0_H0 ;  /* 0x20000033ff047230 */ /* 0x000fe40000004100 */
[-C--:B------:R-:W-:Y:S01]  /*8d00*/  FMUL.FTZ R31, R31, R32.reuse ;  /* 0x000000201f1f7220 */ /* 0x080fe20000410000 */
[C---:B------:R-:W-:Y:S01]  /*8d10*/  FFMA.FTZ R45, R30.reuse, R32, -R45 ;  /* 0x000000201e2d7223 */ /* 0x040fe2000001082d */
[C---:B------:R-:W-:Y:S01]  /*8d20*/  FMUL.FTZ R7, R5.reuse, R33 ;  /* 0x0000002105077220 */ /* 0x040fe20000410000 */
[----:B------:R-:W-:Y:S01]  /*8d30*/  FMUL.FTZ R44, R5, R4 ;  /* 0x00000004052c7220 */ /* 0x000fe20000410000 */
[----:B------:R-:W-:-:S02]  /*8d40*/  FFMA.FTZ R30, R30, R34, R31 ;  /* 0x000000221e1e7223 */ /* 0x000fc4000001001f */
[----:B------:R-:W-:Y:S01]  /*8d50*/  FFMA.FTZ R5, R6, R4, -R7 ;  /* 0x0000000406057223 */ /* 0x000fe20000010807 */
[----:B------:R-:W-:Y:S01]  /*8d60*/  F2FP.F16.F32.PACK_AB R7, R50, R47 ;  /* 0x0000002f3207723e */ /* 0x000fe200000000ff */
[----:B------:R-:W-:Y:S01]  /*8d70*/  FFMA.FTZ R44, R6, R33, R44 ;  /* 0x00000021062c7223 */ /* 0x000fe2000001002c */
[----:B------:R-:W-:Y:S02]  /*8d80*/  F2FP.F16.F32.PACK_AB R4, R35, R46 ;  /* 0x0000002e2304723e */ /* 0x000fe400000000ff */
[----:B------:R-:W-:Y:S02]  /*8d90*/  F2FP.F16.F32.PACK_AB R6, R30, R45 ;  /* 0x0000002d1e06723e */ /* 0x000fe400000000ff */
[----:B------:R-:W-:-:S05]  /*8da0*/  F2FP.F16.F32.PACK_AB R5, R44, R5 ;  /* 0x000000052c05723e */ /* 0x000fca00000000ff */
[----:B------:R0:W-:Y:S02]  /*8db0*/  STS.128 [R3+0xda00], R4 ;  /* 0x00da000403007388 */ /* 0x0001e40000000c00 */
.L_x_11779:
[----:B------:R-:W-:Y:S05]  /*8dc0*/  BSYNC B1 ;  /* 0x0000000000017941 */ /* 0x000fea0003800000 */
.L_x_11778:
[----:B------:R-:W-:Y:S01]  /*8dd0*/  BSSY B1, `(.L_x_11780) ;  /* 0x000002d000017945 */ /* 0x000fe20003800000 */
[----:B------:R-:W-:-:S03]  /*8de0*/  @P0 VIADD R0, R3, 0xffffffe0 ;  /* 0xffffffe003000836 */ /* 0x000fc60000000000 */
[----:B------:R-:W-:Y:S05]  /*8df0*/  @P1 BRA `(.L_x_11781) ;  /* 0x0000000000a81947 */ /* 0x000fea0003800000 */
[----:B0-----:R-:W0:Y:S01]  /*8e00*/  LDS.128 R4, [R0+0xda00] ;  /* 0x00da000000047984 */ /* 0x001e220000000c00 */
[----:B------:R-:W-:Y:S01]  /*8e10*/  SHF.R.U32.HI R31, RZ, 0x10, R29 ;  /* 0x00000010ff1f7819 */ /* 0x000fe2000001161d */
[----:B------:R-:W-:Y:S01]  /*8e20*/  HADD2.F32 R32, -RZ, R52.H1_H1 ;  /* 0x30000034ff207230 */ /* 0x000fe20000004100 */
        /* <DEDUP_REMOVED lines=39> */
.L_x_11781:
[----:B------:R-:W-:Y:S05]  /*90a0*/  BSYNC B1 ;  /* 0x0000000000017941 */ /* 0x000fea0003800000 */
.L_x_11780:
        /* <DEDUP_REMOVED lines=44> */
.L_x_11783:
[----:B------:R-:W-:Y:S05]  /*9370*/  BSYNC B1 ;  /* 0x0000000000017941 */ /* 0x000fea0003800000 */
.L_x_11782:
        /* <DEDUP_REMOVED lines=44> */
.L_x_11785:
[----:B------:R-:W-:Y:S05]  /*9640*/  BSYNC B1 ;  /* 0x0000000000017941 */ /* 0x000fea0003800000 */
.L_x_11784:
        /* <DEDUP_REMOVED lines=44> */
.L_x_11787:
[----:B------:R-:W-:Y:S05]  /*9910*/  BSYNC B1 ;  /* 0x0000000000017941 */ /* 0x000fea0003800000 */
.L_x_11786:
        /* <DEDUP_REMOVED lines=44> */
.L_x_11771:
        /* <DEDUP_REMOVED lines=30> */
[----:B------:R-:W1:Y:S04]  /*9dc0*/  SHFL.IDX PT, R3, R13, RZ, 0x1e1f ;  /* 0x001e1fff0d037589 */ /* 0x000e6800000e0000 */
[----:B------:R-:W2:Y:S04]  /*9dd0*/  SHFL.IDX PT, R0, R0, RZ, 0x1e1f ;  /* 0x001e1fff00007589 */ /* 0x000ea800000e0000 */
[----:B------:R-:W3:Y:S04]  /*9de0*/  SHFL.IDX PT, R5, R5, RZ, 0x1e1f ;  /* 0x001e1fff05057589 */ /* 0x000ee800000e0000 */
[----:B0-----:R0:W4:Y:S01]  /*9df0*/  SHFL.IDX PT, R14, R4, RZ, 0x1e1f ;  /* 0x001e1fff040e7589 */ /* 0x00112200000e0000 */
[----:B-1----:R-:W-:-:S02]  /*9e00*/  IMAD.MOV.U32 R21, RZ, RZ, R3 ;  /* 0x000000ffff157224 */ /* 0x002fc400078e0003 */
[----:B0-2---:R-:W-:-:S07]  /*9e10*/  IMAD.MOV.U32 R20, RZ, RZ, R0 ;  /* 0x000000ffff147224 */ /* 0x005fce00078e0000 */
.L_x_12040:
[----:B------:R-:W2:Y:S04]  /*9e20*/  LDL R3, [R1+0x70] ;  /* 0x0000700001037983 */ /* 0x000ea80000100800 */
[----:B------:R-:W5:Y:S01]  /*9e30*/  LDL R33, [R1+0xa0] ;  /* 0x0000a00001217983 */ /* 0x000f620000100800 */
[----:B------:R-:W0:Y:S01]  /*9e40*/  S2R R0, SR_TID.X ;  /* 0x0000000000007919 */ /* 0x000e220000002100 */
[----:B------:R-:W-:Y:S01]  /*9e50*/  BSSY B1, `(.L_x_11789) ;  /* 0x0000046000017945 */ /* 0x000fe20003800000 */
[----:B----4-:R-:W-:Y:S01]  /*9e60*/  IMAD.MOV.U32 R34, RZ, RZ, R14 ;  /* 0x000000ffff227224 */ /* 0x010fe200078e000e */
[----:B------:R-:W-:Y:S01]  /*9e70*/  CS2R R6, SRZ ;  /* 0x0000000000067805 */ /* 0x000fe2000001ff00 */
[----:B---3--:R-:W-:Y:S01]  /*9e80*/  IMAD.MOV.U32 R35, RZ, RZ, R5 ;  /* 0x000000ffff237224 */ /* 0x008fe200078e0005 */
        /* <DEDUP_REMOVED lines=9> */
[----:B--2---:R-:W-:Y:S02]  /*9f20*/  IMAD R17, R3, R17, RZ ;  /* 0x0000001103117224 */ /* 0x004fe400078e02ff */
[C---:B0-----:R-:W-:Y:S02]  /*9f30*/  VIADD R3, R0.reuse, 0xffffff80 ;  /* 0xffffff8000037836 */ /* 0x041fe40000000000 */
[----:B------:R-:W-:Y:S01]  /*9f40*/  VIADD R0, R0, 0xffffff80 ;  /* 0xffffff8000007836 */ /* 0x000fe20000000000 */
[----:B------:R-:W-:Y:S01]  /*9f50*/  ISETP.GE.AND P1, PT, R10, R17, PT ;  /* 0x000000110a00720c */ /* 0x000fe20003f26270 */
[----:B------:R-:W-:-:S03]  /*9f60*/  IMAD R105, R105, -0xc0, R17 ;  /* 0xffffff4069697824 */ /* 0x000fc600078e0211 */
[----:B------:R-:W-:Y:S02]  /*9f70*/  LEA.HI R0, R0, R3, RZ, 0x1 ;  /* 0x0000000300007211 */ /* 0x000fe400078f08ff */
[----:B------:R-:W-:Y:S02]  /*9f80*/  VIMNMX R105, R105, 0xc0, PT ;  /* 0x000000c069697848 */ /* 0x000fe40003fe0100 */
[----:B------:R-:W-:Y:S02]  /*9f90*/  SHF.R.S32.HI R0, RZ, 0x1, R0 ;  /* 0x00000001ff007819 */ /* 0x000fe40000011400 */
[----:B------:R-:W-:Y:S02]  /*9fa0*/  CS2R R10, SRZ ;  /* 0x00000000000a7805 */ /* 0x000fe4000001ff00 */
[----:B------:R-:W-:Y:S02]  /*9fb0*/  CS2R R16, SRZ ;  /* 0x0000000000107805 */ /* 0x000fe4000001ff00 */
[----:B------:R-:W-:-:S02]  /*9fc0*/  ISETP.GE.AND P0, PT, R0, R105, PT ;  /* 0x000000690000720c */ /* 0x000fc40003f06270 */
[----:B-----5:R-:W-:Y:S01]  /*9fd0*/  LEA.HI R0, R33, R33, RZ, 0x1 ;  /* 0x0000002121007211 */ /* 0x020fe200078f08ff */
[----:B------:R-:W-:Y:S10]  /*9fe0*/  @P1 BRA `(.L_x_11790) ;  /* 0x0000000000b01947 */ /* 0x000ff40003800000 */
[----:B------:R-:W2:Y:S01]  /*9ff0*/  LDL.64 R42, [R1+0x20] ;  /* 0x00002000012a7983 */ /* 0x000ea20000100a00 */
[----:B------:R-:W-:-:S03]  /*a000*/  ULDC UR4, c[0x0][0x3f4] ;  /* 0x0000fd0000047ab9 */ /* 0x000fc60000000800 */
[----:B------:R-:W3:Y:S04]  /*a010*/  LDL R39, [R1+0x54] ;  /* 0x0000540001277983 */ /* 0x000ee80000100800 */
[----:B------:R-:W4:Y:S04]  /*a020*/  LDL R38, [R1+0x50] ;  /* 0x0000500001267983 */ /* 0x000f280000100800 */
[----:B------:R-:W3:Y:S01]  /*a030*/  LDL.64 R36, [R1+0x38] ;  /* 0x0000380001247983 */ /* 0x000ee20000100a00 */
        /* <DEDUP_REMOVED lines=8> */
[----:B--2---:R-:W-:-:S02]  /*a0c0*/  VIADD R3, R42, 0x10 ;  /* 0x000000102a037836 */ /* 0x004fc40000000000 */
[----:B------:R-:W-:-:S03]  /*a0d0*/  VIADD R4, R42, 0x20 ;  /* 0x000000202a047836 */ /* 0x000fc60000000000 */
[----:B------:R-:W-:Y:S02]  /*a0e0*/  ISETP.GE.AND P2, PT, R3, UR4, PT ;  /* 0x0000000403007c0c */ /* 0x000fe4000bf46270 */
[----:B------:R-:W-:Y:S01]  /*a0f0*/  ISETP.GE.AND P1, PT, R42, UR4, PT ;  /* 0x000000042a007c0c */ /* 0x000fe2000bf26270 */
[C---:B---3--:R-:W-:Y:S02]  /*a100*/  IMAD.IADD R5, R36.reuse, 0x1, R39 ;  /* 0x0000000124057824 */ /* 0x048fe400078e0227 */
[----:B----4-:R-:W-:Y:S01]  /*a110*/  IMAD.IADD R3, R36, 0x1, R38 ;  /* 0x0000000124037824 */ /* 0x010fe200078e0226 */
[----:B------:R-:W-:Y:S02]  /*a120*/  ISETP.GE.AND P3, PT, R4, UR4, PT ;  /* 0x0000000404007c0c */ /* 0x000fe4000bf66270 */
[----:B------:R-:W-:Y:S02]  /*a130*/  SHF.R.S32.HI R6, RZ, 0x1f, R5 ;  /* 0x0000001fff067819 */ /* 0x000fe40000011405 */
[----:B------:R-:W-:-:S02]  /*a140*/  SHF.R.S32.HI R4, RZ, 0x1f, R3 ;  /* 0x0000001fff047819 */ /* 0x000fc40000011403 */
[----:B------:R-:W-:Y:S02]  /*a150*/  LEA.HI R6, R6, R5, RZ, 0x3 ;  /* 0x0000000506067211 */ /* 0x000fe400078f18ff */
[----:B------:R-:W-:Y:S02]  /*a160*/  LEA.HI R3, R4, R3, RZ, 0x3 ;  /* 0x0000000304037211 */ /* 0x000fe400078f18ff */
[----:B------:R-:W-:Y:S02]  /*a170*/  SHF.R.S32.HI R8, RZ, 0x3, R6 ;  /* 0x00000003ff087819 */ /* 0x000fe40000011406 */
[----:B------:R-:W-:Y:S01]  /*a180*/  SHF.R.S32.HI R41, RZ, 0x3, R3 ;  /* 0x00000003ff297819 */ /* 0x000fe20000011403 */
[----:B------:R-:W-:-:S04]  /*a190*/  @!P1 IMAD.WIDE R12, R42, 0x2, R20 ;  /* 0x000000022a0c9825 */ /* 0x000fc800078e0214 */
[----:B------:R-:W-:Y:S01]  /*a1a0*/  @!P2 IMAD.SHL.U32 R3, R8, 0x8, RZ ;  /* 0x000000080803a824 */ /* 0x000fe200078e00ff */
[----:B------:R0:W5:Y:S01]  /*a1b0*/  @!P1 LD.E.128 R16, desc[UR60][R12.64] ;  /* 0x0000003c0c109980 */ /* 0x000162000c101d00 */
[----:B------:R-:W-:Y:S01]  /*a1c0*/  @!P3 IMAD.SHL.U32 R41, R41, 0x8, RZ ;  /* 0x000000082929b824 */ /* 0x000fe200078e00ff */
[----:B------:R-:W-:Y:S01]  /*a1d0*/  CS2R R4, SRZ ;  /* 0x0000000000047805 */ /* 0x000fe2000001ff00 */
[--C-:B------:R-:W-:Y:S01]  /*a1e0*/  @!P2 IMAD.WIDE R36, R3, 0x2, R20.reuse ;  /* 0x000000020324a825 */ /* 0x100fe200078e0214 */
[----:B------:R-:W-:Y:S02]  /*a1f0*/  CS2R R6, SRZ ;  /* 0x0000000000067805 */ /* 0x000fe4000001ff00 */
[----:B------:R-:W-:Y:S01]  /*a200*/  CS2R R8, SRZ ;  /* 0x0000000000087805 */ /* 0x000fe2000001ff00 */
[----:B------:R-:W-:Y:S01]  /*a210*/  @!P3 IMAD.WIDE R38, R41, 0x2, R20 ;  /* 0x000000022926b825 */ /* 0x000fe200078e0214 */
[----:B------:R1:W5:Y:S01]  /*a220*/  @!P2 LD.E.128 R24, desc[UR60][R36.64] ;  /* 0x0000003c2418a980 */ /* 0x000362000c101d00 */
[----:B0-----:R-:W-:-:S02]  /*a230*/  CS2R R12, SRZ ;  /* 0x00000000000c7805 */ /* 0x001fc4000001ff00 */
[--C-:B------:R-:W-:Y:S01]  /*a240*/  @!P2 IMAD.WIDE R20, R3, 0x2, R34.reuse ;  /* 0x000000020314a825 */ /* 0x100fe200078e0222 */
[----:B------:R1:W5:Y:S03]  /*a250*/  @!P3 LD.E.128 R28, desc[UR60][R38.64] ;  /* 0x0000003c261cb980 */ /* 0x000366000c101d00 */
[--C-:B------:R-:W-:Y:S01]  /*a260*/  @!P3 IMAD.WIDE R40, R41, 0x2, R34.reuse ;  /* 0x000000022928b825 */ /* 0x100fe200078e0222 */
[----:B------:R1:W5:Y:S03]  /*a270*/  @!P2 LD.E.128 R8, desc[UR60][R20.64] ;  /* 0x0000003c1408a980 */ /* 0x000366000c101d00 */
[----:B------:R-:W-:Y:S01]  /*a280*/  @!P1 IMAD.WIDE R34, R42, 0x2, R34 ;  /* 0x000000022a229825 */ /* 0x000fe200078e0222 */
[----:B------:R1:W5:Y:S04]  /*a290*/  @!P3 LD.E.128 R12, desc[UR60][R40.64] ;  /* 0x0000003c280cb980 */ /* 0x000368000c101d00 */
[----:B------:R1:W5:Y:S02]  /*a2a0*/  @!P1 LD.E.128 R4, desc[UR60][R34.64] ;  /* 0x0000003c22049980 */ /* 0x000364000c101d00 */
.L_x_11790:
[----:B------:R-:W-:Y:S05]  /*a2b0*/  BSYNC B1 ;  /* 0x0000000000017941 */ /* 0x000fea0003800000 */
.L_x_11789:
[----:B------:R-:W-:Y:S01]  /*a2c0*/  LOP3.LUT R0, R0, 0xfffffffe, RZ, 0xc0, !PT ;  /* 0xfffffffe00007812 */ /* 0x000fe200078ec0ff */
[----:B-----5:R-:W-:Y:S01]  /*a2d0*/  IMAD.MOV.U32 R3, RZ, RZ, R4 ;  /* 0x000000ffff037224 */ /* 0x020fe200078e0004 */
[----:B------:R-:W-:Y:S01]  /*a2e0*/  BSSY B1, `(.L_x_11791) ;  /* 0x000002d000017945 */ /* 0x000fe20003800000 */
[----:B-1----:R-:W-:Y:S02]  /*a2f0*/  IMAD.MOV.U32 R20, RZ, RZ, R5 ;  /* 0x000000ffff147224 */ /* 0x002fe400078e0005 */
        /* <DEDUP_REMOVED lines=42> */
[----:B0-----:R-:W-:Y:S06]  /*a5a0*/  @!P1 BRA `(.L_x_11792) ;  /* 0x000001bc004c9947 */ /* 0x001fec0003800000 */
.L_x_12041:
[----:B------:R-:W-:Y:S05]  /*a5b0*/  BSYNC B1 ;  /* 0x0000000000017941 */ /* 0x000fea0003800000 */
.L_x_11791:
[----:B------:R-:W-:Y:S01]  /*a5c0*/  PRMT R42, R0, 0x5410, R20 ;  /* 0x00005410002a7816 */ /* 0x000fe20000000014 */
[----:B------:R-:W-:Y:S06]  /*a5d0*/  @P0 BRA `(.L_x_11777) ;  /* 0x0000001400340947 */ /* 0x000fec0003800000 */
[----:B------:R-:W2:Y:S01]  /*a5e0*/  LDL.64 R34, [R1+0x20] ;  /* 0x0000200001227983 */ /* 0x000ea20000100a00 */
[----:B------:R-:W2:Y:S03]  /*a5f0*/  LDC R0, c[0x0][0x3f4] ;  /* 0x0000fd00ff007b82 */ /* 0x000ea60000000800 */
[----:B------:R1:W5:Y:S04]  /*a600*/  LDL R67, [R1+0x40] ;  /* 0x0000400001437983 */ /* 0x0003680000100800 */
[----:B------:R1:W5:Y:S04]  /*a610*/  LDL R66, [R1+0xc0] ;  /* 0x0000c00001427983 */ /* 0x0003680000100800 */
[----:B------:R1:W5:Y:S04]  /*a620*/  LDL R65, [R1+0x48] ;  /* 0x0000480001417983 */ /* 0x0003680000100800 */
[----:B------:R1:W5:Y:S01]  /*a630*/  LDL R63, [R1+0x44] ;  /* 0x00004400013f7983 */ /* 0x0003620000100800 */
[----:B------:R-:W-:Y:S01]  /*a640*/  BSSY B1, `(.L_x_11793) ;  /* 0x000006c000017945 */ /* 0x000fe20003800000 */
[C---:B--2---:R-:W-:Y:S01]  /*a650*/  ISETP.GE.AND P0, PT, R34.reuse, R0, PT ;  /* 0x000000002200720c */ /* 0x044fe20003f06270 */
[----:B0-----:R-:W-:-:S02]  /*a660*/  VIADD R3, R34, 0x10 ;  /* 0x0000001022037836 */ /* 0x001fc40000000000 */
[----:B------:R-:W-:-:S03]  /*a670*/  VIADD R33, R34, 0x20 ;  /* 0x0000002022217836 */ /* 0x000fc60000000000 */
[-C--:B------:R-:W-:Y:S02]  /*a680*/  ISETP.GE.AND P1, PT, R3, R0.reuse, PT ;  /* 0x000000000300720c */ /* 0x080fe40003f26270 */
[----:B------:R-:W-:-:S05]  /*a690*/  ISETP.GE.AND P2, PT, R33, R0, PT ;  /* 0x000000002100720c */ /* 0x000fca0003f46270 */
[----:B-1----:R-:W-:Y:S08]  /*a6a0*/  @P0 BRA `(.L_x_11794) ;  /* 0x0000000400940947 */ /* 0x002ff00003800000 */
[----:B------:R-:W-:Y:S01]  /*a6b0*/  LEA.HI R3, R32, R32, RZ, 0x1 ;  /* 0x0000002020037211 */ /* 0x000fe200078f08ff */
[----:B------:R-:W-:Y:S01]  /*a6c0*/  HADD2.F32 R55, -RZ, R55.H0_H0 ;  /* 0x20000037ff377230 */ /* 0x000fe20000004100 */
[--C-:B------:R-:W-:Y:S01]  /*a6d0*/  SHF.R.U64 R16, R16, 0x10, R17.reuse ;  /* 0x0000001010107819 */ /* 0x100fe20000001211 */
[----:B------:R-:W-:Y:S01]  /*a6e0*/  HADD2.F32 R53, -RZ, R53.H0_H0 ;  /* 0x20000035ff357230 */ /* 0x000fe20000004100 */
[----:B------:R-:W-:Y:S01]  /*a6f0*/  LOP3.LUT R3, R3, 0xfffffffe, RZ, 0xc0, !PT ;  /* 0xfffffffe03037812 */ /* 0x000fe200078ec0ff */
[----:B------:R-:W-:Y:S01]  /*a700*/  HADD2.F32 R54, -RZ, R54.H0_H0 ;  /* 0x20000036ff367230 */ /* 0x000fe20000004100 */
[----:B------:R-:W-:Y:S02]  /*a710*/  SHF.R.U32.HI R52, RZ, 0x10, R17 ;  /* 0x00000010ff347819 */ /* 0x000fe40000011611 */
[----:B------:R-:W-:Y:S01]  /*a720*/  SHF.R.U64 R17, R4, 0x10, R5 ;  /* 0x0000001004117819 */ /* 0x000fe20000001205 */
[----:B------:R-:W-:Y:S01]  /*a730*/  IMAD.IADD R3, R32, 0x1, -R3 ;  /* 0x0000000120037824 */ /* 0x000fe200078e0a03 */
[----:B-----5:R-:W-:-:S02]  /*a740*/  LOP3.LUT R32, R67, 0x18, R34, 0xf8, !PT ;  /* 0x0000001843207812 */ /* 0x020fc400078ef822 */
[----:B------:R-:W-:Y:S01]  /*a750*/  SHF.R.U32.HI R56, RZ, 0x10, R5 ;  /* 0x00000010ff387819 */ /* 0x000fe20000011605 */
[----:B------:R-:W-:Y:S01]  /*a760*/  HADD2.F32 R17, -RZ, R17.H0_H0 ;  /* 0x20000011ff117230 */ /* 0x000fe20000004100 */
[----:B------:R-:W-:Y:S02]  /*a770*/  LEA.HI R3, R0, R3, RZ, 0x1d ;  /* 0x0000000300037211 */ /* 0x000fe400078fe8ff */
[----:B------:R-:W-:Y:S01]  /*a780*/  LOP3.LUT R32, R32, R63, RZ, 0x3c, !PT ;  /* 0x0000003f20207212 */ /* 0x000fe200078e3cff */
[----:B------:R-:W-:Y:S01]  /*a790*/  HADD2.F32 R56, -RZ, R56.H0_H0 ;  /* 0x20000038ff387230 */ /* 0x000fe20000004100 */
[----:B------:R-:W-:Y:S02]  /*a7a0*/  SHF.R.S32.HI R20, RZ, 0x1f, R3 ;  /* 0x0000001fff147819 */ /* 0x000fe40000011403 */
[----:B------:R-:W-:Y:S01]  /*a7b0*/  SHF.R.U64 R5, R6, 0x10, R7 ;  /* 0x0000001006057819 */ /* 0x000fe20000001207 */
[----:B------:R-:W-:Y:S01]  /*a7c0*/  IMAD.IADD R33, R65, 0x1, R32 ;  /* 0x0000000141217824 */ /* 0x000fe200078e0220 */
[----:B------:R-:W-:Y:S01]  /*a7d0*/  LEA.HI R20, R20, R3, RZ, 0x2 ;  /* 0x0000000314147211 */ /* 0x000fe200078f10ff */
[----:B------:R-:W-:Y:S01]  /*a7e0*/  IMAD.SHL.U32 R3, R3, 0x8, RZ ;  /* 0x0000000803037824 */ /* 0x000fe200078e00ff */
[----:B------:R-:W-:-:S02]  /*a7f0*/  SHF.R.U64 R4, R18, 0x10, R19 ;  /* 0x0000001012047819 */ /* 0x000fc40000001213 */
[----:B------:R-:W-:Y:S02]  /*a800*/  SHF.R.S32.HI R32, RZ, 0x2, R20 ;  /* 0x00000002ff207819 */ /* 0x000fe40000011414 */
[----:B------:R-:W-:Y:S01]  /*a810*/  LOP3.LUT R20, R67, 0x18, R3, 0xf8, !PT ;  /* 0x0000001843147812 */ /* 0x000fe200078ef803 */
[----:B------:R-:W-:Y:S01]  /*a820*/  IMAD R3, R33, 0x2, R66 ;  /* 0x0000000221037824 */ /* 0x000fe200078e0242 */
[----:B------:R-:W-:Y:S01]  /*a830*/  SHF.R.U32.HI R19, RZ, 0x10, R19 ;  /* 0x00000010ff137819 */ /* 0x000fe20000011613 */
[----:B------:R-:W-:Y:S01]  /*a840*/  IMAD R36, R32, 0x1800, R65 ;  /* 0x0000180020247824 */ /* 0x000fe200078e0241 */
[----:B------:R-:W-:Y:S02]  /*a850*/  LOP3.LUT R37, R20, R63, RZ, 0x3c, !PT ;  /* 0x0000003f14257212 */ /* 0x000fe400078e3cff */
[----:B------:R-:W0:Y:S01]  /*a860*/  LDS.128 R32, [R3] ;  /* 0x0000000003207984 */ /* 0x000e220000000c00 */
[----:B------:R-:W-:Y:S02]  /*a870*/  SHF.R.U32.HI R61, RZ, 0x10, R7 ;  /* 0x00000010ff3d7819 */ /* 0x000fe40000011607 */
        /* <DEDUP_REMOVED lines=16> */
[----:B------:R-:W-:-:S02]  /*a980*/  HADD2.F32 R53, -RZ, R52.H0_H0 ;  /* 0x20000034ff357230 */ /* 0x000fc40000004100 */
[----:B------:R-:W-:Y:S01]  /*a990*/  FMUL.FTZ R57, R37, R56 ;  /* 0x0000003825397220 */ /* 0x000fe20000410000 */
[----:B------:R-:W-:Y:S02]  /*a9a0*/  HADD2.F32 R52, -RZ, R58.H0_H0 ;  /* 0x2000003aff347230 */ /* 0x000fe40000004100 */
[----:B------:R-:W-:Y:S01]  /*a9b0*/  FFMA.FTZ R18, R18, R55, R59 ;  /* 0x0000003712127223 */ /* 0x000fe2000001003b */
[----:B------:R-:W-:Y:S01]  /*a9c0*/  FMUL.FTZ R58, R49, R54 ;  /* 0x00000036313a7220 */ /* 0x000fe20000410000 */
[-C--:B------:R-:W-:Y:S01]  /*a9d0*/  FMUL.FTZ R55, R37, R53.reuse ;  /* 0x0000003525377220 */ /* 0x080fe20000410000 */
[C---:B------:R-:W-:Y:S01]  /*a9e0*/  FFMA.FTZ R37, R48.reuse, R53, -R57 ;  /* 0x0000003530257223 */ /* 0x040fe20000010839 */
[----:B------:R-:W-:Y:S02]  /*a9f0*/  HADD2.F32 R53, -RZ, R60.H0_H0 ;  /* 0x2000003cff357230 */ /* 0x000fe40000004100 */
[----:B------:R-:W-:Y:S01]  /*aa00*/  FMUL.FTZ R49, R49, R52 ;  /* 0x0000003431317220 */ /* 0x000fe20000410000 */
[----:B------:R-:W-:Y:S01]  /*aa10*/  FFMA.FTZ R55, R48, R56, R55 ;  /* 0x0000003830377223 */ /* 0x000fe20000010037 */
[----:B------:R-:W-:-:S02]  /*aa20*/  HADD2.F32 R48, -RZ, R62.H0_H0 ;  /* 0x2000003eff307230 */ /* 0x000fc40000004100 */
        /* <DEDUP_REMOVED lines=14> */
[----:B------:R-:W-:Y:S02]  /*ab10*/  HADD2.F32 R36, -RZ, R36.H1_H1 ;  /* 0x30000024ff247230 */ /* 0x000fe40000004100 */
[----:B------:R-:W-:Y:S01]  /*ab20*/  FMUL.FTZ R64, R39, R50 ;  /* 0x0000003227407220 */ /* 0x000fe20000410000 */
[----:B------:R-:W-:-:S02]  /*ab30*/  HADD2.F32 R38, -RZ, R38.H1_H1 ;  /* 0x30000026ff267230 */ /* 0x000fc40000004100 */
[----:B------:R-:W-:Y:S01]  /*ab40*/  FFMA.FTZ R51, R7, R54, R51 ;  /* 0x0000003607337223 */ /* 0x000fe20000010033 */
[-C--:B------:R-:W-:Y:S01]  /*ab50*/  FMUL.FTZ R52, R39, R48.reuse ;  /* 0x0000003027347220 */ /* 0x080fe20000410000 */
        /* <DEDUP_REMOVED lines=26> */
.L_x_11794:
[----:B------:R-:W-:Y:S05]  /*ad00*/  BSYNC B1 ;  /* 0x0000000000017941 */ /* 0x000fea0003800000 */
.L_x_11793:
[----:B------:R-:W-:Y:S04]  /*ad10*/  BSSY B1, `(.L_x_11795) ;  /* 0x000006d000017945 */ /* 0x000fe80003800000 */
[----:B------:R-:W-:Y:S05]  /*ad20*/  @P1 BRA `(.L_x_11796) ;  /* 0x0000000400ac1947 */ /* 0x000fea0003800000 */
[----:B0-----:R-:W2:Y:S04]  /*ad30*/  LDL R3, [R1+0x54] ;  /* 0x0000540001037983 */ /* 0x001ea80000100800 */
[----:B------:R-:W2:Y:S01]  /*ad40*/  LDL.64 R4, [R1+0x38] ;  /* 0x0000380001047983 */ /* 0x000ea20000100a00 */
[----:B------:R-:W-:Y:S01]  /*ad50*/  SHF.R.U64 R51, R8, 0x10, R9 ;  /* 0x0000001008337819 */ /* 0x000fe20000001209 */
[----:B------:R-:W-:Y:S01]  /*ad60*/  HADD2.F32 R35, -RZ, R45.H0_H0 ;  /* 0x2000002dff237230 */ /* 0x000fe20000004100 */
[----:B------:R-:W-:Y:S01]  /*ad70*/  SHF.R.U64 R8, R26, 0x10, R27 ;  /* 0x000000101a087819 */ /* 0x000fe2000000121b */
[----:B------:R-:W-:Y:S01]  /*ad80*/  HADD2.F32 R34, -RZ, R43.H1_H1 ;  /* 0x3000002bff227230 */ /* 0x000fe20000004100 */
[----:B------:R-:W-:Y:S02]  /*ad90*/  SHF.R.U32.HI R36, RZ, 0x10, R9 ;  /* 0x00000010ff247819 */ /* 0x000fe40000011609 */
[----:B------:R-:W-:-:S02]  /*ada0*/  SHF.R.U32.HI R39, RZ, 0x10, R25 ;  /* 0x00000010ff277819 */ /* 0x000fc40000011619 */
[----:B------:R-:W-:Y:S01]  /*adb0*/  SHF.R.U32.HI R52, RZ, 0x10, R27 ;  /* 0x00000010ff347819 */ /* 0x000fe2000001161b */
[----:B------:R-:W-:Y:S01]  /*adc0*/  HADD2.F32 R36, -RZ, R36.H0_H0 ;  /* 0x20000024ff247230 */ /* 0x000fe20000004100 */
[--C-:B------:R-:W-:Y:S02]  /*add0*/  SHF.R.U64 R49, R10, 0x10, R11.reuse ;  /* 0x000000100a317819 */ /* 0x100fe4000000120b */
[----:B------:R-:W-:Y:S02]  /*ade0*/  SHF.R.U32.HI R47, RZ, 0x10, R11 ;  /* 0x00000010ff2f7819 */ /* 0x000fe4000001160b */
[----:B------:R-:W-:Y:S01]  /*adf0*/  SHF.R.U64 R24, R24, 0x10, R25 ;  /* 0x0000001018187819 */ /* 0x000fe20000001219 */
[----:B--2---:R-:W-:-:S05]  /*ae00*/  IMAD.IADD R3, R4, 0x1, R3 ;  /* 0x0000000104037824 */ /* 0x004fca00078e0203 */
[----:B------:R-:W-:-:S04]  /*ae10*/  SHF.R.S32.HI R4, RZ, 0x1f, R3 ;  /* 0x0000001fff047819 */ /* 0x000fc80000011403 */
[CC--:B------:R-:W-:Y:S02]  /*ae20*/  LEA.HI R5, R4.reuse, R3.reuse, RZ, 0x3 ;  /* 0x0000000304057211 */ /* 0x0c0fe400078f18ff */
[----:B------:R-:W-:Y:S02]  /*ae30*/  LEA.HI R4, R4, R3, RZ, 0x5 ;  /* 0x0000000304047211 */ /* 0x000fe400078f28ff */
[--C-:B------:R-:W-:Y:S02]  /*ae40*/  SHF.R.S32.HI R7, RZ, 0x3, R5.reuse ;  /* 0x00000003ff077819 */ /* 0x100fe40000011405 */
        /* <DEDUP_REMOVED lines=10> */
[----:B------:R-:W-:Y:S01]  /*aef0*/  LOP3.LUT R4, R67, 0x18, R3, 0xf8, !PT ;  /* 0x0000001843047812 */ /* 0x000fe200078ef803 */
[----:B------:R-:W-:Y:S02]  /*af00*/  IMAD R3, R6, 0x2, R66 ;  /* 0x0000000206037824 */ /* 0x000fe400078e0242 */
[----:B------:R-:W-:Y:S01]  /*af10*/  IMAD R16, R5, 0x1800, R65 ;  /* 0x0000180005107824 */ /* 0x000fe200078e0241 */
[----:B------:R-:W-:-:S02]  /*af20*/  LOP3.LUT R17, R4, R63, RZ, 0x3c, !PT ;  /* 0x0000003f04117212 */ /* 0x000fc400078e3cff */
[----:B------:R-:W0:Y:S03]  /*af30*/  LDS.128 R4, [R3] ;  /* 0x0000000003047984 */ /* 0x000e260000000c00 */
        /* <DEDUP_REMOVED lines=13> */
[----:B------:R-:W-:Y:S01]  /*b010*/  FMUL.FTZ R48, R26, R34 ;  /* 0x000000221a307220 */ /* 0x000fe20000410000 */
[----:B------:R-:W-:Y:S02]  /*b020*/  HADD2.F32 R26, -RZ, R39.H0_H0 ;  /* 0x20000027ff1a7230 */ /* 0x000fe40000004100 */
[----:B------:R-:W-:Y:S01]  /*b030*/  FMUL.FTZ R39, R27, R36 ;  /* 0x000000241b277220 */ /* 0x000fe20000410000 */
[----:B------:R-:W-:Y:S01]  /*b040*/  FFMA.FTZ R37, R9, R34, -R38 ;  /* 0x0000002209257223 */ /* 0x000fe20000010826 */
[----:B------:R-:W-:-:S02]  /*b050*/  HADD2.F32 R34, -RZ, R44.H0_H0 ;  /* 0x2000002cff227230 */ /* 0x000fc40000004100 */
[----:B------:R-:W-:Y:S01]  /*b060*/  FFMA.FTZ R48, R9, R35, R48 ;  /* 0x0000002309307223 */ /* 0x000fe20000010030 */
[----:B------:R-:W-:Y:S02]  /*b070*/  HADD2.F32 R9, -RZ, R46.H0_H0 ;  /* 0x2000002eff097230 */ /* 0x000fe40000004100 */
[-C--:B------:R-:W-:Y:S01]  /*b080*/  FMUL.FTZ R27, R27, R26.reuse ;  /* 0x0000001a1b1b7220 */ /* 0x080fe20000410000 */
[----:B------:R-:W-:Y:S01]  /*b090*/  FFMA.FTZ R50, R10, R26, -R39 ;  /* 0x0000001a0a327223 */ /* 0x000fe20000010827 */
[C---:B------:R-:W-:Y:S01]  /*b0a0*/  FMUL.FTZ R26, R32.reuse, R34 ;  /* 0x00000022201a7220 */ /* 0x040fe20000410000 */
[----:B------:R-:W-:Y:S02]  /*b0b0*/  HADD2.F32 R33, -RZ, R19.H1_H1 ;  /* 0x30000013ff217230 */ /* 0x000fe40000004100 */
[-C--:B------:R-:W-:Y:S01]  /*b0c0*/  FMUL.FTZ R39, R32, R9.reuse ;  /* 0x0000000920277220 */ /* 0x080fe20000410000 */
[----:B------:R-:W-:Y:S02]  /*b0d0*/  HADD2.F32 R38, -RZ, R47.H0_H0 ;  /* 0x2000002fff267230 */ /* 0x000fe40000004100 */
[----:B------:R-:W-:Y:S01]  /*b0e0*/  FFMA.FTZ R35, R11, R9, -R26 ;  /* 0x000000090b237223 */ /* 0x000fe2000001081a */
[----:B------:R-:W-:-:S02]  /*b0f0*/  HADD2.F32 R26, -RZ, R52.H0_H0 ;  /* 0x20000034ff1a7230 */ /* 0x000fc40000004100 */
[----:B------:R-:W-:Y:S01]  /*b100*/  FFMA.FTZ R27, R10, R36, R27 ;  /* 0x000000240a1b7223 */ /* 0x000fe2000001001b */
[----:B------:R-:W-:Y:S02]  /*b110*/  HADD2.F32 R17, -RZ, R16.H0_H0 ;  /* 0x20000010ff117230 */ /* 0x000fe40000004100 */
[----:B------:R-:W-:Y:S01]  /*b120*/  FMUL.FTZ R32, R33, R38 ;  /* 0x0000002621207220 */ /* 0x000fe20000410000 */
[----:B------:R-:W-:Y:S02]  /*b130*/  HADD2.F32 R44, -RZ, R44.H1_H1 ;  /* 0x3000002cff2c7230 */ /* 0x000fe40000004100 */
[----:B------:R-:W-:Y:S01]  /*b140*/  FFMA.FTZ R39, R11, R34, R39 ;  /* 0x000000220b277223 */ /* 0x000fe20000010027 */
[----:B------:R-:W-:Y:S02]  /*b150*/  HADD2.F32 R10, -RZ, R45.H1_H1 ;  /* 0x3000002dff0a7230 */ /* 0x000fe40000004100 */
[-C--:B------:R-:W-:Y:S01]  /*b160*/  FFMA.FTZ R36, R25, R26.reuse, -R32 ;  /* 0x0000001a19247223 */ /* 0x080fe20000010820 */
[----:B------:R-:W-:Y:S01]  /*b170*/  FMUL.FTZ R34, R33, R26 ;  /* 0x0000001a21227220 */ /* 0x000fe20000410000 */
[----:B------:R-:W-:Y:S01]  /*b180*/  FMUL.FTZ R32, R17, R44 ;  /* 0x0000002c11207220 */ /* 0x000fe20000410000 */
[----:B------:R-:W-:-:S02]  /*b190*/  HADD2.F32 R19, -RZ, R18.H0_H0 ;  /* 0x20000012ff137230 */ /* 0x000fc40000004100 */
[----:B------:R-:W-:Y:S01]  /*b1a0*/  FMUL.FTZ R17, R17, R10 ;  /* 0x0000000a11117220 */ /* 0x000fe20000410000 */
[----:B------:R-:W-:Y:S02]  /*b1b0*/  HADD2.F32 R26, -RZ, R43.H0_H0 ;  /* 0x2000002bff1a7230 */ /* 0x000fe40000004100 */
        /* <DEDUP_REMOVED lines=34> */
.L_x_11796:
[----:B------:R-:W-:Y:S05]  /*b3e0*/  BSYNC B1 ;  /* 0x0000000000017941 */ /* 0x000fea0003800000 */
.L_x_11795:
[----:B------:R-:W-:Y:S05]  /*b3f0*/  @P2 BRA `(.L_x_11777) ;  /* 0x0000000400ac2947 */ /* 0x000fea0003800000 */
[----:B01----:R-:W2:Y:S04]  /*b400*/  LDL R3, [R1+0x50] ;  /* 0x0000500001037983 */ /* 0x003ea80000100800 */
[----:B------:R-:W2:Y:S01]  /*b410*/  LDL.64 R4, [R1+0x38] ;  /* 0x0000380001047983 */ /* 0x000ea20000100a00 */
[----:B------:R-:W-:Y:S01]  /*b420*/  HADD2.F32 R27, -RZ, R21.H1_H1 ;  /* 0x30000015ff1b7230 */ /* 0x000fe20000004100 */
[--C-:B------:R-:W-:Y:S01]  /*b430*/  SHF.R.U32.HI R20, RZ, 0x10, R13.reuse ;  /* 0x00000010ff147819 */ /* 0x100fe2000001160d */
[----:B------:R-:W-:Y:S01]  /*b440*/  HADD2.F32 R25, -RZ, R41.H1_H1 ;  /* 0x30000029ff197230 */ /* 0x000fe20000004100 */
[----:B------:R-:W-:Y:S02]  /*b450*/  SHF.R.U64 R33, R12, 0x10, R13 ;  /* 0x000000100c217819 */ /* 0x000fe4000000120d */
[--C-:B------:R-:W-:Y:S01]  /*b460*/  SHF.R.U64 R35, R28, 0x10, R29.reuse ;  /* 0x000000101c237819 */ /* 0x100fe2000000121d */
[----:B------:R-:W-:Y:S01]  /*b470*/  HADD2.F32 R20, -RZ, R20.H0_H0 ;  /* 0x20000014ff147230 */ /* 0x000fe20000004100 */
[----:B------:R-:W-:-:S02]  /*b480*/  SHF.R.U32.HI R24, RZ, 0x10, R29 ;  /* 0x00000010ff187819 */ /* 0x000fc4000001161d */
[--C-:B------:R-:W-:Y:S02]  /*b490*/  SHF.R.U64 R34, R30, 0x10, R31.reuse ;  /* 0x000000101e227819 */ /* 0x100fe4000000121f */
[----:B------:R-:W-:Y:S02]  /*b4a0*/  SHF.R.U32.HI R30, RZ, 0x10, R31 ;  /* 0x00000010ff1e7819 */ /* 0x000fe4000001161f */
[--C-:B------:R-:W-:Y:S02]  /*b4b0*/  SHF.R.U32.HI R28, RZ, 0x10, R15.reuse ;  /* 0x00000010ff1c7819 */ /* 0x100fe4000001160f */
        /* <DEDUP_REMOVED lines=11> */
[-C--:B------:R-:W-:Y:S02]  /*b570*/  LOP3.LUT R5, R5, R63.reuse, RZ, 0x3c, !PT ;  /* 0x0000003f05057212 */ /* 0x080fe400078e3cff */
        /* <DEDUP_REMOVED lines=27> */
[----:B------:R-:W-:Y:S01]  /*b730*/  FFMA.FTZ R31, R12, R27, R31 ;  /* 0x0000001b0c1f7223 */ /* 0x000fe2000001001f */
[----:B------:R-:W-:Y:S02]  /*b740*/  HADD2.F32 R25, -RZ, R42.H1_H1 ;  /* 0x3000002aff197230 */ /* 0x000fe40000004100 */
        /* <DEDUP_REMOVED lines=12> */
[----:B------:R-:W-:Y:S01]  /*b810*/  FFMA.FTZ R20, R13, R20, R12 ;  /* 0x000000140d147223 */ /* 0x000fe2000001000c */
[----:B------:R-:W-:Y:S02]  /*b820*/  HADD2.F32 R12, -RZ, R41.H0_H0 ;  /* 0x20000029ff0c7230 */ /* 0x000fe40000004100 */
[-C--:B------:R-:W-:Y:S01]  /*b830*/  FMUL.FTZ R30, R19, R16.reuse ;  /* 0x00000010131e7220 */ /* 0x080fe20000410000 */
[----:B------:R-:W-:Y:S01]  /*b840*/  FFMA.FTZ R28, R15, R16, -R18 ;  /* 0x000000100f1c7223 */ /* 0x000fe20000010812 */
        /* <DEDUP_REMOVED lines=9> */
[----:B------:R-:W-:Y:S01]  /*b8e0*/  FMUL.FTZ R12, R11, R42 ;  /* 0x0000002a0b0c7220 */ /* 0x000fe20000410000 */
        /* <DEDUP_REMOVED lines=28> */
.L_x_11777:
[----:B------:R-:W-:Y:S05]  /*bab0*/  BSYNC B0 ;  /* 0x0000000000007941 */ /* 0x000fea0003800000 */
.L_x_11770:
        /* <DEDUP_REMOVED lines=8> */
.L_x_11768:
[----:B0--3--:R-:W3:Y:S02]  /*bb40*/  LDL R0, [R1+0x34] ;  /* 0x0000340001007983 */ /* 0x009ee40000100800 */
[----:B---3--:R-:W-:-:S13]  /*bb50*/  ISETP.NE.AND P0, PT, R0, 0x3, PT ;  /* 0x000000030000780c */ /* 0x008fda0003f05270 */
[----:B------:R-:W-:Y:S05]  /*bb60*/  @!P0 BRA `(.L_x_11797) ;  /* 0x0000000000048947 */ /* 0x000fea0003800000 */
[----:B------:R-:W-:Y:S01]  /*bb70*/  BPT.TRAP 0x1 ;  /* 0x000000040000795c */ /* 0x000fe20000300000 */
.L_x_11797:
[----:B------:R-:W3:Y:S01]  /*bb80*/  LDL R0, [R1+0x2c] ;  /* 0x00002c0001007983 */ /* 0x000ee20000100800 */
[----:B------:R-:W-:Y:S01]  /*bb90*/  IMAD R21, R145, 0x8, R22 ;  /* 0x0000000891157824 */ /* 0x000fe200078e0216 */
[----:B---3--:R-:W-:-:S04]  /*bba0*/  SHF.L.U32 R0, R0, 0x1f, RZ ;  /* 0x0000001f00007819 */ /* 0x008fc800000006ff */
[----:B------:R0:W3:Y:S01]  /*bbb0*/  SYNCS.PHASECHK.TRANS64.TRYWAIT P2, [R21+URZ+0x31c30], R0 ;  /* 0x031c3000150075a7 */ /* 0x0000e2000804017f */
[----:B------:R-:W-:Y:S05]  /*bbc0*/  @!P0 BRA `(.L_x_11798) ;  /* 0x0000000000048947 */ /* 0x000fea0003800000 */
[----:B------:R-:W-:Y:S01]  /*bbd0*/  BPT.TRAP 0x1 ;  /* 0x000000040000795c */ /* 0x000fe20000300000 */
.L_x_11798:
[----:B-12-4-:R-:W1:Y:S02]  /*bbe0*/  S2R R3, SR_TID.X ;  /* 0x0000000000037919 */ /* 0x016e640000002100 */
[----:B-1----:R-:W-:-:S04]  /*bbf0*/  LOP3.LUT R3, R3, 0x7f, RZ, 0xc0, !PT ;  /* 0x0000007f03037812 */ /* 0x002fc800078ec0ff */
[----:B------:R-:W-:Y:S01]  /*bc00*/  ISETP.NE.AND P1, PT, R3, RZ, PT ;  /* 0x000000ff0300720c */ /* 0x000fe20003f25270 */
[----:B---3--:R-:W-:-:S12]  /*bc10*/  @P2 BRA `(.L_x_11799) ;  /* 0x0000000000082947 */ /* 0x008fd80003800000 */
[----:B------:R-:W1:Y:S02]  /*bc20*/  SYNCS.PHASECHK.TRANS64.TRYWAIT P2, [R21+URZ+0x31c30], R0 ;  /* 0x031c3000150075a7 */ /* 0x000e64000804017f */
[----:B-1----:R-:W-:Y:S05]  /*bc30*/  @!P2 BRA `(.L_x_11800) ;  /* 0x000001a400bca947 */ /* 0x002fea0003800000 */
.L_x_11799:
[----:B------:R-:W-:Y:S05]  /*bc40*/  WARPSYNC.ALL ;  /* 0x0000000000007948 */ /* 0x000fea0003800000 */
[----:B01----:R-:W-:Y:S02]  /*bc50*/  VIADD R0, R22, 0x16a00 ;  /* 0x00016a0016007836 */ /* 0x003fe40000000000 */
[----:B------:R-:W-:Y:S02]  /*bc60*/  IMAD R2, R2, 0x1000, R22 ;  /* 0x0000100002027824 */ /* 0x000fe400078e0216 */
[----:B------:R-:W-:Y:S01]  /*bc70*/  IMAD.MOV.U32 R15, RZ, RZ, -0x7fffffe0 ;  /* 0x80000020ff0f7424 */ /* 0x000fe200078e00ff */
[----:B------:R-:W-:Y:S01]  /*bc80*/  SHF.R.U32.HI R0, RZ, 0x4, R0 ;  /* 0x00000004ff007819 */ /* 0x000fe20000011600 */
[----:B------:R-:W-:-:S02]  /*bc90*/  VIADD R2, R2, 0xda00 ;  /* 0x0000da0002027836 */ /* 0x000fc40000000000 */
[----:B------:R-:W-:Y:S01]  /*bca0*/  IMAD.MOV.U32 R9, RZ, RZ, -0x7fffffe0 ;  /* 0x80000020ff097424 */ /* 0x000fe200078e00ff */
[----:B------:R-:W-:Y:S01]  /*bcb0*/  LOP3.LUT R0, R0, 0x3fff, RZ, 0xc0, !PT ;  /* 0x00003fff00007812 */ /* 0x000fe200078ec0ff */
[----:B------:R-:W-:Y:S01]  /*bcc0*/  WARPGROUP.ARRIVE ;  /* 0x00000000000079c5 */ /* 0x000fe20000000000 */
[----:B------:R-:W-:Y:S01]  /*bcd0*/  SHF.R.U32.HI R2, RZ, 0x4, R2 ;  /* 0x00000004ff027819 */ /* 0x000fe20000011602 */
[----:B------:R-:W-:Y:S01]  /*bce0*/  IMAD.MOV.U32 R3, RZ, RZ, -0x7fffffe0 ;  /* 0x80000020ff037424 */ /* 0x000fe200078e00ff */
[----:B------:R-:W-:Y:S01]  /*bcf0*/  LOP3.LUT R4, R0, 0x10000, RZ, 0xfc, !PT ;  /* 0x0001000000047812 */ /* 0x000fe200078efcff */
[----:B------:R-:W-:Y:S01]  /*bd00*/  IMAD.MOV.U32 R5, RZ, RZ, -0x7fffffe0 ;  /* 0x80000020ff057424 */ /* 0x000fe200078e00ff */
[----:B------:R-:W-:Y:S01]  /*bd10*/  LOP3.LUT R2, R2, 0x3fff, RZ, 0xc0, !PT ;  /* 0x00003fff02027812 */ /* 0x000fe200078ec0ff */
[----:B------:R-:W-:Y:S01]  /*bd20*/  IMAD.MOV.U32 R7, RZ, RZ, -0x7fffffe0 ;  /* 0x80000020ff077424 */ /* 0x000fe200078e00ff */
[----:B------:R-:W0:Y:S01]  /*bd30*/  LDC R18, c[0x0][0x448] ;  /* 0x00011200ff127b82 */ /* 0x000e220000000800 */
[----:B------:R-:W-:Y:S01]  /*bd40*/  IMAD R14, R145, 0x6c0, R4 ;  /* 0x000006c0910e7824 */ /* 0x000fe200078e0204 */
[----:B------:R-:W-:Y:S01]  /*bd50*/  LOP3.LUT R8, R2, 0x10000, RZ, 0xfc, !PT ;  /* 0x0001000002087812 */ /* 0x000fe200078efcff */
[----:B------:R1:W-:Y:S01]  /*bd60*/  STL [R1+0x58], R4 ;  /* 0x0000580401007387 */ /* 0x0003e20000100800 */
[----:B------:R-:W-:-:S02]  /*bd70*/  R2UR UR7, R15 ;  /* 0x000000000f0772ca */ /* 0x000fc400000e0000 */
[C---:B------:R-:W-:Y:S02]  /*bd80*/  R2UR UR6, R14.reuse ;  /* 0x000000000e0672ca */ /* 0x040fe400000e0000 */
[----:B------:R-:W-:Y:S01]  /*bd90*/  R2UR UR5, R9 ;  /* 0x00000000090572ca */ /* 0x000fe200000e0000 */
[----:B------:R-:W-:Y:S01]  /*bda0*/  VIADD R2, R14, 0x40 ;  /* 0x000000400e027836 */ /* 0x000fe20000000000 */
[C---:B------:R-:W-:Y:S02]  /*bdb0*/  R2UR UR4, R8.reuse ;  /* 0x00000000080472ca */ /* 0x040fe400000e0000 */
[----:B------:R-:W-:Y:S02]  /*bdc0*/  R2UR UR11, R3 ;  /* 0x00000000030b72ca */ /* 0x000fe400000e0000 */
[----:B------:R-:W-:Y:S02]  /*bdd0*/  R2UR UR8, R8 ;  /* 0x00000000080872ca */ /* 0x000fe400000e0000 */
[----:B------:R-:W-:Y:S01]  /*bde0*/  R2UR UR9, R9 ;  /* 0x00000000090972ca */ /* 0x000fe200000e0000 */
[----:B-1----:R-:W-:Y:S01]  /*bdf0*/  VIADD R4, R14, 0xc0 ;  /* 0x000000c00e047836 */ /* 0x002fe20000000000 */
[----:B------:R-:W-:-:S02]  /*be00*/  R2UR UR15, R5 ;  /* 0x00000000050f72ca */ /* 0x000fc400000e0000 */
[----:B------:R-:W-:Y:S01]  /*be10*/  R2UR UR13, R9 ;  /* 0x00000000090d72ca */ /* 0x000fe200000e0000 */
[----:B------:R-:W-:Y:S01]  /*be20*/  VIADD R6, R14, 0x100 ;  /* 0x000001000e067836 */ /* 0x000fe20000000000 */
[----:B------:R-:W-:Y:S01]  /*be30*/  R2UR UR12, R8 ;  /* 0x00000000080c72ca */ /* 0x000fe200000e0000 */
[----:B------:R-:W-:Y:S01]  /*be40*/  HGMMA.64x16x16.F32 R88, gdesc[UR4], RZ, !UPT, gsb0 ;  /* 0x00200000045879f0 */ /* 0x000fe2000c0008ff */
[----:B------:R-:W-:Y:S01]  /*be50*/  R2UR UR10, R2 ;  /* 0x00000000020a72ca */ /* 0x000fe200000e0000 */
[----:B------:R-:W-:Y:S01]  /*be60*/  VIADD R2, R14, 0x80 ;  /* 0x000000800e027836 */ /* 0x000fe20000000000 */
[----:B------:R-:W-:Y:S01]  /*be70*/  R2UR UR19, R7 ;  /* 0x00000000071372ca */ /* 0x000fe200000e0000 */
[----:B------:R-:W-:Y:S01]  /*be80*/  IMAD.MOV.U32 R3, RZ, RZ, -0x7fffffe0 ;  /* 0x80000020ff037424 */ /* 0x000fe200078e00ff */
[----:B------:R-:W-:Y:S02]  /*be90*/  R2UR UR16, R8 ;  /* 0x00000000081072ca */ /* 0x000fe400000e0000 */
[----:B------:R-:W-:-:S02]  /*bea0*/  R2UR UR17, R9 ;  /* 0x00000000091172ca */ /* 0x000fc400000e0000 */
[C---:B------:R-:W-:Y:S02]  /*beb0*/  R2UR UR21, R9.reuse ;  /* 0x00000000091572ca */ /* 0x040fe400000e0000 */
[----:B------:R-:W-:Y:S01]  /*bec0*/  R2UR UR25, R9 ;  /* 0x00000000091972ca */ /* 0x000fe200000e0000 */
[----:B------:R-:W-:Y:S01]  /*bed0*/  VIADD R10, R14, 0xc2 ;  /* 0x000000c20e0a7836 */ /* 0x000fe20000000000 */
[C---:B------:R-:W-:Y:S01]  /*bee0*/  R2UR UR20, R8.reuse ;  /* 0x00000000081472ca */ /* 0x040fe200000e0000 */
[----:B------:R-:W-:Y:S01]  /*bef0*/  IMAD.MOV.U32 R11, RZ, RZ, -0x7fffffe0 ;  /* 0x80000020ff0b7424 */ /* 0x000fe200078e00ff */
[C---:B------:R-:W-:Y:S01]  /*bf00*/  R2UR UR24, R8.reuse ;  /* 0x00000000081872ca */ /* 0x040fe200000e0000 */
[----:B------:R-:W-:Y:S01]  /*bf10*/  VIADD R12, R8, 0x300 ;  /* 0x00000300080c7836 */ /* 0x000fe20000000000 */
[----:B------:R-:W2:Y:S01]  /*bf20*/  LDL.LU R0, [R1] ;  /* 0x0000000001007983 */ /* 0x000ea20000300800 */
[----:B------:R-:W-:Y:S01]  /*bf30*/  R2UR UR6, R2 ;  /* 0x00000000020672ca */ /* 0x000fe200000e0000 */
[----:B------:R-:W-:Y:S01]  /*bf40*/  VIADD R2, R14, 0x140 ;  /* 0x000001400e027836 */ /* 0x000fe20000000000 */
[----:B------:R-:W-:Y:S01]  /*bf50*/  R2UR UR7, R3 ;  /* 0x00000000030772ca */ /* 0x000fe200000e0000 */
[----:B------:R-:W-:Y:S01]  /*bf60*/  IMAD.MOV.U32 R3, RZ, RZ, -0x7fffffe0 ;  /* 0x80000020ff037424 */ /* 0x000fe200078e00ff */
[----:B------:R-:W-:Y:S01]  /*bf70*/  R2UR UR4, R8 ;  /* 0x00000000080472ca */ /* 0x000fe200000e0000 */
[----:B------:R-:W-:Y:S01]  /*bf80*/  IMAD.MOV.U32 R5, RZ, RZ, -0x7fffffe0 ;  /* 0x80000020ff057424 */ /* 0x000fe200078e00ff */
[----:B------:R-:W-:Y:S01]  /*bf90*/  R2UR UR5, R9 ;  /* 0x00000000090572ca */ /* 0x000fe200000e0000 */
[----:B------:R-:W-:Y:S01]  /*bfa0*/  IMAD.MOV.U32 R7, RZ, RZ, -0x7fffffe0 ;  /* 0x80000020ff077424 */ /* 0x000fe200078e00ff */
[----:B------:R-:W-:Y:S01]  /*bfb0*/  R2UR UR14, R4 ;  /* 0x00000000040e72ca */ /* 0x000fe200000e0000 */
[----:B------:R-:W-:Y:S01]  /*bfc0*/  VIADD R4, R14, 0x180 ;  /* 0x000001800e047836 */ /* 0x000fe20000000000 */
[----:B------:R-:W-:Y:S01]  /*bfd0*/  R2UR UR18, R6 ;  /* 0x00000000061272ca */ /* 0x000fe200000e0000 */
[----:B------:R-:W-:Y:S01]  /*bfe0*/  VIADD R6, R8, 0x2 ;  /* 0x0000000208067836 */ /* 0x000fe20000000000 */
[----:B------:R-:W-:Y:S01]  /*bff0*/  R2UR UR23, R5 ;  /* 0x00000000051772ca */ /* 0x000fe200000e0000 */
[----:B------:R-:W-:Y:S01]  /*c000*/  IMAD.MOV.U32 R5, RZ, RZ, -0x7fffffe0 ;  /* 0x80000020ff057424 */ /* 0x000fe200078e00ff */
[----:B------:R-:W-:Y:S01]  /*c010*/  R2UR UR22, R4 ;  /* 0x00000000041672ca */ /* 0x000fe200000e0000 */
[----:B------:R-:W-:Y:S01]  /*c020*/  VIADD R4, R14, 0x200 ;  /* 0x000002000e047836 */ /* 0x000fe20000000000 */
[----:B0-----:R-:W-:Y:S01]  /*c030*/  ISETP.NE.AND P5, PT, R18, 0x1, PT ;  /* 0x000000011200780c */ /* 0x001fe20003fa5270 */
[----:B------:R-:W-:-:S02]  /*c040*/  IMAD.MOV.U32 R13, RZ, RZ, -0x7fffffe0 ;  /* 0x80000020ff0d7424 */ /* 0x000fc400078e00ff */
[C---:B------:R-:W-:Y:S02]  /*c050*/  VIADD R16, R14.reuse, 0x302 ;  /* 0x000003020e107836 */ /* 0x040fe40000000000 */
[----:B------:R-:W-:Y:S01]  /*c060*/  IMAD.MOV.U32 R17, RZ, RZ, -0x7fffffe0 ;  /* 0x80000020ff117424 */ /* 0x000fe200078e00ff */
[----:B------:R-:W-:Y:S02]  /*c070*/  WARPGROUP.DEPBAR.LE gsb0, 0x0 ;  /* 0x00008000000079c5 */ /* 0x000fe40000010000 */
[----:B------:R-:W-:Y:S01]  /*c080*/  WARPGROUP.ARRIVE ;  /* 0x00000000000079c5 */ /* 0x000fe20000000000 */
[----:B------:R-:W-:-:S04]  /*c090*/  VIADD R18, R14, 0x500 ;  /* 0x000005000e127836 */ /* 0x000fc80000000000 */
[----:B------:R-:W0:Y:S01]  /*c0a0*/  @P5 LDC R15, c[0x0][0x44c] ;  /* 0x00011300ff0f5b82 */ /* 0x000e220000000800 */
        /* <DEDUP_REMOVED lines=21> */
[----:B-----5:R-:W-:-:S06]  /*c200*/  WARPGROUP.ARRIVE ;  /* 0x00000000000079c5 */ /* 0x020fcc0000000000 */
        /* <DEDUP_REMOVED lines=21> */
[----:B------:R-:W-:Y:S01]  /*c360*/  IMAD.MOV.U32 R19, RZ, RZ, -0x7fffffe0 ;  /* 0x80000020ff137424 */ /* 0x000fe200078e00ff */
[----:B--2---:R-:W-:-:S04]  /*c370*/  LOP3.LUT R0, R0, 0xfffffff7, RZ, 0xc0, !PT ;  /* 0xfffffff700007812 */ /* 0x004fc800078ec0ff */
[----:B------:R-:W-:-:S05]  /*c380*/  @P5 LOP3.LUT R0, R0, 0x8, RZ, 0xfc, !PT ;  /* 0x0000000800005812 */ /* 0x000fca00078efcff */
[----:B------:R1:W-:Y:S04]  /*c390*/  STL [R1], R0 ;  /* 0x0000000001007387 */ /* 0x0003e80000100800 */
[----:B------:R-:W2:Y:S04]  /*c3a0*/  LDL R100, [R1+0x7c] ;  /* 0x00007c0001647983 */ /* 0x000ea80000100800 */
[----:B------:R-:W3:Y:S04]  /*c3b0*/  LDL R98, [R1+0x78] ;  /* 0x0000780001627983 */ /* 0x000ee80000100800 */
[----:B-1----:R-:W2:Y:S04]  /*c3c0*/  LDL R0, [R1+0x88] ;  /* 0x0000880001007983 */ /* 0x002ea80000100800 */
[----:B------:R-:W4:Y:S04]  /*c3d0*/  LDL R97, [R1+0x74] ;  /* 0x0000740001617983 */ /* 0x000f280000100800 */
[----:B------:R-:W4:Y:S01]  /*c3e0*/  LDL R99, [R1+0x70] ;  /* 0x0000700001637983 */ /* 0x000f220000100800 */
[----:B------:R-:W-:-:S02]  /*c3f0*/  WARPGROUP.DEPBAR.LE gsb0, 0x0 ;  /* 0x00008000000079c5 */ /* 0x000fc40000010000 */
[----:B------:R-:W-:-:S06]  /*c400*/  WARPGROUP.ARRIVE ;  /* 0x00000000000079c5 */ /* 0x000fcc0000000000 */
[----:B------:R-:W-:Y:S01]  /*c410*/  HGMMA.64x16x16.F32 R40, gdesc[UR20], RZ, !UPT, gsb0 ;  /* 0x00200000142879f0 */ /* 0x000fe2000c0008ff */
        /* <DEDUP_REMOVED lines=19> */
[----:B------:R-:W-:-:S03]  /*c550*/  IMAD.MOV.U32 R3, RZ, RZ, -0x7fffffe0 ;  /* 0x80000020ff037424 */ /* 0x000fc600078e00ff */
        /* <DEDUP_REMOVED lines=287> */
[----:B------:R-:W-:Y:S01]  /*d750*/  VIADD R16, R14, 0x482 ;  /* 0x000004820e107836 */ /* 0x000fe20000000000 */
[----:B------:R-:W1:Y:S01]  /*d760*/  @P5 LDC R19, c[0x0][0x450] ;  /* 0x00011400ff135b82 */ /* 0x000e620000000800 */
[----:B------:R-:W-:-:S02]  /*d770*/  WARPGROUP.DEPBAR.LE gsb0, 0x0 ;  /* 0x00008000000079c5 */ /* 0x000fc40000010000 */
[----:B------:R-:W-:-:S08]  /*d780*/  WARPGROUP.ARRIVE ;  /* 0x00000000000079c5 */ /* 0x000fd00000000000 */
[----:B------:R-:W-:Y:S01]  /*d790*/  HGMMA.64x16x16.F32 R24, gdesc[UR28], R24, gsb0 ;  /* 0x002000001c1879f0 */ /* 0x000fe20008000818 */
[----:B------:R-:W-:Y:S02]  /*d7a0*/  VIADD R2, R8, 0x602 ;  /* 0x0000060208027836 */ /* 0x000fe40000000000 */
[----:B------:R-:W-:Y:S02]  /*d7b0*/  IMAD.MOV.U32 R17, RZ, RZ, -0x7fffffe0 ;  /* 0x80000020ff117424 */ /* 0x000fe400078e00ff */
[----:B------:R-:W-:Y:S01]  /*d7c0*/  IMAD.MOV.U32 R3, RZ, RZ, -0x7fffffe0 ;  /* 0x80000020ff037424 */ /* 0x000fe200078e00ff */
[----:B------:R-:W-:Y:S02]  /*d7d0*/  R2UR UR10, R16 ;  /* 0x00000000100a72ca */ /* 0x000fe400000e0000 */
[----:B------:R-:W-:Y:S02]  /*d7e0*/  R2UR UR11, R17 ;  /* 0x00000000110b72ca */ /* 0x000fe400000e0000 */
[----:B------:R-:W-:-:S02]  /*d7f0*/  R2UR UR8, R2 ;  /* 0x00000000020872ca */ /* 0x000fc400000e0000 */
        /* <DEDUP_REMOVED lines=10> */
[----:B--2---:R-:W-:Y:S01]  /*d8a0*/  IMAD.IADD R20, R0, 0x1, R100 ;  /* 0x0000000100147824 */ /* 0x004fe200078e0264 */
[----:B------:R-:W-:-:S02]  /*d8b0*/  WARPGROUP.DEPBAR.LE gsb0, 0x0 ;  /* 0x00008000000079c5 */ /* 0x000fc40000010000 */
[----:B------:R-:W-:-:S09]  /*d8c0*/  WARPGROUP.ARRIVE ;  /* 0x00000000000079c5 */ /* 0x000fd20000000000 */
[----:B------:R-:W-:Y:S01]  /*d8d0*/  HGMMA.64x16x16.F32 R80, gdesc[UR4], R80, gsb0 ;  /* 0x00200000045079f0 */ /* 0x000fe20008000850 */
[----:B0-----:R-:W-:-:S04]  /*d8e0*/  @P5 IMAD.HI.U32 R0, R20, R15, RZ ;  /* 0x0000000f14005227 */ /* 0x001fc800078e00ff */
[----:B------:R-:W-:Y:S01]  /*d8f0*/  VIADD R18, R14, 0x502 ;  /* 0x000005020e127836 */ /* 0x000fe20000000000 */
[----:B-1----:R-:W-:Y:S01]  /*d900*/  @P5 SHF.R.U32.HI R20, RZ, R19, R0 ;  /* 0x00000013ff145219 */ /* 0x002fe20000011600 */
        /* <DEDUP_REMOVED lines=28> */
[C---:B------:R-:W-:Y:S02]  /*dad0*/  R2UR UR16, R2.reuse ;  /* 0x00000000021072ca */ /* 0x040fe400000e0000 */
[C---:B------:R-:W-:Y:S02]  /*dae0*/  R2UR UR17, R3.reuse ;  /* 0x00000000031172ca */ /* 0x040fe400000e0000 */
[----:B------:R-:W-:Y:S02]  /*daf0*/  R2UR UR20, R2 ;  /* 0x00000000021472ca */ /* 0x000fe400000e0000 */
[----:B------:R-:W-:Y:S01]  /*db00*/  R2UR UR21, R3 ;  /* 0x00000000031572ca */ /* 0x000fe200000e0000 */
[----:B------:R-:W0:Y:S01]  /*db10*/  SHFL.IDX PT, R0, R20, RZ, 0x1c1f ;  /* 0x001c1fff14007589 */ /* 0x000e2200000e0000 */
[----:B------:R-:W-:Y:S01]  /*db20*/  R2UR UR18, R16 ;  /* 0x00000000101272ca */ /* 0x000fe200000e0000 */
[----:B------:R-:W-:Y:S01]  /*db30*/  IMAD R15, R96, -0x90, RZ ;  /* 0xffffff70600f7824 */ /* 0x000fe200078e02ff */
[----:B------:R-:W-:Y:S01]  /*db40*/  R2UR UR19, R17 ;  /* 0x00000000111372ca */ /* 0x000fe200000e0000 */
[----:B------:R-:W-:Y:S01]  /*db50*/  VIADD R18, R14, 0x642 ;  /* 0x000006420e127836 */ /* 0x000fe20000000000 */
[----:B------:R-:W-:Y:S01]  /*db60*/  R2UR UR8, R2 ;  /* 0x00000000020872ca */ /* 0x000fe200000e0000 */
[----:B------:R-:W-:Y:S01]  /*db70*/  IMAD.MOV.U32 R19, RZ, RZ, -0x7fffffe0 ;  /* 0x80000020ff137424 */ /* 0x000fe200078e00ff */
[----:B------:R-:W-:Y:S01]  /*db80*/  R2UR UR9, R3 ;  /* 0x00000000030972ca */ /* 0x000fe200000e0000 */
[----:B------:R-:W-:Y:S01]  /*db90*/  ULDC UR4, c[0x0][0x988] ;  /* 0x0002620000047ab9 */ /* 0x000fe20000000800 */
[----:B------:R-:W-:-:S02]  /*dba0*/  WARPGROUP.DEPBAR.LE gsb0, 0x0 ;  /* 0x00008000000079c5 */ /* 0x000fc40000010000 */
[----:B------:R-:W-:-:S06]  /*dbb0*/  WARPGROUP.ARRIVE ;  /* 0x00000000000079c5 */ /* 0x000fcc0000000000 */
[----:B------:R-:W-:Y:S01]  /*dbc0*/  HGMMA.64x16x16.F32 R48, gdesc[UR16], R48, gsb0 ;  /* 0x00200000103079f0 */ /* 0x000fe20008000830 */
[----:B------:R-:W-:Y:S02]  /*dbd0*/  VIADD R16, R14, 0x602 ;  /* 0x000006020e107836 */ /* 0x000fe40000000000 */
[----:B------:R-:W-:-:S03]  /*dbe0*/  IMAD.MOV.U32 R17, RZ, RZ, -0x7fffffe0 ;  /* 0x80000020ff117424 */ /* 0x000fc600078e00ff */
[----:B------:R-:W-:Y:S02]  /*dbf0*/  R2UR UR22, R16 ;  /* 0x00000000101672ca */ /* 0x000fe400000e0000 */
[----:B------:R-:W-:Y:S01]  /*dc00*/  R2UR UR23, R17 ;  /* 0x00000000111772ca */ /* 0x000fe200000e0000 */
[----:B---3--:R-:W-:Y:S01]  /*dc10*/  IMAD R17, R96, -0x90, R98 ;  /* 0xffffff7060117824 */ /* 0x008fe200078e0262 */
[----:B----4-:R-:W-:Y:S01]  /*dc20*/  IADD3 R15, -R97, 0x91, R15 ;  /* 0x00000091610f7810 */ /* 0x010fe20007ffe10f */
[----:B------:R-:W-:Y:S02]  /*dc30*/  WARPGROUP.DEPBAR.LE gsb0, 0x0 ;  /* 0x00008000000079c5 */ /* 0x000fe40000010000 */
[----:B------:R-:W-:-:S08]  /*dc40*/  WARPGROUP.ARRIVE ;  /* 0x00000000000079c5 */ /* 0x000fd00000000000 */
[----:B------:R-:W-:Y:S01]  /*dc50*/  HGMMA.64x16x16.F32 R40, gdesc[UR20], R40, gsb0 ;  /* 0x00200000142879f0 */ /* 0x000fe20008000828 */
[----:B------:R-:W-:Y:S02]  /*dc60*/  IADD3 R17, -R97, 0x90, R17 ;  /* 0x0000009061117810 */ /* 0x000fe40007ffe111 */
[----:B------:R-:W-:-:S04]  /*dc70*/  IADD3 R16, -R99, R15, R98 ;  /* 0x0000000f63107210 */ /* 0x000fc80007ffe162 */
[----:B0-----:R-:W-:Y:S01]  /*dc80*/  VIADDMNMX R0, R0, R16, R17, PT ;  /* 0x0000001000007246 */ /* 0x001fe20003800111 */
[----:B------:R-:W-:-:S03]  /*dc90*/  IMAD.MOV.U32 R15, RZ, RZ, -0x7fffffe0 ;  /* 0x80000020ff0f7424 */ /* 0x000fc600078e00ff */
[C---:B------:R-:W-:Y:S02]  /*dca0*/  ISETP.GT.AND P3, PT, R0.reuse, RZ, PT ;  /* 0x000000ff0000720c */ /* 0x040fe40003f64270 */
[----:B------:R-:W-:Y:S02]  /*dcb0*/  ISETP.GT.AND P4, PT, R0, 0x1, PT ;  /* 0x000000010000780c */ /* 0x000fe40003f84270 */
[----:B------:R-:W-:Y:S02]  /*dcc0*/  R2UR UR10, R18 ;  /* 0x00000000120a72ca */ /* 0x000fe400000e0000 */
[----:B------:R-:W-:Y:S02]  /*dcd0*/  R2UR UR11, R19 ;  /* 0x00000000130b72ca */ /* 0x000fe400000e0000 */
[----:B------:R-:W-:Y:S02]  /*dce0*/  ISETP.GT.AND P2, PT, R0, 0x8, PT ;  /* 0x000000080000780c */ /* 0x000fe40003f44270 */
[----:B------:R-:W-:-:S02]  /*dcf0*/  FSEL R88, R88, -INF , P3 ;  /* 0xff80000058587808 */ /* 0x000fc40001800000 */
[----:B------:R-:W-:Y:S01]  /*dd00*/  FSEL R89, R89, -INF , P4 ;  /* 0xff80000059597808 */ /* 0x000fe20002000000 */
[----:B------:R-:W-:Y:S01]  /*dd10*/  VIADD R14, R14, 0x682 ;  /* 0x000006820e0e7836 */ /* 0x000fe20000000000 */
[----:B------:R-:W-:Y:S02]  /*dd20*/  R2UR UR15, R15 ;  /* 0x000000000f0f72ca */ /* 0x000fe400000e0000 */
[----:B------:R-:W-:Y:S02]  /*dd30*/  ISETP.GT.AND P3, PT, R0, 0x9, PT ;  /* 0x000000090000780c */ /* 0x000fe40003f64270 */
[----:B------:R-:W-:Y:S02]  /*dd40*/  FSEL R92, R92, -INF , P2 ;  /* 0xff8000005c5c7808 */ /* 0x000fe40001000000 */
[----:B------:R-:W-:Y:S02]  /*dd50*/  FMNMX.FTZ R15, R88, R89, !PT ;  /* 0x00000059580f7209 */ /* 0x000fe40007810000 */
[----:B------:R-:W-:-:S02]  /*dd60*/  R2UR UR14, R14 ;  /* 0x000000000e0e72ca */ /* 0x000fc400000e0000 */
        /* <DEDUP_REMOVED lines=8> */
[----:B------:R-:W-:-:S05]  /*ddf0*/  ISETP.GT.AND P2, PT, R0, 0x18, PT ;  /* 0x000000180000780c */ /* 0x000fca0003f44270 */
[----:B------:R-:W-:Y:S01]  /*de00*/  HGMMA.64x16x16.F32 R32, gdesc[UR8], R32, gsb0 ;  /* 0x00200000082079f0 */ /* 0x000fe20008000820 */
        /* <DEDUP_REMOVED lines=32> */
[----:B------:R-:W-:Y:S02]  /*e010*/  R2UR UR12, R2 ;  /* 0x00000000020c72ca */ /* 0x000fe400000e0000 */
[----:B------:R-:W-:Y:S02]  /*e020*/  R2UR UR13, R3 ;  /* 0x00000000030d72ca */ /* 0x000fe400000e0000 */
[----:B------:R-:W-:Y:S02]  /*e030*/  ISETP.GT.AND P3, PT, R0, 0x41, PT ;  /* 0x000000410000780c */ /* 0x000fe40003f64270 */
[----:B------:R-:W-:-:S02]  /*e040*/  FSEL R56, R56, -INF , P2 ;  /* 0xff80000038387808 */ /* 0x000fc40001000000 */
[----:B------:R-:W-:Y:S01]  /*e050*/  FMNMX.FTZ R15, R69, R14, !PT ;  /* 0x0000000e450f7209 */ /* 0x000fe20007810000 */
[----:B------:R-:W-:Y:S02]  /*e060*/  WARPGROUP.DEPBAR.LE gsb0, 0x0 ;  /* 0x00008000000079c5 */ /* 0x000fe40000010000 */
[----:B------:R-:W-:Y:S01]  /*e070*/  ISETP.GT.AND P2, PT, R0, 0x48, PT ;  /* 0x000000480000780c */ /* 0x000fe20003f44270 */
[----:B------:R-:W-:Y:S01]  /*e080*/  WARPGROUP.ARRIVE ;  /* 0x00000000000079c5 */ /* 0x000fe20000000000 */
[----:B------:R-:W-:Y:S02]  /*e090*/  FSEL R57, R57, -INF , P3 ;  /* 0xff80000039397808 */ /* 0x000fe40001800000 */
[----:B------:R-:W-:Y:S02]  /*e0a0*/  FMNMX.FTZ R14, R56, R15, !PT ;  /* 0x0000000f380e7209 */ /* 0x000fe40007810000 */
[----:B------:R-:W-:Y:S01]  /*e0b0*/  ISETP.GT.AND P3, PT, R0, 0x49, PT ;  /* 0x000000490000780c */ /* 0x000fe20003f64270 */
[----:B------:R-:W-:Y:S01]  /*e0c0*/  HGMMA.64x16x16.F32 R24, gdesc[UR12], R24, gsb0 ;  /* 0x002000000c1879f0 */ /* 0x000fe20008000818 */
        /* <DEDUP_REMOVED lines=40> */
[----:B------:R-:W-:Y:S01]  /*e350*/  FMNMX.FTZ R14, R36, R15, !PT ;  /* 0x0000000f240e7209 */ /* 0x000fe20007810000 */
[----:B------:R-:W-:Y:S02]  /*e360*/  WARPGROUP.DEPBAR.LE gsb0, 0x0 ;  /* 0x00008000000079c5 */ /* 0x000fe40000010000 */
        /* <DEDUP_REMOVED lines=12> */
[----:B------:R-:W0:Y:S04]  /*e430*/  SHFL.BFLY PT, R15, R18, 0x2, 0x1f ;  /* 0x0c401f00120f7f89 */ /* 0x000e2800000e0000 */
[----:B------:R-:W1:Y:S01]  /*e440*/  SHFL.IDX PT, R20, R20, 0x1, 0x1c1f ;  /* 0x003c1f0014147f89 */ /* 0x000e6200000e0000 */
[----:B0-----:R-:W-:-:S05]  /*e450*/  FMNMX.FTZ R19, R18, R15, !PT ;  /* 0x0000000f12137209 */ /* 0x001fca0007810000 */
[----:B------:R-:W0:Y:S01]  /*e460*/  SHFL.BFLY PT, R14, R19, 0x1, 0x1f ;  /* 0x0c201f00130e7f89 */ /* 0x000e2200000e0000 */
[----:B------:R-:W-:Y:S01]  /*e470*/  IMAD.U32 R0, RZ, RZ, UR4 ;  /* 0x00000004ff007e24 */ /* 0x000fe2000f8e00ff */
[----:B-1----:R-:W-:-:S04]  /*e480*/  VIADDMNMX R16, R20, R16, R17, PT ;  /* 0x0000001014107246 */ /* 0x002fc80003800111 */
[C---:B------:R-:W-:Y:S02]  /*e490*/  ISETP.GT.AND P3, PT, R16.reuse, RZ, PT ;  /* 0x000000ff1000720c */ /* 0x040fe40003f64270 */
[----:B------:R-:W-:Y:S02]  /*e4a0*/  ISETP.GT.AND P4, PT, R16, 0x1, PT ;  /* 0x000000011000780c */ /* 0x000fe40003f84270 */
[----:B0-----:R-:W-:-:S04]  /*e4b0*/  FMNMX.FTZ R14, R19, R14, !PT ;  /* 0x0000000e130e7209 */ /* 0x001fc80007810000 */
[C---:B------:R-:W-:Y:S01]  /*e4c0*/  FSETP.NEU.FTZ.AND P2, PT, R14.reuse, -INF , PT ;  /* 0xff8000000e00780b */ /* 0x040fe20003f5d000 */
[----:B------:R-:W-:-:S05]  /*e4d0*/  FMUL.FTZ R15, R14, R0 ;  /* 0x000000000e0f7220 */ /* 0x000fca0000410000 */
[----:B------:R-:W-:Y:S02]  /*e4e0*/  FSEL R15, R15, RZ, P2 ;  /* 0x000000ff0f0f7208 */ /* 0x000fe40001000000 */
[----:B------:R-:W-:Y:S02]  /*e4f0*/  ISETP.GT.AND P2, PT, R16, 0x8, PT ;  /* 0x000000081000780c */ /* 0x000fe40003f44270 */
[----:B------:R-:W-:Y:S01]  /*e500*/  FSEL R90, R90, -INF , P3 ;  /* 0xff8000005a5a7808 */ /* 0x000fe20001800000 */
[----:B------:R-:W-:Y:S01]  /*e510*/  FFMA.FTZ R89, R89, R0, -R15 ;  /* 0x0000000059597223 */ /* 0x000fe2000001080f */
[----:B------:R-:W-:Y:S02]  /*e520*/  FSEL R91, R91, -INF , P4 ;  /* 0xff8000005b5b7808 */ /* 0x000fe40002000000 */
[----:B------:R-:W-:Y:S01]  /*e530*/  ISETP.GT.AND P3, PT, R16, 0x9, PT ;  /* 0x000000091000780c */ /* 0x000fe20003f64270 */
[----:B------:R0:W-:Y:S01]  /*e540*/  MUFU.EX2 R19, R89 ;  /* 0x0000005900137308 */ /* 0x0001e20000000800 */
[----:B------:R-:W-:-:S02]  /*e550*/  FSEL R94, R94, -INF , P2 ;  /* 0xff8000005e5e7808 */ /* 0x000fc40001000000 */
[----:B------:R-:W-:Y:S02]  /*e560*/  FSEL R95, R95, -INF , P3 ;  /* 0xff8000005f5f7808 */ /* 0x000fe40001800000 */
[----:B------:R-:W-:Y:S02]  /*e570*/  ISETP.GT.AND P2, PT, R16, 0x10, PT ;  /* 0x000000101000780c */ /* 0x000fe40003f44270 */
[----:B0-----:R-:W-:-:S04]  /*e580*/  FMNMX.FTZ R89, R90, R91, !PT ;  /* 0x0000005b5a597209 */ /* 0x001fc80007810000 */
[----:B------:R-:W-:Y:S02]  /*e590*/  FMNMX.FTZ R20, R94, R89, !PT ;  /* 0x000000595e147209 */ /* 0x000fe40007810000 */
[----:B------:R-:W-:Y:S02]  /*e5a0*/  ISETP.GT.AND P3, PT, R16, 0x11, PT ;  /* 0x000000111000780c */ /* 0x000fe40003f64270 */
[----:B------:R-:W-:Y:S02]  /*e5b0*/  FSEL R89, R82, -INF , P2 ;  /* 0xff80000052597808 */ /* 0x000fe40001000000 */
[----:B------:R-:W-:Y:S01]  /*e5c0*/  FMNMX.FTZ R20, R95, R20, !PT ;  /* 0x000000145f147209 */ /* 0x000fe20007810000 */
[-CC-:B------:R-:W-:Y:S01]  /*e5d0*/  FFMA.FTZ R82, R84, R0.reuse, -R15.reuse ;  /* 0x0000000054527223 */ /* 0x180fe2000001080f */
[----:B------:R-:W-:Y:S01]  /*e5e0*/  FSEL R84, R83, -INF , P3 ;  /* 0xff80000053547808 */ /* 0x000fe20001800000 */
[----:B------:R-:W-:Y:S01]  /*e5f0*/  FFMA.FTZ R97, R88, R0, -R15 ;  /* 0x0000000058617223 */ /* 0x000fe2000001080f */
[----:B------:R-:W-:-:S02]  /*e600*/  ISETP.GT.AND P2, PT, R16, 0x18, PT ;  /* 0x000000181000780c */ /* 0x000fc40003f44270 */
[----:B------:R-:W-:Y:S01]  /*e610*/  FMNMX.FTZ R83, R89, R20, !PT ;  /* 0x0000001459537209 */ /* 0x000fe20007810000 */
[-CC-:B------:R-:W-:Y:S01]  /*e620*/  FFMA.FTZ R88, R92, R0.reuse, -R15.reuse ;  /* 0x000000005c587223 */ /* 0x180fe2000001080f */
[----:B------:R-:W-:Y:S01]  /*e630*/  FFMA.FTZ R92, R85, R0, -R15 ;  /* 0x00000000555c7223 */ /* 0x000fe2000001080f */
[----:B------:R-:W-:Y:S02]  /*e640*/  ISETP.GT.AND P3, PT, R16, 0x19, PT ;  /* 0x000000191000780c */ /* 0x000fe40003f64270 */
        /* <DEDUP_REMOVED lines=19> */
[----:B------:R-:W-:Y:S01]  /*e780*/  FMNMX.FTZ R20, R79, R20, !PT ;  /* 0x000000144f147209 */ /* 0x000fe20007810000 */
[----:B------:R-:W-:Y:S01]  /*e790*/  FFMA.FTZ R66, R76, R0, -R15 ;  /* 0x000000004c427223 */ /* 0x000fe2000001080f */
[----:B------:R-:W-:Y:S02]  /*e7a0*/  FSEL R76, R67, -INF , P3 ;  /* 0xff800000434c7808 */ /* 0x000fe40001800000 */
[----:B------:R-:W-:-:S02]  /*e7b0*/  ISETP.GT.AND P2, PT, R16, 0x38, PT ;  /* 0x000000381000780c */ /* 0x000fc40003f44270 */
[----:B------:R-:W-:Y:S01]  /*e7c0*/  FMNMX.FTZ R67, R85, R20, !PT ;  /* 0x0000001455437209 */ /* 0x000fe20007810000 */
[----:B------:R0:W-:Y:S01]  /*e7d0*/  MUFU.EX2 R83, R92 ;  /* 0x0000005c00537308 */ /* 0x0001e20000000800 */
[----:B------:R-:W-:Y:S02]  /*e7e0*/  ISETP.GT.AND P3, PT, R16, 0x39, PT ;  /* 0x000000391000780c */ /* 0x000fe40003f64270 */
[----:B------:R-:W-:Y:S01]  /*e7f0*/  FSEL R70, R70, -INF , P2 ;  /* 0xff80000046467808 */ /* 0x000fe20001000000 */
[----:B0-----:R-:W-:Y:S01]  /*e800*/  FFMA.FTZ R92, R77, R0, -R15 ;  /* 0x000000004d5c7223 */ /* 0x001fe2000001080f */
        /* <DEDUP_REMOVED lines=11> */
[-CC-:B------:R-:W-:Y:S01]  /*e8c0*/  FFMA.FTZ R17, R93, R0.reuse, -R15.reuse ;  /* 0x000000005d117223 */ /* 0x180fe2000001080f */
[----:B------:R-:W-:Y:S01]  /*e8d0*/  ISETP.GT.AND P3, PT, R16, 0x49, PT ;  /* 0x000000491000780c */ /* 0x000fe20003f64270 */
[----:B------:R-:W-:Y:S01]  /*e8e0*/  FFMA.FTZ R93, R65, R0, -R15 ;  /* 0x00000000415d7223 */ /* 0x000fe2000001080f */
[----:B------:R-:W-:Y:S02]  /*e8f0*/  FSEL R62, R62, -INF , P2 ;  /* 0xff8000003e3e7808 */ /* 0x000fe40001000000 */
[----:B------:R-:W-:Y:S01]  /*e900*/  FMNMX.FTZ R65, R64, R59, !PT ;  /* 0x0000003b40417209 */ /* 0x000fe20007810000 */
[----:B------:R0:W-:Y:S01]  /*e910*/  MUFU.EX2 R67, R92 ;  /* 0x0000005c00437308 */ /* 0x0001e20000000800 */
[----:B------:R-:W-:Y:S02]  /*e920*/  ISETP.GT.AND P2, PT, R16, 0x50, PT ;  /* 0x000000501000780c */ /* 0x000fe40003f44270 */
[----:B0-----:R-:W-:-:S02]  /*e930*/  FSEL R92, R63, -INF , P3 ;  /* 0xff8000003f5c7808 */ /* 0x001fc40001800000 */
[----:B------:R-:W-:Y:S02]  /*e940*/  FMNMX.FTZ R63, R62, R65, !PT ;  /* 0x000000413e3f7209 */ /* 0x000fe40007810000 */
[----:B------:R-:W-:Y:S02]  /*e950*/  ISETP.GT.AND P3, PT, R16, 0x51, PT ;  /* 0x000000511000780c */ /* 0x000fe40003f64270 */
[----:B------:R-:W-:Y:S02]  /*e960*/  FSEL R65, R50, -INF , P2 ;  /* 0xff80000032417808 */ /* 0x000fe40001000000 */
[----:B------:R-:W-:Y:S02]  /*e970*/  FMNMX.FTZ R20, R92, R63, !PT ;  /* 0x0000003f5c147209 */ /* 0x000fe40007810000 */
[----:B------:R-:W-:Y:S02]  /*e980*/  ISETP.GT.AND P2, PT, R16, 0x58, PT ;  /* 0x000000581000780c */ /* 0x000fe40003f44270 */
[----:B------:R-:W-:-:S02]  /*e990*/  FSEL R63, R51, -INF , P3 ;  /* 0xff800000333f7808 */ /* 0x000fc40001800000 */
[----:B------:R-:W-:Y:S01]  /*e9a0*/  FMNMX.FTZ R20, R65, R20, !PT ;  /* 0x0000001441147209 */ /* 0x000fe20007810000 */
[----:B------:R-:W-:Y:S01]  /*e9b0*/  FFMA.FTZ R51, R69, R0, -R15 ;  /* 0x0000000045337223 */ /* 0x000fe2000001080f */
[----:B------:R-:W-:Y:S02]  /*e9c0*/  ISETP.GT.AND P3, PT, R16, 0x59, PT ;  /* 0x000000591000780c */ /* 0x000fe40003f64270 */
[----:B------:R-:W-:Y:S02]  /*e9d0*/  FSEL R54, R54, -INF , P2 ;  /* 0xff80000036367808 */ /* 0x000fe40001000000 */
[----:B------:R-:W-:Y:S02]  /*e9e0*/  FMNMX.FTZ R69, R63, R20, !PT ;  /* 0x000000143f457209 */ /* 0x000fe40007810000 */
[----:B------:R-:W-:Y:S02]  /*e9f0*/  FSEL R55, R55, -INF , P3 ;  /* 0xff80000037377808 */ /* 0x000fe40001800000 */
[----:B------:R-:W-:-:S02]  /*ea00*/  ISETP.GT.AND P2, PT, R16, 0x60, PT ;  /* 0x000000601000780c */ /* 0x000fc40003f44270 */
[----:B------:R-:W-:Y:S01]  /*ea10*/  FMNMX.FTZ R20, R54, R69, !PT ;  /* 0x0000004536147209 */ /* 0x000fe20007810000 */
[--C-:B------:R-:W-:Y:S01]  /*ea20*/  FFMA.FTZ R50, R68, R0, -R15.reuse ;  /* 0x0000000044327223 */ /* 0x100fe2000001080f */
[----:B------:R-:W-:Y:S02]  /*ea30*/  ISETP.GT.AND P3, PT, R16, 0x61, PT ;  /* 0x000000611000780c */ /* 0x000fe40003f64270 */
[----:B------:R-:W-:Y:S02]  /*ea40*/  FSEL R68, R42, -INF , P2 ;  /* 0xff8000002a447808 */ /* 0x000fe40001000000 */
[----:B------:R-:W-:Y:S01]  /*ea50*/  FMNMX.FTZ R69, R55, R20, !PT ;  /* 0x0000001437457209 */ /* 0x000fe20007810000 */
[----:B------:R-:W-:Y:S01]  /*ea60*/  FFMA.FTZ R42, R56, R0, -R15 ;  /* 0x00000000382a7223 */ /* 0x000fe2000001080f */
        /* <DEDUP_REMOVED lines=12> */
[----:B------:R-:W-:Y:S02]  /*eb30*/  FMNMX.FTZ R20, R57, R20, !PT ;  /* 0x0000001439147209 */ /* 0x000fe40007810000 */
[----:B0-----:R-:W-:Y:S01]  /*eb40*/  FSEL R93, R34, -INF , P2 ;  /* 0xff800000225d7808 */ /* 0x001fe20001000000 */
[----:B------:R-:W-:Y:S01]  /*eb50*/  FFMA.FTZ R34, R60, R0, -R15 ;  /* 0x000000003c227223 */ /* 0x000fe2000001080f */
[----:B------:R-:W-:Y:S02]  /*eb60*/  FSEL R60, R35, -INF , P3 ;  /* 0xff800000233c7808 */ /* 0x000fe40001800000 */
[----:B------:R-:W-:-:S02]  /*eb70*/  ISETP.GT.AND P2, PT, R16, 0x78, PT ;  /* 0x000000781000780c */ /* 0x000fc40003f44270 */
[----:B------:R-:W-:Y:S01]  /*eb80*/  FMNMX.FTZ R35, R93, R20, !PT ;  /* 0x000000145d237209 */ /* 0x000fe20007810000 */
[----:B------:R0:W1:Y:S01]  /*eb90*/  MUFU.EX2 R18, R97 ;  /* 0x0000006100127308 */ /* 0x0000620000000800 */
[----:B------:R-:W-:Y:S02]  /*eba0*/  ISETP.GT.AND P3, PT, R16, 0x79, PT ;  /* 0x000000791000780c */ /* 0x000fe40003f64270 */
[----:B------:R-:W-:Y:S02]  /*ebb0*/  FMNMX.FTZ R20, R60, R35, !PT ;  /* 0x000000233c147209 */ /* 0x000fe40007810000 */
[----:B0-----:R-:W-:-:S03]  /*ebc0*/  FSEL R97, R38, -INF , P2 ;  /* 0xff80000026617808 */ /* 0x001fc60001000000 */
[----:B------:R0:W-:Y:S01]  /*ebd0*/  MUFU.EX2 R43, R46 ;  /* 0x0000002e002b7308 */ /* 0x0001e20000000800 */
[C---:B------:R-:W-:Y:S02]  /*ebe0*/  ISETP.GT.AND P2, PT, R16.reuse, 0x80, PT ;  /* 0x000000801000780c */ /* 0x040fe40003f44270 */
[----:B------:R-:W-:Y:S01]  /*ebf0*/  FMNMX.FTZ R20, R97, R20, !PT ;  /* 0x0000001461147209 */ /* 0x000fe20007810000 */
[----:B0-----:R-:W-:Y:S01]  /*ec00*/  FFMA.FTZ R46, R61, R0, -R15 ;  /* 0x000000003d2e7223 */ /* 0x001fe2000001080f */
        /* <DEDUP_REMOVED lines=11> */
[----:B------:R-:W-:-:S04]  /*ecc0*/  FMNMX.FTZ R16, R30, R39, !PT ;  /* 0x000000271e107209 */ /* 0x000fc80007810000 */
[----:B------:R-:W-:-:S05]  /*ecd0*/  FMNMX.FTZ R16, R31, R16, !PT ;  /* 0x000000101f107209 */ /* 0x000fca0007810000 */
[----:B------:R-:W0:Y:S01]  /*ece0*/  SHFL.BFLY PT, R39, R16, 0x2, 0x1f ;  /* 0x0c401f0010277f89 */ /* 0x000e2200000e0000 */
[-CC-:B------:R-:W-:Y:S01]  /*ecf0*/  FFMA.FTZ R47, R52, R0.reuse, -R15.reuse ;  /* 0x00000000342f7223 */ /* 0x180fe2000001080f */
[-CC-:B------:R-:W-:Y:S01]  /*ed00*/  FFMA.FTZ R38, R48, R0.reuse, -R15.reuse ;  /* 0x0000000030267223 */ /* 0x180fe2000001080f */
[-CC-:B------:R-:W-:Y:S01]  /*ed10*/  FFMA.FTZ R48, R49, R0.reuse, -R15.reuse ;  /* 0x0000000031307223 */ /* 0x180fe2000001080f */
[----:B------:R-:W-:Y:S01]  /*ed20*/  FFMA.FTZ R49, R53, R0, -R15 ;  /* 0x0000000035317223 */ /* 0x000fe2000001080f */
[----:B0-----:R-:W-:-:S05]  /*ed30*/  FMNMX.FTZ R52, R16, R39, !PT ;  /* 0x0000002710347209 */ /* 0x001fca0007810000 */
[----:B------:R-:W0:Y:S01]  /*ed40*/  SHFL.BFLY PT, R53, R52, 0x1, 0x1f ;  /* 0x0c201f0034357f89 */ /* 0x000e2200000e0000 */
[-CC-:B------:R-:W-:Y:S01]  /*ed50*/  FFMA.FTZ R16, R25, R0.reuse, -R15.reuse ;  /* 0x0000000019107223 */ /* 0x180fe2000001080f */
[----:B------:R2:W-:Y:S01]  /*ed60*/  MUFU.EX2 R35, R46 ;  /* 0x0000002e00237308 */ /* 0x0005e20000000800 */
[-CC-:B------:R-:W-:Y:S01]  /*ed70*/  FFMA.FTZ R39, R32, R0.reuse, -R15.reuse ;  /* 0x0000000020277223 */ /* 0x180fe2000001080f */
[-CC-:B------:R-:W-:Y:S01]  /*ed80*/  FFMA.FTZ R32, R28, R0.reuse, -R15.reuse ;  /* 0x000000001c207223 */ /* 0x180fe2000001080f */
[-CC-:B--2---:R-:W-:Y:S01]  /*ed90*/  FFMA.FTZ R46, R40, R0.reuse, -R15.reuse ;  /* 0x00000000282e7223 */ /* 0x184fe2000001080f */
[----:B------:R-:W-:Y:S01]  /*eda0*/  FFMA.FTZ R40, R44, R0, -R15 ;  /* 0x000000002c287223 */ /* 0x000fe2000001080f */
[----:B0-----:R-:W-:-:S04]  /*edb0*/  FMNMX.FTZ R20, R52, R53, !PT ;  /* 0x0000003534147209 */ /* 0x001fc80007810000 */
[C---:B------:R-:W-:Y:S01]  /*edc0*/  FSETP.NEU.FTZ.AND P2, PT, R20.reuse, -INF , PT ;  /* 0xff8000001400780b */ /* 0x040fe20003f5d000 */
[-C--:B------:R-:W-:Y:S01]  /*edd0*/  FMUL.FTZ R25, R20, R0.reuse ;  /* 0x0000000014197220 */ /* 0x080fe20000410000 */
[-CC-:B------:R-:W-:Y:S01]  /*ede0*/  FFMA.FTZ R44, R45, R0.reuse, -R15.reuse ;  /* 0x000000002d2c7223 */ /* 0x180fe2000001080f */
[----:B------:R-:W-:-:S03]  /*edf0*/  FFMA.FTZ R45, R33, R0, -R15 ;  /* 0x00000000212d7223 */ /* 0x000fc6000001080f */
[----:B------:R-:W-:Y:S01]  /*ee00*/  FSEL R25, R25, RZ, P2 ;  /* 0x000000ff19197208 */ /* 0x000fe20001000000 */
[----:B------:R-:W-:-:S04]  /*ee10*/  FFMA.FTZ R33, R24, R0, -R15 ;  /* 0x0000000018217223 */ /* 0x000fc8000001080f */
[-CC-:B------:R-:W-:Y:S01]  /*ee20*/  FFMA.FTZ R24, R90, R0.reuse, -R25.reuse ;  /* 0x000000005a187223 */ /* 0x180fe20000010819 */
[-CC-:B------:R-:W-:Y:S01]  /*ee30*/  FFMA.FTZ R28, R91, R0.reuse, -R25.reuse ;  /* 0x000000005b1c7223 */ /* 0x180fe20000010819 */
[-CC-:B------:R-:W-:Y:S01]  /*ee40*/  FFMA.FTZ R53, R94, R0.reuse, -R25.reuse ;  /* 0x000000005e357223 */ /* 0x180fe20000010819 */
[----:B------:R-:W-:Y:S01]  /*ee50*/  MUFU.EX2 R88, R88 ;  /* 0x0000005800587308 */ /* 0x000fe20000000800 */
[-C--:B------:R-:W-:Y:S01]  /*ee60*/  FFMA.FTZ R90, R95, R0.reuse, -R25 ;  /* 0x000000005f5a7223 */ /* 0x080fe20000010819 */
[-CC-:B------:R-:W-:Y:S01]  /*ee70*/  FFMA.FTZ R80, R80, R0.reuse, -R15.reuse ;  /* 0x0000000050507223 */ /* 0x180fe2000001080f */
[-CC-:B------:R-:W-:Y:S01]  /*ee80*/  FFMA.FTZ R81, R81, R0.reuse, -R15.reuse ;  /* 0x0000000051517223 */ /* 0x180fe2000001080f */
[----:B------:R-:W-:-:S04]  /*ee90*/  FFMA.FTZ R72, R72, R0, -R15 ;  /* 0x0000000048487223 */ /* 0x000fc8000001080f */
[----:B------:R-:W-:Y:S01]  /*eea0*/  MUFU.EX2 R24, R24 ;  /* 0x0000001800187308 */ /* 0x000fe20000000800 */
[-CC-:B------:R-:W-:Y:S01]  /*eeb0*/  FFMA.FTZ R73, R73, R0.reuse, -R15.reuse ;  /* 0x0000000049497223 */ /* 0x180fe2000001080f */
[-CC-:B------:R-:W-:Y:S01]  /*eec0*/  FFMA.FTZ R41, R41, R0.reuse, -R15.reuse ;  /* 0x0000000029297223 */ /* 0x180fe2000001080f */
[-CC-:B------:R-:W-:Y:S01]  /*eed0*/  FFMA.FTZ R36, R36, R0.reuse, -R15.reuse ;  /* 0x0000000024247223 */ /* 0x180fe2000001080f */
[----:B------:R-:W-:-:S04]  /*eee0*/  FFMA.FTZ R37, R37, R0, -R15 ;  /* 0x0000000025257223 */ /* 0x000fc8000001080f */
[----:B------:R-:W0:Y:S01]  /*eef0*/  MUFU.EX2 R28, R28 ;  /* 0x0000001c001c7308 */ /* 0x000e220000000800 */
[-C--:B------:R-:W-:Y:S01]  /*ef00*/  FFMA.FTZ R15, R29, R0.reuse, -R15 ;  /* 0x000000001d0f7223 */ /* 0x080fe2000001080f */
[-CC-:B------:R-:W-:Y:S01]  /*ef10*/  FFMA.FTZ R29, R89, R0.reuse, -R25.reuse ;  /* 0x00000000591d7223 */ /* 0x180fe20000010819 */
[-CC-:B------:R-:W-:Y:S01]  /*ef20*/  FFMA.FTZ R89, R84, R0.reuse, -R25.reuse ;  /* 0x0000000054597223 */ /* 0x180fe20000010819 */
[----:B------:R-:W-:-:S04]  /*ef30*/  FFMA.FTZ R84, R86, R0, -R25 ;  /* 0x0000000056547223 */ /* 0x000fc80000010819 */
[----:B------:R-:W2:Y:S01]  /*ef40*/  MUFU.EX2 R53, R53 ;  /* 0x0000003500357308 */ /* 0x000ea20000000800 */
[-CC-:B------:R-:W-:Y:S01]  /*ef50*/  FFMA.FTZ R86, R75, R0.reuse, -R25.reuse ;  /* 0x000000004b567223 */ /* 0x180fe20000010819 */
[-CC-:B------:R-:W-:Y:S01]  /*ef60*/  FFMA.FTZ R75, R78, R0.reuse, -R25.reuse ;  /* 0x000000004e4b7223 */ /* 0x180fe20000010819 */
[----:B------:R-:W-:-:S05]  /*ef70*/  FFMA.FTZ R78, R85, R0, -R25 ;  /* 0x00000000554e7223 */ /* 0x000fca0000010819 */
[----:B------:R-:W3:Y:S01]  /*ef80*/  MUFU.EX2 R17, R17 ;  /* 0x0000001100117308 */ /* 0x000ee20000000800 */
[-CC-:B------:R-:W-:Y:S01]  /*ef90*/  FFMA.FTZ R85, R76, R0.reuse, -R25.reuse ;  /* 0x000000004c557223 */ /* 0x180fe20000010819 */
[----:B------:R-:W-:-:S06]  /*efa0*/  FFMA.FTZ R76, R71, R0, -R25 ;  /* 0x00000000474c7223 */ /* 0x000fcc0000010819 */
[----:B------:R-:W4:Y:S01]  /*efb0*/  MUFU.EX2 R90, R90 ;  /* 0x0000005a005a7308 */ /* 0x000f220000000800 */
[-CC-:B------:R-:W-:Y:S01]  /*efc0*/  FFMA.FTZ R71, R77, R0.reuse, -R25.reuse ;  /* 0x000000004d477223 */ /* 0x180fe20000010819 */
[----:B------:R-:W-:-:S06]  /*efd0*/  FFMA.FTZ R77, R62, R0, -R25 ;  /* 0x000000003e4d7223 */ /* 0x000fcc0000010819 */
[----:B------:R0:W-:Y:S01]  /*efe0*/  MUFU.EX2 R52, R16 ;  /* 0x0000001000347308 */ /* 0x0001e20000000800 */
[----:B-1----:R-:W-:Y:S01]  /*eff0*/  FADD.FTZ R91, R18, R19 ;  /* 0x00000013125b7221 */ /* 0x002fe20000010000 */
[----:B------:R-:W-:-:S06]  /*f000*/  FFMA.FTZ R62, R92, R0, -R25 ;  /* 0x000000005c3e7223 */ /* 0x000fcc0000010819 */
[----:B------:R-:W1:Y:S01]  /*f010*/  MUFU.EX2 R80, R80 ;  /* 0x0000005000507308 */ /* 0x000e620000000800 */
[----:B0-----:R-:W-:Y:S02]  /*f020*/  @!P1 VIADD R16, R21, 0x31c40 ;  /* 0x00031c4015109836 */ /* 0x001fe40000000000 */
[----:B------:R-:W-:-:S03]  /*f030*/  FADD.FTZ R92, R24, R28 ;  /* 0x0000001c185c7221 */ /* 0x000fc60000010000 */
[----:B------:R-:W-:Y:S02]  /*f040*/  @!P1 PRMT R16, RZ, 0x654, R16 ;  /* 0x00000654ff109816 */ /* 0x000fe40000000010 */
[----:B------:R-:W0:Y:S01]  /*f050*/  MUFU.EX2 R29, R29 ;  /* 0x0000001d001d7308 */ /* 0x000e220000000800 */
[----:B------:R-:W-:Y:S01]  /*f060*/  FFMA.FTZ R87, R87, R0, -R25 ;  /* 0x0000000057577223 */ /* 0x000fe20000010819 */
[----:B------:R2:W-:Y:S01]  /*f070*/  @!P1 SYNCS.ARRIVE.TRANS64.RED.A1T0 RZ, [R16+URZ], RZ ;  /* 0x000000ff10ff99a7 */ /* 0x0005e2000810043f */
[----:B------:R-:W-:-:S05]  /*f080*/  FADD.FTZ R94, R88, R91 ;  /* 0x0000005b585e7221 */ /* 0x000fca0000010000 */
[----:B------:R-:W-:Y:S01]  /*f090*/  MUFU.EX2 R81, R81 ;  /* 0x0000005100517308 */ /* 0x000fe20000000800 */
[----:B--2---:R-:W-:Y:S01]  /*f0a0*/  F2FP.F16.F32.PACK_AB R16, R19, R18 ;  /* 0x000000121310723e */ /* 0x004fe200000000ff */
[----:B------:R-:W-:-:S06]  /*f0b0*/  FADD.FTZ R19, R53, R92 ;  /* 0x0000005c35137221 */ /* 0x000fcc0000010000 */
[----:B------:R-:W2:Y:S01]  /*f0c0*/  MUFU.EX2 R89, R89 ;  /* 0x0000005900597308 */ /* 0x000ea20000000800 */
[----:B------:R-:W-:Y:S01]  /*f0d0*/  FFMA.FTZ R74, R74, R0, -R25 ;  /* 0x000000004a4a7223 */ /* 0x000fe20000010819 */
[C---:B---3--:R-:W-:Y:S01]  /*f0e0*/  FADD.FTZ R91, R17.reuse, R94 ;  /* 0x0000005e115b7221 */ /* 0x048fe20000010000 */
[----:B------:R-:W-:-:S05]  /*f0f0*/  F2FP.F16.F32.PACK_AB R18, R17, R88 ;  /* 0x000000581112723e */ /* 0x000fca00000000ff */
[----:B------:R-:W3:Y:S01]  /*f100*/  MUFU.EX2 R82, R82 ;  /* 0x0000005200527308 */ /* 0x000ee20000000800 */
[----:B------:R-:W-:Y:S01]  /*f110*/  F2FP.F16.F32.PACK_AB R17, R28, R24 ;  /* 0x000000181c11723e */ /* 0x000fe200000000ff */
[C---:B----4-:R-:W-:Y:S01]  /*f120*/  FADD.FTZ R24, R90.reuse, R19 ;  /* 0x000000135a187221 */ /* 0x050fe20000010000 */
[----:B------:R-:W-:-:S05]  /*f130*/  F2FP.F16.F32.PACK_AB R19, R90, R53 ;  /* 0x000000355a13723e */ /* 0x000fca00000000ff */
[----:B------:R-:W4:Y:S01]  /*f140*/  MUFU.EX2 R84, R84 ;  /* 0x0000005400547308 */ /* 0x000f220000000800 */
[-CC-:B------:R-:W-:Y:S01]  /*f150*/  FFMA.FTZ R53, R63, R0.reuse, -R25.reuse ;  /* 0x000000003f357223 */ /* 0x180fe20000010819 */
[----:B------:R-:W-:Y:S01]  /*f160*/  FFMA.FTZ R28, R56, R0, -R25 ;  /* 0x00000000381c7223 */ /* 0x000fe20000010819 */
[----:B-1----:R-:W-:-:S05]  /*f170*/  FADD.FTZ R56, R80, R91 ;  /* 0x0000005b50387221 */ /* 0x002fca0000010000 */
[----:B------:R-:W1:Y:S01]  /*f180*/  MUFU.EX2 R87, R87 ;  /* 0x0000005700577308 */ /* 0x000e620000000800 */
[----:B------:R-:W-:Y:S01]  /*f190*/  FFMA.FTZ R92, R54, R0, -R25 ;  /* 0x00000000365c7223 */ /* 0x000fe20000010819 */
[----:B0-----:R-:W-:-:S06]  /*f1a0*/  FADD.FTZ R24, R29, R24 ;  /* 0x000000181d187221 */ /* 0x001fcc0000010000 */
[----:B------:R-:W0:Y:S01]  /*f1b0*/  MUFU.EX2 R72, R72 ;  /* 0x0000004800487308 */ /* 0x000e220000000800 */
[----:B--2---:R-:W-:Y:S01]  /*f1c0*/  FADD.FTZ R91, R89, R24 ;  /* 0x00000018595b7221 */ /* 0x004fe20000010000 */
[----:B------:R-:W-:-:S06]  /*f1d0*/  FFMA.FTZ R79, R79, R0, -R25 ;  /* 0x000000004f4f7223 */ /* 0x000fcc0000010819 */
[----:B------:R-:W2:Y:S08]  /*f1e0*/  MUFU.EX2 R74, R74 ;  /* 0x0000004a004a7308 */ /* 0x000eb00000000800 */
[----:B------:R-:W2:Y:S08]  /*f1f0*/  MUFU.EX2 R73, R73 ;  /* 0x0000004900497308 */ /* 0x000eb00000000800 */
[----:B------:R3:W-:Y:S01]  /*f200*/  MUFU.EX2 R54, R53 ;  /* 0x0000003500367308 */ /* 0x0007e20000000800 */
[----:B------:R-:W-:-:S07]  /*f210*/  FFMA.FTZ R63, R60, R0, -R25 ;  /* 0x000000003c3f7223 */ /* 0x000fce0000010819 */
[----:B------:R-:W2:Y:S01]  /*f220*/  MUFU.EX2 R86, R86 ;  /* 0x0000005600567308 */ /* 0x000ea20000000800 */
[----:B---3--:R-:W-:Y:S01]  /*f230*/  FADD.FTZ R53, R81, R56 ;  /* 0x0000003851357221 */ /* 0x008fe20000010000 */
[----:B------:R-:W-:-:S03]  /*f240*/  FFMA.FTZ R56, R27, R0, -R25 ;  /* 0x000000001b387223 */ /* 0x000fc60000010819 */
[----:B------:R-:W-:-:S03]  /*f250*/  FADD.FTZ R24, R82, R53 ;  /* 0x0000003552187221 */ /* 0x000fc60000010000 */
[----:B------:R3:W-:Y:S01]  /*f260*/  MUFU.EX2 R21, R77 ;  /* 0x0000004d00157308 */ /* 0x0007e20000000800 */
[----:B------:R-:W-:Y:S01]  /*f270*/  FADD.FTZ R27, R83, R24 ;  /* 0x00000018531b7221 */ /* 0x000fe20000010000 */
[----:B------:R-:W-:-:S06]  /*f280*/  FFMA.FTZ R70, R70, R0, -R25 ;  /* 0x0000000046467223 */ /* 0x000fcc0000010819 */
[----:B------:R-:W2:Y:S01]  /*f290*/  MUFU.EX2 R66, R66 ;  /* 0x0000004200427308 */ /* 0x000ea20000000800 */
[-CC-:B---3--:R-:W-:Y:S01]  /*f2a0*/  FFMA.FTZ R77, R69, R0.reuse, -R25.reuse ;  /* 0x00000000454d7223 */ /* 0x188fe20000010819 */
[-CC-:B------:R-:W-:Y:S01]  /*f2b0*/  FFMA.FTZ R69, R57, R0.reuse, -R25.reuse ;  /* 0x0000000039457223 */ /* 0x180fe20000010819 */
[----:B------:R-:W-:Y:S01]  /*f2c0*/  FFMA.FTZ R57, R26, R0, -R25 ;  /* 0x000000001a397223 */ /* 0x000fe20000010819 */
[----:B----4-:R-:W-:-:S04]  /*f2d0*/  FADD.FTZ R26, R84, R91 ;  /* 0x0000005b541a7221 */ /* 0x010fc80000010000 */
        /* <DEDUP_REMOVED lines=9> */
[-CC-:B------:R-:W-:Y:S01]  /*f370*/  FFMA.FTZ R53, R30, R0.reuse, -R25.reuse ;  /* 0x000000001e357223 */ /* 0x180fe20000010819 */
[----:B------:R-:W-:Y:S01]  /*f380*/  FFMA.FTZ R60, R31, R0, -R25 ;  /* 0x000000001f3c7223 */ /* 0x000fe20000010819 */
[----:B-1----:R-:W-:Y:S01]  /*f390*/  FADD.FTZ R25, R87, R26 ;  /* 0x0000001a57197221 */ /* 0x002fe20000010000 */
[----:B0-----:R-:W-:-:S04]  /*f3a0*/  FADD.FTZ R24, R72, R27 ;  /* 0x0000001b48187221 */ /* 0x001fc80000010000 */
[----:B------:R-:W0:Y:S01]  /*f3b0*/  MUFU.EX2 R58, R58 ;  /* 0x0000003a003a7308 */ /* 0x000e220000000800 */
[----:B--2---:R-:W-:Y:S01]  /*f3c0*/  FADD.FTZ R25, R74, R25 ;  /* 0x000000194a197221 */ /* 0x004fe20000010000 */
[----:B------:R-:W-:-:S06]  /*f3d0*/  FADD.FTZ R27, R73, R24 ;  /* 0x00000018491b7221 */ /* 0x000fcc0000010000 */
[----:B------:R-:W1:Y:S01]  /*f3e0*/  MUFU.EX2 R78, R78 ;  /* 0x0000004e004e7308 */ /* 0x000e620000000800 */
[----:B------:R-:W-:Y:S01]  /*f3f0*/  FADD.FTZ R24, R86, R25 ;  /* 0x0000001956187221 */ /* 0x000fe20000010000 */
[----:B------:R-:W-:-:S06]  /*f400*/  FADD.FTZ R26, R66, R27 ;  /* 0x0000001b421a7221 */ /* 0x000fcc0000010000 */
[----:B------:R-:W2:Y:S01]  /*f410*/  MUFU.EX2 R85, R85 ;  /* 0x0000005500557308 */ /* 0x000ea20000000800 */
[----:B---3--:R-:W-:Y:S01]  /*f420*/  FADD.FTZ R30, R75, R24 ;  /* 0x000000184b1e7221 */ /* 0x008fe20000010000 */
[----:B------:R3:W-:Y:S01]  /*f430*/  STSM.16.M88.4 [R23+0x24300], R16 ;  /* 0x0243001017007844 */ /* 0x0007e20000000200 */
[----:B------:R-:W-:-:S05]  /*f440*/  FADD.FTZ R27, R67, R26 ;  /* 0x0000001a431b7221 */ /* 0x000fca0000010000 */
[----:B------:R-:W2:Y:S08]  /*f450*/  MUFU.EX2 R50, R50 ;  /* 0x0000003200327308 */ /* 0x000eb00000000800 */
[----:B------:R-:W2:Y:S01]  /*f460*/  MUFU.EX2 R70, R70 ;  /* 0x0000004600467308 */ /* 0x000ea20000000800 */
[----:B---3--:R-:W-:Y:S01]  /*f470*/  F2FP.F16.F32.PACK_AB R17, R89, R29 ;  /* 0x0000001d5911723e */ /* 0x008fe200000000ff */
[----:B----4-:R-:W-:-:S06]  /*f480*/  FADD.FTZ R29, R79, R30 ;  /* 0x0000001e4f1d7221 */ /* 0x010fcc0000010000 */
[----:B------:R-:W3:Y:S01]  /*f490*/  MUFU.EX2 R51, R51 ;  /* 0x0000003300337308 */ /* 0x000ee20000000800 */
[----:B0-----:R-:W-:Y:S01]  /*f4a0*/  FADD.FTZ R30, R58, R27 ;  /* 0x0000001b3a1e7221 */ /* 0x001fe20000010000 */
[----:B------:R-:W-:Y:S01]  /*f4b0*/  F2FP.F16.F32.PACK_AB R24, R73, R72 ;  /* 0x000000484918723e */ /* 0x000fe200000000ff */
[----:B-1----:R-:W-:-:S05]  /*f4c0*/  FADD.FTZ R72, R78, R29 ;  /* 0x0000001d4e487221 */ /* 0x002fca0000010000 */
[----:B------:R-:W0:Y:S01]  /*f4d0*/  MUFU.EX2 R76, R76 ;  /* 0x0000004c004c7308 */ /* 0x000e220000000800 */
[----:B------:R-:W-:Y:S01]  /*f4e0*/  FADD.FTZ R29, R59, R30 ;  /* 0x0000001e3b1d7221 */ /* 0x000fe20000010000 */
[----:B--2---:R-:W-:-:S06]  /*f4f0*/  FADD.FTZ R31, R85, R72 ;  /* 0x00000048551f7221 */ /* 0x004fcc0000010000 */
[----:B------:R-:W1:Y:S01]  /*f500*/  MUFU.EX2 R42, R42 ;  /* 0x0000002a002a7308 */ /* 0x000e620000000800 */
[----:B------:R-:W-:-:S07]  /*f510*/  FADD.FTZ R30, R50, R29 ;  /* 0x0000001d321e7221 */ /* 0x000fce0000010000 */
[----:B------:R-:W2:Y:S01]  /*f520*/  MUFU.EX2 R71, R71 ;  /* 0x0000004700477308 */ /* 0x000ea20000000800 */
[----:B------:R-:W-:Y:S01]  /*f530*/  F2FP.F16.F32.PACK_AB R16, R81, R80 ;  /* 0x000000505110723e */ /* 0x000fe200000000ff */
[----:B------:R-:W-:-:S06]  /*f540*/  FADD.FTZ R31, R70, R31 ;  /* 0x0000001f461f7221 */ /* 0x000fcc0000010000 */
[----:B------:R-:W4:Y:S08]  /*f550*/  MUFU.EX2 R64, R64 ;  /* 0x0000004000407308 */ /* 0x000f300000000800 */
[----:B------:R-:W4:Y:S01]  /*f560*/  MUFU.EX2 R34, R34 ;  /* 0x0000002200227308 */ /* 0x000f220000000800 */
[----:B------:R-:W-:-:S07]  /*f570*/  F2FP.F16.F32.PACK_AB R26, R67, R66 ;  /* 0x00000042431a723e */ /* 0x000fce00000000ff */
[----:B------:R3:W-:Y:S02]  /*f580*/  MUFU.EX2 R81, R28 ;  /* 0x0000001c00517308 */ /* 0x0007e40000000800 */
[----:B---3--:R-:W-:Y:S01]  /*f590*/  F2FP.F16.F32.PACK_AB R28, R59, R58 ;  /* 0x0000003a3b1c723e */ /* 0x008fe200000000ff */
[----:B------:R-:W-:-:S05]  /*f5a0*/  FADD.FTZ R59, R51, R30 ;  /* 0x0000001e333b7221 */ /* 0x000fca0000010000 */
[----:B------:R-:W3:Y:S01]  /*f5b0*/  MUFU.EX2 R62, R62 ;  /* 0x0000003e003e7308 */ /* 0x000ee20000000800 */
[----:B------:R-:W-:Y:S01]  /*f5c0*/  F2FP.F16.F32.PACK_AB R30, R51, R50 ;  /* 0x00000032331e723e */ /* 0x000fe200000000ff */
[----:B0-----:R-:W-:Y:S01]  /*f5d0*/  FADD.FTZ R50, R76, R31 ;  /* 0x0000001f4c327221 */ /* 0x001fe20000010000 */
[----:B-1----:R-:W-:-:S03]  /*f5e0*/  FADD.FTZ R66, R42, R59 ;  /* 0x0000003b2a427221 */ /* 0x002fc60000010000 */
[----:B--2---:R-:W-:Y:S02]  /*f5f0*/  FADD.FTZ R51, R71, R50 ;  /* 0x0000003247337221 */ /* 0x004fe40000010000 */
[----:B------:R-:W0:Y:S01]  /*f600*/  MUFU.EX2 R38, R38 ;  /* 0x0000002600267308 */ /* 0x000e220000000800 */
[----:B------:R-:W-:Y:S01]  /*f610*/  FADD.FTZ R59, R43, R66 ;  /* 0x000000422b3b7221 */ /* 0x000fe20000010000 */
[----:B------:R-:W-:Y:S01]  /*f620*/  F2FP.F16.F32.PACK_AB R18, R83, R82 ;  /* 0x000000525312723e */ /* 0x000fe200000000ff */
[----:B----4-:R-:W-:-:S05]  /*f630*/  FADD.FTZ R66, R64, R51 ;  /* 0x0000003340427221 */ /* 0x010fca0000010000 */
[----:B------:R-:W1:Y:S01]  /*f640*/  MUFU.EX2 R65, R65 ;  /* 0x0000004100417308 */ /* 0x000e620000000800 */
[----:B------:R-:W-:Y:S02]  /*f650*/  F2FP.F16.F32.PACK_AB R19, R87, R84 ;  /* 0x000000545713723e */ /* 0x000fe400000000ff */
[----:B------:R-:W-:-:S05]  /*f660*/  F2FP.F16.F32.PACK_AB R31, R76, R70 ;  /* 0x000000464c1f723e */ /* 0x000fca00000000ff */
[----:B------:R-:W2:Y:S01]  /*f670*/  MUFU.EX2 R48, R48 ;  /* 0x0000003000307308 */ /* 0x000ea20000000800 */
[----:B------:R-:W-:Y:S01]  /*f680*/  FADD.FTZ R70, R34, R59 ;  /* 0x0000003b22467221 */ /* 0x000fe20000010000 */
[----:B------:R-:W-:Y:S01]  /*f690*/  FADD.FTZ R51, R21, R66 ;  /* 0x0000004215337221 */ /* 0x000fe20000010000 */
[----:B------:R4:W-:Y:S01]  /*f6a0*/  STSM.16.M88.4 [R23+0x25b00], R16 ;  /* 0x025b001017007844 */ /* 0x0009e20000000200 */
[----:B------:R-:W-:-:S04]  /*f6b0*/  F2FP.F16.F32.PACK_AB R25, R86, R74 ;  /* 0x0000004a5619723e */ /* 0x000fc800000000ff */
[----:B------:R-:W2:Y:S01]  /*f6c0*/  MUFU.EX2 R47, R47 ;  /* 0x0000002f002f7308 */ /* 0x000ea20000000800 */
[----:B------:R-:W-:-:S07]  /*f6d0*/  F2FP.F16.F32.PACK_AB R27, R79, R75 ;  /* 0x0000004b4f1b723e */ /* 0x000fce00000000ff */
[----:B------:R-:W2:Y:S01]  /*f6e0*/  MUFU.EX2 R55, R92 ;  /* 0x0000005c00377308 */ /* 0x000ea20000000800 */
[----:B----4-:R-:W-:Y:S01]  /*f6f0*/  F2FP.F16.F32.PACK_AB R16, R43, R42 ;  /* 0x0000002a2b10723e */ /* 0x010fe200000000ff */
[----:B------:R-:W-:Y:S01]  /*f700*/  FADD.FTZ R43, R35, R70 ;  /* 0x00000046232b7221 */ /* 0x000fe20000010000 */
[----:B---3--:R-:W-:-:S05]  /*f710*/  FADD.FTZ R42, R62, R51 ;  /* 0x000000333e2a7221 */ /* 0x008fca0000010000 */
[----:B------:R-:W3:Y:S01]  /*f720*/  MUFU.EX2 R49, R49 ;  /* 0x0000003100317308 */ /* 0x000ee20000000800 */
[----:B------:R-:W-:Y:S01]  /*f730*/  F2FP.F16.F32.PACK_AB R29, R85, R78 ;  /* 0x0000004e551d723e */ /* 0x000fe200000000ff */
[----:B------:R1:W-:Y:S01]  /*f740*/  STSM.16.M88.4 [R23+0x27300], R24 ;  /* 0x0273001817007844 */ /* 0x0003e20000000200 */
[----:B0-----:R-:W-:-:S05]  /*f750*/  FADD.FTZ R43, R38, R43 ;  /* 0x0000002b262b7221 */ /* 0x001fca0000010000 */
[----:B------:R-:W0:Y:S01]  /*f760*/  MUFU.EX2 R68, R90 ;  /* 0x0000005a00447308 */ /* 0x000e220000000800 */
[----:B------:R4:W-:Y:S07]  /*f770*/  STSM.16.M88.4 [R23+0x28b00], R28 ;  /* 0x028b001c17007844 */ /* 0x0009ee0000000200 */
[----:B------:R-:W0:Y:S01]  /*f780*/  MUFU.EX2 R46, R46 ;  /* 0x0000002e002e7308 */ /* 0x000e220000000800 */
[----:B-1----:R-:W-:Y:S01]  /*f790*/  FADD.FTZ R25, R65, R42 ;  /* 0x0000002a41197221 */ /* 0x002fe20000010000 */
[----:B--2---:R-:W-:-:S06]  /*f7a0*/  FADD.FTZ R26, R48, R43 ;  /* 0x0000002b301a7221 */ /* 0x004fcc0000010000 */
[----:B------:R-:W1:Y:S01]  /*f7b0*/  MUFU.EX2 R88, R88 ;  /* 0x0000005800587308 */ /* 0x000e620000000800 */
[----:B----4-:R-:W-:Y:S01]  /*f7c0*/  FADD.FTZ R28, R54, R25 ;  /* 0x00000019361c7221 */ /* 0x010fe20000010000 */
[----:B------:R-:W-:Y:S01]  /*f7d0*/  F2FP.F16.F32.PACK_AB R19, R62, R21 ;  /* 0x000000153e13723e */ /* 0x000fe200000000ff */
[----:B------:R-:W-:-:S05]  /*f7e0*/  FADD.FTZ R26, R47, R26 ;  /* 0x0000001a2f1a7221 */ /* 0x000fca0000010000 */
[----:B------:R-:W2:Y:S01]  /*f7f0*/  MUFU.EX2 R41, R41 ;  /* 0x0000002900297308 */ /* 0x000ea20000000800 */
[----:B------:R-:W-:Y:S01]  /*f800*/  F2FP.F16.F32.PACK_AB R18, R35, R34 ;  /* 0x000000222312723e */ /* 0x000fe200000000ff */
[----:B------:R-:W-:Y:S01]  /*f810*/  FADD.FTZ R21, R55, R28 ;  /* 0x0000001c37157221 */ /* 0x000fe20000010000 */
[----:B------:R-:W4:Y:S05]  /*f820*/  @P5 LDC R35, c[0x0][0x44c] ;  /* 0x00011300ff235b82 */ /* 0x000f2a0000000800 */
[----:B------:R-:W2:Y:S01]  /*f830*/  MUFU.EX2 R40, R40 ;  /* 0x0000002800287308 */ /* 0x000ea20000000800 */
[----:B---3--:R-:W-:Y:S01]  /*f840*/  FADD.FTZ R29, R49, R26 ;  /* 0x0000001a311d7221 */ /* 0x008fe20000010000 */
[----:B0-----:R-:W-:Y:S01]  /*f850*/  FADD.FTZ R21, R68, R21 ;  /* 0x0000001544157221 */ /* 0x001fe20000010000 */
[----:B------:R-:W0:Y:S05]  /*f860*/  @P5 LDC R43, c[0x0][0x450] ;  /* 0x00011400ff2b5b82 */ /* 0x000e2a0000000800 */
[----:B------:R-:W3:Y:S01]  /*f870*/  MUFU.EX2 R77, R77 ;  /* 0x0000004d004d7308 */ /* 0x000ee20000000800 */
[----:B------:R-:W-:Y:S01]  /*f880*/  FADD.FTZ R28, R46, R29 ;  /* 0x0000001d2e1c7221 */ /* 0x000fe20000010000 */
[----:B-1----:R-:W-:-:S06]  /*f890*/  FADD.FTZ R30, R88, R21 ;  /* 0x00000015581e7221 */ /* 0x002fcc0000010000 */
[----:B------:R-:W1:Y:S08]  /*f8a0*/  MUFU.EX2 R44, R44 ;  /* 0x0000002c002c7308 */ /* 0x000e700000000800 */
[----:B------:R-:W4:Y:S01]  /*f8b0*/  MUFU.EX2 R58, R69 ;  /* 0x00000045003a7308 */ /* 0x000f220000000800 */
[----:B--2---:R-:W-:Y:S01]  /*f8c0*/  FADD.FTZ R21, R41, R28 ;  /* 0x0000001c29157221 */ /* 0x004fe20000010000 */
[----:B------:R-:W-:-:S06]  /*f8d0*/  FADD.FTZ R30, R81, R30 ;  /* 0x0000001e511e7221 */ /* 0x000fcc0000010000 */
[----:B------:R-:W2:Y:S01]  /*f8e0*/  MUFU.EX2 R39, R39 ;  /* 0x0000002700277308 */ /* 0x000ea20000000800 */
[----:B------:R-:W-:-:S07]  /*f8f0*/  F2FP.F16.F32.PACK_AB R17, R64, R71 ;  /* 0x000000474011723e */ /* 0x000fce00000000ff */
[----:B------:R-:W0:Y:S01]  /*f900*/  MUFU.EX2 R93, R93 ;  /* 0x0000005d005d7308 */ /* 0x000e220000000800 */
[----:B------:R-:W-:Y:S01]  /*f910*/  FADD.FTZ R21, R40, R21 ;  /* 0x0000001528157221 */ /* 0x000fe20000010000 */
[----:B---3--:R-:W-:-:S06]  /*f920*/  FADD.FTZ R31, R77, R30 ;  /* 0x0000001e4d1f7221 */ /* 0x008fcc0000010000 */
[----:B------:R-:W3:Y:S01]  /*f930*/  MUFU.EX2 R45, R45 ;  /* 0x0000002d002d7308 */ /* 0x000ee20000000800 */
[----:B------:R-:W-:-:S07]  /*f940*/  F2FP.F16.F32.PACK_AB R24, R48, R38 ;  /* 0x000000263018723e */ /* 0x000fce00000000ff */
[----:B------:R-:W3:Y:S01]  /*f950*/  MUFU.EX2 R50, R63 ;  /* 0x0000003f00327308 */ /* 0x000ee20000000800 */
[----:B------:R4:W-:Y:S01]  /*f960*/  STSM.16.M88.4 [R23+0x2a300], R16 ;  /* 0x02a3001017007844 */ /* 0x0009e20000000200 */
[----:B-1----:R-:W-:-:S06]  /*f970*/  FADD.FTZ R38, R44, R21 ;  /* 0x000000152c267221 */ /* 0x002fcc0000010000 */
[----:B------:R-:W1:Y:S08]  /*f980*/  MUFU.EX2 R36, R36 ;  /* 0x0000002400247308 */ /* 0x000e700000000800 */
[----:B------:R-:W1:Y:S01]  /*f990*/  MUFU.EX2 R97, R97 ;  /* 0x0000006100617308 */ /* 0x000e620000000800 */
[----:B----4-:R-:W-:Y:S01]  /*f9a0*/  FADD.FTZ R16, R58, R31 ;  /* 0x0000001f3a107221 */ /* 0x010fe20000010000 */
[----:B------:R-:W-:Y:S01]  /*f9b0*/  F2FP.F16.F32.PACK_AB R25, R54, R65 ;  /* 0x000000413619723e */ /* 0x000fe200000000ff */
[----:B--2---:R-:W-:Y:S01]  /*f9c0*/  FADD.FTZ R38, R39, R38 ;  /* 0x0000002627267221 */ /* 0x004fe20000010000 */
[----:B------:R-:W-:-:S04]  /*f9d0*/  F2FP.F16.F32.PACK_AB R26, R49, R47 ;  /* 0x0000002f311a723e */ /* 0x000fc800000000ff */
[----:B------:R-:W2:Y:S01]  /*f9e0*/  MUFU.EX2 R37, R37 ;  /* 0x0000002500257308 */ /* 0x000ea20000000800 */
[----:B------:R-:W-:Y:S01]  /*f9f0*/  F2FP.F16.F32.PACK_AB R27, R68, R55 ;  /* 0x00000037441b723e */ /* 0x000fe200000000ff */
[----:B0-----:R-:W-:-:S06]  /*fa00*/  FADD.FTZ R17, R93, R16 ;  /* 0x000000105d117221 */ /* 0x001fcc0000010000 */
[----:B------:R-:W0:Y:S01]  /*fa10*/  MUFU.EX2 R34, R61 ;  /* 0x0000003d00227308 */ /* 0x000e220000000800 */
[----:B------:R-:W-:-:S04]  /*fa20*/  @P5 IMAD.HI.U32 R18, R100, R35, RZ ;  /* 0x0000002364125227 */ /* 0x000fc800078e00ff */
[----:B---3--:R-:W-:Y:S01]  /*fa30*/  FADD.FTZ R19, R45, R38 ;  /* 0x000000262d137221 */ /* 0x008fe20000010000 */
[----:B------:R3:W-:Y:S01]  /*fa40*/  STSM.16.M88.4 [R23+0x2bb00], R24 ;  /* 0x02bb001817007844 */ /* 0x0007e20000000200 */
[----:B------:R-:W-:Y:S01]  /*fa50*/  FADD.FTZ R16, R50, R17 ;  /* 0x0000001132107221 */ /* 0x000fe20000010000 */
[----:B------:R-:W-:Y:S02]  /*fa60*/  F2FP.F16.F32.PACK_AB R28, R41, R46 ;  /* 0x0000002e291c723e */ /* 0x000fe400000000ff */
[----:B------:R-:W-:Y:S02]  /*fa70*/  F2FP.F16.F32.PACK_AB R29, R81, R88 ;  /* 0x00000058511d723e */ /* 0x000fe400000000ff */
[----:B------:R-:W-:Y:S02]  /*fa80*/  F2FP.F16.F32.PACK_AB R30, R44, R40 ;  /* 0x000000282c1e723e */ /* 0x000fe400000000ff */
[----:B------:R-:W-:Y:S01]  /*fa90*/  F2FP.F16.F32.PACK_AB R31, R58, R77 ;  /* 0x0000004d3a1f723e */ /* 0x000fe200000000ff */
[----:B---3--:R-:W-:Y:S01]  /*faa0*/  IMAD.MOV.U32 R27, RZ, RZ, R100 ;  /* 0x000000ffff1b7224 */ /* 0x008fe200078e0064 */
[----:B------:R-:W-:Y:S01]  /*fab0*/  @P5 SHF.R.U32.HI R27, RZ, R43, R18 ;  /* 0x0000002bff1b5219 */ /* 0x000fe20000011612 */
[----:B-1----:R-:W-:Y:S01]  /*fac0*/  FADD.FTZ R18, R36, R19 ;  /* 0x0000001324127221 */ /* 0x002fe20000010000 */
[----:B------:R-:W-:Y:S01]  /*fad0*/  FADD.FTZ R19, R97, R16 ;  /* 0x0000001061137221 */ /* 0x000fe20000010000 */
[----:B------:R-:W-:-:S02]  /*fae0*/  F2FP.F16.F32.PACK_AB R16, R45, R39 ;  /* 0x000000272d10723e */ /* 0x000fc400000000ff */
[C---:B--2---:R-:W-:Y:S01]  /*faf0*/  FADD.FTZ R24, R37.reuse, R18 ;  /* 0x0000001225187221 */ /* 0x044fe20000010000 */
[----:B0-----:R-:W-:Y:S01]  /*fb00*/  FADD.FTZ R26, R34, R19 ;  /* 0x00000013221a7221 */ /* 0x001fe20000010000 */
[----:B------:R-:W-:Y:S02]  /*fb10*/  F2FP.F16.F32.PACK_AB R17, R50, R93 ;  /* 0x0000005d3211723e */ /* 0x000fe400000000ff */
[----:B------:R-:W-:Y:S02]  /*fb20*/  F2FP.F16.F32.PACK_AB R18, R37, R36 ;  /* 0x000000242512723e */ /* 0x000fe400000000ff */
[----:B------:R-:W-:Y:S01]  /*fb30*/  F2FP.F16.F32.PACK_AB R19, R34, R97 ;  /* 0x000000612213723e */ /* 0x000fe200000000ff */
[----:B------:R-:W-:Y:S04]  /*fb40*/  STSM.16.M88.4 [R23+0x2d300], R28 ;  /* 0x02d3001c17007844 */ /* 0x000fe80000000200 */
[----:B------:R0:W-:Y:S04]  /*fb50*/  STSM.16.M88.4 [R23+0x2eb00], R16 ;  /* 0x02eb001017007844 */ /* 0x0001e80000000200 */
[----:B0-----:R-:W2:Y:S01]  /*fb60*/  LDL R16, [R1+0x80] ;  /* 0x0000800001107983 */ /* 0x001ea20000100800 */
[----:B------:R-:W0:Y:S08]  /*fb70*/  MUFU.EX2 R57, R57 ;  /* 0x0000003900397308 */ /* 0x000e300000000800 */
[----:B------:R-:W1:Y:S08]  /*fb80*/  MUFU.EX2 R33, R33 ;  /* 0x0000002100217308 */ /* 0x000e700000000800 */
[----:B------:R-:W3:Y:S08]  /*fb90*/  MUFU.EX2 R56, R56 ;  /* 0x0000003800387308 */ /* 0x000ef00000000800 */
[----:B------:R-:W-:Y:S08]  /*fba0*/  MUFU.EX2 R53, R53 ;  /* 0x0000003500357308 */ /* 0x000ff00000000800 */
[----:B------:R-:W4:Y:S01]  /*fbb0*/  MUFU.EX2 R60, R60 ;  /* 0x0000003c003c7308 */ /* 0x000f220000000800 */
[----:B0-----:R-:W-:-:S07]  /*fbc0*/  FADD.FTZ R25, R57, R26 ;  /* 0x0000001a39197221 */ /* 0x001fce0000010000 */
[----:B------:R-:W-:Y:S01]  /*fbd0*/  MUFU.EX2 R32, R32 ;  /* 0x0000002000207308 */ /* 0x000fe20000000800 */
[----:B------:R-:W-:-:S07]  /*fbe0*/  IADD3 R26, R27, R98, -R99 ;  /* 0x000000621b1a7210 */ /* 0x000fce0007ffe863 */
[----:B------:R-:W0:Y:S01]  /*fbf0*/  MUFU.EX2 R15, R15 ;  /* 0x0000000f000f7308 */ /* 0x000e220000000800 */
[----:B-1----:R-:W-:Y:S01]  /*fc00*/  FADD.FTZ R21, R33, R24 ;  /* 0x0000001821157221 */ /* 0x002fe20000010000 */
[----:B---3--:R-:W-:Y:S01]  /*fc10*/  FADD.FTZ R28, R56, R25 ;  /* 0x00000019381c7221 */ /* 0x008fe20000010000 */
[----:B------:R-:W-:Y:S01]  /*fc20*/  IMAD.HI R29, R26, 0x38e38e39, RZ ;  /* 0x38e38e391a1d7827 */ /* 0x000fe200078e02ff */
[----:B----4-:R-:W-:-:S03]  /*fc30*/  F2FP.F16.F32.PACK_AB R27, R60, R53 ;  /* 0x000000353c1b723e */ /* 0x010fc600000000ff */
[C---:B------:R-:W-:Y:S01]  /*fc40*/  FADD.FTZ R21, R52.reuse, R21 ;  /* 0x0000001534157221 */ /* 0x040fe20000010000 */
[----:B------:R-:W-:Y:S01]  /*fc50*/  FADD.FTZ R53, R53, R28 ;  /* 0x0000001c35357221 */ /* 0x000fe20000010000 */
[----:B------:R-:W-:Y:S02]  /*fc60*/  F2FP.F16.F32.PACK_AB R24, R52, R33 ;  /* 0x000000213418723e */ /* 0x000fe400000000ff */
[----:B------:R-:W-:Y:S02]  /*fc70*/  F2FP.F16.F32.PACK_AB R25, R56, R57 ;  /* 0x000000393819723e */ /* 0x000fe400000000ff */
[----:B------:R-:W-:Y:S02]  /*fc80*/  SHF.R.U32.HI R28, RZ, 0x1f, R29 ;  /* 0x0000001fff1c7819 */ /* 0x000fe4000001161d */
[----:B0-----:R-:W-:Y:S01]  /*fc90*/  F2FP.F16.F32.PACK_AB R26, R15, R32 ;  /* 0x000000200f1a723e */ /* 0x001fe200000000ff */
[----:B------:R-:W-:Y:S01]  /*fca0*/  FADD.FTZ R32, R32, R21 ;  /* 0x0000001520207221 */ /* 0x000fe20000010000 */
[----:B------:R-:W-:-:S03]  /*fcb0*/  LEA.HI.SX32 R28, R29, R28, 0x1b ;  /* 0x0000001c1d1c7211 */ /* 0x000fc600078fdaff */
[----:B------:R-:W-:Y:S01]  /*fcc0*/  STSM.16.M88.4 [R23+0x30300], R24 ;  /* 0x0303001817007844 */ /* 0x000fe20000000200 */
[----:B------:R-:W-:Y:S01]  /*fcd0*/  FADD.FTZ R17, R15, R32 ;  /* 0x000000200f117221 */ /* 0x000fe20000010000 */
[----:B------:R-:W-:Y:S01]  /*fce0*/  FADD.FTZ R15, R60, R53 ;  /* 0x000000353c0f7221 */ /* 0x000fe20000010000 */
[----:B------:R0:W-:Y:S06]  /*fcf0*/  MEMBAR.ALL.CTA ;  /* 0x0000000000007992 */ /* 0x0001ec0000008000 */
[----:B0-----:R-:W0:Y:S04]  /*fd00*/  FENCE.VIEW.ASYNC.S ;  /* 0x00000000000073c6 */ /* 0x001e280000000000 */
[----:B------:R-:W-:Y:S04]  /*fd10*/  STL [R1+0x18], R17 ;  /* 0x0000181101007387 */ /* 0x000fe80000100800 */
[----:B------:R1:W-:Y:S02]  /*fd20*/  STL [R1+0x28], R15 ;  /* 0x0000280f01007387 */ /* 0x0003e40000100800 */
[----:B-1----:R-:W-:Y:S01]  /*fd30*/  VIADD R15, R96, 0xfffffffe ;  /* 0xfffffffe600f7836 */ /* 0x002fe20000000000 */
        /* <DEDUP_REMOVED lines=23> */
[----:B--2---:R-:W-:-:S05]  /*feb0*/  VIMNMX R16, R16, R28, !PT ;  /* 0x0000001c10107248 */ /* 0x004fca0007fe0100 */
[----:B------:R1:W-:Y:S01]  /*fec0*/  STL [R1+0x60], R16 ;  /* 0x0000601001007387 */ /* 0x0003e20000100800 */
[----:B------:R-:W-:Y:S02]  /*fed0*/  ISETP.GE.AND P2, PT, R15, R16, PT ;  /* 0x000000100f00720c */ /* 0x000fe40003f46270 */
[----:B------:R-:W-:Y:S01]  /*fee0*/  CS2R R28, SRZ ;  /* 0x00000000001c7805 */ /* 0x000fe2000001ff00 */
[----:B0-----:R-:W-:-:S10]  /*fef0*/  NOP ;  /* 0x0000000000007918 */ /* 0x001fd40000000000 */
[----:B-1----:R-:W-:Y:S05]  /*ff00*/  @!P2 BRA `(.L_x_11801) ;  /* 0x0000005000aca947 */ /* 0x002fea0003800000 */
[----:B------:R0:W5:Y:S01]  /*ff10*/  LDL.LU R151, [R1+0x2c] ;  /* 0x00002c0001977983 */ /* 0x0001620000300800 */
[----:B------:R-:W-:Y:S02]  /*ff20*/  IMAD.MOV.U32 R17, RZ, RZ, R20 ;  /* 0x000000ffff117224 */ /* 0x000fe400078e0014 */
[----:B------:R-:W-:Y:S02]  /*ff30*/  IMAD.MOV.U32 R16, RZ, RZ, R14 ;  /* 0x000000ffff107224 */ /* 0x000fe400078e000e */
[----:B------:R-:W-:Y:S02]  /*ff40*/  IMAD.MOV.U32 R150, RZ, RZ, R145 ;  /* 0x000000ffff967224 */ /* 0x000fe400078e0091 */
[----:B------:R-:W-:-:S07]  /*ff50*/  IMAD.MOV.U32 R71, RZ, RZ, RZ ;  /* 0x000000ffff477224 */ /* 0x000fce00078e00ff */
.L_x_11811:
[----:B------:R-:W2:Y:S01]  /*ff60*/  LDL R14, [R1+0x4c] ;  /* 0x00004c00010e7983 */ /* 0x000ea20000100800 */
[----:B------:R-:W-:Y:S01]  /*ff70*/  VIADD R145, R150, 0x1 ;  /* 0x0000000196917836 */ /* 0x000fe20000000000 */
[----:B------:R-:W-:Y:S05]  /*ff80*/  YIELD ;  /* 0x0000000000007946 */ /* 0x000fea0003800000 */
[----:B------:R-:W-:-:S04]  /*ff90*/  ISETP.NE.AND P3, PT, R145, 0x2, PT ;  /* 0x000000029100780c */ /* 0x000fc80003f65270 */
[----:B------:R-:W-:Y:S02]  /*ffa0*/  SEL R0, RZ, 0x1, P3 ;  /* 0x00000001ff007807 */ /* 0x000fe40001800000 */
[----:B------:R-:W-:Y:S02]  /*ffb0*/  SEL R145, R145, RZ, P3 ;  /* 0x000000ff91917207 */ /* 0x000fe40001800000 */
[----:B--2---:R-:W-:Y:S02]  /*ffc0*/  ISETP.NE.AND P2, PT, R14, RZ, PT ;  /* 0x000000ff0e00720c */ /* 0x004fe40003f45270 */
[----:B-----5:R-:W-:-:S05]  /*ffd0*/  LOP3.LUT R14, R151, R0, RZ, 0x3c, !PT ;  /* 0x00000000970e7212 */ /* 0x020fca00078e3cff */
[----:B------:R1:W-:Y:S06]  /*ffe0*/  STL [R1+0x2c], R14 ;  /* 0x00002c0e01007387 */ /* 0x0003ec0000100800 */
[----:B------:R-:W-:Y:S05]  /*fff0*/  @P2 BRA `(.L_x_11802) ;  /* 0x0000000000302947 */ /* 0x000fea0003800000 */
[----:B------:R-:W-:Y:S05]  /*10000*/  @!P0 BRA `(.L_x_11803) ;  /* 0x0000000000048947 */ /* 0x000fea0003800000 */
[----:B------:R-:W-:Y:S01]  /*10010*/  BPT.TRAP 0x1 ;  /* 0x000000040000795c */ /* 0x000fe20000300000 */
.L_x_11803:
[----:B------:R-:W-:Y:S01]  /*10020*/  IMAD R0, R145, 0x8, R22 ;  /* 0x0000000891007824 */ /* 0x000fe200078e0216 */
[----:B------:R-:W-:-:S04]  /*10030*/  SHF.L.U32 R19, R14, 0x1f, RZ ;  /* 0x0000001f0e137819 */ /* 0x000fc800000006ff */
[----:B------:R2:W3:Y:S01]  /*10040*/  SYNCS.PHASECHK.TRANS64.TRYWAIT P3, [R0+URZ+0x31c30], R19 ;  /* 0x031c3013000075a7 */ /* 0x0004e2000806017f */
[----:B------:R-:W-:Y:S05]  /*10050*/  @!P0 BRA `(.L_x_11804) ;  /* 0x0000000000048947 */ /* 0x000fea0003800000 */
[----:B------:R-:W-:Y:S01]  /*10060*/  BPT.TRAP 0x1 ;  /* 0x000000040000795c */ /* 0x000fe20000300000 */
.L_x_11804:
[----:B------:R-:W-:Y:S04]  /*10070*/  BSSY B0, `(.L_x_11802) ;  /* 0x0000004000007945 */ /* 0x000fe80003800000 */
[----:B---3--:R-:W-:Y:S05]  /*10080*/  @P3 BRA `(.L_x_11805) ;  /* 0x0000000000083947 */ /* 0x008fea0003800000 */
[----:B------:R-:W3:Y:S02]  /*10090*/  SYNCS.PHASECHK.TRANS64.TRYWAIT P3, [R0+URZ+0x31c30], R19 ;  /* 0x031c3013000075a7 */ /* 0x000ee4000806017f */
[----:B---3--:R-:W-:Y:S05]  /*100a0*/  @!P3 BRA `(.L_x_11806) ;  /* 0x0000016000b4b947 */ /* 0x008fea0003800000 */
.L_x_11805:
[----:B------:R-:W-:Y:S05]  /*100b0*/  BSYNC B0 ;  /* 0x0000000000007941 */ /* 0x000fea0003800000 */
.L_x_11802:
[----:B-1----:R-:W4:Y:S01]  /*100c0*/  LDL R14, [R1+0x58] ;  /* 0x00005800010e7983 */ /* 0x002f220000100800 */
[----:B--23--:R-:W1:Y:S01]  /*100d0*/  S2R R0, SR_TID.X ;  /* 0x0000000000007919 */ /* 0x00ce620000002100 */
[----:B------:R-:W-:Y:S05]  /*100e0*/  WARPSYNC.ALL ;  /* 0x0000000000007948 */ /* 0x000fea0003800000 */
[----:B------:R-:W-:Y:S02]  /*100f0*/  IMAD.MOV.U32 R77, RZ, RZ, -0x7fffffe0 ;  /* 0x80000020ff4d7424 */ /* 0x000fe400078e00ff */
[----:B------:R-:W-:Y:S02]  /*10100*/  IMAD.MOV.U32 R75, RZ, RZ, -0x7fffffe0 ;  /* 0x80000020ff4b7424 */ /* 0x000fe400078e00ff */
[----:B------:R-:W-:-:S02]  /*10110*/  IMAD.MOV.U32 R19, RZ, RZ, -0x7fffffe0 ;  /* 0x80000020ff137424 */ /* 0x000fc400078e00ff */
[----:B------:R-:W-:Y:S01]  /*10120*/  IMAD.MOV.U32 R73, RZ, RZ, -0x7fffffe0 ;  /* 0x80000020ff497424 */ /* 0x000fe200078e00ff */
[----:B------:R-:W-:Y:S02]  /*10130*/  R2UR UR11, R77 ;  /* 0x000000004d0b72ca */ /* 0x000fe400000e0000 */
[----:B------:R-:W-:Y:S02]  /*10140*/  R2UR UR13, R75 ;  /* 0x000000004b0d72ca */ /* 0x000fe400000e0000 */
[----:B------:R-:W-:Y:S02]  /*10150*/  R2UR UR7, R19 ;  /* 0x00000000130772ca */ /* 0x000fe400000e0000 */
[----:B------:R-:W-:Y:S02]  /*10160*/  R2UR UR9, R73 ;  /* 0x00000000490972ca */ /* 0x000fe400000e0000 */
[----:B-1----:R-:W-:-:S05]  /*10170*/  SHF.R.U32.HI R0, RZ, 0x7, R0 ;  /* 0x00000007ff007819 */ /* 0x002fca0000011600 */
[----:B------:R-:W-:-:S05]  /*10180*/  VIADD R0, R0, 0x8 ;  /* 0x0000000800007836 */ /* 0x000fca0000000000 */
[----:B------:R1:W-:Y:S01]  /*10190*/  BAR.SYNC.DEFER_BLOCKING R0, 0x100 ;  /* 0x000400000000751d */ /* 0x0003e20000010000 */
[----:B------:R-:W-:Y:S01]  /*101a0*/  IMAD.MOV.U32 R21, RZ, RZ, -0x7fffffe0 ;  /* 0x80000020ff157424 */ /* 0x000fe200078e00ff */
[----:B------:R-:W-:-:S04]  /*101b0*/  MOV R79, UR7 ;  /* 0x00000007004f7c02 */ /* 0x000fc80008000f00 */
[----:B------:R-:W-:Y:S01]  /*101c0*/  UMOV UR7, UR9 ;  /* 0x0000000900077c82 */ /* 0x000fe20008000000 */
[----:B------:R-:W-:Y:S01]  /*101d0*/  R2UR UR9, R9 ;  /* 0x00000000090972ca */ /* 0x000fe200000e0000 */
[----:B------:R-:W-:Y:S01]  /*101e0*/  WARPGROUP.ARRIVE ;  /* 0x00000000000079c5 */ /* 0x000fe20000000000 */
[----:B------:R-:W-:-:S13]  /*101f0*/  R2UR UR5, R73 ;  /* 0x00000000490572ca */ /* 0x000fda00000e0000 */
[----:B------:R-:W-:Y:S02]  /*10200*/  MOV R73, UR5 ;  /* 0x0000000500497c02 */ /* 0x000fe40008000f00 */
[C---:B------:R-:W-:Y:S02]  /*10210*/  R2UR UR5, R19.reuse ;  /* 0x00000000130572ca */ /* 0x040fe400000e0000 */
[C---:B------:R-:W-:Y:S02]  /*10220*/  R2UR UR59, R19.reuse ;  /* 0x00000000133b72ca */ /* 0x040fe400000e0000 */
[C---:B------:R-:W-:Y:S02]  /*10230*/  R2UR UR19, R19.reuse ;  /* 0x00000000131372ca */ /* 0x040fe400000e0000 */
[C---:B------:R-:W-:Y:S02]  /*10240*/  R2UR UR27, R19.reuse ;  /* 0x00000000131b72ca */ /* 0x040fe400000e0000 */
[----:B------:R-:W-:-:S02]  /*10250*/  R2UR UR39, R19 ;  /* 0x00000000132772ca */ /* 0x000fc400000e0000 */
[----:B------:R-:W-:-:S03]  /*10260*/  R2UR UR51, R19 ;  /* 0x00000000133372ca */ /* 0x000fc600000e0000 */
[----:B------:R-:W-:Y:S01]  /*10270*/  IMAD.U32 R19, RZ, RZ, UR5 ;  /* 0x00000005ff137e24 */ /* 0x000fe2000f8e00ff */
[C---:B------:R-:W-:Y:S02]  /*10280*/  R2UR UR5, R9.reuse ;  /* 0x00000000090572ca */ /* 0x040fe400000e0000 */
[----:B------:R-:W-:Y:S02]  /*10290*/  R2UR UR56, R8 ;  /* 0x00000000083872ca */ /* 0x000fe400000e0000 */
[----:B------:R-:W-:Y:S01]  /*102a0*/  R2UR UR57, R9 ;  /* 0x00000000093972ca */ /* 0x000fe200000e0000 */
[----:B----4-:R-:W-:-:S04]  /*102b0*/  IMAD R20, R145, 0x6c0, R14 ;  /* 0x000006c091147824 */ /* 0x010fc800078e020e */
[C---:B------:R-:W-:Y:S02]  /*102c0*/  VIADD R18, R20.reuse, 0x80 ;  /* 0x0000008014127836 */ /* 0x040fe40000000000 */
[C---:B------:R-:W-:Y:S02]  /*102d0*/  VIADD R76, R20.reuse, 0x180 ;  /* 0x00000180144c7836 */ /* 0x040fe40000000000 */
[----:B------:R-:W-:Y:S01]  /*102e0*/  VIADD R74, R20, 0xc0 ;  /* 0x000000c0144a7836 */ /* 0x000fe20000000000 */
[----:B------:R-:W-:Y:S01]  /*102f0*/  R2UR UR58, R18 ;  /* 0x00000000123a72ca */ /* 0x000fe200000e0000 */
[C---:B------:R-:W-:Y:S02]  /*10300*/  VIADD R18, R20.reuse, 0x140 ;  /* 0x0000014014127836 */ /* 0x040fe40000000000 */
[----:B------:R-:W-:Y:S01]  /*10310*/  VIADD R72, R20, 0x40 ;  /* 0x0000004014487836 */ /* 0x000fe20000000000 */
[----:B------:R-:W-:Y:S02]  /*10320*/  R2UR UR10, R76 ;  /* 0x000000004c0a72ca */ /* 0x000fe400000e0000 */
[----:B------:R-:W-:-:S02]  /*10330*/  R2UR UR12, R74 ;  /* 0x000000004a0c72ca */ /* 0x000fc400000e0000 */
[----:B------:R-:W-:Y:S02]  /*10340*/  R2UR UR6, R18 ;  /* 0x00000000120672ca */ /* 0x000fe400000e0000 */
[----:B------:R-:W-:Y:S01]  /*10350*/  R2UR UR8, R72 ;  /* 0x00000000480872ca */ /* 0x000fe200000e0000 */
[----:B------:R-:W-:Y:S01]  /*10360*/  VIADD R72, R20, 0x100 ;  /* 0x0000010014487836 */ /* 0x000fe20000000000 */
[----:B------:R-:W-:Y:S01]  /*10370*/  MOV R14, UR11 ;  /* 0x0000000b000e7c02 */ /* 0x000fe20008000f00 */
[----:B------:R-:W-:-:S04]  /*10380*/  UMOV UR11, UR13 ;  /* 0x0000000d000b7c82 */ /* 0x000fc80008000000 */
[----:B-1----:R-:W-:Y:S02]  /*10390*/  MOV R0, UR10 ;  /* 0x0000000a00007c02 */ /* 0x002fe40008000f00 */
[----:B------:R-:W-:Y:S01]  /*103a0*/  UMOV UR10, UR12 ;  /* 0x0000000c000a7c82 */ /* 0x000fe20008000000 */
[----:B------:R-:W-:Y:S02]  /*103b0*/  R2UR UR4, R72 ;  /* 0x00000000480472ca */ /* 0x000fe400000e0000 */
[----:B------:R-:W-:Y:S01]  /*103c0*/  MOV R78, UR6 ;  /* 0x00000006004e7c02 */ /* 0x000fe20008000f00 */
[----:B------:R-:W-:Y:S01]  /*103d0*/  UMOV UR6, UR8 ;  /* 0x0000000800067c82 */ /* 0x000fe20008000000 */
[----:B------:R-:W-:Y:S02]  /*103e0*/  MOV R72, UR11 ;  /* 0x0000000b00487c02 */ /* 0x000fe40008000f00 */
[----:B------:R-:W-:Y:S02]  /*103f0*/  MOV R81, UR10 ;  /* 0x0000000a00517c02 */ /* 0x000fe40008000f00 */
[----:B------:R-:W-:-:S02]  /*10400*/  R2UR UR10, R20 ;  /* 0x00000000140a72ca */ /* 0x000fc400000e0000 */
[----:B------:R-:W-:Y:S02]  /*10410*/  R2UR UR11, R21 ;  /* 0x00000000150b72ca */ /* 0x000fe400000e0000 */
[----:B------:R-:W-:Y:S01]  /*10420*/  R2UR UR8, R8 ;  /* 0x00000000080872ca */ /* 0x000fe200000e0000 */
[----:B------:R-:W-:-:S12]  /*10430*/  VIADD R18, R20, 0x200 ;  /* 0x0000020014127836 */ /* 0x000fd80000000000 */
[----:B------:R-:W-:Y:S01]  /*10440*/  HGMMA.64x16x16.F32 R136, gdesc[UR8], RZ, !UPT, gsb0 ;  /* 0x00200000088879f0 */ /* 0x000fe2000c0008ff */
[----:B------:R-:W-:Y:S01]  /*10450*/  R2UR UR18, R18 ;  /* 0x00000000121272ca */ /* 0x000fe200000e0000 */
[----:B------:R-:W-:-:S05]  /*10460*/  VIADD R18, R20, 0x42 ;  /* 0x0000004214127836 */ /* 0x000fca0000000000 */
[----:B------:R-:W-:Y:S01]  /*10470*/  R2UR UR26, R18 ;  /* 0x00000000121a72ca */ /* 0x000fe200000e0000 */
[----:B------:R-:W-:-:S05]  /*10480*/  VIADD R18, R20, 0x102 ;  /* 0x0000010214127836 */ /* 0x000fca0000000000 */
[----:B------:R-:W-:Y:S01]  /*10490*/  R2UR UR38, R18 ;  /* 0x00000000122672ca */ /* 0x000fe200000e0000 */
[----:B------:R-:W-:-:S05]  /*104a0*/  VIADD R18, R20, 0x1c2 ;  /* 0x000001c214127836 */ /* 0x000fca0000000000 */
[----:B------:R-:W-:Y:S01]  /*104b0*/  R2UR UR50, R18 ;  /* 0x00000000123272ca */ /* 0x000fe200000e0000 */
[----:B------:R-:W-:Y:S01]  /*104c0*/  VIADD R18, R20, 0x240 ;  /* 0x0000024014127836 */ /* 0x000fe20000000000 */
[----:B------:R-:W-:-:S04]  /*104d0*/  MOV R80, UR4 ;  /* 0x0000000400507c02 */ /* 0x000fc80008000f00 */
[----:B------:R-:W-:-:S13]  /*104e0*/  R2UR UR4, R18 ;  /* 0x00000000120472ca */ /* 0x000fda00000e0000 */
[----:B------:R-:W-:Y:S01]  /*104f0*/  IMAD.U32 R18, RZ, RZ, UR4 ;  /* 0x00000004ff127e24 */ /* 0x000fe2000f8e00ff */
[----:B------:R-:W-:Y:S01]  /*10500*/  R2UR UR4, R8 ;  /* 0x00000000080472ca */ /* 0x000fe200000e0000 */
[----:B------:R-:W-:Y:S02]  /*10510*/  WARPGROUP.DEPBAR.LE gsb0, 0x0 ;  /* 0x00008000000079c5 */ /* 0x000fe40000010000 */
[----:B------:R-:W-:-:S10]  /*10520*/  WARPGROUP.ARRIVE ;  /* 0x00000000000079c5 */ /* 0x000fd40000000000 */
[----:B------:R-:W-:Y:S03]  /*10530*/  HGMMA.64x16x16.F32 R128, gdesc[UR4], RZ, !UPT, gsb0 ;  /* 0x00200000048079f0 */ /* 0x000fe6000c0008ff */
[----:B------:R-:W-:Y:S02]  /*10540*/  WARPGROUP.DEPBAR.LE gsb0, 0x0 ;  /* 0x00008000000079c5 */ /* 0x000fe40000010000 */
[----:B------:R-:W-:-:S06]  /*10550*/  WARPGROUP.ARRIVE ;  /* 0x00000000000079c5 */ /* 0x000fcc0000000000 */
[----:B------:R-:W-:Y:S01]  /*10560*/  HGMMA.64x16x16.F32 R120, gdesc[UR56], RZ, !UPT, gsb0 ;  /* 0x00200000387879f0 */ /* 0x000fe2000c0008ff */
[----:B------:R-:W-:Y:S02]  /*10570*/  R2UR UR11, R72 ;  /* 0x00000000480b72ca */ /* 0x000fe400000e0000 */
[----:B------:R-:W-:Y:S02]  /*10580*/  R2UR UR10, R81 ;  /* 0x00000000510a72ca */ /* 0x000fe400000e0000 */
[----:B------:R-:W-:Y:S02]  /*10590*/  R2UR UR8, R8 ;  /* 0x00000000080872ca */ /* 0x000fe400000e0000 */
[----:B------:R-:W-:Y:S01]  /*105a0*/  R2UR UR9, R9 ;  /* 0x00000000090972ca */ /* 0x000fe200000e0000 */
[----:B------:R-:W-:Y:S02]  /*105b0*/  WARPGROUP.DEPBAR.LE gsb0, 0x0 ;  /* 0x00008000000079c5 */ /* 0x000fe40000010000 */
[----:B------:R-:W-:-:S10]  /*105c0*/  WARPGROUP.ARRIVE ;  /* 0x00000000000079c5 */ /* 0x000fd40000000000 */
[----:B------:R-:W-:Y:S01]  /*105d0*/  HGMMA.64x16x16.F32 R112, gdesc[UR8], RZ, !UPT, gsb0 ;  /* 0x00200000087079f0 */ /* 0x000fe2000c0008ff */
[----:B------:R-:W-:Y:S01]  /*105e0*/  R2UR UR5, R73 ;  /* 0x00000000490572ca */ /* 0x000fe200000e0000 */
[----:B------:R-:W-:Y:S02]  /*105f0*/  VIADD R72, R20, 0x440 ;  /* 0x0000044014487836 */ /* 0x000fe40000000000 */
[----:B------:R-:W-:Y:S01]  /*10600*/  IMAD.MOV.U32 R73, RZ, RZ, -0x7fffffe0 ;  /* 0x80000020ff497424 */ /* 0x000fe200078e00ff */
[----:B------:R-:W-:Y:S02]  /*10610*/  R2UR UR4, R80 ;  /* 0x00000000500472ca */ /* 0x000fe400000e0000 */
[----:B------:R-:W-:Y:S02]  /*10620*/  R2UR UR58, R72 ;  /* 0x00000000483a72ca */ /* 0x000fe400000e0000 */
[----:B------:R-:W-:Y:S02]  /*10630*/  R2UR UR59, R73 ;  /* 0x00000000493b72ca */ /* 0x000fe400000e0000 */
[----:B------:R-:W-:-:S02]  /*10640*/  R2UR UR56, R8 ;  /* 0x00000000083872ca */ /* 0x000fc400000e0000 */
[----:B------:R-:W-:-:S07]  /*10650*/  R2UR UR57, R9 ;  /* 0x00000000093972ca */ /* 0x000fce00000e0000 */
[----:B------:R-:W-:Y:S01]  /*10660*/  MOV R153, UR58 ;  /* 0x0000003a00997c02 */ /* 0x000fe20008000f00 */
[----:B------:R-:W-:Y:S01]  /*10670*/  UMOV UR58, UR4 ;  /* 0x00000004003a7c82 */ /* 0x000fe20008000000 */
[----:B------:R-:W-:Y:S01]  /*10680*/  MOV R154, UR59 ;  /* 0x0000003b009a7c02 */ /* 0x000fe20008000f00 */
[----:B------:R-:W-:Y:S01]  /*10690*/  UMOV UR59, UR5 ;  /* 0x00000005003b7c82 */ /* 0x000fe20008000000 */
        /* <DEDUP_REMOVED lines=10> */
[----:B------:R-:W-:Y:S02]  /*10740*/  R2UR UR11, R14 ;  /* 0x000000000e0b72ca */ /* 0x000fe400000e0000 */
[----:B------:R-:W-:Y:S02]  /*10750*/  R2UR UR10, R0 ;  /* 0x00000000000a72ca */ /* 0x000fe400000e0000 */
[----:B------:R-:W-:Y:S02]  /*10760*/  R2UR UR8, R8 ;  /* 0x00000000080872ca */ /* 0x000fe400000e0000 */
[----:B------:R-:W-:Y:S01]  /*10770*/  R2UR UR9, R9 ;  /* 0x00000000090972ca */ /* 0x000fe200000e0000 */
[----:B------:R-:W-:Y:S02]  /*10780*/  VIADD R72, R20, 0x282 ;  /* 0x0000028214487836 */ /* 0x000fe40000000000 */
[----:B------:R-:W-:-:S03]  /*10790*/  IMAD.MOV.U32 R73, RZ, RZ, -0x7fffffe0 ;  /* 0x80000020ff497424 */ /* 0x000fc600078e00ff */
[----:B------:R-:W-:Y:S01]  /*107a0*/  R2UR UR12, R72 ;  /* 0x00000000480c72ca */ /* 0x000fe200000e0000 */
[----:B------:R-:W-:Y:S02]  /*107b0*/  WARPGROUP.DEPBAR.LE gsb0, 0x0 ;  /* 0x00008000000079c5 */ /* 0x000fe40000010000 */
[----:B------:R-:W-:-:S06]  /*107c0*/  WARPGROUP.ARRIVE ;  /* 0x00000000000079c5 */ /* 0x000fcc0000000000 */
[----:B------:R-:W-:Y:S01]  /*107d0*/  HGMMA.64x16x16.F32 R88, gdesc[UR8], RZ, !UPT, gsb0 ;  /* 0x00200000085879f0 */ /* 0x000fe2000c0008ff */
[----:B------:R-:W-:Y:S01]  /*107e0*/  R2UR UR13, R73 ;  /* 0x00000000490d72ca */ /* 0x000fe200000e0000 */
[----:B------:R-:W-:Y:S01]  /*107f0*/  VIADD R74, R20, 0x1c0 ;  /* 0x000001c0144a7836 */ /* 0x000fe20000000000 */
[----:B------:R-:W-:Y:S01]  /*10800*/  R2UR UR15, R75 ;  /* 0x000000004b0f72ca */ /* 0x000fe200000e0000 */
[----:B------:R-:W-:-:S03]  /*10810*/  IMAD.U32 R146, RZ, RZ, UR12 ;  /* 0x0000000cff927e24 */ /* 0x000fc6000f8e00ff */
[----:B------:R-:W-:Y:S01]  /*10820*/  R2UR UR14, R74 ;  /* 0x000000004a0e72ca */ /* 0x000fe200000e0000 */
[----:B------:R-:W-:Y:S01]  /*10830*/  VIADD R74, R20, 0x2 ;  /* 0x00000002144a7836 */ /* 0x000fe20000000000 */
[----:B------:R-:W-:-:S05]  /*10840*/  R2UR UR12, R8 ;  /* 0x00000000080c72ca */ /* 0x000fca00000e0000 */
[----:B------:R-:W-:Y:S01]  /*10850*/  IMAD.U32 R147, RZ, RZ, UR13 ;  /* 0x0000000dff937e24 */ /* 0x000fe2000f8e00ff */
[----:B------:R-:W-:Y:S02]  /*10860*/  R2UR UR13, R9 ;  /* 0x00000000090d72ca */ /* 0x000fe400000e0000 */
        /* <DEDUP_REMOVED lines=12> */
[C---:B------:R-:W-:Y:S02]  /*10930*/  VIADD R74, R20.reuse, 0x380 ;  /* 0x00000380144a7836 */ /* 0x040fe40000000000 */
[----:B------:R-:W-:Y:S01]  /*10940*/  VIADD R76, R20, 0x82 ;  /* 0x00000082144c7836 */ /* 0x000fe20000000000 */
[C---:B------:R-:W-:Y:S02]  /*10950*/  R2UR UR23, R75.reuse ;  /* 0x000000004b1772ca */ /* 0x040fe400000e0000 */
[C---:B------:R-:W-:Y:S02]  /*10960*/  R2UR UR35, R75.reuse ;  /* 0x000000004b2372ca */ /* 0x040fe400000e0000 */
[C---:B------:R-:W-:Y:S02]  /*10970*/  R2UR UR43, R75.reuse ;  /* 0x000000004b2b72ca */ /* 0x040fe400000e0000 */
[----:B------:R-:W-:-:S02]  /*10980*/  R2UR UR49, R75 ;  /* 0x000000004b3172ca */ /* 0x000fc400000e0000 */
[C---:B------:R-:W-:Y:S02]  /*10990*/  R2UR UR45, R75.reuse ;  /* 0x000000004b2d72ca */ /* 0x040fe400000e0000 */
[----:B------:R-:W-:Y:S01]  /*109a0*/  R2UR UR36, R74 ;  /* 0x000000004a2472ca */ /* 0x000fe200000e0000 */
[----:B------:R-:W-:Y:S01]  /*109b0*/  VIADD R74, R20, 0x400 ;  /* 0x00000400144a7836 */ /* 0x000fe20000000000 */
        /* <DEDUP_REMOVED lines=9> */
[----:B------:R1:W-:Y:S01]  /*10a50*/  STL [R1+0xec], R22 ;  /* 0x0000ec1601007387 */ /* 0x0003e20000100800 */
[----:B------:R-:W-:-:S03]  /*10a60*/  VIADD R76, R20, 0x202 ;  /* 0x00000202144c7836 */ /* 0x000fc60000000000 */
[----:B------:R2:W-:Y:S02]  /*10a70*/  STL [R1+0xe8], R17 ;  /* 0x0000e81101007387 */ /* 0x0005e40000100800 */
[----:B------:R-:W-:Y:S02]  /*10a80*/  R2UR UR54, R76 ;  /* 0x000000004c3672ca */ /* 0x000fe400000e0000 */
[----:B-1----:R-:W-:Y:S02]  /*10a90*/  MOV R22, UR61 ;  /* 0x0000003d00167c02 */ /* 0x002fe40008000f00 */
[----:B------:R-:W-:Y:S02]  /*10aa0*/  R2UR UR61, R75 ;  /* 0x000000004b3d72ca */ /* 0x000fe400000e0000 */
[----:B--2---:R-:W-:Y:S02]  /*10ab0*/  MOV R17, UR60 ;  /* 0x0000003c00117c02 */ /* 0x004fe40008000f00 */
[----:B------:R-:W-:Y:S01]  /*10ac0*/  R2UR UR60, R74 ;  /* 0x000000004a3c72ca */ /* 0x000fe200000e0000 */
[----:B------:R-:W-:-:S02]  /*10ad0*/  VIADD R76, R20, 0x2c0 ;  /* 0x000002c0144c7836 */ /* 0x000fc40000000000 */
[C---:B------:R-:W-:Y:S02]  /*10ae0*/  VIADD R74, R20.reuse, 0x2c2 ;  /* 0x000002c2144a7836 */ /* 0x040fe40000000000 */
[----:B------:R-:W-:Y:S01]  /*10af0*/  VIADD R72, R20, 0x302 ;  /* 0x0000030214487836 */ /* 0x000fe20000000000 */
[----:B------:R-:W-:Y:S01]  /*10b00*/  R2UR UR52, R76 ;  /* 0x000000004c3472ca */ /* 0x000fe200000e0000 */
[----:B------:R-:W-:Y:S02]  /*10b10*/  VIADD R76, R20, 0x340 ;  /* 0x00000340144c7836 */ /* 0x000fe40000000000 */
[----:B------:R-:W-:Y:S02]  /*10b20*/  IMAD.MOV.U32 R75, RZ, RZ, -0x7fffffe0 ;  /* 0x80000020ff4b7424 */ /* 0x000fe400078e00ff */
[----:B------:R-:W-:Y:S01]  /*10b30*/  IMAD.MOV.U32 R73, RZ, RZ, -0x7fffffe0 ;  /* 0x80000020ff497424 */ /* 0x000fe200078e00ff */
[----:B------:R-:W-:Y:S02]  /*10b40*/  MOV R14, UR61 ;  /* 0x0000003d000e7c02 */ /* 0x000fe40008000f00 */
[----:B------:R-:W-:-:S02]  /*10b50*/  MOV R157, UR60 ;  /* 0x0000003c009d7c02 */ /* 0x000fc40008000f00 */
[C---:B------:R-:W-:Y:S02]  /*10b60*/  R2UR UR31, R77.reuse ;  /* 0x000000004d1f72ca */ /* 0x040fe400000e0000 */
[C---:B------:R-:W-:Y:S02]  /*10b70*/  R2UR UR47, R77.reuse ;  /* 0x000000004d2f72ca */ /* 0x040fe400000e0000 */
[C---:B------:R-:W-:Y:S02]  /*10b80*/  R2UR UR55, R77.reuse ;  /* 0x000000004d3772ca */ /* 0x040fe400000e0000 */
        /* <DEDUP_REMOVED lines=13> */
[----:B------:R-:W-:-:S02]  /*10c60*/  R2UR UR16, R8 ;  /* 0x00000000081072ca */ /* 0x000fc400000e0000 */
[----:B------:R-:W-:Y:S01]  /*10c70*/  R2UR UR17, R9 ;  /* 0x00000000091172ca */ /* 0x000fe200000e0000 */
[----:B------:R-:W-:Y:S02]  /*10c80*/  WARPGROUP.DEPBAR.LE gsb0, 0x0 ;  /* 0x00008000000079c5 */ /* 0x000fe40000010000 */
[----:B------:R-:W-:Y:S02]  /*10c90*/  R2UR UR24, R76 ;  /* 0x000000004c1872ca */ /* 0x000fe400000e0000 */
[----:B------:R-:W-:Y:S02]  /*10ca0*/  R2UR UR25, R77 ;  /* 0x000000004d1972ca */ /* 0x000fe400000e0000 */
[----:B------:R-:W-:Y:S02]  /*10cb0*/  R2UR UR20, R74 ;  /* 0x000000004a1472ca */ /* 0x000fe400000e0000 */
[----:B------:R-:W-:Y:S02]  /*10cc0*/  R2UR UR21, R75 ;  /* 0x000000004b1572ca */ /* 0x000fe400000e0000 */
[----:B------:R-:W-:-:S02]  /*10cd0*/  R2UR UR6, R72 ;  /* 0x00000000480672ca */ /* 0x000fc400000e0000 */
[----:B------:R-:W-:Y:S02]  /*10ce0*/  R2UR UR7, R73 ;  /* 0x00000000490772ca */ /* 0x000fe400000e0000 */
[----:B------:R-:W-:-:S06]  /*10cf0*/  WARPGROUP.ARRIVE ;  /* 0x00000000000079c5 */ /* 0x000fcc0000000000 */
[----:B------:R-:W-:Y:S01]  /*10d00*/  HGMMA.64x16x16.F32 R72, gdesc[UR16], RZ, !UPT, gsb0 ;  /* 0x00200000104879f0 */ /* 0x000fe2000c0008ff */
[----:B------:R-:W-:Y:S01]  /*10d10*/  UMOV UR12, UR20 ;  /* 0x00000014000c7c82 */ /* 0x000fe20008000000 */
[----:B------:R-:W-:Y:S01]  /*10d20*/  UMOV UR13, UR21 ;  /* 0x00000015000d7c82 */ /* 0x000fe20008000000 */
[----:B------:R-:W-:Y:S02]  /*10d30*/  R2UR UR20, R6 ;  /* 0x00000000061472ca */ /* 0x000fe400000e0000 */
[----:B------:R-:W-:Y:S01]  /*10d40*/  R2UR UR21, R7 ;  /* 0x00000000071572ca */ /* 0x000fe200000e0000 */
[----:B------:R-:W-:Y:S02]  /*10d50*/  WARPGROUP.DEPBAR.LE gsb0, 0x0 ;  /* 0x00008000000079c5 */ /* 0x000fe40000010000 */
[----:B------:R-:W-:-:S10]  /*10d60*/  WARPGROUP.ARRIVE ;  /* 0x00000000000079c5 */ /* 0x000fd40000000000 */
[----:B------:R-:W-:Y:S01]  /*10d70*/  HGMMA.64x16x16.F32 R136, gdesc[UR20], R136, gsb0 ;  /* 0x00200000148879f0 */ /* 0x000fe20008000888 */
        /* <DEDUP_REMOVED lines=35> */
[----:B------:R-:W-:Y:S01]  /*10fb0*/  MOV R156, UR7 ;  /* 0x00000007009c7c02 */ /* 0x000fe20008000f00 */
[----:B------:R-:W-:Y:S01]  /*10fc0*/  UMOV UR7, UR45 ;  /* 0x0000002d00077c82 */ /* 0x000fe20008000000 */
[----:B------:R-:W-:Y:S01]  /*10fd0*/  MOV R155, UR6 ;  /* 0x00000006009b7c02 */ /* 0x000fe20008000f00 */
        /* <DEDUP_REMOVED lines=17> */
[----:B------:R-:W-:Y:S02]  /*110f0*/  VIADD R148, R20, 0x3c2 ;  /* 0x000003c214947836 */ /* 0x000fe40000000000 */
[----:B------:R-:W-:-:S03]  /*11100*/  IMAD.MOV.U32 R149, RZ, RZ, -0x7fffffe0 ;  /* 0x80000020ff957424 */ /* 0x000fc600078e00ff */
        /* <DEDUP_REMOVED lines=14> */
[----:B------:R-:W-:-:S03]  /*111f0*/  IMAD.MOV.U32 R149, RZ, RZ, -0x7fffffe0 ;  /* 0x80000020ff957424 */ /* 0x000fc600078e00ff */
[----:B------:R-:W-:Y:S02]  /*11200*/  R2UR UR30, R148 ;  /* 0x00000000941e72ca */ /* 0x000fe400000e0000 */
[----:B------:R-:W-:Y:S01]  /*11210*/  R2UR UR31, R149 ;  /* 0x00000000951f72ca */ /* 0x000fe200000e0000 */
[----:B------:R1:W-:Y:S01]  /*11220*/  STL [R1+0xe4], R16 ;  /* 0x0000e41001007387 */ /* 0x0003e20000100800 */
[----:B------:R-:W-:-:S03]  /*11230*/  R2UR UR28, R12 ;  /* 0x000000000c1c72ca */ /* 0x000fc600000e0000 */
[----:B------:R2:W-:Y:S01]  /*11240*/  STL [R1+0xe0], R15 ;  /* 0x0000e00f01007387 */ /* 0x0005e20000100800 */
[----:B------:R-:W-:-:S07]  /*11250*/  R2UR UR29, R13 ;  /* 0x000000000d1d72ca */ /* 0x000fce00000e0000 */
[----:B-1----:R-:W-:Y:S02]  /*11260*/  MOV R16, UR31 ;  /* 0x0000001f00107c02 */ /* 0x002fe40008000f00 */
[----:B--2---:R-:W-:Y:S02]  /*11270*/  MOV R15, UR30 ;  /* 0x0000001e000f7c02 */ /* 0x004fe40008000f00 */
        /* <DEDUP_REMOVED lines=52> */
[----:B------:R-:W-:Y:S02]  /*115c0*/  VIADD R18, R20, 0x4c0 ;  /* 0x000004c014127836 */ /* 0x000fe40000000000 */
        /* <DEDUP_REMOVED lines=9> */
[----:B------:R-:W-:Y:S01]  /*11660*/  R2UR UR27, R19 ;  /* 0x00000000131b72ca */ /* 0x000fe200000e0000 */
[----:B------:R-:W-:-:S05]  /*11670*/  VIADD R18, R20, 0x540 ;  /* 0x0000054014127836 */ /* 0x000fca0000000000 */
[----:B------:R-:W-:Y:S01]  /*11680*/  R2UR UR22, R18 ;  /* 0x00000000121672ca */ /* 0x000fe200000e0000 */
[----:B------:R-:W-:-:S04]  /*11690*/  IMAD.MOV.U32 R18, RZ, RZ, R14 ;  /* 0x000000ffff127224 */ /* 0x000fc800078e000e */
[----:B------:R-:W-:Y:S01]  /*116a0*/  MOV R21, UR26 ;  /* 0x0000001a00157c02 */ /* 0x000fe20008000f00 */
[----:B------:R-:W-:Y:S01]  /*116b0*/  UMOV UR26, UR60 ;  /* 0x0000003c001a7c82 */ /* 0x000fe20008000000 */
[----:B------:R-:W-:Y:S01]  /*116c0*/  MOV R148, UR27 ;  /* 0x0000001b00947c02 */ /* 0x000fe20008000f00 */
[----:B------:R-:W-:Y:S01]  /*116d0*/  UMOV UR27, UR61 ;  /* 0x0000003d001b7c82 */ /* 0x000fe20008000000 */
        /* <DEDUP_REMOVED lines=9> */
[----:B------:R-:W-:-:S05]  /*11770*/  IMAD.MOV.U32 R19, RZ, RZ, -0x7fffffe0 ;  /* 0x80000020ff137424 */ /* 0x000fca00078e00ff */
[----:B------:R-:W-:Y:S02]  /*11780*/  R2UR UR23, R19 ;  /* 0x00000000131772ca */ /* 0x000fe400000e0000 */
[----:B------:R-:W-:Y:S02]  /*11790*/  MOV R0, UR22 ;  /* 0x0000001600007c02 */ /* 0x000fe40008000f00 */
[----:B------:R-:W-:Y:S02]  /*117a0*/  R2UR UR22, R146 ;  /* 0x00000000921672ca */ /* 0x000fe400000e0000 */
[----:B------:R-:W-:Y:S02]  /*117b0*/  R2UR UR20, R10 ;  /* 0x000000000a1472ca */ /* 0x000fe400000e0000 */
[----:B------:R-:W-:-:S05]  /*117c0*/  R2UR UR21, R11 ;  /* 0x000000000b1572ca */ /* 0x000fca00000e0000 */
[----:B------:R-:W-:Y:S02]  /*117d0*/  MOV R14, UR23 ;  /* 0x00000017000e7c02 */ /* 0x000fe40008000f00 */
        /* <DEDUP_REMOVED lines=162> */
[----:B------:R-:W-:Y:S02]  /*12200*/  R2UR UR61, R22 ;  /* 0x00000000163d72ca */ /* 0x000fe400000e0000 */
[----:B------:R1:W5:Y:S01]  /*12210*/  LDL.LU R22, [R1+0xec] ;  /* 0x0000ec0001167983 */ /* 0x0003620000300800 */
[----:B------:R-:W-:-:S03]  /*12220*/  R2UR UR60, R17 ;  /* 0x00000000113c72ca */ /* 0x000fc600000e0000 */
[----:B------:R1:W5:Y:S04]  /*12230*/  LDL.LU R17, [R1+0xe8] ;  /* 0x0000e80001117983 */ /* 0x0003680000300800 */
[----:B------:R1:W5:Y:S04]  /*12240*/  LDL.LU R16, [R1+0xe4] ;  /* 0x0000e40001107983 */ /* 0x0003680000300800 */
[----:B------:R1:W5:Y:S01]  /*12250*/  LDL.LU R15, [R1+0xe0] ;  /* 0x0000e000010f7983 */ /* 0x0003620000300800 */
[----:B------:R-:W-:Y:S02]  /*12260*/  WARPGROUP.DEPBAR.LE gsb0, 0x0 ;  /* 0x00008000000079c5 */ /* 0x000fe40000010000 */
        /* <DEDUP_REMOVED lines=39> */
[----:B-1----:R-:W-:Y:S05]  /*124e0*/  @P2 BRA `(.L_x_11807) ;  /* 0x0000000000282947 */ /* 0x002fea0003800000 */
[----:B------:R-:W-:Y:S05]  /*124f0*/  @!P0 BRA `(.L_x_11808) ;  /* 0x0000000000048947 */ /* 0x000fea0003800000 */
[----:B------:R-:W-:Y:S01]  /*12500*/  BPT.TRAP 0x1 ;  /* 0x000000040000795c */ /* 0x000fe20000300000 */
.L_x_11808:
[----:B------:R-:W-:Y:S01]  /*12510*/  SHF.L.U32 R0, R151, 0x1f, RZ ;  /* 0x0000001f97007819 */ /* 0x000fe200000006ff */
[----:B-----5:R-:W-:-:S04]  /*12520*/  IMAD R14, R150, 0x8, R22 ;  /* 0x00000008960e7824 */ /* 0x020fc800078e0216 */
[----:B------:R1:W2:Y:S01]  /*12530*/  SYNCS.PHASECHK.TRANS64.TRYWAIT P2, [R14+URZ+0x31c50], R0 ;  /* 0x031c50000e0075a7 */ /* 0x0002a2000804017f */
[----:B------:R-:W-:Y:S05]  /*12540*/  @!P0 BRA `(.L_x_11809) ;  /* 0x0000000000048947 */ /* 0x000fea0003800000 */
[----:B------:R-:W-:Y:S01]  /*12550*/  BPT.TRAP 0x1 ;  /* 0x000000040000795c */ /* 0x000fe20000300000 */
.L_x_11809:
[----:B--2---:R-:W-:Y:S05]  /*12560*/  @P2 BRA `(.L_x_11807) ;  /* 0x0000000000082947 */ /* 0x004fea0003800000 */
[----:B------:R-:W2:Y:S02]  /*12570*/  SYNCS.PHASECHK.TRANS64.TRYWAIT P2, [R14+URZ+0x31c50], R0 ;  /* 0x031c50000e0075a7 */ /* 0x000ea4000804017f */
[----:B--2---:R-:W-:Y:S05]  /*12580*/  @!P2 BRA `(.L_x_11810) ;  /* 0x0000013c0090a947 */ /* 0x004fea0003800000 */
.L_x_11807:
[----:B------:R-:W3:Y:S01]  /*12590*/  LDL R147, [R1+0x7c] ;  /* 0x00007c0001937983 */ /* 0x000ee20000100800 */
[----:B------:R-:W4:Y:S03]  /*125a0*/  LDC R148, c[0x0][0x448] ;  /* 0x00011200ff947b82 */ /* 0x000f260000000800 */
[----:B------:R-:W3:Y:S04]  /*125b0*/  LDL R18, [R1+0x88] ;  /* 0x0000880001127983 */ /* 0x000ee80000100800 */
[----:B------:R-:W3:Y:S04]  /*125c0*/  LDL R146, [R1+0x74] ;  /* 0x0000740001927983 */ /* 0x000ee80000100800 */
[----:B------:R-:W3:Y:S04]  /*125d0*/  LDL R21, [R1+0x78] ;  /* 0x0000780001157983 */ /* 0x000ee80000100800 */
[----:B------:R-:W3:Y:S01]  /*125e0*/  LDL R19, [R1+0x70] ;  /* 0x0000700001137983 */ /* 0x000ee20000100800 */
[----:B------:R-:W-:Y:S05]  /*125f0*/  WARPSYNC.ALL ;  /* 0x0000000000007948 */ /* 0x000fea0003800000 */
[----:B------:R-:W3:Y:S01]  /*12600*/  LDL.LU R20, [R1] ;  /* 0x0000000001147983 */ /* 0x000ee20000300800 */
[----:B------:R-:W-:Y:S01]  /*12610*/  ULDC UR4, c[0x0][0x988] ;  /* 0x0002620000047ab9 */ /* 0x000fe20000000800 */
[----:B----4-:R-:W-:-:S13]  /*12620*/  ISETP.NE.AND P2, PT, R148, 0x1, PT ;  /* 0x000000019400780c */ /* 0x010fda0003f45270 */
[----:B-12---:R-:W1:Y:S08]  /*12630*/  @P2 LDC R14, c[0x0][0x44c] ;  /* 0x00011300ff0e2b82 */ /* 0x006e700000000800 */
[----:B------:R-:W2:Y:S01]  /*12640*/  @P2 LDC R0, c[0x0][0x450] ;  /* 0x00011400ff002b82 */ /* 0x000ea20000000800 */
[----:B---3--:R-:W-:-:S04]  /*12650*/  IMAD.IADD R18, R18, 0x1, R147 ;  /* 0x0000000112127824 */ /* 0x008fc800078e0293 */
[----:B-1----:R-:W-:-:S05]  /*12660*/  @P2 IMAD.HI.U32 R14, R18, R14, RZ ;  /* 0x0000000e120e2227 */ /* 0x002fca00078e00ff */
[----:B--2---:R-:W-:Y:S01]  /*12670*/  @P2 SHF.R.U32.HI R18, RZ, R0, R14 ;  /* 0x00000000ff122219 */ /* 0x004fe2000001160e */
[----:B-----5:R-:W-:-:S04]  /*12680*/  IMAD R14, R15, -0x90, RZ ;  /* 0xffffff700f0e7824 */ /* 0x020fc800078e02ff */
[----:B------:R-:W1:Y:S01]  /*12690*/  SHFL.IDX PT, R0, R18, RZ, 0x1c1f ;  /* 0x001c1fff12007589 */ /* 0x000e6200000e0000 */
[----:B------:R-:W-:-:S03]  /*126a0*/  IADD3 R14, -R146, 0x1, R14 ;  /* 0x00000001920e7810 */ /* 0x000fc60007ffe10e */
[----:B------:R-:W2:Y:S01]  /*126b0*/  SHFL.IDX PT, R18, R18, 0x1, 0x1c1f ;  /* 0x003c1f0012127f89 */ /* 0x000ea200000e0000 */
[----:B------:R-:W-:Y:S02]  /*126c0*/  IADD3 R14, -R19, R14, R21 ;  /* 0x0000000e130e7210 */ /* 0x000fe40007ffe115 */
[----:B------:R-:W-:-:S04]  /*126d0*/  LOP3.LUT R20, R20, 0xffffffbf, RZ, 0xc0, !PT ;  /* 0xffffffbf14147812 */ /* 0x000fc800078ec0ff */
[----:B------:R-:W-:-:S04]  /*126e0*/  @P1 LOP3.LUT R20, R20, 0x40, RZ, 0xfc, !PT ;  /* 0x0000004014141812 */ /* 0x000fc800078efcff */
[----:B------:R-:W-:-:S04]  /*126f0*/  LOP3.LUT R20, R20, 0xffffffdf, RZ, 0xc0, !PT ;  /* 0xffffffdf14147812 */ /* 0x000fc800078ec0ff */
[----:B------:R-:W-:Y:S01]  /*12700*/  @P0 LOP3.LUT R20, R20, 0x20, RZ, 0xfc, !PT ;  /* 0x0000002014140812 */ /* 0x000fe200078efcff */
[----:B-1----:R-:W-:-:S04]  /*12710*/  IMAD.IADD R0, R14, 0x1, R0 ;  /* 0x000000010e007824 */ /* 0x002fc800078e0200 */
[----:B------:R-:W-:Y:S01]  /*12720*/  STL [R1], R20 ;  /* 0x0000001401007387 */ /* 0x000fe20000100800 */
[----:B--2---:R-:W-:Y:S01]  /*12730*/  IMAD.IADD R18, R14, 0x1, R18 ;  /* 0x000000010e127824 */ /* 0x004fe200078e0212 */
[C---:B------:R-:W-:Y:S02]  /*12740*/  ISETP.GT.AND P2, PT, R0.reuse, RZ, PT ;  /* 0x000000ff0000720c */ /* 0x040fe40003f44270 */
[C---:B------:R-:W-:Y:S02]  /*12750*/  ISETP.GT.AND P4, PT, R0.reuse, 0x1, PT ;  /* 0x000000010000780c */ /* 0x040fe40003f84270 */
[----:B------:R-:W-:Y:S02]  /*12760*/  ISETP.GT.AND P3, PT, R0, 0x8, PT ;  /* 0x000000080000780c */ /* 0x000fe40003f64270 */
[----:B------:R-:W-:Y:S02]  /*12770*/  FSEL R136, R136, -INF , P2 ;  /* 0xff80000088887808 */ /* 0x000fe40001000000 */
[----:B------:R-:W-:-:S02]  /*12780*/  FSEL R137, R137, -INF , P4 ;  /* 0xff80000089897808 */ /* 0x000fc40002000000 */
[----:B------:R-:W-:Y:S02]  /*12790*/  FSEL R140, R140, -INF , P3 ;  /* 0xff8000008c8c7808 */ /* 0x000fe40001800000 */
[C---:B------:R-:W-:Y:S02]  /*127a0*/  ISETP.GT.AND P2, PT, R0.reuse, 0x9, PT ;  /* 0x000000090000780c */ /* 0x040fe40003f44270 */
        /* <DEDUP_REMOVED lines=62> */
[----:B------:R-:W-:Y:S02]  /*12b90*/  FMNMX.FTZ R0, R136, R16, !PT ;  /* 0x0000001088007209 */ /* 0x000fe40007810000 */
[----:B------:R-:W-:-:S02]  /*12ba0*/  FSEL R73, R73, -INF , P2 ;  /* 0xff80000049497808 */ /* 0x000fc40001000000 */
[----:B------:R-:W-:Y:S02]  /*12bb0*/  FMNMX.FTZ R0, R137, R0, !PT ;  /* 0x0000000089007209 */ /* 0x000fe40007810000 */
[----:B------:R-:W-:Y:S02]  /*12bc0*/  ISETP.GT.AND P2, PT, R18, RZ, PT ;  /* 0x000000ff1200720c */ /* 0x000fe40003f44270 */
        /* <DEDUP_REMOVED lines=67> */
[C---:B------:R-:W-:Y:S02]  /*13000*/  ISETP.GT.AND P2, PT, R18.reuse, 0x40, PT ;  /* 0x000000401200780c */ /* 0x040fe40003f44270 */
[----:B------:R-:W-:Y:S01]  /*13010*/  ISETP.GT.AND P1, PT, R18, 0x71, PT ;  /* 0x000000711200780c */ /* 0x000fe20003f24270 */
[----:B------:R-:W1:Y:S01]  /*13020*/  SHFL.BFLY PT, R14, R0, 0x2, 0x1f ;  /* 0x0c401f00000e7f89 */ /* 0x000e6200000e0000 */
[----:B------:R-:W-:-:S02]  /*13030*/  FSEL R106, R106, -INF , P2 ;  /* 0xff8000006a6a7808 */ /* 0x000fc40001000000 */
[C---:B------:R-:W-:Y:S02]  /*13040*/  ISETP.GT.AND P2, PT, R18.reuse, 0x41, PT ;  /* 0x000000411200780c */ /* 0x040fe40003f44270 */
[C---:B------:R-:W-:Y:S02]  /*13050*/  ISETP.GT.AND P0, PT, R18.reuse, 0x78, PT ;  /* 0x000000781200780c */ /* 0x040fe40003f04270 */
[----:B------:R-:W-:Y:S02]  /*13060*/  FSEL R107, R107, -INF , P2 ;  /* 0xff8000006b6b7808 */ /* 0x000fe40001000000 */
[C---:B------:R-:W-:Y:S02]  /*13070*/  ISETP.GT.AND P2, PT, R18.reuse, 0x48, PT ;  /* 0x000000481200780c */ /* 0x040fe40003f44270 */
[----:B------:R-:W-:Y:S02]  /*13080*/  ISETP.GT.AND P3, PT, R18, 0x81, PT ;  /* 0x000000811200780c */ /* 0x000fe40003f64270 */
[----:B------:R-:W-:-:S02]  /*13090*/  FSEL R110, R110, -INF , P2 ;  /* 0xff8000006e6e7808 */ /* 0x000fc40001000000 */
[C---:B------:R-:W-:Y:S02]  /*130a0*/  ISETP.GT.AND P2, PT, R18.reuse, 0x49, PT ;  /* 0x000000491200780c */ /* 0x040fe40003f44270 */
[C---:B------:R-:W-:Y:S02]  /*130b0*/  ISETP.GT.AND P4, PT, R18.reuse, 0x88, PT ;  /* 0x000000881200780c */ /* 0x040fe40003f84270 */
[----:B------:R-:W-:Y:S02]  /*130c0*/  FSEL R111, R111, -INF , P2 ;  /* 0xff8000006f6f7808 */ /* 0x000fe40001000000 */
[C---:B------:R-:W-:Y:S02]  /*130d0*/  ISETP.GT.AND P2, PT, R18.reuse, 0x50, PT ;  /* 0x000000501200780c */ /* 0x040fe40003f44270 */
[----:B------:R-:W-:Y:S02]  /*130e0*/  ISETP.GT.AND P5, PT, R18, 0x89, PT ;  /* 0x000000891200780c */ /* 0x000fe40003fa4270 */
[----:B-1----:R-:W-:-:S02]  /*130f0*/  FMNMX.FTZ R14, R0, R14, !PT ;  /* 0x0000000e000e7209 */ /* 0x002fc40007810000 */
[----:B------:R-:W-:Y:S02]  /*13100*/  FSEL R98, R98, -INF , P2 ;  /* 0xff80000062627808 */ /* 0x000fe40001000000 */
[C---:B------:R-:W-:Y:S01]  /*13110*/  ISETP.GT.AND P2, PT, R18.reuse, 0x51, PT ;  /* 0x000000511200780c */ /* 0x040fe20003f44270 */
[----:B------:R-:W1:Y:S01]  /*13120*/  SHFL.BFLY PT, R0, R14, 0x1, 0x1f ;  /* 0x0c201f000e007f89 */ /* 0x000e6200000e0000 */
[----:B------:R-:W-:Y:S02]  /*13130*/  FSEL R83, R83, -INF , P1 ;  /* 0xff80000053537808 */ /* 0x000fe40000800000 */
[----:B------:R-:W-:Y:S02]  /*13140*/  FSEL R99, R99, -INF , P2 ;  /* 0xff80000063637808 */ /* 0x000fe40001000000 */
[----:B------:R-:W-:Y:S02]  /*13150*/  ISETP.GT.AND P2, PT, R18, 0x58, PT ;  /* 0x000000581200780c */ /* 0x000fe40003f44270 */
[----:B------:R-:W-:-:S02]  /*13160*/  FSEL R86, R86, -INF , P0 ;  /* 0xff80000056567808 */ /* 0x000fc40000000000 */
[----:B------:R-:W-:Y:S02]  /*13170*/  FSEL R102, R102, -INF , P2 ;  /* 0xff80000066667808 */ /* 0x000fe40001000000 */
[C---:B------:R-:W-:Y:S02]  /*13180*/  ISETP.GT.AND P2, PT, R18.reuse, 0x59, PT ;  /* 0x000000591200780c */ /* 0x040fe40003f44270 */
[----:B------:R-:W-:Y:S02]  /*13190*/  FSEL R75, R75, -INF , P3 ;  /* 0xff8000004b4b7808 */ /* 0x000fe40001800000 */
[----:B------:R-:W-:Y:S02]  /*131a0*/  FSEL R103, R103, -INF , P2 ;  /* 0xff80000067677808 */ /* 0x000fe40001000000 */
[----:B------:R-:W-:Y:S02]  /*131b0*/  ISETP.GT.AND P2, PT, R18, 0x60, PT ;  /* 0x000000601200780c */ /* 0x000fe40003f44270 */
[----:B------:R-:W-:-:S02]  /*131c0*/  LOP3.LUT P1, RZ, R20, 0x40, RZ, 0xc0, !PT ;  /* 0x0000004014ff7812 */ /* 0x000fc4000782c0ff */
[----:B------:R-:W-:Y:S02]  /*131d0*/  FSEL R90, R90, -INF , P2 ;  /* 0xff8000005a5a7808 */ /* 0x000fe40001000000 */
[----:B------:R-:W-:Y:S02]  /*131e0*/  ISETP.GT.AND P2, PT, R18, 0x61, PT ;  /* 0x000000611200780c */ /* 0x000fe40003f44270 */
[----:B-1----:R-:W-:Y:S02]  /*131f0*/  FMNMX.FTZ R14, R14, R0, !PT ;  /* 0x000000000e0e7209 */ /* 0x002fe40007810000 */
[----:B------:R-:W-:Y:S02]  /*13200*/  FSEL R91, R91, -INF , P2 ;  /* 0xff8000005b5b7808 */ /* 0x000fe40001000000 */
[----:B------:R-:W-:Y:S02]  /*13210*/  FSETP.NEU.FTZ.AND P6, PT, R14, -INF , PT ;  /* 0xff8000000e00780b */ /* 0x000fe40003fdd000 */
[----:B------:R-:W-:-:S02]  /*13220*/  ISETP.GT.AND P2, PT, R18, 0x68, PT ;  /* 0x000000681200780c */ /* 0x000fc40003f44270 */
[----:B------:R-:W-:Y:S02]  /*13230*/  FSEL R0, R14, RZ, P6 ;  /* 0x000000ff0e007208 */ /* 0x000fe40003000000 */
[----:B------:R-:W-:Y:S02]  /*13240*/  FSEL R94, R94, -INF , P2 ;  /* 0xff8000005e5e7808 */ /* 0x000fe40001000000 */
[----:B------:R-:W-:Y:S01]  /*13250*/  ISETP.GT.AND P2, PT, R18, 0x69, PT ;  /* 0x000000691200780c */ /* 0x000fe20003f44270 */
[----:B------:R-:W-:Y:S01]  /*13260*/  FADD.FTZ R16, -R0, R16 ;  /* 0x0000001000107221 */ /* 0x000fe20000010100 */
[----:B------:R-:W-:Y:S01]  /*13270*/  IMAD.U32 R0, RZ, RZ, UR4 ;  /* 0x00000004ff007e24 */ /* 0x000fe2000f8e00ff */
[----:B------:R-:W-:Y:S02]  /*13280*/  LOP3.LUT P0, RZ, R20, 0x20, RZ, 0xc0, !PT ;  /* 0x0000002014ff7812 */ /* 0x000fe4000780c0ff */
[----:B------:R-:W-:Y:S01]  /*13290*/  FSEL R95, R95, -INF , P2 ;  /* 0xff8000005f5f7808 */ /* 0x000fe20001000000 */
[----:B------:R-:W-:Y:S01]  /*132a0*/  FMUL.FTZ R19, R14, R0 ;  /* 0x000000000e137220 */ /* 0x000fe20000410000 */
[----:B------:R-:W-:-:S04]  /*132b0*/  ISETP.GT.AND P2, PT, R18, 0x70, PT ;  /* 0x000000701200780c */ /* 0x000fc80003f44270 */
[----:B------:R-:W-:Y:S02]  /*132c0*/  FSEL R19, R19, RZ, P6 ;  /* 0x000000ff13137208 */ /* 0x000fe40003000000 */
[----:B------:R-:W-:Y:S02]  /*132d0*/  FSEL R82, R82, -INF , P2 ;  /* 0xff80000052527808 */ /* 0x000fe40001000000 */
[----:B------:R-:W-:Y:S01]  /*132e0*/  ISETP.GT.AND P2, PT, R18, 0x80, PT ;  /* 0x000000801200780c */ /* 0x000fe20003f44270 */
[-CC-:B------:R-:W-:Y:S01]  /*132f0*/  FFMA.FTZ R147, R120, R0.reuse, -R19.reuse ;  /* 0x0000000078937223 */ /* 0x180fe20000010813 */
[-CC-:B------:R-:W-:Y:S01]  /*13300*/  FFMA.FTZ R120, R116, R0.reuse, -R19.reuse ;  /* 0x0000000074787223 */ /* 0x180fe20000010813 */
[-CC-:B------:R-:W-:Y:S01]  /*13310*/  FFMA.FTZ R116, R108, R0.reuse, -R19.reuse ;  /* 0x000000006c747223 */ /* 0x180fe20000010813 */
[-CC-:B------:R-:W-:Y:S01]  /*13320*/  FFMA.FTZ R108, R100, R0.reuse, -R19.reuse ;  /* 0x00000000646c7223 */ /* 0x180fe20000010813 */
[-CC-:B------:R-:W-:Y:S01]  /*13330*/  FFMA.FTZ R100, R92, R0.reuse, -R19.reuse ;  /* 0x000000005c647223 */ /* 0x180fe20000010813 */
[----:B------:R-:W-:Y:S01]  /*13340*/  ISETP.GT.AND P6, PT, R18, 0x79, PT ;  /* 0x000000791200780c */ /* 0x000fe20003fc4270 */
[-CC-:B------:R-:W-:Y:S01]  /*13350*/  FFMA.FTZ R92, R84, R0.reuse, -R19.reuse ;  /* 0x00000000545c7223 */ /* 0x180fe20000010813 */
[----:B------:R-:W2:Y:S01]  /*13360*/  LDL.LU R18, [R1+0x18] ;  /* 0x0000180001127983 */ /* 0x000ea20000300800 */
[-CC-:B------:R-:W-:Y:S01]  /*13370*/  FFMA.FTZ R84, R76, R0.reuse, -R19.reuse ;  /* 0x000000004c547223 */ /* 0x180fe20000010813 */
[-CC-:B------:R-:W-:Y:S01]  /*13380*/  FFMA.FTZ R146, R121, R0.reuse, -R19.reuse ;  /* 0x0000000079927223 */ /* 0x180fe20000010813 */
[-CC-:B------:R-:W-:Y:S01]  /*13390*/  FFMA.FTZ R121, R117, R0.reuse, -R19.reuse ;  /* 0x0000000075797223 */ /* 0x180fe20000010813 */
[----:B------:R-:W3:Y:S01]  /*133a0*/  LDL R76, [R1+0x5c] ;  /* 0x00005c00014c7983 */ /* 0x000ee20000100800 */
        /* <DEDUP_REMOVED lines=27> */
[----:B------:R-:W-:Y:S01]  /*13560*/  FMNMX.FTZ R19, R138, R17, !PT ;  /* 0x000000118a137209 */ /* 0x000fe20007810000 */
[----:B------:R-:W-:Y:S01]  /*13570*/  WARPGROUP.ARRIVE ;  /* 0x00000000000079c5 */ /* 0x000fe20000000000 */
[----:B------:R-:W-:Y:S01]  /*13580*/  FSEL R87, R87, -INF , P6 ;  /* 0xff80000057577808 */ /* 0x000fe20003000000 */
[----:B------:R-:W4:Y:S01]  /*13590*/  LDL.LU R133, [R1+0x28] ;  /* 0x0000280001857983 */ /* 0x000f220000300800 */
[----:B------:R-:W-:Y:S01]  /*135a0*/  FMNMX.FTZ R19, R139, R19, !PT ;  /* 0x000000138b137209 */ /* 0x000fe20007810000 */
[----:B------:R-:W-:Y:S01]  /*135b0*/  FMUL.FTZ R16, R16, R0 ;  /* 0x0000000010107220 */ /* 0x000fe20000410000 */
[----:B------:R-:W-:Y:S01]  /*135c0*/  FSEL R74, R74, -INF , P2 ;  /* 0xff8000004a4a7808 */ /* 0x000fe20001000000 */
[----:B------:R-:W1:Y:S01]  /*135d0*/  S2R R153, SR_TID.X ;  /* 0x0000000000997919 */ /* 0x000e620000002100 */
[----:B------:R-:W-:Y:S01]  /*135e0*/  FMNMX.FTZ R19, R142, R19, !PT ;  /* 0x000000138e137209 */ /* 0x000fe20007810000 */
[----:B------:R-:W-:Y:S03]  /*135f0*/  MUFU.EX2 R136, R136 ;  /* 0x0000008800887308 */ /* 0x000fe60000000800 */
[----:B------:R-:W-:-:S04]  /*13600*/  FMNMX.FTZ R19, R143, R19, !PT ;  /* 0x000000138f137209 */ /* 0x000fc80007810000 */
[----:B------:R-:W-:Y:S02]  /*13610*/  FMNMX.FTZ R19, R130, R19, !PT ;  /* 0x0000001382137209 */ /* 0x000fe40007810000 */
[----:B------:R-:W-:Y:S02]  /*13620*/  FSEL R80, R78, -INF , P4 ;  /* 0xff8000004e507808 */ /* 0x000fe40002000000 */
[----:B------:R-:W-:Y:S01]  /*13630*/  FSEL R81, R79, -INF , P5 ;  /* 0xff8000004f517808 */ /* 0x000fe20002800000 */
[----:B------:R-:W-:Y:S01]  /*13640*/  IMAD.MOV.U32 R77, RZ, RZ, -0x3ffffff0 ;  /* 0xc0000010ff4d7424 */ /* 0x000fe200078e00ff */
[----:B------:R-:W-:Y:S01]  /*13650*/  FMNMX.FTZ R19, R131, R19, !PT ;  /* 0x0000001383137209 */ /* 0x000fe20007810000 */
[----:B------:R-:W2:Y:S03]  /*13660*/  MUFU.EX2 R21, R16 ;  /* 0x0000001000157308 */ /* 0x000ea60000000800 */
[----:B------:R-:W-:-:S04]  /*13670*/  FMNMX.FTZ R19, R134, R19, !PT ;  /* 0x0000001386137209 */ /* 0x000fc80007810000 */
[----:B------:R-:W-:Y:S01]  /*13680*/  FMNMX.FTZ R19, R135, R19, !PT ;  /* 0x0000001387137209 */ /* 0x000fe20007810000 */
[----:B------:R-:W0:Y:S03]  /*13690*/  MUFU.EX2 R16, R137 ;  /* 0x0000008900107308 */ /* 0x000e260000000800 */
        /* <DEDUP_REMOVED lines=32> */
[----:B------:R-:W-:-:S04]  /*138a0*/  FSETP.NEU.FTZ.AND P2, PT, R20, -INF , PT ;  /* 0xff8000001400780b */ /* 0x000fc80003f5d000 */
[----:B------:R-:W-:-:S05]  /*138b0*/  FSEL R19, R20, RZ, P2 ;  /* 0x000000ff14137208 */ /* 0x000fca0001000000 */
[----:B------:R-:W-:Y:S01]  /*138c0*/  FADD.FTZ R17, -R19, R17 ;  /* 0x0000001113117221 */ /* 0x000fe20000010100 */
[----:B------:R-:W-:-:S05]  /*138d0*/  FMUL.FTZ R19, R20, R0 ;  /* 0x0000000014137220 */ /* 0x000fca0000410000 */
        /* <DEDUP_REMOVED lines=21> */
[----:B------:R-:W-:-:S02]  /*13a30*/  R2UR UR9, R77 ;  /* 0x000000004d0972ca */ /* 0x000fc400000e0000 */
[C---:B------:R-:W-:Y:S02]  /*13a40*/  R2UR UR13, R77.reuse ;  /* 0x000000004d0d72ca */ /* 0x040fe400000e0000 */
[C---:B------:R-:W-:Y:S02]  /*13a50*/  R2UR UR17, R77.reuse ;  /* 0x000000004d1172ca */ /* 0x040fe400000e0000 */
[C---:B------:R-:W-:Y:S02]  /*13a60*/  R2UR UR21, R77.reuse ;  /* 0x000000004d1572ca */ /* 0x040fe400000e0000 */
[C---:B------:R-:W-:Y:S02]  /*13a70*/  R2UR UR25, R77.reuse ;  /* 0x000000004d1972ca */ /* 0x040fe400000e0000 */
[C---:B------:R-:W-:Y:S02]  /*13a80*/  R2UR UR29, R77.reuse ;  /* 0x000000004d1d72ca */ /* 0x040fe400000e0000 */
[----:B------:R-:W-:Y:S01]  /*13a90*/  R2UR UR33, R77 ;  /* 0x000000004d2172ca */ /* 0x000fe200000e0000 */
[----:B------:R-:W-:Y:S01]  /*13aa0*/  MUFU.EX2 R140, R140 ;  /* 0x0000008c008c7308 */ /* 0x000fe20000000800 */
[----:B--2---:R-:W-:Y:S01]  /*13ab0*/  FFMA.FTZ R18, R21, R18, R136 ;  /* 0x0000001215127223 */ /* 0x004fe20000010088 */
[----:B---3--:R-:W-:-:S05]  /*13ac0*/  LOP3.LUT R74, R76, 0x10000, RZ, 0xfc, !PT ;  /* 0x000100004c4a7812 */ /* 0x008fca00078efcff */
[----:B------:R-:W-:-:S05]  /*13ad0*/  VIADD R76, R74, 0x180 ;  /* 0x000001804a4c7836 */ /* 0x000fca0000000000 */
[----:B------:R-:W-:Y:S01]  /*13ae0*/  R2UR UR8, R76 ;  /* 0x000000004c0872ca */ /* 0x000fe200000e0000 */
[----:B------:R-:W-:-:S05]  /*13af0*/  VIADD R76, R74, 0x300 ;  /* 0x000003004a4c7836 */ /* 0x000fca0000000000 */
[----:B------:R-:W-:Y:S01]  /*13b00*/  R2UR UR12, R76 ;  /* 0x000000004c0c72ca */ /* 0x000fe200000e0000 */
[----:B------:R-:W-:-:S05]  /*13b10*/  VIADD R76, R74, 0x480 ;  /* 0x000004804a4c7836 */ /* 0x000fca0000000000 */
[----:B------:R-:W-:Y:S01]  /*13b20*/  R2UR UR16, R76 ;  /* 0x000000004c1072ca */ /* 0x000fe200000e0000 */
[----:B------:R-:W-:Y:S02]  /*13b30*/  VIADD R76, R74, 0x600 ;  /* 0x000006004a4c7836 */ /* 0x000fe40000000000 */
[-CC-:B------:R-:W-:Y:S01]  /*13b40*/  FFMA.FTZ R111, R111, R0.reuse, -R19.reuse ;  /* 0x000000006f6f7223 */ /* 0x180fe20000010813 */
[-CC-:B------:R-:W-:Y:S01]  /*13b50*/  FFMA.FTZ R98, R98, R0.reuse, -R19.reuse ;  /* 0x0000000062627223 */ /* 0x180fe20000010813 */
[-CC-:B------:R-:W-:Y:S01]  /*13b60*/  FFMA.FTZ R99, R99, R0.reuse, -R19.reuse ;  /* 0x0000000063637223 */ /* 0x180fe20000010813 */
[-CC-:B------:R-:W-:Y:S01]  /*13b70*/  FFMA.FTZ R102, R102, R0.reuse, -R19.reuse ;  /* 0x0000000066667223 */ /* 0x180fe20000010813 */
[----:B------:R-:W-:Y:S01]  /*13b80*/  R2UR UR20, R76 ;  /* 0x000000004c1472ca */ /* 0x000fe200000e0000 */
        /* <DEDUP_REMOVED lines=12> */
[----:B------:R-:W-:-:S02]  /*13c50*/  VIADD R76, R74, 0x780 ;  /* 0x000007804a4c7836 */ /* 0x000fc40000000000 */
[----:B------:R-:W-:-:S03]  /*13c60*/  VIADD R19, R22, 0x200 ;  /* 0x0000020016137836 */ /* 0x000fc60000000000 */
[----:B------:R-:W-:Y:S01]  /*13c70*/  R2UR UR24, R76 ;  /* 0x000000004c1872ca */ /* 0x000fe200000e0000 */
[C---:B------:R-:W-:Y:S01]  /*13c80*/  VIADD R76, R74.reuse, 0x900 ;  /* 0x000009004a4c7836 */ /* 0x040fe20000000000 */
[----:B------:R-:W-:Y:S01]  /*13c90*/  SHF.R.U32.HI R19, RZ, 0x4, R19 ;  /* 0x00000004ff137819 */ /* 0x000fe20000011613 */
[----:B------:R-:W-:Y:S01]  /*13ca0*/  IMAD.MOV.U32 R75, RZ, RZ, -0x3ffffff0 ;  /* 0xc0000010ff4b7424 */ /* 0x000fe200078e00ff */
[----:B------:R-:W-:Y:S02]  /*13cb0*/  R2UR UR4, R74 ;  /* 0x000000004a0472ca */ /* 0x000fe400000e0000 */
[----:B------:R-:W-:Y:S02]  /*13cc0*/  LOP3.LUT R19, R19, 0x3fff, RZ, 0xc0, !PT ;  /* 0x00003fff13137812 */ /* 0x000fe400078ec0ff */
[----:B------:R-:W-:Y:S01]  /*13cd0*/  R2UR UR28, R76 ;  /* 0x000000004c1c72ca */ /* 0x000fe200000e0000 */
[C---:B------:R-:W-:Y:S01]  /*13ce0*/  VIADD R76, R74.reuse, 0xa80 ;  /* 0x00000a804a4c7836 */ /* 0x040fe20000000000 */
[----:B------:R-:W-:Y:S01]  /*13cf0*/  LOP3.LUT R19, R19, 0x2400000, RZ, 0xfc, !PT ;  /* 0x0240000013137812 */ /* 0x000fe200078efcff */
[----:B------:R-:W-:Y:S01]  /*13d00*/  VIADD R74, R74, 0xc00 ;  /* 0x00000c004a4a7836 */ /* 0x000fe20000000000 */
[----:B------:R-:W-:-:S02]  /*13d10*/  R2UR UR5, R75 ;  /* 0x000000004b0572ca */ /* 0x000fc400000e0000 */
[----:B------:R-:W-:Y:S01]  /*13d20*/  R2UR UR37, R75 ;  /* 0x000000004b2572ca */ /* 0x000fe200000e0000 */
[----:B------:R-:W-:Y:S01]  /*13d30*/  IMAD.MOV.U32 R75, RZ, RZ, -0x7fffffe0 ;  /* 0x80000020ff4b7424 */ /* 0x000fe200078e00ff */
[----:B------:R-:W-:Y:S01]  /*13d40*/  R2UR UR36, R74 ;  /* 0x000000004a2472ca */ /* 0x000fe200000e0000 */
[----:B------:R-:W-:-:S03]  /*13d50*/  IMAD R74, R150, 0x6c0, R19 ;  /* 0x000006c0964a7824 */ /* 0x000fc600078e0213 */
[----:B------:R-:W-:Y:S02]  /*13d60*/  R2UR UR7, R75 ;  /* 0x000000004b0772ca */ /* 0x000fe400000e0000 */
[----:B------:R-:W-:-:S13]  /*13d70*/  R2UR UR6, R74 ;  /* 0x000000004a0672ca */ /* 0x000fda00000e0000 */
[----:B------:R-:W-:Y:S01]  /*13d80*/  HGMMA.64x96x16.F32 R24, gdesc[UR4].tnspB, R24, gsb0 ;  /* 0x41600000041879f0 */ /* 0x000fe20008000818 */
[----:B------:R-:W-:Y:S01]  /*13d90*/  R2UR UR32, R76 ;  /* 0x000000004c2072ca */ /* 0x000fe200000e0000 */
        /* <DEDUP_REMOVED lines=53> */
[----:B------:R-:W-:Y:S01]  /*140f0*/  FMUL.FTZ R17, R17, R0 ;  /* 0x0000000011117220 */ /* 0x000fe20000410000 */
[----:B------:R-:W-:Y:S08]  /*14100*/  MUFU.EX2 R138, R138 ;  /* 0x0000008a008a7308 */ /* 0x000ff00000000800 */
[----:B------:R1:W4:Y:S01]  /*14110*/  MUFU.EX2 R76, R17 ;  /* 0x00000011004c7308 */ /* 0x0003220000000800 */
[C---:B0-----:R-:W-:Y:S01]  /*14120*/  FADD.FTZ R18, R16.reuse, R18 ;  /* 0x0000001210127221 */ /* 0x041fe20000010000 */
[----:B------:R-:W-:-:S06]  /*14130*/  F2FP.F16.F32.PACK_AB R16, R16, R136 ;  /* 0x000000881010723e */ /* 0x000fcc00000000ff */
[----:B------:R-:W0:Y:S01]  /*14140*/  MUFU.EX2 R139, R139 ;  /* 0x0000008b008b7308 */ /* 0x000e220000000800 */
[----:B------:R-:W-:Y:S02]  /*14150*/  WARPGROUP.DEPBAR.LE gsb0, 0x0 ;  /* 0x00008000000079c5 */ /* 0x000fe40000010000 */
[----:B------:R-:W-:-:S06]  /*14160*/  WARPGROUP.ARRIVE ;  /* 0x00000000000079c5 */ /* 0x000fcc0000000000 */
[----:B------:R-:W-:Y:S01]  /*14170*/  HGMMA.64x96x16.F32 R24, gdesc[UR36].tnspB, R24, gsb0 ;  /* 0x41600000241879f0 */ /* 0x000fe20008000818 */
[----:B------:R-:W2:Y:S01]  /*14180*/  MUFU.EX2 R141, R141 ;  /* 0x0000008d008d7308 */ /* 0x000ea20000000800 */
[----:B------:R-:W-:-:S07]  /*14190*/  SHF.R.U32.HI R136, RZ, 0x7, R153 ;  /* 0x00000007ff887819 */ /* 0x000fce0000011699 */
[----:B------:R-:W3:Y:S01]  /*141a0*/  MUFU.EX2 R19, R142 ;  /* 0x0000008e00137308 */ /* 0x000ee20000000800 */
[----:B-1----:R-:W-:-:S07]  /*141b0*/  VIADD R17, R136, 0x9 ;  /* 0x0000000988117836 */ /* 0x002fce0000000000 */
[----:B------:R-:W1:Y:S01]  /*141c0*/  MUFU.EX2 R143, R143 ;  /* 0x0000008f008f7308 */ /* 0x000e620000000800 */
[----:B------:R-:W-:Y:S01]  /*141d0*/  ISETP.GE.U32.AND P2, PT, R153, 0x180, PT ;  /* 0x000001809900780c */ /* 0x000fe20003f46070 */
[----:B------:R-:W-:Y:S02]  /*141e0*/  @!P1 IMAD R75, R145, 0x8, R22 ;  /* 0x00000008914b9824 */ /* 0x000fe400078e0216 */
[----:B----4-:R-:W-:Y:S01]  /*141f0*/  FFMA.FTZ R133, R76, R133, R138 ;  /* 0x000000854c857223 */ /* 0x010fe2000001008a */
[----:B------:R-:W-:Y:S01]  /*14200*/  @!P1 IMAD R74, R150, 0x8, R22 ;  /* 0x00000008964a9824 */ /* 0x000fe200078e0216 */
[----:B------:R-:W-:Y:S01]  /*14210*/  SEL R17, R17, 0x9, !P2 ;  /* 0x0000000911117807 */ /* 0x000fe20005000000 */
[----:B------:R-:W-:Y:S02]  /*14220*/  @!P1 VIADD R75, R75, 0x31c40 ;  /* 0x00031c404b4b9836 */ /* 0x000fe40000000000 */
[----:B------:R-:W-:Y:S01]  /*14230*/  FADD.FTZ R18, R140, R18 ;  /* 0x000000128c127221 */ /* 0x000fe20000010000 */
[----:B0-----:R-:W-:Y:S01]  /*14240*/  FADD.FTZ R133, R139, R133 ;  /* 0x000000858b857221 */ /* 0x001fe20000010000 */
[----:B------:R-:W-:-:S02]  /*14250*/  @!P1 VIADD R74, R74, 0x31c60 ;  /* 0x00031c604a4a9836 */ /* 0x000fc40000000000 */
[----:B--2---:R-:W-:Y:S01]  /*14260*/  FADD.FTZ R72, R141, R18 ;  /* 0x000000128d487221 */ /* 0x004fe20000010000 */
[----:B------:R-:W-:Y:S01]  /*14270*/  @!P1 PRMT R75, RZ, 0x654, R75 ;  /* 0x00000654ff4b9816 */ /* 0x000fe2000000004b */
[----:B---3--:R-:W-:Y:S01]  /*14280*/  FADD.FTZ R133, R19, R133 ;  /* 0x0000008513857221 */ /* 0x008fe20000010000 */
[----:B------:R-:W-:Y:S02]  /*14290*/  F2FP.F16.F32.PACK_AB R18, R141, R140 ;  /* 0x0000008c8d12723e */ /* 0x000fe400000000ff */
[----:B------:R-:W-:Y:S02]  /*142a0*/  @!P1 PRMT R74, RZ, 0x654, R74 ;  /* 0x00000654ff4a9816 */ /* 0x000fe4000000004a */
[C---:B-1----:R-:W-:Y:S01]  /*142b0*/  F2FP.F16.F32.PACK_AB R19, R143.reuse, R19 ;  /* 0x000000138f13723e */ /* 0x042fe200000000ff */
[----:B------:R-:W0:Y:S08]  /*142c0*/  MUFU.EX2 R130, R130 ;  /* 0x0000008200827308 */ /* 0x000e300000000800 */
[----:B------:R-:W-:Y:S01]  /*142d0*/  MUFU.EX2 R131, R131 ;  /* 0x0000008300837308 */ /* 0x000fe20000000800 */
[----:B------:R-:W-:-:S07]  /*142e0*/  FADD.FTZ R133, R143, R133 ;  /* 0x000000858f857221 */ /* 0x000fce0000010000 */
[----:B------:R-:W-:Y:S08]  /*142f0*/  MUFU.EX2 R134, R134 ;  /* 0x0000008600867308 */ /* 0x000ff00000000800 */
[----:B------:R-:W-:Y:S01]  /*14300*/  MUFU.EX2 R136, R147 ;  /* 0x0000009300887308 */ /* 0x000fe20000000800 */
[----:B0-----:R-:W-:-:S07]  /*14310*/  FADD.FTZ R133, R130, R133 ;  /* 0x0000008582857221 */ /* 0x001fce0000010000 */
[----:B------:R-:W-:Y:S01]  /*14320*/  MUFU.EX2 R135, R135 ;  /* 0x0000008700877308 */ /* 0x000fe20000000800 */
[----:B------:R-:W-:Y:S02]  /*14330*/  WARPGROUP.DEPBAR.LE gsb0, 0x0 ;  /* 0x00008000000079c5 */ /* 0x000fe40000010000 */
[----:B------:R0:W-:Y:S06]  /*14340*/  BAR.ARV R17, 0x100 ;  /* 0x000400110000751d */ /* 0x0001ec0000002000 */
[----:B------:R-:W-:Y:S01]  /*14350*/  @!P1 SYNCS.ARRIVE.TRANS64.RED.A1T0 RZ, [R75+URZ], RZ ;  /* 0x000000ff4bff99a7 */ /* 0x000fe2000810043f */
[----:B0-----:R-:W-:Y:S01]  /*14360*/  F2FP.F16.F32.PACK_AB R17, R139, R138 ;  /* 0x0000008a8b11723e */ /* 0x001fe200000000ff */
[----:B------:R0:W-:Y:S04]  /*14370*/  @!P1 SYNCS.ARRIVE.TRANS64.RED.A1T0 RZ, [R74+URZ], RZ ;  /* 0x000000ff4aff99a7 */ /* 0x0001e8000810043f */
[----:B------:R1:W-:Y:S02]  /*14380*/  STSM.16.M88.4 [R23+0x24300], R16 ;  /* 0x0243001017007844 */ /* 0x0003e40000000200 */
[----:B-1----:R-:W1:Y:S08]  /*14390*/  MUFU.EX2 R16, R152 ;  /* 0x0000009800107308 */ /* 0x002e700000000800 */
[----:B------:R-:W2:Y:S08]  /*143a0*/  MUFU.EX2 R17, R151 ;  /* 0x0000009700117308 */ /* 0x000eb00000000800 */
[----:B------:R-:W3:Y:S01]  /*143b0*/  MUFU.EX2 R18, R149 ;  /* 0x0000009500127308 */ /* 0x000ee20000000800 */
[----:B-1----:R-:W-:-:S07]  /*143c0*/  FADD.FTZ R72, R16, R72 ;  /* 0x0000004810487221 */ /* 0x002fce0000010000 */
[----:B------:R-:W1:Y:S01]  /*143d0*/  MUFU.EX2 R19, R148 ;  /* 0x0000009400137308 */ /* 0x000e620000000800 */
[----:B--2---:R-:W-:-:S07]  /*143e0*/  FADD.FTZ R72, R17, R72 ;  /* 0x0000004811487221 */ /* 0x004fce0000010000 */
[----:B------:R-:W-:Y:S08]  /*143f0*/  MUFU.EX2 R137, R146 ;  /* 0x0000009200897308 */ /* 0x000ff00000000800 */
[----:B0-----:R-:W-:Y:S08]  /*14400*/  MUFU.EX2 R74, R128 ;  /* 0x00000080004a7308 */ /* 0x001ff00000000800 */
[----:B------:R-:W-:Y:S08]  /*14410*/  MUFU.EX2 R128, R73 ;  /* 0x0000004900807308 */ /* 0x000ff00000000800 */
[----:B------:R-:W-:Y:S08]  /*14420*/  MUFU.EX2 R75, R125 ;  /* 0x0000007d004b7308 */ /* 0x000ff00000000800 */
[----:B------:R-:W0:Y:S08]  /*14430*/  MUFU.EX2 R73, R122 ;  /* 0x0000007a00497308 */ /* 0x000e300000000800 */
[----:B------:R3:W-:Y:S02]  /*14440*/  MUFU.EX2 R125, R88 ;  /* 0x00000058007d7308 */ /* 0x0007e40000000800 */
[----:B---3--:R-:W-:-:S06]  /*14450*/  FADD.FTZ R88, R18, R72 ;  /* 0x0000004812587221 */ /* 0x008fcc0000010000 */
[----:B------:R-:W2:Y:S01]  /*14460*/  MUFU.EX2 R123, R123 ;  /* 0x0000007b007b7308 */ /* 0x000ea20000000800 */
[----:B------:R-:W-:Y:S01]  /*14470*/  FADD.FTZ R72, R131, R133 ;  /* 0x0000008583487221 */ /* 0x000fe20000010000 */
[C---:B-1----:R-:W-:Y:S01]  /*14480*/  FADD.FTZ R88, R19.reuse, R88 ;  /* 0x0000005813587221 */ /* 0x042fe20000010000 */
[----:B------:R-:W-:Y:S02]  /*14490*/  F2FP.F16.F32.PACK_AB R18, R19, R18 ;  /* 0x000000121312723e */ /* 0x000fe400000000ff */
[----:B------:R-:W-:-:S03]  /*144a0*/  FADD.FTZ R19, R134, R72 ;  /* 0x0000004886137221 */ /* 0x000fc60000010000 */
[----:B------:R-:W1:Y:S01]  /*144b0*/  MUFU.EX2 R126, R126 ;  /* 0x0000007e007e7308 */ /* 0x000e620000000800 */
[----:B------:R-:W-:Y:S01]  /*144c0*/  FADD.FTZ R72, R136, R88 ;  /* 0x0000005888487221 */ /* 0x000fe20000010000 */
[----:B------:R-:W-:-:S06]  /*144d0*/  FADD.FTZ R88, R135, R19 ;  /* 0x0000001387587221 */ /* 0x000fcc0000010000 */
[----:B------:R-:W-:Y:S01]  /*144e0*/  MUFU.EX2 R129, R129 ;  /* 0x0000008100817308 */ /* 0x000fe20000000800 */
[----:B0-----:R-:W-:-:S07]  /*144f0*/  FADD.FTZ R88, R73, R88 ;  /* 0x0000005849587221 */ /* 0x001fce0000010000 */
[----:B------:R-:W-:Y:S08]  /*14500*/  MUFU.EX2 R77, R124 ;  /* 0x0000007c004d7308 */ /* 0x000ff00000000800 */
[----:B------:R-:W-:Y:S08]  /*14510*/  MUFU.EX2 R124, R89 ;  /* 0x00000059007c7308 */ /* 0x000ff00000000800 */
[----:B------:R-:W0:Y:S08]  /*14520*/  MUFU.EX2 R127, R127 ;  /* 0x0000007f007f7308 */ /* 0x000e300000000800 */
[----:B------:R-:W-:Y:S08]  /*14530*/  MUFU.EX2 R132, R132 ;  /* 0x0000008400847308 */ /* 0x000ff00000000800 */
[----:B------:R3:W4:Y:S01]  /*14540*/  MUFU.EX2 R89, R114 ;  /* 0x0000007200597308 */ /* 0x0007220000000800 */
[----:B--2---:R-:W-:Y:S01]  /*14550*/  FADD.FTZ R88, R123, R88 ;  /* 0x000000587b587221 */ /* 0x004fe20000010000 */
[----:B---3--:R-:W-:-:S06]  /*14560*/  FADD.FTZ R114, R137, R72 ;  /* 0x0000004889727221 */ /* 0x008fcc0000010000 */
[----:B------:R-:W2:Y:S01]  /*14570*/  MUFU.EX2 R120, R120 ;  /* 0x0000007800787308 */ /* 0x000ea20000000800 */
[----:B------:R-:W-:-:S07]  /*14580*/  FADD.FTZ R114, R74, R114 ;  /* 0x000000724a727221 */ /* 0x000fce0000010000 */
[----:B------:R-:W3:Y:S01]  /*14590*/  MUFU.EX2 R115, R115 ;  /* 0x0000007300737308 */ /* 0x000ee20000000800 */
[----:B------:R-:W-:Y:S01]  /*145a0*/  FADD.FTZ R114, R75, R114 ;  /* 0x000000724b727221 */ /* 0x000fe20000010000 */
[----:B-1----:R-:W-:-:S06]  /*145b0*/  FADD.FTZ R88, R126, R88 ;  /* 0x000000587e587221 */ /* 0x002fcc0000010000 */
[----:B------:R-:W1:Y:S01]  /*145c0*/  MUFU.EX2 R121, R121 ;  /* 0x0000007900797308 */ /* 0x000e620000000800 */
[----:B0-----:R-:W-:-:S07]  /*145d0*/  FADD.FTZ R88, R127, R88 ;  /* 0x000000587f587221 */ /* 0x001fce0000010000 */
[----:B------:R-:W0:Y:S08]  /*145e0*/  MUFU.EX2 R118, R118 ;  /* 0x0000007600767308 */ /* 0x000e300000000800 */
[----:B------:R2:W-:Y:S01]  /*145f0*/  MUFU.EX2 R122, R90 ;  /* 0x0000005a007a7308 */ /* 0x0005e20000000800 */
[----:B----4-:R-:W-:Y:S01]  /*14600*/  FADD.FTZ R88, R89, R88 ;  /* 0x0000005859587221 */ /* 0x010fe20000010000 */
[----:B--2---:R-:W-:-:S06]  /*14610*/  FADD.FTZ R90, R129, R114 ;  /* 0x00000072815a7221 */ /* 0x004fcc0000010000 */
[----:B------:R-:W2:Y:S01]  /*14620*/  MUFU.EX2 R119, R119 ;  /* 0x0000007700777308 */ /* 0x000ea20000000800 */
[----:B------:R-:W-:-:S07]  /*14630*/  FADD.FTZ R90, R132, R90 ;  /* 0x0000005a845a7221 */ /* 0x000fce0000010000 */
[----:B------:R-:W4:Y:S01]  /*14640*/  MUFU.EX2 R117, R117 ;  /* 0x0000007500757308 */ /* 0x000f220000000800 */
[----:B------:R-:W-:Y:S01]  /*14650*/  FADD.FTZ R90, R120, R90 ;  /* 0x0000005a785a7221 */ /* 0x000fe20000010000 */
[----:B---3--:R-:W-:-:S06]  /*14660*/  FADD.FTZ R88, R115, R88 ;  /* 0x0000005873587221 */ /* 0x008fcc0000010000 */
[----:B------:R-:W3:Y:S01]  /*14670*/  MUFU.EX2 R106, R106 ;  /* 0x0000006a006a7308 */ /* 0x000ee20000000800 */
[----:B-1----:R-:W-:-:S07]  /*14680*/  FADD.FTZ R90, R121, R90 ;  /* 0x0000005a795a7221 */ /* 0x002fce0000010000 */
[----:B------:R-:W1:Y:S01]  /*14690*/  MUFU.EX2 R116, R116 ;  /* 0x0000007400747308 */ /* 0x000e620000000800 */
[----:B------:R-:W-:Y:S01]  /*146a0*/  F2FP.F16.F32.PACK_AB R73, R123, R73 ;  /* 0x000000497b49723e */ /* 0x000fe200000000ff */
[----:B0-----:R-:W-:-:S06]  /*146b0*/  FADD.FTZ R88, R118, R88 ;  /* 0x0000005876587221 */ /* 0x001fcc0000010000 */
[----:B------:R-:W0:Y:S08]  /*146c0*/  MUFU.EX2 R107, R107 ;  /* 0x0000006b006b7308 */ /* 0x000e300000000800 */
[----:B------:R-:W0:Y:S08]  /*146d0*/  MUFU.EX2 R113, R113 ;  /* 0x0000007100717308 */ /* 0x000e300000000800 */
[----:B------:R-:W0:Y:S08]  /*146e0*/  MUFU.EX2 R110, R110 ;  /* 0x0000006e006e7308 */ /* 0x000e300000000800 */
[----:B------:R-:W0:Y:S08]  /*146f0*/  MUFU.EX2 R112, R112 ;  /* 0x0000007000707308 */ /* 0x000e300000000800 */
[----:B------:R2:W-:Y:S02]  /*14700*/  MUFU.EX2 R123, R91 ;  /* 0x0000005b007b7308 */ /* 0x0005e40000000800 */
[----:B--2---:R-:W-:-:S06]  /*14710*/  FADD.FTZ R91, R77, R90 ;  /* 0x0000005a4d5b7221 */ /* 0x004fcc0000010000 */
[----:B------:R-:W2:Y:S01]  /*14720*/  MUFU.EX2 R111, R111 ;  /* 0x0000006f006f7308 */ /* 0x000ea20000000800 */
[----:B------:R-:W-:Y:S01]  /*14730*/  FADD.FTZ R90, R119, R88 ;  /* 0x00000058775a7221 */ /* 0x000fe20000010000 */
[----:B----4-:R-:W-:-:S06]  /*14740*/  FADD.FTZ R88, R117, R91 ;  /* 0x0000005b75587221 */ /* 0x010fcc0000010000 */
[----:B------:R-:W4:Y:S01]  /*14750*/  MUFU.EX2 R109, R109 ;  /* 0x0000006d006d7308 */ /* 0x000f220000000800 */
[----:B---3--:R-:W-:Y:S01]  /*14760*/  FADD.FTZ R90, R106, R90 ;  /* 0x0000005a6a5a7221 */ /* 0x008fe20000010000 */
[----:B-1----:R-:W-:Y:S01]  /*14770*/  FADD.FTZ R88, R116, R88 ;  /* 0x0000005874587221 */ /* 0x002fe20000010000 */
[----:B------:R-:W-:-:S05]  /*14780*/  F2FP.F16.F32.PACK_AB R16, R17, R16 ;  /* 0x000000101110723e */ /* 0x000fca00000000ff */
[----:B------:R-:W1:Y:S01]  /*14790*/  MUFU.EX2 R98, R98 ;  /* 0x0000006200627308 */ /* 0x000e620000000800 */
[----:B------:R-:W-:Y:S01]  /*147a0*/  F2FP.F16.F32.PACK_AB R17, R131, R130 ;  /* 0x000000828311723e */ /* 0x000fe200000000ff */
[----:B0-----:R-:W-:Y:S01]  /*147b0*/  FADD.FTZ R90, R107, R90 ;  /* 0x0000005a6b5a7221 */ /* 0x001fe20000010000 */
[----:B------:R-:W-:-:S05]  /*147c0*/  F2FP.F16.F32.PACK_AB R19, R135, R134 ;  /* 0x000000868713723e */ /* 0x000fca00000000ff */
[----:B------:R-:W0:Y:S01]  /*147d0*/  MUFU.EX2 R108, R108 ;  /* 0x0000006c006c7308 */ /* 0x000e220000000800 */
[----:B------:R-:W-:Y:S01]  /*147e0*/  FADD.FTZ R88, R113, R88 ;  /* 0x0000005871587221 */ /* 0x000fe20000010000 */
[----:B------:R3:W-:Y:S01]  /*147f0*/  STSM.16.M88.4 [R23+0x25b00], R16 ;  /* 0x025b001017007844 */ /* 0x0007e20000000200 */
[----:B------:R-:W-:-:S05]  /*14800*/  FADD.FTZ R90, R110, R90 ;  /* 0x0000005a6e5a7221 */ /* 0x000fca0000010000 */
[----:B------:R-:W0:Y:S08]  /*14810*/  MUFU.EX2 R99, R99 ;  /* 0x0000006300637308 */ /* 0x000e300000000800 */
[----:B------:R-:W0:Y:S01]  /*14820*/  MUFU.EX2 R105, R105 ;  /* 0x0000006900697308 */ /* 0x000e220000000800 */
[----:B---3--:R-:W-:Y:S01]  /*14830*/  FADD.FTZ R16, R112, R88 ;  /* 0x0000005870107221 */ /* 0x008fe20000010000 */
[----:B--2---:R-:W-:-:S06]  /*14840*/  FADD.FTZ R90, R111, R90 ;  /* 0x0000005a6f5a7221 */ /* 0x004fcc0000010000 */
[----:B------:R-:W2:Y:S01]  /*14850*/  MUFU.EX2 R102, R102 ;  /* 0x0000006600667308 */ /* 0x000ea20000000800 */
[----:B----4-:R-:W-:-:S07]  /*14860*/  FADD.FTZ R16, R109, R16 ;  /* 0x000000106d107221 */ /* 0x010fce0000010000 */
[----:B------:R-:W3:Y:S01]  /*14870*/  MUFU.EX2 R104, R104 ;  /* 0x0000006800687308 */ /* 0x000ee20000000800 */
[----:B-1----:R-:W-:Y:S01]  /*14880*/  FADD.FTZ R17, R98, R90 ;  /* 0x0000005a62117221 */ /* 0x002fe20000010000 */
[----:B0-----:R-:W-:-:S06]  /*14890*/  FADD.FTZ R18, R108, R16 ;  /* 0x000000106c127221 */ /* 0x001fcc0000010000 */
[----:B------:R-:W0:Y:S01]  /*148a0*/  MUFU.EX2 R103, R103 ;  /* 0x0000006700677308 */ /* 0x000e220000000800 */
[----:B------:R-:W-:-:S07]  /*148b0*/  F2FP.F16.F32.PACK_AB R74, R75, R74 ;  /* 0x0000004a4b4a723e */ /* 0x000fce00000000ff */
[----:B------:R-:W1:Y:S01]  /*148c0*/  MUFU.EX2 R101, R101 ;  /* 0x0000006500657308 */ /* 0x000e620000000800 */
[----:B------:R-:W-:Y:S01]  /*148d0*/  F2FP.F16.F32.PACK_AB R72, R137, R136 ;  /* 0x000000888948723e */ /* 0x000fe200000000ff */
[----:B------:R-:W-:Y:S01]  /*148e0*/  FADD.FTZ R17, R99, R17 ;  /* 0x0000001163117221 */ /* 0x000fe20000010000 */
[----:B------:R-:W-:-:S05]  /*148f0*/  F2FP.F16.F32.PACK_AB R75, R127, R126 ;  /* 0x0000007e7f4b723e */ /* 0x000fca00000000ff */
[----:B------:R-:W4:Y:S01]  /*14900*/  MUFU.EX2 R100, R100 ;  /* 0x0000006400647308 */ /* 0x000f220000000800 */
[----:B------:R-:W-:Y:S01]  /*14910*/  FADD.FTZ R18, R105, R18 ;  /* 0x0000001269127221 */ /* 0x000fe20000010000 */
[----:B------:R3:W-:Y:S01]  /*14920*/  STSM.16.M88.4 [R23+0x27300], R72 ;  /* 0x0273004817007844 */ /* 0x0007e20000000200 */
[----:B--2---:R-:W-:-:S05]  /*14930*/  FADD.FTZ R19, R102, R17 ;  /* 0x0000001166137221 */ /* 0x004fca0000010000 */
[----:B------:R-:W2:Y:S08]  /*14940*/  MUFU.EX2 R97, R97 ;  /* 0x0000006100617308 */ /* 0x000eb00000000800 */
[----:B------:R-:W2:Y:S01]  /*14950*/  MUFU.EX2 R94, R94 ;  /* 0x0000005e005e7308 */ /* 0x000ea20000000800 */
[----:B---3--:R-:W-:Y:S01]  /*14960*/  FADD.FTZ R72, R104, R18 ;  /* 0x0000001268487221 */ /* 0x008fe20000010000 */
[----:B0-----:R-:W-:-:S06]  /*14970*/  FADD.FTZ R73, R103, R19 ;  /* 0x0000001367497221 */ /* 0x001fcc0000010000 */
[----:B------:R-:W0:Y:S01]  /*14980*/  MUFU.EX2 R96, R96 ;  /* 0x0000006000607308 */ /* 0x000e220000000800 */
[----:B-1----:R-:W-:Y:S01]  /*14990*/  FADD.FTZ R72, R101, R72 ;  /* 0x0000004865487221 */ /* 0x002fe20000010000 */
[----:B------:R-:W-:-:S06]  /*149a0*/  FADD.FTZ R73, R122, R73 ;  /* 0x000000497a497221 */ /* 0x000fcc0000010000 */
[----:B------:R-:W1:Y:S01]  /*149b0*/  MUFU.EX2 R95, R95 ;  /* 0x0000005f005f7308 */ /* 0x000e620000000800 */
[----:B----4-:R-:W-:-:S07]  /*149c0*/  FADD.FTZ R72, R100, R72 ;  /* 0x0000004864487221 */ /* 0x010fce0000010000 */
[----:B------:R-:W3:Y:S01]  /*149d0*/  MUFU.EX2 R93, R93 ;  /* 0x0000005d005d7308 */ /* 0x000ee20000000800 */
[----:B------:R-:W-:Y:S01]  /*149e0*/  FADD.FTZ R73, R123, R73 ;  /* 0x000000497b497221 */ /* 0x000fe20000010000 */
[----:B--2---:R-:W-:-:S06]  /*149f0*/  FADD.FTZ R72, R97, R72 ;  /* 0x0000004861487221 */ /* 0x004fcc0000010000 */
[----:B------:R-:W2:Y:S01]  /*14a00*/  MUFU.EX2 R82, R82 ;  /* 0x0000005200527308 */ /* 0x000ea20000000800 */
[----:B------:R-:W-:-:S07]  /*14a10*/  F2FP.F16.F32.PACK_AB R88, R132, R129 ;  /* 0x000000818458723e */ /* 0x000fce00000000ff */
[----:B------:R-:W4:Y:S01]  /*14a20*/  MUFU.EX2 R92, R92 ;  /* 0x0000005c005c7308 */ /* 0x000f220000000800 */
[----:B------:R-:W-:Y:S02]  /*14a30*/  F2FP.F16.F32.PACK_AB R89, R115, R89 ;  /* 0x000000597359723e */ /* 0x000fe400000000ff */
[----:B------:R-:W-:Y:S02]  /*14a40*/  F2FP.F16.F32.PACK_AB R90, R121, R120 ;  /* 0x00000078795a723e */ /* 0x000fe400000000ff */
[----:B------:R-:W-:-:S03]  /*14a50*/  F2FP.F16.F32.PACK_AB R91, R119, R118 ;  /* 0x00000076775b723e */ /* 0x000fc600000000ff */
[----:B------:R-:W4:Y:S01]  /*14a60*/  MUFU.EX2 R83, R83 ;  /* 0x0000005300537308 */ /* 0x000f220000000800 */
[----:B------:R-:W-:Y:S01]  /*14a70*/  F2FP.F16.F32.PACK_AB R16, R117, R77 ;  /* 0x0000004d7510723e */ /* 0x000fe200000000ff */
[----:B------:R-:W-:Y:S01]  /*14a80*/  FADD.FTZ R73, R94, R73 ;  /* 0x000000495e497221 */ /* 0x000fe20000010000 */
[----:B------:R-:W-:Y:S02]  /*14a90*/  F2FP.F16.F32.PACK_AB R17, R107, R106 ;  /* 0x0000006a6b11723e */ /* 0x000fe400000000ff */
[----:B------:R-:W-:Y:S02]  /*14aa0*/  F2FP.F16.F32.PACK_AB R18, R113, R116 ;  /* 0x000000747112723e */ /* 0x000fe400000000ff */
[----:B------:R-:W-:Y:S01]  /*14ab0*/  F2FP.F16.F32.PACK_AB R19, R111, R110 ;  /* 0x0000006e6f13723e */ /* 0x000fe200000000ff */
[----:B------:R-:W4:Y:S01]  /*14ac0*/  MUFU.EX2 R86, R86 ;  /* 0x0000005600567308 */ /* 0x000f220000000800 */
[----:B0-----:R-:W-:Y:S01]  /*14ad0*/  FADD.FTZ R72, R96, R72 ;  /* 0x0000004860487221 */ /* 0x001fe20000010000 */
[----:B------:R-:W-:Y:S01]  /*14ae0*/  STSM.16.M88.4 [R23+0x28b00], R88 ;  /* 0x028b005817007844 */ /* 0x000fe20000000200 */
[----:B-1----:R-:W-:-:S03]  /*14af0*/  FADD.FTZ R73, R95, R73 ;  /* 0x000000495f497221 */ /* 0x002fc60000010000 */
[----:B------:R3:W-:Y:S02]  /*14b00*/  STSM.16.M88.4 [R23+0x2a300], R16 ;  /* 0x02a3001017007844 */ /* 0x0007e40000000200 */
[----:B------:R-:W0:Y:S08]  /*14b10*/  MUFU.EX2 R87, R87 ;  /* 0x0000005700577308 */ /* 0x000e300000000800 */
[----:B------:R-:W1:Y:S01]  /*14b20*/  MUFU.EX2 R85, R85 ;  /* 0x0000005500557308 */ /* 0x000e620000000800 */
[----:B---3--:R-:W-:Y:S01]  /*14b30*/  FADD.FTZ R19, R93, R72 ;  /* 0x000000485d137221 */ /* 0x008fe20000010000 */
[----:B--2---:R-:W-:-:S06]  /*14b40*/  FADD.FTZ R16, R82, R73 ;  /* 0x0000004952107221 */ /* 0x004fcc0000010000 */
[----:B------:R-:W2:Y:S01]  /*14b50*/  MUFU.EX2 R78, R78 ;  /* 0x0000004e004e7308 */ /* 0x000ea20000000800 */
[----:B------:R-:W3:Y:S01]  /*14b60*/  LDL R72, [R1+0x60] ;  /* 0x0000600001487983 */ /* 0x000ee20000100800 */
[----:B----4-:R-:W-:Y:S01]  /*14b70*/  FADD.FTZ R73, R92, R19 ;  /* 0x000000135c497221 */ /* 0x010fe20000010000 */
[----:B------:R-:W-:-:S05]  /*14b80*/  FADD.FTZ R19, R83, R16 ;  /* 0x0000001053137221 */ /* 0x000fca0000010000 */
[----:B------:R-:W4:Y:S01]  /*14b90*/  MUFU.EX2 R84, R84 ;  /* 0x0000005400547308 */ /* 0x000f220000000800 */
[----:B------:R-:W-:Y:S01]  /*14ba0*/  FADD.FTZ R18, R124, R73 ;  /* 0x000000497c127221 */ /* 0x000fe20000010000 */
[----:B------:R-:W-:-:S03]  /*14bb0*/  FADD.FTZ R16, R86, R19 ;  /* 0x0000001356107221 */ /* 0x000fc60000010000 */
[----:B------:R-:W-:-:S03]  /*14bc0*/  FADD.FTZ R18, R125, R18 ;  /* 0x000000127d127221 */ /* 0x000fc60000010000 */
[----:B------:R-:W4:Y:S01]  /*14bd0*/  MUFU.EX2 R17, R79 ;  /* 0x0000004f00117308 */ /* 0x000f220000000800 */
[----:B0-----:R-:W-:Y:S01]  /*14be0*/  FADD.FTZ R19, R87, R16 ;  /* 0x0000001057137221 */ /* 0x001fe20000010000 */
[----:B-1----:R-:W-:-:S06]  /*14bf0*/  FADD.FTZ R73, R85, R18 ;  /* 0x0000001255497221 */ /* 0x002fcc0000010000 */
[----:B------:R-:W-:Y:S01]  /*14c00*/  MUFU.EX2 R80, R80 ;  /* 0x0000005000507308 */ /* 0x000fe20000000800 */
[----:B--2---:R-:W-:-:S07]  /*14c10*/  FADD.FTZ R18, R78, R19 ;  /* 0x000000134e127221 */ /* 0x004fce0000010000 */
[----:B------:R-:W0:Y:S01]  /*14c20*/  MUFU.EX2 R81, R81 ;  /* 0x0000005100517308 */ /* 0x000e220000000800 */
[----:B----4-:R-:W-:Y:S01]  /*14c30*/  FADD.FTZ R19, R84, R73 ;  /* 0x0000004954137221 */ /* 0x010fe20000010000 */
[----:B------:R-:W-:-:S03]  /*14c40*/  F2FP.F16.F32.PACK_AB R112, R109, R112 ;  /* 0x000000706d70723e */ /* 0x000fc600000000ff */
[----:B------:R-:W-:Y:S01]  /*14c50*/  FADD.FTZ R19, R128, R19 ;  /* 0x0000001380137221 */ /* 0x000fe20000010000 */
[----:B------:R-:W-:Y:S01]  /*14c60*/  F2FP.F16.F32.PACK_AB R113, R99, R98 ;  /* 0x000000626371723e */ /* 0x000fe200000000ff */
[----:B------:R-:W-:Y:S01]  /*14c70*/  FADD.FTZ R73, R17, R18 ;  /* 0x0000001211497221 */ /* 0x000fe20000010000 */
[----:B------:R-:W-:Y:S02]  /*14c80*/  F2FP.F16.F32.PACK_AB R114, R105, R108 ;  /* 0x0000006c6972723e */ /* 0x000fe400000000ff */
[----:B------:R-:W-:Y:S01]  /*14c90*/  F2FP.F16.F32.PACK_AB R115, R103, R102 ;  /* 0x000000666773723e */ /* 0x000fe200000000ff */
[----:B------:R0:W-:Y:S01]  /*14ca0*/  STL [R1+0x18], R19 ;  /* 0x0000181301007387 */ /* 0x0001e20000100800 */
        /* <DEDUP_REMOVED lines=11> */
[----:B0-----:R-:W-:Y:S01]  /*14d60*/  F2FP.F16.F32.PACK_AB R19, R81, R80 ;  /* 0x000000505113723e */ /* 0x001fe200000000ff */
[----:B------:R-:W-:Y:S01]  /*14d70*/  STSM.16.M88.4 [R23+0x2bb00], R112 ;  /* 0x02bb007017007844 */ /* 0x000fe20000000200 */
[----:B------:R-:W-:-:S03]  /*14d80*/  FADD.FTZ R80, R80, R73 ;  /* 0x0000004950507221 */ /* 0x000fc60000010000 */
[----:B------:R-:W-:Y:S04]  /*14d90*/  STSM.16.M88.4 [R23+0x2d300], R104 ;  /* 0x02d3006817007844 */ /* 0x000fe80000000200 */
[----:B------:R-:W-:Y:S04]  /*14da0*/  STSM.16.M88.4 [R23+0x2eb00], R96 ;  /* 0x02eb006017007844 */ /* 0x000fe80000000200 */
[----:B------:R0:W-:Y:S01]  /*14db0*/  STSM.16.M88.4 [R23+0x30300], R16 ;  /* 0x0303001017007844 */ /* 0x0001e20000000200 */
[----:B------:R-:W-:Y:S01]  /*14dc0*/  @!PT LDS RZ, [RZ] ;  /* 0x00000000fffff984 */ /* 0x000fe20000000800 */
[----:B------:R-:W-:Y:S01]  /*14dd0*/  @!PT LDS RZ, [RZ] ;  /* 0x00000000fffff984 */ /* 0x000fe20000000800 */
[----:B------:R-:W-:Y:S01]  /*14de0*/  @!PT LDS RZ, [RZ] ;  /* 0x00000000fffff984 */ /* 0x000fe20000000800 */
[----:B------:R-:W-:Y:S01]  /*14df0*/  @!PT LDS RZ, [RZ] ;  /* 0x00000000fffff984 */ /* 0x000fe20000000800 */
[----:B------:R1:W-:Y:S06]  /*14e00*/  MEMBAR.ALL.CTA ;  /* 0x0000000000007992 */ /* 0x0003ec0000008000 */
[----:B-1----:R-:W1:Y:S01]  /*14e10*/  FENCE.VIEW.ASYNC.S ;  /* 0x00000000000073c6 */ /* 0x002e620000000000 */
[----:B0-----:R-:W-:-:S05]  /*14e20*/  FADD.FTZ R16, R81, R80 ;  /* 0x0000005051107221 */ /* 0x001fca0000010000 */
[----:B------:R0:W-:Y:S04]  /*14e30*/  STL [R1+0x28], R16 ;  /* 0x0000281001007387 */ /* 0x0001e80000100800 */
[----:B------:R2:W5:Y:S01]  /*14e40*/  LDL R151, [R1+0x2c] ;  /* 0x00002c0001977983 */ /* 0x0005620000100800 */
        /* <DEDUP_REMOVED lines=50> */
[----:B0-----:R-:W-:Y:S01]  /*15170*/  IMAD.MOV.U32 R16, RZ, RZ, R14 ;  /* 0x000000ffff107224 */ /* 0x001fe200078e000e */
[C---:B---3--:R-:W-:Y:S01]  /*15180*/  ISETP.GT.AND P2, PT, R15.reuse, R72, PT ;  /* 0x000000480f00720c */ /* 0x048fe20003f44270 */
[----:B------:R-:W-:Y:S01]  /*15190*/  VIADD R15, R15, 0xffffffff ;  /* 0xffffffff0f0f7836 */ /* 0x000fe20000000000 */
[----:B-1----:R-:W-:-:S11]  /*151a0*/  NOP ;  /* 0x0000000000007918 */ /* 0x002fd60000000000 */
[----:B--2---:R-:W-:Y:S05]  /*151b0*/  @P2 BRA `(.L_x_11811) ;  /* 0xffffffac00682947 */ /* 0x004fea000383ffff */
.L_x_11801:
[----:B------:R-:W2:Y:S02]  /*151c0*/  LDL R16, [R1+0x80] ;  /* 0x0000800001107983 */ /* 0x000ea40000100800 */
[----:B--2---:R-:W-:-:S13]  /*151d0*/  ISETP.GE.AND P2, PT, R15, R16, PT ;  /* 0x000000100f00720c */ /* 0x004fda0003f46270 */
[----:B------:R-:W-:Y:S05]  /*151e0*/  @!P2 BRA `(.L_x_11812) ;  /* 0x0000004400eca947 */ /* 0x000fea0003800000 */
[----:B------:R0:W5:Y:S01]  /*151f0*/  LDL.LU R18, [R1+0x2c] ;  /* 0x00002c0001127983 */ /* 0x0001620000300800 */
[----:B------:R-:W-:Y:S02]  /*15200*/  IMAD.MOV.U32 R17, RZ, RZ, R20 ;  /* 0x000000ffff117224 */ /* 0x000fe400078e0014 */
[----:B------:R-:W-:Y:S02]  /*15210*/  IMAD.MOV.U32 R16, RZ, RZ, R14 ;  /* 0x000000ffff107224 */ /* 0x000fe400078e000e */
[----:B------:R-:W-:-:S07]  /*15220*/  IMAD.MOV.U32 R19, RZ, RZ, R145 ;  /* 0x000000ffff137224 */ /* 0x000fce00078e0091 */
.L_x_11823:
[----:B------:R-:W2:Y:S01]  /*15230*/  LDL R0, [R1+0x4c] ;  /* 0x00004c0001007983 */ /* 0x000ea20000100800 */
[----:B------:R-:W-:Y:S01]  /*15240*/  VIADD R145, R19, 0x1 ;  /* 0x0000000113917836 */ /* 0x000fe20000000000 */
[----:B------:R-:W-:Y:S05]  /*15250*/  YIELD ;  /* 0x0000000000007946 */ /* 0x000fea0003800000 */
[----:B------:R-:W-:-:S04]  /*15260*/  ISETP.NE.AND P3, PT, R145, 0x2, PT ;  /* 0x000000029100780c */ /* 0x000fc80003f65270 */
[----:B------:R-:W-:Y:S02]  /*15270*/  SEL R21, RZ, 0x1, P3 ;  /* 0x00000001ff157807 */ /* 0x000fe40001800000 */
[----:B------:R-:W-:Y:S02]  /*15280*/  SEL R145, R145, RZ, P3 ;  /* 0x000000ff91917207 */ /* 0x000fe40001800000 */
[----:B-----5:R-:W-:-:S05]  /*15290*/  LOP3.LUT R14, R18, R21, RZ, 0x3c, !PT ;  /* 0x00000015120e7212 */ /* 0x020fca00078e3cff */
[----:B------:R1:W-:Y:S01]  /*152a0*/  STL [R1+0x2c], R14 ;  /* 0x00002c0e01007387 */ /* 0x0003e20000100800 */
[----:B--2---:R-:W-:-:S13]  /*152b0*/  ISETP.NE.AND P2, PT, R0, RZ, PT ;  /* 0x000000ff0000720c */ /* 0x004fda0003f45270 */
[----:B-1----:R-:W-:Y:S05]  /*152c0*/  @P2 BRA `(.L_x_11813) ;  /* 0x0000000000302947 */ /* 0x002fea0003800000 */
[----:B------:R-:W-:Y:S05]  /*152d0*/  @!P0 BRA `(.L_x_11814) ;  /* 0x0000000000048947 */ /* 0x000fea0003800000 */
[----:B------:R-:W-:Y:S01]  /*152e0*/  BPT.TRAP 0x1 ;  /* 0x000000040000795c */ /* 0x000fe20000300000 */
.L_x_11814:
[----:B------:R-:W-:Y:S01]  /*152f0*/  IMAD R0, R145, 0x8, R22 ;  /* 0x0000000891007824 */ /* 0x000fe200078e0216 */
[----:B------:R-:W-:-:S04]  /*15300*/  SHF.L.U32 R21, R14, 0x1f, RZ ;  /* 0x0000001f0e157819 */ /* 0x000fc800000006ff */
[----:B------:R1:W2:Y:S01]  /*15310*/  SYNCS.PHASECHK.TRANS64.TRYWAIT P3, [R0+URZ+0x31c30], R21 ;  /* 0x031c3015000075a7 */ /* 0x0002a2000806017f */
[----:B------:R-:W-:Y:S05]  /*15320*/  @!P0 BRA `(.L_x_11815) ;  /* 0x0000000000048947 */ /* 0x000fea0003800000 */
[----:B------:R-:W-:Y:S01]  /*15330*/  BPT.TRAP 0x1 ;  /* 0x000000040000795c */ /* 0x000fe20000300000 */
.L_x_11815:
[----:B------:R-:W-:Y:S04]  /*15340*/  BSSY B0, `(.L_x_11813) ;  /* 0x0000004000007945 */ /* 0x000fe80003800000 */
[----:B--2---:R-:W-:Y:S05]  /*15350*/  @P3 BRA `(.L_x_11816) ;  /* 0x0000000000083947 */ /* 0x004fea0003800000 */
[----:B------:R-:W2:Y:S02]  /*15360*/  SYNCS.PHASECHK.TRANS64.TRYWAIT P3, [R0+URZ+0x31c30], R21 ;  /* 0x031c3015000075a7 */ /* 0x000ea4000806017f */
[----:B--2---:R-:W-:Y:S05]  /*15370*/  @!P3 BRA `(.L_x_11817) ;  /* 0x000001100028b947 */ /* 0x004fea0003800000 */
.L_x_11816:
[----:B------:R-:W-:Y:S05]  /*15380*/  BSYNC B0 ;  /* 0x0000000000007941 */ /* 0x000fea0003800000 */
.L_x_11813:
[----:B------:R-:W3:Y:S01]  /*15390*/  LDL R14, [R1+0x58] ;  /* 0x00005800010e7983 */ /* 0x000ee20000100800 */
[----:B-12---:R-:W1:Y:S01]  /*153a0*/  S2R R0, SR_TID.X ;  /* 0x0000000000007919 */ /* 0x006e620000002100 */
        /* <DEDUP_REMOVED lines=29> */
[----:B---3--:R-:W-:-:S04]  /*15580*/  IMAD R146, R145, 0x6c0, R14 ;  /* 0x000006c091927824 */ /* 0x008fc800078e020e */
        /* <DEDUP_REMOVED lines=549> */
.L_x_11819:
[----:B-----5:R-:W-:Y:S01]  /*177e0*/  SHF.L.U32 R0, R18, 0x1f, RZ ;  /* 0x0000001f12007819 */ /* 0x020fe200000006ff */
[----:B------:R-:W-:-:S04]  /*177f0*/  IMAD R14, R19, 0x8, R22 ;  /* 0x00000008130e7824 */ /* 0x000fc800078e0216 */
[----:B------:R1:W2:Y:S01]  /*17800*/  SYNCS.PHASECHK.TRANS64.TRYWAIT P2, [R14+URZ+0x31c50], R0 ;  /* 0x031c50000e0075a7 */ /* 0x0002a2000804017f */
[----:B------:R-:W-:Y:S05]  /*17810*/  @!P0 BRA `(.L_x_11820) ;  /* 0x0000000000048947 */ /* 0x000fea0003800000 */
[----:B------:R-:W-:Y:S01]  /*17820*/  BPT.TRAP 0x1 ;  /* 0x000000040000795c */ /* 0x000fe20000300000 */
.L_x_11820:
[----:B------:R-:W-:Y:S04]  /*17830*/  BSSY B0, `(.L_x_11818) ;  /* 0x0000004000007945 */ /* 0x000fe80003800000 */
[----:B--2---:R-:W-:Y:S05]  /*17840*/  @P2 BRA `(.L_x_11821) ;  /* 0x0000000000082947 */ /* 0x004fea0003800000 */
[----:B------:R-:W2:Y:S02]  /*17850*/  SYNCS.PHASECHK.TRANS64.TRYWAIT P2, [R14+URZ+0x31c50], R0 ;  /* 0x031c50000e0075a7 */ /* 0x000ea4000804017f */
[----:B--2---:R-:W-:Y:S05]  /*17860*/  @!P2 BRA `(.L_x_11822) ;  /* 0x000000ec0000a947 */ /* 0x004fea0003800000 */
.L_x_11821:
[----:B------:R-:W-:Y:S05]  /*17870*/  BSYNC B0 ;  /* 0x0000000000007941 */ /* 0x000fea0003800000 */
.L_x_11818:
[----:B-12--5:R-:W-:Y:S01]  /*17880*/  FMNMX.FTZ R0, R136, R16, !PT ;  /* 0x0000001088007209 */ /* 0x026fe20007810000 */
[----:B------:R-:W2:Y:S01]  /*17890*/  LDL.LU R18, [R1+0x18] ;  /* 0x0000180001127983 */ /* 0x000ea20000300800 */
[----:B------:R-:W-:Y:S05]  /*178a0*/  WARPSYNC.ALL ;  /* 0x0000000000007948 */ /* 0x000fea0003800000 */
[----:B------:R-:W-:Y:S01]  /*178b0*/  FMNMX.FTZ R0, R137, R0, !PT ;  /* 0x0000000089007209 */ /* 0x000fe20007810000 */
[----:B------:R-:W-:-:S03]  /*178c0*/  ULDC UR4, c[0x0][0x988] ;  /* 0x0002620000047ab9 */ /* 0x000fc60000000800 */
        /* <DEDUP_REMOVED lines=37> */
[----:B-1----:R-:W-:Y:S01]  /*17b20*/  FMNMX.FTZ R14, R14, R0, !PT ;  /* 0x000000000e0e7209 */ /* 0x002fe20007810000 */
[----:B------:R-:W-:-:S04]  /*17b30*/  IMAD.U32 R0, RZ, RZ, UR4 ;  /* 0x00000004ff007e24 */ /* 0x000fc8000f8e00ff */
[C---:B------:R-:W-:Y:S01]  /*17b40*/  FADD.FTZ R16, -R14.reuse, R16 ;  /* 0x000000100e107221 */ /* 0x040fe20000010100 */
[----:B------:R-:W-:-:S03]  /*17b50*/  FMUL.FTZ R147, R14, R0 ;  /* 0x000000000e937220 */ /* 0x000fc60000410000 */
[-C--:B------:R-:W-:Y:S01]  /*17b60*/  FMUL.FTZ R16, R16, R0.reuse ;  /* 0x0000000010107220 */ /* 0x080fe20000410000 */
[-CC-:B------:R-:W-:Y:S01]  /*17b70*/  FFMA.FTZ R136, R136, R0.reuse, -R147.reuse ;  /* 0x0000000088887223 */ /* 0x180fe20000010893 */
[----:B------:R-:W-:Y:S01]  /*17b80*/  FMNMX.FTZ R20, R138, R17, !PT ;  /* 0x000000118a147209 */ /* 0x000fe20007810000 */
[-CC-:B------:R-:W-:Y:S01]  /*17b90*/  FFMA.FTZ R146, R133, R0.reuse, -R147.reuse ;  /* 0x0000000085927223 */ /* 0x180fe20000010893 */
[----:B------:R-:W-:Y:S01]  /*17ba0*/  MUFU.EX2 R21, R16 ;  /* 0x0000001000157308 */ /* 0x000fe20000000800 */
[--C-:B------:R-:W-:Y:S01]  /*17bb0*/  FFMA.FTZ R133, R120, R0, -R147.reuse ;  /* 0x0000000078857223 */ /* 0x100fe20000010893 */
[----:B------:R-:W-:Y:S01]  /*17bc0*/  FMNMX.FTZ R20, R139, R20, !PT ;  /* 0x000000148b147209 */ /* 0x000fe20007810000 */
[-CC-:B------:R-:W-:Y:S01]  /*17bd0*/  FFMA.FTZ R120, R117, R0.reuse, -R147.reuse ;  /* 0x0000000075787223 */ /* 0x180fe20000010893 */
[-CC-:B------:R-:W-:Y:S01]  /*17be0*/  FFMA.FTZ R117, R104, R0.reuse, -R147.reuse ;  /* 0x0000000068757223 */ /* 0x180fe20000010893 */
[-CC-:B------:R-:W-:Y:S01]  /*17bf0*/  FFMA.FTZ R104, R101, R0.reuse, -R147.reuse ;  /* 0x0000000065687223 */ /* 0x180fe20000010893 */
[-CC-:B------:R-:W-:Y:S01]  /*17c00*/  FFMA.FTZ R148, R132, R0.reuse, -R147.reuse ;  /* 0x0000000084947223 */ /* 0x180fe20000010893 */
[--C-:B------:R-:W-:Y:S01]  /*17c10*/  FFMA.FTZ R149, R129, R0, -R147.reuse ;  /* 0x0000000081957223 */ /* 0x100fe20000010893 */
[----:B------:R1:W2:Y:S01]  /*17c20*/  MUFU.EX2 R16, R136 ;  /* 0x0000008800107308 */ /* 0x0002a20000000800 */
[----:B------:R-:W-:Y:S01]  /*17c30*/  FMNMX.FTZ R20, R142, R20, !PT ;  /* 0x000000148e147209 */ /* 0x000fe20007810000 */
[-CC-:B------:R-:W-:Y:S01]  /*17c40*/  FFMA.FTZ R101, R88, R0.reuse, -R147.reuse ;  /* 0x0000000058657223 */ /* 0x180fe20000010893 */
[-CC-:B------:R-:W-:Y:S01]  /*17c50*/  FFMA.FTZ R88, R85, R0.reuse, -R147.reuse ;  /* 0x0000000055587223 */ /* 0x180fe20000010893 */
[-CC-:B------:R-:W-:Y:S01]  /*17c60*/  FFMA.FTZ R85, R72, R0.reuse, -R147.reuse ;  /* 0x0000000048557223 */ /* 0x180fe20000010893 */
[-CC-:B------:R-:W-:Y:S01]  /*17c70*/  FFMA.FTZ R132, R121, R0.reuse, -R147.reuse ;  /* 0x0000000079847223 */ /* 0x180fe20000010893 */
[-CC-:B------:R-:W-:Y:S01]  /*17c80*/  FFMA.FTZ R129, R124, R0.reuse, -R147.reuse ;  /* 0x000000007c817223 */ /* 0x180fe20000010893 */
[--C-:B------:R-:W-:Y:S01]  /*17c90*/  FFMA.FTZ R150, R128, R0, -R147.reuse ;  /* 0x0000000080967223 */ /* 0x100fe20000010893 */
[----:B------:R-:W-:Y:S01]  /*17ca0*/  WARPGROUP.ARRIVE ;  /* 0x00000000000079c5 */ /* 0x000fe20000000000 */
[----:B-1----:R-:W3:Y:S01]  /*17cb0*/  LDL R136, [R1+0x5c] ;  /* 0x00005c0001887983 */ /* 0x002ee20000100800 */
        /* <DEDUP_REMOVED lines=29> */
[----:B------:R-:W1:Y:S01]  /*17e90*/  S2R R151, SR_TID.X ;  /* 0x0000000000977919 */ /* 0x000e620000002100 */
[----:B------:R-:W-:Y:S01]  /*17ea0*/  FFMA.FTZ R77, R77, R0, -R147 ;  /* 0x000000004d4d7223 */ /* 0x000fe20000010893 */
[----:B------:R-:W4:Y:S01]  /*17eb0*/  MUFU.EX2 R137, R137 ;  /* 0x0000008900897308 */ /* 0x000f220000000800 */
        /* <DEDUP_REMOVED lines=10> */
[----:B--2---:R-:W-:-:S03]  /*17f60*/  FFMA.FTZ R18, R21, R18, R16 ;  /* 0x0000001215127223 */ /* 0x004fc60000010010 */
        /* <DEDUP_REMOVED lines=16> */
[----:B--2---:R-:W-:-:S05]  /*18070*/  FMNMX.FTZ R20, R20, R72, !PT ;  /* 0x0000004814147209 */ /* 0x004fca0007810000 */
[----:B------:R-:W2:Y:S02]  /*18080*/  SHFL.BFLY PT, R72, R20, 0x1, 0x1f ;  /* 0x0c201f0014487f89 */ /* 0x000ea400000e0000 */
[----:B--2---:R-:W-:Y:S01]  /*18090*/  FMNMX.FTZ R20, R20, R72, !PT ;  /* 0x0000004814147209 */ /* 0x004fe20007810000 */
[----:B------:R-:W-:-:S05]  /*180a0*/  VIADD R72, R22, 0x200 ;  /* 0x0000020016487836 */ /* 0x000fca0000000000 */
[----:B------:R-:W-:-:S04]  /*180b0*/  SHF.R.U32.HI R72, RZ, 0x4, R72 ;  /* 0x00000004ff487819 */ /* 0x000fc80000011648 */
[----:B------:R-:W-:-:S04]  /*180c0*/  LOP3.LUT R72, R72, 0x3fff, RZ, 0xc0, !PT ;  /* 0x00003fff48487812 */ /* 0x000fc800078ec0ff */
[----:B------:R-:W-:Y:S01]  /*180d0*/  LOP3.LUT R72, R72, 0x2400000, RZ, 0xfc, !PT ;  /* 0x0240000048487812 */ /* 0x000fe200078efcff */
[----:B------:R-:W-:-:S04]  /*180e0*/  FMUL.FTZ R73, R20, R0 ;  /* 0x0000000014497220 */ /* 0x000fc80000410000 */
[----:B------:R-:W-:Y:S02]  /*180f0*/  IMAD R72, R19, 0x6c0, R72 ;  /* 0x000006c013487824 */ /* 0x000fe400078e0248 */
[----:B------:R-:W-:Y:S02]  /*18100*/  FFMA.FTZ R76, R74, R0, -R73 ;  /* 0x000000004a4c7223 */ /* 0x000fe40000010849 */
        /* <DEDUP_REMOVED lines=46> */
[----:B------:R-:W-:Y:S01]  /*183f0*/  R2UR UR30, R74 ;  /* 0x000000004a1e72ca */ /* 0x000fe200000e0000 */
[----:B------:R-:W-:Y:S01]  /*18400*/  IMAD.MOV.U32 R73, RZ, RZ, -0x7fffffe0 ;  /* 0x80000020ff497424 */ /* 0x000fe200078e00ff */
[C---:B------:R-:W-:Y:S01]  /*18410*/  R2UR UR6, R72.reuse ;  /* 0x00000000480672ca */ /* 0x040fe200000e0000 */
[----:B------:R-:W-:-:S02]  /*18420*/  VIADD R74, R72, 0x1c0 ;  /* 0x000001c0484a7836 */ /* 0x000fc40000000000 */
[----:B------:R-:W-:Y:S01]  /*18430*/  VIADD R72, R72, 0x200 ;  /* 0x0000020048487836 */ /* 0x000fe20000000000 */
[C---:B------:R-:W-:Y:S02]  /*18440*/  R2UR UR7, R73.reuse ;  /* 0x00000000490772ca */ /* 0x040fe400000e0000 */
[----:B------:R-:W-:Y:S01]  /*18450*/  R2UR UR39, R73 ;  /* 0x00000000492772ca */ /* 0x000fe200000e0000 */
[----:B------:R-:W-:Y:S01]  /*18460*/  IMAD.MOV.U32 R73, RZ, RZ, -0x3ffffff0 ;  /* 0xc0000010ff497424 */ /* 0x000fe200078e00ff */
[----:B------:R-:W-:-:S04]  /*18470*/  R2UR UR38, R72 ;  /* 0x00000000482672ca */ /* 0x000fc800000e0000 */
[----:B------:R-:W-:Y:S02]  /*18480*/  R2UR UR5, R73 ;  /* 0x00000000490572ca */ /* 0x000fe400000e0000 */
[----:B---3--:R-:W-:-:S04]  /*18490*/  LOP3.LUT R72, R136, 0x10000, RZ, 0xfc, !PT ;  /* 0x0001000088487812 */ /* 0x008fc800078efcff */
        /* <DEDUP_REMOVED lines=43> */
[----:B------:R-:W2:Y:S08]  /*18750*/  MUFU.EX2 R140, R140 ;  /* 0x0000008c008c7308 */ /* 0x000eb00000000800 */
[----:B------:R-:W3:Y:S01]  /*18760*/  MUFU.EX2 R141, R141 ;  /* 0x0000008d008d7308 */ /* 0x000ee20000000800 */
[----:B----4-:R-:W-:Y:S01]  /*18770*/  FADD.FTZ R18, R137, R18 ;  /* 0x0000001289127221 */ /* 0x010fe20000010000 */
[----:B------:R-:W-:-:S02]  /*18780*/  VIADD R74, R72, 0x900 ;  /* 0x00000900484a7836 */ /* 0x000fc40000000000 */
[----:B------:R-:W-:Y:S01]  /*18790*/  IMAD.MOV.U32 R75, RZ, RZ, -0x3ffffff0 ;  /* 0xc0000010ff4b7424 */ /* 0x000fe200078e00ff */
[----:B------:R-:W-:Y:S02]  /*187a0*/  WARPGROUP.DEPBAR.LE gsb0, 0x0 ;  /* 0x00008000000079c5 */ /* 0x000fe40000010000 */
[----:B------:R-:W-:-:S06]  /*187b0*/  WARPGROUP.ARRIVE ;  /* 0x00000000000079c5 */ /* 0x000fcc0000000000 */
[----:B------:R-:W-:Y:S01]  /*187c0*/  HGMMA.64x96x16.F32 R24, gdesc[UR24].tnspB, R24, gsb0 ;  /* 0x41600000181879f0 */ /* 0x000fe20008000818 */
[----:B--2---:R-:W-:Y:S01]  /*187d0*/  FADD.FTZ R18, R140, R18 ;  /* 0x000000128c127221 */ /* 0x004fe20000010000 */
[----:B------:R-:W-:Y:S02]  /*187e0*/  F2FP.F16.F32.PACK_AB R16, R137, R16 ;  /* 0x000000108910723e */ /* 0x000fe400000000ff */
[----:B------:R-:W-:Y:S01]  /*187f0*/  R2UR UR28, R74 ;  /* 0x000000004a1c72ca */ /* 0x000fe200000e0000 */
[C---:B---3--:R-:W-:Y:S01]  /*18800*/  FADD.FTZ R137, R141.reuse, R18 ;  /* 0x000000128d897221 */ /* 0x048fe20000010000 */
[----:B------:R-:W-:Y:S02]  /*18810*/  F2FP.F16.F32.PACK_AB R18, R141, R140 ;  /* 0x0000008c8d12723e */ /* 0x000fe400000000ff */
[----:B------:R-:W-:Y:S01]  /*18820*/  R2UR UR29, R75 ;  /* 0x000000004b1d72ca */ /* 0x000fe200000e0000 */
[----:B------:R-:W2:Y:S01]  /*18830*/  LDL.LU R140, [R1+0x28] ;  /* 0x00002800018c7983 */ /* 0x000ea20000300800 */
[----:B------:R-:W-:-:S02]  /*18840*/  VIADD R74, R72, 0xa80 ;  /* 0x00000a80484a7836 */ /* 0x000fc40000000000 */
[----:B------:R-:W-:Y:S01]  /*18850*/  IMAD.MOV.U32 R75, RZ, RZ, -0x3ffffff0 ;  /* 0xc0000010ff4b7424 */ /* 0x000fe200078e00ff */
[----:B------:R-:W-:Y:S02]  /*18860*/  WARPGROUP.DEPBAR.LE gsb0, 0x0 ;  /* 0x00008000000079c5 */ /* 0x000fe40000010000 */
[----:B------:R-:W-:-:S06]  /*18870*/  WARPGROUP.ARRIVE ;  /* 0x00000000000079c5 */ /* 0x000fcc0000000000 */
        /* <DEDUP_REMOVED lines=10> */
[----:B------:R-:W-:-:S04]  /*18920*/  FADD.FTZ R17, -R20, R17 ;  /* 0x0000001114117221 */ /* 0x000fc80000010100 */
[----:B------:R-:W-:-:S04]  /*18930*/  FMUL.FTZ R17, R17, R0 ;  /* 0x0000000011117220 */ /* 0x000fc80000410000 */
[----:B------:R-:W-:Y:S01]  /*18940*/  MUFU.EX2 R136, R17 ;  /* 0x0000001100887308 */ /* 0x000fe20000000800 */
[----:B-1----:R-:W-:-:S07]  /*18950*/  SHF.R.U32.HI R141, RZ, 0x7, R151 ;  /* 0x00000007ff8d7819 */ /* 0x002fce0000011697 */
[----:B------:R-:W2:Y:S01]  /*18960*/  MUFU.EX2 R17, R138 ;  /* 0x0000008a00117308 */ /* 0x000ea20000000800 */
[----:B------:R-:W-:Y:S02]  /*18970*/  WARPGROUP.DEPBAR.LE gsb0, 0x0 ;  /* 0x00008000000079c5 */ /* 0x000fe40000010000 */
[----:B------:R-:W-:-:S06]  /*18980*/  WARPGROUP.ARRIVE ;  /* 0x00000000000079c5 */ /* 0x000fcc0000000000 */
[----:B------:R-:W-:Y:S01]  /*18990*/  HGMMA.64x96x16.F32 R24, gdesc[UR36].tnspB, R24, gsb0 ;  /* 0x41600000241879f0 */ /* 0x000fe20008000818 */
[----:B------:R-:W1:Y:S01]  /*189a0*/  MUFU.EX2 R139, R139 ;  /* 0x0000008b008b7308 */ /* 0x000e620000000800 */
[----:B------:R-:W-:Y:S01]  /*189b0*/  VIADD R72, R141, 0x9 ;  /* 0x000000098d487836 */ /* 0x000fe20000000000 */
[----:B------:R-:W-:Y:S01]  /*189c0*/  ISETP.GE.U32.AND P2, PT, R151, 0x180, PT ;  /* 0x000001809700780c */ /* 0x000fe20003f46070 */
[----:B--2---:R-:W-:-:S03]  /*189d0*/  FFMA.FTZ R73, R136, R140, R17 ;  /* 0x0000008c88497223 */ /* 0x004fc60000010011 */
[----:B------:R-:W-:Y:S02]  /*189e0*/  SEL R72, R72, 0x9, !P2 ;  /* 0x0000000948487807 */ /* 0x000fe40005000000 */
[----:B------:R-:W-:Y:S01]  /*189f0*/  MUFU.EX2 R142, R142 ;  /* 0x0000008e008e7308 */ /* 0x000fe20000000800 */
[----:B------:R-:W-:-:S07]  /*18a00*/  @!P1 IMAD R74, R145, 0x8, R22 ;  /* 0x00000008914a9824 */ /* 0x000fce00078e0216 */
[----:B------:R-:W-:Y:S01]  /*18a10*/  MUFU.EX2 R143, R143 ;  /* 0x0000008f008f7308 */ /* 0x000fe20000000800 */
[----:B------:R-:W-:Y:S01]  /*18a20*/  @!P1 VIADD R74, R74, 0x31c40 ;  /* 0x00031c404a4a9836 */ /* 0x000fe20000000000 */
[----:B-1----:R-:W-:-:S04]  /*18a30*/  F2FP.F16.F32.PACK_AB R17, R139, R17 ;  /* 0x000000118b11723e */ /* 0x002fc800000000ff */
[----:B------:R-:W-:Y:S02]  /*18a40*/  @!P1 PRMT R74, RZ, 0x654, R74 ;  /* 0x00000654ff4a9816 */ /* 0x000fe4000000004a */
[----:B------:R-:W1:Y:S08]  /*18a50*/  MUFU.EX2 R150, R150 ;  /* 0x0000009600967308 */ /* 0x000e700000000800 */
[----:B------:R-:W-:Y:S08]  /*18a60*/  MUFU.EX2 R148, R148 ;  /* 0x0000009400947308 */ /* 0x000ff00000000800 */
[----:B------:R-:W-:Y:S01]  /*18a70*/  MUFU.EX2 R131, R131 ;  /* 0x0000008300837308 */ /* 0x000fe20000000800 */
[----:B-1----:R-:W-:-:S07]  /*18a80*/  FADD.FTZ R137, R150, R137 ;  /* 0x0000008996897221 */ /* 0x002fce0000010000 */
[----:B------:R-:W-:Y:S08]  /*18a90*/  MUFU.EX2 R133, R133 ;  /* 0x0000008500857308 */ /* 0x000ff00000000800 */
[----:B------:R-:W-:Y:S08]  /*18aa0*/  MUFU.EX2 R135, R135 ;  /* 0x0000008700877308 */ /* 0x000ff00000000800 */
[----:B------:R-:W-:Y:S01]  /*18ab0*/  MUFU.EX2 R132, R132 ;  /* 0x0000008400847308 */ /* 0x000fe20000000800 */
[----:B------:R-:W-:-:S02]  /*18ac0*/  WARPGROUP.DEPBAR.LE gsb0, 0x0 ;  /* 0x00008000000079c5 */ /* 0x000fc40000010000 */
[----:B------:R1:W-:Y:S06]  /*18ad0*/  BAR.ARV R72, 0x100 ;  /* 0x000400480000751d */ /* 0x0003ec0000002000 */
[----:B------:R-:W-:Y:S01]  /*18ae0*/  @!P1 SYNCS.ARRIVE.TRANS64.RED.A1T0 RZ, [R74+URZ], RZ ;  /* 0x000000ff4aff99a7 */ /* 0x000fe2000810043f */
[----:B-1----:R-:W-:Y:S01]  /*18af0*/  FADD.FTZ R72, R139, R73 ;  /* 0x000000498b487221 */ /* 0x002fe20000010000 */
[----:B------:R-:W-:-:S04]  /*18b00*/  @!P1 IMAD R73, R19, 0x8, R22 ;  /* 0x0000000813499824 */ /* 0x000fc800078e0216 */
[----:B------:R-:W-:Y:S01]  /*18b10*/  @!P1 VIADD R73, R73, 0x31c60 ;  /* 0x00031c6049499836 */ /* 0x000fe20000000000 */
[----:B------:R-:W-:-:S04]  /*18b20*/  F2FP.F16.F32.PACK_AB R19, R143, R142 ;  /* 0x0000008e8f13723e */ /* 0x000fc800000000ff */
[----:B------:R-:W-:-:S04]  /*18b30*/  @!P1 PRMT R73, RZ, 0x654, R73 ;  /* 0x00000654ff499816 */ /* 0x000fc80000000049 */
[----:B------:R1:W-:Y:S01]  /*18b40*/  @!P1 SYNCS.ARRIVE.TRANS64.RED.A1T0 RZ, [R73+URZ], RZ ;  /* 0x000000ff49ff99a7 */ /* 0x0003e2000810043f */
[----:B------:R2:W-:Y:S01]  /*18b50*/  STSM.16.M88.4 [R23+0x24300], R16 ;  /* 0x0243001017007844 */ /* 0x0005e20000000200 */
[----:B------:R-:W-:Y:S01]  /*18b60*/  FADD.FTZ R72, R142, R72 ;  /* 0x000000488e487221 */ /* 0x000fe20000010000 */
[----:B--2---:R-:W2:Y:S08]  /*18b70*/  MUFU.EX2 R16, R149 ;  /* 0x0000009500107308 */ /* 0x004eb00000000800 */
[----:B------:R-:W3:Y:S08]  /*18b80*/  MUFU.EX2 R17, R130 ;  /* 0x0000008200117308 */ /* 0x000ef00000000800 */
[----:B------:R-:W4:Y:S01]  /*18b90*/  MUFU.EX2 R18, R146 ;  /* 0x0000009200127308 */ /* 0x000f220000000800 */
[----:B------:R-:W-:Y:S01]  /*18ba0*/  FADD.FTZ R72, R143, R72 ;  /* 0x000000488f487221 */ /* 0x000fe20000010000 */
[----:B--2---:R-:W-:-:S06]  /*18bb0*/  FADD.FTZ R137, R16, R137 ;  /* 0x0000008910897221 */ /* 0x004fcc0000010000 */
[----:B------:R-:W2:Y:S01]  /*18bc0*/  MUFU.EX2 R19, R134 ;  /* 0x0000008600137308 */ /* 0x000ea20000000800 */
[----:B---3--:R-:W-:Y:S01]  /*18bd0*/  FADD.FTZ R72, R17, R72 ;  /* 0x0000004811487221 */ /* 0x008fe20000010000 */
[----:B------:R-:W-:-:S06]  /*18be0*/  FADD.FTZ R137, R148, R137 ;  /* 0x0000008994897221 */ /* 0x000fcc0000010000 */
[----:B-1----:R-:W-:Y:S01]  /*18bf0*/  MUFU.EX2 R73, R122 ;  /* 0x0000007a00497308 */ /* 0x002fe20000000800 */
[----:B------:R-:W-:Y:S01]  /*18c00*/  FADD.FTZ R72, R131, R72 ;  /* 0x0000004883487221 */ /* 0x000fe20000010000 */
[----:B----4-:R-:W-:-:S06]  /*18c10*/  FADD.FTZ R137, R18, R137 ;  /* 0x0000008912897221 */ /* 0x010fcc0000010000 */
[----:B------:R-:W1:Y:S01]  /*18c20*/  MUFU.EX2 R75, R129 ;  /* 0x00000081004b7308 */ /* 0x000e620000000800 */
[----:B--2---:R-:W-:Y:S01]  /*18c30*/  FADD.FTZ R72, R19, R72 ;  /* 0x0000004813487221 */ /* 0x004fe20000010000 */
[----:B------:R-:W-:-:S06]  /*18c40*/  FADD.FTZ R137, R133, R137 ;  /* 0x0000008985897221 */ /* 0x000fcc0000010000 */
[----:B------:R-:W2:Y:S08]  /*18c50*/  MUFU.EX2 R123, R123 ;  /* 0x0000007b007b7308 */ /* 0x000eb00000000800 */
[----:B------:R-:W3:Y:S01]  /*18c60*/  MUFU.EX2 R74, R128 ;  /* 0x00000080004a7308 */ /* 0x000ee20000000800 */
[----:B------:R-:W-:-:S07]  /*18c70*/  FADD.FTZ R137, R132, R137 ;  /* 0x0000008984897221 */ /* 0x000fce0000010000 */
[----:B------:R-:W4:Y:S08]  /*18c80*/  MUFU.EX2 R126, R126 ;  /* 0x0000007e007e7308 */ /* 0x000f300000000800 */
[----:B------:R-:W-:Y:S01]  /*18c90*/  MUFU.EX2 R129, R125 ;  /* 0x0000007d00817308 */ /* 0x000fe20000000800 */
[----:B-1----:R-:W-:-:S07]  /*18ca0*/  FADD.FTZ R137, R75, R137 ;  /* 0x000000894b897221 */ /* 0x002fce0000010000 */
[----:B------:R-:W-:Y:S08]  /*18cb0*/  MUFU.EX2 R128, R121 ;  /* 0x0000007900807308 */ /* 0x000ff00000000800 */
[----:B------:R1:W-:Y:S08]  /*18cc0*/  MUFU.EX2 R121, R88 ;  /* 0x0000005800797308 */ /* 0x0003f00000000800 */
[----:B------:R-:W0:Y:S01]  /*18cd0*/  MUFU.EX2 R127, R127 ;  /* 0x0000007f007f7308 */ /* 0x000e220000000800 */
[----:B-1----:R-:W-:-:S07]  /*18ce0*/  FADD.FTZ R88, R135, R72 ;  /* 0x0000004887587221 */ /* 0x002fce0000010000 */
[----:B------:R-:W-:Y:S01]  /*18cf0*/  MUFU.EX2 R124, R124 ;  /* 0x0000007c007c7308 */ /* 0x000fe20000000800 */
[----:B------:R-:W-:-:S07]  /*18d00*/  FADD.FTZ R88, R73, R88 ;  /* 0x0000005849587221 */ /* 0x000fce0000010000 */
[----:B------:R-:W-:Y:S01]  /*18d10*/  MUFU.EX2 R125, R113 ;  /* 0x00000071007d7308 */ /* 0x000fe20000000800 */
[----:B--2---:R-:W-:-:S07]  /*18d20*/  FADD.FTZ R88, R123, R88 ;  /* 0x000000587b587221 */ /* 0x004fce0000010000 */
[----:B------:R-:W-:Y:S01]  /*18d30*/  MUFU.EX2 R113, R89 ;  /* 0x0000005900717308 */ /* 0x000fe20000000800 */
[----:B---3--:R-:W-:-:S07]  /*18d40*/  FADD.FTZ R137, R74, R137 ;  /* 0x000000894a897221 */ /* 0x008fce0000010000 */
[----:B------:R-:W1:Y:S01]  /*18d50*/  MUFU.EX2 R89, R114 ;  /* 0x0000007200597308 */ /* 0x000e620000000800 */
[----:B----4-:R-:W-:-:S07]  /*18d60*/  FADD.FTZ R88, R126, R88 ;  /* 0x000000587e587221 */ /* 0x010fce0000010000 */
[----:B------:R-:W2:Y:S08]  /*18d70*/  MUFU.EX2 R115, R115 ;  /* 0x0000007300737308 */ /* 0x000eb00000000800 */
[----:B------:R-:W3:Y:S01]  /*18d80*/  MUFU.EX2 R120, R120 ;  /* 0x0000007800787308 */ /* 0x000ee20000000800 */
[----:B0-----:R-:W-:-:S07]  /*18d90*/  FADD.FTZ R88, R127, R88 ;  /* 0x000000587f587221 */ /* 0x001fce0000010000 */
[----:B------:R-:W0:Y:S08]  /*18da0*/  MUFU.EX2 R118, R118 ;  /* 0x0000007600767308 */ /* 0x000e300000000800 */
[----:B------:R-:W4:Y:S08]  /*18db0*/  MUFU.EX2 R117, R117 ;  /* 0x0000007500757308 */ /* 0x000f300000000800 */
[----:B------:R2:W-:Y:S01]  /*18dc0*/  MUFU.EX2 R114, R90 ;  /* 0x0000005a00727308 */ /* 0x0005e20000000800 */
[----:B-1----:R-:W-:Y:S01]  /*18dd0*/  FADD.FTZ R88, R89, R88 ;  /* 0x0000005859587221 */ /* 0x002fe20000010000 */
[----:B--2---:R-:W-:-:S06]  /*18de0*/  FADD.FTZ R90, R129, R137 ;  /* 0x00000089815a7221 */ /* 0x004fcc0000010000 */
[----:B------:R-:W1:Y:S01]  /*18df0*/  MUFU.EX2 R119, R119 ;  /* 0x0000007700777308 */ /* 0x000e620000000800 */
[----:B------:R-:W-:-:S07]  /*18e00*/  FADD.FTZ R90, R124, R90 ;  /* 0x0000005a7c5a7221 */ /* 0x000fce0000010000 */
[----:B------:R-:W2:Y:S01]  /*18e10*/  MUFU.EX2 R116, R116 ;  /* 0x0000007400747308 */ /* 0x000ea20000000800 */
[----:B------:R-:W-:Y:S01]  /*18e20*/  FADD.FTZ R90, R128, R90 ;  /* 0x0000005a805a7221 */ /* 0x000fe20000010000 */
[----:B------:R-:W-:-:S03]  /*18e30*/  FADD.FTZ R88, R115, R88 ;  /* 0x0000005873587221 */ /* 0x000fc60000010000 */
[----:B---3--:R-:W-:-:S03]  /*18e40*/  FADD.FTZ R90, R120, R90 ;  /* 0x0000005a785a7221 */ /* 0x008fc60000010000 */
[----:B------:R-:W3:Y:S01]  /*18e50*/  MUFU.EX2 R112, R112 ;  /* 0x0000007000707308 */ /* 0x000ee20000000800 */
[----:B0-----:R-:W-:-:S07]  /*18e60*/  FADD.FTZ R88, R118, R88 ;  /* 0x0000005876587221 */ /* 0x001fce0000010000 */
[----:B------:R-:W0:Y:S08]  /*18e70*/  MUFU.EX2 R109, R109 ;  /* 0x0000006d006d7308 */ /* 0x000e300000000800 */
[----:B------:R4:W-:Y:S02]  /*18e80*/  MUFU.EX2 R122, R91 ;  /* 0x0000005b007a7308 */ /* 0x0009e40000000800 */
[----:B----4-:R-:W-:-:S06]  /*18e90*/  FADD.FTZ R91, R117, R90 ;  /* 0x0000005a755b7221 */ /* 0x010fcc0000010000 */
[----:B------:R-:W4:Y:S01]  /*18ea0*/  MUFU.EX2 R108, R108 ;  /* 0x0000006c006c7308 */ /* 0x000f220000000800 */
[----:B-1----:R-:W-:Y:S01]  /*18eb0*/  FADD.FTZ R90, R119, R88 ;  /* 0x00000058775a7221 */ /* 0x002fe20000010000 */
[----:B--2---:R-:W-:Y:S01]  /*18ec0*/  FADD.FTZ R88, R116, R91 ;  /* 0x0000005b74587221 */ /* 0x004fe20000010000 */
[----:B------:R-:W-:-:S03]  /*18ed0*/  F2FP.F16.F32.PACK_AB R16, R16, R150 ;  /* 0x000000961010723e */ /* 0x000fc600000000ff */
[----:B------:R-:W-:Y:S02]  /*18ee0*/  FADD.FTZ R88, R125, R88 ;  /* 0x000000587d587221 */ /* 0x000fe40000010000 */
[----:B------:R-:W1:Y:S01]  /*18ef0*/  MUFU.EX2 R105, R105 ;  /* 0x0000006900697308 */ /* 0x000e620000000800 */
[----:B------:R-:W-:Y:S02]  /*18f00*/  F2FP.F16.F32.PACK_AB R17, R131, R17 ;  /* 0x000000118311723e */ /* 0x000fe400000000ff */
[----:B------:R-:W-:Y:S02]  /*18f10*/  F2FP.F16.F32.PACK_AB R18, R18, R148 ;  /* 0x000000941212723e */ /* 0x000fe400000000ff */
[----:B------:R-:W-:Y:S01]  /*18f20*/  F2FP.F16.F32.PACK_AB R19, R135, R19 ;  /* 0x000000138713723e */ /* 0x000fe200000000ff */
[----:B---3--:R-:W-:Y:S02]  /*18f30*/  FADD.FTZ R88, R112, R88 ;  /* 0x0000005870587221 */ /* 0x008fe40000010000 */
[----:B------:R-:W2:Y:S02]  /*18f40*/  MUFU.EX2 R104, R104 ;  /* 0x0000006800687308 */ /* 0x000ea40000000800 */
[----:B------:R0:W-:Y:S06]  /*18f50*/  STSM.16.M88.4 [R23+0x25b00], R16 ;  /* 0x025b001017007844 */ /* 0x0001ec0000000200 */
[----:B------:R-:W3:Y:S01]  /*18f60*/  MUFU.EX2 R101, R101 ;  /* 0x0000006500657308 */ /* 0x000ee20000000800 */
[----:B0-----:R-:W-:-:S07]  /*18f70*/  FADD.FTZ R16, R109, R88 ;  /* 0x000000586d107221 */ /* 0x001fce0000010000 */
[----:B------:R-:W0:Y:S01]  /*18f80*/  MUFU.EX2 R100, R100 ;  /* 0x0000006400647308 */ /* 0x000e220000000800 */
[----:B----4-:R-:W-:-:S04]  /*18f90*/  FADD.FTZ R16, R108, R16 ;  /* 0x000000106c107221 */ /* 0x010fc80000010000 */
[----:B-1----:R-:W-:-:S03]  /*18fa0*/  FADD.FTZ R16, R105, R16 ;  /* 0x0000001069107221 */ /* 0x002fc60000010000 */
[----:B------:R-:W1:Y:S01]  /*18fb0*/  MUFU.EX2 R97, R97 ;  /* 0x0000006100617308 */ /* 0x000e620000000800 */
[----:B--2---:R-:W-:-:S07]  /*18fc0*/  FADD.FTZ R16, R104, R16 ;  /* 0x0000001068107221 */ /* 0x004fce0000010000 */
[----:B------:R-:W2:Y:S01]  /*18fd0*/  MUFU.EX2 R96, R96 ;  /* 0x0000006000607308 */ /* 0x000ea20000000800 */
[----:B---3--:R-:W-:-:S07]  /*18fe0*/  FADD.FTZ R16, R101, R16 ;  /* 0x0000001065107221 */ /* 0x008fce0000010000 */
[----:B------:R-:W3:Y:S01]  /*18ff0*/  MUFU.EX2 R93, R93 ;  /* 0x0000005d005d7308 */ /* 0x000ee20000000800 */
[----:B0-----:R-:W-:-:S07]  /*19000*/  FADD.FTZ R16, R100, R16 ;  /* 0x0000001064107221 */ /* 0x001fce0000010000 */
[----:B------:R-:W0:Y:S01]  /*19010*/  MUFU.EX2 R92, R92 ;  /* 0x0000005c005c7308 */ /* 0x000e220000000800 */
[----:B-1----:R-:W-:-:S04]  /*19020*/  FADD.FTZ R16, R97, R16 ;  /* 0x0000001061107221 */ /* 0x002fc80000010000 */
[----:B--2---:R-:W-:-:S03]  /*19030*/  FADD.FTZ R18, R96, R16 ;  /* 0x0000001060127221 */ /* 0x004fc60000010000 */
[----:B------:R-:W1:Y:S01]  /*19040*/  MUFU.EX2 R85, R85 ;  /* 0x0000005500557308 */ /* 0x000e620000000800 */
[----:B---3--:R-:W-:-:S04]  /*19050*/  FADD.FTZ R19, R93, R18 ;  /* 0x000000125d137221 */ /* 0x008fc80000010000 */
[----:B0-----:R-:W-:-:S04]  /*19060*/  FADD.FTZ R18, R92, R19 ;  /* 0x000000135c127221 */ /* 0x001fc80000010000 */
[----:B------:R-:W-:-:S04]  /*19070*/  FADD.FTZ R18, R113, R18 ;  /* 0x0000001271127221 */ /* 0x000fc80000010000 */
[----:B------:R-:W-:-:S04]  /*19080*/  FADD.FTZ R18, R121, R18 ;  /* 0x0000001279127221 */ /* 0x000fc80000010000 */
[----:B-1----:R-:W-:Y:S02]  /*19090*/  FADD.FTZ R19, R85, R18 ;  /* 0x0000001255137221 */ /* 0x002fe40000010000 */
[----:B------:R-:W2:Y:S01]  /*190a0*/  LDL R18, [R1+0x80] ;  /* 0x0000800001127983 */ /* 0x000ea20000100800 */
[----:B------:R-:W0:Y:S08]  /*190b0*/  MUFU.EX2 R106, R106 ;  /* 0x0000006a006a7308 */ /* 0x000e300000000800 */
[----:B------:R-:W1:Y:S08]  /*190c0*/  MUFU.EX2 R107, R107 ;  /* 0x0000006b006b7308 */ /* 0x000e700000000800 */
[----:B------:R-:W3:Y:S01]  /*190d0*/  MUFU.EX2 R110, R110 ;  /* 0x0000006e006e7308 */ /* 0x000ee20000000800 */
[----:B0-----:R-:W-:-:S07]  /*190e0*/  FADD.FTZ R90, R106, R90 ;  /* 0x0000005a6a5a7221 */ /* 0x001fce0000010000 */
[----:B------:R-:W0:Y:S01]  /*190f0*/  MUFU.EX2 R111, R111 ;  /* 0x0000006f006f7308 */ /* 0x000e220000000800 */
[----:B-1----:R-:W-:-:S07]  /*19100*/  FADD.FTZ R90, R107, R90 ;  /* 0x0000005a6b5a7221 */ /* 0x002fce0000010000 */
[----:B------:R-:W1:Y:S01]  /*19110*/  MUFU.EX2 R98, R98 ;  /* 0x0000006200627308 */ /* 0x000e620000000800 */
[----:B---3--:R-:W-:-:S07]  /*19120*/  FADD.FTZ R90, R110, R90 ;  /* 0x0000005a6e5a7221 */ /* 0x008fce0000010000 */
        /* <DEDUP_REMOVED lines=9> */
[----:B-1----:R-:W-:-:S04]  /*191c0*/  FADD.FTZ R17, R103, R17 ;  /* 0x0000001167117221 */ /* 0x002fc80000010000 */
[----:B------:R-:W-:-:S03]  /*191d0*/  FADD.FTZ R17, R114, R17 ;  /* 0x0000001172117221 */ /* 0x000fc60000010000 */
[----:B------:R-:W1:Y:S01]  /*191e0*/  MUFU.EX2 R82, R82 ;  /* 0x0000005200527308 */ /* 0x000e620000000800 */
[----:B------:R-:W-:-:S07]  /*191f0*/  FADD.FTZ R17, R122, R17 ;  /* 0x000000117a117221 */ /* 0x000fce0000010000 */
[----:B------:R-:W4:Y:S01]  /*19200*/  MUFU.EX2 R83, R83 ;  /* 0x0000005300537308 */ /* 0x000f220000000800 */
[----:B---3--:R-:W-:-:S07]  /*19210*/  FADD.FTZ R16, R94, R17 ;  /* 0x000000115e107221 */ /* 0x008fce0000010000 */
[----:B------:R-:W3:Y:S01]  /*19220*/  MUFU.EX2 R86, R86 ;  /* 0x0000005600567308 */ /* 0x000ee20000000800 */
[----:B0-----:R-:W-:-:S07]  /*19230*/  FADD.FTZ R17, R95, R16 ;  /* 0x000000105f117221 */ /* 0x001fce0000010000 */
[----:B------:R-:W0:Y:S01]  /*19240*/  MUFU.EX2 R87, R87 ;  /* 0x0000005700577308 */ /* 0x000e220000000800 */
[----:B-1----:R-:W-:-:S07]  /*19250*/  FADD.FTZ R16, R82, R17 ;  /* 0x0000001152107221 */ /* 0x002fce0000010000 */
[----:B------:R-:W1:Y:S01]  /*19260*/  MUFU.EX2 R84, R84 ;  /* 0x0000005400547308 */ /* 0x000e620000000800 */
[----:B----4-:R-:W-:-:S07]  /*19270*/  FADD.FTZ R17, R83, R16 ;  /* 0x0000001053117221 */ /* 0x010fce0000010000 */
[----:B------:R-:W4:Y:S01]  /*19280*/  MUFU.EX2 R76, R76 ;  /* 0x0000004c004c7308 */ /* 0x000f220000000800 */
[----:B---3--:R-:W-:-:S07]  /*19290*/  FADD.FTZ R16, R86, R17 ;  /* 0x0000001156107221 */ /* 0x008fce0000010000 */
[----:B------:R-:W3:Y:S08]  /*192a0*/  MUFU.EX2 R81, R81 ;  /* 0x0000005100517308 */ /* 0x000ef00000000800 */
[----:B------:R-:W3:Y:S01]  /*192b0*/  MUFU.EX2 R80, R80 ;  /* 0x0000005000507308 */ /* 0x000ee20000000800 */
[----:B0-----:R-:W-:-:S07]  /*192c0*/  FADD.FTZ R17, R87, R16 ;  /* 0x0000001057117221 */ /* 0x001fce0000010000 */
[----:B------:R-:W0:Y:S08]  /*192d0*/  MUFU.EX2 R77, R77 ;  /* 0x0000004d004d7308 */ /* 0x000e300000000800 */
[----:B------:R-:W-:Y:S08]  /*192e0*/  MUFU.EX2 R78, R78 ;  /* 0x0000004e004e7308 */ /* 0x000ff00000000800 */
[----:B------:R-:W0:Y:S01]  /*192f0*/  MUFU.EX2 R79, R79 ;  /* 0x0000004f004f7308 */ /* 0x000e220000000800 */
[----:B-1----:R-:W-:Y:S01]  /*19300*/  FADD.FTZ R16, R84, R19 ;  /* 0x0000001354107221 */ /* 0x002fe20000010000 */
[----:B----4-:R-:W-:Y:S01]  /*19310*/  FADD.FTZ R17, R76, R17 ;  /* 0x000000114c117221 */ /* 0x010fe20000010000 */
[----:B------:R-:W-:-:S02]  /*19320*/  F2FP.F16.F32.PACK_AB R91, R119, R118 ;  /* 0x00000076775b723e */ /* 0x000fc400000000ff */
[----:B---3--:R-:W-:Y:S01]  /*19330*/  FADD.FTZ R16, R81, R16 ;  /* 0x0000001051107221 */ /* 0x008fe20000010000 */
[----:B------:R-:W-:Y:S01]  /*19340*/  F2FP.F16.F32.PACK_AB R119, R111, R110 ;  /* 0x0000006e6f77723e */ /* 0x000fe200000000ff */
[----:B------:R-:W-:Y:S01]  /*19350*/  FADD.FTZ R17, R80, R17 ;  /* 0x0000001150117221 */ /* 0x000fe20000010000 */
[----:B------:R-:W-:Y:S01]  /*19360*/  F2FP.F16.F32.PACK_AB R111, R103, R102 ;  /* 0x00000066676f723e */ /* 0x000fe200000000ff */
[----:B0-----:R-:W-:Y:S01]  /*19370*/  FADD.FTZ R16, R77, R16 ;  /* 0x000000104d107221 */ /* 0x001fe20000010000 */
[----:B------:R-:W-:Y:S02]  /*19380*/  F2FP.F16.F32.PACK_AB R103, R95, R94 ;  /* 0x0000005e5f67723e */ /* 0x000fe400000000ff */
[----:B------:R-:W-:Y:S02]  /*19390*/  F2FP.F16.F32.PACK_AB R95, R87, R86 ;  /* 0x00000056575f723e */ /* 0x000fe400000000ff */
[C---:B------:R-:W-:Y:S01]  /*193a0*/  F2FP.F16.F32.PACK_AB R87, R79.reuse, R78 ;  /* 0x0000004e4f57723e */ /* 0x040fe200000000ff */
[----:B------:R-:W-:Y:S01]  /*193b0*/  FADD.FTZ R78, R78, R17 ;  /* 0x000000114e4e7221 */ /* 0x000fe20000010000 */
[----:B------:R0:W-:Y:S03]  /*193c0*/  STL [R1+0x18], R16 ;  /* 0x0000181001007387 */ /* 0x0001e60000100800 */
[----:B0-----:R-:W-:-:S05]  /*193d0*/  FADD.FTZ R16, R79, R78 ;  /* 0x0000004e4f107221 */ /* 0x001fca0000010000 */
[----:B------:R0:W-:Y:S01]  /*193e0*/  STL [R1+0x28], R16 ;  /* 0x0000281001007387 */ /* 0x0001e20000100800 */
[----:B--2---:R-:W-:-:S03]  /*193f0*/  ISETP.GT.AND P2, PT, R15, R18, PT ;  /* 0x000000120f00720c */ /* 0x004fc60003f44270 */
[----:B------:R1:W5:Y:S01]  /*19400*/  LDL R18, [R1+0x2c] ;  /* 0x00002c0001127983 */ /* 0x0003620000100800 */
        /* <DEDUP_REMOVED lines=14> */
[----:B------:R1:W-:Y:S01]  /*194f0*/  STSM.16.M88.4 [R23+0x27300], R72 ;  /* 0x0273004817007844 */ /* 0x0003e20000000200 */
[----:B------:R-:W-:Y:S02]  /*19500*/  F2FP.F16.F32.PACK_AB R101, R122, R114 ;  /* 0x000000727a65723e */ /* 0x000fe400000000ff */
[----:B------:R-:W-:Y:S02]  /*19510*/  F2FP.F16.F32.PACK_AB R102, R96, R97 ;  /* 0x000000616066723e */ /* 0x000fe400000000ff */
[----:B------:R-:W-:Y:S01]  /*19520*/  F2FP.F16.F32.PACK_AB R92, R92, R93 ;  /* 0x0000005d5c5c723e */ /* 0x000fe200000000ff */
[----:B------:R1:W-:Y:S01]  /*19530*/  STSM.16.M88.4 [R23+0x28b00], R88 ;  /* 0x028b005817007844 */ /* 0x0003e20000000200 */
[----:B------:R-:W-:-:S02]  /*19540*/  F2FP.F16.F32.PACK_AB R93, R83, R82 ;  /* 0x00000052535d723e */ /* 0x000fc400000000ff */
[----:B------:R-:W-:Y:S02]  /*19550*/  F2FP.F16.F32.PACK_AB R94, R121, R113 ;  /* 0x00000071795e723e */ /* 0x000fe400000000ff */
[----:B------:R-:W-:Y:S01]  /*19560*/  F2FP.F16.F32.PACK_AB R84, R84, R85 ;  /* 0x000000555454723e */ /* 0x000fe200000000ff */
[----:B------:R1:W-:Y:S01]  /*19570*/  STSM.16.M88.4 [R23+0x2a300], R116 ;  /* 0x02a3007417007844 */ /* 0x0003e20000000200 */
[----:B------:R-:W-:Y:S02]  /*19580*/  F2FP.F16.F32.PACK_AB R85, R80, R76 ;  /* 0x0000004c5055723e */ /* 0x000fe400000000ff */
[----:B------:R-:W-:Y:S01]  /*19590*/  F2FP.F16.F32.PACK_AB R86, R77, R81 ;  /* 0x000000514d56723e */ /* 0x000fe200000000ff */
[----:B------:R1:W-:Y:S04]  /*195a0*/  STSM.16.M88.4 [R23+0x2bb00], R108 ;  /* 0x02bb006c17007844 */ /* 0x0003e80000000200 */
[----:B------:R1:W-:Y:S04]  /*195b0*/  STSM.16.M88.4 [R23+0x2d300], R100 ;  /* 0x02d3006417007844 */ /* 0x0003e80000000200 */
        /* <DEDUP_REMOVED lines=60> */
[----:B--2---:R-:W-:Y:S01]  /*19980*/  NOP ;  /* 0x0000000000007918 */ /* 0x004fe20000000000 */
[----:B-1----:R-:W-:Y:S05]  /*19990*/  @P2 BRA `(.L_x_11823) ;  /* 0xffffffb800242947 */ /* 0x002fea000383ffff */
.L_x_11812:
[----:B------:R-:W-:Y:S05]  /*199a0*/  WARPSYNC.ALL ;  /* 0x0000000000007948 */ /* 0x000fea0003800000 */
[----:B------:R-:W-:Y:S06]  /*199b0*/  BAR.ARV 0x8, 0x200 ;  /* 0x0208000000007b1d */ /* 0x000fec0000002000 */
[----:B------:R-:W-:Y:S05]  /*199c0*/  @!P0 BRA `(.L_x_11824) ;  /* 0x0000000000048947 */ /* 0x000fea0003800000 */
[----:B------:R-:W-:Y:S01]  /*199d0*/  BPT.TRAP 0x1 ;  /* 0x000000040000795c */ /* 0x000fe20000300000 */
.L_x_11824:
[----:B------:R-:W2:Y:S01]  /*199e0*/  LDL R2, [R1+0x2c] ;  /* 0x00002c0001027983 */ /* 0x000ea20000100800 */
[----:B------:R-:W-:Y:S01]  /*199f0*/  IMAD R10, R145, 0x8, R22 ;  /* 0x00000008910a7824 */ /* 0x000fe200078e0216 */
[----:B--2---:R-:W-:-:S04]  /*19a00*/  SHF.L.U32 R3, R2, 0x1f, RZ ;  /* 0x0000001f02037819 */ /* 0x004fc800000006ff */
[----:B------:R0:W1:Y:S01]  /*19a10*/  SYNCS.PHASECHK.TRANS64.TRYWAIT P2, [R10+URZ+0x31c50], R3 ;  /* 0x031c50030a0075a7 */ /* 0x000062000804017f */
[----:B------:R-:W-:Y:S05]  /*19a20*/  @!P0 BRA `(.L_x_11825) ;  /* 0x0000000000048947 */ /* 0x000fea0003800000 */
[----:B------:R-:W-:Y:S01]  /*19a30*/  BPT.TRAP 0x1 ;  /* 0x000000040000795c */ /* 0x000fe20000300000 */
.L_x_11825:
[----:B------:R-:W2:Y:S01]  /*19a40*/  LDL.LU R2, [R1+0x5c] ;  /* 0x00005c0001027983 */ /* 0x000ea20000300800 */
[----:B------:R-:W-:Y:S02]  /*19a50*/  VIADD R22, R22, 0x200 ;  /* 0x0000020016167836 */ /* 0x000fe40000000000 */
[----:B------:R-:W-:-:S03]  /*19a60*/  IMAD.MOV.U32 R5, RZ, RZ, -0x3ffffff0 ;  /* 0xc0000010ff057424 */ /* 0x000fc600078e00ff */
[----:B------:R-:W-:-:S04]  /*19a70*/  SHF.R.U32.HI R22, RZ, 0x4, R22 ;  /* 0x00000004ff167819 */ /* 0x000fc80000011616 */
[----:B------:R-:W-:-:S04]  /*19a80*/  LOP3.LUT R22, R22, 0x3fff, RZ, 0xc0, !PT ;  /* 0x00003fff16167812 */ /* 0x000fc800078ec0ff */
[----:B------:R-:W-:Y:S02]  /*19a90*/  LOP3.LUT R22, R22, 0x2400000, RZ, 0xfc, !PT ;  /* 0x0240000016167812 */ /* 0x000fe400078efcff */
[----:B--2---:R-:W-:Y:S01]  /*19aa0*/  LOP3.LUT R4, R2, 0x10000, RZ, 0xfc, !PT ;  /* 0x0001000002047812 */ /* 0x004fe200078efcff */
[----:B-1----:R-:W-:Y:S06]  /*19ab0*/  @P2 BRA `(.L_x_11826) ;  /* 0x0000000000082947 */ /* 0x002fec0003800000 */
[----:B------:R-:W1:Y:S02]  /*19ac0*/  SYNCS.PHASECHK.TRANS64.TRYWAIT P0, [R10+URZ+0x31c50], R3 ;  /* 0x031c50030a0075a7 */ /* 0x000e64000800017f */
[----:B-1----:R-:W-:Y:S05]  /*19ad0*/  @!P0 BRA `(.L_x_11827) ;  /* 0x000000c800788947 */ /* 0x002fea0003800000 */
.L_x_11826:
[----:B------:R-:W-:Y:S01]  /*19ae0*/  IMAD R2, R145, 0x6c0, R22 ;  /* 0x000006c091027824 */ /* 0x000fe200078e0216 */
[----:B------:R-:W2:Y:S01]  /*19af0*/  LDL.LU R12, [R1+0x18] ;  /* 0x00001800010c7983 */ /* 0x000ea20000300800 */
        /* <DEDUP_REMOVED lines=11> */
[----:B------:R-:W3:Y:S01]  /*19bb0*/  LDL.LU R11, [R1+0x28] ;  /* 0x00002800010b7983 */ /* 0x000ee20000300800 */
[----:B------:R-:W-:-:S02]  /*19bc0*/  IMAD.MOV.U32 R3, RZ, RZ, -0x7fffffe0 ;  /* 0x80000020ff037424 */ /* 0x000fc400078e00ff */
[----:B------:R-:W-:Y:S01]  /*19bd0*/  IMAD.MOV.U32 R5, RZ, RZ, -0x3ffffff0 ;  /* 0xc0000010ff057424 */ /* 0x000fe200078e00ff */
[----:B------:R-:W4:Y:S01]  /*19be0*/  LDL.LU R13, [R1+0x2c] ;  /* 0x00002c00010d7983 */ /* 0x000f220000300800 */
[----:B------:R-:W-:-:S05]  /*19bf0*/  VIADD R145, R145, 0x1 ;  /* 0x0000000191917836 */ /* 0x000fca0000000000 */
        /* <DEDUP_REMOVED lines=62> */
[C---:B------:R-:W-:Y:S01]  /*19fe0*/  VIADD R8, R2.reuse, 0x1c0 ;  /* 0x000001c002087836 */ /* 0x040fe20000000000 */
        /* <DEDUP_REMOVED lines=15> */
[----:B--2---:R-:W0:Y:S01]  /*1a0e0*/  SHFL.BFLY PT, R2, R12, 0x2, 0x1f ;  /* 0x0c401f000c027f89 */ /* 0x004e2200000e0000 */
[----:B------:R-:W-:Y:S02]  /*1a0f0*/  R2UR UR7, R3 ;  /* 0x00000000030772ca */ /* 0x000fe400000e0000 */
[----:B------:R-:W-:Y:S01]  /*1a100*/  R2UR UR4, R4 ;  /* 0x00000000040472ca */ /* 0x000fe200000e0000 */
[----:B---3--:R-:W1:Y:S01]  /*1a110*/  SHFL.BFLY PT, R3, R11, 0x2, 0x1f ;  /* 0x0c401f000b037f89 */ /* 0x008e6200000e0000 */
[----:B------:R-:W-:Y:S01]  /*1a120*/  R2UR UR5, R5 ;  /* 0x00000000050572ca */ /* 0x000fe200000e0000 */
[----:B0-----:R-:W-:Y:S01]  /*1a130*/  FADD.FTZ R2, R2, R12 ;  /* 0x0000000c02027221 */ /* 0x001fe20000010000 */
[----:B-1----:R-:W-:-:S04]  /*1a140*/  FADD.FTZ R4, R3, R11 ;  /* 0x0000000b03047221 */ /* 0x002fc80000010000 */
[----:B------:R-:W0:Y:S04]  /*1a150*/  SHFL.BFLY PT, R3, R2, 0x1, 0x1f ;  /* 0x0c201f0002037f89 */ /* 0x000e2800000e0000 */
[----:B------:R-:W1:Y:S01]  /*1a160*/  SHFL.BFLY PT, R5, R4, 0x1, 0x1f ;  /* 0x0c201f0004057f89 */ /* 0x000e6200000e0000 */
[----:B0-----:R-:W-:Y:S01]  /*1a170*/  FADD.FTZ R11, R2, R3 ;  /* 0x00000003020b7221 */ /* 0x001fe20000010000 */
[----:B------:R-:W-:Y:S01]  /*1a180*/  SEL R2, RZ, 0x1, P2 ;  /* 0x00000001ff027807 */ /* 0x000fe20001000000 */
[----:B-1----:R-:W-:-:S03]  /*1a190*/  FADD.FTZ R12, R4, R5 ;  /* 0x00000005040c7221 */ /* 0x002fc60000010000 */
[----:B------:R-:W-:Y:S02]  /*1a1a0*/  FSETP.NE.FTZ.AND P0, PT, R11, RZ, PT ;  /* 0x000000ff0b00720b */ /* 0x000fe40003f15000 */
[----:B------:R-:W-:Y:S01]  /*1a1b0*/  CS2R R4, SRZ ;  /* 0x0000000000047805 */ /* 0x000fe2000001ff00 */
[----:B------:R-:W-:Y:S01]  /*1a1c0*/  @!P1 VIADD R10, R10, 0x31c60 ;  /* 0x00031c600a0a9836 */ /* 0x000fe20000000000 */
[----:B----4-:R-:W-:Y:S02]  /*1a1d0*/  LOP3.LUT R13, R13, R2, RZ, 0x3c, !PT ;  /* 0x000000020d0d7212 */ /* 0x010fe400078e3cff */
[----:B------:R-:W-:-:S07]  /*1a1e0*/  FSETP.NE.FTZ.AND P3, PT, R12, RZ, PT ;  /* 0x000000ff0c00720b */ /* 0x000fce0003f75000 */
[----:B------:R-:W0:Y:S08]  /*1a1f0*/  @P0 MUFU.LG2 R6, R11 ;  /* 0x0000000b00060308 */ /* 0x000e300000000c00 */
[----:B------:R1:W-:Y:S01]  /*1a200*/  @P0 MUFU.RCP R5, R11 ;  /* 0x0000000b00050308 */ /* 0x0003e20000001000 */
[----:B------:R-:W-:Y:S02]  /*1a210*/  WARPGROUP.DEPBAR.LE gsb0, 0x0 ;  /* 0x00008000000079c5 */ /* 0x000fe40000010000 */
[----:B-1----:R-:W2:Y:S01]  /*1a220*/  LDL.LU R11, [R1+0xa0] ;  /* 0x0000a000010b7983 */ /* 0x002ea20000300800 */
[----:B------:R-:W-:Y:S01]  /*1a230*/  WARPGROUP.ARRIVE ;  /* 0x00000000000079c5 */ /* 0x000fe20000000000 */
[----:B------:R-:W-:-:S03]  /*1a240*/  @!P1 PRMT R10, RZ, 0x654, R10 ;  /* 0x00000654ff0a9816 */ /* 0x000fc6000000000a */
[----:B------:R-:W1:Y:S02]  /*1a250*/  @P3 MUFU.LG2 R8, R12 ;  /* 0x0000000c00083308 */ /* 0x000e640000000c00 */
[----:B------:R-:W-:Y:S01]  /*1a260*/  HGMMA.64x96x16.F32 R24, gdesc[UR4].tnspB, R24, gsb0 ;  /* 0x41600000041879f0 */ /* 0x000fe20008000818 */
[----:B------:R3:W-:Y:S05]  /*1a270*/  STL [R1+0x2c], R13 ;  /* 0x00002c0d01007387 */ /* 0x0007ea0000100800 */
[----:B------:R-:W4:Y:S01]  /*1a280*/  @P3 MUFU.RCP R4, R12 ;  /* 0x0000000c00043308 */ /* 0x000f220000001000 */
[----:B------:R-:W-:Y:S01]  /*1a290*/  @P0 FMUL.FTZ R7, R0, 0.69314718246459960938 ;  /* 0x3f31721800070820 */ /* 0x000fe20000410000 */
[----:B0-----:R-:W-:Y:S01]  /*1a2a0*/  @P0 FMUL.FTZ R6, R6, 0.69314718246459960938 ;  /* 0x3f31721806060820 */ /* 0x001fe20000410000 */
[----:B------:R-:W-:Y:S01]  /*1a2b0*/  @P3 FMUL.FTZ R0, R0, 0.69314718246459960938 ;  /* 0x3f31721800003820 */ /* 0x000fe20000410000 */
[----:B------:R-:W-:Y:S01]  /*1a2c0*/  IMAD.MOV.U32 R2, RZ, RZ, -0x800000 ;  /* 0xff800000ff027424 */ /* 0x000fe200078e00ff */
[----:B------:R-:W-:Y:S01]  /*1a2d0*/  SEL R145, R145, RZ, P2 ;  /* 0x000000ff91917207 */ /* 0x000fe20001000000 */
[----:B------:R-:W-:-:S02]  /*1a2e0*/  IMAD.MOV.U32 R3, RZ, RZ, -0x800000 ;  /* 0xff800000ff037424 */ /* 0x000fc400078e00ff */
[----:B-1----:R-:W-:Y:S01]  /*1a2f0*/  @P3 FMUL.FTZ R9, R8, 0.69314718246459960938 ;  /* 0x3f31721808093820 */ /* 0x002fe20000410000 */
[----:B------:R-:W-:Y:S01]  /*1a300*/  @P0 FFMA.FTZ R2, R7, R14, R6 ;  /* 0x0000000e07020223 */ /* 0x000fe20000010006 */
[----:B------:R-:W-:Y:S02]  /*1a310*/  PLOP3.LUT P0, PT, PT, PT, PT, 0x8, 0x0 ;  /* 0x000000000000781c */ /* 0x000fe40003f0e170 */
[----:B------:R-:W-:Y:S01]  /*1a320*/  @P3 FFMA.FTZ R3, R0, R20, R9 ;  /* 0x0000001400033223 */ /* 0x000fe20000010009 */
        /* <DEDUP_REMOVED lines=26> */
[-C--:B----4-:R-:W-:Y:S01]  /*1a4d0*/  FMUL.FTZ R26, R26, R4.reuse ;  /* 0x000000041a1a7220 */ /* 0x090fe20000410000 */
        /* <DEDUP_REMOVED lines=23> */
[----:B--2---:R-:W-:-:S05]  /*1a650*/  VIADD R11, R11, 0x1 ;  /* 0x000000010b0b7836 */ /* 0x004fca0000000000 */
[----:B------:R3:W-:Y:S02]  /*1a660*/  STL [R1+0xa0], R11 ;  /* 0x0000a00b01007387 */ /* 0x0007e40000100800 */
.L_x_11760:
        /* <DEDUP_REMOVED lines=12> */
[----:B------:R-:W4:Y:S02]  /*1a730*/  S2R R5, SR_SWINHI ;  /* 0x0000000000057919 */ /* 0x000f240000002f00 */
[----:B-----5:R-:W3:Y:S04]  /*1a740*/  LDL.LU R18, [R1+0x90] ;  /* 0x0000900001127983 */ /* 0x020ee80000300800 */
[----:B------:R-:W3:Y:S01]  /*1a750*/  LDL.LU R78, [R1+0x98] ;  /* 0x00009800014e7983 */ /* 0x000ee20000300800 */
[----:B------:R-:W-:Y:S02]  /*1a760*/  MOV R20, R22 ;  /* 0x0000001600147202 */ /* 0x000fe40000000f00 */
[----:B----4-:R-:W-:-:S03]  /*1a770*/  MOV R21, R5 ;  /* 0x0000000500157202 */ /* 0x010fc60000000f00 */
[----:B--2---:R-:W-:-:S03]  /*1a780*/  IMAD.WIDE R4, R0, 0x2, R20 ;  /* 0x0000000200047825 */ /* 0x004fc600078e0214 */
[----:B------:R-:W-:-:S04]  /*1a790*/  IADD3 R77, P0, R4, 0x6020, RZ ;  /* 0x00006020044d7810 */ /* 0x000fc80007f1e0ff */
[----:B---3--:R-:W-:-:S04]  /*1a7a0*/  LOP3.LUT R10, R77, 0x180, RZ, 0xc0, !PT ;  /* 0x000001804d0a7812 */ /* 0x008fc800078ec0ff */
[----:B------:R-:W-:-:S04]  /*1a7b0*/  SHF.R.U64 R10, R10, 0x3, RZ ;  /* 0x000000030a0a7819 */ /* 0x000fc800000012ff */
[----:B------:R-:W-:Y:S02]  /*1a7c0*/  LOP3.LUT R10, R10, R77, RZ, 0x3c, !PT ;  /* 0x0000004d0a0a7212 */ /* 0x000fe400078e3cff */
[----:B------:R-:W2:Y:S01]  /*1a7d0*/  LDL.LU R77, [R1+0x9c] ;  /* 0x00009c00014d7983 */ /* 0x000ea20000300800 */
[----:B------:R-:W-:Y:S01]  /*1a7e0*/  IMAD.X R11, RZ, RZ, R5, P0 ;  /* 0x000000ffff0b7224 */ /* 0x000fe200000e0605 */
[----:B------:R-:W-:Y:S02]  /*1a7f0*/  ISETP.NE.AND P0, PT, R18, RZ, PT ;  /* 0x000000ff1200720c */ /* 0x000fe40003f05270 */
[----:B------:R-:W-:Y:S02]  /*1a800*/  IADD3 R19, P4, R4, 0x20, RZ ;  /* 0x0000002004137810 */ /* 0x000fe40007f9e0ff */
[----:B------:R-:W-:Y:S01]  /*1a810*/  SEL R76, R18, UR4, P0 ;  /* 0x00000004124c7c07 */ /* 0x000fe20008000000 */
[----:B------:R-:W-:Y:S05]  /*1a820*/  WARPSYNC.ALL ;  /* 0x0000000000007948 */ /* 0x000fea0003800000 */
[----:B------:R-:W-:-:S02]  /*1a830*/  LOP3.LUT R0, R19, 0x180, RZ, 0xc0, !PT ;  /* 0x0000018013007812 */ /* 0x000fc400078ec0ff */
[C---:B------:R-:W-:Y:S02]  /*1a840*/  LOP3.LUT R7, R4.reuse, 0x180, RZ, 0xc0, !PT ;  /* 0x0000018004077812 */ /* 0x040fe400078ec0ff */
[C---:B------:R-:W-:Y:S02]  /*1a850*/  IADD3 R73, P3, R4.reuse, 0x3000, RZ ;  /* 0x0000300004497810 */ /* 0x040fe40007f7e0ff */
[C---:B------:R-:W-:Y:S02]  /*1a860*/  IADD3 R75, P2, R4.reuse, 0x3020, RZ ;  /* 0x00003020044b7810 */ /* 0x040fe40007f5e0ff */
[----:B------:R-:W-:Y:S01]  /*1a870*/  IADD3 R8, P1, R4, 0x6000, RZ ;  /* 0x0000600004087810 */ /* 0x000fe20007f3e0ff */
[----:B------:R-:W-:Y:S01]  /*1a880*/  IMAD.X R13, RZ, RZ, R5, P4 ;  /* 0x000000ffff0d7224 */ /* 0x000fe200020e0605 */
[----:B------:R-:W-:Y:S01]  /*1a890*/  SHF.R.U64 R0, R0, 0x3, RZ ;  /* 0x0000000300007819 */ /* 0x000fe200000012ff */
[----:B------:R-:W-:Y:S01]  /*1a8a0*/  ULDC.64 UR6, c[0x0][0xc08] ;  /* 0x0003020000067ab9 */ /* 0x000fe20000000a00 */
[----:B------:R-:W-:Y:S01]  /*1a8b0*/  SHF.R.U64 R7, R7, 0x3, RZ ;  /* 0x0000000307077819 */ /* 0x000fe200000012ff */
[----:B------:R-:W-:Y:S01]  /*1a8c0*/  ULDC.64 UR4, c[0x0][0xc00] ;  /* 0x0003000000047ab9 */ /* 0x000fe20000000a00 */
[----:B------:R-:W-:-:S02]  /*1a8d0*/  LOP3.LUT R12, R0, R19, RZ, 0x3c, !PT ;  /* 0x00000013000c7212 */ /* 0x000fc400078e3cff */
[----:B------:R-:W-:Y:S02]  /*1a8e0*/  LOP3.LUT R0, R73, 0x180, RZ, 0xc0, !PT ;  /* 0x0000018049007812 */ /* 0x000fe400078ec0ff */
[----:B------:R-:W-:Y:S02]  /*1a8f0*/  LOP3.LUT R4, R7, R4, RZ, 0x3c, !PT ;  /* 0x0000000407047212 */ /* 0x000fe400078e3cff */
[----:B------:R-:W-:Y:S02]  /*1a900*/  LOP3.LUT R6, R75, 0x180, RZ, 0xc0, !PT ;  /* 0x000001804b067812 */ /* 0x000fe400078ec0ff */
[----:B------:R-:W-:Y:S02]  /*1a910*/  LOP3.LUT R7, R8, 0x180, RZ, 0xc0, !PT ;  /* 0x0000018008077812 */ /* 0x000fe400078ec0ff */
[----:B------:R-:W-:Y:S01]  /*1a920*/  SHF.R.U64 R0, R0, 0x3, RZ ;  /* 0x0000000300007819 */ /* 0x000fe200000012ff */
[----:B------:R-:W-:Y:S01]  /*1a930*/  IMAD.X R15, RZ, RZ, R5, P3 ;  /* 0x000000ffff0f7224 */ /* 0x000fe200018e0605 */
[----:B------:R-:W-:-:S02]  /*1a940*/  SHF.R.U64 R6, R6, 0x3, RZ ;  /* 0x0000000306067819 */ /* 0x000fc400000012ff */
[----:B------:R-:W-:Y:S02]  /*1a950*/  SHF.R.U64 R7, R7, 0x3, RZ ;  /* 0x0000000307077819 */ /* 0x000fe400000012ff */
[----:B------:R-:W-:Y:S01]  /*1a960*/  LOP3.LUT R14, R0, R73, RZ, 0x3c, !PT ;  /* 0x00000049000e7212 */ /* 0x000fe200078e3cff */
[--C-:B------:R-:W-:Y:S01]  /*1a970*/  IMAD.X R17, RZ, RZ, R5.reuse, P2 ;  /* 0x000000ffff117224 */ /* 0x100fe200010e0605 */
[----:B------:R-:W-:Y:S01]  /*1a980*/  LOP3.LUT R16, R6, R75, RZ, 0x3c, !PT ;  /* 0x0000004b06107212 */ /* 0x000fe200078e3cff */
[----:B------:R-:W-:Y:S01]  /*1a990*/  IMAD.X R9, RZ, RZ, R5, P1 ;  /* 0x000000ffff097224 */ /* 0x000fe200008e0605 */
[----:B------:R-:W-:Y:S02]  /*1a9a0*/  LOP3.LUT R8, R7, R8, RZ, 0x3c, !PT ;  /* 0x0000000807087212 */ /* 0x000fe400078e3cff */
[----:B------:R-:W-:Y:S02]  /*1a9b0*/  MOV R0, R4 ;  /* 0x0000000400007202 */ /* 0x000fe40000000f00 */
[----:B------:R-:W-:-:S02]  /*1a9c0*/  F2FP.F16.F32.PACK_AB R4, R25, R24 ;  /* 0x000000181904723e */ /* 0x000fc400000000ff */
[----:B------:R-:W-:Y:S02]  /*1a9d0*/  F2FP.F16.F32.PACK_AB R5, R27, R26 ;  /* 0x0000001a1b05723e */ /* 0x000fe400000000ff */
[----:B------:R-:W-:Y:S02]  /*1a9e0*/  F2FP.F16.F32.PACK_AB R6, R29, R28 ;  /* 0x0000001c1d06723e */ /* 0x000fe400000000ff */
[----:B------:R-:W-:Y:S01]  /*1a9f0*/  F2FP.F16.F32.PACK_AB R7, R31, R30 ;  /* 0x0000001e1f07723e */ /* 0x000fe200000000ff */
[----:B------:R-:W-:Y:S01]  /*1aa00*/  BAR.SYNC.DEFER_BLOCKING 0x1, 0x180 ;  /* 0x0046000000007b1d */ /* 0x000fe20000010000 */
[----:B------:R-:W-:Y:S02]  /*1aa10*/  MOV R75, R12 ;  /* 0x0000000c004b7202 */ /* 0x000fe40000000f00 */
[----:B------:R-:W-:Y:S02]  /*1aa20*/  MOV R73, R14 ;  /* 0x0000000e00497202 */ /* 0x000fe40000000f00 */
[----:B------:R-:W-:-:S02]  /*1aa30*/  F2FP.F16.F32.PACK_AB R12, R33, R32 ;  /* 0x00000020210c723e */ /* 0x000fc400000000ff */
[----:B------:R-:W-:Y:S02]  /*1aa40*/  F2FP.F16.F32.PACK_AB R13, R35, R34 ;  /* 0x00000022230d723e */ /* 0x000fe400000000ff */
[----:B------:R-:W-:Y:S02]  /*1aa50*/  F2FP.F16.F32.PACK_AB R14, R37, R36 ;  /* 0x00000024250e723e */ /* 0x000fe400000000ff */
[----:B------:R-:W-:Y:S02]  /*1aa60*/  F2FP.F16.F32.PACK_AB R15, R39, R38 ;  /* 0x00000026270f723e */ /* 0x000fe400000000ff */
[----:B------:R-:W-:Y:S02]  /*1aa70*/  MOV R74, R16 ;  /* 0x00000010004a7202 */ /* 0x000fe40000000f00 */
[----:B------:R-:W-:Y:S02]  /*1aa80*/  F2FP.F16.F32.PACK_AB R16, R41, R40 ;  /* 0x000000282910723e */ /* 0x000fe400000000ff */
[----:B------:R-:W-:-:S02]  /*1aa90*/  F2FP.F16.F32.PACK_AB R17, R43, R42 ;  /* 0x0000002a2b11723e */ /* 0x000fc400000000ff */
[----:B------:R-:W-:Y:S02]  /*1aaa0*/  F2FP.F16.F32.PACK_AB R18, R45, R44 ;  /* 0x0000002c2d12723e */ /* 0x000fe400000000ff */
[----:B------:R-:W-:Y:S02]  /*1aab0*/  F2FP.F16.F32.PACK_AB R19, R47, R46 ;  /* 0x0000002e2f13723e */ /* 0x000fe400000000ff */
[----:B------:R-:W-:Y:S01]  /*1aac0*/  MOV R72, R8 ;  /* 0x0000000800487202 */ /* 0x000fe20000000f00 */
[----:B------:R3:W-:Y:S01]  /*1aad0*/  STSM.16.M88.4 [R0], R4 ;  /* 0x0000000400007844 */ /* 0x0007e20000000200 */
[----:B------:R-:W-:Y:S02]  /*1aae0*/  F2FP.F16.F32.PACK_AB R8, R57, R56 ;  /* 0x000000383908723e */ /* 0x000fe400000000ff */
[----:B------:R-:W-:Y:S01]  /*1aaf0*/  F2FP.F16.F32.PACK_AB R9, R59, R58 ;  /* 0x0000003a3b09723e */ /* 0x000fe200000000ff */
[----:B------:R4:W-:Y:S01]  /*1ab00*/  STSM.16.M88.4 [R75], R12 ;  /* 0x0000000c4b007844 */ /* 0x0009e20000000200 */
[----:B------:R-:W-:-:S03]  /*1ab10*/  ISETP.NE.U32.AND P3, PT, RZ, UR6, PT ;  /* 0x00000006ff007c0c */ /* 0x000fc6000bf65070 */
[----:B------:R0:W-:Y:S01]  /*1ab20*/  STSM.16.M88.4 [R73], R16 ;  /* 0x0000001049007844 */ /* 0x0001e20000000200 */
[----:B---3--:R-:W-:Y:S02]  /*1ab30*/  MOV R0, R10 ;  /* 0x0000000a00007202 */ /* 0x008fe40000000f00 */
[----:B------:R-:W-:Y:S02]  /*1ab40*/  F2FP.F16.F32.PACK_AB R4, R49, R48 ;  /* 0x000000303104723e */ /* 0x000fe400000000ff */
[----:B------:R-:W-:Y:S02]  /*1ab50*/  F2FP.F16.F32.PACK_AB R5, R51, R50 ;  /* 0x000000323305723e */ /* 0x000fe400000000ff */
[----:B------:R-:W-:Y:S02]  /*1ab60*/  F2FP.F16.F32.PACK_AB R6, R53, R52 ;  /* 0x000000343506723e */ /* 0x000fe400000000ff */
[----:B------:R-:W-:Y:S02]  /*1ab70*/  F2FP.F16.F32.PACK_AB R7, R55, R54 ;  /* 0x000000363707723e */ /* 0x000fe400000000ff */
[----:B------:R-:W-:-:S02]  /*1ab80*/  F2FP.F16.F32.PACK_AB R10, R61, R60 ;  /* 0x0000003c3d0a723e */ /* 0x000fc400000000ff */
[----:B------:R-:W-:Y:S02]  /*1ab90*/  F2FP.F16.F32.PACK_AB R11, R63, R62 ;  /* 0x0000003e3f0b723e */ /* 0x000fe400000000ff */
[----:B----4-:R-:W-:Y:S02]  /*1aba0*/  F2FP.F16.F32.PACK_AB R12, R65, R64 ;  /* 0x00000040410c723e */ /* 0x010fe400000000ff */
[----:B------:R-:W-:Y:S02]  /*1abb0*/  F2FP.F16.F32.PACK_AB R13, R67, R66 ;  /* 0x00000042430d723e */ /* 0x000fe400000000ff */
[----:B------:R-:W-:Y:S02]  /*1abc0*/  F2FP.F16.F32.PACK_AB R14, R69, R68 ;  /* 0x00000044450e723e */ /* 0x000fe400000000ff */
[----:B------:R-:W-:Y:S01]  /*1abd0*/  F2FP.F16.F32.PACK_AB R15, R71, R70 ;  /* 0x00000046470f723e */ /* 0x000fe200000000ff */
[----:B------:R-:W-:Y:S04]  /*1abe0*/  STSM.16.M88.4 [R74], R4 ;  /* 0x000000044a007844 */ /* 0x000fe80000000200 */
[----:B------:R3:W-:Y:S01]  /*1abf0*/  STSM.16.M88.4 [R72], R8 ;  /* 0x0000000848007844 */ /* 0x0007e20000000200 */
[----:B------:R-:W-:-:S03]  /*1ac00*/  ISETP.NE.AND.EX P3, PT, RZ, UR7, PT, P3 ;  /* 0x00000007ff007c0c */ /* 0x000fc6000bf65330 */
[----:B------:R4:W-:Y:S01]  /*1ac10*/  STSM.16.M88.4 [R0], R12 ;  /* 0x0000000c00007844 */ /* 0x0009e20000000200 */
[----:B------:R-:W-:Y:S01]  /*1ac20*/  BAR.SYNC.DEFER_BLOCKING 0x1, 0x180 ;  /* 0x0046000000007b1d */ /* 0x000fe20000010000 */
[----:B------:R-:W-:Y:S02]  /*1ac30*/  ISETP.NE.U32.AND P0, PT, RZ, UR4, PT ;  /* 0x00000004ff007c0c */ /* 0x000fe4000bf05070 */
[----:B0-----:R-:W-:Y:S02]  /*1ac40*/  IADD3 R16, P1, R78, UR4, RZ ;  /* 0x000000044e107c10 */ /* 0x001fe4000ff3e0ff */
[----:B------:R-:W-:Y:S01]  /*1ac50*/  ISETP.NE.AND.EX P0, PT, RZ, UR5, PT, P0 ;  /* 0x00000005ff007c0c */ /* 0x000fe2000bf05300 */
[----:B------:R-:W-:Y:S01]  /*1ac60*/  IMAD.MOV.U32 R73, RZ, RZ, RZ ;  /* 0x000000ffff497224 */ /* 0x000fe200078e00ff */
[----:B------:R-:W-:Y:S01]  /*1ac70*/  ISETP.GT.AND P2, PT, R76, 0x1, PT ;  /* 0x000000014c00780c */ /* 0x000fe20003f44270 */
[----:B---3--:R-:W-:Y:S01]  /*1ac80*/  IMAD.MOV.U32 R10, RZ, RZ, 0x9b8 ;  /* 0x000009b8ff0a7424 */ /* 0x008fe200078e00ff */
[----:B----4-:R-:W0:Y:S01]  /*1ac90*/  LDC R0, c[0x0][0xbe8] ;  /* 0x0002fa00ff007b82 */ /* 0x010e220000000800 */
[----:B--2---:R-:W-:-:S02]  /*1aca0*/  IADD3.X R17, R77, UR5, RZ, P1, !PT ;  /* 0x000000054d117c10 */ /* 0x004fc40008ffe4ff */
[----:B------:R-:W-:Y:S01]  /*1acb0*/  @P3 IADD3 R18, P1, R78, UR6, RZ ;  /* 0x000000064e123c10 */ /* 0x000fe2000ff3e0ff */
[----:B------:R-:W-:Y:S02]  /*1acc0*/  ULDC UR6, c[0x0][0xa88] ;  /* 0x0002a20000067ab9 */ /* 0x000fe40000000800 */
[----:B------:R-:W-:Y:S01]  /*1acd0*/  IMAD.U32 R75, RZ, RZ, UR6 ;  /* 0x00000006ff4b7e24 */ /* 0x000fe2000f8e00ff */
[----:B------:R-:W-:Y:S02]  /*1ace0*/  @P3 IADD3.X R19, R77, UR7, RZ, P1, !PT ;  /* 0x000000074d133c10 */ /* 0x000fe40008ffe4ff */
[----:B------:R2:W5:Y:S04]  /*1acf0*/  @P0 LDG.E R73, desc[UR60][R16.64] ;  /* 0x0000003c10490981 */ /* 0x000568000c1e1900 */
[----:B------:R2:W5:Y:S01]  /*1ad00*/  @P3 LDG.E R75, desc[UR60][R18.64] ;  /* 0x0000003c124b3981 */ /* 0x000562000c1e1900 */
[----:B------:R-:W-:-:S04]  /*1ad10*/  SEL R10, R10, 0x978, P2 ;  /* 0x000009780a0a7807 */ /* 0x000fc80001000000 */
[----:B------:R2:W3:Y:S08]  /*1ad20*/  LDC.64 R4, c[0x0][R10+0x220] ;  /* 0x000088000a047b82 */ /* 0x0004f00000000a00 */
[----:B------:R2:W4:Y:S08]  /*1ad30*/  LDC.64 R6, c[0x0][R10+0x218] ;  /* 0x000086000a067b82 */ /* 0x0005300000000a00 */
[----:B------:R2:W1:Y:S01]  /*1ad40*/  LDC.64 R8, c[0x0][R10+0x228] ;  /* 0x00008a000a087b82 */ /* 0x0004620000000a00 */
[----:B0-----:R-:W-:Y:S01]  /*1ad50*/  ISETP.NE.AND P1, PT, R0, 0x1, PT ;  /* 0x000000010000780c */ /* 0x001fe20003f25270 */
[----:B------:R-:W-:-:S12]  /*1ad60*/  @P3 BRA `(.L_x_11830) ;  /* 0x0000000000103947 */ /* 0x000fd80003800000 */
[----:B------:R-:W-:Y:S05]  /*1ad70*/  @!P0 BRA `(.L_x_11830) ;  /* 0x00000000000c8947 */ /* 0x000fea0003800000 */
[----:B------:R-:W2:Y:S04]  /*1ad80*/  LDG.E R12, desc[UR60][R16.64] ;  /* 0x0000003c100c7981 */ /* 0x000ea8000c1e1900 */
[----:B-----5:R-:W2:Y:S02]  /*1ad90*/  LDG.E R75, desc[UR60][R16.64+0x4] ;  /* 0x0000043c104b7981 */ /* 0x020ea4000c1e1900 */
[----:B--2---:R-:W-:-:S07]  /*1ada0*/  IMAD.IADD R75, R75, 0x1, -R12 ;  /* 0x000000014b4b7824 */ /* 0x004fce00078e0a0c */
.L_x_11830:
[----:B------:R-:W3:Y:S01]  /*1adb0*/  LDL.LU R12, [R1+0x94] ;  /* 0x00009400010c7983 */ /* 0x000ee20000300800 */
[----:B--2---:R-:W0:Y:S03]  /*1adc0*/  LDC.64 R10, c[0x0][R10+0x210] ;  /* 0x000084000a0a7b82 */ /* 0x004e260000000a00 */
[----:B------:R-:W2:Y:S04]  /*1add0*/  LDL.LU R17, [R1+0xbc] ;  /* 0x0000bc0001117983 */ /* 0x000ea80000300800 */
[----:B------:R-:W4:Y:S01]  /*1ade0*/  LDL R74, [R1+0x8c] ;  /* 0x00008c00014a7983 */ /* 0x000f220000100800 */
[----:B------:R-:W-:Y:S01]  /*1adf0*/  ISETP.NE.U32.AND P0, PT, RZ, UR4, PT ;  /* 0x00000004ff007c0c */ /* 0x000fe2000bf05070 */
[----:B------:R-:W1:Y:S02]  /*1ae00*/  @P1 LDC R14, c[0x0][0xbec] ;  /* 0x0002fb00ff0e1b82 */ /* 0x000e640000000800 */
[----:B------:R-:W4:Y:S04]  /*1ae10*/  LDL R16, [R1+0x88] ;  /* 0x0000880001107983 */ /* 0x000f280000100800 */
[----:B------:R-:W4:Y:S02]  /*1ae20*/  LDL R76, [R1+0x7c] ;  /* 0x00007c00014c7983 */ /* 0x000f240000100800 */
[----:B------:R-:W0:Y:S02]  /*1ae30*/  @P1 LDC R81, c[0x0][0xbf0] ;  /* 0x0002fc00ff511b82 */ /* 0x000e240000000800 */
[----:B------:R-:W4:Y:S04]  /*1ae40*/  LDL R72, [R1+0xa8] ;  /* 0x0000a80001487983 */ /* 0x000f280000100800 */
[----:B------:R-:W4:Y:S04]  /*1ae50*/  LDL R78, [R1+0xd8] ;  /* 0x0000d800014e7983 */ /* 0x000f280000100800 */
[----:B------:R-:W4:Y:S01]  /*1ae60*/  LDL R18, [R1+0xc4] ;  /* 0x0000c40001127983 */ /* 0x000f220000100800 */
[----:B------:R-:W-:-:S04]  /*1ae70*/  ISETP.NE.AND.EX P0, PT, RZ, UR5, PT, P0 ;  /* 0x00000005ff007c0c */ /* 0x000fc8000bf05300 */
[----:B---3--:R-:W-:Y:S02]  /*1ae80*/  SEL R15, R12, RZ, !P0 ;  /* 0x000000ff0c0f7207 */ /* 0x008fe40004000000 */
[----:B------:R-:W3:Y:S01]  /*1ae90*/  LDC.64 R12, c[0x0][0xba8] ;  /* 0x0002ea00ff0c7b82 */ /* 0x000ee20000000a00 */
[----:B--2---:R-:W-:Y:S02]  /*1aea0*/  SEL R17, R17, RZ, !P0 ;  /* 0x000000ff11117207 */ /* 0x004fe40004000000 */
[----:B------:R-:W-:Y:S02]  /*1aeb0*/  IMAD R5, R5, R15, RZ ;  /* 0x0000000f05057224 */ /* 0x000fe400078e02ff */
[-C--:B----4-:R-:W-:Y:S02]  /*1aec0*/  IMAD R77, R7, R74.reuse, RZ ;  /* 0x0000004a074d7224 */ /* 0x090fe400078e02ff */
[----:B------:R-:W-:Y:S02]  /*1aed0*/  IMAD R79, R4, R17, R5 ;  /* 0x00000011044f7224 */ /* 0x000fe400078e0205 */
[----:B------:R-:W-:-:S04]  /*1aee0*/  IMAD.WIDE.U32 R6, R6, R74, RZ ;  /* 0x0000004a06067225 */ /* 0x000fc800078e00ff */
[----:B------:R-:W-:-:S04]  /*1aef0*/  IMAD.WIDE.U32 R4, R4, R15, RZ ;  /* 0x0000000f04047225 */ /* 0x000fc800078e00ff */
[----:B------:R-:W-:Y:S01]  /*1af00*/  IMAD.IADD R17, R16, 0x1, R76 ;  /* 0x0000000110117824 */ /* 0x000fe200078e024c */
[----:B-----5:R-:W-:-:S03]  /*1af10*/  IADD3 R6, P0, P3, R4, R6, R73 ;  /* 0x0000000604067210 */ /* 0x020fc60007b1e049 */
[----:B-1----:R-:W-:Y:S01]  /*1af20*/  @P1 IMAD.HI.U32 R4, R17, R14, RZ ;  /* 0x0000000e11041227 */ /* 0x002fe200078e00ff */
[----:B------:R-:W-:Y:S01]  /*1af30*/  SEL R19, R72, RZ, P2 ;  /* 0x000000ff48137207 */ /* 0x000fe20001000000 */
[----:B---3--:R-:W1:Y:S02]  /*1af40*/  @!P2 LDC R12, c[0x0][0xb50] ;  /* 0x0002d400ff0cab82 */ /* 0x008e640000000800 */
[----:B------:R-:W-:Y:S02]  /*1af50*/  IMAD.IADD R79, R5, 0x1, R79 ;  /* 0x00000001054f7824 */ /* 0x000fe400078e024f */
[----:B------:R-:W-:Y:S01]  /*1af60*/  IMAD.MOV.U32 R5, RZ, RZ, R17 ;  /* 0x000000ffff057224 */ /* 0x000fe200078e0011 */
[----:B0-----:R-:W-:Y:S01]  /*1af70*/  @P1 SHF.R.U32.HI R5, RZ, R81, R4 ;  /* 0x00000051ff051219 */ /* 0x001fe20000011604 */
[----:B------:R-:W-:Y:S01]  /*1af80*/  IMAD.IADD R7, R7, 0x1, R77 ;  /* 0x0000000107077824 */ /* 0x000fe200078e024d */
[----:B------:R-:W-:Y:S01]  /*1af90*/  SHF.R.S32.HI R14, RZ, 0x1f, R73 ;  /* 0x0000001fff0e7819 */ /* 0x000fe20000011449 */
[-C--:B------:R-:W-:Y:S01]  /*1afa0*/  IMAD R77, R9, R19.reuse, RZ ;  /* 0x00000013094d7224 */ /* 0x080fe200078e02ff */
[----:B------:R-:W0:Y:S01]  /*1afb0*/  @!P2 LDC R13, c[0x0][0xb54] ;  /* 0x0002d500ff0dab82 */ /* 0x000e220000000800 */
[----:B------:R-:W-:Y:S01]  /*1afc0*/  IMAD.WIDE.U32 R8, R8, R19, RZ ;  /* 0x0000001308087225 */ /* 0x000fe200078e00ff */
[----:B------:R-:W-:-:S03]  /*1afd0*/  IADD3.X R7, R79, R7, R14, P0, P3 ;  /* 0x000000074f077210 */ /* 0x000fc600007e640e */
[----:B------:R-:W-:Y:S01]  /*1afe0*/  IMAD.MOV R16, RZ, RZ, -R5 ;  /* 0x000000ffff107224 */ /* 0x000fe200078e0a05 */
[----:B------:R-:W-:Y:S01]  /*1aff0*/  IADD3 R8, P0, P3, R5, R6, R8 ;  /* 0x0000000605087210 */ /* 0x000fe20007b1e008 */
[----:B------:R-:W-:Y:S01]  /*1b000*/  IMAD.IADD R77, R9, 0x1, R77 ;  /* 0x00000001094d7824 */ /* 0x000fe200078e024d */
[----:B------:R-:W-:Y:S01]  /*1b010*/  SHF.R.S32.HI R4, RZ, 0x1f, R5 ;  /* 0x0000001fff047819 */ /* 0x000fe20000011405 */
        /* <DEDUP_REMOVED lines=8> */
[----:B0-----:R-:W-:Y:S01]  /*1b0a0*/  LEA.HI.X R13, R8, R13, R4, 0x2, P0 ;  /* 0x0000000d080d7211 */ /* 0x001fe200000f1404 */
[----:B------:R-:W-:Y:S01]  /*1b0b0*/  SHFL.IDX PT, R6, R12, 0x1, 0x1c1f ;  /* 0x003c1f000c067f89 */ /* 0x000fe200000e0000 */
[----:B------:R-:W-:-:S03]  /*1b0c0*/  IMAD.IADD R19, R78, 0x1, R76 ;  /* 0x000000014e137824 */ /* 0x000fc600078e024c */
        /* <DEDUP_REMOVED lines=11> */
[----:B------:R-:W0:Y:S01]  /*1b180*/  S2R R18, SR_TID.X ;  /* 0x0000000000127919 */ /* 0x000e220000002100 */
[----:B------:R-:W1:Y:S01]  /*1b190*/  @P1 LDC R13, c[0x0][0xbec] ;  /* 0x0002fb00ff0d1b82 */ /* 0x000e620000000800 */
[----:B------:R-:W-:-:S07]  /*1b1a0*/  ULDC.64 UR4, c[0x0][0xaa0] ;  /* 0x0002a80000047ab9 */ /* 0x000fce0000000a00 */
        /* <DEDUP_REMOVED lines=10> */
[----:B------:R-:W-:Y:S01]  /*1b250*/  IADD3 R3, P5, R20, 0x7800, RZ ;  /* 0x0000780014037810 */ /* 0x000fe20007fbe0ff */
[----:B------:R-:W-:Y:S01]  /*1b260*/  IMAD R14, R14, UR4, RZ ;  /* 0x000000040e0e7c24 */ /* 0x000fe2000f8e02ff */
[----:B------:R-:W-:Y:S02]  /*1b270*/  LOP3.LUT R5, R20, 0x180, RZ, 0xc0, !PT ;  /* 0x0000018014057812 */ /* 0x000fe400078ec0ff */
[----:B------:R-:W-:Y:S01]  /*1b280*/  LOP3.LUT R2, R3, 0x180, RZ, 0xc0, !PT ;  /* 0x0000018003027812 */ /* 0x000fe200078ec0ff */
[----:B------:R-:W-:Y:S01]  /*1b290*/  IMAD R11, R73, UR5, R14 ;  /* 0x00000005490b7c24 */ /* 0x000fe2000f8e020e */
[----:B------:R-:W-:Y:S01]  /*1b2a0*/  SHF.R.U64 R5, R5, 0x3, RZ ;  /* 0x0000000305057819 */ /* 0x000fe200000012ff */
[----:B------:R-:W-:Y:S01]  /*1b2b0*/  IMAD.X R37, RZ, RZ, R21, P5 ;  /* 0x000000ffff257224 */ /* 0x000fe200028e0615 */
[----:B------:R-:W-:Y:S02]  /*1b2c0*/  SHF.R.U64 R2, R2, 0x3, RZ ;  /* 0x0000000302027819 */ /* 0x000fe400000012ff */
[----:B------:R-:W-:-:S02]  /*1b2d0*/  IADD3 R17, P0, R20, 0x1800, RZ ;  /* 0x0000180014117810 */ /* 0x000fc40007f1e0ff */
[----:B------:R-:W-:Y:S01]  /*1b2e0*/  LOP3.LUT R36, R2, R3, RZ, 0x3c, !PT ;  /* 0x0000000302247212 */ /* 0x000fe200078e3cff */
[----:B------:R-:W-:Y:S01]  /*1b2f0*/  IMAD.WIDE.U32 R2, R73, UR4, RZ ;  /* 0x0000000449027c25 */ /* 0x000fe2000f8e00ff */
[C---:B------:R-:W-:Y:S01]  /*1b300*/  IADD3 R25, P2, R20.reuse, 0x3000, RZ ;  /* 0x0000300014197810 */ /* 0x040fe20007f5e0ff */
[----:B------:R-:W-:Y:S01]  /*1b310*/  ULDC.64 UR4, c[0x0][0xae8] ;  /* 0x0002ba0000047ab9 */ /* 0x000fe20000000a00 */
[C---:B------:R-:W-:Y:S02]  /*1b320*/  IADD3 R29, P3, R20.reuse, 0x4800, RZ ;  /* 0x00004800141d7810 */ /* 0x040fe40007f7e0ff */
[----:B------:R-:W-:Y:S01]  /*1b330*/  IADD3 R33, P4, R20, 0x6000, RZ ;  /* 0x0000600014217810 */ /* 0x000fe20007f9e0ff */
[----:B------:R-:W-:Y:S01]  /*1b340*/  IMAD.IADD R3, R3, 0x1, R11 ;  /* 0x0000000103037824 */ /* 0x000fe200078e020b */
[----:B------:R-:W-:Y:S01]  /*1b350*/  LOP3.LUT R20, R5, R20, RZ, 0x3c, !PT ;  /* 0x0000001405147212 */ /* 0x000fe200078e3cff */
[----:B------:R-:W-:Y:S01]  /*1b360*/  IMAD R11, R43, 0x60, R10 ;  /* 0x000000602b0b7824 */ /* 0x000fe200078e020a */
[----:B------:R-:W-:Y:S01]  /*1b370*/  LOP3.LUT R16, R17, 0x180, RZ, 0xc0, !PT ;  /* 0x0000018011107812 */ /* 0x000fe200078ec0ff */
[----:B------:R-:W5:Y:S01]  /*1b380*/  LD.E.128 R36, desc[UR60][R36.64] ;  /* 0x0000003c24247980 */ /* 0x000f62000c101d00 */
[----:B------:R-:W-:-:S02]  /*1b390*/  LOP3.LUT R24, R25, 0x180, RZ, 0xc0, !PT ;  /* 0x0000018019187812 */ /* 0x000fc400078ec0ff */
[----:B------:R-:W-:Y:S01]  /*1b3a0*/  LOP3.LUT R28, R29, 0x180, RZ, 0xc0, !PT ;  /* 0x000001801d1c7812 */ /* 0x000fe200078ec0ff */
[----:B------:R0:W5:Y:S01]  /*1b3b0*/  LD.E.128 R4, desc[UR60][R20.64] ;  /* 0x0000003c14047980 */ /* 0x000162000c101d00 */
[----:B------:R-:W-:Y:S02]  /*1b3c0*/  LOP3.LUT R32, R33, 0x180, RZ, 0xc0, !PT ;  /* 0x0000018021207812 */ /* 0x000fe400078ec0ff */
[----:B------:R-:W-:Y:S02]  /*1b3d0*/  SHF.R.U64 R16, R16, 0x3, RZ ;  /* 0x0000000310107819 */ /* 0x000fe400000012ff */
[----:B------:R-:W-:Y:S02]  /*1b3e0*/  SHF.R.U64 R24, R24, 0x3, RZ ;  /* 0x0000000318187819 */ /* 0x000fe400000012ff */
[----:B------:R-:W-:Y:S02]  /*1b3f0*/  SHF.R.U64 R28, R28, 0x3, RZ ;  /* 0x000000031c1c7819 */ /* 0x000fe400000012ff */
[----:B------:R-:W-:Y:S01]  /*1b400*/  SHF.R.U64 R32, R32, 0x3, RZ ;  /* 0x0000000320207819 */ /* 0x000fe200000012ff */
[----:B0-----:R-:W-:Y:S01]  /*1b410*/  IMAD.IADD R20, R76, 0x1, R11 ;  /* 0x000000014c147824 */ /* 0x001fe200078e020b */
[----:B------:R-:W-:Y:S01]  /*1b420*/  LOP3.LUT R16, R16, R17, RZ, 0x3c, !PT ;  /* 0x0000001110107212 */ /* 0x000fe200078e3cff */
[----:B------:R-:W-:Y:S01]  /*1b430*/  IMAD.WIDE.U32 R2, R74, UR4, R2 ;  /* 0x000000044a027c25 */ /* 0x000fe2000f8e0002 */
[----:B------:R-:W-:-:S02]  /*1b440*/  LOP3.LUT R24, R24, R25, RZ, 0x3c, !PT ;  /* 0x0000001918187212 */ /* 0x000fc400078e3cff */
[----:B------:R-:W-:Y:S01]  /*1b450*/  LOP3.LUT R28, R28, R29, RZ, 0x3c, !PT ;  /* 0x0000001d1c1c7212 */ /* 0x000fe200078e3cff */
[----:B-1----:R-:W-:Y:S01]  /*1b460*/  @P1 IMAD.HI.U32 R12, R20, R13, RZ ;  /* 0x0000000d140c1227 */ /* 0x002fe200078e00ff */
[----:B------:R-:W-:Y:S02]  /*1b470*/  LOP3.LUT R32, R32, R33, RZ, 0x3c, !PT ;  /* 0x0000002120207212 */ /* 0x000fe400078e3cff */
[----:B------:R-:W-:Y:S01]  /*1b480*/  SHF.R.S32.HI R14, RZ, 0x1f, R15 ;  /* 0x0000001fff0e7819 */ /* 0x000fe2000001140f */
[--C-:B------:R-:W-:Y:S02]  /*1b490*/  IMAD.X R17, RZ, RZ, R21.reuse, P0 ;  /* 0x000000ffff117224 */ /* 0x100fe400000e0615 */
[--C-:B------:R-:W-:Y:S02]  /*1b4a0*/  IMAD.X R25, RZ, RZ, R21.reuse, P2 ;  /* 0x000000ffff197224 */ /* 0x100fe400010e0615 */
[--C-:B------:R-:W-:Y:S02]  /*1b4b0*/  IMAD.X R29, RZ, RZ, R21.reuse, P3 ;  /* 0x000000ffff1d7224 */ /* 0x100fe400018e0615 */
[----:B------:R-:W-:Y:S01]  /*1b4c0*/  IMAD.X R33, RZ, RZ, R21, P4 ;  /* 0x000000ffff217224 */ /* 0x000fe200020e0615 */
[----:B------:R-:W5:Y:S01]  /*1b4d0*/  LD.E.128 R16, desc[UR60][R16.64] ;  /* 0x0000003c10107980 */ /* 0x000f62000c101d00 */
[----:B------:R-:W-:Y:S01]  /*1b4e0*/  IMAD R3, R74, UR5, R3 ;  /* 0x000000054a037c24 */ /* 0x000fe2000f8e0203 */
[----:B------:R-:W-:Y:S01]  /*1b4f0*/  ULDC.64 UR4, c[0x0][0xaf0] ;  /* 0x0002bc0000047ab9 */ /* 0x000fe20000000a00 */
[----:B------:R-:W-:Y:S01]  /*1b500*/  IMAD.MOV.U32 R11, RZ, RZ, R20 ;  /* 0x000000ffff0b7224 */ /* 0x000fe200078e0014 */
[----:B--2---:R-:W-:Y:S01]  /*1b510*/  @P1 SHF.R.U32.HI R11, RZ, R41, R12 ;  /* 0x00000029ff0b1219 */ /* 0x004fe2000001160c */
        /* <DEDUP_REMOVED lines=8> */
[----:B------:R-:W-:Y:S01]  /*1b5a0*/  IMAD.MOV R15, RZ, RZ, -R11 ;  /* 0x000000ffff0f7224 */ /* 0x000fe200078e0a0b */
        /* <DEDUP_REMOVED lines=32> */
.L_x_12044:
        /* <DEDUP_REMOVED lines=9> */
[CC--:B--2---:R-:W-:Y:S02]  /*1b840*/  @!P1 LEA R12, P3, R40.reuse, R14.reuse, 0x1 ;  /* 0x0000000e280c9211 */ /* 0x0c4fe400078608ff */
[----:B------:R-:W-:Y:S01]  /*1b850*/  @!P2 LEA R20, P4, R43, R14, 0x1 ;  /* 0x0000000e2b14a211 */ /* 0x000fe200078808ff */
[----:B------:R-:W-:Y:S01]  /*1b860*/  @!P0 IMAD.WIDE R10, R9, 0x2, R14 ;  /* 0x00000002090a8825 */ /* 0x000fe200078e020e */
[-C--:B------:R-:W-:Y:S02]  /*1b870*/  @!P1 LEA.HI.X R13, R40, R3.reuse, R42, 0x1, P3 ;  /* 0x00000003280d9211 */ /* 0x080fe400018f0c2a */
[----:B------:R-:W-:Y:S02]  /*1b880*/  @!P2 LEA.HI.X R21, R43, R3, R44, 0x1, P4 ;  /* 0x000000032b15a211 */ /* 0x000fe400020f0c2c */
[----:B-----5:R3:W-:Y:S04]  /*1b890*/  @!P0 ST.E.128 desc[UR60][R10.64], R4 ;  /* 0x000000040a008985 */ /* 0x0207e8000c101d3c */
[----:B------:R3:W-:Y:S04]  /*1b8a0*/  @!P1 ST.E.128 desc[UR60][R12.64], R24 ;  /* 0x000000180c009985 */ /* 0x0007e8000c101d3c */
[----:B------:R3:W-:Y:S02]  /*1b8b0*/  @!P2 ST.E.128 desc[UR60][R20.64], R32 ;  /* 0x000000201400a985 */ /* 0x0007e4000c101d3c */
.L_x_11834:
[----:B------:R-:W-:Y:S05]  /*1b8c0*/  BSYNC B1 ;  /* 0x0000000000017941 */ /* 0x000fea0003800000 */
.L_x_11833:
[----:B------:R-:W-:-:S03]  /*1b8d0*/  UMOV UR4, 0xffffffff ;  /* 0xffffffff00047882 */ /* 0x000fc60000000000 */
[----:B------:R-:W-:Y:S05]  /*1b8e0*/  BRA.DIV UR4, `(.L_x_11835) ;  /* 0x000000ae043c7947 */ /* 0x000fea000b800000 */
[----:B-1----:R1:W4:Y:S04]  /*1b8f0*/  SHFL.IDX PT, R3, R2, 0x1, 0x1c1f ;  /* 0x003c1f0002037f89 */ /* 0x00232800000e0000 */
[----:B--2---:R1:W2:Y:S02]  /*1b900*/  SHFL.IDX PT, R14, R0, 0x1, 0x1c1f ;  /* 0x003c1f00000e7f89 */ /* 0x0042a400000e0000 */
.L_x_12048:
[----:B---3-5:R-:W-:-:S05]  /*1b910*/  VIADD R5, R41, 0x60 ;  /* 0x0000006029057836 */ /* 0x028fca0000000000 */
[----:B------:R-:W-:-:S13]  /*1b920*/  ISETP.GE.AND P0, PT, R5, R8, PT ;  /* 0x000000080500720c */ /* 0x000fda0003f06270 */
[----:B------:R-:W-:Y:S05]  /*1b930*/  @P0 BRA `(.L_x_11836) ;  /* 0x0000001800440947 */ /* 0x000fea0003800000 */
[----:B------:R-:W-:Y:S02]  /*1b940*/  ULDC UR4, c[0x0][0xac8] ;  /* 0x0002b20000047ab9 */ /* 0x000fe40000000800 */
[----:B------:R-:W-:Y:S02]  /*1b950*/  ISETP.GE.AND P1, PT, R9, UR4, PT ;  /* 0x0000000409007c0c */ /* 0x000fe4000bf26270 */
[----:B------:R-:W-:-:S11]  /*1b960*/  ISETP.GE.AND P2, PT, R40, UR4, PT ;  /* 0x0000000428007c0c */ /* 0x000fd6000bf46270 */
[----:B012---:R-:W-:Y:S02]  /*1b970*/  @!P1 IMAD.MOV.U32 R2, RZ, RZ, R14 ;  /* 0x000000ffff029224 */ /* 0x007fe400078e000e */
[C---:B------:R-:W-:Y:S02]  /*1b980*/  @!P2 LEA R6, P0, R40.reuse, R14, 0x1 ;  /* 0x0000000e2806a211 */ /* 0x040fe400078008ff */
        /* <DEDUP_REMOVED lines=10> */
.L_x_11831:
[----:B------:R-:W-:Y:S01]  /*1ba30*/  ULDC.64 UR4, c[0x0][0xb08] ;  /* 0x0002c20000047ab9 */ /* 0x000fe20000000a00 */
[----:B0-----:R-:W0:Y:S01]  /*1ba40*/  @P1 LDC R6, c[0x0][0xbec] ;  /* 0x0002fb00ff061b82 */ /* 0x001e220000000800 */
[----:B------:R-:W-:Y:S01]  /*1ba50*/  IMAD R14, R14, UR4, RZ ;  /* 0x000000040e0e7c24 */ /* 0x000fe2000f8e02ff */
[----:B------:R-:W-:Y:S01]  /*1ba60*/  SHF.R.S32.HI R4, RZ, 0x1f, R15 ;  /* 0x0000001fff047819 */ /* 0x000fe2000001140f */
[----:B------:R-:W-:-:S04]  /*1ba70*/  IMAD.WIDE.U32 R2, R73, UR4, RZ ;  /* 0x0000000449027c25 */ /* 0x000fc8000f8e00ff */
[----:B------:R-:W-:Y:S01]  /*1ba80*/  IMAD R73, R73, UR5, R14 ;  /* 0x0000000549497c24 */ /* 0x000fe2000f8e020e */
[----:B------:R-:W1:Y:S01]  /*1ba90*/  @P1 LDC R11, c[0x0][0xbf0] ;  /* 0x0002fc00ff0b1b82 */ /* 0x000e620000000800 */
[----:B------:R-:W-:Y:S01]  /*1baa0*/  ULDC.64 UR4, c[0x0][0xb38] ;  /* 0x0002ce0000047ab9 */ /* 0x000fe20000000a00 */
[----:B------:R-:W-:Y:S02]  /*1bab0*/  IMAD.MOV.U32 R5, RZ, RZ, R17 ;  /* 0x000000ffff057224 */ /* 0x000fe400078e0011 */
        /* <DEDUP_REMOVED lines=37> */
.L_x_12051:
        /* <DEDUP_REMOVED lines=23> */
[-C--:B------:R-:W-:Y:S01]  /*1be80*/  @!P0 LEA.HI.X R7, R21, R3.reuse, R76, 0x2, P2 ;  /* 0x0000000315078211 */ /* 0x080fe200010f144c */
[----:B------:R-:W-:Y:S01]  /*1be90*/  VIADD R15, R72, 0x30 ;  /* 0x00000030480f7836 */ /* 0x000fe20000000000 */
[----:B------:R-:W-:Y:S02]  /*1bea0*/  ISETP.GE.AND P2, PT, R74, UR4, PT ;  /* 0x000000044a007c0c */ /* 0x000fe4000bf46270 */
[----:B------:R-:W-:Y:S02]  /*1beb0*/  @!P3 LEA.HI.X R11, R18, R3, R20, 0x2, P1 ;  /* 0x00000003120bb211 */ /* 0x000fe400008f1414 */
[----:B------:R-:W-:Y:S01]  /*1bec0*/  ISETP.GE.AND P1, PT, R73, UR4, PT ;  /* 0x0000000449007c0c */ /* 0x000fe2000bf26270 */
[----:B------:R-:W-:Y:S01]  /*1bed0*/  @!P0 ST.E.64 desc[UR60][R6.64], R28 ;  /* 0x0000001c06008985 */ /* 0x000fe2000c101b3c */
[----:B------:R-:W-:-:S02]  /*1bee0*/  @!P4 LEA R12, P5, R16, R14, 0x2 ;  /* 0x0000000e100cc211 */ /* 0x000fc400078a10ff */
[----:B------:R-:W-:Y:S01]  /*1bef0*/  ISETP.GE.AND P0, PT, R15, UR4, PT ;  /* 0x000000040f007c0c */ /* 0x000fe2000bf06270 */
[----:B-1----:R-:W-:Y:S01]  /*1bf00*/  VIADD R25, R72, 0x38 ;  /* 0x0000003848197836 */ /* 0x002fe20000000000 */
[----:B------:R-:W-:Y:S01]  /*1bf10*/  @!P4 LEA.HI.X R13, R16, R3, R17, 0x2, P5 ;  /* 0x00000003100dc211 */ /* 0x000fe200028f1411 */
[----:B------:R-:W-:Y:S03]  /*1bf20*/  @!P3 ST.E.64 desc[UR60][R10.64], R32 ;  /* 0x000000200a00b985 */ /* 0x000fe6000c101b3c */
[----:B------:R-:W-:Y:S01]  /*1bf30*/  ISETP.GE.AND P3, PT, R25, UR4, PT ;  /* 0x0000000419007c0c */ /* 0x000fe2000bf66270 */
[----:B------:R1:W-:Y:S01]  /*1bf40*/  @!P4 ST.E.64 desc[UR60][R12.64], R36 ;  /* 0x000000240c00c985 */ /* 0x0003e2000c101b3c */
[----:B------:R-:W-:Y:S01]  /*1bf50*/  @!P2 LEA R16, P5, R74, R14, 0x2 ;  /* 0x0000000e4a10a211 */ /* 0x000fe200078a10ff */
[----:B------:R-:W-:Y:S01]  /*1bf60*/  VIADD R21, R72, 0x40 ;  /* 0x0000004048157836 */ /* 0x000fe20000000000 */
[----:B------:R-:W-:-:S02]  /*1bf70*/  SHF.R.S32.HI R20, RZ, 0x1f, R73 ;  /* 0x0000001fff147819 */ /* 0x000fc40000011449 */
[CC--:B------:R-:W-:Y:S02]  /*1bf80*/  @!P1 LEA R18, P4, R73.reuse, R14.reuse, 0x2 ;  /* 0x0000000e49129211 */ /* 0x0c0fe400078810ff */
[-C--:B------:R-:W-:Y:S02]  /*1bf90*/  @!P2 LEA.HI.X R17, R74, R3.reuse, R75, 0x2, P5 ;  /* 0x000000034a11a211 */ /* 0x080fe400028f144b */
[-C--:B------:R-:W-:Y:S02]  /*1bfa0*/  @!P1 LEA.HI.X R19, R73, R3.reuse, R20, 0x2, P4 ;  /* 0x0000000349139211 */ /* 0x080fe400020f1414 */
[----:B------:R-:W-:Y:S02]  /*1bfb0*/  SHF.R.S32.HI R24, RZ, 0x1f, R15 ;  /* 0x0000001fff187819 */ /* 0x000fe4000001140f */
[----:B------:R-:W-:Y:S01]  /*1bfc0*/  @!P0 LEA R4, P5, R15, R14, 0x2 ;  /* 0x0000000e0f048211 */ /* 0x000fe200078a10ff */
[C---:B-1----:R-:W-:Y:S01]  /*1bfd0*/  VIADD R13, R72.reuse, 0x48 ;  /* 0x00000048480d7836 */ /* 0x042fe20000000000 */
[----:B------:R-:W-:Y:S01]  /*1bfe0*/  ISETP.GE.AND P4, PT, R21, UR4, PT ;  /* 0x0000000415007c0c */ /* 0x000fe2000bf86270 */
[----:B------:R1:W-:Y:S01]  /*1bff0*/  @!P2 ST.E.64 desc[UR60][R16.64], R40 ;  /* 0x000000281000a985 */ /* 0x0003e2000c101b3c */
[----:B------:R-:W-:Y:S01]  /*1c000*/  @!P0 LEA.HI.X R5, R15, R3, R24, 0x2, P5 ;  /* 0x000000030f058211 */ /* 0x000fe200028f1418 */
[----:B------:R-:W-:Y:S01]  /*1c010*/  VIADD R20, R72, 0x50 ;  /* 0x0000005048147836 */ /* 0x000fe20000000000 */
[----:B------:R-:W-:Y:S01]  /*1c020*/  ISETP.GE.AND P2, PT, R13, UR4, PT ;  /* 0x000000040d007c0c */ /* 0x000fe2000bf46270 */
[----:B------:R2:W-:Y:S01]  /*1c030*/  @!P1 ST.E.64 desc[UR60][R18.64], R44 ;  /* 0x0000002c12009985 */ /* 0x0005e2000c101b3c */
[----:B------:R-:W-:-:S02]  /*1c040*/  SHF.R.S32.HI R24, RZ, 0x1f, R25 ;  /* 0x0000001fff187819 */ /* 0x000fc40000011419 */
[----:B------:R-:W-:Y:S01]  /*1c050*/  @!P3 LEA R6, P1, R25, R14, 0x2 ;  /* 0x0000000e1906b211 */ /* 0x000fe200078210ff */
[----:B------:R-:W-:-:S03]  /*1c060*/  VIADD R15, R72, 0x58 ;  /* 0x00000058480f7836 */ /* 0x000fc60000000000 */
[-C--:B------:R-:W-:Y:S02]  /*1c070*/  @!P3 LEA.HI.X R7, R25, R3.reuse, R24, 0x2, P1 ;  /* 0x000000031907b211 */ /* 0x080fe400008f1418 */
[----:B------:R-:W-:Y:S01]  /*1c080*/  ISETP.GE.AND P1, PT, R20, UR4, PT ;  /* 0x0000000414007c0c */ /* 0x000fe2000bf26270 */
[----:B------:R3:W-:Y:S01]  /*1c090*/  @!P0 ST.E.64 desc[UR60][R4.64], R48 ;  /* 0x0000003004008985 */ /* 0x0007e2000c101b3c */
[----:B------:R-:W-:Y:S02]  /*1c0a0*/  SHF.R.S32.HI R12, RZ, 0x1f, R21 ;  /* 0x0000001fff0c7819 */ /* 0x000fe40000011415 */
[----:B------:R-:W-:Y:S02]  /*1c0b0*/  @!P4 LEA R10, P5, R21, R14, 0x2 ;  /* 0x0000000e150ac211 */ /* 0x000fe400078a10ff */
[----:B------:R-:W-:Y:S02]  /*1c0c0*/  ISETP.GE.AND P0, PT, R15, UR4, PT ;  /* 0x000000040f007c0c */ /* 0x000fe4000bf06270 */
[----:B------:R-:W-:-:S02]  /*1c0d0*/  @!P4 LEA.HI.X R11, R21, R3, R12, 0x2, P5 ;  /* 0x00000003150bc211 */ /* 0x000fc400028f140c */
[----:B-1----:R-:W-:Y:S02]  /*1c0e0*/  SHF.R.S32.HI R16, RZ, 0x1f, R13 ;  /* 0x0000001fff107819 */ /* 0x002fe4000001140d */
[CC--:B------:R-:W-:Y:S02]  /*1c0f0*/  @!P2 LEA R12, P5, R13.reuse, R14.reuse, 0x2 ;  /* 0x0000000e0d0ca211 */ /* 0x0c0fe400078a10ff */
[----:B------:R-:W-:Y:S02]  /*1c100*/  SHF.R.S32.HI R17, RZ, 0x1f, R20 ;  /* 0x0000001fff117819 */ /* 0x000fe40000011414 */
[----:B------:R-:W-:Y:S02]  /*1c110*/  @!P2 LEA.HI.X R13, R13, R3, R16, 0x2, P5 ;  /* 0x000000030d0da211 */ /* 0x000fe400028f1410 */
[----:B------:R-:W-:Y:S02]  /*1c120*/  @!P1 LEA R16, P5, R20, R14, 0x2 ;  /* 0x0000000e14109211 */ /* 0x000fe400078a10ff */
[----:B--2---:R-:W-:-:S02]  /*1c130*/  SHF.R.S32.HI R18, RZ, 0x1f, R15 ;  /* 0x0000001fff127819 */ /* 0x004fc4000001140f */
[-C--:B------:R-:W-:Y:S02]  /*1c140*/  @!P1 LEA.HI.X R17, R20, R3.reuse, R17, 0x2, P5 ;  /* 0x0000000314119211 */ /* 0x080fe400028f1411 */
[C---:B------:R-:W-:Y:S01]  /*1c150*/  @!P0 LEA R14, P5, R15.reuse, R14, 0x2 ;  /* 0x0000000e0f0e8211 */ /* 0x040fe200078a10ff */
[----:B------:R3:W-:Y:S03]  /*1c160*/  @!P3 ST.E.64 desc[UR60][R6.64], R52 ;  /* 0x000000340600b985 */ /* 0x0007e6000c101b3c */
[----:B------:R-:W-:Y:S01]  /*1c170*/  @!P0 LEA.HI.X R15, R15, R3, R18, 0x2, P5 ;  /* 0x000000030f0f8211 */ /* 0x000fe200028f1412 */
[----:B------:R3:W-:Y:S04]  /*1c180*/  @!P4 ST.E.64 desc[UR60][R10.64], R56 ;  /* 0x000000380a00c985 */ /* 0x0007e8000c101b3c */
[----:B------:R3:W-:Y:S04]  /*1c190*/  @!P2 ST.E.64 desc[UR60][R12.64], R60 ;  /* 0x0000003c0c00a985 */ /* 0x0007e8000c101b3c */
[----:B------:R3:W-:Y:S04]  /*1c1a0*/  @!P1 ST.E.64 desc[UR60][R16.64], R64 ;  /* 0x0000004010009985 */ /* 0x0007e8000c101b3c */
[----:B------:R3:W-:Y:S02]  /*1c1b0*/  @!P0 ST.E.64 desc[UR60][R14.64], R68 ;  /* 0x000000440e008985 */ /* 0x0007e4000c101b3c */
.L_x_11839:
[----:B------:R-:W-:Y:S05]  /*1c1c0*/  BSYNC B1 ;  /* 0x0000000000017941 */ /* 0x000fea0003800000 */
.L_x_11838:
[----:B------:R-:W-:-:S03]  /*1c1d0*/  UMOV UR4, 0xffffffff ;  /* 0xffffffff00047882 */ /* 0x000fc60000000000 */
[----:B------:R-:W-:Y:S05]  /*1c1e0*/  BRA.DIV UR4, `(.L_x_11840) ;  /* 0x000000a604787947 */ /* 0x000fea000b800000 */
[----:B-1----:R1:W4:Y:S04]  /*1c1f0*/  SHFL.IDX PT, R3, R2, 0x1, 0x1c1f ;  /* 0x003c1f0002037f89 */ /* 0x00232800000e0000 */
[----:B--23--:R1:W2:Y:S02]  /*1c200*/  SHFL.IDX PT, R14, R0, 0x1, 0x1c1f ;  /* 0x003c1f00000e7f89 */ /* 0x00c2a400000e0000 */
.L_x_12055:
[----:B------:R-:W-:-:S13]  /*1c210*/  ISETP.GE.AND P0, PT, R9, R8, PT ;  /* 0x000000080900720c */ /* 0x000fda0003f06270 */
[----:B------:R-:W-:Y:S05]  /*1c220*/  @P0 BRA `(.L_x_11836) ;  /* 0x0000001000080947 */ /* 0x000fea0003800000 */
[----:B01----:R-:W3:Y:S01]  /*1c230*/  LDL R0, [R1+0xb8] ;  /* 0x0000b80001007983 */ /* 0x003ee20000100800 */
[----:B------:R-:W-:-:S03]  /*1c240*/  ULDC UR4, c[0x0][0xac8] ;  /* 0x0002b20000047ab9 */ /* 0x000fc60000000800 */
[----:B------:R-:W5:Y:S04]  /*1c250*/  LDL R20, [R1+0x74] ;  /* 0x0000740001147983 */ /* 0x000f680000100800 */
[----:B------:R-:W4:Y:S04]  /*1c260*/  LDL R12, [R1+0xb4] ;  /* 0x0000b400010c7983 */ /* 0x000f280000100800 */
        /* <DEDUP_REMOVED lines=8> */
[----:B-----5:R-:W-:Y:S02]  /*1c2f0*/  ISETP.GE.AND P5, PT, R20, UR4, PT ;  /* 0x0000000414007c0c */ /* 0x020fe4000bfa6270 */
[----:B----4-:R-:W-:-:S09]  /*1c300*/  ISETP.GE.AND P0, PT, R12, UR4, PT ;  /* 0x000000040c007c0c */ /* 0x010fd2000bf06270 */
        /* <DEDUP_REMOVED lines=14> */
[----:B------:R-:W-:Y:S01]  /*1c3f0*/  VIADD R15, R20, 0x38 ;  /* 0x00000038140f7836 */ /* 0x000fe20000000000 */
[-C--:B------:R-:W-:Y:S02]  /*1c400*/  @!P3 LEA R10, P5, R18, R14.reuse, 0x2 ;  /* 0x0000000e120ab211 */ /* 0x080fe400078a10ff */
[-C--:B------:R-:W-:Y:S02]  /*1c410*/  @!P4 LEA R12, P2, R16, R14.reuse, 0x2 ;  /* 0x0000000e100cc211 */ /* 0x080fe400078410ff */
[-C--:B------:R-:W-:Y:S02]  /*1c420*/  @!P3 LEA.HI.X R11, R18, R3.reuse, R19, 0x2, P5 ;  /* 0x00000003120bb211 */ /* 0x080fe400028f1413 */
[----:B------:R-:W-:Y:S01]  /*1c430*/  @!P4 LEA.HI.X R13, R16, R3, R17, 0x2, P2 ;  /* 0x00000003100dc211 */ /* 0x000fe200010f1411 */
[C---:B------:R-:W-:Y:S01]  /*1c440*/  VIADD R17, R20.reuse, 0x40 ;  /* 0x0000004014117836 */ /* 0x040fe20000000000 */
[----:B------:R-:W-:Y:S01]  /*1c450*/  ISETP.GE.AND P2, PT, R15, UR4, PT ;  /* 0x000000040f007c0c */ /* 0x000fe2000bf46270 */
[----:B------:R3:W-:Y:S01]  /*1c460*/  @!P3 ST.E.64 desc[UR60][R10.64], R38 ;  /* 0x000000260a00b985 */ /* 0x0007e2000c101b3c */
[----:B------:R-:W-:Y:S01]  /*1c470*/  SHF.R.S32.HI R18, RZ, 0x1f, R21 ;  /* 0x0000001fff127819 */ /* 0x000fe20000011415 */
[----:B------:R-:W-:Y:S01]  /*1c480*/  VIADD R19, R20, 0x48 ;  /* 0x0000004814137836 */ /* 0x000fe20000000000 */
[----:B------:R-:W-:Y:S01]  /*1c490*/  ISETP.GE.AND P3, PT, R17, UR4, PT ;  /* 0x0000000411007c0c */ /* 0x000fe2000bf66270 */
[----:B------:R4:W-:Y:S01]  /*1c4a0*/  @!P4 ST.E.64 desc[UR60][R12.64], R42 ;  /* 0x0000002a0c00c985 */ /* 0x0009e2000c101b3c */
[----:B0-----:R-:W-:-:S02]  /*1c4b0*/  @!P1 LEA R4, P4, R21, R14, 0x2 ;  /* 0x0000000e15049211 */ /* 0x001fc400078810ff */
[----:B------:R-:W-:Y:S02]  /*1c4c0*/  SHF.R.S32.HI R2, RZ, 0x1f, R0 ;  /* 0x0000001fff027819 */ /* 0x000fe40000011400 */
[C---:B-1----:R-:W-:Y:S02]  /*1c4d0*/  @!P0 LEA R6, P5, R0.reuse, R14, 0x2 ;  /* 0x0000000e00068211 */ /* 0x042fe400078a10ff */
        /* <DEDUP_REMOVED lines=9> */
[----:B------:R-:W-:Y:S02]  /*1c570*/  SHF.R.S32.HI R2, RZ, 0x1f, R17 ;  /* 0x0000001fff027819 */ /* 0x000fe40000011411 */
[----:B---3--:R-:W-:-:S04]  /*1c580*/  @!P3 LEA R10, P4, R17, R14, 0x2 ;  /* 0x0000000e110ab211 */ /* 0x008fc800078810ff */
[----:B------:R-:W-:Y:S02]  /*1c590*/  @!P3 LEA.HI.X R11, R17, R3, R2, 0x2, P4 ;  /* 0x00000003110bb211 */ /* 0x000fe400020f1402 */
[----:B------:R-:W-:Y:S02]  /*1c5a0*/  SHF.R.S32.HI R2, RZ, 0x1f, R19 ;  /* 0x0000001fff027819 */ /* 0x000fe40000011413 */
[----:B----4-:R-:W-:-:S04]  /*1c5b0*/  @!P5 LEA R12, P4, R19, R14, 0x2 ;  /* 0x0000000e130cd211 */ /* 0x010fc800078810ff */
        /* <DEDUP_REMOVED lines=17> */
.L_x_11829:
[----:B------:R-:W2:Y:S01]  /*1c6d0*/  LDL.LU R4, [R1+0x98] ;  /* 0x0000980001047983 */ /* 0x000ea20000300800 */
[----:B------:R-:W-:Y:S01]  /*1c6e0*/  ULDC.64 UR6, c[0x0][0xc08] ;  /* 0x0003020000067ab9 */ /* 0x000fe20000000a00 */
[----:B------:R-:W-:Y:S02]  /*1c6f0*/  ULDC.64 UR4, c[0x0][0xc00] ;  /* 0x0003000000047ab9 */ /* 0x000fe40000000a00 */
[----:B------:R-:W4:Y:S04]  /*1c700*/  LDL.LU R0, [R1+0x9c] ;  /* 0x00009c0001007983 */ /* 0x000f280000300800 */
[----:B------:R-:W3:Y:S01]  /*1c710*/  LDL R8, [R1+0x90] ;  /* 0x0000900001087983 */ /* 0x000ee20000100800 */
[----:B------:R-:W-:Y:S01]  /*1c720*/  ISETP.NE.U32.AND P1, PT, RZ, UR6, PT ;  /* 0x00000006ff007c0c */ /* 0x000fe2000bf25070 */
[----:B------:R-:W-:Y:S01]  /*1c730*/  IMAD.MOV.U32 R7, RZ, RZ, RZ ;  /* 0x000000ffff077224 */ /* 0x000fe200078e00ff */
[----:B------:R-:W-:-:S02]  /*1c740*/  ISETP.NE.U32.AND P0, PT, RZ, UR4, PT ;  /* 0x00000004ff007c0c */ /* 0x000fc4000bf05070 */
[----:B------:R-:W-:Y:S02]  /*1c750*/  ISETP.NE.AND.EX P1, PT, RZ, UR7, PT, P1 ;  /* 0x00000007ff007c0c */ /* 0x000fe4000bf25310 */
[----:B------:R-:W-:Y:S01]  /*1c760*/  ISETP.NE.AND.EX P0, PT, RZ, UR5, PT, P0 ;  /* 0x00000005ff007c0c */ /* 0x000fe2000bf05300 */
[----:B------:R-:W0:Y:S01]  /*1c770*/  S2R R9, SR_TID.X ;  /* 0x0000000000097919 */ /* 0x000e220000002100 */
[----:B--2---:R-:W-:Y:S01]  /*1c780*/  IADD3 R2, P2, R4, UR4, RZ ;  /* 0x0000000404027c10 */ /* 0x004fe2000ff5e0ff */
[----:B------:R-:W-:-:S03]  /*1c790*/  ULDC UR4, c[0x0][0xa88] ;  /* 0x0002a20000047ab9 */ /* 0x000fc60000000800 */
[----:B----4-:R-:W-:-:S05]  /*1c7a0*/  IADD3.X R3, R0, UR5, RZ, P2, !PT ;  /* 0x0000000500037c10 */ /* 0x010fca00097fe4ff */
[----:B------:R-:W-:Y:S01]  /*1c7b0*/  @P1 IADD3 R4, P2, R4, UR6, RZ ;  /* 0x0000000604041c10 */ /* 0x000fe2000ff5e0ff */
[----:B------:R-:W-:Y:S01]  /*1c7c0*/  IMAD.U32 R6, RZ, RZ, UR4 ;  /* 0x00000004ff067e24 */ /* 0x000fe2000f8e00ff */
[----:B------:R2:W5:Y:S02]  /*1c7d0*/  @P0 LDG.E R7, desc[UR60][R2.64] ;  /* 0x0000003c02070981 */ /* 0x000564000c1e1900 */
[----:B------:R-:W-:-:S05]  /*1c7e0*/  @P1 IADD3.X R5, R0, UR7, RZ, P2, !PT ;  /* 0x0000000700051c10 */ /* 0x000fca00097fe4ff */
[----:B------:R2:W5:Y:S01]  /*1c7f0*/  @P1 LDG.E R6, desc[UR60][R4.64] ;  /* 0x0000003c04061981 */ /* 0x000562000c1e1900 */
[----:B---3--:R-:W-:Y:S01]  /*1c800*/  ISETP.NE.AND P2, PT, R8, RZ, PT ;  /* 0x000000ff0800720c */ /* 0x008fe20003f45270 */
[----:B0-----:R-:W-:-:S05]  /*1c810*/  VIADD R24, R9, 0xffffff80 ;  /* 0xffffff8009187836 */ /* 0x001fca0000000000 */
        /* <DEDUP_REMOVED lines=9> */
.L_x_11841:
[----:B------:R-:W3:Y:S04]  /*1c8b0*/  LDL.LU R0, [R1+0xbc] ;  /* 0x0000bc0001007983 */ /* 0x000ee80000300800 */
[----:B--2---:R-:W2:Y:S01]  /*1c8c0*/  LDL.LU R2, [R1+0x94] ;  /* 0x0000940001027983 */ /* 0x004ea20000300800 */
[----:B------:R-:W-:Y:S01]  /*1c8d0*/  BSSY B1, `(.L_x_11842) ;  /* 0x0000038000017945 */ /* 0x000fe20003800000 */
[----:B-----5:R-:W-:Y:S02]  /*1c8e0*/  SHF.R.S32.HI R18, RZ, 0x1f, R7 ;  /* 0x0000001fff127819 */ /* 0x020fe40000011407 */
[----:B---3--:R-:W-:Y:S02]  /*1c8f0*/  SEL R20, R0, RZ, !P0 ;  /* 0x000000ff00147207 */ /* 0x008fe40004000000 */
[----:B--2---:R-:W-:Y:S01]  /*1c900*/  SEL R25, R2, RZ, !P0 ;  /* 0x000000ff02197207 */ /* 0x004fe20004000000 */
[----:B------:R-:W-:Y:S06]  /*1c910*/  @P3 BRA `(.L_x_11843) ;  /* 0x0000000000cc3947 */ /* 0x000fec0003800000 */
[----:B------:R-:W2:Y:S01]  /*1c920*/  LDL R2, [R1+0x7c] ;  /* 0x00007c0001027983 */ /* 0x000ea20000100800 */
        /* <DEDUP_REMOVED lines=50> */
.L_x_11843:
[----:B------:R-:W-:Y:S05]  /*1cc50*/  BSYNC B1 ;  /* 0x0000000000017941 */ /* 0x000fea0003800000 */
.L_x_11842:
[----:B------:R-:W-:Y:S05]  /*1cc60*/  @P2 BRA `(.L_x_11836) ;  /* 0x0000000400782947 */ /* 0x000fea0003800000 */
[----:B------:R-:W2:Y:S01]  /*1cc70*/  LDL.LU R10, [R1+0x8c] ;  /* 0x00008c00010a7983 */ /* 0x000ea20000300800 */
[----:B------:R-:W3:Y:S01]  /*1cc80*/  LDC R17, c[0x0][0xbe8] ;  /* 0x0002fa00ff117b82 */ /* 0x000ee20000000800 */
[----:B0-----:R-:W-:Y:S01]  /*1cc90*/  SHF.R.S32.HI R3, RZ, 0x1f, R24 ;  /* 0x0000001fff037819 */ /* 0x001fe20000011418 */
        /* <DEDUP_REMOVED lines=16> */
[----:B------:R-:W0:Y:S08]  /*1cda0*/  @P0 LDC R8, c[0x0][0xbec] ;  /* 0x0002fb00ff080b82 */ /* 0x000e300000000800 */
[----:B------:R-:W3:Y:S01]  /*1cdb0*/  @P0 LDC R11, c[0x0][0xbf0] ;  /* 0x0002fc00ff0b0b82 */ /* 0x000ee20000000800 */
[----:B--2---:R-:W-:-:S04]  /*1cdc0*/  IMAD.WIDE.U32 R2, R10, UR4, R2 ;  /* 0x000000040a027c25 */ /* 0x004fc8000f8e0002 */
[----:B----4-:R-:W-:Y:S02]  /*1cdd0*/  IMAD.IADD R9, R16, 0x1, R0 ;  /* 0x0000000110097824 */ /* 0x010fe400078e0200 */
[----:B------:R-:W-:Y:S01]  /*1cde0*/  IMAD R3, R10, UR5, R3 ;  /* 0x000000050a037c24 */ /* 0x000fe2000f8e0203 */
[----:B------:R-:W-:Y:S01]  /*1cdf0*/  ULDC.64 UR4, c[0x0][0xae0] ;  /* 0x0002b80000047ab9 */ /* 0x000fe20000000a00 */
[----:B0-----:R-:W-:-:S04]  /*1ce00*/  @P0 IMAD.HI.U32 R0, R9, R8, RZ ;  /* 0x0000000809000227 */ /* 0x001fc800078e00ff */
        /* <DEDUP_REMOVED lines=29> */
.L_x_12058:
        /* <DEDUP_REMOVED lines=18> */
.L_x_11846:
[----:B------:R-:W-:Y:S05]  /*1d100*/  BSYNC B1 ;  /* 0x0000000000017941 */ /* 0x000fea0003800000 */
.L_x_11845:
[----:B------:R-:W-:-:S03]  /*1d110*/  UMOV UR4, 0xffffffff ;  /* 0xffffffff00047882 */ /* 0x000fc60000000000 */
[----:B------:R-:W-:Y:S05]  /*1d120*/  BRA.DIV UR4, `(.L_x_11847) ;  /* 0x0000009a04247947 */ /* 0x000fea000b800000 */
[----:B--2---:R2:W0:Y:S04]  /*1d130*/  SHFL.IDX PT, R3, R2, 0x1, 0x1c1f ;  /* 0x003c1f0002037f89 */ /* 0x00442800000e0000 */
[----:B---3--:R2:W3:Y:S02]  /*1d140*/  SHFL.IDX PT, R14, R0, 0x1, 0x1c1f ;  /* 0x003c1f00000e7f89 */ /* 0x0084e400000e0000 */
.L_x_12062:
        /* <DEDUP_REMOVED lines=16> */
.L_x_11836:
[----:B------:R-:W-:Y:S05]  /*1d250*/  BSYNC B0 ;  /* 0x0000000000007941 */ /* 0x000fea0003800000 */
.L_x_11828:
[----:B------:R-:W-:Y:S02]  /*1d260*/  ULDC UR4, c[0x0][0xc3c] ;  /* 0x00030f0000047ab9 */ /* 0x000fe40000000800 */
[----:B-1----:R-:W-:-:S13]  /*1d270*/  ISETP.GE.AND P0, PT, R107, UR4, PT ;  /* 0x000000046b007c0c */ /* 0x002fda000bf06270 */
[----:B------:R-:W-:Y:S05]  /*1d280*/  @!P0 BRA `(.L_x_11848) ;  /* 0xfffffe4000388947 */ /* 0x000fea000383ffff */
[----:B------:R-:W-:Y:S05]  /*1d290*/  BRA `(.L_x_11690) ;  /* 0x0000008800987947 */ /* 0x000fea0003800000 */
.L_x_11688:
[----:B------:R-:W-:-:S08]  /*1d2a0*/  NOP ;  /* 0x0000000000007918 */ /* 0x000fd00000000000 */
[----:B--2---:R-:W0:-:S00]  /*1d2b0*/  USETMAXREG.DEALLOC.CTAPOOL 0x20 ;  /* 0x00000020000079c8 */ /* 0x004e0000080e0500 */
        /* <DEDUP_REMOVED lines=16> */
.L_x_11849:
        /* <DEDUP_REMOVED lines=44> */
.L_x_11853:
        /* <DEDUP_REMOVED lines=37> */
.L_x_11851:
        /* <DEDUP_REMOVED lines=13> */
.L_x_11854:
        /* <DEDUP_REMOVED lines=17> */
[----:B------:R-:W-:Y:S02]  /*1dab0*/  IMAD.MOV R11, RZ, RZ, -R10 ;  /* 0x000000ffff0b7224 */ /* 0x000fe400078e0a0a */
[----:B------:R-:W-:-:S04]  /*1dac0*/  IMAD.HI.U32 R2, R3, R8, RZ ;  /* 0x0000000803027227 */ /* 0x000fc800078e00ff */
[----:B------:R-:W-:-:S05]  /*1dad0*/  IMAD R8, R2, R11, R8 ;  /* 0x0000000b02087224 */ /* 0x000fca00078e0208 */
        /* <DEDUP_REMOVED lines=14> */
[----:B0-----:R-:W-:-:S04]  /*1dbc0*/  IMAD.MOV R8, RZ, RZ, -R3 ;  /* 0x000000ffff087224 */ /* 0x001fc800078e0a03 */
[----:B------:R-:W-:Y:S01]  /*1dbd0*/  IMAD.MOV.U32 R2, RZ, RZ, R8 ;  /* 0x000000ffff027224 */ /* 0x000fe200078e0008 */
[----:B------:R-:W-:-:S03]  /*1dbe0*/  IABS R8, R6 ;  /* 0x0000000600087213 */ /* 0x000fc60000000000 */
[----:B------:R-:W-:Y:S02]  /*1dbf0*/  IMAD R9, R2, R5, RZ ;  /* 0x0000000502097224 */ /* 0x000fe400078e02ff */
[----:B------:R-:W-:Y:S02]  /*1dc00*/  IMAD.MOV.U32 R2, RZ, RZ, RZ ;  /* 0x000000ffff027224 */ /* 0x000fe400078e00ff */
[----:B------:R-:W-:Y:S02]  /*1dc10*/  IMAD.MOV R8, RZ, RZ, -R8 ;  /* 0x000000ffff087224 */ /* 0x000fe400078e0a08 */
[----:B------:R-:W-:Y:S01]  /*1dc20*/  IMAD.HI.U32 R2, R3, R9, R2 ;  /* 0x0000000903027227 */ /* 0x000fe200078e0002 */
[----:B------:R-:W-:-:S05]  /*1dc30*/  IABS R3, R7 ;  /* 0x0000000700037213 */ /* 0x000fca0000000000 */
        /* <DEDUP_REMOVED lines=19> */
.L_x_11855:
[----:B0-----:R-:W0:Y:S02]  /*1dd70*/  LDC.64 R2, c[0x0][0xc90] ;  /* 0x00032400ff027b82 */ /* 0x001e240000000a00 */
        /* <DEDUP_REMOVED lines=32> */
[----:B------:R-:W-:-:S04]  /*1df80*/  VIADDMNMX R7, R7, UR5, R8, PT ;  /* 0x0000000507077c46 */ /* 0x000fc8000b800108 */
[----:B------:R-:W-:Y:S01]  /*1df90*/  IABS R8, R7 ;  /* 0x0000000700087213 */ /* 0x000fe20000000000 */
[----:B------:R-:W-:-:S03]  /*1dfa0*/  IMAD.MOV R26, RZ, RZ, -R7 ;  /* 0x000000ffff1a7224 */ /* 0x000fc600078e0a07 */
        /* <DEDUP_REMOVED lines=24> */
.L_x_11856:
[----:B------:R-:W-:-:S05]  /*1e130*/  LOP3.LUT R2, RZ, R2, RZ, 0x33, !PT ;  /* 0x00000002ff027212 */ /* 0x000fca00078e33ff */
[----:B------:R-:W-:Y:S01]  /*1e140*/  IMAD.IADD R25, R25, 0x1, R2 ;  /* 0x0000000119197824 */ /* 0x000fe200078e0202 */
[----:B------:R-:W-:Y:S06]  /*1e150*/  BRA `(.L_x_11857) ;  /* 0x00000000000c7947 */ /* 0x000fec0003800000 */
.L_x_11852:
[----:B------:R-:W-:Y:S02]  /*1e160*/  IMAD.MOV.U32 R25, RZ, RZ, RZ ;  /* 0x000000ffff197224 */ /* 0x000fe400078e00ff */
[----:B------:R-:W-:Y:S02]  /*1e170*/  IMAD.U32 R24, RZ, RZ, UR6 ;  /* 0x00000006ff187e24 */ /* 0x000fe4000f8e00ff */
[----:B------:R-:W-:-:S07]  /*1e180*/  IMAD.MOV.U32 R26, RZ, RZ, RZ ;  /* 0x000000ffff1a7224 */ /* 0x000fce00078e00ff */
.L_x_11857:
[----:B------:R-:W-:-:S13]  /*1e190*/  ISETP.NE.AND P0, PT, R0, RZ, PT ;  /* 0x000000ff0000720c */ /* 0x000fda0003f05270 */
[----:B------:R-:W0:Y:S01]  /*1e1a0*/  @!P0 S2R R3, SR_CgaCtaId ;  /* 0x0000000000038919 */ /* 0x000e220000008800 */
[----:B------:R-:W-:-:S04]  /*1e1b0*/  @!P0 MOV R0, 0x400 ;  /* 0x0000040000008802 */ /* 0x000fc80000000f00 */
[----:B0-----:R-:W-:-:S05]  /*1e1c0*/  @!P0 LEA R0, R3, R0, 0x18 ;  /* 0x0000000003008211 */ /* 0x001fca00078ec0ff */
[----:B------:R0:W-:Y:S01]  /*1e1d0*/  @!P0 STS.128 [R0+0x31cd0], R24 ;  /* 0x031cd01800008388 */ /* 0x0001e20000000c00 */
[----:B------:R-:W-:Y:S06]  /*1e1e0*/  BAR.ARV 0x5, 0x200 ;  /* 0x0148000000007b1d */ /* 0x000fec0000002000 */
.L_x_11850:
[----:B------:R2:W-:Y:S01]  /*1e1f0*/  STL [R1+0x44], RZ ;  /* 0x000044ff01007387 */ /* 0x0005e20000100800 */
[----:B------:R-:W-:Y:S01]  /*1e200*/  ULDC UR4, c[0x0][0xc3c] ;  /* 0x00030f0000047ab9 */ /* 0x000fe20000000800 */
[----:B------:R-:W-:Y:S01]  /*1e210*/  IMAD.MOV.U32 R28, RZ, RZ, 0x1 ;  /* 0x00000001ff1c7424 */ /* 0x000fe200078e00ff */
[----:B-1----:R-:W-:Y:S01]  /*1e220*/  ISETP.GE.AND P0, PT, R27, UR4, PT ;  /* 0x000000041b007c0c */ /* 0x002fe2000bf06270 */
[----:B------:R-:W-:-:S12]  /*1e230*/  IMAD.MOV.U32 R18, RZ, RZ, RZ ;  /* 0x000000ffff127224 */ /* 0x000fd800078e00ff */
[----:B--2---:R-:W-:Y:S05]  /*1e240*/  @P0 BRA `(.L_x_11858) ;  /* 0x0000007400d00947 */ /* 0x004fea0003800000 */
[----:B------:R-:W2:Y:S04]  /*1e250*/  LDL R7, [R1+0x34] ;  /* 0x0000340001077983 */ /* 0x000ea80000100800 */
[----:B------:R-:W3:Y:S01]  /*1e260*/  LDL.LU R5, [R1] ;  /* 0x0000000001057983 */ /* 0x000ee20000300800 */
[----:B------:R-:W1:Y:S01]  /*1e270*/  S2R R8, SR_TID.X ;  /* 0x0000000000087919 */ /* 0x000e620000002100 */
[----:B------:R-:W4:Y:S01]  /*1e280*/  S2UR UR5, SR_CgaCtaId ;  /* 0x00000000000579c3 */ /* 0x000f220000008800 */
[----:B------:R-:W-:Y:S01]  /*1e290*/  UMOV UR4, 0x400 ;  /* 0x0000040000047882 */ /* 0x000fe20000000000 */
[C---:B-1----:R-:W-:Y:S01]  /*1e2a0*/  LOP3.LUT R6, R8.reuse, 0x7f, RZ, 0xc0, !PT ;  /* 0x0000007f08067812 */ /* 0x042fe200078ec0ff */
[----:B0-----:R-:W-:-:S04]  /*1e2b0*/  IMAD.SHL.U32 R0, R8, 0x8, RZ ;  /* 0x0000000808007824 */ /* 0x001fc800078e00ff */
[----:B------:R-:W-:Y:S01]  /*1e2c0*/  IMAD.SHL.U32 R4, R6, 0x8, RZ ;  /* 0x0000000806047824 */ /* 0x000fe200078e00ff */
[C---:B------:R-:W-:Y:S02]  /*1e2d0*/  LOP3.LUT R3, R0.reuse, 0x20, RZ, 0xc0, !PT ;  /* 0x0000002000037812 */ /* 0x040fe400078ec0ff */
[----:B------:R-:W-:Y:S02]  /*1e2e0*/  LOP3.LUT R2, R0, 0xd8, RZ, 0xc0, !PT ;  /* 0x000000d800027812 */ /* 0x000fe400078ec0ff */
[----:B------:R-:W-:Y:S02]  /*1e2f0*/  ISETP.NE.AND P1, PT, R6, RZ, PT ;  /* 0x000000ff0600720c */ /* 0x000fe40003f25270 */
[----:B------:R-:W-:Y:S02]  /*1e300*/  LOP3.LUT R3, R3, 0x300, R4, 0xf8, !PT ;  /* 0x0000030003037812 */ /* 0x000fe400078ef804 */
[----:B------:R-:W-:-:S04]  /*1e310*/  LOP3.LUT R2, R2, 0x18, R8, 0x78, !PT ;  /* 0x0000001802027812 */ /* 0x000fc800078e7808 */
[----:B------:R-:W-:Y:S02]  /*1e320*/  LOP3.LUT R3, R3, R2, RZ, 0xfc, !PT ;  /* 0x0000000203037212 */ /* 0x000fe400078efcff */
[----:B------:R-:W-:Y:S01]  /*1e330*/  LOP3.LUT P0, R2, R8, 0x1f, RZ, 0xc0, !PT ;  /* 0x0000001f08027812 */ /* 0x000fe2000780c0ff */
[----:B----4-:R-:W-:Y:S01]  /*1e340*/  ULEA UR4, UR5, UR4, 0x18 ;  /* 0x0000000405047291 */ /* 0x010fe2000f8ec03f */
[----:B------:R-:W-:-:S03]  /*1e350*/  SHF.R.U32.HI R4, RZ, 0x2, R6 ;  /* 0x00000002ff047819 */ /* 0x000fc60000011606 */
[----:B------:R0:W-:Y:S02]  /*1e360*/  STL [R1+0xc], R2 ;  /* 0x00000c0201007387 */ /* 0x0001e40000100800 */
[----:B------:R-:W-:Y:S02]  /*1e370*/  IMAD.U32 R16, RZ, RZ, UR4 ;  /* 0x00000004ff107e24 */ /* 0x000fe4000f8e00ff */
[----:B0-----:R-:W-:-:S05]  /*1e380*/  IMAD.SHL.U32 R2, R8, 0x20, RZ ;  /* 0x0000002008027824 */ /* 0x001fca00078e00ff */
[----:B------:R-:W-:Y:S01]  /*1e390*/  LOP3.LUT R4, R4, 0x60, R2, 0xf8, !PT ;  /* 0x0000006004047812 */ /* 0x000fe200078ef802 */
[----:B------:R-:W-:Y:S01]  /*1e3a0*/  IMAD R2, R3, 0x2, R16 ;  /* 0x0000000203027824 */ /* 0x000fe200078e0210 */
[----:B------:R-:W-:Y:S01]  /*1e3b0*/  LOP3.LUT R0, R0, 0x18, RZ, 0xc0, !PT ;  /* 0x0000001800007812 */ /* 0x000fe200078ec0ff */
[----:B------:R-:W-:Y:S01]  /*1e3c0*/  BSSY B8, `(.L_x_11858) ;  /* 0x000075c000087945 */ /* 0x000fe20003800000 */
[----:B------:R-:W-:Y:S02]  /*1e3d0*/  IMAD.MOV.U32 R29, RZ, RZ, RZ ;  /* 0x000000ffff1d7224 */ /* 0x000fe400078e00ff */
[----:B------:R-:W-:Y:S02]  /*1e3e0*/  IMAD.MOV.U32 R18, RZ, RZ, RZ ;  /* 0x000000ffff127224 */ /* 0x000fe400078e00ff */
[----:B------:R-:W-:Y:S01]  /*1e3f0*/  IMAD.MOV.U32 R28, RZ, RZ, 0x1 ;  /* 0x00000001ff1c7424 */ /* 0x000fe200078e00ff */
[----:B------:R-:W-:Y:S01]  /*1e400*/  ULDC.64 UR36, c[0x0][0x198] ;  /* 0x0000660000247ab9 */ /* 0x000fe20000000a00 */
[----:B------:R-:W-:Y:S01]  /*1e410*/  ULDC UR38, c[0x0][0xc] ;  /* 0x0000030000267ab9 */ /* 0x000fe20000000800 */
[----:B---3--:R-:W-:-:S04]  /*1e420*/  LOP3.LUT R5, R5, 0xfffffffd, RZ, 0xc0, !PT ;  /* 0xfffffffd05057812 */ /* 0x008fc800078ec0ff */
[----:B------:R-:W-:-:S04]  /*1e430*/  @P1 LOP3.LUT R5, R5, 0x2, RZ, 0xfc, !PT ;  /* 0x0000000205051812 */ /* 0x000fc800078efcff */
[----:B------:R-:W-:-:S04]  /*1e440*/  LOP3.LUT R5, R5, 0xfffffffe, RZ, 0xc0, !PT ;  /* 0xfffffffe05057812 */ /* 0x000fc800078ec0ff */
[----:B------:R-:W-:Y:S02]  /*1e450*/  @P0 LOP3.LUT R5, R5, 0x1, RZ, 0xfc, !PT ;  /* 0x0000000105050812 */ /* 0x000fe400078efcff */
[----:B------:R-:W-:Y:S02]  /*1e460*/  ISETP.NE.OR P0, PT, R6, RZ, !P0 ;  /* 0x000000ff0600720c */ /* 0x000fe40004705670 */
[----:B--2---:R-:W-:Y:S02]  /*1e470*/  LOP3.LUT R8, R7, 0x2, RZ, 0xfc, !PT ;  /* 0x0000000207087812 */ /* 0x004fe400078efcff */
[----:B------:R-:W-:Y:S01]  /*1e480*/  LOP3.LUT R5, R5, 0xfffffff7, RZ, 0xc0, !PT ;  /* 0xfffffff705057812 */ /* 0x000fe200078ec0ff */
[----:B------:R-:W-:Y:S02]  /*1e490*/  IMAD.MOV.U32 R7, RZ, RZ, 0x1 ;  /* 0x00000001ff077424 */ /* 0x000fe400078e00ff */
[----:B------:R-:W-:Y:S04]  /*1e4a0*/  STL [R1+0x1c], R8 ;  /* 0x00001c0801007387 */ /* 0x000fe80000100800 */
[----:B------:R-:W-:Y:S02]  /*1e4b0*/  STL [R1+0x44], RZ ;  /* 0x000044ff01007387 */ /* 0x000fe40000100800 */
[----:B------:R-:W-:-:S02]  /*1e4c0*/  @P0 LOP3.LUT R5, R5, 0x8, RZ, 0xfc, !PT ;  /* 0x0000000805050812 */ /* 0x000fc400078efcff */
[----:B------:R-:W-:Y:S04]  /*1e4d0*/  STL [R1+0x4], R7 ;  /* 0x0000040701007387 */ /* 0x000fe80000100800 */
[----:B------:R0:W-:Y:S04]  /*1e4e0*/  STL [R1+0x14], R2 ;  /* 0x0000140201007387 */ /* 0x0001e80000100800 */
[----:B------:R1:W-:Y:S01]  /*1e4f0*/  STL [R1], R5 ;  /* 0x0000000501007387 */ /* 0x0003e20000100800 */
[C---:B0-----:R-:W-:Y:S02]  /*1e500*/  LOP3.LUT R2, R0.reuse, 0x20, RZ, 0xfc, !PT ;  /* 0x0000002000027812 */ /* 0x041fe400078efcff */
[----:B------:R-:W-:-:S07]  /*1e510*/  LOP3.LUT R0, R0, 0x40, RZ, 0xfc, !PT ;  /* 0x0000004000007812 */ /* 0x000fce00078efcff */
.L_x_12010:
[----:B0-----:R-:W0:Y:S02]  /*1e520*/  LDC.64 R2, c[0x0][0xc88] ;  /* 0x00032200ff027b82 */ /* 0x001e240000000a00 */
[----:B0-----:R-:W-:-:S05]  /*1e530*/  IMAD.WIDE R2, R27, 0x4, R2 ;  /* 0x000000041b027825 */ /* 0x001fca00078e0202 */
[----:B--2---:R-:W2:Y:S01]  /*1e540*/  LDG.E R14, desc[UR60][R2.64] ;  /* 0x0000003c020e7981 */ /* 0x004ea2000c1e1900 */
        /* <DEDUP_REMOVED lines=18> */
[----:B-1----:R-:W-:Y:S01]  /*1e670*/  @P3 IADD3.X R11, R22, UR7, RZ, P1, !PT ;  /* 0x00000007160b3c10 */ /* 0x002fe20008ffe4ff */
        /* <DEDUP_REMOVED lines=10> */
[----:B--2---:R-:W-:-:S04]  /*1e720*/  IADD3 R2, P0, R19, UR4, RZ ;  /* 0x0000000413027c10 */ /* 0x004fc8000ff1e0ff */
[C---:B------:R-:W-:Y:S02]  /*1e730*/  IADD3.X R3, R22.reuse, UR5, RZ, P0, !PT ;  /* 0x0000000516037c10 */ /* 0x040fe400087fe4ff */
[----:B------:R-:W-:Y:S01]  /*1e740*/  IADD3 R4, P0, R19, UR8, RZ ;  /* 0x0000000813047c10 */ /* 0x000fe2000ff1e0ff */
[----:B------:R-:W-:Y:S02]  /*1e750*/  ULDC UR4, c[0x0][0x288] ;  /* 0x0000a20000047ab9 */ /* 0x000fe40000000800 */
[----:B------:R-:W5:Y:S01]  /*1e760*/  @P2 LDG.E R12, desc[UR60][R6.64] ;  /* 0x0000003c060c2981 */ /* 0x000f62000c1e1900 */
[----:B-1----:R-:W-:Y:S02]  /*1e770*/  IADD3.X R5, R22, UR9, RZ, P0, !PT ;  /* 0x0000000916057c10 */ /* 0x002fe400087fe4ff */
        /* <DEDUP_REMOVED lines=16> */
[----:B--2---:R0:W-:Y:S01]  /*1e880*/  STL [R1+0x30], R8 ;  /* 0x0000300801007387 */ /* 0x0041e20000100800 */
[----:B------:R-:W-:Y:S02]  /*1e890*/  IMAD.MOV.U32 R13, RZ, RZ, R8 ;  /* 0x000000ffff0d7224 */ /* 0x000fe400078e0008 */
[----:B0-----:R-:W-:Y:S01]  /*1e8a0*/  IMAD.U32 R8, RZ, RZ, UR5 ;  /* 0x00000005ff087e24 */ /* 0x001fe2000f8e00ff */
[----:B---3--:R-:W-:Y:S06]  /*1e8b0*/  @P3 BRA `(.L_x_11859) ;  /* 0x0000000000143947 */ /* 0x008fec0003800000 */
[----:B------:R-:W-:Y:S05]  /*1e8c0*/  @!P1 BRA `(.L_x_11859) ;  /* 0x0000000000109947 */ /* 0x000fea0003800000 */
[----:B------:R-:W2:Y:S04]  /*1e8d0*/  LDG.E R11, desc[UR60][R2.64] ;  /* 0x0000003c020b7981 */ /* 0x000ea8000c1e1900 */
[----:B------:R-:W2:Y:S02]  /*1e8e0*/  LDG.E R2, desc[UR60][R2.64+0x4] ;  /* 0x0000043c02027981 */ /* 0x000ea4000c1e1900 */
[----:B--2---:R-:W-:-:S05]  /*1e8f0*/  IMAD.IADD R13, R2, 0x1, -R11 ;  /* 0x00000001020d7824 */ /* 0x004fca00078e0a0b */
[----:B------:R0:W-:Y:S02]  /*1e900*/  STL [R1+0x30], R13 ;  /* 0x0000300d01007387 */ /* 0x0001e40000100800 */
.L_x_11859:
[----:B------:R-:W-:Y:S01]  /*1e910*/  ULDC.64 UR4, c[0x0][0xa20] ;  /* 0x0002880000047ab9 */ /* 0x000fe20000000a00 */
[C---:B------:R-:W-:Y:S01]  /*1e920*/  LOP3.LUT R2, R26.reuse, 0xff000000, RZ, 0xc0, !PT ;  /* 0xff0000001a027812 */ /* 0x040fe200078ec0ff */
[----:B------:R-:W-:Y:S01]  /*1e930*/  IMAD.MOV.U32 R23, RZ, RZ, R14 ;  /* 0x000000ffff177224 */ /* 0x000fe200078e000e */
        /* <DEDUP_REMOVED lines=8> */
[----:B------:R-:W-:-:S04]  /*1e9c0*/  IADD3 R10, P1, R19, UR4, RZ ;  /* 0x00000004130a7c10 */ /* 0x000fc8000ff3e0ff */
[----:B------:R-:W-:-:S05]  /*1e9d0*/  IADD3.X R11, R22, UR5, RZ, P1, !PT ;  /* 0x00000005160b7c10 */ /* 0x000fca0008ffe4ff */
[----:B------:R1:W5:Y:S01]  /*1e9e0*/  LDG.E R10, desc[UR60][R10.64] ;  /* 0x0000003c0a0a7981 */ /* 0x000362000c1e1900 */
[----:B------:R-:W-:Y:S05]  /*1e9f0*/  BRA `(.L_x_11861) ;  /* 0x0000000000107947 */ /* 0x000fea0003800000 */
.L_x_11860:
[----:B------:R-:W-:Y:S05]  /*1ea00*/  @!P2 BRA `(.L_x_11861) ;  /* 0x00000000000ca947 */ /* 0x000fea0003800000 */
[----:B------:R-:W2:Y:S04]  /*1ea10*/  LDG.E R10, desc[UR60][R6.64] ;  /* 0x0000003c060a7981 */ /* 0x000ea8000c1e1900 */
[----:B------:R-:W2:Y:S02]  /*1ea20*/  LDG.E R6, desc[UR60][R6.64+0x4] ;  /* 0x0000043c06067981 */ /* 0x000ea4000c1e1900 */
[----:B--2---:R-:W-:-:S07]  /*1ea30*/  IMAD.IADD R10, R6, 0x1, -R10 ;  /* 0x00000001060a7824 */ /* 0x004fce00078e0a0a */
.L_x_11861:
[----:B------:R-:W2:Y:S04]  /*1ea40*/  @P0 LDG.E R3, desc[UR60][R4.64] ;  /* 0x0000003c04030981 */ /* 0x000ea8000c1e1900 */
[----:B------:R3:W2:Y:S01]  /*1ea50*/  @P0 LDG.E R4, desc[UR60][R4.64+0x4] ;  /* 0x0000043c04040981 */ /* 0x0006a2000c1e1900 */
[----:B-----5:R-:W-:Y:S01]  /*1ea60*/  IMAD.IADD R10, R10, 0x1, -R9 ;  /* 0x000000010a0a7824 */ /* 0x020fe200078e0a09 */
[----:B------:R-:W-:Y:S01]  /*1ea70*/  LOP3.LUT R12, R2, 0xff, RZ, 0xc0, !PT ;  /* 0x000000ff020c7812 */ /* 0x000fe200078ec0ff */
[----:B------:R-:W-:Y:S04]  /*1ea80*/  BSSY B0, `(.L_x_11862) ;  /* 0x0000038000007945 */ /* 0x000fe80003800000 */
[----:B------:R4:W-:Y:S01]  /*1ea90*/  STL [R1+0x48], R12 ;  /* 0x0000480c01007387 */ /* 0x0009e20000100800 */
[----:B---3--:R-:W3:Y:S02]  /*1eaa0*/  LDC R5, c[0x0][0x448] ;  /* 0x00011200ff057b82 */ /* 0x008ee40000000800 */
[----:B---3--:R-:W-:-:S13]  /*1eab0*/  ISETP.NE.AND P1, PT, R5, 0x1, PT ;  /* 0x000000010500780c */ /* 0x008fda0003f25270 */
[----:B------:R-:W3:Y:S08]  /*1eac0*/  @P1 LDC R5, c[0x0][0x44c] ;  /* 0x00011300ff051b82 */ /* 0x000ef00000000800 */
[----:B------:R-:W0:Y:S01]  /*1ead0*/  @P1 LDC R6, c[0x0][0x450] ;  /* 0x00011400ff061b82 */ /* 0x000e220000000800 */
[----:B--2---:R-:W-:Y:S02]  /*1eae0*/  @P0 IMAD.IADD R8, R4, 0x1, -R3 ;  /* 0x0000000104080824 */ /* 0x004fe400078e0a03 */
[----:B------:R-:W-:-:S02]  /*1eaf0*/  IMAD R3, R25, 0xc0, RZ ;  /* 0x000000c019037824 */ /* 0x000fc400078e02ff */
[----:B------:R-:W-:Y:S02]  /*1eb00*/  IMAD.IADD R20, R10, 0x1, R8 ;  /* 0x000000010a147824 */ /* 0x000fe400078e0208 */
[----:B------:R-:W-:-:S04]  /*1eb10*/  VIADD R3, R3, 0xbf ;  /* 0x000000bf03037836 */ /* 0x000fc80000000000 */
[----:B---3--:R-:W-:-:S04]  /*1eb20*/  @P1 IMAD.HI.U32 R5, R3, R5, RZ ;  /* 0x0000000503051227 */ /* 0x008fc800078e00ff */
[----:B------:R-:W-:Y:S01]  /*1eb30*/  IMAD.MOV.U32 R4, RZ, RZ, R3 ;  /* 0x000000ffff047224 */ /* 0x000fe200078e0003 */
[----:B0-----:R-:W-:Y:S01]  /*1eb40*/  @P1 SHF.R.U32.HI R4, RZ, R6, R5 ;  /* 0x00000006ff041219 */ /* 0x001fe20000011605 */
[C---:B------:R-:W-:Y:S01]  /*1eb50*/  VIADD R3, R20.reuse, 0x8f ;  /* 0x0000008f14037836 */ /* 0x040fe20000000000 */
[----:B------:R-:W-:-:S03]  /*1eb60*/  IADD3 R20, R20, 0x90, -R13 ;  /* 0x0000009014147810 */ /* 0x000fc60007ffe80d */
[----:B------:R-:W-:-:S04]  /*1eb70*/  IMAD.HI R3, R3, 0x38e38e39, RZ ;  /* 0x38e38e3903037827 */ /* 0x000fc800078e02ff */
[----:B------:R-:W-:Y:S01]  /*1eb80*/  IMAD.IADD R4, R20, 0x1, R4 ;  /* 0x0000000114047824 */ /* 0x000fe200078e0204 */
[----:B------:R-:W-:-:S03]  /*1eb90*/  SHF.R.U32.HI R21, RZ, 0x1f, R3 ;  /* 0x0000001fff157819 */ /* 0x000fc60000011603 */
[----:B------:R-:W-:Y:S01]  /*1eba0*/  IMAD.HI R4, R4, 0x38e38e39, RZ ;  /* 0x38e38e3904047827 */ /* 0x000fe200078e02ff */
[----:B------:R-:W-:-:S04]  /*1ebb0*/  LEA.HI.SX32 R21, R3, R21, 0x1b ;  /* 0x0000001503157211 */ /* 0x000fc800078fdaff */
[----:B------:R-:W-:-:S04]  /*1ebc0*/  SHF.R.U32.HI R5, RZ, 0x1f, R4 ;  /* 0x0000001fff057819 */ /* 0x000fc80000011604 */
[----:B------:R-:W-:Y:S02]  /*1ebd0*/  LEA.HI.SX32 R5, R4, R5, 0x1b ;  /* 0x0000000504057211 */ /* 0x000fe400078fdaff */
[----:B------:R-:W-:Y:S01]  /*1ebe0*/  SHF.R.U32.HI R4, RZ, 0x10, R2 ;  /* 0x00000010ff047819 */ /* 0x000fe20000011602 */
[----:B------:R-:W-:Y:S01]  /*1ebf0*/  IMAD.MOV.U32 R2, RZ, RZ, RZ ;  /* 0x000000ffff027224 */ /* 0x000fe200078e00ff */
[----:B------:R-:W-:-:S04]  /*1ec00*/  VIMNMX R5, R21, R5, PT ;  /* 0x0000000515057248 */ /* 0x000fc80003fe0100 */
[----:B------:R-:W-:-:S13]  /*1ec10*/  ISETP.GE.AND P1, PT, R5, 0x1, PT ;  /* 0x000000010500780c */ /* 0x000fda0003f26270 */
[----:B----4-:R-:W-:Y:S05]  /*1ec20*/  @!P1 BRA `(.L_x_11863) ;  /* 0x0000000000749947 */ /* 0x010fea0003800000 */
        /* <DEDUP_REMOVED lines=8> */
[----:B------:R0:W2:Y:S02]  /*1ecb0*/  F2I.FTZ.U32.TRUNC.NTZ R3, R2 ;  /* 0x0000000200037305 */ /* 0x0000a4000021f000 */
[----:B0-----:R-:W-:-:S04]  /*1ecc0*/  LOP3.LUT R2, R9, R6, RZ, 0x3c, !PT ;  /* 0x0000000609027212 */ /* 0x001fc800078e3cff */
[----:B------:R-:W-:Y:S01]  /*1ecd0*/  ISETP.GE.AND P1, PT, R2, RZ, PT ;  /* 0x000000ff0200720c */ /* 0x000fe20003f26270 */
[----:B--2---:R-:W-:-:S04]  /*1ece0*/  IMAD.MOV R2, RZ, RZ, -R3 ;  /* 0x000000ffff027224 */ /* 0x004fc800078e0a03 */
[----:B-1----:R-:W-:Y:S02]  /*1ecf0*/  IMAD R11, R2, R7, RZ ;  /* 0x00000007020b7224 */ /* 0x002fe400078e02ff */
        /* <DEDUP_REMOVED lines=16> */
.L_x_11863:
[----:B------:R-:W-:Y:S05]  /*1ee00*/  BSYNC B0 ;  /* 0x0000000000007941 */ /* 0x000fea0003800000 */
.L_x_11862:
        /* <DEDUP_REMOVED lines=24> */
[----:B------:R0:W2:Y:S02]  /*1ef90*/  SHFL.IDX PT, R14, R6, RZ, 0x1f ;  /* 0x00001fff060e7589 */ /* 0x0000a400000e0000 */
.L_x_12065:
[----:B--2---:R-:W-:Y:S02]  /*1efa0*/  ISETP.NE.AND P0, PT, R14, RZ, PT ;  /* 0x000000ff0e00720c */ /* 0x004fe40003f05270 */
[----:B------:R-:W-:-:S11]  /*1efb0*/  PLOP3.LUT P2, PT, PT, PT, PT, 0x8, 0x0 ;  /* 0x000000000000781c */ /* 0x000fd60003f4e170 */
[----:B------:R-:W-:Y:S05]  /*1efc0*/  @P0 BRA `(.L_x_11867) ;  /* 0x00000000000c0947 */ /* 0x000fea0003800000 */
[----:B------:R-:W-:-:S03]  /*1efd0*/  UMOV UR4, 0xffffffff ;  /* 0xffffffff00047882 */ /* 0x000fc60000000000 */
[----:B------:R-:W-:Y:S05]  /*1efe0*/  BRA.DIV UR4, `(.L_x_11868) ;  /* 0x0000007a04f07947 */ /* 0x000fea000b800000 */
[----:B------:R-:W-:-:S13]  /*1eff0*/  ELECT P2, URZ, PT ;  /* 0x00000000003f782f */ /* 0x000fda0003840000 */
.L_x_11867:
        /* <DEDUP_REMOVED lines=9> */
.L_x_12068:
[----:B------:R-:W-:Y:S05]  /*1f090*/  BSYNC B1 ;  /* 0x0000000000017941 */ /* 0x000fea0003800000 */
.L_x_11869:
[----:B------:R-:W-:Y:S04]  /*1f0a0*/  BSSY B1, `(.L_x_11871) ;  /* 0x000008a000017945 */ /* 0x000fe80003800000 */
[----:B------:R-:W-:Y:S05]  /*1f0b0*/  @!P2 BRA `(.L_x_11872) ;  /* 0x000000080020a947 */ /* 0x000fea0003800000 */
[----:B------:R-:W1:Y:S01]  /*1f0c0*/  LDL R8, [R1+0x4] ;  /* 0x0000040001087983 */ /* 0x000e620000100800 */
[----:B------:R-:W-:Y:S01]  /*1f0d0*/  IMAD R9, R29, 0x8, R16 ;  /* 0x000000081d097824 */ /* 0x000fe200078e0210 */
[----:B------:R-:W2:Y:S01]  /*1f0e0*/  S2R R7, SR_TID.X ;  /* 0x0000000000077919 */ /* 0x000ea20000002100 */
[----:B------:R-:W-:Y:S01]  /*1f0f0*/  BSSY B2, `(.L_x_11873) ;  /* 0x0000006000027945 */ /* 0x000fe20003800000 */
[----:B--2---:R-:W-:-:S04]  /*1f100*/  LOP3.LUT R7, R7, 0x7f, RZ, 0xc0, !PT ;  /* 0x0000007f07077812 */ /* 0x004fc800078ec0ff */
[----:B------:R-:W-:Y:S02]  /*1f110*/  ISETP.NE.AND P4, PT, R7, RZ, PT ;  /* 0x000000ff0700720c */ /* 0x000fe40003f85270 */
[----:B-1----:R-:W-:-:S04]  /*1f120*/  SHF.L.U32 R11, R8, 0x1f, RZ ;  /* 0x0000001f080b7819 */ /* 0x002fc800000006ff */
[----:B------:R-:W1:Y:S02]  /*1f130*/  SYNCS.PHASECHK.TRANS64.TRYWAIT P0, [R9+URZ+0x31ca0], R11 ;  /* 0x031ca00b090075a7 */ /* 0x000e64000800017f */
[----:B-1----:R-:W-:Y:S05]  /*1f140*/  @!P0 BRA `(.L_x_11874) ;  /* 0x0000007800d08947 */ /* 0x002fea0003800000 */
.L_x_12069:
[----:B------:R-:W-:Y:S05]  /*1f150*/  BSYNC B2 ;  /* 0x0000000000027941 */ /* 0x000fea0003800000 */
.L_x_11873:
        /* <DEDUP_REMOVED lines=8> */
.L_x_11876:
[----:B------:R-:W-:Y:S05]  /*1f1e0*/  BSYNC B2 ;  /* 0x0000000000027941 */ /* 0x000fea0003800000 */
.L_x_11875:
        /* <DEDUP_REMOVED lines=12> */
.L_x_11877:
        /* <DEDUP_REMOVED lines=16> */
.L_x_11878:
        /* <DEDUP_REMOVED lines=16> */
.L_x_11879:
        /* <DEDUP_REMOVED lines=13> */
.L_x_12070:
[----:B------:R-:W-:Y:S05]  /*1f580*/  BSYNC B2 ;  /* 0x0000000000027941 */ /* 0x000fea0003800000 */
.L_x_11880:
[----:B------:R-:W-:Y:S01]  /*1f590*/  BSSY B2, `(.L_x_11882) ;  /* 0x000000a000027945 */ /* 0x000fe20003800000 */
[----:B------:R-:W-:Y:S02]  /*1f5a0*/  IMAD.MOV.U32 R10, RZ, RZ, 0x0 ;  /* 0x00000000ff0a7424 */ /* 0x000fe400078e00ff */
[----:B01----:R-:W-:Y:S01]  /*1f5b0*/  IMAD.MOV.U32 R11, RZ, RZ, 0x12f00000 ;  /* 0x12f00000ff0b7424 */ /* 0x003fe200078e00ff */
[----:B------:R-:W-:Y:S06]  /*1f5c0*/  @P4 BRA `(.L_x_11883) ;  /* 0x0000000000184947 */ /* 0x000fec0003800000 */
[----:B------:R-:W2:Y:S02]  /*1f5d0*/  LDL R6, [R1] ;  /* 0x0000000001067983 */ /* 0x000ea40000100800 */
[----:B--2---:R-:W-:Y:S01]  /*1f5e0*/  LOP3.LUT P0, RZ, R6, 0x1, RZ, 0xc0, !PT ;  /* 0x0000000106ff7812 */ /* 0x004fe2000780c0ff */
[----:B------:R-:W-:-:S04]  /*1f5f0*/  IMAD.MOV.U32 R6, RZ, RZ, 0x6c00 ;  /* 0x00006c00ff067424 */ /* 0x000fc800078e00ff */
[----:B------:R0:W-:Y:S08]  /*1f600*/  SYNCS.ARRIVE.TRANS64 RZ, [R9+URZ+0x31cb0], R6 ;  /* 0x031cb00609ff79a7 */ /* 0x0001f0000800003f */
[----:B------:R-:W-:Y:S05]  /*1f610*/  @!P0 BRA `(.L_x_11883) ;  /* 0x0000000000048947 */ /* 0x000fea0003800000 */
[----:B------:R-:W-:Y:S01]  /*1f620*/  BPT.TRAP 0x1 ;  /* 0x000000040000795c */ /* 0x000fe20000300000 */
.L_x_11883:
[----:B------:R-:W-:Y:S05]  /*1f630*/  BSYNC B2 ;  /* 0x0000000000027941 */ /* 0x000fea0003800000 */
.L_x_11882:
        /* <DEDUP_REMOVED lines=8> */
.L_x_11884:
        /* <DEDUP_REMOVED lines=15> */
.L_x_11885:
        /* <DEDUP_REMOVED lines=15> */
.L_x_11886:
        /* <DEDUP_REMOVED lines=10> */
.L_x_11872:
[----:B------:R-:W-:Y:S05]  /*1f940*/  BSYNC B1 ;  /* 0x0000000000017941 */ /* 0x000fea0003800000 */
.L_x_11871:
[----:B------:R-:W2:Y:S01]  /*1f950*/  LDL.LU R10, [R1+0x4] ;  /* 0x00000400010a7983 */ /* 0x000ea20000300800 */
[----:B------:R-:W-:Y:S01]  /*1f960*/  VIADD R29, R29, 0x1 ;  /* 0x000000011d1d7836 */ /* 0x000fe20000000000 */
[----:B------:R-:W-:-:S04]  /*1f970*/  PLOP3.LUT P5, PT, PT, PT, PT, 0x8, 0x0 ;  /* 0x000000000000781c */ /* 0x000fc80003fae170 */
[----:B------:R-:W-:-:S04]  /*1f980*/  ISETP.NE.AND P0, PT, R29, 0x2, PT ;  /* 0x000000021d00780c */ /* 0x000fc80003f05270 */
[----:B0-----:R-:W-:Y:S02]  /*1f990*/  SEL R6, RZ, 0x1, P0 ;  /* 0x00000001ff067807 */ /* 0x001fe40000000000 */
[----:B------:R-:W-:Y:S02]  /*1f9a0*/  SEL R29, R29, RZ, P0 ;  /* 0x000000ff1d1d7207 */ /* 0x000fe40000000000 */
[----:B--2---:R-:W-:-:S05]  /*1f9b0*/  LOP3.LUT R10, R10, R6, RZ, 0x3c, !PT ;  /* 0x000000060a0a7212 */ /* 0x004fca00078e3cff */
[----:B------:R0:W-:Y:S02]  /*1f9c0*/  STL [R1+0x4], R10 ;  /* 0x0000040a01007387 */ /* 0x0001e40000100800 */
[----:B0-----:R-:W-:-:S05]  /*1f9d0*/  VIADD R10, R5, 0xfffffffe ;  /* 0xfffffffe050a7836 */ /* 0x001fca0000000000 */
[----:B------:R-:W-:-:S13]  /*1f9e0*/  ISETP.GE.AND P0, PT, R10, R3, PT ;  /* 0x000000030a00720c */ /* 0x000fda0003f06270 */
[----:B------:R-:W-:Y:S05]  /*1f9f0*/  @!P0 BRA `(.L_x_11865) ;  /* 0x0000000800588947 */ /* 0x000fea0003800000 */
.L_x_11903:
[----:B------:R-:W-:Y:S05]  /*1fa00*/  YIELD ;  /* 0x0000000000007946 */ /* 0x000fea0003800000 */
[----:B------:R-:W-:Y:S04]  /*1fa10*/  BSSY B1, `(.L_x_11887) ;  /* 0x000008a000017945 */ /* 0x000fe80003800000 */
[----:B0-----:R-:W-:Y:S05]  /*1fa20*/  @!P2 BRA `(.L_x_11888) ;  /* 0x000000080020a947 */ /* 0x001fea0003800000 */
[----:B------:R-:W2:Y:S01]  /*1fa30*/  LDL R6, [R1+0x4] ;  /* 0x0000040001067983 */ /* 0x000ea20000100800 */
[----:B------:R-:W-:Y:S01]  /*1fa40*/  IMAD R9, R29, 0x8, R16 ;  /* 0x000000081d097824 */ /* 0x000fe200078e0210 */
[----:B------:R-:W0:Y:S01]  /*1fa50*/  S2R R5, SR_TID.X ;  /* 0x0000000000057919 */ /* 0x000e220000002100 */
[----:B------:R-:W-:Y:S01]  /*1fa60*/  BSSY B2, `(.L_x_11889) ;  /* 0x0000006000027945 */ /* 0x000fe20003800000 */
[----:B0-----:R-:W-:-:S04]  /*1fa70*/  LOP3.LUT R5, R5, 0x7f, RZ, 0xc0, !PT ;  /* 0x0000007f05057812 */ /* 0x001fc800078ec0ff */
[----:B------:R-:W-:Y:S02]  /*1fa80*/  ISETP.NE.AND P1, PT, R5, RZ, PT ;  /* 0x000000ff0500720c */ /* 0x000fe40003f25270 */
[----:B--2---:R-:W-:-:S04]  /*1fa90*/  SHF.L.U32 R8, R6, 0x1f, RZ ;  /* 0x0000001f06087819 */ /* 0x004fc800000006ff */
[----:B------:R-:W0:Y:S02]  /*1faa0*/  SYNCS.PHASECHK.TRANS64.TRYWAIT P0, [R9+URZ+0x31ca0], R8 ;  /* 0x031ca008090075a7 */ /* 0x000e24000800017f */
[----:B0-----:R-:W-:Y:S05]  /*1fab0*/  @!P0 BRA `(.L_x_11890) ;  /* 0x00000070009c8947 */ /* 0x001fea0003800000 */
.L_x_12071:
[----:B------:R-:W-:Y:S05]  /*1fac0*/  BSYNC B2 ;  /* 0x0000000000027941 */ /* 0x000fea0003800000 */
.L_x_11889:
[----:B------:R-:W-:Y:S04]  /*1fad0*/  BSSY B2, `(.L_x_11891) ;  /* 0x0000008000027945 */ /* 0x000fe80003800000 */
[----:B------:R-:W-:Y:S05]  /*1fae0*/  @P1 BRA `(.L_x_11892) ;  /* 0x0000000000181947 */ /* 0x000fea0003800000 */
[----:B------:R-:W2:Y:S02]  /*1faf0*/  LDL R5, [R1] ;  /* 0x0000000001057983 */ /* 0x000ea40000100800 */
[----:B--2---:R-:W-:Y:S01]  /*1fb00*/  LOP3.LUT P0, RZ, R5, 0x1, RZ, 0xc0, !PT ;  /* 0x0000000105ff7812 */ /* 0x004fe2000780c0ff */
[----:B------:R-:W-:-:S04]  /*1fb10*/  IMAD.MOV.U32 R5, RZ, RZ, 0x6c00 ;  /* 0x00006c00ff057424 */ /* 0x000fc800078e00ff */
[----:B------:R2:W-:Y:S08]  /*1fb20*/  SYNCS.ARRIVE.TRANS64 RZ, [R9+URZ+0x31c90], R5 ;  /* 0x031c900509ff79a7 */ /* 0x0005f0000800003f */
[----:B------:R-:W-:Y:S05]  /*1fb30*/  @!P0 BRA `(.L_x_11892) ;  /* 0x0000000000048947 */ /* 0x000fea0003800000 */
[----:B------:R-:W-:Y:S01]  /*1fb40*/  BPT.TRAP 0x1 ;  /* 0x000000040000795c */ /* 0x000fe20000300000 */
.L_x_11892:
[----:B------:R-:W-:Y:S05]  /*1fb50*/  BSYNC B2 ;  /* 0x0000000000027941 */ /* 0x000fea0003800000 */
.L_x_11891:
[----:B------:R-:W-:Y:S01]  /*1fb60*/  IMAD.MOV.U32 R14, RZ, RZ, RZ ;  /* 0x000000ffff0e7224 */ /* 0x000fe200078e00ff */
[----:B------:R-:W-:Y:S01]  /*1fb70*/  UIADD3 UR4, UP0, UR36, 0x570, URZ ;  /* 0x0000057024047890 */ /* 0x000fe2000ff1e03f */
[----:B------:R-:W-:Y:S01]  /*1fb80*/  IMAD R7, R29, 0x6c00, R16 ;  /* 0x00006c001d077824 */ /* 0x000fe200078e0210 */
[----:B------:R-:W-:Y:S01]  /*1fb90*/  PLOP3.LUT P0, PT, PT, PT, PT, 0x80, 0x0 ;  /* 0x000000000000781c */ /* 0x000fe20003f0f070 */
[----:B------:R-:W-:Y:S01]  /*1fba0*/  IMAD R6, R10, 0x90, R0 ;  /* 0x000000900a067824 */ /* 0x000fe200078e0200 */
[----:B------:R-:W-:Y:S01]  /*1fbb0*/  R2UR UR10, R14 ;  /* 0x000000000e0a72ca */ /* 0x000fe200000e0000 */
[----:B--2---:R-:W-:Y:S01]  /*1fbc0*/  VIADD R5, R9, 0x31c90 ;  /* 0x00031c9009057836 */ /* 0x004fe20000000000 */
[----:B------:R-:W-:Y:S01]  /*1fbd0*/  UIADD3.X UR5, URZ, UR37, URZ, UP0, !UPT ;  /* 0x000000253f057290 */ /* 0x000fe200087fe43f */
[----:B-1----:R-:W-:Y:S01]  /*1fbe0*/  VIADD R11, R7, 0x16a00 ;  /* 0x00016a00070b7836 */ /* 0x002fe20000000000 */
[----:B------:R-:W-:Y:S01]  /*1fbf0*/  UMOV UR6, 0x0 ;  /* 0x0000000000067882 */ /* 0x000fe20000000000 */
[----:B------:R-:W-:-:S10]  /*1fc00*/  UMOV UR7, 0x12f00000 ;  /* 0x12f0000000077882 */ /* 0x000fd40000000000 */
.L_x_11893:
        /* <DEDUP_REMOVED lines=16> */
.L_x_11894:
        /* <DEDUP_REMOVED lines=16> */
.L_x_11895:
        /* <DEDUP_REMOVED lines=13> */
.L_x_12072:
[----:B------:R-:W-:Y:S05]  /*1fee0*/  BSYNC B2 ;  /* 0x0000000000027941 */ /* 0x000fea0003800000 */
.L_x_11896:
[----:B------:R-:W-:Y:S01]  /*1fef0*/  BSSY B2, `(.L_x_11898) ;  /* 0x000000a000027945 */ /* 0x000fe20003800000 */
[----:B------:R-:W-:Y:S02]  /*1ff00*/  IMAD.MOV.U32 R12, RZ, RZ, 0x0 ;  /* 0x00000000ff0c7424 */ /* 0x000fe400078e00ff */
[----:B------:R-:W-:Y:S01]  /*1ff10*/  IMAD.MOV.U32 R13, RZ, RZ, 0x12f00000 ;  /* 0x12f00000ff0d7424 */ /* 0x000fe200078e00ff */
[----:B------:R-:W-:Y:S06]  /*1ff20*/  @P1 BRA `(.L_x_11899) ;  /* 0x0000000000181947 */ /* 0x000fec0003800000 */
[----:B------:R-:W2:Y:S02]  /*1ff30*/  LDL R5, [R1] ;  /* 0x0000000001057983 */ /* 0x000ea40000100800 */
[----:B--2---:R-:W-:Y:S01]  /*1ff40*/  LOP3.LUT P0, RZ, R5, 0x1, RZ, 0xc0, !PT ;  /* 0x0000000105ff7812 */ /* 0x004fe2000780c0ff */
[----:B------:R-:W-:-:S04]  /*1ff50*/  IMAD.MOV.U32 R5, RZ, RZ, 0x6c00 ;  /* 0x00006c00ff057424 */ /* 0x000fc800078e00ff */
[----:B------:R2:W-:Y:S08]  /*1ff60*/  SYNCS.ARRIVE.TRANS64 RZ, [R9+URZ+0x31cb0], R5 ;  /* 0x031cb00509ff79a7 */ /* 0x0005f0000800003f */
[----:B------:R-:W-:Y:S05]  /*1ff70*/  @!P0 BRA `(.L_x_11899) ;  /* 0x0000000000048947 */ /* 0x000fea0003800000 */
[----:B------:R-:W-:Y:S01]  /*1ff80*/  BPT.TRAP 0x1 ;  /* 0x000000040000795c */ /* 0x000fe20000300000 */
.L_x_11899:
[----:B------:R-:W-:Y:S05]  /*1ff90*/  BSYNC B2 ;  /* 0x0000000000027941 */ /* 0x000fea0003800000 */
.L_x_11898:
        /* <DEDUP_REMOVED lines=8> */
.L_x_11900:
        /* <DEDUP_REMOVED lines=16> */
.L_x_11901:
        /* <DEDUP_REMOVED lines=15> */
.L_x_11902:
        /* <DEDUP_REMOVED lines=10> */
.L_x_11888:
[----:B------:R-:W-:Y:S05]  /*202b0*/  BSYNC B1 ;  /* 0x0000000000017941 */ /* 0x000fea0003800000 */
.L_x_11887:
[----:B------:R-:W2:Y:S01]  /*202c0*/  LDL.LU R8, [R1+0x4] ;  /* 0x0000040001087983 */ /* 0x000ea20000300800 */
[----:B------:R-:W-:-:S05]  /*202d0*/  VIADD R29, R29, 0x1 ;  /* 0x000000011d1d7836 */ /* 0x000fca0000000000 */
[----:B------:R-:W-:-:S04]  /*202e0*/  ISETP.NE.AND P0, PT, R29, 0x2, PT ;  /* 0x000000021d00780c */ /* 0x000fc80003f05270 */
[----:B------:R-:W-:Y:S02]  /*202f0*/  SEL R5, RZ, 0x1, P0 ;  /* 0x00000001ff057807 */ /* 0x000fe40000000000 */
[----:B------:R-:W-:Y:S02]  /*20300*/  SEL R29, R29, RZ, P0 ;  /* 0x000000ff1d1d7207 */ /* 0x000fe40000000000 */
[C---:B------:R-:W-:Y:S01]  /*20310*/  ISETP.GT.AND P0, PT, R10.reuse, R3, PT ;  /* 0x000000030a00720c */ /* 0x040fe20003f04270 */
[----:B------:R-:W-:Y:S01]  /*20320*/  VIADD R10, R10, 0xffffffff ;  /* 0xffffffff0a0a7836 */ /* 0x000fe20000000000 */
[----:B--2---:R-:W-:-:S05]  /*20330*/  LOP3.LUT R8, R8, R5, RZ, 0x3c, !PT ;  /* 0x0000000508087212 */ /* 0x004fca00078e3cff */
[----:B------:R0:W-:Y:S06]  /*20340*/  STL [R1+0x4], R8 ;  /* 0x0000040801007387 */ /* 0x0001ec0000100800 */
[----:B------:R-:W-:Y:S05]  /*20350*/  @P0 BRA `(.L_x_11903) ;  /* 0xfffffff400a80947 */ /* 0x000fea000383ffff */
.L_x_11865:
[----:B------:R-:W-:Y:S05]  /*20360*/  BSYNC B0 ;  /* 0x0000000000007941 */ /* 0x000fea0003800000 */
.L_x_11864:
[----:B------:R-:W2:Y:S01]  /*20370*/  LDC R0, c[0x0][0x448] ;  /* 0x00011200ff007b82 */ /* 0x000ea20000000800 */
[----:B------:R-:W-:Y:S01]  /*20380*/  ISETP.NE.AND P1, PT, R4, RZ, PT ;  /* 0x000000ff0400720c */ /* 0x000fe20003f25270 */
[----:B------:R-:W-:Y:S05]  /*20390*/  @!P5 WARPSYNC.ALL ;  /* 0x000000000000d948 */ /* 0x000fea0003800000 */
[----:B------:R-:W-:Y:S07]  /*203a0*/  BSSY B0, `(.L_x_11904) ;  /* 0x000002d000007945 */ /* 0x000fee0003800000 */
[----:B------:R-:W3:Y:S08]  /*203b0*/  @!P1 LDC R4, c[0x0][0x9f0] ;  /* 0x00027c00ff049b82 */ /* 0x000ef00000000800 */
[----:B------:R-:W-:Y:S01]  /*203c0*/  @!P5 BAR.SYNC.DEFER_BLOCKING 0xc, 0x200 ;  /* 0x030800000000db1d */ /* 0x000fe20000010000 */
[----:B--2---:R-:W-:Y:S01]  /*203d0*/  ISETP.NE.AND P0, PT, R0, 0x1, PT ;  /* 0x000000010000780c */ /* 0x004fe20003f05270 */
[----:B------:R-:W-:-:S04]  /*203e0*/  IMAD.MOV.U32 R0, RZ, RZ, 0xc0 ;  /* 0x000000c0ff007424 */ /* 0x000fc800078e00ff */
[----:B------:R-:W-:-:S08]  /*203f0*/  IMAD R0, R25, R0, 0xbf ;  /* 0x000000bf19007424 */ /* 0x000fd000078e0200 */
[----:B------:R-:W2:Y:S08]  /*20400*/  @P0 LDC R2, c[0x0][0x44c] ;  /* 0x00011300ff020b82 */ /* 0x000eb00000000800 */
[----:B------:R-:W4:Y:S01]  /*20410*/  @P0 LDC R3, c[0x0][0x450] ;  /* 0x00011400ff030b82 */ /* 0x000f220000000800 */
[----:B--2---:R-:W-:-:S05]  /*20420*/  @P0 IMAD.HI.U32 R2, R0, R2, RZ ;  /* 0x0000000200020227 */ /* 0x004fca00078e00ff */
[----:B----4-:R-:W-:-:S05]  /*20430*/  @P0 SHF.R.U32.HI R0, RZ, R3, R2 ;  /* 0x00000003ff000219 */ /* 0x010fca0000011602 */
        /* <DEDUP_REMOVED lines=8> */
[----:B--23--:R-:W-:Y:S05]  /*204c0*/  @!P0 BRA `(.L_x_11905) ;  /* 0x0000000000688947 */ /* 0x00cfea0003800000 */
[-C--:B------:R-:W-:Y:S02]  /*204d0*/  IABS R0, R4.reuse ;  /* 0x0000000400007213 */ /* 0x080fe40000000000 */
[----:B------:R-:W-:Y:S02]  /*204e0*/  IABS R6, R4 ;  /* 0x0000000400067213 */ /* 0x000fe40000000000 */
[----:B------:R-:W2:Y:S03]  /*204f0*/  I2F.RP R2, R0 ;  /* 0x0000000000027306 */ /* 0x000ea60000209400 */
[----:B------:R-:W-:-:S05]  /*20500*/  IMAD.MOV R6, RZ, RZ, -R6 ;  /* 0x000000ffff067224 */ /* 0x000fca00078e0a06 */
[----:B--2---:R-:W2:Y:S02]  /*20510*/  MUFU.RCP R2, R2 ;  /* 0x0000000200027308 */ /* 0x004ea40000001000 */
[----:B--2---:R-:W-:-:S06]  /*20520*/  VIADD R2, R2, 0xffffffe ;  /* 0x0ffffffe02027836 */ /* 0x004fcc0000000000 */
[----:B------:R-:W2:Y:S02]  /*20530*/  F2I.FTZ.U32.TRUNC.NTZ R3, R2 ;  /* 0x0000000200037305 */ /* 0x000ea4000021f000 */
[----:B--2---:R-:W-:-:S04]  /*20540*/  IMAD.MOV R2, RZ, RZ, -R3 ;  /* 0x000000ffff027224 */ /* 0x004fc800078e0a03 */
        /* <DEDUP_REMOVED lines=18> */
.L_x_11905:
[----:B------:R-:W-:Y:S05]  /*20670*/  BSYNC B0 ;  /* 0x0000000000007941 */ /* 0x000fea0003800000 */
.L_x_11904:
[----:B------:R-:W3:Y:S04]  /*20680*/  LDL R0, [R1+0x2c] ;  /* 0x00002c0001007983 */ /* 0x000ee80000100800 */
[----:B------:R-:W3:Y:S01]  /*20690*/  LDL R2, [R1+0x48] ;  /* 0x0000480001027983 */ /* 0x000ee20000100800 */
[----:B------:R-:W-:Y:S01]  /*206a0*/  BSSY B7, `(.L_x_11906) ;  /* 0x0000429000077945 */ /* 0x000fe20003800000 */
[----:B---3--:R-:W-:-:S05]  /*206b0*/  IMAD R2, R2, R0, RZ ;  /* 0x0000000002027224 */ /* 0x008fca00078e02ff */
        /* <DEDUP_REMOVED lines=9> */
[----:B--2---:R-:W2:Y:S01]  /*20750*/  S2R R5, SR_LANEID ;  /* 0x0000000000057919 */ /* 0x004ea20000000000 */
        /* <DEDUP_REMOVED lines=12> */
.L_x_11907:
        /* <DEDUP_REMOVED lines=9> */
[----:B------:R-:W3:Y:S01]  /*208b0*/  LDC.64 R2, c[0x4][R2] ;  /* 0x0100000002027b82 */ /* 0x000ee20000000a00 */
[----:B--2---:R-:W-:Y:S02]  /*208c0*/  IMAD.U32 R5, RZ, RZ, UR7 ;  /* 0x00000007ff057e24 */ /* 0x004fe4000f8e00ff */
[----:B------:R-:W-:Y:S02]  /*208d0*/  IMAD.U32 R6, RZ, RZ, UR8 ;  /* 0x00000008ff067e24 */ /* 0x000fe4000f8e00ff */
[----:B------:R-:W-:-:S02]  /*208e0*/  IMAD.U32 R7, RZ, RZ, UR9 ;  /* 0x00000009ff077e24 */ /* 0x000fc4000f8e00ff */
[----:B------:R-:W-:Y:S02]  /*208f0*/  IMAD.U32 R10, RZ, RZ, UR4 ;  /* 0x00000004ff0a7e24 */ /* 0x000fe4000f8e00ff */
[----:B-1----:R-:W-:Y:S02]  /*20900*/  IMAD.U32 R11, RZ, RZ, UR5 ;  /* 0x00000005ff0b7e24 */ /* 0x002fe4000f8e00ff */
[----:B0-----:R-:W-:Y:S02]  /*20910*/  IMAD.MOV.U32 R8, RZ, RZ, 0x70 ;  /* 0x00000070ff087424 */ /* 0x001fe400078e00ff */
[----:B------:R-:W-:Y:S02]  /*20920*/  IMAD.MOV.U32 R12, RZ, RZ, 0x1 ;  /* 0x00000001ff0c7424 */ /* 0x000fe400078e00ff */
[----:B------:R-:W-:-:S07]  /*20930*/  IMAD.MOV.U32 R13, RZ, RZ, RZ ;  /* 0x000000ffff0d7224 */ /* 0x000fce00078e00ff */
[----:B------:R-:W-:-:S07]  /*20940*/  LEPC R20, `(.L_x_11910) ;  /* 0x000000001014794e */ /* 0x000fce0000000000 */
[----:B---3--:R-:W-:Y:S05]  /*20950*/  CALL.ABS.NOINC R2 ;  /* 0x0000000002007343 */ /* 0x008fea0003c00000 */
.L_x_11910:
[----:B------:R-:W-:Y:S05]  /*20960*/  BSYNC B6 ;  /* 0x0000000000067941 */ /* 0x000fea0003800000 */
.L_x_11909:
        /* <DEDUP_REMOVED lines=10> */
[----:B--2---:R-:W-:Y:S02]  /*20a10*/  IMAD.U32 R5, RZ, RZ, UR7 ;  /* 0x00000007ff057e24 */ /* 0x004fe4000f8e00ff */
[----:B------:R-:W-:Y:S02]  /*20a20*/  IMAD.U32 R6, RZ, RZ, UR8 ;  /* 0x00000008ff067e24 */ /* 0x000fe4000f8e00ff */
[----:B------:R-:W-:-:S02]  /*20a30*/  IMAD.U32 R7, RZ, RZ, UR9 ;  /* 0x00000009ff077e24 */ /* 0x000fc4000f8e00ff */
[----:B------:R-:W-:Y:S02]  /*20a40*/  IMAD.U32 R10, RZ, RZ, UR4 ;  /* 0x00000004ff0a7e24 */ /* 0x000fe4000f8e00ff */
[----:B-1----:R-:W-:Y:S02]  /*20a50*/  IMAD.U32 R11, RZ, RZ, UR5 ;  /* 0x00000005ff0b7e24 */ /* 0x002fe4000f8e00ff */
[----:B0-----:R-:W-:Y:S02]  /*20a60*/  IMAD.MOV.U32 R8, RZ, RZ, 0x70 ;  /* 0x00000070ff087424 */ /* 0x001fe400078e00ff */
[----:B------:R-:W-:Y:S02]  /*20a70*/  IMAD.MOV.U32 R12, RZ, RZ, 0x1 ;  /* 0x00000001ff0c7424 */ /* 0x000fe400078e00ff */
[----:B---3--:R-:W-:-:S07]  /*20a80*/  IMAD.MOV.U32 R13, RZ, RZ, RZ ;  /* 0x000000ffff0d7224 */ /* 0x008fce00078e00ff */
[----:B------:R-:W-:-:S07]  /*20a90*/  LEPC R20, `(.L_x_11913) ;  /* 0x000000001014794e */ /* 0x000fce0000000000 */
[----:B----4-:R-:W-:Y:S05]  /*20aa0*/  CALL.ABS.NOINC R2 ;  /* 0x0000000002007343 */ /* 0x010fea0003c00000 */
.L_x_11913:
        /* <DEDUP_REMOVED lines=16> */
.L_x_11912:
[----:B------:R-:W-:Y:S05]  /*20bb0*/  BSYNC B6 ;  /* 0x0000000000067941 */ /* 0x000fea0003800000 */
.L_x_11911:
[----:B------:R-:W-:Y:S01]  /*20bc0*/  ULDC.64 UR4, c[0x0][0x9f8] ;  /* 0x00027e0000047ab9 */ /* 0x000fe20000000a00 */
[----:B------:R-:W3:Y:S01]  /*20bd0*/  LDL R20, [R1+0x28] ;  /* 0x0000280001147983 */ /* 0x000ee20000100800 */
[----:B------:R-:W-:-:S04]  /*20be0*/  ISETP.NE.U32.AND P0, PT, RZ, UR4, PT ;  /* 0x00000004ff007c0c */ /* 0x000fc8000bf05070 */
[----:B------:R-:W-:-:S13]  /*20bf0*/  ISETP.NE.AND.EX P0, PT, RZ, UR5, PT, P0 ;  /* 0x00000005ff007c0c */ /* 0x000fda000bf05300 */
[----:B------:R-:W-:-:S04]  /*20c00*/  @P0 IADD3 R2, P1, R19, UR4, RZ ;  /* 0x0000000413020c10 */ /* 0x000fc8000ff3e0ff */
[----:B------:R-:W-:Y:S01]  /*20c10*/  @P0 IADD3.X R3, R22, UR5, RZ, P1, !PT ;  /* 0x0000000516030c10 */ /* 0x000fe20008ffe4ff */
[----:B------:R-:W-:-:S04]  /*20c20*/  ULDC.64 UR4, c[0x0][0xa08] ;  /* 0x0002820000047ab9 */ /* 0x000fc80000000a00 */
[----:B------:R4:W5:Y:S02]  /*20c30*/  @P0 LDG.E R23, desc[UR60][R2.64] ;  /* 0x0000003c02170981 */ /* 0x000964000c1e1900 */
[----:B----4-:R-:W4:Y:S02]  /*20c40*/  LDC.64 R2, c[0x0][0x418] ;  /* 0x00010600ff027b82 */ /* 0x010f240000000a00 */
[----:B----4-:R-:W-:Y:S01]  /*20c50*/  LOP3.LUT P0, RZ, R2, UR4, RZ, 0xfc, !PT ;  /* 0x0000000402ff7c12 */ /* 0x010fe2000f80fcff */
[----:B------:R-:W-:-:S03]  /*20c60*/  UMOV UR4, 0xffffffff ;  /* 0xffffffff00047882 */ /* 0x000fc60000000000 */
[----:B------:R-:W-:Y:S01]  /*20c70*/  LOP3.LUT P0, RZ, R3, UR5, RZ, 0xfc, P0 ;  /* 0x0000000503ff7c12 */ /* 0x000fe2000800fcff */
[----:B---3--:R-:W-:Y:S01]  /*20c80*/  VIADD R22, R20, 0xffffffff ;  /* 0xffffffff14167836 */ /* 0x008fe20000000000 */
[----:B-----5:R-:W-:Y:S02]  /*20c90*/  SHF.R.S32.HI R7, RZ, 0x1f, R23 ;  /* 0x0000001fff077819 */ /* 0x020fe40000011417 */
[----:B------:R-:W-:-:S03]  /*20ca0*/  SEL R19, R23, RZ, !P0 ;  /* 0x000000ff17137207 */ /* 0x000fc60004000000 */
[----:B------:R3:W-:Y:S01]  /*20cb0*/  STL [R1+0x8], R7 ;  /* 0x0000080701007387 */ /* 0x0007e20000100800 */
[----:B------:R-:W-:Y:S05]  /*20cc0*/  BRA.DIV UR4, `(.L_x_11914) ;  /* 0x0000006204407947 */ /* 0x000fea000b800000 */
[----:B------:R-:W4:Y:S02]  /*20cd0*/  S2R R0, SR_TID.X ;  /* 0x0000000000007919 */ /* 0x000f240000002100 */
[----:B----4-:R-:W-:-:S04]  /*20ce0*/  SHF.R.U32.HI R0, RZ, 0x5, R0 ;  /* 0x00000005ff007819 */ /* 0x010fc80000011600 */
[----:B------:R-:W-:-:S05]  /*20cf0*/  LOP3.LUT R0, R0, 0x3, RZ, 0xc0, !PT ;  /* 0x0000000300007812 */ /* 0x000fca00078ec0ff */
[----:B------:R4:W0:Y:S02]  /*20d00*/  SHFL.IDX PT, R14, R0, RZ, 0x1f ;  /* 0x00001fff000e7589 */ /* 0x00082400000e0000 */
.L_x_12075:
[----:B----4-:R-:W4:Y:S01]  /*20d10*/  LDL.LU R0, [R1] ;  /* 0x0000000001007983 */ /* 0x010f220000300800 */
[----:B------:R-:W-:Y:S02]  /*20d20*/  PLOP3.LUT P1, PT, PT, PT, PT, 0x8, 0x0 ;  /* 0x000000000000781c */ /* 0x000fe40003f2e170 */
[----:B0-----:R-:W-:Y:S02]  /*20d30*/  ISETP.NE.AND P0, PT, R14, RZ, PT ;  /* 0x000000ff0e00720c */ /* 0x001fe40003f05270 */
[----:B----4-:R-:W-:-:S09]  /*20d40*/  LOP3.LUT R0, R0, 0xfffffffb, RZ, 0xc0, !PT ;  /* 0xfffffffb00007812 */ /* 0x010fd200078ec0ff */
[----:B------:R-:W-:-:S05]  /*20d50*/  @P1 LOP3.LUT R0, R0, 0x4, RZ, 0xfc, !PT ;  /* 0x0000000400001812 */ /* 0x000fca00078efcff */
[----:B------:R0:W-:Y:S01]  /*20d60*/  STL [R1], R0 ;  /* 0x0000000001007387 */ /* 0x0001e20000100800 */
[----:B------:R-:W-:Y:S05]  /*20d70*/  @P0 BRA `(.L_x_11915) ;  /* 0x00000004001c0947 */ /* 0x000fea0003800000 */
[----:B------:R-:W-:-:S03]  /*20d80*/  UMOV UR4, 0xffffffff ;  /* 0xffffffff00047882 */ /* 0x000fc60000000000 */
[----:B------:R-:W-:Y:S05]  /*20d90*/  BRA.DIV UR4, `(.L_x_11916) ;  /* 0x0000006204407947 */ /* 0x000fea000b800000 */
[----:B------:R-:W-:-:S13]  /*20da0*/  ELECT P6, URZ, PT ;  /* 0x00000000003f782f */ /* 0x000fda00038c0000 */
.L_x_12078:
[----:B------:R-:W-:Y:S05]  /*20db0*/  @!P6 BRA `(.L_x_11915) ;  /* 0x00000004000ce947 */ /* 0x000fea0003800000 */
[----:B------:R-:W-:-:S04]  /*20dc0*/  ISETP.NE.U32.AND P0, PT, R2, RZ, PT ;  /* 0x000000ff0200720c */ /* 0x000fc80003f05070 */
[----:B------:R-:W-:-:S13]  /*20dd0*/  ISETP.NE.AND.EX P0, PT, R3, RZ, PT, P0 ;  /* 0x000000ff0300720c */ /* 0x000fda0003f05300 */
[----:B------:R-:W-:Y:S05]  /*20de0*/  @!P0 BRA `(.L_x_11917) ;  /* 0x0000000000488947 */ /* 0x000fea0003800000 */
[----:B------:R-:W4:Y:S01]  /*20df0*/  LDC R6, c[0x0][0x43c] ;  /* 0x00010f00ff067b82 */ /* 0x000f220000000800 */
[----:B0-----:R-:W-:Y:S01]  /*20e00*/  IMAD.MOV.U32 R0, RZ, RZ, R22 ;  /* 0x000000ffff007224 */ /* 0x001fe200078e0016 */
[----:B------:R-:W-:Y:S01]  /*20e10*/  ULDC.64 UR4, c[0x0][0x428] ;  /* 0x00010a0000047ab9 */ /* 0x000fe20000000a00 */
[----:B----4-:R-:W-:-:S13]  /*20e20*/  ISETP.NE.AND P0, PT, R6, 0x1, PT ;  /* 0x000000010600780c */ /* 0x010fda0003f05270 */
[----:B--2---:R-:W0:Y:S02]  /*20e30*/  @P0 LDC.64 R4, c[0x0][0x440] ;  /* 0x00011000ff040b82 */ /* 0x004e240000000a00 */
        /* <DEDUP_REMOVED lines=13> */
.L_x_11917:
[----:B0-----:R-:W-:Y:S01]  /*20f10*/  IMAD R0, R18, 0x8, R16 ;  /* 0x0000000812007824 */ /* 0x001fe200078e0210 */
[----:B----4-:R-:W-:-:S04]  /*20f20*/  SHF.L.U32 R2, R28, 0x1f, RZ ;  /* 0x0000001f1c027819 */ /* 0x010fc800000006ff */
[----:B------:R-:W0:Y:S02]  /*20f30*/  SYNCS.PHASECHK.TRANS64.TRYWAIT P0, [R0+URZ+0x31c40], R2 ;  /* 0x031c4002000075a7 */ /* 0x000e24000800017f */
[----:B0-----:R-:W-:Y:S05]  /*20f40*/  @!P0 BRA `(.L_x_11918) ;  /* 0x0000005c00f48947 */ /* 0x001fea0003800000 */
.L_x_12079:
[----:B------:R-:W4:Y:S02]  /*20f50*/  S2R R3, SR_TID.X ;  /* 0x0000000000037919 */ /* 0x000f240000002100 */
[----:B----4-:R-:W-:Y:S02]  /*20f60*/  LOP3.LUT R4, R3, 0x7f, RZ, 0xc0, !PT ;  /* 0x0000007f03047812 */ /* 0x010fe400078ec0ff */
[----:B------:R4:W5:Y:S02]  /*20f70*/  LDL R3, [R1] ;  /* 0x0000000001037983 */ /* 0x0009640000100800 */
[----:B------:R-:W-:-:S13]  /*20f80*/  ISETP.NE.AND P0, PT, R4, RZ, PT ;  /* 0x000000ff0400720c */ /* 0x000fda0003f05270 */
[----:B----4-:R-:W-:Y:S05]  /*20f90*/  @P0 BRA `(.L_x_11919) ;  /* 0x0000000000140947 */ /* 0x010fea0003800000 */
[----:B-----5:R-:W-:Y:S01]  /*20fa0*/  LOP3.LUT P1, RZ, R3, 0x1, RZ, 0xc0, !PT ;  /* 0x0000000103ff7812 */ /* 0x020fe2000782c0ff */
[----:B0-----:R-:W-:-:S04]  /*20fb0*/  IMAD.MOV.U32 R2, RZ, RZ, 0x6c00 ;  /* 0x00006c00ff027424 */ /* 0x001fc800078e00ff */
[----:B------:R4:W-:Y:S08]  /*20fc0*/  SYNCS.ARRIVE.TRANS64 RZ, [R0+URZ+0x31c30], R2 ;  /* 0x031c300200ff79a7 */ /* 0x0009f0000800003f */
[----:B------:R-:W-:Y:S05]  /*20fd0*/  @!P1 BRA `(.L_x_11919) ;  /* 0x0000000000049947 */ /* 0x000fea0003800000 */
[----:B------:R-:W-:Y:S01]  /*20fe0*/  BPT.TRAP 0x1 ;  /* 0x000000040000795c */ /* 0x000fe20000300000 */
.L_x_11919:
        /* <DEDUP_REMOVED lines=23> */
[----:B------:R0:W-:Y:S01]  /*21160*/  UTMALDG.4D [UR8], [UR4], desc[UR6] ;  /* 0x00000608040075b4 */ /* 0x0001e20008019000 */
[----:B------:R4:W-:Y:S01]  /*21170*/  STL [R1], R3 ;  /* 0x0000000301007387 */ /* 0x0009e20000100800 */
[----:B0-----:R-:W-:Y:S01]  /*21180*/  UMOV UR8, UR15 ;  /* 0x0000000f00087c82 */ /* 0x001fe20008000000 */
[----:B------:R-:W-:-:S02]  /*21190*/  UMOV UR10, UR17 ;  /* 0x00000011000a7c82 */ /* 0x000fc40008000000 */
[----:B------:R0:W-:Y:S02]  /*211a0*/  UTMALDG.4D [UR8], [UR4], desc[UR6] ;  /* 0x00000608040075b4 */ /* 0x0001e40008019000 */
[----:B0-----:R-:W-:Y:S01]  /*211b0*/  UMOV UR8, UR16 ;  /* 0x0000001000087c82 */ /* 0x001fe20008000000 */
[----:B------:R-:W-:Y:S02]  /*211c0*/  UMOV UR10, UR14 ;  /* 0x0000000e000a7c82 */ /* 0x000fe40008000000 */
[----:B------:R4:W-:Y:S02]  /*211d0*/  UTMALDG.4D [UR8], [UR4], desc[UR6] ;  /* 0x00000608040075b4 */ /* 0x0009e40008019000 */
[----:B----4-:R-:W-:Y:S01]  /*211e0*/  NOP ;  /* 0x0000000000007918 */ /* 0x010fe20000000000 */
.L_x_11915:
[----:B------:R-:W4:Y:S04]  /*211f0*/  LDL.LU R4, [R1+0x20] ;  /* 0x0000200001047983 */ /* 0x000f280000300800 */
[----:B------:R-:W5:Y:S04]  /*21200*/  LDL.LU R6, [R1+0x18] ;  /* 0x0000180001067983 */ /* 0x000f680000300800 */
[----:B------:R-:W2:Y:S01]  /*21210*/  LDL.LU R3, [R1+0x40] ;  /* 0x0000400001037983 */ /* 0x000ea20000300800 */
[----:B------:R-:W-:Y:S05]  /*21220*/  WARPSYNC.ALL ;  /* 0x0000000000007948 */ /* 0x000fea0003800000 */
[----:B------:R-:W-:Y:S01]  /*21230*/  ULDC.64 UR6, c[0x0][0xa00] ;  /* 0x0002800000067ab9 */ /* 0x000fe20000000a00 */
[----:B------:R-:W-:Y:S01]  /*21240*/  ULDC.64 UR4, c[0x0][0x298] ;  /* 0x0000a60000047ab9 */ /* 0x000fe20000000a00 */
[----:B0-----:R-:W-:Y:S01]  /*21250*/  VIADD R0, R16, 0xda00 ;  /* 0x0000da0010007836 */ /* 0x001fe20000000000 */
[----:B------:R-:W-:Y:S01]  /*21260*/  BAR.SYNC.DEFER_BLOCKING 0x8, 0x200 ;  /* 0x0208000000007b1d */ /* 0x000fe20000010000 */
[----:B------:R-:W-:-:S03]  /*21270*/  ISETP.NE.U32.AND P0, PT, RZ, UR6, PT ;  /* 0x00000006ff007c0c */ /* 0x000fc6000bf05070 */
[----:B------:R-:W-:Y:S02]  /*21280*/  LOP3.LUT P1, RZ, R0, 0x1bf, RZ, 0xc0, !PT ;  /* 0x000001bf00ff7812 */ /* 0x000fe4000782c0ff */
[----:B------:R-:W-:Y:S01]  /*21290*/  ISETP.NE.AND.EX P0, PT, RZ, UR7, PT, P0 ;  /* 0x00000007ff007c0c */ /* 0x000fe2000bf05300 */
[----:B------:R-:W-:Y:S01]  /*212a0*/  BSSY B6, `(.L_x_11920) ;  /* 0x000001d000067945 */ /* 0x000fe20003800000 */
[----:B----4-:R-:W-:Y:S02]  /*212b0*/  SHF.R.S32.HI R2, RZ, 0x1f, R4 ;  /* 0x0000001fff027819 */ /* 0x010fe40000011404 */
[----:B-----5:R-:W-:-:S03]  /*212c0*/  SEL R6, R6, RZ, !P0 ;  /* 0x000000ff06067207 */ /* 0x020fc60004000000 */
[----:B------:R-:W-:-:S04]  /*212d0*/  IMAD R2, R2, UR4, RZ ;  /* 0x0000000402027c24 */ /* 0x000fc8000f8e02ff */
[C---:B------:R-:W-:Y:S01]  /*212e0*/  IMAD R0, R4.reuse, UR5, R2 ;  /* 0x0000000504007c24 */ /* 0x040fe2000f8e0202 */
[----:B--2---:R-:W-:Y:S01]  /*212f0*/  SEL R2, R3, RZ, !P0 ;  /* 0x000000ff03027207 */ /* 0x004fe20004000000 */
        /* <DEDUP_REMOVED lines=15> */
[----:B---3--:R-:W-:-:S02]  /*213f0*/  IMAD.U32 R7, RZ, RZ, UR7 ;  /* 0x00000007ff077e24 */ /* 0x008fc4000f8e00ff */
[----:B------:R-:W-:Y:S02]  /*21400*/  IMAD.U32 R10, RZ, RZ, UR8 ;  /* 0x00000008ff0a7e24 */ /* 0x000fe4000f8e00ff */
[----:B-1----:R-:W-:Y:S02]  /*21410*/  IMAD.U32 R11, RZ, RZ, UR9 ;  /* 0x00000009ff0b7e24 */ /* 0x002fe4000f8e00ff */
[----:B------:R-:W-:Y:S02]  /*21420*/  IMAD.MOV.U32 R8, RZ, RZ, 0x70 ;  /* 0x00000070ff087424 */ /* 0x000fe400078e00ff */
[----:B------:R-:W-:Y:S02]  /*21430*/  IMAD.MOV.U32 R12, RZ, RZ, 0x1 ;  /* 0x00000001ff0c7424 */ /* 0x000fe400078e00ff */
[----:B------:R-:W-:-:S07]  /*21440*/  IMAD.MOV.U32 R13, RZ, RZ, RZ ;  /* 0x000000ffff0d7224 */ /* 0x000fce00078e00ff */
[----:B------:R-:W-:-:S07]  /*21450*/  LEPC R20, `(.L_x_11921) ;  /* 0x000000001014794e */ /* 0x000fce0000000000 */
[----:B0-----:R-:W-:Y:S05]  /*21460*/  CALL.ABS.NOINC R2 ;  /* 0x0000000002007343 */ /* 0x001fea0003c00000 */
.L_x_11921:
[----:B------:R-:W-:Y:S05]  /*21470*/  BSYNC B6 ;  /* 0x0000000000067941 */ /* 0x000fea0003800000 */
.L_x_11920:
[----:B------:R-:W2:Y:S01]  /*21480*/  LDL.LU R20, [R1+0x20] ;  /* 0x0000200001147983 */ /* 0x000ea20000300800 */
[----:B------:R-:W-:Y:S01]  /*21490*/  ULDC.64 UR6, c[0x0][0x2e0] ;  /* 0x0000b80000067ab9 */ /* 0x000fe20000000a00 */
[----:B------:R-:W4:Y:S01]  /*214a0*/  LDC R10, c[0x0][0x448] ;  /* 0x00011200ff0a7b82 */ /* 0x000f220000000800 */
[----:B------:R-:W-:Y:S01]  /*214b0*/  ULDC.64 UR4, c[0x0][0x2d8] ;  /* 0x0000b60000047ab9 */ /* 0x000fe20000000a00 */
[----:B0-----:R-:W2:Y:S01]  /*214c0*/  LDL.LU.64 R2, [R1+0x38] ;  /* 0x0000380001027983 */ /* 0x001ea20000300a00 */
[----:B------:R-:W-:-:S03]  /*214d0*/  ULDC.64 UR8, c[0x0][0x280] ;  /* 0x0000a00000087ab9 */ /* 0x000fc60000000a00 */
[----:B------:R-:W3:Y:S04]  /*214e0*/  LDL.LU R21, [R1+0x40] ;  /* 0x0000400001157983 */ /* 0x000ee80000300800 */
[----:B------:R-:W3:Y:S01]  /*214f0*/  LDL.LU R4, [R1+0x18] ;  /* 0x0000180001047983 */ /* 0x000ee20000300800 */
[----:B----4-:R-:W-:-:S13]  /*21500*/  ISETP.NE.AND P1, PT, R10, 0x1, PT ;  /* 0x000000010a00780c */ /* 0x010fda0003f25270 */
[----:B------:R-:W0:Y:S01]  /*21510*/  @P1 LDC R5, c[0x0][0x450] ;  /* 0x00011400ff051b82 */ /* 0x000e220000000800 */
[----:B--2---:R-:W-:Y:S02]  /*21520*/  IMAD.MOV.U32 R3, RZ, RZ, R20 ;  /* 0x000000ffff037224 */ /* 0x004fe400078e0014 */
[----:B------:R-:W2:Y:S01]  /*21530*/  S2R R20, SR_TID.X ;  /* 0x0000000000147919 */ /* 0x000ea20000002100 */
[----:B---3--:R-:W-:Y:S02]  /*21540*/  IMAD R0, R21, UR6, RZ ;  /* 0x0000000615007c24 */ /* 0x008fe4000f8e02ff */
[----:B------:R-:W-:-:S04]  /*21550*/  IMAD.WIDE.U32 R2, R17, UR4, R2 ;  /* 0x0000000411027c25 */ /* 0x000fc8000f8e0002 */
[----:B------:R-:W-:Y:S01]  /*21560*/  IMAD R3, R17, UR5, R3 ;  /* 0x0000000511037c24 */ /* 0x000fe2000f8e0203 */
[----:B------:R-:W-:Y:S01]  /*21570*/  ULDC.64 UR4, c[0x0][0x2d0] ;  /* 0x0000b40000047ab9 */ /* 0x000fe20000000a00 */
[C---:B------:R-:W-:Y:S02]  /*21580*/  IMAD R0, R4.reuse, UR7, R0 ;  /* 0x0000000704007c24 */ /* 0x040fe4000f8e0200 */
[----:B------:R-:W-:Y:S01]  /*21590*/  IMAD.WIDE.U32 R2, R4, UR6, R2 ;  /* 0x0000000604027c25 */ /* 0x000fe2000f8e0002 */
[----:B------:R-:W-:Y:S01]  /*215a0*/  ULDC.64 UR6, c[0x0][0x2c8] ;  /* 0x0000b20000067ab9 */ /* 0x000fe20000000a00 */
[----:B------:R-:W3:Y:S02]  /*215b0*/  @P1 LDC R4, c[0x0][0x44c] ;  /* 0x00011300ff041b82 */ /* 0x000ee40000000800 */
[----:B------:R-:W-:Y:S01]  /*215c0*/  IMAD.IADD R3, R3, 0x1, R0 ;  /* 0x0000000103037824 */ /* 0x000fe200078e0200 */
[C---:B--2---:R-:W-:Y:S01]  /*215d0*/  LOP3.LUT R21, R20.reuse, 0x7f, RZ, 0xc0, !PT ;  /* 0x0000007f14157812 */ /* 0x044fe200078ec0ff */
[----:B------:R-:W-:-:S03]  /*215e0*/  IMAD.SHL.U32 R20, R20, 0x20, RZ ;  /* 0x0000002014147824 */ /* 0x000fc600078e00ff */
[----:B------:R-:W-:-:S04]  /*215f0*/  SHF.R.U32.HI R21, RZ, 0x2, R21 ;  /* 0x00000002ff157819 */ /* 0x000fc80000011615 */
[----:B------:R-:W-:Y:S02]  /*21600*/  LOP3.LUT R20, R21, 0x60, R20, 0xf8, !PT ;  /* 0x0000006015147812 */ /* 0x000fe400078ef814 */
[----:B------:R2:W5:Y:S03]  /*21610*/  LDL R21, [R1+0x30] ;  /* 0x0000300001157983 */ /* 0x0005660000100800 */
[----:B------:R-:W-:-:S04]  /*21620*/  IMAD R8, R25, 0xc0, R20 ;  /* 0x000000c019087824 */ /* 0x000fc800078e0214 */
[----:B---3--:R-:W-:-:S04]  /*21630*/  @P1 IMAD.HI.U32 R0, R8, R4, RZ ;  /* 0x0000000408001227 */ /* 0x008fc800078e00ff */
[----:B------:R-:W-:Y:S01]  /*21640*/  IMAD.MOV.U32 R4, RZ, RZ, R8 ;  /* 0x000000ffff047224 */ /* 0x000fe200078e0008 */
[----:B0-----:R-:W-:-:S04]  /*21650*/  @P1 SHF.R.U32.HI R4, RZ, R5, R0 ;  /* 0x00000005ff041219 */ /* 0x001fc80000011600 */
[--C-:B------:R-:W-:Y:S01]  /*21660*/  SHF.R.S32.HI R0, RZ, 0x1f, R4.reuse ;  /* 0x0000001fff007819 */ /* 0x100fe20000011404 */
[----:B------:R-:W-:-:S04]  /*21670*/  IMAD.MOV R6, RZ, RZ, -R4 ;  /* 0x000000ffff067224 */ /* 0x000fc800078e0a04 */
[----:B------:R-:W-:-:S04]  /*21680*/  IMAD R0, R0, UR4, RZ ;  /* 0x0000000400007c24 */ /* 0x000fc8000f8e02ff */
[C---:B------:R-:W-:Y:S02]  /*21690*/  IMAD R0, R4.reuse, UR5, R0 ;  /* 0x0000000504007c24 */ /* 0x040fe4000f8e0200 */
[----:B------:R-:W-:-:S04]  /*216a0*/  IMAD.WIDE.U32 R4, R4, UR4, R2 ;  /* 0x0000000404047c25 */ /* 0x000fc8000f8e0002 */
[----:B------:R-:W-:Y:S02]  /*216b0*/  IMAD.IADD R5, R5, 0x1, R0 ;  /* 0x0000000105057824 */ /* 0x000fe400078e0200 */
[----:B------:R-:W-:-:S05]  /*216c0*/  IMAD R0, R10, R6, R8 ;  /* 0x000000060a007224 */ /* 0x000fca00078e0208 */
[----:B------:R-:W-:-:S05]  /*216d0*/  SHF.R.S32.HI R6, RZ, 0x1f, R0 ;  /* 0x0000001fff067819 */ /* 0x000fca0000011400 */
[----:B------:R-:W-:Y:S02]  /*216e0*/  IMAD R9, R6, UR6, RZ ;  /* 0x0000000606097c24 */ /* 0x000fe4000f8e02ff */
[C---:B------:R-:W-:Y:S02]  /*216f0*/  IMAD.WIDE.U32 R6, R0.reuse, UR6, R4 ;  /* 0x0000000600067c25 */ /* 0x040fe4000f8e0004 */
[----:B------:R-:W0:Y:S02]  /*21700*/  @P1 LDC R5, c[0x0][0x44c] ;  /* 0x00011300ff051b82 */ /* 0x000e240000000800 */
[----:B------:R-:W-:-:S04]  /*21710*/  IMAD R0, R0, UR7, R9 ;  /* 0x0000000700007c24 */ /* 0x000fc8000f8e0209 */
[----:B------:R-:W-:Y:S02]  /*21720*/  IMAD.IADD R0, R7, 0x1, R0 ;  /* 0x0000000107007824 */ /* 0x000fe400078e0200 */
[----:B------:R-:W3:Y:S01]  /*21730*/  @P1 LDC R7, c[0x0][0x450] ;  /* 0x00011400ff071b82 */ /* 0x000ee20000000800 */
[----:B------:R-:W-:Y:S01]  /*21740*/  VIADD R8, R8, 0x80 ;  /* 0x0000008008087836 */ /* 0x000fe20000000000 */
[----:B------:R-:W1:Y:S01]  /*21750*/  S2R R12, SR_TID.X ;  /* 0x00000000000c7919 */ /* 0x000e620000002100 */
[----:B------:R-:W-:-:S04]  /*21760*/  LEA R4, P0, R6, UR8, 0x1 ;  /* 0x0000000806047c11 */ /* 0x000fc8000f8008ff */
[----:B------:R-:W-:Y:S01]  /*21770*/  LEA.HI.X R0, R6, UR9, R0, 0x1, P0 ;  /* 0x0000000906007c11 */ /* 0x000fe200080f0c00 */
[----:B------:R-:W-:Y:S02]  /*21780*/  IMAD.MOV.U32 R6, RZ, RZ, R8 ;  /* 0x000000ffff067224 */ /* 0x000fe400078e0008 */
[----:B0-----:R-:W-:-:S05]  /*21790*/  @P1 IMAD.HI.U32 R5, R8, R5, RZ ;  /* 0x0000000508051227 */ /* 0x001fca00078e00ff */
[----:B---3--:R-:W-:-:S04]  /*217a0*/  @P1 SHF.R.U32.HI R6, RZ, R7, R5 ;  /* 0x00000007ff061219 */ /* 0x008fc80000011605 */
[--C-:B------:R-:W-:Y:S01]  /*217b0*/  SHF.R.S32.HI R7, RZ, 0x1f, R6.reuse ;  /* 0x0000001fff077819 */ /* 0x100fe20000011406 */
[----:B------:R-:W-:-:S04]  /*217c0*/  IMAD.MOV R5, RZ, RZ, -R6 ;  /* 0x000000ffff057224 */ /* 0x000fc800078e0a06 */
[----:B------:R-:W-:Y:S02]  /*217d0*/  IMAD R7, R7, UR4, RZ ;  /* 0x0000000407077c24 */ /* 0x000fe4000f8e02ff */
[----:B------:R-:W-:Y:S01]  /*217e0*/  IMAD.WIDE.U32 R2, R6, UR4, R2 ;  /* 0x0000000406027c25 */ /* 0x000fe2000f8e0002 */
[----:B------:R-:W-:-:S03]  /*217f0*/  ULDC UR4, c[0x0][0x2b8] ;  /* 0x0000ae0000047ab9 */ /* 0x000fc60000000800 */
[----:B------:R-:W-:Y:S02]  /*21800*/  IMAD R5, R10, R5, R8 ;  /* 0x000000050a057224 */ /* 0x000fe400078e0208 */
[----:B------:R-:W-:-:S04]  /*21810*/  IMAD R6, R6, UR5, R7 ;  /* 0x0000000506067c24 */ /* 0x000fc8000f8e0207 */
[----:B------:R-:W-:Y:S01]  /*21820*/  IMAD.IADD R3, R3, 0x1, R6 ;  /* 0x0000000103037824 */ /* 0x000fe200078e0206 */
[----:B------:R-:W-:Y:S01]  /*21830*/  SHF.R.S32.HI R6, RZ, 0x1f, R5 ;  /* 0x0000001fff067819 */ /* 0x000fe20000011405 */
[----:B-1----:R-:W-:-:S04]  /*21840*/  IMAD.SHL.U32 R11, R12, 0x8, RZ ;  /* 0x000000080c0b7824 */ /* 0x002fc800078e00ff */
[----:B------:R-:W-:Y:S01]  /*21850*/  IMAD R6, R6, UR6, RZ ;  /* 0x0000000606067c24 */ /* 0x000fe2000f8e02ff */
[----:B------:R-:W-:Y:S01]  /*21860*/  LOP3.LUT R11, R11, 0x18, RZ, 0xc0, !PT ;  /* 0x000000180b0b7812 */ /* 0x000fe200078ec0ff */
[----:B------:R-:W-:-:S04]  /*21870*/  IMAD.WIDE.U32 R2, R5, UR6, R2 ;  /* 0x0000000605027c25 */ /* 0x000fc8000f8e0002 */
[----:B------:R-:W-:Y:S02]  /*21880*/  IMAD R6, R5, UR7, R6 ;  /* 0x0000000705067c24 */ /* 0x000fe4000f8e0206 */
[----:B------:R-:W-:Y:S01]  /*21890*/  IMAD.SHL.U32 R20, R12, 0x8, RZ ;  /* 0x000000080c147824 */ /* 0x000fe200078e00ff */
[----:B------:R-:W-:Y:S01]  /*218a0*/  LEA R7, P0, R2, UR8, 0x1 ;  /* 0x0000000802077c11 */ /* 0x000fe2000f8008ff */
[----:B------:R-:W-:Y:S01]  /*218b0*/  IMAD.IADD R6, R3, 0x1, R6 ;  /* 0x0000000103067824 */ /* 0x000fe200078e0206 */
[C---:B------:R-:W-:Y:S02]  /*218c0*/  LOP3.LUT R13, R11.reuse, 0x20, RZ, 0xfc, !PT ;  /* 0x000000200b0d7812 */ /* 0x040fe400078efcff */
[----:B------:R-:W-:Y:S02]  /*218d0*/  LOP3.LUT R20, R20, 0x18, RZ, 0xc0, !PT ;  /* 0x0000001814147812 */ /* 0x000fe400078ec0ff */
[----:B------:R-:W-:Y:S01]  /*218e0*/  LOP3.LUT R11, R11, 0x40, RZ, 0xfc, !PT ;  /* 0x000000400b0b7812 */ /* 0x000fe200078efcff */
[----:B------:R-:W-:Y:S01]  /*218f0*/  UMOV UR5, 0xffffffff ;  /* 0xffffffff00057882 */ /* 0x000fe20000000000 */
[----:B------:R-:W-:-:S02]  /*21900*/  LEA.HI.X R6, R2, UR9, R6, 0x1, P0 ;  /* 0x0000000902067c11 */ /* 0x000fc400080f0c06 */
[----:B------:R-:W-:Y:S02]  /*21910*/  LOP3.LUT R12, R12, 0x7f, RZ, 0xc0, !PT ;  /* 0x0000007f0c0c7812 */ /* 0x000fe400078ec0ff */
[----:B------:R-:W-:Y:S02]  /*21920*/  ISETP.GE.AND P3, PT, R20, UR4, PT ;  /* 0x0000000414007c0c */ /* 0x000fe4000bf66270 */
[----:B------:R-:W-:Y:S02]  /*21930*/  ISETP.GE.AND P0, PT, R13, UR4, PT ;  /* 0x000000040d007c0c */ /* 0x000fe4000bf06270 */
[----:B------:R-:W-:Y:S02]  /*21940*/  ISETP.GE.AND P1, PT, R11, UR4, PT ;  /* 0x000000040b007c0c */ /* 0x000fe4000bf26270 */
[----:B------:R-:W-:Y:S01]  /*21950*/  SHF.R.U32.HI R9, RZ, 0x2, R12 ;  /* 0x00000002ff097819 */ /* 0x000fe2000001160c */
[----:B--2---:R-:W-:Y:S10]  /*21960*/  BRA.DIV UR5, `(.L_x_11922) ;  /* 0x0000005605807947 */ /* 0x004ff4000b800000 */
[----:B------:R-:W2:Y:S01]  /*21970*/  LDL R8, [R1+0x14] ;  /* 0x0000140001087983 */ /* 0x000ea20000100800 */
[----:B-----5:R-:W-:Y:S02]  /*21980*/  IMAD R5, R21, R10, RZ ;  /* 0x0000000a15057224 */ /* 0x020fe400078e02ff */
[----:B------:R-:W-:Y:S01]  /*21990*/  IMAD R25, R25, 0xc0, R9 ;  /* 0x000000c019197824 */ /* 0x000fe200078e0209 */
        /* <DEDUP_REMOVED lines=8> */
[----:B------:R-:W-:Y:S01]  /*21a20*/  @!PT LDS RZ, [RZ] ;  /* 0x00000000fffff984 */ /* 0x000fe20000000800 */
[----:B--2---:R-:W-:Y:S04]  /*21a30*/  @!P2 LDGSTS.E.BYPASS.LTC128B.128 [R8+0xda00], desc[UR60][R2.64], !P3 ;  /* 0x0da000000208afae */ /* 0x004fe8000d901d7c */
        /* <DEDUP_REMOVED lines=30> */
[----:B------:R-:W-:-:S05]  /*21c20*/  @!P2 LEA R2, P4, R20, R4, 0x1 ;  /* 0x000000041402a211 */ /* 0x000fca00078808ff */
[----:B--2---:R-:W-:-:S04]  /*21c30*/  @!P2 IMAD.X R0, RZ, RZ, R0, P4 ;  /* 0x000000ffff00a224 */ /* 0x004fc800020e0600 */
[----:B------:R-:W-:Y:S02]  /*21c40*/  @!P2 IMAD.MOV.U32 R3, RZ, RZ, R0 ;  /* 0x000000ffff03a224 */ /* 0x000fe400078e0000 */
[----:B------:R-:W-:Y:S04]  /*21c50*/  SHFL.IDX PT, R0, R6, RZ, 0x1c1f ;  /* 0x001c1fff06007589 */ /* 0x000fe800000e0000 */
[----:B------:R-:W-:Y:S04]  /*21c60*/  @!P2 LDGSTS.E.BYPASS.LTC128B.128 [R8+0xf200], desc[UR60][R2.64], !P3 ;  /* 0x0f2000000208afae */ /* 0x000fe8000d901d7c */
[----:B------:R-:W-:Y:S04]  /*21c70*/  @!P2 LDGSTS.E.BYPASS.LTC128B.128 [R8+0x12200], desc[UR60][R2.64+0x40], !P0 ;  /* 0x122000400208afae */ /* 0x000fe8000c101d7c */
[----:B------:R0:W-:Y:S04]  /*21c80*/  @!P2 LDGSTS.E.BYPASS.LTC128B.128 [R8+0x15200], desc[UR60][R2.64+0x80], !P1 ;  /* 0x152000800208afae */ /* 0x0001e8000c901d7c */
[----:B------:R-:W-:Y:S04]  /*21c90*/  SHFL.IDX PT, R6, R6, 0x1, 0x1c1f ;  /* 0x003c1f0006067f89 */ /* 0x000fe800000e0000 */
[----:B0-----:R-:W0:Y:S01]  /*21ca0*/  SHFL.IDX PT, R2, R7, RZ, 0x1c1f ;  /* 0x001c1fff07027589 */ /* 0x001e2200000e0000 */
[----:B------:R-:W-:-:S05]  /*21cb0*/  VIADD R3, R25, 0x80 ;  /* 0x0000008019037836 */ /* 0x000fca0000000000 */
[----:B------:R-:W-:-:S13]  /*21cc0*/  ISETP.GE.AND P2, PT, R3, R5, PT ;  /* 0x000000050300720c */ /* 0x000fda0003f46270 */
[----:B0-----:R-:W-:-:S05]  /*21cd0*/  @!P2 LEA R2, P4, R20, R2, 0x1 ;  /* 0x000000021402a211 */ /* 0x001fca00078808ff */
[----:B------:R-:W-:-:S04]  /*21ce0*/  @!P2 IMAD.X R0, RZ, RZ, R0, P4 ;  /* 0x000000ffff00a224 */ /* 0x000fc800020e0600 */
[----:B------:R-:W-:-:S05]  /*21cf0*/  @!P2 IMAD.MOV.U32 R3, RZ, RZ, R0 ;  /* 0x000000ffff03a224 */ /* 0x000fca00078e0000 */
[----:B------:R-:W-:Y:S04]  /*21d00*/  @!P2 LDGSTS.E.BYPASS.LTC128B.128 [R8+0xfa00], desc[UR60][R2.64], !P3 ;  /* 0x0fa000000208afae */ /* 0x000fe8000d901d7c */
[----:B------:R-:W-:Y:S04]  /*21d10*/  @!P2 LDGSTS.E.BYPASS.LTC128B.128 [R8+0x12a00], desc[UR60][R2.64+0x40], !P0 ;  /* 0x12a000400208afae */ /* 0x000fe8000c101d7c */
[----:B------:R0:W-:Y:S04]  /*21d20*/  @!P2 LDGSTS.E.BYPASS.LTC128B.128 [R8+0x15a00], desc[UR60][R2.64+0x80], !P1 ;  /* 0x15a000800208afae */ /* 0x0001e8000c901d7c */
[----:B0-----:R0:W1:Y:S02]  /*21d30*/  SHFL.IDX PT, R2, R7, 0x1, 0x1c1f ;  /* 0x003c1f0007027f89 */ /* 0x00106400000e0000 */
.L_x_12092:
        /* <DEDUP_REMOVED lines=13> */
.L_x_11923:
        /* <DEDUP_REMOVED lines=18> */
.L_x_12093:
[----:B------:R-:W-:Y:S05]  /*21f30*/  BSYNC B0 ;  /* 0x0000000000007941 */ /* 0x000fea0003800000 */
.L_x_11924:
        /* <DEDUP_REMOVED lines=52> */
.L_x_11932:
[----:B------:R-:W-:Y:S01]  /*22280*/  IMAD R3, R5, 0x8, R16 ;  /* 0x0000000805037824 */ /* 0x000fe200078e0210 */
[----:B------:R-:W-:Y:S01]  /*22290*/  SHF.L.U32 R2, R9, 0x1f, RZ ;  /* 0x0000001f09027819 */ /* 0x000fe200000006ff */
[----:B------:R-:W-:Y:S03]  /*222a0*/  BSSY B3, `(.L_x_11933) ;  /* 0x0000003000037945 */ /* 0x000fe60003800000 */
[----:B------:R-:W1:Y:S02]  /*222b0*/  SYNCS.PHASECHK.TRANS64.TRYWAIT P0, [R3+URZ+0x31c40], R2 ;  /* 0x031c4002030075a7 */ /* 0x000e64000800017f */
[----:B-1----:R-:W-:Y:S05]  /*222c0*/  @!P0 BRA `(.L_x_11934) ;  /* 0x00000054004c8947 */ /* 0x002fea0003800000 */
.L_x_12094:
[----:B------:R-:W-:Y:S05]  /*222d0*/  BSYNC B3 ;  /* 0x0000000000037941 */ /* 0x000fea0003800000 */
.L_x_11933:
[----:B0-----:R-:W0:Y:S01]  /*222e0*/  S2R R6, SR_TID.X ;  /* 0x0000000000067919 */ /* 0x001e220000002100 */
[----:B------:R-:W-:Y:S01]  /*222f0*/  BSSY B3, `(.L_x_11935) ;  /* 0x000000a000037945 */ /* 0x000fe20003800000 */
[----:B0-----:R-:W-:-:S04]  /*22300*/  LOP3.LUT R6, R6, 0x7f, RZ, 0xc0, !PT ;  /* 0x0000007f06067812 */ /* 0x001fc800078ec0ff */
[----:B------:R-:W-:-:S13]  /*22310*/  ISETP.NE.AND P0, PT, R6, RZ, PT ;  /* 0x000000ff0600720c */ /* 0x000fda0003f05270 */
[----:B------:R-:W-:Y:S05]  /*22320*/  @P0 BRA `(.L_x_11936) ;  /* 0x0000000000180947 */ /* 0x000fea0003800000 */
[----:B------:R-:W2:Y:S01]  /*22330*/  LDL R6, [R1] ;  /* 0x0000000001067983 */ /* 0x000ea20000100800 */
[----:B-1----:R-:W-:-:S04]  /*22340*/  IMAD.MOV.U32 R2, RZ, RZ, 0x6c00 ;  /* 0x00006c00ff027424 */ /* 0x002fc800078e00ff */
[----:B------:R0:W-:Y:S01]  /*22350*/  SYNCS.ARRIVE.TRANS64 RZ, [R3+URZ+0x31c30], R2 ;  /* 0x031c300203ff79a7 */ /* 0x0001e2000800003f */
[----:B--2---:R-:W-:-:S13]  /*22360*/  LOP3.LUT P1, RZ, R6, 0x1, RZ, 0xc0, !PT ;  /* 0x0000000106ff7812 */ /* 0x004fda000782c0ff */
[----:B0-----:R-:W-:Y:S05]  /*22370*/  @!P1 BRA `(.L_x_11936) ;  /* 0x0000000000049947 */ /* 0x001fea0003800000 */
[----:B------:R-:W-:Y:S01]  /*22380*/  BPT.TRAP 0x1 ;  /* 0x000000040000795c */ /* 0x000fe20000300000 */
.L_x_11936:
[----:B------:R-:W-:Y:S05]  /*22390*/  BSYNC B3 ;  /* 0x0000000000037941 */ /* 0x000fea0003800000 */
.L_x_11935:
        /* <DEDUP_REMOVED lines=11> */
.L_x_11937:
        /* <DEDUP_REMOVED lines=16> */
.L_x_11938:
        /* <DEDUP_REMOVED lines=16> */
.L_x_11939:
        /* <DEDUP_REMOVED lines=15> */
.L_x_12095:
[----:B------:R-:W-:Y:S05]  /*22740*/  BSYNC B3 ;  /* 0x0000000000037941 */ /* 0x000fea0003800000 */
.L_x_11940:
        /* <DEDUP_REMOVED lines=10> */
.L_x_11942:
[----:B------:R-:W2:Y:S01]  /*227f0*/  LDL R3, [R1] ;  /* 0x0000000001037983 */ /* 0x000ea20000100800 */
[----:B------:R-:W-:Y:S01]  /*22800*/  BSSY B3, `(.L_x_11943) ;  /* 0x0000004000037945 */ /* 0x000fe20003800000 */
[----:B--2---:R-:W-:-:S13]  /*22810*/  LOP3.LUT P0, RZ, R3, 0x8, RZ, 0xc0, !PT ;  /* 0x0000000803ff7812 */ /* 0x004fda000780c0ff */
[----:B------:R-:W-:Y:S05]  /*22820*/  @P0 BRA `(.L_x_11944) ;  /* 0x0000000000040947 */ /* 0x000fea0003800000 */
[----:B------:R-:W-:Y:S01]  /*22830*/  BPT.TRAP 0x1 ;  /* 0x000000040000795c */ /* 0x000fe20000300000 */
.L_x_11944:
[----:B------:R-:W-:Y:S05]  /*22840*/  BSYNC B3 ;  /* 0x0000000000037941 */ /* 0x000fea0003800000 */
.L_x_11943:
        /* <DEDUP_REMOVED lines=10> */
.L_x_11945:
        /* <DEDUP_REMOVED lines=15> */
.L_x_11946:
        /* <DEDUP_REMOVED lines=15> */
.L_x_11947:
        /* <DEDUP_REMOVED lines=12> */
.L_x_11931:
[----:B------:R-:W-:Y:S05]  /*22b90*/  BSYNC B1 ;  /* 0x0000000000017941 */ /* 0x000fea0003800000 */
.L_x_11930:
[----:B------:R-:W2:Y:S01]  /*22ba0*/  LDL.LU R0, [R1+0x28] ;  /* 0x0000280001007983 */ /* 0x000ea20000300800 */
[----:B------:R-:W-:Y:S02]  /*22bb0*/  IMAD.MOV.U32 R18, RZ, RZ, R5 ;  /* 0x000000ffff127224 */ /* 0x000fe400078e0005 */
[----:B------:R-:W-:Y:S02]  /*22bc0*/  IMAD.MOV.U32 R28, RZ, RZ, R9 ;  /* 0x000000ffff1c7224 */ /* 0x000fe400078e0009 */
[----:B--2---:R-:W-:-:S07]  /*22bd0*/  VIADD R0, R0, 0xfffffffd ;  /* 0xfffffffd00007836 */ /* 0x004fce0000000000 */
.L_x_11929:
[----:B------:R-:W-:Y:S05]  /*22be0*/  BSYNC B2 ;  /* 0x0000000000027941 */ /* 0x000fea0003800000 */
.L_x_11928:
[----:B------:R-:W-:Y:S01]  /*22bf0*/  VIADD R8, R8, 0xfffffffe ;  /* 0xfffffffe08087836 */ /* 0x000fe20000000000 */
[----:B------:R-:W-:-:S04]  /*22c00*/  LOP3.LUT R4, RZ, R4, RZ, 0x33, !PT ;  /* 0x00000004ff047212 */ /* 0x000fc800078e33ff */
[----:B------:R-:W-:-:S13]  /*22c10*/  ISETP.NE.AND P0, PT, R8, R4, PT ;  /* 0x000000040800720c */ /* 0x000fda0003f05270 */
[----:B------:R-:W-:Y:S05]  /*22c20*/  @!P0 BRA `(.L_x_11927) ;  /* 0x0000001400ac8947 */ /* 0x000fea0003800000 */
[----:B------:R-:W-:-:S07]  /*22c30*/  IMAD.MOV.U32 R4, RZ, RZ, R19 ;  /* 0x000000ffff047224 */ /* 0x000fce00078e0013 */
.L_x_11984:
[----:B------:R-:W2:Y:S01]  /*22c40*/  LDL R2, [R1] ;  /* 0x0000000001027983 */ /* 0x000ea20000100800 */
[----:B------:R-:W-:Y:S01]  /*22c50*/  VIADD R6, R18, 0x1 ;  /* 0x0000000112067836 */ /* 0x000fe20000000000 */
[----:B------:R-:W-:Y:S05]  /*22c60*/  YIELD ;  /* 0x0000000000007946 */ /* 0x000fea0003800000 */
[----:B------:R-:W-:Y:S01]  /*22c70*/  ISETP.NE.AND P0, PT, R6, 0x2, PT ;  /* 0x000000020600780c */ /* 0x000fe20003f05270 */
[----:B------:R-:W-:Y:S03]  /*22c80*/  BSSY B1, `(.L_x_11948) ;  /* 0x00000ae000017945 */ /* 0x000fe60003800000 */
[----:B0-----:R-:W-:-:S02]  /*22c90*/  SEL R7, RZ, 0x1, P0 ;  /* 0x00000001ff077807 */ /* 0x001fc40000000000 */
        /* <DEDUP_REMOVED lines=27> */
.L_x_11950:
[----:B------:R-:W-:Y:S01]  /*22e50*/  IMAD R3, R6, 0x8, R16 ;  /* 0x0000000806037824 */ /* 0x000fe200078e0210 */
[----:B------:R-:W-:Y:S01]  /*22e60*/  SHF.L.U32 R2, R7, 0x1f, RZ ;  /* 0x0000001f07027819 */ /* 0x000fe200000006ff */
[----:B------:R-:W-:Y:S03]  /*22e70*/  BSSY B2, `(.L_x_11951) ;  /* 0x0000003000027945 */ /* 0x000fe60003800000 */
[----:B------:R-:W1:Y:S02]  /*22e80*/  SYNCS.PHASECHK.TRANS64.TRYWAIT P0, [R3+URZ+0x31c40], R2 ;  /* 0x031c4002030075a7 */ /* 0x000e64000800017f */
[----:B-1----:R-:W-:Y:S05]  /*22e90*/  @!P0 BRA `(.L_x_11952) ;  /* 0x0000004800808947 */ /* 0x002fea0003800000 */
.L_x_12096:
[----:B------:R-:W-:Y:S05]  /*22ea0*/  BSYNC B2 ;  /* 0x0000000000027941 */ /* 0x000fea0003800000 */
.L_x_11951:
        /* <DEDUP_REMOVED lines=11> */
.L_x_11954:
[----:B------:R-:W-:Y:S05]  /*22f60*/  BSYNC B2 ;  /* 0x0000000000027941 */ /* 0x000fea0003800000 */
.L_x_11953:
        /* <DEDUP_REMOVED lines=11> */
.L_x_11955:
        /* <DEDUP_REMOVED lines=16> */
.L_x_11956:
        /* <DEDUP_REMOVED lines=16> */
.L_x_11957:
        /* <DEDUP_REMOVED lines=15> */
.L_x_12097:
[----:B------:R-:W-:Y:S05]  /*23310*/  BSYNC B2 ;  /* 0x0000000000027941 */ /* 0x000fea0003800000 */
.L_x_11958:
        /* <DEDUP_REMOVED lines=10> */
.L_x_11960:
[----:B------:R-:W2:Y:S01]  /*233c0*/  LDL R3, [R1] ;  /* 0x0000000001037983 */ /* 0x000ea20000100800 */
[----:B------:R-:W-:Y:S01]  /*233d0*/  BSSY B2, `(.L_x_11961) ;  /* 0x0000004000027945 */ /* 0x000fe20003800000 */
[----:B--2---:R-:W-:-:S13]  /*233e0*/  LOP3.LUT P0, RZ, R3, 0x8, RZ, 0xc0, !PT ;  /* 0x0000000803ff7812 */ /* 0x004fda000780c0ff */
[----:B------:R-:W-:Y:S05]  /*233f0*/  @P0 BRA `(.L_x_11962) ;  /* 0x0000000000040947 */ /* 0x000fea0003800000 */
[----:B------:R-:W-:Y:S01]  /*23400*/  BPT.TRAP 0x1 ;  /* 0x000000040000795c */ /* 0x000fe20000300000 */
.L_x_11962:
[----:B------:R-:W-:Y:S05]  /*23410*/  BSYNC B2 ;  /* 0x0000000000027941 */ /* 0x000fea0003800000 */
.L_x_11961:
        /* <DEDUP_REMOVED lines=10> */
.L_x_11963:
        /* <DEDUP_REMOVED lines=15> */
.L_x_11964:
        /* <DEDUP_REMOVED lines=15> */
.L_x_11965:
        /* <DEDUP_REMOVED lines=12> */
.L_x_11949:
[----:B------:R-:W-:Y:S05]  /*23760*/  BSYNC B1 ;  /* 0x0000000000017941 */ /* 0x000fea0003800000 */
.L_x_11948:
        /* <DEDUP_REMOVED lines=33> */
.L_x_11968:
[----:B------:R-:W-:Y:S01]  /*23980*/  IMAD R3, R18, 0x8, R16 ;  /* 0x0000000812037824 */ /* 0x000fe200078e0210 */
[----:B------:R-:W-:Y:S01]  /*23990*/  SHF.L.U32 R2, R28, 0x1f, RZ ;  /* 0x0000001f1c027819 */ /* 0x000fe200000006ff */
[----:B------:R-:W-:Y:S03]  /*239a0*/  BSSY B2, `(.L_x_11969) ;  /* 0x0000003000027945 */ /* 0x000fe60003800000 */
[----:B------:R-:W1:Y:S02]  /*239b0*/  SYNCS.PHASECHK.TRANS64.TRYWAIT P0, [R3+URZ+0x31c40], R2 ;  /* 0x031c4002030075a7 */ /* 0x000e64000800017f */
[----:B-1----:R-:W-:Y:S05]  /*239c0*/  @!P0 BRA `(.L_x_11970) ;  /* 0x0000003c00dc8947 */ /* 0x002fea0003800000 */
.L_x_12098:
[----:B------:R-:W-:Y:S05]  /*239d0*/  BSYNC B2 ;  /* 0x0000000000027941 */ /* 0x000fea0003800000 */
.L_x_11969:
        /* <DEDUP_REMOVED lines=11> */
.L_x_11972:
[----:B------:R-:W-:Y:S05]  /*23a90*/  BSYNC B2 ;  /* 0x0000000000027941 */ /* 0x000fea0003800000 */
.L_x_11971:
        /* <DEDUP_REMOVED lines=11> */
.L_x_11973:
        /* <DEDUP_REMOVED lines=16> */
.L_x_11974:
        /* <DEDUP_REMOVED lines=16> */
.L_x_11975:
        /* <DEDUP_REMOVED lines=15> */
.L_x_12099:
[----:B------:R-:W-:Y:S05]  /*23e40*/  BSYNC B2 ;  /* 0x0000000000027941 */ /* 0x000fea0003800000 */
.L_x_11976:
        /* <DEDUP_REMOVED lines=10> */
.L_x_11978:
[----:B------:R-:W2:Y:S01]  /*23ef0*/  LDL R3, [R1] ;  /* 0x0000000001037983 */ /* 0x000ea20000100800 */
[----:B------:R-:W-:Y:S01]  /*23f00*/  BSSY B2, `(.L_x_11979) ;  /* 0x0000004000027945 */ /* 0x000fe20003800000 */
[----:B--2---:R-:W-:-:S13]  /*23f10*/  LOP3.LUT P0, RZ, R3, 0x8, RZ, 0xc0, !PT ;  /* 0x0000000803ff7812 */ /* 0x004fda000780c0ff */
[----:B------:R-:W-:Y:S05]  /*23f20*/  @P0 BRA `(.L_x_11980) ;  /* 0x0000000000040947 */ /* 0x000fea0003800000 */
[----:B------:R-:W-:Y:S01]  /*23f30*/  BPT.TRAP 0x1 ;  /* 0x000000040000795c */ /* 0x000fe20000300000 */
.L_x_11980:
[----:B------:R-:W-:Y:S05]  /*23f40*/  BSYNC B2 ;  /* 0x0000000000027941 */ /* 0x000fea0003800000 */
.L_x_11979:
        /* <DEDUP_REMOVED lines=10> */
.L_x_11981:
        /* <DEDUP_REMOVED lines=15> */
.L_x_11982:
        /* <DEDUP_REMOVED lines=15> */
.L_x_11983:
        /* <DEDUP_REMOVED lines=12> */
.L_x_11967:
[----:B------:R-:W-:Y:S05]  /*24290*/  BSYNC B1 ;  /* 0x0000000000017941 */ /* 0x000fea0003800000 */
.L_x_11966:
[----:B------:R-:W2:Y:S01]  /*242a0*/  LDL R2, [R1+0x10] ;  /* 0x0000100001027983 */ /* 0x000ea20000100800 */
[----:B------:R-:W-:Y:S01]  /*242b0*/  VIADD R0, R0, 0xfffffffe ;  /* 0xfffffffe00007836 */ /* 0x000fe20000000000 */
[----:B--2---:R-:W-:-:S13]  /*242c0*/  ISETP.GT.AND P0, PT, R8, R2, PT ;  /* 0x000000020800720c */ /* 0x004fda0003f04270 */
[----:B------:R-:W-:Y:S05]  /*242d0*/  @P0 BRA `(.L_x_11984) ;  /* 0xffffffe800580947 */ /* 0x000fea000383ffff */
.L_x_11927:
[----:B------:R-:W-:Y:S05]  /*242e0*/  BSYNC B0 ;  /* 0x0000000000007941 */ /* 0x000fea0003800000 */
.L_x_11926:
        /* <DEDUP_REMOVED lines=17> */
.L_x_11986:
[----:B------:R-:W-:Y:S05]  /*24400*/  BSYNC B0 ;  /* 0x0000000000007941 */ /* 0x000fea0003800000 */
.L_x_11985:
[----:B------:R-:W2:Y:S01]  /*24410*/  LDL R0, [R1] ;  /* 0x0000000001007983 */ /* 0x000ea20000100800 */
[----:B------:R-:W-:Y:S01]  /*24420*/  BSSY B0, `(.L_x_11987) ;  /* 0x000004b000007945 */ /* 0x000fe20003800000 */
[----:B--2---:R-:W-:-:S13]  /*24430*/  LOP3.LUT P0, RZ, R0, 0x4, RZ, 0xc0, !PT ;  /* 0x0000000400ff7812 */ /* 0x004fda000780c0ff */
[----:B------:R-:W-:Y:S05]  /*24440*/  @!P0 BRA `(.L_x_11988) ;  /* 0x0000000400208947 */ /* 0x000fea0003800000 */
[----:B------:R-:W-:Y:S01]  /*24450*/  IMAD R0, R18, 0x8, R16 ;  /* 0x0000000812007824 */ /* 0x000fe200078e0210 */
[----:B------:R-:W-:Y:S01]  /*24460*/  SHF.L.U32 R3, R28, 0x1f, RZ ;  /* 0x0000001f1c037819 */ /* 0x000fe200000006ff */
[----:B------:R-:W-:Y:S03]  /*24470*/  BSSY B1, `(.L_x_11989) ;  /* 0x0000003000017945 */ /* 0x000fe60003800000 */
[----:B------:R-:W1:Y:S02]  /*24480*/  SYNCS.PHASECHK.TRANS64.TRYWAIT P0, [R0+URZ+0x31c60], R3 ;  /* 0x031c6003000075a7 */ /* 0x000e64000800017f */
[----:B-1----:R-:W-:Y:S05]  /*24490*/  @!P0 BRA `(.L_x_11990) ;  /* 0x0000003400508947 */ /* 0x002fea0003800000 */
.L_x_12100:
[----:B------:R-:W-:Y:S05]  /*244a0*/  BSYNC B1 ;  /* 0x0000000000017941 */ /* 0x000fea0003800000 */
.L_x_11989:
[----:B------:R-:W2:Y:S02]  /*244b0*/  S2R R2, SR_TID.X ;  /* 0x0000000000027919 */ /* 0x000ea40000002100 */
[----:B--2---:R-:W-:Y:S02]  /*244c0*/  LOP3.LUT R4, R2, 0x7f, RZ, 0xc0, !PT ;  /* 0x0000007f02047812 */ /* 0x004fe400078ec0ff */
[----:B------:R-:W2:Y:S02]  /*244d0*/  LDL R2, [R1+0x1c] ;  /* 0x00001c0001027983 */ /* 0x000ea40000100800 */
[----:B------:R-:W-:-:S13]  /*244e0*/  ISETP.NE.AND P0, PT, R4, RZ, PT ;  /* 0x000000ff0400720c */ /* 0x000fda0003f05270 */
[----:B-1----:R-:W-:-:S04]  /*244f0*/  @!P0 IMAD.MOV.U32 R3, RZ, RZ, 0x6c00 ;  /* 0x00006c00ff038424 */ /* 0x002fc800078e00ff */
[----:B------:R1:W-:Y:S01]  /*24500*/  @!P0 SYNCS.ARRIVE.TRANS64 RZ, [R0+URZ+0x31c50], R3 ;  /* 0x031c500300ff89a7 */ /* 0x0003e2000800003f */
[----:B--2---:R-:W-:-:S04]  /*24510*/  PRMT R2, R2, 0x9910, RZ ;  /* 0x0000991002027816 */ /* 0x004fc800000000ff */
[----:B------:R-:W-:-:S13]  /*24520*/  ISETP.NE.AND P0, PT, R2, 0x2, PT ;  /* 0x000000020200780c */ /* 0x000fda0003f05270 */
[----:B-1----:R-:W-:Y:S05]  /*24530*/  @P0 BRA `(.L_x_11991) ;  /* 0x0000000000040947 */ /* 0x002fea0003800000 */
[----:B------:R-:W-:Y:S01]  /*24540*/  BPT.TRAP 0x1 ;  /* 0x000000040000795c */ /* 0x000fe20000300000 */
.L_x_11991:
[----:B------:R-:W2:Y:S01]  /*24550*/  LDL R2, [R1] ;  /* 0x0000000001027983 */ /* 0x000ea20000100800 */
[----:B------:R-:W-:Y:S01]  /*24560*/  BSSY B1, `(.L_x_11992) ;  /* 0x0000004000017945 */ /* 0x000fe20003800000 */
[----:B--2---:R-:W-:-:S13]  /*24570*/  LOP3.LUT P0, RZ, R2, 0x8, RZ, 0xc0, !PT ;  /* 0x0000000802ff7812 */ /* 0x004fda000780c0ff */
[----:B------:R-:W-:Y:S05]  /*24580*/  @P0 BRA `(.L_x_11993) ;  /* 0x0000000000040947 */ /* 0x000fea0003800000 */
[----:B------:R-:W-:Y:S01]  /*24590*/  BPT.TRAP 0x1 ;  /* 0x000000040000795c */ /* 0x000fe20000300000 */
.L_x_11993:
[----:B------:R-:W-:Y:S05]  /*245a0*/  BSYNC B1 ;  /* 0x0000000000017941 */ /* 0x000fea0003800000 */
.L_x_11992:
        /* <DEDUP_REMOVED lines=10> */
.L_x_11994:
        /* <DEDUP_REMOVED lines=15> */
.L_x_11995:
        /* <DEDUP_REMOVED lines=15> */
.L_x_11996:
        /* <DEDUP_REMOVED lines=10> */
.L_x_11988:
[----:B------:R-:W-:Y:S05]  /*248d0*/  BSYNC B0 ;  /* 0x0000000000007941 */ /* 0x000fea0003800000 */
.L_x_11987:
[----:B------:R-:W-:-:S05]  /*248e0*/  VIADD R18, R18, 0x1 ;  /* 0x0000000112127836 */ /* 0x000fca0000000000 */
[----:B------:R-:W-:-:S04]  /*248f0*/  ISETP.NE.AND P0, PT, R18, 0x2, PT ;  /* 0x000000021200780c */ /* 0x000fc80003f05270 */
[----:B------:R-:W-:Y:S02]  /*24900*/  SEL R3, RZ, 0x1, P0 ;  /* 0x00000001ff037807 */ /* 0x000fe40000000000 */
[----:B------:R-:W-:Y:S02]  /*24910*/  SEL R18, R18, RZ, P0 ;  /* 0x000000ff12127207 */ /* 0x000fe40000000000 */
[----:B------:R-:W-:-:S07]  /*24920*/  LOP3.LUT R28, R28, R3, RZ, 0x3c, !PT ;  /* 0x000000031c1c7212 */ /* 0x000fce00078e3cff */
.L_x_11908:
[----:B------:R-:W-:Y:S05]  /*24930*/  BSYNC B7 ;  /* 0x0000000000077941 */ /* 0x000fea0003800000 */
.L_x_11906:
        /* <DEDUP_REMOVED lines=12> */
.L_x_11997:
        /* <DEDUP_REMOVED lines=9> */
[----:B--2---:R-:W2:Y:S01]  /*24a90*/  @!P0 LDC.64 R4, c[0x0][0xc78] ;  /* 0x00031e00ff048b82 */ /* 0x004ea20000000a00 */
[----:B0-----:R-:W-:-:S05]  /*24aa0*/  @!P0 IMAD.WIDE R2, R9, 0x4, R2 ;  /* 0x0000000409028825 */ /* 0x001fca00078e0202 */
[----:B------:R2:W3:Y:S02]  /*24ab0*/  @!P0 LDG.E R7, desc[UR60][R2.64] ;  /* 0x0000003c02078981 */ /* 0x0004e4000c1e1900 */
[----:B--2---:R-:W-:-:S05]  /*24ac0*/  @!P0 IMAD.WIDE R2, R9, 0x4, R4 ;  /* 0x0000000409028825 */ /* 0x004fca00078e0204 */
[----:B------:R-:W2:Y:S01]  /*24ad0*/  @!P0 LDG.E R4, desc[UR60][R2.64] ;  /* 0x0000003c02048981 */ /* 0x000ea2000c1e1900 */
        /* <DEDUP_REMOVED lines=28> */
.L_x_12110:
[----:B------:R-:W-:Y:S02]  /*24ca0*/  ULDC UR4, c[0x0][0xc38] ;  /* 0x00030e0000047ab9 */ /* 0x000fe40000000800 */
[----:B------:R-:W-:-:S04]  /*24cb0*/  IMAD.U32 R4, RZ, RZ, UR4 ;  /* 0x00000004ff047e24 */ /* 0x000fc8000f8e00ff */
[----:B--2---:R-:W-:-:S04]  /*24cc0*/  IMAD R3, R14, R4, RZ ;  /* 0x000000040e037224 */ /* 0x004fc800078e02ff */
[----:B------:R-:W-:-:S05]  /*24cd0*/  IMAD.IADD R6, R6, 0x1, R3 ;  /* 0x0000000106067824 */ /* 0x000fca00078e0203 */
[----:B------:R-:W-:-:S13]  /*24ce0*/  ISETP.GT.AND P4, PT, R6, R0, PT ;  /* 0x000000000600720c */ /* 0x000fda0003f84270 */
[----:B------:R-:W-:Y:S05]  /*24cf0*/  @P4 BRA `(.L_x_12000) ;  /* 0x0000000000a84947 */ /* 0x000fea0003800000 */
.L_x_12003:
[----:B0-----:R-:W0:Y:S01]  /*24d00*/  LDC R2, c[0x0][0xc3c] ;  /* 0x00030f00ff027b82 */ /* 0x001e220000000800 */
[----:B------:R-:W-:-:S05]  /*24d10*/  VIADD R27, R27, 0x1f ;  /* 0x0000001f1b1b7836 */ /* 0x000fca0000000000 */
[----:B0-----:R-:W-:-:S13]  /*24d20*/  ISETP.GE.AND P4, PT, R27, R2, PT ;  /* 0x000000021b00720c */ /* 0x001fda0003f86270 */
[----:B------:R-:W-:Y:S05]  /*24d30*/  @P4 BRA `(.L_x_12001) ;  /* 0x0000000800c44947 */ /* 0x000fea0003800000 */
[----:B------:R-:W2:Y:S01]  /*24d40*/  LDL R3, [R1+0xc] ;  /* 0x00000c0001037983 */ /* 0x000ea20000100800 */
[----:B------:R-:W-:Y:S02]  /*24d50*/  IMAD.MOV.U32 R25, RZ, RZ, RZ ;  /* 0x000000ffff197224 */ /* 0x000fe400078e00ff */
[----:B------:R-:W-:Y:S02]  /*24d60*/  IMAD.MOV.U32 R5, RZ, RZ, RZ ;  /* 0x000000ffff057224 */ /* 0x000fe400078e00ff */
[----:B--2---:R-:W-:-:S05]  /*24d70*/  IMAD.IADD R4, R27, 0x1, R3 ;  /* 0x000000011b047824 */ /* 0x004fca00078e0203 */
[----:B------:R-:W-:-:S13]  /*24d80*/  ISETP.GE.OR P4, PT, R4, R2, !P5 ;  /* 0x000000020400720c */ /* 0x000fda0006f86670 */
[----:B------:R-:W0:Y:S02]  /*24d90*/  @!P4 LDC.64 R2, c[0x0][0xc80] ;  /* 0x00032000ff02cb82 */ /* 0x000e240000000a00 */
[----:B0-----:R-:W-:-:S05]  /*24da0*/  @!P4 IMAD.WIDE R2, R4, 0x4, R2 ;  /* 0x000000040402c825 */ /* 0x001fca00078e0202 */
[----:B------:R0:W2:Y:S02]  /*24db0*/  @!P4 LDG.E R25, desc[UR60][R2.64] ;  /* 0x0000003c0219c981 */ /* 0x0000a4000c1e1900 */
[----:B0-----:R-:W0:Y:S02]  /*24dc0*/  @!P4 LDC.64 R2, c[0x0][0xc78] ;  /* 0x00031e00ff02cb82 */ /* 0x001e240000000a00 */
[----:B0-----:R-:W-:-:S05]  /*24dd0*/  @!P4 IMAD.WIDE R2, R4, 0x4, R2 ;  /* 0x000000040402c825 */ /* 0x001fca00078e0202 */
[----:B------:R-:W2:Y:S01]  /*24de0*/  @!P4 LDG.E R5, desc[UR60][R2.64] ;  /* 0x0000003c0205c981 */ /* 0x000ea2000c1e1900 */
[----:B------:R-:W-:Y:S01]  /*24df0*/  UMOV UR4, 0xffffffff ;  /* 0xffffffff00047882 */ /* 0x000fe20000000000 */
[----:B--2---:R-:W-:Y:S02]  /*24e00*/  IMAD R13, R5, R25, RZ ;  /* 0x00000019050d7224 */ /* 0x004fe400078e02ff */
[----:B------:R-:W-:Y:S05]  /*24e10*/  BRA.DIV UR4, `(.L_x_12002) ;  /* 0x00000032043c7947 */ /* 0x000fea000b800000 */
[----:B------:R-:W2:Y:S04]  /*24e20*/  LDL R3, [R1] ;  /* 0x0000000001037983 */ /* 0x000ea80000100800 */
[----:B------:R-:W0:Y:S01]  /*24e30*/  SHFL.UP PT, R14, R13, 0x1, RZ ;  /* 0x042000000d0e7989 */ /* 0x000e2200000e00ff */
[----:B--2---:R-:W-:-:S04]  /*24e40*/  LOP3.LUT P4, RZ, R3, 0x1, RZ, 0xc0, !PT ;  /* 0x0000000103ff7812 */ /* 0x004fc8000788c0ff */
        /* <DEDUP_REMOVED lines=15> */
.L_x_12118:
[----:B------:R-:W-:Y:S02]  /*24f40*/  ULDC UR4, c[0x0][0xc38] ;  /* 0x00030e0000047ab9 */ /* 0x000fe40000000800 */
[----:B------:R-:W-:-:S04]  /*24f50*/  IMAD.U32 R4, RZ, RZ, UR4 ;  /* 0x00000004ff047e24 */ /* 0x000fc8000f8e00ff */
[----:B--2---:R-:W-:-:S04]  /*24f60*/  IMAD R3, R14, R4, RZ ;  /* 0x000000040e037224 */ /* 0x004fc800078e02ff */
[----:B------:R-:W-:-:S05]  /*24f70*/  IMAD.IADD R6, R3, 0x1, R6 ;  /* 0x0000000103067824 */ /* 0x000fca00078e0206 */
[----:B------:R-:W-:-:S13]  /*24f80*/  ISETP.GT.AND P4, PT, R6, R0, PT ;  /* 0x000000000600720c */ /* 0x000fda0003f84270 */
[----:B------:R-:W-:Y:S05]  /*24f90*/  @!P4 BRA `(.L_x_12003) ;  /* 0xfffffffc0058c947 */ /* 0x000fea000383ffff */
.L_x_12000:
[----:B------:R-:W-:Y:S01]  /*24fa0*/  IMAD.IADD R6, R6, 0x1, -R3 ;  /* 0x0000000106067824 */ /* 0x000fe200078e0a03 */
[----:B------:R-:W-:-:S03]  /*24fb0*/  UMOV UR4, 0xffffffff ;  /* 0xffffffff00047882 */ /* 0x000fc60000000000 */
[----:B------:R-:W-:-:S05]  /*24fc0*/  IMAD R3, R2, R4, R6 ;  /* 0x0000000402037224 */ /* 0x000fca00078e0206 */
[----:B------:R-:W-:Y:S01]  /*24fd0*/  ISETP.GT.AND P6, PT, R3, R0, PT ;  /* 0x000000000300720c */ /* 0x000fe20003fc4270 */
[----:B------:R-:W-:-:S12]  /*24fe0*/  BRA.DIV UR4, `(.L_x_12004) ;  /* 0x0000003204887947 */ /* 0x000fd8000b800000 */
[----:B------:R-:W-:-:S04]  /*24ff0*/  VOTE.ANY R3, PT, !P6 ;  /* 0x0000000000037806 */ /* 0x000fc800070e0100 */
[----:B------:R-:W2:Y:S02]  /*25000*/  POPC R7, R3 ;  /* 0x0000000300077309 */ /* 0x000ea40000000000 */
[----:B--2---:R2:W3:Y:S01]  /*25010*/  SHFL.IDX PT, R25, R25, R7, 0x1f ;  /* 0x00001f0719197589 */ /* 0x0044e200000e0000 */
[----:B------:R-:W-:-:S03]  /*25020*/  IMAD.IADD R27, R7, 0x1, R27 ;  /* 0x00000001071b7824 */ /* 0x000fc600078e021b */
[----:B------:R2:W4:Y:S04]  /*25030*/  SHFL.IDX PT, R5, R5, R7, 0x1f ;  /* 0x00001f0705057589 */ /* 0x00052800000e0000 */
.L_x_12123:
[----:B------:R-:W-:-:S13]  /*25040*/  ISETP.NE.AND P0, PT, R3, RZ, PT ;  /* 0x000000ff0300720c */ /* 0x000fda0003f05270 */
[----:B------:R-:W-:Y:S05]  /*25050*/  @!P0 BRA `(.L_x_12005) ;  /* 0x0000000000108947 */ /* 0x000fea0003800000 */
[----:B------:R-:W-:Y:S01]  /*25060*/  UMOV UR4, 0xffffffff ;  /* 0xffffffff00047882 */ /* 0x000fe20000000000 */
[----:B------:R-:W-:Y:S02]  /*25070*/  VIADD R12, R7, 0xffffffff ;  /* 0xffffffff070c7836 */ /* 0x000fe40000000000 */
[----:B------:R-:W-:Y:S05]  /*25080*/  BRA.DIV UR4, `(.L_x_12006) ;  /* 0x0000003204c07947 */ /* 0x000fea000b800000 */
[----:B------:R0:W0:Y:S02]  /*25090*/  SHFL.IDX PT, R24, R2, R12, 0x1f ;  /* 0x00001f0c02187589 */ /* 0x00002400000e0000 */
.L_x_12005:
[----:B----4-:R-:W-:Y:S01]  /*250a0*/  ISETP.NE.AND P0, PT, R5, 0x1, PT ;  /* 0x000000010500780c */ /* 0x010fe20003f05270 */
[----:B0-----:R-:W-:-:S04]  /*250b0*/  IMAD R24, R24, R4, R6 ;  /* 0x0000000418187224 */ /* 0x001fc800078e0206 */
[----:B------:R-:W-:-:S08]  /*250c0*/  IMAD.IADD R0, R0, 0x1, -R24 ;  /* 0x0000000100007824 */ /* 0x000fd000078e0a18 */
[----:B------:R-:W-:Y:S05]  /*250d0*/  @!P0 BRA `(.L_x_12007) ;  /* 0x0000000000dc8947 */ /* 0x000fea0003800000 */
[-C--:B---3--:R-:W-:Y:S01]  /*250e0*/  IABS R6, R25.reuse ;  /* 0x0000001900067213 */ /* 0x088fe20000000000 */
[----:B------:R-:W-:Y:S01]  /*250f0*/  IMAD.MOV.U32 R2, RZ, RZ, RZ ;  /* 0x000000ffff027224 */ /* 0x000fe200078e00ff */
[----:B------:R-:W-:Y:S02]  /*25100*/  IABS R8, R25 ;  /* 0x0000001900087213 */ /* 0x000fe40000000000 */
[----:B------:R-:W0:Y:S03]  /*25110*/  I2F.RP R4, R6 ;  /* 0x0000000600047306 */ /* 0x000e260000209400 */
[----:B------:R-:W-:-:S05]  /*25120*/  IMAD.MOV R8, RZ, RZ, -R8 ;  /* 0x000000ffff087224 */ /* 0x000fca00078e0a08 */
[----:B0-----:R-:W2:Y:S02]  /*25130*/  MUFU.RCP R4, R4 ;  /* 0x0000000400047308 */ /* 0x001ea40000001000 */
[----:B--2---:R-:W-:-:S06]  /*25140*/  VIADD R7, R4, 0xffffffe ;  /* 0x0ffffffe04077836 */ /* 0x004fcc0000000000 */
[----:B------:R-:W0:Y:S02]  /*25150*/  F2I.FTZ.U32.TRUNC.NTZ R3, R7 ;  /* 0x0000000700037305 */ /* 0x000e24000021f000 */
[----:B0-----:R-:W-:-:S04]  /*25160*/  IMAD.MOV R9, RZ, RZ, -R3 ;  /* 0x000000ffff097224 */ /* 0x001fc800078e0a03 */
[----:B------:R-:W-:-:S04]  /*25170*/  IMAD R9, R9, R6, RZ ;  /* 0x0000000609097224 */ /* 0x000fc800078e02ff */
[----:B------:R-:W-:Y:S01]  /*25180*/  IMAD.HI.U32 R2, R3, R9, R2 ;  /* 0x0000000903027227 */ /* 0x000fe200078e0002 */
[----:B------:R-:W-:-:S05]  /*25190*/  IABS R3, R0 ;  /* 0x0000000000037213 */ /* 0x000fca0000000000 */
[----:B------:R-:W-:-:S04]  /*251a0*/  IMAD.HI.U32 R4, R2, R3, RZ ;  /* 0x0000000302047227 */ /* 0x000fc800078e00ff */
[----:B------:R-:W-:Y:S02]  /*251b0*/  IMAD R3, R4, R8, R3 ;  /* 0x0000000804037224 */ /* 0x000fe400078e0203 */
[----:B------:R-:W-:-:S03]  /*251c0*/  IMAD.MOV.U32 R2, RZ, RZ, RZ ;  /* 0x000000ffff027224 */ /* 0x000fc600078e00ff */
        /* <DEDUP_REMOVED lines=9> */
[----:B0-----:R-:W-:Y:S01]  /*25260*/  VIADD R8, R7, 0xffffffe ;  /* 0x0ffffffe07087836 */ /* 0x001fe20000000000 */
[----:B------:R-:W-:-:S05]  /*25270*/  IABS R7, R5 ;  /* 0x0000000500077213 */ /* 0x000fca0000000000 */
[----:B------:R-:W0:Y:S01]  /*25280*/  F2I.FTZ.U32.TRUNC.NTZ R3, R8 ;  /* 0x0000000800037305 */ /* 0x000e22000021f000 */
[----:B------:R-:W-:Y:S02]  /*25290*/  IMAD.MOV R7, RZ, RZ, -R7 ;  /* 0x000000ffff077224 */ /* 0x000fe400078e0a07 */
[----:B0-----:R-:W-:-:S04]  /*252a0*/  IMAD.MOV R9, RZ, RZ, -R3 ;  /* 0x000000ffff097224 */ /* 0x001fc800078e0a03 */
[----:B------:R-:W-:-:S04]  /*252b0*/  IMAD R9, R9, R6, RZ ;  /* 0x0000000609097224 */ /* 0x000fc800078e02ff */
[----:B------:R-:W-:Y:S01]  /*252c0*/  IMAD.HI.U32 R2, R3, R9, R2 ;  /* 0x0000000903027227 */ /* 0x000fe200078e0002 */
[----:B------:R-:W-:-:S04]  /*252d0*/  LOP3.LUT R3, R0, R25, RZ, 0x3c, !PT ;  /* 0x0000001900037212 */ /* 0x000fc800078e3cff */
        /* <DEDUP_REMOVED lines=23> */
.L_x_12007:
[----:B------:R-:W0:Y:S02]  /*25450*/  LDC.64 R2, c[0x0][0xc90] ;  /* 0x00032400ff027b82 */ /* 0x000e240000000a00 */
[----:B0-----:R-:W-:-:S05]  /*25460*/  IMAD.WIDE R2, R27, 0x4, R2 ;  /* 0x000000041b027825 */ /* 0x001fca00078e0202 */
[----:B------:R0:W3:Y:S02]  /*25470*/  LDG.E R6, desc[UR60][R2.64] ;  /* 0x0000003c02067981 */ /* 0x0000e4000c1e1900 */
[----:B0-----:R-:W-:Y:S02]  /*25480*/  IMAD.MOV.U32 R2, RZ, RZ, RZ ;  /* 0x000000ffff027224 */ /* 0x001fe400078e00ff */
[----:B---3--:R-:W-:-:S05]  /*25490*/  IMAD R5, R25, R6, RZ ;  /* 0x0000000619057224 */ /* 0x008fca00078e02ff */
[----:B--2---:R-:W-:-:S04]  /*254a0*/  IABS R7, R5 ;  /* 0x0000000500077213 */ /* 0x004fc80000000000 */
        /* <DEDUP_REMOVED lines=19> */
[----:B------:R-:W-:-:S06]  /*255e0*/  IMAD.MOV.U32 R2, RZ, RZ, RZ ;  /* 0x000000ffff027224 */ /* 0x000fcc00078e00ff */
[----:B------:R-:W-:-:S04]  /*255f0*/  @P0 VIADD R9, R9, 0x1 ;  /* 0x0000000109090836 */ /* 0x000fc80000000000 */
[----:B------:R-:W-:-:S04]  /*25600*/  IMAD.MOV.U32 R7, RZ, RZ, R9 ;  /* 0x000000ffff077224 */ /* 0x000fc800078e0009 */
[----:B------:R-:W-:Y:S01]  /*25610*/  @!P1 IMAD.MOV R7, RZ, RZ, -R7 ;  /* 0x000000ffff079224 */ /* 0x000fe200078e0a07 */
[----:B------:R-:W-:-:S05]  /*25620*/  @!P2 LOP3.LUT R7, RZ, R5, RZ, 0x33, !PT ;  /* 0x00000005ff07a212 */ /* 0x000fca00078e33ff */
[----:B------:R-:W-:Y:S02]  /*25630*/  IMAD R8, R6, R7, RZ ;  /* 0x0000000706087224 */ /* 0x000fe400078e02ff */
[----:B------:R-:W-:Y:S02]  /*25640*/  IMAD.MOV R7, RZ, RZ, -R7 ;  /* 0x000000ffff077224 */ /* 0x000fe400078e0a07 */
[----:B------:R-:W-:Y:S02]  /*25650*/  IMAD.MOV R3, RZ, RZ, -R8 ;  /* 0x000000ffff037224 */ /* 0x000fe400078e0a08 */
[----:B------:R-:W-:-:S03]  /*25660*/  IMAD R5, R5, R7, R0 ;  /* 0x0000000705057224 */ /* 0x000fc600078e0200 */
[----:B------:R-:W-:-:S04]  /*25670*/  VIADDMNMX R4, R3, R4, R6, PT ;  /* 0x0000000403047246 */ /* 0x000fc80003800106 */
        /* <DEDUP_REMOVED lines=8> */
[----:B------:R-:W-:-:S04]  /*25700*/  IMAD R7, R7, R6, RZ ;  /* 0x0000000607077224 */ /* 0x000fc800078e02ff */
[----:B------:R-:W-:Y:S01]  /*25710*/  IMAD.HI.U32 R2, R3, R7, R2 ;  /* 0x0000000703027227 */ /* 0x000fe200078e0002 */
[----:B------:R-:W-:-:S05]  /*25720*/  IABS R3, R5 ;  /* 0x0000000500037213 */ /* 0x000fca0000000000 */
[----:B------:R-:W-:-:S04]  /*25730*/  IMAD.HI.U32 R2, R2, R3, RZ ;  /* 0x0000000302027227 */ /* 0x000fc800078e00ff */
[----:B------:R-:W-:Y:S01]  /*25740*/  IMAD R3, R2, R0, R3 ;  /* 0x0000000002037224 */ /* 0x000fe200078e0203 */
[----:B------:R-:W-:Y:S02]  /*25750*/  LOP3.LUT R0, R5, R4, RZ, 0x3c, !PT ;  /* 0x0000000405007212 */ /* 0x000fe400078e3cff */
[----:B------:R-:W-:Y:S02]  /*25760*/  IADD3 R5, R8, 0x1000000, R5 ;  /* 0x0100000008057810 */ /* 0x000fe40007ffe005 */
        /* <DEDUP_REMOVED lines=11> */
.L_x_12008:
[----:B------:R-:W-:-:S05]  /*25820*/  LOP3.LUT R2, RZ, R2, RZ, 0x33, !PT ;  /* 0x00000002ff027212 */ /* 0x000fca00078e33ff */
[----:B------:R-:W-:Y:S01]  /*25830*/  IMAD.IADD R25, R25, 0x1, R2 ;  /* 0x0000000119197824 */ /* 0x000fe200078e0202 */
[----:B------:R-:W-:Y:S06]  /*25840*/  BRA `(.L_x_12009) ;  /* 0x00000000001c7947 */ /* 0x000fec0003800000 */
.L_x_12001:
[----:B------:R-:W-:Y:S01]  /*25850*/  UMOV UR4, URZ ;  /* 0x0000003f00047c82 */ /* 0x000fe20008000000 */
[----:B------:R-:W-:Y:S01]  /*25860*/  UMOV UR5, URZ ;  /* 0x0000003f00057c82 */ /* 0x000fe20008000000 */
[----:B------:R-:W-:Y:S01]  /*25870*/  ULDC UR6, c[0x0][0xc3c] ;  /* 0x00030f0000067ab9 */ /* 0x000fe20000000800 */
[----:B------:R-:W-:Y:S02]  /*25880*/  IMAD.MOV.U32 R24, RZ, RZ, R0 ;  /* 0x000000ffff187224 */ /* 0x000fe400078e0000 */
[----:B------:R-:W-:Y:S02]  /*25890*/  IMAD.U32 R25, RZ, RZ, UR4 ;  /* 0x00000004ff197e24 */ /* 0x000fe4000f8e00ff */
[----:B------:R-:W-:Y:S02]  /*258a0*/  IMAD.U32 R26, RZ, RZ, UR5 ;  /* 0x00000005ff1a7e24 */ /* 0x000fe4000f8e00ff */
[----:B------:R-:W-:-:S07]  /*258b0*/  IMAD.U32 R27, RZ, RZ, UR6 ;  /* 0x00000006ff1b7e24 */ /* 0x000fce000f8e00ff */
.L_x_12009:
        /* <DEDUP_REMOVED lines=9> */
.L_x_11998:
[----:B------:R-:W-:Y:S02]  /*25950*/  ULDC UR4, c[0x0][0xc3c] ;  /* 0x00030f0000047ab9 */ /* 0x000fe40000000800 */
[----:B----4-:R-:W-:-:S13]  /*25960*/  ISETP.GE.AND P0, PT, R27, UR4, PT ;  /* 0x000000041b007c0c */ /* 0x010fda000bf06270 */
[----:B------:R-:W-:Y:S05]  /*25970*/  @!P0 BRA `(.L_x_12010) ;  /* 0xffffff8800e88947 */ /* 0x000fea000383ffff */
[----:B------:R-:W-:Y:S05]  /*25980*/  BSYNC B8 ;  /* 0x0000000000087941 */ /* 0x000fea0003800000 */
.L_x_11858:
[----:B0-----:R-:W4:Y:S01]  /*25990*/  LDL.LU R0, [R1+0x44] ;  /* 0x0000440001007983 */ /* 0x001f220000300800 */
[----:B------:R-:W-:Y:S01]  /*259a0*/  BSSY B0, `(.L_x_12011) ;  /* 0x000000b000007945 */ /* 0x000fe20003800000 */
[----:B--2---:R-:W0:Y:S01]  /*259b0*/  S2R R5, SR_CgaCtaId ;  /* 0x0000000000057919 */ /* 0x004e220000008800 */
[----:B----4-:R-:W-:-:S05]  /*259c0*/  VIADD R0, R0, 0x1 ;  /* 0x0000000100007836 */ /* 0x010fca0000000000 */
        /* <DEDUP_REMOVED lines=8> */
.L_x_12126:
[----:B------:R-:W-:Y:S05]  /*25a50*/  BSYNC B0 ;  /* 0x0000000000007941 */ /* 0x000fea0003800000 */
.L_x_12011:
[----:B------:R-:W-:-:S03]  /*25a60*/  UMOV UR4, 0xffffffff ;  /* 0xffffffff00047882 */ /* 0x000fc60000000000 */
[----:B------:R-:W-:Y:S05]  /*25a70*/  BRA.DIV UR4, `(.L_x_12013) ;  /* 0x0000002a04807947 */ /* 0x000fea000b800000 */
[----:B0-----:R-:W0:Y:S02]  /*25a80*/  S2R R0, SR_TID.X ;  /* 0x0000000000007919 */ /* 0x001e240000002100 */
[----:B0-----:R-:W-:-:S04]  /*25a90*/  SHF.R.U32.HI R0, RZ, 0x5, R0 ;  /* 0x00000005ff007819 */ /* 0x001fc80000011600 */
[----:B------:R-:W-:-:S05]  /*25aa0*/  LOP3.LUT R0, R0, 0x3, RZ, 0xc0, !PT ;  /* 0x0000000300007812 */ /* 0x000fca00078ec0ff */
[----:B------:R0:W2:Y:S02]  /*25ab0*/  SHFL.IDX PT, R14, R0, RZ, 0x1f ;  /* 0x00001fff000e7589 */ /* 0x0000a400000e0000 */
.L_x_12129:
[----:B--2---:R-:W-:-:S13]  /*25ac0*/  ISETP.NE.AND P0, PT, R14, RZ, PT ;  /* 0x000000ff0e00720c */ /* 0x004fda0003f05270 */
[----:B------:R-:W-:Y:S05]  /*25ad0*/  @P0 BRA `(.L_x_11690) ;  /* 0x0000000000880947 */ /* 0x000fea0003800000 */
[----:B------:R-:W-:-:S03]  /*25ae0*/  UMOV UR4, 0xffffffff ;  /* 0xffffffff00047882 */ /* 0x000fc60000000000 */
[----:B------:R-:W-:Y:S05]  /*25af0*/  BRA.DIV UR4, `(.L_x_12014) ;  /* 0x0000002a04947947 */ /* 0x000fea000b800000 */
[----:B------:R-:W-:-:S13]  /*25b00*/  ELECT P6, URZ, PT ;  /* 0x00000000003f782f */ /* 0x000fda00038c0000 */
.L_x_12132:
[----:B------:R-:W-:Y:S05]  /*25b10*/  @!P6 BRA `(.L_x_11690) ;  /* 0x000000000078e947 */ /* 0x000fea0003800000 */
[----:B0-----:R-:W2:Y:S02]  /*25b20*/  LDL.LU R0, [R1+0x34] ;  /* 0x0000340001007983 */ /* 0x001ea40000300800 */
[----:B--2---:R-:W-:-:S04]  /*25b30*/  LOP3.LUT R0, R0, 0x2, RZ, 0xfc, !PT ;  /* 0x0000000200007812 */ /* 0x004fc800078efcff */
[----:B------:R-:W-:-:S13]  /*25b40*/  ISETP.NE.AND P2, PT, R0, 0x3, PT ;  /* 0x000000030000780c */ /* 0x000fda0003f45270 */
[----:B------:R-:W-:Y:S05]  /*25b50*/  @!P2 BRA `(.L_x_12015) ;  /* 0x000000000004a947 */ /* 0x000fea0003800000 */
[----:B------:R-:W-:Y:S01]  /*25b60*/  BPT.TRAP 0x1 ;  /* 0x000000040000795c */ /* 0x000fe20000300000 */
.L_x_12015:
        /* <DEDUP_REMOVED lines=12> */
.L_x_12133:
[----:B------:R-:W2:Y:S02]  /*25c30*/  SYNCS.PHASECHK.TRANS64.TRYWAIT P0, [R3+URZ], R0 ;  /* 0x00000000030075a7 */ /* 0x000ea4000800017f */
[----:B--2---:R-:W-:Y:S05]  /*25c40*/  @!P0 BRA `(.L_x_12017) ;  /* 0x0000002800748947 */ /* 0x004fea0003800000 */
.L_x_12134:
[----:B------:R-:W-:Y:S05]  /*25c50*/  @!P2 BRA `(.L_x_12018) ;  /* 0x000000000004a947 */ /* 0x000fea0003800000 */
[----:B------:R-:W-:Y:S01]  /*25c60*/  BPT.TRAP 0x1 ;  /* 0x000000040000795c */ /* 0x000fe20000300000 */
.L_x_12018:
[----:B--2---:R-:W-:-:S04]  /*25c70*/  VIADD R3, R9, 0x31c60 ;  /* 0x00031c6009037836 */ /* 0x004fc80000000000 */
[----:B------:R-:W-:-:S04]  /*25c80*/  IMAD R5, R18, 0x8, R3 ;  /* 0x0000000812057824 */ /* 0x000fc800078e0203 */
[----:B------:R-:W2:Y:S02]  /*25c90*/  SYNCS.PHASECHK.TRANS64.TRYWAIT P0, [R5+URZ], R2 ;  /* 0x00000002050075a7 */ /* 0x000ea4000800017f */
[----:B--2---:R-:W-:Y:S05]  /*25ca0*/  @!P0 BRA `(.L_x_12019) ;  /* 0x0000002800708947 */ /* 0x004fea0003800000 */
.L_x_12135:
[----:B------:R-:W-:-:S07]  /*25cb0*/  IMAD R3, R4, 0x8, R3 ;  /* 0x0000000804037824 */ /* 0x000fce00078e0203 */
.L_x_12020:
[----:B----4-:R4:W0:Y:S02]  /*25cc0*/  SYNCS.PHASECHK.TRANS64.TRYWAIT P0, [R3+URZ], R0 ;  /* 0x00000000030075a7 */ /* 0x010824000800017f */
[----:B0-----:R-:W-:Y:S05]  /*25cd0*/  @!P0 NANOSLEEP.SYNCS 0x989680 ;  /* 0x009896800000895d */ /* 0x001fea0003900000 */
[----:B------:R-:W0:Y:S02]  /*25ce0*/  @!P0 SYNCS.PHASECHK.TRANS64 P0, [R3+URZ], R0 ;  /* 0x00000000030085a7 */ /* 0x000e24000800007f */
[----:B0-----:R-:W-:Y:S05]  /*25cf0*/  @!P0 BRA `(.L_x_12020) ;  /* 0xfffffffc00f08947 */ /* 0x001fea000383ffff */
.L_x_11690:
[----:B------:R-:W-:Y:S05]  /*25d00*/  BSYNC B9 ;  /* 0x0000000000097941 */ /* 0x000fea0003800000 */
.L_x_11687:
[----:B------:R-:W-:Y:S05]  /*25d10*/  EXIT ;  /* 0x000000000000794d */ /* 0x000fea0003800000 */
.L_x_11708:
[----:B0-----:R0:W1:Y:S02]  /*25d20*/  SYNCS.PHASECHK.TRANS64.TRYWAIT P5, [R21+URZ+0x31c90], R87 ;  /* 0x031c9057150075a7 */ /* 0x00106400080a017f */
[----:B-1----:R-:W-:Y:S05]  /*25d30*/  @!P5 NANOSLEEP.SYNCS 0x989680 ;  /* 0x009896800000d95d */ /* 0x002fea0003900000 */
[----:B------:R-:W1:Y:S02]  /*25d40*/  @!P5 SYNCS.PHASECHK.TRANS64 P5, [R21+URZ+0x31c90], R87 ;  /* 0x031c90571500d5a7 */ /* 0x000e6400080a007f */
[----:B-1----:R-:W-:Y:S05]  /*25d50*/  @!P5 BRA `(.L_x_11708) ;  /* 0xfffffffc00f0d947 */ /* 0x002fea000383ffff */
[----:B------:R-:W-:Y:S05]  /*25d60*/  BRA `(.L_x_12021) ;  /* 0xfffffdd800307947 */ /* 0x000fea000383ffff */
.L_x_11736:
[----:B0-----:R0:W1:Y:S02]  /*25d70*/  SYNCS.PHASECHK.TRANS64.TRYWAIT P5, [R21+URZ+0x31c90], R87 ;  /* 0x031c9057150075a7 */ /* 0x00106400080a017f */
[----:B-1----:R-:W-:Y:S05]  /*25d80*/  @!P5 NANOSLEEP.SYNCS 0x989680 ;  /* 0x009896800000d95d */ /* 0x002fea0003900000 */
[----:B------:R-:W1:Y:S02]  /*25d90*/  @!P5 SYNCS.PHASECHK.TRANS64 P5, [R21+URZ+0x31c90], R87 ;  /* 0x031c90571500d5a7 */ /* 0x000e6400080a007f */
[----:B-1----:R-:W-:Y:S05]  /*25da0*/  @!P5 BRA `(.L_x_11736) ;  /* 0xfffffffc00f0d947 */ /* 0x002fea000383ffff */
[----:B------:R-:W-:Y:S05]  /*25db0*/  BRA `(.L_x_12022) ;  /* 0xfffffdf000c07947 */ /* 0x000fea000383ffff */
.L_x_11749:
[----:B0-----:R0:W1:Y:S02]  /*25dc0*/  SYNCS.PHASECHK.TRANS64.TRYWAIT P4, [R21+URZ+0x31c90], R87 ;  /* 0x031c9057150075a7 */ /* 0x001064000808017f */
[----:B-1----:R-:W-:Y:S05]  /*25dd0*/  @!P4 NANOSLEEP.SYNCS 0x989680 ;  /* 0x009896800000c95d */ /* 0x002fea0003900000 */
[----:B------:R-:W1:Y:S02]  /*25de0*/  @!P4 SYNCS.PHASECHK.TRANS64 P4, [R21+URZ+0x31c90], R87 ;  /* 0x031c90571500c5a7 */ /* 0x000e64000808007f */
[----:B-1----:R-:W-:Y:S05]  /*25df0*/  @!P4 BRA `(.L_x_11749) ;  /* 0xfffffffc00f0c947 */ /* 0x002fea000383ffff */
[----:B------:R-:W-:Y:S05]  /*25e00*/  BRA `(.L_x_12023) ;  /* 0xfffffe0c00647947 */ /* 0x000fea000383ffff */
.L_x_11753:
[----:B--2---:R2:W3:Y:S02]  /*25e10*/  SYNCS.PHASECHK.TRANS64.TRYWAIT P3, [R21+URZ+0x31cb0], R87 ;  /* 0x031cb057150075a7 */ /* 0x0044e4000806017f */
[----:B---3--:R-:W-:Y:S05]  /*25e20*/  @!P3 NANOSLEEP.SYNCS 0x989680 ;  /* 0x009896800000b95d */ /* 0x008fea0003900000 */
[----:B------:R-:W3:Y:S02]  /*25e30*/  @!P3 SYNCS.PHASECHK.TRANS64 P3, [R21+URZ+0x31cb0], R87 ;  /* 0x031cb0571500b5a7 */ /* 0x000ee4000806007f */
[----:B---3--:R-:W-:Y:S05]  /*25e40*/  @!P3 BRA `(.L_x_11753) ;  /* 0xfffffffc00f0b947 */ /* 0x008fea000383ffff */
[----:B------:R-:W-:Y:S05]  /*25e50*/  BRA `(.L_x_12024) ;  /* 0xfffffe1000107947 */ /* 0x000fea000383ffff */
.L_x_11761:
[----:B------:R-:W-:Y:S01]  /*25e60*/  BSSY B0, `(.L_x_12025) ;  /* 0x0000007000007945 */ /* 0x000fe20003800000 */
[----:B------:R-:W-:Y:S02]  /*25e70*/  IMAD.MOV.U32 R12, RZ, RZ, RZ ;  /* 0x000000ffff0c7224 */ /* 0x000fe400078e00ff */
[----:B------:R-:W-:Y:S02]  /*25e80*/  IMAD.MOV.U32 R11, RZ, RZ, 0x1f ;  /* 0x0000001fff0b7424 */ /* 0x000fe400078e00ff */
[----:B------:R-:W-:-:S07]  /*25e90*/  IMAD.MOV.U32 R15, RZ, RZ, -0x1 ;  /* 0xffffffffff0f7424 */ /* 0x000fce00078e00ff */
[----:B-----5:R-:W-:Y:S05]  /*25ea0*/  WARPSYNC.COLLECTIVE R15, `(.L_x_12026) ;  /* 0x000000000f087348 */ /* 0x020fea0003c00000 */
[----:B------:R0:W1:Y:S02]  /*25eb0*/  SHFL.IDX P6, R14, R13, R12, R11 ;  /* 0x0000000c0d0e7389 */ /* 0x00006400000c000b */
[----:B01---5:R-:W-:Y:S01]  /*25ec0*/  ENDCOLLECTIVE ;  /* 0x000000000000791b */ /* 0x023fe20003800000 */
.L_x_12026:
[----:B------:R-:W-:Y:S05]  /*25ed0*/  BSYNC B0 ;  /* 0x0000000000007941 */ /* 0x000fea0003800000 */
.L_x_12025:
[----:B------:R0:W-:Y:S01]  /*25ee0*/  STL [R1+0x4c], R14 ;  /* 0x00004c0e01007387 */ /* 0x0001e20000100800 */
[----:B------:R-:W-:Y:S05]  /*25ef0*/  BRA `(.L_x_12027) ;  /* 0xfffffe18006c7947 */ /* 0x000fea000383ffff */
.L_x_11772:
[----:B------:R-:W-:Y:S01]  /*25f00*/  BSSY B1, `(.L_x_12028) ;  /* 0x0000007000017945 */ /* 0x000fe20003800000 */
[----:B------:R-:W-:Y:S02]  /*25f10*/  IMAD.MOV.U32 R12, RZ, RZ, RZ ;  /* 0x000000ffff0c7224 */ /* 0x000fe400078e00ff */
[----:B------:R-:W-:Y:S02]  /*25f20*/  IMAD.MOV.U32 R11, RZ, RZ, 0x1e1f ;  /* 0x00001e1fff0b7424 */ /* 0x000fe400078e00ff */
[----:B------:R-:W-:-:S07]  /*25f30*/  IMAD.MOV.U32 R15, RZ, RZ, -0x1 ;  /* 0xffffffffff0f7424 */ /* 0x000fce00078e00ff */
[----:B0-----:R-:W-:Y:S05]  /*25f40*/  WARPSYNC.COLLECTIVE R15, `(.L_x_12029) ;  /* 0x000000000f087348 */ /* 0x001fea0003c00000 */
[----:B0-----:R0:W1:Y:S02]  /*25f50*/  SHFL.IDX P6, R14, R13, R12, R11 ;  /* 0x0000000c0d0e7389 */ /* 0x00106400000c000b */
[----:B01----:R-:W-:Y:S01]  /*25f60*/  ENDCOLLECTIVE ;  /* 0x000000000000791b */ /* 0x003fe20003800000 */
.L_x_12029:
[----:B------:R-:W-:Y:S05]  /*25f70*/  BSYNC B1 ;  /* 0x0000000000017941 */ /* 0x000fea0003800000 */
.L_x_12028:
        /* <DEDUP_REMOVED lines=8> */
.L_x_12030:
[----:B------:R-:W-:Y:S02]  /*26000*/  IMAD.MOV.U32 R13, RZ, RZ, R5 ;  /* 0x000000ffff0d7224 */ /* 0x000fe400078e0005 */
[----:B------:R-:W-:-:S07]  /*26010*/  IMAD.MOV.U32 R0, RZ, RZ, R14 ;  /* 0x000000ffff007224 */ /* 0x000fce00078e000e */
[----:B------:R-:W-:Y:S05]  /*26020*/  WARPSYNC.COLLECTIVE R15, `(.L_x_12031) ;  /* 0x000000000f087348 */ /* 0x000fea0003c00000 */
[----:B------:R0:W1:Y:S02]  /*26030*/  SHFL.IDX P6, R14, R13, R12, R11 ;  /* 0x0000000c0d0e7389 */ /* 0x00006400000c000b */
[----:B01----:R-:W-:Y:S01]  /*26040*/  ENDCOLLECTIVE ;  /* 0x000000000000791b */ /* 0x003fe20003800000 */
.L_x_12031:
[----:B------:R-:W-:Y:S02]  /*26050*/  IMAD.MOV.U32 R13, RZ, RZ, R4 ;  /* 0x000000ffff0d7224 */ /* 0x000fe400078e0004 */
[----:B------:R-:W-:-:S07]  /*26060*/  IMAD.MOV.U32 R5, RZ, RZ, R14 ;  /* 0x000000ffff057224 */ /* 0x000fce00078e000e */
[----:B------:R-:W-:Y:S05]  /*26070*/  WARPSYNC.COLLECTIVE R15, `(.L_x_12032) ;  /* 0x000000000f087348 */ /* 0x000fea0003c00000 */
[----:B------:R0:W1:Y:S02]  /*26080*/  SHFL.IDX P6, R14, R13, R12, R11 ;  /* 0x0000000c0d0e7389 */ /* 0x00006400000c000b */
[----:B01----:R-:W-:Y:S01]  /*26090*/  ENDCOLLECTIVE ;  /* 0x000000000000791b */ /* 0x003fe20003800000 */
.L_x_12032:
[----:B------:R-:W-:Y:S01]  /*260a0*/  IMAD.MOV.U32 R4, RZ, RZ, R14 ;  /* 0x000000ffff047224 */ /* 0x000fe200078e000e */
[----:B------:R-:W-:Y:S06]  /*260b0*/  BRA `(.L_x_12033) ;  /* 0xfffffe1c00e87947 */ /* 0x000fec000383ffff */
.L_x_11776:
[----:B0-----:R0:W1:Y:S02]  /*260c0*/  SYNCS.PHASECHK.TRANS64.TRYWAIT P1, [R22+URZ+0x31c00], R3 ;  /* 0x031c0003160075a7 */ /* 0x001064000802017f */
[----:B-1----:R-:W-:Y:S05]  /*260d0*/  @!P1 NANOSLEEP.SYNCS 0x989680 ;  /* 0x009896800000995d */ /* 0x002fea0003900000 */
[----:B------:R-:W1:Y:S02]  /*260e0*/  @!P1 SYNCS.PHASECHK.TRANS64 P1, [R22+URZ+0x31c00], R3 ;  /* 0x031c0003160095a7 */ /* 0x000e64000802007f */
[----:B-1----:R-:W-:Y:S05]  /*260f0*/  @!P1 BRA `(.L_x_11776) ;  /* 0xfffffffc00f09947 */ /* 0x002fea000383ffff */
[----:B------:R-:W-:Y:S05]  /*26100*/  BRA `(.L_x_12034) ;  /* 0xfffffe2800147947 */ /* 0x000fea000383ffff */
.L_x_11788:
[----:B------:R-:W-:Y:S01]  /*26110*/  BSSY B1, `(.L_x_12035) ;  /* 0x0000007000017945 */ /* 0x000fe20003800000 */
[----:B------:R-:W-:Y:S02]  /*26120*/  IMAD.MOV.U32 R12, RZ, RZ, RZ ;  /* 0x000000ffff0c7224 */ /* 0x000fe400078e00ff */
[----:B------:R-:W-:Y:S02]  /*26130*/  IMAD.MOV.U32 R11, RZ, RZ, 0x1e1f ;  /* 0x00001e1fff0b7424 */ /* 0x000fe400078e00ff */
[----:B------:R-:W-:-:S07]  /*26140*/  IMAD.MOV.U32 R15, RZ, RZ, -0x1 ;  /* 0xffffffffff0f7424 */ /* 0x000fce00078e00ff */
[----:B0-----:R-:W-:Y:S05]  /*26150*/  WARPSYNC.COLLECTIVE R15, `(.L_x_12036) ;  /* 0x000000000f087348 */ /* 0x001fea0003c00000 */
[----:B0-----:R0:W1:Y:S02]  /*26160*/  SHFL.IDX P6, R14, R13, R12, R11 ;  /* 0x0000000c0d0e7389 */ /* 0x00106400000c000b */
[----:B01----:R-:W-:Y:S01]  /*26170*/  ENDCOLLECTIVE ;  /* 0x000000000000791b */ /* 0x003fe20003800000 */
.L_x_12036:
[----:B------:R-:W-:Y:S05]  /*26180*/  BSYNC B1 ;  /* 0x0000000000017941 */ /* 0x000fea0003800000 */
.L_x_12035:
        /* <DEDUP_REMOVED lines=8> */
.L_x_12037:
[----:B------:R-:W-:Y:S02]  /*26210*/  IMAD.MOV.U32 R21, RZ, RZ, R3 ;  /* 0x000000ffff157224 */ /* 0x000fe400078e0003 */
[----:B------:R-:W-:Y:S02]  /*26220*/  IMAD.MOV.U32 R13, RZ, RZ, R5 ;  /* 0x000000ffff0d7224 */ /* 0x000fe400078e0005 */
[----:B------:R-:W-:-:S07]  /*26230*/  IMAD.MOV.U32 R0, RZ, RZ, R14 ;  /* 0x000000ffff007224 */ /* 0x000fce00078e000e */
[----:B------:R-:W-:Y:S05]  /*26240*/  WARPSYNC.COLLECTIVE R15, `(.L_x_12038) ;  /* 0x000000000f087348 */ /* 0x000fea0003c00000 */
[----:B------:R0:W1:Y:S02]  /*26250*/  SHFL.IDX P6, R14, R13, R12, R11 ;  /* 0x0000000c0d0e7389 */ /* 0x00006400000c000b */
[----:B01----:R-:W-:Y:S01]  /*26260*/  ENDCOLLECTIVE ;  /* 0x000000000000791b */ /* 0x003fe20003800000 */
.L_x_12038:
[----:B------:R-:W-:Y:S02]  /*26270*/  IMAD.MOV.U32 R20, RZ, RZ, R0 ;  /* 0x000000ffff147224 */ /* 0x000fe400078e0000 */
[----:B------:R-:W-:Y:S02]  /*26280*/  IMAD.MOV.U32 R13, RZ, RZ, R4 ;  /* 0x000000ffff0d7224 */ /* 0x000fe400078e0004 */
[----:B------:R-:W-:-:S07]  /*26290*/  IMAD.MOV.U32 R5, RZ, RZ, R14 ;  /* 0x000000ffff057224 */ /* 0x000fce00078e000e */
[----:B------:R-:W-:Y:S05]  /*262a0*/  WARPSYNC.COLLECTIVE R15, `(.L_x_12039) ;  /* 0x000000000f087348 */ /* 0x000fea0003c00000 */
[----:B------:R0:W1:Y:S02]  /*262b0*/  SHFL.IDX P6, R14, R13, R12, R11 ;  /* 0x0000000c0d0e7389 */ /* 0x00006400000c000b */
[----:B01----:R-:W-:Y:S01]  /*262c0*/  ENDCOLLECTIVE ;  /* 0x000000000000791b */ /* 0x003fe20003800000 */
.L_x_12039:
[----:B------:R-:W-:Y:S05]  /*262d0*/  BRA `(.L_x_12040) ;  /* 0xfffffe3800d07947 */ /* 0x000fea000383ffff */
.L_x_11792:
[----:B0-----:R0:W1:Y:S02]  /*262e0*/  SYNCS.PHASECHK.TRANS64.TRYWAIT P1, [R22+URZ+0x31c00], R3 ;  /* 0x031c0003160075a7 */ /* 0x001064000802017f */
[----:B-1----:R-:W-:Y:S05]  /*262f0*/  @!P1 NANOSLEEP.SYNCS 0x989680 ;  /* 0x009896800000995d */ /* 0x002fea0003900000 */
[----:B------:R-:W1:Y:S02]  /*26300*/  @!P1 SYNCS.PHASECHK.TRANS64 P1, [R22+URZ+0x31c00], R3 ;  /* 0x031c0003160095a7 */ /* 0x000e64000802007f */
[----:B-1----:R-:W-:Y:S05]  /*26310*/  @!P1 BRA `(.L_x_11792) ;  /* 0xfffffffc00f09947 */ /* 0x002fea000383ffff */
[----:B------:R-:W-:Y:S05]  /*26320*/  BRA `(.L_x_12041) ;  /* 0xfffffe4000a07947 */ /* 0x000fea000383ffff */
.L_x_11800:
[----:B-1----:R1:W2:Y:S02]  /*26330*/  SYNCS.PHASECHK.TRANS64.TRYWAIT P2, [R21+URZ+0x31c30], R0 ;  /* 0x031c3000150075a7 */ /* 0x0022a4000804017f */
[----:B--2---:R-:W-:Y:S05]  /*26340*/  @!P2 NANOSLEEP.SYNCS 0x989680 ;  /* 0x009896800000a95d */ /* 0x004fea0003900000 */
[----:B------:R-:W2:Y:S02]  /*26350*/  @!P2 SYNCS.PHASECHK.TRANS64 P2, [R21+URZ+0x31c30], R0 ;  /* 0x031c30001500a5a7 */ /* 0x000ea4000804007f */
[----:B--2---:R-:W-:Y:S05]  /*26360*/  @!P2 BRA `(.L_x_11800) ;  /* 0xfffffffc00f0a947 */ /* 0x004fea000383ffff */
[----:B------:R-:W-:Y:S05]  /*26370*/  BRA `(.L_x_11799) ;  /* 0xfffffe5800307947 */ /* 0x000fea000383ffff */
.L_x_11806:
[----:B---3--:R3:W4:Y:S02]  /*26380*/  SYNCS.PHASECHK.TRANS64.TRYWAIT P3, [R0+URZ+0x31c30], R19 ;  /* 0x031c3013000075a7 */ /* 0x008724000806017f */
[----:B----4-:R-:W-:Y:S05]  /*26390*/  @!P3 NANOSLEEP.SYNCS 0x989680 ;  /* 0x009896800000b95d */ /* 0x010fea0003900000 */
[----:B------:R-:W4:Y:S02]  /*263a0*/  @!P3 SYNCS.PHASECHK.TRANS64 P3, [R0+URZ+0x31c30], R19 ;  /* 0x031c30130000b5a7 */ /* 0x000f24000806007f */
[----:B----4-:R-:W-:Y:S05]  /*263b0*/  @!P3 BRA `(.L_x_11806) ;  /* 0xfffffffc00f0b947 */ /* 0x010fea000383ffff */
[----:B------:R-:W-:Y:S05]  /*263c0*/  BRA `(.L_x_11805) ;  /* 0xfffffe9c00387947 */ /* 0x000fea000383ffff */
.L_x_11810:
[----:B--2---:R2:W3:Y:S02]  /*263d0*/  SYNCS.PHASECHK.TRANS64.TRYWAIT P2, [R14+URZ+0x31c50], R0 ;  /* 0x031c50000e0075a7 */ /* 0x0044e4000804017f */
[----:B---3--:R-:W-:Y:S05]  /*263e0*/  @!P2 NANOSLEEP.SYNCS 0x989680 ;  /* 0x009896800000a95d */ /* 0x008fea0003900000 */
[----:B------:R-:W3:Y:S02]  /*263f0*/  @!P2 SYNCS.PHASECHK.TRANS64 P2, [R14+URZ+0x31c50], R0 ;  /* 0x031c50000e00a5a7 */ /* 0x000ee4000804007f */
[----:B---3--:R-:W-:Y:S05]  /*26400*/  @!P2 BRA `(.L_x_11810) ;  /* 0xfffffffc00f0a947 */ /* 0x008fea000383ffff */
[----:B------:R-:W-:Y:S05]  /*26410*/  BRA `(.L_x_11807) ;  /* 0xfffffec0005c7947 */ /* 0x000fea000383ffff */
.L_x_11817:
[----:B--2---:R2:W3:Y:S02]  /*26420*/  SYNCS.PHASECHK.TRANS64.TRYWAIT P3, [R0+URZ+0x31c30], R21 ;  /* 0x031c3015000075a7 */ /* 0x0044e4000806017f */
[----:B---3--:R-:W-:Y:S05]  /*26430*/  @!P3 NANOSLEEP.SYNCS 0x989680 ;  /* 0x009896800000b95d */ /* 0x008fea0003900000 */
[----:B------:R-:W3:Y:S02]  /*26440*/  @!P3 SYNCS.PHASECHK.TRANS64 P3, [R0+URZ+0x31c30], R21 ;  /* 0x031c30150000b5a7 */ /* 0x000ee4000806007f */
[----:B---3--:R-:W-:Y:S05]  /*26450*/  @!P3 BRA `(.L_x_11817) ;  /* 0xfffffffc00f0b947 */ /* 0x008fea000383ffff */
[----:B------:R-:W-:Y:S05]  /*26460*/  BRA `(.L_x_11816) ;  /* 0xfffffeec00c47947 */ /* 0x000fea000383ffff */
.L_x_11822:
[----:B--2---:R2:W3:Y:S02]  /*26470*/  SYNCS.PHASECHK.TRANS64.TRYWAIT P2, [R14+URZ+0x31c50], R0 ;  /* 0x031c50000e0075a7 */ /* 0x0044e4000804017f */
[----:B---3--:R-:W-:Y:S05]  /*26480*/  @!P2 NANOSLEEP.SYNCS 0x989680 ;  /* 0x009896800000a95d */ /* 0x008fea0003900000 */
[----:B------:R-:W3:Y:S02]  /*26490*/  @!P2 SYNCS.PHASECHK.TRANS64 P2, [R14+URZ+0x31c50], R0 ;  /* 0x031c50000e00a5a7 */ /* 0x000ee4000804007f */
[----:B---3--:R-:W-:Y:S05]  /*264a0*/  @!P2 BRA `(.L_x_11822) ;  /* 0xfffffffc00f0a947 */ /* 0x008fea000383ffff */
[----:B------:R-:W-:Y:S05]  /*264b0*/  BRA `(.L_x_11821) ;  /* 0xffffff1000ec7947 */ /* 0x000fea000383ffff */
.L_x_11827:
[----:B-1----:R1:W2:Y:S02]  /*264c0*/  SYNCS.PHASECHK.TRANS64.TRYWAIT P0, [R10+URZ+0x31c50], R3 ;  /* 0x031c50030a0075a7 */ /* 0x0022a4000800017f */
[----:B--2---:R-:W-:Y:S05]  /*264d0*/  @!P0 NANOSLEEP.SYNCS 0x989680 ;  /* 0x009896800000895d */ /* 0x004fea0003900000 */
[----:B------:R-:W2:Y:S02]  /*264e0*/  @!P0 SYNCS.PHASECHK.TRANS64 P0, [R10+URZ+0x31c50], R3 ;  /* 0x031c50030a0085a7 */ /* 0x000ea4000800007f */
[----:B--2---:R-:W-:Y:S05]  /*264f0*/  @!P0 BRA `(.L_x_11827) ;  /* 0xfffffffc00f08947 */ /* 0x004fea000383ffff */
[----:B------:R-:W-:Y:S05]  /*26500*/  BRA `(.L_x_11826) ;  /* 0xffffff3400747947 */ /* 0x000fea000383ffff */
.L_x_11832:
[----:B------:R-:W-:Y:S02]  /*26510*/  IMAD.MOV.U32 R13, RZ, RZ, R2 ;  /* 0x000000ffff0d7224 */ /* 0x000fe400078e0002 */
[----:B------:R-:W-:Y:S02]  /*26520*/  IMAD.MOV.U32 R12, RZ, RZ, RZ ;  /* 0x000000ffff0c7224 */ /* 0x000fe400078e00ff */
[----:B------:R-:W-:Y:S02]  /*26530*/  IMAD.MOV.U32 R11, RZ, RZ, 0x1c1f ;  /* 0x00001c1fff0b7424 */ /* 0x000fe400078e00ff */
[----:B------:R-:W-:-:S07]  /*26540*/  IMAD.MOV.U32 R15, RZ, RZ, -0x1 ;  /* 0xffffffffff0f7424 */ /* 0x000fce00078e00ff */
[----:B-----5:R-:W-:Y:S05]  /*26550*/  WARPSYNC.COLLECTIVE R15, `(.L_x_12042) ;  /* 0x000000000f087348 */ /* 0x020fea0003c00000 */
[----:B------:R0:W1:Y:S02]  /*26560*/  SHFL.IDX P6, R14, R13, R12, R11 ;  /* 0x0000000c0d0e7389 */ /* 0x00006400000c000b */
[----:B01---5:R-:W-:Y:S01]  /*26570*/  ENDCOLLECTIVE ;  /* 0x000000000000791b */ /* 0x023fe20003800000 */
.L_x_12042:
[----:B------:R-:W-:Y:S02]  /*26580*/  IMAD.MOV.U32 R13, RZ, RZ, R0 ;  /* 0x000000ffff0d7224 */ /* 0x000fe400078e0000 */
[----:B------:R-:W-:-:S07]  /*26590*/  IMAD.MOV.U32 R3, RZ, RZ, R14 ;  /* 0x000000ffff037224 */ /* 0x000fce00078e000e */
[----:B------:R-:W-:Y:S05]  /*265a0*/  WARPSYNC.COLLECTIVE R15, `(.L_x_12043) ;  /* 0x000000000f087348 */ /* 0x000fea0003c00000 */
[----:B------:R0:W1:Y:S02]  /*265b0*/  SHFL.IDX P6, R14, R13, R12, R11 ;  /* 0x0000000c0d0e7389 */ /* 0x00006400000c000b */
[----:B01----:R-:W-:Y:S01]  /*265c0*/  ENDCOLLECTIVE ;  /* 0x000000000000791b */ /* 0x003fe20003800000 */
.L_x_12043:
[----:B------:R-:W-:Y:S05]  /*265d0*/  BRA `(.L_x_12044) ;  /* 0xffffff5000747947 */ /* 0x000fea000383ffff */
.L_x_11835:
        /* <DEDUP_REMOVED lines=8> */
.L_x_12046:
[----:B------:R-:W-:Y:S05]  /*26660*/  BSYNC B1 ;  /* 0x0000000000017941 */ /* 0x000fea0003800000 */
.L_x_12045:
        /* <DEDUP_REMOVED lines=8> */
.L_x_12047:
[----:B------:R-:W-:Y:S05]  /*266f0*/  BRA `(.L_x_12048) ;  /* 0xffffff5000847947 */ /* 0x000fea000383ffff */
.L_x_11837:
[----:B------:R-:W-:Y:S02]  /*26700*/  IMAD.MOV.U32 R13, RZ, RZ, R2 ;  /* 0x000000ffff0d7224 */ /* 0x000fe400078e0002 */
[----:B------:R-:W-:Y:S02]  /*26710*/  IMAD.MOV.U32 R12, RZ, RZ, RZ ;  /* 0x000000ffff0c7224 */ /* 0x000fe400078e00ff */
[----:B------:R-:W-:Y:S02]  /*26720*/  IMAD.MOV.U32 R11, RZ, RZ, 0x1c1f ;  /* 0x00001c1fff0b7424 */ /* 0x000fe400078e00ff */
[----:B------:R-:W-:-:S07]  /*26730*/  IMAD.MOV.U32 R15, RZ, RZ, -0x1 ;  /* 0xffffffffff0f7424 */ /* 0x000fce00078e00ff */
[----:B------:R-:W-:Y:S05]  /*26740*/  WARPSYNC.COLLECTIVE R15, `(.L_x_12049) ;  /* 0x000000000f087348 */ /* 0x000fea0003c00000 */
[----:B------:R0:W1:Y:S02]  /*26750*/  SHFL.IDX P6, R14, R13, R12, R11 ;  /* 0x0000000c0d0e7389 */ /* 0x00006400000c000b */
[----:B01----:R-:W-:Y:S01]  /*26760*/  ENDCOLLECTIVE ;  /* 0x000000000000791b */ /* 0x003fe20003800000 */
.L_x_12049:
[----:B------:R-:W-:Y:S02]  /*26770*/  IMAD.MOV.U32 R13, RZ, RZ, R0 ;  /* 0x000000ffff0d7224 */ /* 0x000fe400078e0000 */
[----:B------:R-:W-:-:S07]  /*26780*/  IMAD.MOV.U32 R3, RZ, RZ, R14 ;  /* 0x000000ffff037224 */ /* 0x000fce00078e000e */
[----:B------:R-:W-:Y:S05]  /*26790*/  WARPSYNC.COLLECTIVE R15, `(.L_x_12050) ;  /* 0x000000000f087348 */ /* 0x000fea0003c00000 */
[----:B------:R0:W1:Y:S02]  /*267a0*/  SHFL.IDX P6, R14, R13, R12, R11 ;  /* 0x0000000c0d0e7389 */ /* 0x00006400000c000b */
[----:B01----:R-:W-:Y:S01]  /*267b0*/  ENDCOLLECTIVE ;  /* 0x000000000000791b */ /* 0x003fe20003800000 */
.L_x_12050:
[----:B------:R-:W-:Y:S05]  /*267c0*/  BRA `(.L_x_12051) ;  /* 0xffffff5400507947 */ /* 0x000fea000383ffff */
.L_x_11840:
        /* <DEDUP_REMOVED lines=8> */
.L_x_12053:
[----:B------:R-:W-:Y:S05]  /*26850*/  BSYNC B1 ;  /* 0x0000000000017941 */ /* 0x000fea0003800000 */
.L_x_12052:
        /* <DEDUP_REMOVED lines=8> */
.L_x_12054:
[----:B------:R-:W-:Y:S05]  /*268e0*/  BRA `(.L_x_12055) ;  /* 0xffffff5800487947 */ /* 0x000fea000383ffff */
.L_x_11844:
[----:B------:R-:W-:Y:S02]  /*268f0*/  IMAD.MOV.U32 R13, RZ, RZ, R2 ;  /* 0x000000ffff0d7224 */ /* 0x000fe400078e0002 */
[----:B------:R-:W-:Y:S02]  /*26900*/  IMAD.MOV.U32 R12, RZ, RZ, RZ ;  /* 0x000000ffff0c7224 */ /* 0x000fe400078e00ff */
[----:B------:R-:W-:Y:S02]  /*26910*/  IMAD.MOV.U32 R11, RZ, RZ, 0x1c1f ;  /* 0x00001c1fff0b7424 */ /* 0x000fe400078e00ff */
[----:B------:R-:W-:-:S07]  /*26920*/  IMAD.MOV.U32 R15, RZ, RZ, -0x1 ;  /* 0xffffffffff0f7424 */ /* 0x000fce00078e00ff */
[----:B-1----:R-:W-:Y:S05]  /*26930*/  WARPSYNC.COLLECTIVE R15, `(.L_x_12056) ;  /* 0x000000000f087348 */ /* 0x002fea0003c00000 */
[----:B------:R0:W2:Y:S02]  /*26940*/  SHFL.IDX P6, R14, R13, R12, R11 ;  /* 0x0000000c0d0e7389 */ /* 0x0000a400000c000b */
[----:B012---:R-:W-:Y:S01]  /*26950*/  ENDCOLLECTIVE ;  /* 0x000000000000791b */ /* 0x007fe20003800000 */
.L_x_12056:
[----:B------:R-:W-:Y:S02]  /*26960*/  IMAD.MOV.U32 R13, RZ, RZ, R0 ;  /* 0x000000ffff0d7224 */ /* 0x000fe400078e0000 */
[----:B------:R-:W-:-:S07]  /*26970*/  IMAD.MOV.U32 R3, RZ, RZ, R14 ;  /* 0x000000ffff037224 */ /* 0x000fce00078e000e */
[----:B------:R-:W-:Y:S05]  /*26980*/  WARPSYNC.COLLECTIVE R15, `(.L_x_12057) ;  /* 0x000000000f087348 */ /* 0x000fea0003c00000 */
[----:B------:R0:W1:Y:S02]  /*26990*/  SHFL.IDX P6, R14, R13, R12, R11 ;  /* 0x0000000c0d0e7389 */ /* 0x00006400000c000b */
[----:B01----:R-:W-:Y:S01]  /*269a0*/  ENDCOLLECTIVE ;  /* 0x000000000000791b */ /* 0x003fe20003800000 */
.L_x_12057:
[----:B------:R-:W-:Y:S05]  /*269b0*/  BRA `(.L_x_12058) ;  /* 0xffffff6400887947 */ /* 0x000fea000383ffff */
.L_x_11847:
        /* <DEDUP_REMOVED lines=8> */
.L_x_12060:
[----:B------:R-:W-:Y:S05]  /*26a40*/  BSYNC B1 ;  /* 0x0000000000017941 */ /* 0x000fea0003800000 */
.L_x_12059:
        /* <DEDUP_REMOVED lines=8> */
.L_x_12061:
[----:B------:R-:W-:Y:S05]  /*26ad0*/  BRA `(.L_x_12062) ;  /* 0xffffff64009c7947 */ /* 0x000fea000383ffff */
.L_x_11866:
[----:B------:R-:W0:Y:S01]  /*26ae0*/  S2R R7, SR_TID.X ;  /* 0x0000000000077919 */ /* 0x000e220000002100 */
[----:B------:R-:W-:Y:S01]  /*26af0*/  BSSY B1, `(.L_x_12063) ;  /* 0x000000a000017945 */ /* 0x000fe20003800000 */
[----:B------:R-:W-:Y:S02]  /*26b00*/  IMAD.MOV.U32 R12, RZ, RZ, RZ ;  /* 0x000000ffff0c7224 */ /* 0x000fe400078e00ff */
[----:B-1----:R-:W-:Y:S02]  /*26b10*/  IMAD.MOV.U32 R11, RZ, RZ, 0x1f ;  /* 0x0000001fff0b7424 */ /* 0x002fe400078e00ff */
[----:B------:R-:W-:Y:S01]  /*26b20*/  IMAD.MOV.U32 R15, RZ, RZ, -0x1 ;  /* 0xffffffffff0f7424 */ /* 0x000fe200078e00ff */
[----:B0-----:R-:W-:-:S04]  /*26b30*/  SHF.R.U32.HI R7, RZ, 0x5, R7 ;  /* 0x00000005ff077819 */ /* 0x001fc80000011607 */
[----:B------:R-:W-:-:S05]  /*26b40*/  LOP3.LUT R7, R7, 0x3, RZ, 0xc0, !PT ;  /* 0x0000000307077812 */ /* 0x000fca00078ec0ff */
[----:B------:R-:W-:-:S07]  /*26b50*/  IMAD.MOV.U32 R13, RZ, RZ, R7 ;  /* 0x000000ffff0d7224 */ /* 0x000fce00078e0007 */
[----:B------:R-:W-:Y:S05]  /*26b60*/  WARPSYNC.COLLECTIVE R15, `(.L_x_12064) ;  /* 0x000000000f087348 */ /* 0x000fea0003c00000 */
[----:B------:R0:W1:Y:S02]  /*26b70*/  SHFL.IDX P6, R14, R13, R12, R11 ;  /* 0x0000000c0d0e7389 */ /* 0x00006400000c000b */
[----:B01----:R-:W-:Y:S01]  /*26b80*/  ENDCOLLECTIVE ;  /* 0x000000000000791b */ /* 0x003fe20003800000 */
.L_x_12064:
[----:B------:R-:W-:Y:S05]  /*26b90*/  BSYNC B1 ;  /* 0x0000000000017941 */ /* 0x000fea0003800000 */
.L_x_12063:
[----:B------:R-:W-:Y:S05]  /*26ba0*/  BRA `(.L_x_12065) ;  /* 0xffffff8000fc7947 */ /* 0x000fea000383ffff */
.L_x_11868:
[----:B------:R-:W-:Y:S01]  /*26bb0*/  BSSY B1, `(.L_x_12066) ;  /* 0x0000006000017945 */ /* 0x000fe20003800000 */
[----:B------:R-:W-:-:S07]  /*26bc0*/  IMAD.MOV.U32 R15, RZ, RZ, -0x1 ;  /* 0xffffffffff0f7424 */ /* 0x000fce00078e00ff */
[----:B01----:R-:W-:Y:S05]  /*26bd0*/  WARPSYNC.COLLECTIVE R15, `(.L_x_12067) ;  /* 0x000000000f0c7348 */ /* 0x003fea0003c00000 */
[----:B------:R-:W-:Y:S02]  /*26be0*/  ELECT P6, UR62, PT ;  /* 0x00000000003e782f */ /* 0x000fe400038c0000 */
[----:B------:R-:W-:Y:S01]  /*26bf0*/  MOV R14, UR62 ;  /* 0x0000003e000e7c02 */ /* 0x000fe20008000f00 */
[----:B01----:R-:W-:Y:S10]  /*26c00*/  ENDCOLLECTIVE ;  /* 0x000000000000791b */ /* 0x003ff40003800000 */
.L_x_12067:
[----:B------:R-:W-:Y:S05]  /*26c10*/  BSYNC B1 ;  /* 0x0000000000017941 */ /* 0x000fea0003800000 */
.L_x_12066:
[----:B------:R-:W-:Y:S01]  /*26c20*/  PLOP3.LUT P2, PT, P6, PT, PT, 0x80, 0x0 ;  /* 0x000000000000781c */ /* 0x000fe2000374f070 */
[----:B------:R-:W-:-:S12]  /*26c30*/  BRA `(.L_x_11867) ;  /* 0xffffff8000f07947 */ /* 0x000fd8000383ffff */
.L_x_11870:
[----:B0-----:R0:W2:Y:S02]  /*26c40*/  SYNCS.PHASECHK.TRANS64.TRYWAIT P0, [R16+URZ+0x31c20], R6 ;  /* 0x031c2006100075a7 */ /* 0x0010a4000800017f */
[----:B--2---:R-:W-:Y:S05]  /*26c50*/  @!P0 NANOSLEEP.SYNCS 0x989680 ;  /* 0x009896800000895d */ /* 0x004fea0003900000 */
[----:B------:R-:W2:Y:S02]  /*26c60*/  @!P0 SYNCS.PHASECHK.TRANS64 P0, [R16+URZ+0x31c20], R6 ;  /* 0x031c2006100085a7 */ /* 0x000ea4000800007f */
[----:B--2---:R-:W-:Y:S05]  /*26c70*/  @!P0 BRA `(.L_x_11870) ;  /* 0xfffffffc00f08947 */ /* 0x004fea000383ffff */
[----:B------:R-:W-:Y:S05]  /*26c80*/  BRA `(.L_x_12068) ;  /* 0xffffff8400007947 */ /* 0x000fea000383ffff */
.L_x_11874:
[----:B-1----:R1:W2:Y:S02]  /*26c90*/  SYNCS.PHASECHK.TRANS64.TRYWAIT P0, [R9+URZ+0x31ca0], R11 ;  /* 0x031ca00b090075a7 */ /* 0x0022a4000800017f */
[----:B--2---:R-:W-:Y:S05]  /*26ca0*/  @!P0 NANOSLEEP.SYNCS 0x989680 ;  /* 0x009896800000895d */ /* 0x004fea0003900000 */
[----:B------:R-:W2:Y:S02]  /*26cb0*/  @!P0 SYNCS.PHASECHK.TRANS64 P0, [R9+URZ+0x31ca0], R11 ;  /* 0x031ca00b090085a7 */ /* 0x000ea4000800007f */
[----:B--2---:R-:W-:Y:S05]  /*26cc0*/  @!P0 BRA `(.L_x_11874) ;  /* 0xfffffffc00f08947 */ /* 0x004fea000383ffff */
[----:B------:R-:W-:Y:S05]  /*26cd0*/  BRA `(.L_x_12069) ;  /* 0xffffff84001c7947 */ /* 0x000fea000383ffff */
.L_x_11881:
[----:B0-----:R0:W2:Y:S02]  /*26ce0*/  SYNCS.PHASECHK.TRANS64.TRYWAIT P0, [R9+URZ+0x31cc0], R11 ;  /* 0x031cc00b090075a7 */ /* 0x0010a4000800017f */
[----:B--2---:R-:W-:Y:S05]  /*26cf0*/  @!P0 NANOSLEEP.SYNCS 0x989680 ;  /* 0x009896800000895d */ /* 0x004fea0003900000 */
[----:B------:R-:W2:Y:S02]  /*26d00*/  @!P0 SYNCS.PHASECHK.TRANS64 P0, [R9+URZ+0x31cc0], R11 ;  /* 0x031cc00b090085a7 */ /* 0x000ea4000800007f */
[----:B--2---:R-:W-:Y:S05]  /*26d10*/  @!P0 BRA `(.L_x_11881) ;  /* 0xfffffffc00f08947 */ /* 0x004fea000383ffff */
[----:B------:R-:W-:Y:S05]  /*26d20*/  BRA `(.L_x_12070) ;  /* 0xffffff8800147947 */ /* 0x000fea000383ffff */
.L_x_11890:
[----:B0-----:R0:W2:Y:S02]  /*26d30*/  SYNCS.PHASECHK.TRANS64.TRYWAIT P0, [R9+URZ+0x31ca0], R8 ;  /* 0x031ca008090075a7 */ /* 0x0010a4000800017f */
[----:B--2---:R-:W-:Y:S05]  /*26d40*/  @!P0 NANOSLEEP.SYNCS 0x989680 ;  /* 0x009896800000895d */ /* 0x004fea0003900000 */
[----:B------:R-:W2:Y:S02]  /*26d50*/  @!P0 SYNCS.PHASECHK.TRANS64 P0, [R9+URZ+0x31ca0], R8 ;  /* 0x031ca008090085a7 */ /* 0x000ea4000800007f */
[----:B--2---:R-:W-:Y:S05]  /*26d60*/  @!P0 BRA `(.L_x_11890) ;  /* 0xfffffffc00f08947 */ /* 0x004fea000383ffff */
[----:B------:R-:W-:Y:S05]  /*26d70*/  BRA `(.L_x_12071) ;  /* 0xffffff8c00507947 */ /* 0x000fea000383ffff */
.L_x_11897:
[----:B-1----:R1:W2:Y:S02]  /*26d80*/  SYNCS.PHASECHK.TRANS64.TRYWAIT P0, [R9+URZ+0x31cc0], R8 ;  /* 0x031cc008090075a7 */ /* 0x0022a4000800017f */
[----:B--2---:R-:W-:Y:S05]  /*26d90*/  @!P0 NANOSLEEP.SYNCS 0x989680 ;  /* 0x009896800000895d */ /* 0x004fea0003900000 */
[----:B------:R-:W2:Y:S02]  /*26da0*/  @!P0 SYNCS.PHASECHK.TRANS64 P0, [R9+URZ+0x31cc0], R8 ;  /* 0x031cc008090085a7 */ /* 0x000ea4000800007f */
[----:B--2---:R-:W-:Y:S05]  /*26db0*/  @!P0 BRA `(.L_x_11897) ;  /* 0xfffffffc00f08947 */ /* 0x004fea000383ffff */
[----:B------:R-:W-:Y:S05]  /*26dc0*/  BRA `(.L_x_12072) ;  /* 0xffffff9000447947 */ /* 0x000fea000383ffff */
.L_x_11914:
[----:B------:R-:W4:Y:S01]  /*26dd0*/  S2R R20, SR_TID.X ;  /* 0x0000000000147919 */ /* 0x000f220000002100 */
[----:B------:R-:W-:Y:S01]  /*26de0*/  BSSY B0, `(.L_x_12073) ;  /* 0x000000a000007945 */ /* 0x000fe20003800000 */
[----:B------:R-:W-:Y:S02]  /*26df0*/  IMAD.MOV.U32 R12, RZ, RZ, RZ ;  /* 0x000000ffff0c7224 */ /* 0x000fe400078e00ff */
[----:B-1----:R-:W-:Y:S02]  /*26e00*/  IMAD.MOV.U32 R11, RZ, RZ, 0x1f ;  /* 0x0000001fff0b7424 */ /* 0x002fe400078e00ff */
[----:B------:R-:W-:Y:S01]  /*26e10*/  IMAD.MOV.U32 R15, RZ, RZ, -0x1 ;  /* 0xffffffffff0f7424 */ /* 0x000fe200078e00ff */
[----:B----4-:R-:W-:-:S04]  /*26e20*/  SHF.R.U32.HI R20, RZ, 0x5, R20 ;  /* 0x00000005ff147819 */ /* 0x010fc80000011614 */
[----:B------:R-:W-:-:S05]  /*26e30*/  LOP3.LUT R20, R20, 0x3, RZ, 0xc0, !PT ;  /* 0x0000000314147812 */ /* 0x000fca00078ec0ff */
[----:B------:R-:W-:-:S07]  /*26e40*/  IMAD.MOV.U32 R13, RZ, RZ, R20 ;  /* 0x000000ffff0d7224 */ /* 0x000fce00078e0014 */
[----:B0-23--:R-:W-:Y:S05]  /*26e50*/  WARPSYNC.COLLECTIVE R15, `(.L_x_12074) ;  /* 0x000000000f087348 */ /* 0x00dfea0003c00000 */
[----:B------:R1:W4:Y:S02]  /*26e60*/  SHFL.IDX P6, R14, R13, R12, R11 ;  /* 0x0000000c0d0e7389 */ /* 0x00032400000c000b */
[----:B01234-:R-:W-:Y:S01]  /*26e70*/  ENDCOLLECTIVE ;  /* 0x000000000000791b */ /* 0x01ffe20003800000 */
.L_x_12074:
[----:B------:R-:W-:Y:S05]  /*26e80*/  BSYNC B0 ;  /* 0x0000000000007941 */ /* 0x000fea0003800000 */
.L_x_12073:
[----:B------:R-:W-:Y:S05]  /*26e90*/  BRA `(.L_x_12075) ;  /* 0xffffff9c009c7947 */ /* 0x000fea000383ffff */
.L_x_11916:
[----:B------:R-:W-:Y:S01]  /*26ea0*/  BSSY B0, `(.L_x_12076) ;  /* 0x0000006000007945 */ /* 0x000fe20003800000 */
[----:B------:R-:W-:-:S07]  /*26eb0*/  IMAD.MOV.U32 R15, RZ, RZ, -0x1 ;  /* 0xffffffffff0f7424 */ /* 0x000fce00078e00ff */
[----:B0123--:R-:W-:Y:S05]  /*26ec0*/  WARPSYNC.COLLECTIVE R15, `(.L_x_12077) ;  /* 0x000000000f0c7348 */ /* 0x00ffea0003c00000 */
[----:B------:R-:W-:Y:S02]  /*26ed0*/  ELECT P6, UR62, PT ;  /* 0x00000000003e782f */ /* 0x000fe400038c0000 */
[----:B------:R-:W-:Y:S01]  /*26ee0*/  MOV R14, UR62 ;  /* 0x0000003e000e7c02 */ /* 0x000fe20008000f00 */
[----:B0123--:R-:W-:Y:S10]  /*26ef0*/  ENDCOLLECTIVE ;  /* 0x000000000000791b */ /* 0x00fff40003800000 */
.L_x_12077:
[----:B------:R-:W-:Y:S05]  /*26f00*/  BSYNC B0 ;  /* 0x0000000000007941 */ /* 0x000fea0003800000 */
.L_x_12076:
[----:B------:R-:W-:Y:S05]  /*26f10*/  BRA `(.L_x_12078) ;  /* 0xffffff9c00a47947 */ /* 0x000fea000383ffff */
.L_x_11918:
[----:B0-----:R0:W4:Y:S02]  /*26f20*/  SYNCS.PHASECHK.TRANS64.TRYWAIT P0, [R0+URZ+0x31c40], R2 ;  /* 0x031c4002000075a7 */ /* 0x001124000800017f */
[----:B----4-:R-:W-:Y:S05]  /*26f30*/  @!P0 NANOSLEEP.SYNCS 0x989680 ;  /* 0x009896800000895d */ /* 0x010fea0003900000 */
[----:B------:R-:W4:Y:S02]  /*26f40*/  @!P0 SYNCS.PHASECHK.TRANS64 P0, [R0+URZ+0x31c40], R2 ;  /* 0x031c4002000085a7 */ /* 0x000f24000800007f */
[----:B----4-:R-:W-:Y:S05]  /*26f50*/  @!P0 BRA `(.L_x_11918) ;  /* 0xfffffffc00f08947 */ /* 0x010fea000383ffff */
[----:B------:R-:W-:Y:S05]  /*26f60*/  BRA `(.L_x_12079) ;  /* 0xffffff9c00f87947 */ /* 0x000fea000383ffff */
.L_x_11922:
[----:B-----5:R-:W-:Y:S02]  /*26f70*/  IMAD R5, R21, R10, RZ ;  /* 0x0000000a15057224 */ /* 0x020fe400078e02ff */
[----:B------:R0:W5:Y:S01]  /*26f80*/  LDL R10, [R1+0x14] ;  /* 0x00001400010a7983 */ /* 0x0001620000100800 */
[----:B------:R-:W-:Y:S02]  /*26f90*/  IMAD.MOV.U32 R13, RZ, RZ, R0 ;  /* 0x000000ffff0d7224 */ /* 0x000fe400078e0000 */
[----:B------:R-:W-:Y:S02]  /*26fa0*/  IMAD.MOV.U32 R12, RZ, RZ, RZ ;  /* 0x000000ffff0c7224 */ /* 0x000fe400078e00ff */
[----:B------:R-:W-:Y:S02]  /*26fb0*/  IMAD.MOV.U32 R11, RZ, RZ, 0x1c1f ;  /* 0x00001c1fff0b7424 */ /* 0x000fe400078e00ff */
[----:B------:R-:W-:Y:S02]  /*26fc0*/  IMAD.MOV.U32 R15, RZ, RZ, -0x1 ;  /* 0xffffffffff0f7424 */ /* 0x000fe400078e00ff */
[----:B0-----:R-:W-:-:S07]  /*26fd0*/  IMAD R25, R25, 0xc0, R9 ;  /* 0x000000c019197824 */ /* 0x001fce00078e0209 */
[----:B-----5:R-:W-:Y:S05]  /*26fe0*/  WARPSYNC.COLLECTIVE R15, `(.L_x_12080) ;  /* 0x000000000f087348 */ /* 0x020fea0003c00000 */
[----:B------:R0:W1:Y:S02]  /*26ff0*/  SHFL.IDX P6, R14, R13, R12, R11 ;  /* 0x0000000c0d0e7389 */ /* 0x00006400000c000b */
[----:B01---5:R-:W-:Y:S01]  /*27000*/  ENDCOLLECTIVE ;  /* 0x000000000000791b */ /* 0x023fe20003800000 */
.L_x_12080:
[C---:B------:R-:W-:Y:S01]  /*27010*/  VIADD R8, R25.reuse, 0x20 ;  /* 0x0000002019087836 */ /* 0x040fe20000000000 */
[----:B------:R-:W-:Y:S01]  /*27020*/  ISETP.GE.AND P2, PT, R25, R5, PT ;  /* 0x000000051900720c */ /* 0x000fe20003f46270 */
[----:B------:R-:W-:Y:S02]  /*27030*/  IMAD.MOV.U32 R13, RZ, RZ, R4 ;  /* 0x000000ffff0d7224 */ /* 0x000fe400078e0004 */
[----:B------:R-:W-:-:S10]  /*27040*/  IMAD.MOV.U32 R2, RZ, RZ, R14 ;  /* 0x000000ffff027224 */ /* 0x000fd400078e000e */
[----:B------:R-:W-:Y:S05]  /*27050*/  WARPSYNC.COLLECTIVE R15, `(.L_x_12081) ;  /* 0x000000000f087348 */ /* 0x000fea0003c00000 */
[----:B------:R0:W1:Y:S02]  /*27060*/  SHFL.IDX P6, R14, R13, R12, R11 ;  /* 0x0000000c0d0e7389 */ /* 0x00006400000c000b */
[----:B01----:R-:W-:Y:S01]  /*27070*/  ENDCOLLECTIVE ;  /* 0x000000000000791b */ /* 0x003fe20003800000 */
.L_x_12081:
[----:B------:R-:W-:Y:S02]  /*27080*/  IMAD.MOV.U32 R13, RZ, RZ, R0 ;  /* 0x000000ffff0d7224 */ /* 0x000fe400078e0000 */
[----:B------:R-:W-:Y:S02]  /*27090*/  IMAD.MOV.U32 R12, RZ, RZ, 0x1 ;  /* 0x00000001ff0c7424 */ /* 0x000fe400078e00ff */
[----:B------:R-:W-:-:S07]  /*270a0*/  IMAD.MOV.U32 R3, RZ, RZ, R14 ;  /* 0x000000ffff037224 */ /* 0x000fce00078e000e */
[----:B------:R-:W-:Y:S05]  /*270b0*/  WARPSYNC.COLLECTIVE R15, `(.L_x_12082) ;  /* 0x000000000f087348 */ /* 0x000fea0003c00000 */
[----:B------:R0:W1:Y:S02]  /*270c0*/  SHFL.IDX P6, R14, R13, R12, R11 ;  /* 0x0000000c0d0e7389 */ /* 0x00006400000c000b */
[----:B01----:R-:W-:Y:S01]  /*270d0*/  ENDCOLLECTIVE ;  /* 0x000000000000791b */ /* 0x003fe20003800000 */
.L_x_12082:
        /* <DEDUP_REMOVED lines=17> */
.L_x_12083:
[----:B------:R-:W-:Y:S02]  /*271f0*/  IMAD.MOV.U32 R13, RZ, RZ, R0 ;  /* 0x000000ffff0d7224 */ /* 0x000fe400078e0000 */
[----:B------:R-:W-:Y:S02]  /*27200*/  IMAD.MOV.U32 R12, RZ, RZ, 0x2 ;  /* 0x00000002ff0c7424 */ /* 0x000fe400078e00ff */
[----:B------:R-:W-:-:S07]  /*27210*/  IMAD.MOV.U32 R3, RZ, RZ, R14 ;  /* 0x000000ffff037224 */ /* 0x000fce00078e000e */
[----:B------:R-:W-:Y:S05]  /*27220*/  WARPSYNC.COLLECTIVE R15, `(.L_x_12084) ;  /* 0x000000000f087348 */ /* 0x000fea0003c00000 */
[----:B------:R0:W1:Y:S02]  /*27230*/  SHFL.IDX P6, R14, R13, R12, R11 ;  /* 0x0000000c0d0e7389 */ /* 0x00006400000c000b */
[----:B01----:R-:W-:Y:S01]  /*27240*/  ENDCOLLECTIVE ;  /* 0x000000000000791b */ /* 0x003fe20003800000 */
.L_x_12084:
        /* <DEDUP_REMOVED lines=18> */
.L_x_12085:
[----:B------:R-:W-:Y:S02]  /*27370*/  IMAD.MOV.U32 R13, RZ, RZ, R0 ;  /* 0x000000ffff0d7224 */ /* 0x000fe400078e0000 */
[----:B------:R-:W-:Y:S02]  /*27380*/  IMAD.MOV.U32 R12, RZ, RZ, 0x3 ;  /* 0x00000003ff0c7424 */ /* 0x000fe400078e00ff */
[----:B------:R-:W-:-:S07]  /*27390*/  IMAD.MOV.U32 R3, RZ, RZ, R14 ;  /* 0x000000ffff037224 */ /* 0x000fce00078e000e */
[----:B------:R-:W-:Y:S05]  /*273a0*/  WARPSYNC.COLLECTIVE R15, `(.L_x_12086) ;  /* 0x000000000f087348 */ /* 0x000fea0003c00000 */
[----:B------:R0:W1:Y:S02]  /*273b0*/  SHFL.IDX P6, R14, R13, R12, R11 ;  /* 0x0000000c0d0e7389 */ /* 0x00006400000c000b */
[----:B01----:R-:W-:Y:S01]  /*273c0*/  ENDCOLLECTIVE ;  /* 0x000000000000791b */ /* 0x003fe20003800000 */
.L_x_12086:
        /* <DEDUP_REMOVED lines=10> */
.L_x_12087:
        /* <DEDUP_REMOVED lines=13> */
.L_x_12088:
[----:B------:R-:W-:-:S13]  /*27540*/  ISETP.GE.AND P2, PT, R2, R5, PT ;  /* 0x000000050200720c */ /* 0x000fda0003f46270 */
[----:B------:R-:W-:Y:S01]  /*27550*/  @!P2 LEA R2, P4, R20, R4, 0x1 ;  /* 0x000000041402a211 */ /* 0x000fe200078808ff */
[----:B------:R-:W-:-:S04]  /*27560*/  IMAD.MOV.U32 R13, RZ, RZ, R7 ;  /* 0x000000ffff0d7224 */ /* 0x000fc800078e0007 */
[----:B------:R-:W-:-:S04]  /*27570*/  @!P2 IMAD.X R0, RZ, RZ, R0, P4 ;  /* 0x000000ffff00a224 */ /* 0x000fc800020e0600 */
        /* <DEDUP_REMOVED lines=13> */
.L_x_12089:
[----:B------:R-:W-:Y:S02]  /*27650*/  IMAD.MOV.U32 R13, RZ, RZ, R6 ;  /* 0x000000ffff0d7224 */ /* 0x000fe400078e0006 */
[----:B------:R-:W-:Y:S02]  /*27660*/  IMAD.MOV.U32 R12, RZ, RZ, 0x1 ;  /* 0x00000001ff0c7424 */ /* 0x000fe400078e00ff */
[----:B------:R-:W-:-:S07]  /*27670*/  IMAD.MOV.U32 R2, RZ, RZ, R14 ;  /* 0x000000ffff027224 */ /* 0x000fce00078e000e */
[----:B------:R-:W-:Y:S05]  /*27680*/  WARPSYNC.COLLECTIVE R15, `(.L_x_12090) ;  /* 0x000000000f087348 */ /* 0x000fea0003c00000 */
[----:B------:R0:W1:Y:S02]  /*27690*/  SHFL.IDX P6, R14, R13, R12, R11 ;  /* 0x0000000c0d0e7389 */ /* 0x00006400000c000b */
[----:B01----:R-:W-:Y:S01]  /*276a0*/  ENDCOLLECTIVE ;  /* 0x000000000000791b */ /* 0x003fe20003800000 */
.L_x_12090:
        /* <DEDUP_REMOVED lines=14> */
.L_x_12091:
[----:B------:R-:W-:Y:S01]  /*27790*/  IMAD.MOV.U32 R2, RZ, RZ, R14 ;  /* 0x000000ffff027224 */ /* 0x000fe200078e000e */
[----:B------:R-:W-:Y:S06]  /*277a0*/  BRA `(.L_x_12092) ;  /* 0xffffffa400647947 */ /* 0x000fec000383ffff */
.L_x_11925:
[----:B-1----:R1:W2:Y:S02]  /*277b0*/  SYNCS.PHASECHK.TRANS64.TRYWAIT P0, [R16+URZ+0x31c20], R0 ;  /* 0x031c2000100075a7 */ /* 0x0022a4000800017f */
[----:B--2---:R-:W-:Y:S05]  /*277c0*/  @!P0 NANOSLEEP.SYNCS 0x989680 ;  /* 0x009896800000895d */ /* 0x004fea0003900000 */
[----:B------:R-:W2:Y:S02]  /*277d0*/  @!P0 SYNCS.PHASECHK.TRANS64 P0, [R16+URZ+0x31c20], R0 ;  /* 0x031c2000100085a7 */ /* 0x000ea4000800007f */
[----:B--2---:R-:W-:Y:S05]  /*277e0*/  @!P0 BRA `(.L_x_11925) ;  /* 0xfffffffc00f08947 */ /* 0x004fea000383ffff */
[----:B------:R-:W-:Y:S05]  /*277f0*/  BRA `(.L_x_12093) ;  /* 0xffffffa400cc7947 */ /* 0x000fea000383ffff */
.L_x_11934:
[----:B-1----:R1:W2:Y:S02]  /*27800*/  SYNCS.PHASECHK.TRANS64.TRYWAIT P0, [R3+URZ+0x31c40], R2 ;  /* 0x031c4002030075a7 */ /* 0x0022a4000800017f */
[----:B--2---:R-:W-:Y:S05]  /*27810*/  @!P0 NANOSLEEP.SYNCS 0x989680 ;  /* 0x009896800000895d */ /* 0x004fea0003900000 */
[----:B------:R-:W2:Y:S02]  /*27820*/  @!P0 SYNCS.PHASECHK.TRANS64 P0, [R3+URZ+0x31c40], R2 ;  /* 0x031c4002030085a7 */ /* 0x000ea4000800007f */
[----:B--2---:R-:W-:Y:S05]  /*27830*/  @!P0 BRA `(.L_x_11934) ;  /* 0xfffffffc00f08947 */ /* 0x004fea000383ffff */
[----:B------:R-:W-:Y:S05]  /*27840*/  BRA `(.L_x_12094) ;  /* 0xffffffa800a07947 */ /* 0x000fea000383ffff */
.L_x_11941:
[----:B0-----:R0:W1:Y:S02]  /*27850*/  SYNCS.PHASECHK.TRANS64.TRYWAIT P0, [R2+URZ+0x31c60], R3 ;  /* 0x031c6003020075a7 */ /* 0x001064000800017f */
[----:B-1----:R-:W-:Y:S05]  /*27860*/  @!P0 NANOSLEEP.SYNCS 0x989680 ;  /* 0x009896800000895d */ /* 0x002fea0003900000 */
[----:B------:R-:W1:Y:S02]  /*27870*/  @!P0 SYNCS.PHASECHK.TRANS64 P0, [R2+URZ+0x31c60], R3 ;  /* 0x031c6003020085a7 */ /* 0x000e64000800007f */
[----:B-1----:R-:W-:Y:S05]  /*27880*/  @!P0 BRA `(.L_x_11941) ;  /* 0xfffffffc00f08947 */ /* 0x002fea000383ffff */
[----:B------:R-:W-:Y:S05]  /*27890*/  BRA `(.L_x_12095) ;  /* 0xffffffac00a87947 */ /* 0x000fea000383ffff */
.L_x_11952:
[----:B-1----:R1:W2:Y:S02]  /*278a0*/  SYNCS.PHASECHK.TRANS64.TRYWAIT P0, [R3+URZ+0x31c40], R2 ;  /* 0x031c4002030075a7 */ /* 0x0022a4000800017f */
[----:B--2---:R-:W-:Y:S05]  /*278b0*/  @!P0 NANOSLEEP.SYNCS 0x989680 ;  /* 0x009896800000895d */ /* 0x004fea0003900000 */
[----:B------:R-:W2:Y:S02]  /*278c0*/  @!P0 SYNCS.PHASECHK.TRANS64 P0, [R3+URZ+0x31c40], R2 ;  /* 0x031c4002030085a7 */ /* 0x000ea4000800007f */
[----:B--2---:R-:W-:Y:S05]  /*278d0*/  @!P0 BRA `(.L_x_11952) ;  /* 0xfffffffc00f08947 */ /* 0x004fea000383ffff */
[----:B------:R-:W-:Y:S05]  /*278e0*/  BRA `(.L_x_12096) ;  /* 0xffffffb4006c7947 */ /* 0x000fea000383ffff */
.L_x_11959:
[----:B0-----:R0:W1:Y:S02]  /*278f0*/  SYNCS.PHASECHK.TRANS64.TRYWAIT P0, [R2+URZ+0x31c60], R28 ;  /* 0x031c601c020075a7 */ /* 0x001064000800017f */
[----:B-1----:R-:W-:Y:S05]  /*27900*/  @!P0 NANOSLEEP.SYNCS 0x989680 ;  /* 0x009896800000895d */ /* 0x002fea0003900000 */
[----:B------:R-:W1:Y:S02]  /*27910*/  @!P0 SYNCS.PHASECHK.TRANS64 P0, [R2+URZ+0x31c60], R28 ;  /* 0x031c601c020085a7 */ /* 0x000e64000800007f */
[----:B-1----:R-:W-:Y:S05]  /*27920*/  @!P0 BRA `(.L_x_11959) ;  /* 0xfffffffc00f08947 */ /* 0x002fea000383ffff */
[----:B------:R-:W-:Y:S05]  /*27930*/  BRA `(.L_x_12097) ;  /* 0xffffffb800747947 */ /* 0x000fea000383ffff */
.L_x_11970:
[----:B-1----:R1:W2:Y:S02]  /*27940*/  SYNCS.PHASECHK.TRANS64.TRYWAIT P0, [R3+URZ+0x31c40], R2 ;  /* 0x031c4002030075a7 */ /* 0x0022a4000800017f */
[----:B--2---:R-:W-:Y:S05]  /*27950*/  @!P0 NANOSLEEP.SYNCS 0x989680 ;  /* 0x009896800000895d */ /* 0x004fea0003900000 */
[----:B------:R-:W2:Y:S02]  /*27960*/  @!P0 SYNCS.PHASECHK.TRANS64 P0, [R3+URZ+0x31c40], R2 ;  /* 0x031c4002030085a7 */ /* 0x000ea4000800007f */
[----:B--2---:R-:W-:Y:S05]  /*27970*/  @!P0 BRA `(.L_x_11970) ;  /* 0xfffffffc00f08947 */ /* 0x004fea000383ffff */
[----:B------:R-:W-:Y:S05]  /*27980*/  BRA `(.L_x_12098) ;  /* 0xffffffc000107947 */ /* 0x000fea000383ffff */
.L_x_11977:
[----:B0-----:R0:W1:Y:S02]  /*27990*/  SYNCS.PHASECHK.TRANS64.TRYWAIT P0, [R2+URZ+0x31c60], R7 ;  /* 0x031c6007020075a7 */ /* 0x001064000800017f */
[----:B-1----:R-:W-:Y:S05]  /*279a0*/  @!P0 NANOSLEEP.SYNCS 0x989680 ;  /* 0x009896800000895d */ /* 0x002fea0003900000 */
[----:B------:R-:W1:Y:S02]  /*279b0*/  @!P0 SYNCS.PHASECHK.TRANS64 P0, [R2+URZ+0x31c60], R7 ;  /* 0x031c6007020085a7 */ /* 0x000e64000800007f */
[----:B-1----:R-:W-:Y:S05]  /*279c0*/  @!P0 BRA `(.L_x_11977) ;  /* 0xfffffffc00f08947 */ /* 0x002fea000383ffff */
[----:B------:R-:W-:Y:S05]  /*279d0*/  BRA `(.L_x_12099) ;  /* 0xffffffc400187947 */ /* 0x000fea000383ffff */
.L_x_11990:
[----:B-1----:R1:W2:Y:S02]  /*279e0*/  SYNCS.PHASECHK.TRANS64.TRYWAIT P0, [R0+URZ+0x31c60], R3 ;  /* 0x031c6003000075a7 */ /* 0x0022a4000800017f */
[----:B--2---:R-:W-:Y:S05]  /*279f0*/  @!P0 NANOSLEEP.SYNCS 0x989680 ;  /* 0x009896800000895d */ /* 0x004fea0003900000 */
[----:B------:R-:W2:Y:S02]  /*27a00*/  @!P0 SYNCS.PHASECHK.TRANS64 P0, [R0+URZ+0x31c60], R3 ;  /* 0x031c6003000085a7 */ /* 0x000ea4000800007f */
[----:B--2---:R-:W-:Y:S05]  /*27a10*/  @!P0 BRA `(.L_x_11990) ;  /* 0xfffffffc00f08947 */ /* 0x004fea000383ffff */
[----:B------:R-:W-:Y:S05]  /*27a20*/  BRA `(.L_x_12100) ;  /* 0xffffffc8009c7947 */ /* 0x000fea000383ffff */
.L_x_11999:
[----:B------:R-:W-:Y:S01]  /*27a30*/  BSSY B0, `(.L_x_12101) ;  /* 0x0000008000007945 */ /* 0x000fe20003800000 */
[----:B------:R-:W-:Y:S02]  /*27a40*/  IMAD.MOV.U32 R13, RZ, RZ, R24 ;  /* 0x000000ffff0d7224 */ /* 0x000fe400078e0018 */
[----:B------:R-:W-:Y:S02]  /*27a50*/  IMAD.MOV.U32 R12, RZ, RZ, RZ ;  /* 0x000000ffff0c7224 */ /* 0x000fe400078e00ff */
[----:B-1----:R-:W-:Y:S02]  /*27a60*/  IMAD.MOV.U32 R11, RZ, RZ, 0x1f ;  /* 0x0000001fff0b7424 */ /* 0x002fe400078e00ff */
[----:B------:R-:W-:-:S07]  /*27a70*/  IMAD.MOV.U32 R15, RZ, RZ, -0x1 ;  /* 0xffffffffff0f7424 */ /* 0x000fce00078e00ff */
[----:B--2---:R-:W-:Y:S05]  /*27a80*/  WARPSYNC.COLLECTIVE R15, `(.L_x_12102) ;  /* 0x000000000f087348 */ /* 0x004fea0003c00000 */
[----:B------:R0:W1:Y:S02]  /*27a90*/  SHFL.IDX P6, R14, R13, R12, R11 ;  /* 0x0000000c0d0e7389 */ /* 0x00006400000c000b */
[----:B012---:R-:W-:Y:S01]  /*27aa0*/  ENDCOLLECTIVE ;  /* 0x000000000000791b */ /* 0x007fe20003800000 */
.L_x_12102:
[----:B------:R-:W-:Y:S05]  /*27ab0*/  BSYNC B0 ;  /* 0x0000000000007941 */ /* 0x000fea0003800000 */
.L_x_12101:
        /* <DEDUP_REMOVED lines=10> */
.L_x_12103:
        /* <DEDUP_REMOVED lines=21> */
.L_x_12104:
        /* <DEDUP_REMOVED lines=8> */
.L_x_12105:
[----:B------:R-:W-:Y:S01]  /*27d30*/  IMAD.MOV.U32 R12, RZ, RZ, 0x4 ;  /* 0x00000004ff0c7424 */ /* 0x000fe200078e00ff */
[----:B------:R-:W-:-:S05]  /*27d40*/  SEL R3, R14, RZ, P0 ;  /* 0x000000ff0e037207 */ /* 0x000fca0000000000 */
[----:B------:R-:W-:-:S04]  /*27d50*/  IMAD.IADD R2, R4, 0x1, R3 ;  /* 0x0000000104027824 */ /* 0x000fc800078e0203 */
[----:B------:R-:W-:-:S07]  /*27d60*/  IMAD.MOV.U32 R13, RZ, RZ, R2 ;  /* 0x000000ffff0d7224 */ /* 0x000fce00078e0002 */
[----:B------:R-:W-:Y:S05]  /*27d70*/  WARPSYNC.COLLECTIVE R15, `(.L_x_12106) ;  /* 0x000000000f087348 */ /* 0x000fea0003c00000 */
[----:B------:R0:W1:Y:S02]  /*27d80*/  SHFL.UP P6, R14, R13, R12, R11 ;  /* 0x0400000c0d0e7389 */ /* 0x00006400000c000b */
[----:B01----:R-:W-:Y:S01]  /*27d90*/  ENDCOLLECTIVE ;  /* 0x000000000000791b */ /* 0x003fe20003800000 */
.L_x_12106:
[----:B------:R-:W-:Y:S01]  /*27da0*/  IMAD.MOV.U32 R12, RZ, RZ, 0x8 ;  /* 0x00000008ff0c7424 */ /* 0x000fe200078e00ff */
[----:B------:R-:W-:-:S05]  /*27db0*/  SEL R3, R14, RZ, P1 ;  /* 0x000000ff0e037207 */ /* 0x000fca0000800000 */
[----:B------:R-:W-:-:S04]  /*27dc0*/  IMAD.IADD R3, R2, 0x1, R3 ;  /* 0x0000000102037824 */ /* 0x000fc800078e0203 */
[----:B------:R-:W-:-:S07]  /*27dd0*/  IMAD.MOV.U32 R13, RZ, RZ, R3 ;  /* 0x000000ffff0d7224 */ /* 0x000fce00078e0003 */
[----:B------:R-:W-:Y:S05]  /*27de0*/  WARPSYNC.COLLECTIVE R15, `(.L_x_12107) ;  /* 0x000000000f087348 */ /* 0x000fea0003c00000 */
[----:B------:R0:W1:Y:S02]  /*27df0*/  SHFL.UP P6, R14, R13, R12, R11 ;  /* 0x0400000c0d0e7389 */ /* 0x00006400000c000b */
[----:B01----:R-:W-:Y:S01]  /*27e00*/  ENDCOLLECTIVE ;  /* 0x000000000000791b */ /* 0x003fe20003800000 */
.L_x_12107:
[----:B------:R-:W-:Y:S01]  /*27e10*/  IMAD.MOV.U32 R12, RZ, RZ, 0x10 ;  /* 0x00000010ff0c7424 */ /* 0x000fe200078e00ff */
[----:B------:R-:W-:-:S05]  /*27e20*/  SEL R4, R14, RZ, P2 ;  /* 0x000000ff0e047207 */ /* 0x000fca0001000000 */
[----:B------:R-:W-:-:S04]  /*27e30*/  IMAD.IADD R4, R3, 0x1, R4 ;  /* 0x0000000103047824 */ /* 0x000fc800078e0204 */
[----:B------:R-:W-:-:S07]  /*27e40*/  IMAD.MOV.U32 R13, RZ, RZ, R4 ;  /* 0x000000ffff0d7224 */ /* 0x000fce00078e0004 */
[----:B------:R-:W-:Y:S05]  /*27e50*/  WARPSYNC.COLLECTIVE R15, `(.L_x_12108) ;  /* 0x000000000f087348 */ /* 0x000fea0003c00000 */
[----:B------:R0:W1:Y:S02]  /*27e60*/  SHFL.UP P6, R14, R13, R12, R11 ;  /* 0x0400000c0d0e7389 */ /* 0x00006400000c000b */
[----:B01----:R-:W-:Y:S01]  /*27e70*/  ENDCOLLECTIVE ;  /* 0x000000000000791b */ /* 0x003fe20003800000 */
.L_x_12108:
        /* <DEDUP_REMOVED lines=8> */
.L_x_12109:
[----:B------:R-:W-:Y:S05]  /*27f00*/  BRA `(.L_x_12110) ;  /* 0xffffffcc00647947 */ /* 0x000fea000383ffff */
.L_x_12002:
[----:B------:R-:W-:Y:S01]  /*27f10*/  BSSY B0, `(.L_x_12111) ;  /* 0x0000007000007945 */ /* 0x000fe20003800000 */
[----:B------:R-:W-:Y:S02]  /*27f20*/  IMAD.MOV.U32 R12, RZ, RZ, 0x1 ;  /* 0x00000001ff0c7424 */ /* 0x000fe400078e00ff */
[----:B-1----:R-:W-:Y:S02]  /*27f30*/  IMAD.MOV.U32 R11, RZ, RZ, RZ ;  /* 0x000000ffff0b7224 */ /* 0x002fe400078e00ff */
[----:B------:R-:W-:-:S07]  /*27f40*/  IMAD.MOV.U32 R15, RZ, RZ, -0x1 ;  /* 0xffffffffff0f7424 */ /* 0x000fce00078e00ff */
[----:B------:R-:W-:Y:S05]  /*27f50*/  WARPSYNC.COLLECTIVE R15, `(.L_x_12112) ;  /* 0x000000000f087348 */ /* 0x000fea0003c00000 */
[----:B------:R0:W1:Y:S02]  /*27f60*/  SHFL.UP P6, R14, R13, R12, R11 ;  /* 0x0400000c0d0e7389 */ /* 0x00006400000c000b */
[----:B01----:R-:W-:Y:S01]  /*27f70*/  ENDCOLLECTIVE ;  /* 0x000000000000791b */ /* 0x003fe20003800000 */
.L_x_12112:
[----:B------:R-:W-:Y:S05]  /*27f80*/  BSYNC B0 ;  /* 0x0000000000007941 */ /* 0x000fea0003800000 */
.L_x_12111:
[----:B------:R-:W2:Y:S01]  /*27f90*/  LDL R7, [R1] ;  /* 0x0000000001077983 */ /* 0x000ea20000100800 */
[----:B------:R-:W-:Y:S02]  /*27fa0*/  IMAD.MOV.U32 R12, RZ, RZ, 0x2 ;  /* 0x00000002ff0c7424 */ /* 0x000fe400078e00ff */
[----:B------:R-:W-:Y:S02]  /*27fb0*/  IMAD.MOV.U32 R11, RZ, RZ, RZ ;  /* 0x000000ffff0b7224 */ /* 0x000fe400078e00ff */
[----:B------:R-:W-:Y:S01]  /*27fc0*/  IMAD.MOV.U32 R15, RZ, RZ, -0x1 ;  /* 0xffffffffff0f7424 */ /* 0x000fe200078e00ff */
[----:B--2---:R-:W-:-:S04]  /*27fd0*/  LOP3.LUT P4, RZ, R7, 0x1, RZ, 0xc0, !PT ;  /* 0x0000000107ff7812 */ /* 0x004fc8000788c0ff */
[----:B------:R-:W-:-:S05]  /*27fe0*/  SEL R14, R14, RZ, P4 ;  /* 0x000000ff0e0e7207 */ /* 0x000fca0002000000 */
[----:B------:R-:W-:-:S07]  /*27ff0*/  IMAD.IADD R13, R13, 0x1, R14 ;  /* 0x000000010d0d7824 */ /* 0x000fce00078e020e */
[----:B------:R-:W-:Y:S05]  /*28000*/  WARPSYNC.COLLECTIVE R15, `(.L_x_12113) ;  /* 0x000000000f087348 */ /* 0x000fea0003c00000 */
[----:B------:R0:W1:Y:S02]  /*28010*/  SHFL.UP P6, R14, R13, R12, R11 ;  /* 0x0400000c0d0e7389 */ /* 0x00006400000c000b */
[----:B01----:R-:W-:Y:S01]  /*28020*/  ENDCOLLECTIVE ;  /* 0x000000000000791b */ /* 0x003fe20003800000 */
.L_x_12113:
[----:B------:R-:W-:Y:S01]  /*28030*/  IMAD.MOV.U32 R12, RZ, RZ, 0x4 ;  /* 0x00000004ff0c7424 */ /* 0x000fe200078e00ff */
[----:B------:R-:W-:-:S05]  /*28040*/  SEL R14, R14, RZ, P0 ;  /* 0x000000ff0e0e7207 */ /* 0x000fca0000000000 */
[----:B------:R-:W-:-:S04]  /*28050*/  IMAD.IADD R3, R13, 0x1, R14 ;  /* 0x000000010d037824 */ /* 0x000fc800078e020e */
[----:B------:R-:W-:-:S07]  /*28060*/  IMAD.MOV.U32 R13, RZ, RZ, R3 ;  /* 0x000000ffff0d7224 */ /* 0x000fce00078e0003 */
[----:B------:R-:W-:Y:S05]  /*28070*/  WARPSYNC.COLLECTIVE R15, `(.L_x_12114) ;  /* 0x000000000f087348 */ /* 0x000fea0003c00000 */
[----:B------:R0:W1:Y:S02]  /*28080*/  SHFL.UP P6, R14, R13, R12, R11 ;  /* 0x0400000c0d0e7389 */ /* 0x00006400000c000b */
[----:B01----:R-:W-:Y:S01]  /*28090*/  ENDCOLLECTIVE ;  /* 0x000000000000791b */ /* 0x003fe20003800000 */
.L_x_12114:
[----:B------:R-:W-:Y:S01]  /*280a0*/  IMAD.MOV.U32 R12, RZ, RZ, 0x8 ;  /* 0x00000008ff0c7424 */ /* 0x000fe200078e00ff */
[----:B------:R-:W-:-:S05]  /*280b0*/  SEL R4, R14, RZ, P1 ;  /* 0x000000ff0e047207 */ /* 0x000fca0000800000 */
[----:B------:R-:W-:-:S04]  /*280c0*/  IMAD.IADD R4, R3, 0x1, R4 ;  /* 0x0000000103047824 */ /* 0x000fc800078e0204 */
[----:B------:R-:W-:-:S07]  /*280d0*/  IMAD.MOV.U32 R13, RZ, RZ, R4 ;  /* 0x000000ffff0d7224 */ /* 0x000fce00078e0004 */
[----:B------:R-:W-:Y:S05]  /*280e0*/  WARPSYNC.COLLECTIVE R15, `(.L_x_12115) ;  /* 0x000000000f087348 */ /* 0x000fea0003c00000 */
[----:B------:R0:W1:Y:S02]  /*280f0*/  SHFL.UP P6, R14, R13, R12, R11 ;  /* 0x0400000c0d0e7389 */ /* 0x00006400000c000b */
[----:B01----:R-:W-:Y:S01]  /*28100*/  ENDCOLLECTIVE ;  /* 0x000000000000791b */ /* 0x003fe20003800000 */
.L_x_12115:
[----:B------:R-:W-:Y:S01]  /*28110*/  IMAD.MOV.U32 R12, RZ, RZ, 0x10 ;  /* 0x00000010ff0c7424 */ /* 0x000fe200078e00ff */
[----:B------:R-:W-:-:S05]  /*28120*/  SEL R7, R14, RZ, P2 ;  /* 0x000000ff0e077207 */ /* 0x000fca0001000000 */
[----:B------:R-:W-:-:S04]  /*28130*/  IMAD.IADD R7, R4, 0x1, R7 ;  /* 0x0000000104077824 */ /* 0x000fc800078e0207 */
[----:B------:R-:W-:-:S07]  /*28140*/  IMAD.MOV.U32 R13, RZ, RZ, R7 ;  /* 0x000000ffff0d7224 */ /* 0x000fce00078e0007 */
[----:B------:R-:W-:Y:S05]  /*28150*/  WARPSYNC.COLLECTIVE R15, `(.L_x_12116) ;  /* 0x000000000f087348 */ /* 0x000fea0003c00000 */
[----:B------:R0:W1:Y:S02]  /*28160*/  SHFL.UP P6, R14, R13, R12, R11 ;  /* 0x0400000c0d0e7389 */ /* 0x00006400000c000b */
[----:B01----:R-:W-:Y:S01]  /*28170*/  ENDCOLLECTIVE ;  /* 0x000000000000791b */ /* 0x003fe20003800000 */
.L_x_12116:
        /* <DEDUP_REMOVED lines=8> */
.L_x_12117:
[----:B------:R-:W-:Y:S05]  /*28200*/  BRA `(.L_x_12118) ;  /* 0xffffffcc004c7947 */ /* 0x000fea000383ffff */
.L_x_12004:
[----:B------:R-:W-:Y:S01]  /*28210*/  BSSY B0, `(.L_x_12119) ;  /* 0x0000006000007945 */ /* 0x000fe20003800000 */
[----:B------:R-:W-:Y:S01]  /*28220*/  PLOP3.LUT P6, PT, P6, PT, PT, 0x8, 0x0 ;  /* 0x000000000000781c */ /* 0x000fe200037ce170 */
[----:B------:R-:W-:-:S12]  /*28230*/  IMAD.MOV.U32 R15, RZ, RZ, -0x1 ;  /* 0xffffffffff0f7424 */ /* 0x000fd800078e00ff */
[----:B01----:R-:W-:Y:S05]  /*28240*/  WARPSYNC.COLLECTIVE R15, `(.L_x_12120) ;  /* 0x000000000f087348 */ /* 0x003fea0003c00000 */
[----:B------:R-:W-:Y:S01]  /*28250*/  VOTE.ANY R14, PT, P6 ;  /* 0x00000000000e7806 */ /* 0x000fe200030e0100 */
[----:B01----:R-:W-:Y:S06]  /*28260*/  ENDCOLLECTIVE ;  /* 0x000000000000791b */ /* 0x003fec0003800000 */
.L_x_12120:
[----:B------:R-:W-:Y:S05]  /*28270*/  BSYNC B0 ;  /* 0x0000000000007941 */ /* 0x000fea0003800000 */
.L_x_12119:
        /* <DEDUP_REMOVED lines=10> */
.L_x_12121:
[----:B------:R-:W-:Y:S02]  /*28320*/  IMAD.MOV.U32 R13, RZ, RZ, R5 ;  /* 0x000000ffff0d7224 */ /* 0x000fe400078e0005 */
[----:B------:R-:W-:-:S07]  /*28330*/  IMAD.MOV.U32 R25, RZ, RZ, R14 ;  /* 0x000000ffff197224 */ /* 0x000fce00078e000e */
[----:B------:R-:W-:Y:S05]  /*28340*/  WARPSYNC.COLLECTIVE R15, `(.L_x_12122) ;  /* 0x000000000f087348 */ /* 0x000fea0003c00000 */
[----:B------:R0:W1:Y:S02]  /*28350*/  SHFL.IDX P6, R14, R13, R12, R11 ;  /* 0x0000000c0d0e7389 */ /* 0x00006400000c000b */
[----:B01----:R-:W-:Y:S01]  /*28360*/  ENDCOLLECTIVE ;  /* 0x000000000000791b */ /* 0x003fe20003800000 */
.L_x_12122:
[----:B------:R-:W-:Y:S01]  /*28370*/  IMAD.MOV.U32 R5, RZ, RZ, R14 ;  /* 0x000000ffff057224 */ /* 0x000fe200078e000e */
[----:B------:R-:W-:Y:S06]  /*28380*/  BRA `(.L_x_12123) ;  /* 0xffffffcc002c7947 */ /* 0x000fec000383ffff */
.L_x_12006:
[----:B------:R-:W-:Y:S01]  /*28390*/  BSSY B0, `(.L_x_12124) ;  /* 0x0000007000007945 */ /* 0x000fe20003800000 */
[----:B------:R-:W-:Y:S02]  /*283a0*/  IMAD.MOV.U32 R13, RZ, RZ, R2 ;  /* 0x000000ffff0d7224 */ /* 0x000fe400078e0002 */
[----:B-1----:R-:W-:Y:S02]  /*283b0*/  IMAD.MOV.U32 R11, RZ, RZ, 0x1f ;  /* 0x0000001fff0b7424 */ /* 0x002fe400078e00ff */
[----:B------:R-:W-:-:S07]  /*283c0*/  IMAD.MOV.U32 R15, RZ, RZ, -0x1 ;  /* 0xffffffffff0f7424 */ /* 0x000fce00078e00ff */
[----:B0-234-:R-:W-:Y:S05]  /*283d0*/  WARPSYNC.COLLECTIVE R15, `(.L_x_12125) ;  /* 0x000000000f087348 */ /* 0x01dfea0003c00000 */
[----:B------:R1:W0:Y:S02]  /*283e0*/  SHFL.IDX P6, R14, R13, R12, R11 ;  /* 0x0000000c0d0e7389 */ /* 0x00022400000c000b */
[----:B01234-:R-:W-:Y:S01]  /*283f0*/  ENDCOLLECTIVE ;  /* 0x000000000000791b */ /* 0x01ffe20003800000 */
.L_x_12125:
[----:B------:R-:W-:Y:S05]  /*28400*/  BSYNC B0 ;  /* 0x0000000000007941 */ /* 0x000fea0003800000 */
.L_x_12124:
[----:B------:R-:W-:Y:S01]  /*28410*/  IMAD.MOV.U32 R24, RZ, RZ, R14 ;  /* 0x000000ffff187224 */ /* 0x000fe200078e000e */
[----:B------:R-:W-:Y:S06]  /*28420*/  BRA `(.L_x_12005) ;  /* 0xffffffcc001c7947 */ /* 0x000fec000383ffff */
.L_x_12012:
[----:B0-----:R0:W2:Y:S02]  /*28430*/  SYNCS.PHASECHK.TRANS64.TRYWAIT P0, [R9+URZ+0x31c20], R0 ;  /* 0x031c2000090075a7 */ /* 0x0010a4000800017f */
[----:B--2---:R-:W-:Y:S05]  /*28440*/  @!P0 NANOSLEEP.SYNCS 0x989680 ;  /* 0x009896800000895d */ /* 0x004fea0003900000 */
[----:B------:R-:W2:Y:S02]  /*28450*/  @!P0 SYNCS.PHASECHK.TRANS64 P0, [R9+URZ+0x31c20], R0 ;  /* 0x031c2000090085a7 */ /* 0x000ea4000800007f */
[----:B--2---:R-:W-:Y:S05]  /*28460*/  @!P0 BRA `(.L_x_12012) ;  /* 0xfffffffc00f08947 */ /* 0x004fea000383ffff */
[----:B------:R-:W-:Y:S05]  /*28470*/  BRA `(.L_x_12126) ;  /* 0xffffffd400747947 */ /* 0x000fea000383ffff */
.L_x_12013:
[----:B------:R-:W2:Y:S01]  /*28480*/  S2R R2, SR_TID.X ;  /* 0x0000000000027919 */ /* 0x000ea20000002100 */
[----:B------:R-:W-:Y:S01]  /*28490*/  BSSY B0, `(.L_x_12127) ;  /* 0x000000a000007945 */ /* 0x000fe20003800000 */
[----:B------:R-:W-:Y:S02]  /*284a0*/  IMAD.MOV.U32 R12, RZ, RZ, RZ ;  /* 0x000000ffff0c7224 */ /* 0x000fe400078e00ff */
[----:B-1----:R-:W-:Y:S02]  /*284b0*/  IMAD.MOV.U32 R11, RZ, RZ, 0x1f ;  /* 0x0000001fff0b7424 */ /* 0x002fe400078e00ff */
[----:B------:R-:W-:Y:S01]  /*284c0*/  IMAD.MOV.U32 R15, RZ, RZ, -0x1 ;  /* 0xffffffffff0f7424 */ /* 0x000fe200078e00ff */
[----:B--2---:R-:W-:-:S04]  /*284d0*/  SHF.R.U32.HI R2, RZ, 0x5, R2 ;  /* 0x00000005ff027819 */ /* 0x004fc80000011602 */
[----:B------:R-:W-:-:S05]  /*284e0*/  LOP3.LUT R2, R2, 0x3, RZ, 0xc0, !PT ;  /* 0x0000000302027812 */ /* 0x000fca00078ec0ff */
[----:B------:R-:W-:-:S07]  /*284f0*/  IMAD.MOV.U32 R13, RZ, RZ, R2 ;  /* 0x000000ffff0d7224 */ /* 0x000fce00078e0002 */
[----:B0--3--:R-:W-:Y:S05]  /*28500*/  WARPSYNC.COLLECTIVE R15, `(.L_x_12128) ;  /* 0x000000000f087348 */ /* 0x009fea0003c00000 */
[----:B------:R1:W2:Y:S02]  /*28510*/  SHFL.IDX P6, R14, R13, R12, R11 ;  /* 0x0000000c0d0e7389 */ /* 0x0002a400000c000b */
[----:B0123--:R-:W-:Y:S01]  /*28520*/  ENDCOLLECTIVE ;  /* 0x000000000000791b */ /* 0x00ffe20003800000 */
.L_x_12128:
[----:B------:R-:W-:Y:S05]  /*28530*/  BSYNC B0 ;  /* 0x0000000000007941 */ /* 0x000fea0003800000 */
.L_x_12127:
[----:B------:R-:W-:Y:S05]  /*28540*/  BRA `(.L_x_12129) ;  /* 0xffffffd4005c7947 */ /* 0x000fea000383ffff */
.L_x_12014:
[----:B------:R-:W-:Y:S01]  /*28550*/  BSSY B0, `(.L_x_12130) ;  /* 0x0000006000007945 */ /* 0x000fe20003800000 */
[----:B------:R-:W-:-:S07]  /*28560*/  IMAD.MOV.U32 R15, RZ, RZ, -0x1 ;  /* 0xffffffffff0f7424 */ /* 0x000fce00078e00ff */
[----:B01-3--:R-:W-:Y:S05]  /*28570*/  WARPSYNC.COLLECTIVE R15, `(.L_x_12131) ;  /* 0x000000000f0c7348 */ /* 0x00bfea0003c00000 */
[----:B------:R-:W-:Y:S02]  /*28580*/  ELECT P6, UR62, PT ;  /* 0x00000000003e782f */ /* 0x000fe400038c0000 */
[----:B------:R-:W-:Y:S01]  /*28590*/  MOV R14, UR62 ;  /* 0x0000003e000e7c02 */ /* 0x000fe20008000f00 */
[----:B01-3--:R-:W-:Y:S10]  /*285a0*/  ENDCOLLECTIVE ;  /* 0x000000000000791b */ /* 0x00bff40003800000 */
.L_x_12131:
[----:B------:R-:W-:Y:S05]  /*285b0*/  BSYNC B0 ;  /* 0x0000000000007941 */ /* 0x000fea0003800000 */
.L_x_12130:
[----:B------:R-:W-:Y:S05]  /*285c0*/  BRA `(.L_x_12132) ;  /* 0xffffffd400507947 */ /* 0x000fea000383ffff */
.L_x_12016:
[----:B0-----:R0:W2:Y:S02]  /*285d0*/  SYNCS.PHASECHK.TRANS64.TRYWAIT P0, [R7+URZ], R2 ;  /* 0x00000002070075a7 */ /* 0x0010a4000800017f */
[----:B--2---:R-:W-:Y:S05]  /*285e0*/  @!P0 NANOSLEEP.SYNCS 0x989680 ;  /* 0x009896800000895d */ /* 0x004fea0003900000 */
[----:B------:R-:W2:Y:S02]  /*285f0*/  @!P0 SYNCS.PHASECHK.TRANS64 P0, [R7+URZ], R2 ;  /* 0x00000002070085a7 */ /* 0x000ea4000800007f */
[----:B--2---:R-:W-:Y:S05]  /*28600*/  @!P0 BRA `(.L_x_12016) ;  /* 0xfffffffc00f08947 */ /* 0x004fea000383ffff */
[----:B------:R-:W-:Y:S05]  /*28610*/  BRA `(.L_x_12133) ;  /* 0xffffffd400847947 */ /* 0x000fea000383ffff */
.L_x_12017:
[----:B--2---:R2:W4:Y:S02]  /*28620*/  SYNCS.PHASECHK.TRANS64.TRYWAIT P0, [R3+URZ], R0 ;  /* 0x00000000030075a7 */ /* 0x004524000800017f */
[----:B----4-:R-:W-:Y:S05]  /*28630*/  @!P0 NANOSLEEP.SYNCS 0x989680 ;  /* 0x009896800000895d */ /* 0x010fea0003900000 */
[----:B------:R-:W4:Y:S02]  /*28640*/  @!P0 SYNCS.PHASECHK.TRANS64 P0, [R3+URZ], R0 ;  /* 0x00000000030085a7 */ /* 0x000f24000800007f */
[----:B----4-:R-:W-:Y:S05]  /*28650*/  @!P0 BRA `(.L_x_12017) ;  /* 0xfffffffc00f08947 */ /* 0x010fea000383ffff */
[----:B------:R-:W-:Y:S05]  /*28660*/  BRA `(.L_x_12134) ;  /* 0xffffffd400787947 */ /* 0x000fea000383ffff */
.L_x_12019:
[----:B--2---:R2:W4:Y:S02]  /*28670*/  SYNCS.PHASECHK.TRANS64.TRYWAIT P0, [R5+URZ], R2 ;  /* 0x00000002050075a7 */ /* 0x004524000800017f */
[----:B----4-:R-:W-:Y:S05]  /*28680*/  @!P0 NANOSLEEP.SYNCS 0x989680 ;  /* 0x009896800000895d */ /* 0x010fea0003900000 */
[----:B------:R-:W4:Y:S02]  /*28690*/  @!P0 SYNCS.PHASECHK.TRANS64 P0, [R5+URZ], R2 ;  /* 0x00000002050085a7 */ /* 0x000f24000800007f */
[----:B----4-:R-:W-:Y:S05]  /*286a0*/  @!P0 BRA `(.L_x_12019) ;  /* 0xfffffffc00f08947 */ /* 0x010fea000383ffff */
[----:B------:R-:W-:Y:S05]  /*286b0*/  BRA `(.L_x_12135) ;  /* 0xffffffd4007c7947 */ /* 0x000fea000383ffff */
.L_x_12136:
        /* <DEDUP_REMOVED lines=12> */
.L_x_14874:


//--------------------- .text._ZN7cutlass13device_kernelIN5flash11enable_sm90INS1_16FlashAttnFwdSm90INS1_25CollectiveMainloopFwdSm90ILi2EN4cute5tupleIJNS5_1CILi1EEES8_S8_EEENS6_IJNS7_ILi192EEESA_NS7_ILi64EEEEEELi64ENS_6half_tEfNS_4arch4Sm90ELb0ELb0ELb0ELb0ELb0ELb0ELb0ELb0ELb1ELb1ELb1ELb0EEENS1_21CollectiveEpilogueFwdINS6_IJSA_SB_SA_EEES9_SD_SF_Li384ELb0ELb1ELb1ELb0EEENS1_19SingleTileSchedulerILb0ELb1ELb1ELi192EEEEEEEEEvNT_6ParamsE --------------------------
	.section	.text._ZN7cutlass13device_kernelIN5flash11enable_sm90INS1_16FlashAttnFwdSm90INS1_25CollectiveMainloopFwdSm90ILi2EN4cute5tupleIJNS5_1CILi1EEES8_S8_EEENS6_IJNS7_ILi192EEESA_NS7_ILi64EEEEEELi64ENS_6half_tEfNS_4arch4Sm90ELb0ELb0ELb0ELb0ELb0ELb0ELb0ELb0ELb1ELb1ELb1ELb0EEENS1_21CollectiveEpilogueFwdINS6_IJSA_SB_SA_EEES9_SD_SF_Li384ELb0ELb1ELb1ELb0EEENS1_19SingleTileSchedulerILb0ELb1ELb1ELi192EEEEEEEEEvNT_6ParamsE,"ax",@progbits
	.align	128
.text._ZN7cutlass13device_kernelIN5flash11enable_sm90INS1_16FlashAttnFwdSm90INS1_25CollectiveMainloopFwdSm90ILi2EN4cute5tupleIJNS5_1CILi1EEES8_S8_EEENS6_IJNS7_ILi192EEESA_NS7_ILi64EEEEEELi64ENS_6half_tEfNS_4arch4Sm90ELb0ELb0ELb0ELb0ELb0ELb0ELb0ELb0ELb1ELb1ELb1ELb0EEENS1_21CollectiveEpilogueFwdINS6_IJSA_SB_SA_EEES9_SD_SF_Li384ELb0ELb1ELb1ELb0EEENS1_19SingleTileSchedulerILb0ELb1ELb1ELi192EEEEEEEEEvNT_6ParamsE:
        .type           _ZN7cutlass13device_kernelIN5flash11enable_sm90INS1_16FlashAttnFwdSm90INS1_25CollectiveMainloopFwdSm90ILi2EN4cute5tupleIJNS5_1CILi1EEES8_S8_EEENS6_IJNS7_ILi192EEESA_NS7_ILi64EEEEEELi64ENS_6half_tEfNS_4arch4Sm90ELb0ELb0ELb0ELb0ELb0ELb0ELb0ELb0ELb1ELb1ELb1ELb0EEENS1_21CollectiveEpilogueFwdINS6_IJSA_SB_SA_EEES9_SD_SF_Li384ELb0ELb1ELb1ELb0EEENS1_19SingleTileSchedulerILb0ELb1ELb1ELi192EEEEEEEEEvNT_6ParamsE,@function
        .size           _ZN7cutlass13device_kernelIN5flash11enable_sm90INS1_16FlashAttnFwdSm90INS1_25CollectiveMainloopFwdSm90ILi2EN4cute5tupleIJNS5_1CILi1EEES8_S8_EEENS6_IJNS7_ILi192EEESA_NS7_ILi64EEEEEELi64ENS_6half_tEfNS_4arch4Sm90ELb0ELb0ELb0ELb0ELb0ELb0ELb0ELb0ELb1ELb1ELb1ELb0EEENS1_21CollectiveEpilogueFwdINS6_IJSA_SB_SA_EEES9_SD_SF_Li384ELb0ELb1ELb1ELb0EEENS1_19SingleTileSchedulerILb0ELb1ELb1ELi192EEEEEEEEEvNT_6ParamsE,(.L_x_14875 - _ZN7cutlass13device_kernelIN5flash11enable_sm90INS1_16FlashAttnFwdSm90INS1_25CollectiveMainloopFwdSm90ILi2EN4cute5tupleIJNS5_1CILi1EEES8_S8_EEENS6_IJNS7_ILi192EEESA_NS7_ILi64EEEEEELi64ENS_6half_tEfNS_4arch4Sm90ELb0ELb0ELb0ELb0ELb0ELb0ELb0ELb0ELb1ELb1ELb1ELb0EEENS1_21CollectiveEpilogueFwdINS6_IJSA_SB_SA_EEES9_SD_SF_Li384ELb0ELb1ELb1ELb0EEENS1_19SingleTileSchedulerILb0ELb1ELb1ELi192EEEEEEEEEvNT_6ParamsE)
        .other          _ZN7cutlass13device_kernelIN5flash11enable_sm90INS1_16FlashAttnFwdSm90INS1_25CollectiveMainloopFwdSm90ILi2EN4cute5tupleIJNS5_1CILi1EEES8_S8_EEENS6_IJNS7_ILi192EEESA_NS7_ILi64EEEEEELi64ENS_6half_tEfNS_4arch4Sm90ELb0ELb0ELb0ELb0ELb0ELb0ELb0ELb0ELb1ELb1ELb1ELb0EEENS1_21CollectiveEpilogueFwdINS6_IJSA_SB_SA_EEES9_SD_SF_Li384ELb0ELb1ELb1ELb0EEENS1_19SingleTileSchedulerILb0ELb1ELb1ELi192EEEEEEEEEvNT_6ParamsE,@"STO_CUDA_ENTRY STV_DEFAULT"
_ZN7cutlass13device_kernelIN5flash11enable_sm90INS1_16FlashAttnFwdSm90INS1_25CollectiveMainloopFwdSm90ILi2EN4cute5tupleIJNS5_1CILi1EEES8_S8_EEENS6_IJNS7_ILi192EEESA_NS7_ILi64EEEEEELi64ENS_6half_tEfNS_4arch4Sm90ELb0ELb0ELb0ELb0ELb0ELb0ELb0ELb0ELb1ELb1ELb1ELb0EEENS1_21CollectiveEpilogueFwdINS6_IJSA_SB_SA_EEES9_SD_SF_Li384ELb0ELb1ELb1ELb0EEENS1_19SingleTileSchedulerILb0ELb1ELb1ELi192EEEEEEEEEvNT_6ParamsE:
        /* <DEDUP_REMOVED lines=17> */
.L_x_12138:
[----:B------:R-:W-:Y:S05]  /*0110*/  BSYNC B0 ;  /* 0x0000000000007941 */ /* 0x000fea0003800000 */
.L_x_12137:
        /* <DEDUP_REMOVED lines=40> */
.L_x_12139:
        /* <DEDUP_REMOVED lines=22> */
.L_x_12140:
        /* <DEDUP_REMOVED lines=18> */
.L_x_12141:
        /* <DEDUP_REMOVED lines=22> */
.L_x_12142:
        /* <DEDUP_REMOVED lines=22> */
.L_x_12143:
        /* <DEDUP_REMOVED lines=9> */
.L_x_12146:
        /* <DEDUP_REMOVED lines=19> */
[----:B------:R4:W-:Y:S01]  /*0aa0*/  STL [R1+0x14], R5 ;  /* 0x0000140501007387 */ /* 0x0009e20000100800 */
[----:B------:R-:W-:-:S04]  /*0ab0*/  IMAD.MOV R3, RZ, RZ, -R5 ;  /* 0x000000ffff037224 */ /* 0x000fc800078e0a05 */
[----:B------:R-:W-:Y:S01]  /*0ac0*/  IMAD R2, R2, R3, UR4 ;  /* 0x0000000402027e24 */ /* 0x000fe2000f8e0203 */
[----:B------:R-:W-:Y:S06]  /*0ad0*/  @!P0 BRA `(.L_x_12147) ;  /* 0x000000b000848947 */ /* 0x000fec0003800000 */
[----:B----4-:R-:W0:Y:S01]  /*0ae0*/  LDC.64 R4, c[0x0][0x418] ;  /* 0x00010600ff047b82 */ /* 0x010e220000000a00 */
        /* <DEDUP_REMOVED lines=43> */
.L_x_12148:
[-C--:B------:R-:W-:Y:S01]  /*0da0*/  IMAD R2, R8, R3.reuse, RZ ;  /* 0x0000000308027224 */ /* 0x080fe200078e02ff */
[----:B------:R-:W-:Y:S01]  /*0db0*/  PLOP3.LUT P0, PT, PT, PT, PT, 0x80, 0x0 ;  /* 0x000000000000781c */ /* 0x000fe20003f0f070 */
[----:B------:R-:W-:Y:S01]  /*0dc0*/  VIADD R18, R12, 0xffffff80 ;  /* 0xffffff800c127836 */ /* 0x000fe20000000000 */
[----:B------:R-:W-:Y:S01]  /*0dd0*/  CS2R R150, SRZ ;  /* 0x0000000000967805 */ /* 0x000fe2000001ff00 */
[----:B------:R-:W-:Y:S01]  /*0de0*/  IMAD.MOV.U32 R17, RZ, RZ, RZ ;  /* 0x000000ffff117224 */ /* 0x000fe200078e00ff */
[----:B------:R-:W-:Y:S01]  /*0df0*/  VIADDMNMX R16, R2, R3, R0, PT ;  /* 0x0000000302107246 */ /* 0x000fe20003800100 */
[----:B------:R0:W-:Y:S01]  /*0e00*/  STL [R1+0x10], R2 ;  /* 0x0000100201007387 */ /* 0x0001e20000100800 */
[----:B------:R-:W-:Y:S01]  /*0e10*/  IMAD.MOV.U32 R0, RZ, RZ, RZ ;  /* 0x000000ffff007224 */ /* 0x000fe200078e00ff */
        /* <DEDUP_REMOVED lines=26> */
[----:B-1----:R0:W-:Y:S05]  /*0fc0*/  STL [R1+0xc], R0 ;  /* 0x00000c0001007387 */ /* 0x0021ea0000100800 */
[----:B------:R-:W-:-:S13]  /*0fd0*/  PLOP3.LUT P0, PT, PT, PT, UP0, 0x80, 0x0 ;  /* 0x000000000000781c */ /* 0x000fda0003f0f008 */
[----:B0-----:R-:W-:Y:S05]  /*0fe0*/  @!P0 BRA `(.L_x_12150) ;  /* 0x0000000000408947 */ /* 0x001fea0003800000 */
        /* <DEDUP_REMOVED lines=16> */
.L_x_12150:
[----:B------:R-:W-:Y:S02]  /*10f0*/  SHF.L.U32 R2, RZ, 0x1f, RZ ;  /* 0x0000001fff027819 */ /* 0x000fe400000006ff */
[----:B------:R-:W-:Y:S02]  /*1100*/  LOP3.LUT R26, R26, 0x1, RZ, 0xfc, !PT ;  /* 0x000000011a1a7812 */ /* 0x000fe400078efcff */
[----:B------:R-:W0:Y:S02]  /*1110*/  SYNCS.PHASECHK.TRANS64.TRYWAIT P1, [UR36+0x30800], R2 ;  /* 0x03080002ff0075a7 */ /* 0x000e240008020164 */
[----:B------:R-:W-:Y:S01]  /*1120*/  ISETP.NE.AND P0, PT, R26, 0x3, PT ;  /* 0x000000031a00780c */ /* 0x000fe20003f05270 */
[----:B0-----:R-:W-:-:S12]  /*1130*/  @!P1 BRA `(.L_x_12151) ;  /* 0x000000a800f49947 */ /* 0x001fd80003800000 */
.L_x_12246:
[----:B------:R-:W-:Y:S05]  /*1140*/  @!P0 BRA `(.L_x_12152) ;  /* 0x0000000000048947 */ /* 0x000fea0003800000 */
[----:B------:R-:W-:Y:S01]  /*1150*/  BPT.TRAP 0x1 ;  /* 0x000000040000795c */ /* 0x000fe20000300000 */
.L_x_12152:
[----:B------:R1:W2:Y:S01]  /*1160*/  SYNCS.PHASECHK.TRANS64.TRYWAIT P2, [UR36+0x30830], R2 ;  /* 0x03083002ff0075a7 */ /* 0x0002a20008040164 */
[----:B------:R-:W-:Y:S05]  /*1170*/  @!P0 BRA `(.L_x_12153) ;  /* 0x0000000000048947 */ /* 0x000fea0003800000 */
[----:B------:R-:W-:Y:S01]  /*1180*/  BPT.TRAP 0x1 ;  /* 0x000000040000795c */ /* 0x000fe20000300000 */
.L_x_12153:
[----:B0-----:R-:W3:Y:S01]  /*1190*/  LDL R3, [R1+0xc] ;  /* 0x00000c0001037983 */ /* 0x001ee20000100800 */
[----:B------:R-:W-:Y:S01]  /*11a0*/  ISETP.NE.AND P1, PT, R27, RZ, PT ;  /* 0x000000ff1b00720c */ /* 0x000fe20003f25270 */
[----:B---3--:R-:W-:-:S05]  /*11b0*/  IMAD.HI R0, R3, 0x55555556, RZ ;  /* 0x5555555603007827 */ /* 0x008fca00078e02ff */
[----:B------:R-:W-:-:S05]  /*11c0*/  LEA.HI R0, R0, R0, RZ, 0x1 ;  /* 0x0000000000007211 */ /* 0x000fca00078f08ff */
[----:B------:R-:W-:-:S05]  /*11d0*/  IMAD R0, R0, -0x3, R3 ;  /* 0xfffffffd00007824 */ /* 0x000fca00078e0203 */
[----:B------:R-:W-:-:S05]  /*11e0*/  LEA R3, R0, UR36, 0xd ;  /* 0x0000002400037c11 */ /* 0x000fca000f8e68ff */
[----:B------:R0:W-:Y:S01]  /*11f0*/  STL [R1], R3 ;  /* 0x0000000301007387 */ /* 0x0001e20000100800 */
[----:B------:R-:W-:-:S05]  /*1200*/  VIADD R0, R3, 0xc400 ;  /* 0x0000c40003007836 */ /* 0x000fca0000000000 */
[----:B------:R-:W-:-:S04]  /*1210*/  SHF.R.U32.HI R0, RZ, 0x4, R0 ;  /* 0x00000004ff007819 */ /* 0x000fc80000011600 */
[----:B------:R-:W-:Y:S01]  /*1220*/  LOP3.LUT R152, R0, 0x3fff, RZ, 0xc0, !PT ;  /* 0x00003fff00987812 */ /* 0x000fe200078ec0ff */
[----:B0-2---:R-:W-:Y:S06]  /*1230*/  @P2 BRA `(.L_x_12154) ;  /* 0x0000000000082947 */ /* 0x005fec0003800000 */
[----:B------:R-:W0:Y:S02]  /*1240*/  SYNCS.PHASECHK.TRANS64.TRYWAIT P2, [UR36+0x30830], R2 ;  /* 0x03083002ff0075a7 */ /* 0x000e240008040164 */
[----:B0-----:R-:W-:Y:S05]  /*1250*/  @!P2 BRA `(.L_x_12155) ;  /* 0x000000a800c4a947 */ /* 0x001fea0003800000 */
.L_x_12154:
[----:B------:R-:W-:Y:S05]  /*1260*/  WARPSYNC.ALL ;  /* 0x0000000000007948 */ /* 0x000fea0003800000 */
[----:B------:R-:W-:Y:S01]  /*1270*/  MOV R0, RZ ;  /* 0x000000ff00007202 */ /* 0x000fe20000000f00 */
[----:B------:R-:W-:Y:S01]  /*1280*/  IMAD.MOV.U32 R151, RZ, RZ, RZ ;  /* 0x000000ffff977224 */ /* 0x000fe200078e00ff */
[----:B------:R-:W-:Y:S01]  /*1290*/  LOP3.LUT R152, R152, 0x10000, RZ, 0xfc, !PT ;  /* 0x0001000098987812 */ /* 0x000fe200078efcff */
[----:B------:R-:W-:Y:S01]  /*12a0*/  IMAD.MOV.U32 R153, RZ, RZ, 0x40000040 ;  /* 0x40000040ff997424 */ /* 0x000fe200078e00ff */
[----:B------:R-:W-:Y:S01]  /*12b0*/  UIADD3 UR4, UR36, 0x12400, URZ ;  /* 0x0001240024047890 */ /* 0x000fe2000fffe03f */
[----:B------:R-:W2:Y:S01]  /*12c0*/  LDL R121, [R1+0x10] ;  /* 0x0000100001797983 */ /* 0x000ea20000100800 */
[C---:B------:R-:W-:Y:S01]  /*12d0*/  R2UR UR8, R152.reuse ;  /* 0x00000000980872ca */ /* 0x040fe200000e0000 */
[----:B------:R-:W-:Y:S01]  /*12e0*/  WARPGROUP.ARRIVE ;  /* 0x00000000000079c5 */ /* 0x000fe20000000000 */
[----:B------:R-:W-:Y:S01]  /*12f0*/  USHF.R.U32.HI UR4, URZ, 0x4, UR4 ;  /* 0x000000043f047899 */ /* 0x000fe20008011604 */
[----:B------:R-:W-:Y:S01]  /*1300*/  R2UR UR9, R153 ;  /* 0x00000000990972ca */ /* 0x000fe200000e0000 */
[----:B------:R-:W-:Y:S01]  /*1310*/  UMOV UR11, 0x40000040 ;  /* 0x40000040000b7882 */ /* 0x000fe20000000000 */
[----:B------:R-:W-:Y:S01]  /*1320*/  R2UR UR16, R152 ;  /* 0x00000000981072ca */ /* 0x000fe200000e0000 */
[----:B------:R-:W-:Y:S01]  /*1330*/  ULOP3.LUT UR4, UR4, 0x3fff, URZ, 0xc0, !UPT ;  /* 0x00003fff04047892 */ /* 0x000fe2000f8ec03f */
[----:B0-----:R-:W-:Y:S01]  /*1340*/  LOP3.LUT R3, R22, 0xffffff80, RZ, 0xc0, !PT ;  /* 0xffffff8016037812 */ /* 0x001fe200078ec0ff */
[----:B------:R-:W-:Y:S01]  /*1350*/  UMOV UR13, 0x40000040 ;  /* 0x40000040000d7882 */ /* 0x000fe20000000000 */
[----:B------:R-:W-:Y:S01]  /*1360*/  UMOV UR15, 0x40000040 ;  /* 0x40000040000f7882 */ /* 0x000fe20000000000 */
[----:B------:R-:W-:Y:S01]  /*1370*/  ULOP3.LUT UR6, UR4, 0x10000, URZ, 0xfc, !UPT ;  /* 0x0001000004067892 */ /* 0x000fe2000f8efc3f */
[----:B------:R-:W-:Y:S01]  /*1380*/  IMAD.MOV.U32 R9, RZ, RZ, -0x2 ;  /* 0xfffffffeff097424 */ /* 0x000fe200078e00ff */
[----:B------:R-:W-:Y:S01]  /*1390*/  UMOV UR17, 0x40000040 ;  /* 0x4000004000117882 */ /* 0x000fe20000000000 */
[----:B------:R-:W-:Y:S01]  /*13a0*/  UMOV UR19, 0x40000040 ;  /* 0x4000004000137882 */ /* 0x000fe20000000000 */
[----:B------:R-:W-:Y:S01]  /*13b0*/  UIADD3 UR14, UR6, 0x4, URZ ;  /* 0x00000004060e7890 */ /* 0x000fe2000fffe03f */
[----:B------:R-:W-:Y:S01]  /*13c0*/  IMAD.IADD R3, R18, 0x1, -R3 ;  /* 0x0000000112037824 */ /* 0x000fe200078e0a03 */
[----:B------:R-:W-:Y:S01]  /*13d0*/  UIADD3 UR18, UR6, 0x6, URZ ;  /* 0x0000000606127890 */ /* 0x000fe2000fffe03f */
[----:B------:R-:W-:Y:S01]  /*13e0*/  P2R R7, PR, RZ, 0x2 ;  /* 0x00000002ff077803 */ /* 0x000fe20000000000 */
[----:B------:R-:W-:Y:S01]  /*13f0*/  UMOV UR10, UR6 ;  /* 0x00000006000a7c82 */ /* 0x000fe20008000000 */
[----:B------:R-:W-:Y:S01]  /*1400*/  UIADD3 UR12, UR16, 0x4, URZ ;  /* 0x00000004100c7890 */ /* 0x000fe2000fffe03f */
[----:B------:R-:W-:Y:S01]  /*1410*/  HGMMA.64x192x16.F32 R24, gdesc[UR8], RZ, !UPT, gsb0 ;  /* 0x02e00000081879f0 */ /* 0x000fe2000c0008ff */
[----:B------:R-:W-:Y:S01]  /*1420*/  UIADD3 UR8, UR16, 0x2, URZ ;  /* 0x0000000210087890 */ /* 0x000fe2000fffe03f */
[----:B-1----:R-:W-:Y:S01]  /*1430*/  SHF.R.S32.HI R2, RZ, 0x1f, R3 ;  /* 0x0000001fff027819 */ /* 0x002fe20000011403 */
[----:B------:R-:W-:Y:S01]  /*1440*/  UIADD3 UR10, UR6, 0x2, URZ ;  /* 0x00000002060a7890 */ /* 0x000fe2000fffe03f */
[----:B------:R-:W-:Y:S01]  /*1450*/  P2R R5, PR, RZ, 0x1 ;  /* 0x00000001ff057803 */ /* 0x000fe20000000000 */
[----:B------:R-:W-:Y:S01]  /*1460*/  UMOV UR9, 0x40000040 ;  /* 0x4000004000097882 */ /* 0x000fe20000000000 */
[----:B------:R-:W-:Y:S01]  /*1470*/  UMOV UR11, 0x40000040 ;  /* 0x40000040000b7882 */ /* 0x000fe20000000000 */
[----:B------:R-:W-:Y:S01]  /*1480*/  UIADD3 UR16, UR16, 0x6, URZ ;  /* 0x0000000610107890 */ /* 0x000fe2000fffe03f */
[----:B------:R-:W-:Y:S01]  /*1490*/  LEA.HI R2, R2, R3, RZ, 0x2 ;  /* 0x0000000302027211 */ /* 0x000fe200078f10ff */
[----:B------:R-:W-:Y:S01]  /*14a0*/  ULDC UR4, c[0x0][0x988] ;  /* 0x0002620000047ab9 */ /* 0x000fe20000000800 */
[----:B------:R-:W-:-:S02]  /*14b0*/  IMAD.MOV.U32 R149, RZ, RZ, R151 ;  /* 0x000000ffff957224 */ /* 0x000fc400078e0097 */
[----:B------:R-:W-:Y:S01]  /*14c0*/  LOP3.LUT R2, R2, 0x7ffffffc, RZ, 0xc0, !PT ;  /* 0x7ffffffc02027812 */ /* 0x000fe200078ec0ff */
[--C-:B------:R-:W-:Y:S02]  /*14d0*/  IMAD.MOV.U32 R147, RZ, RZ, R151.reuse ;  /* 0x000000ffff937224 */ /* 0x100fe400078e0097 */
[--C-:B------:R-:W-:Y:S02]  /*14e0*/  IMAD.MOV.U32 R145, RZ, RZ, R151.reuse ;  /* 0x000000ffff917224 */ /* 0x100fe400078e0097 */
[----:B------:R-:W-:Y:S02]  /*14f0*/  IMAD.IADD R2, R3, 0x1, -R2 ;  /* 0x0000000103027824 */ /* 0x000fe400078e0a02 */
[--C-:B------:R-:W-:Y:S02]  /*1500*/  IMAD.MOV.U32 R143, RZ, RZ, R151.reuse ;  /* 0x000000ffff8f7224 */ /* 0x100fe400078e0097 */
[----:B------:R-:W-:Y:S02]  /*1510*/  IMAD R2, R2, R9, 0xc0 ;  /* 0x000000c002027424 */ /* 0x000fe400078e0209 */
[----:B------:R-:W-:-:S02]  /*1520*/  IMAD.MOV.U32 R141, RZ, RZ, R151 ;  /* 0x000000ffff8d7224 */ /* 0x000fc400078e0097 */
[----:B------:R-:W-:Y:S02]  /*1530*/  IMAD.IADD R19, R19, 0x1, R2 ;  /* 0x0000000113137824 */ /* 0x000fe400078e0202 */
[----:B------:R-:W-:Y:S02]  /*1540*/  IMAD.MOV.U32 R139, RZ, RZ, R151 ;  /* 0x000000ffff8b7224 */ /* 0x000fe400078e0097 */
[----:B------:R-:W-:Y:S02]  /*1550*/  IMAD R4, R16, -0xc0, R19 ;  /* 0xffffff4010047824 */ /* 0x000fe400078e0213 */
        /* <DEDUP_REMOVED lines=13> */
[----:B------:R-:W-:Y:S01]  /*1630*/  IMAD.MOV.U32 R123, RZ, RZ, R151 ;  /* 0x000000ffff7b7224 */ /* 0x000fe200078e0097 */
[----:B------:R-:W-:Y:S01]  /*1640*/  ISETP.GT.AND P0, PT, R4, 0xa0, PT ;  /* 0x000000a00400780c */ /* 0x000fe20003f04270 */
[----:B------:R-:W-:-:S02]  /*1650*/  WARPGROUP.DEPBAR.LE gsb0, 0x0 ;  /* 0x00008000000079c5 */ /* 0x000fc40000010000 */
[----:B------:R-:W-:-:S06]  /*1660*/  WARPGROUP.ARRIVE ;  /* 0x00000000000079c5 */ /* 0x000fcc0000000000 */
[----:B------:R-:W-:Y:S03]  /*1670*/  HGMMA.64x192x16.F32 R24, gdesc[UR8], R24, gsb0 ;  /* 0x02e00000081879f0 */ /* 0x000fe60008000818 */
[----:B------:R-:W-:Y:S02]  /*1680*/  WARPGROUP.DEPBAR.LE gsb0, 0x0 ;  /* 0x00008000000079c5 */ /* 0x000fe40000010000 */
[----:B------:R-:W-:-:S15]  /*1690*/  WARPGROUP.ARRIVE ;  /* 0x00000000000079c5 */ /* 0x000fde0000000000 */
[----:B------:R-:W-:Y:S03]  /*16a0*/  HGMMA.64x192x16.F32 R24, gdesc[UR12], R24, gsb0 ;  /* 0x02e000000c1879f0 */ /* 0x000fe60008000818 */
[----:B------:R-:W-:Y:S02]  /*16b0*/  WARPGROUP.DEPBAR.LE gsb0, 0x0 ;  /* 0x00008000000079c5 */ /* 0x000fe40000010000 */
[----:B------:R-:W-:-:S15]  /*16c0*/  WARPGROUP.ARRIVE ;  /* 0x00000000000079c5 */ /* 0x000fde0000000000 */
[----:B------:R-:W-:Y:S03]  /*16d0*/  HGMMA.64x192x16.F32 R24, gdesc[UR16], R24, gsb0 ;  /* 0x02e00000101879f0 */ /* 0x000fe60008000818 */
[----:B------:R-:W-:Y:S02]  /*16e0*/  WARPGROUP.DEPBAR.LE gsb0, 0x0 ;  /* 0x00008000000079c5 */ /* 0x000fe40000010000 */
[----:B------:R-:W-:Y:S02]  /*16f0*/  FSEL R24, R24, -INF , P5 ;  /* 0xff80000018187808 */ /* 0x000fe40002800000 */
[----:B------:R-:W-:Y:S02]  /*1700*/  FSEL R25, R25, -INF , P4 ;  /* 0xff80000019197808 */ /* 0x000fe40002000000 */
[----:B------:R-:W-:Y:S02]  /*1710*/  FSEL R28, R28, -INF , P3 ;  /* 0xff8000001c1c7808 */ /* 0x000fe40001800000 */
[----:B------:R-:W-:-:S02]  /*1720*/  FMNMX.FTZ R3, R24, R25, !PT ;  /* 0x0000001918037209 */ /* 0x000fc40007810000 */
        /* <DEDUP_REMOVED lines=139> */
[----:B------:R-:W-:Y:S02]  /*1fe0*/  FMNMX.FTZ R3, R97, R2, !PT ;  /* 0x0000000261037209 */ /* 0x000fe40007810000 */
        /* <DEDUP_REMOVED lines=14> */
[----:B------:R-:W-:Y:S02]  /*20d0*/  FMNMX.FTZ R2, R108, R3, !PT ;  /* 0x000000036c027209 */ /* 0x000fe40007810000 */
[----:B------:R-:W-:-:S02]  /*20e0*/  ISETP.GT.AND P3, PT, R4, 0xb0, PT ;  /* 0x000000b00400780c */ /* 0x000fc40003f64270 */
[----:B------:R-:W-:Y:S02]  /*20f0*/  FSEL R98, R98, -INF , P4 ;  /* 0xff80000062627808 */ /* 0x000fe40002000000 */
[----:B------:R-:W-:Y:S02]  /*2100*/  FSEL R112, R112, -INF , P3 ;  /* 0xff80000070707808 */ /* 0x000fe40001800000 */
[----:B------:R-:W-:Y:S02]  /*2110*/  FMNMX.FTZ R3, R109, R2, !PT ;  /* 0x000000026d037209 */ /* 0x000fe40007810000 */
[----:B------:R-:W-:Y:S02]  /*2120*/  ISETP.GT.AND P4, PT, R4, 0xb1, PT ;  /* 0x000000b10400780c */ /* 0x000fe40003f84270 */
        /* <DEDUP_REMOVED lines=8> */
[----:B------:R-:W-:Y:S01]  /*21b0*/  FMNMX.FTZ R2, R116, R3, !PT ;  /* 0x0000000374027209 */ /* 0x000fe20007810000 */
[----:B------:R-:W-:Y:S01]  /*21c0*/  IMAD.U32 R3, RZ, RZ, UR4 ;  /* 0x00000004ff037e24 */ /* 0x000fe2000f8e00ff */
[----:B------:R-:W-:Y:S02]  /*21d0*/  FSEL R117, R117, -INF , P6 ;  /* 0xff80000075757808 */ /* 0x000fe40003000000 */
[----:B------:R-:W-:Y:S02]  /*21e0*/  P2R R29, PR, RZ, 0x2 ;  /* 0x00000002ff1d7803 */ /* 0x000fe40000000000 */
[----:B------:R-:W-:Y:S02]  /*21f0*/  FMNMX.FTZ R15, R117, R2, !PT ;  /* 0x00000002750f7209 */ /* 0x000fe40007810000 */
[----:B------:R-:W-:Y:S02]  /*2200*/  P2R R23, PR, RZ, 0x1 ;  /* 0x00000001ff177803 */ /* 0x000fe40000000000 */
[C---:B------:R-:W-:Y:S01]  /*2210*/  ISETP.GT.AND P0, PT, R4.reuse, 0x99, PT ;  /* 0x000000990400780c */ /* 0x040fe20003f04270 */
[----:B------:R-:W0:Y:S01]  /*2220*/  SHFL.BFLY PT, R2, R15, 0x2, 0x1f ;  /* 0x0c401f000f027f89 */ /* 0x000e2200000e0000 */
[----:B------:R-:W-:-:S02]  /*2230*/  ISETP.GT.AND P1, PT, R4, 0xa0, PT ;  /* 0x000000a00400780c */ /* 0x000fc40003f24270 */
[----:B------:R-:W-:Y:S02]  /*2240*/  P2R R21, PR, RZ, 0x4 ;  /* 0x00000004ff157803 */ /* 0x000fe40000000000 */
[----:B------:R-:W-:Y:S02]  /*2250*/  FSEL R103, R103, -INF , P0 ;  /* 0xff80000067677808 */ /* 0x000fe40000000000 */
[----:B------:R-:W-:Y:S02]  /*2260*/  FSEL R106, R106, -INF , P1 ;  /* 0xff8000006a6a7808 */ /* 0x000fe40000800000 */
[----:B------:R-:W-:Y:S02]  /*2270*/  ISETP.NE.AND P1, PT, R29, RZ, PT ;  /* 0x000000ff1d00720c */ /* 0x000fe40003f25270 */
[----:B------:R-:W-:Y:S02]  /*2280*/  ISETP.NE.AND P0, PT, R23, RZ, PT ;  /* 0x000000ff1700720c */ /* 0x000fe40003f05270 */
[----:B------:R-:W-:-:S02]  /*2290*/  FSEL R107, R107, -INF , P1 ;  /* 0xff8000006b6b7808 */ /* 0x000fc40000800000 */
[----:B------:R-:W-:Y:S02]  /*22a0*/  FSEL R110, R110, -INF , P0 ;  /* 0xff8000006e6e7808 */ /* 0x000fe40000000000 */
[----:B------:R-:W-:Y:S02]  /*22b0*/  ISETP.NE.AND P1, PT, R7, RZ, PT ;  /* 0x000000ff0700720c */ /* 0x000fe40003f25270 */
[----:B------:R-:W-:Y:S02]  /*22c0*/  FSEL R118, R118, -INF , P5 ;  /* 0xff80000076767808 */ /* 0x000fe40002800000 */
[----:B------:R-:W-:Y:S02]  /*22d0*/  ISETP.NE.AND P0, PT, R5, RZ, PT ;  /* 0x000000ff0500720c */ /* 0x000fe40003f05270 */
[----:B0-----:R-:W-:-:S05]  /*22e0*/  FMNMX.FTZ R19, R15, R2, !PT ;  /* 0x000000020f137209 */ /* 0x001fca0007810000 */
[----:B------:R-:W0:Y:S02]  /*22f0*/  SHFL.BFLY PT, R2, R19, 0x1, 0x1f ;  /* 0x0c201f0013027f89 */ /* 0x000e2400000e0000 */
        /* <DEDUP_REMOVED lines=79> */
[----:B------:R-:W-:Y:S01]  /*27f0*/  MUFU.EX2 R23, R23 ;  /* 0x0000001700177308 */ /* 0x000fe20000000800 */
[--C-:B------:R-:W-:Y:S01]  /*2800*/  IMAD.MOV.U32 R150, RZ, RZ, R151.reuse ;  /* 0x000000ffff967224 */ /* 0x100fe200078e0097 */
[----:B------:R-:W-:Y:S01]  /*2810*/  MOV R146, R151 ;  /* 0x0000009700927202 */ /* 0x000fe20000000f00 */
[--C-:B------:R-:W-:Y:S01]  /*2820*/  IMAD.MOV.U32 R148, RZ, RZ, R151.reuse ;  /* 0x000000ffff947224 */ /* 0x100fe200078e0097 */
[----:B------:R-:W-:Y:S01]  /*2830*/  FMNMX.FTZ R19, R76, R19, !PT ;  /* 0x000000134c137209 */ /* 0x000fe20007810000 */
[----:B------:R-:W-:-:S02]  /*2840*/  IMAD.MOV.U32 R144, RZ, RZ, R151 ;  /* 0x000000ffff907224 */ /* 0x000fc400078e0097 */
[--C-:B------:R-:W-:Y:S01]  /*2850*/  IMAD.MOV.U32 R142, RZ, RZ, R151.reuse ;  /* 0x000000ffff8e7224 */ /* 0x100fe200078e0097 */
[----:B------:R-:W-:Y:S01]  /*2860*/  FMNMX.FTZ R19, R74, R19, !PT ;  /* 0x000000134a137209 */ /* 0x000fe20007810000 */
[----:B------:R-:W-:Y:S01]  /*2870*/  MUFU.EX2 R43, R43 ;  /* 0x0000002b002b7308 */ /* 0x000fe20000000800 */
[--C-:B------:R-:W-:Y:S02]  /*2880*/  IMAD.MOV.U32 R140, RZ, RZ, R151.reuse ;  /* 0x000000ffff8c7224 */ /* 0x100fe400078e0097 */
[----:B------:R-:W-:Y:S01]  /*2890*/  FMNMX.FTZ R19, R80, R19, !PT ;  /* 0x0000001350137209 */ /* 0x000fe20007810000 */
[----:B------:R-:W-:-:S03]  /*28a0*/  IMAD.MOV.U32 R138, RZ, RZ, R151 ;  /* 0x000000ffff8a7224 */ /* 0x000fc600078e0097 */
        /* <DEDUP_REMOVED lines=35> */
[----:B------:R-:W1:Y:S01]  /*2ae0*/  SHFL.BFLY PT, R4, R9, 0x2, 0x1f ;  /* 0x0c401f0009047f89 */ /* 0x000e6200000e0000 */
        /* <DEDUP_REMOVED lines=16> */
[----:B------:R-:W-:Y:S01]  /*2bf0*/  LEA.HI R10, R17, R18, RZ, 0x4 ;  /* 0x00000012110a7211 */ /* 0x000fe200078f20ff */
[-CC-:B------:R-:W-:Y:S01]  /*2c00*/  FFMA.FTZ R132, R27, R3.reuse, -R85.reuse ;  /* 0x000000031b847223 */ /* 0x180fe20000010855 */
[-CC-:B------:R-:W-:Y:S01]  /*2c10*/  FFMA.FTZ R83, R22, R3.reuse, -R85.reuse ;  /* 0x0000000316537223 */ /* 0x180fe20000010855 */
[-CC-:B------:R-:W-:Y:S01]  /*2c20*/  FFMA.FTZ R9, R26, R3.reuse, -R85.reuse ;  /* 0x000000031a097223 */ /* 0x180fe20000010855 */
[----:B------:R-:W-:Y:S01]  /*2c30*/  LOP3.LUT R27, R10, 0xfffffff0, RZ, 0xc0, !PT ;  /* 0xfffffff00a1b7812 */ /* 0x000fe200078ec0ff */
[-CC-:B------:R-:W-:Y:S01]  /*2c40*/  FFMA.FTZ R26, R48, R3.reuse, -R85.reuse ;  /* 0x00000003301a7223 */ /* 0x180fe20000010855 */
[-CC-:B------:R-:W-:Y:S01]  /*2c50*/  FFMA.FTZ R13, R42, R3.reuse, -R85.reuse ;  /* 0x000000032a0d7223 */ /* 0x180fe20000010855 */
[----:B------:R-:W-:Y:S01]  /*2c60*/  FFMA.FTZ R42, R54, R3, -R85 ;  /* 0x00000003362a7223 */ /* 0x000fe20000010855 */
[----:B------:R-:W-:-:S02]  /*2c70*/  IMAD.U32 R54, RZ, RZ, UR36 ;  /* 0x00000024ff367e24 */ /* 0x000fc4000f8e00ff */
[-C--:B------:R-:W-:Y:S01]  /*2c80*/  FFMA.FTZ R11, R30, R3.reuse, -R85 ;  /* 0x000000031e0b7223 */ /* 0x080fe20000010855 */
[----:B------:R-:W-:Y:S01]  /*2c90*/  IMAD.IADD R22, R18, 0x1, -R27 ;  /* 0x0000000112167824 */ /* 0x000fe200078e0a1b */
[----:B------:R-:W-:Y:S01]  /*2ca0*/  MUFU.EX2 R9, R9 ;  /* 0x0000000900097308 */ /* 0x000fe20000000800 */
[-CC-:B------:R-:W-:Y:S01]  /*2cb0*/  FFMA.FTZ R71, R52, R3.reuse, -R85.reuse ;  /* 0x0000000334477223 */ /* 0x180fe20000010855 */
[----:B------:R-:W-:Y:S01]  /*2cc0*/  LEA.HI R18, R17, R18, RZ, 0x5 ;  /* 0x0000001211127211 */ /* 0x000fe200078f28ff */
[-CC-:B------:R-:W-:Y:S01]  /*2cd0*/  FFMA.FTZ R79, R34, R3.reuse, -R85.reuse ;  /* 0x00000003224f7223 */ /* 0x180fe20000010855 */
[----:B------:R-:W-:Y:S01]  /*2ce0*/  SHF.R.S32.HI R27, RZ, 0x1f, R22 ;  /* 0x0000001fff1b7819 */ /* 0x000fe20000011416 */
[-CC-:B------:R-:W-:Y:S01]  /*2cf0*/  FFMA.FTZ R134, R14, R3.reuse, -R85.reuse ;  /* 0x000000030e867223 */ /* 0x180fe20000010855 */
[-CC-:B------:R-:W-:Y:S01]  /*2d00*/  FFMA.FTZ R14, R38, R3.reuse, -R85.reuse ;  /* 0x00000003260e7223 */ /* 0x180fe20000010855 */
[-CC-:B------:R-:W-:Y:S01]  /*2d10*/  FFMA.FTZ R38, R50, R3.reuse, -R85.reuse ;  /* 0x0000000332267223 */ /* 0x180fe20000010855 */
[----:B------:R-:W-:Y:S01]  /*2d20*/  LEA.HI R48, R27, R22, RZ, 0x3 ;  /* 0x000000161b307211 */ /* 0x000fe200078f18ff */
[----:B------:R-:W1:Y:S01]  /*2d30*/  MUFU.EX2 R132, R132 ;  /* 0x0000008400847308 */ /* 0x000e620000000800 */
[-CC-:B------:R-:W-:Y:S01]  /*2d40*/  FFMA.FTZ R50, R62, R3.reuse, -R85.reuse ;  /* 0x000000033e327223 */ /* 0x180fe20000010855 */
[-CC-:B------:R-:W-:Y:S01]  /*2d50*/  FFMA.FTZ R62, R91, R3.reuse, -R85.reuse ;  /* 0x000000035b3e7223 */ /* 0x180fe20000010855 */
[----:B------:R-:W-:Y:S01]  /*2d60*/  LOP3.LUT R89, R48, 0xfffffff8, RZ, 0xc0, !PT ;  /* 0xfffffff830597812 */ /* 0x000fe200078ec0ff */
[-CC-:B------:R-:W-:Y:S01]  /*2d70*/  FFMA.FTZ R34, R46, R3.reuse, -R85.reuse ;  /* 0x000000032e227223 */ /* 0x180fe20000010855 */
[----:B------:R-:W-:Y:S01]  /*2d80*/  FFMA.FTZ R46, R58, R3, -R85 ;  /* 0x000000033a2e7223 */ /* 0x000fe20000010855 */
[----:B------:R-:W-:-:S02]  /*2d90*/  IMAD.SHL.U32 R48, R48, 0x40, RZ ;  /* 0x0000004030307824 */ /* 0x000fc400078e00ff */
[-C--:B------:R-:W-:Y:S01]  /*2da0*/  FFMA.FTZ R58, R8, R3.reuse, -R85 ;  /* 0x00000003083a7223 */ /* 0x080fe20000010855 */
[----:B------:R-:W-:Y:S01]  /*2db0*/  IMAD.IADD R89, R22, 0x1, -R89 ;  /* 0x0000000116597824 */ /* 0x000fe200078e0a59 */
[----:B------:R-:W-:Y:S01]  /*2dc0*/  SHF.R.S32.HI R22, RZ, 0x4, R10 ;  /* 0x00000004ff167819 */ /* 0x000fe2000001140a */
[----:B------:R-:W3:Y:S01]  /*2dd0*/  MUFU.EX2 R11, R11 ;  /* 0x0000000b000b7308 */ /* 0x000ee20000000800 */
[-CC-:B------:R-:W-:Y:S01]  /*2de0*/  FFMA.FTZ R75, R60, R3.reuse, -R85.reuse ;  /* 0x000000033c4b7223 */ /* 0x180fe20000010855 */
[----:B------:R-:W-:Y:S01]  /*2df0*/  IMAD.SHL.U32 R10, R89, 0x40, RZ ;  /* 0x00000040590a7824 */ /* 0x000fe200078e00ff */
[----:B------:R-:W-:Y:S01]  /*2e00*/  LOP3.LUT R60, R48, 0x7ffffe00, RZ, 0xc0, !PT ;  /* 0x7ffffe00303c7812 */ /* 0x000fe200078ec0ff */
[----:B------:R-:W-:Y:S02]  /*2e10*/  IMAD.SHL.U32 R93, R22, 0x8, RZ ;  /* 0x00000008165d7824 */ /* 0x000fe400078e00ff */
[-CC-:B------:R-:W-:Y:S01]  /*2e20*/  FFMA.FTZ R81, R68, R3.reuse, -R85.reuse ;  /* 0x0000000344517223 */ /* 0x180fe20000010855 */
[----:B------:R-:W-:Y:S01]  /*2e30*/  IMAD.SHL.U32 R22, R18, 0x20, RZ ;  /* 0x0000002012167824 */ /* 0x000fe200078e00ff */
[----:B------:R-:W-:Y:S01]  /*2e40*/  LOP3.LUT R10, R10, 0x1c0, RZ, 0xc0, !PT ;  /* 0x000001c00a0a7812 */ /* 0x000fe200078ec0ff */
[----:B------:R-:W4:Y:S01]  /*2e50*/  MUFU.EX2 R136, R136 ;  /* 0x0000008800887308 */ /* 0x000f220000000800 */
[-CC-:B------:R-:W-:Y:S01]  /*2e60*/  FFMA.FTZ R27, R66, R3.reuse, -R85.reuse ;  /* 0x00000003421b7223 */ /* 0x180fe20000010855 */
[-C--:B------:R-:W-:Y:S01]  /*2e70*/  FFMA.FTZ R73, R56, R3.reuse, -R85 ;  /* 0x0000000338497223 */ /* 0x080fe20000010855 */
[----:B------:R-:W-:Y:S01]  /*2e80*/  LOP3.LUT R93, R10, 0x8, R93, 0xf8, !PT ;  /* 0x000000080a5d7812 */ /* 0x000fe200078ef85d */
[-CC-:B------:R-:W-:Y:S01]  /*2e90*/  FFMA.FTZ R56, R20, R3.reuse, -R85.reuse ;  /* 0x0000000314387223 */ /* 0x180fe20000010855 */
[----:B------:R-:W-:Y:S01]  /*2ea0*/  SHF.R.U32.HI R10, RZ, 0x3, R10 ;  /* 0x00000003ff0a7819 */ /* 0x000fe2000001160a */
[--C-:B------:R-:W-:Y:S01]  /*2eb0*/  FFMA.FTZ R77, R64, R3, -R85.reuse ;  /* 0x00000003404d7223 */ /* 0x100fe20000010855 */
[----:B0-----:R-:W-:Y:S01]  /*2ec0*/  F2FP.F16.F32.PACK_AB R20, R49, R45 ;  /* 0x0000002d3114723e */ /* 0x001fe200000000ff */
[----:B------:R-:W0:Y:S01]  /*2ed0*/  MUFU.EX2 R79, R79 ;  /* 0x0000004f004f7308 */ /* 0x000e220000000800 */
[----:B------:R-:W-:Y:S01]  /*2ee0*/  LOP3.LUT R52, R93, R10, RZ, 0x3c, !PT ;  /* 0x0000000a5d347212 */ /* 0x000fe200078e3cff */
[-CC-:B------:R-:W-:Y:S01]  /*2ef0*/  FFMA.FTZ R30, R72, R3.reuse, -R85.reuse ;  /* 0x00000003481e7223 */ /* 0x180fe20000010855 */
[----:B------:R-:W-:Y:S01]  /*2f00*/  @!P1 IADD3 R10, R54, 0x30840, RZ ;  /* 0x00030840360a9810 */ /* 0x000fe20007ffe0ff */
[-CC-:B------:R-:W-:Y:S01]  /*2f10*/  FFMA.FTZ R70, R70, R3.reuse, -R85.reuse ;  /* 0x0000000346467223 */ /* 0x180fe20000010855 */
[----:B------:R-:W-:Y:S01]  /*2f20*/  LOP3.LUT R93, R22, 0x7ffffc00, RZ, 0xc0, !PT ;  /* 0x7ffffc00165d7812 */ /* 0x000fe200078ec0ff */
[-C--:B------:R-:W-:Y:S01]  /*2f30*/  FFMA.FTZ R18, R76, R3.reuse, -R85 ;  /* 0x000000034c127223 */ /* 0x080fe20000010855 */
[----:B------:R-:W-:Y:S01]  /*2f40*/  @!P1 PRMT R10, RZ, 0x654, R10 ;  /* 0x00000654ff0a9816 */ /* 0x000fe2000000000a */
[----:B------:R-:W5:Y:S01]  /*2f50*/  MUFU.EX2 R134, R134 ;  /* 0x0000008600867308 */ /* 0x000f620000000800 */
[----:B------:R-:W-:Y:S01]  /*2f60*/  IADD3 R60, R52, R60, R93 ;  /* 0x0000003c343c7210 */ /* 0x000fe20007ffe05d */
[-CC-:B------:R-:W-:Y:S01]  /*2f70*/  FFMA.FTZ R48, R74, R3.reuse, -R85.reuse ;  /* 0x000000034a307223 */ /* 0x180fe20000010855 */
[----:B------:R2:W-:Y:S01]  /*2f80*/  @!P1 SYNCS.ARRIVE.TRANS64.RED.A1T0 RZ, [R10+URZ], RZ ;  /* 0x000000ff0aff99a7 */ /* 0x0005e2000810043f */
[----:B------:R-:W-:Y:S01]  /*2f90*/  LOP3.LUT P3, RZ, R89, 0x2, RZ, 0xc0, !PT ;  /* 0x0000000259ff7812 */ /* 0x000fe2000786c0ff */
[-CC-:B------:R-:W-:Y:S01]  /*2fa0*/  FFMA.FTZ R80, R80, R3.reuse, -R85.reuse ;  /* 0x0000000350507223 */ /* 0x180fe20000010855 */
[-CC-:B------:R-:W-:Y:S01]  /*2fb0*/  FFMA.FTZ R52, R78, R3.reuse, -R85.reuse ;  /* 0x000000034e347223 */ /* 0x180fe20000010855 */
[-CC-:B------:R-:W-:Y:S01]  /*2fc0*/  FFMA.FTZ R64, R87, R3.reuse, -R85.reuse ;  /* 0x0000000357407223 */ /* 0x180fe20000010855 */
[----:B------:R-:W5:Y:S01]  /*2fd0*/  MUFU.EX2 R14, R14 ;  /* 0x0000000e000e7308 */ /* 0x000f620000000800 */
[----:B------:R-:W-:Y:S01]  /*2fe0*/  LOP3.LUT P2, RZ, R89, 0x4, RZ, 0xc0, !PT ;  /* 0x0000000459ff7812 */ /* 0x000fe2000784c0ff */
[-C--:B------:R-:W-:Y:S01]  /*2ff0*/  FFMA.FTZ R89, R84, R3.reuse, -R85 ;  /* 0x0000000354597223 */ /* 0x080fe20000010855 */
[----:B--2---:R-:W-:Y:S01]  /*3000*/  FADD.FTZ R10, R5, R21 ;  /* 0x00000015050a7221 */ /* 0x004fe20000010000 */
[-CC-:B------:R-:W-:Y:S01]  /*3010*/  FFMA.FTZ R54, R82, R3.reuse, -R85.reuse ;  /* 0x0000000352367223 */ /* 0x180fe20000010855 */
[-CC-:B------:R-:W-:Y:S01]  /*3020*/  FFMA.FTZ R88, R88, R3.reuse, -R85.reuse ;  /* 0x0000000358587223 */ /* 0x180fe20000010855 */
[--C-:B------:R-:W-:Y:S01]  /*3030*/  FFMA.FTZ R86, R86, R3, -R85.reuse ;  /* 0x0000000356567223 */ /* 0x100fe20000010855 */
[----:B------:R-:W-:Y:S01]  /*3040*/  FADD.FTZ R22, R23, R10 ;  /* 0x0000000a17167221 */ /* 0x000fe20000010000 */
[----:B-1----:R-:W-:Y:S01]  /*3050*/  FADD.FTZ R10, R9, R132 ;  /* 0x00000084090a7221 */ /* 0x002fe20000010000 */
[----:B------:R-:W1:Y:S01]  /*3060*/  MUFU.EX2 R83, R83 ;  /* 0x0000005300537308 */ /* 0x000e620000000800 */
[----:B------:R-:W-:Y:S01]  /*3070*/  F2FP.F16.F32.PACK_AB R9, R132, R9 ;  /* 0x000000098409723e */ /* 0x000fe200000000ff */
[----:B------:R-:W-:Y:S01]  /*3080*/  FADD.FTZ R22, R43, R22 ;  /* 0x000000162b167221 */ /* 0x000fe20000010000 */
[----:B---3--:R-:W-:Y:S01]  /*3090*/  FADD.FTZ R91, R11, R10 ;  /* 0x0000000a0b5b7221 */ /* 0x008fe20000010000 */
[----:B------:R-:W-:Y:S01]  /*30a0*/  F2FP.F16.F32.PACK_AB R10, R43, R23 ;  /* 0x000000172b0a723e */ /* 0x000fe200000000ff */
[----:B------:R-:W-:Y:S01]  /*30b0*/  FFMA.FTZ R90, R90, R3, -R85 ;  /* 0x000000035a5a7223 */ /* 0x000fe20000010855 */
[----:B------:R-:W-:Y:S01]  /*30c0*/  FADD.FTZ R22, R45, R22 ;  /* 0x000000162d167221 */ /* 0x000fe20000010000 */
[C---:B----4-:R-:W-:Y:S01]  /*30d0*/  FADD.FTZ R8, R136.reuse, R91 ;  /* 0x0000005b88087221 */ /* 0x050fe20000010000 */
[----:B------:R-:W2:Y:S01]  /*30e0*/  MUFU.EX2 R13, R13 ;  /* 0x0000000d000d7308 */ /* 0x000ea20000000800 */
[----:B------:R-:W-:Y:S01]  /*30f0*/  F2FP.F16.F32.PACK_AB R11, R136, R11 ;  /* 0x0000000b880b723e */ /* 0x000fe200000000ff */
[----:B------:R-:W-:Y:S01]  /*3100*/  FADD.FTZ R22, R49, R22 ;  /* 0x0000001631167221 */ /* 0x000fe20000010000 */
[----:B0-----:R-:W-:Y:S01]  /*3110*/  FADD.FTZ R91, R79, R8 ;  /* 0x000000084f5b7221 */ /* 0x001fe20000010000 */
[----:B------:R-:W-:Y:S01]  /*3120*/  F2FP.F16.F32.PACK_AB R8, R21, R5 ;  /* 0x000000051508723e */ /* 0x000fe200000000ff */
[-C--:B------:R-:W-:Y:S01]  /*3130*/  FFMA.FTZ R94, R94, R3.reuse, -R85 ;  /* 0x000000035e5e7223 */ /* 0x080fe20000010855 */
[----:B------:R-:W-:Y:S01]  /*3140*/  FADD.FTZ R22, R51, R22 ;  /* 0x0000001633167221 */ /* 0x000fe20000010000 */
[----:B-----5:R-:W-:Y:S01]  /*3150*/  FADD.FTZ R93, R134, R91 ;  /* 0x0000005b865d7221 */ /* 0x020fe20000010000 */
[----:B------:R-:W0:Y:S01]  /*3160*/  MUFU.EX2 R26, R26 ;  /* 0x0000001a001a7308 */ /* 0x000e220000000800 */
[-C--:B------:R-:W-:Y:S01]  /*3170*/  FFMA.FTZ R95, R95, R3.reuse, -R85 ;  /* 0x000000035f5f7223 */ /* 0x080fe20000010855 */
[----:B------:R-:W-:Y:S01]  /*3180*/  FADD.FTZ R97, R55, R22 ;  /* 0x0000001637617221 */ /* 0x000fe20000010000 */
[----:B------:R-:W-:Y:S01]  /*3190*/  FADD.FTZ R22, R14, R93 ;  /* 0x0000005d0e167221 */ /* 0x000fe20000010000 */
[-CC-:B------:R-:W-:Y:S01]  /*31a0*/  FFMA.FTZ R98, R98, R3.reuse, -R85.reuse ;  /* 0x0000000362627223 */ /* 0x180fe20000010855 */
[----:B------:R-:W-:Y:S01]  /*31b0*/  FFMA.FTZ R99, R99, R3, -R85 ;  /* 0x0000000363637223 */ /* 0x000fe20000010855 */
[----:B------:R-:W-:Y:S01]  /*31c0*/  FADD.FTZ R68, R12, R97 ;  /* 0x000000610c447221 */ /* 0x000fe20000010000 */
[----:B-1----:R-:W-:Y:S01]  /*31d0*/  FADD.FTZ R66, R83, R22 ;  /* 0x0000001653427221 */ /* 0x002fe20000010000 */
[----:B------:R-:W1:Y:S01]  /*31e0*/  MUFU.EX2 R34, R34 ;  /* 0x0000002200227308 */ /* 0x000e620000000800 */
[----:B------:R-:W-:Y:S01]  /*31f0*/  F2FP.F16.F32.PACK_AB R22, R55, R51 ;  /* 0x000000333716723e */ /* 0x000fe200000000ff */
[----:B------:R-:W-:Y:S01]  /*3200*/  FADD.FTZ R21, R7, R68 ;  /* 0x0000004407157221 */ /* 0x000fe20000010000 */
[----:B--2---:R-:W-:Y:S01]  /*3210*/  FADD.FTZ R5, R13, R66 ;  /* 0x000000420d057221 */ /* 0x004fe20000010000 */
[----:B------:R-:W-:Y:S01]  /*3220*/  F2FP.F16.F32.PACK_AB R12, R7, R12 ;  /* 0x0000000c070c723e */ /* 0x000fe200000000ff */
[-C--:B------:R-:W-:Y:S01]  /*3230*/  FFMA.FTZ R102, R102, R3.reuse, -R85 ;  /* 0x0000000366667223 */ /* 0x080fe20000010855 */
[----:B------:R-:W-:Y:S01]  /*3240*/  FADD.FTZ R66, R6, R21 ;  /* 0x0000001506427221 */ /* 0x000fe20000010000 */
[-C--:B------:R-:W-:Y:S01]  /*3250*/  FFMA.FTZ R103, R103, R3.reuse, -R85 ;  /* 0x0000000367677223 */ /* 0x080fe20000010855 */
[----:B------:R-:W2:Y:S01]  /*3260*/  MUFU.EX2 R71, R71 ;  /* 0x0000004700477308 */ /* 0x000ea20000000800 */
[----:B0-----:R-:W-:Y:S01]  /*3270*/  FADD.FTZ R21, R26, R5 ;  /* 0x000000051a157221 */ /* 0x001fe20000010000 */
[----:B------:R-:W-:Y:S01]  /*3280*/  FADD.FTZ R66, R15, R66 ;  /* 0x000000420f427221 */ /* 0x000fe20000010000 */
[----:B------:R-:W-:Y:S01]  /*3290*/  LEA R5, R60, UR36, 0x1 ;  /* 0x000000243c057c11 */ /* 0x000fe2000f8e08ff */
[--C-:B------:R-:W-:Y:S01]  /*32a0*/  FFMA.FTZ R106, R106, R3, -R85.reuse ;  /* 0x000000036a6a7223 */ /* 0x100fe20000010855 */
[----:B------:R-:W-:Y:S01]  /*32b0*/  F2FP.F16.F32.PACK_AB R13, R26, R13 ;  /* 0x0000000d1a0d723e */ /* 0x000fe200000000ff */
[----:B------:R-:W-:Y:S01]  /*32c0*/  FADD.FTZ R45, R37, R66 ;  /* 0x00000042252d7221 */ /* 0x000fe20000010000 */
[----:B------:R-:W-:Y:S01]  /*32d0*/  FFMA.FTZ R107, R107, R3, -R85 ;  /* 0x000000036b6b7223 */ /* 0x000fe20000010855 */
[----:B------:R-:W0:Y:S01]  /*32e0*/  MUFU.EX2 R38, R38 ;  /* 0x0000002600267308 */ /* 0x000e220000000800 */
[----:B-1----:R-:W-:Y:S01]  /*32f0*/  FADD.FTZ R60, R34, R21 ;  /* 0x00000015223c7221 */ /* 0x002fe20000010000 */
[----:B------:R-:W-:Y:S01]  /*3300*/  FADD.FTZ R66, R120, R45 ;  /* 0x0000002d78427221 */ /* 0x000fe20000010000 */
[C---:B------:R-:W-:Y:S01]  /*3310*/  VIADD R49, R5.reuse, 0x1e800 ;  /* 0x0001e80005317836 */ /* 0x040fe20000000000 */
[----:B------:R-:W-:Y:S01]  /*3320*/  F2FP.F16.F32.PACK_AB R21, R134, R79 ;  /* 0x0000004f8615723e */ /* 0x000fe200000000ff */
[----:B------:R-:W-:-:S02]  /*3330*/  VIADD R154, R5, 0x1e820 ;  /* 0x0001e820059a7836 */ /* 0x000fc40000000000 */
[----:B------:R-:W-:Y:S01]  /*3340*/  FADD.FTZ R45, R39, R66 ;  /* 0x00000042272d7221 */ /* 0x000fe20000010000 */
[----:B------:R-:W-:Y:S01]  /*3350*/  @P3 VIADD R154, R49, 0xffffffe0 ;  /* 0xffffffe0319a3836 */ /* 0x000fe20000000000 */
[----:B------:R-:W1:Y:S01]  /*3360*/  MUFU.EX2 R73, R73 ;  /* 0x0000004900497308 */ /* 0x000e620000000800 */
[----:B--2---:R-:W-:Y:S01]  /*3370*/  FADD.FTZ R23, R71, R60 ;  /* 0x0000003c47177221 */ /* 0x004fe20000010000 */
[----:B------:R2:W-:Y:S01]  /*3380*/  STSM.16.M88.4 [R5+0x1e800], R8 ;  /* 0x01e8000805007844 */ /* 0x0005e20000000200 */
[-CC-:B------:R-:W-:Y:S01]  /*3390*/  FFMA.FTZ R110, R110, R3.reuse, -R85.reuse ;  /* 0x000000036e6e7223 */ /* 0x180fe20000010855 */
[-CC-:B------:R-:W-:Y:S01]  /*33a0*/  FFMA.FTZ R128, R128, R3.reuse, -R85.reuse ;  /* 0x0000000380807223 */ /* 0x180fe20000010855 */
[-CC-:B------:R-:W-:Y:S01]  /*33b0*/  FFMA.FTZ R118, R118, R3.reuse, -R85.reuse ;  /* 0x0000000376767223 */ /* 0x180fe20000010855 */
[----:B------:R-:W-:Y:S01]  /*33c0*/  FFMA.FTZ R85, R130, R3, -R85 ;  /* 0x0000000382557223 */ /* 0x000fe20000010855 */
[----:B------:R-:W-:Y:S01]  /*33d0*/  IMAD.MOV.U32 R136, RZ, RZ, R151 ;  /* 0x000000ffff887224 */ /* 0x000fe200078e0097 */
[----:B------:R-:W3:Y:S01]  /*33e0*/  MUFU.EX2 R42, R42 ;  /* 0x0000002a002a7308 */ /* 0x000ee20000000800 */
[----:B0-----:R-:W-:Y:S01]  /*33f0*/  FADD.FTZ R60, R38, R23 ;  /* 0x00000017263c7221 */ /* 0x001fe20000010000 */
[----:B------:R-:W-:Y:S01]  /*3400*/  F2FP.F16.F32.PACK_AB R23, R83, R14 ;  /* 0x0000000e5317723e */ /* 0x000fe200000000ff */
[--C-:B------:R-:W-:Y:S01]  /*3410*/  IMAD.MOV.U32 R134, RZ, RZ, R151.reuse ;  /* 0x000000ffff867224 */ /* 0x100fe200078e0097 */
[----:B------:R-:W-:Y:S01]  /*3420*/  MOV R132, R151 ;  /* 0x0000009700847202 */ /* 0x000fe20000000f00 */
[----:B------:R-:W-:-:S02]  /*3430*/  IMAD.MOV.U32 R130, RZ, RZ, R151 ;  /* 0x000000ffff827224 */ /* 0x000fc400078e0097 */
[----:B------:R0:W-:Y:S01]  /*3440*/  STSM.16.M88.4 [R154], R20 ;  /* 0x000000149a007844 */ /* 0x0001e20000000200 */
[----:B------:R-:W4:Y:S01]  /*3450*/  MUFU.EX2 R75, R75 ;  /* 0x0000004b004b7308 */ /* 0x000f220000000800 */
[C---:B-1----:R-:W-:Y:S01]  /*3460*/  FADD.FTZ R51, R73.reuse, R60 ;  /* 0x0000003c49337221 */ /* 0x042fe20000010000 */
[----:B------:R-:W-:Y:S01]  /*3470*/  FADD.FTZ R60, R122, R45 ;  /* 0x0000002d7a3c7221 */ /* 0x000fe20000010000 */
[----:B--2---:R-:W-:Y:S01]  /*3480*/  F2FP.F16.F32.PACK_AB R8, R120, R37 ;  /* 0x000000257808723e */ /* 0x004fe200000000ff */
[----:B------:R-:W-:Y:S01]  /*3490*/  IMAD.MOV.U32 R37, RZ, RZ, 0x40 ;  /* 0x00000040ff257424 */ /* 0x000fe200078e00ff */
[----:B------:R-:W-:Y:S01]  /*34a0*/  F2FP.F16.F32.PACK_AB R10, R122, R39 ;  /* 0x000000277a0a723e */ /* 0x000fe200000000ff */
[----:B------:R-:W-:Y:S01]  /*34b0*/  IMAD.MOV.U32 R122, RZ, RZ, R151 ;  /* 0x000000ffff7a7224 */ /* 0x000fe200078e0097 */
[----:B------:R-:W-:Y:S01]  /*34c0*/  F2FP.F16.F32.PACK_AB R9, R73, R38 ;  /* 0x000000264909723e */ /* 0x000fe200000000ff */
[----:B------:R-:W1:Y:S01]  /*34d0*/  MUFU.EX2 R46, R46 ;  /* 0x0000002e002e7308 */ /* 0x000e620000000800 */
[----:B---3--:R-:W-:Y:S01]  /*34e0*/  FADD.FTZ R14, R42, R51 ;  /* 0x000000332a0e7221 */ /* 0x008fe20000010000 */
[----:B------:R-:W-:Y:S01]  /*34f0*/  FADD.FTZ R51, R41, R60 ;  /* 0x0000003c29337221 */ /* 0x000fe20000010000 */
[----:B------:R-:W-:Y:S01]  /*3500*/  SEL R37, R37, 0xffffffc0, !P2 ;  /* 0xffffffc025257807 */ /* 0x000fe20005000000 */
[----:B------:R-:W-:-:S02]  /*3510*/  IMAD.MOV.U32 R120, RZ, RZ, R151 ;  /* 0x000000ffff787224 */ /* 0x000fc400078e0097 */
[C---:B------:R-:W-:Y:S01]  /*3520*/  FADD.FTZ R60, R124.reuse, R51 ;  /* 0x000000337c3c7221 */ /* 0x040fe20000010000 */
[----:B0-----:R-:W-:Y:S01]  /*3530*/  F2FP.F16.F32.PACK_AB R20, R124, R41 ;  /* 0x000000297c14723e */ /* 0x001fe200000000ff */
[----:B------:R-:W0:Y:S01]  /*3540*/  MUFU.EX2 R77, R77 ;  /* 0x0000004d004d7308 */ /* 0x000e220000000800 */
[----:B----4-:R-:W-:Y:S01]  /*3550*/  FADD.FTZ R7, R75, R14 ;  /* 0x0000000e4b077221 */ /* 0x010fe20000010000 */
[----:B------:R-:W-:Y:S01]  /*3560*/  F2FP.F16.F32.PACK_AB R14, R15, R6 ;  /* 0x000000060f0e723e */ /* 0x000fe200000000ff */
[----:B------:R-:W-:Y:S01]  /*3570*/  FADD.FTZ R15, R47, R60 ;  /* 0x0000003c2f0f7221 */ /* 0x000fe20000010000 */
[----:B------:R-:W-:Y:S01]  /*3580*/  F2FP.F16.F32.PACK_AB R11, R75, R42 ;  /* 0x0000002a4b0b723e */ /* 0x000fe200000000ff */
[----:B------:R-:W-:Y:S01]  /*3590*/  IMAD.MOV.U32 R124, RZ, RZ, R151 ;  /* 0x000000ffff7c7224 */ /* 0x000fe200078e0097 */
[C---:B------:R-:W-:Y:S01]  /*35a0*/  F2FP.F16.F32.PACK_AB R22, R126.reuse, R47 ;  /* 0x0000002f7e16723e */ /* 0x040fe200000000ff */
[----:B------:R-:W-:Y:S01]  /*35b0*/  FADD.FTZ R15, R126, R15 ;  /* 0x0000000f7e0f7221 */ /* 0x000fe20000010000 */
[----:B------:R-:W2:Y:S01]  /*35c0*/  MUFU.EX2 R50, R50 ;  /* 0x0000003200327308 */ /* 0x000ea20000000800 */
[----:B-1----:R-:W-:Y:S01]  /*35d0*/  FADD.FTZ R6, R46, R7 ;  /* 0x000000072e067221 */ /* 0x002fe20000010000 */
[----:B------:R-:W-:-:S02]  /*35e0*/  IMAD.MOV.U32 R126, RZ, RZ, R151 ;  /* 0x000000ffff7e7224 */ /* 0x000fc400078e0097 */
[----:B------:R-:W-:Y:S01]  /*35f0*/  FADD.FTZ R60, R24, R15 ;  /* 0x0000000f183c7221 */ /* 0x000fe20000010000 */
[----:B------:R-:W-:Y:S02]  /*3600*/  F2FP.F16.F32.PACK_AB R15, R71, R34 ;  /* 0x00000022470f723e */ /* 0x000fe400000000ff */
[C---:B------:R-:W-:Y:S01]  /*3610*/  F2FP.F16.F32.PACK_AB R24, R25.reuse, R24 ;  /* 0x000000181918723e */ /* 0x040fe200000000ff */
[----:B------:R-:W-:Y:S01]  /*3620*/  FADD.FTZ R60, R25, R60 ;  /* 0x0000003c193c7221 */ /* 0x000fe20000010000 */
[----:B------:R-:W1:Y:S01]  /*3630*/  MUFU.EX2 R81, R81 ;  /* 0x0000005100517308 */ /* 0x000e620000000800 */
[----:B0-----:R-:W-:Y:S02]  /*3640*/  FADD.FTZ R7, R77, R6 ;  /* 0x000000064d077221 */ /* 0x001fe40000010000 */
[----:B------:R-:W-:-:S04]  /*3650*/  FADD.FTZ R21, R29, R60 ;  /* 0x0000003c1d157221 */ /* 0x000fc80000010000 */
[----:B------:R-:W-:Y:S01]  /*3660*/  FADD.FTZ R26, R32, R21 ;  /* 0x00000015201a7221 */ /* 0x000fe20000010000 */
[----:B------:R-:W0:Y:S01]  /*3670*/  MUFU.EX2 R27, R27 ;  /* 0x0000001b001b7308 */ /* 0x000e220000000800 */
[----:B--2---:R-:W-:Y:S01]  /*3680*/  FADD.FTZ R6, R50, R7 ;  /* 0x0000000732067221 */ /* 0x004fe20000010000 */
[----:B------:R-:W-:-:S06]  /*3690*/  F2FP.F16.F32.PACK_AB R21, R77, R46 ;  /* 0x0000002e4d15723e */ /* 0x000fcc00000000ff */
[----:B------:R-:W2:Y:S01]  /*36a0*/  MUFU.EX2 R30, R30 ;  /* 0x0000001e001e7308 */ /* 0x000ea20000000800 */
[----:B-1----:R-:W-:-:S07]  /*36b0*/  FADD.FTZ R6, R81, R6 ;  /* 0x0000000651067221 */ /* 0x002fce0000010000 */
[----:B------:R-:W1:Y:S01]  /*36c0*/  MUFU.EX2 R17, R70 ;  /* 0x0000004600117308 */ /* 0x000e620000000800 */
[----:B0-----:R-:W-:-:S07]  /*36d0*/  FADD.FTZ R7, R27, R6 ;  /* 0x000000061b077221 */ /* 0x001fce0000010000 */
[----:B------:R-:W0:Y:S01]  /*36e0*/  MUFU.EX2 R33, R33 ;  /* 0x0000002100217308 */ /* 0x000e220000000800 */
[----:B--2---:R-:W-:-:S07]  /*36f0*/  FADD.FTZ R6, R30, R7 ;  /* 0x000000071e067221 */ /* 0x004fce0000010000 */
[----:B------:R-:W2:Y:S01]  /*3700*/  MUFU.EX2 R18, R18 ;  /* 0x0000001200127308 */ /* 0x000ea20000000800 */
[----:B-1----:R-:W-:-:S07]  /*3710*/  FADD.FTZ R7, R17, R6 ;  /* 0x0000000611077221 */ /* 0x002fce0000010000 */
[----:B------:R-:W1:Y:S01]  /*3720*/  MUFU.EX2 R36, R36 ;  /* 0x0000002400247308 */ /* 0x000e620000000800 */
[----:B0-----:R-:W-:-:S07]  /*3730*/  FADD.FTZ R23, R33, R26 ;  /* 0x0000001a21177221 */ /* 0x001fce0000010000 */
[----:B------:R-:W0:Y:S01]  /*3740*/  MUFU.EX2 R48, R48 ;  /* 0x0000003000307308 */ /* 0x000e220000000800 */
[----:B--2---:R-:W-:-:S07]  /*3750*/  FADD.FTZ R7, R18, R7 ;  /* 0x0000000712077221 */ /* 0x004fce0000010000 */
[----:B------:R-:W2:Y:S01]  /*3760*/  MUFU.EX2 R35, R35 ;  /* 0x0000002300237308 */ /* 0x000ea20000000800 */
[C---:B-1----:R-:W-:Y:S01]  /*3770*/  FADD.FTZ R6, R36.reuse, R23 ;  /* 0x0000001724067221 */ /* 0x042fe20000010000 */
[----:B------:R-:W-:Y:S02]  /*3780*/  F2FP.F16.F32.PACK_AB R23, R81, R50 ;  /* 0x000000325117723e */ /* 0x000fe400000000ff */
[----:B------:R-:W-:-:S04]  /*3790*/  F2FP.F16.F32.PACK_AB R36, R36, R33 ;  /* 0x000000212424723e */ /* 0x000fc800000000ff */
[----:B------:R-:W1:Y:S01]  /*37a0*/  MUFU.EX2 R87, R80 ;  /* 0x0000005000577308 */ /* 0x000e620000000800 */
[----:B0-----:R-:W-:Y:S01]  /*37b0*/  FADD.FTZ R26, R48, R7 ;  /* 0x00000007301a7221 */ /* 0x001fe20000010000 */
[----:B------:R-:W-:-:S06]  /*37c0*/  IMAD.IADD R7, R37, 0x1, R154 ;  /* 0x0000000125077824 */ /* 0x000fcc00078e029a */
[----:B------:R-:W0:Y:S01]  /*37d0*/  MUFU.EX2 R40, R40 ;  /* 0x0000002800287308 */ /* 0x000e220000000800 */
[----:B--2---:R-:W-:Y:S01]  /*37e0*/  FADD.FTZ R39, R35, R6 ;  /* 0x0000000623277221 */ /* 0x004fe20000010000 */
[----:B------:R-:W-:-:S05]  /*37f0*/  IMAD.IADD R6, R49, 0x1, R37 ;  /* 0x0000000131067824 */ /* 0x000fca00078e0225 */
[----:B------:R2:W-:Y:S01]  /*3800*/  STSM.16.M88.4 [R6], R12 ;  /* 0x0000000c06007844 */ /* 0x0005e20000000200 */
[----:B------:R-:W3:Y:S01]  /*3810*/  MUFU.EX2 R52, R52 ;  /* 0x0000003400347308 */ /* 0x000ee20000000800 */
[----:B-1----:R-:W-:Y:S02]  /*3820*/  FADD.FTZ R37, R87, R26 ;  /* 0x0000001a57257221 */ /* 0x002fe40000010000 */
[----:B------:R1:W-:Y:S04]  /*3830*/  STSM.16.M88.4 [R7], R8 ;  /* 0x0000000807007844 */ /* 0x0003e80000000200 */
[----:B------:R-:W-:Y:S01]  /*3840*/  STSM.16.M88.4 [R5+0x24800], R20 ;  /* 0x0248001405007844 */ /* 0x000fe20000000200 */
[----:B------:R-:W4:Y:S01]  /*3850*/  MUFU.EX2 R19, R19 ;  /* 0x0000001300137308 */ /* 0x000f220000000800 */
[----:B0-----:R-:W-:-:S07]  /*3860*/  FADD.FTZ R38, R40, R39 ;  /* 0x0000002728267221 */ /* 0x001fce0000010000 */
[----:B------:R-:W0:Y:S01]  /*3870*/  MUFU.EX2 R89, R89 ;  /* 0x0000005900597308 */ /* 0x000e220000000800 */
[----:B---3--:R-:W-:-:S07]  /*3880*/  FADD.FTZ R26, R52, R37 ;  /* 0x00000025341a7221 */ /* 0x008fce0000010000 */
[----:B------:R-:W3:Y:S01]  /*3890*/  MUFU.EX2 R28, R28 ;  /* 0x0000001c001c7308 */ /* 0x000ee20000000800 */
[----:B----4-:R-:W-:-:S07]  /*38a0*/  FADD.FTZ R39, R19, R38 ;  /* 0x0000002613277221 */ /* 0x010fce0000010000 */
[----:B------:R-:W4:Y:S01]  /*38b0*/  MUFU.EX2 R54, R54 ;  /* 0x0000003600367308 */ /* 0x000f220000000800 */
[----:B0-----:R-:W-:-:S07]  /*38c0*/  FADD.FTZ R37, R89, R26 ;  /* 0x0000001a59257221 */ /* 0x001fce0000010000 */
[----:B------:R-:W0:Y:S01]  /*38d0*/  MUFU.EX2 R31, R31 ;  /* 0x0000001f001f7308 */ /* 0x000e220000000800 */
[C---:B---3--:R-:W-:Y:S01]  /*38e0*/  FADD.FTZ R26, R28.reuse, R39 ;  /* 0x000000271c1a7221 */ /* 0x048fe20000010000 */
[----:B------:R-:W-:Y:S02]  /*38f0*/  F2FP.F16.F32.PACK_AB R39, R89, R52 ;  /* 0x000000345927723e */ /* 0x000fe400000000ff */
[----:B------:R-:W-:-:S04]  /*3900*/  F2FP.F16.F32.PACK_AB R28, R28, R19 ;  /* 0x000000131c1c723e */ /* 0x000fc800000000ff */
[----:B------:R-:W2:Y:S01]  /*3910*/  MUFU.EX2 R91, R88 ;  /* 0x00000058005b7308 */ /* 0x000ea20000000800 */
[----:B----4-:R-:W-:Y:S01]  /*3920*/  FADD.FTZ R38, R54, R37 ;  /* 0x0000002536267221 */ /* 0x010fe20000010000 */
[----:B------:R-:W-:-:S06]  /*3930*/  F2FP.F16.F32.PACK_AB R37, R87, R48 ;  /* 0x000000305725723e */ /* 0x000fcc00000000ff */
[----:B------:R-:W1:Y:S01]  /*3940*/  MUFU.EX2 R44, R44 ;  /* 0x0000002c002c7308 */ /* 0x000e620000000800 */
[----:B0-----:R-:W-:Y:S01]  /*3950*/  FADD.FTZ R25, R31, R26 ;  /* 0x0000001a1f197221 */ /* 0x001fe20000010000 */
[----:B------:R-:W-:-:S06]  /*3960*/  F2FP.F16.F32.PACK_AB R26, R32, R29 ;  /* 0x0000001d201a723e */ /* 0x000fcc00000000ff */
[----:B------:R-:W0:Y:S01]  /*3970*/  MUFU.EX2 R43, R86 ;  /* 0x00000056002b7308 */ /* 0x000e220000000800 */
[C---:B--2---:R-:W-:Y:S01]  /*3980*/  FADD.FTZ R14, R91.reuse, R38 ;  /* 0x000000265b0e7221 */ /* 0x044fe20000010000 */
[----:B------:R-:W-:Y:S02]  /*3990*/  F2FP.F16.F32.PACK_AB R38, R40, R35 ;  /* 0x000000232826723e */ /* 0x000fe400000000ff */
[----:B------:R-:W-:-:S04]  /*39a0*/  F2FP.F16.F32.PACK_AB R29, R91, R54 ;  /* 0x000000365b1d723e */ /* 0x000fc800000000ff */
[----:B------:R-:W2:Y:S01]  /*39b0*/  MUFU.EX2 R53, R53 ;  /* 0x0000003500357308 */ /* 0x000ea20000000800 */
[----:B-1----:R-:W-:Y:S01]  /*39c0*/  FADD.FTZ R8, R44, R25 ;  /* 0x000000192c087221 */ /* 0x002fe20000010000 */
[----:B------:R-:W-:Y:S02]  /*39d0*/  F2FP.F16.F32.PACK_AB R25, R30, R27 ;  /* 0x0000001b1e19723e */ /* 0x000fe400000000ff */
[----:B------:R-:W-:Y:S02]  /*39e0*/  F2FP.F16.F32.PACK_AB R27, R18, R17 ;  /* 0x00000011121b723e */ /* 0x000fe400000000ff */
[----:B------:R-:W-:Y:S02]  /*39f0*/  F2FP.F16.F32.PACK_AB R30, R44, R31 ;  /* 0x0000001f2c1e723e */ /* 0x000fe400000000ff */
[----:B------:R-:W1:Y:S01]  /*3a00*/  MUFU.EX2 R64, R64 ;  /* 0x0000004000407308 */ /* 0x000e620000000800 */
[----:B0-----:R-:W-:Y:S01]  /*3a10*/  FADD.FTZ R9, R43, R14 ;  /* 0x0000000e2b097221 */ /* 0x001fe20000010000 */
[----:B------:R-:W-:Y:S04]  /*3a20*/  STSM.16.M88.4 [R154+0x6000], R24 ;  /* 0x006000189a007844 */ /* 0x000fe80000000200 */
[----:B------:R-:W-:Y:S02]  /*3a30*/  STSM.16.M88.4 [R6+0x6000], R36 ;  /* 0x0060002406007844 */ /* 0x000fe40000000200 */
[----:B------:R-:W0:Y:S01]  /*3a40*/  MUFU.EX2 R114, R114 ;  /* 0x0000007200727308 */ /* 0x000e220000000800 */
[----:B--2---:R-:W-:-:S07]  /*3a50*/  FADD.FTZ R11, R53, R8 ;  /* 0x00000008350b7221 */ /* 0x004fce0000010000 */
[----:B------:R-:W2:Y:S01]  /*3a60*/  MUFU.EX2 R90, R90 ;  /* 0x0000005a005a7308 */ /* 0x000ea20000000800 */
[C---:B-1----:R-:W-:Y:S01]  /*3a70*/  FADD.FTZ R9, R64.reuse, R9 ;  /* 0x0000000940097221 */ /* 0x042fe20000010000 */
[----:B------:R-:W-:-:S05]  /*3a80*/  F2FP.F16.F32.PACK_AB R31, R64, R43 ;  /* 0x0000002b401f723e */ /* 0x000fca00000000ff */
[----:B------:R-:W-:Y:S01]  /*3a90*/  STSM.16.M88.4 [R7+0x6000], R28 ;  /* 0x0060001c07007844 */ /* 0x000fe20000000200 */
        /* <DEDUP_REMOVED lines=15> */
[----:B--2---:R-:W-:Y:S01]  /*3b90*/  FADD.FTZ R10, R95, R8 ;  /* 0x000000085f0a7221 */ /* 0x004fe20000010000 */
[----:B------:R-:W-:-:S06]  /*3ba0*/  F2FP.F16.F32.PACK_AB R8, R114, R53 ;  /* 0x000000357208723e */ /* 0x000fcc00000000ff */
[----:B------:R-:W2:Y:S01]  /*3bb0*/  MUFU.EX2 R61, R61 ;  /* 0x0000003d003d7308 */ /* 0x000ea20000000800 */
[C---:B-1----:R-:W-:Y:S01]  /*3bc0*/  FADD.FTZ R14, R96.reuse, R9 ;  /* 0x00000009600e7221 */ /* 0x042fe20000010000 */
[----:B------:R-:W-:-:S06]  /*3bd0*/  F2FP.F16.F32.PACK_AB R96, R96, R57 ;  /* 0x000000396060723e */ /* 0x000fcc00000000ff */
[----:B------:R-:W1:Y:S01]  /*3be0*/  MUFU.EX2 R34, R99 ;  /* 0x0000006300227308 */ /* 0x000e620000000800 */
[----:B0-----:R-:W-:Y:S01]  /*3bf0*/  FADD.FTZ R9, R97, R10 ;  /* 0x0000000a61097221 */ /* 0x001fe20000010000 */
[----:B------:R-:W-:-:S06]  /*3c00*/  F2FP.F16.F32.PACK_AB R10, R92, R59 ;  /* 0x0000003b5c0a723e */ /* 0x000fcc00000000ff */
[----:B------:R-:W0:Y:S01]  /*3c10*/  MUFU.EX2 R100, R100 ;  /* 0x0000006400647308 */ /* 0x000e220000000800 */
[----:B--2---:R-:W-:-:S07]  /*3c20*/  FADD.FTZ R11, R61, R14 ;  /* 0x0000000e3d0b7221 */ /* 0x004fce0000010000 */
[----:B------:R-:W2:Y:S01]  /*3c30*/  MUFU.EX2 R102, R102 ;  /* 0x0000006600667308 */ /* 0x000ea20000000800 */
[C---:B-1----:R-:W-:Y:S01]  /*3c40*/  FADD.FTZ R9, R34.reuse, R9 ;  /* 0x0000000922097221 */ /* 0x042fe20000010000 */
[----:B------:R-:W-:-:S06]  /*3c50*/  F2FP.F16.F32.PACK_AB R97, R34, R97 ;  /* 0x000000612261723e */ /* 0x000fcc00000000ff */
[----:B------:R-:W1:Y:S01]  /*3c60*/  MUFU.EX2 R63, R63 ;  /* 0x0000003f003f7308 */ /* 0x000e620000000800 */
[C---:B0-----:R-:W-:Y:S01]  /*3c70*/  FADD.FTZ R18, R100.reuse, R11 ;  /* 0x0000000b64127221 */ /* 0x041fe20000010000 */
[----:B------:R-:W-:Y:S02]  /*3c80*/  F2FP.F16.F32.PACK_AB R11, R95, R94 ;  /* 0x0000005e5f0b723e */ /* 0x000fe400000000ff */
[----:B------:R-:W-:-:S04]  /*3c90*/  F2FP.F16.F32.PACK_AB R98, R100, R61 ;  /* 0x0000003d6462723e */ /* 0x000fc800000000ff */
[----:B------:R-:W0:Y:S01]  /*3ca0*/  MUFU.EX2 R99, R103 ;  /* 0x0000006700637308 */ /* 0x000e220000000800 */
[----:B--2---:R-:W-:Y:S01]  /*3cb0*/  FADD.FTZ R14, R102, R9 ;  /* 0x00000009660e7221 */ /* 0x004fe20000010000 */
[----:B------:R-:W-:-:S05]  /*3cc0*/  F2FP.F16.F32.PACK_AB R9, R45, R90 ;  /* 0x0000005a2d09723e */ /* 0x000fca00000000ff */
[----:B------:R2:W-:Y:S01]  /*3cd0*/  STSM.16.M88.4 [R5+0x2a800], R8 ;  /* 0x02a8000805007844 */ /* 0x0005e20000000200 */
[----:B------:R-:W3:Y:S01]  /*3ce0*/  MUFU.EX2 R104, R104 ;  /* 0x0000006800687308 */ /* 0x000ee20000000800 */
[----:B-1----:R-:W-:-:S07]  /*3cf0*/  FADD.FTZ R13, R63, R18 ;  /* 0x000000123f0d7221 */ /* 0x002fce0000010000 */
[----:B------:R-:W1:Y:S01]  /*3d00*/  MUFU.EX2 R105, R106 ;  /* 0x0000006a00697308 */ /* 0x000e620000000800 */
[C---:B0-----:R-:W-:Y:S01]  /*3d10*/  FADD.FTZ R14, R99.reuse, R14 ;  /* 0x0000000e630e7221 */ /* 0x041fe20000010000 */
[----:B------:R-:W-:-:S05]  /*3d20*/  F2FP.F16.F32.PACK_AB R99, R99, R102 ;  /* 0x000000666363723e */ /* 0x000fca00000000ff */
[----:B------:R0:W-:Y:S01]  /*3d30*/  STSM.16.M88.4 [R154+0xc000], R96 ;  /* 0x00c000609a007844 */ /* 0x0001e20000000200 */
[----:B------:R-:W4:Y:S01]  /*3d40*/  MUFU.EX2 R12, R107 ;  /* 0x0000006b000c7308 */ /* 0x000f220000000800 */
[C---:B---3--:R-:W-:Y:S01]  /*3d50*/  FADD.FTZ R18, R104.reuse, R13 ;  /* 0x0000000d68127221 */ /* 0x048fe20000010000 */
[----:B------:R-:W-:-:S06]  /*3d60*/  F2FP.F16.F32.PACK_AB R104, R104, R63 ;  /* 0x0000003f6868723e */ /* 0x000fcc00000000ff */
[----:B------:R-:W3:Y:S01]  /*3d70*/  MUFU.EX2 R65, R65 ;  /* 0x0000004100417308 */ /* 0x000ee20000000800 */
[----:B-1----:R-:W-:-:S07]  /*3d80*/  FADD.FTZ R13, R105, R14 ;  /* 0x0000000e690d7221 */ /* 0x002fce0000010000 */
[----:B------:R-:W1:Y:S01]  /*3d90*/  MUFU.EX2 R110, R110 ;  /* 0x0000006e006e7308 */ /* 0x000e620000000800 */
[C---:B----4-:R-:W-:Y:S01]  /*3da0*/  FADD.FTZ R13, R12.reuse, R13 ;  /* 0x0000000d0c0d7221 */ /* 0x050fe20000010000 */
[----:B------:R-:W-:Y:S01]  /*3db0*/  F2FP.F16.F32.PACK_AB R105, R12, R105 ;  /* 0x000000690c69723e */ /* 0x000fe200000000ff */
[----:B------:R-:W-:-:S05]  /*3dc0*/  IMAD.MOV.U32 R12, RZ, RZ, RZ ;  /* 0x000000ffff0c7224 */ /* 0x000fca00078e00ff */
[----:B------:R-:W4:Y:S01]  /*3dd0*/  MUFU.EX2 R108, R108 ;  /* 0x0000006c006c7308 */ /* 0x000f220000000800 */
[----:B---3--:R-:W-:-:S07]  /*3de0*/  FADD.FTZ R15, R65, R18 ;  /* 0x00000012410f7221 */ /* 0x008fce0000010000 */
[----:B------:R-:W3:Y:S01]  /*3df0*/  MUFU.EX2 R107, R58 ;  /* 0x0000003a006b7308 */ /* 0x000ee20000000800 */
[----:B-1----:R-:W-:-:S07]  /*3e00*/  FADD.FTZ R14, R110, R13 ;  /* 0x0000000d6e0e7221 */ /* 0x002fce0000010000 */
[----:B------:R-:W1:Y:S01]  /*3e10*/  MUFU.EX2 R67, R67 ;  /* 0x0000004300437308 */ /* 0x000e620000000800 */
[C---:B----4-:R-:W-:Y:S01]  /*3e20*/  FADD.FTZ R18, R108.reuse, R15 ;  /* 0x0000000f6c127221 */ /* 0x050fe20000010000 */
[----:B------:R-:W-:-:S06]  /*3e30*/  F2FP.F16.F32.PACK_AB R106, R108, R65 ;  /* 0x000000416c6a723e */ /* 0x000fcc00000000ff */
[----:B------:R-:W2:Y:S01]  /*3e40*/  MUFU.EX2 R56, R56 ;  /* 0x0000003800387308 */ /* 0x000ea20000000800 */
[C---:B---3--:R-:W-:Y:S01]  /*3e50*/  FADD.FTZ R13, R107.reuse, R14 ;  /* 0x0000000e6b0d7221 */ /* 0x048fe20000010000 */
[----:B------:R-:W-:-:S05]  /*3e60*/  F2FP.F16.F32.PACK_AB R107, R107, R110 ;  /* 0x0000006e6b6b723e */ /* 0x000fca00000000ff */
[----:B------:R0:W-:Y:S01]  /*3e70*/  STSM.16.M88.4 [R6+0xc000], R104 ;  /* 0x00c0006806007844 */ /* 0x0001e20000000200 */
[----:B------:R-:W3:Y:S01]  /*3e80*/  MUFU.EX2 R112, R112 ;  /* 0x0000007000707308 */ /* 0x000ee20000000800 */
[----:B-1----:R-:W-:-:S07]  /*3e90*/  FADD.FTZ R15, R67, R18 ;  /* 0x00000012430f7221 */ /* 0x002fce0000010000 */
[----:B------:R1:W4:Y:S01]  /*3ea0*/  MUFU.EX2 R113, R128 ;  /* 0x0000008000717308 */ /* 0x0003220000000800 */
[----:B--2---:R-:W-:Y:S01]  /*3eb0*/  FADD.FTZ R8, R56, R13 ;  /* 0x0000000d38087221 */ /* 0x004fe20000010000 */
[----:B------:R-:W-:-:S05]  /*3ec0*/  VIADD R13, R16, 0xfffffffe ;  /* 0xfffffffe100d7836 */ /* 0x000fca0000000000 */
[----:B------:R-:W-:Y:S01]  /*3ed0*/  ISETP.GE.AND P2, PT, R13, R121, PT ;  /* 0x000000790d00720c */ /* 0x000fe20003f46270 */
[----:B------:R-:W-:Y:S01]  /*3ee0*/  MUFU.EX2 R69, R69 ;  /* 0x0000004500457308 */ /* 0x000fe20000000800 */
[C---:B---3--:R-:W-:Y:S01]  /*3ef0*/  FADD.FTZ R10, R112.reuse, R15 ;  /* 0x0000000f700a7221 */ /* 0x048fe20000010000 */
[----:B------:R-:W-:Y:S01]  /*3f00*/  F2FP.F16.F32.PACK_AB R112, R112, R67 ;  /* 0x000000437070723e */ /* 0x000fe200000000ff */
[--C-:B-1----:R-:W-:Y:S02]  /*3f10*/  IMAD.MOV.U32 R128, RZ, RZ, R151.reuse ;  /* 0x000000ffff807224 */ /* 0x102fe400078e0097 */
[----:B------:R-:W-:-:S03]  /*3f20*/  IMAD.MOV.U32 R121, RZ, RZ, R151 ;  /* 0x000000ffff797224 */ /* 0x000fc600078e0097 */
[----:B------:R-:W1:Y:S01]  /*3f30*/  MUFU.EX2 R116, R116 ;  /* 0x0000007400747308 */ /* 0x000e620000000800 */
[C---:B----4-:R-:W-:Y:S01]  /*3f40*/  FADD.FTZ R9, R113.reuse, R8 ;  /* 0x0000000871097221 */ /* 0x050fe20000010000 */
[----:B------:R-:W-:-:S06]  /*3f50*/  F2FP.F16.F32.PACK_AB R113, R113, R56 ;  /* 0x000000387171723e */ /* 0x000fcc00000000ff */
[----:B------:R-:W-:Y:S08]  /*3f60*/  MUFU.EX2 R118, R118 ;  /* 0x0000007600767308 */ /* 0x000ff00000000800 */
[----:B------:R-:W2:Y:S01]  /*3f70*/  MUFU.EX2 R85, R85 ;  /* 0x0000005500557308 */ /* 0x000ea20000000800 */
[----:B-1----:R-:W-:Y:S01]  /*3f80*/  F2FP.F16.F32.PACK_AB R114, R116, R69 ;  /* 0x000000457472723e */ /* 0x002fe200000000ff */
[----:B------:R-:W-:-:S04]  /*3f90*/  FADD.FTZ R69, R69, R10 ;  /* 0x0000000a45457221 */ /* 0x000fc80000010000 */
[----:B------:R-:W-:Y:S01]  /*3fa0*/  FADD.FTZ R8, R116, R69 ;  /* 0x0000004574087221 */ /* 0x000fe20000010000 */
[----:B--2---:R-:W-:Y:S01]  /*3fb0*/  F2FP.F16.F32.PACK_AB R115, R85, R118 ;  /* 0x000000765573723e */ /* 0x004fe200000000ff */
[----:B------:R-:W-:-:S04]  /*3fc0*/  FADD.FTZ R118, R118, R9 ;  /* 0x0000000976767221 */ /* 0x000fc80000010000 */
[----:B------:R0:W-:Y:S01]  /*3fd0*/  STSM.16.M88.4 [R7+0xc000], R112 ;  /* 0x00c0007007007844 */ /* 0x0001e20000000200 */
[----:B------:R-:W-:Y:S01]  /*3fe0*/  FADD.FTZ R9, R85, R118 ;  /* 0x0000007655097221 */ /* 0x000fe20000010000 */
[----:B------:R1:W-:Y:S06]  /*3ff0*/  MEMBAR.ALL.CTA ;  /* 0x0000000000007992 */ /* 0x0003ec0000008000 */
[----:B-1----:R-:W1:Y:S02]  /*4000*/  FENCE.VIEW.ASYNC.S ;  /* 0x00000000000073c6 */ /* 0x002e640000000000 */
[----:B-1----:R-:W-:Y:S01]  /*4010*/  NOP ;  /* 0x0000000000007918 */ /* 0x002fe20000000000 */
[----:B------:R-:W-:Y:S05]  /*4020*/  @!P2 BRA `(.L_x_12156) ;  /* 0x0000002800f4a947 */ /* 0x000fea0003800000 */
[----:B------:R-:W-:Y:S01]  /*4030*/  MOV R15, R2 ;  /* 0x00000002000f7202 */ /* 0x000fe20000000f00 */
[C---:B------:R-:W-:Y:S01]  /*4040*/  VIADD R2, R154.reuse, 0x6000 ;  /* 0x000060009a027836 */ /* 0x040fe20000000000 */
[----:B------:R-:W-:Y:S01]  /*4050*/  CS2R R150, SRZ ;  /* 0x0000000000967805 */ /* 0x000fe2000001ff00 */
[----:B------:R-:W-:Y:S01]  /*4060*/  VIADD R0, R154, 0xc000 ;  /* 0x0000c0009a007836 */ /* 0x000fe20000000000 */
[----:B------:R-:W-:Y:S01]  /*4070*/  CS2R R148, SRZ ;  /* 0x0000000000947805 */ /* 0x000fe2000001ff00 */
[----:B------:R-:W-:Y:S01]  /*4080*/  IMAD.MOV.U32 R11, RZ, RZ, R4 ;  /* 0x000000ffff0b7224 */ /* 0x000fe200078e0004 */
[----:B------:R1:W-:Y:S01]  /*4090*/  STL [R1+0x8], R2 ;  /* 0x0000080201007387 */ /* 0x0003e20000100800 */
[----:B------:R-:W-:Y:S01]  /*40a0*/  IMAD.MOV.U32 R10, RZ, RZ, RZ ;  /* 0x000000ffff0a7224 */ /* 0x000fe200078e00ff */
[----:B------:R-:W-:Y:S02]  /*40b0*/  CS2R R146, SRZ ;  /* 0x0000000000927805 */ /* 0x000fe4000001ff00 */
[----:B------:R-:W-:Y:S01]  /*40c0*/  CS2R R144, SRZ ;  /* 0x0000000000907805 */ /* 0x000fe2000001ff00 */
[----:B------:R1:W-:Y:S01]  /*40d0*/  STL [R1+0x4], R0 ;  /* 0x0000040001007387 */ /* 0x0003e20000100800 */
        /* <DEDUP_REMOVED lines=12> */
[----:B-1----:R-:W-:-:S06]  /*41a0*/  UMOV UR4, URZ ;  /* 0x0000003f00047c82 */ /* 0x002fcc0008000000 */
.L_x_12165:
[----:B------:R-:W2:Y:S01]  /*41b0*/  LDL R0, [R1+0xc] ;  /* 0x00000c0001007983 */ /* 0x000ea20000100800 */
[----:B------:R-:W-:-:S04]  /*41c0*/  UIADD3 UR5, UR4, 0x1, URZ ;  /* 0x0000000104057890 */ /* 0x000fc8000fffe03f */
[----:B------:R-:W-:-:S04]  /*41d0*/  UISETP.NE.AND UP0, UPT, UR5, 0x2, UPT ;  /* 0x000000020500788c */ /* 0x000fc8000bf05270 */
[----:B------:R-:W-:Y:S02]  /*41e0*/  USEL UR7, URZ, 0x1, UP0 ;  /* 0x000000013f077887 */ /* 0x000fe40008000000 */
[----:B------:R-:W-:-:S04]  /*41f0*/  USEL UR5, UR5, URZ, UP0 ;  /* 0x0000003f05057287 */ /* 0x000fc80008000000 */
[----:B------:R-:W-:Y:S02]  /*4200*/  LOP3.LUT R12, R10, UR7, RZ, 0x3c, !PT ;  /* 0x000000070a0c7c12 */ /* 0x000fe4000f8e3cff */
[----:B--2---:R-:W-:Y:S01]  /*4210*/  ISETP.NE.AND P3, PT, R0, RZ, PT ;  /* 0x000000ff0000720c */ /* 0x004fe20003f65270 */
[----:B------:R-:W-:-:S12]  /*4220*/  IMAD.U32 R0, RZ, RZ, UR5 ;  /* 0x00000005ff007e24 */ /* 0x000fd8000f8e00ff */
[----:B------:R-:W-:Y:S05]  /*4230*/  @P3 BRA `(.L_x_12157) ;  /* 0x0000000000283947 */ /* 0x000fea0003800000 */
[----:B------:R-:W-:Y:S05]  /*4240*/  @!P0 BRA `(.L_x_12158) ;  /* 0x0000000000048947 */ /* 0x000fea0003800000 */
[----:B------:R-:W-:Y:S01]  /*4250*/  BPT.TRAP 0x1 ;  /* 0x000000040000795c */ /* 0x000fe20000300000 */
.L_x_12158:
[----:B------:R-:W-:Y:S02]  /*4260*/  LEA R3, R0, UR36, 0x3 ;  /* 0x0000002400037c11 */ /* 0x000fe4000f8e18ff */
[----:B------:R-:W-:-:S04]  /*4270*/  SHF.L.U32 R2, R12, 0x1f, RZ ;  /* 0x0000001f0c027819 */ /* 0x000fc800000006ff */
[----:B------:R1:W2:Y:S01]  /*4280*/  SYNCS.PHASECHK.TRANS64.TRYWAIT P2, [R3+URZ+0x30830], R2 ;  /* 0x03083002030075a7 */ /* 0x0002a2000804017f */
[----:B------:R-:W-:Y:S05]  /*4290*/  @!P0 BRA `(.L_x_12159) ;  /* 0x0000000000048947 */ /* 0x000fea0003800000 */
[----:B------:R-:W-:Y:S01]  /*42a0*/  BPT.TRAP 0x1 ;  /* 0x000000040000795c */ /* 0x000fe20000300000 */
.L_x_12159:
[----:B--2---:R-:W-:Y:S05]  /*42b0*/  @P2 BRA `(.L_x_12157) ;  /* 0x0000000000082947 */ /* 0x004fea0003800000 */
[----:B------:R-:W2:Y:S02]  /*42c0*/  SYNCS.PHASECHK.TRANS64.TRYWAIT P2, [R3+URZ+0x30830], R2 ;  /* 0x03083002030075a7 */ /* 0x000ea4000804017f */
[----:B--2---:R-:W-:Y:S05]  /*42d0*/  @!P2 BRA `(.L_x_12160) ;  /* 0x0000007800bca947 */ /* 0x004fea0003800000 */
.L_x_12157:
[----:B------:R-:W3:Y:S01]  /*42e0*/  S2R R4, SR_TID.X ;  /* 0x0000000000047919 */ /* 0x000ee20000002100 */
[----:B------:R-:W-:Y:S01]  /*42f0*/  R2UR UR18, R0 ;  /* 0x00000000001272ca */ /* 0x000fe200000e0000 */
[----:B------:R-:W-:Y:S01]  /*4300*/  UMOV UR23, 0x40000040 ;  /* 0x4000004000177882 */ /* 0x000fe20000000000 */
[----:B------:R-:W-:Y:S01]  /*4310*/  R2UR UR20, R152 ;  /* 0x00000000981472ca */ /* 0x000fe200000e0000 */
[----:B------:R-:W-:Y:S01]  /*4320*/  UMOV UR11, 0x40000040 ;  /* 0x40000040000b7882 */ /* 0x000fe20000000000 */
[----:B------:R-:W-:Y:S01]  /*4330*/  R2UR UR21, R153 ;  /* 0x00000000991572ca */ /* 0x000fe200000e0000 */
[----:B------:R-:W-:Y:S01]  /*4340*/  UMOV UR15, 0x40000040 ;  /* 0x40000040000f7882 */ /* 0x000fe20000000000 */
[----:B------:R-:W-:-:S07]  /*4350*/  UMOV UR19, 0x40000040 ;  /* 0x4000004000137882 */ /* 0x000fce0000000000 */
[----:B------:R-:W-:-:S04]  /*4360*/  UIMAD UR18, UR18, 0x600, UR6 ;  /* 0x00000600121278a4 */ /* 0x000fc8000f8e0206 */
[----:B------:R-:W-:Y:S02]  /*4370*/  UIADD3 UR10, UR18, 0x2, URZ ;  /* 0x00000002120a7890 */ /* 0x000fe4000fffe03f */
[----:B------:R-:W-:Y:S02]  /*4380*/  UIADD3 UR14, UR18, 0x4, URZ ;  /* 0x00000004120e7890 */ /* 0x000fe4000fffe03f */
[----:B------:R-:W-:Y:S01]  /*4390*/  UMOV UR22, UR18 ;  /* 0x0000001200167c82 */ /* 0x000fe20008000000 */
[----:B------:R-:W-:Y:S01]  /*43a0*/  UIADD3 UR18, UR18, 0x6, URZ ;  /* 0x0000000612127890 */ /* 0x000fe2000fffe03f */
[----:B---3--:R-:W-:-:S05]  /*43b0*/  SHF.R.U32.HI R4, RZ, 0x7, R4 ;  /* 0x00000007ff047819 */ /* 0x008fca0000011604 */
[----:B-12---:R-:W-:-:S05]  /*43c0*/  VIADD R2, R4, 0x8 ;  /* 0x0000000804027836 */ /* 0x006fca0000000000 */
[----:B------:R1:W-:Y:S06]  /*43d0*/  BAR.SYNC.DEFER_BLOCKING R2, 0x100 ;  /* 0x000400020000751d */ /* 0x0003ec0000010000 */
[----:B0-----:R-:W-:-:S06]  /*43e0*/  WARPGROUP.ARRIVE ;  /* 0x00000000000079c5 */ /* 0x001fcc0000000000 */
[----:B------:R-:W-:Y:S03]  /*43f0*/  HGMMA.64x192x16.F32 R24, gdesc[UR20], RZ, !UPT, gsb0 ;  /* 0x02e00000141879f0 */ /* 0x000fe6000c0008ff */
[----:B------:R-:W-:Y:S02]  /*4400*/  WARPGROUP.DEPBAR.LE gsb0, 0x0 ;  /* 0x00008000000079c5 */ /* 0x000fe40000010000 */
[----:B------:R-:W-:-:S15]  /*4410*/  WARPGROUP.ARRIVE ;  /* 0x00000000000079c5 */ /* 0x000fde0000000000 */
        /* <DEDUP_REMOVED lines=8> */
[----:B-1----:R-:W-:Y:S05]  /*44a0*/  @P3 BRA `(.L_x_12161) ;  /* 0x0000000000283947 */ /* 0x002fea0003800000 */
[----:B------:R-:W-:Y:S05]  /*44b0*/  @!P0 BRA `(.L_x_12162) ;  /* 0x0000000000048947 */ /* 0x000fea0003800000 */
[----:B------:R-:W-:Y:S01]  /*44c0*/  BPT.TRAP 0x1 ;  /* 0x000000040000795c */ /* 0x000fe20000300000 */
.L_x_12162:
[----:B------:R-:W-:Y:S01]  /*44d0*/  ULEA UR5, UR4, UR36, 0x3 ;  /* 0x0000002404057291 */ /* 0x000fe2000f8e183f */
[----:B------:R-:W-:-:S08]  /*44e0*/  SHF.L.U32 R2, R10, 0x1f, RZ ;  /* 0x0000001f0a027819 */ /* 0x000fd000000006ff */
[----:B------:R0:W1:Y:S01]  /*44f0*/  SYNCS.PHASECHK.TRANS64.TRYWAIT P2, [UR5+0x30850], R2 ;  /* 0x03085002ff0075a7 */ /* 0x0000620008040145 */
[----:B------:R-:W-:Y:S05]  /*4500*/  @!P0 BRA `(.L_x_12163) ;  /* 0x0000000000048947 */ /* 0x000fea0003800000 */
[----:B------:R-:W-:Y:S01]  /*4510*/  BPT.TRAP 0x1 ;  /* 0x000000040000795c */ /* 0x000fe20000300000 */
.L_x_12163:
[----:B-1----:R-:W-:Y:S05]  /*4520*/  @P2 BRA `(.L_x_12161) ;  /* 0x0000000000082947 */ /* 0x002fea0003800000 */
[----:B------:R-:W1:Y:S02]  /*4530*/  SYNCS.PHASECHK.TRANS64.TRYWAIT P2, [UR5+0x30850], R2 ;  /* 0x03085002ff0075a7 */ /* 0x000e640008040145 */
[----:B-1----:R-:W-:Y:S05]  /*4540*/  @!P2 BRA `(.L_x_12164) ;  /* 0x000000780034a947 */ /* 0x002fea0003800000 */
.L_x_12161:
[----:B-1----:R-:W2:Y:S01]  /*4550*/  LDL R3, [R1] ;  /* 0x0000000001037983 */ /* 0x002ea20000100800 */
[----:B------:R-:W-:Y:S01]  /*4560*/  UIADD3 UR5, UR36, 0x400, URZ ;  /* 0x0000040024057890 */ /* 0x000fe2000fffe03f */
[----:B------:R-:W-:Y:S01]  /*4570*/  WARPGROUP.ARRIVE ;  /* 0x00000000000079c5 */ /* 0x000fe20000000000 */
[----:B------:R-:W-:Y:S01]  /*4580*/  UMOV UR23, 0x40000040 ;  /* 0x4000004000177882 */ /* 0x000fe20000000000 */
[----:B------:R-:W-:Y:S01]  /*4590*/  UMOV UR21, 0x40000040 ;  /* 0x4000004000157882 */ /* 0x000fe20000000000 */
[----:B------:R-:W-:Y:S01]  /*45a0*/  USHF.R.U32.HI UR5, URZ, 0x4, UR5 ;  /* 0x000000043f057899 */ /* 0x000fe20008011605 */
[----:B0-----:R-:W-:Y:S02]  /*45b0*/  FMNMX.FTZ R2, R24, R15, !PT ;  /* 0x0000000f18027209 */ /* 0x001fe40007810000 */
[----:B------:R-:W0:Y:S01]  /*45c0*/  S2R R18, SR_TID.X ;  /* 0x0000000000127919 */ /* 0x000e220000002100 */
[----:B------:R-:W-:-:S04]  /*45d0*/  ULOP3.LUT UR5, UR5, 0x3fff, URZ, 0xc0, !UPT ;  /* 0x00003fff05057892 */ /* 0x000fc8000f8ec03f */
[----:B------:R-:W-:-:S07]  /*45e0*/  UIMAD UR10, UR4, 0x600, UR5 ;  /* 0x00000600040a78a4 */ /* 0x000fce000f8e0205 */
[----:B------:R-:W-:Y:S01]  /*45f0*/  UMOV UR22, UR10 ;  /* 0x0000000a00167c82 */ /* 0x000fe20008000000 */
[----:B0-----:R-:W-:Y:S02]  /*4600*/  SHF.R.U32.HI R16, RZ, 0x7, R18 ;  /* 0x00000007ff107819 */ /* 0x001fe40000011612 */
[----:B------:R-:W-:Y:S02]  /*4610*/  ISETP.GE.U32.AND P2, PT, R18, 0x180, PT ;  /* 0x000001801200780c */ /* 0x000fe40003f46070 */
[----:B--2---:R-:W-:Y:S02]  /*4620*/  R2UR UR7, R3 ;  /* 0x00000000030772ca */ /* 0x004fe400000e0000 */
[----:B------:R-:W-:Y:S02]  /*4630*/  FMNMX.FTZ R3, R25, R2, !PT ;  /* 0x0000000219037209 */ /* 0x000fe40007810000 */
[----:B------:R-:W-:-:S04]  /*4640*/  FMNMX.FTZ R2, R26, R11, !PT ;  /* 0x0000000b1a027209 */ /* 0x000fc80007810000 */
[----:B------:R-:W-:Y:S02]  /*4650*/  FMNMX.FTZ R17, R27, R2, !PT ;  /* 0x000000021b117209 */ /* 0x000fe40007810000 */
[----:B------:R-:W-:Y:S02]  /*4660*/  FMNMX.FTZ R2, R28, R3, !PT ;  /* 0x000000031c027209 */ /* 0x000fe40007810000 */
[----:B------:R-:W-:Y:S01]  /*4670*/  FMNMX.FTZ R4, R30, R17, !PT ;  /* 0x000000111e047209 */ /* 0x000fe20007810000 */
[----:B------:R-:W-:Y:S01]  /*4680*/  UIADD3 UR7, UR7, 0x1e800, URZ ;  /* 0x0001e80007077890 */ /* 0x000fe2000fffe03f */
[----:B------:R-:W-:Y:S02]  /*4690*/  FMNMX.FTZ R3, R29, R2, !PT ;  /* 0x000000021d037209 */ /* 0x000fe40007810000 */
[----:B------:R-:W-:Y:S01]  /*46a0*/  FMNMX.FTZ R17, R31, R4, !PT ;  /* 0x000000041f117209 */ /* 0x000fe20007810000 */
[----:B------:R-:W-:Y:S01]  /*46b0*/  USHF.R.U32.HI UR7, URZ, 0x4, UR7 ;  /* 0x000000043f077899 */ /* 0x000fe20008011607 */
[----:B------:R-:W-:-:S02]  /*46c0*/  FMNMX.FTZ R2, R32, R3, !PT ;  /* 0x0000000320027209 */ /* 0x000fc40007810000 */
[----:B------:R-:W-:Y:S01]  /*46d0*/  FMNMX.FTZ R4, R34, R17, !PT ;  /* 0x0000001122047209 */ /* 0x000fe20007810000 */
[----:B------:R-:W-:Y:S01]  /*46e0*/  ULOP3.LUT UR7, UR7, 0x3fff, URZ, 0xc0, !UPT ;  /* 0x00003fff07077892 */ /* 0x000fe2000f8ec03f */
[----:B------:R-:W-:Y:S02]  /*46f0*/  FMNMX.FTZ R3, R33, R2, !PT ;  /* 0x0000000221037209 */ /* 0x000fe40007810000 */
[----:B------:R-:W-:Y:S01]  /*4700*/  FMNMX.FTZ R17, R35, R4, !PT ;  /* 0x0000000423117209 */ /* 0x000fe20007810000 */
[----:B------:R-:W-:Y:S01]  /*4710*/  ULOP3.LUT UR14, UR7, 0x10000, URZ, 0xfc, !UPT ;  /* 0x00010000070e7892 */ /* 0x000fe2000f8efc3f */
[----:B------:R-:W-:Y:S02]  /*4720*/  FMNMX.FTZ R2, R36, R3, !PT ;  /* 0x0000000324027209 */ /* 0x000fe40007810000 */
[----:B------:R-:W-:Y:S02]  /*4730*/  FMNMX.FTZ R4, R38, R17, !PT ;  /* 0x0000001126047209 */ /* 0x000fe40007810000 */
[----:B------:R-:W-:-:S02]  /*4740*/  FMNMX.FTZ R3, R37, R2, !PT ;  /* 0x0000000225037209 */ /* 0x000fc40007810000 */
[----:B------:R-:W-:Y:S01]  /*4750*/  UMOV UR20, UR14 ;  /* 0x0000000e00147c82 */ /* 0x000fe20008000000 */
[----:B------:R-:W-:Y:S01]  /*4760*/  FMNMX.FTZ R17, R39, R4, !PT ;  /* 0x0000000427117209 */ /* 0x000fe20007810000 */
[----:B------:R-:W-:Y:S01]  /*4770*/  HGMMA.64x64x16.F32 R120, gdesc[UR20].tnspB, R120, gsb0 ;  /* 0x40e00000147879f0 */ /* 0x000fe20008000878 */
[----:B------:R-:W-:Y:S01]  /*4780*/  UIADD3 UR22, UR10, 0x80, URZ ;  /* 0x000000800a167890 */ /* 0x000fe2000fffe03f */
[----:B------:R-:W-:Y:S01]  /*4790*/  FMNMX.FTZ R2, R40, R3, !PT ;  /* 0x0000000328027209 */ /* 0x000fe20007810000 */
[----:B------:R-:W-:Y:S01]  /*47a0*/  UIADD3 UR20, UR14, 0x2, URZ ;  /* 0x000000020e147890 */ /* 0x000fe2000fffe03f */
[----:B------:R-:W-:Y:S01]  /*47b0*/  FMNMX.FTZ R4, R42, R17, !PT ;  /* 0x000000112a047209 */ /* 0x000fe20007810000 */
[----:B------:R-:W-:Y:S01]  /*47c0*/  UMOV UR23, 0x40000040 ;  /* 0x4000004000177882 */ /* 0x000fe20000000000 */
[----:B------:R-:W-:Y:S01]  /*47d0*/  UMOV UR21, 0x40000040 ;  /* 0x4000004000157882 */ /* 0x000fe20000000000 */
        /* <DEDUP_REMOVED lines=34> */
[----:B------:R-:W-:Y:S01]  /*4a00*/  FMNMX.FTZ R2, R76, R3, !PT ;  /* 0x000000034c027209 */ /* 0x000fe20007810000 */
[----:B------:R-:W-:Y:S02]  /*4a10*/  WARPGROUP.DEPBAR.LE gsb0, 0x0 ;  /* 0x00008000000079c5 */ /* 0x000fe40000010000 */
[----:B------:R-:W-:Y:S01]  /*4a20*/  WARPGROUP.ARRIVE ;  /* 0x00000000000079c5 */ /* 0x000fe20000000000 */
[----:B------:R-:W-:Y:S02]  /*4a30*/  FMNMX.FTZ R3, R77, R2, !PT ;  /* 0x000000024d037209 */ /* 0x000fe40007810000 */
[----:B------:R-:W-:-:S02]  /*4a40*/  FMNMX.FTZ R4, R78, R17, !PT ;  /* 0x000000114e047209 */ /* 0x000fc40007810000 */
        /* <DEDUP_REMOVED lines=46> */
[----:B------:R-:W-:-:S03]  /*4d30*/  FMNMX.FTZ R4, R118, R17, !PT ;  /* 0x0000001176047209 */ /* 0x000fc60007810000 */
[----:B------:R-:W-:Y:S01]  /*4d40*/  HGMMA.64x64x16.F32 R120, gdesc[UR20].tnspB, R120, gsb0 ;  /* 0x40e00000147879f0 */ /* 0x000fe20008000878 */
[----:B------:R-:W-:Y:S01]  /*4d50*/  UIADD3 UR22, UR10, 0x180, URZ ;  /* 0x000001800a167890 */ /* 0x000fe2000fffe03f */
[----:B------:R-:W0:Y:S01]  /*4d60*/  SHFL.BFLY PT, R3, R14, 0x2, 0x1f ;  /* 0x0c401f000e037f89 */ /* 0x000e2200000e0000 */
[----:B------:R-:W-:Y:S01]  /*4d70*/  UIADD3 UR20, UR14, 0x6, URZ ;  /* 0x000000060e147890 */ /* 0x000fe2000fffe03f */
[----:B------:R-:W-:Y:S01]  /*4d80*/  FMNMX.FTZ R4, R119, R4, !PT ;  /* 0x0000000477047209 */ /* 0x000fe20007810000 */
[----:B------:R-:W-:Y:S01]  /*4d90*/  UMOV UR23, 0x40000040 ;  /* 0x4000004000177882 */ /* 0x000fe20000000000 */
[----:B------:R-:W-:-:S03]  /*4da0*/  UMOV UR21, 0x40000040 ;  /* 0x4000004000157882 */ /* 0x000fc60000000000 */
[----:B------:R-:W1:Y:S01]  /*4db0*/  SHFL.BFLY PT, R17, R4, 0x2, 0x1f ;  /* 0x0c401f0004117f89 */ /* 0x000e6200000e0000 */
[----:B0-----:R-:W-:Y:S01]  /*4dc0*/  FMNMX.FTZ R2, R14, R3, !PT ;  /* 0x000000030e027209 */ /* 0x001fe20007810000 */
[----:B------:R-:W-:-:S04]  /*4dd0*/  VIADD R3, R16, 0x9 ;  /* 0x0000000910037836 */ /* 0x000fc80000000000 */
[----:B------:R-:W0:Y:S01]  /*4de0*/  SHFL.BFLY PT, R19, R2, 0x1, 0x1f ;  /* 0x0c201f0002137f89 */ /* 0x000e2200000e0000 */
[----:B------:R-:W-:Y:S02]  /*4df0*/  SEL R16, R3, 0x9, !P2 ;  /* 0x0000000903107807 */ /* 0x000fe40005000000 */
[----:B-1----:R-:W-:Y:S01]  /*4e00*/  FMNMX.FTZ R10, R4, R17, !PT ;  /* 0x00000011040a7209 */ /* 0x002fe20007810000 */
[----:B------:R-:W1:Y:S01]  /*4e10*/  LDC R3, c[0x0][0x988] ;  /* 0x00026200ff037b82 */ /* 0x000e620000000800 */
[----:B------:R-:W-:-:S03]  /*4e20*/  @!P1 LEA R4, R0, UR36, 0x3 ;  /* 0x0000002400049c11 */ /* 0x000fc6000f8e18ff */
[----:B------:R-:W2:Y:S02]  /*4e30*/  SHFL.BFLY PT, R17, R10, 0x1, 0x1f ;  /* 0x0c201f000a117f89 */ /* 0x000ea400000e0000 */
[----:B------:R-:W-:-:S05]  /*4e40*/  @!P1 VIADD R4, R4, 0x30840 ;  /* 0x0003084004049836 */ /* 0x000fca0000000000 */
[----:B------:R-:W-:Y:S02]  /*4e50*/  @!P1 PRMT R4, RZ, 0x654, R4 ;  /* 0x00000654ff049816 */ /* 0x000fe40000000004 */
[----:B0-----:R-:W-:-:S05]  /*4e60*/  FMNMX.FTZ R2, R2, R19, !PT ;  /* 0x0000001302027209 */ /* 0x001fca0007810000 */
[----:B------:R-:W-:Y:S01]  /*4e70*/  FADD.FTZ R14, -R2, R15 ;  /* 0x0000000f020e7221 */ /* 0x000fe20000010100 */
[----:B------:R-:W-:-:S03]  /*4e80*/  IMAD.U32 R15, RZ, RZ, UR4 ;  /* 0x00000004ff0f7e24 */ /* 0x000fc6000f8e00ff */
[----:B-1----:R-:W-:Y:S02]  /*4e90*/  FMUL.FTZ R14, R14, R3 ;  /* 0x000000030e0e7220 */ /* 0x002fe40000410000 */
[----:B------:R-:W-:-:S04]  /*4ea0*/  @!P1 LEA R15, R15, UR36, 0x3 ;  /* 0x000000240f0f9c11 */ /* 0x000fc8000f8e18ff */
[----:B------:R-:W-:Y:S01]  /*4eb0*/  MUFU.EX2 R14, R14 ;  /* 0x0000000e000e7308 */ /* 0x000fe20000000800 */
[----:B------:R-:W-:Y:S01]  /*4ec0*/  @!P1 VIADD R15, R15, 0x30860 ;  /* 0x000308600f0f9836 */ /* 0x000fe20000000000 */
[----:B------:R-:W-:Y:S02]  /*4ed0*/  WARPGROUP.DEPBAR.LE gsb0, 0x0 ;  /* 0x00008000000079c5 */ /* 0x000fe40000010000 */
[----:B------:R-:W-:Y:S02]  /*4ee0*/  WARPGROUP.ARRIVE ;  /* 0x00000000000079c5 */ /* 0x000fe40000000000 */
[----:B------:R-:W-:-:S04]  /*4ef0*/  @!P1 PRMT R15, RZ, 0x654, R15 ;  /* 0x00000654ff0f9816 */ /* 0x000fc8000000000f */
[----:B------:R-:W-:Y:S01]  /*4f00*/  HGMMA.64x64x16.F32 R120, gdesc[UR20].tnspB, R120, gsb0 ;  /* 0x40e00000147879f0 */ /* 0x000fe20008000878 */
[----:B------:R-:W-:Y:S02]  /*4f10*/  UIADD3 UR22, UR10, 0x200, URZ ;  /* 0x000002000a167890 */ /* 0x000fe4000fffe03f */
[----:B------:R-:W-:Y:S01]  /*4f20*/  UIADD3 UR20, UR14, 0x600, URZ ;  /* 0x000006000e147890 */ /* 0x000fe2000fffe03f */
[----:B------:R-:W-:Y:S01]  /*4f30*/  UMOV UR23, 0x40000040 ;  /* 0x4000004000177882 */ /* 0x000fe20000000000 */
[----:B------:R-:W-:Y:S01]  /*4f40*/  UMOV UR21, 0x40000040 ;  /* 0x4000004000157882 */ /* 0x000fe20000000000 */
[----:B------:R-:W-:Y:S02]  /*4f50*/  WARPGROUP.DEPBAR.LE gsb0, 0x0 ;  /* 0x00008000000079c5 */ /* 0x000fe40000010000 */
[----:B------:R-:W-:-:S06]  /*4f60*/  WARPGROUP.ARRIVE ;  /* 0x00000000000079c5 */ /* 0x000fcc0000000000 */
        /* <DEDUP_REMOVED lines=49> */
[----:B------:R-:W-:Y:S03]  /*5280*/  HGMMA.64x64x16.F32 R120, gdesc[UR20].tnspB, R120, gsb0 ;  /* 0x40e00000147879f0 */ /* 0x000fe60008000878 */
[----:B------:R-:W-:Y:S02]  /*5290*/  WARPGROUP.DEPBAR.LE gsb0, 0x0 ;  /* 0x00008000000079c5 */ /* 0x000fe40000010000 */
[----:B------:R0:W-:Y:S06]  /*52a0*/  BAR.ARV R16, 0x100 ;  /* 0x000400100000751d */ /* 0x0001ec0000002000 */
[----:B------:R2:W-:Y:S02]  /*52b0*/  @!P1 SYNCS.ARRIVE.TRANS64.RED.A1T0 RZ, [R4+URZ], RZ ;  /* 0x000000ff04ff99a7 */ /* 0x0005e4000810043f */
[----:B--2---:R-:W-:Y:S01]  /*52c0*/  FMNMX.FTZ R4, R10, R17, !PT ;  /* 0x000000110a047209 */ /* 0x004fe20007810000 */
[-C--:B------:R-:W-:Y:S01]  /*52d0*/  FMUL.FTZ R10, R2, R3.reuse ;  /* 0x00000003020a7220 */ /* 0x080fe20000410000 */
[----:B------:R1:W-:Y:S03]  /*52e0*/  @!P1 SYNCS.ARRIVE.TRANS64.RED.A1T0 RZ, [R15+URZ], RZ ;  /* 0x000000ff0fff99a7 */ /* 0x0003e6000810043f */
[C---:B------:R-:W-:Y:S01]  /*52f0*/  FADD.FTZ R11, -R4.reuse, R11 ;  /* 0x0000000b040b7221 */ /* 0x040fe20000010100 */
[-C--:B0-----:R-:W-:Y:S01]  /*5300*/  FMUL.FTZ R16, R4, R3.reuse ;  /* 0x0000000304107220 */ /* 0x081fe20000410000 */
[-CC-:B------:R-:W-:Y:S01]  /*5310*/  FFMA.FTZ R19, R24, R3.reuse, -R10.reuse ;  /* 0x0000000318137223 */ /* 0x180fe2000001080a */
[-CC-:B------:R-:W-:Y:S01]  /*5320*/  FFMA.FTZ R157, R25, R3.reuse, -R10.reuse ;  /* 0x00000003199d7223 */ /* 0x180fe2000001080a */
[-C--:B------:R-:W-:Y:S01]  /*5330*/  FFMA.FTZ R156, R28, R3.reuse, -R10 ;  /* 0x000000031c9c7223 */ /* 0x080fe2000001080a */
[-C--:B-1----:R-:W-:Y:S01]  /*5340*/  FMUL.FTZ R15, R11, R3.reuse ;  /* 0x000000030b0f7220 */ /* 0x082fe20000410000 */
[-CC-:B------:R-:W-:Y:S01]  /*5350*/  FFMA.FTZ R11, R26, R3.reuse, -R16.reuse ;  /* 0x000000031a0b7223 */ /* 0x180fe20000010810 */
[-C--:B------:R-:W-:Y:S01]  /*5360*/  FFMA.FTZ R22, R27, R3.reuse, -R16 ;  /* 0x000000031b167223 */ /* 0x080fe20000010810 */
[-C--:B------:R-:W-:Y:S01]  /*5370*/  FFMA.FTZ R155, R29, R3.reuse, -R10 ;  /* 0x000000031d9b7223 */ /* 0x080fe2000001080a */
        /* <DEDUP_REMOVED lines=53> */
[----:B------:R-:W-:Y:S01]  /*56d0*/  FFMA.FTZ R117, R117, R3, -R10 ;  /* 0x0000000375757223 */ /* 0x000fe2000001080a */
[----:B-1----:R-:W-:Y:S01]  /*56e0*/  FFMA.FTZ R17, R14, R8, R19 ;  /* 0x000000080e117223 */ /* 0x002fe20000010013 */
[----:B--2---:R-:W-:Y:S01]  /*56f0*/  F2FP.F16.F32.PACK_AB R9, R22, R11 ;  /* 0x0000000b1609723e */ /* 0x004fe200000000ff */
[--C-:B------:R-:W-:Y:S01]  /*5700*/  FFMA.FTZ R26, R39, R3, -R16.reuse ;  /* 0x00000003271a7223 */ /* 0x100fe20000010810 */
[----:B0-----:R-:W-:Y:S01]  /*5710*/  F2FP.F16.F32.PACK_AB R8, R157, R19 ;  /* 0x000000139d08723e */ /* 0x001fe200000000ff */
[----:B------:R-:W-:Y:S01]  /*5720*/  MUFU.EX2 R21, R21 ;  /* 0x0000001500157308 */ /* 0x000fe20000000800 */
[-CC-:B------:R-:W-:Y:S01]  /*5730*/  FFMA.FTZ R25, R42, R3.reuse, -R16.reuse ;  /* 0x000000032a197223 */ /* 0x180fe20000010810 */
[-CC-:B------:R-:W-:Y:S01]  /*5740*/  FFMA.FTZ R27, R43, R3.reuse, -R16.reuse ;  /* 0x000000032b1b7223 */ /* 0x180fe20000010810 */
[-CC-:B------:R-:W-:Y:S01]  /*5750*/  FFMA.FTZ R24, R50, R3.reuse, -R16.reuse ;  /* 0x0000000332187223 */ /* 0x180fe20000010810 */
[-CC-:B------:R-:W-:Y:S01]  /*5760*/  FFMA.FTZ R28, R47, R3.reuse, -R16.reuse ;  /* 0x000000032f1c7223 */ /* 0x180fe20000010810 */
[-CC-:B------:R-:W-:Y:S01]  /*5770*/  FFMA.FTZ R29, R51, R3.reuse, -R16.reuse ;  /* 0x00000003331d7223 */ /* 0x180fe20000010810 */
[----:B------:R-:W-:-:S02]  /*5780*/  FFMA.FTZ R30, R55, R3, -R16 ;  /* 0x00000003371e7223 */ /* 0x000fc40000010810 */
[----:B------:R-:W0:Y:S01]  /*5790*/  MUFU.EX2 R20, R20 ;  /* 0x0000001400147308 */ /* 0x000e220000000800 */
[----:B---3--:R-:W-:Y:S01]  /*57a0*/  F2FP.F16.F32.PACK_AB R10, R155, R156 ;  /* 0x0000009c9b0a723e */ /* 0x008fe200000000ff */
[----:B------:R-:W-:Y:S01]  /*57b0*/  FADD.FTZ R157, R157, R17 ;  /* 0x000000119d9d7221 */ /* 0x000fe20000010000 */
[----:B------:R-:W-:Y:S01]  /*57c0*/  FADD.FTZ R22, R22, R18 ;  /* 0x0000001216167221 */ /* 0x000fe20000010000 */
[-CC-:B------:R-:W-:Y:S01]  /*57d0*/  FFMA.FTZ R43, R46, R3.reuse, -R16.reuse ;  /* 0x000000032e2b7223 */ /* 0x180fe20000010810 */
[----:B------:R-:W-:-:S03]  /*57e0*/  FFMA.FTZ R51, R54, R3, -R16 ;  /* 0x0000000336337223 */ /* 0x000fc60000010810 */
[----:B------:R-:W-:Y:S08]  /*57f0*/  MUFU.EX2 R33, R33 ;  /* 0x0000002100217308 */ /* 0x000ff00000000800 */
[----:B------:R-:W-:Y:S01]  /*5800*/  MUFU.EX2 R36, R36 ;  /* 0x0000002400247308 */ /* 0x000fe20000000800 */
[----:B0-----:R-:W-:-:S07]  /*5810*/  F2FP.F16.F32.PACK_AB R11, R20, R21 ;  /* 0x00000015140b723e */ /* 0x001fce00000000ff */
[----:B------:R-:W-:Y:S01]  /*5820*/  MUFU.EX2 R37, R37 ;  /* 0x0000002500257308 */ /* 0x000fe20000000800 */
[----:B------:R0:W-:Y:S01]  /*5830*/  STSM.16.M88.4 [R5+0x1e800], R8 ;  /* 0x01e8000805007844 */ /* 0x0001e20000000200 */
[----:B------:R-:W-:-:S06]  /*5840*/  FADD.FTZ R156, R156, R157 ;  /* 0x0000009d9c9c7221 */ /* 0x000fcc0000010000 */
[----:B------:R-:W-:Y:S08]  /*5850*/  MUFU.EX2 R26, R26 ;  /* 0x0000001a001a7308 */ /* 0x000ff00000000800 */
[----:B------:R-:W-:Y:S01]  /*5860*/  MUFU.EX2 R40, R40 ;  /* 0x0000002800287308 */ /* 0x000fe20000000800 */
[-CC-:B0-----:R-:W-:Y:S01]  /*5870*/  FFMA.FTZ R9, R34, R3.reuse, -R16.reuse ;  /* 0x0000000322097223 */ /* 0x181fe20000010810 */
[-CC-:B------:R-:W-:Y:S01]  /*5880*/  FFMA.FTZ R10, R35, R3.reuse, -R16.reuse ;  /* 0x00000003230a7223 */ /* 0x180fe20000010810 */
[----:B------:R-:W-:-:S05]  /*5890*/  FFMA.FTZ R11, R38, R3, -R16 ;  /* 0x00000003260b7223 */ /* 0x000fca0000010810 */
[----:B------:R-:W-:Y:S08]  /*58a0*/  MUFU.EX2 R41, R41 ;  /* 0x0000002900297308 */ /* 0x000ff00000000800 */
[----:B------:R-:W-:Y:S08]  /*58b0*/  MUFU.EX2 R44, R44 ;  /* 0x0000002c002c7308 */ /* 0x000ff00000000800 */
[----:B------:R-:W-:Y:S08]  /*58c0*/  MUFU.EX2 R45, R45 ;  /* 0x0000002d002d7308 */ /* 0x000ff00000000800 */
[----:B------:R-:W-:Y:S01]  /*58d0*/  MUFU.EX2 R48, R48 ;  /* 0x0000003000307308 */ /* 0x000fe20000000800 */
[----:B------:R-:W-:-:S07]  /*58e0*/  FFMA.FTZ R23, R58, R3, -R16 ;  /* 0x000000033a177223 */ /* 0x000fce0000010810 */
[----:B------:R-:W-:Y:S01]  /*58f0*/  MUFU.EX2 R49, R49 ;  /* 0x0000003100317308 */ /* 0x000fe20000000800 */
[----:B------:R-:W-:-:S07]  /*5900*/  FFMA.FTZ R31, R59, R3, -R16 ;  /* 0x000000033b1f7223 */ /* 0x000fce0000010810 */
[----:B------:R-:W-:Y:S08]  /*5910*/  MUFU.EX2 R52, R52 ;  /* 0x0000003400347308 */ /* 0x000ff00000000800 */
[----:B------:R-:W-:Y:S08]  /*5920*/  MUFU.EX2 R53, R53 ;  /* 0x0000003500357308 */ /* 0x000ff00000000800 */
[----:B------:R-:W-:Y:S01]  /*5930*/  MUFU.EX2 R56, R56 ;  /* 0x0000003800387308 */ /* 0x000fe20000000800 */
[----:B------:R-:W-:Y:S01]  /*5940*/  FFMA.FTZ R19, R66, R3, -R16 ;  /* 0x0000000342137223 */ /* 0x000fe20000010810 */
[----:B------:R-:W2:Y:S06]  /*5950*/  LDL R55, [R1+0x8] ;  /* 0x0000080001377983 */ /* 0x000eac0000100800 */
[----:B------:R-:W0:Y:S08]  /*5960*/  MUFU.EX2 R8, R32 ;  /* 0x0000002000087308 */ /* 0x000e300000000800 */
[----:B------:R-:W1:Y:S01]  /*5970*/  MUFU.EX2 R9, R9 ;  /* 0x0000000900097308 */ /* 0x000e620000000800 */
[----:B------:R-:W-:-:S07]  /*5980*/  FADD.FTZ R35, R21, R22 ;  /* 0x0000001615237221 */ /* 0x000fce0000010000 */
[----:B------:R-:W3:Y:S01]  /*5990*/  MUFU.EX2 R10, R10 ;  /* 0x0000000a000a7308 */ /* 0x000ee20000000800 */
[----:B------:R-:W-:Y:S01]  /*59a0*/  FADD.FTZ R155, R155, R156 ;  /* 0x0000009c9b9b7221 */ /* 0x000fe20000010000 */
[----:B------:R-:W-:-:S06]  /*59b0*/  FADD.FTZ R20, R20, R35 ;  /* 0x0000002314147221 */ /* 0x000fcc0000010000 */
[----:B------:R-:W4:Y:S01]  /*59c0*/  MUFU.EX2 R11, R11 ;  /* 0x0000000b000b7308 */ /* 0x000f220000000800 */
[----:B0-----:R-:W-:Y:S01]  /*59d0*/  FADD.FTZ R50, R8, R155 ;  /* 0x0000009b08327221 */ /* 0x001fe20000010000 */
[----:B-1----:R-:W-:-:S06]  /*59e0*/  FADD.FTZ R35, R9, R20 ;  /* 0x0000001409237221 */ /* 0x002fcc0000010000 */
[----:B------:R-:W0:Y:S01]  /*59f0*/  MUFU.EX2 R25, R25 ;  /* 0x0000001900197308 */ /* 0x000e220000000800 */
[----:B------:R-:W-:Y:S01]  /*5a00*/  FADD.FTZ R47, R33, R50 ;  /* 0x00000032212f7221 */ /* 0x000fe20000010000 */
[----:B---3--:R-:W-:-:S06]  /*5a10*/  FADD.FTZ R20, R10, R35 ;  /* 0x000000230a147221 */ /* 0x008fcc0000010000 */
[----:B------:R-:W1:Y:S01]  /*5a20*/  MUFU.EX2 R27, R27 ;  /* 0x0000001b001b7308 */ /* 0x000e620000000800 */
[----:B------:R-:W-:Y:S01]  /*5a30*/  FADD.FTZ R50, R36, R47 ;  /* 0x0000002f24327221 */ /* 0x000fe20000010000 */
[----:B----4-:R-:W-:-:S06]  /*5a40*/  FADD.FTZ R35, R11, R20 ;  /* 0x000000140b237221 */ /* 0x010fcc0000010000 */
[----:B------:R-:W3:Y:S01]  /*5a50*/  MUFU.EX2 R43, R43 ;  /* 0x0000002b002b7308 */ /* 0x000ee20000000800 */
[----:B------:R-:W-:Y:S01]  /*5a60*/  FADD.FTZ R47, R37, R50 ;  /* 0x00000032252f7221 */ /* 0x000fe20000010000 */
[----:B------:R-:W-:-:S06]  /*5a70*/  FADD.FTZ R20, R26, R35 ;  /* 0x000000231a147221 */ /* 0x000fcc0000010000 */
[----:B------:R-:W4:Y:S01]  /*5a80*/  MUFU.EX2 R28, R28 ;  /* 0x0000001c001c7308 */ /* 0x000f220000000800 */
[----:B------:R-:W-:Y:S01]  /*5a90*/  FADD.FTZ R50, R40, R47 ;  /* 0x0000002f28327221 */ /* 0x000fe20000010000 */
[----:B0-----:R-:W-:-:S06]  /*5aa0*/  FADD.FTZ R20, R25, R20 ;  /* 0x0000001419147221 */ /* 0x001fcc0000010000 */
[----:B------:R-:W0:Y:S01]  /*5ab0*/  MUFU.EX2 R24, R24 ;  /* 0x0000001800187308 */ /* 0x000e220000000800 */
[----:B------:R-:W-:Y:S01]  /*5ac0*/  FADD.FTZ R35, R41, R50 ;  /* 0x0000003229237221 */ /* 0x000fe20000010000 */
[----:B-1----:R-:W-:-:S06]  /*5ad0*/  FADD.FTZ R20, R27, R20 ;  /* 0x000000141b147221 */ /* 0x002fcc0000010000 */
[----:B------:R-:W1:Y:S01]  /*5ae0*/  MUFU.EX2 R29, R29 ;  /* 0x0000001d001d7308 */ /* 0x000e620000000800 */
[----:B------:R-:W-:Y:S01]  /*5af0*/  FADD.FTZ R50, R44, R35 ;  /* 0x000000232c327221 */ /* 0x000fe20000010000 */
[----:B---3--:R-:W-:-:S06]  /*5b00*/  FADD.FTZ R35, R43, R20 ;  /* 0x000000142b237221 */ /* 0x008fcc0000010000 */
[----:B------:R-:W3:Y:S01]  /*5b10*/  MUFU.EX2 R51, R51 ;  /* 0x0000003300337308 */ /* 0x000ee20000000800 */
[----:B------:R-:W-:Y:S01]  /*5b20*/  FADD.FTZ R47, R45, R50 ;  /* 0x000000322d2f7221 */ /* 0x000fe20000010000 */
[----:B----4-:R-:W-:-:S06]  /*5b30*/  FADD.FTZ R35, R28, R35 ;  /* 0x000000231c237221 */ /* 0x010fcc0000010000 */
        /* <DEDUP_REMOVED lines=10> */
[----:B------:R-:W-:Y:S01]  /*5be0*/  F2FP.F16.F32.PACK_AB R8, R33, R8 ;  /* 0x000000082108723e */ /* 0x000fe200000000ff */
[----:B---3--:R-:W-:-:S05]  /*5bf0*/  FADD.FTZ R33, R51, R54 ;  /* 0x0000003633217221 */ /* 0x008fca0000010000 */
[----:B------:R-:W3:Y:S01]  /*5c00*/  MUFU.EX2 R31, R31 ;  /* 0x0000001f001f7308 */ /* 0x000ee20000000800 */
[----:B------:R-:W-:Y:S01]  /*5c10*/  F2FP.F16.F32.PACK_AB R9, R10, R9 ;  /* 0x000000090a09723e */ /* 0x000fe200000000ff */
[----:B------:R-:W-:Y:S01]  /*5c20*/  FADD.FTZ R47, R53, R50 ;  /* 0x00000032352f7221 */ /* 0x000fe20000010000 */
[----:B------:R-:W-:-:S05]  /*5c30*/  F2FP.F16.F32.PACK_AB R10, R37, R36 ;  /* 0x00000024250a723e */ /* 0x000fca00000000ff */
[----:B------:R-:W5:Y:S01]  /*5c40*/  MUFU.EX2 R60, R60 ;  /* 0x0000003c003c7308 */ /* 0x000f620000000800 */
[----:B----4-:R-:W-:Y:S01]  /*5c50*/  FADD.FTZ R36, R30, R33 ;  /* 0x000000211e247221 */ /* 0x010fe20000010000 */
[----:B------:R-:W-:-:S06]  /*5c60*/  FFMA.FTZ R34, R67, R3, -R16 ;  /* 0x0000000343227223 */ /* 0x000fcc0000010810 */
[----:B------:R-:W4:Y:S01]  /*5c70*/  MUFU.EX2 R59, R59 ;  /* 0x0000003b003b7308 */ /* 0x000f220000000800 */
[----:B------:R-:W-:Y:S01]  /*5c80*/  FADD.FTZ R50, R56, R47 ;  /* 0x0000002f38327221 */ /* 0x000fe20000010000 */
[----:B0-----:R-:W-:-:S06]  /*5c90*/  FADD.FTZ R36, R23, R36 ;  /* 0x0000002417247221 */ /* 0x001fcc0000010000 */
[----:B------:R-:W0:Y:S01]  /*5ca0*/  MUFU.EX2 R61, R61 ;  /* 0x0000003d003d7308 */ /* 0x000e220000000800 */
[----:B------:R-:W-:-:S07]  /*5cb0*/  FFMA.FTZ R67, R70, R3, -R16 ;  /* 0x0000000346437223 */ /* 0x000fce0000010810 */
[----:B------:R-:W0:Y:S01]  /*5cc0*/  MUFU.EX2 R32, R32 ;  /* 0x0000002000207308 */ /* 0x000e220000000800 */
[----:B-1----:R-:W-:Y:S01]  /*5cd0*/  FADD.FTZ R33, R57, R50 ;  /* 0x0000003239217221 */ /* 0x002fe20000010000 */
[----:B---3--:R-:W-:-:S06]  /*5ce0*/  FADD.FTZ R36, R31, R36 ;  /* 0x000000241f247221 */ /* 0x008fcc0000010000 */
[----:B------:R-:W1:Y:S01]  /*5cf0*/  MUFU.EX2 R64, R64 ;  /* 0x0000004000407308 */ /* 0x000e620000000800 */
[----:B------:R-:W-:-:S07]  /*5d00*/  FFMA.FTZ R17, R71, R3, -R16 ;  /* 0x0000000347117223 */ /* 0x000fce0000010810 */
[----:B------:R-:W3:Y:S01]  /*5d10*/  MUFU.EX2 R19, R19 ;  /* 0x0000001300137308 */ /* 0x000ee20000000800 */
[----:B------:R-:W-:Y:S01]  /*5d20*/  F2FP.F16.F32.PACK_AB R11, R26, R11 ;  /* 0x0000000b1a0b723e */ /* 0x000fe200000000ff */
[----:B-----5:R-:W-:Y:S01]  /*5d30*/  FADD.FTZ R26, R60, R33 ;  /* 0x000000213c1a7221 */ /* 0x020fe20000010000 */
[----:B------:R-:W-:-:S05]  /*5d40*/  F2FP.F16.F32.PACK_AB R40, R41, R40 ;  /* 0x000000282928723e */ /* 0x000fca00000000ff */
[----:B------:R-:W5:Y:S01]  /*5d50*/  MUFU.EX2 R65, R65 ;  /* 0x0000004100417308 */ /* 0x000f620000000800 */
[----:B------:R-:W-:Y:S01]  /*5d60*/  F2FP.F16.F32.PACK_AB R41, R27, R25 ;  /* 0x000000191b29723e */ /* 0x000fe200000000ff */
[----:B----4-:R-:W-:-:S06]  /*5d70*/  FADD.FTZ R25, R59, R36 ;  /* 0x000000243b197221 */ /* 0x010fcc0000010000 */
[----:B------:R-:W4:Y:S01]  /*5d80*/  MUFU.EX2 R34, R34 ;  /* 0x0000002200227308 */ /* 0x000f220000000800 */
[----:B------:R-:W-:Y:S01]  /*5d90*/  FFMA.FTZ R18, R74, R3, -R16 ;  /* 0x000000034a127223 */ /* 0x000fe20000010810 */
[----:B0-----:R-:W-:-:S06]  /*5da0*/  FADD.FTZ R27, R61, R26 ;  /* 0x0000001a3d1b7221 */ /* 0x001fcc0000010000 */
[----:B------:R-:W0:Y:S01]  /*5db0*/  MUFU.EX2 R68, R68 ;  /* 0x0000004400447308 */ /* 0x000e220000000800 */
[----:B------:R-:W-:Y:S01]  /*5dc0*/  FADD.FTZ R26, R32, R25 ;  /* 0x00000019201a7221 */ /* 0x000fe20000010000 */
[----:B------:R-:W-:-:S06]  /*5dd0*/  FFMA.FTZ R21, R75, R3, -R16 ;  /* 0x000000034b157223 */ /* 0x000fcc0000010810 */
[----:B------:R-:W0:Y:S01]  /*5de0*/  MUFU.EX2 R67, R67 ;  /* 0x0000004300437308 */ /* 0x000e220000000800 */
[----:B------:R-:W-:Y:S01]  /*5df0*/  F2FP.F16.F32.PACK_AB R43, R28, R43 ;  /* 0x0000002b1c2b723e */ /* 0x000fe200000000ff */
[----:B-1----:R-:W-:-:S06]  /*5e00*/  FADD.FTZ R28, R64, R27 ;  /* 0x0000001b401c7221 */ /* 0x002fcc0000010000 */
[----:B------:R-:W1:Y:S01]  /*5e10*/  MUFU.EX2 R69, R69 ;  /* 0x0000004500457308 */ /* 0x000e620000000800 */
[----:B---3--:R-:W-:Y:S01]  /*5e20*/  FADD.FTZ R25, R19, R26 ;  /* 0x0000001a13197221 */ /* 0x008fe20000010000 */
[----:B------:R-:W-:-:S06]  /*5e30*/  FFMA.FTZ R75, R78, R3, -R16 ;  /* 0x000000034e4b7223 */ /* 0x000fcc0000010810 */
[----:B------:R-:W3:Y:S01]  /*5e40*/  MUFU.EX2 R17, R17 ;  /* 0x0000001100117308 */ /* 0x000ee20000000800 */
[----:B------:R-:W-:Y:S01]  /*5e50*/  F2FP.F16.F32.PACK_AB R48, R49, R48 ;  /* 0x000000303130723e */ /* 0x000fe200000000ff */
[----:B-----5:R-:W-:Y:S01]  /*5e60*/  FADD.FTZ R27, R65, R28 ;  /* 0x0000001c411b7221 */ /* 0x020fe20000010000 */
[----:B------:R-:W-:-:S05]  /*5e70*/  F2FP.F16.F32.PACK_AB R49, R29, R24 ;  /* 0x000000181d31723e */ /* 0x000fca00000000ff */
[----:B------:R-:W5:Y:S01]  /*5e80*/  MUFU.EX2 R72, R72 ;  /* 0x0000004800487308 */ /* 0x000f620000000800 */
[----:B----4-:R-:W-:Y:S01]  /*5e90*/  FADD.FTZ R24, R34, R25 ;  /* 0x0000001922187221 */ /* 0x010fe20000010000 */
[----:B------:R-:W-:-:S06]  /*5ea0*/  FFMA.FTZ R22, R79, R3, -R16 ;  /* 0x000000034f167223 */ /* 0x000fcc0000010810 */
[----:B------:R-:W4:Y:S01]  /*5eb0*/  MUFU.EX2 R18, R18 ;  /* 0x0000001200127308 */ /* 0x000f220000000800 */
[----:B0-----:R-:W-:Y:S01]  /*5ec0*/  FADD.FTZ R26, R68, R27 ;  /* 0x0000001b441a7221 */ /* 0x001fe20000010000 */
[----:B------:R-:W-:-:S06]  /*5ed0*/  FADD.FTZ R24, R67, R24 ;  /* 0x0000001843187221 */ /* 0x000fcc0000010000 */
[----:B------:R-:W-:Y:S08]  /*5ee0*/  MUFU.EX2 R73, R73 ;  /* 0x0000004900497308 */ /* 0x000ff00000000800 */
[----:B------:R-:W0:Y:S01]  /*5ef0*/  MUFU.EX2 R21, R21 ;  /* 0x0000001500157308 */ /* 0x000e220000000800 */
[----:B-1----:R-:W-:Y:S01]  /*5f00*/  FADD.FTZ R25, R69, R26 ;  /* 0x0000001a45197221 */ /* 0x002fe20000010000 */
[----:B---3--:R-:W-:-:S06]  /*5f10*/  FADD.FTZ R27, R17, R24 ;  /* 0x00000018111b7221 */ /* 0x008fcc0000010000 */
[----:B------:R-:W1:Y:S08]  /*5f20*/  MUFU.EX2 R76, R76 ;  /* 0x0000004c004c7308 */ /* 0x000e700000000800 */
[----:B------:R-:W3:Y:S01]  /*5f30*/  MUFU.EX2 R75, R75 ;  /* 0x0000004b004b7308 */ /* 0x000ee20000000800 */
[----:B-----5:R-:W-:Y:S01]  /*5f40*/  FADD.FTZ R24, R72, R25 ;  /* 0x0000001948187221 */ /* 0x020fe20000010000 */
[----:B----4-:R-:W-:-:S06]  /*5f50*/  FADD.FTZ R26, R18, R27 ;  /* 0x0000001b121a7221 */ /* 0x010fcc0000010000 */
[----:B------:R-:W4:Y:S01]  /*5f60*/  MUFU.EX2 R77, R77 ;  /* 0x0000004d004d7308 */ /* 0x000f220000000800 */
[----:B------:R5:W-:Y:S07]  /*5f70*/  STSM.16.M88.4 [R154], R8 ;  /* 0x000000089a007844 */ /* 0x000bee0000000200 */
[----:B------:R-:W4:Y:S01]  /*5f80*/  MUFU.EX2 R22, R22 ;  /* 0x0000001600167308 */ /* 0x000f220000000800 */
[----:B0-----:R-:W-:-:S07]  /*5f90*/  FADD.FTZ R26, R21, R26 ;  /* 0x0000001a151a7221 */ /* 0x001fce0000010000 */
[----:B------:R-:W0:Y:S01]  /*5fa0*/  MUFU.EX2 R80, R80 ;  /* 0x0000005000507308 */ /* 0x000e220000000800 */
[----:B-----5:R-:W-:-:S04]  /*5fb0*/  FADD.FTZ R9, R73, R24 ;  /* 0x0000001849097221 */ /* 0x020fc80000010000 */
[----:B-1----:R-:W-:Y:S01]  /*5fc0*/  FADD.FTZ R8, R76, R9 ;  /* 0x000000094c087221 */ /* 0x002fe20000010000 */
[----:B---3--:R-:W-:Y:S02]  /*5fd0*/  FADD.FTZ R9, R75, R26 ;  /* 0x0000001a4b097221 */ /* 0x008fe40000010000 */
[----:B------:R-:W-:Y:S01]  /*5fe0*/  MUFU.EX2 R81, R81 ;  /* 0x0000005100517308 */ /* 0x000fe20000000800 */
[----:B----4-:R-:W-:Y:S01]  /*5ff0*/  FADD.FTZ R11, R77, R8 ;  /* 0x000000084d0b7221 */ /* 0x010fe20000010000 */
[C---:B------:R-:W-:Y:S01]  /*6000*/  FADD.FTZ R8, R22.reuse, R9 ;  /* 0x0000000916087221 */ /* 0x040fe20000010000 */
[----:B------:R-:W-:Y:S02]  /*6010*/  F2FP.F16.F32.PACK_AB R75, R22, R75 ;  /* 0x0000004b164b723e */ /* 0x000fe400000000ff */
[----:B------:R-:W3:Y:S01]  /*6020*/  LDL R22, [R1+0x4] ;  /* 0x0000040001167983 */ /* 0x000ee20000100800 */
[----:B------:R-:W-:Y:S02]  /*6030*/  F2FP.F16.F32.PACK_AB R72, R73, R72 ;  /* 0x000000484948723e */ /* 0x000fe400000000ff */
[----:B------:R-:W-:Y:S01]  /*6040*/  F2FP.F16.F32.PACK_AB R73, R21, R18 ;  /* 0x000000121549723e */ /* 0x000fe200000000ff */
[----:B------:R-:W-:Y:S01]  /*6050*/  MUFU.EX2 R84, R84 ;  /* 0x0000005400547308 */ /* 0x000fe20000000800 */
[----:B------:R-:W4:Y:S01]  /*6060*/  LDL R18, [R1+0x10] ;  /* 0x0000100001127983 */ /* 0x000f220000100800 */
[-CC-:B------:R-:W-:Y:S01]  /*6070*/  FFMA.FTZ R39, R82, R3.reuse, -R16.reuse ;  /* 0x0000000352277223 */ /* 0x180fe20000010810 */
[-CC-:B------:R-:W-:Y:S01]  /*6080*/  FFMA.FTZ R46, R83, R3.reuse, -R16.reuse ;  /* 0x00000003532e7223 */ /* 0x180fe20000010810 */
[----:B------:R-:W-:-:S04]  /*6090*/  FFMA.FTZ R83, R86, R3, -R16 ;  /* 0x0000000356537223 */ /* 0x000fc80000010810 */
[----:B------:R-:W1:Y:S01]  /*60a0*/  MUFU.EX2 R39, R39 ;  /* 0x0000002700277308 */ /* 0x000e620000000800 */
[----:B------:R-:W-:-:S07]  /*60b0*/  FFMA.FTZ R38, R87, R3, -R16 ;  /* 0x0000000357267223 */ /* 0x000fce0000010810 */
[----:B------:R-:W5:Y:S01]  /*60c0*/  MUFU.EX2 R46, R46 ;  /* 0x0000002e002e7308 */ /* 0x000f620000000800 */
[----:B------:R-:W-:-:S07]  /*60d0*/  FFMA.FTZ R90, R90, R3, -R16 ;  /* 0x000000035a5a7223 */ /* 0x000fce0000010810 */
[----:B------:R-:W2:Y:S01]  /*60e0*/  MUFU.EX2 R83, R83 ;  /* 0x0000005300537308 */ /* 0x000ea20000000800 */
[----:B------:R-:W-:Y:S01]  /*60f0*/  FFMA.FTZ R42, R91, R3, -R16 ;  /* 0x000000035b2a7223 */ /* 0x000fe20000010810 */
[----:B0-----:R-:W-:-:S06]  /*6100*/  FADD.FTZ R10, R80, R11 ;  /* 0x0000000b500a7221 */ /* 0x001fcc0000010000 */
[----:B------:R-:W0:Y:S01]  /*6110*/  MUFU.EX2 R85, R85 ;  /* 0x0000005500557308 */ /* 0x000e220000000800 */
[----:B-1----:R-:W-:Y:S01]  /*6120*/  FADD.FTZ R9, R39, R8 ;  /* 0x0000000827097221 */ /* 0x002fe20000010000 */
[----:B------:R-:W-:-:S06]  /*6130*/  FFMA.FTZ R91, R94, R3, -R16 ;  /* 0x000000035e5b7223 */ /* 0x000fcc0000010810 */
[----:B------:R-:W1:Y:S01]  /*6140*/  MUFU.EX2 R38, R38 ;  /* 0x0000002600267308 */ /* 0x000e620000000800 */
[----:B------:R-:W-:Y:S01]  /*6150*/  FADD.FTZ R11, R81, R10 ;  /* 0x0000000a510b7221 */ /* 0x000fe20000010000 */
[----:B-----5:R-:W-:-:S06]  /*6160*/  FADD.FTZ R8, R46, R9 ;  /* 0x000000092e087221 */ /* 0x020fcc0000010000 */
[----:B------:R-:W5:Y:S01]  /*6170*/  MUFU.EX2 R88, R88 ;  /* 0x0000005800587308 */ /* 0x000f620000000800 */
[----:B------:R-:W-:-:S07]  /*6180*/  FFMA.FTZ R95, R95, R3, -R16 ;  /* 0x000000035f5f7223 */ /* 0x000fce0000010810 */
[----:B------:R-:W5:Y:S01]  /*6190*/  MUFU.EX2 R20, R90 ;  /* 0x0000005a00147308 */ /* 0x000f620000000800 */
[----:B------:R-:W-:Y:S01]  /*61a0*/  FADD.FTZ R10, R84, R11 ;  /* 0x0000000b540a7221 */ /* 0x000fe20000010000 */
[----:B--2---:R-:W-:-:S06]  /*61b0*/  FADD.FTZ R9, R83, R8 ;  /* 0x0000000853097221 */ /* 0x004fcc0000010000 */
[----:B------:R-:W2:Y:S01]  /*61c0*/  MUFU.EX2 R89, R89 ;  /* 0x0000005900597308 */ /* 0x000ea20000000800 */
[----:B------:R-:W-:-:S07]  /*61d0*/  FFMA.FTZ R98, R98, R3, -R16 ;  /* 0x0000000362627223 */ /* 0x000fce0000010810 */
[----:B------:R-:W2:Y:S01]  /*61e0*/  MUFU.EX2 R35, R42 ;  /* 0x0000002a00237308 */ /* 0x000ea20000000800 */
[----:B0-----:R-:W-:Y:S01]  /*61f0*/  FADD.FTZ R11, R85, R10 ;  /* 0x0000000a550b7221 */ /* 0x001fe20000010000 */
[----:B-1----:R-:W-:-:S06]  /*6200*/  FADD.FTZ R9, R38, R9 ;  /* 0x0000000926097221 */ /* 0x002fcc0000010000 */
[----:B------:R-:W0:Y:S01]  /*6210*/  MUFU.EX2 R92, R92 ;  /* 0x0000005c005c7308 */ /* 0x000e220000000800 */
[----:B------:R-:W-:-:S07]  /*6220*/  FFMA.FTZ R99, R99, R3, -R16 ;  /* 0x0000000363637223 */ /* 0x000fce0000010810 */
[----:B------:R-:W1:Y:S01]  /*6230*/  MUFU.EX2 R91, R91 ;  /* 0x0000005b005b7308 */ /* 0x000e620000000800 */
[----:B-----5:R-:W-:Y:S01]  /*6240*/  FADD.FTZ R8, R88, R11 ;  /* 0x0000000b58087221 */ /* 0x020fe20000010000 */
[----:B------:R-:W-:-:S06]  /*6250*/  FADD.FTZ R10, R20, R9 ;  /* 0x00000009140a7221 */ /* 0x000fcc0000010000 */
[----:B------:R-:W5:Y:S01]  /*6260*/  MUFU.EX2 R93, R93 ;  /* 0x0000005d005d7308 */ /* 0x000f620000000800 */
[----:B------:R-:W-:-:S07]  /*6270*/  FFMA.FTZ R102, R102, R3, -R16 ;  /* 0x0000000366667223 */ /* 0x000fce0000010810 */
[----:B------:R-:W5:Y:S01]  /*6280*/  MUFU.EX2 R95, R95 ;  /* 0x0000005f005f7308 */ /* 0x000f620000000800 */
[----:B--2---:R-:W-:Y:S01]  /*6290*/  FADD.FTZ R9, R89, R8 ;  /* 0x0000000859097221 */ /* 0x004fe20000010000 */
[----:B------:R-:W-:-:S06]  /*62a0*/  FADD.FTZ R10, R35, R10 ;  /* 0x0000000a230a7221 */ /* 0x000fcc0000010000 */
        /* <DEDUP_REMOVED lines=15> */
[----:B------:R-:W2:Y:S08]  /*63a0*/  MUFU.EX2 R101, R101 ;  /* 0x0000006500657308 */ /* 0x000eb00000000800 */
[----:B------:R-:W2:Y:S01]  /*63b0*/  MUFU.EX2 R103, R103 ;  /* 0x0000006700677308 */ /* 0x000ea20000000800 */
[----:B------:R-:W-:Y:S01]  /*63c0*/  FFMA.FTZ R110, R110, R3, -R16 ;  /* 0x000000036e6e7223 */ /* 0x000fe20000010810 */
[----:B0-----:R-:W-:-:S06]  /*63d0*/  FADD.FTZ R9, R97, R8 ;  /* 0x0000000861097221 */ /* 0x001fcc0000010000 */
[----:B------:R-:W0:Y:S01]  /*63e0*/  MUFU.EX2 R104, R104 ;  /* 0x0000006800687308 */ /* 0x000e220000000800 */
[----:B-1----:R-:W-:Y:S01]  /*63f0*/  FADD.FTZ R11, R99, R10 ;  /* 0x0000000a630b7221 */ /* 0x002fe20000010000 */
[----:B------:R-:W-:-:S06]  /*6400*/  FFMA.FTZ R111, R111, R3, -R16 ;  /* 0x000000036f6f7223 */ /* 0x000fcc0000010810 */
[----:B------:R-:W1:Y:S01]  /*6410*/  MUFU.EX2 R106, R106 ;  /* 0x0000006a006a7308 */ /* 0x000e620000000800 */
[----:B------:R-:W-:Y:S01]  /*6420*/  F2FP.F16.F32.PACK_AB R67, R17, R67 ;  /* 0x000000431143723e */ /* 0x000fe200000000ff */
[----:B-----5:R-:W-:-:S06]  /*6430*/  FADD.FTZ R8, R100, R9 ;  /* 0x0000000964087221 */ /* 0x020fcc0000010000 */
[----:B------:R-:W5:Y:S01]  /*6440*/  MUFU.EX2 R105, R105 ;  /* 0x0000006900697308 */ /* 0x000f620000000800 */
[----:B------:R-:W-:-:S07]  /*6450*/  FADD.FTZ R10, R102, R11 ;  /* 0x0000000b660a7221 */ /* 0x000fce0000010000 */
[----:B------:R-:W5:Y:S01]  /*6460*/  MUFU.EX2 R107, R107 ;  /* 0x0000006b006b7308 */ /* 0x000f620000000800 */
[----:B------:R-:W-:Y:S01]  /*6470*/  FFMA.FTZ R114, R114, R3, -R16 ;  /* 0x0000000372727223 */ /* 0x000fe20000010810 */
[----:B--2---:R-:W-:-:S06]  /*6480*/  FADD.FTZ R9, R101, R8 ;  /* 0x0000000865097221 */ /* 0x004fcc0000010000 */
[----:B------:R-:W2:Y:S01]  /*6490*/  MUFU.EX2 R108, R108 ;  /* 0x0000006c006c7308 */ /* 0x000ea20000000800 */
[----:B------:R-:W-:Y:S01]  /*64a0*/  FADD.FTZ R11, R103, R10 ;  /* 0x0000000a670b7221 */ /* 0x000fe20000010000 */
[----:B------:R-:W-:-:S06]  /*64b0*/  FFMA.FTZ R115, R115, R3, -R16 ;  /* 0x0000000373737223 */ /* 0x000fcc0000010810 */
[----:B------:R-:W2:Y:S01]  /*64c0*/  MUFU.EX2 R17, R110 ;  /* 0x0000006e00117308 */ /* 0x000ea20000000800 */
[-CC-:B------:R-:W-:Y:S01]  /*64d0*/  FFMA.FTZ R118, R118, R3.reuse, -R16.reuse ;  /* 0x0000000376767223 */ /* 0x180fe20000010810 */
[----:B------:R-:W-:Y:S01]  /*64e0*/  F2FP.F16.F32.PACK_AB R64, R65, R64 ;  /* 0x000000404140723e */ /* 0x000fe200000000ff */
[----:B------:R-:W-:Y:S01]  /*64f0*/  FFMA.FTZ R16, R119, R3, -R16 ;  /* 0x0000000377107223 */ /* 0x000fe20000010810 */
[----:B------:R-:W-:-:S04]  /*6500*/  F2FP.F16.F32.PACK_AB R65, R34, R19 ;  /* 0x000000132241723e */ /* 0x000fc800000000ff */
[----:B------:R-:W2:Y:S01]  /*6510*/  MUFU.EX2 R109, R109 ;  /* 0x0000006d006d7308 */ /* 0x000ea20000000800 */
[----:B0-----:R-:W-:Y:S01]  /*6520*/  FADD.FTZ R8, R104, R9 ;  /* 0x0000000968087221 */ /* 0x001fe20000010000 */
[----:B-1----:R-:W-:-:S06]  /*6530*/  FADD.FTZ R10, R106, R11 ;  /* 0x0000000b6a0a7221 */ /* 0x002fcc0000010000 */
[----:B------:R-:W0:Y:S01]  /*6540*/  MUFU.EX2 R111, R111 ;  /* 0x0000006f006f7308 */ /* 0x000e220000000800 */
[----:B-----5:R-:W-:Y:S01]  /*6550*/  FADD.FTZ R9, R105, R8 ;  /* 0x0000000869097221 */ /* 0x020fe20000010000 */
[----:B------:R-:W-:-:S06]  /*6560*/  FADD.FTZ R10, R107, R10 ;  /* 0x0000000a6b0a7221 */ /* 0x000fcc0000010000 */
[----:B------:R-:W1:Y:S08]  /*6570*/  MUFU.EX2 R112, R112 ;  /* 0x0000007000707308 */ /* 0x000e700000000800 */
[----:B------:R-:W5:Y:S01]  /*6580*/  MUFU.EX2 R19, R114 ;  /* 0x0000007200137308 */ /* 0x000f620000000800 */
[----:B--2---:R-:W-:Y:S01]  /*6590*/  FADD.FTZ R8, R108, R9 ;  /* 0x000000096c087221 */ /* 0x004fe20000010000 */
[----:B------:R-:W-:-:S06]  /*65a0*/  FADD.FTZ R10, R17, R10 ;  /* 0x0000000a110a7221 */ /* 0x000fcc0000010000 */
[----:B------:R-:W2:Y:S08]  /*65b0*/  MUFU.EX2 R113, R113 ;  /* 0x0000007100717308 */ /* 0x000eb00000000800 */
[----:B------:R-:W2:Y:S01]  /*65c0*/  MUFU.EX2 R115, R115 ;  /* 0x0000007300737308 */ /* 0x000ea20000000800 */
[----:B------:R-:W-:-:S07]  /*65d0*/  FADD.FTZ R9, R109, R8 ;  /* 0x000000086d097221 */ /* 0x000fce0000010000 */
[----:B------:R-:W-:Y:S08]  /*65e0*/  MUFU.EX2 R116, R116 ;  /* 0x0000007400747308 */ /* 0x000ff00000000800 */
[----:B------:R-:W3:Y:S08]  /*65f0*/  MUFU.EX2 R117, R117 ;  /* 0x0000007500757308 */ /* 0x000ef00000000800 */
[----:B------:R-:W-:Y:S08]  /*6600*/  MUFU.EX2 R21, R118 ;  /* 0x0000007600157308 */ /* 0x000ff00000000800 */
[----:B------:R-:W4:Y:S01]  /*6610*/  MUFU.EX2 R16, R16 ;  /* 0x0000001000107308 */ /* 0x000f220000000800 */
[----:B------:R-:W-:Y:S01]  /*6620*/  F2FP.F16.F32.PACK_AB R42, R45, R44 ;  /* 0x0000002c2d2a723e */ /* 0x000fe200000000ff */
[----:B0-----:R-:W-:Y:S01]  /*6630*/  FADD.FTZ R10, R111, R10 ;  /* 0x0000000a6f0a7221 */ /* 0x001fe20000010000 */
[----:B------:R-:W-:-:S02]  /*6640*/  F2FP.F16.F32.PACK_AB R50, R53, R52 ;  /* 0x000000343532723e */ /* 0x000fc400000000ff */
[----:B------:R-:W-:Y:S02]  /*6650*/  F2FP.F16.F32.PACK_AB R51, R30, R51 ;  /* 0x000000331e33723e */ /* 0x000fe400000000ff */
[----:B------:R-:W-:Y:S01]  /*6660*/  F2FP.F16.F32.PACK_AB R56, R57, R56 ;  /* 0x000000383938723e */ /* 0x000fe200000000ff */
[----:B-1----:R-:W-:Y:S01]  /*6670*/  FADD.FTZ R8, R112, R9 ;  /* 0x0000000970087221 */ /* 0x002fe20000010000 */
[----:B------:R-:W-:Y:S02]  /*6680*/  F2FP.F16.F32.PACK_AB R57, R31, R23 ;  /* 0x000000171f39723e */ /* 0x000fe400000000ff */
[----:B------:R-:W-:Y:S02]  /*6690*/  F2FP.F16.F32.PACK_AB R58, R61, R60 ;  /* 0x0000003c3d3a723e */ /* 0x000fe400000000ff */
[----:B------:R-:W-:Y:S01]  /*66a0*/  F2FP.F16.F32.PACK_AB R59, R32, R59 ;  /* 0x0000003b203b723e */ /* 0x000fe200000000ff */
[----:B-----5:R-:W-:Y:S01]  /*66b0*/  FADD.FTZ R10, R19, R10 ;  /* 0x0000000a130a7221 */ /* 0x020fe20000010000 */
[----:B------:R-:W-:Y:S01]  /*66c0*/  F2FP.F16.F32.PACK_AB R66, R69, R68 ;  /* 0x000000444542723e */ /* 0x000fe200000000ff */
[----:B------:R1:W-:Y:S01]  /*66d0*/  STSM.16.M88.4 [R6], R40 ;  /* 0x0000002806007844 */ /* 0x0003e20000000200 */
[----:B------:R-:W-:-:S02]  /*66e0*/  F2FP.F16.F32.PACK_AB R74, R77, R76 ;  /* 0x0000004c4d4a723e */ /* 0x000fc400000000ff */
[----:B------:R-:W-:Y:S01]  /*66f0*/  F2FP.F16.F32.PACK_AB R80, R81, R80 ;  /* 0x000000505150723e */ /* 0x000fe200000000ff */
[----:B------:R1:W-:Y:S01]  /*6700*/  STSM.16.M88.4 [R7], R48 ;  /* 0x0000003007007844 */ /* 0x0003e20000000200 */
[----:B------:R-:W-:Y:S02]  /*6710*/  F2FP.F16.F32.PACK_AB R81, R46, R39 ;  /* 0x000000272e51723e */ /* 0x000fe400000000ff */
[----:B------:R-:W-:Y:S02]  /*6720*/  F2FP.F16.F32.PACK_AB R82, R85, R84 ;  /* 0x000000545552723e */ /* 0x000fe400000000ff */
[----:B------:R-:W-:Y:S02]  /*6730*/  F2FP.F16.F32.PACK_AB R83, R38, R83 ;  /* 0x000000532653723e */ /* 0x000fe400000000ff */
[----:B------:R-:W-:Y:S02]  /*6740*/  F2FP.F16.F32.PACK_AB R88, R89, R88 ;  /* 0x000000585958723e */ /* 0x000fe400000000ff */
[----:B------:R-:W-:Y:S01]  /*6750*/  F2FP.F16.F32.PACK_AB R96, R97, R96 ;  /* 0x000000606160723e */ /* 0x000fe200000000ff */
[----:B------:R1:W-:Y:S01]  /*6760*/  STSM.16.M88.4 [R5+0x24800], R56 ;  /* 0x0248003805007844 */ /* 0x0003e20000000200 */
[----:B------:R-:W-:Y:S01]  /*6770*/  F2FP.F16.F32.PACK_AB R89, R35, R20 ;  /* 0x000000142359723e */ /* 0x000fe200000000ff */
[----:B--2---:R-:W-:Y:S01]  /*6780*/  FADD.FTZ R9, R113, R8 ;  /* 0x0000000871097221 */ /* 0x004fe20000010000 */
[----:B------:R-:W-:-:S02]  /*6790*/  F2FP.F16.F32.PACK_AB R90, R93, R92 ;  /* 0x0000005c5d5a723e */ /* 0x000fc400000000ff */
[----:B------:R-:W-:Y:S02]  /*67a0*/  F2FP.F16.F32.PACK_AB R91, R95, R91 ;  /* 0x0000005b5f5b723e */ /* 0x000fe400000000ff */
[----:B------:R-:W-:Y:S02]  /*67b0*/  F2FP.F16.F32.PACK_AB R97, R99, R98 ;  /* 0x000000626361723e */ /* 0x000fe400000000ff */
[----:B------:R-:W-:Y:S01]  /*67c0*/  F2FP.F16.F32.PACK_AB R104, R105, R104 ;  /* 0x000000686968723e */ /* 0x000fe200000000ff */
[----:B------:R1:W-:Y:S01]  /*67d0*/  STSM.16.M88.4 [R55], R64 ;  /* 0x0000004037007844 */ /* 0x0003e20000000200 */
[----:B------:R-:W-:Y:S01]  /*67e0*/  F2FP.F16.F32.PACK_AB R98, R101, R100 ;  /* 0x000000646562723e */ /* 0x000fe200000000ff */
[----:B------:R-:W-:Y:S01]  /*67f0*/  FADD.FTZ R10, R115, R10 ;  /* 0x0000000a730a7221 */ /* 0x000fe20000010000 */
[----:B------:R-:W-:Y:S02]  /*6800*/  F2FP.F16.F32.PACK_AB R99, R103, R102 ;  /* 0x000000666763723e */ /* 0x000fe400000000ff */
[----:B------:R-:W-:-:S02]  /*6810*/  F2FP.F16.F32.PACK_AB R105, R107, R106 ;  /* 0x0000006a6b69723e */ /* 0x000fc400000000ff */
[----:B------:R-:W-:Y:S01]  /*6820*/  F2FP.F16.F32.PACK_AB R112, R113, R112 ;  /* 0x000000707170723e */ /* 0x000fe200000000ff */
[----:B------:R1:W-:Y:S01]  /*6830*/  STSM.16.M88.4 [R6+0x6000], R72 ;  /* 0x0060004806007844 */ /* 0x0003e20000000200 */
[----:B------:R-:W-:Y:S02]  /*6840*/  F2FP.F16.F32.PACK_AB R106, R109, R108 ;  /* 0x0000006c6d6a723e */ /* 0x000fe400000000ff */
[----:B------:R-:W-:Y:S02]  /*6850*/  F2FP.F16.F32.PACK_AB R107, R111, R17 ;  /* 0x000000116f6b723e */ /* 0x000fe400000000ff */
[----:B------:R-:W-:Y:S01]  /*6860*/  F2FP.F16.F32.PACK_AB R113, R115, R19 ;  /* 0x000000137371723e */ /* 0x000fe200000000ff */
[----:B------:R1:W-:Y:S01]  /*6870*/  STSM.16.M88.4 [R7+0x6000], R80 ;  /* 0x0060005007007844 */ /* 0x0003e20000000200 */
[----:B---3--:R-:W-:Y:S02]  /*6880*/  F2FP.F16.F32.PACK_AB R114, R117, R116 ;  /* 0x000000747572723e */ /* 0x008fe400000000ff */
[----:B----4-:R-:W-:Y:S01]  /*6890*/  F2FP.F16.F32.PACK_AB R115, R16, R21 ;  /* 0x000000151073723e */ /* 0x010fe200000000ff */
[----:B------:R1:W-:Y:S04]  /*68a0*/  STSM.16.M88.4 [R5+0x2a800], R88 ;  /* 0x02a8005805007844 */ /* 0x0003e80000000200 */
        /* <DEDUP_REMOVED lines=8> */
[----:B0-----:R-:W0:Y:S01]  /*6930*/  FENCE.VIEW.ASYNC.S ;  /* 0x00000000000073c6 */ /* 0x001e220000000000 */
[----:B------:R-:W-:Y:S01]  /*6940*/  ISETP.GT.AND P2, PT, R13, R18, PT ;  /* 0x000000120d00720c */ /* 0x000fe20003f44270 */
[----:B------:R-:W-:Y:S01]  /*6950*/  FADD.FTZ R10, R21, R10 ;  /* 0x0000000a150a7221 */ /* 0x000fe20000010000 */
[----:B------:R-:W-:Y:S01]  /*6960*/  FADD.FTZ R8, R116, R9 ;  /* 0x0000000974087221 */ /* 0x000fe20000010000 */
[----:B------:R-:W-:Y:S01]  /*6970*/  R2UR UR4, R0 ;  /* 0x00000000000472ca */ /* 0x000fe200000e0000 */
        /* <DEDUP_REMOVED lines=35> */
[----:B------:R-:W-:Y:S02]  /*6bb0*/  IMAD.MOV.U32 R10, RZ, RZ, R12 ;  /* 0x000000ffff0a7224 */ /* 0x000fe400078e000c */
[----:B------:R-:W-:Y:S02]  /*6bc0*/  IMAD.MOV.U32 R11, RZ, RZ, R4 ;  /* 0x000000ffff0b7224 */ /* 0x000fe400078e0004 */
[----:B------:R-:W-:Y:S01]  /*6bd0*/  IMAD.MOV.U32 R15, RZ, RZ, R2 ;  /* 0x000000ffff0f7224 */ /* 0x000fe200078e0002 */
[----:B0-----:R-:W-:Y:S01]  /*6be0*/  NOP ;  /* 0x0000000000007918 */ /* 0x001fe20000000000 */
[----:B-1----:R-:W-:Y:S05]  /*6bf0*/  @P2 BRA `(.L_x_12165) ;  /* 0xffffffd4006c2947 */ /* 0x002fea000383ffff */
.L_x_12156:
[----:B------:R-:W-:Y:S06]  /*6c00*/  BAR.ARV 0x8, 0x200 ;  /* 0x0208000000007b1d */ /* 0x000fec0000002000 */
[----:B------:R-:W-:Y:S05]  /*6c10*/  @!P0 BRA `(.L_x_12166) ;  /* 0x0000000000048947 */ /* 0x000fea0003800000 */
[----:B------:R-:W-:Y:S01]  /*6c20*/  BPT.TRAP 0x1 ;  /* 0x000000040000795c */ /* 0x000fe20000300000 */
.L_x_12166:
[----:B------:R-:W-:Y:S02]  /*6c30*/  SHF.L.U32 R12, R12, 0x1f, RZ ;  /* 0x0000001f0c0c7819 */ /* 0x000fe400000006ff */
[----:B------:R-:W-:-:S04]  /*6c40*/  LEA R11, R0, UR36, 0x3 ;  /* 0x00000024000b7c11 */ /* 0x000fc8000f8e18ff */
[----:B------:R1:W2:Y:S01]  /*6c50*/  SYNCS.PHASECHK.TRANS64.TRYWAIT P2, [R11+URZ+0x30850], R12 ;  /* 0x0308500c0b0075a7 */ /* 0x0002a2000804017f */
[----:B------:R-:W-:Y:S05]  /*6c60*/  @!P0 BRA `(.L_x_12167) ;  /* 0x0000000000048947 */ /* 0x000fea0003800000 */
[----:B------:R-:W-:Y:S01]  /*6c70*/  BPT.TRAP 0x1 ;  /* 0x000000040000795c */ /* 0x000fe20000300000 */
.L_x_12167:
[----:B--2---:R-:W-:Y:S05]  /*6c80*/  @P2 BRA `(.L_x_12168) ;  /* 0x0000000000082947 */ /* 0x004fea0003800000 */
[----:B------:R-:W2:Y:S02]  /*6c90*/  SYNCS.PHASECHK.TRANS64.TRYWAIT P0, [R11+URZ+0x30850], R12 ;  /* 0x0308500c0b0075a7 */ /* 0x000ea4000800017f */
[----:B--2---:R-:W-:Y:S05]  /*6ca0*/  @!P0 BRA `(.L_x_12169) ;  /* 0x0000005000748947 */ /* 0x004fea0003800000 */
.L_x_12168:
[----:B------:R-:W3:Y:S01]  /*6cb0*/  LDL.LU R5, [R1] ;  /* 0x0000000001057983 */ /* 0x000ee20000300800 */
[----:B------:R-:W-:Y:S01]  /*6cc0*/  R2UR UR5, R0 ;  /* 0x00000000000572ca */ /* 0x000fe200000e0000 */
[----:B------:R-:W-:Y:S01]  /*6cd0*/  UIADD3 UR36, UR36, 0x400, URZ ;  /* 0x0000040024247890 */ /* 0x000fe2000fffe03f */
[----:B------:R-:W-:Y:S01]  /*6ce0*/  WARPGROUP.ARRIVE ;  /* 0x00000000000079c5 */ /* 0x000fe20000000000 */
[----:B------:R-:W-:Y:S01]  /*6cf0*/  UMOV UR7, 0x40000040 ;  /* 0x4000004000077882 */ /* 0x000fe20000000000 */
[----:B------:R-:W-:Y:S01]  /*6d00*/  UMOV UR11, 0x40000040 ;  /* 0x40000040000b7882 */ /* 0x000fe20000000000 */
[----:B------:R-:W-:Y:S01]  /*6d10*/  USHF.R.U32.HI UR36, URZ, 0x4, UR36 ;  /* 0x000000043f247899 */ /* 0x000fe20008011624 */
[----:B------:R-:W0:Y:S01]  /*6d20*/  SHFL.BFLY PT, R0, R9, 0x2, 0x1f ;  /* 0x0c401f0009007f89 */ /* 0x000e2200000e0000 */
[----:B------:R-:W-:Y:S01]  /*6d30*/  UMOV UR9, 0x40000040 ;  /* 0x4000004000097882 */ /* 0x000fe20000000000 */
[----:B------:R-:W-:Y:S01]  /*6d40*/  MOV R31, RZ ;  /* 0x000000ff001f7202 */ /* 0x000fe20000000f00 */
[----:B------:R-:W-:Y:S01]  /*6d50*/  ULOP3.LUT UR6, UR36, 0x3fff, URZ, 0xc0, !UPT ;  /* 0x00003fff24067892 */ /* 0x000fe2000f8ec03f */
[----:B------:R-:W-:-:S02]  /*6d60*/  IMAD.MOV.U32 R16, RZ, RZ, RZ ;  /* 0x000000ffff107224 */ /* 0x000fc400078e00ff */
[----:B------:R-:W-:Y:S01]  /*6d70*/  IMAD.MOV.U32 R17, RZ, RZ, -0x800000 ;  /* 0xff800000ff117424 */ /* 0x000fe200078e00ff */
[----:B------:R-:W-:-:S03]  /*6d80*/  UIMAD UR6, UR5, 0x600, UR6 ;  /* 0x00000600050678a4 */ /* 0x000fc6000f8e0206 */
[----:B------:R-:W-:Y:S01]  /*6d90*/  UMOV UR5, 0x40000040 ;  /* 0x4000004000057882 */ /* 0x000fe20000000000 */
[----:B------:R-:W-:Y:S01]  /*6da0*/  UIADD3 UR10, UR6, 0x80, URZ ;  /* 0x00000080060a7890 */ /* 0x000fe2000fffe03f */
[----:B0-----:R-:W-:Y:S01]  /*6db0*/  FADD.FTZ R6, R0, R9 ;  /* 0x0000000900067221 */ /* 0x001fe20000010000 */
[----:B------:R-:W-:-:S04]  /*6dc0*/  @!P1 VIADD R9, R11, 0x30860 ;  /* 0x000308600b099836 */ /* 0x000fc80000000000 */
[----:B------:R-:W1:Y:S01]  /*6dd0*/  SHFL.BFLY PT, R7, R6, 0x1, 0x1f ;  /* 0x0c201f0006077f89 */ /* 0x000e6200000e0000 */
[----:B------:R-:W-:Y:S01]  /*6de0*/  @!P1 PRMT R9, RZ, 0x654, R9 ;  /* 0x00000654ff099816 */ /* 0x000fe20000000009 */
[----:B-12---:R-:W-:-:S05]  /*6df0*/  FADD.FTZ R12, R6, R7 ;  /* 0x00000007060c7221 */ /* 0x006fca0000010000 */
[----:B------:R-:W-:-:S13]  /*6e00*/  FSETP.NE.FTZ.AND P2, PT, R12, RZ, PT ;  /* 0x000000ff0c00720b */ /* 0x000fda0003f55000 */
[----:B------:R-:W-:Y:S01]  /*6e10*/  @P2 MUFU.RCP R16, R12 ;  /* 0x0000000c00102308 */ /* 0x000fe20000001000 */
[----:B------:R-:W-:Y:S01]  /*6e20*/  @P2 FMUL.FTZ R14, R3, 0.69314718246459960938 ;  /* 0x3f317218030e2820 */ /* 0x000fe20000410000 */
[----:B---3--:R-:W-:Y:S02]  /*6e30*/  R2UR UR4, R5 ;  /* 0x00000000050472ca */ /* 0x008fe400000e0000 */
[----:B------:R-:W0:Y:S11]  /*6e40*/  SHFL.BFLY PT, R5, R8, 0x2, 0x1f ;  /* 0x0c401f0008057f89 */ /* 0x000e3600000e0000 */
[----:B------:R-:W-:-:S04]  /*6e50*/  UIADD3 UR4, UR4, 0x1e800, URZ ;  /* 0x0001e80004047890 */ /* 0x000fc8000fffe03f */
[----:B------:R-:W-:-:S04]  /*6e60*/  USHF.R.U32.HI UR4, URZ, 0x4, UR4 ;  /* 0x000000043f047899 */ /* 0x000fc80008011604 */
[----:B------:R-:W-:-:S04]  /*6e70*/  ULOP3.LUT UR4, UR4, 0x3fff, URZ, 0xc0, !UPT ;  /* 0x00003fff04047892 */ /* 0x000fc8000f8ec03f */
[----:B------:R-:W-:Y:S01]  /*6e80*/  ULOP3.LUT UR4, UR4, 0x10000, URZ, 0xfc, !UPT ;  /* 0x0001000004047892 */ /* 0x000fe2000f8efc3f */
[----:B0-----:R-:W-:Y:S02]  /*6e90*/  FADD.FTZ R5, R5, R8 ;  /* 0x0000000805057221 */ /* 0x001fe40000010000 */
[----:B------:R-:W0:Y:S01]  /*6ea0*/  @P2 MUFU.LG2 R8, R12 ;  /* 0x0000000c00082308 */ /* 0x000e220000000c00 */
[----:B------:R-:W-:Y:S02]  /*6eb0*/  UIADD3 UR8, UR4, 0x2, URZ ;  /* 0x0000000204087890 */ /* 0x000fe4000fffe03f */
[----:B------:R-:W1:Y:S03]  /*6ec0*/  SHFL.BFLY PT, R0, R5, 0x1, 0x1f ;  /* 0x0c201f0005007f89 */ /* 0x000e6600000e0000 */
[----:B------:R-:W-:Y:S01]  /*6ed0*/  HGMMA.64x64x16.F32 R120, gdesc[UR4].tnspB, R120, gsb0 ;  /* 0x40e00000047879f0 */ /* 0x000fe20008000878 */
[----:B------:R-:W-:Y:S01]  /*6ee0*/  UMOV UR7, 0x40000040 ;  /* 0x4000004000077882 */ /* 0x000fe20000000000 */
[----:B------:R-:W-:Y:S01]  /*6ef0*/  UMOV UR5, 0x40000040 ;  /* 0x4000004000057882 */ /* 0x000fe20000000000 */
[----:B-1----:R-:W-:Y:S01]  /*6f00*/  FADD.FTZ R10, R5, R0 ;  /* 0x00000000050a7221 */ /* 0x002fe20000010000 */
[----:B------:R-:W-:-:S04]  /*6f10*/  IMAD.MOV.U32 R0, RZ, RZ, -0x800000 ;  /* 0xff800000ff007424 */ /* 0x000fc800078e00ff */
[----:B------:R-:W-:-:S13]  /*6f20*/  FSETP.NE.FTZ.AND P0, PT, R10, RZ, PT ;  /* 0x000000ff0a00720b */ /* 0x000fda0003f15000 */
[----:B------:R-:W1:Y:S01]  /*6f30*/  @P0 MUFU.LG2 R7, R10 ;  /* 0x0000000a00070308 */ /* 0x000e620000000c00 */
[----:B------:R-:W-:Y:S01]  /*6f40*/  @P0 FMUL.FTZ R5, R3, 0.69314718246459960938 ;  /* 0x3f31721803050820 */ /* 0x000fe20000410000 */
[----:B0-----:R-:W-:-:S04]  /*6f50*/  @P2 FMUL.FTZ R3, R8, 0.69314718246459960938 ;  /* 0x3f31721808032820 */ /* 0x001fc80000410000 */
[----:B------:R-:W-:Y:S02]  /*6f60*/  @P2 FFMA.FTZ R0, R14, R4, R3 ;  /* 0x000000040e002223 */ /* 0x000fe40000010003 */
[----:B------:R-:W0:Y:S01]  /*6f70*/  @P0 MUFU.RCP R31, R10 ;  /* 0x0000000a001f0308 */ /* 0x000e220000001000 */
[----:B-1----:R-:W-:-:S04]  /*6f80*/  @P0 FMUL.FTZ R6, R7, 0.69314718246459960938 ;  /* 0x3f31721807060820 */ /* 0x002fc80000410000 */
[----:B------:R-:W-:Y:S01]  /*6f90*/  @P0 FFMA.FTZ R17, R5, R2, R6 ;  /* 0x0000000205110223 */ /* 0x000fe20000010006 */
[----:B------:R-:W-:Y:S01]  /*6fa0*/  PLOP3.LUT P0, PT, PT, PT, PT, 0x8, 0x0 ;  /* 0x000000000000781c */ /* 0x000fe20003f0e170 */
        /* <DEDUP_REMOVED lines=63> */
[----:B------:R-:W-:Y:S02]  /*73a0*/  UIADD3 UR6, UR6, 0x580, URZ ;  /* 0x0000058006067890 */ /* 0x000fe4000fffe03f */
[----:B------:R-:W-:Y:S01]  /*73b0*/  UIADD3 UR4, UR4, 0xc06, URZ ;  /* 0x00000c0604047890 */ /* 0x000fe2000fffe03f */
[----:B------:R-:W-:Y:S02]  /*73c0*/  WARPGROUP.DEPBAR.LE gsb0, 0x0 ;  /* 0x00008000000079c5 */ /* 0x000fe40000010000 */
[----:B------:R-:W-:-:S06]  /*73d0*/  WARPGROUP.ARRIVE ;  /* 0x00000000000079c5 */ /* 0x000fcc0000000000 */
[----:B------:R-:W-:Y:S03]  /*73e0*/  HGMMA.64x64x16.F32 R120, gdesc[UR8].tnspB, R120, gsb0 ;  /* 0x40e00000087879f0 */ /* 0x000fe60008000878 */
[----:B------:R-:W-:Y:S02]  /*73f0*/  WARPGROUP.DEPBAR.LE gsb0, 0x0 ;  /* 0x00008000000079c5 */ /* 0x000fe40000010000 */
[----:B------:R-:W-:-:S06]  /*7400*/  WARPGROUP.ARRIVE ;  /* 0x00000000000079c5 */ /* 0x000fcc0000000000 */
[----:B------:R-:W-:Y:S03]  /*7410*/  HGMMA.64x64x16.F32 R120, gdesc[UR4].tnspB, R120, gsb0 ;  /* 0x40e00000047879f0 */ /* 0x000fe60008000878 */
[----:B------:R-:W-:Y:S02]  /*7420*/  WARPGROUP.DEPBAR.LE gsb0, 0x0 ;  /* 0x00008000000079c5 */ /* 0x000fe40000010000 */
[----:B------:R1:W-:Y:S01]  /*7430*/  @!P1 SYNCS.ARRIVE.TRANS64.RED.A1T0 RZ, [R9+URZ], RZ ;  /* 0x000000ff09ff99a7 */ /* 0x0003e2000810043f */
        /* <DEDUP_REMOVED lines=32> */
.L_x_12149:
[----:B------:R-:W-:Y:S05]  /*7640*/  @P0 BRA `(.L_x_12170) ;  /* 0x0000000c00b80947 */ /* 0x000fea0003800000 */
[----:B------:R-:W2:Y:S01]  /*7650*/  LDL.LU R47, [R1+0x14] ;  /* 0x00001400012f7983 */ /* 0x000ea20000300800 */
[----:B------:R-:W0:Y:S01]  /*7660*/  LDC R46, c[0x0][0xbe8] ;  /* 0x0002fa00ff2e7b82 */ /* 0x000e220000000800 */
[----:B------:R-:W-:Y:S01]  /*7670*/  ULDC.64 UR4, c[0x0][0xbd0] ;  /* 0x0002f40000047ab9 */ /* 0x000fe20000000a00 */
[----:B------:R-:W-:Y:S01]  /*7680*/  ULDC.64 UR6, c[0x0][0xb38] ;  /* 0x0002ce0000067ab9 */ /* 0x000fe20000000a00 */
[----:B------:R-:W1:Y:S05]  /*7690*/  S2R R16, SR_TID.X ;  /* 0x0000000000107919 */ /* 0x000e6a0000002100 */
[----:B------:R-:W3:Y:S01]  /*76a0*/  S2UR UR9, SR_CTAID.Z ;  /* 0x00000000000979c3 */ /* 0x000ee20000002700 */
[----:B------:R-:W4:Y:S07]  /*76b0*/  S2R R40, SR_CTAID.X ;  /* 0x0000000000287919 */ /* 0x000f2e0000002500 */
[----:B------:R-:W5:Y:S08]  /*76c0*/  LDC.64 R48, c[0x0][0xbd8] ;  /* 0x0002f600ff307b82 */ /* 0x000f700000000a00 */
[----:B------:R-:W5:Y:S08]  /*76d0*/  S2UR UR8, SR_CTAID.Y ;  /* 0x00000000000879c3 */ /* 0x000f700000002600 */
[----:B------:R-:W5:Y:S01]  /*76e0*/  LDC R52, c[0x0][0xc50] ;  /* 0x00031400ff347b82 */ /* 0x000f620000000800 */
[----:B-1----:R-:W-:-:S05]  /*76f0*/  VIADD R27, R16, 0xffffff80 ;  /* 0xffffff80101b7836 */ /* 0x002fca0000000000 */
[----:B------:R-:W-:Y:S02]  /*7700*/  SHF.R.S32.HI R18, RZ, 0x1f, R27 ;  /* 0x0000001fff127819 */ /* 0x000fe4000001141b */
[----:B------:R-:W1:Y:S02]  /*7710*/  LDC.64 R50, c[0x0][0xb40] ;  /* 0x0002d000ff327b82 */ /* 0x000e640000000a00 */
[----:B------:R-:W-:-:S04]  /*7720*/  LEA.HI R26, R18, R27, RZ, 0x7 ;  /* 0x0000001b121a7211 */ /* 0x000fc800078f38ff */
[----:B------:R-:W-:-:S05]  /*7730*/  LOP3.LUT R16, R26, 0xffffff80, RZ, 0xc0, !PT ;  /* 0xffffff801a107812 */ /* 0x000fca00078ec0ff */
[----:B------:R-:W-:-:S05]  /*7740*/  IMAD.IADD R53, R27, 0x1, -R16 ;  /* 0x000000011b357824 */ /* 0x000fca00078e0a10 */
[----:B------:R-:W-:-:S04]  /*7750*/  SHF.R.S32.HI R38, RZ, 0x1f, R53 ;  /* 0x0000001fff267819 */ /* 0x000fc80000011435 */
[----:B------:R-:W-:Y:S02]  /*7760*/  LEA.HI R54, R38, R53, RZ, 0x2 ;  /* 0x0000003526367211 */ /* 0x000fe400078f10ff */
[----:B------:R-:W-:Y:S02]  /*7770*/  LEA.HI R18, R18, R27, RZ, 0x2 ;  /* 0x0000001b12127211 */ /* 0x000fe400078f10ff */
[--C-:B------:R-:W-:Y:S02]  /*7780*/  SHF.R.S32.HI R16, RZ, 0x2, R54.reuse ;  /* 0x00000002ff107819 */ /* 0x100fe40000011436 */
[----:B------:R-:W-:Y:S02]  /*7790*/  SHF.R.S32.HI R19, RZ, 0x1f, R54 ;  /* 0x0000001fff137819 */ /* 0x000fe40000011436 */
[----:B------:R-:W-:Y:S02]  /*77a0*/  LOP3.LUT R18, R18, 0xfffffffc, RZ, 0xc0, !PT ;  /* 0xfffffffc12127812 */ /* 0x000fe400078ec0ff */
[----:B------:R-:W-:Y:S01]  /*77b0*/  LEA.HI R19, R19, R16, RZ, 0x3 ;  /* 0x0000001013137211 */ /* 0x000fe200078f18ff */
[----:B------:R-:W-:Y:S01]  /*77c0*/  BAR.SYNC.DEFER_BLOCKING 0x1, 0x180 ;  /* 0x0046000000007b1d */ /* 0x000fe20000010000 */
[----:B0-----:R-:W-:-:S02]  /*77d0*/  ISETP.NE.AND P0, PT, R46, 0x1, PT ;  /* 0x000000012e00780c */ /* 0x001fc40003f05270 */
[----:B------:R-:W-:Y:S02]  /*77e0*/  LOP3.LUT R19, R19, 0xfffffff8, RZ, 0xc0, !PT ;  /* 0xfffffff813137812 */ /* 0x000fe400078ec0ff */
[----:B------:R-:W-:Y:S01]  /*77f0*/  SHF.R.S32.HI R39, RZ, 0x7, R26 ;  /* 0x00000007ff277819 */ /* 0x000fe2000001141a */
[----:B------:R-:W-:Y:S02]  /*7800*/  IMAD.IADD R26, R27, 0x1, -R18 ;  /* 0x000000011b1a7824 */ /* 0x000fe400078e0a12 */
[----:B------:R-:W-:Y:S02]  /*7810*/  IMAD.IADD R19, R16, 0x1, -R19 ;  /* 0x0000000110137824 */ /* 0x000fe400078e0a13 */
[----:B------:R-:W-:Y:S01]  /*7820*/  IMAD.HI R16, R39, 0x55555556, RZ ;  /* 0x5555555627107827 */ /* 0x000fe200078e02ff */
[----:B------:R-:W-:Y:S02]  /*7830*/  LEA.HI R27, R26, R26, RZ, 0x1 ;  /* 0x0000001a1a1b7211 */ /* 0x000fe400078f08ff */
[----:B------:R-:W-:Y:S01]  /*7840*/  LEA.HI R18, R38, R53, RZ, 0x5 ;  /* 0x0000003526127211 */ /* 0x000fe200078f28ff */
[----:B------:R-:W0:Y:S01]  /*7850*/  @P0 LDC R44, c[0x0][0xbec] ;  /* 0x0002fb00ff2c0b82 */ /* 0x000e220000000800 */
[----:B------:R-:W-:-:S02]  /*7860*/  LEA.HI R16, R16, R16, RZ, 0x1 ;  /* 0x0000001010107211 */ /* 0x000fc400078f08ff */
[----:B------:R-:W-:Y:S02]  /*7870*/  LOP3.LUT R27, R27, 0x1ffffffe, RZ, 0xc0, !PT ;  /* 0x1ffffffe1b1b7812 */ /* 0x000fe400078ec0ff */
[----:B------:R-:W-:Y:S01]  /*7880*/  SHF.R.S32.HI R18, RZ, 0x5, R18 ;  /* 0x00000005ff127819 */ /* 0x000fe20000011412 */
[----:B------:R-:W-:Y:S02]  /*7890*/  IMAD R16, R16, -0x3, R39 ;  /* 0xfffffffd10107824 */ /* 0x000fe400078e0227 */
[----:B------:R-:W3:Y:S01]  /*78a0*/  @P0 LDC R56, c[0x0][0xbec] ;  /* 0x0002fb00ff380b82 */ /* 0x000ee20000000800 */
[----:B------:R-:W-:Y:S02]  /*78b0*/  IMAD.IADD R39, R26, 0x1, -R27 ;  /* 0x000000011a277824 */ /* 0x000fe400078e0a1b */
[----:B------:R-:W-:-:S05]  /*78c0*/  IMAD R27, R18, 0x10, R19 ;  /* 0x00000010121b7824 */ /* 0x000fca00078e0213 */
[----:B------:R-:W1:Y:S01]  /*78d0*/  @P0 LDC R45, c[0x0][0xbf0] ;  /* 0x0002fc00ff2d0b82 */ /* 0x000e620000000800 */
[----:B------:R-:W-:-:S07]  /*78e0*/  IMAD R16, R16, 0x40, R27 ;  /* 0x0000004010107824 */ /* 0x000fce00078e021b */
[----:B------:R-:W1:Y:S01]  /*78f0*/  @P0 LDC R55, c[0x0][0xbf0] ;  /* 0x0002fc00ff370b82 */ /* 0x000e620000000800 */
[----:B------:R-:W-:-:S04]  /*7900*/  IMAD R39, R39, 0x8, R16 ;  /* 0x0000000827277824 */ /* 0x000fc800078e0210 */
[----:B----4-:R-:W-:-:S04]  /*7910*/  IMAD R39, R40, 0xc0, R39 ;  /* 0x000000c028277824 */ /* 0x010fc800078e0227 */
[----:B---3--:R-:W-:-:S04]  /*7920*/  @P0 IMAD.HI.U32 R56, R39, R56, RZ ;  /* 0x0000003827380227 */ /* 0x008fc800078e00ff */
[----:B------:R-:W-:Y:S01]  /*7930*/  IMAD R16, R40, 0xc0, R16 ;  /* 0x000000c028107824 */ /* 0x000fe200078e0210 */
[----:B------:R-:W-:Y:S01]  /*7940*/  LOP3.LUT R54, R54, 0x7ffffffc, RZ, 0xc0, !PT ;  /* 0x7ffffffc36367812 */ /* 0x000fe200078ec0ff */
[----:B------:R-:W-:Y:S01]  /*7950*/  BSSY B0, `(.L_x_12171) ;  /* 0x0000089000007945 */ /* 0x000fe20003800000 */
[----:B--2---:R-:W-:Y:S01]  /*7960*/  SHF.R.S32.HI R42, RZ, 0x1f, R47 ;  /* 0x0000001fff2a7819 */ /* 0x004fe2000001142f */
[----:B------:R-:W-:-:S04]  /*7970*/  IMAD.WIDE.U32 R18, R47, UR4, RZ ;  /* 0x000000042f127c25 */ /* 0x000fc8000f8e00ff */
[C---:B------:R-:W-:Y:S01]  /*7980*/  IMAD R26, R42.reuse, UR4, RZ ;  /* 0x000000042a1a7c24 */ /* 0x040fe2000f8e02ff */
[----:B------:R-:W-:Y:S01]  /*7990*/  USHF.R.S32.HI UR4, URZ, 0x1f, UR9 ;  /* 0x0000001f3f047899 */ /* 0x000fe20008011409 */
[----:B------:R-:W-:Y:S02]  /*79a0*/  IMAD R42, R42, UR6, RZ ;  /* 0x000000062a2a7c24 */ /* 0x000fe4000f8e02ff */
[C---:B------:R-:W-:Y:S02]  /*79b0*/  IMAD R41, R47.reuse, UR5, R26 ;  /* 0x000000052f297c24 */ /* 0x040fe4000f8e021a */
[----:B------:R-:W-:-:S04]  /*79c0*/  IMAD.WIDE.U32 R26, R47, UR6, RZ ;  /* 0x000000062f1a7c25 */ /* 0x000fc8000f8e00ff */
[----:B------:R-:W-:Y:S02]  /*79d0*/  IMAD.IADD R19, R19, 0x1, R41 ;  /* 0x0000000113137824 */ /* 0x000fe400078e0229 */
[----:B-----5:R-:W-:Y:S02]  /*79e0*/  IMAD R38, R48, UR4, RZ ;  /* 0x0000000430267c24 */ /* 0x020fe4000f8e02ff */
[----:B------:R-:W-:Y:S01]  /*79f0*/  IMAD R41, R47, UR7, R42 ;  /* 0x000000072f297c24 */ /* 0x000fe2000f8e022a */
[----:B------:R-:W-:Y:S01]  /*7a00*/  ULDC.64 UR6, c[0x0][0xb48] ;  /* 0x0002d20000067ab9 */ /* 0x000fe20000000a00 */
[----:B------:R-:W-:Y:S02]  /*7a10*/  IMAD.MOV R47, RZ, RZ, -R47 ;  /* 0x000000ffff2f7224 */ /* 0x000fe400078e0a2f */
[----:B------:R-:W-:Y:S02]  /*7a20*/  IMAD R43, R49, UR9, R38 ;  /* 0x00000009312b7c24 */ /* 0x000fe4000f8e0226 */
[----:B------:R-:W-:-:S02]  /*7a30*/  IMAD R49, R52, R47, UR8 ;  /* 0x0000000834317e24 */ /* 0x000fc4000f8e022f */
[----:B------:R-:W-:Y:S01]  /*7a40*/  IMAD.WIDE.U32 R18, R48, UR9, R18 ;  /* 0x0000000930127c25 */ /* 0x000fe2000f8e0012 */
[----:B------:R-:W-:-:S03]  /*7a50*/  IADD3 R27, R27, R41, RZ ;  /* 0x000000291b1b7210 */ /* 0x000fc60007ffe0ff */
[----:B0-----:R-:W-:Y:S01]  /*7a60*/  @P0 IMAD.HI.U32 R38, R39, R44, RZ ;  /* 0x0000002c27260227 */ /* 0x001fe200078e00ff */
[----:B------:R-:W-:-:S03]  /*7a70*/  SHF.R.S32.HI R44, RZ, 0x1f, R49 ;  /* 0x0000001fff2c7819 */ /* 0x000fc60000011431 */
[----:B------:R-:W-:Y:S02]  /*7a80*/  IMAD.IADD R19, R19, 0x1, R43 ;  /* 0x0000000113137824 */ /* 0x000fe400078e022b */
[C---:B-1----:R-:W-:Y:S01]  /*7a90*/  IMAD R42, R50.reuse, UR4, RZ ;  /* 0x00000004322a7c24 */ /* 0x042fe2000f8e02ff */
[----:B------:R-:W-:Y:S01]  /*7aa0*/  ULDC.64 UR4, c[0x0][0xbe0] ;  /* 0x0002f80000047ab9 */ /* 0x000fe20000000a00 */
        /* <DEDUP_REMOVED lines=17> */
[----:B------:R-:W-:Y:S02]  /*7bc0*/  IMAD R47, R49, UR7, R44 ;  /* 0x00000007312f7c24 */ /* 0x000fe4000f8e022c */
[----:B------:R-:W-:-:S02]  /*7bd0*/  IMAD.MOV R44, RZ, RZ, -R43 ;  /* 0x000000ffff2c7224 */ /* 0x000fc400078e0a2b */
[----:B------:R-:W-:Y:S02]  /*7be0*/  IMAD R38, R38, UR4, RZ ;  /* 0x0000000426267c24 */ /* 0x000fe4000f8e02ff */
[C---:B------:R-:W-:Y:S02]  /*7bf0*/  IMAD R41, R46.reuse, R41, R39 ;  /* 0x000000292e297224 */ /* 0x040fe400078e0227 */
[----:B------:R-:W-:Y:S01]  /*7c00*/  IMAD.WIDE.U32 R26, R49, UR6, R26 ;  /* 0x00000006311a7c25 */ /* 0x000fe2000f8e001a */
[----:B------:R-:W-:Y:S01]  /*7c10*/  IADD3.X R19, R45, R19, R42, P0, !PT ;  /* 0x000000132d137210 */ /* 0x000fe200007fe42a */
[----:B------:R-:W-:Y:S02]  /*7c20*/  ULDC.64 UR6, c[0x0][0xbc8] ;  /* 0x0002f20000067ab9 */ /* 0x000fe40000000a00 */
[----:B------:R-:W-:Y:S02]  /*7c30*/  IMAD R39, R46, R44, R39 ;  /* 0x0000002c2e277224 */ /* 0x000fe400078e0227 */
[----:B------:R-:W-:Y:S01]  /*7c40*/  IMAD R45, R43, UR5, R38 ;  /* 0x000000052b2d7c24 */ /* 0x000fe2000f8e0226 */
[----:B------:R-:W-:Y:S01]  /*7c50*/  SHF.R.S32.HI R38, RZ, 0x1f, R41 ;  /* 0x0000001fff267819 */ /* 0x000fe20000011429 */
[----:B------:R-:W-:Y:S01]  /*7c60*/  IMAD.IADD R27, R27, 0x1, R47 ;  /* 0x000000011b1b7824 */ /* 0x000fe200078e022f */
[----:B------:R-:W-:Y:S01]  /*7c70*/  SHF.R.S32.HI R42, RZ, 0x1f, R39 ;  /* 0x0000001fff2a7819 */ /* 0x000fe20000011427 */
[----:B------:R-:W0:Y:S01]  /*7c80*/  S2UR UR5, SR_CgaCtaId ;  /* 0x00000000000579c3 */ /* 0x000e220000008800 */
[----:B------:R-:W-:-:S04]  /*7c90*/  IMAD.WIDE.U32 R26, R43, UR4, R26 ;  /* 0x000000042b1a7c25 */ /* 0x000fc8000f8e001a */
        /* <DEDUP_REMOVED lines=10> */
[----:B------:R-:W-:Y:S01]  /*7d40*/  UMOV UR4, 0x400 ;  /* 0x0000040000047882 */ /* 0x000fe20000000000 */
[----:B------:R-:W-:Y:S01]  /*7d50*/  IMAD.IADD R39, R19, 0x1, R43 ;  /* 0x0000000113277824 */ /* 0x000fe200078e022b */
[----:B------:R-:W-:Y:S01]  /*7d60*/  LEA R48, P1, R26, UR8, 0x2 ;  /* 0x000000081a307c11 */ /* 0x000fe2000f8210ff */
[----:B------:R-:W-:Y:S01]  /*7d70*/  IMAD.IADD R19, R27, 0x1, R41 ;  /* 0x000000011b137824 */ /* 0x000fe200078e0229 */
[----:B------:R-:W-:Y:S02]  /*7d80*/  ULDC UR6, c[0x0][0xa88] ;  /* 0x0002a20000067ab9 */ /* 0x000fe40000000800 */
[----:B------:R-:W-:-:S02]  /*7d90*/  LEA.HI.X R39, R18, UR7, R39, 0x2, P0 ;  /* 0x0000000712277c11 */ /* 0x000fc400080f1427 */
[----:B------:R-:W-:Y:S01]  /*7da0*/  LEA.HI.X R50, R26, UR9, R19, 0x2, P1 ;  /* 0x000000091a327c11 */ /* 0x000fe200088f1413 */
[----:B------:R-:W-:Y:S04]  /*7db0*/  SHFL.IDX PT, R18, R38, RZ, 0x1c1f ;  /* 0x001c1fff26127589 */ /* 0x000fe800000e0000 */
[----:B------:R-:W1:Y:S04]  /*7dc0*/  SHFL.IDX PT, R19, R39, RZ, 0x1c1f ;  /* 0x001c1fff27137589 */ /* 0x000e6800000e0000 */
[----:B------:R-:W-:Y:S04]  /*7dd0*/  SHFL.IDX PT, R26, R38, 0x1, 0x1c1f ;  /* 0x003c1f00261a7f89 */ /* 0x000fe800000e0000 */
        /* <DEDUP_REMOVED lines=13> */
[----:B------:R-:W-:-:S03]  /*7eb0*/  IMAD.IADD R47, R53, 0x1, -R54 ;  /* 0x00000001352f7824 */ /* 0x000fc600078e0a36 */
[----:B------:R0:W1:Y:S04]  /*7ec0*/  SHFL.IDX PT, R42, R48, RZ, 0x1c1f ;  /* 0x001c1fff302a7589 */ /* 0x00006800000e0000 */
[----:B------:R0:W2:Y:S01]  /*7ed0*/  SHFL.IDX PT, R43, R50, RZ, 0x1c1f ;  /* 0x001c1fff322b7589 */ /* 0x0000a200000e0000 */
[----:B------:R-:W-:Y:S01]  /*7ee0*/  SHF.L.U32 R47, R47, 0x1, RZ ;  /* 0x000000012f2f7819 */ /* 0x000fe200000006ff */
[----:B------:R-:W-:Y:S06]  /*7ef0*/  @P2 BRA `(.L_x_12172) ;  /* 0x0000000000b82947 */ /* 0x000fec0003800000 */
[----:B------:R-:W-:Y:S01]  /*7f00*/  ULDC UR4, c[0x0][0xac8] ;  /* 0x0002b20000047ab9 */ /* 0x000fe20000000800 */
[C---:B0-----:R-:W-:Y:S01]  /*7f10*/  VIADD R0, R47.reuse, 0x8 ;  /* 0x000000082f007836 */ /* 0x041fe20000000000 */
[C---:B------:R-:W-:Y:S01]  /*7f20*/  ISETP.GE.AND P0, PT, R47.reuse, UR4, PT ;  /* 0x000000042f007c0c */ /* 0x040fe2000bf06270 */
[C---:B------:R-:W-:Y:S02]  /*7f30*/  VIADD R18, R47.reuse, 0x10 ;  /* 0x000000102f127836 */ /* 0x040fe40000000000 */
[C---:B------:R-:W-:Y:S02]  /*7f40*/  VIADD R19, R47.reuse, 0x18 ;  /* 0x000000182f137836 */ /* 0x040fe40000000000 */
        /* <DEDUP_REMOVED lines=8> */
[----:B-12---:R-:W-:Y:S01]  /*7fd0*/  @!P0 IMAD.WIDE R16, R47, 0x4, R42 ;  /* 0x000000042f108825 */ /* 0x006fe200078e022a */
[----:B------:R-:W-:-:S02]  /*7fe0*/  ISETP.GE.AND P5, PT, R38, UR4, PT ;  /* 0x0000000426007c0c */ /* 0x000fc4000bfa6270 */
[----:B------:R-:W-:Y:S02]  /*7ff0*/  ISETP.GE.AND P6, PT, R39, UR4, PT ;  /* 0x0000000427007c0c */ /* 0x000fe4000bfc6270 */
[----:B------:R0:W-:Y:S01]  /*8000*/  @!P0 ST.E.64 desc[UR42][R16.64], R36 ;  /* 0x0000002410008985 */ /* 0x0001e2000c101b2a */
[----:B------:R-:W-:Y:S02]  /*8010*/  ISETP.GE.AND P0, PT, R0, UR4, PT ;  /* 0x0000000400007c0c */ /* 0x000fe4000bf06270 */
[----:B------:R-:W-:Y:S02]  /*8020*/  @!P1 LEA.HI R18, R18, R18, RZ, 0x1 ;  /* 0x0000001212129211 */ /* 0x000fe400078f08ff */
[----:B------:R-:W-:-:S04]  /*8030*/  @!P3 LEA.HI R26, R26, R26, RZ, 0x1 ;  /* 0x0000001a1a1ab211 */ /* 0x000fc800078f08ff */
[----:B------:R-:W-:Y:S02]  /*8040*/  @!P5 LEA.HI R38, R38, R38, RZ, 0x1 ;  /* 0x000000262626d211 */ /* 0x000fe400078f08ff */
[----:B------:R-:W-:Y:S02]  /*8050*/  @!P6 LEA.HI R40, R39, R39, RZ, 0x1 ;  /* 0x000000272728e211 */ /* 0x000fe400078f08ff */
[----:B------:R-:W-:Y:S02]  /*8060*/  @!P5 LOP3.LUT R41, R38, 0xfffffffe, RZ, 0xc0, !PT ;  /* 0xfffffffe2629d812 */ /* 0x000fe400078ec0ff */
[----:B------:R-:W-:Y:S02]  /*8070*/  @!P0 LEA.HI R0, R0, R0, RZ, 0x1 ;  /* 0x0000000000008211 */ /* 0x000fe400078f08ff */
[----:B0-----:R-:W-:Y:S02]  /*8080*/  @!P2 LEA.HI R16, R19, R19, RZ, 0x1 ;  /* 0x000000131310a211 */ /* 0x001fe400078f08ff */
[----:B------:R-:W-:-:S02]  /*8090*/  @!P4 LEA.HI R36, R27, R27, RZ, 0x1 ;  /* 0x0000001b1b24c211 */ /* 0x000fc400078f08ff */
[----:B------:R-:W-:Y:S02]  /*80a0*/  @!P0 LOP3.LUT R17, R0, 0xfffffffe, RZ, 0xc0, !PT ;  /* 0xfffffffe00118812 */ /* 0x000fe400078ec0ff */
[----:B------:R-:W-:Y:S02]  /*80b0*/  @!P1 LOP3.LUT R19, R18, 0xfffffffe, RZ, 0xc0, !PT ;  /* 0xfffffffe12139812 */ /* 0x000fe400078ec0ff */
[----:B------:R-:W-:Y:S01]  /*80c0*/  @!P2 LOP3.LUT R27, R16, 0xfffffffe, RZ, 0xc0, !PT ;  /* 0xfffffffe101ba812 */ /* 0x000fe200078ec0ff */
[--C-:B------:R-:W-:Y:S01]  /*80d0*/  @!P0 IMAD.WIDE R16, R17, 0x4, R42.reuse ;  /* 0x0000000411108825 */ /* 0x100fe200078e022a */
[----:B------:R-:W-:Y:S02]  /*80e0*/  @!P3 LOP3.LUT R37, R26, 0xfffffffe, RZ, 0xc0, !PT ;  /* 0xfffffffe1a25b812 */ /* 0x000fe400078ec0ff */
[----:B------:R-:W-:Y:S01]  /*80f0*/  @!P4 LOP3.LUT R39, R36, 0xfffffffe, RZ, 0xc0, !PT ;  /* 0xfffffffe2427c812 */ /* 0x000fe200078ec0ff */
[--C-:B------:R-:W-:Y:S01]  /*8100*/  @!P1 IMAD.WIDE R18, R19, 0x4, R42.reuse ;  /* 0x0000000413129825 */ /* 0x100fe200078e022a */
[----:B------:R-:W-:Y:S01]  /*8110*/  @!P6 LOP3.LUT R49, R40, 0xfffffffe, RZ, 0xc0, !PT ;  /* 0xfffffffe2831e812 */ /* 0x000fe200078ec0ff */
[----:B------:R3:W-:Y:S02]  /*8120*/  @!P0 ST.E.64 desc[UR42][R16.64], R2 ;  /* 0x0000000210008985 */ /* 0x0007e4000c101b2a */
[----:B------:R-:W-:-:S02]  /*8130*/  @!P2 IMAD.WIDE R26, R27, 0x4, R42 ;  /* 0x000000041b1aa825 */ /* 0x000fc400078e022a */
[----:B------:R3:W-:Y:S02]  /*8140*/  @!P1 ST.E.64 desc[UR42][R18.64], R4 ;  /* 0x0000000412009985 */ /* 0x0007e4000c101b2a */
[--C-:B------:R-:W-:Y:S02]  /*8150*/  @!P3 IMAD.WIDE R36, R37, 0x4, R42.reuse ;  /* 0x000000042524b825 */ /* 0x100fe400078e022a */
[----:B------:R3:W-:Y:S02]  /*8160*/  @!P2 ST.E.64 desc[UR42][R26.64], R6 ;  /* 0x000000061a00a985 */ /* 0x0007e4000c101b2a */
[--C-:B------:R-:W-:Y:S02]  /*8170*/  @!P4 IMAD.WIDE R38, R39, 0x4, R42.reuse ;  /* 0x000000042726c825 */ /* 0x100fe400078e022a */
[----:B------:R3:W-:Y:S02]  /*8180*/  @!P3 ST.E.64 desc[UR42][R36.64], R10 ;  /* 0x0000000a2400b985 */ /* 0x0007e4000c101b2a */
[----:B------:R-:W-:-:S02]  /*8190*/  @!P5 IMAD.WIDE R40, R41, 0x4, R42 ;  /* 0x000000042928d825 */ /* 0x000fc400078e022a */
[----:B------:R3:W-:Y:S02]  /*81a0*/  @!P4 ST.E.64 desc[UR42][R38.64], R14 ;  /* 0x0000000e2600c985 */ /* 0x0007e4000c101b2a */
[----:B------:R-:W-:Y:S02]  /*81b0*/  @!P6 IMAD.WIDE R42, R49, 0x4, R42 ;  /* 0x00000004312ae825 */ /* 0x000fe400078e022a */
[----:B------:R3:W-:Y:S04]  /*81c0*/  @!P5 ST.E.64 desc[UR42][R40.64], R22 ;  /* 0x000000162800d985 */ /* 0x0007e8000c101b2a */
[----:B------:R3:W-:Y:S02]  /*81d0*/  @!P6 ST.E.64 desc[UR42][R42.64], R30 ;  /* 0x0000001e2a00e985 */ /* 0x0007e4000c101b2a */
.L_x_12172:
[----:B------:R-:W-:Y:S05]  /*81e0*/  BSYNC B0 ;  /* 0x0000000000007941 */ /* 0x000fea0003800000 */
.L_x_12171:
[----:B------:R-:W-:Y:S01]  /*81f0*/  ISETP.GE.AND P0, PT, R44, R45, PT ;  /* 0x0000002d2c00720c */ /* 0x000fe20003f06270 */
[----:B0--3--:R0:W3:Y:S04]  /*8200*/  SHFL.IDX PT, R17, R50, 0x1, 0x1c1f ;  /* 0x003c1f0032117f89 */ /* 0x0090e800000e0000 */
[----:B------:R0:W4:Y:S08]  /*8210*/  SHFL.IDX PT, R16, R48, 0x1, 0x1c1f ;  /* 0x003c1f0030107f89 */ /* 0x00013000000e0000 */
        /* <DEDUP_REMOVED lines=12> */
[----:B------:R-:W-:-:S02]  /*82e0*/  ISETP.GE.AND P4, PT, R10, UR4, PT ;  /* 0x000000040a007c0c */ /* 0x000fc4000bf86270 */
[----:B------:R-:W-:Y:S02]  /*82f0*/  ISETP.GE.AND P5, PT, R11, UR4, PT ;  /* 0x000000040b007c0c */ /* 0x000fe4000bfa6270 */
[----:B------:R-:W-:Y:S01]  /*8300*/  ISETP.GE.AND P6, PT, R15, UR4, PT ;  /* 0x000000040f007c0c */ /* 0x000fe2000bfc6270 */
[C---:B---34-:R-:W-:Y:S01]  /*8310*/  @!P0 IMAD.WIDE R2, R47.reuse, 0x4, R16 ;  /* 0x000000042f028825 */ /* 0x058fe200078e0210 */
[----:B------:R-:W-:Y:S02]  /*8320*/  IADD3 R47, R47, 0x38, RZ ;  /* 0x000000382f2f7810 */ /* 0x000fe40007ffe0ff */
[----:B------:R-:W-:Y:S02]  /*8330*/  @!P1 LEA.HI R0, R0, R0, RZ, 0x1 ;  /* 0x0000000000009211 */ /* 0x000fe400078f08ff */
[----:B------:R-:W-:Y:S01]  /*8340*/  @!P2 LEA.HI R6, R6, R6, RZ, 0x1 ;  /* 0x000000060606a211 */ /* 0x000fe200078f08ff */
[----:B------:R0:W-:Y:S01]  /*8350*/  @!P0 ST.E.64 desc[UR42][R2.64], R28 ;  /* 0x0000001c02008985 */ /* 0x0001e2000c101b2a */
[----:B------:R-:W-:-:S02]  /*8360*/  @!P1 LOP3.LUT R5, R0, 0xfffffffe, RZ, 0xc0, !PT ;  /* 0xfffffffe00059812 */ /* 0x000fc400078ec0ff */
[----:B------:R-:W-:Y:S02]  /*8370*/  @!P3 LEA.HI R0, R7, R7, RZ, 0x1 ;  /* 0x000000070700b211 */ /* 0x000fe400078f08ff */
[----:B------:R-:W-:Y:S01]  /*8380*/  @!P4 LEA.HI R10, R10, R10, RZ, 0x1 ;  /* 0x0000000a0a0ac211 */ /* 0x000fe200078f08ff */
[----:B------:R-:W-:Y:S01]  /*8390*/  @!P1 IMAD.WIDE R4, R5, 0x4, R16 ;  /* 0x0000000405049825 */ /* 0x000fe200078e0210 */
[----:B------:R-:W-:Y:S02]  /*83a0*/  @!P5 LEA.HI R14, R11, R11, RZ, 0x1 ;  /* 0x0000000b0b0ed211 */ /* 0x000fe400078f08ff */
[----:B------:R-:W-:Y:S02]  /*83b0*/  @!P6 LEA.HI R18, R15, R15, RZ, 0x1 ;  /* 0x0000000f0f12e211 */ /* 0x000fe400078f08ff */
[----:B------:R-:W-:Y:S01]  /*83c0*/  @!P2 LOP3.LUT R7, R6, 0xfffffffe, RZ, 0xc0, !PT ;  /* 0xfffffffe0607a812 */ /* 0x000fe200078ec0ff */
[----:B------:R3:W-:Y:S01]  /*83d0*/  @!P1 ST.E.64 desc[UR42][R4.64], R34 ;  /* 0x0000002204009985 */ /* 0x0007e2000c101b2a */
[----:B------:R-:W-:-:S02]  /*83e0*/  @!P3 LOP3.LUT R11, R0, 0xfffffffe, RZ, 0xc0, !PT ;  /* 0xfffffffe000bb812 */ /* 0x000fc400078ec0ff */
[----:B------:R-:W-:Y:S01]  /*83f0*/  @!P4 LOP3.LUT R15, R10, 0xfffffffe, RZ, 0xc0, !PT ;  /* 0xfffffffe0a0fc812 */ /* 0x000fe200078ec0ff */
[--C-:B0-----:R-:W-:Y:S01]  /*8400*/  @!P2 IMAD.WIDE R2, R7, 0x4, R16.reuse ;  /* 0x000000040702a825 */ /* 0x101fe200078e0210 */
[----:B------:R-:W-:Y:S02]  /*8410*/  @!P5 LOP3.LUT R19, R14, 0xfffffffe, RZ, 0xc0, !PT ;  /* 0xfffffffe0e13d812 */ /* 0x000fe400078ec0ff */
[----:B------:R-:W-:Y:S01]  /*8420*/  @!P6 LOP3.LUT R23, R18, 0xfffffffe, RZ, 0xc0, !PT ;  /* 0xfffffffe1217e812 */ /* 0x000fe200078ec0ff */
[--C-:B------:R-:W-:Y:S01]  /*8430*/  @!P4 IMAD.WIDE R6, R15, 0x4, R16.reuse ;  /* 0x000000040f06c825 */ /* 0x100fe200078e0210 */
[----:B------:R0:W-:Y:S01]  /*8440*/  @!P2 ST.E.64 desc[UR42][R2.64], R8 ;  /* 0x000000080200a985 */ /* 0x0001e2000c101b2a */
[----:B------:R-:W-:Y:S02]  /*8450*/  ISETP.GE.AND P0, PT, R47, UR4, PT ;  /* 0x000000042f007c0c */ /* 0x000fe4000bf06270 */
[----:B------:R-:W-:-:S04]  /*8460*/  @!P6 IMAD.WIDE R14, R23, 0x4, R16 ;  /* 0x00000004170ee825 */ /* 0x000fc800078e0210 */
[----:B---3--:R-:W-:-:S04]  /*8470*/  @!P3 IMAD.WIDE R4, R11, 0x4, R16 ;  /* 0x000000040b04b825 */ /* 0x008fc800078e0210 */
[----:B------:R-:W-:Y:S01]  /*8480*/  @!P5 IMAD.WIDE R10, R19, 0x4, R16 ;  /* 0x00000004130ad825 */ /* 0x000fe200078e0210 */
[----:B------:R0:W-:Y:S04]  /*8490*/  @!P3 ST.E.64 desc[UR42][R4.64], R12 ;  /* 0x0000000c0400b985 */ /* 0x0001e8000c101b2a */
[----:B------:R0:W-:Y:S04]  /*84a0*/  @!P4 ST.E.64 desc[UR42][R6.64], R20 ;  /* 0x000000140600c985 */ /* 0x0001e8000c101b2a */
        /* <DEDUP_REMOVED lines=8> */
.L_x_12170:
        /* <DEDUP_REMOVED lines=12> */
[----:B------:R-:W2:Y:S01]  /*85f0*/  LDL.LU R7, [R1+0x14] ;  /* 0x0000140001077983 */ /* 0x000ea20000300800 */
        /* <DEDUP_REMOVED lines=45> */
.L_x_12145:
        /* <DEDUP_REMOVED lines=18> */
.L_x_12173:
[----:B------:R-:W-:Y:S01]  /*89f0*/  ULDC UR7, c[0x0][0xc50] ;  /* 0x0003140000077ab9 */ /* 0x000fe20000000800 */
[----:B------:R-:W-:Y:S01]  /*8a00*/  UMOV UR36, UR6 ;  /* 0x0000000600247c82 */ /* 0x000fe20008000000 */
[----:B------:R-:W-:-:S11]  /*8a10*/  UISETP.NE.AND UP0, UPT, UR7, 0x1, UPT ;  /* 0x000000010700788c */ /* 0x000fd6000bf05270 */
[----:B------:R-:W-:Y:S01]  /*8a20*/  @UP0 ULDC UR4, c[0x0][0xc54] ;  /* 0x0003150000040ab9 */ /* 0x000fe20000000800 */
[----:B------:R-:W-:Y:S01]  /*8a30*/  @UP0 ULDC UR8, c[0x0][0xc58] ;  /* 0x0003160000080ab9 */ /* 0x000fe20000000800 */
[----:B------:R-:W-:-:S04]  /*8a40*/  UIMAD.WIDE.U32 UR4, UR6, UR4, URZ ;  /* 0x00000004060472a5 */ /* 0x000fc8000f8e003f */
[----:B------:R-:W-:-:S12]  /*8a50*/  @UP0 USHF.R.U32.HI UR36, URZ, UR8, UR5 ;  /* 0x000000083f240299 */ /* 0x000fd80008011605 */
.L_x_12174:
        /* <DEDUP_REMOVED lines=26> */
[----:B------:R-:W-:Y:S01]  /*8c00*/  MOV R4, UR4 ;  /* 0x0000000400047c02 */ /* 0x000fe20008000f00 */
[----:B------:R-:W-:-:S03]  /*8c10*/  UIADD3 UR5, UR39, -0x1, UR4 ;  /* 0xffffffff27057890 */ /* 0x000fc6000fffe004 */
[-C--:B------:R-:W-:Y:S02]  /*8c20*/  IABS R5, R4.reuse ;  /* 0x0000000400057213 */ /* 0x080fe40000000000 */
[----:B------:R-:W-:Y:S01]  /*8c30*/  IABS R4, R4 ;  /* 0x0000000400047213 */ /* 0x000fe20000000000 */
[----:B------:R-:W-:Y:S01]  /*8c40*/  IMAD.U32 R6, RZ, RZ, UR5 ;  /* 0x00000005ff067e24 */ /* 0x000fe2000f8e00ff */
[----:B------:R-:W0:Y:S01]  /*8c50*/  I2F.RP R0, R5 ;  /* 0x0000000500007306 */ /* 0x000e220000209400 */
[----:B------:R-:W-:Y:S02]  /*8c60*/  ULOP3.LUT UR5, UR5, UR4, URZ, 0x3c, !UPT ;  /* 0x0000000405057292 */ /* 0x000fe4000f8e3c3f */
[----:B------:R-:W-:-:S04]  /*8c70*/  IMAD.MOV R4, RZ, RZ, -R4 ;  /* 0x000000ffff047224 */ /* 0x000fc800078e0a04 */
        /* <DEDUP_REMOVED lines=21> */
.L_x_12176:
        /* <DEDUP_REMOVED lines=16> */
[----:B------:R-:W-:Y:S01]  /*8ed0*/  MOV R4, UR4 ;  /* 0x0000000400047c02 */ /* 0x000fe20008000f00 */
[----:B------:R-:W-:Y:S01]  /*8ee0*/  IMAD.U32 R5, RZ, RZ, UR5 ;  /* 0x00000005ff057e24 */ /* 0x000fe2000f8e00ff */
        /* <DEDUP_REMOVED lines=11> */
.L_x_12177:
        /* <DEDUP_REMOVED lines=20> */
.L_x_12179:
        /* <DEDUP_REMOVED lines=15> */
.L_x_12178:
        /* <DEDUP_REMOVED lines=10> */
[----:B------:R-:W-:Y:S02]  /*9270*/  LOP3.LUT R17, R17, 0xfffffffe, RZ, 0xc0, !PT ;  /* 0xfffffffe11117812 */ /* 0x000fe400078ec0ff */
[----:B------:R-:W-:Y:S02]  /*9280*/  ISETP.NE.AND.EX P1, PT, R5, RZ, PT, P0 ;  /* 0x000000ff0500720c */ /* 0x000fe40003f25300 */
[----:B------:R-:W-:-:S11]  /*9290*/  IADD3 R18, R25, -0x1, RZ ;  /* 0xffffffff19127810 */ /* 0x000fd60007ffe0ff */
[----:B------:R-:W-:Y:S02]  /*92a0*/  @P1 LOP3.LUT R17, R17, 0x1, RZ, 0xfc, !PT ;  /* 0x0000000111111812 */ /* 0x000fe400078efcff */
[----:B--2---:R-:W-:Y:S02]  /*92b0*/  SHF.R.S32.HI R22, RZ, 0x1f, R19 ;  /* 0x0000001fff167819 */ /* 0x004fe40000011413 */
[----:B------:R-:W-:Y:S01]  /*92c0*/  SEL R16, R19, RZ, !P1 ;  /* 0x000000ff13107207 */ /* 0x000fe20004800000 */
[----:B------:R-:W-:Y:S06]  /*92d0*/  BRA.DIV UR4, `(.L_x_12180) ;  /* 0x0000002a04fc7947 */ /* 0x000fec000b800000 */
[----:B------:R0:W1:Y:S02]  /*92e0*/  SHFL.IDX PT, R14, R29, RZ, 0x1f ;  /* 0x00001fff1d0e7589 */ /* 0x00006400000e0000 */
.L_x_12248:
        /* <DEDUP_REMOVED lines=8> */
.L_x_12251:
        /* <DEDUP_REMOVED lines=23> */
.L_x_12183:
[----:B------:R-:W2:Y:S01]  /*94e0*/  SYNCS.PHASECHK.TRANS64.TRYWAIT P0, [UR38+0x30840], R0 ;  /* 0x03084000ff0075a7 */ /* 0x000ea20008000166 */
[----:B------:R-:W-:Y:S01]  /*94f0*/  ISETP.NE.AND P1, PT, R27, RZ, PT ;  /* 0x000000ff1b00720c */ /* 0x000fe20003f25270 */
[----:B--2---:R-:W-:-:S12]  /*9500*/  @!P0 BRA `(.L_x_12184) ;  /* 0x0000002800b08947 */ /* 0x004fd80003800000 */
.L_x_12252:
[----:B------:R-:W-:Y:S05]  /*9510*/  @P1 BRA `(.L_x_12185) ;  /* 0x0000000000181947 */ /* 0x000fea0003800000 */
[----:B------:R-:W3:Y:S01]  /*9520*/  S2R R2, SR_TID.X ;  /* 0x0000000000027919 */ /* 0x000ee20000002100 */
[----:B--2---:R-:W-:-:S04]  /*9530*/  IMAD.MOV.U32 R0, RZ, RZ, 0x6000 ;  /* 0x00006000ff007424 */ /* 0x004fc800078e00ff */
[----:B------:R4:W-:Y:S01]  /*9540*/  SYNCS.ARRIVE.TRANS64 RZ, [UR38+0x30830], R0 ;  /* 0x03083000ffff79a7 */ /* 0x0009e20008000026 */
[----:B---3--:R-:W-:-:S13]  /*9550*/  LOP3.LUT P0, RZ, R2, 0x1f, RZ, 0xc0, !PT ;  /* 0x0000001f02ff7812 */ /* 0x008fda000780c0ff */
[----:B----4-:R-:W-:Y:S05]  /*9560*/  @!P0 BRA `(.L_x_12185) ;  /* 0x0000000000048947 */ /* 0x010fea0003800000 */
[----:B------:R-:W-:Y:S01]  /*9570*/  BPT.TRAP 0x1 ;  /* 0x000000040000795c */ /* 0x000fe20000300000 */
.L_x_12185:
        /* <DEDUP_REMOVED lines=8> */
[----:B------:R-:W-:Y:S01]  /*9600*/  UIADD3.X UR5, URZ, UR5, URZ, UP0, !UPT ;  /* 0x000000053f057290 */ /* 0x000fe200087fe43f */
[----:B------:R-:W-:Y:S01]  /*9610*/  UMOV UR6, 0x0 ;  /* 0x0000000000067882 */ /* 0x000fe20000000000 */
[----:B------:R-:W-:-:S02]  /*9620*/  UMOV UR7, 0x14f00000 ;  /* 0x14f0000000077882 */ /* 0x000fc40000000000 */
[----:B------:R-:W-:Y:S01]  /*9630*/  UIMAD UR11, UR11, 0xc0, URZ ;  /* 0x000000c00b0b78a4 */ /* 0x000fe2000f8e023f */
[----:B------:R-:W-:Y:S01]  /*9640*/  UMOV UR10, URZ ;  /* 0x0000003f000a7c82 */ /* 0x000fe20008000000 */
[----:B------:R-:W-:Y:S02]  /*9650*/  UMOV UR12, UR36 ;  /* 0x00000024000c7c82 */ /* 0x000fe40008000000 */
[----:B------:R-:W-:-:S05]  /*9660*/  @P0 LOP3.LUT R17, R17, 0x2, RZ, 0xfc, !PT ;  /* 0x0000000211110812 */ /* 0x000fca00078efcff */
[----:B------:R3:W-:Y:S02]  /*9670*/  UTMALDG.4D [UR8], [UR4], desc[UR6] ;  /* 0x00000608040075b4 */ /* 0x0007e40008019000 */
[----:B---3--:R-:W-:Y:S01]  /*9680*/  NOP ;  /* 0x0000000000007918 */ /* 0x008fe20000000000 */
.L_x_12181:
        /* <DEDUP_REMOVED lines=18> */
[----:B-1----:R-:W-:Y:S01]  /*97b0*/  IMAD.U32 R4, RZ, RZ, UR6 ;  /* 0x00000006ff047e24 */ /* 0x002fe2000f8e00ff */
[----:B------:R-:W-:Y:S01]  /*97c0*/  MOV R8, 0x70 ;  /* 0x0000007000087802 */ /* 0x000fe20000000f00 */
[----:B------:R-:W1:Y:S01]  /*97d0*/  LDC.64 R2, c[0x4][R2] ;  /* 0x0100000002027b82 */ /* 0x000e620000000a00 */
        /* <DEDUP_REMOVED lines=8> */
[----:B01----:R-:W-:Y:S05]  /*9860*/  CALL.ABS.NOINC R2 ;  /* 0x0000000002007343 */ /* 0x003fea0003c00000 */
.L_x_12186:
[----:B------:R-:W2:Y:S01]  /*9870*/  LDC R20, c[0x0][0x448] ;  /* 0x00011200ff147b82 */ /* 0x000ea20000000800 */
[----:B------:R-:W3:Y:S01]  /*9880*/  S2R R12, SR_TID.X ;  /* 0x00000000000c7919 */ /* 0x000ee20000002100 */
[----:B------:R-:W-:Y:S01]  /*9890*/  SHF.R.U32.HI R6, RZ, 0x3, R27 ;  /* 0x00000003ff067819 */ /* 0x000fe2000001161b */
[----:B------:R-:W-:Y:S01]  /*98a0*/  UMOV UR4, UR44 ;  /* 0x0000002c00047c82 */ /* 0x000fe20008000000 */
[----:B------:R-:W-:Y:S01]  /*98b0*/  UMOV UR5, UR41 ;  /* 0x0000002900057c82 */ /* 0x000fe20008000000 */
[----:B------:R-:W4:Y:S01]  /*98c0*/  S2R R21, SR_CTAID.X ;  /* 0x0000000000157919 */ /* 0x000f220000002500 */
[----:B------:R-:W-:Y:S01]  /*98d0*/  ULDC.64 UR6, c[0x0][0x2c8] ;  /* 0x0000b20000067ab9 */ /* 0x000fe20000000a00 */
[----:B------:R-:W5:Y:S01]  /*98e0*/  S2R R10, SR_CTAID.Z ;  /* 0x00000000000a7919 */ /* 0x000f620000002700 */
[----:B--2---:R-:W-:Y:S01]  /*98f0*/  ISETP.NE.AND P0, PT, R20, 0x1, PT ;  /* 0x000000011400780c */ /* 0x004fe20003f05270 */
[----:B---3--:R-:W-:-:S12]  /*9900*/  IMAD.SHL.U32 R3, R12, 0x10, RZ ;  /* 0x000000100c037824 */ /* 0x008fd800078e00ff */
[----:B------:R-:W2:Y:S01]  /*9910*/  @P0 LDC R0, c[0x0][0x44c] ;  /* 0x00011300ff000b82 */ /* 0x000ea20000000800 */
[----:B------:R-:W-:-:S05]  /*9920*/  LOP3.LUT R3, R6, 0x70, R3, 0xf8, !PT ;  /* 0x0000007006037812 */ /* 0x000fca00078ef803 */
[----:B----4-:R-:W-:Y:S02]  /*9930*/  IMAD R7, R21, 0xc0, R3 ;  /* 0x000000c015077824 */ /* 0x010fe400078e0203 */
[----:B------:R-:W3:Y:S02]  /*9940*/  @P0 LDC R11, c[0x0][0x44c] ;  /* 0x00011300ff0b0b82 */ /* 0x000ee40000000800 */
[----:B------:R-:W-:Y:S02]  /*9950*/  VIADD R8, R7, 0x80 ;  /* 0x0000008007087836 */ /* 0x000fe40000000000 */
[----:B------:R-:W-:-:S04]  /*9960*/  IMAD.MOV.U32 R9, RZ, RZ, R7 ;  /* 0x000000ffff097224 */ /* 0x000fc800078e0007 */
[----:B-1----:R-:W1:Y:S08]  /*9970*/  @P0 LDC R5, c[0x0][0x450] ;  /* 0x00011400ff050b82 */ /* 0x002e700000000800 */
[----:B------:R-:W4:Y:S01]  /*9980*/  LDC.64 R2, c[0x0][0x2e0] ;  /* 0x0000b800ff027b82 */ /* 0x000f220000000a00 */
[----:B--2---:R-:W-:-:S07]  /*9990*/  @P0 IMAD.HI.U32 R0, R7, R0, RZ ;  /* 0x0000000007000227 */ /* 0x004fce00078e00ff */
[----:B------:R-:W2:Y:S01]  /*99a0*/  @P0 LDC R13, c[0x0][0x450] ;  /* 0x00011400ff0d0b82 */ /* 0x000ea20000000800 */
[----:B---3--:R-:W-:Y:S01]  /*99b0*/  @P0 IMAD.HI.U32 R4, R8, R11, RZ ;  /* 0x0000000b08040227 */ /* 0x008fe200078e00ff */
[----:B-1----:R-:W-:-:S03]  /*99c0*/  @P0 SHF.R.U32.HI R9, RZ, R5, R0 ;  /* 0x00000005ff090219 */ /* 0x002fc60000011600 */
[----:B------:R-:W-:Y:S02]  /*99d0*/  IMAD.MOV.U32 R0, RZ, RZ, R8 ;  /* 0x000000ffff007224 */ /* 0x000fe400078e0008 */
[----:B----4-:R-:W-:-:S04]  /*99e0*/  IMAD R28, R28, R2, RZ ;  /* 0x000000021c1c7224 */ /* 0x010fc800078e02ff */
[C---:B-----5:R-:W-:Y:S02]  /*99f0*/  IMAD R5, R10.reuse, R3, R28 ;  /* 0x000000030a057224 */ /* 0x060fe400078e021c */
[----:B------:R-:W-:Y:S01]  /*9a00*/  IMAD.WIDE.U32 R2, R10, R2, UR4 ;  /* 0x000000040a027e25 */ /* 0x000fe2000f8e0002 */
[----:B------:R-:W-:Y:S01]  /*9a10*/  ULDC.64 UR4, c[0x0][0x2d0] ;  /* 0x0000b40000047ab9 */ /* 0x000fe20000000a00 */
[----:B--2---:R-:W-:Y:S02]  /*9a20*/  @P0 SHF.R.U32.HI R0, RZ, R13, R4 ;  /* 0x0000000dff000219 */ /* 0x004fe40000011604 */
[----:B------:R-:W-:Y:S01]  /*9a30*/  SHF.R.S32.HI R4, RZ, 0x1f, R9 ;  /* 0x0000001fff047819 */ /* 0x000fe20000011409 */
[----:B------:R-:W-:Y:S01]  /*9a40*/  IMAD.IADD R3, R3, 0x1, R5 ;  /* 0x0000000103037824 */ /* 0x000fe200078e0205 */
[----:B------:R-:W-:-:S03]  /*9a50*/  SHF.R.S32.HI R10, RZ, 0x1f, R0 ;  /* 0x0000001fff0a7819 */ /* 0x000fc60000011400 */
[----:B------:R-:W-:-:S04]  /*9a60*/  IMAD R4, R4, UR4, RZ ;  /* 0x0000000404047c24 */ /* 0x000fc8000f8e02ff */
[C---:B------:R-:W-:Y:S02]  /*9a70*/  IMAD R11, R9.reuse, UR5, R4 ;  /* 0x00000005090b7c24 */ /* 0x040fe4000f8e0204 */
[----:B------:R-:W-:-:S04]  /*9a80*/  IMAD.WIDE.U32 R4, R9, UR4, R2 ;  /* 0x0000000409047c25 */ /* 0x000fc8000f8e0002 */
[----:B------:R-:W-:Y:S02]  /*9a90*/  IMAD.MOV R9, RZ, RZ, -R9 ;  /* 0x000000ffff097224 */ /* 0x000fe400078e0a09 */
[----:B------:R-:W-:Y:S02]  /*9aa0*/  IMAD.IADD R5, R5, 0x1, R11 ;  /* 0x0000000105057824 */ /* 0x000fe400078e020b */
[----:B------:R-:W-:Y:S02]  /*9ab0*/  IMAD R9, R20, R9, R7 ;  /* 0x0000000914097224 */ /* 0x000fe400078e0207 */
[----:B------:R-:W-:Y:S02]  /*9ac0*/  IMAD.MOV R7, RZ, RZ, -R0 ;  /* 0x000000ffff077224 */ /* 0x000fe400078e0a00 */
[----:B------:R-:W-:Y:S02]  /*9ad0*/  IMAD R11, R10, UR4, RZ ;  /* 0x000000040a0b7c24 */ /* 0x000fe4000f8e02ff */
[----:B------:R-:W-:Y:S01]  /*9ae0*/  IMAD R7, R20, R7, R8 ;  /* 0x0000000714077224 */ /* 0x000fe200078e0208 */
[----:B------:R-:W-:Y:S01]  /*9af0*/  SHF.R.S32.HI R8, RZ, 0x1f, R9 ;  /* 0x0000001fff087819 */ /* 0x000fe20000011409 */
[----:B------:R-:W-:-:S04]  /*9b00*/  IMAD.WIDE.U32 R2, R0, UR4, R2 ;  /* 0x0000000400027c25 */ /* 0x000fc8000f8e0002 */
[----:B------:R-:W-:Y:S01]  /*9b10*/  IMAD R13, R0, UR5, R11 ;  /* 0x00000005000d7c24 */ /* 0x000fe2000f8e020b */
[----:B------:R-:W-:Y:S01]  /*9b20*/  SHF.R.S32.HI R0, RZ, 0x1f, R7 ;  /* 0x0000001fff007819 */ /* 0x000fe20000011407 */
[----:B------:R-:W-:Y:S01]  /*9b30*/  IMAD R8, R8, UR6, RZ ;  /* 0x0000000608087c24 */ /* 0x000fe2000f8e02ff */
[----:B------:R-:W-:Y:S01]  /*9b40*/  ULDC.64 UR4, c[0x0][0x280] ;  /* 0x0000a00000047ab9 */ /* 0x000fe20000000a00 */
[----:B------:R-:W-:-:S04]  /*9b50*/  IMAD.WIDE.U32 R4, R9, UR6, R4 ;  /* 0x0000000609047c25 */ /* 0x000fc8000f8e0004 */
[----:B------:R-:W-:Y:S01]  /*9b60*/  IMAD R11, R9, UR7, R8 ;  /* 0x00000007090b7c24 */ /* 0x000fe2000f8e0208 */
[----:B------:R-:W-:Y:S01]  /*9b70*/  LEA R9, P0, R4, UR4, 0x1 ;  /* 0x0000000404097c11 */ /* 0x000fe2000f8008ff */
[----:B------:R-:W-:Y:S02]  /*9b80*/  IMAD.IADD R3, R3, 0x1, R13 ;  /* 0x0000000103037824 */ /* 0x000fe400078e020d */
[----:B------:R-:W-:Y:S02]  /*9b90*/  IMAD R0, R0, UR6, RZ ;  /* 0x0000000600007c24 */ /* 0x000fe4000f8e02ff */
[----:B------:R-:W-:Y:S02]  /*9ba0*/  IMAD.IADD R11, R5, 0x1, R11 ;  /* 0x00000001050b7824 */ /* 0x000fe400078e020b */
[C---:B------:R-:W-:Y:S02]  /*9bb0*/  IMAD R13, R7.reuse, UR7, R0 ;  /* 0x00000007070d7c24 */ /* 0x040fe4000f8e0200 */
[----:B------:R-:W-:Y:S01]  /*9bc0*/  IMAD.WIDE.U32 R2, R7, UR6, R2 ;  /* 0x0000000607027c25 */ /* 0x000fe2000f8e0002 */
[----:B------:R-:W-:-:S02]  /*9bd0*/  LEA.HI.X R10, R4, UR5, R11, 0x1, P0 ;  /* 0x00000005040a7c11 */ /* 0x000fc400080f0c0b */
[----:B------:R-:W-:Y:S01]  /*9be0*/  SHF.L.U32 R7, R12, 0x3, RZ ;  /* 0x000000030c077819 */ /* 0x000fe200000006ff */
[----:B------:R-:W-:Y:S01]  /*9bf0*/  IMAD.IADD R3, R3, 0x1, R13 ;  /* 0x0000000103037824 */ /* 0x000fe200078e020d */
[C---:B------:R-:W-:Y:S01]  /*9c00*/  LEA R0, P0, R2.reuse, UR4, 0x1 ;  /* 0x0000000402007c11 */ /* 0x040fe2000f8008ff */
[----:B------:R-:W-:Y:S01]  /*9c10*/  ULDC UR4, c[0x0][0x2b8] ;  /* 0x0000ae0000047ab9 */ /* 0x000fe20000000800 */
[----:B------:R-:W-:Y:S02]  /*9c20*/  IMAD.SHL.U32 R4, R27, 0x8, RZ ;  /* 0x000000081b047824 */ /* 0x000fe400078e00ff */
[----:B------:R-:W-:Y:S02]  /*9c30*/  LEA.HI.X R8, R2, UR5, R3, 0x1, P0 ;  /* 0x0000000502087c11 */ /* 0x000fe400080f0c03 */
[C---:B------:R-:W-:Y:S02]  /*9c40*/  LOP3.LUT R2, R7.reuse, 0x1f8, RZ, 0xc0, !PT ;  /* 0x000001f807027812 */ /* 0x040fe400078ec0ff */
[----:B------:R-:W-:-:S02]  /*9c50*/  LOP3.LUT R7, R7, 0x38, RZ, 0xc0, !PT ;  /* 0x0000003807077812 */ /* 0x000fc400078ec0ff */
[----:B------:R-:W-:Y:S02]  /*9c60*/  LOP3.LUT R3, R2, 0x38, R12, 0x78, !PT ;  /* 0x0000003802037812 */ /* 0x000fe400078e780c */
[----:B------:R-:W-:Y:S01]  /*9c70*/  ISETP.GE.AND P0, PT, R7, UR4, PT ;  /* 0x0000000407007c0c */ /* 0x000fe2000bf06270 */
[----:B------:R-:W-:Y:S01]  /*9c80*/  UMOV UR4, 0xffffffff ;  /* 0xffffffff00047882 */ /* 0x000fe20000000000 */
[----:B------:R-:W-:Y:S02]  /*9c90*/  LOP3.LUT R4, R3, 0x200, R4, 0xf8, !PT ;  /* 0x0000020003047812 */ /* 0x000fe400078ef804 */
[----:B------:R-:W-:Y:S09]  /*9ca0*/  BRA.DIV UR4, `(.L_x_12187) ;  /* 0x0000002204e07947 */ /* 0x000ff2000b800000 */
[----:B------:R-:W1:Y:S01]  /*9cb0*/  S2R R2, SR_CTAID.X ;  /* 0x0000000000027919 */ /* 0x000e620000002500 */
[----:B------:R-:W-:Y:S02]  /*9cc0*/  ULDC UR4, c[0x0][0x288] ;  /* 0x0000a20000047ab9 */ /* 0x000fe40000000800 */
[----:B------:R-:W-:Y:S01]  /*9cd0*/  IMAD R5, R20, UR4, RZ ;  /* 0x0000000414057c24 */ /* 0x000fe2000f8e02ff */
[----:B------:R-:W2:Y:S04]  /*9ce0*/  SHFL.IDX PT, R14, R9, RZ, 0x181f ;  /* 0x00181fff090e7589 */ /* 0x000ea800000e0000 */
[----:B------:R-:W-:Y:S04]  /*9cf0*/  SHFL.IDX PT, R21, R10, 0x1, 0x181f ;  /* 0x00381f000a157f89 */ /* 0x000fe800000e0000 */
[----:B------:R-:W-:Y:S01]  /*9d00*/  SHFL.IDX PT, R20, R10, 0x2, 0x181f ;  /* 0x00581f000a147f89 */ /* 0x000fe200000e0000 */
[----:B-1----:R-:W-:-:S03]  /*9d10*/  IMAD R6, R2, 0xc0, R6 ;  /* 0x000000c002067824 */ /* 0x002fc600078e0206 */
[----:B------:R-:W1:Y:S01]  /*9d20*/  SHFL.IDX PT, R2, R10, RZ, 0x181f ;  /* 0x00181fff0a027589 */ /* 0x000e6200000e0000 */
[C---:B------:R-:W-:Y:S01]  /*9d30*/  VIADD R12, R6.reuse, 0x10 ;  /* 0x00000010060c7836 */ /* 0x040fe20000000000 */
[----:B------:R-:W-:-:S13]  /*9d40*/  ISETP.GE.AND P1, PT, R6, R5, PT ;  /* 0x000000050600720c */ /* 0x000fda0003f26270 */
[----:B--2---:R-:W-:Y:S02]  /*9d50*/  @!P1 LEA R14, P2, R7, R14, 0x1 ;  /* 0x0000000e070e9211 */ /* 0x004fe400078408ff */
[----:B------:R-:W-:-:S03]  /*9d60*/  @!P1 LEA R28, R4, UR38, 0x1 ;  /* 0x00000026041c9c11 */ /* 0x000fc6000f8e08ff */
[----:B-1----:R-:W-:Y:S02]  /*9d70*/  @!P1 IMAD.X R3, RZ, RZ, R2, P2 ;  /* 0x000000ffff039224 */ /* 0x002fe400010e0602 */
[----:B------:R-:W-:Y:S02]  /*9d80*/  @!P1 IMAD.MOV.U32 R2, RZ, RZ, R14 ;  /* 0x000000ffff029224 */ /* 0x000fe400078e000e */
[----:B------:R-:W-:Y:S04]  /*9d90*/  SHFL.IDX PT, R14, R9, 0x2, 0x181f ;  /* 0x00581f00090e7f89 */ /* 0x000fe800000e0000 */
[----:B------:R1:W-:Y:S01]  /*9da0*/  @!P1 LDGSTS.E.BYPASS.LTC128B.128 [R28+0xc400], desc[UR42][R2.64], !P0 ;  /* 0x0c400000021c9fae */ /* 0x0003e2000c101d6a */
[----:B------:R-:W-:Y:S01]  /*9db0*/  ISETP.GE.AND P1, PT, R12, R5, PT ;  /* 0x000000050c00720c */ /* 0x000fe20003f26270 */
[----:B------:R-:W-:-:S05]  /*9dc0*/  VIADD R12, R6, 0x20 ;  /* 0x00000020060c7836 */ /* 0x000fca0000000000 */
[----:B------:R-:W-:Y:S01]  /*9dd0*/  ISETP.GE.AND P2, PT, R12, R5, PT ;  /* 0x000000050c00720c */ /* 0x000fe20003f46270 */
[----:B------:R-:W-:Y:S01]  /*9de0*/  VIADD R12, R6, 0x30 ;  /* 0x00000030060c7836 */ /* 0x000fe20000000000 */
[----:B-1----:R-:W1:Y:S04]  /*9df0*/  SHFL.IDX PT, R2, R9, 0x1, 0x181f ;  /* 0x00381f0009027f89 */ /* 0x002e6800000e0000 */
[----:B------:R-:W2:Y:S01]  /*9e00*/  SHFL.IDX PT, R28, R9, 0x3, 0x181f ;  /* 0x00781f00091c7f89 */ /* 0x000ea200000e0000 */
[----:B-1----:R-:W-:-:S05]  /*9e10*/  @!P1 LEA R2, P3, R7, R2, 0x1 ;  /* 0x0000000207029211 */ /* 0x002fca00078608ff */
[----:B------:R-:W-:Y:S01]  /*9e20*/  @!P1 IMAD.X R3, RZ, RZ, R21, P3 ;  /* 0x000000ffff039224 */ /* 0x000fe200018e0615 */
[----:B------:R-:W-:-:S05]  /*9e30*/  @!P1 LEA R21, R4, UR38, 0x1 ;  /* 0x0000002604159c11 */ /* 0x000fca000f8e08ff */
[----:B------:R1:W-:Y:S02]  /*9e40*/  @!P1 LDGSTS.E.BYPASS.LTC128B.128 [R21+0xcc00], desc[UR42][R2.64], !P0 ;  /* 0x0cc0000002159fae */ /* 0x0003e4000c101d6a */
[----:B-1----:R-:W-:Y:S02]  /*9e50*/  @!P2 LEA R2, P1, R7, R14, 0x1 ;  /* 0x0000000e0702a211 */ /* 0x002fe400078208ff */
[----:B------:R-:W1:Y:S03]  /*9e60*/  SHFL.IDX PT, R21, R10, 0x3, 0x181f ;  /* 0x00781f000a157f89 */ /* 0x000e6600000e0000 */
[----:B------:R-:W-:Y:S01]  /*9e70*/  @!P2 IMAD.X R3, RZ, RZ, R20, P1 ;  /* 0x000000ffff03a224 */ /* 0x000fe200008e0614 */
[----:B------:R-:W-:Y:S01]  /*9e80*/  ISETP.GE.AND P1, PT, R12, R5, PT ;  /* 0x000000050c00720c */ /* 0x000fe20003f26270 */
[----:B------:R-:W3:Y:S01]  /*9e90*/  SHFL.IDX PT, R14, R9, 0x4, 0x181f ;  /* 0x00981f00090e7f89 */ /* 0x000ee200000e0000 */
[----:B------:R-:W-:Y:S01]  /*9ea0*/  @!P2 LEA R20, R4, UR38, 0x1 ;  /* 0x000000260414ac11 */ /* 0x000fe2000f8e08ff */
[----:B------:R-:W-:-:S04]  /*9eb0*/  VIADD R12, R6, 0x40 ;  /* 0x00000040060c7836 */ /* 0x000fc80000000000 */
[----:B------:R4:W-:Y:S01]  /*9ec0*/  @!P2 LDGSTS.E.BYPASS.LTC128B.128 [R20+0xd400], desc[UR42][R2.64], !P0 ;  /* 0x0d4000000214afae */ /* 0x0009e2000c101d6a */
[----:B------:R-:W-:Y:S01]  /*9ed0*/  ISETP.GE.AND P2, PT, R12, R5, PT ;  /* 0x000000050c00720c */ /* 0x000fe20003f46270 */
[----:B------:R-:W-:Y:S02]  /*9ee0*/  VIADD R12, R6, 0x50 ;  /* 0x00000050060c7836 */ /* 0x000fe40000000000 */
[----:B----4-:R-:W4:Y:S02]  /*9ef0*/  SHFL.IDX PT, R20, R10, 0x4, 0x181f ;  /* 0x00981f000a147f89 */ /* 0x010f2400000e0000 */
[----:B--2---:R-:W-:Y:S02]  /*9f00*/  @!P1 LEA R2, P3, R7, R28, 0x1 ;  /* 0x0000001c07029211 */ /* 0x004fe400078608ff */
[----:B------:R-:W2:Y:S03]  /*9f10*/  SHFL.IDX PT, R28, R9, 0x5, 0x181f ;  /* 0x00b81f00091c7f89 */ /* 0x000ea600000e0000 */
[----:B-1----:R-:W-:Y:S01]  /*9f20*/  @!P1 IMAD.X R3, RZ, RZ, R21, P3 ;  /* 0x000000ffff039224 */ /* 0x002fe200018e0615 */
[----:B------:R-:W-:-:S05]  /*9f30*/  @!P1 LEA R21, R4, UR38, 0x1 ;  /* 0x0000002604159c11 */ /* 0x000fca000f8e08ff */
[----:B------:R1:W-:Y:S04]  /*9f40*/  @!P1 LDGSTS.E.BYPASS.LTC128B.128 [R21+0xdc00], desc[UR42][R2.64], !P0 ;  /* 0x0dc0000002159fae */ /* 0x0003e8000c101d6a */
[----:B-1----:R-:W1:Y:S01]  /*9f50*/  SHFL.IDX PT, R21, R10, 0x5, 0x181f ;  /* 0x00b81f000a157f89 */ /* 0x002e6200000e0000 */
[----:B---3--:R-:W-:-:S03]  /*9f60*/  @!P2 LEA R2, P1, R7, R14, 0x1 ;  /* 0x0000000e0702a211 */ /* 0x008fc600078208ff */
[----:B------:R-:W3:Y:S02]  /*9f70*/  SHFL.IDX PT, R14, R9, 0x6, 0x181f ;  /* 0x00d81f00090e7f89 */ /* 0x000ee400000e0000 */
[----:B----4-:R-:W-:Y:S01]  /*9f80*/  @!P2 IMAD.X R3, RZ, RZ, R20, P1 ;  /* 0x000000ffff03a224 */ /* 0x010fe200008e0614 */
[----:B------:R-:W-:Y:S01]  /*9f90*/  ISETP.GE.AND P1, PT, R12, R5, PT ;  /* 0x000000050c00720c */ /* 0x000fe20003f26270 */
[----:B------:R-:W-:Y:S01]  /*9fa0*/  VIADD R12, R6, 0x60 ;  /* 0x00000060060c7836 */ /* 0x000fe20000000000 */
[----:B------:R-:W-:-:S05]  /*9fb0*/  @!P2 LEA R20, R4, UR38, 0x1 ;  /* 0x000000260414ac11 */ /* 0x000fca000f8e08ff */
[----:B------:R4:W-:Y:S01]  /*9fc0*/  @!P2 LDGSTS.E.BYPASS.LTC128B.128 [R20+0xe400], desc[UR42][R2.64], !P0 ;  /* 0x0e4000000214afae */ /* 0x0009e2000c101d6a */
[----:B------:R-:W-:Y:S01]  /*9fd0*/  ISETP.GE.AND P2, PT, R12, R5, PT ;  /* 0x000000050c00720c */ /* 0x000fe20003f46270 */
[----:B------:R-:W-:Y:S02]  /*9fe0*/  VIADD R12, R6, 0x70 ;  /* 0x00000070060c7836 */ /* 0x000fe40000000000 */
[----:B----4-:R-:W4:Y:S02]  /*9ff0*/  SHFL.IDX PT, R20, R10, 0x6, 0x181f ;  /* 0x00d81f000a147f89 */ /* 0x010f2400000e0000 */
[----:B--2---:R-:W-:Y:S02]  /*a000*/  @!P1 LEA R2, P3, R7, R28, 0x1 ;  /* 0x0000001c07029211 */ /* 0x004fe400078608ff */
[----:B------:R-:W-:Y:S02]  /*a010*/  SHFL.IDX PT, R10, R10, 0x7, 0x181f ;  /* 0x00f81f000a0a7f89 */ /* 0x000fe400000e0000 */
[----:B-1----:R-:W-:-:S02]  /*a020*/  @!P1 IADD3.X R3, RZ, R21, RZ, P3, !PT ;  /* 0x00000015ff039210 */ /* 0x002fc40001ffe4ff */
[C---:B------:R-:W-:Y:S01]  /*a030*/  @!P1 LEA R21, R4.reuse, UR38, 0x1 ;  /* 0x0000002604159c11 */ /* 0x040fe2000f8e08ff */
[----:B------:R-:W-:Y:S04]  /*a040*/  SHFL.IDX PT, R28, R0, RZ, 0x181f ;  /* 0x00181fff001c7589 */ /* 0x000fe800000e0000 */
[----:B------:R3:W-:Y:S02]  /*a050*/  @!P1 LDGSTS.E.BYPASS.LTC128B.128 [R21+0xec00], desc[UR42][R2.64], !P0 ;  /* 0x0ec0000002159fae */ /* 0x0007e4000c101d6a */
[----:B---3--:R-:W-:Y:S02]  /*a060*/  @!P2 LEA R2, P1, R7, R14, 0x1 ;  /* 0x0000000e0702a211 */ /* 0x008fe400078208ff */
[----:B------:R-:W1:Y:S01]  /*a070*/  SHFL.IDX PT, R14, R9, 0x7, 0x181f ;  /* 0x00f81f00090e7f89 */ /* 0x000e6200000e0000 */
[----:B------:R-:W-:-:S02]  /*a080*/  @!P2 LEA R21, R4, UR38, 0x1 ;  /* 0x000000260415ac11 */ /* 0x000fc4000f8e08ff */
[----:B----4-:R-:W-:Y:S01]  /*a090*/  @!P2 IMAD.X R3, RZ, RZ, R20, P1 ;  /* 0x000000ffff03a224 */ /* 0x010fe200008e0614 */
[----:B------:R-:W-:Y:S01]  /*a0a0*/  ISETP.GE.AND P1, PT, R12, R5, PT ;  /* 0x000000050c00720c */ /* 0x000fe20003f26270 */
[----:B------:R-:W2:Y:S01]  /*a0b0*/  SHFL.IDX PT, R20, R8, RZ, 0x181f ;  /* 0x00181fff08147589 */ /* 0x000ea200000e0000 */
[----:B------:R-:W-:-:S03]  /*a0c0*/  VIADD R12, R6, 0x80 ;  /* 0x00000080060c7836 */ /* 0x000fc60000000000 */
[----:B------:R3:W-:Y:S02]  /*a0d0*/  @!P2 LDGSTS.E.BYPASS.LTC128B.128 [R21+0xf400], desc[UR42][R2.64], !P0 ;  /* 0x0f4000000215afae */ /* 0x0007e4000c101d6a */
[----:B------:R-:W-:Y:S01]  /*a0e0*/  ISETP.GE.AND P2, PT, R12, R5, PT ;  /* 0x000000050c00720c */ /* 0x000fe20003f46270 */
[----:B------:R-:W-:Y:S01]  /*a0f0*/  VIADD R12, R6, 0x90 ;  /* 0x00000090060c7836 */ /* 0x000fe20000000000 */
[----:B------:R-:W-:Y:S04]  /*a100*/  SHFL.IDX PT, R9, R8, 0x2, 0x181f ;  /* 0x00581f0008097f89 */ /* 0x000fe800000e0000 */
[----:B---3--:R-:W-:Y:S02]  /*a110*/  @!P1 LEA R21, R4, UR38, 0x1 ;  /* 0x0000002604159c11 */ /* 0x008fe4000f8e08ff */
[----:B-1----:R-:W-:-:S02]  /*a120*/  @!P1 LEA R2, P3, R7, R14, 0x1 ;  /* 0x0000000e07029211 */ /* 0x002fc400078608ff */
[----:B------:R-:W1:Y:S03]  /*a130*/  SHFL.IDX PT, R14, R0, 0x1, 0x181f ;  /* 0x00381f00000e7f89 */ /* 0x000e6600000e0000 */
[----:B------:R-:W-:Y:S02]  /*a140*/  @!P1 IMAD.X R3, RZ, RZ, R10, P3 ;  /* 0x000000ffff039224 */ /* 0x000fe400018e060a */
[----:B------:R-:W3:Y:S04]  /*a150*/  SHFL.IDX PT, R10, R8, 0x1, 0x181f ;  /* 0x00381f00080a7f89 */ /* 0x000ee800000e0000 */
[----:B------:R4:W-:Y:S04]  /*a160*/  @!P1 LDGSTS.E.BYPASS.LTC128B.128 [R21+0xfc00], desc[UR42][R2.64], !P0 ;  /* 0x0fc0000002159fae */ /* 0x0009e8000c101d6a */
[----:B------:R-:W-:Y:S01]  /*a170*/  SHFL.IDX PT, R8, R8, 0x3, 0x181f ;  /* 0x00781f0008087f89 */ /* 0x000fe200000e0000 */
[----:B----4-:R-:W-:-:S02]  /*a180*/  @!P2 LEA R2, P1, R7, R28, 0x1 ;  /* 0x0000001c0702a211 */ /* 0x010fc400078208ff */
[----:B------:R-:W-:-:S03]  /*a190*/  @!P2 LEA R28, R4, UR38, 0x1 ;  /* 0x00000026041cac11 */ /* 0x000fc6000f8e08ff */
[----:B--2---:R-:W-:Y:S01]  /*a1a0*/  @!P2 IMAD.X R3, RZ, RZ, R20, P1 ;  /* 0x000000ffff03a224 */ /* 0x004fe200008e0614 */
[----:B------:R-:W-:Y:S01]  /*a1b0*/  ISETP.GE.AND P1, PT, R12, R5, PT ;  /* 0x000000050c00720c */ /* 0x000fe20003f26270 */
[----:B------:R-:W2:Y:S01]  /*a1c0*/  SHFL.IDX PT, R20, R0, 0x2, 0x181f ;  /* 0x00581f0000147f89 */ /* 0x000ea200000e0000 */
[----:B------:R-:W-:-:S03]  /*a1d0*/  VIADD R12, R6, 0xa0 ;  /* 0x000000a0060c7836 */ /* 0x000fc60000000000 */
[----:B------:R1:W-:Y:S02]  /*a1e0*/  @!P2 LDGSTS.E.BYPASS.LTC128B.128 [R28+0x10400], desc[UR42][R2.64], !P0 ;  /* 0x10400000021cafae */ /* 0x0003e4000c101d6a */
[----:B------:R-:W-:-:S06]  /*a1f0*/  ISETP.GE.AND P2, PT, R12, R5, PT ;  /* 0x000000050c00720c */ /* 0x000fcc0003f46270 */
[----:B------:R-:W-:Y:S02]  /*a200*/  @!P1 LEA R21, R4, UR38, 0x1 ;  /* 0x0000002604159c11 */ /* 0x000fe4000f8e08ff */
[----:B-1----:R-:W-:Y:S02]  /*a210*/  @!P1 LEA R2, P3, R7, R14, 0x1 ;  /* 0x0000000e07029211 */ /* 0x002fe400078608ff */
[----:B------:R1:W4:Y:S03]  /*a220*/  SHFL.IDX PT, R14, R0, 0x3, 0x181f ;  /* 0x00781f00000e7f89 */ /* 0x00032600000e0000 */
[----:B---3--:R-:W-:-:S05]  /*a230*/  @!P1 IMAD.X R3, RZ, RZ, R10, P3 ;  /* 0x000000ffff039224 */ /* 0x008fca00018e060a */
[----:B------:R2:W-:Y:S02]  /*a240*/  @!P1 LDGSTS.E.BYPASS.LTC128B.128 [R21+0x10c00], desc[UR42][R2.64], !P0 ;  /* 0x10c0000002159fae */ /* 0x0005e4000c101d6a */
[----:B--2---:R-:W-:-:S05]  /*a250*/  @!P2 LEA R2, P1, R7, R20, 0x1 ;  /* 0x000000140702a211 */ /* 0x004fca00078208ff */
[----:B------:R-:W-:Y:S01]  /*a260*/  @!P2 IMAD.X R3, RZ, RZ, R9, P1 ;  /* 0x000000ffff03a224 */ /* 0x000fe200008e0609 */
[----:B------:R-:W-:-:S05]  /*a270*/  @!P2 LEA R9, R4, UR38, 0x1 ;  /* 0x000000260409ac11 */ /* 0x000fca000f8e08ff */
[----:B----4-:R1:W-:Y:S02]  /*a280*/  @!P2 LDGSTS.E.BYPASS.LTC128B.128 [R9+0x11400], desc[UR42][R2.64], !P0 ;  /* 0x114000000209afae */ /* 0x0103e4000c101d6a */
.L_x_12277:
[----:B------:R-:W-:Y:S02]  /*a290*/  VIADD R6, R6, 0xb0 ;  /* 0x000000b006067836 */ /* 0x000fe40000000000 */
[----:B-1----:R-:W-:-:S03]  /*a2a0*/  IMAD.MOV.U32 R0, RZ, RZ, 0x1 ;  /* 0x00000001ff007424 */ /* 0x002fc600078e00ff */
[----:B------:R-:W-:Y:S02]  /*a2b0*/  ISETP.GE.AND P1, PT, R6, R5, PT ;  /* 0x000000050600720c */ /* 0x000fe40003f26270 */
[----:B------:R-:W-:-:S11]  /*a2c0*/  SHF.L.U32 R0, R0, 0x1f, RZ ;  /* 0x0000001f00007819 */ /* 0x000fd600000006ff */
[----:B------:R-:W-:Y:S02]  /*a2d0*/  @!P1 LEA R2, P2, R7, R14, 0x1 ;  /* 0x0000000e07029211 */ /* 0x000fe400078408ff */
[----:B------:R-:W-:-:S03]  /*a2e0*/  @!P1 LEA R5, R4, UR38, 0x1 ;  /* 0x0000002604059c11 */ /* 0x000fc6000f8e08ff */
[----:B------:R-:W-:-:S05]  /*a2f0*/  @!P1 IMAD.X R3, RZ, RZ, R8, P2 ;  /* 0x000000ffff039224 */ /* 0x000fca00010e0608 */
[----:B------:R-:W-:Y:S01]  /*a300*/  @!PT LDS RZ, [RZ] ;  /* 0x00000000fffff984 */ /* 0x000fe20000000800 */
[----:B------:R-:W-:Y:S01]  /*a310*/  @!PT LDS RZ, [RZ] ;  /* 0x00000000fffff984 */ /* 0x000fe20000000800 */
[----:B------:R-:W-:Y:S01]  /*a320*/  @!PT LDS RZ, [RZ] ;  /* 0x00000000fffff984 */ /* 0x000fe20000000800 */
[----:B------:R1:W-:Y:S01]  /*a330*/  @!P1 LDGSTS.E.BYPASS.LTC128B.128 [R5+0x11c00], desc[UR42][R2.64], !P0 ;  /* 0x11c0000002059fae */ /* 0x0003e2000c101d6a */
[----:B------:R-:W-:Y:S01]  /*a340*/  NOP ;  /* 0x0000000000007918 */ /* 0x000fe20000000000 */
[----:B------:R-:W-:Y:S02]  /*a350*/  SYNCS.ARRIVE.TRANS64.RED.A0T1 RZ, [UR38+0x30800], RZ ;  /* 0x030800ffffff79a7 */ /* 0x000fe40008200426 */
[----:B------:R-:W-:Y:S01]  /*a360*/  ARRIVES.LDGSTSBAR.64.TRANSCNT [UR38+0x30800] ;  /* 0x03080000ff0079b0 */ /* 0x000fe20008000aa6 */
[----:B------:R-:W-:Y:S01]  /*a370*/  NOP ;  /* 0x0000000000007918 */ /* 0x000fe20000000000 */
[----:B------:R-:W-:Y:S01]  /*a380*/  SYNCS.ARRIVE.TRANS64.A1T0 RZ, [UR38+0x30800], RZ ;  /* 0x030800ffffff79a7 */ /* 0x000fe20008100026 */
[----:B------:R-:W-:-:S05]  /*a390*/  VIADD R7, R25, 0xfffffffe ;  /* 0xfffffffe19077836 */ /* 0x000fca0000000000 */
[----:B------:R-:W-:Y:S01]  /*a3a0*/  ISETP.GE.AND P1, PT, R7, R23, PT ;  /* 0x000000170700720c */ /* 0x000fe20003f26270 */
[----:B------:R-:W2:Y:S02]  /*a3b0*/  SYNCS.PHASECHK.TRANS64.TRYWAIT P0, [UR38+0x30820], R0 ;  /* 0x03082000ff0075a7 */ /* 0x000ea40008000166 */
[----:B-12---:R-:W-:Y:S10]  /*a3c0*/  @!P0 BRA `(.L_x_12188) ;  /* 0x0000002800b08947 */ /* 0x006ff40003800000 */
.L_x_12278:
[----:B------:R-:W-:Y:S01]  /*a3d0*/  MOV R8, 0x1 ;  /* 0x0000000100087802 */ /* 0x000fe20000000f00 */
[----:B-1----:R-:W-:Y:S01]  /*a3e0*/  IMAD.MOV.U32 R0, RZ, RZ, RZ ;  /* 0x000000ffff007224 */ /* 0x002fe200078e00ff */
[----:B------:R-:W-:Y:S06]  /*a3f0*/  @!P1 BRA `(.L_x_12189) ;  /* 0x0000001000d09947 */ /* 0x000fec0003800000 */
[----:B------:R-:W-:Y:S01]  /*a400*/  UIADD3 UR4, UR40, 0x1, URZ ;  /* 0x0000000128047890 */ /* 0x000fe2000fffe03f */
[----:B------:R-:W1:Y:S01]  /*a410*/  S2R R4, SR_TID.X ;  /* 0x0000000000047919 */ /* 0x000e620000002100 */
        /* <DEDUP_REMOVED lines=10> */
[----:B-1----:R-:W-:Y:S01]  /*a4c0*/  LOP3.LUT R6, R4, 0x1f, RZ, 0xc0, !PT ;  /* 0x0000001f04067812 */ /* 0x002fe200078ec0ff */
[----:B------:R-:W-:Y:S01]  /*a4d0*/  IMAD.MOV.U32 R4, RZ, RZ, R16 ;  /* 0x000000ffff047224 */ /* 0x000fe200078e0010 */
[----:B------:R-:W-:-:S09]  /*a4e0*/  LOP3.LUT R10, R9, 0x1, RZ, 0xc0, !PT ;  /* 0x00000001090a7812 */ /* 0x000fd200078ec0ff */
[----:B------:R-:W-:Y:S05]  /*a4f0*/  @!P0 BRA `(.L_x_12190) ;  /* 0x0000000c00148947 */ /* 0x000fea0003800000 */
[----:B------:R-:W-:Y:S01]  /*a500*/  BSSY B0, `(.L_x_12190) ;  /* 0x00000c4000007945 */ /* 0x000fe20003800000 */
[----:B------:R-:W-:Y:S02]  /*a510*/  IMAD.IADD R9, R9, 0x1, -R10 ;  /* 0x0000000109097824 */ /* 0x000fe400078e0a0a */
[----:B------:R-:W-:Y:S02]  /*a520*/  IMAD.MOV.U32 R11, RZ, RZ, 0x1 ;  /* 0x00000001ff0b7424 */ /* 0x000fe400078e00ff */
[----:B------:R-:W-:-:S07]  /*a530*/  IMAD.MOV.U32 R4, RZ, RZ, R16 ;  /* 0x000000ffff047224 */ /* 0x000fce00078e0010 */
.L_x_12217:
        /* <DEDUP_REMOVED lines=9> */
[----:B------:R-:W1:Y:S01]  /*a5d0*/  LDC R12, c[0x0][0x43c] ;  /* 0x00010f00ff0c7b82 */ /* 0x000e620000000800 */
[----:B------:R-:W-:Y:S01]  /*a5e0*/  IMAD.MOV.U32 R13, RZ, RZ, R7 ;  /* 0x000000ffff0d7224 */ /* 0x000fe200078e0007 */
[----:B------:R-:W-:Y:S01]  /*a5f0*/  ULDC.64 UR4, c[0x0][0x428] ;  /* 0x00010a0000047ab9 */ /* 0x000fe20000000a00 */
[----:B-1----:R-:W-:-:S13]  /*a600*/  ISETP.NE.AND P0, PT, R12, 0x1, PT ;  /* 0x000000010c00780c */ /* 0x002fda0003f05270 */
[----:B------:R-:W1:Y:S02]  /*a610*/  @P0 LDC.64 R2, c[0x0][0x440] ;  /* 0x00011000ff020b82 */ /* 0x000e640000000a00 */
[----:B-1----:R-:W-:-:S05]  /*a620*/  @P0 IMAD.HI.U32 R2, R7, R2, RZ ;  /* 0x0000000207020227 */ /* 0x002fca00078e00ff */
[----:B------:R-:W-:Y:S01]  /*a630*/  @P0 SHF.R.U32.HI R13, RZ, R3, R2 ;  /* 0x00000003ff0d0219 */ /* 0x000fe20000011602 */
[----:B------:R-:W-:-:S03]  /*a640*/  IMAD R2, R22, UR4, RZ ;  /* 0x0000000416027c24 */ /* 0x000fc6000f8e02ff */
[--C-:B------:R-:W-:Y:S01]  /*a650*/  SHF.R.S32.HI R3, RZ, 0x1f, R13.reuse ;  /* 0x0000001fff037819 */ /* 0x100fe2000001140d */
[----:B------:R-:W-:Y:S02]  /*a660*/  IMAD R5, R19, UR5, R2 ;  /* 0x0000000513057c24 */ /* 0x000fe4000f8e0202 */
[----:B------:R-:W-:-:S04]  /*a670*/  IMAD.MOV.U32 R2, RZ, RZ, R13 ;  /* 0x000000ffff027224 */ /* 0x000fc800078e000d */
[----:B------:R-:W-:Y:S01]  /*a680*/  IMAD.WIDE.U32 R2, R19, UR4, R2 ;  /* 0x0000000413027c25 */ /* 0x000fe2000f8e0002 */
[----:B------:R-:W-:-:S04]  /*a690*/  ULDC.64 UR4, c[0x0][0x418] ;  /* 0x0001060000047ab9 */ /* 0x000fc80000000a00 */
[----:B------:R-:W-:Y:S02]  /*a6a0*/  IADD3 R3, R5, R3, RZ ;  /* 0x0000000305037210 */ /* 0x000fe40007ffe0ff */
[----:B------:R-:W-:-:S04]  /*a6b0*/  LEA R4, P0, R2, UR4, 0x2 ;  /* 0x0000000402047c11 */ /* 0x000fc8000f8010ff */
[----:B------:R-:W-:-:S05]  /*a6c0*/  LEA.HI.X R5, R2, UR5, R3, 0x2, P0 ;  /* 0x0000000502057c11 */ /* 0x000fca00080f1403 */
[----:B------:R1:W5:Y:S01]  /*a6d0*/  LDG.E R4, desc[UR42][R4.64] ;  /* 0x0000002a04047981 */ /* 0x000362000c1e1900 */
[----:B------:R-:W-:-:S04]  /*a6e0*/  IMAD.MOV R2, RZ, RZ, -R13 ;  /* 0x000000ffff027224 */ /* 0x000fc800078e0a0d */
[----:B------:R-:W-:-:S07]  /*a6f0*/  IMAD R12, R12, R2, R7 ;  /* 0x000000020c0c7224 */ /* 0x000fce00078e0207 */
.L_x_12193:
[----:B------:R-:W2:Y:S01]  /*a700*/  SYNCS.PHASECHK.TRANS64.TRYWAIT P0, [UR38+0x30848], R8 ;  /* 0x03084808ff0075a7 */ /* 0x000ea20008000166 */
[----:B------:R-:W-:Y:S01]  /*a710*/  BSSY B2, `(.L_x_12194) ;  /* 0x0000003000027945 */ /* 0x000fe20003800000 */
[----:B------:R-:W-:-:S03]  /*a720*/  ISETP.NE.AND P2, PT, R27, RZ, PT ;  /* 0x000000ff1b00720c */ /* 0x000fc60003f45270 */
[----:B--2---:R-:W-:Y:S10]  /*a730*/  @!P0 BRA `(.L_x_12195) ;  /* 0x0000002400ec8947 */ /* 0x004ff40003800000 */
.L_x_12279:
[----:B------:R-:W-:Y:S05]  /*a740*/  BSYNC B2 ;  /* 0x0000000000027941 */ /* 0x000fea0003800000 */
.L_x_12194:
[----:B------:R-:W-:Y:S04]  /*a750*/  BSSY B2, `(.L_x_12196) ;  /* 0x0000007000027945 */ /* 0x000fe80003800000 */
[----:B------:R-:W-:Y:S05]  /*a760*/  @P2 BRA `(.L_x_12197) ;  /* 0x0000000000142947 */ /* 0x000fea0003800000 */
[----:B------:R-:W-:Y:S01]  /*a770*/  ISETP.NE.AND P0, PT, R6, RZ, PT ;  /* 0x000000ff0600720c */ /* 0x000fe20003f05270 */
[----:B------:R-:W-:-:S04]  /*a780*/  IMAD.MOV.U32 R2, RZ, RZ, 0x6000 ;  /* 0x00006000ff027424 */ /* 0x000fc800078e00ff */
[----:B------:R3:W-:Y:S08]  /*a790*/  SYNCS.ARRIVE.TRANS64 RZ, [UR38+0x30838], R2 ;  /* 0x03083802ffff79a7 */ /* 0x0007f00008000026 */
[----:B---3--:R-:W-:Y:S05]  /*a7a0*/  @!P0 BRA `(.L_x_12197) ;  /* 0x0000000000048947 */ /* 0x008fea0003800000 */
[----:B------:R-:W-:Y:S01]  /*a7b0*/  BPT.TRAP 0x1 ;  /* 0x000000040000795c */ /* 0x000fe20000300000 */
.L_x_12197:
[----:B------:R-:W-:Y:S05]  /*a7c0*/  BSYNC B2 ;  /* 0x0000000000027941 */ /* 0x000fea0003800000 */
.L_x_12196:
[----:B-1----:R-:W-:Y:S01]  /*a7d0*/  IMAD.MOV.U32 R5, RZ, RZ, RZ ;  /* 0x000000ffff057224 */ /* 0x002fe200078e00ff */
        /* <DEDUP_REMOVED lines=10> */
.L_x_12198:
[----:B------:R-:W-:-:S13]  /*a880*/  @P0 ELECT P3, URZ, PT ;  /* 0x00000000003f082f */ /* 0x000fda0003860000 */
[----:B-----5:R-:W-:Y:S02]  /*a890*/  @P3 R2UR UR37, R4 ;  /* 0x00000000042532ca */ /* 0x020fe400000e0000 */
[----:B------:R-:W-:Y:S02]  /*a8a0*/  @P3 R2UR UR35, R2 ;  /* 0x00000000022332ca */ /* 0x000fe400000e0000 */
[----:B------:R-:W-:Y:S02]  /*a8b0*/  @P3 PLOP3.LUT P0, PT, P3, PT, PT, 0x8, 0x0 ;  /* 0x000000000000381c */ /* 0x000fe40001f0e170 */
[----:B------:R-:W-:-:S09]  /*a8c0*/  PLOP3.LUT P3, PT, PT, PT, PT, 0x8, 0x0 ;  /* 0x000000000000781c */ /* 0x000fd20003f6e170 */
[----:B------:R1:W-:Y:S02]  /*a8d0*/  UTMALDG.4D [UR32], [UR4], desc[UR6] ;  /* 0x00000620040075b4 */ /* 0x0003e40008019000 */
[----:B-1----:R-:W-:Y:S05]  /*a8e0*/  @P0 BRA.U.ANY `(.L_x_12198) ;  /* 0xfffffffd00e40947 */ /* 0x002fea000393ffff */
[----:B------:R-:W1:Y:S01]  /*a8f0*/  SYNCS.PHASECHK.TRANS64.TRYWAIT P0, [UR38+0x30860], R8 ;  /* 0x03086008ff0075a7 */ /* 0x000e620008000166 */
[----:B------:R-:W-:Y:S04]  /*a900*/  BSSY B2, `(.L_x_12199) ;  /* 0x0000002000027945 */ /* 0x000fe80003800000 */
[----:B-1----:R-:W-:Y:S05]  /*a910*/  @!P0 BRA `(.L_x_12200) ;  /* 0x00000024008c8947 */ /* 0x002fea0003800000 */
.L_x_12280:
[----:B------:R-:W-:Y:S05]  /*a920*/  BSYNC B2 ;  /* 0x0000000000027941 */ /* 0x000fea0003800000 */
.L_x_12199:
[----:B------:R-:W-:Y:S01]  /*a930*/  BSSY B2, `(.L_x_12201) ;  /* 0x0000009000027945 */ /* 0x000fe20003800000 */
[----:B------:R-:W-:Y:S02]  /*a940*/  IMAD.MOV.U32 R2, RZ, RZ, 0x0 ;  /* 0x00000000ff027424 */ /* 0x000fe400078e00ff */
[----:B-12---:R-:W-:Y:S01]  /*a950*/  IMAD.MOV.U32 R3, RZ, RZ, 0x14f00000 ;  /* 0x14f00000ff037424 */ /* 0x006fe200078e00ff */
[----:B------:R-:W-:Y:S06]  /*a960*/  @P2 BRA `(.L_x_12202) ;  /* 0x0000000000142947 */ /* 0x000fec0003800000 */
[----:B------:R-:W-:Y:S01]  /*a970*/  ISETP.NE.AND P0, PT, R6, RZ, PT ;  /* 0x000000ff0600720c */ /* 0x000fe20003f05270 */
[----:B------:R-:W-:-:S04]  /*a980*/  IMAD.MOV.U32 R8, RZ, RZ, 0x6000 ;  /* 0x00006000ff087424 */ /* 0x000fc800078e00ff */
[----:B------:R1:W-:Y:S08]  /*a990*/  SYNCS.ARRIVE.TRANS64 RZ, [UR38+0x30850], R8 ;  /* 0x03085008ffff79a7 */ /* 0x0003f00008000026 */
[----:B-1----:R-:W-:Y:S05]  /*a9a0*/  @!P0 BRA `(.L_x_12202) ;  /* 0x0000000000048947 */ /* 0x002fea0003800000 */
[----:B------:R-:W-:Y:S01]  /*a9b0*/  BPT.TRAP 0x1 ;  /* 0x000000040000795c */ /* 0x000fe20000300000 */
.L_x_12202:
[----:B------:R-:W-:Y:S05]  /*a9c0*/  BSYNC B2 ;  /* 0x0000000000027941 */ /* 0x000fea0003800000 */
.L_x_12201:
        /* <DEDUP_REMOVED lines=10> */
.L_x_12203:
        /* <DEDUP_REMOVED lines=10> */
.L_x_12192:
[----:B------:R-:W-:Y:S05]  /*ab10*/  BSYNC B1 ;  /* 0x0000000000017941 */ /* 0x000fea0003800000 */
.L_x_12191:
        /* <DEDUP_REMOVED lines=27> */
.L_x_12206:
[----:B------:R-:W2:Y:S01]  /*acd0*/  SYNCS.PHASECHK.TRANS64.TRYWAIT P0, [UR38+0x30840], R12 ;  /* 0x0308400cff0075a7 */ /* 0x000ea20008000166 */
[----:B------:R-:W-:Y:S01]  /*ace0*/  BSSY B2, `(.L_x_12207) ;  /* 0x0000003000027945 */ /* 0x000fe20003800000 */
[----:B------:R-:W-:-:S03]  /*acf0*/  ISETP.NE.AND P2, PT, R27, RZ, PT ;  /* 0x000000ff1b00720c */ /* 0x000fc60003f45270 */
[----:B--2---:R-:W-:Y:S10]  /*ad00*/  @!P0 BRA `(.L_x_12208) ;  /* 0x0000002000a88947 */ /* 0x004ff40003800000 */
.L_x_12281:
[----:B------:R-:W-:Y:S05]  /*ad10*/  BSYNC B2 ;  /* 0x0000000000027941 */ /* 0x000fea0003800000 */
.L_x_12207:
[----:B------:R-:W-:Y:S04]  /*ad20*/  BSSY B2, `(.L_x_12209) ;  /* 0x0000007000027945 */ /* 0x000fe80003800000 */
[----:B------:R-:W-:Y:S05]  /*ad30*/  @P2 BRA `(.L_x_12210) ;  /* 0x0000000000142947 */ /* 0x000fea0003800000 */
[----:B------:R-:W-:Y:S02]  /*ad40*/  ISETP.NE.AND P0, PT, R6, RZ, PT ;  /* 0x000000ff0600720c */ /* 0x000fe40003f05270 */
[----:B------:R-:W-:-:S04]  /*ad50*/  MOV R2, 0x6000 ;  /* 0x0000600000027802 */ /* 0x000fc80000000f00 */
[----:B------:R3:W-:Y:S07]  /*ad60*/  SYNCS.ARRIVE.TRANS64 RZ, [UR38+0x30830], R2 ;  /* 0x03083002ffff79a7 */ /* 0x0007ee0008000026 */
[----:B------:R-:W-:Y:S05]  /*ad70*/  @!P0 BRA `(.L_x_12210) ;  /* 0x0000000000048947 */ /* 0x000fea0003800000 */
[----:B------:R-:W-:Y:S01]  /*ad80*/  BPT.TRAP 0x1 ;  /* 0x000000040000795c */ /* 0x000fe20000300000 */
.L_x_12210:
[----:B------:R-:W-:Y:S05]  /*ad90*/  BSYNC B2 ;  /* 0x0000000000027941 */ /* 0x000fea0003800000 */
.L_x_12209:
[----:B-1----:R-:W-:Y:S01]  /*ada0*/  IMAD.MOV.U32 R5, RZ, RZ, RZ ;  /* 0x000000ffff057224 */ /* 0x002fe200078e00ff */
[----:B------:R-:W-:Y:S01]  /*adb0*/  ULDC.64 UR4, c[0x0][0x198] ;  /* 0x0000660000047ab9 */ /* 0x000fe20000000a00 */
[----:B------:R-:W-:Y:S01]  /*adc0*/  PLOP3.LUT P0, PT, PT, PT, PT, 0x80, 0x0 ;  /* 0x000000000000781c */ /* 0x000fe20003f0f070 */
[----:B------:R-:W-:Y:S01]  /*add0*/  UIADD3 UR4, UP0, UR4, 0x370, URZ ;  /* 0x0000037004047890 */ /* 0x000fe2000ff1e03f */
[----:B---3--:R-:W-:Y:S01]  /*ade0*/  IMAD R2, R13, 0xc0, RZ ;  /* 0x000000c00d027824 */ /* 0x008fe200078e02ff */
[----:B------:R-:W-:Y:S01]  /*adf0*/  R2UR UR10, R5 ;  /* 0x00000000050a72ca */ /* 0x000fe200000e0000 */
[----:B------:R-:W-:Y:S02]  /*ae00*/  UIADD3 UR8, UR38, 0x12400, URZ ;  /* 0x0001240026087890 */ /* 0x000fe4000fffe03f */
[----:B------:R-:W-:Y:S02]  /*ae10*/  UIADD3 UR9, UR38, 0x30830, URZ ;  /* 0x0003083026097890 */ /* 0x000fe4000fffe03f */
[----:B------:R-:W-:Y:S01]  /*ae20*/  UIADD3.X UR5, URZ, UR5, URZ, UP0, !UPT ;  /* 0x000000053f057290 */ /* 0x000fe200087fe43f */
[----:B------:R-:W-:Y:S01]  /*ae30*/  UMOV UR6, 0x0 ;  /* 0x0000000000067882 */ /* 0x000fe20000000000 */
[----:B------:R-:W-:-:S10]  /*ae40*/  UMOV UR7, 0x14f00000 ;  /* 0x14f0000000077882 */ /* 0x000fd40000000000 */
.L_x_12211:
        /* <DEDUP_REMOVED lines=8> */
[----:B------:R-:W-:Y:S01]  /*aed0*/  SHF.L.U32 R2, R11, 0x1f, RZ ;  /* 0x0000001f0b027819 */ /* 0x000fe200000006ff */
[----:B------:R-:W-:Y:S03]  /*aee0*/  BSSY B2, `(.L_x_12212) ;  /* 0x0000003000027945 */ /* 0x000fe60003800000 */
[----:B------:R-:W1:Y:S02]  /*aef0*/  SYNCS.PHASECHK.TRANS64.TRYWAIT P0, [UR38+0x30868], R2 ;  /* 0x03086802ff0075a7 */ /* 0x000e640008000166 */
[----:B-1----:R-:W-:Y:S05]  /*af00*/  @!P0 BRA `(.L_x_12213) ;  /* 0x0000002000408947 */ /* 0x002fea0003800000 */
.L_x_12282:
[----:B------:R-:W-:Y:S05]  /*af10*/  BSYNC B2 ;  /* 0x0000000000027941 */ /* 0x000fea0003800000 */
.L_x_12212:
[----:B------:R-:W-:Y:S01]  /*af20*/  BSSY B2, `(.L_x_12214) ;  /* 0x0000009000027945 */ /* 0x000fe20003800000 */
[----:B-1----:R-:W-:Y:S02]  /*af30*/  IMAD.MOV.U32 R2, RZ, RZ, 0x0 ;  /* 0x00000000ff027424 */ /* 0x002fe400078e00ff */
[----:B--2---:R-:W-:Y:S01]  /*af40*/  IMAD.MOV.U32 R3, RZ, RZ, 0x14f00000 ;  /* 0x14f00000ff037424 */ /* 0x004fe200078e00ff */
[----:B------:R-:W-:Y:S06]  /*af50*/  @P2 BRA `(.L_x_12215) ;  /* 0x0000000000142947 */ /* 0x000fec0003800000 */
[----:B------:R-:W-:Y:S01]  /*af60*/  ISETP.NE.AND P0, PT, R6, RZ, PT ;  /* 0x000000ff0600720c */ /* 0x000fe20003f05270 */
[----:B------:R-:W-:-:S04]  /*af70*/  IMAD.MOV.U32 R11, RZ, RZ, 0x6000 ;  /* 0x00006000ff0b7424 */ /* 0x000fc800078e00ff */
[----:B------:R1:W-:Y:S08]  /*af80*/  SYNCS.ARRIVE.TRANS64 RZ, [UR38+0x30858], R11 ;  /* 0x0308580bffff79a7 */ /* 0x0003f00008000026 */
[----:B-1----:R-:W-:Y:S05]  /*af90*/  @!P0 BRA `(.L_x_12215) ;  /* 0x0000000000048947 */ /* 0x002fea0003800000 */
[----:B------:R-:W-:Y:S01]  /*afa0*/  BPT.TRAP 0x1 ;  /* 0x000000040000795c */ /* 0x000fe20000300000 */
.L_x_12215:
[----:B------:R-:W-:Y:S05]  /*afb0*/  BSYNC B2 ;  /* 0x0000000000027941 */ /* 0x000fea0003800000 */
.L_x_12214:
        /* <DEDUP_REMOVED lines=10> */
.L_x_12216:
        /* <DEDUP_REMOVED lines=10> */
.L_x_12205:
[----:B------:R-:W-:Y:S05]  /*b100*/  BSYNC B1 ;  /* 0x0000000000017941 */ /* 0x000fea0003800000 */
.L_x_12204:
[----:B------:R-:W-:Y:S02]  /*b110*/  VIADD R7, R7, 0xfffffffe ;  /* 0xfffffffe07077836 */ /* 0x000fe40000000000 */
[----:B------:R-:W-:Y:S01]  /*b120*/  IMAD.MOV.U32 R11, RZ, RZ, R8 ;  /* 0x000000ffff0b7224 */ /* 0x000fe200078e0008 */
[----:B------:R-:W-:Y:S06]  /*b130*/  @P1 BRA `(.L_x_12217) ;  /* 0xfffffff400001947 */ /* 0x000fec000383ffff */
[----:B------:R-:W-:Y:S05]  /*b140*/  BSYNC B0 ;  /* 0x0000000000007941 */ /* 0x000fea0003800000 */
.L_x_12190:
        /* <DEDUP_REMOVED lines=26> */
[----:B------:R-:W-:-:S05]  /*b2f0*/  IADD3 R2, -R11, RZ, RZ ;  /* 0x000000ff0b027210 */ /* 0x000fca0007ffe1ff */
[----:B------:R-:W-:-:S07]  /*b300*/  IMAD R7, R10, R2, R7 ;  /* 0x000000020a077224 */ /* 0x000fce00078e0207 */
.L_x_12219:
[----:B------:R-:W2:Y:S01]  /*b310*/  SYNCS.PHASECHK.TRANS64.TRYWAIT P0, [UR38+0x30848], R9 ;  /* 0x03084809ff0075a7 */ /* 0x000ea20008000166 */
[----:B------:R-:W-:Y:S01]  /*b320*/  BSSY B1, `(.L_x_12220) ;  /* 0x0000003000017945 */ /* 0x000fe20003800000 */
[----:B------:R-:W-:-:S03]  /*b330*/  ISETP.NE.AND P1, PT, R27, RZ, PT ;  /* 0x000000ff1b00720c */ /* 0x000fc60003f25270 */
[----:B--2---:R-:W-:Y:S10]  /*b340*/  @!P0 BRA `(.L_x_12221) ;  /* 0x0000001c00488947 */ /* 0x004ff40003800000 */
.L_x_12283:
[----:B------:R-:W-:Y:S05]  /*b350*/  BSYNC B1 ;  /* 0x0000000000017941 */ /* 0x000fea0003800000 */
.L_x_12220:
[----:B------:R-:W-:Y:S04]  /*b360*/  BSSY B1, `(.L_x_12222) ;  /* 0x0000007000017945 */ /* 0x000fe80003800000 */
[----:B------:R-:W-:Y:S05]  /*b370*/  @P1 BRA `(.L_x_12223) ;  /* 0x0000000000141947 */ /* 0x000fea0003800000 */
[----:B------:R-:W-:Y:S01]  /*b380*/  ISETP.NE.AND P0, PT, R6, RZ, PT ;  /* 0x000000ff0600720c */ /* 0x000fe20003f05270 */
[----:B--2---:R-:W-:-:S04]  /*b390*/  IMAD.MOV.U32 R2, RZ, RZ, 0x6000 ;  /* 0x00006000ff027424 */ /* 0x004fc800078e00ff */
[----:B------:R3:W-:Y:S08]  /*b3a0*/  SYNCS.ARRIVE.TRANS64 RZ, [UR38+0x30838], R2 ;  /* 0x03083802ffff79a7 */ /* 0x0007f00008000026 */
[----:B---3--:R-:W-:Y:S05]  /*b3b0*/  @!P0 BRA `(.L_x_12223) ;  /* 0x0000000000048947 */ /* 0x008fea0003800000 */
[----:B------:R-:W-:Y:S01]  /*b3c0*/  BPT.TRAP 0x1 ;  /* 0x000000040000795c */ /* 0x000fe20000300000 */
.L_x_12223:
[----:B------:R-:W-:Y:S05]  /*b3d0*/  BSYNC B1 ;  /* 0x0000000000017941 */ /* 0x000fea0003800000 */
.L_x_12222:
[----:B-1----:R-:W-:Y:S01]  /*b3e0*/  IMAD.MOV.U32 R5, RZ, RZ, RZ ;  /* 0x000000ffff057224 */ /* 0x002fe200078e00ff */
[----:B------:R-:W-:Y:S01]  /*b3f0*/  ULDC.64 UR4, c[0x0][0x198] ;  /* 0x0000660000047ab9 */ /* 0x000fe20000000a00 */
[----:B------:R-:W-:Y:S01]  /*b400*/  PLOP3.LUT P0, PT, PT, PT, PT, 0x80, 0x0 ;  /* 0x000000000000781c */ /* 0x000fe20003f0f070 */
[----:B------:R-:W-:Y:S01]  /*b410*/  UIADD3 UR4, UP0, UR4, 0x370, URZ ;  /* 0x0000037004047890 */ /* 0x000fe2000ff1e03f */
[----:B--2---:R-:W-:Y:S01]  /*b420*/  IMAD R2, R7, 0xc0, RZ ;  /* 0x000000c007027824 */ /* 0x004fe200078e02ff */
[----:B------:R-:W-:Y:S01]  /*b430*/  R2UR UR10, R5 ;  /* 0x00000000050a72ca */ /* 0x000fe200000e0000 */
[----:B------:R-:W-:Y:S02]  /*b440*/  UIADD3 UR8, UR38, 0x18400, URZ ;  /* 0x0001840026087890 */ /* 0x000fe4000fffe03f */
[----:B------:R-:W-:Y:S02]  /*b450*/  UIADD3 UR9, UR38, 0x30838, URZ ;  /* 0x0003083826097890 */ /* 0x000fe4000fffe03f */
[----:B------:R-:W-:Y:S01]  /*b460*/  UIADD3.X UR5, URZ, UR5, URZ, UP0, !UPT ;  /* 0x000000053f057290 */ /* 0x000fe200087fe43f */
[----:B------:R-:W-:Y:S01]  /*b470*/  UMOV UR6, 0x0 ;  /* 0x0000000000067882 */ /* 0x000fe20000000000 */
[----:B------:R-:W-:-:S10]  /*b480*/  UMOV UR7, 0x14f00000 ;  /* 0x14f0000000077882 */ /* 0x000fd40000000000 */
.L_x_12224:
        /* <DEDUP_REMOVED lines=11> */
.L_x_12284:
[----:B------:R-:W-:Y:S05]  /*b540*/  BSYNC B1 ;  /* 0x0000000000017941 */ /* 0x000fea0003800000 */
.L_x_12225:
[----:B------:R-:W-:Y:S01]  /*b550*/  BSSY B1, `(.L_x_12227) ;  /* 0x0000009000017945 */ /* 0x000fe20003800000 */
[----:B-1----:R-:W-:Y:S02]  /*b560*/  IMAD.MOV.U32 R2, RZ, RZ, 0x0 ;  /* 0x00000000ff027424 */ /* 0x002fe400078e00ff */
[----:B------:R-:W-:Y:S01]  /*b570*/  IMAD.MOV.U32 R3, RZ, RZ, 0x14f00000 ;  /* 0x14f00000ff037424 */ /* 0x000fe200078e00ff */
[----:B------:R-:W-:Y:S06]  /*b580*/  @P1 BRA `(.L_x_12228) ;  /* 0x0000000000141947 */ /* 0x000fec0003800000 */
[----:B------:R-:W-:Y:S01]  /*b590*/  ISETP.NE.AND P0, PT, R6, RZ, PT ;  /* 0x000000ff0600720c */ /* 0x000fe20003f05270 */
[----:B------:R-:W-:-:S04]  /*b5a0*/  IMAD.MOV.U32 R9, RZ, RZ, 0x6000 ;  /* 0x00006000ff097424 */ /* 0x000fc800078e00ff */
[----:B------:R1:W-:Y:S08]  /*b5b0*/  SYNCS.ARRIVE.TRANS64 RZ, [UR38+0x30850], R9 ;  /* 0x03085009ffff79a7 */ /* 0x0003f00008000026 */
[----:B-1----:R-:W-:Y:S05]  /*b5c0*/  @!P0 BRA `(.L_x_12228) ;  /* 0x0000000000048947 */ /* 0x002fea0003800000 */
[----:B------:R-:W-:Y:S01]  /*b5d0*/  BPT.TRAP 0x1 ;  /* 0x000000040000795c */ /* 0x000fe20000300000 */
.L_x_12228:
[----:B------:R-:W-:Y:S05]  /*b5e0*/  BSYNC B1 ;  /* 0x0000000000017941 */ /* 0x000fea0003800000 */
.L_x_12227:
        /* <DEDUP_REMOVED lines=10> */
.L_x_12229:
        /* <DEDUP_REMOVED lines=10> */
.L_x_12218:
[----:B------:R-:W-:Y:S05]  /*b730*/  BSYNC B0 ;  /* 0x0000000000007941 */ /* 0x000fea0003800000 */
.L_x_12189:
[----:B------:R-:W-:Y:S01]  /*b740*/  LOP3.LUT P0, RZ, R17, 0x2, RZ, 0xc0, !PT ;  /* 0x0000000211ff7812 */ /* 0x000fe2000780c0ff */
[----:B------:R-:W-:-:S12]  /*b750*/  BSSY B0, `(.L_x_12230) ;  /* 0x0000027000007945 */ /* 0x000fd80003800000 */
[----:B------:R-:W-:Y:S05]  /*b760*/  @!P0 BRA `(.L_x_12231) ;  /* 0x0000000000948947 */ /* 0x000fea0003800000 */
[----:B------:R-:W-:Y:S01]  /*b770*/  LEA R3, R0, UR38, 0x3 ;  /* 0x0000002600037c11 */ /* 0x000fe2000f8e18ff */
[----:B------:R-:W-:Y:S01]  /*b780*/  BSSY B1, `(.L_x_12232) ;  /* 0x0000005000017945 */ /* 0x000fe20003800000 */
[----:B------:R-:W-:Y:S02]  /*b790*/  SHF.L.U32 R2, R8, 0x1f, RZ ;  /* 0x0000001f08027819 */ /* 0x000fe400000006ff */
[----:B------:R-:W-:Y:S02]  /*b7a0*/  ISETP.NE.AND P1, PT, R27, RZ, PT ;  /* 0x000000ff1b00720c */ /* 0x000fe40003f25270 */
[----:B------:R-:W1:Y:S02]  /*b7b0*/  SYNCS.PHASECHK.TRANS64.TRYWAIT P0, [R3+URZ+0x30860], R2 ;  /* 0x03086002030075a7 */ /* 0x000e64000800017f */
[----:B-1----:R-:W-:Y:S09]  /*b7c0*/  @!P0 BRA `(.L_x_12233) ;  /* 0x0000001800588947 */ /* 0x002ff20003800000 */
.L_x_12285:
[----:B------:R-:W-:Y:S05]  /*b7d0*/  BSYNC B1 ;  /* 0x0000000000017941 */ /* 0x000fea0003800000 */
.L_x_12232:
        /* <DEDUP_REMOVED lines=8> */
.L_x_12235:
[----:B------:R-:W-:Y:S05]  /*b860*/  BSYNC B1 ;  /* 0x0000000000017941 */ /* 0x000fea0003800000 */
.L_x_12234:
        /* <DEDUP_REMOVED lines=13> */
.L_x_12236:
        /* <DEDUP_REMOVED lines=8> */
.L_x_12231:
[----:B------:R-:W-:Y:S05]  /*b9c0*/  BSYNC B0 ;  /* 0x0000000000007941 */ /* 0x000fea0003800000 */
.L_x_12230:
[----:B------:R-:W-:Y:S02]  /*b9d0*/  VIADD R0, R0, 0x1 ;  /* 0x0000000100007836 */ /* 0x000fe40000000000 */
[----:B-1----:R-:W-:-:S03]  /*b9e0*/  IMAD.MOV.U32 R2, RZ, RZ, RZ ;  /* 0x000000ffff027224 */ /* 0x002fc600078e00ff */
[----:B------:R-:W-:-:S04]  /*b9f0*/  ISETP.NE.AND P0, PT, R0, 0x2, PT ;  /* 0x000000020000780c */ /* 0x000fc80003f05270 */
[----:B------:R-:W-:Y:S02]  /*ba00*/  SEL R3, RZ, 0x1, P0 ;  /* 0x00000001ff037807 */ /* 0x000fe40000000000 */
[----:B------:R-:W-:Y:S02]  /*ba10*/  SEL R0, R0, RZ, P0 ;  /* 0x000000ff00007207 */ /* 0x000fe40000000000 */
[----:B------:R-:W-:-:S07]  /*ba20*/  LOP3.LUT R8, R8, R3, RZ, 0x3c, !PT ;  /* 0x0000000308087212 */ /* 0x000fce00078e3cff */
.L_x_12175:
[----:B------:R-:W1:Y:S01]  /*ba30*/  S2R R4, SR_CgaCtaId ;  /* 0x0000000000047919 */ /* 0x000e620000008800 */
[----:B------:R-:W-:Y:S02]  /*ba40*/  MOV R3, 0x400 ;  /* 0x0000040000037802 */ /* 0x000fe40000000f00 */
[----:B------:R-:W-:Y:S02]  /*ba50*/  SHF.L.U32 R2, R2, 0x1f, RZ ;  /* 0x0000001f02027819 */ /* 0x000fe400000006ff */
[----:B-1----:R-:W-:-:S04]  /*ba60*/  LEA R7, R4, R3, 0x18 ;  /* 0x0000000304077211 */ /* 0x002fc800078ec0ff */
[----:B------:R-:W1:Y:S02]  /*ba70*/  SYNCS.PHASECHK.TRANS64.TRYWAIT P0, [R7+URZ+0x30820], R2 ;  /* 0x03082002070075a7 */ /* 0x000e64000800017f */
[----:B-1----:R-:W-:Y:S05]  /*ba80*/  @!P0 BRA `(.L_x_12237) ;  /* 0x0000001400bc8947 */ /* 0x002fea0003800000 */
.L_x_12286:
[----:B------:R-:W-:-:S03]  /*ba90*/  UMOV UR4, 0xffffffff ;  /* 0xffffffff00047882 */ /* 0x000fc60000000000 */
[----:B------:R-:W-:Y:S05]  /*baa0*/  BRA.DIV UR4, `(.L_x_12238) ;  /* 0x0000001604c87947 */ /* 0x000fea000b800000 */
[----:B------:R2:W3:Y:S02]  /*bab0*/  SHFL.IDX PT, R14, R29, RZ, 0x1f ;  /* 0x00001fff1d0e7589 */ /* 0x0004e400000e0000 */
.L_x_12289:
[----:B---3--:R-:W-:-:S13]  /*bac0*/  ISETP.NE.AND P0, PT, R14, RZ, PT ;  /* 0x000000ff0e00720c */ /* 0x008fda0003f05270 */
[----:B------:R-:W-:Y:S05]  /*bad0*/  @P0 BRA `(.L_x_12147) ;  /* 0x0000000000840947 */ /* 0x000fea0003800000 */
[----:B------:R-:W-:-:S03]  /*bae0*/  UMOV UR4, 0xffffffff ;  /* 0xffffffff00047882 */ /* 0x000fc60000000000 */
[----:B------:R-:W-:Y:S05]  /*baf0*/  BRA.DIV UR4, `(.L_x_12239) ;  /* 0x0000001604dc7947 */ /* 0x000fea000b800000 */
[----:B------:R-:W-:-:S13]  /*bb00*/  ELECT P6, URZ, PT ;  /* 0x00000000003f782f */ /* 0x000fda00038c0000 */
.L_x_12292:
[----:B------:R-:W-:Y:S05]  /*bb10*/  @!P6 BRA `(.L_x_12147) ;  /* 0x000000000074e947 */ /* 0x000fea0003800000 */
[----:B------:R-:W-:-:S04]  /*bb20*/  LOP3.LUT R26, R26, 0x2, RZ, 0xfc, !PT ;  /* 0x000000021a1a7812 */ /* 0x000fc800078efcff */
[----:B------:R-:W-:-:S13]  /*bb30*/  ISETP.NE.AND P2, PT, R26, 0x3, PT ;  /* 0x000000031a00780c */ /* 0x000fda0003f45270 */
[----:B------:R-:W-:Y:S05]  /*bb40*/  @!P2 BRA `(.L_x_12240) ;  /* 0x000000000004a947 */ /* 0x000fea0003800000 */
[----:B------:R-:W-:Y:S01]  /*bb50*/  BPT.TRAP 0x1 ;  /* 0x000000040000795c */ /* 0x000fe20000300000 */
.L_x_12240:
[----:B------:R-:W-:Y:S01]  /*bb60*/  VIADD R9, R7, 0x30840 ;  /* 0x0003084007097836 */ /* 0x000fe20000000000 */
[----:B------:R-:W-:Y:S02]  /*bb70*/  SHF.L.U32 R4, R8, 0x1f, RZ ;  /* 0x0000001f08047819 */ /* 0x000fe400000006ff */
[C---:B-1----:R-:W-:Y:S01]  /*bb80*/  IADD3 R2, R0.reuse, 0x1, RZ ;  /* 0x0000000100027810 */ /* 0x042fe20007ffe0ff */
        /* <DEDUP_REMOVED lines=9> */
.L_x_12293:
[----:B------:R-:W3:Y:S02]  /*bc20*/  SYNCS.PHASECHK.TRANS64.TRYWAIT P0, [R3+URZ], R2 ;  /* 0x00000002030075a7 */ /* 0x000ee4000800017f */
[----:B---3--:R-:W-:Y:S05]  /*bc30*/  @!P0 BRA `(.L_x_12242) ;  /* 0x0000001400c08947 */ /* 0x008fea0003800000 */
.L_x_12294:
[----:B------:R-:W-:Y:S05]  /*bc40*/  @!P2 BRA `(.L_x_12243) ;  /* 0x000000000004a947 */ /* 0x000fea0003800000 */
[----:B------:R-:W-:Y:S01]  /*bc50*/  BPT.TRAP 0x1 ;  /* 0x000000040000795c */ /* 0x000fe20000300000 */
.L_x_12243:
[----:B---3--:R-:W-:-:S04]  /*bc60*/  VIADD R3, R7, 0x30860 ;  /* 0x0003086007037836 */ /* 0x008fc80000000000 */
[----:B-1----:R-:W-:-:S04]  /*bc70*/  IMAD R5, R0, 0x8, R3 ;  /* 0x0000000800057824 */ /* 0x002fc800078e0203 */
[----:B------:R-:W1:Y:S02]  /*bc80*/  SYNCS.PHASECHK.TRANS64.TRYWAIT P0, [R5+URZ], R4 ;  /* 0x00000004050075a7 */ /* 0x000e64000800017f */
[----:B-1----:R-:W-:Y:S05]  /*bc90*/  @!P0 BRA `(.L_x_12244) ;  /* 0x0000001400bc8947 */ /* 0x002fea0003800000 */
.L_x_12295:
[----:B------:R-:W-:-:S07]  /*bca0*/  IMAD R3, R6, 0x8, R3 ;  /* 0x0000000806037824 */ /* 0x000fce00078e0203 */
.L_x_12245:
[----:B---3--:R3:W4:Y:S02]  /*bcb0*/  SYNCS.PHASECHK.TRANS64.TRYWAIT P0, [R3+URZ], R2 ;  /* 0x00000002030075a7 */ /* 0x008724000800017f */
[----:B----4-:R-:W-:Y:S05]  /*bcc0*/  @!P0 NANOSLEEP.SYNCS 0x989680 ;  /* 0x009896800000895d */ /* 0x010fea0003900000 */
[----:B------:R-:W4:Y:S02]  /*bcd0*/  @!P0 SYNCS.PHASECHK.TRANS64 P0, [R3+URZ], R2 ;  /* 0x00000002030085a7 */ /* 0x000f24000800007f */
[----:B----4-:R-:W-:Y:S05]  /*bce0*/  @!P0 BRA `(.L_x_12245) ;  /* 0xfffffffc00f08947 */ /* 0x010fea000383ffff */
.L_x_12147:
[----:B------:R-:W-:Y:S05]  /*bcf0*/  BSYNC B6 ;  /* 0x0000000000067941 */ /* 0x000fea0003800000 */
.L_x_12144:
[----:B------:R-:W-:Y:S05]  /*bd00*/  EXIT ;  /* 0x000000000000794d */ /* 0x000fea0003800000 */
.L_x_12151:
[----:B0-----:R-:W-:-:S04]  /*bd10*/  IMAD.U32 R3, RZ, RZ, UR36 ;  /* 0x00000024ff037e24 */ /* 0x001fc8000f8e00ff */
[----:B------:R0:W1:Y:S03]  /*bd20*/  SYNCS.PHASECHK.TRANS64.TRYWAIT P1, [R3+URZ+0x30800], R2 ;  /* 0x03080002030075a7 */ /* 0x000066000802017f */
[----:B-1----:R-:W-:Y:S05]  /*bd30*/  @!P1 NANOSLEEP.SYNCS 0x989680 ;  /* 0x009896800000995d */ /* 0x002fea0003900000 */
[----:B------:R-:W1:Y:S02]  /*bd40*/  @!P1 SYNCS.PHASECHK.TRANS64 P1, [R3+URZ+0x30800], R2 ;  /* 0x03080002030095a7 */ /* 0x000e64000802007f */
[----:B-1----:R-:W-:Y:S05]  /*bd50*/  @!P1 BRA `(.L_x_12151) ;  /* 0xfffffffc00ec9947 */ /* 0x002fea000383ffff */
[----:B------:R-:W-:Y:S05]  /*bd60*/  BRA `(.L_x_12246) ;  /* 0xffffff5000f47947 */ /* 0x000fea000383ffff */
.L_x_12155:
[----:B0-----:R-:W-:-:S04]  /*bd70*/  IMAD.U32 R3, RZ, RZ, UR36 ;  /* 0x00000024ff037e24 */ /* 0x001fc8000f8e00ff */
[----:B------:R0:W2:Y:S03]  /*bd80*/  SYNCS.PHASECHK.TRANS64.TRYWAIT P2, [R3+URZ+0x30830], R2 ;  /* 0x03083002030075a7 */ /* 0x0000a6000804017f */
[----:B--2---:R-:W-:Y:S05]  /*bd90*/  @!P2 NANOSLEEP.SYNCS 0x989680 ;  /* 0x009896800000a95d */ /* 0x004fea0003900000 */
[----:B------:R-:W2:Y:S02]  /*bda0*/  @!P2 SYNCS.PHASECHK.TRANS64 P2, [R3+URZ+0x30830], R2 ;  /* 0x030830020300a5a7 */ /* 0x000ea4000804007f */
[----:B--2---:R-:W-:Y:S05]  /*bdb0*/  @!P2 BRA `(.L_x_12155) ;  /* 0xfffffffc00eca947 */ /* 0x004fea000383ffff */
[----:B------:R-:W-:Y:S05]  /*bdc0*/  BRA `(.L_x_12154) ;  /* 0xffffff5400247947 */ /* 0x000fea000383ffff */
.L_x_12160:
[----:B--2---:R2:W3:Y:S02]  /*bdd0*/  SYNCS.PHASECHK.TRANS64.TRYWAIT P2, [R3+URZ+0x30830], R2 ;  /* 0x03083002030075a7 */ /* 0x0044e4000804017f */
[----:B---3--:R-:W-:Y:S05]  /*bde0*/  @!P2 NANOSLEEP.SYNCS 0x989680 ;  /* 0x009896800000a95d */ /* 0x008fea0003900000 */
[----:B------:R-:W3:Y:S02]  /*bdf0*/  @!P2 SYNCS.PHASECHK.TRANS64 P2, [R3+URZ+0x30830], R2 ;  /* 0x030830020300a5a7 */ /* 0x000ee4000804007f */
[----:B---3--:R-:W-:Y:S05]  /*be00*/  @!P2 BRA `(.L_x_12160) ;  /* 0xfffffffc00f0a947 */ /* 0x008fea000383ffff */
[----:B------:R-:W-:Y:S05]  /*be10*/  BRA `(.L_x_12157) ;  /* 0xffffff8400307947 */ /* 0x000fea000383ffff */
.L_x_12164:
[----:B-1----:R-:W-:-:S04]  /*be20*/  IMAD.U32 R3, RZ, RZ, UR5 ;  /* 0x00000005ff037e24 */ /* 0x002fc8000f8e00ff */
[----:B------:R1:W2:Y:S03]  /*be30*/  SYNCS.PHASECHK.TRANS64.TRYWAIT P2, [R3+URZ+0x30850], R2 ;  /* 0x03085002030075a7 */ /* 0x0002a6000804017f */
[----:B--2---:R-:W-:Y:S05]  /*be40*/  @!P2 NANOSLEEP.SYNCS 0x989680 ;  /* 0x009896800000a95d */ /* 0x004fea0003900000 */
[----:B------:R-:W2:Y:S02]  /*be50*/  @!P2 SYNCS.PHASECHK.TRANS64 P2, [R3+URZ+0x30850], R2 ;  /* 0x030850020300a5a7 */ /* 0x000ea4000804007f */
[----:B--2---:R-:W-:Y:S05]  /*be60*/  @!P2 BRA `(.L_x_12164) ;  /* 0xfffffffc00eca947 */ /* 0x004fea000383ffff */
[----:B------:R-:W-:Y:S05]  /*be70*/  BRA `(.L_x_12161) ;  /* 0xffffff8400b47947 */ /* 0x000fea000383ffff */
.L_x_12169:
[----:B--2---:R2:W3:Y:S02]  /*be80*/  SYNCS.PHASECHK.TRANS64.TRYWAIT P0, [R11+URZ+0x30850], R12 ;  /* 0x0308500c0b0075a7 */ /* 0x0044e4000800017f */
[----:B---3--:R-:W-:Y:S05]  /*be90*/  @!P0 NANOSLEEP.SYNCS 0x989680 ;  /* 0x009896800000895d */ /* 0x008fea0003900000 */
[----:B------:R-:W3:Y:S02]  /*bea0*/  @!P0 SYNCS.PHASECHK.TRANS64 P0, [R11+URZ+0x30850], R12 ;  /* 0x0308500c0b0085a7 */ /* 0x000ee4000800007f */
[----:B---3--:R-:W-:Y:S05]  /*beb0*/  @!P0 BRA `(.L_x_12169) ;  /* 0xfffffffc00f08947 */ /* 0x008fea000383ffff */
[----:B------:R-:W-:Y:S05]  /*bec0*/  BRA `(.L_x_12168) ;  /* 0xffffffac00787947 */ /* 0x000fea000383ffff */
.L_x_12180:
[----:B------:R-:W-:Y:S02]  /*bed0*/  IMAD.MOV.U32 R13, RZ, RZ, R29 ;  /* 0x000000ffff0d7224 */ /* 0x000fe400078e001d */
[----:B------:R-:W-:Y:S02]  /*bee0*/  IMAD.MOV.U32 R12, RZ, RZ, RZ ;  /* 0x000000ffff0c7224 */ /* 0x000fe400078e00ff */
[----:B------:R-:W-:Y:S02]  /*bef0*/  IMAD.MOV.U32 R11, RZ, RZ, 0x1f ;  /* 0x0000001fff0b7424 */ /* 0x000fe400078e00ff */
[----:B------:R-:W-:-:S07]  /*bf00*/  IMAD.MOV.U32 R15, RZ, RZ, -0x1 ;  /* 0xffffffffff0f7424 */ /* 0x000fce00078e00ff */
[----:B------:R-:W-:Y:S05]  /*bf10*/  WARPSYNC.COLLECTIVE R15, `(.L_x_12247) ;  /* 0x000000000f087348 */ /* 0x000fea0003c00000 */
[----:B------:R0:W1:Y:S02]  /*bf20*/  SHFL.IDX P6, R14, R13, R12, R11 ;  /* 0x0000000c0d0e7389 */ /* 0x00006400000c000b */
[----:B01----:R-:W-:Y:S01]  /*bf30*/  ENDCOLLECTIVE ;  /* 0x000000000000791b */ /* 0x003fe20003800000 */
.L_x_12247:
[----:B------:R-:W-:Y:S05]  /*bf40*/  BRA `(.L_x_12248) ;  /* 0xffffffd000e87947 */ /* 0x000fea000383ffff */
.L_x_12182:
[----:B------:R-:W-:Y:S01]  /*bf50*/  BSSY B0, `(.L_x_12249) ;  /* 0x0000006000007945 */ /* 0x000fe20003800000 */
[----:B------:R-:W-:-:S07]  /*bf60*/  IMAD.MOV.U32 R15, RZ, RZ, -0x1 ;  /* 0xffffffffff0f7424 */ /* 0x000fce00078e00ff */
[----:B0-----:R-:W-:Y:S05]  /*bf70*/  WARPSYNC.COLLECTIVE R15, `(.L_x_12250) ;  /* 0x000000000f0c7348 */ /* 0x001fea0003c00000 */
[----:B------:R-:W-:Y:S02]  /*bf80*/  ELECT P6, UR62, PT ;  /* 0x00000000003e782f */ /* 0x000fe400038c0000 */
[----:B------:R-:W-:Y:S01]  /*bf90*/  MOV R14, UR62 ;  /* 0x0000003e000e7c02 */ /* 0x000fe20008000f00 */
[----:B0-----:R-:W-:Y:S10]  /*bfa0*/  ENDCOLLECTIVE ;  /* 0x000000000000791b */ /* 0x001ff40003800000 */
.L_x_12250:
[----:B------:R-:W-:Y:S05]  /*bfb0*/  BSYNC B0 ;  /* 0x0000000000007941 */ /* 0x000fea0003800000 */
.L_x_12249:
[----:B------:R-:W-:Y:S05]  /*bfc0*/  BRA `(.L_x_12251) ;  /* 0xffffffd000e87947 */ /* 0x000fea000383ffff */
.L_x_12184:
[----:B--2---:R-:W-:-:S04]  /*bfd0*/  MOV R3, UR38 ;  /* 0x0000002600037c02 */ /* 0x004fc80008000f00 */
[----:B------:R2:W3:Y:S03]  /*bfe0*/  SYNCS.PHASECHK.TRANS64.TRYWAIT P0, [R3+URZ+0x30840], R0 ;  /* 0x03084000030075a7 */ /* 0x0004e6000800017f */
[----:B---3--:R-:W-:Y:S05]  /*bff0*/  @!P0 NANOSLEEP.SYNCS 0x989680 ;  /* 0x009896800000895d */ /* 0x008fea0003900000 */
[----:B------:R-:W3:Y:S02]  /*c000*/  @!P0 SYNCS.PHASECHK.TRANS64 P0, [R3+URZ+0x30840], R0 ;  /* 0x03084000030085a7 */ /* 0x000ee4000800007f */
[----:B---3--:R-:W-:Y:S05]  /*c010*/  @!P0 BRA `(.L_x_12184) ;  /* 0xfffffffc00ec8947 */ /* 0x008fea000383ffff */
[----:B------:R-:W-:Y:S05]  /*c020*/  BRA `(.L_x_12252) ;  /* 0xffffffd400387947 */ /* 0x000fea000383ffff */
.L_x_12187:
[----:B------:R-:W-:Y:S02]  /*c030*/  IMAD.MOV.U32 R13, RZ, RZ, R10 ;  /* 0x000000ffff0d7224 */ /* 0x000fe400078e000a */
[----:B------:R-:W-:Y:S02]  /*c040*/  IMAD.MOV.U32 R12, RZ, RZ, RZ ;  /* 0x000000ffff0c7224 */ /* 0x000fe400078e00ff */
[----:B------:R-:W-:Y:S02]  /*c050*/  IMAD.MOV.U32 R11, RZ, RZ, 0x181f ;  /* 0x0000181fff0b7424 */ /* 0x000fe400078e00ff */
[----:B------:R-:W-:Y:S02]  /*c060*/  IMAD.MOV.U32 R15, RZ, RZ, -0x1 ;  /* 0xffffffffff0f7424 */ /* 0x000fe400078e00ff */
[----:B------:R-:W-:-:S07]  /*c070*/  IMAD R6, R21, 0xc0, R6 ;  /* 0x000000c015067824 */ /* 0x000fce00078e0206 */
[----:B0-----:R-:W-:Y:S05]  /*c080*/  WARPSYNC.COLLECTIVE R15, `(.L_x_12253) ;  /* 0x000000000f087348 */ /* 0x001fea0003c00000 */
[----:B------:R1:W2:Y:S02]  /*c090*/  SHFL.IDX P6, R14, R13, R12, R11 ;  /* 0x0000000c0d0e7389 */ /* 0x0002a400000c000b */
[----:B012---:R-:W-:Y:S01]  /*c0a0*/  ENDCOLLECTIVE ;  /* 0x000000000000791b */ /* 0x007fe20003800000 */
.L_x_12253:
[----:B------:R-:W-:Y:S02]  /*c0b0*/  IMAD.MOV.U32 R13, RZ, RZ, R9 ;  /* 0x000000ffff0d7224 */ /* 0x000fe400078e0009 */
[----:B------:R-:W-:-:S07]  /*c0c0*/  IMAD.MOV.U32 R2, RZ, RZ, R14 ;  /* 0x000000ffff027224 */ /* 0x000fce00078e000e */
[----:B------:R-:W-:Y:S05]  /*c0d0*/  WARPSYNC.COLLECTIVE R15, `(.L_x_12254) ;  /* 0x000000000f087348 */ /* 0x000fea0003c00000 */
[----:B------:R0:W1:Y:S02]  /*c0e0*/  SHFL.IDX P6, R14, R13, R12, R11 ;  /* 0x0000000c0d0e7389 */ /* 0x00006400000c000b */
[----:B01----:R-:W-:Y:S01]  /*c0f0*/  ENDCOLLECTIVE ;  /* 0x000000000000791b */ /* 0x003fe20003800000 */
.L_x_12254:
[----:B------:R-:W-:Y:S02]  /*c100*/  ULDC UR4, c[0x0][0x288] ;  /* 0x0000a20000047ab9 */ /* 0x000fe40000000800 */
[----:B------:R-:W-:-:S05]  /*c110*/  IMAD R5, R20, UR4, RZ ;  /* 0x0000000414057c24 */ /* 0x000fca000f8e02ff */
[----:B------:R-:W-:Y:S01]  /*c120*/  ISETP.GE.AND P1, PT, R6, R5, PT ;  /* 0x000000050600720c */ /* 0x000fe20003f26270 */
[----:B------:R-:W-:Y:S02]  /*c130*/  IMAD.MOV.U32 R13, RZ, RZ, R10 ;  /* 0x000000ffff0d7224 */ /* 0x000fe400078e000a */
[----:B------:R-:W-:-:S10]  /*c140*/  IMAD.MOV.U32 R12, RZ, RZ, 0x1 ;  /* 0x00000001ff0c7424 */ /* 0x000fd400078e00ff */
[----:B------:R-:W-:Y:S02]  /*c150*/  @!P1 LEA R28, R4, UR38, 0x1 ;  /* 0x00000026041c9c11 */ /* 0x000fe4000f8e08ff */
[----:B------:R-:W-:-:S05]  /*c160*/  @!P1 LEA R14, P2, R7, R14, 0x1 ;  /* 0x0000000e070e9211 */ /* 0x000fca00078408ff */
[----:B------:R-:W-:Y:S02]  /*c170*/  @!P1 IMAD.X R3, RZ, RZ, R2, P2 ;  /* 0x000000ffff039224 */ /* 0x000fe400010e0602 */
[----:B------:R-:W-:Y:S02]  /*c180*/  @!P1 IMAD.MOV.U32 R2, RZ, RZ, R14 ;  /* 0x000000ffff029224 */ /* 0x000fe400078e000e */
[----:B------:R-:W-:-:S03]  /*c190*/  VIADD R14, R6, 0x10 ;  /* 0x00000010060e7836 */ /* 0x000fc60000000000 */
[----:B------:R-:W-:Y:S01]  /*c1a0*/  @!PT LDS RZ, [RZ] ;  /* 0x00000000fffff984 */ /* 0x000fe20000000800 */
[----:B------:R-:W-:Y:S01]  /*c1b0*/  @!PT LDS RZ, [RZ] ;  /* 0x00000000fffff984 */ /* 0x000fe20000000800 */
[----:B------:R-:W-:Y:S01]  /*c1c0*/  @!PT LDS RZ, [RZ] ;  /* 0x00000000fffff984 */ /* 0x000fe20000000800 */
[----:B------:R0:W-:Y:S02]  /*c1d0*/  @!P1 LDGSTS.E.BYPASS.LTC128B.128 [R28+0xc400], desc[UR42][R2.64], !P0 ;  /* 0x0c400000021c9fae */ /* 0x0001e4000c101d6a */
[----:B------:R-:W-:-:S13]  /*c1e0*/  ISETP.GE.AND P1, PT, R14, R5, PT ;  /* 0x000000050e00720c */ /* 0x000fda0003f26270 */
[----:B0-----:R-:W-:Y:S05]  /*c1f0*/  WARPSYNC.COLLECTIVE R15, `(.L_x_12255) ;  /* 0x000000000f087348 */ /* 0x001fea0003c00000 */
[----:B------:R1:W2:Y:S02]  /*c200*/  SHFL.IDX P6, R14, R13, R12, R11 ;  /* 0x0000000c0d0e7389 */ /* 0x0002a400000c000b */
[----:B012---:R-:W-:Y:S01]  /*c210*/  ENDCOLLECTIVE ;  /* 0x000000000000791b */ /* 0x007fe20003800000 */
.L_x_12255:
[----:B------:R-:W-:Y:S01]  /*c220*/  MOV R13, R9 ;  /* 0x00000009000d7202 */ /* 0x000fe20000000f00 */
[----:B------:R-:W-:-:S07]  /*c230*/  IMAD.MOV.U32 R21, RZ, RZ, R14 ;  /* 0x000000ffff157224 */ /* 0x000fce00078e000e */
[----:B------:R-:W-:Y:S05]  /*c240*/  WARPSYNC.COLLECTIVE R15, `(.L_x_12256) ;  /* 0x000000000f087348 */ /* 0x000fea0003c00000 */
[----:B------:R0:W1:Y:S02]  /*c250*/  SHFL.IDX P6, R14, R13, R12, R11 ;  /* 0x0000000c0d0e7389 */ /* 0x00006400000c000b */
[----:B01----:R-:W-:Y:S01]  /*c260*/  ENDCOLLECTIVE ;  /* 0x000000000000791b */ /* 0x003fe20003800000 */
.L_x_12256:
[----:B------:R-:W-:Y:S02]  /*c270*/  IMAD.MOV.U32 R13, RZ, RZ, R10 ;  /* 0x000000ffff0d7224 */ /* 0x000fe400078e000a */
[----:B------:R-:W-:Y:S02]  /*c280*/  IMAD.MOV.U32 R12, RZ, RZ, 0x2 ;  /* 0x00000002ff0c7424 */ /* 0x000fe400078e00ff */
[----:B------:R-:W-:Y:S02]  /*c290*/  IMAD.MOV.U32 R2, RZ, RZ, R14 ;  /* 0x000000ffff027224 */ /* 0x000fe400078e000e */
[----:B------:R-:W-:-:S03]  /*c2a0*/  VIADD R14, R6, 0x20 ;  /* 0x00000020060e7836 */ /* 0x000fc60000000000 */
[----:B------:R-:W-:Y:S02]  /*c2b0*/  @!P1 LEA R2, P3, R7, R2, 0x1 ;  /* 0x0000000207029211 */ /* 0x000fe400078608ff */
[----:B------:R-:W-:-:S13]  /*c2c0*/  ISETP.GE.AND P2, PT, R14, R5, PT ;  /* 0x000000050e00720c */ /* 0x000fda0003f46270 */
[----:B------:R-:W-:Y:S05]  /*c2d0*/  WARPSYNC.COLLECTIVE R15, `(.L_x_12257) ;  /* 0x000000000f087348 */ /* 0x000fea0003c00000 */
[----:B------:R0:W1:Y:S02]  /*c2e0*/  SHFL.IDX P6, R14, R13, R12, R11 ;  /* 0x0000000c0d0e7389 */ /* 0x00006400000c000b */
[----:B01----:R-:W-:Y:S01]  /*c2f0*/  ENDCOLLECTIVE ;  /* 0x000000000000791b */ /* 0x003fe20003800000 */
.L_x_12257:
[----:B------:R-:W-:Y:S01]  /*c300*/  @!P1 IMAD.X R3, RZ, RZ, R21, P3 ;  /* 0x000000ffff039224 */ /* 0x000fe200018e0615 */
[----:B------:R-:W-:-:S05]  /*c310*/  @!P1 LEA R21, R4, UR38, 0x1 ;  /* 0x0000002604159c11 */ /* 0x000fca000f8e08ff */
[----:B------:R-:W-:Y:S01]  /*c320*/  @!PT LDS RZ, [RZ] ;  /* 0x00000000fffff984 */ /* 0x000fe20000000800 */
[----:B------:R-:W-:Y:S01]  /*c330*/  @!PT LDS RZ, [RZ] ;  /* 0x00000000fffff984 */ /* 0x000fe20000000800 */
[----:B------:R-:W-:Y:S01]  /*c340*/  @!PT LDS RZ, [RZ] ;  /* 0x00000000fffff984 */ /* 0x000fe20000000800 */
[----:B------:R0:W-:Y:S01]  /*c350*/  @!P1 LDGSTS.E.BYPASS.LTC128B.128 [R21+0xcc00], desc[UR42][R2.64], !P0 ;  /* 0x0cc0000002159fae */ /* 0x0001e2000c101d6a */
[----:B------:R-:W-:Y:S02]  /*c360*/  IMAD.MOV.U32 R13, RZ, RZ, R9 ;  /* 0x000000ffff0d7224 */ /* 0x000fe400078e0009 */
[----:B------:R-:W-:-:S07]  /*c370*/  IMAD.MOV.U32 R20, RZ, RZ, R14 ;  /* 0x000000ffff147224 */ /* 0x000fce00078e000e */
[----:B0-----:R-:W-:Y:S05]  /*c380*/  WARPSYNC.COLLECTIVE R15, `(.L_x_12258) ;  /* 0x000000000f087348 */ /* 0x001fea0003c00000 */
[----:B------:R1:W2:Y:S02]  /*c390*/  SHFL.IDX P6, R14, R13, R12, R11 ;  /* 0x0000000c0d0e7389 */ /* 0x0002a400000c000b */
[----:B012---:R-:W-:Y:S01]  /*c3a0*/  ENDCOLLECTIVE ;  /* 0x000000000000791b */ /* 0x007fe20003800000 */
.L_x_12258:
[----:B------:R-:W-:Y:S02]  /*c3b0*/  IMAD.MOV.U32 R13, RZ, RZ, R10 ;  /* 0x000000ffff0d7224 */ /* 0x000fe400078e000a */
[----:B------:R-:W-:Y:S01]  /*c3c0*/  IMAD.MOV.U32 R12, RZ, RZ, 0x3 ;  /* 0x00000003ff0c7424 */ /* 0x000fe200078e00ff */
[----:B------:R-:W-:Y:S01]  /*c3d0*/  @!P2 LEA R2, P1, R7, R14, 0x1 ;  /* 0x0000000e0702a211 */ /* 0x000fe200078208ff */
[----:B------:R-:W-:-:S04]  /*c3e0*/  VIADD R14, R6, 0x30 ;  /* 0x00000030060e7836 */ /* 0x000fc80000000000 */
[----:B------:R-:W-:Y:S01]  /*c3f0*/  @!P2 IMAD.X R3, RZ, RZ, R20, P1 ;  /* 0x000000ffff03a224 */ /* 0x000fe200008e0614 */
[----:B------:R-:W-:-:S13]  /*c400*/  ISETP.GE.AND P1, PT, R14, R5, PT ;  /* 0x000000050e00720c */ /* 0x000fda0003f26270 */
[----:B------:R-:W-:Y:S05]  /*c410*/  WARPSYNC.COLLECTIVE R15, `(.L_x_12259) ;  /* 0x000000000f087348 */ /* 0x000fea0003c00000 */
[----:B------:R0:W1:Y:S02]  /*c420*/  SHFL.IDX P6, R14, R13, R12, R11 ;  /* 0x0000000c0d0e7389 */ /* 0x00006400000c000b */
[----:B01----:R-:W-:Y:S01]  /*c430*/  ENDCOLLECTIVE ;  /* 0x000000000000791b */ /* 0x003fe20003800000 */
.L_x_12259:
[----:B------:R-:W-:-:S05]  /*c440*/  @!P2 LEA R20, R4, UR38, 0x1 ;  /* 0x000000260414ac11 */ /* 0x000fca000f8e08ff */
[----:B------:R-:W-:Y:S01]  /*c450*/  @!PT LDS RZ, [RZ] ;  /* 0x00000000fffff984 */ /* 0x000fe20000000800 */
[----:B------:R-:W-:Y:S01]  /*c460*/  @!PT LDS RZ, [RZ] ;  /* 0x00000000fffff984 */ /* 0x000fe20000000800 */
[----:B------:R-:W-:Y:S01]  /*c470*/  @!PT LDS RZ, [RZ] ;  /* 0x00000000fffff984 */ /* 0x000fe20000000800 */
[----:B------:R0:W-:Y:S01]  /*c480*/  @!P2 LDGSTS.E.BYPASS.LTC128B.128 [R20+0xd400], desc[UR42][R2.64], !P0 ;  /* 0x0d4000000214afae */ /* 0x0001e2000c101d6a */
[----:B------:R-:W-:Y:S01]  /*c490*/  MOV R13, R9 ;  /* 0x00000009000d7202 */ /* 0x000fe20000000f00 */
[----:B------:R-:W-:-:S07]  /*c4a0*/  IMAD.MOV.U32 R21, RZ, RZ, R14 ;  /* 0x000000ffff157224 */ /* 0x000fce00078e000e */
[----:B0-----:R-:W-:Y:S05]  /*c4b0*/  WARPSYNC.COLLECTIVE R15, `(.L_x_12260) ;  /* 0x000000000f087348 */ /* 0x001fea0003c00000 */
[----:B------:R1:W2:Y:S02]  /*c4c0*/  SHFL.IDX P6, R14, R13, R12, R11 ;  /* 0x0000000c0d0e7389 */ /* 0x0002a400000c000b */
[----:B012---:R-:W-:Y:S01]  /*c4d0*/  ENDCOLLECTIVE ;  /* 0x000000000000791b */ /* 0x007fe20003800000 */
.L_x_12260:
        /* <DEDUP_REMOVED lines=9> */
.L_x_12261:
        /* <DEDUP_REMOVED lines=11> */
.L_x_12262:
        /* <DEDUP_REMOVED lines=9> */
.L_x_12263:
        /* <DEDUP_REMOVED lines=10> */
.L_x_12264:
        /* <DEDUP_REMOVED lines=9> */
.L_x_12265:
[----:B------:R-:W-:Y:S01]  /*c7e0*/  @!P1 IMAD.X R3, RZ, RZ, R21, P3 ;  /* 0x000000ffff039224 */ /* 0x000fe200018e0615 */
[----:B------:R-:W-:-:S05]  /*c7f0*/  @!P1 LEA R21, R4, UR38, 0x1 ;  /* 0x0000002604159c11 */ /* 0x000fca000f8e08ff */
[----:B------:R-:W-:Y:S01]  /*c800*/  @!PT LDS RZ, [RZ] ;  /* 0x00000000fffff984 */ /* 0x000fe20000000800 */
[----:B------:R-:W-:Y:S01]  /*c810*/  @!PT LDS RZ, [RZ] ;  /* 0x00000000fffff984 */ /* 0x000fe20000000800 */
[----:B------:R-:W-:Y:S01]  /*c820*/  @!PT LDS RZ, [RZ] ;  /* 0x00000000fffff984 */ /* 0x000fe20000000800 */
[----:B------:R0:W-:Y:S01]  /*c830*/  @!P1 LDGSTS.E.BYPASS.LTC128B.128 [R21+0xec00], desc[UR42][R2.64], !P0 ;  /* 0x0ec0000002159fae */ /* 0x0001e2000c101d6a */
[----:B------:R-:W-:Y:S01]  /*c840*/  IMAD.MOV.U32 R13, RZ, RZ, R9 ;  /* 0x000000ffff0d7224 */ /* 0x000fe200078e0009 */
[----:B0-----:R-:W-:Y:S01]  /*c850*/  @!P2 LEA R21, R4, UR38, 0x1 ;  /* 0x000000260415ac11 */ /* 0x001fe2000f8e08ff */
[----:B------:R-:W-:-:S07]  /*c860*/  IMAD.MOV.U32 R20, RZ, RZ, R14 ;  /* 0x000000ffff147224 */ /* 0x000fce00078e000e */
[----:B------:R-:W-:Y:S05]  /*c870*/  WARPSYNC.COLLECTIVE R15, `(.L_x_12266) ;  /* 0x000000000f087348 */ /* 0x000fea0003c00000 */
[----:B------:R0:W1:Y:S02]  /*c880*/  SHFL.IDX P6, R14, R13, R12, R11 ;  /* 0x0000000c0d0e7389 */ /* 0x00006400000c000b */
[----:B01----:R-:W-:Y:S01]  /*c890*/  ENDCOLLECTIVE ;  /* 0x000000000000791b */ /* 0x003fe20003800000 */
.L_x_12266:
[----:B------:R-:W-:Y:S02]  /*c8a0*/  IMAD.MOV.U32 R13, RZ, RZ, R10 ;  /* 0x000000ffff0d7224 */ /* 0x000fe400078e000a */
[----:B------:R-:W-:Y:S01]  /*c8b0*/  IMAD.MOV.U32 R12, RZ, RZ, 0x7 ;  /* 0x00000007ff0c7424 */ /* 0x000fe200078e00ff */
[----:B------:R-:W-:-:S13]  /*c8c0*/  @!P2 LEA R2, P1, R7, R14, 0x1 ;  /* 0x0000000e0702a211 */ /* 0x000fda00078208ff */
[----:B------:R-:W-:Y:S05]  /*c8d0*/  WARPSYNC.COLLECTIVE R15, `(.L_x_12267) ;  /* 0x000000000f087348 */ /* 0x000fea0003c00000 */
[----:B------:R0:W1:Y:S02]  /*c8e0*/  SHFL.IDX P6, R14, R13, R12, R11 ;  /* 0x0000000c0d0e7389 */ /* 0x00006400000c000b */
[----:B01----:R-:W-:Y:S01]  /*c8f0*/  ENDCOLLECTIVE ;  /* 0x000000000000791b */ /* 0x003fe20003800000 */
.L_x_12267:
[----:B------:R-:W-:-:S05]  /*c900*/  @!P2 IMAD.X R3, RZ, RZ, R20, P1 ;  /* 0x000000ffff03a224 */ /* 0x000fca00008e0614 */
[----:B------:R-:W-:Y:S01]  /*c910*/  @!PT LDS RZ, [RZ] ;  /* 0x00000000fffff984 */ /* 0x000fe20000000800 */
[----:B------:R-:W-:Y:S01]  /*c920*/  @!PT LDS RZ, [RZ] ;  /* 0x00000000fffff984 */ /* 0x000fe20000000800 */
[----:B------:R-:W-:Y:S01]  /*c930*/  @!PT LDS RZ, [RZ] ;  /* 0x00000000fffff984 */ /* 0x000fe20000000800 */
[----:B------:R0:W-:Y:S01]  /*c940*/  @!P2 LDGSTS.E.BYPASS.LTC128B.128 [R21+0xf400], desc[UR42][R2.64], !P0 ;  /* 0x0f4000000215afae */ /* 0x0001e2000c101d6a */
[----:B------:R-:W-:Y:S01]  /*c950*/  IMAD.MOV.U32 R13, RZ, RZ, R9 ;  /* 0x000000ffff0d7224 */ /* 0x000fe200078e0009 */
[----:B0-----:R-:W-:Y:S01]  /*c960*/  IADD3 R2, R6, 0x70, RZ ;  /* 0x0000007006027810 */ /* 0x001fe20007ffe0ff */
[----:B------:R-:W-:-:S03]  /*c970*/  IMAD.MOV.U32 R10, RZ, RZ, R14 ;  /* 0x000000ffff0a7224 */ /* 0x000fc600078e000e */
[----:B------:R-:W-:-:S13]  /*c980*/  ISETP.GE.AND P1, PT, R2, R5, PT ;  /* 0x000000050200720c */ /* 0x000fda0003f26270 */
[----:B------:R-:W-:Y:S05]  /*c990*/  WARPSYNC.COLLECTIVE R15, `(.L_x_12268) ;  /* 0x000000000f087348 */ /* 0x000fea0003c00000 */
[----:B------:R0:W1:Y:S02]  /*c9a0*/  SHFL.IDX P6, R14, R13, R12, R11 ;  /* 0x0000000c0d0e7389 */ /* 0x00006400000c000b */
[----:B01----:R-:W-:Y:S01]  /*c9b0*/  ENDCOLLECTIVE ;  /* 0x000000000000791b */ /* 0x003fe20003800000 */
.L_x_12268:
[----:B------:R-:W-:Y:S01]  /*c9c0*/  @!P1 LEA R21, R4, UR38, 0x1 ;  /* 0x0000002604159c11 */ /* 0x000fe2000f8e08ff */
[----:B------:R-:W-:Y:S02]  /*c9d0*/  IMAD.MOV.U32 R13, RZ, RZ, R8 ;  /* 0x000000ffff0d7224 */ /* 0x000fe400078e0008 */
[----:B------:R-:W-:Y:S01]  /*c9e0*/  IMAD.MOV.U32 R12, RZ, RZ, RZ ;  /* 0x000000ffff0c7224 */ /* 0x000fe200078e00ff */
[----:B------:R-:W-:-:S13]  /*c9f0*/  @!P1 LEA R2, P3, R7, R14, 0x1 ;  /* 0x0000000e07029211 */ /* 0x000fda00078608ff */
[----:B------:R-:W-:Y:S05]  /*ca00*/  WARPSYNC.COLLECTIVE R15, `(.L_x_12269) ;  /* 0x000000000f087348 */ /* 0x000fea0003c00000 */
[----:B------:R0:W1:Y:S02]  /*ca10*/  SHFL.IDX P6, R14, R13, R12, R11 ;  /* 0x0000000c0d0e7389 */ /* 0x00006400000c000b */
[----:B01----:R-:W-:Y:S01]  /*ca20*/  ENDCOLLECTIVE ;  /* 0x000000000000791b */ /* 0x003fe20003800000 */
.L_x_12269:
[----:B------:R-:W-:Y:S02]  /*ca30*/  @!P1 IMAD.X R3, RZ, RZ, R10, P3 ;  /* 0x000000ffff039224 */ /* 0x000fe400018e060a */
[----:B------:R-:W-:-:S03]  /*ca40*/  VIADD R10, R6, 0x80 ;  /* 0x00000080060a7836 */ /* 0x000fc60000000000 */
[----:B------:R-:W-:Y:S01]  /*ca50*/  @!PT LDS RZ, [RZ] ;  /* 0x00000000fffff984 */ /* 0x000fe20000000800 */
[----:B------:R-:W-:Y:S01]  /*ca60*/  @!PT LDS RZ, [RZ] ;  /* 0x00000000fffff984 */ /* 0x000fe20000000800 */
[----:B------:R-:W-:Y:S01]  /*ca70*/  @!PT LDS RZ, [RZ] ;  /* 0x00000000fffff984 */ /* 0x000fe20000000800 */
[----:B------:R0:W-:Y:S02]  /*ca80*/  @!P1 LDGSTS.E.BYPASS.LTC128B.128 [R21+0xfc00], desc[UR42][R2.64], !P0 ;  /* 0x0fc0000002159fae */ /* 0x0001e4000c101d6a */
[----:B------:R-:W-:Y:S01]  /*ca90*/  ISETP.GE.AND P2, PT, R10, R5, PT ;  /* 0x000000050a00720c */ /* 0x000fe20003f46270 */
[----:B------:R-:W-:Y:S02]  /*caa0*/  VIADD R10, R6, 0x90 ;  /* 0x00000090060a7836 */ /* 0x000fe40000000000 */
[----:B------:R-:W-:Y:S02]  /*cab0*/  IMAD.MOV.U32 R13, RZ, RZ, R0 ;  /* 0x000000ffff0d7224 */ /* 0x000fe400078e0000 */
[----:B------:R-:W-:-:S08]  /*cac0*/  IMAD.MOV.U32 R20, RZ, RZ, R14 ;  /* 0x000000ffff147224 */ /* 0x000fd000078e000e */
[----:B0-----:R-:W-:Y:S05]  /*cad0*/  WARPSYNC.COLLECTIVE R15, `(.L_x_12270) ;  /* 0x000000000f087348 */ /* 0x001fea0003c00000 */
[----:B------:R1:W2:Y:S02]  /*cae0*/  SHFL.IDX P6, R14, R13, R12, R11 ;  /* 0x0000000c0d0e7389 */ /* 0x0002a400000c000b */
[----:B012---:R-:W-:Y:S01]  /*caf0*/  ENDCOLLECTIVE ;  /* 0x000000000000791b */ /* 0x007fe20003800000 */
.L_x_12270:
[----:B------:R-:W-:Y:S02]  /*cb00*/  IMAD.MOV.U32 R13, RZ, RZ, R8 ;  /* 0x000000ffff0d7224 */ /* 0x000fe400078e0008 */
[----:B------:R-:W-:Y:S02]  /*cb10*/  IMAD.MOV.U32 R12, RZ, RZ, 0x1 ;  /* 0x00000001ff0c7424 */ /* 0x000fe400078e00ff */
[----:B------:R-:W-:-:S07]  /*cb20*/  IMAD.MOV.U32 R28, RZ, RZ, R14 ;  /* 0x000000ffff1c7224 */ /* 0x000fce00078e000e */
[----:B------:R-:W-:Y:S05]  /*cb30*/  WARPSYNC.COLLECTIVE R15, `(.L_x_12271) ;  /* 0x000000000f087348 */ /* 0x000fea0003c00000 */
[----:B------:R0:W1:Y:S02]  /*cb40*/  SHFL.IDX P6, R14, R13, R12, R11 ;  /* 0x0000000c0d0e7389 */ /* 0x00006400000c000b */
[----:B01----:R-:W-:Y:S01]  /*cb50*/  ENDCOLLECTIVE ;  /* 0x000000000000791b */ /* 0x003fe20003800000 */
.L_x_12271:
[----:B------:R-:W-:Y:S02]  /*cb60*/  @!P2 LEA R2, P1, R7, R28, 0x1 ;  /* 0x0000001c0702a211 */ /* 0x000fe400078208ff */
[----:B------:R-:W-:-:S03]  /*cb70*/  @!P2 LEA R28, R4, UR38, 0x1 ;  /* 0x00000026041cac11 */ /* 0x000fc6000f8e08ff */
[----:B------:R-:W-:Y:S01]  /*cb80*/  @!P2 IMAD.X R3, RZ, RZ, R20, P1 ;  /* 0x000000ffff03a224 */ /* 0x000fe200008e0614 */
[----:B------:R-:W-:-:S04]  /*cb90*/  ISETP.GE.AND P1, PT, R10, R5, PT ;  /* 0x000000050a00720c */ /* 0x000fc80003f26270 */
[----:B------:R-:W-:Y:S01]  /*cba0*/  @!PT LDS RZ, [RZ] ;  /* 0x00000000fffff984 */ /* 0x000fe20000000800 */
[----:B------:R-:W-:Y:S01]  /*cbb0*/  @!PT LDS RZ, [RZ] ;  /* 0x00000000fffff984 */ /* 0x000fe20000000800 */
[----:B------:R-:W-:Y:S01]  /*cbc0*/  @!PT LDS RZ, [RZ] ;  /* 0x00000000fffff984 */ /* 0x000fe20000000800 */
[----:B------:R0:W-:Y:S01]  /*cbd0*/  @!P2 LDGSTS.E.BYPASS.LTC128B.128 [R28+0x10400], desc[UR42][R2.64], !P0 ;  /* 0x10400000021cafae */ /* 0x0001e2000c101d6a */
[----:B------:R-:W-:-:S08]  /*cbe0*/  MOV R13, R0 ;  /* 0x00000000000d7202 */ /* 0x000fd00000000f00 */
[----:B------:R-:W-:Y:S01]  /*cbf0*/  @!P1 LEA R21, R4, UR38, 0x1 ;  /* 0x0000002604159c11 */ /* 0x000fe2000f8e08ff */
[----:B------:R-:W-:-:S07]  /*cc00*/  IMAD.MOV.U32 R10, RZ, RZ, R14 ;  /* 0x000000ffff0a7224 */ /* 0x000fce00078e000e */
[----:B0-----:R-:W-:Y:S05]  /*cc10*/  WARPSYNC.COLLECTIVE R15, `(.L_x_12272) ;  /* 0x000000000f087348 */ /* 0x001fea0003c00000 */
[----:B------:R1:W2:Y:S02]  /*cc20*/  SHFL.IDX P6, R14, R13, R12, R11 ;  /* 0x0000000c0d0e7389 */ /* 0x0002a400000c000b */
[----:B012---:R-:W-:Y:S01]  /*cc30*/  ENDCOLLECTIVE ;  /* 0x000000000000791b */ /* 0x007fe20003800000 */
.L_x_12272:
[----:B------:R-:W-:Y:S02]  /*cc40*/  IMAD.MOV.U32 R13, RZ, RZ, R8 ;  /* 0x000000ffff0d7224 */ /* 0x000fe400078e0008 */
[----:B------:R-:W-:Y:S01]  /*cc50*/  IMAD.MOV.U32 R12, RZ, RZ, 0x2 ;  /* 0x00000002ff0c7424 */ /* 0x000fe200078e00ff */
[----:B------:R-:W-:-:S13]  /*cc60*/  @!P1 LEA R2, P3, R7, R14, 0x1 ;  /* 0x0000000e07029211 */ /* 0x000fda00078608ff */
[----:B------:R-:W-:Y:S05]  /*cc70*/  WARPSYNC.COLLECTIVE R15, `(.L_x_12273) ;  /* 0x000000000f087348 */ /* 0x000fea0003c00000 */
[----:B------:R0:W1:Y:S02]  /*cc80*/  SHFL.IDX P6, R14, R13, R12, R11 ;  /* 0x0000000c0d0e7389 */ /* 0x00006400000c000b */
[----:B01----:R-:W-:Y:S01]  /*cc90*/  ENDCOLLECTIVE ;  /* 0x000000000000791b */ /* 0x003fe20003800000 */
.L_x_12273:
[----:B------:R-:W-:-:S05]  /*cca0*/  @!P1 IMAD.X R3, RZ, RZ, R10, P3 ;  /* 0x000000ffff039224 */ /* 0x000fca00018e060a */
[----:B------:R-:W-:Y:S01]  /*ccb0*/  @!PT LDS RZ, [RZ] ;  /* 0x00000000fffff984 */ /* 0x000fe20000000800 */
[----:B------:R-:W-:Y:S01]  /*ccc0*/  @!PT LDS RZ, [RZ] ;  /* 0x00000000fffff984 */ /* 0x000fe20000000800 */
[----:B------:R-:W-:Y:S01]  /*ccd0*/  @!PT LDS RZ, [RZ] ;  /* 0x00000000fffff984 */ /* 0x000fe20000000800 */
[----:B------:R0:W-:Y:S01]  /*cce0*/  @!P1 LDGSTS.E.BYPASS.LTC128B.128 [R21+0x10c00], desc[UR42][R2.64], !P0 ;  /* 0x10c0000002159fae */ /* 0x0001e2000c101d6a */
[----:B------:R-:W-:Y:S02]  /*ccf0*/  IMAD.MOV.U32 R13, RZ, RZ, R0 ;  /* 0x000000ffff0d7224 */ /* 0x000fe400078e0000 */
[----:B0-----:R-:W-:Y:S02]  /*cd00*/  VIADD R2, R6, 0xa0 ;  /* 0x000000a006027836 */ /* 0x001fe40000000000 */
[----:B------:R-:W-:-:S03]  /*cd10*/  IMAD.MOV.U32 R9, RZ, RZ, R14 ;  /* 0x000000ffff097224 */ /* 0x000fc600078e000e */
[----:B------:R-:W-:-:S13]  /*cd20*/  ISETP.GE.AND P2, PT, R2, R5, PT ;  /* 0x000000050200720c */ /* 0x000fda0003f46270 */
[----:B------:R-:W-:Y:S05]  /*cd30*/  WARPSYNC.COLLECTIVE R15, `(.L_x_12274) ;  /* 0x000000000f087348 */ /* 0x000fea0003c00000 */
[----:B------:R0:W1:Y:S02]  /*cd40*/  SHFL.IDX P6, R14, R13, R12, R11 ;  /* 0x0000000c0d0e7389 */ /* 0x00006400000c000b */
[----:B01----:R-:W-:Y:S01]  /*cd50*/  ENDCOLLECTIVE ;  /* 0x000000000000791b */ /* 0x003fe20003800000 */
.L_x_12274:
[----:B------:R-:W-:Y:S02]  /*cd60*/  IMAD.MOV.U32 R13, RZ, RZ, R8 ;  /* 0x000000ffff0d7224 */ /* 0x000fe400078e0008 */
[----:B------:R-:W-:Y:S02]  /*cd70*/  IMAD.MOV.U32 R12, RZ, RZ, 0x3 ;  /* 0x00000003ff0c7424 */ /* 0x000fe400078e00ff */
[----:B------:R-:W-:-:S07]  /*cd80*/  IMAD.MOV.U32 R20, RZ, RZ, R14 ;  /* 0x000000ffff147224 */ /* 0x000fce00078e000e */
[----:B------:R-:W-:Y:S05]  /*cd90*/  WARPSYNC.COLLECTIVE R15, `(.L_x_12275) ;  /* 0x000000000f087348 */ /* 0x000fea0003c00000 */
[----:B------:R0:W1:Y:S02]  /*cda0*/  SHFL.IDX P6, R14, R13, R12, R11 ;  /* 0x0000000c0d0e7389 */ /* 0x00006400000c000b */
[----:B01----:R-:W-:Y:S01]  /*cdb0*/  ENDCOLLECTIVE ;  /* 0x000000000000791b */ /* 0x003fe20003800000 */
.L_x_12275:
[----:B------:R-:W-:-:S05]  /*cdc0*/  @!P2 LEA R2, P1, R7, R20, 0x1 ;  /* 0x000000140702a211 */ /* 0x000fca00078208ff */
[----:B------:R-:W-:Y:S01]  /*cdd0*/  @!P2 IMAD.X R3, RZ, RZ, R9, P1 ;  /* 0x000000ffff03a224 */ /* 0x000fe200008e0609 */
[----:B------:R-:W-:Y:S01]  /*cde0*/  @!P2 LEA R9, R4, UR38, 0x1 ;  /* 0x000000260409ac11 */ /* 0x000fe2000f8e08ff */
[----:B------:R-:W-:-:S04]  /*cdf0*/  IMAD.MOV.U32 R13, RZ, RZ, R0 ;  /* 0x000000ffff0d7224 */ /* 0x000fc800078e0000 */
[----:B------:R-:W-:Y:S01]  /*ce00*/  @!PT LDS RZ, [RZ] ;  /* 0x00000000fffff984 */ /* 0x000fe20000000800 */
[----:B------:R-:W-:Y:S01]  /*ce10*/  @!PT LDS RZ, [RZ] ;  /* 0x00000000fffff984 */ /* 0x000fe20000000800 */
[----:B------:R-:W-:Y:S01]  /*ce20*/  @!PT LDS RZ, [RZ] ;  /* 0x00000000fffff984 */ /* 0x000fe20000000800 */
[----:B------:R0:W-:Y:S01]  /*ce30*/  @!P2 LDGSTS.E.BYPASS.LTC128B.128 [R9+0x11400], desc[UR42][R2.64], !P0 ;  /* 0x114000000209afae */ /* 0x0001e2000c101d6a */
[----:B------:R-:W-:-:S07]  /*ce40*/  IMAD.MOV.U32 R8, RZ, RZ, R14 ;  /* 0x000000ffff087224 */ /* 0x000fce00078e000e */
[----:B0-----:R-:W-:Y:S05]  /*ce50*/  WARPSYNC.COLLECTIVE R15, `(.L_x_12276) ;  /* 0x000000000f087348 */ /* 0x001fea0003c00000 */
[----:B------:R1:W2:Y:S02]  /*ce60*/  SHFL.IDX P6, R14, R13, R12, R11 ;  /* 0x0000000c0d0e7389 */ /* 0x0002a400000c000b */
[----:B012---:R-:W-:Y:S01]  /*ce70*/  ENDCOLLECTIVE ;  /* 0x000000000000791b */ /* 0x007fe20003800000 */
.L_x_12276:
[----:B------:R-:W-:Y:S05]  /*ce80*/  BRA `(.L_x_12277) ;  /* 0xffffffd400007947 */ /* 0x000fea000383ffff */
.L_x_12188:
[----:B-1----:R-:W-:-:S04]  /*ce90*/  MOV R3, UR38 ;  /* 0x0000002600037c02 */ /* 0x002fc80008000f00 */
[----:B------:R1:W2:Y:S03]  /*cea0*/  SYNCS.PHASECHK.TRANS64.TRYWAIT P0, [R3+URZ+0x30820], R0 ;  /* 0x03082000030075a7 */ /* 0x0002a6000800017f */
[----:B--2---:R-:W-:Y:S05]  /*ceb0*/  @!P0 NANOSLEEP.SYNCS 0x989680 ;  /* 0x009896800000895d */ /* 0x004fea0003900000 */
[----:B------:R-:W2:Y:S02]  /*cec0*/  @!P0 SYNCS.PHASECHK.TRANS64 P0, [R3+URZ+0x30820], R0 ;  /* 0x03082000030085a7 */ /* 0x000ea4000800007f */
[----:B--2---:R-:W-:Y:S05]  /*ced0*/  @!P0 BRA `(.L_x_12188) ;  /* 0xfffffffc00ec8947 */ /* 0x004fea000383ffff */
[----:B------:R-:W-:Y:S05]  /*cee0*/  BRA `(.L_x_12278) ;  /* 0xffffffd400387947 */ /* 0x000fea000383ffff */
.L_x_12195:
[----:B--2---:R-:W-:-:S04]  /*cef0*/  IMAD.U32 R3, RZ, RZ, UR38 ;  /* 0x00000026ff037e24 */ /* 0x004fc8000f8e00ff */
[----:B------:R2:W3:Y:S03]  /*cf00*/  SYNCS.PHASECHK.TRANS64.TRYWAIT P0, [R3+URZ+0x30848], R8 ;  /* 0x03084808030075a7 */ /* 0x0004e6000800017f */
[----:B---3--:R-:W-:Y:S05]  /*cf10*/  @!P0 NANOSLEEP.SYNCS 0x989680 ;  /* 0x009896800000895d */ /* 0x008fea0003900000 */
[----:B------:R-:W3:Y:S02]  /*cf20*/  @!P0 SYNCS.PHASECHK.TRANS64 P0, [R3+URZ+0x30848], R8 ;  /* 0x03084808030085a7 */ /* 0x000ee4000800007f */
[----:B---3--:R-:W-:Y:S05]  /*cf30*/  @!P0 BRA `(.L_x_12195) ;  /* 0xfffffffc00ec8947 */ /* 0x008fea000383ffff */
[----:B------:R-:W-:Y:S05]  /*cf40*/  BRA `(.L_x_12279) ;  /* 0xffffffd400fc7947 */ /* 0x000fea000383ffff */
.L_x_12200:
[----:B-12---:R-:W-:-:S04]  /*cf50*/  IMAD.U32 R3, RZ, RZ, UR38 ;  /* 0x00000026ff037e24 */ /* 0x006fc8000f8e00ff */
[----:B------:R1:W2:Y:S03]  /*cf60*/  SYNCS.PHASECHK.TRANS64.TRYWAIT P0, [R3+URZ+0x30860], R8 ;  /* 0x03086008030075a7 */ /* 0x0002a6000800017f */
[----:B--2---:R-:W-:Y:S05]  /*cf70*/  @!P0 NANOSLEEP.SYNCS 0x989680 ;  /* 0x009896800000895d */ /* 0x004fea0003900000 */
[----:B------:R-:W2:Y:S02]  /*cf80*/  @!P0 SYNCS.PHASECHK.TRANS64 P0, [R3+URZ+0x30860], R8 ;  /* 0x03086008030085a7 */ /* 0x000ea4000800007f */
[----:B--2---:R-:W-:Y:S05]  /*cf90*/  @!P0 BRA `(.L_x_12200) ;  /* 0xfffffffc00ec8947 */ /* 0x004fea000383ffff */
[----:B------:R-:W-:Y:S05]  /*cfa0*/  BRA `(.L_x_12280) ;  /* 0xffffffd8005c7947 */ /* 0x000fea000383ffff */
.L_x_12208:
[----:B--2---:R-:W-:-:S04]  /*cfb0*/  IMAD.U32 R3, RZ, RZ, UR38 ;  /* 0x00000026ff037e24 */ /* 0x004fc8000f8e00ff */
[----:B------:R2:W3:Y:S03]  /*cfc0*/  SYNCS.PHASECHK.TRANS64.TRYWAIT P0, [R3+URZ+0x30840], R12 ;  /* 0x0308400c030075a7 */ /* 0x0004e6000800017f */
[----:B---3--:R-:W-:Y:S05]  /*cfd0*/  @!P0 NANOSLEEP.SYNCS 0x989680 ;  /* 0x009896800000895d */ /* 0x008fea0003900000 */
[----:B------:R-:W3:Y:S02]  /*cfe0*/  @!P0 SYNCS.PHASECHK.TRANS64 P0, [R3+URZ+0x30840], R12 ;  /* 0x0308400c030085a7 */ /* 0x000ee4000800007f */
[----:B---3--:R-:W-:Y:S05]  /*cff0*/  @!P0 BRA `(.L_x_12208) ;  /* 0xfffffffc00ec8947 */ /* 0x008fea000383ffff */
[----:B------:R-:W-:Y:S05]  /*d000*/  BRA `(.L_x_12281) ;  /* 0xffffffdc00407947 */ /* 0x000fea000383ffff */
.L_x_12213:
[----:B-12---:R-:W-:-:S04]  /*d010*/  IMAD.U32 R3, RZ, RZ, UR38 ;  /* 0x00000026ff037e24 */ /* 0x006fc8000f8e00ff */
[----:B------:R1:W2:Y:S03]  /*d020*/  SYNCS.PHASECHK.TRANS64.TRYWAIT P0, [R3+URZ+0x30868], R2 ;  /* 0x03086802030075a7 */ /* 0x0002a6000800017f */
[----:B--2---:R-:W-:Y:S05]  /*d030*/  @!P0 NANOSLEEP.SYNCS 0x989680 ;  /* 0x009896800000895d */ /* 0x004fea0003900000 */
[----:B------:R-:W2:Y:S02]  /*d040*/  @!P0 SYNCS.PHASECHK.TRANS64 P0, [R3+URZ+0x30868], R2 ;  /* 0x03086802030085a7 */ /* 0x000ea4000800007f */
[----:B--2---:R-:W-:Y:S05]  /*d050*/  @!P0 BRA `(.L_x_12213) ;  /* 0xfffffffc00ec8947 */ /* 0x004fea000383ffff */
[----:B------:R-:W-:Y:S05]  /*d060*/  BRA `(.L_x_12282) ;  /* 0xffffffdc00a87947 */ /* 0x000fea000383ffff */
.L_x_12221:
[----:B--2---:R-:W-:-:S04]  /*d070*/  IMAD.U32 R2, RZ, RZ, UR38 ;  /* 0x00000026ff027e24 */ /* 0x004fc8000f8e00ff */
[----:B------:R2:W3:Y:S03]  /*d080*/  SYNCS.PHASECHK.TRANS64.TRYWAIT P0, [R2+URZ+0x30848], R9 ;  /* 0x03084809020075a7 */ /* 0x0004e6000800017f */
[----:B---3--:R-:W-:Y:S05]  /*d090*/  @!P0 NANOSLEEP.SYNCS 0x989680 ;  /* 0x009896800000895d */ /* 0x008fea0003900000 */
[----:B------:R-:W3:Y:S02]  /*d0a0*/  @!P0 SYNCS.PHASECHK.TRANS64 P0, [R2+URZ+0x30848], R9 ;  /* 0x03084809020085a7 */ /* 0x000ee4000800007f */
[----:B---3--:R-:W-:Y:S05]  /*d0b0*/  @!P0 BRA `(.L_x_12221) ;  /* 0xfffffffc00ec8947 */ /* 0x008fea000383ffff */
[----:B------:R-:W-:Y:S05]  /*d0c0*/  BRA `(.L_x_12283) ;  /* 0xffffffe000a07947 */ /* 0x000fea000383ffff */
.L_x_12226:
[----:B-1----:R-:W-:-:S04]  /*d0d0*/  IMAD.U32 R2, RZ, RZ, UR38 ;  /* 0x00000026ff027e24 */ /* 0x002fc8000f8e00ff */
[----:B------:R1:W2:Y:S03]  /*d0e0*/  SYNCS.PHASECHK.TRANS64.TRYWAIT P0, [R2+URZ+0x30860], R9 ;  /* 0x03086009020075a7 */ /* 0x0002a6000800017f */
[----:B--2---:R-:W-:Y:S05]  /*d0f0*/  @!P0 NANOSLEEP.SYNCS 0x989680 ;  /* 0x009896800000895d */ /* 0x004fea0003900000 */
[----:B------:R-:W2:Y:S02]  /*d100*/  @!P0 SYNCS.PHASECHK.TRANS64 P0, [R2+URZ+0x30860], R9 ;  /* 0x03086009020085a7 */ /* 0x000ea4000800007f */
[----:B--2---:R-:W-:Y:S05]  /*d110*/  @!P0 BRA `(.L_x_12226) ;  /* 0xfffffffc00ec8947 */ /* 0x004fea000383ffff */
[----:B------:R-:W-:Y:S05]  /*d120*/  BRA `(.L_x_12284) ;  /* 0xffffffe400047947 */ /* 0x000fea000383ffff */
.L_x_12233:
[----:B-1----:R1:W2:Y:S02]  /*d130*/  SYNCS.PHASECHK.TRANS64.TRYWAIT P0, [R3+URZ+0x30860], R2 ;  /* 0x03086002030075a7 */ /* 0x0022a4000800017f */
[----:B--2---:R-:W-:Y:S05]  /*d140*/  @!P0 NANOSLEEP.SYNCS 0x989680 ;  /* 0x009896800000895d */ /* 0x004fea0003900000 */
[----:B------:R-:W2:Y:S02]  /*d150*/  @!P0 SYNCS.PHASECHK.TRANS64 P0, [R3+URZ+0x30860], R2 ;  /* 0x03086002030085a7 */ /* 0x000ea4000800007f */
[----:B--2---:R-:W-:Y:S05]  /*d160*/  @!P0 BRA `(.L_x_12233) ;  /* 0xfffffffc00f08947 */ /* 0x004fea000383ffff */
[----:B------:R-:W-:Y:S05]  /*d170*/  BRA `(.L_x_12285) ;  /* 0xffffffe400947947 */ /* 0x000fea000383ffff */
.L_x_12237:
[----:B-1----:R1:W2:Y:S02]  /*d180*/  SYNCS.PHASECHK.TRANS64.TRYWAIT P0, [R7+URZ+0x30820], R2 ;  /* 0x03082002070075a7 */ /* 0x0022a4000800017f */
[----:B--2---:R-:W-:Y:S05]  /*d190*/  @!P0 NANOSLEEP.SYNCS 0x989680 ;  /* 0x009896800000895d */ /* 0x004fea0003900000 */
[----:B------:R-:W2:Y:S02]  /*d1a0*/  @!P0 SYNCS.PHASECHK.TRANS64 P0, [R7+URZ+0x30820], R2 ;  /* 0x03082002070085a7 */ /* 0x000ea4000800007f */
[----:B--2---:R-:W-:Y:S05]  /*d1b0*/  @!P0 BRA `(.L_x_12237) ;  /* 0xfffffffc00f08947 */ /* 0x004fea000383ffff */
[----:B------:R-:W-:Y:S05]  /*d1c0*/  BRA `(.L_x_12286) ;  /* 0xffffffe800307947 */ /* 0x000fea000383ffff */
.L_x_12238:
[----:B------:R-:W-:Y:S01]  /*d1d0*/  BSSY B0, `(.L_x_12287) ;  /* 0x0000008000007945 */ /* 0x000fe20003800000 */
[----:B------:R-:W-:Y:S02]  /*d1e0*/  IMAD.MOV.U32 R13, RZ, RZ, R29 ;  /* 0x000000ffff0d7224 */ /* 0x000fe400078e001d */
[----:B------:R-:W-:Y:S02]  /*d1f0*/  IMAD.MOV.U32 R12, RZ, RZ, RZ ;  /* 0x000000ffff0c7224 */ /* 0x000fe400078e00ff */
[----:B------:R-:W-:Y:S02]  /*d200*/  IMAD.MOV.U32 R11, RZ, RZ, 0x1f ;  /* 0x0000001fff0b7424 */ /* 0x000fe400078e00ff */
[----:B------:R-:W-:-:S07]  /*d210*/  IMAD.MOV.U32 R15, RZ, RZ, -0x1 ;  /* 0xffffffffff0f7424 */ /* 0x000fce00078e00ff */
[----:B01----:R-:W-:Y:S05]  /*d220*/  WARPSYNC.COLLECTIVE R15, `(.L_x_12288) ;  /* 0x000000000f087348 */ /* 0x003fea0003c00000 */
[----:B------:R2:W3:Y:S02]  /*d230*/  SHFL.IDX P6, R14, R13, R12, R11 ;  /* 0x0000000c0d0e7389 */ /* 0x0004e400000c000b */
[----:B0123--:R-:W-:Y:S01]  /*d240*/  ENDCOLLECTIVE ;  /* 0x000000000000791b */ /* 0x00ffe20003800000 */
.L_x_12288:
[----:B------:R-:W-:Y:S05]  /*d250*/  BSYNC B0 ;  /* 0x0000000000007941 */ /* 0x000fea0003800000 */
.L_x_12287:
[----:B------:R-:W-:Y:S05]  /*d260*/  BRA `(.L_x_12289) ;  /* 0xffffffe800147947 */ /* 0x000fea000383ffff */
.L_x_12239:
[----:B------:R-:W-:Y:S01]  /*d270*/  BSSY B0, `(.L_x_12290) ;  /* 0x0000006000007945 */ /* 0x000fe20003800000 */
[----:B------:R-:W-:-:S07]  /*d280*/  IMAD.MOV.U32 R15, RZ, RZ, -0x1 ;  /* 0xffffffffff0f7424 */ /* 0x000fce00078e00ff */
[----:B012---:R-:W-:Y:S05]  /*d290*/  WARPSYNC.COLLECTIVE R15, `(.L_x_12291) ;  /* 0x000000000f0c7348 */ /* 0x007fea0003c00000 */
[----:B------:R-:W-:Y:S02]  /*d2a0*/  ELECT P6, UR62, PT ;  /* 0x00000000003e782f */ /* 0x000fe400038c0000 */
[----:B------:R-:W-:Y:S01]  /*d2b0*/  MOV R14, UR62 ;  /* 0x0000003e000e7c02 */ /* 0x000fe20008000f00 */
[----:B012---:R-:W-:Y:S10]  /*d2c0*/  ENDCOLLECTIVE ;  /* 0x000000000000791b */ /* 0x007ff40003800000 */
.L_x_12291:
[----:B------:R-:W-:Y:S05]  /*d2d0*/  BSYNC B0 ;  /* 0x0000000000007941 */ /* 0x000fea0003800000 */
.L_x_12290:
[----:B------:R-:W-:Y:S05]  /*d2e0*/  BRA `(.L_x_12292) ;  /* 0xffffffe800087947 */ /* 0x000fea000383ffff */
.L_x_12241:
[----:B-1----:R1:W3:Y:S02]  /*d2f0*/  SYNCS.PHASECHK.TRANS64.TRYWAIT P0, [R5+URZ], R4 ;  /* 0x00000004050075a7 */ /* 0x0022e4000800017f */
[----:B---3--:R-:W-:Y:S05]  /*d300*/  @!P0 NANOSLEEP.SYNCS 0x989680 ;  /* 0x009896800000895d */ /* 0x008fea0003900000 */
[----:B------:R-:W3:Y:S02]  /*d310*/  @!P0 SYNCS.PHASECHK.TRANS64 P0, [R5+URZ], R4 ;  /* 0x00000004050085a7 */ /* 0x000ee4000800007f */
[----:B---3--:R-:W-:Y:S05]  /*d320*/  @!P0 BRA `(.L_x_12241) ;  /* 0xfffffffc00f08947 */ /* 0x008fea000383ffff */
[----:B------:R-:W-:Y:S05]  /*d330*/  BRA `(.L_x_12293) ;  /* 0xffffffe800387947 */ /* 0x000fea000383ffff */
.L_x_12242:
[----:B---3--:R3:W4:Y:S02]  /*d340*/  SYNCS.PHASECHK.TRANS64.TRYWAIT P0, [R3+URZ], R2 ;  /* 0x00000002030075a7 */ /* 0x008724000800017f */
[----:B----4-:R-:W-:Y:S05]  /*d350*/  @!P0 NANOSLEEP.SYNCS 0x989680 ;  /* 0x009896800000895d */ /* 0x010fea0003900000 */
[----:B------:R-:W4:Y:S02]  /*d360*/  @!P0 SYNCS.PHASECHK.TRANS64 P0, [R3+URZ], R2 ;  /* 0x00000002030085a7 */ /* 0x000f24000800007f */
[----:B----4-:R-:W-:Y:S05]  /*d370*/  @!P0 BRA `(.L_x_12242) ;  /* 0xfffffffc00f08947 */ /* 0x010fea000383ffff */
[----:B------:R-:W-:Y:S05]  /*d380*/  BRA `(.L_x_12294) ;  /* 0xffffffe8002c7947 */ /* 0x000fea000383ffff */
.L_x_12244:
[----:B-1----:R1:W3:Y:S02]  /*d390*/  SYNCS.PHASECHK.TRANS64.TRYWAIT P0, [R5+URZ], R4 ;  /* 0x00000004050075a7 */ /* 0x0022e4000800017f */
[----:B---3--:R-:W-:Y:S05]  /*d3a0*/  @!P0 NANOSLEEP.SYNCS 0x989680 ;  /* 0x009896800000895d */ /* 0x008fea0003900000 */
[----:B------:R-:W3:Y:S02]  /*d3b0*/  @!P0 SYNCS.PHASECHK.TRANS64 P0, [R5+URZ], R4 ;  /* 0x00000004050085a7 */ /* 0x000ee4000800007f */
[----:B---3--:R-:W-:Y:S05]  /*d3c0*/  @!P0 BRA `(.L_x_12244) ;  /* 0xfffffffc00f08947 */ /* 0x008fea000383ffff */
[----:B------:R-:W-:Y:S05]  /*d3d0*/  BRA `(.L_x_12295) ;  /* 0xffffffe800307947 */ /* 0x000fea000383ffff */
.L_x_12296:
        /* <DEDUP_REMOVED lines=10> */
.L_x_14875:


//--------------------- .text._ZN7cutlass13device_kernelIN5flash11enable_sm90INS1_16FlashAttnFwdSm90INS1_25CollectiveMainloopFwdSm90ILi2EN4cute5tupleIJNS5_1CILi1EEES8_S8_EEENS6_IJNS7_ILi192EEESA_NS7_ILi64EEEEEELi64ENS_6half_tEfNS_4arch4Sm90ELb0ELb0ELb0ELb1ELb0ELb0ELb0ELb0ELb1ELb1ELb1ELb0EEENS1_21CollectiveEpilogueFwdINS6_IJSA_SB_SA_EEES9_SD_SF_Li384ELb1ELb1ELb1ELb0EEENS1_36VarlenDynamicPersistentTileSchedulerILi192ELi192ELi384ELi128ELb1ELb1ELb1ELb0ELb1ELb1EEEEEEEEEvNT_6ParamsE --------------------------
	.section	.text._ZN7cutlass13device_kernelIN5flash11enable_sm90INS1_16FlashAttnFwdSm90INS1_25CollectiveMainloopFwdSm90ILi2EN4cute5tupleIJNS5_1CILi1EEES8_S8_EEENS6_IJNS7_ILi192EEESA_NS7_ILi64EEEEEELi64ENS_6half_tEfNS_4arch4Sm90ELb0ELb0ELb0ELb1ELb0ELb0ELb0ELb0ELb1ELb1ELb1ELb0EEENS1_21CollectiveEpilogueFwdINS6_IJSA_SB_SA_EEES9_SD_SF_Li384ELb1ELb1ELb1ELb0EEENS1_36VarlenDynamicPersistentTileSchedulerILi192ELi192ELi384ELi128ELb1ELb1ELb1ELb0ELb1ELb1EEEEEEEEEvNT_6ParamsE,"ax",@progbits
	.align	128
.text._ZN7cutlass13device_kernelIN5flash11enable_sm90INS1_16FlashAttnFwdSm90INS1_25CollectiveMainloopFwdSm90ILi2EN4cute5tupleIJNS5_1CILi1EEES8_S8_EEENS6_IJNS7_ILi192EEESA_NS7_ILi64EEEEEELi64ENS_6half_tEfNS_4arch4Sm90ELb0ELb0ELb0ELb1ELb0ELb0ELb0ELb0ELb1ELb1ELb1ELb0EEENS1_21CollectiveEpilogueFwdINS6_IJSA_SB_SA_EEES9_SD_SF_Li384ELb1ELb1ELb1ELb0EEENS1_36VarlenDynamicPersistentTileSchedulerILi192ELi192ELi384ELi128ELb1ELb1ELb1ELb0ELb1ELb1EEEEEEEEEvNT_6ParamsE:
        .type           _ZN7cutlass13device_kernelIN5flash11enable_sm90INS1_16FlashAttnFwdSm90INS1_25CollectiveMainloopFwdSm90ILi2EN4cute5tupleIJNS5_1CILi1EEES8_S8_EEENS6_IJNS7_ILi192EEESA_NS7_ILi64EEEEEELi64ENS_6half_tEfNS_4arch4Sm90ELb0ELb0ELb0ELb1ELb0ELb0ELb0ELb0ELb1ELb1ELb1ELb0EEENS1_21CollectiveEpilogueFwdINS6_IJSA_SB_SA_EEES9_SD_SF_Li384ELb1ELb1ELb1ELb0EEENS1_36VarlenDynamicPersistentTileSchedulerILi192ELi192ELi384ELi128ELb1ELb1ELb1ELb0ELb1ELb1EEEEEEEEEvNT_6ParamsE,@function
        .size           _ZN7cutlass13device_kernelIN5flash11enable_sm90INS1_16FlashAttnFwdSm90INS1_25CollectiveMainloopFwdSm90ILi2EN4cute5tupleIJNS5_1CILi1EEES8_S8_EEENS6_IJNS7_ILi192EEESA_NS7_ILi64EEEEEELi64ENS_6half_tEfNS_4arch4Sm90ELb0ELb0ELb0ELb1ELb0ELb0ELb0ELb0ELb1ELb1ELb1ELb0EEENS1_21CollectiveEpilogueFwdINS6_IJSA_SB_SA_EEES9_SD_SF_Li384ELb1ELb1ELb1ELb0EEENS1_36VarlenDynamicPersistentTileSchedulerILi192ELi192ELi384ELi128ELb1ELb1ELb1ELb0ELb1ELb1EEEEEEEEEvNT_6ParamsE,(.L_x_14876 - _ZN7cutlass13device_kernelIN5flash11enable_sm90INS1_16FlashAttnFwdSm90INS1_25CollectiveMainloopFwdSm90ILi2EN4cute5tupleIJNS5_1CILi1EEES8_S8_EEENS6_IJNS7_ILi192EEESA_NS7_ILi64EEEEEELi64ENS_6half_tEfNS_4arch4Sm90ELb0ELb0ELb0ELb1ELb0ELb0ELb0ELb0ELb1ELb1ELb1ELb0EEENS1_21CollectiveEpilogueFwdINS6_IJSA_SB_SA_EEES9_SD_SF_Li384ELb1ELb1ELb1ELb0EEENS1_36VarlenDynamicPersistentTileSchedulerILi192ELi192ELi384ELi128ELb1ELb1ELb1ELb0ELb1ELb1EEEEEEEEEvNT_6ParamsE)
        .other          _ZN7cutlass13device_kernelIN5flash11enable_sm90INS1_16FlashAttnFwdSm90INS1_25CollectiveMainloopFwdSm90ILi2EN4cute5tupleIJNS5_1CILi1EEES8_S8_EEENS6_IJNS7_ILi192EEESA_NS7_ILi64EEEEEELi64ENS_6half_tEfNS_4arch4Sm90ELb0ELb0ELb0ELb1ELb0ELb0ELb0ELb0ELb1ELb1ELb1ELb0EEENS1_21CollectiveEpilogueFwdINS6_IJSA_SB_SA_EEES9_SD_SF_Li384ELb1ELb1ELb1ELb0EEENS1_36VarlenDynamicPersistentTileSchedulerILi192ELi192ELi384ELi128ELb1ELb1ELb1ELb0ELb1ELb1EEEEEEEEEvNT_6ParamsE,@"STO_CUDA_ENTRY STV_DEFAULT"
_ZN7cutlass13device_kernelIN5flash11enable_sm90INS1_16FlashAttnFwdSm90INS1_25CollectiveMainloopFwdSm90ILi2EN4cute5tupleIJNS5_1CILi1EEES8_S8_EEENS6_IJNS7_ILi192EEESA_NS7_ILi64EEEEEELi64ENS_6half_tEfNS_4arch4Sm90ELb0ELb0ELb0ELb1ELb0ELb0ELb0ELb0ELb1ELb1ELb1ELb0EEENS1_21CollectiveEpilogueFwdINS6_IJSA_SB_SA_EEES9_SD_SF_Li384ELb1ELb1ELb1ELb0EEENS1_36VarlenDynamicPersistentTileSchedulerILi192ELi192ELi384ELi128ELb1ELb1ELb1ELb0ELb1ELb1EEEEEEEEEvNT_6ParamsE:
        /* <DEDUP_REMOVED lines=17> */
.L_x_12298:
[----:B------:R-:W-:Y:S05]  /*0110*/  BSYNC B0 ;  /* 0x0000000000007941 */ /* 0x000fea0003800000 */
.L_x_12297:
        /* <DEDUP_REMOVED lines=40> */
.L_x_12299:
        /* <DEDUP_REMOVED lines=22> */
.L_x_12300:
        /* <DEDUP_REMOVED lines=18> */
.L_x_12301:
        /* <DEDUP_REMOVED lines=22> */
.L_x_12302:
        /* <DEDUP_REMOVED lines=22> */
.L_x_12303:
[----:B--2---:R-:W-:Y:S01]  /*08e0*/  ISETP.NE.AND P0, PT, R2, RZ, PT ;  /* 0x000000ff0200720c */ /* 0x004fe20003f05270 */
[----:B------:R-:W-:Y:S01]  /*08f0*/  IMAD.MOV.U32 R2, RZ, RZ, 0x1 ;  /* 0x00000001ff027424 */ /* 0x000fe200078e00ff */
[----:B------:R-:W-:Y:S01]  /*0900*/  NOP ;  /* 0x0000000000007918 */ /* 0x000fe20000000000 */
[----:B------:R-:W-:-:S03]  /*0910*/  ULDC.64 UR40, c[0x0][0x208] ;  /* 0x0000820000287ab9 */ /* 0x000fc60000000a00 */
[----:B------:R-:W-:-:S05]  /*0920*/  SEL R2, R2, 0x2, !P0 ;  /* 0x0000000202027807 */ /* 0x000fca0004000000 */
[----:B------:R2:W-:Y:S01]  /*0930*/  STL [R1+0x44], R2 ;  /* 0x0000440201007387 */ /* 0x0005e20000100800 */
[----:B01-34-:R-:W-:Y:S06]  /*0940*/  BAR.SYNC.DEFER_BLOCKING 0x0 ;  /* 0x0000000000007b1d */ /* 0x01bfec0000010000 */
[----:B------:R-:W-:Y:S05]  /*0950*/  @!P0 BRA `(.L_x_12304) ;  /* 0x0000009400c08947 */ /* 0x000fea0003800000 */
.L_x_12305:
[----:B------:R-:W-:-:S08]  /*0960*/  NOP ;  /* 0x0000000000007918 */ /* 0x000fd00000000000 */
[----:B------:R-:W0:Y:S02]  /*0970*/  USETMAXREG.TRY_ALLOC.CTAPOOL UP0, 0xa0 ;  /* 0x000000a0000079c8 */ /* 0x000e240008000600 */
[----:B0-----:R-:W-:-:S13]  /*0980*/  PLOP3.LUT P0, PT, PT, PT, UP0, 0x80, 0x0 ;  /* 0x000000000000781c */ /* 0x001fda0003f0f008 */
[----:B------:R-:W-:Y:S05]  /*0990*/  @!P0 BRA `(.L_x_12305) ;  /* 0xfffffffc00f08947 */ /* 0x000fea000383ffff */
[----:B--2---:R-:W0:Y:S01]  /*09a0*/  S2R R2, SR_TID.X ;  /* 0x0000000000027919 */ /* 0x004e220000002100 */
        /* <DEDUP_REMOVED lines=13> */
[----:B------:R-:W2:Y:S01]  /*0a80*/  LDL.LU R20, [R1+0x44] ;  /* 0x0000440001147983 */ /* 0x000ea20000300800 */
[----:B------:R-:W-:-:S05]  /*0a90*/  VIADD R19, R2, 0xffffff80 ;  /* 0xffffff8002137836 */ /* 0x000fca0000000000 */
[----:B------:R-:W-:-:S04]  /*0aa0*/  SHF.R.S32.HI R0, RZ, 0x1f, R19 ;  /* 0x0000001fff007819 */ /* 0x000fc80000011413 */
[CC--:B------:R-:W-:Y:S02]  /*0ab0*/  LEA.HI R3, R0.reuse, R19.reuse, RZ, 0x4 ;  /* 0x0000001300037211 */ /* 0x0c0fe400078f20ff */
[----:B------:R-:W-:Y:S02]  /*0ac0*/  LEA.HI R2, R0, R19, RZ, 0x7 ;  /* 0x0000001300027211 */ /* 0x000fe400078f38ff */
[----:B------:R-:W-:Y:S02]  /*0ad0*/  SHF.R.S32.HI R4, RZ, 0x4, R3 ;  /* 0x00000004ff047819 */ /* 0x000fe40000011403 */
[----:B------:R-:W-:Y:S02]  /*0ae0*/  LOP3.LUT R6, R2, 0xffffff80, RZ, 0xc0, !PT ;  /* 0xffffff8002067812 */ /* 0x000fe400078ec0ff */
[C---:B------:R-:W-:Y:S02]  /*0af0*/  LEA.HI R5, R3.reuse, R4, RZ, 0x1 ;  /* 0x0000000403057211 */ /* 0x040fe400078f08ff */
[----:B------:R-:W-:Y:S01]  /*0b00*/  LOP3.LUT R3, R3, 0xfffffff0, RZ, 0xc0, !PT ;  /* 0xfffffff003037812 */ /* 0x000fe200078ec0ff */
[----:B------:R-:W-:Y:S01]  /*0b10*/  IMAD.IADD R18, R19, 0x1, -R6 ;  /* 0x0000000113127824 */ /* 0x000fe200078e0a06 */
[----:B------:R-:W-:-:S02]  /*0b20*/  LOP3.LUT R5, R5, 0x1ffffffe, RZ, 0xc0, !PT ;  /* 0x1ffffffe05057812 */ /* 0x000fc400078ec0ff */
[----:B------:R-:W-:Y:S01]  /*0b30*/  LEA.HI R6, R0, R19, RZ, 0x2 ;  /* 0x0000001300067211 */ /* 0x000fe200078f10ff */
[----:B------:R-:W-:Y:S02]  /*0b40*/  IMAD.IADD R3, R19, 0x1, -R3 ;  /* 0x0000000113037824 */ /* 0x000fe400078e0a03 */
[----:B------:R-:W-:Y:S01]  /*0b50*/  IMAD.IADD R5, R4, 0x1, -R5 ;  /* 0x0000000104057824 */ /* 0x000fe200078e0a05 */
[----:B------:R-:W-:Y:S02]  /*0b60*/  LOP3.LUT R4, R6, 0xfffffffc, RZ, 0xc0, !PT ;  /* 0xfffffffc06047812 */ /* 0x000fe400078ec0ff */
[----:B------:R-:W-:-:S03]  /*0b70*/  SHF.R.S32.HI R13, RZ, 0x1f, R18 ;  /* 0x0000001fff0d7819 */ /* 0x000fc60000011412 */
[----:B------:R-:W-:Y:S01]  /*0b80*/  IMAD.IADD R12, R19, 0x1, -R4 ;  /* 0x00000001130c7824 */ /* 0x000fe200078e0a04 */
[----:B------:R-:W-:Y:S02]  /*0b90*/  SHF.R.S32.HI R4, RZ, 0x1f, R3 ;  /* 0x0000001fff047819 */ /* 0x000fe40000011403 */
[----:B------:R-:W-:Y:S02]  /*0ba0*/  LEA.HI R6, R0, R19, RZ, 0x5 ;  /* 0x0000001300067211 */ /* 0x000fe400078f28ff */
[----:B------:R-:W-:Y:S02]  /*0bb0*/  LEA.HI R14, R13, R18, RZ, 0x2 ;  /* 0x000000120d0e7211 */ /* 0x000fe400078f10ff */
[----:B------:R-:W-:Y:S01]  /*0bc0*/  LEA.HI R4, R4, R3, RZ, 0x3 ;  /* 0x0000000304047211 */ /* 0x000fe200078f18ff */
[----:B------:R-:W-:Y:S01]  /*0bd0*/  IMAD.SHL.U32 R7, R6, 0x20, RZ ;  /* 0x0000002006077824 */ /* 0x000fe200078e00ff */
[--C-:B------:R-:W-:Y:S02]  /*0be0*/  SHF.R.S32.HI R8, RZ, 0x2, R14.reuse ;  /* 0x00000002ff087819 */ /* 0x100fe4000001140e */
[----:B------:R-:W-:-:S02]  /*0bf0*/  SHF.R.S32.HI R15, RZ, 0x1f, R14 ;  /* 0x0000001fff0f7819 */ /* 0x000fc4000001140e */
[----:B------:R-:W-:Y:S02]  /*0c00*/  LOP3.LUT R6, R4, 0xfffffff8, RZ, 0xc0, !PT ;  /* 0xfffffff804067812 */ /* 0x000fe400078ec0ff */
[----:B------:R-:W-:-:S03]  /*0c10*/  LEA.HI R15, R15, R8, RZ, 0x3 ;  /* 0x000000080f0f7211 */ /* 0x000fc600078f18ff */
[----:B------:R-:W-:Y:S01]  /*0c20*/  IMAD.IADD R6, R3, 0x1, -R6 ;  /* 0x0000000103067824 */ /* 0x000fe200078e0a06 */
[----:B------:R-:W-:Y:S02]  /*0c30*/  LEA.HI R16, R12, R12, RZ, 0x1 ;  /* 0x0000000c0c107211 */ /* 0x000fe400078f08ff */
[----:B------:R-:W-:Y:S02]  /*0c40*/  LOP3.LUT R15, R15, 0xfffffff8, RZ, 0xc0, !PT ;  /* 0xfffffff80f0f7812 */ /* 0x000fe400078ec0ff */
[----:B------:R-:W-:Y:S01]  /*0c50*/  SHF.R.S32.HI R21, RZ, 0x7, R2 ;  /* 0x00000007ff157819 */ /* 0x000fe20000011402 */
[----:B------:R-:W-:Y:S01]  /*0c60*/  IMAD.SHL.U32 R2, R6, 0x40, RZ ;  /* 0x0000004006027824 */ /* 0x000fe200078e00ff */
[----:B------:R-:W-:Y:S02]  /*0c70*/  LOP3.LUT R7, R7, 0xfffffc00, RZ, 0xc0, !PT ;  /* 0xfffffc0007077812 */ /* 0x000fe400078ec0ff */
[----:B------:R-:W-:Y:S01]  /*0c80*/  LOP3.LUT R17, R16, 0x1ffffffe, RZ, 0xc0, !PT ;  /* 0x1ffffffe10117812 */ /* 0x000fe200078ec0ff */
[----:B------:R-:W-:Y:S01]  /*0c90*/  IMAD.IADD R16, R8, 0x1, -R15 ;  /* 0x0000000108107824 */ /* 0x000fe200078e0a0f */
[----:B------:R-:W-:Y:S01]  /*0ca0*/  LOP3.LUT R2, R2, 0x1c0, RZ, 0xc0, !PT ;  /* 0x000001c002027812 */ /* 0x000fe200078ec0ff */
[----:B------:R-:W-:-:S02]  /*0cb0*/  IMAD R8, R3, 0x40, R7 ;  /* 0x0000004003087824 */ /* 0x000fc400078e0207 */
[----:B------:R-:W-:Y:S02]  /*0cc0*/  IMAD.SHL.U32 R5, R5, 0x8, RZ ;  /* 0x0000000805057824 */ /* 0x000fe400078e00ff */
[----:B------:R-:W-:Y:S02]  /*0cd0*/  IMAD.SHL.U32 R4, R4, 0x40, RZ ;  /* 0x0000004004047824 */ /* 0x000fe400078e00ff */
[----:B------:R-:W-:Y:S01]  /*0ce0*/  IMAD.IADD R3, R5, 0x1, R8 ;  /* 0x0000000105037824 */ /* 0x000fe200078e0208 */
[----:B------:R-:W-:Y:S01]  /*0cf0*/  LOP3.LUT R5, R2, 0x8, R5, 0xf8, !PT ;  /* 0x0000000802057812 */ /* 0x000fe200078ef805 */
[----:B------:R-:W-:Y:S01]  /*0d00*/  IMAD.IADD R17, R12, 0x1, -R17 ;  /* 0x000000010c117824 */ /* 0x000fe200078e0a11 */
[----:B------:R-:W-:Y:S01]  /*0d10*/  SHF.R.U32.HI R2, RZ, 0x3, R2 ;  /* 0x00000003ff027819 */ /* 0x000fe20000011602 */
[----:B------:R-:W-:Y:S01]  /*0d20*/  IMAD.HI R12, R21, 0x55555556, RZ ;  /* 0x55555556150c7827 */ /* 0x000fe200078e02ff */
[----:B------:R-:W-:Y:S02]  /*0d30*/  LEA.HI R13, R13, R18, RZ, 0x5 ;  /* 0x000000120d0d7211 */ /* 0x000fe400078f28ff */
[----:B------:R-:W-:-:S02]  /*0d40*/  LOP3.LUT R2, R5, R2, RZ, 0x3c, !PT ;  /* 0x0000000205027212 */ /* 0x000fc400078e3cff */
[----:B------:R-:W-:Y:S02]  /*0d50*/  LOP3.LUT R4, R4, 0x7ffffe00, RZ, 0xc0, !PT ;  /* 0x7ffffe0004047812 */ /* 0x000fe400078ec0ff */
[----:B------:R-:W-:Y:S02]  /*0d60*/  LEA.HI R0, R0, R19, RZ, 0x3 ;  /* 0x0000001300007211 */ /* 0x000fe400078f18ff */
[----:B------:R-:W-:Y:S02]  /*0d70*/  LEA.HI R12, R12, R12, RZ, 0x1 ;  /* 0x0000000c0c0c7211 */ /* 0x000fe400078f08ff */
[----:B------:R-:W-:Y:S02]  /*0d80*/  SHF.R.S32.HI R13, RZ, 0x5, R13 ;  /* 0x00000005ff0d7819 */ /* 0x000fe4000001140d */
[----:B------:R-:W-:Y:S02]  /*0d90*/  IADD3 R4, R2, R4, R7 ;  /* 0x0000000402047210 */ /* 0x000fe40007ffe007 */
[----:B------:R-:W-:Y:S01]  /*0da0*/  LOP3.LUT R2, R0, 0xfffffff8, RZ, 0xc0, !PT ;  /* 0xfffffff800027812 */ /* 0x000fe200078ec0ff */
[----:B------:R-:W-:Y:S01]  /*0db0*/  IMAD R12, R12, -0x3, R21 ;  /* 0xfffffffd0c0c7824 */ /* 0x000fe200078e0215 */
[----:B------:R-:W-:Y:S01]  /*0dc0*/  LOP3.LUT R14, R14, 0x7ffffffc, RZ, 0xc0, !PT ;  /* 0x7ffffffc0e0e7812 */ /* 0x000fe200078ec0ff */
[----:B------:R-:W-:-:S02]  /*0dd0*/  IMAD R13, R13, 0x10, R16 ;  /* 0x000000100d0d7824 */ /* 0x000fc400078e0210 */
[----:B------:R-:W-:Y:S02]  /*0de0*/  IMAD.IADD R2, R19, 0x1, -R2 ;  /* 0x0000000113027824 */ /* 0x000fe400078e0a02 */
[----:B------:R-:W-:Y:S02]  /*0df0*/  IMAD R8, R12, 0x40, R13 ;  /* 0x000000400c087824 */ /* 0x000fe400078e020d */
[----:B------:R-:W-:Y:S02]  /*0e00*/  IMAD.MOV.U32 R5, RZ, RZ, R9 ;  /* 0x000000ffff057224 */ /* 0x000fe400078e0009 */
[----:B------:R-:W-:Y:S02]  /*0e10*/  IMAD.IADD R14, R18, 0x1, -R14 ;  /* 0x00000001120e7824 */ /* 0x000fe400078e0a0e */
[----:B------:R-:W-:Y:S01]  /*0e20*/  IMAD.SHL.U32 R9, R2, 0x8, RZ ;  /* 0x0000000802097824 */ /* 0x000fe200078e00ff */
[----:B------:R-:W-:Y:S01]  /*0e30*/  STL [R1+0x60], R3 ;  /* 0x0000600301007387 */ /* 0x000fe20000100800 */
[----:B------:R-:W-:-:S03]  /*0e40*/  IMAD.SHL.U32 R15, R14, 0x2, RZ ;  /* 0x000000020e0f7824 */ /* 0x000fc600078e00ff */
[----:B------:R-:W-:Y:S01]  /*0e50*/  STL [R1+0x58], R8 ;  /* 0x0000580801007387 */ /* 0x000fe20000100800 */
[----:B------:R-:W-:-:S03]  /*0e60*/  VIADD R14, R15, 0x8 ;  /* 0x000000080f0e7836 */ /* 0x000fc60000000000 */
[----:B------:R-:W-:Y:S01]  /*0e70*/  STL [R1+0x38], RZ ;  /* 0x000038ff01007387 */ /* 0x000fe20000100800 */
[----:B------:R-:W-:-:S03]  /*0e80*/  VIADD R13, R15, 0x10 ;  /* 0x000000100f0d7836 */ /* 0x000fc60000000000 */
[----:B------:R0:W-:Y:S01]  /*0e90*/  STL [R1+0x8], R9 ;  /* 0x0000080901007387 */ /* 0x0001e20000100800 */
[----:B------:R-:W-:Y:S01]  /*0ea0*/  R2P PR, R6, 0x6 ;  /* 0x0000000606007804 */ /* 0x000fe20000000000 */
[----:B------:R-:W-:Y:S02]  /*0eb0*/  IMAD.MOV.U32 R7, RZ, RZ, R11 ;  /* 0x000000ffff077224 */ /* 0x000fe400078e000b */
[C---:B------:R-:W-:Y:S01]  /*0ec0*/  VIADD R12, R15.reuse, 0x18 ;  /* 0x000000180f0c7836 */ /* 0x040fe20000000000 */
[----:B------:R-:W-:Y:S01]  /*0ed0*/  STL [R1+0x30], R15 ;  /* 0x0000300f01007387 */ /* 0x000fe20000100800 */
[----:B------:R-:W-:Y:S01]  /*0ee0*/  IMAD.MOV.U32 R6, RZ, RZ, R10 ;  /* 0x000000ffff067224 */ /* 0x000fe200078e000a */
[----:B0-----:R-:W-:Y:S01]  /*0ef0*/  SHF.R.S32.HI R9, RZ, 0x1f, R9 ;  /* 0x0000001fff097819 */ /* 0x001fe20000011409 */
[----:B------:R-:W-:Y:S01]  /*0f00*/  VIADD R11, R15, 0x20 ;  /* 0x000000200f0b7836 */ /* 0x000fe20000000000 */
[----:B------:R-:W-:Y:S01]  /*0f10*/  LEA R16, R4, UR37, 0x1 ;  /* 0x0000002504107c11 */ /* 0x000fe2000f8e08ff */
[----:B------:R-:W-:-:S02]  /*0f20*/  IMAD.MOV.U32 R3, RZ, RZ, 0x40 ;  /* 0x00000040ff037424 */ /* 0x000fc400078e00ff */
[----:B------:R0:W-:Y:S01]  /*0f30*/  STL [R1+0x64], R9 ;  /* 0x0000640901007387 */ /* 0x0001e20000100800 */
[----:B------:R-:W-:Y:S01]  /*0f40*/  VIADD R10, R15, 0x28 ;  /* 0x000000280f0a7836 */ /* 0x000fe20000000000 */
[----:B------:R-:W-:Y:S02]  /*0f50*/  SHF.R.S32.HI R4, RZ, 0x1f, R14 ;  /* 0x0000001fff047819 */ /* 0x000fe4000001140e */
[----:B------:R-:W-:Y:S01]  /*0f60*/  STL [R1+0x28], R14 ;  /* 0x0000280e01007387 */ /* 0x000fe20000100800 */
[----:B------:R-:W-:-:S03]  /*0f70*/  SHF.R.S32.HI R0, RZ, 0x3, R0 ;  /* 0x00000003ff007819 */ /* 0x000fc60000011400 */
[----:B------:R1:W-:Y:S01]  /*0f80*/  STL [R1+0x24], R13 ;  /* 0x0000240d01007387 */ /* 0x0003e20000100800 */
[----:B0-----:R-:W-:-:S03]  /*0f90*/  VIADD R9, R15, 0x30 ;  /* 0x000000300f097836 */ /* 0x001fc60000000000 */
[----:B------:R-:W-:Y:S01]  /*0fa0*/  STL [R1+0x20], R12 ;  /* 0x0000200c01007387 */ /* 0x000fe20000100800 */
[----:B------:R-:W-:Y:S01]  /*0fb0*/  SEL R0, R3, 0xffffffc0, !P2 ;  /* 0xffffffc003007807 */ /* 0x000fe20005000000 */
[----:B------:R-:W-:Y:S02]  /*0fc0*/  VIADD R3, R15, 0x38 ;  /* 0x000000380f037836 */ /* 0x000fe40000000000 */
[----:B------:R0:W-:Y:S01]  /*0fd0*/  STL [R1+0x1c], R11 ;  /* 0x00001c0b01007387 */ /* 0x0001e20000100800 */
[----:B-1----:R-:W-:-:S03]  /*0fe0*/  SHF.R.S32.HI R13, RZ, 0x1f, R13 ;  /* 0x0000001fff0d7819 */ /* 0x002fc6000001140d */
[----:B------:R-:W-:Y:S04]  /*0ff0*/  STL [R1+0x18], R10 ;  /* 0x0000180a01007387 */ /* 0x000fe80000100800 */
[----:B------:R-:W-:Y:S04]  /*1000*/  STL [R1+0x14], R9 ;  /* 0x0000140901007387 */ /* 0x000fe80000100800 */
[----:B------:R1:W-:Y:S01]  /*1010*/  STL [R1+0x54], R4 ;  /* 0x0000540401007387 */ /* 0x0003e20000100800 */
[----:B0-----:R-:W-:-:S03]  /*1020*/  SHF.R.S32.HI R11, RZ, 0x1f, R11 ;  /* 0x0000001fff0b7819 */ /* 0x001fc6000001140b */
[----:B------:R-:W-:Y:S01]  /*1030*/  STL [R1+0x10], R3 ;  /* 0x0000100301007387 */ /* 0x000fe20000100800 */
[----:B-1----:R-:W-:-:S03]  /*1040*/  SHF.R.S32.HI R4, RZ, 0x1f, R12 ;  /* 0x0000001fff047819 */ /* 0x002fc6000001140c */
[----:B------:R-:W-:Y:S04]  /*1050*/  STL [R1+0x50], R13 ;  /* 0x0000500d01007387 */ /* 0x000fe80000100800 */
[----:B------:R0:W-:Y:S01]  /*1060*/  STL [R1+0x4c], R4 ;  /* 0x00004c0401007387 */ /* 0x0001e20000100800 */
[----:B------:R-:W-:-:S03]  /*1070*/  SHF.R.S32.HI R9, RZ, 0x1f, R9 ;  /* 0x0000001fff097819 */ /* 0x000fc60000011409 */
[----:B------:R-:W-:Y:S01]  /*1080*/  STL [R1+0x48], R11 ;  /* 0x0000480b01007387 */ /* 0x000fe20000100800 */
[----:B0-----:R-:W-:-:S05]  /*1090*/  SHF.R.S32.HI R4, RZ, 0x1f, R10 ;  /* 0x0000001fff047819 */ /* 0x001fca000001140a */
[----:B------:R0:W-:Y:S04]  /*10a0*/  STL [R1+0x44], R4 ;  /* 0x0000440401007387 */ /* 0x0001e80000100800 */
[----:B------:R1:W-:Y:S01]  /*10b0*/  STL [R1+0x40], R9 ;  /* 0x0000400901007387 */ /* 0x0003e20000100800 */
[----:B0-----:R-:W-:Y:S01]  /*10c0*/  SHF.R.S32.HI R4, RZ, 0x1f, R3 ;  /* 0x0000001fff047819 */ /* 0x001fe20000011403 */
[----:B------:R-:W-:-:S04]  /*10d0*/  IMAD R3, R17, 0x8, R8 ;  /* 0x0000000811037824 */ /* 0x000fc800078e0208 */
[----:B------:R1:W-:Y:S04]  /*10e0*/  STL [R1+0x3c], R4 ;  /* 0x00003c0401007387 */ /* 0x0003e80000100800 */
[----:B------:R1:W-:Y:S01]  /*10f0*/  STL [R1+0x5c], R3 ;  /* 0x00005c0301007387 */ /* 0x0003e20000100800 */
[C---:B------:R-:W-:Y:S02]  /*1100*/  VIADD R18, R16.reuse, 0x1e800 ;  /* 0x0001e80010127836 */ /* 0x040fe40000000000 */
[----:B------:R-:W-:Y:S02]  /*1110*/  VIADD R23, R16, 0x1e820 ;  /* 0x0001e82010177836 */ /* 0x000fe40000000000 */
[----:B------:R-:W-:Y:S02]  /*1120*/  @P1 VIADD R23, R18, 0xffffffe0 ;  /* 0xffffffe012171836 */ /* 0x000fe40000000000 */
[----:B------:R-:W-:-:S02]  /*1130*/  IMAD.MOV.U32 R2, RZ, RZ, RZ ;  /* 0x000000ffff027224 */ /* 0x000fc400078e00ff */
[----:B------:R-:W-:Y:S02]  /*1140*/  IMAD.IADD R18, R18, 0x1, R0 ;  /* 0x0000000112127824 */ /* 0x000fe400078e0200 */
[----:B------:R-:W-:Y:S02]  /*1150*/  IMAD.IADD R17, R0, 0x1, R23 ;  /* 0x0000000100117824 */ /* 0x000fe400078e0217 */
[C---:B------:R-:W-:Y:S02]  /*1160*/  VIADD R153, R23.reuse, 0x6000 ;  /* 0x0000600017997836 */ /* 0x040fe40000000000 */
[----:B------:R-:W-:Y:S01]  /*1170*/  VIADD R152, R23, 0xc000 ;  /* 0x0000c00017987836 */ /* 0x000fe20000000000 */
[----:B------:R-:W-:Y:S01]  /*1180*/  UMOV UR36, URZ ;  /* 0x0000003f00247c82 */ /* 0x000fe20008000000 */
[----:B-12---:R-:W-:-:S07]  /*1190*/  LOP3.LUT R154, R20, 0x1, RZ, 0xfc, !PT ;  /* 0x00000001149a7812 */ /* 0x006fce00078efcff */
.L_x_12339:
[----:B012-45:R-:W0:Y:S01]  /*11a0*/  LDC.64 R8, c[0x0][0xc88] ;  /* 0x00032200ff087b82 */ /* 0x037e220000000a00 */
[----:B------:R-:W-:-:S07]  /*11b0*/  ULDC.64 UR4, c[0x0][0xa28] ;  /* 0x00028a0000047ab9 */ /* 0x000fce0000000a00 */
[----:B------:R-:W1:Y:S08]  /*11c0*/  LDC.64 R12, c[0x0][0x418] ;  /* 0x00010600ff0c7b82 */ /* 0x000e700000000a00 */
[----:B------:R-:W2:Y:S01]  /*11d0*/  LDC R0, c[0x0][0x424] ;  /* 0x00010900ff007b82 */ /* 0x000ea20000000800 */
[----:B0-----:R-:W-:Y:S01]  /*11e0*/  IMAD.WIDE R8, R7, 0x4, R8 ;  /* 0x0000000407087825 */ /* 0x001fe200078e0208 */
[----:B------:R-:W-:-:S06]  /*11f0*/  ISETP.NE.U32.AND P0, PT, RZ, UR4, PT ;  /* 0x00000004ff007c0c */ /* 0x000fcc000bf05070 */
[----:B------:R-:W0:Y:S01]  /*1200*/  LDC R7, c[0x0][0x2f0] ;  /* 0x0000bc00ff077b82 */ /* 0x000e220000000800 */
[----:B---3--:R-:W3:Y:S01]  /*1210*/  LDG.E R155, desc[UR40][R8.64] ;  /* 0x00000028089b7981 */ /* 0x008ee2000c1e1900 */
[----:B------:R-:W-:Y:S01]  /*1220*/  ISETP.NE.AND.EX P0, PT, RZ, UR5, PT, P0 ;  /* 0x00000005ff007c0c */ /* 0x000fe2000bf05300 */
[----:B------:R-:W-:Y:S01]  /*1230*/  IMAD.MOV.U32 R3, RZ, RZ, RZ ;  /* 0x000000ffff037224 */ /* 0x000fe200078e00ff */
[----:B---3--:R-:W-:-:S11]  /*1240*/  SHF.R.S32.HI R4, RZ, 0x1f, R155 ;  /* 0x0000001fff047819 */ /* 0x008fd6000001149b */
[C---:B------:R-:W-:Y:S01]  /*1250*/  @P0 LEA R10, P1, R155.reuse, UR4, 0x2 ;  /* 0x000000049b0a0c11 */ /* 0x040fe2000f8210ff */
[----:B------:R3:W-:Y:S03]  /*1260*/  STL [R1+0xc], R4 ;  /* 0x00000c0401007387 */ /* 0x0007e60000100800 */
[----:B------:R-:W-:Y:S01]  /*1270*/  @P0 LEA.HI.X R11, R155, UR5, R4, 0x2, P1 ;  /* 0x000000059b0b0c11 */ /* 0x000fe200088f1404 */
[----:B------:R-:W-:Y:S02]  /*1280*/  ULDC.64 UR4, c[0x0][0xa20] ;  /* 0x0002880000047ab9 */ /* 0x000fe40000000a00 */
[----:B------:R-:W-:Y:S02]  /*1290*/  ISETP.NE.U32.AND P1, PT, RZ, UR4, PT ;  /* 0x00000004ff007c0c */ /* 0x000fe4000bf25070 */
[----:B------:R3:W5:Y:S01]  /*12a0*/  @P0 LDG.E R3, desc[UR40][R10.64] ;  /* 0x000000280a030981 */ /* 0x000762000c1e1900 */
[----:B-1----:R-:W-:-:S02]  /*12b0*/  ISETP.NE.U32.AND P0, PT, R12, RZ, PT ;  /* 0x000000ff0c00720c */ /* 0x002fc40003f05070 */
[----:B------:R-:W-:Y:S02]  /*12c0*/  ISETP.NE.AND.EX P1, PT, RZ, UR5, PT, P1 ;  /* 0x00000005ff007c0c */ /* 0x000fe4000bf25310 */
[----:B------:R-:W-:-:S04]  /*12d0*/  ISETP.NE.AND.EX P0, PT, R13, RZ, PT, P0 ;  /* 0x000000ff0d00720c */ /* 0x000fc80003f05300 */
[----:B--2---:R-:W-:-:S05]  /*12e0*/  SEL R0, R0, 0x1, P0 ;  /* 0x0000000100007807 */ /* 0x004fca0000000000 */
[----:B0-----:R-:W-:Y:S02]  /*12f0*/  IMAD R120, R0, R7, RZ ;  /* 0x0000000700787224 */ /* 0x001fe400078e02ff */
[----:B------:R-:W-:-:S04]  /*1300*/  @P1 LEA R8, P2, R155, UR4, 0x2 ;  /* 0x000000049b081c11 */ /* 0x000fc8000f8410ff */
[----:B------:R-:W-:-:S05]  /*1310*/  @P1 LEA.HI.X R9, R155, UR5, R4, 0x2, P2 ;  /* 0x000000059b091c11 */ /* 0x000fca00090f1404 */
[----:B------:R3:W5:Y:S01]  /*1320*/  @P1 LDG.E R120, desc[UR40][R8.64] ;  /* 0x0000002808781981 */ /* 0x000762000c1e1900 */
[----:B------:R-:W-:Y:S05]  /*1330*/  @P1 BRA `(.L_x_12306) ;  /* 0x0000000000241947 */ /* 0x000fea0003800000 */
[----:B------:R-:W-:Y:S02]  /*1340*/  ULDC.64 UR4, c[0x0][0xa08] ;  /* 0x0002820000047ab9 */ /* 0x000fe40000000a00 */
[----:B------:R-:W-:-:S04]  /*1350*/  ISETP.NE.U32.AND P0, PT, RZ, UR4, PT ;  /* 0x00000004ff007c0c */ /* 0x000fc8000bf05070 */
[----:B------:R-:W-:-:S13]  /*1360*/  ISETP.NE.AND.EX P0, PT, RZ, UR5, PT, P0 ;  /* 0x00000005ff007c0c */ /* 0x000fda000bf05300 */
[----:B------:R-:W-:Y:S05]  /*1370*/  @!P0 BRA `(.L_x_12306) ;  /* 0x0000000000148947 */ /* 0x000fea0003800000 */
[----:B---3--:R-:W0:Y:S02]  /*1380*/  LDC.64 R8, c[0x0][0xa08] ;  /* 0x00028200ff087b82 */ /* 0x008e240000000a00 */
[----:B0-----:R-:W-:-:S05]  /*1390*/  IMAD.WIDE R8, R155, 0x4, R8 ;  /* 0x000000049b087825 */ /* 0x001fca00078e0208 */
[----:B-----5:R-:W2:Y:S04]  /*13a0*/  LDG.E R120, desc[UR40][R8.64] ;  /* 0x0000002808787981 */ /* 0x020ea8000c1e1900 */
[----:B------:R-:W2:Y:S02]  /*13b0*/  LDG.E R7, desc[UR40][R8.64+0x4] ;  /* 0x0000042808077981 */ /* 0x000ea4000c1e1900 */
[----:B--2---:R-:W-:-:S07]  /*13c0*/  IMAD.IADD R120, R7, 0x1, -R120 ;  /* 0x0000000107787824 */ /* 0x004fce00078e0a78 */
.L_x_12306:
[----:B-----5:R-:W-:Y:S01]  /*13d0*/  IMAD.IADD R120, R120, 0x1, -R3 ;  /* 0x0000000178787824 */ /* 0x020fe200078e0a03 */
[----:B------:R-:W-:Y:S01]  /*13e0*/  LOP3.LUT R3, R6, 0xff000000, RZ, 0xc0, !PT ;  /* 0xff00000006037812 */ /* 0x000fe200078ec0ff */
[----:B------:R-:W-:Y:S02]  /*13f0*/  IMAD.MOV.U32 R19, RZ, RZ, RZ ;  /* 0x000000ffff137224 */ /* 0x000fe400078e00ff */
[C---:B------:R-:W-:Y:S01]  /*1400*/  VIADD R0, R120.reuse, 0xbf ;  /* 0x000000bf78007836 */ /* 0x040fe20000000000 */
[----:B------:R-:W-:Y:S02]  /*1410*/  SHF.R.U32.HI R3, RZ, 0x8, R3 ;  /* 0x00000008ff037819 */ /* 0x000fe40000011603 */
[----:B------:R-:W-:Y:S01]  /*1420*/  ISETP.GE.AND P0, PT, R120, 0x1, PT ;  /* 0x000000017800780c */ /* 0x000fe20003f06270 */
[----:B---3--:R-:W-:Y:S01]  /*1430*/  IMAD.HI R4, R0, 0x2aaaaaab, RZ ;  /* 0x2aaaaaab00047827 */ /* 0x008fe200078e02ff */
[----:B------:R-:W-:-:S04]  /*1440*/  LOP3.LUT R0, R6, 0xff0000, RZ, 0xc0, !PT ;  /* 0x00ff000006007812 */ /* 0x000fc800078ec0ff */
[----:B------:R-:W-:Y:S02]  /*1450*/  LEA.HI R0, R0, R3, RZ, 0x10 ;  /* 0x0000000300007211 */ /* 0x000fe400078f80ff */
[----:B------:R-:W-:Y:S02]  /*1460*/  SHF.R.U32.HI R7, RZ, 0x1f, R4 ;  /* 0x0000001fff077819 */ /* 0x000fe40000011604 */
[----:B------:R-:W-:Y:S02]  /*1470*/  LOP3.LUT R14, R0, 0xff, RZ, 0xc0, !PT ;  /* 0x000000ff000e7812 */ /* 0x000fe400078ec0ff */
[----:B------:R-:W-:Y:S02]  /*1480*/  LEA.HI.SX32 R11, R4, R7, 0x1b ;  /* 0x00000007040b7211 */ /* 0x000fe400078fdaff */
[----:B------:R-:W-:Y:S01]  /*1490*/  SHF.R.U32.HI R157, RZ, 0x10, R0 ;  /* 0x00000010ff9d7819 */ /* 0x000fe20000011600 */
[----:B------:R0:W-:Y:S01]  /*14a0*/  STL [R1+0x2c], R14 ;  /* 0x00002c0e01007387 */ /* 0x0001e20000100800 */
[----:B------:R-:W-:Y:S05]  /*14b0*/  @!P0 BRA `(.L_x_12307) ;  /* 0x0000000000748947 */ /* 0x000fea0003800000 */
[----:B------:R-:W1:Y:S01]  /*14c0*/  LDC R0, c[0x0][0x9f0] ;  /* 0x00027c00ff007b82 */ /* 0x000e620000000800 */
[----:B------:R-:W-:-:S04]  /*14d0*/  ISETP.NE.AND P0, PT, R157, RZ, PT ;  /* 0x000000ff9d00720c */ /* 0x000fc80003f05270 */
[----:B-1----:R-:W-:-:S04]  /*14e0*/  SEL R12, R157, R0, P0 ;  /* 0x000000009d0c7207 */ /* 0x002fc80000000000 */
[-C--:B------:R-:W-:Y:S02]  /*14f0*/  IABS R4, R12.reuse ;  /* 0x0000000c00047213 */ /* 0x080fe40000000000 */
[----:B------:R-:W-:Y:S02]  /*1500*/  IADD3 R0, R11, -0x1, R12 ;  /* 0xffffffff0b007810 */ /* 0x000fe40007ffe00c */
[----:B------:R-:W1:Y:S01]  /*1510*/  I2F.RP R3, R4 ;  /* 0x0000000400037306 */ /* 0x000e620000209400 */
[----:B------:R-:W-:Y:S02]  /*1520*/  IABS R13, R12 ;  /* 0x0000000c000d7213 */ /* 0x000fe40000000000 */
        /* <DEDUP_REMOVED lines=22> */
.L_x_12307:
[-C--:B------:R-:W-:Y:S01]  /*1690*/  IMAD R22, R14, R19.reuse, RZ ;  /* 0x000000130e167224 */ /* 0x080fe200078e02ff */
[----:B------:R1:W-:Y:S01]  /*16a0*/  STL [R1+0x4], R5 ;  /* 0x0000040501007387 */ /* 0x0003e20000100800 */
[----:B------:R-:W-:Y:S02]  /*16b0*/  LOP3.LUT R156, R6, 0xffff, RZ, 0xc0, !PT ;  /* 0x0000ffff069c7812 */ /* 0x000fe400078ec0ff */
[----:B------:R-:W-:Y:S02]  /*16c0*/  CS2R R58, SRZ ;  /* 0x00000000003a7805 */ /* 0x000fe4000001ff00 */
[----:B------:R-:W-:Y:S02]  /*16d0*/  PLOP3.LUT P0, PT, PT, PT, PT, 0x80, 0x0 ;  /* 0x000000000000781c */ /* 0x000fe40003f0f070 */
[----:B------:R-:W-:Y:S02]  /*16e0*/  CS2R R150, SRZ ;  /* 0x0000000000967805 */ /* 0x000fe4000001ff00 */
[----:B------:R-:W-:-:S02]  /*16f0*/  VIADDMNMX R19, R22, R19, R11, PT ;  /* 0x0000001316137246 */ /* 0x000fc4000380010b */
[----:B------:R-:W-:Y:S02]  /*1700*/  CS2R R40, SRZ ;  /* 0x0000000000287805 */ /* 0x000fe4000001ff00 */
[----:B------:R-:W-:Y:S02]  /*1710*/  CS2R R54, SRZ ;  /* 0x0000000000367805 */ /* 0x000fe4000001ff00 */
[----:B------:R-:W-:Y:S02]  /*1720*/  CS2R R38, SRZ ;  /* 0x0000000000267805 */ /* 0x000fe4000001ff00 */
[----:B------:R-:W-:Y:S02]  /*1730*/  ISETP.GT.AND P1, PT, R19, R22, PT ;  /* 0x000000161300720c */ /* 0x000fe40003f24270 */
        /* <DEDUP_REMOVED lines=12> */
[----:B-1----:R-:W-:Y:S06]  /*1800*/  @!P1 BRA `(.L_x_12308) ;  /* 0x0000006400149947 */ /* 0x002fec0003800000 */
[----:B------:R-:W1:Y:S02]  /*1810*/  S2R R0, SR_TID.X ;  /* 0x0000000000007919 */ /* 0x000e640000002100 */
[----:B-1----:R-:W-:-:S05]  /*1820*/  VIADD R3, R0, 0xffffff80 ;  /* 0xffffff8000037836 */ /* 0x002fca0000000000 */
[----:B------:R-:W-:-:S04]  /*1830*/  SHF.R.S32.HI R0, RZ, 0x1f, R3 ;  /* 0x0000001fff007819 */ /* 0x000fc80000011403 */
[----:B------:R-:W-:-:S04]  /*1840*/  LEA.HI R0, R0, R3, RZ, 0x7 ;  /* 0x0000000300007211 */ /* 0x000fc800078f38ff */
[----:B------:R-:W-:-:S06]  /*1850*/  SHF.R.S32.HI R0, RZ, 0x7, R0 ;  /* 0x00000007ff007819 */ /* 0x000fcc0000011400 */
[----:B------:R-:W1:Y:S02]  /*1860*/  SHFL.IDX PT, R0, R0, RZ, 0x1f ;  /* 0x00001fff00007589 */ /* 0x000e6400000e0000 */
[----:B-1----:R-:W-:-:S13]  /*1870*/  R2UR UR39, R0 ;  /* 0x00000000002772ca */ /* 0x002fda00000e0000 */
[----:B------:R-:W-:-:S04]  /*1880*/  UIMAD.WIDE UR4, UR39, 0x55555556, URZ ;  /* 0x55555556270478a5 */ /* 0x000fc8000f8e023f */
[----:B------:R-:W-:Y:S02]  /*1890*/  ULEA.HI UR38, UR5, UR5, URZ, 0x1 ;  /* 0x0000000505267291 */ /* 0x000fe4000f8f083f */
[----:B------:R-:W-:Y:S02]  /*18a0*/  UIADD3 UR5, UR37, 0x1e800, URZ ;  /* 0x0001e80025057890 */ /* 0x000fe4000fffe03f */
[----:B------:R-:W-:Y:S02]  /*18b0*/  UIMAD UR38, UR38, -0x3, UR39 ;  /* 0xfffffffd262678a4 */ /* 0x000fe4000f8e0227 */
[----:B------:R-:W-:Y:S02]  /*18c0*/  ULOP3.LUT UP0, URZ, UR5, 0x3ff, URZ, 0xc0, !UPT ;  /* 0x000003ff053f7892 */ /* 0x000fe4000f80c03f */
[----:B------:R-:W-:-:S04]  /*18d0*/  ULEA UR4, UR38, UR37, 0xd ;  /* 0x0000002526047291 */ /* 0x000fc8000f8e683f */
[----:B------:R-:W-:Y:S01]  /*18e0*/  PLOP3.LUT P0, PT, PT, PT, UP0, 0x80, 0x0 ;  /* 0x000000000000781c */ /* 0x000fe20003f0f008 */
[----:B------:R-:W-:-:S04]  /*18f0*/  UIADD3 UR4, UR4, 0xc400, URZ ;  /* 0x0000c40004047890 */ /* 0x000fc8000fffe03f */
[----:B------:R-:W-:-:S04]  /*1900*/  USHF.R.U32.HI UR4, URZ, 0x4, UR4 ;  /* 0x000000043f047899 */ /* 0x000fc80008011604 */
[----:B------:R-:W-:-:S04]  /*1910*/  ULOP3.LUT UR42, UR4, 0x3fff, URZ, 0xc0, !UPT ;  /* 0x00003fff042a7892 */ /* 0x000fc8000f8ec03f */
[----:B------:R-:W-:Y:S08]  /*1920*/  @!P0 BRA `(.L_x_12309) ;  /* 0x0000000000408947 */ /* 0x000ff00003800000 */
        /* <DEDUP_REMOVED lines=16> */
.L_x_12309:
[----:B------:R-:W2:Y:S01]  /*1a30*/  LDL R20, [R1+0x38] ;  /* 0x0000380001147983 */ /* 0x000ea20000100800 */
[----:B------:R-:W-:Y:S02]  /*1a40*/  ISETP.NE.AND P0, PT, R154, 0x3, PT ;  /* 0x000000039a00780c */ /* 0x000fe40003f05270 */
[----:B--2---:R-:W-:-:S04]  /*1a50*/  LEA.HI R0, R20, R20, RZ, 0x1 ;  /* 0x0000001414007211 */ /* 0x004fc800078f08ff */
[----:B------:R-:W-:-:S05]  /*1a60*/  LOP3.LUT R0, R0, 0xfffffffe, RZ, 0xc0, !PT ;  /* 0xfffffffe00007812 */ /* 0x000fca00078ec0ff */
[----:B------:R-:W-:-:S05]  /*1a70*/  IMAD.IADD R0, R20, 0x1, -R0 ;  /* 0x0000000114007824 */ /* 0x000fca00078e0a00 */
[----:B------:R-:W-:-:S04]  /*1a80*/  SHF.L.U32 R0, R0, 0x1f, RZ ;  /* 0x0000001f00007819 */ /* 0x000fc800000006ff */
[----:B------:R-:W1:Y:S02]  /*1a90*/  SYNCS.PHASECHK.TRANS64.TRYWAIT P1, [UR37+0x30800], R0 ;  /* 0x03080000ff0075a7 */ /* 0x000e640008020165 */
[----:B-1----:R-:W-:Y:S05]  /*1aa0*/  @!P1 BRA `(.L_x_12310) ;  /* 0x000000dc00e09947 */ /* 0x002fea0003800000 */
.L_x_12450:
[----:B------:R-:W-:Y:S05]  /*1ab0*/  @!P0 BRA `(.L_x_12311) ;  /* 0x0000000000048947 */ /* 0x000fea0003800000 */
[----:B------:R-:W-:Y:S01]  /*1ac0*/  BPT.TRAP 0x1 ;  /* 0x000000040000795c */ /* 0x000fe20000300000 */
.L_x_12311:
[----:B------:R-:W-:Y:S01]  /*1ad0*/  IMAD.U32 R4, RZ, RZ, UR36 ;  /* 0x00000024ff047e24 */ /* 0x000fe2000f8e00ff */
[----:B-1----:R-:W-:-:S04]  /*1ae0*/  SHF.L.U32 R3, R2, 0x1f, RZ ;  /* 0x0000001f02037819 */ /* 0x002fc800000006ff */
[----:B------:R-:W-:-:S04]  /*1af0*/  LEA R4, R4, UR37, 0x3 ;  /* 0x0000002504047c11 */ /* 0x000fc8000f8e18ff */
[----:B------:R1:W2:Y:S01]  /*1b00*/  SYNCS.PHASECHK.TRANS64.TRYWAIT P2, [R4+URZ+0x30830], R3 ;  /* 0x03083003040075a7 */ /* 0x0002a2000804017f */
[----:B------:R-:W-:Y:S05]  /*1b10*/  @!P0 BRA `(.L_x_12312) ;  /* 0x0000000000048947 */ /* 0x000fea0003800000 */
[----:B------:R-:W-:Y:S01]  /*1b20*/  BPT.TRAP 0x1 ;  /* 0x000000040000795c */ /* 0x000fe20000300000 */
.L_x_12312:
[----:B------:R-:W3:Y:S01]  /*1b30*/  S2R R0, SR_TID.X ;  /* 0x0000000000007919 */ /* 0x000ee20000002100 */
[----:B------:R-:W-:Y:S01]  /*1b40*/  IMAD.MOV.U32 R151, RZ, RZ, RZ ;  /* 0x000000ffff977224 */ /* 0x000fe200078e00ff */
[----:B---3--:R-:W-:Y:S01]  /*1b50*/  LOP3.LUT P1, RZ, R0, 0x7f, RZ, 0xc0, !PT ;  /* 0x0000007f00ff7812 */ /* 0x008fe2000782c0ff */
[----:B--2---:R-:W-:-:S12]  /*1b60*/  @P2 BRA `(.L_x_12313) ;  /* 0x0000000000082947 */ /* 0x004fd80003800000 */
[----:B------:R-:W2:Y:S02]  /*1b70*/  SYNCS.PHASECHK.TRANS64.TRYWAIT P2, [R4+URZ+0x30830], R3 ;  /* 0x03083003040075a7 */ /* 0x000ea4000804017f */
[----:B--2---:R-:W-:Y:S05]  /*1b80*/  @!P2 BRA `(.L_x_12314) ;  /* 0x000000dc00c0a947 */ /* 0x004fea0003800000 */
.L_x_12313:
[----:B------:R-:W-:Y:S05]  /*1b90*/  WARPSYNC.ALL ;  /* 0x0000000000007948 */ /* 0x000fea0003800000 */
[----:B------:R-:W-:Y:S01]  /*1ba0*/  UIADD3 UR4, UR37, 0x12400, URZ ;  /* 0x0001240025047890 */ /* 0x000fe2000fffe03f */
[----:B------:R-:W3:Y:S01]  /*1bb0*/  LDL R0, [R1+0x30] ;  /* 0x0000300001007983 */ /* 0x000ee20000100800 */
[----:B------:R-:W-:Y:S01]  /*1bc0*/  WARPGROUP.ARRIVE ;  /* 0x00000000000079c5 */ /* 0x000fe20000000000 */
[----:B------:R-:W-:Y:S01]  /*1bd0*/  UMOV UR5, 0x40000040 ;  /* 0x4000004000057882 */ /* 0x000fe20000000000 */
[----:B------:R-:W-:Y:S01]  /*1be0*/  USHF.R.U32.HI UR4, URZ, 0x4, UR4 ;  /* 0x000000043f047899 */ /* 0x000fe20008011604 */
[----:B------:R-:W-:Y:S01]  /*1bf0*/  P2R R7, PR, RZ, 0x2 ;  /* 0x00000002ff077803 */ /* 0x000fe20000000000 */
[----:B------:R-:W-:Y:S01]  /*1c00*/  UMOV UR7, 0x40000040 ;  /* 0x4000004000077882 */ /* 0x000fe20000000000 */
[----:B------:R-:W-:Y:S01]  /*1c10*/  UMOV UR9, 0x40000040 ;  /* 0x4000004000097882 */ /* 0x000fe20000000000 */
[----:B------:R-:W-:Y:S01]  /*1c20*/  ULOP3.LUT UR4, UR4, 0x3fff, URZ, 0xc0, !UPT ;  /* 0x00003fff04047892 */ /* 0x000fe2000f8ec03f */
[----:B------:R-:W-:Y:S01]  /*1c30*/  P2R R6, PR, RZ, 0x1 ;  /* 0x00000001ff067803 */ /* 0x000fe20000000000 */
[----:B------:R-:W-:Y:S01]  /*1c40*/  UMOV UR11, 0x40000040 ;  /* 0x40000040000b7882 */ /* 0x000fe20000000000 */
[----:B------:R-:W-:Y:S01]  /*1c50*/  UMOV UR13, 0x40000040 ;  /* 0x40000040000d7882 */ /* 0x000fe20000000000 */
[----:B------:R-:W-:Y:S01]  /*1c60*/  ULOP3.LUT UR20, UR4, 0x10000, URZ, 0xfc, !UPT ;  /* 0x0001000004147892 */ /* 0x000fe2000f8efc3f */
[--C-:B------:R-:W-:Y:S01]  /*1c70*/  IMAD.MOV.U32 R150, RZ, RZ, R151.reuse ;  /* 0x000000ffff967224 */ /* 0x100fe200078e0097 */
[----:B------:R-:W-:Y:S01]  /*1c80*/  ULOP3.LUT UR4, UR42, 0x10000, URZ, 0xfc, !UPT ;  /* 0x000100002a047892 */ /* 0x000fe2000f8efc3f */
[--C-:B------:R-:W-:Y:S01]  /*1c90*/  IMAD.MOV.U32 R149, RZ, RZ, R151.reuse ;  /* 0x000000ffff957224 */ /* 0x100fe200078e0097 */
[----:B------:R-:W-:Y:S01]  /*1ca0*/  UIMAD UR6, UR36, 0x600, UR20 ;  /* 0x00000600240678a4 */ /* 0x000fe2000f8e0214 */
[--C-:B------:R-:W-:Y:S01]  /*1cb0*/  IMAD.MOV.U32 R148, RZ, RZ, R151.reuse ;  /* 0x000000ffff947224 */ /* 0x100fe200078e0097 */
[----:B------:R-:W-:Y:S01]  /*1cc0*/  UIADD3 UR8, UR4, 0x2, URZ ;  /* 0x0000000204087890 */ /* 0x000fe2000fffe03f */
[--C-:B------:R-:W-:Y:S01]  /*1cd0*/  IMAD.MOV.U32 R147, RZ, RZ, R151.reuse ;  /* 0x000000ffff937224 */ /* 0x100fe200078e0097 */
[----:B------:R-:W-:Y:S01]  /*1ce0*/  UIADD3 UR10, UR6, 0x2, URZ ;  /* 0x00000002060a7890 */ /* 0x000fe2000fffe03f */
[--C-:B------:R-:W-:Y:S01]  /*1cf0*/  IMAD.MOV.U32 R146, RZ, RZ, R151.reuse ;  /* 0x000000ffff927224 */ /* 0x100fe200078e0097 */
[----:B------:R-:W-:Y:S01]  /*1d00*/  UIADD3 UR12, UR4, 0x4, URZ ;  /* 0x00000004040c7890 */ /* 0x000fe2000fffe03f */
[----:B------:R-:W-:Y:S01]  /*1d10*/  IMAD.MOV.U32 R145, RZ, RZ, R151 ;  /* 0x000000ffff917224 */ /* 0x000fe200078e0097 */
[----:B------:R-:W-:-:S02]  /*1d20*/  UIADD3 UR14, UR6, 0x4, URZ ;  /* 0x00000004060e7890 */ /* 0x000fc4000fffe03f */
[----:B------:R-:W-:Y:S01]  /*1d30*/  HGMMA.64x192x16.F32 R24, gdesc[UR4], RZ, !UPT, gsb0 ;  /* 0x02e00000041879f0 */ /* 0x000fe2000c0008ff */
[----:B------:R-:W-:Y:S01]  /*1d40*/  UMOV UR15, 0x40000040 ;  /* 0x40000040000f7882 */ /* 0x000fe20000000000 */
[----:B------:R-:W-:Y:S01]  /*1d50*/  UIADD3 UR16, UR4, 0x6, URZ ;  /* 0x0000000604107890 */ /* 0x000fe2000fffe03f */
[--C-:B------:R-:W-:Y:S01]  /*1d60*/  IMAD.MOV.U32 R144, RZ, RZ, R151.reuse ;  /* 0x000000ffff907224 */ /* 0x100fe200078e0097 */
[----:B------:R-:W-:Y:S01]  /*1d70*/  UIADD3 UR18, UR6, 0x6, URZ ;  /* 0x0000000606127890 */ /* 0x000fe2000fffe03f */
[--C-:B------:R-:W-:Y:S01]  /*1d80*/  IMAD.MOV.U32 R143, RZ, RZ, R151.reuse ;  /* 0x000000ffff8f7224 */ /* 0x100fe200078e0097 */
[----:B------:R-:W-:Y:S01]  /*1d90*/  UMOV UR17, 0x40000040 ;  /* 0x4000004000117882 */ /* 0x000fe20000000000 */
[----:B------:R-:W-:Y:S01]  /*1da0*/  UMOV UR19, 0x40000040 ;  /* 0x4000004000137882 */ /* 0x000fe20000000000 */
[----:B------:R-:W-:Y:S01]  /*1db0*/  ULDC UR6, c[0x0][0x988] ;  /* 0x0002620000067ab9 */ /* 0x000fe20000000800 */
        /* <DEDUP_REMOVED lines=24> */
[----:B------:R-:W-:Y:S01]  /*1f40*/  HGMMA.64x192x16.F32 R24, gdesc[UR8], R24, gsb0 ;  /* 0x02e00000081879f0 */ /* 0x000fe20008000818 */
[----:B---3--:R-:W-:-:S05]  /*1f50*/  IADD3 R120, R120, 0xc0, -R0 ;  /* 0x000000c078787810 */ /* 0x008fca0007ffe800 */
[----:B------:R-:W-:Y:S02]  /*1f60*/  IMAD R5, R19, -0xc0, R120 ;  /* 0xffffff4013057824 */ /* 0x000fe400078e0278 */
[----:B------:R-:W-:-:S03]  /*1f70*/  IMAD.MOV.U32 R120, RZ, RZ, R151 ;  /* 0x000000ffff787224 */ /* 0x000fc600078e0097 */
        /* <DEDUP_REMOVED lines=17> */
[----:B-12---:R-:W-:-:S02]  /*2090*/  FMNMX.FTZ R3, R24, R25, !PT ;  /* 0x0000001918037209 */ /* 0x006fc40007810000 */
        /* <DEDUP_REMOVED lines=170> */
[----:B------:R-:W-:Y:S02]  /*2b40*/  P2R R11, PR, RZ, 0x4 ;  /* 0x00000004ff0b7803 */ /* 0x000fe40000000000 */
[----:B------:R-:W-:Y:S02]  /*2b50*/  FMNMX.FTZ R12, R117, R0, !PT ;  /* 0x00000000750c7209 */ /* 0x000fe40007810000 */
[----:B------:R-:W-:Y:S02]  /*2b60*/  P2R R9, PR, RZ, 0x2 ;  /* 0x00000002ff097803 */ /* 0x000fe40000000000 */
[----:B------:R-:W-:Y:S01]  /*2b70*/  ISETP.GT.AND P1, PT, R5, 0xa0, PT ;  /* 0x000000a00500780c */ /* 0x000fe20003f24270 */
[----:B------:R-:W1:Y:S01]  /*2b80*/  SHFL.BFLY PT, R3, R12, 0x2, 0x1f ;  /* 0x0c401f000c037f89 */ /* 0x000e6200000e0000 */
[----:B------:R-:W-:-:S02]  /*2b90*/  P2R R10, PR, RZ, 0x1 ;  /* 0x00000001ff0a7803 */ /* 0x000fc40000000000 */
[----:B------:R-:W-:Y:S02]  /*2ba0*/  FSEL R106, R106, -INF , P1 ;  /* 0xff8000006a6a7808 */ /* 0x000fe40000800000 */
[----:B------:R-:W-:Y:S02]  /*2bb0*/  ISETP.NE.AND P1, PT, R9, RZ, PT ;  /* 0x000000ff0900720c */ /* 0x000fe40003f25270 */
[----:B------:R-:W-:Y:S02]  /*2bc0*/  ISETP.GT.AND P0, PT, R5, 0x99, PT ;  /* 0x000000990500780c */ /* 0x000fe40003f04270 */
[----:B------:R-:W-:Y:S02]  /*2bd0*/  FSEL R107, R107, -INF , P1 ;  /* 0xff8000006b6b7808 */ /* 0x000fe40000800000 */
[----:B------:R-:W-:Y:S02]  /*2be0*/  ISETP.NE.AND P1, PT, R7, RZ, PT ;  /* 0x000000ff0700720c */ /* 0x000fe40003f25270 */
[----:B------:R-:W-:-:S02]  /*2bf0*/  FSEL R103, R103, -INF , P0 ;  /* 0xff80000067677808 */ /* 0x000fc40000000000 */
[----:B------:R-:W-:Y:S02]  /*2c00*/  ISETP.NE.AND P0, PT, R10, RZ, PT ;  /* 0x000000ff0a00720c */ /* 0x000fe40003f05270 */
[----:B------:R-:W-:Y:S02]  /*2c10*/  FSEL R114, R114, -INF , P3 ;  /* 0xff80000072727808 */ /* 0x000fe40001800000 */
[----:B------:R-:W-:Y:S02]  /*2c20*/  FSEL R110, R110, -INF , P0 ;  /* 0xff8000006e6e7808 */ /* 0x000fe40000000000 */
[----:B------:R-:W-:Y:S02]  /*2c30*/  ISETP.NE.AND P0, PT, R6, RZ, PT ;  /* 0x000000ff0600720c */ /* 0x000fe40003f05270 */
[----:B------:R-:W-:Y:S01]  /*2c40*/  FSEL R115, R115, -INF , P4 ;  /* 0xff80000073737808 */ /* 0x000fe20002000000 */
[----:B------:R-:W-:Y:S01]  /*2c50*/  @!P1 VIADD R4, R4, 0x30840 ;  /* 0x0003084004049836 */ /* 0x000fe20000000000 */
[----:B-1----:R-:W-:Y:S01]  /*2c60*/  FMNMX.FTZ R13, R12, R3, !PT ;  /* 0x000000030c0d7209 */ /* 0x002fe20007810000 */
[----:B------:R-:W-:Y:S01]  /*2c70*/  IMAD.U32 R3, RZ, RZ, UR6 ;  /* 0x00000006ff037e24 */ /* 0x000fe2000f8e00ff */
[----:B------:R-:W-:-:S02]  /*2c80*/  FSEL R118, R118, -INF , P5 ;  /* 0xff80000076767808 */ /* 0x000fc40002800000 */
[----:B------:R-:W-:Y:S01]  /*2c90*/  FSEL R119, R119, -INF , P6 ;  /* 0xff80000077777808 */ /* 0x000fe20003000000 */
[----:B------:R-:W1:Y:S01]  /*2ca0*/  SHFL.BFLY PT, R0, R13, 0x1, 0x1f ;  /* 0x0c201f000d007f89 */ /* 0x000e6200000e0000 */
[----:B------:R-:W-:-:S04]  /*2cb0*/  @!P1 PRMT R4, RZ, 0x654, R4 ;  /* 0x00000654ff049816 */ /* 0x000fc80000000004 */
[----:B------:R2:W-:Y:S01]  /*2cc0*/  @!P1 SYNCS.ARRIVE.TRANS64.RED.A1T0 RZ, [R4+URZ], RZ ;  /* 0x000000ff04ff99a7 */ /* 0x0005e2000810043f */
[----:B-1----:R-:W-:-:S04]  /*2cd0*/  FMNMX.FTZ R0, R13, R0, !PT ;  /* 0x000000000d007209 */ /* 0x002fc80007810000 */
[C---:B------:R-:W-:Y:S01]  /*2ce0*/  FSETP.NEU.FTZ.AND P2, PT, R0.reuse, -INF , PT ;  /* 0xff8000000000780b */ /* 0x040fe20003f5d000 */
[----:B------:R-:W-:-:S05]  /*2cf0*/  FMUL.FTZ R8, R0, R3 ;  /* 0x0000000300087220 */ /* 0x000fca0000410000 */
[----:B------:R-:W-:Y:S02]  /*2d00*/  FSEL R8, R8, RZ, P2 ;  /* 0x000000ff08087208 */ /* 0x000fe40001000000 */
[----:B------:R-:W-:Y:S02]  /*2d10*/  ISETP.NE.AND P2, PT, R11, RZ, PT ;  /* 0x000000ff0b00720c */ /* 0x000fe40003f45270 */
        /* <DEDUP_REMOVED lines=11> */
[--C-:B0-----:R-:W-:Y:S01]  /*2dd0*/  FFMA.FTZ R14, R33, R3, -R8.reuse ;  /* 0x00000003210e7223 */ /* 0x101fe20000010808 */
        /* <DEDUP_REMOVED lines=14> */
[--C-:B------:R-:W-:Y:S01]  /*2ec0*/  FFMA.FTZ R45, R72, R3, -R8.reuse ;  /* 0x00000003482d7223 */ /* 0x100fe20000010808 */
[----:B------:R-:W-:Y:S01]  /*2ed0*/  FSEL R111, R111, -INF , P2 ;  /* 0xff8000006f6f7808 */ /* 0x000fe20001000000 */
[----:B------:R-:W-:Y:S01]  /*2ee0*/  MUFU.EX2 R5, R5 ;  /* 0x0000000500057308 */ /* 0x000fe20000000800 */
[----:B------:R-:W-:Y:S01]  /*2ef0*/  FMNMX.FTZ R36, R42, R11, !PT ;  /* 0x0000000b2a247209 */ /* 0x000fe20007810000 */
[-CC-:B------:R-:W-:Y:S01]  /*2f00*/  FFMA.FTZ R32, R53, R3.reuse, -R8.reuse ;  /* 0x0000000335207223 */ /* 0x180fe20000010808 */
[-CC-:B------:R-:W-:Y:S01]  /*2f10*/  FFMA.FTZ R53, R77, R3.reuse, -R8.reuse ;  /* 0x000000034d357223 */ /* 0x180fe20000010808 */
[-CC-:B------:R-:W-:Y:S01]  /*2f20*/  FFMA.FTZ R77, R100, R3.reuse, -R8.reuse ;  /* 0x00000003644d7223 */ /* 0x180fe20000010808 */
[----:B------:R-:W-:Y:S01]  /*2f30*/  FMNMX.FTZ R11, R43, R36, !PT ;  /* 0x000000242b0b7209 */ /* 0x000fe20007810000 */
[-CC-:B------:R-:W-:Y:S01]  /*2f40*/  FFMA.FTZ R36, R57, R3.reuse, -R8.reuse ;  /* 0x0000000339247223 */ /* 0x180fe20000010808 */
[--C-:B------:R-:W-:Y:S01]  /*2f50*/  FFMA.FTZ R57, R81, R3, -R8.reuse ;  /* 0x0000000351397223 */ /* 0x100fe20000010808 */
[----:B------:R-:W2:Y:S01]  /*2f60*/  MUFU.EX2 R6, R6 ;  /* 0x0000000600067308 */ /* 0x000ea20000000800 */
[----:B------:R-:W-:Y:S01]  /*2f70*/  FMNMX.FTZ R40, R46, R11, !PT ;  /* 0x0000000b2e287209 */ /* 0x000fe20007810000 */
[-CC-:B------:R-:W-:Y:S01]  /*2f80*/  FFMA.FTZ R81, R108, R3.reuse, -R8.reuse ;  /* 0x000000036c517223 */ /* 0x180fe20000010808 */
[-CC-:B------:R-:W-:Y:S01]  /*2f90*/  FFMA.FTZ R61, R61, R3.reuse, -R8.reuse ;  /* 0x000000033d3d7223 */ /* 0x180fe20000010808 */
[----:B------:R-:W-:Y:S01]  /*2fa0*/  FFMA.FTZ R116, R116, R3, -R8 ;  /* 0x0000000374747223 */ /* 0x000fe20000010808 */
[----:B------:R-:W-:-:S03]  /*2fb0*/  FMNMX.FTZ R11, R47, R40, !PT ;  /* 0x000000282f0b7209 */ /* 0x000fc60007810000 */
[----:B------:R-:W0:Y:S01]  /*2fc0*/  MUFU.EX2 R7, R7 ;  /* 0x0000000700077308 */ /* 0x000e220000000800 */
[----:B------:R-:W-:-:S04]  /*2fd0*/  FMNMX.FTZ R40, R50, R11, !PT ;  /* 0x0000000b32287209 */ /* 0x000fc80007810000 */
[----:B------:R-:W-:-:S03]  /*2fe0*/  FMNMX.FTZ R11, R51, R40, !PT ;  /* 0x00000028330b7209 */ /* 0x000fc60007810000 */
[----:B------:R-:W1:Y:S01]  /*2ff0*/  MUFU.EX2 R13, R13 ;  /* 0x0000000d000d7308 */ /* 0x000e620000000800 */
[----:B------:R-:W-:Y:S02]  /*3000*/  FMNMX.FTZ R40, R54, R11, !PT ;  /* 0x0000000b36287209 */ /* 0x000fe40007810000 */
[----:B--2---:R-:W-:Y:S02]  /*3010*/  F2FP.F16.F32.PACK_AB R4, R6, R5 ;  /* 0x000000050604723e */ /* 0x004fe400000000ff */
[----:B------:R-:W-:-:S03]  /*3020*/  FMNMX.FTZ R11, R55, R40, !PT ;  /* 0x00000028370b7209 */ /* 0x000fc60007810000 */
[----:B------:R-:W2:Y:S01]  /*3030*/  MUFU.EX2 R12, R12 ;  /* 0x0000000c000c7308 */ /* 0x000ea20000000800 */
[----:B------:R-:W-:-:S04]  /*3040*/  FMNMX.FTZ R40, R58, R11, !PT ;  /* 0x0000000b3a287209 */ /* 0x000fc80007810000 */
[----:B------:R-:W-:Y:S01]  /*3050*/  FMNMX.FTZ R11, R59, R40, !PT ;  /* 0x000000283b0b7209 */ /* 0x000fe20007810000 */
[-CC-:B------:R-:W-:Y:S01]  /*3060*/  FFMA.FTZ R40, R65, R3.reuse, -R8.reuse ;  /* 0x0000000341287223 */ /* 0x180fe20000010808 */
[--C-:B------:R-:W-:Y:S01]  /*3070*/  FFMA.FTZ R65, R88, R3, -R8.reuse ;  /* 0x0000000358417223 */ /* 0x100fe20000010808 */
[----:B------:R-:W3:Y:S01]  /*3080*/  MUFU.EX2 R14, R14 ;  /* 0x0000000e000e7308 */ /* 0x000ee20000000800 */
[----:B------:R-:W-:Y:S01]  /*3090*/  FMNMX.FTZ R44, R62, R11, !PT ;  /* 0x0000000b3e2c7209 */ /* 0x000fe20007810000 */
[----:B------:R-:W-:-:S03]  /*30a0*/  FFMA.FTZ R88, R113, R3, -R8 ;  /* 0x0000000371587223 */ /* 0x000fc60000010808 */
[----:B------:R-:W-:-:S03]  /*30b0*/  FMNMX.FTZ R11, R63, R44, !PT ;  /* 0x0000002c3f0b7209 */ /* 0x000fc60007810000 */
[----:B------:R-:W-:Y:S01]  /*30c0*/  MUFU.EX2 R15, R15 ;  /* 0x0000000f000f7308 */ /* 0x000fe20000000800 */
[----:B------:R-:W-:-:S04]  /*30d0*/  FMNMX.FTZ R44, R66, R11, !PT ;  /* 0x0000000b422c7209 */ /* 0x000fc80007810000 */
        /* <DEDUP_REMOVED lines=9> */
[----:B------:R-:W-:Y:S01]  /*3170*/  FMNMX.FTZ R11, R75, R48, !PT ;  /* 0x000000304b0b7209 */ /* 0x000fe20007810000 */
[-CC-:B------:R-:W-:Y:S01]  /*3180*/  FFMA.FTZ R48, R73, R3.reuse, -R8.reuse ;  /* 0x0000000349307223 */ /* 0x180fe20000010808 */
[--C-:B------:R-:W-:Y:S02]  /*3190*/  FFMA.FTZ R73, R96, R3, -R8.reuse ;  /* 0x0000000360497223 */ /* 0x100fe40000010808 */
[----:B------:R-:W-:Y:S01]  /*31a0*/  FMNMX.FTZ R52, R78, R11, !PT ;  /* 0x0000000b4e347209 */ /* 0x000fe20007810000 */
[----:B------:R-:W-:Y:S03]  /*31b0*/  MUFU.EX2 R10, R10 ;  /* 0x0000000a000a7308 */ /* 0x000fe60000000800 */
[----:B------:R-:W-:Y:S01]  /*31c0*/  FMNMX.FTZ R11, R79, R52, !PT ;  /* 0x000000344f0b7209 */ /* 0x000fe20007810000 */
[----:B------:R-:W-:-:S03]  /*31d0*/  FFMA.FTZ R52, R76, R3, -R8 ;  /* 0x000000034c347223 */ /* 0x000fc60000010808 */
[----:B------:R-:W-:Y:S01]  /*31e0*/  FMNMX.FTZ R56, R82, R11, !PT ;  /* 0x0000000b52387209 */ /* 0x000fe20007810000 */
[----:B------:R-:W-:Y:S03]  /*31f0*/  MUFU.EX2 R20, R20 ;  /* 0x0000001400147308 */ /* 0x000fe60000000800 */
[----:B------:R-:W-:-:S04]  /*3200*/  FMNMX.FTZ R11, R83, R56, !PT ;  /* 0x00000038530b7209 */ /* 0x000fc80007810000 */
        /* <DEDUP_REMOVED lines=15> */
[-CC-:B------:R-:W-:Y:S01]  /*3300*/  FFMA.FTZ R64, R85, R3.reuse, -R8.reuse ;  /* 0x0000000355407223 */ /* 0x180fe20000010808 */
[----:B------:R-:W-:-:S02]  /*3310*/  FFMA.FTZ R85, R112, R3, -R8 ;  /* 0x0000000370557223 */ /* 0x000fc40000010808 */
        /* <DEDUP_REMOVED lines=18> */
[----:B------:R-:W-:-:S04]  /*3440*/  FFMA.FTZ R76, R97, R3, -R8 ;  /* 0x00000003614c7223 */ /* 0x000fc80000010808 */
[----:B------:R-:W4:Y:S01]  /*3450*/  SHFL.BFLY PT, R80, R11, 0x2, 0x1f ;  /* 0x0c401f000b507f89 */ /* 0x000f2200000e0000 */
[----:B------:R-:W-:Y:S08]  /*3460*/  MUFU.EX2 R37, R37 ;  /* 0x0000002500257308 */ /* 0x000ff00000000800 */
[----:B------:R-:W-:Y:S08]  /*3470*/  MUFU.EX2 R40, R40 ;  /* 0x0000002800287308 */ /* 0x000ff00000000800 */
[----:B------:R-:W-:Y:S01]  /*3480*/  MUFU.EX2 R41, R41 ;  /* 0x0000002900297308 */ /* 0x000fe20000000800 */
[----:B----4-:R-:W-:Y:S01]  /*3490*/  FMNMX.FTZ R89, R11, R80, !PT ;  /* 0x000000500b597209 */ /* 0x010fe20007810000 */
[----:B------:R-:W-:-:S06]  /*34a0*/  FFMA.FTZ R80, R105, R3, -R8 ;  /* 0x0000000369507223 */ /* 0x000fcc0000010808 */
[----:B------:R-:W-:Y:S01]  /*34b0*/  MUFU.EX2 R44, R44 ;  /* 0x0000002c002c7308 */ /* 0x000fe20000000800 */
[----:B------:R-:W-:Y:S01]  /*34c0*/  FFMA.FTZ R8, R117, R3, -R8 ;  /* 0x0000000375087223 */ /* 0x000fe20000010808 */
[----:B------:R-:W4:Y:S06]  /*34d0*/  SHFL.BFLY PT, R96, R89, 0x1, 0x1f ;  /* 0x0c201f0059607f89 */ /* 0x000f2c00000e0000 */
[----:B------:R-:W-:Y:S08]  /*34e0*/  MUFU.EX2 R45, R45 ;  /* 0x0000002d002d7308 */ /* 0x000ff00000000800 */
[----:B------:R-:W-:Y:S08]  /*34f0*/  MUFU.EX2 R48, R48 ;  /* 0x0000003000307308 */ /* 0x000ff00000000800 */
[----:B------:R-:W-:Y:S01]  /*3500*/  MUFU.EX2 R52, R52 ;  /* 0x0000003400347308 */ /* 0x000fe20000000800 */
[----:B----4-:R-:W-:-:S04]  /*3510*/  FMNMX.FTZ R11, R89, R96, !PT ;  /* 0x00000060590b7209 */ /* 0x010fc80007810000 */
        /* <DEDUP_REMOVED lines=13> */
[----:B------:R-:W-:Y:S01]  /*35f0*/  FADD.FTZ R66, R5, R6 ;  /* 0x0000000605427221 */ /* 0x000fe20000010000 */
[-CC-:B------:R-:W-:Y:S01]  /*3600*/  FFMA.FTZ R108, R38, R3.reuse, -R96.reuse ;  /* 0x00000003266c7223 */ /* 0x180fe20000010860 */
[-CC-:B------:R-:W-:Y:S01]  /*3610*/  FFMA.FTZ R30, R43, R3.reuse, -R96.reuse ;  /* 0x000000032b1e7223 */ /* 0x180fe20000010860 */
[-C--:B------:R-:W-:Y:S01]  /*3620*/  FFMA.FTZ R43, R67, R3.reuse, -R96 ;  /* 0x00000003432b7223 */ /* 0x080fe20000010860 */
[----:B0-----:R-:W-:Y:S01]  /*3630*/  FADD.FTZ R66, R7, R66 ;  /* 0x0000004207427221 */ /* 0x001fe20000010000 */
[----:B------:R-:W-:Y:S01]  /*3640*/  FFMA.FTZ R109, R39, R3, -R96 ;  /* 0x00000003276d7223 */ /* 0x000fe20000010860 */
[C---:B-1----:R-:W-:Y:S01]  /*3650*/  F2FP.F16.F32.PACK_AB R6, R13.reuse, R7 ;  /* 0x000000070d06723e */ /* 0x042fe200000000ff */
[----:B------:R-:W0:Y:S01]  /*3660*/  MUFU.EX2 R97, R97 ;  /* 0x0000006100617308 */ /* 0x000e220000000800 */
[----:B------:R-:W-:Y:S01]  /*3670*/  FADD.FTZ R67, R13, R66 ;  /* 0x000000420d437221 */ /* 0x000fe20000010000 */
[-CC-:B------:R-:W-:Y:S01]  /*3680*/  FFMA.FTZ R27, R42, R3.reuse, -R96.reuse ;  /* 0x000000032a1b7223 */ /* 0x180fe20000010860 */
[-CC-:B------:R-:W-:Y:S01]  /*3690*/  FFMA.FTZ R31, R46, R3.reuse, -R96.reuse ;  /* 0x000000032e1f7223 */ /* 0x180fe20000010860 */
[-CC-:B------:R-:W-:Y:S01]  /*36a0*/  FFMA.FTZ R46, R70, R3.reuse, -R96.reuse ;  /* 0x00000003462e7223 */ /* 0x180fe20000010860 */
[----:B--2---:R-:W-:Y:S01]  /*36b0*/  FADD.FTZ R7, R12, R67 ;  /* 0x000000430c077221 */ /* 0x004fe20000010000 */
[----:B---3--:R-:W-:Y:S01]  /*36c0*/  F2FP.F16.F32.PACK_AB R12, R14, R12 ;  /* 0x0000000c0e0c723e */ /* 0x008fe200000000ff */
        /* <DEDUP_REMOVED lines=26> */
[----:B--2---:R-:W-:Y:S01]  /*3870*/  FADD.FTZ R5, R101, R66 ;  /* 0x0000004265057221 */ /* 0x004fe20000010000 */
[----:B------:R-:W-:Y:S01]  /*3880*/  FADD.FTZ R66, R14, R7 ;  /* 0x000000070e427221 */ /* 0x000fe20000010000 */
[-CC-:B------:R-:W-:Y:S01]  /*3890*/  FFMA.FTZ R98, R98, R3.reuse, -R96.reuse ;  /* 0x0000000362627223 */ /* 0x180fe20000010860 */
[-CC-:B------:R-:W-:Y:S01]  /*38a0*/  FFMA.FTZ R99, R99, R3.reuse, -R96.reuse ;  /* 0x0000000363637223 */ /* 0x180fe20000010860 */
[-C--:B------:R-:W-:Y:S01]  /*38b0*/  FFMA.FTZ R102, R102, R3.reuse, -R96 ;  /* 0x0000000366667223 */ /* 0x080fe20000010860 */
[----:B------:R-:W-:Y:S01]  /*38c0*/  FADD.FTZ R70, R15, R66 ;  /* 0x000000420f467221 */ /* 0x000fe20000010000 */
[-C--:B------:R-:W-:Y:S01]  /*38d0*/  FFMA.FTZ R66, R82, R3.reuse, -R96 ;  /* 0x0000000352427223 */ /* 0x080fe20000010860 */
[----:B------:R-:W2:Y:S01]  /*38e0*/  MUFU.EX2 R108, R108 ;  /* 0x0000006c006c7308 */ /* 0x000ea20000000800 */
[----:B0-----:R-:W-:Y:S01]  /*38f0*/  FADD.FTZ R14, R104, R5 ;  /* 0x00000005680e7221 */ /* 0x001fe20000010000 */
[----:B------:R-:W-:Y:S01]  /*3900*/  FADD.FTZ R70, R25, R70 ;  /* 0x0000004619467221 */ /* 0x000fe20000010000 */
[----:B------:R-:W-:Y:S01]  /*3910*/  F2FP.F16.F32.PACK_AB R5, R97, R26 ;  /* 0x0000001a6105723e */ /* 0x000fe200000000ff */
[-CC-:B------:R-:W-:Y:S01]  /*3920*/  FFMA.FTZ R82, R94, R3.reuse, -R96.reuse ;  /* 0x000000035e527223 */ /* 0x180fe20000010860 */
[-CC-:B------:R-:W-:Y:S01]  /*3930*/  FFMA.FTZ R103, R103, R3.reuse, -R96.reuse ;  /* 0x0000000367677223 */ /* 0x180fe20000010860 */
[-CC-:B------:R-:W-:Y:S01]  /*3940*/  FFMA.FTZ R106, R106, R3.reuse, -R96.reuse ;  /* 0x000000036a6a7223 */ /* 0x180fe20000010860 */
[----:B------:R-:W-:Y:S01]  /*3950*/  FFMA.FTZ R107, R107, R3, -R96 ;  /* 0x000000036b6b7223 */ /* 0x000fe20000010860 */
[----:B------:R-:W0:Y:S01]  /*3960*/  MUFU.EX2 R109, R109 ;  /* 0x0000006d006d7308 */ /* 0x000e220000000800 */
[----:B-1----:R-:W-:Y:S01]  /*3970*/  FADD.FTZ R7, R105, R14 ;  /* 0x0000000e69077221 */ /* 0x002fe20000010000 */
[----:B------:R-:W-:Y:S01]  /*3980*/  F2FP.F16.F32.PACK_AB R14, R25, R15 ;  /* 0x0000000f190e723e */ /* 0x000fe200000000ff */
[----:B------:R-:W-:Y:S01]  /*3990*/  FADD.FTZ R25, R9, R70 ;  /* 0x0000004609197221 */ /* 0x000fe20000010000 */
[----:B------:R-:W-:Y:S01]  /*39a0*/  F2FP.F16.F32.PACK_AB R13, R105, R104 ;  /* 0x00000068690d723e */ /* 0x000fe200000000ff */
[-CC-:B------:R-:W-:Y:S01]  /*39b0*/  FFMA.FTZ R110, R110, R3.reuse, -R96.reuse ;  /* 0x000000036e6e7223 */ /* 0x180fe20000010860 */
[-CC-:B------:R-:W-:Y:S01]  /*39c0*/  FFMA.FTZ R111, R111, R3.reuse, -R96.reuse ;  /* 0x000000036f6f7223 */ /* 0x180fe20000010860 */
[----:B------:R-:W-:Y:S01]  /*39d0*/  FADD.FTZ R87, R10, R25 ;  /* 0x000000190a577221 */ /* 0x000fe20000010000 */
[----:B------:R-:W1:Y:S01]  /*39e0*/  MUFU.EX2 R27, R27 ;  /* 0x0000001b001b7308 */ /* 0x000e620000000800 */
[----:B--2---:R-:W-:Y:S01]  /*39f0*/  FADD.FTZ R26, R108, R7 ;  /* 0x000000076c1a7221 */ /* 0x004fe20000010000 */
[----:B------:R-:W-:Y:S01]  /*3a00*/  F2FP.F16.F32.PACK_AB R7, R101, R100 ;  /* 0x000000646507723e */ /* 0x000fe200000000ff */
[----:B------:R-:W-:Y:S01]  /*3a10*/  FADD.FTZ R70, R20, R87 ;  /* 0x0000005714467221 */ /* 0x000fe20000010000 */
[-CC-:B------:R-:W-:Y:S01]  /*3a20*/  FFMA.FTZ R114, R114, R3.reuse, -R96.reuse ;  /* 0x0000000372727223 */ /* 0x180fe20000010860 */
[-CC-:B------:R-:W-:Y:S01]  /*3a30*/  FFMA.FTZ R118, R118, R3.reuse, -R96.reuse ;  /* 0x0000000376767223 */ /* 0x180fe20000010860 */
[-C--:B------:R-:W-:Y:S01]  /*3a40*/  FFMA.FTZ R115, R115, R3.reuse, -R96 ;  /* 0x0000000373737223 */ /* 0x080fe20000010860 */
[----:B------:R-:W-:Y:S01]  /*3a50*/  FADD.FTZ R87, R21, R70 ;  /* 0x0000004615577221 */ /* 0x000fe20000010000 */
[----:B------:R-:W2:Y:S01]  /*3a60*/  MUFU.EX2 R30, R30 ;  /* 0x0000001e001e7308 */ /* 0x000ea20000000800 */
[C---:B0-----:R-:W-:Y:S01]  /*3a70*/  FADD.FTZ R26, R109.reuse, R26 ;  /* 0x0000001a6d1a7221 */ /* 0x041fe20000010000 */
[----:B------:R0:W-:Y:S01]  /*3a80*/  STSM.16.M88.4 [R16+0x1e800], R4 ;  /* 0x01e8000410007844 */ /* 0x0001e20000000200 */
[----:B------:R-:W-:Y:S01]  /*3a90*/  FADD.FTZ R87, R24, R87 ;  /* 0x0000005718577221 */ /* 0x000fe20000010000 */
[----:B------:R-:W-:Y:S01]  /*3aa0*/  F2FP.F16.F32.PACK_AB R15, R109, R108 ;  /* 0x0000006c6d0f723e */ /* 0x000fe200000000ff */
[----:B------:R-:W-:Y:S01]  /*3ab0*/  FFMA.FTZ R96, R119, R3, -R96 ;  /* 0x0000000377607223 */ /* 0x000fe20000010860 */
[C---:B------:R-:W-:Y:S01]  /*3ac0*/  F2FP.F16.F32.PACK_AB R24, R28.reuse, R24 ;  /* 0x000000181c18723e */ /* 0x040fe200000000ff */
[----:B------:R-:W-:Y:S01]  /*3ad0*/  FADD.FTZ R70, R28, R87 ;  /* 0x000000571c467221 */ /* 0x000fe20000010000 */
[----:B------:R-:W3:Y:S01]  /*3ae0*/  MUFU.EX2 R31, R31 ;  /* 0x0000001f001f7308 */ /* 0x000ee20000000800 */
[----:B-1----:R-:W-:Y:S01]  /*3af0*/  FADD.FTZ R25, R27, R26 ;  /* 0x0000001a1b197221 */ /* 0x002fe20000010000 */
[----:B------:R1:W-:Y:S01]  /*3b00*/  STSM.16.M88.4 [R23], R12 ;  /* 0x0000000c17007844 */ /* 0x0003e20000000200 */
[----:B------:R-:W-:-:S04]  /*3b10*/  FADD.FTZ R87, R29, R70 ;  /* 0x000000461d577221 */ /* 0x000fc80000010000 */
[----:B------:R-:W-:Y:S01]  /*3b20*/  FADD.FTZ R70, R32, R87 ;  /* 0x0000005720467221 */ /* 0x000fe20000010000 */
[----:B------:R-:W4:Y:S01]  /*3b30*/  MUFU.EX2 R34, R34 ;  /* 0x0000002200227308 */ /* 0x000f220000000800 */
[----:B--2---:R-:W-:Y:S01]  /*3b40*/  FADD.FTZ R26, R30, R25 ;  /* 0x000000191e1a7221 */ /* 0x004fe20000010000 */
[----:B0-----:R-:W-:Y:S01]  /*3b50*/  F2FP.F16.F32.PACK_AB R4, R10, R9 ;  /* 0x000000090a04723e */ /* 0x001fe200000000ff */
[----:B------:R-:W-:Y:S01]  /*3b60*/  FADD.FTZ R87, R33, R70 ;  /* 0x0000004621577221 */ /* 0x000fe20000010000 */
[----:B------:R-:W-:-:S03]  /*3b70*/  F2FP.F16.F32.PACK_AB R6, R21, R20 ;  /* 0x000000141506723e */ /* 0x000fc600000000ff */
[C---:B------:R-:W-:Y:S01]  /*3b80*/  FADD.FTZ R70, R36.reuse, R87 ;  /* 0x0000005724467221 */ /* 0x040fe20000010000 */
[----:B------:R-:W0:Y:S01]  /*3b90*/  MUFU.EX2 R38, R38 ;  /* 0x0000002600267308 */ /* 0x000e220000000800 */
[----:B---3--:R-:W-:Y:S01]  /*3ba0*/  FADD.FTZ R25, R31, R26 ;  /* 0x0000001a1f197221 */ /* 0x008fe20000010000 */
[----:B-1----:R-:W-:Y:S01]  /*3bb0*/  F2FP.F16.F32.PACK_AB R12, R36, R33 ;  /* 0x00000021240c723e */ /* 0x002fe200000000ff */
[----:B------:R-:W-:Y:S01]  /*3bc0*/  FADD.FTZ R70, R49, R70 ;  /* 0x0000004631467221 */ /* 0x000fe20000010000 */
[----:B------:R-:W-:-:S03]  /*3bd0*/  F2FP.F16.F32.PACK_AB R14, R61, R49 ;  /* 0x000000313d0e723e */ /* 0x000fc600000000ff */
[----:B------:R-:W-:Y:S01]  /*3be0*/  FADD.FTZ R70, R61, R70 ;  /* 0x000000463d467221 */ /* 0x000fe20000010000 */
[----:B------:R-:W1:Y:S01]  /*3bf0*/  MUFU.EX2 R39, R39 ;  /* 0x0000002700277308 */ /* 0x000e620000000800 */
[----:B----4-:R-:W-:Y:S02]  /*3c00*/  FADD.FTZ R25, R34, R25 ;  /* 0x0000001922197221 */ /* 0x010fe40000010000 */
[----:B------:R-:W-:-:S04]  /*3c10*/  FADD.FTZ R9, R37, R70 ;  /* 0x0000004625097221 */ /* 0x000fc80000010000 */
[----:B------:R-:W-:Y:S01]  /*3c20*/  FADD.FTZ R20, R40, R9 ;  /* 0x0000000928147221 */ /* 0x000fe20000010000 */
[----:B------:R-:W2:Y:S01]  /*3c30*/  MUFU.EX2 R42, R42 ;  /* 0x0000002a002a7308 */ /* 0x000ea20000000800 */
[----:B0-----:R-:W-:Y:S01]  /*3c40*/  FADD.FTZ R26, R38, R25 ;  /* 0x00000019261a7221 */ /* 0x001fe20000010000 */
[----:B------:R-:W-:Y:S01]  /*3c50*/  F2FP.F16.F32.PACK_AB R40, R40, R37 ;  /* 0x000000252828723e */ /* 0x000fe200000000ff */
[----:B------:R-:W-:-:S04]  /*3c60*/  FADD.FTZ R5, R41, R20 ;  /* 0x0000001429057221 */ /* 0x000fc80000010000 */
[----:B------:R-:W-:Y:S01]  /*3c70*/  FADD.FTZ R28, R44, R5 ;  /* 0x000000052c1c7221 */ /* 0x000fe20000010000 */
[----:B------:R-:W0:Y:S01]  /*3c80*/  MUFU.EX2 R47, R47 ;  /* 0x0000002f002f7308 */ /* 0x000e220000000800 */
[----:B-1----:R-:W-:Y:S01]  /*3c90*/  FADD.FTZ R25, R39, R26 ;  /* 0x0000001a27197221 */ /* 0x002fe20000010000 */
[----:B------:R-:W-:Y:S01]  /*3ca0*/  F2FP.F16.F32.PACK_AB R5, R30, R27 ;  /* 0x0000001b1e05723e */ /* 0x000fe200000000ff */
[----:B------:R-:W-:-:S04]  /*3cb0*/  FADD.FTZ R15, R45, R28 ;  /* 0x0000001c2d0f7221 */ /* 0x000fc80000010000 */
[----:B------:R-:W-:Y:S01]  /*3cc0*/  FADD.FTZ R15, R48, R15 ;  /* 0x0000000f300f7221 */ /* 0x000fe20000010000 */
[----:B------:R-:W1:Y:S01]  /*3cd0*/  MUFU.EX2 R50, R50 ;  /* 0x0000003200327308 */ /* 0x000e620000000800 */
[----:B--2---:R-:W-:Y:S01]  /*3ce0*/  FADD.FTZ R26, R42, R25 ;  /* 0x000000192a1a7221 */ /* 0x004fe20000010000 */
[----:B------:R-:W-:Y:S01]  /*3cf0*/  F2FP.F16.F32.PACK_AB R48, R48, R45 ;  /* 0x0000002d3030723e */ /* 0x000fe200000000ff */
[----:B------:R-:W-:-:S05]  /*3d00*/  FADD.FTZ R28, R52, R15 ;  /* 0x0000000f341c7221 */ /* 0x000fca0000010000 */
[----:B------:R-:W2:Y:S01]  /*3d10*/  MUFU.EX2 R51, R51 ;  /* 0x0000003300337308 */ /* 0x000ea20000000800 */
[C---:B0-----:R-:W-:Y:S01]  /*3d20*/  FADD.FTZ R25, R47.reuse, R26 ;  /* 0x0000001a2f197221 */ /* 0x041fe20000010000 */
[----:B------:R-:W-:Y:S02]  /*3d30*/  F2FP.F16.F32.PACK_AB R27, R47, R42 ;  /* 0x0000002a2f1b723e */ /* 0x000fe400000000ff */
[----:B------:R-:W-:-:S04]  /*3d40*/  F2FP.F16.F32.PACK_AB R42, R44, R41 ;  /* 0x000000292c2a723e */ /* 0x000fc800000000ff */
[----:B------:R-:W0:Y:S01]  /*3d50*/  MUFU.EX2 R54, R54 ;  /* 0x0000003600367308 */ /* 0x000e220000000800 */
[----:B-1----:R-:W-:-:S07]  /*3d60*/  FADD.FTZ R26, R50, R25 ;  /* 0x00000019321a7221 */ /* 0x002fce0000010000 */
[----:B------:R-:W1:Y:S01]  /*3d70*/  MUFU.EX2 R59, R59 ;  /* 0x0000003b003b7308 */ /* 0x000e620000000800 */
[----:B--2---:R-:W-:Y:S01]  /*3d80*/  FADD.FTZ R25, R51, R26 ;  /* 0x0000001a33197221 */ /* 0x004fe20000010000 */
[----:B------:R-:W-:-:S06]  /*3d90*/  F2FP.F16.F32.PACK_AB R26, R32, R29 ;  /* 0x0000001d201a723e */ /* 0x000fcc00000000ff */
        /* <DEDUP_REMOVED lines=13> */
[----:B------:R-:W-:-:S05]  /*3e70*/  F2FP.F16.F32.PACK_AB R7, R34, R31 ;  /* 0x0000001f2207723e */ /* 0x000fca00000000ff */
[----:B------:R1:W-:Y:S01]  /*3e80*/  STSM.16.M88.4 [R18], R4 ;  /* 0x0000000412007844 */ /* 0x0003e20000000200 */
[----:B------:R-:W3:Y:S01]  /*3e90*/  MUFU.EX2 R62, R62 ;  /* 0x0000003e003e7308 */ /* 0x000ee20000000800 */
[C---:B--2---:R-:W-:Y:S01]  /*3ea0*/  FADD.FTZ R13, R55.reuse, R20 ;  /* 0x00000014370d7221 */ /* 0x044fe20000010000 */
[----:B------:R-:W-:Y:S01]  /*3eb0*/  F2FP.F16.F32.PACK_AB R43, R55, R46 ;  /* 0x0000002e372b723e */ /* 0x000fe200000000ff */
[----:B------:R-:W-:Y:S05]  /*3ec0*/  STSM.16.M88.4 [R17], R24 ;  /* 0x0000001811007844 */ /* 0x000fea0000000200 */
[----:B------:R-:W2:Y:S01]  /*3ed0*/  MUFU.EX2 R63, R63 ;  /* 0x0000003f003f7308 */ /* 0x000ea20000000800 */
[----:B0-----:R-:W-:Y:S01]  /*3ee0*/  FADD.FTZ R21, R58, R13 ;  /* 0x0000000d3a157221 */ /* 0x001fe20000010000 */
[----:B------:R-:W-:-:S02]  /*3ef0*/  F2FP.F16.F32.PACK_AB R13, R51, R50 ;  /* 0x00000032330d723e */ /* 0x000fc400000000ff */
[----:B------:R-:W-:-:S03]  /*3f00*/  F2FP.F16.F32.PACK_AB R50, R53, R52 ;  /* 0x000000343532723e */ /* 0x000fc600000000ff */
[----:B------:R0:W-:Y:S01]  /*3f10*/  STSM.16.M88.4 [R16+0x24800], R12 ;  /* 0x0248000c10007844 */ /* 0x0001e20000000200 */
[----:B------:R-:W4:Y:S01]  /*3f20*/  MUFU.EX2 R67, R67 ;  /* 0x0000004300437308 */ /* 0x000f220000000800 */
[C---:B---3--:R-:W-:Y:S01]  /*3f30*/  FADD.FTZ R20, R62.reuse, R21 ;  /* 0x000000153e147221 */ /* 0x048fe20000010000 */
[----:B------:R-:W-:Y:S01]  /*3f40*/  FADD.FTZ R21, R53, R28 ;  /* 0x0000001c35157221 */ /* 0x000fe20000010000 */
[----:B------:R-:W-:Y:S01]  /*3f50*/  F2FP.F16.F32.PACK_AB R49, R62, R58 ;  /* 0x0000003a3e31723e */ /* 0x000fe200000000ff */
[----:B------:R-:W-:Y:S02]  /*3f60*/  STSM.16.M88.4 [R153], R40 ;  /* 0x0000002899007844 */ /* 0x000fe40000000200 */
[----:B------:R-:W-:Y:S02]  /*3f70*/  FADD.FTZ R28, R56, R21 ;  /* 0x00000015381c7221 */ /* 0x000fe40000010000 */
[----:B------:R-:W3:Y:S01]  /*3f80*/  MUFU.EX2 R57, R57 ;  /* 0x0000003900397308 */ /* 0x000ee20000000800 */
[----:B--2---:R-:W-:-:S07]  /*3f90*/  FADD.FTZ R20, R63, R20 ;  /* 0x000000143f147221 */ /* 0x004fce0000010000 */
[----:B------:R-:W2:Y:S01]  /*3fa0*/  MUFU.EX2 R66, R66 ;  /* 0x0000004200427308 */ /* 0x000ea20000000800 */
[C---:B----4-:R-:W-:Y:S01]  /*3fb0*/  FADD.FTZ R21, R67.reuse, R20 ;  /* 0x0000001443157221 */ /* 0x050fe20000010000 */
[----:B------:R-:W-:-:S05]  /*3fc0*/  F2FP.F16.F32.PACK_AB R51, R67, R63 ;  /* 0x0000003f4333723e */ /* 0x000fca00000000ff */
[----:B------:R-:W-:Y:S01]  /*3fd0*/  STSM.16.M88.4 [R18+0x6000], R48 ;  /* 0x0060003012007844 */ /* 0x000fe20000000200 */
[----:B------:R-:W4:Y:S01]  /*3fe0*/  MUFU.EX2 R60, R60 ;  /* 0x0000003c003c7308 */ /* 0x000f220000000800 */
[C---:B---3--:R-:W-:Y:S01]  /*3ff0*/  FADD.FTZ R29, R57.reuse, R28 ;  /* 0x0000001c391d7221 */ /* 0x048fe20000010000 */
[----:B------:R-:W-:-:S06]  /*4000*/  F2FP.F16.F32.PACK_AB R56, R57, R56 ;  /* 0x000000383938723e */ /* 0x000fcc00000000ff */
[----:B------:R-:W1:Y:S01]  /*4010*/  MUFU.EX2 R71, R71 ;  /* 0x0000004700477308 */ /* 0x000e620000000800 */
[----:B--2---:R-:W-:-:S07]  /*4020*/  FADD.FTZ R20, R66, R21 ;  /* 0x0000001542147221 */ /* 0x004fce0000010000 */
[----:B------:R-:W2:Y:S01]  /*4030*/  MUFU.EX2 R64, R64 ;  /* 0x0000004000407308 */ /* 0x000ea20000000800 */
[----:B----4-:R-:W-:-:S07]  /*4040*/  FADD.FTZ R29, R60, R29 ;  /* 0x0000001d3c1d7221 */ /* 0x010fce0000010000 */
        /* <DEDUP_REMOVED lines=12> */
[----:B------:R-:W-:-:S05]  /*4110*/  F2FP.F16.F32.PACK_AB R59, R75, R74 ;  /* 0x0000004a4b3b723e */ /* 0x000fca00000000ff */
[----:B------:R-:W-:Y:S01]  /*4120*/  STSM.16.M88.4 [R17+0x6000], R56 ;  /* 0x0060003811007844 */ /* 0x000fe20000000200 */
        /* <DEDUP_REMOVED lines=19> */
[----:B------:R-:W-:-:S06]  /*4260*/  F2FP.F16.F32.PACK_AB R76, R76, R73 ;  /* 0x000000494c4c723e */ /* 0x000fcc00000000ff */
[----:B------:R-:W1:Y:S01]  /*4270*/  MUFU.EX2 R9, R98 ;  /* 0x0000006200097308 */ /* 0x000e620000000800 */
[C---:B--2---:R-:W-:Y:S01]  /*4280*/  FADD.FTZ R4, R83.reuse, R4 ;  /* 0x0000000453047221 */ /* 0x044fe20000010000 */
[----:B------:R-:W-:-:S05]  /*4290*/  F2FP.F16.F32.PACK_AB R71, R83, R82 ;  /* 0x000000525347723e */ /* 0x000fca00000000ff */
[----:B------:R-:W-:Y:S01]  /*42a0*/  STSM.16.M88.4 [R16+0x2a800], R68 ;  /* 0x02a8004410007844 */ /* 0x000fe20000000200 */
[----:B------:R-:W0:Y:S01]  /*42b0*/  MUFU.EX2 R93, R93 ;  /* 0x0000005d005d7308 */ /* 0x000e220000000800 */
[----:B---3--:R-:W-:-:S07]  /*42c0*/  FADD.FTZ R6, R77, R6 ;  /* 0x000000064d067221 */ /* 0x008fce0000010000 */
        /* <DEDUP_REMOVED lines=17> */
[----:B------:R-:W-:-:S05]  /*43e0*/  F2FP.F16.F32.PACK_AB R79, R103, R102 ;  /* 0x00000066674f723e */ /* 0x000fca00000000ff */
[----:B------:R-:W-:Y:S01]  /*43f0*/  STSM.16.M88.4 [R152], R76 ;  /* 0x0000004c98007844 */ /* 0x000fe20000000200 */
        /* <DEDUP_REMOVED lines=16> */
[----:B------:R-:W-:-:S05]  /*4500*/  F2FP.F16.F32.PACK_AB R83, R111, R110 ;  /* 0x0000006e6f53723e */ /* 0x000fca00000000ff */
[----:B------:R-:W-:Y:S01]  /*4510*/  STSM.16.M88.4 [R18+0xc000], R80 ;  /* 0x00c0005012007844 */ /* 0x000fe20000000200 */
[----:B------:R-:W0:Y:S01]  /*4520*/  MUFU.EX2 R6, R115 ;  /* 0x0000007300067308 */ /* 0x000e220000000800 */
[C---:B--2---:R-:W-:Y:S01]  /*4530*/  FADD.FTZ R14, R88.reuse, R7 ;  /* 0x00000007580e7221 */ /* 0x044fe20000010000 */
[----:B------:R-:W-:-:S06]  /*4540*/  F2FP.F16.F32.PACK_AB R4, R88, R85 ;  /* 0x000000555804723e */ /* 0x000fcc00000000ff */
[----:B------:R-:W-:Y:S01]  /*4550*/  MUFU.EX2 R89, R116 ;  /* 0x0000007400597308 */ /* 0x000fe20000000800 */
[----:B-1----:R-:W-:-:S07]  /*4560*/  FADD.FTZ R7, R5, R12 ;  /* 0x0000000c05077221 */ /* 0x002fce0000010000 */
[----:B------:R-:W1:Y:S01]  /*4570*/  MUFU.EX2 R8, R8 ;  /* 0x0000000800087308 */ /* 0x000e620000000800 */
[C---:B0-----:R-:W-:Y:S01]  /*4580*/  FADD.FTZ R9, R6.reuse, R7 ;  /* 0x0000000706097221 */ /* 0x041fe20000010000 */
[----:B------:R-:W-:-:S06]  /*4590*/  F2FP.F16.F32.PACK_AB R5, R6, R5 ;  /* 0x000000050605723e */ /* 0x000fcc00000000ff */
[----:B------:R-:W-:Y:S08]  /*45a0*/  MUFU.EX2 R118, R118 ;  /* 0x0000007600767308 */ /* 0x000ff00000000800 */
[----:B------:R-:W0:Y:S01]  /*45b0*/  MUFU.EX2 R13, R96 ;  /* 0x00000060000d7308 */ /* 0x000e220000000800 */
[----:B-1----:R-:W-:Y:S01]  /*45c0*/  F2FP.F16.F32.PACK_AB R6, R8, R89 ;  /* 0x000000590806723e */ /* 0x002fe200000000ff */
[----:B------:R-:W-:Y:S01]  /*45d0*/  FADD.FTZ R89, R89, R14 ;  /* 0x0000000e59597221 */ /* 0x000fe20000010000 */
[----:B0-----:R-:W-:Y:S01]  /*45e0*/  F2FP.F16.F32.PACK_AB R7, R13, R118 ;  /* 0x000000760d07723e */ /* 0x001fe200000000ff */
[----:B------:R-:W-:-:S02]  /*45f0*/  FADD.FTZ R118, R118, R9 ;  /* 0x0000000976767221 */ /* 0x000fc40000010000 */
[----:B------:R-:W-:Y:S01]  /*4600*/  FADD.FTZ R9, R8, R89 ;  /* 0x0000005908097221 */ /* 0x000fe20000010000 */
[----:B------:R-:W-:Y:S01]  /*4610*/  VIADD R8, R19, 0xfffffffe ;  /* 0xfffffffe13087836 */ /* 0x000fe20000000000 */
[----:B------:R0:W-:Y:S04]  /*4620*/  STSM.16.M88.4 [R17+0xc000], R4 ;  /* 0x00c0000411007844 */ /* 0x0001e80000000200 */
[----:B------:R-:W-:Y:S01]  /*4630*/  ISETP.GE.AND P2, PT, R8, R22, PT ;  /* 0x000000160800720c */ /* 0x000fe20003f46270 */
[----:B------:R1:W-:Y:S06]  /*4640*/  MEMBAR.ALL.CTA ;  /* 0x0000000000007992 */ /* 0x0003ec0000008000 */
[----:B-1----:R-:W1:Y:S01]  /*4650*/  FENCE.VIEW.ASYNC.S ;  /* 0x00000000000073c6 */ /* 0x002e620000000000 */
[----:B0-----:R-:W-:Y:S01]  /*4660*/  FADD.FTZ R5, R13, R118 ;  /* 0x000000760d057221 */ /* 0x001fe20000010000 */
[----:B-1----:R-:W-:-:S04]  /*4670*/  NOP ;  /* 0x0000000000007918 */ /* 0x002fc80000000000 */
[----:B------:R-:W-:Y:S05]  /*4680*/  @!P2 BRA `(.L_x_12315) ;  /* 0x0000002800c8a947 */ /* 0x000fea0003800000 */
[----:B------:R-:W-:Y:S01]  /*4690*/  IMAD.MOV.U32 R7, RZ, RZ, R11 ;  /* 0x000000ffff077224 */ /* 0x000fe200078e000b */
[----:B------:R-:W-:Y:S01]  /*46a0*/  CS2R R150, SRZ ;  /* 0x0000000000967805 */ /* 0x000fe2000001ff00 */
        /* <DEDUP_REMOVED lines=17> */
[----:B------:R-:W-:-:S06]  /*47c0*/  UMOV UR6, UR36 ;  /* 0x0000002400067c82 */ /* 0x000fcc0008000000 */
.L_x_12324:
[----:B------:R-:W-:Y:S01]  /*47d0*/  UIADD3 UR36, UR6, 0x1, URZ ;  /* 0x0000000106247890 */ /* 0x000fe2000fffe03f */
[----:B------:R-:W-:-:S03]  /*47e0*/  ISETP.NE.AND P3, PT, RZ, UR39, PT ;  /* 0x00000027ff007c0c */ /* 0x000fc6000bf65270 */
[----:B------:R-:W-:-:S04]  /*47f0*/  UISETP.NE.AND UP0, UPT, UR36, 0x2, UPT ;  /* 0x000000022400788c */ /* 0x000fc8000bf05270 */
[----:B------:R-:W-:Y:S02]  /*4800*/  USEL UR7, URZ, 0x1, UP0 ;  /* 0x000000013f077887 */ /* 0x000fe40008000000 */
[----:B------:R-:W-:-:S04]  /*4810*/  USEL UR36, UR36, URZ, UP0 ;  /* 0x0000003f24247287 */ /* 0x000fc80008000000 */
[----:B------:R-:W-:Y:S01]  /*4820*/  LOP3.LUT R2, R4, UR7, RZ, 0x3c, !PT ;  /* 0x0000000704027c12 */ /* 0x000fe2000f8e3cff */
[----:B----4-:R-:W-:Y:S07]  /*4830*/  @P3 BRA `(.L_x_12316) ;  /* 0x0000000000283947 */ /* 0x010fee0003800000 */
[----:B------:R-:W-:Y:S05]  /*4840*/  @!P0 BRA `(.L_x_12317) ;  /* 0x0000000000048947 */ /* 0x000fea0003800000 */
[----:B------:R-:W-:Y:S01]  /*4850*/  BPT.TRAP 0x1 ;  /* 0x000000040000795c */ /* 0x000fe20000300000 */
.L_x_12317:
[----:B------:R-:W-:Y:S01]  /*4860*/  ULEA UR7, UR36, UR37, 0x3 ;  /* 0x0000002524077291 */ /* 0x000fe2000f8e183f */
[----:B------:R-:W-:-:S08]  /*4870*/  SHF.L.U32 R0, R2, 0x1f, RZ ;  /* 0x0000001f02007819 */ /* 0x000fd000000006ff */
[----:B------:R0:W1:Y:S01]  /*4880*/  SYNCS.PHASECHK.TRANS64.TRYWAIT P2, [UR7+0x30830], R0 ;  /* 0x03083000ff0075a7 */ /* 0x0000620008040147 */
[----:B------:R-:W-:Y:S05]  /*4890*/  @!P0 BRA `(.L_x_12318) ;  /* 0x0000000000048947 */ /* 0x000fea0003800000 */
[----:B------:R-:W-:Y:S01]  /*48a0*/  BPT.TRAP 0x1 ;  /* 0x000000040000795c */ /* 0x000fe20000300000 */
.L_x_12318:
[----:B-1----:R-:W-:Y:S05]  /*48b0*/  @P2 BRA `(.L_x_12316) ;  /* 0x0000000000082947 */ /* 0x002fea0003800000 */
[----:B------:R-:W1:Y:S02]  /*48c0*/  SYNCS.PHASECHK.TRANS64.TRYWAIT P2, [UR7+0x30830], R0 ;  /* 0x03083000ff0075a7 */ /* 0x000e640008040147 */
[----:B-1----:R-:W-:Y:S05]  /*48d0*/  @!P2 BRA `(.L_x_12319) ;  /* 0x000000b00080a947 */ /* 0x002fea0003800000 */
.L_x_12316:
[----:B-1----:R-:W1:Y:S01]  /*48e0*/  S2R R3, SR_TID.X ;  /* 0x0000000000037919 */ /* 0x002e620000002100 */
[----:B------:R-:W-:Y:S01]  /*48f0*/  UIMAD UR26, UR36, 0x600, UR20 ;  /* 0x00000600241a78a4 */ /* 0x000fe2000f8e0214 */
[----:B------:R-:W-:Y:S01]  /*4900*/  UMOV UR24, UR4 ;  /* 0x0000000400187c82 */ /* 0x000fe20008000000 */
        /* <DEDUP_REMOVED lines=23> */
[----:B0-----:R-:W-:Y:S05]  /*4a80*/  @P3 BRA `(.L_x_12320) ;  /* 0x0000000000283947 */ /* 0x001fea0003800000 */
[----:B------:R-:W-:Y:S05]  /*4a90*/  @!P0 BRA `(.L_x_12321) ;  /* 0x0000000000048947 */ /* 0x000fea0003800000 */
[----:B------:R-:W-:Y:S01]  /*4aa0*/  BPT.TRAP 0x1 ;  /* 0x000000040000795c */ /* 0x000fe20000300000 */
.L_x_12321:
[----:B------:R-:W-:Y:S01]  /*4ab0*/  ULEA UR7, UR6, UR37, 0x3 ;  /* 0x0000002506077291 */ /* 0x000fe2000f8e183f */
[----:B------:R-:W-:-:S08]  /*4ac0*/  SHF.L.U32 R0, R4, 0x1f, RZ ;  /* 0x0000001f04007819 */ /* 0x000fd000000006ff */
[----:B------:R0:W1:Y:S01]  /*4ad0*/  SYNCS.PHASECHK.TRANS64.TRYWAIT P2, [UR7+0x30850], R0 ;  /* 0x03085000ff0075a7 */ /* 0x0000620008040147 */
[----:B------:R-:W-:Y:S05]  /*4ae0*/  @!P0 BRA `(.L_x_12322) ;  /* 0x0000000000048947 */ /* 0x000fea0003800000 */
[----:B------:R-:W-:Y:S01]  /*4af0*/  BPT.TRAP 0x1 ;  /* 0x000000040000795c */ /* 0x000fe20000300000 */
.L_x_12322:
[----:B-1----:R-:W-:Y:S05]  /*4b00*/  @P2 BRA `(.L_x_12320) ;  /* 0x0000000000082947 */ /* 0x002fea0003800000 */
[----:B------:R-:W1:Y:S02]  /*4b10*/  SYNCS.PHASECHK.TRANS64.TRYWAIT P2, [UR7+0x30850], R0 ;  /* 0x03085000ff0075a7 */ /* 0x000e640008040147 */
[----:B-1----:R-:W-:Y:S05]  /*4b20*/  @!P2 BRA `(.L_x_12323) ;  /* 0x000000b00004a947 */ /* 0x002fea0003800000 */
.L_x_12320:
[----:B------:R-:W-:Y:S01]  /*4b30*/  ULEA UR10, UR38, UR37, 0xd ;  /* 0x00000025260a7291 */ /* 0x000fe2000f8e683f */
[----:B------:R-:W-:Y:S01]  /*4b40*/  WARPGROUP.ARRIVE ;  /* 0x00000000000079c5 */ /* 0x000fe20000000000 */
[----:B------:R-:W-:Y:S01]  /*4b50*/  UIADD3 UR7, UR37, 0x400, URZ ;  /* 0x0000040025077890 */ /* 0x000fe2000fffe03f */
[----:B01----:R-:W-:Y:S01]  /*4b60*/  FMNMX.FTZ R0, R24, R6, !PT ;  /* 0x0000000618007209 */ /* 0x003fe20007810000 */
[----:B------:R-:W-:Y:S01]  /*4b70*/  UIADD3 UR10, UR10, 0x1e800, URZ ;  /* 0x0001e8000a0a7890 */ /* 0x000fe2000fffe03f */
[----:B------:R-:W-:Y:S01]  /*4b80*/  FMNMX.FTZ R11, R26, R7, !PT ;  /* 0x000000071a0b7209 */ /* 0x000fe20007810000 */
[----:B------:R-:W-:Y:S01]  /*4b90*/  USHF.R.U32.HI UR7, URZ, 0x4, UR7 ;  /* 0x000000043f077899 */ /* 0x000fe20008011607 */
[----:B------:R-:W-:Y:S01]  /*4ba0*/  FMNMX.FTZ R0, R25, R0, !PT ;  /* 0x0000000019007209 */ /* 0x000fe20007810000 */
[----:B------:R-:W-:Y:S01]  /*4bb0*/  USHF.R.U32.HI UR10, URZ, 0x4, UR10 ;  /* 0x000000043f0a7899 */ /* 0x000fe2000801160a */
[----:B------:R-:W-:Y:S01]  /*4bc0*/  FMNMX.FTZ R11, R27, R11, !PT ;  /* 0x0000000b1b0b7209 */ /* 0x000fe20007810000 */
[----:B------:R-:W-:Y:S01]  /*4bd0*/  ULOP3.LUT UR7, UR7, 0x3fff, URZ, 0xc0, !UPT ;  /* 0x00003fff07077892 */ /* 0x000fe2000f8ec03f */
[----:B------:R-:W-:Y:S01]  /*4be0*/  FMNMX.FTZ R0, R28, R0, !PT ;  /* 0x000000001c007209 */ /* 0x000fe20007810000 */
[----:B------:R-:W-:Y:S01]  /*4bf0*/  ULOP3.LUT UR10, UR10, 0x3fff, URZ, 0xc0, !UPT ;  /* 0x00003fff0a0a7892 */ /* 0x000fe2000f8ec03f */
[----:B------:R-:W-:Y:S01]  /*4c00*/  FMNMX.FTZ R11, R30, R11, !PT ;  /* 0x0000000b1e0b7209 */ /* 0x000fe20007810000 */
[----:B------:R-:W-:Y:S01]  /*4c10*/  UIMAD UR14, UR6, 0x600, UR7 ;  /* 0x00000600060e78a4 */ /* 0x000fe2000f8e0207 */
[----:B------:R-:W-:Y:S01]  /*4c20*/  FMNMX.FTZ R0, R29, R0, !PT ;  /* 0x000000001d007209 */ /* 0x000fe20007810000 */
[----:B------:R-:W-:Y:S01]  /*4c30*/  ULOP3.LUT UR10, UR10, 0x10000, URZ, 0xfc, !UPT ;  /* 0x000100000a0a7892 */ /* 0x000fe2000f8efc3f */
[----:B------:R-:W-:Y:S01]  /*4c40*/  FMNMX.FTZ R11, R31, R11, !PT ;  /* 0x0000000b1f0b7209 */ /* 0x000fe20007810000 */
[----:B------:R-:W-:Y:S01]  /*4c50*/  UMOV UR27, 0x40000040 ;  /* 0x40000040001b7882 */ /* 0x000fe20000000000 */
[----:B------:R-:W-:Y:S01]  /*4c60*/  UMOV UR25, 0x40000040 ;  /* 0x4000004000197882 */ /* 0x000fe20000000000 */
[----:B------:R-:W-:Y:S01]  /*4c70*/  FMNMX.FTZ R0, R32, R0, !PT ;  /* 0x0000000020007209 */ /* 0x000fe20007810000 */
[----:B------:R-:W-:Y:S01]  /*4c80*/  UMOV UR26, UR14 ;  /* 0x0000000e001a7c82 */ /* 0x000fe20008000000 */
[----:B------:R-:W-:Y:S01]  /*4c90*/  FMNMX.FTZ R11, R34, R11, !PT ;  /* 0x0000000b220b7209 */ /* 0x000fe20007810000 */
        /* <DEDUP_REMOVED lines=9> */
[----:B------:R-:W-:Y:S01]  /*4d30*/  FMNMX.FTZ R11, R38, R11, !PT ;  /* 0x0000000b260b7209 */ /* 0x000fe20007810000 */
[----:B------:R-:W0:Y:S01]  /*4d40*/  S2R R19, SR_TID.X ;  /* 0x0000000000137919 */ /* 0x000e220000002100 */
        /* <DEDUP_REMOVED lines=96> */
[----:B0-----:R-:W-:Y:S01]  /*5350*/  SHF.R.U32.HI R15, RZ, 0x7, R19 ;  /* 0x00000007ff0f7819 */ /* 0x001fe20000011613 */
[----:B------:R-:W0:Y:S01]  /*5360*/  SHFL.BFLY PT, R3, R0, 0x2, 0x1f ;  /* 0x0c401f0000037f89 */ /* 0x000e2200000e0000 */
[----:B------:R-:W-:-:S03]  /*5370*/  ISETP.GE.U32.AND P2, PT, R19, 0x180, PT ;  /* 0x000001801300780c */ /* 0x000fc60003f46070 */
[----:B------:R-:W1:Y:S01]  /*5380*/  SHFL.BFLY PT, R13, R11, 0x2, 0x1f ;  /* 0x0c401f000b0d7f89 */ /* 0x000e6200000e0000 */
[----:B0-----:R-:W-:Y:S02]  /*5390*/  FMNMX.FTZ R0, R0, R3, !PT ;  /* 0x0000000300007209 */ /* 0x001fe40007810000 */
[----:B-1----:R-:W-:-:S03]  /*53a0*/  FMNMX.FTZ R11, R11, R13, !PT ;  /* 0x0000000d0b0b7209 */ /* 0x002fc60007810000 */
[----:B------:R-:W0:Y:S04]  /*53b0*/  SHFL.BFLY PT, R3, R0, 0x1, 0x1f ;  /* 0x0c201f0000037f89 */ /* 0x000e2800000e0000 */
[----:B------:R-:W1:Y:S01]  /*53c0*/  SHFL.BFLY PT, R13, R11, 0x1, 0x1f ;  /* 0x0c201f000b0d7f89 */ /* 0x000e6200000e0000 */
[----:B0-----:R-:W-:Y:S02]  /*53d0*/  FMNMX.FTZ R0, R0, R3, !PT ;  /* 0x0000000300007209 */ /* 0x001fe40007810000 */
[----:B------:R-:W0:Y:S01]  /*53e0*/  LDC R3, c[0x0][0x988] ;  /* 0x00026200ff037b82 */ /* 0x000e220000000800 */
[----:B-1----:R-:W-:Y:S02]  /*53f0*/  FMNMX.FTZ R11, R11, R13, !PT ;  /* 0x0000000d0b0b7209 */ /* 0x002fe40007810000 */
[----:B------:R-:W-:Y:S01]  /*5400*/  FADD.FTZ R6, -R0, R6 ;  /* 0x0000000600067221 */ /* 0x000fe20000010100 */
[----:B------:R-:W-:-:S02]  /*5410*/  WARPGROUP.DEPBAR.LE gsb0, 0x0 ;  /* 0x00008000000079c5 */ /* 0x000fc40000010000 */
[----:B------:R-:W-:Y:S01]  /*5420*/  WARPGROUP.ARRIVE ;  /* 0x00000000000079c5 */ /* 0x000fe20000000000 */
[----:B------:R-:W-:-:S05]  /*5430*/  FADD.FTZ R7, -R11, R7 ;  /* 0x000000070b077221 */ /* 0x000fca0000010100 */
[----:B------:R-:W-:Y:S01]  /*5440*/  HGMMA.64x64x16.F32 R120, gdesc[UR24].tnspB, R120, gsb0 ;  /* 0x40e00000187879f0 */ /* 0x000fe20008000878 */
[----:B------:R-:W-:Y:S02]  /*5450*/  UIADD3 UR26, UR14, 0x200, URZ ;  /* 0x000002000e1a7890 */ /* 0x000fe4000fffe03f */
[----:B------:R-:W-:Y:S01]  /*5460*/  UIADD3 UR24, UR10, 0x600, URZ ;  /* 0x000006000a187890 */ /* 0x000fe2000fffe03f */
[----:B------:R-:W-:Y:S01]  /*5470*/  UMOV UR27, 0x40000040 ;  /* 0x40000040001b7882 */ /* 0x000fe20000000000 */
[----:B------:R-:W-:Y:S01]  /*5480*/  UMOV UR25, 0x40000040 ;  /* 0x4000004000197882 */ /* 0x000fe20000000000 */
[-C--:B0-----:R-:W-:Y:S01]  /*5490*/  FMUL.FTZ R7, R7, R3.reuse ;  /* 0x0000000307077220 */ /* 0x081fe20000410000 */
[-C--:B------:R-:W-:Y:S01]  /*54a0*/  FMUL.FTZ R4, R0, R3.reuse ;  /* 0x0000000300047220 */ /* 0x080fe20000410000 */
[-C--:B------:R-:W-:Y:S01]  /*54b0*/  FMUL.FTZ R14, R11, R3.reuse ;  /* 0x000000030b0e7220 */ /* 0x080fe20000410000 */
[-C--:B------:R-:W-:Y:S01]  /*54c0*/  FMUL.FTZ R6, R6, R3.reuse ;  /* 0x0000000306067220 */ /* 0x080fe20000410000 */
        /* <DEDUP_REMOVED lines=9> */
[----:B0-----:R-:W-:-:S02]  /*5560*/  VIADD R7, R15, 0x9 ;  /* 0x000000090f077836 */ /* 0x001fc40000000000 */
[-CC-:B------:R-:W-:Y:S01]  /*5570*/  FFMA.FTZ R40, R40, R3.reuse, -R4.reuse ;  /* 0x0000000328287223 */ /* 0x180fe20000010804 */
[-CC-:B------:R-:W-:Y:S01]  /*5580*/  FFMA.FTZ R41, R41, R3.reuse, -R4.reuse ;  /* 0x0000000329297223 */ /* 0x180fe20000010804 */
[-CC-:B------:R-:W-:Y:S01]  /*5590*/  FFMA.FTZ R44, R44, R3.reuse, -R4.reuse ;  /* 0x000000032c2c7223 */ /* 0x180fe20000010804 */
[-CC-:B------:R-:W-:Y:S01]  /*55a0*/  FFMA.FTZ R45, R45, R3.reuse, -R4.reuse ;  /* 0x000000032d2d7223 */ /* 0x180fe20000010804 */
[----:B------:R-:W-:Y:S01]  /*55b0*/  SEL R7, R7, 0x9, !P2 ;  /* 0x0000000907077807 */ /* 0x000fe20005000000 */
        /* <DEDUP_REMOVED lines=47> */
[----:B------:R-:W-:Y:S01]  /*58b0*/  FFMA.FTZ R43, R43, R3, -R14 ;  /* 0x000000032b2b7223 */ /* 0x000fe2000001080e */
[----:B------:R-:W-:-:S02]  /*58c0*/  WARPGROUP.DEPBAR.LE gsb0, 0x0 ;  /* 0x00008000000079c5 */ /* 0x000fc40000010000 */
[----:B------:R-:W-:Y:S01]  /*58d0*/  WARPGROUP.ARRIVE ;  /* 0x00000000000079c5 */ /* 0x000fe20000000000 */
[-CC-:B------:R-:W-:Y:S01]  /*58e0*/  FFMA.FTZ R46, R46, R3.reuse, -R14.reuse ;  /* 0x000000032e2e7223 */ /* 0x180fe2000001080e */
[-CC-:B------:R-:W-:Y:S01]  /*58f0*/  FFMA.FTZ R47, R47, R3.reuse, -R14.reuse ;  /* 0x000000032f2f7223 */ /* 0x180fe2000001080e */
[----:B------:R-:W1:Y:S01]  /*5900*/  MUFU.EX2 R25, R25 ;  /* 0x0000001900197308 */ /* 0x000e620000000800 */
[-CC-:B------:R-:W-:Y:S01]  /*5910*/  FFMA.FTZ R50, R50, R3.reuse, -R14.reuse ;  /* 0x0000000332327223 */ /* 0x180fe2000001080e */
[-CC-:B------:R-:W-:Y:S01]  /*5920*/  FFMA.FTZ R51, R51, R3.reuse, -R14.reuse ;  /* 0x0000000333337223 */ /* 0x180fe2000001080e */
[----:B------:R-:W-:Y:S01]  /*5930*/  HGMMA.64x64x16.F32 R120, gdesc[UR24].tnspB, R120, gsb0 ;  /* 0x40e00000187879f0 */ /* 0x000fe20008000878 */
[----:B------:R-:W-:Y:S01]  /*5940*/  UIADD3 UR26, UR14, 0x280, URZ ;  /* 0x000002800e1a7890 */ /* 0x000fe2000fffe03f */
[-CC-:B------:R-:W-:Y:S01]  /*5950*/  FFMA.FTZ R54, R54, R3.reuse, -R14.reuse ;  /* 0x0000000336367223 */ /* 0x180fe2000001080e */
[----:B------:R-:W-:Y:S01]  /*5960*/  UIADD3 UR24, UR10, 0x602, URZ ;  /* 0x000006020a187890 */ /* 0x000fe2000fffe03f */
[----:B------:R-:W-:Y:S01]  /*5970*/  FFMA.FTZ R55, R55, R3, -R14 ;  /* 0x0000000337377223 */ /* 0x000fe2000001080e */
[----:B------:R-:W-:Y:S01]  /*5980*/  UMOV UR27, 0x40000040 ;  /* 0x40000040001b7882 */ /* 0x000fe20000000000 */
[----:B------:R-:W-:Y:S01]  /*5990*/  UMOV UR25, 0x40000040 ;  /* 0x4000004000197882 */ /* 0x000fe20000000000 */
[----:B------:R-:W2:Y:S01]  /*59a0*/  MUFU.EX2 R26, R26 ;  /* 0x0000001a001a7308 */ /* 0x000ea20000000800 */
[----:B0-----:R-:W-:Y:S01]  /*59b0*/  FFMA.FTZ R6, R10, R9, R4 ;  /* 0x000000090a067223 */ /* 0x001fe20000010004 */
[-CC-:B------:R-:W-:Y:S01]  /*59c0*/  FFMA.FTZ R58, R58, R3.reuse, -R14.reuse ;  /* 0x000000033a3a7223 */ /* 0x180fe2000001080e */
[-CC-:B------:R-:W-:Y:S01]  /*59d0*/  FFMA.FTZ R59, R59, R3.reuse, -R14.reuse ;  /* 0x000000033b3b7223 */ /* 0x180fe2000001080e */
[-CC-:B------:R-:W-:Y:S01]  /*59e0*/  FFMA.FTZ R62, R62, R3.reuse, -R14.reuse ;  /* 0x000000033e3e7223 */ /* 0x180fe2000001080e */
[-CC-:B------:R-:W-:Y:S01]  /*59f0*/  FFMA.FTZ R63, R63, R3.reuse, -R14.reuse ;  /* 0x000000033f3f7223 */ /* 0x180fe2000001080e */
[-C--:B------:R-:W-:Y:S01]  /*5a00*/  FFMA.FTZ R66, R66, R3.reuse, -R14 ;  /* 0x0000000342427223 */ /* 0x080fe2000001080e */
[----:B-1----:R-:W-:Y:S01]  /*5a10*/  FADD.FTZ R6, R25, R6 ;  /* 0x0000000619067221 */ /* 0x002fe20000010000 */
[----:B------:R-:W0:Y:S01]  /*5a20*/  MUFU.EX2 R28, R28 ;  /* 0x0000001c001c7308 */ /* 0x000e220000000800 */
        /* <DEDUP_REMOVED lines=10> */
[-CC-:B------:R-:W-:Y:S01]  /*5ad0*/  FFMA.FTZ R83, R83, R3.reuse, -R14.reuse ;  /* 0x0000000353537223 */ /* 0x180fe2000001080e */
[-CC-:B------:R-:W-:Y:S01]  /*5ae0*/  FFMA.FTZ R86, R86, R3.reuse, -R14.reuse ;  /* 0x0000000356567223 */ /* 0x180fe2000001080e */
[-CC-:B------:R-:W-:Y:S01]  /*5af0*/  FFMA.FTZ R87, R87, R3.reuse, -R14.reuse ;  /* 0x0000000357577223 */ /* 0x180fe2000001080e */
[-CC-:B------:R-:W-:Y:S01]  /*5b00*/  FFMA.FTZ R90, R90, R3.reuse, -R14.reuse ;  /* 0x000000035a5a7223 */ /* 0x180fe2000001080e */
[-C--:B------:R-:W-:Y:S01]  /*5b10*/  FFMA.FTZ R91, R91, R3.reuse, -R14 ;  /* 0x000000035b5b7223 */ /* 0x080fe2000001080e */
        /* <DEDUP_REMOVED lines=18> */
[----:B------:R-:W-:Y:S01]  /*5c40*/  FFMA.FTZ R119, R119, R3, -R14 ;  /* 0x0000000377777223 */ /* 0x000fe2000001080e */
[----:B--2---:R-:W-:Y:S01]  /*5c50*/  FADD.FTZ R9, R29, R6 ;  /* 0x000000061d097221 */ /* 0x004fe20000010000 */
[----:B------:R-:W-:-:S02]  /*5c60*/  F2FP.F16.F32.PACK_AB R4, R25, R4 ;  /* 0x000000041904723e */ /* 0x000fc400000000ff */
[----:B------:R-:W-:Y:S02]  /*5c70*/  F2FP.F16.F32.PACK_AB R6, R29, R28 ;  /* 0x0000001c1d06723e */ /* 0x000fe400000000ff */
[----:B------:R-:W2:Y:S01]  /*5c80*/  MUFU.EX2 R12, R32 ;  /* 0x00000020000c7308 */ /* 0x000ea20000000800 */
[----:B------:R-:W-:Y:S01]  /*5c90*/  F2FP.F16.F32.PACK_AB R5, R27, R26 ;  /* 0x0000001a1b05723e */ /* 0x000fe200000000ff */
[----:B0-----:R-:W-:Y:S01]  /*5ca0*/  FADD.FTZ R13, R30, R13 ;  /* 0x0000000d1e0d7221 */ /* 0x001fe20000010000 */
[C---:B------:R-:W-:Y:S01]  /*5cb0*/  ISETP.GT.AND P2, PT, R8.reuse, R22, PT ;  /* 0x000000160800720c */ /* 0x040fe20003f44270 */
[----:B------:R-:W-:-:S04]  /*5cc0*/  VIADD R8, R8, 0xffffffff ;  /* 0xffffffff08087836 */ /* 0x000fc80000000000 */
[----:B------:R-:W0:Y:S01]  /*5cd0*/  MUFU.EX2 R33, R33 ;  /* 0x0000002100217308 */ /* 0x000e220000000800 */
[----:B-1----:R-:W-:-:S07]  /*5ce0*/  FADD.FTZ R13, R31, R13 ;  /* 0x0000000d1f0d7221 */ /* 0x002fce0000010000 */
[----:B------:R-:W1:Y:S01]  /*5cf0*/  MUFU.EX2 R34, R34 ;  /* 0x0000002200227308 */ /* 0x000e620000000800 */
[----:B--2---:R-:W-:Y:S01]  /*5d00*/  FADD.FTZ R9, R12, R9 ;  /* 0x000000090c097221 */ /* 0x004fe20000010000 */
[----:B------:R-:W-:Y:S02]  /*5d10*/  WARPGROUP.DEPBAR.LE gsb0, 0x0 ;  /* 0x00008000000079c5 */ /* 0x000fe40000010000 */
[----:B------:R-:W-:-:S04]  /*5d20*/  WARPGROUP.ARRIVE ;  /* 0x00000000000079c5 */ /* 0x000fc80000000000 */
[----:B------:R-:W2:Y:S01]  /*5d30*/  MUFU.EX2 R36, R36 ;  /* 0x0000002400247308 */ /* 0x000ea20000000800 */
[C---:B0-----:R-:W-:Y:S01]  /*5d40*/  FADD.FTZ R9, R33.reuse, R9 ;  /* 0x0000000921097221 */ /* 0x041fe20000010000 */
[----:B------:R-:W-:Y:S01]  /*5d50*/  F2FP.F16.F32.PACK_AB R12, R33, R12 ;  /* 0x0000000c210c723e */ /* 0x000fe200000000ff */
[----:B------:R-:W-:Y:S01]  /*5d60*/  HGMMA.64x64x16.F32 R120, gdesc[UR24].tnspB, R120, gsb0 ;  /* 0x40e00000187879f0 */ /* 0x000fe20008000878 */
[----:B------:R-:W-:Y:S02]  /*5d70*/  UIADD3 UR26, UR14, 0x300, URZ ;  /* 0x000003000e1a7890 */ /* 0x000fe4000fffe03f */
[----:B------:R-:W-:Y:S02]  /*5d80*/  UIADD3 UR24, UR10, 0x604, URZ ;  /* 0x000006040a187890 */ /* 0x000fe4000fffe03f */
[----:B------:R-:W0:Y:S01]  /*5d90*/  MUFU.EX2 R35, R35 ;  /* 0x0000002300237308 */ /* 0x000e220000000800 */
[----:B------:R-:W-:Y:S01]  /*5da0*/  UMOV UR27, 0x40000040 ;  /* 0x40000040001b7882 */ /* 0x000fe20000000000 */
[----:B------:R-:W-:Y:S01]  /*5db0*/  UMOV UR25, 0x40000040 ;  /* 0x4000004000197882 */ /* 0x000fe20000000000 */
[----:B-1----:R-:W-:-:S05]  /*5dc0*/  FADD.FTZ R13, R34, R13 ;  /* 0x0000000d220d7221 */ /* 0x002fca0000010000 */
        /* <DEDUP_REMOVED lines=10> */
[----:B------:R-:W-:Y:S01]  /*5e70*/  MUFU.EX2 R43, R43 ;  /* 0x0000002b002b7308 */ /* 0x000fe20000000800 */
[----:B0-----:R-:W-:-:S07]  /*5e80*/  FADD.FTZ R26, R40, R26 ;  /* 0x0000001a281a7221 */ /* 0x001fce0000010000 */
        /* <DEDUP_REMOVED lines=8> */
[----:B------:R-:W-:Y:S01]  /*5f10*/  HGMMA.64x64x16.F32 R120, gdesc[UR24].tnspB, R120, gsb0 ;  /* 0x40e00000187879f0 */ /* 0x000fe20008000878 */
        /* <DEDUP_REMOVED lines=84> */
[----:B------:R-:W-:Y:S07]  /*6460*/  HGMMA.64x64x16.F32 R120, gdesc[UR24].tnspB, R120, gsb0 ;  /* 0x40e00000187879f0 */ /* 0x000fee0008000878 */
        /* <DEDUP_REMOVED lines=35> */
[----:B------:R-:W-:Y:S01]  /*66a0*/  FMUL.FTZ R149, R149, R10 ;  /* 0x0000000a95957220 */ /* 0x000fe20000410000 */
        /* <DEDUP_REMOVED lines=23> */
[----:B------:R-:W-:Y:S01]  /*6820*/  FMUL.FTZ R151, R151, R19 ;  /* 0x0000001397977220 */ /* 0x000fe20000410000 */
[----:B------:R0:W-:Y:S01]  /*6830*/  @!P1 SYNCS.ARRIVE.TRANS64.RED.A1T0 RZ, [R7+URZ], RZ ;  /* 0x000000ff07ff99a7 */ /* 0x0001e2000810043f */
[----:B------:R-:W-:Y:S01]  /*6840*/  MUFU.EX2 R118, R118 ;  /* 0x0000007600767308 */ /* 0x000fe20000000800 */
[----:B0-----:R-:W-:-:S07]  /*6850*/  F2FP.F16.F32.PACK_AB R7, R31, R30 ;  /* 0x0000001e1f07723e */ /* 0x001fce00000000ff */
[----:B------:R-:W-:Y:S01]  /*6860*/  MUFU.EX2 R119, R119 ;  /* 0x0000007700777308 */ /* 0x000fe20000000800 */
[----:B------:R0:W-:Y:S04]  /*6870*/  STSM.16.M88.4 [R16+0x1e800], R4 ;  /* 0x01e8000410007844 */ /* 0x0001e80000000200 */
[----:B------:R1:W-:Y:S03]  /*6880*/  STSM.16.M88.4 [R23], R12 ;  /* 0x0000000c17007844 */ /* 0x0003e60000000200 */
[----:B0-----:R-:W0:Y:S08]  /*6890*/  MUFU.EX2 R4, R41 ;  /* 0x0000002900047308 */ /* 0x001e300000000800 */
[----:B------:R-:W2:Y:S08]  /*68a0*/  MUFU.EX2 R5, R42 ;  /* 0x0000002a00057308 */ /* 0x000eb00000000800 */
[----:B------:R-:W3:Y:S01]  /*68b0*/  MUFU.EX2 R6, R44 ;  /* 0x0000002c00067308 */ /* 0x000ee20000000800 */
[C---:B0-----:R-:W-:Y:S01]  /*68c0*/  FADD.FTZ R26, R4.reuse, R26 ;  /* 0x0000001a041a7221 */ /* 0x041fe20000010000 */
[----:B------:R-:W-:-:S06]  /*68d0*/  F2FP.F16.F32.PACK_AB R4, R4, R40 ;  /* 0x000000280404723e */ /* 0x000fcc00000000ff */
[----:B------:R-:W0:Y:S01]  /*68e0*/  MUFU.EX2 R7, R46 ;  /* 0x0000002e00077308 */ /* 0x000e220000000800 */
[----:B--2---:R-:W-:Y:S01]  /*68f0*/  FADD.FTZ R9, R5, R9 ;  /* 0x0000000905097221 */ /* 0x004fe20000010000 */
[----:B------:R-:W-:-:S03]  /*6900*/  F2FP.F16.F32.PACK_AB R5, R43, R5 ;  /* 0x000000052b05723e */ /* 0x000fc600000000ff */
[----:B------:R-:W-:Y:S01]  /*6910*/  FADD.FTZ R9, R43, R9 ;  /* 0x000000092b097221 */ /* 0x000fe20000010000 */
[----:B---3--:R-:W-:Y:S01]  /*6920*/  FADD.FTZ R26, R6, R26 ;  /* 0x0000001a061a7221 */ /* 0x008fe20000010000 */
[----:B------:R-:W-:-:S03]  /*6930*/  F2FP.F16.F32.PACK_AB R6, R45, R6 ;  /* 0x000000062d06723e */ /* 0x000fc600000000ff */
[----:B------:R-:W-:Y:S01]  /*6940*/  FADD.FTZ R26, R45, R26 ;  /* 0x0000001a2d1a7221 */ /* 0x000fe20000010000 */
[----:B0-----:R-:W-:-:S03]  /*6950*/  FADD.FTZ R9, R7, R9 ;  /* 0x0000000907097221 */ /* 0x001fc60000010000 */
[----:B------:R-:W-:Y:S01]  /*6960*/  FADD.FTZ R26, R48, R26 ;  /* 0x0000001a301a7221 */ /* 0x000fe20000010000 */
[----:B------:R-:W-:Y:S01]  /*6970*/  F2FP.F16.F32.PACK_AB R48, R49, R48 ;  /* 0x000000303130723e */ /* 0x000fe200000000ff */
[----:B------:R-:W-:Y:S02]  /*6980*/  FADD.FTZ R9, R47, R9 ;  /* 0x000000092f097221 */ /* 0x000fe40000010000 */
[----:B------:R-:W-:Y:S01]  /*6990*/  FADD.FTZ R26, R49, R26 ;  /* 0x0000001a311a7221 */ /* 0x000fe20000010000 */
[----:B------:R-:W-:Y:S01]  /*69a0*/  F2FP.F16.F32.PACK_AB R49, R25, R50 ;  /* 0x000000321931723e */ /* 0x000fe200000000ff */
[----:B------:R-:W-:Y:S02]  /*69b0*/  FADD.FTZ R9, R50, R9 ;  /* 0x0000000932097221 */ /* 0x000fe40000010000 */
[----:B------:R-:W-:Y:S01]  /*69c0*/  FADD.FTZ R27, R52, R26 ;  /* 0x0000001a341b7221 */ /* 0x000fe20000010000 */
[----:B------:R-:W-:Y:S01]  /*69d0*/  F2FP.F16.F32.PACK_AB R7, R47, R7 ;  /* 0x000000072f07723e */ /* 0x000fe200000000ff */
[----:B------:R-:W-:-:S02]  /*69e0*/  FADD.FTZ R26, R25, R9 ;  /* 0x00000009191a7221 */ /* 0x000fc40000010000 */
[----:B------:R-:W-:Y:S01]  /*69f0*/  FADD.FTZ R27, R53, R27 ;  /* 0x0000001b351b7221 */ /* 0x000fe20000010000 */
[----:B------:R-:W0:Y:S01]  /*6a00*/  MUFU.EX2 R9, R91 ;  /* 0x0000005b00097308 */ /* 0x000e220000000800 */
[----:B------:R2:W-:Y:S01]  /*6a10*/  STSM.16.M88.4 [R18], R4 ;  /* 0x0000000412007844 */ /* 0x0005e20000000200 */
[----:B------:R-:W-:Y:S01]  /*6a20*/  FADD.FTZ R26, R51, R26 ;  /* 0x0000001a331a7221 */ /* 0x000fe20000010000 */
[----:B------:R-:W-:Y:S01]  /*6a30*/  FADD.FTZ R27, R56, R27 ;  /* 0x0000001b381b7221 */ /* 0x000fe20000010000 */
[----:B------:R-:W-:Y:S02]  /*6a40*/  F2FP.F16.F32.PACK_AB R56, R57, R56 ;  /* 0x000000383938723e */ /* 0x000fe400000000ff */
[----:B------:R-:W-:Y:S01]  /*6a50*/  FADD.FTZ R26, R55, R26 ;  /* 0x0000001a371a7221 */ /* 0x000fe20000010000 */
[----:B------:R-:W-:Y:S01]  /*6a60*/  FADD.FTZ R27, R57, R27 ;  /* 0x0000001b391b7221 */ /* 0x000fe20000010000 */
[----:B------:R-:W3:Y:S01]  /*6a70*/  MUFU.EX2 R91, R94 ;  /* 0x0000005e005b7308 */ /* 0x000ee20000000800 */
[----:B------:R-:W-:Y:S01]  /*6a80*/  F2FP.F16.F32.PACK_AB R50, R53, R52 ;  /* 0x000000343532723e */ /* 0x000fe200000000ff */
[----:B------:R-:W-:Y:S01]  /*6a90*/  FADD.FTZ R26, R58, R26 ;  /* 0x0000001a3a1a7221 */ /* 0x000fe20000010000 */
[----:B------:R-:W-:Y:S01]  /*6aa0*/  FADD.FTZ R28, R60, R27 ;  /* 0x0000001b3c1c7221 */ /* 0x000fe20000010000 */
[----:B------:R-:W-:-:S02]  /*6ab0*/  F2FP.F16.F32.PACK_AB R51, R55, R51 ;  /* 0x000000333733723e */ /* 0x000fc400000000ff */
[C---:B------:R-:W-:Y:S01]  /*6ac0*/  FADD.FTZ R27, R24.reuse, R26 ;  /* 0x0000001a181b7221 */ /* 0x040fe20000010000 */
[----:B------:R-:W-:Y:S01]  /*6ad0*/  FADD.FTZ R26, R61, R28 ;  /* 0x0000001c3d1a7221 */ /* 0x000fe20000010000 */
[----:B------:R-:W-:Y:S01]  /*6ae0*/  F2FP.F16.F32.PACK_AB R57, R24, R58 ;  /* 0x0000003a1839723e */ /* 0x000fe200000000ff */
[----:B------:R4:W-:Y:S01]  /*6af0*/  STSM.16.M88.4 [R17], R48 ;  /* 0x0000003011007844 */ /* 0x0009e20000000200 */
        /* <DEDUP_REMOVED lines=23> */
[----:B--2---:R-:W-:Y:S01]  /*6c70*/  FADD.FTZ R5, R77, R26 ;  /* 0x0000001a4d057221 */ /* 0x004fe20000010000 */
[----:B------:R-:W-:Y:S01]  /*6c80*/  F2FP.F16.F32.PACK_AB R73, R20, R74 ;  /* 0x0000004a1449723e */ /* 0x000fe200000000ff */
[----:B------:R4:W-:Y:S01]  /*6c90*/  STSM.16.M88.4 [R153], R64 ;  /* 0x0000004099007844 */ /* 0x0009e20000000200 */
        /* <DEDUP_REMOVED lines=24> */
[----:B------:R-:W-:Y:S01]  /*6e20*/  F2FP.F16.F32.PACK_AB R89, R9, R90 ;  /* 0x0000005a0959723e */ /* 0x000fe200000000ff */
[----:B------:R4:W-:Y:S01]  /*6e30*/  STSM.16.M88.4 [R17+0x6000], R80 ;  /* 0x0060005011007844 */ /* 0x0009e20000000200 */
[----:B---3--:R-:W-:Y:S01]  /*6e40*/  FADD.FTZ R4, R91, R4 ;  /* 0x000000045b047221 */ /* 0x008fe20000010000 */
        /* <DEDUP_REMOVED lines=24> */
[----:B------:R4:W-:Y:S01]  /*6fd0*/  STSM.16.M88.4 [R152], R96 ;  /* 0x0000006098007844 */ /* 0x0009e20000000200 */
[----:B------:R-:W-:Y:S01]  /*6fe0*/  FADD.FTZ R4, R110, R5 ;  /* 0x000000056e047221 */ /* 0x000fe20000010000 */
[----:B------:R-:W-:Y:S01]  /*6ff0*/  FADD.FTZ R6, R112, R7 ;  /* 0x0000000770067221 */ /* 0x000fe20000010000 */
[----:B------:R-:W-:-:S02]  /*7000*/  F2FP.F16.F32.PACK_AB R112, R113, R112 ;  /* 0x000000707170723e */ /* 0x000fc400000000ff */
[----:B------:R-:W-:Y:S01]  /*7010*/  FADD.FTZ R5, R111, R4 ;  /* 0x000000046f057221 */ /* 0x000fe20000010000 */
[----:B------:R-:W-:Y:S01]  /*7020*/  FADD.FTZ R7, R113, R6 ;  /* 0x0000000671077221 */ /* 0x000fe20000010000 */
[----:B------:R-:W-:Y:S01]  /*7030*/  F2FP.F16.F32.PACK_AB R106, R109, R108 ;  /* 0x0000006c6d6a723e */ /* 0x000fe200000000ff */
[----:B------:R-:W-:Y:S02]  /*7040*/  IMAD.MOV.U32 R6, RZ, RZ, R0 ;  /* 0x000000ffff067224 */ /* 0x000fe400078e0000 */
[----:B------:R-:W-:Y:S01]  /*7050*/  FADD.FTZ R5, R114, R5 ;  /* 0x0000000572057221 */ /* 0x000fe20000010000 */
[----:B------:R-:W-:Y:S01]  /*7060*/  F2FP.F16.F32.PACK_AB R107, R111, R110 ;  /* 0x0000006e6f6b723e */ /* 0x000fe200000000ff */
[----:B------:R-:W-:Y:S01]  /*7070*/  FADD.FTZ R4, R116, R7 ;  /* 0x0000000774047221 */ /* 0x000fe20000010000 */
[C---:B------:R-:W-:Y:S01]  /*7080*/  F2FP.F16.F32.PACK_AB R113, R115.reuse, R114 ;  /* 0x000000727371723e */ /* 0x040fe200000000ff */
[----:B------:R-:W-:Y:S01]  /*7090*/  FADD.FTZ R5, R115, R5 ;  /* 0x0000000573057221 */ /* 0x000fe20000010000 */
[----:B------:R-:W-:Y:S01]  /*70a0*/  F2FP.F16.F32.PACK_AB R114, R117, R116 ;  /* 0x000000747572723e */ /* 0x000fe200000000ff */
[----:B------:R4:W-:Y:S01]  /*70b0*/  STSM.16.M88.4 [R18+0xc000], R104 ;  /* 0x00c0006812007844 */ /* 0x0009e20000000200 */
[----:B------:R-:W-:Y:S01]  /*70c0*/  F2FP.F16.F32.PACK_AB R115, R119, R118 ;  /* 0x000000767773723e */ /* 0x000fe200000000ff */
[----:B------:R-:W-:Y:S01]  /*70d0*/  FADD.FTZ R5, R118, R5 ;  /* 0x0000000576057221 */ /* 0x000fe20000010000 */
[----:B------:R-:W-:Y:S01]  /*70e0*/  FADD.FTZ R9, R117, R4 ;  /* 0x0000000475097221 */ /* 0x000fe20000010000 */
[----:B------:R-:W-:-:S02]  /*70f0*/  IMAD.MOV.U32 R4, RZ, RZ, R2 ;  /* 0x000000ffff047224 */ /* 0x000fc400078e0002 */
[----:B------:R4:W-:Y:S01]  /*7100*/  STSM.16.M88.4 [R17+0xc000], R112 ;  /* 0x00c0007011007844 */ /* 0x0009e20000000200 */
        /* <DEDUP_REMOVED lines=10> */
.L_x_12315:
[----:B------:R-:W-:Y:S06]  /*71b0*/  BAR.ARV 0x8, 0x200 ;  /* 0x0208000000007b1d */ /* 0x000fec0000002000 */
[----:B------:R-:W-:Y:S05]  /*71c0*/  @!P0 BRA `(.L_x_12325) ;  /* 0x0000000000048947 */ /* 0x000fea0003800000 */
[----:B------:R-:W-:Y:S01]  /*71d0*/  BPT.TRAP 0x1 ;  /* 0x000000040000795c */ /* 0x000fe20000300000 */
.L_x_12325:
[----:B------:R-:W-:Y:S01]  /*71e0*/  ULEA UR12, UR36, UR37, 0x3 ;  /* 0x00000025240c7291 */ /* 0x000fe2000f8e183f */
[----:B------:R-:W-:-:S08]  /*71f0*/  SHF.L.U32 R4, R2, 0x1f, RZ ;  /* 0x0000001f02047819 */ /* 0x000fd000000006ff */
[----:B------:R0:W1:Y:S01]  /*7200*/  SYNCS.PHASECHK.TRANS64.TRYWAIT P2, [UR12+0x30850], R4 ;  /* 0x03085004ff0075a7 */ /* 0x000062000804014c */
[----:B------:R-:W-:Y:S05]  /*7210*/  @!P0 BRA `(.L_x_12326) ;  /* 0x0000000000048947 */ /* 0x000fea0003800000 */
[----:B------:R-:W-:Y:S01]  /*7220*/  BPT.TRAP 0x1 ;  /* 0x000000040000795c */ /* 0x000fe20000300000 */
.L_x_12326:
[----:B-1----:R-:W-:Y:S05]  /*7230*/  @P2 BRA `(.L_x_12327) ;  /* 0x0000000000082947 */ /* 0x002fea0003800000 */
[----:B------:R-:W1:Y:S02]  /*7240*/  SYNCS.PHASECHK.TRANS64.TRYWAIT P0, [UR12+0x30850], R4 ;  /* 0x03085004ff0075a7 */ /* 0x000e64000800014c */
[----:B-1----:R-:W-:Y:S05]  /*7250*/  @!P0 BRA `(.L_x_12328) ;  /* 0x0000008800508947 */ /* 0x002fea0003800000 */
.L_x_12327:
[----:B------:R-:W-:Y:S01]  /*7260*/  ULEA UR38, UR38, UR37, 0xd ;  /* 0x0000002526267291 */ /* 0x000fe2000f8e683f */
[----:B------:R-:W2:Y:S01]  /*7270*/  LDL.LU R14, [R1+0x38] ;  /* 0x00003800010e7983 */ /* 0x000ea20000300800 */
[----:B------:R-:W-:Y:S01]  /*7280*/  UIADD3 UR37, UR37, 0x400, URZ ;  /* 0x0000040025257890 */ /* 0x000fe2000fffe03f */
[----:B------:R-:W-:Y:S01]  /*7290*/  WARPGROUP.ARRIVE ;  /* 0x00000000000079c5 */ /* 0x000fe20000000000 */
[----:B------:R-:W-:Y:S01]  /*72a0*/  UIADD3 UR38, UR38, 0x1e800, URZ ;  /* 0x0001e80026267890 */ /* 0x000fe2000fffe03f */
[----:B01----:R-:W0:Y:S01]  /*72b0*/  SHFL.BFLY PT, R4, R9, 0x2, 0x1f ;  /* 0x0c401f0009047f89 */ /* 0x003e2200000e0000 */
[----:B------:R-:W-:Y:S01]  /*72c0*/  USHF.R.U32.HI UR37, URZ, 0x4, UR37 ;  /* 0x000000043f257899 */ /* 0x000fe20008011625 */
[----:B------:R-:W-:Y:S01]  /*72d0*/  IMAD.U32 R10, RZ, RZ, UR12 ;  /* 0x0000000cff0a7e24 */ /* 0x000fe2000f8e00ff */
[----:B------:R-:W-:Y:S01]  /*72e0*/  USHF.R.U32.HI UR38, URZ, 0x4, UR38 ;  /* 0x000000043f267899 */ /* 0x000fe20008011626 */
[----:B------:R-:W1:Y:S01]  /*72f0*/  SHFL.BFLY PT, R6, R5, 0x2, 0x1f ;  /* 0x0c401f0005067f89 */ /* 0x000e6200000e0000 */
[----:B------:R-:W-:Y:S01]  /*7300*/  ULOP3.LUT UR6, UR37, 0x3fff, URZ, 0xc0, !UPT ;  /* 0x00003fff25067892 */ /* 0x000fe2000f8ec03f */
[----:B------:R-:W-:Y:S01]  /*7310*/  @!P1 VIADD R10, R10, 0x30860 ;  /* 0x000308600a0a9836 */ /* 0x000fe20000000000 */
[----:B------:R-:W-:Y:S01]  /*7320*/  ULOP3.LUT UR4, UR38, 0x3fff, URZ, 0xc0, !UPT ;  /* 0x00003fff26047892 */ /* 0x000fe2000f8ec03f */
[----:B------:R-:W-:Y:S01]  /*7330*/  IMAD.MOV.U32 R41, RZ, RZ, RZ ;  /* 0x000000ffff297224 */ /* 0x000fe200078e00ff */
[----:B------:R-:W-:Y:S01]  /*7340*/  UIMAD UR6, UR36, 0x600, UR6 ;  /* 0x00000600240678a4 */ /* 0x000fe2000f8e0206 */
[----:B------:R-:W-:Y:S01]  /*7350*/  IMAD.MOV.U32 R8, RZ, RZ, RZ ;  /* 0x000000ffff087224 */ /* 0x000fe200078e00ff */
[----:B------:R-:W-:Y:S01]  /*7360*/  ULOP3.LUT UR4, UR4, 0x10000, URZ, 0xfc, !UPT ;  /* 0x0001000004047892 */ /* 0x000fe2000f8efc3f */
[----:B------:R-:W-:Y:S01]  /*7370*/  @!P1 PRMT R10, RZ, 0x654, R10 ;  /* 0x00000654ff0a9816 */ /* 0x000fe2000000000a */
[----:B------:R-:W-:Y:S01]  /*7380*/  UMOV UR7, 0x40000040 ;  /* 0x4000004000077882 */ /* 0x000fe20000000000 */
[----:B------:R-:W-:Y:S01]  /*7390*/  UMOV UR5, 0x40000040 ;  /* 0x4000004000057882 */ /* 0x000fe20000000000 */
[----:B------:R-:W-:Y:S01]  /*73a0*/  UIADD3 UR10, UR6, 0x80, URZ ;  /* 0x00000080060a7890 */ /* 0x000fe2000fffe03f */
[----:B----4-:R-:W-:Y:S01]  /*73b0*/  IMAD.MOV.U32 R59, RZ, RZ, -0x800000 ;  /* 0xff800000ff3b7424 */ /* 0x010fe200078e00ff */
[----:B------:R-:W-:Y:S01]  /*73c0*/  UIADD3 UR8, UR4, 0x2, URZ ;  /* 0x0000000204087890 */ /* 0x000fe2000fffe03f */
[----:B------:R-:W-:Y:S01]  /*73d0*/  IMAD.MOV.U32 R58, RZ, RZ, -0x800000 ;  /* 0xff800000ff3a7424 */ /* 0x000fe200078e00ff */
[----:B------:R-:W-:Y:S01]  /*73e0*/  UMOV UR11, 0x40000040 ;  /* 0x40000040000b7882 */ /* 0x000fe20000000000 */
[----:B------:R-:W-:Y:S01]  /*73f0*/  HGMMA.64x64x16.F32 R120, gdesc[UR4].tnspB, R120, gsb0 ;  /* 0x40e00000047879f0 */ /* 0x000fe20008000878 */
[----:B------:R-:W-:Y:S01]  /*7400*/  UMOV UR9, 0x40000040 ;  /* 0x4000004000097882 */ /* 0x000fe20000000000 */
[----:B------:R-:W-:Y:S01]  /*7410*/  UMOV UR7, 0x40000040 ;  /* 0x4000004000077882 */ /* 0x000fe20000000000 */
[----:B------:R-:W-:Y:S01]  /*7420*/  UMOV UR5, 0x40000040 ;  /* 0x4000004000057882 */ /* 0x000fe20000000000 */
[----:B0-----:R-:W-:Y:S01]  /*7430*/  FADD.FTZ R4, R4, R9 ;  /* 0x0000000904047221 */ /* 0x001fe20000010000 */
[----:B------:R-:W-:Y:S01]  /*7440*/  UIADD3 UR36, UR36, 0x1, URZ ;  /* 0x0000000124247890 */ /* 0x000fe2000fffe03f */
[----:B-1----:R-:W-:-:S03]  /*7450*/  FADD.FTZ R6, R6, R5 ;  /* 0x0000000506067221 */ /* 0x002fc60000010000 */
[----:B------:R-:W0:Y:S01]  /*7460*/  SHFL.BFLY PT, R7, R4, 0x1, 0x1f ;  /* 0x0c201f0004077f89 */ /* 0x000e2200000e0000 */
[----:B------:R-:W-:-:S03]  /*7470*/  UISETP.NE.AND UP0, UPT, UR36, 0x2, UPT ;  /* 0x000000022400788c */ /* 0x000fc6000bf05270 */
[----:B------:R-:W1:Y:S01]  /*7480*/  SHFL.BFLY PT, R13, R6, 0x1, 0x1f ;  /* 0x0c201f00060d7f89 */ /* 0x000e6200000e0000 */
[----:B------:R-:W-:Y:S01]  /*7490*/  USEL UR36, UR36, URZ, UP0 ;  /* 0x0000003f24247287 */ /* 0x000fe20008000000 */
[----:B0-----:R-:W-:Y:S01]  /*74a0*/  FADD.FTZ R12, R4, R7 ;  /* 0x00000007040c7221 */ /* 0x001fe20000010000 */
[----:B-1----:R-:W-:-:S04]  /*74b0*/  FADD.FTZ R13, R6, R13 ;  /* 0x0000000d060d7221 */ /* 0x002fc80000010000 */
[----:B------:R-:W-:Y:S02]  /*74c0*/  FSETP.NE.FTZ.AND P0, PT, R12, RZ, PT ;  /* 0x000000ff0c00720b */ /* 0x000fe40003f15000 */
[----:B------:R-:W-:-:S11]  /*74d0*/  FSETP.NE.FTZ.AND P2, PT, R13, RZ, PT ;  /* 0x000000ff0d00720b */ /* 0x000fd60003f55000 */
[----:B------:R-:W0:Y:S01]  /*74e0*/  @P0 MUFU.LG2 R7, R12 ;  /* 0x0000000c00070308 */ /* 0x000e220000000c00 */
[C---:B------:R-:W-:Y:S01]  /*74f0*/  @P0 FMUL.FTZ R5, R3.reuse, 0.69314718246459960938 ;  /* 0x3f31721803050820 */ /* 0x040fe20000410000 */
[----:B------:R-:W-:-:S06]  /*7500*/  @P2 FMUL.FTZ R3, R3, 0.69314718246459960938 ;  /* 0x3f31721803032820 */ /* 0x000fcc0000410000 */
[----:B------:R-:W1:Y:S08]  /*7510*/  @P2 MUFU.LG2 R9, R13 ;  /* 0x0000000d00092308 */ /* 0x000e700000000c00 */
[----:B------:R-:W3:Y:S01]  /*7520*/  @P0 MUFU.RCP R41, R12 ;  /* 0x0000000c00290308 */ /* 0x000ee20000001000 */
[----:B0-----:R-:W-:-:S04]  /*7530*/  @P0 FMUL.FTZ R4, R7, 0.69314718246459960938 ;  /* 0x3f31721807040820 */ /* 0x001fc80000410000 */
[----:B------:R-:W-:Y:S01]  /*7540*/  @P0 FFMA.FTZ R59, R5, R0, R4 ;  /* 0x00000000053b0223 */ /* 0x000fe20000010004 */
[----:B------:R-:W-:Y:S02]  /*7550*/  PLOP3.LUT P0, PT, PT, PT, PT, 0x8, 0x0 ;  /* 0x000000000000781c */ /* 0x000fe40003f0e170 */
[----:B------:R-:W0:Y:S01]  /*7560*/  @P2 MUFU.RCP R8, R13 ;  /* 0x0000000d00082308 */ /* 0x000e220000001000 */
[----:B------:R-:W-:Y:S02]  /*7570*/  WARPGROUP.DEPBAR.LE gsb0, 0x0 ;  /* 0x00008000000079c5 */ /* 0x000fe40000010000 */
[----:B------:R-:W-:Y:S01]  /*7580*/  WARPGROUP.ARRIVE ;  /* 0x00000000000079c5 */ /* 0x000fe20000000000 */
[----:B-1----:R-:W-:-:S04]  /*7590*/  @P2 FMUL.FTZ R6, R9, 0.69314718246459960938 ;  /* 0x3f31721809062820 */ /* 0x002fc80000410000 */
[----:B------:R-:W-:Y:S01]  /*75a0*/  @P2 FFMA.FTZ R58, R3, R11, R6 ;  /* 0x0000000b033a2223 */ /* 0x000fe20000010006 */
        /* <DEDUP_REMOVED lines=19> */
[----:B--2---:R-:W-:-:S05]  /*76e0*/  VIADD R14, R14, 0x1 ;  /* 0x000000010e0e7836 */ /* 0x004fca0000000000 */
[----:B------:R1:W-:Y:S01]  /*76f0*/  STL [R1+0x38], R14 ;  /* 0x0000380e01007387 */ /* 0x0003e20000100800 */
        /* <DEDUP_REMOVED lines=49> */
[----:B------:R-:W-:Y:S01]  /*7a10*/  HGMMA.64x64x16.F32 R120, gdesc[UR4].tnspB, R120, gsb0 ;  /* 0x40e00000047879f0 */ /* 0x000fe20008000878 */
[----:B------:R-:W-:-:S06]  /*7a20*/  USEL UR4, URZ, 0x1, UP0 ;  /* 0x000000013f047887 */ /* 0x000fcc0008000000 */
[----:B------:R-:W-:Y:S01]  /*7a30*/  LOP3.LUT R2, R2, UR4, RZ, 0x3c, !PT ;  /* 0x0000000402027c12 */ /* 0x000fe2000f8e3cff */
        /* <DEDUP_REMOVED lines=34> */
.L_x_12308:
[----:B------:R-:W1:Y:S08]  /*7c60*/  S2UR UR4, SR_CgaCtaId ;  /* 0x00000000000479c3 */ /* 0x000e700000008800 */
[----:B------:R-:W-:Y:S06]  /*7c70*/  BAR.SYNC.DEFER_BLOCKING 0x5, 0x200 ;  /* 0x0148000000007b1d */ /* 0x000fec0000010000 */
[----:B------:R-:W-:Y:S01]  /*7c80*/  UMOV UR37, 0x400 ;  /* 0x0000040000257882 */ /* 0x000fe20000000000 */
[----:B------:R-:W-:Y:S01]  /*7c90*/  BSSY B0, `(.L_x_12329) ;  /* 0x0000238000007945 */ /* 0x000fe20003800000 */
[----:B-1----:R-:W-:-:S09]  /*7ca0*/  ULEA UR37, UR4, UR37, 0x18 ;  /* 0x0000002504257291 */ /* 0x002fd2000f8ec03f */
[----:B------:R-:W1:Y:S01]  /*7cb0*/  LDS.128 R4, [UR37+0x308d0] ;  /* 0x0308d025ff047984 */ /* 0x000e620008000c00 */
[----:B------:R-:W-:Y:S06]  /*7cc0*/  BAR.ARV 0x4, 0x200 ;  /* 0x0108000000007b1d */ /* 0x000fec0000002000 */
[----:B------:R-:W-:Y:S05]  /*7cd0*/  @P0 BRA `(.L_x_12330) ;  /* 0x0000001800300947 */ /* 0x000fea0003800000 */
[----:B------:R-:W0:Y:S01]  /*7ce0*/  LDL R0, [R1+0x60] ;  /* 0x0000600001007983 */ /* 0x000e220000100800 */
[----:B------:R-:W2:Y:S03]  /*7cf0*/  S2UR UR6, SR_SWINHI ;  /* 0x00000000000679c3 */ /* 0x000ea60000002f00 */
[----:B------:R-:W3:Y:S01]  /*7d00*/  LDL.LU R70, [R1+0xc] ;  /* 0x00000c0001467983 */ /* 0x000ee20000300800 */
[----:B------:R-:W-:-:S04]  /*7d10*/  F2FP.F16.F32.PACK_AB R24, R21, R20 ;  /* 0x000000141518723e */ /* 0x000fc800000000ff */
[----:B------:R-:W4:Y:S01]  /*7d20*/  LDC.64 R60, c[0x0][0xc00] ;  /* 0x00030000ff3c7b82 */ /* 0x000f220000000a00 */
[----:B------:R-:W-:Y:S02]  /*7d30*/  F2FP.F16.F32.PACK_AB R25, R43, R42 ;  /* 0x0000002a2b19723e */ /* 0x000fe400000000ff */
[----:B------:R-:W-:Y:S02]  /*7d40*/  F2FP.F16.F32.PACK_AB R26, R29, R28 ;  /* 0x0000001c1d1a723e */ /* 0x000fe400000000ff */
[----:B------:R-:W-:Y:S01]  /*7d50*/  F2FP.F16.F32.PACK_AB R27, R45, R44 ;  /* 0x0000002c2d1b723e */ /* 0x000fe200000000ff */
[----:B------:R-:W-:Y:S01]  /*7d60*/  IMAD.SHL.U32 R65, R155, 0x4, RZ ;  /* 0x000000049b417824 */ /* 0x000fe200078e00ff */
[----:B------:R-:W3:Y:S04]  /*7d70*/  LDL R69, [R1+0x5c] ;  /* 0x00005c0001457983 */ /* 0x000ee80000100800 */
[----:B------:R-:W3:Y:S04]  /*7d80*/  LDL R68, [R1+0x4] ;  /* 0x0000040001447983 */ /* 0x000ee80000100800 */
[----:B------:R-:W3:Y:S01]  /*7d90*/  LDL R66, [R1+0x2c] ;  /* 0x00002c0001427983 */ /* 0x000ee20000100800 */
[----:B------:R-:W-:Y:S01]  /*7da0*/  UMOV UR4, UR37 ;  /* 0x0000002500047c82 */ /* 0x000fe20008000000 */
[----:B--2---:R-:W-:Y:S01]  /*7db0*/  UMOV UR5, UR6 ;  /* 0x0000000600057c82 */ /* 0x004fe20008000000 */
[----:B------:R-:W-:-:S02]  /*7dc0*/  IMAD.U32 R56, RZ, RZ, UR4 ;  /* 0x00000004ff387e24 */ /* 0x000fc4000f8e00ff */
[----:B------:R-:W-:Y:S01]  /*7dd0*/  IMAD.U32 R57, RZ, RZ, UR5 ;  /* 0x00000005ff397e24 */ /* 0x000fe2000f8e00ff */
[----:B------:R-:W-:Y:S01]  /*7de0*/  ULDC.64 UR4, c[0x0][0xc08] ;  /* 0x0003020000047ab9 */ /* 0x000fe20000000a00 */
[----:B------:R-:W-:Y:S01]  /*7df0*/  BAR.SYNC.DEFER_BLOCKING 0x1, 0x180 ;  /* 0x0046000000007b1d */ /* 0x000fe20000010000 */
[----:B0-----:R-:W-:-:S03]  /*7e00*/  IMAD.WIDE R14, R0, 0x2, R56 ;  /* 0x00000002000e7825 */ /* 0x001fc600078e0238 */
[C---:B------:R-:W-:Y:S02]  /*7e10*/  LOP3.LUT R3, R14.reuse, 0x380, RZ, 0xc0, !PT ;  /* 0x000003800e037812 */ /* 0x040fe400078ec0ff */
[C---:B------:R-:W-:Y:S02]  /*7e20*/  IADD3 R63, P0, R14.reuse, 0x60, RZ ;  /* 0x000000600e3f7810 */ /* 0x040fe40007f1e0ff */
[----:B------:R-:W-:Y:S02]  /*7e30*/  SHF.R.U64 R3, R3, 0x3, RZ ;  /* 0x0000000303037819 */ /* 0x000fe400000012ff */
[C---:B-1----:R-:W-:Y:S02]  /*7e40*/  IADD3 R4, P1, R14.reuse, 0x40, RZ ;  /* 0x000000400e047810 */ /* 0x042fe40007f3e0ff */
[----:B------:R-:W-:Y:S02]  /*7e50*/  IADD3 R19, P2, R14, 0x20, RZ ;  /* 0x000000200e137810 */ /* 0x000fe40007f5e0ff */
[----:B------:R-:W-:-:S02]  /*7e60*/  LOP3.LUT R14, R3, R14, RZ, 0x3c, !PT ;  /* 0x0000000e030e7212 */ /* 0x000fc400078e3cff */
[----:B------:R-:W-:Y:S02]  /*7e70*/  LOP3.LUT R8, R63, 0x380, RZ, 0xc0, !PT ;  /* 0x000003803f087812 */ /* 0x000fe400078ec0ff */
        /* <DEDUP_REMOVED lines=8> */
[----:B------:R-:W-:Y:S01]  /*7f00*/  MOV R14, R14 ;  /* 0x0000000e000e7202 */ /* 0x000fe20000000f00 */
[----:B------:R-:W-:Y:S01]  /*7f10*/  IMAD.X R13, RZ, RZ, R15, P0 ;  /* 0x000000ffff0d7224 */ /* 0x000fe200000e060f */
[----:B------:R-:W-:-:S02]  /*7f20*/  LOP3.LUT R10, R3, R4, RZ, 0x3c, !PT ;  /* 0x00000004030a7212 */ /* 0x000fc400078e3cff */
[----:B------:R-:W-:Y:S01]  /*7f30*/  LOP3.LUT R8, R0, R19, RZ, 0x3c, !PT ;  /* 0x0000001300087212 */ /* 0x000fe200078e3cff */
[----:B------:R0:W-:Y:S01]  /*7f40*/  STSM.16.M88.4 [R14], R24 ;  /* 0x000000180e007844 */ /* 0x0001e20000000200 */
        /* <DEDUP_REMOVED lines=9> */
[----:B0-----:R-:W-:Y:S02]  /*7fe0*/  F2FP.F16.F32.PACK_AB R14, R37, R36 ;  /* 0x00000024250e723e */ /* 0x001fe400000000ff */
[----:B------:R-:W-:-:S02]  /*7ff0*/  F2FP.F16.F32.PACK_AB R15, R53, R52 ;  /* 0x00000034350f723e */ /* 0x000fc400000000ff */
[----:B------:R-:W-:Y:S02]  /*8000*/  F2FP.F16.F32.PACK_AB R24, R39, R38 ;  /* 0x000000262718723e */ /* 0x000fe400000000ff */
[----:B------:R-:W-:Y:S02]  /*8010*/  F2FP.F16.F32.PACK_AB R25, R55, R54 ;  /* 0x000000363719723e */ /* 0x000fe400000000ff */
[----:B------:R-:W-:Y:S02]  /*8020*/  F2FP.F16.F32.PACK_AB R26, R41, R40 ;  /* 0x00000028291a723e */ /* 0x000fe400000000ff */
[----:B------:R-:W-:Y:S01]  /*8030*/  F2FP.F16.F32.PACK_AB R27, R151, R150 ;  /* 0x00000096971b723e */ /* 0x000fe200000000ff */
[----:B------:R0:W-:Y:S04]  /*8040*/  STSM.16.M88.4 [R3], R8 ;  /* 0x0000000803007844 */ /* 0x0001e80000000200 */
[----:B------:R-:W-:Y:S04]  /*8050*/  STSM.16.M88.4 [R19], R12 ;  /* 0x0000000c13007844 */ /* 0x000fe80000000200 */
[----:B------:R1:W-:Y:S01]  /*8060*/  STSM.16.M88.4 [R0], R24 ;  /* 0x0000001800007844 */ /* 0x0003e20000000200 */
[----:B------:R-:W-:Y:S01]  /*8070*/  BAR.SYNC.DEFER_BLOCKING 0x1, 0x180 ;  /* 0x0046000000007b1d */ /* 0x000fe20000010000 */
[----:B----4-:R-:W-:-:S04]  /*8080*/  ISETP.NE.U32.AND P0, PT, R60, RZ, PT ;  /* 0x000000ff3c00720c */ /* 0x010fc80003f05070 */
[----:B------:R-:W-:Y:S02]  /*8090*/  ISETP.NE.AND.EX P0, PT, R61, RZ, PT, P0 ;  /* 0x000000ff3d00720c */ /* 0x000fe40003f05300 */
[----:B---3--:R-:W-:Y:S02]  /*80a0*/  SHF.L.U64.HI R22, R155, 0x2, R70 ;  /* 0x000000029b167819 */ /* 0x008fe40000010246 */
[----:B------:R-:W-:Y:S01]  /*80b0*/  IADD3 R62, P1, R65, R60, RZ ;  /* 0x0000003c413e7210 */ /* 0x000fe20007f3e0ff */
[----:B------:R-:W-:Y:S01]  /*80c0*/  IMAD.MOV.U32 R4, RZ, RZ, RZ ;  /* 0x000000ffff047224 */ /* 0x000fe200078e00ff */
[----:B0-----:R-:W0:Y:S03]  /*80d0*/  LDC R8, c[0x0][0xad4] ;  /* 0x0002b500ff087b82 */ /* 0x001e260000000800 */
[----:B------:R-:W-:-:S05]  /*80e0*/  IMAD.X R63, R22, 0x1, R61, P1 ;  /* 0x00000001163f7824 */ /* 0x000fca00008e063d */
[----:B-1----:R-:W1:Y:S01]  /*80f0*/  LDC R0, c[0x0][0xbe8] ;  /* 0x0002fa00ff007b82 */ /* 0x002e620000000800 */
[----:B------:R-:W2:Y:S01]  /*8100*/  @P0 LDG.E R4, desc[UR40][R62.64] ;  /* 0x000000283e040981 */ /* 0x000ea2000c1e1900 */
[----:B------:R-:W-:-:S04]  /*8110*/  ISETP.NE.U32.AND P1, PT, RZ, UR4, PT ;  /* 0x00000004ff007c0c */ /* 0x000fc8000bf25070 */
[----:B------:R-:W-:-:S13]  /*8120*/  ISETP.NE.AND.EX P1, PT, RZ, UR5, PT, P1 ;  /* 0x00000005ff007c0c */ /* 0x000fda000bf25310 */
[----:B------:R-:W-:-:S04]  /*8130*/  @P1 IADD3 R64, P2, R65, UR4, RZ ;  /* 0x0000000441401c10 */ /* 0x000fc8000ff5e0ff */
[----:B------:R-:W-:Y:S02]  /*8140*/  @P1 IADD3.X R65, R22, UR5, RZ, P2, !PT ;  /* 0x0000000516411c10 */ /* 0x000fe400097fe4ff */
[----:B------:R-:W-:Y:S01]  /*8150*/  ISETP.NE.AND P2, PT, R157, RZ, PT ;  /* 0x000000ff9d00720c */ /* 0x000fe20003f45270 */
[----:B------:R-:W-:-:S03]  /*8160*/  IMAD.MOV.U32 R22, RZ, RZ, 0x9b8 ;  /* 0x000009b8ff167424 */ /* 0x000fc600078e00ff */
[----:B0-----:R-:W-:-:S04]  /*8170*/  SEL R8, R157, R8, P2 ;  /* 0x000000089d087207 */ /* 0x001fc80001000000 */
[----:B------:R-:W-:Y:S02]  /*8180*/  ISETP.GT.AND P3, PT, R8, 0x1, PT ;  /* 0x000000010800780c */ /* 0x000fe40003f64270 */
[----:B-1----:R-:W-:Y:S01]  /*8190*/  ISETP.NE.AND P4, PT, R0, 0x1, PT ;  /* 0x000000010000780c */ /* 0x002fe20003f85270 */
[----:B------:R-:W0:Y:S01]  /*81a0*/  LDC.64 R8, c[0x0][0xba8] ;  /* 0x0002ea00ff087b82 */ /* 0x000e220000000a00 */
[----:B------:R-:W-:-:S07]  /*81b0*/  SEL R22, R22, 0x978, P3 ;  /* 0x0000097816167807 */ /* 0x000fce0001800000 */
[----:B------:R-:W1:Y:S01]  /*81c0*/  LDC.64 R12, c[0x0][R22+0x220] ;  /* 0x00008800160c7b82 */ /* 0x000e620000000a00 */
[----:B------:R-:W-:-:S07]  /*81d0*/  ISETP.NE.U32.AND P2, PT, R60, RZ, PT ;  /* 0x000000ff3c00720c */ /* 0x000fce0003f45070 */
[----:B------:R-:W3:Y:S01]  /*81e0*/  LDC.64 R14, c[0x0][R22+0x218] ;  /* 0x00008600160e7b82 */ /* 0x000ee20000000a00 */
[----:B------:R-:W-:-:S07]  /*81f0*/  ISETP.NE.AND.EX P2, PT, R61, RZ, PT, P2 ;  /* 0x000000ff3d00720c */ /* 0x000fce0003f45320 */
[----:B------:R-:W4:Y:S01]  /*8200*/  @P4 LDC R26, c[0x0][0xbec] ;  /* 0x0002fb00ff1a4b82 */ /* 0x000f220000000800 */
[----:B------:R-:W-:Y:S01]  /*8210*/  ULDC UR4, c[0x0][0xa88] ;  /* 0x0002a20000047ab9 */ /* 0x000fe20000000800 */
[----:B------:R-:W-:Y:S01]  /*8220*/  SEL R155, R155, RZ, !P2 ;  /* 0x000000ff9b9b7207 */ /* 0x000fe20005000000 */
[----:B------:R-:W-:-:S05]  /*8230*/  IMAD.U32 R3, RZ, RZ, UR4 ;  /* 0x00000004ff037e24 */ /* 0x000fca000f8e00ff */
[----:B------:R-:W4:Y:S01]  /*8240*/  @P4 LDC R67, c[0x0][0xbf0] ;  /* 0x0002fc00ff434b82 */ /* 0x000f220000000800 */
[----:B------:R-:W-:Y:S01]  /*8250*/  SEL R19, R70, RZ, !P2 ;  /* 0x000000ff46137207 */ /* 0x000fe20005000000 */
[-C--:B-1----:R-:W-:Y:S01]  /*8260*/  IMAD R13, R13, R155.reuse, RZ ;  /* 0x0000009b0d0d7224 */ /* 0x082fe200078e02ff */
[----:B------:R1:W5:Y:S05]  /*8270*/  @P1 LDG.E R3, desc[UR40][R64.64] ;  /* 0x0000002840031981 */ /* 0x00036a000c1e1900 */
[----:B------:R-:W4:Y:S01]  /*8280*/  LDC.64 R10, c[0x0][R22+0x228] ;  /* 0x00008a00160a7b82 */ /* 0x000f220000000a00 */
[----:B------:R-:W-:-:S04]  /*8290*/  IMAD.WIDE.U32 R24, R12, R155, RZ ;  /* 0x0000009b0c187225 */ /* 0x000fc800078e00ff */
[----:B-1----:R-:W-:Y:S02]  /*82a0*/  IMAD R65, R12, R19, R13 ;  /* 0x000000130c417224 */ /* 0x002fe400078e020d */
[-C--:B---3--:R-:W-:Y:S01]  /*82b0*/  IMAD R19, R15, R156.reuse, RZ ;  /* 0x0000009c0f137224 */ /* 0x088fe200078e02ff */
[----:B0-----:R-:W0:Y:S01]  /*82c0*/  @!P3 LDC R8, c[0x0][0xb50] ;  /* 0x0002d400ff08bb82 */ /* 0x001e220000000800 */
[----:B------:R-:W-:-:S04]  /*82d0*/  IMAD.WIDE.U32 R14, R14, R156, RZ ;  /* 0x0000009c0e0e7225 */ /* 0x000fc800078e00ff */
[----:B------:R-:W-:-:S03]  /*82e0*/  IMAD R27, R68, 0xc0, R69 ;  /* 0x000000c0441b7824 */ /* 0x000fc600078e0245 */
[----:B------:R1:W3:Y:S01]  /*82f0*/  LDC.64 R12, c[0x0][R22+0x210] ;  /* 0x00008400160c7b82 */ /* 0x0002e20000000a00 */
[----:B------:R-:W-:Y:S01]  /*8300*/  SEL R61, R66, RZ, P3 ;  /* 0x000000ff423d7207 */ /* 0x000fe20001800000 */
[----:B------:R-:W-:Y:S02]  /*8310*/  IMAD.IADD R60, R15, 0x1, R19 ;  /* 0x000000010f3c7824 */ /* 0x000fe400078e0213 */
[----:B------:R-:W-:Y:S02]  /*8320*/  IMAD.MOV.U32 R15, RZ, RZ, R27 ;  /* 0x000000ffff0f7224 */ /* 0x000fe400078e001b */
[----:B------:R-:W-:Y:S02]  /*8330*/  IMAD.IADD R65, R25, 0x1, R65 ;  /* 0x0000000119417824 */ /* 0x000fe400078e0241 */
[-C--:B----4-:R-:W-:Y:S01]  /*8340*/  IMAD R25, R11, R61.reuse, RZ ;  /* 0x0000003d0b197224 */ /* 0x090fe200078e02ff */
[----:B------:R-:W4:Y:S01]  /*8350*/  @!P3 LDC R9, c[0x0][0xb54] ;  /* 0x0002d500ff09bb82 */ /* 0x000f220000000800 */
[----:B------:R-:W-:-:S04]  /*8360*/  IMAD.WIDE.U32 R10, R10, R61, RZ ;  /* 0x0000003d0a0a7225 */ /* 0x000fc800078e00ff */
[----:B------:R-:W-:Y:S01]  /*8370*/  IMAD.IADD R25, R11, 0x1, R25 ;  /* 0x000000010b197824 */ /* 0x000fe200078e0219 */
[--C-:B--2---:R-:W-:Y:S01]  /*8380*/  IADD3 R24, P2, P5, R24, R14, R4.reuse ;  /* 0x0000000e18187210 */ /* 0x104fe20007d5e004 */
[----:B------:R-:W-:Y:S01]  /*8390*/  @P4 IMAD.HI.U32 R14, R27, R26, RZ ;  /* 0x0000001a1b0e4227 */ /* 0x000fe200078e00ff */
[----:B------:R-:W-:-:S04]  /*83a0*/  SHF.R.S32.HI R19, RZ, 0x1f, R4 ;  /* 0x0000001fff137819 */ /* 0x000fc80000011404 */
[----:B------:R-:W-:Y:S02]  /*83b0*/  @P4 SHF.R.U32.HI R15, RZ, R67, R14 ;  /* 0x00000043ff0f4219 */ /* 0x000fe4000001160e */
[----:B------:R-:W-:-:S03]  /*83c0*/  IADD3.X R14, R65, R60, R19, P2, P5 ;  /* 0x0000003c410e7210 */ /* 0x000fc600017ea413 */
[--C-:B-1----:R-:W-:Y:S01]  /*83d0*/  IMAD.MOV R22, RZ, RZ, -R15.reuse ;  /* 0x000000ffff167224 */ /* 0x102fe200078e0a0f */
[----:B------:R-:W-:Y:S02]  /*83e0*/  IADD3 R10, P2, P5, R15, R24, R10 ;  /* 0x000000180f0a7210 */ /* 0x000fe40007d5e00a */
[----:B------:R-:W-:Y:S01]  /*83f0*/  SHF.R.S32.HI R11, RZ, 0x1f, R15 ;  /* 0x0000001fff0b7819 */ /* 0x000fe2000001140f */
[----:B------:R-:W-:-:S03]  /*8400*/  IMAD R15, R0, R22, R27 ;  /* 0x00000016000f7224 */ /* 0x000fc600078e021b */
[----:B------:R-:W-:Y:S01]  /*8410*/  IADD3.X R11, R11, R14, R25, P2, P5 ;  /* 0x0000000e0b0b7210 */ /* 0x000fe200017ea419 */
[-C--:B---3--:R-:W-:Y:S01]  /*8420*/  IMAD R13, R13, R15.reuse, RZ ;  /* 0x0000000f0d0d7224 */ /* 0x088fe200078e02ff */
[----:B------:R-:W-:Y:S01]  /*8430*/  SHF.R.S32.HI R25, RZ, 0x1f, R15 ;  /* 0x0000001fff197819 */ /* 0x000fe2000001140f */
[----:B------:R-:W-:-:S04]  /*8440*/  IMAD.WIDE.U32 R10, R12, R15, R10 ;  /* 0x0000000f0c0a7225 */ /* 0x000fc800078e000a */
[----:B------:R-:W-:Y:S01]  /*8450*/  IMAD R13, R12, R25, R13 ;  /* 0x000000190c0d7224 */ /* 0x000fe200078e020d */
[----:B0-----:R-:W-:-:S03]  /*8460*/  LEA R12, P2, R10, R8, 0x2 ;  /* 0x000000080a0c7211 */ /* 0x001fc600078410ff */
[----:B------:R-:W-:-:S05]  /*8470*/  IMAD.IADD R11, R11, 0x1, R13 ;  /* 0x000000010b0b7824 */ /* 0x000fca00078e020d */
[----:B----4-:R-:W-:Y:S01]  /*8480*/  LEA.HI.X R13, R10, R9, R11, 0x2, P2 ;  /* 0x000000090a0d7211 */ /* 0x010fe200010f140b */
[----:B------:R-:W-:Y:S06]  /*8490*/  @P1 BRA `(.L_x_12331) ;  /* 0x0000000000101947 */ /* 0x000fec0003800000 */
[----:B------:R-:W-:Y:S05]  /*84a0*/  @!P0 BRA `(.L_x_12331) ;  /* 0x00000000000c8947 */ /* 0x000fea0003800000 */
[----:B------:R-:W2:Y:S04]  /*84b0*/  LDG.E R8, desc[UR40][R62.64] ;  /* 0x000000283e087981 */ /* 0x000ea8000c1e1900 */
[----:B-----5:R-:W2:Y:S02]  /*84c0*/  LDG.E R3, desc[UR40][R62.64+0x4] ;  /* 0x000004283e037981 */ /* 0x020ea4000c1e1900 */
[----:B--2---:R-:W-:-:S07]  /*84d0*/  IMAD.IADD R3, R3, 0x1, -R8 ;  /* 0x0000000103037824 */ /* 0x004fce00078e0a08 */
.L_x_12331:
        /* <DEDUP_REMOVED lines=9> */
[----:B------:R-:W-:Y:S01]  /*8570*/  LOP3.LUT R15, R15, 0xffffff80, RZ, 0xc0, !PT ;  /* 0xffffff800f0f7812 */ /* 0x000fe200078ec0ff */
[----:B-----5:R-:W-:-:S04]  /*8580*/  IMAD R3, R3, R0, RZ ;  /* 0x0000000003037224 */ /* 0x020fc800078e02ff */
[----:B------:R-:W-:-:S05]  /*8590*/  IMAD.IADD R15, R22, 0x1, -R15 ;  /* 0x00000001160f7824 */ /* 0x000fca00078e0a0f */
[----:B------:R-:W-:Y:S01]  /*85a0*/  LOP3.LUT P0, RZ, R15, 0x3, RZ, 0xc0, !PT ;  /* 0x000000030fff7812 */ /* 0x000fe2000780c0ff */
[----:B--2---:R-:W-:-:S04]  /*85b0*/  IMAD R14, R68, 0xc0, R14 ;  /* 0x000000c0440e7824 */ /* 0x004fc800078e020e */
[C---:B------:R-:W-:Y:S01]  /*85c0*/  VIADD R22, R14.reuse, 0x8 ;  /* 0x000000080e167836 */ /* 0x040fe20000000000 */
[----:B------:R-:W-:-:S04]  /*85d0*/  ISETP.GE.OR P1, PT, R14, R3, P0 ;  /* 0x000000030e00720c */ /* 0x000fc80000726670 */
[----:B------:R-:W-:-:S09]  /*85e0*/  ISETP.GE.OR P0, PT, R22, R3, P0 ;  /* 0x000000031600720c */ /* 0x000fd20000706670 */
[----:B0-----:R0:W-:Y:S04]  /*85f0*/  @!P1 ST.E desc[UR40][R8.64], R59 ;  /* 0x0000003b08009985 */ /* 0x0011e8000c101928 */
[----:B------:R0:W-:Y:S01]  /*8600*/  @!P0 ST.E desc[UR40][R10.64], R58 ;  /* 0x0000003a0a008985 */ /* 0x0001e2000c101928 */
[----:B------:R-:W-:Y:S05]  /*8610*/  @P3 BRA `(.L_x_12332) ;  /* 0x0000000400cc3947 */ /* 0x000fea0003800000 */
[----:B------:R-:W0:Y:S01]  /*8620*/  LDL R60, [R1+0x8] ;  /* 0x00000800013c7983 */ /* 0x000e220000100800 */
[----:B------:R-:W1:Y:S01]  /*8630*/  @P4 LDC R33, c[0x0][0xbec] ;  /* 0x0002fb00ff214b82 */ /* 0x000e620000000800 */
[----:B------:R-:W-:Y:S01]  /*8640*/  ULDC.64 UR4, c[0x0][0xaa0] ;  /* 0x0002a80000047ab9 */ /* 0x000fe20000000a00 */
[----:B------:R-:W2:Y:S01]  /*8650*/  S2R R15, SR_TID.X ;  /* 0x00000000000f7919 */ /* 0x000ea20000002100 */
[----:B------:R-:W3:Y:S05]  /*8660*/  LDL R37, [R1+0x64] ;  /* 0x0000640001257983 */ /* 0x000eea0000100800 */
[----:B------:R-:W4:Y:S01]  /*8670*/  @P4 LDC R35, c[0x0][0xbf0] ;  /* 0x0002fc00ff234b82 */ /* 0x000f220000000800 */
[----:B--2---:R-:W-:-:S05]  /*8680*/  VIADD R62, R15, 0xffffff80 ;  /* 0xffffff800f3e7836 */ /* 0x004fca0000000000 */
[----:B------:R-:W-:-:S04]  /*8690*/  SHF.R.S32.HI R61, RZ, 0x1f, R62 ;  /* 0x0000001fff3d7819 */ /* 0x000fc8000001143e */
[----:B------:R-:W-:-:S04]  /*86a0*/  LEA.HI R61, R61, R62, RZ, 0x3 ;  /* 0x0000003e3d3d7211 */ /* 0x000fc800078f18ff */
[----:B------:R-:W-:Y:S02]  /*86b0*/  SHF.R.S32.HI R61, RZ, 0x3, R61 ;  /* 0x00000003ff3d7819 */ /* 0x000fe4000001143d */
[----:B------:R-:W-:-:S04]  /*86c0*/  SHF.R.S32.HI R22, RZ, 0x1f, R62 ;  /* 0x0000001fff167819 */ /* 0x000fc8000001143e */
[----:B------:R-:W-:Y:S01]  /*86d0*/  LEA.HI R22, R22, R62, RZ, 0x3 ;  /* 0x0000003e16167211 */ /* 0x000fe200078f18ff */
[----:B------:R-:W-:-:S03]  /*86e0*/  IMAD R19, R19, UR4, RZ ;  /* 0x0000000413137c24 */ /* 0x000fc6000f8e02ff */
[----:B------:R-:W-:Y:S01]  /*86f0*/  LOP3.LUT R22, R22, 0xfffffff8, RZ, 0xc0, !PT ;  /* 0xfffffff816167812 */ /* 0x000fe200078ec0ff */
[----:B0-----:R-:W-:-:S04]  /*8700*/  IMAD R9, R61, 0x40, R60 ;  /* 0x000000403d097824 */ /* 0x001fc800078e023c */
[----:B------:R-:W-:-:S03]  /*8710*/  IMAD.WIDE R56, R9, 0x2, R56 ;  /* 0x0000000209387825 */ /* 0x000fc600078e0238 */
[C---:B------:R-:W-:Y:S02]  /*8720*/  IADD3 R25, P0, R56.reuse, 0x1800, RZ ;  /* 0x0000180038197810 */ /* 0x040fe40007f1e0ff */
[C---:B------:R-:W-:Y:S02]  /*8730*/  IADD3 R29, P1, R56.reuse, 0x3000, RZ ;  /* 0x00003000381d7810 */ /* 0x040fe40007f3e0ff */
[----:B------:R-:W-:Y:S02]  /*8740*/  LOP3.LUT R13, R56, 0x380, RZ, 0xc0, !PT ;  /* 0x00000380380d7812 */ /* 0x000fe400078ec0ff */
[----:B------:R-:W-:Y:S02]  /*8750*/  LOP3.LUT R24, R25, 0x380, RZ, 0xc0, !PT ;  /* 0x0000038019187812 */ /* 0x000fe400078ec0ff */
[----:B------:R-:W-:Y:S02]  /*8760*/  LOP3.LUT R28, R29, 0x380, RZ, 0xc0, !PT ;  /* 0x000003801d1c7812 */ /* 0x000fe400078ec0ff */
[----:B------:R-:W-:-:S02]  /*8770*/  SHF.R.U64 R13, R13, 0x3, RZ ;  /* 0x000000030d0d7819 */ /* 0x000fc400000012ff */
[----:B------:R-:W-:Y:S02]  /*8780*/  SHF.R.U64 R24, R24, 0x3, RZ ;  /* 0x0000000318187819 */ /* 0x000fe400000012ff */
[----:B------:R-:W-:Y:S02]  /*8790*/  SHF.R.U64 R28, R28, 0x3, RZ ;  /* 0x000000031c1c7819 */ /* 0x000fe400000012ff */
[----:B------:R-:W-:Y:S01]  /*87a0*/  LOP3.LUT R12, R13, R56, RZ, 0x3c, !PT ;  /* 0x000000380d0c7212 */ /* 0x000fe200078e3cff */
[--C-:B------:R-:W-:Y:S01]  /*87b0*/  IMAD.MOV.U32 R13, RZ, RZ, R57.reuse ;  /* 0x000000ffff0d7224 */ /* 0x100fe200078e0039 */
[----:B------:R-:W-:Y:S01]  /*87c0*/  LOP3.LUT R24, R24, R25, RZ, 0x3c, !PT ;  /* 0x0000001918187212 */ /* 0x000fe200078e3cff */
[--C-:B------:R-:W-:Y:S01]  /*87d0*/  IMAD.X R25, RZ, RZ, R57.reuse, P0 ;  /* 0x000000ffff197224 */ /* 0x100fe200000e0639 */
[----:B------:R-:W-:Y:S01]  /*87e0*/  LOP3.LUT R28, R28, R29, RZ, 0x3c, !PT ;  /* 0x0000001d1c1c7212 */ /* 0x000fe200078e3cff */
[----:B------:R-:W-:Y:S02]  /*87f0*/  IMAD.X R29, RZ, RZ, R57, P1 ;  /* 0x000000ffff1d7224 */ /* 0x000fe400008e0639 */
[----:B------:R-:W2:Y:S04]  /*8800*/  LD.E.128 R12, desc[UR40][R12.64] ;  /* 0x000000280c0c7980 */ /* 0x000ea8000c101d00 */
[----:B------:R-:W2:Y:S04]  /*8810*/  LD.E.128 R24, desc[UR40][R24.64] ;  /* 0x0000002818187980 */ /* 0x000ea8000c101d00 */
[----:B------:R-:W2:Y:S01]  /*8820*/  LD.E.128 R28, desc[UR40][R28.64] ;  /* 0x000000281c1c7980 */ /* 0x000ea2000c101d00 */
[----:B------:R-:W-:-:S02]  /*8830*/  IMAD.IADD R22, R62, 0x1, -R22 ;  /* 0x000000013e167824 */ /* 0x000fc400078e0a16 */
[C---:B------:R-:W-:Y:S02]  /*8840*/  IMAD R19, R4.reuse, UR5, R19 ;  /* 0x0000000504137c24 */ /* 0x040fe4000f8e0213 */
[----:B------:R-:W-:Y:S01]  /*8850*/  IMAD.WIDE.U32 R20, R4, UR4, RZ ;  /* 0x0000000404147c25 */ /* 0x000fe2000f8e00ff */
[----:B------:R-:W-:-:S03]  /*8860*/  ULDC.64 UR4, c[0x0][0xae8] ;  /* 0x0002ba0000047ab9 */ /* 0x000fc60000000a00 */
[----:B------:R-:W-:Y:S02]  /*8870*/  IMAD R4, R22, 0x30, R61 ;  /* 0x0000003016047824 */ /* 0x000fe400078e023d */
[----:B------:R-:W-:Y:S02]  /*8880*/  IMAD.IADD R21, R21, 0x1, R19 ;  /* 0x0000000115157824 */ /* 0x000fe400078e0213 */
[----:B------:R-:W-:Y:S02]  /*8890*/  IMAD R32, R68, 0xc0, R4 ;  /* 0x000000c044207824 */ /* 0x000fe400078e0204 */
[----:B------:R-:W-:Y:S01]  /*88a0*/  IMAD.WIDE.U32 R20, R156, UR4, R20 ;  /* 0x000000049c147c25 */ /* 0x000fe2000f8e0014 */
[----:B------:R-:W-:-:S03]  /*88b0*/  SHF.R.S32.HI R22, RZ, 0x1f, R155 ;  /* 0x0000001fff167819 */ /* 0x000fc6000001149b */
        /* <DEDUP_REMOVED lines=11> */
[----:B------:R-:W-:Y:S02]  /*8970*/  IMAD.IADD R21, R21, 0x1, R33 ;  /* 0x0000000115157824 */ /* 0x000fe400078e0221 */
[----:B------:R-:W-:Y:S02]  /*8980*/  IMAD R33, R0, R35, R32 ;  /* 0x0000002300217224 */ /* 0x000fe400078e0220 */
[----:B------:R-:W-:Y:S02]  /*8990*/  IMAD R4, R4, UR4, RZ ;  /* 0x0000000404047c24 */ /* 0x000fe4000f8e02ff */
[----:B------:R-:W-:Y:S01]  /*89a0*/  IMAD.WIDE.U32 R20, R19, UR4, R20 ;  /* 0x0000000413147c25 */ /* 0x000fe2000f8e0014 */
[----:B------:R-:W-:-:S03]  /*89b0*/  SHF.R.S32.HI R0, RZ, 0x1f, R33 ;  /* 0x0000001fff007819 */ /* 0x000fc60000011421 */
[----:B------:R-:W-:Y:S01]  /*89c0*/  IMAD R35, R19, UR5, R4 ;  /* 0x0000000513237c24 */ /* 0x000fe2000f8e0204 */
[----:B------:R-:W-:Y:S02]  /*89d0*/  ULDC.64 UR4, c[0x0][0xad8] ;  /* 0x0002b60000047ab9 */ /* 0x000fe40000000a00 */
[----:B------:R-:W-:Y:S02]  /*89e0*/  IMAD R0, R0, UR4, RZ ;  /* 0x0000000400007c24 */ /* 0x000fe4000f8e02ff */
[----:B------:R-:W-:Y:S01]  /*89f0*/  IMAD.IADD R21, R21, 0x1, R35 ;  /* 0x0000000115157824 */ /* 0x000fe200078e0223 */
[----:B------:R-:W-:Y:S01]  /*8a00*/  IADD3 R11, P0, R56, 0x4800, RZ ;  /* 0x00004800380b7810 */ /* 0x000fe20007f1e0ff */
[C---:B------:R-:W-:Y:S02]  /*8a10*/  IMAD R19, R33.reuse, UR5, R0 ;  /* 0x0000000521137c24 */ /* 0x040fe4000f8e0200 */
[----:B------:R-:W-:Y:S01]  /*8a20*/  IMAD.WIDE.U32 R20, R33, UR4, R20 ;  /* 0x0000000421147c25 */ /* 0x000fe2000f8e0014 */
[----:B------:R-:W-:Y:S01]  /*8a30*/  LOP3.LUT R8, R11, 0x380, RZ, 0xc0, !PT ;  /* 0x000003800b087812 */ /* 0x000fe200078ec0ff */
[----:B------:R-:W-:-:S02]  /*8a40*/  ULDC.64 UR4, c[0x0][0xa80] ;  /* 0x0002a00000047ab9 */ /* 0x000fc40000000a00 */
[----:B------:R-:W-:Y:S01]  /*8a50*/  IMAD.X R9, RZ, RZ, R57, P0 ;  /* 0x000000ffff097224 */ /* 0x000fe200000e0639 */
[----:B------:R-:W-:Y:S01]  /*8a60*/  LEA R22, P0, R20, UR4, 0x1 ;  /* 0x0000000414167c11 */ /* 0x000fe2000f8008ff */
[----:B------:R-:W-:Y:S01]  /*8a70*/  IMAD.IADD R19, R21, 0x1, R19 ;  /* 0x0000000115137824 */ /* 0x000fe200078e0213 */
[----:B------:R-:W-:Y:S01]  /*8a80*/  SHF.R.U64 R8, R8, 0x3, RZ ;  /* 0x0000000308087819 */ /* 0x000fe200000012ff */
[----:B------:R-:W-:Y:S01]  /*8a90*/  IMAD R36, R68, 0xc0, R61 ;  /* 0x000000c044247824 */ /* 0x000fe200078e023d */
[----:B------:R-:W-:Y:S02]  /*8aa0*/  ULDC UR4, c[0x0][0xac8] ;  /* 0x0002b20000047ab9 */ /* 0x000fe40000000800 */
[----:B------:R-:W-:Y:S01]  /*8ab0*/  LEA.HI.X R19, R20, UR5, R19, 0x1, P0 ;  /* 0x0000000514137c11 */ /* 0x000fe200080f0c13 */
[----:B------:R-:W-:Y:S01]  /*8ac0*/  SHFL.IDX PT, R32, R22, 0x1, 0x181f ;  /* 0x00381f0016207f89 */ /* 0x000fe200000e0000 */
[----:B------:R-:W-:-:S03]  /*8ad0*/  LOP3.LUT R8, R8, R11, RZ, 0x3c, !PT ;  /* 0x0000000b08087212 */ /* 0x000fc600078e3cff */
[----:B------:R-:W0:Y:S04]  /*8ae0*/  SHFL.IDX PT, R20, R22, RZ, 0x181f ;  /* 0x00181fff16147589 */ /* 0x000e2800000e0000 */
[----:B------:R-:W1:Y:S01]  /*8af0*/  SHFL.IDX PT, R34, R22, 0x2, 0x181f ;  /* 0x00581f0016227f89 */ /* 0x000e6200000e0000 */
[----:B------:R-:W-:-:S03]  /*8b00*/  ISETP.GE.AND P0, PT, R60, UR4, PT ;  /* 0x000000043c007c0c */ /* 0x000fc6000bf06270 */
[----:B------:R-:W3:Y:S01]  /*8b10*/  SHFL.IDX PT, R21, R19, RZ, 0x181f ;  /* 0x00181fff13157589 */ /* 0x000ee200000e0000 */
[----:B------:R-:W-:-:S03]  /*8b20*/  VIADD R0, R36, 0x30 ;  /* 0x0000003024007836 */ /* 0x000fc60000000000 */
[----:B------:R-:W4:Y:S01]  /*8b30*/  SHFL.IDX PT, R33, R19, 0x1, 0x181f ;  /* 0x00381f0013217f89 */ /* 0x000f2200000e0000 */
[----:B------:R-:W-:-:S03]  /*8b40*/  VIADD R4, R36, 0x60 ;  /* 0x0000006024047836 */ /* 0x000fc60000000000 */
[----:B------:R-:W4:Y:S04]  /*8b50*/  SHFL.IDX PT, R35, R19, 0x2, 0x181f ;  /* 0x00581f0013237f89 */ /* 0x000f2800000e0000 */
[----:B------:R-:W5:Y:S01]  /*8b60*/  LD.E.128 R8, desc[UR40][R8.64] ;  /* 0x0000002808087980 */ /* 0x000f62000c101d00 */
[-C--:B------:R-:W-:Y:S01]  /*8b70*/  ISETP.GE.OR P1, PT, R36, R3.reuse, P0 ;  /* 0x000000032400720c */ /* 0x080fe20000726670 */
[----:B------:R-:W-:Y:S01]  /*8b80*/  @!PT LDS RZ, [RZ] ;  /* 0x00000000fffff984 */ /* 0x000fe20000000800 */
[----:B------:R-:W-:Y:S01]  /*8b90*/  @!PT LDS RZ, [RZ] ;  /* 0x00000000fffff984 */ /* 0x000fe20000000800 */
[----:B------:R-:W-:Y:S01]  /*8ba0*/  @!PT LDS RZ, [RZ] ;  /* 0x00000000fffff984 */ /* 0x000fe20000000800 */
[----:B------:R-:W-:Y:S01]  /*8bb0*/  @!PT LDS RZ, [RZ] ;  /* 0x00000000fffff984 */ /* 0x000fe20000000800 */
[----:B------:R0:W-:Y:S06]  /*8bc0*/  MEMBAR.ALL.CTA ;  /* 0x0000000000007992 */ /* 0x0001ec0000008000 */
[----:B0-----:R-:W0:Y:S01]  /*8bd0*/  FENCE.VIEW.ASYNC.S ;  /* 0x00000000000073c6 */ /* 0x001e220000000000 */
[----:B------:R-:W-:-:S02]  /*8be0*/  ISETP.GE.OR P2, PT, R0, R3, P0 ;  /* 0x000000030000720c */ /* 0x000fc40000746670 */
[----:B------:R-:W-:Y:S01]  /*8bf0*/  ISETP.GE.OR P3, PT, R4, R3, P0 ;  /* 0x000000030400720c */ /* 0x000fe20000766670 */
[----:B------:R-:W-:-:S04]  /*8c00*/  UIADD3 UR4, UR37, 0x30820, URZ ;  /* 0x0003082025047890 */ /* 0x000fc8000fffe03f */
[----:B------:R-:W-:Y:S01]  /*8c10*/  UPRMT UR4, URZ, 0x654, UR4 ;  /* 0x000006543f047896 */ /* 0x000fe20008000004 */
[----:B------:R-:W-:-:S05]  /*8c20*/  @!P1 LEA R20, P4, R60, R20, 0x1 ;  /* 0x000000143c149211 */ /* 0x000fca00078808ff */
[C---:B------:R-:W-:Y:S02]  /*8c30*/  @!P2 LEA R32, P5, R60.reuse, R32, 0x1 ;  /* 0x000000203c20a211 */ /* 0x040fe400078a08ff */
[C---:B-1----:R-:W-:Y:S02]  /*8c40*/  @!P3 LEA R34, P6, R60.reuse, R34, 0x1 ;  /* 0x000000223c22b211 */ /* 0x042fe400078c08ff */
[C-C-:B---3--:R-:W-:Y:S02]  /*8c50*/  @!P1 LEA.HI.X R21, R60.reuse, R21, R37.reuse, 0x1, P4 ;  /* 0x000000153c159211 */ /* 0x148fe400020f0c25 */
[C-C-:B----4-:R-:W-:Y:S02]  /*8c60*/  @!P2 LEA.HI.X R33, R60.reuse, R33, R37.reuse, 0x1, P5 ;  /* 0x000000213c21a211 */ /* 0x150fe400028f0c25 */
[----:B------:R-:W-:Y:S01]  /*8c70*/  @!P3 LEA.HI.X R35, R60, R35, R37, 0x1, P6 ;  /* 0x000000233c23b211 */ /* 0x000fe200030f0c25 */
[----:B0-----:R-:W-:Y:S01]  /*8c80*/  SYNCS.ARRIVE.TRANS64.RED.A1T0 RZ, [UR4], RZ ;  /* 0x000000ffffff79a7 */ /* 0x001fe20008100404 */
[----:B------:R-:W-:-:S05]  /*8c90*/  VIADD R0, R36, 0x90 ;  /* 0x0000009024007836 */ /* 0x000fca0000000000 */
[----:B------:R-:W-:Y:S01]  /*8ca0*/  ISETP.GE.OR P0, PT, R0, R3, P0 ;  /* 0x000000030000720c */ /* 0x000fe20000706670 */
[----:B------:R-:W0:Y:S04]  /*8cb0*/  SHFL.IDX PT, R22, R22, 0x3, 0x181f ;  /* 0x00781f0016167f89 */ /* 0x000e2800000e0000 */
[----:B------:R-:W1:Y:S04]  /*8cc0*/  SHFL.IDX PT, R19, R19, 0x3, 0x181f ;  /* 0x00781f0013137f89 */ /* 0x000e6800000e0000 */
[----:B--2---:R2:W-:Y:S04]  /*8cd0*/  @!P1 ST.E.128 desc[UR40][R20.64], R12 ;  /* 0x0000000c14009985 */ /* 0x0045e8000c101d28 */
[----:B------:R2:W-:Y:S04]  /*8ce0*/  @!P2 ST.E.128 desc[UR40][R32.64], R24 ;  /* 0x000000182000a985 */ /* 0x0005e8000c101d28 */
[----:B------:R2:W-:Y:S01]  /*8cf0*/  @!P3 ST.E.128 desc[UR40][R34.64], R28 ;  /* 0x0000001c2200b985 */ /* 0x0005e2000c101d28 */
[----:B01----:R-:W-:Y:S05]  /*8d00*/  @P0 BRA `(.L_x_12333) ;  /* 0x0000001000c00947 */ /* 0x003fea0003800000 */
[----:B--2---:R-:W-:-:S04]  /*8d10*/  LEA R12, P0, R60, R22, 0x1 ;  /* 0x000000163c0c7211 */ /* 0x004fc800078008ff */
[----:B------:R-:W-:-:S05]  /*8d20*/  LEA.HI.X R13, R60, R19, R37, 0x1, P0 ;  /* 0x000000133c0d7211 */ /* 0x000fca00000f0c25 */
[----:B-----5:R0:W-:Y:S01]  /*8d30*/  ST.E.128 desc[UR40][R12.64], R8 ;  /* 0x000000080c007985 */ /* 0x0201e2000c101d28 */
[----:B------:R-:W-:Y:S05]  /*8d40*/  BRA `(.L_x_12333) ;  /* 0x0000001000b07947 */ /* 0x000fea0003800000 */
.L_x_12332:
[----:B0-----:R-:W0:Y:S01]  /*8d50*/  @P4 LDC R10, c[0x0][0xbec] ;  /* 0x0002fb00ff0a4b82 */ /* 0x001e220000000800 */
[----:B------:R-:W-:Y:S01]  /*8d60*/  ULDC.64 UR4, c[0x0][0xb08] ;  /* 0x0002c20000047ab9 */ /* 0x000fe20000000a00 */
[----:B------:R-:W-:Y:S01]  /*8d70*/  IMAD.MOV.U32 R11, RZ, RZ, R27 ;  /* 0x000000ffff0b7224 */ /* 0x000fe200078e001b */
[----:B------:R1:W5:Y:S01]  /*8d80*/  LDL R67, [R1+0x30] ;  /* 0x0000300001437983 */ /* 0x0003620000100800 */
[----:B------:R-:W-:Y:S01]  /*8d90*/  IMAD R19, R19, UR4, RZ ;  /* 0x0000000413137c24 */ /* 0x000fe2000f8e02ff */
[----:B------:R-:W-:Y:S01]  /*8da0*/  ULDC.64 UR6, c[0x0][0xb30] ;  /* 0x0002cc0000067ab9 */ /* 0x000fe20000000a00 */
[C---:B------:R-:W-:Y:S01]  /*8db0*/  IMAD.WIDE.U32 R8, R4.reuse, UR4, RZ ;  /* 0x0000000404087c25 */ /* 0x040fe2000f8e00ff */
[----:B------:R1:W5:Y:S01]  /*8dc0*/  LDL R65, [R1+0x28] ;  /* 0x0000280001417983 */ /* 0x0003620000100800 */
[----:B------:R-:W2:Y:S02]  /*8dd0*/  @P4 LDC R15, c[0x0][0xbf0] ;  /* 0x0002fc00ff0f4b82 */ /* 0x000ea40000000800 */
[----:B------:R-:W-:Y:S01]  /*8de0*/  IMAD R19, R4, UR5, R19 ;  /* 0x0000000504137c24 */ /* 0x000fe2000f8e0213 */
[----:B------:R-:W-:Y:S01]  /*8df0*/  ULDC.64 UR4, c[0x0][0xb38] ;  /* 0x0002ce0000047ab9 */ /* 0x000fe20000000a00 */
[----:B------:R-:W-:Y:S01]  /*8e00*/  SHF.R.S32.HI R4, RZ, 0x1f, R155 ;  /* 0x0000001fff047819 */ /* 0x000fe2000001149b */
[----:B------:R1:W5:Y:S01]  /*8e10*/  LDL R64, [R1+0x50] ;  /* 0x0000500001407983 */ /* 0x0003620000100800 */
[----:B------:R-:W-:-:S03]  /*8e20*/  IMAD.IADD R9, R9, 0x1, R19 ;  /* 0x0000000109097824 */ /* 0x000fc600078e0213 */
[----:B------:R1:W5:Y:S01]  /*8e30*/  LDL R63, [R1+0x24] ;  /* 0x00002400013f7983 */ /* 0x0003620000100800 */
[----:B------:R-:W-:-:S03]  /*8e40*/  IMAD.WIDE.U32 R8, R156, UR4, R8 ;  /* 0x000000049c087c25 */ /* 0x000fc6000f8e0008 */
[----:B------:R1:W5:Y:S01]  /*8e50*/  LDL R26, [R1+0x20] ;  /* 0x00002000011a7983 */ /* 0x0003620000100800 */
[----:B------:R-:W-:Y:S01]  /*8e60*/  IMAD R9, R156, UR5, R9 ;  /* 0x000000059c097c24 */ /* 0x000fe2000f8e0209 */
[----:B------:R-:W-:Y:S01]  /*8e70*/  ULDC.64 UR4, c[0x0][0xb40] ;  /* 0x0002d00000047ab9 */ /* 0x000fe20000000a00 */
[----:B0-----:R-:W-:Y:S01]  /*8e80*/  @P4 IMAD.HI.U32 R10, R27, R10, RZ ;  /* 0x0000000a1b0a4227 */ /* 0x001fe200078e00ff */
[----:B------:R1:W5:Y:S03]  /*8e90*/  LDL R62, [R1+0x48] ;  /* 0x00004800013e7983 */ /* 0x0003660000100800 */
[----:B------:R-:W-:Y:S01]  /*8ea0*/  IMAD R4, R4, UR4, RZ ;  /* 0x0000000404047c24 */ /* 0x000fe2000f8e02ff */
[----:B------:R1:W5:Y:S01]  /*8eb0*/  LDL R61, [R1+0x1c] ;  /* 0x00001c00013d7983 */ /* 0x0003620000100800 */
[----:B------:R-:W-:Y:S01]  /*8ec0*/  IMAD.WIDE.U32 R8, R155, UR4, R8 ;  /* 0x000000049b087c25 */ /* 0x000fe2000f8e0008 */
[----:B--2---:R-:W-:-:S02]  /*8ed0*/  @P4 SHF.R.U32.HI R11, RZ, R15, R10 ;  /* 0x0000000fff0b4219 */ /* 0x004fc4000001160a */
[----:B------:R1:W5:Y:S01]  /*8ee0*/  LDL R60, [R1+0x44] ;  /* 0x00004400013c7983 */ /* 0x0003620000100800 */
[----:B------:R-:W-:Y:S01]  /*8ef0*/  IMAD R13, R155, UR5, R4 ;  /* 0x000000059b0d7c24 */ /* 0x000fe2000f8e0204 */
[----:B------:R-:W-:Y:S01]  /*8f00*/  ULDC.64 UR4, c[0x0][0xb48] ;  /* 0x0002d20000047ab9 */ /* 0x000fe20000000a00 */
[----:B------:R-:W-:Y:S01]  /*8f10*/  SHF.R.S32.HI R4, RZ, 0x1f, R11 ;  /* 0x0000001fff047819 */ /* 0x000fe2000001140b */
[----:B------:R1:W5:Y:S01]  /*8f20*/  LDL R59, [R1+0x18] ;  /* 0x00001800013b7983 */ /* 0x0003620000100800 */
[----:B------:R-:W-:Y:S02]  /*8f30*/  IMAD.IADD R9, R9, 0x1, R13 ;  /* 0x0000000109097824 */ /* 0x000fe400078e020d */
[----:B------:R-:W-:Y:S01]  /*8f40*/  IMAD.MOV R13, RZ, RZ, -R11 ;  /* 0x000000ffff0d7224 */ /* 0x000fe200078e0a0b */
[----:B------:R1:W5:Y:S01]  /*8f50*/  LDL R58, [R1+0x40] ;  /* 0x00004000013a7983 */ /* 0x0003620000100800 */
[----:B------:R-:W-:-:S03]  /*8f60*/  IMAD.WIDE.U32 R8, R66, UR4, R8 ;  /* 0x0000000442087c25 */ /* 0x000fc6000f8e0008 */
[----:B------:R1:W5:Y:S01]  /*8f70*/  LDL R57, [R1+0x14] ;  /* 0x0000140001397983 */ /* 0x0003620000100800 */
[----:B------:R-:W-:Y:S02]  /*8f80*/  IMAD R13, R0, R13, R27 ;  /* 0x0000000d000d7224 */ /* 0x000fe400078e021b */
[----:B------:R-:W-:Y:S01]  /*8f90*/  IMAD R9, R66, UR5, R9 ;  /* 0x0000000542097c24 */ /* 0x000fe2000f8e0209 */
[----:B------:R1:W5:Y:S01]  /*8fa0*/  LDL R27, [R1+0x4c] ;  /* 0x00004c00011b7983 */ /* 0x0003620000100800 */
[----:B------:R-:W-:-:S03]  /*8fb0*/  IMAD R4, R4, UR6, RZ ;  /* 0x0000000604047c24 */ /* 0x000fc6000f8e02ff */
[----:B------:R1:W5:Y:S04]  /*8fc0*/  LDL R66, [R1+0x54] ;  /* 0x0000540001427983 */ /* 0x0003680000100800 */
[----:B------:R1:W5:Y:S04]  /*8fd0*/  LDL R56, [R1+0x3c] ;  /* 0x00003c0001387983 */ /* 0x0003680000100800 */
[----:B------:R1:W5:Y:S01]  /*8fe0*/  LDL R19, [R1+0x10] ;  /* 0x0000100001137983 */ /* 0x0003620000100800 */
[----:B------:R-:W-:Y:S01]  /*8ff0*/  SHF.R.S32.HI R0, RZ, 0x1f, R13 ;  /* 0x0000001fff007819 */ /* 0x000fe2000001140d */
[----:B------:R-:W-:-:S02]  /*9000*/  IMAD R15, R11, UR7, R4 ;  /* 0x000000070b0f7c24 */ /* 0x000fc4000f8e0204 */
[----:B------:R-:W-:Y:S01]  /*9010*/  IMAD.WIDE.U32 R8, R11, UR6, R8 ;  /* 0x000000060b087c25 */ /* 0x000fe2000f8e0008 */
[----:B------:R-:W-:-:S03]  /*9020*/  ULDC.64 UR6, c[0x0][0xb28] ;  /* 0x0002ca0000067ab9 */ /* 0x000fc60000000a00 */
[----:B------:R-:W-:Y:S02]  /*9030*/  IMAD R0, R0, UR6, RZ ;  /* 0x0000000600007c24 */ /* 0x000fe4000f8e02ff */
[----:B------:R-:W-:Y:S01]  /*9040*/  IMAD.IADD R9, R9, 0x1, R15 ;  /* 0x0000000109097824 */ /* 0x000fe200078e020f */
        /* <DEDUP_REMOVED lines=9> */
[----:B------:R1:W0:Y:S01]  /*90e0*/  SHFL.IDX PT, R10, R0, RZ, 0x1c1f ;  /* 0x001c1fff000a7589 */ /* 0x00022200000e0000 */
[----:B------:R-:W-:Y:S01]  /*90f0*/  BSSY B1, `(.L_x_12334) ;  /* 0x0000024000017945 */ /* 0x000fe20003800000 */
[----:B------:R-:W-:Y:S02]  /*9100*/  SYNCS.ARRIVE.TRANS64.RED.A1T0 RZ, [UR4], RZ ;  /* 0x000000ffffff79a7 */ /* 0x000fe40008100404 */
[----:B------:R1:W2:Y:S01]  /*9110*/  SHFL.IDX PT, R11, R4, RZ, 0x1c1f ;  /* 0x001c1fff040b7589 */ /* 0x0002a200000e0000 */
[----:B------:R-:W-:Y:S05]  /*9120*/  @P0 BRA `(.L_x_12335) ;  /* 0x0000000000800947 */ /* 0x000fea0003800000 */
[----:B------:R-:W-:Y:S02]  /*9130*/  ULDC UR4, c[0x0][0xac8] ;  /* 0x0002b20000047ab9 */ /* 0x000fe40000000800 */
[----:B-----5:R-:W-:Y:S02]  /*9140*/  ISETP.GE.AND P1, PT, R65, UR4, PT ;  /* 0x0000000441007c0c */ /* 0x020fe4000bf26270 */
[----:B------:R-:W-:Y:S02]  /*9150*/  ISETP.GE.AND P0, PT, R67, UR4, PT ;  /* 0x0000000443007c0c */ /* 0x000fe4000bf06270 */
[----:B------:R-:W-:Y:S02]  /*9160*/  ISETP.GE.AND P5, PT, R63, UR4, PT ;  /* 0x000000043f007c0c */ /* 0x000fe4000bfa6270 */
[----:B------:R-:W-:-:S07]  /*9170*/  ISETP.GE.AND P3, PT, R26, UR4, PT ;  /* 0x000000041a007c0c */ /* 0x000fce000bf66270 */
[-C--:B0-----:R-:W-:Y:S02]  /*9180*/  @!P1 LEA R12, P2, R65, R10.reuse, 0x2 ;  /* 0x0000000a410c9211 */ /* 0x081fe400078410ff */
[----:B--2---:R-:W-:Y:S02]  /*9190*/  @!P0 IMAD.WIDE R8, R67, 0x4, R10 ;  /* 0x0000000443088825 */ /* 0x004fe400078e020a */
[----:B------:R-:W-:Y:S02]  /*91a0*/  @!P1 LEA.HI.X R13, R65, R11, R66, 0x2, P2 ;  /* 0x0000000b410d9211 */ /* 0x000fe400010f1442 */
[----:B------:R-:W-:Y:S01]  /*91b0*/  ISETP.GE.AND P2, PT, R61, UR4, PT ;  /* 0x000000043d007c0c */ /* 0x000fe2000bf46270 */
[----:B------:R0:W-:Y:S01]  /*91c0*/  @!P0 ST.E.64 desc[UR40][R8.64], R20 ;  /* 0x0000001408008985 */ /* 0x0001e2000c101b28 */
[----:B------:R-:W-:Y:S02]  /*91d0*/  @!P5 LEA R14, P4, R63, R10, 0x2 ;  /* 0x0000000a3f0ed211 */ /* 0x000fe400078810ff */
[----:B------:R-:W-:Y:S01]  /*91e0*/  ISETP.GE.AND P0, PT, R57, UR4, PT ;  /* 0x0000000439007c0c */ /* 0x000fe2000bf06270 */
[----:B------:R2:W-:Y:S01]  /*91f0*/  @!P1 ST.E.64 desc[UR40][R12.64], R28 ;  /* 0x0000001c0c009985 */ /* 0x0005e2000c101b28 */
[----:B------:R-:W-:-:S02]  /*9200*/  ISETP.GE.AND P1, PT, R59, UR4, PT ;  /* 0x000000043b007c0c */ /* 0x000fc4000bf26270 */
[-C--:B------:R-:W-:Y:S02]  /*9210*/  @!P5 LEA.HI.X R15, R63, R11.reuse, R64, 0x2, P4 ;  /* 0x0000000b3f0fd211 */ /* 0x080fe400020f1440 */
[----:B------:R-:W-:Y:S02]  /*9220*/  ISETP.GE.AND P4, PT, R19, UR4, PT ;  /* 0x0000000413007c0c */ /* 0x000fe4000bf86270 */
[CC--:B------:R-:W-:Y:S01]  /*9230*/  @!P3 LEA R24, P6, R26.reuse, R10.reuse, 0x2 ;  /* 0x0000000a1a18b211 */ /* 0x0c0fe200078c10ff */
[----:B------:R3:W-:Y:S01]  /*9240*/  @!P5 ST.E.64 desc[UR40][R14.64], R30 ;  /* 0x0000001e0e00d985 */ /* 0x0007e2000c101b28 */
[----:B0-----:R-:W-:Y:S02]  /*9250*/  @!P2 LEA R8, P5, R61, R10, 0x2 ;  /* 0x0000000a3d08a211 */ /* 0x001fe400078a10ff */
[----:B------:R-:W-:-:S03]  /*9260*/  @!P3 LEA.HI.X R25, R26, R11, R27, 0x2, P6 ;  /* 0x0000000b1a19b211 */ /* 0x000fc600030f141b */
[-C--:B--2---:R-:W-:Y:S02]  /*9270*/  @!P1 LEA R12, P6, R59, R10.reuse, 0x2 ;  /* 0x0000000a3b0c9211 */ /* 0x084fe400078c10ff */
[-C--:B------:R-:W-:Y:S01]  /*9280*/  @!P2 LEA.HI.X R9, R61, R11.reuse, R62, 0x2, P5 ;  /* 0x0000000b3d09a211 */ /* 0x080fe200028f143e */
[----:B------:R3:W-:Y:S01]  /*9290*/  @!P3 ST.E.64 desc[UR40][R24.64], R32 ;  /* 0x000000201800b985 */ /* 0x0007e2000c101b28 */
[-C--:B------:R-:W-:Y:S02]  /*92a0*/  @!P0 LEA R20, P3, R57, R10.reuse, 0x2 ;  /* 0x0000000a39148211 */ /* 0x080fe400078610ff */
[----:B------:R-:W-:Y:S01]  /*92b0*/  @!P4 LEA R10, P5, R19, R10, 0x2 ;  /* 0x0000000a130ac211 */ /* 0x000fe200078a10ff */
[----:B------:R3:W-:Y:S01]  /*92c0*/  @!P2 ST.E.64 desc[UR40][R8.64], R34 ;  /* 0x000000220800a985 */ /* 0x0007e2000c101b28 */
[-C--:B------:R-:W-:Y:S02]  /*92d0*/  @!P1 LEA.HI.X R13, R59, R11.reuse, R60, 0x2, P6 ;  /* 0x0000000b3b0d9211 */ /* 0x080fe400030f143c */
[----:B------:R-:W-:-:S02]  /*92e0*/  @!P0 LEA.HI.X R21, R57, R11, R58, 0x2, P3 ;  /* 0x0000000b39158211 */ /* 0x000fc400018f143a */
[----:B------:R-:W-:Y:S01]  /*92f0*/  @!P4 LEA.HI.X R11, R19, R11, R56, 0x2, P5 ;  /* 0x0000000b130bc211 */ /* 0x000fe200028f1438 */
[----:B------:R3:W-:Y:S04]  /*9300*/  @!P1 ST.E.64 desc[UR40][R12.64], R36 ;  /* 0x000000240c009985 */ /* 0x0007e8000c101b28 */
[----:B------:R3:W-:Y:S04]  /*9310*/  @!P0 ST.E.64 desc[UR40][R20.64], R38 ;  /* 0x0000002614008985 */ /* 0x0007e8000c101b28 */
[----:B------:R3:W-:Y:S02]  /*9320*/  @!P4 ST.E.64 desc[UR40][R10.64], R40 ;  /* 0x000000280a00c985 */ /* 0x0007e4000c101b28 */
.L_x_12335:
[----:B------:R-:W-:Y:S05]  /*9330*/  BSYNC B1 ;  /* 0x0000000000017941 */ /* 0x000fea0003800000 */
.L_x_12334:
[----:B------:R-:W-:Y:S01]  /*9340*/  ISETP.GE.AND P0, PT, R22, R3, PT ;  /* 0x000000031600720c */ /* 0x000fe20003f06270 */
[----:B--23--:R2:W3:Y:S04]  /*9350*/  SHFL.IDX PT, R11, R4, 0x1, 0x1c1f ;  /* 0x003c1f00040b7f89 */ /* 0x00c4e800000e0000 */
[----:B0-----:R2:W0:Y:S08]  /*9360*/  SHFL.IDX PT, R10, R0, 0x1, 0x1c1f ;  /* 0x003c1f00000a7f89 */ /* 0x00143000000e0000 */
[----:B--2---:R-:W-:Y:S05]  /*9370*/  @P0 BRA `(.L_x_12333) ;  /* 0x0000000c00240947 */ /* 0x004fea0003800000 */
[----:B------:R-:W-:Y:S02]  /*9380*/  ULDC UR4, c[0x0][0xac8] ;  /* 0x0002b20000047ab9 */ /* 0x000fe40000000800 */
[----:B-----5:R-:W-:Y:S02]  /*9390*/  ISETP.GE.AND P0, PT, R67, UR4, PT ;  /* 0x0000000443007c0c */ /* 0x020fe4000bf06270 */
[----:B------:R-:W-:Y:S02]  /*93a0*/  ISETP.GE.AND P5, PT, R65, UR4, PT ;  /* 0x0000000441007c0c */ /* 0x000fe4000bfa6270 */
[----:B------:R-:W-:Y:S02]  /*93b0*/  ISETP.GE.AND P3, PT, R63, UR4, PT ;  /* 0x000000043f007c0c */ /* 0x000fe4000bf66270 */
[----:B------:R-:W-:Y:S02]  /*93c0*/  ISETP.GE.AND P2, PT, R26, UR4, PT ;  /* 0x000000041a007c0c */ /* 0x000fe4000bf46270 */
[----:B------:R-:W-:-:S05]  /*93d0*/  ISETP.GE.AND P1, PT, R61, UR4, PT ;  /* 0x000000043d007c0c */ /* 0x000fca000bf26270 */
[----:B0--3--:R-:W-:Y:S02]  /*93e0*/  @!P0 IMAD.WIDE R8, R67, 0x4, R10 ;  /* 0x0000000443088825 */ /* 0x009fe400078e020a */
[-C--:B------:R-:W-:Y:S02]  /*93f0*/  @!P5 LEA R12, P4, R65, R10.reuse, 0x2 ;  /* 0x0000000a410cd211 */ /* 0x080fe400078810ff */
[----:B------:R-:W-:Y:S01]  /*9400*/  @!P3 LEA R14, P6, R63, R10, 0x2 ;  /* 0x0000000a3f0eb211 */ /* 0x000fe200078c10ff */
[----:B------:R0:W-:Y:S01]  /*9410*/  @!P0 ST.E.64 desc[UR40][R8.64], R42 ;  /* 0x0000002a08008985 */ /* 0x0001e2000c101b28 */
[----:B------:R-:W-:Y:S02]  /*9420*/  ISETP.GE.AND P0, PT, R59, UR4, PT ;  /* 0x000000043b007c0c */ /* 0x000fe4000bf06270 */
[----:B------:R-:W-:Y:S02]  /*9430*/  @!P5 LEA.HI.X R13, R65, R11, R66, 0x2, P4 ;  /* 0x0000000b410dd211 */ /* 0x000fe400020f1442 */
[----:B------:R-:W-:-:S02]  /*9440*/  ISETP.GE.AND P4, PT, R57, UR4, PT ;  /* 0x0000000439007c0c */ /* 0x000fc4000bf86270 */
[----:B------:R-:W-:Y:S01]  /*9450*/  @!P3 LEA.HI.X R15, R63, R11, R64, 0x2, P6 ;  /* 0x0000000b3f0fb211 */ /* 0x000fe200030f1440 */
[----:B------:R2:W-:Y:S01]  /*9460*/  @!P5 ST.E.64 desc[UR40][R12.64], R44 ;  /* 0x0000002c0c00d985 */ /* 0x0005e2000c101b28 */
[----:B------:R-:W-:-:S03]  /*9470*/  @!P2 LEA R20, P5, R26, R10, 0x2 ;  /* 0x0000000a1a14a211 */ /* 0x000fc600078a10ff */
[----:B------:R2:W-:Y:S01]  /*9480*/  @!P3 ST.E.64 desc[UR40][R14.64], R46 ;  /* 0x0000002e0e00b985 */ /* 0x0005e2000c101b28 */
[-C--:B------:R-:W-:Y:S02]  /*9490*/  @!P2 LEA.HI.X R21, R26, R11.reuse, R27, 0x2, P5 ;  /* 0x0000000b1a15a211 */ /* 0x080fe400028f141b */
[-C--:B0-----:R-:W-:Y:S02]  /*94a0*/  @!P1 LEA R8, P6, R61, R10.reuse, 0x2 ;  /* 0x0000000a3d089211 */ /* 0x081fe400078c10ff */
[-C--:B------:R-:W-:Y:S01]  /*94b0*/  @!P0 LEA R24, P3, R59, R10.reuse, 0x2 ;  /* 0x0000000a3b188211 */ /* 0x080fe200078610ff */
[----:B------:R2:W-:Y:S01]  /*94c0*/  @!P2 ST.E.64 desc[UR40][R20.64], R48 ;  /* 0x000000301400a985 */ /* 0x0005e2000c101b28 */
[----:B------:R-:W-:Y:S02]  /*94d0*/  @!P4 LEA R26, P5, R57, R10, 0x2 ;  /* 0x0000000a391ac211 */ /* 0x000fe400078a10ff */
[-C--:B------:R-:W-:Y:S02]  /*94e0*/  @!P1 LEA.HI.X R9, R61, R11.reuse, R62, 0x2, P6 ;  /* 0x0000000b3d099211 */ /* 0x080fe400030f143e */
[----:B------:R-:W-:-:S02]  /*94f0*/  @!P0 LEA.HI.X R25, R59, R11, R60, 0x2, P3 ;  /* 0x0000000b3b198211 */ /* 0x000fc400018f143c */
[----:B------:R-:W-:Y:S01]  /*9500*/  @!P4 LEA.HI.X R27, R57, R11, R58, 0x2, P5 ;  /* 0x0000000b391bc211 */ /* 0x000fe200028f143a */
[----:B------:R2:W-:Y:S04]  /*9510*/  @!P1 ST.E.64 desc[UR40][R8.64], R50 ;  /* 0x0000003208009985 */ /* 0x0005e8000c101b28 */
[----:B------:R2:W-:Y:S01]  /*9520*/  @!P0 ST.E.64 desc[UR40][R24.64], R52 ;  /* 0x0000003418008985 */ /* 0x0005e2000c101b28 */
[----:B------:R-:W-:-:S03]  /*9530*/  ISETP.GE.AND P0, PT, R19, UR4, PT ;  /* 0x0000000413007c0c */ /* 0x000fc6000bf06270 */
[----:B------:R2:W-:Y:S10]  /*9540*/  @!P4 ST.E.64 desc[UR40][R26.64], R54 ;  /* 0x000000361a00c985 */ /* 0x0005f4000c101b28 */
[----:B------:R-:W-:Y:S05]  /*9550*/  @P0 BRA `(.L_x_12333) ;  /* 0x0000000800ac0947 */ /* 0x000fea0003800000 */
[----:B--2---:R-:W-:-:S04]  /*9560*/  LEA R8, P0, R19, R10, 0x2 ;  /* 0x0000000a13087211 */ /* 0x004fc800078010ff */
[----:B------:R-:W-:-:S05]  /*9570*/  LEA.HI.X R9, R19, R11, R56, 0x2, P0 ;  /* 0x0000000b13097211 */ /* 0x000fca00000f1438 */
[----:B------:R4:W-:Y:S01]  /*9580*/  ST.E.64 desc[UR40][R8.64], R150 ;  /* 0x0000009608007985 */ /* 0x0009e2000c101b28 */
[----:B------:R-:W-:Y:S05]  /*9590*/  BRA `(.L_x_12333) ;  /* 0x00000008009c7947 */ /* 0x000fea0003800000 */
.L_x_12330:
[----:B-1----:R-:W2:Y:S01]  /*95a0*/  LDL R4, [R1+0xc] ;  /* 0x00000c0001047983 */ /* 0x002ea20000100800 */
[----:B------:R-:W1:Y:S01]  /*95b0*/  LDC.64 R10, c[0x0][0xc00] ;  /* 0x00030000ff0a7b82 */ /* 0x000e620000000a00 */
[----:B------:R-:W-:Y:S01]  /*95c0*/  ULDC.64 UR4, c[0x0][0xc08] ;  /* 0x0003020000047ab9 */ /* 0x000fe20000000a00 */
[----:B------:R-:W-:Y:S01]  /*95d0*/  IMAD.MOV.U32 R3, RZ, RZ, RZ ;  /* 0x000000ffff037224 */ /* 0x000fe200078e00ff */
[----:B------:R-:W-:-:S04]  /*95e0*/  ISETP.NE.U32.AND P1, PT, RZ, UR4, PT ;  /* 0x00000004ff007c0c */ /* 0x000fc8000bf25070 */
[----:B------:R-:W-:Y:S01]  /*95f0*/  ISETP.NE.AND.EX P1, PT, RZ, UR5, PT, P1 ;  /* 0x00000005ff007c0c */ /* 0x000fe2000bf25310 */
[----:B------:R-:W3:Y:S01]  /*9600*/  LDC.64 R8, c[0x0][0xc00] ;  /* 0x00030000ff087b82 */ /* 0x000ee20000000a00 */
[----:B-1----:R-:W-:-:S04]  /*9610*/  ISETP.NE.U32.AND P0, PT, R10, RZ, PT ;  /* 0x000000ff0a00720c */ /* 0x002fc80003f05070 */
[----:B------:R-:W-:Y:S01]  /*9620*/  ISETP.NE.AND.EX P0, PT, R11, RZ, PT, P0 ;  /* 0x000000ff0b00720c */ /* 0x000fe20003f05300 */
[----:B---3--:R-:W-:-:S06]  /*9630*/  IMAD.WIDE R10, R155, 0x4, R8 ;  /* 0x000000049b0a7825 */ /* 0x008fcc00078e0208 */
[----:B------:R-:W-:Y:S01]  /*9640*/  @P1 LEA R8, P2, R155, UR4, 0x2 ;  /* 0x000000049b081c11 */ /* 0x000fe2000f8410ff */
[----:B------:R-:W-:Y:S02]  /*9650*/  ULDC UR4, c[0x0][0xa88] ;  /* 0x0002a20000047ab9 */ /* 0x000fe40000000800 */
[----:B------:R-:W-:-:S03]  /*9660*/  IMAD.U32 R0, RZ, RZ, UR4 ;  /* 0x00000004ff007e24 */ /* 0x000fc6000f8e00ff */
[----:B------:R1:W5:Y:S01]  /*9670*/  @P0 LDG.E R3, desc[UR40][R10.64] ;  /* 0x000000280a030981 */ /* 0x000362000c1e1900 */
[----:B------:R-:W3:Y:S02]  /*9680*/  S2R R12, SR_TID.X ;  /* 0x00000000000c7919 */ /* 0x000ee40000002100 */
[----:B---3--:R-:W-:Y:S01]  /*9690*/  VIADD R30, R12, 0xffffff80 ;  /* 0xffffff800c1e7836 */ /* 0x008fe20000000000 */
[----:B--2---:R-:W-:-:S05]  /*96a0*/  @P1 LEA.HI.X R9, R155, UR5, R4, 0x2, P2 ;  /* 0x000000059b091c11 */ /* 0x004fca00090f1404 */
[----:B------:R1:W5:Y:S01]  /*96b0*/  @P1 LDG.E R0, desc[UR40][R8.64] ;  /* 0x0000002808001981 */ /* 0x000362000c1e1900 */
[----:B------:R-:W-:Y:S02]  /*96c0*/  ISETP.NE.AND P2, PT, R157, RZ, PT ;  /* 0x000000ff9d00720c */ /* 0x000fe40003f45270 */
[----:B------:R-:W-:-:S11]  /*96d0*/  ISETP.GT.AND P3, PT, R30, 0xbf, PT ;  /* 0x000000bf1e00780c */ /* 0x000fd60003f64270 */
[----:B------:R-:W2:Y:S02]  /*96e0*/  @!P2 LDC R157, c[0x0][0xad4] ;  /* 0x0002b500ff9dab82 */ /* 0x000ea40000000800 */
[----:B--2---:R-:W-:Y:S01]  /*96f0*/  ISETP.GT.AND P2, PT, R157, 0x1, PT ;  /* 0x000000019d00780c */ /* 0x004fe20003f44270 */
[----:B-1----:R-:W-:-:S12]  /*9700*/  @P1 BRA `(.L_x_12336) ;  /* 0x0000000000101947 */ /* 0x002fd80003800000 */
[----:B------:R-:W-:Y:S05]  /*9710*/  @!P0 BRA `(.L_x_12336) ;  /* 0x00000000000c8947 */ /* 0x000fea0003800000 */
[----:B------:R-:W2:Y:S04]  /*9720*/  LDG.E R9, desc[UR40][R10.64] ;  /* 0x000000280a097981 */ /* 0x000ea8000c1e1900 */
[----:B-----5:R-:W2:Y:S02]  /*9730*/  LDG.E R0, desc[UR40][R10.64+0x4] ;  /* 0x000004280a007981 */ /* 0x020ea4000c1e1900 */
[----:B--2---:R-:W-:-:S07]  /*9740*/  IMAD.IADD R0, R0, 0x1, -R9 ;  /* 0x0000000100007824 */ /* 0x004fce00078e0a09 */
.L_x_12336:
[----:B------:R-:W-:Y:S01]  /*9750*/  BSSY B1, `(.L_x_12337) ;  /* 0x0000038000017945 */ /* 0x000fe20003800000 */
[----:B------:R-:W-:Y:S02]  /*9760*/  SEL R155, R155, RZ, !P0 ;  /* 0x000000ff9b9b7207 */ /* 0x000fe40004000000 */
[----:B------:R-:W-:Y:S02]  /*9770*/  SEL R28, R4, RZ, !P0 ;  /* 0x000000ff041c7207 */ /* 0x000fe40004000000 */
[----:B-----5:R-:W-:Y:S01]  /*9780*/  SHF.R.S32.HI R26, RZ, 0x1f, R3 ;  /* 0x0000001fff1a7819 */ /* 0x020fe20000011403 */
        /* <DEDUP_REMOVED lines=8> */
[----:B------:R-:W2:Y:S01]  /*9810*/  LDL.LU R32, [R1+0x2c] ;  /* 0x00002c0001207983 */ /* 0x000ea20000300800 */
[----:B------:R-:W-:Y:S01]  /*9820*/  ISETP.NE.AND P1, PT, R33, 0x1, PT ;  /* 0x000000012100780c */ /* 0x000fe20003f25270 */
[----:B------:R-:W-:Y:S01]  /*9830*/  IMAD.MOV.U32 R22, RZ, RZ, 0x9b8 ;  /* 0x000009b8ff167424 */ /* 0x000fe200078e00ff */
[----:B------:R-:W-:Y:S01]  /*9840*/  ISETP.GT.AND P0, PT, R157, 0x1, PT ;  /* 0x000000019d00780c */ /* 0x000fe20003f04270 */
[----:B------:R-:W1:Y:S01]  /*9850*/  LDC.64 R8, c[0x0][0xba8] ;  /* 0x0002ea00ff087b82 */ /* 0x000e620000000a00 */
[----:B------:R-:W-:Y:S02]  /*9860*/  IMAD.MOV.U32 R19, RZ, RZ, R31 ;  /* 0x000000ffff137224 */ /* 0x000fe400078e001f */
[----:B------:R-:W-:-:S05]  /*9870*/  SEL R22, R22, 0x978, P0 ;  /* 0x0000097816167807 */ /* 0x000fca0000000000 */
[----:B------:R-:W3:Y:S08]  /*9880*/  LDC.64 R12, c[0x0][R22+0x220] ;  /* 0x00008800160c7b82 */ /* 0x000ef00000000a00 */
[----:B------:R-:W4:Y:S08]  /*9890*/  @P1 LDC R4, c[0x0][0xbec] ;  /* 0x0002fb00ff041b82 */ /* 0x000f300000000800 */
[----:B------:R-:W5:Y:S08]  /*98a0*/  LDC.64 R10, c[0x0][R22+0x218] ;  /* 0x00008600160a7b82 */ /* 0x000f700000000a00 */
[----:B------:R-:W1:Y:S01]  /*98b0*/  @P1 LDC R29, c[0x0][0xbf0] ;  /* 0x0002fc00ff1d1b82 */ /* 0x000e620000000800 */
[----:B---3--:R-:W-:-:S02]  /*98c0*/  IMAD R13, R13, R155, RZ ;  /* 0x0000009b0d0d7224 */ /* 0x008fc400078e02ff */
[----:B------:R-:W-:-:S05]  /*98d0*/  IMAD.WIDE.U32 R24, R12, R155, RZ ;  /* 0x0000009b0c187225 */ /* 0x000fca00078e00ff */
[----:B0-----:R-:W0:Y:S01]  /*98e0*/  LDC.64 R14, c[0x0][R22+0x228] ;  /* 0x00008a00160e7b82 */ /* 0x001e220000000a00 */
[----:B----4-:R-:W-:-:S07]  /*98f0*/  @P1 IMAD.HI.U32 R4, R31, R4, RZ ;  /* 0x000000041f041227 */ /* 0x010fce00078e00ff */
[----:B------:R-:W3:Y:S01]  /*9900*/  LDC.64 R20, c[0x0][R22+0x210] ;  /* 0x0000840016147b82 */ /* 0x000ee20000000a00 */
[-C--:B-----5:R-:W-:Y:S02]  /*9910*/  IMAD R27, R11, R156.reuse, RZ ;  /* 0x0000009c0b1b7224 */ /* 0x0a0fe400078e02ff */
[----:B------:R-:W-:-:S04]  /*9920*/  IMAD.WIDE.U32 R10, R10, R156, RZ ;  /* 0x0000009c0a0a7225 */ /* 0x000fc800078e00ff */
[----:B------:R-:W-:Y:S01]  /*9930*/  IMAD.IADD R27, R11, 0x1, R27 ;  /* 0x000000010b1b7824 */ /* 0x000fe200078e021b */
[----:B-1----:R-:W-:Y:S01]  /*9940*/  @P1 SHF.R.U32.HI R19, RZ, R29, R4 ;  /* 0x0000001dff131219 */ /* 0x002fe20000011604 */
[----:B------:R-:W-:Y:S01]  /*9950*/  IMAD R29, R12, R28, R13 ;  /* 0x0000001c0c1d7224 */ /* 0x000fe200078e020d */
[----:B------:R-:W1:Y:S01]  /*9960*/  @!P0 LDC R8, c[0x0][0xb50] ;  /* 0x0002d400ff088b82 */ /* 0x000e620000000800 */
[----:B------:R-:W-:Y:S02]  /*9970*/  IADD3 R4, P1, P3, R24, R10, R3 ;  /* 0x0000000a18047210 */ /* 0x000fe40007b3e003 */
[----:B------:R-:W-:Y:S02]  /*9980*/  IMAD.MOV R12, RZ, RZ, -R19 ;  /* 0x000000ffff0c7224 */ /* 0x000fe400078e0a13 */
[----:B------:R-:W-:-:S03]  /*9990*/  IMAD.IADD R29, R25, 0x1, R29 ;  /* 0x00000001191d7824 */ /* 0x000fc600078e021d */
[----:B------:R-:W4:Y:S01]  /*99a0*/  @!P0 LDC R9, c[0x0][0xb54] ;  /* 0x0002d500ff098b82 */ /* 0x000f220000000800 */
[----:B--2---:R-:W-:-:S05]  /*99b0*/  SEL R13, R32, RZ, P0 ;  /* 0x000000ff200d7207 */ /* 0x004fca0000000000 */
[----:B0-----:R-:W-:-:S04]  /*99c0*/  IMAD.WIDE.U32 R10, R14, R13, RZ ;  /* 0x0000000d0e0a7225 */ /* 0x001fc800078e00ff */
[----:B------:R-:W-:Y:S02]  /*99d0*/  IMAD R15, R15, R13, RZ ;  /* 0x0000000d0f0f7224 */ /* 0x000fe400078e02ff */
[----:B------:R-:W-:Y:S01]  /*99e0*/  IMAD R13, R33, R12, R31 ;  /* 0x0000000c210d7224 */ /* 0x000fe200078e021f */
[----:B------:R-:W-:Y:S01]  /*99f0*/  IADD3.X R12, R29, R27, R26, P1, P3 ;  /* 0x0000001b1d0c7210 */ /* 0x000fe20000fe641a */
[----:B------:R-:W-:Y:S01]  /*9a00*/  IMAD.IADD R15, R11, 0x1, R15 ;  /* 0x000000010b0f7824 */ /* 0x000fe200078e020f */
[----:B------:R-:W-:Y:S01]  /*9a10*/  IADD3 R10, P0, P1, R19, R4, R10 ;  /* 0x00000004130a7210 */ /* 0x000fe2000791e00a */
[----:B---3--:R-:W-:Y:S01]  /*9a20*/  IMAD R4, R21, R13, RZ ;  /* 0x0000000d15047224 */ /* 0x008fe200078e02ff */
        /* <DEDUP_REMOVED lines=8> */
[----:B----4-:R-:W-:-:S05]  /*9ab0*/  LEA.HI.X R9, R10, R9, R4, 0x2, P0 ;  /* 0x000000090a097211 */ /* 0x010fca00000f1404 */
[----:B------:R1:W-:Y:S02]  /*9ac0*/  STG.E desc[UR40][R8.64], R11 ;  /* 0x0000000b08007986 */ /* 0x0003e4000c101928 */
.L_x_12338:
[----:B------:R-:W-:Y:S05]  /*9ad0*/  BSYNC B1 ;  /* 0x0000000000017941 */ /* 0x000fea0003800000 */
.L_x_12337:
[----:B------:R-:W-:Y:S05]  /*9ae0*/  @P2 BRA `(.L_x_12333) ;  /* 0x0000000400482947 */ /* 0x000fea0003800000 */
[----:B------:R-:W2:Y:S01]  /*9af0*/  LDL R12, [R1+0x8] ;  /* 0x00000800010c7983 */ /* 0x000ea20000100800 */
[----:B------:R-:W3:Y:S03]  /*9b00*/  LDC R15, c[0x0][0xbe8] ;  /* 0x0002fa00ff0f7b82 */ /* 0x000ee60000000800 */
[----:B------:R-:W4:Y:S01]  /*9b10*/  LDL R10, [R1+0x64] ;  /* 0x00006400010a7983 */ /* 0x000f220000100800 */
[--C-:B0-----:R-:W-:Y:S01]  /*9b20*/  SHF.R.S32.HI R14, RZ, 0x1f, R30.reuse ;  /* 0x0000001fff0e7819 */ /* 0x101fe2000001141e */
[----:B------:R-:W-:Y:S01]  /*9b30*/  ULDC.64 UR4, c[0x0][0xaa0] ;  /* 0x0002a80000047ab9 */ /* 0x000fe20000000a00 */
[----:B------:R-:W-:Y:S01]  /*9b40*/  SHF.R.S32.HI R25, RZ, 0x1f, R30 ;  /* 0x0000001fff197819 */ /* 0x000fe2000001141e */
[----:B------:R-:W5:Y:S01]  /*9b50*/  LDL.LU R20, [R1+0x4] ;  /* 0x0000040001147983 */ /* 0x000f620000300800 */
[-C--:B------:R-:W-:Y:S01]  /*9b60*/  LEA.HI R14, R14, R30.reuse, RZ, 0x3 ;  /* 0x0000001e0e0e7211 */ /* 0x080fe200078f18ff */
[----:B------:R-:W-:Y:S01]  /*9b70*/  IMAD R4, R26, UR4, RZ ;  /* 0x000000041a047c24 */ /* 0x000fe2000f8e02ff */
[----:B------:R-:W-:Y:S01]  /*9b80*/  LEA.HI R25, R25, R30, RZ, 0x3 ;  /* 0x0000001e19197211 */ /* 0x000fe200078f18ff */
[C---:B-1----:R-:W-:Y:S01]  /*9b90*/  IMAD.WIDE.U32 R8, R3.reuse, UR4, RZ ;  /* 0x0000000403087c25 */ /* 0x042fe2000f8e00ff */
[----:B------:R-:W-:Y:S01]  /*9ba0*/  LOP3.LUT R14, R14, 0xfffffff8, RZ, 0xc0, !PT ;  /* 0xfffffff80e0e7812 */ /* 0x000fe200078ec0ff */
[----:B------:R-:W-:Y:S01]  /*9bb0*/  ULDC.64 UR6, c[0x0][0xaf0] ;  /* 0x0002bc0000067ab9 */ /* 0x000fe20000000a00 */
[----:B------:R-:W-:Y:S01]  /*9bc0*/  SHF.R.S32.HI R25, RZ, 0x3, R25 ;  /* 0x00000003ff197819 */ /* 0x000fe20000011419 */
[----:B------:R-:W-:Y:S01]  /*9bd0*/  IMAD R11, R3, UR5, R4 ;  /* 0x00000005030b7c24 */ /* 0x000fe2000f8e0204 */
[----:B------:R-:W-:Y:S01]  /*9be0*/  ULDC.64 UR4, c[0x0][0xae8] ;  /* 0x0002ba0000047ab9 */ /* 0x000fe20000000a00 */
[----:B------:R-:W-:-:S02]  /*9bf0*/  IMAD.IADD R14, R30, 0x1, -R14 ;  /* 0x000000011e0e7824 */ /* 0x000fc400078e0a0e */
[----:B------:R-:W-:Y:S02]  /*9c00*/  IMAD.IADD R9, R9, 0x1, R11 ;  /* 0x0000000109097824 */ /* 0x000fe400078e020b */
[----:B------:R-:W-:Y:S02]  /*9c10*/  IMAD R3, R14, 0x30, R25 ;  /* 0x000000300e037824 */ /* 0x000fe400078e0219 */
[----:B------:R-:W-:Y:S01]  /*9c20*/  IMAD.WIDE.U32 R8, R156, UR4, R8 ;  /* 0x000000049c087c25 */ /* 0x000fe2000f8e0008 */
[----:B---3--:R-:W-:-:S03]  /*9c30*/  ISETP.NE.AND P0, PT, R15, 0x1, PT ;  /* 0x000000010f00780c */ /* 0x008fc60003f05270 */
[----:B------:R-:W-:Y:S01]  /*9c40*/  IMAD R9, R156, UR5, R9 ;  /* 0x000000059c097c24 */ /* 0x000fe2000f8e0209 */
[----:B------:R-:W-:Y:S01]  /*9c50*/  ULDC.64 UR4, c[0x0][0xae0] ;  /* 0x0002b80000047ab9 */ /* 0x000fe20000000a00 */
[----:B------:R-:W-:Y:S02]  /*9c60*/  IMAD R21, R0, R15, RZ ;  /* 0x0000000f00157224 */ /* 0x000fe400078e02ff */
[----:B------:R-:W-:-:S06]  /*9c70*/  IMAD.WIDE.U32 R8, R155, UR6, R8 ;  /* 0x000000069b087c25 */ /* 0x000fcc000f8e0008 */
[----:B------:R-:W0:Y:S08]  /*9c80*/  @P0 LDC R13, c[0x0][0xbec] ;  /* 0x0002fb00ff0d0b82 */ /* 0x000e300000000800 */
[----:B------:R-:W1:Y:S01]  /*9c90*/  @P0 LDC R19, c[0x0][0xbf0] ;  /* 0x0002fc00ff130b82 */ /* 0x000e620000000800 */
[----:B--2---:R-:W-:Y:S02]  /*9ca0*/  IMAD.MOV.U32 R22, RZ, RZ, R12 ;  /* 0x000000ffff167224 */ /* 0x004fe400078e000c */
[----:B----4-:R-:W-:-:S02]  /*9cb0*/  IMAD.MOV.U32 R24, RZ, RZ, R10 ;  /* 0x000000ffff187224 */ /* 0x010fc400078e000a */
[----:B------:R-:W-:Y:S02]  /*9cc0*/  IMAD R10, R28, UR6, RZ ;  /* 0x000000061c0a7c24 */ /* 0x000fe4000f8e02ff */
[----:B-----5:R-:W-:-:S04]  /*9cd0*/  IMAD R12, R20, 0xc0, R3 ;  /* 0x000000c0140c7824 */ /* 0x020fc800078e0203 */
[----:B0-----:R-:W-:-:S04]  /*9ce0*/  @P0 IMAD.HI.U32 R4, R12, R13, RZ ;  /* 0x0000000d0c040227 */ /* 0x001fc800078e00ff */
[----:B------:R-:W-:Y:S01]  /*9cf0*/  IMAD.MOV.U32 R3, RZ, RZ, R12 ;  /* 0x000000ffff037224 */ /* 0x000fe200078e000c */
[----:B-1----:R-:W-:Y:S01]  /*9d00*/  @P0 SHF.R.U32.HI R3, RZ, R19, R4 ;  /* 0x00000013ff030219 */ /* 0x002fe20000011604 */
[----:B------:R-:W-:-:S03]  /*9d10*/  IMAD R13, R155, UR7, R10 ;  /* 0x000000079b0d7c24 */ /* 0x000fc6000f8e020a */
[--C-:B------:R-:W-:Y:S01]  /*9d20*/  SHF.R.S32.HI R4, RZ, 0x1f, R3.reuse ;  /* 0x0000001fff047819 */ /* 0x100fe20000011403 */
[----:B------:R-:W-:Y:S02]  /*9d30*/  IMAD.MOV R11, RZ, RZ, -R3 ;  /* 0x000000ffff0b7224 */ /* 0x000fe400078e0a03 */
[----:B------:R-:W-:Y:S02]  /*9d40*/  IMAD.IADD R9, R9, 0x1, R13 ;  /* 0x0000000109097824 */ /* 0x000fe400078e020d */
[----:B------:R-:W-:Y:S02]  /*9d50*/  IMAD R11, R15, R11, R12 ;  /* 0x0000000b0f0b7224 */ /* 0x000fe400078e020c */
[----:B------:R-:W-:Y:S02]  /*9d60*/  IMAD R4, R4, UR4, RZ ;  /* 0x0000000404047c24 */ /* 0x000fe4000f8e02ff */
        /* <DEDUP_REMOVED lines=9> */
[----:B------:R-:W-:Y:S02]  /*9e00*/  IMAD R4, R20, 0xc0, R25 ;  /* 0x000000c014047824 */ /* 0x000fe400078e0219 */
[----:B------:R-:W-:Y:S01]  /*9e10*/  IMAD.IADD R3, R9, 0x1, R3 ;  /* 0x0000000109037824 */ /* 0x000fe200078e0203 */
[----:B------:R-:W-:Y:S01]  /*9e20*/  LEA R9, P0, R8, UR4, 0x1 ;  /* 0x0000000408097c11 */ /* 0x000fe2000f8008ff */
[----:B------:R-:W-:Y:S01]  /*9e30*/  ULDC UR4, c[0x0][0xac8] ;  /* 0x0002b20000047ab9 */ /* 0x000fe20000000800 */
[----:B------:R-:W-:Y:S02]  /*9e40*/  VIADD R0, R4, 0x30 ;  /* 0x0000003004007836 */ /* 0x000fe40000000000 */
[----:B------:R-:W-:Y:S01]  /*9e50*/  LEA.HI.X R14, R8, UR5, R3, 0x1, P0 ;  /* 0x00000005080e7c11 */ /* 0x000fe200080f0c03 */
[----:B------:R-:W0:Y:S01]  /*9e60*/  SHFL.IDX PT, R10, R9, 0x1, 0x181f ;  /* 0x00381f00090a7f89 */ /* 0x000e2200000e0000 */
[----:B------:R-:W-:Y:S01]  /*9e70*/  ISETP.GE.AND P0, PT, R22, UR4, PT ;  /* 0x0000000416007c0c */ /* 0x000fe2000bf06270 */
[----:B------:R-:W-:-:S02]  /*9e80*/  VIADD R3, R4, 0x60 ;  /* 0x0000006004037836 */ /* 0x000fc40000000000 */
[----:B------:R-:W1:Y:S01]  /*9e90*/  SHFL.IDX PT, R8, R9, RZ, 0x181f ;  /* 0x00181fff09087589 */ /* 0x000e6200000e0000 */
[CC--:B------:R-:W-:Y:S01]  /*9ea0*/  ISETP.GE.OR P3, PT, R4.reuse, R21.reuse, P0 ;  /* 0x000000150400720c */ /* 0x0c0fe20000766670 */
[----:B------:R-:W-:Y:S01]  /*9eb0*/  VIADD R4, R4, 0x90 ;  /* 0x0000009004047836 */ /* 0x000fe20000000000 */
[-C--:B------:R-:W-:Y:S01]  /*9ec0*/  ISETP.GE.OR P2, PT, R0, R21.reuse, P0 ;  /* 0x000000150000720c */ /* 0x080fe20000746670 */
[----:B------:R-:W2:Y:S01]  /*9ed0*/  SHFL.IDX PT, R12, R9, 0x2, 0x181f ;  /* 0x00581f00090c7f89 */ /* 0x000ea200000e0000 */
[-C--:B------:R-:W-:Y:S02]  /*9ee0*/  ISETP.GE.OR P1, PT, R3, R21.reuse, P0 ;  /* 0x000000150300720c */ /* 0x080fe40000726670 */
[----:B------:R-:W-:Y:S01]  /*9ef0*/  ISETP.GE.OR P0, PT, R4, R21, P0 ;  /* 0x000000150400720c */ /* 0x000fe20000706670 */
[----:B------:R-:W3:Y:S04]  /*9f00*/  SHFL.IDX PT, R11, R14, RZ, 0x181f ;  /* 0x00181fff0e0b7589 */ /* 0x000ee800000e0000 */
[----:B------:R3:W4:Y:S04]  /*9f10*/  SHFL.IDX PT, R20, R9, 0x3, 0x181f ;  /* 0x00781f0009147f89 */ /* 0x00072800000e0000 */
[----:B------:R-:W5:Y:S04]  /*9f20*/  SHFL.IDX PT, R13, R14, 0x1, 0x181f ;  /* 0x00381f000e0d7f89 */ /* 0x000f6800000e0000 */
[----:B------:R-:W5:Y:S01]  /*9f30*/  SHFL.IDX PT, R15, R14, 0x2, 0x181f ;  /* 0x00581f000e0f7f89 */ /* 0x000f6200000e0000 */
[----:B0-----:R-:W-:-:S03]  /*9f40*/  @!P2 LEA R10, P5, R22, R10, 0x1 ;  /* 0x0000000a160aa211 */ /* 0x001fc600078a08ff */
[----:B------:R4:W0:Y:S01]  /*9f50*/  SHFL.IDX PT, R19, R14, 0x3, 0x181f ;  /* 0x00781f000e137f89 */ /* 0x00082200000e0000 */
[C---:B-1----:R-:W-:Y:S02]  /*9f60*/  @!P3 LEA R8, P6, R22.reuse, R8, 0x1 ;  /* 0x000000081608b211 */ /* 0x042fe400078c08ff */
[C---:B--2---:R-:W-:Y:S02]  /*9f70*/  @!P1 LEA R12, P4, R22.reuse, R12, 0x1 ;  /* 0x0000000c160c9211 */ /* 0x044fe400078808ff */
[C---:B---3--:R-:W-:Y:S02]  /*9f80*/  @!P3 LEA.HI.X R9, R22.reuse, R11, R24, 0x1, P6 ;  /* 0x0000000b1609b211 */ /* 0x048fe400030f0c18 */
[----:B----4-:R-:W-:-:S03]  /*9f90*/  @!P0 LEA R14, P6, R22, R20, 0x1 ;  /* 0x00000014160e8211 */ /* 0x010fc600078c08ff */
[----:B------:R1:W-:Y:S01]  /*9fa0*/  @!P3 ST.E.128 desc[UR40][R8.64], RZ ;  /* 0x000000ff0800b985 */ /* 0x0003e2000c101d28 */
[C-C-:B-----5:R-:W-:Y:S02]  /*9fb0*/  @!P2 LEA.HI.X R11, R22.reuse, R13, R24.reuse, 0x1, P5 ;  /* 0x0000000d160ba211 */ /* 0x160fe400028f0c18 */
[----:B------:R-:W-:-:S03]  /*9fc0*/  @!P1 LEA.HI.X R13, R22, R15, R24, 0x1, P4 ;  /* 0x0000000f160d9211 */ /* 0x000fc600020f0c18 */
[----:B------:R1:W-:Y:S01]  /*9fd0*/  @!P2 ST.E.128 desc[UR40][R10.64], RZ ;  /* 0x000000ff0a00a985 */ /* 0x0003e2000c101d28 */
[----:B0-----:R-:W-:-:S03]  /*9fe0*/  @!P0 LEA.HI.X R15, R22, R19, R24, 0x1, P6 ;  /* 0x00000013160f8211 */ /* 0x001fc600030f0c18 */
[----:B------:R1:W-:Y:S04]  /*9ff0*/  @!P1 ST.E.128 desc[UR40][R12.64], RZ ;  /* 0x000000ff0c009985 */ /* 0x0003e8000c101d28 */
[----:B------:R1:W-:Y:S02]  /*a000*/  @!P0 ST.E.128 desc[UR40][R14.64], RZ ;  /* 0x000000ff0e008985 */ /* 0x0003e4000c101d28 */
.L_x_12333:
[----:B------:R-:W-:Y:S05]  /*a010*/  BSYNC B0 ;  /* 0x0000000000007941 */ /* 0x000fea0003800000 */
.L_x_12329:
[----:B------:R-:W-:Y:S02]  /*a020*/  ULDC UR4, c[0x0][0xc3c] ;  /* 0x00030f0000047ab9 */ /* 0x000fe40000000800 */
[----:B------:R-:W-:-:S13]  /*a030*/  ISETP.GE.AND P0, PT, R7, UR4, PT ;  /* 0x0000000407007c0c */ /* 0x000fda000bf06270 */
[----:B------:R-:W-:Y:S05]  /*a040*/  @!P0 BRA `(.L_x_12339) ;  /* 0xffffff7000548947 */ /* 0x000fea000383ffff */
[----:B------:R-:W-:Y:S05]  /*a050*/  EXIT ;  /* 0x000000000000794d */ /* 0x000fea0003800000 */
.L_x_12304:
        /* <DEDUP_REMOVED lines=16> */
.L_x_12340:
        /* <DEDUP_REMOVED lines=44> */
.L_x_12344:
        /* <DEDUP_REMOVED lines=36> */
.L_x_12342:
        /* <DEDUP_REMOVED lines=19> */
.L_x_12345:
        /* <DEDUP_REMOVED lines=54> */
.L_x_12343:
[----:B------:R-:W-:Y:S02]  /*aaf0*/  IMAD.MOV.U32 R25, RZ, RZ, RZ ;  /* 0x000000ffff197224 */ /* 0x000fe400078e00ff */
[----:B------:R-:W-:Y:S02]  /*ab00*/  IMAD.U32 R24, RZ, RZ, UR6 ;  /* 0x00000006ff187e24 */ /* 0x000fe4000f8e00ff */
[----:B------:R-:W-:-:S07]  /*ab10*/  IMAD.MOV.U32 R26, RZ, RZ, RZ ;  /* 0x000000ffff1a7224 */ /* 0x000fce00078e00ff */
.L_x_12346:
[----:B------:R-:W-:-:S13]  /*ab20*/  ISETP.NE.AND P0, PT, R0, RZ, PT ;  /* 0x000000ff0000720c */ /* 0x000fda0003f05270 */
[----:B------:R-:W0:Y:S01]  /*ab30*/  @!P0 S2R R3, SR_CgaCtaId ;  /* 0x0000000000038919 */ /* 0x000e220000008800 */
[----:B------:R-:W-:-:S04]  /*ab40*/  @!P0 MOV R0, 0x400 ;  /* 0x0000040000008802 */ /* 0x000fc80000000f00 */
[----:B0-----:R-:W-:-:S05]  /*ab50*/  @!P0 LEA R0, R3, R0, 0x18 ;  /* 0x0000000003008211 */ /* 0x001fca00078ec0ff */
[----:B------:R1:W-:Y:S01]  /*ab60*/  @!P0 STS.128 [R0+0x308d0], R24 ;  /* 0x0308d01800008388 */ /* 0x0003e20000000c00 */
[----:B------:R-:W-:Y:S06]  /*ab70*/  BAR.ARV 0x5, 0x200 ;  /* 0x0148000000007b1d */ /* 0x000fec0000002000 */
.L_x_12341:
        /* <DEDUP_REMOVED lines=20> */
[----:B------:R-:W-:Y:S02]  /*acc0*/  LOP3.LUT R2, R0, 0x1f8, RZ, 0xc0, !PT ;  /* 0x000001f800027812 */ /* 0x000fe400078ec0ff */
[----:B------:R-:W-:Y:S02]  /*acd0*/  SHF.R.U32.HI R4, RZ, 0x3, R4 ;  /* 0x00000003ff047819 */ /* 0x000fe40000011604 */
[----:B------:R-:W-:-:S04]  /*ace0*/  LOP3.LUT R2, R2, 0x38, R5, 0x78, !PT ;  /* 0x0000003802027812 */ /* 0x000fc800078e7805 */
[----:B------:R-:W-:Y:S01]  /*acf0*/  LOP3.LUT R2, R2, 0x200, R3, 0xf8, !PT ;  /* 0x0000020002027812 */ /* 0x000fe200078ef803 */
[----:B------:R-:W-:-:S04]  /*ad00*/  IMAD.SHL.U32 R3, R5, 0x10, RZ ;  /* 0x0000001005037824 */ /* 0x000fc800078e00ff */
[----:B------:R-:W-:Y:S01]  /*ad10*/  IMAD R0, R2, 0x2, R17 ;  /* 0x0000000202007824 */ /* 0x000fe200078e0211 */
[----:B------:R-:W-:-:S04]  /*ad20*/  LOP3.LUT R3, R4, 0x70, R3, 0xf8, !PT ;  /* 0x0000007004037812 */ /* 0x000fc800078ef803 */
[----:B------:R3:W-:Y:S03]  /*ad30*/  STL [R1+0x8], R0 ;  /* 0x0000080001007387 */ /* 0x0007e60000100800 */
.L_x_12437:
[----:B0-----:R-:W0:Y:S02]  /*ad40*/  LDC.64 R2, c[0x0][0xc88] ;  /* 0x00032200ff027b82 */ /* 0x001e240000000a00 */
[----:B0-----:R-:W-:-:S05]  /*ad50*/  IMAD.WIDE R2, R27, 0x4, R2 ;  /* 0x000000041b027825 */ /* 0x001fca00078e0202 */
[----:B--2---:R-:W2:Y:S01]  /*ad60*/  LDG.E R10, desc[UR40][R2.64] ;  /* 0x00000028020a7981 */ /* 0x004ea2000c1e1900 */
[----:B------:R-:W-:Y:S05]  /*ad70*/  YIELD ;  /* 0x0000000000007946 */ /* 0x000fea0003800000 */
[----:B------:R-:W-:Y:S01]  /*ad80*/  ULDC.64 UR4, c[0x0][0xa28] ;  /* 0x00028a0000047ab9 */ /* 0x000fe20000000a00 */
[----:B---3--:R-:W-:Y:S01]  /*ad90*/  IMAD.MOV.U32 R0, RZ, RZ, RZ ;  /* 0x000000ffff007224 */ /* 0x008fe200078e00ff */
[----:B------:R-:W-:Y:S01]  /*ada0*/  ISETP.NE.U32.AND P0, PT, RZ, UR4, PT ;  /* 0x00000004ff007c0c */ /* 0x000fe2000bf05070 */
[----:B------:R-:W-:Y:S01]  /*adb0*/  IMAD.MOV.U32 R6, RZ, RZ, RZ ;  /* 0x000000ffff067224 */ /* 0x000fe200078e00ff */
[----:B------:R-:W-:Y:S01]  /*adc0*/  ULDC.64 UR8, c[0x0][0xa08] ;  /* 0x0002820000087ab9 */ /* 0x000fe20000000a00 */
[----:B------:R-:W-:Y:S01]  /*add0*/  ULDC.64 UR6, c[0x0][0xa18] ;  /* 0x0002860000067ab9 */ /* 0x000fe20000000a00 */
[----:B------:R-:W-:-:S02]  /*ade0*/  ISETP.NE.AND.EX P0, PT, RZ, UR5, PT, P0 ;  /* 0x00000005ff007c0c */ /* 0x000fc4000bf05300 */
[----:B------:R-:W-:Y:S02]  /*adf0*/  ISETP.NE.U32.AND P2, PT, RZ, UR8, PT ;  /* 0x00000008ff007c0c */ /* 0x000fe4000bf45070 */
        /* <DEDUP_REMOVED lines=22> */
[----:B------:R-:W5:Y:S01]  /*af60*/  @P0 LDG.E R8, desc[UR40][R4.64] ;  /* 0x0000002804080981 */ /* 0x000f62000c1e1900 */
[----:B------:R-:W-:-:S03]  /*af70*/  ULDC.64 UR4, c[0x0][0x418] ;  /* 0x0001060000047ab9 */ /* 0x000fc60000000a00 */
        /* <DEDUP_REMOVED lines=14> */
[----:B------:R-:W2:Y:S04]  /*b060*/  LDG.E R6, desc[UR40][R2.64] ;  /* 0x0000002802067981 */ /* 0x000ea8000c1e1900 */
[----:B0-----:R-:W2:Y:S02]  /*b070*/  LDG.E R9, desc[UR40][R2.64+0x4] ;  /* 0x0000042802097981 */ /* 0x001ea4000c1e1900 */
[----:B--2---:R-:W-:-:S05]  /*b080*/  IMAD.IADD R2, R9, 0x1, -R6 ;  /* 0x0000000109027824 */ /* 0x004fca00078e0a06 */
[----:B------:R1:W-:Y:S02]  /*b090*/  STL [R1+0x30], R2 ;  /* 0x0000300201007387 */ /* 0x0003e40000100800 */
.L_x_12348:
        /* <DEDUP_REMOVED lines=15> */
.L_x_12349:
[----:B------:R-:W-:Y:S05]  /*b190*/  @!P0 BRA `(.L_x_12350) ;  /* 0x00000000000c8947 */ /* 0x000fea0003800000 */
[----:B------:R-:W2:Y:S04]  /*b1a0*/  LDG.E R7, desc[UR40][R4.64] ;  /* 0x0000002804077981 */ /* 0x000ea8000c1e1900 */
[----:B------:R-:W2:Y:S02]  /*b1b0*/  LDG.E R2, desc[UR40][R4.64+0x4] ;  /* 0x0000042804027981 */ /* 0x000ea4000c1e1900 */
[----:B--2---:R-:W-:-:S07]  /*b1c0*/  IMAD.IADD R7, R2, 0x1, -R7 ;  /* 0x0000000102077824 */ /* 0x004fce00078e0a07 */
.L_x_12350:
[----:B-----5:R-:W-:Y:S01]  /*b1d0*/  IMAD.IADD R7, R7, 0x1, -R0 ;  /* 0x0000000107077824 */ /* 0x020fe200078e0a00 */
[----:B0-----:R-:W-:Y:S01]  /*b1e0*/  LOP3.LUT R9, R6, 0xff, RZ, 0xc0, !PT ;  /* 0x000000ff06097812 */ /* 0x001fe200078ec0ff */
        /* <DEDUP_REMOVED lines=14> */
[----:B------:R-:W1:Y:S02]  /*b2d0*/  @!P0 LDC R6, c[0x0][0x9f0] ;  /* 0x00027c00ff068b82 */ /* 0x000e640000000800 */
[-C--:B-1----:R-:W-:Y:S02]  /*b2e0*/  IABS R0, R6.reuse ;  /* 0x0000000600007213 */ /* 0x082fe40000000000 */
[----:B------:R-:W-:Y:S02]  /*b2f0*/  IABS R5, R6 ;  /* 0x0000000600057213 */ /* 0x000fe40000000000 */
[----:B0-----:R-:W0:Y:S03]  /*b300*/  I2F.RP R2, R0 ;  /* 0x0000000000027306 */ /* 0x001e260000209400 */
        /* <DEDUP_REMOVED lines=24> */
.L_x_12352:
[----:B------:R-:W-:Y:S05]  /*b490*/  BSYNC B0 ;  /* 0x0000000000007941 */ /* 0x000fea0003800000 */
.L_x_12351:
[----:B------:R-:W-:Y:S01]  /*b4a0*/  IMAD.MOV.U32 R0, RZ, RZ, R7 ;  /* 0x000000ffff007224 */ /* 0x000fe200078e0007 */
[----:B------:R-:W-:Y:S03]  /*b4b0*/  BSSY B7, `(.L_x_12353) ;  /* 0x000035a000077945 */ /* 0x000fe60003800000 */
[----:B0-----:R-:W-:-:S05]  /*b4c0*/  IMAD R2, R9, R0, RZ ;  /* 0x0000000009027224 */ /* 0x001fca00078e02ff */
        /* <DEDUP_REMOVED lines=11> */
[----:B------:R-:W2:Y:S01]  /*b580*/  LDC.64 R2, c[0x0][0xc60] ;  /* 0x00031800ff027b82 */ /* 0x000ea20000000a00 */
[----:B------:R-:W0:Y:S02]  /*b590*/  FLO.U32 R0, UR4 ;  /* 0x0000000400007d00 */ /* 0x000e2400080e0000 */
[----:B0-----:R-:W-:-:S06]  /*b5a0*/  ISETP.EQ.U32.AND P0, PT, R0, R5, PT ;  /* 0x000000050000720c */ /* 0x001fcc0003f02070 */
[----:B------:R-:W2:Y:S07]  /*b5b0*/  POPC R5, UR4 ;  /* 0x0000000400057d09 */ /* 0x000eae0008000000 */
[----:B--2---:R-:W2:Y:S01]  /*b5c0*/  @P0 ATOMG.E.ADD.STRONG.GPU PT, R3, desc[UR40][R2.64], R5 ;  /* 0x00000005020309a8 */ /* 0x004ea200081ee1e8 */
[----:B------:R-:W0:Y:S02]  /*b5d0*/  S2R R4, SR_LTMASK ;  /* 0x0000000000047919 */ /* 0x000e240000003900 */
[----:B0-----:R-:W-:-:S04]  /*b5e0*/  LOP3.LUT R4, R4, UR4, RZ, 0xc0, !PT ;  /* 0x0000000404047c12 */ /* 0x001fc8000f8ec0ff */
[----:B-1----:R-:W0:Y:S01]  /*b5f0*/  POPC R7, R4 ;  /* 0x0000000400077309 */ /* 0x002e220000000000 */
[----:B--2---:R-:W0:Y:S02]  /*b600*/  SHFL.IDX PT, R0, R3, R0, 0x1f ;  /* 0x00001f0003007589 */ /* 0x004e2400000e0000 */
[----:B0-----:R-:W-:Y:S01]  /*b610*/  IADD3 R24, R0, UR36, R7 ;  /* 0x0000002400187c10 */ /* 0x001fe2000fffe007 */
[----:B------:R-:W-:Y:S06]  /*b620*/  BRA `(.L_x_12355) ;  /* 0x0000003400087947 */ /* 0x000fec0003800000 */
.L_x_12354:
        /* <DEDUP_REMOVED lines=20> */
.L_x_12357:
[----:B------:R-:W-:Y:S05]  /*b770*/  BSYNC B6 ;  /* 0x0000000000067941 */ /* 0x000fea0003800000 */
.L_x_12356:
        /* <DEDUP_REMOVED lines=8> */
[----:B------:R0:W2:Y:S01]  /*b800*/  LDC.64 R2, c[0x4][R0] ;  /* 0x0100000000027b82 */ /* 0x0000a20000000a00 */
[----:B------:R-:W-:Y:S02]  /*b810*/  IMAD.U32 R4, RZ, RZ, UR6 ;  /* 0x00000006ff047e24 */ /* 0x000fe4000f8e00ff */
[----:B------:R-:W-:Y:S02]  /*b820*/  IMAD.U32 R5, RZ, RZ, UR7 ;  /* 0x00000007ff057e24 */ /* 0x000fe4000f8e00ff */
[----:B------:R-:W-:Y:S02]  /*b830*/  IMAD.U32 R6, RZ, RZ, UR8 ;  /* 0x00000008ff067e24 */ /* 0x000fe4000f8e00ff */
[----:B-1----:R-:W-:-:S02]  /*b840*/  IMAD.U32 R7, RZ, RZ, UR9 ;  /* 0x00000009ff077e24 */ /* 0x002fc4000f8e00ff */
[----:B------:R-:W-:Y:S02]  /*b850*/  IMAD.U32 R10, RZ, RZ, UR4 ;  /* 0x00000004ff0a7e24 */ /* 0x000fe4000f8e00ff */
[----:B------:R-:W-:Y:S02]  /*b860*/  IMAD.U32 R11, RZ, RZ, UR5 ;  /* 0x00000005ff0b7e24 */ /* 0x000fe4000f8e00ff */
[----:B------:R-:W-:Y:S02]  /*b870*/  IMAD.MOV.U32 R8, RZ, RZ, 0x70 ;  /* 0x00000070ff087424 */ /* 0x000fe400078e00ff */
[----:B------:R-:W-:Y:S02]  /*b880*/  IMAD.MOV.U32 R12, RZ, RZ, 0x1 ;  /* 0x00000001ff0c7424 */ /* 0x000fe400078e00ff */
[----:B0-----:R-:W-:-:S07]  /*b890*/  IMAD.MOV.U32 R13, RZ, RZ, RZ ;  /* 0x000000ffff0d7224 */ /* 0x001fce00078e00ff */
[----:B------:R-:W-:-:S07]  /*b8a0*/  LEPC R20, `(.L_x_12360) ;  /* 0x000000001014794e */ /* 0x000fce0000000000 */
[----:B--2---:R-:W-:Y:S05]  /*b8b0*/  CALL.ABS.NOINC R2 ;  /* 0x0000000002007343 */ /* 0x004fea0003c00000 */
.L_x_12360:
        /* <DEDUP_REMOVED lines=16> */
.L_x_12359:
[----:B------:R-:W-:Y:S05]  /*b9c0*/  BSYNC B6 ;  /* 0x0000000000067941 */ /* 0x000fea0003800000 */
.L_x_12358:
[----:B------:R-:W-:Y:S01]  /*b9d0*/  ULDC.64 UR4, c[0x0][0x9f8] ;  /* 0x00027e0000047ab9 */ /* 0x000fe20000000a00 */
[----:B------:R-:W2:Y:S01]  /*b9e0*/  LDL R20, [R1+0x1c] ;  /* 0x00001c0001147983 */ /* 0x000ea20000100800 */
[----:B------:R-:W-:-:S04]  /*b9f0*/  ISETP.NE.U32.AND P0, PT, RZ, UR4, PT ;  /* 0x00000004ff007c0c */ /* 0x000fc8000bf05070 */
[----:B------:R-:W-:-:S13]  /*ba00*/  ISETP.NE.AND.EX P0, PT, RZ, UR5, PT, P0 ;  /* 0x00000005ff007c0c */ /* 0x000fda000bf05300 */
[----:B------:R-:W-:-:S04]  /*ba10*/  @P0 IADD3 R2, P1, R19, UR4, RZ ;  /* 0x0000000413020c10 */ /* 0x000fc8000ff3e0ff */
[----:B------:R-:W-:Y:S01]  /*ba20*/  @P0 IADD3.X R3, R22, UR5, RZ, P1, !PT ;  /* 0x0000000516030c10 */ /* 0x000fe20008ffe4ff */
[----:B------:R-:W-:-:S04]  /*ba30*/  ULDC.64 UR4, c[0x0][0xa08] ;  /* 0x0002820000047ab9 */ /* 0x000fc80000000a00 */
[----:B------:R0:W1:Y:S02]  /*ba40*/  @P0 LDG.E R23, desc[UR40][R2.64] ;  /* 0x0000002802170981 */ /* 0x000064000c1e1900 */
[----:B0-----:R-:W0:Y:S02]  /*ba50*/  LDC.64 R2, c[0x0][0x418] ;  /* 0x00010600ff027b82 */ /* 0x001e240000000a00 */
[----:B0-----:R-:W-:Y:S01]  /*ba60*/  LOP3.LUT P0, RZ, R2, UR4, RZ, 0xfc, !PT ;  /* 0x0000000402ff7c12 */ /* 0x001fe2000f80fcff */
[----:B------:R-:W-:-:S03]  /*ba70*/  UMOV UR4, 0xffffffff ;  /* 0xffffffff00047882 */ /* 0x000fc60000000000 */
[----:B------:R-:W-:Y:S01]  /*ba80*/  LOP3.LUT P0, RZ, R3, UR5, RZ, 0xfc, P0 ;  /* 0x0000000503ff7c12 */ /* 0x000fe2000800fcff */
[----:B--2---:R-:W-:Y:S01]  /*ba90*/  VIADD R22, R20, 0xffffffff ;  /* 0xffffffff14167836 */ /* 0x004fe20000000000 */
[----:B-1----:R-:W-:Y:S02]  /*baa0*/  SHF.R.S32.HI R7, RZ, 0x1f, R23 ;  /* 0x0000001fff077819 */ /* 0x002fe40000011417 */
[----:B------:R-:W-:-:S03]  /*bab0*/  SEL R19, R23, RZ, !P0 ;  /* 0x000000ff17137207 */ /* 0x000fc60004000000 */
[----:B------:R0:W-:Y:S01]  /*bac0*/  STL [R1], R7 ;  /* 0x0000000701007387 */ /* 0x0001e20000100800 */
[----:B------:R-:W-:Y:S05]  /*bad0*/  BRA.DIV UR4, `(.L_x_12361) ;  /* 0x0000004204487947 */ /* 0x000fea000b800000 */
[----:B------:R-:W1:Y:S02]  /*bae0*/  S2R R0, SR_TID.X ;  /* 0x0000000000007919 */ /* 0x000e640000002100 */
[----:B-1----:R-:W-:-:S04]  /*baf0*/  SHF.R.U32.HI R0, RZ, 0x5, R0 ;  /* 0x00000005ff007819 */ /* 0x002fc80000011600 */
[----:B------:R-:W-:-:S05]  /*bb00*/  LOP3.LUT R0, R0, 0x3, RZ, 0xc0, !PT ;  /* 0x0000000300007812 */ /* 0x000fca00078ec0ff */
[----:B------:R1:W2:Y:S02]  /*bb10*/  SHFL.IDX PT, R14, R0, RZ, 0x1f ;  /* 0x00001fff000e7589 */ /* 0x0002a400000e0000 */
.L_x_12453:
        /* <DEDUP_REMOVED lines=8> */
.L_x_12456:
[----:B------:R-:W-:Y:S05]  /*bba0*/  @!P6 BRA `(.L_x_12362) ;  /* 0x0000000000e0e947 */ /* 0x000fea0003800000 */
[----:B------:R-:W-:-:S04]  /*bbb0*/  ISETP.NE.U32.AND P0, PT, R2, RZ, PT ;  /* 0x000000ff0200720c */ /* 0x000fc80003f05070 */
[----:B------:R-:W-:-:S13]  /*bbc0*/  ISETP.NE.AND.EX P0, PT, R3, RZ, PT, P0 ;  /* 0x000000ff0300720c */ /* 0x000fda0003f05300 */
[----:B------:R-:W-:Y:S05]  /*bbd0*/  @!P0 BRA `(.L_x_12364) ;  /* 0x0000000000488947 */ /* 0x000fea0003800000 */
[----:B------:R-:W2:Y:S01]  /*bbe0*/  LDC R6, c[0x0][0x43c] ;  /* 0x00010f00ff067b82 */ /* 0x000ea20000000800 */
[----:B-1----:R-:W-:Y:S01]  /*bbf0*/  IMAD.MOV.U32 R0, RZ, RZ, R22 ;  /* 0x000000ffff007224 */ /* 0x002fe200078e0016 */
[----:B------:R-:W-:Y:S01]  /*bc00*/  ULDC.64 UR4, c[0x0][0x428] ;  /* 0x00010a0000047ab9 */ /* 0x000fe20000000a00 */
[----:B--2---:R-:W-:-:S13]  /*bc10*/  ISETP.NE.AND P0, PT, R6, 0x1, PT ;  /* 0x000000010600780c */ /* 0x004fda0003f05270 */
[----:B------:R-:W1:Y:S02]  /*bc20*/  @P0 LDC.64 R4, c[0x0][0x440] ;  /* 0x00011000ff040b82 */ /* 0x000e640000000a00 */
[----:B-1----:R-:W-:-:S05]  /*bc30*/  @P0 IMAD.HI.U32 R4, R22, R4, RZ ;  /* 0x0000000416040227 */ /* 0x002fca00078e00ff */
        /* <DEDUP_REMOVED lines=12> */
.L_x_12364:
[----:B-1----:R-:W-:Y:S01]  /*bd00*/  IMAD R0, R18, 0x8, R17 ;  /* 0x0000000812007824 */ /* 0x002fe200078e0211 */
[----:B--2---:R-:W-:-:S04]  /*bd10*/  SHF.L.U32 R2, R28, 0x1f, RZ ;  /* 0x0000001f1c027819 */ /* 0x004fc800000006ff */
[----:B------:R-:W1:Y:S02]  /*bd20*/  SYNCS.PHASECHK.TRANS64.TRYWAIT P0, [R0+URZ+0x30840], R2 ;  /* 0x03084002000075a7 */ /* 0x000e64000800017f */
[----:B-1----:R-:W-:Y:S05]  /*bd30*/  @!P0 BRA `(.L_x_12365) ;  /* 0x0000004000048947 */ /* 0x002fea0003800000 */
.L_x_12457:
[----:B------:R-:W2:Y:S02]  /*bd40*/  S2R R3, SR_TID.X ;  /* 0x0000000000037919 */ /* 0x000ea40000002100 */
        /* <DEDUP_REMOVED lines=10> */
.L_x_12366:
[----:B------:R-:W-:Y:S01]  /*bdf0*/  R2UR UR9, R0 ;  /* 0x00000000000972ca */ /* 0x000fe200000e0000 */
[----:B-1----:R-:W-:Y:S01]  /*be00*/  IMAD R0, R18, 0x6000, R17 ;  /* 0x0000600012007824 */ /* 0x002fe200078e0211 */
[----:B------:R-:W-:Y:S01]  /*be10*/  R2UR UR11, R22 ;  /* 0x00000000160b72ca */ /* 0x000fe200000e0000 */
[----:B------:R-:W-:Y:S01]  /*be20*/  UIADD3 UR6, UP0, UR38, 0x370, URZ ;  /* 0x0000037026067890 */ /* 0x000fe2000ff1e03f */
[----:B------:R-:W-:Y:S01]  /*be30*/  R2UR UR4, R26 ;  /* 0x000000001a0472ca */ /* 0x000fe200000e0000 */
[----:B------:R-:W-:Y:S01]  /*be40*/  UMOV UR5, 0x14f00000 ;  /* 0x14f0000000057882 */ /* 0x000fe20000000000 */
[----:B------:R-:W-:Y:S01]  /*be50*/  R2UR UR8, R0 ;  /* 0x00000000000872ca */ /* 0x000fe200000e0000 */
[----:B------:R-:W-:Y:S01]  /*be60*/  UIADD3.X UR7, URZ, UR39, URZ, UP0, !UPT ;  /* 0x000000273f077290 */ /* 0x000fe200087fe43f */
[----:B------:R-:W-:Y:S01]  /*be70*/  R2UR UR12, R16 ;  /* 0x00000000100c72ca */ /* 0x000fe200000e0000 */
[----:B------:R-:W-:Y:S01]  /*be80*/  UMOV UR10, URZ ;  /* 0x0000003f000a7c82 */ /* 0x000fe20008000000 */
[----:B-----5:R-:W-:-:S02]  /*be90*/  R2UR UR13, R19 ;  /* 0x00000000130d72ca */ /* 0x020fc400000e0000 */
[----:B------:R-:W-:Y:S01]  /*bea0*/  PLOP3.LUT P0, PT, PT, PT, PT, 0x80, 0x0 ;  /* 0x000000000000781c */ /* 0x000fe20003f0f070 */
[----:B------:R-:W-:Y:S01]  /*beb0*/  UIADD3 UR9, UR9, 0x30830, URZ ;  /* 0x0003083009097890 */ /* 0x000fe2000fffe03f */
[----:B------:R-:W-:-:S03]  /*bec0*/  LOP3.LUT R29, R29, 0xfffffffe, RZ, 0xc0, !PT ;  /* 0xfffffffe1d1d7812 */ /* 0x000fc600078ec0ff */
[----:B------:R-:W-:Y:S02]  /*bed0*/  UIMAD UR11, UR11, 0xc0, UR4 ;  /* 0x000000c00b0b78a4 */ /* 0x000fe4000f8e0204 */
[----:B------:R-:W-:Y:S01]  /*bee0*/  UIADD3 UR8, UR8, 0x12400, URZ ;  /* 0x0001240008087890 */ /* 0x000fe2000fffe03f */
[----:B------:R-:W-:-:S05]  /*bef0*/  UMOV UR4, 0x0 ;  /* 0x0000000000047882 */ /* 0x000fca0000000000 */
[----:B------:R-:W-:-:S03]  /*bf00*/  @P0 LOP3.LUT R29, R29, 0x1, RZ, 0xfc, !PT ;  /* 0x000000011d1d0812 */ /* 0x000fc600078efcff */
[----:B------:R2:W-:Y:S02]  /*bf10*/  UTMALDG.4D [UR8], [UR6], desc[UR4] ;  /* 0x00000408060075b4 */ /* 0x0005e40008019000 */
[----:B--2---:R-:W-:Y:S02]  /*bf20*/  NOP ;  /* 0x0000000000007918 */ /* 0x004fe40000000000 */
.L_x_12362:
[----:B------:R-:W2:Y:S04]  /*bf30*/  LDL.LU R4, [R1+0x10] ;  /* 0x0000100001047983 */ /* 0x000ea80000300800 */
[----:B------:R-:W3:Y:S04]  /*bf40*/  LDL.LU R6, [R1+0xc] ;  /* 0x00000c0001067983 */ /* 0x000ee80000300800 */
[----:B------:R-:W4:Y:S01]  /*bf50*/  LDL.LU R3, [R1+0x20] ;  /* 0x0000200001037983 */ /* 0x000f220000300800 */
[----:B------:R-:W-:Y:S05]  /*bf60*/  WARPSYNC.ALL ;  /* 0x0000000000007948 */ /* 0x000fea0003800000 */
[----:B------:R-:W-:Y:S01]  /*bf70*/  ULDC.64 UR6, c[0x0][0xa00] ;  /* 0x0002800000067ab9 */ /* 0x000fe20000000a00 */
[----:B------:R-:W-:Y:S01]  /*bf80*/  ULDC.64 UR4, c[0x0][0x298] ;  /* 0x0000a60000047ab9 */ /* 0x000fe20000000a00 */
[----:B-1----:R-:W-:Y:S01]  /*bf90*/  VIADD R0, R17, 0xc400 ;  /* 0x0000c40011007836 */ /* 0x002fe20000000000 */
[----:B------:R-:W-:Y:S01]  /*bfa0*/  BAR.SYNC.DEFER_BLOCKING 0x8, 0x200 ;  /* 0x0208000000007b1d */ /* 0x000fe20000010000 */
[----:B------:R-:W-:-:S03]  /*bfb0*/  ISETP.NE.U32.AND P0, PT, RZ, UR6, PT ;  /* 0x00000006ff007c0c */ /* 0x000fc6000bf05070 */
[----:B------:R-:W-:Y:S02]  /*bfc0*/  LOP3.LUT P1, RZ, R0, 0x3ff, RZ, 0xc0, !PT ;  /* 0x000003ff00ff7812 */ /* 0x000fe4000782c0ff */
[----:B------:R-:W-:Y:S01]  /*bfd0*/  ISETP.NE.AND.EX P0, PT, RZ, UR7, PT, P0 ;  /* 0x00000007ff007c0c */ /* 0x000fe2000bf05300 */
[----:B------:R-:W-:Y:S01]  /*bfe0*/  BSSY B6, `(.L_x_12367) ;  /* 0x000001d000067945 */ /* 0x000fe20003800000 */
[----:B--2---:R-:W-:Y:S02]  /*bff0*/  SHF.R.S32.HI R2, RZ, 0x1f, R4 ;  /* 0x0000001fff027819 */ /* 0x004fe40000011404 */
[----:B---3--:R-:W-:-:S03]  /*c000*/  SEL R6, R6, RZ, !P0 ;  /* 0x000000ff06067207 */ /* 0x008fc60004000000 */
[----:B------:R-:W-:-:S04]  /*c010*/  IMAD R2, R2, UR4, RZ ;  /* 0x0000000402027c24 */ /* 0x000fc8000f8e02ff */
[C---:B------:R-:W-:Y:S01]  /*c020*/  IMAD R0, R4.reuse, UR5, R2 ;  /* 0x0000000504007c24 */ /* 0x040fe2000f8e0202 */
[----:B----4-:R-:W-:Y:S01]  /*c030*/  SEL R2, R3, RZ, !P0 ;  /* 0x000000ff03027207 */ /* 0x010fe20004000000 */
[----:B------:R-:W-:-:S04]  /*c040*/  IMAD.WIDE.U32 R4, R4, UR4, RZ ;  /* 0x0000000404047c25 */ /* 0x000fc8000f8e00ff */
[----:B------:R-:W-:Y:S01]  /*c050*/  IMAD.IADD R0, R5, 0x1, R0 ;  /* 0x0000000105007824 */ /* 0x000fe200078e0200 */
[----:B------:R1:W-:Y:S04]  /*c060*/  STL.64 [R1+0x28], R4 ;  /* 0x0000280401007387 */ /* 0x0003e80000100a00 */
[----:B------:R1:W-:Y:S04]  /*c070*/  STL [R1+0xc], R6 ;  /* 0x00000c0601007387 */ /* 0x0003e80000100800 */
[----:B------:R1:W-:Y:S04]  /*c080*/  STL [R1+0x20], R2 ;  /* 0x0000200201007387 */ /* 0x0003e80000100800 */
[----:B------:R1:W-:Y:S01]  /*c090*/  STL [R1+0x10], R0 ;  /* 0x0000100001007387 */ /* 0x0003e20000100800 */
[----:B------:R-:W-:Y:S05]  /*c0a0*/  @!P1 BRA `(.L_x_12368) ;  /* 0x0000000000409947 */ /* 0x000fea0003800000 */
[----:B-1----:R-:W-:Y:S01]  /*c0b0*/  MOV R2, 0x0 ;  /* 0x0000000000027802 */ /* 0x002fe20000000f00 */
        /* <DEDUP_REMOVED lines=15> */
.L_x_12368:
[----:B------:R-:W-:Y:S05]  /*c1b0*/  BSYNC B6 ;  /* 0x0000000000067941 */ /* 0x000fea0003800000 */
.L_x_12367:
[----:B------:R-:W2:Y:S01]  /*c1c0*/  LDL.LU R20, [R1+0x10] ;  /* 0x0000100001147983 */ /* 0x000ea20000300800 */
[----:B------:R-:W3:Y:S01]  /*c1d0*/  LDC R9, c[0x0][0x448] ;  /* 0x00011200ff097b82 */ /* 0x000ee20000000800 */
[----:B------:R-:W-:Y:S01]  /*c1e0*/  ULDC.64 UR4, c[0x0][0x2d8] ;  /* 0x0000b60000047ab9 */ /* 0x000fe20000000a00 */
[----:B------:R-:W-:Y:S01]  /*c1f0*/  ULDC.64 UR6, c[0x0][0x2e0] ;  /* 0x0000b80000067ab9 */ /* 0x000fe20000000a00 */
[----:B-1----:R-:W2:Y:S01]  /*c200*/  LDL.LU.64 R2, [R1+0x28] ;  /* 0x0000280001027983 */ /* 0x002ea20000300a00 */
[----:B------:R-:W-:-:S03]  /*c210*/  ULDC.64 UR8, c[0x0][0x280] ;  /* 0x0000a00000087ab9 */ /* 0x000fc60000000a00 */
[----:B------:R-:W4:Y:S04]  /*c220*/  LDL.LU R21, [R1+0x20] ;  /* 0x0000200001157983 */ /* 0x000f280000300800 */
[----:B------:R-:W4:Y:S04]  /*c230*/  LDL.LU R4, [R1+0xc] ;  /* 0x00000c0001047983 */ /* 0x000f280000300800 */
[----:B------:R1:W5:Y:S01]  /*c240*/  LDL R10, [R1+0x8] ;  /* 0x00000800010a7983 */ /* 0x0003620000100800 */
[----:B---3--:R-:W-:-:S13]  /*c250*/  ISETP.NE.AND P0, PT, R9, 0x1, PT ;  /* 0x000000010900780c */ /* 0x008fda0003f05270 */
[----:B------:R-:W3:Y:S08]  /*c260*/  @P0 LDC R5, c[0x0][0x450] ;  /* 0x00011400ff050b82 */ /* 0x000ef00000000800 */
[----:B------:R-:W1:Y:S01]  /*c270*/  @P0 LDC R8, c[0x0][0x450] ;  /* 0x00011400ff080b82 */ /* 0x000e620000000800 */
[----:B------:R-:W1:Y:S01]  /*c280*/  S2R R11, SR_TID.X ;  /* 0x00000000000b7919 */ /* 0x000e620000002100 */
[----:B--2---:R-:W-:-:S02]  /*c290*/  IMAD.MOV.U32 R3, RZ, RZ, R20 ;  /* 0x000000ffff037224 */ /* 0x004fc400078e0014 */
        /* <DEDUP_REMOVED lines=13> */
[----:B------:R-:W-:-:S05]  /*c370*/  LOP3.LUT R20, R21, 0x70, R20, 0xf8, !PT ;  /* 0x0000007015147812 */ /* 0x000fca00078ef814 */
[----:B------:R-:W-:-:S04]  /*c380*/  IMAD R6, R25, 0xc0, R20 ;  /* 0x000000c019067824 */ /* 0x000fc800078e0214 */
[----:B----4-:R-:W-:-:S04]  /*c390*/  @P0 IMAD.HI.U32 R0, R6, R4, RZ ;  /* 0x0000000406000227 */ /* 0x010fc800078e00ff */
[----:B------:R-:W-:Y:S01]  /*c3a0*/  IMAD.MOV.U32 R4, RZ, RZ, R6 ;  /* 0x000000ffff047224 */ /* 0x000fe200078e0006 */
[----:B---3--:R-:W-:-:S04]  /*c3b0*/  @P0 SHF.R.U32.HI R4, RZ, R5, R0 ;  /* 0x00000005ff040219 */ /* 0x008fc80000011600 */
[----:B------:R-:W-:-:S05]  /*c3c0*/  SHF.R.S32.HI R0, RZ, 0x1f, R4 ;  /* 0x0000001fff007819 */ /* 0x000fca0000011404 */
[----:B------:R-:W-:-:S04]  /*c3d0*/  IMAD R0, R0, UR4, RZ ;  /* 0x0000000400007c24 */ /* 0x000fc8000f8e02ff */
[C---:B0-----:R-:W-:Y:S02]  /*c3e0*/  IMAD R7, R4.reuse, UR5, R0 ;  /* 0x0000000504077c24 */ /* 0x041fe4000f8e0200 */
[----:B------:R-:W-:Y:S02]  /*c3f0*/  IMAD.MOV R0, RZ, RZ, -R4 ;  /* 0x000000ffff007224 */ /* 0x000fe400078e0a04 */
[----:B------:R-:W-:-:S04]  /*c400*/  IMAD.WIDE.U32 R4, R4, UR4, R2 ;  /* 0x0000000404047c25 */ /* 0x000fc8000f8e0002 */
[----:B------:R-:W-:Y:S02]  /*c410*/  IMAD R0, R9, R0, R6 ;  /* 0x0000000009007224 */ /* 0x000fe400078e0206 */
[----:B------:R-:W-:-:S03]  /*c420*/  IMAD.IADD R5, R5, 0x1, R7 ;  /* 0x0000000105057824 */ /* 0x000fc600078e0207 */
[----:B------:R-:W-:-:S05]  /*c430*/  SHF.R.S32.HI R7, RZ, 0x1f, R0 ;  /* 0x0000001fff077819 */ /* 0x000fca0000011400 */
[----:B------:R-:W-:Y:S02]  /*c440*/  IMAD R7, R7, UR6, RZ ;  /* 0x0000000607077c24 */ /* 0x000fe4000f8e02ff */
[----:B------:R-:W-:-:S04]  /*c450*/  IMAD.WIDE.U32 R4, R0, UR6, R4 ;  /* 0x0000000600047c25 */ /* 0x000fc8000f8e0004 */
[----:B------:R-:W-:-:S04]  /*c460*/  IMAD R7, R0, UR7, R7 ;  /* 0x0000000700077c24 */ /* 0x000fc8000f8e0207 */
[----:B------:R-:W-:Y:S02]  /*c470*/  IMAD.IADD R5, R5, 0x1, R7 ;  /* 0x0000000105057824 */ /* 0x000fe400078e0207 */
[----:B------:R-:W0:Y:S01]  /*c480*/  @P0 LDC R7, c[0x0][0x44c] ;  /* 0x00011300ff070b82 */ /* 0x000e220000000800 */
[----:B------:R-:W-:-:S04]  /*c490*/  LEA R0, P1, R4, UR8, 0x1 ;  /* 0x0000000804007c11 */ /* 0x000fc8000f8208ff */
[----:B------:R-:W-:Y:S01]  /*c4a0*/  LEA.HI.X R4, R4, UR9, R5, 0x1, P1 ;  /* 0x0000000904047c11 */ /* 0x000fe200088f0c05 */
[----:B------:R-:W-:-:S04]  /*c4b0*/  VIADD R5, R6, 0x80 ;  /* 0x0000008006057836 */ /* 0x000fc80000000000 */
[----:B------:R-:W-:Y:S02]  /*c4c0*/  IMAD.MOV.U32 R6, RZ, RZ, R5 ;  /* 0x000000ffff067224 */ /* 0x000fe400078e0005 */
[----:B0-----:R-:W-:-:S05]  /*c4d0*/  @P0 IMAD.HI.U32 R7, R5, R7, RZ ;  /* 0x0000000705070227 */ /* 0x001fca00078e00ff */
[----:B-1----:R-:W-:-:S05]  /*c4e0*/  @P0 SHF.R.U32.HI R6, RZ, R8, R7 ;  /* 0x00000008ff060219 */ /* 0x002fca0000011607 */
[----:B------:R-:W-:-:S04]  /*c4f0*/  IMAD.MOV R7, RZ, RZ, -R6 ;  /* 0x000000ffff077224 */ /* 0x000fc800078e0a06 */
[----:B------:R-:W-:Y:S01]  /*c500*/  IMAD R5, R9, R7, R5 ;  /* 0x0000000709057224 */ /* 0x000fe200078e0205 */
[----:B------:R-:W-:Y:S01]  /*c510*/  SHF.R.S32.HI R7, RZ, 0x1f, R6 ;  /* 0x0000001fff077819 */ /* 0x000fe20000011406 */
[----:B------:R-:W-:-:S04]  /*c520*/  IMAD.WIDE.U32 R2, R6, UR4, R2 ;  /* 0x0000000406027c25 */ /* 0x000fc8000f8e0002 */
[----:B------:R-:W-:Y:S01]  /*c530*/  IMAD R7, R7, UR4, RZ ;  /* 0x0000000407077c24 */ /* 0x000fe2000f8e02ff */
[----:B------:R-:W-:-:S03]  /*c540*/  ULDC UR4, c[0x0][0x2b8] ;  /* 0x0000ae0000047ab9 */ /* 0x000fc60000000800 */
[----:B------:R-:W-:Y:S01]  /*c550*/  IMAD R7, R6, UR5, R7 ;  /* 0x0000000506077c24 */ /* 0x000fe2000f8e0207 */
[----:B------:R-:W-:Y:S01]  /*c560*/  SHF.R.S32.HI R6, RZ, 0x1f, R5 ;  /* 0x0000001fff067819 */ /* 0x000fe20000011405 */
[----:B------:R-:W-:Y:S02]  /*c570*/  IMAD.SHL.U32 R20, R11, 0x8, RZ ;  /* 0x000000080b147824 */ /* 0x000fe400078e00ff */
[----:B------:R-:W-:Y:S02]  /*c580*/  IMAD.IADD R3, R3, 0x1, R7 ;  /* 0x0000000103037824 */ /* 0x000fe400078e0207 */
[----:B------:R-:W-:Y:S02]  /*c590*/  IMAD R6, R6, UR6, RZ ;  /* 0x0000000606067c24 */ /* 0x000fe4000f8e02ff */
[----:B------:R-:W-:Y:S01]  /*c5a0*/  IMAD.WIDE.U32 R2, R5, UR6, R2 ;  /* 0x0000000605027c25 */ /* 0x000fe2000f8e0002 */
[----:B------:R-:W-:-:S03]  /*c5b0*/  LOP3.LUT R20, R20, 0x38, RZ, 0xc0, !PT ;  /* 0x0000003814147812 */ /* 0x000fc600078ec0ff */
[----:B------:R-:W-:Y:S01]  /*c5c0*/  IMAD R6, R5, UR7, R6 ;  /* 0x0000000705067c24 */ /* 0x000fe2000f8e0206 */
[----:B------:R-:W-:-:S03]  /*c5d0*/  LEA R5, P1, R2, UR8, 0x1 ;  /* 0x0000000802057c11 */ /* 0x000fc6000f8208ff */
[----:B------:R-:W-:Y:S01]  /*c5e0*/  IMAD.IADD R6, R3, 0x1, R6 ;  /* 0x0000000103067824 */ /* 0x000fe200078e0206 */
[----:B------:R-:W-:Y:S01]  /*c5f0*/  ISETP.GE.AND P0, PT, R20, UR4, PT ;  /* 0x0000000414007c0c */ /* 0x000fe2000bf06270 */
[----:B------:R-:W-:Y:S01]  /*c600*/  UMOV UR4, 0xffffffff ;  /* 0xffffffff00047882 */ /* 0x000fe20000000000 */
[----:B------:R-:W-:Y:S02]  /*c610*/  LOP3.LUT R21, R11, 0x7f, RZ, 0xc0, !PT ;  /* 0x0000007f0b157812 */ /* 0x000fe400078ec0ff */
[----:B------:R-:W-:Y:S02]  /*c620*/  LEA.HI.X R2, R2, UR9, R6, 0x1, P1 ;  /* 0x0000000902027c11 */ /* 0x000fe400088f0c06 */
[----:B------:R-:W-:Y:S01]  /*c630*/  SHF.R.U32.HI R21, RZ, 0x3, R21 ;  /* 0x00000003ff157819 */ /* 0x000fe20000011615 */
[----:B------:R-:W-:Y:S06]  /*c640*/  BRA.DIV UR4, `(.L_x_12369) ;  /* 0x0000003604d47947 */ /* 0x000fec000b800000 */
[----:B------:R-:W2:Y:S01]  /*c650*/  LDL.LU R6, [R1+0x30] ;  /* 0x0000300001067983 */ /* 0x000ea20000300800 */
[----:B------:R-:W-:-:S03]  /*c660*/  IMAD R25, R25, 0xc0, R21 ;  /* 0x000000c019197824 */ /* 0x000fc600078e0215 */
[----:B------:R-:W0:Y:S04]  /*c670*/  SHFL.IDX PT, R7, R0, RZ, 0x181f ;  /* 0x00181fff00077589 */ /* 0x000e2800000e0000 */
[----:B------:R-:W-:Y:S01]  /*c680*/  SHFL.IDX PT, R8, R5, RZ, 0x181f ;  /* 0x00181fff05087589 */ /* 0x000fe200000e0000 */
        /* <DEDUP_REMOVED lines=8> */
[----:B-----5:R0:W-:Y:S02]  /*c710*/  @!P1 LDGSTS.E.BYPASS.LTC128B.128 [R10+0xc400], desc[UR40][R6.64], !P0 ;  /* 0x0c400000060a9fae */ /* 0x0201e4000c101d68 */
[----:B0-----:R-:W-:Y:S02]  /*c720*/  VIADD R6, R25, 0x10 ;  /* 0x0000001019067836 */ /* 0x001fe40000000000 */
        /* <DEDUP_REMOVED lines=8> */
[----:B------:R0:W-:Y:S02]  /*c7b0*/  @!P1 LDGSTS.E.BYPASS.LTC128B.128 [R10+0xcc00], desc[UR40][R6.64], !P0 ;  /* 0x0cc00000060a9fae */ /* 0x0001e4000c101d68 */
        /* <DEDUP_REMOVED lines=50> */
[----:B------:R0:W-:Y:S04]  /*cae0*/  @!P1 LDGSTS.E.BYPASS.LTC128B.128 [R10+0xf400], desc[UR40][R6.64], !P0 ;  /* 0x0f400000060a9fae */ /* 0x0001e8000c101d68 */
[----:B0-----:R0:W1:Y:S02]  /*caf0*/  SHFL.IDX PT, R6, R0, 0x7, 0x181f ;  /* 0x00f81f0000067f89 */ /* 0x00106400000e0000 */
[----:B0-----:R-:W-:-:S05]  /*cb00*/  VIADD R0, R25, 0x80 ;  /* 0x0000008019007836 */ /* 0x001fca0000000000 */
[----:B------:R-:W-:Y:S01]  /*cb10*/  ISETP.GE.AND P2, PT, R0, R3, PT ;  /* 0x000000030000720c */ /* 0x000fe20003f46270 */
[----:B------:R-:W-:-:S05]  /*cb20*/  VIADD R0, R25, 0x70 ;  /* 0x0000007019007836 */ /* 0x000fca0000000000 */
[----:B------:R-:W-:Y:S02]  /*cb30*/  ISETP.GE.AND P1, PT, R0, R3, PT ;  /* 0x000000030000720c */ /* 0x000fe40003f26270 */
[----:B------:R-:W0:Y:S11]  /*cb40*/  SHFL.IDX PT, R0, R2, RZ, 0x181f ;  /* 0x00181fff02007589 */ /* 0x000e3600000e0000 */
[----:B-1----:R-:W-:-:S05]  /*cb50*/  @!P1 LEA R6, P3, R20, R6, 0x1 ;  /* 0x0000000614069211 */ /* 0x002fca00078608ff */
[----:B------:R-:W-:-:S04]  /*cb60*/  @!P1 IMAD.X R4, RZ, RZ, R4, P3 ;  /* 0x000000ffff049224 */ /* 0x000fc800018e0604 */
[----:B------:R-:W-:-:S05]  /*cb70*/  @!P1 IMAD.MOV.U32 R7, RZ, RZ, R4 ;  /* 0x000000ffff079224 */ /* 0x000fca00078e0004 */
[----:B------:R1:W-:Y:S02]  /*cb80*/  @!P1 LDGSTS.E.BYPASS.LTC128B.128 [R10+0xfc00], desc[UR40][R6.64], !P0 ;  /* 0x0fc00000060a9fae */ /* 0x0003e4000c101d68 */
[----:B-1----:R-:W-:-:S05]  /*cb90*/  @!P2 LEA R6, P1, R20, R8, 0x1 ;  /* 0x000000081406a211 */ /* 0x002fca00078208ff */
[----:B0-----:R-:W-:-:S04]  /*cba0*/  @!P2 IMAD.X R0, RZ, RZ, R0, P1 ;  /* 0x000000ffff00a224 */ /* 0x001fc800008e0600 */
[----:B------:R-:W-:Y:S02]  /*cbb0*/  @!P2 IMAD.MOV.U32 R7, RZ, RZ, R0 ;  /* 0x000000ffff07a224 */ /* 0x000fe400078e0000 */
[----:B------:R-:W-:-:S03]  /*cbc0*/  VIADD R0, R25, 0x90 ;  /* 0x0000009019007836 */ /* 0x000fc60000000000 */
[----:B------:R0:W-:Y:S02]  /*cbd0*/  @!P2 LDGSTS.E.BYPASS.LTC128B.128 [R10+0x10400], desc[UR40][R6.64], !P0 ;  /* 0x10400000060aafae */ /* 0x0001e4000c101d68 */
[----:B------:R-:W-:Y:S02]  /*cbe0*/  ISETP.GE.AND P1, PT, R0, R3, PT ;  /* 0x000000030000720c */ /* 0x000fe40003f26270 */
[----:B------:R-:W-:Y:S04]  /*cbf0*/  SHFL.IDX PT, R0, R2, 0x1, 0x181f ;  /* 0x00381f0002007f89 */ /* 0x000fe800000e0000 */
[----:B0-----:R-:W0:Y:S07]  /*cc00*/  SHFL.IDX PT, R6, R5, 0x1, 0x181f ;  /* 0x00381f0005067f89 */ /* 0x001e2e00000e0000 */
[----:B0-----:R-:W-:-:S05]  /*cc10*/  @!P1 LEA R6, P2, R20, R6, 0x1 ;  /* 0x0000000614069211 */ /* 0x001fca00078408ff */
[----:B------:R-:W-:-:S04]  /*cc20*/  @!P1 IMAD.X R0, RZ, RZ, R0, P2 ;  /* 0x000000ffff009224 */ /* 0x000fc800010e0600 */
        /* <DEDUP_REMOVED lines=9> */
[----:B------:R0:W1:Y:S04]  /*ccc0*/  SHFL.IDX PT, R0, R2, 0x3, 0x181f ;  /* 0x00781f0002007f89 */ /* 0x00006800000e0000 */
[----:B------:R0:W-:Y:S04]  /*ccd0*/  @!P1 LDGSTS.E.BYPASS.LTC128B.128 [R10+0x11400], desc[UR40][R6.64], !P0 ;  /* 0x11400000060a9fae */ /* 0x0001e8000c101d68 */
[----:B------:R0:W2:Y:S02]  /*cce0*/  SHFL.IDX PT, R2, R5, 0x3, 0x181f ;  /* 0x00781f0005027f89 */ /* 0x0000a400000e0000 */
.L_x_12482:
[----:B------:R-:W-:Y:S02]  /*ccf0*/  VIADD R25, R25, 0xb0 ;  /* 0x000000b019197836 */ /* 0x000fe40000000000 */
[----:B------:R-:W-:-:S03]  /*cd00*/  VIADD R8, R17, 0x30800 ;  /* 0x0003080011087836 */ /* 0x000fc60000000000 */
[----:B------:R-:W-:-:S13]  /*cd10*/  ISETP.GE.AND P1, PT, R25, R3, PT ;  /* 0x000000031900720c */ /* 0x000fda0003f26270 */
[----:B0-2---:R-:W-:-:S05]  /*cd20*/  @!P1 LEA R2, P2, R20, R2, 0x1 ;  /* 0x0000000214029211 */ /* 0x005fca00078408ff */
[----:B-1----:R-:W-:-:S05]  /*cd30*/  @!P1 IMAD.X R3, RZ, RZ, R0, P2 ;  /* 0x000000ffff039224 */ /* 0x002fca00010e0600 */
[----:B------:R-:W-:Y:S01]  /*cd40*/  @!PT LDS RZ, [RZ] ;  /* 0x00000000fffff984 */ /* 0x000fe20000000800 */
[----:B------:R-:W-:Y:S01]  /*cd50*/  @!PT LDS RZ, [RZ] ;  /* 0x00000000fffff984 */ /* 0x000fe20000000800 */
[----:B------:R-:W-:Y:S01]  /*cd60*/  @!PT LDS RZ, [RZ] ;  /* 0x00000000fffff984 */ /* 0x000fe20000000800 */
[----:B------:R0:W-:Y:S01]  /*cd70*/  @!P1 LDGSTS.E.BYPASS.LTC128B.128 [R10+0x11c00], desc[UR40][R2.64], !P0 ;  /* 0x11c00000020a9fae */ /* 0x0001e2000c101d68 */
[----:B------:R-:W-:Y:S01]  /*cd80*/  PLOP3.LUT P0, PT, PT, PT, PT, 0x80, 0x0 ;  /* 0x000000000000781c */ /* 0x000fe20003f0f070 */
[----:B------:R-:W-:-:S12]  /*cd90*/  NOP ;  /* 0x0000000000007918 */ /* 0x000fd80000000000 */
.L_x_12370:
        /* <DEDUP_REMOVED lines=18> */
.L_x_12483:
[----:B------:R-:W-:Y:S05]  /*cec0*/  BSYNC B0 ;  /* 0x0000000000007941 */ /* 0x000fea0003800000 */
.L_x_12371:
[----:B------:R-:W0:Y:S04]  /*ced0*/  LDL R2, [R1+0x1c] ;  /* 0x00001c0001027983 */ /* 0x000e280000100800 */
[----:B------:R-:W2:Y:S01]  /*cee0*/  LDL R3, [R1+0x4] ;  /* 0x0000040001037983 */ /* 0x000ea20000100800 */
[----:B------:R-:W-:Y:S01]  /*cef0*/  BSSY B0, `(.L_x_12373) ;  /* 0x0000175000007945 */ /* 0x000fe20003800000 */
[----:B0-----:R-:W-:-:S05]  /*cf00*/  VIADD R0, R2, 0xfffffffe ;  /* 0xfffffffe02007836 */ /* 0x001fca0000000000 */
        /* <DEDUP_REMOVED lines=47> */
.L_x_12379:
[----:B------:R-:W-:Y:S01]  /*d200*/  IMAD R2, R6, 0x8, R17 ;  /* 0x0000000806027824 */ /* 0x000fe200078e0211 */
[----:B------:R-:W-:Y:S01]  /*d210*/  SHF.L.U32 R3, R10, 0x1f, RZ ;  /* 0x0000001f0a037819 */ /* 0x000fe200000006ff */
[----:B------:R-:W-:Y:S03]  /*d220*/  BSSY B3, `(.L_x_12380) ;  /* 0x0000003000037945 */ /* 0x000fe60003800000 */
[----:B------:R-:W1:Y:S02]  /*d230*/  SYNCS.PHASECHK.TRANS64.TRYWAIT P0, [R2+URZ+0x30840], R3 ;  /* 0x03084003020075a7 */ /* 0x000e64000800017f */
[----:B-1----:R-:W-:Y:S05]  /*d240*/  @!P0 BRA `(.L_x_12381) ;  /* 0x0000003800d08947 */ /* 0x002fea0003800000 */
.L_x_12484:
[----:B------:R-:W-:Y:S05]  /*d250*/  BSYNC B3 ;  /* 0x0000000000037941 */ /* 0x000fea0003800000 */
.L_x_12380:
        /* <DEDUP_REMOVED lines=12> */
.L_x_12383:
[----:B------:R-:W-:Y:S05]  /*d320*/  BSYNC B3 ;  /* 0x0000000000037941 */ /* 0x000fea0003800000 */
.L_x_12382:
        /* <DEDUP_REMOVED lines=8> */
[----:B------:R-:W-:Y:S01]  /*d3b0*/  IMAD R5, R0, 0xc0, R26 ;  /* 0x000000c000057824 */ /* 0x000fe200078e021a */
[----:B------:R-:W-:Y:S01]  /*d3c0*/  UMOV UR6, 0x0 ;  /* 0x0000000000067882 */ /* 0x000fe20000000000 */
[----:B------:R-:W-:-:S10]  /*d3d0*/  UMOV UR7, 0x14f00000 ;  /* 0x14f0000000077882 */ /* 0x000fd40000000000 */
.L_x_12384:
        /* <DEDUP_REMOVED lines=15> */
.L_x_12485:
[----:B------:R-:W-:Y:S05]  /*d4d0*/  BSYNC B3 ;  /* 0x0000000000037941 */ /* 0x000fea0003800000 */
.L_x_12385:
        /* <DEDUP_REMOVED lines=12> */
.L_x_12388:
[----:B------:R-:W-:Y:S05]  /*d5a0*/  BSYNC B3 ;  /* 0x0000000000037941 */ /* 0x000fea0003800000 */
.L_x_12387:
        /* <DEDUP_REMOVED lines=11> */
.L_x_12389:
        /* <DEDUP_REMOVED lines=12> */
.L_x_12378:
[----:B------:R-:W-:Y:S05]  /*d720*/  BSYNC B1 ;  /* 0x0000000000017941 */ /* 0x000fea0003800000 */
.L_x_12377:
[----:B------:R-:W2:Y:S01]  /*d730*/  LDL.LU R0, [R1+0x1c] ;  /* 0x00001c0001007983 */ /* 0x000ea20000300800 */
[----:B------:R-:W-:Y:S02]  /*d740*/  IMAD.MOV.U32 R28, RZ, RZ, R10 ;  /* 0x000000ffff1c7224 */ /* 0x000fe400078e000a */
[----:B------:R-:W-:Y:S02]  /*d750*/  IMAD.MOV.U32 R18, RZ, RZ, R6 ;  /* 0x000000ffff127224 */ /* 0x000fe400078e0006 */
[----:B--2---:R-:W-:-:S07]  /*d760*/  VIADD R0, R0, 0xfffffffd ;  /* 0xfffffffd00007836 */ /* 0x004fce0000000000 */
.L_x_12376:
[----:B------:R-:W-:Y:S05]  /*d770*/  BSYNC B2 ;  /* 0x0000000000027941 */ /* 0x000fea0003800000 */
.L_x_12375:
[----:B------:R-:W-:Y:S01]  /*d780*/  VIADD R7, R7, 0xfffffffe ;  /* 0xfffffffe07077836 */ /* 0x000fe20000000000 */
[----:B------:R-:W-:-:S04]  /*d790*/  LOP3.LUT R2, RZ, R9, RZ, 0x33, !PT ;  /* 0x00000009ff027212 */ /* 0x000fc800078e33ff */
[----:B------:R-:W-:-:S13]  /*d7a0*/  ISETP.NE.AND P0, PT, R7, R2, PT ;  /* 0x000000020700720c */ /* 0x000fda0003f05270 */
[----:B------:R-:W-:Y:S05]  /*d7b0*/  @!P0 BRA `(.L_x_12374) ;  /* 0x0000000c00a08947 */ /* 0x000fea0003800000 */
[----:B------:R-:W-:-:S07]  /*d7c0*/  IMAD.MOV.U32 R4, RZ, RZ, R19 ;  /* 0x000000ffff047224 */ /* 0x000fce00078e0013 */
.L_x_12416:
        /* <DEDUP_REMOVED lines=32> */
.L_x_12392:
[----:B------:R-:W-:Y:S01]  /*d9d0*/  IMAD R2, R6, 0x8, R17 ;  /* 0x0000000806027824 */ /* 0x000fe200078e0211 */
[----:B------:R-:W-:Y:S01]  /*d9e0*/  SHF.L.U32 R3, R7, 0x1f, RZ ;  /* 0x0000001f07037819 */ /* 0x000fe200000006ff */
[----:B------:R-:W-:Y:S03]  /*d9f0*/  BSSY B2, `(.L_x_12393) ;  /* 0x0000003000027945 */ /* 0x000fe60003800000 */
[----:B------:R-:W1:Y:S02]  /*da00*/  SYNCS.PHASECHK.TRANS64.TRYWAIT P0, [R2+URZ+0x30840], R3 ;  /* 0x03084003020075a7 */ /* 0x000e64000800017f */
[----:B-1----:R-:W-:Y:S05]  /*da10*/  @!P0 BRA `(.L_x_12394) ;  /* 0x0000003400048947 */ /* 0x002fea0003800000 */
.L_x_12486:
[----:B------:R-:W-:Y:S05]  /*da20*/  BSYNC B2 ;  /* 0x0000000000027941 */ /* 0x000fea0003800000 */
.L_x_12393:
        /* <DEDUP_REMOVED lines=12> */
.L_x_12396:
[----:B------:R-:W-:Y:S05]  /*daf0*/  BSYNC B2 ;  /* 0x0000000000027941 */ /* 0x000fea0003800000 */
.L_x_12395:
        /* <DEDUP_REMOVED lines=11> */
.L_x_12397:
        /* <DEDUP_REMOVED lines=15> */
.L_x_12487:
[----:B------:R-:W-:Y:S05]  /*dca0*/  BSYNC B2 ;  /* 0x0000000000027941 */ /* 0x000fea0003800000 */
.L_x_12398:
        /* <DEDUP_REMOVED lines=11> */
.L_x_12401:
[----:B------:R-:W-:Y:S05]  /*dd60*/  BSYNC B2 ;  /* 0x0000000000027941 */ /* 0x000fea0003800000 */
.L_x_12400:
        /* <DEDUP_REMOVED lines=10> */
.L_x_12402:
        /* <DEDUP_REMOVED lines=12> */
.L_x_12391:
[----:B------:R-:W-:Y:S05]  /*ded0*/  BSYNC B1 ;  /* 0x0000000000017941 */ /* 0x000fea0003800000 */
.L_x_12390:
        /* <DEDUP_REMOVED lines=32> */
.L_x_12405:
[----:B------:R-:W-:Y:S01]  /*e0e0*/  IMAD R2, R18, 0x8, R17 ;  /* 0x0000000812027824 */ /* 0x000fe200078e0211 */
[----:B------:R-:W-:Y:S01]  /*e0f0*/  SHF.L.U32 R3, R28, 0x1f, RZ ;  /* 0x0000001f1c037819 */ /* 0x000fe200000006ff */
[----:B------:R-:W-:Y:S03]  /*e100*/  BSSY B2, `(.L_x_12406) ;  /* 0x0000003000027945 */ /* 0x000fe60003800000 */
[----:B------:R-:W1:Y:S02]  /*e110*/  SYNCS.PHASECHK.TRANS64.TRYWAIT P0, [R2+URZ+0x30840], R3 ;  /* 0x03084003020075a7 */ /* 0x000e64000800017f */
[----:B-1----:R-:W-:Y:S05]  /*e120*/  @!P0 BRA `(.L_x_12407) ;  /* 0x0000002c00688947 */ /* 0x002fea0003800000 */
.L_x_12488:
[----:B------:R-:W-:Y:S05]  /*e130*/  BSYNC B2 ;  /* 0x0000000000027941 */ /* 0x000fea0003800000 */
.L_x_12406:
        /* <DEDUP_REMOVED lines=12> */
.L_x_12409:
[----:B------:R-:W-:Y:S05]  /*e200*/  BSYNC B2 ;  /* 0x0000000000027941 */ /* 0x000fea0003800000 */
.L_x_12408:
        /* <DEDUP_REMOVED lines=8> */
[----:B------:R-:W-:Y:S01]  /*e290*/  VIADD R3, R3, 0x30 ;  /* 0x0000003003037836 */ /* 0x000fe20000000000 */
[----:B------:R-:W-:Y:S01]  /*e2a0*/  UMOV UR6, 0x0 ;  /* 0x0000000000067882 */ /* 0x000fe20000000000 */
[----:B------:R-:W-:Y:S01]  /*e2b0*/  IMAD R11, R10, 0xc0, R26 ;  /* 0x000000c00a0b7824 */ /* 0x000fe200078e021a */
[----:B------:R-:W-:-:S09]  /*e2c0*/  UMOV UR7, 0x14f00000 ;  /* 0x14f0000000077882 */ /* 0x000fd20000000000 */
.L_x_12410:
        /* <DEDUP_REMOVED lines=15> */
.L_x_12489:
[----:B------:R-:W-:Y:S05]  /*e3c0*/  BSYNC B2 ;  /* 0x0000000000027941 */ /* 0x000fea0003800000 */
.L_x_12411:
        /* <DEDUP_REMOVED lines=11> */
.L_x_12414:
[----:B------:R-:W-:Y:S05]  /*e480*/  BSYNC B2 ;  /* 0x0000000000027941 */ /* 0x000fea0003800000 */
.L_x_12413:
        /* <DEDUP_REMOVED lines=10> */
.L_x_12415:
        /* <DEDUP_REMOVED lines=12> */
.L_x_12404:
[----:B------:R-:W-:Y:S05]  /*e5f0*/  BSYNC B1 ;  /* 0x0000000000017941 */ /* 0x000fea0003800000 */
.L_x_12403:
[----:B------:R-:W2:Y:S01]  /*e600*/  LDL R2, [R1+0x4] ;  /* 0x0000040001027983 */ /* 0x000ea20000100800 */
[----:B------:R-:W-:Y:S01]  /*e610*/  VIADD R0, R0, 0xfffffffe ;  /* 0xfffffffe00007836 */ /* 0x000fe20000000000 */
[----:B--2---:R-:W-:-:S13]  /*e620*/  ISETP.GT.AND P0, PT, R9, R2, PT ;  /* 0x000000020900720c */ /* 0x004fda0003f04270 */
[----:B------:R-:W-:Y:S05]  /*e630*/  @P0 BRA `(.L_x_12416) ;  /* 0xfffffff000640947 */ /* 0x000fea000383ffff */
.L_x_12374:
[----:B------:R-:W-:Y:S05]  /*e640*/  BSYNC B0 ;  /* 0x0000000000007941 */ /* 0x000fea0003800000 */
.L_x_12373:
        /* <DEDUP_REMOVED lines=17> */
.L_x_12418:
[----:B------:R-:W-:Y:S05]  /*e760*/  BSYNC B0 ;  /* 0x0000000000007941 */ /* 0x000fea0003800000 */
.L_x_12417:
[----:B------:R-:W-:Y:S01]  /*e770*/  LOP3.LUT P0, RZ, R29, 0x1, RZ, 0xc0, !PT ;  /* 0x000000011dff7812 */ /* 0x000fe2000780c0ff */
[----:B------:R-:W-:-:S12]  /*e780*/  BSSY B0, `(.L_x_12419) ;  /* 0x0000027000007945 */ /* 0x000fd80003800000 */
[----:B------:R-:W-:Y:S05]  /*e790*/  @!P0 BRA `(.L_x_12420) ;  /* 0x0000000000948947 */ /* 0x000fea0003800000 */
[----:B------:R-:W-:Y:S01]  /*e7a0*/  IMAD R3, R18, 0x8, R17 ;  /* 0x0000000812037824 */ /* 0x000fe200078e0211 */
[----:B------:R-:W-:Y:S01]  /*e7b0*/  SHF.L.U32 R0, R28, 0x1f, RZ ;  /* 0x0000001f1c007819 */ /* 0x000fe200000006ff */
[----:B------:R-:W-:Y:S01]  /*e7c0*/  BSSY B1, `(.L_x_12421) ;  /* 0x0000004000017945 */ /* 0x000fe20003800000 */
[----:B------:R-:W-:Y:S02]  /*e7d0*/  ISETP.NE.AND P1, PT, R6, RZ, PT ;  /* 0x000000ff0600720c */ /* 0x000fe40003f25270 */
[----:B------:R-:W0:Y:S02]  /*e7e0*/  SYNCS.PHASECHK.TRANS64.TRYWAIT P0, [R3+URZ+0x30860], R0 ;  /* 0x03086000030075a7 */ /* 0x000e24000800017f */
[----:B0-----:R-:W-:Y:S09]  /*e7f0*/  @!P0 BRA `(.L_x_12422) ;  /* 0x0000002400dc8947 */ /* 0x001ff20003800000 */
.L_x_12490:
[----:B------:R-:W-:Y:S05]  /*e800*/  BSYNC B1 ;  /* 0x0000000000017941 */ /* 0x000fea0003800000 */
.L_x_12421:
        /* <DEDUP_REMOVED lines=9> */
.L_x_12424:
[----:B------:R-:W-:Y:S05]  /*e8a0*/  BSYNC B1 ;  /* 0x0000000000017941 */ /* 0x000fea0003800000 */
.L_x_12423:
[----:B0-----:R-:W-:Y:S01]  /*e8b0*/  IMAD R0, R18, 0x6000, R17 ;  /* 0x0000600012007824 */ /* 0x001fe200078e0211 */
        /* <DEDUP_REMOVED lines=9> */
.L_x_12425:
        /* <DEDUP_REMOVED lines=10> */
.L_x_12420:
[----:B------:R-:W-:Y:S05]  /*e9f0*/  BSYNC B0 ;  /* 0x0000000000007941 */ /* 0x000fea0003800000 */
.L_x_12419:
[----:B------:R-:W-:-:S05]  /*ea00*/  VIADD R18, R18, 0x1 ;  /* 0x0000000112127836 */ /* 0x000fca0000000000 */
[----:B------:R-:W-:-:S04]  /*ea10*/  ISETP.NE.AND P0, PT, R18, 0x2, PT ;  /* 0x000000021200780c */ /* 0x000fc80003f05270 */
[----:B------:R-:W-:Y:S02]  /*ea20*/  SEL R3, RZ, 0x1, P0 ;  /* 0x00000001ff037807 */ /* 0x000fe40000000000 */
[----:B------:R-:W-:Y:S02]  /*ea30*/  SEL R18, R18, RZ, P0 ;  /* 0x000000ff12127207 */ /* 0x000fe40000000000 */
[----:B------:R-:W-:-:S07]  /*ea40*/  LOP3.LUT R28, R28, R3, RZ, 0x3c, !PT ;  /* 0x000000031c1c7212 */ /* 0x000fce00078e3cff */
.L_x_12355:
[----:B------:R-:W-:Y:S05]  /*ea50*/  BSYNC B7 ;  /* 0x0000000000077941 */ /* 0x000fea0003800000 */
.L_x_12353:
[----:B------:R-:W-:-:S13]  /*ea60*/  LOP3.LUT P0, RZ, R29, 0x2, RZ, 0xc0, !PT ;  /* 0x000000021dff7812 */ /* 0x000fda000780c0ff */
[----:B------:R-:W-:Y:S05]  /*ea70*/  @!P0 BRA `(.L_x_12426) ;  /* 0x0000000000248947 */ /* 0x000fea0003800000 */
[----:B------:R-:W-:Y:S05]  /*ea80*/  WARPSYNC.ALL ;  /* 0x0000000000007948 */ /* 0x000fea0003800000 */
[----:B------:R-:W0:Y:S08]  /*ea90*/  S2UR UR5, SR_CgaCtaId ;  /* 0x00000000000579c3 */ /* 0x000e300000008800 */
[----:B------:R-:W-:Y:S06]  /*eaa0*/  BAR.SYNC.DEFER_BLOCKING 0x5, 0x200 ;  /* 0x0148000000007b1d */ /* 0x000fec0000010000 */
[----:B------:R-:W-:-:S02]  /*eab0*/  UMOV UR4, 0x400 ;  /* 0x0000040000047882 */ /* 0x000fc40000000000 */
[----:B0-----:R-:W-:-:S06]  /*eac0*/  ULEA UR4, UR5, UR4, 0x18 ;  /* 0x0000000405047291 */ /* 0x001fcc000f8ec03f */
[----:B------:R-:W-:-:S05]  /*ead0*/  IMAD.U32 R17, RZ, RZ, UR4 ;  /* 0x00000004ff117e24 */ /* 0x000fca000f8e00ff */
[----:B------:R2:W3:Y:S01]  /*eae0*/  LDS.128 R24, [R17+0x308d0] ;  /* 0x0308d00011187984 */ /* 0x0004e20000000c00 */
[----:B------:R-:W-:Y:S06]  /*eaf0*/  BAR.ARV 0x4, 0x200 ;  /* 0x0108000000007b1d */ /* 0x000fec0000002000 */
[----:B------:R-:W-:Y:S05]  /*eb00*/  BRA `(.L_x_12427) ;  /* 0x0000000800d07947 */ /* 0x000fea0003800000 */
.L_x_12426:
[----:B------:R-:W0:Y:S01]  /*eb10*/  S2R R0, SR_TID.X ;  /* 0x0000000000007919 */ /* 0x000e220000002100 */
[----:B------:R-:W-:Y:S01]  /*eb20*/  UMOV UR4, 0xffffffff ;  /* 0xffffffff00047882 */ /* 0x000fe20000000000 */
[----:B0-----:R-:W-:-:S04]  /*eb30*/  LOP3.LUT R9, R0, 0x1f, RZ, 0xc0, !PT ;  /* 0x0000001f00097812 */ /* 0x001fc800078ec0ff */
[----:B------:R-:W-:Y:S01]  /*eb40*/  ISETP.NE.AND P0, PT, R9, 0x1f, PT ;  /* 0x0000001f0900780c */ /* 0x000fe20003f05270 */
[----:B------:R-:W-:-:S12]  /*eb50*/  BRA.DIV UR4, `(.L_x_12428) ;  /* 0x0000002604187947 */ /* 0x000fd8000b800000 */
[----:B-1----:R-:W-:Y:S01]  /*eb60*/  IMAD.IADD R7, R27, 0x1, R9 ;  /* 0x000000011b077824 */ /* 0x002fe200078e0209 */
[----:B------:R-:W-:-:S04]  /*eb70*/  ULDC UR4, c[0x0][0xc3c] ;  /* 0x00030f0000047ab9 */ /* 0x000fc80000000800 */
        /* <DEDUP_REMOVED lines=36> */
.L_x_12500:
[----:B------:R-:W-:Y:S02]  /*edc0*/  ULDC UR4, c[0x0][0xc38] ;  /* 0x00030e0000047ab9 */ /* 0x000fe40000000800 */
[----:B------:R-:W-:-:S04]  /*edd0*/  IMAD.U32 R2, RZ, RZ, UR4 ;  /* 0x00000004ff027e24 */ /* 0x000fc8000f8e00ff */
[----:B-1----:R-:W-:-:S04]  /*ede0*/  IMAD R5, R14, R2, RZ ;  /* 0x000000020e057224 */ /* 0x002fc800078e02ff */
[----:B------:R-:W-:-:S05]  /*edf0*/  IMAD.IADD R6, R6, 0x1, R5 ;  /* 0x0000000106067824 */ /* 0x000fca00078e0205 */
[----:B------:R-:W-:-:S13]  /*ee00*/  ISETP.GT.AND P6, PT, R6, R0, PT ;  /* 0x000000000600720c */ /* 0x000fda0003fc4270 */
[----:B------:R-:W-:Y:S05]  /*ee10*/  @P6 BRA `(.L_x_12429) ;  /* 0x0000000000a46947 */ /* 0x000fea0003800000 */
.L_x_12432:
[----:B------:R-:W1:Y:S01]  /*ee20*/  LDC R2, c[0x0][0xc3c] ;  /* 0x00030f00ff027b82 */ /* 0x000e620000000800 */
[----:B------:R-:W-:-:S05]  /*ee30*/  VIADD R27, R27, 0x1f ;  /* 0x0000001f1b1b7836 */ /* 0x000fca0000000000 */
[----:B-1----:R-:W-:-:S13]  /*ee40*/  ISETP.GE.AND P6, PT, R27, R2, PT ;  /* 0x000000021b00720c */ /* 0x002fda0003fc6270 */
[----:B------:R-:W-:Y:S05]  /*ee50*/  @P6 BRA `(.L_x_12430) ;  /* 0x0000000400b86947 */ /* 0x000fea0003800000 */
[----:B0-----:R-:W0:Y:S01]  /*ee60*/  S2R R3, SR_TID.X ;  /* 0x0000000000037919 */ /* 0x001e220000002100 */
[----:B------:R-:W-:Y:S01]  /*ee70*/  IMAD.MOV.U32 R7, RZ, RZ, RZ ;  /* 0x000000ffff077224 */ /* 0x000fe200078e00ff */
        /* <DEDUP_REMOVED lines=29> */
.L_x_12508:
[----:B------:R-:W-:Y:S02]  /*f050*/  ULDC UR4, c[0x0][0xc38] ;  /* 0x00030e0000047ab9 */ /* 0x000fe40000000800 */
[----:B------:R-:W-:-:S04]  /*f060*/  IMAD.U32 R2, RZ, RZ, UR4 ;  /* 0x00000004ff027e24 */ /* 0x000fc8000f8e00ff */
[----:B-1----:R-:W-:-:S04]  /*f070*/  IMAD R5, R14, R2, RZ ;  /* 0x000000020e057224 */ /* 0x002fc800078e02ff */
[----:B------:R-:W-:-:S05]  /*f080*/  IMAD.IADD R6, R5, 0x1, R6 ;  /* 0x0000000105067824 */ /* 0x000fca00078e0206 */
[----:B------:R-:W-:-:S13]  /*f090*/  ISETP.GT.AND P6, PT, R6, R0, PT ;  /* 0x000000000600720c */ /* 0x000fda0003fc4270 */
[----:B------:R-:W-:Y:S05]  /*f0a0*/  @!P6 BRA `(.L_x_12432) ;  /* 0xfffffffc005ce947 */ /* 0x000fea000383ffff */
.L_x_12429:
        /* <DEDUP_REMOVED lines=9> */
.L_x_12513:
[----:B------:R-:W-:-:S13]  /*f140*/  ISETP.NE.AND P0, PT, R8, RZ, PT ;  /* 0x000000ff0800720c */ /* 0x000fda0003f05270 */
[----:B------:R-:W-:Y:S05]  /*f150*/  @!P0 BRA `(.L_x_12434) ;  /* 0x0000000000108947 */ /* 0x000fea0003800000 */
[----:B------:R-:W-:Y:S01]  /*f160*/  UMOV UR4, 0xffffffff ;  /* 0xffffffff00047882 */ /* 0x000fe20000000000 */
[----:B------:R-:W-:Y:S02]  /*f170*/  VIADD R12, R5, 0xffffffff ;  /* 0xffffffff050c7836 */ /* 0x000fe40000000000 */
[----:B------:R-:W-:Y:S05]  /*f180*/  BRA.DIV UR4, `(.L_x_12435) ;  /* 0x0000002604dc7947 */ /* 0x000fea000b800000 */
[----:B------:R4:W0:Y:S02]  /*f190*/  SHFL.IDX PT, R24, R3, R12, 0x1f ;  /* 0x00001f0c03187589 */ /* 0x00082400000e0000 */
.L_x_12434:
[----:B--2---:R-:W-:Y:S01]  /*f1a0*/  IABS R8, R7 ;  /* 0x0000000700087213 */ /* 0x004fe20000000000 */
[----:B0-----:R-:W-:Y:S01]  /*f1b0*/  IMAD R24, R24, R2, R6 ;  /* 0x0000000218187224 */ /* 0x001fe200078e0206 */
[----:B---3--:R-:W-:Y:S01]  /*f1c0*/  IABS R6, R4 ;  /* 0x0000000400067213 */ /* 0x008fe20000000000 */
[----:B------:R-:W-:Y:S01]  /*f1d0*/  IMAD.MOV.U32 R2, RZ, RZ, RZ ;  /* 0x000000ffff027224 */ /* 0x000fe200078e00ff */
[----:B------:R-:W0:Y:S01]  /*f1e0*/  I2F.RP R9, R8 ;  /* 0x0000000800097306 */ /* 0x000e220000209400 */
[----:B------:R-:W-:Y:S02]  /*f1f0*/  IMAD.IADD R0, R0, 0x1, -R24 ;  /* 0x0000000100007824 */ /* 0x000fe400078e0a18 */
[----:B------:R-:W-:-:S05]  /*f200*/  IMAD.IADD R27, R5, 0x1, R27 ;  /* 0x00000001051b7824 */ /* 0x000fca00078e021b */
[----:B----4-:R-:W-:Y:S08]  /*f210*/  I2F.RP R12, R6 ;  /* 0x00000006000c7306 */ /* 0x010ff00000209400 */
[----:B0-----:R-:W0:Y:S02]  /*f220*/  MUFU.RCP R9, R9 ;  /* 0x0000000900097308 */ /* 0x001e240000001000 */
[----:B0-----:R-:W-:Y:S01]  /*f230*/  VIADD R10, R9, 0xffffffe ;  /* 0x0ffffffe090a7836 */ /* 0x001fe20000000000 */
[----:B------:R-:W-:-:S05]  /*f240*/  IABS R9, R7 ;  /* 0x0000000700097213 */ /* 0x000fca0000000000 */
[----:B------:R0:W2:Y:S02]  /*f250*/  F2I.FTZ.U32.TRUNC.NTZ R3, R10 ;  /* 0x0000000a00037305 */ /* 0x0000a4000021f000 */
[----:B0-----:R-:W-:Y:S01]  /*f260*/  IABS R10, R0 ;  /* 0x00000000000a7213 */ /* 0x001fe20000000000 */
[----:B--2---:R-:W-:-:S04]  /*f270*/  IMAD.MOV R11, RZ, RZ, -R3 ;  /* 0x000000ffff0b7224 */ /* 0x004fc800078e0a03 */
        /* <DEDUP_REMOVED lines=8> */
[----:B------:R-:W-:-:S04]  /*f300*/  IMAD.MOV.U32 R2, RZ, RZ, RZ ;  /* 0x000000ffff027224 */ /* 0x000fc800078e00ff */
[----:B------:R-:W0:Y:S06]  /*f310*/  F2I.FTZ.U32.TRUNC.NTZ R3, R3 ;  /* 0x0000000300037305 */ /* 0x000e2c000021f000 */
[----:B------:R-:W-:Y:S02]  /*f320*/  @!P1 IMAD.IADD R11, R11, 0x1, -R8 ;  /* 0x000000010b0b9824 */ /* 0x000fe400078e0a08 */
[----:B------:R-:W-:Y:S01]  /*f330*/  @!P1 VIADD R9, R9, 0x1 ;  /* 0x0000000109099836 */ /* 0x000fe20000000000 */
[----:B------:R-:W-:Y:S02]  /*f340*/  ISETP.NE.AND P1, PT, R7, RZ, PT ;  /* 0x000000ff0700720c */ /* 0x000fe40003f25270 */
[----:B------:R-:W-:Y:S01]  /*f350*/  ISETP.GE.U32.AND P0, PT, R11, R8, PT ;  /* 0x000000080b00720c */ /* 0x000fe20003f06070 */
[----:B0-----:R-:W-:-:S04]  /*f360*/  IMAD.MOV R11, RZ, RZ, -R3 ;  /* 0x000000ffff0b7224 */ /* 0x001fc800078e0a03 */
[----:B------:R-:W-:-:S08]  /*f370*/  IMAD R11, R11, R6, RZ ;  /* 0x000000060b0b7224 */ /* 0x000fd000078e02ff */
[----:B------:R-:W-:Y:S02]  /*f380*/  @P0 VIADD R9, R9, 0x1 ;  /* 0x0000000109090836 */ /* 0x000fe40000000000 */
[----:B------:R-:W-:Y:S01]  /*f390*/  IMAD.HI.U32 R8, R3, R11, R2 ;  /* 0x0000000b03087227 */ /* 0x000fe200078e0002 */
[----:B------:R-:W-:-:S04]  /*f3a0*/  LOP3.LUT R2, R0, R7, RZ, 0x3c, !PT ;  /* 0x0000000700027212 */ /* 0x000fc800078e3cff */
[----:B------:R-:W-:Y:S02]  /*f3b0*/  ISETP.GE.AND P2, PT, R2, RZ, PT ;  /* 0x000000ff0200720c */ /* 0x000fe40003f46270 */
[----:B------:R-:W-:-:S05]  /*f3c0*/  IABS R2, R4 ;  /* 0x0000000400027213 */ /* 0x000fca0000000000 */
[----:B------:R-:W-:-:S06]  /*f3d0*/  IMAD.MOV R2, RZ, RZ, -R2 ;  /* 0x000000ffff027224 */ /* 0x000fcc00078e0a02 */
[----:B------:R-:W-:Y:S01]  /*f3e0*/  @!P2 IMAD.MOV R9, RZ, RZ, -R9 ;  /* 0x000000ffff09a224 */ /* 0x000fe200078e0a09 */
[----:B------:R-:W-:-:S04]  /*f3f0*/  @!P1 LOP3.LUT R9, RZ, R7, RZ, 0x33, !PT ;  /* 0x00000007ff099212 */ /* 0x000fc800078e33ff */
[-C--:B------:R-:W-:Y:S01]  /*f400*/  IABS R3, R9.reuse ;  /* 0x0000000900037213 */ /* 0x080fe20000000000 */
[----:B------:R-:W-:-:S04]  /*f410*/  IMAD R7, R7, R9, RZ ;  /* 0x0000000907077224 */ /* 0x000fc800078e02ff */
        /* <DEDUP_REMOVED lines=18> */
.L_x_12430:
[----:B------:R-:W-:Y:S01]  /*f540*/  UMOV UR4, URZ ;  /* 0x0000003f00047c82 */ /* 0x000fe20008000000 */
[----:B------:R-:W-:Y:S01]  /*f550*/  UMOV UR5, URZ ;  /* 0x0000003f00057c82 */ /* 0x000fe20008000000 */
[----:B------:R-:W-:Y:S01]  /*f560*/  ULDC UR6, c[0x0][0xc3c] ;  /* 0x00030f0000067ab9 */ /* 0x000fe20000000800 */
[----:B------:R-:W-:Y:S02]  /*f570*/  IMAD.MOV.U32 R24, RZ, RZ, R0 ;  /* 0x000000ffff187224 */ /* 0x000fe400078e0000 */
[----:B------:R-:W-:Y:S02]  /*f580*/  IMAD.U32 R25, RZ, RZ, UR4 ;  /* 0x00000004ff197e24 */ /* 0x000fe4000f8e00ff */
[----:B------:R-:W-:Y:S02]  /*f590*/  IMAD.U32 R26, RZ, RZ, UR5 ;  /* 0x00000005ff1a7e24 */ /* 0x000fe4000f8e00ff */
[----:B------:R-:W-:-:S07]  /*f5a0*/  IMAD.U32 R27, RZ, RZ, UR6 ;  /* 0x00000006ff1b7e24 */ /* 0x000fce000f8e00ff */
.L_x_12436:
        /* <DEDUP_REMOVED lines=10> */
.L_x_12427:
[----:B------:R-:W-:Y:S02]  /*f650*/  ULDC UR4, c[0x0][0xc3c] ;  /* 0x00030f0000047ab9 */ /* 0x000fe40000000800 */
[----:B---3--:R-:W-:-:S13]  /*f660*/  ISETP.GE.AND P0, PT, R27, UR4, PT ;  /* 0x000000041b007c0c */ /* 0x008fda000bf06270 */
[----:B------:R-:W-:Y:S05]  /*f670*/  @!P0 BRA `(.L_x_12437) ;  /* 0xffffffb400b08947 */ /* 0x000fea000383ffff */
[----:B------:R-:W-:Y:S05]  /*f680*/  BSYNC B8 ;  /* 0x0000000000087941 */ /* 0x000fea0003800000 */
.L_x_12347:
[----:B-1----:R-:W3:Y:S01]  /*f690*/  LDL.LU R0, [R1+0x34] ;  /* 0x0000340001007983 */ /* 0x002ee20000300800 */
[----:B------:R-:W-:Y:S01]  /*f6a0*/  BSSY B0, `(.L_x_12438) ;  /* 0x000000b000007945 */ /* 0x000fe20003800000 */
[----:B------:R-:W1:Y:S01]  /*f6b0*/  S2R R5, SR_CgaCtaId ;  /* 0x0000000000057919 */ /* 0x000e620000008800 */
        /* <DEDUP_REMOVED lines=9> */
.L_x_12516:
[----:B------:R-:W-:Y:S05]  /*f750*/  BSYNC B0 ;  /* 0x0000000000007941 */ /* 0x000fea0003800000 */
.L_x_12438:
[----:B------:R-:W-:-:S03]  /*f760*/  UMOV UR4, 0xffffffff ;  /* 0xffffffff00047882 */ /* 0x000fc60000000000 */
[----:B------:R-:W-:Y:S05]  /*f770*/  BRA.DIV UR4, `(.L_x_12440) ;  /* 0x00000022049c7947 */ /* 0x000fea000b800000 */
[----:B-1----:R-:W1:Y:S02]  /*f780*/  S2R R0, SR_TID.X ;  /* 0x0000000000007919 */ /* 0x002e640000002100 */
[----:B-1----:R-:W-:-:S04]  /*f790*/  SHF.R.U32.HI R0, RZ, 0x5, R0 ;  /* 0x00000005ff007819 */ /* 0x002fc80000011600 */
[----:B------:R-:W-:-:S05]  /*f7a0*/  LOP3.LUT R0, R0, 0x3, RZ, 0xc0, !PT ;  /* 0x0000000300007812 */ /* 0x000fca00078ec0ff */
[----:B------:R1:W3:Y:S02]  /*f7b0*/  SHFL.IDX PT, R14, R0, RZ, 0x1f ;  /* 0x00001fff000e7589 */ /* 0x0002e400000e0000 */
.L_x_12519:
[----:B---3--:R-:W-:Y:S01]  /*f7c0*/  ISETP.NE.AND P0, PT, R14, RZ, PT ;  /* 0x000000ff0e00720c */ /* 0x008fe20003f05270 */
[----:B------:R-:W-:-:S12]  /*f7d0*/  BSSY B0, `(.L_x_12441) ;  /* 0x0000024000007945 */ /* 0x000fd80003800000 */
[----:B------:R-:W-:Y:S05]  /*f7e0*/  @P0 BRA `(.L_x_12442) ;  /* 0x0000000000880947 */ /* 0x000fea0003800000 */
[----:B------:R-:W-:-:S03]  /*f7f0*/  UMOV UR4, 0xffffffff ;  /* 0xffffffff00047882 */ /* 0x000fc60000000000 */
[----:B------:R-:W-:Y:S05]  /*f800*/  BRA.DIV UR4, `(.L_x_12443) ;  /* 0x0000002204ac7947 */ /* 0x000fea000b800000 */
[----:B------:R-:W-:-:S13]  /*f810*/  ELECT P6, URZ, PT ;  /* 0x00000000003f782f */ /* 0x000fda00038c0000 */
.L_x_12522:
[----:B------:R-:W-:Y:S05]  /*f820*/  @!P6 BRA `(.L_x_12442) ;  /* 0x000000000078e947 */ /* 0x000fea0003800000 */
[----:B-1----:R-:W3:Y:S02]  /*f830*/  LDL.LU R0, [R1+0x44] ;  /* 0x0000440001007983 */ /* 0x002ee40000300800 */
[----:B---3--:R-:W-:-:S04]  /*f840*/  LOP3.LUT R0, R0, 0x2, RZ, 0xfc, !PT ;  /* 0x0000000200007812 */ /* 0x008fc800078efcff */
[----:B------:R-:W-:-:S13]  /*f850*/  ISETP.NE.AND P2, PT, R0, 0x3, PT ;  /* 0x000000030000780c */ /* 0x000fda0003f45270 */
[----:B------:R-:W-:Y:S05]  /*f860*/  @!P2 BRA `(.L_x_12444) ;  /* 0x000000000004a947 */ /* 0x000fea0003800000 */
[----:B------:R-:W-:Y:S01]  /*f870*/  BPT.TRAP 0x1 ;  /* 0x000000040000795c */ /* 0x000fe20000300000 */
.L_x_12444:
        /* <DEDUP_REMOVED lines=12> */
.L_x_12523:
[----:B------:R-:W3:Y:S02]  /*f940*/  SYNCS.PHASECHK.TRANS64.TRYWAIT P0, [R3+URZ], R0 ;  /* 0x00000000030075a7 */ /* 0x000ee4000800017f */
[----:B---3--:R-:W-:Y:S05]  /*f950*/  @!P0 BRA `(.L_x_12446) ;  /* 0x00000020008c8947 */ /* 0x008fea0003800000 */
.L_x_12524:
[----:B------:R-:W-:Y:S05]  /*f960*/  @!P2 BRA `(.L_x_12447) ;  /* 0x000000000004a947 */ /* 0x000fea0003800000 */
[----:B------:R-:W-:Y:S01]  /*f970*/  BPT.TRAP 0x1 ;  /* 0x000000040000795c */ /* 0x000fe20000300000 */
.L_x_12447:
[----:B---3--:R-:W-:-:S04]  /*f980*/  VIADD R3, R9, 0x30860 ;  /* 0x0003086009037836 */ /* 0x008fc80000000000 */
[----:B------:R-:W-:-:S04]  /*f990*/  IMAD R5, R18, 0x8, R3 ;  /* 0x0000000812057824 */ /* 0x000fc800078e0203 */
[----:B------:R-:W3:Y:S02]  /*f9a0*/  SYNCS.PHASECHK.TRANS64.TRYWAIT P0, [R5+URZ], R2 ;  /* 0x00000002050075a7 */ /* 0x000ee4000800017f */
[----:B---3--:R-:W-:Y:S05]  /*f9b0*/  @!P0 BRA `(.L_x_12448) ;  /* 0x0000002000888947 */ /* 0x008fea0003800000 */
.L_x_12525:
[----:B------:R-:W-:-:S07]  /*f9c0*/  IMAD R3, R4, 0x8, R3 ;  /* 0x0000000804037824 */ /* 0x000fce00078e0203 */
.L_x_12449:
[----:B----4-:R4:W0:Y:S02]  /*f9d0*/  SYNCS.PHASECHK.TRANS64.TRYWAIT P0, [R3+URZ], R0 ;  /* 0x00000000030075a7 */ /* 0x010824000800017f */
[----:B0-----:R-:W-:Y:S05]  /*f9e0*/  @!P0 NANOSLEEP.SYNCS 0x989680 ;  /* 0x009896800000895d */ /* 0x001fea0003900000 */
[----:B------:R-:W0:Y:S02]  /*f9f0*/  @!P0 SYNCS.PHASECHK.TRANS64 P0, [R3+URZ], R0 ;  /* 0x00000000030085a7 */ /* 0x000e24000800007f */
[----:B0-----:R-:W-:Y:S05]  /*fa00*/  @!P0 BRA `(.L_x_12449) ;  /* 0xfffffffc00f08947 */ /* 0x001fea000383ffff */
.L_x_12442:
[----:B------:R-:W-:Y:S05]  /*fa10*/  BSYNC B0 ;  /* 0x0000000000007941 */ /* 0x000fea0003800000 */
.L_x_12441:
[----:B------:R-:W-:Y:S05]  /*fa20*/  EXIT ;  /* 0x000000000000794d */ /* 0x000fea0003800000 */
.L_x_12310:
[----:B-1----:R-:W-:-:S04]  /*fa30*/  IMAD.U32 R3, RZ, RZ, UR37 ;  /* 0x00000025ff037e24 */ /* 0x002fc8000f8e00ff */
[----:B------:R1:W2:Y:S03]  /*fa40*/  SYNCS.PHASECHK.TRANS64.TRYWAIT P1, [R3+URZ+0x30800], R0 ;  /* 0x03080000030075a7 */ /* 0x0002a6000802017f */
[----:B--2---:R-:W-:Y:S05]  /*fa50*/  @!P1 NANOSLEEP.SYNCS 0x989680 ;  /* 0x009896800000995d */ /* 0x004fea0003900000 */
[----:B------:R-:W2:Y:S02]  /*fa60*/  @!P1 SYNCS.PHASECHK.TRANS64 P1, [R3+URZ+0x30800], R0 ;  /* 0x03080000030095a7 */ /* 0x000ea4000802007f */
[----:B--2---:R-:W-:Y:S05]  /*fa70*/  @!P1 BRA `(.L_x_12310) ;  /* 0xfffffffc00ec9947 */ /* 0x004fea000383ffff */
[----:B------:R-:W-:Y:S05]  /*fa80*/  BRA `(.L_x_12450) ;  /* 0xffffff2000087947 */ /* 0x000fea000383ffff */
.L_x_12314:
[----:B--2---:R2:W3:Y:S02]  /*fa90*/  SYNCS.PHASECHK.TRANS64.TRYWAIT P2, [R4+URZ+0x30830], R3 ;  /* 0x03083003040075a7 */ /* 0x0044e4000804017f */
[----:B---3--:R-:W-:Y:S05]  /*faa0*/  @!P2 NANOSLEEP.SYNCS 0x989680 ;  /* 0x009896800000a95d */ /* 0x008fea0003900000 */
[----:B------:R-:W3:Y:S02]  /*fab0*/  @!P2 SYNCS.PHASECHK.TRANS64 P2, [R4+URZ+0x30830], R3 ;  /* 0x030830030400a5a7 */ /* 0x000ee4000804007f */
[----:B---3--:R-:W-:Y:S05]  /*fac0*/  @!P2 BRA `(.L_x_12314) ;  /* 0xfffffffc00f0a947 */ /* 0x008fea000383ffff */
[----:B------:R-:W-:Y:S05]  /*fad0*/  BRA `(.L_x_12313) ;  /* 0xffffff20002c7947 */ /* 0x000fea000383ffff */
.L_x_12319:
[----:B-1----:R-:W-:-:S04]  /*fae0*/  IMAD.U32 R3, RZ, RZ, UR7 ;  /* 0x00000007ff037e24 */ /* 0x002fc8000f8e00ff */
[----:B------:R1:W2:Y:S03]  /*faf0*/  SYNCS.PHASECHK.TRANS64.TRYWAIT P2, [R3+URZ+0x30830], R0 ;  /* 0x03083000030075a7 */ /* 0x0002a6000804017f */
[----:B--2---:R-:W-:Y:S05]  /*fb00*/  @!P2 NANOSLEEP.SYNCS 0x989680 ;  /* 0x009896800000a95d */ /* 0x004fea0003900000 */
[----:B------:R-:W2:Y:S02]  /*fb10*/  @!P2 SYNCS.PHASECHK.TRANS64 P2, [R3+URZ+0x30830], R0 ;  /* 0x030830000300a5a7 */ /* 0x000ea4000804007f */
[----:B--2---:R-:W-:Y:S05]  /*fb20*/  @!P2 BRA `(.L_x_12319) ;  /* 0xfffffffc00eca947 */ /* 0x004fea000383ffff */
[----:B------:R-:W-:Y:S05]  /*fb30*/  BRA `(.L_x_12316) ;  /* 0xffffff4c00687947 */ /* 0x000fea000383ffff */
.L_x_12323:
[----:B-1----:R-:W-:-:S04]  /*fb40*/  IMAD.U32 R3, RZ, RZ, UR7 ;  /* 0x00000007ff037e24 */ /* 0x002fc8000f8e00ff */
[----:B------:R1:W2:Y:S03]  /*fb50*/  SYNCS.PHASECHK.TRANS64.TRYWAIT P2, [R3+URZ+0x30850], R0 ;  /* 0x03085000030075a7 */ /* 0x0002a6000804017f */
[----:B--2---:R-:W-:Y:S05]  /*fb60*/  @!P2 NANOSLEEP.SYNCS 0x989680 ;  /* 0x009896800000a95d */ /* 0x004fea0003900000 */
[----:B------:R-:W2:Y:S02]  /*fb70*/  @!P2 SYNCS.PHASECHK.TRANS64 P2, [R3+URZ+0x30850], R0 ;  /* 0x030850000300a5a7 */ /* 0x000ea4000804007f */
[----:B--2---:R-:W-:Y:S05]  /*fb80*/  @!P2 BRA `(.L_x_12323) ;  /* 0xfffffffc00eca947 */ /* 0x004fea000383ffff */
[----:B------:R-:W-:Y:S05]  /*fb90*/  BRA `(.L_x_12320) ;  /* 0xffffff4c00e47947 */ /* 0x000fea000383ffff */
.L_x_12328:
[----:B-1----:R-:W-:-:S04]  /*fba0*/  IMAD.U32 R7, RZ, RZ, UR12 ;  /* 0x0000000cff077e24 */ /* 0x002fc8000f8e00ff */
[----:B------:R1:W2:Y:S03]  /*fbb0*/  SYNCS.PHASECHK.TRANS64.TRYWAIT P0, [R7+URZ+0x30850], R4 ;  /* 0x03085004070075a7 */ /* 0x0002a6000800017f */
[----:B--2---:R-:W-:Y:S05]  /*fbc0*/  @!P0 NANOSLEEP.SYNCS 0x989680 ;  /* 0x009896800000895d */ /* 0x004fea0003900000 */
[----:B------:R-:W2:Y:S02]  /*fbd0*/  @!P0 SYNCS.PHASECHK.TRANS64 P0, [R7+URZ+0x30850], R4 ;  /* 0x03085004070085a7 */ /* 0x000ea4000800007f */
[----:B--2---:R-:W-:Y:S05]  /*fbe0*/  @!P0 BRA `(.L_x_12328) ;  /* 0xfffffffc00ec8947 */ /* 0x004fea000383ffff */
[----:B------:R-:W-:Y:S05]  /*fbf0*/  BRA `(.L_x_12327) ;  /* 0xffffff7400987947 */ /* 0x000fea000383ffff */
.L_x_12361:
        /* <DEDUP_REMOVED lines=11> */
.L_x_12452:
[----:B------:R-:W-:Y:S05]  /*fcb0*/  BSYNC B0 ;  /* 0x0000000000007941 */ /* 0x000fea0003800000 */
.L_x_12451:
[----:B------:R-:W-:Y:S05]  /*fcc0*/  BRA `(.L_x_12453) ;  /* 0xffffffbc00947947 */ /* 0x000fea000383ffff */
.L_x_12363:
[----:B------:R-:W-:Y:S01]  /*fcd0*/  BSSY B0, `(.L_x_12454) ;  /* 0x0000006000007945 */ /* 0x000fe20003800000 */
[----:B------:R-:W-:-:S07]  /*fce0*/  IMAD.MOV.U32 R15, RZ, RZ, -0x1 ;  /* 0xffffffffff0f7424 */ /* 0x000fce00078e00ff */
[----:B01----:R-:W-:Y:S05]  /*fcf0*/  WARPSYNC.COLLECTIVE R15, `(.L_x_12455) ;  /* 0x000000000f0c7348 */ /* 0x003fea0003c00000 */
[----:B------:R-:W-:Y:S02]  /*fd00*/  ELECT P6, UR62, PT ;  /* 0x00000000003e782f */ /* 0x000fe400038c0000 */
[----:B------:R-:W-:Y:S01]  /*fd10*/  MOV R14, UR62 ;  /* 0x0000003e000e7c02 */ /* 0x000fe20008000f00 */
[----:B01----:R-:W-:Y:S10]  /*fd20*/  ENDCOLLECTIVE ;  /* 0x000000000000791b */ /* 0x003ff40003800000 */
.L_x_12455:
[----:B------:R-:W-:Y:S05]  /*fd30*/  BSYNC B0 ;  /* 0x0000000000007941 */ /* 0x000fea0003800000 */
.L_x_12454:
[----:B------:R-:W-:Y:S05]  /*fd40*/  BRA `(.L_x_12456) ;  /* 0xffffffbc00947947 */ /* 0x000fea000383ffff */
.L_x_12365:
[----:B-1----:R1:W2:Y:S02]  /*fd50*/  SYNCS.PHASECHK.TRANS64.TRYWAIT P0, [R0+URZ+0x30840], R2 ;  /* 0x03084002000075a7 */ /* 0x0022a4000800017f */
[----:B--2---:R-:W-:Y:S05]  /*fd60*/  @!P0 NANOSLEEP.SYNCS 0x989680 ;  /* 0x009896800000895d */ /* 0x004fea0003900000 */
[----:B------:R-:W2:Y:S02]  /*fd70*/  @!P0 SYNCS.PHASECHK.TRANS64 P0, [R0+URZ+0x30840], R2 ;  /* 0x03084002000085a7 */ /* 0x000ea4000800007f */
[----:B--2---:R-:W-:Y:S05]  /*fd80*/  @!P0 BRA `(.L_x_12365) ;  /* 0xfffffffc00f08947 */ /* 0x004fea000383ffff */
[----:B------:R-:W-:Y:S05]  /*fd90*/  BRA `(.L_x_12457) ;  /* 0xffffffbc00e87947 */ /* 0x000fea000383ffff */
.L_x_12369:
        /* <DEDUP_REMOVED lines=12> */
.L_x_12458:
[----:B------:R-:W-:Y:S02]  /*fe60*/  IMAD.MOV.U32 R13, RZ, RZ, R0 ;  /* 0x000000ffff0d7224 */ /* 0x000fe400078e0000 */
[----:B------:R-:W-:-:S07]  /*fe70*/  IMAD.MOV.U32 R6, RZ, RZ, R14 ;  /* 0x000000ffff067224 */ /* 0x000fce00078e000e */
[----:B------:R-:W-:Y:S05]  /*fe80*/  WARPSYNC.COLLECTIVE R15, `(.L_x_12459) ;  /* 0x000000000f087348 */ /* 0x000fea0003c00000 */
[----:B------:R0:W1:Y:S02]  /*fe90*/  SHFL.IDX P6, R14, R13, R12, R11 ;  /* 0x0000000c0d0e7389 */ /* 0x00006400000c000b */
[----:B01----:R-:W-:Y:S01]  /*fea0*/  ENDCOLLECTIVE ;  /* 0x000000000000791b */ /* 0x003fe20003800000 */
.L_x_12459:
[----:B------:R-:W-:Y:S02]  /*feb0*/  IMAD.MOV.U32 R13, RZ, RZ, R4 ;  /* 0x000000ffff0d7224 */ /* 0x000fe400078e0004 */
[----:B------:R-:W-:Y:S02]  /*fec0*/  IMAD.MOV.U32 R12, RZ, RZ, 0x1 ;  /* 0x00000001ff0c7424 */ /* 0x000fe400078e00ff */
[----:B------:R-:W-:-:S07]  /*fed0*/  IMAD.MOV.U32 R7, RZ, RZ, R14 ;  /* 0x000000ffff077224 */ /* 0x000fce00078e000e */
[----:B------:R-:W-:Y:S05]  /*fee0*/  WARPSYNC.COLLECTIVE R15, `(.L_x_12460) ;  /* 0x000000000f087348 */ /* 0x000fea0003c00000 */
[----:B------:R0:W1:Y:S02]  /*fef0*/  SHFL.IDX P6, R14, R13, R12, R11 ;  /* 0x0000000c0d0e7389 */ /* 0x00006400000c000b */
[----:B01----:R-:W-:Y:S01]  /*ff00*/  ENDCOLLECTIVE ;  /* 0x000000000000791b */ /* 0x003fe20003800000 */
.L_x_12460:
        /* <DEDUP_REMOVED lines=9> */
[----:B------:R0:W-:Y:S01]  /*ffa0*/  @!P1 LDGSTS.E.BYPASS.LTC128B.128 [R10+0xc400], desc[UR40][R6.64], !P0 ;  /* 0x0c400000060a9fae */ /* 0x0001e2000c101d68 */
[----:B------:R-:W-:Y:S01]  /*ffb0*/  ISETP.GE.AND P1, PT, R8, R3, PT ;  /* 0x000000030800720c */ /* 0x000fe20003f26270 */
[----:B0-----:R-:W-:-:S12]  /*ffc0*/  IMAD.MOV.U32 R6, RZ, RZ, R14 ;  /* 0x000000ffff067224 */ /* 0x001fd800078e000e */
[----:B------:R-:W-:Y:S05]  /*ffd0*/  WARPSYNC.COLLECTIVE R15, `(.L_x_12461) ;  /* 0x000000000f087348 */ /* 0x000fea0003c00000 */
[----:B------:R0:W1:Y:S02]  /*ffe0*/  SHFL.IDX P6, R14, R13, R12, R11 ;  /* 0x0000000c0d0e7389 */ /* 0x00006400000c000b */
[----:B01----:R-:W-:Y:S01]  /*fff0*/  ENDCOLLECTIVE ;  /* 0x000000000000791b */ /* 0x003fe20003800000 */
.L_x_12461:
[----:B------:R-:W-:Y:S02]  /*10000*/  IMAD.MOV.U32 R13, RZ, RZ, R4 ;  /* 0x000000ffff0d7224 */ /* 0x000fe400078e0004 */
[----:B------:R-:W-:Y:S02]  /*10010*/  IMAD.MOV.U32 R12, RZ, RZ, 0x2 ;  /* 0x00000002ff0c7424 */ /* 0x000fe400078e00ff */
[----:B------:R-:W-:-:S07]  /*10020*/  IMAD.MOV.U32 R7, RZ, RZ, R14 ;  /* 0x000000ffff077224 */ /* 0x000fce00078e000e */
[----:B------:R-:W-:Y:S05]  /*10030*/  WARPSYNC.COLLECTIVE R15, `(.L_x_12462) ;  /* 0x000000000f087348 */ /* 0x000fea0003c00000 */
[----:B------:R0:W1:Y:S02]  /*10040*/  SHFL.IDX P6, R14, R13, R12, R11 ;  /* 0x0000000c0d0e7389 */ /* 0x00006400000c000b */
[----:B01----:R-:W-:Y:S01]  /*10050*/  ENDCOLLECTIVE ;  /* 0x000000000000791b */ /* 0x003fe20003800000 */
.L_x_12462:
        /* <DEDUP_REMOVED lines=9> */
[----:B------:R0:W-:Y:S02]  /*100f0*/  @!P1 LDGSTS.E.BYPASS.LTC128B.128 [R10+0xcc00], desc[UR40][R6.64], !P0 ;  /* 0x0cc00000060a9fae */ /* 0x0001e4000c101d68 */
[----:B0-----:R-:W-:-:S05]  /*10100*/  VIADD R6, R25, 0x20 ;  /* 0x0000002019067836 */ /* 0x001fca0000000000 */
[----:B------:R-:W-:Y:S01]  /*10110*/  ISETP.GE.AND P1, PT, R6, R3, PT ;  /* 0x000000030600720c */ /* 0x000fe20003f26270 */
[----:B------:R-:W-:-:S12]  /*10120*/  IMAD.MOV.U32 R6, RZ, RZ, R14 ;  /* 0x000000ffff067224 */ /* 0x000fd800078e000e */
[----:B------:R-:W-:Y:S05]  /*10130*/  WARPSYNC.COLLECTIVE R15, `(.L_x_12463) ;  /* 0x000000000f087348 */ /* 0x000fea0003c00000 */
[----:B------:R0:W1:Y:S02]  /*10140*/  SHFL.IDX P6, R14, R13, R12, R11 ;  /* 0x0000000c0d0e7389 */ /* 0x00006400000c000b */
[----:B01----:R-:W-:Y:S01]  /*10150*/  ENDCOLLECTIVE ;  /* 0x000000000000791b */ /* 0x003fe20003800000 */
.L_x_12463:
[----:B------:R-:W-:Y:S02]  /*10160*/  IMAD.MOV.U32 R13, RZ, RZ, R4 ;  /* 0x000000ffff0d7224 */ /* 0x000fe400078e0004 */
[----:B------:R-:W-:Y:S02]  /*10170*/  IMAD.MOV.U32 R12, RZ, RZ, 0x3 ;  /* 0x00000003ff0c7424 */ /* 0x000fe400078e00ff */
[----:B------:R-:W-:-:S07]  /*10180*/  IMAD.MOV.U32 R7, RZ, RZ, R14 ;  /* 0x000000ffff077224 */ /* 0x000fce00078e000e */
[----:B------:R-:W-:Y:S05]  /*10190*/  WARPSYNC.COLLECTIVE R15, `(.L_x_12464) ;  /* 0x000000000f087348 */ /* 0x000fea0003c00000 */
[----:B------:R0:W1:Y:S02]  /*101a0*/  SHFL.IDX P6, R14, R13, R12, R11 ;  /* 0x0000000c0d0e7389 */ /* 0x00006400000c000b */
[----:B01----:R-:W-:Y:S01]  /*101b0*/  ENDCOLLECTIVE ;  /* 0x000000000000791b */ /* 0x003fe20003800000 */
.L_x_12464:
        /* <DEDUP_REMOVED lines=16> */
.L_x_12465:
[----:B------:R-:W-:Y:S02]  /*102c0*/  IMAD.MOV.U32 R13, RZ, RZ, R4 ;  /* 0x000000ffff0d7224 */ /* 0x000fe400078e0004 */
[----:B------:R-:W-:Y:S02]  /*102d0*/  IMAD.MOV.U32 R12, RZ, RZ, 0x4 ;  /* 0x00000004ff0c7424 */ /* 0x000fe400078e00ff */
[----:B------:R-:W-:-:S07]  /*102e0*/  IMAD.MOV.U32 R7, RZ, RZ, R14 ;  /* 0x000000ffff077224 */ /* 0x000fce00078e000e */
[----:B------:R-:W-:Y:S05]  /*102f0*/  WARPSYNC.COLLECTIVE R15, `(.L_x_12466) ;  /* 0x000000000f087348 */ /* 0x000fea0003c00000 */
[----:B------:R0:W1:Y:S02]  /*10300*/  SHFL.IDX P6, R14, R13, R12, R11 ;  /* 0x0000000c0d0e7389 */ /* 0x00006400000c000b */
[----:B01----:R-:W-:Y:S01]  /*10310*/  ENDCOLLECTIVE ;  /* 0x000000000000791b */ /* 0x003fe20003800000 */
.L_x_12466:
        /* <DEDUP_REMOVED lines=16> */
.L_x_12467:
[----:B------:R-:W-:Y:S02]  /*10420*/  IMAD.MOV.U32 R13, RZ, RZ, R4 ;  /* 0x000000ffff0d7224 */ /* 0x000fe400078e0004 */
[----:B------:R-:W-:Y:S02]  /*10430*/  IMAD.MOV.U32 R12, RZ, RZ, 0x5 ;  /* 0x00000005ff0c7424 */ /* 0x000fe400078e00ff */
[----:B------:R-:W-:-:S07]  /*10440*/  IMAD.MOV.U32 R7, RZ, RZ, R14 ;  /* 0x000000ffff077224 */ /* 0x000fce00078e000e */
[----:B------:R-:W-:Y:S05]  /*10450*/  WARPSYNC.COLLECTIVE R15, `(.L_x_12468) ;  /* 0x000000000f087348 */ /* 0x000fea0003c00000 */
[----:B------:R0:W1:Y:S02]  /*10460*/  SHFL.IDX P6, R14, R13, R12, R11 ;  /* 0x0000000c0d0e7389 */ /* 0x00006400000c000b */
[----:B01----:R-:W-:Y:S01]  /*10470*/  ENDCOLLECTIVE ;  /* 0x000000000000791b */ /* 0x003fe20003800000 */
.L_x_12468:
        /* <DEDUP_REMOVED lines=16> */
.L_x_12469:
[----:B------:R-:W-:Y:S02]  /*10580*/  IMAD.MOV.U32 R13, RZ, RZ, R4 ;  /* 0x000000ffff0d7224 */ /* 0x000fe400078e0004 */
[----:B------:R-:W-:Y:S02]  /*10590*/  IMAD.MOV.U32 R12, RZ, RZ, 0x6 ;  /* 0x00000006ff0c7424 */ /* 0x000fe400078e00ff */
[----:B------:R-:W-:-:S07]  /*105a0*/  IMAD.MOV.U32 R7, RZ, RZ, R14 ;  /* 0x000000ffff077224 */ /* 0x000fce00078e000e */
[----:B------:R-:W-:Y:S05]  /*105b0*/  WARPSYNC.COLLECTIVE R15, `(.L_x_12470) ;  /* 0x000000000f087348 */ /* 0x000fea0003c00000 */
[----:B------:R0:W1:Y:S02]  /*105c0*/  SHFL.IDX P6, R14, R13, R12, R11 ;  /* 0x0000000c0d0e7389 */ /* 0x00006400000c000b */
[----:B01----:R-:W-:Y:S01]  /*105d0*/  ENDCOLLECTIVE ;  /* 0x000000000000791b */ /* 0x003fe20003800000 */
.L_x_12470:
        /* <DEDUP_REMOVED lines=16> */
.L_x_12471:
[----:B------:R-:W-:Y:S02]  /*106e0*/  IMAD.MOV.U32 R13, RZ, RZ, R4 ;  /* 0x000000ffff0d7224 */ /* 0x000fe400078e0004 */
[----:B------:R-:W-:Y:S02]  /*106f0*/  IMAD.MOV.U32 R12, RZ, RZ, 0x7 ;  /* 0x00000007ff0c7424 */ /* 0x000fe400078e00ff */
[----:B------:R-:W-:-:S07]  /*10700*/  IMAD.MOV.U32 R7, RZ, RZ, R14 ;  /* 0x000000ffff077224 */ /* 0x000fce00078e000e */
[----:B------:R-:W-:Y:S05]  /*10710*/  WARPSYNC.COLLECTIVE R15, `(.L_x_12472) ;  /* 0x000000000f087348 */ /* 0x000fea0003c00000 */
[----:B------:R0:W1:Y:S02]  /*10720*/  SHFL.IDX P6, R14, R13, R12, R11 ;  /* 0x0000000c0d0e7389 */ /* 0x00006400000c000b */
[----:B01----:R-:W-:Y:S01]  /*10730*/  ENDCOLLECTIVE ;  /* 0x000000000000791b */ /* 0x003fe20003800000 */
.L_x_12472:
[----:B------:R-:W-:-:S05]  /*10740*/  @!P1 LEA R7, P2, R20, R7, 0x1 ;  /* 0x0000000714079211 */ /* 0x000fca00078408ff */
[----:B------:R-:W-:-:S05]  /*10750*/  @!P1 IMAD.X R6, RZ, RZ, R6, P2 ;  /* 0x000000ffff069224 */ /* 0x000fca00010e0606 */
[-C--:B------:R-:W-:Y:S01]  /*10760*/  @!P1 LOP3.LUT R7, R7, R6.reuse, RZ, 0x3c, !PT ;  /* 0x0000000607079212 */ /* 0x080fe200078e3cff */
[----:B------:R-:W-:Y:S02]  /*10770*/  IMAD.MOV.U32 R13, RZ, RZ, R0 ;  /* 0x000000ffff0d7224 */ /* 0x000fe400078e0000 */
[----:B------:R-:W-:Y:S01]  /*10780*/  VIADD R0, R25, 0x70 ;  /* 0x0000007019007836 */ /* 0x000fe20000000000 */
[----:B------:R-:W-:-:S04]  /*10790*/  @!P1 LOP3.LUT R6, R7, R6, RZ, 0x3c, !PT ;  /* 0x0000000607069212 */ /* 0x000fc800078e3cff */
[----:B------:R-:W-:Y:S01]  /*107a0*/  @!P1 LOP3.LUT R7, R7, R6, RZ, 0x3c, !PT ;  /* 0x0000000607079212 */ /* 0x000fe200078e3cff */
[----:B------:R-:W-:-:S07]  /*107b0*/  IMAD.MOV.U32 R4, RZ, RZ, R14 ;  /* 0x000000ffff047224 */ /* 0x000fce00078e000e */
[----:B------:R-:W-:Y:S05]  /*107c0*/  WARPSYNC.COLLECTIVE R15, `(.L_x_12473) ;  /* 0x000000000f087348 */ /* 0x000fea0003c00000 */
[----:B------:R0:W1:Y:S02]  /*107d0*/  SHFL.IDX P6, R14, R13, R12, R11 ;  /* 0x0000000c0d0e7389 */ /* 0x00006400000c000b */
[----:B01----:R-:W-:Y:S01]  /*107e0*/  ENDCOLLECTIVE ;  /* 0x000000000000791b */ /* 0x003fe20003800000 */
.L_x_12473:
[----:B------:R-:W-:Y:S01]  /*107f0*/  @!PT LDS RZ, [RZ] ;  /* 0x00000000fffff984 */ /* 0x000fe20000000800 */
[----:B------:R-:W-:Y:S01]  /*10800*/  @!PT LDS RZ, [RZ] ;  /* 0x00000000fffff984 */ /* 0x000fe20000000800 */
[----:B------:R-:W-:Y:S01]  /*10810*/  @!PT LDS RZ, [RZ] ;  /* 0x00000000fffff984 */ /* 0x000fe20000000800 */
[----:B------:R0:W-:Y:S01]  /*10820*/  @!P1 LDGSTS.E.BYPASS.LTC128B.128 [R10+0xf400], desc[UR40][R6.64], !P0 ;  /* 0x0f400000060a9fae */ /* 0x0001e2000c101d68 */
[----:B------:R-:W-:Y:S01]  /*10830*/  ISETP.GE.AND P1, PT, R0, R3, PT ;  /* 0x000000030000720c */ /* 0x000fe20003f26270 */
[----:B------:R-:W-:-:S05]  /*10840*/  VIADD R0, R25, 0x80 ;  /* 0x0000008019007836 */ /* 0x000fca0000000000 */
[----:B------:R-:W-:Y:S01]  /*10850*/  ISETP.GE.AND P2, PT, R0, R3, PT ;  /* 0x000000030000720c */ /* 0x000fe20003f46270 */
[----:B------:R-:W-:Y:S02]  /*10860*/  IMAD.MOV.U32 R13, RZ, RZ, R2 ;  /* 0x000000ffff0d7224 */ /* 0x000fe400078e0002 */
[----:B------:R-:W-:Y:S02]  /*10870*/  IMAD.MOV.U32 R12, RZ, RZ, RZ ;  /* 0x000000ffff0c7224 */ /* 0x000fe400078e00ff */
[----:B0-----:R-:W-:-:S08]  /*10880*/  IMAD.MOV.U32 R6, RZ, RZ, R14 ;  /* 0x000000ffff067224 */ /* 0x001fd000078e000e */
[----:B------:R-:W-:Y:S05]  /*10890*/  WARPSYNC.COLLECTIVE R15, `(.L_x_12474) ;  /* 0x000000000f087348 */ /* 0x000fea0003c00000 */
[----:B------:R0:W1:Y:S02]  /*108a0*/  SHFL.IDX P6, R14, R13, R12, R11 ;  /* 0x0000000c0d0e7389 */ /* 0x00006400000c000b */
[----:B01----:R-:W-:Y:S01]  /*108b0*/  ENDCOLLECTIVE ;  /* 0x000000000000791b */ /* 0x003fe20003800000 */
.L_x_12474:
[----:B------:R-:W-:-:S05]  /*108c0*/  @!P1 LEA R6, P3, R20, R6, 0x1 ;  /* 0x0000000614069211 */ /* 0x000fca00078608ff */
[----:B------:R-:W-:-:S04]  /*108d0*/  @!P1 IMAD.X R4, RZ, RZ, R4, P3 ;  /* 0x000000ffff049224 */ /* 0x000fc800018e0604 */
[----:B------:R-:W-:Y:S02]  /*108e0*/  @!P1 IMAD.MOV.U32 R7, RZ, RZ, R4 ;  /* 0x000000ffff079224 */ /* 0x000fe400078e0004 */
[----:B------:R-:W-:Y:S02]  /*108f0*/  IMAD.MOV.U32 R13, RZ, RZ, R5 ;  /* 0x000000ffff0d7224 */ /* 0x000fe400078e0005 */
[----:B------:R-:W-:Y:S01]  /*10900*/  VIADD R4, R25, 0xa0 ;  /* 0x000000a019047836 */ /* 0x000fe20000000000 */
        /* <DEDUP_REMOVED lines=8> */
.L_x_12475:
[----:B------:R-:W-:Y:S02]  /*10990*/  IMAD.MOV.U32 R13, RZ, RZ, R2 ;  /* 0x000000ffff0d7224 */ /* 0x000fe400078e0002 */
[----:B------:R-:W-:Y:S02]  /*109a0*/  IMAD.MOV.U32 R12, RZ, RZ, 0x1 ;  /* 0x00000001ff0c7424 */ /* 0x000fe400078e00ff */
[----:B------:R-:W-:-:S07]  /*109b0*/  IMAD.MOV.U32 R8, RZ, RZ, R14 ;  /* 0x000000ffff087224 */ /* 0x000fce00078e000e */
[----:B------:R-:W-:Y:S05]  /*109c0*/  WARPSYNC.COLLECTIVE R15, `(.L_x_12476) ;  /* 0x000000000f087348 */ /* 0x000fea0003c00000 */
[----:B------:R0:W1:Y:S02]  /*109d0*/  SHFL.IDX P6, R14, R13, R12, R11 ;  /* 0x0000000c0d0e7389 */ /* 0x00006400000c000b */
[----:B01----:R-:W-:Y:S01]  /*109e0*/  ENDCOLLECTIVE ;  /* 0x000000000000791b */ /* 0x003fe20003800000 */
.L_x_12476:
        /* <DEDUP_REMOVED lines=8> */
[----:B------:R0:W-:Y:S02]  /*10a70*/  @!P2 LDGSTS.E.BYPASS.LTC128B.128 [R10+0x10400], desc[UR40][R6.64], !P0 ;  /* 0x10400000060aafae */ /* 0x0001e4000c101d68 */
[----:B------:R-:W-:Y:S01]  /*10a80*/  ISETP.GE.AND P1, PT, R0, R3, PT ;  /* 0x000000030000720c */ /* 0x000fe20003f26270 */
[----:B------:R-:W-:-:S12]  /*10a90*/  IMAD.MOV.U32 R0, RZ, RZ, R14 ;  /* 0x000000ffff007224 */ /* 0x000fd800078e000e */
[----:B0-----:R-:W-:Y:S05]  /*10aa0*/  WARPSYNC.COLLECTIVE R15, `(.L_x_12477) ;  /* 0x000000000f087348 */ /* 0x001fea0003c00000 */
[----:B------:R1:W2:Y:S02]  /*10ab0*/  SHFL.IDX P6, R14, R13, R12, R11 ;  /* 0x0000000c0d0e7389 */ /* 0x0002a400000c000b */
[----:B012---:R-:W-:Y:S01]  /*10ac0*/  ENDCOLLECTIVE ;  /* 0x000000000000791b */ /* 0x007fe20003800000 */
.L_x_12477:
[----:B------:R-:W-:Y:S02]  /*10ad0*/  IMAD.MOV.U32 R13, RZ, RZ, R2 ;  /* 0x000000ffff0d7224 */ /* 0x000fe400078e0002 */
[----:B------:R-:W-:Y:S02]  /*10ae0*/  IMAD.MOV.U32 R12, RZ, RZ, 0x2 ;  /* 0x00000002ff0c7424 */ /* 0x000fe400078e00ff */
[----:B------:R-:W-:-:S07]  /*10af0*/  IMAD.MOV.U32 R6, RZ, RZ, R14 ;  /* 0x000000ffff067224 */ /* 0x000fce00078e000e */
[----:B------:R-:W-:Y:S05]  /*10b00*/  WARPSYNC.COLLECTIVE R15, `(.L_x_12478) ;  /* 0x000000000f087348 */ /* 0x000fea0003c00000 */
[----:B------:R0:W1:Y:S02]  /*10b10*/  SHFL.IDX P6, R14, R13, R12, R11 ;  /* 0x0000000c0d0e7389 */ /* 0x00006400000c000b */
[----:B01----:R-:W-:Y:S01]  /*10b20*/  ENDCOLLECTIVE ;  /* 0x000000000000791b */ /* 0x003fe20003800000 */
.L_x_12478:
[----:B------:R-:W-:-:S05]  /*10b30*/  @!P1 LEA R6, P2, R20, R6, 0x1 ;  /* 0x0000000614069211 */ /* 0x000fca00078408ff */
[----:B------:R-:W-:-:S04]  /*10b40*/  @!P1 IMAD.X R0, RZ, RZ, R0, P2 ;  /* 0x000000ffff009224 */ /* 0x000fc800010e0600 */
[----:B------:R-:W-:Y:S02]  /*10b50*/  @!P1 IMAD.MOV.U32 R7, RZ, RZ, R0 ;  /* 0x000000ffff079224 */ /* 0x000fe400078e0000 */
[----:B------:R-:W-:-:S03]  /*10b60*/  IMAD.MOV.U32 R13, RZ, RZ, R5 ;  /* 0x000000ffff0d7224 */ /* 0x000fc600078e0005 */
[----:B------:R-:W-:Y:S01]  /*10b70*/  @!PT LDS RZ, [RZ] ;  /* 0x00000000fffff984 */ /* 0x000fe20000000800 */
[----:B------:R-:W-:Y:S01]  /*10b80*/  @!PT LDS RZ, [RZ] ;  /* 0x00000000fffff984 */ /* 0x000fe20000000800 */
[----:B------:R-:W-:Y:S01]  /*10b90*/  @!PT LDS RZ, [RZ] ;  /* 0x00000000fffff984 */ /* 0x000fe20000000800 */
[----:B------:R0:W-:Y:S01]  /*10ba0*/  @!P1 LDGSTS.E.BYPASS.LTC128B.128 [R10+0x10c00], desc[UR40][R6.64], !P0 ;  /* 0x10c00000060a9fae */ /* 0x0001e2000c101d68 */
[----:B------:R-:W-:Y:S01]  /*10bb0*/  ISETP.GE.AND P1, PT, R4, R3, PT ;  /* 0x000000030400720c */ /* 0x000fe20003f26270 */
[----:B------:R-:W-:-:S12]  /*10bc0*/  IMAD.MOV.U32 R0, RZ, RZ, R14 ;  /* 0x000000ffff007224 */ /* 0x000fd800078e000e */
[----:B0-----:R-:W-:Y:S05]  /*10bd0*/  WARPSYNC.COLLECTIVE R15, `(.L_x_12479) ;  /* 0x000000000f087348 */ /* 0x001fea0003c00000 */
[----:B------:R1:W2:Y:S02]  /*10be0*/  SHFL.IDX P6, R14, R13, R12, R11 ;  /* 0x0000000c0d0e7389 */ /* 0x0002a400000c000b */
[----:B012---:R-:W-:Y:S01]  /*10bf0*/  ENDCOLLECTIVE ;  /* 0x000000000000791b */ /* 0x007fe20003800000 */
.L_x_12479:
[----:B------:R-:W-:Y:S02]  /*10c00*/  IMAD.MOV.U32 R13, RZ, RZ, R2 ;  /* 0x000000ffff0d7224 */ /* 0x000fe400078e0002 */
[----:B------:R-:W-:Y:S02]  /*10c10*/  IMAD.MOV.U32 R12, RZ, RZ, 0x3 ;  /* 0x00000003ff0c7424 */ /* 0x000fe400078e00ff */
[----:B------:R-:W-:-:S07]  /*10c20*/  IMAD.MOV.U32 R6, RZ, RZ, R14 ;  /* 0x000000ffff067224 */ /* 0x000fce00078e000e */
[----:B------:R-:W-:Y:S05]  /*10c30*/  WARPSYNC.COLLECTIVE R15, `(.L_x_12480) ;  /* 0x000000000f087348 */ /* 0x000fea0003c00000 */
[----:B------:R0:W1:Y:S02]  /*10c40*/  SHFL.IDX P6, R14, R13, R12, R11 ;  /* 0x0000000c0d0e7389 */ /* 0x00006400000c000b */
[----:B01----:R-:W-:Y:S01]  /*10c50*/  ENDCOLLECTIVE ;  /* 0x000000000000791b */ /* 0x003fe20003800000 */
.L_x_12480:
        /* <DEDUP_REMOVED lines=12> */
.L_x_12481:
[----:B------:R-:W-:Y:S01]  /*10d20*/  IMAD.MOV.U32 R2, RZ, RZ, R14 ;  /* 0x000000ffff027224 */ /* 0x000fe200078e000e */
[----:B------:R-:W-:Y:S06]  /*10d30*/  BRA `(.L_x_12482) ;  /* 0xffffffbc00ec7947 */ /* 0x000fec000383ffff */
.L_x_12372:
[----:B0-----:R0:W1:Y:S02]  /*10d40*/  SYNCS.PHASECHK.TRANS64.TRYWAIT P0, [R17+URZ+0x30820], R0 ;  /* 0x03082000110075a7 */ /* 0x001064000800017f */
[----:B-1----:R-:W-:Y:S05]  /*10d50*/  @!P0 NANOSLEEP.SYNCS 0x989680 ;  /* 0x009896800000895d */ /* 0x002fea0003900000 */
[----:B------:R-:W1:Y:S02]  /*10d60*/  @!P0 SYNCS.PHASECHK.TRANS64 P0, [R17+URZ+0x30820], R0 ;  /* 0x03082000110085a7 */ /* 0x000e64000800007f */
[----:B-1----:R-:W-:Y:S05]  /*10d70*/  @!P0 BRA `(.L_x_12372) ;  /* 0xfffffffc00f08947 */ /* 0x002fea000383ffff */
[----:B------:R-:W-:Y:S05]  /*10d80*/  BRA `(.L_x_12483) ;  /* 0xffffffc0004c7947 */ /* 0x000fea000383ffff */
.L_x_12381:
[----:B-1----:R1:W2:Y:S02]  /*10d90*/  SYNCS.PHASECHK.TRANS64.TRYWAIT P0, [R2+URZ+0x30840], R3 ;  /* 0x03084003020075a7 */ /* 0x0022a4000800017f */
[----:B--2---:R-:W-:Y:S05]  /*10da0*/  @!P0 NANOSLEEP.SYNCS 0x989680 ;  /* 0x009896800000895d */ /* 0x004fea0003900000 */
[----:B------:R-:W2:Y:S02]  /*10db0*/  @!P0 SYNCS.PHASECHK.TRANS64 P0, [R2+URZ+0x30840], R3 ;  /* 0x03084003020085a7 */ /* 0x000ea4000800007f */
[----:B--2---:R-:W-:Y:S05]  /*10dc0*/  @!P0 BRA `(.L_x_12381) ;  /* 0xfffffffc00f08947 */ /* 0x004fea000383ffff */
[----:B------:R-:W-:Y:S05]  /*10dd0*/  BRA `(.L_x_12484) ;  /* 0xffffffc4001c7947 */ /* 0x000fea000383ffff */
.L_x_12386:
[----:B0-----:R0:W1:Y:S02]  /*10de0*/  SYNCS.PHASECHK.TRANS64.TRYWAIT P0, [R3+URZ+0x60], R2 ;  /* 0x00006002030075a7 */ /* 0x001064000800017f */
[----:B-1----:R-:W-:Y:S05]  /*10df0*/  @!P0 NANOSLEEP.SYNCS 0x989680 ;  /* 0x009896800000895d */ /* 0x002fea0003900000 */
[----:B------:R-:W1:Y:S02]  /*10e00*/  @!P0 SYNCS.PHASECHK.TRANS64 P0, [R3+URZ+0x60], R2 ;  /* 0x00006002030085a7 */ /* 0x000e64000800007f */
[----:B-1----:R-:W-:Y:S05]  /*10e10*/  @!P0 BRA `(.L_x_12386) ;  /* 0xfffffffc00f08947 */ /* 0x002fea000383ffff */
[----:B------:R-:W-:Y:S05]  /*10e20*/  BRA `(.L_x_12485) ;  /* 0xffffffc400a87947 */ /* 0x000fea000383ffff */
.L_x_12394:
[----:B-1----:R1:W2:Y:S02]  /*10e30*/  SYNCS.PHASECHK.TRANS64.TRYWAIT P0, [R2+URZ+0x30840], R3 ;  /* 0x03084003020075a7 */ /* 0x0022a4000800017f */
[----:B--2---:R-:W-:Y:S05]  /*10e40*/  @!P0 NANOSLEEP.SYNCS 0x989680 ;  /* 0x009896800000895d */ /* 0x004fea0003900000 */
[----:B------:R-:W2:Y:S02]  /*10e50*/  @!P0 SYNCS.PHASECHK.TRANS64 P0, [R2+URZ+0x30840], R3 ;  /* 0x03084003020085a7 */ /* 0x000ea4000800007f */
[----:B--2---:R-:W-:Y:S05]  /*10e60*/  @!P0 BRA `(.L_x_12394) ;  /* 0xfffffffc00f08947 */ /* 0x004fea000383ffff */
[----:B------:R-:W-:Y:S05]  /*10e70*/  BRA `(.L_x_12486) ;  /* 0xffffffc800e87947 */ /* 0x000fea000383ffff */
.L_x_12399:
[----:B0-----:R0:W1:Y:S02]  /*10e80*/  SYNCS.PHASECHK.TRANS64.TRYWAIT P0, [R10+URZ+0x60], R28 ;  /* 0x0000601c0a0075a7 */ /* 0x001064000800017f */
[----:B-1----:R-:W-:Y:S05]  /*10e90*/  @!P0 NANOSLEEP.SYNCS 0x989680 ;  /* 0x009896800000895d */ /* 0x002fea0003900000 */
[----:B------:R-:W1:Y:S02]  /*10ea0*/  @!P0 SYNCS.PHASECHK.TRANS64 P0, [R10+URZ+0x60], R28 ;  /* 0x0000601c0a0085a7 */ /* 0x000e64000800007f */
[----:B-1----:R-:W-:Y:S05]  /*10eb0*/  @!P0 BRA `(.L_x_12399) ;  /* 0xfffffffc00f08947 */ /* 0x002fea000383ffff */
[----:B------:R-:W-:Y:S05]  /*10ec0*/  BRA `(.L_x_12487) ;  /* 0xffffffcc00747947 */ /* 0x000fea000383ffff */
.L_x_12407:
[----:B-1----:R1:W2:Y:S02]  /*10ed0*/  SYNCS.PHASECHK.TRANS64.TRYWAIT P0, [R2+URZ+0x30840], R3 ;  /* 0x03084003020075a7 */ /* 0x0022a4000800017f */
[----:B--2---:R-:W-:Y:S05]  /*10ee0*/  @!P0 NANOSLEEP.SYNCS 0x989680 ;  /* 0x009896800000895d */ /* 0x004fea0003900000 */
[----:B------:R-:W2:Y:S02]  /*10ef0*/  @!P0 SYNCS.PHASECHK.TRANS64 P0, [R2+URZ+0x30840], R3 ;  /* 0x03084003020085a7 */ /* 0x000ea4000800007f */
[----:B--2---:R-:W-:Y:S05]  /*10f00*/  @!P0 BRA `(.L_x_12407) ;  /* 0xfffffffc00f08947 */ /* 0x004fea000383ffff */
[----:B------:R-:W-:Y:S05]  /*10f10*/  BRA `(.L_x_12488) ;  /* 0xffffffd000847947 */ /* 0x000fea000383ffff */
.L_x_12412:
[----:B0-----:R0:W1:Y:S02]  /*10f20*/  SYNCS.PHASECHK.TRANS64.TRYWAIT P0, [R7+URZ+0x60], R2 ;  /* 0x00006002070075a7 */ /* 0x001064000800017f */
[----:B-1----:R-:W-:Y:S05]  /*10f30*/  @!P0 NANOSLEEP.SYNCS 0x989680 ;  /* 0x009896800000895d */ /* 0x002fea0003900000 */
[----:B------:R-:W1:Y:S02]  /*10f40*/  @!P0 SYNCS.PHASECHK.TRANS64 P0, [R7+URZ+0x60], R2 ;  /* 0x00006002070085a7 */ /* 0x000e64000800007f */
[----:B-1----:R-:W-:Y:S05]  /*10f50*/  @!P0 BRA `(.L_x_12412) ;  /* 0xfffffffc00f08947 */ /* 0x002fea000383ffff */
[----:B------:R-:W-:Y:S05]  /*10f60*/  BRA `(.L_x_12489) ;  /* 0xffffffd400147947 */ /* 0x000fea000383ffff */
.L_x_12422:
[----:B0-----:R0:W1:Y:S02]  /*10f70*/  SYNCS.PHASECHK.TRANS64.TRYWAIT P0, [R3+URZ+0x30860], R0 ;  /* 0x03086000030075a7 */ /* 0x001064000800017f */
[----:B-1----:R-:W-:Y:S05]  /*10f80*/  @!P0 NANOSLEEP.SYNCS 0x989680 ;  /* 0x009896800000895d */ /* 0x002fea0003900000 */
[----:B------:R-:W1:Y:S02]  /*10f90*/  @!P0 SYNCS.PHASECHK.TRANS64 P0, [R3+URZ+0x30860], R0 ;  /* 0x03086000030085a7 */ /* 0x000e64000800007f */
[----:B-1----:R-:W-:Y:S05]  /*10fa0*/  @!P0 BRA `(.L_x_12422) ;  /* 0xfffffffc00f08947 */ /* 0x002fea000383ffff */
[----:B------:R-:W-:Y:S05]  /*10fb0*/  BRA `(.L_x_12490) ;  /* 0xffffffd800107947 */ /* 0x000fea000383ffff */
.L_x_12428:
[----:B------:R-:W-:Y:S01]  /*10fc0*/  BSSY B0, `(.L_x_12491) ;  /* 0x0000008000007945 */ /* 0x000fe20003800000 */
[----:B------:R-:W-:Y:S02]  /*10fd0*/  IMAD.MOV.U32 R13, RZ, RZ, R24 ;  /* 0x000000ffff0d7224 */ /* 0x000fe400078e0018 */
[----:B------:R-:W-:Y:S02]  /*10fe0*/  IMAD.MOV.U32 R12, RZ, RZ, RZ ;  /* 0x000000ffff0c7224 */ /* 0x000fe400078e00ff */
[----:B------:R-:W-:Y:S02]  /*10ff0*/  IMAD.MOV.U32 R11, RZ, RZ, 0x1f ;  /* 0x0000001fff0b7424 */ /* 0x000fe400078e00ff */
[----:B------:R-:W-:-:S07]  /*11000*/  IMAD.MOV.U32 R15, RZ, RZ, -0x1 ;  /* 0xffffffffff0f7424 */ /* 0x000fce00078e00ff */
[----:B-1----:R-:W-:Y:S05]  /*11010*/  WARPSYNC.COLLECTIVE R15, `(.L_x_12492) ;  /* 0x000000000f087348 */ /* 0x002fea0003c00000 */
[----:B------:R0:W2:Y:S02]  /*11020*/  SHFL.IDX P6, R14, R13, R12, R11 ;  /* 0x0000000c0d0e7389 */ /* 0x0000a400000c000b */
[----:B012---:R-:W-:Y:S01]  /*11030*/  ENDCOLLECTIVE ;  /* 0x000000000000791b */ /* 0x007fe20003800000 */
.L_x_12492:
[----:B------:R-:W-:Y:S05]  /*11040*/  BSYNC B0 ;  /* 0x0000000000007941 */ /* 0x000fea0003800000 */
.L_x_12491:
        /* <DEDUP_REMOVED lines=9> */
.L_x_12493:
        /* <DEDUP_REMOVED lines=24> */
.L_x_12494:
[----:B------:R-:W-:Y:S01]  /*11260*/  IMAD.MOV.U32 R12, RZ, RZ, 0x2 ;  /* 0x00000002ff0c7424 */ /* 0x000fe200078e00ff */
[----:B------:R-:W-:-:S05]  /*11270*/  SEL R14, R14, RZ, P1 ;  /* 0x000000ff0e0e7207 */ /* 0x000fca0000800000 */
[----:B------:R-:W-:-:S04]  /*11280*/  IMAD.IADD R5, R13, 0x1, R14 ;  /* 0x000000010d057824 */ /* 0x000fc800078e020e */
[----:B------:R-:W-:-:S07]  /*11290*/  IMAD.MOV.U32 R13, RZ, RZ, R5 ;  /* 0x000000ffff0d7224 */ /* 0x000fce00078e0005 */
[----:B------:R-:W-:Y:S05]  /*112a0*/  WARPSYNC.COLLECTIVE R15, `(.L_x_12495) ;  /* 0x000000000f087348 */ /* 0x000fea0003c00000 */
[----:B------:R0:W1:Y:S02]  /*112b0*/  SHFL.UP P6, R14, R13, R12, R11 ;  /* 0x0400000c0d0e7389 */ /* 0x00006400000c000b */
[----:B01----:R-:W-:Y:S01]  /*112c0*/  ENDCOLLECTIVE ;  /* 0x000000000000791b */ /* 0x003fe20003800000 */
.L_x_12495:
[----:B------:R-:W-:Y:S01]  /*112d0*/  IMAD.MOV.U32 R12, RZ, RZ, 0x4 ;  /* 0x00000004ff0c7424 */ /* 0x000fe200078e00ff */
[----:B------:R-:W-:-:S05]  /*112e0*/  SEL R2, R14, RZ, P2 ;  /* 0x000000ff0e027207 */ /* 0x000fca0001000000 */
[----:B------:R-:W-:-:S04]  /*112f0*/  IMAD.IADD R2, R5, 0x1, R2 ;  /* 0x0000000105027824 */ /* 0x000fc800078e0202 */
[----:B------:R-:W-:-:S07]  /*11300*/  IMAD.MOV.U32 R13, RZ, RZ, R2 ;  /* 0x000000ffff0d7224 */ /* 0x000fce00078e0002 */
[----:B------:R-:W-:Y:S05]  /*11310*/  WARPSYNC.COLLECTIVE R15, `(.L_x_12496) ;  /* 0x000000000f087348 */ /* 0x000fea0003c00000 */
[----:B------:R0:W1:Y:S02]  /*11320*/  SHFL.UP P6, R14, R13, R12, R11 ;  /* 0x0400000c0d0e7389 */ /* 0x00006400000c000b */
[----:B01----:R-:W-:Y:S01]  /*11330*/  ENDCOLLECTIVE ;  /* 0x000000000000791b */ /* 0x003fe20003800000 */
.L_x_12496:
[----:B------:R-:W-:Y:S01]  /*11340*/  IMAD.MOV.U32 R12, RZ, RZ, 0x8 ;  /* 0x00000008ff0c7424 */ /* 0x000fe200078e00ff */
[----:B------:R-:W-:-:S05]  /*11350*/  SEL R3, R14, RZ, P3 ;  /* 0x000000ff0e037207 */ /* 0x000fca0001800000 */
[----:B------:R-:W-:-:S04]  /*11360*/  IMAD.IADD R3, R2, 0x1, R3 ;  /* 0x0000000102037824 */ /* 0x000fc800078e0203 */
[----:B------:R-:W-:-:S07]  /*11370*/  IMAD.MOV.U32 R13, RZ, RZ, R3 ;  /* 0x000000ffff0d7224 */ /* 0x000fce00078e0003 */
[----:B------:R-:W-:Y:S05]  /*11380*/  WARPSYNC.COLLECTIVE R15, `(.L_x_12497) ;  /* 0x000000000f087348 */ /* 0x000fea0003c00000 */
[----:B------:R0:W1:Y:S02]  /*11390*/  SHFL.UP P6, R14, R13, R12, R11 ;  /* 0x0400000c0d0e7389 */ /* 0x00006400000c000b */
[----:B01----:R-:W-:Y:S01]  /*113a0*/  ENDCOLLECTIVE ;  /* 0x000000000000791b */ /* 0x003fe20003800000 */
.L_x_12497:
[----:B------:R-:W-:Y:S01]  /*113b0*/  IMAD.MOV.U32 R12, RZ, RZ, 0x10 ;  /* 0x00000010ff0c7424 */ /* 0x000fe200078e00ff */
[----:B------:R-:W-:-:S05]  /*113c0*/  SEL R14, R14, RZ, P4 ;  /* 0x000000ff0e0e7207 */ /* 0x000fca0002000000 */
[----:B------:R-:W-:-:S04]  /*113d0*/  IMAD.IADD R5, R3, 0x1, R14 ;  /* 0x0000000103057824 */ /* 0x000fc800078e020e */
[----:B------:R-:W-:-:S07]  /*113e0*/  IMAD.MOV.U32 R13, RZ, RZ, R5 ;  /* 0x000000ffff0d7224 */ /* 0x000fce00078e0005 */
[----:B------:R-:W-:Y:S05]  /*113f0*/  WARPSYNC.COLLECTIVE R15, `(.L_x_12498) ;  /* 0x000000000f087348 */ /* 0x000fea0003c00000 */
[----:B------:R0:W1:Y:S02]  /*11400*/  SHFL.UP P6, R14, R13, R12, R11 ;  /* 0x0400000c0d0e7389 */ /* 0x00006400000c000b */
[----:B01----:R-:W-:Y:S01]  /*11410*/  ENDCOLLECTIVE ;  /* 0x000000000000791b */ /* 0x003fe20003800000 */
.L_x_12498:
        /* <DEDUP_REMOVED lines=8> */
.L_x_12499:
[----:B------:R-:W-:Y:S05]  /*114a0*/  BRA `(.L_x_12500) ;  /* 0xffffffd800447947 */ /* 0x000fea000383ffff */
.L_x_12431:
[----:B------:R-:W-:Y:S01]  /*114b0*/  BSSY B0, `(.L_x_12501) ;  /* 0x0000007000007945 */ /* 0x000fe20003800000 */
[----:B------:R-:W-:Y:S02]  /*114c0*/  IMAD.MOV.U32 R12, RZ, RZ, 0x1 ;  /* 0x00000001ff0c7424 */ /* 0x000fe400078e00ff */
[----:B------:R-:W-:Y:S02]  /*114d0*/  IMAD.MOV.U32 R11, RZ, RZ, RZ ;  /* 0x000000ffff0b7224 */ /* 0x000fe400078e00ff */
[----:B------:R-:W-:-:S07]  /*114e0*/  IMAD.MOV.U32 R15, RZ, RZ, -0x1 ;  /* 0xffffffffff0f7424 */ /* 0x000fce00078e00ff */
[----:B------:R-:W-:Y:S05]  /*114f0*/  WARPSYNC.COLLECTIVE R15, `(.L_x_12502) ;  /* 0x000000000f087348 */ /* 0x000fea0003c00000 */
[----:B------:R0:W1:Y:S02]  /*11500*/  SHFL.UP P6, R14, R13, R12, R11 ;  /* 0x0400000c0d0e7389 */ /* 0x00006400000c000b */
[----:B01----:R-:W-:Y:S01]  /*11510*/  ENDCOLLECTIVE ;  /* 0x000000000000791b */ /* 0x003fe20003800000 */
.L_x_12502:
[----:B------:R-:W-:Y:S05]  /*11520*/  BSYNC B0 ;  /* 0x0000000000007941 */ /* 0x000fea0003800000 */
.L_x_12501:
        /* <DEDUP_REMOVED lines=8> */
.L_x_12503:
[----:B------:R-:W-:Y:S01]  /*115b0*/  IMAD.MOV.U32 R12, RZ, RZ, 0x4 ;  /* 0x00000004ff0c7424 */ /* 0x000fe200078e00ff */
[----:B------:R-:W-:-:S05]  /*115c0*/  SEL R2, R14, RZ, P2 ;  /* 0x000000ff0e027207 */ /* 0x000fca0001000000 */
[----:B------:R-:W-:-:S04]  /*115d0*/  IMAD.IADD R2, R13, 0x1, R2 ;  /* 0x000000010d027824 */ /* 0x000fc800078e0202 */
[----:B------:R-:W-:-:S07]  /*115e0*/  IMAD.MOV.U32 R13, RZ, RZ, R2 ;  /* 0x000000ffff0d7224 */ /* 0x000fce00078e0002 */
[----:B------:R-:W-:Y:S05]  /*115f0*/  WARPSYNC.COLLECTIVE R15, `(.L_x_12504) ;  /* 0x000000000f087348 */ /* 0x000fea0003c00000 */
[----:B------:R0:W1:Y:S02]  /*11600*/  SHFL.UP P6, R14, R13, R12, R11 ;  /* 0x0400000c0d0e7389 */ /* 0x00006400000c000b */
[----:B01----:R-:W-:Y:S01]  /*11610*/  ENDCOLLECTIVE ;  /* 0x000000000000791b */ /* 0x003fe20003800000 */
.L_x_12504:
[----:B------:R-:W-:Y:S01]  /*11620*/  IMAD.MOV.U32 R12, RZ, RZ, 0x8 ;  /* 0x00000008ff0c7424 */ /* 0x000fe200078e00ff */
[----:B------:R-:W-:-:S05]  /*11630*/  SEL R3, R14, RZ, P3 ;  /* 0x000000ff0e037207 */ /* 0x000fca0001800000 */
[----:B------:R-:W-:-:S04]  /*11640*/  IMAD.IADD R3, R2, 0x1, R3 ;  /* 0x0000000102037824 */ /* 0x000fc800078e0203 */
[----:B------:R-:W-:-:S07]  /*11650*/  IMAD.MOV.U32 R13, RZ, RZ, R3 ;  /* 0x000000ffff0d7224 */ /* 0x000fce00078e0003 */
[----:B------:R-:W-:Y:S05]  /*11660*/  WARPSYNC.COLLECTIVE R15, `(.L_x_12505) ;  /* 0x000000000f087348 */ /* 0x000fea0003c00000 */
[----:B------:R0:W1:Y:S02]  /*11670*/  SHFL.UP P6, R14, R13, R12, R11 ;  /* 0x0400000c0d0e7389 */ /* 0x00006400000c000b */
[----:B01----:R-:W-:Y:S01]  /*11680*/  ENDCOLLECTIVE ;  /* 0x000000000000791b */ /* 0x003fe20003800000 */
.L_x_12505:
[----:B------:R-:W-:Y:S01]  /*11690*/  IMAD.MOV.U32 R12, RZ, RZ, 0x10 ;  /* 0x00000010ff0c7424 */ /* 0x000fe200078e00ff */
[----:B------:R-:W-:-:S05]  /*116a0*/  SEL R14, R14, RZ, P4 ;  /* 0x000000ff0e0e7207 */ /* 0x000fca0002000000 */
[----:B------:R-:W-:-:S04]  /*116b0*/  IMAD.IADD R5, R3, 0x1, R14 ;  /* 0x0000000103057824 */ /* 0x000fc800078e020e */
[----:B------:R-:W-:-:S07]  /*116c0*/  IMAD.MOV.U32 R13, RZ, RZ, R5 ;  /* 0x000000ffff0d7224 */ /* 0x000fce00078e0005 */
[----:B------:R-:W-:Y:S05]  /*116d0*/  WARPSYNC.COLLECTIVE R15, `(.L_x_12506) ;  /* 0x000000000f087348 */ /* 0x000fea0003c00000 */
[----:B------:R0:W1:Y:S02]  /*116e0*/  SHFL.UP P6, R14, R13, R12, R11 ;  /* 0x0400000c0d0e7389 */ /* 0x00006400000c000b */
[----:B01----:R-:W-:Y:S01]  /*116f0*/  ENDCOLLECTIVE ;  /* 0x000000000000791b */ /* 0x003fe20003800000 */
.L_x_12506:
        /* <DEDUP_REMOVED lines=8> */
.L_x_12507:
[----:B------:R-:W-:Y:S05]  /*11780*/  BRA `(.L_x_12508) ;  /* 0xffffffd800307947 */ /* 0x000fea000383ffff */
.L_x_12433:
[----:B------:R-:W-:Y:S01]  /*11790*/  BSSY B0, `(.L_x_12509) ;  /* 0x0000006000007945 */ /* 0x000fe20003800000 */
[----:B------:R-:W-:Y:S01]  /*117a0*/  PLOP3.LUT P6, PT, P6, PT, PT, 0x8, 0x0 ;  /* 0x000000000000781c */ /* 0x000fe200037ce170 */
[----:B------:R-:W-:-:S12]  /*117b0*/  IMAD.MOV.U32 R15, RZ, RZ, -0x1 ;  /* 0xffffffffff0f7424 */ /* 0x000fd800078e00ff */
[----:B0-----:R-:W-:Y:S05]  /*117c0*/  WARPSYNC.COLLECTIVE R15, `(.L_x_12510) ;  /* 0x000000000f087348 */ /* 0x001fea0003c00000 */
[----:B------:R-:W-:Y:S01]  /*117d0*/  VOTE.ANY R14, PT, P6 ;  /* 0x00000000000e7806 */ /* 0x000fe200030e0100 */
[----:B0-----:R-:W-:Y:S06]  /*117e0*/  ENDCOLLECTIVE ;  /* 0x000000000000791b */ /* 0x001fec0003800000 */
.L_x_12510:
[----:B------:R-:W-:Y:S05]  /*117f0*/  BSYNC B0 ;  /* 0x0000000000007941 */ /* 0x000fea0003800000 */
.L_x_12509:
        /* <DEDUP_REMOVED lines=9> */
.L_x_12511:
[----:B------:R-:W-:Y:S02]  /*11890*/  IMAD.MOV.U32 R13, RZ, RZ, R4 ;  /* 0x000000ffff0d7224 */ /* 0x000fe400078e0004 */
[----:B------:R-:W-:-:S07]  /*118a0*/  IMAD.MOV.U32 R7, RZ, RZ, R14 ;  /* 0x000000ffff077224 */ /* 0x000fce00078e000e */
[----:B------:R-:W-:Y:S05]  /*118b0*/  WARPSYNC.COLLECTIVE R15, `(.L_x_12512) ;  /* 0x000000000f087348 */ /* 0x000fea0003c00000 */
[----:B------:R0:W1:Y:S02]  /*118c0*/  SHFL.IDX P6, R14, R13, R12, R11 ;  /* 0x0000000c0d0e7389 */ /* 0x00006400000c000b */
[----:B01----:R-:W-:Y:S01]  /*118d0*/  ENDCOLLECTIVE ;  /* 0x000000000000791b */ /* 0x003fe20003800000 */
.L_x_12512:
[----:B------:R-:W-:Y:S01]  /*118e0*/  IMAD.MOV.U32 R4, RZ, RZ, R14 ;  /* 0x000000ffff047224 */ /* 0x000fe200078e000e */
[----:B------:R-:W-:Y:S06]  /*118f0*/  BRA `(.L_x_12513) ;  /* 0xffffffd800107947 */ /* 0x000fec000383ffff */
.L_x_12435:
[----:B------:R-:W-:Y:S01]  /*11900*/  BSSY B0, `(.L_x_12514) ;  /* 0x0000007000007945 */ /* 0x000fe20003800000 */
[----:B------:R-:W-:Y:S02]  /*11910*/  IMAD.MOV.U32 R13, RZ, RZ, R3 ;  /* 0x000000ffff0d7224 */ /* 0x000fe400078e0003 */
[----:B------:R-:W-:Y:S02]  /*11920*/  IMAD.MOV.U32 R11, RZ, RZ, 0x1f ;  /* 0x0000001fff0b7424 */ /* 0x000fe400078e00ff */
[----:B------:R-:W-:-:S07]  /*11930*/  IMAD.MOV.U32 R15, RZ, RZ, -0x1 ;  /* 0xffffffffff0f7424 */ /* 0x000fce00078e00ff */
[----:B0123--:R-:W-:Y:S05]  /*11940*/  WARPSYNC.COLLECTIVE R15, `(.L_x_12515) ;  /* 0x000000000f087348 */ /* 0x00ffea0003c00000 */
[----:B------:R4:W0:Y:S02]  /*11950*/  SHFL.IDX P6, R14, R13, R12, R11 ;  /* 0x0000000c0d0e7389 */ /* 0x00082400000c000b */
[----:B01234-:R-:W-:Y:S01]  /*11960*/  ENDCOLLECTIVE ;  /* 0x000000000000791b */ /* 0x01ffe20003800000 */
.L_x_12515:
[----:B------:R-:W-:Y:S05]  /*11970*/  BSYNC B0 ;  /* 0x0000000000007941 */ /* 0x000fea0003800000 */
.L_x_12514:
[----:B------:R-:W-:Y:S01]  /*11980*/  IMAD.MOV.U32 R24, RZ, RZ, R14 ;  /* 0x000000ffff187224 */ /* 0x000fe200078e000e */
[----:B------:R-:W-:Y:S06]  /*11990*/  BRA `(.L_x_12434) ;  /* 0xffffffd800007947 */ /* 0x000fec000383ffff */
.L_x_12439:
[----:B-1----:R1:W3:Y:S02]  /*119a0*/  SYNCS.PHASECHK.TRANS64.TRYWAIT P0, [R9+URZ+0x30820], R0 ;  /* 0x03082000090075a7 */ /* 0x0022e4000800017f */
[----:B---3--:R-:W-:Y:S05]  /*119b0*/  @!P0 NANOSLEEP.SYNCS 0x989680 ;  /* 0x009896800000895d */ /* 0x008fea0003900000 */
[----:B------:R-:W3:Y:S02]  /*119c0*/  @!P0 SYNCS.PHASECHK.TRANS64 P0, [R9+URZ+0x30820], R0 ;  /* 0x03082000090085a7 */ /* 0x000ee4000800007f */
[----:B---3--:R-:W-:Y:S05]  /*119d0*/  @!P0 BRA `(.L_x_12439) ;  /* 0xfffffffc00f08947 */ /* 0x008fea000383ffff */
[----:B------:R-:W-:Y:S05]  /*119e0*/  BRA `(.L_x_12516) ;  /* 0xffffffdc00587947 */ /* 0x000fea000383ffff */
.L_x_12440:
        /* <DEDUP_REMOVED lines=11> */
.L_x_12518:
[----:B------:R-:W-:Y:S05]  /*11aa0*/  BSYNC B0 ;  /* 0x0000000000007941 */ /* 0x000fea0003800000 */
.L_x_12517:
[----:B------:R-:W-:Y:S05]  /*11ab0*/  BRA `(.L_x_12519) ;  /* 0xffffffdc00407947 */ /* 0x000fea000383ffff */
.L_x_12443:
[----:B------:R-:W-:Y:S01]  /*11ac0*/  BSSY B1, `(.L_x_12520) ;  /* 0x0000006000017945 */ /* 0x000fe20003800000 */
[----:B------:R-:W-:-:S07]  /*11ad0*/  IMAD.MOV.U32 R15, RZ, RZ, -0x1 ;  /* 0xffffffffff0f7424 */ /* 0x000fce00078e00ff */
[----:B012---:R-:W-:Y:S05]  /*11ae0*/  WARPSYNC.COLLECTIVE R15, `(.L_x_12521) ;  /* 0x000000000f0c7348 */ /* 0x007fea0003c00000 */
[----:B------:R-:W-:Y:S02]  /*11af0*/  ELECT P6, UR62, PT ;  /* 0x00000000003e782f */ /* 0x000fe400038c0000 */
[----:B------:R-:W-:Y:S01]  /*11b00*/  MOV R14, UR62 ;  /* 0x0000003e000e7c02 */ /* 0x000fe20008000f00 */
[----:B012---:R-:W-:Y:S10]  /*11b10*/  ENDCOLLECTIVE ;  /* 0x000000000000791b */ /* 0x007ff40003800000 */
.L_x_12521:
[----:B------:R-:W-:Y:S05]  /*11b20*/  BSYNC B1 ;  /* 0x0000000000017941 */ /* 0x000fea0003800000 */
.L_x_12520:
[----:B------:R-:W-:Y:S05]  /*11b30*/  BRA `(.L_x_12522) ;  /* 0xffffffdc00387947 */ /* 0x000fea000383ffff */
.L_x_12445:
[----:B-1----:R1:W3:Y:S02]  /*11b40*/  SYNCS.PHASECHK.TRANS64.TRYWAIT P0, [R7+URZ], R2 ;  /* 0x00000002070075a7 */ /* 0x0022e4000800017f */
[----:B---3--:R-:W-:Y:S05]  /*11b50*/  @!P0 NANOSLEEP.SYNCS 0x989680 ;  /* 0x009896800000895d */ /* 0x008fea0003900000 */
[----:B------:R-:W3:Y:S02]  /*11b60*/  @!P0 SYNCS.PHASECHK.TRANS64 P0, [R7+URZ], R2 ;  /* 0x00000002070085a7 */ /* 0x000ee4000800007f */
[----:B---3--:R-:W-:Y:S05]  /*11b70*/  @!P0 BRA `(.L_x_12445) ;  /* 0xfffffffc00f08947 */ /* 0x008fea000383ffff */
[----:B------:R-:W-:Y:S05]  /*11b80*/  BRA `(.L_x_12523) ;  /* 0xffffffdc006c7947 */ /* 0x000fea000383ffff */
.L_x_12446:
[----:B---3--:R3:W4:Y:S02]  /*11b90*/  SYNCS.PHASECHK.TRANS64.TRYWAIT P0, [R3+URZ], R0 ;  /* 0x00000000030075a7 */ /* 0x008724000800017f */
[----:B----4-:R-:W-:Y:S05]  /*11ba0*/  @!P0 NANOSLEEP.SYNCS 0x989680 ;  /* 0x009896800000895d */ /* 0x010fea0003900000 */
[----:B------:R-:W4:Y:S02]  /*11bb0*/  @!P0 SYNCS.PHASECHK.TRANS64 P0, [R3+URZ], R0 ;  /* 0x00000000030085a7 */ /* 0x000f24000800007f */
[----:B----4-:R-:W-:Y:S05]  /*11bc0*/  @!P0 BRA `(.L_x_12446) ;  /* 0xfffffffc00f08947 */ /* 0x010fea000383ffff */
[----:B------:R-:W-:Y:S05]  /*11bd0*/  BRA `(.L_x_12524) ;  /* 0xffffffdc00607947 */ /* 0x000fea000383ffff */
.L_x_12448:
[----:B---3--:R3:W4:Y:S02]  /*11be0*/  SYNCS.PHASECHK.TRANS64.TRYWAIT P0, [R5+URZ], R2 ;  /* 0x00000002050075a7 */ /* 0x008724000800017f */
[----:B----4-:R-:W-:Y:S05]  /*11bf0*/  @!P0 NANOSLEEP.SYNCS 0x989680 ;  /* 0x009896800000895d */ /* 0x010fea0003900000 */
[----:B------:R-:W4:Y:S02]  /*11c00*/  @!P0 SYNCS.PHASECHK.TRANS64 P0, [R5+URZ], R2 ;  /* 0x00000002050085a7 */ /* 0x000f24000800007f */
[----:B----4-:R-:W-:Y:S05]  /*11c10*/  @!P0 BRA `(.L_x_12448) ;  /* 0xfffffffc00f08947 */ /* 0x010fea000383ffff */
[----:B------:R-:W-:Y:S05]  /*11c20*/  BRA `(.L_x_12525) ;  /* 0xffffffdc00647947 */ /* 0x000fea000383ffff */
.L_x_12526:
        /* <DEDUP_REMOVED lines=13> */
.L_x_14876:


//--------------------- .text._ZN7cutlass13device_kernelIN5flash11enable_sm90INS1_16FlashAttnFwdSm90INS1_25CollectiveMainloopFwdSm90ILi2EN4cute5tupleIJNS5_1CILi1EEES8_S8_EEENS6_IJNS7_ILi192EEESA_NS7_ILi64EEEEEELi64ENS_6half_tEfNS_4arch4Sm90ELb0ELb0ELb0ELb1ELb0ELb1ELb0ELb0ELb1ELb1ELb1ELb0EEENS1_21CollectiveEpilogueFwdINS6_IJSA_SB_SA_EEES9_SD_SF_Li384ELb1ELb1ELb1ELb0EEENS1_36VarlenDynamicPersistentTileSchedulerILi192ELi192ELi384ELi128ELb1ELb1ELb1ELb0ELb1ELb1EEEEEEEEEvNT_6ParamsE --------------------------
	.section	.text._ZN7cutlass13device_kernelIN5flash11enable_sm90INS1_16FlashAttnFwdSm90INS1_25CollectiveMainloopFwdSm90ILi2EN4cute5tupleIJNS5_1CILi1EEES8_S8_EEENS6_IJNS7_ILi192EEESA_NS7_ILi64EEEEEELi64ENS_6half_tEfNS_4arch4Sm90ELb0ELb0ELb0ELb1ELb0ELb1ELb0ELb0ELb1ELb1ELb1ELb0EEENS1_21CollectiveEpilogueFwdINS6_IJSA_SB_SA_EEES9_SD_SF_Li384ELb1ELb1ELb1ELb0EEENS1_36VarlenDynamicPersistentTileSchedulerILi192ELi192ELi384ELi128ELb1ELb1ELb1ELb0ELb1ELb1EEEEEEEEEvNT_6ParamsE,"ax",@progbits
	.align	128
.text._ZN7cutlass13device_kernelIN5flash11enable_sm90INS1_16FlashAttnFwdSm90INS1_25CollectiveMainloopFwdSm90ILi2EN4cute5tupleIJNS5_1CILi1EEES8_S8_EEENS6_IJNS7_ILi192EEESA_NS7_ILi64EEEEEELi64ENS_6half_tEfNS_4arch4Sm90ELb0ELb0ELb0ELb1ELb0ELb1ELb0ELb0ELb1ELb1ELb1ELb0EEENS1_21CollectiveEpilogueFwdINS6_IJSA_SB_SA_EEES9_SD_SF_Li384ELb1ELb1ELb1ELb0EEENS1_36VarlenDynamicPersistentTileSchedulerILi192ELi192ELi384ELi128ELb1ELb1ELb1ELb0ELb1ELb1EEEEEEEEEvNT_6ParamsE:
        .type           _ZN7cutlass13device_kernelIN5flash11enable_sm90INS1_16FlashAttnFwdSm90INS1_25CollectiveMainloopFwdSm90ILi2EN4cute5tupleIJNS5_1CILi1EEES8_S8_EEENS6_IJNS7_ILi192EEESA_NS7_ILi64EEEEEELi64ENS_6half_tEfNS_4arch4Sm90ELb0ELb0ELb0ELb1ELb0ELb1ELb0ELb0ELb1ELb1ELb1ELb0EEENS1_21CollectiveEpilogueFwdINS6_IJSA_SB_SA_EEES9_SD_SF_Li384ELb1ELb1ELb1ELb0EEENS1_36VarlenDynamicPersistentTileSchedulerILi192ELi192ELi384ELi128ELb1ELb1ELb1ELb0ELb1ELb1EEEEEEEEEvNT_6ParamsE,@function
        .size           _ZN7cutlass13device_kernelIN5flash11enable_sm90INS1_16FlashAttnFwdSm90INS1_25CollectiveMainloopFwdSm90ILi2EN4cute5tupleIJNS5_1CILi1EEES8_S8_EEENS6_IJNS7_ILi192EEESA_NS7_ILi64EEEEEELi64ENS_6half_tEfNS_4arch4Sm90ELb0ELb0ELb0ELb1ELb0ELb1ELb0ELb0ELb1ELb1ELb1ELb0EEENS1_21CollectiveEpilogueFwdINS6_IJSA_SB_SA_EEES9_SD_SF_Li384ELb1ELb1ELb1ELb0EEENS1_36VarlenDynamicPersistentTileSchedulerILi192ELi192ELi384ELi128ELb1ELb1ELb1ELb0ELb1ELb1EEEEEEEEEvNT_6ParamsE,(.L_x_14877 - _ZN7cutlass13device_kernelIN5flash11enable_sm90INS1_16FlashAttnFwdSm90INS1_25CollectiveMainloopFwdSm90ILi2EN4cute5tupleIJNS5_1CILi1EEES8_S8_EEENS6_IJNS7_ILi192EEESA_NS7_ILi64EEEEEELi64ENS_6half_tEfNS_4arch4Sm90ELb0ELb0ELb0ELb1ELb0ELb1ELb0ELb0ELb1ELb1ELb1ELb0EEENS1_21CollectiveEpilogueFwdINS6_IJSA_SB_SA_EEES9_SD_SF_Li384ELb1ELb1ELb1ELb0EEENS1_36VarlenDynamicPersistentTileSchedulerILi192ELi192ELi384ELi128ELb1ELb1ELb1ELb0ELb1ELb1EEEEEEEEEvNT_6ParamsE)
        .other          _ZN7cutlass13device_kernelIN5flash11enable_sm90INS1_16FlashAttnFwdSm90INS1_25CollectiveMainloopFwdSm90ILi2EN4cute5tupleIJNS5_1CILi1EEES8_S8_EEENS6_IJNS7_ILi192EEESA_NS7_ILi64EEEEEELi64ENS_6half_tEfNS_4arch4Sm90ELb0ELb0ELb0ELb1ELb0ELb1ELb0ELb0ELb1ELb1ELb1ELb0EEENS1_21CollectiveEpilogueFwdINS6_IJSA_SB_SA_EEES9_SD_SF_Li384ELb1ELb1ELb1ELb0EEENS1_36VarlenDynamicPersistentTileSchedulerILi192ELi192ELi384ELi128ELb1ELb1ELb1ELb0ELb1ELb1EEEEEEEEEvNT_6ParamsE,@"STO_CUDA_ENTRY STV_DEFAULT"
_ZN7cutlass13device_kernelIN5flash11enable_sm90INS1_16FlashAttnFwdSm90INS1_25CollectiveMainloopFwdSm90ILi2EN4cute5tupleIJNS5_1CILi1EEES8_S8_EEENS6_IJNS7_ILi192EEESA_NS7_ILi64EEEEEELi64ENS_6half_tEfNS_4arch4Sm90ELb0ELb0ELb0ELb1ELb0ELb1ELb0ELb0ELb1ELb1ELb1ELb0EEENS1_21CollectiveEpilogueFwdINS6_IJSA_SB_SA_EEES9_SD_SF_Li384ELb1ELb1ELb1ELb0EEENS1_36VarlenDynamicPersistentTileSchedulerILi192ELi192ELi384ELi128ELb1ELb1ELb1ELb0ELb1ELb1EEEEEEEEEvNT_6ParamsE:
        /* <DEDUP_REMOVED lines=23> */
.L_x_12528:
[----:B------:R-:W-:Y:S05]  /*0170*/  BSYNC B0 ;  /* 0x0000000000007941 */ /* 0x000fea0003800000 */
.L_x_12527:
        /* <DEDUP_REMOVED lines=40> */
.L_x_12529:
        /* <DEDUP_REMOVED lines=22> */
.L_x_12530:
        /* <DEDUP_REMOVED lines=18> */
.L_x_12531:
        /* <DEDUP_REMOVED lines=22> */
.L_x_12532:
        /* <DEDUP_REMOVED lines=22> */
.L_x_12533:
        /* <DEDUP_REMOVED lines=9> */
.L_x_12536:
        /* <DEDUP_REMOVED lines=26> */
[----:B------:R-:W-:-:S04]  /*0b70*/  SHF.R.S32.HI R0, RZ, 0x1f, R13 ;  /* 0x0000001fff007819 */ /* 0x000fc8000001140d */
[----:B------:R-:W-:-:S04]  /*0b80*/  LEA.HI R3, R0, R13, RZ, 0x7 ;  /* 0x0000000d00037211 */ /* 0x000fc800078f38ff */
[----:B------:R-:W-:Y:S02]  /*0b90*/  LOP3.LUT R5, R3, 0xffffff80, RZ, 0xc0, !PT ;  /* 0xffffff8003057812 */ /* 0x000fe400078ec0ff */
[----:B------:R-:W-:-:S03]  /*0ba0*/  LEA.HI R4, R0, R13, RZ, 0x4 ;  /* 0x0000000d00047211 */ /* 0x000fc600078f20ff */
[C---:B------:R-:W-:Y:S01]  /*0bb0*/  IMAD.IADD R12, R13.reuse, 0x1, -R5 ;  /* 0x000000010d0c7824 */ /* 0x040fe200078e0a05 */
[C---:B------:R-:W-:Y:S02]  /*0bc0*/  LOP3.LUT R5, R4.reuse, 0xfffffff0, RZ, 0xc0, !PT ;  /* 0xfffffff004057812 */ /* 0x040fe400078ec0ff */
[----:B------:R-:W-:Y:S02]  /*0bd0*/  SHF.R.S32.HI R7, RZ, 0x4, R4 ;  /* 0x00000004ff077819 */ /* 0x000fe40000011404 */
[----:B------:R-:W-:Y:S01]  /*0be0*/  SHF.R.S32.HI R9, RZ, 0x1f, R12 ;  /* 0x0000001fff097819 */ /* 0x000fe2000001140c */
[----:B------:R-:W-:Y:S01]  /*0bf0*/  IMAD.IADD R5, R13, 0x1, -R5 ;  /* 0x000000010d057824 */ /* 0x000fe200078e0a05 */
[----:B------:R-:W-:Y:S02]  /*0c00*/  LEA.HI R6, R4, R7, RZ, 0x1 ;  /* 0x0000000704067211 */ /* 0x000fe400078f08ff */
[----:B------:R-:W-:Y:S02]  /*0c10*/  LEA.HI R8, R9, R12, RZ, 0x2 ;  /* 0x0000000c09087211 */ /* 0x000fe400078f10ff */
[----:B------:R-:W-:-:S02]  /*0c20*/  SHF.R.S32.HI R4, RZ, 0x1f, R5 ;  /* 0x0000001fff047819 */ /* 0x000fc40000011405 */
[--C-:B------:R-:W-:Y:S02]  /*0c30*/  SHF.R.S32.HI R10, RZ, 0x2, R8.reuse ;  /* 0x00000002ff0a7819 */ /* 0x100fe40000011408 */
[----:B------:R-:W-:Y:S02]  /*0c40*/  SHF.R.S32.HI R11, RZ, 0x1f, R8 ;  /* 0x0000001fff0b7819 */ /* 0x000fe40000011408 */
[----:B------:R-:W-:Y:S02]  /*0c50*/  LOP3.LUT R6, R6, 0x1ffffffe, RZ, 0xc0, !PT ;  /* 0x1ffffffe06067812 */ /* 0x000fe400078ec0ff */
[----:B------:R-:W-:Y:S02]  /*0c60*/  LEA.HI R4, R4, R5, RZ, 0x3 ;  /* 0x0000000504047211 */ /* 0x000fe400078f18ff */
[----:B------:R-:W-:Y:S02]  /*0c70*/  LEA.HI R11, R11, R10, RZ, 0x3 ;  /* 0x0000000a0b0b7211 */ /* 0x000fe400078f18ff */
[----:B------:R-:W-:-:S02]  /*0c80*/  IADD3 R7, R7, -R6, RZ ;  /* 0x8000000607077210 */ /* 0x000fc40007ffe0ff */
[----:B------:R-:W-:Y:S02]  /*0c90*/  LOP3.LUT R6, R4, 0xfffffff8, RZ, 0xc0, !PT ;  /* 0xfffffff804067812 */ /* 0x000fe400078ec0ff */
[----:B------:R-:W-:Y:S02]  /*0ca0*/  LOP3.LUT R11, R11, 0xfffffff8, RZ, 0xc0, !PT ;  /* 0xfffffff80b0b7812 */ /* 0x000fe400078ec0ff */
[----:B------:R-:W-:Y:S02]  /*0cb0*/  SHF.R.S32.HI R15, RZ, 0x7, R3 ;  /* 0x00000007ff0f7819 */ /* 0x000fe40000011403 */
[----:B------:R-:W-:Y:S02]  /*0cc0*/  LEA.HI R9, R9, R12, RZ, 0x5 ;  /* 0x0000000c09097211 */ /* 0x000fe400078f28ff */
[----:B------:R-:W-:Y:S01]  /*0cd0*/  LEA.HI R8, R0, R13, RZ, 0x5 ;  /* 0x0000000d00087211 */ /* 0x000fe200078f28ff */
[----:B------:R-:W-:Y:S01]  /*0ce0*/  IMAD.IADD R6, R5, 0x1, -R6 ;  /* 0x0000000105067824 */ /* 0x000fe200078e0a06 */
[----:B------:R-:W-:Y:S01]  /*0cf0*/  SHF.R.S32.HI R9, RZ, 0x5, R9 ;  /* 0x00000005ff097819 */ /* 0x000fe20000011409 */
[----:B------:R-:W-:Y:S01]  /*0d00*/  IMAD.IADD R12, R10, 0x1, -R11 ;  /* 0x000000010a0c7824 */ /* 0x000fe200078e0a0b */
[----:B------:R-:W-:Y:S01]  /*0d10*/  SHF.R.S32.HI R16, RZ, 0x5, R8 ;  /* 0x00000005ff107819 */ /* 0x000fe20000011408 */
[----:B------:R-:W-:-:S04]  /*0d20*/  IMAD.HI R10, R15, 0x55555556, RZ ;  /* 0x555555560f0a7827 */ /* 0x000fc800078e02ff */
[----:B------:R-:W-:Y:S01]  /*0d30*/  IMAD.SHL.U32 R3, R6, 0x40, RZ ;  /* 0x0000004006037824 */ /* 0x000fe200078e00ff */
[----:B------:R-:W-:Y:S01]  /*0d40*/  LEA.HI R11, R10, R10, RZ, 0x1 ;  /* 0x0000000a0a0b7211 */ /* 0x000fe200078f08ff */
[----:B------:R-:W-:Y:S02]  /*0d50*/  IMAD R12, R9, 0x10, R12 ;  /* 0x00000010090c7824 */ /* 0x000fe400078e020c */
[----:B------:R-:W-:Y:S01]  /*0d60*/  IMAD.SHL.U32 R9, R16, 0x400, RZ ;  /* 0x0000040010097824 */ /* 0x000fe200078e00ff */
[----:B------:R-:W-:Y:S01]  /*0d70*/  LOP3.LUT R3, R3, 0x1c0, RZ, 0xc0, !PT ;  /* 0x000001c003037812 */ /* 0x000fe200078ec0ff */
[----:B------:R-:W-:Y:S01]  /*0d80*/  IMAD.SHL.U32 R8, R7, 0x8, RZ ;  /* 0x0000000807087824 */ /* 0x000fe200078e00ff */
[----:B------:R-:W-:Y:S01]  /*0d90*/  LEA.HI R0, R0, R13, RZ, 0x2 ;  /* 0x0000000d00007211 */ /* 0x000fe200078f10ff */
[----:B------:R-:W-:Y:S01]  /*0da0*/  IMAD R5, R5, 0x40, R9 ;  /* 0x0000004005057824 */ /* 0x000fe200078e0209 */
[----:B------:R-:W-:Y:S01]  /*0db0*/  SHF.R.U32.HI R10, RZ, 0x3, R3 ;  /* 0x00000003ff0a7819 */ /* 0x000fe20000011603 */
[----:B------:R-:W-:Y:S01]  /*0dc0*/  IMAD R11, R11, -0x3, R15 ;  /* 0xfffffffd0b0b7824 */ /* 0x000fe200078e020f */
[----:B------:R-:W-:-:S02]  /*0dd0*/  LOP3.LUT R7, R3, 0x8, R8, 0xf8, !PT ;  /* 0x0000000803077812 */ /* 0x000fc400078ef808 */
[----:B------:R-:W-:Y:S01]  /*0de0*/  SHF.L.U32 R4, R4, 0x6, RZ ;  /* 0x0000000604047819 */ /* 0x000fe200000006ff */
[----:B------:R-:W-:Y:S01]  /*0df0*/  IMAD.IADD R5, R8, 0x1, R5 ;  /* 0x0000000108057824 */ /* 0x000fe200078e0205 */
[----:B------:R-:W-:Y:S01]  /*0e00*/  SHF.R.S32.HI R18, RZ, 0x2, R0 ;  /* 0x00000002ff127819 */ /* 0x000fe20000011400 */
[----:B------:R-:W-:Y:S01]  /*0e10*/  IMAD R3, R11, 0x40, R12 ;  /* 0x000000400b037824 */ /* 0x000fe200078e020c */
[----:B------:R-:W-:Y:S02]  /*0e20*/  LOP3.LUT R7, R7, R10, RZ, 0x3c, !PT ;  /* 0x0000000a07077212 */ /* 0x000fe400078e3cff */
[----:B------:R-:W-:Y:S02]  /*0e30*/  LOP3.LUT R4, R4, 0x7ffffe00, RZ, 0xc0, !PT ;  /* 0x7ffffe0004047812 */ /* 0x000fe400078ec0ff */
[----:B------:R-:W-:Y:S01]  /*0e40*/  IADD3 R8, R18, 0x60, RZ ;  /* 0x0000006012087810 */ /* 0x000fe20007ffe0ff */
[----:B------:R0:W-:Y:S01]  /*0e50*/  STL [R1+0x78], R5 ;  /* 0x0000780501007387 */ /* 0x0001e20000100800 */
[----:B------:R-:W-:-:S02]  /*0e60*/  IADD3 R7, R7, R4, R9 ;  /* 0x0000000407077210 */ /* 0x000fc40007ffe009 */
[----:B------:R-:W-:Y:S01]  /*0e70*/  SHF.R.S32.HI R4, RZ, 0x1f, R8 ;  /* 0x0000001fff047819 */ /* 0x000fe20000011408 */
[----:B------:R1:W-:Y:S03]  /*0e80*/  STL [R1+0x74], R3 ;  /* 0x0000740301007387 */ /* 0x0003e60000100800 */
[----:B------:R-:W-:Y:S02]  /*0e90*/  LEA.HI R4, R4, R8, RZ, 0x3 ;  /* 0x0000000804047211 */ /* 0x000fe400078f18ff */
[----:B0-----:R-:W-:Y:S02]  /*0ea0*/  SHF.R.S32.HI R5, RZ, 0x1f, R0 ;  /* 0x0000001fff057819 */ /* 0x001fe40000011400 */
[----:B-1----:R-:W-:Y:S01]  /*0eb0*/  LOP3.LUT R3, R0, 0xfffffffc, RZ, 0xc0, !PT ;  /* 0xfffffffc00037812 */ /* 0x002fe200078ec0ff */
[----:B------:R-:W-:Y:S01]  /*0ec0*/  IMAD.SHL.U32 R0, R8, 0x40, RZ ;  /* 0x0000004008007824 */ /* 0x000fe200078e00ff */
[----:B------:R-:W-:-:S03]  /*0ed0*/  LEA.HI R5, R5, R18, RZ, 0x3 ;  /* 0x0000001205057211 */ /* 0x000fc600078f18ff */
[----:B------:R-:W-:Y:S01]  /*0ee0*/  IMAD.IADD R3, R13, 0x1, -R3 ;  /* 0x000000010d037824 */ /* 0x000fe200078e0a03 */
[----:B------:R-:W-:Y:S01]  /*0ef0*/  R2P PR, R6, 0x6 ;  /* 0x0000000606007804 */ /* 0x000fe20000000000 */
[----:B------:R-:W-:Y:S01]  /*0f00*/  IMAD.SHL.U32 R4, R4, 0x40, RZ ;  /* 0x0000004004047824 */ /* 0x000fe200078e00ff */
[----:B------:R-:W-:Y:S01]  /*0f10*/  LOP3.LUT R0, R0, 0x1c0, RZ, 0xc0, !PT ;  /* 0x000001c000007812 */ /* 0x000fe200078ec0ff */
[----:B------:R-:W-:Y:S01]  /*0f20*/  IMAD.SHL.U32 R16, R3, 0x8, RZ ;  /* 0x0000000803107824 */ /* 0x000fe200078e00ff */
[----:B------:R-:W-:Y:S01]  /*0f30*/  LOP3.LUT R5, R5, 0xfffffff8, RZ, 0xc0, !PT ;  /* 0xfffffff805057812 */ /* 0x000fe200078ec0ff */
[----:B------:R-:W-:Y:S01]  /*0f40*/  IMAD R157, R7, 0x2, R2 ;  /* 0x00000002079d7824 */ /* 0x000fe200078e0202 */
[----:B------:R-:W-:Y:S01]  /*0f50*/  SHF.R.U32.HI R8, RZ, 0x3, R0 ;  /* 0x00000003ff087819 */ /* 0x000fe20000011600 */
[----:B------:R-:W-:Y:S01]  /*0f60*/  IMAD.SHL.U32 R22, R3, 0x4, RZ ;  /* 0x0000000403167824 */ /* 0x000fe200078e00ff */
[----:B------:R-:W-:Y:S01]  /*0f70*/  LOP3.LUT R3, R0, 0x38, R16, 0xf8, !PT ;  /* 0x0000003800037812 */ /* 0x000fe200078ef810 */
[----:B------:R-:W-:Y:S01]  /*0f80*/  IMAD.MOV.U32 R6, RZ, RZ, 0x40 ;  /* 0x00000040ff067424 */ /* 0x000fe200078e00ff */
[----:B------:R-:W-:-:S02]  /*0f90*/  LOP3.LUT R4, R4, 0xfffffe00, RZ, 0xc0, !PT ;  /* 0xfffffe0004047812 */ /* 0x000fc400078ec0ff */
[----:B------:R-:W-:Y:S01]  /*0fa0*/  SHF.R.S32.HI R9, RZ, 0x1f, R18 ;  /* 0x0000001fff097819 */ /* 0x000fe20000011412 */
[----:B------:R-:W-:Y:S01]  /*0fb0*/  IMAD.IADD R9, R18, 0x1, -R5 ;  /* 0x0000000112097824 */ /* 0x000fe200078e0a05 */
[C---:B------:R-:W-:Y:S02]  /*0fc0*/  IADD3 R0, R157.reuse, 0x1e800, RZ ;  /* 0x0001e8009d007810 */ /* 0x040fe40007ffe0ff */
[----:B------:R-:W-:Y:S02]  /*0fd0*/  LOP3.LUT R5, R4, R3, R8, 0xf6, !PT ;  /* 0x0000000304057212 */ /* 0x000fe400078ef608 */
[----:B------:R-:W-:Y:S01]  /*0fe0*/  SEL R3, R6, 0xffffffc0, !P2 ;  /* 0xffffffc006037807 */ /* 0x000fe20005000000 */
[----:B------:R-:W-:Y:S01]  /*0ff0*/  STL [R1+0x64], RZ ;  /* 0x000064ff01007387 */ /* 0x000fe20000100800 */
[----:B------:R-:W-:Y:S02]  /*1000*/  VIADD R7, R157, 0x1e820 ;  /* 0x0001e8209d077836 */ /* 0x000fe40000000000 */
[C---:B------:R-:W-:Y:S01]  /*1010*/  @P1 VIADD R7, R0.reuse, 0xffffffe0 ;  /* 0xffffffe000071836 */ /* 0x040fe20000000000 */
[----:B------:R0:W-:Y:S01]  /*1020*/  STL [R1+0x48], R4 ;  /* 0x0000480401007387 */ /* 0x0001e20000100800 */
[----:B------:R-:W-:-:S03]  /*1030*/  IMAD.IADD R0, R0, 0x1, R3 ;  /* 0x0000000100007824 */ /* 0x000fc600078e0203 */
[----:B------:R-:W-:Y:S01]  /*1040*/  STL [R1+0x34], R9 ;  /* 0x0000340901007387 */ /* 0x000fe20000100800 */
[----:B0-----:R-:W-:-:S03]  /*1050*/  IMAD R4, R5, 0x2, R2 ;  /* 0x0000000205047824 */ /* 0x001fc600078e0202 */
[----:B------:R-:W-:Y:S04]  /*1060*/  STL [R1+0x4c], R7 ;  /* 0x00004c0701007387 */ /* 0x000fe80000100800 */
[----:B------:R0:W-:Y:S04]  /*1070*/  STL [R1+0x70], R4 ;  /* 0x0000700401007387 */ /* 0x0001e80000100800 */
[----:B------:R1:W-:Y:S01]  /*1080*/  STL [R1+0x8], R0 ;  /* 0x0000080001007387 */ /* 0x0003e20000100800 */
[----:B0-----:R-:W-:Y:S01]  /*1090*/  IADD3 R4, R3, R7, RZ ;  /* 0x0000000703047210 */ /* 0x001fe20007ffe0ff */
[----:B------:R-:W-:-:S02]  /*10a0*/  VIADD R3, R7, 0x6000 ;  /* 0x0000600007037836 */ /* 0x000fc40000000000 */
[----:B-1----:R-:W-:Y:S02]  /*10b0*/  VIADD R0, R7, 0xc000 ;  /* 0x0000c00007007836 */ /* 0x002fe40000000000 */
[----:B------:R0:W-:Y:S04]  /*10c0*/  STL [R1+0x4], R4 ;  /* 0x0000040401007387 */ /* 0x0001e80000100800 */
[----:B------:R0:W-:Y:S04]  /*10d0*/  STL [R1+0x50], R0 ;  /* 0x0000500001007387 */ /* 0x0001e80000100800 */
[----:B------:R0:W-:Y:S01]  /*10e0*/  STL [R1+0x54], R3 ;  /* 0x0000540301007387 */ /* 0x0001e20000100800 */
[----:B------:R-:W-:Y:S01]  /*10f0*/  IMAD.MOV.U32 R19, RZ, RZ, RZ ;  /* 0x000000ffff137224 */ /* 0x000fe200078e00ff */
[----:B------:R-:W-:Y:S01]  /*1100*/  CS2R R152, SRZ ;  /* 0x0000000000987805 */ /* 0x000fe2000001ff00 */
[----:B------:R-:W-:-:S02]  /*1110*/  IMAD.MOV.U32 R156, RZ, RZ, RZ ;  /* 0x000000ffff9c7224 */ /* 0x000fc400078e00ff */
[----:B------:R-:W-:Y:S01]  /*1120*/  VIADD R154, R22, 0x10 ;  /* 0x00000010169a7836 */ /* 0x000fe20000000000 */
[----:B0-2---:R-:W-:-:S07]  /*1130*/  LOP3.LUT R155, R14, 0x1, RZ, 0xfc, !PT ;  /* 0x000000010e9b7812 */ /* 0x005fce00078efcff */
.L_x_12667:
[----:B01-3--:R-:W0:Y:S02]  /*1140*/  LDC.64 R4, c[0x0][0xc88] ;  /* 0x00032200ff047b82 */ /* 0x00be240000000a00 */
[----:B0-----:R-:W-:-:S05]  /*1150*/  IMAD.WIDE R4, R35, 0x4, R4 ;  /* 0x0000000423047825 */ /* 0x001fca00078e0204 */
[----:B--2-4-:R-:W2:Y:S01]  /*1160*/  LDG.E R38, desc[UR56][R4.64] ;  /* 0x0000003804267981 */ /* 0x014ea2000c1e1900 */
        /* <DEDUP_REMOVED lines=35> */
[----:B------:R-:W-:Y:S01]  /*13a0*/  MOV R27, UR5 ;  /* 0x00000005001b7c02 */ /* 0x000fe20008000f00 */
        /* <DEDUP_REMOVED lines=11> */
.L_x_12538:
        /* <DEDUP_REMOVED lines=15> */
.L_x_12539:
[----:B------:R-:W-:Y:S05]  /*1550*/  @!P0 BRA `(.L_x_12540) ;  /* 0x00000000000c8947 */ /* 0x000fea0003800000 */
[----:B------:R-:W2:Y:S04]  /*1560*/  LDG.E R3, desc[UR56][R8.64] ;  /* 0x0000003808037981 */ /* 0x000ea8000c1e1900 */
[----:B------:R-:W2:Y:S02]  /*1570*/  LDG.E R32, desc[UR56][R8.64+0x4] ;  /* 0x0000043808207981 */ /* 0x000ea4000c1e1900 */
[----:B--2---:R-:W-:-:S07]  /*1580*/  IMAD.IADD R32, R32, 0x1, -R3 ;  /* 0x0000000120207824 */ /* 0x004fce00078e0a03 */
.L_x_12540:
[----:B------:R-:W-:Y:S01]  /*1590*/  ULDC.64 UR4, c[0x0][0xa10] ;  /* 0x0002840000047ab9 */ /* 0x000fe20000000a00 */
[----:B------:R-:W2:Y:S01]  /*15a0*/  LDL.LU R34, [R1] ;  /* 0x0000000001227983 */ /* 0x000ea20000300800 */
[----:B------:R-:W-:-:S04]  /*15b0*/  ISETP.NE.U32.AND P0, PT, RZ, UR4, PT ;  /* 0x00000004ff007c0c */ /* 0x000fc8000bf05070 */
[----:B------:R-:W-:Y:S01]  /*15c0*/  ISETP.NE.AND.EX P0, PT, RZ, UR5, PT, P0 ;  /* 0x00000005ff007c0c */ /* 0x000fe2000bf05300 */
[----:B------:R-:W-:-:S12]  /*15d0*/  ULDC.64 UR4, c[0x0][0xa30] ;  /* 0x00028c0000047ab9 */ /* 0x000fd80000000a00 */
[----:B0-----:R-:W0:Y:S02]  /*15e0*/  @P0 LDC.64 R4, c[0x0][0xa10] ;  /* 0x00028400ff040b82 */ /* 0x001e240000000a00 */
[----:B0-----:R-:W-:-:S05]  /*15f0*/  @P0 IMAD.WIDE R4, R38, 0x4, R4 ;  /* 0x0000000426040825 */ /* 0x001fca00078e0204 */
[----:B------:R-:W3:Y:S04]  /*1600*/  @P0 LDG.E R0, desc[UR56][R4.64] ;  /* 0x0000003804000981 */ /* 0x000ee8000c1e1900 */
[----:B------:R-:W3:Y:S01]  /*1610*/  @P0 LDG.E R3, desc[UR56][R4.64+0x4] ;  /* 0x0000043804030981 */ /* 0x000ee2000c1e1900 */
[----:B------:R-:W-:Y:S01]  /*1620*/  ISETP.NE.U32.AND P1, PT, RZ, UR4, PT ;  /* 0x00000004ff007c0c */ /* 0x000fe2000bf25070 */
[----:B-----5:R-:W-:-:S03]  /*1630*/  IMAD.MOV.U32 R25, RZ, RZ, R32 ;  /* 0x000000ffff197224 */ /* 0x020fc600078e0020 */
[----:B------:R-:W-:-:S13]  /*1640*/  ISETP.NE.AND.EX P1, PT, RZ, UR5, PT, P1 ;  /* 0x00000005ff007c0c */ /* 0x000fda000bf25310 */
[----:B------:R-:W-:-:S04]  /*1650*/  @P1 IADD3 R6, P2, R36, UR4, RZ ;  /* 0x0000000424061c10 */ /* 0x000fc8000ff5e0ff */
[----:B------:R-:W-:-:S05]  /*1660*/  @P1 IADD3.X R7, R37, UR5, RZ, P2, !PT ;  /* 0x0000000525071c10 */ /* 0x000fca00097fe4ff */
[----:B------:R0:W5:Y:S01]  /*1670*/  @P1 LDG.E R25, desc[UR56][R6.64] ;  /* 0x0000003806191981 */ /* 0x000162000c1e1900 */
[----:B------:R-:W-:Y:S01]  /*1680*/  IMAD.IADD R12, R32, 0x1, -R11 ;  /* 0x00000001200c7824 */ /* 0x000fe200078e0a0b */
[----:B------:R-:W-:Y:S01]  /*1690*/  LOP3.LUT R13, R10, 0xff, RZ, 0xc0, !PT ;  /* 0x000000ff0a0d7812 */ /* 0x000fe200078ec0ff */
[----:B------:R-:W-:Y:S01]  /*16a0*/  BSSY B0, `(.L_x_12541) ;  /* 0x000002d000007945 */ /* 0x000fe20003800000 */
[----:B------:R-:W-:-:S03]  /*16b0*/  SHF.R.U32.HI R8, RZ, 0x10, R10 ;  /* 0x00000010ff087819 */ /* 0x000fc6000001160a */
[----:B------:R0:W-:Y:S01]  /*16c0*/  STL [R1+0x6c], R13 ;  /* 0x00006c0d01007387 */ /* 0x0001e20000100800 */
        /* <DEDUP_REMOVED lines=9> */
[----:B------:R-:W-:Y:S02]  /*1760*/  IMAD.MOV.U32 R3, RZ, RZ, RZ ;  /* 0x000000ffff037224 */ /* 0x000fe400078e00ff */
        /* <DEDUP_REMOVED lines=32> */
.L_x_12542:
[----:B------:R-:W-:Y:S05]  /*1970*/  BSYNC B0 ;  /* 0x0000000000007941 */ /* 0x000fea0003800000 */
.L_x_12541:
        /* <DEDUP_REMOVED lines=29> */
[----:B0-----:R-:W-:Y:S01]  /*1b50*/  MOV R8, 0x70 ;  /* 0x0000007000087802 */ /* 0x001fe20000000f00 */
[----:B------:R-:W-:Y:S02]  /*1b60*/  IMAD.U32 R6, RZ, RZ, UR4 ;  /* 0x00000004ff067e24 */ /* 0x000fe4000f8e00ff */
[----:B------:R-:W-:-:S02]  /*1b70*/  IMAD.U32 R7, RZ, RZ, UR5 ;  /* 0x00000005ff077e24 */ /* 0x000fc4000f8e00ff */
[----:B------:R-:W-:Y:S02]  /*1b80*/  IMAD.U32 R11, RZ, RZ, UR7 ;  /* 0x00000007ff0b7e24 */ /* 0x000fe4000f8e00ff */
[----:B------:R-:W-:Y:S02]  /*1b90*/  IMAD.MOV.U32 R12, RZ, RZ, 0x1 ;  /* 0x00000001ff0c7424 */ /* 0x000fe400078e00ff */
[----:B-1----:R-:W-:-:S07]  /*1ba0*/  IMAD.MOV.U32 R13, RZ, RZ, RZ ;  /* 0x000000ffff0d7224 */ /* 0x002fce00078e00ff */
[----:B------:R-:W-:-:S07]  /*1bb0*/  LEPC R20, `(.L_x_12545) ;  /* 0x000000001014794e */ /* 0x000fce0000000000 */
[----:B--2--5:R-:W-:Y:S05]  /*1bc0*/  CALL.ABS.NOINC R14 ;  /* 0x000000000e007343 */ /* 0x024fea0003c00000 */
.L_x_12545:
[----:B------:R-:W-:Y:S05]  /*1bd0*/  BSYNC B6 ;  /* 0x0000000000067941 */ /* 0x000fea0003800000 */
.L_x_12544:
        /* <DEDUP_REMOVED lines=20> */
.L_x_12547:
[----:B------:R-:W-:Y:S05]  /*1d20*/  BSYNC B6 ;  /* 0x0000000000067941 */ /* 0x000fea0003800000 */
.L_x_12546:
[----:B------:R-:W-:Y:S01]  /*1d30*/  ULDC.64 UR4, c[0x0][0x9f8] ;  /* 0x00027e0000047ab9 */ /* 0x000fe20000000a00 */
[----:B------:R-:W-:Y:S01]  /*1d40*/  IMAD.MOV.U32 R0, RZ, RZ, R38 ;  /* 0x000000ffff007224 */ /* 0x000fe200078e0026 */
[----:B------:R-:W-:Y:S01]  /*1d50*/  ISETP.NE.U32.AND P0, PT, RZ, UR4, PT ;  /* 0x00000004ff007c0c */ /* 0x000fe2000bf05070 */
[----:B------:R-:W2:Y:S01]  /*1d60*/  LDL R12, [R1+0x34] ;  /* 0x00003400010c7983 */ /* 0x000ea20000100800 */
[----:B------:R-:W0:Y:S02]  /*1d70*/  LDC.64 R58, c[0x0][0x300] ;  /* 0x0000c000ff3a7b82 */ /* 0x000e240000000a00 */
[----:B------:R-:W-:Y:S01]  /*1d80*/  ISETP.NE.AND.EX P0, PT, RZ, UR5, PT, P0 ;  /* 0x00000005ff007c0c */ /* 0x000fe2000bf05300 */
[----:B------:R-:W3:Y:S01]  /*1d90*/  LDL R14, [R1+0x48] ;  /* 0x00004800010e7983 */ /* 0x000ee20000100800 */
[----:B------:R-:W1:Y:S01]  /*1da0*/  S2R R31, SR_TID.X ;  /* 0x00000000001f7919 */ /* 0x000e620000002100 */
[----:B------:R-:W-:-:S03]  /*1db0*/  IADD3 R41, R35, R32, RZ ;  /* 0x0000002023297210 */ /* 0x000fc60007ffe0ff */
[----:B------:R-:W4:Y:S07]  /*1dc0*/  LDC R39, c[0x0][0x3f4] ;  /* 0x0000fd00ff277b82 */ /* 0x000f2e0000000800 */
[----:B------:R-:W-:Y:S01]  /*1dd0*/  @P0 IADD3 R4, P1, R36, UR4, RZ ;  /* 0x0000000424040c10 */ /* 0x000fe2000ff3e0ff */
[----:B------:R-:W4:Y:S03]  /*1de0*/  LDC.64 R20, c[0x0][0x3f8] ;  /* 0x0000fe00ff147b82 */ /* 0x000f260000000a00 */
[----:B------:R-:W-:Y:S01]  /*1df0*/  @P0 IADD3.X R5, R37, UR5, RZ, P1, !PT ;  /* 0x0000000525050c10 */ /* 0x000fe20008ffe4ff */
[----:B------:R-:W-:-:S04]  /*1e00*/  ULDC.64 UR4, c[0x0][0xa08] ;  /* 0x0002820000047ab9 */ /* 0x000fc80000000a00 */
[----:B------:R1:W3:Y:S01]  /*1e10*/  @P0 LDG.E R0, desc[UR56][R4.64] ;  /* 0x0000003804000981 */ /* 0x0002e2000c1e1900 */
[----:B------:R-:W-:Y:S01]  /*1e20*/  SHF.R.S32.HI R43, RZ, 0x1f, R41 ;  /* 0x0000001fff2b7819 */ /* 0x000fe20000011429 */
[-C--:B0-----:R-:W-:Y:S01]  /*1e30*/  IMAD.WIDE.U32 R6, R41, R58.reuse, RZ ;  /* 0x0000003a29067225 */ /* 0x081fe200078e00ff */
[----:B------:R-:W-:Y:S02]  /*1e40*/  ISETP.NE.U32.AND P0, PT, RZ, UR4, PT ;  /* 0x00000004ff007c0c */ /* 0x000fe4000bf05070 */
[----:B------:R-:W-:Y:S01]  /*1e50*/  SHF.R.S32.HI R40, RZ, 0x1f, R18 ;  /* 0x0000001fff287819 */ /* 0x000fe20000011412 */
[----:B------:R-:W-:Y:S01]  /*1e60*/  IMAD R8, R43, R58, RZ ;  /* 0x0000003a2b087224 */ /* 0x000fe200078e02ff */
[----:B------:R-:W-:Y:S01]  /*1e70*/  ISETP.NE.AND.EX P0, PT, RZ, UR5, PT, P0 ;  /* 0x00000005ff007c0c */ /* 0x000fe2000bf05300 */
[----:B------:R-:W-:Y:S01]  /*1e80*/  ULDC.64 UR4, c[0x0][0x308] ;  /* 0x0000c20000047ab9 */ /* 0x000fe20000000a00 */
[----:B------:R-:W-:Y:S01]  /*1e90*/  SHF.R.S32.HI R17, RZ, 0x1f, R16 ;  /* 0x0000001fff117819 */ /* 0x000fe20000011410 */
[----:B------:R-:W-:-:S04]  /*1ea0*/  IMAD R3, R41, R59, R8 ;  /* 0x0000003b29037224 */ /* 0x000fc800078e0208 */
[----:B------:R-:W-:Y:S01]  /*1eb0*/  IMAD.IADD R7, R7, 0x1, R3 ;  /* 0x0000000107077824 */ /* 0x000fe200078e0203 */
[----:B-1----:R-:W-:Y:S01]  /*1ec0*/  SHF.R.U32.HI R38, RZ, 0x7, R31 ;  /* 0x00000007ff267819 */ /* 0x002fe2000001161f */
[----:B------:R-:W-:-:S03]  /*1ed0*/  IMAD.WIDE.U32 R4, R42, UR4, R6 ;  /* 0x000000042a047c25 */ /* 0x000fc6000f8e0006 */
[----:B------:R-:W-:Y:S01]  /*1ee0*/  ISETP.NE.AND P6, PT, R38, 0x1, PT ;  /* 0x000000012600780c */ /* 0x000fe20003fc5270 */
[----:B------:R-:W0:Y:S01]  /*1ef0*/  LDC.64 R6, c[0x0][0x408] ;  /* 0x00010200ff067b82 */ /* 0x000e220000000a00 */
[----:B------:R-:W-:Y:S01]  /*1f00*/  IMAD R5, R42, UR5, R5 ;  /* 0x000000052a057c24 */ /* 0x000fe2000f8e0205 */
[----:B------:R-:W-:Y:S01]  /*1f10*/  ULDC.64 UR4, c[0x0][0x310] ;  /* 0x0000c40000047ab9 */ /* 0x000fe20000000a00 */
[----:B------:R-:W-:-:S03]  /*1f20*/  SHF.R.S32.HI R23, RZ, 0x1f, R22 ;  /* 0x0000001fff177819 */ /* 0x000fc60000011416 */
[----:B----4-:R-:W-:-:S04]  /*1f30*/  IMAD.WIDE.U32 R56, R18, R20, R22 ;  /* 0x0000001412387225 */ /* 0x010fc800078e0016 */
[----:B------:R-:W-:Y:S02]  /*1f40*/  VIADD R95, R38, 0x8 ;  /* 0x00000008265f7836 */ /* 0x000fe40000000000 */
[----:B------:R-:W-:-:S04]  /*1f50*/  VIADD R32, R18, 0x60 ;  /* 0x0000006012207836 */ /* 0x000fc80000000000 */
[----:B------:R-:W-:-:S05]  /*1f60*/  IMAD.SHL.U32 R32, R32, 0x40, RZ ;  /* 0x0000004020207824 */ /* 0x000fca00078e00ff */
[----:B------:R-:W-:Y:S01]  /*1f70*/  LOP3.LUT R32, R32, 0x1c0, RZ, 0xc0, !PT ;  /* 0x000001c020207812 */ /* 0x000fe200078ec0ff */
[----:B------:R-:W-:-:S03]  /*1f80*/  IMAD R31, R21, 0xc0, RZ ;  /* 0x000000c0151f7824 */ /* 0x000fc600078e02ff */
[----:B------:R-:W-:Y:S01]  /*1f90*/  SHF.R.U32.HI R32, RZ, 0x3, R32 ;  /* 0x00000003ff207819 */ /* 0x000fe20000011620 */
[----:B------:R-:W-:Y:S02]  /*1fa0*/  IMAD R73, R59, 0xc0, RZ ;  /* 0x000000c03b497824 */ /* 0x000fe400078e02ff */
[----:B0-----:R-:W-:Y:S02]  /*1fb0*/  IMAD R71, R7, 0xc0, RZ ;  /* 0x000000c007477824 */ /* 0x001fe400078e02ff */
[----:B------:R-:W-:Y:S01]  /*1fc0*/  VIADD R77, R16, 0x20 ;  /* 0x00000020104d7836 */ /* 0x000fe20000000000 */
[----:B------:R-:W-:Y:S01]  /*1fd0*/  SHF.L.U32 R74, R39, 0x1, RZ ;  /* 0x00000001274a7819 */ /* 0x000fe200000006ff */
[C---:B--2---:R-:W-:Y:S01]  /*1fe0*/  IMAD.SHL.U32 R78, R12.reuse, 0x40, RZ ;  /* 0x000000400c4e7824 */ /* 0x044fe200078e00ff */
[----:B------:R-:W-:Y:S01]  /*1ff0*/  LOP3.LUT P1, RZ, R12, 0x4, RZ, 0xc0, !PT ;  /* 0x000000040cff7812 */ /* 0x000fe2000782c0ff */
[----:B------:R-:W-:-:S05]  /*2000*/  VIADD R12, R18, 0x60 ;  /* 0x00000060120c7836 */ /* 0x000fca0000000000 */
[----:B------:R-:W-:Y:S02]  /*2010*/  SHF.R.S32.HI R76, RZ, 0x1f, R12 ;  /* 0x0000001fff4c7819 */ /* 0x000fe4000001140c */
[----:B------:R-:W0:Y:S01]  /*2020*/  S2R R12, SR_TID.X ;  /* 0x00000000000c7919 */ /* 0x000e220000002100 */
[----:B---3--:R-:W-:Y:S02]  /*2030*/  SHF.R.S32.HI R3, RZ, 0x1f, R0 ;  /* 0x0000001fff037819 */ /* 0x008fe40000011400 */
[----:B------:R-:W-:Y:S02]  /*2040*/  SEL R61, R0, RZ, !P0 ;  /* 0x000000ff003d7207 */ /* 0x000fe40004000000 */
[----:B------:R-:W-:-:S03]  /*2050*/  SEL R10, R3, RZ, !P0 ;  /* 0x000000ff030a7207 */ /* 0x000fc60004000000 */
[----:B------:R-:W-:-:S04]  /*2060*/  IMAD.WIDE.U32 R62, R61, UR4, R4 ;  /* 0x000000043d3e7c25 */ /* 0x000fc8000f8e0004 */
[----:B------:R-:W-:Y:S02]  /*2070*/  IMAD R0, R10, UR4, RZ ;  /* 0x000000040a007c24 */ /* 0x000fe4000f8e02ff */
[----:B------:R-:W-:-:S04]  /*2080*/  IMAD.WIDE.U32 R4, R18, R58, R16 ;  /* 0x0000003a12047225 */ /* 0x000fc800078e0010 */
[----:B------:R-:W-:Y:S01]  /*2090*/  IMAD R3, R61, UR5, R0 ;  /* 0x000000053d037c24 */ /* 0x000fe2000f8e0200 */
[----:B------:R-:W-:Y:S05]  /*20a0*/  @!P6 WARPSYNC.ALL ;  /* 0x000000000000e948 */ /* 0x000fea0003800000 */
[----:B------:R-:W-:Y:S01]  /*20b0*/  IMAD R0, R40, R58, RZ ;  /* 0x0000003a28007224 */ /* 0x000fe200078e02ff */
[----:B------:R-:W-:Y:S01]  /*20c0*/  ULDC.64 UR4, c[0x0][0x330] ;  /* 0x0000cc0000047ab9 */ /* 0x000fe20000000a00 */
[----:B------:R-:W-:Y:S01]  /*20d0*/  IMAD.IADD R80, R63, 0x1, R3 ;  /* 0x000000013f507824 */ /* 0x000fe200078e0203 */
[----:B------:R-:W-:Y:S01]  /*20e0*/  @!P6 BAR.SYNC.DEFER_BLOCKING 0x9, 0x100 ;  /* 0x024400000000eb1d */ /* 0x000fe20000010000 */
[----:B------:R-:W-:Y:S01]  /*20f0*/  IMAD.WIDE.U32 R8, R42, UR4, R16 ;  /* 0x000000042a087c25 */ /* 0x000fe2000f8e0010 */
[----:B------:R-:W-:-:S03]  /*2100*/  IADD3 R81, P0, R62, R4, RZ ;  /* 0x000000043e517210 */ /* 0x000fc60007f1e0ff */
[----:B------:R-:W-:Y:S02]  /*2110*/  IMAD R79, R18, R59, R0 ;  /* 0x0000003b124f7224 */ /* 0x000fe400078e0200 */
[----:B------:R-:W-:Y:S01]  /*2120*/  IMAD R9, R42, UR5, R9 ;  /* 0x000000052a097c24 */ /* 0x000fe2000f8e0209 */
[----:B------:R-:W-:Y:S01]  /*2130*/  ULDC.64 UR4, c[0x0][0x338] ;  /* 0x0000ce0000047ab9 */ /* 0x000fe20000000a00 */
[----:B------:R-:W-:Y:S01]  /*2140*/  IMAD R0, R40, R20, RZ ;  /* 0x0000001428007224 */ /* 0x000fe200078e02ff */
[----:B------:R-:W-:Y:S01]  /*2150*/  IADD3.X R79, R80, R5, R79, P0, !PT ;  /* 0x00000005504f7210 */ /* 0x000fe200007fe44f */
[----:B------:R-:W-:Y:S01]  /*2160*/  IMAD R3, R10, UR4, RZ ;  /* 0x000000040a037c24 */ /* 0x000fe2000f8e02ff */
[----:B------:R-:W-:Y:S01]  /*2170*/  ISETP.GE.AND P0, PT, R16, R39, PT ;  /* 0x000000271000720c */ /* 0x000fe20003f06270 */
[----:B------:R-:W-:Y:S02]  /*2180*/  IMAD.MOV.U32 R42, RZ, RZ, R34 ;  /* 0x000000ffff2a7224 */ /* 0x000fe400078e0022 */
[----:B------:R-:W-:Y:S01]  /*2190*/  IMAD R37, R61, UR5, R3 ;  /* 0x000000053d257c24 */ /* 0x000fe2000f8e0203 */
[----:B------:R-:W-:Y:S01]  /*21a0*/  SEL R3, R39, RZ, P0 ;  /* 0x000000ff27037207 */ /* 0x000fe20000000000 */
[----:B------:R-:W-:-:S02]  /*21b0*/  IMAD R5, R18, R21, R0 ;  /* 0x0000001512057224 */ /* 0x000fc400078e0200 */
[----:B------:R-:W-:Y:S01]  /*21c0*/  IMAD R0, R40, R6, RZ ;  /* 0x0000000628007224 */ /* 0x000fe200078e02ff */
[----:B------:R-:W-:Y:S01]  /*21d0*/  IADD3 R3, R16, R3, RZ ;  /* 0x0000000310037210 */ /* 0x000fe20007ffe0ff */
[----:B------:R-:W-:Y:S01]  /*21e0*/  IMAD.WIDE.U32 R34, R18, R20, R16 ;  /* 0x0000001412227225 */ /* 0x000fe200078e0010 */
[----:B------:R-:W-:-:S03]  /*21f0*/  LOP3.LUT R42, R42, 0xfffffffb, RZ, 0xc0, !PT ;  /* 0xfffffffb2a2a7812 */ /* 0x000fc600078ec0ff */
[----:B------:R-:W-:Y:S02]  /*2200*/  IMAD.IADD R57, R57, 0x1, R5 ;  /* 0x0000000139397824 */ /* 0x000fe400078e0205 */
[----:B------:R-:W-:Y:S01]  /*2210*/  IMAD R13, R18, R7, R0 ;  /* 0x00000007120d7224 */ /* 0x000fe200078e0200 */
[----:B------:R-:W-:Y:S01]  /*2220*/  SHF.R.S32.HI R0, RZ, 0x1f, R3 ;  /* 0x0000001fff007819 */ /* 0x000fe20000011403 */
[----:B------:R-:W-:Y:S01]  /*2230*/  IMAD.IADD R35, R5, 0x1, R35 ;  /* 0x0000000105237824 */ /* 0x000fe200078e0223 */
[----:B-----5:R-:W-:Y:S01]  /*2240*/  SHF.R.S32.HI R5, RZ, 0x1f, R25 ;  /* 0x0000001fff057819 */ /* 0x020fe20000011419 */
[----:B0-----:R-:W-:Y:S01]  /*2250*/  VIADD R38, R12, 0xffffff80 ;  /* 0xffffff800c267836 */ /* 0x001fe20000000000 */
[----:B------:R-:W-:Y:S02]  /*2260*/  LEA.HI R3, R0, R3, RZ, 0x3 ;  /* 0x0000000300037211 */ /* 0x000fe400078f18ff */
[----:B------:R-:W-:Y:S01]  /*2270*/  @P1 LOP3.LUT R42, R42, 0x4, RZ, 0xfc, !PT ;  /* 0x000000042a2a1812 */ /* 0x000fe200078efcff */
[----:B------:R-:W-:Y:S01]  /*2280*/  IMAD R0, R5, R6, RZ ;  /* 0x0000000605007224 */ /* 0x000fe200078e02ff */
[----:B------:R-:W-:Y:S01]  /*2290*/  LOP3.LUT R78, R78, 0x1c0, RZ, 0xc0, !PT ;  /* 0x000001c04e4e7812 */ /* 0x000fe200078ec0ff */
[----:B------:R-:W-:Y:S01]  /*22a0*/  VIADD R12, R18, 0x60 ;  /* 0x00000060120c7836 */ /* 0x000fe20000000000 */
[----:B------:R-:W-:Y:S01]  /*22b0*/  SHF.R.S32.HI R36, RZ, 0x1f, R38 ;  /* 0x0000001fff247819 */ /* 0x000fe20000011426 */
[----:B------:R-:W-:Y:S01]  /*22c0*/  IMAD R15, R25, R7, R0 ;  /* 0x00000007190f7224 */ /* 0x000fe200078e0200 */
[----:B------:R0:W-:Y:S01]  /*22d0*/  STL [R1], R42 ;  /* 0x0000002a01007387 */ /* 0x0001e20000100800 */
[----:B------:R-:W-:Y:S01]  /*22e0*/  SHF.R.U32.HI R75, RZ, 0x3, R78 ;  /* 0x00000003ff4b7819 */ /* 0x000fe2000001164e */
[----:B------:R-:W-:Y:S01]  /*22f0*/  IMAD.SHL.U32 R12, R12, 0x40, RZ ;  /* 0x000000400c0c7824 */ /* 0x000fe200078e00ff */
[----:B------:R-:W-:-:S02]  /*2300*/  LOP3.LUT R0, R78, 0x18, R16, 0xf8, !PT ;  /* 0x000000184e007812 */ /* 0x000fc400078ef810 */
[----:B------:R-:W-:Y:S01]  /*2310*/  LEA.HI R36, R36, R38, RZ, 0x5 ;  /* 0x0000002624247211 */ /* 0x000fe200078f28ff */
[----:B------:R-:W-:Y:S01]  /*2320*/  IMAD.WIDE.U32 R60, R61, UR4, R8 ;  /* 0x000000043d3c7c25 */ /* 0x000fe2000f8e0008 */
[----:B------:R-:W-:Y:S01]  /*2330*/  LOP3.LUT R0, R0, R75, RZ, 0x3c, !PT ;  /* 0x0000004b00007212 */ /* 0x000fe200078e3cff */
[----:B------:R-:W-:Y:S01]  /*2340*/  ULDC UR4, c[0x0][0x2f4] ;  /* 0x0000bd0000047ab9 */ /* 0x000fe20000000800 */
[----:B------:R-:W-:Y:S01]  /*2350*/  SHF.R.S32.HI R36, RZ, 0x5, R36 ;  /* 0x00000005ff247819 */ /* 0x000fe20000011424 */
[----:B------:R-:W-:Y:S01]  /*2360*/  IMAD.WIDE.U32 R10, R18, R6, R22 ;  /* 0x00000006120a7225 */ /* 0x000fe200078e0016 */
[----:B------:R-:W-:-:S03]  /*2370*/  LOP3.LUT R12, R12, 0x1c0, RZ, 0xc0, !PT ;  /* 0x000001c00c0c7812 */ /* 0x000fc600078ec0ff */
[----:B------:R-:W-:Y:S01]  /*2380*/  IMAD.WIDE.U32 R8, R18, R6, R16 ;  /* 0x0000000612087225 */ /* 0x000fe200078e0010 */
[----:B------:R-:W-:-:S03]  /*2390*/  LOP3.LUT R12, R12, 0x38, R3, 0xf8, !PT ;  /* 0x000000380c0c7812 */ /* 0x000fc600078ef803 */
[-C--:B------:R-:W-:Y:S02]  /*23a0*/  IMAD R4, R5, R20.reuse, RZ ;  /* 0x0000001405047224 */ /* 0x080fe400078e02ff */
[----:B------:R-:W-:Y:S01]  /*23b0*/  IMAD R70, R36, 0x200, R0 ;  /* 0x0000020024467824 */ /* 0x000fe200078e0200 */
[----:B------:R-:W-:Y:S01]  /*23c0*/  LOP3.LUT R0, R78, 0x38, R3, 0xf8, !PT ;  /* 0x000000384e007812 */ /* 0x000fe200078ef803 */
[----:B------:R-:W-:Y:S02]  /*23d0*/  IMAD.IADD R11, R11, 0x1, R13 ;  /* 0x000000010b0b7824 */ /* 0x000fe400078e020d */
[----:B------:R-:W-:Y:S02]  /*23e0*/  IMAD.IADD R9, R13, 0x1, R9 ;  /* 0x000000010d097824 */ /* 0x000fe400078e0209 */
[C---:B------:R-:W-:Y:S01]  /*23f0*/  IMAD R13, R25.reuse, R21, R4 ;  /* 0x00000015190d7224 */ /* 0x040fe200078e0204 */
[----:B------:R-:W-:Y:S01]  /*2400*/  IADD3 R4, P1, R18, R41, RZ ;  /* 0x0000002912047210 */ /* 0x000fe20007f3e0ff */
[----:B------:R-:W-:Y:S01]  /*2410*/  IMAD.WIDE.U32 R56, R25, R20, R56 ;  /* 0x0000001419387225 */ /* 0x000fe200078e0038 */
[----:B------:R-:W-:-:S03]  /*2420*/  LOP3.LUT R0, R0, R75, RZ, 0x3c, !PT ;  /* 0x0000004b00007212 */ /* 0x000fc600078e3cff */
[----:B------:R-:W-:Y:S01]  /*2430*/  IMAD.WIDE.U32 R34, R25, R20, R34 ;  /* 0x0000001419227225 */ /* 0x000fe200078e0022 */
[----:B------:R-:W-:-:S03]  /*2440*/  LOP3.LUT R12, R12, R32, RZ, 0x3c, !PT ;  /* 0x000000200c0c7212 */ /* 0x000fc600078e3cff */
[----:B------:R-:W-:Y:S01]  /*2450*/  IMAD.WIDE.U32 R20, R20, 0xc0, RZ ;  /* 0x000000c014147825 */ /* 0x000fe200078e00ff */
[----:B------:R-:W-:-:S03]  /*2460*/  LOP3.LUT R65, R3, 0xfffffff8, RZ, 0xc0, !PT ;  /* 0xfffffff803417812 */ /* 0x000fc600078ec0ff */
[----:B------:R-:W-:-:S04]  /*2470*/  IMAD.WIDE.U32 R10, R25, R6, R10 ;  /* 0x00000006190a7225 */ /* 0x000fc800078e000a */
[----:B------:R-:W-:Y:S01]  /*2480*/  IMAD.WIDE.U32 R8, R25, R6, R8 ;  /* 0x0000000619087225 */ /* 0x000fe200078e0008 */
[----:B------:R-:W-:-:S03]  /*2490*/  SHF.R.S32.HI R64, RZ, 0x3, R3 ;  /* 0x00000003ff407819 */ /* 0x000fc60000011403 */
[----:B------:R-:W-:-:S04]  /*24a0*/  IMAD.WIDE.U32 R58, R58, 0xc0, RZ ;  /* 0x000000c03a3a7825 */ /* 0x000fc800078e00ff */
[----:B------:R-:W-:Y:S01]  /*24b0*/  IMAD.WIDE.U32 R6, R6, 0xc0, RZ ;  /* 0x000000c006067825 */ /* 0x000fe200078e00ff */
[----:B------:R-:W-:-:S03]  /*24c0*/  IADD3 R68, R13, R35, RZ ;  /* 0x000000230d447210 */ /* 0x000fc60007ffe0ff */
[----:B------:R-:W-:Y:S01]  /*24d0*/  IMAD.IADD R72, R21, 0x1, R31 ;  /* 0x0000000115487824 */ /* 0x000fe200078e021f */
[----:B------:R-:W-:Y:S01]  /*24e0*/  LEA R31, R36, R0, 0x9 ;  /* 0x00000000241f7211 */ /* 0x000fe200078e48ff */
[----:B------:R-:W-:Y:S01]  /*24f0*/  IMAD.X R5, R40, 0x1, R43, P1 ;  /* 0x0000000128057824 */ /* 0x000fe200008e062b */
[----:B------:R-:W-:Y:S01]  /*2500*/  ISETP.GE.AND P1, PT, R16, UR4, PT ;  /* 0x0000000410007c0c */ /* 0x000fe2000bf26270 */
[----:B------:R-:W-:Y:S01]  /*2510*/  IMAD.IADD R73, R59, 0x1, R73 ;  /* 0x000000013b497824 */ /* 0x000fe200078e0249 */
[----:B------:R-:W-:Y:S01]  /*2520*/  ISETP.GE.AND P2, PT, R77, UR4, PT ;  /* 0x000000044d007c0c */ /* 0x000fe2000bf46270 */
[----:B------:R-:W-:Y:S01]  /*2530*/  IMAD.IADD R71, R7, 0x1, R71 ;  /* 0x0000000107477824 */ /* 0x000fe200078e0247 */
[----:B------:R-:W-:Y:S01]  /*2540*/  SHF.R.S32.HI R32, RZ, 0x1f, R65 ;  /* 0x0000001fff207819 */ /* 0x000fe20000011441 */
[----:B------:R-:W-:Y:S02]  /*2550*/  IMAD.IADD R69, R57, 0x1, R13 ;  /* 0x0000000139457824 */ /* 0x000fe400078e020d */
[----:B------:R-:W-:-:S02]  /*2560*/  IMAD.IADD R67, R11, 0x1, R15 ;  /* 0x000000010b437824 */ /* 0x000fc400078e020f */
[----:B------:R-:W-:Y:S02]  /*2570*/  IMAD.IADD R66, R15, 0x1, R9 ;  /* 0x000000010f427824 */ /* 0x000fe400078e0209 */
[----:B------:R-:W-:Y:S02]  /*2580*/  IMAD.IADD R3, R14, 0x1, R12 ;  /* 0x000000010e037824 */ /* 0x000fe400078e020c */
[----:B0-----:R-:W-:-:S07]  /*2590*/  IMAD.IADD R0, R61, 0x1, R37 ;  /* 0x000000013d007824 */ /* 0x001fce00078e0225 */
.L_x_12597:
[----:B------:R-:W2:Y:S01]  /*25a0*/  LDL R39, [R1+0x34] ;  /* 0x0000340001277983 */ /* 0x000ea20000100800 */
[----:B------:R-:W0:Y:S03]  /*25b0*/  LDC.64 R90, c[0x0][0x300] ;  /* 0x0000c000ff5a7b82 */ /* 0x000e260000000a00 */
[----:B------:R-:W3:Y:S01]  /*25c0*/  LDL.LU R38, [R1] ;  /* 0x0000000001267983 */ /* 0x000ee20000300800 */
[----:B------:R-:W-:Y:S01]  /*25d0*/  VIADD R37, R29, 0xffffffff ;  /* 0xffffffff1d257836 */ /* 0x000fe20000000000 */
[----:B------:R-:W-:Y:S05]  /*25e0*/  YIELD ;  /* 0x0000000000007946 */ /* 0x000fea0003800000 */
[----:B------:R-:W1:Y:S01]  /*25f0*/  LDC.64 R84, c[0x0][0x2e8] ;  /* 0x0000ba00ff547b82 */ /* 0x000e620000000a00 */
[----:B------:R-:W-:Y:S01]  /*2600*/  SHF.R.S32.HI R36, RZ, 0x1f, R37 ;  /* 0x0000001fff247819 */ /* 0x000fe20000011425 */
[-C--:B------:R-:W-:Y:S01]  /*2610*/  IMAD R13, R73, R37.reuse, RZ ;  /* 0x00000025490d7224 */ /* 0x080fe200078e02ff */
[----:B------:R-:W-:Y:S01]  /*2620*/  BSSY B0, `(.L_x_12548) ;  /* 0x00002c9000007945 */ /* 0x000fe20003800000 */
[----:B------:R-:W-:-:S04]  /*2630*/  IMAD.WIDE.U32 R88, R58, R37, RZ ;  /* 0x000000253a587225 */ /* 0x000fc800078e00ff */
[----:B------:R-:W-:Y:S01]  /*2640*/  IMAD R13, R36, R58, R13 ;  /* 0x0000003a240d7224 */ /* 0x000fe200078e020d */
[----:B------:R-:W-:Y:S01]  /*2650*/  IADD3 R14, P3, R81, R88, RZ ;  /* 0x00000058510e7210 */ /* 0x000fe20007f7e0ff */
[----:B------:R-:W4:Y:S01]  /*2660*/  LDC R92, c[0x0][0x3f4] ;  /* 0x0000fd00ff5c7b82 */ /* 0x000f220000000800 */
[----:B------:R-:W-:Y:S02]  /*2670*/  IMAD R87, R19, 0x3000, R70 ;  /* 0x0000300013577824 */ /* 0x000fe400078e0246 */
[----:B------:R-:W-:Y:S02]  /*2680*/  IMAD.IADD R89, R89, 0x1, R13 ;  /* 0x0000000159597824 */ /* 0x000fe400078e020d */
[----:B0-----:R-:W-:Y:S02]  /*2690*/  IMAD R29, R91, 0x60, RZ ;  /* 0x000000605b1d7824 */ /* 0x001fe400078e02ff */
[----:B------:R-:W-:-:S04]  /*26a0*/  IMAD.WIDE.U32 R12, R90, 0x60, R88 ;  /* 0x000000605a0c7825 */ /* 0x000fc800078e0058 */
[----:B------:R-:W-:Y:S01]  /*26b0*/  IMAD.X R15, R89, 0x1, R79, P3 ;  /* 0x00000001590f7824 */ /* 0x000fe200018e064f */
[----:B------:R-:W-:Y:S01]  /*26c0*/  IADD3 R12, P3, R81, R12, RZ ;  /* 0x0000000c510c7210 */ /* 0x000fe20007f7e0ff */
[----:B------:R-:W-:-:S03]  /*26d0*/  VIADD R83, R87, 0x20 ;  /* 0x0000002057537836 */ /* 0x000fc60000000000 */
[----:B------:R-:W-:Y:S01]  /*26e0*/  IADD3.X R13, R79, R13, R29, P3, !PT ;  /* 0x0000000d4f0d7210 */ /* 0x000fe20001ffe41d */
[----:B------:R-:W-:Y:S01]  /*26f0*/  IMAD.MOV.U32 R29, RZ, RZ, R37 ;  /* 0x000000ffff1d7224 */ /* 0x000fe200078e0025 */
[----:B-1----:R-:W-:-:S04]  /*2700*/  LEA R42, P3, R14, R84, 0x1 ;  /* 0x000000540e2a7211 */ /* 0x002fc800078608ff */
[----:B------:R-:W-:Y:S02]  /*2710*/  LEA.HI.X R43, R14, R85, R15, 0x1, P3 ;  /* 0x000000550e2b7211 */ /* 0x000fe400018f0c0f */
[----:B------:R-:W-:-:S04]  /*2720*/  LEA R40, P3, R12, R84, 0x1 ;  /* 0x000000540c287211 */ /* 0x000fc800078608ff */
[----:B------:R-:W-:Y:S02]  /*2730*/  LEA.HI.X R41, R12, R85, R13, 0x1, P3 ;  /* 0x000000550c297211 */ /* 0x000fe400018f0c0d */
[----:B------:R-:W-:Y:S02]  /*2740*/  ISETP.GT.AND P3, PT, R37, R30, PT ;  /* 0x0000001e2500720c */ /* 0x000fe40003f64270 */
[----:B--2---:R-:W-:Y:S02]  /*2750*/  LOP3.LUT P4, RZ, R39, 0x4, RZ, 0xc0, !PT ;  /* 0x0000000427ff7812 */ /* 0x004fe4000788c0ff */
[----:B---3--:R-:W-:-:S09]  /*2760*/  LOP3.LUT R38, R38, 0xfffffffd, RZ, 0xc0, !PT ;  /* 0xfffffffd26267812 */ /* 0x008fd200078ec0ff */
[----:B------:R-:W-:Y:S02]  /*2770*/  @P3 LOP3.LUT R38, R38, 0x2, RZ, 0xfc, !PT ;  /* 0x0000000226263812 */ /* 0x000fe400078efcff */
[----:B----4-:R-:W-:-:S03]  /*2780*/  ISETP.GE.AND P3, PT, R92, 0x1, PT ;  /* 0x000000015c00780c */ /* 0x010fc60003f66270 */
[----:B------:R0:W-:Y:S01]  /*2790*/  STL [R1], R38 ;  /* 0x0000002601007387 */ /* 0x0001e20000100800 */
[C---:B------:R-:W-:Y:S01]  /*27a0*/  @P4 IADD3 R83, R87.reuse, -0x20, RZ ;  /* 0xffffffe057534810 */ /* 0x040fe20007ffe0ff */
[----:B------:R-:W-:-:S04]  /*27b0*/  IMAD R87, R87, 0x2, R28 ;  /* 0x0000000257577824 */ /* 0x000fc800078e021c */
[----:B------:R-:W-:-:S04]  /*27c0*/  IMAD R83, R83, 0x2, R28 ;  /* 0x0000000253537824 */ /* 0x000fc800078e021c */
[----:B0-----:R-:W-:Y:S05]  /*27d0*/  @!P3 BRA `(.L_x_12549) ;  /* 0x00000028004cb947 */ /* 0x001fea0003800000 */
        /* <DEDUP_REMOVED lines=29> */
[----:B------:R-:W-:-:S04]  /*29b0*/  IADD3 R15, P3, R10, R48, RZ ;  /* 0x000000300a0f7210 */ /* 0x000fc80007f7e0ff */
        /* <DEDUP_REMOVED lines=14> */
.L_x_12552:
[----:B------:R-:W-:Y:S05]  /*2aa0*/  BSYNC B1 ;  /* 0x0000000000017941 */ /* 0x000fea0003800000 */
.L_x_12551:
[----:B0-----:R-:W-:Y:S01]  /*2ab0*/  VIADD R12, R18, 0x60 ;  /* 0x00000060120c7836 */ /* 0x001fe20000000000 */
[----:B------:R-:W-:Y:S01]  /*2ac0*/  BSSY B1, `(.L_x_12553) ;  /* 0x0000021000017945 */ /* 0x000fe20003800000 */
[----:B-----5:R-:W-:Y:S02]  /*2ad0*/  IMAD.MOV.U32 R90, RZ, RZ, R52 ;  /* 0x000000ffff5a7224 */ /* 0x020fe400078e0034 */
[----:B------:R-:W-:Y:S01]  /*2ae0*/  IMAD.MOV.U32 R91, RZ, RZ, R53 ;  /* 0x000000ffff5b7224 */ /* 0x000fe200078e0035 */
[----:B------:R-:W-:-:S13]  /*2af0*/  ISETP.GE.AND P5, PT, R12, R86, PT ;  /* 0x000000560c00720c */ /* 0x000fda0003fa6270 */
[----:B------:R-:W-:Y:S05]  /*2b00*/  @P5 BRA `(.L_x_12554) ;  /* 0x0000000000705947 */ /* 0x000fea0003800000 */
[----:B------:R-:W0:Y:S01]  /*2b10*/  LDC.64 R12, c[0x0][0x3f8] ;  /* 0x0000fe00ff0c7b82 */ /* 0x000e220000000a00 */
        /* <DEDUP_REMOVED lines=27> */
.L_x_12554:
[----:B------:R-:W-:Y:S05]  /*2cd0*/  BSYNC B1 ;  /* 0x0000000000017941 */ /* 0x000fea0003800000 */
.L_x_12553:
[----:B0-----:R-:W-:Y:S01]  /*2ce0*/  IMAD.MOV.U32 R12, RZ, RZ, R84 ;  /* 0x000000ffff0c7224 */ /* 0x001fe200078e0054 */
        /* <DEDUP_REMOVED lines=8> */
[----:B------:R-:W-:Y:S02]  /*2d70*/  ISETP.NE.AND P3, PT, R155, 0x3, PT ;  /* 0x000000039b00780c */ /* 0x000fe40003f65270 */
        /* <DEDUP_REMOVED lines=13> */
[----:B------:R-:W-:-:S04]  /*2e50*/  PRMT R49, R12, 0x5410, R13 ;  /* 0x000054100c317816 */ /* 0x000fc8000000000d */
[----:B------:R-:W-:Y:S01]  /*2e60*/  PRMT R51, R14, 0x5410, R15 ;  /* 0x000054100e337816 */ /* 0x000fe2000000000f */
[----:B------:R-:W-:Y:S06]  /*2e70*/  @!P3 BRA `(.L_x_12555) ;  /* 0x000000000004b947 */ /* 0x000fec0003800000 */
[----:B------:R-:W-:Y:S01]  /*2e80*/  BPT.TRAP 0x1 ;  /* 0x000000040000795c */ /* 0x000fe20000300000 */
.L_x_12555:
[----:B------:R-:W-:Y:S01]  /*2e90*/  IMAD R82, R19, 0x8, R2 ;  /* 0x0000000813527824 */ /* 0x000fe200078e0202 */
[----:B------:R-:W-:Y:S01]  /*2ea0*/  SHF.L.U32 R94, R153, 0x1f, RZ ;  /* 0x0000001f995e7819 */ /* 0x000fe200000006ff */
[----:B------:R-:W-:Y:S03]  /*2eb0*/  BSSY B1, `(.L_x_12556) ;  /* 0x0000003000017945 */ /* 0x000fe60003800000 */
[----:B------:R-:W0:Y:S02]  /*2ec0*/  SYNCS.PHASECHK.TRANS64.TRYWAIT P6, [R82+URZ+0x30890], R94 ;  /* 0x0308905e520075a7 */ /* 0x000e2400080c017f */
[----:B0-----:R-:W-:Y:S05]  /*2ed0*/  @!P6 BRA `(.L_x_12557) ;  /* 0x0000014c007ce947 */ /* 0x001fea0003800000 */
.L_x_12810:
[----:B------:R-:W-:Y:S05]  /*2ee0*/  BSYNC B1 ;  /* 0x0000000000017941 */ /* 0x000fea0003800000 */
.L_x_12556:
[----:B------:R-:W-:Y:S04]  /*2ef0*/  BSSY B1, `(.L_x_12558) ;  /* 0x0000063000017945 */ /* 0x000fe80003800000 */
[----:B------:R-:W-:Y:S05]  /*2f00*/  @P4 BRA `(.L_x_12559) ;  /* 0x0000000400844947 */ /* 0x000fea0003800000 */
[----:B------:R-:W-:Y:S04]  /*2f10*/  BSSY B2, `(.L_x_12560) ;  /* 0x0000030000027945 */ /* 0x000fe80003800000 */
[----:B------:R-:W-:Y:S05]  /*2f20*/  @P1 BRA `(.L_x_12561) ;  /* 0x0000000000b81947 */ /* 0x000fea0003800000 */
[----:B------:R1:W2:Y:S01]  /*2f30*/  LDS.128 R12, [R87+0x12000] ;  /* 0x01200000570c7984 */ /* 0x0002a20000000c00 */
[----:B------:R-:W-:Y:S01]  /*2f40*/  ISETP.GE.AND P4, PT, R22, R92, PT ;  /* 0x0000005c1600720c */ /* 0x000fe20003f86270 */
[----:B------:R-:W-:-:S12]  /*2f50*/  BSSY B3, `(.L_x_12562) ;  /* 0x000002a000037945 */ /* 0x000fd80003800000 */
[----:B-1----:R-:W-:Y:S05]  /*2f60*/  @P4 BRA `(.L_x_12563) ;  /* 0x0000000000a04947 */ /* 0x002fea0003800000 */
[----:B------:R-:W-:Y:S02]  /*2f70*/  SHF.R.U32.HI R98, RZ, 0x10, R89 ;  /* 0x00000010ff627819 */ /* 0x000fe40000011659 */
[----:B------:R-:W-:Y:S02]  /*2f80*/  SHF.R.U64 R93, R84, 0x10, R85 ;  /* 0x00000010545d7819 */ /* 0x000fe40000001255 */
[----:B------:R-:W-:Y:S01]  /*2f90*/  SHF.R.U64 R84, R88, 0x10, R89 ;  /* 0x0000001058547819 */ /* 0x000fe20000001259 */
[----:B------:R-:W-:Y:S01]  /*2fa0*/  HADD2.F32 R98, -RZ, R98.H0_H0 ;  /* 0x20000062ff627230 */ /* 0x000fe20000004100 */
[----:B------:R-:W-:Y:S01]  /*2fb0*/  SHF.R.U32.HI R96, RZ, 0x10, R85 ;  /* 0x00000010ff607819 */ /* 0x000fe20000011655 */
[--C-:B--2---:R-:W-:Y:S02]  /*2fc0*/  HADD2.F32 R85, -RZ, R15.reuse.H1_H1 ;  /* 0x3000000fff557230 */ /* 0x104fe40000004100 */
[----:B------:R-:W-:Y:S02]  /*2fd0*/  HADD2.F32 R15, -RZ, R15.H0_H0 ;  /* 0x2000000fff0f7230 */ /* 0x000fe40000004100 */
[----:B------:R-:W-:-:S02]  /*2fe0*/  HADD2.F32 R89, -RZ, R84.H0_H0 ;  /* 0x20000054ff597230 */ /* 0x000fc40000004100 */
[-C--:B------:R-:W-:Y:S01]  /*2ff0*/  FMUL.FTZ R102, R85, R98.reuse ;  /* 0x0000006255667220 */ /* 0x080fe20000410000 */
[--C-:B------:R-:W-:Y:S02]  /*3000*/  HADD2.F32 R84, -RZ, R13.reuse.H1_H1 ;  /* 0x3000000dff547230 */ /* 0x100fe40000004100 */
[C---:B------:R-:W-:Y:S01]  /*3010*/  FMUL.FTZ R98, R15.reuse, R98 ;  /* 0x000000620f627220 */ /* 0x040fe20000410000 */
[----:B------:R-:W-:Y:S02]  /*3020*/  HADD2.F32 R96, -RZ, R96.H0_H0 ;  /* 0x20000060ff607230 */ /* 0x000fe40000004100 */
[----:B------:R-:W-:Y:S02]  /*3030*/  HADD2.F32 R13, -RZ, R13.H0_H0 ;  /* 0x2000000dff0d7230 */ /* 0x000fe40000004100 */
[----:B------:R-:W-:Y:S01]  /*3040*/  FMUL.FTZ R100, R84, R89 ;  /* 0x0000005954647220 */ /* 0x000fe20000410000 */
[----:B------:R-:W-:Y:S02]  /*3050*/  HADD2.F32 R88, -RZ, R93.H0_H0 ;  /* 0x2000005dff587230 */ /* 0x000fe40000004100 */
[----:B------:R-:W-:Y:S01]  /*3060*/  FFMA.FTZ R102, R15, R96, -R102 ;  /* 0x000000600f667223 */ /* 0x000fe20000010866 */
[----:B------:R-:W-:-:S02]  /*3070*/  HADD2.F32 R15, -RZ, R12.H1_H1 ;  /* 0x3000000cff0f7230 */ /* 0x000fc40000004100 */
[----:B------:R-:W-:Y:S01]  /*3080*/  FMUL.FTZ R89, R13, R89 ;  /* 0x000000590d597220 */ /* 0x000fe20000410000 */
[----:B------:R-:W-:Y:S01]  /*3090*/  FFMA.FTZ R99, R85, R96, R98 ;  /* 0x0000006055637223 */ /* 0x000fe20000010062 */
[--C-:B------:R-:W-:Y:S02]  /*30a0*/  HADD2.F32 R93, -RZ, R101.reuse.H0_H0 ;  /* 0x20000065ff5d7230 */ /* 0x100fe40000004100 */
[-C--:B------:R-:W-:Y:S01]  /*30b0*/  FFMA.FTZ R13, R13, R88.reuse, -R100 ;  /* 0x000000580d0d7223 */ /* 0x080fe20000010864 */
[----:B------:R-:W-:Y:S02]  /*30c0*/  HADD2.F32 R12, -RZ, R12.H0_H0 ;  /* 0x2000000cff0c7230 */ /* 0x000fe40000004100 */
[----:B------:R-:W-:Y:S01]  /*30d0*/  FFMA.FTZ R84, R84, R88, R89 ;  /* 0x0000005854547223 */ /* 0x000fe20000010059 */
[----:B------:R-:W-:Y:S02]  /*30e0*/  HADD2.F32 R96, -RZ, R101.H1_H1 ;  /* 0x30000065ff607230 */ /* 0x000fe40000004100 */
[----:B------:R-:W-:-:S02]  /*30f0*/  HADD2.F32 R85, -RZ, R14.H1_H1 ;  /* 0x3000000eff557230 */ /* 0x000fc40000004100 */
[----:B------:R-:W-:Y:S01]  /*3100*/  FMUL.FTZ R98, R12, R93 ;  /* 0x0000005d0c627220 */ /* 0x000fe20000410000 */
[----:B------:R-:W-:Y:S01]  /*3110*/  HADD2.F32 R14, -RZ, R14.H0_H0 ;  /* 0x2000000eff0e7230 */ /* 0x000fe20000004100 */
[----:B------:R-:W-:Y:S01]  /*3120*/  F2FP.F16.F32.PACK_AB R13, R84, R13 ;  /* 0x0000000d540d723e */ /* 0x000fe200000000ff */
[--C-:B------:R-:W-:Y:S02]  /*3130*/  HADD2.F32 R88, -RZ, R97.reuse.H0_H0 ;  /* 0x20000061ff587230 */ /* 0x100fe40000004100 */
[----:B------:R-:W-:Y:S02]  /*3140*/  HADD2.F32 R89, -RZ, R97.H1_H1 ;  /* 0x30000061ff597230 */ /* 0x000fe40000004100 */
[----:B------:R-:W-:Y:S01]  /*3150*/  FMUL.FTZ R97, R15, R93 ;  /* 0x0000005d0f617220 */ /* 0x000fe20000410000 */
[-C--:B------:R-:W-:Y:S01]  /*3160*/  FMUL.FTZ R93, R85, R96.reuse ;  /* 0x00000060555d7220 */ /* 0x080fe20000410000 */
[----:B------:R-:W-:Y:S01]  /*3170*/  FMUL.FTZ R96, R14, R96 ;  /* 0x000000600e607220 */ /* 0x000fe20000410000 */
[-C--:B------:R-:W-:Y:S01]  /*3180*/  FFMA.FTZ R98, R15, R88.reuse, R98 ;  /* 0x000000580f627223 */ /* 0x080fe20000010062 */
[----:B------:R-:W-:Y:S01]  /*3190*/  FFMA.FTZ R97, R12, R88, -R97 ;  /* 0x000000580c617223 */ /* 0x000fe20000010861 */
[-C--:B------:R-:W-:Y:S01]  /*31a0*/  FFMA.FTZ R93, R14, R89.reuse, -R93 ;  /* 0x000000590e5d7223 */ /* 0x080fe2000001085d */
[----:B------:R-:W-:Y:S01]  /*31b0*/  FFMA.FTZ R96, R85, R89, R96 ;  /* 0x0000005955607223 */ /* 0x000fe20000010060 */
[----:B------:R-:W-:-:S02]  /*31c0*/  F2FP.F16.F32.PACK_AB R15, R99, R102 ;  /* 0x00000066630f723e */ /* 0x000fc400000000ff */
[----:B------:R-:W-:Y:S02]  /*31d0*/  F2FP.F16.F32.PACK_AB R12, R98, R97 ;  /* 0x00000061620c723e */ /* 0x000fe400000000ff */
[----:B------:R-:W-:-:S07]  /*31e0*/  F2FP.F16.F32.PACK_AB R14, R96, R93 ;  /* 0x0000005d600e723e */ /* 0x000fce00000000ff */
.L_x_12563:
[----:B------:R-:W-:Y:S05]  /*31f0*/  BSYNC B3 ;  /* 0x0000000000037941 */ /* 0x000fea0003800000 */
.L_x_12562:
[----:B--2---:R1:W-:Y:S02]  /*3200*/  STG.E.128 desc[UR56][R42.64], R12 ;  /* 0x0000000c2a007986 */ /* 0x0043e4000c101d38 */
.L_x_12561:
[----:B------:R-:W-:Y:S05]  /*3210*/  BSYNC B2 ;  /* 0x0000000000027941 */ /* 0x000fea0003800000 */
.L_x_12560:
[----:B------:R-:W-:Y:S05]  /*3220*/  @P2 BRA `(.L_x_12559) ;  /* 0x0000000000bc2947 */ /* 0x000fea0003800000 */
[----:B-1----:R1:W2:Y:S01]  /*3230*/  LDS.128 R12, [R83+0x12000] ;  /* 0x01200000530c7984 */ /* 0x0022a20000000c00 */
        /* <DEDUP_REMOVED lines=13> */
[----:B------:R-:W-:Y:S02]  /*3310*/  HADD2.F32 R53, -RZ, R15.H1_H1 ;  /* 0x3000000fff357230 */ /* 0x000fe40000004100 */
[----:B------:R-:W-:Y:S02]  /*3320*/  HADD2.F32 R13, -RZ, R13.H0_H0 ;  /* 0x2000000dff0d7230 */ /* 0x000fe40000004100 */
[-C--:B------:R-:W-:Y:S01]  /*3330*/  FMUL.FTZ R96, R14, R55.reuse ;  /* 0x000000370e607220 */ /* 0x080fe20000410000 */
        /* <DEDUP_REMOVED lines=8> */
[--C-:B------:R-:W-:Y:S02]  /*33c0*/  HADD2.F32 R13, -RZ, R12.reuse.H1_H1 ;  /* 0x3000000cff0d7230 */ /* 0x100fe40000004100 */
[----:B------:R-:W-:Y:S01]  /*33d0*/  FFMA.FTZ R93, R53, R84, R88 ;  /* 0x00000054355d7223 */ /* 0x000fe20000010058 */
[----:B------:R-:W-:Y:S02]  /*33e0*/  HADD2.F32 R91, -RZ, R91.H0_H0 ;  /* 0x2000005bff5b7230 */ /* 0x000fe40000004100 */
[----:B------:R-:W-:Y:S02]  /*33f0*/  HADD2.F32 R12, -RZ, R12.H0_H0 ;  /* 0x2000000cff0c7230 */ /* 0x000fe40000004100 */
[----:B------:R-:W-:Y:S02]  /*3400*/  HADD2.F32 R55, -RZ, R90.H1_H1 ;  /* 0x3000005aff377230 */ /* 0x000fe40000004100 */
[----:B------:R-:W-:Y:S01]  /*3410*/  FMUL.FTZ R85, R13, R91 ;  /* 0x0000005b0d557220 */ /* 0x000fe20000410000 */
[----:B------:R-:W-:-:S02]  /*3420*/  HADD2.F32 R14, -RZ, R52.H1_H1 ;  /* 0x30000034ff0e7230 */ /* 0x000fc40000004100 */
        /* <DEDUP_REMOVED lines=8> */
[-C--:B------:R-:W-:Y:S01]  /*34b0*/  FFMA.FTZ R91, R52, R53.reuse, -R91 ;  /* 0x00000035345b7223 */ /* 0x080fe2000001085b */
[----:B------:R-:W-:Y:S01]  /*34c0*/  F2FP.F16.F32.PACK_AB R15, R93, R98 ;  /* 0x000000625d0f723e */ /* 0x000fe200000000ff */
[----:B------:R-:W-:Y:S01]  /*34d0*/  FFMA.FTZ R14, R14, R53, R55 ;  /* 0x000000350e0e7223 */ /* 0x000fe20000010037 */
[----:B------:R-:W-:-:S04]  /*34e0*/  F2FP.F16.F32.PACK_AB R12, R54, R85 ;  /* 0x00000055360c723e */ /* 0x000fc800000000ff */
[----:B------:R-:W-:-:S07]  /*34f0*/  F2FP.F16.F32.PACK_AB R14, R14, R91 ;  /* 0x0000005b0e0e723e */ /* 0x000fce00000000ff */
.L_x_12565:
[----:B------:R-:W-:Y:S05]  /*3500*/  BSYNC B2 ;  /* 0x0000000000027941 */ /* 0x000fea0003800000 */
.L_x_12564:
[----:B--2---:R2:W-:Y:S02]  /*3510*/  STG.E.128 desc[UR56][R42.64+0x40], R12 ;  /* 0x0000400c2a007986 */ /* 0x0045e4000c101d38 */
.L_x_12559:
[----:B------:R-:W-:Y:S05]  /*3520*/  BSYNC B1 ;  /* 0x0000000000017941 */ /* 0x000fea0003800000 */
.L_x_12558:
[----:B------:R-:W-:Y:S05]  /*3530*/  @P5 BRA `(.L_x_12566) ;  /* 0x0000001c005c5947 */ /* 0x000fea0003800000 */
[----:B------:R-:W-:Y:S04]  /*3540*/  BSSY B1, `(.L_x_12567) ;  /* 0x0000031000017945 */ /* 0x000fe80003800000 */
[----:B------:R-:W-:Y:S05]  /*3550*/  @P1 BRA `(.L_x_12568) ;  /* 0x0000000000bc1947 */ /* 0x000fea0003800000 */
[----:B-12---:R1:W2:Y:S01]  /*3560*/  LDS.128 R12, [R87+0x15000] ;  /* 0x01500000570c7984 */ /* 0x0062a20000000c00 */
        /* <DEDUP_REMOVED lines=44> */
.L_x_12570:
[----:B------:R-:W-:Y:S05]  /*3830*/  BSYNC B2 ;  /* 0x0000000000027941 */ /* 0x000fea0003800000 */
.L_x_12569:
[----:B--2---:R3:W-:Y:S02]  /*3840*/  STG.E.128 desc[UR56][R40.64], R12 ;  /* 0x0000000c28007986 */ /* 0x0047e4000c101d38 */
.L_x_12568:
[----:B------:R-:W-:Y:S05]  /*3850*/  BSYNC B1 ;  /* 0x0000000000017941 */ /* 0x000fea0003800000 */
.L_x_12567:
[----:B------:R-:W-:Y:S05]  /*3860*/  @P2 BRA `(.L_x_12566) ;  /* 0x0000001800902947 */ /* 0x000fea0003800000 */
[----:B-123--:R1:W2:Y:S01]  /*3870*/  LDS.128 R12, [R83+0x15000] ;  /* 0x01500000530c7984 */ /* 0x00e2a20000000c00 */
        /* <DEDUP_REMOVED lines=44> */
.L_x_12572:
[----:B------:R-:W-:Y:S05]  /*3b40*/  BSYNC B1 ;  /* 0x0000000000017941 */ /* 0x000fea0003800000 */
.L_x_12571:
[----:B--2---:R4:W-:Y:S01]  /*3b50*/  STG.E.128 desc[UR56][R40.64+0x40], R12 ;  /* 0x0000400c28007986 */ /* 0x0049e2000c101d38 */
[----:B------:R-:W-:Y:S05]  /*3b60*/  BRA `(.L_x_12566) ;  /* 0x0000001400d07947 */ /* 0x000fea0003800000 */
.L_x_12550:
[C---:B------:R-:W-:Y:S02]  /*3b70*/  ISETP.GE.AND P3, PT, R18.reuse, R86, PT ;  /* 0x000000561200720c */ /* 0x040fe40003f66270 */
[----:B------:R-:W-:Y:S02]  /*3b80*/  CS2R R38, SRZ ;  /* 0x0000000000267805 */ /* 0x000fe4000001ff00 */
[----:B------:R-:W-:Y:S01]  /*3b90*/  CS2R R36, SRZ ;  /* 0x0000000000247805 */ /* 0x000fe2000001ff00 */
[----:B------:R-:W-:Y:S01]  /*3ba0*/  VIADD R44, R18, 0x60 ;  /* 0x00000060122c7836 */ /* 0x000fe20000000000 */
[----:B------:R-:W-:-:S13]  /*3bb0*/  ISETP.GE.OR P3, PT, R16, R92, P3 ;  /* 0x0000005c1000720c */ /* 0x000fda0001f66670 */
[----:B------:R-:W0:Y:S01]  /*3bc0*/  @!P3 LDC.64 R40, c[0x0][0x3e8] ;  /* 0x0000fa00ff28bb82 */ /* 0x000e220000000a00 */
[----:B------:R-:W-:-:S05]  /*3bd0*/  @!P3 IADD3 R14, P4, R34, R50, RZ ;  /* 0x00000032220eb210 */ /* 0x000fca0007f9e0ff */
[----:B------:R-:W-:Y:S01]  /*3be0*/  @!P3 IMAD.X R15, R93, 0x1, R68, P4 ;  /* 0x000000015d0fb824 */ /* 0x000fe200020e0644 */
[----:B------:R-:W-:Y:S01]  /*3bf0*/  @!P3 IADD3 R12, P4, R8, R48, RZ ;  /* 0x00000030080cb210 */ /* 0x000fe20007f9e0ff */
[----:B------:R-:W1:Y:S04]  /*3c00*/  @!P3 LDC.64 R42, c[0x0][0x400] ;  /* 0x00010000ff2abb82 */ /* 0x000e680000000a00 */
[----:B------:R-:W-:Y:S01]  /*3c10*/  @!P3 IMAD.X R13, R82, 0x1, R66, P4 ;  /* 0x00000001520db824 */ /* 0x000fe200020e0642 */
[----:B0-----:R-:W-:-:S04]  /*3c20*/  @!P3 LEA R40, P4, R14, R40, 0x1 ;  /* 0x000000280e28b211 */ /* 0x001fc800078808ff */
[----:B------:R-:W-:Y:S02]  /*3c30*/  @!P3 LEA.HI.X R41, R14, R41, R15, 0x1, P4 ;  /* 0x000000290e29b211 */ /* 0x000fe400020f0c0f */
[----:B------:R-:W-:Y:S02]  /*3c40*/  CS2R R14, SRZ ;  /* 0x00000000000e7805 */ /* 0x000fe4000001ff00 */
[----:B-1----:R-:W-:-:S04]  /*3c50*/  @!P3 LEA R42, P4, R12, R42, 0x1 ;  /* 0x0000002a0c2ab211 */ /* 0x002fc800078808ff */
[----:B------:R-:W-:Y:S02]  /*3c60*/  @!P3 LEA.HI.X R43, R12, R43, R13, 0x1, P4 ;  /* 0x0000002b0c2bb211 */ /* 0x000fe400020f0c0d */
[----:B------:R-:W-:-:S03]  /*3c70*/  CS2R R12, SRZ ;  /* 0x00000000000c7805 */ /* 0x000fc6000001ff00 */
[----:B------:R0:W5:Y:S04]  /*3c80*/  @!P3 LDG.E.128 R36, desc[UR56][R42.64] ;  /* 0x000000382a24b981 */ /* 0x000168000c1e1d00 */
[----:B------:R1:W5:Y:S01]  /*3c90*/  @!P3 LDG.E.128 R12, desc[UR56][R40.64] ;  /* 0x00000038280cb981 */ /* 0x000362000c1e1d00 */
[----:B------:R-:W-:-:S04]  /*3ca0*/  ISETP.GE.AND P3, PT, R44, R86, PT ;  /* 0x000000562c00720c */ /* 0x000fc80003f66270 */
[----:B------:R-:W-:Y:S01]  /*3cb0*/  ISETP.GE.OR P3, PT, R16, R92, P3 ;  /* 0x0000005c1000720c */ /* 0x000fe20001f66670 */
[----:B------:R-:W-:Y:S01]  /*3cc0*/  BSSY B1, `(.L_x_12573) ;  /* 0x000001a000017945 */ /* 0x000fe20003800000 */
[----:B0-----:R-:W-:Y:S02]  /*3cd0*/  CS2R R42, SRZ ;  /* 0x00000000002a7805 */ /* 0x001fe4000001ff00 */
[----:B------:R-:W-:Y:S02]  /*3ce0*/  CS2R R46, SRZ ;  /* 0x00000000002e7805 */ /* 0x000fe4000001ff00 */
[----:B------:R-:W-:Y:S02]  /*3cf0*/  CS2R R44, SRZ ;  /* 0x00000000002c7805 */ /* 0x000fe4000001ff00 */
[----:B-1----:R-:W-:-:S05]  /*3d00*/  CS2R R40, SRZ ;  /* 0x0000000000287805 */ /* 0x002fca000001ff00 */
[----:B------:R-:W-:Y:S05]  /*3d10*/  @P3 BRA `(.L_x_12574) ;  /* 0x0000000000503947 */ /* 0x000fea0003800000 */
[----:B------:R-:W0:Y:S01]  /*3d20*/  LDC.64 R40, c[0x0][0x3f8] ;  /* 0x0000fe00ff287b82 */ /* 0x000e220000000a00 */
[----:B------:R-:W-:Y:S01]  /*3d30*/  IMAD.MOV.U32 R51, RZ, RZ, R93 ;  /* 0x000000ffff337224 */ /* 0x000fe200078e005d */
[----:B------:R-:W-:Y:S01]  /*3d40*/  MOV R49, R82 ;  /* 0x0000005200317202 */ /* 0x000fe20000000f00 */
        /* <DEDUP_REMOVED lines=17> */
.L_x_12574:
[----:B------:R-:W-:Y:S05]  /*3e60*/  BSYNC B1 ;  /* 0x0000000000017941 */ /* 0x000fea0003800000 */
.L_x_12573:
[----:B-----5:R-:W-:Y:S01]  /*3e70*/  IMAD.MOV.U32 R48, RZ, RZ, R42 ;  /* 0x000000ffff307224 */ /* 0x020fe200078e002a */
[----:B------:R-:W-:Y:S01]  /*3e80*/  ISETP.NE.AND P3, PT, R155, 0x3, PT ;  /* 0x000000039b00780c */ /* 0x000fe20003f65270 */
[----:B------:R-:W-:Y:S01]  /*3e90*/  IMAD.MOV.U32 R49, RZ, RZ, R43 ;  /* 0x000000ffff317224 */ /* 0x000fe200078e002b */
[----:B------:R-:W-:Y:S01]  /*3ea0*/  ISETP.GE.AND P4, PT, R16, R92, PT ;  /* 0x0000005c1000720c */ /* 0x000fe20003f86270 */
        /* <DEDUP_REMOVED lines=26> */
[----:B------:R-:W-:Y:S06]  /*4050*/  @!P3 BRA `(.L_x_12575) ;  /* 0x000000000004b947 */ /* 0x000fec0003800000 */
[----:B------:R-:W-:Y:S01]  /*4060*/  BPT.TRAP 0x1 ;  /* 0x000000040000795c */ /* 0x000fe20000300000 */
.L_x_12575:
[----:B------:R-:W-:Y:S01]  /*4070*/  IMAD R82, R19, 0x8, R2 ;  /* 0x0000000813527824 */ /* 0x000fe200078e0202 */
[----:B------:R-:W-:Y:S01]  /*4080*/  SHF.L.U32 R94, R153, 0x1f, RZ ;  /* 0x0000001f995e7819 */ /* 0x000fe200000006ff */
[----:B------:R-:W0:Y:S01]  /*4090*/  LDC R97, c[0x0][0x2f4] ;  /* 0x0000bd00ff617b82 */ /* 0x000e220000000800 */
[----:B------:R-:W-:Y:S02]  /*40a0*/  BSSY B1, `(.L_x_12576) ;  /* 0x0000004000017945 */ /* 0x000fe40003800000 */
[----:B------:R-:W1:Y:S01]  /*40b0*/  SYNCS.PHASECHK.TRANS64.TRYWAIT P5, [R82+URZ+0x30890], R94 ;  /* 0x0308905e520075a7 */ /* 0x000e6200080a017f */
[----:B0-----:R-:W-:Y:S01]  /*40c0*/  IMAD.IADD R99, R97, 0x1, -R74 ;  /* 0x0000000161637824 */ /* 0x001fe200078e0a4a */
[----:B-1----:R-:W-:Y:S06]  /*40d0*/  @!P5 BRA `(.L_x_12577) ;  /* 0x0000013c0010d947 */ /* 0x002fec0003800000 */
.L_x_12811:
[----:B------:R-:W-:Y:S05]  /*40e0*/  BSYNC B1 ;  /* 0x0000000000017941 */ /* 0x000fea0003800000 */
.L_x_12576:
[----:B------:R-:W-:Y:S01]  /*40f0*/  ISETP.GE.OR P5, PT, R18, R86, P1 ;  /* 0x000000561200720c */ /* 0x000fe20000fa6670 */
[----:B------:R-:W-:-:S12]  /*4100*/  BSSY B1, `(.L_x_12578) ;  /* 0x000007e000017945 */ /* 0x000fd80003800000 */
[----:B------:R-:W-:Y:S05]  /*4110*/  @P5 BRA `(.L_x_12579) ;  /* 0x0000000400f05947 */ /* 0x000fea0003800000 */
[----:B------:R-:W1:Y:S01]  /*4120*/  S2R R49, SR_TID.X ;  /* 0x0000000000317919 */ /* 0x000e620000002100 */
[----:B------:R-:W-:Y:S01]  /*4130*/  SHF.R.S32.HI R48, RZ, 0x1f, R18 ;  /* 0x0000001fff307819 */ /* 0x000fe20000011412 */
[-C--:B------:R-:W-:Y:S01]  /*4140*/  IMAD.WIDE.U32 R92, R18, R90.reuse, R88 ;  /* 0x0000005a125c7225 */ /* 0x080fe200078e0058 */
[----:B------:R-:W-:Y:S03]  /*4150*/  BSSY B2, `(.L_x_12580) ;  /* 0x000006c000027945 */ /* 0x000fe60003800000 */
[----:B------:R-:W-:Y:S01]  /*4160*/  IMAD R48, R48, R90, RZ ;  /* 0x0000005a30307224 */ /* 0x000fe200078e02ff */
[----:B------:R-:W-:-:S03]  /*4170*/  IADD3 R96, P5, P6, R62, R92, R65 ;  /* 0x0000005c3e607210 */ /* 0x000fc60007ebe041 */
[----:B------:R-:W-:Y:S01]  /*4180*/  IMAD R101, R18, R91, R48 ;  /* 0x0000005b12657224 */ /* 0x000fe200078e0230 */
[----:B------:R-:W-:-:S03]  /*4190*/  SEL R48, R74, R99, !P0 ;  /* 0x000000634a307207 */ /* 0x000fc60004000000 */
[----:B------:R-:W-:-:S05]  /*41a0*/  IMAD.IADD R101, R101, 0x1, R93 ;  /* 0x0000000165657824 */ /* 0x000fca00078e025d */
[----:B------:R-:W-:Y:S01]  /*41b0*/  IADD3.X R98, R80, R101, R32, P5, P6 ;  /* 0x0000006550627210 */ /* 0x000fe20002fec420 */
[----:B-1----:R-:W-:Y:S01]  /*41c0*/  VIADD R51, R49, 0xffffff80 ;  /* 0xffffff8031337836 */ /* 0x002fe20000000000 */
[----:B------:R-:W-:-:S04]  /*41d0*/  SHF.R.S32.HI R49, RZ, 0x1f, R48 ;  /* 0x0000001fff317819 */ /* 0x000fc80000011430 */
[----:B------:R-:W-:Y:S02]  /*41e0*/  LEA.HI R49, R49, R48, RZ, 0x4 ;  /* 0x0000003031317211 */ /* 0x000fe400078f20ff */
[----:B------:R-:W-:Y:S02]  /*41f0*/  SHF.R.S32.HI R50, RZ, 0x1f, R51 ;  /* 0x0000001fff327819 */ /* 0x000fe40000011433 */
[----:B------:R-:W-:Y:S02]  /*4200*/  LEA.HI.SX32 R49, R49, R64, 0x1c ;  /* 0x0000004031317211 */ /* 0x000fe400078fe2ff */
[----:B------:R-:W-:Y:S02]  /*4210*/  LEA.HI R50, R50, R51, RZ, 0x5 ;  /* 0x0000003332327211 */ /* 0x000fe400078f28ff */
[----:B------:R-:W-:Y:S01]  /*4220*/  SHF.L.U32 R103, R49, 0x3, RZ ;  /* 0x0000000331677819 */ /* 0x000fe200000006ff */
[----:B------:R-:W-:Y:S01]  /*4230*/  IMAD R49, R19, 0x3000, R31 ;  /* 0x0000300013317824 */ /* 0x000fe200078e021f */
[----:B------:R-:W-:-:S02]  /*4240*/  SHF.R.S32.HI R50, RZ, 0x5, R50 ;  /* 0x00000005ff327819 */ /* 0x000fc40000011432 */
[----:B------:R-:W-:Y:S01]  /*4250*/  LOP3.LUT R48, R78, 0x38, R103, 0xf8, !PT ;  /* 0x000000384e307812 */ /* 0x000fe200078ef867 */
[----:B------:R-:W-:-:S03]  /*4260*/  IMAD R49, R49, 0x2, R2 ;  /* 0x0000000231317824 */ /* 0x000fc600078e0202 */
[----:B------:R-:W-:-:S05]  /*4270*/  LOP3.LUT R48, R48, R75, RZ, 0x3c, !PT ;  /* 0x0000004b30307212 */ /* 0x000fca00078e3cff */
[----:B------:R-:W-:-:S04]  /*4280*/  IMAD R48, R50, 0x200, R48 ;  /* 0x0000020032307824 */ /* 0x000fc800078e0230 */
[----:B------:R-:W-:-:S04]  /*4290*/  IMAD R51, R19, 0x3000, R48 ;  /* 0x0000300013337824 */ /* 0x000fc800078e0230 */
[----:B------:R-:W-:Y:S02]  /*42a0*/  IMAD R52, R51, 0x2, R2 ;  /* 0x0000000233347824 */ /* 0x000fe400078e0202 */
[----:B------:R-:W1:Y:S04]  /*42b0*/  LDS.128 R48, [R49+0x12400] ;  /* 0x0124000031307984 */ /* 0x000e680000000c00 */
[----:B------:R-:W2:Y:S01]  /*42c0*/  LDS.128 R52, [R52+0x12400] ;  /* 0x0124000034347984 */ /* 0x000ea20000000c00 */
[----:B------:R-:W-:Y:S05]  /*42d0*/  @P4 BRA `(.L_x_12581) ;  /* 0x00000004004c4947 */ /* 0x000fea0003800000 */
[--C-:B------:R-:W-:Y:S01]  /*42e0*/  SHF.R.U64 R12, R12, 0x10, R13.reuse ;  /* 0x000000100c0c7819 */ /* 0x100fe2000000120d */
[----:B------:R-:W-:Y:S01]  /*42f0*/  HADD2.F32 R113, -RZ, R113.H0_H0 ;  /* 0x20000071ff717230 */ /* 0x000fe20000004100 */
[----:B------:R-:W-:Y:S01]  /*4300*/  SHF.R.U32.HI R100, RZ, 0x10, R13 ;  /* 0x00000010ff647819 */ /* 0x000fe2000001160d */
[----:B--2---:R-:W-:Y:S01]  /*4310*/  HADD2.F32 R108, -RZ, R53.H0_H0 ;  /* 0x20000035ff6c7230 */ /* 0x004fe20000004100 */
[----:B------:R-:W-:Y:S01]  /*4320*/  SHF.R.U64 R13, R36, 0x10, R37 ;  /* 0x00000010240d7819 */ /* 0x000fe20000001225 */
[----:B-1----:R-:W-:Y:S01]  /*4330*/  HADD2.F32 R110, -RZ, R49.H0_H0 ;  /* 0x20000031ff6e7230 */ /* 0x002fe20000004100 */
[--C-:B------:R-:W-:Y:S01]  /*4340*/  SHF.R.U64 R14, R14, 0x10, R15.reuse ;  /* 0x000000100e0e7819 */ /* 0x100fe2000000120f */
[----:B------:R-:W-:Y:S01]  /*4350*/  HADD2.F32 R111, -RZ, R111.H0_H0 ;  /* 0x2000006fff6f7230 */ /* 0x000fe20000004100 */
[----:B------:R-:W-:Y:S01]  /*4360*/  SHF.R.U32.HI R36, RZ, 0x10, R15 ;  /* 0x00000010ff247819 */ /* 0x000fe2000001160f */
[----:B------:R-:W-:Y:S01]  /*4370*/  HADD2.F32 R53, -RZ, R53.H1_H1 ;  /* 0x30000035ff357230 */ /* 0x000fe20000004100 */
[--C-:B------:R-:W-:Y:S01]  /*4380*/  SHF.R.U64 R15, R38, 0x10, R39.reuse ;  /* 0x00000010260f7819 */ /* 0x100fe20000001227 */
[----:B------:R-:W-:Y:S01]  /*4390*/  HADD2.F32 R49, -RZ, R49.H1_H1 ;  /* 0x30000031ff317230 */ /* 0x000fe20000004100 */
[----:B------:R-:W-:Y:S01]  /*43a0*/  SHF.R.U32.HI R38, RZ, 0x10, R39 ;  /* 0x00000010ff267819 */ /* 0x000fe20000011627 */
[-C--:B------:R-:W-:Y:S01]  /*43b0*/  FMUL.FTZ R39, R108, R113.reuse ;  /* 0x000000716c277220 */ /* 0x080fe20000410000 */
[----:B------:R-:W-:Y:S01]  /*43c0*/  SHF.R.U32.HI R37, RZ, 0x10, R37 ;  /* 0x00000010ff257819 */ /* 0x000fe20000011625 */
[----:B------:R-:W-:Y:S01]  /*43d0*/  FMUL.FTZ R113, R110, R113 ;  /* 0x000000716e717220 */ /* 0x000fe20000410000 */
[----:B------:R-:W-:-:S02]  /*43e0*/  HADD2.F32 R13, -RZ, R13.H0_H0 ;  /* 0x2000000dff0d7230 */ /* 0x000fc40000004100 */
[-C--:B------:R-:W-:Y:S01]  /*43f0*/  FFMA.FTZ R39, R110, R111.reuse, -R39 ;  /* 0x0000006f6e277223 */ /* 0x080fe20000010827 */
[----:B------:R-:W-:Y:S02]  /*4400*/  HADD2.F32 R110, -RZ, R37.H0_H0 ;  /* 0x20000025ff6e7230 */ /* 0x000fe40000004100 */
[----:B------:R-:W-:Y:S01]  /*4410*/  FFMA.FTZ R37, R108, R111, R113 ;  /* 0x0000006f6c257223 */ /* 0x000fe20000010071 */
[----:B------:R-:W-:Y:S02]  /*4420*/  HADD2.F32 R108, -RZ, R100.H0_H0 ;  /* 0x20000064ff6c7230 */ /* 0x000fe40000004100 */
[-C--:B------:R-:W-:Y:S01]  /*4430*/  FMUL.FTZ R100, R53, R110.reuse ;  /* 0x0000006e35647220 */ /* 0x080fe20000410000 */
[C---:B------:R-:W-:Y:S01]  /*4440*/  FMUL.FTZ R114, R49.reuse, R110 ;  /* 0x0000006e31727220 */ /* 0x040fe20000410000 */
[----:B------:R-:W-:Y:S02]  /*4450*/  HADD2.F32 R110, -RZ, R112.H1_H1 ;  /* 0x30000070ff6e7230 */ /* 0x000fe40000004100 */
[----:B------:R-:W-:Y:S01]  /*4460*/  FFMA.FTZ R100, R49, R108, -R100 ;  /* 0x0000006c31647223 */ /* 0x000fe20000010864 */
[----:B------:R-:W-:-:S02]  /*4470*/  HADD2.F32 R49, -RZ, R55.H0_H0 ;  /* 0x20000037ff317230 */ /* 0x000fc40000004100 */
[----:B------:R-:W-:Y:S01]  /*4480*/  FFMA.FTZ R108, R53, R108, R114 ;  /* 0x0000006c356c7223 */ /* 0x000fe20000010072 */
[----:B------:R-:W-:Y:S02]  /*4490*/  HADD2.F32 R53, -RZ, R51.H0_H0 ;  /* 0x20000033ff357230 */ /* 0x000fe40000004100 */
[----:B------:R-:W-:Y:S02]  /*44a0*/  HADD2.F32 R112, -RZ, R112.H0_H0 ;  /* 0x20000070ff707230 */ /* 0x000fe40000004100 */
[-C--:B------:R-:W-:Y:S01]  /*44b0*/  FMUL.FTZ R116, R49, R110.reuse ;  /* 0x0000006e31747220 */ /* 0x080fe20000410000 */
[----:B------:R-:W-:Y:S02]  /*44c0*/  HADD2.F32 R55, -RZ, R55.H1_H1 ;  /* 0x30000037ff377230 */ /* 0x000fe40000004100 */
[C---:B------:R-:W-:Y:S01]  /*44d0*/  FMUL.FTZ R118, R53.reuse, R110 ;  /* 0x0000006e35767220 */ /* 0x040fe20000410000 */
[----:B------:R-:W-:Y:S02]  /*44e0*/  HADD2.F32 R114, -RZ, R38.H0_H0 ;  /* 0x20000026ff727230 */ /* 0x000fe40000004100 */
[----:B------:R-:W-:Y:S01]  /*44f0*/  FFMA.FTZ R38, R53, R112, -R116 ;  /* 0x0000007035267223 */ /* 0x000fe20000010874 */
[----:B------:R-:W-:Y:S01]  /*4500*/  HADD2.F32 R51, -RZ, R51.H1_H1 ;  /* 0x30000033ff337230 */ /* 0x000fe20000004100 */
[----:B------:R-:W-:Y:S01]  /*4510*/  F2FP.F16.F32.PACK_AB R39, R100, R39 ;  /* 0x000000276427723e */ /* 0x000fe200000000ff */
[----:B------:R-:W-:-:S02]  /*4520*/  HADD2.F32 R110, -RZ, R36.H0_H0 ;  /* 0x20000024ff6e7230 */ /* 0x000fc40000004100 */
[----:B------:R-:W-:Y:S01]  /*4530*/  FMUL.FTZ R116, R55, R114 ;  /* 0x0000007237747220 */ /* 0x000fe20000410000 */
        /* <DEDUP_REMOVED lines=8> */
[----:B------:R-:W-:Y:S01]  /*45c0*/  HADD2.F32 R112, -RZ, R48.H0_H0 ;  /* 0x20000030ff707230 */ /* 0x000fe20000004100 */
[----:B------:R-:W-:Y:S01]  /*45d0*/  F2FP.F16.F32.PACK_AB R38, R49, R38 ;  /* 0x000000263126723e */ /* 0x000fe200000000ff */
[----:B------:R-:W-:-:S02]  /*45e0*/  HADD2.F32 R52, -RZ, R52.H1_H1 ;  /* 0x30000034ff347230 */ /* 0x000fc40000004100 */
[-C--:B------:R-:W-:Y:S01]  /*45f0*/  FMUL.FTZ R111, R110, R109.reuse ;  /* 0x0000006d6e6f7220 */ /* 0x080fe20000410000 */
[----:B------:R-:W-:Y:S02]  /*4600*/  HADD2.F32 R48, -RZ, R48.H1_H1 ;  /* 0x30000030ff307230 */ /* 0x000fe40000004100 */
[----:B------:R-:W-:Y:S01]  /*4610*/  FMUL.FTZ R109, R112, R109 ;  /* 0x0000006d706d7220 */ /* 0x000fe20000410000 */
[----:B------:R-:W-:Y:S02]  /*4620*/  HADD2.F32 R55, -RZ, R12.H0_H0 ;  /* 0x2000000cff377230 */ /* 0x000fe40000004100 */
[----:B------:R-:W-:Y:S01]  /*4630*/  FMUL.FTZ R113, R52, R13 ;  /* 0x0000000d34717220 */ /* 0x000fe20000410000 */
[----:B------:R-:W-:Y:S01]  /*4640*/  FFMA.FTZ R12, R112, R53, -R111 ;  /* 0x00000035700c7223 */ /* 0x000fe2000001086f */
[----:B------:R-:W-:Y:S01]  /*4650*/  FMUL.FTZ R115, R48, R13 ;  /* 0x0000000d30737220 */ /* 0x000fe20000410000 */
[----:B------:R-:W-:Y:S01]  /*4660*/  FFMA.FTZ R13, R110, R53, R109 ;  /* 0x000000356e0d7223 */ /* 0x000fe2000001006d */
[----:B------:R-:W-:Y:S01]  /*4670*/  FFMA.FTZ R53, R48, R55, -R113 ;  /* 0x0000003730357223 */ /* 0x000fe20000010871 */
[----:B------:R-:W-:-:S02]  /*4680*/  HADD2.F32 R109, -RZ, R15.H0_H0 ;  /* 0x2000000fff6d7230 */ /* 0x000fc40000004100 */
[----:B------:R-:W-:Y:S01]  /*4690*/  FFMA.FTZ R52, R52, R55, R115 ;  /* 0x0000003734347223 */ /* 0x000fe20000010073 */
[----:B------:R-:W-:Y:S02]  /*46a0*/  HADD2.F32 R55, -RZ, R54.H0_H0 ;  /* 0x20000036ff377230 */ /* 0x000fe40000004100 */
[--C-:B------:R-:W-:Y:S02]  /*46b0*/  HADD2.F32 R110, -RZ, R107.reuse.H0_H0 ;  /* 0x2000006bff6e7230 */ /* 0x100fe40000004100 */
[----:B------:R-:W-:Y:S01]  /*46c0*/  HADD2.F32 R15, -RZ, R50.H0_H0 ;  /* 0x20000032ff0f7230 */ /* 0x000fe20000004100 */
[----:B------:R-:W-:Y:S01]  /*46d0*/  F2FP.F16.F32.PACK_AB R52, R52, R13 ;  /* 0x0000000d3434723e */ /* 0x000fe200000000ff */
[----:B------:R-:W-:Y:S02]  /*46e0*/  HADD2.F32 R54, -RZ, R54.H1_H1 ;  /* 0x30000036ff367230 */ /* 0x000fe40000004100 */
[----:B------:R-:W-:Y:S02]  /*46f0*/  HADD2.F32 R50, -RZ, R50.H1_H1 ;  /* 0x30000032ff327230 */ /* 0x000fe40000004100 */
[----:B------:R-:W-:-:S02]  /*4700*/  HADD2.F32 R48, -RZ, R107.H1_H1 ;  /* 0x3000006bff307230 */ /* 0x000fc40000004100 */
[-C--:B------:R-:W-:Y:S01]  /*4710*/  FMUL.FTZ R111, R54, R109.reuse ;  /* 0x0000006d366f7220 */ /* 0x080fe20000410000 */
[----:B------:R-:W-:Y:S02]  /*4720*/  HADD2.F32 R107, -RZ, R14.H0_H0 ;  /* 0x2000000eff6b7230 */ /* 0x000fe40000004100 */
[-C--:B------:R-:W-:Y:S01]  /*4730*/  FMUL.FTZ R14, R55, R110.reuse ;  /* 0x0000006e370e7220 */ /* 0x080fe20000410000 */
[C---:B------:R-:W-:Y:S01]  /*4740*/  FMUL.FTZ R110, R15.reuse, R110 ;  /* 0x0000006e0f6e7220 */ /* 0x040fe20000410000 */
[C---:B------:R-:W-:Y:S01]  /*4750*/  FMUL.FTZ R109, R50.reuse, R109 ;  /* 0x0000006d326d7220 */ /* 0x040fe20000410000 */
[----:B------:R-:W-:Y:S02]  /*4760*/  IMAD.MOV.U32 R49, RZ, RZ, R39 ;  /* 0x000000ffff317224 */ /* 0x000fe400078e0027 */
        /* <DEDUP_REMOVED lines=9> */
[----:B------:R-:W-:-:S07]  /*4800*/  F2FP.F16.F32.PACK_AB R54, R109, R110 ;  /* 0x0000006e6d36723e */ /* 0x000fce00000000ff */
.L_x_12581:
[----:B------:R-:W-:Y:S05]  /*4810*/  BSYNC B2 ;  /* 0x0000000000027941 */ /* 0x000fea0003800000 */
.L_x_12580:
[----:B------:R-:W-:Y:S02]  /*4820*/  ISETP.GE.AND P5, PT, R103, R97, PT ;  /* 0x000000616700720c */ /* 0x000fe40003fa6270 */
[----:B------:R-:W-:-:S11]  /*4830*/  P2R R13, PR, RZ, 0x1 ;  /* 0x00000001ff0d7803 */ /* 0x000fd60000000000 */
[--C-:B------:R-:W-:Y:S02]  /*4840*/  @!P5 SHF.R.S32.HI R12, RZ, 0x1f, R103.reuse ;  /* 0x0000001fff0cd819 */ /* 0x100fe40000011467 */
[----:B------:R-:W-:-:S04]  /*4850*/  @!P5 IADD3 R92, P0, P6, R62, R92, R103 ;  /* 0x0000005c3e5cd210 */ /* 0x000fc80007e1e067 */
[----:B------:R-:W-:Y:S02]  /*4860*/  @!P5 IADD3.X R101, R80, R101, R12, P0, P6 ;  /* 0x000000655065d210 */ /* 0x000fe400007ec40c */
[CC--:B------:R-:W-:Y:S02]  /*4870*/  LEA R12, P6, R96.reuse, R84.reuse, 0x1 ;  /* 0x00000054600c7211 */ /* 0x0c0fe400078c08ff */
[----:B------:R-:W-:Y:S02]  /*4880*/  ISETP.NE.AND P0, PT, R13, RZ, PT ;  /* 0x000000ff0d00720c */ /* 0x000fe40003f05270 */
[----:B------:R-:W-:Y:S02]  /*4890*/  LEA.HI.X R13, R96, R85, R98, 0x1, P6 ;  /* 0x00000055600d7211 */ /* 0x000fe400030f0c62 */
[----:B------:R-:W-:-:S03]  /*48a0*/  @!P5 LEA R14, P6, R92, R84, 0x1 ;  /* 0x000000545c0ed211 */ /* 0x000fc600078c08ff */
[----:B-1----:R1:W-:Y:S01]  /*48b0*/  STG.E.128 desc[UR56][R12.64], R48 ;  /* 0x000000300c007986 */ /* 0x0023e2000c101d38 */
[----:B------:R-:W-:-:S05]  /*48c0*/  @!P5 LEA.HI.X R15, R92, R85, R101, 0x1, P6 ;  /* 0x000000555c0fd211 */ /* 0x000fca00030f0c65 */
[----:B--2---:R1:W-:Y:S04]  /*48d0*/  @!P5 STG.E.128 desc[UR56][R14.64], R52 ;  /* 0x000000340e00d986 */ /* 0x0043e8000c101d38 */
.L_x_12579:
[----:B------:R-:W-:Y:S05]  /*48e0*/  BSYNC B1 ;  /* 0x0000000000017941 */ /* 0x000fea0003800000 */
.L_x_12578:
[----:B-1----:R-:W-:Y:S01]  /*48f0*/  IADD3 R13, R18, 0x60, RZ ;  /* 0x00000060120d7810 */ /* 0x002fe20007ffe0ff */
[----:B------:R-:W-:-:S03]  /*4900*/  IMAD R12, R76, R90, RZ ;  /* 0x0000005a4c0c7224 */ /* 0x000fc600078e02ff */
[C---:B------:R-:W-:Y:S01]  /*4910*/  ISETP.GE.OR P5, PT, R13.reuse, R86, P1 ;  /* 0x000000560d00720c */ /* 0x040fe20000fa6670 */
[----:B------:R-:W-:-:S04]  /*4920*/  IMAD.WIDE.U32 R88, R13, R90, R88 ;  /* 0x0000005a0d587225 */ /* 0x000fc800078e0058 */
[----:B------:R-:W-:-:S08]  /*4930*/  IMAD R51, R13, R91, R12 ;  /* 0x0000005b0d337224 */ /* 0x000fd000078e020c */
[----:B------:R-:W-:Y:S05]  /*4940*/  @P5 BRA `(.L_x_12566) ;  /* 0x0000000800585947 */ /* 0x000fea0003800000 */
[----:B------:R-:W2:Y:S01]  /*4950*/  LDL R14, [R1+0x48] ;  /* 0x00004800010e7983 */ /* 0x000ea20000100800 */
[----:B------:R-:W-:Y:S01]  /*4960*/  IMAD.IADD R51, R89, 0x1, R51 ;  /* 0x0000000159337824 */ /* 0x000fe200078e0233 */
[----:B------:R-:W-:Y:S01]  /*4970*/  IADD3 R12, P5, P6, R62, R88, R65 ;  /* 0x000000583e0c7210 */ /* 0x000fe20007ebe041 */
[----:B------:R-:W-:Y:S01]  /*4980*/  VIADD R15, R18, 0x60 ;  /* 0x00000060120f7836 */ /* 0x000fe20000000000 */
[----:B------:R-:W-:Y:S01]  /*4990*/  SEL R99, R74, R99, !P0 ;  /* 0x000000634a637207 */ /* 0x000fe20004000000 */
[----:B------:R-:W-:Y:S01]  /*49a0*/  VIADD R36, R18, 0x60 ;  /* 0x0000006012247836 */ /* 0x000fe20000000000 */
[----:B------:R-:W-:Y:S01]  /*49b0*/  IADD3.X R13, R80, R51, R32, P5, P6 ;  /* 0x00000033500d7210 */ /* 0x000fe20002fec420 */
[----:B------:R-:W-:Y:S01]  /*49c0*/  IMAD.SHL.U32 R15, R15, 0x40, RZ ;  /* 0x000000400f0f7824 */ /* 0x000fe200078e00ff */
[----:B------:R-:W-:Y:S01]  /*49d0*/  LEA R48, P5, R12, R84, 0x1 ;  /* 0x000000540c307211 */ /* 0x000fe200078a08ff */
[----:B------:R-:W-:Y:S01]  /*49e0*/  IMAD.SHL.U32 R36, R36, 0x40, RZ ;  /* 0x0000004024247824 */ /* 0x000fe200078e00ff */
[----:B------:R-:W-:Y:S02]  /*49f0*/  BSSY B1, `(.L_x_12582) ;  /* 0x0000067000017945 */ /* 0x000fe40003800000 */
[----:B------:R-:W-:Y:S01]  /*4a00*/  LEA.HI.X R49, R12, R85, R13, 0x1, P5 ;  /* 0x000000550c317211 */ /* 0x000fe200028f0c0d */
[----:B------:R-:W-:Y:S01]  /*4a10*/  IMAD R13, R19, 0x3000, R3 ;  /* 0x00003000130d7824 */ /* 0x000fe200078e0203 */
[----:B------:R-:W-:-:S02]  /*4a20*/  SHF.R.S32.HI R12, RZ, 0x1f, R99 ;  /* 0x0000001fff0c7819 */ /* 0x000fc40000011463 */
[----:B------:R-:W-:Y:S01]  /*4a30*/  LOP3.LUT R15, R15, 0x1c0, RZ, 0xc0, !PT ;  /* 0x000001c00f0f7812 */ /* 0x000fe200078ec0ff */
[----:B------:R-:W-:Y:S01]  /*4a40*/  IMAD R13, R13, 0x2, R2 ;  /* 0x000000020d0d7824 */ /* 0x000fe200078e0202 */
[----:B------:R-:W-:Y:S02]  /*4a50*/  LEA.HI R99, R12, R99, RZ, 0x4 ;  /* 0x000000630c637211 */ /* 0x000fe400078f20ff */
[----:B------:R-:W-:Y:S02]  /*4a60*/  LOP3.LUT R36, R36, 0x1c0, RZ, 0xc0, !PT ;  /* 0x000001c024247812 */ /* 0x000fe400078ec0ff */
[----:B------:R-:W-:Y:S02]  /*4a70*/  LEA.HI.SX32 R53, R99, R64, 0x1c ;  /* 0x0000004063357211 */ /* 0x000fe400078fe2ff */
[----:B------:R-:W-:-:S03]  /*4a80*/  SHF.R.U32.HI R15, RZ, 0x3, R15 ;  /* 0x00000003ff0f7819 */ /* 0x000fc6000001160f */
[----:B------:R-:W-:-:S05]  /*4a90*/  IMAD.SHL.U32 R53, R53, 0x8, RZ ;  /* 0x0000000835357824 */ /* 0x000fca00078e00ff */
[----:B------:R-:W-:-:S04]  /*4aa0*/  LOP3.LUT R12, R36, 0x38, R53, 0xf8, !PT ;  /* 0x00000038240c7812 */ /* 0x000fc800078ef835 */
[----:B------:R-:W-:-:S04]  /*4ab0*/  LOP3.LUT R12, R12, R15, RZ, 0x3c, !PT ;  /* 0x0000000f0c0c7212 */ /* 0x000fc800078e3cff */
[----:B--2---:R-:W-:-:S05]  /*4ac0*/  IADD3 R12, R14, R12, RZ ;  /* 0x0000000c0e0c7210 */ /* 0x004fca0007ffe0ff */
[----:B------:R-:W-:-:S04]  /*4ad0*/  IMAD R15, R19, 0x3000, R12 ;  /* 0x00003000130f7824 */ /* 0x000fc800078e020c */
[----:B------:R-:W-:Y:S02]  /*4ae0*/  IMAD R36, R15, 0x2, R2 ;  /* 0x000000020f247824 */ /* 0x000fe400078e0202 */
[----:B------:R-:W1:Y:S04]  /*4af0*/  LDS.128 R12, [R13+0x12400] ;  /* 0x012400000d0c7984 */ /* 0x000e680000000c00 */
[----:B------:R-:W2:Y:S01]  /*4b00*/  LDS.128 R36, [R36+0x12400] ;  /* 0x0124000024247984 */ /* 0x000ea20000000c00 */
[----:B------:R-:W-:Y:S05]  /*4b10*/  @P4 BRA `(.L_x_12583) ;  /* 0x0000000400504947 */ /* 0x000fea0003800000 */
[----:B------:R-:W-:Y:S01]  /*4b20*/  SHF.R.U64 R44, R44, 0x10, R45 ;  /* 0x000000102c2c7819 */ /* 0x000fe2000000122d */
[----:B--2---:R-:W-:Y:S01]  /*4b30*/  IMAD.MOV.U32 R52, RZ, RZ, R39 ;  /* 0x000000ffff347224 */ /* 0x004fe200078e0027 */
[----:B------:R-:W-:Y:S01]  /*4b40*/  SHF.R.U32.HI R55, RZ, 0x10, R45 ;  /* 0x00000010ff377819 */ /* 0x000fe2000001162d */
[----:B------:R-:W-:Y:S01]  /*4b50*/  IMAD.MOV.U32 R45, RZ, RZ, R37 ;  /* 0x000000ffff2d7224 */ /* 0x000fe200078e0025 */
[----:B------:R-:W-:Y:S01]  /*4b60*/  SHF.R.U64 R40, R40, 0x10, R41 ;  /* 0x0000001028287819 */ /* 0x000fe20000001229 */
[----:B-1----:R-:W-:Y:S01]  /*4b70*/  IMAD.MOV.U32 R37, RZ, RZ, R15 ;  /* 0x000000ffff257224 */ /* 0x002fe200078e000f */
[----:B------:R-:W-:Y:S01]  /*4b80*/  SHF.R.U32.HI R54, RZ, 0x10, R41 ;  /* 0x00000010ff367819 */ /* 0x000fe20000011629 */
[----:B------:R-:W-:Y:S01]  /*4b90*/  HADD2.F32 R90, -RZ, R106.H1_H1 ;  /* 0x3000006aff5a7230 */ /* 0x000fe20000004100 */
[----:B------:R-:W-:Y:S01]  /*4ba0*/  SHF.R.U64 R41, R42, 0x10, R43 ;  /* 0x000000102a297819 */ /* 0x000fe2000000122b */
[----:B------:R-:W-:Y:S01]  /*4bb0*/  HADD2.F32 R39, -RZ, R45.H0_H0 ;  /* 0x2000002dff277230 */ /* 0x000fe20000004100 */
[--C-:B------:R-:W-:Y:S01]  /*4bc0*/  SHF.R.U64 R42, R46, 0x10, R47.reuse ;  /* 0x000000102e2a7819 */ /* 0x100fe2000000122f */
[----:B------:R-:W-:Y:S01]  /*4bd0*/  HADD2.F32 R15, -RZ, R13.H0_H0 ;  /* 0x2000000dff0f7230 */ /* 0x000fe20000004100 */
[----:B------:R-:W-:Y:S01]  /*4be0*/  SHF.R.U32.HI R47, RZ, 0x10, R47 ;  /* 0x00000010ff2f7819 */ /* 0x000fe2000001162f */
[----:B------:R-:W-:-:S02]  /*4bf0*/  HADD2.F32 R45, -RZ, R45.H1_H1 ;  /* 0x3000002dff2d7230 */ /* 0x000fc40000004100 */
[-C--:B------:R-:W-:Y:S01]  /*4c00*/  FMUL.FTZ R92, R39, R90.reuse ;  /* 0x0000005a275c7220 */ /* 0x080fe20000410000 */
[----:B------:R-:W-:Y:S02]  /*4c10*/  HADD2.F32 R55, -RZ, R55.H0_H0 ;  /* 0x20000037ff377230 */ /* 0x000fe40000004100 */
[----:B------:R-:W-:Y:S01]  /*4c20*/  FMUL.FTZ R90, R15, R90 ;  /* 0x0000005a0f5a7220 */ /* 0x000fe20000410000 */
[----:B------:R-:W-:Y:S01]  /*4c30*/  HADD2.F32 R46, -RZ, R13.H1_H1 ;  /* 0x3000000dff2e7230 */ /* 0x000fe20000004100 */
[----:B------:R-:W-:Y:S01]  /*4c40*/  SHF.R.U32.HI R43, RZ, 0x10, R43 ;  /* 0x00000010ff2b7819 */ /* 0x000fe2000001162b */
[----:B------:R-:W-:Y:S02]  /*4c50*/  HADD2.F32 R50, -RZ, R104.H1_H1 ;  /* 0x30000068ff327230 */ /* 0x000fe40000004100 */
[-C--:B------:R-:W-:Y:S01]  /*4c60*/  FMUL.FTZ R91, R45, R55.reuse ;  /* 0x000000372d5b7220 */ /* 0x080fe20000410000 */
[----:B------:R-:W-:Y:S02]  /*4c70*/  HADD2.F32 R54, -RZ, R54.H0_H0 ;  /* 0x20000036ff367230 */ /* 0x000fe40000004100 */
[----:B------:R-:W-:Y:S01]  /*4c80*/  FMUL.FTZ R96, R46, R55 ;  /* 0x000000372e607220 */ /* 0x000fe20000410000 */
[----:B------:R-:W-:-:S02]  /*4c90*/  HADD2.F32 R47, -RZ, R47.H0_H0 ;  /* 0x2000002fff2f7230 */ /* 0x000fc40000004100 */
[-C--:B------:R-:W-:Y:S01]  /*4ca0*/  FFMA.FTZ R13, R15, R50.reuse, -R92 ;  /* 0x000000320f0d7223 */ /* 0x080fe2000001085c */
[----:B------:R-:W-:Y:S01]  /*4cb0*/  FFMA.FTZ R15, R39, R50, R90 ;  /* 0x00000032270f7223 */ /* 0x000fe2000001005a */
[-C--:B------:R-:W-:Y:S01]  /*4cc0*/  FFMA.FTZ R46, R46, R54.reuse, -R91 ;  /* 0x000000362e2e7223 */ /* 0x080fe2000001085b */
[----:B------:R-:W-:Y:S01]  /*4cd0*/  FFMA.FTZ R50, R45, R54, R96 ;  /* 0x000000362d327223 */ /* 0x000fe20000010060 */
[--C-:B------:R-:W-:Y:S02]  /*4ce0*/  HADD2.F32 R45, -RZ, R52.reuse.H0_H0 ;  /* 0x20000034ff2d7230 */ /* 0x100fe40000004100 */
[----:B------:R-:W-:Y:S01]  /*4cf0*/  HADD2.F32 R54, -RZ, R52.H1_H1 ;  /* 0x30000034ff367230 */ /* 0x000fe20000004100 */
[----:B------:R-:W-:Y:S01]  /*4d00*/  F2FP.F16.F32.PACK_AB R13, R46, R13 ;  /* 0x0000000d2e0d723e */ /* 0x000fe200000000ff */
[----:B------:R-:W-:Y:S02]  /*4d10*/  HADD2.F32 R52, -RZ, R37.H1_H1 ;  /* 0x30000025ff347230 */ /* 0x000fe40000004100 */
[----:B------:R-:W-:-:S02]  /*4d20*/  HADD2.F32 R43, -RZ, R43.H0_H0 ;  /* 0x2000002bff2b7230 */ /* 0x000fc40000004100 */
[-C--:B------:R-:W-:Y:S01]  /*4d30*/  FMUL.FTZ R55, R54, R47.reuse ;  /* 0x0000002f36377220 */ /* 0x080fe20000410000 */
[----:B------:R-:W-:Y:S02]  /*4d40*/  HADD2.F32 R92, -RZ, R105.H1_H1 ;  /* 0x30000069ff5c7230 */ /* 0x000fe40000004100 */
[C---:B------:R-:W-:Y:S01]  /*4d50*/  FMUL.FTZ R47, R52.reuse, R47 ;  /* 0x0000002f342f7220 */ /* 0x040fe20000410000 */
[----:B------:R-:W-:Y:S02]  /*4d60*/  HADD2.F32 R39, -RZ, R37.H0_H0 ;  /* 0x20000025ff277230 */ /* 0x000fe40000004100 */
[-C--:B------:R-:W-:Y:S01]  /*4d70*/  FFMA.FTZ R52, R52, R43.reuse, -R55 ;  /* 0x0000002b34347223 */ /* 0x080fe20000010837 */
[----:B------:R-:W-:Y:S02]  /*4d80*/  HADD2.F32 R90, -RZ, R102.H1_H1 ;  /* 0x30000066ff5a7230 */ /* 0x000fe40000004100 */
[----:B------:R-:W-:Y:S01]  /*4d90*/  FFMA.FTZ R54, R54, R43, R47 ;  /* 0x0000002b36367223 */ /* 0x000fe2000001002f */
        /* <DEDUP_REMOVED lines=8> */
[----:B------:R-:W-:-:S02]  /*4e20*/  HADD2.F32 R36, -RZ, R36.H1_H1 ;  /* 0x30000024ff247230 */ /* 0x000fc40000004100 */
[----:B------:R-:W-:Y:S02]  /*4e30*/  HADD2.F32 R12, -RZ, R12.H1_H1 ;  /* 0x3000000cff0c7230 */ /* 0x000fe40000004100 */
[-C--:B------:R-:W-:Y:S01]  /*4e40*/  FMUL.FTZ R55, R43, R106.reuse ;  /* 0x0000006a2b377220 */ /* 0x080fe20000410000 */
[----:B------:R-:W-:Y:S02]  /*4e50*/  HADD2.F32 R104, -RZ, R104.H0_H0 ;  /* 0x20000068ff687230 */ /* 0x000fe40000004100 */
[-C--:B------:R-:W-:Y:S01]  /*4e60*/  FMUL.FTZ R91, R36, R47.reuse ;  /* 0x0000002f245b7220 */ /* 0x080fe20000410000 */
[----:B------:R-:W-:Y:S02]  /*4e70*/  HADD2.F32 R45, -RZ, R40.H0_H0 ;  /* 0x20000028ff2d7230 */ /* 0x000fe40000004100 */
[----:B------:R-:W-:Y:S01]  /*4e80*/  FMUL.FTZ R47, R12, R47 ;  /* 0x0000002f0c2f7220 */ /* 0x000fe20000410000 */
[C---:B------:R-:W-:Y:S01]  /*4e90*/  FMUL.FTZ R40, R44.reuse, R106 ;  /* 0x0000006a2c287220 */ /* 0x040fe20000410000 */
[----:B------:R-:W-:Y:S01]  /*4ea0*/  FFMA.FTZ R55, R44, R104, R55 ;  /* 0x000000682c377223 */ /* 0x000fe20000010037 */
[----:B------:R-:W-:-:S02]  /*4eb0*/  HADD2.F32 R105, -RZ, R105.H0_H0 ;  /* 0x20000069ff697230 */ /* 0x000fc40000004100 */
[-C--:B------:R-:W-:Y:S01]  /*4ec0*/  FFMA.FTZ R44, R36, R45.reuse, R47 ;  /* 0x0000002d242c7223 */ /* 0x080fe2000001002f */
[----:B------:R-:W-:Y:S01]  /*4ed0*/  FFMA.FTZ R91, R12, R45, -R91 ;  /* 0x0000002d0c5b7223 */ /* 0x000fe2000001085b */
[----:B------:R-:W-:Y:S02]  /*4ee0*/  HADD2.F32 R36, -RZ, R38.H0_H0 ;  /* 0x20000026ff247230 */ /* 0x000fe40000004100 */
[----:B------:R-:W-:Y:S01]  /*4ef0*/  FFMA.FTZ R40, R43, R104, -R40 ;  /* 0x000000682b287223 */ /* 0x000fe20000010828 */
[----:B------:R-:W-:Y:S01]  /*4f00*/  HADD2.F32 R45, -RZ, R42.H0_H0 ;  /* 0x2000002aff2d7230 */ /* 0x000fe20000004100 */
[----:B------:R-:W-:Y:S01]  /*4f10*/  F2FP.F16.F32.PACK_AB R52, R52, R37 ;  /* 0x000000253434723e */ /* 0x000fe200000000ff */
[----:B------:R-:W-:Y:S02]  /*4f20*/  HADD2.F32 R12, -RZ, R14.H0_H0 ;  /* 0x2000000eff0c7230 */ /* 0x000fe40000004100 */
[----:B------:R-:W-:Y:S01]  /*4f30*/  FMUL.FTZ R47, R36, R105 ;  /* 0x00000069242f7220 */ /* 0x000fe20000410000 */
[----:B------:R-:W-:Y:S01]  /*4f40*/  HADD2.F32 R38, -RZ, R38.H1_H1 ;  /* 0x30000026ff267230 */ /* 0x000fe20000004100 */
[----:B------:R-:W-:Y:S01]  /*4f50*/  F2FP.F16.F32.PACK_AB R37, R50, R15 ;  /* 0x0000000f3225723e */ /* 0x000fe200000000ff */
        /* <DEDUP_REMOVED lines=15> */
[----:B------:R-:W-:-:S07]  /*5050*/  F2FP.F16.F32.PACK_AB R38, R38, R105 ;  /* 0x000000692626723e */ /* 0x000fce00000000ff */
.L_x_12583:
[----:B------:R-:W-:Y:S05]  /*5060*/  BSYNC B1 ;  /* 0x0000000000017941 */ /* 0x000fea0003800000 */
.L_x_12582:
        /* <DEDUP_REMOVED lines=10> */
.L_x_12549:
[----:B------:R-:W-:-:S13]  /*5110*/  ISETP.NE.AND P3, PT, R155, 0x3, PT ;  /* 0x000000039b00780c */ /* 0x000fda0003f65270 */
[----:B------:R-:W-:Y:S05]  /*5120*/  @!P3 BRA `(.L_x_12584) ;  /* 0x000000000004b947 */ /* 0x000fea0003800000 */
[----:B------:R-:W-:Y:S01]  /*5130*/  BPT.TRAP 0x1 ;  /* 0x000000040000795c */ /* 0x000fe20000300000 */
.L_x_12584:
[----:B------:R-:W-:Y:S01]  /*5140*/  LEA R82, R19, R2, 0x3 ;  /* 0x0000000213527211 */ /* 0x000fe200078e18ff */
[----:B------:R-:W-:Y:S01]  /*5150*/  IMAD R86, R29, -0xc0, R27 ;  /* 0xffffff401d567824 */ /* 0x000fe200078e021b */
[----:B------:R-:W-:Y:S01]  /*5160*/  SHF.L.U32 R94, R153, 0x1f, RZ ;  /* 0x0000001f995e7819 */ /* 0x000fe200000006ff */
[----:B------:R-:W-:Y:S03]  /*5170*/  BSSY B1, `(.L_x_12585) ;  /* 0x0000004000017945 */ /* 0x000fe60003800000 */
[----:B------:R-:W0:Y:S01]  /*5180*/  SYNCS.PHASECHK.TRANS64.TRYWAIT P4, [R82+URZ+0x30890], R94 ;  /* 0x0308905e520075a7 */ /* 0x000e22000808017f */
[----:B------:R-:W-:Y:S01]  /*5190*/  VIMNMX R86, R86, 0xc0, PT ;  /* 0x000000c056567848 */ /* 0x000fe20003fe0100 */
[----:B0-----:R-:W-:Y:S06]  /*51a0*/  @!P4 BRA `(.L_x_12586) ;  /* 0x0000012800f0c947 */ /* 0x001fec0003800000 */
.L_x_12812:
[----:B------:R-:W-:Y:S05]  /*51b0*/  BSYNC B1 ;  /* 0x0000000000017941 */ /* 0x000fea0003800000 */
.L_x_12585:
[----:B------:R-:W-:Y:S01]  /*51c0*/  ISETP.GE.AND P4, PT, R18, R86, PT ;  /* 0x000000561200720c */ /* 0x000fe20003f86270 */
[----:B------:R-:W-:-:S12]  /*51d0*/  BSSY B1, `(.L_x_12587) ;  /* 0x0000006000017945 */ /* 0x000fd80003800000 */
[----:B------:R-:W-:Y:S05]  /*51e0*/  @P4 BRA `(.L_x_12588) ;  /* 0x0000000000104947 */ /* 0x000fea0003800000 */
[----:B------:R-:W1:Y:S04]  /*51f0*/  @!P1 LDS.128 R12, [R87+0x12000] ;  /* 0x01200000570c9984 */ /* 0x000e680000000c00 */
[----:B------:R-:W2:Y:S04]  /*5200*/  @!P2 LDS.128 R36, [R83+0x12000] ;  /* 0x012000005324a984 */ /* 0x000ea80000000c00 */
[----:B-1----:R1:W-:Y:S04]  /*5210*/  @!P1 STG.E.128 desc[UR56][R42.64], R12 ;  /* 0x0000000c2a009986 */ /* 0x0023e8000c101d38 */
[----:B--2---:R1:W-:Y:S02]  /*5220*/  @!P2 STG.E.128 desc[UR56][R42.64+0x40], R36 ;  /* 0x000040242a00a986 */ /* 0x0043e4000c101d38 */
.L_x_12588:
[----:B------:R-:W-:Y:S05]  /*5230*/  BSYNC B1 ;  /* 0x0000000000017941 */ /* 0x000fea0003800000 */
.L_x_12587:
[----:B-1----:R-:W-:-:S05]  /*5240*/  VIADD R12, R18, 0x60 ;  /* 0x00000060120c7836 */ /* 0x002fca0000000000 */
[----:B------:R-:W-:-:S13]  /*5250*/  ISETP.GE.AND P4, PT, R12, R86, PT ;  /* 0x000000560c00720c */ /* 0x000fda0003f86270 */
[----:B------:R-:W-:Y:S05]  /*5260*/  @P4 BRA `(.L_x_12566) ;  /* 0x0000000000104947 */ /* 0x000fea0003800000 */
[----:B------:R-:W1:Y:S04]  /*5270*/  @!P1 LDS.128 R12, [R87+0x15000] ;  /* 0x01500000570c9984 */ /* 0x000e680000000c00 */
[----:B------:R-:W2:Y:S04]  /*5280*/  @!P2 LDS.128 R36, [R83+0x15000] ;  /* 0x015000005324a984 */ /* 0x000ea80000000c00 */
[----:B-1----:R1:W-:Y:S04]  /*5290*/  @!P1 STG.E.128 desc[UR56][R40.64], R12 ;  /* 0x0000000c28009986 */ /* 0x0023e8000c101d38 */
[----:B--2---:R1:W-:Y:S02]  /*52a0*/  @!P2 STG.E.128 desc[UR56][R40.64+0x40], R36 ;  /* 0x000040242800a986 */ /* 0x0043e4000c101d38 */
.L_x_12566:
[----:B------:R-:W-:Y:S05]  /*52b0*/  BSYNC B0 ;  /* 0x0000000000007941 */ /* 0x000fea0003800000 */
.L_x_12548:
        /* <DEDUP_REMOVED lines=17> */
.L_x_12590:
[----:B------:R-:W-:Y:S05]  /*53d0*/  BSYNC B0 ;  /* 0x0000000000007941 */ /* 0x000fea0003800000 */
.L_x_12589:
[----:B------:R-:W2:Y:S01]  /*53e0*/  SYNCS.PHASECHK.TRANS64.TRYWAIT P3, [R82+URZ+0x308b0], R94 ;  /* 0x0308b05e520075a7 */ /* 0x000ea2000806017f */
[----:B------:R-:W-:Y:S01]  /*53f0*/  ULDC UR58, c[0x0][0x2f4] ;  /* 0x0000bd00003a7ab9 */ /* 0x000fe20000000800 */
[----:B------:R-:W-:Y:S01]  /*5400*/  ULDC.64 UR38, c[0x0][0x328] ;  /* 0x0000ca0000267ab9 */ /* 0x000fe20000000a00 */
[----:B------:R-:W-:Y:S01]  /*5410*/  ULDC.64 UR36, c[0x0][0x318] ;  /* 0x0000c60000247ab9 */ /* 0x000fe20000000a00 */
[----:B------:R-:W-:Y:S01]  /*5420*/  BSSY B0, `(.L_x_12591) ;  /* 0x0000003000007945 */ /* 0x000fe20003800000 */
[----:B------:R-:W-:-:S03]  /*5430*/  IMAD.WIDE R36, R29, 0xc0, R4 ;  /* 0x000000c01d247825 */ /* 0x000fc600078e0204 */
[----:B--2---:R-:W-:Y:S05]  /*5440*/  @!P3 BRA `(.L_x_12592) ;  /* 0x00000128005cb947 */ /* 0x004fea0003800000 */
.L_x_12813:
[----:B------:R-:W-:Y:S05]  /*5450*/  BSYNC B0 ;  /* 0x0000000000007941 */ /* 0x000fea0003800000 */
.L_x_12591:
[----:B------:R-:W-:Y:S01]  /*5460*/  ISETP.GE.AND P3, PT, R18, R86, PT ;  /* 0x000000561200720c */ /* 0x000fe20003f66270 */
[----:B------:R-:W-:-:S12]  /*5470*/  BSSY B0, `(.L_x_12593) ;  /* 0x0000010000007945 */ /* 0x000fd80003800000 */
        /* <DEDUP_REMOVED lines=10> */
[----:B------:R-:W1:Y:S04]  /*5520*/  @!P3 LDS.128 R12, [R87] ;  /* 0x00000000570cb984 */ /* 0x000e680000000c00 */
[----:B-1----:R-:W-:Y:S01]  /*5530*/  @!P3 STG.E.128 desc[UR56][R38.64], R12 ;  /* 0x0000000c2600b986 */ /* 0x002fe2000c101d38 */
[----:B------:R-:W-:-:S13]  /*5540*/  ISETP.GE.AND P3, PT, R77, UR58, PT ;  /* 0x0000003a4d007c0c */ /* 0x000fda000bf66270 */
[----:B------:R-:W1:Y:S04]  /*5550*/  @!P3 LDS.128 R12, [R83] ;  /* 0x00000000530cb984 */ /* 0x000e680000000c00 */
[----:B-1----:R3:W-:Y:S02]  /*5560*/  @!P3 STG.E.128 desc[UR56][R38.64+0x40], R12 ;  /* 0x0000400c2600b986 */ /* 0x0027e4000c101d38 */
.L_x_12594:
[----:B------:R-:W-:Y:S05]  /*5570*/  BSYNC B0 ;  /* 0x0000000000007941 */ /* 0x000fea0003800000 */
.L_x_12593:
[----:B-1-3--:R-:W-:Y:S01]  /*5580*/  VIADD R12, R18, 0x60 ;  /* 0x00000060120c7836 */ /* 0x00afe20000000000 */
[----:B------:R-:W-:Y:S04]  /*5590*/  BSSY B0, `(.L_x_12595) ;  /* 0x0000013000007945 */ /* 0x000fe80003800000 */
[----:B------:R-:W-:-:S13]  /*55a0*/  ISETP.GE.AND P3, PT, R12, R86, PT ;  /* 0x000000560c00720c */ /* 0x000fda0003f66270 */
[----:B------:R-:W-:Y:S05]  /*55b0*/  @P3 BRA `(.L_x_12596) ;  /* 0x0000000000403947 */ /* 0x000fea0003800000 */
[----:B------:R-:W-:Y:S01]  /*55c0*/  IADD3 R15, P3, R36, 0x60, RZ ;  /* 0x00000060240f7810 */ /* 0x000fe20007f7e0ff */
[----:B------:R-:W-:Y:S02]  /*55d0*/  IMAD.MOV.U32 R12, RZ, RZ, R60 ;  /* 0x000000ffff0c7224 */ /* 0x000fe400078e003c */
[----:B------:R-:W-:Y:S01]  /*55e0*/  IMAD.MOV.U32 R13, RZ, RZ, R0 ;  /* 0x000000ffff0d7224 */ /* 0x000fe200078e0000 */
[----:B------:R-:W-:Y:S01]  /*55f0*/  IADD3.X R36, RZ, R37, RZ, P3, !PT ;  /* 0x00000025ff247210 */ /* 0x000fe20001ffe4ff */
        /* <DEDUP_REMOVED lines=12> */
.L_x_12596:
[----:B------:R-:W-:Y:S05]  /*56c0*/  BSYNC B0 ;  /* 0x0000000000007941 */ /* 0x000fea0003800000 */
.L_x_12595:
[----:B-1----:R-:W3:Y:S01]  /*56d0*/  LDL R12, [R1] ;  /* 0x00000000010c7983 */ /* 0x002ee20000100800 */
        /* <DEDUP_REMOVED lines=22> */
.L_x_12543:
[----:B------:R-:W-:Y:S01]  /*5840*/  IMAD.MOV.U32 R3, RZ, RZ, RZ ;  /* 0x000000ffff037224 */ /* 0x000fe200078e00ff */
[----:B------:R-:W-:Y:S06]  /*5850*/  @P0 BRA `(.L_x_12598) ;  /* 0x00000000000c0947 */ /* 0x000fec0003800000 */
[----:B------:R-:W1:Y:S01]  /*5860*/  FENCE.VIEW.ASYNC.G ;  /* 0x00000000000073c6 */ /* 0x000e620000000100 */
[----:B------:R-:W-:Y:S05]  /*5870*/  WARPSYNC.ALL ;  /* 0x0000000000007948 */ /* 0x000fea0003800000 */
[----:B-1----:R-:W-:Y:S06]  /*5880*/  BAR.ARV 0xc, 0x200 ;  /* 0x0308000000007b1d */ /* 0x002fec0000002000 */
.L_x_12598:
        /* <DEDUP_REMOVED lines=16> */
[----:B0-----:R-:W-:Y:S01]  /*5990*/  IADD3 R4, R3, 0xffffffe, RZ ;  /* 0x0ffffffe03047810 */ /* 0x001fe20007ffe0ff */
[----:B------:R-:W-:-:S05]  /*59a0*/  IMAD.MOV R3, RZ, RZ, -R10 ;  /* 0x000000ffff037224 */ /* 0x000fca00078e0a0a */
        /* <DEDUP_REMOVED lines=16> */
.L_x_12600:
[----:B------:R-:W-:Y:S05]  /*5ab0*/  BSYNC B0 ;  /* 0x0000000000007941 */ /* 0x000fea0003800000 */
.L_x_12599:
        /* <DEDUP_REMOVED lines=18> */
[----:B--2---:R-:W-:-:S05]  /*5be0*/  IMAD R0, R0, R3, RZ ;  /* 0x0000000300007224 */ /* 0x004fca00078e02ff */
[----:B------:R1:W-:Y:S01]  /*5bf0*/  STL [R1+0x38], R0 ;  /* 0x0000380001007387 */ /* 0x0003e20000100800 */
[----:B------:R-:W-:Y:S02]  /*5c00*/  VIADDMNMX R136, R0, R3, R26, PT ;  /* 0x0000000300887246 */ /* 0x000fe4000380011a */
[----:B------:R-:W-:Y:S02]  /*5c10*/  CS2R R26, SRZ ;  /* 0x00000000001a7805 */ /* 0x000fe4000001ff00 */
[----:B------:R-:W-:-:S13]  /*5c20*/  ISETP.GT.AND P1, PT, R136, R0, PT ;  /* 0x000000008800720c */ /* 0x000fda0003f24270 */
[----:B-1----:R-:W-:Y:S05]  /*5c30*/  @!P1 BRA `(.L_x_12601) ;  /* 0x0000009000089947 */ /* 0x002fea0003800000 */
[----:B------:R-:W-:-:S03]  /*5c40*/  UMOV UR4, 0xffffffff ;  /* 0xffffffff00047882 */ /* 0x000fc60000000000 */
[----:B------:R-:W-:Y:S05]  /*5c50*/  BRA.DIV UR4, `(.L_x_12602) ;  /* 0x00000122046c7947 */ /* 0x000fea000b800000 */
[----:B------:R-:W1:Y:S02]  /*5c60*/  S2R R0, SR_TID.X ;  /* 0x0000000000007919 */ /* 0x000e640000002100 */
[----:B-1----:R-:W-:-:S05]  /*5c70*/  VIADD R3, R0, 0xffffff80 ;  /* 0xffffff8000037836 */ /* 0x002fca0000000000 */
[----:B------:R-:W-:-:S04]  /*5c80*/  SHF.R.S32.HI R0, RZ, 0x1f, R3 ;  /* 0x0000001fff007819 */ /* 0x000fc80000011403 */
[----:B------:R-:W-:-:S04]  /*5c90*/  LEA.HI R0, R0, R3, RZ, 0x7 ;  /* 0x0000000300007211 */ /* 0x000fc800078f38ff */
[----:B------:R-:W-:-:S06]  /*5ca0*/  SHF.R.S32.HI R0, RZ, 0x7, R0 ;  /* 0x00000007ff007819 */ /* 0x000fcc0000011400 */
[----:B------:R-:W1:Y:S04]  /*5cb0*/  SHFL.IDX PT, R0, R0, RZ, 0x1f ;  /* 0x00001fff00007589 */ /* 0x000e6800000e0000 */
[----:B-1----:R1:W-:Y:S02]  /*5cc0*/  STL [R1+0x40], R0 ;  /* 0x0000400001007387 */ /* 0x0023e40000100800 */
.L_x_12816:
[----:B------:R-:W1:Y:S01]  /*5cd0*/  LDL R3, [R1+0x40] ;  /* 0x0000400001037983 */ /* 0x000e620000100800 */
[----:B------:R-:W-:Y:S01]  /*5ce0*/  BSSY B6, `(.L_x_12603) ;  /* 0x000001c000067945 */ /* 0x000fe20003800000 */
[----:B-1----:R-:W-:-:S05]  /*5cf0*/  IMAD.HI R0, R3, 0x55555556, RZ ;  /* 0x5555555603007827 */ /* 0x002fca00078e02ff */
[----:B------:R-:W-:-:S05]  /*5d00*/  LEA.HI R0, R0, R0, RZ, 0x1 ;  /* 0x0000000000007211 */ /* 0x000fca00078f08ff */
[----:B------:R-:W-:-:S04]  /*5d10*/  IMAD R3, R0, -0x3, R3 ;  /* 0xfffffffd00037824 */ /* 0x000fc800078e0203 */
[----:B------:R-:W-:Y:S01]  /*5d20*/  IMAD R0, R3, 0x2000, R2 ;  /* 0x0000200003007824 */ /* 0x000fe200078e0202 */
[----:B------:R1:W-:Y:S03]  /*5d30*/  STL [R1+0x3c], R3 ;  /* 0x00003c0301007387 */ /* 0x0003e60000100800 */
[----:B------:R-:W-:-:S05]  /*5d40*/  VIADD R0, R0, 0xc400 ;  /* 0x0000c40000007836 */ /* 0x000fca0000000000 */
[----:B------:R-:W-:Y:S01]  /*5d50*/  SHF.R.U32.HI R0, RZ, 0x4, R0 ;  /* 0x00000004ff007819 */ /* 0x000fe20000011600 */
[----:B-1----:R-:W-:-:S03]  /*5d60*/  VIADD R3, R2, 0x1e800 ;  /* 0x0001e80002037836 */ /* 0x002fc60000000000 */
[----:B------:R-:W-:Y:S02]  /*5d70*/  LOP3.LUT R29, R0, 0x3fff, RZ, 0xc0, !PT ;  /* 0x00003fff001d7812 */ /* 0x000fe400078ec0ff */
[----:B------:R-:W-:-:S13]  /*5d80*/  LOP3.LUT P0, RZ, R3, 0x3ff, RZ, 0xc0, !PT ;  /* 0x000003ff03ff7812 */ /* 0x000fda000780c0ff */
[----:B------:R-:W-:Y:S05]  /*5d90*/  @!P0 BRA `(.L_x_12604) ;  /* 0x0000000000408947 */ /* 0x000fea0003800000 */
[----:B------:R-:W-:Y:S01]  /*5da0*/  MOV R0, 0x0 ;  /* 0x0000000000007802 */ /* 0x000fe20000000f00 */
[----:B------:R-:W-:Y:S01]  /*5db0*/  ULDC.64 UR4, c[0x4][0x1b8] ;  /* 0x01006e0000047ab9 */ /* 0x000fe20000000a00 */
[----:B------:R-:W-:Y:S01]  /*5dc0*/  ULDC.64 UR6, c[0x4][0x1c0] ;  /* 0x0100700000067ab9 */ /* 0x000fe20000000a00 */
[----:B------:R-:W-:Y:S01]  /*5dd0*/  IMAD.U32 R4, RZ, RZ, UR4 ;  /* 0x00000004ff047e24 */ /* 0x000fe2000f8e00ff */
[----:B0-----:R0:W1:Y:S01]  /*5de0*/  LDC.64 R14, c[0x4][R0] ;  /* 0x01000000000e7b82 */ /* 0x0010620000000a00 */
        /* <DEDUP_REMOVED lines=11> */
.L_x_12604:
[----:B------:R-:W-:Y:S05]  /*5ea0*/  BSYNC B6 ;  /* 0x0000000000067941 */ /* 0x000fea0003800000 */
.L_x_12603:
        /* <DEDUP_REMOVED lines=13> */
.L_x_12608:
[----:B--2---:R2:W3:Y:S02]  /*5f80*/  SYNCS.PHASECHK.TRANS64.TRYWAIT P0, [R2+URZ+0x30800], R3 ;  /* 0x03080003020075a7 */ /* 0x0044e4000800017f */
[----:B---3--:R-:W-:Y:S05]  /*5f90*/  @!P0 NANOSLEEP.SYNCS 0x989680 ;  /* 0x009896800000895d */ /* 0x008fea0003900000 */
[----:B------:R-:W3:Y:S02]  /*5fa0*/  @!P0 SYNCS.PHASECHK.TRANS64 P0, [R2+URZ+0x30800], R3 ;  /* 0x03080003020085a7 */ /* 0x000ee4000800007f */
[----:B---3--:R-:W-:Y:S05]  /*5fb0*/  @!P0 BRA `(.L_x_12608) ;  /* 0xfffffffc00f08947 */ /* 0x008fea000383ffff */
.L_x_12607:
[----:B------:R-:W-:Y:S05]  /*5fc0*/  BSYNC B0 ;  /* 0x0000000000007941 */ /* 0x000fea0003800000 */
.L_x_12606:
[----:B------:R-:W-:Y:S05]  /*5fd0*/  BRA `(.L_x_12609) ;  /* 0x0000002000f87947 */ /* 0x000fea0003800000 */
.L_x_12605:
[----:B-----5:R-:W-:Y:S01]  /*5fe0*/  SHF.R.S32.HI R0, RZ, 0x1f, R25 ;  /* 0x0000001fff007819 */ /* 0x020fe20000011419 */
[----:B------:R-:W-:Y:S01]  /*5ff0*/  VIADD R3, R2, 0xc400 ;  /* 0x0000c40002037836 */ /* 0x000fe20000000000 */
[----:B------:R-:W-:Y:S01]  /*6000*/  ULDC.64 UR4, c[0x0][0x3f8] ;  /* 0x0000fe0000047ab9 */ /* 0x000fe20000000a00 */
[----:B------:R-:W-:Y:S01]  /*6010*/  ULDC.64 UR6, c[0x0][0x408] ;  /* 0x0001020000067ab9 */ /* 0x000fe20000000a00 */
[----:B------:R-:W-:Y:S01]  /*6020*/  IMAD.WIDE.U32 R4, R25, UR4, RZ ;  /* 0x0000000419047c25 */ /* 0x000fe2000f8e00ff */
[----:B------:R-:W-:Y:S01]  /*6030*/  BSSY B6, `(.L_x_12610) ;  /* 0x0000020000067945 */ /* 0x000fe20003800000 */
[----:B------:R-:W-:Y:S02]  /*6040*/  LOP3.LUT P0, RZ, R3, 0x3ff, RZ, 0xc0, !PT ;  /* 0x000003ff03ff7812 */ /* 0x000fe4000780c0ff */
[C---:B0-----:R-:W-:Y:S02]  /*6050*/  IMAD R6, R0.reuse, UR4, RZ ;  /* 0x0000000400067c24 */ /* 0x041fe4000f8e02ff */
[----:B------:R-:W-:-:S02]  /*6060*/  IMAD R0, R0, UR6, RZ ;  /* 0x0000000600007c24 */ /* 0x000fc4000f8e02ff */
[C---:B------:R-:W-:Y:S01]  /*6070*/  IMAD R3, R25.reuse, UR5, R6 ;  /* 0x0000000519037c24 */ /* 0x040fe2000f8e0206 */
[----:B------:R-:W-:Y:S01]  /*6080*/  ULDC.64 UR4, c[0x0][0x3e8] ;  /* 0x0000fa0000047ab9 */ /* 0x000fe20000000a00 */
[----:B------:R-:W-:-:S04]  /*6090*/  IMAD.WIDE.U32 R6, R25, UR6, RZ ;  /* 0x0000000619067c25 */ /* 0x000fc8000f8e00ff */
[----:B------:R-:W-:Y:S01]  /*60a0*/  IMAD R9, R25, UR7, R0 ;  /* 0x0000000719097c24 */ /* 0x000fe2000f8e0200 */
[----:B------:R-:W-:Y:S01]  /*60b0*/  ULDC.64 UR6, c[0x0][0x400] ;  /* 0x0001000000067ab9 */ /* 0x000fe20000000a00 */
[----:B------:R-:W-:Y:S01]  /*60c0*/  IMAD.IADD R5, R3, 0x1, R5 ;  /* 0x0000000103057824 */ /* 0x000fe200078e0205 */
[----:B------:R-:W-:Y:S01]  /*60d0*/  LEA R25, P1, R4, UR4, 0x1 ;  /* 0x0000000404197c11 */ /* 0x000fe2000f8208ff */
[----:B------:R-:W-:Y:S01]  /*60e0*/  IMAD.IADD R3, R9, 0x1, R7 ;  /* 0x0000000109037824 */ /* 0x000fe200078e0207 */
[----:B------:R-:W-:Y:S02]  /*60f0*/  LEA R27, P2, R6, UR6, 0x1 ;  /* 0x00000006061b7c11 */ /* 0x000fe4000f8408ff */
[----:B------:R-:W-:Y:S02]  /*6100*/  LEA.HI.X R26, R4, UR5, R5, 0x1, P1 ;  /* 0x00000005041a7c11 */ /* 0x000fe400088f0c05 */
[----:B------:R-:W-:Y:S01]  /*6110*/  LEA.HI.X R28, R6, UR7, R3, 0x1, P2 ;  /* 0x00000007061c7c11 */ /* 0x000fe200090f0c03 */
        /* <DEDUP_REMOVED lines=17> */
.L_x_12611:
[----:B------:R-:W-:Y:S05]  /*6230*/  BSYNC B6 ;  /* 0x0000000000067941 */ /* 0x000fea0003800000 */
.L_x_12610:
        /* <DEDUP_REMOVED lines=11> */
.L_x_12822:
[----:B------:R-:W5:Y:S01]  /*62f0*/  LDL R30, [R1+0x34] ;  /* 0x00003400011e7983 */ /* 0x000f620000100800 */
[----:B------:R-:W-:-:S03]  /*6300*/  ULDC UR4, c[0x0][0x448] ;  /* 0x0001120000047ab9 */ /* 0x000fc60000000800 */
[----:B------:R-:W2:Y:S01]  /*6310*/  LDL R12, [R1+0x64] ;  /* 0x00006400010c7983 */ /* 0x000ea20000100800 */
[----:B------:R-:W-:-:S05]  /*6320*/  IMAD R24, R24, UR4, RZ ;  /* 0x0000000418187c24 */ /* 0x000fca000f8e02ff */
[----:B------:R-:W-:Y:S01]  /*6330*/  ISETP.GE.AND P0, PT, R4, R24, PT ;  /* 0x000000180400720c */ /* 0x000fe20003f06270 */
[----:B------:R-:W-:Y:S01]  /*6340*/  BSSY B1, `(.L_x_12615) ;  /* 0x0000026000017945 */ /* 0x000fe20003800000 */
[----:B0-----:R-:W-:Y:S01]  /*6350*/  IMAD R26, R33, -0xc0, R24 ;  /* 0xffffff40211a7824 */ /* 0x001fe200078e0218 */
[----:B------:R-:W-:Y:S02]  /*6360*/  CS2R R10, SRZ ;  /* 0x00000000000a7805 */ /* 0x000fe4000001ff00 */
[----:B-----5:R-:W-:-:S04]  /*6370*/  SHF.L.U32 R6, R30, 0x6, RZ ;  /* 0x000000061e067819 */ /* 0x020fc800000006ff */
[----:B------:R-:W-:Y:S02]  /*6380*/  LOP3.LUT R7, R6, 0x1c0, RZ, 0xc0, !PT ;  /* 0x000001c006077812 */ /* 0x000fe400078ec0ff */
[----:B--2---:R-:W-:Y:S02]  /*6390*/  LEA.HI R6, R12, R12, RZ, 0x1 ;  /* 0x0000000c0c067211 */ /* 0x004fe400078f08ff */
[----:B------:R-:W-:Y:S02]  /*63a0*/  LOP3.LUT R8, R7, 0x18, R16, 0xf8, !PT ;  /* 0x0000001807087812 */ /* 0x000fe400078ef810 */
[----:B------:R-:W-:Y:S02]  /*63b0*/  LOP3.LUT R4, R6, 0xfffffffe, RZ, 0xc0, !PT ;  /* 0xfffffffe06047812 */ /* 0x000fe400078ec0ff */
[----:B------:R-:W-:-:S03]  /*63c0*/  SHF.R.U32.HI R7, RZ, 0x3, R7 ;  /* 0x00000003ff077819 */ /* 0x000fc60000011607 */
[----:B------:R-:W-:Y:S01]  /*63d0*/  IMAD.IADD R27, R12, 0x1, -R4 ;  /* 0x000000010c1b7824 */ /* 0x000fe200078e0a04 */
[----:B------:R-:W-:Y:S02]  /*63e0*/  LOP3.LUT R28, R8, R7, RZ, 0x3c, !PT ;  /* 0x00000007081c7212 */ /* 0x000fe400078e3cff */
[----:B------:R-:W-:Y:S02]  /*63f0*/  CS2R R8, SRZ ;  /* 0x0000000000087805 */ /* 0x000fe4000001ff00 */
[----:B------:R-:W-:Y:S02]  /*6400*/  CS2R R6, SRZ ;  /* 0x0000000000067805 */ /* 0x000fe4000001ff00 */
[----:B------:R-:W-:Y:S01]  /*6410*/  CS2R R12, SRZ ;  /* 0x00000000000c7805 */ /* 0x000fe2000001ff00 */
[----:B------:R-:W-:Y:S06]  /*6420*/  @P0 BRA `(.L_x_12616) ;  /* 0x00000000005c0947 */ /* 0x000fec0003800000 */
[----:B------:R-:W-:Y:S01]  /*6430*/  ULDC UR4, c[0x0][0x3f4] ;  /* 0x0000fd0000047ab9 */ /* 0x000fe20000000800 */
[----:B------:R-:W-:Y:S01]  /*6440*/  IMAD.SHL.U32 R9, R154, 0x2, RZ ;  /* 0x000000029a097824 */ /* 0x000fe200078e00ff */
[----:B------:R-:W-:Y:S01]  /*6450*/  ISETP.GE.AND P2, PT, R22, UR4, PT ;  /* 0x0000000416007c0c */ /* 0x000fe2000bf46270 */
[----:B------:R-:W-:Y:S01]  /*6460*/  IMAD.MOV.U32 R6, RZ, RZ, R0 ;  /* 0x000000ffff067224 */ /* 0x000fe200078e0000 */
[----:B------:R-:W-:Y:S01]  /*6470*/  ISETP.GE.AND P3, PT, R154, UR4, PT ;  /* 0x000000049a007c0c */ /* 0x000fe2000bf66270 */
[----:B-1----:R-:W-:Y:S01]  /*6480*/  IMAD.MOV.U32 R7, RZ, RZ, R3 ;  /* 0x000000ffff077224 */ /* 0x002fe200078e0003 */
[----:B------:R-:W-:Y:S01]  /*6490*/  SHF.R.S32.HI R13, RZ, 0x1f, R154 ;  /* 0x0000001fff0d7819 */ /* 0x000fe2000001149a */
[----:B---3--:R-:W-:Y:S01]  /*64a0*/  IMAD.MOV.U32 R15, RZ, RZ, R5 ;  /* 0x000000ffff0f7224 */ /* 0x008fe200078e0005 */
[----:B------:R-:W-:-:S07]  /*64b0*/  CS2R R10, SRZ ;  /* 0x00000000000a7805 */ /* 0x000fce000001ff00 */
[----:B------:R-:W-:Y:S01]  /*64c0*/  @!P2 IMAD.WIDE R20, R22, 0x2, R6 ;  /* 0x000000021614a825 */ /* 0x000fe200078e0206 */
[----:B------:R-:W-:Y:S02]  /*64d0*/  SHF.L.U64.HI R6, R154, 0x1, R13 ;  /* 0x000000019a067819 */ /* 0x000fe4000001020d */
[-C--:B------:R-:W-:Y:S02]  /*64e0*/  @!P3 IADD3 R24, P0, R0, R9.reuse, RZ ;  /* 0x000000090018b210 */ /* 0x080fe40007f1e0ff */
[----:B----4-:R-:W-:Y:S02]  /*64f0*/  @!P3 IADD3 R4, P1, R14, R9, RZ ;  /* 0x000000090e04b210 */ /* 0x010fe40007f3e0ff */
[----:B------:R-:W-:Y:S02]  /*6500*/  CS2R R8, SRZ ;  /* 0x0000000000087805 */ /* 0x000fe4000001ff00 */
[----:B------:R-:W-:Y:S01]  /*6510*/  CS2R R12, SRZ ;  /* 0x00000000000c7805 */ /* 0x000fe2000001ff00 */
[----:B------:R-:W-:Y:S01]  /*6520*/  @!P3 IMAD.X R25, R3, 0x1, R6, P0 ;  /* 0x000000010319b824 */ /* 0x000fe200000e0606 */
[----:B------:R-:W-:-:S02]  /*6530*/  @!P3 IADD3.X R5, R5, R6, RZ, P1, !PT ;  /* 0x000000060505b210 */ /* 0x000fc40000ffe4ff */
[----:B------:R-:W-:Y:S01]  /*6540*/  CS2R R6, SRZ ;  /* 0x0000000000067805 */ /* 0x000fe2000001ff00 */
[----:B------:R-:W-:Y:S01]  /*6550*/  @!P2 IMAD.WIDE R14, R22, 0x2, R14 ;  /* 0x00000002160ea825 */ /* 0x000fe200078e020e */
[----:B------:R0:W5:Y:S04]  /*6560*/  @!P2 LD.E.64 R10, desc[UR56][R20.64] ;  /* 0x00000038140aa980 */ /* 0x000168000c101b00 */
[----:B------:R0:W5:Y:S04]  /*6570*/  @!P2 LD.E.64 R8, desc[UR56][R14.64] ;  /* 0x000000380e08a980 */ /* 0x000168000c101b00 */
[----:B------:R0:W5:Y:S04]  /*6580*/  @!P3 LD.E.64 R12, desc[UR56][R24.64] ;  /* 0x00000038180cb980 */ /* 0x000168000c101b00 */
[----:B------:R0:W5:Y:S02]  /*6590*/  @!P3 LD.E.64 R6, desc[UR56][R4.64] ;  /* 0x000000380406b980 */ /* 0x000164000c101b00 */
.L_x_12616:
[----:B------:R-:W-:Y:S05]  /*65a0*/  BSYNC B1 ;  /* 0x0000000000017941 */ /* 0x000fea0003800000 */
.L_x_12615:
[----:B------:R-:W1:Y:S01]  /*65b0*/  S2R R0, SR_TID.X ;  /* 0x0000000000007919 */ /* 0x000e620000002100 */
[----:B0--3--:R-:W-:Y:S01]  /*65c0*/  SHF.L.U32 R5, R27, 0x1f, RZ ;  /* 0x0000001f1b057819 */ /* 0x009fe200000006ff */
[--C-:B-----5:R-:W-:Y:S01]  /*65d0*/  IMAD.MOV.U32 R15, RZ, RZ, R11.reuse ;  /* 0x000000ffff0f7224 */ /* 0x120fe200078e000b */
[----:B------:R-:W-:Y:S01]  /*65e0*/  LOP3.LUT P1, RZ, R30, 0x4, RZ, 0xc0, !PT ;  /* 0x000000041eff7812 */ /* 0x000fe2000782c0ff */
[----:B------:R-:W-:Y:S01]  /*65f0*/  IMAD.MOV.U32 R32, RZ, RZ, R10 ;  /* 0x000000ffff207224 */ /* 0x000fe200078e000a */
[----:B------:R-:W0:Y:S01]  /*6600*/  SYNCS.PHASECHK.TRANS64.TRYWAIT P0, [R2+URZ+0x30800], R5 ;  /* 0x03080005020075a7 */ /* 0x000e22000800017f */
[----:B------:R-:W-:Y:S01]  /*6610*/  SHF.R.U64 R34, R10, 0x10, R11 ;  /* 0x000000100a227819 */ /* 0x000fe2000000120b */
[----:B------:R-:W-:Y:S01]  /*6620*/  IMAD.MOV.U32 R10, RZ, RZ, R13 ;  /* 0x000000ffff0a7224 */ /* 0x000fe200078e000d */
[----:B------:R-:W-:Y:S01]  /*6630*/  SHF.R.U32.HI R20, RZ, 0x10, R11 ;  /* 0x00000010ff147819 */ /* 0x000fe2000001160b */
[----:B------:R-:W-:Y:S01]  /*6640*/  IMAD.MOV.U32 R11, RZ, RZ, R12 ;  /* 0x000000ffff0b7224 */ /* 0x000fe200078e000c */
[----:B------:R-:W-:Y:S01]  /*6650*/  SHF.R.U64 R21, R12, 0x10, R13 ;  /* 0x000000100c157819 */ /* 0x000fe2000000120d */
[--C-:B------:R-:W-:Y:S01]  /*6660*/  IMAD.MOV.U32 R12, RZ, RZ, R9.reuse ;  /* 0x000000ffff0c7224 */ /* 0x100fe200078e0009 */
[--C-:B------:R-:W-:Y:S01]  /*6670*/  SHF.R.U64 R35, R8, 0x10, R9.reuse ;  /* 0x0000001008237819 */ /* 0x100fe20000001209 */
[----:B------:R-:W-:Y:S01]  /*6680*/  IMAD.MOV.U32 R30, RZ, RZ, R8 ;  /* 0x000000ffff1e7224 */ /* 0x000fe200078e0008 */
[----:B------:R-:W-:Y:S01]  /*6690*/  SHF.R.U32.HI R25, RZ, 0x10, R9 ;  /* 0x00000010ff197819 */ /* 0x000fe20000011609 */
[----:B------:R-:W-:Y:S01]  /*66a0*/  IMAD.MOV.U32 R9, RZ, RZ, R6 ;  /* 0x000000ffff097224 */ /* 0x000fe200078e0006 */
[----:B------:R-:W-:Y:S01]  /*66b0*/  SHF.R.U32.HI R24, RZ, 0x10, R13 ;  /* 0x00000010ff187819 */ /* 0x000fe2000001160d */
[--C-:B----4-:R-:W-:Y:S01]  /*66c0*/  IMAD.MOV.U32 R14, RZ, RZ, R7.reuse ;  /* 0x000000ffff0e7224 */ /* 0x110fe200078e0007 */
[----:B------:R-:W-:Y:S01]  /*66d0*/  VIMNMX R13, R26, 0xc0, PT ;  /* 0x000000c01a0d7848 */ /* 0x000fe20003fe0100 */
[----:B------:R-:W-:Y:S01]  /*66e0*/  BSSY B1, `(.L_x_12617) ;  /* 0x0000016000017945 */ /* 0x000fe20003800000 */
[----:B------:R-:W-:-:S02]  /*66f0*/  SHF.R.U64 R6, R6, 0x10, R7 ;  /* 0x0000001006067819 */ /* 0x000fc40000001207 */
[----:B------:R-:W-:Y:S02]  /*6700*/  PRMT R8, R10, 0x5410, R24 ;  /* 0x000054100a087816 */ /* 0x000fe40000000018 */
[----:B------:R-:W-:Y:S02]  /*6710*/  PRMT R11, R11, 0x5410, R9 ;  /* 0x000054100b0b7816 */ /* 0x000fe40000000009 */
[----:B------:R-:W-:Y:S02]  /*6720*/  SHF.R.U32.HI R7, RZ, 0x10, R7 ;  /* 0x00000010ff077819 */ /* 0x000fe40000011607 */
[----:B------:R-:W-:Y:S02]  /*6730*/  PRMT R32, R32, 0x5410, R15 ;  /* 0x0000541020207816 */ /* 0x000fe4000000000f */
[----:B------:R-:W-:Y:S01]  /*6740*/  PRMT R34, R34, 0x5410, R20 ;  /* 0x0000541022227816 */ /* 0x000fe20000000014 */
[----:B-1----:R-:W-:Y:S01]  /*6750*/  VIADD R3, R0, 0xffffff80 ;  /* 0xffffff8000037836 */ /* 0x002fe20000000000 */
[----:B------:R-:W-:-:S02]  /*6760*/  PRMT R10, R21, 0x7610, R10 ;  /* 0x00007610150a7816 */ /* 0x000fc4000000000a */
[----:B------:R-:W-:Y:S02]  /*6770*/  PRMT R30, R30, 0x5410, R12 ;  /* 0x000054101e1e7816 */ /* 0x000fe4000000000c */
[----:B------:R-:W-:Y:S02]  /*6780*/  SHF.R.S32.HI R0, RZ, 0x1f, R3 ;  /* 0x0000001fff007819 */ /* 0x000fe40000011403 */
[----:B------:R-:W-:Y:S02]  /*6790*/  PRMT R35, R35, 0x5410, R25 ;  /* 0x0000541023237816 */ /* 0x000fe40000000019 */
[----:B------:R-:W-:Y:S02]  /*67a0*/  LEA.HI R0, R0, R3, RZ, 0x5 ;  /* 0x0000000300007211 */ /* 0x000fe400078f28ff */
[----:B------:R-:W-:Y:S02]  /*67b0*/  PRMT R9, R14, 0x7610, R9 ;  /* 0x000076100e097816 */ /* 0x000fe40000000009 */
[----:B------:R-:W-:-:S05]  /*67c0*/  SHF.R.S32.HI R0, RZ, 0x5, R0 ;  /* 0x00000005ff007819 */ /* 0x000fca0000011400 */
[----:B------:R-:W-:-:S05]  /*67d0*/  IMAD R3, R0, 0x200, R28 ;  /* 0x0000020000037824 */ /* 0x000fca00078e021c */
[----:B------:R-:W-:-:S05]  /*67e0*/  LEA R3, R3, R2, 0x1 ;  /* 0x0000000203037211 */ /* 0x000fca00078e08ff */
[C---:B------:R-:W-:Y:S02]  /*67f0*/  VIADD R4, R3.reuse, 0xc400 ;  /* 0x0000c40003047836 */ /* 0x040fe40000000000 */
[----:B------:R-:W-:-:S03]  /*6800*/  VIADD R0, R3, 0xc440 ;  /* 0x0000c44003007836 */ /* 0x000fc60000000000 */
[----:B------:R-:W-:Y:S02]  /*6810*/  @P1 IADD3 R0, R4, -0x40, RZ ;  /* 0xffffffc004001810 */ /* 0x000fe40007ffe0ff */
[----:B------:R-:W-:Y:S01]  /*6820*/  ISETP.GE.AND P1, PT, R18, R13, PT ;  /* 0x0000000d1200720c */ /* 0x000fe20003f26270 */
[----:B0-----:R-:W-:-:S12]  /*6830*/  @!P0 BRA `(.L_x_12618) ;  /* 0x0000011800248947 */ /* 0x001fd80003800000 */
.L_x_12823:
[----:B------:R-:W-:Y:S05]  /*6840*/  BSYNC B1 ;  /* 0x0000000000017941 */ /* 0x000fea0003800000 */
.L_x_12617:
[----:B------:R-:W-:Y:S01]  /*6850*/  BSSY B1, `(.L_x_12619) ;  /* 0x0000057000017945 */ /* 0x000fe20003800000 */
[----:B------:R-:W-:Y:S02]  /*6860*/  PRMT R10, R10, 0x5410, R6 ;  /* 0x000054100a0a7816 */ /* 0x000fe40000000006 */
[----:B------:R-:W-:Y:S01]  /*6870*/  PRMT R9, R9, 0x5410, R7 ;  /* 0x0000541009097816 */ /* 0x000fe20000000007 */
[----:B------:R-:W-:Y:S06]  /*6880*/  @P1 BRA `(.L_x_12620) ;  /* 0x00000004004c1947 */ /* 0x000fec0003800000 */
[----:B0-----:R-:W0:Y:S01]  /*6890*/  LDC R5, c[0x0][0x3f4] ;  /* 0x0000fd00ff057b82 */ /* 0x001e220000000800 */
        /* <DEDUP_REMOVED lines=14> */
[----:B------:R-:W-:Y:S01]  /*6980*/  FMUL.FTZ R4, R4, R21 ;  /* 0x0000001504047220 */ /* 0x000fe20000410000 */
[--C-:B------:R-:W-:Y:S02]  /*6990*/  HADD2.F32 R15, -RZ, R6.reuse.H0_H0 ;  /* 0x20000006ff0f7230 */ /* 0x100fe40000004100 */
[----:B------:R-:W-:Y:S02]  /*69a0*/  HADD2.F32 R20, -RZ, R7.H0_H0 ;  /* 0x20000007ff147230 */ /* 0x000fe40000004100 */
[C---:B------:R-:W-:Y:S01]  /*69b0*/  FFMA.FTZ R28, R12.reuse, R25, R4 ;  /* 0x000000190c1c7223 */ /* 0x040fe20000010004 */
[C---:B------:R-:W-:Y:S01]  /*69c0*/  FMUL.FTZ R31, R5.reuse, R26 ;  /* 0x0000001a051f7220 */ /* 0x040fe20000410000 */
[----:B------:R-:W-:Y:S01]  /*69d0*/  FFMA.FTZ R27, R12, R21, -R27 ;  /* 0x000000150c1b7223 */ /* 0x000fe2000001081b */
        /* <DEDUP_REMOVED lines=22> */
.L_x_12622:
[----:B------:R-:W-:Y:S05]  /*6b40*/  BSYNC B2 ;  /* 0x0000000000027941 */ /* 0x000fea0003800000 */
.L_x_12621:
[----:B------:R-:W-:Y:S05]  /*6b50*/  @P1 BRA `(.L_x_12620) ;  /* 0x0000000000981947 */ /* 0x000fea0003800000 */
[----:B0-----:R-:W0:Y:S01]  /*6b60*/  LDS.128 R4, [R0] ;  /* 0x0000000000047984 */ /* 0x001e220000000c00 */
[--C-:B------:R-:W-:Y:S02]  /*6b70*/  HADD2.F32 R25, -RZ, R11.reuse.H1_H1 ;  /* 0x3000000bff197230 */ /* 0x100fe40000004100 */
[----:B------:R-:W-:Y:S02]  /*6b80*/  HADD2.F32 R21, -RZ, R11.H0_H0 ;  /* 0x2000000bff157230 */ /* 0x000fe40000004100 */
[--C-:B------:R-:W-:Y:S02]  /*6b90*/  HADD2.F32 R24, -RZ, R10.reuse.H0_H0 ;  /* 0x2000000aff187230 */ /* 0x100fe40000004100 */
[----:B------:R-:W-:Y:S02]  /*6ba0*/  HADD2.F32 R26, -RZ, R10.H1_H1 ;  /* 0x3000000aff1a7230 */ /* 0x000fe40000004100 */
        /* <DEDUP_REMOVED lines=16> */
[--C-:B------:R-:W-:Y:S02]  /*6cb0*/  HADD2.F32 R12, -RZ, R9.reuse.H0_H0 ;  /* 0x20000009ff0c7230 */ /* 0x100fe40000004100 */
[--C-:B------:R-:W-:Y:S02]  /*6cc0*/  HADD2.F32 R4, -RZ, R8.reuse.H0_H0 ;  /* 0x20000008ff047230 */ /* 0x100fe40000004100 */
        /* <DEDUP_REMOVED lines=15> */
.L_x_12620:
[----:B------:R-:W-:Y:S05]  /*6dc0*/  BSYNC B1 ;  /* 0x0000000000017941 */ /* 0x000fea0003800000 */
.L_x_12619:
        /* <DEDUP_REMOVED lines=11> */
[--C-:B------:R-:W-:Y:S02]  /*6e80*/  HADD2.F32 R31, -RZ, R35.reuse.H0_H0 ;  /* 0x20000023ff1f7230 */ /* 0x100fe40000004100 */
        /* <DEDUP_REMOVED lines=10> */
[-C--:B------:R-:W-:Y:S01]  /*6f30*/  FMUL.FTZ R20, R31, R5.reuse ;  /* 0x000000051f147220 */ /* 0x080fe20000410000 */
[-C--:B------:R-:W-:Y:S01]  /*6f40*/  FFMA.FTZ R4, R24, R12.reuse, -R21 ;  /* 0x0000000c18047223 */ /* 0x080fe20000010815 */
[----:B------:R-:W-:Y:S01]  /*6f50*/  FFMA.FTZ R25, R26, R12, R25 ;  /* 0x0000000c1a197223 */ /* 0x000fe20000010019 */
[C---:B------:R-:W-:Y:S01]  /*6f60*/  FMUL.FTZ R12, R27.reuse, R5 ;  /* 0x000000051b0c7220 */ /* 0x040fe20000410000 */
[--C-:B------:R-:W-:Y:S02]  /*6f70*/  HADD2.F32 R15, -RZ, R7.reuse.H0_H0 ;  /* 0x20000007ff0f7230 */ /* 0x100fe40000004100 */
        /* <DEDUP_REMOVED lines=19> */
.L_x_12625:
[----:B------:R-:W-:Y:S05]  /*70b0*/  BSYNC B1 ;  /* 0x0000000000017941 */ /* 0x000fea0003800000 */
.L_x_12624:
[----:B------:R-:W-:Y:S05]  /*70c0*/  @P1 BRA `(.L_x_12623) ;  /* 0x0000001000981947 */ /* 0x000fea0003800000 */
[----:B0-----:R-:W0:Y:S01]  /*70d0*/  LDS.128 R4, [R0+0x3000] ;  /* 0x0030000000047984 */ /* 0x001e220000000c00 */
[--C-:B------:R-:W-:Y:S02]  /*70e0*/  HADD2.F32 R21, -RZ, R11.reuse.H1_H1 ;  /* 0x3000000bff157230 */ /* 0x100fe40000004100 */
[--C-:B------:R-:W-:Y:S02]  /*70f0*/  HADD2.F32 R24, -RZ, R10.reuse.H0_H0 ;  /* 0x2000000aff187230 */ /* 0x100fe40000004100 */
[----:B------:R-:W-:Y:S02]  /*7100*/  HADD2.F32 R26, -RZ, R10.H1_H1 ;  /* 0x3000000aff1a7230 */ /* 0x000fe40000004100 */
[----:B------:R-:W-:Y:S02]  /*7110*/  HADD2.F32 R15, -RZ, R11.H0_H0 ;  /* 0x2000000bff0f7230 */ /* 0x000fe40000004100 */
[----:B------:R-:W-:Y:S02]  /*7120*/  HADD2.F32 R25, -RZ, R9.H0_H0 ;  /* 0x20000009ff197230 */ /* 0x000fe40000004100 */
[----:B0-----:R-:W-:-:S02]  /*7130*/  HADD2.F32 R3, -RZ, R4.H0_H0 ;  /* 0x20000004ff037230 */ /* 0x001fc40000004100 */
[----:B------:R-:W-:Y:S02]  /*7140*/  HADD2.F32 R4, -RZ, R4.H1_H1 ;  /* 0x30000004ff047230 */ /* 0x000fe40000004100 */
[--C-:B------:R-:W-:Y:S02]  /*7150*/  HADD2.F32 R10, -RZ, R5.reuse.H0_H0 ;  /* 0x20000005ff0a7230 */ /* 0x100fe40000004100 */
[----:B------:R-:W-:Y:S02]  /*7160*/  HADD2.F32 R5, -RZ, R5.H1_H1 ;  /* 0x30000005ff057230 */ /* 0x000fe40000004100 */
[-C--:B------:R-:W-:Y:S01]  /*7170*/  FMUL.FTZ R14, R21, R4.reuse ;  /* 0x00000004150e7220 */ /* 0x080fe20000410000 */
[C---:B------:R-:W-:Y:S01]  /*7180*/  FMUL.FTZ R20, R15.reuse, R4 ;  /* 0x000000040f147220 */ /* 0x040fe20000410000 */
[----:B------:R-:W-:Y:S02]  /*7190*/  HADD2.F32 R11, -RZ, R6.H0_H0 ;  /* 0x20000006ff0b7230 */ /* 0x000fe40000004100 */
[----:B------:R-:W-:Y:S01]  /*71a0*/  FMUL.FTZ R13, R26, R5 ;  /* 0x000000051a0d7220 */ /* 0x000fe20000410000 */
[----:B------:R-:W-:Y:S01]  /*71b0*/  FFMA.FTZ R4, R15, R3, -R14 ;  /* 0x000000030f047223 */ /* 0x000fe2000001080e */
[----:B------:R-:W-:Y:S01]  /*71c0*/  FMUL.FTZ R15, R24, R5 ;  /* 0x00000005180f7220 */ /* 0x000fe20000410000 */
[----:B------:R-:W-:-:S02]  /*71d0*/  HADD2.F32 R12, -RZ, R7.H0_H0 ;  /* 0x20000007ff0c7230 */ /* 0x000fc40000004100 */
[-C--:B------:R-:W-:Y:S01]  /*71e0*/  FFMA.FTZ R5, R24, R10.reuse, -R13 ;  /* 0x0000000a18057223 */ /* 0x080fe2000001080d */
[----:B------:R-:W-:Y:S02]  /*71f0*/  HADD2.F32 R6, -RZ, R6.H1_H1 ;  /* 0x30000006ff067230 */ /* 0x000fe40000004100 */
[----:B------:R-:W-:Y:S01]  /*7200*/  FFMA.FTZ R3, R21, R3, R20 ;  /* 0x0000000315037223 */ /* 0x000fe20000010014 */
[----:B------:R-:W-:Y:S02]  /*7210*/  HADD2.F32 R7, -RZ, R7.H1_H1 ;  /* 0x30000007ff077230 */ /* 0x000fe40000004100 */
[----:B------:R-:W-:Y:S01]  /*7220*/  FFMA.FTZ R10, R26, R10, R15 ;  /* 0x0000000a1a0a7223 */ /* 0x000fe2000001000f */
[----:B------:R-:W-:Y:S02]  /*7230*/  HADD2.F32 R24, -RZ, R9.H1_H1 ;  /* 0x30000009ff187230 */ /* 0x000fe40000004100 */
[--C-:B------:R-:W-:Y:S01]  /*7240*/  HADD2.F32 R21, -RZ, R8.reuse.H0_H0 ;  /* 0x20000008ff157230 */ /* 0x100fe20000004100 */
[----:B------:R-:W-:Y:S01]  /*7250*/  F2FP.F16.F32.PACK_AB R4, R3, R4 ;  /* 0x000000040304723e */ /* 0x000fe200000000ff */
[----:B------:R-:W-:-:S02]  /*7260*/  HADD2.F32 R20, -RZ, R8.H1_H1 ;  /* 0x30000008ff147230 */ /* 0x000fc40000004100 */
[-C--:B------:R-:W-:Y:S01]  /*7270*/  FMUL.FTZ R8, R25, R6.reuse ;  /* 0x0000000619087220 */ /* 0x080fe20000410000 */
[----:B------:R-:W-:Y:S01]  /*7280*/  FMUL.FTZ R9, R24, R7 ;  /* 0x0000000718097220 */ /* 0x000fe20000410000 */
[C---:B------:R-:W-:Y:S01]  /*7290*/  FMUL.FTZ R14, R21.reuse, R6 ;  /* 0x00000006150e7220 */ /* 0x040fe20000410000 */
[----:B------:R-:W-:Y:S01]  /*72a0*/  F2FP.F16.F32.PACK_AB R5, R10, R5 ;  /* 0x000000050a05723e */ /* 0x000fe200000000ff */
        /* <DEDUP_REMOVED lines=9> */
.L_x_12613:
[----:B------:R-:W-:-:S03]  /*7340*/  UMOV UR4, 0xffffffff ;  /* 0xffffffff00047882 */ /* 0x000fc60000000000 */
[----:B------:R-:W-:Y:S05]  /*7350*/  BRA.DIV UR4, `(.L_x_12626) ;  /* 0x0000010e04707947 */ /* 0x000fea000b800000 */
[----:B------:R0:W1:Y:S04]  /*7360*/  SHFL.IDX PT, R0, R26, RZ, 0x1c1f ;  /* 0x001c1fff1a007589 */ /* 0x00006800000e0000 */
[----:B------:R0:W2:Y:S04]  /*7370*/  SHFL.IDX PT, R3, R25, RZ, 0x1c1f ;  /* 0x001c1fff19037589 */ /* 0x0000a800000e0000 */
[----:B------:R0:W3:Y:S04]  /*7380*/  SHFL.IDX PT, R20, R28, RZ, 0x1c1f ;  /* 0x001c1fff1c147589 */ /* 0x0000e800000e0000 */
[----:B------:R0:W4:Y:S02]  /*7390*/  SHFL.IDX PT, R14, R27, RZ, 0x1c1f ;  /* 0x001c1fff1b0e7589 */ /* 0x00012400000e0000 */
.L_x_12829:
[----:B------:R-:W5:Y:S01]  /*73a0*/  LDL R6, [R1+0x64] ;  /* 0x0000640001067983 */ /* 0x000f620000100800 */
[----:B------:R-:W-:Y:S01]  /*73b0*/  ULDC UR4, c[0x0][0x448] ;  /* 0x0001120000047ab9 */ /* 0x000fe20000000800 */
[----:B------:R-:W-:Y:S01]  /*73c0*/  BSSY B1, `(.L_x_12627) ;  /* 0x000001a000017945 */ /* 0x000fe20003800000 */
[----:B------:R-:W-:Y:S01]  /*73d0*/  IMAD R24, R24, UR4, RZ ;  /* 0x0000000418187c24 */ /* 0x000fe2000f8e02ff */
[----:B------:R-:W-:Y:S02]  /*73e0*/  CS2R R8, SRZ ;  /* 0x0000000000087805 */ /* 0x000fe4000001ff00 */
[----:B------:R-:W-:Y:S02]  /*73f0*/  CS2R R10, SRZ ;  /* 0x00000000000a7805 */ /* 0x000fe4000001ff00 */
[----:B------:R-:W-:Y:S01]  /*7400*/  ISETP.GE.AND P0, PT, R4, R24, PT ;  /* 0x000000180400720c */ /* 0x000fe20003f06270 */
[----:B------:R-:W-:Y:S01]  /*7410*/  IMAD R24, R33, -0xc0, R24 ;  /* 0xffffff4021187824 */ /* 0x000fe200078e0218 */
[----:B-----5:R-:W-:-:S04]  /*7420*/  LEA.HI R5, R6, R6, RZ, 0x1 ;  /* 0x0000000606057211 */ /* 0x020fc800078f08ff */
[----:B------:R-:W-:-:S05]  /*7430*/  LOP3.LUT R5, R5, 0xfffffffe, RZ, 0xc0, !PT ;  /* 0xfffffffe05057812 */ /* 0x000fca00078ec0ff */
[----:B0-----:R-:W-:Y:S01]  /*7440*/  IMAD.IADD R25, R6, 0x1, -R5 ;  /* 0x0000000106197824 */ /* 0x001fe200078e0a05 */
[----:B------:R-:W-:Y:S02]  /*7450*/  CS2R R4, SRZ ;  /* 0x0000000000047805 */ /* 0x000fe4000001ff00 */
[----:B------:R-:W-:Y:S02]  /*7460*/  CS2R R6, SRZ ;  /* 0x0000000000067805 */ /* 0x000fe4000001ff00 */
[----:B------:R-:W-:Y:S01]  /*7470*/  SHF.L.U32 R25, R25, 0x1f, RZ ;  /* 0x0000001f19197819 */ /* 0x000fe200000006ff */
[----:B------:R-:W-:Y:S06]  /*7480*/  @P0 BRA `(.L_x_12628) ;  /* 0x0000000000340947 */ /* 0x000fec0003800000 */
[----:B------:R-:W-:Y:S01]  /*7490*/  ULDC UR4, c[0x0][0x3f4] ;  /* 0x0000fd0000047ab9 */ /* 0x000fe20000000800 */
[C---:B------:R-:W-:Y:S01]  /*74a0*/  IMAD.SHL.U32 R15, R16.reuse, 0x2, RZ ;  /* 0x00000002100f7824 */ /* 0x040fe200078e00ff */
[C---:B------:R-:W-:Y:S02]  /*74b0*/  ISETP.GE.AND P2, PT, R16.reuse, UR4, PT ;  /* 0x0000000410007c0c */ /* 0x040fe4000bf46270 */
[----:B------:R-:W-:Y:S02]  /*74c0*/  SHF.R.S32.HI R5, RZ, 0x1f, R16 ;  /* 0x0000001fff057819 */ /* 0x000fe40000011410 */
[----:B--2---:R-:W-:Y:S02]  /*74d0*/  IADD3 R12, P0, R3, R15, RZ ;  /* 0x0000000f030c7210 */ /* 0x004fe40007f1e0ff */
[----:B------:R-:W-:Y:S02]  /*74e0*/  SHF.L.U64.HI R3, R16, 0x1, R5 ;  /* 0x0000000110037819 */ /* 0x000fe40000010205 */
[----:B------:R-:W-:-:S02]  /*74f0*/  CS2R R4, SRZ ;  /* 0x0000000000047805 */ /* 0x000fc4000001ff00 */
[----:B----4-:R-:W-:Y:S01]  /*7500*/  IADD3 R14, P1, R14, R15, RZ ;  /* 0x0000000f0e0e7210 */ /* 0x010fe20007f3e0ff */
[----:B-1----:R-:W-:-:S04]  /*7510*/  IMAD.X R13, R0, 0x1, R3, P0 ;  /* 0x00000001000d7824 */ /* 0x002fc800000e0603 */
[----:B---3--:R-:W-:Y:S01]  /*7520*/  IMAD.X R15, R20, 0x1, R3, P1 ;  /* 0x00000001140f7824 */ /* 0x008fe200008e0603 */
[----:B------:R-:W-:Y:S07]  /*7530*/  @P2 BRA `(.L_x_12628) ;  /* 0x0000000000082947 */ /* 0x000fee0003800000 */
[----:B------:R0:W5:Y:S04]  /*7540*/  LD.E.128 R4, desc[UR56][R12.64] ;  /* 0x000000380c047980 */ /* 0x000168000c101d00 */
[----:B------:R0:W5:Y:S02]  /*7550*/  LD.E.128 R8, desc[UR56][R14.64] ;  /* 0x000000380e087980 */ /* 0x000164000c101d00 */
.L_x_12628:
[----:B------:R-:W-:Y:S05]  /*7560*/  BSYNC B1 ;  /* 0x0000000000017941 */ /* 0x000fea0003800000 */
.L_x_12627:
[----:B------:R-:W3:Y:S01]  /*7570*/  SYNCS.PHASECHK.TRANS64.TRYWAIT P1, [R2+URZ+0x30800], R25 ;  /* 0x03080019020075a7 */ /* 0x000ee2000802017f */
[----:B0----5:R-:W-:Y:S01]  /*7580*/  MOV R15, R5 ;  /* 0x00000005000f7202 */ /* 0x021fe20000000f00 */
[----:B------:R-:W-:Y:S01]  /*7590*/  IMAD.MOV.U32 R21, RZ, RZ, R4 ;  /* 0x000000ffff157224 */ /* 0x000fe200078e0004 */
[--C-:B--2---:R-:W-:Y:S01]  /*75a0*/  SHF.R.U64 R3, R4, 0x10, R5.reuse ;  /* 0x0000001004037819 */ /* 0x104fe20000001205 */
[----:B------:R-:W-:Y:S01]  /*75b0*/  IMAD.MOV.U32 R13, RZ, RZ, R6 ;  /* 0x000000ffff0d7224 */ /* 0x000fe200078e0006 */
[----:B----4-:R-:W-:Y:S01]  /*75c0*/  SHF.R.U32.HI R14, RZ, 0x10, R5 ;  /* 0x00000010ff0e7819 */ /* 0x010fe20000011605 */
[----:B------:R-:W-:Y:S01]  /*75d0*/  IMAD.MOV.U32 R4, RZ, RZ, R8 ;  /* 0x000000ffff047224 */ /* 0x000fe200078e0008 */
[----:B------:R-:W-:Y:S01]  /*75e0*/  PRMT R15, R15, 0x5410, R3 ;  /* 0x000054100f0f7816 */ /* 0x000fe20000000003 */
[----:B------:R-:W-:Y:S01]  /*75f0*/  IMAD.MOV.U32 R5, RZ, RZ, R10 ;  /* 0x000000ffff057224 */ /* 0x000fe200078e000a */
[--C-:B------:R-:W-:Y:S01]  /*7600*/  SHF.R.U64 R12, R6, 0x10, R7.reuse ;  /* 0x00000010060c7819 */ /* 0x100fe20000001207 */
[----:B-1----:R-:W-:Y:S01]  /*7610*/  IMAD.MOV.U32 R0, RZ, RZ, R7 ;  /* 0x000000ffff007224 */ /* 0x002fe200078e0007 */
[----:B------:R-:W-:Y:S01]  /*7620*/  VIMNMX R3, R24, 0xc0, PT ;  /* 0x000000c018037848 */ /* 0x000fe20003fe0100 */
[--C-:B---3--:R-:W-:Y:S01]  /*7630*/  IMAD.MOV.U32 R20, RZ, RZ, R9.reuse ;  /* 0x000000ffff147224 */ /* 0x108fe200078e0009 */
[----:B------:R-:W-:Y:S01]  /*7640*/  SHF.R.U64 R8, R8, 0x10, R9 ;  /* 0x0000001008087819 */ /* 0x000fe20000001209 */
[--C-:B------:R-:W-:Y:S01]  /*7650*/  IMAD.MOV.U32 R6, RZ, RZ, R11.reuse ;  /* 0x000000ffff067224 */ /* 0x100fe200078e000b */
[----:B------:R-:W-:Y:S01]  /*7660*/  SHF.R.U64 R10, R10, 0x10, R11 ;  /* 0x000000100a0a7819 */ /* 0x000fe2000000120b */
[----:B------:R-:W0:Y:S01]  /*7670*/  LDC R27, c[0x0][0x3f4] ;  /* 0x0000fd00ff1b7b82 */ /* 0x000e220000000800 */
[----:B------:R-:W-:Y:S01]  /*7680*/  IADD3 R26, R18, 0x60, RZ ;  /* 0x00000060121a7810 */ /* 0x000fe20007ffe0ff */
[----:B------:R-:W-:Y:S01]  /*7690*/  BSSY B1, `(.L_x_12629) ;  /* 0x0000010000017945 */ /* 0x000fe20003800000 */
[----:B------:R-:W-:-:S02]  /*76a0*/  SHF.R.U32.HI R7, RZ, 0x10, R7 ;  /* 0x00000010ff077819 */ /* 0x000fc40000011607 */
[----:B------:R-:W-:Y:S02]  /*76b0*/  SHF.R.U32.HI R9, RZ, 0x10, R9 ;  /* 0x00000010ff097819 */ /* 0x000fe40000011609 */
[----:B------:R-:W-:Y:S02]  /*76c0*/  SHF.R.U32.HI R11, RZ, 0x10, R11 ;  /* 0x00000010ff0b7819 */ /* 0x000fe4000001160b */
[----:B------:R-:W-:Y:S02]  /*76d0*/  PRMT R21, R21, 0x5410, R4 ;  /* 0x0000541015157816 */ /* 0x000fe40000000004 */
[----:B------:R-:W-:Y:S02]  /*76e0*/  PRMT R0, R7, 0x5410, R0 ;  /* 0x0000541007007816 */ /* 0x000fe40000000000 */
[----:B------:R-:W-:Y:S02]  /*76f0*/  PRMT R20, R20, 0x5410, R8 ;  /* 0x0000541014147816 */ /* 0x000fe40000000008 */
[----:B------:R-:W-:-:S02]  /*7700*/  PRMT R14, R14, 0x5410, R9 ;  /* 0x000054100e0e7816 */ /* 0x000fc40000000009 */
[----:B------:R-:W-:Y:S02]  /*7710*/  PRMT R13, R13, 0x5410, R5 ;  /* 0x000054100d0d7816 */ /* 0x000fe40000000005 */
[----:B------:R-:W-:Y:S02]  /*7720*/  PRMT R12, R12, 0x5410, R10 ;  /* 0x000054100c0c7816 */ /* 0x000fe4000000000a */
[C---:B0-----:R-:W-:Y:S01]  /*7730*/  ISETP.GE.AND P0, PT, R16.reuse, R27, PT ;  /* 0x0000001b1000720c */ /* 0x041fe20003f06270 */
[----:B------:R-:W-:-:S03]  /*7740*/  IMAD.IADD R4, R16, 0x1, R27 ;  /* 0x0000000110047824 */ /* 0x000fc600078e021b */
[-C--:B------:R-:W-:Y:S02]  /*7750*/  ISETP.GE.OR P2, PT, R18, R3.reuse, P0 ;  /* 0x000000031200720c */ /* 0x080fe40000746670 */
[----:B------:R-:W-:Y:S02]  /*7760*/  ISETP.GE.OR P0, PT, R26, R3, P0 ;  /* 0x000000031a00720c */ /* 0x000fe40000706670 */
[----:B------:R-:W-:Y:S01]  /*7770*/  PRMT R3, R6, 0x5410, R11 ;  /* 0x0000541006037816 */ /* 0x000fe2000000000b */
[----:B------:R-:W-:Y:S10]  /*7780*/  @!P1 BRA `(.L_x_12630) ;  /* 0x0000010800d49947 */ /* 0x000ff40003800000 */
.L_x_12830:
[----:B------:R-:W-:Y:S05]  /*7790*/  BSYNC B1 ;  /* 0x0000000000017941 */ /* 0x000fea0003800000 */
.L_x_12629:
[----:B------:R-:W-:Y:S01]  /*77a0*/  BSSY B1, `(.L_x_12631) ;  /* 0x000005f000017945 */ /* 0x000fe20003800000 */
[----:B------:R-:W-:-:S03]  /*77b0*/  LOP3.LUT R24, R4, 0x38, RZ, 0xc0, !PT ;  /* 0x0000003804187812 */ /* 0x000fc600078ec0ff */
[----:B------:R-:W-:Y:S05]  /*77c0*/  @P2 BRA `(.L_x_12632) ;  /* 0x0000000400702947 */ /* 0x000fea0003800000 */
[----:B------:R-:W2:Y:S01]  /*77d0*/  LDL R6, [R1+0x34] ;  /* 0x0000340001067983 */ /* 0x000ea20000100800 */
[----:B------:R-:W1:Y:S02]  /*77e0*/  S2R R5, SR_TID.X ;  /* 0x0000000000057919 */ /* 0x000e640000002100 */
[----:B-1----:R-:W-:-:S05]  /*77f0*/  VIADD R5, R5, 0xffffff80 ;  /* 0xffffff8005057836 */ /* 0x002fca0000000000 */
[----:B------:R-:W-:-:S04]  /*7800*/  SHF.R.S32.HI R10, RZ, 0x1f, R5 ;  /* 0x0000001fff0a7819 */ /* 0x000fc80000011405 */
[----:B------:R-:W-:-:S04]  /*7810*/  LEA.HI R10, R10, R5, RZ, 0x5 ;  /* 0x000000050a0a7211 */ /* 0x000fc800078f28ff */
[----:B------:R-:W-:Y:S01]  /*7820*/  SHF.R.S32.HI R10, RZ, 0x5, R10 ;  /* 0x00000005ff0a7819 */ /* 0x000fe2000001140a */
[--C-:B------:R-:W-:Y:S02]  /*7830*/  HADD2.F32 R34, -RZ, R21.reuse.H0_H0 ;  /* 0x20000015ff227230 */ /* 0x100fe40000004100 */
[----:B------:R-:W-:Y:S02]  /*7840*/  HADD2.F32 R36, -RZ, R21.H1_H1 ;  /* 0x30000015ff247230 */ /* 0x000fe40000004100 */
[----:B------:R-:W-:Y:S02]  /*7850*/  HADD2.F32 R37, -RZ, R20.H1_H1 ;  /* 0x30000014ff257230 */ /* 0x000fe40000004100 */
[----:B------:R-:W-:Y:S02]  /*7860*/  HADD2.F32 R35, -RZ, R15.H1_H1 ;  /* 0x3000000fff237230 */ /* 0x000fe40000004100 */
[----:B--2---:R-:W-:-:S05]  /*7870*/  IMAD.SHL.U32 R4, R6, 0x40, RZ ;  /* 0x0000004006047824 */ /* 0x004fca00078e00ff */
[----:B------:R-:W-:-:S04]  /*7880*/  LOP3.LUT R7, R4, 0x1c0, RZ, 0xc0, !PT ;  /* 0x000001c004077812 */ /* 0x000fc800078ec0ff */
[--C-:B------:R-:W-:Y:S02]  /*7890*/  SHF.R.U32.HI R9, RZ, 0x3, R7.reuse ;  /* 0x00000003ff097819 */ /* 0x100fe40000011607 */
[----:B------:R-:W-:Y:S02]  /*78a0*/  LOP3.LUT R4, R7, 0x38, R16, 0xf8, !PT ;  /* 0x0000003807047812 */ /* 0x000fe400078ef810 */
[----:B------:R-:W-:Y:S02]  /*78b0*/  LOP3.LUT R8, R9, R24, R7, 0x1e, !PT ;  /* 0x0000001809087212 */ /* 0x000fe400078e1e07 */
[----:B------:R-:W-:-:S03]  /*78c0*/  LOP3.LUT R4, R4, R9, RZ, 0x3c, !PT ;  /* 0x0000000904047212 */ /* 0x000fc600078e3cff */
[C---:B------:R-:W-:Y:S02]  /*78d0*/  IMAD R9, R10.reuse, 0x200, R8 ;  /* 0x000002000a097824 */ /* 0x040fe400078e0208 */
[----:B------:R-:W-:-:S03]  /*78e0*/  IMAD R5, R10, 0x200, R4 ;  /* 0x000002000a057824 */ /* 0x000fc600078e0204 */
[----:B------:R-:W-:Y:S01]  /*78f0*/  LEA R44, R9, R2, 0x1 ;  /* 0x00000002092c7211 */ /* 0x000fe200078e08ff */
[----:B------:R-:W-:-:S04]  /*7900*/  IMAD R43, R5, 0x2, R2 ;  /* 0x00000002052b7824 */ /* 0x000fc800078e0202 */
[----:B------:R-:W1:Y:S04]  /*7910*/  LDS.128 R8, [R44+0xc400] ;  /* 0x00c400002c087984 */ /* 0x000e680000000c00 */
[----:B------:R-:W0:Y:S01]  /*7920*/  LDS.128 R4, [R43+0xc400] ;  /* 0x00c400002b047984 */ /* 0x000e220000000c00 */
[--C-:B-1----:R-:W-:Y:S02]  /*7930*/  HADD2.F32 R30, -RZ, R8.reuse.H0_H0 ;  /* 0x20000008ff1e7230 */ /* 0x102fe40000004100 */
[----:B------:R-:W-:Y:S02]  /*7940*/  HADD2.F32 R8, -RZ, R8.H1_H1 ;  /* 0x30000008ff087230 */ /* 0x000fe40000004100 */
[--C-:B0-----:R-:W-:Y:S02]  /*7950*/  HADD2.F32 R25, -RZ, R4.reuse.H0_H0 ;  /* 0x20000004ff197230 */ /* 0x101fe40000004100 */
[C---:B------:R-:W-:Y:S01]  /*7960*/  FMUL.FTZ R38, R30.reuse, R36 ;  /* 0x000000241e267220 */ /* 0x040fe20000410000 */
[----:B------:R-:W-:Y:S01]  /*7970*/  FMUL.FTZ R40, R30, R34 ;  /* 0x000000221e287220 */ /* 0x000fe20000410000 */
[----:B------:R-:W-:-:S02]  /*7980*/  HADD2.F32 R4, -RZ, R4.H1_H1 ;  /* 0x30000004ff047230 */ /* 0x000fc40000004100 */
[C---:B------:R-:W-:Y:S01]  /*7990*/  FMUL.FTZ R39, R8.reuse, R37 ;  /* 0x0000002508277220 */ /* 0x040fe20000410000 */
[----:B------:R-:W-:Y:S02]  /*79a0*/  HADD2.F32 R31, -RZ, R9.H0_H0 ;  /* 0x20000009ff1f7230 */ /* 0x000fe40000004100 */
[C---:B------:R-:W-:Y:S01]  /*79b0*/  FFMA.FTZ R38, R25.reuse, R34, -R38 ;  /* 0x0000002219267223 */ /* 0x040fe20000010826 */
[----:B------:R-:W-:Y:S02]  /*79c0*/  HADD2.F32 R30, -RZ, R20.H0_H0 ;  /* 0x20000014ff1e7230 */ /* 0x000fe40000004100 */
[----:B------:R-:W-:Y:S01]  /*79d0*/  FFMA.FTZ R40, R25, R36, R40 ;  /* 0x0000002419287223 */ /* 0x000fe20000010028 */
[----:B------:R-:W-:Y:S02]  /*79e0*/  HADD2.F32 R25, -RZ, R15.H0_H0 ;  /* 0x2000000fff197230 */ /* 0x000fe40000004100 */
[----:B------:R-:W-:Y:S01]  /*79f0*/  FMUL.FTZ R41, R8, R35 ;  /* 0x0000002308297220 */ /* 0x000fe20000410000 */
[----:B------:R-:W-:-:S02]  /*7a00*/  HADD2.F32 R26, -RZ, R5.H0_H0 ;  /* 0x20000005ff1a7230 */ /* 0x000fc40000004100 */
[C---:B------:R-:W-:Y:S01]  /*7a10*/  FFMA.FTZ R39, R4.reuse, R35, -R39 ;  /* 0x0000002304277223 */ /* 0x040fe20000010827 */
[C---:B------:R-:W-:Y:S01]  /*7a20*/  FMUL.FTZ R35, R31.reuse, R30 ;  /* 0x0000001e1f237220 */ /* 0x040fe20000410000 */
[----:B------:R-:W-:Y:S02]  /*7a30*/  HADD2.F32 R9, -RZ, R9.H1_H1 ;  /* 0x30000009ff097230 */ /* 0x000fe40000004100 */
[----:B------:R-:W-:Y:S01]  /*7a40*/  FMUL.FTZ R31, R31, R25 ;  /* 0x000000191f1f7220 */ /* 0x000fe20000410000 */
[--C-:B------:R-:W-:Y:S02]  /*7a50*/  HADD2.F32 R34, -RZ, R14.reuse.H1_H1 ;  /* 0x3000000eff227230 */ /* 0x100fe40000004100 */
[----:B------:R-:W-:Y:S01]  /*7a60*/  FFMA.FTZ R41, R4, R37, R41 ;  /* 0x0000002504297223 */ /* 0x000fe20000010029 */
[----:B------:R-:W-:Y:S02]  /*7a70*/  HADD2.F32 R4, -RZ, R14.H0_H0 ;  /* 0x2000000eff047230 */ /* 0x000fe40000004100 */
[----:B------:R-:W-:Y:S01]  /*7a80*/  FFMA.FTZ R35, R26, R25, -R35 ;  /* 0x000000191a237223 */ /* 0x000fe20000010823 */
[----:B------:R-:W-:-:S02]  /*7a90*/  HADD2.F32 R5, -RZ, R5.H1_H1 ;  /* 0x30000005ff057230 */ /* 0x000fc40000004100 */
[----:B------:R-:W-:Y:S01]  /*7aa0*/  FFMA.FTZ R26, R26, R30, R31 ;  /* 0x0000001e1a1a7223 */ /* 0x000fe2000001001f */
[--C-:B------:R-:W-:Y:S02]  /*7ab0*/  HADD2.F32 R32, -RZ, R10.reuse.H0_H0 ;  /* 0x2000000aff207230 */ /* 0x100fe40000004100 */
[C---:B------:R-:W-:Y:S01]  /*7ac0*/  FMUL.FTZ R30, R9.reuse, R34 ;  /* 0x00000022091e7220 */ /* 0x040fe20000410000 */
[--C-:B------:R-:W-:Y:S02]  /*7ad0*/  HADD2.F32 R8, -RZ, R13.reuse.H0_H0 ;  /* 0x2000000dff087230 */ /* 0x100fe40000004100 */
[----:B------:R-:W-:Y:S01]  /*7ae0*/  FMUL.FTZ R36, R9, R4 ;  /* 0x0000000409247220 */ /* 0x000fe20000410000 */
[----:B------:R-:W-:Y:S02]  /*7af0*/  HADD2.F32 R25, -RZ, R13.H1_H1 ;  /* 0x3000000dff197230 */ /* 0x000fe40000004100 */
[----:B------:R-:W-:Y:S02]  /*7b00*/  HADD2.F32 R10, -RZ, R10.H1_H1 ;  /* 0x3000000aff0a7230 */ /* 0x000fe40000004100 */
[----:B------:R-:W-:-:S02]  /*7b10*/  HADD2.F32 R31, -RZ, R12.H1_H1 ;  /* 0x3000000cff1f7230 */ /* 0x000fc40000004100 */
[C---:B------:R-:W-:Y:S01]  /*7b20*/  FFMA.FTZ R30, R5.reuse, R4, -R30 ;  /* 0x00000004051e7223 */ /* 0x040fe2000001081e */
[--C-:B------:R-:W-:Y:S02]  /*7b30*/  HADD2.F32 R27, -RZ, R6.reuse.H0_H0 ;  /* 0x20000006ff1b7230 */ /* 0x100fe40000004100 */
[C---:B------:R-:W-:Y:S01]  /*7b40*/  FMUL.FTZ R4, R32.reuse, R25 ;  /* 0x0000001920047220 */ /* 0x040fe20000410000 */
[----:B------:R-:W-:Y:S02]  /*7b50*/  HADD2.F32 R6, -RZ, R6.H1_H1 ;  /* 0x30000006ff067230 */ /* 0x000fe40000004100 */
[----:B------:R-:W-:Y:S01]  /*7b60*/  FMUL.FTZ R42, R32, R8 ;  /* 0x00000008202a7220 */ /* 0x000fe20000410000 */
[----:B------:R-:W-:Y:S02]  /*7b70*/  HADD2.F32 R9, -RZ, R12.H0_H0 ;  /* 0x2000000cff097230 */ /* 0x000fe40000004100 */
[----:B------:R-:W-:Y:S01]  /*7b80*/  FFMA.FTZ R37, R5, R34, R36 ;  /* 0x0000002205257223 */ /* 0x000fe20000010024 */
[----:B------:R-:W-:Y:S01]  /*7b90*/  FMUL.FTZ R5, R10, R31 ;  /* 0x0000001f0a057220 */ /* 0x000fe20000410000 */
[C---:B------:R-:W-:Y:S01]  /*7ba0*/  FFMA.FTZ R32, R27.reuse, R8, -R4 ;  /* 0x000000081b207223 */ /* 0x040fe20000010804 */
[----:B------:R-:W-:Y:S01]  /*7bb0*/  FFMA.FTZ R42, R27, R25, R42 ;  /* 0x000000191b2a7223 */ /* 0x000fe2000001002a */
[----:B------:R-:W-:-:S02]  /*7bc0*/  HADD2.F32 R33, -RZ, R11.H0_H0 ;  /* 0x2000000bff217230 */ /* 0x000fc40000004100 */
[-C--:B------:R-:W-:Y:S01]  /*7bd0*/  FMUL.FTZ R27, R10, R9.reuse ;  /* 0x000000090a1b7220 */ /* 0x080fe20000410000 */
[----:B------:R-:W-:Y:S01]  /*7be0*/  FFMA.FTZ R25, R6, R9, -R5 ;  /* 0x0000000906197223 */ /* 0x000fe20000010805 */
[----:B------:R-:W-:Y:S02]  /*7bf0*/  HADD2.F32 R11, -RZ, R11.H1_H1 ;  /* 0x3000000bff0b7230 */ /* 0x000fe40000004100 */
[--C-:B------:R-:W-:Y:S02]  /*7c00*/  HADD2.F32 R5, -RZ, R3.reuse.H0_H0 ;  /* 0x20000003ff057230 */ /* 0x100fe40000004100 */
[----:B------:R-:W-:Y:S02]  /*7c10*/  HADD2.F32 R10, -RZ, R3.H1_H1 ;  /* 0x30000003ff0a7230 */ /* 0x000fe40000004100 */
[--C-:B------:R-:W-:Y:S02]  /*7c20*/  HADD2.F32 R4, -RZ, R0.reuse.H1_H1 ;  /* 0x30000000ff047230 */ /* 0x100fe40000004100 */
[----:B------:R-:W-:-:S02]  /*7c30*/  HADD2.F32 R8, -RZ, R0.H0_H0 ;  /* 0x20000000ff087230 */ /* 0x000fc40000004100 */
[--C-:B------:R-:W-:Y:S02]  /*7c40*/  HADD2.F32 R28, -RZ, R7.reuse.H0_H0 ;  /* 0x20000007ff1c7230 */ /* 0x100fe40000004100 */
[----:B------:R-:W-:Y:S01]  /*7c50*/  FFMA.FTZ R27, R6, R31, R27 ;  /* 0x0000001f061b7223 */ /* 0x000fe2000001001b */
[----:B------:R-:W-:Y:S02]  /*7c60*/  HADD2.F32 R7, -RZ, R7.H1_H1 ;  /* 0x30000007ff077230 */ /* 0x000fe40000004100 */
[-C--:B------:R-:W-:Y:S01]  /*7c70*/  FMUL.FTZ R9, R33, R5.reuse ;  /* 0x0000000521097220 */ /* 0x080fe20000410000 */
[----:B------:R-:W-:Y:S01]  /*7c80*/  FMUL.FTZ R34, R11, R10 ;  /* 0x0000000a0b227220 */ /* 0x000fe20000410000 */
        /* <DEDUP_REMOVED lines=14> */
[----:B------:R1:W-:Y:S04]  /*7d70*/  STS.128 [R43+0xc400], R4 ;  /* 0x00c400042b007388 */ /* 0x0003e80000000c00 */
[----:B------:R1:W-:Y:S02]  /*7d80*/  STS.128 [R44+0xc400], R8 ;  /* 0x00c400082c007388 */ /* 0x0003e40000000c00 */
.L_x_12632:
[----:B------:R-:W-:Y:S05]  /*7d90*/  BSYNC B1 ;  /* 0x0000000000017941 */ /* 0x000fea0003800000 */
.L_x_12631:
[----:B------:R-:W-:Y:S05]  /*7da0*/  @P0 BRA `(.L_x_12623) ;  /* 0x0000000400600947 */ /* 0x000fea0003800000 */
[----:B-1----:R-:W2:Y:S01]  /*7db0*/  LDL R8, [R1+0x48] ;  /* 0x0000480001087983 */ /* 0x002ea20000100800 */
[C---:B------:R-:W-:Y:S02]  /*7dc0*/  VIADD R4, R18.reuse, 0x60 ;  /* 0x0000006012047836 */ /* 0x040fe40000000000 */
[----:B------:R-:W-:Y:S01]  /*7dd0*/  VIADD R5, R18, 0x60 ;  /* 0x0000006012057836 */ /* 0x000fe20000000000 */
[----:B------:R-:W3:Y:S01]  /*7de0*/  LDL R43, [R1+0x70] ;  /* 0x00007000012b7983 */ /* 0x000ee20000100800 */
[----:B------:R-:W-:Y:S02]  /*7df0*/  IMAD.SHL.U32 R4, R4, 0x40, RZ ;  /* 0x0000004004047824 */ /* 0x000fe400078e00ff */
[----:B------:R-:W-:-:S03]  /*7e00*/  IMAD.SHL.U32 R5, R5, 0x40, RZ ;  /* 0x0000004005057824 */ /* 0x000fc600078e00ff */
[----:B------:R-:W-:Y:S02]  /*7e10*/  LOP3.LUT R4, R4, 0x1c0, RZ, 0xc0, !PT ;  /* 0x000001c004047812 */ /* 0x000fe400078ec0ff */
[----:B------:R-:W-:Y:S02]  /*7e20*/  LOP3.LUT R5, R5, 0x1c0, RZ, 0xc0, !PT ;  /* 0x000001c005057812 */ /* 0x000fe400078ec0ff */
[----:B------:R-:W-:-:S04]  /*7e30*/  SHF.R.U32.HI R4, RZ, 0x3, R4 ;  /* 0x00000003ff047819 */ /* 0x000fc80000011604 */
[----:B------:R-:W-:Y:S01]  /*7e40*/  LOP3.LUT R24, R4, R24, R5, 0x1e, !PT ;  /* 0x0000001804187212 */ /* 0x000fe200078e1e05 */
[--C-:B------:R-:W-:Y:S02]  /*7e50*/  HADD2.F32 R33, -RZ, R21.reuse.H0_H0 ;  /* 0x20000015ff217230 */ /* 0x100fe40000004100 */
[----:B------:R-:W-:Y:S02]  /*7e60*/  HADD2.F32 R35, -RZ, R21.H1_H1 ;  /* 0x30000015ff237230 */ /* 0x000fe40000004100 */
[--C-:B------:R-:W-:Y:S02]  /*7e70*/  HADD2.F32 R40, -RZ, R20.reuse.H1_H1 ;  /* 0x30000014ff287230 */ /* 0x100fe40000004100 */
[--C-:B------:R-:W-:Y:S02]  /*7e80*/  HADD2.F32 R38, -RZ, R15.reuse.H1_H1 ;  /* 0x3000000fff267230 */ /* 0x100fe40000004100 */
[----:B------:R-:W-:Y:S02]  /*7e90*/  HADD2.F32 R42, -RZ, R20.H0_H0 ;  /* 0x20000014ff2a7230 */ /* 0x000fe40000004100 */
[----:B------:R-:W-:-:S02]  /*7ea0*/  HADD2.F32 R20, -RZ, R15.H0_H0 ;  /* 0x2000000fff147230 */ /* 0x000fc40000004100 */
[----:B------:R-:W-:Y:S02]  /*7eb0*/  HADD2.F32 R39, -RZ, R14.H1_H1 ;  /* 0x3000000eff277230 */ /* 0x000fe40000004100 */
[--C-:B------:R-:W-:Y:S02]  /*7ec0*/  HADD2.F32 R37, -RZ, R13.reuse.H0_H0 ;  /* 0x2000000dff257230 */ /* 0x100fe40000004100 */
[----:B------:R-:W-:Y:S02]  /*7ed0*/  HADD2.F32 R41, -RZ, R13.H1_H1 ;  /* 0x3000000dff297230 */ /* 0x000fe40000004100 */
[----:B--2---:R-:W-:-:S04]  /*7ee0*/  IMAD.IADD R9, R8, 0x1, R24 ;  /* 0x0000000108097824 */ /* 0x004fc800078e0218 */
[----:B------:R-:W-:Y:S01]  /*7ef0*/  IMAD R24, R9, 0x2, R2 ;  /* 0x0000000209187824 */ /* 0x000fe200078e0202 */
[----:B---3--:R-:W0:Y:S04]  /*7f00*/  LDS.128 R4, [R43+0xc400] ;  /* 0x00c400002b047984 */ /* 0x008e280000000c00 */
[----:B------:R-:W1:Y:S01]  /*7f10*/  LDS.128 R8, [R24+0xc400] ;  /* 0x00c4000018087984 */ /* 0x000e620000000c00 */
[----:B0-----:R-:W-:Y:S02]  /*7f20*/  HADD2.F32 R25, -RZ, R4.H0_H0 ;  /* 0x20000004ff197230 */ /* 0x001fe40000004100 */
[--C-:B-1----:R-:W-:Y:S02]  /*7f30*/  HADD2.F32 R21, -RZ, R8.reuse.H0_H0 ;  /* 0x20000008ff157230 */ /* 0x102fe40000004100 */
[----:B------:R-:W-:-:S03]  /*7f40*/  HADD2.F32 R8, -RZ, R8.H1_H1 ;  /* 0x30000008ff087230 */ /* 0x000fc60000004100 */
[-C--:B------:R-:W-:Y:S01]  /*7f50*/  FMUL.FTZ R36, R33, R21.reuse ;  /* 0x0000001521247220 */ /* 0x080fe20000410000 */
[--C-:B------:R-:W-:Y:S02]  /*7f60*/  HADD2.F32 R30, -RZ, R9.reuse.H0_H0 ;  /* 0x20000009ff1e7230 */ /* 0x100fe40000004100 */
[C---:B------:R-:W-:Y:S01]  /*7f70*/  FMUL.FTZ R34, R35.reuse, R21 ;  /* 0x0000001523227220 */ /* 0x040fe20000410000 */
[----:B------:R-:W-:Y:S02]  /*7f80*/  HADD2.F32 R4, -RZ, R4.H1_H1 ;  /* 0x30000004ff047230 */ /* 0x000fe40000004100 */
[----:B------:R-:W-:Y:S01]  /*7f90*/  FFMA.FTZ R36, R35, R25, R36 ;  /* 0x0000001923247223 */ /* 0x000fe20000010024 */
[----:B------:R-:W-:Y:S02]  /*7fa0*/  HADD2.F32 R9, -RZ, R9.H1_H1 ;  /* 0x30000009ff097230 */ /* 0x000fe40000004100 */
[-C--:B------:R-:W-:Y:S01]  /*7fb0*/  FMUL.FTZ R21, R40, R8.reuse ;  /* 0x0000000828157220 */ /* 0x080fe20000410000 */
[----:B------:R-:W-:Y:S01]  /*7fc0*/  FMUL.FTZ R15, R38, R8 ;  /* 0x00000008260f7220 */ /* 0x000fe20000410000 */
[----:B------:R-:W-:-:S02]  /*7fd0*/  HADD2.F32 R35, -RZ, R14.H0_H0 ;  /* 0x2000000eff237230 */ /* 0x000fc40000004100 */
[----:B------:R-:W-:Y:S01]  /*7fe0*/  FFMA.FTZ R34, R33, R25, -R34 ;  /* 0x0000001921227223 */ /* 0x000fe20000010822 */
[--C-:B------:R-:W-:Y:S02]  /*7ff0*/  HADD2.F32 R26, -RZ, R5.reuse.H0_H0 ;  /* 0x20000005ff1a7230 */ /* 0x100fe40000004100 */
[-C--:B------:R-:W-:Y:S01]  /*8000*/  FMUL.FTZ R25, R42, R30.reuse ;  /* 0x0000001e2a197220 */ /* 0x080fe20000410000 */
[----:B------:R-:W-:Y:S01]  /*8010*/  FMUL.FTZ R33, R20, R30 ;  /* 0x0000001e14217220 */ /* 0x000fe20000410000 */
[----:B------:R-:W-:Y:S02]  /*8020*/  HADD2.F32 R5, -RZ, R5.H1_H1 ;  /* 0x30000005ff057230 */ /* 0x000fe40000004100 */
[-C--:B------:R-:W-:Y:S01]  /*8030*/  FFMA.FTZ R21, R38, R4.reuse, -R21 ;  /* 0x0000000426157223 */ /* 0x080fe20000010815 */
[--C-:B------:R-:W-:Y:S02]  /*8040*/  HADD2.F32 R31, -RZ, R10.reuse.H0_H0 ;  /* 0x2000000aff1f7230 */ /* 0x100fe40000004100 */
[----:B------:R-:W-:Y:S01]  /*8050*/  FFMA.FTZ R15, R40, R4, R15 ;  /* 0x00000004280f7223 */ /* 0x000fe2000001000f */
[----:B------:R-:W-:-:S02]  /*8060*/  HADD2.F32 R10, -RZ, R10.H1_H1 ;  /* 0x3000000aff0a7230 */ /* 0x000fc40000004100 */
[-C--:B------:R-:W-:Y:S01]  /*8070*/  FMUL.FTZ R4, R39, R9.reuse ;  /* 0x0000000927047220 */ /* 0x080fe20000410000 */
[C---:B------:R-:W-:Y:S01]  /*8080*/  FMUL.FTZ R8, R35.reuse, R9 ;  /* 0x0000000923087220 */ /* 0x040fe20000410000 */
[----:B------:R-:W-:Y:S02]  /*8090*/  HADD2.F32 R30, -RZ, R12.H1_H1 ;  /* 0x3000000cff1e7230 */ /* 0x000fe40000004100 */
[-C--:B------:R-:W-:Y:S01]  /*80a0*/  FFMA.FTZ R25, R20, R26.reuse, -R25 ;  /* 0x0000001a14197223 */ /* 0x080fe20000010819 */
[----:B------:R-:W-:Y:S01]  /*80b0*/  FFMA.FTZ R33, R42, R26, R33 ;  /* 0x0000001a2a217223 */ /* 0x000fe20000010021 */
[----:B------:R-:W-:Y:S02]  /*80c0*/  HADD2.F32 R27, -RZ, R6.H0_H0 ;  /* 0x20000006ff1b7230 */ /* 0x000fe40000004100 */
[-C--:B------:R-:W-:Y:S01]  /*80d0*/  FFMA.FTZ R14, R35, R5.reuse, -R4 ;  /* 0x00000005230e7223 */ /* 0x080fe20000010804 */
[----:B------:R-:W-:Y:S02]  /*80e0*/  HADD2.F32 R26, -RZ, R12.H0_H0 ;  /* 0x2000000cff1a7230 */ /* 0x000fe40000004100 */
[----:B------:R-:W-:Y:S01]  /*80f0*/  FFMA.FTZ R12, R39, R5, R8 ;  /* 0x00000005270c7223 */ /* 0x000fe20000010008 */
[----:B------:R-:W-:-:S02]  /*8100*/  HADD2.F32 R6, -RZ, R6.H1_H1 ;  /* 0x30000006ff067230 */ /* 0x000fc40000004100 */
[-C--:B------:R-:W-:Y:S01]  /*8110*/  FMUL.FTZ R5, R30, R10.reuse ;  /* 0x0000000a1e057220 */ /* 0x080fe20000410000 */
[-C--:B------:R-:W-:Y:S01]  /*8120*/  FMUL.FTZ R4, R41, R31.reuse ;  /* 0x0000001f29047220 */ /* 0x080fe20000410000 */
[C---:B------:R-:W-:Y:S01]  /*8130*/  FMUL.FTZ R20, R37.reuse, R31 ;  /* 0x0000001f25147220 */ /* 0x040fe20000410000 */
[C---:B------:R-:W-:Y:S01]  /*8140*/  FMUL.FTZ R9, R26.reuse, R10 ;  /* 0x0000000a1a097220 */ /* 0x040fe20000410000 */
[--C-:B------:R-:W-:Y:S02]  /*8150*/  HADD2.F32 R32, -RZ, R11.reuse.H0_H0 ;  /* 0x2000000bff207230 */ /* 0x100fe40000004100 */
[----:B------:R-:W-:Y:S01]  /*8160*/  FFMA.FTZ R10, R26, R6, -R5 ;  /* 0x000000061a0a7223 */ /* 0x000fe20000010805 */
[----:B------:R-:W-:Y:S02]  /*8170*/  HADD2.F32 R11, -RZ, R11.H1_H1 ;  /* 0x3000000bff0b7230 */ /* 0x000fe40000004100 */
[-C--:B------:R-:W-:Y:S01]  /*8180*/  FFMA.FTZ R13, R37, R27.reuse, -R4 ;  /* 0x0000001b250d7223 */ /* 0x080fe20000010804 */
[----:B------:R-:W-:Y:S01]  /*8190*/  FFMA.FTZ R20, R41, R27, R20 ;  /* 0x0000001b29147223 */ /* 0x000fe20000010014 */
[----:B------:R-:W-:-:S02]  /*81a0*/  HADD2.F32 R26, -RZ, R3.H0_H0 ;  /* 0x20000003ff1a7230 */ /* 0x000fc40000004100 */
[--C-:B------:R-:W-:Y:S02]  /*81b0*/  HADD2.F32 R8, -RZ, R0.reuse.H1_H1 ;  /* 0x30000000ff087230 */ /* 0x100fe40000004100 */
[----:B------:R-:W-:Y:S02]  /*81c0*/  HADD2.F32 R31, -RZ, R3.H1_H1 ;  /* 0x30000003ff1f7230 */ /* 0x000fe40000004100 */
[----:B------:R-:W-:Y:S02]  /*81d0*/  HADD2.F32 R27, -RZ, R0.H0_H0 ;  /* 0x20000000ff1b7230 */ /* 0x000fe40000004100 */
[----:B------:R-:W-:Y:S01]  /*81e0*/  FFMA.FTZ R3, R30, R6, R9 ;  /* 0x000000061e037223 */ /* 0x000fe20000010009 */
[--C-:B------:R-:W-:Y:S02]  /*81f0*/  HADD2.F32 R28, -RZ, R7.reuse.H0_H0 ;  /* 0x20000007ff1c7230 */ /* 0x100fe40000004100 */
[----:B------:R-:W-:Y:S01]  /*8200*/  FMUL.FTZ R5, R26, R32 ;  /* 0x000000201a057220 */ /* 0x000fe20000410000 */
[----:B------:R-:W-:-:S02]  /*8210*/  HADD2.F32 R7, -RZ, R7.H1_H1 ;  /* 0x30000007ff077230 */ /* 0x000fc40000004100 */
[C---:B------:R-:W-:Y:S01]  /*8220*/  FMUL.FTZ R9, R8.reuse, R32 ;  /* 0x0000002008097220 */ /* 0x040fe20000410000 */
        /* <DEDUP_REMOVED lines=14> */
[----:B------:R2:W-:Y:S04]  /*8310*/  STS.128 [R43+0xc400], R4 ;  /* 0x00c400042b007388 */ /* 0x0005e80000000c00 */
[----:B------:R2:W-:Y:S02]  /*8320*/  STS.128 [R24+0xc400], R8 ;  /* 0x00c4000818007388 */ /* 0x0005e40000000c00 */
.L_x_12623:
[----:B------:R-:W-:Y:S05]  /*8330*/  BSYNC B0 ;  /* 0x0000000000007941 */ /* 0x000fea0003800000 */
.L_x_12612:
[----:B------:R-:W-:Y:S01]  /*8340*/  @!PT LDS RZ, [RZ] ;  /* 0x00000000fffff984 */ /* 0x000fe20000000800 */
[----:B------:R-:W-:Y:S01]  /*8350*/  @!PT LDS RZ, [RZ] ;  /* 0x00000000fffff984 */ /* 0x000fe20000000800 */
[----:B------:R-:W-:Y:S01]  /*8360*/  @!PT LDS RZ, [RZ] ;  /* 0x00000000fffff984 */ /* 0x000fe20000000800 */
[----:B------:R-:W-:Y:S01]  /*8370*/  @!PT LDS RZ, [RZ] ;  /* 0x00000000fffff984 */ /* 0x000fe20000000800 */
[----:B------:R3:W-:Y:S06]  /*8380*/  MEMBAR.ALL.CTA ;  /* 0x0000000000007992 */ /* 0x0007ec0000008000 */
[----:B---3--:R-:W3:Y:S01]  /*8390*/  FENCE.VIEW.ASYNC.S ;  /* 0x00000000000073c6 */ /* 0x008ee20000000000 */
[----:B------:R-:W-:Y:S05]  /*83a0*/  WARPSYNC.ALL ;  /* 0x0000000000007948 */ /* 0x000fea0003800000 */
[----:B---3--:R-:W-:Y:S06]  /*83b0*/  BAR.SYNC.DEFER_BLOCKING 0xd, 0x180 ;  /* 0x0346000000007b1d */ /* 0x008fec0000010000 */
.L_x_12609:
[----:B------:R-:W-:-:S13]  /*83c0*/  ISETP.NE.AND P0, PT, R155, 0x3, PT ;  /* 0x000000039b00780c */ /* 0x000fda0003f05270 */
[----:B------:R-:W-:Y:S05]  /*83d0*/  @!P0 BRA `(.L_x_12633) ;  /* 0x0000000000048947 */ /* 0x000fea0003800000 */
[----:B------:R-:W-:Y:S01]  /*83e0*/  BPT.TRAP 0x1 ;  /* 0x000000040000795c */ /* 0x000fe20000300000 */
.L_x_12633:
[----:B012---:R-:W-:Y:S02]  /*83f0*/  LEA R8, R152, R2, 0x3 ;  /* 0x0000000298087211 */ /* 0x007fe400078e18ff */
[----:B------:R-:W-:-:S04]  /*8400*/  SHF.L.U32 R3, R156, 0x1f, RZ ;  /* 0x0000001f9c037819 */ /* 0x000fc800000006ff */
[----:B------:R0:W1:Y:S01]  /*8410*/  SYNCS.PHASECHK.TRANS64.TRYWAIT P1, [R8+URZ+0x30830], R3 ;  /* 0x03083003080075a7 */ /* 0x000062000802017f */
[----:B------:R-:W-:Y:S05]  /*8420*/  @!P0 BRA `(.L_x_12634) ;  /* 0x0000000000048947 */ /* 0x000fea0003800000 */
[----:B------:R-:W-:Y:S01]  /*8430*/  BPT.TRAP 0x1 ;  /* 0x000000040000795c */ /* 0x000fe20000300000 */
.L_x_12634:
[----:B------:R-:W-:Y:S01]  /*8440*/  VIADD R0, R2, 0x12400 ;  /* 0x0001240002007836 */ /* 0x000fe20000000000 */
[----:B------:R-:W-:Y:S01]  /*8450*/  LOP3.LUT R4, R29, 0x10000, RZ, 0xfc, !PT ;  /* 0x000100001d047812 */ /* 0x000fe200078efcff */
[----:B------:R-:W-:-:S03]  /*8460*/  IMAD.MOV.U32 R5, RZ, RZ, 0x40000040 ;  /* 0x40000040ff057424 */ /* 0x000fc600078e00ff */
[----:B------:R-:W-:Y:S02]  /*8470*/  SHF.R.U32.HI R0, RZ, 0x4, R0 ;  /* 0x00000004ff007819 */ /* 0x000fe40000011600 */
[----:B------:R2:W-:Y:S02]  /*8480*/  STL.64 [R1+0x10], R4 ;  /* 0x0000100401007387 */ /* 0x0005e40000100a00 */
[----:B------:R-:W-:-:S04]  /*8490*/  LOP3.LUT R0, R0, 0x3fff, RZ, 0xc0, !PT ;  /* 0x00003fff00007812 */ /* 0x000fc800078ec0ff */
[----:B------:R-:W-:-:S05]  /*84a0*/  LOP3.LUT R0, R0, 0x10000, RZ, 0xfc, !PT ;  /* 0x0001000000007812 */ /* 0x000fca00078efcff */
[----:B------:R2:W-:Y:S01]  /*84b0*/  STL [R1+0x44], R0 ;  /* 0x0000440001007387 */ /* 0x0005e20000100800 */
[----:B-1----:R-:W-:Y:S05]  /*84c0*/  @P1 BRA `(.L_x_12635) ;  /* 0x0000000000081947 */ /* 0x002fea0003800000 */
[----:B------:R-:W1:Y:S02]  /*84d0*/  SYNCS.PHASECHK.TRANS64.TRYWAIT P1, [R8+URZ+0x30830], R3 ;  /* 0x03083003080075a7 */ /* 0x000e64000802017f */
[----:B-1----:R-:W-:Y:S05]  /*84e0*/  @!P1 BRA `(.L_x_12636) ;  /* 0x000000fc00909947 */ /* 0x002fea0003800000 */
.L_x_12635:
[----:B--2---:R-:W2:Y:S04]  /*84f0*/  LDL R0, [R1+0x44] ;  /* 0x0000440001007983 */ /* 0x004ea80000100800 */
[----:B------:R-:W3:Y:S01]  /*8500*/  LDL.64 R10, [R1+0x10] ;  /* 0x00001000010a7983 */ /* 0x000ee20000100a00 */
[----:B------:R-:W-:Y:S01]  /*8510*/  IMAD.MOV.U32 R5, RZ, RZ, 0x40000040 ;  /* 0x40000040ff057424 */ /* 0x000fe200078e00ff */
[----:B------:R-:W-:Y:S05]  /*8520*/  WARPSYNC.ALL ;  /* 0x0000000000007948 */ /* 0x000fea0003800000 */
[----:B------:R-:W-:Y:S01]  /*8530*/  R2UR UR7, R5 ;  /* 0x00000000050772ca */ /* 0x000fe200000e0000 */
[----:B-----5:R-:W-:Y:S01]  /*8540*/  WARPGROUP.ARRIVE ;  /* 0x00000000000079c5 */ /* 0x020fe20000000000 */
[----:B------:R-:W-:Y:S01]  /*8550*/  IMAD.MOV.U32 R7, RZ, RZ, 0x40000040 ;  /* 0x40000040ff077424 */ /* 0x000fe200078e00ff */
[----:B------:R-:W-:Y:S01]  /*8560*/  MOV R15, 0x40000040 ;  /* 0x40000040000f7802 */ /* 0x000fe20000000f00 */
[----:B------:R-:W-:Y:S01]  /*8570*/  IMAD.MOV.U32 R13, RZ, RZ, 0x40000040 ;  /* 0x40000040ff0d7424 */ /* 0x000fe200078e00ff */
[----:B------:R-:W-:-:S02]  /*8580*/  MOV R5, 0x40000040 ;  /* 0x4000004000057802 */ /* 0x000fc40000000f00 */
[----:B------:R-:W4:Y:S01]  /*8590*/  S2R R137, SR_TID.X ;  /* 0x0000000000897919 */ /* 0x000f220000002100 */
[----:B------:R-:W-:Y:S02]  /*85a0*/  P2R R9, PR, RZ, 0x1 ;  /* 0x00000001ff097803 */ /* 0x000fe40000000000 */
[----:B----4-:R-:W-:Y:S01]  /*85b0*/  LOP3.LUT R137, R137, 0x7f, RZ, 0xc0, !PT ;  /* 0x0000007f89897812 */ /* 0x010fe200078ec0ff */
[----:B--2---:R-:W-:Y:S02]  /*85c0*/  IMAD R4, R152, 0x600, R0 ;  /* 0x0000060098047824 */ /* 0x004fe400078e0200 */
[----:B------:R-:W2:Y:S01]  /*85d0*/  S2R R0, SR_TID.X ;  /* 0x0000000000007919 */ /* 0x000ea20000002100 */
[----:B---3--:R-:W-:Y:S01]  /*85e0*/  R2UR UR4, R10 ;  /* 0x000000000a0472ca */ /* 0x008fe200000e0000 */
[----:B------:R-:W-:Y:S01]  /*85f0*/  VIADD R6, R4, 0x2 ;  /* 0x0000000204067836 */ /* 0x000fe20000000000 */
[----:B------:R-:W-:Y:S01]  /*8600*/  R2UR UR5, R11 ;  /* 0x000000000b0572ca */ /* 0x000fe200000e0000 */
[----:B------:R-:W-:Y:S01]  /*8610*/  VIADD R14, R10, 0x2 ;  /* 0x000000020a0e7836 */ /* 0x000fe20000000000 */
[----:B------:R-:W-:Y:S01]  /*8620*/  R2UR UR6, R4 ;  /* 0x00000000040672ca */ /* 0x000fe200000e0000 */
[----:B------:R-:W-:-:S03]  /*8630*/  VIADD R12, R10, 0x4 ;  /* 0x000000040a0c7836 */ /* 0x000fc60000000000 */
[----:B------:R3:W-:Y:S04]  /*8640*/  STL.64 [R1+0x28], R14 ;  /* 0x0000280e01007387 */ /* 0x0007e80000100a00 */
[----:B------:R-:W-:Y:S05]  /*8650*/  STL.64 [R1+0x20], R12 ;  /* 0x0000200c01007387 */ /* 0x000fea0000100a00 */
[----:B------:R-:W-:Y:S01]  /*8660*/  HGMMA.64x192x16.F32 R24, gdesc[UR4], RZ, !UPT, gsb0 ;  /* 0x02e00000041879f0 */ /* 0x000fe2000c0008ff */
[----:B------:R-:W-:Y:S01]  /*8670*/  R2UR UR6, R6 ;  /* 0x00000000060672ca */ /* 0x000fe200000e0000 */
[----:B------:R-:W-:Y:S01]  /*8680*/  VIADD R6, R4, 0x4 ;  /* 0x0000000404067836 */ /* 0x000fe20000000000 */
[----:B------:R-:W-:Y:S01]  /*8690*/  R2UR UR7, R7 ;  /* 0x00000000070772ca */ /* 0x000fe200000e0000 */
[----:B------:R-:W-:Y:S01]  /*86a0*/  IMAD.MOV.U32 R7, RZ, RZ, 0x40000040 ;  /* 0x40000040ff077424 */ /* 0x000fe200078e00ff */
[----:B------:R-:W-:Y:S01]  /*86b0*/  R2UR UR4, R14 ;  /* 0x000000000e0472ca */ /* 0x000fe200000e0000 */
[----:B------:R-:W-:Y:S01]  /*86c0*/  VIADD R4, R4, 0x6 ;  /* 0x0000000604047836 */ /* 0x000fe20000000000 */
[----:B------:R-:W-:Y:S01]  /*86d0*/  R2UR UR5, R15 ;  /* 0x000000000f0572ca */ /* 0x000fe200000e0000 */
[----:B--2---:R-:W-:Y:S01]  /*86e0*/  VIADD R0, R0, 0xffffff80 ;  /* 0xffffff8000007836 */ /* 0x004fe20000000000 */
[----:B------:R-:W-:-:S02]  /*86f0*/  WARPGROUP.DEPBAR.LE gsb0, 0x0 ;  /* 0x00008000000079c5 */ /* 0x000fc40000010000 */
[----:B------:R-:W-:-:S09]  /*8700*/  WARPGROUP.ARRIVE ;  /* 0x00000000000079c5 */ /* 0x000fd20000000000 */
[----:B------:R-:W-:Y:S01]  /*8710*/  HGMMA.64x192x16.F32 R24, gdesc[UR4], R24, gsb0 ;  /* 0x02e00000041879f0 */ /* 0x000fe20008000818 */
[----:B------:R-:W-:Y:S01]  /*8720*/  R2UR UR6, R6 ;  /* 0x00000000060672ca */ /* 0x000fe200000e0000 */
[----:B------:R-:W-:Y:S01]  /*8730*/  VIADD R6, R10, 0x6 ;  /* 0x000000060a067836 */ /* 0x000fe20000000000 */
[----:B------:R-:W-:Y:S01]  /*8740*/  R2UR UR7, R7 ;  /* 0x00000000070772ca */ /* 0x000fe200000e0000 */
[----:B------:R-:W-:Y:S01]  /*8750*/  IMAD.MOV.U32 R7, RZ, RZ, 0x40000040 ;  /* 0x40000040ff077424 */ /* 0x000fe200078e00ff */
[----:B------:R-:W-:Y:S02]  /*8760*/  R2UR UR4, R12 ;  /* 0x000000000c0472ca */ /* 0x000fe400000e0000 */
[----:B------:R-:W-:Y:S02]  /*8770*/  R2UR UR5, R13 ;  /* 0x000000000d0572ca */ /* 0x000fe400000e0000 */
[----:B------:R-:W-:Y:S01]  /*8780*/  SHF.R.S32.HI R10, RZ, 0x1f, R0 ;  /* 0x0000001fff0a7819 */ /* 0x000fe20000011400 */
[----:B------:R2:W-:Y:S03]  /*8790*/  STL.64 [R1+0x18], R6 ;  /* 0x0000180601007387 */ /* 0x0005e60000100a00 */
[----:B------:R-:W-:-:S04]  /*87a0*/  LEA.HI R10, R10, R0, RZ, 0x7 ;  /* 0x000000000a0a7211 */ /* 0x000fc800078f38ff */
[----:B------:R-:W-:-:S05]  /*87b0*/  LOP3.LUT R10, R10, 0xffffff80, RZ, 0xc0, !PT ;  /* 0xffffff800a0a7812 */ /* 0x000fca00078ec0ff */
[----:B------:R-:W-:-:S05]  /*87c0*/  IMAD.IADD R10, R0, 0x1, -R10 ;  /* 0x00000001000a7824 */ /* 0x000fca00078e0a0a */
[----:B------:R-:W-:-:S04]  /*87d0*/  SHF.R.S32.HI R0, RZ, 0x1f, R10 ;  /* 0x0000001fff007819 */ /* 0x000fc8000001140a */
[----:B------:R-:W-:-:S04]  /*87e0*/  LEA.HI R0, R0, R10, RZ, 0x2 ;  /* 0x0000000a00007211 */ /* 0x000fc800078f10ff */
[----:B------:R-:W-:-:S05]  /*87f0*/  LOP3.LUT R0, R0, 0x7ffffffc, RZ, 0xc0, !PT ;  /* 0x7ffffffc00007812 */ /* 0x000fca00078ec0ff */
[----:B------:R-:W-:-:S04]  /*8800*/  IMAD.IADD R0, R10, 0x1, -R0 ;  /* 0x000000010a007824 */ /* 0x000fc800078e0a00 */
[----:B01----:R-:W-:-:S05]  /*8810*/  IMAD.SHL.U32 R3, R0, 0x2, RZ ;  /* 0x0000000200037824 */ /* 0x003fca00078e00ff */
[----:B------:R-:W-:Y:S01]  /*8820*/  IADD3 R3, R120, 0xc0, -R3 ;  /* 0x000000c078037810 */ /* 0x000fe20007ffe803 */
[----:B------:R-:W-:Y:S02]  /*8830*/  WARPGROUP.DEPBAR.LE gsb0, 0x0 ;  /* 0x00008000000079c5 */ /* 0x000fe40000010000 */
[----:B------:R-:W-:-:S06]  /*8840*/  WARPGROUP.ARRIVE ;  /* 0x00000000000079c5 */ /* 0x000fcc0000000000 */
[----:B------:R-:W-:Y:S01]  /*8850*/  HGMMA.64x192x16.F32 R24, gdesc[UR4], R24, gsb0 ;  /* 0x02e00000041879f0 */ /* 0x000fe20008000818 */
[----:B------:R-:W-:Y:S01]  /*8860*/  R2UR UR6, R4 ;  /* 0x00000000040672ca */ /* 0x000fe200000e0000 */
[----:B------:R-:W-:Y:S01]  /*8870*/  IMAD R4, R136, -0xc0, R3 ;  /* 0xffffff4088047824 */ /* 0x000fe200078e0203 */
[----:B------:R-:W-:Y:S02]  /*8880*/  R2UR UR7, R5 ;  /* 0x00000000050772ca */ /* 0x000fe400000e0000 */
[----:B------:R-:W-:Y:S02]  /*8890*/  R2UR UR4, R6 ;  /* 0x00000000060472ca */ /* 0x000fe400000e0000 */
[----:B------:R-:W-:Y:S02]  /*88a0*/  R2UR UR5, R7 ;  /* 0x00000000070572ca */ /* 0x000fe400000e0000 */
[C---:B------:R-:W-:Y:S02]  /*88b0*/  ISETP.GT.AND P4, PT, R4.reuse, RZ, PT ;  /* 0x000000ff0400720c */ /* 0x040fe40003f84270 */
[----:B------:R-:W-:-:S02]  /*88c0*/  ISETP.GT.AND P3, PT, R4, 0x1, PT ;  /* 0x000000010400780c */ /* 0x000fc40003f64270 */
[C---:B------:R-:W-:Y:S02]  /*88d0*/  ISETP.GT.AND P1, PT, R4.reuse, 0x8, PT ;  /* 0x000000080400780c */ /* 0x040fe40003f24270 */
[C---:B------:R-:W-:Y:S02]  /*88e0*/  ISETP.GT.AND P2, PT, R4.reuse, 0x9, PT ;  /* 0x000000090400780c */ /* 0x040fe40003f44270 */
[C---:B------:R-:W-:Y:S02]  /*88f0*/  ISETP.GT.AND P5, PT, R4.reuse, 0x10, PT ;  /* 0x000000100400780c */ /* 0x040fe40003fa4270 */
[C---:B------:R-:W-:Y:S02]  /*8900*/  ISETP.GT.AND P0, PT, R4.reuse, 0x99, PT ;  /* 0x000000990400780c */ /* 0x040fe40003f04270 */
[----:B------:R-:W-:Y:S01]  /*8910*/  ISETP.GT.AND P6, PT, R4, 0xa0, PT ;  /* 0x000000a00400780c */ /* 0x000fe20003fc4270 */
[----:B------:R-:W-:Y:S02]  /*8920*/  WARPGROUP.DEPBAR.LE gsb0, 0x0 ;  /* 0x00008000000079c5 */ /* 0x000fe40000010000 */
[----:B------:R-:W-:-:S06]  /*8930*/  WARPGROUP.ARRIVE ;  /* 0x00000000000079c5 */ /* 0x000fcc0000000000 */
[----:B------:R-:W-:Y:S01]  /*8940*/  HGMMA.64x192x16.F32 R24, gdesc[UR4], R24, gsb0 ;  /* 0x02e00000041879f0 */ /* 0x000fe20008000818 */
[----:B------:R-:W-:Y:S02]  /*8950*/  ULDC UR4, c[0x0][0x988] ;  /* 0x0002620000047ab9 */ /* 0x000fe40000000800 */
        /* <DEDUP_REMOVED lines=167> */
[----:B------:R-:W-:Y:S02]  /*93d0*/  FSEL R113, R113, -INF , P4 ;  /* 0xff80000071717808 */ /* 0x000fe40002000000 */
[----:B------:R-:W-:Y:S02]  /*93e0*/  FMNMX.FTZ R0, R112, R0, !PT ;  /* 0x0000000070007209 */ /* 0x000fe40007810000 */
[----:B------:R-:W-:Y:S02]  /*93f0*/  ISETP.GT.AND P5, PT, R4, 0xb8, PT ;  /* 0x000000b80400780c */ /* 0x000fe40003fa4270 */
[----:B------:R-:W-:Y:S02]  /*9400*/  FMNMX.FTZ R0, R113, R0, !PT ;  /* 0x0000000071007209 */ /* 0x000fe40007810000 */
[----:B------:R-:W-:Y:S02]  /*9410*/  FSEL R116, R116, -INF , P5 ;  /* 0xff80000074747808 */ /* 0x000fe40002800000 */
[----:B------:R-:W-:-:S02]  /*9420*/  ISETP.GT.AND P6, PT, R4, 0xb9, PT ;  /* 0x000000b90400780c */ /* 0x000fc40003fc4270 */
[----:B------:R-:W-:Y:S02]  /*9430*/  FMNMX.FTZ R0, R116, R0, !PT ;  /* 0x0000000074007209 */ /* 0x000fe40007810000 */
[----:B------:R-:W-:Y:S02]  /*9440*/  FSEL R117, R117, -INF , P6 ;  /* 0xff80000075757808 */ /* 0x000fe40003000000 */
[----:B---3--:R-:W-:Y:S02]  /*9450*/  FMNMX.FTZ R14, R135, R134, !PT ;  /* 0x00000086870e7209 */ /* 0x008fe40007810000 */
[----:B------:R-:W-:Y:S02]  /*9460*/  FMNMX.FTZ R0, R117, R0, !PT ;  /* 0x0000000075007209 */ /* 0x000fe40007810000 */
[----:B------:R-:W-:Y:S02]  /*9470*/  FMNMX.FTZ R11, R133, R14, !PT ;  /* 0x0000000e850b7209 */ /* 0x000fe40007810000 */
[----:B------:R-:W-:Y:S01]  /*9480*/  P2R R10, PR, RZ, 0x4 ;  /* 0x00000004ff0a7803 */ /* 0x000fe20000000000 */
[----:B------:R-:W0:Y:S01]  /*9490*/  SHFL.BFLY PT, R3, R0, 0x2, 0x1f ;  /* 0x0c401f0000037f89 */ /* 0x000e2200000e0000 */
[----:B------:R-:W-:-:S02]  /*94a0*/  FMNMX.FTZ R14, R132, R11, !PT ;  /* 0x0000000b840e7209 */ /* 0x000fc40007810000 */
[----:B--2---:R-:W-:Y:S02]  /*94b0*/  P2R R6, PR, RZ, 0x1 ;  /* 0x00000001ff067803 */ /* 0x004fe40000000000 */
[----:B------:R-:W-:Y:S02]  /*94c0*/  FMNMX.FTZ R11, R131, R14, !PT ;  /* 0x0000000e830b7209 */ /* 0x000fe40007810000 */
[----:B------:R-:W-:Y:S02]  /*94d0*/  ISETP.GT.AND P0, PT, R4, 0xa0, PT ;  /* 0x000000a00400780c */ /* 0x000fe40003f04270 */
[----:B------:R-:W-:Y:S02]  /*94e0*/  FMNMX.FTZ R14, R130, R11, !PT ;  /* 0x0000000b820e7209 */ /* 0x000fe40007810000 */
[----:B------:R-:W-:Y:S02]  /*94f0*/  FSEL R106, R106, -INF , P0 ;  /* 0xff8000006a6a7808 */ /* 0x000fe40000000000 */
[----:B------:R-:W-:-:S02]  /*9500*/  FMNMX.FTZ R11, R129, R14, !PT ;  /* 0x0000000e810b7209 */ /* 0x000fc40007810000 */
[----:B------:R-:W-:Y:S02]  /*9510*/  ISETP.NE.AND P0, PT, R6, RZ, PT ;  /* 0x000000ff0600720c */ /* 0x000fe40003f05270 */
[----:B------:R-:W-:Y:S02]  /*9520*/  FMNMX.FTZ R14, R128, R11, !PT ;  /* 0x0000000b800e7209 */ /* 0x000fe40007810000 */
[----:B------:R-:W-:Y:S02]  /*9530*/  FSEL R107, R107, -INF , P0 ;  /* 0xff8000006b6b7808 */ /* 0x000fe40000000000 */
[----:B------:R-:W-:Y:S02]  /*9540*/  FMNMX.FTZ R11, R127, R14, !PT ;  /* 0x0000000e7f0b7209 */ /* 0x000fe40007810000 */
[----:B------:R-:W-:Y:S02]  /*9550*/  ISETP.NE.AND P0, PT, R9, RZ, PT ;  /* 0x000000ff0900720c */ /* 0x000fe40003f05270 */
[----:B0-----:R-:W-:-:S02]  /*9560*/  FMNMX.FTZ R3, R0, R3, !PT ;  /* 0x0000000300037209 */ /* 0x001fc40007810000 */
[----:B------:R-:W-:Y:S02]  /*9570*/  FMNMX.FTZ R14, R126, R11, !PT ;  /* 0x0000000b7e0e7209 */ /* 0x000fe40007810000 */
[----:B------:R-:W-:Y:S01]  /*9580*/  P2R R7, PR, RZ, 0x2 ;  /* 0x00000002ff077803 */ /* 0x000fe20000000000 */
[----:B------:R-:W0:Y:S01]  /*9590*/  SHFL.BFLY PT, R0, R3, 0x1, 0x1f ;  /* 0x0c201f0003007f89 */ /* 0x000e2200000e0000 */
[----:B------:R-:W-:Y:S02]  /*95a0*/  FMNMX.FTZ R11, R125, R14, !PT ;  /* 0x0000000e7d0b7209 */ /* 0x000fe40007810000 */
[----:B------:R-:W-:Y:S02]  /*95b0*/  ISETP.GT.AND P1, PT, R4, 0x99, PT ;  /* 0x000000990400780c */ /* 0x000fe40003f24270 */
[----:B------:R-:W-:Y:S02]  /*95c0*/  FMNMX.FTZ R14, R124, R11, !PT ;  /* 0x0000000b7c0e7209 */ /* 0x000fe40007810000 */
[----:B------:R-:W-:-:S02]  /*95d0*/  FSEL R103, R103, -INF , P1 ;  /* 0xff80000067677808 */ /* 0x000fc40000800000 */
[----:B------:R-:W-:Y:S02]  /*95e0*/  FMNMX.FTZ R11, R123, R14, !PT ;  /* 0x0000000e7b0b7209 */ /* 0x000fe40007810000 */
[----:B------:R-:W-:Y:S02]  /*95f0*/  ISETP.NE.AND P1, PT, R7, RZ, PT ;  /* 0x000000ff0700720c */ /* 0x000fe40003f25270 */
[----:B------:R-:W-:Y:S02]  /*9600*/  FMNMX.FTZ R14, R122, R11, !PT ;  /* 0x0000000b7a0e7209 */ /* 0x000fe40007810000 */
[----:B------:R-:W-:Y:S02]  /*9610*/  FSEL R110, R110, -INF , P1 ;  /* 0xff8000006e6e7808 */ /* 0x000fe40000800000 */
[----:B------:R-:W-:Y:S02]  /*9620*/  FMNMX.FTZ R11, R121, R14, !PT ;  /* 0x0000000e790b7209 */ /* 0x000fe40007810000 */
[----:B------:R-:W-:-:S02]  /*9630*/  FSEL R114, R114, -INF , P3 ;  /* 0xff80000072727808 */ /* 0x000fc40001800000 */
[----:B------:R-:W-:Y:S02]  /*9640*/  FMNMX.FTZ R11, R120, R11, !PT ;  /* 0x0000000b780b7209 */ /* 0x000fe40007810000 */
[----:B------:R-:W-:Y:S02]  /*9650*/  FSEL R115, R115, -INF , P4 ;  /* 0xff80000073737808 */ /* 0x000fe40002000000 */
[----:B0-----:R-:W-:Y:S01]  /*9660*/  FMNMX.FTZ R3, R3, R0, !PT ;  /* 0x0000000003037209 */ /* 0x001fe20007810000 */
[----:B------:R-:W-:Y:S01]  /*9670*/  IMAD.U32 R0, RZ, RZ, UR4 ;  /* 0x00000004ff007e24 */ /* 0x000fe2000f8e00ff */
[----:B------:R-:W-:Y:S02]  /*9680*/  FMNMX.FTZ R14, R58, R11, !PT ;  /* 0x0000000b3a0e7209 */ /* 0x000fe40007810000 */
[C---:B------:R-:W-:Y:S01]  /*9690*/  FSETP.NEU.FTZ.AND P2, PT, R3.reuse, -INF , PT ;  /* 0xff8000000300780b */ /* 0x040fe20003f5d000 */
[----:B------:R-:W-:Y:S01]  /*96a0*/  FMUL.FTZ R5, R3, R0 ;  /* 0x0000000003057220 */ /* 0x000fe20000410000 */
[----:B------:R-:W-:-:S02]  /*96b0*/  FMNMX.FTZ R11, R59, R14, !PT ;  /* 0x0000000e3b0b7209 */ /* 0x000fc40007810000 */
[----:B------:R-:W-:Y:S02]  /*96c0*/  FSEL R118, R118, -INF , P5 ;  /* 0xff80000076767808 */ /* 0x000fe40002800000 */
[----:B------:R-:W-:Y:S02]  /*96d0*/  FSEL R5, R5, RZ, P2 ;  /* 0x000000ff05057208 */ /* 0x000fe40001000000 */
[----:B------:R-:W-:Y:S02]  /*96e0*/  ISETP.NE.AND P2, PT, R10, RZ, PT ;  /* 0x000000ff0a00720c */ /* 0x000fe40003f45270 */
[----:B------:R-:W-:Y:S01]  /*96f0*/  FSEL R119, R119, -INF , P6 ;  /* 0xff80000077777808 */ /* 0x000fe20003000000 */
[-CC-:B------:R-:W-:Y:S01]  /*9700*/  FFMA.FTZ R6, R25, R0.reuse, -R5.reuse ;  /* 0x0000000019067223 */ /* 0x180fe20000010805 */
[-CC-:B------:R-:W-:Y:S01]  /*9710*/  FFMA.FTZ R25, R32, R0.reuse, -R5.reuse ;  /* 0x0000000020197223 */ /* 0x180fe20000010805 */
[----:B------:R-:W-:Y:S01]  /*9720*/  FMNMX.FTZ R32, R62, R11, !PT ;  /* 0x0000000b3e207209 */ /* 0x000fe20007810000 */
[-CC-:B------:R-:W-:Y:S01]  /*9730*/  FFMA.FTZ R27, R36, R0.reuse, -R5.reuse ;  /* 0x00000000241b7223 */ /* 0x180fe20000010805 */
[-CC-:B------:R-:W-:Y:S01]  /*9740*/  FFMA.FTZ R9, R40, R0.reuse, -R5.reuse ;  /* 0x0000000028097223 */ /* 0x180fe20000010805 */
[----:B------:R-:W-:Y:S01]  /*9750*/  FSEL R111, R111, -INF , P2 ;  /* 0xff8000006f6f7808 */ /* 0x000fe20001000000 */
[--C-:B------:R-:W-:Y:S01]  /*9760*/  FFMA.FTZ R7, R28, R0, -R5.reuse ;  /* 0x000000001c077223 */ /* 0x100fe20000010805 */
[----:B------:R-:W-:Y:S01]  /*9770*/  FMNMX.FTZ R11, R63, R32, !PT ;  /* 0x000000203f0b7209 */ /* 0x000fe20007810000 */
[-CC-:B------:R-:W-:Y:S01]  /*9780*/  FFMA.FTZ R28, R49, R0.reuse, -R5.reuse ;  /* 0x00000000311c7223 */ /* 0x180fe20000010805 */
[-CC-:B------:R-:W-:Y:S01]  /*9790*/  FFMA.FTZ R30, R37, R0.reuse, -R5.reuse ;  /* 0x00000000251e7223 */ /* 0x180fe20000010805 */
        /* <DEDUP_REMOVED lines=9> */
[----:B------:R-:W-:Y:S01]  /*9830*/  FMNMX.FTZ R34, R70, R11, !PT ;  /* 0x0000000b46227209 */ /* 0x000fe20007810000 */
[-CC-:B------:R-:W-:Y:S01]  /*9840*/  FFMA.FTZ R10, R41, R0.reuse, -R5.reuse ;  /* 0x00000000290a7223 */ /* 0x180fe20000010805 */
[----:B------:R-:W0:Y:S01]  /*9850*/  MUFU.EX2 R4, R4 ;  /* 0x0000000400047308 */ /* 0x000e220000000800 */
[--C-:B------:R-:W-:Y:S01]  /*9860*/  FFMA.FTZ R20, R45, R0, -R5.reuse ;  /* 0x000000002d147223 */ /* 0x100fe20000010805 */
[----:B------:R-:W-:Y:S01]  /*9870*/  FMNMX.FTZ R11, R71, R34, !PT ;  /* 0x00000022470b7209 */ /* 0x000fe20007810000 */
[-CC-:B------:R-:W-:Y:S01]  /*9880*/  FFMA.FTZ R21, R48, R0.reuse, -R5.reuse ;  /* 0x0000000030157223 */ /* 0x180fe20000010805 */
[-CC-:B------:R-:W-:Y:S01]  /*9890*/  FFMA.FTZ R29, R52, R0.reuse, -R5.reuse ;  /* 0x00000000341d7223 */ /* 0x180fe20000010805 */
[-CC-:B------:R-:W-:Y:S01]  /*98a0*/  FFMA.FTZ R31, R53, R0.reuse, -R5.reuse ;  /* 0x00000000351f7223 */ /* 0x180fe20000010805 */
[----:B------:R-:W-:Y:S01]  /*98b0*/  FMNMX.FTZ R34, R74, R11, !PT ;  /* 0x0000000b4a227209 */ /* 0x000fe20007810000 */
[-CC-:B------:R-:W-:Y:S01]  /*98c0*/  FFMA.FTZ R42, R56, R0.reuse, -R5.reuse ;  /* 0x00000000382a7223 */ /* 0x180fe20000010805 */
[----:B------:R-:W1:Y:S01]  /*98d0*/  MUFU.EX2 R7, R7 ;  /* 0x0000000700077308 */ /* 0x000e620000000800 */
[--C-:B------:R-:W-:Y:S01]  /*98e0*/  FFMA.FTZ R44, R60, R0, -R5.reuse ;  /* 0x000000003c2c7223 */ /* 0x100fe20000010805 */
[----:B------:R-:W-:Y:S01]  /*98f0*/  FMNMX.FTZ R11, R75, R34, !PT ;  /* 0x000000224b0b7209 */ /* 0x000fe20007810000 */
[-CC-:B------:R-:W-:Y:S01]  /*9900*/  FFMA.FTZ R57, R93, R0.reuse, -R5.reuse ;  /* 0x000000005d397223 */ /* 0x180fe20000010805 */
[-CC-:B------:R-:W-:Y:S01]  /*9910*/  FFMA.FTZ R52, R61, R0.reuse, -R5.reuse ;  /* 0x000000003d347223 */ /* 0x180fe20000010805 */
[-CC-:B------:R-:W-:Y:S01]  /*9920*/  FFMA.FTZ R13, R64, R0.reuse, -R5.reuse ;  /* 0x00000000400d7223 */ /* 0x180fe20000010805 */
[----:B------:R-:W-:Y:S01]  /*9930*/  FMNMX.FTZ R34, R78, R11, !PT ;  /* 0x0000000b4e227209 */ /* 0x000fe20007810000 */
[-CC-:B------:R-:W-:Y:S01]  /*9940*/  FFMA.FTZ R14, R65, R0.reuse, -R5.reuse ;  /* 0x00000000410e7223 */ /* 0x180fe20000010805 */
[----:B------:R-:W2:Y:S01]  /*9950*/  MUFU.EX2 R24, R24 ;  /* 0x0000001800187308 */ /* 0x000ea20000000800 */
[--C-:B------:R-:W-:Y:S01]  /*9960*/  FFMA.FTZ R15, R68, R0, -R5.reuse ;  /* 0x00000000440f7223 */ /* 0x100fe20000010805 */
[----:B------:R-:W-:Y:S01]  /*9970*/  FMNMX.FTZ R11, R79, R34, !PT ;  /* 0x000000224f0b7209 */ /* 0x000fe20007810000 */
[-CC-:B------:R-:W-:Y:S01]  /*9980*/  FFMA.FTZ R32, R69, R0.reuse, -R5.reuse ;  /* 0x0000000045207223 */ /* 0x180fe20000010805 */
[-CC-:B------:R-:W-:Y:S01]  /*9990*/  FFMA.FTZ R33, R72, R0.reuse, -R5.reuse ;  /* 0x0000000048217223 */ /* 0x180fe20000010805 */
[-CC-:B------:R-:W-:Y:S01]  /*99a0*/  FFMA.FTZ R38, R73, R0.reuse, -R5.reuse ;  /* 0x0000000049267223 */ /* 0x180fe20000010805 */
[----:B------:R-:W-:Y:S01]  /*99b0*/  FMNMX.FTZ R34, R82, R11, !PT ;  /* 0x0000000b52227209 */ /* 0x000fe20007810000 */
[-CC-:B------:R-:W-:Y:S01]  /*99c0*/  FFMA.FTZ R39, R76, R0.reuse, -R5.reuse ;  /* 0x000000004c277223 */ /* 0x180fe20000010805 */
[----:B------:R-:W3:Y:S01]  /*99d0*/  MUFU.EX2 R25, R25 ;  /* 0x0000001900197308 */ /* 0x000ee20000000800 */
[--C-:B------:R-:W-:Y:S01]  /*99e0*/  FFMA.FTZ R41, R77, R0, -R5.reuse ;  /* 0x000000004d297223 */ /* 0x100fe20000010805 */
[----:B------:R-:W-:Y:S01]  /*99f0*/  FMNMX.FTZ R11, R83, R34, !PT ;  /* 0x00000022530b7209 */ /* 0x000fe20007810000 */
[-CC-:B------:R-:W-:Y:S01]  /*9a00*/  FFMA.FTZ R35, R81, R0.reuse, -R5.reuse ;  /* 0x0000000051237223 */ /* 0x180fe20000010805 */
[-CC-:B------:R-:W-:Y:S01]  /*9a10*/  FFMA.FTZ R45, R89, R0.reuse, -R5.reuse ;  /* 0x00000000592d7223 */ /* 0x180fe20000010805 */
[-CC-:B------:R-:W-:Y:S01]  /*9a20*/  FFMA.FTZ R54, R92, R0.reuse, -R5.reuse ;  /* 0x000000005c367223 */ /* 0x180fe20000010805 */
[----:B------:R-:W-:Y:S01]  /*9a30*/  FMNMX.FTZ R34, R86, R11, !PT ;  /* 0x0000000b56227209 */ /* 0x000fe20007810000 */
[-CC-:B------:R-:W-:Y:S01]  /*9a40*/  FFMA.FTZ R51, R97, R0.reuse, -R5.reuse ;  /* 0x0000000061337223 */ /* 0x180fe20000010805 */
[----:B------:R-:W4:Y:S01]  /*9a50*/  MUFU.EX2 R26, R26 ;  /* 0x0000001a001a7308 */ /* 0x000f220000000800 */
        /* <DEDUP_REMOVED lines=10> */
[----:B------:R-:W-:Y:S01]  /*9b00*/  FFMA.FTZ R50, R116, R0, -R5 ;  /* 0x0000000074327223 */ /* 0x000fe20000010805 */
[----:B------:R-:W4:Y:S01]  /*9b10*/  MUFU.EX2 R27, R27 ;  /* 0x0000001b001b7308 */ /* 0x000f220000000800 */
[----:B------:R-:W4:Y:S01]  /*9b20*/  LDL R100, [R1+0x4c] ;  /* 0x00004c0001647983 */ /* 0x000f220000100800 */
[----:B------:R-:W-:-:S04]  /*9b30*/  FMNMX.FTZ R36, R94, R11, !PT ;  /* 0x0000000b5e247209 */ /* 0x000fc80007810000 */
[----:B------:R-:W-:Y:S01]  /*9b40*/  FMNMX.FTZ R11, R95, R36, !PT ;  /* 0x000000245f0b7209 */ /* 0x000fe20007810000 */
[----:B------:R-:W-:Y:S01]  /*9b50*/  FFMA.FTZ R36, R84, R0, -R5 ;  /* 0x0000000054247223 */ /* 0x000fe20000010805 */
[----:B------:R-:W4:Y:S02]  /*9b60*/  MUFU.EX2 R30, R30 ;  /* 0x0000001e001e7308 */ /* 0x000f240000000800 */
        /* <DEDUP_REMOVED lines=20> */
[----:B------:R-:W-:Y:S02]  /*9cb0*/  MUFU.EX2 R28, R28 ;  /* 0x0000001c001c7308 */ /* 0x000fe40000000800 */
[----:B------:R-:W0:Y:S06]  /*9cc0*/  SHFL.BFLY PT, R47, R11, 0x2, 0x1f ;  /* 0x0c401f000b2f7f89 */ /* 0x000e2c00000e0000 */
[----:B------:R-:W-:Y:S08]  /*9cd0*/  MUFU.EX2 R29, R29 ;  /* 0x0000001d001d7308 */ /* 0x000ff00000000800 */
[----:B------:R-:W-:Y:S08]  /*9ce0*/  MUFU.EX2 R31, R31 ;  /* 0x0000001f001f7308 */ /* 0x000ff00000000800 */
[----:B------:R-:W-:Y:S01]  /*9cf0*/  MUFU.EX2 R42, R42 ;  /* 0x0000002a002a7308 */ /* 0x000fe20000000800 */
[----:B0-----:R-:W-:Y:S01]  /*9d00*/  FMNMX.FTZ R11, R11, R47, !PT ;  /* 0x0000002f0b0b7209 */ /* 0x001fe20007810000 */
[----:B------:R-:W-:-:S04]  /*9d10*/  FFMA.FTZ R47, R112, R0, -R5 ;  /* 0x00000000702f7223 */ /* 0x000fc80000010805 */
[----:B------:R-:W0:Y:S02]  /*9d20*/  SHFL.BFLY PT, R49, R11, 0x1, 0x1f ;  /* 0x0c201f000b317f89 */ /* 0x000e2400000e0000 */
[----:B------:R-:W-:Y:S08]  /*9d30*/  MUFU.EX2 R43, R43 ;  /* 0x0000002b002b7308 */ /* 0x000ff00000000800 */
[----:B------:R-:W-:Y:S08]  /*9d40*/  MUFU.EX2 R44, R44 ;  /* 0x0000002c002c7308 */ /* 0x000ff00000000800 */
[----:B------:R-:W-:Y:S01]  /*9d50*/  MUFU.EX2 R52, R52 ;  /* 0x0000003400347308 */ /* 0x000fe20000000800 */
[----:B0-----:R-:W-:Y:S01]  /*9d60*/  FMNMX.FTZ R11, R11, R49, !PT ;  /* 0x000000310b0b7209 */ /* 0x001fe20007810000 */
[----:B------:R-:W-:-:S06]  /*9d70*/  FFMA.FTZ R49, R117, R0, -R5 ;  /* 0x0000000075317223 */ /* 0x000fcc0000010805 */
[----:B------:R-:W-:Y:S01]  /*9d80*/  MUFU.EX2 R13, R13 ;  /* 0x0000000d000d7308 */ /* 0x000fe20000000800 */
[C---:B------:R-:W-:Y:S01]  /*9d90*/  FSETP.NEU.FTZ.AND P1, PT, R11.reuse, -INF , PT ;  /* 0xff8000000b00780b */ /* 0x040fe20003f3d000 */
[----:B------:R-:W-:-:S05]  /*9da0*/  FMUL.FTZ R85, R11, R0 ;  /* 0x000000000b557220 */ /* 0x000fca0000410000 */
[----:B------:R-:W-:Y:S01]  /*9db0*/  FSEL R85, R85, RZ, P1 ;  /* 0x000000ff55557208 */ /* 0x000fe20000800000 */
[----:B------:R-:W-:Y:S01]  /*9dc0*/  MUFU.EX2 R14, R14 ;  /* 0x0000000e000e7308 */ /* 0x000fe20000000800 */
[----:B------:R-:W-:-:S03]  /*9dd0*/  ISETP.NE.AND P1, PT, R137, RZ, PT ;  /* 0x000000ff8900720c */ /* 0x000fc60003f25270 */
        /* <DEDUP_REMOVED lines=10> */
[----:B------:R-:W-:Y:S01]  /*9e80*/  @!P1 IADD3 R8, R8, 0x30840, RZ ;  /* 0x0003084008089810 */ /* 0x000fe20007ffe0ff */
[-CC-:B------:R-:W-:Y:S01]  /*9e90*/  FFMA.FTZ R64, R126, R0.reuse, -R85.reuse ;  /* 0x000000007e407223 */ /* 0x180fe20000010855 */
[-CC-:B------:R-:W-:Y:S01]  /*9ea0*/  FFMA.FTZ R65, R125, R0.reuse, -R85.reuse ;  /* 0x000000007d417223 */ /* 0x180fe20000010855 */
[-CC-:B------:R-:W-:Y:S01]  /*9eb0*/  FFMA.FTZ R68, R124, R0.reuse, -R85.reuse ;  /* 0x000000007c447223 */ /* 0x180fe20000010855 */
[----:B------:R-:W-:Y:S01]  /*9ec0*/  @!P1 PRMT R8, RZ, 0x654, R8 ;  /* 0x00000654ff089816 */ /* 0x000fe20000000008 */
[----:B------:R-:W0:Y:S01]  /*9ed0*/  MUFU.EX2 R72, R72 ;  /* 0x0000004800487308 */ /* 0x000e220000000800 */
[-CC-:B------:R-:W-:Y:S01]  /*9ee0*/  FFMA.FTZ R69, R123, R0.reuse, -R85.reuse ;  /* 0x000000007b457223 */ /* 0x180fe20000010855 */
[-CC-:B------:R-:W-:Y:S01]  /*9ef0*/  FFMA.FTZ R76, R122, R0.reuse, -R85.reuse ;  /* 0x000000007a4c7223 */ /* 0x180fe20000010855 */
[----:B------:R1:W-:Y:S01]  /*9f00*/  @!P1 SYNCS.ARRIVE.TRANS64.RED.A1T0 RZ, [R8+URZ], RZ ;  /* 0x000000ff08ff99a7 */ /* 0x0003e2000810043f */
[-CC-:B------:R-:W-:Y:S01]  /*9f10*/  FFMA.FTZ R77, R121, R0.reuse, -R85.reuse ;  /* 0x00000000794d7223 */ /* 0x180fe20000010855 */
[-CC-:B------:R-:W-:Y:S01]  /*9f20*/  FFMA.FTZ R80, R120, R0.reuse, -R85.reuse ;  /* 0x0000000078507223 */ /* 0x180fe20000010855 */
[----:B------:R-:W-:-:S02]  /*9f30*/  FFMA.FTZ R58, R58, R0, -R85 ;  /* 0x000000003a3a7223 */ /* 0x000fc40000010855 */
[----:B------:R-:W-:Y:S01]  /*9f40*/  MUFU.EX2 R73, R73 ;  /* 0x0000004900497308 */ /* 0x000fe20000000800 */
[-CC-:B-1----:R-:W-:Y:S01]  /*9f50*/  FFMA.FTZ R8, R66, R0.reuse, -R85.reuse ;  /* 0x0000000042087223 */ /* 0x182fe20000010855 */
[-CC-:B------:R-:W-:Y:S01]  /*9f60*/  FFMA.FTZ R66, R67, R0.reuse, -R85.reuse ;  /* 0x0000000043427223 */ /* 0x180fe20000010855 */
[-CC-:B------:R-:W-:Y:S01]  /*9f70*/  FFMA.FTZ R67, R70, R0.reuse, -R85.reuse ;  /* 0x0000000046437223 */ /* 0x180fe20000010855 */
[-CC-:B------:R-:W-:Y:S01]  /*9f80*/  FFMA.FTZ R70, R71, R0.reuse, -R85.reuse ;  /* 0x0000000047467223 */ /* 0x180fe20000010855 */
[----:B------:R-:W-:Y:S01]  /*9f90*/  FFMA.FTZ R71, R74, R0, -R85 ;  /* 0x000000004a477223 */ /* 0x000fe20000010855 */
[----:B------:R-:W-:Y:S01]  /*9fa0*/  FADD.FTZ R74, R4, R6 ;  /* 0x00000006044a7221 */ /* 0x000fe20000010000 */
[----:B------:R-:W-:Y:S01]  /*9fb0*/  F2FP.F16.F32.PACK_AB R4, R6, R4 ;  /* 0x000000040604723e */ /* 0x000fe200000000ff */
[----:B------:R-:W1:Y:S02]  /*9fc0*/  MUFU.EX2 R81, R81 ;  /* 0x0000005100517308 */ /* 0x000e640000000800 */
[----:B------:R-:W-:-:S04]  /*9fd0*/  FADD.FTZ R97, R7, R74 ;  /* 0x0000004a07617221 */ /* 0x000fc80000010000 */
[C---:B--2---:R-:W-:Y:S02]  /*9fe0*/  FADD.FTZ R6, R24.reuse, R97 ;  /* 0x0000006118067221 */ /* 0x044fe40000010000 */
[----:B------:R-:W2:Y:S02]  /*9ff0*/  MUFU.EX2 R84, R84 ;  /* 0x0000005400547308 */ /* 0x000ea40000000800 */
[----:B---3--:R-:W-:Y:S01]  /*a000*/  FADD.FTZ R97, R25, R6 ;  /* 0x0000000619617221 */ /* 0x008fe20000010000 */
[----:B------:R-:W-:-:S03]  /*a010*/  F2FP.F16.F32.PACK_AB R6, R24, R7 ;  /* 0x000000071806723e */ /* 0x000fc600000000ff */
[C---:B----4-:R-:W-:Y:S02]  /*a020*/  FADD.FTZ R24, R26.reuse, R97 ;  /* 0x000000611a187221 */ /* 0x050fe40000010000 */
[----:B------:R-:W3:Y:S02]  /*a030*/  MUFU.EX2 R88, R88 ;  /* 0x0000005800587308 */ /* 0x000ee40000000800 */
[----:B------:R-:W-:Y:S01]  /*a040*/  FADD.FTZ R7, R27, R24 ;  /* 0x000000181b077221 */ /* 0x000fe20000010000 */
[----:B------:R-:W-:Y:S02]  /*a050*/  F2FP.F16.F32.PACK_AB R24, R26, R25 ;  /* 0x000000191a18723e */ /* 0x000fe400000000ff */
[C---:B------:R-:W-:Y:S01]  /*a060*/  F2FP.F16.F32.PACK_AB R26, R30.reuse, R27 ;  /* 0x0000001b1e1a723e */ /* 0x040fe200000000ff */
[----:B------:R-:W-:Y:S01]  /*a070*/  FADD.FTZ R74, R30, R7 ;  /* 0x000000071e4a7221 */ /* 0x000fe20000010000 */
[----:B0-----:R-:W-:Y:S01]  /*a080*/  FADD.FTZ R30, R5, R72 ;  /* 0x00000048051e7221 */ /* 0x001fe20000010000 */
[----:B-1----:R-:W-:Y:S01]  /*a090*/  F2FP.F16.F32.PACK_AB R7, R81, R73 ;  /* 0x000000495107723e */ /* 0x002fe200000000ff */
[----:B------:R-:W0:Y:S02]  /*a0a0*/  MUFU.EX2 R89, R89 ;  /* 0x0000005900597308 */ /* 0x000e240000000800 */
[----:B------:R-:W-:Y:S01]  /*a0b0*/  FADD.FTZ R30, R73, R30 ;  /* 0x0000001e491e7221 */ /* 0x000fe20000010000 */
[----:B------:R-:W-:Y:S01]  /*a0c0*/  FADD.FTZ R73, R9, R74 ;  /* 0x0000004a09497221 */ /* 0x000fe20000010000 */
[----:B------:R-:W-:Y:S01]  /*a0d0*/  F2FP.F16.F32.PACK_AB R5, R72, R5 ;  /* 0x000000054805723e */ /* 0x000fe200000000ff */
[----:B------:R-:W4:Y:S01]  /*a0e0*/  LDL R74, [R1+0x8] ;  /* 0x00000800014a7983 */ /* 0x000f220000100800 */
[----:B------:R-:W-:Y:S01]  /*a0f0*/  FADD.FTZ R25, R81, R30 ;  /* 0x0000001e51197221 */ /* 0x000fe20000010000 */
[----:B------:R-:W-:Y:S01]  /*a100*/  FADD.FTZ R81, R10, R73 ;  /* 0x000000490a517221 */ /* 0x000fe20000010000 */
[----:B------:R-:W1:Y:S03]  /*a110*/  MUFU.EX2 R92, R92 ;  /* 0x0000005c005c7308 */ /* 0x000e660000000800 */
[----:B------:R-:W-:-:S04]  /*a120*/  FADD.FTZ R81, R12, R81 ;  /* 0x000000510c517221 */ /* 0x000fc80000010000 */
[----:B------:R-:W-:Y:S01]  /*a130*/  FADD.FTZ R72, R20, R81 ;  /* 0x0000005114487221 */ /* 0x000fe20000010000 */
[----:B------:R-:W1:Y:S03]  /*a140*/  MUFU.EX2 R61, R61 ;  /* 0x0000003d003d7308 */ /* 0x000e660000000800 */
[----:B------:R-:W-:-:S04]  /*a150*/  FADD.FTZ R81, R21, R72 ;  /* 0x0000004815517221 */ /* 0x000fc80000010000 */
[----:B------:R-:W-:Y:S01]  /*a160*/  FADD.FTZ R72, R28, R81 ;  /* 0x000000511c487221 */ /* 0x000fe20000010000 */
[----:B------:R-:W1:Y:S03]  /*a170*/  MUFU.EX2 R64, R64 ;  /* 0x0000004000407308 */ /* 0x000e660000000800 */
[----:B------:R-:W-:-:S04]  /*a180*/  FADD.FTZ R72, R29, R72 ;  /* 0x000000481d487221 */ /* 0x000fc80000010000 */
[----:B------:R-:W-:Y:S01]  /*a190*/  FADD.FTZ R81, R31, R72 ;  /* 0x000000481f517221 */ /* 0x000fe20000010000 */
[----:B------:R-:W1:Y:S01]  /*a1a0*/  MUFU.EX2 R65, R65 ;  /* 0x0000004100417308 */ /* 0x000e620000000800 */
[----:B------:R-:W4:Y:S01]  /*a1b0*/  LDL R72, [R1+0x4] ;  /* 0x0000040001487983 */ /* 0x000f220000100800 */
[----:B--2---:R-:W-:-:S04]  /*a1c0*/  FADD.FTZ R25, R84, R25 ;  /* 0x0000001954197221 */ /* 0x004fc80000010000 */
[----:B---3--:R-:W-:Y:S02]  /*a1d0*/  FADD.FTZ R30, R88, R25 ;  /* 0x00000019581e7221 */ /* 0x008fe40000010000 */
[----:B------:R-:W2:Y:S02]  /*a1e0*/  MUFU.EX2 R68, R68 ;  /* 0x0000004400447308 */ /* 0x000ea40000000800 */
[----:B0-----:R-:W-:-:S04]  /*a1f0*/  FADD.FTZ R27, R89, R30 ;  /* 0x0000001e591b7221 */ /* 0x001fc80000010000 */
[----:B-1----:R-:W-:Y:S02]  /*a200*/  FADD.FTZ R30, R92, R27 ;  /* 0x0000001b5c1e7221 */ /* 0x002fe40000010000 */
[----:B------:R-:W0:Y:S02]  /*a210*/  MUFU.EX2 R69, R69 ;  /* 0x0000004500457308 */ /* 0x000e240000000800 */
[----:B------:R-:W-:-:S04]  /*a220*/  FADD.FTZ R73, R61, R30 ;  /* 0x0000001e3d497221 */ /* 0x000fc80000010000 */
[----:B------:R-:W-:Y:S02]  /*a230*/  FADD.FTZ R30, R64, R73 ;  /* 0x00000049401e7221 */ /* 0x000fe40000010000 */
[----:B------:R-:W1:Y:S02]  /*a240*/  MUFU.EX2 R76, R76 ;  /* 0x0000004c004c7308 */ /* 0x000e640000000800 */
[----:B------:R-:W-:-:S06]  /*a250*/  FADD.FTZ R73, R65, R30 ;  /* 0x0000001e41497221 */ /* 0x000fcc0000010000 */
[----:B------:R-:W3:Y:S01]  /*a260*/  MUFU.EX2 R77, R77 ;  /* 0x0000004d004d7308 */ /* 0x000ee20000000800 */
[----:B--2---:R-:W-:Y:S01]  /*a270*/  FADD.FTZ R30, R68, R73 ;  /* 0x00000049441e7221 */ /* 0x004fe20000010000 */
[----:B------:R-:W-:-:S06]  /*a280*/  FFMA.FTZ R59, R59, R0, -R85 ;  /* 0x000000003b3b7223 */ /* 0x000fcc0000010855 */
[----:B------:R-:W2:Y:S01]  /*a290*/  MUFU.EX2 R80, R80 ;  /* 0x0000005000507308 */ /* 0x000ea20000000800 */
[----:B0-----:R-:W-:Y:S01]  /*a2a0*/  FADD.FTZ R73, R69, R30 ;  /* 0x0000001e45497221 */ /* 0x001fe20000010000 */
[----:B------:R-:W-:Y:S01]  /*a2b0*/  FFMA.FTZ R62, R62, R0, -R85 ;  /* 0x000000003e3e7223 */ /* 0x000fe20000010855 */
[----:B------:R-:W-:-:S05]  /*a2c0*/  F2FP.F16.F32.PACK_AB R25, R88, R84 ;  /* 0x000000545819723e */ /* 0x000fca00000000ff */
[----:B------:R-:W0:Y:S01]  /*a2d0*/  MUFU.EX2 R58, R58 ;  /* 0x0000003a003a7308 */ /* 0x000e220000000800 */
[----:B-1----:R-:W-:Y:S01]  /*a2e0*/  FADD.FTZ R30, R76, R73 ;  /* 0x000000494c1e7221 */ /* 0x002fe20000010000 */
[----:B------:R-:W4:Y:S01]  /*a2f0*/  LDL R84, [R1+0x54] ;  /* 0x0000540001547983 */ /* 0x000f220000100800 */
[----:B------:R-:W-:-:S05]  /*a300*/  FFMA.FTZ R63, R63, R0, -R85 ;  /* 0x000000003f3f7223 */ /* 0x000fca0000010855 */
[----:B------:R-:W1:Y:S01]  /*a310*/  MUFU.EX2 R59, R59 ;  /* 0x0000003b003b7308 */ /* 0x000e620000000800 */
[----:B---3--:R-:W-:Y:S01]  /*a320*/  FADD.FTZ R73, R77, R30 ;  /* 0x0000001e4d497221 */ /* 0x008fe20000010000 */
[----:B------:R-:W-:-:S06]  /*a330*/  FADD.FTZ R30, R42, R81 ;  /* 0x000000512a1e7221 */ /* 0x000fcc0000010000 */
[----:B------:R-:W3:Y:S01]  /*a340*/  MUFU.EX2 R62, R62 ;  /* 0x0000003e003e7308 */ /* 0x000ee20000000800 */
[----:B--2---:R-:W-:Y:S01]  /*a350*/  FADD.FTZ R73, R80, R73 ;  /* 0x0000004950497221 */ /* 0x004fe20000010000 */
[----:B------:R-:W-:-:S06]  /*a360*/  FADD.FTZ R81, R43, R30 ;  /* 0x0000001e2b517221 */ /* 0x000fcc0000010000 */
[----:B------:R-:W2:Y:S01]  /*a370*/  MUFU.EX2 R63, R63 ;  /* 0x0000003f003f7308 */ /* 0x000ea20000000800 */
[----:B0-----:R-:W-:Y:S01]  /*a380*/  FADD.FTZ R30, R58, R73 ;  /* 0x000000493a1e7221 */ /* 0x001fe20000010000 */
[----:B------:R0:W-:Y:S01]  /*a390*/  STSM.16.M88.4 [R157+0x1e800], R4 ;  /* 0x01e800049d007844 */ /* 0x0001e20000000200 */
[----:B------:R-:W-:-:S05]  /*a3a0*/  FADD.FTZ R81, R44, R81 ;  /* 0x000000512c517221 */ /* 0x000fca0000010000 */
[----:B------:R-:W2:Y:S08]  /*a3b0*/  MUFU.EX2 R8, R8 ;  /* 0x0000000800087308 */ /* 0x000eb00000000800 */
[----:B------:R-:W2:Y:S01]  /*a3c0*/  MUFU.EX2 R15, R15 ;  /* 0x0000000f000f7308 */ /* 0x000ea20000000800 */
[----:B0-----:R-:W-:Y:S01]  /*a3d0*/  F2FP.F16.F32.PACK_AB R4, R10, R9 ;  /* 0x000000090a04723e */ /* 0x001fe200000000ff */
[----:B-1----:R-:W-:Y:S01]  /*a3e0*/  FADD.FTZ R9, R59, R30 ;  /* 0x0000001e3b097221 */ /* 0x002fe20000010000 */
[----:B------:R-:W-:-:S05]  /*a3f0*/  F2FP.F16.F32.PACK_AB R6, R20, R12 ;  /* 0x0000000c1406723e */ /* 0x000fca00000000ff */
[----:B------:R-:W0:Y:S01]  /*a400*/  MUFU.EX2 R66, R66 ;  /* 0x0000004200427308 */ /* 0x000e220000000800 */
[----:B------:R-:W-:Y:S01]  /*a410*/  FADD.FTZ R12, R52, R81 ;  /* 0x00000051340c7221 */ /* 0x000fe20000010000 */
[----:B---3--:R-:W-:-:S03]  /*a420*/  FADD.FTZ R10, R62, R9 ;  /* 0x000000093e0a7221 */ /* 0x008fc60000010000 */
[----:B------:R-:W-:Y:S01]  /*a430*/  FADD.FTZ R7, R13, R12 ;  /* 0x0000000c0d077221 */ /* 0x000fe20000010000 */
[----:B--2---:R-:W-:Y:S01]  /*a440*/  FADD.FTZ R5, R63, R10 ;  /* 0x0000000a3f057221 */ /* 0x004fe20000010000 */
[----:B------:R-:W-:Y:S01]  /*a450*/  F2FP.F16.F32.PACK_AB R27, R92, R89 ;  /* 0x000000595c1b723e */ /* 0x000fe200000000ff */
[----:B------:R-:W1:Y:S01]  /*a460*/  MUFU.EX2 R32, R32 ;  /* 0x0000002000207308 */ /* 0x000e620000000800 */
[----:B------:R-:W-:Y:S01]  /*a470*/  FADD.FTZ R10, R14, R7 ;  /* 0x000000070e0a7221 */ /* 0x000fe20000010000 */
[----:B------:R-:W-:Y:S01]  /*a480*/  FADD.FTZ R7, R8, R5 ;  /* 0x0000000508077221 */ /* 0x000fe20000010000 */
[----:B------:R-:W-:Y:S02]  /*a490*/  F2FP.F16.F32.PACK_AB R5, R64, R61 ;  /* 0x0000003d4005723e */ /* 0x000fe400000000ff */
[----:B------:R-:W-:Y:S01]  /*a4a0*/  FADD.FTZ R9, R15, R10 ;  /* 0x0000000a0f097221 */ /* 0x000fe20000010000 */
[----:B------:R2:W-:Y:S02]  /*a4b0*/  STSM.16.M88.4 [R100], R24 ;  /* 0x0000001864007844 */ /* 0x0005e40000000200 */
[----:B------:R-:W-:Y:S01]  /*a4c0*/  MUFU.EX2 R33, R33 ;  /* 0x0000002100217308 */ /* 0x000fe20000000800 */
[----:B0-----:R-:W-:Y:S01]  /*a4d0*/  FADD.FTZ R10, R66, R7 ;  /* 0x00000007420a7221 */ /* 0x001fe20000010000 */
[----:B------:R-:W-:-:S02]  /*a4e0*/  F2FP.F16.F32.PACK_AB R7, R68, R65 ;  /* 0x000000414407723e */ /* 0x000fc400000000ff */
[----:B------:R-:W-:-:S04]  /*a4f0*/  F2FP.F16.F32.PACK_AB R30, R52, R44 ;  /* 0x0000002c341e723e */ /* 0x000fc800000000ff */
[----:B------:R-:W-:Y:S01]  /*a500*/  MUFU.EX2 R38, R38 ;  /* 0x0000002600267308 */ /* 0x000fe20000000800 */
[----:B--2---:R-:W-:Y:S02]  /*a510*/  F2FP.F16.F32.PACK_AB R24, R28, R21 ;  /* 0x000000151c18723e */ /* 0x004fe400000000ff */
[----:B------:R-:W-:-:S05]  /*a520*/  F2FP.F16.F32.PACK_AB R26, R31, R29 ;  /* 0x0000001d1f1a723e */ /* 0x000fca00000000ff */
[----:B------:R-:W-:Y:S01]  /*a530*/  MUFU.EX2 R39, R39 ;  /* 0x0000002700277308 */ /* 0x000fe20000000800 */
[----:B------:R-:W-:Y:S02]  /*a540*/  F2FP.F16.F32.PACK_AB R25, R76, R69 ;  /* 0x000000454c19723e */ /* 0x000fe400000000ff */
[----:B------:R-:W-:Y:S02]  /*a550*/  F2FP.F16.F32.PACK_AB R27, R80, R77 ;  /* 0x0000004d501b723e */ /* 0x000fe400000000ff */
[----:B------:R-:W-:Y:S02]  /*a560*/  F2FP.F16.F32.PACK_AB R28, R43, R42 ;  /* 0x0000002a2b1c723e */ /* 0x000fe400000000ff */
[----:B------:R-:W-:Y:S01]  /*a570*/  F2FP.F16.F32.PACK_AB R29, R59, R58 ;  /* 0x0000003a3b1d723e */ /* 0x000fe200000000ff */
[----:B------:R-:W-:Y:S01]  /*a580*/  MUFU.EX2 R41, R41 ;  /* 0x0000002900297308 */ /* 0x000fe20000000800 */
[----:B------:R-:W-:-:S07]  /*a590*/  F2FP.F16.F32.PACK_AB R31, R63, R62 ;  /* 0x0000003e3f1f723e */ /* 0x000fce00000000ff */
        /* <DEDUP_REMOVED lines=16> */
[----:B----4-:R-:W-:Y:S07]  /*a6a0*/  STSM.16.M88.4 [R74], R4 ;  /* 0x000000044a007844 */ /* 0x010fee0000000200 */
[----:B------:R-:W-:Y:S08]  /*a6b0*/  MUFU.EX2 R47, R47 ;  /* 0x0000002f002f7308 */ /* 0x000ff00000000800 */
[----:B------:R-:W-:Y:S08]  /*a6c0*/  MUFU.EX2 R48, R48 ;  /* 0x0000003000307308 */ /* 0x000ff00000000800 */
[----:B------:R-:W-:Y:S08]  /*a6d0*/  MUFU.EX2 R50, R50 ;  /* 0x0000003200327308 */ /* 0x000ff00000000800 */
[----:B------:R-:W-:Y:S01]  /*a6e0*/  MUFU.EX2 R49, R49 ;  /* 0x0000003100317308 */ /* 0x000fe20000000800 */
[----:B------:R-:W-:Y:S04]  /*a6f0*/  STSM.16.M88.4 [R72], R24 ;  /* 0x0000001848007844 */ /* 0x000fe80000000200 */
[----:B------:R0:W-:Y:S04]  /*a700*/  STSM.16.M88.4 [R157+0x24800], R28 ;  /* 0x0248001c9d007844 */ /* 0x0001e80000000200 */
[----:B0-----:R-:W2:Y:S04]  /*a710*/  LDL R29, [R1+0x50] ;  /* 0x00005000011d7983 */ /* 0x001ea80000100800 */
[----:B------:R-:W3:Y:S01]  /*a720*/  LDL R28, [R1+0x38] ;  /* 0x00003800011c7983 */ /* 0x000ee20000100800 */
[----:B------:R-:W0:Y:S01]  /*a730*/  MUFU.EX2 R67, R67 ;  /* 0x0000004300437308 */ /* 0x000e220000000800 */
[-CC-:B------:R-:W-:Y:S01]  /*a740*/  FFMA.FTZ R75, R75, R0.reuse, -R85.reuse ;  /* 0x000000004b4b7223 */ /* 0x180fe20000010855 */
[----:B------:R-:W-:-:S06]  /*a750*/  FFMA.FTZ R78, R78, R0, -R85 ;  /* 0x000000004e4e7223 */ /* 0x000fcc0000010855 */
[----:B------:R-:W4:Y:S01]  /*a760*/  MUFU.EX2 R70, R70 ;  /* 0x0000004600467308 */ /* 0x000f220000000800 */
[----:B------:R-:W-:-:S07]  /*a770*/  FFMA.FTZ R79, R79, R0, -R85 ;  /* 0x000000004f4f7223 */ /* 0x000fce0000010855 */
[----:B------:R-:W4:Y:S01]  /*a780*/  MUFU.EX2 R71, R71 ;  /* 0x0000004700477308 */ /* 0x000f220000000800 */
[----:B-1----:R-:W-:Y:S01]  /*a790*/  FADD.FTZ R12, R32, R9 ;  /* 0x00000009200c7221 */ /* 0x002fe20000010000 */
[----:B0-----:R-:W-:-:S06]  /*a7a0*/  FADD.FTZ R9, R67, R10 ;  /* 0x0000000a43097221 */ /* 0x001fcc0000010000 */
[----:B------:R-:W0:Y:S01]  /*a7b0*/  MUFU.EX2 R75, R75 ;  /* 0x0000004b004b7308 */ /* 0x000e220000000800 */
[----:B------:R-:W-:Y:S01]  /*a7c0*/  FFMA.FTZ R82, R82, R0, -R85 ;  /* 0x0000000052527223 */ /* 0x000fe20000010855 */
[----:B------:R-:W-:Y:S01]  /*a7d0*/  FADD.FTZ R21, R33, R12 ;  /* 0x0000000c21157221 */ /* 0x000fe20000010000 */
[----:B----4-:R-:W-:-:S05]  /*a7e0*/  FADD.FTZ R10, R70, R9 ;  /* 0x00000009460a7221 */ /* 0x010fca0000010000 */
[----:B------:R-:W1:Y:S01]  /*a7f0*/  MUFU.EX2 R78, R78 ;  /* 0x0000004e004e7308 */ /* 0x000e620000000800 */
[----:B------:R-:W-:Y:S01]  /*a800*/  FFMA.FTZ R83, R83, R0, -R85 ;  /* 0x0000000053537223 */ /* 0x000fe20000010855 */
[----:B------:R-:W-:Y:S01]  /*a810*/  FADD.FTZ R12, R38, R21 ;  /* 0x00000015260c7221 */ /* 0x000fe20000010000 */
[----:B------:R-:W-:-:S05]  /*a820*/  FADD.FTZ R10, R71, R10 ;  /* 0x0000000a470a7221 */ /* 0x000fca0000010000 */
[----:B------:R-:W4:Y:S01]  /*a830*/  MUFU.EX2 R79, R79 ;  /* 0x0000004f004f7308 */ /* 0x000f220000000800 */
[----:B------:R-:W-:Y:S01]  /*a840*/  FFMA.FTZ R86, R86, R0, -R85 ;  /* 0x0000000056567223 */ /* 0x000fe20000010855 */
[----:B------:R-:W-:Y:S01]  /*a850*/  FADD.FTZ R12, R39, R12 ;  /* 0x0000000c270c7221 */ /* 0x000fe20000010000 */
[----:B0-----:R-:W-:-:S05]  /*a860*/  FADD.FTZ R9, R75, R10 ;  /* 0x0000000a4b097221 */ /* 0x001fca0000010000 */
[----:B------:R-:W0:Y:S01]  /*a870*/  MUFU.EX2 R82, R82 ;  /* 0x0000005200527308 */ /* 0x000e220000000800 */
[----:B------:R-:W-:Y:S01]  /*a880*/  FFMA.FTZ R87, R87, R0, -R85 ;  /* 0x0000000057577223 */ /* 0x000fe20000010855 */
[----:B------:R-:W-:Y:S01]  /*a890*/  FADD.FTZ R21, R41, R12 ;  /* 0x0000000c29157221 */ /* 0x000fe20000010000 */
[----:B-1----:R-:W-:-:S05]  /*a8a0*/  FADD.FTZ R10, R78, R9 ;  /* 0x000000094e0a7221 */ /* 0x002fca0000010000 */
[----:B------:R-:W1:Y:S01]  /*a8b0*/  MUFU.EX2 R83, R83 ;  /* 0x0000005300537308 */ /* 0x000e620000000800 */
[----:B------:R-:W-:Y:S01]  /*a8c0*/  FFMA.FTZ R90, R90, R0, -R85 ;  /* 0x000000005a5a7223 */ /* 0x000fe20000010855 */
[----:B------:R-:W-:Y:S01]  /*a8d0*/  FADD.FTZ R12, R34, R21 ;  /* 0x00000015220c7221 */ /* 0x000fe20000010000 */
[----:B----4-:R-:W-:-:S05]  /*a8e0*/  FADD.FTZ R9, R79, R10 ;  /* 0x0000000a4f097221 */ /* 0x010fca0000010000 */
        /* <DEDUP_REMOVED lines=10> */
[----:B------:R-:W-:Y:S01]  /*a990*/  F2FP.F16.F32.PACK_AB R4, R14, R13 ;  /* 0x0000000d0e04723e */ /* 0x000fe200000000ff */
[----:B------:R-:W-:Y:S01]  /*a9a0*/  FADD.FTZ R13, R37, R20 ;  /* 0x00000014250d7221 */ /* 0x000fe20000010000 */
[----:B------:R-:W-:-:S04]  /*a9b0*/  F2FP.F16.F32.PACK_AB R5, R66, R8 ;  /* 0x000000084205723e */ /* 0x000fc800000000ff */
[----:B------:R-:W1:Y:S01]  /*a9c0*/  MUFU.EX2 R91, R91 ;  /* 0x0000005b005b7308 */ /* 0x000e620000000800 */
[----:B----4-:R-:W-:Y:S01]  /*a9d0*/  FADD.FTZ R8, R86, R9 ;  /* 0x0000000956087221 */ /* 0x010fe20000010000 */
[----:B------:R-:W-:Y:S01]  /*a9e0*/  FFMA.FTZ R98, R98, R0, -R85 ;  /* 0x0000000062627223 */ /* 0x000fe20000010855 */
[----:B------:R-:W-:-:S05]  /*a9f0*/  FADD.FTZ R10, R40, R13 ;  /* 0x0000000d280a7221 */ /* 0x000fca0000010000 */
[----:B------:R-:W4:Y:S01]  /*aa00*/  MUFU.EX2 R94, R94 ;  /* 0x0000005e005e7308 */ /* 0x000f220000000800 */
[----:B0-----:R-:W-:Y:S01]  /*aa10*/  FADD.FTZ R9, R87, R8 ;  /* 0x0000000857097221 */ /* 0x001fe20000010000 */
[----:B------:R-:W-:Y:S01]  /*aa20*/  FFMA.FTZ R99, R99, R0, -R85 ;  /* 0x0000000063637223 */ /* 0x000fe20000010855 */
[----:B------:R-:W-:-:S05]  /*aa30*/  FADD.FTZ R21, R45, R10 ;  /* 0x0000000a2d157221 */ /* 0x000fca0000010000 */
[----:B------:R-:W0:Y:S01]  /*aa40*/  MUFU.EX2 R95, R95 ;  /* 0x0000005f005f7308 */ /* 0x000e220000000800 */
[----:B-1----:R-:W-:Y:S01]  /*aa50*/  FADD.FTZ R8, R90, R9 ;  /* 0x000000095a087221 */ /* 0x002fe20000010000 */
[----:B------:R-:W-:Y:S01]  /*aa60*/  FFMA.FTZ R102, R102, R0, -R85 ;  /* 0x0000000066667223 */ /* 0x000fe20000010855 */
[----:B------:R-:W-:-:S05]  /*aa70*/  FADD.FTZ R10, R54, R21 ;  /* 0x00000015360a7221 */ /* 0x000fca0000010000 */
[----:B------:R-:W1:Y:S01]  /*aa80*/  MUFU.EX2 R98, R98 ;  /* 0x0000006200627308 */ /* 0x000e620000000800 */
[----:B------:R-:W-:Y:S01]  /*aa90*/  FADD.FTZ R9, R91, R8 ;  /* 0x000000085b097221 */ /* 0x000fe20000010000 */
[----:B------:R-:W-:Y:S01]  /*aaa0*/  FFMA.FTZ R103, R103, R0, -R85 ;  /* 0x0000000067677223 */ /* 0x000fe20000010855 */
[----:B------:R-:W-:Y:S01]  /*aab0*/  F2FP.F16.F32.PACK_AB R6, R32, R15 ;  /* 0x0000000f2006723e */ /* 0x000fe200000000ff */
[----:B------:R-:W-:Y:S01]  /*aac0*/  FADD.FTZ R21, R57, R10 ;  /* 0x0000000a39157221 */ /* 0x000fe20000010000 */
[----:B------:R-:W-:-:S03]  /*aad0*/  F2FP.F16.F32.PACK_AB R7, R70, R67 ;  /* 0x000000434607723e */ /* 0x000fc600000000ff */
[----:B------:R-:W1:Y:S01]  /*aae0*/  MUFU.EX2 R99, R99 ;  /* 0x0000006300637308 */ /* 0x000e620000000800 */
[----:B----4-:R-:W-:Y:S01]  /*aaf0*/  FADD.FTZ R8, R94, R9 ;  /* 0x000000095e087221 */ /* 0x010fe20000010000 */
[----:B------:R-:W-:Y:S01]  /*ab00*/  FFMA.FTZ R106, R106, R0, -R85 ;  /* 0x000000006a6a7223 */ /* 0x000fe20000010855 */
[----:B------:R-:W-:Y:S02]  /*ab10*/  F2FP.F16.F32.PACK_AB R12, R38, R33 ;  /* 0x00000021260c723e */ /* 0x000fe400000000ff */
[----:B------:R-:W-:-:S03]  /*ab20*/  F2FP.F16.F32.PACK_AB R14, R41, R39 ;  /* 0x00000027290e723e */ /* 0x000fc600000000ff */
[----:B------:R-:W4:Y:S01]  /*ab30*/  MUFU.EX2 R102, R102 ;  /* 0x0000006600667308 */ /* 0x000f220000000800 */
[----:B------:R-:W-:Y:S02]  /*ab40*/  F2FP.F16.F32.PACK_AB R13, R75, R71 ;  /* 0x000000474b0d723e */ /* 0x000fe400000000ff */
[----:B------:R-:W-:Y:S01]  /*ab50*/  F2FP.F16.F32.PACK_AB R15, R79, R78 ;  /* 0x0000004e4f0f723e */ /* 0x000fe200000000ff */
[----:B------:R0:W-:Y:S01]  /*ab60*/  STSM.16.M88.4 [R84], R4 ;  /* 0x0000000454007844 */ /* 0x0001e20000000200 */
[----:B------:R-:W-:Y:S01]  /*ab70*/  FADD.FTZ R10, R46, R21 ;  /* 0x000000152e0a7221 */ /* 0x000fe20000010000 */
[-CC-:B------:R-:W-:Y:S02]  /*ab80*/  FFMA.FTZ R107, R107, R0.reuse, -R85.reuse ;  /* 0x000000006b6b7223 */ /* 0x180fe40000010855 */
[----:B------:R-:W4:Y:S01]  /*ab90*/  MUFU.EX2 R103, R103 ;  /* 0x0000006700677308 */ /* 0x000f220000000800 */
[----:B------:R1:W-:Y:S01]  /*aba0*/  STSM.16.M88.4 [R74+0x6000], R12 ;  /* 0x0060000c4a007844 */ /* 0x0003e20000000200 */
[----:B------:R-:W-:-:S06]  /*abb0*/  FFMA.FTZ R110, R110, R0, -R85 ;  /* 0x000000006e6e7223 */ /* 0x000fcc0000010855 */
[----:B------:R-:W4:Y:S01]  /*abc0*/  MUFU.EX2 R106, R106 ;  /* 0x0000006a006a7308 */ /* 0x000f220000000800 */
[----:B0-----:R-:W-:Y:S01]  /*abd0*/  FADD.FTZ R7, R95, R8 ;  /* 0x000000085f077221 */ /* 0x001fe20000010000 */
[----:B-1----:R-:W-:-:S03]  /*abe0*/  FADD.FTZ R12, R51, R10 ;  /* 0x0000000a330c7221 */ /* 0x002fc60000010000 */
[----:B------:R-:W-:-:S03]  /*abf0*/  FADD.FTZ R10, R98, R7 ;  /* 0x00000007620a7221 */ /* 0x000fc60000010000 */
[----:B------:R-:W0:Y:S01]  /*ac00*/  MUFU.EX2 R107, R107 ;  /* 0x0000006b006b7308 */ /* 0x000e220000000800 */
[-CC-:B------:R-:W-:Y:S01]  /*ac10*/  FFMA.FTZ R111, R111, R0.reuse, -R85.reuse ;  /* 0x000000006f6f7223 */ /* 0x180fe20000010855 */
[----:B------:R-:W-:Y:S01]  /*ac20*/  FADD.FTZ R9, R99, R10 ;  /* 0x0000000a63097221 */ /* 0x000fe20000010000 */
[-CC-:B------:R-:W-:Y:S01]  /*ac30*/  FFMA.FTZ R114, R114, R0.reuse, -R85.reuse ;  /* 0x0000000072727223 */ /* 0x180fe20000010855 */
[-CC-:B------:R-:W-:Y:S01]  /*ac40*/  FFMA.FTZ R115, R115, R0.reuse, -R85.reuse ;  /* 0x0000000073737223 */ /* 0x180fe20000010855 */
[-C--:B------:R-:W-:Y:S01]  /*ac50*/  FFMA.FTZ R118, R118, R0.reuse, -R85 ;  /* 0x0000000076767223 */ /* 0x080fe20000010855 */
[----:B----4-:R-:W-:Y:S02]  /*ac60*/  FADD.FTZ R10, R102, R9 ;  /* 0x00000009660a7221 */ /* 0x010fe40000010000 */
[----:B------:R-:W1:Y:S01]  /*ac70*/  MUFU.EX2 R110, R110 ;  /* 0x0000006e006e7308 */ /* 0x000e620000000800 */
[----:B------:R-:W-:Y:S01]  /*ac80*/  FFMA.FTZ R85, R119, R0, -R85 ;  /* 0x0000000077557223 */ /* 0x000fe20000010855 */
[----:B------:R-:W-:Y:S01]  /*ac90*/  FADD.FTZ R13, R53, R12 ;  /* 0x0000000c350d7221 */ /* 0x000fe20000010000 */
[----:B------:R-:W-:-:S05]  /*aca0*/  FADD.FTZ R9, R103, R10 ;  /* 0x0000000a67097221 */ /* 0x000fca0000010000 */
[----:B------:R-:W4:Y:S01]  /*acb0*/  MUFU.EX2 R111, R111 ;  /* 0x0000006f006f7308 */ /* 0x000f220000000800 */
[----:B------:R-:W-:Y:S01]  /*acc0*/  FADD.FTZ R12, R96, R13 ;  /* 0x0000000d600c7221 */ /* 0x000fe20000010000 */
[----:B------:R-:W-:-:S03]  /*acd0*/  FADD.FTZ R10, R106, R9 ;  /* 0x000000096a0a7221 */ /* 0x000fc60000010000 */
[----:B------:R-:W-:-:S03]  /*ace0*/  FADD.FTZ R12, R55, R12 ;  /* 0x0000000c370c7221 */ /* 0x000fc60000010000 */
[----:B------:R-:W4:Y:S01]  /*acf0*/  MUFU.EX2 R25, R114 ;  /* 0x0000007200197308 */ /* 0x000f220000000800 */
[----:B0-----:R-:W-:Y:S01]  /*ad00*/  FADD.FTZ R9, R107, R10 ;  /* 0x0000000a6b097221 */ /* 0x001fe20000010000 */
[----:B------:R-:W-:-:S06]  /*ad10*/  FADD.FTZ R13, R93, R12 ;  /* 0x0000000c5d0d7221 */ /* 0x000fcc0000010000 */
[----:B------:R-:W0:Y:S08]  /*ad20*/  MUFU.EX2 R8, R115 ;  /* 0x0000007300087308 */ /* 0x000e300000000800 */
[----:B------:R-:W-:Y:S08]  /*ad30*/  MUFU.EX2 R118, R118 ;  /* 0x0000007600767308 */ /* 0x000ff00000000800 */
[----:B------:R-:W0:Y:S01]  /*ad40*/  MUFU.EX2 R85, R85 ;  /* 0x0000005500557308 */ /* 0x000e220000000800 */
[----:B-1----:R-:W-:Y:S01]  /*ad50*/  FADD.FTZ R10, R110, R9 ;  /* 0x000000096e0a7221 */ /* 0x002fe20000010000 */
[----:B------:R-:W-:Y:S01]  /*ad60*/  F2FP.F16.F32.PACK_AB R4, R35, R34 ;  /* 0x000000222304723e */ /* 0x000fe200000000ff */
[----:B------:R-:W-:Y:S01]  /*ad70*/  FADD.FTZ R13, R56, R13 ;  /* 0x0000000d380d7221 */ /* 0x000fe20000010000 */
[----:B------:R-:W-:-:S02]  /*ad80*/  F2FP.F16.F32.PACK_AB R6, R37, R36 ;  /* 0x000000242506723e */ /* 0x000fc400000000ff */
[----:B------:R-:W-:Y:S02]  /*ad90*/  F2FP.F16.F32.PACK_AB R5, R83, R82 ;  /* 0x000000525305723e */ /* 0x000fe400000000ff */
[----:B------:R-:W-:Y:S01]  /*ada0*/  F2FP.F16.F32.PACK_AB R7, R87, R86 ;  /* 0x000000565707723e */ /* 0x000fe200000000ff */
[----:B----4-:R-:W-:Y:S01]  /*adb0*/  FADD.FTZ R10, R111, R10 ;  /* 0x0000000a6f0a7221 */ /* 0x010fe20000010000 */
[----:B------:R-:W-:Y:S01]  /*adc0*/  F2FP.F16.F32.PACK_AB R40, R45, R40 ;  /* 0x000000282d28723e */ /* 0x000fe200000000ff */
[----:B------:R-:W-:Y:S01]  /*add0*/  FADD.FTZ R20, R60, R13 ;  /* 0x0000000d3c147221 */ /* 0x000fe20000010000 */
[----:B------:R-:W-:Y:S01]  /*ade0*/  F2FP.F16.F32.PACK_AB R42, R57, R54 ;  /* 0x00000036392a723e */ /* 0x000fe200000000ff */
[----:B------:R1:W-:Y:S01]  /*adf0*/  STSM.16.M88.4 [R72+0x6000], R4 ;  /* 0x0060000448007844 */ /* 0x0003e20000000200 */
[----:B------:R-:W-:Y:S02]  /*ae00*/  F2FP.F16.F32.PACK_AB R41, R91, R90 ;  /* 0x0000005a5b29723e */ /* 0x000fe400000000ff */
[----:B------:R-:W-:Y:S01]  /*ae10*/  F2FP.F16.F32.PACK_AB R43, R95, R94 ;  /* 0x0000005e5f2b723e */ /* 0x000fe200000000ff */
[----:B------:R-:W-:Y:S01]  /*ae20*/  FADD.FTZ R21, R25, R10 ;  /* 0x0000000a19157221 */ /* 0x000fe20000010000 */
[----:B------:R-:W-:-:S02]  /*ae30*/  F2FP.F16.F32.PACK_AB R12, R51, R46 ;  /* 0x0000002e330c723e */ /* 0x000fc400000000ff */
[----:B------:R-:W-:Y:S02]  /*ae40*/  F2FP.F16.F32.PACK_AB R14, R96, R53 ;  /* 0x00000035600e723e */ /* 0x000fe400000000ff */
[----:B------:R-:W-:Y:S02]  /*ae50*/  F2FP.F16.F32.PACK_AB R13, R99, R98 ;  /* 0x00000062630d723e */ /* 0x000fe400000000ff */
[----:B------:R-:W-:Y:S02]  /*ae60*/  F2FP.F16.F32.PACK_AB R15, R103, R102 ;  /* 0x00000066670f723e */ /* 0x000fe400000000ff */
[----:B------:R-:W-:Y:S02]  /*ae70*/  F2FP.F16.F32.PACK_AB R24, R48, R47 ;  /* 0x0000002f3018723e */ /* 0x000fe400000000ff */
[----:B0-----:R-:W-:Y:S02]  /*ae80*/  F2FP.F16.F32.PACK_AB R25, R8, R25 ;  /* 0x000000190819723e */ /* 0x001fe400000000ff */
[----:B-1----:R-:W-:-:S02]  /*ae90*/  F2FP.F16.F32.PACK_AB R4, R93, R55 ;  /* 0x000000375d04723e */ /* 0x002fc400000000ff */
[----:B------:R-:W-:Y:S02]  /*aea0*/  F2FP.F16.F32.PACK_AB R6, R60, R56 ;  /* 0x000000383c06723e */ /* 0x000fe400000000ff */
[----:B------:R-:W-:Y:S02]  /*aeb0*/  F2FP.F16.F32.PACK_AB R5, R107, R106 ;  /* 0x0000006a6b05723e */ /* 0x000fe400000000ff */
[----:B------:R-:W-:Y:S02]  /*aec0*/  F2FP.F16.F32.PACK_AB R7, R111, R110 ;  /* 0x0000006e6f07723e */ /* 0x000fe400000000ff */
[----:B------:R-:W-:Y:S02]  /*aed0*/  F2FP.F16.F32.PACK_AB R26, R49, R50 ;  /* 0x00000032311a723e */ /* 0x000fe400000000ff */
[----:B------:R-:W-:Y:S01]  /*aee0*/  F2FP.F16.F32.PACK_AB R27, R85, R118 ;  /* 0x00000076551b723e */ /* 0x000fe200000000ff */
[----:B------:R-:W-:Y:S01]  /*aef0*/  STSM.16.M88.4 [R157+0x2a800], R40 ;  /* 0x02a800289d007844 */ /* 0x000fe20000000200 */
[----:B------:R-:W-:Y:S01]  /*af00*/  FADD.FTZ R21, R8, R21 ;  /* 0x0000001508157221 */ /* 0x000fe20000010000 */
[----:B------:R-:W-:-:S02]  /*af10*/  VIADD R8, R136, 0xfffffffe ;  /* 0xfffffffe88087836 */ /* 0x000fc40000000000 */
[----:B------:R-:W-:Y:S01]  /*af20*/  FADD.FTZ R9, R47, R20 ;  /* 0x000000142f097221 */ /* 0x000fe20000010000 */
[----:B------:R-:W-:-:S03]  /*af30*/  IMAD.MOV.U32 R151, RZ, RZ, RZ ;  /* 0x000000ffff977224 */ /* 0x000fc600078e00ff */
[----:B------:R-:W-:Y:S01]  /*af40*/  FADD.FTZ R9, R48, R9 ;  /* 0x0000000930097221 */ /* 0x000fe20000010000 */
[----:B------:R-:W-:-:S03]  /*af50*/  FADD.FTZ R20, R118, R21 ;  /* 0x0000001576147221 */ /* 0x000fc60000010000 */
[----:B------:R-:W-:Y:S01]  /*af60*/  FADD.FTZ R50, R50, R9 ;  /* 0x0000000932327221 */ /* 0x000fe20000010000 */
[----:B------:R-:W-:Y:S01]  /*af70*/  FADD.FTZ R20, R85, R20 ;  /* 0x0000001455147221 */ /* 0x000fe20000010000 */
        /* <DEDUP_REMOVED lines=9> */
[----:B--2---:R-:W-:Y:S04]  /*b010*/  STSM.16.M88.4 [R29], R12 ;  /* 0x0000000c1d007844 */ /* 0x004fe80000000200 */
[----:B------:R0:W-:Y:S04]  /*b020*/  STSM.16.M88.4 [R74+0xc000], R4 ;  /* 0x00c000044a007844 */ /* 0x0001e80000000200 */
[----:B------:R1:W-:Y:S01]  /*b030*/  STSM.16.M88.4 [R72+0xc000], R24 ;  /* 0x00c0001848007844 */ /* 0x0003e20000000200 */
[----:B------:R2:W-:Y:S06]  /*b040*/  MEMBAR.ALL.CTA ;  /* 0x0000000000007992 */ /* 0x0005ec0000008000 */
[----:B--2---:R-:W2:Y:S01]  /*b050*/  FENCE.VIEW.ASYNC.S ;  /* 0x00000000000073c6 */ /* 0x004ea20000000000 */
[----:B---3--:R-:W-:Y:S01]  /*b060*/  ISETP.GE.AND P2, PT, R8, R28, PT ;  /* 0x0000001c0800720c */ /* 0x008fe20003f46270 */
[--C-:B------:R-:W-:Y:S01]  /*b070*/  IMAD.MOV.U32 R144, RZ, RZ, R151.reuse ;  /* 0x000000ffff907224 */ /* 0x100fe200078e0097 */
[----:B------:R-:W-:Y:S01]  /*b080*/  MOV R122, R151 ;  /* 0x00000097007a7202 */ /* 0x000fe20000000f00 */
[----:B------:R-:W-:-:S02]  /*b090*/  IMAD.MOV.U32 R143, RZ, RZ, R151 ;  /* 0x000000ffff8f7224 */ /* 0x000fc400078e0097 */
[--C-:B------:R-:W-:Y:S02]  /*b0a0*/  IMAD.MOV.U32 R142, RZ, RZ, R151.reuse ;  /* 0x000000ffff8e7224 */ /* 0x100fe400078e0097 */
[----:B0-----:R-:W-:Y:S01]  /*b0b0*/  FADD.FTZ R6, R49, R50 ;  /* 0x0000003231067221 */ /* 0x001fe20000010000 */
        /* <DEDUP_REMOVED lines=18> */
[----:B--2---:R-:W-:Y:S01]  /*b1e0*/  NOP ;  /* 0x0000000000007918 */ /* 0x004fe20000000000 */
[----:B-1----:R-:W-:Y:S05]  /*b1f0*/  @!P2 BRA `(.L_x_12637) ;  /* 0x0000002c007ca947 */ /* 0x002fea0003800000 */
        /* <DEDUP_REMOVED lines=20> */
.L_x_12648:
        /* <DEDUP_REMOVED lines=11> */
.L_x_12639:
[----:B------:R-:W-:Y:S01]  /*b3f0*/  IMAD R0, R152, 0x8, R2 ;  /* 0x0000000898007824 */ /* 0x000fe200078e0202 */
[----:B------:R-:W-:-:S04]  /*b400*/  SHF.L.U32 R3, R156, 0x1f, RZ ;  /* 0x0000001f9c037819 */ /* 0x000fc800000006ff */
[----:B------:R0:W1:Y:S01]  /*b410*/  SYNCS.PHASECHK.TRANS64.TRYWAIT P3, [R0+URZ+0x30830], R3 ;  /* 0x03083003000075a7 */ /* 0x000062000806017f */
[----:B------:R-:W-:Y:S05]  /*b420*/  @!P0 BRA `(.L_x_12640) ;  /* 0x0000000000048947 */ /* 0x000fea0003800000 */
[----:B------:R-:W-:Y:S01]  /*b430*/  BPT.TRAP 0x1 ;  /* 0x000000040000795c */ /* 0x000fe20000300000 */
.L_x_12640:
[----:B------:R-:W-:Y:S04]  /*b440*/  BSSY B0, `(.L_x_12638) ;  /* 0x0000004000007945 */ /* 0x000fe80003800000 */
[----:B-1----:R-:W-:Y:S05]  /*b450*/  @P3 BRA `(.L_x_12641) ;  /* 0x0000000000083947 */ /* 0x002fea0003800000 */
[----:B------:R-:W1:Y:S02]  /*b460*/  SYNCS.PHASECHK.TRANS64.TRYWAIT P3, [R0+URZ+0x30830], R3 ;  /* 0x03083003000075a7 */ /* 0x000e64000806017f */
[----:B-1----:R-:W-:Y:S05]  /*b470*/  @!P3 BRA `(.L_x_12642) ;  /* 0x000000cc00c0b947 */ /* 0x002fea0003800000 */
.L_x_12641:
[----:B------:R-:W-:Y:S05]  /*b480*/  BSYNC B0 ;  /* 0x0000000000007941 */ /* 0x000fea0003800000 */
.L_x_12638:
[----:B01----:R-:W2:Y:S04]  /*b490*/  LDL R3, [R1+0x44] ;  /* 0x0000440001037983 */ /* 0x003ea80000100800 */
[----:B------:R-:W3:Y:S01]  /*b4a0*/  LDL.64 R24, [R1+0x10] ;  /* 0x0000100001187983 */ /* 0x000ee20000100a00 */
[----:B------:R-:W-:Y:S05]  /*b4b0*/  WARPSYNC.ALL ;  /* 0x0000000000007948 */ /* 0x000fea0003800000 */
[----:B------:R-:W-:Y:S01]  /*b4c0*/  IMAD.MOV.U32 R11, RZ, RZ, 0x40000040 ;  /* 0x40000040ff0b7424 */ /* 0x000fe200078e00ff */
[----:B------:R-:W0:Y:S04]  /*b4d0*/  S2R R0, SR_TID.X ;  /* 0x0000000000007919 */ /* 0x000e280000002100 */
[----:B------:R-:W-:-:S02]  /*b4e0*/  R2UR UR7, R11 ;  /* 0x000000000b0772ca */ /* 0x000fc400000e0000 */
[----:B------:R-:W-:Y:S01]  /*b4f0*/  R2UR UR19, R11 ;  /* 0x000000000b1372ca */ /* 0x000fe200000e0000 */
[----:B------:R-:W-:-:S05]  /*b500*/  IMAD.MOV.U32 R15, RZ, RZ, 0x40000040 ;  /* 0x40000040ff0f7424 */ /* 0x000fca00078e00ff */
[----:B------:R-:W-:Y:S02]  /*b510*/  R2UR UR15, R15 ;  /* 0x000000000f0f72ca */ /* 0x000fe400000e0000 */
[----:B0-----:R-:W-:-:S05]  /*b520*/  SHF.R.U32.HI R0, RZ, 0x7, R0 ;  /* 0x00000007ff007819 */ /* 0x001fca0000011600 */
[----:B------:R-:W-:Y:S02]  /*b530*/  VIADD R0, R0, 0x8 ;  /* 0x0000000800007836 */ /* 0x000fe40000000000 */
[----:B------:R-:W-:Y:S02]  /*b540*/  IMAD.MOV.U32 R13, RZ, RZ, 0x40000040 ;  /* 0x40000040ff0d7424 */ /* 0x000fe400078e00ff */
[----:B--2---:R-:W-:-:S04]  /*b550*/  IMAD R10, R152, 0x600, R3 ;  /* 0x00000600980a7824 */ /* 0x004fc800078e0203 */
[C---:B------:R-:W-:Y:S01]  /*b560*/  VIADD R12, R10.reuse, 0x2 ;  /* 0x000000020a0c7836 */ /* 0x040fe20000000000 */
[C---:B------:R-:W-:Y:S02]  /*b570*/  R2UR UR6, R10.reuse ;  /* 0x000000000a0672ca */ /* 0x040fe400000e0000 */
[C---:B------:R-:W-:Y:S01]  /*b580*/  IADD3 R14, R10.reuse, 0x4, RZ ;  /* 0x000000040a0e7810 */ /* 0x040fe20007ffe0ff */
[----:B------:R-:W-:-:S05]  /*b590*/  VIADD R10, R10, 0x6 ;  /* 0x000000060a0a7836 */ /* 0x000fca0000000000 */
[----:B------:R-:W-:Y:S02]  /*b5a0*/  R2UR UR18, R10 ;  /* 0x000000000a1272ca */ /* 0x000fe400000e0000 */
[----:B------:R-:W2:Y:S01]  /*b5b0*/  LDL.64 R10, [R1+0x28] ;  /* 0x00002800010a7983 */ /* 0x000ea20000100a00 */
[----:B------:R-:W-:-:S03]  /*b5c0*/  R2UR UR14, R14 ;  /* 0x000000000e0e72ca */ /* 0x000fc600000e0000 */
[----:B------:R-:W4:Y:S01]  /*b5d0*/  LDL.64 R14, [R1+0x20] ;  /* 0x00002000010e7983 */ /* 0x000f220000100a00 */
[----:B---3--:R-:W-:Y:S02]  /*b5e0*/  R2UR UR4, R24 ;  /* 0x00000000180472ca */ /* 0x008fe400000e0000 */
[----:B------:R-:W-:Y:S01]  /*b5f0*/  R2UR UR5, R25 ;  /* 0x00000000190572ca */ /* 0x000fe200000e0000 */
[----:B------:R0:W-:Y:S06]  /*b600*/  BAR.SYNC.DEFER_BLOCKING R0, 0x100 ;  /* 0x000400000000751d */ /* 0x0001ec0000010000 */
[----:B------:R-:W-:-:S06]  /*b610*/  WARPGROUP.ARRIVE ;  /* 0x00000000000079c5 */ /* 0x000fcc0000000000 */
[----:B------:R-:W-:Y:S01]  /*b620*/  HGMMA.64x192x16.F32 R24, gdesc[UR4], RZ, !UPT, gsb0 ;  /* 0x02e00000041879f0 */ /* 0x000fe2000c0008ff */
[----:B------:R-:W-:Y:S02]  /*b630*/  R2UR UR10, R12 ;  /* 0x000000000c0a72ca */ /* 0x000fe400000e0000 */
[----:B------:R-:W-:Y:S02]  /*b640*/  R2UR UR11, R13 ;  /* 0x000000000d0b72ca */ /* 0x000fe400000e0000 */
[----:B------:R-:W3:Y:S01]  /*b650*/  LDL.64 R12, [R1+0x18] ;  /* 0x00001800010c7983 */ /* 0x000ee20000100a00 */
[----:B------:R-:W-:Y:S02]  /*b660*/  WARPGROUP.DEPBAR.LE gsb0, 0x0 ;  /* 0x00008000000079c5 */ /* 0x000fe40000010000 */
[----:B------:R-:W-:Y:S01]  /*b670*/  WARPGROUP.ARRIVE ;  /* 0x00000000000079c5 */ /* 0x000fe20000000000 */
[----:B--2---:R-:W-:Y:S02]  /*b680*/  R2UR UR8, R10 ;  /* 0x000000000a0872ca */ /* 0x004fe400000e0000 */
[----:B------:R-:W-:-:S13]  /*b690*/  R2UR UR9, R11 ;  /* 0x000000000b0972ca */ /* 0x000fda00000e0000 */
[----:B------:R-:W-:Y:S01]  /*b6a0*/  HGMMA.64x192x16.F32 R24, gdesc[UR8], R24, gsb0 ;  /* 0x02e00000081879f0 */ /* 0x000fe20008000818 */
[----:B----4-:R-:W-:Y:S02]  /*b6b0*/  R2UR UR12, R14 ;  /* 0x000000000e0c72ca */ /* 0x010fe400000e0000 */
[----:B------:R-:W-:Y:S02]  /*b6c0*/  R2UR UR13, R15 ;  /* 0x000000000f0d72ca */ /* 0x000fe400000e0000 */
[----:B---3--:R-:W-:Y:S02]  /*b6d0*/  R2UR UR16, R12 ;  /* 0x000000000c1072ca */ /* 0x008fe400000e0000 */
[----:B------:R-:W-:Y:S01]  /*b6e0*/  R2UR UR17, R13 ;  /* 0x000000000d1172ca */ /* 0x000fe200000e0000 */
[----:B------:R-:W-:Y:S02]  /*b6f0*/  WARPGROUP.DEPBAR.LE gsb0, 0x0 ;  /* 0x00008000000079c5 */ /* 0x000fe40000010000 */
[----:B------:R-:W-:-:S10]  /*b700*/  WARPGROUP.ARRIVE ;  /* 0x00000000000079c5 */ /* 0x000fd40000000000 */
        /* <DEDUP_REMOVED lines=8> */
.L_x_12644:
[----:B------:R-:W-:Y:S01]  /*b790*/  SHF.L.U32 R0, R9, 0x1f, RZ ;  /* 0x0000001f09007819 */ /* 0x000fe200000006ff */
[----:B------:R-:W-:-:S04]  /*b7a0*/  IMAD R3, R7, 0x8, R2 ;  /* 0x0000000807037824 */ /* 0x000fc800078e0202 */
[----:B------:R0:W1:Y:S01]  /*b7b0*/  SYNCS.PHASECHK.TRANS64.TRYWAIT P2, [R3+URZ+0x30850], R0 ;  /* 0x03085000030075a7 */ /* 0x000062000804017f */
[----:B------:R-:W-:Y:S05]  /*b7c0*/  @!P0 BRA `(.L_x_12645) ;  /* 0x0000000000048947 */ /* 0x000fea0003800000 */
[----:B------:R-:W-:Y:S01]  /*b7d0*/  BPT.TRAP 0x1 ;  /* 0x000000040000795c */ /* 0x000fe20000300000 */
.L_x_12645:
[----:B------:R-:W-:Y:S04]  /*b7e0*/  BSSY B0, `(.L_x_12643) ;  /* 0x0000004000007945 */ /* 0x000fe80003800000 */
[----:B-1----:R-:W-:Y:S05]  /*b7f0*/  @P2 BRA `(.L_x_12646) ;  /* 0x0000000000082947 */ /* 0x002fea0003800000 */
[----:B------:R-:W1:Y:S02]  /*b800*/  SYNCS.PHASECHK.TRANS64.TRYWAIT P2, [R3+URZ+0x30850], R0 ;  /* 0x03085000030075a7 */ /* 0x000e64000804017f */
[----:B-1----:R-:W-:Y:S05]  /*b810*/  @!P2 BRA `(.L_x_12647) ;  /* 0x000000c800eca947 */ /* 0x002fea0003800000 */
.L_x_12646:
[----:B------:R-:W-:Y:S05]  /*b820*/  BSYNC B0 ;  /* 0x0000000000007941 */ /* 0x000fea0003800000 */
.L_x_12643:
[----:B------:R-:W-:Y:S01]  /*b830*/  FMNMX.FTZ R11, R26, R5, !PT ;  /* 0x000000051a0b7209 */ /* 0x000fe20007810000 */
[----:B------:R-:W2:Y:S01]  /*b840*/  LDL R21, [R1+0x3c] ;  /* 0x00003c0001157983 */ /* 0x000ea20000100800 */
[----:B01----:R-:W-:Y:S01]  /*b850*/  FMNMX.FTZ R0, R24, R4, !PT ;  /* 0x0000000418007209 */ /* 0x003fe20007810000 */
[----:B------:R-:W-:Y:S05]  /*b860*/  WARPSYNC.ALL ;  /* 0x0000000000007948 */ /* 0x000fea0003800000 */
[----:B------:R-:W-:Y:S01]  /*b870*/  FMNMX.FTZ R11, R27, R11, !PT ;  /* 0x0000000b1b0b7209 */ /* 0x000fe20007810000 */
[----:B------:R-:W-:Y:S01]  /*b880*/  ULDC UR4, c[0x0][0x988] ;  /* 0x0002620000047ab9 */ /* 0x000fe20000000800 */
[----:B------:R-:W-:Y:S01]  /*b890*/  FMNMX.FTZ R0, R25, R0, !PT ;  /* 0x0000000019007209 */ /* 0x000fe20007810000 */
[----:B------:R-:W-:Y:S01]  /*b8a0*/  WARPGROUP.ARRIVE ;  /* 0x00000000000079c5 */ /* 0x000fe20000000000 */
[----:B------:R-:W-:Y:S01]  /*b8b0*/  FMNMX.FTZ R11, R30, R11, !PT ;  /* 0x0000000b1e0b7209 */ /* 0x000fe20007810000 */
[----:B------:R-:W-:Y:S01]  /*b8c0*/  UMOV UR5, 0x40000040 ;  /* 0x4000004000057882 */ /* 0x000fe20000000000 */
[----:B------:R-:W-:Y:S01]  /*b8d0*/  FMNMX.FTZ R0, R28, R0, !PT ;  /* 0x000000001c007209 */ /* 0x000fe20007810000 */
[----:B------:R-:W-:Y:S01]  /*b8e0*/  IMAD.MOV.U32 R15, RZ, RZ, 0x40000040 ;  /* 0x40000040ff0f7424 */ /* 0x000fe200078e00ff */
[----:B------:R-:W-:Y:S01]  /*b8f0*/  FMNMX.FTZ R11, R31, R11, !PT ;  /* 0x0000000b1f0b7209 */ /* 0x000fe20007810000 */
[----:B------:R-:W-:Y:S01]  /*b900*/  UMOV UR9, 0x40000040 ;  /* 0x4000004000097882 */ /* 0x000fe20000000000 */
        /* <DEDUP_REMOVED lines=98> */
[C---:B------:R-:W-:Y:S01]  /*bf30*/  R2UR UR11, R15.reuse ;  /* 0x000000000f0b72ca */ /* 0x040fe200000e0000 */
[----:B------:R-:W0:Y:S01]  /*bf40*/  SHFL.BFLY PT, R12, R11, 0x2, 0x1f ;  /* 0x0c401f000b0c7f89 */ /* 0x000e2200000e0000 */
[C---:B------:R-:W-:Y:S02]  /*bf50*/  R2UR UR15, R15.reuse ;  /* 0x000000000f0f72ca */ /* 0x040fe400000e0000 */
[C---:B------:R-:W-:Y:S01]  /*bf60*/  R2UR UR19, R15.reuse ;  /* 0x000000000f1372ca */ /* 0x040fe200000e0000 */
[----:B------:R-:W1:Y:S01]  /*bf70*/  SHFL.BFLY PT, R3, R0, 0x2, 0x1f ;  /* 0x0c401f0000037f89 */ /* 0x000e6200000e0000 */
[C---:B------:R-:W-:Y:S02]  /*bf80*/  R2UR UR23, R15.reuse ;  /* 0x000000000f1772ca */ /* 0x040fe400000e0000 */
[----:B------:R-:W-:-:S02]  /*bf90*/  R2UR UR27, R15 ;  /* 0x000000000f1b72ca */ /* 0x000fc400000e0000 */
[C---:B------:R-:W-:Y:S02]  /*bfa0*/  R2UR UR31, R15.reuse ;  /* 0x000000000f1f72ca */ /* 0x040fe400000e0000 */
[C---:B------:R-:W-:Y:S02]  /*bfb0*/  R2UR UR35, R15.reuse ;  /* 0x000000000f2372ca */ /* 0x040fe400000e0000 */
[C---:B------:R-:W-:Y:S02]  /*bfc0*/  R2UR UR43, R15.reuse ;  /* 0x000000000f2b72ca */ /* 0x040fe400000e0000 */
[C---:B------:R-:W-:Y:S02]  /*bfd0*/  R2UR UR47, R15.reuse ;  /* 0x000000000f2f72ca */ /* 0x040fe400000e0000 */
[----:B------:R-:W-:Y:S02]  /*bfe0*/  R2UR UR51, R15 ;  /* 0x000000000f3372ca */ /* 0x000fe400000e0000 */
[----:B0-----:R-:W-:-:S02]  /*bff0*/  FMNMX.FTZ R11, R11, R12, !PT ;  /* 0x0000000c0b0b7209 */ /* 0x001fc40007810000 */
[----:B-1----:R-:W-:-:S03]  /*c000*/  FMNMX.FTZ R3, R0, R3, !PT ;  /* 0x0000000300037209 */ /* 0x002fc60007810000 */
[----:B------:R-:W0:Y:S04]  /*c010*/  SHFL.BFLY PT, R12, R11, 0x1, 0x1f ;  /* 0x0c201f000b0c7f89 */ /* 0x000e2800000e0000 */
[----:B------:R-:W1:Y:S01]  /*c020*/  SHFL.BFLY PT, R0, R3, 0x1, 0x1f ;  /* 0x0c201f0003007f89 */ /* 0x000e6200000e0000 */
[----:B0-----:R-:W-:Y:S02]  /*c030*/  FMNMX.FTZ R11, R11, R12, !PT ;  /* 0x0000000c0b0b7209 */ /* 0x001fe40007810000 */
[----:B------:R-:W-:Y:S02]  /*c040*/  IADD3 R12, R2, 0x400, RZ ;  /* 0x00000400020c7810 */ /* 0x000fe40007ffe0ff */
[----:B-1----:R-:W-:Y:S01]  /*c050*/  FMNMX.FTZ R3, R3, R0, !PT ;  /* 0x0000000003037209 */ /* 0x002fe20007810000 */
[----:B------:R-:W-:Y:S01]  /*c060*/  IMAD.U32 R0, RZ, RZ, UR4 ;  /* 0x00000004ff007e24 */ /* 0x000fe2000f8e00ff */
[----:B------:R-:W-:Y:S01]  /*c070*/  SHF.R.U32.HI R12, RZ, 0x4, R12 ;  /* 0x00000004ff0c7819 */ /* 0x000fe2000001160c */
[----:B------:R-:W-:Y:S01]  /*c080*/  UMOV UR53, 0x40000040 ;  /* 0x4000004000357882 */ /* 0x000fe20000000000 */
[C---:B------:R-:W-:Y:S01]  /*c090*/  FADD.FTZ R5, -R11.reuse, R5 ;  /* 0x000000050b057221 */ /* 0x040fe20000010100 */
[-C--:B------:R-:W-:Y:S01]  /*c0a0*/  FMUL.FTZ R13, R11, R0.reuse ;  /* 0x000000000b0d7220 */ /* 0x080fe20000410000 */
[----:B------:R-:W-:Y:S01]  /*c0b0*/  LOP3.LUT R12, R12, 0x3fff, RZ, 0xc0, !PT ;  /* 0x00003fff0c0c7812 */ /* 0x000fe200078ec0ff */
[C---:B------:R-:W-:Y:S01]  /*c0c0*/  FADD.FTZ R4, -R3.reuse, R4 ;  /* 0x0000000403047221 */ /* 0x040fe20000010100 */
[-C--:B------:R-:W-:Y:S01]  /*c0d0*/  FMUL.FTZ R9, R3, R0.reuse ;  /* 0x0000000003097220 */ /* 0x080fe20000410000 */
[-CC-:B------:R-:W-:Y:S01]  /*c0e0*/  FFMA.FTZ R26, R26, R0.reuse, -R13.reuse ;  /* 0x000000001a1a7223 */ /* 0x180fe2000001080d */
[----:B------:R-:W-:Y:S01]  /*c0f0*/  FFMA.FTZ R27, R27, R0, -R13 ;  /* 0x000000001b1b7223 */ /* 0x000fe2000001080d */
[----:B------:R-:W-:-:S02]  /*c100*/  IMAD R12, R7, 0x600, R12 ;  /* 0x00000600070c7824 */ /* 0x000fc400078e020c */
[-CC-:B------:R-:W-:Y:S01]  /*c110*/  FFMA.FTZ R30, R30, R0.reuse, -R13.reuse ;  /* 0x000000001e1e7223 */ /* 0x180fe2000001080d */
[-CC-:B------:R-:W-:Y:S01]  /*c120*/  FFMA.FTZ R31, R31, R0.reuse, -R13.reuse ;  /* 0x000000001f1f7223 */ /* 0x180fe2000001080d */
[-CC-:B------:R-:W-:Y:S01]  /*c130*/  FFMA.FTZ R34, R34, R0.reuse, -R13.reuse ;  /* 0x0000000022227223 */ /* 0x180fe2000001080d */
[C---:B------:R-:W-:Y:S01]  /*c140*/  VIADD R14, R12.reuse, 0x80 ;  /* 0x000000800c0e7836 */ /* 0x040fe20000000000 */
[----:B------:R-:W-:Y:S01]  /*c150*/  R2UR UR6, R12 ;  /* 0x000000000c0672ca */ /* 0x000fe200000e0000 */
[-CC-:B------:R-:W-:Y:S01]  /*c160*/  FFMA.FTZ R35, R35, R0.reuse, -R13.reuse ;  /* 0x0000000023237223 */ /* 0x180fe2000001080d */
[-CC-:B------:R-:W-:Y:S01]  /*c170*/  FFMA.FTZ R38, R38, R0.reuse, -R13.reuse ;  /* 0x0000000026267223 */ /* 0x180fe2000001080d */
[-CC-:B------:R-:W-:Y:S01]  /*c180*/  FFMA.FTZ R39, R39, R0.reuse, -R13.reuse ;  /* 0x0000000027277223 */ /* 0x180fe2000001080d */
[----:B------:R-:W-:Y:S01]  /*c190*/  R2UR UR10, R14 ;  /* 0x000000000e0a72ca */ /* 0x000fe200000e0000 */
[----:B------:R-:W-:Y:S02]  /*c1a0*/  VIADD R14, R12, 0x100 ;  /* 0x000001000c0e7836 */ /* 0x000fe40000000000 */
[-CC-:B------:R-:W-:Y:S01]  /*c1b0*/  FFMA.FTZ R42, R42, R0.reuse, -R13.reuse ;  /* 0x000000002a2a7223 */ /* 0x180fe2000001080d */
[-CC-:B------:R-:W-:Y:S01]  /*c1c0*/  FFMA.FTZ R43, R43, R0.reuse, -R13.reuse ;  /* 0x000000002b2b7223 */ /* 0x180fe2000001080d */
[-CC-:B------:R-:W-:Y:S01]  /*c1d0*/  FFMA.FTZ R46, R46, R0.reuse, -R13.reuse ;  /* 0x000000002e2e7223 */ /* 0x180fe2000001080d */
[----:B------:R-:W-:Y:S01]  /*c1e0*/  FFMA.FTZ R47, R47, R0, -R13 ;  /* 0x000000002f2f7223 */ /* 0x000fe2000001080d */
[----:B------:R-:W-:Y:S01]  /*c1f0*/  R2UR UR14, R14 ;  /* 0x000000000e0e72ca */ /* 0x000fe200000e0000 */
[----:B------:R-:W-:-:S02]  /*c200*/  VIADD R14, R12, 0x180 ;  /* 0x000001800c0e7836 */ /* 0x000fc40000000000 */
[-CC-:B------:R-:W-:Y:S01]  /*c210*/  FFMA.FTZ R50, R50, R0.reuse, -R13.reuse ;  /* 0x0000000032327223 */ /* 0x180fe2000001080d */
[-CC-:B------:R-:W-:Y:S01]  /*c220*/  FFMA.FTZ R51, R51, R0.reuse, -R13.reuse ;  /* 0x0000000033337223 */ /* 0x180fe2000001080d */
[-CC-:B------:R-:W-:Y:S01]  /*c230*/  FFMA.FTZ R54, R54, R0.reuse, -R13.reuse ;  /* 0x0000000036367223 */ /* 0x180fe2000001080d */
[-CC-:B------:R-:W-:Y:S01]  /*c240*/  FFMA.FTZ R55, R55, R0.reuse, -R13.reuse ;  /* 0x0000000037377223 */ /* 0x180fe2000001080d */
[----:B------:R-:W-:Y:S01]  /*c250*/  R2UR UR18, R14 ;  /* 0x000000000e1272ca */ /* 0x000fe200000e0000 */
[-CC-:B------:R-:W-:Y:S01]  /*c260*/  FFMA.FTZ R58, R58, R0.reuse, -R13.reuse ;  /* 0x000000003a3a7223 */ /* 0x180fe2000001080d */
[----:B------:R-:W-:Y:S01]  /*c270*/  IADD3 R14, R12, 0x200, RZ ;  /* 0x000002000c0e7810 */ /* 0x000fe20007ffe0ff */
        /* <DEDUP_REMOVED lines=35> */
[C---:B------:R-:W-:Y:S01]  /*c4b0*/  IADD3 R14, R12.reuse, 0x500, RZ ;  /* 0x000005000c0e7810 */ /* 0x040fe20007ffe0ff */
[----:B------:R-:W-:Y:S02]  /*c4c0*/  VIADD R12, R12, 0x580 ;  /* 0x000005800c0c7836 */ /* 0x000fe40000000000 */
[-CC-:B------:R-:W-:Y:S01]  /*c4d0*/  FFMA.FTZ R107, R107, R0.reuse, -R13.reuse ;  /* 0x000000006b6b7223 */ /* 0x180fe2000001080d */
[-CC-:B------:R-:W-:Y:S01]  /*c4e0*/  FFMA.FTZ R110, R110, R0.reuse, -R13.reuse ;  /* 0x000000006e6e7223 */ /* 0x180fe2000001080d */
[-CC-:B------:R-:W-:Y:S01]  /*c4f0*/  FFMA.FTZ R111, R111, R0.reuse, -R13.reuse ;  /* 0x000000006f6f7223 */ /* 0x180fe2000001080d */
[----:B------:R-:W-:Y:S01]  /*c500*/  FFMA.FTZ R114, R114, R0, -R13 ;  /* 0x0000000072727223 */ /* 0x000fe2000001080d */
[----:B------:R-:W-:Y:S01]  /*c510*/  R2UR UR54, R12 ;  /* 0x000000000c3672ca */ /* 0x000fe200000e0000 */
[----:B--2---:R-:W-:-:S02]  /*c520*/  IMAD R12, R21, 0x2000, R2 ;  /* 0x00002000150c7824 */ /* 0x004fc400078e0202 */
[-CC-:B------:R-:W-:Y:S01]  /*c530*/  FFMA.FTZ R115, R115, R0.reuse, -R13.reuse ;  /* 0x0000000073737223 */ /* 0x180fe2000001080d */
[-CC-:B------:R-:W-:Y:S01]  /*c540*/  FFMA.FTZ R118, R118, R0.reuse, -R13.reuse ;  /* 0x0000000076767223 */ /* 0x180fe2000001080d */
[-C--:B------:R-:W-:Y:S01]  /*c550*/  FFMA.FTZ R119, R119, R0.reuse, -R13 ;  /* 0x0000000077777223 */ /* 0x080fe2000001080d */
[----:B------:R-:W-:Y:S01]  /*c560*/  IMAD.MOV.U32 R13, RZ, RZ, 0x40000040 ;  /* 0x40000040ff0d7424 */ /* 0x000fe200078e00ff */
[----:B------:R-:W-:Y:S01]  /*c570*/  R2UR UR4, R12 ;  /* 0x000000000c0472ca */ /* 0x000fe200000e0000 */
[-C--:B------:R-:W-:Y:S01]  /*c580*/  FMUL.FTZ R4, R4, R0.reuse ;  /* 0x0000000004047220 */ /* 0x080fe20000410000 */
[-CC-:B------:R-:W-:Y:S01]  /*c590*/  FFMA.FTZ R24, R24, R0.reuse, -R9.reuse ;  /* 0x0000000018187223 */ /* 0x180fe20000010809 */
[-CC-:B------:R-:W-:Y:S01]  /*c5a0*/  FFMA.FTZ R25, R25, R0.reuse, -R9.reuse ;  /* 0x0000000019197223 */ /* 0x180fe20000010809 */
[----:B------:R-:W-:Y:S01]  /*c5b0*/  R2UR UR7, R13 ;  /* 0x000000000d0772ca */ /* 0x000fe200000e0000 */
[----:B------:R-:W-:Y:S01]  /*c5c0*/  MUFU.EX2 R10, R4 ;  /* 0x00000004000a7308 */ /* 0x000fe20000000800 */
[-CC-:B------:R-:W-:Y:S01]  /*c5d0*/  FFMA.FTZ R28, R28, R0.reuse, -R9.reuse ;  /* 0x000000001c1c7223 */ /* 0x180fe20000010809 */
[-CC-:B------:R-:W-:Y:S01]  /*c5e0*/  FFMA.FTZ R29, R29, R0.reuse, -R9.reuse ;  /* 0x000000001d1d7223 */ /* 0x180fe20000010809 */
[----:B------:R-:W-:Y:S01]  /*c5f0*/  R2UR UR50, R14 ;  /* 0x000000000e3272ca */ /* 0x000fe200000e0000 */
[-CC-:B------:R-:W-:Y:S01]  /*c600*/  FFMA.FTZ R32, R32, R0.reuse, -R9.reuse ;  /* 0x0000000020207223 */ /* 0x180fe20000010809 */
[----:B------:R-:W-:Y:S01]  /*c610*/  R2UR UR55, R13 ;  /* 0x000000000d3772ca */ /* 0x000fe200000e0000 */
[-CC-:B------:R-:W-:Y:S01]  /*c620*/  FFMA.FTZ R33, R33, R0.reuse, -R9.reuse ;  /* 0x0000000021217223 */ /* 0x180fe20000010809 */
[-CC-:B------:R-:W-:Y:S01]  /*c630*/  FFMA.FTZ R36, R36, R0.reuse, -R9.reuse ;  /* 0x0000000024247223 */ /* 0x180fe20000010809 */
[----:B------:R-:W-:Y:S01]  /*c640*/  UIADD3 UR4, UR4, 0x1e800, URZ ;  /* 0x0001e80004047890 */ /* 0x000fe2000fffe03f */
[----:B------:R-:W0:Y:S01]  /*c650*/  MUFU.EX2 R4, R24 ;  /* 0x0000001800047308 */ /* 0x000e220000000800 */
[-CC-:B------:R-:W-:Y:S01]  /*c660*/  FFMA.FTZ R37, R37, R0.reuse, -R9.reuse ;  /* 0x0000000025257223 */ /* 0x180fe20000010809 */
[-CC-:B------:R-:W-:Y:S01]  /*c670*/  FFMA.FTZ R40, R40, R0.reuse, -R9.reuse ;  /* 0x0000000028287223 */ /* 0x180fe20000010809 */
[----:B------:R-:W-:Y:S01]  /*c680*/  USHF.R.U32.HI UR4, URZ, 0x4, UR4 ;  /* 0x000000043f047899 */ /* 0x000fe20008011604 */
[-CC-:B------:R-:W-:Y:S01]  /*c690*/  FFMA.FTZ R41, R41, R0.reuse, -R9.reuse ;  /* 0x0000000029297223 */ /* 0x180fe20000010809 */
[-CC-:B------:R-:W-:Y:S01]  /*c6a0*/  FFMA.FTZ R44, R44, R0.reuse, -R9.reuse ;  /* 0x000000002c2c7223 */ /* 0x180fe20000010809 */
[-CC-:B------:R-:W-:Y:S01]  /*c6b0*/  FFMA.FTZ R45, R45, R0.reuse, -R9.reuse ;  /* 0x000000002d2d7223 */ /* 0x180fe20000010809 */
[----:B------:R-:W-:Y:S01]  /*c6c0*/  ULOP3.LUT UR4, UR4, 0x3fff, URZ, 0xc0, !UPT ;  /* 0x00003fff04047892 */ /* 0x000fe2000f8ec03f */
[----:B------:R-:W1:Y:S01]  /*c6d0*/  MUFU.EX2 R25, R25 ;  /* 0x0000001900197308 */ /* 0x000e620000000800 */
[-CC-:B------:R-:W-:Y:S01]  /*c6e0*/  FFMA.FTZ R48, R48, R0.reuse, -R9.reuse ;  /* 0x0000000030307223 */ /* 0x180fe20000010809 */
[-CC-:B------:R-:W-:Y:S01]  /*c6f0*/  FFMA.FTZ R49, R49, R0.reuse, -R9.reuse ;  /* 0x0000000031317223 */ /* 0x180fe20000010809 */
[----:B------:R-:W-:Y:S01]  /*c700*/  ULOP3.LUT UR4, UR4, 0x10000, URZ, 0xfc, !UPT ;  /* 0x0001000004047892 */ /* 0x000fe2000f8efc3f */
[-CC-:B------:R-:W-:Y:S01]  /*c710*/  FFMA.FTZ R52, R52, R0.reuse, -R9.reuse ;  /* 0x0000000034347223 */ /* 0x180fe20000010809 */
[-CC-:B------:R-:W-:Y:S01]  /*c720*/  FFMA.FTZ R53, R53, R0.reuse, -R9.reuse ;  /* 0x0000000035357223 */ /* 0x180fe20000010809 */
[----:B------:R-:W-:Y:S01]  /*c730*/  FFMA.FTZ R56, R56, R0, -R9 ;  /* 0x0000000038387223 */ /* 0x000fe20000010809 */
[----:B------:R-:W-:Y:S01]  /*c740*/  UIADD3 UR8, UR4, 0x2, URZ ;  /* 0x0000000204087890 */ /* 0x000fe2000fffe03f */
[----:B------:R-:W2:Y:S01]  /*c750*/  MUFU.EX2 R28, R28 ;  /* 0x0000001c001c7308 */ /* 0x000ea20000000800 */
[----:B------:R-:W-:Y:S01]  /*c760*/  UIADD3 UR12, UR4, 0x4, URZ ;  /* 0x00000004040c7890 */ /* 0x000fe2000fffe03f */
[----:B0-----:R-:W-:Y:S01]  /*c770*/  FFMA.FTZ R6, R10, R6, R4 ;  /* 0x000000060a067223 */ /* 0x001fe20000010004 */
[----:B------:R-:W-:-:S02]  /*c780*/  UIADD3 UR16, UR4, 0x6, URZ ;  /* 0x0000000604107890 */ /* 0x000fc4000fffe03f */
[----:B------:R-:W-:Y:S01]  /*c790*/  HGMMA.64x64x16.F32 R120, gdesc[UR4].tnspB, R120, gsb0 ;  /* 0x40e00000047879f0 */ /* 0x000fe20008000878 */
[----:B------:R-:W-:Y:S01]  /*c7a0*/  UIADD3 UR20, UR4, 0x600, URZ ;  /* 0x0000060004147890 */ /* 0x000fe2000fffe03f */
[--C-:B------:R-:W-:Y:S01]  /*c7b0*/  FFMA.FTZ R57, R57, R0, -R9.reuse ;  /* 0x0000000039397223 */ /* 0x100fe20000010809 */
[----:B------:R-:W-:Y:S01]  /*c7c0*/  UIADD3 UR24, UR4, 0x602, URZ ;  /* 0x0000060204187890 */ /* 0x000fe2000fffe03f */
[----:B------:R-:W0:Y:S01]  /*c7d0*/  MUFU.EX2 R29, R29 ;  /* 0x0000001d001d7308 */ /* 0x000e220000000800 */
[----:B------:R-:W-:Y:S01]  /*c7e0*/  UIADD3 UR28, UR4, 0x604, URZ ;  /* 0x00000604041c7890 */ /* 0x000fe2000fffe03f */
[C---:B-1----:R-:W-:Y:S01]  /*c7f0*/  FADD.FTZ R6, R25.reuse, R6 ;  /* 0x0000000619067221 */ /* 0x042fe20000010000 */
[----:B------:R-:W-:Y:S01]  /*c800*/  UIADD3 UR32, UR4, 0x606, URZ ;  /* 0x0000060604207890 */ /* 0x000fe2000fffe03f */
[----:B------:R-:W-:Y:S01]  /*c810*/  F2FP.F16.F32.PACK_AB R4, R25, R4 ;  /* 0x000000041904723e */ /* 0x000fe200000000ff */
[----:B------:R-:W-:Y:S01]  /*c820*/  UIADD3 UR40, UR4, 0xc00, URZ ;  /* 0x00000c0004287890 */ /* 0x000fe2000fffe03f */
[-CC-:B------:R-:W-:Y:S01]  /*c830*/  FFMA.FTZ R60, R60, R0.reuse, -R9.reuse ;  /* 0x000000003c3c7223 */ /* 0x180fe20000010809 */
[----:B------:R-:W-:Y:S01]  /*c840*/  UIADD3 UR44, UR4, 0xc02, URZ ;  /* 0x00000c02042c7890 */ /* 0x000fe2000fffe03f */
[-CC-:B------:R-:W-:Y:S01]  /*c850*/  FFMA.FTZ R61, R61, R0.reuse, -R9.reuse ;  /* 0x000000003d3d7223 */ /* 0x180fe20000010809 */
[----:B--2---:R-:W-:Y:S01]  /*c860*/  FADD.FTZ R6, R28, R6 ;  /* 0x000000061c067221 */ /* 0x004fe20000010000 */
[----:B------:R-:W-:Y:S01]  /*c870*/  UIADD3 UR48, UR4, 0xc04, URZ ;  /* 0x00000c0404307890 */ /* 0x000fe2000fffe03f */
[-CC-:B------:R-:W-:Y:S01]  /*c880*/  FFMA.FTZ R64, R64, R0.reuse, -R9.reuse ;  /* 0x0000000040407223 */ /* 0x180fe20000010809 */
[----:B------:R-:W-:Y:S01]  /*c890*/  UIADD3 UR52, UR4, 0xc06, URZ ;  /* 0x00000c0604347890 */ /* 0x000fe2000fffe03f */
[-CC-:B------:R-:W-:Y:S01]  /*c8a0*/  FFMA.FTZ R65, R65, R0.reuse, -R9.reuse ;  /* 0x0000000041417223 */ /* 0x180fe20000010809 */
[-CC-:B------:R-:W-:Y:S01]  /*c8b0*/  FFMA.FTZ R68, R68, R0.reuse, -R9.reuse ;  /* 0x0000000044447223 */ /* 0x180fe20000010809 */
[-CC-:B------:R-:W-:Y:S01]  /*c8c0*/  FFMA.FTZ R69, R69, R0.reuse, -R9.reuse ;  /* 0x0000000045457223 */ /* 0x180fe20000010809 */
[--C-:B------:R-:W-:Y:S01]  /*c8d0*/  FFMA.FTZ R72, R72, R0, -R9.reuse ;  /* 0x0000000048487223 */ /* 0x100fe20000010809 */
[C---:B0-----:R-:W-:Y:S01]  /*c8e0*/  FADD.FTZ R25, R29.reuse, R6 ;  /* 0x000000061d197221 */ /* 0x041fe20000010000 */
[----:B------:R-:W-:Y:S01]  /*c8f0*/  F2FP.F16.F32.PACK_AB R6, R29, R28 ;  /* 0x0000001c1d06723e */ /* 0x000fe200000000ff */
[-CC-:B------:R-:W-:Y:S01]  /*c900*/  FFMA.FTZ R73, R73, R0.reuse, -R9.reuse ;  /* 0x0000000049497223 */ /* 0x180fe20000010809 */
[----:B------:R-:W2:Y:S01]  /*c910*/  LDL R29, [R1+0x4c] ;  /* 0x00004c00011d7983 */ /* 0x000ea20000100800 */
        /* <DEDUP_REMOVED lines=23> */
[----:B------:R-:W0:Y:S01]  /*ca90*/  S2R R117, SR_TID.X ;  /* 0x0000000000757919 */ /* 0x000e220000002100 */
[----:B------:R-:W-:Y:S08]  /*caa0*/  MUFU.EX2 R27, R27 ;  /* 0x0000001b001b7308 */ /* 0x000ff00000000800 */
[----:B------:R-:W-:Y:S08]  /*cab0*/  MUFU.EX2 R21, R5 ;  /* 0x0000000500157308 */ /* 0x000ff00000000800 */
[----:B------:R-:W1:Y:S08]  /*cac0*/  MUFU.EX2 R5, R26 ;  /* 0x0000001a00057308 */ /* 0x000e700000000800 */
[----:B------:R-:W-:Y:S01]  /*cad0*/  MUFU.EX2 R30, R30 ;  /* 0x0000001e001e7308 */ /* 0x000fe20000000800 */
[----:B------:R-:W-:-:S02]  /*cae0*/  WARPGROUP.DEPBAR.LE gsb0, 0x0 ;  /* 0x00008000000079c5 */ /* 0x000fc40000010000 */
[----:B------:R-:W-:Y:S01]  /*caf0*/  WARPGROUP.ARRIVE ;  /* 0x00000000000079c5 */ /* 0x000fe20000000000 */
[----:B0-----:R-:W-:-:S04]  /*cb00*/  SHF.R.U32.HI R13, RZ, 0x7, R117 ;  /* 0x00000007ff0d7819 */ /* 0x001fc80000011675 */
[----:B------:R-:W0:Y:S01]  /*cb10*/  MUFU.EX2 R31, R31 ;  /* 0x0000001f001f7308 */ /* 0x000e220000000800 */
[----:B------:R-:W-:Y:S01]  /*cb20*/  @!P1 IMAD R14, R152, 0x8, R2 ;  /* 0x00000008980e9824 */ /* 0x000fe200078e0202 */
[----:B------:R-:W-:Y:S01]  /*cb30*/  ISETP.GE.U32.AND P2, PT, R117, 0x180, PT ;  /* 0x000001807500780c */ /* 0x000fe20003f46070 */
[----:B------:R-:W-:Y:S01]  /*cb40*/  HGMMA.64x64x16.F32 R120, gdesc[UR8].tnspB, R120, gsb0 ;  /* 0x40e00000087879f0 */ /* 0x000fe20008000878 */
[----:B------:R-:W-:Y:S02]  /*cb50*/  VIADD R12, R13, 0x9 ;  /* 0x000000090d0c7836 */ /* 0x000fe40000000000 */
[----:B-1----:R-:W-:Y:S01]  /*cb60*/  FFMA.FTZ R20, R21, R20, R5 ;  /* 0x0000001415147223 */ /* 0x002fe20000010005 */
[----:B------:R-:W-:Y:S01]  /*cb70*/  @!P1 VIADD R14, R14, 0x30840 ;  /* 0x000308400e0e9836 */ /* 0x000fe20000000000 */
[----:B------:R-:W3:Y:S01]  /*cb80*/  LDL R117, [R1+0x4] ;  /* 0x0000040001757983 */ /* 0x000ee20000100800 */
[----:B------:R-:W-:Y:S02]  /*cb90*/  WARPGROUP.DEPBAR.LE gsb0, 0x0 ;  /* 0x00008000000079c5 */ /* 0x000fe40000010000 */
[----:B------:R-:W-:-:S06]  /*cba0*/  WARPGROUP.ARRIVE ;  /* 0x00000000000079c5 */ /* 0x000fcc0000000000 */
[----:B------:R-:W-:Y:S03]  /*cbb0*/  HGMMA.64x64x16.F32 R120, gdesc[UR12].tnspB, R120, gsb0 ;  /* 0x40e000000c7879f0 */ /* 0x000fe60008000878 */
        /* <DEDUP_REMOVED lines=23> */
[----:B------:R-:W-:Y:S01]  /*cd30*/  HGMMA.64x64x16.F32 R120, gdesc[UR48].tnspB, R120, gsb0 ;  /* 0x40e00000307879f0 */ /* 0x000fe20008000878 */
[----:B------:R-:W-:Y:S02]  /*cd40*/  @!P1 IMAD R13, R7, 0x8, R2 ;  /* 0x00000008070d9824 */ /* 0x000fe400078e0202 */
[----:B------:R-:W-:Y:S02]  /*cd50*/  WARPGROUP.DEPBAR.LE gsb0, 0x0 ;  /* 0x00008000000079c5 */ /* 0x000fe40000010000 */
[----:B------:R-:W-:-:S06]  /*cd60*/  WARPGROUP.ARRIVE ;  /* 0x00000000000079c5 */ /* 0x000fcc0000000000 */
[----:B------:R-:W-:Y:S01]  /*cd70*/  HGMMA.64x64x16.F32 R120, gdesc[UR52].tnspB, R120, gsb0 ;  /* 0x40e00000347879f0 */ /* 0x000fe20008000878 */
[----:B------:R-:W-:Y:S02]  /*cd80*/  @!P1 IADD3 R13, R13, 0x30860, RZ ;  /* 0x000308600d0d9810 */ /* 0x000fe40007ffe0ff */
[----:B------:R-:W-:Y:S02]  /*cd90*/  SEL R12, R12, 0x9, !P2 ;  /* 0x000000090c0c7807 */ /* 0x000fe40005000000 */
[----:B------:R-:W-:Y:S02]  /*cda0*/  @!P1 PRMT R14, RZ, 0x654, R14 ;  /* 0x00000654ff0e9816 */ /* 0x000fe4000000000e */
[----:B------:R-:W-:Y:S02]  /*cdb0*/  F2FP.F16.F32.PACK_AB R5, R27, R5 ;  /* 0x000000051b05723e */ /* 0x000fe400000000ff */
[----:B------:R-:W-:Y:S02]  /*cdc0*/  @!P1 PRMT R13, RZ, 0x654, R13 ;  /* 0x00000654ff0d9816 */ /* 0x000fe4000000000d */
[----:B0-----:R-:W-:Y:S01]  /*cdd0*/  F2FP.F16.F32.PACK_AB R7, R31, R30 ;  /* 0x0000001e1f07723e */ /* 0x001fe200000000ff */
[----:B------:R-:W0:Y:S08]  /*cde0*/  MUFU.EX2 R32, R32 ;  /* 0x0000002000207308 */ /* 0x000e300000000800 */
[----:B------:R-:W-:Y:S08]  /*cdf0*/  MUFU.EX2 R36, R36 ;  /* 0x0000002400247308 */ /* 0x000ff00000000800 */
[----:B------:R-:W-:Y:S01]  /*ce00*/  MUFU.EX2 R35, R35 ;  /* 0x0000002300237308 */ /* 0x000fe20000000800 */
[----:B0-----:R-:W-:-:S07]  /*ce10*/  FADD.FTZ R25, R32, R25 ;  /* 0x0000001920197221 */ /* 0x001fce0000010000 */
[----:B------:R-:W-:Y:S01]  /*ce20*/  MUFU.EX2 R39, R39 ;  /* 0x0000002700277308 */ /* 0x000fe20000000800 */
[----:B------:R-:W-:Y:S02]  /*ce30*/  WARPGROUP.DEPBAR.LE gsb0, 0x0 ;  /* 0x00008000000079c5 */ /* 0x000fe40000010000 */
[----:B------:R0:W-:Y:S06]  /*ce40*/  BAR.ARV R12, 0x100 ;  /* 0x0004000c0000751d */ /* 0x0001ec0000002000 */
[----:B------:R-:W-:Y:S01]  /*ce50*/  @!P1 SYNCS.ARRIVE.TRANS64.RED.A1T0 RZ, [R14+URZ], RZ ;  /* 0x000000ff0eff99a7 */ /* 0x000fe2000810043f */
[----:B------:R1:W-:Y:S01]  /*ce60*/  @!P1 SYNCS.ARRIVE.TRANS64.RED.A1T0 RZ, [R13+URZ], RZ ;  /* 0x000000ff0dff99a7 */ /* 0x0003e2000810043f */
[----:B------:R4:W-:Y:S01]  /*ce70*/  STSM.16.M88.4 [R157+0x1e800], R4 ;  /* 0x01e800049d007844 */ /* 0x0009e20000000200 */
[----:B0-----:R-:W-:-:S04]  /*ce80*/  FADD.FTZ R12, R27, R20 ;  /* 0x000000141b0c7221 */ /* 0x001fc80000010000 */
[----:B------:R-:W-:Y:S02]  /*ce90*/  FADD.FTZ R12, R30, R12 ;  /* 0x0000000c1e0c7221 */ /* 0x000fe40000010000 */
[----:B------:R-:W5:Y:S01]  /*cea0*/  LDL R30, [R1+0x38] ;  /* 0x00003800011e7983 */ /* 0x000f620000100800 */
[----:B----4-:R0:W4:Y:S08]  /*ceb0*/  MUFU.EX2 R4, R33 ;  /* 0x0000002100047308 */ /* 0x0101300000000800 */
[----:B------:R-:W1:Y:S01]  /*cec0*/  MUFU.EX2 R5, R34 ;  /* 0x0000002200057308 */ /* 0x000e620000000800 */
[----:B0-----:R-:W3:Y:S01]  /*ced0*/  LDL R33, [R1+0x8] ;  /* 0x0000080001217983 */ /* 0x001ee20000100800 */
[----:B------:R-:W-:-:S03]  /*cee0*/  FADD.FTZ R12, R31, R12 ;  /* 0x0000000c1f0c7221 */ /* 0x000fc60000010000 */
[----:B------:R-:W5:Y:S03]  /*cef0*/  LDL R31, [R1+0x50] ;  /* 0x00005000011f7983 */ /* 0x000f660000100800 */
[----:B------:R-:W0:Y:S08]  /*cf00*/  MUFU.EX2 R6, R37 ;  /* 0x0000002500067308 */ /* 0x000e300000000800 */
[----:B------:R-:W0:Y:S01]  /*cf10*/  MUFU.EX2 R7, R38 ;  /* 0x0000002600077308 */ /* 0x000e220000000800 */
[----:B----4-:R-:W-:Y:S01]  /*cf20*/  FADD.FTZ R25, R4, R25 ;  /* 0x0000001904197221 */ /* 0x010fe20000010000 */
[----:B-1----:R-:W-:-:S03]  /*cf30*/  FADD.FTZ R12, R5, R12 ;  /* 0x0000000c050c7221 */ /* 0x002fc60000010000 */
[----:B------:R-:W-:Y:S01]  /*cf40*/  FADD.FTZ R25, R36, R25 ;  /* 0x0000001924197221 */ /* 0x000fe20000010000 */
[C---:B------:R-:W-:Y:S01]  /*cf50*/  FADD.FTZ R12, R35.reuse, R12 ;  /* 0x0000000c230c7221 */ /* 0x040fe20000010000 */
[----:B------:R-:W-:Y:S02]  /*cf60*/  F2FP.F16.F32.PACK_AB R4, R4, R32 ;  /* 0x000000200404723e */ /* 0x000fe400000000ff */
[C---:B0-----:R-:W-:Y:S01]  /*cf70*/  FADD.FTZ R25, R6.reuse, R25 ;  /* 0x0000001906197221 */ /* 0x041fe20000010000 */
[----:B------:R-:W-:Y:S02]  /*cf80*/  F2FP.F16.F32.PACK_AB R5, R35, R5 ;  /* 0x000000052305723e */ /* 0x000fe400000000ff */
[----:B------:R-:W-:Y:S01]  /*cf90*/  F2FP.F16.F32.PACK_AB R6, R6, R36 ;  /* 0x000000240606723e */ /* 0x000fe200000000ff */
[----:B------:R-:W-:Y:S01]  /*cfa0*/  FADD.FTZ R12, R7, R12 ;  /* 0x0000000c070c7221 */ /* 0x000fe20000010000 */
[----:B------:R-:W-:-:S05]  /*cfb0*/  F2FP.F16.F32.PACK_AB R7, R39, R7 ;  /* 0x000000072707723e */ /* 0x000fca00000000ff */
[----:B--2---:R0:W-:Y:S04]  /*cfc0*/  STSM.16.M88.4 [R29], R4 ;  /* 0x000000041d007844 */ /* 0x0041e80000000200 */
[----:B0-----:R-:W2:Y:S01]  /*cfd0*/  LDL R29, [R1+0x54] ;  /* 0x00005400011d7983 */ /* 0x001ea20000100800 */
[----:B------:R-:W0:Y:S08]  /*cfe0*/  MUFU.EX2 R40, R40 ;  /* 0x0000002800287308 */ /* 0x000e300000000800 */
[----:B------:R-:W1:Y:S08]  /*cff0*/  MUFU.EX2 R41, R41 ;  /* 0x0000002900297308 */ /* 0x000e700000000800 */
[----:B------:R-:W4:Y:S08]  /*d000*/  MUFU.EX2 R13, R42 ;  /* 0x0000002a000d7308 */ /* 0x000f300000000800 */
[----:B------:R-:W4:Y:S08]  /*d010*/  MUFU.EX2 R44, R44 ;  /* 0x0000002c002c7308 */ /* 0x000f300000000800 */
[----:B------:R-:W4:Y:S01]  /*d020*/  MUFU.EX2 R43, R43 ;  /* 0x0000002b002b7308 */ /* 0x000f220000000800 */
[----:B0-----:R-:W-:Y:S01]  /*d030*/  FADD.FTZ R25, R40, R25 ;  /* 0x0000001928197221 */ /* 0x001fe20000010000 */
[----:B------:R-:W-:-:S06]  /*d040*/  FADD.FTZ R20, R39, R12 ;  /* 0x0000000c27147221 */ /* 0x000fcc0000010000 */
[----:B------:R-:W0:Y:S08]  /*d050*/  MUFU.EX2 R14, R45 ;  /* 0x0000002d000e7308 */ /* 0x000e300000000800 */
[----:B------:R-:W0:Y:S01]  /*d060*/  MUFU.EX2 R15, R46 ;  /* 0x0000002e000f7308 */ /* 0x000e220000000800 */
[----:B-1----:R-:W-:Y:S01]  /*d070*/  FADD.FTZ R25, R41, R25 ;  /* 0x0000001929197221 */ /* 0x002fe20000010000 */
[----:B----4-:R-:W-:-:S06]  /*d080*/  FADD.FTZ R20, R13, R20 ;  /* 0x000000140d147221 */ /* 0x010fcc0000010000 */
[----:B------:R-:W1:Y:S08]  /*d090*/  MUFU.EX2 R48, R48 ;  /* 0x0000003000307308 */ /* 0x000e700000000800 */
[----:B------:R-:W4:Y:S01]  /*d0a0*/  MUFU.EX2 R47, R47 ;  /* 0x0000002f002f7308 */ /* 0x000f220000000800 */
[----:B------:R-:W-:Y:S01]  /*d0b0*/  FADD.FTZ R25, R44, R25 ;  /* 0x000000192c197221 */ /* 0x000fe20000010000 */
[----:B------:R-:W-:-:S06]  /*d0c0*/  FADD.FTZ R20, R43, R20 ;  /* 0x000000142b147221 */ /* 0x000fcc0000010000 */
        /* <DEDUP_REMOVED lines=25> */
[----:B------:R-:W3:Y:S01]  /*d260*/  MUFU.EX2 R62, R62 ;  /* 0x0000003e003e7308 */ /* 0x000ee20000000800 */
[----:B0-----:R-:W-:Y:S01]  /*d270*/  FADD.FTZ R25, R57, R25 ;  /* 0x0000001939197221 */ /* 0x001fe20000010000 */
[----:B------:R-:W-:-:S06]  /*d280*/  FADD.FTZ R20, R58, R20 ;  /* 0x000000143a147221 */ /* 0x000fcc0000010000 */
[----:B------:R-:W0:Y:S08]  /*d290*/  MUFU.EX2 R64, R64 ;  /* 0x0000004000407308 */ /* 0x000e300000000800 */
[----:B------:R-:W5:Y:S01]  /*d2a0*/  MUFU.EX2 R63, R63 ;  /* 0x0000003f003f7308 */ /* 0x000f620000000800 */
[----:B-1----:R-:W-:Y:S01]  /*d2b0*/  FADD.FTZ R25, R60, R25 ;  /* 0x000000193c197221 */ /* 0x002fe20000010000 */
[----:B----4-:R-:W-:-:S06]  /*d2c0*/  FADD.FTZ R20, R59, R20 ;  /* 0x000000143b147221 */ /* 0x010fcc0000010000 */
[----:B------:R-:W1:Y:S08]  /*d2d0*/  MUFU.EX2 R65, R65 ;  /* 0x0000004100417308 */ /* 0x000e700000000800 */
[----:B------:R-:W4:Y:S01]  /*d2e0*/  MUFU.EX2 R66, R66 ;  /* 0x0000004200427308 */ /* 0x000f220000000800 */
[----:B------:R-:W-:Y:S01]  /*d2f0*/  FADD.FTZ R25, R61, R25 ;  /* 0x000000193d197221 */ /* 0x000fe20000010000 */
[----:B---3--:R-:W-:-:S06]  /*d300*/  FADD.FTZ R20, R62, R20 ;  /* 0x000000143e147221 */ /* 0x008fcc0000010000 */
[----:B------:R-:W3:Y:S08]  /*d310*/  MUFU.EX2 R68, R68 ;  /* 0x0000004400447308 */ /* 0x000ef00000000800 */
[----:B------:R-:W3:Y:S01]  /*d320*/  MUFU.EX2 R67, R67 ;  /* 0x0000004300437308 */ /* 0x000ee20000000800 */
[----:B0-----:R-:W-:Y:S01]  /*d330*/  FADD.FTZ R25, R64, R25 ;  /* 0x0000001940197221 */ /* 0x001fe20000010000 */
[----:B-----5:R-:W-:-:S06]  /*d340*/  FADD.FTZ R20, R63, R20 ;  /* 0x000000143f147221 */ /* 0x020fcc0000010000 */
[----:B------:R-:W0:Y:S08]  /*d350*/  MUFU.EX2 R69, R69 ;  /* 0x0000004500457308 */ /* 0x000e300000000800 */
[----:B------:R-:W5:Y:S01]  /*d360*/  MUFU.EX2 R70, R70 ;  /* 0x0000004600467308 */ /* 0x000f620000000800 */
[----:B-1----:R-:W-:Y:S01]  /*d370*/  FADD.FTZ R28, R65, R25 ;  /* 0x00000019411c7221 */ /* 0x002fe20000010000 */
[----:B----4-:R-:W-:-:S06]  /*d380*/  FADD.FTZ R20, R66, R20 ;  /* 0x0000001442147221 */ /* 0x010fcc0000010000 */
[----:B------:R-:W1:Y:S08]  /*d390*/  MUFU.EX2 R72, R72 ;  /* 0x0000004800487308 */ /* 0x000e700000000800 */
[----:B------:R-:W4:Y:S01]  /*d3a0*/  MUFU.EX2 R71, R71 ;  /* 0x0000004700477308 */ /* 0x000f220000000800 */
[----:B---3--:R-:W-:Y:S01]  /*d3b0*/  FADD.FTZ R28, R68, R28 ;  /* 0x0000001c441c7221 */ /* 0x008fe20000010000 */
[----:B------:R-:W-:-:S06]  /*d3c0*/  FADD.FTZ R20, R67, R20 ;  /* 0x0000001443147221 */ /* 0x000fcc0000010000 */
        /* <DEDUP_REMOVED lines=12> */
[----:B------:R-:W3:Y:S01]  /*d490*/  MUFU.EX2 R80, R80 ;  /* 0x0000005000507308 */ /* 0x000ee20000000800 */
[----:B------:R-:W-:-:S07]  /*d4a0*/  F2FP.F16.F32.PACK_AB R12, R41, R40 ;  /* 0x00000028290c723e */ /* 0x000fce00000000ff */
[----:B------:R-:W2:Y:S01]  /*d4b0*/  MUFU.EX2 R79, R79 ;  /* 0x0000004f004f7308 */ /* 0x000ea20000000800 */
[----:B------:R-:W-:Y:S02]  /*d4c0*/  F2FP.F16.F32.PACK_AB R13, R43, R13 ;  /* 0x0000000d2b0d723e */ /* 0x000fe400000000ff */
[----:B------:R-:W-:Y:S02]  /*d4d0*/  F2FP.F16.F32.PACK_AB R14, R14, R44 ;  /* 0x0000002c0e0e723e */ /* 0x000fe400000000ff */
[----:B------:R-:W-:-:S03]  /*d4e0*/  F2FP.F16.F32.PACK_AB R15, R47, R15 ;  /* 0x0000000f2f0f723e */ /* 0x000fc600000000ff */
[----:B------:R-:W2:Y:S01]  /*d4f0*/  MUFU.EX2 R81, R81 ;  /* 0x0000005100517308 */ /* 0x000ea20000000800 */
[----:B0-----:R-:W-:Y:S01]  /*d500*/  FADD.FTZ R28, R76, R28 ;  /* 0x0000001c4c1c7221 */ /* 0x001fe20000010000 */
[----:B-----5:R-:W-:-:S06]  /*d510*/  FADD.FTZ R7, R75, R20 ;  /* 0x000000144b077221 */ /* 0x020fcc0000010000 */
[----:B------:R-:W0:Y:S01]  /*d520*/  MUFU.EX2 R82, R82 ;  /* 0x0000005200527308 */ /* 0x000e220000000800 */
[----:B------:R1:W-:Y:S07]  /*d530*/  STSM.16.M88.4 [R33], R12 ;  /* 0x0000000c21007844 */ /* 0x0003ee0000000200 */
[----:B------:R-:W5:Y:S01]  /*d540*/  MUFU.EX2 R84, R84 ;  /* 0x0000005400547308 */ /* 0x000f620000000800 */
[----:B------:R-:W-:-:S07]  /*d550*/  F2FP.F16.F32.PACK_AB R24, R24, R48 ;  /* 0x000000301818723e */ /* 0x000fce00000000ff */
[----:B------:R-:W5:Y:S01]  /*d560*/  MUFU.EX2 R83, R83 ;  /* 0x0000005300537308 */ /* 0x000f620000000800 */
[----:B-1----:R-:W-:Y:S01]  /*d570*/  FADD.FTZ R13, R77, R28 ;  /* 0x0000001c4d0d7221 */ /* 0x002fe20000010000 */
[----:B----4-:R-:W-:Y:S01]  /*d580*/  FADD.FTZ R14, R78, R7 ;  /* 0x000000074e0e7221 */ /* 0x010fe20000010000 */
[----:B------:R-:W-:Y:S02]  /*d590*/  F2FP.F16.F32.PACK_AB R25, R51, R50 ;  /* 0x000000323319723e */ /* 0x000fe400000000ff */
[----:B------:R-:W-:-:S03]  /*d5a0*/  F2FP.F16.F32.PACK_AB R26, R26, R52 ;  /* 0x000000341a1a723e */ /* 0x000fc600000000ff */
[----:B------:R-:W1:Y:S01]  /*d5b0*/  MUFU.EX2 R85, R85 ;  /* 0x0000005500557308 */ /* 0x000e620000000800 */
[----:B------:R-:W-:Y:S01]  /*d5c0*/  F2FP.F16.F32.PACK_AB R27, R55, R27 ;  /* 0x0000001b371b723e */ /* 0x000fe200000000ff */
[----:B---3--:R-:W-:Y:S01]  /*d5d0*/  FADD.FTZ R20, R80, R13 ;  /* 0x0000000d50147221 */ /* 0x008fe20000010000 */
[----:B--2---:R-:W-:-:S05]  /*d5e0*/  FADD.FTZ R15, R79, R14 ;  /* 0x0000000e4f0f7221 */ /* 0x004fca0000010000 */
[----:B------:R-:W2:Y:S01]  /*d5f0*/  MUFU.EX2 R86, R86 ;  /* 0x0000005600567308 */ /* 0x000ea20000000800 */
[----:B------:R3:W-:Y:S07]  /*d600*/  STSM.16.M88.4 [R117], R24 ;  /* 0x0000001875007844 */ /* 0x0007ee0000000200 */
[----:B------:R-:W4:Y:S08]  /*d610*/  MUFU.EX2 R88, R88 ;  /* 0x0000005800587308 */ /* 0x000f300000000800 */
[----:B------:R-:W4:Y:S01]  /*d620*/  MUFU.EX2 R87, R87 ;  /* 0x0000005700577308 */ /* 0x000f220000000800 */
[----:B---3--:R-:W-:Y:S01]  /*d630*/  FADD.FTZ R25, R81, R20 ;  /* 0x0000001451197221 */ /* 0x008fe20000010000 */
[----:B0-----:R-:W-:-:S06]  /*d640*/  FADD.FTZ R20, R82, R15 ;  /* 0x0000000f52147221 */ /* 0x001fcc0000010000 */
[----:B------:R-:W-:Y:S01]  /*d650*/  MUFU.EX2 R89, R89 ;  /* 0x0000005900597308 */ /* 0x000fe20000000800 */
[----:B-----5:R-:W-:Y:S01]  /*d660*/  FADD.FTZ R24, R84, R25 ;  /* 0x0000001954187221 */ /* 0x020fe20000010000 */
[----:B------:R-:W-:-:S06]  /*d670*/  FADD.FTZ R25, R83, R20 ;  /* 0x0000001453197221 */ /* 0x000fcc0000010000 */
[----:B------:R-:W0:Y:S01]  /*d680*/  MUFU.EX2 R90, R90 ;  /* 0x0000005a005a7308 */ /* 0x000e220000000800 */
[----:B-1----:R-:W-:Y:S01]  /*d690*/  FADD.FTZ R27, R85, R24 ;  /* 0x00000018551b7221 */ /* 0x002fe20000010000 */
[----:B------:R-:W-:-:S06]  /*d6a0*/  F2FP.F16.F32.PACK_AB R4, R57, R56 ;  /* 0x000000383904723e */ /* 0x000fcc00000000ff */
[----:B------:R-:W-:Y:S01]  /*d6b0*/  MUFU.EX2 R92, R92 ;  /* 0x0000005c005c7308 */ /* 0x000fe20000000800 */
[----:B------:R-:W-:Y:S01]  /*d6c0*/  F2FP.F16.F32.PACK_AB R5, R59, R58 ;  /* 0x0000003a3b05723e */ /* 0x000fe200000000ff */
[----:B--2---:R-:W-:Y:S01]  /*d6d0*/  FADD.FTZ R20, R86, R25 ;  /* 0x0000001956147221 */ /* 0x004fe20000010000 */
[----:B------:R-:W-:-:S05]  /*d6e0*/  F2FP.F16.F32.PACK_AB R6, R61, R60 ;  /* 0x0000003c3d06723e */ /* 0x000fca00000000ff */
[----:B------:R-:W1:Y:S01]  /*d6f0*/  MUFU.EX2 R91, R91 ;  /* 0x0000005b005b7308 */ /* 0x000e620000000800 */
[----:B------:R-:W-:Y:S02]  /*d700*/  F2FP.F16.F32.PACK_AB R7, R63, R62 ;  /* 0x0000003e3f07723e */ /* 0x000fe400000000ff */
[----:B------:R-:W-:Y:S02]  /*d710*/  F2FP.F16.F32.PACK_AB R12, R65, R64 ;  /* 0x00000040410c723e */ /* 0x000fe400000000ff */
[----:B------:R-:W-:-:S03]  /*d720*/  F2FP.F16.F32.PACK_AB R13, R67, R66 ;  /* 0x00000042430d723e */ /* 0x000fc600000000ff */
[----:B------:R-:W-:Y:S01]  /*d730*/  MUFU.EX2 R93, R93 ;  /* 0x0000005d005d7308 */ /* 0x000fe20000000800 */
[----:B------:R-:W-:Y:S02]  /*d740*/  F2FP.F16.F32.PACK_AB R14, R69, R68 ;  /* 0x00000044450e723e */ /* 0x000fe400000000ff */
[----:B------:R-:W-:Y:S01]  /*d750*/  F2FP.F16.F32.PACK_AB R15, R71, R70 ;  /* 0x00000046470f723e */ /* 0x000fe200000000ff */
[----:B----4-:R-:W-:-:S04]  /*d760*/  FADD.FTZ R26, R88, R27 ;  /* 0x0000001b581a7221 */ /* 0x010fc80000010000 */
[----:B------:R-:W2:Y:S01]  /*d770*/  MUFU.EX2 R94, R94 ;  /* 0x0000005e005e7308 */ /* 0x000ea20000000800 */
[----:B------:R-:W-:Y:S01]  /*d780*/  FADD.FTZ R27, R87, R20 ;  /* 0x00000014571b7221 */ /* 0x000fe20000010000 */
[----:B------:R0:W-:Y:S06]  /*d790*/  STSM.16.M88.4 [R157+0x24800], R4 ;  /* 0x024800049d007844 */ /* 0x0001ec0000000200 */
[----:B------:R-:W3:Y:S01]  /*d7a0*/  MUFU.EX2 R96, R96 ;  /* 0x0000006000607308 */ /* 0x000ee20000000800 */
[----:B------:R4:W-:Y:S07]  /*d7b0*/  STSM.16.M88.4 [R29], R12 ;  /* 0x0000000c1d007844 */ /* 0x0009ee0000000200 */
[----:B------:R-:W5:Y:S01]  /*d7c0*/  MUFU.EX2 R95, R95 ;  /* 0x0000005f005f7308 */ /* 0x000f620000000800 */
[----:B0-----:R-:W-:-:S07]  /*d7d0*/  FADD.FTZ R4, R90, R27 ;  /* 0x0000001b5a047221 */ /* 0x001fce0000010000 */
[----:B------:R-:W0:Y:S01]  /*d7e0*/  MUFU.EX2 R97, R97 ;  /* 0x0000006100617308 */ /* 0x000e220000000800 */
[----:B----4-:R-:W-:Y:S01]  /*d7f0*/  FADD.FTZ R29, R89, R26 ;  /* 0x0000001a591d7221 */ /* 0x010fe20000010000 */
[----:B-1----:R-:W-:-:S06]  /*d800*/  FADD.FTZ R5, R91, R4 ;  /* 0x000000045b057221 */ /* 0x002fcc0000010000 */
[----:B------:R-:W1:Y:S01]  /*d810*/  MUFU.EX2 R98, R98 ;  /* 0x0000006200627308 */ /* 0x000e620000000800 */
[----:B------:R-:W-:Y:S01]  /*d820*/  FADD.FTZ R6, R92, R29 ;  /* 0x0000001d5c067221 */ /* 0x000fe20000010000 */
[----:B--2---:R-:W-:-:S06]  /*d830*/  FADD.FTZ R12, R94, R5 ;  /* 0x000000055e0c7221 */ /* 0x004fcc0000010000 */
[----:B------:R-:W2:Y:S01]  /*d840*/  MUFU.EX2 R100, R100 ;  /* 0x0000006400647308 */ /* 0x000ea20000000800 */
[----:B------:R-:W-:-:S07]  /*d850*/  FADD.FTZ R7, R93, R6 ;  /* 0x000000065d077221 */ /* 0x000fce0000010000 */
[----:B------:R-:W4:Y:S01]  /*d860*/  MUFU.EX2 R99, R99 ;  /* 0x0000006300637308 */ /* 0x000f220000000800 */
[----:B---3--:R-:W-:Y:S01]  /*d870*/  FADD.FTZ R14, R96, R7 ;  /* 0x00000007600e7221 */ /* 0x008fe20000010000 */
[----:B-----5:R-:W-:-:S06]  /*d880*/  FADD.FTZ R13, R95, R12 ;  /* 0x0000000c5f0d7221 */ /* 0x020fcc0000010000 */
[----:B------:R-:W3:Y:S08]  /*d890*/  MUFU.EX2 R101, R101 ;  /* 0x0000006500657308 */ /* 0x000ef00000000800 */
[----:B------:R-:W5:Y:S01]  /*d8a0*/  MUFU.EX2 R102, R102 ;  /* 0x0000006600667308 */ /* 0x000f620000000800 */
[----:B0-----:R-:W-:Y:S01]  /*d8b0*/  FADD.FTZ R15, R97, R14 ;  /* 0x0000000e610f7221 */ /* 0x001fe20000010000 */
[----:B-1----:R-:W-:-:S06]  /*d8c0*/  FADD.FTZ R12, R98, R13 ;  /* 0x0000000d620c7221 */ /* 0x002fcc0000010000 */
[----:B------:R-:W0:Y:S08]  /*d8d0*/  MUFU.EX2 R104, R104 ;  /* 0x0000006800687308 */ /* 0x000e300000000800 */
[----:B------:R-:W1:Y:S01]  /*d8e0*/  MUFU.EX2 R103, R103 ;  /* 0x0000006700677308 */ /* 0x000e620000000800 */
[----:B--2---:R-:W-:Y:S01]  /*d8f0*/  FADD.FTZ R14, R100, R15 ;  /* 0x0000000f640e7221 */ /* 0x004fe20000010000 */
[----:B----4-:R-:W-:-:S06]  /*d900*/  FADD.FTZ R13, R99, R12 ;  /* 0x0000000c630d7221 */ /* 0x010fcc0000010000 */
[----:B------:R-:W2:Y:S01]  /*d910*/  MUFU.EX2 R105, R105 ;  /* 0x0000006900697308 */ /* 0x000ea20000000800 */
[----:B------:R-:W-:-:S07]  /*d920*/  F2FP.F16.F32.PACK_AB R24, R73, R72 ;  /* 0x000000484918723e */ /* 0x000fce00000000ff */
[----:B------:R-:W4:Y:S01]  /*d930*/  MUFU.EX2 R106, R106 ;  /* 0x0000006a006a7308 */ /* 0x000f220000000800 */
[----:B------:R-:W-:Y:S01]  /*d940*/  F2FP.F16.F32.PACK_AB R25, R75, R74 ;  /* 0x0000004a4b19723e */ /* 0x000fe200000000ff */
[----:B---3--:R-:W-:Y:S01]  /*d950*/  FADD.FTZ R15, R101, R14 ;  /* 0x0000000e650f7221 */ /* 0x008fe20000010000 */
[----:B------:R-:W-:-:S05]  /*d960*/  F2FP.F16.F32.PACK_AB R26, R77, R76 ;  /* 0x0000004c4d1a723e */ /* 0x000fca00000000ff */
[----:B------:R-:W3:Y:S01]  /*d970*/  MUFU.EX2 R108, R108 ;  /* 0x0000006c006c7308 */ /* 0x000ee20000000800 */
[----:B------:R-:W-:Y:S01]  /*d980*/  F2FP.F16.F32.PACK_AB R27, R79, R78 ;  /* 0x0000004e4f1b723e */ /* 0x000fe200000000ff */
[----:B-----5:R-:W-:-:S06]  /*d990*/  FADD.FTZ R20, R102, R13 ;  /* 0x0000000d66147221 */ /* 0x020fcc0000010000 */
[----:B------:R-:W5:Y:S01]  /*d9a0*/  MUFU.EX2 R107, R107 ;  /* 0x0000006b006b7308 */ /* 0x000f620000000800 */
[----:B------:R-:W-:Y:S02]  /*d9b0*/  F2FP.F16.F32.PACK_AB R4, R81, R80 ;  /* 0x000000505104723e */ /* 0x000fe400000000ff */
[----:B------:R-:W-:Y:S02]  /*d9c0*/  F2FP.F16.F32.PACK_AB R5, R83, R82 ;  /* 0x000000525305723e */ /* 0x000fe400000000ff */
[----:B------:R-:W-:-:S03]  /*d9d0*/  F2FP.F16.F32.PACK_AB R6, R85, R84 ;  /* 0x000000545506723e */ /* 0x000fc600000000ff */
[----:B------:R-:W5:Y:S01]  /*d9e0*/  MUFU.EX2 R110, R110 ;  /* 0x0000006e006e7308 */ /* 0x000f620000000800 */
[----:B------:R-:W-:Y:S01]  /*d9f0*/  F2FP.F16.F32.PACK_AB R7, R87, R86 ;  /* 0x000000565707723e */ /* 0x000fe200000000ff */
[----:B------:R1:W-:Y:S01]  /*da00*/  STSM.16.M88.4 [R33+0x6000], R24 ;  /* 0x0060001821007844 */ /* 0x0003e20000000200 */
[----:B0-----:R-:W-:-:S05]  /*da10*/  FADD.FTZ R28, R104, R15 ;  /* 0x0000000f681c7221 */ /* 0x001fca0000010000 */
[----:B------:R-:W0:Y:S01]  /*da20*/  MUFU.EX2 R109, R109 ;  /* 0x0000006d006d7308 */ /* 0x000e220000000800 */
[----:B------:R2:W-:Y:S07]  /*da30*/  STSM.16.M88.4 [R117+0x6000], R4 ;  /* 0x0060000475007844 */ /* 0x0005ee0000000200 */
[----:B------:R-:W0:Y:S01]  /*da40*/  MUFU.EX2 R111, R111 ;  /* 0x0000006f006f7308 */ /* 0x000e220000000800 */
[----:B-1----:R-:W-:-:S07]  /*da50*/  FADD.FTZ R25, R103, R20 ;  /* 0x0000001467197221 */ /* 0x002fce0000010000 */
[----:B------:R-:W1:Y:S01]  /*da60*/  MUFU.EX2 R112, R112 ;  /* 0x0000007000707308 */ /* 0x000e620000000800 */
[----:B--2---:R-:W-:Y:S01]  /*da70*/  FADD.FTZ R5, R105, R28 ;  /* 0x0000001c69057221 */ /* 0x004fe20000010000 */
[----:B----4-:R-:W-:-:S06]  /*da80*/  FADD.FTZ R4, R106, R25 ;  /* 0x000000196a047221 */ /* 0x010fcc0000010000 */
[----:B------:R-:W2:Y:S01]  /*da90*/  MUFU.EX2 R114, R114 ;  /* 0x0000007200727308 */ /* 0x000ea20000000800 */
[----:B---3--:R-:W-:Y:S01]  /*daa0*/  FADD.FTZ R6, R108, R5 ;  /* 0x000000056c067221 */ /* 0x008fe20000010000 */
[----:B-----5:R-:W-:-:S06]  /*dab0*/  FADD.FTZ R5, R107, R4 ;  /* 0x000000046b057221 */ /* 0x020fcc0000010000 */
[----:B------:R-:W3:Y:S01]  /*dac0*/  MUFU.EX2 R113, R113 ;  /* 0x0000007100717308 */ /* 0x000ee20000000800 */
[----:B------:R-:W-:-:S07]  /*dad0*/  FADD.FTZ R4, R110, R5 ;  /* 0x000000056e047221 */ /* 0x000fce0000010000 */
[----:B------:R-:W4:Y:S01]  /*dae0*/  MUFU.EX2 R115, R115 ;  /* 0x0000007300737308 */ /* 0x000f220000000800 */
[----:B0-----:R-:W-:-:S07]  /*daf0*/  FADD.FTZ R7, R109, R6 ;  /* 0x000000066d077221 */ /* 0x001fce0000010000 */
[----:B------:R-:W-:Y:S08]  /*db00*/  MUFU.EX2 R116, R116 ;  /* 0x0000007400747308 */ /* 0x000ff00000000800 */
[----:B------:R-:W0:Y:S08]  /*db10*/  MUFU.EX2 R9, R9 ;  /* 0x0000000900097308 */ /* 0x000e300000000800 */
[----:B------:R-:W-:Y:S08]  /*db20*/  MUFU.EX2 R118, R118 ;  /* 0x0000007600767308 */ /* 0x000ff00000000800 */
[----:B------:R-:W5:Y:S01]  /*db30*/  MUFU.EX2 R119, R119 ;  /* 0x0000007700777308 */ /* 0x000f620000000800 */
[----:B------:R-:W-:Y:S01]  /*db40*/  FADD.FTZ R5, R111, R4 ;  /* 0x000000046f057221 */ /* 0x000fe20000010000 */
[----:B-1----:R-:W-:Y:S01]  /*db50*/  FADD.FTZ R6, R112, R7 ;  /* 0x0000000770067221 */ /* 0x002fe20000010000 */
[----:B------:R-:W-:-:S02]  /*db60*/  F2FP.F16.F32.PACK_AB R96, R97, R96 ;  /* 0x000000606160723e */ /* 0x000fc400000000ff */
[----:B--2---:R-:W-:Y:S01]  /*db70*/  FADD.FTZ R5, R114, R5 ;  /* 0x0000000572057221 */ /* 0x004fe20000010000 */
[----:B------:R-:W-:Y:S01]  /*db80*/  F2FP.F16.F32.PACK_AB R12, R89, R88 ;  /* 0x00000058590c723e */ /* 0x000fe200000000ff */
[----:B---3--:R-:W-:Y:S01]  /*db90*/  FADD.FTZ R7, R113, R6 ;  /* 0x0000000671077221 */ /* 0x008fe20000010000 */
[----:B------:R-:W-:Y:S02]  /*dba0*/  F2FP.F16.F32.PACK_AB R13, R91, R90 ;  /* 0x0000005a5b0d723e */ /* 0x000fe400000000ff */
[----:B------:R-:W-:Y:S02]  /*dbb0*/  F2FP.F16.F32.PACK_AB R14, R93, R92 ;  /* 0x0000005c5d0e723e */ /* 0x000fe400000000ff */
[----:B------:R-:W-:Y:S02]  /*dbc0*/  F2FP.F16.F32.PACK_AB R15, R95, R94 ;  /* 0x0000005e5f0f723e */ /* 0x000fe400000000ff */
[----:B------:R-:W-:Y:S02]  /*dbd0*/  F2FP.F16.F32.PACK_AB R97, R99, R98 ;  /* 0x000000626361723e */ /* 0x000fe400000000ff */
[----:B------:R-:W-:Y:S01]  /*dbe0*/  F2FP.F16.F32.PACK_AB R104, R105, R104 ;  /* 0x000000686968723e */ /* 0x000fe200000000ff */
[----:B----4-:R-:W-:Y:S01]  /*dbf0*/  FADD.FTZ R5, R115, R5 ;  /* 0x0000000573057221 */ /* 0x010fe20000010000 */
        /* <DEDUP_REMOVED lines=8> */
[----:B-----5:R-:W-:Y:S01]  /*dc80*/  F2FP.F16.F32.PACK_AB R115, R119, R118 ;  /* 0x000000767773723e */ /* 0x020fe200000000ff */
        /* <DEDUP_REMOVED lines=9> */
[----:B-1----:R-:W1:Y:S01]  /*dd20*/  FENCE.VIEW.ASYNC.S ;  /* 0x00000000000073c6 */ /* 0x002e620000000000 */
[----:B------:R-:W-:Y:S01]  /*dd30*/  ISETP.GT.AND P2, PT, R8, R30, PT ;  /* 0x0000001e0800720c */ /* 0x000fe20003f44270 */
        /* <DEDUP_REMOVED lines=41> */
[----:B-1----:R-:W-:Y:S01]  /*dfd0*/  NOP ;  /* 0x0000000000007918 */ /* 0x002fe20000000000 */
[----:B0-----:R-:W-:Y:S05]  /*dfe0*/  @P2 BRA `(.L_x_12648) ;  /* 0xffffffd000d42947 */ /* 0x001fea000383ffff */
.L_x_12637:
[----:B------:R-:W-:Y:S05]  /*dff0*/  WARPSYNC.ALL ;  /* 0x0000000000007948 */ /* 0x000fea0003800000 */
[----:B------:R-:W-:Y:S06]  /*e000*/  BAR.ARV 0x8, 0x200 ;  /* 0x0208000000007b1d */ /* 0x000fec0000002000 */
[----:B------:R-:W-:Y:S05]  /*e010*/  @!P0 BRA `(.L_x_12649) ;  /* 0x0000000000048947 */ /* 0x000fea0003800000 */
[----:B------:R-:W-:Y:S01]  /*e020*/  BPT.TRAP 0x1 ;  /* 0x000000040000795c */ /* 0x000fe20000300000 */
.L_x_12649:
[----:B------:R-:W-:Y:S01]  /*e030*/  IMAD R13, R152, 0x8, R2 ;  /* 0x00000008980d7824 */ /* 0x000fe200078e0202 */
[----:B------:R-:W-:-:S04]  /*e040*/  SHF.L.U32 R4, R156, 0x1f, RZ ;  /* 0x0000001f9c047819 */ /* 0x000fc800000006ff */
[----:B------:R0:W1:Y:S01]  /*e050*/  SYNCS.PHASECHK.TRANS64.TRYWAIT P2, [R13+URZ+0x30850], R4 ;  /* 0x030850040d0075a7 */ /* 0x000062000804017f */
[----:B------:R-:W-:Y:S05]  /*e060*/  @!P0 BRA `(.L_x_12650) ;  /* 0x0000000000048947 */ /* 0x000fea0003800000 */
[----:B------:R-:W-:Y:S01]  /*e070*/  BPT.TRAP 0x1 ;  /* 0x000000040000795c */ /* 0x000fe20000300000 */
.L_x_12650:
[----:B------:R-:W2:Y:S02]  /*e080*/  LDL.LU R5, [R1+0x3c] ;  /* 0x00003c0001057983 */ /* 0x000ea40000300800 */
[----:B--2---:R-:W-:Y:S02]  /*e090*/  IMAD R5, R5, 0x2000, R2 ;  /* 0x0000200005057824 */ /* 0x004fe400078e0202 */
[----:B------:R-:W-:Y:S02]  /*e0a0*/  VIADD R2, R2, 0x400 ;  /* 0x0000040002027836 */ /* 0x000fe40000000000 */
[----:B------:R-:W-:-:S03]  /*e0b0*/  VIADD R5, R5, 0x1e800 ;  /* 0x0001e80005057836 */ /* 0x000fc60000000000 */
[----:B------:R-:W-:Y:S02]  /*e0c0*/  SHF.R.U32.HI R2, RZ, 0x4, R2 ;  /* 0x00000004ff027819 */ /* 0x000fe40000011602 */
[----:B------:R-:W-:Y:S02]  /*e0d0*/  SHF.R.U32.HI R5, RZ, 0x4, R5 ;  /* 0x00000004ff057819 */ /* 0x000fe40000011605 */
[----:B------:R-:W-:Y:S02]  /*e0e0*/  LOP3.LUT R7, R2, 0x3fff, RZ, 0xc0, !PT ;  /* 0x00003fff02077812 */ /* 0x000fe400078ec0ff */
[----:B------:R-:W-:Y:S01]  /*e0f0*/  LOP3.LUT R5, R5, 0x3fff, RZ, 0xc0, !PT ;  /* 0x00003fff05057812 */ /* 0x000fe200078ec0ff */
[----:B-1----:R-:W-:Y:S06]  /*e100*/  @P2 BRA `(.L_x_12651) ;  /* 0x0000000000082947 */ /* 0x002fec0003800000 */
[----:B------:R-:W1:Y:S02]  /*e110*/  SYNCS.PHASECHK.TRANS64.TRYWAIT P0, [R13+URZ+0x30850], R4 ;  /* 0x030850040d0075a7 */ /* 0x000e64000800017f */
[----:B-1----:R-:W-:Y:S05]  /*e120*/  @!P0 BRA `(.L_x_12652) ;  /* 0x000000a000bc8947 */ /* 0x002fea0003800000 */
.L_x_12651:
[----:B------:R-:W-:Y:S01]  /*e130*/  LOP3.LUT R2, R5, 0x10000, RZ, 0xfc, !PT ;  /* 0x0001000005027812 */ /* 0x000fe200078efcff */
[----:B01----:R-:W-:Y:S01]  /*e140*/  IMAD R4, R152, 0x600, R7 ;  /* 0x0000060098047824 */ /* 0x003fe200078e0207 */
[----:B------:R-:W2:Y:S01]  /*e150*/  LDL.LU R14, [R1+0x64] ;  /* 0x00006400010e7983 */ /* 0x000ea20000300800 */
[----:B------:R-:W-:Y:S01]  /*e160*/  IMAD.MOV.U32 R5, RZ, RZ, 0x40000040 ;  /* 0x40000040ff057424 */ /* 0x000fe200078e00ff */
[----:B------:R-:W-:Y:S05]  /*e170*/  WARPSYNC.ALL ;  /* 0x0000000000007948 */ /* 0x000fea0003800000 */
[----:B------:R-:W-:Y:S01]  /*e180*/  R2UR UR4, R2 ;  /* 0x00000000020472ca */ /* 0x000fe200000e0000 */
[----:B------:R-:W-:Y:S01]  /*e190*/  WARPGROUP.ARRIVE ;  /* 0x00000000000079c5 */ /* 0x000fe20000000000 */
[C---:B------:R-:W-:Y:S01]  /*e1a0*/  R2UR UR6, R4.reuse ;  /* 0x00000000040672ca */ /* 0x040fe200000e0000 */
[----:B------:R-:W-:Y:S01]  /*e1b0*/  UMOV UR5, 0x40000040 ;  /* 0x4000004000057882 */ /* 0x000fe20000000000 */
[----:B------:R-:W-:Y:S01]  /*e1c0*/  R2UR UR7, R5 ;  /* 0x00000000050772ca */ /* 0x000fe200000e0000 */
[----:B------:R-:W-:Y:S01]  /*e1d0*/  IMAD.MOV.U32 R9, RZ, RZ, 0x40000040 ;  /* 0x40000040ff097424 */ /* 0x000fe200078e00ff */
[----:B------:R-:W-:Y:S01]  /*e1e0*/  IADD3 R8, R4, 0x80, RZ ;  /* 0x0000008004087810 */ /* 0x000fe20007ffe0ff */
[----:B------:R-:W-:Y:S01]  /*e1f0*/  UMOV UR9, 0x40000040 ;  /* 0x4000004000097882 */ /* 0x000fe20000000000 */
[----:B------:R-:W-:Y:S01]  /*e200*/  IMAD.MOV.U32 R5, RZ, RZ, 0x40000040 ;  /* 0x40000040ff057424 */ /* 0x000fe200078e00ff */
[----:B------:R-:W0:Y:S01]  /*e210*/  SHFL.BFLY PT, R7, R6, 0x2, 0x1f ;  /* 0x0c401f0006077f89 */ /* 0x000e2200000e0000 */
[----:B------:R-:W-:Y:S01]  /*e220*/  R2UR UR10, R8 ;  /* 0x00000000080a72ca */ /* 0x000fe200000e0000 */
[----:B------:R-:W-:Y:S01]  /*e230*/  VIADD R8, R4, 0x100 ;  /* 0x0000010004087836 */ /* 0x000fe20000000000 */
[----:B------:R-:W-:Y:S01]  /*e240*/  R2UR UR11, R9 ;  /* 0x00000000090b72ca */ /* 0x000fe200000e0000 */
[----:B------:R-:W-:-:S02]  /*e250*/  IMAD.MOV.U32 R9, RZ, RZ, 0x40000040 ;  /* 0x40000040ff097424 */ /* 0x000fc400078e00ff */
[----:B------:R-:W-:Y:S02]  /*e260*/  IMAD.MOV.U32 R45, RZ, RZ, RZ ;  /* 0x000000ffff2d7224 */ /* 0x000fe400078e00ff */
[----:B------:R-:W-:Y:S01]  /*e270*/  HGMMA.64x64x16.F32 R120, gdesc[UR4].tnspB, R120, gsb0 ;  /* 0x40e00000047879f0 */ /* 0x000fe20008000878 */
[----:B------:R-:W-:Y:S01]  /*e280*/  R2UR UR4, R2 ;  /* 0x00000000020472ca */ /* 0x000fe200000e0000 */
[----:B------:R-:W-:Y:S01]  /*e290*/  UMOV UR5, 0x40000040 ;  /* 0x4000004000057882 */ /* 0x000fe20000000000 */
[----:B------:R-:W-:Y:S01]  /*e2a0*/  R2UR UR7, R5 ;  /* 0x00000000050772ca */ /* 0x000fe200000e0000 */
[----:B------:R-:W-:Y:S02]  /*e2b0*/  VIADD R152, R152, 0x1 ;  /* 0x0000000198987836 */ /* 0x000fe40000000000 */
[----:B------:R-:W-:Y:S02]  /*e2c0*/  IMAD.MOV.U32 R61, RZ, RZ, -0x800000 ;  /* 0xff800000ff3d7424 */ /* 0x000fe400078e00ff */
[----:B------:R-:W-:Y:S01]  /*e2d0*/  IMAD.MOV.U32 R60, RZ, RZ, -0x800000 ;  /* 0xff800000ff3c7424 */ /* 0x000fe200078e00ff */
[----:B------:R-:W-:-:S04]  /*e2e0*/  ISETP.NE.AND P2, PT, R152, 0x2, PT ;  /* 0x000000029800780c */ /* 0x000fc80003f45270 */
[----:B------:R-:W-:Y:S01]  /*e2f0*/  SEL R5, RZ, 0x1, P2 ;  /* 0x00000001ff057807 */ /* 0x000fe20001000000 */
[----:B------:R-:W-:Y:S01]  /*e300*/  UIADD3 UR8, UR4, 0x2, URZ ;  /* 0x0000000204087890 */ /* 0x000fe2000fffe03f */
[----:B------:R-:W-:Y:S01]  /*e310*/  SEL R152, R152, RZ, P2 ;  /* 0x000000ff98987207 */ /* 0x000fe20001000000 */
[----:B0-----:R-:W-:Y:S01]  /*e320*/  FADD.FTZ R7, R7, R6 ;  /* 0x0000000607077221 */ /* 0x001fe20000010000 */
[----:B------:R-:W-:Y:S01]  /*e330*/  IMAD.MOV.U32 R6, RZ, RZ, RZ ;  /* 0x000000ffff067224 */ /* 0x000fe200078e00ff */
[----:B------:R-:W-:-:S03]  /*e340*/  LOP3.LUT R156, R156, R5, RZ, 0x3c, !PT ;  /* 0x000000059c9c7212 */ /* 0x000fc600078e3cff */
[----:B------:R-:W0:Y:S02]  /*e350*/  SHFL.BFLY PT, R2, R7, 0x1, 0x1f ;  /* 0x0c201f0007027f89 */ /* 0x000e2400000e0000 */
[----:B0-----:R-:W-:Y:S01]  /*e360*/  FADD.FTZ R10, R7, R2 ;  /* 0x00000002070a7221 */ /* 0x001fe20000010000 */
[----:B------:R-:W-:-:S04]  /*e370*/  @!P1 IADD3 R7, R13, 0x30860, RZ ;  /* 0x000308600d079810 */ /* 0x000fc80007ffe0ff */
[----:B------:R-:W-:Y:S02]  /*e380*/  FSETP.NE.FTZ.AND P0, PT, R10, RZ, PT ;  /* 0x000000ff0a00720b */ /* 0x000fe40003f15000 */
[----:B------:R-:W-:-:S11]  /*e390*/  @!P1 PRMT R7, RZ, 0x654, R7 ;  /* 0x00000654ff079816 */ /* 0x000fd60000000007 */
[----:B------:R-:W-:Y:S01]  /*e3a0*/  @P0 MUFU.RCP R45, R10 ;  /* 0x0000000a002d0308 */ /* 0x000fe20000001000 */
[----:B------:R-:W-:Y:S01]  /*e3b0*/  @P0 FMUL.FTZ R2, R0, 0.69314718246459960938 ;  /* 0x3f31721800020820 */ /* 0x000fe20000410000 */
[----:B------:R-:W-:Y:S02]  /*e3c0*/  WARPGROUP.DEPBAR.LE gsb0, 0x0 ;  /* 0x00008000000079c5 */ /* 0x000fe40000010000 */
[----:B------:R-:W-:-:S06]  /*e3d0*/  WARPGROUP.ARRIVE ;  /* 0x00000000000079c5 */ /* 0x000fcc0000000000 */
[----:B------:R-:W-:Y:S01]  /*e3e0*/  HGMMA.64x64x16.F32 R120, gdesc[UR8].tnspB, R120, gsb0 ;  /* 0x40e00000087879f0 */ /* 0x000fe20008000878 */
[----:B------:R-:W-:Y:S01]  /*e3f0*/  R2UR UR10, R8 ;  /* 0x00000000080a72ca */ /* 0x000fe200000e0000 */
[----:B------:R-:W-:Y:S01]  /*e400*/  UIADD3 UR8, UR4, 0x4, URZ ;  /* 0x0000000404087890 */ /* 0x000fe2000fffe03f */
[----:B------:R-:W-:Y:S01]  /*e410*/  R2UR UR11, R9 ;  /* 0x00000000090b72ca */ /* 0x000fe200000e0000 */
[----:B------:R-:W-:Y:S01]  /*e420*/  UMOV UR9, 0x40000040 ;  /* 0x4000004000097882 */ /* 0x000fe20000000000 */
[----:B------:R-:W-:Y:S02]  /*e430*/  VIADD R8, R4, 0x180 ;  /* 0x0000018004087836 */ /* 0x000fe40000000000 */
[----:B------:R-:W-:Y:S01]  /*e440*/  IMAD.MOV.U32 R9, RZ, RZ, 0x40000040 ;  /* 0x40000040ff097424 */ /* 0x000fe200078e00ff */
[----:B------:R-:W-:Y:S02]  /*e450*/  WARPGROUP.DEPBAR.LE gsb0, 0x0 ;  /* 0x00008000000079c5 */ /* 0x000fe40000010000 */
[----:B------:R-:W-:-:S06]  /*e460*/  WARPGROUP.ARRIVE ;  /* 0x00000000000079c5 */ /* 0x000fcc0000000000 */
[----:B------:R-:W-:Y:S01]  /*e470*/  HGMMA.64x64x16.F32 R120, gdesc[UR8].tnspB, R120, gsb0 ;  /* 0x40e00000087879f0 */ /* 0x000fe20008000878 */
[----:B------:R-:W-:Y:S01]  /*e480*/  R2UR UR10, R8 ;  /* 0x00000000080a72ca */ /* 0x000fe200000e0000 */
[----:B------:R-:W-:Y:S01]  /*e490*/  UIADD3 UR8, UR4, 0x6, URZ ;  /* 0x0000000604087890 */ /* 0x000fe2000fffe03f */
[----:B------:R-:W-:Y:S01]  /*e4a0*/  R2UR UR11, R9 ;  /* 0x00000000090b72ca */ /* 0x000fe200000e0000 */
[----:B------:R-:W-:Y:S01]  /*e4b0*/  UMOV UR9, 0x40000040 ;  /* 0x4000004000097882 */ /* 0x000fe20000000000 */
[----:B------:R-:W-:Y:S01]  /*e4c0*/  IMAD.MOV.U32 R9, RZ, RZ, 0x40000040 ;  /* 0x40000040ff097424 */ /* 0x000fe200078e00ff */
[----:B------:R-:W-:Y:S01]  /*e4d0*/  IADD3 R8, R4, 0x200, RZ ;  /* 0x0000020004087810 */ /* 0x000fe20007ffe0ff */
[----:B------:R-:W-:Y:S02]  /*e4e0*/  WARPGROUP.DEPBAR.LE gsb0, 0x0 ;  /* 0x00008000000079c5 */ /* 0x000fe40000010000 */
[----:B------:R-:W-:-:S07]  /*e4f0*/  WARPGROUP.ARRIVE ;  /* 0x00000000000079c5 */ /* 0x000fce0000000000 */
[----:B------:R-:W-:Y:S01]  /*e500*/  HGMMA.64x64x16.F32 R120, gdesc[UR8].tnspB, R120, gsb0 ;  /* 0x40e00000087879f0 */ /* 0x000fe20008000878 */
[----:B------:R-:W-:Y:S01]  /*e510*/  R2UR UR10, R8 ;  /* 0x00000000080a72ca */ /* 0x000fe200000e0000 */
[----:B------:R-:W-:Y:S01]  /*e520*/  UIADD3 UR8, UR4, 0x600, URZ ;  /* 0x0000060004087890 */ /* 0x000fe2000fffe03f */
[----:B------:R-:W-:Y:S01]  /*e530*/  R2UR UR11, R9 ;  /* 0x00000000090b72ca */ /* 0x000fe200000e0000 */
[----:B------:R-:W-:Y:S01]  /*e540*/  UMOV UR9, 0x40000040 ;  /* 0x4000004000097882 */ /* 0x000fe20000000000 */
[----:B------:R-:W-:Y:S02]  /*e550*/  VIADD R8, R4, 0x280 ;  /* 0x0000028004087836 */ /* 0x000fe40000000000 */
[----:B------:R-:W-:Y:S02]  /*e560*/  IMAD.MOV.U32 R9, RZ, RZ, 0x40000040 ;  /* 0x40000040ff097424 */ /* 0x000fe400078e00ff */
[----:B--2---:R-:W-:-:S05]  /*e570*/  VIADD R14, R14, 0x1 ;  /* 0x000000010e0e7836 */ /* 0x004fca0000000000 */
[----:B------:R-:W-:Y:S01]  /*e580*/  STL [R1+0x64], R14 ;  /* 0x0000640e01007387 */ /* 0x000fe20000100800 */
        /* <DEDUP_REMOVED lines=44> */
[C---:B------:R-:W-:Y:S01]  /*e850*/  IADD3 R8, R4.reuse, 0x500, RZ ;  /* 0x0000050004087810 */ /* 0x040fe20007ffe0ff */
[----:B------:R-:W-:-:S05]  /*e860*/  VIADD R4, R4, 0x580 ;  /* 0x0000058004047836 */ /* 0x000fca0000000000 */
[----:B------:R-:W-:Y:S01]  /*e870*/  R2UR UR6, R4 ;  /* 0x00000000040672ca */ /* 0x000fe200000e0000 */
[----:B------:R-:W-:Y:S02]  /*e880*/  WARPGROUP.DEPBAR.LE gsb0, 0x0 ;  /* 0x00008000000079c5 */ /* 0x000fe40000010000 */
[----:B------:R-:W-:-:S06]  /*e890*/  WARPGROUP.ARRIVE ;  /* 0x00000000000079c5 */ /* 0x000fcc0000000000 */
[----:B------:R-:W-:Y:S01]  /*e8a0*/  HGMMA.64x64x16.F32 R120, gdesc[UR8].tnspB, R120, gsb0 ;  /* 0x40e00000087879f0 */ /* 0x000fe20008000878 */
[----:B------:R-:W-:Y:S01]  /*e8b0*/  R2UR UR10, R8 ;  /* 0x00000000080a72ca */ /* 0x000fe200000e0000 */
[----:B------:R-:W-:Y:S01]  /*e8c0*/  UIADD3 UR8, UR4, 0xc04, URZ ;  /* 0x00000c0404087890 */ /* 0x000fe2000fffe03f */
[----:B------:R-:W-:Y:S01]  /*e8d0*/  R2UR UR11, R9 ;  /* 0x00000000090b72ca */ /* 0x000fe200000e0000 */
[----:B------:R-:W-:Y:S01]  /*e8e0*/  UMOV UR9, 0x40000040 ;  /* 0x4000004000097882 */ /* 0x000fe20000000000 */
[----:B------:R-:W-:Y:S01]  /*e8f0*/  UIADD3 UR4, UR4, 0xc06, URZ ;  /* 0x00000c0604047890 */ /* 0x000fe2000fffe03f */
[----:B------:R-:W0:Y:S02]  /*e900*/  SHFL.BFLY PT, R9, R20, 0x2, 0x1f ;  /* 0x0c401f0014097f89 */ /* 0x000e2400000e0000 */
[----:B0-----:R-:W-:-:S05]  /*e910*/  FADD.FTZ R9, R9, R20 ;  /* 0x0000001409097221 */ /* 0x001fca0000010000 */
[----:B------:R-:W0:Y:S02]  /*e920*/  SHFL.BFLY PT, R4, R9, 0x1, 0x1f ;  /* 0x0c201f0009047f89 */ /* 0x000e2400000e0000 */
[----:B0-----:R-:W-:Y:S02]  /*e930*/  FADD.FTZ R12, R9, R4 ;  /* 0x00000004090c7221 */ /* 0x001fe40000010000 */
[----:B------:R-:W0:Y:S03]  /*e940*/  @P0 MUFU.LG2 R4, R10 ;  /* 0x0000000a00040308 */ /* 0x000e260000000c00 */
[----:B------:R-:W-:Y:S01]  /*e950*/  FSETP.NE.FTZ.AND P3, PT, R12, RZ, PT ;  /* 0x000000ff0c00720b */ /* 0x000fe20003f75000 */
[----:B------:R-:W-:Y:S02]  /*e960*/  WARPGROUP.DEPBAR.LE gsb0, 0x0 ;  /* 0x00008000000079c5 */ /* 0x000fe40000010000 */
[----:B------:R-:W-:-:S10]  /*e970*/  WARPGROUP.ARRIVE ;  /* 0x00000000000079c5 */ /* 0x000fd40000000000 */
[----:B------:R-:W1:Y:S01]  /*e980*/  @P3 MUFU.LG2 R8, R12 ;  /* 0x0000000c00083308 */ /* 0x000e620000000c00 */
[----:B0-----:R-:W-:Y:S01]  /*e990*/  @P0 FMUL.FTZ R5, R4, 0.69314718246459960938 ;  /* 0x3f31721804050820 */ /* 0x001fe20000410000 */
[----:B------:R-:W-:Y:S01]  /*e9a0*/  @P3 FMUL.FTZ R9, R0, 0.69314718246459960938 ;  /* 0x3f31721800093820 */ /* 0x000fe20000410000 */
[----:B------:R-:W-:Y:S02]  /*e9b0*/  HGMMA.64x64x16.F32 R120, gdesc[UR8].tnspB, R120, gsb0 ;  /* 0x40e00000087879f0 */ /* 0x000fe40008000878 */
[----:B------:R-:W-:Y:S01]  /*e9c0*/  @P0 FFMA.FTZ R61, R2, R3, R5 ;  /* 0x00000003023d0223 */ /* 0x000fe20000010005 */
[----:B------:R-:W-:Y:S02]  /*e9d0*/  PLOP3.LUT P0, PT, PT, PT, PT, 0x8, 0x0 ;  /* 0x000000000000781c */ /* 0x000fe40003f0e170 */
[----:B------:R-:W0:Y:S01]  /*e9e0*/  @P3 MUFU.RCP R6, R12 ;  /* 0x0000000c00063308 */ /* 0x000e220000001000 */
[----:B-1----:R-:W-:-:S04]  /*e9f0*/  @P3 FMUL.FTZ R8, R8, 0.69314718246459960938 ;  /* 0x3f31721808083820 */ /* 0x002fc80000410000 */
[----:B------:R-:W-:Y:S01]  /*ea00*/  @P3 FFMA.FTZ R60, R9, R11, R8 ;  /* 0x0000000b093c3223 */ /* 0x000fe20000010008 */
[----:B------:R-:W-:Y:S02]  /*ea10*/  WARPGROUP.DEPBAR.LE gsb0, 0x0 ;  /* 0x00008000000079c5 */ /* 0x000fe40000010000 */
[----:B------:R-:W-:-:S06]  /*ea20*/  WARPGROUP.ARRIVE ;  /* 0x00000000000079c5 */ /* 0x000fcc0000000000 */
[----:B------:R-:W-:Y:S03]  /*ea30*/  HGMMA.64x64x16.F32 R120, gdesc[UR4].tnspB, R120, gsb0 ;  /* 0x40e00000047879f0 */ /* 0x000fe60008000878 */
        /* <DEDUP_REMOVED lines=34> */
.L_x_12601:
[----:B------:R-:W2:Y:S01]  /*ec60*/  LDL R74, [R1+0x5c] ;  /* 0x00005c00014a7983 */ /* 0x000ea20000100800 */
[----:B------:R-:W-:Y:S05]  /*ec70*/  WARPSYNC.ALL ;  /* 0x0000000000007948 */ /* 0x000fea0003800000 */
[----:B------:R-:W1:Y:S01]  /*ec80*/  S2R R0, SR_TID.X ;  /* 0x0000000000007919 */ /* 0x000e620000002100 */
[----:B------:R-:W3:Y:S01]  /*ec90*/  S2UR UR5, SR_CgaCtaId ;  /* 0x00000000000579c3 */ /* 0x000ee20000008800 */
[----:B------:R-:W-:Y:S01]  /*eca0*/  UMOV UR4, 0x400 ;  /* 0x0000040000047882 */ /* 0x000fe20000000000 */
[----:B------:R-:W-:Y:S01]  /*ecb0*/  BSSY B0, `(.L_x_12653) ;  /* 0x0000249000007945 */ /* 0x000fe20003800000 */
[----:B---3--:R-:W-:-:S06]  /*ecc0*/  ULEA UR4, UR5, UR4, 0x18 ;  /* 0x0000000405047291 */ /* 0x008fcc000f8ec03f */
[----:B------:R-:W-:Y:S01]  /*ecd0*/  MOV R2, UR4 ;  /* 0x0000000400027c02 */ /* 0x000fe20008000f00 */
[----:B------:R-:W-:Y:S01]  /*ece0*/  BAR.SYNC.DEFER_BLOCKING 0x5, 0x200 ;  /* 0x0148000000007b1d */ /* 0x000fe20000010000 */
[----:B-1----:R-:W-:-:S05]  /*ecf0*/  VIADD R75, R0, 0xffffff80 ;  /* 0xffffff80004b7836 */ /* 0x002fca0000000000 */
[----:B------:R-:W-:-:S04]  /*ed00*/  SHF.R.S32.HI R71, RZ, 0x1f, R75 ;  /* 0x0000001fff477819 */ /* 0x000fc8000001144b */
[----:B------:R-:W-:-:S04]  /*ed10*/  LEA.HI R62, R71, R75, RZ, 0x3 ;  /* 0x0000004b473e7211 */ /* 0x000fc800078f18ff */
[----:B------:R-:W-:Y:S02]  /*ed20*/  LOP3.LUT R3, R62, 0xfffffff8, RZ, 0xc0, !PT ;  /* 0xfffffff83e037812 */ /* 0x000fe400078ec0ff */
[----:B------:R-:W-:-:S03]  /*ed30*/  SHF.R.S32.HI R62, RZ, 0x3, R62 ;  /* 0x00000003ff3e7819 */ /* 0x000fc6000001143e */
[----:B------:R-:W-:-:S04]  /*ed40*/  IMAD.IADD R3, R75, 0x1, -R3 ;  /* 0x000000014b037824 */ /* 0x000fc800078e0a03 */
[----:B------:R-:W-:Y:S01]  /*ed50*/  IMAD.SHL.U32 R59, R3, 0x8, RZ ;  /* 0x00000008033b7824 */ /* 0x000fe200078e00ff */
[----:B0-----:R0:W1:Y:S04]  /*ed60*/  LDS.128 R32, [R2+0x308d0] ;  /* 0x0308d00002207984 */ /* 0x0010680000000c00 */
[----:B------:R-:W-:Y:S01]  /*ed70*/  SHF.R.S32.HI R58, RZ, 0x1f, R59 ;  /* 0x0000001fff3a7819 */ /* 0x000fe2000001143b */
[----:B------:R-:W-:Y:S06]  /*ed80*/  BAR.ARV 0x4, 0x200 ;  /* 0x0108000000007b1d */ /* 0x000fec0000002000 */
[----:B--2---:R-:W-:Y:S01]  /*ed90*/  SHF.R.S32.HI R63, RZ, 0x1f, R74 ;  /* 0x0000001fff3f7819 */ /* 0x004fe2000001144a */
[----:B------:R-:W-:-:S03]  /*eda0*/  IMAD.SHL.U32 R66, R74, 0x4, RZ ;  /* 0x000000044a427824 */ /* 0x000fc600078e00ff */
[----:B------:R-:W-:Y:S01]  /*edb0*/  SHF.L.U64.HI R67, R74, 0x2, R63 ;  /* 0x000000024a437819 */ /* 0x000fe2000001023f */
[----:B01----:R-:W-:Y:S06]  /*edc0*/  @P0 BRA `(.L_x_12654) ;  /* 0x0000001800540947 */ /* 0x003fec0003800000 */
[----:B------:R-:W2:Y:S01]  /*edd0*/  LDL R0, [R1+0x78] ;  /* 0x0000780001007983 */ /* 0x000ea20000100800 */
[----:B------:R-:W-:-:S03]  /*ede0*/  ULDC UR4, c[0x0][0xad4] ;  /* 0x0002b50000047ab9 */ /* 0x000fc60000000800 */
[----:B------:R-:W3:Y:S01]  /*edf0*/  LDL.LU R64, [R1+0x60] ;  /* 0x0000600001407983 */ /* 0x000ee20000300800 */
[----:B------:R-:W-:Y:S01]  /*ee00*/  F2FP.F16.F32.PACK_AB R14, R27, R26 ;  /* 0x0000001a1b0e723e */ /* 0x000fe200000000ff */
[----:B------:R-:W-:Y:S01]  /*ee10*/  IMAD.MOV.U32 R32, RZ, RZ, RZ ;  /* 0x000000ffff207224 */ /* 0x000fe200078e00ff */
[----:B------:R-:W0:Y:S01]  /*ee20*/  S2R R5, SR_SWINHI ;  /* 0x0000000000057919 */ /* 0x000e220000002f00 */
[----:B------:R-:W-:Y:S02]  /*ee30*/  MOV R24, R2 ;  /* 0x0000000200187202 */ /* 0x000fe40000000f00 */
[----:B0----5:R-:W-:-:S03]  /*ee40*/  MOV R25, R5 ;  /* 0x0000000500197202 */ /* 0x021fc60000000f00 */
[----:B--2---:R-:W-:-:S03]  /*ee50*/  IMAD.WIDE R10, R0, 0x2, R24 ;  /* 0x00000002000a7825 */ /* 0x004fc600078e0218 */
[C---:B------:R-:W-:Y:S02]  /*ee60*/  IADD3 R65, P0, R10.reuse, 0x60, RZ ;  /* 0x000000600a417810 */ /* 0x040fe40007f1e0ff */
[C---:B------:R-:W-:Y:S02]  /*ee70*/  IADD3 R15, P1, R10.reuse, 0x40, RZ ;  /* 0x000000400a0f7810 */ /* 0x040fe40007f3e0ff */
[----:B------:R-:W-:Y:S01]  /*ee80*/  IADD3 R13, P2, R10, 0x20, RZ ;  /* 0x000000200a0d7810 */ /* 0x000fe20007f5e0ff */
[--C-:B------:R-:W-:Y:S01]  /*ee90*/  IMAD.X R5, RZ, RZ, R11.reuse, P0 ;  /* 0x000000ffff057224 */ /* 0x100fe200000e060b */
[----:B---3--:R-:W-:Y:S01]  /*eea0*/  ISETP.NE.AND P0, PT, R64, RZ, PT ;  /* 0x000000ff4000720c */ /* 0x008fe20003f05270 */
        /* <DEDUP_REMOVED lines=8> */
[----:B------:R-:W-:-:S02]  /*ef30*/  LOP3.LUT R12, R65, 0x380, RZ, 0xc0, !PT ;  /* 0x00000380410c7812 */ /* 0x000fc400078ec0ff */
        /* <DEDUP_REMOVED lines=8> */
[----:B------:R-:W-:Y:S02]  /*efc0*/  MOV R10, R10 ;  /* 0x0000000a000a7202 */ /* 0x000fe40000000f00 */
[----:B------:R-:W-:Y:S02]  /*efd0*/  F2FP.F16.F32.PACK_AB R12, R21, R20 ;  /* 0x00000014150c723e */ /* 0x000fe400000000ff */
[----:B------:R-:W-:Y:S02]  /*efe0*/  F2FP.F16.F32.PACK_AB R13, R43, R42 ;  /* 0x0000002a2b0d723e */ /* 0x000fe400000000ff */
[----:B------:R-:W-:Y:S01]  /*eff0*/  F2FP.F16.F32.PACK_AB R15, R47, R46 ;  /* 0x0000002e2f0f723e */ /* 0x000fe200000000ff */
[----:B------:R-:W-:Y:S01]  /*f000*/  BAR.SYNC.DEFER_BLOCKING 0x1, 0x180 ;  /* 0x0046000000007b1d */ /* 0x000fe20000010000 */
[----:B------:R-:W-:-:S02]  /*f010*/  IADD3.X R9, RZ, R11, RZ, P2, !PT ;  /* 0x0000000bff097210 */ /* 0x000fc400017fe4ff */
[----:B------:R-:W-:Y:S02]  /*f020*/  MOV R68, R6 ;  /* 0x0000000600447202 */ /* 0x000fe40000000f00 */
[----:B------:R-:W-:Y:S02]  /*f030*/  MOV R0, R4 ;  /* 0x0000000400007202 */ /* 0x000fe40000000f00 */
[----:B------:R-:W-:Y:S02]  /*f040*/  MOV R69, R8 ;  /* 0x0000000800457202 */ /* 0x000fe40000000f00 */
[----:B------:R-:W-:Y:S02]  /*f050*/  F2FP.F16.F32.PACK_AB R4, R29, R28 ;  /* 0x0000001c1d04723e */ /* 0x000fe400000000ff */
[----:B------:R-:W-:Y:S02]  /*f060*/  F2FP.F16.F32.PACK_AB R5, R49, R48 ;  /* 0x000000303105723e */ /* 0x000fe400000000ff */
[----:B------:R-:W-:-:S02]  /*f070*/  F2FP.F16.F32.PACK_AB R6, R31, R30 ;  /* 0x0000001e1f06723e */ /* 0x000fc400000000ff */
[----:B------:R-:W-:Y:S02]  /*f080*/  F2FP.F16.F32.PACK_AB R7, R51, R50 ;  /* 0x000000323307723e */ /* 0x000fe400000000ff */
[----:B------:R-:W-:Y:S02]  /*f090*/  F2FP.F16.F32.PACK_AB R8, R37, R36 ;  /* 0x000000242508723e */ /* 0x000fe400000000ff */
[----:B------:R-:W-:Y:S02]  /*f0a0*/  F2FP.F16.F32.PACK_AB R9, R53, R52 ;  /* 0x000000343509723e */ /* 0x000fe400000000ff */
[----:B------:R-:W-:Y:S02]  /*f0b0*/  F2FP.F16.F32.PACK_AB R11, R55, R54 ;  /* 0x00000036370b723e */ /* 0x000fe400000000ff */
[----:B------:R-:W-:Y:S01]  /*f0c0*/  ISETP.NE.U32.AND P3, PT, RZ, UR6, PT ;  /* 0x00000006ff007c0c */ /* 0x000fe2000bf65070 */
[----:B------:R0:W-:Y:S01]  /*f0d0*/  STSM.16.M88.4 [R10], R12 ;  /* 0x0000000c0a007844 */ /* 0x0001e20000000200 */
[----:B------:R-:W-:-:S02]  /*f0e0*/  ISETP.NE.U32.AND P0, PT, RZ, UR4, PT ;  /* 0x00000004ff007c0c */ /* 0x000fc4000bf05070 */
[----:B------:R-:W-:Y:S01]  /*f0f0*/  IADD3 R64, P1, R66, UR4, RZ ;  /* 0x0000000442407c10 */ /* 0x000fe2000ff3e0ff */
[----:B------:R1:W-:Y:S01]  /*f100*/  STSM.16.M88.4 [R69], R4 ;  /* 0x0000000445007844 */ /* 0x0003e20000000200 */
[----:B------:R-:W-:Y:S02]  /*f110*/  ISETP.NE.AND.EX P3, PT, RZ, UR7, PT, P3 ;  /* 0x00000007ff007c0c */ /* 0x000fe4000bf65330 */
[----:B------:R-:W-:Y:S02]  /*f120*/  ISETP.NE.AND.EX P0, PT, RZ, UR5, PT, P0 ;  /* 0x00000005ff007c0c */ /* 0x000fe4000bf05300 */
[----:B------:R-:W-:Y:S02]  /*f130*/  IADD3.X R65, R67, UR5, RZ, P1, !PT ;  /* 0x0000000543417c10 */ /* 0x000fe40008ffe4ff */
[----:B0-----:R-:W-:Y:S02]  /*f140*/  F2FP.F16.F32.PACK_AB R10, R39, R38 ;  /* 0x00000026270a723e */ /* 0x001fe400000000ff */
[----:B------:R-:W-:-:S02]  /*f150*/  F2FP.F16.F32.PACK_AB R12, R41, R40 ;  /* 0x00000028290c723e */ /* 0x000fc400000000ff */
[----:B------:R-:W-:Y:S01]  /*f160*/  F2FP.F16.F32.PACK_AB R13, R57, R56 ;  /* 0x00000038390d723e */ /* 0x000fe200000000ff */
[----:B------:R-:W-:Y:S01]  /*f170*/  STSM.16.M88.4 [R68], R8 ;  /* 0x0000000844007844 */ /* 0x000fe20000000200 */
[----:B------:R-:W-:Y:S02]  /*f180*/  F2FP.F16.F32.PACK_AB R14, R45, R44 ;  /* 0x0000002c2d0e723e */ /* 0x000fe400000000ff */
[----:B------:R-:W-:-:S05]  /*f190*/  F2FP.F16.F32.PACK_AB R15, R151, R150 ;  /* 0x00000096970f723e */ /* 0x000fca00000000ff */
[----:B------:R0:W-:Y:S01]  /*f1a0*/  STSM.16.M88.4 [R0], R12 ;  /* 0x0000000c00007844 */ /* 0x0001e20000000200 */
[----:B------:R-:W-:Y:S01]  /*f1b0*/  BAR.SYNC.DEFER_BLOCKING 0x1, 0x180 ;  /* 0x0046000000007b1d */ /* 0x000fe20000010000 */
[----:B------:R-:W-:-:S05]  /*f1c0*/  @P3 IADD3 R66, P1, R66, UR6, RZ ;  /* 0x0000000642423c10 */ /* 0x000fca000ff3e0ff */
[----:B------:R-:W-:Y:S01]  /*f1d0*/  ULDC UR6, c[0x0][0xa88] ;  /* 0x0002a20000067ab9 */ /* 0x000fe20000000800 */
[----:B------:R-:W-:Y:S01]  /*f1e0*/  @P3 IADD3.X R67, R67, UR7, RZ, P1, !PT ;  /* 0x0000000743433c10 */ /* 0x000fe20008ffe4ff */
[----:B-1----:R-:W-:Y:S01]  /*f1f0*/  IMAD.U32 R69, RZ, RZ, UR6 ;  /* 0x00000006ff457e24 */ /* 0x002fe2000f8e00ff */
[----:B------:R-:W-:Y:S01]  /*f200*/  ISETP.GT.AND P2, PT, R70, 0x1, PT ;  /* 0x000000014600780c */ /* 0x000fe20003f44270 */
[----:B------:R-:W-:Y:S01]  /*f210*/  IMAD.MOV.U32 R4, RZ, RZ, 0x9b8 ;  /* 0x000009b8ff047424 */ /* 0x000fe200078e00ff */
[----:B0-----:R-:W0:Y:S01]  /*f220*/  LDC R0, c[0x0][0xbe8] ;  /* 0x0002fa00ff007b82 */ /* 0x001e220000000800 */
[----:B------:R1:W5:Y:S04]  /*f230*/  @P0 LDG.E R32, desc[UR56][R64.64] ;  /* 0x0000003840200981 */ /* 0x000368000c1e1900 */
[----:B------:R1:W5:Y:S01]  /*f240*/  @P3 LDG.E R69, desc[UR56][R66.64] ;  /* 0x0000003842453981 */ /* 0x000362000c1e1900 */
[----:B------:R-:W-:-:S02]  /*f250*/  SEL R4, R4, 0x978, P2 ;  /* 0x0000097804047807 */ /* 0x000fc40001000000 */
[----:B------:R-:W-:Y:S02]  /*f260*/  LEA.HI R71, R71, R75, RZ, 0x2 ;  /* 0x0000004b47477211 */ /* 0x000fe400078f10ff */
[----:B------:R1:W2:Y:S01]  /*f270*/  LDC.64 R12, c[0x0][R4+0x220] ;  /* 0x00008800040c7b82 */ /* 0x0002a20000000a00 */
[----:B0-----:R-:W-:-:S07]  /*f280*/  ISETP.NE.AND P1, PT, R0, 0x1, PT ;  /* 0x000000010000780c */ /* 0x001fce0003f25270 */
[----:B------:R1:W0:Y:S08]  /*f290*/  LDC.64 R14, c[0x0][R4+0x218] ;  /* 0x00008600040e7b82 */ /* 0x0002300000000a00 */
[----:B------:R1:W3:Y:S01]  /*f2a0*/  LDC.64 R10, c[0x0][R4+0x228] ;  /* 0x00008a00040a7b82 */ /* 0x0002e20000000a00 */
[----:B--2---:R-:W-:Y:S05]  /*f2b0*/  @P3 BRA `(.L_x_12655) ;  /* 0x0000000000103947 */ /* 0x004fea0003800000 */
[----:B------:R-:W-:Y:S05]  /*f2c0*/  @!P0 BRA `(.L_x_12655) ;  /* 0x00000000000c8947 */ /* 0x000fea0003800000 */
[----:B------:R-:W2:Y:S04]  /*f2d0*/  LDG.E R6, desc[UR56][R64.64] ;  /* 0x0000003840067981 */ /* 0x000ea8000c1e1900 */
[----:B-----5:R-:W2:Y:S02]  /*f2e0*/  LDG.E R69, desc[UR56][R64.64+0x4] ;  /* 0x0000043840457981 */ /* 0x020ea4000c1e1900 */
[----:B--2---:R-:W-:-:S07]  /*f2f0*/  IMAD.IADD R69, R69, 0x1, -R6 ;  /* 0x0000000145457824 */ /* 0x004fce00078e0a06 */
.L_x_12655:
[----:B------:R-:W2:Y:S04]  /*f300*/  LDL R76, [R1+0x74] ;  /* 0x00007400014c7983 */ /* 0x000ea80000100800 */
[----:B------:R-:W0:Y:S04]  /*f310*/  LDL R72, [R1+0x58] ;  /* 0x0000580001487983 */ /* 0x000e280000100800 */
[----:B------:R-:W4:Y:S04]  /*f320*/  LDL R73, [R1+0x68] ;  /* 0x0000680001497983 */ /* 0x000f280000100800 */
[----:B------:R-:W3:Y:S01]  /*f330*/  LDL R70, [R1+0x6c] ;  /* 0x00006c0001467983 */ /* 0x000ee20000100800 */
[----:B------:R-:W-:Y:S01]  /*f340*/  LOP3.LUT R71, R71, 0xfffffffc, RZ, 0xc0, !PT ;  /* 0xfffffffc47477812 */ /* 0x000fe200078ec0ff */
[----:B-1----:R-:W1:Y:S01]  /*f350*/  LDC.64 R4, c[0x0][R4+0x210] ;  /* 0x0000840004047b82 */ /* 0x002e620000000a00 */
[----:B------:R-:W-:-:S03]  /*f360*/  ISETP.NE.U32.AND P0, PT, RZ, UR4, PT ;  /* 0x00000004ff007c0c */ /* 0x000fc6000bf05070 */
[----:B------:R-:W-:Y:S01]  /*f370*/  IMAD.IADD R65, R75, 0x1, -R71 ;  /* 0x000000014b417824 */ /* 0x000fe200078e0a47 */
[----:B------:R-:W-:-:S03]  /*f380*/  ISETP.NE.AND.EX P0, PT, RZ, UR5, PT, P0 ;  /* 0x00000005ff007c0c */ /* 0x000fc6000bf05300 */
[----:B------:R-:W1:Y:S01]  /*f390*/  @P1 LDC R64, c[0x0][0xbec] ;  /* 0x0002fb00ff401b82 */ /* 0x000e620000000800 */
[----:B------:R-:W-:Y:S02]  /*f3a0*/  LEA.HI R9, R65, R65, RZ, 0x1 ;  /* 0x0000004141097211 */ /* 0x000fe400078f08ff */
[----:B------:R-:W-:Y:S02]  /*f3b0*/  SEL R8, R74, RZ, !P0 ;  /* 0x000000ff4a087207 */ /* 0x000fe40004000000 */
[----:B------:R-:W-:-:S03]  /*f3c0*/  LOP3.LUT R66, R9, 0x1ffffffe, RZ, 0xc0, !PT ;  /* 0x1ffffffe09427812 */ /* 0x000fc600078ec0ff */
[----:B------:R-:W1:Y:S01]  /*f3d0*/  @P1 LDC R71, c[0x0][0xbf0] ;  /* 0x0002fc00ff471b82 */ /* 0x000e620000000800 */
[----:B------:R-:W-:-:S07]  /*f3e0*/  SEL R63, R63, RZ, !P0 ;  /* 0x000000ff3f3f7207 */ /* 0x000fce0004000000 */
[----:B------:R-:W1:Y:S01]  /*f3f0*/  LDC.64 R6, c[0x0][0xba8] ;  /* 0x0002ea00ff067b82 */ /* 0x000e620000000a00 */
[----:B------:R-:W-:Y:S01]  /*f400*/  IADD3 R66, R65, -R66, RZ ;  /* 0x8000004241427210 */ /* 0x000fe20007ffe0ff */
[-C--:B------:R-:W-:Y:S01]  /*f410*/  IMAD R9, R13, R8.reuse, RZ ;  /* 0x000000080d097224 */ /* 0x080fe200078e02ff */
[----:B------:R-:W1:Y:S03]  /*f420*/  S2R R68, SR_TID.X ;  /* 0x0000000000447919 */ /* 0x000e660000002100 */
[C---:B------:R-:W-:Y:S02]  /*f430*/  IMAD R67, R12.reuse, R63, R9 ;  /* 0x0000003f0c437224 */ /* 0x040fe400078e0209 */
[----:B------:R-:W-:-:S04]  /*f440*/  IMAD.WIDE.U32 R12, R12, R8, RZ ;  /* 0x000000080c0c7225 */ /* 0x000fc800078e00ff */
[----:B------:R-:W-:Y:S01]  /*f450*/  IMAD.IADD R67, R13, 0x1, R67 ;  /* 0x000000010d437824 */ /* 0x000fe200078e0243 */
[----:B-1----:R-:W1:Y:S08]  /*f460*/  @!P2 LDC R6, c[0x0][0xb50] ;  /* 0x0002d400ff06ab82 */ /* 0x002e700000000800 */
[----:B------:R-:W1:Y:S01]  /*f470*/  @!P2 LDC R7, c[0x0][0xb54] ;  /* 0x0002d500ff07ab82 */ /* 0x000e620000000800 */
[----:B------:R-:W-:-:S05]  /*f480*/  VIADD R77, R68, 0xffffff80 ;  /* 0xffffff80444d7836 */ /* 0x000fca0000000000 */
[----:B------:R-:W-:-:S04]  /*f490*/  SHF.R.S32.HI R68, RZ, 0x1f, R77 ;  /* 0x0000001fff447819 */ /* 0x000fc8000001144d */
[----:B------:R-:W-:-:S04]  /*f4a0*/  LEA.HI R68, R68, R77, RZ, 0x7 ;  /* 0x0000004d44447211 */ /* 0x000fc800078f38ff */
[----:B------:R-:W-:-:S05]  /*f4b0*/  LOP3.LUT R68, R68, 0xffffff80, RZ, 0xc0, !PT ;  /* 0xffffff8044447812 */ /* 0x000fca00078ec0ff */
[----:B------:R-:W-:Y:S02]  /*f4c0*/  IMAD.IADD R68, R77, 0x1, -R68 ;  /* 0x000000014d447824 */ /* 0x000fe400078e0a44 */
[----:B--2---:R-:W-:Y:S02]  /*f4d0*/  IMAD R65, R66, 0x8, R76 ;  /* 0x0000000842417824 */ /* 0x004fe400078e024c */
[-C--:B0-----:R-:W-:Y:S02]  /*f4e0*/  IMAD R9, R15, R72.reuse, RZ ;  /* 0x000000480f097224 */ /* 0x081fe400078e02ff */
[----:B------:R-:W-:-:S04]  /*f4f0*/  IMAD.WIDE.U32 R14, R14, R72, RZ ;  /* 0x000000480e0e7225 */ /* 0x000fc800078e00ff */
[----:B----4-:R-:W-:Y:S01]  /*f500*/  IMAD R65, R73, 0xc0, R65 ;  /* 0x000000c049417824 */ /* 0x010fe200078e0241 */
[----:B-----5:R-:W-:Y:S02]  /*f510*/  IADD3 R14, P0, P3, R12, R14, R32 ;  /* 0x0000000e0c0e7210 */ /* 0x020fe40007b1e020 */
[----:B---3--:R-:W-:Y:S01]  /*f520*/  SEL R63, R70, RZ, P2 ;  /* 0x000000ff463f7207 */ /* 0x008fe20001000000 */
[----:B------:R-:W-:-:S04]  /*f530*/  @P1 IMAD.HI.U32 R12, R65, R64, RZ ;  /* 0x00000040410c1227 */ /* 0x000fc800078e00ff */
[----:B------:R-:W-:Y:S01]  /*f540*/  IMAD.MOV.U32 R13, RZ, RZ, R65 ;  /* 0x000000ffff0d7224 */ /* 0x000fe200078e0041 */
[----:B------:R-:W-:Y:S01]  /*f550*/  @P1 SHF.R.U32.HI R13, RZ, R71, R12 ;  /* 0x00000047ff0d1219 */ /* 0x000fe2000001160c */
[----:B------:R-:W-:Y:S02]  /*f560*/  IMAD.IADD R66, R15, 0x1, R9 ;  /* 0x000000010f427824 */ /* 0x000fe400078e0209 */
[-C--:B------:R-:W-:Y:S01]  /*f570*/  IMAD R15, R11, R63.reuse, RZ ;  /* 0x0000003f0b0f7224 */ /* 0x080fe200078e02ff */
[----:B------:R-:W-:Y:S01]  /*f580*/  SHF.R.S32.HI R9, RZ, 0x1f, R32 ;  /* 0x0000001fff097819 */ /* 0x000fe20000011420 */
[----:B------:R-:W-:-:S04]  /*f590*/  IMAD.WIDE.U32 R10, R10, R63, RZ ;  /* 0x0000003f0a0a7225 */ /* 0x000fc800078e00ff */
[----:B------:R-:W-:Y:S01]  /*f5a0*/  IMAD.MOV R63, RZ, RZ, -R13 ;  /* 0x000000ffff3f7224 */ /* 0x000fe200078e0a0d */
[----:B------:R-:W-:Y:S02]  /*f5b0*/  IADD3.X R12, R67, R66, R9, P0, P3 ;  /* 0x00000042430c7210 */ /* 0x000fe400007e6409 */
[----:B------:R-:W-:Y:S02]  /*f5c0*/  IADD3 R15, R11, R15, RZ ;  /* 0x0000000f0b0f7210 */ /* 0x000fe40007ffe0ff */
[----:B------:R-:W-:Y:S02]  /*f5d0*/  IADD3 R10, P0, P3, R13, R14, R10 ;  /* 0x0000000e0d0a7210 */ /* 0x000fe40007b1e00a */
[----:B------:R-:W-:Y:S01]  /*f5e0*/  SHF.R.S32.HI R11, RZ, 0x1f, R13 ;  /* 0x0000001fff0b7819 */ /* 0x000fe2000001140d */
[----:B------:R-:W-:-:S03]  /*f5f0*/  IMAD R13, R0, R63, R65 ;  /* 0x0000003f000d7224 */ /* 0x000fc600078e0241 */
[----:B------:R-:W-:Y:S01]  /*f600*/  IADD3.X R11, R11, R12, R15, P0, P3 ;  /* 0x0000000c0b0b7210 */ /* 0x000fe200007e640f */
[-C--:B------:R-:W-:Y:S01]  /*f610*/  IMAD R5, R5, R13.reuse, RZ ;  /* 0x0000000d05057224 */ /* 0x080fe200078e02ff */
[----:B------:R-:W-:Y:S01]  /*f620*/  SHF.R.S32.HI R15, RZ, 0x1f, R13 ;  /* 0x0000001fff0f7819 */ /* 0x000fe2000001140d */
[----:B------:R-:W-:-:S04]  /*f630*/  IMAD.WIDE.U32 R10, R4, R13, R10 ;  /* 0x0000000d040a7225 */ /* 0x000fc800078e000a */
[----:B------:R-:W-:-:S04]  /*f640*/  IMAD R5, R4, R15, R5 ;  /* 0x0000000f04057224 */ /* 0x000fc800078e0205 */
[----:B------:R-:W-:Y:S01]  /*f650*/  IMAD.IADD R4, R11, 0x1, R5 ;  /* 0x000000010b047824 */ /* 0x000fe200078e0205 */
[----:B-1----:R-:W-:-:S04]  /*f660*/  LEA R11, P0, R10, R6, 0x2 ;  /* 0x000000060a0b7211 */ /* 0x002fc800078010ff */
[----:B------:R-:W-:Y:S01]  /*f670*/  LEA.HI.X R7, R10, R7, R4, 0x2, P0 ;  /* 0x000000070a077211 */ /* 0x000fe200000f1404 */
        /* <DEDUP_REMOVED lines=13> */
[----:B0-----:R-:W0:Y:S01]  /*f750*/  @P1 LDC R13, c[0x0][0xbec] ;  /* 0x0002fb00ff0d1b82 */ /* 0x001e220000000800 */
[----:B------:R-:W-:Y:S01]  /*f760*/  ULDC.64 UR4, c[0x0][0xaa0] ;  /* 0x0002a80000047ab9 */ /* 0x000fe20000000a00 */
[----:B------:R-:W-:Y:S02]  /*f770*/  IMAD R5, R62, 0x40, R59 ;  /* 0x000000403e057824 */ /* 0x000fe400078e023b */
[----:B------:R-:W-:Y:S02]  /*f780*/  IMAD R9, R9, UR4, RZ ;  /* 0x0000000409097c24 */ /* 0x000fe4000f8e02ff */
[----:B------:R-:W-:Y:S02]  /*f790*/  IMAD.WIDE R24, R5, 0x2, R24 ;  /* 0x0000000205187825 */ /* 0x000fe400078e0218 */
[----:B------:R-:W1:Y:S02]  /*f7a0*/  @P1 LDC R14, c[0x0][0xbf0] ;  /* 0x0002fc00ff0e1b82 */ /* 0x000e640000000800 */
[----:B------:R-:W-:Y:S01]  /*f7b0*/  IMAD R9, R32, UR5, R9 ;  /* 0x0000000520097c24 */ /* 0x000fe2000f8e0209 */
[----:B------:R-:W-:Y:S01]  /*f7c0*/  IADD3 R27, P0, R24, 0x1800, RZ ;  /* 0x00001800181b7810 */ /* 0x000fe20007f1e0ff */
[----:B------:R-:W-:Y:S01]  /*f7d0*/  IMAD.WIDE.U32 R10, R32, UR4, RZ ;  /* 0x00000004200a7c25 */ /* 0x000fe2000f8e00ff */
[C---:B------:R-:W-:Y:S01]  /*f7e0*/  IADD3 R29, P2, R24.reuse, 0x3000, RZ ;  /* 0x00003000181d7810 */ /* 0x040fe20007f5e0ff */
[----:B------:R-:W-:Y:S01]  /*f7f0*/  ULDC.64 UR4, c[0x0][0xae8] ;  /* 0x0002ba0000047ab9 */ /* 0x000fe20000000a00 */
[----:B------:R-:W-:Y:S01]  /*f800*/  IADD3 R37, P3, R24, 0x4800, RZ ;  /* 0x0000480018257810 */ /* 0x000fe20007f7e0ff */
[----:B------:R-:W-:Y:S01]  /*f810*/  IMAD R3, R3, 0x30, R62 ;  /* 0x0000003003037824 */ /* 0x000fe200078e023e */
[----:B------:R-:W-:Y:S01]  /*f820*/  LOP3.LUT R26, R27, 0x380, RZ, 0xc0, !PT ;  /* 0x000003801b1a7812 */ /* 0x000fe200078ec0ff */
[----:B------:R-:W-:Y:S01]  /*f830*/  IMAD.IADD R11, R11, 0x1, R9 ;  /* 0x000000010b0b7824 */ /* 0x000fe200078e0209 */
[----:B------:R-:W-:Y:S01]  /*f840*/  LOP3.LUT R28, R29, 0x380, RZ, 0xc0, !PT ;  /* 0x000003801d1c7812 */ /* 0x000fe200078ec0ff */
[----:B------:R-:W-:Y:S01]  /*f850*/  IMAD R12, R73, 0xc0, R3 ;  /* 0x000000c0490c7824 */ /* 0x000fe200078e0203 */
[----:B------:R-:W-:Y:S01]  /*f860*/  LOP3.LUT R36, R37, 0x380, RZ, 0xc0, !PT ;  /* 0x0000038025247812 */ /* 0x000fe200078ec0ff */
[----:B------:R-:W-:Y:S01]  /*f870*/  IMAD.WIDE.U32 R10, R72, UR4, R10 ;  /* 0x00000004480a7c25 */ /* 0x000fe2000f8e000a */
[----:B------:R-:W-:-:S02]  /*f880*/  LOP3.LUT R5, R24, 0x380, RZ, 0xc0, !PT ;  /* 0x0000038018057812 */ /* 0x000fc400078ec0ff */
[----:B------:R-:W-:Y:S01]  /*f890*/  SHF.R.S32.HI R9, RZ, 0x1f, R8 ;  /* 0x0000001fff097819 */ /* 0x000fe20000011408 */
[----:B0-----:R-:W-:Y:S01]  /*f8a0*/  @P1 IMAD.HI.U32 R3, R12, R13, RZ ;  /* 0x0000000d0c031227 */ /* 0x001fe200078e00ff */
[----:B------:R-:W-:Y:S02]  /*f8b0*/  SHF.R.U64 R26, R26, 0x3, RZ ;  /* 0x000000031a1a7819 */ /* 0x000fe400000012ff */
[----:B------:R-:W-:Y:S01]  /*f8c0*/  SHF.R.U64 R28, R28, 0x3, RZ ;  /* 0x000000031c1c7819 */ /* 0x000fe200000012ff */
[----:B------:R-:W-:Y:S01]  /*f8d0*/  IMAD R11, R72, UR5, R11 ;  /* 0x00000005480b7c24 */ /* 0x000fe2000f8e020b */
[----:B------:R-:W-:Y:S01]  /*f8e0*/  SHF.R.U64 R36, R36, 0x3, RZ ;  /* 0x0000000324247819 */ /* 0x000fe200000012ff */
[----:B------:R-:W-:Y:S01]  /*f8f0*/  ULDC.64 UR4, c[0x0][0xaf0] ;  /* 0x0002bc0000047ab9 */ /* 0x000fe20000000a00 */
[----:B------:R-:W-:Y:S01]  /*f900*/  SHF.R.U64 R5, R5, 0x3, RZ ;  /* 0x0000000305057819 */ /* 0x000fe200000012ff */
[----:B------:R-:W-:Y:S01]  /*f910*/  IMAD R9, R9, UR4, RZ ;  /* 0x0000000409097c24 */ /* 0x000fe2000f8e02ff */
[----:B------:R-:W-:Y:S01]  /*f920*/  LOP3.LUT R26, R26, R27, RZ, 0x3c, !PT ;  /* 0x0000001b1a1a7212 */ /* 0x000fe200078e3cff */
[----:B------:R-:W-:Y:S01]  /*f930*/  IMAD.MOV.U32 R13, RZ, RZ, R12 ;  /* 0x000000ffff0d7224 */ /* 0x000fe200078e000c */
[----:B------:R-:W-:Y:S01]  /*f940*/  LOP3.LUT R28, R28, R29, RZ, 0x3c, !PT ;  /* 0x0000001d1c1c7212 */ /* 0x000fe200078e3cff */
[--C-:B------:R-:W-:Y:S01]  /*f950*/  IMAD.X R29, RZ, RZ, R25.reuse, P2 ;  /* 0x000000ffff1d7224 */ /* 0x100fe200010e0619 */
[----:B------:R-:W-:Y:S01]  /*f960*/  LOP3.LUT R36, R36, R37, RZ, 0x3c, !PT ;  /* 0x0000002524247212 */ /* 0x000fe200078e3cff */
[--C-:B------:R-:W-:Y:S01]  /*f970*/  IMAD.X R37, RZ, RZ, R25.reuse, P3 ;  /* 0x000000ffff257224 */ /* 0x100fe200018e0619 */
[----:B------:R-:W-:Y:S01]  /*f980*/  LOP3.LUT R4, R5, R24, RZ, 0x3c, !PT ;  /* 0x0000001805047212 */ /* 0x000fe200078e3cff */
[----:B------:R-:W-:Y:S01]  /*f990*/  IMAD.MOV.U32 R5, RZ, RZ, R25 ;  /* 0x000000ffff057224 */ /* 0x000fe200078e0019 */
[----:B-1----:R-:W-:Y:S01]  /*f9a0*/  @P1 SHF.R.U32.HI R13, RZ, R14, R3 ;  /* 0x0000000eff0d1219 */ /* 0x002fe20000011603 */
[C---:B------:R-:W-:Y:S01]  /*f9b0*/  IMAD R15, R8.reuse, UR5, R9 ;  /* 0x00000005080f7c24 */ /* 0x040fe2000f8e0209 */
[----:B------:R-:W-:Y:S01]  /*f9c0*/  IADD3.X R27, RZ, R25, RZ, P0, !PT ;  /* 0x00000019ff1b7210 */ /* 0x000fe200007fe4ff */
[----:B------:R-:W-:Y:S01]  /*f9d0*/  IMAD.WIDE.U32 R8, R8, UR4, R10 ;  /* 0x0000000408087c25 */ /* 0x000fe2000f8e000a */
[--C-:B------:R-:W-:Y:S01]  /*f9e0*/  SHF.R.S32.HI R10, RZ, 0x1f, R13.reuse ;  /* 0x0000001fff0a7819 */ /* 0x100fe2000001140d */
[----:B------:R-:W5:Y:S01]  /*f9f0*/  LD.E.128 R4, desc[UR56][R4.64] ;  /* 0x0000003804047980 */ /* 0x000f62000c101d00 */
[----:B------:R-:W-:Y:S01]  /*fa00*/  ULDC.64 UR4, c[0x0][0xae0] ;  /* 0x0002b80000047ab9 */ /* 0x000fe20000000a00 */
[----:B------:R-:W-:-:S02]  /*fa10*/  IMAD.MOV R11, RZ, RZ, -R13 ;  /* 0x000000ffff0b7224 */ /* 0x000fc400078e0a0d */
[----:B------:R-:W5:Y:S01]  /*fa20*/  LD.E.128 R24, desc[UR56][R26.64] ;  /* 0x000000381a187980 */ /* 0x000f62000c101d00 */
[----:B------:R-:W-:Y:S01]  /*fa30*/  IADD3 R9, R9, R15, RZ ;  /* 0x0000000f09097210 */ /* 0x000fe20007ffe0ff */
[----:B------:R-:W-:Y:S02]  /*fa40*/  IMAD R11, R0, R11, R12 ;  /* 0x0000000b000b7224 */ /* 0x000fe400078e020c */
[----:B------:R-:W5:Y:S04]  /*fa50*/  LD.E.128 R28, desc[UR56][R28.64] ;  /* 0x000000381c1c7980 */ /* 0x000f68000c101d00 */
[----:B------:R-:W5:Y:S01]  /*fa60*/  LD.E.128 R36, desc[UR56][R36.64] ;  /* 0x0000003824247980 */ /* 0x000f62000c101d00 */
[----:B------:R-:W-:Y:S01]  /*fa70*/  IMAD R10, R10, UR4, RZ ;  /* 0x000000040a0a7c24 */ /* 0x000fe2000f8e02ff */
[----:B------:R-:W-:Y:S01]  /*fa80*/  SHF.R.S32.HI R0, RZ, 0x1f, R11 ;  /* 0x0000001fff007819 */ /* 0x000fe2000001140b */
[C---:B------:R-:W-:Y:S01]  /*fa90*/  IMAD.WIDE.U32 R8, R13.reuse, UR4, R8 ;  /* 0x000000040d087c25 */ /* 0x040fe2000f8e0008 */
[----:B------:R-:W-:Y:S01]  /*faa0*/  @!PT LDS RZ, [RZ] ;  /* 0x00000000fffff984 */ /* 0x000fe20000000800 */
[----:B------:R-:W-:Y:S01]  /*fab0*/  @!PT LDS RZ, [RZ] ;  /* 0x00000000fffff984 */ /* 0x000fe20000000800 */
[----:B------:R-:W-:Y:S01]  /*fac0*/  @!PT LDS RZ, [RZ] ;  /* 0x00000000fffff984 */ /* 0x000fe20000000800 */
[----:B------:R-:W-:Y:S01]  /*fad0*/  @!PT LDS RZ, [RZ] ;  /* 0x00000000fffff984 */ /* 0x000fe20000000800 */
[----:B------:R0:W-:Y:S06]  /*fae0*/  MEMBAR.ALL.CTA ;  /* 0x0000000000007992 */ /* 0x0001ec0000008000 */
[----:B0-----:R-:W0:Y:S01]  /*faf0*/  FENCE.VIEW.ASYNC.S ;  /* 0x00000000000073c6 */ /* 0x001e220000000000 */
[----:B------:R-:W-:Y:S01]  /*fb00*/  IMAD R15, R13, UR5, R10 ;  /* 0x000000050d0f7c24 */ /* 0x000fe2000f8e020a */
[----:B------:R-:W-:Y:S01]  /*fb10*/  ULDC.64 UR4, c[0x0][0xad8] ;  /* 0x0002b60000047ab9 */ /* 0x000fe20000000a00 */
[----:B------:R-:W-:-:S02]  /*fb20*/  VIADD R3, R2, 0x30820 ;  /* 0x0003082002037836 */ /* 0x000fc40000000000 */
[----:B------:R-:W-:Y:S02]  /*fb30*/  IMAD.IADD R9, R9, 0x1, R15 ;  /* 0x0000000109097824 */ /* 0x000fe400078e020f */
[----:B------:R-:W-:Y:S01]  /*fb40*/  IMAD R0, R0, UR4, RZ ;  /* 0x0000000400007c24 */ /* 0x000fe2000f8e02ff */
[----:B------:R-:W-:Y:S01]  /*fb50*/  PRMT R3, RZ, 0x654, R3 ;  /* 0x00000654ff037816 */ /* 0x000fe20000000003 */
[----:B------:R-:W-:-:S04]  /*fb60*/  IMAD.WIDE.U32 R8, R11, UR4, R8 ;  /* 0x000000040b087c25 */ /* 0x000fc8000f8e0008 */
[----:B------:R-:W-:Y:S01]  /*fb70*/  IMAD R41, R11, UR5, R0 ;  /* 0x000000050b297c24 */ /* 0x000fe2000f8e0200 */
[----:B------:R-:W-:Y:S02]  /*fb80*/  ULDC.64 UR4, c[0x0][0xa80] ;  /* 0x0002a00000047ab9 */ /* 0x000fe40000000a00 */
[C---:B------:R-:W-:Y:S01]  /*fb90*/  LEA R40, P0, R8.reuse, UR4, 0x1 ;  /* 0x0000000408287c11 */ /* 0x040fe2000f8008ff */
[----:B------:R-:W-:Y:S01]  /*fba0*/  IMAD.IADD R41, R9, 0x1, R41 ;  /* 0x0000000109297824 */ /* 0x000fe200078e0229 */
[----:B------:R-:W-:Y:S01]  /*fbb0*/  UMOV UR4, 0xffffffff ;  /* 0xffffffff00047882 */ /* 0x000fe20000000000 */
[----:B0-----:R0:W-:Y:S03]  /*fbc0*/  SYNCS.ARRIVE.TRANS64.RED.A1T0 RZ, [R3+URZ], RZ ;  /* 0x000000ff03ff79a7 */ /* 0x0011e6000810043f */
[----:B------:R-:W-:Y:S01]  /*fbd0*/  LEA.HI.X R41, R8, UR5, R41, 0x1, P0 ;  /* 0x0000000508297c11 */ /* 0x000fe200080f0c29 */
[----:B------:R-:W-:Y:S06]  /*fbe0*/  BRA.DIV UR4, `(.L_x_12657) ;  /* 0x0000008a04207947 */ /* 0x000fec000b800000 */
[----:B0-----:R-:W0:Y:S01]  /*fbf0*/  SHFL.IDX PT, R3, R40, RZ, 0x181f ;  /* 0x00181fff28037589 */ /* 0x001e2200000e0000 */
[----:B------:R-:W-:Y:S01]  /*fc00*/  ULDC UR4, c[0x0][0xac8] ;  /* 0x0002b20000047ab9 */ /* 0x000fe20000000800 */
[----:B------:R-:W-:Y:S01]  /*fc10*/  IMAD R42, R73, 0xc0, R62 ;  /* 0x000000c0492a7824 */ /* 0x000fe200078e023e */
[----:B------:R-:W-:Y:S01]  /*fc20*/  ISETP.GE.AND P0, PT, R59, UR4, PT ;  /* 0x000000043b007c0c */ /* 0x000fe2000bf06270 */
[----:B------:R-:W1:Y:S02]  /*fc30*/  SHFL.IDX PT, R9, R40, 0x1, 0x181f ;  /* 0x00381f0028097f89 */ /* 0x000e6400000e0000 */
[C---:B------:R-:W-:Y:S01]  /*fc40*/  VIADD R12, R42.reuse, 0x30 ;  /* 0x000000302a0c7836 */ /* 0x040fe20000000000 */
[CC--:B------:R-:W-:Y:S01]  /*fc50*/  ISETP.GE.OR P2, PT, R42.reuse, R63.reuse, P0 ;  /* 0x0000003f2a00720c */ /* 0x0c0fe20000746670 */
[----:B------:R-:W2:Y:S01]  /*fc60*/  SHFL.IDX PT, R0, R41, RZ, 0x181f ;  /* 0x00181fff29007589 */ /* 0x000ea200000e0000 */
[----:B------:R-:W-:Y:S02]  /*fc70*/  IADD3 R20, R42, 0x60, RZ ;  /* 0x000000602a147810 */ /* 0x000fe40007ffe0ff */
[-C--:B------:R-:W-:Y:S01]  /*fc80*/  ISETP.GE.OR P3, PT, R12, R63.reuse, P0 ;  /* 0x0000003f0c00720c */ /* 0x080fe20000766670 */
[----:B------:R-:W3:Y:S01]  /*fc90*/  SHFL.IDX PT, R14, R40, 0x2, 0x181f ;  /* 0x00581f00280e7f89 */ /* 0x000ee200000e0000 */
[----:B------:R-:W-:-:S03]  /*fca0*/  ISETP.GE.OR P4, PT, R20, R63, P0 ;  /* 0x0000003f1400720c */ /* 0x000fc60000786670 */
[----:B------:R-:W4:Y:S04]  /*fcb0*/  SHFL.IDX PT, R8, R41, 0x1, 0x181f ;  /* 0x00381f0029087f89 */ /* 0x000f2800000e0000 */
[----:B------:R-:W4:Y:S01]  /*fcc0*/  SHFL.IDX PT, R10, R41, 0x2, 0x181f ;  /* 0x00581f00290a7f89 */ /* 0x000f2200000e0000 */
[----:B0-----:R-:W-:-:S03]  /*fcd0*/  @!P2 LEA R32, P5, R59, R3, 0x1 ;  /* 0x000000033b20a211 */ /* 0x001fc600078a08ff */
[C---:B-1----:R-:W-:Y:S02]  /*fce0*/  @!P3 LEA R20, P1, R59.reuse, R9, 0x1 ;  /* 0x000000093b14b211 */ /* 0x042fe400078208ff */
[C-C-:B--2---:R-:W-:Y:S02]  /*fcf0*/  @!P2 LEA.HI.X R3, R59.reuse, R0, R58.reuse, 0x1, P5 ;  /* 0x000000003b03a211 */ /* 0x144fe400028f0c3a */
[----:B------:R-:W0:Y:S01]  /*fd00*/  SHFL.IDX PT, R0, R41, 0x3, 0x181f ;  /* 0x00781f0029007f89 */ /* 0x000e2200000e0000 */
[C---:B---3--:R-:W-:Y:S02]  /*fd10*/  @!P4 LEA R43, P5, R59.reuse, R14, 0x1 ;  /* 0x0000000e3b2bc211 */ /* 0x048fe400078a08ff */
[----:B------:R-:W-:Y:S01]  /*fd20*/  @!P2 IMAD.MOV.U32 R9, RZ, RZ, R3 ;  /* 0x000000ffff09a224 */ /* 0x000fe200078e0003 */
[----:B------:R-:W1:Y:S01]  /*fd30*/  SHFL.IDX PT, R14, R40, 0x3, 0x181f ;  /* 0x00781f00280e7f89 */ /* 0x000e6200000e0000 */
[C---:B----4-:R-:W-:Y:S01]  /*fd40*/  @!P3 LEA.HI.X R21, R59.reuse, R8, R58, 0x1, P1 ;  /* 0x000000083b15b211 */ /* 0x050fe200008f0c3a */
[----:B------:R-:W-:Y:S01]  /*fd50*/  @!P2 IMAD.MOV.U32 R8, RZ, RZ, R32 ;  /* 0x000000ffff08a224 */ /* 0x000fe200078e0020 */
[----:B------:R-:W-:-:S04]  /*fd60*/  @!P4 LEA.HI.X R10, R59, R10, R58, 0x1, P5 ;  /* 0x0000000a3b0ac211 */ /* 0x000fc800028f0c3a */
[----:B-----5:R2:W-:Y:S04]  /*fd70*/  @!P2 ST.E.128 desc[UR56][R8.64], R4 ;  /* 0x000000040800a985 */ /* 0x0205e8000c101d38 */
[----:B------:R3:W-:Y:S01]  /*fd80*/  @!P3 ST.E.128 desc[UR56][R20.64], R24 ;  /* 0x000000181400b985 */ /* 0x0007e2000c101d38 */
[----:B--2---:R-:W-:Y:S02]  /*fd90*/  @!P4 IMAD.MOV.U32 R4, RZ, RZ, R43 ;  /* 0x000000ffff04c224 */ /* 0x004fe400078e002b */
[----:B------:R-:W-:-:S05]  /*fda0*/  @!P4 IMAD.MOV.U32 R5, RZ, RZ, R10 ;  /* 0x000000ffff05c224 */ /* 0x000fca00078e000a */
[----:B01----:R3:W-:Y:S02]  /*fdb0*/  @!P4 ST.E.128 desc[UR56][R4.64], R28 ;  /* 0x0000001c0400c985 */ /* 0x0037e4000c101d38 */
.L_x_12839:
[----:B------:R-:W-:-:S05]  /*fdc0*/  VIADD R42, R42, 0x90 ;  /* 0x000000902a2a7836 */ /* 0x000fca0000000000 */
[----:B------:R-:W-:-:S13]  /*fdd0*/  ISETP.GE.OR P0, PT, R42, R63, P0 ;  /* 0x0000003f2a00720c */ /* 0x000fda0000706670 */
[----:B------:R-:W-:Y:S05]  /*fde0*/  @P0 BRA `(.L_x_12658) ;  /* 0x0000001000d40947 */ /* 0x000fea0003800000 */
[----:B------:R-:W-:-:S04]  /*fdf0*/  LEA R14, P0, R59, R14, 0x1 ;  /* 0x0000000e3b0e7211 */ /* 0x000fc800078008ff */
[----:B------:R-:W-:-:S05]  /*fe00*/  LEA.HI.X R15, R59, R0, R58, 0x1, P0 ;  /* 0x000000003b0f7211 */ /* 0x000fca00000f0c3a */
[----:B------:R4:W-:Y:S01]  /*fe10*/  ST.E.128 desc[UR56][R14.64], R36 ;  /* 0x000000240e007985 */ /* 0x0009e2000c101d38 */
[----:B------:R-:W-:Y:S05]  /*fe20*/  BRA `(.L_x_12658) ;  /* 0x0000001000c47947 */ /* 0x000fea0003800000 */
.L_x_12656:
[----:B------:R-:W-:Y:S01]  /*fe30*/  ULDC.64 UR4, c[0x0][0xb08] ;  /* 0x0002c20000047ab9 */ /* 0x000fe20000000a00 */
[----:B0-----:R-:W0:Y:S01]  /*fe40*/  @P1 LDC R12, c[0x0][0xbec] ;  /* 0x0002fb00ff0c1b82 */ /* 0x001e220000000800 */
[----:B------:R-:W-:Y:S01]  /*fe50*/  IMAD R9, R9, UR4, RZ ;  /* 0x0000000409097c24 */ /* 0x000fe2000f8e02ff */
[----:B------:R-:W-:Y:S01]  /*fe60*/  SHF.R.S32.HI R3, RZ, 0x1f, R8 ;  /* 0x0000001fff037819 */ /* 0x000fe20000011408 */
[----:B------:R-:W-:Y:S01]  /*fe70*/  IMAD.WIDE.U32 R4, R32, UR4, RZ ;  /* 0x0000000420047c25 */ /* 0x000fe2000f8e00ff */
[----:B------:R-:W-:-:S03]  /*fe80*/  ULDC.64 UR6, c[0x0][0xb30] ;  /* 0x0002cc0000067ab9 */ /* 0x000fc60000000a00 */
[----:B------:R-:W-:Y:S01]  /*fe90*/  IMAD R9, R32, UR5, R9 ;  /* 0x0000000520097c24 */ /* 0x000fe2000f8e0209 */
[----:B------:R-:W1:Y:S01]  /*fea0*/  @P1 LDC R11, c[0x0][0xbf0] ;  /* 0x0002fc00ff0b1b82 */ /* 0x000e620000000800 */
[----:B------:R-:W-:-:S03]  /*feb0*/  ULDC.64 UR4, c[0x0][0xb38] ;  /* 0x0002ce0000047ab9 */ /* 0x000fc60000000a00 */
[----:B------:R-:W-:-:S03]  /*fec0*/  IADD3 R5, R5, R9, RZ ;  /* 0x0000000905057210 */ /* 0x000fc60007ffe0ff */
[----:B------:R-:W-:-:S04]  /*fed0*/  IMAD.WIDE.U32 R4, R72, UR4, R4 ;  /* 0x0000000448047c25 */ /* 0x000fc8000f8e0004 */
[----:B------:R-:W-:Y:S01]  /*fee0*/  IMAD R5, R72, UR5, R5 ;  /* 0x0000000548057c24 */ /* 0x000fe2000f8e0205 */
[----:B------:R-:W-:Y:S02]  /*fef0*/  ULDC.64 UR4, c[0x0][0xb40] ;  /* 0x0002d00000047ab9 */ /* 0x000fe40000000a00 */
[----:B------:R-:W-:Y:S02]  /*ff00*/  IMAD R3, R3, UR4, RZ ;  /* 0x0000000403037c24 */ /* 0x000fe4000f8e02ff */
[----:B0-----:R-:W-:-:S04]  /*ff10*/  @P1 IMAD.HI.U32 R12, R65, R12, RZ ;  /* 0x0000000c410c1227 */ /* 0x001fc800078e00ff */
[C---:B------:R-:W-:Y:S02]  /*ff20*/  IMAD R7, R8.reuse, UR5, R3 ;  /* 0x0000000508077c24 */ /* 0x040fe4000f8e0203 */
[----:B------:R-:W-:Y:S01]  /*ff30*/  IMAD.WIDE.U32 R8, R8, UR4, R4 ;  /* 0x0000000408087c25 */ /* 0x000fe2000f8e0004 */
[----:B------:R-:W-:-:S03]  /*ff40*/  ULDC.64 UR4, c[0x0][0xb48] ;  /* 0x0002d20000047ab9 */ /* 0x000fc60000000a00 */
[----:B------:R-:W-:Y:S01]  /*ff50*/  IMAD.MOV.U32 R3, RZ, RZ, R65 ;  /* 0x000000ffff037224 */ /* 0x000fe200078e0041 */
[----:B-1----:R-:W-:Y:S01]  /*ff60*/  @P1 SHF.R.U32.HI R3, RZ, R11, R12 ;  /* 0x0000000bff031219 */ /* 0x002fe2000001160c */
[----:B------:R-:W-:-:S03]  /*ff70*/  IMAD.IADD R9, R9, 0x1, R7 ;  /* 0x0000000109097824 */ /* 0x000fc600078e0207 */
[----:B------:R-:W-:Y:S01]  /*ff80*/  SHF.R.S32.HI R7, RZ, 0x1f, R3 ;  /* 0x0000001fff077819 */ /* 0x000fe20000011403 */
[----:B------:R-:W-:-:S04]  /*ff90*/  IMAD.WIDE.U32 R4, R70, UR4, R8 ;  /* 0x0000000446047c25 */ /* 0x000fc8000f8e0008 */
[----:B------:R-:W-:Y:S02]  /*ffa0*/  IMAD.MOV R9, RZ, RZ, -R3 ;  /* 0x000000ffff097224 */ /* 0x000fe400078e0a03 */
[----:B------:R-:W-:Y:S02]  /*ffb0*/  IMAD R8, R7, UR6, RZ ;  /* 0x0000000607087c24 */ /* 0x000fe4000f8e02ff */
[----:B------:R-:W-:Y:S01]  /*ffc0*/  IMAD R5, R70, UR5, R5 ;  /* 0x0000000546057c24 */ /* 0x000fe2000f8e0205 */
[----:B------:R-:W-:Y:S01]  /*ffd0*/  ULDC.64 UR4, c[0x0][0xb28] ;  /* 0x0002ca0000047ab9 */ /* 0x000fe20000000a00 */
[----:B------:R-:W-:Y:S02]  /*ffe0*/  IMAD R7, R0, R9, R65 ;  /* 0x0000000900077224 */ /* 0x000fe400078e0241 */
[C---:B------:R-:W-:Y:S02]  /*fff0*/  IMAD R9, R3.reuse, UR7, R8 ;  /* 0x0000000703097c24 */ /* 0x040fe4000f8e0208 */
[----:B------:R-:W-:Y:S01]  /*10000*/  IMAD.WIDE.U32 R4, R3, UR6, R4 ;  /* 0x0000000603047c25 */ /* 0x000fe2000f8e0004 */
[----:B------:R-:W-:-:S02]  /*10010*/  SHF.R.S32.HI R3, RZ, 0x1f, R68 ;  /* 0x0000001fff037819 */ /* 0x000fc40000011444 */
[----:B------:R-:W-:Y:S01]  /*10020*/  SHF.R.S32.HI R0, RZ, 0x1f, R7 ;  /* 0x0000001fff007819 */ /* 0x000fe20000011407 */
[----:B------:R-:W-:Y:S01]  /*10030*/  IMAD.IADD R5, R5, 0x1, R9 ;  /* 0x0000000105057824 */ /* 0x000fe200078e0209 */
[----:B------:R-:W-:Y:S01]  /*10040*/  LEA.HI R8, R3, R68, RZ, 0x2 ;  /* 0x0000004403087211 */ /* 0x000fe200078f10ff */
[----:B------:R-:W-:Y:S02]  /*10050*/  VIADD R3, R2, 0x30820 ;  /* 0x0003082002037836 */ /* 0x000fe40000000000 */
[----:B------:R-:W-:Y:S01]  /*10060*/  IMAD R0, R0, UR4, RZ ;  /* 0x0000000400007c24 */ /* 0x000fe2000f8e02ff */
[----:B------:R-:W-:Y:S01]  /*10070*/  LOP3.LUT R9, R8, 0x7ffffffc, RZ, 0xc0, !PT ;  /* 0x7ffffffc08097812 */ /* 0x000fe200078ec0ff */
[C---:B------:R-:W-:Y:S01]  /*10080*/  IMAD.WIDE.U32 R4, R7.reuse, UR4, R4 ;  /* 0x0000000407047c25 */ /* 0x040fe2000f8e0004 */
[----:B------:R-:W-:Y:S02]  /*10090*/  PRMT R8, RZ, 0x654, R3 ;  /* 0x00000654ff087816 */ /* 0x000fe40000000003 */
[----:B------:R-:W-:Y:S01]  /*100a0*/  IADD3 R9, R68, -R9, RZ ;  /* 0x8000000944097210 */ /* 0x000fe20007ffe0ff */
[----:B------:R-:W-:Y:S01]  /*100b0*/  IMAD R3, R7, UR5, R0 ;  /* 0x0000000507037c24 */ /* 0x000fe2000f8e0200 */
[----:B------:R-:W-:Y:S01]  /*100c0*/  ULDC.64 UR4, c[0x0][0xb00] ;  /* 0x0002c00000047ab9 */ /* 0x000fe20000000a00 */
[----:B------:R0:W-:Y:S01]  /*100d0*/  SYNCS.ARRIVE.TRANS64.RED.A1T0 RZ, [R8+URZ], RZ ;  /* 0x000000ff08ff79a7 */ /* 0x0001e2000810043f */
[----:B------:R-:W-:Y:S01]  /*100e0*/  LEA R0, P0, R4, UR4, 0x2 ;  /* 0x0000000404007c11 */ /* 0x000fe2000f8010ff */
[----:B------:R-:W-:Y:S01]  /*100f0*/  IMAD.SHL.U32 R7, R9, 0x2, RZ ;  /* 0x0000000209077824 */ /* 0x000fe200078e00ff */
[----:B------:R-:W-:Y:S01]  /*10100*/  UMOV UR4, 0xffffffff ;  /* 0xffffffff00047882 */ /* 0x000fe20000000000 */
[----:B------:R-:W-:-:S02]  /*10110*/  IMAD.IADD R3, R5, 0x1, R3 ;  /* 0x0000000105037824 */ /* 0x000fc400078e0203 */
[C---:B------:R-:W-:Y:S01]  /*10120*/  VIADD R32, R7.reuse, 0x30 ;  /* 0x0000003007207836 */ /* 0x040fe20000000000 */
[C---:B------:R-:W-:Y:S01]  /*10130*/  IADD3 R65, R7.reuse, 0x10, RZ ;  /* 0x0000001007417810 */ /* 0x040fe20007ffe0ff */
[C---:B------:R-:W-:Y:S01]  /*10140*/  VIADD R60, R7.reuse, 0x38 ;  /* 0x00000038073c7836 */ /* 0x040fe20000000000 */
[----:B------:R-:W-:Y:S01]  /*10150*/  LEA.HI.X R4, R4, UR5, R3, 0x2, P0 ;  /* 0x0000000504047c11 */ /* 0x000fe200080f1403 */
        /* <DEDUP_REMOVED lines=10> */
[----:B------:R-:W-:Y:S01]  /*10200*/  SHF.R.S32.HI R73, RZ, 0x1f, R32 ;  /* 0x0000001fff497819 */ /* 0x000fe20000011420 */
[----:B0-----:R-:W-:Y:S06]  /*10210*/  BRA.DIV UR4, `(.L_x_12659) ;  /* 0x00000086049c7947 */ /* 0x001fec000b800000 */
[----:B------:R0:W1:Y:S04]  /*10220*/  SHFL.IDX PT, R3, R4, RZ, 0x1c1f ;  /* 0x001c1fff04037589 */ /* 0x00006800000e0000 */
[----:B------:R0:W2:Y:S02]  /*10230*/  SHFL.IDX PT, R14, R0, RZ, 0x1c1f ;  /* 0x001c1fff000e7589 */ /* 0x0000a400000e0000 */
.L_x_12842:
[----:B------:R-:W-:Y:S01]  /*10240*/  ISETP.GE.AND P0, PT, R10, R63, PT ;  /* 0x0000003f0a00720c */ /* 0x000fe20003f06270 */
[----:B------:R-:W-:-:S12]  /*10250*/  BSSY B1, `(.L_x_12660) ;  /* 0x0000023000017945 */ /* 0x000fd80003800000 */
[----:B------:R-:W-:Y:S05]  /*10260*/  @P0 BRA `(.L_x_12661) ;  /* 0x0000000000840947 */ /* 0x000fea0003800000 */
[----:B------:R-:W-:Y:S02]  /*10270*/  ULDC UR4, c[0x0][0xac8] ;  /* 0x0002b20000047ab9 */ /* 0x000fe40000000800 */
[----:B------:R-:W-:Y:S02]  /*10280*/  ISETP.GE.AND P3, PT, R7, UR4, PT ;  /* 0x0000000407007c0c */ /* 0x000fe4000bf66270 */
[----:B------:R-:W-:Y:S02]  /*10290*/  ISETP.GE.AND P1, PT, R62, UR4, PT ;  /* 0x000000043e007c0c */ /* 0x000fe4000bf26270 */
[----:B------:R-:W-:Y:S02]  /*102a0*/  ISETP.GE.AND P0, PT, R65, UR4, PT ;  /* 0x0000000441007c0c */ /* 0x000fe4000bf06270 */
[----:B------:R-:W-:-:S07]  /*102b0*/  ISETP.GE.AND P4, PT, R67, UR4, PT ;  /* 0x0000000443007c0c */ /* 0x000fce000bf86270 */
[----:B-1----:R-:W-:Y:S02]  /*102c0*/  @!P3 IMAD.MOV.U32 R15, RZ, RZ, R3 ;  /* 0x000000ffff0fb224 */ /* 0x002fe400078e0003 */
[CC--:B--2---:R-:W-:Y:S01]  /*102d0*/  @!P1 LEA R10, P5, R62.reuse, R14.reuse, 0x2 ;  /* 0x0000000e3e0a9211 */ /* 0x0c4fe200078a10ff */
[----:B------:R-:W-:Y:S01]  /*102e0*/  @!P3 IMAD.WIDE R8, R7, 0x4, R14 ;  /* 0x000000040708b825 */ /* 0x000fe200078e020e */
[----:B------:R-:W-:Y:S02]  /*102f0*/  @!P0 LEA R12, P2, R65, R14, 0x2 ;  /* 0x0000000e410c8211 */ /* 0x000fe400078410ff */
[-C--:B------:R-:W-:Y:S02]  /*10300*/  @!P1 LEA.HI.X R11, R62, R3.reuse, R64, 0x2, P5 ;  /* 0x000000033e0b9211 */ /* 0x080fe400028f1440 */
[----:B------:R1:W-:Y:S01]  /*10310*/  @!P3 ST.E.64 desc[UR56][R8.64], R20 ;  /* 0x000000140800b985 */ /* 0x0003e2000c101b38 */
[----:B------:R-:W-:Y:S02]  /*10320*/  ISETP.GE.AND P3, PT, R69, UR4, PT ;  /* 0x0000000445007c0c */ /* 0x000fe4000bf66270 */
[----:B------:R-:W-:Y:S01]  /*10330*/  @!P0 LEA.HI.X R13, R65, R3, R66, 0x2, P2 ;  /* 0x00000003410d8211 */ /* 0x000fe200010f1442 */
[----:B------:R2:W-:Y:S01]  /*10340*/  @!P1 ST.E.64 desc[UR56][R10.64], R26 ;  /* 0x0000001a0a009985 */ /* 0x0005e2000c101b38 */
[----:B------:R-:W-:-:S02]  /*10350*/  ISETP.GE.AND P2, PT, R71, UR4, PT ;  /* 0x0000000447007c0c */ /* 0x000fc4000bf46270 */
[CC--:B------:R-:W-:Y:S01]  /*10360*/  @!P4 LEA R24, P5, R67.reuse, R14.reuse, 0x2 ;  /* 0x0000000e4318c211 */ /* 0x0c0fe200078a10ff */
[----:B------:R3:W-:Y:S01]  /*10370*/  @!P0 ST.E.64 desc[UR56][R12.64], R28 ;  /* 0x0000001c0c008985 */ /* 0x0007e2000c101b38 */
[----:B------:R-:W-:Y:S02]  /*10380*/  ISETP.GE.AND P1, PT, R32, UR4, PT ;  /* 0x0000000420007c0c */ /* 0x000fe4000bf26270 */
[----:B------:R-:W-:Y:S02]  /*10390*/  ISETP.GE.AND P0, PT, R60, UR4, PT ;  /* 0x000000043c007c0c */ /* 0x000fe4000bf06270 */
[----:B------:R-:W-:Y:S02]  /*103a0*/  @!P4 LEA.HI.X R25, R67, R3, R68, 0x2, P5 ;  /* 0x000000034319c211 */ /* 0x000fe400028f1444 */
[----:B------:R-:W-:-:S03]  /*103b0*/  @!P3 LEA R58, P5, R69, R14, 0x2 ;  /* 0x0000000e453ab211 */ /* 0x000fc600078a10ff */
[----:B------:R3:W-:Y:S01]  /*103c0*/  @!P4 ST.E.64 desc[UR56][R24.64], R30 ;  /* 0x0000001e1800c985 */ /* 0x0007e2000c101b38 */
[-C--:B-1----:R-:W-:Y:S02]  /*103d0*/  @!P2 LEA R8, P4, R71, R14.reuse, 0x2 ;  /* 0x0000000e4708a211 */ /* 0x082fe400078810ff */
[-C--:B------:R-:W-:Y:S02]  /*103e0*/  @!P3 LEA.HI.X R59, R69, R3.reuse, R70, 0x2, P5 ;  /* 0x00000003453bb211 */ /* 0x080fe400028f1446 */
[-C--:B--2---:R-:W-:Y:S02]  /*103f0*/  @!P1 LEA R10, P5, R32, R14.reuse, 0x2 ;  /* 0x0000000e200a9211 */ /* 0x084fe400078a10ff */
        /* <DEDUP_REMOVED lines=8> */
.L_x_12661:
[----:B------:R-:W-:Y:S05]  /*10480*/  BSYNC B1 ;  /* 0x0000000000017941 */ /* 0x000fea0003800000 */
.L_x_12660:
[----:B------:R-:W-:-:S03]  /*10490*/  UMOV UR4, 0xffffffff ;  /* 0xffffffff00047882 */ /* 0x000fc60000000000 */
[----:B------:R-:W-:Y:S05]  /*104a0*/  BRA.DIV UR4, `(.L_x_12662) ;  /* 0x00000086042c7947 */ /* 0x000fea000b800000 */
[----:B-1----:R1:W4:Y:S04]  /*104b0*/  SHFL.IDX PT, R3, R4, 0x1, 0x1c1f ;  /* 0x003c1f0004037f89 */ /* 0x00232800000e0000 */
[----:B--23--:R1:W2:Y:S02]  /*104c0*/  SHFL.IDX PT, R14, R0, 0x1, 0x1c1f ;  /* 0x003c1f00000e7f89 */ /* 0x00c2a400000e0000 */
.L_x_12846:
[----:B------:R-:W-:-:S13]  /*104d0*/  ISETP.GE.AND P0, PT, R6, R63, PT ;  /* 0x0000003f0600720c */ /* 0x000fda0003f06270 */
[----:B------:R-:W-:Y:S05]  /*104e0*/  @P0 BRA `(.L_x_12658) ;  /* 0x0000000c00140947 */ /* 0x000fea0003800000 */
[----:B------:R-:W-:Y:S02]  /*104f0*/  ULDC UR4, c[0x0][0xac8] ;  /* 0x0002b20000047ab9 */ /* 0x000fe40000000800 */
[----:B------:R-:W-:Y:S02]  /*10500*/  ISETP.GE.AND P4, PT, R7, UR4, PT ;  /* 0x0000000407007c0c */ /* 0x000fe4000bf86270 */
[----:B------:R-:W-:Y:S02]  /*10510*/  ISETP.GE.AND P5, PT, R62, UR4, PT ;  /* 0x000000043e007c0c */ /* 0x000fe4000bfa6270 */
[----:B------:R-:W-:Y:S02]  /*10520*/  ISETP.GE.AND P0, PT, R65, UR4, PT ;  /* 0x0000000441007c0c */ /* 0x000fe4000bf06270 */
[----:B------:R-:W-:Y:S02]  /*10530*/  ISETP.GE.AND P1, PT, R67, UR4, PT ;  /* 0x0000000443007c0c */ /* 0x000fe4000bf26270 */
[----:B------:R-:W-:-:S05]  /*10540*/  ISETP.GE.AND P2, PT, R69, UR4, PT ;  /* 0x0000000445007c0c */ /* 0x000fca000bf46270 */
[----:B----4-:R-:W-:Y:S02]  /*10550*/  @!P4 IMAD.MOV.U32 R15, RZ, RZ, R3 ;  /* 0x000000ffff0fc224 */ /* 0x010fe400078e0003 */
        /* <DEDUP_REMOVED lines=9> */
[----:B------:R-:W-:Y:S02]  /*105f0*/  ISETP.GE.AND P4, PT, R32, UR4, PT ;  /* 0x0000000420007c0c */ /* 0x000fe4000bf86270 */
[-C--:B------:R-:W-:Y:S01]  /*10600*/  @!P1 LEA.HI.X R11, R67, R3.reuse, R68, 0x2, P5 ;  /* 0x00000003430b9211 */ /* 0x080fe200028f1444 */
[----:B------:R1:W-:Y:S01]  /*10610*/  @!P0 ST.E.64 desc[UR56][R8.64], R48 ;  /* 0x0000003008008985 */ /* 0x0003e2000c101b38 */
[C---:B------:R-:W-:Y:S02]  /*10620*/  @!P2 LEA R12, P5, R69.reuse, R14, 0x2 ;  /* 0x0000000e450ca211 */ /* 0x040fe400078a10ff */
[----:B------:R-:W-:Y:S01]  /*10630*/  ISETP.GE.AND P0, PT, R60, UR4, PT ;  /* 0x000000043c007c0c */ /* 0x000fe2000bf06270 */
[----:B------:R1:W-:Y:S01]  /*10640*/  @!P1 ST.E.64 desc[UR56][R10.64], R50 ;  /* 0x000000320a009985 */ /* 0x0003e2000c101b38 */
[----:B------:R-:W-:-:S02]  /*10650*/  @!P2 LEA.HI.X R13, R69, R3, R70, 0x2, P5 ;  /* 0x00000003450da211 */ /* 0x000fc400028f1446 */
[----:B------:R-:W-:-:S03]  /*10660*/  @!P3 LEA R20, P5, R71, R14, 0x2 ;  /* 0x0000000e4714b211 */ /* 0x000fc600078a10ff */
[----:B------:R1:W-:Y:S01]  /*10670*/  @!P2 ST.E.64 desc[UR56][R12.64], R52 ;  /* 0x000000340c00a985 */ /* 0x0003e2000c101b38 */
[----:B------:R-:W-:Y:S02]  /*10680*/  @!P3 LEA.HI.X R21, R71, R3, R72, 0x2, P5 ;  /* 0x000000034715b211 */ /* 0x000fe400028f1448 */
[----:B0-----:R-:W-:-:S03]  /*10690*/  @!P4 LEA R4, P5, R32, R14, 0x2 ;  /* 0x0000000e2004c211 */ /* 0x001fc600078a10ff */
[----:B------:R1:W-:Y:S01]  /*106a0*/  @!P3 ST.E.64 desc[UR56][R20.64], R54 ;  /* 0x000000361400b985 */ /* 0x0003e2000c101b38 */
[----:B------:R-:W-:-:S05]  /*106b0*/  @!P4 LEA.HI.X R5, R32, R3, R73, 0x2, P5 ;  /* 0x000000032005c211 */ /* 0x000fca00028f1449 */
[----:B------:R1:W-:Y:S01]  /*106c0*/  @!P4 ST.E.64 desc[UR56][R4.64], R56 ;  /* 0x000000380400c985 */ /* 0x0003e2000c101b38 */
[----:B------:R-:W-:Y:S05]  /*106d0*/  @P0 BRA `(.L_x_12658) ;  /* 0x0000000800980947 */ /* 0x000fea0003800000 */
[----:B------:R-:W-:-:S04]  /*106e0*/  LEA R14, P0, R60, R14, 0x2 ;  /* 0x0000000e3c0e7211 */ /* 0x000fc800078010ff */
[----:B------:R-:W-:-:S05]  /*106f0*/  LEA.HI.X R15, R60, R3, R61, 0x2, P0 ;  /* 0x000000033c0f7211 */ /* 0x000fca00000f143d */
[----:B------:R0:W-:Y:S01]  /*10700*/  ST.E.64 desc[UR56][R14.64], R150 ;  /* 0x000000960e007985 */ /* 0x0001e2000c101b38 */
[----:B------:R-:W-:Y:S05]  /*10710*/  BRA `(.L_x_12658) ;  /* 0x0000000800887947 */ /* 0x000fea0003800000 */
.L_x_12654:
[----:B------:R-:W2:Y:S01]  /*10720*/  LDL R8, [R1+0x60] ;  /* 0x0000600001087983 */ /* 0x000ea20000100800 */
[----:B------:R-:W-:Y:S01]  /*10730*/  ULDC.64 UR6, c[0x0][0xc08] ;  /* 0x0003020000067ab9 */ /* 0x000fe20000000a00 */
[----:B------:R-:W-:Y:S01]  /*10740*/  ULDC.64 UR4, c[0x0][0xc00] ;  /* 0x0003000000047ab9 */ /* 0x000fe20000000a00 */
[----:B------:R-:W-:Y:S02]  /*10750*/  ISETP.NE.U32.AND P1, PT, RZ, UR6, PT ;  /* 0x00000006ff007c0c */ /* 0x000fe4000bf25070 */
[----:B------:R-:W-:Y:S02]  /*10760*/  ISETP.NE.U32.AND P0, PT, RZ, UR4, PT ;  /* 0x00000004ff007c0c */ /* 0x000fe4000bf05070 */
[----:B------:R-:W-:Y:S02]  /*10770*/  ISETP.NE.AND.EX P1, PT, RZ, UR7, PT, P1 ;  /* 0x00000007ff007c0c */ /* 0x000fe4000bf25310 */
[----:B------:R-:W-:Y:S02]  /*10780*/  IADD3 R4, P2, R66, UR4, RZ ;  /* 0x0000000442047c10 */ /* 0x000fe4000ff5e0ff */
[----:B------:R-:W-:-:S02]  /*10790*/  ISETP.NE.AND.EX P0, PT, RZ, UR5, PT, P0 ;  /* 0x00000005ff007c0c */ /* 0x000fc4000bf05300 */
[----:B------:R-:W-:Y:S01]  /*107a0*/  IADD3.X R5, R67, UR5, RZ, P2, !PT ;  /* 0x0000000543057c10 */ /* 0x000fe200097fe4ff */
[----:B------:R-:W-:Y:S01]  /*107b0*/  ULDC UR4, c[0x0][0xa88] ;  /* 0x0002a20000047ab9 */ /* 0x000fe20000000800 */
[----:B-----5:R-:W-:Y:S01]  /*107c0*/  MOV R25, RZ ;  /* 0x000000ff00197202 */ /* 0x020fe20000000f00 */
[----:B------:R-:W-:-:S04]  /*107d0*/  IMAD.U32 R21, RZ, RZ, UR4 ;  /* 0x00000004ff157e24 */ /* 0x000fc8000f8e00ff */
[----:B------:R-:W-:-:S04]  /*107e0*/  @P1 IADD3 R6, P2, R66, UR6, RZ ;  /* 0x0000000642061c10 */ /* 0x000fc8000ff5e0ff */
[----:B------:R-:W-:Y:S01]  /*107f0*/  @P1 IADD3.X R7, R67, UR7, RZ, P2, !PT ;  /* 0x0000000743071c10 */ /* 0x000fe200097fe4ff */
[----:B------:R0:W5:Y:S04]  /*10800*/  @P0 LDG.E R25, desc[UR56][R4.64] ;  /* 0x0000003804190981 */ /* 0x000168000c1e1900 */
[----:B------:R0:W5:Y:S01]  /*10810*/  @P1 LDG.E R21, desc[UR56][R6.64] ;  /* 0x0000003806151981 */ /* 0x000162000c1e1900 */
[----:B------:R-:W-:Y:S02]  /*10820*/  ISETP.GT.AND P3, PT, R75, 0xbf, PT ;  /* 0x000000bf4b00780c */ /* 0x000fe40003f64270 */
[----:B--2---:R-:W-:-:S13]  /*10830*/  ISETP.NE.AND P2, PT, R8, RZ, PT ;  /* 0x000000ff0800720c */ /* 0x004fda0003f45270 */
[----:B------:R-:W1:Y:S02]  /*10840*/  @!P2 LDC R8, c[0x0][0xad4] ;  /* 0x0002b500ff08ab82 */ /* 0x000e640000000800 */
[----:B-1----:R0:W-:Y:S01]  /*10850*/  @!P2 STL [R1+0x60], R8 ;  /* 0x000060080100a387 */ /* 0x0021e20000100800 */
[----:B------:R-:W-:Y:S01]  /*10860*/  ISETP.GT.AND P2, PT, R8, 0x1, PT ;  /* 0x000000010800780c */ /* 0x000fe20003f44270 */
[----:B------:R-:W-:-:S12]  /*10870*/  @P1 BRA `(.L_x_12663) ;  /* 0x0000000000101947 */ /* 0x000fd80003800000 */
[----:B------:R-:W-:Y:S05]  /*10880*/  @!P0 BRA `(.L_x_12663) ;  /* 0x00000000000c8947 */ /* 0x000fea0003800000 */
[----:B------:R-:W2:Y:S04]  /*10890*/  LDG.E R0, desc[UR56][R4.64] ;  /* 0x0000003804007981 */ /* 0x000ea8000c1e1900 */
[----:B-----5:R-:W2:Y:S02]  /*108a0*/  LDG.E R21, desc[UR56][R4.64+0x4] ;  /* 0x0000043804157981 */ /* 0x020ea4000c1e1900 */
[----:B--2---:R-:W-:-:S07]  /*108b0*/  IMAD.IADD R21, R21, 0x1, -R0 ;  /* 0x0000000115157824 */ /* 0x004fce00078e0a00 */
.L_x_12663:
[----:B------:R-:W-:Y:S01]  /*108c0*/  BSSY B1, `(.L_x_12664) ;  /* 0x000003a000017945 */ /* 0x000fe20003800000 */
[----:B------:R-:W-:Y:S02]  /*108d0*/  SEL R37, R74, RZ, !P0 ;  /* 0x000000ff4a257207 */ /* 0x000fe40004000000 */
[----:B------:R-:W-:Y:S02]  /*108e0*/  SEL R63, R63, RZ, !P0 ;  /* 0x000000ff3f3f7207 */ /* 0x000fe40004000000 */
[----:B-----5:R-:W-:Y:S01]  /*108f0*/  SHF.R.S32.HI R24, RZ, 0x1f, R25 ;  /* 0x0000001fff187819 */ /* 0x020fe20000011419 */
[----:B------:R-:W-:Y:S06]  /*10900*/  @P3 BRA `(.L_x_12665) ;  /* 0x0000000000d43947 */ /* 0x000fec0003800000 */
[----:B------:R-:W2:Y:S01]  /*10910*/  LDL R0, [R1+0x68] ;  /* 0x0000680001007983 */ /* 0x000ea20000100800 */
[----:B------:R-:W1:Y:S01]  /*10920*/  LDC R26, c[0x0][0xbe8] ;  /* 0x0002fa00ff1a7b82 */ /* 0x000e620000000800 */
[----:B0-----:R-:W2:Y:S02]  /*10930*/  S2R R4, SR_TID.X ;  /* 0x0000000000047919 */ /* 0x001ea40000002100 */
[----:B--2---:R-:W-:Y:S02]  /*10940*/  IMAD R0, R0, 0xc0, R4 ;  /* 0x000000c000007824 */ /* 0x004fe400078e0204 */
[----:B-1----:R-:W-:Y:S02]  /*10950*/  IMAD R4, R21, R26, RZ ;  /* 0x0000001a15047224 */ /* 0x002fe400078e02ff */
        /* <DEDUP_REMOVED lines=26> */
[----:B------:R-:W-:Y:S01]  /*10b00*/  IMAD.WIDE.U32 R14, R10, R37, RZ ;  /* 0x000000250a0e7225 */ /* 0x000fe200078e00ff */
[----:B------:R-:W-:-:S03]  /*10b10*/  IADD3 R29, R9, R29, RZ ;  /* 0x0000001d091d7210 */ /* 0x000fc60007ffe0ff */
        /* <DEDUP_REMOVED lines=20> */
.L_x_12665:
[----:B------:R-:W-:Y:S05]  /*10c60*/  BSYNC B1 ;  /* 0x0000000000017941 */ /* 0x000fea0003800000 */
.L_x_12664:
[----:B------:R-:W-:Y:S05]  /*10c70*/  @P2 BRA `(.L_x_12658) ;  /* 0x0000000400302947 */ /* 0x000fea0003800000 */
[----:B------:R-:W2:Y:S01]  /*10c80*/  LDL.LU R12, [R1+0x58] ;  /* 0x00005800010c7983 */ /* 0x000ea20000300800 */
[----:B------:R-:W3:Y:S01]  /*10c90*/  LDC R10, c[0x0][0xbe8] ;  /* 0x0002fa00ff0a7b82 */ /* 0x000ee20000000800 */
[----:B------:R-:W-:Y:S01]  /*10ca0*/  ULDC.64 UR4, c[0x0][0xaa0] ;  /* 0x0002a80000047ab9 */ /* 0x000fe20000000a00 */
[----:B------:R-:W-:Y:S01]  /*10cb0*/  IMAD R3, R3, 0x30, R62 ;  /* 0x0000003003037824 */ /* 0x000fe200078e023e */
[----:B------:R-:W4:Y:S01]  /*10cc0*/  LDL R26, [R1+0x68] ;  /* 0x00006800011a7983 */ /* 0x000f220000100800 */
[----:B------:R-:W-:Y:S01]  /*10cd0*/  IMAD R0, R24, UR4, RZ ;  /* 0x0000000418007c24 */ /* 0x000fe2000f8e02ff */
[----:B------:R-:W-:Y:S01]  /*10ce0*/  ULDC.64 UR6, c[0x0][0xaf0] ;  /* 0x0002bc0000067ab9 */ /* 0x000fe20000000a00 */
[----:B01----:R-:W-:-:S04]  /*10cf0*/  IMAD.WIDE.U32 R4, R25, UR4, RZ ;  /* 0x0000000419047c25 */ /* 0x003fc8000f8e00ff */
[----:B------:R-:W-:Y:S01]  /*10d00*/  IMAD R7, R25, UR5, R0 ;  /* 0x0000000519077c24 */ /* 0x000fe2000f8e0200 */
[----:B------:R-:W-:Y:S01]  /*10d10*/  ULDC.64 UR4, c[0x0][0xae8] ;  /* 0x0002ba0000047ab9 */ /* 0x000fe20000000a00 */
[----:B------:R-:W-:-:S03]  /*10d20*/  IMAD R6, R63, UR6, RZ ;  /* 0x000000063f067c24 */ /* 0x000fc6000f8e02ff */
[----:B------:R-:W-:Y:S02]  /*10d30*/  IADD3 R5, R5, R7, RZ ;  /* 0x0000000705057210 */ /* 0x000fe40007ffe0ff */
[----:B---3--:R-:W-:-:S13]  /*10d40*/  ISETP.NE.AND P0, PT, R10, 0x1, PT ;  /* 0x000000010a00780c */ /* 0x008fda0003f05270 */
[----:B------:R-:W0:Y:S08]  /*10d50*/  @P0 LDC R9, c[0x0][0xbec] ;  /* 0x0002fb00ff090b82 */ /* 0x000e300000000800 */
[----:B------:R-:W1:Y:S01]  /*10d60*/  @P0 LDC R11, c[0x0][0xbf0] ;  /* 0x0002fc00ff0b0b82 */ /* 0x000e620000000800 */
[----:B--2---:R-:W-:-:S04]  /*10d70*/  IMAD.WIDE.U32 R4, R12, UR4, R4 ;  /* 0x000000040c047c25 */ /* 0x004fc8000f8e0004 */
[----:B----4-:R-:W-:Y:S02]  /*10d80*/  IMAD R8, R26, 0xc0, R3 ;  /* 0x000000c01a087824 */ /* 0x010fe400078e0203 */
[----:B------:R-:W-:Y:S01]  /*10d90*/  IMAD R5, R12, UR5, R5 ;  /* 0x000000050c057c24 */ /* 0x000fe2000f8e0205 */
[----:B------:R-:W-:Y:S01]  /*10da0*/  ULDC.64 UR4, c[0x0][0xae0] ;  /* 0x0002b80000047ab9 */ /* 0x000fe20000000a00 */
[----:B0-----:R-:W-:-:S04]  /*10db0*/  @P0 IMAD.HI.U32 R0, R8, R9, RZ ;  /* 0x0000000908000227 */ /* 0x001fc800078e00ff */
[----:B------:R-:W-:Y:S01]  /*10dc0*/  IMAD.MOV.U32 R3, RZ, RZ, R8 ;  /* 0x000000ffff037224 */ /* 0x000fe200078e0008 */
[----:B-1----:R-:W-:Y:S01]  /*10dd0*/  @P0 SHF.R.U32.HI R3, RZ, R11, R0 ;  /* 0x0000000bff030219 */ /* 0x002fe20000011600 */
[C---:B------:R-:W-:Y:S02]  /*10de0*/  IMAD R9, R37.reuse, UR7, R6 ;  /* 0x0000000725097c24 */ /* 0x040fe4000f8e0206 */
[----:B------:R-:W-:Y:S01]  /*10df0*/  IMAD.WIDE.U32 R4, R37, UR6, R4 ;  /* 0x0000000625047c25 */ /* 0x000fe2000f8e0004 */
[--C-:B------:R-:W-:Y:S01]  /*10e00*/  SHF.R.S32.HI R0, RZ, 0x1f, R3.reuse ;  /* 0x0000001fff007819 */ /* 0x100fe20000011403 */
[----:B------:R-:W-:Y:S02]  /*10e10*/  ULDC.64 UR6, c[0x0][0xa80] ;  /* 0x0002a00000067ab9 */ /* 0x000fe40000000a00 */
[----:B------:R-:W-:Y:S02]  /*10e20*/  IMAD.MOV R7, RZ, RZ, -R3 ;  /* 0x000000ffff077224 */ /* 0x000fe400078e0a03 */
[----:B------:R-:W-:-:S02]  /*10e30*/  IMAD R0, R0, UR4, RZ ;  /* 0x0000000400007c24 */ /* 0x000fc4000f8e02ff */
        /* <DEDUP_REMOVED lines=10> */
[----:B------:R-:W-:Y:S02]  /*10ee0*/  ULDC UR4, c[0x0][0xac8] ;  /* 0x0002b20000047ab9 */ /* 0x000fe40000000800 */
[----:B------:R-:W-:Y:S01]  /*10ef0*/  ISETP.GE.AND P0, PT, R59, UR4, PT ;  /* 0x000000043b007c0c */ /* 0x000fe2000bf06270 */
[----:B------:R-:W-:Y:S01]  /*10f00*/  IMAD.IADD R3, R5, 0x1, R3 ;  /* 0x0000000105037824 */ /* 0x000fe200078e0203 */
[----:B------:R-:W-:Y:S01]  /*10f10*/  LEA R7, P1, R4, UR6, 0x1 ;  /* 0x0000000604077c11 */ /* 0x000fe2000f8208ff */
[----:B------:R-:W-:-:S03]  /*10f20*/  UMOV UR4, 0xffffffff ;  /* 0xffffffff00047882 */ /* 0x000fc60000000000 */
[----:B------:R-:W-:Y:S01]  /*10f30*/  LEA.HI.X R20, R4, UR7, R3, 0x1, P1 ;  /* 0x0000000704147c11 */ /* 0x000fe200088f0c03 */
[----:B------:R-:W-:Y:S08]  /*10f40*/  BRA.DIV UR4, `(.L_x_12666) ;  /* 0x0000007a04cc7947 */ /* 0x000ff0000b800000 */
[----:B------:R-:W0:Y:S01]  /*10f50*/  SHFL.IDX PT, R3, R7, RZ, 0x181f ;  /* 0x00181fff07037589 */ /* 0x000e2200000e0000 */
[----:B------:R-:W-:Y:S02]  /*10f60*/  IMAD R21, R21, R10, RZ ;  /* 0x0000000a15157224 */ /* 0x000fe400078e02ff */
[----:B------:R-:W-:Y:S01]  /*10f70*/  IMAD R24, R26, 0xc0, R62 ;  /* 0x000000c01a187824 */ /* 0x000fe200078e023e */
[----:B------:R-:W1:Y:S03]  /*10f80*/  SHFL.IDX PT, R0, R20, RZ, 0x181f ;  /* 0x00181fff14007589 */ /* 0x000e6600000e0000 */
[C---:B------:R-:W-:Y:S01]  /*10f90*/  VIADD R10, R24.reuse, 0x60 ;  /* 0x00000060180a7836 */ /* 0x040fe20000000000 */
[----:B------:R-:W2:Y:S01]  /*10fa0*/  SHFL.IDX PT, R5, R7, 0x1, 0x181f ;  /* 0x00381f0007057f89 */ /* 0x000ea200000e0000 */
[CC--:B------:R-:W-:Y:S02]  /*10fb0*/  ISETP.GE.OR P2, PT, R24.reuse, R21.reuse, P0 ;  /* 0x000000151800720c */ /* 0x0c0fe40000746670 */
[----:B------:R-:W-:Y:S01]  /*10fc0*/  IADD3 R8, R24, 0x30, RZ ;  /* 0x0000003018087810 */ /* 0x000fe20007ffe0ff */
[----:B------:R-:W3:Y:S01]  /*10fd0*/  SHFL.IDX PT, R14, R7, 0x2, 0x181f ;  /* 0x00581f00070e7f89 */ /* 0x000ee200000e0000 */
[----:B------:R-:W-:-:S02]  /*10fe0*/  ISETP.GE.OR P4, PT, R10, R21, P0 ;  /* 0x000000150a00720c */ /* 0x000fc40000786670 */
[----:B------:R-:W-:Y:S01]  /*10ff0*/  ISETP.GE.OR P3, PT, R8, R21, P0 ;  /* 0x000000150800720c */ /* 0x000fe20000766670 */
[----:B------:R-:W4:Y:S04]  /*11000*/  SHFL.IDX PT, R4, R20, 0x1, 0x181f ;  /* 0x00381f0014047f89 */ /* 0x000f2800000e0000 */
[----:B------:R-:W5:Y:S02]  /*11010*/  SHFL.IDX PT, R6, R20, 0x2, 0x181f ;  /* 0x00581f0014067f89 */ /* 0x000f6400000e0000 */
[----:B0-----:R-:W-:-:S04]  /*11020*/  @!P2 LEA R10, P5, R59, R3, 0x1 ;  /* 0x000000033b0aa211 */ /* 0x001fc800078a08ff */
[C---:B-1----:R-:W-:Y:S02]  /*11030*/  @!P2 LEA.HI.X R3, R59.reuse, R0, R58, 0x1, P5 ;  /* 0x000000003b03a211 */ /* 0x042fe400028f0c3a */
[----:B------:R0:W1:Y:S01]  /*11040*/  SHFL.IDX PT, R0, R20, 0x3, 0x181f ;  /* 0x00781f0014007f89 */ /* 0x00006200000e0000 */
[C---:B--2---:R-:W-:Y:S02]  /*11050*/  @!P3 LEA R8, P1, R59.reuse, R5, 0x1 ;  /* 0x000000053b08b211 */ /* 0x044fe400078208ff */
[----:B------:R-:W-:Y:S01]  /*11060*/  @!P2 IMAD.MOV.U32 R11, RZ, RZ, R3 ;  /* 0x000000ffff0ba224 */ /* 0x000fe200078e0003 */
[----:B---3--:R-:W-:-:S04]  /*11070*/  @!P4 LEA R25, P5, R59, R14, 0x1 ;  /* 0x0000000e3b19c211 */ /* 0x008fc800078a08ff */
[----:B------:R0:W-:Y:S01]  /*11080*/  @!P2 ST.E.128 desc[UR56][R10.64], RZ ;  /* 0x000000ff0a00a985 */ /* 0x0001e2000c101d38 */
[C-C-:B----4-:R-:W-:Y:S01]  /*11090*/  @!P3 LEA.HI.X R9, R59.reuse, R4, R58.reuse, 0x1, P1 ;  /* 0x000000043b09b211 */ /* 0x150fe200008f0c3a */
[----:B------:R-:W-:Y:S02]  /*110a0*/  @!P4 IMAD.MOV.U32 R4, RZ, RZ, R25 ;  /* 0x000000ffff04c224 */ /* 0x000fe400078e0019 */
[----:B------:R0:W2:Y:S01]  /*110b0*/  SHFL.IDX PT, R14, R7, 0x3, 0x181f ;  /* 0x00781f00070e7f89 */ /* 0x0000a200000e0000 */
[----:B-----5:R-:W-:-:S03]  /*110c0*/  @!P4 LEA.HI.X R5, R59, R6, R58, 0x1, P5 ;  /* 0x000000063b05c211 */ /* 0x020fc600028f0c3a */
[----:B------:R0:W-:Y:S04]  /*110d0*/  @!P3 ST.E.128 desc[UR56][R8.64], RZ ;  /* 0x000000ff0800b985 */ /* 0x0001e8000c101d38 */
[----:B------:R0:W-:Y:S02]  /*110e0*/  @!P4 ST.E.128 desc[UR56][R4.64], RZ ;  /* 0x000000ff0400c985 */ /* 0x0001e4000c101d38 */
.L_x_12855:
[----:B------:R-:W-:-:S05]  /*110f0*/  VIADD R24, R24, 0x90 ;  /* 0x0000009018187836 */ /* 0x000fca0000000000 */
[----:B------:R-:W-:-:S13]  /*11100*/  ISETP.GE.OR P0, PT, R24, R21, P0 ;  /* 0x000000151800720c */ /* 0x000fda0000706670 */
[----:B--2---:R-:W-:-:S04]  /*11110*/  @!P0 LEA R14, P1, R59, R14, 0x1 ;  /* 0x0000000e3b0e8211 */ /* 0x004fc800078208ff */
[----:B-1----:R-:W-:-:S05]  /*11120*/  @!P0 LEA.HI.X R15, R59, R0, R58, 0x1, P1 ;  /* 0x000000003b0f8211 */ /* 0x002fca00008f0c3a */
[----:B------:R2:W-:Y:S04]  /*11130*/  @!P0 ST.E.128 desc[UR56][R14.64], RZ ;  /* 0x000000ff0e008985 */ /* 0x0005e8000c101d38 */
.L_x_12658:
[----:B------:R-:W-:Y:S05]  /*11140*/  BSYNC B0 ;  /* 0x0000000000007941 */ /* 0x000fea0003800000 */
.L_x_12653:
[----:B------:R-:W-:Y:S02]  /*11150*/  ULDC UR4, c[0x0][0xc3c] ;  /* 0x00030f0000047ab9 */ /* 0x000fe40000000800 */
[----:B------:R-:W-:-:S13]  /*11160*/  ISETP.GE.AND P0, PT, R35, UR4, PT ;  /* 0x0000000423007c0c */ /* 0x000fda000bf06270 */
[----:B------:R-:W-:Y:S05]  /*11170*/  @!P0 BRA `(.L_x_12667) ;  /* 0xfffffefc00f08947 */ /* 0x000fea000383ffff */
[----:B------:R-:W-:Y:S05]  /*11180*/  BRA `(.L_x_12537) ;  /* 0x0000006800c87947 */ /* 0x000fea0003800000 */
.L_x_12535:
        /* <DEDUP_REMOVED lines=18> */
.L_x_12668:
[----:B------:R-:W1:Y:S01]  /*112b0*/  S2R R0, SR_TID.X ;  /* 0x0000000000007919 */ /* 0x000e620000002100 */
[----:B------:R-:W-:Y:S01]  /*112c0*/  ULDC UR4, c[0x0][0xc3c] ;  /* 0x00030f0000047ab9 */ /* 0x000fe20000000800 */
[----:B------:R-:W-:Y:S01]  /*112d0*/  MOV R7, RZ ;  /* 0x000000ff00077202 */ /* 0x000fe20000000f00 */
        /* <DEDUP_REMOVED lines=35> */
[----:B--2---:R-:W-:Y:S02]  /*11510*/  ISETP.GT.AND P6, PT, R8, UR6, PT ;  /* 0x0000000608007c0c */ /* 0x004fe4000bfc4270 */
[----:B------:R-:W-:-:S11]  /*11520*/  MOV R3, R8 ;  /* 0x0000000800037202 */ /* 0x000fd60000000f00 */
[----:B------:R-:W-:Y:S05]  /*11530*/  @P6 BRA `(.L_x_12670) ;  /* 0x00000000009c6947 */ /* 0x000fea0003800000 */
[----:B------:R-:W-:Y:S01]  /*11540*/  IMAD.MOV.U32 R8, RZ, RZ, R3 ;  /* 0x000000ffff087224 */ /* 0x000fe200078e0003 */
[----:B------:R-:W-:Y:S01]  /*11550*/  UMOV UR4, URZ ;  /* 0x0000003f00047c82 */ /* 0x000fe20008000000 */
[----:B------:R-:W-:-:S05]  /*11560*/  ULDC UR5, c[0x0][0xc38] ;  /* 0x00030e0000057ab9 */ /* 0x000fca0000000800 */
.L_x_12672:
        /* <DEDUP_REMOVED lines=36> */
.L_x_12670:
        /* <DEDUP_REMOVED lines=15> */
[----:B0-----:R-:W-:Y:S01]  /*118a0*/  IADD3 R11, RZ, -R3, RZ ;  /* 0x80000003ff0b7210 */ /* 0x001fe20007ffe0ff */
[----:B------:R-:W-:Y:S06]  /*118b0*/  @!P0 BRA `(.L_x_12673) ;  /* 0x0000000000088947 */ /* 0x000fec0003800000 */
[----:B------:R-:W-:-:S05]  /*118c0*/  VIADD R5, R27, 0xffffffff ;  /* 0xffffffff1b057836 */ /* 0x000fca0000000000 */
[----:B------:R0:W1:Y:S02]  /*118d0*/  SHFL.IDX PT, R24, R2, R5, 0x1f ;  /* 0x00001f0502187589 */ /* 0x00006400000e0000 */
.L_x_12673:
        /* <DEDUP_REMOVED lines=14> */
[----:B------:R-:W-:Y:S02]  /*119c0*/  ISETP.GT.U32.AND P1, PT, R4, R9, PT ;  /* 0x000000090400720c */ /* 0x000fe40003f24070 */
[----:B0-----:R-:W-:-:S11]  /*119d0*/  IADD3 R3, R8, 0xffffffe, RZ ;  /* 0x0ffffffe08037810 */ /* 0x001fd60007ffe0ff */
        /* <DEDUP_REMOVED lines=9> */
[----:B------:R-:W-:Y:S01]  /*11a70*/  IMAD.MOV.U32 R4, RZ, RZ, R2 ;  /* 0x000000ffff047224 */ /* 0x000fe200078e0002 */
[----:B------:R-:W-:Y:S02]  /*11a80*/  MOV R2, R8 ;  /* 0x0000000800027202 */ /* 0x000fe40000000f00 */
        /* <DEDUP_REMOVED lines=24> */
[----:B------:R-:W-:-:S05]  /*11c10*/  IMAD R7, R7, 0x1000000, R2 ;  /* 0x0100000007077824 */ /* 0x000fca00078e0202 */
[----:B------:R-:W-:Y:S01]  /*11c20*/  LEA R26, R4, R7, 0x10 ;  /* 0x00000007041a7211 */ /* 0x000fe200078e80ff */
[----:B------:R-:W-:Y:S06]  /*11c30*/  BRA `(.L_x_12674) ;  /* 0x00000000000c7947 */ /* 0x000fec0003800000 */
.L_x_12671:
[----:B------:R-:W-:Y:S02]  /*11c40*/  IMAD.MOV.U32 R25, RZ, RZ, RZ ;  /* 0x000000ffff197224 */ /* 0x000fe400078e00ff */
[----:B------:R-:W-:Y:S02]  /*11c50*/  IMAD.U32 R24, RZ, RZ, UR6 ;  /* 0x00000006ff187e24 */ /* 0x000fe4000f8e00ff */
[----:B------:R-:W-:-:S07]  /*11c60*/  IMAD.MOV.U32 R26, RZ, RZ, RZ ;  /* 0x000000ffff1a7224 */ /* 0x000fce00078e00ff */
.L_x_12674:
[----:B------:R-:W-:-:S13]  /*11c70*/  ISETP.NE.AND P0, PT, R0, RZ, PT ;  /* 0x000000ff0000720c */ /* 0x000fda0003f05270 */
[----:B------:R-:W0:Y:S01]  /*11c80*/  @!P0 S2R R3, SR_CgaCtaId ;  /* 0x0000000000038919 */ /* 0x000e220000008800 */
[----:B------:R-:W-:-:S04]  /*11c90*/  @!P0 MOV R0, 0x400 ;  /* 0x0000040000008802 */ /* 0x000fc80000000f00 */
[----:B0-----:R-:W-:-:S05]  /*11ca0*/  @!P0 LEA R0, R3, R0, 0x18 ;  /* 0x0000000003008211 */ /* 0x001fca00078ec0ff */
[----:B------:R0:W-:Y:S01]  /*11cb0*/  @!P0 STS.128 [R0+0x308d0], R24 ;  /* 0x0308d01800008388 */ /* 0x0001e20000000c00 */
[----:B------:R-:W-:Y:S06]  /*11cc0*/  BAR.ARV 0x5, 0x200 ;  /* 0x0148000000007b1d */ /* 0x000fec0000002000 */
.L_x_12669:
[----:B------:R2:W-:Y:S01]  /*11cd0*/  STL [R1+0x38], RZ ;  /* 0x000038ff01007387 */ /* 0x0005e20000100800 */
[----:B------:R-:W-:Y:S01]  /*11ce0*/  ULDC UR4, c[0x0][0xc3c] ;  /* 0x00030f0000047ab9 */ /* 0x000fe20000000800 */
[----:B------:R-:W-:Y:S01]  /*11cf0*/  IMAD.MOV.U32 R28, RZ, RZ, 0x1 ;  /* 0x00000001ff1c7424 */ /* 0x000fe200078e00ff */
[----:B-1----:R-:W-:Y:S01]  /*11d00*/  ISETP.GE.AND P0, PT, R27, UR4, PT ;  /* 0x000000041b007c0c */ /* 0x002fe2000bf06270 */
[----:B------:R-:W-:-:S12]  /*11d10*/  IMAD.MOV.U32 R18, RZ, RZ, RZ ;  /* 0x000000ffff127224 */ /* 0x000fd800078e00ff */
[----:B--2---:R-:W-:Y:S05]  /*11d20*/  @P0 BRA `(.L_x_12675) ;  /* 0x0000005c00040947 */ /* 0x004fea0003800000 */
[----:B------:R-:W0:Y:S01]  /*11d30*/  S2R R5, SR_TID.X ;  /* 0x0000000000057919 */ /* 0x000e220000002100 */
[----:B------:R-:W1:Y:S01]  /*11d40*/  S2UR UR5, SR_CgaCtaId ;  /* 0x00000000000579c3 */ /* 0x000e620000008800 */
[----:B------:R-:W-:Y:S01]  /*11d50*/  UMOV UR4, 0x400 ;  /* 0x0000040000047882 */ /* 0x000fe20000000000 */
[----:B------:R-:W-:Y:S01]  /*11d60*/  BSSY B8, `(.L_x_12675) ;  /* 0x00005bd000087945 */ /* 0x000fe20003800000 */
[----:B------:R-:W-:Y:S01]  /*11d70*/  STL [R1+0x38], RZ ;  /* 0x000038ff01007387 */ /* 0x000fe20000100800 */
[----:B------:R-:W-:Y:S01]  /*11d80*/  IMAD.MOV.U32 R29, RZ, RZ, RZ ;  /* 0x000000ffff1d7224 */ /* 0x000fe200078e00ff */
[----:B------:R-:W-:Y:S01]  /*11d90*/  ULDC.64 UR38, c[0x0][0x198] ;  /* 0x0000660000267ab9 */ /* 0x000fe20000000a00 */
[----:B------:R-:W-:Y:S01]  /*11da0*/  IMAD.MOV.U32 R18, RZ, RZ, RZ ;  /* 0x000000ffff127224 */ /* 0x000fe200078e00ff */
[----:B------:R-:W-:Y:S01]  /*11db0*/  ULDC UR36, c[0x0][0xc] ;  /* 0x0000030000247ab9 */ /* 0x000fe20000000800 */
[----:B------:R-:W-:Y:S01]  /*11dc0*/  IMAD.MOV.U32 R28, RZ, RZ, 0x1 ;  /* 0x00000001ff1c7424 */ /* 0x000fe200078e00ff */
[----:B-1----:R-:W-:-:S06]  /*11dd0*/  ULEA UR4, UR5, UR4, 0x18 ;  /* 0x0000000405047291 */ /* 0x002fcc000f8ec03f */
[----:B------:R-:W-:Y:S01]  /*11de0*/  IMAD.U32 R16, RZ, RZ, UR4 ;  /* 0x00000004ff107e24 */ /* 0x000fe2000f8e00ff */
[C---:B0-----:R-:W-:Y:S02]  /*11df0*/  SHF.L.U32 R0, R5.reuse, 0x3, RZ ;  /* 0x0000000305007819 */ /* 0x041fe400000006ff */
[----:B------:R-:W-:Y:S02]  /*11e00*/  LOP3.LUT R4, R5, 0x7f, RZ, 0xc0, !PT ;  /* 0x0000007f05047812 */ /* 0x000fe400078ec0ff */
[----:B------:R-:W-:Y:S01]  /*11e10*/  LOP3.LUT R2, R0, 0x1f8, RZ, 0xc0, !PT ;  /* 0x000001f800027812 */ /* 0x000fe200078ec0ff */
[----:B------:R-:W-:Y:S02]  /*11e20*/  IMAD.MOV.U32 R0, RZ, RZ, 0x1 ;  /* 0x00000001ff007424 */ /* 0x000fe400078e00ff */
[----:B------:R-:W-:Y:S01]  /*11e30*/  IMAD.SHL.U32 R3, R4, 0x8, RZ ;  /* 0x0000000804037824 */ /* 0x000fe200078e00ff */
[----:B------:R-:W-:Y:S02]  /*11e40*/  LOP3.LUT R2, R2, 0x38, R5, 0x78, !PT ;  /* 0x0000003802027812 */ /* 0x000fe400078e7805 */
[----:B------:R0:W-:Y:S01]  /*11e50*/  STL [R1+0x4], R0 ;  /* 0x0000040001007387 */ /* 0x0001e20000100800 */
[----:B------:R-:W-:-:S02]  /*11e60*/  SHF.R.U32.HI R4, RZ, 0x3, R4 ;  /* 0x00000003ff047819 */ /* 0x000fc40000011604 */
[----:B------:R-:W-:Y:S01]  /*11e70*/  LOP3.LUT R3, R2, 0x200, R3, 0xf8, !PT ;  /* 0x0000020002037812 */ /* 0x000fe200078ef803 */
[----:B------:R-:W-:-:S05]  /*11e80*/  IMAD.SHL.U32 R2, R5, 0x10, RZ ;  /* 0x0000001005027824 */ /* 0x000fca00078e00ff */
[----:B------:R-:W-:Y:S02]  /*11e90*/  LOP3.LUT R2, R4, 0x70, R2, 0xf8, !PT ;  /* 0x0000007004027812 */ /* 0x000fe400078ef802 */
[----:B0-----:R-:W-:-:S05]  /*11ea0*/  LEA R0, R3, R16, 0x1 ;  /* 0x0000001003007211 */ /* 0x001fca00078e08ff */
[----:B------:R0:W-:Y:S02]  /*11eb0*/  STL [R1+0x10], R0 ;  /* 0x0000100001007387 */ /* 0x0001e40000100800 */
.L_x_12799:
[----:B-1----:R-:W1:Y:S02]  /*11ec0*/  LDC.64 R2, c[0x0][0xc88] ;  /* 0x00032200ff027b82 */ /* 0x002e640000000a00 */
[----:B-1----:R-:W-:-:S05]  /*11ed0*/  IMAD.WIDE R2, R27, 0x4, R2 ;  /* 0x000000041b027825 */ /* 0x002fca00078e0202 */
[----:B0-----:R-:W0:Y:S01]  /*11ee0*/  LDG.E R13, desc[UR56][R2.64] ;  /* 0x00000038020d7981 */ /* 0x001e22000c1e1900 */
[----:B------:R-:W-:Y:S05]  /*11ef0*/  YIELD ;  /* 0x0000000000007946 */ /* 0x000fea0003800000 */
[----:B------:R-:W-:Y:S01]  /*11f00*/  ULDC.64 UR4, c[0x0][0xa28] ;  /* 0x00028a0000047ab9 */ /* 0x000fe20000000a00 */
[----:B------:R-:W-:Y:S02]  /*11f10*/  CS2R R8, SRZ ;  /* 0x0000000000087805 */ /* 0x000fe4000001ff00 */
[----:B------:R-:W-:Y:S01]  /*11f20*/  ISETP.NE.U32.AND P0, PT, RZ, UR4, PT ;  /* 0x00000004ff007c0c */ /* 0x000fe2000bf05070 */
[----:B------:R-:W-:-:S03]  /*11f30*/  ULDC.64 UR6, c[0x0][0xa00] ;  /* 0x0002800000067ab9 */ /* 0x000fc60000000a00 */
[----:B------:R-:W-:Y:S02]  /*11f40*/  ISETP.NE.AND.EX P0, PT, RZ, UR5, PT, P0 ;  /* 0x00000005ff007c0c */ /* 0x000fe4000bf05300 */
[----:B0-----:R-:W-:Y:S01]  /*11f50*/  SHF.R.S32.HI R0, RZ, 0x1f, R13 ;  /* 0x0000001fff007819 */ /* 0x001fe2000001140d */
[----:B------:R-:W-:-:S10]  /*11f60*/  IMAD.SHL.U32 R19, R13, 0x4, RZ ;  /* 0x000000040d137824 */ /* 0x000fd400078e00ff */
[C---:B------:R-:W-:Y:S01]  /*11f70*/  @P0 LEA R4, P1, R13.reuse, UR4, 0x2 ;  /* 0x000000040d040c11 */ /* 0x040fe2000f8210ff */
[----:B------:R-:W-:Y:S01]  /*11f80*/  STL [R1+0x14], R13 ;  /* 0x0000140d01007387 */ /* 0x000fe20000100800 */
[C-C-:B------:R-:W-:Y:S02]  /*11f90*/  SHF.L.U64.HI R22, R13.reuse, 0x2, R0.reuse ;  /* 0x000000020d167819 */ /* 0x140fe40000010200 */
[----:B--2---:R-:W-:Y:S01]  /*11fa0*/  @P0 LEA.HI.X R5, R13, UR5, R0, 0x2, P1 ;  /* 0x000000050d050c11 */ /* 0x004fe200088f1400 */
[----:B------:R-:W-:Y:S01]  /*11fb0*/  ULDC.64 UR4, c[0x0][0xa08] ;  /* 0x0002820000047ab9 */ /* 0x000fe20000000a00 */
[----:B------:R-:W-:Y:S01]  /*11fc0*/  ISETP.NE.U32.AND P1, PT, RZ, UR6, PT ;  /* 0x00000006ff007c0c */ /* 0x000fe2000bf25070 */
[----:B------:R0:W-:Y:S01]  /*11fd0*/  STL [R1+0x2c], R0 ;  /* 0x00002c0001007387 */ /* 0x0001e20000100800 */
[----:B------:R-:W-:-:S03]  /*11fe0*/  IADD3 R2, P2, R19, UR6, RZ ;  /* 0x0000000613027c10 */ /* 0x000fc6000ff5e0ff */
[----:B------:R1:W5:Y:S01]  /*11ff0*/  @P0 LDG.E R9, desc[UR56][R4.64] ;  /* 0x0000003804090981 */ /* 0x000362000c1e1900 */
[----:B------:R-:W-:Y:S01]  /*12000*/  ISETP.NE.AND.EX P0, PT, RZ, UR7, PT, P1 ;  /* 0x00000007ff007c0c */ /* 0x000fe2000bf05310 */
[----:B------:R-:W-:Y:S01]  /*12010*/  IMAD.MOV.U32 R12, RZ, RZ, RZ ;  /* 0x000000ffff0c7224 */ /* 0x000fe200078e00ff */
[C---:B------:R-:W-:Y:S01]  /*12020*/  IADD3.X R3, R22.reuse, UR7, RZ, P2, !PT ;  /* 0x0000000716037c10 */ /* 0x040fe200097fe4ff */
[----:B------:R-:W-:Y:S01]  /*12030*/  ULDC.64 UR6, c[0x0][0xa10] ;  /* 0x0002840000067ab9 */ /* 0x000fe20000000a00 */
[----:B------:R-:W-:Y:S01]  /*12040*/  ISETP.NE.U32.AND P1, PT, RZ, UR4, PT ;  /* 0x00000004ff007c0c */ /* 0x000fe2000bf25070 */
[----:B0-----:R-:W-:Y:S01]  /*12050*/  IMAD.MOV.U32 R0, RZ, RZ, RZ ;  /* 0x000000ffff007224 */ /* 0x001fe200078e00ff */
[C---:B------:R-:W-:Y:S02]  /*12060*/  IADD3 R6, P3, R19.reuse, UR4, RZ ;  /* 0x0000000413067c10 */ /* 0x040fe4000ff7e0ff */
[----:B------:R-:W-:Y:S02]  /*12070*/  ISETP.NE.AND.EX P1, PT, RZ, UR5, PT, P1 ;  /* 0x00000005ff007c0c */ /* 0x000fe4000bf25310 */
[----:B------:R-:W-:Y:S01]  /*12080*/  IADD3.X R7, R22, UR5, RZ, P3, !PT ;  /* 0x0000000516077c10 */ /* 0x000fe20009ffe4ff */
[----:B------:R-:W-:Y:S01]  /*12090*/  ULDC.64 UR4, c[0x0][0xa18] ;  /* 0x0002860000047ab9 */ /* 0x000fe20000000a00 */
[----:B-1----:R-:W-:Y:S01]  /*120a0*/  IADD3 R4, P4, R19, UR6, RZ ;  /* 0x0000000613047c10 */ /* 0x002fe2000ff9e0ff */
[----:B------:R-:W2:Y:S01]  /*120b0*/  @P0 LDG.E R8, desc[UR56][R2.64] ;  /* 0x0000003802080981 */ /* 0x000ea2000c1e1900 */
[----:B------:R-:W-:-:S02]  /*120c0*/  ISETP.NE.U32.AND P3, PT, RZ, UR4, PT ;  /* 0x00000004ff007c0c */ /* 0x000fc4000bf65070 */
[----:B------:R-:W-:Y:S02]  /*120d0*/  IADD3.X R5, R22, UR7, RZ, P4, !PT ;  /* 0x0000000716057c10 */ /* 0x000fe4000a7fe4ff */
[----:B------:R-:W-:Y:S02]  /*120e0*/  ISETP.NE.AND.EX P3, PT, RZ, UR5, PT, P3 ;  /* 0x00000005ff007c0c */ /* 0x000fe4000bf65330 */
[----:B------:R-:W-:Y:S01]  /*120f0*/  ISETP.NE.U32.AND P2, PT, RZ, UR6, PT ;  /* 0x00000006ff007c0c */ /* 0x000fe2000bf45070 */
[----:B------:R-:W5:Y:S03]  /*12100*/  @P1 LDG.E R12, desc[UR56][R6.64] ;  /* 0x00000038060c1981 */ /* 0x000f66000c1e1900 */
[----:B------:R-:W-:-:S07]  /*12110*/  ISETP.NE.AND.EX P2, PT, RZ, UR7, PT, P2 ;  /* 0x00000007ff007c0c */ /* 0x000fce000bf45320 */
[----:B------:R-:W-:Y:S01]  /*12120*/  @P3 IADD3 R10, P4, R19, UR4, RZ ;  /* 0x00000004130a3c10 */ /* 0x000fe2000ff9e0ff */
[----:B------:R-:W-:-:S03]  /*12130*/  ULDC UR4, c[0x0][0x288] ;  /* 0x0000a20000047ab9 */ /* 0x000fc60000000800 */
[----:B------:R-:W-:Y:S02]  /*12140*/  @P3 IADD3.X R11, R22, UR5, RZ, P4, !PT ;  /* 0x00000005160b3c10 */ /* 0x000fe4000a7fe4ff */
[----:B------:R-:W5:Y:S04]  /*12150*/  @P2 LDG.E R0, desc[UR56][R4.64] ;  /* 0x0000003804002981 */ /* 0x000f68000c1e1900 */
[----:B--2---:R0:W-:Y:S02]  /*12160*/  STL [R1+0x20], R8 ;  /* 0x0000200801007387 */ /* 0x0041e40000100800 */
[----:B0-----:R-:W-:Y:S01]  /*12170*/  MOV R8, UR4 ;  /* 0x0000000400087c02 */ /* 0x001fe20008000f00 */
        /* <DEDUP_REMOVED lines=12> */
[----:B---3--:R-:W-:Y:S06]  /*12240*/  @P3 BRA `(.L_x_12676) ;  /* 0x0000000000143947 */ /* 0x008fec0003800000 */
[----:B------:R-:W-:Y:S05]  /*12250*/  @!P0 BRA `(.L_x_12676) ;  /* 0x0000000000108947 */ /* 0x000fea0003800000 */
[----:B------:R-:W2:Y:S04]  /*12260*/  LDG.E R11, desc[UR56][R2.64] ;  /* 0x00000038020b7981 */ /* 0x000ea8000c1e1900 */
[----:B------:R-:W2:Y:S02]  /*12270*/  LDG.E R2, desc[UR56][R2.64+0x4] ;  /* 0x0000043802027981 */ /* 0x000ea4000c1e1900 */
[----:B--2---:R-:W-:-:S05]  /*12280*/  IMAD.IADD R2, R2, 0x1, -R11 ;  /* 0x0000000102027824 */ /* 0x004fca00078e0a0b */
[----:B------:R0:W-:Y:S02]  /*12290*/  STL [R1+0x3c], R2 ;  /* 0x00003c0201007387 */ /* 0x0001e40000100800 */
.L_x_12676:
[----:B------:R-:W-:Y:S01]  /*122a0*/  ULDC.64 UR4, c[0x0][0xa20] ;  /* 0x0002880000047ab9 */ /* 0x000fe20000000a00 */
[C---:B------:R-:W-:Y:S01]  /*122b0*/  LOP3.LUT R11, R26.reuse, 0xff000000, RZ, 0xc0, !PT ;  /* 0xff0000001a0b7812 */ /* 0x040fe200078ec0ff */
[----:B------:R-:W-:Y:S01]  /*122c0*/  IMAD.MOV.U32 R23, RZ, RZ, R13 ;  /* 0x000000ffff177224 */ /* 0x000fe200078e000d */
[----:B------:R-:W-:Y:S02]  /*122d0*/  ISETP.NE.U32.AND P0, PT, RZ, UR4, PT ;  /* 0x00000004ff007c0c */ /* 0x000fe4000bf05070 */
[----:B------:R-:W-:Y:S02]  /*122e0*/  SHF.R.U32.HI R11, RZ, 0x8, R11 ;  /* 0x00000008ff0b7819 */ /* 0x000fe4000001160b */
[----:B------:R-:W-:Y:S02]  /*122f0*/  ISETP.NE.AND.EX P0, PT, RZ, UR5, PT, P0 ;  /* 0x00000005ff007c0c */ /* 0x000fe4000bf05300 */
[C---:B0-----:R-:W-:Y:S02]  /*12300*/  LOP3.LUT R2, R26.reuse, 0xff0000, RZ, 0xc0, !PT ;  /* 0x00ff00001a027812 */ /* 0x041fe400078ec0ff */
        /* <DEDUP_REMOVED lines=8> */
.L_x_12677:
[----:B------:R-:W-:Y:S05]  /*12390*/  @!P1 BRA `(.L_x_12678) ;  /* 0x00000000000c9947 */ /* 0x000fea0003800000 */
[----:B------:R-:W2:Y:S04]  /*123a0*/  LDG.E R10, desc[UR56][R6.64] ;  /* 0x00000038060a7981 */ /* 0x000ea8000c1e1900 */
[----:B------:R-:W2:Y:S02]  /*123b0*/  LDG.E R6, desc[UR56][R6.64+0x4] ;  /* 0x0000043806067981 */ /* 0x000ea4000c1e1900 */
[----:B--2---:R-:W-:-:S07]  /*123c0*/  IADD3 R10, -R10, R6, RZ ;  /* 0x000000060a0a7210 */ /* 0x004fce0007ffe1ff */
.L_x_12678:
[----:B0-----:R-:W2:Y:S01]  /*123d0*/  @P2 LDG.E R2, desc[UR56][R4.64] ;  /* 0x0000003804022981 */ /* 0x001ea2000c1e1900 */
[----:B-----5:R-:W-:-:S03]  /*123e0*/  IMAD.IADD R10, R10, 0x1, -R9 ;  /* 0x000000010a0a7824 */ /* 0x020fc600078e0a09 */
[----:B------:R-:W2:Y:S01]  /*123f0*/  @P2 LDG.E R4, desc[UR56][R4.64+0x4] ;  /* 0x0000043804042981 */ /* 0x000ea2000c1e1900 */
[----:B------:R-:W-:Y:S01]  /*12400*/  LOP3.LUT R13, R11, 0xff, RZ, 0xc0, !PT ;  /* 0x000000ff0b0d7812 */ /* 0x000fe200078ec0ff */
[----:B------:R-:W-:Y:S01]  /*12410*/  BSSY B0, `(.L_x_12679) ;  /* 0x000002b000007945 */ /* 0x000fe20003800000 */
        /* <DEDUP_REMOVED lines=9> */
[----:B------:R-:W-:Y:S01]  /*124b0*/  SHF.R.U32.HI R4, RZ, 0x10, R11 ;  /* 0x00000010ff047819 */ /* 0x000fe2000001160b */
[----:B------:R-:W-:Y:S01]  /*124c0*/  IMAD.MOV.U32 R3, RZ, RZ, RZ ;  /* 0x000000ffff037224 */ /* 0x000fe200078e00ff */
[----:B------:R-:W-:Y:S06]  /*124d0*/  @!P1 BRA `(.L_x_12680) ;  /* 0x0000000000789947 */ /* 0x000fec0003800000 */
[----:B------:R-:W-:Y:S01]  /*124e0*/  ISETP.NE.AND P0, PT, R4, RZ, PT ;  /* 0x000000ff0400720c */ /* 0x000fe20003f05270 */
[----:B------:R-:W-:-:S03]  /*124f0*/  ULDC UR4, c[0x0][0x9f0] ;  /* 0x00027c0000047ab9 */ /* 0x000fc60000000800 */
[----:B------:R-:W-:-:S04]  /*12500*/  SEL R5, R4, UR4, P0 ;  /* 0x0000000404057c07 */ /* 0x000fc80008000000 */
[----:B------:R-:W-:Y:S02]  /*12510*/  IABS R6, R5 ;  /* 0x0000000500067213 */ /* 0x000fe40000000000 */
[----:B------:R-:W-:Y:S02]  /*12520*/  IADD3 R7, R5, -0x1, R12 ;  /* 0xffffffff05077810 */ /* 0x000fe40007ffe00c */
[----:B------:R-:W1:Y:S08]  /*12530*/  I2F.RP R2, R6 ;  /* 0x0000000600027306 */ /* 0x000e700000209400 */
[----:B-1----:R-:W1:Y:S02]  /*12540*/  MUFU.RCP R2, R2 ;  /* 0x0000000200027308 */ /* 0x002e640000001000 */
[----:B-1----:R-:W-:-:S06]  /*12550*/  IADD3 R2, R2, 0xffffffe, RZ ;  /* 0x0ffffffe02027810 */ /* 0x002fcc0007ffe0ff */
        /* <DEDUP_REMOVED lines=21> */
[----:B------:R-:W-:-:S07]  /*126b0*/  IMAD.MOV.U32 R3, RZ, RZ, R2 ;  /* 0x000000ffff037224 */ /* 0x000fce00078e0002 */
.L_x_12680:
[----:B------:R-:W-:Y:S05]  /*126c0*/  BSYNC B0 ;  /* 0x0000000000007941 */ /* 0x000fea0003800000 */
.L_x_12679:
[-C--:B------:R-:W-:Y:S01]  /*126d0*/  IMAD R2, R13, R3.reuse, RZ ;  /* 0x000000030d027224 */ /* 0x080fe200078e02ff */
[----:B------:R-:W-:Y:S04]  /*126e0*/  BSSY B0, `(.L_x_12681) ;  /* 0x00000db000007945 */ /* 0x000fe80003800000 */
[C---:B------:R-:W-:Y:S01]  /*126f0*/  VIADDMNMX R3, R2.reuse, R3, R12, PT ;  /* 0x0000000302037246 */ /* 0x040fe2000380010c */
[----:B------:R-:W-:-:S04]  /*12700*/  IMAD R2, R2, 0xc0, -R10 ;  /* 0x000000c002027824 */ /* 0x000fc800078e0a0a */
[----:B------:R-:W-:Y:S01]  /*12710*/  IMAD R3, R3, 0xc0, -R10 ;  /* 0x000000c003037824 */ /* 0x000fe200078e0a0a */
[----:B------:R-:W-:-:S04]  /*12720*/  VIMNMX R2, RZ, R2, !PT ;  /* 0x00000002ff027248 */ /* 0x000fc80007fe0100 */
[----:B------:R-:W-:-:S04]  /*12730*/  VIMNMX R3, R3, R8, PT ;  /* 0x0000000803037248 */ /* 0x000fc80003fe0100 */
[----:B------:R-:W-:-:S13]  /*12740*/  ISETP.GT.AND P0, PT, R3, R2, PT ;  /* 0x000000020300720c */ /* 0x000fda0003f04270 */
[----:B------:R-:W-:Y:S02]  /*12750*/  @P0 VIADD R5, R3, 0xbf ;  /* 0x000000bf03050836 */ /* 0x000fe40000000000 */
[----:B------:R-:W-:-:S04]  /*12760*/  IMAD.WIDE.U32 R2, R2, -0x55555555, RZ ;  /* 0xaaaaaaab02027825 */ /* 0x000fc800078e00ff */
[----:B------:R-:W-:Y:S01]  /*12770*/  @P0 IMAD.HI R2, R5, 0x2aaaaaab, RZ ;  /* 0x2aaaaaab05020827 */ /* 0x000fe200078e02ff */
[----:B------:R-:W-:-:S04]  /*12780*/  SHF.R.U32.HI R3, RZ, 0x7, R3 ;  /* 0x00000007ff037819 */ /* 0x000fc80000011603 */
[----:B------:R-:W-:Y:S01]  /*12790*/  @P0 SHF.R.U32.HI R6, RZ, 0x1f, R2 ;  /* 0x0000001fff060819 */ /* 0x000fe20000011602 */
[----:B------:R-:W-:-:S03]  /*127a0*/  IMAD.MOV.U32 R5, RZ, RZ, R3 ;  /* 0x000000ffff057224 */ /* 0x000fc600078e0003 */
[----:B------:R-:W-:Y:S02]  /*127b0*/  @P0 LEA.HI.SX32 R5, R2, R6, 0x1b ;  /* 0x0000000602050211 */ /* 0x000fe400078fdaff */
[----:B------:R-:W-:Y:S02]  /*127c0*/  PLOP3.LUT P0, PT, PT, PT, PT, 0x80, 0x0 ;  /* 0x000000000000781c */ /* 0x000fe40003f0f070 */
        /* <DEDUP_REMOVED lines=9> */
.L_x_12858:
[----:B--2---:R-:W-:Y:S02]  /*12860*/  ISETP.NE.AND P0, PT, R14, RZ, PT ;  /* 0x000000ff0e00720c */ /* 0x004fe40003f05270 */
[----:B------:R-:W-:-:S11]  /*12870*/  PLOP3.LUT P6, PT, PT, PT, PT, 0x8, 0x0 ;  /* 0x000000000000781c */ /* 0x000fd60003fce170 */
[----:B------:R-:W-:Y:S05]  /*12880*/  @P0 BRA `(.L_x_12684) ;  /* 0x00000000000c0947 */ /* 0x000fea0003800000 */
[----:B------:R-:W-:-:S03]  /*12890*/  UMOV UR4, 0xffffffff ;  /* 0xffffffff00047882 */ /* 0x000fc60000000000 */
[----:B------:R-:W-:Y:S05]  /*128a0*/  BRA.DIV UR4, `(.L_x_12685) ;  /* 0x0000006604a87947 */ /* 0x000fea000b800000 */
[----:B------:R-:W-:-:S13]  /*128b0*/  ELECT P6, URZ, PT ;  /* 0x00000000003f782f */ /* 0x000fda00038c0000 */
.L_x_12684:
[----:B-1----:R-:W2:Y:S01]  /*128c0*/  LDL R6, [R1+0x38] ;  /* 0x0000380001067983 */ /* 0x002ea20000100800 */
[----:B------:R-:W-:Y:S01]  /*128d0*/  BSSY B1, `(.L_x_12686) ;  /* 0x0000008000017945 */ /* 0x000fe20003800000 */
[----:B--2---:R-:W-:-:S04]  /*128e0*/  IADD3 R6, R6, 0x1, RZ ;  /* 0x0000000106067810 */ /* 0x004fc80007ffe0ff */
[----:B------:R-:W-:-:S04]  /*128f0*/  LEA.HI R7, R6, R6, RZ, 0x1 ;  /* 0x0000000606077211 */ /* 0x000fc800078f08ff */
[----:B------:R-:W-:-:S05]  /*12900*/  LOP3.LUT R7, R7, 0xfffffffe, RZ, 0xc0, !PT ;  /* 0xfffffffe07077812 */ /* 0x000fca00078ec0ff */
[----:B------:R-:W-:-:S05]  /*12910*/  IMAD.IADD R6, R6, 0x1, -R7 ;  /* 0x0000000106067824 */ /* 0x000fca00078e0a07 */
[----:B------:R-:W-:-:S04]  /*12920*/  SHF.L.U32 R6, R6, 0x1f, RZ ;  /* 0x0000001f06067819 */ /* 0x000fc800000006ff */
[----:B------:R-:W1:Y:S02]  /*12930*/  SYNCS.PHASECHK.TRANS64.TRYWAIT P0, [R16+URZ+0x30820], R6 ;  /* 0x03082006100075a7 */ /* 0x000e64000800017f */
[----:B-1----:R-:W-:Y:S05]  /*12940*/  @!P0 BRA `(.L_x_12687) ;  /* 0x0000006400a08947 */ /* 0x002fea0003800000 */
.L_x_12861:
[----:B------:R-:W-:Y:S05]  /*12950*/  BSYNC B1 ;  /* 0x0000000000017941 */ /* 0x000fea0003800000 */
.L_x_12686:
[----:B------:R-:W-:Y:S04]  /*12960*/  BSSY B1, `(.L_x_12688) ;  /* 0x000004e000017945 */ /* 0x000fe80003800000 */
[----:B------:R-:W-:Y:S05]  /*12970*/  @!P6 BRA `(.L_x_12689) ;  /* 0x000000040030e947 */ /* 0x000fea0003800000 */
[----:B------:R-:W1:Y:S01]  /*12980*/  LDL R9, [R1+0x4] ;  /* 0x0000040001097983 */ /* 0x000e620000100800 */
[----:B------:R-:W2:Y:S02]  /*12990*/  S2R R7, SR_TID.X ;  /* 0x0000000000077919 */ /* 0x000ea40000002100 */
[----:B--2---:R-:W-:Y:S01]  /*129a0*/  LOP3.LUT R8, R7, 0x7f, RZ, 0xc0, !PT ;  /* 0x0000007f07087812 */ /* 0x004fe200078ec0ff */
[----:B------:R-:W-:Y:S01]  /*129b0*/  IMAD R7, R29, 0x8, R16 ;  /* 0x000000081d077824 */ /* 0x000fe200078e0210 */
[----:B------:R-:W-:Y:S02]  /*129c0*/  BSSY B2, `(.L_x_12690) ;  /* 0x0000005000027945 */ /* 0x000fe40003800000 */
[----:B------:R-:W-:Y:S02]  /*129d0*/  ISETP.NE.AND P2, PT, R8, RZ, PT ;  /* 0x000000ff0800720c */ /* 0x000fe40003f45270 */
[----:B-1----:R-:W-:-:S04]  /*129e0*/  SHF.L.U32 R6, R9, 0x1f, RZ ;  /* 0x0000001f09067819 */ /* 0x002fc800000006ff */
[----:B------:R-:W1:Y:S02]  /*129f0*/  SYNCS.PHASECHK.TRANS64.TRYWAIT P0, [R7+URZ+0x308a0], R6 ;  /* 0x0308a006070075a7 */ /* 0x000e64000800017f */
[----:B-1----:R-:W-:Y:S05]  /*12a00*/  @!P0 BRA `(.L_x_12691) ;  /* 0x0000006400848947 */ /* 0x002fea0003800000 */
.L_x_12862:
[----:B------:R-:W-:Y:S05]  /*12a10*/  BSYNC B2 ;  /* 0x0000000000027941 */ /* 0x000fea0003800000 */
.L_x_12690:
[----:B------:R-:W-:Y:S04]  /*12a20*/  BSSY B2, `(.L_x_12692) ;  /* 0x0000009000027945 */ /* 0x000fe80003800000 */
[----:B------:R-:W-:Y:S05]  /*12a30*/  @P2 BRA `(.L_x_12693) ;  /* 0x00000000001c2947 */ /* 0x000fea0003800000 */
[----:B------:R-:W2:Y:S02]  /*12a40*/  S2R R8, SR_TID.X ;  /* 0x0000000000087919 */ /* 0x000ea40000002100 */
[----:B--2---:R-:W-:Y:S01]  /*12a50*/  LOP3.LUT R9, R8, 0x1f, RZ, 0xc0, !PT ;  /* 0x0000001f08097812 */ /* 0x004fe200078ec0ff */
[----:B------:R-:W-:-:S03]  /*12a60*/  IMAD.MOV.U32 R8, RZ, RZ, 0x6000 ;  /* 0x00006000ff087424 */ /* 0x000fc600078e00ff */
[----:B------:R-:W-:Y:S01]  /*12a70*/  ISETP.NE.AND P0, PT, R9, RZ, PT ;  /* 0x000000ff0900720c */ /* 0x000fe20003f05270 */
[----:B------:R2:W-:-:S12]  /*12a80*/  SYNCS.ARRIVE.TRANS64 RZ, [R7+URZ+0x30890], R8 ;  /* 0x0308900807ff79a7 */ /* 0x0005d8000800003f */
[----:B--2---:R-:W-:Y:S05]  /*12a90*/  @!P0 BRA `(.L_x_12693) ;  /* 0x0000000000048947 */ /* 0x004fea0003800000 */
[----:B------:R-:W-:Y:S01]  /*12aa0*/  BPT.TRAP 0x1 ;  /* 0x000000040000795c */ /* 0x000fe20000300000 */
.L_x_12693:
[----:B------:R-:W-:Y:S05]  /*12ab0*/  BSYNC B2 ;  /* 0x0000000000027941 */ /* 0x000fea0003800000 */
.L_x_12692:
[----:B0-----:R-:W-:Y:S01]  /*12ac0*/  IMAD.MOV.U32 R12, RZ, RZ, RZ ;  /* 0x000000ffff0c7224 */ /* 0x001fe200078e00ff */
[----:B------:R-:W-:Y:S01]  /*12ad0*/  UIADD3 UR4, UP0, UR38, 0x570, URZ ;  /* 0x0000057026047890 */ /* 0x000fe2000ff1e03f */
[----:B------:R-:W-:Y:S01]  /*12ae0*/  IMAD R8, R5, 0xc0, R0 ;  /* 0x000000c005087824 */ /* 0x000fe200078e0200 */
[----:B------:R-:W-:Y:S01]  /*12af0*/  PLOP3.LUT P0, PT, PT, PT, PT, 0x80, 0x0 ;  /* 0x000000000000781c */ /* 0x000fe20003f0f070 */
[----:B------:R-:W-:Y:S01]  /*12b00*/  IMAD R11, R29, 0x6000, R16 ;  /* 0x000060001d0b7824 */ /* 0x000fe200078e0210 */
[----:B------:R-:W-:Y:S01]  /*12b10*/  R2UR UR10, R12 ;  /* 0x000000000c0a72ca */ /* 0x000fe200000e0000 */
[----:B------:R-:W-:Y:S01]  /*12b20*/  VIADD R8, R8, 0xffffff40 ;  /* 0xffffff4008087836 */ /* 0x000fe20000000000 */
[----:B------:R-:W-:Y:S01]  /*12b30*/  IADD3 R9, R7, 0x30890, RZ ;  /* 0x0003089007097810 */ /* 0x000fe20007ffe0ff */
[----:B------:R-:W-:Y:S01]  /*12b40*/  VIADD R10, R11, 0x12400 ;  /* 0x000124000b0a7836 */ /* 0x000fe20000000000 */
[----:B------:R-:W-:Y:S01]  /*12b50*/  UIADD3.X UR5, URZ, UR39, URZ, UP0, !UPT ;  /* 0x000000273f057290 */ /* 0x000fe200087fe43f */
[----:B------:R-:W-:Y:S01]  /*12b60*/  UMOV UR6, 0x0 ;  /* 0x0000000000067882 */ /* 0x000fe20000000000 */
[----:B------:R-:W-:-:S10]  /*12b70*/  UMOV UR7, 0x12f00000 ;  /* 0x12f0000000077882 */ /* 0x000fd40000000000 */
.L_x_12694:
        /* <DEDUP_REMOVED lines=13> */
.L_x_12863:
[----:B------:R-:W-:Y:S05]  /*12c50*/  BSYNC B2 ;  /* 0x0000000000027941 */ /* 0x000fea0003800000 */
.L_x_12695:
[----:B------:R-:W-:Y:S01]  /*12c60*/  BSSY B2, `(.L_x_12697) ;  /* 0x000000b000027945 */ /* 0x000fe20003800000 */
[----:B------:R-:W-:Y:S02]  /*12c70*/  IMAD.MOV.U32 R14, RZ, RZ, 0x0 ;  /* 0x00000000ff0e7424 */ /* 0x000fe400078e00ff */
[----:B------:R-:W-:Y:S01]  /*12c80*/  IMAD.MOV.U32 R15, RZ, RZ, 0x12f00000 ;  /* 0x12f00000ff0f7424 */ /* 0x000fe200078e00ff */
[----:B------:R-:W-:Y:S06]  /*12c90*/  @P2 BRA `(.L_x_12698) ;  /* 0x00000000001c2947 */ /* 0x000fec0003800000 */
[----:B------:R-:W2:Y:S01]  /*12ca0*/  S2R R9, SR_TID.X ;  /* 0x0000000000097919 */ /* 0x000ea20000002100 */
[----:B01----:R-:W-:-:S04]  /*12cb0*/  IMAD.MOV.U32 R6, RZ, RZ, 0x6000 ;  /* 0x00006000ff067424 */ /* 0x003fc800078e00ff */
[----:B------:R3:W-:Y:S01]  /*12cc0*/  SYNCS.ARRIVE.TRANS64 RZ, [R7+URZ+0x308b0], R6 ;  /* 0x0308b00607ff79a7 */ /* 0x0007e2000800003f */
[----:B--2---:R-:W-:-:S04]  /*12cd0*/  LOP3.LUT R9, R9, 0x1f, RZ, 0xc0, !PT ;  /* 0x0000001f09097812 */ /* 0x004fc800078ec0ff */
[----:B------:R-:W-:-:S13]  /*12ce0*/  ISETP.NE.AND P0, PT, R9, RZ, PT ;  /* 0x000000ff0900720c */ /* 0x000fda0003f05270 */
[----:B---3--:R-:W-:Y:S05]  /*12cf0*/  @!P0 BRA `(.L_x_12698) ;  /* 0x0000000000048947 */ /* 0x008fea0003800000 */
[----:B------:R-:W-:Y:S01]  /*12d00*/  BPT.TRAP 0x1 ;  /* 0x000000040000795c */ /* 0x000fe20000300000 */
.L_x_12698:
[----:B------:R-:W-:Y:S05]  /*12d10*/  BSYNC B2 ;  /* 0x0000000000027941 */ /* 0x000fea0003800000 */
.L_x_12697:
[----:B------:R-:W-:Y:S01]  /*12d20*/  R2UR UR10, R12 ;  /* 0x000000000c0a72ca */ /* 0x000fe200000e0000 */
[----:B------:R-:W-:Y:S01]  /*12d30*/  UIADD3 UR4, UP0, UR38, 0x670, URZ ;  /* 0x0000067026047890 */ /* 0x000fe2000ff1e03f */
[----:B------:R-:W-:Y:S01]  /*12d40*/  R2UR UR6, R14 ;  /* 0x000000000e0672ca */ /* 0x000fe200000e0000 */
[----:B------:R-:W-:Y:S01]  /*12d50*/  VIADD R11, R11, 0x400 ;  /* 0x000004000b0b7836 */ /* 0x000fe20000000000 */
[----:B------:R-:W-:Y:S01]  /*12d60*/  R2UR UR7, R15 ;  /* 0x000000000f0772ca */ /* 0x000fe200000e0000 */
[----:B------:R-:W-:Y:S01]  /*12d70*/  UIADD3.X UR5, URZ, UR39, URZ, UP0, !UPT ;  /* 0x000000273f057290 */ /* 0x000fe200087fe43f */
[----:B------:R-:W-:Y:S02]  /*12d80*/  PLOP3.LUT P0, PT, PT, PT, PT, 0x80, 0x0 ;  /* 0x000000000000781c */ /* 0x000fe40003f0f070 */
[----:B01----:R-:W-:-:S11]  /*12d90*/  IADD3 R7, R7, 0x308b0, RZ ;  /* 0x000308b007077810 */ /* 0x003fd60007ffe0ff */
.L_x_12699:
        /* <DEDUP_REMOVED lines=10> */
.L_x_12689:
[----:B------:R-:W-:Y:S05]  /*12e40*/  BSYNC B1 ;  /* 0x0000000000017941 */ /* 0x000fea0003800000 */
.L_x_12688:
[----:B------:R-:W2:Y:S01]  /*12e50*/  LDL.LU R9, [R1+0x4] ;  /* 0x0000040001097983 */ /* 0x000ea20000300800 */
[----:B------:R-:W-:Y:S01]  /*12e60*/  VIADD R29, R29, 0x1 ;  /* 0x000000011d1d7836 */ /* 0x000fe20000000000 */
[----:B------:R-:W-:Y:S01]  /*12e70*/  PLOP3.LUT P0, PT, PT, PT, PT, 0x8, 0x0 ;  /* 0x000000000000781c */ /* 0x000fe20003f0e170 */
[----:B------:R-:W-:-:S03]  /*12e80*/  VIADD R5, R5, 0xfffffffe ;  /* 0xfffffffe05057836 */ /* 0x000fc60000000000 */
[----:B------:R-:W-:Y:S02]  /*12e90*/  ISETP.NE.AND P2, PT, R29, 0x2, PT ;  /* 0x000000021d00780c */ /* 0x000fe40003f45270 */
[----:B------:R-:W-:Y:S02]  /*12ea0*/  ISETP.GE.AND P3, PT, R5, R3, PT ;  /* 0x000000030500720c */ /* 0x000fe40003f66270 */
[----:B-1----:R-:W-:Y:S02]  /*12eb0*/  SEL R6, RZ, 0x1, P2 ;  /* 0x00000001ff067807 */ /* 0x002fe40001000000 */
[----:B------:R-:W-:Y:S02]  /*12ec0*/  SEL R29, R29, RZ, P2 ;  /* 0x000000ff1d1d7207 */ /* 0x000fe40001000000 */
[----:B--2---:R-:W-:-:S05]  /*12ed0*/  LOP3.LUT R9, R9, R6, RZ, 0x3c, !PT ;  /* 0x0000000609097212 */ /* 0x004fca00078e3cff */
[----:B------:R1:W-:Y:S02]  /*12ee0*/  STL [R1+0x4], R9 ;  /* 0x0000040901007387 */ /* 0x0003e40000100800 */
[----:B------:R-:W-:Y:S05]  /*12ef0*/  @!P3 BRA `(.L_x_12682) ;  /* 0x000000040064b947 */ /* 0x000fea0003800000 */
.L_x_12712:
[----:B------:R-:W-:Y:S05]  /*12f00*/  YIELD ;  /* 0x0000000000007946 */ /* 0x000fea0003800000 */
[----:B------:R-:W-:Y:S04]  /*12f10*/  BSSY B1, `(.L_x_12700) ;  /* 0x000004d000017945 */ /* 0x000fe80003800000 */
[----:B--2---:R-:W-:Y:S05]  /*12f20*/  @!P6 BRA `(.L_x_12701) ;  /* 0x00000004002ce947 */ /* 0x004fea0003800000 */
[----:B------:R-:W2:Y:S01]  /*12f30*/  LDL R7, [R1+0x4] ;  /* 0x0000040001077983 */ /* 0x000ea20000100800 */
[----:B------:R-:W3:Y:S02]  /*12f40*/  S2R R6, SR_TID.X ;  /* 0x0000000000067919 */ /* 0x000ee40000002100 */
[----:B---3--:R-:W-:Y:S01]  /*12f50*/  LOP3.LUT R8, R6, 0x7f, RZ, 0xc0, !PT ;  /* 0x0000007f06087812 */ /* 0x008fe200078ec0ff */
[----:B------:R-:W-:Y:S01]  /*12f60*/  IMAD R6, R29, 0x8, R16 ;  /* 0x000000081d067824 */ /* 0x000fe200078e0210 */
[----:B------:R-:W-:Y:S02]  /*12f70*/  BSSY B2, `(.L_x_12702) ;  /* 0x0000005000027945 */ /* 0x000fe40003800000 */
[----:B------:R-:W-:Y:S02]  /*12f80*/  ISETP.NE.AND P3, PT, R8, RZ, PT ;  /* 0x000000ff0800720c */ /* 0x000fe40003f65270 */
[----:B--2---:R-:W-:-:S04]  /*12f90*/  SHF.L.U32 R7, R7, 0x1f, RZ ;  /* 0x0000001f07077819 */ /* 0x004fc800000006ff */
[----:B------:R-:W2:Y:S02]  /*12fa0*/  SYNCS.PHASECHK.TRANS64.TRYWAIT P2, [R6+URZ+0x308a0], R7 ;  /* 0x0308a007060075a7 */ /* 0x000ea4000804017f */
[----:B--2---:R-:W-:Y:S05]  /*12fb0*/  @!P2 BRA `(.L_x_12703) ;  /* 0x000000600040a947 */ /* 0x004fea0003800000 */
.L_x_12864:
[----:B------:R-:W-:Y:S05]  /*12fc0*/  BSYNC B2 ;  /* 0x0000000000027941 */ /* 0x000fea0003800000 */
.L_x_12702:
[----:B------:R-:W-:Y:S04]  /*12fd0*/  BSSY B2, `(.L_x_12704) ;  /* 0x0000009000027945 */ /* 0x000fe80003800000 */
[----:B------:R-:W-:Y:S05]  /*12fe0*/  @P3 BRA `(.L_x_12705) ;  /* 0x00000000001c3947 */ /* 0x000fea0003800000 */
[----:B------:R-:W1:Y:S02]  /*12ff0*/  S2R R8, SR_TID.X ;  /* 0x0000000000087919 */ /* 0x000e640000002100 */
[----:B-1----:R-:W-:Y:S01]  /*13000*/  LOP3.LUT R9, R8, 0x1f, RZ, 0xc0, !PT ;  /* 0x0000001f08097812 */ /* 0x002fe200078ec0ff */
[----:B------:R-:W-:-:S03]  /*13010*/  IMAD.MOV.U32 R8, RZ, RZ, 0x6000 ;  /* 0x00006000ff087424 */ /* 0x000fc600078e00ff */
[----:B------:R-:W-:Y:S01]  /*13020*/  ISETP.NE.AND P2, PT, R9, RZ, PT ;  /* 0x000000ff0900720c */ /* 0x000fe20003f45270 */
[----:B------:R3:W-:-:S12]  /*13030*/  SYNCS.ARRIVE.TRANS64 RZ, [R6+URZ+0x30890], R8 ;  /* 0x0308900806ff79a7 */ /* 0x0007d8000800003f */
[----:B---3--:R-:W-:Y:S05]  /*13040*/  @!P2 BRA `(.L_x_12705) ;  /* 0x000000000004a947 */ /* 0x008fea0003800000 */
[----:B------:R-:W-:Y:S01]  /*13050*/  BPT.TRAP 0x1 ;  /* 0x000000040000795c */ /* 0x000fe20000300000 */
.L_x_12705:
[----:B------:R-:W-:Y:S05]  /*13060*/  BSYNC B2 ;  /* 0x0000000000027941 */ /* 0x000fea0003800000 */
.L_x_12704:
[----:B0-----:R-:W-:Y:S01]  /*13070*/  IMAD.MOV.U32 R12, RZ, RZ, RZ ;  /* 0x000000ffff0c7224 */ /* 0x001fe200078e00ff */
[----:B------:R-:W-:Y:S01]  /*13080*/  UIADD3 UR4, UP0, UR38, 0x570, URZ ;  /* 0x0000057026047890 */ /* 0x000fe2000ff1e03f */
[----:B------:R-:W-:Y:S01]  /*13090*/  IMAD R8, R29, 0x6000, R16 ;  /* 0x000060001d087824 */ /* 0x000fe200078e0210 */
[----:B------:R-:W-:Y:S01]  /*130a0*/  PLOP3.LUT P2, PT, PT, PT, PT, 0x80, 0x0 ;  /* 0x000000000000781c */ /* 0x000fe20003f4f070 */
[----:B-1----:R-:W-:Y:S01]  /*130b0*/  IMAD R9, R5, 0xc0, R0 ;  /* 0x000000c005097824 */ /* 0x002fe200078e0200 */
[----:B------:R-:W-:Y:S01]  /*130c0*/  R2UR UR10, R12 ;  /* 0x000000000c0a72ca */ /* 0x000fe200000e0000 */
[----:B------:R-:W-:Y:S01]  /*130d0*/  VIADD R11, R8, 0x12400 ;  /* 0x00012400080b7836 */ /* 0x000fe20000000000 */
[----:B------:R-:W-:Y:S01]  /*130e0*/  IADD3 R10, R6, 0x30890, RZ ;  /* 0x00030890060a7810 */ /* 0x000fe20007ffe0ff */
[----:B------:R-:W-:Y:S01]  /*130f0*/  UIADD3.X UR5, URZ, UR39, URZ, UP0, !UPT ;  /* 0x000000273f057290 */ /* 0x000fe200087fe43f */
[----:B------:R-:W-:Y:S01]  /*13100*/  UMOV UR6, 0x0 ;  /* 0x0000000000067882 */ /* 0x000fe20000000000 */
[----:B------:R-:W-:-:S10]  /*13110*/  UMOV UR7, 0x12f00000 ;  /* 0x12f0000000077882 */ /* 0x000fd40000000000 */
.L_x_12706:
        /* <DEDUP_REMOVED lines=13> */
.L_x_12865:
[----:B------:R-:W-:Y:S05]  /*131f0*/  BSYNC B2 ;  /* 0x0000000000027941 */ /* 0x000fea0003800000 */
.L_x_12707:
[----:B------:R-:W-:Y:S01]  /*13200*/  BSSY B2, `(.L_x_12709) ;  /* 0x000000b000027945 */ /* 0x000fe20003800000 */
[----:B------:R-:W-:Y:S02]  /*13210*/  IMAD.MOV.U32 R10, RZ, RZ, 0x0 ;  /* 0x00000000ff0a7424 */ /* 0x000fe400078e00ff */
[----:B------:R-:W-:Y:S01]  /*13220*/  IMAD.MOV.U32 R11, RZ, RZ, 0x12f00000 ;  /* 0x12f00000ff0b7424 */ /* 0x000fe200078e00ff */
[----:B------:R-:W-:Y:S06]  /*13230*/  @P3 BRA `(.L_x_12710) ;  /* 0x00000000001c3947 */ /* 0x000fec0003800000 */
[----:B------:R-:W1:Y:S01]  /*13240*/  S2R R13, SR_TID.X ;  /* 0x00000000000d7919 */ /* 0x000e620000002100 */
[----:B0-2---:R-:W-:-:S04]  /*13250*/  IMAD.MOV.U32 R7, RZ, RZ, 0x6000 ;  /* 0x00006000ff077424 */ /* 0x005fc800078e00ff */
[----:B------:R3:W-:Y:S01]  /*13260*/  SYNCS.ARRIVE.TRANS64 RZ, [R6+URZ+0x308b0], R7 ;  /* 0x0308b00706ff79a7 */ /* 0x0007e2000800003f */
[----:B-1----:R-:W-:-:S04]  /*13270*/  LOP3.LUT R13, R13, 0x1f, RZ, 0xc0, !PT ;  /* 0x0000001f0d0d7812 */ /* 0x002fc800078ec0ff */
[----:B------:R-:W-:-:S13]  /*13280*/  ISETP.NE.AND P2, PT, R13, RZ, PT ;  /* 0x000000ff0d00720c */ /* 0x000fda0003f45270 */
[----:B---3--:R-:W-:Y:S05]  /*13290*/  @!P2 BRA `(.L_x_12710) ;  /* 0x000000000004a947 */ /* 0x008fea0003800000 */
[----:B------:R-:W-:Y:S01]  /*132a0*/  BPT.TRAP 0x1 ;  /* 0x000000040000795c */ /* 0x000fe20000300000 */
.L_x_12710:
[----:B------:R-:W-:Y:S05]  /*132b0*/  BSYNC B2 ;  /* 0x0000000000027941 */ /* 0x000fea0003800000 */
.L_x_12709:
[----:B------:R-:W-:Y:S01]  /*132c0*/  R2UR UR10, R12 ;  /* 0x000000000c0a72ca */ /* 0x000fe200000e0000 */
[----:B------:R-:W-:Y:S01]  /*132d0*/  UIADD3 UR4, UP0, UR38, 0x670, URZ ;  /* 0x0000067026047890 */ /* 0x000fe2000ff1e03f */
[----:B------:R-:W-:Y:S01]  /*132e0*/  R2UR UR6, R10 ;  /* 0x000000000a0672ca */ /* 0x000fe200000e0000 */
[----:B------:R-:W-:Y:S01]  /*132f0*/  VIADD R8, R8, 0x400 ;  /* 0x0000040008087836 */ /* 0x000fe20000000000 */
[----:B------:R-:W-:Y:S01]  /*13300*/  R2UR UR7, R11 ;  /* 0x000000000b0772ca */ /* 0x000fe200000e0000 */
[----:B------:R-:W-:Y:S01]  /*13310*/  UIADD3.X UR5, URZ, UR39, URZ, UP0, !UPT ;  /* 0x000000273f057290 */ /* 0x000fe200087fe43f */
[----:B------:R-:W-:Y:S02]  /*13320*/  PLOP3.LUT P2, PT, PT, PT, PT, 0x80, 0x0 ;  /* 0x000000000000781c */ /* 0x000fe40003f4f070 */
[----:B0-2---:R-:W-:-:S11]  /*13330*/  IADD3 R6, R6, 0x308b0, RZ ;  /* 0x000308b006067810 */ /* 0x005fd60007ffe0ff */
.L_x_12711:
        /* <DEDUP_REMOVED lines=10> */
.L_x_12701:
[----:B------:R-:W-:Y:S05]  /*133e0*/  BSYNC B1 ;  /* 0x0000000000017941 */ /* 0x000fea0003800000 */
.L_x_12700:
[----:B------:R-:W2:Y:S01]  /*133f0*/  LDL.LU R7, [R1+0x4] ;  /* 0x0000040001077983 */ /* 0x000ea20000300800 */
[----:B------:R-:W-:Y:S01]  /*13400*/  VIADD R29, R29, 0x1 ;  /* 0x000000011d1d7836 */ /* 0x000fe20000000000 */
[C---:B------:R-:W-:Y:S01]  /*13410*/  ISETP.GT.AND P3, PT, R5.reuse, R3, PT ;  /* 0x000000030500720c */ /* 0x040fe20003f64270 */
[----:B------:R-:W-:-:S03]  /*13420*/  VIADD R5, R5, 0xffffffff ;  /* 0xffffffff05057836 */ /* 0x000fc60000000000 */
[----:B------:R-:W-:-:S04]  /*13430*/  ISETP.NE.AND P2, PT, R29, 0x2, PT ;  /* 0x000000021d00780c */ /* 0x000fc80003f45270 */
[----:B------:R-:W-:Y:S02]  /*13440*/  SEL R6, RZ, 0x1, P2 ;  /* 0x00000001ff067807 */ /* 0x000fe40001000000 */
[----:B------:R-:W-:Y:S02]  /*13450*/  SEL R29, R29, RZ, P2 ;  /* 0x000000ff1d1d7207 */ /* 0x000fe40001000000 */
[----:B--2---:R-:W-:-:S05]  /*13460*/  LOP3.LUT R7, R7, R6, RZ, 0x3c, !PT ;  /* 0x0000000607077212 */ /* 0x004fca00078e3cff */
[----:B------:R2:W-:Y:S01]  /*13470*/  STL [R1+0x4], R7 ;  /* 0x0000040701007387 */ /* 0x0005e20000100800 */
[----:B------:R-:W-:Y:S05]  /*13480*/  @P3 BRA `(.L_x_12712) ;  /* 0xfffffff8009c3947 */ /* 0x000fea000383ffff */
.L_x_12682:
[----:B------:R-:W-:Y:S05]  /*13490*/  BSYNC B0 ;  /* 0x0000000000007941 */ /* 0x000fea0003800000 */
.L_x_12681:
[----:B--2---:R2:W5:Y:S01]  /*134a0*/  LDL R7, [R1+0x1c] ;  /* 0x00001c0001077983 */ /* 0x0045620000100800 */
[----:B------:R-:W-:Y:S05]  /*134b0*/  @!P0 WARPSYNC.ALL ;  /* 0x0000000000008948 */ /* 0x000fea0003800000 */
[----:B------:R2:W-:Y:S01]  /*134c0*/  STL [R1+0x28], RZ ;  /* 0x000028ff01007387 */ /* 0x0005e20000100800 */
[----:B------:R-:W-:Y:S01]  /*134d0*/  BSSY B0, `(.L_x_12713) ;  /* 0x000001f000007945 */ /* 0x000fe20003800000 */
[----:B------:R-:W-:Y:S06]  /*134e0*/  @!P0 BAR.SYNC.DEFER_BLOCKING 0xc, 0x200 ;  /* 0x0308000000008b1d */ /* 0x000fec0000010000 */
[----:B--2---:R-:W-:Y:S05]  /*134f0*/  @!P1 BRA `(.L_x_12714) ;  /* 0x0000000000709947 */ /* 0x004fea0003800000 */
[----:B------:R-:W-:-:S13]  /*13500*/  ISETP.NE.AND P0, PT, R4, RZ, PT ;  /* 0x000000ff0400720c */ /* 0x000fda0003f05270 */
[----:B------:R-:W2:Y:S02]  /*13510*/  @!P0 LDC R4, c[0x0][0x9f0] ;  /* 0x00027c00ff048b82 */ /* 0x000ea40000000800 */
[-C--:B--2---:R-:W-:Y:S02]  /*13520*/  IABS R0, R4.reuse ;  /* 0x0000000400007213 */ /* 0x084fe40000000000 */
[----:B------:R-:W-:Y:S02]  /*13530*/  IABS R6, R4 ;  /* 0x0000000400067213 */ /* 0x000fe40000000000 */
[----:B------:R-:W2:Y:S02]  /*13540*/  I2F.RP R2, R0 ;  /* 0x0000000000027306 */ /* 0x000ea40000209400 */
[----:B------:R-:W-:-:S06]  /*13550*/  IADD3 R6, RZ, -R6, RZ ;  /* 0x80000006ff067210 */ /* 0x000fcc0007ffe0ff */
[----:B--2---:R-:W2:Y:S02]  /*13560*/  MUFU.RCP R2, R2 ;  /* 0x0000000200027308 */ /* 0x004ea40000001000 */
[----:B--2---:R-:W-:-:S06]  /*13570*/  VIADD R2, R2, 0xffffffe ;  /* 0x0ffffffe02027836 */ /* 0x004fcc0000000000 */
[----:B------:R-:W2:Y:S02]  /*13580*/  F2I.FTZ.U32.TRUNC.NTZ R3, R2 ;  /* 0x0000000200037305 */ /* 0x000ea4000021f000 */
[----:B--2---:R-:W-:-:S04]  /*13590*/  IMAD.MOV R2, RZ, RZ, -R3 ;  /* 0x000000ffff027224 */ /* 0x004fc800078e0a03 */
[----:B------:R-:W-:Y:S02]  /*135a0*/  IMAD R5, R2, R0, RZ ;  /* 0x0000000002057224 */ /* 0x000fe400078e02ff */
        /* <DEDUP_REMOVED lines=17> */
.L_x_12714:
[----:B------:R-:W-:Y:S05]  /*136c0*/  BSYNC B0 ;  /* 0x0000000000007941 */ /* 0x000fea0003800000 */
.L_x_12713:
[----:B------:R-:W3:Y:S04]  /*136d0*/  LDL R0, [R1+0x28] ;  /* 0x0000280001007983 */ /* 0x000ee80000100800 */
[----:B------:R-:W3:Y:S01]  /*136e0*/  LDL R2, [R1+0x40] ;  /* 0x0000400001027983 */ /* 0x000ee20000100800 */
[----:B------:R-:W-:Y:S01]  /*136f0*/  BSSY B7, `(.L_x_12715) ;  /* 0x0000360000077945 */ /* 0x000fe20003800000 */
[----:B---3--:R-:W-:-:S05]  /*13700*/  IMAD R2, R2, R0, RZ ;  /* 0x0000000002027224 */ /* 0x008fca00078e02ff */
[----:B-----5:R-:W-:Y:S01]  /*13710*/  VIADDMNMX R0, R2, R0, R7, PT ;  /* 0x0000000002007246 */ /* 0x020fe20003800107 */
        /* <DEDUP_REMOVED lines=21> */
.L_x_12716:
        /* <DEDUP_REMOVED lines=8> */
[----:B------:R-:W-:Y:S01]  /*138f0*/  MOV R4, UR6 ;  /* 0x0000000600047c02 */ /* 0x000fe20008000f00 */
[----:B--2---:R-:W-:Y:S01]  /*13900*/  IMAD.U32 R5, RZ, RZ, UR7 ;  /* 0x00000007ff057e24 */ /* 0x004fe2000f8e00ff */
[----:B------:R-:W2:Y:S01]  /*13910*/  LDC.64 R2, c[0x4][R2] ;  /* 0x0100000002027b82 */ /* 0x000ea20000000a00 */
[----:B------:R-:W-:Y:S01]  /*13920*/  IMAD.U32 R6, RZ, RZ, UR8 ;  /* 0x00000008ff067e24 */ /* 0x000fe2000f8e00ff */
[----:B------:R-:W-:Y:S01]  /*13930*/  MOV R8, 0x70 ;  /* 0x0000007000087802 */ /* 0x000fe20000000f00 */
[----:B------:R-:W-:Y:S02]  /*13940*/  IMAD.U32 R7, RZ, RZ, UR9 ;  /* 0x00000009ff077e24 */ /* 0x000fe4000f8e00ff */
[----:B------:R-:W-:-:S02]  /*13950*/  IMAD.U32 R10, RZ, RZ, UR4 ;  /* 0x00000004ff0a7e24 */ /* 0x000fc4000f8e00ff */
[----:B------:R-:W-:Y:S02]  /*13960*/  IMAD.U32 R11, RZ, RZ, UR5 ;  /* 0x00000005ff0b7e24 */ /* 0x000fe4000f8e00ff */
[----:B0-----:R-:W-:Y:S02]  /*13970*/  IMAD.MOV.U32 R12, RZ, RZ, 0x1 ;  /* 0x00000001ff0c7424 */ /* 0x001fe400078e00ff */
[----:B------:R-:W-:-:S07]  /*13980*/  IMAD.MOV.U32 R13, RZ, RZ, RZ ;  /* 0x000000ffff0d7224 */ /* 0x000fce00078e00ff */
[----:B------:R-:W-:-:S07]  /*13990*/  LEPC R20, `(.L_x_12719) ;  /* 0x000000001014794e */ /* 0x000fce0000000000 */
[----:B-12---:R-:W-:Y:S05]  /*139a0*/  CALL.ABS.NOINC R2 ;  /* 0x0000000002007343 */ /* 0x006fea0003c00000 */
.L_x_12719:
[----:B------:R-:W-:Y:S05]  /*139b0*/  BSYNC B6 ;  /* 0x0000000000067941 */ /* 0x000fea0003800000 */
.L_x_12718:
        /* <DEDUP_REMOVED lines=9> */
[----:B------:R-:W-:Y:S01]  /*13a50*/  IMAD.U32 R4, RZ, RZ, UR6 ;  /* 0x00000006ff047e24 */ /* 0x000fe2000f8e00ff */
[----:B------:R-:W-:Y:S01]  /*13a60*/  MOV R6, UR8 ;  /* 0x0000000800067c02 */ /* 0x000fe20008000f00 */
[----:B--2---:R-:W-:Y:S01]  /*13a70*/  IMAD.U32 R5, RZ, RZ, UR7 ;  /* 0x00000007ff057e24 */ /* 0x004fe2000f8e00ff */
[----:B0-----:R-:W-:Y:S01]  /*13a80*/  MOV R13, RZ ;  /* 0x000000ff000d7202 */ /* 0x001fe20000000f00 */
[----:B------:R-:W-:Y:S02]  /*13a90*/  IMAD.U32 R7, RZ, RZ, UR9 ;  /* 0x00000009ff077e24 */ /* 0x000fe4000f8e00ff */
[----:B------:R-:W-:-:S02]  /*13aa0*/  IMAD.U32 R10, RZ, RZ, UR4 ;  /* 0x00000004ff0a7e24 */ /* 0x000fc4000f8e00ff */
[----:B------:R-:W-:Y:S02]  /*13ab0*/  IMAD.U32 R11, RZ, RZ, UR5 ;  /* 0x00000005ff0b7e24 */ /* 0x000fe4000f8e00ff */
[----:B------:R-:W-:Y:S02]  /*13ac0*/  IMAD.MOV.U32 R8, RZ, RZ, 0x70 ;  /* 0x00000070ff087424 */ /* 0x000fe400078e00ff */
[----:B---3--:R-:W-:-:S07]  /*13ad0*/  IMAD.MOV.U32 R12, RZ, RZ, 0x1 ;  /* 0x00000001ff0c7424 */ /* 0x008fce00078e00ff */
[----:B------:R-:W-:-:S07]  /*13ae0*/  LEPC R20, `(.L_x_12722) ;  /* 0x000000001014794e */ /* 0x000fce0000000000 */
[----:B-1--4-:R-:W-:Y:S05]  /*13af0*/  CALL.ABS.NOINC R2 ;  /* 0x0000000002007343 */ /* 0x012fea0003c00000 */
.L_x_12722:
        /* <DEDUP_REMOVED lines=16> */
.L_x_12721:
[----:B------:R-:W-:Y:S05]  /*13c00*/  BSYNC B6 ;  /* 0x0000000000067941 */ /* 0x000fea0003800000 */
.L_x_12720:
        /* <DEDUP_REMOVED lines=21> */
.L_x_12868:
        /* <DEDUP_REMOVED lines=10> */
.L_x_12871:
        /* <DEDUP_REMOVED lines=11> */
[----:B------:R-:W-:Y:S02]  /*13eb0*/  IADD3 R4, -R0, RZ, RZ ;  /* 0x000000ff00047210 */ /* 0x000fe40007ffe1ff */
[----:B------:R-:W-:-:S03]  /*13ec0*/  SHF.R.S32.HI R5, RZ, 0x1f, R0 ;  /* 0x0000001fff057819 */ /* 0x000fc60000011400 */
        /* <DEDUP_REMOVED lines=9> */
.L_x_12726:
[----:B0-----:R-:W-:Y:S01]  /*13f60*/  IMAD R0, R18, 0x8, R16 ;  /* 0x0000000812007824 */ /* 0x001fe200078e0210 */
[----:B----4-:R-:W-:-:S04]  /*13f70*/  SHF.L.U32 R2, R28, 0x1f, RZ ;  /* 0x0000001f1c027819 */ /* 0x010fc800000006ff */
[----:B------:R-:W0:Y:S02]  /*13f80*/  SYNCS.PHASECHK.TRANS64.TRYWAIT P0, [R0+URZ+0x30840], R2 ;  /* 0x03084002000075a7 */ /* 0x000e24000800017f */
[----:B0-----:R-:W-:Y:S05]  /*13f90*/  @!P0 BRA `(.L_x_12727) ;  /* 0x0000005000c48947 */ /* 0x001fea0003800000 */
.L_x_12872:
[----:B------:R-:W4:Y:S02]  /*13fa0*/  S2R R3, SR_TID.X ;  /* 0x0000000000037919 */ /* 0x000f240000002100 */
[----:B----4-:R-:W-:-:S04]  /*13fb0*/  LOP3.LUT R3, R3, 0x7f, RZ, 0xc0, !PT ;  /* 0x0000007f03037812 */ /* 0x010fc800078ec0ff */
[----:B------:R-:W-:-:S13]  /*13fc0*/  ISETP.NE.AND P0, PT, R3, RZ, PT ;  /* 0x000000ff0300720c */ /* 0x000fda0003f05270 */
[----:B------:R-:W-:Y:S05]  /*13fd0*/  @P0 BRA `(.L_x_12728) ;  /* 0x00000000001c0947 */ /* 0x000fea0003800000 */
[----:B------:R-:W4:Y:S01]  /*13fe0*/  S2R R3, SR_TID.X ;  /* 0x0000000000037919 */ /* 0x000f220000002100 */
[----:B0-----:R-:W-:-:S04]  /*13ff0*/  IMAD.MOV.U32 R2, RZ, RZ, 0x6000 ;  /* 0x00006000ff027424 */ /* 0x001fc800078e00ff */
[----:B------:R0:W-:Y:S01]  /*14000*/  SYNCS.ARRIVE.TRANS64 RZ, [R0+URZ+0x30830], R2 ;  /* 0x0308300200ff79a7 */ /* 0x0001e2000800003f */
[----:B----4-:R-:W-:-:S04]  /*14010*/  LOP3.LUT R3, R3, 0x1f, RZ, 0xc0, !PT ;  /* 0x0000001f03037812 */ /* 0x010fc800078ec0ff */
[----:B------:R-:W-:-:S13]  /*14020*/  ISETP.NE.AND P0, PT, R3, RZ, PT ;  /* 0x000000ff0300720c */ /* 0x000fda0003f05270 */
[----:B0-----:R-:W-:Y:S05]  /*14030*/  @!P0 BRA `(.L_x_12728) ;  /* 0x0000000000048947 */ /* 0x001fea0003800000 */
[----:B------:R-:W-:Y:S01]  /*14040*/  BPT.TRAP 0x1 ;  /* 0x000000040000795c */ /* 0x000fe20000300000 */
.L_x_12728:
[----:B0-----:R-:W4:Y:S01]  /*14050*/  LDL.LU R2, [R1] ;  /* 0x0000000001027983 */ /* 0x001f220000300800 */
[----:B------:R-:W-:Y:S01]  /*14060*/  R2UR UR9, R0 ;  /* 0x00000000000972ca */ /* 0x000fe200000e0000 */
[----:B------:R-:W-:Y:S01]  /*14070*/  IMAD R0, R18, 0x6000, R16 ;  /* 0x0000600012007824 */ /* 0x000fe200078e0210 */
[----:B------:R-:W-:Y:S01]  /*14080*/  R2UR UR11, R22 ;  /* 0x00000000160b72ca */ /* 0x000fe200000e0000 */
[----:B------:R-:W-:Y:S01]  /*14090*/  UIADD3 UR6, UP0, UR38, 0x370, URZ ;  /* 0x0000037026067890 */ /* 0x000fe2000ff1e03f */
[----:B------:R-:W-:Y:S01]  /*140a0*/  R2UR UR4, R26 ;  /* 0x000000001a0472ca */ /* 0x000fe200000e0000 */
[----:B------:R-:W-:Y:S01]  /*140b0*/  UMOV UR5, 0x14f00000 ;  /* 0x14f0000000057882 */ /* 0x000fe20000000000 */
[----:B------:R-:W-:Y:S01]  /*140c0*/  R2UR UR8, R0 ;  /* 0x00000000000872ca */ /* 0x000fe200000e0000 */
[----:B------:R-:W-:Y:S01]  /*140d0*/  UIADD3.X UR7, URZ, UR39, URZ, UP0, !UPT ;  /* 0x000000273f077290 */ /* 0x000fe200087fe43f */
[----:B------:R-:W-:Y:S01]  /*140e0*/  PLOP3.LUT P0, PT, PT, PT, PT, 0x80, 0x0 ;  /* 0x000000000000781c */ /* 0x000fe20003f0f070 */
[----:B------:R-:W-:Y:S01]  /*140f0*/  UMOV UR10, URZ ;  /* 0x0000003f000a7c82 */ /* 0x000fe20008000000 */
[----:B------:R-:W-:-:S02]  /*14100*/  R2UR UR12, R17 ;  /* 0x00000000110c72ca */ /* 0x000fc400000e0000 */
[----:B-----5:R-:W-:Y:S01]  /*14110*/  R2UR UR13, R19 ;  /* 0x00000000130d72ca */ /* 0x020fe200000e0000 */
[----:B------:R-:W-:-:S04]  /*14120*/  UIADD3 UR9, UR9, 0x30830, URZ ;  /* 0x0003083009097890 */ /* 0x000fc8000fffe03f */
[----:B------:R-:W-:Y:S02]  /*14130*/  UIMAD UR11, UR11, 0xc0, UR4 ;  /* 0x000000c00b0b78a4 */ /* 0x000fe4000f8e0204 */
[----:B------:R-:W-:Y:S01]  /*14140*/  UIADD3 UR8, UR8, 0x12400, URZ ;  /* 0x0001240008087890 */ /* 0x000fe2000fffe03f */
[----:B------:R-:W-:-:S08]  /*14150*/  UMOV UR4, 0x0 ;  /* 0x0000000000047882 */ /* 0x000fd00000000000 */
[----:B------:R0:W-:Y:S01]  /*14160*/  UTMALDG.4D [UR8], [UR6], desc[UR4] ;  /* 0x00000408060075b4 */ /* 0x0001e20008019000 */
[----:B----4-:R-:W-:-:S04]  /*14170*/  LOP3.LUT R2, R2, 0xfffffffe, RZ, 0xc0, !PT ;  /* 0xfffffffe02027812 */ /* 0x010fc800078ec0ff */
[----:B------:R-:W-:-:S05]  /*14180*/  @P0 LOP3.LUT R2, R2, 0x1, RZ, 0xfc, !PT ;  /* 0x0000000102020812 */ /* 0x000fca00078efcff */
[----:B------:R0:W-:Y:S01]  /*14190*/  STL [R1], R2 ;  /* 0x0000000201007387 */ /* 0x0001e20000100800 */
[----:B------:R-:W-:Y:S01]  /*141a0*/  NOP ;  /* 0x0000000000007918 */ /* 0x000fe20000000000 */
.L_x_12724:
[----:B------:R-:W4:Y:S04]  /*141b0*/  LDL.LU R4, [R1+0x20] ;  /* 0x0000200001047983 */ /* 0x000f280000300800 */
[----:B------:R-:W5:Y:S04]  /*141c0*/  LDL.LU R6, [R1+0x14] ;  /* 0x0000140001067983 */ /* 0x000f680000300800 */
[----:B------:R-:W2:Y:S01]  /*141d0*/  LDL.LU R3, [R1+0x2c] ;  /* 0x00002c0001037983 */ /* 0x000ea20000300800 */
[----:B------:R-:W-:Y:S05]  /*141e0*/  WARPSYNC.ALL ;  /* 0x0000000000007948 */ /* 0x000fea0003800000 */
[----:B0-----:R-:W-:Y:S01]  /*141f0*/  ULDC.64 UR4, c[0x0][0x298] ;  /* 0x0000a60000047ab9 */ /* 0x001fe20000000a00 */
[----:B------:R-:W-:Y:S01]  /*14200*/  ULDC.64 UR6, c[0x0][0xa00] ;  /* 0x0002800000067ab9 */ /* 0x000fe20000000a00 */
[----:B------:R-:W-:Y:S01]  /*14210*/  VIADD R0, R16, 0xc400 ;  /* 0x0000c40010007836 */ /* 0x000fe20000000000 */
        /* <DEDUP_REMOVED lines=26> */
[----:B---3--:R-:W-:-:S02]  /*143c0*/  IMAD.U32 R7, RZ, RZ, UR7 ;  /* 0x00000007ff077e24 */ /* 0x008fc4000f8e00ff */
[----:B------:R-:W-:Y:S02]  /*143d0*/  IMAD.U32 R10, RZ, RZ, UR8 ;  /* 0x00000008ff0a7e24 */ /* 0x000fe4000f8e00ff */
[----:B------:R-:W-:Y:S02]  /*143e0*/  IMAD.MOV.U32 R8, RZ, RZ, 0x70 ;  /* 0x00000070ff087424 */ /* 0x000fe400078e00ff */
[----:B------:R-:W-:Y:S02]  /*143f0*/  IMAD.MOV.U32 R12, RZ, RZ, 0x1 ;  /* 0x00000001ff0c7424 */ /* 0x000fe400078e00ff */
[----:B------:R-:W-:-:S07]  /*14400*/  IMAD.MOV.U32 R13, RZ, RZ, RZ ;  /* 0x000000ffff0d7224 */ /* 0x000fce00078e00ff */
[----:B------:R-:W-:-:S07]  /*14410*/  LEPC R20, `(.L_x_12730) ;  /* 0x000000001014794e */ /* 0x000fce0000000000 */
[----:B01----:R-:W-:Y:S05]  /*14420*/  CALL.ABS.NOINC R2 ;  /* 0x0000000002007343 */ /* 0x003fea0003c00000 */
.L_x_12730:
[----:B------:R-:W-:Y:S05]  /*14430*/  BSYNC B6 ;  /* 0x0000000000067941 */ /* 0x000fea0003800000 */
.L_x_12729:
[----:B------:R-:W2:Y:S01]  /*14440*/  LDL.LU R20, [R1+0x20] ;  /* 0x0000200001147983 */ /* 0x000ea20000300800 */
[----:B-1----:R-:W1:Y:S01]  /*14450*/  LDC R9, c[0x0][0x448] ;  /* 0x00011200ff097b82 */ /* 0x002e620000000800 */
[----:B------:R-:W-:Y:S01]  /*14460*/  ULDC.64 UR4, c[0x0][0x2d8] ;  /* 0x0000b60000047ab9 */ /* 0x000fe20000000a00 */
[----:B------:R-:W-:Y:S01]  /*14470*/  ULDC.64 UR6, c[0x0][0x2e0] ;  /* 0x0000b80000067ab9 */ /* 0x000fe20000000a00 */
[----:B0-----:R-:W2:Y:S01]  /*14480*/  LDL.LU.64 R2, [R1+0x30] ;  /* 0x0000300001027983 */ /* 0x001ea20000300a00 */
[----:B------:R-:W-:-:S03]  /*14490*/  ULDC.64 UR8, c[0x0][0x280] ;  /* 0x0000a00000087ab9 */ /* 0x000fc60000000a00 */
[----:B------:R-:W4:Y:S04]  /*144a0*/  LDL.LU R21, [R1+0x2c] ;  /* 0x00002c0001157983 */ /* 0x000f280000300800 */
[----:B------:R-:W3:Y:S04]  /*144b0*/  LDL.LU R4, [R1+0x14] ;  /* 0x0000140001047983 */ /* 0x000ee80000300800 */
[----:B------:R0:W5:Y:S01]  /*144c0*/  LDL R10, [R1+0x10] ;  /* 0x00001000010a7983 */ /* 0x0001620000100800 */
[----:B-1----:R-:W-:-:S13]  /*144d0*/  ISETP.NE.AND P0, PT, R9, 0x1, PT ;  /* 0x000000010900780c */ /* 0x002fda0003f05270 */
[----:B------:R-:W1:Y:S08]  /*144e0*/  @P0 LDC R5, c[0x0][0x450] ;  /* 0x00011400ff050b82 */ /* 0x000e700000000800 */
[----:B------:R-:W0:Y:S01]  /*144f0*/  @P0 LDC R8, c[0x0][0x450] ;  /* 0x00011400ff080b82 */ /* 0x000e220000000800 */
[----:B------:R-:W0:Y:S01]  /*14500*/  S2R R11, SR_TID.X ;  /* 0x00000000000b7919 */ /* 0x000e220000002100 */
[----:B--2---:R-:W-:-:S02]  /*14510*/  IMAD.MOV.U32 R3, RZ, RZ, R20 ;  /* 0x000000ffff037224 */ /* 0x004fc400078e0014 */
[----:B------:R-:W2:Y:S01]  /*14520*/  S2R R20, SR_TID.X ;  /* 0x0000000000147919 */ /* 0x000ea20000002100 */
[----:B------:R-:W-:-:S04]  /*14530*/  IMAD.WIDE.U32 R2, R17, UR4, R2 ;  /* 0x0000000411027c25 */ /* 0x000fc8000f8e0002 */
[----:B------:R-:W-:Y:S01]  /*14540*/  IMAD R3, R17, UR5, R3 ;  /* 0x0000000511037c24 */ /* 0x000fe2000f8e0203 */
[----:B------:R-:W-:Y:S01]  /*14550*/  ULDC.64 UR4, c[0x0][0x2d0] ;  /* 0x0000b40000047ab9 */ /* 0x000fe20000000a00 */
[----:B----4-:R-:W-:Y:S02]  /*14560*/  IMAD R0, R21, UR6, RZ ;  /* 0x0000000615007c24 */ /* 0x010fe4000f8e02ff */
[----:B---3--:R-:W-:-:S04]  /*14570*/  IMAD.WIDE.U32 R2, R4, UR6, R2 ;  /* 0x0000000604027c25 */ /* 0x008fc8000f8e0002 */
[----:B------:R-:W-:Y:S01]  /*14580*/  IMAD R0, R4, UR7, R0 ;  /* 0x0000000704007c24 */ /* 0x000fe2000f8e0200 */
[----:B------:R-:W-:Y:S01]  /*14590*/  ULDC.64 UR6, c[0x0][0x2c8] ;  /* 0x0000b20000067ab9 */ /* 0x000fe20000000a00 */
[----:B------:R-:W3:Y:S03]  /*145a0*/  @P0 LDC R4, c[0x0][0x44c] ;  /* 0x00011300ff040b82 */ /* 0x000ee60000000800 */
[----:B------:R-:W-:Y:S02]  /*145b0*/  IADD3 R3, R3, R0, RZ ;  /* 0x0000000003037210 */ /* 0x000fe40007ffe0ff */
[C---:B--2---:R-:W-:Y:S01]  /*145c0*/  LOP3.LUT R21, R20.reuse, 0x7f, RZ, 0xc0, !PT ;  /* 0x0000007f14157812 */ /* 0x044fe200078ec0ff */
[----:B------:R-:W-:-:S03]  /*145d0*/  IMAD.SHL.U32 R20, R20, 0x10, RZ ;  /* 0x0000001014147824 */ /* 0x000fc600078e00ff */
[----:B------:R-:W-:-:S04]  /*145e0*/  SHF.R.U32.HI R21, RZ, 0x3, R21 ;  /* 0x00000003ff157819 */ /* 0x000fc80000011615 */
[----:B------:R-:W-:-:S05]  /*145f0*/  LOP3.LUT R20, R21, 0x70, R20, 0xf8, !PT ;  /* 0x0000007015147812 */ /* 0x000fca00078ef814 */
[----:B------:R-:W-:-:S04]  /*14600*/  IMAD R6, R25, 0xc0, R20 ;  /* 0x000000c019067824 */ /* 0x000fc800078e0214 */
[----:B---3--:R-:W-:-:S04]  /*14610*/  @P0 IMAD.HI.U32 R0, R6, R4, RZ ;  /* 0x0000000406000227 */ /* 0x008fc800078e00ff */
        /* <DEDUP_REMOVED lines=11> */
[----:B------:R-:W-:-:S04]  /*146d0*/  IMAD.WIDE.U32 R4, R0, UR6, R4 ;  /* 0x0000000600047c25 */ /* 0x000fc8000f8e0004 */
[----:B------:R-:W-:-:S04]  /*146e0*/  IMAD R7, R0, UR7, R7 ;  /* 0x0000000700077c24 */ /* 0x000fc8000f8e0207 */
[----:B------:R-:W-:Y:S02]  /*146f0*/  IMAD.IADD R5, R5, 0x1, R7 ;  /* 0x0000000105057824 */ /* 0x000fe400078e0207 */
[----:B------:R-:W1:Y:S01]  /*14700*/  @P0 LDC R7, c[0x0][0x44c] ;  /* 0x00011300ff070b82 */ /* 0x000e620000000800 */
[----:B------:R-:W-:-:S04]  /*14710*/  LEA R0, P1, R4, UR8, 0x1 ;  /* 0x0000000804007c11 */ /* 0x000fc8000f8208ff */
[----:B------:R-:W-:Y:S01]  /*14720*/  LEA.HI.X R4, R4, UR9, R5, 0x1, P1 ;  /* 0x0000000904047c11 */ /* 0x000fe200088f0c05 */
[----:B------:R-:W-:-:S05]  /*14730*/  VIADD R5, R6, 0x80 ;  /* 0x0000008006057836 */ /* 0x000fca0000000000 */
[----:B------:R-:W-:Y:S01]  /*14740*/  MOV R6, R5 ;  /* 0x0000000500067202 */ /* 0x000fe20000000f00 */
[----:B-1----:R-:W-:-:S05]  /*14750*/  @P0 IMAD.HI.U32 R7, R5, R7, RZ ;  /* 0x0000000705070227 */ /* 0x002fca00078e00ff */
[----:B0-----:R-:W-:-:S05]  /*14760*/  @P0 SHF.R.U32.HI R6, RZ, R8, R7 ;  /* 0x00000008ff060219 */ /* 0x001fca0000011607 */
        /* <DEDUP_REMOVED lines=24> */
[----:B------:R-:W-:Y:S04]  /*148f0*/  SHFL.IDX PT, R7, R4, RZ, 0x181f ;  /* 0x00181fff04077589 */ /* 0x000fe800000e0000 */
[----:B------:R-:W-:Y:S01]  /*14900*/  SHFL.IDX PT, R8, R2, RZ, 0x181f ;  /* 0x00181fff02087589 */ /* 0x000fe200000e0000 */
[----:B--2---:R-:W-:-:S03]  /*14910*/  IMAD R3, R6, R9, RZ ;  /* 0x0000000906037224 */ /* 0x004fc600078e02ff */
[----:B------:R-:W0:Y:S02]  /*14920*/  SHFL.IDX PT, R6, R0, RZ, 0x181f ;  /* 0x00181fff00067589 */ /* 0x000e2400000e0000 */
[----:B------:R-:W-:-:S13]  /*14930*/  ISETP.GE.AND P1, PT, R25, R3, PT ;  /* 0x000000031900720c */ /* 0x000fda0003f26270 */
[----:B0-----:R-:W-:-:S05]  /*14940*/  @!P1 LEA R6, P2, R20, R6, 0x1 ;  /* 0x0000000614069211 */ /* 0x001fca00078408ff */
[----:B------:R-:W-:-:S05]  /*14950*/  @!P1 IMAD.X R7, RZ, RZ, R7, P2 ;  /* 0x000000ffff079224 */ /* 0x000fca00010e0607 */
[----:B-----5:R0:W-:Y:S02]  /*14960*/  @!P1 LDGSTS.E.BYPASS.LTC128B.128 [R10+0xc400], desc[UR56][R6.64], !P0 ;  /* 0x0c400000060a9fae */ /* 0x0201e4000c101d78 */
[----:B0-----:R-:W-:Y:S02]  /*14970*/  IADD3 R6, R25, 0x10, RZ ;  /* 0x0000001019067810 */ /* 0x001fe40007ffe0ff */
[----:B------:R-:W0:Y:S02]  /*14980*/  SHFL.IDX PT, R7, R0, 0x1, 0x181f ;  /* 0x00381f0000077f89 */ /* 0x000e2400000e0000 */
        /* <DEDUP_REMOVED lines=60> */
[----:B0-----:R-:W-:-:S04]  /*14d50*/  IADD3 R0, R25, 0x80, RZ ;  /* 0x0000008019007810 */ /* 0x001fc80007ffe0ff */
[----:B------:R-:W-:Y:S01]  /*14d60*/  ISETP.GE.AND P2, PT, R0, R3, PT ;  /* 0x000000030000720c */ /* 0x000fe20003f46270 */
[----:B------:R-:W-:-:S05]  /*14d70*/  VIADD R0, R25, 0x70 ;  /* 0x0000007019007836 */ /* 0x000fca0000000000 */
[----:B------:R-:W-:Y:S02]  /*14d80*/  ISETP.GE.AND P1, PT, R0, R3, PT ;  /* 0x000000030000720c */ /* 0x000fe40003f26270 */
[----:B------:R-:W0:Y:S11]  /*14d90*/  SHFL.IDX PT, R0, R5, RZ, 0x181f ;  /* 0x00181fff05007589 */ /* 0x000e3600000e0000 */
[----:B-1----:R-:W-:-:S05]  /*14da0*/  @!P1 LEA R6, P3, R20, R6, 0x1 ;  /* 0x0000000614069211 */ /* 0x002fca00078608ff */
[----:B------:R-:W-:-:S04]  /*14db0*/  @!P1 IMAD.X R4, RZ, RZ, R4, P3 ;  /* 0x000000ffff049224 */ /* 0x000fc800018e0604 */
[----:B------:R-:W-:-:S05]  /*14dc0*/  @!P1 IMAD.MOV.U32 R7, RZ, RZ, R4 ;  /* 0x000000ffff079224 */ /* 0x000fca00078e0004 */
[----:B------:R1:W-:Y:S01]  /*14dd0*/  @!P1 LDGSTS.E.BYPASS.LTC128B.128 [R10+0xfc00], desc[UR56][R6.64], !P0 ;  /* 0x0fc00000060a9fae */ /* 0x0003e2000c101d78 */
[----:B0-----:R-:W-:-:S05]  /*14de0*/  @!P2 LEA R0, P1, R20, R0, 0x1 ;  /* 0x000000001400a211 */ /* 0x001fca00078208ff */
[----:B-1----:R-:W-:-:S04]  /*14df0*/  @!P2 IMAD.X R6, RZ, RZ, R8, P1 ;  /* 0x000000ffff06a224 */ /* 0x002fc800008e0608 */
[----:B------:R-:W-:Y:S01]  /*14e00*/  @!P2 IMAD.MOV.U32 R7, RZ, RZ, R6 ;  /* 0x000000ffff07a224 */ /* 0x000fe200078e0006 */
[----:B------:R-:W-:Y:S01]  /*14e10*/  @!P2 MOV R6, R0 ;  /* 0x000000000006a202 */ /* 0x000fe20000000f00 */
[----:B------:R-:W-:-:S04]  /*14e20*/  VIADD R0, R25, 0x90 ;  /* 0x0000009019007836 */ /* 0x000fc80000000000 */
[----:B------:R0:W-:Y:S01]  /*14e30*/  @!P2 LDGSTS.E.BYPASS.LTC128B.128 [R10+0x10400], desc[UR56][R6.64], !P0 ;  /* 0x10400000060aafae */ /* 0x0001e2000c101d78 */
[----:B------:R-:W-:-:S03]  /*14e40*/  ISETP.GE.AND P1, PT, R0, R3, PT ;  /* 0x000000030000720c */ /* 0x000fc60003f26270 */
[----:B------:R-:W-:Y:S04]  /*14e50*/  SHFL.IDX PT, R0, R2, 0x1, 0x181f ;  /* 0x00381f0002007f89 */ /* 0x000fe800000e0000 */
[----:B0-----:R-:W0:Y:S06]  /*14e60*/  SHFL.IDX PT, R6, R5, 0x1, 0x181f ;  /* 0x00381f0005067f89 */ /* 0x001e2c00000e0000 */
        /* <DEDUP_REMOVED lines=9> */
[----:B------:R-:W-:-:S05]  /*14f00*/  @!P1 IMAD.X R0, RZ, RZ, R0, P2 ;  /* 0x000000ffff009224 */ /* 0x000fca00010e0600 */
[----:B------:R-:W-:Y:S02]  /*14f10*/  @!P1 MOV R7, R0 ;  /* 0x0000000000079202 */ /* 0x000fe40000000f00 */
[----:B------:R0:W1:Y:S04]  /*14f20*/  SHFL.IDX PT, R0, R2, 0x3, 0x181f ;  /* 0x00781f0002007f89 */ /* 0x00006800000e0000 */
[----:B------:R0:W-:Y:S04]  /*14f30*/  @!P1 LDGSTS.E.BYPASS.LTC128B.128 [R10+0x11400], desc[UR56][R6.64], !P0 ;  /* 0x11400000060a9fae */ /* 0x0001e8000c101d78 */
[----:B------:R0:W2:Y:S02]  /*14f40*/  SHFL.IDX PT, R2, R5, 0x3, 0x181f ;  /* 0x00781f0005027f89 */ /* 0x0000a400000e0000 */
.L_x_12897:
        /* <DEDUP_REMOVED lines=11> */
.L_x_12732:
        /* <DEDUP_REMOVED lines=18> */
.L_x_12898:
[----:B------:R-:W-:Y:S05]  /*15120*/  BSYNC B0 ;  /* 0x0000000000007941 */ /* 0x000fea0003800000 */
.L_x_12733:
[----:B------:R-:W0:Y:S04]  /*15130*/  LDL R2, [R1+0x24] ;  /* 0x0000240001027983 */ /* 0x000e280000100800 */
[----:B------:R-:W2:Y:S01]  /*15140*/  LDL R3, [R1+0xc] ;  /* 0x00000c0001037983 */ /* 0x000ea20000100800 */
[----:B------:R-:W-:Y:S01]  /*15150*/  BSSY B0, `(.L_x_12735) ;  /* 0x0000178000007945 */ /* 0x000fe20003800000 */
[----:B0-----:R-:W-:-:S04]  /*15160*/  IADD3 R0, R2, -0x2, RZ ;  /* 0xfffffffe02007810 */ /* 0x001fc80007ffe0ff */
        /* <DEDUP_REMOVED lines=35> */
[----:B0-----:R-:W-:Y:S01]  /*153a0*/  @P0 IMAD.HI.U32 R6, R0, R2, RZ ;  /* 0x0000000200060227 */ /* 0x001fe200078e00ff */
[----:B------:R-:W-:-:S04]  /*153b0*/  MOV R2, R0 ;  /* 0x0000000000027202 */ /* 0x000fc80000000f00 */
        /* <DEDUP_REMOVED lines=11> */
.L_x_12741:
[----:B------:R-:W-:Y:S01]  /*15470*/  IMAD R2, R5, 0x8, R16 ;  /* 0x0000000805027824 */ /* 0x000fe200078e0210 */
[----:B------:R-:W-:Y:S01]  /*15480*/  SHF.L.U32 R3, R10, 0x1f, RZ ;  /* 0x0000001f0a037819 */ /* 0x000fe200000006ff */
[----:B------:R-:W-:Y:S03]  /*15490*/  BSSY B3, `(.L_x_12742) ;  /* 0x0000003000037945 */ /* 0x000fe60003800000 */
[----:B------:R-:W1:Y:S02]  /*154a0*/  SYNCS.PHASECHK.TRANS64.TRYWAIT P0, [R2+URZ+0x30840], R3 ;  /* 0x03084003020075a7 */ /* 0x000e64000800017f */
[----:B-1----:R-:W-:Y:S05]  /*154b0*/  @!P0 BRA `(.L_x_12743) ;  /* 0x0000004c00848947 */ /* 0x002fea0003800000 */
.L_x_12899:
[----:B------:R-:W-:Y:S05]  /*154c0*/  BSYNC B3 ;  /* 0x0000000000037941 */ /* 0x000fea0003800000 */
.L_x_12742:
        /* <DEDUP_REMOVED lines=12> */
.L_x_12745:
[----:B------:R-:W-:Y:S05]  /*15590*/  BSYNC B3 ;  /* 0x0000000000037941 */ /* 0x000fea0003800000 */
.L_x_12744:
[----:B------:R-:W-:Y:S01]  /*155a0*/  IMAD.MOV.U32 R11, RZ, RZ, RZ ;  /* 0x000000ffff0b7224 */ /* 0x000fe200078e00ff */
[----:B------:R-:W-:Y:S01]  /*155b0*/  UIADD3 UR4, UP0, UR38, 0x370, URZ ;  /* 0x0000037026047890 */ /* 0x000fe2000ff1e03f */
[----:B-1----:R-:W-:Y:S01]  /*155c0*/  IMAD R3, R5, 0x6000, R16 ;  /* 0x0000600005037824 */ /* 0x002fe200078e0210 */
[----:B------:R-:W-:Y:S01]  /*155d0*/  PLOP3.LUT P0, PT, PT, PT, PT, 0x80, 0x0 ;  /* 0x000000000000781c */ /* 0x000fe20003f0f070 */
[----:B------:R-:W-:Y:S01]  /*155e0*/  IMAD R7, R0, 0xc0, R26 ;  /* 0x000000c000077824 */ /* 0x000fe200078e021a */
[----:B------:R-:W-:Y:S01]  /*155f0*/  R2UR UR10, R11 ;  /* 0x000000000b0a72ca */ /* 0x000fe200000e0000 */
[----:B------:R-:W-:Y:S01]  /*15600*/  VIADD R3, R3, 0x12400 ;  /* 0x0001240003037836 */ /* 0x000fe20000000000 */
[----:B------:R-:W-:Y:S01]  /*15610*/  IADD3 R2, R2, 0x30830, RZ ;  /* 0x0003083002027810 */ /* 0x000fe20007ffe0ff */
[----:B------:R-:W-:Y:S01]  /*15620*/  UIADD3.X UR5, URZ, UR39, URZ, UP0, !UPT ;  /* 0x000000273f057290 */ /* 0x000fe200087fe43f */
[----:B------:R-:W-:Y:S01]  /*15630*/  UMOV UR6, 0x0 ;  /* 0x0000000000067882 */ /* 0x000fe20000000000 */
[----:B------:R-:W-:-:S10]  /*15640*/  UMOV UR7, 0x14f00000 ;  /* 0x14f0000000077882 */ /* 0x000fd40000000000 */
.L_x_12746:
        /* <DEDUP_REMOVED lines=15> */
.L_x_12900:
[----:B------:R-:W-:Y:S05]  /*15740*/  BSYNC B3 ;  /* 0x0000000000037941 */ /* 0x000fea0003800000 */
.L_x_12747:
[----:B------:R-:W-:Y:S01]  /*15750*/  BSSY B3, `(.L_x_12749) ;  /* 0x000000c000037945 */ /* 0x000fe20003800000 */
[----:B------:R-:W-:Y:S02]  /*15760*/  IMAD.MOV.U32 R12, RZ, RZ, 0x0 ;  /* 0x00000000ff0c7424 */ /* 0x000fe400078e00ff */
[----:B------:R-:W-:Y:S01]  /*15770*/  IMAD.MOV.U32 R13, RZ, RZ, 0x14f00000 ;  /* 0x14f00000ff0d7424 */ /* 0x000fe200078e00ff */
[----:B------:R-:W-:Y:S06]  /*15780*/  @P1 BRA `(.L_x_12750) ;  /* 0x0000000000201947 */ /* 0x000fec0003800000 */
[----:B------:R-:W1:Y:S01]  /*15790*/  S2R R7, SR_TID.X ;  /* 0x0000000000077919 */ /* 0x000e620000002100 */
[----:B0-----:R-:W-:Y:S01]  /*157a0*/  IMAD R2, R18, 0x8, R16 ;  /* 0x0000000812027824 */ /* 0x001fe200078e0210 */
[----:B------:R-:W-:-:S04]  /*157b0*/  MOV R3, 0x6000 ;  /* 0x0000600000037802 */ /* 0x000fc80000000f00 */
[----:B------:R2:W-:Y:S01]  /*157c0*/  SYNCS.ARRIVE.TRANS64 RZ, [R2+URZ+0x30850], R3 ;  /* 0x0308500302ff79a7 */ /* 0x0005e2000800003f */
[----:B-1----:R-:W-:-:S04]  /*157d0*/  LOP3.LUT R7, R7, 0x1f, RZ, 0xc0, !PT ;  /* 0x0000001f07077812 */ /* 0x002fc800078ec0ff */
[----:B------:R-:W-:-:S13]  /*157e0*/  ISETP.NE.AND P0, PT, R7, RZ, PT ;  /* 0x000000ff0700720c */ /* 0x000fda0003f05270 */
[----:B--2---:R-:W-:Y:S05]  /*157f0*/  @!P0 BRA `(.L_x_12750) ;  /* 0x0000000000048947 */ /* 0x004fea0003800000 */
[----:B------:R-:W-:Y:S01]  /*15800*/  BPT.TRAP 0x1 ;  /* 0x000000040000795c */ /* 0x000fe20000300000 */
.L_x_12750:
[----:B------:R-:W-:Y:S05]  /*15810*/  BSYNC B3 ;  /* 0x0000000000037941 */ /* 0x000fea0003800000 */
.L_x_12749:
        /* <DEDUP_REMOVED lines=11> */
.L_x_12751:
        /* <DEDUP_REMOVED lines=12> */
.L_x_12740:
[----:B------:R-:W-:Y:S05]  /*15990*/  BSYNC B1 ;  /* 0x0000000000017941 */ /* 0x000fea0003800000 */
.L_x_12739:
[----:B------:R-:W2:Y:S01]  /*159a0*/  LDL.LU R0, [R1+0x24] ;  /* 0x0000240001007983 */ /* 0x000ea20000300800 */
[----:B------:R-:W-:Y:S02]  /*159b0*/  IMAD.MOV.U32 R18, RZ, RZ, R5 ;  /* 0x000000ffff127224 */ /* 0x000fe400078e0005 */
[----:B------:R-:W-:Y:S01]  /*159c0*/  IMAD.MOV.U32 R28, RZ, RZ, R10 ;  /* 0x000000ffff1c7224 */ /* 0x000fe200078e000a */
[----:B--2---:R-:W-:-:S07]  /*159d0*/  IADD3 R0, R0, -0x3, RZ ;  /* 0xfffffffd00007810 */ /* 0x004fce0007ffe0ff */
.L_x_12738:
[----:B------:R-:W-:Y:S05]  /*159e0*/  BSYNC B2 ;  /* 0x0000000000027941 */ /* 0x000fea0003800000 */
.L_x_12737:
[----:B------:R-:W-:Y:S01]  /*159f0*/  VIADD R9, R9, 0xfffffffe ;  /* 0xfffffffe09097836 */ /* 0x000fe20000000000 */
[----:B------:R-:W-:-:S04]  /*15a00*/  LOP3.LUT R4, RZ, R4, RZ, 0x33, !PT ;  /* 0x00000004ff047212 */ /* 0x000fc800078e33ff */
[----:B------:R-:W-:-:S13]  /*15a10*/  ISETP.NE.AND P0, PT, R9, R4, PT ;  /* 0x000000040900720c */ /* 0x000fda0003f05270 */
[----:B------:R-:W-:Y:S05]  /*15a20*/  @!P0 BRA `(.L_x_12736) ;  /* 0x0000000c00a88947 */ /* 0x000fea0003800000 */
[----:B------:R-:W-:-:S07]  /*15a30*/  IMAD.MOV.U32 R4, RZ, RZ, R19 ;  /* 0x000000ffff047224 */ /* 0x000fce00078e0013 */
.L_x_12778:
        /* <DEDUP_REMOVED lines=33> */
.L_x_12754:
[----:B------:R-:W-:Y:S01]  /*15c50*/  IMAD R2, R6, 0x8, R16 ;  /* 0x0000000806027824 */ /* 0x000fe200078e0210 */
[----:B------:R-:W-:Y:S01]  /*15c60*/  SHF.L.U32 R3, R7, 0x1f, RZ ;  /* 0x0000001f07037819 */ /* 0x000fe200000006ff */
[----:B------:R-:W-:Y:S03]  /*15c70*/  BSSY B2, `(.L_x_12755) ;  /* 0x0000003000027945 */ /* 0x000fe60003800000 */
[----:B------:R-:W1:Y:S02]  /*15c80*/  SYNCS.PHASECHK.TRANS64.TRYWAIT P0, [R2+URZ+0x30840], R3 ;  /* 0x03084003020075a7 */ /* 0x000e64000800017f */
[----:B-1----:R-:W-:Y:S05]  /*15c90*/  @!P0 BRA `(.L_x_12756) ;  /* 0x0000004400b48947 */ /* 0x002fea0003800000 */
.L_x_12901:
[----:B------:R-:W-:Y:S05]  /*15ca0*/  BSYNC B2 ;  /* 0x0000000000027941 */ /* 0x000fea0003800000 */
.L_x_12755:
        /* <DEDUP_REMOVED lines=12> */
.L_x_12758:
[----:B------:R-:W-:Y:S05]  /*15d70*/  BSYNC B2 ;  /* 0x0000000000027941 */ /* 0x000fea0003800000 */
.L_x_12757:
[----:B------:R-:W-:Y:S01]  /*15d80*/  MOV R5, RZ ;  /* 0x000000ff00057202 */ /* 0x000fe20000000f00 */
[----:B-1----:R-:W-:Y:S01]  /*15d90*/  IMAD R3, R6, 0x6000, R16 ;  /* 0x0000600006037824 */ /* 0x002fe200078e0210 */
[----:B------:R-:W-:Y:S01]  /*15da0*/  UIADD3 UR4, UP0, UR38, 0x370, URZ ;  /* 0x0000037026047890 */ /* 0x000fe2000ff1e03f */
        /* <DEDUP_REMOVED lines=8> */
.L_x_12759:
        /* <DEDUP_REMOVED lines=15> */
.L_x_12902:
[----:B------:R-:W-:Y:S05]  /*15f20*/  BSYNC B2 ;  /* 0x0000000000027941 */ /* 0x000fea0003800000 */
.L_x_12760:
[----:B------:R-:W-:Y:S01]  /*15f30*/  BSSY B2, `(.L_x_12762) ;  /* 0x000000b000027945 */ /* 0x000fe20003800000 */
[----:B------:R-:W-:Y:S02]  /*15f40*/  IMAD.MOV.U32 R2, RZ, RZ, 0x0 ;  /* 0x00000000ff027424 */ /* 0x000fe400078e00ff */
[----:B------:R-:W-:Y:S01]  /*15f50*/  IMAD.MOV.U32 R3, RZ, RZ, 0x14f00000 ;  /* 0x14f00000ff037424 */ /* 0x000fe200078e00ff */
[----:B------:R-:W-:Y:S06]  /*15f60*/  @P1 BRA `(.L_x_12763) ;  /* 0x00000000001c1947 */ /* 0x000fec0003800000 */
[----:B------:R-:W1:Y:S02]  /*15f70*/  S2R R11, SR_TID.X ;  /* 0x00000000000b7919 */ /* 0x000e640000002100 */
[----:B-1----:R-:W-:Y:S02]  /*15f80*/  LOP3.LUT R12, R11, 0x1f, RZ, 0xc0, !PT ;  /* 0x0000001f0b0c7812 */ /* 0x002fe400078ec0ff */
[----:B------:R-:W-:Y:S02]  /*15f90*/  MOV R11, 0x6000 ;  /* 0x00006000000b7802 */ /* 0x000fe40000000f00 */
[----:B------:R-:W-:Y:S02]  /*15fa0*/  ISETP.NE.AND P0, PT, R12, RZ, PT ;  /* 0x000000ff0c00720c */ /* 0x000fe40003f05270 */
[----:B------:R1:W-:Y:S11]  /*15fb0*/  SYNCS.ARRIVE.TRANS64 RZ, [R10+URZ+0x50], R11 ;  /* 0x0000500b0aff79a7 */ /* 0x0003f6000800003f */
[----:B-1----:R-:W-:Y:S05]  /*15fc0*/  @!P0 BRA `(.L_x_12763) ;  /* 0x0000000000048947 */ /* 0x002fea0003800000 */
[----:B------:R-:W-:Y:S01]  /*15fd0*/  BPT.TRAP 0x1 ;  /* 0x000000040000795c */ /* 0x000fe20000300000 */
.L_x_12763:
[----:B------:R-:W-:Y:S05]  /*15fe0*/  BSYNC B2 ;  /* 0x0000000000027941 */ /* 0x000fea0003800000 */
.L_x_12762:
        /* <DEDUP_REMOVED lines=10> */
.L_x_12764:
        /* <DEDUP_REMOVED lines=12> */
.L_x_12753:
[----:B------:R-:W-:Y:S05]  /*16150*/  BSYNC B1 ;  /* 0x0000000000017941 */ /* 0x000fea0003800000 */
.L_x_12752:
[----:B------:R-:W2:Y:S01]  /*16160*/  LDL R2, [R1] ;  /* 0x0000000001027983 */ /* 0x000ea20000100800 */
[----:B------:R-:W-:Y:S01]  /*16170*/  VIADD R18, R6, 0x1 ;  /* 0x0000000106127836 */ /* 0x000fe20000000000 */
[----:B------:R-:W-:Y:S01]  /*16180*/  BSSY B1, `(.L_x_12765) ;  /* 0x0000070000017945 */ /* 0x000fe20003800000 */
[----:B------:R-:W-:-:S03]  /*16190*/  IADD3 R9, R0, -0x1, RZ ;  /* 0xffffffff00097810 */ /* 0x000fc60007ffe0ff */
        /* <DEDUP_REMOVED lines=29> */
.L_x_12767:
[----:B------:R-:W-:Y:S01]  /*16370*/  IMAD R2, R18, 0x8, R16 ;  /* 0x0000000812027824 */ /* 0x000fe200078e0210 */
[----:B------:R-:W-:Y:S01]  /*16380*/  SHF.L.U32 R3, R28, 0x1f, RZ ;  /* 0x0000001f1c037819 */ /* 0x000fe200000006ff */
[----:B------:R-:W-:Y:S03]  /*16390*/  BSSY B2, `(.L_x_12768) ;  /* 0x0000003000027945 */ /* 0x000fe60003800000 */
[----:B------:R-:W1:Y:S02]  /*163a0*/  SYNCS.PHASECHK.TRANS64.TRYWAIT P0, [R2+URZ+0x30840], R3 ;  /* 0x03084003020075a7 */ /* 0x000e64000800017f */
[----:B-1----:R-:W-:Y:S05]  /*163b0*/  @!P0 BRA `(.L_x_12769) ;  /* 0x0000004000148947 */ /* 0x002fea0003800000 */
.L_x_12903:
[----:B------:R-:W-:Y:S05]  /*163c0*/  BSYNC B2 ;  /* 0x0000000000027941 */ /* 0x000fea0003800000 */
.L_x_12768:
[----:B0-----:R-:W0:Y:S01]  /*163d0*/  S2R R5, SR_TID.X ;  /* 0x0000000000057919 */ /* 0x001e220000002100 */
[----:B------:R-:W-:Y:S01]  /*163e0*/  BSSY B2, `(.L_x_12770) ;  /* 0x000000b000027945 */ /* 0x000fe20003800000 */
[----:B0-----:R-:W-:-:S04]  /*163f0*/  LOP3.LUT R5, R5, 0x7f, RZ, 0xc0, !PT ;  /* 0x0000007f05057812 */ /* 0x001fc800078ec0ff */
[----:B------:R-:W-:-:S13]  /*16400*/  ISETP.NE.AND P1, PT, R5, RZ, PT ;  /* 0x000000ff0500720c */ /* 0x000fda0003f25270 */
[----:B------:R-:W-:Y:S05]  /*16410*/  @P1 BRA `(.L_x_12771) ;  /* 0x00000000001c1947 */ /* 0x000fea0003800000 */
[----:B------:R-:W0:Y:S01]  /*16420*/  S2R R5, SR_TID.X ;  /* 0x0000000000057919 */ /* 0x000e220000002100 */
[----:B-1----:R-:W-:-:S04]  /*16430*/  MOV R3, 0x6000 ;  /* 0x0000600000037802 */ /* 0x002fc80000000f00 */
[----:B------:R2:W-:Y:S01]  /*16440*/  SYNCS.ARRIVE.TRANS64 RZ, [R2+URZ+0x30830], R3 ;  /* 0x0308300302ff79a7 */ /* 0x0005e2000800003f */
[----:B0-----:R-:W-:-:S04]  /*16450*/  LOP3.LUT R5, R5, 0x1f, RZ, 0xc0, !PT ;  /* 0x0000001f05057812 */ /* 0x001fc800078ec0ff */
[----:B------:R-:W-:-:S13]  /*16460*/  ISETP.NE.AND P0, PT, R5, RZ, PT ;  /* 0x000000ff0500720c */ /* 0x000fda0003f05270 */
[----:B--2---:R-:W-:Y:S05]  /*16470*/  @!P0 BRA `(.L_x_12771) ;  /* 0x0000000000048947 */ /* 0x004fea0003800000 */
[----:B------:R-:W-:Y:S01]  /*16480*/  BPT.TRAP 0x1 ;  /* 0x000000040000795c */ /* 0x000fe20000300000 */
.L_x_12771:
[----:B------:R-:W-:Y:S05]  /*16490*/  BSYNC B2 ;  /* 0x0000000000027941 */ /* 0x000fea0003800000 */
.L_x_12770:
[----:B-1----:R-:W-:Y:S01]  /*164a0*/  IMAD.MOV.U32 R2, RZ, RZ, RZ ;  /* 0x000000ffff027224 */ /* 0x002fe200078e00ff */
        /* <DEDUP_REMOVED lines=11> */
.L_x_12772:
        /* <DEDUP_REMOVED lines=15> */
.L_x_12904:
[----:B------:R-:W-:Y:S05]  /*16650*/  BSYNC B2 ;  /* 0x0000000000027941 */ /* 0x000fea0003800000 */
.L_x_12773:
[----:B------:R-:W-:Y:S01]  /*16660*/  BSSY B2, `(.L_x_12775) ;  /* 0x000000b000027945 */ /* 0x000fe20003800000 */
[----:B------:R-:W-:Y:S01]  /*16670*/  MOV R12, 0x0 ;  /* 0x00000000000c7802 */ /* 0x000fe20000000f00 */
[----:B------:R-:W-:Y:S02]  /*16680*/  IMAD.MOV.U32 R13, RZ, RZ, 0x14f00000 ;  /* 0x14f00000ff0d7424 */ /* 0x000fe400078e00ff */
[----:B------:R-:W-:Y:S05]  /*16690*/  @P1 BRA `(.L_x_12776) ;  /* 0x00000000001c1947 */ /* 0x000fea0003800000 */
[----:B------:R-:W1:Y:S02]  /*166a0*/  S2R R5, SR_TID.X ;  /* 0x0000000000057919 */ /* 0x000e640000002100 */
[----:B-1----:R-:W-:Y:S01]  /*166b0*/  LOP3.LUT R11, R5, 0x1f, RZ, 0xc0, !PT ;  /* 0x0000001f050b7812 */ /* 0x002fe200078ec0ff */
[----:B------:R-:W-:-:S03]  /*166c0*/  IMAD.MOV.U32 R5, RZ, RZ, 0x6000 ;  /* 0x00006000ff057424 */ /* 0x000fc600078e00ff */
[----:B------:R-:W-:Y:S01]  /*166d0*/  ISETP.NE.AND P0, PT, R11, RZ, PT ;  /* 0x000000ff0b00720c */ /* 0x000fe20003f05270 */
[----:B------:R1:W-:-:S12]  /*166e0*/  SYNCS.ARRIVE.TRANS64 RZ, [R3+URZ+0x50], R5 ;  /* 0x0000500503ff79a7 */ /* 0x0003d8000800003f */
[----:B-1----:R-:W-:Y:S05]  /*166f0*/  @!P0 BRA `(.L_x_12776) ;  /* 0x0000000000048947 */ /* 0x002fea0003800000 */
[----:B------:R-:W-:Y:S01]  /*16700*/  BPT.TRAP 0x1 ;  /* 0x000000040000795c */ /* 0x000fe20000300000 */
.L_x_12776:
[----:B------:R-:W-:Y:S05]  /*16710*/  BSYNC B2 ;  /* 0x0000000000027941 */ /* 0x000fea0003800000 */
.L_x_12775:
        /* <DEDUP_REMOVED lines=10> */
.L_x_12777:
        /* <DEDUP_REMOVED lines=10> */
[----:B------:R-:W-:Y:S01]  /*16860*/  IMAD.MOV.U32 R22, RZ, RZ, R10 ;  /* 0x000000ffff167224 */ /* 0x000fe200078e000a */
[----:B------:R-:W-:-:S07]  /*16870*/  MOV R19, R4 ;  /* 0x0000000400137202 */ /* 0x000fce0000000f00 */
.L_x_12766:
[----:B------:R-:W-:Y:S05]  /*16880*/  BSYNC B1 ;  /* 0x0000000000017941 */ /* 0x000fea0003800000 */
.L_x_12765:
[----:B------:R-:W2:Y:S01]  /*16890*/  LDL R2, [R1+0xc] ;  /* 0x00000c0001027983 */ /* 0x000ea20000100800 */
[----:B------:R-:W-:Y:S01]  /*168a0*/  VIADD R0, R0, 0xfffffffe ;  /* 0xfffffffe00007836 */ /* 0x000fe20000000000 */
[----:B--2---:R-:W-:-:S13]  /*168b0*/  ISETP.GT.AND P0, PT, R9, R2, PT ;  /* 0x000000020900720c */ /* 0x004fda0003f04270 */
[----:B------:R-:W-:Y:S05]  /*168c0*/  @P0 BRA `(.L_x_12778) ;  /* 0xfffffff0005c0947 */ /* 0x000fea000383ffff */
.L_x_12736:
[----:B------:R-:W-:Y:S05]  /*168d0*/  BSYNC B0 ;  /* 0x0000000000007941 */ /* 0x000fea0003800000 */
.L_x_12735:
        /* <DEDUP_REMOVED lines=17> */
.L_x_12780:
[----:B------:R-:W-:Y:S05]  /*169f0*/  BSYNC B0 ;  /* 0x0000000000007941 */ /* 0x000fea0003800000 */
.L_x_12779:
        /* <DEDUP_REMOVED lines=10> */
.L_x_12905:
[----:B------:R-:W-:Y:S05]  /*16aa0*/  BSYNC B1 ;  /* 0x0000000000017941 */ /* 0x000fea0003800000 */
.L_x_12783:
        /* <DEDUP_REMOVED lines=9> */
.L_x_12786:
[----:B------:R-:W-:Y:S05]  /*16b40*/  BSYNC B1 ;  /* 0x0000000000017941 */ /* 0x000fea0003800000 */
.L_x_12785:
        /* <DEDUP_REMOVED lines=10> */
.L_x_12787:
        /* <DEDUP_REMOVED lines=10> */
.L_x_12782:
[----:B------:R-:W-:Y:S05]  /*16c90*/  BSYNC B0 ;  /* 0x0000000000007941 */ /* 0x000fea0003800000 */
.L_x_12781:
[----:B------:R-:W-:-:S04]  /*16ca0*/  IADD3 R18, R18, 0x1, RZ ;  /* 0x0000000112127810 */ /* 0x000fc80007ffe0ff */
[----:B------:R-:W-:-:S04]  /*16cb0*/  ISETP.NE.AND P0, PT, R18, 0x2, PT ;  /* 0x000000021200780c */ /* 0x000fc80003f05270 */
[----:B------:R-:W-:Y:S02]  /*16cc0*/  SEL R3, RZ, 0x1, P0 ;  /* 0x00000001ff037807 */ /* 0x000fe40000000000 */
[----:B------:R-:W-:Y:S02]  /*16cd0*/  SEL R18, R18, RZ, P0 ;  /* 0x000000ff12127207 */ /* 0x000fe40000000000 */
[----:B------:R-:W-:-:S07]  /*16ce0*/  LOP3.LUT R28, R28, R3, RZ, 0x3c, !PT ;  /* 0x000000031c1c7212 */ /* 0x000fce00078e3cff */
.L_x_12717:
[----:B------:R-:W-:Y:S05]  /*16cf0*/  BSYNC B7 ;  /* 0x0000000000077941 */ /* 0x000fea0003800000 */
.L_x_12715:
        /* <DEDUP_REMOVED lines=12> */
.L_x_12788:
[----:B------:R-:W1:Y:S01]  /*16dc0*/  S2R R0, SR_TID.X ;  /* 0x0000000000007919 */ /* 0x000e620000002100 */
[----:B------:R-:W-:Y:S01]  /*16dd0*/  UMOV UR4, 0xffffffff ;  /* 0xffffffff00047882 */ /* 0x000fe20000000000 */
[----:B-1----:R-:W-:-:S04]  /*16de0*/  LOP3.LUT R9, R0, 0x1f, RZ, 0xc0, !PT ;  /* 0x0000001f00097812 */ /* 0x002fc800078ec0ff */
[----:B------:R-:W-:Y:S01]  /*16df0*/  ISETP.NE.AND P0, PT, R9, 0x1f, PT ;  /* 0x0000001f0900780c */ /* 0x000fe20003f05270 */
[----:B------:R-:W-:-:S12]  /*16e00*/  BRA.DIV UR4, `(.L_x_12790) ;  /* 0x0000003604bc7947 */ /* 0x000fd8000b800000 */
[----:B------:R-:W-:Y:S01]  /*16e10*/  IMAD.IADD R7, R27, 0x1, R9 ;  /* 0x000000011b077824 */ /* 0x000fe200078e0209 */
[----:B------:R-:W-:-:S04]  /*16e20*/  ULDC UR4, c[0x0][0xc3c] ;  /* 0x00030f0000047ab9 */ /* 0x000fc80000000800 */
[----:B------:R-:W-:-:S13]  /*16e30*/  ISETP.GE.OR P1, PT, R7, UR4, !P0 ;  /* 0x0000000407007c0c */ /* 0x000fda000c726670 */
[----:B------:R-:W1:Y:S08]  /*16e40*/  @!P1 LDC.64 R2, c[0x0][0xc80] ;  /* 0x00032000ff029b82 */ /* 0x000e700000000a00 */
[----:B--2---:R-:W2:Y:S01]  /*16e50*/  @!P1 LDC.64 R4, c[0x0][0xc78] ;  /* 0x00031e00ff049b82 */ /* 0x004ea20000000a00 */
[----:B-1----:R-:W-:-:S05]  /*16e60*/  @!P1 IMAD.WIDE R2, R7, 0x4, R2 ;  /* 0x0000000407029825 */ /* 0x002fca00078e0202 */
        /* <DEDUP_REMOVED lines=11> */
[----:B-1----:R-:W-:Y:S01]  /*16f20*/  MOV R24, RZ ;  /* 0x000000ff00187202 */ /* 0x002fe20000000f00 */
[----:B---3--:R-:W-:Y:S01]  /*16f30*/  @!P1 IMAD.MOV.U32 R7, RZ, RZ, R8 ;  /* 0x000000ffff079224 */ /* 0x008fe200078e0008 */
[----:B--2---:R-:W-:-:S02]  /*16f40*/  @!P1 MOV R4, R5 ;  /* 0x0000000500049202 */ /* 0x004fc40000000f00 */
[----:B------:R-:W-:-:S03]  /*16f50*/  ISETP.NE.AND P1, PT, R9, RZ, PT ;  /* 0x000000ff0900720c */ /* 0x000fc60003f25270 */
[----:B0-----:R-:W-:-:S05]  /*16f60*/  IMAD R13, R4, R7, RZ ;  /* 0x00000007040d7224 */ /* 0x001fca00078e02ff */
        /* <DEDUP_REMOVED lines=16> */
.L_x_12915:
[----:B------:R-:W-:Y:S02]  /*17070*/  ULDC UR4, c[0x0][0xc38] ;  /* 0x00030e0000047ab9 */ /* 0x000fe40000000800 */
[----:B------:R-:W-:-:S04]  /*17080*/  IMAD.U32 R2, RZ, RZ, UR4 ;  /* 0x00000004ff027e24 */ /* 0x000fc8000f8e00ff */
[----:B-1----:R-:W-:-:S04]  /*17090*/  IMAD R5, R14, R2, RZ ;  /* 0x000000020e057224 */ /* 0x002fc800078e02ff */
[----:B------:R-:W-:-:S05]  /*170a0*/  IMAD.IADD R6, R6, 0x1, R5 ;  /* 0x0000000106067824 */ /* 0x000fca00078e0205 */
[----:B------:R-:W-:-:S13]  /*170b0*/  ISETP.GT.AND P6, PT, R6, R0, PT ;  /* 0x000000000600720c */ /* 0x000fda0003fc4270 */
[----:B------:R-:W-:Y:S05]  /*170c0*/  @P6 BRA `(.L_x_12791) ;  /* 0x0000000000a46947 */ /* 0x000fea0003800000 */
.L_x_12794:
        /* <DEDUP_REMOVED lines=13> */
[----:B-1----:R-:W-:Y:S01]  /*171a0*/  @!P6 IMAD.WIDE R2, R9, 0x4, R4 ;  /* 0x000000040902e825 */ /* 0x002fe200078e0204 */
[----:B------:R-:W-:-:S06]  /*171b0*/  MOV R4, RZ ;  /* 0x000000ff00047202 */ /* 0x000fcc0000000f00 */
        /* <DEDUP_REMOVED lines=20> */
.L_x_12923:
[----:B------:R-:W-:Y:S02]  /*17300*/  ULDC UR4, c[0x0][0xc38] ;  /* 0x00030e0000047ab9 */ /* 0x000fe40000000800 */
[----:B------:R-:W-:-:S05]  /*17310*/  MOV R2, UR4 ;  /* 0x0000000400027c02 */ /* 0x000fca0008000f00 */
[----:B-1----:R-:W-:-:S04]  /*17320*/  IMAD R5, R14, R2, RZ ;  /* 0x000000020e057224 */ /* 0x002fc800078e02ff */
[----:B------:R-:W-:-:S05]  /*17330*/  IMAD.IADD R6, R5, 0x1, R6 ;  /* 0x0000000105067824 */ /* 0x000fca00078e0206 */
[----:B------:R-:W-:-:S13]  /*17340*/  ISETP.GT.AND P6, PT, R6, R0, PT ;  /* 0x000000000600720c */ /* 0x000fda0003fc4270 */
[----:B------:R-:W-:Y:S05]  /*17350*/  @!P6 BRA `(.L_x_12794) ;  /* 0xfffffffc005ce947 */ /* 0x000fea000383ffff */
.L_x_12791:
        /* <DEDUP_REMOVED lines=9> */
.L_x_12928:
[----:B------:R-:W-:-:S13]  /*173f0*/  ISETP.NE.AND P0, PT, R8, RZ, PT ;  /* 0x000000ff0800720c */ /* 0x000fda0003f05270 */
[----:B------:R-:W-:Y:S05]  /*17400*/  @!P0 BRA `(.L_x_12796) ;  /* 0x0000000000108947 */ /* 0x000fea0003800000 */
[----:B------:R-:W-:Y:S01]  /*17410*/  UMOV UR4, 0xffffffff ;  /* 0xffffffff00047882 */ /* 0x000fe20000000000 */
[----:B------:R-:W-:Y:S02]  /*17420*/  VIADD R12, R5, 0xffffffff ;  /* 0xffffffff050c7836 */ /* 0x000fe40000000000 */
[----:B------:R-:W-:Y:S05]  /*17430*/  BRA.DIV UR4, `(.L_x_12797) ;  /* 0x0000003a04807947 */ /* 0x000fea000b800000 */
[----:B------:R4:W0:Y:S02]  /*17440*/  SHFL.IDX PT, R24, R3, R12, 0x1f ;  /* 0x00001f0c03187589 */ /* 0x00082400000e0000 */
.L_x_12796:
[----:B--2---:R-:W-:Y:S01]  /*17450*/  IABS R8, R7 ;  /* 0x0000000700087213 */ /* 0x004fe20000000000 */
[----:B0-----:R-:W-:Y:S01]  /*17460*/  IMAD R24, R24, R2, R6 ;  /* 0x0000000218187224 */ /* 0x001fe200078e0206 */
[----:B---3--:R-:W-:Y:S01]  /*17470*/  IABS R6, R4 ;  /* 0x0000000400067213 */ /* 0x008fe20000000000 */
[----:B------:R-:W-:Y:S01]  /*17480*/  IMAD.IADD R27, R5, 0x1, R27 ;  /* 0x00000001051b7824 */ /* 0x000fe200078e021b */
[----:B------:R-:W0:Y:S01]  /*17490*/  I2F.RP R9, R8 ;  /* 0x0000000800097306 */ /* 0x000e220000209400 */
[----:B------:R-:W-:Y:S01]  /*174a0*/  MOV R2, RZ ;  /* 0x000000ff00027202 */ /* 0x000fe20000000f00 */
[----:B------:R-:W-:-:S06]  /*174b0*/  IMAD.IADD R0, R0, 0x1, -R24 ;  /* 0x0000000100007824 */ /* 0x000fcc00078e0a18 */
        /* <DEDUP_REMOVED lines=14> */
[----:B0-----:R-:W-:Y:S01]  /*175a0*/  VIADD R10, R2, 0xffffffe ;  /* 0x0ffffffe020a7836 */ /* 0x001fe20000000000 */
[----:B------:R-:W-:-:S03]  /*175b0*/  MOV R2, RZ ;  /* 0x000000ff00027202 */ /* 0x000fc60000000f00 */
[----:B------:R-:W0:Y:S08]  /*175c0*/  F2I.FTZ.U32.TRUNC.NTZ R3, R10 ;  /* 0x0000000a00037305 */ /* 0x000e30000021f000 */
[----:B------:R-:W-:Y:S02]  /*175d0*/  @!P1 IMAD.IADD R11, R11, 0x1, -R8 ;  /* 0x000000010b0b9824 */ /* 0x000fe400078e0a08 */
[----:B------:R-:W-:Y:S01]  /*175e0*/  @!P1 VIADD R9, R9, 0x1 ;  /* 0x0000000109099836 */ /* 0x000fe20000000000 */
[----:B------:R-:W-:-:S02]  /*175f0*/  ISETP.NE.AND P1, PT, R7, RZ, PT ;  /* 0x000000ff0700720c */ /* 0x000fc40003f25270 */
        /* <DEDUP_REMOVED lines=13> */
[----:B------:R-:W-:Y:S01]  /*176d0*/  IMAD.HI.U32 R2, R2, R3, RZ ;  /* 0x0000000302027227 */ /* 0x000fe200078e00ff */
[----:B------:R-:W-:-:S03]  /*176e0*/  IADD3 R25, R0, -R7, RZ ;  /* 0x8000000700197210 */ /* 0x000fc60007ffe0ff */
        /* <DEDUP_REMOVED lines=16> */
.L_x_12792:
[----:B------:R-:W-:Y:S01]  /*177f0*/  UMOV UR4, URZ ;  /* 0x0000003f00047c82 */ /* 0x000fe20008000000 */
[----:B------:R-:W-:Y:S01]  /*17800*/  UMOV UR5, URZ ;  /* 0x0000003f00057c82 */ /* 0x000fe20008000000 */
[----:B------:R-:W-:Y:S01]  /*17810*/  ULDC UR6, c[0x0][0xc3c] ;  /* 0x00030f0000067ab9 */ /* 0x000fe20000000800 */
[----:B------:R-:W-:Y:S02]  /*17820*/  IMAD.MOV.U32 R24, RZ, RZ, R0 ;  /* 0x000000ffff187224 */ /* 0x000fe400078e0000 */
[----:B------:R-:W-:Y:S02]  /*17830*/  IMAD.U32 R25, RZ, RZ, UR4 ;  /* 0x00000004ff197e24 */ /* 0x000fe4000f8e00ff */
[----:B------:R-:W-:Y:S02]  /*17840*/  IMAD.U32 R26, RZ, RZ, UR5 ;  /* 0x00000005ff1a7e24 */ /* 0x000fe4000f8e00ff */
[----:B------:R-:W-:-:S07]  /*17850*/  IMAD.U32 R27, RZ, RZ, UR6 ;  /* 0x00000006ff1b7e24 */ /* 0x000fce000f8e00ff */
.L_x_12798:
        /* <DEDUP_REMOVED lines=10> */
.L_x_12789:
[----:B------:R-:W-:Y:S02]  /*17900*/  ULDC UR4, c[0x0][0xc3c] ;  /* 0x00030f0000047ab9 */ /* 0x000fe40000000800 */
[----:B----4-:R-:W-:-:S13]  /*17910*/  ISETP.GE.AND P0, PT, R27, UR4, PT ;  /* 0x000000041b007c0c */ /* 0x010fda000bf06270 */
[----:B------:R-:W-:Y:S05]  /*17920*/  @!P0 BRA `(.L_x_12799) ;  /* 0xffffffa400648947 */ /* 0x000fea000383ffff */
[----:B------:R-:W-:Y:S05]  /*17930*/  BSYNC B8 ;  /* 0x0000000000087941 */ /* 0x000fea0003800000 */
.L_x_12675:
[----:B0-----:R-:W4:Y:S01]  /*17940*/  LDL.LU R0, [R1+0x38] ;  /* 0x0000380001007983 */ /* 0x001f220000300800 */
[----:B------:R-:W-:Y:S01]  /*17950*/  BSSY B0, `(.L_x_12800) ;  /* 0x000000b000007945 */ /* 0x000fe20003800000 */
[----:B-12---:R-:W0:Y:S01]  /*17960*/  S2R R5, SR_CgaCtaId ;  /* 0x0000000000057919 */ /* 0x006e220000008800 */
[----:B----4-:R-:W-:-:S04]  /*17970*/  IADD3 R0, R0, 0x1, RZ ;  /* 0x0000000100007810 */ /* 0x010fc80007ffe0ff */
        /* <DEDUP_REMOVED lines=8> */
.L_x_12931:
[----:B------:R-:W-:Y:S05]  /*17a00*/  BSYNC B0 ;  /* 0x0000000000007941 */ /* 0x000fea0003800000 */
.L_x_12800:
[----:B------:R-:W-:-:S03]  /*17a10*/  UMOV UR4, 0xffffffff ;  /* 0xffffffff00047882 */ /* 0x000fc60000000000 */
[----:B------:R-:W-:Y:S05]  /*17a20*/  BRA.DIV UR4, `(.L_x_12802) ;  /* 0x0000003604407947 */ /* 0x000fea000b800000 */
[----:B0-----:R-:W0:Y:S02]  /*17a30*/  S2R R0, SR_TID.X ;  /* 0x0000000000007919 */ /* 0x001e240000002100 */
[----:B0-----:R-:W-:-:S04]  /*17a40*/  SHF.R.U32.HI R0, RZ, 0x5, R0 ;  /* 0x00000005ff007819 */ /* 0x001fc80000011600 */
[----:B------:R-:W-:-:S05]  /*17a50*/  LOP3.LUT R0, R0, 0x3, RZ, 0xc0, !PT ;  /* 0x0000000300007812 */ /* 0x000fca00078ec0ff */
[----:B------:R0:W1:Y:S02]  /*17a60*/  SHFL.IDX PT, R14, R0, RZ, 0x1f ;  /* 0x00001fff000e7589 */ /* 0x00006400000e0000 */
.L_x_12934:
[----:B-1----:R-:W-:-:S13]  /*17a70*/  ISETP.NE.AND P0, PT, R14, RZ, PT ;  /* 0x000000ff0e00720c */ /* 0x002fda0003f05270 */
[----:B------:R-:W-:Y:S05]  /*17a80*/  @P0 BRA `(.L_x_12537) ;  /* 0x0000000000880947 */ /* 0x000fea0003800000 */
[----:B------:R-:W-:-:S03]  /*17a90*/  UMOV UR4, 0xffffffff ;  /* 0xffffffff00047882 */ /* 0x000fc60000000000 */
[----:B------:R-:W-:Y:S05]  /*17aa0*/  BRA.DIV UR4, `(.L_x_12803) ;  /* 0x0000003604547947 */ /* 0x000fea000b800000 */
[----:B------:R-:W-:-:S13]  /*17ab0*/  ELECT P6, URZ, PT ;  /* 0x00000000003f782f */ /* 0x000fda00038c0000 */
.L_x_12937:
[----:B------:R-:W-:Y:S05]  /*17ac0*/  @!P6 BRA `(.L_x_12537) ;  /* 0x000000000078e947 */ /* 0x000fea0003800000 */
[----:B0-----:R-:W2:Y:S02]  /*17ad0*/  LDL.LU R0, [R1+0x50] ;  /* 0x0000500001007983 */ /* 0x001ea40000300800 */
[----:B--2---:R-:W-:-:S04]  /*17ae0*/  LOP3.LUT R0, R0, 0x2, RZ, 0xfc, !PT ;  /* 0x0000000200007812 */ /* 0x004fc800078efcff */
[----:B------:R-:W-:-:S13]  /*17af0*/  ISETP.NE.AND P2, PT, R0, 0x3, PT ;  /* 0x000000030000780c */ /* 0x000fda0003f45270 */
[----:B------:R-:W-:Y:S05]  /*17b00*/  @!P2 BRA `(.L_x_12804) ;  /* 0x000000000004a947 */ /* 0x000fea0003800000 */
[----:B------:R-:W-:Y:S01]  /*17b10*/  BPT.TRAP 0x1 ;  /* 0x000000040000795c */ /* 0x000fe20000300000 */
.L_x_12804:
        /* <DEDUP_REMOVED lines=12> */
.L_x_12938:
[----:B------:R-:W1:Y:S02]  /*17be0*/  SYNCS.PHASECHK.TRANS64.TRYWAIT P0, [R3+URZ], R0 ;  /* 0x00000000030075a7 */ /* 0x000e64000800017f */
[----:B-1----:R-:W-:Y:S05]  /*17bf0*/  @!P0 BRA `(.L_x_12806) ;  /* 0x0000003400348947 */ /* 0x002fea0003800000 */
.L_x_12939:
[----:B------:R-:W-:Y:S05]  /*17c00*/  @!P2 BRA `(.L_x_12807) ;  /* 0x000000000004a947 */ /* 0x000fea0003800000 */
[----:B------:R-:W-:Y:S01]  /*17c10*/  BPT.TRAP 0x1 ;  /* 0x000000040000795c */ /* 0x000fe20000300000 */
.L_x_12807:
[----:B-1----:R-:W-:-:S05]  /*17c20*/  IADD3 R3, R9, 0x30860, RZ ;  /* 0x0003086009037810 */ /* 0x002fca0007ffe0ff */
[----:B------:R-:W-:-:S04]  /*17c30*/  IMAD R5, R18, 0x8, R3 ;  /* 0x0000000812057824 */ /* 0x000fc800078e0203 */
[----:B------:R-:W1:Y:S02]  /*17c40*/  SYNCS.PHASECHK.TRANS64.TRYWAIT P0, [R5+URZ], R2 ;  /* 0x00000002050075a7 */ /* 0x000e64000800017f */
[----:B-1----:R-:W-:Y:S05]  /*17c50*/  @!P0 BRA `(.L_x_12808) ;  /* 0x0000003400308947 */ /* 0x002fea0003800000 */
.L_x_12940:
[----:B------:R-:W-:-:S07]  /*17c60*/  IMAD R3, R4, 0x8, R3 ;  /* 0x0000000804037824 */ /* 0x000fce00078e0203 */
.L_x_12809:
[----:B--2---:R2:W4:Y:S02]  /*17c70*/  SYNCS.PHASECHK.TRANS64.TRYWAIT P0, [R3+URZ], R0 ;  /* 0x00000000030075a7 */ /* 0x004524000800017f */
[----:B----4-:R-:W-:Y:S05]  /*17c80*/  @!P0 NANOSLEEP.SYNCS 0x989680 ;  /* 0x009896800000895d */ /* 0x010fea0003900000 */
[----:B------:R-:W4:Y:S02]  /*17c90*/  @!P0 SYNCS.PHASECHK.TRANS64 P0, [R3+URZ], R0 ;  /* 0x00000000030085a7 */ /* 0x000f24000800007f */
[----:B----4-:R-:W-:Y:S05]  /*17ca0*/  @!P0 BRA `(.L_x_12809) ;  /* 0xfffffffc00f08947 */ /* 0x010fea000383ffff */
.L_x_12537:
[----:B------:R-:W-:Y:S05]  /*17cb0*/  BSYNC B9 ;  /* 0x0000000000097941 */ /* 0x000fea0003800000 */
.L_x_12534:
[----:B------:R-:W-:Y:S05]  /*17cc0*/  EXIT ;  /* 0x000000000000794d */ /* 0x000fea0003800000 */
.L_x_12557:
[----:B0-----:R0:W1:Y:S02]  /*17cd0*/  SYNCS.PHASECHK.TRANS64.TRYWAIT P6, [R82+URZ+0x30890], R94 ;  /* 0x0308905e520075a7 */ /* 0x00106400080c017f */
[----:B-1----:R-:W-:Y:S05]  /*17ce0*/  @!P6 NANOSLEEP.SYNCS 0x989680 ;  /* 0x009896800000e95d */ /* 0x002fea0003900000 */
[----:B------:R-:W1:Y:S02]  /*17cf0*/  @!P6 SYNCS.PHASECHK.TRANS64 P6, [R82+URZ+0x30890], R94 ;  /* 0x0308905e5200e5a7 */ /* 0x000e6400080c007f */
[----:B-1----:R-:W-:Y:S05]  /*17d00*/  @!P6 BRA `(.L_x_12557) ;  /* 0xfffffffc00f0e947 */ /* 0x002fea000383ffff */
[----:B------:R-:W-:Y:S05]  /*17d10*/  BRA `(.L_x_12810) ;  /* 0xfffffeb000707947 */ /* 0x000fea000383ffff */
.L_x_12577:
[----:B0-----:R0:W1:Y:S02]  /*17d20*/  SYNCS.PHASECHK.TRANS64.TRYWAIT P5, [R82+URZ+0x30890], R94 ;  /* 0x0308905e520075a7 */ /* 0x00106400080a017f */
[----:B-1----:R-:W-:Y:S05]  /*17d30*/  @!P5 NANOSLEEP.SYNCS 0x989680 ;  /* 0x009896800000d95d */ /* 0x002fea0003900000 */
[----:B------:R-:W1:Y:S02]  /*17d40*/  @!P5 SYNCS.PHASECHK.TRANS64 P5, [R82+URZ+0x30890], R94 ;  /* 0x0308905e5200d5a7 */ /* 0x000e6400080a007f */
[----:B-1----:R-:W-:Y:S05]  /*17d50*/  @!P5 BRA `(.L_x_12577) ;  /* 0xfffffffc00f0d947 */ /* 0x002fea000383ffff */
[----:B------:R-:W-:Y:S05]  /*17d60*/  BRA `(.L_x_12811) ;  /* 0xfffffec000dc7947 */ /* 0x000fea000383ffff */
.L_x_12586:
[----:B0-----:R0:W1:Y:S02]  /*17d70*/  SYNCS.PHASECHK.TRANS64.TRYWAIT P4, [R82+URZ+0x30890], R94 ;  /* 0x0308905e520075a7 */ /* 0x001064000808017f */
[----:B-1----:R-:W-:Y:S05]  /*17d80*/  @!P4 NANOSLEEP.SYNCS 0x989680 ;  /* 0x009896800000c95d */ /* 0x002fea0003900000 */
[----:B------:R-:W1:Y:S02]  /*17d90*/  @!P4 SYNCS.PHASECHK.TRANS64 P4, [R82+URZ+0x30890], R94 ;  /* 0x0308905e5200c5a7 */ /* 0x000e64000808007f */
[----:B-1----:R-:W-:Y:S05]  /*17da0*/  @!P4 BRA `(.L_x_12586) ;  /* 0xfffffffc00f0c947 */ /* 0x002fea000383ffff */
[----:B------:R-:W-:Y:S05]  /*17db0*/  BRA `(.L_x_12812) ;  /* 0xfffffed000fc7947 */ /* 0x000fea000383ffff */
.L_x_12592:
[----:B--2---:R2:W3:Y:S02]  /*17dc0*/  SYNCS.PHASECHK.TRANS64.TRYWAIT P3, [R82+URZ+0x308b0], R94 ;  /* 0x0308b05e520075a7 */ /* 0x0044e4000806017f */
[----:B---3--:R-:W-:Y:S05]  /*17dd0*/  @!P3 NANOSLEEP.SYNCS 0x989680 ;  /* 0x009896800000b95d */ /* 0x008fea0003900000 */
[----:B------:R-:W3:Y:S02]  /*17de0*/  @!P3 SYNCS.PHASECHK.TRANS64 P3, [R82+URZ+0x308b0], R94 ;  /* 0x0308b05e5200b5a7 */ /* 0x000ee4000806007f */
[----:B---3--:R-:W-:Y:S05]  /*17df0*/  @!P3 BRA `(.L_x_12592) ;  /* 0xfffffffc00f0b947 */ /* 0x008fea000383ffff */
[----:B------:R-:W-:Y:S05]  /*17e00*/  BRA `(.L_x_12813) ;  /* 0xfffffed400907947 */ /* 0x000fea000383ffff */
.L_x_12602:
[----:B------:R-:W1:Y:S01]  /*17e10*/  S2R R0, SR_TID.X ;  /* 0x0000000000007919 */ /* 0x000e620000002100 */
[----:B------:R-:W-:Y:S01]  /*17e20*/  BSSY B0, `(.L_x_12814) ;  /* 0x000000c000007945 */ /* 0x000fe20003800000 */
[----:B------:R-:W-:Y:S01]  /*17e30*/  IMAD.MOV.U32 R12, RZ, RZ, RZ ;  /* 0x000000ffff0c7224 */ /* 0x000fe200078e00ff */
[----:B------:R-:W-:Y:S01]  /*17e40*/  MOV R11, 0x1f ;  /* 0x0000001f000b7802 */ /* 0x000fe20000000f00 */
[----:B------:R-:W-:Y:S02]  /*17e50*/  IMAD.MOV.U32 R15, RZ, RZ, -0x1 ;  /* 0xffffffffff0f7424 */ /* 0x000fe400078e00ff */
[----:B-1----:R-:W-:-:S05]  /*17e60*/  VIADD R4, R0, 0xffffff80 ;  /* 0xffffff8000047836 */ /* 0x002fca0000000000 */
[----:B------:R-:W-:-:S04]  /*17e70*/  SHF.R.S32.HI R0, RZ, 0x1f, R4 ;  /* 0x0000001fff007819 */ /* 0x000fc80000011404 */
[----:B------:R-:W-:-:S04]  /*17e80*/  LEA.HI R0, R0, R4, RZ, 0x7 ;  /* 0x0000000400007211 */ /* 0x000fc800078f38ff */
[----:B------:R-:W-:-:S05]  /*17e90*/  SHF.R.S32.HI R0, RZ, 0x7, R0 ;  /* 0x00000007ff007819 */ /* 0x000fca0000011400 */
[----:B0-----:R-:W-:-:S07]  /*17ea0*/  IMAD.MOV.U32 R13, RZ, RZ, R0 ;  /* 0x000000ffff0d7224 */ /* 0x001fce00078e0000 */
[----:B-----5:R-:W-:Y:S05]  /*17eb0*/  WARPSYNC.COLLECTIVE R15, `(.L_x_12815) ;  /* 0x000000000f087348 */ /* 0x020fea0003c00000 */
[----:B------:R0:W1:Y:S02]  /*17ec0*/  SHFL.IDX P6, R14, R13, R12, R11 ;  /* 0x0000000c0d0e7389 */ /* 0x00006400000c000b */
[----:B01---5:R-:W-:Y:S01]  /*17ed0*/  ENDCOLLECTIVE ;  /* 0x000000000000791b */ /* 0x023fe20003800000 */
.L_x_12815:
[----:B------:R-:W-:Y:S05]  /*17ee0*/  BSYNC B0 ;  /* 0x0000000000007941 */ /* 0x000fea0003800000 */
.L_x_12814:
[----:B------:R0:W-:Y:S01]  /*17ef0*/  STL [R1+0x40], R14 ;  /* 0x0000400e01007387 */ /* 0x0001e20000100800 */
[----:B------:R-:W-:Y:S05]  /*17f00*/  BRA `(.L_x_12816) ;  /* 0xfffffedc00707947 */ /* 0x000fea000383ffff */
.L_x_12614:
        /* <DEDUP_REMOVED lines=8> */
.L_x_12818:
[----:B------:R-:W-:Y:S05]  /*17f90*/  BSYNC B1 ;  /* 0x0000000000017941 */ /* 0x000fea0003800000 */
.L_x_12817:
[----:B------:R-:W-:Y:S01]  /*17fa0*/  IMAD.MOV.U32 R13, RZ, RZ, R25 ;  /* 0x000000ffff0d7224 */ /* 0x000fe200078e0019 */
[----:B------:R-:W-:Y:S01]  /*17fb0*/  MOV R3, R14 ;  /* 0x0000000e00037202 */ /* 0x000fe20000000f00 */
[----:B------:R-:W-:Y:S02]  /*17fc0*/  IMAD.MOV.U32 R12, RZ, RZ, RZ ;  /* 0x000000ffff0c7224 */ /* 0x000fe400078e00ff */
[----:B------:R-:W-:Y:S02]  /*17fd0*/  IMAD.MOV.U32 R11, RZ, RZ, 0x1c1f ;  /* 0x00001c1fff0b7424 */ /* 0x000fe400078e00ff */
[----:B------:R-:W-:-:S07]  /*17fe0*/  IMAD.MOV.U32 R15, RZ, RZ, -0x1 ;  /* 0xffffffffff0f7424 */ /* 0x000fce00078e00ff */
[----:B------:R-:W-:Y:S05]  /*17ff0*/  WARPSYNC.COLLECTIVE R15, `(.L_x_12819) ;  /* 0x000000000f087348 */ /* 0x000fea0003c00000 */
[----:B------:R0:W1:Y:S02]  /*18000*/  SHFL.IDX P6, R14, R13, R12, R11 ;  /* 0x0000000c0d0e7389 */ /* 0x00006400000c000b */
[----:B01----:R-:W-:Y:S01]  /*18010*/  ENDCOLLECTIVE ;  /* 0x000000000000791b */ /* 0x003fe20003800000 */
.L_x_12819:
[----:B------:R-:W-:Y:S01]  /*18020*/  MOV R13, R28 ;  /* 0x0000001c000d7202 */ /* 0x000fe20000000f00 */
[----:B------:R-:W-:-:S07]  /*18030*/  IMAD.MOV.U32 R0, RZ, RZ, R14 ;  /* 0x000000ffff007224 */ /* 0x000fce00078e000e */
[----:B------:R-:W-:Y:S05]  /*18040*/  WARPSYNC.COLLECTIVE R15, `(.L_x_12820) ;  /* 0x000000000f087348 */ /* 0x000fea0003c00000 */
[----:B------:R0:W1:Y:S02]  /*18050*/  SHFL.IDX P6, R14, R13, R12, R11 ;  /* 0x0000000c0d0e7389 */ /* 0x00006400000c000b */
[----:B01----:R-:W-:Y:S01]  /*18060*/  ENDCOLLECTIVE ;  /* 0x000000000000791b */ /* 0x003fe20003800000 */
.L_x_12820:
[----:B------:R-:W-:Y:S02]  /*18070*/  IMAD.MOV.U32 R13, RZ, RZ, R27 ;  /* 0x000000ffff0d7224 */ /* 0x000fe400078e001b */
[----:B------:R-:W-:-:S07]  /*18080*/  IMAD.MOV.U32 R5, RZ, RZ, R14 ;  /* 0x000000ffff057224 */ /* 0x000fce00078e000e */
[----:B------:R-:W-:Y:S05]  /*18090*/  WARPSYNC.COLLECTIVE R15, `(.L_x_12821) ;  /* 0x000000000f087348 */ /* 0x000fea0003c00000 */
[----:B------:R0:W1:Y:S02]  /*180a0*/  SHFL.IDX P6, R14, R13, R12, R11 ;  /* 0x0000000c0d0e7389 */ /* 0x00006400000c000b */
[----:B01----:R-:W-:Y:S01]  /*180b0*/  ENDCOLLECTIVE ;  /* 0x000000000000791b */ /* 0x003fe20003800000 */
.L_x_12821:
[----:B------:R-:W-:Y:S05]  /*180c0*/  BRA `(.L_x_12822) ;  /* 0xfffffee000887947 */ /* 0x000fea000383ffff */
.L_x_12618:
[----:B0-----:R0:W1:Y:S02]  /*180d0*/  SYNCS.PHASECHK.TRANS64.TRYWAIT P0, [R2+URZ+0x30800], R5 ;  /* 0x03080005020075a7 */ /* 0x001064000800017f */
[----:B-1----:R-:W-:Y:S05]  /*180e0*/  @!P0 NANOSLEEP.SYNCS 0x989680 ;  /* 0x009896800000895d */ /* 0x002fea0003900000 */
[----:B------:R-:W1:Y:S02]  /*180f0*/  @!P0 SYNCS.PHASECHK.TRANS64 P0, [R2+URZ+0x30800], R5 ;  /* 0x03080005020085a7 */ /* 0x000e64000800007f */
[----:B-1----:R-:W-:Y:S05]  /*18100*/  @!P0 BRA `(.L_x_12618) ;  /* 0xfffffffc00f08947 */ /* 0x002fea000383ffff */
[----:B------:R-:W-:Y:S05]  /*18110*/  BRA `(.L_x_12823) ;  /* 0xfffffee400c87947 */ /* 0x000fea000383ffff */
.L_x_12626:
        /* <DEDUP_REMOVED lines=8> */
.L_x_12825:
[----:B------:R-:W-:Y:S05]  /*181a0*/  BSYNC B1 ;  /* 0x0000000000017941 */ /* 0x000fea0003800000 */
.L_x_12824:
        /* <DEDUP_REMOVED lines=8> */
.L_x_12826:
[----:B------:R-:W-:Y:S01]  /*18230*/  IMAD.MOV.U32 R13, RZ, RZ, R28 ;  /* 0x000000ffff0d7224 */ /* 0x000fe200078e001c */
[----:B------:R-:W-:-:S07]  /*18240*/  MOV R3, R14 ;  /* 0x0000000e00037202 */ /* 0x000fce0000000f00 */
[----:B------:R-:W-:Y:S05]  /*18250*/  WARPSYNC.COLLECTIVE R15, `(.L_x_12827) ;  /* 0x000000000f087348 */ /* 0x000fea0003c00000 */
[----:B------:R0:W1:Y:S02]  /*18260*/  SHFL.IDX P6, R14, R13, R12, R11 ;  /* 0x0000000c0d0e7389 */ /* 0x00006400000c000b */
[----:B01----:R-:W-:Y:S01]  /*18270*/  ENDCOLLECTIVE ;  /* 0x000000000000791b */ /* 0x003fe20003800000 */
.L_x_12827:
[----:B------:R-:W-:Y:S02]  /*18280*/  IMAD.MOV.U32 R13, RZ, RZ, R27 ;  /* 0x000000ffff0d7224 */ /* 0x000fe400078e001b */
[----:B------:R-:W-:-:S07]  /*18290*/  IMAD.MOV.U32 R20, RZ, RZ, R14 ;  /* 0x000000ffff147224 */ /* 0x000fce00078e000e */
[----:B------:R-:W-:Y:S05]  /*182a0*/  WARPSYNC.COLLECTIVE R15, `(.L_x_12828) ;  /* 0x000000000f087348 */ /* 0x000fea0003c00000 */
[----:B------:R0:W1:Y:S02]  /*182b0*/  SHFL.IDX P6, R14, R13, R12, R11 ;  /* 0x0000000c0d0e7389 */ /* 0x00006400000c000b */
[----:B01----:R-:W-:Y:S01]  /*182c0*/  ENDCOLLECTIVE ;  /* 0x000000000000791b */ /* 0x003fe20003800000 */
.L_x_12828:
[----:B------:R-:W-:Y:S05]  /*182d0*/  BRA `(.L_x_12829) ;  /* 0xfffffef000307947 */ /* 0x000fea000383ffff */
.L_x_12630:
[----:B0-----:R0:W1:Y:S02]  /*182e0*/  SYNCS.PHASECHK.TRANS64.TRYWAIT P1, [R2+URZ+0x30800], R25 ;  /* 0x03080019020075a7 */ /* 0x001064000802017f */
[----:B-1----:R-:W-:Y:S05]  /*182f0*/  @!P1 NANOSLEEP.SYNCS 0x989680 ;  /* 0x009896800000995d */ /* 0x002fea0003900000 */
[----:B------:R-:W1:Y:S02]  /*18300*/  @!P1 SYNCS.PHASECHK.TRANS64 P1, [R2+URZ+0x30800], R25 ;  /* 0x03080019020095a7 */ /* 0x000e64000802007f */
[----:B-1----:R-:W-:Y:S05]  /*18310*/  @!P1 BRA `(.L_x_12630) ;  /* 0xfffffffc00f09947 */ /* 0x002fea000383ffff */
[----:B------:R-:W-:Y:S05]  /*18320*/  BRA `(.L_x_12830) ;  /* 0xfffffef400187947 */ /* 0x000fea000383ffff */
.L_x_12636:
[----:B-1----:R1:W3:Y:S02]  /*18330*/  SYNCS.PHASECHK.TRANS64.TRYWAIT P1, [R8+URZ+0x30830], R3 ;  /* 0x03083003080075a7 */ /* 0x0022e4000802017f */
[----:B---3--:R-:W-:Y:S05]  /*18340*/  @!P1 NANOSLEEP.SYNCS 0x989680 ;  /* 0x009896800000995d */ /* 0x008fea0003900000 */
[----:B------:R-:W3:Y:S02]  /*18350*/  @!P1 SYNCS.PHASECHK.TRANS64 P1, [R8+URZ+0x30830], R3 ;  /* 0x03083003080095a7 */ /* 0x000ee4000802007f */
[----:B---3--:R-:W-:Y:S05]  /*18360*/  @!P1 BRA `(.L_x_12636) ;  /* 0xfffffffc00f09947 */ /* 0x008fea000383ffff */
[----:B------:R-:W-:Y:S05]  /*18370*/  BRA `(.L_x_12635) ;  /* 0xffffff00005c7947 */ /* 0x000fea000383ffff */
.L_x_12642:
[----:B-1----:R1:W2:Y:S02]  /*18380*/  SYNCS.PHASECHK.TRANS64.TRYWAIT P3, [R0+URZ+0x30830], R3 ;  /* 0x03083003000075a7 */ /* 0x0022a4000806017f */
[----:B--2---:R-:W-:Y:S05]  /*18390*/  @!P3 NANOSLEEP.SYNCS 0x989680 ;  /* 0x009896800000b95d */ /* 0x004fea0003900000 */
[----:B------:R-:W2:Y:S02]  /*183a0*/  @!P3 SYNCS.PHASECHK.TRANS64 P3, [R0+URZ+0x30830], R3 ;  /* 0x030830030000b5a7 */ /* 0x000ea4000806007f */
[----:B--2---:R-:W-:Y:S05]  /*183b0*/  @!P3 BRA `(.L_x_12642) ;  /* 0xfffffffc00f0b947 */ /* 0x004fea000383ffff */
[----:B------:R-:W-:Y:S05]  /*183c0*/  BRA `(.L_x_12641) ;  /* 0xffffff30002c7947 */ /* 0x000fea000383ffff */
.L_x_12647:
[----:B-1----:R1:W2:Y:S02]  /*183d0*/  SYNCS.PHASECHK.TRANS64.TRYWAIT P2, [R3+URZ+0x30850], R0 ;  /* 0x03085000030075a7 */ /* 0x0022a4000804017f */
[----:B--2---:R-:W-:Y:S05]  /*183e0*/  @!P2 NANOSLEEP.SYNCS 0x989680 ;  /* 0x009896800000a95d */ /* 0x004fea0003900000 */
[----:B------:R-:W2:Y:S02]  /*183f0*/  @!P2 SYNCS.PHASECHK.TRANS64 P2, [R3+URZ+0x30850], R0 ;  /* 0x030850000300a5a7 */ /* 0x000ea4000804007f */
[----:B--2---:R-:W-:Y:S05]  /*18400*/  @!P2 BRA `(.L_x_12647) ;  /* 0xfffffffc00f0a947 */ /* 0x004fea000383ffff */
[----:B------:R-:W-:Y:S05]  /*18410*/  BRA `(.L_x_12646) ;  /* 0xffffff3400007947 */ /* 0x000fea000383ffff */
.L_x_12652:
[----:B-1----:R1:W2:Y:S02]  /*18420*/  SYNCS.PHASECHK.TRANS64.TRYWAIT P0, [R13+URZ+0x30850], R4 ;  /* 0x030850040d0075a7 */ /* 0x0022a4000800017f */
[----:B--2---:R-:W-:Y:S05]  /*18430*/  @!P0 NANOSLEEP.SYNCS 0x989680 ;  /* 0x009896800000895d */ /* 0x004fea0003900000 */
[----:B------:R-:W2:Y:S02]  /*18440*/  @!P0 SYNCS.PHASECHK.TRANS64 P0, [R13+URZ+0x30850], R4 ;  /* 0x030850040d0085a7 */ /* 0x000ea4000800007f */
[----:B--2---:R-:W-:Y:S05]  /*18450*/  @!P0 BRA `(.L_x_12652) ;  /* 0xfffffffc00f08947 */ /* 0x004fea000383ffff */
[----:B------:R-:W-:Y:S05]  /*18460*/  BRA `(.L_x_12651) ;  /* 0xffffff5c00307947 */ /* 0x000fea000383ffff */
.L_x_12657:
[----:B------:R-:W-:Y:S01]  /*18470*/  IMAD.MOV.U32 R13, RZ, RZ, R41 ;  /* 0x000000ffff0d7224 */ /* 0x000fe200078e0029 */
[----:B------:R-:W-:Y:S01]  /*18480*/  MOV R11, 0x181f ;  /* 0x0000181f000b7802 */ /* 0x000fe20000000f00 */
[----:B------:R-:W-:Y:S02]  /*18490*/  IMAD.MOV.U32 R12, RZ, RZ, RZ ;  /* 0x000000ffff0c7224 */ /* 0x000fe400078e00ff */
[----:B------:R-:W-:Y:S02]  /*184a0*/  IMAD.MOV.U32 R15, RZ, RZ, -0x1 ;  /* 0xffffffffff0f7424 */ /* 0x000fe400078e00ff */
[----:B------:R-:W-:-:S07]  /*184b0*/  IMAD R42, R73, 0xc0, R62 ;  /* 0x000000c0492a7824 */ /* 0x000fce00078e023e */
[----:B0----5:R-:W-:Y:S05]  /*184c0*/  WARPSYNC.COLLECTIVE R15, `(.L_x_12831) ;  /* 0x000000000f087348 */ /* 0x021fea0003c00000 */
[----:B------:R1:W2:Y:S02]  /*184d0*/  SHFL.IDX P6, R14, R13, R12, R11 ;  /* 0x0000000c0d0e7389 */ /* 0x0002a400000c000b */
[----:B012--5:R-:W-:Y:S01]  /*184e0*/  ENDCOLLECTIVE ;  /* 0x000000000000791b */ /* 0x027fe20003800000 */
.L_x_12831:
[----:B------:R-:W-:Y:S02]  /*184f0*/  VIADD R20, R42, 0x30 ;  /* 0x000000302a147836 */ /* 0x000fe40000000000 */
[----:B------:R-:W-:Y:S02]  /*18500*/  IMAD.MOV.U32 R13, RZ, RZ, R40 ;  /* 0x000000ffff0d7224 */ /* 0x000fe400078e0028 */
[----:B------:R-:W-:-:S07]  /*18510*/  IMAD.MOV.U32 R0, RZ, RZ, R14 ;  /* 0x000000ffff007224 */ /* 0x000fce00078e000e */
[----:B------:R-:W-:Y:S05]  /*18520*/  WARPSYNC.COLLECTIVE R15, `(.L_x_12832) ;  /* 0x000000000f087348 */ /* 0x000fea0003c00000 */
[----:B------:R0:W1:Y:S02]  /*18530*/  SHFL.IDX P6, R14, R13, R12, R11 ;  /* 0x0000000c0d0e7389 */ /* 0x00006400000c000b */
[----:B01----:R-:W-:Y:S01]  /*18540*/  ENDCOLLECTIVE ;  /* 0x000000000000791b */ /* 0x003fe20003800000 */
.L_x_12832:
[----:B------:R-:W-:Y:S02]  /*18550*/  ULDC UR4, c[0x0][0xac8] ;  /* 0x0002b20000047ab9 */ /* 0x000fe40000000800 */
[----:B------:R-:W-:-:S04]  /*18560*/  ISETP.GE.AND P0, PT, R59, UR4, PT ;  /* 0x000000043b007c0c */ /* 0x000fc8000bf06270 */
[-C--:B------:R-:W-:Y:S01]  /*18570*/  ISETP.GE.OR P4, PT, R20, R63.reuse, P0 ;  /* 0x0000003f1400720c */ /* 0x080fe20000786670 */
[C---:B------:R-:W-:Y:S01]  /*18580*/  VIADD R20, R42.reuse, 0x60 ;  /* 0x000000602a147836 */ /* 0x040fe20000000000 */
[----:B------:R-:W-:-:S04]  /*18590*/  ISETP.GE.OR P3, PT, R42, R63, P0 ;  /* 0x0000003f2a00720c */ /* 0x000fc80000766670 */
[----:B------:R-:W-:Y:S01]  /*185a0*/  ISETP.GE.OR P2, PT, R20, R63, P0 ;  /* 0x0000003f1400720c */ /* 0x000fe20000746670 */
[----:B------:R-:W-:Y:S01]  /*185b0*/  IMAD.MOV.U32 R13, RZ, RZ, R41 ;  /* 0x000000ffff0d7224 */ /* 0x000fe200078e0029 */
[----:B------:R-:W-:Y:S01]  /*185c0*/  MOV R12, 0x1 ;  /* 0x00000001000c7802 */ /* 0x000fe20000000f00 */
[----:B------:R-:W-:-:S10]  /*185d0*/  IMAD.MOV.U32 R3, RZ, RZ, R14 ;  /* 0x000000ffff037224 */ /* 0x000fd400078e000e */
[----:B------:R-:W-:Y:S05]  /*185e0*/  WARPSYNC.COLLECTIVE R15, `(.L_x_12833) ;  /* 0x000000000f087348 */ /* 0x000fea0003c00000 */
[----:B------:R0:W1:Y:S02]  /*185f0*/  SHFL.IDX P6, R14, R13, R12, R11 ;  /* 0x0000000c0d0e7389 */ /* 0x00006400000c000b */
[----:B01----:R-:W-:Y:S01]  /*18600*/  ENDCOLLECTIVE ;  /* 0x000000000000791b */ /* 0x003fe20003800000 */
.L_x_12833:
[----:B------:R-:W-:-:S04]  /*18610*/  @!P3 LEA R32, P5, R59, R3, 0x1 ;  /* 0x000000033b20b211 */ /* 0x000fc800078a08ff */
[----:B------:R-:W-:Y:S01]  /*18620*/  @!P3 LEA.HI.X R3, R59, R0, R58, 0x1, P5 ;  /* 0x000000003b03b211 */ /* 0x000fe200028f0c3a */
[----:B------:R-:W-:Y:S02]  /*18630*/  IMAD.MOV.U32 R13, RZ, RZ, R40 ;  /* 0x000000ffff0d7224 */ /* 0x000fe400078e0028 */
[----:B------:R-:W-:-:S07]  /*18640*/  IMAD.MOV.U32 R8, RZ, RZ, R14 ;  /* 0x000000ffff087224 */ /* 0x000fce00078e000e */
[----:B------:R-:W-:Y:S05]  /*18650*/  WARPSYNC.COLLECTIVE R15, `(.L_x_12834) ;  /* 0x000000000f087348 */ /* 0x000fea0003c00000 */
[----:B------:R0:W1:Y:S02]  /*18660*/  SHFL.IDX P6, R14, R13, R12, R11 ;  /* 0x0000000c0d0e7389 */ /* 0x00006400000c000b */
[----:B01----:R-:W-:Y:S01]  /*18670*/  ENDCOLLECTIVE ;  /* 0x000000000000791b */ /* 0x003fe20003800000 */
.L_x_12834:
[----:B------:R-:W-:Y:S02]  /*18680*/  IMAD.MOV.U32 R13, RZ, RZ, R41 ;  /* 0x000000ffff0d7224 */ /* 0x000fe400078e0029 */
[----:B------:R-:W-:Y:S02]  /*18690*/  IMAD.MOV.U32 R12, RZ, RZ, 0x2 ;  /* 0x00000002ff0c7424 */ /* 0x000fe400078e00ff */
[----:B------:R-:W-:-:S07]  /*186a0*/  IMAD.MOV.U32 R9, RZ, RZ, R14 ;  /* 0x000000ffff097224 */ /* 0x000fce00078e000e */
[----:B------:R-:W-:Y:S05]  /*186b0*/  WARPSYNC.COLLECTIVE R15, `(.L_x_12835) ;  /* 0x000000000f087348 */ /* 0x000fea0003c00000 */
[----:B------:R0:W1:Y:S02]  /*186c0*/  SHFL.IDX P6, R14, R13, R12, R11 ;  /* 0x0000000c0d0e7389 */ /* 0x00006400000c000b */
[----:B01----:R-:W-:Y:S01]  /*186d0*/  ENDCOLLECTIVE ;  /* 0x000000000000791b */ /* 0x003fe20003800000 */
.L_x_12835:
[----:B------:R-:W-:Y:S01]  /*186e0*/  @!P4 LEA R20, P1, R59, R9, 0x1 ;  /* 0x000000093b14c211 */ /* 0x000fe200078208ff */
[----:B------:R-:W-:-:S03]  /*186f0*/  @!P3 IMAD.MOV.U32 R9, RZ, RZ, R3 ;  /* 0x000000ffff09b224 */ /* 0x000fc600078e0003 */
[----:B------:R-:W-:Y:S01]  /*18700*/  @!P4 LEA.HI.X R21, R59, R8, R58, 0x1, P1 ;  /* 0x000000083b15c211 */ /* 0x000fe200008f0c3a */
[----:B------:R-:W-:-:S05]  /*18710*/  @!P3 IMAD.MOV.U32 R8, RZ, RZ, R32 ;  /* 0x000000ffff08b224 */ /* 0x000fca00078e0020 */
[----:B------:R0:W-:Y:S01]  /*18720*/  @!P3 ST.E.128 desc[UR56][R8.64], R4 ;  /* 0x000000040800b985 */ /* 0x0001e2000c101d38 */
[----:B------:R-:W-:-:S03]  /*18730*/  IMAD.MOV.U32 R13, RZ, RZ, R40 ;  /* 0x000000ffff0d7224 */ /* 0x000fc600078e0028 */
[----:B------:R0:W-:Y:S01]  /*18740*/  @!P4 ST.E.128 desc[UR56][R20.64], R24 ;  /* 0x000000181400c985 */ /* 0x0001e2000c101d38 */
[----:B------:R-:W-:-:S07]  /*18750*/  MOV R10, R14 ;  /* 0x0000000e000a7202 */ /* 0x000fce0000000f00 */
[----:B0-----:R-:W-:Y:S05]  /*18760*/  WARPSYNC.COLLECTIVE R15, `(.L_x_12836) ;  /* 0x000000000f087348 */ /* 0x001fea0003c00000 */
[----:B------:R1:W2:Y:S02]  /*18770*/  SHFL.IDX P6, R14, R13, R12, R11 ;  /* 0x0000000c0d0e7389 */ /* 0x0002a400000c000b */
[----:B012---:R-:W-:Y:S01]  /*18780*/  ENDCOLLECTIVE ;  /* 0x000000000000791b */ /* 0x007fe20003800000 */
.L_x_12836:
[----:B------:R-:W-:Y:S01]  /*18790*/  MOV R13, R41 ;  /* 0x00000029000d7202 */ /* 0x000fe20000000f00 */
[----:B------:R-:W-:Y:S01]  /*187a0*/  IMAD.MOV.U32 R12, RZ, RZ, 0x3 ;  /* 0x00000003ff0c7424 */ /* 0x000fe200078e00ff */
[----:B------:R-:W-:-:S13]  /*187b0*/  @!P2 LEA R43, P5, R59, R14, 0x1 ;  /* 0x0000000e3b2ba211 */ /* 0x000fda00078a08ff */
[----:B------:R-:W-:Y:S05]  /*187c0*/  WARPSYNC.COLLECTIVE R15, `(.L_x_12837) ;  /* 0x000000000f087348 */ /* 0x000fea0003c00000 */
[----:B------:R0:W1:Y:S02]  /*187d0*/  SHFL.IDX P6, R14, R13, R12, R11 ;  /* 0x0000000c0d0e7389 */ /* 0x00006400000c000b */
[----:B01----:R-:W-:Y:S01]  /*187e0*/  ENDCOLLECTIVE ;  /* 0x000000000000791b */ /* 0x003fe20003800000 */
.L_x_12837:
[----:B------:R-:W-:Y:S01]  /*187f0*/  @!P2 LEA.HI.X R10, R59, R10, R58, 0x1, P5 ;  /* 0x0000000a3b0aa211 */ /* 0x000fe200028f0c3a */
[----:B------:R-:W-:-:S04]  /*18800*/  @!P2 IMAD.MOV.U32 R4, RZ, RZ, R43 ;  /* 0x000000ffff04a224 */ /* 0x000fc800078e002b */
[----:B------:R-:W-:-:S05]  /*18810*/  @!P2 IMAD.MOV.U32 R5, RZ, RZ, R10 ;  /* 0x000000ffff05a224 */ /* 0x000fca00078e000a */
[----:B------:R0:W-:Y:S01]  /*18820*/  @!P2 ST.E.128 desc[UR56][R4.64], R28 ;  /* 0x0000001c0400a985 */ /* 0x0001e2000c101d38 */
[----:B------:R-:W-:Y:S02]  /*18830*/  IMAD.MOV.U32 R13, RZ, RZ, R40 ;  /* 0x000000ffff0d7224 */ /* 0x000fe400078e0028 */
[----:B------:R-:W-:-:S07]  /*18840*/  IMAD.MOV.U32 R0, RZ, RZ, R14 ;  /* 0x000000ffff007224 */ /* 0x000fce00078e000e */
[----:B0-----:R-:W-:Y:S05]  /*18850*/  WARPSYNC.COLLECTIVE R15, `(.L_x_12838) ;  /* 0x000000000f087348 */ /* 0x001fea0003c00000 */
[----:B------:R1:W2:Y:S02]  /*18860*/  SHFL.IDX P6, R14, R13, R12, R11 ;  /* 0x0000000c0d0e7389 */ /* 0x0002a400000c000b */
[----:B012---:R-:W-:Y:S01]  /*18870*/  ENDCOLLECTIVE ;  /* 0x000000000000791b */ /* 0x007fe20003800000 */
.L_x_12838:
[----:B------:R-:W-:Y:S05]  /*18880*/  BRA `(.L_x_12839) ;  /* 0xffffff74004c7947 */ /* 0x000fea000383ffff */
.L_x_12659:
[----:B------:R-:W-:Y:S01]  /*18890*/  MOV R13, R4 ;  /* 0x00000004000d7202 */ /* 0x000fe20000000f00 */
[----:B------:R-:W-:Y:S02]  /*188a0*/  IMAD.MOV.U32 R12, RZ, RZ, RZ ;  /* 0x000000ffff0c7224 */ /* 0x000fe400078e00ff */
[----:B------:R-:W-:Y:S02]  /*188b0*/  IMAD.MOV.U32 R11, RZ, RZ, 0x1c1f ;  /* 0x00001c1fff0b7424 */ /* 0x000fe400078e00ff */
[----:B------:R-:W-:-:S07]  /*188c0*/  IMAD.MOV.U32 R15, RZ, RZ, -0x1 ;  /* 0xffffffffff0f7424 */ /* 0x000fce00078e00ff */
[----:B------:R-:W-:Y:S05]  /*188d0*/  WARPSYNC.COLLECTIVE R15, `(.L_x_12840) ;  /* 0x000000000f087348 */ /* 0x000fea0003c00000 */
[----:B------:R0:W1:Y:S02]  /*188e0*/  SHFL.IDX P6, R14, R13, R12, R11 ;  /* 0x0000000c0d0e7389 */ /* 0x00006400000c000b */
[----:B01----:R-:W-:Y:S01]  /*188f0*/  ENDCOLLECTIVE ;  /* 0x000000000000791b */ /* 0x003fe20003800000 */
.L_x_12840:
[----:B------:R-:W-:Y:S02]  /*18900*/  IMAD.MOV.U32 R13, RZ, RZ, R0 ;  /* 0x000000ffff0d7224 */ /* 0x000fe400078e0000 */
[----:B------:R-:W-:-:S07]  /*18910*/  IMAD.MOV.U32 R3, RZ, RZ, R14 ;  /* 0x000000ffff037224 */ /* 0x000fce00078e000e */
[----:B------:R-:W-:Y:S05]  /*18920*/  WARPSYNC.COLLECTIVE R15, `(.L_x_12841) ;  /* 0x000000000f087348 */ /* 0x000fea0003c00000 */
[----:B------:R0:W1:Y:S02]  /*18930*/  SHFL.IDX P6, R14, R13, R12, R11 ;  /* 0x0000000c0d0e7389 */ /* 0x00006400000c000b */
[----:B01----:R-:W-:Y:S01]  /*18940*/  ENDCOLLECTIVE ;  /* 0x000000000000791b */ /* 0x003fe20003800000 */
.L_x_12841:
[----:B------:R-:W-:Y:S05]  /*18950*/  BRA `(.L_x_12842) ;  /* 0xffffff7800387947 */ /* 0x000fea000383ffff */
.L_x_12662:
[----:B------:R-:W-:Y:S01]  /*18960*/  BSSY B1, `(.L_x_12843) ;  /* 0x0000008000017945 */ /* 0x000fe20003800000 */
[----:B---3--:R-:W-:Y:S01]  /*18970*/  MOV R13, R4 ;  /* 0x00000004000d7202 */ /* 0x008fe20000000f00 */
[----:B------:R-:W-:Y:S02]  /*18980*/  IMAD.MOV.U32 R12, RZ, RZ, 0x1 ;  /* 0x00000001ff0c7424 */ /* 0x000fe400078e00ff */
[----:B------:R-:W-:Y:S02]  /*18990*/  IMAD.MOV.U32 R11, RZ, RZ, 0x1c1f ;  /* 0x00001c1fff0b7424 */ /* 0x000fe400078e00ff */
[----:B------:R-:W-:-:S07]  /*189a0*/  IMAD.MOV.U32 R15, RZ, RZ, -0x1 ;  /* 0xffffffffff0f7424 */ /* 0x000fce00078e00ff */
[----:B012---:R-:W-:Y:S05]  /*189b0*/  WARPSYNC.COLLECTIVE R15, `(.L_x_12844) ;  /* 0x000000000f087348 */ /* 0x007fea0003c00000 */
[----:B--2---:R2:W3:Y:S02]  /*189c0*/  SHFL.IDX P6, R14, R13, R12, R11 ;  /* 0x0000000c0d0e7389 */ /* 0x0044e400000c000b */
[----:B0123--:R-:W-:Y:S01]  /*189d0*/  ENDCOLLECTIVE ;  /* 0x000000000000791b */ /* 0x00ffe20003800000 */
.L_x_12844:
[----:B------:R-:W-:Y:S05]  /*189e0*/  BSYNC B1 ;  /* 0x0000000000017941 */ /* 0x000fea0003800000 */
.L_x_12843:
        /* <DEDUP_REMOVED lines=8> */
.L_x_12845:
[----:B------:R-:W-:Y:S05]  /*18a70*/  BRA `(.L_x_12846) ;  /* 0xffffff7800947947 */ /* 0x000fea000383ffff */
.L_x_12666:
[----:B------:R-:W-:Y:S01]  /*18a80*/  IMAD.MOV.U32 R13, RZ, RZ, R20 ;  /* 0x000000ffff0d7224 */ /* 0x000fe200078e0014 */
[----:B------:R-:W-:Y:S01]  /*18a90*/  MOV R15, 0xffffffff ;  /* 0xffffffff000f7802 */ /* 0x000fe20000000f00 */
[----:B------:R-:W-:Y:S02]  /*18aa0*/  IMAD.MOV.U32 R12, RZ, RZ, RZ ;  /* 0x000000ffff0c7224 */ /* 0x000fe400078e00ff */
[----:B------:R-:W-:Y:S02]  /*18ab0*/  IMAD.MOV.U32 R11, RZ, RZ, 0x181f ;  /* 0x0000181fff0b7424 */ /* 0x000fe400078e00ff */
[----:B------:R-:W-:Y:S02]  /*18ac0*/  IMAD R24, R26, 0xc0, R62 ;  /* 0x000000c01a187824 */ /* 0x000fe400078e023e */
[----:B------:R-:W-:-:S07]  /*18ad0*/  IMAD R21, R21, R10, RZ ;  /* 0x0000000a15157224 */ /* 0x000fce00078e02ff */
[----:B------:R-:W-:Y:S05]  /*18ae0*/  WARPSYNC.COLLECTIVE R15, `(.L_x_12847) ;  /* 0x000000000f087348 */ /* 0x000fea0003c00000 */
[----:B------:R0:W1:Y:S02]  /*18af0*/  SHFL.IDX P6, R14, R13, R12, R11 ;  /* 0x0000000c0d0e7389 */ /* 0x00006400000c000b */
[----:B01----:R-:W-:Y:S01]  /*18b00*/  ENDCOLLECTIVE ;  /* 0x000000000000791b */ /* 0x003fe20003800000 */
.L_x_12847:
[C---:B------:R-:W-:Y:S01]  /*18b10*/  VIADD R8, R24.reuse, 0x30 ;  /* 0x0000003018087836 */ /* 0x040fe20000000000 */
[----:B------:R-:W-:-:S04]  /*18b20*/  ISETP.GE.OR P3, PT, R24, R21, P0 ;  /* 0x000000151800720c */ /* 0x000fc80000766670 */
[----:B------:R-:W-:Y:S01]  /*18b30*/  ISETP.GE.OR P4, PT, R8, R21, P0 ;  /* 0x000000150800720c */ /* 0x000fe20000786670 */
[----:B------:R-:W-:-:S05]  /*18b40*/  VIADD R8, R24, 0x60 ;  /* 0x0000006018087836 */ /* 0x000fca0000000000 */
[----:B------:R-:W-:Y:S01]  /*18b50*/  ISETP.GE.OR P2, PT, R8, R21, P0 ;  /* 0x000000150800720c */ /* 0x000fe20000746670 */
[----:B------:R-:W-:Y:S02]  /*18b60*/  IMAD.MOV.U32 R13, RZ, RZ, R7 ;  /* 0x000000ffff0d7224 */ /* 0x000fe400078e0007 */
[----:B------:R-:W-:-:S10]  /*18b70*/  IMAD.MOV.U32 R0, RZ, RZ, R14 ;  /* 0x000000ffff007224 */ /* 0x000fd400078e000e */
[----:B------:R-:W-:Y:S05]  /*18b80*/  WARPSYNC.COLLECTIVE R15, `(.L_x_12848) ;  /* 0x000000000f087348 */ /* 0x000fea0003c00000 */
[----:B------:R0:W1:Y:S02]  /*18b90*/  SHFL.IDX P6, R14, R13, R12, R11 ;  /* 0x0000000c0d0e7389 */ /* 0x00006400000c000b */
[----:B01----:R-:W-:Y:S01]  /*18ba0*/  ENDCOLLECTIVE ;  /* 0x000000000000791b */ /* 0x003fe20003800000 */
.L_x_12848:
[----:B------:R-:W-:Y:S02]  /*18bb0*/  IMAD.MOV.U32 R13, RZ, RZ, R20 ;  /* 0x000000ffff0d7224 */ /* 0x000fe400078e0014 */
[----:B------:R-:W-:Y:S02]  /*18bc0*/  IMAD.MOV.U32 R12, RZ, RZ, 0x1 ;  /* 0x00000001ff0c7424 */ /* 0x000fe400078e00ff */
[----:B------:R-:W-:-:S07]  /*18bd0*/  IMAD.MOV.U32 R3, RZ, RZ, R14 ;  /* 0x000000ffff037224 */ /* 0x000fce00078e000e */
[----:B------:R-:W-:Y:S05]  /*18be0*/  WARPSYNC.COLLECTIVE R15, `(.L_x_12849) ;  /* 0x000000000f087348 */ /* 0x000fea0003c00000 */
[----:B------:R0:W1:Y:S02]  /*18bf0*/  SHFL.IDX P6, R14, R13, R12, R11 ;  /* 0x0000000c0d0e7389 */ /* 0x00006400000c000b */
[----:B01----:R-:W-:Y:S01]  /*18c00*/  ENDCOLLECTIVE ;  /* 0x000000000000791b */ /* 0x003fe20003800000 */
.L_x_12849:
[----:B------:R-:W-:-:S04]  /*18c10*/  @!P3 LEA R10, P5, R59, R3, 0x1 ;  /* 0x000000033b0ab211 */ /* 0x000fc800078a08ff */
[----:B------:R-:W-:Y:S01]  /*18c20*/  @!P3 LEA.HI.X R3, R59, R0, R58, 0x1, P5 ;  /* 0x000000003b03b211 */ /* 0x000fe200028f0c3a */
[----:B------:R-:W-:Y:S01]  /*18c30*/  IMAD.MOV.U32 R13, RZ, RZ, R7 ;  /* 0x000000ffff0d7224 */ /* 0x000fe200078e0007 */
[----:B------:R-:W-:-:S07]  /*18c40*/  MOV R4, R14 ;  /* 0x0000000e00047202 */ /* 0x000fce0000000f00 */
[----:B------:R-:W-:Y:S05]  /*18c50*/  WARPSYNC.COLLECTIVE R15, `(.L_x_12850) ;  /* 0x000000000f087348 */ /* 0x000fea0003c00000 */
[----:B------:R0:W1:Y:S02]  /*18c60*/  SHFL.IDX P6, R14, R13, R12, R11 ;  /* 0x0000000c0d0e7389 */ /* 0x00006400000c000b */
[----:B01----:R-:W-:Y:S01]  /*18c70*/  ENDCOLLECTIVE ;  /* 0x000000000000791b */ /* 0x003fe20003800000 */
.L_x_12850:
[----:B------:R-:W-:Y:S02]  /*18c80*/  IMAD.MOV.U32 R13, RZ, RZ, R20 ;  /* 0x000000ffff0d7224 */ /* 0x000fe400078e0014 */
[----:B------:R-:W-:Y:S02]  /*18c90*/  IMAD.MOV.U32 R12, RZ, RZ, 0x2 ;  /* 0x00000002ff0c7424 */ /* 0x000fe400078e00ff */
[----:B------:R-:W-:-:S07]  /*18ca0*/  IMAD.MOV.U32 R5, RZ, RZ, R14 ;  /* 0x000000ffff057224 */ /* 0x000fce00078e000e */
[----:B------:R-:W-:Y:S05]  /*18cb0*/  WARPSYNC.COLLECTIVE R15, `(.L_x_12851) ;  /* 0x000000000f087348 */ /* 0x000fea0003c00000 */
[----:B------:R0:W1:Y:S02]  /*18cc0*/  SHFL.IDX P6, R14, R13, R12, R11 ;  /* 0x0000000c0d0e7389 */ /* 0x00006400000c000b */
[----:B01----:R-:W-:Y:S01]  /*18cd0*/  ENDCOLLECTIVE ;  /* 0x000000000000791b */ /* 0x003fe20003800000 */
.L_x_12851:
[----:B------:R-:W-:-:S04]  /*18ce0*/  @!P4 LEA R8, P1, R59, R5, 0x1 ;  /* 0x000000053b08c211 */ /* 0x000fc800078208ff */
[----:B------:R-:W-:Y:S02]  /*18cf0*/  @!P4 LEA.HI.X R9, R59, R4, R58, 0x1, P1 ;  /* 0x000000043b09c211 */ /* 0x000fe400008f0c3a */
[----:B------:R-:W-:Y:S01]  /*18d00*/  MOV R13, R7 ;  /* 0x00000007000d7202 */ /* 0x000fe20000000f00 */
[----:B------:R-:W-:-:S07]  /*18d10*/  IMAD.MOV.U32 R6, RZ, RZ, R14 ;  /* 0x000000ffff067224 */ /* 0x000fce00078e000e */
[----:B------:R-:W-:Y:S05]  /*18d20*/  WARPSYNC.COLLECTIVE R15, `(.L_x_12852) ;  /* 0x000000000f087348 */ /* 0x000fea0003c00000 */
[----:B------:R0:W1:Y:S02]  /*18d30*/  SHFL.IDX P6, R14, R13, R12, R11 ;  /* 0x0000000c0d0e7389 */ /* 0x00006400000c000b */
[----:B01----:R-:W-:Y:S01]  /*18d40*/  ENDCOLLECTIVE ;  /* 0x000000000000791b */ /* 0x003fe20003800000 */
.L_x_12852:
[----:B------:R-:W-:Y:S02]  /*18d50*/  @!P3 IMAD.MOV.U32 R11, RZ, RZ, R3 ;  /* 0x000000ffff0bb224 */ /* 0x000fe400078e0003 */
[----:B------:R-:W-:Y:S02]  /*18d60*/  IMAD.MOV.U32 R13, RZ, RZ, R20 ;  /* 0x000000ffff0d7224 */ /* 0x000fe400078e0014 */
[----:B------:R-:W-:Y:S01]  /*18d70*/  IMAD.MOV.U32 R12, RZ, RZ, 0x3 ;  /* 0x00000003ff0c7424 */ /* 0x000fe200078e00ff */
[----:B------:R0:W-:Y:S04]  /*18d80*/  @!P3 ST.E.128 desc[UR56][R10.64], RZ ;  /* 0x000000ff0a00b985 */ /* 0x0001e8000c101d38 */
[----:B------:R1:W-:Y:S01]  /*18d90*/  @!P4 ST.E.128 desc[UR56][R8.64], RZ ;  /* 0x000000ff0800c985 */ /* 0x0003e2000c101d38 */
[----:B------:R-:W-:-:S04]  /*18da0*/  @!P2 LEA R25, P5, R59, R14, 0x1 ;  /* 0x0000000e3b19a211 */ /* 0x000fc800078a08ff */
[----:B------:R-:W-:Y:S01]  /*18db0*/  @!P2 LEA.HI.X R5, R59, R6, R58, 0x1, P5 ;  /* 0x000000063b05a211 */ /* 0x000fe200028f0c3a */
[----:B------:R-:W-:Y:S01]  /*18dc0*/  @!P2 IMAD.MOV.U32 R4, RZ, RZ, R25 ;  /* 0x000000ffff04a224 */ /* 0x000fe200078e0019 */
[----:B0-----:R-:W-:-:S04]  /*18dd0*/  MOV R11, 0x181f ;  /* 0x0000181f000b7802 */ /* 0x001fc80000000f00 */
[----:B------:R1:W-:Y:S03]  /*18de0*/  @!P2 ST.E.128 desc[UR56][R4.64], RZ ;  /* 0x000000ff0400a985 */ /* 0x0003e6000c101d38 */
[----:B-1----:R-:W-:Y:S05]  /*18df0*/  WARPSYNC.COLLECTIVE R15, `(.L_x_12853) ;  /* 0x000000000f087348 */ /* 0x002fea0003c00000 */
[----:B------:R0:W2:Y:S02]  /*18e00*/  SHFL.IDX P6, R14, R13, R12, R11 ;  /* 0x0000000c0d0e7389 */ /* 0x0000a400000c000b */
[----:B012---:R-:W-:Y:S01]  /*18e10*/  ENDCOLLECTIVE ;  /* 0x000000000000791b */ /* 0x007fe20003800000 */
.L_x_12853:
[----:B------:R-:W-:Y:S02]  /*18e20*/  IMAD.MOV.U32 R13, RZ, RZ, R7 ;  /* 0x000000ffff0d7224 */ /* 0x000fe400078e0007 */
[----:B------:R-:W-:-:S07]  /*18e30*/  IMAD.MOV.U32 R0, RZ, RZ, R14 ;  /* 0x000000ffff007224 */ /* 0x000fce00078e000e */
[----:B------:R-:W-:Y:S05]  /*18e40*/  WARPSYNC.COLLECTIVE R15, `(.L_x_12854) ;  /* 0x000000000f087348 */ /* 0x000fea0003c00000 */
[----:B------:R0:W1:Y:S02]  /*18e50*/  SHFL.IDX P6, R14, R13, R12, R11 ;  /* 0x0000000c0d0e7389 */ /* 0x00006400000c000b */
[----:B01----:R-:W-:Y:S01]  /*18e60*/  ENDCOLLECTIVE ;  /* 0x000000000000791b */ /* 0x003fe20003800000 */
.L_x_12854:
[----:B------:R-:W-:Y:S05]  /*18e70*/  BRA `(.L_x_12855) ;  /* 0xffffff80009c7947 */ /* 0x000fea000383ffff */
.L_x_12683:
[----:B------:R-:W1:Y:S01]  /*18e80*/  S2R R7, SR_TID.X ;  /* 0x0000000000077919 */ /* 0x000e620000002100 */
[----:B------:R-:W-:Y:S01]  /*18e90*/  BSSY B1, `(.L_x_12856) ;  /* 0x000000a000017945 */ /* 0x000fe20003800000 */
[----:B0-----:R-:W-:Y:S01]  /*18ea0*/  IMAD.MOV.U32 R12, RZ, RZ, RZ ;  /* 0x000000ffff0c7224 */ /* 0x001fe200078e00ff */
[----:B------:R-:W-:Y:S01]  /*18eb0*/  MOV R11, 0x1f ;  /* 0x0000001f000b7802 */ /* 0x000fe20000000f00 */
[----:B------:R-:W-:Y:S01]  /*18ec0*/  IMAD.MOV.U32 R15, RZ, RZ, -0x1 ;  /* 0xffffffffff0f7424 */ /* 0x000fe200078e00ff */
[----:B-1----:R-:W-:-:S04]  /*18ed0*/  SHF.R.U32.HI R7, RZ, 0x5, R7 ;  /* 0x00000005ff077819 */ /* 0x002fc80000011607 */
[----:B------:R-:W-:-:S05]  /*18ee0*/  LOP3.LUT R7, R7, 0x3, RZ, 0xc0, !PT ;  /* 0x0000000307077812 */ /* 0x000fca00078ec0ff */
[----:B------:R-:W-:-:S07]  /*18ef0*/  IMAD.MOV.U32 R13, RZ, RZ, R7 ;  /* 0x000000ffff0d7224 */ /* 0x000fce00078e0007 */
[----:B------:R-:W-:Y:S05]  /*18f00*/  WARPSYNC.COLLECTIVE R15, `(.L_x_12857) ;  /* 0x000000000f087348 */ /* 0x000fea0003c00000 */
[----:B------:R0:W1:Y:S02]  /*18f10*/  SHFL.IDX P6, R14, R13, R12, R11 ;  /* 0x0000000c0d0e7389 */ /* 0x00006400000c000b */
[----:B01----:R-:W-:Y:S01]  /*18f20*/  ENDCOLLECTIVE ;  /* 0x000000000000791b */ /* 0x003fe20003800000 */
.L_x_12857:
[----:B------:R-:W-:Y:S05]  /*18f30*/  BSYNC B1 ;  /* 0x0000000000017941 */ /* 0x000fea0003800000 */
.L_x_12856:
[----:B------:R-:W-:Y:S05]  /*18f40*/  BRA `(.L_x_12858) ;  /* 0xffffff9800447947 */ /* 0x000fea000383ffff */
.L_x_12685:
[----:B------:R-:W-:Y:S01]  /*18f50*/  BSSY B1, `(.L_x_12859) ;  /* 0x0000006000017945 */ /* 0x000fe20003800000 */
[----:B------:R-:W-:-:S07]  /*18f60*/  IMAD.MOV.U32 R15, RZ, RZ, -0x1 ;  /* 0xffffffffff0f7424 */ /* 0x000fce00078e00ff */
[----:B01----:R-:W-:Y:S05]  /*18f70*/  WARPSYNC.COLLECTIVE R15, `(.L_x_12860) ;  /* 0x000000000f0c7348 */ /* 0x003fea0003c00000 */
[----:B------:R-:W-:Y:S02]  /*18f80*/  ELECT P6, UR62, PT ;  /* 0x00000000003e782f */ /* 0x000fe400038c0000 */
[----:B------:R-:W-:Y:S01]  /*18f90*/  MOV R14, UR62 ;  /* 0x0000003e000e7c02 */ /* 0x000fe20008000f00 */
[----:B01----:R-:W-:Y:S10]  /*18fa0*/  ENDCOLLECTIVE ;  /* 0x000000000000791b */ /* 0x003ff40003800000 */
.L_x_12860:
[----:B------:R-:W-:Y:S05]  /*18fb0*/  BSYNC B1 ;  /* 0x0000000000017941 */ /* 0x000fea0003800000 */
.L_x_12859:
[----:B------:R-:W-:Y:S05]  /*18fc0*/  BRA `(.L_x_12684) ;  /* 0xffffff98003c7947 */ /* 0x000fea000383ffff */
.L_x_12687:
[----:B-1----:R1:W2:Y:S02]  /*18fd0*/  SYNCS.PHASECHK.TRANS64.TRYWAIT P0, [R16+URZ+0x30820], R6 ;  /* 0x03082006100075a7 */ /* 0x0022a4000800017f */
[----:B--2---:R-:W-:Y:S05]  /*18fe0*/  @!P0 NANOSLEEP.SYNCS 0x989680 ;  /* 0x009896800000895d */ /* 0x004fea0003900000 */
[----:B------:R-:W2:Y:S02]  /*18ff0*/  @!P0 SYNCS.PHASECHK.TRANS64 P0, [R16+URZ+0x30820], R6 ;  /* 0x03082006100085a7 */ /* 0x000ea4000800007f */
[----:B--2---:R-:W-:Y:S05]  /*19000*/  @!P0 BRA `(.L_x_12687) ;  /* 0xfffffffc00f08947 */ /* 0x004fea000383ffff */
[----:B------:R-:W-:Y:S05]  /*19010*/  BRA `(.L_x_12861) ;  /* 0xffffff98004c7947 */ /* 0x000fea000383ffff */
.L_x_12691:
[----:B-1----:R1:W2:Y:S02]  /*19020*/  SYNCS.PHASECHK.TRANS64.TRYWAIT P0, [R7+URZ+0x308a0], R6 ;  /* 0x0308a006070075a7 */ /* 0x0022a4000800017f */
[----:B--2---:R-:W-:Y:S05]  /*19030*/  @!P0 NANOSLEEP.SYNCS 0x989680 ;  /* 0x009896800000895d */ /* 0x004fea0003900000 */
[----:B------:R-:W2:Y:S02]  /*19040*/  @!P0 SYNCS.PHASECHK.TRANS64 P0, [R7+URZ+0x308a0], R6 ;  /* 0x0308a006070085a7 */ /* 0x000ea4000800007f */
[----:B--2---:R-:W-:Y:S05]  /*19050*/  @!P0 BRA `(.L_x_12691) ;  /* 0xfffffffc00f08947 */ /* 0x004fea000383ffff */
[----:B------:R-:W-:Y:S05]  /*19060*/  BRA `(.L_x_12862) ;  /* 0xffffff9800687947 */ /* 0x000fea000383ffff */
.L_x_12696:
[----:B0-----:R0:W2:Y:S02]  /*19070*/  SYNCS.PHASECHK.TRANS64.TRYWAIT P0, [R7+URZ+0x308c0], R6 ;  /* 0x0308c006070075a7 */ /* 0x0010a4000800017f */
[----:B--2---:R-:W-:Y:S05]  /*19080*/  @!P0 NANOSLEEP.SYNCS 0x989680 ;  /* 0x009896800000895d */ /* 0x004fea0003900000 */
[----:B------:R-:W2:Y:S02]  /*19090*/  @!P0 SYNCS.PHASECHK.TRANS64 P0, [R7+URZ+0x308c0], R6 ;  /* 0x0308c006070085a7 */ /* 0x000ea4000800007f */
[----:B--2---:R-:W-:Y:S05]  /*190a0*/  @!P0 BRA `(.L_x_12696) ;  /* 0xfffffffc00f08947 */ /* 0x004fea000383ffff */
[----:B------:R-:W-:Y:S05]  /*190b0*/  BRA `(.L_x_12863) ;  /* 0xffffff9800e47947 */ /* 0x000fea000383ffff */
.L_x_12703:
[----:B--2---:R2:W3:Y:S02]  /*190c0*/  SYNCS.PHASECHK.TRANS64.TRYWAIT P2, [R6+URZ+0x308a0], R7 ;  /* 0x0308a007060075a7 */ /* 0x0044e4000804017f */
[----:B---3--:R-:W-:Y:S05]  /*190d0*/  @!P2 NANOSLEEP.SYNCS 0x989680 ;  /* 0x009896800000a95d */ /* 0x008fea0003900000 */
[----:B------:R-:W3:Y:S02]  /*190e0*/  @!P2 SYNCS.PHASECHK.TRANS64 P2, [R6+URZ+0x308a0], R7 ;  /* 0x0308a0070600a5a7 */ /* 0x000ee4000804007f */
[----:B---3--:R-:W-:Y:S05]  /*190f0*/  @!P2 BRA `(.L_x_12703) ;  /* 0xfffffffc00f0a947 */ /* 0x008fea000383ffff */
[----:B------:R-:W-:Y:S05]  /*19100*/  BRA `(.L_x_12864) ;  /* 0xffffff9c00ac7947 */ /* 0x000fea000383ffff */
.L_x_12708:
[----:B0-----:R0:W1:Y:S02]  /*19110*/  SYNCS.PHASECHK.TRANS64.TRYWAIT P2, [R6+URZ+0x308c0], R7 ;  /* 0x0308c007060075a7 */ /* 0x001064000804017f */
[----:B-1----:R-:W-:Y:S05]  /*19120*/  @!P2 NANOSLEEP.SYNCS 0x989680 ;  /* 0x009896800000a95d */ /* 0x002fea0003900000 */
[----:B------:R-:W1:Y:S02]  /*19130*/  @!P2 SYNCS.PHASECHK.TRANS64 P2, [R6+URZ+0x308c0], R7 ;  /* 0x0308c0070600a5a7 */ /* 0x000e64000804007f */
[----:B-1----:R-:W-:Y:S05]  /*19140*/  @!P2 BRA `(.L_x_12708) ;  /* 0xfffffffc00f0a947 */ /* 0x002fea000383ffff */
[----:B------:R-:W-:Y:S05]  /*19150*/  BRA `(.L_x_12865) ;  /* 0xffffffa000247947 */ /* 0x000fea000383ffff */
.L_x_12723:
[----:B------:R-:W4:Y:S01]  /*19160*/  S2R R20, SR_TID.X ;  /* 0x0000000000147919 */ /* 0x000f220000002100 */
[----:B------:R-:W-:Y:S01]  /*19170*/  BSSY B0, `(.L_x_12866) ;  /* 0x000000a000007945 */ /* 0x000fe20003800000 */
[----:B0-----:R-:W-:Y:S01]  /*19180*/  IMAD.MOV.U32 R12, RZ, RZ, RZ ;  /* 0x000000ffff0c7224 */ /* 0x001fe200078e00ff */
[----:B------:R-:W-:Y:S01]  /*19190*/  MOV R15, 0xffffffff ;  /* 0xffffffff000f7802 */ /* 0x000fe20000000f00 */
[----:B------:R-:W-:Y:S01]  /*191a0*/  IMAD.MOV.U32 R11, RZ, RZ, 0x1f ;  /* 0x0000001fff0b7424 */ /* 0x000fe200078e00ff */
[----:B----4-:R-:W-:-:S04]  /*191b0*/  SHF.R.U32.HI R20, RZ, 0x5, R20 ;  /* 0x00000005ff147819 */ /* 0x010fc80000011614 */
[----:B------:R-:W-:-:S05]  /*191c0*/  LOP3.LUT R20, R20, 0x3, RZ, 0xc0, !PT ;  /* 0x0000000314147812 */ /* 0x000fca00078ec0ff */
[----:B------:R-:W-:-:S07]  /*191d0*/  IMAD.MOV.U32 R13, RZ, RZ, R20 ;  /* 0x000000ffff0d7224 */ /* 0x000fce00078e0014 */
[----:B-123--:R-:W-:Y:S05]  /*191e0*/  WARPSYNC.COLLECTIVE R15, `(.L_x_12867) ;  /* 0x000000000f087348 */ /* 0x00efea0003c00000 */
[----:B------:R0:W4:Y:S02]  /*191f0*/  SHFL.IDX P6, R14, R13, R12, R11 ;  /* 0x0000000c0d0e7389 */ /* 0x00012400000c000b */
[----:B01234-:R-:W-:Y:S01]  /*19200*/  ENDCOLLECTIVE ;  /* 0x000000000000791b */ /* 0x01ffe20003800000 */
.L_x_12867:
[----:B------:R-:W-:Y:S05]  /*19210*/  BSYNC B0 ;  /* 0x0000000000007941 */ /* 0x000fea0003800000 */
.L_x_12866:
[----:B------:R-:W-:Y:S05]  /*19220*/  BRA `(.L_x_12868) ;  /* 0xffffffa800cc7947 */ /* 0x000fea000383ffff */
.L_x_12725:
[----:B------:R-:W-:Y:S01]  /*19230*/  BSSY B0, `(.L_x_12869) ;  /* 0x0000006000007945 */ /* 0x000fe20003800000 */
[----:B------:R-:W-:-:S07]  /*19240*/  IMAD.MOV.U32 R15, RZ, RZ, -0x1 ;  /* 0xffffffffff0f7424 */ /* 0x000fce00078e00ff */
[----:B0123--:R-:W-:Y:S05]  /*19250*/  WARPSYNC.COLLECTIVE R15, `(.L_x_12870) ;  /* 0x000000000f0c7348 */ /* 0x00ffea0003c00000 */
[----:B------:R-:W-:Y:S02]  /*19260*/  ELECT P6, UR62, PT ;  /* 0x00000000003e782f */ /* 0x000fe400038c0000 */
[----:B------:R-:W-:Y:S01]  /*19270*/  MOV R14, UR62 ;  /* 0x0000003e000e7c02 */ /* 0x000fe20008000f00 */
[----:B0123--:R-:W-:Y:S10]  /*19280*/  ENDCOLLECTIVE ;  /* 0x000000000000791b */ /* 0x00fff40003800000 */
.L_x_12870:
[----:B------:R-:W-:Y:S05]  /*19290*/  BSYNC B0 ;  /* 0x0000000000007941 */ /* 0x000fea0003800000 */
.L_x_12869:
[----:B------:R-:W-:Y:S05]  /*192a0*/  BRA `(.L_x_12871) ;  /* 0xffffffa800d47947 */ /* 0x000fea000383ffff */
.L_x_12727:
[----:B0-----:R0:W4:Y:S02]  /*192b0*/  SYNCS.PHASECHK.TRANS64.TRYWAIT P0, [R0+URZ+0x30840], R2 ;  /* 0x03084002000075a7 */ /* 0x001124000800017f */
[----:B----4-:R-:W-:Y:S05]  /*192c0*/  @!P0 NANOSLEEP.SYNCS 0x989680 ;  /* 0x009896800000895d */ /* 0x010fea0003900000 */
[----:B------:R-:W4:Y:S02]  /*192d0*/  @!P0 SYNCS.PHASECHK.TRANS64 P0, [R0+URZ+0x30840], R2 ;  /* 0x03084002000085a7 */ /* 0x000f24000800007f */
[----:B----4-:R-:W-:Y:S05]  /*192e0*/  @!P0 BRA `(.L_x_12727) ;  /* 0xfffffffc00f08947 */ /* 0x010fea000383ffff */
[----:B------:R-:W-:Y:S05]  /*192f0*/  BRA `(.L_x_12872) ;  /* 0xffffffac00287947 */ /* 0x000fea000383ffff */
.L_x_12731:
        /* <DEDUP_REMOVED lines=12> */
.L_x_12873:
[----:B------:R-:W-:Y:S01]  /*193c0*/  IMAD.MOV.U32 R13, RZ, RZ, R0 ;  /* 0x000000ffff0d7224 */ /* 0x000fe200078e0000 */
[----:B------:R-:W-:-:S07]  /*193d0*/  MOV R7, R14 ;  /* 0x0000000e00077202 */ /* 0x000fce0000000f00 */
[----:B------:R-:W-:Y:S05]  /*193e0*/  WARPSYNC.COLLECTIVE R15, `(.L_x_12874) ;  /* 0x000000000f087348 */ /* 0x000fea0003c00000 */
[----:B------:R0:W1:Y:S02]  /*193f0*/  SHFL.IDX P6, R14, R13, R12, R11 ;  /* 0x0000000c0d0e7389 */ /* 0x00006400000c000b */
[----:B01----:R-:W-:Y:S01]  /*19400*/  ENDCOLLECTIVE ;  /* 0x000000000000791b */ /* 0x003fe20003800000 */
.L_x_12874:
[----:B------:R-:W-:Y:S01]  /*19410*/  IMAD.MOV.U32 R13, RZ, RZ, R4 ;  /* 0x000000ffff0d7224 */ /* 0x000fe200078e0004 */
[----:B------:R-:W-:Y:S01]  /*19420*/  MOV R12, 0x1 ;  /* 0x00000001000c7802 */ /* 0x000fe20000000f00 */
[----:B------:R-:W-:-:S07]  /*19430*/  IMAD.MOV.U32 R6, RZ, RZ, R14 ;  /* 0x000000ffff067224 */ /* 0x000fce00078e000e */
[----:B------:R-:W-:Y:S05]  /*19440*/  WARPSYNC.COLLECTIVE R15, `(.L_x_12875) ;  /* 0x000000000f087348 */ /* 0x000fea0003c00000 */
[----:B------:R0:W1:Y:S02]  /*19450*/  SHFL.IDX P6, R14, R13, R12, R11 ;  /* 0x0000000c0d0e7389 */ /* 0x00006400000c000b */
[----:B01----:R-:W-:Y:S01]  /*19460*/  ENDCOLLECTIVE ;  /* 0x000000000000791b */ /* 0x003fe20003800000 */
.L_x_12875:
[----:B------:R-:W-:-:S05]  /*19470*/  @!P1 LEA R6, P2, R20, R6, 0x1 ;  /* 0x0000000614069211 */ /* 0x000fca00078408ff */
[----:B------:R-:W-:-:S05]  /*19480*/  @!P1 IMAD.X R7, RZ, RZ, R7, P2 ;  /* 0x000000ffff079224 */ /* 0x000fca00010e0607 */
[----:B------:R-:W-:Y:S01]  /*19490*/  @!PT LDS RZ, [RZ] ;  /* 0x00000000fffff984 */ /* 0x000fe20000000800 */
[----:B------:R-:W-:Y:S01]  /*194a0*/  @!PT LDS RZ, [RZ] ;  /* 0x00000000fffff984 */ /* 0x000fe20000000800 */
[----:B------:R-:W-:Y:S01]  /*194b0*/  @!PT LDS RZ, [RZ] ;  /* 0x00000000fffff984 */ /* 0x000fe20000000800 */
[----:B------:R0:W-:Y:S01]  /*194c0*/  @!P1 LDGSTS.E.BYPASS.LTC128B.128 [R10+0xc400], desc[UR56][R6.64], !P0 ;  /* 0x0c400000060a9fae */ /* 0x0001e2000c101d78 */
[----:B------:R-:W-:Y:S01]  /*194d0*/  IMAD.MOV.U32 R13, RZ, RZ, R0 ;  /* 0x000000ffff0d7224 */ /* 0x000fe200078e0000 */
[----:B------:R-:W-:Y:S01]  /*194e0*/  ISETP.GE.AND P1, PT, R8, R3, PT ;  /* 0x000000030800720c */ /* 0x000fe20003f26270 */
[----:B0-----:R-:W-:-:S12]  /*194f0*/  IMAD.MOV.U32 R6, RZ, RZ, R14 ;  /* 0x000000ffff067224 */ /* 0x001fd800078e000e */
[----:B------:R-:W-:Y:S05]  /*19500*/  WARPSYNC.COLLECTIVE R15, `(.L_x_12876) ;  /* 0x000000000f087348 */ /* 0x000fea0003c00000 */
[----:B------:R0:W1:Y:S02]  /*19510*/  SHFL.IDX P6, R14, R13, R12, R11 ;  /* 0x0000000c0d0e7389 */ /* 0x00006400000c000b */
[----:B01----:R-:W-:Y:S01]  /*19520*/  ENDCOLLECTIVE ;  /* 0x000000000000791b */ /* 0x003fe20003800000 */
.L_x_12876:
[----:B------:R-:W-:Y:S01]  /*19530*/  MOV R13, R4 ;  /* 0x00000004000d7202 */ /* 0x000fe20000000f00 */
[----:B------:R-:W-:Y:S02]  /*19540*/  IMAD.MOV.U32 R12, RZ, RZ, 0x2 ;  /* 0x00000002ff0c7424 */ /* 0x000fe400078e00ff */
[----:B------:R-:W-:-:S07]  /*19550*/  IMAD.MOV.U32 R7, RZ, RZ, R14 ;  /* 0x000000ffff077224 */ /* 0x000fce00078e000e */
[----:B------:R-:W-:Y:S05]  /*19560*/  WARPSYNC.COLLECTIVE R15, `(.L_x_12877) ;  /* 0x000000000f087348 */ /* 0x000fea0003c00000 */
[----:B------:R0:W1:Y:S02]  /*19570*/  SHFL.IDX P6, R14, R13, R12, R11 ;  /* 0x0000000c0d0e7389 */ /* 0x00006400000c000b */
[----:B01----:R-:W-:Y:S01]  /*19580*/  ENDCOLLECTIVE ;  /* 0x000000000000791b */ /* 0x003fe20003800000 */
.L_x_12877:
        /* <DEDUP_REMOVED lines=16> */
.L_x_12878:
[----:B------:R-:W-:Y:S02]  /*19690*/  IMAD.MOV.U32 R13, RZ, RZ, R4 ;  /* 0x000000ffff0d7224 */ /* 0x000fe400078e0004 */
[----:B------:R-:W-:Y:S02]  /*196a0*/  IMAD.MOV.U32 R12, RZ, RZ, 0x3 ;  /* 0x00000003ff0c7424 */ /* 0x000fe400078e00ff */
[----:B------:R-:W-:-:S07]  /*196b0*/  IMAD.MOV.U32 R7, RZ, RZ, R14 ;  /* 0x000000ffff077224 */ /* 0x000fce00078e000e */
[----:B------:R-:W-:Y:S05]  /*196c0*/  WARPSYNC.COLLECTIVE R15, `(.L_x_12879) ;  /* 0x000000000f087348 */ /* 0x000fea0003c00000 */
[----:B------:R0:W1:Y:S02]  /*196d0*/  SHFL.IDX P6, R14, R13, R12, R11 ;  /* 0x0000000c0d0e7389 */ /* 0x00006400000c000b */
[----:B01----:R-:W-:Y:S01]  /*196e0*/  ENDCOLLECTIVE ;  /* 0x000000000000791b */ /* 0x003fe20003800000 */
.L_x_12879:
        /* <DEDUP_REMOVED lines=10> */
[----:B0-----:R-:W-:-:S04]  /*19790*/  IADD3 R6, R25, 0x30, RZ ;  /* 0x0000003019067810 */ /* 0x001fc80007ffe0ff */
[----:B------:R-:W-:Y:S01]  /*197a0*/  ISETP.GE.AND P1, PT, R6, R3, PT ;  /* 0x000000030600720c */ /* 0x000fe20003f26270 */
[----:B------:R-:W-:-:S12]  /*197b0*/  IMAD.MOV.U32 R6, RZ, RZ, R14 ;  /* 0x000000ffff067224 */ /* 0x000fd800078e000e */
[----:B------:R-:W-:Y:S05]  /*197c0*/  WARPSYNC.COLLECTIVE R15, `(.L_x_12880) ;  /* 0x000000000f087348 */ /* 0x000fea0003c00000 */
[----:B------:R0:W1:Y:S02]  /*197d0*/  SHFL.IDX P6, R14, R13, R12, R11 ;  /* 0x0000000c0d0e7389 */ /* 0x00006400000c000b */
[----:B01----:R-:W-:Y:S01]  /*197e0*/  ENDCOLLECTIVE ;  /* 0x000000000000791b */ /* 0x003fe20003800000 */
.L_x_12880:
[----:B------:R-:W-:Y:S02]  /*197f0*/  IMAD.MOV.U32 R13, RZ, RZ, R4 ;  /* 0x000000ffff0d7224 */ /* 0x000fe400078e0004 */
[----:B------:R-:W-:Y:S02]  /*19800*/  IMAD.MOV.U32 R12, RZ, RZ, 0x4 ;  /* 0x00000004ff0c7424 */ /* 0x000fe400078e00ff */
[----:B------:R-:W-:-:S07]  /*19810*/  IMAD.MOV.U32 R7, RZ, RZ, R14 ;  /* 0x000000ffff077224 */ /* 0x000fce00078e000e */
[----:B------:R-:W-:Y:S05]  /*19820*/  WARPSYNC.COLLECTIVE R15, `(.L_x_12881) ;  /* 0x000000000f087348 */ /* 0x000fea0003c00000 */
[----:B------:R0:W1:Y:S02]  /*19830*/  SHFL.IDX P6, R14, R13, R12, R11 ;  /* 0x0000000c0d0e7389 */ /* 0x00006400000c000b */
[----:B01----:R-:W-:Y:S01]  /*19840*/  ENDCOLLECTIVE ;  /* 0x000000000000791b */ /* 0x003fe20003800000 */
.L_x_12881:
[----:B------:R-:W-:-:S04]  /*19850*/  @!P1 LEA R7, P2, R20, R7, 0x1 ;  /* 0x0000000714079211 */ /* 0x000fc800078408ff */
[----:B------:R-:W-:-:S04]  /*19860*/  @!P1 IADD3.X R6, RZ, R6, RZ, P2, !PT ;  /* 0x00000006ff069210 */ /* 0x000fc800017fe4ff */
        /* <DEDUP_REMOVED lines=14> */
.L_x_12882:
[----:B------:R-:W-:Y:S02]  /*19950*/  IMAD.MOV.U32 R13, RZ, RZ, R4 ;  /* 0x000000ffff0d7224 */ /* 0x000fe400078e0004 */
[----:B------:R-:W-:Y:S01]  /*19960*/  IMAD.MOV.U32 R12, RZ, RZ, 0x5 ;  /* 0x00000005ff0c7424 */ /* 0x000fe200078e00ff */
[----:B------:R-:W-:-:S07]  /*19970*/  MOV R7, R14 ;  /* 0x0000000e00077202 */ /* 0x000fce0000000f00 */
[----:B------:R-:W-:Y:S05]  /*19980*/  WARPSYNC.COLLECTIVE R15, `(.L_x_12883) ;  /* 0x000000000f087348 */ /* 0x000fea0003c00000 */
[----:B------:R0:W1:Y:S02]  /*19990*/  SHFL.IDX P6, R14, R13, R12, R11 ;  /* 0x0000000c0d0e7389 */ /* 0x00006400000c000b */
[----:B01----:R-:W-:Y:S01]  /*199a0*/  ENDCOLLECTIVE ;  /* 0x000000000000791b */ /* 0x003fe20003800000 */
.L_x_12883:
[----:B------:R-:W-:-:S05]  /*199b0*/  @!P1 LEA R7, P2, R20, R7, 0x1 ;  /* 0x0000000714079211 */ /* 0x000fca00078408ff */
[----:B------:R-:W-:-:S05]  /*199c0*/  @!P1 IMAD.X R6, RZ, RZ, R6, P2 ;  /* 0x000000ffff069224 */ /* 0x000fca00010e0606 */
[----:B------:R-:W-:Y:S02]  /*199d0*/  @!P1 LOP3.LUT R7, R7, R6, RZ, 0x3c, !PT ;  /* 0x0000000607079212 */ /* 0x000fe400078e3cff */
[----:B------:R-:W-:Y:S02]  /*199e0*/  MOV R13, R0 ;  /* 0x00000000000d7202 */ /* 0x000fe40000000f00 */
        /* <DEDUP_REMOVED lines=12> */
.L_x_12884:
[----:B------:R-:W-:Y:S02]  /*19ab0*/  IMAD.MOV.U32 R13, RZ, RZ, R4 ;  /* 0x000000ffff0d7224 */ /* 0x000fe400078e0004 */
[----:B------:R-:W-:Y:S02]  /*19ac0*/  IMAD.MOV.U32 R12, RZ, RZ, 0x6 ;  /* 0x00000006ff0c7424 */ /* 0x000fe400078e00ff */
[----:B------:R-:W-:-:S07]  /*19ad0*/  IMAD.MOV.U32 R7, RZ, RZ, R14 ;  /* 0x000000ffff077224 */ /* 0x000fce00078e000e */
[----:B------:R-:W-:Y:S05]  /*19ae0*/  WARPSYNC.COLLECTIVE R15, `(.L_x_12885) ;  /* 0x000000000f087348 */ /* 0x000fea0003c00000 */
[----:B------:R0:W1:Y:S02]  /*19af0*/  SHFL.IDX P6, R14, R13, R12, R11 ;  /* 0x0000000c0d0e7389 */ /* 0x00006400000c000b */
[----:B01----:R-:W-:Y:S01]  /*19b00*/  ENDCOLLECTIVE ;  /* 0x000000000000791b */ /* 0x003fe20003800000 */
.L_x_12885:
        /* <DEDUP_REMOVED lines=11> */
[----:B------:R-:W-:Y:S02]  /*19bc0*/  ISETP.GE.AND P1, PT, R6, R3, PT ;  /* 0x000000030600720c */ /* 0x000fe40003f26270 */
[----:B------:R-:W-:-:S11]  /*19bd0*/  MOV R6, R14 ;  /* 0x0000000e00067202 */ /* 0x000fd60000000f00 */
[----:B------:R-:W-:Y:S05]  /*19be0*/  WARPSYNC.COLLECTIVE R15, `(.L_x_12886) ;  /* 0x000000000f087348 */ /* 0x000fea0003c00000 */
[----:B------:R0:W1:Y:S02]  /*19bf0*/  SHFL.IDX P6, R14, R13, R12, R11 ;  /* 0x0000000c0d0e7389 */ /* 0x00006400000c000b */
[----:B01----:R-:W-:Y:S01]  /*19c00*/  ENDCOLLECTIVE ;  /* 0x000000000000791b */ /* 0x003fe20003800000 */
.L_x_12886:
[----:B------:R-:W-:Y:S02]  /*19c10*/  IMAD.MOV.U32 R13, RZ, RZ, R4 ;  /* 0x000000ffff0d7224 */ /* 0x000fe400078e0004 */
[----:B------:R-:W-:Y:S02]  /*19c20*/  IMAD.MOV.U32 R12, RZ, RZ, 0x7 ;  /* 0x00000007ff0c7424 */ /* 0x000fe400078e00ff */
[----:B------:R-:W-:-:S07]  /*19c30*/  IMAD.MOV.U32 R7, RZ, RZ, R14 ;  /* 0x000000ffff077224 */ /* 0x000fce00078e000e */
[----:B------:R-:W-:Y:S05]  /*19c40*/  WARPSYNC.COLLECTIVE R15, `(.L_x_12887) ;  /* 0x000000000f087348 */ /* 0x000fea0003c00000 */
[----:B------:R0:W1:Y:S02]  /*19c50*/  SHFL.IDX P6, R14, R13, R12, R11 ;  /* 0x0000000c0d0e7389 */ /* 0x00006400000c000b */
[----:B01----:R-:W-:Y:S01]  /*19c60*/  ENDCOLLECTIVE ;  /* 0x000000000000791b */ /* 0x003fe20003800000 */
.L_x_12887:
[----:B------:R-:W-:-:S05]  /*19c70*/  @!P1 LEA R7, P2, R20, R7, 0x1 ;  /* 0x0000000714079211 */ /* 0x000fca00078408ff */
[----:B------:R-:W-:-:S05]  /*19c80*/  @!P1 IMAD.X R6, RZ, RZ, R6, P2 ;  /* 0x000000ffff069224 */ /* 0x000fca00010e0606 */
[-C--:B------:R-:W-:Y:S01]  /*19c90*/  @!P1 LOP3.LUT R7, R7, R6.reuse, RZ, 0x3c, !PT ;  /* 0x0000000607079212 */ /* 0x080fe200078e3cff */
[----:B------:R-:W-:Y:S02]  /*19ca0*/  IMAD.MOV.U32 R13, RZ, RZ, R0 ;  /* 0x000000ffff0d7224 */ /* 0x000fe400078e0000 */
[----:B------:R-:W-:Y:S01]  /*19cb0*/  VIADD R0, R25, 0x70 ;  /* 0x0000007019007836 */ /* 0x000fe20000000000 */
[----:B------:R-:W-:-:S04]  /*19cc0*/  @!P1 LOP3.LUT R6, R7, R6, RZ, 0x3c, !PT ;  /* 0x0000000607069212 */ /* 0x000fc800078e3cff */
[----:B------:R-:W-:Y:S02]  /*19cd0*/  @!P1 LOP3.LUT R7, R7, R6, RZ, 0x3c, !PT ;  /* 0x0000000607079212 */ /* 0x000fe400078e3cff */
[----:B------:R-:W-:-:S07]  /*19ce0*/  MOV R4, R14 ;  /* 0x0000000e00047202 */ /* 0x000fce0000000f00 */
[----:B------:R-:W-:Y:S05]  /*19cf0*/  WARPSYNC.COLLECTIVE R15, `(.L_x_12888) ;  /* 0x000000000f087348 */ /* 0x000fea0003c00000 */
[----:B------:R0:W1:Y:S02]  /*19d00*/  SHFL.IDX P6, R14, R13, R12, R11 ;  /* 0x0000000c0d0e7389 */ /* 0x00006400000c000b */
[----:B01----:R-:W-:Y:S01]  /*19d10*/  ENDCOLLECTIVE ;  /* 0x000000000000791b */ /* 0x003fe20003800000 */
.L_x_12888:
[----:B------:R-:W-:Y:S01]  /*19d20*/  @!PT LDS RZ, [RZ] ;  /* 0x00000000fffff984 */ /* 0x000fe20000000800 */
[----:B------:R-:W-:Y:S01]  /*19d30*/  @!PT LDS RZ, [RZ] ;  /* 0x00000000fffff984 */ /* 0x000fe20000000800 */
[----:B------:R-:W-:Y:S01]  /*19d40*/  @!PT LDS RZ, [RZ] ;  /* 0x00000000fffff984 */ /* 0x000fe20000000800 */
[----:B------:R0:W-:Y:S01]  /*19d50*/  @!P1 LDGSTS.E.BYPASS.LTC128B.128 [R10+0xf400], desc[UR56][R6.64], !P0 ;  /* 0x0f400000060a9fae */ /* 0x0001e2000c101d78 */
[----:B------:R-:W-:Y:S02]  /*19d60*/  ISETP.GE.AND P1, PT, R0, R3, PT ;  /* 0x000000030000720c */ /* 0x000fe40003f26270 */
[----:B------:R-:W-:-:S04]  /*19d70*/  IADD3 R0, R25, 0x80, RZ ;  /* 0x0000008019007810 */ /* 0x000fc80007ffe0ff */
[----:B------:R-:W-:Y:S01]  /*19d80*/  ISETP.GE.AND P2, PT, R0, R3, PT ;  /* 0x000000030000720c */ /* 0x000fe20003f46270 */
[----:B------:R-:W-:Y:S02]  /*19d90*/  IMAD.MOV.U32 R13, RZ, RZ, R2 ;  /* 0x000000ffff0d7224 */ /* 0x000fe400078e0002 */
[----:B------:R-:W-:Y:S02]  /*19da0*/  IMAD.MOV.U32 R12, RZ, RZ, RZ ;  /* 0x000000ffff0c7224 */ /* 0x000fe400078e00ff */
[----:B0-----:R-:W-:-:S08]  /*19db0*/  IMAD.MOV.U32 R6, RZ, RZ, R14 ;  /* 0x000000ffff067224 */ /* 0x001fd000078e000e */
[----:B------:R-:W-:Y:S05]  /*19dc0*/  WARPSYNC.COLLECTIVE R15, `(.L_x_12889) ;  /* 0x000000000f087348 */ /* 0x000fea0003c00000 */
[----:B------:R0:W1:Y:S02]  /*19dd0*/  SHFL.IDX P6, R14, R13, R12, R11 ;  /* 0x0000000c0d0e7389 */ /* 0x00006400000c000b */
[----:B01----:R-:W-:Y:S01]  /*19de0*/  ENDCOLLECTIVE ;  /* 0x000000000000791b */ /* 0x003fe20003800000 */
.L_x_12889:
        /* <DEDUP_REMOVED lines=13> */
.L_x_12890:
[----:B------:R-:W-:Y:S02]  /*19ec0*/  IMAD.MOV.U32 R13, RZ, RZ, R2 ;  /* 0x000000ffff0d7224 */ /* 0x000fe400078e0002 */
[----:B------:R-:W-:Y:S02]  /*19ed0*/  IMAD.MOV.U32 R12, RZ, RZ, 0x1 ;  /* 0x00000001ff0c7424 */ /* 0x000fe400078e00ff */
[----:B------:R-:W-:-:S07]  /*19ee0*/  IMAD.MOV.U32 R0, RZ, RZ, R14 ;  /* 0x000000ffff007224 */ /* 0x000fce00078e000e */
[----:B------:R-:W-:Y:S05]  /*19ef0*/  WARPSYNC.COLLECTIVE R15, `(.L_x_12891) ;  /* 0x000000000f087348 */ /* 0x000fea0003c00000 */
[----:B------:R0:W1:Y:S02]  /*19f00*/  SHFL.IDX P6, R14, R13, R12, R11 ;  /* 0x0000000c0d0e7389 */ /* 0x00006400000c000b */
[----:B01----:R-:W-:Y:S01]  /*19f10*/  ENDCOLLECTIVE ;  /* 0x000000000000791b */ /* 0x003fe20003800000 */
.L_x_12891:
[----:B------:R-:W-:-:S04]  /*19f20*/  @!P2 LEA R0, P1, R20, R0, 0x1 ;  /* 0x000000001400a211 */ /* 0x000fc800078208ff */
[----:B------:R-:W-:-:S05]  /*19f30*/  @!P2 IADD3.X R6, RZ, R8, RZ, P1, !PT ;  /* 0x00000008ff06a210 */ /* 0x000fca0000ffe4ff */
[----:B------:R-:W-:Y:S02]  /*19f40*/  @!P2 IMAD.MOV.U32 R7, RZ, RZ, R6 ;  /* 0x000000ffff07a224 */ /* 0x000fe400078e0006 */
[----:B------:R-:W-:Y:S02]  /*19f50*/  @!P2 IMAD.MOV.U32 R6, RZ, RZ, R0 ;  /* 0x000000ffff06a224 */ /* 0x000fe400078e0000 */
[----:B------:R-:W-:Y:S02]  /*19f60*/  VIADD R0, R25, 0x90 ;  /* 0x0000009019007836 */ /* 0x000fe40000000000 */
[----:B------:R-:W-:Y:S01]  /*19f70*/  IMAD.MOV.U32 R13, RZ, RZ, R5 ;  /* 0x000000ffff0d7224 */ /* 0x000fe200078e0005 */
[----:B------:R-:W-:Y:S01]  /*19f80*/  @!PT LDS RZ, [RZ] ;  /* 0x00000000fffff984 */ /* 0x000fe20000000800 */
[----:B------:R-:W-:Y:S01]  /*19f90*/  @!PT LDS RZ, [RZ] ;  /* 0x00000000fffff984 */ /* 0x000fe20000000800 */
[----:B------:R-:W-:Y:S01]  /*19fa0*/  @!PT LDS RZ, [RZ] ;  /* 0x00000000fffff984 */ /* 0x000fe20000000800 */
[----:B------:R0:W-:Y:S02]  /*19fb0*/  @!P2 LDGSTS.E.BYPASS.LTC128B.128 [R10+0x10400], desc[UR56][R6.64], !P0 ;  /* 0x10400000060aafae */ /* 0x0001e4000c101d78 */
[----:B------:R-:W-:Y:S02]  /*19fc0*/  ISETP.GE.AND P1, PT, R0, R3, PT ;  /* 0x000000030000720c */ /* 0x000fe40003f26270 */
[----:B------:R-:W-:-:S11]  /*19fd0*/  MOV R0, R14 ;  /* 0x0000000e00007202 */ /* 0x000fd60000000f00 */
[----:B0-----:R-:W-:Y:S05]  /*19fe0*/  WARPSYNC.COLLECTIVE R15, `(.L_x_12892) ;  /* 0x000000000f087348 */ /* 0x001fea0003c00000 */
[----:B------:R1:W2:Y:S02]  /*19ff0*/  SHFL.IDX P6, R14, R13, R12, R11 ;  /* 0x0000000c0d0e7389 */ /* 0x0002a400000c000b */
[----:B012---:R-:W-:Y:S01]  /*1a000*/  ENDCOLLECTIVE ;  /* 0x000000000000791b */ /* 0x007fe20003800000 */
.L_x_12892:
[----:B------:R-:W-:Y:S01]  /*1a010*/  IMAD.MOV.U32 R13, RZ, RZ, R2 ;  /* 0x000000ffff0d7224 */ /* 0x000fe200078e0002 */
[----:B------:R-:W-:Y:S01]  /*1a020*/  MOV R12, 0x2 ;  /* 0x00000002000c7802 */ /* 0x000fe20000000f00 */
[----:B------:R-:W-:-:S07]  /*1a030*/  IMAD.MOV.U32 R6, RZ, RZ, R14 ;  /* 0x000000ffff067224 */ /* 0x000fce00078e000e */
[----:B------:R-:W-:Y:S05]  /*1a040*/  WARPSYNC.COLLECTIVE R15, `(.L_x_12893) ;  /* 0x000000000f087348 */ /* 0x000fea0003c00000 */
[----:B------:R0:W1:Y:S02]  /*1a050*/  SHFL.IDX P6, R14, R13, R12, R11 ;  /* 0x0000000c0d0e7389 */ /* 0x00006400000c000b */
[----:B01----:R-:W-:Y:S01]  /*1a060*/  ENDCOLLECTIVE ;  /* 0x000000000000791b */ /* 0x003fe20003800000 */
.L_x_12893:
        /* <DEDUP_REMOVED lines=13> */
.L_x_12894:
[----:B------:R-:W-:Y:S02]  /*1a140*/  IMAD.MOV.U32 R13, RZ, RZ, R2 ;  /* 0x000000ffff0d7224 */ /* 0x000fe400078e0002 */
[----:B------:R-:W-:Y:S02]  /*1a150*/  IMAD.MOV.U32 R12, RZ, RZ, 0x3 ;  /* 0x00000003ff0c7424 */ /* 0x000fe400078e00ff */
[----:B------:R-:W-:-:S07]  /*1a160*/  IMAD.MOV.U32 R6, RZ, RZ, R14 ;  /* 0x000000ffff067224 */ /* 0x000fce00078e000e */
[----:B------:R-:W-:Y:S05]  /*1a170*/  WARPSYNC.COLLECTIVE R15, `(.L_x_12895) ;  /* 0x000000000f087348 */ /* 0x000fea0003c00000 */
[----:B------:R0:W1:Y:S02]  /*1a180*/  SHFL.IDX P6, R14, R13, R12, R11 ;  /* 0x0000000c0d0e7389 */ /* 0x00006400000c000b */
[----:B01----:R-:W-:Y:S01]  /*1a190*/  ENDCOLLECTIVE ;  /* 0x000000000000791b */ /* 0x003fe20003800000 */
.L_x_12895:
[----:B------:R-:W-:-:S05]  /*1a1a0*/  @!P1 LEA R6, P2, R20, R6, 0x1 ;  /* 0x0000000614069211 */ /* 0x000fca00078408ff */
[----:B------:R-:W-:-:S05]  /*1a1b0*/  @!P1 IMAD.X R0, RZ, RZ, R0, P2 ;  /* 0x000000ffff009224 */ /* 0x000fca00010e0600 */
[----:B------:R-:W-:Y:S01]  /*1a1c0*/  @!P1 MOV R7, R0 ;  /* 0x0000000000079202 */ /* 0x000fe20000000f00 */
        /* <DEDUP_REMOVED lines=9> */
.L_x_12896:
[----:B------:R-:W-:Y:S01]  /*1a260*/  IMAD.MOV.U32 R2, RZ, RZ, R14 ;  /* 0x000000ffff027224 */ /* 0x000fe200078e000e */
[----:B------:R-:W-:Y:S06]  /*1a270*/  BRA `(.L_x_12897) ;  /* 0xffffffac00347947 */ /* 0x000fec000383ffff */
.L_x_12734:
[----:B0-----:R0:W1:Y:S02]  /*1a280*/  SYNCS.PHASECHK.TRANS64.TRYWAIT P0, [R16+URZ+0x30820], R0 ;  /* 0x03082000100075a7 */ /* 0x001064000800017f */
[----:B-1----:R-:W-:Y:S05]  /*1a290*/  @!P0 NANOSLEEP.SYNCS 0x989680 ;  /* 0x009896800000895d */ /* 0x002fea0003900000 */
[----:B------:R-:W1:Y:S02]  /*1a2a0*/  @!P0 SYNCS.PHASECHK.TRANS64 P0, [R16+URZ+0x30820], R0 ;  /* 0x03082000100085a7 */ /* 0x000e64000800007f */
[----:B-1----:R-:W-:Y:S05]  /*1a2b0*/  @!P0 BRA `(.L_x_12734) ;  /* 0xfffffffc00f08947 */ /* 0x002fea000383ffff */
[----:B------:R-:W-:Y:S05]  /*1a2c0*/  BRA `(.L_x_12898) ;  /* 0xffffffac00947947 */ /* 0x000fea000383ffff */
.L_x_12743:
[----:B-1----:R1:W2:Y:S02]  /*1a2d0*/  SYNCS.PHASECHK.TRANS64.TRYWAIT P0, [R2+URZ+0x30840], R3 ;  /* 0x03084003020075a7 */ /* 0x0022a4000800017f */
[----:B--2---:R-:W-:Y:S05]  /*1a2e0*/  @!P0 NANOSLEEP.SYNCS 0x989680 ;  /* 0x009896800000895d */ /* 0x004fea0003900000 */
[----:B------:R-:W2:Y:S02]  /*1a2f0*/  @!P0 SYNCS.PHASECHK.TRANS64 P0, [R2+URZ+0x30840], R3 ;  /* 0x03084003020085a7 */ /* 0x000ea4000800007f */
[----:B--2---:R-:W-:Y:S05]  /*1a300*/  @!P0 BRA `(.L_x_12743) ;  /* 0xfffffffc00f08947 */ /* 0x004fea000383ffff */
[----:B------:R-:W-:Y:S05]  /*1a310*/  BRA `(.L_x_12899) ;  /* 0xffffffb000687947 */ /* 0x000fea000383ffff */
.L_x_12748:
[----:B0-----:R0:W1:Y:S02]  /*1a320*/  SYNCS.PHASECHK.TRANS64.TRYWAIT P0, [R3+URZ+0x60], R2 ;  /* 0x00006002030075a7 */ /* 0x001064000800017f */
[----:B-1----:R-:W-:Y:S05]  /*1a330*/  @!P0 NANOSLEEP.SYNCS 0x989680 ;  /* 0x009896800000895d */ /* 0x002fea0003900000 */
[----:B------:R-:W1:Y:S02]  /*1a340*/  @!P0 SYNCS.PHASECHK.TRANS64 P0, [R3+URZ+0x60], R2 ;  /* 0x00006002030085a7 */ /* 0x000e64000800007f */
[----:B-1----:R-:W-:Y:S05]  /*1a350*/  @!P0 BRA `(.L_x_12748) ;  /* 0xfffffffc00f08947 */ /* 0x002fea000383ffff */
[----:B------:R-:W-:Y:S05]  /*1a360*/  BRA `(.L_x_12900) ;  /* 0xffffffb000f47947 */ /* 0x000fea000383ffff */
.L_x_12756:
[----:B-1----:R1:W2:Y:S02]  /*1a370*/  SYNCS.PHASECHK.TRANS64.TRYWAIT P0, [R2+URZ+0x30840], R3 ;  /* 0x03084003020075a7 */ /* 0x0022a4000800017f */
[----:B--2---:R-:W-:Y:S05]  /*1a380*/  @!P0 NANOSLEEP.SYNCS 0x989680 ;  /* 0x009896800000895d */ /* 0x004fea0003900000 */
[----:B------:R-:W2:Y:S02]  /*1a390*/  @!P0 SYNCS.PHASECHK.TRANS64 P0, [R2+URZ+0x30840], R3 ;  /* 0x03084003020085a7 */ /* 0x000ea4000800007f */
[----:B--2---:R-:W-:Y:S05]  /*1a3a0*/  @!P0 BRA `(.L_x_12756) ;  /* 0xfffffffc00f08947 */ /* 0x004fea000383ffff */
[----:B------:R-:W-:Y:S05]  /*1a3b0*/  BRA `(.L_x_12901) ;  /* 0xffffffb800387947 */ /* 0x000fea000383ffff */
.L_x_12761:
[----:B0-----:R0:W1:Y:S02]  /*1a3c0*/  SYNCS.PHASECHK.TRANS64.TRYWAIT P0, [R10+URZ+0x60], R28 ;  /* 0x0000601c0a0075a7 */ /* 0x001064000800017f */
[----:B-1----:R-:W-:Y:S05]  /*1a3d0*/  @!P0 NANOSLEEP.SYNCS 0x989680 ;  /* 0x009896800000895d */ /* 0x002fea0003900000 */
[----:B------:R-:W1:Y:S02]  /*1a3e0*/  @!P0 SYNCS.PHASECHK.TRANS64 P0, [R10+URZ+0x60], R28 ;  /* 0x0000601c0a0085a7 */ /* 0x000e64000800007f */
[----:B-1----:R-:W-:Y:S05]  /*1a3f0*/  @!P0 BRA `(.L_x_12761) ;  /* 0xfffffffc00f08947 */ /* 0x002fea000383ffff */
[----:B------:R-:W-:Y:S05]  /*1a400*/  BRA `(.L_x_12902) ;  /* 0xffffffb800c47947 */ /* 0x000fea000383ffff */
.L_x_12769:
[----:B-1----:R1:W2:Y:S02]  /*1a410*/  SYNCS.PHASECHK.TRANS64.TRYWAIT P0, [R2+URZ+0x30840], R3 ;  /* 0x03084003020075a7 */ /* 0x0022a4000800017f */
[----:B--2---:R-:W-:Y:S05]  /*1a420*/  @!P0 NANOSLEEP.SYNCS 0x989680 ;  /* 0x009896800000895d */ /* 0x004fea0003900000 */
[----:B------:R-:W2:Y:S02]  /*1a430*/  @!P0 SYNCS.PHASECHK.TRANS64 P0, [R2+URZ+0x30840], R3 ;  /* 0x03084003020085a7 */ /* 0x000ea4000800007f */
[----:B--2---:R-:W-:Y:S05]  /*1a440*/  @!P0 BRA `(.L_x_12769) ;  /* 0xfffffffc00f08947 */ /* 0x004fea000383ffff */
[----:B------:R-:W-:Y:S05]  /*1a450*/  BRA `(.L_x_12903) ;  /* 0xffffffbc00d87947 */ /* 0x000fea000383ffff */
.L_x_12774:
[----:B0-----:R0:W1:Y:S02]  /*1a460*/  SYNCS.PHASECHK.TRANS64.TRYWAIT P0, [R3+URZ+0x60], R7 ;  /* 0x00006007030075a7 */ /* 0x001064000800017f */
[----:B-1----:R-:W-:Y:S05]  /*1a470*/  @!P0 NANOSLEEP.SYNCS 0x989680 ;  /* 0x009896800000895d */ /* 0x002fea0003900000 */
[----:B------:R-:W1:Y:S02]  /*1a480*/  @!P0 SYNCS.PHASECHK.TRANS64 P0, [R3+URZ+0x60], R7 ;  /* 0x00006007030085a7 */ /* 0x000e64000800007f */
[----:B-1----:R-:W-:Y:S05]  /*1a490*/  @!P0 BRA `(.L_x_12774) ;  /* 0xfffffffc00f08947 */ /* 0x002fea000383ffff */
[----:B------:R-:W-:Y:S05]  /*1a4a0*/  BRA `(.L_x_12904) ;  /* 0xffffffc000687947 */ /* 0x000fea000383ffff */
.L_x_12784:
[----:B0-----:R0:W1:Y:S02]  /*1a4b0*/  SYNCS.PHASECHK.TRANS64.TRYWAIT P0, [R3+URZ+0x30860], R0 ;  /* 0x03086000030075a7 */ /* 0x001064000800017f */
[----:B-1----:R-:W-:Y:S05]  /*1a4c0*/  @!P0 NANOSLEEP.SYNCS 0x989680 ;  /* 0x009896800000895d */ /* 0x002fea0003900000 */
[----:B------:R-:W1:Y:S02]  /*1a4d0*/  @!P0 SYNCS.PHASECHK.TRANS64 P0, [R3+URZ+0x30860], R0 ;  /* 0x03086000030085a7 */ /* 0x000e64000800007f */
[----:B-1----:R-:W-:Y:S05]  /*1a4e0*/  @!P0 BRA `(.L_x_12784) ;  /* 0xfffffffc00f08947 */ /* 0x002fea000383ffff */
[----:B------:R-:W-:Y:S05]  /*1a4f0*/  BRA `(.L_x_12905) ;  /* 0xffffffc400687947 */ /* 0x000fea000383ffff */
.L_x_12790:
[----:B------:R-:W-:Y:S01]  /*1a500*/  BSSY B0, `(.L_x_12906) ;  /* 0x0000008000007945 */ /* 0x000fe20003800000 */
[----:B0-----:R-:W-:Y:S01]  /*1a510*/  MOV R13, R24 ;  /* 0x00000018000d7202 */ /* 0x001fe20000000f00 */
[----:B------:R-:W-:Y:S02]  /*1a520*/  IMAD.MOV.U32 R12, RZ, RZ, RZ ;  /* 0x000000ffff0c7224 */ /* 0x000fe400078e00ff */
[----:B------:R-:W-:Y:S02]  /*1a530*/  IMAD.MOV.U32 R11, RZ, RZ, 0x1f ;  /* 0x0000001fff0b7424 */ /* 0x000fe400078e00ff */
[----:B------:R-:W-:-:S07]  /*1a540*/  IMAD.MOV.U32 R15, RZ, RZ, -0x1 ;  /* 0xffffffffff0f7424 */ /* 0x000fce00078e00ff */
[----:B--2---:R-:W-:Y:S05]  /*1a550*/  WARPSYNC.COLLECTIVE R15, `(.L_x_12907) ;  /* 0x000000000f087348 */ /* 0x004fea0003c00000 */
[----:B------:R0:W1:Y:S02]  /*1a560*/  SHFL.IDX P6, R14, R13, R12, R11 ;  /* 0x0000000c0d0e7389 */ /* 0x00006400000c000b */
[----:B012---:R-:W-:Y:S01]  /*1a570*/  ENDCOLLECTIVE ;  /* 0x000000000000791b */ /* 0x007fe20003800000 */
.L_x_12907:
[----:B------:R-:W-:Y:S05]  /*1a580*/  BSYNC B0 ;  /* 0x0000000000007941 */ /* 0x000fea0003800000 */
.L_x_12906:
[----:B------:R-:W-:Y:S01]  /*1a590*/  IMAD.MOV.U32 R13, RZ, RZ, R24 ;  /* 0x000000ffff0d7224 */ /* 0x000fe200078e0018 */
[----:B------:R-:W-:Y:S01]  /*1a5a0*/  MOV R12, 0x1 ;  /* 0x00000001000c7802 */ /* 0x000fe20000000f00 */
[----:B------:R-:W-:Y:S02]  /*1a5b0*/  IMAD.MOV.U32 R11, RZ, RZ, 0x1f ;  /* 0x0000001fff0b7424 */ /* 0x000fe400078e00ff */
[----:B------:R-:W-:Y:S02]  /*1a5c0*/  IMAD.MOV.U32 R15, RZ, RZ, -0x1 ;  /* 0xffffffffff0f7424 */ /* 0x000fe400078e00ff */
[----:B------:R-:W-:Y:S02]  /*1a5d0*/  IMAD.IADD R7, R27, 0x1, R9 ;  /* 0x000000011b077824 */ /* 0x000fe400078e0209 */
[----:B------:R-:W-:-:S07]  /*1a5e0*/  IMAD.MOV.U32 R0, RZ, RZ, R14 ;  /* 0x000000ffff007224 */ /* 0x000fce00078e000e */
[----:B------:R-:W-:Y:S05]  /*1a5f0*/  WARPSYNC.COLLECTIVE R15, `(.L_x_12908) ;  /* 0x000000000f087348 */ /* 0x000fea0003c00000 */
[----:B------:R0:W1:Y:S02]  /*1a600*/  SHFL.IDX P6, R14, R13, R12, R11 ;  /* 0x0000000c0d0e7389 */ /* 0x00006400000c000b */
[----:B01----:R-:W-:Y:S01]  /*1a610*/  ENDCOLLECTIVE ;  /* 0x000000000000791b */ /* 0x003fe20003800000 */
.L_x_12908:
        /* <DEDUP_REMOVED lines=16> */
[C---:B------:R-:W-:Y:S02]  /*1a720*/  ISETP.GE.U32.AND P5, PT, R9.reuse, 0x10, PT ;  /* 0x000000100900780c */ /* 0x040fe40003fa6070 */
[----:B--2---:R-:W-:Y:S01]  /*1a730*/  @!P1 MOV R7, R8 ;  /* 0x0000000800079202 */ /* 0x004fe20000000f00 */
[----:B---3--:R-:W-:Y:S01]  /*1a740*/  @!P1 IMAD.MOV.U32 R4, RZ, RZ, R5 ;  /* 0x000000ffff049224 */ /* 0x008fe200078e0005 */
[----:B------:R-:W-:-:S03]  /*1a750*/  ISETP.NE.AND P1, PT, R9, RZ, PT ;  /* 0x000000ff0900720c */ /* 0x000fc60003f25270 */
[----:B------:R-:W-:-:S10]  /*1a760*/  IMAD R13, R4, R7, RZ ;  /* 0x00000007040d7224 */ /* 0x000fd400078e02ff */
[----:B------:R-:W-:Y:S05]  /*1a770*/  WARPSYNC.COLLECTIVE R15, `(.L_x_12909) ;  /* 0x000000000f087348 */ /* 0x000fea0003c00000 */
[----:B------:R0:W1:Y:S02]  /*1a780*/  SHFL.UP P6, R14, R13, R12, R11 ;  /* 0x0400000c0d0e7389 */ /* 0x00006400000c000b */
[----:B01----:R-:W-:Y:S01]  /*1a790*/  ENDCOLLECTIVE ;  /* 0x000000000000791b */ /* 0x003fe20003800000 */
.L_x_12909:
[----:B------:R-:W-:Y:S02]  /*1a7a0*/  MOV R12, 0x2 ;  /* 0x00000002000c7802 */ /* 0x000fe40000000f00 */
[----:B------:R-:W-:-:S05]  /*1a7b0*/  SEL R14, R14, RZ, P1 ;  /* 0x000000ff0e0e7207 */ /* 0x000fca0000800000 */
[----:B------:R-:W-:-:S04]  /*1a7c0*/  IMAD.IADD R5, R13, 0x1, R14 ;  /* 0x000000010d057824 */ /* 0x000fc800078e020e */
[----:B------:R-:W-:-:S07]  /*1a7d0*/  IMAD.MOV.U32 R13, RZ, RZ, R5 ;  /* 0x000000ffff0d7224 */ /* 0x000fce00078e0005 */
[----:B------:R-:W-:Y:S05]  /*1a7e0*/  WARPSYNC.COLLECTIVE R15, `(.L_x_12910) ;  /* 0x000000000f087348 */ /* 0x000fea0003c00000 */
[----:B------:R0:W1:Y:S02]  /*1a7f0*/  SHFL.UP P6, R14, R13, R12, R11 ;  /* 0x0400000c0d0e7389 */ /* 0x00006400000c000b */
[----:B01----:R-:W-:Y:S01]  /*1a800*/  ENDCOLLECTIVE ;  /* 0x000000000000791b */ /* 0x003fe20003800000 */
.L_x_12910:
[----:B------:R-:W-:Y:S01]  /*1a810*/  IMAD.MOV.U32 R12, RZ, RZ, 0x4 ;  /* 0x00000004ff0c7424 */ /* 0x000fe200078e00ff */
[----:B------:R-:W-:-:S05]  /*1a820*/  SEL R2, R14, RZ, P2 ;  /* 0x000000ff0e027207 */ /* 0x000fca0001000000 */
[----:B------:R-:W-:-:S04]  /*1a830*/  IMAD.IADD R2, R5, 0x1, R2 ;  /* 0x0000000105027824 */ /* 0x000fc800078e0202 */
[----:B------:R-:W-:-:S07]  /*1a840*/  IMAD.MOV.U32 R13, RZ, RZ, R2 ;  /* 0x000000ffff0d7224 */ /* 0x000fce00078e0002 */
[----:B------:R-:W-:Y:S05]  /*1a850*/  WARPSYNC.COLLECTIVE R15, `(.L_x_12911) ;  /* 0x000000000f087348 */ /* 0x000fea0003c00000 */
[----:B------:R0:W1:Y:S02]  /*1a860*/  SHFL.UP P6, R14, R13, R12, R11 ;  /* 0x0400000c0d0e7389 */ /* 0x00006400000c000b */
[----:B01----:R-:W-:Y:S01]  /*1a870*/  ENDCOLLECTIVE ;  /* 0x000000000000791b */ /* 0x003fe20003800000 */
.L_x_12911:
[----:B------:R-:W-:Y:S02]  /*1a880*/  MOV R12, 0x8 ;  /* 0x00000008000c7802 */ /* 0x000fe40000000f00 */
[----:B------:R-:W-:-:S05]  /*1a890*/  SEL R3, R14, RZ, P3 ;  /* 0x000000ff0e037207 */ /* 0x000fca0001800000 */
[----:B------:R-:W-:-:S04]  /*1a8a0*/  IMAD.IADD R8, R2, 0x1, R3 ;  /* 0x0000000102087824 */ /* 0x000fc800078e0203 */
[----:B------:R-:W-:-:S07]  /*1a8b0*/  IMAD.MOV.U32 R13, RZ, RZ, R8 ;  /* 0x000000ffff0d7224 */ /* 0x000fce00078e0008 */
[----:B------:R-:W-:Y:S05]  /*1a8c0*/  WARPSYNC.COLLECTIVE R15, `(.L_x_12912) ;  /* 0x000000000f087348 */ /* 0x000fea0003c00000 */
[----:B------:R0:W1:Y:S02]  /*1a8d0*/  SHFL.UP P6, R14, R13, R12, R11 ;  /* 0x0400000c0d0e7389 */ /* 0x00006400000c000b */
[----:B01----:R-:W-:Y:S01]  /*1a8e0*/  ENDCOLLECTIVE ;  /* 0x000000000000791b */ /* 0x003fe20003800000 */
.L_x_12912:
[----:B------:R-:W-:Y:S01]  /*1a8f0*/  IMAD.MOV.U32 R12, RZ, RZ, 0x10 ;  /* 0x00000010ff0c7424 */ /* 0x000fe200078e00ff */
[----:B------:R-:W-:-:S05]  /*1a900*/  SEL R5, R14, RZ, P4 ;  /* 0x000000ff0e057207 */ /* 0x000fca0002000000 */
[----:B------:R-:W-:-:S04]  /*1a910*/  IMAD.IADD R5, R8, 0x1, R5 ;  /* 0x0000000108057824 */ /* 0x000fc800078e0205 */
[----:B------:R-:W-:-:S07]  /*1a920*/  IMAD.MOV.U32 R13, RZ, RZ, R5 ;  /* 0x000000ffff0d7224 */ /* 0x000fce00078e0005 */
[----:B------:R-:W-:Y:S05]  /*1a930*/  WARPSYNC.COLLECTIVE R15, `(.L_x_12913) ;  /* 0x000000000f087348 */ /* 0x000fea0003c00000 */
[----:B------:R0:W1:Y:S02]  /*1a940*/  SHFL.UP P6, R14, R13, R12, R11 ;  /* 0x0400000c0d0e7389 */ /* 0x00006400000c000b */
[----:B01----:R-:W-:Y:S01]  /*1a950*/  ENDCOLLECTIVE ;  /* 0x000000000000791b */ /* 0x003fe20003800000 */
.L_x_12913:
[----:B------:R-:W-:Y:S01]  /*1a960*/  MOV R12, 0x1f ;  /* 0x0000001f000c7802 */ /* 0x000fe20000000f00 */
[----:B------:R-:W-:Y:S01]  /*1a970*/  IMAD.MOV.U32 R11, RZ, RZ, 0x1f ;  /* 0x0000001fff0b7424 */ /* 0x000fe200078e00ff */
[----:B------:R-:W-:-:S05]  /*1a980*/  SEL R14, R14, RZ, P5 ;  /* 0x000000ff0e0e7207 */ /* 0x000fca0002800000 */
[----:B------:R-:W-:-:S04]  /*1a990*/  IMAD.IADD R3, R5, 0x1, R14 ;  /* 0x0000000105037824 */ /* 0x000fc800078e020e */
[----:B------:R-:W-:-:S07]  /*1a9a0*/  IMAD.MOV.U32 R13, RZ, RZ, R3 ;  /* 0x000000ffff0d7224 */ /* 0x000fce00078e0003 */
[----:B------:R-:W-:Y:S05]  /*1a9b0*/  WARPSYNC.COLLECTIVE R15, `(.L_x_12914) ;  /* 0x000000000f087348 */ /* 0x000fea0003c00000 */
[----:B------:R0:W1:Y:S02]  /*1a9c0*/  SHFL.IDX P6, R14, R13, R12, R11 ;  /* 0x0000000c0d0e7389 */ /* 0x00006400000c000b */
[----:B01----:R-:W-:Y:S01]  /*1a9d0*/  ENDCOLLECTIVE ;  /* 0x000000000000791b */ /* 0x003fe20003800000 */
.L_x_12914:
[----:B------:R-:W-:Y:S05]  /*1a9e0*/  BRA `(.L_x_12915) ;  /* 0xffffffc400a07947 */ /* 0x000fea000383ffff */
.L_x_12793:
[----:B------:R-:W-:Y:S01]  /*1a9f0*/  BSSY B0, `(.L_x_12916) ;  /* 0x0000007000007945 */ /* 0x000fe20003800000 */
[----:B------:R-:W-:Y:S02]  /*1aa00*/  IMAD.MOV.U32 R12, RZ, RZ, 0x1 ;  /* 0x00000001ff0c7424 */ /* 0x000fe400078e00ff */
[----:B------:R-:W-:Y:S02]  /*1aa10*/  IMAD.MOV.U32 R11, RZ, RZ, RZ ;  /* 0x000000ffff0b7224 */ /* 0x000fe400078e00ff */
[----:B------:R-:W-:-:S07]  /*1aa20*/  IMAD.MOV.U32 R15, RZ, RZ, -0x1 ;  /* 0xffffffffff0f7424 */ /* 0x000fce00078e00ff */
[----:B------:R-:W-:Y:S05]  /*1aa30*/  WARPSYNC.COLLECTIVE R15, `(.L_x_12917) ;  /* 0x000000000f087348 */ /* 0x000fea0003c00000 */
[----:B------:R0:W1:Y:S02]  /*1aa40*/  SHFL.UP P6, R14, R13, R12, R11 ;  /* 0x0400000c0d0e7389 */ /* 0x00006400000c000b */
[----:B01----:R-:W-:Y:S01]  /*1aa50*/  ENDCOLLECTIVE ;  /* 0x000000000000791b */ /* 0x003fe20003800000 */
.L_x_12917:
[----:B------:R-:W-:Y:S05]  /*1aa60*/  BSYNC B0 ;  /* 0x0000000000007941 */ /* 0x000fea0003800000 */
.L_x_12916:
[----:B------:R-:W-:Y:S01]  /*1aa70*/  SEL R14, R14, RZ, P1 ;  /* 0x000000ff0e0e7207 */ /* 0x000fe20000800000 */
[----:B------:R-:W-:Y:S02]  /*1aa80*/  IMAD.MOV.U32 R12, RZ, RZ, 0x2 ;  /* 0x00000002ff0c7424 */ /* 0x000fe400078e00ff */
[----:B------:R-:W-:Y:S01]  /*1aa90*/  IMAD.MOV.U32 R11, RZ, RZ, RZ ;  /* 0x000000ffff0b7224 */ /* 0x000fe200078e00ff */
[----:B------:R-:W-:Y:S01]  /*1aaa0*/  IADD3 R13, R13, R14, RZ ;  /* 0x0000000e0d0d7210 */ /* 0x000fe20007ffe0ff */
[----:B------:R-:W-:-:S07]  /*1aab0*/  IMAD.MOV.U32 R15, RZ, RZ, -0x1 ;  /* 0xffffffffff0f7424 */ /* 0x000fce00078e00ff */
[----:B------:R-:W-:Y:S05]  /*1aac0*/  WARPSYNC.COLLECTIVE R15, `(.L_x_12918) ;  /* 0x000000000f087348 */ /* 0x000fea0003c00000 */
[----:B------:R0:W1:Y:S02]  /*1aad0*/  SHFL.UP P6, R14, R13, R12, R11 ;  /* 0x0400000c0d0e7389 */ /* 0x00006400000c000b */
[----:B01----:R-:W-:Y:S01]  /*1aae0*/  ENDCOLLECTIVE ;  /* 0x000000000000791b */ /* 0x003fe20003800000 */
.L_x_12918:
[----:B------:R-:W-:Y:S02]  /*1aaf0*/  MOV R12, 0x4 ;  /* 0x00000004000c7802 */ /* 0x000fe40000000f00 */
[----:B------:R-:W-:-:S05]  /*1ab00*/  SEL R2, R14, RZ, P2 ;  /* 0x000000ff0e027207 */ /* 0x000fca0001000000 */
[----:B------:R-:W-:-:S04]  /*1ab10*/  IMAD.IADD R2, R13, 0x1, R2 ;  /* 0x000000010d027824 */ /* 0x000fc800078e0202 */
[----:B------:R-:W-:-:S07]  /*1ab20*/  IMAD.MOV.U32 R13, RZ, RZ, R2 ;  /* 0x000000ffff0d7224 */ /* 0x000fce00078e0002 */
[----:B------:R-:W-:Y:S05]  /*1ab30*/  WARPSYNC.COLLECTIVE R15, `(.L_x_12919) ;  /* 0x000000000f087348 */ /* 0x000fea0003c00000 */
[----:B------:R0:W1:Y:S02]  /*1ab40*/  SHFL.UP P6, R14, R13, R12, R11 ;  /* 0x0400000c0d0e7389 */ /* 0x00006400000c000b */
[----:B01----:R-:W-:Y:S01]  /*1ab50*/  ENDCOLLECTIVE ;  /* 0x000000000000791b */ /* 0x003fe20003800000 */
.L_x_12919:
[----:B------:R-:W-:Y:S01]  /*1ab60*/  IMAD.MOV.U32 R12, RZ, RZ, 0x8 ;  /* 0x00000008ff0c7424 */ /* 0x000fe200078e00ff */
[----:B------:R-:W-:-:S05]  /*1ab70*/  SEL R3, R14, RZ, P3 ;  /* 0x000000ff0e037207 */ /* 0x000fca0001800000 */
[----:B------:R-:W-:-:S04]  /*1ab80*/  IMAD.IADD R3, R2, 0x1, R3 ;  /* 0x0000000102037824 */ /* 0x000fc800078e0203 */
[----:B------:R-:W-:-:S07]  /*1ab90*/  IMAD.MOV.U32 R13, RZ, RZ, R3 ;  /* 0x000000ffff0d7224 */ /* 0x000fce00078e0003 */
[----:B------:R-:W-:Y:S05]  /*1aba0*/  WARPSYNC.COLLECTIVE R15, `(.L_x_12920) ;  /* 0x000000000f087348 */ /* 0x000fea0003c00000 */
[----:B------:R0:W1:Y:S02]  /*1abb0*/  SHFL.UP P6, R14, R13, R12, R11 ;  /* 0x0400000c0d0e7389 */ /* 0x00006400000c000b */
[----:B01----:R-:W-:Y:S01]  /*1abc0*/  ENDCOLLECTIVE ;  /* 0x000000000000791b */ /* 0x003fe20003800000 */
.L_x_12920:
[----:B------:R-:W-:Y:S02]  /*1abd0*/  MOV R12, 0x10 ;  /* 0x00000010000c7802 */ /* 0x000fe40000000f00 */
[----:B------:R-:W-:-:S05]  /*1abe0*/  SEL R14, R14, RZ, P4 ;  /* 0x000000ff0e0e7207 */ /* 0x000fca0002000000 */
[----:B------:R-:W-:-:S04]  /*1abf0*/  IMAD.IADD R5, R3, 0x1, R14 ;  /* 0x0000000103057824 */ /* 0x000fc800078e020e */
[----:B------:R-:W-:-:S07]  /*1ac00*/  IMAD.MOV.U32 R13, RZ, RZ, R5 ;  /* 0x000000ffff0d7224 */ /* 0x000fce00078e0005 */
[----:B------:R-:W-:Y:S05]  /*1ac10*/  WARPSYNC.COLLECTIVE R15, `(.L_x_12921) ;  /* 0x000000000f087348 */ /* 0x000fea0003c00000 */
[----:B------:R0:W1:Y:S02]  /*1ac20*/  SHFL.UP P6, R14, R13, R12, R11 ;  /* 0x0400000c0d0e7389 */ /* 0x00006400000c000b */
[----:B01----:R-:W-:Y:S01]  /*1ac30*/  ENDCOLLECTIVE ;  /* 0x000000000000791b */ /* 0x003fe20003800000 */
.L_x_12921:
        /* <DEDUP_REMOVED lines=8> */
.L_x_12922:
[----:B------:R-:W-:Y:S05]  /*1acc0*/  BRA `(.L_x_12923) ;  /* 0xffffffc4008c7947 */ /* 0x000fea000383ffff */
.L_x_12795:
[----:B------:R-:W-:Y:S01]  /*1acd0*/  BSSY B0, `(.L_x_12924) ;  /* 0x0000006000007945 */ /* 0x000fe20003800000 */
[----:B------:R-:W-:Y:S01]  /*1ace0*/  PLOP3.LUT P6, PT, P6, PT, PT, 0x8, 0x0 ;  /* 0x000000000000781c */ /* 0x000fe200037ce170 */
[----:B------:R-:W-:-:S12]  /*1acf0*/  IMAD.MOV.U32 R15, RZ, RZ, -0x1 ;  /* 0xffffffffff0f7424 */ /* 0x000fd800078e00ff */
[----:B0-----:R-:W-:Y:S05]  /*1ad00*/  WARPSYNC.COLLECTIVE R15, `(.L_x_12925) ;  /* 0x000000000f087348 */ /* 0x001fea0003c00000 */
[----:B------:R-:W-:Y:S01]  /*1ad10*/  VOTE.ANY R14, PT, P6 ;  /* 0x00000000000e7806 */ /* 0x000fe200030e0100 */
[----:B0-----:R-:W-:Y:S06]  /*1ad20*/  ENDCOLLECTIVE ;  /* 0x000000000000791b */ /* 0x001fec0003800000 */
.L_x_12925:
[----:B------:R-:W-:Y:S05]  /*1ad30*/  BSYNC B0 ;  /* 0x0000000000007941 */ /* 0x000fea0003800000 */
.L_x_12924:
[----:B------:R-:W-:Y:S01]  /*1ad40*/  MOV R8, R14 ;  /* 0x0000000e00087202 */ /* 0x000fe20000000f00 */
[----:B------:R-:W-:Y:S02]  /*1ad50*/  IMAD.MOV.U32 R13, RZ, RZ, R7 ;  /* 0x000000ffff0d7224 */ /* 0x000fe400078e0007 */
[----:B------:R-:W-:Y:S01]  /*1ad60*/  IMAD.MOV.U32 R11, RZ, RZ, 0x1f ;  /* 0x0000001fff0b7424 */ /* 0x000fe200078e00ff */
[----:B------:R-:W0:Y:S01]  /*1ad70*/  POPC R5, R8 ;  /* 0x0000000800057309 */ /* 0x000e220000000000 */
[----:B------:R-:W-:Y:S02]  /*1ad80*/  IMAD.MOV.U32 R15, RZ, RZ, -0x1 ;  /* 0xffffffffff0f7424 */ /* 0x000fe400078e00ff */
[----:B0-----:R-:W-:-:S07]  /*1ad90*/  IMAD.MOV.U32 R12, RZ, RZ, R5 ;  /* 0x000000ffff0c7224 */ /* 0x001fce00078e0005 */
[----:B------:R-:W-:Y:S05]  /*1ada0*/  WARPSYNC.COLLECTIVE R15, `(.L_x_12926) ;  /* 0x000000000f087348 */ /* 0x000fea0003c00000 */
[----:B------:R0:W1:Y:S02]  /*1adb0*/  SHFL.IDX P6, R14, R13, R12, R11 ;  /* 0x0000000c0d0e7389 */ /* 0x00006400000c000b */
[----:B01----:R-:W-:Y:S01]  /*1adc0*/  ENDCOLLECTIVE ;  /* 0x000000000000791b */ /* 0x003fe20003800000 */
.L_x_12926:
[----:B------:R-:W-:Y:S01]  /*1add0*/  MOV R13, R4 ;  /* 0x00000004000d7202 */ /* 0x000fe20000000f00 */
[----:B------:R-:W-:-:S07]  /*1ade0*/  IMAD.MOV.U32 R7, RZ, RZ, R14 ;  /* 0x000000ffff077224 */ /* 0x000fce00078e000e */
[----:B------:R-:W-:Y:S05]  /*1adf0*/  WARPSYNC.COLLECTIVE R15, `(.L_x_12927) ;  /* 0x000000000f087348 */ /* 0x000fea0003c00000 */
[----:B------:R0:W1:Y:S02]  /*1ae00*/  SHFL.IDX P6, R14, R13, R12, R11 ;  /* 0x0000000c0d0e7389 */ /* 0x00006400000c000b */
[----:B01----:R-:W-:Y:S01]  /*1ae10*/  ENDCOLLECTIVE ;  /* 0x000000000000791b */ /* 0x003fe20003800000 */
.L_x_12927:
[----:B------:R-:W-:Y:S01]  /*1ae20*/  IMAD.MOV.U32 R4, RZ, RZ, R14 ;  /* 0x000000ffff047224 */ /* 0x000fe200078e000e */
[----:B------:R-:W-:Y:S06]  /*1ae30*/  BRA `(.L_x_12928) ;  /* 0xffffffc4006c7947 */ /* 0x000fec000383ffff */
.L_x_12797:
[----:B------:R-:W-:Y:S01]  /*1ae40*/  BSSY B0, `(.L_x_12929) ;  /* 0x0000007000007945 */ /* 0x000fe20003800000 */
[----:B------:R-:W-:Y:S02]  /*1ae50*/  IMAD.MOV.U32 R13, RZ, RZ, R3 ;  /* 0x000000ffff0d7224 */ /* 0x000fe400078e0003 */
[----:B------:R-:W-:Y:S02]  /*1ae60*/  IMAD.MOV.U32 R11, RZ, RZ, 0x1f ;  /* 0x0000001fff0b7424 */ /* 0x000fe400078e00ff */
[----:B------:R-:W-:-:S07]  /*1ae70*/  IMAD.MOV.U32 R15, RZ, RZ, -0x1 ;  /* 0xffffffffff0f7424 */ /* 0x000fce00078e00ff */
[----:B0123--:R-:W-:Y:S05]  /*1ae80*/  WARPSYNC.COLLECTIVE R15, `(.L_x_12930) ;  /* 0x000000000f087348 */ /* 0x00ffea0003c00000 */
[----:B------:R4:W0:Y:S02]  /*1ae90*/  SHFL.IDX P6, R14, R13, R12, R11 ;  /* 0x0000000c0d0e7389 */ /* 0x00082400000c000b */
[----:B01234-:R-:W-:Y:S01]  /*1aea0*/  ENDCOLLECTIVE ;  /* 0x000000000000791b */ /* 0x01ffe20003800000 */
.L_x_12930:
[----:B------:R-:W-:Y:S05]  /*1aeb0*/  BSYNC B0 ;  /* 0x0000000000007941 */ /* 0x000fea0003800000 */
.L_x_12929:
[----:B------:R-:W-:Y:S01]  /*1aec0*/  IMAD.MOV.U32 R24, RZ, RZ, R14 ;  /* 0x000000ffff187224 */ /* 0x000fe200078e000e */
[----:B------:R-:W-:Y:S06]  /*1aed0*/  BRA `(.L_x_12796) ;  /* 0xffffffc4005c7947 */ /* 0x000fec000383ffff */
.L_x_12801:
[----:B0-----:R0:W1:Y:S02]  /*1aee0*/  SYNCS.PHASECHK.TRANS64.TRYWAIT P0, [R9+URZ+0x30820], R0 ;  /* 0x03082000090075a7 */ /* 0x001064000800017f */
[----:B-1----:R-:W-:Y:S05]  /*1aef0*/  @!P0 NANOSLEEP.SYNCS 0x989680 ;  /* 0x009896800000895d */ /* 0x002fea0003900000 */
[----:B------:R-:W1:Y:S02]  /*1af00*/  @!P0 SYNCS.PHASECHK.TRANS64 P0, [R9+URZ+0x30820], R0 ;  /* 0x03082000090085a7 */ /* 0x000e64000800007f */
[----:B-1----:R-:W-:Y:S05]  /*1af10*/  @!P0 BRA `(.L_x_12801) ;  /* 0xfffffffc00f08947 */ /* 0x002fea000383ffff */
[----:B------:R-:W-:Y:S05]  /*1af20*/  BRA `(.L_x_12931) ;  /* 0xffffffc800b47947 */ /* 0x000fea000383ffff */
.L_x_12802:
        /* <DEDUP_REMOVED lines=8> */
[----:B0--3--:R-:W-:Y:S05]  /*1afb0*/  WARPSYNC.COLLECTIVE R15, `(.L_x_12933) ;  /* 0x000000000f087348 */ /* 0x009fea0003c00000 */
[----:B------:R1:W2:Y:S02]  /*1afc0*/  SHFL.IDX P6, R14, R13, R12, R11 ;  /* 0x0000000c0d0e7389 */ /* 0x0002a400000c000b */
[----:B0123--:R-:W-:Y:S01]  /*1afd0*/  ENDCOLLECTIVE ;  /* 0x000000000000791b */ /* 0x00ffe20003800000 */
.L_x_12933:
[----:B------:R-:W-:Y:S05]  /*1afe0*/  BSYNC B0 ;  /* 0x0000000000007941 */ /* 0x000fea0003800000 */
.L_x_12932:
[----:B------:R-:W-:Y:S05]  /*1aff0*/  BRA `(.L_x_12934) ;  /* 0xffffffc8009c7947 */ /* 0x000fea000383ffff */
.L_x_12803:
[----:B------:R-:W-:Y:S01]  /*1b000*/  BSSY B0, `(.L_x_12935) ;  /* 0x0000006000007945 */ /* 0x000fe20003800000 */
[----:B------:R-:W-:-:S07]  /*1b010*/  IMAD.MOV.U32 R15, RZ, RZ, -0x1 ;  /* 0xffffffffff0f7424 */ /* 0x000fce00078e00ff */
[----:B0--3--:R-:W-:Y:S05]  /*1b020*/  WARPSYNC.COLLECTIVE R15, `(.L_x_12936) ;  /* 0x000000000f0c7348 */ /* 0x009fea0003c00000 */
[----:B------:R-:W-:Y:S02]  /*1b030*/  ELECT P6, UR62, PT ;  /* 0x00000000003e782f */ /* 0x000fe400038c0000 */
[----:B------:R-:W-:Y:S01]  /*1b040*/  MOV R14, UR62 ;  /* 0x0000003e000e7c02 */ /* 0x000fe20008000f00 */
[----:B0--3--:R-:W-:Y:S10]  /*1b050*/  ENDCOLLECTIVE ;  /* 0x000000000000791b */ /* 0x009ff40003800000 */
.L_x_12936:
[----:B------:R-:W-:Y:S05]  /*1b060*/  BSYNC B0 ;  /* 0x0000000000007941 */ /* 0x000fea0003800000 */
.L_x_12935:
[----:B------:R-:W-:Y:S05]  /*1b070*/  BRA `(.L_x_12937) ;  /* 0xffffffc800907947 */ /* 0x000fea000383ffff */
.L_x_12805:
[----:B0-----:R0:W1:Y:S02]  /*1b080*/  SYNCS.PHASECHK.TRANS64.TRYWAIT P0, [R7+URZ], R2 ;  /* 0x00000002070075a7 */ /* 0x001064000800017f */
[----:B-1----:R-:W-:Y:S05]  /*1b090*/  @!P0 NANOSLEEP.SYNCS 0x989680 ;  /* 0x009896800000895d */ /* 0x002fea0003900000 */
[----:B------:R-:W1:Y:S02]  /*1b0a0*/  @!P0 SYNCS.PHASECHK.TRANS64 P0, [R7+URZ], R2 ;  /* 0x00000002070085a7 */ /* 0x000e64000800007f */
[----:B-1----:R-:W-:Y:S05]  /*1b0b0*/  @!P0 BRA `(.L_x_12805) ;  /* 0xfffffffc00f08947 */ /* 0x002fea000383ffff */
[----:B------:R-:W-:Y:S05]  /*1b0c0*/  BRA `(.L_x_12938) ;  /* 0xffffffc800c47947 */ /* 0x000fea000383ffff */
.L_x_12806:
[----:B-1----:R1:W2:Y:S02]  /*1b0d0*/  SYNCS.PHASECHK.TRANS64.TRYWAIT P0, [R3+URZ], R0 ;  /* 0x00000000030075a7 */ /* 0x0022a4000800017f */
[----:B--2---:R-:W-:Y:S05]  /*1b0e0*/  @!P0 NANOSLEEP.SYNCS 0x989680 ;  /* 0x009896800000895d */ /* 0x004fea0003900000 */
[----:B------:R-:W2:Y:S02]  /*1b0f0*/  @!P0 SYNCS.PHASECHK.TRANS64 P0, [R3+URZ], R0 ;  /* 0x00000000030085a7 */ /* 0x000ea4000800007f */
[----:B--2---:R-:W-:Y:S05]  /*1b100*/  @!P0 BRA `(.L_x_12806) ;  /* 0xfffffffc00f08947 */ /* 0x004fea000383ffff */
[----:B------:R-:W-:Y:S05]  /*1b110*/  BRA `(.L_x_12939) ;  /* 0xffffffc800b87947 */ /* 0x000fea000383ffff */
.L_x_12808:
[----:B-1----:R1:W2:Y:S02]  /*1b120*/  SYNCS.PHASECHK.TRANS64.TRYWAIT P0, [R5+URZ], R2 ;  /* 0x00000002050075a7 */ /* 0x0022a4000800017f */
[----:B--2---:R-:W-:Y:S05]  /*1b130*/  @!P0 NANOSLEEP.SYNCS 0x989680 ;  /* 0x009896800000895d */ /* 0x004fea0003900000 */
[----:B------:R-:W2:Y:S02]  /*1b140*/  @!P0 SYNCS.PHASECHK.TRANS64 P0, [R5+URZ], R2 ;  /* 0x00000002050085a7 */ /* 0x000ea4000800007f */
[----:B--2---:R-:W-:Y:S05]  /*1b150*/  @!P0 BRA `(.L_x_12808) ;  /* 0xfffffffc00f08947 */ /* 0x004fea000383ffff */
[----:B------:R-:W-:Y:S05]  /*1b160*/  BRA `(.L_x_12940) ;  /* 0xffffffc800bc7947 */ /* 0x000fea000383ffff */
.L_x_12941:
        /* <DEDUP_REMOVED lines=9> */
.L_x_14877:


//--------------------- .text._ZN7cutlass13device_kernelIN5flash11enable_sm90INS1_16FlashAttnFwdSm90INS1_25CollectiveMainloopFwdSm90ILi2EN4cute5tupleIJNS5_1CILi1EEES8_S8_EEENS6_IJNS7_ILi192EEENS7_ILi128EEENS7_ILi64EEEEEELi64ENS_6half_tEfNS_4arch4Sm90ELb0ELb1ELb0ELb0ELb0ELb0ELb0ELb1ELb1ELb1ELb1ELb0EEENS1_21CollectiveEpilogueFwdINS6_IJSA_SC_SB_EEES9_SE_SG_Li384ELb0ELb1ELb1ELb0EEENS1_19SingleTileSchedulerILb0ELb1ELb1ELi192EEEEEEEEEvNT_6ParamsE --------------------------
	.section	.text._ZN7cutlass13device_kernelIN5flash11enable_sm90INS1_16FlashAttnFwdSm90INS1_25CollectiveMainloopFwdSm90ILi2EN4cute5tupleIJNS5_1CILi1EEES8_S8_EEENS6_IJNS7_ILi192EEENS7_ILi128EEENS7_ILi64EEEEEELi64ENS_6half_tEfNS_4arch4Sm90ELb0ELb1ELb0ELb0ELb0ELb0ELb0ELb1ELb1ELb1ELb1ELb0EEENS1_21CollectiveEpilogueFwdINS6_IJSA_SC_SB_EEES9_SE_SG_Li384ELb0ELb1ELb1ELb0EEENS1_19SingleTileSchedulerILb0ELb1ELb1ELi192EEEEEEEEEvNT_6ParamsE,"ax",@progbits
	.align	128
.text._ZN7cutlass13device_kernelIN5flash11enable_sm90INS1_16FlashAttnFwdSm90INS1_25CollectiveMainloopFwdSm90ILi2EN4cute5tupleIJNS5_1CILi1EEES8_S8_EEENS6_IJNS7_ILi192EEENS7_ILi128EEENS7_ILi64EEEEEELi64ENS_6half_tEfNS_4arch4Sm90ELb0ELb1ELb0ELb0ELb0ELb0ELb0ELb1ELb1ELb1ELb1ELb0EEENS1_21CollectiveEpilogueFwdINS6_IJSA_SC_SB_EEES9_SE_SG_Li384ELb0ELb1ELb1ELb0EEENS1_19SingleTileSchedulerILb0ELb1ELb1ELi192EEEEEEEEEvNT_6ParamsE:
        .type           _ZN7cutlass13device_kernelIN5flash11enable_sm90INS1_16FlashAttnFwdSm90INS1_25CollectiveMainloopFwdSm90ILi2EN4cute5tupleIJNS5_1CILi1EEES8_S8_EEENS6_IJNS7_ILi192EEENS7_ILi128EEENS7_ILi64EEEEEELi64ENS_6half_tEfNS_4arch4Sm90ELb0ELb1ELb0ELb0ELb0ELb0ELb0ELb1ELb1ELb1ELb1ELb0EEENS1_21CollectiveEpilogueFwdINS6_IJSA_SC_SB_EEES9_SE_SG_Li384ELb0ELb1ELb1ELb0EEENS1_19SingleTileSchedulerILb0ELb1ELb1ELi192EEEEEEEEEvNT_6ParamsE,@function
        .size           _ZN7cutlass13device_kernelIN5flash11enable_sm90INS1_16FlashAttnFwdSm90INS1_25CollectiveMainloopFwdSm90ILi2EN4cute5tupleIJNS5_1CILi1EEES8_S8_EEENS6_IJNS7_ILi192EEENS7_ILi128EEENS7_ILi64EEEEEELi64ENS_6half_tEfNS_4arch4Sm90ELb0ELb1ELb0ELb0ELb0ELb0ELb0ELb1ELb1ELb1ELb1ELb0EEENS1_21CollectiveEpilogueFwdINS6_IJSA_SC_SB_EEES9_SE_SG_Li384ELb0ELb1ELb1ELb0EEENS1_19SingleTileSchedulerILb0ELb1ELb1ELi192EEEEEEEEEvNT_6ParamsE,(.L_x_14878 - _ZN7cutlass13device_kernelIN5flash11enable_sm90INS1_16FlashAttnFwdSm90INS1_25CollectiveMainloopFwdSm90ILi2EN4cute5tupleIJNS5_1CILi1EEES8_S8_EEENS6_IJNS7_ILi192EEENS7_ILi128EEENS7_ILi64EEEEEELi64ENS_6half_tEfNS_4arch4Sm90ELb0ELb1ELb0ELb0ELb0ELb0ELb0ELb1ELb1ELb1ELb1ELb0EEENS1_21CollectiveEpilogueFwdINS6_IJSA_SC_SB_EEES9_SE_SG_Li384ELb0ELb1ELb1ELb0EEENS1_19SingleTileSchedulerILb0ELb1ELb1ELi192EEEEEEEEEvNT_6ParamsE)
        .other          _ZN7cutlass13device_kernelIN5flash11enable_sm90INS1_16FlashAttnFwdSm90INS1_25CollectiveMainloopFwdSm90ILi2EN4cute5tupleIJNS5_1CILi1EEES8_S8_EEENS6_IJNS7_ILi192EEENS7_ILi128EEENS7_ILi64EEEEEELi64ENS_6half_tEfNS_4arch4Sm90ELb0ELb1ELb0ELb0ELb0ELb0ELb0ELb1ELb1ELb1ELb1ELb0EEENS1_21CollectiveEpilogueFwdINS6_IJSA_SC_SB_EEES9_SE_SG_Li384ELb0ELb1ELb1ELb0EEENS1_19SingleTileSchedulerILb0ELb1ELb1ELi192EEEEEEEEEvNT_6ParamsE,@"STO_CUDA_ENTRY STV_DEFAULT"
_ZN7cutlass13device_kernelIN5flash11enable_sm90INS1_16FlashAttnFwdSm90INS1_25CollectiveMainloopFwdSm90ILi2EN4cute5tupleIJNS5_1CILi1EEES8_S8_EEENS6_IJNS7_ILi192EEENS7_ILi128EEENS7_ILi64EEEEEELi64ENS_6half_tEfNS_4arch4Sm90ELb0ELb1ELb0ELb0ELb0ELb0ELb0ELb1ELb1ELb1ELb1ELb0EEENS1_21CollectiveEpilogueFwdINS6_IJSA_SC_SB_EEES9_SE_SG_Li384ELb0ELb1ELb1ELb0EEENS1_19SingleTileSchedulerILb0ELb1ELb1ELi192EEEEEEEEEvNT_6ParamsE:
        /* <DEDUP_REMOVED lines=17> */
.L_x_12943:
[----:B------:R-:W-:Y:S05]  /*0110*/  BSYNC B0 ;  /* 0x0000000000007941 */ /* 0x000fea0003800000 */
.L_x_12942:
        /* <DEDUP_REMOVED lines=41> */
.L_x_12944:
        /* <DEDUP_REMOVED lines=22> */
.L_x_12945:
        /* <DEDUP_REMOVED lines=18> */
.L_x_12946:
        /* <DEDUP_REMOVED lines=22> */
.L_x_12947:
        /* <DEDUP_REMOVED lines=22> */
.L_x_12948:
[----:B------:R-:W-:Y:S01]  /*08f0*/  PLOP3.LUT P0, PT, PT, PT, UP0, 0x80, 0x0 ;  /* 0x000000000000781c */ /* 0x000fe20003f0f008 */
[----:B------:R-:W-:Y:S01]  /*0900*/  UMOV UR45, 0x1 ;  /* 0x00000001002d7882 */ /* 0x000fe20000000000 */
[----:B------:R-:W-:Y:S01]  /*0910*/  NOP ;  /* 0x0000000000007918 */ /* 0x000fe20000000000 */
[----:B------:R-:W-:Y:S01]  /*0920*/  USEL UR45, UR45, 0x2, !UP0 ;  /* 0x000000022d2d7887 */ /* 0x000fe2000c000000 */
[----:B------:R-:W-:Y:S01]  /*0930*/  BSSY B6, `(.L_x_12949) ;  /* 0x00010f7000067945 */ /* 0x000fe20003800000 */
[----:B------:R-:W-:Y:S01]  /*0940*/  ULDC.64 UR48, c[0x0][0x208] ;  /* 0x0000820000307ab9 */ /* 0x000fe20000000a00 */
[----:B------:R-:W-:Y:S01]  /*0950*/  LOP3.LUT R19, R2, 0x7f, RZ, 0xc0, !PT ;  /* 0x0000007f02137812 */ /* 0x000fe200078ec0ff */
[----:B012-4-:R-:W-:Y:S06]  /*0960*/  BAR.SYNC.DEFER_BLOCKING 0x0 ;  /* 0x0000000000007b1d */ /* 0x017fec0000010000 */
[----:B------:R-:W-:Y:S05]  /*0970*/  @!P0 BRA `(.L_x_12950) ;  /* 0x000000d4008c8947 */ /* 0x000fea0003800000 */
.L_x_12951:
        /* <DEDUP_REMOVED lines=18> */
[----:B------:R-:W-:-:S04]  /*0aa0*/  UIADD3 UR4, -UR36, URZ, URZ ;  /* 0x0000003f24047290 */ /* 0x000fc8000fffe13f */
        /* <DEDUP_REMOVED lines=40> */
.L_x_12954:
[----:B------:R-:W-:-:S11]  /*0d30*/  UISETP.NE.AND UP1, UPT, UR5, 0x1, UPT ;  /* 0x000000010500788c */ /* 0x000fd6000bf25270 */
[----:B------:R-:W-:Y:S02]  /*0d40*/  @UP1 ULDC.64 UR10, c[0x0][0x9e8] ;  /* 0x00027a00000a1ab9 */ /* 0x000fe40000000a00 */
[----:B------:R-:W-:-:S04]  /*0d50*/  UIMAD.WIDE.U32 UR8, UR4, UR10, URZ ;  /* 0x0000000a040872a5 */ /* 0x000fc8000f8e003f */
[----:B------:R-:W-:-:S12]  /*0d60*/  @UP1 USHF.R.U32.HI UR4, URZ, UR11, UR9 ;  /* 0x0000000b3f041299 */ /* 0x000fd80008011609 */
.L_x_12955:
[----:B------:R-:W-:-:S06]  /*0d70*/  UIMAD UR4, UR4, UR5, UR5 ;  /* 0x00000005040472a4 */ /* 0x000fcc000f8e0205 */
[----:B------:R-:W-:-:S07]  /*0d80*/  VIMNMX R0, R0, UR4, PT ;  /* 0x0000000400007c48 */ /* 0x000fce000bfe0100 */
.L_x_12953:
        /* <DEDUP_REMOVED lines=30> */
.L_x_12957:
[----:B------:R-:W-:-:S11]  /*0f70*/  UISETP.NE.AND UP0, UPT, UR5, 0x1, UPT ;  /* 0x000000010500788c */ /* 0x000fd6000bf05270 */
[----:B------:R-:W-:Y:S02]  /*0f80*/  @UP0 ULDC.64 UR10, c[0x0][0x9e8] ;  /* 0x00027a00000a0ab9 */ /* 0x000fe40000000a00 */
[----:B------:R-:W-:-:S04]  /*0f90*/  UIMAD.WIDE.U32 UR8, UR4, UR10, URZ ;  /* 0x0000000a040872a5 */ /* 0x000fc8000f8e003f */
[----:B------:R-:W-:-:S12]  /*0fa0*/  @UP0 USHF.R.U32.HI UR4, URZ, UR11, UR9 ;  /* 0x0000000b3f040299 */ /* 0x000fd80008011609 */
.L_x_12958:
[----:B------:R-:W-:-:S04]  /*0fb0*/  UIMAD UR4, UR4, UR5, URZ ;  /* 0x00000005040472a4 */ /* 0x000fc8000f8e023f */
[----:B------:R-:W-:-:S04]  /*0fc0*/  UISETP.LT.AND UP0, UPT, UR7, UR4, UPT ;  /* 0x000000040700728c */ /* 0x000fc8000bf01270 */
[----:B------:R-:W-:-:S12]  /*0fd0*/  USEL UR7, UR7, UR4, !UP0 ;  /* 0x0000000407077287 */ /* 0x000fd8000c000000 */
.L_x_12956:
        /* <DEDUP_REMOVED lines=47> */
.L_x_12959:
[----:B------:R-:W-:Y:S02]  /*12d0*/  UIMAD UR37, UR37, UR4, UR9 ;  /* 0x00000004252572a4 */ /* 0x000fe4000f8e0209 */
[----:B------:R-:W-:Y:S01]  /*12e0*/  IMAD.U32 R3, RZ, RZ, UR4 ;  /* 0x00000004ff037e24 */ /* 0x000fe2000f8e00ff */
[----:B------:R-:W-:Y:S01]  /*12f0*/  PLOP3.LUT P0, PT, PT, PT, PT, 0x80, 0x0 ;  /* 0x000000000000781c */ /* 0x000fe20003f0f070 */
        /* <DEDUP_REMOVED lines=27> */
[----:B0-----:R-:W-:Y:S01]  /*14b0*/  ULEA UR38, UR6, UR38, 0x18 ;  /* 0x0000002606267291 */ /* 0x001fe2000f8ec03f */
[----:B-1----:R-:W-:-:S13]  /*14c0*/  R2UR UR39, R0 ;  /* 0x00000000002772ca */ /* 0x002fda00000e0000 */
[----:B------:R-:W-:Y:S02]  /*14d0*/  UIMAD.WIDE UR4, UR39, 0x55555556, URZ ;  /* 0x55555556270478a5 */ /* 0x000fe4000f8e023f */
[----:B------:R-:W-:Y:S02]  /*14e0*/  UIADD3 UR4, UR38, 0x8400, URZ ;  /* 0x0000840026047890 */ /* 0x000fe4000fffe03f */
[----:B------:R-:W-:Y:S02]  /*14f0*/  ULEA.HI UR5, UR5, UR5, URZ, 0x1 ;  /* 0x0000000505057291 */ /* 0x000fe4000f8f083f */
[----:B------:R-:W-:Y:S02]  /*1500*/  ULOP3.LUT UP0, URZ, UR4, 0x3ff, URZ, 0xc0, !UPT ;  /* 0x000003ff043f7892 */ /* 0x000fe4000f80c03f */
[----:B------:R-:W-:-:S04]  /*1510*/  UIMAD UR5, UR5, -0x3, UR39 ;  /* 0xfffffffd050578a4 */ /* 0x000fc8000f8e0227 */
[----:B------:R-:W-:Y:S01]  /*1520*/  PLOP3.LUT P0, PT, PT, PT, UP0, 0x80, 0x0 ;  /* 0x000000000000781c */ /* 0x000fe20003f0f008 */
[----:B------:R-:W-:-:S04]  /*1530*/  ULEA UR5, UR5, UR4, 0xd ;  /* 0x0000000405057291 */ /* 0x000fc8000f8e683f */
[----:B------:R-:W-:-:S04]  /*1540*/  USHF.R.U32.HI UR5, URZ, 0x4, UR5 ;  /* 0x000000043f057899 */ /* 0x000fc80008011605 */
        /* <DEDUP_REMOVED lines=18> */
.L_x_12961:
[----:B------:R-:W-:-:S04]  /*1670*/  SHF.L.U32 R0, RZ, 0x1f, RZ ;  /* 0x0000001fff007819 */ /* 0x000fc800000006ff */
[----:B------:R-:W0:Y:S02]  /*1680*/  SYNCS.PHASECHK.TRANS64.TRYWAIT P0, [UR38+0x16800], R0 ;  /* 0x01680000ff0075a7 */ /* 0x000e240008000166 */
[----:B0-----:R-:W-:Y:S05]  /*1690*/  @!P0 BRA `(.L_x_12962) ;  /* 0x0000010000888947 */ /* 0x001fea0003800000 */
.L_x_13113:
[----:B------:R-:W-:-:S06]  /*16a0*/  ULOP3.LUT UR4, UR45, 0x1, URZ, 0xfc, !UPT ;  /* 0x000000012d047892 */ /* 0x000fcc000f8efc3f */
[----:B0-----:R-:W-:-:S05]  /*16b0*/  IMAD.U32 R3, RZ, RZ, UR4 ;  /* 0x00000004ff037e24 */ /* 0x001fca000f8e00ff */
[----:B------:R-:W-:-:S13]  /*16c0*/  ISETP.NE.AND P0, PT, R3, 0x3, PT ;  /* 0x000000030300780c */ /* 0x000fda0003f05270 */
[----:B------:R-:W-:Y:S05]  /*16d0*/  @!P0 BRA `(.L_x_12963) ;  /* 0x0000000000048947 */ /* 0x000fea0003800000 */
[----:B------:R-:W-:Y:S01]  /*16e0*/  BPT.TRAP 0x1 ;  /* 0x000000040000795c */ /* 0x000fe20000300000 */
.L_x_12963:
[----:B------:R0:W1:Y:S01]  /*16f0*/  SYNCS.PHASECHK.TRANS64.TRYWAIT P2, [UR38+0x16830], R0 ;  /* 0x01683000ff0075a7 */ /* 0x0000620008040166 */
[----:B------:R-:W-:Y:S05]  /*1700*/  @!P0 BRA `(.L_x_12964) ;  /* 0x0000000000048947 */ /* 0x000fea0003800000 */
[----:B------:R-:W-:Y:S01]  /*1710*/  BPT.TRAP 0x1 ;  /* 0x000000040000795c */ /* 0x000fe20000300000 */
.L_x_12964:
[----:B------:R-:W-:Y:S01]  /*1720*/  IMAD.U32 R12, RZ, RZ, UR41 ;  /* 0x00000029ff0c7e24 */ /* 0x000fe2000f8e00ff */
[----:B------:R-:W-:-:S04]  /*1730*/  ISETP.NE.AND P1, PT, R19, RZ, PT ;  /* 0x000000ff1300720c */ /* 0x000fc80003f25270 */
[----:B------:R-:W-:Y:S01]  /*1740*/  LOP3.LUT R12, R12, 0x10000, RZ, 0xfc, !PT ;  /* 0x000100000c0c7812 */ /* 0x000fe200078efcff */
[----:B-1----:R-:W-:Y:S08]  /*1750*/  @P2 BRA `(.L_x_12965) ;  /* 0x0000000000082947 */ /* 0x002ff00003800000 */
[----:B------:R-:W1:Y:S02]  /*1760*/  SYNCS.PHASECHK.TRANS64.TRYWAIT P2, [UR38+0x16830], R0 ;  /* 0x01683000ff0075a7 */ /* 0x000e640008040166 */
[----:B-1----:R-:W-:Y:S05]  /*1770*/  @!P2 BRA `(.L_x_12966) ;  /* 0x000001000068a947 */ /* 0x002fea0003800000 */
.L_x_12965:
        /* <DEDUP_REMOVED lines=11> */
[----:B-1----:R-:W-:Y:S01]  /*1830*/  LOP3.LUT R3, R88, 0xffffff80, RZ, 0xc0, !PT ;  /* 0xffffff8058037812 */ /* 0x002fe200078ec0ff */
[----:B------:R-:W-:Y:S01]  /*1840*/  UMOV UR15, 0x40000040 ;  /* 0x40000040000f7882 */ /* 0x000fe20000000000 */
[----:B------:R-:W-:Y:S01]  /*1850*/  UMOV UR17, 0x40000040 ;  /* 0x4000004000117882 */ /* 0x000fe20000000000 */
[----:B------:R-:W-:Y:S01]  /*1860*/  ULOP3.LUT UR24, UR4, 0x10000, URZ, 0xfc, !UPT ;  /* 0x0001000004187892 */ /* 0x000fe2000f8efc3f */
[----:B------:R-:W-:Y:S01]  /*1870*/  LEA.HI R89, R89, R18, RZ, 0x2 ;  /* 0x0000001259597211 */ /* 0x000fe200078f10ff */
[----:B------:R-:W-:Y:S01]  /*1880*/  UMOV UR19, 0x40000040 ;  /* 0x4000004000137882 */ /* 0x000fe20000000000 */
[----:B------:R-:W-:Y:S01]  /*1890*/  IMAD.IADD R5, R18, 0x1, -R3 ;  /* 0x0000000112057824 */ /* 0x000fe200078e0a03 */
[----:B------:R-:W-:Y:S01]  /*18a0*/  UIADD3 UR14, UR24, 0x4, URZ ;  /* 0x00000004180e7890 */ /* 0x000fe2000fffe03f */
[----:B------:R-:W-:Y:S01]  /*18b0*/  LOP3.LUT R89, R89, 0xfffffffc, RZ, 0xc0, !PT ;  /* 0xfffffffc59597812 */ /* 0x000fe200078ec0ff */
[----:B------:R-:W-:Y:S01]  /*18c0*/  UIADD3 UR12, UR16, 0x4, URZ ;  /* 0x00000004100c7890 */ /* 0x000fe2000fffe03f */
[----:B------:R-:W-:Y:S01]  /*18d0*/  IMAD.HI R6, R90, 0x55555556, RZ ;  /* 0x555555565a067827 */ /* 0x000fe200078e02ff */
[----:B------:R-:W-:Y:S01]  /*18e0*/  UMOV UR10, UR24 ;  /* 0x00000018000a7c82 */ /* 0x000fe20008000000 */
[----:B------:R-:W-:Y:S01]  /*18f0*/  UIADD3 UR18, UR24, 0x6, URZ ;  /* 0x0000000618127890 */ /* 0x000fe2000fffe03f */
[----:B------:R-:W-:Y:S01]  /*1900*/  HGMMA.64x128x16.F32 R24, gdesc[UR8], RZ, !UPT, gsb0 ;  /* 0x01e00000081879f0 */ /* 0x000fe2000c0008ff */
[----:B------:R-:W-:Y:S01]  /*1910*/  UIADD3 UR8, UR16, 0x2, URZ ;  /* 0x0000000210087890 */ /* 0x000fe2000fffe03f */
[----:B0-----:R-:W-:Y:S01]  /*1920*/  SHF.R.S32.HI R0, RZ, 0x1f, R5 ;  /* 0x0000001fff007819 */ /* 0x001fe20000011405 */
[----:B------:R-:W-:Y:S01]  /*1930*/  UIADD3 UR10, UR24, 0x2, URZ ;  /* 0x00000002180a7890 */ /* 0x000fe2000fffe03f */
[----:B------:R-:W-:Y:S01]  /*1940*/  IMAD.IADD R89, R18, 0x1, -R89 ;  /* 0x0000000112597824 */ /* 0x000fe200078e0a59 */
[----:B------:R-:W-:Y:S01]  /*1950*/  UMOV UR9, 0x40000040 ;  /* 0x4000004000097882 */ /* 0x000fe20000000000 */
[----:B------:R-:W-:Y:S01]  /*1960*/  UMOV UR11, 0x40000040 ;  /* 0x40000040000b7882 */ /* 0x000fe20000000000 */
[----:B------:R-:W-:Y:S01]  /*1970*/  UIADD3 UR16, UR16, 0x6, URZ ;  /* 0x0000000610107890 */ /* 0x000fe2000fffe03f */
[CC--:B------:R-:W-:Y:S01]  /*1980*/  LEA.HI R4, R0.reuse, R5.reuse, RZ, 0x2 ;  /* 0x0000000500047211 */ /* 0x0c0fe200078f10ff */
[----:B------:R-:W-:Y:S01]  /*1990*/  ULDC UR4, c[0x0][0x448] ;  /* 0x0001120000047ab9 */ /* 0x000fe20000000800 */
[----:B------:R-:W-:Y:S01]  /*19a0*/  LEA.HI R3, R0, R5, RZ, 0x5 ;  /* 0x0000000500037211 */ /* 0x000fe200078f28ff */
[----:B------:R-:W-:Y:S01]  /*19b0*/  UISETP.NE.AND UP0, UPT, UR4, 0x1, UPT ;  /* 0x000000010400788c */ /* 0x000fe2000bf05270 */
[--C-:B------:R-:W-:Y:S01]  /*19c0*/  SHF.R.S32.HI R0, RZ, 0x2, R4.reuse ;  /* 0x00000002ff007819 */ /* 0x100fe20000011404 */
[----:B------:R-:W-:Y:S01]  /*19d0*/  ULDC UR27, c[0x0][0x2f0] ;  /* 0x0000bc00001b7ab9 */ /* 0x000fe20000000800 */
[----:B------:R-:W-:Y:S01]  /*19e0*/  SHF.R.S32.HI R7, RZ, 0x1f, R4 ;  /* 0x0000001fff077819 */ /* 0x000fe20000011404 */
[----:B------:R-:W-:Y:S01]  /*19f0*/  ULDC UR6, c[0x0][0x288] ;  /* 0x0000a20000067ab9 */ /* 0x000fe20000000800 */
[----:B------:R-:W-:Y:S01]  /*1a00*/  SHF.R.S32.HI R3, RZ, 0x5, R3 ;  /* 0x00000005ff037819 */ /* 0x000fe20000011403 */
[----:B------:R-:W-:Y:S01]  /*1a10*/  IMAD.U32 R8, RZ, RZ, UR6 ;  /* 0x00000006ff087e24 */ /* 0x000fe2000f8e00ff */
[----:B------:R-:W-:Y:S01]  /*1a20*/  LEA.HI R7, R7, R0, RZ, 0x3 ;  /* 0x0000000007077211 */ /* 0x000fe200078f18ff */
[----:B------:R-:W-:Y:S01]  /*1a30*/  ULDC UR25, c[0x0][0x9dc] ;  /* 0x0002770000197ab9 */ /* 0x000fe20000000800 */
[----:B------:R-:W-:Y:S01]  /*1a40*/  LEA.HI R9, R6, R6, RZ, 0x1 ;  /* 0x0000000606097211 */ /* 0x000fe200078f08ff */
[----:B------:R-:W-:Y:S01]  /*1a50*/  ULOP3.LUT UR25, URZ, UR25, URZ, 0x33, !UPT ;  /* 0x000000193f197292 */ /* 0x000fe2000f8e333f */
[----:B------:R-:W-:Y:S01]  /*1a60*/  LEA R6, R3, UR40, 0x4 ;  /* 0x0000002803067c11 */ /* 0x000fe2000f8e20ff */
[----:B------:R-:W-:Y:S01]  /*1a70*/  @UP0 ULDC UR4, c[0x0][0x44c] ;  /* 0x0001130000040ab9 */ /* 0x000fe20000000800 */
[----:B------:R-:W-:Y:S01]  /*1a80*/  LOP3.LUT R7, R7, 0xfffffff8, RZ, 0xc0, !PT ;  /* 0xfffffff807077812 */ /* 0x000fe200078ec0ff */
[----:B------:R-:W-:Y:S01]  /*1a90*/  IMAD R9, R9, -0x3, R90 ;  /* 0xfffffffd09097824 */ /* 0x000fe200078e025a */
[----:B------:R-:W-:-:S02]  /*1aa0*/  LEA.HI R3, R89, R89, RZ, 0x1 ;  /* 0x0000005959037211 */ /* 0x000fc400078f08ff */
[----:B------:R-:W-:Y:S02]  /*1ab0*/  IADD3 R6, R6, R0, -R7 ;  /* 0x0000000006067210 */ /* 0x000fe40007ffe807 */
[----:B------:R-:W-:Y:S01]  /*1ac0*/  LOP3.LUT R0, R3, 0x1ffffffe, RZ, 0xc0, !PT ;  /* 0x1ffffffe03007812 */ /* 0x000fe200078ec0ff */
[----:B------:R-:W-:Y:S01]  /*1ad0*/  IMAD.U32 R3, RZ, RZ, UR38 ;  /* 0x00000026ff037e24 */ /* 0x000fe2000f8e00ff */
[----:B------:R-:W-:Y:S01]  /*1ae0*/  PLOP3.LUT P2, PT, PT, PT, UP0, 0x80, 0x0 ;  /* 0x000000000000781c */ /* 0x000fe20003f4f008 */
[----:B------:R-:W-:Y:S01]  /*1af0*/  IMAD R9, R9, 0x40, R6 ;  /* 0x0000004009097824 */ /* 0x000fe200078e0206 */
[----:B------:R-:W-:Y:S01]  /*1b00*/  PLOP3.LUT P3, PT, PT, PT, UP0, 0x80, 0x0 ;  /* 0x000000000000781c */ /* 0x000fe20003f6f008 */
[----:B------:R-:W-:Y:S01]  /*1b10*/  IMAD.IADD R0, R89, 0x1, -R0 ;  /* 0x0000000159007824 */ /* 0x000fe200078e0a00 */
[----:B------:R-:W-:Y:S01]  /*1b20*/  LEA R100, R22, 0xffffff80, 0x7 ;  /* 0xffffff8016647811 */ /* 0x000fe200078e38ff */
[----:B------:R-:W-:Y:S02]  /*1b30*/  @!P1 VIADD R3, R3, 0x16840 ;  /* 0x0001684003039836 */ /* 0x000fe40000000000 */
[----:B------:R-:W-:-:S02]  /*1b40*/  IMAD R0, R0, 0x8, R9 ;  /* 0x0000000800007824 */ /* 0x000fc400078e0209 */
[----:B------:R-:W-:Y:S02]  /*1b50*/  IMAD.MOV.U32 R9, RZ, RZ, -0x80 ;  /* 0xffffff80ff097424 */ /* 0x000fe400078e00ff */
[----:B------:R-:W-:Y:S02]  /*1b60*/  IMAD.MOV.U32 R7, RZ, RZ, R0 ;  /* 0x000000ffff077224 */ /* 0x000fe400078e0000 */
[----:B------:R-:W-:Y:S01]  /*1b70*/  @P2 IMAD.HI.U32 R6, R0, UR4, RZ ;  /* 0x0000000400062c27 */ /* 0x000fe2000f8e00ff */
[----:B------:R-:W-:-:S03]  /*1b80*/  @UP0 ULDC UR4, c[0x0][0x450] ;  /* 0x0001140000040ab9 */ /* 0x000fc60000000800 */
[----:B------:R-:W-:Y:S01]  /*1b90*/  IMAD R11, R22, R9, 0x80 ;  /* 0x00000080160b7424 */ /* 0x000fe200078e0209 */
[----:B------:R-:W-:Y:S01]  /*1ba0*/  @P3 SHF.R.U32.HI R7, RZ, UR4, R6 ;  /* 0x00000004ff073c19 */ /* 0x000fe20008011606 */
[----:B------:R-:W-:Y:S01]  /*1bb0*/  ULDC.64 UR4, c[0x0][0x9e0] ;  /* 0x0002780000047ab9 */ /* 0x000fe20000000a00 */
[----:B------:R-:W-:Y:S01]  /*1bc0*/  LOP3.LUT R6, R4, 0x7ffffffc, RZ, 0xc0, !PT ;  /* 0x7ffffffc04067812 */ /* 0x000fe200078ec0ff */
[----:B------:R-:W-:Y:S01]  /*1bd0*/  UISETP.GE.AND UP1, UPT, UR5, 0x1, UPT ;  /* 0x000000010500788c */ /* 0x000fe2000bf26270 */
[----:B------:R-:W-:Y:S01]  /*1be0*/  @!P1 PRMT R4, RZ, 0x654, R3 ;  /* 0x00000654ff049816 */ /* 0x000fe20000000003 */
[----:B------:R-:W0:Y:S02]  /*1bf0*/  SHFL.IDX PT, R9, R7, RZ, 0x1c1f ;  /* 0x001c1fff07097589 */ /* 0x000e2400000e0000 */
[----:B------:R-:W-:Y:S02]  /*1c00*/  IMAD.IADD R3, R5, 0x1, -R6 ;  /* 0x0000000105037824 */ /* 0x000fe400078e0a06 */
[----:B------:R-:W-:Y:S01]  /*1c10*/  VIADD R6, R11, 0x1 ;  /* 0x000000010b067836 */ /* 0x000fe20000000000 */
[----:B------:R-:W-:-:S03]  /*1c20*/  PLOP3.LUT P2, PT, PT, PT, UP1, 0x40, 0x0 ;  /* 0x000000000000781c */ /* 0x000fc60003f4e818 */
[----:B------:R-:W-:-:S04]  /*1c30*/  IMAD R5, R3, -0x2, R6 ;  /* 0xfffffffe03057824 */ /* 0x000fc800078e0206 */
[----:B------:R-:W-:-:S04]  /*1c40*/  IMAD R5, R16, UR27, R5 ;  /* 0x0000001b10057c24 */ /* 0x000fc8000f8e0205 */
[----:B------:R-:W-:-:S04]  /*1c50*/  IMAD.IADD R5, R5, 0x1, -R8 ;  /* 0x0000000105057824 */ /* 0x000fc800078e0a08 */
[C---:B------:R-:W-:Y:S02]  /*1c60*/  VIADD R102, R5.reuse, UR4 ;  /* 0x0000000405667c36 */ /* 0x040fe40008000000 */
[----:B------:R-:W-:-:S04]  /*1c70*/  VIADD R19, R5, UR25 ;  /* 0x0000001905137c36 */ /* 0x000fc80008000000 */
[----:B0-----:R-:W-:Y:S01]  /*1c80*/  IMAD.IADD R6, R19, 0x1, R9 ;  /* 0x0000000113067824 */ /* 0x001fe200078e0209 */
        /* <DEDUP_REMOVED lines=28> */
.L_x_12969:
[----:B------:R-:W-:-:S06]  /*1e50*/  UISETP.NE.AND UP2, UPT, UR5, 0x1, UPT ;  /* 0x000000010500788c */ /* 0x000fcc000bf45270 */
[----:B------:R-:W-:-:S05]  /*1e60*/  PLOP3.LUT P2, PT, PT, PT, UP2, 0x80, 0x0 ;  /* 0x000000000000781c */ /* 0x000fca0003f4f028 */
[----:B------:R-:W-:-:S08]  /*1e70*/  @UP2 ULDC.64 UR6, c[0x0][0x9e8] ;  /* 0x00027a0000062ab9 */ /* 0x000fd00000000a00 */
[----:B------:R-:W-:-:S05]  /*1e80*/  @P2 IMAD.HI.U32 R4, R9, UR6, RZ ;  /* 0x0000000609042c27 */ /* 0x000fca000f8e00ff */
[----:B------:R-:W-:-:S07]  /*1e90*/  @P2 SHF.R.U32.HI R9, RZ, UR7, R4 ;  /* 0x00000007ff092c19 */ /* 0x000fce0008011604 */
.L_x_12970:
[----:B------:R-:W-:Y:S05]  /*1ea0*/  BSYNC B0 ;  /* 0x0000000000007941 */ /* 0x000fea0003800000 */
.L_x_12968:
[----:B------:R-:W-:-:S04]  /*1eb0*/  IMAD R4, R9, UR5, -R100 ;  /* 0x0000000509047c24 */ /* 0x000fc8000f8e0a64 */
[----:B------:R-:W-:-:S05]  /*1ec0*/  IMAD R4, R3, -0x2, R4 ;  /* 0xfffffffe03047824 */ /* 0x000fca00078e0204 */
[----:B------:R-:W-:Y:S02]  /*1ed0*/  VIMNMX R6, R6, R4, !PT ;  /* 0x0000000406067248 */ /* 0x000fe40007fe0100 */
[----:B------:R-:W-:-:S07]  /*1ee0*/  VIADDMNMX R5, R4, UR5, R5, PT ;  /* 0x0000000504057c46 */ /* 0x000fce000b800105 */
.L_x_12967:
[C---:B------:R-:W-:Y:S01]  /*1ef0*/  ISETP.GE.AND P4, PT, R11.reuse, 0x9, PT ;  /* 0x000000090b00780c */ /* 0x040fe20003f86270 */
[----:B------:R-:W0:Y:S01]  /*1f00*/  SHFL.IDX PT, R7, R7, 0x1, 0x1c1f ;  /* 0x003c1f0007077f89 */ /* 0x000e2200000e0000 */
[C---:B------:R-:W-:Y:S02]  /*1f10*/  ISETP.GE.AND P2, PT, R11.reuse, 0x2, PT ;  /* 0x000000020b00780c */ /* 0x040fe40003f46270 */
        /* <DEDUP_REMOVED lines=9> */
[----:B------:R-:W-:Y:S01]  /*1fb0*/  ISETP.GT.AND P3, PT, R6, 0x9, !P5 ;  /* 0x000000090600780c */ /* 0x000fe20006f64270 */
[----:B0-----:R-:W-:Y:S01]  /*1fc0*/  IMAD.IADD R9, R19, 0x1, R7 ;  /* 0x0000000113097824 */ /* 0x001fe200078e0207 */
[----:B------:R-:W-:Y:S02]  /*1fd0*/  ISETP.GE.AND P5, PT, R11, 0x11, PT ;  /* 0x000000110b00780c */ /* 0x000fe40003fa6270 */
[C---:B------:R-:W-:Y:S02]  /*1fe0*/  ISETP.LT.OR P4, PT, R5.reuse, 0x9, P4 ;  /* 0x000000090500780c */ /* 0x040fe40002781670 */
[----:B------:R-:W-:Y:S02]  /*1ff0*/  ISETP.LT.OR P3, PT, R5, 0xa, P3 ;  /* 0x0000000a0500780c */ /* 0x000fe40001f61670 */
[----:B------:R-:W-:Y:S02]  /*2000*/  FSEL R130, R28, -INF , !P4 ;  /* 0xff8000001c827808 */ /* 0x000fe40006000000 */
[----:B------:R-:W-:-:S02]  /*2010*/  ISETP.GE.AND P4, PT, R11, 0x12, PT ;  /* 0x000000120b00780c */ /* 0x000fc40003f86270 */
[----:B------:R-:W-:Y:S02]  /*2020*/  LOP3.LUT R18, R18, 0xfffffff7, RZ, 0xc0, !PT ;  /* 0xfffffff712127812 */ /* 0x000fe400078ec0ff */
[----:B------:R-:W-:Y:S02]  /*2030*/  FSEL R132, R29, -INF , !P3 ;  /* 0xff8000001d847808 */ /* 0x000fe40005800000 */
[----:B------:R-:W-:Y:S02]  /*2040*/  ISETP.GT.AND P3, PT, R6, 0x10, !P5 ;  /* 0x000000100600780c */ /* 0x000fe40006f64270 */
[----:B------:R-:W-:Y:S02]  /*2050*/  @P5 LOP3.LUT R18, R18, 0x8, RZ, 0xfc, !PT ;  /* 0x0000000812125812 */ /* 0x000fe400078efcff */
[----:B------:R-:W-:Y:S02]  /*2060*/  ISETP.LT.OR P3, PT, R5, 0x11, P3 ;  /* 0x000000110500780c */ /* 0x000fe40001f61670 */
[----:B------:R-:W-:-:S02]  /*2070*/  LOP3.LUT R18, R18, 0xfdffffff, RZ, 0xc0, !PT ;  /* 0xfdffffff12127812 */ /* 0x000fc400078ec0ff */
[----:B------:R-:W-:Y:S02]  /*2080*/  FSEL R128, R32, -INF , !P3 ;  /* 0xff80000020807808 */ /* 0x000fe40005800000 */
[----:B------:R-:W-:Y:S02]  /*2090*/  @P4 LOP3.LUT R18, R18, 0x2000000, RZ, 0xfc, !PT ;  /* 0x0200000012124812 */ /* 0x000fe400078efcff */
[----:B------:R-:W-:Y:S02]  /*20a0*/  ISETP.GT.AND P3, PT, R6, 0x11, !P4 ;  /* 0x000000110600780c */ /* 0x000fe40006764270 */
        /* <DEDUP_REMOVED lines=156> */
[----:B------:R-:W-:Y:S02]  /*2a70*/  ISETP.LT.OR P6, PT, R5, 0x7a, P6 ;  /* 0x0000007a0500780c */ /* 0x000fe400037c1670 */
[----:B------:R-:W-:Y:S02]  /*2a80*/  VIADDMNMX R5, R7, R102, R15, PT ;  /* 0x0000006607057246 */ /* 0x000fe4000380010f */
[----:B------:R-:W-:Y:S02]  /*2a90*/  FSEL R24, R85, -INF , !P6 ;  /* 0xff80000055187808 */ /* 0x000fe40007000000 */
[----:B------:R-:W-:-:S13]  /*2aa0*/  PLOP3.LUT P6, PT, PT, PT, UP1, 0x40, 0x0 ;  /* 0x000000000000781c */ /* 0x000fda0003fce818 */
        /* <DEDUP_REMOVED lines=15> */
.L_x_12973:
[----:B------:R-:W-:-:S06]  /*2ba0*/  UISETP.NE.AND UP2, UPT, UR5, 0x1, UPT ;  /* 0x000000010500788c */ /* 0x000fcc000bf45270 */
[----:B------:R-:W-:-:S05]  /*2bb0*/  PLOP3.LUT P6, PT, PT, PT, UP2, 0x80, 0x0 ;  /* 0x000000000000781c */ /* 0x000fca0003fcf028 */
[----:B------:R-:W-:-:S08]  /*2bc0*/  @UP2 ULDC.64 UR6, c[0x0][0x9e8] ;  /* 0x00027a0000062ab9 */ /* 0x000fd00000000a00 */
[----:B------:R-:W-:Y:S01]  /*2bd0*/  @P6 IMAD.HI.U32 R6, R7, UR6, RZ ;  /* 0x0000000607066c27 */ /* 0x000fe2000f8e00ff */
[----:B------:R-:W-:-:S13]  /*2be0*/  PLOP3.LUT P6, PT, PT, PT, UP2, 0x80, 0x0 ;  /* 0x000000000000781c */ /* 0x000fda0003fcf028 */
[----:B------:R-:W-:-:S07]  /*2bf0*/  @P6 SHF.R.U32.HI R7, RZ, UR7, R6 ;  /* 0x00000007ff076c19 */ /* 0x000fce0008011606 */
.L_x_12974:
[----:B------:R-:W-:Y:S05]  /*2c00*/  BSYNC B0 ;  /* 0x0000000000007941 */ /* 0x000fea0003800000 */
.L_x_12972:
[----:B------:R-:W-:-:S04]  /*2c10*/  IMAD R6, R7, UR5, -R100 ;  /* 0x0000000507067c24 */ /* 0x000fc8000f8e0a64 */
[----:B------:R-:W-:-:S05]  /*2c20*/  IMAD R6, R3, -0x2, R6 ;  /* 0xfffffffe03067824 */ /* 0x000fca00078e0206 */
[----:B------:R-:W-:Y:S02]  /*2c30*/  VIMNMX R9, R9, R6, !PT ;  /* 0x0000000609097248 */ /* 0x000fe40007fe0100 */
[----:B------:R-:W-:-:S07]  /*2c40*/  VIADDMNMX R5, R6, UR5, R5, PT ;  /* 0x0000000506057c46 */ /* 0x000fce000b800105 */
.L_x_12971:
[----:B------:R-:W-:Y:S01]  /*2c50*/  ISETP.GT.AND P2, PT, R9, 0x1, !P2 ;  /* 0x000000010900780c */ /* 0x000fe20005744270 */
[----:B------:R-:W-:Y:S01]  /*2c60*/  ULDC UR6, c[0x0][0x988] ;  /* 0x0002620000067ab9 */ /* 0x000fe20000000800 */
[----:B------:R-:W-:Y:S01]  /*2c70*/  LOP3.LUT P6, RZ, R18, 0x8, RZ, 0xc0, !PT ;  /* 0x0000000812ff7812 */ /* 0x000fe200078cc0ff */
[----:B------:R-:W-:Y:S01]  /*2c80*/  @UP0 ULDC UR11, c[0x0][0x450] ;  /* 0x00011400000b0ab9 */ /* 0x000fe20000000800 */
        /* <DEDUP_REMOVED lines=74> */
[----:B------:R-:W-:Y:S01]  /*3130*/  FMNMX.FTZ R11, R24, R7, !PT ;  /* 0x00000007180b7209 */ /* 0x000fe20007810000 */
[----:B------:R-:W-:Y:S01]  /*3140*/  IMAD.U32 R7, RZ, RZ, UR6 ;  /* 0x00000006ff077e24 */ /* 0x000fe2000f8e00ff */
[----:B------:R-:W-:Y:S01]  /*3150*/  ISETP.LT.OR P2, PT, R5, 0x31, P2 ;  /* 0x000000310500780c */ /* 0x000fe20001741670 */
[----:B------:R-:W-:Y:S01]  /*3160*/  @UP0 ULDC UR6, c[0x0][0x44c] ;  /* 0x0001130000060ab9 */ /* 0x000fe20000000800 */
[----:B------:R-:W-:Y:S01]  /*3170*/  ISETP.GT.AND P3, PT, R9, 0x70, !P3 ;  /* 0x000000700900780c */ /* 0x000fe20005f64270 */
[----:B------:R-:W0:Y:S01]  /*3180*/  SHFL.BFLY PT, R6, R11, 0x2, 0x1f ;  /* 0x0c401f000b067f89 */ /* 0x000e2200000e0000 */
[----:B------:R-:W-:Y:S01]  /*3190*/  FSEL R50, R50, -INF , !P2 ;  /* 0xff80000032327808 */ /* 0x000fe20005000000 */
[----:B------:R-:W-:Y:S01]  /*31a0*/  UIMAD.WIDE.U32 UR6, UR40, UR6, URZ ;  /* 0x00000006280672a5 */ /* 0x000fe2000f8e003f */
[----:B------:R-:W-:-:S02]  /*31b0*/  LOP3.LUT P2, RZ, R18, 0x20000, RZ, 0xc0, !PT ;  /* 0x0002000012ff7812 */ /* 0x000fc4000784c0ff */
[C---:B------:R-:W-:Y:S01]  /*31c0*/  ISETP.GT.AND P4, PT, R9.reuse, 0x71, !P4 ;  /* 0x000000710900780c */ /* 0x040fe20006784270 */
[----:B------:R-:W-:Y:S01]  /*31d0*/  @UP0 USHF.R.U32.HI UR40, URZ, UR11, UR7 ;  /* 0x0000000b3f280299 */ /* 0x000fe20008011607 */
[----:B------:R-:W-:Y:S02]  /*31e0*/  ISETP.GT.AND P2, PT, R9, 0x31, !P2 ;  /* 0x000000310900780c */ /* 0x000fe40005744270 */
[C---:B------:R-:W-:Y:S02]  /*31f0*/  ISETP.LT.OR P3, PT, R5.reuse, 0x71, P3 ;  /* 0x000000710500780c */ /* 0x040fe40001f61670 */
[----:B------:R-:W-:Y:S02]  /*3200*/  ISETP.LT.OR P2, PT, R5, 0x32, P2 ;  /* 0x000000320500780c */ /* 0x000fe40001741670 */
[----:B------:R-:W-:Y:S02]  /*3210*/  ISETP.GT.AND P5, PT, R9, 0x78, !P5 ;  /* 0x000000780900780c */ /* 0x000fe40006fa4270 */
[----:B------:R-:W-:-:S02]  /*3220*/  FSEL R108, R51, -INF , !P2 ;  /* 0xff800000336c7808 */ /* 0x000fc40005000000 */
[----:B------:R-:W-:Y:S02]  /*3230*/  LOP3.LUT P2, RZ, R18, 0x10000, RZ, 0xc0, !PT ;  /* 0x0001000012ff7812 */ /* 0x000fe4000784c0ff */
[----:B------:R-:W-:Y:S02]  /*3240*/  ISETP.LT.OR P4, PT, R5, 0x72, P4 ;  /* 0x000000720500780c */ /* 0x000fe40002781670 */
        /* <DEDUP_REMOVED lines=14> */
[----:B------:R-:W-:Y:S02]  /*3330*/  R2UR UR10, R23 ;  /* 0x00000000170a72ca */ /* 0x000fe400000e0000 */
[----:B------:R-:W-:-:S04]  /*3340*/  ISETP.LT.OR P2, PT, R5, 0x41, P2 ;  /* 0x000000410500780c */ /* 0x000fc80001741670 */
[----:B------:R-:W-:Y:S02]  /*3350*/  FSEL R106, R58, -INF , !P2 ;  /* 0xff8000003a6a7808 */ /* 0x000fe40005000000 */
[----:B------:R-:W-:Y:S02]  /*3360*/  LOP3.LUT P2, RZ, R18, 0x2000, RZ, 0xc0, !PT ;  /* 0x0000200012ff7812 */ /* 0x000fe4000784c0ff */
[----:B0-----:R-:W-:Y:S02]  /*3370*/  FMNMX.FTZ R6, R15, R6, !PT ;  /* 0x000000060f067209 */ /* 0x001fe40007810000 */
[----:B------:R-:W-:Y:S01]  /*3380*/  ISETP.GT.AND P2, PT, R9, 0x41, !P2 ;  /* 0x000000410900780c */ /* 0x000fe20005744270 */
[----:B------:R-:W-:Y:S02]  /*3390*/  UIADD3 UR40, UR10, UR40, URZ ;  /* 0x000000280a287290 */ /* 0x000fe4000fffe03f */
[----:B------:R-:W-:Y:S01]  /*33a0*/  FMUL.FTZ R25, R6, R7 ;  /* 0x0000000706197220 */ /* 0x000fe20000410000 */
[----:B------:R-:W-:Y:S01]  /*33b0*/  ISETP.LT.OR P2, PT, R5, 0x42, P2 ;  /* 0x000000420500780c */ /* 0x000fe20001741670 */
[----:B------:R-:W-:-:S03]  /*33c0*/  UIADD3 UR4, UR40, UR4, URZ ;  /* 0x0000000428047290 */ /* 0x000fc6000fffe03f */
        /* <DEDUP_REMOVED lines=41> */
[-CC-:B------:R-:W-:Y:S01]  /*3660*/  FFMA.FTZ R40, R40, R7.reuse, -R25.reuse ;  /* 0x0000000728287223 */ /* 0x180fe20000010819 */
[----:B------:R-:W-:Y:S01]  /*3670*/  ISETP.LT.OR P2, PT, R5, 0x1, P2 ;  /* 0x000000010500780c */ /* 0x000fe20001741670 */
[-CC-:B------:R-:W-:Y:S01]  /*3680*/  FFMA.FTZ R35, R36, R7.reuse, -R25.reuse ;  /* 0x0000000724237223 */ /* 0x180fe20000010819 */
[C---:B------:R-:W-:Y:S01]  /*3690*/  ISETP.GT.AND P6, PT, R9.reuse, 0x79, !P6 ;  /* 0x000000790900780c */ /* 0x040fe200077c4270 */
[-CC-:B------:R-:W-:Y:S01]  /*36a0*/  FFMA.FTZ R37, R28, R7.reuse, -R25.reuse ;  /* 0x000000071c257223 */ /* 0x180fe20000010819 */
[----:B------:R-:W-:Y:S01]  /*36b0*/  FSEL R26, R26, -INF , !P2 ;  /* 0xff8000001a1a7808 */ /* 0x000fe20005000000 */
[-CC-:B------:R-:W-:Y:S01]  /*36c0*/  FFMA.FTZ R148, R136, R7.reuse, -R25.reuse ;  /* 0x0000000788947223 */ /* 0x180fe20000010819 */
[----:B------:R-:W-:Y:S01]  /*36d0*/  LOP3.LUT P2, RZ, R18, 0x4000000, RZ, 0xc0, !PT ;  /* 0x0400000012ff7812 */ /* 0x000fe2000784c0ff */
[-CC-:B------:R-:W-:Y:S01]  /*36e0*/  FFMA.FTZ R11, R134, R7.reuse, -R25.reuse ;  /* 0x00000007860b7223 */ /* 0x180fe20000010819 */
[----:B------:R-:W-:Y:S01]  /*36f0*/  FMNMX.FTZ R19, R26, R120, !PT ;  /* 0x000000781a137209 */ /* 0x000fe20007810000 */
[--C-:B------:R-:W-:Y:S01]  /*3700*/  FFMA.FTZ R150, R130, R7, -R25.reuse ;  /* 0x0000000782967223 */ /* 0x100fe20000010819 */
[----:B------:R-:W-:Y:S01]  /*3710*/  ISETP.GT.AND P2, PT, R9, 0x69, !P2 ;  /* 0x000000690900780c */ /* 0x000fe20005744270 */
[----:B------:R-:W-:Y:S01]  /*3720*/  MUFU.EX2 R148, R148 ;  /* 0x0000009400947308 */ /* 0x000fe20000000800 */
[----:B------:R-:W-:Y:S01]  /*3730*/  FMNMX.FTZ R19, R30, R19, !PT ;  /* 0x000000131e137209 */ /* 0x000fe20007810000 */
[-CC-:B------:R-:W-:Y:S01]  /*3740*/  FFMA.FTZ R15, R132, R7.reuse, -R25.reuse ;  /* 0x00000007840f7223 */ /* 0x180fe20000010819 */
[----:B------:R-:W-:Y:S01]  /*3750*/  ISETP.LT.OR P2, PT, R5, 0x6a, P2 ;  /* 0x0000006a0500780c */ /* 0x000fe20001741670 */
[--C-:B------:R-:W-:Y:S01]  /*3760*/  FFMA.FTZ R144, R128, R7, -R25.reuse ;  /* 0x0000000780907223 */ /* 0x100fe20000010819 */
[----:B------:R-:W-:Y:S01]  /*3770*/  FMNMX.FTZ R19, R118, R19, !PT ;  /* 0x0000001376137209 */ /* 0x000fe20007810000 */
[--C-:B------:R-:W-:Y:S01]  /*3780*/  FFMA.FTZ R43, R10, R7, -R25.reuse ;  /* 0x000000070a2b7223 */ /* 0x100fe20000010819 */
[----:B------:R-:W-:Y:S01]  /*3790*/  FSEL R18, R79, -INF , !P2 ;  /* 0xff8000004f127808 */ /* 0x000fe20005000000 */
[----:B------:R-:W0:Y:S01]  /*37a0*/  MUFU.EX2 R11, R11 ;  /* 0x0000000b000b7308 */ /* 0x000e220000000800 */
[----:B------:R-:W-:Y:S01]  /*37b0*/  FMNMX.FTZ R21, R34, R19, !PT ;  /* 0x0000001322157209 */ /* 0x000fe20007810000 */
[-CC-:B------:R-:W-:Y:S01]  /*37c0*/  FFMA.FTZ R126, R126, R7.reuse, -R25.reuse ;  /* 0x000000077e7e7223 */ /* 0x180fe20000010819 */
[----:B------:R-:W-:Y:S01]  /*37d0*/  ISETP.LT.OR P6, PT, R5, 0x7a, P6 ;  /* 0x0000007a0500780c */ /* 0x000fe200037c1670 */
[--C-:B------:R-:W-:Y:S01]  /*37e0*/  FFMA.FTZ R146, R98, R7, -R25.reuse ;  /* 0x0000000762927223 */ /* 0x100fe20000010819 */
[----:B------:R-:W-:Y:S01]  /*37f0*/  FMNMX.FTZ R21, R116, R21, !PT ;  /* 0x0000001574157209 */ /* 0x000fe20007810000 */
[--C-:B------:R-:W-:Y:S01]  /*3800*/  FFMA.FTZ R44, R44, R7, -R25.reuse ;  /* 0x000000072c2c7223 */ /* 0x100fe20000010819 */
[----:B------:R-:W-:Y:S01]  /*3810*/  FSEL R36, R87, -INF , !P6 ;  /* 0xff80000057247808 */ /* 0x000fe20007000000 */
        /* <DEDUP_REMOVED lines=23> */
[----:B------:R-:W-:Y:S01]  /*3990*/  FFMA.FTZ R14, R80, R7, -R25 ;  /* 0x00000007500e7223 */ /* 0x000fe20000010819 */
[----:B------:R3:W4:Y:S01]  /*39a0*/  MUFU.EX2 R19, R126 ;  /* 0x0000007e00137308 */ /* 0x0007220000000800 */
[----:B------:R-:W-:-:S02]  /*39b0*/  FMNMX.FTZ R29, R50, R27, !PT ;  /* 0x0000001b321d7209 */ /* 0x000fc40007810000 */
[----:B------:R-:W-:Y:S02]  /*39c0*/  F2FP.F16.F32.PACK_AB R148, R11, R148 ;  /* 0x000000940b94723e */ /* 0x000fe400000000ff */
[----:B------:R-:W-:-:S03]  /*39d0*/  FMNMX.FTZ R29, R108, R29, !PT ;  /* 0x0000001d6c1d7209 */ /* 0x000fc60007810000 */
[----:B------:R-:W5:Y:S01]  /*39e0*/  MUFU.EX2 R146, R146 ;  /* 0x0000009200927308 */ /* 0x000f620000000800 */
[----:B------:R-:W-:Y:S01]  /*39f0*/  FMNMX.FTZ R29, R54, R29, !PT ;  /* 0x0000001d361d7209 */ /* 0x000fe20007810000 */
[----:B---3--:R-:W-:-:S03]  /*3a00*/  FFMA.FTZ R126, R76, R7, -R25 ;  /* 0x000000074c7e7223 */ /* 0x008fc60000010819 */
[----:B------:R-:W-:-:S03]  /*3a10*/  FMNMX.FTZ R29, R46, R29, !PT ;  /* 0x0000001d2e1d7209 */ /* 0x000fc60007810000 */
[----:B------:R-:W3:Y:S01]  /*3a20*/  MUFU.EX2 R21, R88 ;  /* 0x0000005800157308 */ /* 0x000ee20000000800 */
[----:B------:R-:W-:-:S04]  /*3a30*/  FMNMX.FTZ R31, R106, R29, !PT ;  /* 0x0000001d6a1f7209 */ /* 0x000fc80007810000 */
[----:B------:R-:W-:-:S03]  /*3a40*/  FMNMX.FTZ R31, R100, R31, !PT ;  /* 0x0000001f641f7209 */ /* 0x000fc60007810000 */
[----:B------:R1:W-:Y:S01]  /*3a50*/  MUFU.EX2 R29, R40 ;  /* 0x00000028001d7308 */ /* 0x0003e20000000800 */
[----:B------:R-:W-:-:S04]  /*3a60*/  FMNMX.FTZ R31, R104, R31, !PT ;  /* 0x0000001f681f7209 */ /* 0x000fc80007810000 */
[----:B------:R-:W-:-:S03]  /*3a70*/  FMNMX.FTZ R31, R58, R31, !PT ;  /* 0x0000001f3a1f7209 */ /* 0x000fc60007810000 */
[----:B------:R2:W-:Y:S01]  /*3a80*/  MUFU.EX2 R5, R35 ;  /* 0x0000002300057308 */ /* 0x0005e20000000800 */
[----:B------:R-:W-:Y:S02]  /*3a90*/  FMNMX.FTZ R33, R66, R31, !PT ;  /* 0x0000001f42217209 */ /* 0x000fe40007810000 */
[----:B-1----:R-:W-:Y:S02]  /*3aa0*/  FSEL R40, R83, -INF , !P4 ;  /* 0xff80000053287808 */ /* 0x002fe40006000000 */
[----:B------:R-:W-:-:S03]  /*3ab0*/  FMNMX.FTZ R33, R62, R33, !PT ;  /* 0x000000213e217209 */ /* 0x000fc60007810000 */
[----:B------:R1:W-:Y:S01]  /*3ac0*/  MUFU.EX2 R31, R44 ;  /* 0x0000002c001f7308 */ /* 0x0003e20000000800 */
[----:B------:R-:W-:Y:S01]  /*3ad0*/  FMNMX.FTZ R33, R70, R33, !PT ;  /* 0x0000002146217209 */ /* 0x000fe20007810000 */
[----:B--2---:R-:W-:-:S03]  /*3ae0*/  FFMA.FTZ R35, R32, R7, -R25 ;  /* 0x0000000720237223 */ /* 0x004fc60000010819 */
[----:B------:R-:W-:-:S03]  /*3af0*/  FMNMX.FTZ R33, R122, R33, !PT ;  /* 0x000000217a217209 */ /* 0x000fc60007810000 */
[----:B------:R-:W2:Y:S01]  /*3b00*/  MUFU.EX2 R140, R140 ;  /* 0x0000008c008c7308 */ /* 0x000ea20000000800 */
[----:B------:R-:W-:Y:S01]  /*3b10*/  FMNMX.FTZ R33, R74, R33, !PT ;  /* 0x000000214a217209 */ /* 0x000fe20007810000 */
[----:B-1----:R-:W-:Y:S01]  /*3b20*/  FADD.FTZ R44, R150, R47 ;  /* 0x0000002f962c7221 */ /* 0x002fe20000010000 */
[C---:B------:R-:W-:Y:S02]  /*3b30*/  F2FP.F16.F32.PACK_AB R150, R15.reuse, R150 ;  /* 0x000000960f96723e */ /* 0x040fe400000000ff */
[----:B------:R-:W-:Y:S01]  /*3b40*/  FMNMX.FTZ R33, R124, R33, !PT ;  /* 0x000000217c217209 */ /* 0x000fe20007810000 */
[----:B------:R-:W-:Y:S02]  /*3b50*/  FADD.FTZ R47, R15, R44 ;  /* 0x0000002c0f2f7221 */ /* 0x000fe40000010000 */
[----:B------:R-:W1:Y:S01]  /*3b60*/  MUFU.EX2 R27, R90 ;  /* 0x0000005a001b7308 */ /* 0x000e620000000800 */
[----:B------:R-:W-:Y:S01]  /*3b70*/  FMNMX.FTZ R33, R78, R33, !PT ;  /* 0x000000214e217209 */ /* 0x000fe20007810000 */
[----:B0-----:R-:W-:Y:S01]  /*3b80*/  FADD.FTZ R44, R144, R47 ;  /* 0x0000002f902c7221 */ /* 0x001fe20000010000 */
[----:B----4-:R-:W-:-:S02]  /*3b90*/  F2FP.F16.F32.PACK_AB R144, R19, R144 ;  /* 0x000000901390723e */ /* 0x010fc400000000ff */
[----:B------:R-:W-:Y:S01]  /*3ba0*/  FMNMX.FTZ R33, R18, R33, !PT ;  /* 0x0000002112217209 */ /* 0x000fe20007810000 */
[----:B------:R-:W-:Y:S02]  /*3bb0*/  FADD.FTZ R47, R19, R44 ;  /* 0x0000002c132f7221 */ /* 0x000fe40000010000 */
[----:B------:R-:W0:Y:S01]  /*3bc0*/  MUFU.EX2 R142, R142 ;  /* 0x0000008e008e7308 */ /* 0x000e220000000800 */
[----:B------:R-:W-:-:S04]  /*3bd0*/  FMNMX.FTZ R33, R82, R33, !PT ;  /* 0x0000002152217209 */ /* 0x000fc80007810000 */
[----:B------:R-:W-:-:S03]  /*3be0*/  FMNMX.FTZ R33, R40, R33, !PT ;  /* 0x0000002128217209 */ /* 0x000fc60007810000 */
[----:B------:R-:W-:Y:S01]  /*3bf0*/  MUFU.EX2 R136, R136 ;  /* 0x0000008800887308 */ /* 0x000fe20000000800 */
[----:B------:R-:W-:-:S04]  /*3c00*/  FMNMX.FTZ R33, R86, R33, !PT ;  /* 0x0000002156217209 */ /* 0x000fc80007810000 */
[----:B------:R-:W-:Y:S01]  /*3c10*/  FMNMX.FTZ R39, R36, R33, !PT ;  /* 0x0000002124277209 */ /* 0x000fe20007810000 */
[-CC-:B------:R-:W-:Y:S02]  /*3c20*/  FFMA.FTZ R33, R4, R7.reuse, -R25.reuse ;  /* 0x0000000704217223 */ /* 0x180fe40000010819 */
[----:B------:R-:W-:Y:S02]  /*3c30*/  MUFU.EX2 R9, R48 ;  /* 0x0000003000097308 */ /* 0x000fe40000000800 */
[----:B------:R-:W4:Y:S06]  /*3c40*/  SHFL.BFLY PT, R4, R39, 0x2, 0x1f ;  /* 0x0c401f0027047f89 */ /* 0x000f2c00000e0000 */
[----:B------:R-:W-:Y:S08]  /*3c50*/  MUFU.EX2 R138, R138 ;  /* 0x0000008a008a7308 */ /* 0x000ff00000000800 */
[----:B------:R-:W-:Y:S08]  /*3c60*/  MUFU.EX2 R132, R132 ;  /* 0x0000008400847308 */ /* 0x000ff00000000800 */
[----:B------:R-:W-:Y:S01]  /*3c70*/  MUFU.EX2 R134, R134 ;  /* 0x0000008600867308 */ /* 0x000fe20000000800 */
[----:B----4-:R-:W-:Y:S01]  /*3c80*/  FMNMX.FTZ R28, R39, R4, !PT ;  /* 0x00000004271c7209 */ /* 0x010fe20007810000 */
[-CC-:B------:R-:W-:Y:S01]  /*3c90*/  FFMA.FTZ R39, R20, R7.reuse, -R25.reuse ;  /* 0x0000000714277223 */ /* 0x180fe20000010819 */
[-CC-:B------:R-:W-:Y:S01]  /*3ca0*/  FFMA.FTZ R20, R84, R7.reuse, -R25.reuse ;  /* 0x0000000754147223 */ /* 0x180fe20000010819 */
[----:B------:R-:W-:-:S02]  /*3cb0*/  FFMA.FTZ R25, R24, R7, -R25 ;  /* 0x0000000718197223 */ /* 0x000fc40000010819 */
        /* <DEDUP_REMOVED lines=9> */
[----:B------:R-:W-:Y:S02]  /*3d50*/  FSEL R45, R45, RZ, P2 ;  /* 0x000000ff2d2d7208 */ /* 0x000fe40001000000 */
[----:B------:R-:W-:-:S03]  /*3d60*/  PLOP3.LUT P2, PT, PT, PT, UP1, 0x40, 0x0 ;  /* 0x000000000000781c */ /* 0x000fc60003f4e818 */
[-CC-:B------:R-:W-:Y:S01]  /*3d70*/  FFMA.FTZ R149, R26, R7.reuse, -R45.reuse ;  /* 0x000000071a957223 */ /* 0x180fe2000001082d */
[-CC-:B------:R-:W-:Y:S01]  /*3d80*/  FFMA.FTZ R24, R120, R7.reuse, -R45.reuse ;  /* 0x0000000778187223 */ /* 0x180fe2000001082d */
[-CC-:B------:R-:W-:Y:S01]  /*3d90*/  FFMA.FTZ R151, R30, R7.reuse, -R45.reuse ;  /* 0x000000071e977223 */ /* 0x180fe2000001082d */
[-CC-:B------:R-:W-:Y:S01]  /*3da0*/  FFMA.FTZ R26, R118, R7.reuse, -R45.reuse ;  /* 0x00000007761a7223 */ /* 0x180fe2000001082d */
[-CC-:B------:R-:W-:Y:S01]  /*3db0*/  FFMA.FTZ R141, R42, R7.reuse, -R45.reuse ;  /* 0x000000072a8d7223 */ /* 0x180fe2000001082d */
[-C--:B------:R-:W-:Y:S01]  /*3dc0*/  FFMA.FTZ R42, R46, R7.reuse, -R45 ;  /* 0x000000072e2a7223 */ /* 0x080fe2000001082d */
[----:B------:R-:W-:Y:S01]  /*3dd0*/  MUFU.EX2 R149, R149 ;  /* 0x0000009500957308 */ /* 0x000fe20000000800 */
[----:B-----5:R-:W-:Y:S01]  /*3de0*/  FADD.FTZ R46, R146, R47 ;  /* 0x0000002f922e7221 */ /* 0x020fe20000010000 */
[-CC-:B------:R-:W-:Y:S01]  /*3df0*/  FFMA.FTZ R145, R34, R7.reuse, -R45.reuse ;  /* 0x0000000722917223 */ /* 0x180fe2000001082d */
[-CC-:B------:R-:W-:Y:S01]  /*3e00*/  FFMA.FTZ R28, R116, R7.reuse, -R45.reuse ;  /* 0x00000007741c7223 */ /* 0x180fe2000001082d */
[-CC-:B------:R-:W-:Y:S01]  /*3e10*/  FFMA.FTZ R147, R38, R7.reuse, -R45.reuse ;  /* 0x0000000726937223 */ /* 0x180fe2000001082d */
[----:B---3--:R-:W-:Y:S01]  /*3e20*/  FADD.FTZ R47, R21, R46 ;  /* 0x0000002e152f7221 */ /* 0x008fe20000010000 */
[-CC-:B------:R-:W-:Y:S01]  /*3e30*/  FFMA.FTZ R30, R114, R7.reuse, -R45.reuse ;  /* 0x00000007721e7223 */ /* 0x180fe2000001082d */
[-C--:B------:R-:W-:Y:S01]  /*3e40*/  FFMA.FTZ R137, R50, R7.reuse, -R45 ;  /* 0x0000000732897223 */ /* 0x080fe2000001082d */
[----:B------:R-:W3:Y:S01]  /*3e50*/  MUFU.EX2 R24, R24 ;  /* 0x0000001800187308 */ /* 0x000ee20000000800 */
[----:B--2---:R-:W-:Y:S01]  /*3e60*/  FADD.FTZ R46, R140, R47 ;  /* 0x0000002f8c2e7221 */ /* 0x004fe20000010000 */
[-CC-:B------:R-:W-:Y:S01]  /*3e70*/  FFMA.FTZ R32, R112, R7.reuse, -R45.reuse ;  /* 0x0000000770207223 */ /* 0x180fe2000001082d */
[-CC-:B------:R-:W-:Y:S01]  /*3e80*/  FFMA.FTZ R143, R102, R7.reuse, -R45.reuse ;  /* 0x00000007668f7223 */ /* 0x180fe2000001082d */
[-CC-:B------:R-:W-:Y:S01]  /*3e90*/  FFMA.FTZ R34, R110, R7.reuse, -R45.reuse ;  /* 0x000000076e227223 */ /* 0x180fe2000001082d */
[----:B-1----:R-:W-:Y:S01]  /*3ea0*/  FADD.FTZ R47, R27, R46 ;  /* 0x0000002e1b2f7221 */ /* 0x002fe20000010000 */
        /* <DEDUP_REMOVED lines=11> */
[----:B---3--:R-:W-:Y:S01]  /*3f60*/  FADD.FTZ R48, R149, R24 ;  /* 0x0000001895307221 */ /* 0x008fe20000010000 */
[----:B------:R-:W-:Y:S01]  /*3f70*/  FADD.FTZ R50, R136, R49 ;  /* 0x0000003188327221 */ /* 0x000fe20000010000 */
[-CC-:B------:R-:W-:Y:S01]  /*3f80*/  FFMA.FTZ R70, R70, R7.reuse, -R45.reuse ;  /* 0x0000000746467223 */ /* 0x180fe2000001082d */
[-CC-:B------:R-:W-:Y:S01]  /*3f90*/  FFMA.FTZ R122, R122, R7.reuse, -R45.reuse ;  /* 0x000000077a7a7223 */ /* 0x180fe2000001082d */
[-CC-:B------:R-:W-:Y:S01]  /*3fa0*/  FFMA.FTZ R74, R74, R7.reuse, -R45.reuse ;  /* 0x000000074a4a7223 */ /* 0x180fe2000001082d */
[----:B------:R-:W-:Y:S01]  /*3fb0*/  FADD.FTZ R49, R31, R50 ;  /* 0x000000321f317221 */ /* 0x000fe20000010000 */
[-C--:B------:R-:W-:Y:S01]  /*3fc0*/  FFMA.FTZ R124, R124, R7.reuse, -R45 ;  /* 0x000000077c7c7223 */ /* 0x080fe2000001082d */
[----:B------:R-:W2:Y:S01]  /*3fd0*/  MUFU.EX2 R145, R145 ;  /* 0x0000009100917308 */ /* 0x000ea20000000800 */
[----:B-1----:R-:W-:Y:S01]  /*3fe0*/  FADD.FTZ R47, R151, R48 ;  /* 0x00000030972f7221 */ /* 0x002fe20000010000 */
[----:B------:R-:W-:Y:S01]  /*3ff0*/  FADD.FTZ R52, R138, R49 ;  /* 0x000000318a347221 */ /* 0x000fe20000010000 */
        /* <DEDUP_REMOVED lines=8> */
[----:B------:R-:W-:-:S02]  /*4080*/  F2FP.F16.F32.PACK_AB R138, R9, R138 ;  /* 0x0000008a098a723e */ /* 0x000fc400000000ff */
[----:B------:R-:W-:Y:S02]  /*4090*/  F2FP.F16.F32.PACK_AB R146, R21, R146 ;  /* 0x000000921592723e */ /* 0x000fe400000000ff */
[----:B------:R-:W-:Y:S01]  /*40a0*/  F2FP.F16.F32.PACK_AB R140, R27, R140 ;  /* 0x0000008c1b8c723e */ /* 0x000fe200000000ff */
[----:B------:R-:W0:Y:S01]  /*40b0*/  MUFU.EX2 R147, R147 ;  /* 0x0000009300937308 */ /* 0x000e220000000800 */
[----:B--2---:R-:W-:Y:S01]  /*40c0*/  FADD.FTZ R47, R145, R48 ;  /* 0x00000030912f7221 */ /* 0x004fe20000010000 */
[----:B------:R-:W-:Y:S01]  /*40d0*/  FFMA.FTZ R48, R62, R7, -R45 ;  /* 0x000000073e307223 */ /* 0x000fe2000001082d */
[----:B------:R-:W-:Y:S02]  /*40e0*/  F2FP.F16.F32.PACK_AB R142, R29, R142 ;  /* 0x0000008e1d8e723e */ /* 0x000fe400000000ff */
[----:B------:R-:W-:Y:S02]  /*40f0*/  F2FP.F16.F32.PACK_AB R136, R31, R136 ;  /* 0x000000881f88723e */ /* 0x000fe400000000ff */
[----:B------:R-:W-:Y:S01]  /*4100*/  F2FP.F16.F32.PACK_AB R149, R24, R149 ;  /* 0x000000951895723e */ /* 0x000fe200000000ff */
[----:B------:R-:W2:Y:S01]  /*4110*/  MUFU.EX2 R30, R30 ;  /* 0x0000001e001e7308 */ /* 0x000ea20000000800 */
[----:B-1----:R-:W-:Y:S01]  /*4120*/  FADD.FTZ R50, R28, R47 ;  /* 0x0000002f1c327221 */ /* 0x002fe20000010000 */
[----:B------:R-:W-:Y:S01]  /*4130*/  FADD.FTZ R47, R9, R52 ;  /* 0x00000034092f7221 */ /* 0x000fe20000010000 */
[----:B------:R-:W-:-:S02]  /*4140*/  F2FP.F16.F32.PACK_AB R151, R26, R151 ;  /* 0x000000971a97723e */ /* 0x000fc400000000ff */
[----:B------:R-:W-:Y:S01]  /*4150*/  F2FP.F16.F32.PACK_AB R145, R28, R145 ;  /* 0x000000911c91723e */ /* 0x000fe200000000ff */
[----:B------:R-:W-:Y:S01]  /*4160*/  FADD.FTZ R52, R132, R47 ;  /* 0x0000002f84347221 */ /* 0x000fe20000010000 */
[----:B------:R-:W-:Y:S01]  /*4170*/  F2FP.F16.F32.PACK_AB R132, R5, R132 ;  /* 0x000000840584723e */ /* 0x000fe200000000ff */
[----:B------:R-:W1:Y:S01]  /*4180*/  MUFU.EX2 R141, R141 ;  /* 0x0000008d008d7308 */ /* 0x000e620000000800 */
[----:B0-----:R-:W-:Y:S01]  /*4190*/  FADD.FTZ R23, R147, R50 ;  /* 0x0000003293177221 */ /* 0x001fe20000010000 */
[----:B------:R-:W-:-:S04]  /*41a0*/  FADD.FTZ R47, R5, R52 ;  /* 0x00000034052f7221 */ /* 0x000fc80000010000 */
[----:B------:R-:W-:Y:S01]  /*41b0*/  FADD.FTZ R52, R134, R47 ;  /* 0x0000002f86347221 */ /* 0x000fe20000010000 */
[C---:B------:R-:W-:Y:S01]  /*41c0*/  F2FP.F16.F32.PACK_AB R134, R33.reuse, R134 ;  /* 0x000000862186723e */ /* 0x040fe200000000ff */
[----:B------:R-:W0:Y:S01]  /*41d0*/  MUFU.EX2 R32, R32 ;  /* 0x0000002000207308 */ /* 0x000e220000000800 */
[C---:B--2---:R-:W-:Y:S01]  /*41e0*/  FADD.FTZ R50, R30.reuse, R23 ;  /* 0x000000171e327221 */ /* 0x044fe20000010000 */
[----:B------:R-:W-:Y:S01]  /*41f0*/  FADD.FTZ R47, R33, R52 ;  /* 0x00000034212f7221 */ /* 0x000fe20000010000 */
[----:B------:R-:W-:-:S03]  /*4200*/  F2FP.F16.F32.PACK_AB R147, R30, R147 ;  /* 0x000000931e93723e */ /* 0x000fc600000000ff */
[----:B------:R-:W-:Y:S01]  /*4210*/  FADD.FTZ R52, R128, R47 ;  /* 0x0000002f80347221 */ /* 0x000fe20000010000 */
[----:B------:R-:W-:Y:S01]  /*4220*/  F2FP.F16.F32.PACK_AB R128, R35, R128 ;  /* 0x000000802380723e */ /* 0x000fe200000000ff */
[----:B------:R-:W2:Y:S01]  /*4230*/  MUFU.EX2 R143, R143 ;  /* 0x0000008f008f7308 */ /* 0x000ea20000000800 */
[----:B-1----:R-:W-:Y:S01]  /*4240*/  FADD.FTZ R23, R141, R50 ;  /* 0x000000328d177221 */ /* 0x002fe20000010000 */
[----:B------:R-:W-:-:S04]  /*4250*/  FADD.FTZ R45, R35, R52 ;  /* 0x00000034232d7221 */ /* 0x000fc80000010000 */
[----:B------:R-:W-:Y:S01]  /*4260*/  FADD.FTZ R52, R130, R45 ;  /* 0x0000002d82347221 */ /* 0x000fe20000010000 */
[C---:B------:R-:W-:Y:S01]  /*4270*/  F2FP.F16.F32.PACK_AB R130, R37.reuse, R130 ;  /* 0x000000822582723e */ /* 0x040fe200000000ff */
[----:B------:R-:W1:Y:S01]  /*4280*/  MUFU.EX2 R34, R34 ;  /* 0x0000002200227308 */ /* 0x000e620000000800 */
[C---:B0-----:R-:W-:Y:S01]  /*4290*/  FADD.FTZ R50, R32.reuse, R23 ;  /* 0x0000001720327221 */ /* 0x041fe20000010000 */
[----:B------:R-:W-:Y:S01]  /*42a0*/  FADD.FTZ R15, R37, R52 ;  /* 0x00000034250f7221 */ /* 0x000fe20000010000 */
[----:B------:R-:W-:-:S05]  /*42b0*/  F2FP.F16.F32.PACK_AB R141, R32, R141 ;  /* 0x0000008d208d723e */ /* 0x000fca00000000ff */
        /* <DEDUP_REMOVED lines=38> */
[----:B------:R-:W-:Y:S01]  /*4520*/  MUFU.EX2 R70, R70 ;  /* 0x0000004600467308 */ /* 0x000fe20000000800 */
[C---:B-1----:R-:W-:Y:S01]  /*4530*/  FADD.FTZ R5, R48.reuse, R5 ;  /* 0x0000000530057221 */ /* 0x042fe20000010000 */
[----:B------:R-:W-:-:S06]  /*4540*/  F2FP.F16.F32.PACK_AB R129, R48, R129 ;  /* 0x000000813081723e */ /* 0x000fcc00000000ff */
[----:B------:R-:W1:Y:S01]  /*4550*/  MUFU.EX2 R20, R20 ;  /* 0x0000001400147308 */ /* 0x000e620000000800 */
[C---:B0-----:R-:W-:Y:S01]  /*4560*/  FADD.FTZ R9, R43.reuse, R52 ;  /* 0x000000342b097221 */ /* 0x041fe20000010000 */
[----:B------:R-:W-:-:S06]  /*4570*/  F2FP.F16.F32.PACK_AB R120, R43, R14 ;  /* 0x0000000e2b78723e */ /* 0x000fcc00000000ff */
[----:B------:R-:W0:Y:S08]  /*4580*/  MUFU.EX2 R131, R122 ;  /* 0x0000007a00837308 */ /* 0x000e300000000800 */
[----:B------:R-:W2:Y:S01]  /*4590*/  MUFU.EX2 R74, R74 ;  /* 0x0000004a004a7308 */ /* 0x000ea20000000800 */
[----:B-1----:R-:W-:-:S07]  /*45a0*/  FADD.FTZ R50, R20, R9 ;  /* 0x0000000914327221 */ /* 0x002fce0000010000 */
[----:B------:R1:W3:Y:S08]  /*45b0*/  MUFU.EX2 R125, R124 ;  /* 0x0000007c007d7308 */ /* 0x0002f00000000800 */
[----:B------:R-:W4:Y:S01]  /*45c0*/  MUFU.EX2 R78, R78 ;  /* 0x0000004e004e7308 */ /* 0x000f220000000800 */
[----:B-1----:R-:W-:Y:S01]  /*45d0*/  F2FP.F16.F32.PACK_AB R124, R39, R4 ;  /* 0x00000004277c723e */ /* 0x002fe200000000ff */
[----:B------:R-:W-:-:S04]  /*45e0*/  FADD.FTZ R4, R70, R5 ;  /* 0x0000000546047221 */ /* 0x000fc80000010000 */
[C---:B0-----:R-:W-:Y:S01]  /*45f0*/  FADD.FTZ R9, R131.reuse, R4 ;  /* 0x0000000483097221 */ /* 0x041fe20000010000 */
[----:B------:R-:W-:Y:S01]  /*4600*/  F2FP.F16.F32.PACK_AB R131, R131, R70 ;  /* 0x000000468383723e */ /* 0x000fe200000000ff */
[----:B------:R-:W0:Y:S02]  /*4610*/  MUFU.EX2 R127, R18 ;  /* 0x00000012007f7308 */ /* 0x000e240000000800 */
[----:B--2---:R-:W-:-:S04]  /*4620*/  FADD.FTZ R4, R74, R9 ;  /* 0x000000094a047221 */ /* 0x004fc80000010000 */
[C---:B---3--:R-:W-:Y:S01]  /*4630*/  FADD.FTZ R9, R125.reuse, R4 ;  /* 0x000000047d097221 */ /* 0x048fe20000010000 */
[----:B------:R-:W-:Y:S01]  /*4640*/  F2FP.F16.F32.PACK_AB R125, R125, R74 ;  /* 0x0000004a7d7d723e */ /* 0x000fe200000000ff */
[----:B------:R-:W1:Y:S02]  /*4650*/  MUFU.EX2 R82, R82 ;  /* 0x0000005200527308 */ /* 0x000e640000000800 */
[----:B----4-:R-:W-:-:S06]  /*4660*/  FADD.FTZ R4, R78, R9 ;  /* 0x000000094e047221 */ /* 0x010fcc0000010000 */
        /* <DEDUP_REMOVED lines=10> */
[----:B------:R-:W-:-:S03]  /*4710*/  VIADD R9, R22, 0xfffffffe ;  /* 0xfffffffe16097836 */ /* 0x000fc60000000000 */
[C---:B-1----:R-:W-:Y:S01]  /*4720*/  FADD.FTZ R4, R123.reuse, R4 ;  /* 0x000000047b047221 */ /* 0x042fe20000010000 */
[----:B------:R-:W-:Y:S01]  /*4730*/  F2FP.F16.F32.PACK_AB R123, R123, R86 ;  /* 0x000000567b7b723e */ /* 0x000fe200000000ff */
[C---:B--2---:R-:W-:Y:S01]  /*4740*/  FADD.FTZ R5, R25.reuse, R50 ;  /* 0x0000003219057221 */ /* 0x044fe20000010000 */
        /* <DEDUP_REMOVED lines=12> */
.L_x_12976:
[----:B------:R-:W-:-:S11]  /*4810*/  UISETP.NE.AND UP2, UPT, UR5, 0x1, UPT ;  /* 0x000000010500788c */ /* 0x000fd6000bf45270 */
[----:B------:R-:W-:Y:S02]  /*4820*/  @UP2 ULDC.64 UR14, c[0x0][0x9e8] ;  /* 0x00027a00000e2ab9 */ /* 0x000fe40000000a00 */
[----:B------:R-:W-:-:S04]  /*4830*/  UIMAD.WIDE.U32 UR6, UR10, UR14, URZ ;  /* 0x0000000e0a0672a5 */ /* 0x000fc8000f8e003f */
[----:B------:R-:W-:-:S12]  /*4840*/  @UP2 USHF.R.U32.HI UR10, URZ, UR15, UR7 ;  /* 0x0000000f3f0a2299 */ /* 0x000fd80008011607 */
.L_x_12977:
[----:B------:R-:W-:-:S04]  /*4850*/  UIMAD UR5, UR10, UR5, UR5 ;  /* 0x000000050a0572a4 */ /* 0x000fc8000f8e0205 */
[----:B------:R-:W-:-:S04]  /*4860*/  UISETP.LT.AND UP2, UPT, UR4, UR5, UPT ;  /* 0x000000050400728c */ /* 0x000fc8000bf41270 */
[----:B------:R-:W-:-:S12]  /*4870*/  USEL UR4, UR4, UR5, UP2 ;  /* 0x0000000504047287 */ /* 0x000fd80009000000 */
.L_x_12975:
        /* <DEDUP_REMOVED lines=23> */
[----:B------:R-:W-:-:S11]  /*49f0*/  CS2R R88, SRZ ;  /* 0x0000000000587805 */ /* 0x000fd6000001ff00 */
[----:B------:R-:W-:Y:S05]  /*4a00*/  @!P2 BRA `(.L_x_12978) ;  /* 0x0000002c0078a947 */ /* 0x000fea0003800000 */
[----:B------:R-:W-:Y:S01]  /*4a10*/  IMAD.MOV.U32 R119, RZ, RZ, RZ ;  /* 0x000000ffff777224 */ /* 0x000fe200078e00ff */
[----:B------:R-:W-:Y:S01]  /*4a20*/  UMOV UR7, URZ ;  /* 0x0000003f00077c82 */ /* 0x000fe20008000000 */
[----:B------:R-:W-:Y:S01]  /*4a30*/  UMOV UR6, URZ ;  /* 0x0000003f00067c82 */ /* 0x000fe20008000000 */
[----:B------:R-:W-:Y:S01]  /*4a40*/  ULDC UR29, c[0x0][0x9e4] ;  /* 0x00027900001d7ab9 */ /* 0x000fe20000000800 */
[----:B------:R-:W-:Y:S01]  /*4a50*/  ULDC UR27, c[0x0][0x2f0] ;  /* 0x0000bc00001b7ab9 */ /* 0x000fe20000000800 */
[----:B------:R-:W-:-:S05]  /*4a60*/  ULDC UR28, c[0x0][0x9e0] ;  /* 0x00027800001c7ab9 */ /* 0x000fca0000000800 */
.L_x_12995:
        /* <DEDUP_REMOVED lines=9> */
.L_x_12980:
[----:B------:R-:W-:Y:S01]  /*4b00*/  ULEA UR10, UR4, UR38, 0x3 ;  /* 0x00000026040a7291 */ /* 0x000fe2000f8e183f */
[----:B------:R-:W-:-:S05]  /*4b10*/  IMAD.U32 R7, RZ, RZ, UR5 ;  /* 0x00000005ff077e24 */ /* 0x000fca000f8e00ff */
[----:B------:R-:W-:-:S04]  /*4b20*/  SHF.L.U32 R7, R7, 0x1f, RZ ;  /* 0x0000001f07077819 */ /* 0x000fc800000006ff */
[----:B------:R0:W1:Y:S01]  /*4b30*/  SYNCS.PHASECHK.TRANS64.TRYWAIT P2, [UR10+0x16830], R7 ;  /* 0x01683007ff0075a7 */ /* 0x000062000804014a */
[----:B------:R-:W-:Y:S05]  /*4b40*/  @!P0 BRA `(.L_x_12981) ;  /* 0x0000000000048947 */ /* 0x000fea0003800000 */
[----:B------:R-:W-:Y:S01]  /*4b50*/  BPT.TRAP 0x1 ;  /* 0x000000040000795c */ /* 0x000fe20000300000 */
.L_x_12981:
[----:B-1----:R-:W-:Y:S05]  /*4b60*/  @P2 BRA `(.L_x_12979) ;  /* 0x0000000000082947 */ /* 0x002fea0003800000 */
[----:B------:R-:W1:Y:S02]  /*4b70*/  SYNCS.PHASECHK.TRANS64.TRYWAIT P2, [UR10+0x16830], R7 ;  /* 0x01683007ff0075a7 */ /* 0x000e64000804014a */
[----:B-1----:R-:W-:Y:S05]  /*4b80*/  @!P2 BRA `(.L_x_12982) ;  /* 0x000000cc007ca947 */ /* 0x002fea0003800000 */
.L_x_12979:
        /* <DEDUP_REMOVED lines=27> */
.L_x_12984:
[----:B------:R-:W-:Y:S01]  /*4d40*/  ULEA UR10, UR6, UR38, 0x3 ;  /* 0x00000026060a7291 */ /* 0x000fe2000f8e183f */
[----:B------:R-:W-:-:S05]  /*4d50*/  IMAD.U32 R7, RZ, RZ, UR7 ;  /* 0x00000007ff077e24 */ /* 0x000fca000f8e00ff */
[----:B------:R-:W-:-:S04]  /*4d60*/  SHF.L.U32 R7, R7, 0x1f, RZ ;  /* 0x0000001f07077819 */ /* 0x000fc800000006ff */
[----:B------:R0:W1:Y:S01]  /*4d70*/  SYNCS.PHASECHK.TRANS64.TRYWAIT P2, [UR10+0x16850], R7 ;  /* 0x01685007ff0075a7 */ /* 0x000062000804014a */
[----:B------:R-:W-:Y:S05]  /*4d80*/  @!P0 BRA `(.L_x_12985) ;  /* 0x0000000000048947 */ /* 0x000fea0003800000 */
[----:B------:R-:W-:Y:S01]  /*4d90*/  BPT.TRAP 0x1 ;  /* 0x000000040000795c */ /* 0x000fe20000300000 */
.L_x_12985:
[----:B-1----:R-:W-:Y:S05]  /*4da0*/  @P2 BRA `(.L_x_12983) ;  /* 0x0000000000082947 */ /* 0x002fea0003800000 */
[----:B------:R-:W1:Y:S02]  /*4db0*/  SYNCS.PHASECHK.TRANS64.TRYWAIT P2, [UR10+0x16850], R7 ;  /* 0x01685007ff0075a7 */ /* 0x000e64000804014a */
[----:B-1----:R-:W-:Y:S05]  /*4dc0*/  @!P2 BRA `(.L_x_12986) ;  /* 0x000000cc0004a947 */ /* 0x002fea0003800000 */
.L_x_12983:
[----:B------:R-:W-:Y:S01]  /*4dd0*/  UIADD3 UR7, UR38, 0x400, URZ ;  /* 0x0000040026077890 */ /* 0x000fe2000fffe03f */
[----:B------:R-:W-:Y:S01]  /*4de0*/  WARPGROUP.ARRIVE ;  /* 0x00000000000079c5 */ /* 0x000fe20000000000 */
[----:B------:R-:W-:Y:S01]  /*4df0*/  UMOV UR11, 0x40000040 ;  /* 0x40000040000b7882 */ /* 0x000fe20000000000 */
[----:B------:R-:W-:Y:S01]  /*4e00*/  PLOP3.LUT P2, PT, PT, PT, UP0, 0x80, 0x0 ;  /* 0x000000000000781c */ /* 0x000fe20003f4f008 */
[----:B------:R-:W-:Y:S01]  /*4e10*/  USHF.R.U32.HI UR7, URZ, 0x4, UR7 ;  /* 0x000000043f077899 */ /* 0x000fe20008011607 */
[----:B------:R-:W-:Y:S01]  /*4e20*/  PLOP3.LUT P3, PT, PT, PT, UP0, 0x80, 0x0 ;  /* 0x000000000000781c */ /* 0x000fe20003f6f008 */
[----:B-1----:R-:W1:Y:S01]  /*4e30*/  LDC R8, c[0x0][0x288] ;  /* 0x0000a200ff087b82 */ /* 0x002e620000000800 */
[----:B------:R-:W-:Y:S01]  /*4e40*/  IMAD.MOV.U32 R18, RZ, RZ, R0 ;  /* 0x000000ffff127224 */ /* 0x000fe200078e0000 */
[----:B------:R-:W-:Y:S01]  /*4e50*/  ULOP3.LUT UR7, UR7, 0x3fff, URZ, 0xc0, !UPT ;  /* 0x00003fff07077892 */ /* 0x000fe2000f8ec03f */
[----:B------:R-:W-:Y:S02]  /*4e60*/  IMAD.U32 R15, RZ, RZ, UR4 ;  /* 0x00000004ff0f7e24 */ /* 0x000fe4000f8e00ff */
[----:B------:R-:W-:Y:S01]  /*4e70*/  VIADD R11, R17, 0x9 ;  /* 0x00000009110b7836 */ /* 0x000fe20000000000 */
[----:B------:R-:W-:-:S02]  /*4e80*/  ULEA UR7, UR6, UR7, 0xa ;  /* 0x0000000706077291 */ /* 0x000fc4000f8e503f */
[----:B------:R-:W-:-:S05]  /*4e90*/  @!P1 LEA R15, R15, UR38, 0x3 ;  /* 0x000000260f0f9c11 */ /* 0x000fca000f8e18ff */
[----:B------:R-:W-:Y:S01]  /*4ea0*/  UMOV UR10, UR7 ;  /* 0x00000007000a7c82 */ /* 0x000fe20008000000 */
[----:B------:R-:W-:Y:S01]  /*4eb0*/  @!P1 VIADD R15, R15, 0x16840 ;  /* 0x000168400f0f9836 */ /* 0x000fe20000000000 */
[----:B------:R-:W-:Y:S01]  /*4ec0*/  HGMMA.64x64x16.F32 R88, R148, gdesc[UR8].tnspB, R88, gsb0 ;  /* 0x40e0000894587df0 */ /* 0x000fe20008000858 */
[----:B------:R-:W-:Y:S01]  /*4ed0*/  UIADD3 UR10, UR7, 0x80, URZ ;  /* 0x00000080070a7890 */ /* 0x000fe2000fffe03f */
[----:B------:R-:W-:Y:S02]  /*4ee0*/  UMOV UR11, 0x40000040 ;  /* 0x40000040000b7882 */ /* 0x000fe40000000000 */
[----:B------:R-:W-:Y:S01]  /*4ef0*/  @!P1 PRMT R15, RZ, 0x654, R15 ;  /* 0x00000654ff0f9816 */ /* 0x000fe2000000000f */
[----:B------:R-:W-:Y:S02]  /*4f00*/  WARPGROUP.DEPBAR.LE gsb0, 0x0 ;  /* 0x00008000000079c5 */ /* 0x000fe40000010000 */
[----:B------:R-:W-:-:S06]  /*4f10*/  WARPGROUP.ARRIVE ;  /* 0x00000000000079c5 */ /* 0x000fcc0000000000 */
[----:B------:R-:W-:Y:S01]  /*4f20*/  HGMMA.64x64x16.F32 R88, R144, gdesc[UR8].tnspB, R88, gsb0 ;  /* 0x40e0000890587df0 */ /* 0x000fe20008000858 */
[----:B------:R-:W-:Y:S01]  /*4f30*/  UIADD3 UR10, UR7, 0x100, URZ ;  /* 0x00000100070a7890 */ /* 0x000fe2000fffe03f */
[----:B------:R-:W-:Y:S01]  /*4f40*/  UMOV UR11, 0x40000040 ;  /* 0x40000040000b7882 */ /* 0x000fe20000000000 */
        /* <DEDUP_REMOVED lines=24> */
[----:B------:R-:W-:Y:S02]  /*50d0*/  UMOV UR11, 0x40000040 ;  /* 0x40000040000b7882 */ /* 0x000fe40000000000 */
[----:B------:R-:W-:Y:S02]  /*50e0*/  @UP0 ULDC UR7, c[0x0][0x44c] ;  /* 0x0001130000070ab9 */ /* 0x000fe40000000800 */
[----:B0-----:R-:W-:Y:S01]  /*50f0*/  @P2 IMAD.HI.U32 R7, R0, UR7, RZ ;  /* 0x0000000700072c27 */ /* 0x001fe2000f8e00ff */
[----:B------:R-:W-:Y:S01]  /*5100*/  @UP0 ULDC UR7, c[0x0][0x450] ;  /* 0x0001140000070ab9 */ /* 0x000fe20000000800 */
[----:B------:R-:W-:-:S03]  /*5110*/  ISETP.GE.U32.AND P2, PT, R2, 0x180, PT ;  /* 0x000001800200780c */ /* 0x000fc60003f46070 */
[----:B------:R-:W-:Y:S01]  /*5120*/  @P3 SHF.R.U32.HI R18, RZ, UR7, R7 ;  /* 0x00000007ff123c19 */ /* 0x000fe20008011607 */
[----:B------:R-:W-:Y:S01]  /*5130*/  IMAD.SHL.U32 R7, R9, 0x80, RZ ;  /* 0x0000008009077824 */ /* 0x000fe200078e00ff */
[----:B------:R-:W-:Y:S02]  /*5140*/  SEL R14, R11, 0x9, !P2 ;  /* 0x000000090b0e7807 */ /* 0x000fe40005000000 */
[----:B------:R-:W-:Y:S01]  /*5150*/  PLOP3.LUT P2, PT, PT, PT, UP1, 0x40, 0x0 ;  /* 0x000000000000781c */ /* 0x000fe20003f4e818 */
[----:B------:R-:W0:Y:S01]  /*5160*/  SHFL.IDX PT, R22, R18, RZ, 0x1c1f ;  /* 0x001c1fff12167589 */ /* 0x000e2200000e0000 */
[----:B------:R-:W-:-:S05]  /*5170*/  IADD3 R20, -R7, 0x1, RZ ;  /* 0x0000000107147810 */ /* 0x000fca0007ffe1ff */
[----:B------:R-:W-:-:S04]  /*5180*/  IMAD R11, R3, -0x2, R20 ;  /* 0xfffffffe030b7824 */ /* 0x000fc800078e0214 */
[----:B------:R-:W-:Y:S01]  /*5190*/  IMAD R11, R16, UR27, R11 ;  /* 0x0000001b100b7c24 */ /* 0x000fe2000f8e020b */
[----:B------:R-:W-:Y:S02]  /*51a0*/  WARPGROUP.DEPBAR.LE gsb0, 0x0 ;  /* 0x00008000000079c5 */ /* 0x000fe40000010000 */
[----:B------:R-:W-:-:S06]  /*51b0*/  WARPGROUP.ARRIVE ;  /* 0x00000000000079c5 */ /* 0x000fcc0000000000 */
[----:B------:R-:W-:Y:S03]  /*51c0*/  HGMMA.64x64x16.F32 R88, R120, gdesc[UR8].tnspB, R88, gsb0 ;  /* 0x40e0000878587df0 */ /* 0x000fe60008000858 */
[----:B------:R-:W-:Y:S02]  /*51d0*/  WARPGROUP.DEPBAR.LE gsb0, 0x0 ;  /* 0x00008000000079c5 */ /* 0x000fe40000010000 */
[----:B------:R2:W-:Y:S06]  /*51e0*/  BAR.ARV R14, 0x100 ;  /* 0x0004000e0000751d */ /* 0x0005ec0000002000 */
[----:B------:R1:W-:Y:S02]  /*51f0*/  @!P1 SYNCS.ARRIVE.TRANS64.RED.A1T0 RZ, [R15+URZ], RZ ;  /* 0x000000ff0fff99a7 */ /* 0x0003e4000810043f */
[----:B-1----:R-:W-:-:S04]  /*5200*/  IMAD.IADD R15, R11, 0x1, -R8 ;  /* 0x000000010b0f7824 */ /* 0x002fc800078e0a08 */
[C---:B------:R-:W-:Y:S02]  /*5210*/  VIADD R11, R15.reuse, UR28 ;  /* 0x0000001c0f0b7c36 */ /* 0x040fe40008000000 */
[----:B------:R-:W-:Y:S02]  /*5220*/  VIADD R15, R15, UR25 ;  /* 0x000000190f0f7c36 */ /* 0x000fe40008000000 */
[--C-:B0-----:R-:W-:Y:S02]  /*5230*/  IMAD.IADD R19, R11, 0x1, R22.reuse ;  /* 0x000000010b137824 */ /* 0x101fe400078e0216 */
[----:B------:R-:W-:Y:S01]  /*5240*/  IMAD.IADD R21, R15, 0x1, R22 ;  /* 0x000000010f157824 */ /* 0x000fe200078e0216 */
[----:B--2---:R-:W-:Y:S06]  /*5250*/  @P2 BRA `(.L_x_12987) ;  /* 0x00000000005c2947 */ /* 0x004fec0003800000 */
        /* <DEDUP_REMOVED lines=13> */
.L_x_12989:
[----:B------:R-:W-:-:S05]  /*5330*/  IMAD.U32 R20, RZ, RZ, UR29 ;  /* 0x0000001dff147e24 */ /* 0x000fca000f8e00ff */
[----:B------:R-:W-:-:S13]  /*5340*/  ISETP.NE.AND P2, PT, R20, 0x1, PT ;  /* 0x000000011400780c */ /* 0x000fda0003f45270 */
[----:B------:R-:W0:Y:S02]  /*5350*/  @P2 LDC.64 R120, c[0x0][0x9e8] ;  /* 0x00027a00ff782b82 */ /* 0x000e240000000a00 */
[----:B0-----:R-:W-:-:S05]  /*5360*/  @P2 IMAD.HI.U32 R14, R23, R120, RZ ;  /* 0x00000078170e2227 */ /* 0x001fca00078e00ff */
[----:B------:R-:W-:-:S07]  /*5370*/  @P2 SHF.R.U32.HI R23, RZ, R121, R14 ;  /* 0x00000079ff172219 */ /* 0x000fce000001160e */
.L_x_12990:
[----:B------:R-:W-:Y:S05]  /*5380*/  BSYNC B0 ;  /* 0x0000000000007941 */ /* 0x000fea0003800000 */
.L_x_12988:
[----:B------:R-:W-:-:S04]  /*5390*/  IMAD R14, R23, R20, -R7 ;  /* 0x00000014170e7224 */ /* 0x000fc800078e0a07 */
[----:B------:R-:W-:-:S05]  /*53a0*/  IMAD R14, R3, -0x2, R14 ;  /* 0xfffffffe030e7824 */ /* 0x000fca00078e020e */
[----:B------:R-:W-:Y:S02]  /*53b0*/  VIADDMNMX R19, R14, R20, R19, PT ;  /* 0x000000140e137246 */ /* 0x000fe40003800113 */
[----:B------:R-:W-:-:S07]  /*53c0*/  VIMNMX R21, R21, R14, !PT ;  /* 0x0000000e15157248 */ /* 0x000fce0007fe0100 */
.L_x_12987:
        /* <DEDUP_REMOVED lines=14> */
[----:B------:R-:W-:Y:S01]  /*54b0*/  ISETP.LT.OR P6, PT, R19, 0x9, P6 ;  /* 0x000000091300780c */ /* 0x000fe200037c1670 */
        /* <DEDUP_REMOVED lines=8> */
[C---:B------:R-:W-:Y:S02]  /*5540*/  ISETP.GT.AND P3, PT, R21.reuse, 0x19, P2 ;  /* 0x000000191500780c */ /* 0x040fe40001764270 */
        /* <DEDUP_REMOVED lines=91> */
.L_x_12993:
[----:B------:R-:W-:-:S05]  /*5b00*/  IMAD.U32 R140, RZ, RZ, UR29 ;  /* 0x0000001dff8c7e24 */ /* 0x000fca000f8e00ff */
[----:B------:R-:W-:-:S13]  /*5b10*/  ISETP.NE.AND P3, PT, R140, 0x1, PT ;  /* 0x000000018c00780c */ /* 0x000fda0003f65270 */
[----:B------:R-:W0:Y:S02]  /*5b20*/  @P3 LDC.64 R138, c[0x0][0x9e8] ;  /* 0x00027a00ff8a3b82 */ /* 0x000e240000000a00 */
[----:B0-----:R-:W-:-:S05]  /*5b30*/  @P3 IMAD.HI.U32 R138, R19, R138, RZ ;  /* 0x0000008a138a3227 */ /* 0x001fca00078e00ff */
[----:B------:R-:W-:-:S07]  /*5b40*/  @P3 SHF.R.U32.HI R19, RZ, R139, R138 ;  /* 0x0000008bff133219 */ /* 0x000fce000001168a */
.L_x_12994:
[----:B------:R-:W-:Y:S05]  /*5b50*/  BSYNC B0 ;  /* 0x0000000000007941 */ /* 0x000fea0003800000 */
.L_x_12992:
[----:B------:R-:W-:-:S04]  /*5b60*/  IMAD R14, R19, R140, -R7 ;  /* 0x0000008c130e7224 */ /* 0x000fc800078e0a07 */
[----:B------:R-:W-:-:S05]  /*5b70*/  IMAD R14, R3, -0x2, R14 ;  /* 0xfffffffe030e7824 */ /* 0x000fca00078e020e */
[----:B------:R-:W-:Y:S02]  /*5b80*/  VIADDMNMX R11, R14, R140, R11, PT ;  /* 0x0000008c0e0b7246 */ /* 0x000fe4000380010b */
[----:B------:R-:W-:-:S07]  /*5b90*/  VIMNMX R15, R15, R14, !PT ;  /* 0x0000000e0f0f7248 */ /* 0x000fce0007fe0100 */
.L_x_12991:
        /* <DEDUP_REMOVED lines=22> */
[----:B------:R-:W-:Y:S02]  /*5d00*/  ISETP.GT.AND P5, PT, R15, 0x10, P2 ;  /* 0x000000100f00780c */ /* 0x000fe400017a4270 */
[----:B------:R-:W-:Y:S02]  /*5d10*/  FMNMX.FTZ R7, R44, R7, !PT ;  /* 0x000000072c077209 */ /* 0x000fe40007810000 */
[C---:B------:R-:W-:Y:S02]  /*5d20*/  ISETP.LT.OR P3, PT, R11.reuse, 0xa, P3 ;  /* 0x0000000a0b00780c */ /* 0x040fe40001f61670 */
        /* <DEDUP_REMOVED lines=19> */
[----:B------:R-:W-:-:S02]  /*5e60*/  ISETP.LT.OR P3, PT, R11, 0x22, P3 ;  /* 0x000000220b00780c */ /* 0x000fc40001f61670 */
        /* <DEDUP_REMOVED lines=25> */
[-CC-:B------:R-:W-:Y:S01]  /*6000*/  FFMA.FTZ R21, R144, R7.reuse, -R19.reuse ;  /* 0x0000000790157223 */ /* 0x180fe20000010813 */
[----:B------:R-:W-:Y:S01]  /*6010*/  FSEL R144, R39, -INF , !P5 ;  /* 0xff80000027907808 */ /* 0x000fe20006800000 */
[-CC-:B------:R-:W-:Y:S01]  /*6020*/  FFMA.FTZ R150, R146, R7.reuse, -R19.reuse ;  /* 0x0000000792967223 */ /* 0x180fe20000010813 */
[----:B------:R-:W-:Y:S01]  /*6030*/  ISETP.LT.OR P4, PT, R11, 0x21, P4 ;  /* 0x000000210b00780c */ /* 0x000fe20002781670 */
[-CC-:B------:R-:W-:Y:S01]  /*6040*/  FFMA.FTZ R31, R36, R7.reuse, -R19.reuse ;  /* 0x00000007241f7223 */ /* 0x180fe20000010813 */
[C---:B------:R-:W-:Y:S01]  /*6050*/  ISETP.GT.AND P5, PT, R15.reuse, 0x28, P2 ;  /* 0x000000280f00780c */ /* 0x040fe200017a4270 */
[-CC-:B------:R-:W-:Y:S01]  /*6060*/  FFMA.FTZ R23, R152, R7.reuse, -R19.reuse ;  /* 0x0000000798177223 */ /* 0x180fe20000010813 */
[----:B------:R-:W-:Y:S01]  /*6070*/  FSEL R42, R42, -INF , !P4 ;  /* 0xff8000002a2a7808 */ /* 0x000fe20006000000 */
[-CC-:B------:R-:W-:Y:S01]  /*6080*/  FFMA.FTZ R33, R40, R7.reuse, -R19.reuse ;  /* 0x0000000728217223 */ /* 0x180fe20000010813 */
[----:B------:R-:W-:Y:S01]  /*6090*/  ISETP.GT.AND P4, PT, R15, RZ, P2 ;  /* 0x000000ff0f00720c */ /* 0x000fe20001784270 */
[-CC-:B------:R-:W-:Y:S01]  /*60a0*/  FFMA.FTZ R44, R44, R7.reuse, -R19.reuse ;  /* 0x000000072c2c7223 */ /* 0x180fe20000010813 */
[C---:B------:R-:W-:Y:S01]  /*60b0*/  ISETP.LT.OR P5, PT, R11.reuse, 0x29, P5 ;  /* 0x000000290b00780c */ /* 0x040fe20002fa1670 */
[-CC-:B------:R-:W-:Y:S01]  /*60c0*/  FFMA.FTZ R48, R48, R7.reuse, -R19.reuse ;  /* 0x0000000730307223 */ /* 0x180fe20000010813 */
[----:B------:R-:W-:Y:S01]  /*60d0*/  ISETP.LT.OR P4, PT, R11, 0x1, P4 ;  /* 0x000000010b00780c */ /* 0x000fe20002781670 */
[-CC-:B------:R-:W-:Y:S01]  /*60e0*/  FFMA.FTZ R52, R52, R7.reuse, -R19.reuse ;  /* 0x0000000734347223 */ /* 0x180fe20000010813 */
[----:B------:R-:W-:Y:S01]  /*60f0*/  FSEL R146, R43, -INF , !P3 ;  /* 0xff8000002b927808 */ /* 0x000fe20005800000 */
[-CC-:B------:R-:W-:Y:S01]  /*6100*/  FFMA.FTZ R56, R56, R7.reuse, -R19.reuse ;  /* 0x0000000738387223 */ /* 0x180fe20000010813 */
[----:B------:R-:W-:Y:S01]  /*6110*/  FSEL R26, R26, -INF , !P4 ;  /* 0xff8000001a1a7808 */ /* 0x000fe20006000000 */
[-CC-:B------:R-:W-:Y:S01]  /*6120*/  FFMA.FTZ R39, R68, R7.reuse, -R19.reuse ;  /* 0x0000000744277223 */ /* 0x180fe20000010813 */
[C---:B------:R-:W-:Y:S01]  /*6130*/  ISETP.GT.AND P3, PT, R15.reuse, 0x29, P2 ;  /* 0x000000290f00780c */ /* 0x040fe20001764270 */
[-CC-:B------:R-:W-:Y:S01]  /*6140*/  FFMA.FTZ R20, R20, R7.reuse, -R19.reuse ;  /* 0x0000000714147223 */ /* 0x180fe20000010813 */
[----:B------:R-:W-:Y:S01]  /*6150*/  FMNMX.FTZ R25, R26, R10, !PT ;  /* 0x0000000a1a197209 */ /* 0x000fe20007810000 */
[-CC-:B------:R-:W-:Y:S01]  /*6160*/  FFMA.FTZ R18, R18, R7.reuse, -R19.reuse ;  /* 0x0000000712127223 */ /* 0x180fe20000010813 */
[----:B------:R-:W-:Y:S01]  /*6170*/  FSEL R46, R46, -INF , !P5 ;  /* 0xff8000002e2e7808 */ /* 0x000fe20006800000 */
[--C-:B------:R-:W-:Y:S01]  /*6180*/  FFMA.FTZ R22, R22, R7, -R19.reuse ;  /* 0x0000000716167223 */ /* 0x100fe20000010813 */
[----:B------:R-:W-:Y:S01]  /*6190*/  FMNMX.FTZ R27, R138, R25, !PT ;  /* 0x000000198a1b7209 */ /* 0x000fe20007810000 */
[-CC-:B------:R-:W-:Y:S01]  /*61a0*/  FFMA.FTZ R24, R24, R7.reuse, -R19.reuse ;  /* 0x0000000718187223 */ /* 0x180fe20000010813 */
        /* <DEDUP_REMOVED lines=8> */
[----:B------:R-:W-:Y:S01]  /*6230*/  FFMA.FTZ R68, R134, R7, -R19 ;  /* 0x0000000786447223 */ /* 0x000fe20000010813 */
[----:B------:R-:W-:Y:S01]  /*6240*/  ISETP.GT.AND P3, PT, R15, 0x31, P2 ;  /* 0x000000310f00780c */ /* 0x000fe20001764270 */
[----:B------:R-:W-:Y:S01]  /*6250*/  MUFU.EX2 R148, R148 ;  /* 0x0000009400947308 */ /* 0x000fe20000000800 */
[----:B------:R-:W-:-:S02]  /*6260*/  FMNMX.FTZ R27, R34, R27, !PT ;  /* 0x0000001b221b7209 */ /* 0x000fc40007810000 */
[----:B------:R-:W-:Y:S02]  /*6270*/  FSEL R152, R47, -INF , !P4 ;  /* 0xff8000002f987808 */ /* 0x000fe40006000000 */
[----:B0-----:R-:W-:Y:S02]  /*6280*/  FMNMX.FTZ R29, R142, R27, !PT ;  /* 0x0000001b8e1d7209 */ /* 0x001fe40007810000 */
[----:B------:R-:W-:Y:S01]  /*6290*/  ISETP.LT.OR P5, PT, R11, 0x31, P5 ;  /* 0x000000310b00780c */ /* 0x000fe20002fa1670 */
[----:B------:R0:W-:Y:S01]  /*62a0*/  MUFU.EX2 R27, R31 ;  /* 0x0000001f001b7308 */ /* 0x0001e20000000800 */
[----:B------:R-:W-:Y:S02]  /*62b0*/  FMNMX.FTZ R29, R38, R29, !PT ;  /* 0x0000001d261d7209 */ /* 0x000fe40007810000 */
[----:B------:R-:W-:Y:S02]  /*62c0*/  ISETP.GT.AND P4, PT, R15, 0x38, P2 ;  /* 0x000000380f00780c */ /* 0x000fe40001784270 */
[----:B------:R-:W-:-:S02]  /*62d0*/  FMNMX.FTZ R29, R144, R29, !PT ;  /* 0x0000001d901d7209 */ /* 0x000fc40007810000 */
[----:B------:R-:W-:Y:S01]  /*62e0*/  ISETP.LT.OR P3, PT, R11, 0x32, P3 ;  /* 0x000000320b00780c */ /* 0x000fe20001f61670 */
[----:B------:R-:W-:Y:S01]  /*62f0*/  MUFU.EX2 R21, R21 ;  /* 0x0000001500157308 */ /* 0x000fe20000000800 */
[----:B------:R-:W-:Y:S02]  /*6300*/  FMNMX.FTZ R29, R42, R29, !PT ;  /* 0x0000001d2a1d7209 */ /* 0x000fe40007810000 */
[----:B------:R-:W-:Y:S02]  /*6310*/  FSEL R50, R50, -INF , !P5 ;  /* 0xff80000032327808 */ /* 0x000fe40006800000 */
[----:B0-----:R-:W-:Y:S02]  /*6320*/  FMNMX.FTZ R31, R146, R29, !PT ;  /* 0x0000001d921f7209 */ /* 0x001fe40007810000 */
[----:B------:R-:W-:Y:S01]  /*6330*/  ISETP.GT.AND P5, PT, R15, 0x39, P2 ;  /* 0x000000390f00780c */ /* 0x000fe200017a4270 */
[----:B------:R0:W-:Y:S01]  /*6340*/  MUFU.EX2 R29, R33 ;  /* 0x00000021001d7308 */ /* 0x0001e20000000800 */
[----:B------:R-:W-:-:S02]  /*6350*/  FMNMX.FTZ R31, R46, R31, !PT ;  /* 0x0000001f2e1f7209 */ /* 0x000fc40007810000 */
[----:B------:R-:W-:Y:S02]  /*6360*/  FSEL R32, R51, -INF , !P3 ;  /* 0xff80000033207808 */ /* 0x000fe40005800000 */
[----:B------:R-:W-:Y:S02]  /*6370*/  FMNMX.FTZ R31, R152, R31, !PT ;  /* 0x0000001f981f7209 */ /* 0x000fe40007810000 */
[----:B------:R-:W-:Y:S01]  /*6380*/  ISETP.LT.OR P4, PT, R11, 0x39, P4 ;  /* 0x000000390b00780c */ /* 0x000fe20002781670 */
[----:B------:R-:W-:Y:S01]  /*6390*/  MUFU.EX2 R150, R150 ;  /* 0x0000009600967308 */ /* 0x000fe20000000800 */
[----:B------:R-:W-:Y:S02]  /*63a0*/  FMNMX.FTZ R31, R50, R31, !PT ;  /* 0x0000001f321f7209 */ /* 0x000fe40007810000 */
[----:B------:R-:W-:Y:S02]  /*63b0*/  ISETP.GT.AND P3, PT, R15, 0x40, P2 ;  /* 0x000000400f00780c */ /* 0x000fe40001764270 */
[----:B------:R-:W-:-:S02]  /*63c0*/  ISETP.LT.OR P5, PT, R11, 0x3a, P5 ;  /* 0x0000003a0b00780c */ /* 0x000fc40002fa1670 */
[----:B------:R-:W-:Y:S01]  /*63d0*/  FSEL R54, R54, -INF , !P4 ;  /* 0xff80000036367808 */ /* 0x000fe20006000000 */
[----:B------:R-:W-:Y:S01]  /*63e0*/  MUFU.EX2 R23, R23 ;  /* 0x0000001700177308 */ /* 0x000fe20000000800 */
[----:B0-----:R-:W-:Y:S02]  /*63f0*/  FMNMX.FTZ R33, R32, R31, !PT ;  /* 0x0000001f20217209 */ /* 0x001fe40007810000 */
[----:B------:R-:W-:Y:S02]  /*6400*/  ISETP.GT.AND P4, PT, R15, 0x41, P2 ;  /* 0x000000410f00780c */ /* 0x000fe40001784270 */
[----:B------:R-:W-:Y:S02]  /*6410*/  FSEL R36, R55, -INF , !P5 ;  /* 0xff80000037247808 */ /* 0x000fe40006800000 */
[----:B------:R-:W-:Y:S01]  /*6420*/  ISETP.LT.OR P3, PT, R11, 0x41, P3 ;  /* 0x000000410b00780c */ /* 0x000fe20001f61670 */
[----:B------:R-:W-:Y:S01]  /*6430*/  MUFU.EX2 R31, R44 ;  /* 0x0000002c001f7308 */ /* 0x000fe20000000800 */
[----:B------:R-:W-:-:S02]  /*6440*/  FMNMX.FTZ R33, R54, R33, !PT ;  /* 0x0000002136217209 */ /* 0x000fc40007810000 */
[----:B------:R-:W-:Y:S02]  /*6450*/  ISETP.GT.AND P5, PT, R15, 0x48, P2 ;  /* 0x000000480f00780c */ /* 0x000fe400017a4270 */
[----:B------:R-:W-:Y:S02]  /*6460*/  ISETP.LT.OR P4, PT, R11, 0x42, P4 ;  /* 0x000000420b00780c */ /* 0x000fe40002781670 */
[----:B------:R-:W-:Y:S01]  /*6470*/  FSEL R58, R58, -INF , !P3 ;  /* 0xff8000003a3a7808 */ /* 0x000fe20005800000 */
[----:B------:R-:W-:Y:S01]  /*6480*/  MUFU.EX2 R20, R20 ;  /* 0x0000001400147308 */ /* 0x000fe20000000800 */
[----:B------:R-:W-:Y:S02]  /*6490*/  FMNMX.FTZ R33, R36, R33, !PT ;  /* 0x0000002124217209 */ /* 0x000fe40007810000 */
[----:B------:R-:W-:Y:S02]  /*64a0*/  ISETP.GT.AND P3, PT, R15, 0x49, P2 ;  /* 0x000000490f00780c */ /* 0x000fe40001764270 */
[----:B------:R-:W-:-:S02]  /*64b0*/  FSEL R40, R59, -INF , !P4 ;  /* 0xff8000003b287808 */ /* 0x000fc40006000000 */
[----:B------:R-:W-:Y:S01]  /*64c0*/  ISETP.LT.OR P5, PT, R11, 0x49, P5 ;  /* 0x000000490b00780c */ /* 0x000fe20002fa1670 */
[----:B------:R-:W-:Y:S01]  /*64d0*/  MUFU.EX2 R18, R18 ;  /* 0x0000001200127308 */ /* 0x000fe20000000800 */
[----:B------:R-:W-:Y:S02]  /*64e0*/  FMNMX.FTZ R33, R58, R33, !PT ;  /* 0x000000213a217209 */ /* 0x000fe40007810000 */
[----:B------:R-:W-:Y:S02]  /*64f0*/  ISETP.GT.AND P4, PT, R15, 0x50, P2 ;  /* 0x000000500f00780c */ /* 0x000fe40001784270 */
[----:B------:R-:W-:Y:S02]  /*6500*/  ISETP.LT.OR P3, PT, R11, 0x4a, P3 ;  /* 0x0000004a0b00780c */ /* 0x000fe40001f61670 */
[----:B------:R-:W-:Y:S01]  /*6510*/  FSEL R62, R62, -INF , !P5 ;  /* 0xff8000003e3e7808 */ /* 0x000fe20006800000 */
[----:B------:R-:W-:Y:S01]  /*6520*/  MUFU.EX2 R22, R22 ;  /* 0x0000001600167308 */ /* 0x000fe20000000800 */
[----:B------:R-:W-:-:S02]  /*6530*/  FMNMX.FTZ R35, R40, R33, !PT ;  /* 0x0000002128237209 */ /* 0x000fc40007810000 */
[----:B------:R-:W-:Y:S02]  /*6540*/  ISETP.GT.AND P5, PT, R15, 0x51, P2 ;  /* 0x000000510f00780c */ /* 0x000fe400017a4270 */
[----:B------:R-:W-:Y:S02]  /*6550*/  FSEL R154, R63, -INF , !P3 ;  /* 0xff8000003f9a7808 */ /* 0x000fe40005800000 */
[----:B------:R-:W-:Y:S01]  /*6560*/  ISETP.LT.OR P4, PT, R11, 0x51, P4 ;  /* 0x000000510b00780c */ /* 0x000fe20002781670 */
[----:B------:R0:W-:Y:S01]  /*6570*/  MUFU.EX2 R33, R48 ;  /* 0x0000003000217308 */ /* 0x0001e20000000800 */
[----:B------:R-:W-:Y:S02]  /*6580*/  FMNMX.FTZ R35, R62, R35, !PT ;  /* 0x000000233e237209 */ /* 0x000fe40007810000 */
[----:B------:R-:W-:Y:S02]  /*6590*/  ISETP.GT.AND P3, PT, R15, 0x58, P2 ;  /* 0x000000580f00780c */ /* 0x000fe40001764270 */
[----:B------:R-:W-:-:S02]  /*65a0*/  ISETP.LT.OR P5, PT, R11, 0x52, P5 ;  /* 0x000000520b00780c */ /* 0x000fc40002fa1670 */
[----:B------:R-:W-:Y:S01]  /*65b0*/  FSEL R66, R66, -INF , !P4 ;  /* 0xff80000042427808 */ /* 0x000fe20006000000 */
[----:B------:R-:W-:Y:S01]  /*65c0*/  MUFU.EX2 R24, R24 ;  /* 0x0000001800187308 */ /* 0x000fe20000000800 */
[----:B------:R-:W-:Y:S01]  /*65d0*/  FMNMX.FTZ R35, R154, R35, !PT ;  /* 0x000000239a237209 */ /* 0x000fe20007810000 */
[----:B0-----:R-:W-:Y:S01]  /*65e0*/  FFMA.FTZ R48, R120, R7, -R19 ;  /* 0x0000000778307223 */ /* 0x001fe20000010813 */
        /* <DEDUP_REMOVED lines=13> */
[----:B------:R0:W-:Y:S01]  /*66c0*/  MUFU.EX2 R35, R52 ;  /* 0x0000003400237308 */ /* 0x0001e20000000800 */
[----:B------:R-:W-:Y:S02]  /*66d0*/  FMNMX.FTZ R44, R70, R37, !PT ;  /* 0x00000025462c7209 */ /* 0x000fe40007810000 */
[----:B------:R-:W-:Y:S02]  /*66e0*/  ISETP.GT.AND P4, PT, R15, 0x68, P2 ;  /* 0x000000680f00780c */ /* 0x000fe40001784270 */
[----:B------:R-:W-:Y:S02]  /*66f0*/  ISETP.LT.OR P3, PT, R11, 0x62, P3 ;  /* 0x000000620b00780c */ /* 0x000fe40001f61670 */
[----:B------:R-:W-:Y:S01]  /*6700*/  FSEL R74, R74, -INF , !P5 ;  /* 0xff8000004a4a7808 */ /* 0x000fe20006800000 */
[----:B------:R-:W-:Y:S01]  /*6710*/  MUFU.EX2 R39, R39 ;  /* 0x0000002700277308 */ /* 0x000fe20000000800 */
[----:B------:R-:W-:Y:S01]  /*6720*/  FMNMX.FTZ R37, R71, R44, !PT ;  /* 0x0000002c47257209 */ /* 0x000fe20007810000 */
[-CC-:B0-----:R-:W-:Y:S01]  /*6730*/  FFMA.FTZ R52, R122, R7.reuse, -R19.reuse ;  /* 0x000000077a347223 */ /* 0x181fe20000010813 */
[----:B------:R-:W-:Y:S01]  /*6740*/  ISETP.GT.AND P5, PT, R15, 0x69, P2 ;  /* 0x000000690f00780c */ /* 0x000fe200017a4270 */
[----:B------:R-:W-:Y:S01]  /*6750*/  FFMA.FTZ R122, R84, R7, -R19 ;  /* 0x00000007547a7223 */ /* 0x000fe20000010813 */
        /* <DEDUP_REMOVED lines=12> */
[----:B------:R-:W-:Y:S01]  /*6820*/  MUFU.EX2 R45, R45 ;  /* 0x0000002d002d7308 */ /* 0x000fe20000000800 */
[----:B------:R-:W-:Y:S02]  /*6830*/  FMNMX.FTZ R37, R78, R37, !PT ;  /* 0x000000254e257209 */ /* 0x000fe40007810000 */
[----:B------:R-:W-:Y:S02]  /*6840*/  ISETP.GT.AND P5, PT, R15, 0x78, P2 ;  /* 0x000000780f00780c */ /* 0x000fe400017a4270 */
[----:B------:R-:W-:-:S02]  /*6850*/  ISETP.LT.OR P4, PT, R11, 0x72, P4 ;  /* 0x000000720b00780c */ /* 0x000fc40002781670 */
[----:B------:R-:W-:Y:S01]  /*6860*/  FSEL R82, R82, -INF , !P3 ;  /* 0xff80000052527808 */ /* 0x000fe20005800000 */
[----:B------:R-:W-:Y:S01]  /*6870*/  MUFU.EX2 R68, R68 ;  /* 0x0000004400447308 */ /* 0x000fe20000000800 */
[----:B------:R-:W-:Y:S02]  /*6880*/  FMNMX.FTZ R37, R120, R37, !PT ;  /* 0x0000002578257209 */ /* 0x000fe40007810000 */
[----:B------:R-:W-:Y:S02]  /*6890*/  ISETP.GT.AND P2, PT, R15, 0x79, P2 ;  /* 0x000000790f00780c */ /* 0x000fe40001744270 */
[----:B------:R-:W-:Y:S02]  /*68a0*/  ISETP.LT.OR P5, PT, R11, 0x79, P5 ;  /* 0x000000790b00780c */ /* 0x000fe40002fa1670 */
[----:B------:R-:W-:Y:S01]  /*68b0*/  FSEL R83, R83, -INF , !P4 ;  /* 0xff80000053537808 */ /* 0x000fe20006000000 */
[----:B------:R0:W1:Y:S01]  /*68c0*/  MUFU.EX2 R15, R56 ;  /* 0x00000038000f7308 */ /* 0x0000620000000800 */
[----:B------:R-:W-:-:S02]  /*68d0*/  FMNMX.FTZ R44, R82, R37, !PT ;  /* 0x00000025522c7209 */ /* 0x000fc40007810000 */
[----:B------:R-:W-:Y:S01]  /*68e0*/  ISETP.LT.OR P2, PT, R11, 0x7a, P2 ;  /* 0x0000007a0b00780c */ /* 0x000fe20001741670 */
[-CC-:B------:R-:W-:Y:S01]  /*68f0*/  FFMA.FTZ R11, R60, R7.reuse, -R19.reuse ;  /* 0x000000073c0b7223 */ /* 0x180fe20000010813 */
[----:B------:R-:W-:Y:S01]  /*6900*/  FSEL R86, R86, -INF , !P5 ;  /* 0xff80000056567808 */ /* 0x000fe20006800000 */
[-CC-:B------:R-:W-:Y:S01]  /*6910*/  FFMA.FTZ R60, R126, R7.reuse, -R19.reuse ;  /* 0x000000077e3c7223 */ /* 0x180fe20000010813 */
[----:B------:R-:W-:Y:S01]  /*6920*/  FMNMX.FTZ R37, R83, R44, !PT ;  /* 0x0000002c53257209 */ /* 0x000fe20007810000 */
[-CC-:B------:R-:W-:Y:S01]  /*6930*/  FFMA.FTZ R126, R76, R7.reuse, -R19.reuse ;  /* 0x000000074c7e7223 */ /* 0x180fe20000010813 */
[----:B------:R-:W-:Y:S01]  /*6940*/  FSEL R87, R87, -INF , !P2 ;  /* 0xff80000057577808 */ /* 0x000fe20005000000 */
[--C-:B0-----:R-:W-:Y:S01]  /*6950*/  FFMA.FTZ R56, R124, R7, -R19.reuse ;  /* 0x000000077c387223 */ /* 0x101fe20000010813 */
[----:B------:R-:W-:Y:S01]  /*6960*/  FMNMX.FTZ R44, R86, R37, !PT ;  /* 0x00000025562c7209 */ /* 0x000fe20007810000 */
[-CC-:B------:R-:W-:Y:S01]  /*6970*/  FFMA.FTZ R37, R64, R7.reuse, -R19.reuse ;  /* 0x0000000740257223 */ /* 0x180fe20000010813 */
[-CC-:B------:R-:W-:Y:S01]  /*6980*/  FFMA.FTZ R64, R128, R7.reuse, -R19.reuse ;  /* 0x0000000780407223 */ /* 0x180fe20000010813 */
[----:B------:R-:W-:Y:S01]  /*6990*/  FFMA.FTZ R124, R72, R7, -R19 ;  /* 0x00000007487c7223 */ /* 0x000fe20000010813 */
[----:B------:R-:W-:Y:S01]  /*69a0*/  FMNMX.FTZ R44, R87, R44, !PT ;  /* 0x0000002c572c7209 */ /* 0x000fe20007810000 */
[----:B------:R-:W-:Y:S01]  /*69b0*/  MUFU.EX2 R11, R11 ;  /* 0x0000000b000b7308 */ /* 0x000fe20000000800 */
[----:B-1----:R-:W-:-:S03]  /*69c0*/  F2FP.F16.F32.PACK_AB R132, R52, R15 ;  /* 0x0000000f3484723e */ /* 0x002fc600000000ff */
[----:B------:R-:W0:Y:S04]  /*69d0*/  SHFL.BFLY PT, R41, R44, 0x2, 0x1f ;  /* 0x0c401f002c297f89 */ /* 0x000e2800000e0000 */
[----:B------:R-:W1:Y:S08]  /*69e0*/  MUFU.EX2 R56, R56 ;  /* 0x0000003800387308 */ /* 0x000e700000000800 */
[----:B------:R-:W-:Y:S08]  /*69f0*/  MUFU.EX2 R37, R37 ;  /* 0x0000002500257308 */ /* 0x000ff00000000800 */
[----:B------:R-:W2:Y:S01]  /*6a00*/  MUFU.EX2 R60, R60 ;  /* 0x0000003c003c7308 */ /* 0x000ea20000000800 */
[----:B-1----:R-:W-:-:S02]  /*6a10*/  F2FP.F16.F32.PACK_AB R134, R56, R11 ;  /* 0x0000000b3886723e */ /* 0x002fc400000000ff */
[----:B0-----:R-:W-:Y:S01]  /*6a20*/  FMNMX.FTZ R47, R44, R41, !PT ;  /* 0x000000292c2f7209 */ /* 0x001fe20007810000 */
[----:B------:R-:W-:-:S04]  /*6a30*/  FFMA.FTZ R41, R130, R7, -R19 ;  /* 0x0000000782297223 */ /* 0x000fc80000010813 */
[----:B------:R-:W0:Y:S01]  /*6a40*/  MUFU.EX2 R64, R64 ;  /* 0x0000004000407308 */ /* 0x000e220000000800 */
[----:B------:R-:W1:Y:S07]  /*6a50*/  SHFL.BFLY PT, R44, R47, 0x1, 0x1f ;  /* 0x0c201f002f2c7f89 */ /* 0x000e6e00000e0000 */
[----:B------:R-:W-:Y:S01]  /*6a60*/  MUFU.EX2 R124, R124 ;  /* 0x0000007c007c7308 */ /* 0x000fe20000000800 */
[----:B--2---:R-:W-:-:S07]  /*6a70*/  F2FP.F16.F32.PACK_AB R128, R60, R37 ;  /* 0x000000253c80723e */ /* 0x004fce00000000ff */
[----:B------:R-:W-:Y:S01]  /*6a80*/  MUFU.EX2 R41, R41 ;  /* 0x0000002900297308 */ /* 0x000fe20000000800 */
[----:B0-----:R-:W-:-:S07]  /*6a90*/  F2FP.F16.F32.PACK_AB R130, R64, R39 ;  /* 0x000000274082723e */ /* 0x001fce00000000ff */
[----:B------:R-:W-:Y:S01]  /*6aa0*/  MUFU.EX2 R126, R126 ;  /* 0x0000007e007e7308 */ /* 0x000fe20000000800 */
[----:B-1----:R-:W-:Y:S01]  /*6ab0*/  FMNMX.FTZ R44, R47, R44, !PT ;  /* 0x0000002c2f2c7209 */ /* 0x002fe20007810000 */
[-C--:B------:R-:W-:Y:S01]  /*6ac0*/  FFMA.FTZ R47, R136, R7.reuse, -R19 ;  /* 0x00000007882f7223 */ /* 0x080fe20000010813 */
[----:B------:R-:W-:Y:S01]  /*6ad0*/  FMUL.FTZ R19, R6, R7 ;  /* 0x0000000706137220 */ /* 0x000fe20000410000 */
[----:B------:R-:W-:Y:S02]  /*6ae0*/  F2FP.F16.F32.PACK_AB R136, R28, R33 ;  /* 0x000000211c88723e */ /* 0x000fe400000000ff */
[C---:B------:R-:W-:Y:S01]  /*6af0*/  FMUL.FTZ R51, R44.reuse, R7 ;  /* 0x000000072c337220 */ /* 0x040fe20000410000 */
[----:B------:R-:W-:Y:S01]  /*6b00*/  FSETP.NEU.FTZ.AND P2, PT, R44, -INF , PT ;  /* 0xff8000002c00780b */ /* 0x000fe20003f5d000 */
[----:B------:R-:W-:Y:S03]  /*6b10*/  MUFU.EX2 R122, R122 ;  /* 0x0000007a007a7308 */ /* 0x000fe60000000800 */
        /* <DEDUP_REMOVED lines=18> */
[----:B0-----:R-:W-:Y:S01]  /*6c40*/  FFMA.FTZ R46, R19, R5, R148 ;  /* 0x00000005132e7223 */ /* 0x001fe20000010094 */
[----:B------:R-:W-:Y:S01]  /*6c50*/  MUFU.EX2 R149, R149 ;  /* 0x0000009500957308 */ /* 0x000fe20000000800 */
[-CC-:B------:R-:W-:Y:S01]  /*6c60*/  FFMA.FTZ R133, R58, R7.reuse, -R51.reuse ;  /* 0x000000073a857223 */ /* 0x180fe20000010833 */
[C---:B------:R-:W-:Y:S01]  /*6c70*/  F2FP.F16.F32.PACK_AB R148, R21.reuse, R148 ;  /* 0x000000941594723e */ /* 0x040fe200000000ff */
[----:B------:R-:W-:Y:S01]  /*6c80*/  FADD.FTZ R5, R21, R46 ;  /* 0x0000002e15057221 */ /* 0x000fe20000010000 */
[-CC-:B------:R-:W-:Y:S01]  /*6c90*/  FFMA.FTZ R40, R40, R7.reuse, -R51.reuse ;  /* 0x0000000728287223 */ /* 0x180fe20000010833 */
[----:B------:R-:W-:Y:S01]  /*6ca0*/  FFMA.FTZ R135, R62, R7, -R51 ;  /* 0x000000073e877223 */ /* 0x000fe20000010833 */
[----:B------:R-:W-:Y:S01]  /*6cb0*/  F2FP.F16.F32.PACK_AB R146, R18, R27 ;  /* 0x0000001b1292723e */ /* 0x000fe200000000ff */
[----:B------:R-:W-:Y:S01]  /*6cc0*/  FADD.FTZ R46, R150, R5 ;  /* 0x00000005962e7221 */ /* 0x000fe20000010000 */
[----:B------:R-:W-:Y:S01]  /*6cd0*/  FSEL R5, R44, RZ, P2 ;  /* 0x000000ff2c057208 */ /* 0x000fe20001000000 */
[----:B------:R-:W-:Y:S01]  /*6ce0*/  MUFU.EX2 R151, R151 ;  /* 0x0000009700977308 */ /* 0x000fe20000000800 */
[----:B------:R-:W-:Y:S01]  /*6cf0*/  F2FP.F16.F32.PACK_AB R140, R22, R29 ;  /* 0x0000001d168c723e */ /* 0x000fe200000000ff */
[----:B------:R-:W-:Y:S01]  /*6d00*/  FADD.FTZ R50, R23, R46 ;  /* 0x0000002e17327221 */ /* 0x000fe20000010000 */
[-CC-:B------:R-:W-:Y:S01]  /*6d10*/  FFMA.FTZ R46, R36, R7.reuse, -R51.reuse ;  /* 0x00000007242e7223 */ /* 0x180fe20000010833 */
[----:B------:R-:W-:Y:S01]  /*6d20*/  FADD.FTZ R36, -R5, R10 ;  /* 0x0000000a05247221 */ /* 0x000fe20000010100 */
[-CC-:B------:R-:W-:Y:S01]  /*6d30*/  FFMA.FTZ R129, R66, R7.reuse, -R51.reuse ;  /* 0x0000000742817223 */ /* 0x180fe20000010833 */
[----:B------:R-:W-:Y:S01]  /*6d40*/  FADD.FTZ R49, R25, R50 ;  /* 0x0000003219317221 */ /* 0x000fe20000010000 */
[-C--:B------:R-:W-:Y:S01]  /*6d50*/  FFMA.FTZ R131, R70, R7.reuse, -R51 ;  /* 0x0000000746837223 */ /* 0x080fe20000010833 */
[-C--:B------:R-:W-:Y:S01]  /*6d60*/  FMUL.FTZ R36, R36, R7.reuse ;  /* 0x0000000724247220 */ /* 0x080fe20000410000 */
[----:B------:R0:W-:Y:S01]  /*6d70*/  MUFU.EX2 R10, R46 ;  /* 0x0000002e000a7308 */ /* 0x0001e20000000800 */
[----:B------:R-:W-:Y:S01]  /*6d80*/  FADD.FTZ R50, R20, R49 ;  /* 0x0000003114327221 */ /* 0x000fe20000010000 */
[-CC-:B------:R-:W-:Y:S01]  /*6d90*/  FFMA.FTZ R71, R71, R7.reuse, -R51.reuse ;  /* 0x0000000747477223 */ /* 0x180fe20000010833 */
[--C-:B------:R-:W-:Y:S01]  /*6da0*/  FFMA.FTZ R125, R74, R7, -R51.reuse ;  /* 0x000000074a7d7223 */ /* 0x100fe20000010833 */
[----:B------:R-:W-:Y:S01]  /*6db0*/  F2FP.F16.F32.PACK_AB R144, R20, R25 ;  /* 0x000000191490723e */ /* 0x000fe200000000ff */
[----:B------:R-:W-:Y:S01]  /*6dc0*/  FADD.FTZ R5, R27, R50 ;  /* 0x000000321b057221 */ /* 0x000fe20000010000 */
[-CC-:B------:R-:W-:Y:S01]  /*6dd0*/  FFMA.FTZ R75, R75, R7.reuse, -R51.reuse ;  /* 0x000000074b4b7223 */ /* 0x180fe20000010833 */
[-C--:B------:R-:W-:Y:S01]  /*6de0*/  FFMA.FTZ R78, R78, R7.reuse, -R51 ;  /* 0x000000074e4e7223 */ /* 0x080fe20000010833 */
[----:B------:R-:W1:Y:S01]  /*6df0*/  MUFU.EX2 R49, R36 ;  /* 0x0000002400317308 */ /* 0x000e620000000800 */
[----:B------:R-:W-:Y:S01]  /*6e00*/  FADD.FTZ R50, R18, R5 ;  /* 0x0000000512327221 */ /* 0x000fe20000010000 */
[-CC-:B------:R-:W-:Y:S01]  /*6e10*/  FFMA.FTZ R82, R82, R7.reuse, -R51.reuse ;  /* 0x0000000752527223 */ /* 0x180fe20000010833 */
[-CC-:B------:R-:W-:Y:S01]  /*6e20*/  FFMA.FTZ R83, R83, R7.reuse, -R51.reuse ;  /* 0x0000000753537223 */ /* 0x180fe20000010833 */
[----:B------:R-:W-:Y:S01]  /*6e30*/  FFMA.FTZ R86, R86, R7, -R51 ;  /* 0x0000000756567223 */ /* 0x000fe20000010833 */
[----:B------:R-:W-:Y:S01]  /*6e40*/  FADD.FTZ R5, R29, R50 ;  /* 0x000000321d057221 */ /* 0x000fe20000010000 */
[----:B------:R-:W-:Y:S01]  /*6e50*/  @!P1 LEA R50, R53, UR38, 0x3 ;  /* 0x0000002635329c11 */ /* 0x000fe2000f8e18ff */
[----:B------:R-:W-:Y:S01]  /*6e60*/  FMUL.FTZ R88, R88, R19 ;  /* 0x0000001358587220 */ /* 0x000fe20000410000 */
[----:B------:R-:W2:Y:S01]  /*6e70*/  MUFU.EX2 R26, R26 ;  /* 0x0000001a001a7308 */ /* 0x000ea20000000800 */
[----:B0-----:R-:W-:Y:S01]  /*6e80*/  FADD.FTZ R46, R22, R5 ;  /* 0x00000005162e7221 */ /* 0x001fe20000010000 */
[----:B------:R-:W-:Y:S01]  /*6e90*/  ISETP.GT.AND P2, PT, R9, UR26, PT ;  /* 0x0000001a09007c0c */ /* 0x000fe2000bf44270 */
[----:B------:R-:W-:Y:S01]  /*6ea0*/  @!P1 VIADD R50, R50, 0x16860 ;  /* 0x0001686032329836 */ /* 0x000fe20000000000 */
[----:B------:R-:W-:Y:S01]  /*6eb0*/  F2FP.F16.F32.PACK_AB R150, R23, R150 ;  /* 0x000000961796723e */ /* 0x000fe200000000ff */
[----:B------:R-:W-:Y:S01]  /*6ec0*/  FADD.FTZ R5, R31, R46 ;  /* 0x0000002e1f057221 */ /* 0x000fe20000010000 */
[C---:B------:R-:W-:Y:S01]  /*6ed0*/  F2FP.F16.F32.PACK_AB R142, R24.reuse, R31 ;  /* 0x0000001f188e723e */ /* 0x040fe200000000ff */
[----:B------:R-:W-:Y:S01]  /*6ee0*/  FMUL.FTZ R89, R89, R19 ;  /* 0x0000001359597220 */ /* 0x000fe20000410000 */
[----:B------:R-:W-:Y:S01]  /*6ef0*/  @!P1 PRMT R46, RZ, 0x654, R50 ;  /* 0x00000654ff2e9816 */ /* 0x000fe20000000032 */
[----:B------:R-:W0:Y:S01]  /*6f00*/  MUFU.EX2 R145, R145 ;  /* 0x0000009100917308 */ /* 0x000e220000000800 */
[----:B------:R-:W-:Y:S01]  /*6f10*/  FADD.FTZ R50, R24, R5 ;  /* 0x0000000518327221 */ /* 0x000fe20000010000 */
[----:B------:R-:W-:Y:S01]  /*6f20*/  F2FP.F16.F32.PACK_AB R138, R48, R35 ;  /* 0x00000023308a723e */ /* 0x000fe200000000ff */
[----:B------:R1:W-:Y:S01]  /*6f30*/  @!P1 SYNCS.ARRIVE.TRANS64.RED.A1T0 RZ, [R46+URZ], RZ ;  /* 0x000000ff2eff99a7 */ /* 0x0003e2000810043f */
[-C--:B------:R-:W-:Y:S01]  /*6f40*/  FMUL.FTZ R92, R92, R19.reuse ;  /* 0x000000135c5c7220 */ /* 0x080fe20000410000 */
[----:B------:R-:W-:Y:S01]  /*6f50*/  FADD.FTZ R5, R33, R50 ;  /* 0x0000003221057221 */ /* 0x000fe20000010000 */
[-C--:B------:R-:W-:Y:S01]  /*6f60*/  FMUL.FTZ R93, R93, R19.reuse ;  /* 0x000000135d5d7220 */ /* 0x080fe20000410000 */
[-C--:B------:R-:W-:Y:S01]  /*6f70*/  FMUL.FTZ R96, R96, R19.reuse ;  /* 0x0000001360607220 */ /* 0x080fe20000410000 */
[----:B------:R-:W3:Y:S01]  /*6f80*/  MUFU.EX2 R30, R30 ;  /* 0x0000001e001e7308 */ /* 0x000ee20000000800 */
[----:B------:R-:W-:Y:S01]  /*6f90*/  FADD.FTZ R50, R28, R5 ;  /* 0x000000051c327221 */ /* 0x000fe20000010000 */
[----:B------:R-:W-:Y:S01]  /*6fa0*/  FMUL.FTZ R97, R97, R19 ;  /* 0x0000001361617220 */ /* 0x000fe20000410000 */
[----:B-1----:R-:W-:Y:S01]  /*6fb0*/  FFMA.FTZ R46, R49, R4, R6 ;  /* 0x00000004312e7223 */ /* 0x002fe20000010006 */
[----:B------:R-:W-:Y:S01]  /*6fc0*/  FFMA.FTZ R4, R154, R7, -R51 ;  /* 0x000000079a047223 */ /* 0x000fe20000010833 */
[----:B------:R-:W-:Y:S01]  /*6fd0*/  FADD.FTZ R53, R35, R50 ;  /* 0x0000003223357221 */ /* 0x000fe20000010000 */
[-C--:B------:R-:W-:Y:S01]  /*6fe0*/  FMUL.FTZ R100, R100, R19.reuse ;  /* 0x0000001364647220 */ /* 0x080fe20000410000 */
[C---:B------:R-:W-:Y:S01]  /*6ff0*/  FADD.FTZ R46, R149.reuse, R46 ;  /* 0x0000002e952e7221 */ /* 0x040fe20000010000 */
[----:B------:R-:W1:Y:S01]  /*7000*/  MUFU.EX2 R147, R147 ;  /* 0x0000009300937308 */ /* 0x000e620000000800 */
[----:B------:R-:W-:Y:S01]  /*7010*/  FADD.FTZ R50, R48, R53 ;  /* 0x0000003530327221 */ /* 0x000fe20000010000 */
[----:B------:R-:W-:Y:S01]  /*7020*/  F2FP.F16.F32.PACK_AB R149, R149, R6 ;  /* 0x000000069595723e */ /* 0x000fe200000000ff */
[----:B------:R-:W-:Y:S01]  /*7030*/  FADD.FTZ R5, R151, R46 ;  /* 0x0000002e97057221 */ /* 0x000fe20000010000 */
[-C--:B------:R-:W-:Y:S01]  /*7040*/  FMUL.FTZ R101, R101, R19.reuse ;  /* 0x0000001365657220 */ /* 0x080fe20000410000 */
[----:B------:R-:W-:Y:S01]  /*7050*/  FADD.FTZ R53, R15, R50 ;  /* 0x000000320f357221 */ /* 0x000fe20000010000 */
[-C--:B------:R-:W-:Y:S01]  /*7060*/  FMUL.FTZ R104, R104, R19.reuse ;  /* 0x0000001368687220 */ /* 0x080fe20000410000 */
[----:B--2---:R-:W-:Y:S01]  /*7070*/  FADD.FTZ R46, R26, R5 ;  /* 0x000000051a2e7221 */ /* 0x004fe20000010000 */
[----:B------:R-:W2:Y:S01]  /*7080*/  MUFU.EX2 R34, R34 ;  /* 0x0000002200227308 */ /* 0x000ea20000000800 */
[----:B------:R-:W-:Y:S01]  /*7090*/  FADD.FTZ R54, R52, R53 ;  /* 0x0000003534367221 */ /* 0x000fe20000010000 */
[----:B------:R-:W-:Y:S01]  /*70a0*/  FMUL.FTZ R105, R105, R19 ;  /* 0x0000001369697220 */ /* 0x000fe20000410000 */
[----:B0-----:R-:W-:Y:S01]  /*70b0*/  FADD.FTZ R5, R145, R46 ;  /* 0x0000002e91057221 */ /* 0x001fe20000010000 */
[----:B------:R-:W-:Y:S01]  /*70c0*/  FFMA.FTZ R46, R120, R7, -R51 ;  /* 0x00000007782e7223 */ /* 0x000fe20000010833 */
[----:B------:R-:W-:Y:S01]  /*70d0*/  FADD.FTZ R53, R11, R54 ;  /* 0x000000360b357221 */ /* 0x000fe20000010000 */
[----:B------:R-:W-:Y:S01]  /*70e0*/  F2FP.F16.F32.PACK_AB R120, R68, R45 ;  /* 0x0000002d4478723e */ /* 0x000fe200000000ff */
[----:B---3--:R-:W-:Y:S01]  /*70f0*/  FADD.FTZ R50, R30, R5 ;  /* 0x000000051e327221 */ /* 0x008fe20000010000 */
[----:B------:R-:W0:Y:S01]  /*7100*/  MUFU.EX2 R141, R141 ;  /* 0x0000008d008d7308 */ /* 0x000e220000000800 */
[----:B------:R-:W-:Y:S01]  /*7110*/  FADD.FTZ R54, R56, R53 ;  /* 0x0000003538367221 */ /* 0x000fe20000010000 */
[-C--:B------:R-:W-:Y:S01]  /*7120*/  FMUL.FTZ R108, R108, R19.reuse ;  /* 0x000000136c6c7220 */ /* 0x080fe20000410000 */
[----:B-1----:R-:W-:Y:S01]  /*7130*/  FADD.FTZ R5, R147, R50 ;  /* 0x0000003293057221 */ /* 0x002fe20000010000 */
[-C--:B------:R-:W-:Y:S01]  /*7140*/  FMUL.FTZ R109, R109, R19.reuse ;  /* 0x000000136d6d7220 */ /* 0x080fe20000410000 */
[----:B------:R-:W-:Y:S01]  /*7150*/  FADD.FTZ R53, R37, R54 ;  /* 0x0000003625357221 */ /* 0x000fe20000010000 */
[-C--:B------:R-:W-:Y:S01]  /*7160*/  FMUL.FTZ R112, R112, R19.reuse ;  /* 0x0000001370707220 */ /* 0x080fe20000410000 */
[-C--:B------:R-:W-:Y:S01]  /*7170*/  FMUL.FTZ R113, R113, R19.reuse ;  /* 0x0000001371717220 */ /* 0x080fe20000410000 */
[----:B------:R-:W1:Y:S01]  /*7180*/  MUFU.EX2 R38, R38 ;  /* 0x0000002600267308 */ /* 0x000e620000000800 */
[----:B--2---:R-:W-:Y:S01]  /*7190*/  FADD.FTZ R50, R34, R5 ;  /* 0x0000000522327221 */ /* 0x004fe20000010000 */
[----:B------:R-:W-:Y:S01]  /*71a0*/  FADD.FTZ R54, R60, R53 ;  /* 0x000000353c367221 */ /* 0x000fe20000010000 */
[-C--:B------:R-:W-:Y:S01]  /*71b0*/  FMUL.FTZ R116, R116, R19.reuse ;  /* 0x0000001374747220 */ /* 0x080fe20000410000 */
[----:B------:R-:W-:Y:S01]  /*71c0*/  FMUL.FTZ R117, R117, R19 ;  /* 0x0000001375757220 */ /* 0x000fe20000410000 */
[----:B------:R-:W-:Y:S01]  /*71d0*/  F2FP.F16.F32.PACK_AB R151, R26, R151 ;  /* 0x000000971a97723e */ /* 0x000fe200000000ff */
[----:B------:R-:W-:Y:S01]  /*71e0*/  FADD.FTZ R21, R39, R54 ;  /* 0x0000003627157221 */ /* 0x000fe20000010000 */
[----:B------:R-:W-:Y:S01]  /*71f0*/  F2FP.F16.F32.PACK_AB R145, R30, R145 ;  /* 0x000000911e91723e */ /* 0x000fe200000000ff */
[----:B------:R-:W2:Y:S01]  /*7200*/  MUFU.EX2 R143, R143 ;  /* 0x0000008f008f7308 */ /* 0x000ea20000000800 */
[----:B0-----:R-:W-:Y:S01]  /*7210*/  FADD.FTZ R5, R141, R50 ;  /* 0x000000328d057221 */ /* 0x001fe20000010000 */
[----:B------:R-:W-:Y:S01]  /*7220*/  FADD.FTZ R21, R64, R21 ;  /* 0x0000001540157221 */ /* 0x000fe20000010000 */
[----:B------:R-:W-:Y:S01]  /*7230*/  F2FP.F16.F32.PACK_AB R147, R34, R147 ;  /* 0x000000932293723e */ /* 0x000fe200000000ff */
[----:B------:R-:W-:-:S02]  /*7240*/  VIADD R9, R9, 0xffffffff ;  /* 0xffffffff09097836 */ /* 0x000fc40000000000 */
[----:B------:R-:W-:Y:S01]  /*7250*/  FMUL.FTZ R90, R90, R49 ;  /* 0x000000315a5a7220 */ /* 0x000fe20000410000 */
[----:B------:R-:W-:Y:S01]  /*7260*/  FADD.FTZ R22, R124, R21 ;  /* 0x000000157c167221 */ /* 0x000fe20000010000 */
[C---:B------:R-:W-:Y:S01]  /*7270*/  F2FP.F16.F32.PACK_AB R124, R41.reuse, R124 ;  /* 0x0000007c297c723e */ /* 0x040fe200000000ff */
[----:B------:R-:W0:Y:S01]  /*7280*/  MUFU.EX2 R42, R42 ;  /* 0x0000002a002a7308 */ /* 0x000e220000000800 */
[C---:B-1----:R-:W-:Y:S01]  /*7290*/  FADD.FTZ R50, R38.reuse, R5 ;  /* 0x0000000526327221 */ /* 0x042fe20000010000 */
[----:B------:R-:W-:Y:S01]  /*72a0*/  FADD.FTZ R21, R41, R22 ;  /* 0x0000001629157221 */ /* 0x000fe20000010000 */
[----:B------:R-:W-:Y:S01]  /*72b0*/  F2FP.F16.F32.PACK_AB R141, R38, R141 ;  /* 0x0000008d268d723e */ /* 0x000fe200000000ff */
[-C--:B------:R-:W-:Y:S01]  /*72c0*/  FMUL.FTZ R91, R91, R49.reuse ;  /* 0x000000315b5b7220 */ /* 0x080fe20000410000 */
[-C--:B------:R-:W-:Y:S01]  /*72d0*/  FMUL.FTZ R94, R94, R49.reuse ;  /* 0x000000315e5e7220 */ /* 0x080fe20000410000 */
[----:B------:R-:W-:Y:S01]  /*72e0*/  FADD.FTZ R22, R126, R21 ;  /* 0x000000157e167221 */ /* 0x000fe20000010000 */
[----:B------:R-:W-:Y:S01]  /*72f0*/  F2FP.F16.F32.PACK_AB R126, R43, R126 ;  /* 0x0000007e2b7e723e */ /* 0x000fe200000000ff */
[----:B------:R-:W1:Y:S01]  /*7300*/  MUFU.EX2 R137, R137 ;  /* 0x0000008900897308 */ /* 0x000e620000000800 */
[----:B--2---:R-:W-:Y:S01]  /*7310*/  FADD.FTZ R5, R143, R50 ;  /* 0x000000328f057221 */ /* 0x004fe20000010000 */
[----:B------:R-:W-:Y:S01]  /*7320*/  FADD.FTZ R22, R43, R22 ;  /* 0x000000162b167221 */ /* 0x000fe20000010000 */
[-C--:B------:R-:W-:Y:S01]  /*7330*/  FMUL.FTZ R95, R95, R49.reuse ;  /* 0x000000315f5f7220 */ /* 0x080fe20000410000 */
[-C--:B------:R-:W-:Y:S01]  /*7340*/  FMUL.FTZ R98, R98, R49.reuse ;  /* 0x0000003162627220 */ /* 0x080fe20000410000 */
[-C--:B------:R-:W-:Y:S01]  /*7350*/  FMUL.FTZ R99, R99, R49.reuse ;  /* 0x0000003163637220 */ /* 0x080fe20000410000 */
[----:B------:R-:W-:Y:S01]  /*7360*/  FADD.FTZ R11, R45, R22 ;  /* 0x000000162d0b7221 */ /* 0x000fe20000010000 */
[----:B------:R-:W-:Y:S01]  /*7370*/  FMUL.FTZ R102, R102, R49 ;  /* 0x0000003166667220 */ /* 0x000fe20000410000 */
[----:B------:R-:W2:Y:S01]  /*7380*/  MUFU.EX2 R32, R32 ;  /* 0x0000002000207308 */ /* 0x000ea20000000800 */
[----:B0-----:R-:W-:Y:S01]  /*7390*/  FADD.FTZ R50, R42, R5 ;  /* 0x000000052a327221 */ /* 0x001fe20000010000 */
[----:B------:R-:W-:Y:S01]  /*73a0*/  FADD.FTZ R11, R68, R11 ;  /* 0x0000000b440b7221 */ /* 0x000fe20000010000 */
[----:B------:R-:W-:Y:S01]  /*73b0*/  F2FP.F16.F32.PACK_AB R143, R42, R143 ;  /* 0x0000008f2a8f723e */ /* 0x000fe200000000ff */
[-C--:B------:R-:W-:Y:S01]  /*73c0*/  FMUL.FTZ R103, R103, R49.reuse ;  /* 0x0000003167677220 */ /* 0x080fe20000410000 */
[-C--:B------:R-:W-:Y:S01]  /*73d0*/  FMUL.FTZ R106, R106, R49.reuse ;  /* 0x000000316a6a7220 */ /* 0x080fe20000410000 */
[----:B------:R-:W-:Y:S01]  /*73e0*/  FADD.FTZ R22, R122, R11 ;  /* 0x0000000b7a167221 */ /* 0x000fe20000010000 */
        /* <DEDUP_REMOVED lines=8> */
[----:B------:R-:W-:Y:S01]  /*7470*/  FMUL.FTZ R119, R119, R49 ;  /* 0x0000003177777220 */ /* 0x000fe20000410000 */
[----:B------:R-:W1:Y:S01]  /*7480*/  MUFU.EX2 R133, R133 ;  /* 0x0000008500857308 */ /* 0x000e620000000800 */
[C---:B--2---:R-:W-:Y:S01]  /*7490*/  FADD.FTZ R18, R32.reuse, R5 ;  /* 0x0000000520127221 */ /* 0x044fe20000010000 */
[----:B------:R-:W-:Y:S01]  /*74a0*/  F2FP.F16.F32.PACK_AB R137, R32, R137 ;  /* 0x000000892089723e */ /* 0x000fe200000000ff */
[----:B------:R-:W-:-:S05]  /*74b0*/  IMAD.MOV.U32 R6, RZ, RZ, R14 ;  /* 0x000000ffff067224 */ /* 0x000fca00078e000e */
[----:B------:R2:W3:Y:S01]  /*74c0*/  MUFU.EX2 R36, R40 ;  /* 0x0000002800247308 */ /* 0x0004e20000000800 */
[----:B0-----:R-:W-:Y:S01]  /*74d0*/  FADD.FTZ R5, R139, R18 ;  /* 0x000000128b057221 */ /* 0x001fe20000010000 */
[----:B------:R-:W-:-:S03]  /*74e0*/  F2FP.F16.F32.PACK_AB R139, R10, R139 ;  /* 0x0000008b0a8b723e */ /* 0x000fc600000000ff */
[----:B------:R-:W-:Y:S01]  /*74f0*/  FADD.FTZ R18, R10, R5 ;  /* 0x000000050a127221 */ /* 0x000fe20000010000 */
[----:B------:R-:W-:Y:S02]  /*7500*/  IMAD.MOV.U32 R10, RZ, RZ, R44 ;  /* 0x000000ffff0a7224 */ /* 0x000fe400078e002c */
[----:B------:R-:W0:Y:S01]  /*7510*/  MUFU.EX2 R135, R135 ;  /* 0x0000008700877308 */ /* 0x000e220000000800 */
[-CC-:B--2---:R-:W-:Y:S01]  /*7520*/  FFMA.FTZ R40, R156, R7.reuse, -R51.reuse ;  /* 0x000000079c287223 */ /* 0x184fe20000010833 */
[----:B-1----:R-:W-:Y:S01]  /*7530*/  FADD.FTZ R5, R133, R18 ;  /* 0x0000001285057221 */ /* 0x002fe20000010000 */
[----:B------:R-:W-:-:S05]  /*7540*/  FFMA.FTZ R51, R87, R7, -R51 ;  /* 0x0000000757337223 */ /* 0x000fca0000010833 */
[----:B------:R-:W1:Y:S01]  /*7550*/  MUFU.EX2 R4, R4 ;  /* 0x0000000400047308 */ /* 0x000e620000000800 */
[C---:B---3--:R-:W-:Y:S01]  /*7560*/  FADD.FTZ R18, R36.reuse, R5 ;  /* 0x0000000524127221 */ /* 0x048fe20000010000 */
        /* <DEDUP_REMOVED lines=33> */
[C---:B-1----:R-:W-:Y:S01]  /*7780*/  FADD.FTZ R5, R47.reuse, R22 ;  /* 0x000000162f057221 */ /* 0x042fe20000010000 */
[----:B------:R-:W-:Y:S02]  /*7790*/  F2FP.F16.F32.PACK_AB R122, R47, R122 ;  /* 0x0000007a2f7a723e */ /* 0x000fe400000000ff */
[C---:B--2---:R-:W-:Y:S01]  /*77a0*/  FADD.FTZ R4, R51.reuse, R18 ;  /* 0x0000001233047221 */ /* 0x044fe20000010000 */
[----:B------:R-:W-:Y:S01]  /*77b0*/  F2FP.F16.F32.PACK_AB R123, R51, R123 ;  /* 0x0000007b337b723e */ /* 0x000fe200000000ff */
[----:B------:R-:W-:Y:S06]  /*77c0*/  @P2 BRA `(.L_x_12995) ;  /* 0xffffffd000a82947 */ /* 0x000fec000383ffff */
[----:B------:R-:W-:Y:S02]  /*77d0*/  IMAD.MOV.U32 R10, RZ, RZ, R44 ;  /* 0x000000ffff0a7224 */ /* 0x000fe400078e002c */
[----:B------:R-:W-:-:S07]  /*77e0*/  IMAD.MOV.U32 R6, RZ, RZ, R14 ;  /* 0x000000ffff067224 */ /* 0x000fce00078e000e */
.L_x_12978:
[----:B------:R-:W0:Y:S01]  /*77f0*/  S2UR UR6, SR_CTAID.X ;  /* 0x00000000000679c3 */ /* 0x000e220000002500 */
[----:B------:R-:W-:Y:S01]  /*7800*/  ULDC UR7, c[0x0][0x448] ;  /* 0x0001120000077ab9 */ /* 0x000fe20000000800 */
[----:B------:R-:W-:Y:S01]  /*7810*/  IADD3 R11, -R8, 0x1, RZ ;  /* 0x00000001080b7810 */ /* 0x000fe20007ffe1ff */
[----:B------:R-:W-:Y:S01]  /*7820*/  UISETP.NE.AND UP0, UPT, UR7, 0x1, UPT ;  /* 0x000000010700788c */ /* 0x000fe2000bf05270 */
[----:B------:R-:W-:Y:S01]  /*7830*/  ULDC UR14, c[0x0][0x9e4] ;  /* 0x00027900000e7ab9 */ /* 0x000fe20000000800 */
[----:B------:R-:W-:Y:S02]  /*7840*/  UMOV UR10, 0xc0 ;  /* 0x000000c0000a7882 */ /* 0x000fe40000000000 */
[----:B------:R-:W-:Y:S01]  /*7850*/  IMAD R11, R16, UR27, R11 ;  /* 0x0000001b100b7c24 */ /* 0x000fe2000f8e020b */
[----:B------:R-:W-:-:S04]  /*7860*/  UISETP.GE.AND UP1, UPT, UR14, 0x1, UPT ;  /* 0x000000010e00788c */ /* 0x000fc8000bf26270 */
[----:B------:R-:W-:Y:S02]  /*7870*/  R2UR UR11, R11 ;  /* 0x000000000b0b72ca */ /* 0x000fe400000e0000 */
[----:B------:R-:W-:Y:S01]  /*7880*/  PLOP3.LUT P6, PT, PT, PT, UP1, 0x80, 0x0 ;  /* 0x000000000000781c */ /* 0x000fe20003fcf018 */
[----:B------:R-:W-:Y:S01]  /*7890*/  @UP0 ULDC UR15, c[0x0][0x450] ;  /* 0x00011400000f0ab9 */ /* 0x000fe20000000800 */
[----:B0-----:R-:W-:-:S03]  /*78a0*/  UIMAD UR10, UR6, UR10, 0xbf ;  /* 0x000000bf060a74a4 */ /* 0x001fc6000f8e020a */
[----:B------:R-:W-:Y:S02]  /*78b0*/  @UP0 ULDC UR6, c[0x0][0x44c] ;  /* 0x0001130000060ab9 */ /* 0x000fe40000000800 */
[----:B------:R-:W-:-:S04]  /*78c0*/  UIMAD.WIDE.U32 UR6, UR10, UR6, URZ ;  /* 0x000000060a0672a5 */ /* 0x000fc8000f8e003f */
[----:B------:R-:W-:-:S04]  /*78d0*/  @UP0 USHF.R.U32.HI UR10, URZ, UR15, UR7 ;  /* 0x0000000f3f0a0299 */ /* 0x000fc80008011607 */
        /* <DEDUP_REMOVED lines=14> */
.L_x_12997:
[----:B------:R-:W-:-:S11]  /*79c0*/  UISETP.NE.AND UP1, UPT, UR14, 0x1, UPT ;  /* 0x000000010e00788c */ /* 0x000fd6000bf25270 */
[----:B------:R-:W-:Y:S02]  /*79d0*/  @UP1 ULDC.64 UR18, c[0x0][0x9e8] ;  /* 0x00027a0000121ab9 */ /* 0x000fe40000000a00 */
[----:B------:R-:W-:-:S04]  /*79e0*/  UIMAD.WIDE.U32 UR6, UR10, UR18, URZ ;  /* 0x000000120a0672a5 */ /* 0x000fc8000f8e003f */
[----:B------:R-:W-:-:S12]  /*79f0*/  @UP1 USHF.R.U32.HI UR10, URZ, UR19, UR7 ;  /* 0x000000133f0a1299 */ /* 0x000fd80008011607 */
.L_x_12998:
[----:B------:R-:W-:-:S04]  /*7a00*/  UIMAD UR10, UR10, UR14, URZ ;  /* 0x0000000e0a0a72a4 */ /* 0x000fc8000f8e023f */
[----:B------:R-:W-:-:S04]  /*7a10*/  UISETP.LT.AND UP1, UPT, UR11, UR10, UPT ;  /* 0x0000000a0b00728c */ /* 0x000fc8000bf21270 */
[----:B------:R-:W-:-:S12]  /*7a20*/  USEL UR11, UR11, UR10, !UP1 ;  /* 0x0000000a0b0b7287 */ /* 0x000fd8000c800000 */
.L_x_12996:
        /* <DEDUP_REMOVED lines=12> */
.L_x_13008:
        /* <DEDUP_REMOVED lines=9> */
.L_x_13001:
[----:B------:R-:W-:Y:S01]  /*7b80*/  ULEA UR10, UR4, UR38, 0x3 ;  /* 0x00000026040a7291 */ /* 0x000fe2000f8e183f */
[----:B------:R-:W-:-:S05]  /*7b90*/  IMAD.U32 R6, RZ, RZ, UR5 ;  /* 0x00000005ff067e24 */ /* 0x000fca000f8e00ff */
[----:B------:R-:W-:-:S04]  /*7ba0*/  SHF.L.U32 R6, R6, 0x1f, RZ ;  /* 0x0000001f06067819 */ /* 0x000fc800000006ff */
[----:B------:R0:W1:Y:S01]  /*7bb0*/  SYNCS.PHASECHK.TRANS64.TRYWAIT P2, [UR10+0x16830], R6 ;  /* 0x01683006ff0075a7 */ /* 0x000062000804014a */
[----:B------:R-:W-:Y:S05]  /*7bc0*/  @!P0 BRA `(.L_x_13002) ;  /* 0x0000000000048947 */ /* 0x000fea0003800000 */
[----:B------:R-:W-:Y:S01]  /*7bd0*/  BPT.TRAP 0x1 ;  /* 0x000000040000795c */ /* 0x000fe20000300000 */
.L_x_13002:
[----:B-1----:R-:W-:Y:S05]  /*7be0*/  @P2 BRA `(.L_x_13000) ;  /* 0x0000000000082947 */ /* 0x002fea0003800000 */
[----:B------:R-:W1:Y:S02]  /*7bf0*/  SYNCS.PHASECHK.TRANS64.TRYWAIT P2, [UR10+0x16830], R6 ;  /* 0x01683006ff0075a7 */ /* 0x000e64000804014a */
[----:B-1----:R-:W-:Y:S05]  /*7c00*/  @!P2 BRA `(.L_x_13003) ;  /* 0x0000009c008ca947 */ /* 0x002fea0003800000 */
.L_x_13000:
        /* <DEDUP_REMOVED lines=27> */
.L_x_13005:
[----:B------:R-:W-:Y:S01]  /*7dc0*/  ULEA UR10, UR7, UR38, 0x3 ;  /* 0x00000026070a7291 */ /* 0x000fe2000f8e183f */
[----:B------:R-:W-:-:S05]  /*7dd0*/  IMAD.U32 R6, RZ, RZ, UR26 ;  /* 0x0000001aff067e24 */ /* 0x000fca000f8e00ff */
[----:B------:R-:W-:-:S04]  /*7de0*/  SHF.L.U32 R6, R6, 0x1f, RZ ;  /* 0x0000001f06067819 */ /* 0x000fc800000006ff */
[----:B------:R0:W1:Y:S01]  /*7df0*/  SYNCS.PHASECHK.TRANS64.TRYWAIT P2, [UR10+0x16850], R6 ;  /* 0x01685006ff0075a7 */ /* 0x000062000804014a */
[----:B------:R-:W-:Y:S05]  /*7e00*/  @!P0 BRA `(.L_x_13006) ;  /* 0x0000000000048947 */ /* 0x000fea0003800000 */
[----:B------:R-:W-:Y:S01]  /*7e10*/  BPT.TRAP 0x1 ;  /* 0x000000040000795c */ /* 0x000fe20000300000 */
.L_x_13006:
[----:B-1----:R-:W-:Y:S05]  /*7e20*/  @P2 BRA `(.L_x_13004) ;  /* 0x0000000000082947 */ /* 0x002fea0003800000 */
[----:B------:R-:W1:Y:S02]  /*7e30*/  SYNCS.PHASECHK.TRANS64.TRYWAIT P2, [UR10+0x16850], R6 ;  /* 0x01685006ff0075a7 */ /* 0x000e64000804014a */
[----:B-1----:R-:W-:Y:S05]  /*7e40*/  @!P2 BRA `(.L_x_13007) ;  /* 0x0000009c0014a947 */ /* 0x002fea0003800000 */
.L_x_13004:
[----:B------:R-:W-:Y:S01]  /*7e50*/  UIADD3 UR10, UR38, 0x400, URZ ;  /* 0x00000400260a7890 */ /* 0x000fe2000fffe03f */
[----:B------:R-:W-:Y:S01]  /*7e60*/  WARPGROUP.ARRIVE ;  /* 0x00000000000079c5 */ /* 0x000fe20000000000 */
[----:B------:R-:W-:Y:S01]  /*7e70*/  UMOV UR11, 0x40000040 ;  /* 0x40000040000b7882 */ /* 0x000fe20000000000 */
[----:B------:R-:W-:Y:S01]  /*7e80*/  UMOV UR15, 0x40000040 ;  /* 0x40000040000f7882 */ /* 0x000fe20000000000 */
[----:B------:R-:W-:Y:S01]  /*7e90*/  USHF.R.U32.HI UR10, URZ, 0x4, UR10 ;  /* 0x000000043f0a7899 */ /* 0x000fe2000801160a */
[----:B01----:R-:W-:Y:S01]  /*7ea0*/  FMNMX.FTZ R6, R24, R15, !PT ;  /* 0x0000000f18067209 */ /* 0x003fe20007810000 */
[----:B------:R-:W-:Y:S01]  /*7eb0*/  UMOV UR26, UR5 ;  /* 0x00000005001a7c82 */ /* 0x000fe20008000000 */
[----:B------:R-:W-:Y:S01]  /*7ec0*/  ISETP.GE.U32.AND P2, PT, R2, 0x180, PT ;  /* 0x000001800200780c */ /* 0x000fe20003f46070 */
[----:B------:R-:W-:Y:S01]  /*7ed0*/  ULOP3.LUT UR10, UR10, 0x3fff, URZ, 0xc0, !UPT ;  /* 0x00003fff0a0a7892 */ /* 0x000fe2000f8ec03f */
[----:B------:R-:W-:-:S03]  /*7ee0*/  FMNMX.FTZ R7, R25, R6, !PT ;  /* 0x0000000619077209 */ /* 0x000fc60007810000 */
[----:B------:R-:W-:Y:S01]  /*7ef0*/  ULEA UR10, UR7, UR10, 0xa ;  /* 0x0000000a070a7291 */ /* 0x000fe2000f8e503f */
[----:B------:R-:W-:-:S03]  /*7f00*/  FMNMX.FTZ R6, R28, R7, !PT ;  /* 0x000000071c067209 */ /* 0x000fc60007810000 */
[----:B------:R-:W-:Y:S01]  /*7f10*/  UIADD3 UR14, UR10, 0x80, URZ ;  /* 0x000000800a0e7890 */ /* 0x000fe2000fffe03f */
[----:B------:R-:W-:-:S04]  /*7f20*/  FMNMX.FTZ R7, R29, R6, !PT ;  /* 0x000000061d077209 */ /* 0x000fc80007810000 */
[----:B------:R-:W-:Y:S01]  /*7f30*/  HGMMA.64x64x16.F32 R88, R148, gdesc[UR8].tnspB, R88, gsb0 ;  /* 0x40e0000894587df0 */ /* 0x000fe20008000858 */
        /* <DEDUP_REMOVED lines=25> */
[----:B------:R-:W-:Y:S01]  /*80d0*/  HGMMA.64x64x16.F32 R88, R144, gdesc[UR12].tnspB, R88, gsb0 ;  /* 0x40e0000c90587df0 */ /* 0x000fe20008000858 */
[----:B------:R-:W-:Y:S01]  /*80e0*/  UIADD3 UR14, UR10, 0x100, URZ ;  /* 0x000001000a0e7890 */ /* 0x000fe2000fffe03f */
[----:B------:R-:W-:Y:S01]  /*80f0*/  UMOV UR15, 0x40000040 ;  /* 0x40000040000f7882 */ /* 0x000fe20000000000 */
        /* <DEDUP_REMOVED lines=11> */
[----:B------:R-:W-:Y:S01]  /*81b0*/  WARPGROUP.ARRIVE ;  /* 0x00000000000079c5 */ /* 0x000fe20000000000 */
[----:B-1----:R-:W-:-:S02]  /*81c0*/  FMNMX.FTZ R6, R10, R19, !PT ;  /* 0x000000130a067209 */ /* 0x002fc40007810000 */
[----:B------:R-:W-:-:S03]  /*81d0*/  FMNMX.FTZ R10, R26, R11, !PT ;  /* 0x0000000b1a0a7209 */ /* 0x000fc60007810000 */
[----:B------:R-:W-:Y:S01]  /*81e0*/  HGMMA.64x64x16.F32 R88, R140, gdesc[UR12].tnspB, R88, gsb0 ;  /* 0x40e0000c8c587df0 */ /* 0x000fe20008000858 */
[----:B------:R-:W-:Y:S01]  /*81f0*/  UIADD3 UR14, UR10, 0x180, URZ ;  /* 0x000001800a0e7890 */ /* 0x000fe2000fffe03f */
[----:B------:R-:W-:Y:S01]  /*8200*/  FMNMX.FTZ R21, R27, R10, !PT ;  /* 0x0000000a1b157209 */ /* 0x000fe20007810000 */
[----:B------:R-:W-:Y:S01]  /*8210*/  UMOV UR15, 0x40000040 ;  /* 0x40000040000f7882 */ /* 0x000fe20000000000 */
[----:B------:R-:W-:Y:S02]  /*8220*/  FADD.FTZ R14, -R6, R15 ;  /* 0x0000000f060e7221 */ /* 0x000fe40000010100 */
[----:B------:R-:W-:Y:S02]  /*8230*/  FMNMX.FTZ R10, R30, R21, !PT ;  /* 0x000000151e0a7209 */ /* 0x000fe40007810000 */
[-C--:B0-----:R-:W-:Y:S01]  /*8240*/  FMUL.FTZ R18, R14, R7.reuse ;  /* 0x000000070e127220 */ /* 0x081fe20000410000 */
[----:B------:R-:W-:Y:S01]  /*8250*/  FMUL.FTZ R14, R6, R7 ;  /* 0x00000007060e7220 */ /* 0x000fe20000410000 */
[----:B------:R-:W-:-:S02]  /*8260*/  FMNMX.FTZ R23, R31, R10, !PT ;  /* 0x0000000a1f177209 */ /* 0x000fc40007810000 */
[----:B------:R0:W-:Y:S01]  /*8270*/  MUFU.EX2 R8, R18 ;  /* 0x0000001200087308 */ /* 0x0001e20000000800 */
[--C-:B------:R-:W-:Y:S01]  /*8280*/  FFMA.FTZ R33, R33, R7, -R14.reuse ;  /* 0x0000000721217223 */ /* 0x100fe2000001080e */
[----:B------:R-:W-:Y:S01]  /*8290*/  FMNMX.FTZ R10, R34, R23, !PT ;  /* 0x00000017220a7209 */ /* 0x000fe20007810000 */
[-CC-:B------:R-:W-:Y:S01]  /*82a0*/  FFMA.FTZ R148, R25, R7.reuse, -R14.reuse ;  /* 0x0000000719947223 */ /* 0x180fe2000001080e */
[-CC-:B------:R-:W-:Y:S01]  /*82b0*/  FFMA.FTZ R25, R37, R7.reuse, -R14.reuse ;  /* 0x0000000725197223 */ /* 0x180fe2000001080e */
[-CC-:B------:R-:W-:Y:S01]  /*82c0*/  FFMA.FTZ R45, R45, R7.reuse, -R14.reuse ;  /* 0x000000072d2d7223 */ /* 0x180fe2000001080e */
[----:B------:R-:W-:Y:S01]  /*82d0*/  FMNMX.FTZ R23, R35, R10, !PT ;  /* 0x0000000a23177209 */ /* 0x000fe20007810000 */
[-CC-:B------:R-:W-:Y:S01]  /*82e0*/  FFMA.FTZ R57, R57, R7.reuse, -R14.reuse ;  /* 0x0000000739397223 */ /* 0x180fe2000001080e */
        /* <DEDUP_REMOVED lines=15> */
[-CC-:B0-----:R-:W-:Y:S01]  /*83e0*/  FFMA.FTZ R18, R64, R7.reuse, -R14.reuse ;  /* 0x0000000740127223 */ /* 0x181fe2000001080e */
[-CC-:B------:R-:W-:Y:S01]  /*83f0*/  FFMA.FTZ R20, R68, R7.reuse, -R14.reuse ;  /* 0x0000000744147223 */ /* 0x180fe2000001080e */
[--C-:B------:R-:W-:Y:S01]  /*8400*/  FFMA.FTZ R22, R72, R7, -R14.reuse ;  /* 0x0000000748167223 */ /* 0x100fe2000001080e */
[----:B------:R-:W-:Y:S01]  /*8410*/  FMNMX.FTZ R10, R46, R23, !PT ;  /* 0x000000172e0a7209 */ /* 0x000fe20007810000 */
[-CC-:B------:R-:W-:Y:S01]  /*8420*/  FFMA.FTZ R24, R76, R7.reuse, -R14.reuse ;  /* 0x000000074c187223 */ /* 0x180fe2000001080e */
[-CC-:B------:R-:W-:Y:S01]  /*8430*/  FFMA.FTZ R28, R80, R7.reuse, -R14.reuse ;  /* 0x00000007501c7223 */ /* 0x180fe2000001080e */
[-CC-:B------:R-:W-:Y:S01]  /*8440*/  FFMA.FTZ R84, R84, R7.reuse, -R14.reuse ;  /* 0x0000000754547223 */ /* 0x180fe2000001080e */
[----:B------:R-:W-:Y:S01]  /*8450*/  FMNMX.FTZ R23, R47, R10, !PT ;  /* 0x0000000a2f177209 */ /* 0x000fe20007810000 */
[----:B------:R-:W-:Y:S01]  /*8460*/  FFMA.FTZ R85, R85, R7, -R14 ;  /* 0x0000000755557223 */ /* 0x000fe2000001080e */
[----:B------:R-:W0:Y:S02]  /*8470*/  MUFU.EX2 R15, R15 ;  /* 0x0000000f000f7308 */ /* 0x000e240000000800 */
[----:B------:R-:W-:-:S04]  /*8480*/  FMNMX.FTZ R10, R50, R23, !PT ;  /* 0x00000017320a7209 */ /* 0x000fc80007810000 */
[----:B------:R-:W-:Y:S02]  /*8490*/  FMNMX.FTZ R23, R51, R10, !PT ;  /* 0x0000000a33177209 */ /* 0x000fe40007810000 */
[----:B------:R-:W2:Y:S02]  /*84a0*/  MUFU.EX2 R148, R148 ;  /* 0x0000009400947308 */ /* 0x000ea40000000800 */
[----:B------:R-:W-:-:S04]  /*84b0*/  FMNMX.FTZ R10, R54, R23, !PT ;  /* 0x00000017360a7209 */ /* 0x000fc80007810000 */
[----:B-1----:R-:W-:Y:S02]  /*84c0*/  FMNMX.FTZ R33, R55, R10, !PT ;  /* 0x0000000a37217209 */ /* 0x002fe40007810000 */
[----:B------:R-:W-:Y:S01]  /*84d0*/  MUFU.EX2 R23, R45 ;  /* 0x0000002d00177308 */ /* 0x000fe20000000800 */
[----:B0-----:R-:W-:Y:S01]  /*84e0*/  FFMA.FTZ R5, R8, R5, R15 ;  /* 0x0000000508057223 */ /* 0x001fe2000001000f */
[----:B------:R-:W-:-:S04]  /*84f0*/  FMNMX.FTZ R10, R58, R33, !PT ;  /* 0x000000213a0a7209 */ /* 0x000fc80007810000 */
[----:B------:R-:W-:Y:S02]  /*8500*/  FMNMX.FTZ R33, R59, R10, !PT ;  /* 0x0000000a3b217209 */ /* 0x000fe40007810000 */
[----:B------:R-:W0:Y:S01]  /*8510*/  MUFU.EX2 R150, R150 ;  /* 0x0000009600967308 */ /* 0x000e220000000800 */
[----:B--2---:R-:W-:Y:S01]  /*8520*/  FADD.FTZ R5, R148, R5 ;  /* 0x0000000594057221 */ /* 0x004fe20000010000 */
[----:B------:R-:W-:Y:S02]  /*8530*/  FMNMX.FTZ R10, R62, R33, !PT ;  /* 0x000000213e0a7209 */ /* 0x000fe40007810000 */
[----:B------:R-:W-:Y:S02]  /*8540*/  F2FP.F16.F32.PACK_AB R148, R148, R15 ;  /* 0x0000000f9494723e */ /* 0x000fe400000000ff */
[----:B------:R-:W-:Y:S02]  /*8550*/  FMNMX.FTZ R37, R63, R10, !PT ;  /* 0x0000000a3f257209 */ /* 0x000fe40007810000 */
[----:B------:R1:W-:Y:S01]  /*8560*/  MUFU.EX2 R33, R49 ;  /* 0x0000003100217308 */ /* 0x0003e20000000800 */
[----:B------:R-:W-:-:S02]  /*8570*/  WARPGROUP.DEPBAR.LE gsb0, 0x0 ;  /* 0x00008000000079c5 */ /* 0x000fc40000010000 */
[----:B------:R-:W-:Y:S01]  /*8580*/  WARPGROUP.ARRIVE ;  /* 0x00000000000079c5 */ /* 0x000fe20000000000 */
[----:B------:R-:W-:Y:S01]  /*8590*/  FMNMX.FTZ R10, R66, R37, !PT ;  /* 0x00000025420a7209 */ /* 0x000fe20007810000 */
[-CC-:B------:R-:W-:Y:S01]  /*85a0*/  FFMA.FTZ R140, R40, R7.reuse, -R14.reuse ;  /* 0x00000007288c7223 */ /* 0x180fe2000001080e */
[-CC-:B------:R-:W-:Y:S02]  /*85b0*/  FFMA.FTZ R142, R44, R7.reuse, -R14.reuse ;  /* 0x000000072c8e7223 */ /* 0x180fe4000001080e */
[----:B------:R-:W2:Y:S01]  /*85c0*/  MUFU.EX2 R19, R19 ;  /* 0x0000001300137308 */ /* 0x000ea20000000800 */
[----:B------:R-:W-:Y:S01]  /*85d0*/  FMNMX.FTZ R37, R67, R10, !PT ;  /* 0x0000000a43257209 */ /* 0x000fe20007810000 */
[----:B------:R-:W-:Y:S01]  /*85e0*/  HGMMA.64x64x16.F32 R88, R136, gdesc[UR12].tnspB, R88, gsb0 ;  /* 0x40e0000c88587df0 */ /* 0x000fe20008000858 */
[----:B------:R-:W-:Y:S01]  /*85f0*/  UIADD3 UR14, UR10, 0x200, URZ ;  /* 0x000002000a0e7890 */ /* 0x000fe2000fffe03f */
[--C-:B-1----:R-:W-:Y:S01]  /*8600*/  FFMA.FTZ R49, R65, R7, -R14.reuse ;  /* 0x0000000741317223 */ /* 0x102fe2000001080e */
[----:B------:R-:W-:Y:S01]  /*8610*/  UMOV UR15, 0x40000040 ;  /* 0x40000040000f7882 */ /* 0x000fe20000000000 */
        /* <DEDUP_REMOVED lines=14> */
[----:B------:R3:W-:Y:S02]  /*8700*/  MUFU.EX2 R45, R61 ;  /* 0x0000003d002d7308 */ /* 0x0007e40000000800 */
[----:B------:R-:W-:-:S05]  /*8710*/  FMNMX.FTZ R10, R87, R10, !PT ;  /* 0x0000000a570a7209 */ /* 0x000fca0007810000 */
[----:B-1----:R-:W1:Y:S01]  /*8720*/  SHFL.BFLY PT, R57, R10, 0x2, 0x1f ;  /* 0x0c401f000a397f89 */ /* 0x002e6200000e0000 */
[----:B------:R-:W-:Y:S01]  /*8730*/  MUFU.EX2 R140, R140 ;  /* 0x0000008c008c7308 */ /* 0x000fe20000000800 */
[----:B---3--:R-:W-:-:S07]  /*8740*/  FFMA.FTZ R61, R77, R7, -R14 ;  /* 0x000000074d3d7223 */ /* 0x008fce000001080e */
[----:B------:R-:W-:Y:S08]  /*8750*/  MUFU.EX2 R29, R29 ;  /* 0x0000001d001d7308 */ /* 0x000ff00000000800 */
[----:B------:R-:W-:Y:S01]  /*8760*/  MUFU.EX2 R142, R142 ;  /* 0x0000008e008e7308 */ /* 0x000fe20000000800 */
[----:B-1----:R-:W-:Y:S01]  /*8770*/  FMNMX.FTZ R32, R10, R57, !PT ;  /* 0x000000390a207209 */ /* 0x002fe20007810000 */
[----:B------:R-:W-:-:S06]  /*8780*/  FFMA.FTZ R57, R73, R7, -R14 ;  /* 0x0000000749397223 */ /* 0x000fcc000001080e */
[----:B------:R-:W-:Y:S01]  /*8790*/  MUFU.EX2 R41, R41 ;  /* 0x0000002900297308 */ /* 0x000fe20000000800 */
[----:B------:R-:W1:Y:S01]  /*87a0*/  SHFL.BFLY PT, R69, R32, 0x1, 0x1f ;  /* 0x0c201f0020457f89 */ /* 0x000e6200000e0000 */
[----:B------:R-:W-:Y:S02]  /*87b0*/  WARPGROUP.DEPBAR.LE gsb0, 0x0 ;  /* 0x00008000000079c5 */ /* 0x000fe40000010000 */
[----:B------:R-:W-:Y:S01]  /*87c0*/  WARPGROUP.ARRIVE ;  /* 0x00000000000079c5 */ /* 0x000fe20000000000 */
[-CC-:B------:R-:W-:Y:S01]  /*87d0*/  FFMA.FTZ R136, R48, R7.reuse, -R14.reuse ;  /* 0x0000000730887223 */ /* 0x180fe2000001080e */
[----:B------:R-:W-:Y:S02]  /*87e0*/  FFMA.FTZ R138, R52, R7, -R14 ;  /* 0x00000007348a7223 */ /* 0x000fe4000001080e */
[----:B------:R-:W-:Y:S02]  /*87f0*/  MUFU.EX2 R18, R18 ;  /* 0x0000001200127308 */ /* 0x000fe40000000800 */
[----:B------:R-:W-:Y:S01]  /*8800*/  HGMMA.64x64x16.F32 R88, R132, gdesc[UR12].tnspB, R88, gsb0 ;  /* 0x40e0000c84587df0 */ /* 0x000fe20008000858 */
[----:B------:R-:W-:Y:S01]  /*8810*/  UIADD3 UR14, UR10, 0x280, URZ ;  /* 0x000002800a0e7890 */ /* 0x000fe2000fffe03f */
[----:B------:R-:W-:-:S04]  /*8820*/  UMOV UR15, 0x40000040 ;  /* 0x40000040000f7882 */ /* 0x000fc80000000000 */
[----:B------:R-:W-:Y:S01]  /*8830*/  MUFU.EX2 R136, R136 ;  /* 0x0000008800887308 */ /* 0x000fe20000000800 */
[----:B-1----:R-:W-:-:S07]  /*8840*/  FMNMX.FTZ R10, R32, R69, !PT ;  /* 0x00000045200a7209 */ /* 0x002fce0007810000 */
[----:B------:R-:W-:Y:S01]  /*8850*/  MUFU.EX2 R138, R138 ;  /* 0x0000008a008a7308 */ /* 0x000fe20000000800 */
[----:B------:R-:W-:-:S04]  /*8860*/  FMUL.FTZ R36, R10, R7 ;  /* 0x000000070a247220 */ /* 0x000fc80000410000 */
[-CC-:B------:R-:W-:Y:S01]  /*8870*/  FFMA.FTZ R149, R27, R7.reuse, -R36.reuse ;  /* 0x000000071b957223 */ /* 0x180fe20000010824 */
[----:B------:R-:W-:Y:S02]  /*8880*/  VIADD R27, R17, 0x9 ;  /* 0x00000009111b7836 */ /* 0x000fe40000000000 */
[-CC-:B------:R-:W-:Y:S01]  /*8890*/  FFMA.FTZ R151, R30, R7.reuse, -R36.reuse ;  /* 0x000000071e977223 */ /* 0x180fe20000010824 */
[-CC-:B------:R-:W-:Y:S01]  /*88a0*/  FFMA.FTZ R145, R34, R7.reuse, -R36.reuse ;  /* 0x0000000722917223 */ /* 0x180fe20000010824 */
[-CC-:B------:R-:W-:Y:S01]  /*88b0*/  FFMA.FTZ R30, R35, R7.reuse, -R36.reuse ;  /* 0x00000007231e7223 */ /* 0x180fe20000010824 */
[-CC-:B------:R-:W-:Y:S01]  /*88c0*/  FFMA.FTZ R147, R38, R7.reuse, -R36.reuse ;  /* 0x0000000726937223 */ /* 0x180fe20000010824 */
[----:B------:R-:W-:Y:S01]  /*88d0*/  MUFU.EX2 R149, R149 ;  /* 0x0000009500957308 */ /* 0x000fe20000000800 */
[----:B------:R-:W-:Y:S01]  /*88e0*/  SEL R27, R27, 0x9, !P2 ;  /* 0x000000091b1b7807 */ /* 0x000fe20005000000 */
[-CC-:B------:R-:W-:Y:S01]  /*88f0*/  FFMA.FTZ R34, R39, R7.reuse, -R36.reuse ;  /* 0x0000000727227223 */ /* 0x180fe20000010824 */
[-CC-:B------:R-:W-:Y:S01]  /*8900*/  FFMA.FTZ R137, R50, R7.reuse, -R36.reuse ;  /* 0x0000000732897223 */ /* 0x180fe20000010824 */
[----:B0-----:R-:W-:Y:S01]  /*8910*/  FADD.FTZ R50, R150, R5 ;  /* 0x0000000596327221 */ /* 0x001fe20000010000 */
        /* <DEDUP_REMOVED lines=16> */
[C---:B------:R-:W-:Y:S01]  /*8a20*/  ISETP.GT.AND P2, PT, R9.reuse, UR6, PT ;  /* 0x0000000609007c0c */ /* 0x040fe2000bf44270 */
[----:B------:R-:W-:Y:S01]  /*8a30*/  VIADD R9, R9, 0xffffffff ;  /* 0xffffffff09097836 */ /* 0x000fe20000000000 */
[----:B--2---:R-:W-:Y:S01]  /*8a40*/  F2FP.F16.F32.PACK_AB R150, R19, R150 ;  /* 0x000000961396723e */ /* 0x004fe200000000ff */
        /* <DEDUP_REMOVED lines=8> */
[----:B------:R-:W-:Y:S02]  /*8ad0*/  FADD.FTZ R14, -R10, R11 ;  /* 0x0000000b0a0e7221 */ /* 0x000fe40000010100 */
[----:B------:R-:W-:Y:S01]  /*8ae0*/  MUFU.EX2 R38, R38 ;  /* 0x0000002600267308 */ /* 0x000fe20000000800 */
[-CC-:B------:R-:W-:Y:S01]  /*8af0*/  FFMA.FTZ R133, R58, R7.reuse, -R36.reuse ;  /* 0x000000073a857223 */ /* 0x180fe20000010824 */
[----:B------:R-:W-:Y:S01]  /*8b00*/  HGMMA.64x64x16.F32 R88, R128, gdesc[UR12].tnspB, R88, gsb0 ;  /* 0x40e0000c80587df0 */ /* 0x000fe20008000858 */
[----:B------:R-:W-:Y:S01]  /*8b10*/  UIADD3 UR14, UR10, 0x300, URZ ;  /* 0x000003000a0e7890 */ /* 0x000fe2000fffe03f */
[-C--:B------:R-:W-:Y:S01]  /*8b20*/  FMUL.FTZ R69, R14, R7.reuse ;  /* 0x000000070e457220 */ /* 0x080fe20000410000 */
[----:B------:R-:W-:Y:S01]  /*8b30*/  UMOV UR15, 0x40000040 ;  /* 0x40000040000f7882 */ /* 0x000fe20000000000 */
[----:B------:R-:W-:Y:S01]  /*8b40*/  UIADD3 UR10, UR10, 0x380, URZ ;  /* 0x000003800a0a7890 */ /* 0x000fe2000fffe03f */
[-CC-:B------:R-:W-:Y:S01]  /*8b50*/  FFMA.FTZ R14, R26, R7.reuse, -R36.reuse ;  /* 0x000000071a0e7223 */ /* 0x180fe20000010824 */
[-CC-:B------:R-:W-:Y:S01]  /*8b60*/  FFMA.FTZ R26, R31, R7.reuse, -R36.reuse ;  /* 0x000000071f1a7223 */ /* 0x180fe20000010824 */
[----:B------:R-:W-:Y:S01]  /*8b70*/  IMAD.U32 R31, RZ, RZ, UR4 ;  /* 0x00000004ff1f7e24 */ /* 0x000fe2000f8e00ff */
[----:B------:R-:W-:Y:S01]  /*8b80*/  MUFU.EX2 R69, R69 ;  /* 0x0000004500457308 */ /* 0x000fe20000000800 */
[----:B------:R-:W-:-:S03]  /*8b90*/  FFMA.FTZ R135, R62, R7, -R36 ;  /* 0x000000073e877223 */ /* 0x000fc60000010824 */
[----:B------:R-:W-:-:S04]  /*8ba0*/  @!P1 LEA R31, R31, UR38, 0x3 ;  /* 0x000000261f1f9c11 */ /* 0x000fc8000f8e18ff */
[----:B------:R-:W0:Y:S01]  /*8bb0*/  MUFU.EX2 R14, R14 ;  /* 0x0000000e000e7308 */ /* 0x000e220000000800 */
[----:B------:R-:W-:-:S05]  /*8bc0*/  @!P1 VIADD R31, R31, 0x16840 ;  /* 0x000168401f1f9836 */ /* 0x000fca0000000000 */
[----:B------:R-:W-:Y:S02]  /*8bd0*/  @!P1 PRMT R31, RZ, 0x654, R31 ;  /* 0x00000654ff1f9816 */ /* 0x000fe4000000001f */
[----:B------:R-:W1:Y:S08]  /*8be0*/  MUFU.EX2 R26, R26 ;  /* 0x0000001a001a7308 */ /* 0x000e700000000800 */
[----:B------:R-:W2:Y:S01]  /*8bf0*/  MUFU.EX2 R143, R143 ;  /* 0x0000008f008f7308 */ /* 0x000ea20000000800 */
[----:B0-----:R-:W-:-:S04]  /*8c00*/  FFMA.FTZ R4, R69, R4, R14 ;  /* 0x0000000445047223 */ /* 0x001fc8000001000e */
[----:B------:R-:W-:Y:S01]  /*8c10*/  FADD.FTZ R48, R149, R4 ;  /* 0x0000000495307221 */ /* 0x000fe20000010000 */
[----:B------:R-:W-:Y:S01]  /*8c20*/  FFMA.FTZ R4, R63, R7, -R36 ;  /* 0x000000073f047223 */ /* 0x000fe20000010824 */
[----:B------:R-:W-:Y:S01]  /*8c30*/  F2FP.F16.F32.PACK_AB R149, R149, R14 ;  /* 0x0000000e9595723e */ /* 0x000fe200000000ff */
[----:B------:R-:W0:Y:S01]  /*8c40*/  MUFU.EX2 R40, R40 ;  /* 0x0000002800287308 */ /* 0x000e220000000800 */
[----:B------:R-:W-:Y:S01]  /*8c50*/  FADD.FTZ R5, R151, R48 ;  /* 0x0000003097057221 */ /* 0x000fe20000010000 */
[----:B-1----:R-:W-:-:S03]  /*8c60*/  F2FP.F16.F32.PACK_AB R151, R26, R151 ;  /* 0x000000971a97723e */ /* 0x002fc600000000ff */
[----:B------:R-:W-:-:S03]  /*8c70*/  FADD.FTZ R48, R26, R5 ;  /* 0x000000051a307221 */ /* 0x000fc60000010000 */
[----:B------:R-:W1:Y:S01]  /*8c80*/  MUFU.EX2 R137, R137 ;  /* 0x0000008900897308 */ /* 0x000e620000000800 */
[----:B------:R-:W-:Y:S01]  /*8c90*/  FADD.FTZ R5, R145, R48 ;  /* 0x0000003091057221 */ /* 0x000fe20000010000 */
[----:B------:R-:W-:Y:S01]  /*8ca0*/  FFMA.FTZ R48, R67, R7, -R36 ;  /* 0x0000000743307223 */ /* 0x000fe20000010824 */
[C---:B------:R-:W-:Y:S02]  /*8cb0*/  F2FP.F16.F32.PACK_AB R145, R30.reuse, R145 ;  /* 0x000000911e91723e */ /* 0x040fe400000000ff */
[----:B------:R-:W-:-:S03]  /*8cc0*/  FADD.FTZ R52, R30, R5 ;  /* 0x000000051e347221 */ /* 0x000fc60000010000 */
[----:B------:R-:W3:Y:S01]  /*8cd0*/  MUFU.EX2 R42, R42 ;  /* 0x0000002a002a7308 */ /* 0x000ee20000000800 */
[----:B------:R-:W-:Y:S01]  /*8ce0*/  FADD.FTZ R5, R147, R52 ;  /* 0x0000003493057221 */ /* 0x000fe20000010000 */
[----:B------:R-:W-:-:S03]  /*8cf0*/  F2FP.F16.F32.PACK_AB R147, R34, R147 ;  /* 0x000000932293723e */ /* 0x000fc600000000ff */
[----:B------:R-:W-:-:S03]  /*8d00*/  FADD.FTZ R52, R34, R5 ;  /* 0x0000000522347221 */ /* 0x000fc60000010000 */
[----:B------:R-:W4:Y:S01]  /*8d10*/  MUFU.EX2 R139, R139 ;  /* 0x0000008b008b7308 */ /* 0x000f220000000800 */
[----:B------:R-:W-:Y:S01]  /*8d20*/  FADD.FTZ R5, R141, R52 ;  /* 0x000000348d057221 */ /* 0x000fe20000010000 */
[----:B------:R-:W-:-:S03]  /*8d30*/  F2FP.F16.F32.PACK_AB R141, R38, R141 ;  /* 0x0000008d268d723e */ /* 0x000fc600000000ff */
[----:B------:R-:W-:-:S03]  /*8d40*/  FADD.FTZ R52, R38, R5 ;  /* 0x0000000526347221 */ /* 0x000fc60000010000 */
[----:B------:R-:W5:Y:S01]  /*8d50*/  MUFU.EX2 R44, R44 ;  /* 0x0000002c002c7308 */ /* 0x000f620000000800 */
[----:B--2---:R-:W-:Y:S01]  /*8d60*/  FADD.FTZ R5, R143, R52 ;  /* 0x000000348f057221 */ /* 0x004fe20000010000 */
[----:B0-----:R-:W-:-:S03]  /*8d70*/  F2FP.F16.F32.PACK_AB R143, R40, R143 ;  /* 0x0000008f288f723e */ /* 0x001fc600000000ff */
[----:B------:R-:W-:Y:S01]  /*8d80*/  FADD.FTZ R52, R40, R5 ;  /* 0x0000000528347221 */ /* 0x000fe20000010000 */
[----:B------:R-:W-:Y:S02]  /*8d90*/  WARPGROUP.DEPBAR.LE gsb0, 0x0 ;  /* 0x00008000000079c5 */ /* 0x000fe40000010000 */
[----:B------:R-:W-:Y:S01]  /*8da0*/  WARPGROUP.ARRIVE ;  /* 0x00000000000079c5 */ /* 0x000fe20000000000 */
[----:B------:R-:W-:Y:S01]  /*8db0*/  MUFU.EX2 R132, R132 ;  /* 0x0000008400847308 */ /* 0x000fe20000000800 */
[----:B-1----:R-:W-:Y:S01]  /*8dc0*/  FADD.FTZ R5, R137, R52 ;  /* 0x0000003489057221 */ /* 0x002fe20000010000 */
[-CC-:B------:R-:W-:Y:S01]  /*8dd0*/  FFMA.FTZ R129, R66, R7.reuse, -R36.reuse ;  /* 0x0000000742817223 */ /* 0x180fe20000010824 */
[----:B------:R-:W-:Y:S01]  /*8de0*/  FFMA.FTZ R131, R70, R7, -R36 ;  /* 0x0000000746837223 */ /* 0x000fe20000010824 */
[C---:B---3--:R-:W-:Y:S01]  /*8df0*/  F2FP.F16.F32.PACK_AB R137, R42.reuse, R137 ;  /* 0x000000892a89723e */ /* 0x048fe200000000ff */
[----:B------:R-:W-:Y:S01]  /*8e00*/  HGMMA.64x64x16.F32 R88, R124, gdesc[UR12].tnspB, R88, gsb0 ;  /* 0x40e0000c7c587df0 */ /* 0x000fe20008000858 */
[----:B------:R-:W-:-:S02]  /*8e10*/  FADD.FTZ R52, R42, R5 ;  /* 0x000000052a347221 */ /* 0x000fc40000010000 */
[----:B------:R-:W0:Y:S02]  /*8e20*/  MUFU.EX2 R133, R133 ;  /* 0x0000008500857308 */ /* 0x000e240000000800 */
[----:B----4-:R-:W-:Y:S01]  /*8e30*/  FADD.FTZ R5, R139, R52 ;  /* 0x000000348b057221 */ /* 0x010fe20000010000 */
[----:B-----5:R-:W-:-:S03]  /*8e40*/  F2FP.F16.F32.PACK_AB R139, R44, R139 ;  /* 0x0000008b2c8b723e */ /* 0x020fc600000000ff */
[----:B------:R-:W-:Y:S02]  /*8e50*/  FADD.FTZ R26, R44, R5 ;  /* 0x000000052c1a7221 */ /* 0x000fe40000010000 */
[----:B------:R-:W1:Y:S08]  /*8e60*/  MUFU.EX2 R46, R46 ;  /* 0x0000002e002e7308 */ /* 0x000e700000000800 */
[----:B------:R-:W-:Y:S01]  /*8e70*/  MUFU.EX2 R134, R134 ;  /* 0x0000008600867308 */ /* 0x000fe20000000800 */
[----:B0-----:R-:W-:-:S07]  /*8e80*/  FADD.FTZ R5, R133, R26 ;  /* 0x0000001a85057221 */ /* 0x001fce0000010000 */
[----:B------:R-:W0:Y:S01]  /*8e90*/  MUFU.EX2 R135, R135 ;  /* 0x0000008700877308 */ /* 0x000e220000000800 */
[C---:B-1----:R-:W-:Y:S01]  /*8ea0*/  FADD.FTZ R26, R46.reuse, R5 ;  /* 0x000000052e1a7221 */ /* 0x042fe20000010000 */
[----:B------:R-:W-:-:S06]  /*8eb0*/  F2FP.F16.F32.PACK_AB R133, R46, R133 ;  /* 0x000000852e85723e */ /* 0x000fcc00000000ff */
[----:B------:R-:W1:Y:S08]  /*8ec0*/  MUFU.EX2 R4, R4 ;  /* 0x0000000400047308 */ /* 0x000e700000000800 */
[----:B------:R-:W2:Y:S01]  /*8ed0*/  MUFU.EX2 R129, R129 ;  /* 0x0000008100817308 */ /* 0x000ea20000000800 */
[----:B0-----:R-:W-:-:S07]  /*8ee0*/  FADD.FTZ R5, R135, R26 ;  /* 0x0000001a87057221 */ /* 0x001fce0000010000 */
[----:B------:R-:W0:Y:S01]  /*8ef0*/  MUFU.EX2 R49, R49 ;  /* 0x0000003100317308 */ /* 0x000e220000000800 */
[C---:B-1----:R-:W-:Y:S01]  /*8f00*/  FADD.FTZ R26, R4.reuse, R5 ;  /* 0x00000005041a7221 */ /* 0x042fe20000010000 */
[----:B------:R-:W-:-:S06]  /*8f10*/  F2FP.F16.F32.PACK_AB R135, R4, R135 ;  /* 0x000000870487723e */ /* 0x000fcc00000000ff */
[----:B------:R-:W1:Y:S01]  /*8f20*/  MUFU.EX2 R48, R48 ;  /* 0x0000003000307308 */ /* 0x000e620000000800 */
[----:B--2---:R-:W-:-:S07]  /*8f30*/  FADD.FTZ R5, R129, R26 ;  /* 0x0000001a81057221 */ /* 0x004fce0000010000 */
[----:B------:R-:W-:Y:S01]  /*8f40*/  MUFU.EX2 R20, R20 ;  /* 0x0000001400147308 */ /* 0x000fe20000000800 */
[----:B0-----:R-:W-:-:S07]  /*8f50*/  F2FP.F16.F32.PACK_AB R128, R49, R18 ;  /* 0x000000123180723e */ /* 0x001fce00000000ff */
[----:B------:R-:W0:Y:S01]  /*8f60*/  MUFU.EX2 R131, R131 ;  /* 0x0000008300837308 */ /* 0x000e220000000800 */
[C---:B-1----:R-:W-:Y:S01]  /*8f70*/  FADD.FTZ R26, R48.reuse, R5 ;  /* 0x00000005301a7221 */ /* 0x042fe20000010000 */
[----:B------:R-:W-:Y:S01]  /*8f80*/  F2FP.F16.F32.PACK_AB R129, R48, R129 ;  /* 0x000000813081723e */ /* 0x000fe200000000ff */
[----:B------:R-:W-:Y:S02]  /*8f90*/  WARPGROUP.DEPBAR.LE gsb0, 0x0 ;  /* 0x00008000000079c5 */ /* 0x000fe40000010000 */
[----:B------:R-:W-:Y:S01]  /*8fa0*/  WARPGROUP.ARRIVE ;  /* 0x00000000000079c5 */ /* 0x000fe20000000000 */
[----:B------:R-:W-:Y:S02]  /*8fb0*/  FFMA.FTZ R125, R74, R7, -R36 ;  /* 0x000000074a7d7223 */ /* 0x000fe40000010824 */
[----:B------:R-:W1:Y:S03]  /*8fc0*/  MUFU.EX2 R53, R53 ;  /* 0x0000003500357308 */ /* 0x000e660000000800 */
[----:B------:R-:W-:Y:S05]  /*8fd0*/  HGMMA.64x64x16.F32 R88, R120, gdesc[UR8].tnspB, R88, gsb0 ;  /* 0x40e0000878587df0 */ /* 0x000fea0008000858 */
[----:B------:R-:W-:Y:S01]  /*8fe0*/  MUFU.EX2 R22, R22 ;  /* 0x0000001600167308 */ /* 0x000fe20000000800 */
[----:B0-----:R-:W-:-:S07]  /*8ff0*/  FADD.FTZ R5, R131, R26 ;  /* 0x0000001a83057221 */ /* 0x001fce0000010000 */
[----:B------:R-:W-:Y:S01]  /*9000*/  MUFU.EX2 R125, R125 ;  /* 0x0000007d007d7308 */ /* 0x000fe20000000800 */
[----:B-1----:R-:W-:-:S07]  /*9010*/  F2FP.F16.F32.PACK_AB R130, R53, R20 ;  /* 0x000000143582723e */ /* 0x002fce00000000ff */
[----:B------:R-:W0:Y:S08]  /*9020*/  MUFU.EX2 R57, R57 ;  /* 0x0000003900397308 */ /* 0x000e300000000800 */
[----:B------:R-:W-:Y:S08]  /*9030*/  MUFU.EX2 R14, R75 ;  /* 0x0000004b000e7308 */ /* 0x000ff00000000800 */
[----:B------:R-:W-:Y:S01]  /*9040*/  MUFU.EX2 R24, R24 ;  /* 0x0000001800187308 */ /* 0x000fe20000000800 */
[----:B0-----:R-:W-:-:S07]  /*9050*/  F2FP.F16.F32.PACK_AB R124, R57, R22 ;  /* 0x00000016397c723e */ /* 0x001fce00000000ff */
[----:B------:R-:W-:Y:S08]  /*9060*/  MUFU.EX2 R78, R78 ;  /* 0x0000004e004e7308 */ /* 0x000ff00000000800 */
[----:B------:R-:W0:Y:S08]  /*9070*/  MUFU.EX2 R61, R61 ;  /* 0x0000003d003d7308 */ /* 0x000e300000000800 */
[----:B------:R-:W1:Y:S08]  /*9080*/  MUFU.EX2 R79, R79 ;  /* 0x0000004f004f7308 */ /* 0x000e700000000800 */
[----:B------:R-:W-:Y:S01]  /*9090*/  MUFU.EX2 R28, R28 ;  /* 0x0000001c001c7308 */ /* 0x000fe20000000800 */
[----:B0-----:R-:W-:-:S07]  /*90a0*/  F2FP.F16.F32.PACK_AB R126, R61, R24 ;  /* 0x000000183d7e723e */ /* 0x001fce00000000ff */
[----:B------:R-:W-:Y:S01]  /*90b0*/  MUFU.EX2 R82, R82 ;  /* 0x0000005200527308 */ /* 0x000fe20000000800 */
[----:B------:R-:W-:Y:S02]  /*90c0*/  WARPGROUP.DEPBAR.LE gsb0, 0x0 ;  /* 0x00008000000079c5 */ /* 0x000fe40000010000 */
[----:B------:R0:W-:Y:S06]  /*90d0*/  BAR.ARV R27, 0x100 ;  /* 0x0004001b0000751d */ /* 0x0001ec0000002000 */
[----:B------:R2:W-:Y:S01]  /*90e0*/  @!P1 SYNCS.ARRIVE.TRANS64.RED.A1T0 RZ, [R31+URZ], RZ ;  /* 0x000000ff1fff99a7 */ /* 0x0005e2000810043f */
[----:B------:R-:W3:Y:S01]  /*90f0*/  MUFU.EX2 R65, R65 ;  /* 0x0000004100417308 */ /* 0x000ee20000000800 */
[----:B-1----:R-:W-:Y:S01]  /*9100*/  F2FP.F16.F32.PACK_AB R127, R79, R78 ;  /* 0x0000004e4f7f723e */ /* 0x002fe200000000ff */
[-C--:B------:R-:W-:Y:S01]  /*9110*/  FMUL.FTZ R88, R88, R8.reuse ;  /* 0x0000000858587220 */ /* 0x080fe20000410000 */
[-C--:B------:R-:W-:Y:S01]  /*9120*/  FMUL.FTZ R89, R89, R8.reuse ;  /* 0x0000000859597220 */ /* 0x080fe20000410000 */
[-C--:B------:R-:W-:Y:S01]  /*9130*/  FMUL.FTZ R92, R92, R8.reuse ;  /* 0x000000085c5c7220 */ /* 0x080fe20000410000 */
[-C--:B------:R-:W-:Y:S01]  /*9140*/  FMUL.FTZ R93, R93, R8.reuse ;  /* 0x000000085d5d7220 */ /* 0x080fe20000410000 */
[-C--:B------:R-:W-:Y:S01]  /*9150*/  FMUL.FTZ R96, R96, R8.reuse ;  /* 0x0000000860607220 */ /* 0x080fe20000410000 */
[----:B--2---:R-:W-:Y:S01]  /*9160*/  IMAD.U32 R31, RZ, RZ, UR7 ;  /* 0x00000007ff1f7e24 */ /* 0x004fe2000f8e00ff */
[----:B------:R-:W1:Y:S01]  /*9170*/  MUFU.EX2 R83, R83 ;  /* 0x0000005300537308 */ /* 0x000e620000000800 */
[----:B------:R-:W-:Y:S01]  /*9180*/  UMOV UR7, UR4 ;  /* 0x0000000400077c82 */ /* 0x000fe20008000000 */
[-C--:B------:R-:W-:Y:S01]  /*9190*/  FMUL.FTZ R97, R97, R8.reuse ;  /* 0x0000000861617220 */ /* 0x080fe20000410000 */
[-C--:B------:R-:W-:Y:S01]  /*91a0*/  FMUL.FTZ R100, R100, R8.reuse ;  /* 0x0000000864647220 */ /* 0x080fe20000410000 */
[----:B------:R-:W-:Y:S01]  /*91b0*/  @!P1 LEA R31, R31, UR38, 0x3 ;  /* 0x000000261f1f9c11 */ /* 0x000fe2000f8e18ff */
[-C--:B------:R-:W-:Y:S01]  /*91c0*/  FMUL.FTZ R101, R101, R8.reuse ;  /* 0x0000000865657220 */ /* 0x080fe20000410000 */
[-C--:B------:R-:W-:Y:S01]  /*91d0*/  FMUL.FTZ R104, R104, R8.reuse ;  /* 0x0000000868687220 */ /* 0x080fe20000410000 */
[----:B------:R-:W-:Y:S01]  /*91e0*/  FMUL.FTZ R105, R105, R8 ;  /* 0x0000000869697220 */ /* 0x000fe20000410000 */
[----:B------:R-:W-:Y:S01]  /*91f0*/  MUFU.EX2 R32, R84 ;  /* 0x0000005400207308 */ /* 0x000fe20000000800 */
[----:B0-----:R-:W-:Y:S01]  /*9200*/  @!P1 VIADD R27, R31, 0x16860 ;  /* 0x000168601f1b9836 */ /* 0x001fe20000000000 */
[----:B---3--:R-:W-:Y:S01]  /*9210*/  F2FP.F16.F32.PACK_AB R120, R65, R28 ;  /* 0x0000001c4178723e */ /* 0x008fe200000000ff */
[-C--:B------:R-:W-:Y:S01]  /*9220*/  FMUL.FTZ R108, R108, R8.reuse ;  /* 0x000000086c6c7220 */ /* 0x080fe20000410000 */
[-C--:B------:R-:W-:Y:S01]  /*9230*/  FMUL.FTZ R109, R109, R8.reuse ;  /* 0x000000086d6d7220 */ /* 0x080fe20000410000 */
[----:B------:R-:W-:Y:S01]  /*9240*/  FMUL.FTZ R112, R112, R8 ;  /* 0x0000000870707220 */ /* 0x000fe20000410000 */
[----:B------:R-:W-:Y:S01]  /*9250*/  @!P1 PRMT R31, RZ, 0x654, R27 ;  /* 0x00000654ff1f9816 */ /* 0x000fe2000000001b */
[----:B------:R-:W-:Y:S01]  /*9260*/  FADD.FTZ R27, R19, R50 ;  /* 0x00000032131b7221 */ /* 0x000fe20000010000 */
[----:B------:R-:W-:Y:S01]  /*9270*/  MUFU.EX2 R86, R86 ;  /* 0x0000005600567308 */ /* 0x000fe20000000800 */
[----:B-1----:R-:W-:Y:S01]  /*9280*/  F2FP.F16.F32.PACK_AB R121, R83, R82 ;  /* 0x000000525379723e */ /* 0x002fe200000000ff */
[----:B------:R0:W-:Y:S01]  /*9290*/  @!P1 SYNCS.ARRIVE.TRANS64.RED.A1T0 RZ, [R31+URZ], RZ ;  /* 0x000000ff1fff99a7 */ /* 0x0001e2000810043f */
[----:B------:R-:W-:Y:S01]  /*92a0*/  FADD.FTZ R50, R144, R27 ;  /* 0x0000001b90327221 */ /* 0x000fe20000010000 */
[----:B------:R-:W-:Y:S01]  /*92b0*/  F2FP.F16.F32.PACK_AB R144, R21, R144 ;  /* 0x000000901590723e */ /* 0x000fe200000000ff */
[-C--:B------:R-:W-:Y:S01]  /*92c0*/  FMUL.FTZ R113, R113, R8.reuse ;  /* 0x0000000871717220 */ /* 0x080fe20000410000 */
[----:B------:R-:W-:Y:S01]  /*92d0*/  FMUL.FTZ R116, R116, R8 ;  /* 0x0000000874747220 */ /* 0x000fe20000410000 */
[----:B------:R-:W-:Y:S01]  /*92e0*/  FADD.FTZ R27, R21, R50 ;  /* 0x00000032151b7221 */ /* 0x000fe20000010000 */
[-CC-:B------:R-:W-:Y:S01]  /*92f0*/  FFMA.FTZ R50, R71, R7.reuse, -R36.reuse ;  /* 0x0000000747327223 */ /* 0x180fe20000010824 */
[----:B------:R-:W-:Y:S01]  /*9300*/  FFMA.FTZ R36, R87, R7, -R36 ;  /* 0x0000000757247223 */ /* 0x000fe20000010824 */
[----:B------:R-:W1:Y:S01]  /*9310*/  MUFU.EX2 R11, R85 ;  /* 0x00000055000b7308 */ /* 0x000e620000000800 */
[----:B------:R-:W-:Y:S01]  /*9320*/  FADD.FTZ R54, R146, R27 ;  /* 0x0000001b92367221 */ /* 0x000fe20000010000 */
[----:B------:R-:W-:Y:S01]  /*9330*/  F2FP.F16.F32.PACK_AB R146, R25, R146 ;  /* 0x000000921992723e */ /* 0x000fe200000000ff */
[----:B------:R-:W-:Y:S01]  /*9340*/  FMUL.FTZ R117, R117, R8 ;  /* 0x0000000875757220 */ /* 0x000fe20000410000 */
[-C--:B------:R-:W-:Y:S01]  /*9350*/  FMUL.FTZ R90, R90, R69.reuse ;  /* 0x000000455a5a7220 */ /* 0x080fe20000410000 */
[----:B------:R-:W-:Y:S01]  /*9360*/  FADD.FTZ R27, R25, R54 ;  /* 0x00000036191b7221 */ /* 0x000fe20000010000 */
[-C--:B------:R-:W-:Y:S01]  /*9370*/  FMUL.FTZ R91, R91, R69.reuse ;  /* 0x000000455b5b7220 */ /* 0x080fe20000410000 */
[-C--:B------:R-:W-:Y:S01]  /*9380*/  FMUL.FTZ R94, R94, R69.reuse ;  /* 0x000000455e5e7220 */ /* 0x080fe20000410000 */
[----:B------:R-:W2:Y:S01]  /*9390*/  MUFU.EX2 R50, R50 ;  /* 0x0000003200327308 */ /* 0x000ea20000000800 */
[----:B------:R-:W-:Y:S01]  /*93a0*/  FADD.FTZ R54, R140, R27 ;  /* 0x0000001b8c367221 */ /* 0x000fe20000010000 */
[----:B------:R-:W-:Y:S01]  /*93b0*/  F2FP.F16.F32.PACK_AB R140, R29, R140 ;  /* 0x0000008c1d8c723e */ /* 0x000fe200000000ff */
[-C--:B------:R-:W-:Y:S01]  /*93c0*/  FMUL.FTZ R95, R95, R69.reuse ;  /* 0x000000455f5f7220 */ /* 0x080fe20000410000 */
[-C--:B------:R-:W-:Y:S01]  /*93d0*/  FMUL.FTZ R98, R98, R69.reuse ;  /* 0x0000004562627220 */ /* 0x080fe20000410000 */
[----:B------:R-:W-:Y:S01]  /*93e0*/  FADD.FTZ R27, R29, R54 ;  /* 0x000000361d1b7221 */ /* 0x000fe20000010000 */
[-C--:B------:R-:W-:Y:S01]  /*93f0*/  FMUL.FTZ R99, R99, R69.reuse ;  /* 0x0000004563637220 */ /* 0x080fe20000410000 */
[-C--:B------:R-:W-:Y:S01]  /*9400*/  FMUL.FTZ R102, R102, R69.reuse ;  /* 0x0000004566667220 */ /* 0x080fe20000410000 */
[----:B------:R-:W3:Y:S01]  /*9410*/  MUFU.EX2 R123, R36 ;  /* 0x00000024007b7308 */ /* 0x000ee20000000800 */
[----:B------:R-:W-:Y:S01]  /*9420*/  FADD.FTZ R54, R142, R27 ;  /* 0x0000001b8e367221 */ /* 0x000fe20000010000 */
[----:B-1----:R-:W-:Y:S01]  /*9430*/  F2FP.F16.F32.PACK_AB R122, R11, R32 ;  /* 0x000000200b7a723e */ /* 0x002fe200000000ff */
[-C--:B------:R-:W-:Y:S01]  /*9440*/  FMUL.FTZ R103, R103, R69.reuse ;  /* 0x0000004567677220 */ /* 0x080fe20000410000 */
[C---:B------:R-:W-:Y:S01]  /*9450*/  F2FP.F16.F32.PACK_AB R142, R23.reuse, R142 ;  /* 0x0000008e178e723e */ /* 0x040fe200000000ff */
[----:B------:R-:W-:Y:S01]  /*9460*/  FADD.FTZ R27, R23, R54 ;  /* 0x00000036171b7221 */ /* 0x000fe20000010000 */
[-C--:B------:R-:W-:Y:S01]  /*9470*/  FMUL.FTZ R106, R106, R69.reuse ;  /* 0x000000456a6a7220 */ /* 0x080fe20000410000 */
[-C--:B------:R-:W-:Y:S01]  /*9480*/  FMUL.FTZ R107, R107, R69.reuse ;  /* 0x000000456b6b7220 */ /* 0x080fe20000410000 */
[-C--:B------:R-:W-:Y:S01]  /*9490*/  FMUL.FTZ R110, R110, R69.reuse ;  /* 0x000000456e6e7220 */ /* 0x080fe20000410000 */
[----:B------:R-:W-:Y:S01]  /*94a0*/  FADD.FTZ R54, R136, R27 ;  /* 0x0000001b88367221 */ /* 0x000fe20000010000 */
[----:B--2---:R-:W-:Y:S01]  /*94b0*/  FADD.FTZ R26, R50, R5 ;  /* 0x00000005321a7221 */ /* 0x004fe20000010000 */
        /* <DEDUP_REMOVED lines=19> */
[----:B------:R-:W-:-:S03]  /*95f0*/  FADD.FTZ R5, R82, R5 ;  /* 0x0000000552057221 */ /* 0x000fc60000010000 */
[----:B------:R-:W-:Y:S01]  /*9600*/  FADD.FTZ R30, R134, R15 ;  /* 0x0000000f861e7221 */ /* 0x000fe20000010000 */
[----:B------:R-:W-:Y:S01]  /*9610*/  FADD.FTZ R5, R83, R5 ;  /* 0x0000000553057221 */ /* 0x000fe20000010000 */
[C---:B------:R-:W-:Y:S02]  /*9620*/  F2FP.F16.F32.PACK_AB R134, R45.reuse, R134 ;  /* 0x000000862d86723e */ /* 0x040fe400000000ff */
[----:B------:R-:W-:Y:S01]  /*9630*/  FADD.FTZ R15, R45, R30 ;  /* 0x0000001e2d0f7221 */ /* 0x000fe20000010000 */
[----:B------:R-:W-:-:S03]  /*9640*/  FADD.FTZ R14, R86, R5 ;  /* 0x00000005560e7221 */ /* 0x000fc60000010000 */
[----:B------:R-:W-:-:S04]  /*9650*/  FADD.FTZ R30, R18, R15 ;  /* 0x0000000f121e7221 */ /* 0x000fc80000010000 */
        /* <DEDUP_REMOVED lines=9> */
[----:B------:R-:W-:Y:S01]  /*96f0*/  FADD.FTZ R4, R32, R15 ;  /* 0x0000000f20047221 */ /* 0x000fe20000010000 */
[----:B------:R-:W-:-:S03]  /*9700*/  IMAD.MOV.U32 R15, RZ, RZ, R6 ;  /* 0x000000ffff0f7224 */ /* 0x000fc600078e0006 */
[----:B------:R-:W-:Y:S01]  /*9710*/  FADD.FTZ R5, R11, R4 ;  /* 0x000000040b057221 */ /* 0x000fe20000010000 */
[C---:B---3--:R-:W-:Y:S01]  /*9720*/  FADD.FTZ R4, R123.reuse, R14 ;  /* 0x0000000e7b047221 */ /* 0x048fe20000010000 */
[----:B------:R-:W-:Y:S01]  /*9730*/  F2FP.F16.F32.PACK_AB R123, R123, R86 ;  /* 0x000000567b7b723e */ /* 0x000fe200000000ff */
[----:B------:R-:W-:Y:S01]  /*9740*/  IMAD.MOV.U32 R11, RZ, RZ, R10 ;  /* 0x000000ffff0b7224 */ /* 0x000fe200078e000a */
[----:B0-----:R-:W-:Y:S06]  /*9750*/  @P2 BRA `(.L_x_13008) ;  /* 0xffffffe000e42947 */ /* 0x001fec000383ffff */
.L_x_12999:
[----:B------:R-:W-:-:S13]  /*9760*/  ISETP.GE.AND P2, PT, R9, UR37, PT ;  /* 0x0000002509007c0c */ /* 0x000fda000bf46270 */
[----:B------:R-:W-:Y:S05]  /*9770*/  @!P2 BRA `(.L_x_13009) ;  /* 0x0000002c0064a947 */ /* 0x000fea0003800000 */
[C---:B------:R-:W-:Y:S01]  /*9780*/  VIADD R14, R17.reuse, 0x9 ;  /* 0x00000009110e7836 */ /* 0x040fe20000000000 */
[----:B------:R-:W-:Y:S01]  /*9790*/  ISETP.GE.U32.AND P2, PT, R2, 0x180, PT ;  /* 0x000001800200780c */ /* 0x000fe20003f46070 */
[----:B------:R-:W-:Y:S01]  /*97a0*/  IMAD.MOV.U32 R11, RZ, RZ, R10 ;  /* 0x000000ffff0b7224 */ /* 0x000fe200078e000a */
[----:B------:R-:W-:Y:S01]  /*97b0*/  UMOV UR7, UR5 ;  /* 0x0000000500077c82 */ /* 0x000fe20008000000 */
[----:B------:R-:W-:Y:S01]  /*97c0*/  IMAD.MOV.U32 R8, RZ, RZ, R6 ;  /* 0x000000ffff087224 */ /* 0x000fe200078e0006 */
[----:B------:R-:W-:Y:S01]  /*97d0*/  SEL R14, R14, 0x9, !P2 ;  /* 0x000000090e0e7807 */ /* 0x000fe20005000000 */
[----:B------:R-:W-:Y:S01]  /*97e0*/  VIADD R17, R17, 0x8 ;  /* 0x0000000811117836 */ /* 0x000fe20000000000 */
[----:B------:R-:W-:Y:S01]  /*97f0*/  UMOV UR6, UR4 ;  /* 0x0000000400067c82 */ /* 0x000fe20008000000 */
[----:B------:R-:W-:Y:S01]  /*9800*/  ULDC UR26, c[0x0][0x9e4] ;  /* 0x00027900001a7ab9 */ /* 0x000fe20000000800 */
[----:B------:R-:W-:Y:S01]  /*9810*/  ULDC UR27, c[0x0][0x288] ;  /* 0x0000a200001b7ab9 */ /* 0x000fe20000000800 */
[----:B------:R-:W-:Y:S01]  /*9820*/  ULDC UR28, c[0x0][0x2f0] ;  /* 0x0000bc00001c7ab9 */ /* 0x000fe20000000800 */
[----:B------:R-:W-:-:S05]  /*9830*/  ULDC UR29, c[0x0][0x9e0] ;  /* 0x00027800001d7ab9 */ /* 0x000fca0000000800 */
.L_x_13026:
        /* <DEDUP_REMOVED lines=9> */
.L_x_13011:
[----:B------:R-:W-:Y:S01]  /*98d0*/  ULEA UR10, UR4, UR38, 0x3 ;  /* 0x00000026040a7291 */ /* 0x000fe2000f8e183f */
[----:B------:R-:W-:-:S05]  /*98e0*/  IMAD.U32 R6, RZ, RZ, UR5 ;  /* 0x00000005ff067e24 */ /* 0x000fca000f8e00ff */
[----:B------:R-:W-:-:S04]  /*98f0*/  SHF.L.U32 R6, R6, 0x1f, RZ ;  /* 0x0000001f06067819 */ /* 0x000fc800000006ff */
[----:B------:R0:W1:Y:S01]  /*9900*/  SYNCS.PHASECHK.TRANS64.TRYWAIT P2, [UR10+0x16830], R6 ;  /* 0x01683006ff0075a7 */ /* 0x000062000804014a */
[----:B------:R-:W-:Y:S05]  /*9910*/  @!P0 BRA `(.L_x_13012) ;  /* 0x0000000000048947 */ /* 0x000fea0003800000 */
[----:B------:R-:W-:Y:S01]  /*9920*/  BPT.TRAP 0x1 ;  /* 0x000000040000795c */ /* 0x000fe20000300000 */
.L_x_13012:
[----:B-1----:R-:W-:Y:S05]  /*9930*/  @P2 BRA `(.L_x_13010) ;  /* 0x0000000000082947 */ /* 0x002fea0003800000 */
[----:B------:R-:W1:Y:S02]  /*9940*/  SYNCS.PHASECHK.TRANS64.TRYWAIT P2, [UR10+0x16830], R6 ;  /* 0x01683006ff0075a7 */ /* 0x000e64000804014a */
[----:B-1----:R-:W-:Y:S05]  /*9950*/  @!P2 BRA `(.L_x_13013) ;  /* 0x000000800068a947 */ /* 0x002fea0003800000 */
.L_x_13010:
        /* <DEDUP_REMOVED lines=26> */
.L_x_13015:
[----:B------:R-:W-:Y:S01]  /*9b00*/  ULEA UR10, UR6, UR38, 0x3 ;  /* 0x00000026060a7291 */ /* 0x000fe2000f8e183f */
[----:B01----:R-:W-:-:S05]  /*9b10*/  IMAD.U32 R6, RZ, RZ, UR7 ;  /* 0x00000007ff067e24 */ /* 0x003fca000f8e00ff */
[----:B------:R-:W-:-:S04]  /*9b20*/  SHF.L.U32 R6, R6, 0x1f, RZ ;  /* 0x0000001f06067819 */ /* 0x000fc800000006ff */
[----:B------:R0:W1:Y:S01]  /*9b30*/  SYNCS.PHASECHK.TRANS64.TRYWAIT P2, [UR10+0x16850], R6 ;  /* 0x01685006ff0075a7 */ /* 0x000062000804014a */
[----:B------:R-:W-:Y:S05]  /*9b40*/  @!P0 BRA `(.L_x_13016) ;  /* 0x0000000000048947 */ /* 0x000fea0003800000 */
[----:B------:R-:W-:Y:S01]  /*9b50*/  BPT.TRAP 0x1 ;  /* 0x000000040000795c */ /* 0x000fe20000300000 */
.L_x_13016:
[----:B-1----:R-:W-:Y:S05]  /*9b60*/  @P2 BRA `(.L_x_13014) ;  /* 0x0000000000082947 */ /* 0x002fea0003800000 */
[----:B------:R-:W1:Y:S02]  /*9b70*/  SYNCS.PHASECHK.TRANS64.TRYWAIT P2, [UR10+0x16850], R6 ;  /* 0x01685006ff0075a7 */ /* 0x000e64000804014a */
[----:B-1----:R-:W-:Y:S05]  /*9b80*/  @!P2 BRA `(.L_x_13017) ;  /* 0x0000007c00f4a947 */ /* 0x002fea0003800000 */
.L_x_13014:
[----:B------:R-:W-:Y:S01]  /*9b90*/  UIADD3 UR7, UR38, 0x400, URZ ;  /* 0x0000040026077890 */ /* 0x000fe2000fffe03f */
[----:B------:R-:W-:Y:S01]  /*9ba0*/  WARPGROUP.ARRIVE ;  /* 0x00000000000079c5 */ /* 0x000fe20000000000 */
[----:B------:R-:W-:Y:S01]  /*9bb0*/  UMOV UR11, 0x40000040 ;  /* 0x40000040000b7882 */ /* 0x000fe20000000000 */
[----:B------:R-:W-:Y:S01]  /*9bc0*/  UMOV UR15, 0x40000040 ;  /* 0x40000040000f7882 */ /* 0x000fe20000000000 */
[----:B------:R-:W-:Y:S01]  /*9bd0*/  USHF.R.U32.HI UR7, URZ, 0x4, UR7 ;  /* 0x000000043f077899 */ /* 0x000fe20008011607 */
[----:B------:R-:W-:Y:S01]  /*9be0*/  PLOP3.LUT P2, PT, PT, PT, UP0, 0x80, 0x0 ;  /* 0x000000000000781c */ /* 0x000fe20003f4f008 */
[----:B-1----:R-:W-:Y:S02]  /*9bf0*/  IMAD.U32 R7, RZ, RZ, UR4 ;  /* 0x00000004ff077e24 */ /* 0x002fe4000f8e00ff */
[----:B------:R-:W-:Y:S01]  /*9c00*/  ULOP3.LUT UR7, UR7, 0x3fff, URZ, 0xc0, !UPT ;  /* 0x00003fff07077892 */ /* 0x000fe2000f8ec03f */
[----:B------:R-:W-:Y:S02]  /*9c10*/  IMAD.SHL.U32 R21, R9, 0x80, RZ ;  /* 0x0000008009157824 */ /* 0x000fe400078e00ff */
[----:B------:R-:W-:Y:S01]  /*9c20*/  @!P1 LEA R7, R7, UR38, 0x3 ;  /* 0x0000002607079c11 */ /* 0x000fe2000f8e18ff */
[----:B------:R-:W-:Y:S01]  /*9c30*/  ULEA UR10, UR6, UR7, 0xa ;  /* 0x00000007060a7291 */ /* 0x000fe2000f8e503f */
[----:B0-----:R-:W-:Y:S01]  /*9c40*/  IMAD.MOV.U32 R6, RZ, RZ, R0 ;  /* 0x000000ffff067224 */ /* 0x001fe200078e0000 */
[----:B------:R-:W-:Y:S01]  /*9c50*/  IADD3 R10, -R21, 0x1, RZ ;  /* 0x00000001150a7810 */ /* 0x000fe20007ffe1ff */
[----:B------:R-:W-:Y:S01]  /*9c60*/  @UP0 ULDC UR7, c[0x0][0x44c] ;  /* 0x0001130000070ab9 */ /* 0x000fe20000000800 */
[----:B------:R-:W-:-:S02]  /*9c70*/  UIADD3 UR14, UR10, 0x80, URZ ;  /* 0x000000800a0e7890 */ /* 0x000fc4000fffe03f */
[----:B------:R-:W-:Y:S01]  /*9c80*/  @P2 IMAD.HI.U32 R15, R0, UR7, RZ ;  /* 0x00000007000f2c27 */ /* 0x000fe2000f8e00ff */
[----:B------:R-:W-:Y:S02]  /*9c90*/  @UP0 ULDC UR7, c[0x0][0x450] ;  /* 0x0001140000070ab9 */ /* 0x000fe40000000800 */
[----:B------:R-:W-:Y:S01]  /*9ca0*/  HGMMA.64x64x16.F32 R88, R148, gdesc[UR8].tnspB, R88, gsb0 ;  /* 0x40e0000894587df0 */ /* 0x000fe20008000858 */
[----:B------:R-:W-:Y:S01]  /*9cb0*/  UMOV UR11, 0x40000040 ;  /* 0x40000040000b7882 */ /* 0x000fe20000000000 */
[----:B------:R-:W-:Y:S01]  /*9cc0*/  @P2 SHF.R.U32.HI R6, RZ, UR7, R15 ;  /* 0x00000007ff062c19 */ /* 0x000fe2000801160f */
[----:B------:R-:W-:Y:S02]  /*9cd0*/  @!P1 VIADD R15, R7, 0x16840 ;  /* 0x00016840070f9836 */ /* 0x000fe40000000000 */
[----:B------:R-:W-:Y:S02]  /*9ce0*/  IMAD R7, R3, -0x2, R10 ;  /* 0xfffffffe03077824 */ /* 0x000fe400078e020a */
[----:B------:R-:W0:Y:S01]  /*9cf0*/  SHFL.IDX PT, R10, R6, RZ, 0x1c1f ;  /* 0x001c1fff060a7589 */ /* 0x000e2200000e0000 */
[----:B------:R-:W-:Y:S01]  /*9d00*/  @!P1 PRMT R15, RZ, 0x654, R15 ;  /* 0x00000654ff0f9816 */ /* 0x000fe2000000000f */
[----:B------:R-:W-:-:S04]  /*9d10*/  IMAD R7, R16, UR28, R7 ;  /* 0x0000001c10077c24 */ /* 0x000fc8000f8e0207 */
[----:B------:R-:W-:-:S04]  /*9d20*/  VIADD R7, R7, -UR27 ;  /* 0x8000001b07077c36 */ /* 0x000fc80008000000 */
[----:B------:R-:W-:-:S04]  /*9d30*/  VIADD R19, R7, UR25 ;  /* 0x0000001907137c36 */ /* 0x000fc80008000000 */
[----:B0-----:R-:W-:Y:S01]  /*9d40*/  IMAD.IADD R23, R19, 0x1, R10 ;  /* 0x0000000113177824 */ /* 0x001fe200078e020a */
        /* <DEDUP_REMOVED lines=25> */
[----:B------:R-:W-:Y:S01]  /*9ee0*/  UIADD3 UR10, UR10, 0x380, URZ ;  /* 0x000003800a0a7890 */ /* 0x000fe2000fffe03f */
[----:B------:R-:W-:Y:S02]  /*9ef0*/  WARPGROUP.DEPBAR.LE gsb0, 0x0 ;  /* 0x00008000000079c5 */ /* 0x000fe40000010000 */
[----:B------:R-:W-:-:S06]  /*9f00*/  WARPGROUP.ARRIVE ;  /* 0x00000000000079c5 */ /* 0x000fcc0000000000 */
[----:B------:R-:W-:Y:S03]  /*9f10*/  HGMMA.64x64x16.F32 R88, R124, gdesc[UR12].tnspB, R88, gsb0 ;  /* 0x40e0000c7c587df0 */ /* 0x000fe60008000858 */
[----:B------:R-:W-:Y:S02]  /*9f20*/  WARPGROUP.DEPBAR.LE gsb0, 0x0 ;  /* 0x00008000000079c5 */ /* 0x000fe40000010000 */
[----:B------:R-:W-:-:S06]  /*9f30*/  WARPGROUP.ARRIVE ;  /* 0x00000000000079c5 */ /* 0x000fcc0000000000 */
[----:B------:R-:W-:Y:S03]  /*9f40*/  HGMMA.64x64x16.F32 R88, R120, gdesc[UR8].tnspB, R88, gsb0 ;  /* 0x40e0000878587df0 */ /* 0x000fe60008000858 */
[----:B------:R-:W-:Y:S02]  /*9f50*/  WARPGROUP.DEPBAR.LE gsb0, 0x0 ;  /* 0x00008000000079c5 */ /* 0x000fe40000010000 */
[----:B------:R0:W-:Y:S06]  /*9f60*/  BAR.ARV R14, 0x100 ;  /* 0x0004000e0000751d */ /* 0x0001ec0000002000 */
[----:B------:R1:W-:Y:S02]  /*9f70*/  @!P1 SYNCS.ARRIVE.TRANS64.RED.A1T0 RZ, [R15+URZ], RZ ;  /* 0x000000ff0fff99a7 */ /* 0x0003e4000810043f */
[----:B-1----:R-:W-:-:S04]  /*9f80*/  VIADD R15, R7, UR29 ;  /* 0x0000001d070f7c36 */ /* 0x002fc80008000000 */
[----:B------:R-:W-:Y:S01]  /*9f90*/  IMAD.IADD R7, R15, 0x1, R10 ;  /* 0x000000010f077824 */ /* 0x000fe200078e020a */
[----:B0-----:R-:W-:Y:S06]  /*9fa0*/  @!P6 BRA `(.L_x_13018) ;  /* 0x00000000005ce947 */ /* 0x001fec0003800000 */
        /* <DEDUP_REMOVED lines=13> */
.L_x_13020:
[----:B------:R-:W-:-:S05]  /*a080*/  IMAD.U32 R20, RZ, RZ, UR26 ;  /* 0x0000001aff147e24 */ /* 0x000fca000f8e00ff */
[----:B------:R-:W-:-:S13]  /*a090*/  ISETP.NE.AND P2, PT, R20, 0x1, PT ;  /* 0x000000011400780c */ /* 0x000fda0003f45270 */
[----:B------:R-:W0:Y:S02]  /*a0a0*/  @P2 LDC.64 R120, c[0x0][0x9e8] ;  /* 0x00027a00ff782b82 */ /* 0x000e240000000a00 */
[----:B0-----:R-:W-:-:S05]  /*a0b0*/  @P2 IMAD.HI.U32 R18, R10, R120, RZ ;  /* 0x000000780a122227 */ /* 0x001fca00078e00ff */
[----:B------:R-:W-:-:S07]  /*a0c0*/  @P2 SHF.R.U32.HI R10, RZ, R121, R18 ;  /* 0x00000079ff0a2219 */ /* 0x000fce0000011612 */
.L_x_13021:
[----:B------:R-:W-:Y:S05]  /*a0d0*/  BSYNC B0 ;  /* 0x0000000000007941 */ /* 0x000fea0003800000 */
.L_x_13019:
[----:B------:R-:W-:-:S04]  /*a0e0*/  IMAD R10, R10, R20, -R21 ;  /* 0x000000140a0a7224 */ /* 0x000fc800078e0a15 */
[----:B------:R-:W-:-:S05]  /*a0f0*/  IMAD R10, R3, -0x2, R10 ;  /* 0xfffffffe030a7824 */ /* 0x000fca00078e020a */
[----:B------:R-:W-:Y:S02]  /*a100*/  VIADDMNMX R7, R10, R20, R7, PT ;  /* 0x000000140a077246 */ /* 0x000fe40003800107 */
[----:B------:R-:W-:-:S07]  /*a110*/  VIMNMX R23, R23, R10, !PT ;  /* 0x0000000a17177248 */ /* 0x000fce0007fe0100 */
.L_x_13018:
        /* <DEDUP_REMOVED lines=114> */
.L_x_13024:
[----:B------:R-:W-:-:S05]  /*a840*/  IMAD.U32 R138, RZ, RZ, UR26 ;  /* 0x0000001aff8a7e24 */ /* 0x000fca000f8e00ff */
[----:B------:R-:W-:-:S13]  /*a850*/  ISETP.NE.AND P3, PT, R138, 0x1, PT ;  /* 0x000000018a00780c */ /* 0x000fda0003f65270 */
[----:B------:R-:W0:Y:S02]  /*a860*/  @P3 LDC.64 R6, c[0x0][0x9e8] ;  /* 0x00027a00ff063b82 */ /* 0x000e240000000a00 */
[----:B0-----:R-:W-:-:S05]  /*a870*/  @P3 IMAD.HI.U32 R6, R23, R6, RZ ;  /* 0x0000000617063227 */ /* 0x001fca00078e00ff */
[----:B------:R-:W-:-:S07]  /*a880*/  @P3 SHF.R.U32.HI R23, RZ, R7, R6 ;  /* 0x00000007ff173219 */ /* 0x000fce0000011606 */
.L_x_13025:
[----:B------:R-:W-:Y:S05]  /*a890*/  BSYNC B0 ;  /* 0x0000000000007941 */ /* 0x000fea0003800000 */
.L_x_13023:
[----:B------:R-:W-:-:S04]  /*a8a0*/  IMAD R6, R23, R138, -R21 ;  /* 0x0000008a17067224 */ /* 0x000fc800078e0a15 */
[----:B------:R-:W-:-:S05]  /*a8b0*/  IMAD R6, R3, -0x2, R6 ;  /* 0xfffffffe03067824 */ /* 0x000fca00078e0206 */
[----:B------:R-:W-:Y:S02]  /*a8c0*/  VIADDMNMX R15, R6, R138, R15, PT ;  /* 0x0000008a060f7246 */ /* 0x000fe4000380010f */
[----:B------:R-:W-:-:S07]  /*a8d0*/  VIMNMX R19, R19, R6, !PT ;  /* 0x0000000613137248 */ /* 0x000fce0007fe0100 */
.L_x_13022:
        /* <DEDUP_REMOVED lines=67> */
[----:B0-----:R-:W-:-:S05]  /*ad10*/  FMUL.FTZ R21, R6, R7 ;  /* 0x0000000706157220 */ /* 0x001fca0000410000 */
[----:B------:R-:W-:-:S05]  /*ad20*/  FSEL R21, R21, RZ, P5 ;  /* 0x000000ff15157208 */ /* 0x000fca0002800000 */
[-CC-:B------:R-:W-:Y:S01]  /*ad30*/  FFMA.FTZ R148, R144, R7.reuse, -R21.reuse ;  /* 0x0000000790947223 */ /* 0x180fe20000010815 */
[----:B------:R-:W-:Y:S01]  /*ad40*/  FSEL R144, R39, -INF , !P4 ;  /* 0xff80000027907808 */ /* 0x000fe20006000000 */
[-CC-:B------:R-:W-:Y:S01]  /*ad50*/  FFMA.FTZ R23, R146, R7.reuse, -R21.reuse ;  /* 0x0000000792177223 */ /* 0x180fe20000010815 */
[----:B------:R-:W-:Y:S01]  /*ad60*/  ISETP.GT.AND P4, PT, R19, 0x21, P2 ;  /* 0x000000211300780c */ /* 0x000fe20001784270 */
[-CC-:B------:R-:W-:Y:S01]  /*ad70*/  FFMA.FTZ R31, R32, R7.reuse, -R21.reuse ;  /* 0x00000007201f7223 */ /* 0x180fe20000010815 */
[-CC-:B------:R-:W-:Y:S01]  /*ad80*/  FFMA.FTZ R25, R24, R7.reuse, -R21.reuse ;  /* 0x0000000718197223 */ /* 0x180fe20000010815 */
[----:B------:R-:W-:Y:S01]  /*ad90*/  FSEL R24, R47, -INF , !P3 ;  /* 0xff8000002f187808 */ /* 0x000fe20005800000 */
[-CC-:B------:R-:W-:Y:S01]  /*ada0*/  FFMA.FTZ R33, R36, R7.reuse, -R21.reuse ;  /* 0x0000000724217223 */ /* 0x180fe20000010815 */
[----:B------:R-:W-:Y:S01]  /*adb0*/  ISETP.LT.OR P4, PT, R15, 0x22, P4 ;  /* 0x000000220f00780c */ /* 0x000fe20002781670 */
[-CC-:B------:R-:W-:Y:S01]  /*adc0*/  FFMA.FTZ R36, R10, R7.reuse, -R21.reuse ;  /* 0x000000070a247223 */ /* 0x180fe20000010815 */
[----:B------:R-:W-:Y:S01]  /*add0*/  ISETP.GT.AND P3, PT, R19, 0x31, P2 ;  /* 0x000000311300780c */ /* 0x000fe20001764270 */
        /* <DEDUP_REMOVED lines=18> */
[----:B------:R-:W-:Y:S01]  /*af00*/  FFMA.FTZ R47, R80, R7, -R21 ;  /* 0x00000007502f7223 */ /* 0x000fe20000010815 */
[----:B------:R-:W-:Y:S01]  /*af10*/  FMNMX.FTZ R29, R138, R27, !PT ;  /* 0x0000001b8a1d7209 */ /* 0x000fe20007810000 */
[----:B------:R-:W-:Y:S01]  /*af20*/  MUFU.EX2 R148, R148 ;  /* 0x0000009400947308 */ /* 0x000fe20000000800 */
[----:B------:R-:W-:-:S02]  /*af30*/  FSEL R50, R50, -INF , !P4 ;  /* 0xff80000032327808 */ /* 0x000fc40006000000 */
[----:B------:R-:W-:Y:S02]  /*af40*/  FMNMX.FTZ R29, R30, R29, !PT ;  /* 0x0000001d1e1d7209 */ /* 0x000fe40007810000 */
[----:B------:R-:W-:Y:S02]  /*af50*/  ISETP.GT.AND P4, PT, R19, 0x38, P2 ;  /* 0x000000381300780c */ /* 0x000fe40001784270 */
[----:B------:R-:W-:Y:S01]  /*af60*/  FMNMX.FTZ R29, R140, R29, !PT ;  /* 0x0000001d8c1d7209 */ /* 0x000fe20007810000 */
[----:B------:R0:W-:Y:S01]  /*af70*/  MUFU.EX2 R27, R31 ;  /* 0x0000001f001b7308 */ /* 0x0001e20000000800 */
[----:B------:R-:W-:Y:S02]  /*af80*/  ISETP.LT.OR P4, PT, R15, 0x39, P4 ;  /* 0x000000390f00780c */ /* 0x000fe40002781670 */
[----:B------:R-:W-:Y:S02]  /*af90*/  FMNMX.FTZ R29, R34, R29, !PT ;  /* 0x0000001d221d7209 */ /* 0x000fe40007810000 */
[----:B------:R-:W-:-:S02]  /*afa0*/  ISETP.GT.AND P3, PT, R19, 0x39, P2 ;  /* 0x000000391300780c */ /* 0x000fc40001764270 */
[----:B------:R-:W-:Y:S01]  /*afb0*/  FSEL R54, R54, -INF , !P4 ;  /* 0xff80000036367808 */ /* 0x000fe20006000000 */
[----:B------:R-:W-:Y:S01]  /*afc0*/  MUFU.EX2 R23, R23 ;  /* 0x0000001700177308 */ /* 0x000fe20000000800 */
[----:B0-----:R-:W-:Y:S02]  /*afd0*/  FMNMX.FTZ R31, R142, R29, !PT ;  /* 0x0000001d8e1f7209 */ /* 0x001fe40007810000 */
[----:B------:R-:W-:Y:S02]  /*afe0*/  ISETP.GT.AND P4, PT, R19, 0x40, P2 ;  /* 0x000000401300780c */ /* 0x000fe40001784270 */
[----:B------:R-:W-:Y:S02]  /*aff0*/  FMNMX.FTZ R31, R38, R31, !PT ;  /* 0x0000001f261f7209 */ /* 0x000fe40007810000 */
[----:B------:R-:W-:Y:S01]  /*b000*/  ISETP.LT.OR P3, PT, R15, 0x3a, P3 ;  /* 0x0000003a0f00780c */ /* 0x000fe20001f61670 */
[----:B------:R0:W-:Y:S01]  /*b010*/  MUFU.EX2 R29, R33 ;  /* 0x00000021001d7308 */ /* 0x0001e20000000800 */
[----:B------:R-:W-:-:S02]  /*b020*/  FMNMX.FTZ R31, R144, R31, !PT ;  /* 0x0000001f901f7209 */ /* 0x000fc40007810000 */
[----:B------:R-:W-:Y:S02]  /*b030*/  ISETP.LT.OR P4, PT, R15, 0x41, P4 ;  /* 0x000000410f00780c */ /* 0x000fe40002781670 */
[----:B------:R-:W-:Y:S02]  /*b040*/  FMNMX.FTZ R31, R42, R31, !PT ;  /* 0x0000001f2a1f7209 */ /* 0x000fe40007810000 */
[----:B------:R-:W-:Y:S01]  /*b050*/  FSEL R152, R55, -INF , !P3 ;  /* 0xff80000037987808 */ /* 0x000fe20005800000 */
[----:B------:R-:W-:Y:S01]  /*b060*/  MUFU.EX2 R150, R150 ;  /* 0x0000009600967308 */ /* 0x000fe20000000800 */
[----:B0-----:R-:W-:Y:S02]  /*b070*/  FMNMX.FTZ R33, R146, R31, !PT ;  /* 0x0000001f92217209 */ /* 0x001fe40007810000 */
[----:B------:R-:W-:Y:S02]  /*b080*/  ISETP.GT.AND P3, PT, R19, 0x41, P2 ;  /* 0x000000411300780c */ /* 0x000fe40001764270 */
[----:B------:R-:W-:-:S02]  /*b090*/  FMNMX.FTZ R33, R46, R33, !PT ;  /* 0x000000212e217209 */ /* 0x000fc40007810000 */
[----:B------:R-:W-:Y:S01]  /*b0a0*/  FSEL R58, R58, -INF , !P4 ;  /* 0xff8000003a3a7808 */ /* 0x000fe20006000000 */
[----:B------:R0:W-:Y:S01]  /*b0b0*/  MUFU.EX2 R31, R10 ;  /* 0x0000000a001f7308 */ /* 0x0001e20000000800 */
[----:B------:R-:W-:Y:S02]  /*b0c0*/  FMNMX.FTZ R33, R24, R33, !PT ;  /* 0x0000002118217209 */ /* 0x000fe40007810000 */
[----:B------:R-:W-:Y:S02]  /*b0d0*/  ISETP.GT.AND P4, PT, R19, 0x48, P2 ;  /* 0x000000481300780c */ /* 0x000fe40001784270 */
[----:B------:R-:W-:Y:S02]  /*b0e0*/  FMNMX.FTZ R33, R50, R33, !PT ;  /* 0x0000002132217209 */ /* 0x000fe40007810000 */
[C---:B------:R-:W-:Y:S01]  /*b0f0*/  ISETP.LT.OR P3, PT, R15.reuse, 0x42, P3 ;  /* 0x000000420f00780c */ /* 0x040fe20001f61670 */
[----:B------:R-:W-:Y:S01]  /*b100*/  MUFU.EX2 R25, R25 ;  /* 0x0000001900197308 */ /* 0x000fe20000000800 */
[----:B------:R-:W-:Y:S01]  /*b110*/  FMNMX.FTZ R35, R32, R33, !PT ;  /* 0x0000002120237209 */ /* 0x000fe20007810000 */
[----:B0-----:R-:W-:Y:S01]  /*b120*/  FFMA.FTZ R10, R44, R7, -R21 ;  /* 0x000000072c0a7223 */ /* 0x001fe20000010815 */
[----:B------:R-:W-:-:S02]  /*b130*/  ISETP.LT.OR P4, PT, R15, 0x49, P4 ;  /* 0x000000490f00780c */ /* 0x000fc40002781670 */
[----:B------:R-:W-:Y:S02]  /*b140*/  FMNMX.FTZ R35, R54, R35, !PT ;  /* 0x0000002336237209 */ /* 0x000fe40007810000 */
[----:B------:R-:W-:Y:S01]  /*b150*/  FSEL R40, R59, -INF , !P3 ;  /* 0xff8000003b287808 */ /* 0x000fe20005800000 */
[----:B------:R-:W-:Y:S01]  /*b160*/  MUFU.EX2 R33, R10 ;  /* 0x0000000a00217308 */ /* 0x000fe20000000800 */
[C---:B------:R-:W-:Y:S02]  /*b170*/  ISETP.GT.AND P3, PT, R19.reuse, 0x49, P2 ;  /* 0x000000491300780c */ /* 0x040fe40001764270 */
[----:B------:R-:W-:Y:S02]  /*b180*/  FMNMX.FTZ R35, R152, R35, !PT ;  /* 0x0000002398237209 */ /* 0x000fe40007810000 */
[----:B------:R-:W-:Y:S02]  /*b190*/  FSEL R62, R62, -INF , !P4 ;  /* 0xff8000003e3e7808 */ /* 0x000fe40006000000 */
[----:B------:R-:W-:Y:S01]  /*b1a0*/  ISETP.GT.AND P4, PT, R19, 0x50, P2 ;  /* 0x000000501300780c */ /* 0x000fe20001784270 */
[----:B------:R-:W-:Y:S01]  /*b1b0*/  MUFU.EX2 R20, R20 ;  /* 0x0000001400147308 */ /* 0x000fe20000000800 */
[----:B------:R-:W-:-:S02]  /*b1c0*/  ISETP.LT.OR P3, PT, R15, 0x4a, P3 ;  /* 0x0000004a0f00780c */ /* 0x000fc40001f61670 */
[----:B------:R-:W-:Y:S02]  /*b1d0*/  FMNMX.FTZ R35, R58, R35, !PT ;  /* 0x000000233a237209 */ /* 0x000fe40007810000 */
[----:B------:R-:W-:Y:S02]  /*b1e0*/  ISETP.LT.OR P4, PT, R15, 0x51, P4 ;  /* 0x000000510f00780c */ /* 0x000fe40002781670 */
[----:B------:R-:W-:Y:S01]  /*b1f0*/  FSEL R154, R63, -INF , !P3 ;  /* 0xff8000003f9a7808 */ /* 0x000fe20005800000 */
[----:B------:R-:W-:Y:S01]  /*b200*/  MUFU.EX2 R36, R36 ;  /* 0x0000002400247308 */ /* 0x000fe20000000800 */
[----:B------:R-:W-:Y:S02]  /*b210*/  ISETP.GT.AND P3, PT, R19, 0x51, P2 ;  /* 0x000000511300780c */ /* 0x000fe40001764270 */
[----:B------:R-:W-:Y:S02]  /*b220*/  FMNMX.FTZ R37, R40, R35, !PT ;  /* 0x0000002328257209 */ /* 0x000fe40007810000 */
[----:B------:R-:W-:-:S02]  /*b230*/  FSEL R66, R66, -INF , !P4 ;  /* 0xff80000042427808 */ /* 0x000fc40006000000 */
[----:B------:R-:W-:Y:S01]  /*b240*/  ISETP.GT.AND P4, PT, R19, 0x58, P2 ;  /* 0x000000581300780c */ /* 0x000fe20001784270 */
[----:B------:R0:W-:Y:S01]  /*b250*/  MUFU.EX2 R35, R48 ;  /* 0x0000003000237308 */ /* 0x0001e20000000800 */
[C---:B------:R-:W-:Y:S02]  /*b260*/  ISETP.LT.OR P3, PT, R15.reuse, 0x52, P3 ;  /* 0x000000520f00780c */ /* 0x040fe40001f61670 */
[----:B------:R-:W-:Y:S02]  /*b270*/  FMNMX.FTZ R37, R62, R37, !PT ;  /* 0x000000253e257209 */ /* 0x000fe40007810000 */
[----:B------:R-:W-:Y:S02]  /*b280*/  ISETP.LT.OR P4, PT, R15, 0x59, P4 ;  /* 0x000000590f00780c */ /* 0x000fe40002781670 */
[----:B------:R-:W-:Y:S01]  /*b290*/  FSEL R44, R67, -INF , !P3 ;  /* 0xff800000432c7808 */ /* 0x000fe20005800000 */
[----:B------:R-:W-:Y:S01]  /*b2a0*/  MUFU.EX2 R18, R18 ;  /* 0x0000001200127308 */ /* 0x000fe20000000800 */
[----:B------:R-:W-:Y:S01]  /*b2b0*/  FMNMX.FTZ R37, R154, R37, !PT ;  /* 0x000000259a257209 */ /* 0x000fe20007810000 */
[----:B0-----:R-:W-:Y:S01]  /*b2c0*/  FFMA.FTZ R48, R120, R7, -R21 ;  /* 0x0000000778307223 */ /* 0x001fe20000010815 */
[----:B------:R-:W-:-:S02]  /*b2d0*/  ISETP.GT.AND P3, PT, R19, 0x59, P2 ;  /* 0x000000591300780c */ /* 0x000fc40001764270 */
[----:B------:R-:W-:Y:S02]  /*b2e0*/  FSEL R70, R70, -INF , !P4 ;  /* 0xff80000046467808 */ /* 0x000fe40006000000 */
[----:B------:R-:W-:Y:S01]  /*b2f0*/  FMNMX.FTZ R37, R66, R37, !PT ;  /* 0x0000002542257209 */ /* 0x000fe20007810000 */
[----:B------:R-:W-:Y:S01]  /*b300*/  MUFU.EX2 R22, R22 ;  /* 0x0000001600167308 */ /* 0x000fe20000000800 */
[----:B------:R-:W-:Y:S02]  /*b310*/  ISETP.GT.AND P4, PT, R19, 0x60, P2 ;  /* 0x000000601300780c */ /* 0x000fe40001784270 */
[C---:B------:R-:W-:Y:S02]  /*b320*/  ISETP.LT.OR P3, PT, R15.reuse, 0x5a, P3 ;  /* 0x0000005a0f00780c */ /* 0x040fe40001f61670 */
[----:B------:R-:W-:Y:S02]  /*b330*/  FMNMX.FTZ R39, R44, R37, !PT ;  /* 0x000000252c277209 */ /* 0x000fe40007810000 */
[----:B------:R-:W-:Y:S01]  /*b340*/  ISETP.LT.OR P4, PT, R15, 0x61, P4 ;  /* 0x000000610f00780c */ /* 0x000fe20002781670 */
[----:B------:R0:W-:Y:S01]  /*b350*/  MUFU.EX2 R37, R52 ;  /* 0x0000003400257308 */ /* 0x0001e20000000800 */
[----:B------:R-:W-:-:S02]  /*b360*/  FSEL R156, R71, -INF , !P3 ;  /* 0xff800000479c7808 */ /* 0x000fc40005800000 */
[C---:B------:R-:W-:Y:S02]  /*b370*/  ISETP.GT.AND P3, PT, R19.reuse, 0x61, P2 ;  /* 0x000000611300780c */ /* 0x040fe40001764270 */
[----:B------:R-:W-:Y:S02]  /*b380*/  FMNMX.FTZ R39, R70, R39, !PT ;  /* 0x0000002746277209 */ /* 0x000fe40007810000 */
[----:B------:R-:W-:Y:S01]  /*b390*/  FSEL R74, R74, -INF , !P4 ;  /* 0xff8000004a4a7808 */ /* 0x000fe20006000000 */
[----:B------:R-:W-:Y:S01]  /*b3a0*/  MUFU.EX2 R28, R28 ;  /* 0x0000001c001c7308 */ /* 0x000fe20000000800 */
[----:B------:R-:W-:Y:S01]  /*b3b0*/  ISETP.GT.AND P4, PT, R19, 0x68, P2 ;  /* 0x000000681300780c */ /* 0x000fe20001784270 */
[-CC-:B0-----:R-:W-:Y:S01]  /*b3c0*/  FFMA.FTZ R52, R122, R7.reuse, -R21.reuse ;  /* 0x000000077a347223 */ /* 0x181fe20000010815 */
[----:B------:R-:W-:Y:S01]  /*b3d0*/  ISETP.LT.OR P3, PT, R15, 0x62, P3 ;  /* 0x000000620f00780c */ /* 0x000fe20001f61670 */
[----:B------:R-:W-:Y:S01]  /*b3e0*/  FFMA.FTZ R122, R84, R7, -R21 ;  /* 0x00000007547a7223 */ /* 0x000fe20000010815 */
[----:B------:R-:W-:-:S02]  /*b3f0*/  FMNMX.FTZ R39, R156, R39, !PT ;  /* 0x000000279c277209 */ /* 0x000fc40007810000 */
[----:B------:R-:W-:Y:S01]  /*b400*/  ISETP.LT.OR P4, PT, R15, 0x69, P4 ;  /* 0x000000690f00780c */ /* 0x000fe20002781670 */
[----:B------:R-:W-:Y:S01]  /*b410*/  MUFU.EX2 R48, R48 ;  /* 0x0000003000307308 */ /* 0x000fe20000000800 */
[----:B------:R-:W-:Y:S02]  /*b420*/  FSEL R75, R75, -INF , !P3 ;  /* 0xff8000004b4b7808 */ /* 0x000fe40005800000 */
[C---:B------:R-:W-:Y:S02]  /*b430*/  ISETP.GT.AND P3, PT, R19.reuse, 0x69, P2 ;  /* 0x000000691300780c */ /* 0x040fe40001764270 */
[----:B------:R-:W-:Y:S01]  /*b440*/  FMNMX.FTZ R10, R74, R39, !PT ;  /* 0x000000274a0a7209 */ /* 0x000fe20007810000 */
[-CC-:B------:R-:W-:Y:S01]  /*b450*/  FFMA.FTZ R39, R56, R7.reuse, -R21.reuse ;  /* 0x0000000738277223 */ /* 0x180fe20000010815 */
[----:B------:R-:W-:Y:S01]  /*b460*/  FSEL R78, R78, -INF , !P4 ;  /* 0xff8000004e4e7808 */ /* 0x000fe20006000000 */
[-CC-:B------:R-:W-:Y:S01]  /*b470*/  FFMA.FTZ R56, R124, R7.reuse, -R21.reuse ;  /* 0x000000077c387223 */ /* 0x180fe20000010815 */
[----:B------:R-:W-:Y:S01]  /*b480*/  ISETP.GT.AND P4, PT, R19, 0x70, P2 ;  /* 0x000000701300780c */ /* 0x000fe20001784270 */
[----:B------:R-:W-:Y:S01]  /*b490*/  FFMA.FTZ R124, R72, R7, -R21 ;  /* 0x00000007487c7223 */ /* 0x000fe20000010815 */
[----:B------:R-:W-:Y:S01]  /*b4a0*/  ISETP.LT.OR P3, PT, R15, 0x6a, P3 ;  /* 0x0000006a0f00780c */ /* 0x000fe20001f61670 */
[----:B------:R-:W-:Y:S01]  /*b4b0*/  MUFU.EX2 R39, R39 ;  /* 0x0000002700277308 */ /* 0x000fe20000000800 */
[----:B------:R-:W-:-:S02]  /*b4c0*/  FMNMX.FTZ R41, R75, R10, !PT ;  /* 0x0000000a4b297209 */ /* 0x000fc40007810000 */
[----:B------:R-:W-:Y:S02]  /*b4d0*/  ISETP.LT.OR P4, PT, R15, 0x71, P4 ;  /* 0x000000710f00780c */ /* 0x000fe40002781670 */
[----:B------:R-:W-:Y:S02]  /*b4e0*/  FSEL R120, R79, -INF , !P3 ;  /* 0xff8000004f787808 */ /* 0x000fe40005800000 */
[C---:B------:R-:W-:Y:S01]  /*b4f0*/  ISETP.GT.AND P3, PT, R19.reuse, 0x71, P2 ;  /* 0x000000711300780c */ /* 0x040fe20001764270 */
[----:B------:R-:W0:Y:S01]  /*b500*/  MUFU.EX2 R52, R52 ;  /* 0x0000003400347308 */ /* 0x000e220000000800 */
[----:B------:R-:W-:Y:S02]  /*b510*/  FMNMX.FTZ R41, R78, R41, !PT ;  /* 0x000000294e297209 */ /* 0x000fe40007810000 */
[----:B------:R-:W-:Y:S02]  /*b520*/  FSEL R82, R82, -INF , !P4 ;  /* 0xff80000052527808 */ /* 0x000fe40006000000 */
[----:B------:R-:W-:-:S02]  /*b530*/  ISETP.GT.AND P4, PT, R19, 0x78, P2 ;  /* 0x000000781300780c */ /* 0x000fc40001784270 */
[----:B------:R-:W-:Y:S01]  /*b540*/  ISETP.LT.OR P3, PT, R15, 0x72, P3 ;  /* 0x000000720f00780c */ /* 0x000fe20001f61670 */
[----:B------:R-:W-:Y:S01]  /*b550*/  MUFU.EX2 R56, R56 ;  /* 0x0000003800387308 */ /* 0x000fe20000000800 */
[----:B------:R-:W-:Y:S02]  /*b560*/  FMNMX.FTZ R41, R120, R41, !PT ;  /* 0x0000002978297209 */ /* 0x000fe40007810000 */
[----:B------:R-:W-:Y:S02]  /*b570*/  ISETP.GT.AND P2, PT, R19, 0x79, P2 ;  /* 0x000000791300780c */ /* 0x000fe40001744270 */
[----:B------:R-:W-:Y:S02]  /*b580*/  ISETP.LT.OR P4, PT, R15, 0x79, P4 ;  /* 0x000000790f00780c */ /* 0x000fe40002781670 */
[----:B------:R-:W-:Y:S01]  /*b590*/  FSEL R83, R83, -INF , !P3 ;  /* 0xff80000053537808 */ /* 0x000fe20005800000 */
[----:B------:R-:W-:Y:S01]  /*b5a0*/  MUFU.EX2 R124, R124 ;  /* 0x0000007c007c7308 */ /* 0x000fe20000000800 */
[----:B------:R-:W-:Y:S01]  /*b5b0*/  FMNMX.FTZ R10, R82, R41, !PT ;  /* 0x00000029520a7209 */ /* 0x000fe20007810000 */
[-CC-:B------:R-:W-:Y:S01]  /*b5c0*/  FFMA.FTZ R41, R68, R7.reuse, -R21.reuse ;  /* 0x0000000744297223 */ /* 0x180fe20000010815 */
[----:B------:R-:W-:Y:S01]  /*b5d0*/  ISETP.LT.OR P2, PT, R15, 0x7a, P2 ;  /* 0x0000007a0f00780c */ /* 0x000fe20001741670 */
[-CC-:B------:R-:W-:Y:S01]  /*b5e0*/  FFMA.FTZ R15, R60, R7.reuse, -R21.reuse ;  /* 0x000000073c0f7223 */ /* 0x180fe20000010815 */
[----:B------:R-:W-:Y:S01]  /*b5f0*/  FSEL R86, R86, -INF , !P4 ;  /* 0xff80000056567808 */ /* 0x000fe20006000000 */
[-CC-:B------:R-:W-:Y:S01]  /*b600*/  FFMA.FTZ R60, R126, R7.reuse, -R21.reuse ;  /* 0x000000077e3c7223 */ /* 0x180fe20000010815 */
[----:B------:R-:W-:Y:S01]  /*b610*/  FMNMX.FTZ R19, R83, R10, !PT ;  /* 0x0000000a53137209 */ /* 0x000fe20007810000 */
[-CC-:B------:R-:W-:Y:S01]  /*b620*/  FFMA.FTZ R126, R76, R7.reuse, -R21.reuse ;  /* 0x000000074c7e7223 */ /* 0x180fe20000010815 */
[----:B------:R-:W-:Y:S01]  /*b630*/  FSEL R87, R87, -INF , !P2 ;  /* 0xff80000057577808 */ /* 0x000fe20005000000 */
[--C-:B------:R-:W-:Y:S01]  /*b640*/  FFMA.FTZ R68, R134, R7, -R21.reuse ;  /* 0x0000000786447223 */ /* 0x100fe20000010815 */
[----:B------:R-:W-:Y:S01]  /*b650*/  FMNMX.FTZ R10, R86, R19, !PT ;  /* 0x00000013560a7209 */ /* 0x000fe20007810000 */
[-CC-:B------:R-:W-:Y:S01]  /*b660*/  FFMA.FTZ R19, R64, R7.reuse, -R21.reuse ;  /* 0x0000000740137223 */ /* 0x180fe20000010815 */
[----:B------:R-:W-:Y:S01]  /*b670*/  FSEL R51, R6, RZ, P5 ;  /* 0x000000ff06337208 */ /* 0x000fe20002800000 */
[----:B------:R-:W-:Y:S01]  /*b680*/  FFMA.FTZ R64, R128, R7, -R21 ;  /* 0x0000000780407223 */ /* 0x000fe20000010815 */
[----:B------:R-:W-:Y:S01]  /*b690*/  FMNMX.FTZ R10, R87, R10, !PT ;  /* 0x0000000a570a7209 */ /* 0x000fe20007810000 */
[----:B------:R-:W1:Y:S01]  /*b6a0*/  MUFU.EX2 R15, R15 ;  /* 0x0000000f000f7308 */ /* 0x000e620000000800 */
[----:B0-----:R-:W-:Y:S01]  /*b6b0*/  F2FP.F16.F32.PACK_AB R132, R52, R39 ;  /* 0x000000273484723e */ /* 0x001fe200000000ff */
[----:B------:R-:W-:-:S02]  /*b6c0*/  FADD.FTZ R8, -R51, R8 ;  /* 0x0000000833087221 */ /* 0x000fc40000010100 */
[----:B------:R-:W0:Y:S04]  /*b6d0*/  SHFL.BFLY PT, R43, R10, 0x2, 0x1f ;  /* 0x0c401f000a2b7f89 */ /* 0x000e2800000e0000 */
[----:B------:R-:W-:Y:S08]  /*b6e0*/  MUFU.EX2 R19, R19 ;  /* 0x0000001300137308 */ /* 0x000ff00000000800 */
[----:B------:R-:W2:Y:S01]  /*b6f0*/  MUFU.EX2 R60, R60 ;  /* 0x0000003c003c7308 */ /* 0x000ea20000000800 */
[----:B-1----:R-:W-:-:S07]  /*b700*/  F2FP.F16.F32.PACK_AB R134, R56, R15 ;  /* 0x0000000f3886723e */ /* 0x002fce00000000ff */
[----:B------:R-:W-:Y:S01]  /*b710*/  MUFU.EX2 R41, R41 ;  /* 0x0000002900297308 */ /* 0x000fe20000000800 */
[----:B0-----:R-:W-:Y:S01]  /*b720*/  FMNMX.FTZ R49, R10, R43, !PT ;  /* 0x0000002b0a317209 */ /* 0x001fe20007810000 */
[----:B------:R-:W-:-:S06]  /*b730*/  FFMA.FTZ R43, R130, R7, -R21 ;  /* 0x00000007822b7223 */ /* 0x000fcc0000010815 */
[----:B------:R-:W0:Y:S01]  /*b740*/  MUFU.EX2 R64, R64 ;  /* 0x0000004000407308 */ /* 0x000e220000000800 */
[----:B------:R-:W1:Y:S01]  /*b750*/  SHFL.BFLY PT, R10, R49, 0x1, 0x1f ;  /* 0x0c201f00310a7f89 */ /* 0x000e6200000e0000 */
[----:B--2---:R-:W-:-:S06]  /*b760*/  F2FP.F16.F32.PACK_AB R128, R60, R19 ;  /* 0x000000133c80723e */ /* 0x004fcc00000000ff */
[----:B------:R-:W-:Y:S08]  /*b770*/  MUFU.EX2 R43, R43 ;  /* 0x0000002b002b7308 */ /* 0x000ff00000000800 */
        /* <DEDUP_REMOVED lines=31> */
[-CC-:B------:R-:W-:Y:S01]  /*b970*/  FFMA.FTZ R133, R58, R7.reuse, -R51.reuse ;  /* 0x000000073a857223 */ /* 0x180fe20000010833 */
[C---:B------:R-:W-:Y:S01]  /*b980*/  FADD.FTZ R5, R23.reuse, R42 ;  /* 0x0000002a17057221 */ /* 0x040fe20000010000 */
[-CC-:B------:R-:W-:Y:S01]  /*b990*/  FFMA.FTZ R40, R40, R7.reuse, -R51.reuse ;  /* 0x0000000728287223 */ /* 0x180fe20000010833 */
[----:B------:R-:W-:Y:S01]  /*b9a0*/  F2FP.F16.F32.PACK_AB R148, R23, R148 ;  /* 0x000000941794723e */ /* 0x000fe200000000ff */
[----:B------:R-:W-:Y:S01]  /*b9b0*/  FFMA.FTZ R135, R62, R7, -R51 ;  /* 0x000000073e877223 */ /* 0x000fe20000010833 */
[----:B------:R-:W-:Y:S01]  /*b9c0*/  FADD.FTZ R42, R150, R5 ;  /* 0x00000005962a7221 */ /* 0x000fe20000010000 */
[----:B------:R-:W-:Y:S01]  /*b9d0*/  MUFU.EX2 R151, R151 ;  /* 0x0000009700977308 */ /* 0x000fe20000000800 */
[----:B------:R-:W-:Y:S01]  /*b9e0*/  F2FP.F16.F32.PACK_AB R140, R18, R31 ;  /* 0x0000001f128c723e */ /* 0x000fe200000000ff */
[-CC-:B------:R-:W-:Y:S01]  /*b9f0*/  FFMA.FTZ R129, R66, R7.reuse, -R51.reuse ;  /* 0x0000000742817223 */ /* 0x180fe20000010833 */
[----:B------:R-:W-:Y:S01]  /*ba00*/  FADD.FTZ R46, R25, R42 ;  /* 0x0000002a192e7221 */ /* 0x000fe20000010000 */
[----:B------:R-:W-:Y:S01]  /*ba10*/  FSEL R42, R10, RZ, P2 ;  /* 0x000000ff0a2a7208 */ /* 0x000fe20001000000 */
[----:B------:R-:W-:Y:S01]  /*ba20*/  FFMA.FTZ R44, R44, R7, -R51 ;  /* 0x000000072c2c7223 */ /* 0x000fe20000010833 */
[----:B------:R-:W-:Y:S01]  /*ba30*/  F2FP.F16.F32.PACK_AB R146, R36, R29 ;  /* 0x0000001d2492723e */ /* 0x000fe200000000ff */
[----:B------:R-:W-:Y:S01]  /*ba40*/  FADD.FTZ R5, R27, R46 ;  /* 0x0000002e1b057221 */ /* 0x000fe20000010000 */
[----:B------:R-:W-:Y:S01]  /*ba50*/  MUFU.EX2 R26, R26 ;  /* 0x0000001a001a7308 */ /* 0x000fe20000000800 */
[----:B------:R-:W-:Y:S01]  /*ba60*/  FADD.FTZ R46, -R42, R11 ;  /* 0x0000000b2a2e7221 */ /* 0x000fe20000010100 */
[----:B------:R-:W-:Y:S01]  /*ba70*/  F2FP.F16.F32.PACK_AB R142, R22, R33 ;  /* 0x00000021168e723e */ /* 0x000fe200000000ff */
[----:B------:R-:W-:Y:S01]  /*ba80*/  FADD.FTZ R50, R20, R5 ;  /* 0x0000000514327221 */ /* 0x000fe20000010000 */
[-CC-:B------:R-:W-:Y:S01]  /*ba90*/  FFMA.FTZ R131, R70, R7.reuse, -R51.reuse ;  /* 0x0000000746837223 */ /* 0x180fe20000010833 */
[-C--:B------:R-:W-:Y:S01]  /*baa0*/  FMUL.FTZ R11, R46, R7.reuse ;  /* 0x000000072e0b7220 */ /* 0x080fe20000410000 */
[-CC-:B------:R-:W-:Y:S01]  /*bab0*/  FFMA.FTZ R156, R156, R7.reuse, -R51.reuse ;  /* 0x000000079c9c7223 */ /* 0x180fe20000010833 */
[----:B------:R-:W-:Y:S01]  /*bac0*/  FADD.FTZ R5, R29, R50 ;  /* 0x000000321d057221 */ /* 0x000fe20000010000 */
[----:B------:R-:W-:Y:S01]  /*bad0*/  IMAD.U32 R50, RZ, RZ, UR6 ;  /* 0x00000006ff327e24 */ /* 0x000fe2000f8e00ff */
[----:B------:R-:W-:Y:S01]  /*bae0*/  MUFU.EX2 R145, R145 ;  /* 0x0000009100917308 */ /* 0x000fe20000000800 */
[----:B------:R-:W-:Y:S01]  /*baf0*/  FFMA.FTZ R125, R74, R7, -R51 ;  /* 0x000000074a7d7223 */ /* 0x000fe20000010833 */
[----:B------:R-:W-:Y:S01]  /*bb00*/  FADD.FTZ R46, R36, R5 ;  /* 0x00000005242e7221 */ /* 0x000fe20000010000 */
[----:B------:R-:W-:Y:S01]  /*bb10*/  F2FP.F16.F32.PACK_AB R144, R20, R27 ;  /* 0x0000001b1490723e */ /* 0x000fe200000000ff */
[-CC-:B------:R-:W-:Y:S01]  /*bb20*/  FFMA.FTZ R75, R75, R7.reuse, -R51.reuse ;  /* 0x000000074b4b7223 */ /* 0x180fe20000010833 */
[----:B------:R-:W-:Y:S01]  /*bb30*/  @!P1 LEA R50, R50, UR38, 0x3 ;  /* 0x0000002632329c11 */ /* 0x000fe2000f8e18ff */
[----:B------:R-:W-:Y:S01]  /*bb40*/  FADD.FTZ R5, R31, R46 ;  /* 0x0000002e1f057221 */ /* 0x000fe20000010000 */
[-CC-:B------:R-:W-:Y:S01]  /*bb50*/  FFMA.FTZ R78, R78, R7.reuse, -R51.reuse ;  /* 0x000000074e4e7223 */ /* 0x180fe20000010833 */
[----:B------:R-:W0:Y:S01]  /*bb60*/  MUFU.EX2 R11, R11 ;  /* 0x0000000b000b7308 */ /* 0x000e220000000800 */
[----:B------:R-:W-:Y:S01]  /*bb70*/  FFMA.FTZ R82, R82, R7, -R51 ;  /* 0x0000000752527223 */ /* 0x000fe20000010833 */
[----:B------:R-:W-:Y:S01]  /*bb80*/  FADD.FTZ R46, R18, R5 ;  /* 0x00000005122e7221 */ /* 0x000fe20000010000 */
[----:B------:R-:W-:-:S02]  /*bb90*/  @!P1 VIADD R50, R50, 0x16860 ;  /* 0x0001686032329836 */ /* 0x000fc40000000000 */
[-CC-:B------:R-:W-:Y:S01]  /*bba0*/  FFMA.FTZ R83, R83, R7.reuse, -R51.reuse ;  /* 0x0000000753537223 */ /* 0x180fe20000010833 */
[----:B------:R-:W-:Y:S01]  /*bbb0*/  FFMA.FTZ R86, R86, R7, -R51 ;  /* 0x0000000756567223 */ /* 0x000fe20000010833 */
[----:B------:R-:W-:Y:S01]  /*bbc0*/  FADD.FTZ R5, R33, R46 ;  /* 0x0000002e21057221 */ /* 0x000fe20000010000 */
[----:B------:R-:W-:Y:S01]  /*bbd0*/  ISETP.GT.AND P2, PT, R9, UR37, PT ;  /* 0x0000002509007c0c */ /* 0x000fe2000bf44270 */
[----:B------:R-:W1:Y:S01]  /*bbe0*/  MUFU.EX2 R30, R30 ;  /* 0x0000001e001e7308 */ /* 0x000e620000000800 */
[----:B------:R-:W-:Y:S01]  /*bbf0*/  @!P1 PRMT R46, RZ, 0x654, R50 ;  /* 0x00000654ff2e9816 */ /* 0x000fe20000000032 */
[----:B------:R-:W-:Y:S01]  /*bc00*/  FADD.FTZ R50, R22, R5 ;  /* 0x0000000516327221 */ /* 0x000fe20000010000 */
[----:B------:R-:W-:Y:S01]  /*bc10*/  UMOV UR6, UR4 ;  /* 0x0000000400067c82 */ /* 0x000fe20008000000 */
[----:B------:R-:W-:Y:S01]  /*bc20*/  F2FP.F16.F32.PACK_AB R150, R25, R150 ;  /* 0x000000961996723e */ /* 0x000fe200000000ff */
[----:B------:R2:W-:Y:S01]  /*bc30*/  @!P1 SYNCS.ARRIVE.TRANS64.RED.A1T0 RZ, [R46+URZ], RZ ;  /* 0x000000ff2eff99a7 */ /* 0x0005e2000810043f */
[----:B------:R-:W-:Y:S01]  /*bc40*/  FADD.FTZ R5, R35, R50 ;  /* 0x0000003223057221 */ /* 0x000fe20000010000 */
[----:B------:R-:W-:Y:S01]  /*bc50*/  F2FP.F16.F32.PACK_AB R138, R48, R37 ;  /* 0x00000025308a723e */ /* 0x000fe200000000ff */
[----:B------:R-:W3:Y:S01]  /*bc60*/  MUFU.EX2 R147, R147 ;  /* 0x0000009300937308 */ /* 0x000ee20000000800 */
[-C--:B0-----:R-:W-:Y:S01]  /*bc70*/  FMUL.FTZ R90, R90, R11.reuse ;  /* 0x0000000b5a5a7220 */ /* 0x081fe20000410000 */
[----:B------:R-:W-:Y:S01]  /*bc80*/  FADD.FTZ R50, R28, R5 ;  /* 0x000000051c327221 */ /* 0x000fe20000010000 */
[-C--:B------:R-:W-:Y:S01]  /*bc90*/  FMUL.FTZ R91, R91, R11.reuse ;  /* 0x0000000b5b5b7220 */ /* 0x080fe20000410000 */
[----:B------:R-:W-:Y:S01]  /*bca0*/  FMUL.FTZ R94, R94, R11 ;  /* 0x0000000b5e5e7220 */ /* 0x000fe20000410000 */
[----:B--2---:R-:W-:Y:S01]  /*bcb0*/  FFMA.FTZ R46, R11, R4, R8 ;  /* 0x000000040b2e7223 */ /* 0x004fe20000010008 */
[----:B------:R-:W-:Y:S01]  /*bcc0*/  FADD.FTZ R53, R37, R50 ;  /* 0x0000003225357221 */ /* 0x000fe20000010000 */
[----:B------:R-:W-:Y:S01]  /*bcd0*/  FFMA.FTZ R4, R154, R7, -R51 ;  /* 0x000000079a047223 */ /* 0x000fe20000010833 */
[----:B------:R-:W0:Y:S01]  /*bce0*/  MUFU.EX2 R34, R34 ;  /* 0x0000002200227308 */ /* 0x000e220000000800 */
[C---:B------:R-:W-:Y:S01]  /*bcf0*/  FADD.FTZ R46, R149.reuse, R46 ;  /* 0x0000002e952e7221 */ /* 0x040fe20000010000 */
[----:B------:R-:W-:Y:S01]  /*bd00*/  FADD.FTZ R50, R48, R53 ;  /* 0x0000003530327221 */ /* 0x000fe20000010000 */
[----:B------:R-:W-:Y:S01]  /*bd10*/  F2FP.F16.F32.PACK_AB R149, R149, R8 ;  /* 0x000000089595723e */ /* 0x000fe200000000ff */
        /* <DEDUP_REMOVED lines=11> */
[-C--:B------:R-:W-:Y:S01]  /*bdd0*/  FFMA.FTZ R46, R120, R7.reuse, -R51 ;  /* 0x00000007782e7223 */ /* 0x080fe20000010833 */
[----:B------:R-:W4:Y:S01]  /*bde0*/  MUFU.EX2 R38, R38 ;  /* 0x0000002600267308 */ /* 0x000f220000000800 */
[----:B-1----:R-:W-:Y:S01]  /*bdf0*/  FADD.FTZ R50, R30, R5 ;  /* 0x000000051e327221 */ /* 0x002fe20000010000 */
[----:B------:R-:W-:Y:S01]  /*be00*/  FADD.FTZ R54, R56, R53 ;  /* 0x0000003538367221 */ /* 0x000fe20000010000 */
[----:B------:R-:W-:Y:S01]  /*be10*/  FFMA.FTZ R51, R87, R7, -R51 ;  /* 0x0000000757337223 */ /* 0x000fe20000010833 */
[-C--:B------:R-:W-:Y:S01]  /*be20*/  FMUL.FTZ R103, R103, R11.reuse ;  /* 0x0000000b67677220 */ /* 0x080fe20000410000 */
[----:B---3--:R-:W-:Y:S01]  /*be30*/  FADD.FTZ R5, R147, R50 ;  /* 0x0000003293057221 */ /* 0x008fe20000010000 */
[----:B------:R-:W-:Y:S01]  /*be40*/  FADD.FTZ R53, R19, R54 ;  /* 0x0000003613357221 */ /* 0x000fe20000010000 */
[-C--:B------:R-:W-:Y:S01]  /*be50*/  FMUL.FTZ R106, R106, R11.reuse ;  /* 0x0000000b6a6a7220 */ /* 0x080fe20000410000 */
[----:B------:R-:W1:Y:S01]  /*be60*/  MUFU.EX2 R143, R143 ;  /* 0x0000008f008f7308 */ /* 0x000e620000000800 */
[----:B0-----:R-:W-:Y:S01]  /*be70*/  FADD.FTZ R50, R34, R5 ;  /* 0x0000000522327221 */ /* 0x001fe20000010000 */
[----:B------:R-:W-:Y:S01]  /*be80*/  FADD.FTZ R54, R60, R53 ;  /* 0x000000353c367221 */ /* 0x000fe20000010000 */
[-C--:B------:R-:W-:Y:S01]  /*be90*/  FMUL.FTZ R107, R107, R11.reuse ;  /* 0x0000000b6b6b7220 */ /* 0x080fe20000410000 */
[-C--:B------:R-:W-:Y:S01]  /*bea0*/  FMUL.FTZ R110, R110, R11.reuse ;  /* 0x0000000b6e6e7220 */ /* 0x080fe20000410000 */
[----:B--2---:R-:W-:Y:S01]  /*beb0*/  FADD.FTZ R5, R141, R50 ;  /* 0x000000328d057221 */ /* 0x004fe20000010000 */
[----:B------:R-:W-:Y:S01]  /*bec0*/  FADD.FTZ R23, R41, R54 ;  /* 0x0000003629177221 */ /* 0x000fe20000010000 */
[-C--:B------:R-:W-:Y:S01]  /*bed0*/  FMUL.FTZ R111, R111, R11.reuse ;  /* 0x0000000b6f6f7220 */ /* 0x080fe20000410000 */
[----:B------:R-:W0:Y:S01]  /*bee0*/  MUFU.EX2 R24, R24 ;  /* 0x0000001800187308 */ /* 0x000e220000000800 */
[----:B----4-:R-:W-:Y:S01]  /*bef0*/  FADD.FTZ R50, R38, R5 ;  /* 0x0000000526327221 */ /* 0x010fe20000010000 */
[----:B------:R-:W-:Y:S01]  /*bf00*/  FADD.FTZ R23, R64, R23 ;  /* 0x0000001740177221 */ /* 0x000fe20000010000 */
[-C--:B------:R-:W-:Y:S01]  /*bf10*/  FMUL.FTZ R114, R114, R11.reuse ;  /* 0x0000000b72727220 */ /* 0x080fe20000410000 */
[-C--:B------:R-:W-:Y:S01]  /*bf20*/  FMUL.FTZ R115, R115, R11.reuse ;  /* 0x0000000b73737220 */ /* 0x080fe20000410000 */
[-C--:B------:R-:W-:Y:S01]  /*bf30*/  FMUL.FTZ R118, R118, R11.reuse ;  /* 0x0000000b76767220 */ /* 0x080fe20000410000 */
[----:B------:R-:W-:Y:S01]  /*bf40*/  FADD.FTZ R36, R124, R23 ;  /* 0x000000177c247221 */ /* 0x000fe20000010000 */
[----:B------:R-:W-:Y:S01]  /*bf50*/  FMUL.FTZ R119, R119, R11 ;  /* 0x0000000b77777220 */ /* 0x000fe20000410000 */
[----:B------:R-:W2:Y:S01]  /*bf60*/  MUFU.EX2 R137, R137 ;  /* 0x0000008900897308 */ /* 0x000ea20000000800 */
[----:B-1----:R-:W-:Y:S01]  /*bf70*/  FADD.FTZ R5, R143, R50 ;  /* 0x000000328f057221 */ /* 0x002fe20000010000 */
[C---:B------:R-:W-:Y:S01]  /*bf80*/  FADD.FTZ R23, R43.reuse, R36 ;  /* 0x000000242b177221 */ /* 0x040fe20000010000 */
[----:B------:R-:W-:Y:S01]  /*bf90*/  F2FP.F16.F32.PACK_AB R124, R43, R124 ;  /* 0x0000007c2b7c723e */ /* 0x000fe200000000ff */
[-C--:B------:R-:W-:Y:S01]  /*bfa0*/  FMUL.FTZ R88, R88, R21.reuse ;  /* 0x0000001558587220 */ /* 0x080fe20000410000 */
[-C--:B------:R-:W-:Y:S01]  /*bfb0*/  FMUL.FTZ R89, R89, R21.reuse ;  /* 0x0000001559597220 */ /* 0x080fe20000410000 */
[----:B------:R-:W-:Y:S01]  /*bfc0*/  FADD.FTZ R22, R126, R23 ;  /* 0x000000177e167221 */ /* 0x000fe20000010000 */
[C---:B------:R-:W-:Y:S01]  /*bfd0*/  F2FP.F16.F32.PACK_AB R126, R45.reuse, R126 ;  /* 0x0000007e2d7e723e */ /* 0x040fe200000000ff */
[----:B------:R-:W1:Y:S01]  /*bfe0*/  MUFU.EX2 R32, R32 ;  /* 0x0000002000207308 */ /* 0x000e620000000800 */
[----:B0-----:R-:W-:Y:S01]  /*bff0*/  FADD.FTZ R50, R24, R5 ;  /* 0x0000000518327221 */ /* 0x001fe20000010000 */
[----:B------:R-:W-:Y:S01]  /*c000*/  FADD.FTZ R22, R45, R22 ;  /* 0x000000162d167221 */ /* 0x000fe20000010000 */
[-C--:B------:R-:W-:Y:S01]  /*c010*/  FMUL.FTZ R92, R92, R21.reuse ;  /* 0x000000155c5c7220 */ /* 0x080fe20000410000 */
[-C--:B------:R-:W-:Y:S01]  /*c020*/  FMUL.FTZ R93, R93, R21.reuse ;  /* 0x000000155d5d7220 */ /* 0x080fe20000410000 */
[-C--:B------:R-:W-:Y:S01]  /*c030*/  FMUL.FTZ R96, R96, R21.reuse ;  /* 0x0000001560607220 */ /* 0x080fe20000410000 */
[----:B------:R-:W-:Y:S01]  /*c040*/  FADD.FTZ R15, R47, R22 ;  /* 0x000000162f0f7221 */ /* 0x000fe20000010000 */
        /* <DEDUP_REMOVED lines=18> */
[----:B0-----:R-:W-:Y:S01]  /*c170*/  FADD.FTZ R5, R139, R18 ;  /* 0x000000128b057221 */ /* 0x001fe20000010000 */
[----:B------:R-:W-:Y:S01]  /*c180*/  F2FP.F16.F32.PACK_AB R145, R30, R145 ;  /* 0x000000911e91723e */ /* 0x000fe200000000ff */
[----:B------:R-:W-:Y:S01]  /*c190*/  IMAD.MOV.U32 R8, RZ, RZ, R6 ;  /* 0x000000ffff087224 */ /* 0x000fe200078e0006 */
[----:B------:R-:W-:Y:S01]  /*c1a0*/  F2FP.F16.F32.PACK_AB R147, R34, R147 ;  /* 0x000000932293723e */ /* 0x000fe200000000ff */
[----:B------:R-:W-:Y:S01]  /*c1b0*/  IMAD.MOV.U32 R11, RZ, RZ, R10 ;  /* 0x000000ffff0b7224 */ /* 0x000fe200078e000a */
[----:B------:R-:W-:-:S02]  /*c1c0*/  F2FP.F16.F32.PACK_AB R141, R38, R141 ;  /* 0x0000008d268d723e */ /* 0x000fc400000000ff */
[----:B------:R-:W0:Y:S01]  /*c1d0*/  MUFU.EX2 R40, R40 ;  /* 0x0000002800287308 */ /* 0x000e220000000800 */
[----:B--2---:R-:W-:Y:S01]  /*c1e0*/  FADD.FTZ R18, R42, R5 ;  /* 0x000000052a127221 */ /* 0x004fe20000010000 */
[----:B------:R-:W-:Y:S02]  /*c1f0*/  F2FP.F16.F32.PACK_AB R143, R24, R143 ;  /* 0x0000008f188f723e */ /* 0x000fe400000000ff */
[----:B------:R-:W-:Y:S02]  /*c200*/  F2FP.F16.F32.PACK_AB R137, R32, R137 ;  /* 0x000000892089723e */ /* 0x000fe400000000ff */
[----:B------:R-:W-:Y:S02]  /*c210*/  F2FP.F16.F32.PACK_AB R139, R42, R139 ;  /* 0x0000008b2a8b723e */ /* 0x000fe400000000ff */
        /* <DEDUP_REMOVED lines=41> */
[----:B0-----:R-:W-:Y:S01]  /*c4b0*/  FADD.FTZ R18, R123, R18 ;  /* 0x000000127b127221 */ /* 0x001fe20000010000 */
[C---:B--2---:R-:W-:Y:S01]  /*c4c0*/  FADD.FTZ R5, R49.reuse, R22 ;  /* 0x0000001631057221 */ /* 0x044fe20000010000 */
[----:B------:R-:W-:Y:S02]  /*c4d0*/  F2FP.F16.F32.PACK_AB R122, R49, R122 ;  /* 0x0000007a317a723e */ /* 0x000fe400000000ff */
[C---:B-1----:R-:W-:Y:S01]  /*c4e0*/  FADD.FTZ R4, R51.reuse, R18 ;  /* 0x0000001233047221 */ /* 0x042fe20000010000 */
[----:B------:R-:W-:Y:S01]  /*c4f0*/  F2FP.F16.F32.PACK_AB R123, R51, R123 ;  /* 0x0000007b337b723e */ /* 0x000fe200000000ff */
[----:B------:R-:W-:Y:S06]  /*c500*/  @P2 BRA `(.L_x_13026) ;  /* 0xffffffd000cc2947 */ /* 0x000fec000383ffff */
.L_x_13009:
[----:B------:R-:W-:Y:S06]  /*c510*/  BAR.ARV 0x8, 0x200 ;  /* 0x0208000000007b1d */ /* 0x000fec0000002000 */
[----:B------:R-:W-:Y:S05]  /*c520*/  @!P0 BRA `(.L_x_13027) ;  /* 0x0000000000048947 */ /* 0x000fea0003800000 */
[----:B------:R-:W-:Y:S01]  /*c530*/  BPT.TRAP 0x1 ;  /* 0x000000040000795c */ /* 0x000fe20000300000 */
.L_x_13027:
[----:B------:R-:W-:Y:S01]  /*c540*/  ULEA UR7, UR4, UR38, 0x3 ;  /* 0x0000002604077291 */ /* 0x000fe2000f8e183f */
[----:B------:R-:W-:-:S05]  /*c550*/  IMAD.U32 R0, RZ, RZ, UR5 ;  /* 0x00000005ff007e24 */ /* 0x000fca000f8e00ff */
[----:B------:R-:W-:-:S04]  /*c560*/  SHF.L.U32 R0, R0, 0x1f, RZ ;  /* 0x0000001f00007819 */ /* 0x000fc800000006ff */
[----:B------:R0:W1:Y:S01]  /*c570*/  SYNCS.PHASECHK.TRANS64.TRYWAIT P2, [UR7+0x16850], R0 ;  /* 0x01685000ff0075a7 */ /* 0x0000620008040147 */
[----:B------:R-:W-:Y:S05]  /*c580*/  @!P0 BRA `(.L_x_13028) ;  /* 0x0000000000048947 */ /* 0x000fea0003800000 */
[----:B------:R-:W-:Y:S01]  /*c590*/  BPT.TRAP 0x1 ;  /* 0x000000040000795c */ /* 0x000fe20000300000 */
.L_x_13028:
[----:B-1----:R-:W-:Y:S05]  /*c5a0*/  @P2 BRA `(.L_x_13029) ;  /* 0x0000000000082947 */ /* 0x002fea0003800000 */
[----:B------:R-:W1:Y:S02]  /*c5b0*/  SYNCS.PHASECHK.TRANS64.TRYWAIT P0, [UR7+0x16850], R0 ;  /* 0x01685000ff0075a7 */ /* 0x000e640008000147 */
[----:B-1----:R-:W-:Y:S05]  /*c5c0*/  @!P0 BRA `(.L_x_13030) ;  /* 0x00000054007c8947 */ /* 0x002fea0003800000 */
.L_x_13029:
        /* <DEDUP_REMOVED lines=8> */
[----:B------:R-:W-:Y:S02]  /*c650*/  @!P1 VIADD R13, R13, 0x16860 ;  /* 0x000168600d0d9836 */ /* 0x000fe40000000000 */
[----:B------:R-:W-:Y:S01]  /*c660*/  IMAD.MOV.U32 R11, RZ, RZ, RZ ;  /* 0x000000ffff0b7224 */ /* 0x000fe200078e00ff */
[----:B------:R-:W-:-:S02]  /*c670*/  ULEA UR4, UR4, UR38, 0xa ;  /* 0x0000002604047291 */ /* 0x000fc4000f8e503f */
[----:B------:R-:W-:Y:S02]  /*c680*/  @!P1 PRMT R13, RZ, 0x654, R13 ;  /* 0x00000654ff0d9816 */ /* 0x000fe4000000000d */
[----:B------:R-:W-:-:S03]  /*c690*/  UIADD3 UR6, UR4, 0x80, URZ ;  /* 0x0000008004067890 */ /* 0x000fc6000fffe03f */
[----:B------:R-:W-:Y:S02]  /*c6a0*/  UMOV UR10, UR4 ;  /* 0x00000004000a7c82 */ /* 0x000fe40008000000 */
[----:B------:R-:W-:Y:S01]  /*c6b0*/  HGMMA.64x64x16.F32 R88, R148, gdesc[UR8].tnspB, R88, gsb0 ;  /* 0x40e0000894587df0 */ /* 0x000fe20008000858 */
        /* <DEDUP_REMOVED lines=12> */
[----:B------:R-:W-:-:S04]  /*c780*/  FSETP.NE.FTZ.AND P0, PT, R14, RZ, PT ;  /* 0x000000ff0e00720b */ /* 0x000fc80003f15000 */
        /* <DEDUP_REMOVED lines=8> */
[----:B------:R-:W-:Y:S01]  /*c810*/  PLOP3.LUT P0, PT, PT, PT, PT, 0x8, 0x0 ;  /* 0x000000000000781c */ /* 0x000fe20003f0e170 */
[----:B------:R-:W-:Y:S02]  /*c820*/  WARPGROUP.DEPBAR.LE gsb0, 0x0 ;  /* 0x00008000000079c5 */ /* 0x000fe40000010000 */
[----:B------:R-:W-:Y:S01]  /*c830*/  WARPGROUP.ARRIVE ;  /* 0x00000000000079c5 */ /* 0x000fe20000000000 */
[----:B------:R-:W0:Y:S01]  /*c840*/  @P2 MUFU.RCP R11, R15 ;  /* 0x0000000f000b2308 */ /* 0x000e220000001000 */
[----:B-1----:R-:W-:-:S04]  /*c850*/  @P2 FMUL.FTZ R7, R12, 0.69314718246459960938 ;  /* 0x3f3172180c072820 */ /* 0x002fc80000410000 */
[----:B------:R-:W-:Y:S01]  /*c860*/  HGMMA.64x64x16.F32 R88, R144, gdesc[UR8].tnspB, R88, gsb0 ;  /* 0x40e0000890587df0 */ /* 0x000fe20008000858 */
[----:B------:R-:W-:Y:S01]  /*c870*/  UMOV UR10, UR6 ;  /* 0x00000006000a7c82 */ /* 0x000fe20008000000 */
[----:B------:R-:W-:Y:S01]  /*c880*/  UMOV UR11, 0x40000040 ;  /* 0x40000040000b7882 */ /* 0x000fe20000000000 */
[----:B------:R-:W-:Y:S01]  /*c890*/  UIADD3 UR6, UR4, 0x180, URZ ;  /* 0x0000018004067890 */ /* 0x000fe2000fffe03f */
[----:B------:R-:W-:Y:S01]  /*c8a0*/  @P2 FFMA.FTZ R0, R16, R10, R7 ;  /* 0x0000000a10002223 */ /* 0x000fe20000010007 */
[----:B------:R-:W-:Y:S02]  /*c8b0*/  WARPGROUP.DEPBAR.LE gsb0, 0x0 ;  /* 0x00008000000079c5 */ /* 0x000fe40000010000 */
[----:B------:R-:W-:-:S06]  /*c8c0*/  WARPGROUP.ARRIVE ;  /* 0x00000000000079c5 */ /* 0x000fcc0000000000 */
[----:B------:R-:W-:Y:S01]  /*c8d0*/  HGMMA.64x64x16.F32 R88, R140, gdesc[UR8].tnspB, R88, gsb0 ;  /* 0x40e000088c587df0 */ /* 0x000fe20008000858 */
[----:B------:R-:W-:Y:S01]  /*c8e0*/  UMOV UR10, UR6 ;  /* 0x00000006000a7c82 */ /* 0x000fe20008000000 */
[----:B------:R-:W-:Y:S01]  /*c8f0*/  UMOV UR11, 0x40000040 ;  /* 0x40000040000b7882 */ /* 0x000fe20000000000 */
[----:B------:R-:W-:Y:S01]  /*c900*/  UIADD3 UR6, UR4, 0x200, URZ ;  /* 0x0000020004067890 */ /* 0x000fe2000fffe03f */
        /* <DEDUP_REMOVED lines=11> */
[----:B------:R-:W-:Y:S02]  /*c9c0*/  UIADD3 UR6, UR4, 0x300, URZ ;  /* 0x0000030004067890 */ /* 0x000fe4000fffe03f */
[----:B------:R-:W-:Y:S01]  /*c9d0*/  UIADD3 UR4, UR4, 0x380, URZ ;  /* 0x0000038004047890 */ /* 0x000fe2000fffe03f */
[----:B------:R-:W-:Y:S02]  /*c9e0*/  WARPGROUP.DEPBAR.LE gsb0, 0x0 ;  /* 0x00008000000079c5 */ /* 0x000fe40000010000 */
[----:B------:R-:W-:-:S06]  /*c9f0*/  WARPGROUP.ARRIVE ;  /* 0x00000000000079c5 */ /* 0x000fcc0000000000 */
[----:B------:R-:W-:Y:S01]  /*ca00*/  HGMMA.64x64x16.F32 R88, R128, gdesc[UR8].tnspB, R88, gsb0 ;  /* 0x40e0000880587df0 */ /* 0x000fe20008000858 */
[----:B------:R-:W-:Y:S01]  /*ca10*/  UMOV UR10, UR6 ;  /* 0x00000006000a7c82 */ /* 0x000fe20008000000 */
[----:B------:R-:W-:Y:S01]  /*ca20*/  UMOV UR11, 0x40000040 ;  /* 0x40000040000b7882 */ /* 0x000fe20000000000 */
[----:B------:R-:W-:Y:S02]  /*ca30*/  WARPGROUP.DEPBAR.LE gsb0, 0x0 ;  /* 0x00008000000079c5 */ /* 0x000fe40000010000 */
[----:B------:R-:W-:-:S06]  /*ca40*/  WARPGROUP.ARRIVE ;  /* 0x00000000000079c5 */ /* 0x000fcc0000000000 */
[----:B------:R-:W-:Y:S01]  /*ca50*/  HGMMA.64x64x16.F32 R88, R124, gdesc[UR8].tnspB, R88, gsb0 ;  /* 0x40e000087c587df0 */ /* 0x000fe20008000858 */
[----:B------:R-:W-:Y:S01]  /*ca60*/  UMOV UR10, UR4 ;  /* 0x00000004000a7c82 */ /* 0x000fe20008000000 */
[----:B------:R-:W-:Y:S01]  /*ca70*/  UMOV UR11, 0x40000040 ;  /* 0x40000040000b7882 */ /* 0x000fe20000000000 */
[----:B------:R-:W-:Y:S02]  /*ca80*/  WARPGROUP.DEPBAR.LE gsb0, 0x0 ;  /* 0x00008000000079c5 */ /* 0x000fe40000010000 */
[----:B------:R-:W-:-:S06]  /*ca90*/  WARPGROUP.ARRIVE ;  /* 0x00000000000079c5 */ /* 0x000fcc0000000000 */
[----:B------:R-:W-:Y:S03]  /*caa0*/  HGMMA.64x64x16.F32 R88, R120, gdesc[UR8].tnspB, R88, gsb0 ;  /* 0x40e0000878587df0 */ /* 0x000fe60008000858 */
        /* <DEDUP_REMOVED lines=34> */
.L_x_12960:
[----:B------:R-:W-:Y:S05]  /*ccd0*/  @P0 BRA `(.L_x_13031) ;  /* 0x0000000c00c80947 */ /* 0x000fea0003800000 */
[----:B------:R-:W-:Y:S01]  /*cce0*/  VIADD R2, R2, 0xffffff80 ;  /* 0xffffff8002027836 */ /* 0x000fe20000000000 */
[----:B------:R-:W0:Y:S01]  /*ccf0*/  LDC R17, c[0x0][0xbe8] ;  /* 0x0002fa00ff117b82 */ /* 0x000e220000000800 */
[----:B------:R-:W1:Y:S01]  /*cd00*/  S2R R19, SR_CTAID.X ;  /* 0x0000000000137919 */ /* 0x000e620000002500 */
[----:B------:R-:W-:Y:S02]  /*cd10*/  USHF.R.S32.HI UR7, URZ, 0x1f, UR36 ;  /* 0x0000001f3f077899 */ /* 0x000fe40008011424 */
[----:B------:R-:W-:Y:S01]  /*cd20*/  IMAD R16, RZ, RZ, -UR36 ;  /* 0x80000024ff107e24 */ /* 0x000fe2000f8e02ff */
[----:B------:R-:W-:Y:S01]  /*cd30*/  SHF.R.S32.HI R5, RZ, 0x1f, R2 ;  /* 0x0000001fff057819 */ /* 0x000fe20000011402 */
[----:B------:R-:W-:Y:S01]  /*cd40*/  ULDC.64 UR8, c[0x0][0xbd0] ;  /* 0x0002f40000087ab9 */ /* 0x000fe20000000a00 */
[----:B------:R-:W-:Y:S01]  /*cd50*/  BSSY B0, `(.L_x_13032) ;  /* 0x00000b6000007945 */ /* 0x000fe20003800000 */
[----:B------:R-:W-:Y:S01]  /*cd60*/  UIMAD UR6, UR7, UR8, URZ ;  /* 0x00000008070672a4 */ /* 0x000fe2000f8e023f */
[CC--:B------:R-:W-:Y:S01]  /*cd70*/  LEA.HI R4, R5.reuse, R2.reuse, RZ, 0x7 ;  /* 0x0000000205047211 */ /* 0x0c0fe200078f38ff */
[----:B------:R-:W2:Y:S01]  /*cd80*/  S2UR UR12, SR_CTAID.Z ;  /* 0x00000000000c79c3 */ /* 0x000ea20000002700 */
[----:B------:R-:W-:Y:S01]  /*cd90*/  LEA.HI R8, R5, R2, RZ, 0x2 ;  /* 0x0000000205087211 */ /* 0x000fe200078f10ff */
[----:B------:R-:W-:Y:S01]  /*cda0*/  UIMAD.WIDE.U32 UR4, UR36, UR8, URZ ;  /* 0x00000008240472a5 */ /* 0x000fe2000f8e003f */
[----:B------:R-:W-:Y:S01]  /*cdb0*/  LOP3.LUT R7, R4, 0xffffff80, RZ, 0xc0, !PT ;  /* 0xffffff8004077812 */ /* 0x000fe200078ec0ff */
[----:B------:R-:W-:Y:S01]  /*cdc0*/  UIMAD UR6, UR36, UR9, UR6 ;  /* 0x00000009240672a4 */ /* 0x000fe2000f8e0206 */
[----:B------:R-:W-:-:S02]  /*cdd0*/  SHF.R.S32.HI R4, RZ, 0x7, R4 ;  /* 0x00000007ff047819 */ /* 0x000fc40000011404 */
[----:B------:R-:W-:Y:S01]  /*cde0*/  LOP3.LUT R13, R8, 0xfffffffc, RZ, 0xc0, !PT ;  /* 0xfffffffc080d7812 */ /* 0x000fe200078ec0ff */
[----:B------:R-:W-:Y:S01]  /*cdf0*/  IMAD.IADD R22, R2, 0x1, -R7 ;  /* 0x0000000102167824 */ /* 0x000fe200078e0a07 */
[----:B------:R-:W3:Y:S01]  /*ce00*/  S2UR UR11, SR_CTAID.Y ;  /* 0x00000000000b79c3 */ /* 0x000ee20000002600 */
[----:B------:R-:W-:Y:S01]  /*ce10*/  IMAD.HI R5, R4, 0x55555556, RZ ;  /* 0x5555555604057827 */ /* 0x000fe200078e02ff */
[----:B------:R-:W-:Y:S02]  /*ce20*/  UIADD3 UR6, UR5, UR6, URZ ;  /* 0x0000000605067290 */ /* 0x000fe4000fffe03f */
[----:B------:R-:W-:Y:S01]  /*ce30*/  SHF.R.S32.HI R9, RZ, 0x1f, R22 ;  /* 0x0000001fff097819 */ /* 0x000fe20000011416 */
[----:B------:R-:W-:-:S03]  /*ce40*/  IMAD.IADD R13, R2, 0x1, -R13 ;  /* 0x00000001020d7824 */ /* 0x000fc600078e0a0d */
[----:B------:R-:W-:Y:S01]  /*ce50*/  BAR.SYNC.DEFER_BLOCKING 0x1, 0x180 ;  /* 0x0046000000007b1d */ /* 0x000fe20000010000 */
[----:B0-----:R-:W-:Y:S02]  /*ce60*/  ISETP.NE.AND P0, PT, R17, 0x1, PT ;  /* 0x000000011100780c */ /* 0x001fe40003f05270 */
[----:B------:R-:W-:Y:S02]  /*ce70*/  LEA.HI R23, R9, R22, RZ, 0x2 ;  /* 0x0000001609177211 */ /* 0x000fe400078f10ff */
[----:B------:R-:W-:-:S03]  /*ce80*/  LEA.HI R5, R5, R5, RZ, 0x1 ;  /* 0x0000000505057211 */ /* 0x000fc600078f08ff */
[----:B------:R-:W3:Y:S01]  /*ce90*/  LDC R21, c[0x0][0xc50] ;  /* 0x00031400ff157b82 */ /* 0x000ee20000000800 */
[--C-:B------:R-:W-:Y:S01]  /*cea0*/  SHF.R.S32.HI R6, RZ, 0x2, R23.reuse ;  /* 0x00000002ff067819 */ /* 0x100fe20000011417 */
[----:B------:R-:W-:Y:S01]  /*ceb0*/  ULDC.64 UR8, c[0x0][0xb38] ;  /* 0x0002ce0000087ab9 */ /* 0x000fe20000000a00 */
[----:B------:R-:W-:Y:S01]  /*cec0*/  SHF.R.S32.HI R7, RZ, 0x1f, R23 ;  /* 0x0000001fff077819 */ /* 0x000fe20000011417 */
[----:B--2---:R-:W-:Y:S01]  /*ced0*/  USHF.R.S32.HI UR10, URZ, 0x1f, UR12 ;  /* 0x0000001f3f0a7899 */ /* 0x004fe2000801140c */
[----:B------:R-:W-:Y:S01]  /*cee0*/  LEA.HI R9, R9, R22, RZ, 0x5 ;  /* 0x0000001609097211 */ /* 0x000fe200078f28ff */
[----:B------:R-:W-:Y:S01]  /*cef0*/  UIMAD UR7, UR7, UR8, URZ ;  /* 0x00000008070772a4 */ /* 0x000fe2000f8e023f */
[----:B------:R-:W-:Y:S01]  /*cf00*/  LEA.HI R7, R7, R6, RZ, 0x3 ;  /* 0x0000000607077211 */ /* 0x000fe200078f18ff */
[----:B------:R-:W0:Y:S01]  /*cf10*/  LDC.64 R14, c[0x0][0xb40] ;  /* 0x0002d000ff0e7b82 */ /* 0x000e220000000a00 */
[----:B------:R-:W-:Y:S02]  /*cf20*/  SHF.R.S32.HI R9, RZ, 0x5, R9 ;  /* 0x00000005ff097819 */ /* 0x000fe40000011409 */
[----:B------:R-:W-:Y:S01]  /*cf30*/  LOP3.LUT R11, R7, 0xfffffff8, RZ, 0xc0, !PT ;  /* 0xfffffff8070b7812 */ /* 0x000fe200078ec0ff */
[----:B------:R-:W-:Y:S01]  /*cf40*/  IMAD R7, R5, -0x3, R4 ;  /* 0xfffffffd05077824 */ /* 0x000fe200078e0204 */
[----:B------:R-:W-:Y:S01]  /*cf50*/  LEA.HI R4, R13, R13, RZ, 0x1 ;  /* 0x0000000d0d047211 */ /* 0x000fe200078f08ff */
[----:B------:R-:W-:Y:S01]  /*cf60*/  IMAD.U32 R5, RZ, RZ, UR5 ;  /* 0x00000005ff057e24 */ /* 0x000fe2000f8e00ff */
[----:B------:R-:W-:Y:S01]  /*cf70*/  LOP3.LUT R23, R23, 0x7ffffffc, RZ, 0xc0, !PT ;  /* 0x7ffffffc17177812 */ /* 0x000fe200078ec0ff */
[----:B------:R-:W-:Y:S01]  /*cf80*/  IMAD.IADD R2, R6, 0x1, -R11 ;  /* 0x0000000106027824 */ /* 0x000fe200078e0a0b */
[----:B------:R-:W-:Y:S01]  /*cf90*/  LOP3.LUT R4, R4, 0x1ffffffe, RZ, 0xc0, !PT ;  /* 0x1ffffffe04047812 */ /* 0x000fe200078ec0ff */
[----:B------:R-:W2:Y:S01]  /*cfa0*/  LDC.64 R10, c[0x0][0xbd8] ;  /* 0x0002f600ff0a7b82 */ /* 0x000ea20000000a00 */
[----:B------:R-:W-:Y:S01]  /*cfb0*/  IMAD.U32 R5, RZ, RZ, UR6 ;  /* 0x00000006ff057e24 */ /* 0x000fe2000f8e00ff */
[----:B------:R-:W-:Y:S01]  /*cfc0*/  UIMAD UR6, UR36, UR9, UR7 ;  /* 0x00000009240672a4 */ /* 0x000fe2000f8e0207 */
[----:B------:R-:W-:-:S02]  /*cfd0*/  IMAD R2, R9, 0x10, R2 ;  /* 0x0000001009027824 */ /* 0x000fc400078e0202 */
[----:B------:R-:W-:Y:S02]  /*cfe0*/  IMAD.IADD R25, R13, 0x1, -R4 ;  /* 0x000000010d197824 */ /* 0x000fe400078e0a04 */
[----:B------:R-:W-:Y:S01]  /*cff0*/  IMAD R2, R7, 0x40, R2 ;  /* 0x0000004007027824 */ /* 0x000fe200078e0202 */
[----:B------:R-:W4:Y:S01]  /*d000*/  @P0 LDC R9, c[0x0][0xbec] ;  /* 0x0002fb00ff090b82 */ /* 0x000f220000000800 */
[----:B------:R-:W-:Y:S01]  /*d010*/  IMAD.U32 R4, RZ, RZ, UR4 ;  /* 0x00000004ff047e24 */ /* 0x000fe2000f8e00ff */
[----:B------:R-:W-:Y:S01]  /*d020*/  UIMAD.WIDE.U32 UR4, UR36, UR8, URZ ;  /* 0x00000008240472a5 */ /* 0x000fe2000f8e003f */
[--C-:B------:R-:W-:Y:S02]  /*d030*/  IMAD R6, R25, 0x8, R2.reuse ;  /* 0x0000000819067824 */ /* 0x100fe400078e0202 */
[----:B---3--:R-:W-:Y:S01]  /*d040*/  IMAD R21, R21, R16, UR11 ;  /* 0x0000000b15157e24 */ /* 0x008fe2000f8e0210 */
[----:B------:R-:W-:Y:S01]  /*d050*/  UIADD3 UR6, UR5, UR6, URZ ;  /* 0x0000000605067290 */ /* 0x000fe2000fffe03f */
[----:B0-----:R-:W-:Y:S01]  /*d060*/  IMAD R12, R14, UR10, RZ ;  /* 0x0000000a0e0c7c24 */ /* 0x001fe2000f8e02ff */
[----:B------:R-:W0:Y:S01]  /*d070*/  @P0 LDC R13, c[0x0][0xbf0] ;  /* 0x0002fc00ff0d0b82 */ /* 0x000e220000000800 */
[----:B------:R-:W-:Y:S01]  /*d080*/  IMAD.U32 R7, RZ, RZ, UR5 ;  /* 0x00000005ff077e24 */ /* 0x000fe2000f8e00ff */
[----:B------:R-:W-:Y:S01]  /*d090*/  ULDC.64 UR8, c[0x0][0xb28] ;  /* 0x0002ca0000087ab9 */ /* 0x000fe20000000a00 */
[----:B-1----:R-:W-:-:S02]  /*d0a0*/  IMAD R2, R19, 0xc0, R2 ;  /* 0x000000c013027824 */ /* 0x002fc400078e0202 */
[----:B------:R-:W-:Y:S01]  /*d0b0*/  IMAD.U32 R7, RZ, RZ, UR6 ;  /* 0x00000006ff077e24 */ /* 0x000fe2000f8e00ff */
[----:B------:R-:W-:Y:S01]  /*d0c0*/  ULDC.64 UR6, c[0x0][0xb48] ;  /* 0x0002d20000067ab9 */ /* 0x000fe20000000a00 */
[----:B------:R-:W-:Y:S01]  /*d0d0*/  VIADD R16, R2, 0x8 ;  /* 0x0000000802107836 */ /* 0x000fe20000000000 */
[----:B------:R-:W1:Y:S01]  /*d0e0*/  @P0 LDC R27, c[0x0][0xbec] ;  /* 0x0002fb00ff1b0b82 */ /* 0x000e620000000800 */
[C---:B--2---:R-:W-:Y:S02]  /*d0f0*/  IMAD R8, R10.reuse, UR10, RZ ;  /* 0x0000000a0a087c24 */ /* 0x044fe4000f8e02ff */
[----:B------:R-:W-:-:S04]  /*d100*/  IMAD.WIDE.U32 R4, R10, UR12, R4 ;  /* 0x0000000c0a047c25 */ /* 0x000fc8000f8e0004 */
[----:B------:R-:W-:Y:S01]  /*d110*/  IMAD R11, R11, UR12, R8 ;  /* 0x0000000c0b0b7c24 */ /* 0x000fe2000f8e0208 */
[----:B------:R-:W2:Y:S01]  /*d120*/  @P0 LDC R18, c[0x0][0xbf0] ;  /* 0x0002fc00ff120b82 */ /* 0x000ea20000000800 */
[----:B------:R-:W-:Y:S02]  /*d130*/  IMAD R8, R19, 0xc0, R6 ;  /* 0x000000c013087824 */ /* 0x000fe400078e0206 */
[----:B------:R-:W-:Y:S01]  /*d140*/  IMAD.U32 R6, RZ, RZ, UR4 ;  /* 0x00000004ff067e24 */ /* 0x000fe2000f8e00ff */
[----:B------:R-:W-:Y:S01]  /*d150*/  ULDC.64 UR4, c[0x0][0xbe0] ;  /* 0x0002f80000047ab9 */ /* 0x000fe20000000a00 */
[----:B----4-:R-:W-:-:S04]  /*d160*/  @P0 IMAD.HI.U32 R10, R8, R9, RZ ;  /* 0x00000009080a0227 */ /* 0x010fc800078e00ff */
[----:B------:R-:W-:Y:S01]  /*d170*/  IMAD.MOV.U32 R9, RZ, RZ, R8 ;  /* 0x000000ffff097224 */ /* 0x000fe200078e0008 */
[----:B0-----:R-:W-:Y:S01]  /*d180*/  @P0 SHF.R.U32.HI R9, RZ, R13, R10 ;  /* 0x0000000dff090219 */ /* 0x001fe2000001160a */
[----:B------:R-:W-:Y:S01]  /*d190*/  IMAD R13, R15, UR12, R12 ;  /* 0x0000000c0f0d7c24 */ /* 0x000fe2000f8e020c */
[----:B------:R-:W-:Y:S01]  /*d1a0*/  SHF.R.S32.HI R12, RZ, 0x1f, R21 ;  /* 0x0000001fff0c7819 */ /* 0x000fe20000011415 */
[----:B------:R-:W-:-:S04]  /*d1b0*/  IMAD.WIDE.U32 R6, R14, UR12, R6 ;  /* 0x0000000c0e067c25 */ /* 0x000fc8000f8e0006 */
[----:B------:R-:W-:Y:S02]  /*d1c0*/  IMAD.IADD R5, R5, 0x1, R11 ;  /* 0x0000000105057824 */ /* 0x000fe400078e020b */
        /* <DEDUP_REMOVED lines=43> */
[----:B------:R-:W-:Y:S01]  /*d480*/  IMAD R17, R17, UR6, RZ ;  /* 0x0000000611117c24 */ /* 0x000fe2000f8e02ff */
[----:B------:R-:W-:Y:S01]  /*d490*/  LEA.HI.X R9, R4, UR7, R9, 0x2, P0 ;  /* 0x0000000704097c11 */ /* 0x000fe200080f1409 */
[----:B------:R-:W-:Y:S01]  /*d4a0*/  IMAD.IADD R19, R22, 0x1, -R23 ;  /* 0x0000000116137824 */ /* 0x000fe200078e0a17 */
[----:B------:R-:W-:Y:S01]  /*d4b0*/  LEA.HI.X R20, R6, UR9, R5, 0x2, P1 ;  /* 0x0000000906147c11 */ /* 0x000fe200088f1405 */
        /* <DEDUP_REMOVED lines=8> */
[----:B------:R-:W-:Y:S01]  /*d540*/  SHFL.IDX PT, R6, R8, 0x1, 0x1c1f ;  /* 0x003c1f0008067f89 */ /* 0x000fe200000e0000 */
[----:B------:R-:W-:-:S03]  /*d550*/  IMAD.SHL.U32 R19, R19, 0x2, RZ ;  /* 0x0000000213137824 */ /* 0x000fc600078e00ff */
[----:B------:R-:W1:Y:S03]  /*d560*/  SHFL.IDX PT, R7, R9, 0x1, 0x1c1f ;  /* 0x003c1f0009077f89 */ /* 0x000e6600000e0000 */
[----:B------:R-:W-:Y:S01]  /*d570*/  SYNCS.ARRIVE.TRANS64.RED.A1T0 RZ, [UR4], RZ ;  /* 0x000000ffffff79a7 */ /* 0x000fe20008100404 */
[----:B------:R2:W3:Y:S04]  /*d580*/  SHFL.IDX PT, R14, R18, RZ, 0x1c1f ;  /* 0x001c1fff120e7589 */ /* 0x0004e800000e0000 */
[----:B------:R2:W4:Y:S04]  /*d590*/  SHFL.IDX PT, R15, R20, RZ, 0x1c1f ;  /* 0x001c1fff140f7589 */ /* 0x00052800000e0000 */
[----:B0-----:R2:W-:Y:S04]  /*d5a0*/  @!P1 ST.E desc[UR48][R4.64], R3 ;  /* 0x0000000304009985 */ /* 0x0015e8000c101930 */
[----:B-1----:R2:W-:Y:S01]  /*d5b0*/  @!P0 ST.E desc[UR48][R6.64], R0 ;  /* 0x0000000006008985 */ /* 0x0025e2000c101930 */
[----:B------:R-:W-:Y:S05]  /*d5c0*/  @P2 BRA `(.L_x_13033) ;  /* 0x0000000000b82947 */ /* 0x000fea0003800000 */
[----:B------:R-:W-:Y:S01]  /*d5d0*/  ULDC UR4, c[0x0][0xac8] ;  /* 0x0002b20000047ab9 */ /* 0x000fe20000000800 */
[C---:B--2---:R-:W-:Y:S01]  /*d5e0*/  VIADD R0, R19.reuse, 0x8 ;  /* 0x0000000813007836 */ /* 0x044fe20000000000 */
        /* <DEDUP_REMOVED lines=11> */
[----:B---34-:R-:W-:Y:S01]  /*d6a0*/  @!P0 IMAD.WIDE R2, R19, 0x4, R14 ;  /* 0x0000000413028825 */ /* 0x018fe200078e020e */
[----:B------:R-:W-:-:S02]  /*d6b0*/  ISETP.GE.AND P5, PT, R9, UR4, PT ;  /* 0x0000000409007c0c */ /* 0x000fc4000bfa6270 */
[----:B------:R-:W-:Y:S02]  /*d6c0*/  ISETP.GE.AND P6, PT, R11, UR4, PT ;  /* 0x000000040b007c0c */ /* 0x000fe4000bfc6270 */
[----:B------:R0:W-:Y:S01]  /*d6d0*/  @!P0 ST.E.64 desc[UR48][R2.64], R88 ;  /* 0x0000005802008985 */ /* 0x0001e2000c101b30 */
[----:B------:R-:W-:Y:S02]  /*d6e0*/  ISETP.GE.AND P0, PT, R0, UR4, PT ;  /* 0x0000000400007c0c */ /* 0x000fe4000bf06270 */
[----:B------:R-:W-:Y:S02]  /*d6f0*/  @!P1 LEA.HI R4, R4, R4, RZ, 0x1 ;  /* 0x0000000404049211 */ /* 0x000fe400078f08ff */
[----:B------:R-:W-:Y:S02]  /*d700*/  @!P3 LEA.HI R6, R6, R6, RZ, 0x1 ;  /* 0x000000060606b211 */ /* 0x000fe400078f08ff */
[----:B------:R-:W-:Y:S02]  /*d710*/  @!P4 LEA.HI R8, R7, R7, RZ, 0x1 ;  /* 0x000000070708c211 */ /* 0x000fe400078f08ff */
[----:B------:R-:W-:-:S02]  /*d720*/  @!P5 LEA.HI R10, R9, R9, RZ, 0x1 ;  /* 0x00000009090ad211 */ /* 0x000fc400078f08ff */
[----:B------:R-:W-:Y:S02]  /*d730*/  @!P6 LEA.HI R12, R11, R11, RZ, 0x1 ;  /* 0x0000000b0b0ce211 */ /* 0x000fe400078f08ff */
[----:B------:R-:W-:Y:S02]  /*d740*/  @!P3 LOP3.LUT R9, R6, 0xfffffffe, RZ, 0xc0, !PT ;  /* 0xfffffffe0609b812 */ /* 0x000fe400078ec0ff */
[----:B------:R-:W-:Y:S02]  /*d750*/  @!P0 LEA.HI R0, R0, R0, RZ, 0x1 ;  /* 0x0000000000008211 */ /* 0x000fe400078f08ff */
[----:B0-----:R-:W-:Y:S02]  /*d760*/  @!P2 LEA.HI R2, R5, R5, RZ, 0x1 ;  /* 0x000000050502a211 */ /* 0x001fe400078f08ff */
[----:B------:R-:W-:Y:S02]  /*d770*/  @!P0 LOP3.LUT R3, R0, 0xfffffffe, RZ, 0xc0, !PT ;  /* 0xfffffffe00038812 */ /* 0x000fe400078ec0ff */
[----:B------:R-:W-:-:S02]  /*d780*/  @!P1 LOP3.LUT R5, R4, 0xfffffffe, RZ, 0xc0, !PT ;  /* 0xfffffffe04059812 */ /* 0x000fc400078ec0ff */
[----:B------:R-:W-:Y:S01]  /*d790*/  @!P2 LOP3.LUT R7, R2, 0xfffffffe, RZ, 0xc0, !PT ;  /* 0xfffffffe0207a812 */ /* 0x000fe200078ec0ff */
[--C-:B------:R-:W-:Y:S01]  /*d7a0*/  @!P0 IMAD.WIDE R2, R3, 0x4, R14.reuse ;  /* 0x0000000403028825 */ /* 0x100fe200078e020e */
[----:B------:R-:W-:Y:S02]  /*d7b0*/  @!P4 LOP3.LUT R11, R8, 0xfffffffe, RZ, 0xc0, !PT ;  /* 0xfffffffe080bc812 */ /* 0x000fe400078ec0ff */
[----:B------:R-:W-:Y:S01]  /*d7c0*/  @!P5 LOP3.LUT R13, R10, 0xfffffffe, RZ, 0xc0, !PT ;  /* 0xfffffffe0a0dd812 */ /* 0x000fe200078ec0ff */
[--C-:B------:R-:W-:Y:S01]  /*d7d0*/  @!P1 IMAD.WIDE R4, R5, 0x4, R14.reuse ;  /* 0x0000000405049825 */ /* 0x100fe200078e020e */
[----:B------:R-:W-:Y:S01]  /*d7e0*/  @!P6 LOP3.LUT R21, R12, 0xfffffffe, RZ, 0xc0, !PT ;  /* 0xfffffffe0c15e812 */ /* 0x000fe200078ec0ff */
[----:B------:R0:W-:Y:S02]  /*d7f0*/  @!P0 ST.E.64 desc[UR48][R2.64], R92 ;  /* 0x0000005c02008985 */ /* 0x0001e4000c101b30 */
[--C-:B------:R-:W-:Y:S02]  /*d800*/  @!P2 IMAD.WIDE R6, R7, 0x4, R14.reuse ;  /* 0x000000040706a825 */ /* 0x100fe400078e020e */
        /* <DEDUP_REMOVED lines=8> */
[----:B------:R0:W-:Y:S04]  /*d890*/  @!P5 ST.E.64 desc[UR48][R12.64], R112 ;  /* 0x000000700c00d985 */ /* 0x0001e8000c101b30 */
[----:B------:R0:W-:Y:S02]  /*d8a0*/  @!P6 ST.E.64 desc[UR48][R14.64], R116 ;  /* 0x000000740e00e985 */ /* 0x0001e4000c101b30 */
.L_x_13033:
[----:B------:R-:W-:Y:S05]  /*d8b0*/  BSYNC B0 ;  /* 0x0000000000007941 */ /* 0x000fea0003800000 */
.L_x_13032:
        /* <DEDUP_REMOVED lines=18> */
[C---:B01----:R-:W-:Y:S02]  /*d9e0*/  @!P0 IMAD.WIDE R2, R19.reuse, 0x4, R12 ;  /* 0x0000000413028825 */ /* 0x043fe400078e020c */
[----:B------:R-:W-:Y:S02]  /*d9f0*/  @!P1 LEA.HI R0, R0, R0, RZ, 0x1 ;  /* 0x0000000000009211 */ /* 0x000fe400078f08ff */
[----:B------:R-:W-:Y:S01]  /*da00*/  @!P2 LEA.HI R6, R6, R6, RZ, 0x1 ;  /* 0x000000060606a211 */ /* 0x000fe200078f08ff */
[----:B------:R0:W-:Y:S01]  /*da10*/  @!P0 ST.E.64 desc[UR48][R2.64], R90 ;  /* 0x0000005a02008985 */ /* 0x0001e2000c101b30 */
[----:B------:R-:W-:Y:S01]  /*da20*/  @!P1 LOP3.LUT R5, R0, 0xfffffffe, RZ, 0xc0, !PT ;  /* 0xfffffffe00059812 */ /* 0x000fe200078ec0ff */
[----:B------:R-:W-:Y:S01]  /*da30*/  VIADD R19, R19, 0x38 ;  /* 0x0000003813137836 */ /* 0x000fe20000000000 */
[----:B------:R-:W-:-:S02]  /*da40*/  @!P3 LEA.HI R0, R7, R7, RZ, 0x1 ;  /* 0x000000070700b211 */ /* 0x000fc400078f08ff */
[----:B------:R-:W-:Y:S01]  /*da50*/  @!P4 LEA.HI R8, R8, R8, RZ, 0x1 ;  /* 0x000000080808c211 */ /* 0x000fe200078f08ff */
[--C-:B------:R-:W-:Y:S01]  /*da60*/  @!P1 IMAD.WIDE R4, R5, 0x4, R12.reuse ;  /* 0x0000000405049825 */ /* 0x100fe200078e020c */
[----:B------:R-:W-:Y:S02]  /*da70*/  @!P5 LEA.HI R10, R9, R9, RZ, 0x1 ;  /* 0x00000009090ad211 */ /* 0x000fe400078f08ff */
[----:B---3--:R-:W-:Y:S02]  /*da80*/  @!P6 LEA.HI R14, R11, R11, RZ, 0x1 ;  /* 0x0000000b0b0ee211 */ /* 0x008fe400078f08ff */
[----:B------:R-:W-:Y:S01]  /*da90*/  @!P2 LOP3.LUT R7, R6, 0xfffffffe, RZ, 0xc0, !PT ;  /* 0xfffffffe0607a812 */ /* 0x000fe200078ec0ff */
[----:B------:R1:W-:Y:S01]  /*daa0*/  @!P1 ST.E.64 desc[UR48][R4.64], R94 ;  /* 0x0000005e04009985 */ /* 0x0003e2000c101b30 */
[----:B------:R-:W-:Y:S02]  /*dab0*/  @!P3 LOP3.LUT R9, R0, 0xfffffffe, RZ, 0xc0, !PT ;  /* 0xfffffffe0009b812 */ /* 0x000fe400078ec0ff */
[----:B------:R-:W-:Y:S01]  /*dac0*/  @!P4 LOP3.LUT R11, R8, 0xfffffffe, RZ, 0xc0, !PT ;  /* 0xfffffffe080bc812 */ /* 0x000fe200078ec0ff */
[----:B0-----:R-:W-:Y:S01]  /*dad0*/  @!P2 IMAD.WIDE R2, R7, 0x4, R12 ;  /* 0x000000040702a825 */ /* 0x001fe200078e020c */
[----:B----4-:R-:W-:-:S02]  /*dae0*/  @!P5 LOP3.LUT R15, R10, 0xfffffffe, RZ, 0xc0, !PT ;  /* 0xfffffffe0a0fd812 */ /* 0x010fc400078ec0ff */
[----:B------:R-:W-:Y:S01]  /*daf0*/  @!P6 LOP3.LUT R17, R14, 0xfffffffe, RZ, 0xc0, !PT ;  /* 0xfffffffe0e11e812 */ /* 0x000fe200078ec0ff */
[--C-:B------:R-:W-:Y:S01]  /*db00*/  @!P4 IMAD.WIDE R6, R11, 0x4, R12.reuse ;  /* 0x000000040b06c825 */ /* 0x100fe200078e020c */
[----:B------:R0:W-:Y:S01]  /*db10*/  @!P2 ST.E.64 desc[UR48][R2.64], R98 ;  /* 0x000000620200a985 */ /* 0x0001e2000c101b30 */
[----:B------:R-:W-:Y:S02]  /*db20*/  ISETP.GE.AND P0, PT, R19, UR4, PT ;  /* 0x0000000413007c0c */ /* 0x000fe4000bf06270 */
[----:B------:R-:W-:-:S04]  /*db30*/  @!P6 IMAD.WIDE R10, R17, 0x4, R12 ;  /* 0x00000004110ae825 */ /* 0x000fc800078e020c */
[----:B-1----:R-:W-:-:S04]  /*db40*/  @!P3 IMAD.WIDE R4, R9, 0x4, R12 ;  /* 0x000000040904b825 */ /* 0x002fc800078e020c */
        /* <DEDUP_REMOVED lines=11> */
.L_x_13031:
        /* <DEDUP_REMOVED lines=13> */
[----:B------:R-:W-:Y:S01]  /*dcd0*/  USHF.R.S32.HI UR6, URZ, 0x1f, UR36 ;  /* 0x0000001f3f067899 */ /* 0x000fe20008011424 */
[----:B------:R-:W-:Y:S01]  /*dce0*/  IMAD.MOV.U32 R5, RZ, RZ, R0 ;  /* 0x000000ffff057224 */ /* 0x000fe200078e0000 */
[----:B------:R-:W-:Y:S02]  /*dcf0*/  ULDC.64 UR8, c[0x0][0xbd0] ;  /* 0x0002f40000087ab9 */ /* 0x000fe40000000a00 */
[----:B------:R-:W-:Y:S02]  /*dd00*/  UIMAD UR6, UR6, UR8, URZ ;  /* 0x00000008060672a4 */ /* 0x000fe4000f8e023f */
[----:B------:R-:W-:Y:S01]  /*dd10*/  UIMAD.WIDE.U32 UR4, UR36, UR8, URZ ;  /* 0x00000008240472a5 */ /* 0x000fe2000f8e003f */
[----:B------:R-:W1:Y:S01]  /*dd20*/  LDC.64 R10, c[0x0][0xbd8] ;  /* 0x0002f600ff0a7b82 */ /* 0x000e620000000a00 */
[----:B------:R-:W-:-:S04]  /*dd30*/  UIMAD UR6, UR36, UR9, UR6 ;  /* 0x00000009240672a4 */ /* 0x000fc8000f8e0206 */
[----:B------:R-:W-:Y:S02]  /*dd40*/  UIADD3 UR6, UR5, UR6, URZ ;  /* 0x0000000605067290 */ /* 0x000fe4000fffe03f */
[----:B------:R-:W-:Y:S01]  /*dd50*/  IMAD.U32 R3, RZ, RZ, UR5 ;  /* 0x00000005ff037e24 */ /* 0x000fe2000f8e00ff */
[----:B------:R-:W2:Y:S01]  /*dd60*/  @P0 LDC R7, c[0x0][0xbec] ;  /* 0x0002fb00ff070b82 */ /* 0x000ea20000000800 */
[----:B------:R-:W-:Y:S01]  /*dd70*/  IMAD.U32 R2, RZ, RZ, UR4 ;  /* 0x00000004ff027e24 */ /* 0x000fe2000f8e00ff */
[----:B------:R-:W-:Y:S01]  /*dd80*/  ULDC.64 UR4, c[0x0][0xbe0] ;  /* 0x0002f80000047ab9 */ /* 0x000fe20000000a00 */
[----:B------:R-:W-:-:S05]  /*dd90*/  IMAD.U32 R3, RZ, RZ, UR6 ;  /* 0x00000006ff037e24 */ /* 0x000fca000f8e00ff */
[----:B------:R-:W3:Y:S01]  /*dda0*/  @P0 LDC R9, c[0x0][0xbf0] ;  /* 0x0002fc00ff090b82 */ /* 0x000ee20000000800 */
[----:B0-----:R-:W-:-:S07]  /*ddb0*/  USHF.R.S32.HI UR8, URZ, 0x1f, UR7 ;  /* 0x0000001f3f087899 */ /* 0x001fce0008011407 */
[----:B------:R-:W0:Y:S01]  /*ddc0*/  S2UR UR10, SR_CTAID.Y ;  /* 0x00000000000a79c3 */ /* 0x000e220000002600 */
[C---:B-1----:R-:W-:Y:S02]  /*ddd0*/  IMAD R12, R10.reuse, UR8, RZ ;  /* 0x000000080a0c7c24 */ /* 0x042fe4000f8e02ff */
[----:B------:R-:W-:-:S04]  /*dde0*/  IMAD.WIDE.U32 R2, R10, UR7, R2 ;  /* 0x000000070a027c25 */ /* 0x000fc8000f8e0002 */
[----:B------:R-:W-:Y:S01]  /*ddf0*/  IMAD R11, R11, UR7, R12 ;  /* 0x000000070b0b7c24 */ /* 0x000fe2000f8e020c */
[----:B------:R-:W0:Y:S01]  /*de00*/  LDC R8, c[0x0][0xc50] ;  /* 0x00031400ff087b82 */ /* 0x000e220000000800 */
[----:B--2---:R-:W-:-:S04]  /*de10*/  @P0 IMAD.HI.U32 R4, R0, R7, RZ ;  /* 0x0000000700040227 */ /* 0x004fc800078e00ff */
[----:B------:R-:W-:Y:S02]  /*de20*/  IMAD R7, RZ, RZ, -UR36 ;  /* 0x80000024ff077e24 */ /* 0x000fe4000f8e02ff */
[----:B------:R-:W-:Y:S01]  /*de30*/  IMAD.IADD R3, R11, 0x1, R3 ;  /* 0x000000010b037824 */ /* 0x000fe200078e0203 */
[----:B---3--:R-:W-:Y:S01]  /*de40*/  @P0 SHF.R.U32.HI R5, RZ, R9, R4 ;  /* 0x00000009ff050219 */ /* 0x008fe20000011604 */
[----:B0-----:R-:W-:-:S04]  /*de50*/  IMAD R9, R8, R7, UR10 ;  /* 0x0000000a08097e24 */ /* 0x001fc8000f8e0207 */
        /* <DEDUP_REMOVED lines=21> */
.L_x_12950:
        /* <DEDUP_REMOVED lines=18> */
.L_x_13034:
[----:B------:R-:W-:Y:S01]  /*e0d0*/  ULDC UR7, c[0x0][0xc50] ;  /* 0x0003140000077ab9 */ /* 0x000fe20000000800 */
[----:B------:R-:W-:Y:S01]  /*e0e0*/  UMOV UR36, UR6 ;  /* 0x0000000600247c82 */ /* 0x000fe20008000000 */
[----:B------:R-:W-:-:S11]  /*e0f0*/  UISETP.NE.AND UP0, UPT, UR7, 0x1, UPT ;  /* 0x000000010700788c */ /* 0x000fd6000bf05270 */
[----:B------:R-:W-:Y:S01]  /*e100*/  @UP0 ULDC UR4, c[0x0][0xc54] ;  /* 0x0003150000040ab9 */ /* 0x000fe20000000800 */
[----:B------:R-:W-:Y:S01]  /*e110*/  @UP0 ULDC UR8, c[0x0][0xc58] ;  /* 0x0003160000080ab9 */ /* 0x000fe20000000800 */
[----:B------:R-:W-:-:S04]  /*e120*/  UIMAD.WIDE.U32 UR4, UR6, UR4, URZ ;  /* 0x00000004060472a5 */ /* 0x000fc8000f8e003f */
[----:B------:R-:W-:-:S12]  /*e130*/  @UP0 USHF.R.U32.HI UR36, URZ, UR8, UR5 ;  /* 0x000000083f240299 */ /* 0x000fd80008011605 */
.L_x_13035:
        /* <DEDUP_REMOVED lines=45> */
.L_x_13038:
[----:B------:R-:W-:-:S11]  /*e410*/  UISETP.NE.AND UP0, UPT, UR5, 0x1, UPT ;  /* 0x000000010500788c */ /* 0x000fd6000bf05270 */
[----:B------:R-:W-:Y:S02]  /*e420*/  @UP0 ULDC.64 UR14, c[0x0][0x9e8] ;  /* 0x00027a00000e0ab9 */ /* 0x000fe40000000a00 */
[----:B------:R-:W-:-:S04]  /*e430*/  UIMAD.WIDE.U32 UR6, UR8, UR14, URZ ;  /* 0x0000000e080672a5 */ /* 0x000fc8000f8e003f */
[----:B------:R-:W-:-:S12]  /*e440*/  @UP0 USHF.R.U32.HI UR8, URZ, UR15, UR7 ;  /* 0x0000000f3f080299 */ /* 0x000fd80008011607 */
.L_x_13039:
[----:B------:R-:W-:-:S04]  /*e450*/  UIMAD UR8, UR8, UR5, UR5 ;  /* 0x00000005080872a4 */ /* 0x000fc8000f8e0205 */
[----:B------:R-:W-:-:S04]  /*e460*/  UISETP.LT.AND UP0, UPT, UR4, UR8, UPT ;  /* 0x000000080400728c */ /* 0x000fc8000bf01270 */
[----:B------:R-:W-:-:S12]  /*e470*/  USEL UR4, UR4, UR8, UP0 ;  /* 0x0000000804047287 */ /* 0x000fd80008000000 */
.L_x_13037:
        /* <DEDUP_REMOVED lines=26> */
.L_x_13041:
[----:B------:R-:W-:-:S11]  /*e620*/  UISETP.NE.AND UP0, UPT, UR5, 0x1, UPT ;  /* 0x000000010500788c */ /* 0x000fd6000bf05270 */
[----:B------:R-:W-:Y:S02]  /*e630*/  @UP0 ULDC.64 UR10, c[0x0][0x9e8] ;  /* 0x00027a00000a0ab9 */ /* 0x000fe40000000a00 */
[----:B------:R-:W-:-:S04]  /*e640*/  UIMAD.WIDE.U32 UR6, UR4, UR10, URZ ;  /* 0x0000000a040672a5 */ /* 0x000fc8000f8e003f */
[----:B------:R-:W-:-:S12]  /*e650*/  @UP0 USHF.R.U32.HI UR4, URZ, UR11, UR7 ;  /* 0x0000000b3f040299 */ /* 0x000fd80008011607 */
.L_x_13042:
[----:B------:R-:W-:-:S04]  /*e660*/  UIMAD UR4, UR4, UR5, URZ ;  /* 0x00000005040472a4 */ /* 0x000fc8000f8e023f */
[----:B------:R-:W-:-:S04]  /*e670*/  UISETP.LT.AND UP0, UPT, UR8, UR4, UPT ;  /* 0x000000040800728c */ /* 0x000fc8000bf01270 */
[----:B------:R-:W-:-:S12]  /*e680*/  USEL UR8, UR8, UR4, !UP0 ;  /* 0x0000000408087287 */ /* 0x000fd8000c000000 */
.L_x_13040:
        /* <DEDUP_REMOVED lines=46> */
.L_x_13043:
[----:B------:R-:W-:Y:S01]  /*e970*/  UIMAD UR41, UR42, UR46, UR43 ;  /* 0x0000002e2a2972a4 */ /* 0x000fe2000f8e022b */
[----:B------:R-:W-:Y:S02]  /*e980*/  IMAD.U32 R26, RZ, RZ, UR12 ;  /* 0x0000000cff1a7e24 */ /* 0x000fe4000f8e00ff */
[----:B------:R-:W-:Y:S02]  /*e990*/  IMAD.MOV.U32 R0, RZ, RZ, RZ ;  /* 0x000000ffff007224 */ /* 0x000fe400078e00ff */
[----:B------:R-:W-:Y:S02]  /*e9a0*/  IMAD.MOV.U32 R4, RZ, RZ, 0x1 ;  /* 0x00000001ff047424 */ /* 0x000fe400078e00ff */
[----:B------:R-:W-:-:S05]  /*e9b0*/  IMAD.U32 R3, RZ, RZ, UR41 ;  /* 0x00000029ff037e24 */ /* 0x000fca000f8e00ff */
[----:B------:R-:W-:Y:S01]  /*e9c0*/  VIADDMNMX R26, R3, UR46, R26, PT ;  /* 0x0000002e031a7c46 */ /* 0x000fe2000b80011a */
[----:B------:R-:W-:-:S03]  /*e9d0*/  IMAD.MOV.U32 R3, RZ, RZ, 0x1 ;  /* 0x00000001ff037424 */ /* 0x000fc600078e00ff */
        /* <DEDUP_REMOVED lines=25> */
.L_x_13044:
        /* <DEDUP_REMOVED lines=20> */
.L_x_13046:
        /* <DEDUP_REMOVED lines=15> */
.L_x_13045:
[----:B------:R-:W0:Y:S01]  /*eda0*/  LDC.64 R4, c[0x0][0x9f8] ;  /* 0x00027e00ff047b82 */ /* 0x000e220000000a00 */
[----:B------:R-:W-:Y:S01]  /*edb0*/  IMAD.MOV.U32 R25, RZ, RZ, R27 ;  /* 0x000000ffff197224 */ /* 0x000fe200078e001b */
        /* <DEDUP_REMOVED lines=16> */
.L_x_13115:
        /* <DEDUP_REMOVED lines=8> */
.L_x_13118:
        /* <DEDUP_REMOVED lines=23> */
.L_x_13050:
[----:B------:R-:W2:Y:S01]  /*f0b0*/  SYNCS.PHASECHK.TRANS64.TRYWAIT P0, [UR38+0x16840], R0 ;  /* 0x01684000ff0075a7 */ /* 0x000ea20008000166 */
[----:B------:R-:W-:Y:S01]  /*f0c0*/  ISETP.NE.AND P1, PT, R19, RZ, PT ;  /* 0x000000ff1300720c */ /* 0x000fe20003f25270 */
[----:B--2---:R-:W-:-:S12]  /*f0d0*/  @!P0 BRA `(.L_x_13051) ;  /* 0x0000002c00108947 */ /* 0x004fd80003800000 */
.L_x_13119:
[----:B------:R-:W-:Y:S05]  /*f0e0*/  @P1 BRA `(.L_x_13052) ;  /* 0x0000000000141947 */ /* 0x000fea0003800000 */
[----:B------:R-:W-:Y:S01]  /*f0f0*/  LOP3.LUT P0, RZ, R2, 0x1f, RZ, 0xc0, !PT ;  /* 0x0000001f02ff7812 */ /* 0x000fe2000780c0ff */
[----:B--2---:R-:W-:-:S04]  /*f100*/  IMAD.MOV.U32 R0, RZ, RZ, 0x4000 ;  /* 0x00004000ff007424 */ /* 0x004fc800078e00ff */
[----:B------:R3:W-:Y:S08]  /*f110*/  SYNCS.ARRIVE.TRANS64 RZ, [UR38+0x16830], R0 ;  /* 0x01683000ffff79a7 */ /* 0x0007f00008000026 */
[----:B---3--:R-:W-:Y:S05]  /*f120*/  @!P0 BRA `(.L_x_13052) ;  /* 0x0000000000048947 */ /* 0x008fea0003800000 */
[----:B------:R-:W-:Y:S01]  /*f130*/  BPT.TRAP 0x1 ;  /* 0x000000040000795c */ /* 0x000fe20000300000 */
.L_x_13052:
        /* <DEDUP_REMOVED lines=11> */
[----:B------:R-:W-:Y:S01]  /*f1f0*/  USHF.L.U32 UR11, UR11, 0x7, URZ ;  /* 0x000000070b0b7899 */ /* 0x000fe2000800063f */
[----:B------:R-:W-:Y:S01]  /*f200*/  UMOV UR10, URZ ;  /* 0x0000003f000a7c82 */ /* 0x000fe20008000000 */
[----:B------:R-:W-:Y:S02]  /*f210*/  UMOV UR12, UR36 ;  /* 0x00000024000c7c82 */ /* 0x000fe40008000000 */
[----:B------:R-:W-:-:S05]  /*f220*/  @P0 LOP3.LUT R18, R18, 0x2, RZ, 0xfc, !PT ;  /* 0x0000000212120812 */ /* 0x000fca00078efcff */
[----:B------:R3:W-:Y:S02]  /*f230*/  UTMALDG.4D [UR8], [UR4], desc[UR6] ;  /* 0x00000608040075b4 */ /* 0x0007e40008019000 */
[----:B---3--:R-:W-:Y:S01]  /*f240*/  NOP ;  /* 0x0000000000007918 */ /* 0x008fe20000000000 */
.L_x_13048:
        /* <DEDUP_REMOVED lines=29> */
.L_x_13053:
[----:B--2---:R-:W2:Y:S01]  /*f420*/  LDC R3, c[0x0][0x448] ;  /* 0x00011200ff037b82 */ /* 0x004ea20000000800 */
[----:B-1----:R-:W-:Y:S01]  /*f430*/  IMAD.SHL.U32 R5, R2, 0x10, RZ ;  /* 0x0000001002057824 */ /* 0x002fe200078e00ff */
[----:B------:R-:W-:Y:S01]  /*f440*/  SHF.R.U32.HI R0, RZ, 0x3, R19 ;  /* 0x00000003ff007819 */ /* 0x000fe20000011613 */
[----:B------:R-:W-:Y:S01]  /*f450*/  UMOV UR4, UR50 ;  /* 0x0000003200047c82 */ /* 0x000fe20008000000 */
[----:B------:R-:W-:Y:S01]  /*f460*/  UMOV UR5, UR47 ;  /* 0x0000002f00057c82 */ /* 0x000fe20008000000 */
[----:B------:R-:W-:Y:S01]  /*f470*/  ULDC.64 UR6, c[0x0][0x2c8] ;  /* 0x0000b20000067ab9 */ /* 0x000fe20000000a00 */
[----:B------:R-:W-:Y:S02]  /*f480*/  LOP3.LUT R5, R0, 0x70, R5, 0xf8, !PT ;  /* 0x0000007000057812 */ /* 0x000fe400078ef805 */
[----:B------:R-:W1:Y:S03]  /*f490*/  LDC.64 R6, c[0x0][0x2e0] ;  /* 0x0000b800ff067b82 */ /* 0x000e660000000a00 */
[----:B------:R-:W-:-:S04]  /*f4a0*/  VIADD R10, R5, UR40 ;  /* 0x00000028050a7c36 */ /* 0x000fc80008000000 */
[----:B------:R-:W-:Y:S01]  /*f4b0*/  IMAD.MOV.U32 R11, RZ, RZ, R10 ;  /* 0x000000ffff0b7224 */ /* 0x000fe200078e000a */
[----:B--2---:R-:W-:-:S13]  /*f4c0*/  ISETP.NE.AND P0, PT, R3, 0x1, PT ;  /* 0x000000010300780c */ /* 0x004fda0003f05270 */
[----:B------:R-:W2:Y:S08]  /*f4d0*/  @P0 LDC R9, c[0x0][0x44c] ;  /* 0x00011300ff090b82 */ /* 0x000eb00000000800 */
[----:B------:R-:W3:Y:S08]  /*f4e0*/  @P0 LDC R13, c[0x0][0x450] ;  /* 0x00011400ff0d0b82 */ /* 0x000ef00000000800 */
[----:B------:R-:W4:Y:S08]  /*f4f0*/  @P0 LDC R15, c[0x0][0x44c] ;  /* 0x00011300ff0f0b82 */ /* 0x000f300000000800 */
[----:B------:R-:W5:Y:S01]  /*f500*/  @P0 LDC R21, c[0x0][0x450] ;  /* 0x00011400ff150b82 */ /* 0x000f620000000800 */
[----:B--2---:R-:W-:-:S05]  /*f510*/  @P0 IMAD.HI.U32 R4, R10, R9, RZ ;  /* 0x000000090a040227 */ /* 0x004fca00078e00ff */
[----:B---3--:R-:W-:Y:S01]  /*f520*/  @P0 SHF.R.U32.HI R11, RZ, R13, R4 ;  /* 0x0000000dff0b0219 */ /* 0x008fe20000011604 */
[----:B------:R-:W-:-:S04]  /*f530*/  VIADD R4, R10, 0x80 ;  /* 0x000000800a047836 */ /* 0x000fc80000000000 */
[----:B------:R-:W-:Y:S02]  /*f540*/  IMAD.MOV.U32 R5, RZ, RZ, R4 ;  /* 0x000000ffff057224 */ /* 0x000fe400078e0004 */
[----:B----4-:R-:W-:-:S05]  /*f550*/  @P0 IMAD.HI.U32 R8, R4, R15, RZ ;  /* 0x0000000f04080227 */ /* 0x010fca00078e00ff */
[----:B-----5:R-:W-:Y:S01]  /*f560*/  @P0 SHF.R.U32.HI R5, RZ, R21, R8 ;  /* 0x00000015ff050219 */ /* 0x020fe20000011608 */
[-C--:B-1----:R-:W-:Y:S02]  /*f570*/  IMAD R8, R17, R6.reuse, RZ ;  /* 0x0000000611087224 */ /* 0x082fe400078e02ff */
[----:B------:R-:W-:Y:S02]  /*f580*/  IMAD.SHL.U32 R17, R2, 0x8, RZ ;  /* 0x0000000802117824 */ /* 0x000fe400078e00ff */
[C---:B------:R-:W-:Y:S01]  /*f590*/  IMAD R9, R27.reuse, R7, R8 ;  /* 0x000000071b097224 */ /* 0x040fe200078e0208 */
[----:B------:R-:W-:Y:S01]  /*f5a0*/  SHF.R.S32.HI R8, RZ, 0x1f, R11 ;  /* 0x0000001fff087819 */ /* 0x000fe2000001140b */
[----:B------:R-:W-:Y:S01]  /*f5b0*/  IMAD.WIDE.U32 R6, R27, R6, UR4 ;  /* 0x000000041b067e25 */ /* 0x000fe2000f8e0006 */
[----:B------:R-:W-:-:S03]  /*f5c0*/  ULDC.64 UR4, c[0x0][0x2d0] ;  /* 0x0000b40000047ab9 */ /* 0x000fc60000000a00 */
[----:B------:R-:W-:Y:S02]  /*f5d0*/  IMAD R8, R8, UR4, RZ ;  /* 0x0000000408087c24 */ /* 0x000fe4000f8e02ff */
[----:B------:R-:W-:Y:S02]  /*f5e0*/  IMAD.IADD R7, R7, 0x1, R9 ;  /* 0x0000000107077824 */ /* 0x000fe400078e0209 */
[C---:B------:R-:W-:Y:S02]  /*f5f0*/  IMAD R13, R11.reuse, UR5, R8 ;  /* 0x000000050b0d7c24 */ /* 0x040fe4000f8e0208 */
[----:B------:R-:W-:-:S04]  /*f600*/  IMAD.WIDE.U32 R8, R11, UR4, R6 ;  /* 0x000000040b087c25 */ /* 0x000fc8000f8e0006 */
[----:B------:R-:W-:Y:S02]  /*f610*/  IMAD.MOV R11, RZ, RZ, -R11 ;  /* 0x000000ffff0b7224 */ /* 0x000fe400078e0a0b */
[----:B------:R-:W-:Y:S02]  /*f620*/  IMAD.IADD R9, R9, 0x1, R13 ;  /* 0x0000000109097824 */ /* 0x000fe400078e020d */
[----:B------:R-:W-:Y:S01]  /*f630*/  IMAD R13, R3, R11, R10 ;  /* 0x0000000b030d7224 */ /* 0x000fe200078e020a */
[--C-:B------:R-:W-:Y:S01]  /*f640*/  SHF.R.S32.HI R10, RZ, 0x1f, R5.reuse ;  /* 0x0000001fff0a7819 */ /* 0x100fe20000011405 */
[----:B------:R-:W-:Y:S02]  /*f650*/  IMAD.MOV R11, RZ, RZ, -R5 ;  /* 0x000000ffff0b7224 */ /* 0x000fe400078e0a05 */
[----:B------:R-:W-:-:S04]  /*f660*/  IMAD.WIDE.U32 R6, R5, UR4, R6 ;  /* 0x0000000405067c25 */ /* 0x000fc8000f8e0006 */
[----:B------:R-:W-:Y:S01]  /*f670*/  IMAD R11, R3, R11, R4 ;  /* 0x0000000b030b7224 */ /* 0x000fe200078e0204 */
[----:B------:R-:W-:Y:S01]  /*f680*/  SHF.R.S32.HI R4, RZ, 0x1f, R13 ;  /* 0x0000001fff047819 */ /* 0x000fe2000001140d */
[----:B------:R-:W-:Y:S02]  /*f690*/  IMAD R10, R10, UR4, RZ ;  /* 0x000000040a0a7c24 */ /* 0x000fe4000f8e02ff */
[----:B------:R-:W-:-:S04]  /*f6a0*/  IMAD.WIDE.U32 R8, R13, UR6, R8 ;  /* 0x000000060d087c25 */ /* 0x000fc8000f8e0008 */
[----:B------:R-:W-:Y:S02]  /*f6b0*/  IMAD R4, R4, UR6, RZ ;  /* 0x0000000604047c24 */ /* 0x000fe4000f8e02ff */
[----:B------:R-:W-:Y:S01]  /*f6c0*/  IMAD R15, R5, UR5, R10 ;  /* 0x00000005050f7c24 */ /* 0x000fe2000f8e020a */
[----:B------:R-:W-:Y:S01]  /*f6d0*/  ULDC.64 UR4, c[0x0][0x280] ;  /* 0x0000a00000047ab9 */ /* 0x000fe20000000a00 */
[----:B------:R-:W-:Y:S01]  /*f6e0*/  IMAD R5, R13, UR7, R4 ;  /* 0x000000070d057c24 */ /* 0x000fe2000f8e0204 */
[----:B------:R-:W-:Y:S01]  /*f6f0*/  SHF.R.S32.HI R4, RZ, 0x1f, R11 ;  /* 0x0000001fff047819 */ /* 0x000fe2000001140b */
[----:B------:R-:W-:Y:S02]  /*f700*/  IMAD.IADD R7, R7, 0x1, R15 ;  /* 0x0000000107077824 */ /* 0x000fe400078e020f */
[----:B------:R-:W-:Y:S01]  /*f710*/  IMAD.IADD R5, R9, 0x1, R5 ;  /* 0x0000000109057824 */ /* 0x000fe200078e0205 */
[----:B------:R-:W-:Y:S01]  /*f720*/  LEA R9, P0, R8, UR4, 0x1 ;  /* 0x0000000408097c11 */ /* 0x000fe2000f8008ff */
[----:B------:R-:W-:-:S02]  /*f730*/  IMAD R4, R4, UR6, RZ ;  /* 0x0000000604047c24 */ /* 0x000fc4000f8e02ff */
[----:B------:R-:W-:Y:S01]  /*f740*/  IMAD.WIDE.U32 R6, R11, UR6, R6 ;  /* 0x000000060b067c25 */ /* 0x000fe2000f8e0006 */
[----:B------:R-:W-:-:S03]  /*f750*/  LEA.HI.X R8, R8, UR5, R5, 0x1, P0 ;  /* 0x0000000508087c11 */ /* 0x000fc600080f0c05 */
[----:B------:R-:W-:Y:S02]  /*f760*/  IMAD R13, R11, UR7, R4 ;  /* 0x000000070b0d7c24 */ /* 0x000fe4000f8e0204 */
[----:B------:R-:W-:Y:S02]  /*f770*/  IMAD.SHL.U32 R10, R19, 0x8, RZ ;  /* 0x00000008130a7824 */ /* 0x000fe400078e00ff */
[----:B------:R-:W-:Y:S01]  /*f780*/  IMAD.IADD R5, R7, 0x1, R13 ;  /* 0x0000000107057824 */ /* 0x000fe200078e020d */
[----:B------:R-:W-:Y:S01]  /*f790*/  LEA R7, P0, R6, UR4, 0x1 ;  /* 0x0000000406077c11 */ /* 0x000fe2000f8008ff */
[----:B------:R-:W-:-:S03]  /*f7a0*/  ULDC UR4, c[0x0][0x2b8] ;  /* 0x0000ae0000047ab9 */ /* 0x000fc60000000800 */
[----:B------:R-:W-:Y:S02]  /*f7b0*/  LEA.HI.X R6, R6, UR5, R5, 0x1, P0 ;  /* 0x0000000506067c11 */ /* 0x000fe400080f0c05 */
[C---:B------:R-:W-:Y:S02]  /*f7c0*/  LOP3.LUT R5, R17.reuse, 0x1f8, RZ, 0xc0, !PT ;  /* 0x000001f811057812 */ /* 0x040fe400078ec0ff */
[----:B------:R-:W-:Y:S02]  /*f7d0*/  LOP3.LUT R17, R17, 0x38, RZ, 0xc0, !PT ;  /* 0x0000003811117812 */ /* 0x000fe400078ec0ff */
[----:B------:R-:W-:Y:S02]  /*f7e0*/  LOP3.LUT R5, R5, 0x38, R2, 0x78, !PT ;  /* 0x0000003805057812 */ /* 0x000fe400078e7802 */
[----:B------:R-:W-:Y:S01]  /*f7f0*/  ISETP.GE.AND P0, PT, R17, UR4, PT ;  /* 0x0000000411007c0c */ /* 0x000fe2000bf06270 */
[----:B------:R-:W-:Y:S01]  /*f800*/  UMOV UR4, 0xffffffff ;  /* 0xffffffff00047882 */ /* 0x000fe20000000000 */
[----:B------:R-:W-:-:S02]  /*f810*/  LOP3.LUT R10, R5, 0x200, R10, 0xf8, !PT ;  /* 0x00000200050a7812 */ /* 0x000fc400078ef80a */
[----:B------:R-:W-:Y:S09]  /*f820*/  BRA.DIV UR4, `(.L_x_13054) ;  /* 0x0000002604547947 */ /* 0x000ff2000b800000 */
[----:B------:R-:W1:Y:S01]  /*f830*/  SHFL.IDX PT, R14, R9, RZ, 0x181f ;  /* 0x00181fff090e7589 */ /* 0x000e6200000e0000 */
[----:B------:R-:W-:Y:S01]  /*f840*/  ULDC UR4, c[0x0][0x288] ;  /* 0x0000a20000047ab9 */ /* 0x000fe20000000800 */
[----:B------:R-:W-:Y:S02]  /*f850*/  VIADD R0, R0, UR40 ;  /* 0x0000002800007c36 */ /* 0x000fe40008000000 */
[----:B------:R-:W2:Y:S01]  /*f860*/  SHFL.IDX PT, R4, R8, RZ, 0x181f ;  /* 0x00181fff08047589 */ /* 0x000ea200000e0000 */
[----:B------:R-:W-:Y:S02]  /*f870*/  IMAD R3, R3, UR4, RZ ;  /* 0x0000000403037c24 */ /* 0x000fe4000f8e02ff */
[C---:B------:R-:W-:Y:S01]  /*f880*/  VIADD R12, R0.reuse, 0x10 ;  /* 0x00000010000c7836 */ /* 0x040fe20000000000 */
[----:B------:R-:W-:Y:S02]  /*f890*/  SHFL.IDX PT, R27, R8, 0x1, 0x181f ;  /* 0x00381f00081b7f89 */ /* 0x000fe400000e0000 */
[----:B------:R-:W-:-:S02]  /*f8a0*/  ISETP.GE.AND P1, PT, R0, R3, PT ;  /* 0x000000030000720c */ /* 0x000fc40003f26270 */
[----:B------:R-:W-:Y:S04]  /*f8b0*/  SHFL.IDX PT, R28, R9, 0x2, 0x181f ;  /* 0x00581f00091c7f89 */ /* 0x000fe800000e0000 */
[----:B------:R-:W-:Y:S07]  /*f8c0*/  SHFL.IDX PT, R20, R8, 0x2, 0x181f ;  /* 0x00581f0008147f89 */ /* 0x000fee00000e0000 */
[----:B------:R-:W-:-:S02]  /*f8d0*/  @!P1 LEA R21, R10, UR38, 0x1 ;  /* 0x000000260a159c11 */ /* 0x000fc4000f8e08ff */
[----:B-1----:R-:W-:-:S05]  /*f8e0*/  @!P1 LEA R14, P2, R17, R14, 0x1 ;  /* 0x0000000e110e9211 */ /* 0x002fca00078408ff */
[----:B--2---:R-:W-:Y:S02]  /*f8f0*/  @!P1 IMAD.X R5, RZ, RZ, R4, P2 ;  /* 0x000000ffff059224 */ /* 0x004fe400010e0604 */
[----:B------:R-:W-:Y:S02]  /*f900*/  @!P1 IMAD.MOV.U32 R4, RZ, RZ, R14 ;  /* 0x000000ffff049224 */ /* 0x000fe400078e000e */
[----:B------:R-:W1:Y:S04]  /*f910*/  SHFL.IDX PT, R14, R9, 0x1, 0x181f ;  /* 0x00381f00090e7f89 */ /* 0x000e6800000e0000 */
[----:B------:R2:W-:Y:S01]  /*f920*/  @!P1 LDGSTS.E.BYPASS.LTC128B.128 [R21+0x8400], desc[UR48][R4.64], !P0 ;  /* 0x0840000004159fae */ /* 0x0005e2000c101d70 */
[----:B------:R-:W-:Y:S01]  /*f930*/  ISETP.GE.AND P1, PT, R12, R3, PT ;  /* 0x000000030c00720c */ /* 0x000fe20003f26270 */
[----:B------:R-:W-:-:S05]  /*f940*/  VIADD R12, R0, 0x20 ;  /* 0x00000020000c7836 */ /* 0x000fca0000000000 */
[----:B------:R-:W-:Y:S01]  /*f950*/  ISETP.GE.AND P2, PT, R12, R3, PT ;  /* 0x000000030c00720c */ /* 0x000fe20003f46270 */
[----:B------:R-:W-:Y:S01]  /*f960*/  VIADD R12, R0, 0x30 ;  /* 0x00000030000c7836 */ /* 0x000fe20000000000 */
[----:B--2---:R-:W-:Y:S05]  /*f970*/  SHFL.IDX PT, R21, R8, 0x3, 0x181f ;  /* 0x00781f0008157f89 */ /* 0x004fea00000e0000 */
[----:B-1----:R-:W-:Y:S02]  /*f980*/  @!P1 LEA R4, P3, R17, R14, 0x1 ;  /* 0x0000000e11049211 */ /* 0x002fe400078608ff */
[----:B------:R-:W1:Y:S04]  /*f990*/  SHFL.IDX PT, R14, R9, 0x3, 0x181f ;  /* 0x00781f00090e7f89 */ /* 0x000e6800000e0000 */
[C---:B------:R-:W-:Y:S01]  /*f9a0*/  @!P2 LEA R29, R10.reuse, UR38, 0x1 ;  /* 0x000000260a1dac11 */ /* 0x040fe2000f8e08ff */
[----:B------:R-:W-:Y:S01]  /*f9b0*/  @!P1 IMAD.X R5, RZ, RZ, R27, P3 ;  /* 0x000000ffff059224 */ /* 0x000fe200018e061b */
[----:B------:R-:W-:-:S05]  /*f9c0*/  @!P1 LEA R27, R10, UR38, 0x1 ;  /* 0x000000260a1b9c11 */ /* 0x000fca000f8e08ff */
[----:B------:R2:W-:Y:S02]  /*f9d0*/  @!P1 LDGSTS.E.BYPASS.LTC128B.128 [R27+0x8c00], desc[UR48][R4.64], !P0 ;  /* 0x08c00000041b9fae */ /* 0x0005e4000c101d70 */
[----:B--2---:R-:W-:Y:S02]  /*f9e0*/  @!P2 LEA R4, P1, R17, R28, 0x1 ;  /* 0x0000001c1104a211 */ /* 0x004fe400078208ff */
[----:B------:R-:W2:Y:S03]  /*f9f0*/  SHFL.IDX PT, R28, R9, 0x4, 0x181f ;  /* 0x00981f00091c7f89 */ /* 0x000ea600000e0000 */
[----:B------:R-:W-:Y:S01]  /*fa00*/  @!P2 IMAD.X R5, RZ, RZ, R20, P1 ;  /* 0x000000ffff05a224 */ /* 0x000fe200008e0614 */
[----:B------:R-:W-:Y:S01]  /*fa10*/  ISETP.GE.AND P1, PT, R12, R3, PT ;  /* 0x000000030c00720c */ /* 0x000fe20003f26270 */
[----:B------:R-:W3:Y:S01]  /*fa20*/  SHFL.IDX PT, R20, R8, 0x4, 0x181f ;  /* 0x00981f0008147f89 */ /* 0x000ee200000e0000 */
[----:B------:R-:W-:-:S03]  /*fa30*/  VIADD R12, R0, 0x40 ;  /* 0x00000040000c7836 */ /* 0x000fc60000000000 */
[----:B------:R1:W-:Y:S02]  /*fa40*/  @!P2 LDGSTS.E.BYPASS.LTC128B.128 [R29+0x9400], desc[UR48][R4.64], !P0 ;  /* 0x09400000041dafae */ /* 0x0003e4000c101d70 */
[----:B------:R-:W-:Y:S01]  /*fa50*/  ISETP.GE.AND P2, PT, R12, R3, PT ;  /* 0x000000030c00720c */ /* 0x000fe20003f46270 */
[----:B------:R-:W-:-:S05]  /*fa60*/  VIADD R12, R0, 0x50 ;  /* 0x00000050000c7836 */ /* 0x000fca0000000000 */
[C---:B------:R-:W-:Y:S02]  /*fa70*/  @!P1 LEA R27, R10.reuse, UR38, 0x1 ;  /* 0x000000260a1b9c11 */ /* 0x040fe4000f8e08ff */
[C---:B-1----:R-:W-:Y:S02]  /*fa80*/  @!P1 LEA R4, P3, R17.reuse, R14, 0x1 ;  /* 0x0000000e11049211 */ /* 0x042fe400078608ff */
[----:B------:R-:W1:Y:S03]  /*fa90*/  SHFL.IDX PT, R14, R9, 0x5, 0x181f ;  /* 0x00b81f00090e7f89 */ /* 0x000e6600000e0000 */
[----:B------:R-:W-:Y:S01]  /*faa0*/  @!P2 LEA R29, R10, UR38, 0x1 ;  /* 0x000000260a1dac11 */ /* 0x000fe2000f8e08ff */
[----:B------:R-:W-:Y:S02]  /*fab0*/  @!P1 IMAD.X R5, RZ, RZ, R21, P3 ;  /* 0x000000ffff059224 */ /* 0x000fe400018e0615 */
[----:B------:R-:W4:Y:S04]  /*fac0*/  SHFL.IDX PT, R21, R8, 0x5, 0x181f ;  /* 0x00b81f0008157f89 */ /* 0x000f2800000e0000 */
[----:B------:R2:W-:Y:S02]  /*fad0*/  @!P1 LDGSTS.E.BYPASS.LTC128B.128 [R27+0x9c00], desc[UR48][R4.64], !P0 ;  /* 0x09c00000041b9fae */ /* 0x0005e4000c101d70 */
[----:B--2---:R-:W-:-:S02]  /*fae0*/  @!P2 LEA R4, P1, R17, R28, 0x1 ;  /* 0x0000001c1104a211 */ /* 0x004fc400078208ff */
[----:B------:R-:W2:Y:S03]  /*faf0*/  SHFL.IDX PT, R28, R9, 0x6, 0x181f ;  /* 0x00d81f00091c7f89 */ /* 0x000ea600000e0000 */
[----:B---3--:R-:W-:Y:S01]  /*fb00*/  @!P2 IMAD.X R5, RZ, RZ, R20, P1 ;  /* 0x000000ffff05a224 */ /* 0x008fe200008e0614 */
[----:B------:R-:W-:Y:S01]  /*fb10*/  ISETP.GE.AND P1, PT, R12, R3, PT ;  /* 0x000000030c00720c */ /* 0x000fe20003f26270 */
[----:B------:R-:W3:Y:S01]  /*fb20*/  SHFL.IDX PT, R20, R8, 0x6, 0x181f ;  /* 0x00d81f0008147f89 */ /* 0x000ee200000e0000 */
[----:B------:R-:W-:-:S03]  /*fb30*/  VIADD R12, R0, 0x60 ;  /* 0x00000060000c7836 */ /* 0x000fc60000000000 */
[----:B------:R1:W-:Y:S02]  /*fb40*/  @!P2 LDGSTS.E.BYPASS.LTC128B.128 [R29+0xa400], desc[UR48][R4.64], !P0 ;  /* 0x0a400000041dafae */ /* 0x0003e4000c101d70 */
[----:B------:R-:W-:Y:S01]  /*fb50*/  ISETP.GE.AND P2, PT, R12, R3, PT ;  /* 0x000000030c00720c */ /* 0x000fe20003f46270 */
[----:B------:R-:W-:Y:S01]  /*fb60*/  VIADD R12, R0, 0x70 ;  /* 0x00000070000c7836 */ /* 0x000fe20000000000 */
[----:B------:R-:W-:Y:S04]  /*fb70*/  SHFL.IDX PT, R8, R8, 0x7, 0x181f ;  /* 0x00f81f0008087f89 */ /* 0x000fe800000e0000 */
[C---:B-1----:R-:W-:Y:S02]  /*fb80*/  @!P1 LEA R4, P3, R17.reuse, R14, 0x1 ;  /* 0x0000000e11049211 */ /* 0x042fe400078608ff */
[----:B------:R-:W1:Y:S05]  /*fb90*/  SHFL.IDX PT, R14, R9, 0x7, 0x181f ;  /* 0x00f81f00090e7f89 */ /* 0x000e6a00000e0000 */
[C---:B------:R-:W-:Y:S01]  /*fba0*/  @!P2 LEA R27, R10.reuse, UR38, 0x1 ;  /* 0x000000260a1bac11 */ /* 0x040fe2000f8e08ff */
[----:B----4-:R-:W-:Y:S01]  /*fbb0*/  @!P1 IMAD.X R5, RZ, RZ, R21, P3 ;  /* 0x000000ffff059224 */ /* 0x010fe200018e0615 */
[----:B------:R-:W-:Y:S01]  /*fbc0*/  @!P1 LEA R21, R10, UR38, 0x1 ;  /* 0x000000260a159c11 */ /* 0x000fe2000f8e08ff */
[----:B------:R-:W-:Y:S04]  /*fbd0*/  SHFL.IDX PT, R9, R6, 0x1, 0x181f ;  /* 0x00381f0006097f89 */ /* 0x000fe800000e0000 */
[----:B------:R2:W-:Y:S02]  /*fbe0*/  @!P1 LDGSTS.E.BYPASS.LTC128B.128 [R21+0xac00], desc[UR48][R4.64], !P0 ;  /* 0x0ac0000004159fae */ /* 0x0005e4000c101d70 */
[----:B--2---:R-:W-:-:S02]  /*fbf0*/  @!P2 LEA R4, P1, R17, R28, 0x1 ;  /* 0x0000001c1104a211 */ /* 0x004fc400078208ff */
[----:B------:R-:W2:Y:S03]  /*fc00*/  SHFL.IDX PT, R28, R7, RZ, 0x181f ;  /* 0x00181fff071c7589 */ /* 0x000ea600000e0000 */
[----:B---3--:R-:W-:Y:S01]  /*fc10*/  @!P2 IMAD.X R5, RZ, RZ, R20, P1 ;  /* 0x000000ffff05a224 */ /* 0x008fe200008e0614 */
[----:B------:R-:W-:Y:S01]  /*fc20*/  ISETP.GE.AND P1, PT, R12, R3, PT ;  /* 0x000000030c00720c */ /* 0x000fe20003f26270 */
[----:B------:R-:W3:Y:S01]  /*fc30*/  SHFL.IDX PT, R20, R6, RZ, 0x181f ;  /* 0x00181fff06147589 */ /* 0x000ee200000e0000 */
[----:B------:R-:W-:-:S03]  /*fc40*/  VIADD R12, R0, 0x80 ;  /* 0x00000080000c7836 */ /* 0x000fc60000000000 */
[----:B------:R1:W-:Y:S02]  /*fc50*/  @!P2 LDGSTS.E.BYPASS.LTC128B.128 [R27+0xb400], desc[UR48][R4.64], !P0 ;  /* 0x0b400000041bafae */ /* 0x0003e4000c101d70 */
[----:B------:R-:W-:Y:S01]  /*fc60*/  ISETP.GE.AND P2, PT, R12, R3, PT ;  /* 0x000000030c00720c */ /* 0x000fe20003f46270 */
[----:B------:R-:W-:-:S05]  /*fc70*/  VIADD R12, R0, 0xa0 ;  /* 0x000000a0000c7836 */ /* 0x000fca0000000000 */
[C---:B------:R-:W-:Y:S02]  /*fc80*/  @!P1 LEA R21, R10.reuse, UR38, 0x1 ;  /* 0x000000260a159c11 */ /* 0x040fe4000f8e08ff */
[----:B-1----:R-:W-:Y:S02]  /*fc90*/  @!P1 LEA R4, P3, R17, R14, 0x1 ;  /* 0x0000000e11049211 */ /* 0x002fe400078608ff */
[----:B------:R-:W1:Y:S03]  /*fca0*/  SHFL.IDX PT, R14, R7, 0x1, 0x181f ;  /* 0x00381f00070e7f89 */ /* 0x000e6600000e0000 */
[----:B------:R-:W-:Y:S01]  /*fcb0*/  @!P2 LEA R27, R10, UR38, 0x1 ;  /* 0x000000260a1bac11 */ /* 0x000fe2000f8e08ff */
[----:B------:R-:W-:Y:S02]  /*fcc0*/  @!P1 IMAD.X R5, RZ, RZ, R8, P3 ;  /* 0x000000ffff059224 */ /* 0x000fe400018e0608 */
[----:B------:R-:W-:-:S03]  /*fcd0*/  VIADD R8, R0, 0x90 ;  /* 0x0000009000087836 */ /* 0x000fc60000000000 */
[----:B------:R2:W-:Y:S02]  /*fce0*/  @!P1 LDGSTS.E.BYPASS.LTC128B.128 [R21+0xbc00], desc[UR48][R4.64], !P0 ;  /* 0x0bc0000004159fae */ /* 0x0005e4000c101d70 */
[----:B--2---:R-:W-:-:S05]  /*fcf0*/  @!P2 LEA R4, P1, R17, R28, 0x1 ;  /* 0x0000001c1104a211 */ /* 0x004fca00078208ff */
[----:B---3--:R-:W-:Y:S01]  /*fd00*/  @!P2 IMAD.X R5, RZ, RZ, R20, P1 ;  /* 0x000000ffff05a224 */ /* 0x008fe200008e0614 */
[-C--:B------:R-:W-:Y:S01]  /*fd10*/  ISETP.GE.AND P1, PT, R8, R3.reuse, PT ;  /* 0x000000030800720c */ /* 0x080fe20003f26270 */
[----:B------:R-:W2:Y:S04]  /*fd20*/  SHFL.IDX PT, R20, R7, 0x2, 0x181f ;  /* 0x00581f0007147f89 */ /* 0x000ea800000e0000 */
[----:B------:R-:W3:Y:S04]  /*fd30*/  SHFL.IDX PT, R8, R6, 0x2, 0x181f ;  /* 0x00581f0006087f89 */ /* 0x000ee800000e0000 */
[----:B------:R1:W-:Y:S01]  /*fd40*/  @!P2 LDGSTS.E.BYPASS.LTC128B.128 [R27+0xc400], desc[UR48][R4.64], !P0 ;  /* 0x0c400000041bafae */ /* 0x0003e2000c101d70 */
[----:B------:R-:W-:-:S03]  /*fd50*/  ISETP.GE.AND P2, PT, R12, R3, PT ;  /* 0x000000030c00720c */ /* 0x000fc60003f46270 */
[----:B------:R-:W4:Y:S01]  /*fd60*/  SHFL.IDX PT, R6, R6, 0x3, 0x181f ;  /* 0x00781f0006067f89 */ /* 0x000f2200000e0000 */
[----:B-1----:R-:W-:-:S09]  /*fd70*/  @!P1 LEA R4, P3, R17, R14, 0x1 ;  /* 0x0000000e11049211 */ /* 0x002fd200078608ff */
[C---:B------:R-:W-:Y:S01]  /*fd80*/  @!P2 LEA R21, R10.reuse, UR38, 0x1 ;  /* 0x000000260a15ac11 */ /* 0x040fe2000f8e08ff */
[----:B------:R1:W0:Y:S01]  /*fd90*/  SHFL.IDX PT, R14, R7, 0x3, 0x181f ;  /* 0x00781f00070e7f89 */ /* 0x00022200000e0000 */
[----:B------:R-:W-:Y:S01]  /*fda0*/  @!P1 IMAD.X R5, RZ, RZ, R9, P3 ;  /* 0x000000ffff059224 */ /* 0x000fe200018e0609 */
[----:B------:R-:W-:-:S05]  /*fdb0*/  @!P1 LEA R9, R10, UR38, 0x1 ;  /* 0x000000260a099c11 */ /* 0x000fca000f8e08ff */
[----:B------:R2:W-:Y:S02]  /*fdc0*/  @!P1 LDGSTS.E.BYPASS.LTC128B.128 [R9+0xcc00], desc[UR48][R4.64], !P0 ;  /* 0x0cc0000004099fae */ /* 0x0005e4000c101d70 */
[----:B--2---:R-:W-:-:S05]  /*fdd0*/  @!P2 LEA R4, P1, R17, R20, 0x1 ;  /* 0x000000141104a211 */ /* 0x004fca00078208ff */
[----:B---3--:R-:W-:-:S05]  /*fde0*/  @!P2 IMAD.X R5, RZ, RZ, R8, P1 ;  /* 0x000000ffff05a224 */ /* 0x008fca00008e0608 */
[----:B0---4-:R1:W-:Y:S03]  /*fdf0*/  @!P2 LDGSTS.E.BYPASS.LTC128B.128 [R21+0xd400], desc[UR48][R4.64], !P0 ;  /* 0x0d4000000415afae */ /* 0x0113e6000c101d70 */
.L_x_13144:
[----:B------:R-:W-:-:S05]  /*fe00*/  VIADD R0, R0, 0xb0 ;  /* 0x000000b000007836 */ /* 0x000fca0000000000 */
[----:B------:R-:W-:Y:S01]  /*fe10*/  ISETP.GE.AND P1, PT, R0, R3, PT ;  /* 0x000000030000720c */ /* 0x000fe20003f26270 */
[----:B------:R-:W-:-:S05]  /*fe20*/  IMAD.MOV.U32 R0, RZ, RZ, 0x1 ;  /* 0x00000001ff007424 */ /* 0x000fca00078e00ff */
[----:B------:R-:W-:-:S07]  /*fe30*/  SHF.L.U32 R0, R0, 0x1f, RZ ;  /* 0x0000001f00007819 */ /* 0x000fce00000006ff */
[----:B-1----:R-:W-:Y:S02]  /*fe40*/  @!P1 LEA R4, P2, R17, R14, 0x1 ;  /* 0x0000000e11049211 */ /* 0x002fe400078408ff */
        /* <DEDUP_REMOVED lines=11> */
[----:B0-----:R-:W-:-:S05]  /*ff00*/  VIADD R3, R26, 0xfffffffe ;  /* 0xfffffffe1a037836 */ /* 0x001fca0000000000 */
[----:B------:R-:W-:Y:S01]  /*ff10*/  ISETP.GE.AND P1, PT, R3, UR41, PT ;  /* 0x0000002903007c0c */ /* 0x000fe2000bf26270 */
[----:B------:R-:W0:Y:S02]  /*ff20*/  SYNCS.PHASECHK.TRANS64.TRYWAIT P0, [UR38+0x16820], R0 ;  /* 0x01682000ff0075a7 */ /* 0x000e240008000166 */
[----:B0-----:R-:W-:Y:S10]  /*ff30*/  @!P0 BRA `(.L_x_13055) ;  /* 0x0000002c00288947 */ /* 0x001ff40003800000 */
.L_x_13145:
[----:B------:R-:W-:Y:S02]  /*ff40*/  IMAD.MOV.U32 R12, RZ, RZ, 0x1 ;  /* 0x00000001ff0c7424 */ /* 0x000fe400078e00ff */
        /* <DEDUP_REMOVED lines=26> */
.L_x_13084:
        /* <DEDUP_REMOVED lines=28> */
.L_x_13060:
[----:B------:R-:W1:Y:S01]  /*102b0*/  SYNCS.PHASECHK.TRANS64.TRYWAIT P0, [UR38+0x16848], R12 ;  /* 0x0168480cff0075a7 */ /* 0x000e620008000166 */
[----:B------:R-:W-:Y:S01]  /*102c0*/  BSSY B2, `(.L_x_13061) ;  /* 0x0000003000027945 */ /* 0x000fe20003800000 */
[----:B------:R-:W-:-:S03]  /*102d0*/  ISETP.NE.AND P2, PT, R19, RZ, PT ;  /* 0x000000ff1300720c */ /* 0x000fc60003f45270 */
[----:B-1----:R-:W-:Y:S10]  /*102e0*/  @!P0 BRA `(.L_x_13062) ;  /* 0x0000002800548947 */ /* 0x002ff40003800000 */
.L_x_13146:
[----:B------:R-:W-:Y:S05]  /*102f0*/  BSYNC B2 ;  /* 0x0000000000027941 */ /* 0x000fea0003800000 */
.L_x_13061:
[----:B------:R-:W-:Y:S04]  /*10300*/  BSSY B2, `(.L_x_13063) ;  /* 0x0000007000027945 */ /* 0x000fe80003800000 */
[----:B------:R-:W-:Y:S05]  /*10310*/  @P2 BRA `(.L_x_13064) ;  /* 0x0000000000142947 */ /* 0x000fea0003800000 */
[----:B------:R-:W-:Y:S01]  /*10320*/  ISETP.NE.AND P0, PT, R8, RZ, PT ;  /* 0x000000ff0800720c */ /* 0x000fe20003f05270 */
[----:B0-----:R-:W-:-:S04]  /*10330*/  IMAD.MOV.U32 R4, RZ, RZ, 0x4000 ;  /* 0x00004000ff047424 */ /* 0x001fc800078e00ff */
[----:B------:R1:W-:Y:S08]  /*10340*/  SYNCS.ARRIVE.TRANS64 RZ, [UR38+0x16838], R4 ;  /* 0x01683804ffff79a7 */ /* 0x0003f00008000026 */
[----:B-1----:R-:W-:Y:S05]  /*10350*/  @!P0 BRA `(.L_x_13064) ;  /* 0x0000000000048947 */ /* 0x002fea0003800000 */
[----:B------:R-:W-:Y:S01]  /*10360*/  BPT.TRAP 0x1 ;  /* 0x000000040000795c */ /* 0x000fe20000300000 */
.L_x_13064:
[----:B------:R-:W-:Y:S05]  /*10370*/  BSYNC B2 ;  /* 0x0000000000027941 */ /* 0x000fea0003800000 */
.L_x_13063:
        /* <DEDUP_REMOVED lines=11> */
.L_x_13065:
[----:B------:R-:W-:-:S13]  /*10430*/  @P0 ELECT P3, URZ, PT ;  /* 0x00000000003f082f */ /* 0x000fda0003860000 */
[----:B-----5:R-:W-:Y:S02]  /*10440*/  @P3 R2UR UR37, R6 ;  /* 0x00000000062532ca */ /* 0x020fe400000e0000 */
        /* <DEDUP_REMOVED lines=8> */
.L_x_13147:
[----:B------:R-:W-:Y:S05]  /*104d0*/  BSYNC B2 ;  /* 0x0000000000027941 */ /* 0x000fea0003800000 */
.L_x_13066:
        /* <DEDUP_REMOVED lines=9> */
.L_x_13069:
[----:B------:R-:W-:Y:S05]  /*10570*/  BSYNC B2 ;  /* 0x0000000000027941 */ /* 0x000fea0003800000 */
.L_x_13068:
        /* <DEDUP_REMOVED lines=10> */
.L_x_13070:
        /* <DEDUP_REMOVED lines=10> */
.L_x_13059:
[----:B------:R-:W-:Y:S05]  /*106c0*/  BSYNC B1 ;  /* 0x0000000000017941 */ /* 0x000fea0003800000 */
.L_x_13058:
        /* <DEDUP_REMOVED lines=27> */
.L_x_13073:
[----:B------:R-:W1:Y:S01]  /*10880*/  SYNCS.PHASECHK.TRANS64.TRYWAIT P0, [UR38+0x16840], R14 ;  /* 0x0168400eff0075a7 */ /* 0x000e620008000166 */
[----:B------:R-:W-:Y:S01]  /*10890*/  BSSY B2, `(.L_x_13074) ;  /* 0x0000003000027945 */ /* 0x000fe20003800000 */
[----:B------:R-:W-:-:S03]  /*108a0*/  ISETP.NE.AND P2, PT, R19, RZ, PT ;  /* 0x000000ff1300720c */ /* 0x000fc60003f45270 */
[----:B-1----:R-:W-:Y:S10]  /*108b0*/  @!P0 BRA `(.L_x_13075) ;  /* 0x0000002400108947 */ /* 0x002ff40003800000 */
.L_x_13148:
[----:B------:R-:W-:Y:S05]  /*108c0*/  BSYNC B2 ;  /* 0x0000000000027941 */ /* 0x000fea0003800000 */
.L_x_13074:
[----:B------:R-:W-:Y:S04]  /*108d0*/  BSSY B2, `(.L_x_13076) ;  /* 0x0000007000027945 */ /* 0x000fe80003800000 */
[----:B------:R-:W-:Y:S05]  /*108e0*/  @P2 BRA `(.L_x_13077) ;  /* 0x0000000000142947 */ /* 0x000fea0003800000 */
[----:B------:R-:W-:Y:S01]  /*108f0*/  ISETP.NE.AND P0, PT, R8, RZ, PT ;  /* 0x000000ff0800720c */ /* 0x000fe20003f05270 */
[----:B0-----:R-:W-:-:S04]  /*10900*/  IMAD.MOV.U32 R4, RZ, RZ, 0x4000 ;  /* 0x00004000ff047424 */ /* 0x001fc800078e00ff */
[----:B------:R1:W-:Y:S08]  /*10910*/  SYNCS.ARRIVE.TRANS64 RZ, [UR38+0x16830], R4 ;  /* 0x01683004ffff79a7 */ /* 0x0003f00008000026 */
[----:B-1----:R-:W-:Y:S05]  /*10920*/  @!P0 BRA `(.L_x_13077) ;  /* 0x0000000000048947 */ /* 0x002fea0003800000 */
[----:B------:R-:W-:Y:S01]  /*10930*/  BPT.TRAP 0x1 ;  /* 0x000000040000795c */ /* 0x000fe20000300000 */
.L_x_13077:
[----:B------:R-:W-:Y:S05]  /*10940*/  BSYNC B2 ;  /* 0x0000000000027941 */ /* 0x000fea0003800000 */
.L_x_13076:
        /* <DEDUP_REMOVED lines=11> */
.L_x_13078:
        /* <DEDUP_REMOVED lines=12> */
.L_x_13149:
[----:B------:R-:W-:Y:S05]  /*10ac0*/  BSYNC B2 ;  /* 0x0000000000027941 */ /* 0x000fea0003800000 */
.L_x_13079:
        /* <DEDUP_REMOVED lines=9> */
.L_x_13082:
[----:B------:R-:W-:Y:S05]  /*10b60*/  BSYNC B2 ;  /* 0x0000000000027941 */ /* 0x000fea0003800000 */
.L_x_13081:
        /* <DEDUP_REMOVED lines=10> */
.L_x_13083:
        /* <DEDUP_REMOVED lines=10> */
.L_x_13072:
[----:B------:R-:W-:Y:S05]  /*10cb0*/  BSYNC B1 ;  /* 0x0000000000017941 */ /* 0x000fea0003800000 */
.L_x_13071:
[----:B------:R-:W-:Y:S02]  /*10cc0*/  VIADD R3, R3, 0xfffffffe ;  /* 0xfffffffe03037836 */ /* 0x000fe40000000000 */
[----:B------:R-:W-:Y:S01]  /*10cd0*/  IMAD.MOV.U32 R11, RZ, RZ, R12 ;  /* 0x000000ffff0b7224 */ /* 0x000fe200078e000c */
[----:B------:R-:W-:Y:S06]  /*10ce0*/  @P1 BRA `(.L_x_13084) ;  /* 0xfffffff400001947 */ /* 0x000fec000383ffff */
[----:B------:R-:W-:Y:S05]  /*10cf0*/  BSYNC B0 ;  /* 0x0000000000007941 */ /* 0x000fea0003800000 */
.L_x_13057:
        /* <DEDUP_REMOVED lines=28> */
.L_x_13086:
[----:B------:R-:W1:Y:S01]  /*10ec0*/  SYNCS.PHASECHK.TRANS64.TRYWAIT P0, [UR38+0x16848], R9 ;  /* 0x01684809ff0075a7 */ /* 0x000e620008000166 */
[----:B------:R-:W-:Y:S01]  /*10ed0*/  BSSY B1, `(.L_x_13087) ;  /* 0x0000003000017945 */ /* 0x000fe20003800000 */
[----:B------:R-:W-:-:S03]  /*10ee0*/  ISETP.NE.AND P1, PT, R19, RZ, PT ;  /* 0x000000ff1300720c */ /* 0x000fc60003f25270 */
[----:B-1----:R-:W-:Y:S10]  /*10ef0*/  @!P0 BRA `(.L_x_13088) ;  /* 0x0000001c00b08947 */ /* 0x002ff40003800000 */
.L_x_13150:
[----:B------:R-:W-:Y:S05]  /*10f00*/  BSYNC B1 ;  /* 0x0000000000017941 */ /* 0x000fea0003800000 */
.L_x_13087:
[----:B------:R-:W-:Y:S04]  /*10f10*/  BSSY B1, `(.L_x_13089) ;  /* 0x0000007000017945 */ /* 0x000fe80003800000 */
[----:B------:R-:W-:Y:S05]  /*10f20*/  @P1 BRA `(.L_x_13090) ;  /* 0x0000000000141947 */ /* 0x000fea0003800000 */
[----:B------:R-:W-:Y:S01]  /*10f30*/  ISETP.NE.AND P0, PT, R8, RZ, PT ;  /* 0x000000ff0800720c */ /* 0x000fe20003f05270 */
[----:B0-----:R-:W-:-:S04]  /*10f40*/  IMAD.MOV.U32 R4, RZ, RZ, 0x4000 ;  /* 0x00004000ff047424 */ /* 0x001fc800078e00ff */
[----:B------:R1:W-:Y:S08]  /*10f50*/  SYNCS.ARRIVE.TRANS64 RZ, [UR38+0x16838], R4 ;  /* 0x01683804ffff79a7 */ /* 0x0003f00008000026 */
[----:B-1----:R-:W-:Y:S05]  /*10f60*/  @!P0 BRA `(.L_x_13090) ;  /* 0x0000000000048947 */ /* 0x002fea0003800000 */
[----:B------:R-:W-:Y:S01]  /*10f70*/  BPT.TRAP 0x1 ;  /* 0x000000040000795c */ /* 0x000fe20000300000 */
.L_x_13090:
[----:B------:R-:W-:Y:S05]  /*10f80*/  BSYNC B1 ;  /* 0x0000000000017941 */ /* 0x000fea0003800000 */
.L_x_13089:
        /* <DEDUP_REMOVED lines=11> */
.L_x_13091:
        /* <DEDUP_REMOVED lines=11> */
.L_x_13151:
[----:B------:R-:W-:Y:S05]  /*110f0*/  BSYNC B1 ;  /* 0x0000000000017941 */ /* 0x000fea0003800000 */
.L_x_13092:
        /* <DEDUP_REMOVED lines=9> */
.L_x_13095:
[----:B------:R-:W-:Y:S05]  /*11190*/  BSYNC B1 ;  /* 0x0000000000017941 */ /* 0x000fea0003800000 */
.L_x_13094:
        /* <DEDUP_REMOVED lines=10> */
.L_x_13096:
        /* <DEDUP_REMOVED lines=10> */
.L_x_13085:
[----:B------:R-:W-:Y:S05]  /*112e0*/  BSYNC B0 ;  /* 0x0000000000007941 */ /* 0x000fea0003800000 */
.L_x_13056:
        /* <DEDUP_REMOVED lines=9> */
.L_x_13152:
[----:B------:R-:W-:Y:S05]  /*11380*/  BSYNC B1 ;  /* 0x0000000000017941 */ /* 0x000fea0003800000 */
.L_x_13099:
[----:B------:R-:W-:Y:S04]  /*11390*/  BSSY B1, `(.L_x_13101) ;  /* 0x0000007000017945 */ /* 0x000fe80003800000 */
[----:B------:R-:W-:Y:S05]  /*113a0*/  @P1 BRA `(.L_x_13102) ;  /* 0x0000000000141947 */ /* 0x000fea0003800000 */
[----:B------:R-:W-:Y:S01]  /*113b0*/  LOP3.LUT P0, RZ, R2, 0x1f, RZ, 0xc0, !PT ;  /* 0x0000001f02ff7812 */ /* 0x000fe2000780c0ff */
[----:B0-----:R-:W-:-:S04]  /*113c0*/  IMAD.MOV.U32 R3, RZ, RZ, 0x4000 ;  /* 0x00004000ff037424 */ /* 0x001fc800078e00ff */
[----:B------:R1:W-:Y:S08]  /*113d0*/  SYNCS.ARRIVE.TRANS64 RZ, [R4+URZ+0x16850], R3 ;  /* 0x0168500304ff79a7 */ /* 0x0003f0000800003f */
[----:B------:R-:W-:Y:S05]  /*113e0*/  @!P0 BRA `(.L_x_13102) ;  /* 0x0000000000048947 */ /* 0x000fea0003800000 */
[----:B------:R-:W-:Y:S01]  /*113f0*/  BPT.TRAP 0x1 ;  /* 0x000000040000795c */ /* 0x000fe20000300000 */
.L_x_13102:
[----:B------:R-:W-:Y:S05]  /*11400*/  BSYNC B1 ;  /* 0x0000000000017941 */ /* 0x000fea0003800000 */
.L_x_13101:
        /* <DEDUP_REMOVED lines=13> */
.L_x_13103:
        /* <DEDUP_REMOVED lines=8> */
.L_x_13098:
[----:B------:R-:W-:Y:S05]  /*11560*/  BSYNC B0 ;  /* 0x0000000000007941 */ /* 0x000fea0003800000 */
.L_x_13097:
[----:B------:R-:W-:Y:S02]  /*11570*/  VIADD R0, R0, 0x1 ;  /* 0x0000000100007836 */ /* 0x000fe40000000000 */
[----:B01----:R-:W-:-:S03]  /*11580*/  IMAD.MOV.U32 R4, RZ, RZ, RZ ;  /* 0x000000ffff047224 */ /* 0x003fc600078e00ff */
[----:B------:R-:W-:-:S04]  /*11590*/  ISETP.NE.AND P0, PT, R0, 0x2, PT ;  /* 0x000000020000780c */ /* 0x000fc80003f05270 */
[----:B------:R-:W-:Y:S02]  /*115a0*/  SEL R3, RZ, 0x1, P0 ;  /* 0x00000001ff037807 */ /* 0x000fe40000000000 */
[----:B------:R-:W-:Y:S02]  /*115b0*/  SEL R0, R0, RZ, P0 ;  /* 0x000000ff00007207 */ /* 0x000fe40000000000 */
[----:B------:R-:W-:-:S07]  /*115c0*/  LOP3.LUT R3, R12, R3, RZ, 0x3c, !PT ;  /* 0x000000030c037212 */ /* 0x000fce00078e3cff */
.L_x_13036:
[----:B------:R-:W0:Y:S01]  /*115d0*/  S2R R5, SR_CgaCtaId ;  /* 0x0000000000057919 */ /* 0x000e220000008800 */
[----:B------:R-:W-:Y:S02]  /*115e0*/  MOV R2, 0x400 ;  /* 0x0000040000027802 */ /* 0x000fe40000000f00 */
[----:B------:R-:W-:Y:S02]  /*115f0*/  SHF.L.U32 R4, R4, 0x1f, RZ ;  /* 0x0000001f04047819 */ /* 0x000fe400000006ff */
[----:B0-----:R-:W-:-:S04]  /*11600*/  LEA R7, R5, R2, 0x18 ;  /* 0x0000000205077211 */ /* 0x001fc800078ec0ff */
[----:B------:R-:W0:Y:S02]  /*11610*/  SYNCS.PHASECHK.TRANS64.TRYWAIT P0, [R7+URZ+0x16820], R4 ;  /* 0x01682004070075a7 */ /* 0x000e24000800017f */
[----:B0-----:R-:W-:Y:S05]  /*11620*/  @!P0 BRA `(.L_x_13104) ;  /* 0x0000001800288947 */ /* 0x001fea0003800000 */
.L_x_13153:
[----:B------:R-:W-:-:S03]  /*11630*/  UMOV UR4, 0xffffffff ;  /* 0xffffffff00047882 */ /* 0x000fc60000000000 */
[----:B------:R-:W-:Y:S05]  /*11640*/  BRA.DIV UR4, `(.L_x_13105) ;  /* 0x0000001a04347947 */ /* 0x000fea000b800000 */
[----:B------:R1:W2:Y:S02]  /*11650*/  SHFL.IDX PT, R14, R16, RZ, 0x1f ;  /* 0x00001fff100e7589 */ /* 0x0002a400000e0000 */
.L_x_13156:
[----:B--2---:R-:W-:-:S13]  /*11660*/  ISETP.NE.AND P0, PT, R14, RZ, PT ;  /* 0x000000ff0e00720c */ /* 0x004fda0003f05270 */
[----:B------:R-:W-:Y:S05]  /*11670*/  @P0 BRA `(.L_x_12952) ;  /* 0x0000000000880947 */ /* 0x000fea0003800000 */
[----:B------:R-:W-:-:S03]  /*11680*/  UMOV UR4, 0xffffffff ;  /* 0xffffffff00047882 */ /* 0x000fc60000000000 */
[----:B------:R-:W-:Y:S05]  /*11690*/  BRA.DIV UR4, `(.L_x_13106) ;  /* 0x0000001a04487947 */ /* 0x000fea000b800000 */
[----:B------:R-:W-:-:S13]  /*116a0*/  ELECT P6, URZ, PT ;  /* 0x00000000003f782f */ /* 0x000fda00038c0000 */
.L_x_13159:
[----:B------:R-:W-:Y:S05]  /*116b0*/  @!P6 BRA `(.L_x_12952) ;  /* 0x000000000078e947 */ /* 0x000fea0003800000 */
[----:B------:R-:W-:-:S06]  /*116c0*/  ULOP3.LUT UR4, UR45, 0x2, URZ, 0xfc, !UPT ;  /* 0x000000022d047892 */ /* 0x000fcc000f8efc3f */
[----:B------:R-:W-:-:S05]  /*116d0*/  IMAD.U32 R2, RZ, RZ, UR4 ;  /* 0x00000004ff027e24 */ /* 0x000fca000f8e00ff */
[----:B------:R-:W-:-:S13]  /*116e0*/  ISETP.NE.AND P2, PT, R2, 0x3, PT ;  /* 0x000000030200780c */ /* 0x000fda0003f45270 */
[----:B------:R-:W-:Y:S05]  /*116f0*/  @!P2 BRA `(.L_x_13107) ;  /* 0x000000000004a947 */ /* 0x000fea0003800000 */
[----:B------:R-:W-:Y:S01]  /*11700*/  BPT.TRAP 0x1 ;  /* 0x000000040000795c */ /* 0x000fe20000300000 */
.L_x_13107:
        /* <DEDUP_REMOVED lines=12> */
.L_x_13160:
[----:B------:R-:W2:Y:S02]  /*117d0*/  SYNCS.PHASECHK.TRANS64.TRYWAIT P0, [R3+URZ], R2 ;  /* 0x00000002030075a7 */ /* 0x000ea4000800017f */
[----:B--2---:R-:W-:Y:S05]  /*117e0*/  @!P0 BRA `(.L_x_13109) ;  /* 0x0000001800288947 */ /* 0x004fea0003800000 */
.L_x_13161:
[----:B------:R-:W-:Y:S05]  /*117f0*/  @!P2 BRA `(.L_x_13110) ;  /* 0x000000000004a947 */ /* 0x000fea0003800000 */
[----:B------:R-:W-:Y:S01]  /*11800*/  BPT.TRAP 0x1 ;  /* 0x000000040000795c */ /* 0x000fe20000300000 */
.L_x_13110:
[----:B--2---:R-:W-:-:S04]  /*11810*/  VIADD R3, R7, 0x16860 ;  /* 0x0001686007037836 */ /* 0x004fc80000000000 */
[----:B------:R-:W-:-:S04]  /*11820*/  IMAD R0, R0, 0x8, R3 ;  /* 0x0000000800007824 */ /* 0x000fc800078e0203 */
[----:B------:R-:W2:Y:S02]  /*11830*/  SYNCS.PHASECHK.TRANS64.TRYWAIT P0, [R0+URZ], R5 ;  /* 0x00000005000075a7 */ /* 0x000ea4000800017f */
[----:B--2---:R-:W-:Y:S05]  /*11840*/  @!P0 BRA `(.L_x_13111) ;  /* 0x0000001800248947 */ /* 0x004fea0003800000 */
.L_x_13162:
[----:B------:R-:W-:-:S07]  /*11850*/  IMAD R3, R8, 0x8, R3 ;  /* 0x0000000808037824 */ /* 0x000fce00078e0203 */
.L_x_13112:
[----:B---3--:R3:W4:Y:S02]  /*11860*/  SYNCS.PHASECHK.TRANS64.TRYWAIT P0, [R3+URZ], R2 ;  /* 0x00000002030075a7 */ /* 0x008724000800017f */
[----:B----4-:R-:W-:Y:S05]  /*11870*/  @!P0 NANOSLEEP.SYNCS 0x989680 ;  /* 0x009896800000895d */ /* 0x010fea0003900000 */
[----:B------:R-:W4:Y:S02]  /*11880*/  @!P0 SYNCS.PHASECHK.TRANS64 P0, [R3+URZ], R2 ;  /* 0x00000002030085a7 */ /* 0x000f24000800007f */
[----:B----4-:R-:W-:Y:S05]  /*11890*/  @!P0 BRA `(.L_x_13112) ;  /* 0xfffffffc00f08947 */ /* 0x010fea000383ffff */
.L_x_12952:
[----:B------:R-:W-:Y:S05]  /*118a0*/  BSYNC B6 ;  /* 0x0000000000067941 */ /* 0x000fea0003800000 */
.L_x_12949:
[----:B------:R-:W-:Y:S05]  /*118b0*/  EXIT ;  /* 0x000000000000794d */ /* 0x000fea0003800000 */
.L_x_12962:
[----:B0-----:R-:W-:-:S04]  /*118c0*/  IMAD.U32 R3, RZ, RZ, UR38 ;  /* 0x00000026ff037e24 */ /* 0x001fc8000f8e00ff */
[----:B------:R0:W1:Y:S03]  /*118d0*/  SYNCS.PHASECHK.TRANS64.TRYWAIT P0, [R3+URZ+0x16800], R0 ;  /* 0x01680000030075a7 */ /* 0x000066000800017f */
[----:B-1----:R-:W-:Y:S05]  /*118e0*/  @!P0 NANOSLEEP.SYNCS 0x989680 ;  /* 0x009896800000895d */ /* 0x002fea0003900000 */
[----:B------:R-:W1:Y:S02]  /*118f0*/  @!P0 SYNCS.PHASECHK.TRANS64 P0, [R3+URZ+0x16800], R0 ;  /* 0x01680000030085a7 */ /* 0x000e64000800007f */
[----:B-1----:R-:W-:Y:S05]  /*11900*/  @!P0 BRA `(.L_x_12962) ;  /* 0xfffffffc00ec8947 */ /* 0x002fea000383ffff */
[----:B------:R-:W-:Y:S05]  /*11910*/  BRA `(.L_x_13113) ;  /* 0xfffffefc00607947 */ /* 0x000fea000383ffff */
.L_x_12966:
[----:B-1----:R-:W-:-:S04]  /*11920*/  IMAD.U32 R3, RZ, RZ, UR38 ;  /* 0x00000026ff037e24 */ /* 0x002fc8000f8e00ff */
[----:B------:R1:W2:Y:S03]  /*11930*/  SYNCS.PHASECHK.TRANS64.TRYWAIT P2, [R3+URZ+0x16830], R0 ;  /* 0x01683000030075a7 */ /* 0x0002a6000804017f */
[----:B--2---:R-:W-:Y:S05]  /*11940*/  @!P2 NANOSLEEP.SYNCS 0x989680 ;  /* 0x009896800000a95d */ /* 0x004fea0003900000 */
[----:B------:R-:W2:Y:S02]  /*11950*/  @!P2 SYNCS.PHASECHK.TRANS64 P2, [R3+URZ+0x16830], R0 ;  /* 0x016830000300a5a7 */ /* 0x000ea4000804007f */
[----:B--2---:R-:W-:Y:S05]  /*11960*/  @!P2 BRA `(.L_x_12966) ;  /* 0xfffffffc00eca947 */ /* 0x004fea000383ffff */
[----:B------:R-:W-:Y:S05]  /*11970*/  BRA `(.L_x_12965) ;  /* 0xfffffefc00807947 */ /* 0x000fea000383ffff */
.L_x_12982:
[----:B-1----:R-:W-:-:S04]  /*11980*/  IMAD.U32 R8, RZ, RZ, UR10 ;  /* 0x0000000aff087e24 */ /* 0x002fc8000f8e00ff */
[----:B------:R1:W2:Y:S03]  /*11990*/  SYNCS.PHASECHK.TRANS64.TRYWAIT P2, [R8+URZ+0x16830], R7 ;  /* 0x01683007080075a7 */ /* 0x0002a6000804017f */
[----:B--2---:R-:W-:Y:S05]  /*119a0*/  @!P2 NANOSLEEP.SYNCS 0x989680 ;  /* 0x009896800000a95d */ /* 0x004fea0003900000 */
[----:B------:R-:W2:Y:S02]  /*119b0*/  @!P2 SYNCS.PHASECHK.TRANS64 P2, [R8+URZ+0x16830], R7 ;  /* 0x016830070800a5a7 */ /* 0x000ea4000804007f */
[----:B--2---:R-:W-:Y:S05]  /*119c0*/  @!P2 BRA `(.L_x_12982) ;  /* 0xfffffffc00eca947 */ /* 0x004fea000383ffff */
[----:B------:R-:W-:Y:S05]  /*119d0*/  BRA `(.L_x_12979) ;  /* 0xffffff30006c7947 */ /* 0x000fea000383ffff */
.L_x_12986:
[----:B-1----:R-:W-:-:S04]  /*119e0*/  IMAD.U32 R8, RZ, RZ, UR10 ;  /* 0x0000000aff087e24 */ /* 0x002fc8000f8e00ff */
[----:B------:R1:W2:Y:S03]  /*119f0*/  SYNCS.PHASECHK.TRANS64.TRYWAIT P2, [R8+URZ+0x16850], R7 ;  /* 0x01685007080075a7 */ /* 0x0002a6000804017f */
[----:B--2---:R-:W-:Y:S05]  /*11a00*/  @!P2 NANOSLEEP.SYNCS 0x989680 ;  /* 0x009896800000a95d */ /* 0x004fea0003900000 */
[----:B------:R-:W2:Y:S02]  /*11a10*/  @!P2 SYNCS.PHASECHK.TRANS64 P2, [R8+URZ+0x16850], R7 ;  /* 0x016850070800a5a7 */ /* 0x000ea4000804007f */
[----:B--2---:R-:W-:Y:S05]  /*11a20*/  @!P2 BRA `(.L_x_12986) ;  /* 0xfffffffc00eca947 */ /* 0x004fea000383ffff */
[----:B------:R-:W-:Y:S05]  /*11a30*/  BRA `(.L_x_12983) ;  /* 0xffffff3000e47947 */ /* 0x000fea000383ffff */
.L_x_13003:
[----:B-1----:R-:W-:-:S04]  /*11a40*/  IMAD.U32 R7, RZ, RZ, UR10 ;  /* 0x0000000aff077e24 */ /* 0x002fc8000f8e00ff */
[----:B------:R1:W2:Y:S03]  /*11a50*/  SYNCS.PHASECHK.TRANS64.TRYWAIT P2, [R7+URZ+0x16830], R6 ;  /* 0x01683006070075a7 */ /* 0x0002a6000804017f */
[----:B--2---:R-:W-:Y:S05]  /*11a60*/  @!P2 NANOSLEEP.SYNCS 0x989680 ;  /* 0x009896800000a95d */ /* 0x004fea0003900000 */
[----:B------:R-:W2:Y:S02]  /*11a70*/  @!P2 SYNCS.PHASECHK.TRANS64 P2, [R7+URZ+0x16830], R6 ;  /* 0x016830060700a5a7 */ /* 0x000ea4000804007f */
[----:B--2---:R-:W-:Y:S05]  /*11a80*/  @!P2 BRA `(.L_x_13003) ;  /* 0xfffffffc00eca947 */ /* 0x004fea000383ffff */
[----:B------:R-:W-:Y:S05]  /*11a90*/  BRA `(.L_x_13000) ;  /* 0xffffff60005c7947 */ /* 0x000fea000383ffff */
.L_x_13007:
[----:B-1----:R-:W-:-:S04]  /*11aa0*/  IMAD.U32 R7, RZ, RZ, UR10 ;  /* 0x0000000aff077e24 */ /* 0x002fc8000f8e00ff */
[----:B------:R1:W2:Y:S03]  /*11ab0*/  SYNCS.PHASECHK.TRANS64.TRYWAIT P2, [R7+URZ+0x16850], R6 ;  /* 0x01685006070075a7 */ /* 0x0002a6000804017f */
[----:B--2---:R-:W-:Y:S05]  /*11ac0*/  @!P2 NANOSLEEP.SYNCS 0x989680 ;  /* 0x009896800000a95d */ /* 0x004fea0003900000 */
[----:B------:R-:W2:Y:S02]  /*11ad0*/  @!P2 SYNCS.PHASECHK.TRANS64 P2, [R7+URZ+0x16850], R6 ;  /* 0x016850060700a5a7 */ /* 0x000ea4000804007f */
[----:B--2---:R-:W-:Y:S05]  /*11ae0*/  @!P2 BRA `(.L_x_13007) ;  /* 0xfffffffc00eca947 */ /* 0x004fea000383ffff */
[----:B------:R-:W-:Y:S05]  /*11af0*/  BRA `(.L_x_13004) ;  /* 0xffffff6000d47947 */ /* 0x000fea000383ffff */
.L_x_13013:
[----:B-1----:R-:W-:-:S04]  /*11b00*/  IMAD.U32 R7, RZ, RZ, UR10 ;  /* 0x0000000aff077e24 */ /* 0x002fc8000f8e00ff */
[----:B------:R1:W2:Y:S03]  /*11b10*/  SYNCS.PHASECHK.TRANS64.TRYWAIT P2, [R7+URZ+0x16830], R6 ;  /* 0x01683006070075a7 */ /* 0x0002a6000804017f */
[----:B--2---:R-:W-:Y:S05]  /*11b20*/  @!P2 NANOSLEEP.SYNCS 0x989680 ;  /* 0x009896800000a95d */ /* 0x004fea0003900000 */
[----:B------:R-:W2:Y:S02]  /*11b30*/  @!P2 SYNCS.PHASECHK.TRANS64 P2, [R7+URZ+0x16830], R6 ;  /* 0x016830060700a5a7 */ /* 0x000ea4000804007f */
[----:B--2---:R-:W-:Y:S05]  /*11b40*/  @!P2 BRA `(.L_x_13013) ;  /* 0xfffffffc00eca947 */ /* 0x004fea000383ffff */
[----:B------:R-:W-:Y:S05]  /*11b50*/  BRA `(.L_x_13010) ;  /* 0xffffff7c00807947 */ /* 0x000fea000383ffff */
.L_x_13017:
[----:B-1----:R-:W-:-:S04]  /*11b60*/  IMAD.U32 R7, RZ, RZ, UR10 ;  /* 0x0000000aff077e24 */ /* 0x002fc8000f8e00ff */
[----:B------:R1:W2:Y:S03]  /*11b70*/  SYNCS.PHASECHK.TRANS64.TRYWAIT P2, [R7+URZ+0x16850], R6 ;  /* 0x01685006070075a7 */ /* 0x0002a6000804017f */
[----:B--2---:R-:W-:Y:S05]  /*11b80*/  @!P2 NANOSLEEP.SYNCS 0x989680 ;  /* 0x009896800000a95d */ /* 0x004fea0003900000 */
[----:B------:R-:W2:Y:S02]  /*11b90*/  @!P2 SYNCS.PHASECHK.TRANS64 P2, [R7+URZ+0x16850], R6 ;  /* 0x016850060700a5a7 */ /* 0x000ea4000804007f */
[----:B--2---:R-:W-:Y:S05]  /*11ba0*/  @!P2 BRA `(.L_x_13017) ;  /* 0xfffffffc00eca947 */ /* 0x004fea000383ffff */
[----:B------:R-:W-:Y:S05]  /*11bb0*/  BRA `(.L_x_13014) ;  /* 0xffffff7c00f47947 */ /* 0x000fea000383ffff */
.L_x_13030:
[----:B-1----:R-:W-:-:S04]  /*11bc0*/  IMAD.U32 R3, RZ, RZ, UR7 ;  /* 0x00000007ff037e24 */ /* 0x002fc8000f8e00ff */
[----:B------:R1:W2:Y:S03]  /*11bd0*/  SYNCS.PHASECHK.TRANS64.TRYWAIT P0, [R3+URZ+0x16850], R0 ;  /* 0x01685000030075a7 */ /* 0x0002a6000800017f */
[----:B--2---:R-:W-:Y:S05]  /*11be0*/  @!P0 NANOSLEEP.SYNCS 0x989680 ;  /* 0x009896800000895d */ /* 0x004fea0003900000 */
[----:B------:R-:W2:Y:S02]  /*11bf0*/  @!P0 SYNCS.PHASECHK.TRANS64 P0, [R3+URZ+0x16850], R0 ;  /* 0x01685000030085a7 */ /* 0x000ea4000800007f */
[----:B--2---:R-:W-:Y:S05]  /*11c00*/  @!P0 BRA `(.L_x_13030) ;  /* 0xfffffffc00ec8947 */ /* 0x004fea000383ffff */
[----:B------:R-:W-:Y:S05]  /*11c10*/  BRA `(.L_x_13029) ;  /* 0xffffffa8006c7947 */ /* 0x000fea000383ffff */
.L_x_13047:
[----:B------:R-:W-:Y:S02]  /*11c20*/  IMAD.MOV.U32 R13, RZ, RZ, R16 ;  /* 0x000000ffff0d7224 */ /* 0x000fe400078e0010 */
[----:B------:R-:W-:Y:S02]  /*11c30*/  IMAD.MOV.U32 R12, RZ, RZ, RZ ;  /* 0x000000ffff0c7224 */ /* 0x000fe400078e00ff */
[----:B------:R-:W-:Y:S02]  /*11c40*/  IMAD.MOV.U32 R11, RZ, RZ, 0x1f ;  /* 0x0000001fff0b7424 */ /* 0x000fe400078e00ff */
[----:B------:R-:W-:-:S07]  /*11c50*/  IMAD.MOV.U32 R15, RZ, RZ, -0x1 ;  /* 0xffffffffff0f7424 */ /* 0x000fce00078e00ff */
[----:B------:R-:W-:Y:S05]  /*11c60*/  WARPSYNC.COLLECTIVE R15, `(.L_x_13114) ;  /* 0x000000000f087348 */ /* 0x000fea0003c00000 */
[----:B------:R0:W1:Y:S02]  /*11c70*/  SHFL.IDX P6, R14, R13, R12, R11 ;  /* 0x0000000c0d0e7389 */ /* 0x00006400000c000b */
[----:B01----:R-:W-:Y:S01]  /*11c80*/  ENDCOLLECTIVE ;  /* 0x000000000000791b */ /* 0x003fe20003800000 */
.L_x_13114:
[----:B------:R-:W-:Y:S05]  /*11c90*/  BRA `(.L_x_13115) ;  /* 0xffffffd000887947 */ /* 0x000fea000383ffff */
.L_x_13049:
[----:B------:R-:W-:Y:S01]  /*11ca0*/  BSSY B0, `(.L_x_13116) ;  /* 0x0000006000007945 */ /* 0x000fe20003800000 */
[----:B------:R-:W-:-:S07]  /*11cb0*/  IMAD.MOV.U32 R15, RZ, RZ, -0x1 ;  /* 0xffffffffff0f7424 */ /* 0x000fce00078e00ff */
[----:B0-----:R-:W-:Y:S05]  /*11cc0*/  WARPSYNC.COLLECTIVE R15, `(.L_x_13117) ;  /* 0x000000000f0c7348 */ /* 0x001fea0003c00000 */
[----:B------:R-:W-:Y:S02]  /*11cd0*/  ELECT P6, UR62, PT ;  /* 0x00000000003e782f */ /* 0x000fe400038c0000 */
[----:B------:R-:W-:Y:S01]  /*11ce0*/  MOV R14, UR62 ;  /* 0x0000003e000e7c02 */ /* 0x000fe20008000f00 */
[----:B0-----:R-:W-:Y:S10]  /*11cf0*/  ENDCOLLECTIVE ;  /* 0x000000000000791b */ /* 0x001ff40003800000 */
.L_x_13117:
[----:B------:R-:W-:Y:S05]  /*11d00*/  BSYNC B0 ;  /* 0x0000000000007941 */ /* 0x000fea0003800000 */
.L_x_13116:
[----:B------:R-:W-:Y:S05]  /*11d10*/  BRA `(.L_x_13118) ;  /* 0xffffffd000887947 */ /* 0x000fea000383ffff */
.L_x_13051:
[----:B--2---:R-:W-:-:S04]  /*11d20*/  IMAD.U32 R3, RZ, RZ, UR38 ;  /* 0x00000026ff037e24 */ /* 0x004fc8000f8e00ff */
[----:B------:R2:W3:Y:S03]  /*11d30*/  SYNCS.PHASECHK.TRANS64.TRYWAIT P0, [R3+URZ+0x16840], R0 ;  /* 0x01684000030075a7 */ /* 0x0004e6000800017f */
[----:B---3--:R-:W-:Y:S05]  /*11d40*/  @!P0 NANOSLEEP.SYNCS 0x989680 ;  /* 0x009896800000895d */ /* 0x008fea0003900000 */
[----:B------:R-:W3:Y:S02]  /*11d50*/  @!P0 SYNCS.PHASECHK.TRANS64 P0, [R3+URZ+0x16840], R0 ;  /* 0x01684000030085a7 */ /* 0x000ee4000800007f */
[----:B---3--:R-:W-:Y:S05]  /*11d60*/  @!P0 BRA `(.L_x_13051) ;  /* 0xfffffffc00ec8947 */ /* 0x008fea000383ffff */
[----:B------:R-:W-:Y:S05]  /*11d70*/  BRA `(.L_x_13119) ;  /* 0xffffffd000d87947 */ /* 0x000fea000383ffff */
.L_x_13054:
        /* <DEDUP_REMOVED lines=8> */
.L_x_13120:
[----:B------:R-:W-:Y:S02]  /*11e00*/  IMAD.MOV.U32 R13, RZ, RZ, R9 ;  /* 0x000000ffff0d7224 */ /* 0x000fe400078e0009 */
[----:B------:R-:W-:-:S07]  /*11e10*/  IMAD.MOV.U32 R4, RZ, RZ, R14 ;  /* 0x000000ffff047224 */ /* 0x000fce00078e000e */
[----:B------:R-:W-:Y:S05]  /*11e20*/  WARPSYNC.COLLECTIVE R15, `(.L_x_13121) ;  /* 0x000000000f087348 */ /* 0x000fea0003c00000 */
[----:B------:R0:W1:Y:S02]  /*11e30*/  SHFL.IDX P6, R14, R13, R12, R11 ;  /* 0x0000000c0d0e7389 */ /* 0x00006400000c000b */
[----:B01----:R-:W-:Y:S01]  /*11e40*/  ENDCOLLECTIVE ;  /* 0x000000000000791b */ /* 0x003fe20003800000 */
.L_x_13121:
[----:B------:R-:W-:Y:S02]  /*11e50*/  ULDC UR4, c[0x0][0x288] ;  /* 0x0000a20000047ab9 */ /* 0x000fe40000000800 */
[----:B------:R-:W-:-:S05]  /*11e60*/  IMAD R3, R3, UR4, RZ ;  /* 0x0000000403037c24 */ /* 0x000fca000f8e02ff */
[C---:B------:R-:W-:Y:S01]  /*11e70*/  ISETP.GE.AND P1, PT, R0.reuse, R3, PT ;  /* 0x000000030000720c */ /* 0x040fe20003f26270 */
[----:B------:R-:W-:Y:S02]  /*11e80*/  VIADD R12, R0, 0x10 ;  /* 0x00000010000c7836 */ /* 0x000fe40000000000 */
[----:B------:R-:W-:-:S10]  /*11e90*/  IMAD.MOV.U32 R13, RZ, RZ, R8 ;  /* 0x000000ffff0d7224 */ /* 0x000fd400078e0008 */
[----:B------:R-:W-:Y:S02]  /*11ea0*/  @!P1 LEA R21, R10, UR38, 0x1 ;  /* 0x000000260a159c11 */ /* 0x000fe4000f8e08ff */
[----:B------:R-:W-:-:S05]  /*11eb0*/  @!P1 LEA R14, P2, R17, R14, 0x1 ;  /* 0x0000000e110e9211 */ /* 0x000fca00078408ff */
[----:B------:R-:W-:Y:S02]  /*11ec0*/  @!P1 IMAD.X R5, RZ, RZ, R4, P2 ;  /* 0x000000ffff059224 */ /* 0x000fe400010e0604 */
[----:B------:R-:W-:-:S05]  /*11ed0*/  @!P1 IMAD.MOV.U32 R4, RZ, RZ, R14 ;  /* 0x000000ffff049224 */ /* 0x000fca00078e000e */
[----:B------:R-:W-:Y:S01]  /*11ee0*/  @!PT LDS RZ, [RZ] ;  /* 0x00000000fffff984 */ /* 0x000fe20000000800 */
[----:B------:R-:W-:Y:S01]  /*11ef0*/  @!PT LDS RZ, [RZ] ;  /* 0x00000000fffff984 */ /* 0x000fe20000000800 */
[----:B------:R-:W-:Y:S01]  /*11f00*/  @!PT LDS RZ, [RZ] ;  /* 0x00000000fffff984 */ /* 0x000fe20000000800 */
[----:B------:R0:W-:Y:S01]  /*11f10*/  @!P1 LDGSTS.E.BYPASS.LTC128B.128 [R21+0x8400], desc[UR48][R4.64], !P0 ;  /* 0x0840000004159fae */ /* 0x0001e2000c101d70 */
[----:B------:R-:W-:Y:S01]  /*11f20*/  ISETP.GE.AND P1, PT, R12, R3, PT ;  /* 0x000000030c00720c */ /* 0x000fe20003f26270 */
[----:B------:R-:W-:-:S12]  /*11f30*/  IMAD.MOV.U32 R12, RZ, RZ, 0x1 ;  /* 0x00000001ff0c7424 */ /* 0x000fd800078e00ff */
[----:B0-----:R-:W-:Y:S05]  /*11f40*/  WARPSYNC.COLLECTIVE R15, `(.L_x_13122) ;  /* 0x000000000f087348 */ /* 0x001fea0003c00000 */
[----:B------:R1:W2:Y:S02]  /*11f50*/  SHFL.IDX P6, R14, R13, R12, R11 ;  /* 0x0000000c0d0e7389 */ /* 0x0002a400000c000b */
[----:B012---:R-:W-:Y:S01]  /*11f60*/  ENDCOLLECTIVE ;  /* 0x000000000000791b */ /* 0x007fe20003800000 */
.L_x_13122:
[----:B------:R-:W-:Y:S02]  /*11f70*/  IMAD.MOV.U32 R13, RZ, RZ, R9 ;  /* 0x000000ffff0d7224 */ /* 0x000fe400078e0009 */
[----:B------:R-:W-:-:S07]  /*11f80*/  IMAD.MOV.U32 R27, RZ, RZ, R14 ;  /* 0x000000ffff1b7224 */ /* 0x000fce00078e000e */
[----:B------:R-:W-:Y:S05]  /*11f90*/  WARPSYNC.COLLECTIVE R15, `(.L_x_13123) ;  /* 0x000000000f087348 */ /* 0x000fea0003c00000 */
[----:B------:R0:W1:Y:S02]  /*11fa0*/  SHFL.IDX P6, R14, R13, R12, R11 ;  /* 0x0000000c0d0e7389 */ /* 0x00006400000c000b */
[----:B01----:R-:W-:Y:S01]  /*11fb0*/  ENDCOLLECTIVE ;  /* 0x000000000000791b */ /* 0x003fe20003800000 */
.L_x_13123:
        /* <DEDUP_REMOVED lines=9> */
.L_x_13124:
[----:B------:R-:W-:-:S05]  /*12050*/  @!P1 LEA R27, R10, UR38, 0x1 ;  /* 0x000000260a1b9c11 */ /* 0x000fca000f8e08ff */
[----:B------:R-:W-:Y:S01]  /*12060*/  @!PT LDS RZ, [RZ] ;  /* 0x00000000fffff984 */ /* 0x000fe20000000800 */
[----:B------:R-:W-:Y:S01]  /*12070*/  @!PT LDS RZ, [RZ] ;  /* 0x00000000fffff984 */ /* 0x000fe20000000800 */
[----:B------:R-:W-:Y:S01]  /*12080*/  @!PT LDS RZ, [RZ] ;  /* 0x00000000fffff984 */ /* 0x000fe20000000800 */
[----:B------:R0:W-:Y:S01]  /*12090*/  @!P1 LDGSTS.E.BYPASS.LTC128B.128 [R27+0x8c00], desc[UR48][R4.64], !P0 ;  /* 0x08c00000041b9fae */ /* 0x0001e2000c101d70 */
[----:B------:R-:W-:Y:S01]  /*120a0*/  @!P2 LEA R29, R10, UR38, 0x1 ;  /* 0x000000260a1dac11 */ /* 0x000fe2000f8e08ff */
[----:B------:R-:W-:Y:S02]  /*120b0*/  IMAD.MOV.U32 R13, RZ, RZ, R9 ;  /* 0x000000ffff0d7224 */ /* 0x000fe400078e0009 */
[----:B------:R-:W-:-:S07]  /*120c0*/  IMAD.MOV.U32 R20, RZ, RZ, R14 ;  /* 0x000000ffff147224 */ /* 0x000fce00078e000e */
[----:B0-----:R-:W-:Y:S05]  /*120d0*/  WARPSYNC.COLLECTIVE R15, `(.L_x_13125) ;  /* 0x000000000f087348 */ /* 0x001fea0003c00000 */
[----:B------:R1:W2:Y:S02]  /*120e0*/  SHFL.IDX P6, R14, R13, R12, R11 ;  /* 0x0000000c0d0e7389 */ /* 0x0002a400000c000b */
[----:B012---:R-:W-:Y:S01]  /*120f0*/  ENDCOLLECTIVE ;  /* 0x000000000000791b */ /* 0x007fe20003800000 */
.L_x_13125:
[----:B------:R-:W-:Y:S02]  /*12100*/  IMAD.MOV.U32 R13, RZ, RZ, R8 ;  /* 0x000000ffff0d7224 */ /* 0x000fe400078e0008 */
[----:B------:R-:W-:Y:S02]  /*12110*/  IMAD.MOV.U32 R12, RZ, RZ, 0x3 ;  /* 0x00000003ff0c7424 */ /* 0x000fe400078e00ff */
[----:B------:R-:W-:Y:S02]  /*12120*/  IMAD.MOV.U32 R28, RZ, RZ, R14 ;  /* 0x000000ffff1c7224 */ /* 0x000fe400078e000e */
[----:B------:R-:W-:-:S03]  /*12130*/  VIADD R14, R0, 0x30 ;  /* 0x00000030000e7836 */ /* 0x000fc60000000000 */
[----:B------:R-:W-:-:S05]  /*12140*/  @!P2 LEA R4, P1, R17, R28, 0x1 ;  /* 0x0000001c1104a211 */ /* 0x000fca00078208ff */
[----:B------:R-:W-:Y:S01]  /*12150*/  @!P2 IMAD.X R5, RZ, RZ, R20, P1 ;  /* 0x000000ffff05a224 */ /* 0x000fe200008e0614 */
[----:B------:R-:W-:-:S13]  /*12160*/  ISETP.GE.AND P1, PT, R14, R3, PT ;  /* 0x000000030e00720c */ /* 0x000fda0003f26270 */
[----:B------:R-:W-:Y:S05]  /*12170*/  WARPSYNC.COLLECTIVE R15, `(.L_x_13126) ;  /* 0x000000000f087348 */ /* 0x000fea0003c00000 */
[----:B------:R0:W1:Y:S02]  /*12180*/  SHFL.IDX P6, R14, R13, R12, R11 ;  /* 0x0000000c0d0e7389 */ /* 0x00006400000c000b */
[----:B01----:R-:W-:Y:S01]  /*12190*/  ENDCOLLECTIVE ;  /* 0x000000000000791b */ /* 0x003fe20003800000 */
.L_x_13126:
        /* <DEDUP_REMOVED lines=10> */
.L_x_13127:
        /* <DEDUP_REMOVED lines=9> */
.L_x_13128:
        /* <DEDUP_REMOVED lines=10> */
.L_x_13129:
        /* <DEDUP_REMOVED lines=10> */
.L_x_13130:
        /* <DEDUP_REMOVED lines=9> */
.L_x_13131:
        /* <DEDUP_REMOVED lines=9> */
.L_x_13132:
        /* <DEDUP_REMOVED lines=11> */
.L_x_13133:
[----:B------:R-:W-:Y:S02]  /*125e0*/  IMAD.MOV.U32 R13, RZ, RZ, R8 ;  /* 0x000000ffff0d7224 */ /* 0x000fe400078e0008 */
[----:B------:R-:W-:Y:S02]  /*125f0*/  IMAD.MOV.U32 R12, RZ, RZ, 0x7 ;  /* 0x00000007ff0c7424 */ /* 0x000fe400078e00ff */
[----:B------:R-:W-:-:S07]  /*12600*/  IMAD.MOV.U32 R28, RZ, RZ, R14 ;  /* 0x000000ffff1c7224 */ /* 0x000fce00078e000e */
[----:B------:R-:W-:Y:S05]  /*12610*/  WARPSYNC.COLLECTIVE R15, `(.L_x_13134) ;  /* 0x000000000f087348 */ /* 0x000fea0003c00000 */
[----:B------:R0:W1:Y:S02]  /*12620*/  SHFL.IDX P6, R14, R13, R12, R11 ;  /* 0x0000000c0d0e7389 */ /* 0x00006400000c000b */
[----:B01----:R-:W-:Y:S01]  /*12630*/  ENDCOLLECTIVE ;  /* 0x000000000000791b */ /* 0x003fe20003800000 */
.L_x_13134:
[----:B------:R-:W-:-:S05]  /*12640*/  @!P2 LEA R4, P1, R17, R28, 0x1 ;  /* 0x0000001c1104a211 */ /* 0x000fca00078208ff */
[----:B------:R-:W-:-:S05]  /*12650*/  @!P2 IMAD.X R5, RZ, RZ, R20, P1 ;  /* 0x000000ffff05a224 */ /* 0x000fca00008e0614 */
        /* <DEDUP_REMOVED lines=9> */
.L_x_13135:
[----:B------:R-:W-:-:S05]  /*126f0*/  VIADD R4, R0, 0x70 ;  /* 0x0000007000047836 */ /* 0x000fca0000000000 */
[----:B------:R-:W-:Y:S01]  /*12700*/  ISETP.GE.AND P1, PT, R4, R3, PT ;  /* 0x000000030400720c */ /* 0x000fe20003f26270 */
[----:B------:R-:W-:Y:S02]  /*12710*/  IMAD.MOV.U32 R13, RZ, RZ, R6 ;  /* 0x000000ffff0d7224 */ /* 0x000fe400078e0006 */
[----:B------:R-:W-:-:S10]  /*12720*/  IMAD.MOV.U32 R12, RZ, RZ, RZ ;  /* 0x000000ffff0c7224 */ /* 0x000fd400078e00ff */
[----:B------:R-:W-:Y:S02]  /*12730*/  @!P1 LEA R21, R10, UR38, 0x1 ;  /* 0x000000260a159c11 */ /* 0x000fe4000f8e08ff */
[----:B------:R-:W-:-:S13]  /*12740*/  @!P1 LEA R4, P3, R17, R14, 0x1 ;  /* 0x0000000e11049211 */ /* 0x000fda00078608ff */
[----:B------:R-:W-:Y:S05]  /*12750*/  WARPSYNC.COLLECTIVE R15, `(.L_x_13136) ;  /* 0x000000000f087348 */ /* 0x000fea0003c00000 */
[----:B------:R0:W1:Y:S02]  /*12760*/  SHFL.IDX P6, R14, R13, R12, R11 ;  /* 0x0000000c0d0e7389 */ /* 0x00006400000c000b */
[----:B01----:R-:W-:Y:S01]  /*12770*/  ENDCOLLECTIVE ;  /* 0x000000000000791b */ /* 0x003fe20003800000 */
.L_x_13136:
        /* <DEDUP_REMOVED lines=8> */
[----:B------:R-:W-:-:S10]  /*12800*/  IMAD.MOV.U32 R13, RZ, RZ, R7 ;  /* 0x000000ffff0d7224 */ /* 0x000fd400078e0007 */
[----:B------:R-:W-:Y:S01]  /*12810*/  @!P2 LEA R27, R10, UR38, 0x1 ;  /* 0x000000260a1bac11 */ /* 0x000fe2000f8e08ff */
[----:B0-----:R-:W-:-:S07]  /*12820*/  IMAD.MOV.U32 R20, RZ, RZ, R14 ;  /* 0x000000ffff147224 */ /* 0x001fce00078e000e */
[----:B------:R-:W-:Y:S05]  /*12830*/  WARPSYNC.COLLECTIVE R15, `(.L_x_13137) ;  /* 0x000000000f087348 */ /* 0x000fea0003c00000 */
[----:B------:R0:W1:Y:S02]  /*12840*/  SHFL.IDX P6, R14, R13, R12, R11 ;  /* 0x0000000c0d0e7389 */ /* 0x00006400000c000b */
[----:B01----:R-:W-:Y:S01]  /*12850*/  ENDCOLLECTIVE ;  /* 0x000000000000791b */ /* 0x003fe20003800000 */
.L_x_13137:
[----:B------:R-:W-:Y:S02]  /*12860*/  IMAD.MOV.U32 R13, RZ, RZ, R6 ;  /* 0x000000ffff0d7224 */ /* 0x000fe400078e0006 */
[----:B------:R-:W-:Y:S02]  /*12870*/  IMAD.MOV.U32 R12, RZ, RZ, 0x1 ;  /* 0x00000001ff0c7424 */ /* 0x000fe400078e00ff */
[----:B------:R-:W-:-:S07]  /*12880*/  IMAD.MOV.U32 R28, RZ, RZ, R14 ;  /* 0x000000ffff1c7224 */ /* 0x000fce00078e000e */
[----:B------:R-:W-:Y:S05]  /*12890*/  WARPSYNC.COLLECTIVE R15, `(.L_x_13138) ;  /* 0x000000000f087348 */ /* 0x000fea0003c00000 */
[----:B------:R0:W1:Y:S02]  /*128a0*/  SHFL.IDX P6, R14, R13, R12, R11 ;  /* 0x0000000c0d0e7389 */ /* 0x00006400000c000b */
[----:B01----:R-:W-:Y:S01]  /*128b0*/  ENDCOLLECTIVE ;  /* 0x000000000000791b */ /* 0x003fe20003800000 */
.L_x_13138:
[----:B------:R-:W-:-:S05]  /*128c0*/  @!P2 LEA R4, P1, R17, R28, 0x1 ;  /* 0x0000001c1104a211 */ /* 0x000fca00078208ff */
[----:B------:R-:W-:Y:S01]  /*128d0*/  @!P2 IMAD.X R5, RZ, RZ, R20, P1 ;  /* 0x000000ffff05a224 */ /* 0x000fe200008e0614 */
[----:B------:R-:W-:-:S04]  /*128e0*/  ISETP.GE.AND P1, PT, R8, R3, PT ;  /* 0x000000030800720c */ /* 0x000fc80003f26270 */
        /* <DEDUP_REMOVED lines=9> */
.L_x_13139:
[----:B------:R-:W-:Y:S02]  /*12980*/  IMAD.MOV.U32 R13, RZ, RZ, R6 ;  /* 0x000000ffff0d7224 */ /* 0x000fe400078e0006 */
[----:B------:R-:W-:Y:S01]  /*12990*/  IMAD.MOV.U32 R12, RZ, RZ, 0x2 ;  /* 0x00000002ff0c7424 */ /* 0x000fe200078e00ff */
[----:B------:R-:W-:-:S13]  /*129a0*/  @!P1 LEA R4, P3, R17, R14, 0x1 ;  /* 0x0000000e11049211 */ /* 0x000fda00078608ff */
[----:B------:R-:W-:Y:S05]  /*129b0*/  WARPSYNC.COLLECTIVE R15, `(.L_x_13140) ;  /* 0x000000000f087348 */ /* 0x000fea0003c00000 */
[----:B------:R0:W1:Y:S02]  /*129c0*/  SHFL.IDX P6, R14, R13, R12, R11 ;  /* 0x0000000c0d0e7389 */ /* 0x00006400000c000b */
[----:B01----:R-:W-:Y:S01]  /*129d0*/  ENDCOLLECTIVE ;  /* 0x000000000000791b */ /* 0x003fe20003800000 */
.L_x_13140:
[----:B------:R-:W-:Y:S01]  /*129e0*/  @!P1 IMAD.X R5, RZ, RZ, R9, P3 ;  /* 0x000000ffff059224 */ /* 0x000fe200018e0609 */
[----:B------:R-:W-:-:S05]  /*129f0*/  @!P1 LEA R9, R10, UR38, 0x1 ;  /* 0x000000260a099c11 */ /* 0x000fca000f8e08ff */
[----:B------:R-:W-:Y:S01]  /*12a00*/  @!PT LDS RZ, [RZ] ;  /* 0x00000000fffff984 */ /* 0x000fe20000000800 */
[----:B------:R-:W-:Y:S01]  /*12a10*/  @!PT LDS RZ, [RZ] ;  /* 0x00000000fffff984 */ /* 0x000fe20000000800 */
[----:B------:R-:W-:Y:S01]  /*12a20*/  @!PT LDS RZ, [RZ] ;  /* 0x00000000fffff984 */ /* 0x000fe20000000800 */
[----:B------:R0:W-:Y:S01]  /*12a30*/  @!P1 LDGSTS.E.BYPASS.LTC128B.128 [R9+0xcc00], desc[UR48][R4.64], !P0 ;  /* 0x0cc0000004099fae */ /* 0x0001e2000c101d70 */
[----:B------:R-:W-:Y:S02]  /*12a40*/  IMAD.MOV.U32 R13, RZ, RZ, R7 ;  /* 0x000000ffff0d7224 */ /* 0x000fe400078e0007 */
[----:B0-----:R-:W-:Y:S02]  /*12a50*/  VIADD R4, R0, 0xa0 ;  /* 0x000000a000047836 */ /* 0x001fe40000000000 */
[----:B------:R-:W-:-:S07]  /*12a60*/  IMAD.MOV.U32 R8, RZ, RZ, R14 ;  /* 0x000000ffff087224 */ /* 0x000fce00078e000e */
[----:B------:R-:W-:Y:S05]  /*12a70*/  WARPSYNC.COLLECTIVE R15, `(.L_x_13141) ;  /* 0x000000000f087348 */ /* 0x000fea0003c00000 */
[----:B------:R0:W1:Y:S02]  /*12a80*/  SHFL.IDX P6, R14, R13, R12, R11 ;  /* 0x0000000c0d0e7389 */ /* 0x00006400000c000b */
[----:B01----:R-:W-:Y:S01]  /*12a90*/  ENDCOLLECTIVE ;  /* 0x000000000000791b */ /* 0x003fe20003800000 */
.L_x_13141:
[----:B------:R-:W-:Y:S01]  /*12aa0*/  ISETP.GE.AND P2, PT, R4, R3, PT ;  /* 0x000000030400720c */ /* 0x000fe20003f46270 */
[----:B------:R-:W-:-:S12]  /*12ab0*/  IMAD.MOV.U32 R13, RZ, RZ, R6 ;  /* 0x000000ffff0d7224 */ /* 0x000fd800078e0006 */
[----:B------:R-:W-:Y:S01]  /*12ac0*/  @!P2 LEA R21, R10, UR38, 0x1 ;  /* 0x000000260a15ac11 */ /* 0x000fe2000f8e08ff */
[----:B------:R-:W-:Y:S02]  /*12ad0*/  IMAD.MOV.U32 R12, RZ, RZ, 0x3 ;  /* 0x00000003ff0c7424 */ /* 0x000fe400078e00ff */
[----:B------:R-:W-:-:S07]  /*12ae0*/  IMAD.MOV.U32 R20, RZ, RZ, R14 ;  /* 0x000000ffff147224 */ /* 0x000fce00078e000e */
[----:B------:R-:W-:Y:S05]  /*12af0*/  WARPSYNC.COLLECTIVE R15, `(.L_x_13142) ;  /* 0x000000000f087348 */ /* 0x000fea0003c00000 */
[----:B------:R0:W1:Y:S02]  /*12b00*/  SHFL.IDX P6, R14, R13, R12, R11 ;  /* 0x0000000c0d0e7389 */ /* 0x00006400000c000b */
[----:B01----:R-:W-:Y:S01]  /*12b10*/  ENDCOLLECTIVE ;  /* 0x000000000000791b */ /* 0x003fe20003800000 */
.L_x_13142:
        /* <DEDUP_REMOVED lines=11> */
.L_x_13143:
[----:B------:R-:W-:Y:S05]  /*12bd0*/  BRA `(.L_x_13144) ;  /* 0xffffffd000887947 */ /* 0x000fea000383ffff */
.L_x_13055:
[----:B0-----:R-:W-:-:S04]  /*12be0*/  IMAD.U32 R5, RZ, RZ, UR38 ;  /* 0x00000026ff057e24 */ /* 0x001fc8000f8e00ff */
[----:B------:R0:W1:Y:S03]  /*12bf0*/  SYNCS.PHASECHK.TRANS64.TRYWAIT P0, [R5+URZ+0x16820], R0 ;  /* 0x01682000050075a7 */ /* 0x000066000800017f */
[----:B-1----:R-:W-:Y:S05]  /*12c00*/  @!P0 NANOSLEEP.SYNCS 0x989680 ;  /* 0x009896800000895d */ /* 0x002fea0003900000 */
[----:B------:R-:W1:Y:S02]  /*12c10*/  @!P0 SYNCS.PHASECHK.TRANS64 P0, [R5+URZ+0x16820], R0 ;  /* 0x01682000050085a7 */ /* 0x000e64000800007f */
[----:B-1----:R-:W-:Y:S05]  /*12c20*/  @!P0 BRA `(.L_x_13055) ;  /* 0xfffffffc00ec8947 */ /* 0x002fea000383ffff */
[----:B------:R-:W-:Y:S05]  /*12c30*/  BRA `(.L_x_13145) ;  /* 0xffffffd000c07947 */ /* 0x000fea000383ffff */
.L_x_13062:
[----:B0-----:R-:W-:-:S04]  /*12c40*/  IMAD.U32 R5, RZ, RZ, UR38 ;  /* 0x00000026ff057e24 */ /* 0x001fc8000f8e00ff */
[----:B------:R0:W1:Y:S03]  /*12c50*/  SYNCS.PHASECHK.TRANS64.TRYWAIT P0, [R5+URZ+0x16848], R12 ;  /* 0x0168480c050075a7 */ /* 0x000066000800017f */
[----:B-1----:R-:W-:Y:S05]  /*12c60*/  @!P0 NANOSLEEP.SYNCS 0x989680 ;  /* 0x009896800000895d */ /* 0x002fea0003900000 */
[----:B------:R-:W1:Y:S02]  /*12c70*/  @!P0 SYNCS.PHASECHK.TRANS64 P0, [R5+URZ+0x16848], R12 ;  /* 0x0168480c050085a7 */ /* 0x000e64000800007f */
[----:B-1----:R-:W-:Y:S05]  /*12c80*/  @!P0 BRA `(.L_x_13062) ;  /* 0xfffffffc00ec8947 */ /* 0x002fea000383ffff */
[----:B------:R-:W-:Y:S05]  /*12c90*/  BRA `(.L_x_13146) ;  /* 0xffffffd400947947 */ /* 0x000fea000383ffff */
.L_x_13067:
[----:B0-----:R-:W-:-:S04]  /*12ca0*/  IMAD.U32 R5, RZ, RZ, UR38 ;  /* 0x00000026ff057e24 */ /* 0x001fc8000f8e00ff */
[----:B------:R0:W1:Y:S03]  /*12cb0*/  SYNCS.PHASECHK.TRANS64.TRYWAIT P0, [R5+URZ+0x16860], R12 ;  /* 0x0168600c050075a7 */ /* 0x000066000800017f */
[----:B-1----:R-:W-:Y:S05]  /*12cc0*/  @!P0 NANOSLEEP.SYNCS 0x989680 ;  /* 0x009896800000895d */ /* 0x002fea0003900000 */
[----:B------:R-:W1:Y:S02]  /*12cd0*/  @!P0 SYNCS.PHASECHK.TRANS64 P0, [R5+URZ+0x16860], R12 ;  /* 0x0168600c050085a7 */ /* 0x000e64000800007f */
[----:B-1----:R-:W-:Y:S05]  /*12ce0*/  @!P0 BRA `(.L_x_13067) ;  /* 0xfffffffc00ec8947 */ /* 0x002fea000383ffff */
[----:B------:R-:W-:Y:S05]  /*12cf0*/  BRA `(.L_x_13147) ;  /* 0xffffffd400f47947 */ /* 0x000fea000383ffff */
.L_x_13075:
[----:B0-----:R-:W-:-:S04]  /*12d00*/  IMAD.U32 R5, RZ, RZ, UR38 ;  /* 0x00000026ff057e24 */ /* 0x001fc8000f8e00ff */
[----:B------:R0:W1:Y:S03]  /*12d10*/  SYNCS.PHASECHK.TRANS64.TRYWAIT P0, [R5+URZ+0x16840], R14 ;  /* 0x0168400e050075a7 */ /* 0x000066000800017f */
[----:B-1----:R-:W-:Y:S05]  /*12d20*/  @!P0 NANOSLEEP.SYNCS 0x989680 ;  /* 0x009896800000895d */ /* 0x002fea0003900000 */
[----:B------:R-:W1:Y:S02]  /*12d30*/  @!P0 SYNCS.PHASECHK.TRANS64 P0, [R5+URZ+0x16840], R14 ;  /* 0x0168400e050085a7 */ /* 0x000e64000800007f */
[----:B-1----:R-:W-:Y:S05]  /*12d40*/  @!P0 BRA `(.L_x_13075) ;  /* 0xfffffffc00ec8947 */ /* 0x002fea000383ffff */
[----:B------:R-:W-:Y:S05]  /*12d50*/  BRA `(.L_x_13148) ;  /* 0xffffffd800d87947 */ /* 0x000fea000383ffff */
.L_x_13080:
[----:B0-----:R-:W-:-:S04]  /*12d60*/  IMAD.U32 R5, RZ, RZ, UR38 ;  /* 0x00000026ff057e24 */ /* 0x001fc8000f8e00ff */
[----:B------:R0:W1:Y:S03]  /*12d70*/  SYNCS.PHASECHK.TRANS64.TRYWAIT P0, [R5+URZ+0x16868], R4 ;  /* 0x01686804050075a7 */ /* 0x000066000800017f */
[----:B-1----:R-:W-:Y:S05]  /*12d80*/  @!P0 NANOSLEEP.SYNCS 0x989680 ;  /* 0x009896800000895d */ /* 0x002fea0003900000 */
[----:B------:R-:W1:Y:S02]  /*12d90*/  @!P0 SYNCS.PHASECHK.TRANS64 P0, [R5+URZ+0x16868], R4 ;  /* 0x01686804050085a7 */ /* 0x000e64000800007f */
[----:B-1----:R-:W-:Y:S05]  /*12da0*/  @!P0 BRA `(.L_x_13080) ;  /* 0xfffffffc00ec8947 */ /* 0x002fea000383ffff */
[----:B------:R-:W-:Y:S05]  /*12db0*/  BRA `(.L_x_13149) ;  /* 0xffffffdc00407947 */ /* 0x000fea000383ffff */
.L_x_13088:
[----:B0-----:R-:W-:-:S04]  /*12dc0*/  IMAD.U32 R4, RZ, RZ, UR38 ;  /* 0x00000026ff047e24 */ /* 0x001fc8000f8e00ff */
[----:B------:R0:W1:Y:S03]  /*12dd0*/  SYNCS.PHASECHK.TRANS64.TRYWAIT P0, [R4+URZ+0x16848], R9 ;  /* 0x01684809040075a7 */ /* 0x000066000800017f */
[----:B-1----:R-:W-:Y:S05]  /*12de0*/  @!P0 NANOSLEEP.SYNCS 0x989680 ;  /* 0x009896800000895d */ /* 0x002fea0003900000 */
[----:B------:R-:W1:Y:S02]  /*12df0*/  @!P0 SYNCS.PHASECHK.TRANS64 P0, [R4+URZ+0x16848], R9 ;  /* 0x01684809040085a7 */ /* 0x000e64000800007f */
[----:B-1----:R-:W-:Y:S05]  /*12e00*/  @!P0 BRA `(.L_x_13088) ;  /* 0xfffffffc00ec8947 */ /* 0x002fea000383ffff */
[----:B------:R-:W-:Y:S05]  /*12e10*/  BRA `(.L_x_13150) ;  /* 0xffffffe000387947 */ /* 0x000fea000383ffff */
.L_x_13093:
[----:B0-----:R-:W-:-:S04]  /*12e20*/  IMAD.U32 R4, RZ, RZ, UR38 ;  /* 0x00000026ff047e24 */ /* 0x001fc8000f8e00ff */
[----:B------:R0:W1:Y:S03]  /*12e30*/  SYNCS.PHASECHK.TRANS64.TRYWAIT P0, [R4+URZ+0x16860], R9 ;  /* 0x01686009040075a7 */ /* 0x000066000800017f */
[----:B-1----:R-:W-:Y:S05]  /*12e40*/  @!P0 NANOSLEEP.SYNCS 0x989680 ;  /* 0x009896800000895d */ /* 0x002fea0003900000 */
[----:B------:R-:W1:Y:S02]  /*12e50*/  @!P0 SYNCS.PHASECHK.TRANS64 P0, [R4+URZ+0x16860], R9 ;  /* 0x01686009040085a7 */ /* 0x000e64000800007f */
[----:B-1----:R-:W-:Y:S05]  /*12e60*/  @!P0 BRA `(.L_x_13093) ;  /* 0xfffffffc00ec8947 */ /* 0x002fea000383ffff */
[----:B------:R-:W-:Y:S05]  /*12e70*/  BRA `(.L_x_13151) ;  /* 0xffffffe0009c7947 */ /* 0x000fea000383ffff */
.L_x_13100:
[----:B0-----:R0:W1:Y:S02]  /*12e80*/  SYNCS.PHASECHK.TRANS64.TRYWAIT P0, [R4+URZ+0x16860], R3 ;  /* 0x01686003040075a7 */ /* 0x001064000800017f */
[----:B-1----:R-:W-:Y:S05]  /*12e90*/  @!P0 NANOSLEEP.SYNCS 0x989680 ;  /* 0x009896800000895d */ /* 0x002fea0003900000 */
[----:B------:R-:W1:Y:S02]  /*12ea0*/  @!P0 SYNCS.PHASECHK.TRANS64 P0, [R4+URZ+0x16860], R3 ;  /* 0x01686003040085a7 */ /* 0x000e64000800007f */
[----:B-1----:R-:W-:Y:S05]  /*12eb0*/  @!P0 BRA `(.L_x_13100) ;  /* 0xfffffffc00f08947 */ /* 0x002fea000383ffff */
[----:B------:R-:W-:Y:S05]  /*12ec0*/  BRA `(.L_x_13152) ;  /* 0xffffffe4002c7947 */ /* 0x000fea000383ffff */
.L_x_13104:
[----:B0-----:R0:W1:Y:S02]  /*12ed0*/  SYNCS.PHASECHK.TRANS64.TRYWAIT P0, [R7+URZ+0x16820], R4 ;  /* 0x01682004070075a7 */ /* 0x001064000800017f */
[----:B-1----:R-:W-:Y:S05]  /*12ee0*/  @!P0 NANOSLEEP.SYNCS 0x989680 ;  /* 0x009896800000895d */ /* 0x002fea0003900000 */
[----:B------:R-:W1:Y:S02]  /*12ef0*/  @!P0 SYNCS.PHASECHK.TRANS64 P0, [R7+URZ+0x16820], R4 ;  /* 0x01682004070085a7 */ /* 0x000e64000800007f */
[----:B-1----:R-:W-:Y:S05]  /*12f00*/  @!P0 BRA `(.L_x_13104) ;  /* 0xfffffffc00f08947 */ /* 0x002fea000383ffff */
[----:B------:R-:W-:Y:S05]  /*12f10*/  BRA `(.L_x_13153) ;  /* 0xffffffe400c47947 */ /* 0x000fea000383ffff */
.L_x_13105:
        /* <DEDUP_REMOVED lines=8> */
.L_x_13155:
[----:B------:R-:W-:Y:S05]  /*12fa0*/  BSYNC B0 ;  /* 0x0000000000007941 */ /* 0x000fea0003800000 */
.L_x_13154:
[----:B------:R-:W-:Y:S05]  /*12fb0*/  BRA `(.L_x_13156) ;  /* 0xffffffe400a87947 */ /* 0x000fea000383ffff */
.L_x_13106:
[----:B------:R-:W-:Y:S01]  /*12fc0*/  BSSY B0, `(.L_x_13157) ;  /* 0x0000006000007945 */ /* 0x000fe20003800000 */
[----:B------:R-:W-:-:S07]  /*12fd0*/  IMAD.MOV.U32 R15, RZ, RZ, -0x1 ;  /* 0xffffffffff0f7424 */ /* 0x000fce00078e00ff */
[----:B01----:R-:W-:Y:S05]  /*12fe0*/  WARPSYNC.COLLECTIVE R15, `(.L_x_13158) ;  /* 0x000000000f0c7348 */ /* 0x003fea0003c00000 */
[----:B------:R-:W-:Y:S02]  /*12ff0*/  ELECT P6, UR62, PT ;  /* 0x00000000003e782f */ /* 0x000fe400038c0000 */
[----:B------:R-:W-:Y:S01]  /*13000*/  MOV R14, UR62 ;  /* 0x0000003e000e7c02 */ /* 0x000fe20008000f00 */
[----:B01----:R-:W-:Y:S10]  /*13010*/  ENDCOLLECTIVE ;  /* 0x000000000000791b */ /* 0x003ff40003800000 */
.L_x_13158:
[----:B------:R-:W-:Y:S05]  /*13020*/  BSYNC B0 ;  /* 0x0000000000007941 */ /* 0x000fea0003800000 */
.L_x_13157:
[----:B------:R-:W-:Y:S05]  /*13030*/  BRA `(.L_x_13159) ;  /* 0xffffffe4009c7947 */ /* 0x000fea000383ffff */
.L_x_13108:
[----:B0-----:R0:W2:Y:S02]  /*13040*/  SYNCS.PHASECHK.TRANS64.TRYWAIT P0, [R6+URZ], R5 ;  /* 0x00000005060075a7 */ /* 0x0010a4000800017f */
[----:B--2---:R-:W-:Y:S05]  /*13050*/  @!P0 NANOSLEEP.SYNCS 0x989680 ;  /* 0x009896800000895d */ /* 0x004fea0003900000 */
[----:B------:R-:W2:Y:S02]  /*13060*/  @!P0 SYNCS.PHASECHK.TRANS64 P0, [R6+URZ], R5 ;  /* 0x00000005060085a7 */ /* 0x000ea4000800007f */
[----:B--2---:R-:W-:Y:S05]  /*13070*/  @!P0 BRA `(.L_x_13108) ;  /* 0xfffffffc00f08947 */ /* 0x004fea000383ffff */
[----:B------:R-:W-:Y:S05]  /*13080*/  BRA `(.L_x_13160) ;  /* 0xffffffe400d07947 */ /* 0x000fea000383ffff */
.L_x_13109:
[----:B--2---:R2:W3:Y:S02]  /*13090*/  SYNCS.PHASECHK.TRANS64.TRYWAIT P0, [R3+URZ], R2 ;  /* 0x00000002030075a7 */ /* 0x0044e4000800017f */
[----:B---3--:R-:W-:Y:S05]  /*130a0*/  @!P0 NANOSLEEP.SYNCS 0x989680 ;  /* 0x009896800000895d */ /* 0x008fea0003900000 */
[----:B------:R-:W3:Y:S02]  /*130b0*/  @!P0 SYNCS.PHASECHK.TRANS64 P0, [R3+URZ], R2 ;  /* 0x00000002030085a7 */ /* 0x000ee4000800007f */
[----:B---3--:R-:W-:Y:S05]  /*130c0*/  @!P0 BRA `(.L_x_13109) ;  /* 0xfffffffc00f08947 */ /* 0x008fea000383ffff */
[----:B------:R-:W-:Y:S05]  /*130d0*/  BRA `(.L_x_13161) ;  /* 0xffffffe400c47947 */ /* 0x000fea000383ffff */
.L_x_13111:
[----:B--2---:R2:W3:Y:S02]  /*130e0*/  SYNCS.PHASECHK.TRANS64.TRYWAIT P0, [R0+URZ], R5 ;  /* 0x00000005000075a7 */ /* 0x0044e4000800017f */
[----:B---3--:R-:W-:Y:S05]  /*130f0*/  @!P0 NANOSLEEP.SYNCS 0x989680 ;  /* 0x009896800000895d */ /* 0x008fea0003900000 */
[----:B------:R-:W3:Y:S02]  /*13100*/  @!P0 SYNCS.PHASECHK.TRANS64 P0, [R0+URZ], R5 ;  /* 0x00000005000085a7 */ /* 0x000ee4000800007f */
[----:B---3--:R-:W-:Y:S05]  /*13110*/  @!P0 BRA `(.L_x_13111) ;  /* 0xfffffffc00f08947 */ /* 0x008fea000383ffff */
[----:B------:R-:W-:Y:S05]  /*13120*/  BRA `(.L_x_13162) ;  /* 0xffffffe400c87947 */ /* 0x000fea000383ffff */
.L_x_13163:
        /* <DEDUP_REMOVED lines=13> */
.L_x_14878:


//--------------------- .text._ZN7cutlass13device_kernelIN5flash11enable_sm90INS1_16FlashAttnFwdSm90INS1_25CollectiveMainloopFwdSm90ILi2EN4cute5tupleIJNS5_1CILi1EEES8_S8_EEENS6_IJNS7_ILi192EEENS7_ILi128EEENS7_ILi64EEEEEELi64ENS_6half_tEfNS_4arch4Sm90ELb0ELb1ELb0ELb1ELb0ELb0ELb0ELb1ELb1ELb1ELb1ELb0EEENS1_21CollectiveEpilogueFwdINS6_IJSA_SC_SB_EEES9_SE_SG_Li384ELb1ELb1ELb1ELb0EEENS1_36VarlenDynamicPersistentTileSchedulerILi192ELi128ELi384ELi128ELb1ELb1ELb1ELb1ELb0ELb1EEEEEEEEEvNT_6ParamsE --------------------------
	.section	.text._ZN7cutlass13device_kernelIN5flash11enable_sm90INS1_16FlashAttnFwdSm90INS1_25CollectiveMainloopFwdSm90ILi2EN4cute5tupleIJNS5_1CILi1EEES8_S8_EEENS6_IJNS7_ILi192EEENS7_ILi128EEENS7_ILi64EEEEEELi64ENS_6half_tEfNS_4arch4Sm90ELb0ELb1ELb0ELb1ELb0ELb0ELb0ELb1ELb1ELb1ELb1ELb0EEENS1_21CollectiveEpilogueFwdINS6_IJSA_SC_SB_EEES9_SE_SG_Li384ELb1ELb1ELb1ELb0EEENS1_36VarlenDynamicPersistentTileSchedulerILi192ELi128ELi384ELi128ELb1ELb1ELb1ELb1ELb0ELb1EEEEEEEEEvNT_6ParamsE,"ax",@progbits
	.align	128
.text._ZN7cutlass13device_kernelIN5flash11enable_sm90INS1_16FlashAttnFwdSm90INS1_25CollectiveMainloopFwdSm90ILi2EN4cute5tupleIJNS5_1CILi1EEES8_S8_EEENS6_IJNS7_ILi192EEENS7_ILi128EEENS7_ILi64EEEEEELi64ENS_6half_tEfNS_4arch4Sm90ELb0ELb1ELb0ELb1ELb0ELb0ELb0ELb1ELb1ELb1ELb1ELb0EEENS1_21CollectiveEpilogueFwdINS6_IJSA_SC_SB_EEES9_SE_SG_Li384ELb1ELb1ELb1ELb0EEENS1_36VarlenDynamicPersistentTileSchedulerILi192ELi128ELi384ELi128ELb1ELb1ELb1ELb1ELb0ELb1EEEEEEEEEvNT_6ParamsE:
        .type           _ZN7cutlass13device_kernelIN5flash11enable_sm90INS1_16FlashAttnFwdSm90INS1_25CollectiveMainloopFwdSm90ILi2EN4cute5tupleIJNS5_1CILi1EEES8_S8_EEENS6_IJNS7_ILi192EEENS7_ILi128EEENS7_ILi64EEEEEELi64ENS_6half_tEfNS_4arch4Sm90ELb0ELb1ELb0ELb1ELb0ELb0ELb0ELb1ELb1ELb1ELb1ELb0EEENS1_21CollectiveEpilogueFwdINS6_IJSA_SC_SB_EEES9_SE_SG_Li384ELb1ELb1ELb1ELb0EEENS1_36VarlenDynamicPersistentTileSchedulerILi192ELi128ELi384ELi128ELb1ELb1ELb1ELb1ELb0ELb1EEEEEEEEEvNT_6ParamsE,@function
        .size           _ZN7cutlass13device_kernelIN5flash11enable_sm90INS1_16FlashAttnFwdSm90INS1_25CollectiveMainloopFwdSm90ILi2EN4cute5tupleIJNS5_1CILi1EEES8_S8_EEENS6_IJNS7_ILi192EEENS7_ILi128EEENS7_ILi64EEEEEELi64ENS_6half_tEfNS_4arch4Sm90ELb0ELb1ELb0ELb1ELb0ELb0ELb0ELb1ELb1ELb1ELb1ELb0EEENS1_21CollectiveEpilogueFwdINS6_IJSA_SC_SB_EEES9_SE_SG_Li384ELb1ELb1ELb1ELb0EEENS1_36VarlenDynamicPersistentTileSchedulerILi192ELi128ELi384ELi128ELb1ELb1ELb1ELb1ELb0ELb1EEEEEEEEEvNT_6ParamsE,(.L_x_14879 - _ZN7cutlass13device_kernelIN5flash11enable_sm90INS1_16FlashAttnFwdSm90INS1_25CollectiveMainloopFwdSm90ILi2EN4cute5tupleIJNS5_1CILi1EEES8_S8_EEENS6_IJNS7_ILi192EEENS7_ILi128EEENS7_ILi64EEEEEELi64ENS_6half_tEfNS_4arch4Sm90ELb0ELb1ELb0ELb1ELb0ELb0ELb0ELb1ELb1ELb1ELb1ELb0EEENS1_21CollectiveEpilogueFwdINS6_IJSA_SC_SB_EEES9_SE_SG_Li384ELb1ELb1ELb1ELb0EEENS1_36VarlenDynamicPersistentTileSchedulerILi192ELi128ELi384ELi128ELb1ELb1ELb1ELb1ELb0ELb1EEEEEEEEEvNT_6ParamsE)
        .other          _ZN7cutlass13device_kernelIN5flash11enable_sm90INS1_16FlashAttnFwdSm90INS1_25CollectiveMainloopFwdSm90ILi2EN4cute5tupleIJNS5_1CILi1EEES8_S8_EEENS6_IJNS7_ILi192EEENS7_ILi128EEENS7_ILi64EEEEEELi64ENS_6half_tEfNS_4arch4Sm90ELb0ELb1ELb0ELb1ELb0ELb0ELb0ELb1ELb1ELb1ELb1ELb0EEENS1_21CollectiveEpilogueFwdINS6_IJSA_SC_SB_EEES9_SE_SG_Li384ELb1ELb1ELb1ELb0EEENS1_36VarlenDynamicPersistentTileSchedulerILi192ELi128ELi384ELi128ELb1ELb1ELb1ELb1ELb0ELb1EEEEEEEEEvNT_6ParamsE,@"STO_CUDA_ENTRY STV_DEFAULT"
_ZN7cutlass13device_kernelIN5flash11enable_sm90INS1_16FlashAttnFwdSm90INS1_25CollectiveMainloopFwdSm90ILi2EN4cute5tupleIJNS5_1CILi1EEES8_S8_EEENS6_IJNS7_ILi192EEENS7_ILi128EEENS7_ILi64EEEEEELi64ENS_6half_tEfNS_4arch4Sm90ELb0ELb1ELb0ELb1ELb0ELb0ELb0ELb1ELb1ELb1ELb1ELb0EEENS1_21CollectiveEpilogueFwdINS6_IJSA_SC_SB_EEES9_SE_SG_Li384ELb1ELb1ELb1ELb0EEENS1_36VarlenDynamicPersistentTileSchedulerILi192ELi128ELi384ELi128ELb1ELb1ELb1ELb1ELb0ELb1EEEEEEEEEvNT_6ParamsE:
        /* <DEDUP_REMOVED lines=18> */
.L_x_13165:
[----:B------:R-:W-:Y:S05]  /*0120*/  BSYNC B0 ;  /* 0x0000000000007941 */ /* 0x000fea0003800000 */
.L_x_13164:
        /* <DEDUP_REMOVED lines=41> */
.L_x_13166:
        /* <DEDUP_REMOVED lines=22> */
.L_x_13167:
        /* <DEDUP_REMOVED lines=18> */
.L_x_13168:
        /* <DEDUP_REMOVED lines=22> */
.L_x_13169:
        /* <DEDUP_REMOVED lines=22> */
.L_x_13170:
[----:B------:R-:W-:Y:S01]  /*0900*/  PLOP3.LUT P0, PT, PT, PT, UP0, 0x80, 0x0 ;  /* 0x000000000000781c */ /* 0x000fe20003f0f008 */
[----:B------:R-:W-:Y:S01]  /*0910*/  UMOV UR36, 0x1 ;  /* 0x0000000100247882 */ /* 0x000fe20000000000 */
[----:B------:R-:W-:Y:S01]  /*0920*/  NOP ;  /* 0x0000000000007918 */ /* 0x000fe20000000000 */
[----:B------:R-:W-:Y:S01]  /*0930*/  USEL UR36, UR36, 0x2, !UP0 ;  /* 0x0000000224247887 */ /* 0x000fe2000c000000 */
[----:B------:R-:W-:Y:S01]  /*0940*/  ULDC.64 UR52, c[0x0][0x208] ;  /* 0x0000820000347ab9 */ /* 0x000fe20000000a00 */
[----:B012-4-:R-:W-:Y:S08]  /*0950*/  BAR.SYNC.DEFER_BLOCKING 0x0 ;  /* 0x0000000000007b1d */ /* 0x017ff00000010000 */
[----:B------:R-:W-:Y:S05]  /*0960*/  @!P0 BRA `(.L_x_13171) ;  /* 0x000000ec008c8947 */ /* 0x000fea0003800000 */
.L_x_13172:
        /* <DEDUP_REMOVED lines=29> */
[----:B------:R-:W-:Y:S02]  /*0b40*/  LEA.HI R3, R0, R13, RZ, 0x4 ;  /* 0x0000000d00037211 */ /* 0x000fe400078f20ff */
[----:B------:R-:W-:Y:S01]  /*0b50*/  LOP3.LUT R6, R2, 0xffffff80, RZ, 0xc0, !PT ;  /* 0xffffff8002067812 */ /* 0x000fe200078ec0ff */
[----:B------:R-:W-:Y:S01]  /*0b60*/  IMAD.SHL.U32 R5, R4, 0x20, RZ ;  /* 0x0000002004057824 */ /* 0x000fe200078e00ff */
[----:B------:R-:W-:Y:S02]  /*0b70*/  LOP3.LUT R4, R3, 0x3fffff0, RZ, 0xc0, !PT ;  /* 0x03fffff003047812 */ /* 0x000fe400078ec0ff */
[----:B------:R-:W-:Y:S01]  /*0b80*/  SHF.R.S32.HI R14, RZ, 0x7, R2 ;  /* 0x00000007ff0e7819 */ /* 0x000fe20000011402 */
[----:B------:R-:W-:Y:S01]  /*0b90*/  IMAD.IADD R12, R13, 0x1, -R6 ;  /* 0x000000010d0c7824 */ /* 0x000fe200078e0a06 */
[----:B------:R-:W-:Y:S01]  /*0ba0*/  LOP3.LUT R5, R5, 0xfffffc00, RZ, 0xc0, !PT ;  /* 0xfffffc0005057812 */ /* 0x000fe200078ec0ff */
[----:B------:R-:W-:Y:S01]  /*0bb0*/  IMAD.IADD R4, R13, 0x1, -R4 ;  /* 0x000000010d047824 */ /* 0x000fe200078e0a04 */
[----:B------:R-:W-:Y:S01]  /*0bc0*/  SHF.R.S32.HI R6, RZ, 0x4, R3 ;  /* 0x00000004ff067819 */ /* 0x000fe20000011403 */
[----:B------:R-:W-:Y:S01]  /*0bd0*/  IMAD.HI R2, R14, 0x55555556, RZ ;  /* 0x555555560e027827 */ /* 0x000fe200078e02ff */
[----:B------:R-:W-:-:S02]  /*0be0*/  SHF.R.S32.HI R7, RZ, 0x1f, R12 ;  /* 0x0000001fff077819 */ /* 0x000fc4000001140c */
[----:B------:R-:W-:Y:S01]  /*0bf0*/  LEA.HI R3, R3, R6, RZ, 0x1 ;  /* 0x0000000603037211 */ /* 0x000fe200078f08ff */
[----:B------:R-:W-:Y:S01]  /*0c00*/  IMAD R4, R4, 0x40, R5 ;  /* 0x0000004004047824 */ /* 0x000fe200078e0205 */
[CC--:B------:R-:W-:Y:S02]  /*0c10*/  LEA.HI R5, R7.reuse, R12.reuse, RZ, 0x2 ;  /* 0x0000000c07057211 */ /* 0x0c0fe400078f10ff */
[----:B------:R-:W-:Y:S02]  /*0c20*/  LEA.HI R7, R7, R12, RZ, 0x5 ;  /* 0x0000000c07077211 */ /* 0x000fe400078f28ff */
[--C-:B------:R-:W-:Y:S02]  /*0c30*/  SHF.R.S32.HI R8, RZ, 0x2, R5.reuse ;  /* 0x00000002ff087819 */ /* 0x100fe40000011405 */
[----:B------:R-:W-:Y:S02]  /*0c40*/  SHF.R.S32.HI R9, RZ, 0x1f, R5 ;  /* 0x0000001fff097819 */ /* 0x000fe40000011405 */
[----:B------:R-:W-:-:S02]  /*0c50*/  LOP3.LUT R3, R3, 0x1ffffffe, RZ, 0xc0, !PT ;  /* 0x1ffffffe03037812 */ /* 0x000fc400078ec0ff */
[----:B------:R-:W-:Y:S02]  /*0c60*/  LEA.HI R9, R9, R8, RZ, 0x3 ;  /* 0x0000000809097211 */ /* 0x000fe400078f18ff */
[----:B------:R-:W-:Y:S01]  /*0c70*/  LEA.HI R2, R2, R2, RZ, 0x1 ;  /* 0x0000000202027211 */ /* 0x000fe200078f08ff */
[----:B------:R-:W-:Y:S01]  /*0c80*/  IMAD.IADD R3, R6, 0x1, -R3 ;  /* 0x0000000106037824 */ /* 0x000fe200078e0a03 */
[----:B------:R-:W-:Y:S02]  /*0c90*/  LOP3.LUT R9, R9, 0xfffffff8, RZ, 0xc0, !PT ;  /* 0xfffffff809097812 */ /* 0x000fe400078ec0ff */
[----:B------:R-:W-:Y:S01]  /*0ca0*/  SHF.R.S32.HI R7, RZ, 0x5, R7 ;  /* 0x00000005ff077819 */ /* 0x000fe20000011407 */
[----:B------:R-:W-:Y:S01]  /*0cb0*/  IMAD R2, R2, -0x3, R14 ;  /* 0xfffffffd02027824 */ /* 0x000fe200078e020e */
[-C--:B------:R-:W-:Y:S01]  /*0cc0*/  LEA.HI R10, R0, R13.reuse, RZ, 0x2 ;  /* 0x0000000d000a7211 */ /* 0x080fe200078f10ff */
[----:B------:R-:W-:Y:S01]  /*0cd0*/  IMAD.IADD R8, R8, 0x1, -R9 ;  /* 0x0000000108087824 */ /* 0x000fe200078e0a09 */
[----:B------:R-:W-:Y:S01]  /*0ce0*/  LEA.HI R0, R0, R13, RZ, 0x3 ;  /* 0x0000000d00007211 */ /* 0x000fe200078f18ff */
[----:B------:R-:W-:Y:S01]  /*0cf0*/  IMAD R3, R3, 0x8, R4 ;  /* 0x0000000803037824 */ /* 0x000fe200078e0204 */
[----:B------:R-:W-:Y:S01]  /*0d00*/  LOP3.LUT R10, R10, 0xfffffffc, RZ, 0xc0, !PT ;  /* 0xfffffffc0a0a7812 */ /* 0x000fe200078ec0ff */
[----:B------:R-:W-:Y:S01]  /*0d10*/  IMAD R7, R7, 0x10, R8 ;  /* 0x0000001007077824 */ /* 0x000fe200078e0208 */
[----:B------:R-:W-:-:S02]  /*0d20*/  LOP3.LUT R5, R5, 0x7ffffffc, RZ, 0xc0, !PT ;  /* 0x7ffffffc05057812 */ /* 0x000fc400078ec0ff */
[----:B------:R0:W-:Y:S01]  /*0d30*/  STL [R1+0x38], R3 ;  /* 0x0000380301007387 */ /* 0x0001e20000100800 */
[----:B------:R-:W-:Y:S01]  /*0d40*/  IMAD R2, R2, 0x40, R7 ;  /* 0x0000004002027824 */ /* 0x000fe200078e0207 */
[----:B------:R-:W-:Y:S01]  /*0d50*/  LOP3.LUT R18, R0, 0xfffffff8, RZ, 0xc0, !PT ;  /* 0xfffffff800127812 */ /* 0x000fe200078ec0ff */
[C---:B------:R-:W-:Y:S01]  /*0d60*/  IMAD.IADD R10, R13.reuse, 0x1, -R10 ;  /* 0x000000010d0a7824 */ /* 0x040fe200078e0a0a */
[----:B------:R-:W-:Y:S01]  /*0d70*/  SHF.R.S32.HI R157, RZ, 0x3, R0 ;  /* 0x00000003ff9d7819 */ /* 0x000fe20000011400 */
[----:B------:R-:W-:Y:S01]  /*0d80*/  IMAD.IADD R5, R12, 0x1, -R5 ;  /* 0x000000010c057824 */ /* 0x000fe200078e0a05 */
[----:B------:R1:W-:Y:S01]  /*0d90*/  STL [R1+0x34], R2 ;  /* 0x0000340201007387 */ /* 0x0003e20000100800 */
[----:B------:R-:W-:Y:S02]  /*0da0*/  IMAD.IADD R18, R13, 0x1, -R18 ;  /* 0x000000010d127824 */ /* 0x000fe400078e0a12 */
[----:B------:R-:W-:Y:S01]  /*0db0*/  IMAD.SHL.U32 R16, R5, 0x2, RZ ;  /* 0x0000000205107824 */ /* 0x000fe200078e00ff */
[----:B0-----:R-:W-:Y:S01]  /*0dc0*/  LEA.HI R3, R10, R10, RZ, 0x1 ;  /* 0x0000000a0a037211 */ /* 0x001fe200078f08ff */
[----:B------:R-:W-:-:S02]  /*0dd0*/  IMAD.SHL.U32 R19, R18, 0x8, RZ ;  /* 0x0000000812137824 */ /* 0x000fc400078e00ff */
[C---:B------:R-:W-:Y:S01]  /*0de0*/  VIADD R156, R16.reuse, 0x8 ;  /* 0x00000008109c7836 */ /* 0x040fe20000000000 */
[----:B------:R-:W-:Y:S01]  /*0df0*/  LOP3.LUT R3, R3, 0x1ffffffe, RZ, 0xc0, !PT ;  /* 0x1ffffffe03037812 */ /* 0x000fe200078ec0ff */
        /* <DEDUP_REMOVED lines=13> */
[----:B------:R-:W-:-:S02]  /*0ed0*/  SHF.R.S32.HI R5, RZ, 0x1f, R152 ;  /* 0x0000001fff057819 */ /* 0x000fc40000011498 */
[----:B------:R-:W-:Y:S01]  /*0ee0*/  SHF.R.S32.HI R4, RZ, 0x1f, R23 ;  /* 0x0000001fff047819 */ /* 0x000fe20000011417 */
[----:B------:R-:W-:Y:S01]  /*0ef0*/  IMAD R17, R3, 0x8, R2 ;  /* 0x0000000803117824 */ /* 0x000fe200078e0202 */
[----:B-1----:R-:W-:-:S07]  /*0f00*/  SHF.R.S32.HI R0, RZ, 0x1f, R22 ;  /* 0x0000001fff007819 */ /* 0x002fce0000011416 */
.L_x_13264:
        /* <DEDUP_REMOVED lines=11> */
[----:B0123--:R-:W-:Y:S02]  /*0fc0*/  IMAD.U32 R2, RZ, RZ, UR8 ;  /* 0x00000008ff027e24 */ /* 0x00ffe4000f8e00ff */
[----:B------:R-:W-:Y:S01]  /*0fd0*/  IMAD.U32 R3, RZ, RZ, UR9 ;  /* 0x00000009ff037e24 */ /* 0x000fe2000f8e00ff */
[----:B------:R-:W-:Y:S02]  /*0fe0*/  @UP1 UIMAD.WIDE UR8, UR6, 0x4, UR10 ;  /* 0x00000004060818a5 */ /* 0x000fe4000f8e020a */
[----:B------:R-:W-:Y:S02]  /*0ff0*/  ULOP3.LUT UR4, UR7, 0xff000000, URZ, 0xc0, !UPT ;  /* 0xff00000007047892 */ /* 0x000fe4000f8ec03f */
[----:B------:R-:W2:Y:S01]  /*1000*/  @P0 LDG.E R2, desc[UR52][R2.64] ;  /* 0x0000003402020981 */ /* 0x000ea2000c1e1900 */
[----:B------:R-:W-:Y:S01]  /*1010*/  ULDC.64 UR10, c[0x0][0xa20] ;  /* 0x00028800000a7ab9 */ /* 0x000fe20000000a00 */
[----:B------:R-:W-:-:S02]  /*1020*/  IMAD.U32 R4, RZ, RZ, UR8 ;  /* 0x00000008ff047e24 */ /* 0x000fc4000f8e00ff */
        /* <DEDUP_REMOVED lines=19> */
[----:B----45:R-:W-:-:S14]  /*1160*/  @P2 BRA `(.L_x_13173) ;  /* 0x0000000000342947 */ /* 0x030fdc0003800000 */
        /* <DEDUP_REMOVED lines=13> */
.L_x_13173:
        /* <DEDUP_REMOVED lines=9> */
.L_x_13174:
        /* <DEDUP_REMOVED lines=13> */
.L_x_13175:
        /* <DEDUP_REMOVED lines=26> */
.L_x_13177:
[----:B------:R-:W-:-:S11]  /*1540*/  UISETP.NE.AND UP1, UPT, UR5, 0x1, UPT ;  /* 0x000000010500788c */ /* 0x000fd6000bf25270 */
[----:B------:R-:W-:Y:S02]  /*1550*/  @UP1 ULDC.64 UR10, c[0x0][0x9e8] ;  /* 0x00027a00000a1ab9 */ /* 0x000fe40000000a00 */
[----:B------:R-:W-:-:S04]  /*1560*/  UIMAD.WIDE.U32 UR6, UR8, UR10, URZ ;  /* 0x0000000a080672a5 */ /* 0x000fc8000f8e003f */
[----:B------:R-:W-:-:S12]  /*1570*/  @UP1 USHF.R.U32.HI UR8, URZ, UR11, UR7 ;  /* 0x0000000b3f081299 */ /* 0x000fd80008011607 */
.L_x_13178:
[----:B------:R-:W-:-:S04]  /*1580*/  UIMAD UR8, UR8, UR5, UR5 ;  /* 0x00000005080872a4 */ /* 0x000fc8000f8e0205 */
[----:B------:R-:W-:-:S04]  /*1590*/  UISETP.LT.AND UP1, UPT, UR4, UR8, UPT ;  /* 0x000000080400728c */ /* 0x000fc8000bf21270 */
[----:B------:R-:W-:-:S12]  /*15a0*/  USEL UR4, UR4, UR8, UP1 ;  /* 0x0000000804047287 */ /* 0x000fd80008800000 */
.L_x_13176:
        /* <DEDUP_REMOVED lines=30> */
.L_x_13180:
[----:B------:R-:W-:-:S11]  /*1790*/  UISETP.NE.AND UP0, UPT, UR5, 0x1, UPT ;  /* 0x000000010500788c */ /* 0x000fd6000bf05270 */
[----:B------:R-:W-:Y:S02]  /*17a0*/  @UP0 ULDC.64 UR10, c[0x0][0x9e8] ;  /* 0x00027a00000a0ab9 */ /* 0x000fe40000000a00 */
[----:B------:R-:W-:-:S04]  /*17b0*/  UIMAD.WIDE.U32 UR8, UR7, UR10, URZ ;  /* 0x0000000a070872a5 */ /* 0x000fc8000f8e003f */
[----:B------:R-:W-:-:S12]  /*17c0*/  @UP0 USHF.R.U32.HI UR7, URZ, UR11, UR9 ;  /* 0x0000000b3f070299 */ /* 0x000fd80008011609 */
.L_x_13181:
[----:B------:R-:W-:-:S04]  /*17d0*/  UIMAD UR5, UR7, UR5, URZ ;  /* 0x00000005070572a4 */ /* 0x000fc8000f8e023f */
[----:B------:R-:W-:-:S04]  /*17e0*/  UISETP.LT.AND UP0, UPT, UR4, UR5, UPT ;  /* 0x000000050400728c */ /* 0x000fc8000bf01270 */
[----:B------:R-:W-:-:S12]  /*17f0*/  USEL UR4, UR4, UR5, !UP0 ;  /* 0x0000000504047287 */ /* 0x000fd8000c000000 */
.L_x_13179:
        /* <DEDUP_REMOVED lines=48> */
.L_x_13182:
        /* <DEDUP_REMOVED lines=24> */
[----:B------:R-:W0:Y:S01]  /*1c80*/  S2R R0, SR_TID.X ;  /* 0x0000000000007919 */ /* 0x000e220000002100 */
[----:B------:R-:W1:Y:S01]  /*1c90*/  S2UR UR6, SR_CgaCtaId ;  /* 0x00000000000679c3 */ /* 0x000e620000008800 */
[----:B------:R-:W-:Y:S02]  /*1ca0*/  UMOV UR45, 0x400 ;  /* 0x00000400002d7882 */ /* 0x000fe40000000000 */
[----:B-1----:R-:W-:Y:S01]  /*1cb0*/  ULEA UR45, UR6, UR45, 0x18 ;  /* 0x0000002d062d7291 */ /* 0x002fe2000f8ec03f */
[----:B0-----:R-:W-:-:S05]  /*1cc0*/  VIADD R4, R0, 0xffffff80 ;  /* 0xffffff8000047836 */ /* 0x001fca0000000000 */
[----:B------:R-:W-:-:S04]  /*1cd0*/  SHF.R.S32.HI R0, RZ, 0x1f, R4 ;  /* 0x0000001fff007819 */ /* 0x000fc80000011404 */
[----:B------:R-:W-:-:S04]  /*1ce0*/  LEA.HI R0, R0, R4, RZ, 0x7 ;  /* 0x0000000400007211 */ /* 0x000fc800078f38ff */
[----:B------:R-:W-:-:S06]  /*1cf0*/  SHF.R.S32.HI R0, RZ, 0x7, R0 ;  /* 0x00000007ff007819 */ /* 0x000fcc0000011400 */
[----:B------:R-:W0:Y:S02]  /*1d00*/  SHFL.IDX PT, R0, R0, RZ, 0x1f ;  /* 0x00001fff00007589 */ /* 0x000e2400000e0000 */
[----:B0-----:R-:W-:-:S13]  /*1d10*/  R2UR UR44, R0 ;  /* 0x00000000002c72ca */ /* 0x001fda00000e0000 */
        /* <DEDUP_REMOVED lines=26> */
.L_x_13184:
        /* <DEDUP_REMOVED lines=9> */
.L_x_13387:
[----:B------:R-:W-:Y:S05]  /*1f50*/  @!P0 BRA `(.L_x_13186) ;  /* 0x0000000000048947 */ /* 0x000fea0003800000 */
[----:B------:R-:W-:Y:S01]  /*1f60*/  BPT.TRAP 0x1 ;  /* 0x000000040000795c */ /* 0x000fe20000300000 */
.L_x_13186:
[----:B0-----:R-:W-:Y:S02]  /*1f70*/  IMAD.U32 R3, RZ, RZ, UR47 ;  /* 0x0000002fff037e24 */ /* 0x001fe4000f8e00ff */
[----:B------:R-:W-:-:S03]  /*1f80*/  IMAD.U32 R0, RZ, RZ, UR50 ;  /* 0x00000032ff007e24 */ /* 0x000fc6000f8e00ff */
[----:B------:R-:W-:Y:S02]  /*1f90*/  LEA R3, R3, UR45, 0x3 ;  /* 0x0000002d03037c11 */ /* 0x000fe4000f8e18ff */
[----:B------:R-:W-:-:S04]  /*1fa0*/  SHF.L.U32 R0, R0, 0x1f, RZ ;  /* 0x0000001f00007819 */ /* 0x000fc800000006ff */
[----:B------:R0:W1:Y:S01]  /*1fb0*/  SYNCS.PHASECHK.TRANS64.TRYWAIT P2, [R3+URZ+0x16830], R0 ;  /* 0x01683000030075a7 */ /* 0x000062000804017f */
[----:B------:R-:W-:Y:S05]  /*1fc0*/  @!P0 BRA `(.L_x_13187) ;  /* 0x0000000000048947 */ /* 0x000fea0003800000 */
[----:B------:R-:W-:Y:S01]  /*1fd0*/  BPT.TRAP 0x1 ;  /* 0x000000040000795c */ /* 0x000fe20000300000 */
.L_x_13187:
[----:B------:R-:W2:Y:S02]  /*1fe0*/  S2R R2, SR_TID.X ;  /* 0x0000000000027919 */ /* 0x000ea40000002100 */
[----:B--2---:R-:W-:Y:S01]  /*1ff0*/  LOP3.LUT P1, RZ, R2, 0x7f, RZ, 0xc0, !PT ;  /* 0x0000007f02ff7812 */ /* 0x004fe2000782c0ff */
[----:B-1----:R-:W-:-:S12]  /*2000*/  @P2 BRA `(.L_x_13188) ;  /* 0x0000000000082947 */ /* 0x002fd80003800000 */
[----:B------:R-:W1:Y:S02]  /*2010*/  SYNCS.PHASECHK.TRANS64.TRYWAIT P2, [R3+URZ+0x16830], R0 ;  /* 0x01683000030075a7 */ /* 0x000e64000804017f */
[----:B-1----:R-:W-:Y:S05]  /*2020*/  @!P2 BRA `(.L_x_13189) ;  /* 0x0000013c006ca947 */ /* 0x002fea0003800000 */
.L_x_13188:
        /* <DEDUP_REMOVED lines=77> */
.L_x_13192:
[----:B------:R-:W-:-:S06]  /*2500*/  UISETP.NE.AND UP2, UPT, UR7, 0x1, UPT ;  /* 0x000000010700788c */ /* 0x000fcc000bf45270 */
[----:B------:R-:W-:-:S05]  /*2510*/  PLOP3.LUT P2, PT, PT, PT, UP2, 0x80, 0x0 ;  /* 0x000000000000781c */ /* 0x000fca0003f4f028 */
[----:B------:R-:W-:-:S08]  /*2520*/  @UP2 ULDC.64 UR10, c[0x0][0x9e8] ;  /* 0x00027a00000a2ab9 */ /* 0x000fd00000000a00 */
[----:B------:R-:W-:-:S05]  /*2530*/  @P2 IMAD.HI.U32 R10, R3, UR10, RZ ;  /* 0x0000000a030a2c27 */ /* 0x000fca000f8e00ff */
[----:B------:R-:W-:-:S07]  /*2540*/  @P2 SHF.R.U32.HI R3, RZ, UR11, R10 ;  /* 0x0000000bff032c19 */ /* 0x000fce000801160a */
.L_x_13193:
[----:B------:R-:W-:Y:S05]  /*2550*/  BSYNC B0 ;  /* 0x0000000000007941 */ /* 0x000fea0003800000 */
.L_x_13191:
[----:B------:R-:W-:-:S04]  /*2560*/  IMAD R3, R3, UR7, -R5 ;  /* 0x0000000703037c24 */ /* 0x000fc8000f8e0a05 */
[----:B------:R-:W-:-:S05]  /*2570*/  IMAD.IADD R3, R3, 0x1, -R16 ;  /* 0x0000000103037824 */ /* 0x000fca00078e0a10 */
[----:B------:R-:W-:Y:S02]  /*2580*/  VIMNMX R4, R4, R3, !PT ;  /* 0x0000000304047248 */ /* 0x000fe40007fe0100 */
[----:B------:R-:W-:-:S07]  /*2590*/  VIADDMNMX R0, R3, UR7, R0, PT ;  /* 0x0000000703007c46 */ /* 0x000fce000b800100 */
.L_x_13190:
        /* <DEDUP_REMOVED lines=205> */
.L_x_13196:
[----:B------:R-:W-:-:S06]  /*3270*/  UISETP.NE.AND UP2, UPT, UR7, 0x1, UPT ;  /* 0x000000010700788c */ /* 0x000fcc000bf45270 */
[----:B------:R-:W-:-:S05]  /*3280*/  PLOP3.LUT P6, PT, PT, PT, UP2, 0x80, 0x0 ;  /* 0x000000000000781c */ /* 0x000fca0003fcf028 */
[----:B------:R-:W-:-:S08]  /*3290*/  @UP2 ULDC.64 UR10, c[0x0][0x9e8] ;  /* 0x00027a00000a2ab9 */ /* 0x000fd00000000a00 */
[----:B------:R-:W-:Y:S01]  /*32a0*/  @P6 IMAD.HI.U32 R6, R2, UR10, RZ ;  /* 0x0000000a02066c27 */ /* 0x000fe2000f8e00ff */
[----:B------:R-:W-:-:S13]  /*32b0*/  PLOP3.LUT P6, PT, PT, PT, UP2, 0x80, 0x0 ;  /* 0x000000000000781c */ /* 0x000fda0003fcf028 */
[----:B------:R-:W-:-:S07]  /*32c0*/  @P6 SHF.R.U32.HI R2, RZ, UR11, R6 ;  /* 0x0000000bff026c19 */ /* 0x000fce0008011606 */
.L_x_13197:
[----:B------:R-:W-:Y:S05]  /*32d0*/  BSYNC B0 ;  /* 0x0000000000007941 */ /* 0x000fea0003800000 */
.L_x_13195:
[----:B------:R-:W-:-:S04]  /*32e0*/  IMAD R5, R2, UR7, -R5 ;  /* 0x0000000702057c24 */ /* 0x000fc8000f8e0a05 */
[----:B------:R-:W-:-:S05]  /*32f0*/  IMAD.IADD R5, R5, 0x1, -R16 ;  /* 0x0000000105057824 */ /* 0x000fca00078e0a10 */
[----:B------:R-:W-:Y:S02]  /*3300*/  VIMNMX R4, R4, R5, !PT ;  /* 0x0000000504047248 */ /* 0x000fe40007fe0100 */
[----:B------:R-:W-:-:S07]  /*3310*/  VIADDMNMX R0, R5, UR7, R0, PT ;  /* 0x0000000705007c46 */ /* 0x000fce000b800100 */
.L_x_13194:
[----:B------:R-:W-:Y:S01]  /*3320*/  ISETP.GT.AND P2, PT, R4, 0x1, !P2 ;  /* 0x000000010400780c */ /* 0x000fe20005744270 */
[----:B------:R-:W-:Y:S01]  /*3330*/  ULDC UR21, c[0x0][0x988] ;  /* 0x0002620000157ab9 */ /* 0x000fe20000000800 */
[----:B------:R-:W-:Y:S01]  /*3340*/  LOP3.LUT P6, RZ, R10, 0x8, RZ, 0xc0, !PT ;  /* 0x000000080aff7812 */ /* 0x000fe200078cc0ff */
        /* <DEDUP_REMOVED lines=27> */
[----:B------:R-:W-:Y:S02]  /*3500*/  LOP3.LUT P6, RZ, R10, 0x8000, RZ, 0xc0, !PT ;  /* 0x000080000aff7812 */ /* 0x000fe400078cc0ff */
        /* <DEDUP_REMOVED lines=55> */
[----:B------:R-:W-:Y:S01]  /*3880*/  ISETP.GT.AND P3, PT, R4, 0x70, !P3 ;  /* 0x000000700400780c */ /* 0x000fe20005f64270 */
[----:B------:R-:W0:Y:S01]  /*3890*/  SHFL.BFLY PT, R2, R5, 0x2, 0x1f ;  /* 0x0c401f0005027f89 */ /* 0x000e2200000e0000 */
[----:B------:R-:W-:-:S02]  /*38a0*/  FSEL R50, R50, -INF , !P2 ;  /* 0xff80000032327808 */ /* 0x000fc40005000000 */
[----:B------:R-:W-:Y:S02]  /*38b0*/  LOP3.LUT P2, RZ, R10, 0x20000, RZ, 0xc0, !PT ;  /* 0x000200000aff7812 */ /* 0x000fe4000784c0ff */
[C---:B------:R-:W-:Y:S02]  /*38c0*/  ISETP.GT.AND P4, PT, R4.reuse, 0x71, !P4 ;  /* 0x000000710400780c */ /* 0x040fe40006784270 */
[C---:B------:R-:W-:Y:S02]  /*38d0*/  ISETP.GT.AND P2, PT, R4.reuse, 0x31, !P2 ;  /* 0x000000310400780c */ /* 0x040fe40005744270 */
[----:B------:R-:W-:Y:S02]  /*38e0*/  ISETP.GT.AND P5, PT, R4, 0x78, !P5 ;  /* 0x000000780400780c */ /* 0x000fe40006fa4270 */
[C---:B------:R-:W-:Y:S02]  /*38f0*/  ISETP.LT.OR P2, PT, R0.reuse, 0x32, P2 ;  /* 0x000000320000780c */ /* 0x040fe40001741670 */
[----:B------:R-:W-:-:S02]  /*3900*/  ISETP.LT.OR P3, PT, R0, 0x71, P3 ;  /* 0x000000710000780c */ /* 0x000fc40001f61670 */
[----:B------:R-:W-:Y:S02]  /*3910*/  FSEL R51, R51, -INF , !P2 ;  /* 0xff80000033337808 */ /* 0x000fe40005000000 */
[----:B------:R-:W-:Y:S02]  /*3920*/  LOP3.LUT P2, RZ, R10, 0x10000, RZ, 0xc0, !PT ;  /* 0x000100000aff7812 */ /* 0x000fe4000784c0ff */
[----:B------:R-:W-:Y:S02]  /*3930*/  ISETP.LT.OR P4, PT, R0, 0x72, P4 ;  /* 0x000000720000780c */ /* 0x000fe40002781670 */
[----:B------:R-:W-:Y:S02]  /*3940*/  ISETP.GT.AND P2, PT, R4, 0x38, !P2 ;  /* 0x000000380400780c */ /* 0x000fe40005744270 */
[----:B------:R-:W-:Y:S02]  /*3950*/  FSEL R82, R82, -INF , !P3 ;  /* 0xff80000052527808 */ /* 0x000fe40005800000 */
[----:B------:R-:W-:-:S02]  /*3960*/  ISETP.LT.OR P2, PT, R0, 0x39, P2 ;  /* 0x000000390000780c */ /* 0x000fc40001741670 */
[----:B0-----:R-:W-:Y:S02]  /*3970*/  FMNMX.FTZ R7, R5, R2, !PT ;  /* 0x0000000205077209 */ /* 0x001fe40007810000 */
[----:B------:R-:W-:Y:S02]  /*3980*/  FSEL R54, R54, -INF , !P2 ;  /* 0xff80000036367808 */ /* 0x000fe40005000000 */
[----:B------:R-:W-:Y:S01]  /*3990*/  ISETP.GT.AND P2, PT, R4, 0x39, !P6 ;  /* 0x000000390400780c */ /* 0x000fe20007744270 */
[----:B------:R-:W0:Y:S01]  /*39a0*/  SHFL.BFLY PT, R2, R7, 0x1, 0x1f ;  /* 0x0c201f0007027f89 */ /* 0x000e2200000e0000 */
[----:B------:R-:W-:Y:S02]  /*39b0*/  LOP3.LUT P6, RZ, R10, 0x10, RZ, 0xc0, !PT ;  /* 0x000000100aff7812 */ /* 0x000fe400078cc0ff */
[C---:B------:R-:W-:Y:S02]  /*39c0*/  ISETP.LT.OR P2, PT, R0.reuse, 0x3a, P2 ;  /* 0x0000003a0000780c */ /* 0x040fe40001741670 */
[----:B------:R-:W-:-:S02]  /*39d0*/  ISETP.LT.OR P5, PT, R0, 0x79, P5 ;  /* 0x000000790000780c */ /* 0x000fc40002fa1670 */
[----:B------:R-:W-:Y:S02]  /*39e0*/  FSEL R55, R55, -INF , !P2 ;  /* 0xff80000037377808 */ /* 0x000fe40005000000 */
        /* <DEDUP_REMOVED lines=62> */
[--C-:B------:R-:W-:Y:S01]  /*3dd0*/  FFMA.FTZ R150, R28, UR21, -R6.reuse ;  /* 0x000000151c967c23 */ /* 0x100fe20008010806 */
[----:B------:R-:W-:Y:S01]  /*3de0*/  ISETP.GT.AND P2, PT, R4, 0x69, !P2 ;  /* 0x000000690400780c */ /* 0x000fe20005744270 */
[----:B------:R-:W-:Y:S01]  /*3df0*/  MUFU.EX2 R148, R148 ;  /* 0x0000009400947308 */ /* 0x000fe20000000800 */
[----:B------:R-:W-:Y:S01]  /*3e00*/  FMNMX.FTZ R8, R30, R7, !PT ;  /* 0x000000071e087209 */ /* 0x000fe20007810000 */
[--C-:B------:R-:W-:Y:S01]  /*3e10*/  FFMA.FTZ R144, R32, UR21, -R6.reuse ;  /* 0x0000001520907c23 */ /* 0x100fe20008010806 */
[----:B------:R-:W-:Y:S01]  /*3e20*/  ISETP.LT.OR P2, PT, R0, 0x6a, P2 ;  /* 0x0000006a0000780c */ /* 0x000fe20001741670 */
[--C-:B------:R-:W-:Y:S01]  /*3e30*/  FFMA.FTZ R33, R33, UR21, -R6.reuse ;  /* 0x0000001521217c23 */ /* 0x100fe20008010806 */
[----:B------:R-:W-:Y:S01]  /*3e40*/  FMNMX.FTZ R7, R31, R8, !PT ;  /* 0x000000081f077209 */ /* 0x000fe20007810000 */
[--C-:B------:R-:W-:Y:S01]  /*3e50*/  FFMA.FTZ R146, R36, UR21, -R6.reuse ;  /* 0x0000001524927c23 */ /* 0x100fe20008010806 */
[----:B------:R-:W-:Y:S01]  /*3e60*/  FSEL R79, R79, -INF , !P2 ;  /* 0xff8000004f4f7808 */ /* 0x000fe20005000000 */
[----:B------:R-:W0:Y:S01]  /*3e70*/  MUFU.EX2 R3, R3 ;  /* 0x0000000300037308 */ /* 0x000e220000000800 */
[----:B------:R-:W-:Y:S01]  /*3e80*/  FMNMX.FTZ R8, R34, R7, !PT ;  /* 0x0000000722087209 */ /* 0x000fe20007810000 */
[--C-:B------:R-:W-:Y:S01]  /*3e90*/  FFMA.FTZ R37, R37, UR21, -R6.reuse ;  /* 0x0000001525257c23 */ /* 0x100fe20008010806 */
[----:B------:R-:W-:Y:S01]  /*3ea0*/  ISETP.LT.OR P6, PT, R0, 0x7a, P6 ;  /* 0x0000007a0000780c */ /* 0x000fe200037c1670 */
[--C-:B------:R-:W-:Y:S01]  /*3eb0*/  FFMA.FTZ R140, R40, UR21, -R6.reuse ;  /* 0x00000015288c7c23 */ /* 0x100fe20008010806 */
[----:B------:R-:W-:Y:S01]  /*3ec0*/  FMNMX.FTZ R9, R35, R8, !PT ;  /* 0x0000000823097209 */ /* 0x000fe20007810000 */
[--C-:B------:R-:W-:Y:S01]  /*3ed0*/  FFMA.FTZ R45, R45, UR21, -R6.reuse ;  /* 0x000000152d2d7c23 */ /* 0x100fe20008010806 */
[----:B------:R-:W-:Y:S01]  /*3ee0*/  FSEL R87, R87, -INF , !P6 ;  /* 0xff80000057577808 */ /* 0x000fe20007000000 */
        /* <DEDUP_REMOVED lines=18> */
[--C-:B------:R-:W-:Y:S01]  /*4010*/  FFMA.FTZ R126, R76, UR21, -R6.reuse ;  /* 0x000000154c7e7c23 */ /* 0x100fe20008010806 */
[--C-:B------:R-:W-:Y:S01]  /*4020*/  FFMA.FTZ R120, R80, UR21, -R6.reuse ;  /* 0x0000001550787c23 */ /* 0x100fe20008010806 */
[----:B------:R-:W-:Y:S01]  /*4030*/  FFMA.FTZ R122, R84, UR21, -R6 ;  /* 0x00000015547a7c23 */ /* 0x000fe20008010806 */
[----:B------:R-:W-:-:S03]  /*4040*/  FMNMX.FTZ R11, R47, R8, !PT ;  /* 0x000000082f0b7209 */ /* 0x000fc60007810000 */
[----:B------:R4:W5:Y:S01]  /*4050*/  MUFU.EX2 R7, R33 ;  /* 0x0000002100077308 */ /* 0x0009620000000800 */
[----:B------:R-:W-:-:S04]  /*4060*/  FMNMX.FTZ R8, R50, R11, !PT ;  /* 0x0000000b32087209 */ /* 0x000fc80007810000 */
[----:B------:R-:W-:-:S03]  /*4070*/  FMNMX.FTZ R13, R51, R8, !PT ;  /* 0x00000008330d7209 */ /* 0x000fc60007810000 */
[----:B------:R-:W-:Y:S01]  /*4080*/  MUFU.EX2 R11, R41 ;  /* 0x00000029000b7308 */ /* 0x000fe20000000800 */
[----:B------:R-:W-:Y:S01]  /*4090*/  FMNMX.FTZ R8, R54, R13, !PT ;  /* 0x0000000d36087209 */ /* 0x000fe20007810000 */
[----:B----4-:R-:W-:-:S03]  /*40a0*/  FFMA.FTZ R33, R65, UR21, -R6 ;  /* 0x0000001541217c23 */ /* 0x010fc60008010806 */
[----:B------:R-:W-:-:S03]  /*40b0*/  FMNMX.FTZ R13, R55, R8, !PT ;  /* 0x00000008370d7209 */ /* 0x000fc60007810000 */
[----:B------:R-:W4:Y:S01]  /*40c0*/  MUFU.EX2 R146, R146 ;  /* 0x0000009200927308 */ /* 0x000f220000000800 */
[----:B------:R-:W-:-:S04]  /*40d0*/  FMNMX.FTZ R8, R58, R13, !PT ;  /* 0x0000000d3a087209 */ /* 0x000fc80007810000 */
[----:B------:R-:W-:-:S03]  /*40e0*/  FMNMX.FTZ R15, R59, R8, !PT ;  /* 0x000000083b0f7209 */ /* 0x000fc60007810000 */
[----:B------:R0:W4:Y:S01]  /*40f0*/  MUFU.EX2 R9, R37 ;  /* 0x0000002500097308 */ /* 0x0001220000000800 */
[----:B------:R-:W-:-:S04]  /*4100*/  FMNMX.FTZ R8, R62, R15, !PT ;  /* 0x0000000f3e087209 */ /* 0x000fc80007810000 */
[----:B------:R-:W-:-:S03]  /*4110*/  FMNMX.FTZ R15, R63, R8, !PT ;  /* 0x000000083f0f7209 */ /* 0x000fc60007810000 */
[----:B------:R-:W4:Y:S01]  /*4120*/  MUFU.EX2 R140, R140 ;  /* 0x0000008c008c7308 */ /* 0x000f220000000800 */
[----:B------:R-:W-:Y:S01]  /*4130*/  FMNMX.FTZ R8, R66, R15, !PT ;  /* 0x0000000f42087209 */ /* 0x000fe20007810000 */
[----:B0-----:R-:W-:-:S03]  /*4140*/  FFMA.FTZ R37, R69, UR21, -R6 ;  /* 0x0000001545257c23 */ /* 0x001fc60008010806 */
[----:B------:R-:W-:-:S03]  /*4150*/  FMNMX.FTZ R21, R67, R8, !PT ;  /* 0x0000000843157209 */ /* 0x000fc60007810000 */
[----:B------:R0:W-:Y:S01]  /*4160*/  MUFU.EX2 R13, R45 ;  /* 0x0000002d000d7308 */ /* 0x0001e20000000800 */
[----:B------:R-:W-:-:S04]  /*4170*/  FMNMX.FTZ R8, R70, R21, !PT ;  /* 0x0000001546087209 */ /* 0x000fc80007810000 */
[----:B------:R-:W-:-:S03]  /*4180*/  FMNMX.FTZ R21, R71, R8, !PT ;  /* 0x0000000847157209 */ /* 0x000fc60007810000 */
[----:B------:R1:W-:Y:S01]  /*4190*/  MUFU.EX2 R15, R49 ;  /* 0x00000031000f7308 */ /* 0x0003e20000000800 */
[----:B------:R-:W-:Y:S01]  /*41a0*/  FMNMX.FTZ R8, R74, R21, !PT ;  /* 0x000000154a087209 */ /* 0x000fe20007810000 */
[----:B0-----:R-:W-:-:S03]  /*41b0*/  FFMA.FTZ R45, R77, UR21, -R6 ;  /* 0x000000154d2d7c23 */ /* 0x001fc60008010806 */
[----:B------:R-:W-:-:S03]  /*41c0*/  FMNMX.FTZ R25, R75, R8, !PT ;  /* 0x000000084b197209 */ /* 0x000fc60007810000 */
[----:B------:R0:W-:Y:S01]  /*41d0*/  MUFU.EX2 R21, R53 ;  /* 0x0000003500157308 */ /* 0x0001e20000000800 */
[----:B------:R-:W-:Y:S01]  /*41e0*/  FMNMX.FTZ R4, R78, R25, !PT ;  /* 0x000000194e047209 */ /* 0x000fe20007810000 */
[----:B-1----:R-:W-:-:S03]  /*41f0*/  FFMA.FTZ R49, R81, UR21, -R6 ;  /* 0x0000001551317c23 */ /* 0x002fc60008010806 */
        /* <DEDUP_REMOVED lines=8> */
[----:B------:R-:W-:Y:S02]  /*4280*/  MUFU.EX2 R138, R138 ;  /* 0x0000008a008a7308 */ /* 0x000fe40000000800 */
[----:B------:R-:W1:Y:S06]  /*4290*/  SHFL.BFLY PT, R41, R0, 0x2, 0x1f ;  /* 0x0c401f0000297f89 */ /* 0x000e6c00000e0000 */
[----:B------:R-:W-:Y:S08]  /*42a0*/  MUFU.EX2 R132, R132 ;  /* 0x0000008400847308 */ /* 0x000ff00000000800 */
[----:B------:R-:W-:Y:S08]  /*42b0*/  MUFU.EX2 R25, R57 ;  /* 0x0000003900197308 */ /* 0x000ff00000000800 */
[----:B------:R-:W-:Y:S01]  /*42c0*/  MUFU.EX2 R134, R134 ;  /* 0x0000008600867308 */ /* 0x000fe20000000800 */
[----:B-1----:R-:W-:Y:S01]  /*42d0*/  FMNMX.FTZ R4, R0, R41, !PT ;  /* 0x0000002900047209 */ /* 0x002fe20007810000 */
[----:B------:R-:W-:-:S04]  /*42e0*/  FFMA.FTZ R41, R73, UR21, -R6 ;  /* 0x0000001549297c23 */ /* 0x000fc80008010806 */
[----:B0-----:R-:W0:Y:S02]  /*42f0*/  SHFL.BFLY PT, R53, R4, 0x1, 0x1f ;  /* 0x0c201f0004357f89 */ /* 0x001e2400000e0000 */
        /* <DEDUP_REMOVED lines=9> */
[----:B------:R-:W-:Y:S01]  /*4390*/  MUFU.EX2 R37, R37 ;  /* 0x0000002500257308 */ /* 0x000fe20000000800 */
[----:B------:R-:W-:-:S03]  /*43a0*/  PLOP3.LUT P2, PT, PT, PT, UP1, 0x40, 0x0 ;  /* 0x000000000000781c */ /* 0x000fc60003f4e818 */
[--C-:B------:R-:W-:Y:S01]  /*43b0*/  FFMA.FTZ R4, R27, UR21, -R24.reuse ;  /* 0x000000151b047c23 */ /* 0x100fe20008010818 */
[----:B------:R-:W-:Y:S01]  /*43c0*/  FADD.FTZ R27, R148, R3 ;  /* 0x00000003941b7221 */ /* 0x000fe20000010000 */
[--C-:B------:R-:W-:Y:S01]  /*43d0*/  FFMA.FTZ R149, R26, UR21, -R24.reuse ;  /* 0x000000151a957c23 */ /* 0x100fe20008010818 */
[--C-:B------:R-:W-:Y:S01]  /*43e0*/  FFMA.FTZ R151, R30, UR21, -R24.reuse ;  /* 0x000000151e977c23 */ /* 0x100fe20008010818 */
[--C-:B------:R-:W-:Y:S01]  /*43f0*/  FFMA.FTZ R6, R31, UR21, -R24.reuse ;  /* 0x000000151f067c23 */ /* 0x100fe20008010818 */
[----:B------:R-:W-:Y:S01]  /*4400*/  FADD.FTZ R26, R150, R27 ;  /* 0x0000001b961a7221 */ /* 0x000fe20000010000 */
[----:B------:R-:W-:Y:S01]  /*4410*/  MUFU.EX2 R4, R4 ;  /* 0x0000000400047308 */ /* 0x000fe20000000800 */
[--C-:B------:R-:W-:Y:S01]  /*4420*/  FFMA.FTZ R145, R34, UR21, -R24.reuse ;  /* 0x0000001522917c23 */ /* 0x100fe20008010818 */
[----:B------:R-:W-:Y:S01]  /*4430*/  FFMA.FTZ R8, R35, UR21, -R24 ;  /* 0x0000001523087c23 */ /* 0x000fe20008010818 */
[----:B--2---:R-:W-:Y:S01]  /*4440*/  FADD.FTZ R27, R5, R26 ;  /* 0x0000001a051b7221 */ /* 0x004fe20000010000 */
[--C-:B------:R-:W-:Y:S01]  /*4450*/  FFMA.FTZ R147, R38, UR21, -R24.reuse ;  /* 0x0000001526937c23 */ /* 0x100fe20008010818 */
[--C-:B------:R-:W-:Y:S01]  /*4460*/  FFMA.FTZ R10, R39, UR21, -R24.reuse ;  /* 0x00000015270a7c23 */ /* 0x100fe20008010818 */
[--C-:B------:R-:W-:Y:S01]  /*4470*/  FFMA.FTZ R141, R42, UR21, -R24.reuse ;  /* 0x000000152a8d7c23 */ /* 0x100fe20008010818 */
[----:B---3--:R-:W-:Y:S01]  /*4480*/  FADD.FTZ R28, R144, R27 ;  /* 0x0000001b901c7221 */ /* 0x008fe20000010000 */
[----:B------:R-:W0:Y:S01]  /*4490*/  MUFU.EX2 R149, R149 ;  /* 0x0000009500957308 */ /* 0x000e220000000800 */
[--C-:B------:R-:W-:Y:S01]  /*44a0*/  FFMA.FTZ R12, R43, UR21, -R24.reuse ;  /* 0x000000152b0c7c23 */ /* 0x100fe20008010818 */
[----:B------:R-:W-:Y:S01]  /*44b0*/  FFMA.FTZ R143, R46, UR21, -R24 ;  /* 0x000000152e8f7c23 */ /* 0x000fe20008010818 */
[----:B-----5:R-:W-:Y:S01]  /*44c0*/  FADD.FTZ R27, R7, R28 ;  /* 0x0000001c071b7221 */ /* 0x020fe20000010000 */
[--C-:B------:R-:W-:Y:S01]  /*44d0*/  FFMA.FTZ R14, R47, UR21, -R24.reuse ;  /* 0x000000152f0e7c23 */ /* 0x100fe20008010818 */
[--C-:B------:R-:W-:Y:S01]  /*44e0*/  FFMA.FTZ R137, R50, UR21, -R24.reuse ;  /* 0x0000001532897c23 */ /* 0x100fe20008010818 */
[--C-:B------:R-:W-:Y:S01]  /*44f0*/  FFMA.FTZ R20, R51, UR21, -R24.reuse ;  /* 0x0000001533147c23 */ /* 0x100fe20008010818 */
[----:B----4-:R-:W-:Y:S01]  /*4500*/  FADD.FTZ R28, R146, R27 ;  /* 0x0000001b921c7221 */ /* 0x010fe20000010000 */
[----:B------:R-:W1:Y:S01]  /*4510*/  MUFU.EX2 R151, R151 ;  /* 0x0000009700977308 */ /* 0x000e620000000800 */
[--C-:B------:R-:W-:Y:S01]  /*4520*/  FFMA.FTZ R139, R54, UR21, -R24.reuse ;  /* 0x00000015368b7c23 */ /* 0x100fe20008010818 */
[----:B------:R-:W-:Y:S01]  /*4530*/  FFMA.FTZ R26, R55, UR21, -R24 ;  /* 0x00000015371a7c23 */ /* 0x000fe20008010818 */
[----:B------:R-:W-:Y:S01]  /*4540*/  FADD.FTZ R27, R9, R28 ;  /* 0x0000001c091b7221 */ /* 0x000fe20000010000 */
[--C-:B------:R-:W-:Y:S01]  /*4550*/  FFMA.FTZ R133, R58, UR21, -R24.reuse ;  /* 0x000000153a857c23 */ /* 0x100fe20008010818 */
[----:B------:R-:W-:Y:S01]  /*4560*/  FFMA.FTZ R28, R59, UR21, -R24 ;  /* 0x000000153b1c7c23 */ /* 0x000fe20008010818 */
[----:B------:R-:W-:Y:S01]  /*4570*/  F2FP.F16.F32.PACK_AB R148, R3, R148 ;  /* 0x000000940394723e */ /* 0x000fe200000000ff */
[----:B------:R-:W-:Y:S01]  /*4580*/  FADD.FTZ R30, R140, R27 ;  /* 0x0000001b8c1e7221 */ /* 0x000fe20000010000 */
[----:B------:R-:W2:Y:S01]  /*4590*/  MUFU.EX2 R6, R6 ;  /* 0x0000000600067308 */ /* 0x000ea20000000800 */
[----:B0-----:R-:W-:Y:S01]  /*45a0*/  FADD.FTZ R32, R149, R4 ;  /* 0x0000000495207221 */ /* 0x001fe20000010000 */
[----:B------:R-:W-:Y:S01]  /*45b0*/  FFMA.FTZ R135, R62, UR21, -R24 ;  /* 0x000000153e877c23 */ /* 0x000fe20008010818 */
[----:B------:R-:W-:Y:S01]  /*45c0*/  FADD.FTZ R27, R11, R30 ;  /* 0x0000001e0b1b7221 */ /* 0x000fe20000010000 */
[--C-:B------:R-:W-:Y:S01]  /*45d0*/  FFMA.FTZ R129, R66, UR21, -R24.reuse ;  /* 0x0000001542817c23 */ /* 0x100fe20008010818 */
[--C-:B------:R-:W-:Y:S01]  /*45e0*/  FFMA.FTZ R131, R70, UR21, -R24.reuse ;  /* 0x0000001546837c23 */ /* 0x100fe20008010818 */
[----:B------:R-:W-:Y:S01]  /*45f0*/  FFMA.FTZ R74, R74, UR21, -R24 ;  /* 0x000000154a4a7c23 */ /* 0x000fe20008010818 */
[----:B------:R-:W-:Y:S01]  /*4600*/  FADD.FTZ R30, R142, R27 ;  /* 0x0000001b8e1e7221 */ /* 0x000fe20000010000 */
[----:B------:R-:W0:Y:S01]  /*4610*/  MUFU.EX2 R145, R145 ;  /* 0x0000009100917308 */ /* 0x000e220000000800 */
[----:B-1----:R-:W-:Y:S01]  /*4620*/  FADD.FTZ R27, R151, R32 ;  /* 0x00000020971b7221 */ /* 0x002fe20000010000 */
[----:B------:R-:W-:Y:S01]  /*4630*/  FFMA.FTZ R75, R75, UR21, -R24 ;  /* 0x000000154b4b7c23 */ /* 0x000fe20008010818 */
[----:B------:R-:W-:Y:S01]  /*4640*/  FADD.FTZ R31, R13, R30 ;  /* 0x0000001e0d1f7221 */ /* 0x000fe20000010000 */
[--C-:B------:R-:W-:Y:S01]  /*4650*/  FFMA.FTZ R30, R63, UR21, -R24.reuse ;  /* 0x000000153f1e7c23 */ /* 0x100fe20008010818 */
[--C-:B------:R-:W-:Y:S01]  /*4660*/  FFMA.FTZ R78, R78, UR21, -R24.reuse ;  /* 0x000000154e4e7c23 */ /* 0x100fe20008010818 */
[--C-:B------:R-:W-:Y:S01]  /*4670*/  FFMA.FTZ R79, R79, UR21, -R24.reuse ;  /* 0x000000154f4f7c23 */ /* 0x100fe20008010818 */
[----:B------:R-:W-:Y:S01]  /*4680*/  FADD.FTZ R34, R136, R31 ;  /* 0x0000001f88227221 */ /* 0x000fe20000010000 */
[----:B------:R-:W1:Y:S01]  /*4690*/  MUFU.EX2 R8, R8 ;  /* 0x0000000800087308 */ /* 0x000e620000000800 */
[----:B--2---:R-:W-:Y:S01]  /*46a0*/  FADD.FTZ R32, R6, R27 ;  /* 0x0000001b06207221 */ /* 0x004fe20000010000 */
[----:B------:R-:W-:Y:S01]  /*46b0*/  FFMA.FTZ R82, R82, UR21, -R24 ;  /* 0x0000001552527c23 */ /* 0x000fe20008010818 */
[----:B------:R-:W-:Y:S01]  /*46c0*/  FADD.FTZ R31, R15, R34 ;  /* 0x000000220f1f7221 */ /* 0x000fe20000010000 */
[----:B------:R-:W-:Y:S01]  /*46d0*/  F2FP.F16.F32.PACK_AB R150, R5, R150 ;  /* 0x000000960596723e */ /* 0x000fe200000000ff */
        /* <DEDUP_REMOVED lines=13> */
[----:B------:R-:W-:Y:S01]  /*47b0*/  F2FP.F16.F32.PACK_AB R144, R7, R144 ;  /* 0x000000900790723e */ /* 0x000fe200000000ff */
[----:B------:R-:W-:Y:S01]  /*47c0*/  FADD.FTZ R31, R25, R38 ;  /* 0x00000026191f7221 */ /* 0x000fe20000010000 */
[----:B------:R-:W-:-:S02]  /*47d0*/  F2FP.F16.F32.PACK_AB R146, R9, R146 ;  /* 0x000000920992723e */ /* 0x000fc400000000ff */
[----:B------:R-:W-:Y:S01]  /*47e0*/  F2FP.F16.F32.PACK_AB R140, R11, R140 ;  /* 0x0000008c0b8c723e */ /* 0x000fe200000000ff */
[----:B------:R-:W-:Y:S01]  /*47f0*/  FADD.FTZ R38, R134, R31 ;  /* 0x0000001f86267221 */ /* 0x000fe20000010000 */
[----:B------:R-:W1:Y:S01]  /*4800*/  MUFU.EX2 R141, R141 ;  /* 0x0000008d008d7308 */ /* 0x000e620000000800 */
[----:B--2---:R-:W-:Y:S01]  /*4810*/  FADD.FTZ R27, R147, R36 ;  /* 0x00000024931b7221 */ /* 0x004fe20000010000 */
[----:B------:R-:W-:Y:S01]  /*4820*/  F2FP.F16.F32.PACK_AB R142, R13, R142 ;  /* 0x0000008e0d8e723e */ /* 0x000fe200000000ff */
[----:B------:R-:W-:Y:S01]  /*4830*/  FADD.FTZ R31, R29, R38 ;  /* 0x000000261d1f7221 */ /* 0x000fe20000010000 */
[----:B------:R-:W-:Y:S02]  /*4840*/  F2FP.F16.F32.PACK_AB R136, R15, R136 ;  /* 0x000000880f88723e */ /* 0x000fe400000000ff */
[----:B------:R-:W-:Y:S01]  /*4850*/  F2FP.F16.F32.PACK_AB R138, R21, R138 ;  /* 0x0000008a158a723e */ /* 0x000fe200000000ff */
[----:B------:R-:W-:Y:S01]  /*4860*/  FADD.FTZ R38, R128, R31 ;  /* 0x0000001f80267221 */ /* 0x000fe20000010000 */
[----:B------:R-:W2:Y:S01]  /*4870*/  MUFU.EX2 R12, R12 ;  /* 0x0000000c000c7308 */ /* 0x000ea20000000800 */
[----:B0-----:R-:W-:Y:S01]  /*4880*/  FADD.FTZ R36, R10, R27 ;  /* 0x0000001b0a247221 */ /* 0x001fe20000010000 */
[----:B------:R-:W-:-:S02]  /*4890*/  F2FP.F16.F32.PACK_AB R132, R25, R132 ;  /* 0x000000841984723e */ /* 0x000fc400000000ff */
[----:B------:R-:W-:Y:S02]  /*48a0*/  F2FP.F16.F32.PACK_AB R134, R29, R134 ;  /* 0x000000861d86723e */ /* 0x000fe400000000ff */
[----:B------:R-:W-:Y:S02]  /*48b0*/  F2FP.F16.F32.PACK_AB R128, R33, R128 ;  /* 0x000000802180723e */ /* 0x000fe400000000ff */
[----:B------:R-:W0:Y:S01]  /*48c0*/  MUFU.EX2 R143, R143 ;  /* 0x0000008f008f7308 */ /* 0x000e220000000800 */
[----:B-1----:R-:W-:Y:S01]  /*48d0*/  FADD.FTZ R27, R141, R36 ;  /* 0x000000248d1b7221 */ /* 0x002fe20000010000 */
[----:B------:R-:W-:Y:S02]  /*48e0*/  F2FP.F16.F32.PACK_AB R151, R6, R151 ;  /* 0x000000970697723e */ /* 0x000fe400000000ff */
[----:B------:R-:W-:Y:S02]  /*48f0*/  F2FP.F16.F32.PACK_AB R145, R8, R145 ;  /* 0x000000910891723e */ /* 0x000fe400000000ff */
[----:B------:R-:W-:-:S02]  /*4900*/  F2FP.F16.F32.PACK_AB R147, R10, R147 ;  /* 0x000000930a93723e */ /* 0x000fc400000000ff */
        /* <DEDUP_REMOVED lines=9> */
[----:B------:R-:W-:Y:S01]  /*49a0*/  FADD.FTZ R38, R130, R27 ;  /* 0x0000001b82267221 */ /* 0x000fe20000010000 */
[----:B------:R-:W-:Y:S01]  /*49b0*/  F2FP.F16.F32.PACK_AB R130, R37, R130 ;  /* 0x000000822582723e */ /* 0x000fe200000000ff */
        /* <DEDUP_REMOVED lines=81> */
.L_x_13199:
[----:B------:R-:W-:-:S11]  /*4ed0*/  UISETP.NE.AND UP2, UPT, UR7, 0x1, UPT ;  /* 0x000000010700788c */ /* 0x000fd6000bf45270 */
[----:B------:R-:W-:Y:S02]  /*4ee0*/  @UP2 ULDC.64 UR18, c[0x0][0x9e8] ;  /* 0x00027a0000122ab9 */ /* 0x000fe40000000a00 */
[----:B------:R-:W-:-:S04]  /*4ef0*/  UIMAD.WIDE.U32 UR10, UR14, UR18, URZ ;  /* 0x000000120e0a72a5 */ /* 0x000fc8000f8e003f */
[----:B------:R-:W-:-:S12]  /*4f00*/  @UP2 USHF.R.U32.HI UR14, URZ, UR19, UR11 ;  /* 0x000000133f0e2299 */ /* 0x000fd8000801160b */
.L_x_13200:
[----:B------:R-:W-:-:S04]  /*4f10*/  UIMAD UR7, UR14, UR7, UR7 ;  /* 0x000000070e0772a4 */ /* 0x000fc8000f8e0207 */
[----:B------:R-:W-:-:S04]  /*4f20*/  UISETP.LT.AND UP2, UPT, UR6, UR7, UPT ;  /* 0x000000070600728c */ /* 0x000fc8000bf41270 */
[----:B------:R-:W-:-:S12]  /*4f30*/  USEL UR6, UR6, UR7, UP2 ;  /* 0x0000000706067287 */ /* 0x000fd80009000000 */
.L_x_13198:
        /* <DEDUP_REMOVED lines=21> */
[----:B------:R-:W-:-:S13]  /*5090*/  ISETP.GE.AND P2, PT, R3, UR27, PT ;  /* 0x0000001b03007c0c */ /* 0x000fda000bf46270 */
[----:B------:R-:W-:Y:S05]  /*50a0*/  @!P2 BRA `(.L_x_13201) ;  /* 0x0000002c007ca947 */ /* 0x000fea0003800000 */
[----:B------:R-:W-:Y:S01]  /*50b0*/  IMAD.MOV.U32 R119, RZ, RZ, RZ ;  /* 0x000000ffff777224 */ /* 0x000fe200078e00ff */
[----:B------:R-:W-:Y:S01]  /*50c0*/  ULDC UR22, c[0x0][0x9e4] ;  /* 0x0002790000167ab9 */ /* 0x000fe20000000800 */
[----:B------:R-:W-:Y:S01]  /*50d0*/  ULDC UR23, c[0x0][0x9dc] ;  /* 0x0002770000177ab9 */ /* 0x000fe20000000800 */
[----:B------:R-:W-:Y:S01]  /*50e0*/  ULDC UR21, c[0x0][0x988] ;  /* 0x0002620000157ab9 */ /* 0x000fe20000000800 */
[----:B------:R-:W-:-:S05]  /*50f0*/  ULDC UR24, c[0x0][0x9e0] ;  /* 0x0002780000187ab9 */ /* 0x000fca0000000800 */
.L_x_13218:
        /* <DEDUP_REMOVED lines=9> */
.L_x_13203:
[----:B------:R-:W-:Y:S01]  /*5190*/  ULEA UR6, UR26, UR45, 0x3 ;  /* 0x0000002d1a067291 */ /* 0x000fe2000f8e183f */
[----:B------:R-:W-:-:S05]  /*51a0*/  IMAD.U32 R6, RZ, RZ, UR25 ;  /* 0x00000019ff067e24 */ /* 0x000fca000f8e00ff */
[----:B------:R-:W-:-:S04]  /*51b0*/  SHF.L.U32 R6, R6, 0x1f, RZ ;  /* 0x0000001f06067819 */ /* 0x000fc800000006ff */
[----:B------:R0:W1:Y:S01]  /*51c0*/  SYNCS.PHASECHK.TRANS64.TRYWAIT P2, [UR6+0x16830], R6 ;  /* 0x01683006ff0075a7 */ /* 0x0000620008040146 */
[----:B------:R-:W-:Y:S05]  /*51d0*/  @!P0 BRA `(.L_x_13204) ;  /* 0x0000000000048947 */ /* 0x000fea0003800000 */
[----:B------:R-:W-:Y:S01]  /*51e0*/  BPT.TRAP 0x1 ;  /* 0x000000040000795c */ /* 0x000fe20000300000 */
.L_x_13204:
[----:B-1----:R-:W-:Y:S05]  /*51f0*/  @P2 BRA `(.L_x_13202) ;  /* 0x0000000000082947 */ /* 0x002fea0003800000 */
[----:B------:R-:W1:Y:S02]  /*5200*/  SYNCS.PHASECHK.TRANS64.TRYWAIT P2, [UR6+0x16830], R6 ;  /* 0x01683006ff0075a7 */ /* 0x000e640008040146 */
[----:B-1----:R-:W-:Y:S05]  /*5210*/  @!P2 BRA `(.L_x_13205) ;  /* 0x0000010c0004a947 */ /* 0x002fea0003800000 */
.L_x_13202:
        /* <DEDUP_REMOVED lines=27> */
.L_x_13207:
[----:B------:R-:W-:Y:S01]  /*53d0*/  ULEA UR6, UR47, UR45, 0x3 ;  /* 0x0000002d2f067291 */ /* 0x000fe2000f8e183f */
[----:B------:R-:W-:-:S05]  /*53e0*/  IMAD.U32 R6, RZ, RZ, UR50 ;  /* 0x00000032ff067e24 */ /* 0x000fca000f8e00ff */
[----:B------:R-:W-:-:S04]  /*53f0*/  SHF.L.U32 R6, R6, 0x1f, RZ ;  /* 0x0000001f06067819 */ /* 0x000fc800000006ff */
[----:B------:R0:W1:Y:S01]  /*5400*/  SYNCS.PHASECHK.TRANS64.TRYWAIT P2, [UR6+0x16850], R6 ;  /* 0x01685006ff0075a7 */ /* 0x0000620008040146 */
[----:B------:R-:W-:Y:S05]  /*5410*/  @!P0 BRA `(.L_x_13208) ;  /* 0x0000000000048947 */ /* 0x000fea0003800000 */
[----:B------:R-:W-:Y:S01]  /*5420*/  BPT.TRAP 0x1 ;  /* 0x000000040000795c */ /* 0x000fe20000300000 */
.L_x_13208:
[----:B-1----:R-:W-:Y:S05]  /*5430*/  @P2 BRA `(.L_x_13206) ;  /* 0x0000000000082947 */ /* 0x002fea0003800000 */
[----:B------:R-:W1:Y:S02]  /*5440*/  SYNCS.PHASECHK.TRANS64.TRYWAIT P2, [UR6+0x16850], R6 ;  /* 0x01685006ff0075a7 */ /* 0x000e640008040146 */
[----:B-1----:R-:W-:Y:S05]  /*5450*/  @!P2 BRA `(.L_x_13209) ;  /* 0x00000108008ca947 */ /* 0x002fea0003800000 */
.L_x_13206:
        /* <DEDUP_REMOVED lines=9> */
[----:B-1----:R-:W-:-:S03]  /*54f0*/  IMAD.U32 R7, RZ, RZ, UR26 ;  /* 0x0000001aff077e24 */ /* 0x002fc6000f8e00ff */
[----:B------:R-:W-:Y:S02]  /*5500*/  ULEA UR10, UR47, UR6, 0xa ;  /* 0x000000062f0a7291 */ /* 0x000fe4000f8e503f */
[----:B------:R-:W-:-:S05]  /*5510*/  @!P1 LEA R7, R7, UR45, 0x3 ;  /* 0x0000002d07079c11 */ /* 0x000fca000f8e18ff */
[----:B------:R-:W-:Y:S01]  /*5520*/  UMOV UR6, UR10 ;  /* 0x0000000a00067c82 */ /* 0x000fe20008000000 */
[----:B------:R-:W-:Y:S01]  /*5530*/  @!P1 VIADD R7, R7, 0x16840 ;  /* 0x0001684007079836 */ /* 0x000fe20000000000 */
[----:B------:R-:W-:Y:S01]  /*5540*/  HGMMA.64x64x16.F32 R88, R148, gdesc[UR4].tnspB, R88, gsb0 ;  /* 0x40e0000494587df0 */ /* 0x000fe20008000858 */
[----:B------:R-:W-:Y:S01]  /*5550*/  UIADD3 UR6, UR10, 0x80, URZ ;  /* 0x000000800a067890 */ /* 0x000fe2000fffe03f */
[----:B------:R-:W-:Y:S02]  /*5560*/  UMOV UR7, 0x40000040 ;  /* 0x4000004000077882 */ /* 0x000fe40000000000 */
[----:B------:R-:W-:Y:S02]  /*5570*/  @!P1 PRMT R7, RZ, 0x654, R7 ;  /* 0x00000654ff079816 */ /* 0x000fe40000000007 */
[----:B--2---:R-:W-:Y:S01]  /*5580*/  SHF.R.U32.HI R8, RZ, 0x7, R9 ;  /* 0x00000007ff087819 */ /* 0x004fe20000011609 */
        /* <DEDUP_REMOVED lines=33> */
[----:B------:R-:W-:Y:S02]  /*57a0*/  @UP0 ULDC UR6, c[0x0][0x44c] ;  /* 0x0001130000060ab9 */ /* 0x000fe40000000800 */
[----:B0-----:R-:W-:Y:S01]  /*57b0*/  @P2 IMAD.HI.U32 R6, R14, UR6, RZ ;  /* 0x000000060e062c27 */ /* 0x001fe2000f8e00ff */
[----:B------:R-:W-:Y:S01]  /*57c0*/  @UP0 ULDC UR6, c[0x0][0x450] ;  /* 0x0001140000060ab9 */ /* 0x000fe20000000800 */
[----:B------:R-:W-:Y:S02]  /*57d0*/  ISETP.GE.U32.AND P2, PT, R9, 0x180, PT ;  /* 0x000001800900780c */ /* 0x000fe40003f46070 */
[----:B------:R-:W-:Y:S01]  /*57e0*/  IMAD.SHL.U32 R9, R3, 0x80, RZ ;  /* 0x0000008003097824 */ /* 0x000fe200078e00ff */
[----:B------:R-:W-:Y:S01]  /*57f0*/  @P3 SHF.R.U32.HI R14, RZ, UR6, R6 ;  /* 0x00000006ff0e3c19 */ /* 0x000fe20008011606 */
[----:B------:R-:W-:Y:S01]  /*5800*/  VIADD R6, R8, 0x9 ;  /* 0x0000000908067836 */ /* 0x000fe20000000000 */
[----:B------:R-:W-:Y:S01]  /*5810*/  ULOP3.LUT UR6, URZ, UR23, URZ, 0x33, !UPT ;  /* 0x000000173f067292 */ /* 0x000fe2000f8e333f */
[----:B------:R-:W-:-:S02]  /*5820*/  IMAD.U32 R8, RZ, RZ, UR46 ;  /* 0x0000002eff087e24 */ /* 0x000fc4000f8e00ff */
[----:B------:R-:W0:Y:S01]  /*5830*/  SHFL.IDX PT, R11, R14, RZ, 0x1c1f ;  /* 0x001c1fff0e0b7589 */ /* 0x000e2200000e0000 */
[----:B------:R-:W-:Y:S02]  /*5840*/  SEL R6, R6, 0x9, !P2 ;  /* 0x0000000906067807 */ /* 0x000fe40005000000 */
[----:B------:R-:W-:Y:S01]  /*5850*/  PLOP3.LUT P2, PT, PT, PT, UP1, 0x40, 0x0 ;  /* 0x000000000000781c */ /* 0x000fe20003f4e818 */
        /* <DEDUP_REMOVED lines=23> */
.L_x_13212:
[----:B------:R-:W-:-:S05]  /*59d0*/  IMAD.U32 R20, RZ, RZ, UR22 ;  /* 0x00000016ff147e24 */ /* 0x000fca000f8e00ff */
[----:B------:R-:W-:-:S13]  /*59e0*/  ISETP.NE.AND P2, PT, R20, 0x1, PT ;  /* 0x000000011400780c */ /* 0x000fda0003f45270 */
[----:B------:R-:W0:Y:S02]  /*59f0*/  @P2 LDC.64 R6, c[0x0][0x9e8] ;  /* 0x00027a00ff062b82 */ /* 0x000e240000000a00 */
[----:B0-----:R-:W-:-:S05]  /*5a00*/  @P2 IMAD.HI.U32 R6, R11, R6, RZ ;  /* 0x000000060b062227 */ /* 0x001fca00078e00ff */
[----:B------:R-:W-:-:S07]  /*5a10*/  @P2 SHF.R.U32.HI R11, RZ, R7, R6 ;  /* 0x00000007ff0b2219 */ /* 0x000fce0000011606 */
.L_x_13213:
[----:B------:R-:W-:Y:S05]  /*5a20*/  BSYNC B0 ;  /* 0x0000000000007941 */ /* 0x000fea0003800000 */
.L_x_13211:
[----:B------:R-:W-:-:S04]  /*5a30*/  IMAD R11, R11, R20, -R9 ;  /* 0x000000140b0b7224 */ /* 0x000fc800078e0a09 */
[----:B------:R-:W-:-:S05]  /*5a40*/  IMAD.IADD R11, R11, 0x1, -R16 ;  /* 0x000000010b0b7824 */ /* 0x000fca00078e0a10 */
[----:B------:R-:W-:Y:S02]  /*5a50*/  VIADDMNMX R10, R11, R20, R10, PT ;  /* 0x000000140b0a7246 */ /* 0x000fe4000380010a */
[----:B------:R-:W-:-:S07]  /*5a60*/  VIMNMX R8, R8, R11, !PT ;  /* 0x0000000b08087248 */ /* 0x000fce0007fe0100 */
.L_x_13210:
        /* <DEDUP_REMOVED lines=115> */
.L_x_13216:
[----:B------:R-:W-:-:S05]  /*61a0*/  IMAD.U32 R10, RZ, RZ, UR22 ;  /* 0x00000016ff0a7e24 */ /* 0x000fca000f8e00ff */
[----:B------:R-:W-:-:S13]  /*61b0*/  ISETP.NE.AND P3, PT, R10, 0x1, PT ;  /* 0x000000010a00780c */ /* 0x000fda0003f65270 */
[----:B------:R-:W0:Y:S02]  /*61c0*/  @P3 LDC.64 R6, c[0x0][0x9e8] ;  /* 0x00027a00ff063b82 */ /* 0x000e240000000a00 */
[----:B0-----:R-:W-:-:S05]  /*61d0*/  @P3 IMAD.HI.U32 R6, R8, R6, RZ ;  /* 0x0000000608063227 */ /* 0x001fca00078e00ff */
[----:B------:R-:W-:-:S07]  /*61e0*/  @P3 SHF.R.U32.HI R8, RZ, R7, R6 ;  /* 0x00000007ff083219 */ /* 0x000fce0000011606 */
.L_x_13217:
[----:B------:R-:W-:Y:S05]  /*61f0*/  BSYNC B0 ;  /* 0x0000000000007941 */ /* 0x000fea0003800000 */
.L_x_13215:
[----:B------:R-:W-:-:S04]  /*6200*/  IMAD R9, R8, R10, -R9 ;  /* 0x0000000a08097224 */ /* 0x000fc800078e0a09 */
[----:B------:R-:W-:-:S05]  /*6210*/  IMAD.IADD R9, R9, 0x1, -R16 ;  /* 0x0000000109097824 */ /* 0x000fca00078e0a10 */
[----:B------:R-:W-:Y:S02]  /*6220*/  VIADDMNMX R13, R9, R10, R13, PT ;  /* 0x0000000a090d7246 */ /* 0x000fe4000380010d */
[----:B------:R-:W-:-:S07]  /*6230*/  VIMNMX R12, R12, R9, !PT ;  /* 0x000000090c0c7248 */ /* 0x000fce0007fe0100 */
.L_x_13214:
[----:B------:R-:W-:Y:S01]  /*6240*/  FMNMX.FTZ R6, R11, R2, !PT ;  /* 0x000000020b067209 */ /* 0x000fe20007810000 */
[----:B------:R-:W-:Y:S01]  /*6250*/  UMOV UR50, UR25 ;  /* 0x0000001900327c82 */ /* 0x000fe20008000000 */
        /* <DEDUP_REMOVED lines=36> */
[----:B------:R-:W-:Y:S02]  /*64a0*/  ISETP.LT.OR P3, PT, R13, 0xa, P3 ;  /* 0x0000000a0d00780c */ /* 0x000fe40001f61670 */
[----:B------:R-:W-:Y:S02]  /*64b0*/  FMNMX.FTZ R7, R61, R6, !PT ;  /* 0x000000063d077209 */ /* 0x000fe40007810000 */
[----:B------:R-:W-:Y:S02]  /*64c0*/  FMNMX.FTZ R21, R27, R10, !PT ;  /* 0x0000000a1b157209 */ /* 0x000fe40007810000 */
[----:B------:R-:W-:Y:S02]  /*64d0*/  FMNMX.FTZ R6, R64, R7, !PT ;  /* 0x0000000740067209 */ /* 0x000fe40007810000 */
[----:B------:R-:W-:-:S02]  /*64e0*/  ISETP.LT.OR P4, PT, R13, 0x11, P4 ;  /* 0x000000110d00780c */ /* 0x000fc40002781670 */
[----:B------:R-:W-:Y:S02]  /*64f0*/  FMNMX.FTZ R7, R65, R6, !PT ;  /* 0x0000000641077209 */ /* 0x000fe40007810000 */
[----:B------:R-:W-:Y:S02]  /*6500*/  FSEL R31, R31, -INF , !P3 ;  /* 0xff8000001f1f7808 */ /* 0x000fe40005800000 */
[----:B------:R-:W-:Y:S02]  /*6510*/  FMNMX.FTZ R6, R68, R7, !PT ;  /* 0x0000000744067209 */ /* 0x000fe40007810000 */
[----:B------:R-:W-:Y:S02]  /*6520*/  FMNMX.FTZ R10, R30, R21, !PT ;  /* 0x000000151e0a7209 */ /* 0x000fe40007810000 */
        /* <DEDUP_REMOVED lines=17> */
[C---:B------:R-:W-:Y:S02]  /*6640*/  ISETP.GT.AND P3, PT, R12.reuse, 0x21, P2 ;  /* 0x000000210c00780c */ /* 0x040fe40001764270 */
[----:B------:R-:W-:Y:S01]  /*6650*/  FSEL R39, R39, -INF , !P4 ;  /* 0xff80000027277808 */ /* 0x000fe20006000000 */
[----:B------:R-:W0:Y:S01]  /*6660*/  SHFL.BFLY PT, R6, R7, 0x2, 0x1f ;  /* 0x0c401f0007067f89 */ /* 0x000e2200000e0000 */
[----:B------:R-:W-:-:S02]  /*6670*/  ISETP.GT.AND P4, PT, R12, 0x28, P2 ;  /* 0x000000280c00780c */ /* 0x000fc40001784270 */
[C---:B------:R-:W-:Y:S02]  /*6680*/  ISETP.LT.OR P3, PT, R13.reuse, 0x22, P3 ;  /* 0x000000220d00780c */ /* 0x040fe40001f61670 */
[----:B------:R-:W-:Y:S02]  /*6690*/  ISETP.LT.OR P4, PT, R13, 0x29, P4 ;  /* 0x000000290d00780c */ /* 0x000fe40002781670 */
[----:B------:R-:W-:Y:S02]  /*66a0*/  FSEL R43, R43, -INF , !P3 ;  /* 0xff8000002b2b7808 */ /* 0x000fe40005800000 */
[----:B------:R-:W-:Y:S02]  /*66b0*/  ISETP.GT.AND P3, PT, R12, 0x29, P2 ;  /* 0x000000290c00780c */ /* 0x000fe40001764270 */
[----:B------:R-:W-:Y:S02]  /*66c0*/  FSEL R46, R46, -INF , !P4 ;  /* 0xff8000002e2e7808 */ /* 0x000fe40006000000 */
[----:B------:R-:W-:-:S02]  /*66d0*/  ISETP.GT.AND P4, PT, R12, 0x30, P2 ;  /* 0x000000300c00780c */ /* 0x000fc40001784270 */
[----:B------:R-:W-:Y:S02]  /*66e0*/  ISETP.LT.OR P5, PT, R13, 0x2a, P3 ;  /* 0x0000002a0d00780c */ /* 0x000fe40001fa1670 */
[C---:B------:R-:W-:Y:S02]  /*66f0*/  ISETP.GT.AND P3, PT, R12.reuse, 0x31, P2 ;  /* 0x000000310c00780c */ /* 0x040fe40001764270 */
[----:B------:R-:W-:Y:S02]  /*6700*/  FSEL R47, R47, -INF , !P5 ;  /* 0xff8000002f2f7808 */ /* 0x000fe40006800000 */
[----:B------:R-:W-:Y:S02]  /*6710*/  ISETP.LT.OR P4, PT, R13, 0x31, P4 ;  /* 0x000000310d00780c */ /* 0x000fe40002781670 */
[----:B------:R-:W-:Y:S02]  /*6720*/  ISETP.GT.AND P5, PT, R12, 0x38, P2 ;  /* 0x000000380c00780c */ /* 0x000fe400017a4270 */
[----:B0-----:R-:W-:-:S02]  /*6730*/  FMNMX.FTZ R8, R7, R6, !PT ;  /* 0x0000000607087209 */ /* 0x001fc40007810000 */
[----:B------:R-:W-:Y:S02]  /*6740*/  ISETP.LT.OR P3, PT, R13, 0x32, P3 ;  /* 0x000000320d00780c */ /* 0x000fe40001f61670 */
[----:B------:R-:W-:Y:S01]  /*6750*/  FSEL R50, R50, -INF , !P4 ;  /* 0xff80000032327808 */ /* 0x000fe20006000000 */
[----:B------:R-:W0:Y:S01]  /*6760*/  SHFL.BFLY PT, R9, R8, 0x1, 0x1f ;  /* 0x0c201f0008097f89 */ /* 0x000e2200000e0000 */
[C---:B------:R-:W-:Y:S02]  /*6770*/  ISETP.GT.AND P4, PT, R12.reuse, 0x39, P2 ;  /* 0x000000390c00780c */ /* 0x040fe40001784270 */
[----:B------:R-:W-:Y:S02]  /*6780*/  FSEL R51, R51, -INF , !P3 ;  /* 0xff80000033337808 */ /* 0x000fe40005800000 */
[----:B------:R-:W-:Y:S02]  /*6790*/  ISETP.LT.OR P5, PT, R13, 0x39, P5 ;  /* 0x000000390d00780c */ /* 0x000fe40002fa1670 */
[----:B------:R-:W-:-:S02]  /*67a0*/  ISETP.GT.AND P3, PT, R12, 0x40, P2 ;  /* 0x000000400c00780c */ /* 0x000fc40001764270 */
[----:B------:R-:W-:Y:S02]  /*67b0*/  ISETP.LT.OR P4, PT, R13, 0x3a, P4 ;  /* 0x0000003a0d00780c */ /* 0x000fe40002781670 */
[----:B------:R-:W-:Y:S02]  /*67c0*/  FSEL R54, R54, -INF , !P5 ;  /* 0xff80000036367808 */ /* 0x000fe40006800000 */
[C---:B------:R-:W-:Y:S02]  /*67d0*/  ISETP.GT.AND P5, PT, R12.reuse, 0x41, P2 ;  /* 0x000000410c00780c */ /* 0x040fe400017a4270 */
[----:B------:R-:W-:Y:S02]  /*67e0*/  FSEL R55, R55, -INF , !P4 ;  /* 0xff80000037377808 */ /* 0x000fe40006000000 */
[----:B------:R-:W-:Y:S02]  /*67f0*/  ISETP.LT.OR P3, PT, R13, 0x41, P3 ;  /* 0x000000410d00780c */ /* 0x000fe40001f61670 */
[----:B------:R-:W-:-:S02]  /*6800*/  ISETP.GT.AND P4, PT, R12, 0x48, P2 ;  /* 0x000000480c00780c */ /* 0x000fc40001784270 */
[----:B------:R-:W-:Y:S02]  /*6810*/  ISETP.LT.OR P5, PT, R13, 0x42, P5 ;  /* 0x000000420d00780c */ /* 0x000fe40002fa1670 */
[----:B------:R-:W-:Y:S02]  /*6820*/  FSEL R58, R58, -INF , !P3 ;  /* 0xff8000003a3a7808 */ /* 0x000fe40005800000 */
[----:B0-----:R-:W-:Y:S02]  /*6830*/  FMNMX.FTZ R6, R8, R9, !PT ;  /* 0x0000000908067209 */ /* 0x001fe40007810000 */
[----:B------:R-:W-:Y:S02]  /*6840*/  ISETP.GT.AND P3, PT, R12, 0x49, P2 ;  /* 0x000000490c00780c */ /* 0x000fe40001764270 */
[C---:B------:R-:W-:Y:S01]  /*6850*/  FSETP.NEU.FTZ.AND P6, PT, R6.reuse, -INF , PT ;  /* 0xff8000000600780b */ /* 0x040fe20003fdd000 */
[----:B------:R-:W-:Y:S01]  /*6860*/  FMUL.FTZ R9, R6, UR21 ;  /* 0x0000001506097c20 */ /* 0x000fe20008410000 */
[----:B------:R-:W-:-:S02]  /*6870*/  FSEL R59, R59, -INF , !P5 ;  /* 0xff8000003b3b7808 */ /* 0x000fc40006800000 */
[----:B------:R-:W-:Y:S02]  /*6880*/  ISETP.LT.OR P4, PT, R13, 0x49, P4 ;  /* 0x000000490d00780c */ /* 0x000fe40002781670 */
[----:B------:R-:W-:Y:S02]  /*6890*/  FSEL R8, R9, RZ, P6 ;  /* 0x000000ff09087208 */ /* 0x000fe40003000000 */
[----:B------:R-:W-:Y:S02]  /*68a0*/  ISETP.GT.AND P5, PT, R12, 0x50, P2 ;  /* 0x000000500c00780c */ /* 0x000fe400017a4270 */
        /* <DEDUP_REMOVED lines=45> */
[----:B------:R-:W-:Y:S01]  /*6b80*/  MUFU.EX2 R148, R148 ;  /* 0x0000009400947308 */ /* 0x000fe20000000800 */
[----:B------:R-:W-:Y:S01]  /*6b90*/  FMNMX.FTZ R10, R58, R33, !PT ;  /* 0x000000213a0a7209 */ /* 0x000fe20007810000 */
[--C-:B------:R-:W-:Y:S01]  /*6ba0*/  FFMA.FTZ R33, R49, UR21, -R8.reuse ;  /* 0x0000001531217c23 */ /* 0x100fe20008010808 */
[----:B------:R-:W-:Y:S01]  /*6bb0*/  ISETP.GT.AND P4, PT, R12, 0x60, P2 ;  /* 0x000000600c00780c */ /* 0x000fe20001784270 */
[----:B------:R-:W-:Y:S01]  /*6bc0*/  FFMA.FTZ R49, R69, UR21, -R8 ;  /* 0x0000001545317c23 */ /* 0x000fe20008010808 */
[----:B------:R-:W-:-:S02]  /*6bd0*/  FMNMX.FTZ R37, R59, R10, !PT ;  /* 0x0000000a3b257209 */ /* 0x000fc40007810000 */
[----:B------:R-:W-:Y:S01]  /*6be0*/  ISETP.LT.OR P5, PT, R13, 0x5a, P5 ;  /* 0x0000005a0d00780c */ /* 0x000fe20002fa1670 */
[----:B------:R-:W-:Y:S01]  /*6bf0*/  MUFU.EX2 R7, R7 ;  /* 0x0000000700077308 */ /* 0x000fe20000000800 */
[----:B------:R-:W-:Y:S02]  /*6c00*/  FMNMX.FTZ R10, R62, R37, !PT ;  /* 0x000000253e0a7209 */ /* 0x000fe40007810000 */
[----:B------:R-:W-:Y:S02]  /*6c10*/  FSEL R70, R70, -INF , !P3 ;  /* 0xff80000046467808 */ /* 0x000fe40005800000 */
[----:B------:R-:W-:Y:S02]  /*6c20*/  FMNMX.FTZ R37, R63, R10, !PT ;  /* 0x0000000a3f257209 */ /* 0x000fe40007810000 */
[----:B------:R-:W-:Y:S01]  /*6c30*/  ISETP.GT.AND P3, PT, R12, 0x61, P2 ;  /* 0x000000610c00780c */ /* 0x000fe20001764270 */
[----:B------:R-:W-:Y:S01]  /*6c40*/  MUFU.EX2 R150, R150 ;  /* 0x0000009600967308 */ /* 0x000fe20000000800 */
[----:B------:R-:W-:Y:S01]  /*6c50*/  FMNMX.FTZ R10, R66, R37, !PT ;  /* 0x00000025420a7209 */ /* 0x000fe20007810000 */
[--C-:B------:R-:W-:Y:S01]  /*6c60*/  FFMA.FTZ R37, R53, UR21, -R8.reuse ;  /* 0x0000001535257c23 */ /* 0x100fe20008010808 */
[----:B------:R-:W-:Y:S01]  /*6c70*/  FSEL R71, R71, -INF , !P5 ;  /* 0xff80000047477808 */ /* 0x000fe20006800000 */
[----:B------:R-:W-:Y:S01]  /*6c80*/  FFMA.FTZ R53, R73, UR21, -R8 ;  /* 0x0000001549357c23 */ /* 0x000fe20008010808 */
[----:B------:R-:W-:-:S02]  /*6c90*/  FMNMX.FTZ R41, R67, R10, !PT ;  /* 0x0000000a43297209 */ /* 0x000fc40007810000 */
[C---:B------:R-:W-:Y:S01]  /*6ca0*/  ISETP.LT.OR P4, PT, R13.reuse, 0x61, P4 ;  /* 0x000000610d00780c */ /* 0x040fe20002781670 */
        /* <DEDUP_REMOVED lines=11> */
[----:B------:R-:W-:Y:S01]  /*6d60*/  FMNMX.FTZ R10, R74, R41, !PT ;  /* 0x000000294a0a7209 */ /* 0x000fe20007810000 */
[----:B------:R-:W-:Y:S01]  /*6d70*/  FFMA.FTZ R41, R57, UR21, -R8 ;  /* 0x0000001539297c23 */ /* 0x000fe20008010808 */
[----:B------:R-:W-:Y:S02]  /*6d80*/  ISETP.GT.AND P3, PT, R12, 0x70, P2 ;  /* 0x000000700c00780c */ /* 0x000fe40001764270 */
[----:B------:R-:W-:-:S02]  /*6d90*/  ISETP.LT.OR P4, PT, R13, 0x6a, P4 ;  /* 0x0000006a0d00780c */ /* 0x000fc40002781670 */
[----:B------:R-:W-:Y:S01]  /*6da0*/  FSEL R78, R78, -INF , !P5 ;  /* 0xff8000004e4e7808 */ /* 0x000fe20006800000 */
[----:B------:R-:W-:Y:S01]  /*6db0*/  MUFU.EX2 R146, R146 ;  /* 0x0000009200927308 */ /* 0x000fe20000000800 */
[----:B------:R-:W-:Y:S02]  /*6dc0*/  FMNMX.FTZ R45, R75, R10, !PT ;  /* 0x0000000a4b2d7209 */ /* 0x000fe40007810000 */
        /* <DEDUP_REMOVED lines=11> */
[----:B------:R-:W-:-:S02]  /*6e80*/  ISETP.LT.OR P4, PT, R13, 0x79, P4 ;  /* 0x000000790d00780c */ /* 0x000fc40002781670 */
[----:B------:R-:W-:Y:S01]  /*6e90*/  FSEL R83, R83, -INF , !P5 ;  /* 0xff80000053537808 */ /* 0x000fe20006800000 */
[----:B------:R-:W-:Y:S01]  /*6ea0*/  MUFU.EX2 R25, R25 ;  /* 0x0000001900197308 */ /* 0x000fe20000000800 */
[----:B------:R-:W-:Y:S02]  /*6eb0*/  FMNMX.FTZ R10, R82, R45, !PT ;  /* 0x0000002d520a7209 */ /* 0x000fe40007810000 */
[----:B------:R-:W-:Y:S01]  /*6ec0*/  ISETP.LT.OR P2, PT, R13, 0x7a, P2 ;  /* 0x0000007a0d00780c */ /* 0x000fe20001741670 */
[--C-:B------:R-:W-:Y:S01]  /*6ed0*/  FFMA.FTZ R13, R61, UR21, -R8.reuse ;  /* 0x000000153d0d7c23 */ /* 0x100fe20008010808 */
[----:B------:R-:W-:Y:S01]  /*6ee0*/  FSEL R86, R86, -INF , !P4 ;  /* 0xff80000056567808 */ /* 0x000fe20006000000 */
[----:B------:R-:W-:Y:S01]  /*6ef0*/  FFMA.FTZ R61, R81, UR21, -R8 ;  /* 0x00000015513d7c23 */ /* 0x000fe20008010808 */
[----:B------:R-:W-:Y:S01]  /*6f00*/  FMNMX.FTZ R45, R83, R10, !PT ;  /* 0x0000000a532d7209 */ /* 0x000fe20007810000 */
[----:B------:R-:W-:Y:S01]  /*6f10*/  MUFU.EX2 R142, R142 ;  /* 0x0000008e008e7308 */ /* 0x000fe20000000800 */
[----:B------:R-:W-:-:S02]  /*6f20*/  FSEL R87, R87, -INF , !P2 ;  /* 0xff80000057577808 */ /* 0x000fc40005000000 */
[----:B------:R-:W-:Y:S01]  /*6f30*/  FMNMX.FTZ R10, R86, R45, !PT ;  /* 0x0000002d560a7209 */ /* 0x000fe20007810000 */
[----:B------:R-:W-:Y:S01]  /*6f40*/  FFMA.FTZ R45, R65, UR21, -R8 ;  /* 0x00000015412d7c23 */ /* 0x000fe20008010808 */
[----:B------:R-:W-:Y:S02]  /*6f50*/  FSEL R69, R6, RZ, P6 ;  /* 0x000000ff06457208 */ /* 0x000fe40003000000 */
[----:B------:R-:W-:Y:S01]  /*6f60*/  FMNMX.FTZ R10, R87, R10, !PT ;  /* 0x0000000a570a7209 */ /* 0x000fe20007810000 */
[----:B------:R-:W-:Y:S02]  /*6f70*/  MUFU.EX2 R29, R29 ;  /* 0x0000001d001d7308 */ /* 0x000fe40000000800 */
[----:B------:R-:W-:Y:S02]  /*6f80*/  FADD.FTZ R2, -R69, R2 ;  /* 0x0000000245027221 */ /* 0x000fe40000010100 */
[----:B------:R-:W0:Y:S04]  /*6f90*/  SHFL.BFLY PT, R57, R10, 0x2, 0x1f ;  /* 0x0c401f000a397f89 */ /* 0x000e2800000e0000 */
[----:B------:R-:W-:Y:S08]  /*6fa0*/  MUFU.EX2 R136, R136 ;  /* 0x0000008800887308 */ /* 0x000ff00000000800 */
[----:B------:R-:W-:Y:S08]  /*6fb0*/  MUFU.EX2 R33, R33 ;  /* 0x0000002100217308 */ /* 0x000ff00000000800 */
[----:B------:R-:W-:Y:S01]  /*6fc0*/  MUFU.EX2 R138, R138 ;  /* 0x0000008a008a7308 */ /* 0x000fe20000000800 */
[----:B0-----:R-:W-:Y:S01]  /*6fd0*/  FMNMX.FTZ R12, R10, R57, !PT ;  /* 0x000000390a0c7209 */ /* 0x001fe20007810000 */
[----:B------:R-:W-:-:S06]  /*6fe0*/  FFMA.FTZ R57, R77, UR21, -R8 ;  /* 0x000000154d397c23 */ /* 0x000fcc0008010808 */
[----:B------:R-:W-:Y:S01]  /*6ff0*/  MUFU.EX2 R37, R37 ;  /* 0x0000002500257308 */ /* 0x000fe20000000800 */
[----:B------:R-:W0:Y:S07]  /*7000*/  SHFL.BFLY PT, R65, R12, 0x1, 0x1f ;  /* 0x0c201f000c417f89 */ /* 0x000e2e00000e0000 */
[----:B------:R-:W-:Y:S08]  /*7010*/  MUFU.EX2 R132, R132 ;  /* 0x0000008400847308 */ /* 0x000ff00000000800 */
[----:B------:R-:W-:Y:S08]  /*7020*/  MUFU.EX2 R41, R41 ;  /* 0x0000002900297308 */ /* 0x000ff00000000800 */
[----:B------:R-:W-:Y:S01]  /*7030*/  MUFU.EX2 R134, R134 ;  /* 0x0000008600867308 */ /* 0x000fe20000000800 */
[----:B0-----:R-:W-:Y:S01]  /*7040*/  FMNMX.FTZ R8, R12, R65, !PT ;  /* 0x000000410c087209 */ /* 0x001fe20007810000 */
[----:B------:R-:W-:-:S03]  /*7050*/  FMUL.FTZ R65, R2, UR21 ;  /* 0x0000001502417c20 */ /* 0x000fc60008410000 */
[C---:B------:R-:W-:Y:S01]  /*7060*/  FSETP.NEU.FTZ.AND P2, PT, R8.reuse, -INF , PT ;  /* 0xff8000000800780b */ /* 0x040fe20003f5d000 */
[----:B------:R-:W-:Y:S02]  /*7070*/  FMUL.FTZ R32, R8, UR21 ;  /* 0x0000001508207c20 */ /* 0x000fe40008410000 */
[----:B------:R-:W0:Y:S03]  /*7080*/  MUFU.EX2 R65, R65 ;  /* 0x0000004100417308 */ /* 0x000e260000000800 */
        /* <DEDUP_REMOVED lines=10> */
[----:B0-----:R-:W-:Y:S01]  /*7130*/  FFMA.FTZ R28, R65, R5, R148 ;  /* 0x00000005411c7223 */ /* 0x001fe20000010094 */
[--C-:B------:R-:W-:Y:S01]  /*7140*/  FFMA.FTZ R141, R42, UR21, -R32.reuse ;  /* 0x000000152a8d7c23 */ /* 0x100fe20008010820 */
[--C-:B------:R-:W-:Y:S01]  /*7150*/  FFMA.FTZ R20, R43, UR21, -R32.reuse ;  /* 0x000000152b147c23 */ /* 0x100fe20008010820 */
[----:B------:R-:W-:Y:S01]  /*7160*/  FFMA.FTZ R143, R46, UR21, -R32 ;  /* 0x000000152e8f7c23 */ /* 0x000fe20008010820 */
[----:B------:R-:W-:Y:S01]  /*7170*/  FADD.FTZ R5, R7, R28 ;  /* 0x0000001c07057221 */ /* 0x000fe20000010000 */
[----:B------:R-:W-:Y:S01]  /*7180*/  MUFU.EX2 R2, R2 ;  /* 0x0000000200027308 */ /* 0x000fe20000000800 */
[--C-:B------:R-:W-:Y:S01]  /*7190*/  FFMA.FTZ R24, R47, UR21, -R32.reuse ;  /* 0x000000152f187c23 */ /* 0x100fe20008010820 */
[--C-:B------:R-:W-:Y:S01]  /*71a0*/  FFMA.FTZ R137, R50, UR21, -R32.reuse ;  /* 0x0000001532897c23 */ /* 0x100fe20008010820 */
[----:B------:R-:W-:Y:S01]  /*71b0*/  FADD.FTZ R28, R150, R5 ;  /* 0x00000005961c7221 */ /* 0x000fe20000010000 */
[----:B------:R-:W-:Y:S01]  /*71c0*/  FSEL R5, R8, RZ, P2 ;  /* 0x000000ff08057208 */ /* 0x000fe20001000000 */
[--C-:B------:R-:W-:Y:S01]  /*71d0*/  FFMA.FTZ R26, R51, UR21, -R32.reuse ;  /* 0x00000015331a7c23 */ /* 0x100fe20008010820 */
[----:B------:R-:W-:Y:S01]  /*71e0*/  FFMA.FTZ R139, R54, UR21, -R32 ;  /* 0x00000015368b7c23 */ /* 0x000fe20008010820 */
[----:B------:R-:W-:Y:S01]  /*71f0*/  FADD.FTZ R15, R9, R28 ;  /* 0x0000001c090f7221 */ /* 0x000fe20000010000 */
[----:B------:R-:W-:Y:S01]  /*7200*/  MUFU.EX2 R151, R151 ;  /* 0x0000009700977308 */ /* 0x000fe20000000800 */
[----:B------:R-:W-:Y:S01]  /*7210*/  FADD.FTZ R5, -R5, R0 ;  /* 0x0000000005057221 */ /* 0x000fe20000010100 */
[--C-:B------:R-:W-:Y:S01]  /*7220*/  FFMA.FTZ R28, R55, UR21, -R32.reuse ;  /* 0x00000015371c7c23 */ /* 0x100fe20008010820 */
[----:B------:R-:W-:Y:S01]  /*7230*/  FADD.FTZ R30, R144, R15 ;  /* 0x0000000f901e7221 */ /* 0x000fe20000010000 */
[--C-:B------:R-:W-:Y:S01]  /*7240*/  FFMA.FTZ R133, R58, UR21, -R32.reuse ;  /* 0x000000153a857c23 */ /* 0x100fe20008010820 */
[----:B------:R-:W-:Y:S01]  /*7250*/  FMUL.FTZ R0, R5, UR21 ;  /* 0x0000001505007c20 */ /* 0x000fe20008410000 */
[----:B------:R-:W-:Y:S01]  /*7260*/  FFMA.FTZ R135, R62, UR21, -R32 ;  /* 0x000000153e877c23 */ /* 0x000fe20008010820 */
[----:B------:R-:W-:Y:S01]  /*7270*/  FADD.FTZ R15, R11, R30 ;  /* 0x0000001e0b0f7221 */ /* 0x000fe20000010000 */
[----:B------:R-:W-:Y:S01]  /*7280*/  MUFU.EX2 R10, R10 ;  /* 0x0000000a000a7308 */ /* 0x000fe20000000800 */
[----:B------:R-:W-:Y:S01]  /*7290*/  F2FP.F16.F32.PACK_AB R148, R7, R148 ;  /* 0x000000940794723e */ /* 0x000fe200000000ff */
[----:B------:R-:W-:Y:S01]  /*72a0*/  FFMA.FTZ R129, R66, UR21, -R32 ;  /* 0x0000001542817c23 */ /* 0x000fe20008010820 */
[----:B------:R-:W-:Y:S01]  /*72b0*/  FADD.FTZ R30, R146, R15 ;  /* 0x0000000f921e7221 */ /* 0x000fe20000010000 */
[----:B------:R-:W-:-:S02]  /*72c0*/  IMAD.U32 R15, RZ, RZ, UR47 ;  /* 0x0000002fff0f7e24 */ /* 0x000fc4000f8e00ff */
[--C-:B------:R-:W-:Y:S01]  /*72d0*/  FFMA.FTZ R131, R70, UR21, -R32.reuse ;  /* 0x0000001546837c23 */ /* 0x100fe20008010820 */
[----:B------:R-:W-:Y:S01]  /*72e0*/  FFMA.FTZ R74, R74, UR21, -R32 ;  /* 0x000000154a4a7c23 */ /* 0x000fe20008010820 */
[----:B------:R-:W-:Y:S01]  /*72f0*/  FADD.FTZ R5, R21, R30 ;  /* 0x0000001e15057221 */ /* 0x000fe20000010000 */
[----:B------:R-:W0:Y:S01]  /*7300*/  MUFU.EX2 R0, R0 ;  /* 0x0000000000007308 */ /* 0x000e220000000800 */
[----:B------:R-:W-:Y:S01]  /*7310*/  @!P1 LEA R15, R15, UR45, 0x3 ;  /* 0x0000002d0f0f9c11 */ /* 0x000fe2000f8e18ff */
[--C-:B------:R-:W-:Y:S01]  /*7320*/  FFMA.FTZ R75, R75, UR21, -R32.reuse ;  /* 0x000000154b4b7c23 */ /* 0x100fe20008010820 */
[----:B------:R-:W-:Y:S01]  /*7330*/  FADD.FTZ R30, R140, R5 ;  /* 0x000000058c1e7221 */ /* 0x000fe20000010000 */
[--C-:B------:R-:W-:Y:S01]  /*7340*/  FFMA.FTZ R78, R78, UR21, -R32.reuse ;  /* 0x000000154e4e7c23 */ /* 0x100fe20008010820 */
[----:B------:R-:W-:Y:S01]  /*7350*/  FFMA.FTZ R79, R79, UR21, -R32 ;  /* 0x000000154f4f7c23 */ /* 0x000fe20008010820 */
[----:B------:R-:W-:Y:S02]  /*7360*/  @!P1 VIADD R15, R15, 0x16860 ;  /* 0x000168600f0f9836 */ /* 0x000fe40000000000 */
[----:B------:R-:W-:Y:S01]  /*7370*/  FADD.FTZ R5, R25, R30 ;  /* 0x0000001e19057221 */ /* 0x000fe20000010000 */
[----:B------:R-:W1:Y:S01]  /*7380*/  MUFU.EX2 R145, R145 ;  /* 0x0000009100917308 */ /* 0x000e620000000800 */
[--C-:B------:R-:W-:Y:S01]  /*7390*/  FFMA.FTZ R30, R59, UR21, -R32.reuse ;  /* 0x000000153b1e7c23 */ /* 0x100fe20008010820 */
[--C-:B------:R-:W-:Y:S01]  /*73a0*/  FFMA.FTZ R82, R82, UR21, -R32.reuse ;  /* 0x0000001552527c23 */ /* 0x100fe20008010820 */
[----:B------:R-:W-:Y:S01]  /*73b0*/  FADD.FTZ R34, R142, R5 ;  /* 0x000000058e227221 */ /* 0x000fe20000010000 */
[----:B------:R-:W-:Y:S01]  /*73c0*/  @!P1 PRMT R5, RZ, 0x654, R15 ;  /* 0x00000654ff059816 */ /* 0x000fe2000000000f */
[--C-:B------:R-:W-:Y:S01]  /*73d0*/  FFMA.FTZ R83, R83, UR21, -R32.reuse ;  /* 0x0000001553537c23 */ /* 0x100fe20008010820 */
[----:B------:R-:W-:Y:S01]  /*73e0*/  FFMA.FTZ R86, R86, UR21, -R32 ;  /* 0x0000001556567c23 */ /* 0x000fe20008010820 */
[----:B------:R-:W-:Y:S01]  /*73f0*/  FADD.FTZ R15, R29, R34 ;  /* 0x000000221d0f7221 */ /* 0x000fe20000010000 */
[----:B------:R2:W-:Y:S01]  /*7400*/  @!P1 SYNCS.ARRIVE.TRANS64.RED.A1T0 RZ, [R5+URZ], RZ ;  /* 0x000000ff05ff99a7 */ /* 0x0005e2000810043f */
[----:B------:R-:W3:Y:S01]  /*7410*/  MUFU.EX2 R12, R12 ;  /* 0x0000000c000c7308 */ /* 0x000ee20000000800 */
[----:B------:R-:W-:Y:S01]  /*7420*/  ISETP.GT.AND P2, PT, R3, UR27, PT ;  /* 0x0000001b03007c0c */ /* 0x000fe2000bf44270 */
[----:B------:R-:W-:Y:S01]  /*7430*/  FADD.FTZ R34, R136, R15 ;  /* 0x0000000f88227221 */ /* 0x000fe20000010000 */
[----:B------:R-:W-:Y:S01]  /*7440*/  UMOV UR47, UR26 ;  /* 0x0000001a002f7c82 */ /* 0x000fe20008000000 */
[-C--:B0-----:R-:W-:Y:S01]  /*7450*/  FMUL.FTZ R90, R90, R0.reuse ;  /* 0x000000005a5a7220 */ /* 0x081fe20000410000 */
[----:B------:R-:W-:Y:S01]  /*7460*/  FMUL.FTZ R91, R91, R0 ;  /* 0x000000005b5b7220 */ /* 0x000fe20000410000 */
[----:B------:R-:W-:Y:S01]  /*7470*/  FADD.FTZ R15, R33, R34 ;  /* 0x00000022210f7221 */ /* 0x000fe20000010000 */
[----:B--2---:R-:W-:Y:S01]  /*7480*/  FFMA.FTZ R5, R0, R4, R149 ;  /* 0x0000000400057223 */ /* 0x004fe20000010095 */
[----:B------:R-:W0:Y:S01]  /*7490*/  MUFU.EX2 R147, R147 ;  /* 0x0000009300937308 */ /* 0x000e220000000800 */
[--C-:B------:R-:W-:Y:S01]  /*74a0*/  FFMA.FTZ R4, R63, UR21, -R32.reuse ;  /* 0x000000153f047c23 */ /* 0x100fe20008010820 */
[----:B------:R-:W-:Y:S01]  /*74b0*/  FFMA.FTZ R34, R67, UR21, -R32 ;  /* 0x0000001543227c23 */ /* 0x000fe20008010820 */
[C---:B------:R-:W-:Y:S01]  /*74c0*/  FADD.FTZ R36, R2.reuse, R5 ;  /* 0x0000000502247221 */ /* 0x040fe20000010000 */
[----:B------:R-:W-:Y:S01]  /*74d0*/  F2FP.F16.F32.PACK_AB R149, R2, R149 ;  /* 0x000000950295723e */ /* 0x000fe200000000ff */
[-C--:B------:R-:W-:Y:S01]  /*74e0*/  FMUL.FTZ R94, R94, R0.reuse ;  /* 0x000000005e5e7220 */ /* 0x080fe20000410000 */
[-C--:B------:R-:W-:Y:S01]  /*74f0*/  FMUL.FTZ R95, R95, R0.reuse ;  /* 0x000000005f5f7220 */ /* 0x080fe20000410000 */
[----:B------:R-:W-:Y:S01]  /*7500*/  FADD.FTZ R5, R151, R36 ;  /* 0x0000002497057221 */ /* 0x000fe20000010000 */
[----:B------:R-:W2:Y:S01]  /*7510*/  MUFU.EX2 R14, R14 ;  /* 0x0000000e000e7308 */ /* 0x000ea20000000800 */
[----:B------:R-:W-:Y:S01]  /*7520*/  FADD.FTZ R36, R138, R15 ;  /* 0x0000000f8a247221 */ /* 0x000fe20000010000 */
[-C--:B------:R-:W-:Y:S01]  /*7530*/  FMUL.FTZ R98, R98, R0.reuse ;  /* 0x0000000062627220 */ /* 0x080fe20000410000 */
[----:B------:R-:W-:Y:S01]  /*7540*/  FADD.FTZ R38, R10, R5 ;  /* 0x000000050a267221 */ /* 0x000fe20000010000 */
[-C--:B------:R-:W-:Y:S01]  /*7550*/  FMUL.FTZ R99, R99, R0.reuse ;  /* 0x0000000063637220 */ /* 0x080fe20000410000 */
[----:B------:R-:W-:Y:S01]  /*7560*/  FADD.FTZ R15, R37, R36 ;  /* 0x00000024250f7221 */ /* 0x000fe20000010000 */
[----:B------:R-:W-:Y:S01]  /*7570*/  FFMA.FTZ R36, R71, UR21, -R32 ;  /* 0x0000001547247c23 */ /* 0x000fe20008010820 */
[----:B-1----:R-:W-:Y:S01]  /*7580*/  FADD.FTZ R5, R145, R38 ;  /* 0x0000002691057221 */ /* 0x002fe20000010000 */
[----:B------:R-:W1:Y:S01]  /*7590*/  MUFU.EX2 R141, R141 ;  /* 0x0000008d008d7308 */ /* 0x000e620000000800 */
[----:B------:R-:W-:Y:S01]  /*75a0*/  FADD.FTZ R40, R132, R15 ;  /* 0x0000000f84287221 */ /* 0x000fe20000010000 */
[----:B------:R-:W-:Y:S01]  /*75b0*/  FFMA.FTZ R32, R87, UR21, -R32 ;  /* 0x0000001557207c23 */ /* 0x000fe20008010820 */
[----:B---3--:R-:W-:Y:S01]  /*75c0*/  FADD.FTZ R38, R12, R5 ;  /* 0x000000050c267221 */ /* 0x008fe20000010000 */
[-C--:B------:R-:W-:Y:S01]  /*75d0*/  FMUL.FTZ R102, R102, R0.reuse ;  /* 0x0000000066667220 */ /* 0x080fe20000410000 */
[----:B------:R-:W-:Y:S01]  /*75e0*/  FADD.FTZ R15, R41, R40 ;  /* 0x00000028290f7221 */ /* 0x000fe20000010000 */
[-C--:B------:R-:W-:Y:S01]  /*75f0*/  FMUL.FTZ R103, R103, R0.reuse ;  /* 0x0000000067677220 */ /* 0x080fe20000410000 */
[----:B0-----:R-:W-:Y:S01]  /*7600*/  FADD.FTZ R5, R147, R38 ;  /* 0x0000002693057221 */ /* 0x001fe20000010000 */
[----:B------:R-:W0:Y:S01]  /*7610*/  MUFU.EX2 R13, R13 ;  /* 0x0000000d000d7308 */ /* 0x000e220000000800 */
[----:B------:R-:W-:Y:S01]  /*7620*/  FADD.FTZ R40, R134, R15 ;  /* 0x0000000f86287221 */ /* 0x000fe20000010000 */
[-C--:B------:R-:W-:Y:S01]  /*7630*/  FMUL.FTZ R106, R106, R0.reuse ;  /* 0x000000006a6a7220 */ /* 0x080fe20000410000 */
[----:B--2---:R-:W-:Y:S01]  /*7640*/  FADD.FTZ R38, R14, R5 ;  /* 0x000000050e267221 */ /* 0x004fe20000010000 */
        /* <DEDUP_REMOVED lines=8> */
[----:B------:R-:W-:Y:S01]  /*76d0*/  FMUL.FTZ R119, R119, R0 ;  /* 0x0000000077777220 */ /* 0x000fe20000410000 */
[----:B------:R-:W-:Y:S01]  /*76e0*/  F2FP.F16.F32.PACK_AB R150, R9, R150 ;  /* 0x000000960996723e */ /* 0x000fe200000000ff */
[-C--:B------:R-:W-:Y:S01]  /*76f0*/  FMUL.FTZ R88, R88, R65.reuse ;  /* 0x0000004158587220 */ /* 0x080fe20000410000 */
[----:B------:R-:W-:Y:S01]  /*7700*/  F2FP.F16.F32.PACK_AB R144, R11, R144 ;  /* 0x000000900b90723e */ /* 0x000fe200000000ff */
[----:B------:R-:W1:Y:S01]  /*7710*/  MUFU.EX2 R128, R128 ;  /* 0x0000008000807308 */ /* 0x000e620000000800 */
[----:B0-----:R-:W-:Y:S01]  /*7720*/  FADD.FTZ R15, R13, R40 ;  /* 0x000000280d0f7221 */ /* 0x001fe20000010000 */
[----:B------:R-:W-:Y:S01]  /*7730*/  F2FP.F16.F32.PACK_AB R146, R21, R146 ;  /* 0x000000921592723e */ /* 0x000fe200000000ff */
[-C--:B------:R-:W-:Y:S01]  /*7740*/  FMUL.FTZ R89, R89, R65.reuse ;  /* 0x0000004159597220 */ /* 0x080fe20000410000 */
[----:B------:R-:W-:Y:S01]  /*7750*/  F2FP.F16.F32.PACK_AB R140, R25, R140 ;  /* 0x0000008c198c723e */ /* 0x000fe200000000ff */
[-C--:B------:R-:W-:Y:S01]  /*7760*/  FMUL.FTZ R92, R92, R65.reuse ;  /* 0x000000415c5c7220 */ /* 0x080fe20000410000 */
[----:B------:R-:W-:Y:S01]  /*7770*/  F2FP.F16.F32.PACK_AB R142, R29, R142 ;  /* 0x0000008e1d8e723e */ /* 0x000fe200000000ff */
[-C--:B------:R-:W-:Y:S01]  /*7780*/  FMUL.FTZ R93, R93, R65.reuse ;  /* 0x000000415d5d7220 */ /* 0x080fe20000410000 */
[----:B------:R-:W0:Y:S01]  /*7790*/  MUFU.EX2 R143, R143 ;  /* 0x0000008f008f7308 */ /* 0x000e220000000800 */
[----:B--2---:R-:W-:Y:S01]  /*77a0*/  FADD.FTZ R38, R20, R5 ;  /* 0x0000000514267221 */ /* 0x004fe20000010000 */
[----:B------:R-:W-:Y:S01]  /*77b0*/  F2FP.F16.F32.PACK_AB R136, R33, R136 ;  /* 0x000000882188723e */ /* 0x000fe200000000ff */
[-C--:B------:R-:W-:Y:S01]  /*77c0*/  FMUL.FTZ R96, R96, R65.reuse ;  /* 0x0000004160607220 */ /* 0x080fe20000410000 */
[----:B------:R-:W-:Y:S01]  /*77d0*/  F2FP.F16.F32.PACK_AB R138, R37, R138 ;  /* 0x0000008a258a723e */ /* 0x000fe200000000ff */
[-C--:B------:R-:W-:Y:S01]  /*77e0*/  FMUL.FTZ R97, R97, R65.reuse ;  /* 0x0000004161617220 */ /* 0x080fe20000410000 */
[----:B------:R-:W-:Y:S01]  /*77f0*/  F2FP.F16.F32.PACK_AB R132, R41, R132 ;  /* 0x000000842984723e */ /* 0x000fe200000000ff */
[-C--:B------:R-:W-:Y:S01]  /*7800*/  FMUL.FTZ R100, R100, R65.reuse ;  /* 0x0000004164647220 */ /* 0x080fe20000410000 */
[----:B------:R-:W2:Y:S01]  /*7810*/  MUFU.EX2 R45, R45 ;  /* 0x0000002d002d7308 */ /* 0x000ea20000000800 */
[----:B-1----:R-:W-:Y:S01]  /*7820*/  FADD.FTZ R40, R128, R15 ;  /* 0x0000000f80287221 */ /* 0x002fe20000010000 */
[----:B------:R-:W-:Y:S01]  /*7830*/  F2FP.F16.F32.PACK_AB R134, R13, R134 ;  /* 0x000000860d86723e */ /* 0x000fe200000000ff */
        /* <DEDUP_REMOVED lines=10> */
[----:B------:R-:W-:Y:S01]  /*78e0*/  FMUL.FTZ R117, R117, R65 ;  /* 0x0000004175757220 */ /* 0x000fe20000410000 */
[----:B------:R-:W-:Y:S01]  /*78f0*/  F2FP.F16.F32.PACK_AB R151, R10, R151 ;  /* 0x000000970a97723e */ /* 0x000fe200000000ff */
[----:B------:R-:W-:Y:S01]  /*7900*/  VIADD R3, R3, 0xffffffff ;  /* 0xffffffff03037836 */ /* 0x000fe20000000000 */
[----:B------:R-:W0:Y:S01]  /*7910*/  MUFU.EX2 R130, R130 ;  /* 0x0000008200827308 */ /* 0x000e220000000800 */
[C---:B--2---:R-:W-:Y:S01]  /*7920*/  FADD.FTZ R15, R45.reuse, R40 ;  /* 0x000000282d0f7221 */ /* 0x044fe20000010000 */
[----:B------:R-:W-:Y:S01]  /*7930*/  F2FP.F16.F32.PACK_AB R128, R45, R128 ;  /* 0x000000802d80723e */ /* 0x000fe200000000ff */
[----:B------:R-:W-:Y:S01]  /*7940*/  IMAD.MOV.U32 R2, RZ, RZ, R6 ;  /* 0x000000ffff027224 */ /* 0x000fe200078e0006 */
[----:B------:R-:W-:Y:S01]  /*7950*/  F2FP.F16.F32.PACK_AB R145, R12, R145 ;  /* 0x000000910c91723e */ /* 0x000fe200000000ff */
[----:B------:R-:W-:Y:S01]  /*7960*/  IMAD.MOV.U32 R0, RZ, RZ, R8 ;  /* 0x000000ffff007224 */ /* 0x000fe200078e0008 */
[----:B------:R-:W-:-:S02]  /*7970*/  F2FP.F16.F32.PACK_AB R147, R14, R147 ;  /* 0x000000930e93723e */ /* 0x000fc400000000ff */
[----:B------:R-:W2:Y:S01]  /*7980*/  MUFU.EX2 R137, R137 ;  /* 0x0000008900897308 */ /* 0x000ea20000000800 */
[----:B-1----:R-:W-:Y:S01]  /*7990*/  FADD.FTZ R38, R24, R5 ;  /* 0x0000000518267221 */ /* 0x002fe20000010000 */
[----:B------:R-:W-:Y:S02]  /*79a0*/  F2FP.F16.F32.PACK_AB R141, R20, R141 ;  /* 0x0000008d148d723e */ /* 0x000fe400000000ff */
[----:B------:R-:W-:-:S04]  /*79b0*/  F2FP.F16.F32.PACK_AB R143, R24, R143 ;  /* 0x0000008f188f723e */ /* 0x000fc800000000ff */
        /* <DEDUP_REMOVED lines=74> */
[----:B------:R-:W-:Y:S01]  /*7e60*/  IMAD.MOV.U32 R0, RZ, RZ, R8 ;  /* 0x000000ffff007224 */ /* 0x000fe200078e0008 */
[----:B------:R-:W-:Y:S01]  /*7e70*/  UMOV UR47, UR26 ;  /* 0x0000001a002f7c82 */ /* 0x000fe20008000000 */
[----:B------:R-:W-:Y:S01]  /*7e80*/  IMAD.MOV.U32 R2, RZ, RZ, R6 ;  /* 0x000000ffff027224 */ /* 0x000fe200078e0006 */
[----:B------:R-:W-:-:S06]  /*7e90*/  UMOV UR50, UR25 ;  /* 0x0000001900327c82 */ /* 0x000fcc0008000000 */
.L_x_13201:
        /* <DEDUP_REMOVED lines=24> */
.L_x_13220:
[----:B------:R-:W-:-:S11]  /*8020*/  UISETP.NE.AND UP1, UPT, UR14, 0x1, UPT ;  /* 0x000000010e00788c */ /* 0x000fd6000bf25270 */
[----:B------:R-:W-:Y:S02]  /*8030*/  @UP1 ULDC.64 UR18, c[0x0][0x9e8] ;  /* 0x00027a0000121ab9 */ /* 0x000fe40000000a00 */
[----:B------:R-:W-:-:S04]  /*8040*/  UIMAD.WIDE.U32 UR6, UR10, UR18, URZ ;  /* 0x000000120a0672a5 */ /* 0x000fc8000f8e003f */
[----:B------:R-:W-:-:S12]  /*8050*/  @UP1 USHF.R.U32.HI UR10, URZ, UR19, UR7 ;  /* 0x000000133f0a1299 */ /* 0x000fd80008011607 */
.L_x_13221:
[----:B------:R-:W-:-:S04]  /*8060*/  UIMAD UR10, UR10, UR14, URZ ;  /* 0x0000000e0a0a72a4 */ /* 0x000fc8000f8e023f */
[----:B------:R-:W-:-:S04]  /*8070*/  UISETP.LT.AND UP1, UPT, UR23, UR10, UPT ;  /* 0x0000000a1700728c */ /* 0x000fc8000bf21270 */
[----:B------:R-:W-:-:S12]  /*8080*/  USEL UR23, UR23, UR10, !UP1 ;  /* 0x0000000a17177287 */ /* 0x000fd8000c800000 */
.L_x_13219:
        /* <DEDUP_REMOVED lines=13> */
.L_x_13231:
        /* <DEDUP_REMOVED lines=9> */
.L_x_13224:
[----:B------:R-:W-:Y:S01]  /*81f0*/  ULEA UR6, UR47, UR45, 0x3 ;  /* 0x0000002d2f067291 */ /* 0x000fe2000f8e183f */
[----:B------:R-:W-:-:S05]  /*8200*/  IMAD.U32 R0, RZ, RZ, UR50 ;  /* 0x00000032ff007e24 */ /* 0x000fca000f8e00ff */
[----:B------:R-:W-:-:S04]  /*8210*/  SHF.L.U32 R0, R0, 0x1f, RZ ;  /* 0x0000001f00007819 */ /* 0x000fc800000006ff */
[----:B------:R0:W1:Y:S01]  /*8220*/  SYNCS.PHASECHK.TRANS64.TRYWAIT P2, [UR6+0x16830], R0 ;  /* 0x01683000ff0075a7 */ /* 0x0000620008040146 */
[----:B------:R-:W-:Y:S05]  /*8230*/  @!P0 BRA `(.L_x_13225) ;  /* 0x0000000000048947 */ /* 0x000fea0003800000 */
[----:B------:R-:W-:Y:S01]  /*8240*/  BPT.TRAP 0x1 ;  /* 0x000000040000795c */ /* 0x000fe20000300000 */
.L_x_13225:
[----:B-1----:R-:W-:Y:S05]  /*8250*/  @P2 BRA `(.L_x_13223) ;  /* 0x0000000000082947 */ /* 0x002fea0003800000 */
[----:B------:R-:W1:Y:S02]  /*8260*/  SYNCS.PHASECHK.TRANS64.TRYWAIT P2, [UR6+0x16830], R0 ;  /* 0x01683000ff0075a7 */ /* 0x000e640008040146 */
[----:B-1----:R-:W-:Y:S05]  /*8270*/  @!P2 BRA `(.L_x_13226) ;  /* 0x000000dc001ca947 */ /* 0x002fea0003800000 */
.L_x_13223:
[----:B------:R-:W2:Y:S01]  /*8280*/  S2R R2, SR_TID.X ;  /* 0x0000000000027919 */ /* 0x000ea20000002100 */
        /* <DEDUP_REMOVED lines=8> */
[----:B--2---:R-:W-:-:S05]  /*8310*/  SHF.R.U32.HI R2, RZ, 0x7, R2 ;  /* 0x00000007ff027819 */ /* 0x004fca0000011602 */
[----:B01----:R-:W-:-:S05]  /*8320*/  VIADD R0, R2, 0x8 ;  /* 0x0000000802007836 */ /* 0x003fca0000000000 */
        /* <DEDUP_REMOVED lines=16> */
.L_x_13228:
[----:B------:R-:W-:Y:S01]  /*8430*/  ULEA UR6, UR23, UR45, 0x3 ;  /* 0x0000002d17067291 */ /* 0x000fe2000f8e183f */
[----:B------:R-:W-:-:S05]  /*8440*/  IMAD.U32 R0, RZ, RZ, UR24 ;  /* 0x00000018ff007e24 */ /* 0x000fca000f8e00ff */
[----:B------:R-:W-:-:S04]  /*8450*/  SHF.L.U32 R0, R0, 0x1f, RZ ;  /* 0x0000001f00007819 */ /* 0x000fc800000006ff */
[----:B------:R0:W1:Y:S01]  /*8460*/  SYNCS.PHASECHK.TRANS64.TRYWAIT P2, [UR6+0x16850], R0 ;  /* 0x01685000ff0075a7 */ /* 0x0000620008040146 */
[----:B------:R-:W-:Y:S05]  /*8470*/  @!P0 BRA `(.L_x_13229) ;  /* 0x0000000000048947 */ /* 0x000fea0003800000 */
[----:B------:R-:W-:Y:S01]  /*8480*/  BPT.TRAP 0x1 ;  /* 0x000000040000795c */ /* 0x000fe20000300000 */
.L_x_13229:
[----:B-1----:R-:W-:Y:S05]  /*8490*/  @P2 BRA `(.L_x_13227) ;  /* 0x0000000000082947 */ /* 0x002fea0003800000 */
[----:B------:R-:W1:Y:S02]  /*84a0*/  SYNCS.PHASECHK.TRANS64.TRYWAIT P2, [UR6+0x16850], R0 ;  /* 0x01685000ff0075a7 */ /* 0x000e640008040146 */
[----:B-1----:R-:W-:Y:S05]  /*84b0*/  @!P2 BRA `(.L_x_13230) ;  /* 0x000000d800a4a947 */ /* 0x002fea0003800000 */
.L_x_13227:
[----:B------:R-:W-:Y:S01]  /*84c0*/  UIADD3 UR6, UR45, 0x400, URZ ;  /* 0x000004002d067890 */ /* 0x000fe2000fffe03f */
[----:B------:R-:W-:Y:S01]  /*84d0*/  WARPGROUP.ARRIVE ;  /* 0x00000000000079c5 */ /* 0x000fe20000000000 */
[----:B------:R-:W-:Y:S01]  /*84e0*/  UMOV UR7, 0x40000040 ;  /* 0x4000004000077882 */ /* 0x000fe20000000000 */
[----:B01----:R-:W-:Y:S01]  /*84f0*/  FMNMX.FTZ R0, R24, R7, !PT ;  /* 0x0000000718007209 */ /* 0x003fe20007810000 */
[----:B------:R-:W-:Y:S01]  /*8500*/  USHF.R.U32.HI UR6, URZ, 0x4, UR6 ;  /* 0x000000043f067899 */ /* 0x000fe20008011606 */
[----:B------:R-:W-:Y:S02]  /*8510*/  UMOV UR24, UR50 ;  /* 0x0000003200187c82 */ /* 0x000fe40008000000 */
[----:B------:R-:W-:Y:S01]  /*8520*/  FMNMX.FTZ R9, R25, R0, !PT ;  /* 0x0000000019097209 */ /* 0x000fe20007810000 */
[----:B------:R-:W-:-:S03]  /*8530*/  ULOP3.LUT UR6, UR6, 0x3fff, URZ, 0xc0, !UPT ;  /* 0x00003fff06067892 */ /* 0x000fc6000f8ec03f */
[----:B------:R-:W-:Y:S01]  /*8540*/  FMNMX.FTZ R0, R28, R9, !PT ;  /* 0x000000091c007209 */ /* 0x000fe20007810000 */
[----:B------:R-:W-:-:S03]  /*8550*/  ULEA UR10, UR23, UR6, 0xa ;  /* 0x00000006170a7291 */ /* 0x000fc6000f8e503f */
[----:B------:R-:W-:-:S04]  /*8560*/  FMNMX.FTZ R9, R29, R0, !PT ;  /* 0x000000001d097209 */ /* 0x000fc80007810000 */
[----:B------:R-:W-:Y:S01]  /*8570*/  UMOV UR6, UR10 ;  /* 0x0000000a00067c82 */ /* 0x000fe20008000000 */
        /* <DEDUP_REMOVED lines=44> */
[----:B------:R-:W-:Y:S01]  /*8840*/  FMNMX.FTZ R11, R35, R0, !PT ;  /* 0x00000000230b7209 */ /* 0x000fe20007810000 */
[----:B------:R-:W-:Y:S02]  /*8850*/  WARPGROUP.DEPBAR.LE gsb0, 0x0 ;  /* 0x00008000000079c5 */ /* 0x000fe40000010000 */
[----:B------:R-:W-:Y:S01]  /*8860*/  WARPGROUP.ARRIVE ;  /* 0x00000000000079c5 */ /* 0x000fe20000000000 */
[----:B------:R-:W-:Y:S02]  /*8870*/  FMNMX.FTZ R0, R38, R11, !PT ;  /* 0x0000000b26007209 */ /* 0x000fe40007810000 */
[----:B0-----:R-:W-:Y:S02]  /*8880*/  FMNMX.FTZ R2, R9, R2, !PT ;  /* 0x0000000209027209 */ /* 0x001fe40007810000 */
[----:B------:R-:W-:Y:S01]  /*8890*/  FMNMX.FTZ R11, R39, R0, !PT ;  /* 0x00000000270b7209 */ /* 0x000fe20007810000 */
[----:B------:R-:W-:Y:S01]  /*88a0*/  HGMMA.64x64x16.F32 R88, R140, gdesc[UR4].tnspB, R88, gsb0 ;  /* 0x40e000048c587df0 */ /* 0x000fe20008000858 */
[----:B------:R-:W-:Y:S01]  /*88b0*/  UIADD3 UR6, UR10, 0x180, URZ ;  /* 0x000001800a067890 */ /* 0x000fe2000fffe03f */
[----:B------:R-:W-:Y:S01]  /*88c0*/  FMUL.FTZ R8, R2, UR21 ;  /* 0x0000001502087c20 */ /* 0x000fe20008410000 */
[----:B------:R-:W-:Y:S01]  /*88d0*/  UMOV UR7, 0x40000040 ;  /* 0x4000004000077882 */ /* 0x000fe20000000000 */
[----:B------:R-:W-:Y:S01]  /*88e0*/  FMNMX.FTZ R0, R42, R11, !PT ;  /* 0x0000000b2a007209 */ /* 0x000fe20007810000 */
[----:B------:R-:W-:Y:S01]  /*88f0*/  FADD.FTZ R7, -R2, R7 ;  /* 0x0000000702077221 */ /* 0x000fe20000010100 */
        /* <DEDUP_REMOVED lines=36> */
[----:B------:R-:W1:Y:S01]  /*8b40*/  MUFU.EX2 R7, R7 ;  /* 0x0000000700077308 */ /* 0x000e620000000800 */
[----:B------:R-:W-:-:S04]  /*8b50*/  FMNMX.FTZ R21, R63, R0, !PT ;  /* 0x000000003f157209 */ /* 0x000fc80007810000 */
[----:B------:R-:W-:-:S03]  /*8b60*/  FMNMX.FTZ R0, R66, R21, !PT ;  /* 0x0000001542007209 */ /* 0x000fc60007810000 */
[----:B------:R-:W2:Y:S01]  /*8b70*/  MUFU.EX2 R9, R9 ;  /* 0x0000000900097308 */ /* 0x000ea20000000800 */
        /* <DEDUP_REMOVED lines=15> */
[----:B------:R-:W-:Y:S01]  /*8c70*/  HGMMA.64x64x16.F32 R88, R136, gdesc[UR4].tnspB, R88, gsb0 ;  /* 0x40e0000488587df0 */ /* 0x000fe20008000858 */
[----:B------:R-:W-:Y:S01]  /*8c80*/  UIADD3 UR6, UR10, 0x200, URZ ;  /* 0x000002000a067890 */ /* 0x000fe2000fffe03f */
[----:B------:R-:W-:Y:S01]  /*8c90*/  FFMA.FTZ R44, R81, UR21, -R8 ;  /* 0x00000015512c7c23 */ /* 0x000fe20008010808 */
[----:B------:R-:W-:Y:S01]  /*8ca0*/  UMOV UR7, 0x40000040 ;  /* 0x4000004000077882 */ /* 0x000fe20000000000 */
        /* <DEDUP_REMOVED lines=16> */
[----:B0-----:R-:W-:-:S07]  /*8db0*/  FMNMX.FTZ R0, R45, R0, !PT ;  /* 0x000000002d007209 */ /* 0x001fce0007810000 */
[----:B------:R-:W-:Y:S01]  /*8dc0*/  MUFU.EX2 R21, R57 ;  /* 0x0000003900157308 */ /* 0x000fe20000000800 */
[----:B------:R-:W-:Y:S02]  /*8dd0*/  WARPGROUP.DEPBAR.LE gsb0, 0x0 ;  /* 0x00008000000079c5 */ /* 0x000fe40000010000 */
[----:B------:R-:W-:Y:S01]  /*8de0*/  WARPGROUP.ARRIVE ;  /* 0x00000000000079c5 */ /* 0x000fe20000000000 */
[--C-:B------:R-:W-:Y:S01]  /*8df0*/  FFMA.FTZ R136, R48, UR21, -R8.reuse ;  /* 0x0000001530887c23 */ /* 0x100fe20008010808 */
[----:B------:R-:W-:Y:S01]  /*8e00*/  FMUL.FTZ R48, R0, UR21 ;  /* 0x0000001500307c20 */ /* 0x000fe20008410000 */
[----:B------:R-:W-:Y:S02]  /*8e10*/  FFMA.FTZ R138, R52, UR21, -R8 ;  /* 0x00000015348a7c23 */ /* 0x000fe40008010808 */
[----:B------:R-:W-:Y:S01]  /*8e20*/  MUFU.EX2 R25, R61 ;  /* 0x0000003d00197308 */ /* 0x000fe20000000800 */
[----:B------:R-:W-:Y:S01]  /*8e30*/  HGMMA.64x64x16.F32 R88, R132, gdesc[UR4].tnspB, R88, gsb0 ;  /* 0x40e0000484587df0 */ /* 0x000fe20008000858 */
        /* <DEDUP_REMOVED lines=33> */
[----:B------:R-:W-:-:S06]  /*9050*/  FFMA.FTZ R86, R86, UR21, -R48 ;  /* 0x0000001556567c23 */ /* 0x000fcc0008010830 */
[----:B------:R-:W-:Y:S08]  /*9060*/  MUFU.EX2 R145, R145 ;  /* 0x0000009100917308 */ /* 0x000ff00000000800 */
[----:B------:R-:W-:Y:S08]  /*9070*/  MUFU.EX2 R34, R34 ;  /* 0x0000002200227308 */ /* 0x000ff00000000800 */
[----:B------:R-:W-:Y:S08]  /*9080*/  MUFU.EX2 R147, R147 ;  /* 0x0000009300937308 */ /* 0x000ff00000000800 */
[----:B------:R-:W-:Y:S08]  /*9090*/  MUFU.EX2 R52, R52 ;  /* 0x0000003400347308 */ /* 0x000ff00000000800 */
[----:B------:R-:W-:Y:S01]  /*90a0*/  MUFU.EX2 R141, R141 ;  /* 0x0000008d008d7308 */ /* 0x000fe20000000800 */
[----:B------:R-:W-:-:S02]  /*90b0*/  WARPGROUP.DEPBAR.LE gsb0, 0x0 ;  /* 0x00008000000079c5 */ /* 0x000fc40000010000 */
[----:B------:R-:W-:-:S06]  /*90c0*/  WARPGROUP.ARRIVE ;  /* 0x00000000000079c5 */ /* 0x000fcc0000000000 */
[----:B------:R-:W0:Y:S01]  /*90d0*/  S2R R135, SR_TID.X ;  /* 0x0000000000877919 */ /* 0x000e220000002100 */
[--C-:B------:R-:W-:Y:S01]  /*90e0*/  FFMA.FTZ R132, R56, UR21, -R8.reuse ;  /* 0x0000001538847c23 */ /* 0x100fe20008010808 */
[----:B------:R-:W-:Y:S01]  /*90f0*/  FFMA.FTZ R134, R60, UR21, -R8 ;  /* 0x000000153c867c23 */ /* 0x000fe20008010808 */
[----:B------:R-:W-:Y:S01]  /*9100*/  FADD.FTZ R8, -R0, R6 ;  /* 0x0000000600087221 */ /* 0x000fe20000010100 */
[----:B-1----:R-:W-:Y:S01]  /*9110*/  FFMA.FTZ R56, R7, R5, R148 ;  /* 0x0000000507387223 */ /* 0x002fe20000010094 */
[----:B------:R-:W-:Y:S01]  /*9120*/  HGMMA.64x64x16.F32 R88, R128, gdesc[UR4].tnspB, R88, gsb0 ;  /* 0x40e0000480587df0 */ /* 0x000fe20008000858 */
[----:B------:R-:W-:Y:S01]  /*9130*/  UIADD3 UR6, UR10, 0x300, URZ ;  /* 0x000003000a067890 */ /* 0x000fe2000fffe03f */
[----:B------:R-:W-:Y:S01]  /*9140*/  FMUL.FTZ R8, R8, UR21 ;  /* 0x0000001508087c20 */ /* 0x000fe20008410000 */
[----:B------:R-:W-:Y:S01]  /*9150*/  UMOV UR7, 0x40000040 ;  /* 0x4000004000077882 */ /* 0x000fe20000000000 */
[----:B------:R-:W-:Y:S01]  /*9160*/  FFMA.FTZ R133, R58, UR21, -R48 ;  /* 0x000000153a857c23 */ /* 0x000fe20008010830 */
[----:B------:R-:W-:Y:S01]  /*9170*/  MUFU.EX2 R38, R38 ;  /* 0x0000002600267308 */ /* 0x000fe20000000800 */
[----:B--2---:R-:W-:-:S07]  /*9180*/  F2FP.F16.F32.PACK_AB R148, R9, R148 ;  /* 0x000000940994723e */ /* 0x004fce00000000ff */
[----:B------:R-:W1:Y:S08]  /*9190*/  MUFU.EX2 R8, R8 ;  /* 0x0000000800087308 */ /* 0x000e700000000800 */
[----:B------:R-:W-:Y:S01]  /*91a0*/  MUFU.EX2 R143, R143 ;  /* 0x0000008f008f7308 */ /* 0x000fe20000000800 */
[----:B0-----:R-:W-:Y:S02]  /*91b0*/  SHF.R.U32.HI R49, RZ, 0x7, R135 ;  /* 0x00000007ff317819 */ /* 0x001fe40000011687 */
[----:B------:R-:W-:Y:S01]  /*91c0*/  ISETP.GE.U32.AND P2, PT, R135, 0x180, PT ;  /* 0x000001808700780c */ /* 0x000fe20003f46070 */
[----:B-1----:R-:W-:-:S04]  /*91d0*/  FFMA.FTZ R5, R8, R4, R149 ;  /* 0x0000000408057223 */ /* 0x002fc80000010095 */
[----:B------:R-:W-:Y:S01]  /*91e0*/  MUFU.EX2 R42, R42 ;  /* 0x0000002a002a7308 */ /* 0x000fe20000000800 */
[----:B------:R-:W-:Y:S02]  /*91f0*/  VIADD R31, R49, 0x9 ;  /* 0x00000009311f7836 */ /* 0x000fe40000000000 */
[----:B------:R-:W-:Y:S01]  /*9200*/  FFMA.FTZ R135, R62, UR21, -R48 ;  /* 0x000000153e877c23 */ /* 0x000fe20008010830 */
[----:B------:R-:W-:Y:S02]  /*9210*/  F2FP.F16.F32.PACK_AB R149, R26, R149 ;  /* 0x000000951a95723e */ /* 0x000fe400000000ff */
[----:B------:R-:W-:Y:S02]  /*9220*/  SEL R31, R31, 0x9, !P2 ;  /* 0x000000091f1f7807 */ /* 0x000fe40005000000 */
[----:B------:R-:W-:Y:S01]  /*9230*/  MUFU.EX2 R136, R136 ;  /* 0x0000008800887308 */ /* 0x000fe20000000800 */
[C---:B------:R-:W-:Y:S01]  /*9240*/  ISETP.GT.AND P2, PT, R3.reuse, UR22, PT ;  /* 0x0000001603007c0c */ /* 0x040fe2000bf44270 */
[----:B------:R-:W-:-:S06]  /*9250*/  VIADD R3, R3, 0xffffffff ;  /* 0xffffffff03037836 */ /* 0x000fcc0000000000 */
[----:B------:R-:W-:Y:S08]  /*9260*/  MUFU.EX2 R137, R137 ;  /* 0x0000008900897308 */ /* 0x000ff00000000800 */
[----:B------:R-:W-:Y:S08]  /*9270*/  MUFU.EX2 R50, R50 ;  /* 0x0000003200327308 */ /* 0x000ff00000000800 */
[----:B------:R-:W-:Y:S08]  /*9280*/  MUFU.EX2 R138, R138 ;  /* 0x0000008a008a7308 */ /* 0x000ff00000000800 */
[----:B------:R-:W-:Y:S01]  /*9290*/  MUFU.EX2 R139, R139 ;  /* 0x0000008b008b7308 */ /* 0x000fe20000000800 */
[----:B------:R-:W-:-:S02]  /*92a0*/  WARPGROUP.DEPBAR.LE gsb0, 0x0 ;  /* 0x00008000000079c5 */ /* 0x000fc40000010000 */
[----:B------:R-:W-:-:S05]  /*92b0*/  WARPGROUP.ARRIVE ;  /* 0x00000000000079c5 */ /* 0x000fca0000000000 */
[----:B------:R-:W-:Y:S01]  /*92c0*/  MUFU.EX2 R46, R46 ;  /* 0x0000002e002e7308 */ /* 0x000fe20000000800 */
[--C-:B------:R-:W-:Y:S01]  /*92d0*/  FFMA.FTZ R129, R66, UR21, -R48.reuse ;  /* 0x0000001542817c23 */ /* 0x100fe20008010830 */
[----:B------:R-:W-:Y:S01]  /*92e0*/  FFMA.FTZ R131, R70, UR21, -R48 ;  /* 0x0000001546837c23 */ /* 0x000fe20008010830 */
[----:B------:R-:W-:Y:S01]  /*92f0*/  HGMMA.64x64x16.F32 R88, R124, gdesc[UR4].tnspB, R88, gsb0 ;  /* 0x40e000047c587df0 */ /* 0x000fe20008000858 */
[----:B------:R-:W-:Y:S01]  /*9300*/  UIADD3 UR6, UR10, 0x380, URZ ;  /* 0x000003800a067890 */ /* 0x000fe2000fffe03f */
        /* <DEDUP_REMOVED lines=11> */
[----:B0-----:R-:W-:Y:S01]  /*93c0*/  F2FP.F16.F32.PACK_AB R128, R28, R20 ;  /* 0x000000141c80723e */ /* 0x001fe200000000ff */
[----:B------:R-:W-:-:S02]  /*93d0*/  WARPGROUP.DEPBAR.LE gsb0, 0x0 ;  /* 0x00008000000079c5 */ /* 0x000fc40000010000 */
[----:B------:R-:W-:-:S04]  /*93e0*/  WARPGROUP.ARRIVE ;  /* 0x00000000000079c5 */ /* 0x000fc80000000000 */
[----:B------:R-:W0:Y:S02]  /*93f0*/  MUFU.EX2 R32, R32 ;  /* 0x0000002000207308 */ /* 0x000e240000000800 */
[----:B------:R-:W-:Y:S06]  /*9400*/  HGMMA.64x64x16.F32 R88, R120, gdesc[UR4].tnspB, R88, gsb0 ;  /* 0x40e0000478587df0 */ /* 0x000fec0008000858 */
[----:B------:R-:W-:Y:S08]  /*9410*/  MUFU.EX2 R33, R33 ;  /* 0x0000002100217308 */ /* 0x000ff00000000800 */
[----:B------:R-:W-:Y:S01]  /*9420*/  MUFU.EX2 R74, R74 ;  /* 0x0000004a004a7308 */ /* 0x000fe20000000800 */
[----:B0-----:R-:W-:-:S07]  /*9430*/  F2FP.F16.F32.PACK_AB R130, R32, R29 ;  /* 0x0000001d2082723e */ /* 0x001fce00000000ff */
[----:B------:R-:W0:Y:S08]  /*9440*/  MUFU.EX2 R36, R36 ;  /* 0x0000002400247308 */ /* 0x000e300000000800 */
[----:B------:R-:W1:Y:S08]  /*9450*/  MUFU.EX2 R75, R75 ;  /* 0x0000004b004b7308 */ /* 0x000e700000000800 */
[----:B------:R-:W-:Y:S01]  /*9460*/  MUFU.EX2 R37, R37 ;  /* 0x0000002500257308 */ /* 0x000fe20000000800 */
[----:B0-----:R-:W-:-:S07]  /*9470*/  F2FP.F16.F32.PACK_AB R124, R36, R33 ;  /* 0x00000021247c723e */ /* 0x001fce00000000ff */
[----:B------:R-:W-:Y:S01]  /*9480*/  MUFU.EX2 R78, R78 ;  /* 0x0000004e004e7308 */ /* 0x000fe20000000800 */
[----:B-1----:R-:W-:-:S07]  /*9490*/  F2FP.F16.F32.PACK_AB R125, R75, R74 ;  /* 0x0000004a4b7d723e */ /* 0x002fce00000000ff */
[----:B------:R-:W0:Y:S08]  /*94a0*/  MUFU.EX2 R40, R40 ;  /* 0x0000002800287308 */ /* 0x000e300000000800 */
[----:B------:R-:W-:Y:S08]  /*94b0*/  MUFU.EX2 R79, R79 ;  /* 0x0000004f004f7308 */ /* 0x000ff00000000800 */
[----:B------:R-:W-:Y:S01]  /*94c0*/  MUFU.EX2 R41, R41 ;  /* 0x0000002900297308 */ /* 0x000fe20000000800 */
[----:B0-----:R-:W-:Y:S01]  /*94d0*/  F2FP.F16.F32.PACK_AB R126, R40, R37 ;  /* 0x00000025287e723e */ /* 0x001fe200000000ff */
        /* <DEDUP_REMOVED lines=9> */
[-C--:B------:R-:W-:Y:S01]  /*9570*/  FMUL.FTZ R97, R97, R7.reuse ;  /* 0x0000000761617220 */ /* 0x080fe20000410000 */
[----:B-1----:R-:W-:Y:S01]  /*9580*/  IMAD.U32 R27, RZ, RZ, UR23 ;  /* 0x00000017ff1b7e24 */ /* 0x002fe2000f8e00ff */
[----:B------:R-:W-:Y:S01]  /*9590*/  MUFU.EX2 R44, R44 ;  /* 0x0000002c002c7308 */ /* 0x000fe20000000800 */
[----:B------:R-:W-:Y:S01]  /*95a0*/  UMOV UR23, UR47 ;  /* 0x0000002f00177c82 */ /* 0x000fe20008000000 */
[-C--:B------:R-:W-:Y:S01]  /*95b0*/  FMUL.FTZ R100, R100, R7.reuse ;  /* 0x0000000764647220 */ /* 0x080fe20000410000 */
[-C--:B------:R-:W-:Y:S01]  /*95c0*/  FMUL.FTZ R101, R101, R7.reuse ;  /* 0x0000000765657220 */ /* 0x080fe20000410000 */
[----:B------:R-:W-:Y:S01]  /*95d0*/  @!P1 LEA R4, R27, UR45, 0x3 ;  /* 0x0000002d1b049c11 */ /* 0x000fe2000f8e18ff */
[----:B------:R-:W-:Y:S01]  /*95e0*/  FADD.FTZ R27, R9, R56 ;  /* 0x00000038091b7221 */ /* 0x000fe20000010000 */
[----:B------:R-:W-:Y:S01]  /*95f0*/  FADD.FTZ R56, R26, R5 ;  /* 0x000000051a387221 */ /* 0x000fe20000010000 */
[----:B------:R-:W-:Y:S01]  /*9600*/  FMUL.FTZ R104, R104, R7 ;  /* 0x0000000768687220 */ /* 0x000fe20000410000 */
[----:B------:R-:W-:Y:S01]  /*9610*/  MUFU.EX2 R83, R83 ;  /* 0x0000005300537308 */ /* 0x000fe20000000800 */
[----:B------:R-:W-:Y:S01]  /*9620*/  FADD.FTZ R58, R150, R27 ;  /* 0x0000001b963a7221 */ /* 0x000fe20000010000 */
[----:B------:R-:W-:Y:S01]  /*9630*/  FADD.FTZ R5, R151, R56 ;  /* 0x0000003897057221 */ /* 0x000fe20000010000 */
[----:B0-----:R-:W-:-:S02]  /*9640*/  @!P1 VIADD R31, R4, 0x16860 ;  /* 0x00016860041f9836 */ /* 0x001fc40000000000 */
[----:B------:R-:W-:Y:S01]  /*9650*/  FFMA.FTZ R4, R63, UR21, -R48 ;  /* 0x000000153f047c23 */ /* 0x000fe20008010830 */
[----:B------:R-:W-:Y:S01]  /*9660*/  FADD.FTZ R27, R15, R58 ;  /* 0x0000003a0f1b7221 */ /* 0x000fe20000010000 */
[----:B------:R-:W-:Y:S01]  /*9670*/  FADD.FTZ R56, R30, R5 ;  /* 0x000000051e387221 */ /* 0x000fe20000010000 */
[----:B------:R-:W-:Y:S01]  /*9680*/  FFMA.FTZ R58, R71, UR21, -R48 ;  /* 0x00000015473a7c23 */ /* 0x000fe20008010830 */
[----:B------:R-:W-:Y:S01]  /*9690*/  MUFU.EX2 R45, R84 ;  /* 0x00000054002d7308 */ /* 0x000fe20000000800 */
[----:B------:R-:W-:Y:S01]  /*96a0*/  FADD.FTZ R27, R144, R27 ;  /* 0x0000001b901b7221 */ /* 0x000fe20000010000 */
[----:B------:R-:W-:Y:S01]  /*96b0*/  FADD.FTZ R5, R145, R56 ;  /* 0x0000003891057221 */ /* 0x000fe20000010000 */
[C---:B------:R-:W-:Y:S01]  /*96c0*/  F2FP.F16.F32.PACK_AB R144, R10.reuse, R144 ;  /* 0x000000900a90723e */ /* 0x040fe200000000ff */
[--C-:B------:R-:W-:Y:S01]  /*96d0*/  FFMA.FTZ R56, R67, UR21, -R48.reuse ;  /* 0x0000001543387c23 */ /* 0x100fe20008010830 */
[----:B------:R-:W-:Y:S01]  /*96e0*/  FADD.FTZ R27, R10, R27 ;  /* 0x0000001b0a1b7221 */ /* 0x000fe20000010000 */
[----:B------:R-:W-:Y:S01]  /*96f0*/  FADD.FTZ R60, R34, R5 ;  /* 0x00000005223c7221 */ /* 0x000fe20000010000 */
[----:B------:R-:W-:Y:S01]  /*9700*/  FFMA.FTZ R48, R87, UR21, -R48 ;  /* 0x0000001557307c23 */ /* 0x000fe20008010830 */
[----:B------:R-:W0:Y:S01]  /*9710*/  MUFU.EX2 R4, R4 ;  /* 0x0000000400047308 */ /* 0x000e220000000800 */
[----:B------:R-:W-:Y:S01]  /*9720*/  FADD.FTZ R27, R146, R27 ;  /* 0x0000001b921b7221 */ /* 0x000fe20000010000 */
[----:B------:R-:W-:Y:S01]  /*9730*/  FADD.FTZ R5, R147, R60 ;  /* 0x0000003c93057221 */ /* 0x000fe20000010000 */
[C---:B------:R-:W-:Y:S01]  /*9740*/  F2FP.F16.F32.PACK_AB R146, R12.reuse, R146 ;  /* 0x000000920c92723e */ /* 0x040fe200000000ff */
[-C--:B------:R-:W-:Y:S01]  /*9750*/  FMUL.FTZ R105, R105, R7.reuse ;  /* 0x0000000769697220 */ /* 0x080fe20000410000 */
[----:B------:R-:W-:Y:S01]  /*9760*/  FADD.FTZ R27, R12, R27 ;  /* 0x0000001b0c1b7221 */ /* 0x000fe20000010000 */
[----:B------:R-:W-:Y:S01]  /*9770*/  FADD.FTZ R60, R52, R5 ;  /* 0x00000005343c7221 */ /* 0x000fe20000010000 */
[----:B------:R-:W-:Y:S01]  /*9780*/  @!P1 PRMT R31, RZ, 0x654, R31 ;  /* 0x00000654ff1f9816 */ /* 0x000fe2000000001f */
[----:B------:R-:W-:Y:S01]  /*9790*/  MUFU.EX2 R56, R56 ;  /* 0x0000003800387308 */ /* 0x000fe20000000800 */
[----:B------:R-:W-:Y:S01]  /*97a0*/  FADD.FTZ R62, R140, R27 ;  /* 0x0000001b8c3e7221 */ /* 0x000fe20000010000 */
[----:B------:R-:W-:Y:S01]  /*97b0*/  FADD.FTZ R5, R141, R60 ;  /* 0x0000003c8d057221 */ /* 0x000fe20000010000 */
[----:B------:R1:W-:Y:S01]  /*97c0*/  @!P1 SYNCS.ARRIVE.TRANS64.RED.A1T0 RZ, [R31+URZ], RZ ;  /* 0x000000ff1fff99a7 */ /* 0x0003e2000810043f */
        /* <DEDUP_REMOVED lines=15> */
[----:B------:R-:W-:Y:S01]  /*98c0*/  FMUL.FTZ R117, R117, R7 ;  /* 0x0000000775757220 */ /* 0x000fe20000410000 */
[----:B------:R-:W-:Y:S01]  /*98d0*/  F2FP.F16.F32.PACK_AB R150, R15, R150 ;  /* 0x000000960f96723e */ /* 0x000fe200000000ff */
[----:B------:R-:W-:Y:S01]  /*98e0*/  FADD.FTZ R27, R14, R27 ;  /* 0x0000001b0e1b7221 */ /* 0x000fe20000010000 */
[----:B------:R-:W-:Y:S01]  /*98f0*/  FADD.FTZ R60, R50, R5 ;  /* 0x00000005323c7221 */ /* 0x000fe20000010000 */
[----:B------:R-:W-:Y:S01]  /*9900*/  F2FP.F16.F32.PACK_AB R151, R30, R151 ;  /* 0x000000971e97723e */ /* 0x000fe200000000ff */
[----:B------:R-:W2:Y:S01]  /*9910*/  MUFU.EX2 R6, R85 ;  /* 0x0000005500067308 */ /* 0x000ea20000000800 */
        /* <DEDUP_REMOVED lines=18> */
[C---:B0-----:R-:W-:Y:S01]  /*9a40*/  F2FP.F16.F32.PACK_AB R135, R4.reuse, R135 ;  /* 0x000000870487723e */ /* 0x041fe200000000ff */
[-C--:B------:R-:W-:Y:S01]  /*9a50*/  FMUL.FTZ R95, R95, R8.reuse ;  /* 0x000000085f5f7220 */ /* 0x080fe20000410000 */
[----:B------:R-:W-:Y:S01]  /*9a60*/  FADD.FTZ R9, R25, R12 ;  /* 0x0000000c19097221 */ /* 0x000fe20000010000 */
[----:B------:R-:W-:Y:S01]  /*9a70*/  FADD.FTZ R10, R4, R5 ;  /* 0x00000005040a7221 */ /* 0x000fe20000010000 */
[----:B--2---:R-:W-:Y:S01]  /*9a80*/  F2FP.F16.F32.PACK_AB R122, R6, R45 ;  /* 0x0000002d067a723e */ /* 0x004fe200000000ff */
        /* <DEDUP_REMOVED lines=47> */
[----:B---3--:R-:W-:Y:S01]  /*9d80*/  FADD.FTZ R4, R48, R4 ;  /* 0x0000000430047221 */ /* 0x008fe20000010000 */
[----:B------:R-:W-:Y:S01]  /*9d90*/  F2FP.F16.F32.PACK_AB R120, R44, R41 ;  /* 0x000000292c78723e */ /* 0x000fe200000000ff */
[----:B------:R-:W-:Y:S01]  /*9da0*/  IMAD.MOV.U32 R6, RZ, RZ, R0 ;  /* 0x000000ffff067224 */ /* 0x000fe200078e0000 */
[----:B------:R-:W-:Y:S01]  /*9db0*/  F2FP.F16.F32.PACK_AB R121, R83, R121 ;  /* 0x000000795379723e */ /* 0x000fe200000000ff */
[----:B------:R-:W-:Y:S01]  /*9dc0*/  IMAD.MOV.U32 R7, RZ, RZ, R2 ;  /* 0x000000ffff077224 */ /* 0x000fe200078e0002 */
[----:B------:R-:W-:Y:S01]  /*9dd0*/  F2FP.F16.F32.PACK_AB R123, R48, R123 ;  /* 0x0000007b307b723e */ /* 0x000fe200000000ff */
[----:B-1----:R-:W-:Y:S06]  /*9de0*/  @P2 BRA `(.L_x_13231) ;  /* 0xffffffe000dc2947 */ /* 0x002fec000383ffff */
.L_x_13222:
        /* <DEDUP_REMOVED lines=10> */
.L_x_13249:
        /* <DEDUP_REMOVED lines=9> */
.L_x_13234:
[----:B------:R-:W-:Y:S01]  /*9f20*/  ULEA UR6, UR47, UR45, 0x3 ;  /* 0x0000002d2f067291 */ /* 0x000fe2000f8e183f */
[----:B------:R-:W-:-:S05]  /*9f30*/  IMAD.U32 R0, RZ, RZ, UR50 ;  /* 0x00000032ff007e24 */ /* 0x000fca000f8e00ff */
[----:B------:R-:W-:-:S04]  /*9f40*/  SHF.L.U32 R0, R0, 0x1f, RZ ;  /* 0x0000001f00007819 */ /* 0x000fc800000006ff */
[----:B------:R0:W1:Y:S01]  /*9f50*/  SYNCS.PHASECHK.TRANS64.TRYWAIT P2, [UR6+0x16830], R0 ;  /* 0x01683000ff0075a7 */ /* 0x0000620008040146 */
[----:B------:R-:W-:Y:S05]  /*9f60*/  @!P0 BRA `(.L_x_13235) ;  /* 0x0000000000048947 */ /* 0x000fea0003800000 */
[----:B------:R-:W-:Y:S01]  /*9f70*/  BPT.TRAP 0x1 ;  /* 0x000000040000795c */ /* 0x000fe20000300000 */
.L_x_13235:
[----:B-1----:R-:W-:Y:S05]  /*9f80*/  @P2 BRA `(.L_x_13233) ;  /* 0x0000000000082947 */ /* 0x002fea0003800000 */
[----:B------:R-:W1:Y:S02]  /*9f90*/  SYNCS.PHASECHK.TRANS64.TRYWAIT P2, [UR6+0x16830], R0 ;  /* 0x01683000ff0075a7 */ /* 0x000e640008040146 */
[----:B-1----:R-:W-:Y:S05]  /*9fa0*/  @!P2 BRA `(.L_x_13236) ;  /* 0x000000c00000a947 */ /* 0x002fea0003800000 */
.L_x_13233:
        /* <DEDUP_REMOVED lines=27> */
.L_x_13238:
[----:B------:R-:W-:Y:S01]  /*a160*/  ULEA UR6, UR25, UR45, 0x3 ;  /* 0x0000002d19067291 */ /* 0x000fe2000f8e183f */
[----:B------:R-:W-:-:S05]  /*a170*/  IMAD.U32 R0, RZ, RZ, UR26 ;  /* 0x0000001aff007e24 */ /* 0x000fca000f8e00ff */
[----:B------:R-:W-:-:S04]  /*a180*/  SHF.L.U32 R0, R0, 0x1f, RZ ;  /* 0x0000001f00007819 */ /* 0x000fc800000006ff */
[----:B------:R0:W1:Y:S01]  /*a190*/  SYNCS.PHASECHK.TRANS64.TRYWAIT P2, [UR6+0x16850], R0 ;  /* 0x01685000ff0075a7 */ /* 0x0000620008040146 */
[----:B------:R-:W-:Y:S05]  /*a1a0*/  @!P0 BRA `(.L_x_13239) ;  /* 0x0000000000048947 */ /* 0x000fea0003800000 */
[----:B------:R-:W-:Y:S01]  /*a1b0*/  BPT.TRAP 0x1 ;  /* 0x000000040000795c */ /* 0x000fe20000300000 */
.L_x_13239:
[----:B-1----:R-:W-:Y:S05]  /*a1c0*/  @P2 BRA `(.L_x_13237) ;  /* 0x0000000000082947 */ /* 0x002fea0003800000 */
[----:B------:R-:W1:Y:S02]  /*a1d0*/  SYNCS.PHASECHK.TRANS64.TRYWAIT P2, [UR6+0x16850], R0 ;  /* 0x01685000ff0075a7 */ /* 0x000e640008040146 */
[----:B-1----:R-:W-:Y:S05]  /*a1e0*/  @!P2 BRA `(.L_x_13240) ;  /* 0x000000bc0088a947 */ /* 0x002fea0003800000 */
.L_x_13237:
[----:B------:R-:W-:Y:S01]  /*a1f0*/  UIADD3 UR6, UR45, 0x400, URZ ;  /* 0x000004002d067890 */ /* 0x000fe2000fffe03f */
[----:B------:R-:W-:Y:S01]  /*a200*/  WARPGROUP.ARRIVE ;  /* 0x00000000000079c5 */ /* 0x000fe20000000000 */
[----:B------:R-:W-:-:S05]  /*a210*/  UMOV UR7, 0x40000040 ;  /* 0x4000004000077882 */ /* 0x000fca0000000000 */
[----:B------:R-:W2:Y:S01]  /*a220*/  S2R R9, SR_TID.X ;  /* 0x0000000000097919 */ /* 0x000ea20000002100 */
[----:B------:R-:W-:Y:S01]  /*a230*/  USHF.R.U32.HI UR6, URZ, 0x4, UR6 ;  /* 0x000000043f067899 */ /* 0x000fe20008011606 */
[----:B------:R-:W-:Y:S01]  /*a240*/  PLOP3.LUT P2, PT, PT, PT, UP0, 0x80, 0x0 ;  /* 0x000000000000781c */ /* 0x000fe20003f4f008 */
[----:B------:R-:W-:Y:S02]  /*a250*/  VIADD R13, R17, UR39 ;  /* 0x00000027110d7c36 */ /* 0x000fe40008000000 */
[----:B------:R-:W-:Y:S01]  /*a260*/  ULOP3.LUT UR6, UR6, 0x3fff, URZ, 0xc0, !UPT ;  /* 0x00003fff06067892 */ /* 0x000fe2000f8ec03f */
[----:B-1----:R-:W-:Y:S02]  /*a270*/  IMAD.U32 R2, RZ, RZ, UR47 ;  /* 0x0000002fff027e24 */ /* 0x002fe4000f8e00ff */
[----:B------:R-:W-:Y:S01]  /*a280*/  IMAD.SHL.U32 R11, R3, 0x80, RZ ;  /* 0x00000080030b7824 */ /* 0x000fe200078e00ff */
[----:B------:R-:W-:Y:S01]  /*a290*/  ULEA UR10, UR25, UR6, 0xa ;  /* 0x00000006190a7291 */ /* 0x000fe2000f8e503f */
[----:B------:R-:W-:Y:S01]  /*a2a0*/  IMAD.U32 R15, RZ, RZ, UR46 ;  /* 0x0000002eff0f7e24 */ /* 0x000fe2000f8e00ff */
        /* <DEDUP_REMOVED lines=43> */
[----:B------:R-:W-:-:S04]  /*a560*/  @UP0 ULDC UR6, c[0x0][0x450] ;  /* 0x0001140000060ab9 */ /* 0x000fc80000000800 */
[----:B------:R-:W-:Y:S01]  /*a570*/  @P2 SHF.R.U32.HI R13, RZ, UR6, R0 ;  /* 0x00000006ff0d2c19 */ /* 0x000fe20008011600 */
[----:B------:R-:W-:Y:S01]  /*a580*/  VIADD R0, R8, 0x9 ;  /* 0x0000000908007836 */ /* 0x000fe20000000000 */
[----:B------:R-:W-:Y:S01]  /*a590*/  ISETP.GE.U32.AND P2, PT, R9, 0x180, PT ;  /* 0x000001800900780c */ /* 0x000fe20003f46070 */
[----:B------:R-:W-:Y:S02]  /*a5a0*/  ULOP3.LUT UR6, URZ, UR24, URZ, 0x33, !UPT ;  /* 0x000000183f067292 */ /* 0x000fe4000f8e333f */
[----:B------:R-:W0:Y:S01]  /*a5b0*/  SHFL.IDX PT, R9, R13, RZ, 0x1c1f ;  /* 0x001c1fff0d097589 */ /* 0x000e2200000e0000 */
[----:B------:R-:W-:Y:S02]  /*a5c0*/  SEL R8, R0, 0x9, !P2 ;  /* 0x0000000900087807 */ /* 0x000fe40005000000 */
[----:B------:R-:W-:-:S04]  /*a5d0*/  IADD3 R0, -R16, 0x1, -R11 ;  /* 0x0000000110007810 */ /* 0x000fc80007ffe90b */
[----:B------:R-:W-:-:S05]  /*a5e0*/  IADD3 R0, -R15, UR40, R0 ;  /* 0x000000280f007c10 */ /* 0x000fca000fffe100 */
[C---:B------:R-:W-:Y:S02]  /*a5f0*/  VIADD R12, R0.reuse, UR23 ;  /* 0x00000017000c7c36 */ /* 0x040fe40008000000 */
[----:B------:R-:W-:-:S04]  /*a600*/  VIADD R10, R0, UR6 ;  /* 0x00000006000a7c36 */ /* 0x000fc80008000000 */
[--C-:B0-----:R-:W-:Y:S01]  /*a610*/  IMAD.IADD R0, R10, 0x1, R9.reuse ;  /* 0x000000010a007824 */ /* 0x101fe200078e0209 */
[----:B------:R-:W-:Y:S02]  /*a620*/  WARPGROUP.DEPBAR.LE gsb0, 0x0 ;  /* 0x00008000000079c5 */ /* 0x000fe40000010000 */
[----:B------:R0:W-:Y:S06]  /*a630*/  BAR.ARV R8, 0x100 ;  /* 0x000400080000751d */ /* 0x0001ec0000002000 */
[----:B------:R1:W-:Y:S02]  /*a640*/  @!P1 SYNCS.ARRIVE.TRANS64.RED.A1T0 RZ, [R2+URZ], RZ ;  /* 0x000000ff02ff99a7 */ /* 0x0003e4000810043f */
[----:B-1----:R-:W-:Y:S01]  /*a650*/  IMAD.IADD R2, R12, 0x1, R9 ;  /* 0x000000010c027824 */ /* 0x002fe200078e0209 */
[----:B0-----:R-:W-:Y:S06]  /*a660*/  @!P5 BRA `(.L_x_13241) ;  /* 0x00000000005cd947 */ /* 0x001fec0003800000 */
        /* <DEDUP_REMOVED lines=13> */
.L_x_13243:
[----:B------:R-:W-:-:S05]  /*a740*/  IMAD.U32 R20, RZ, RZ, UR22 ;  /* 0x00000016ff147e24 */ /* 0x000fca000f8e00ff */
[----:B------:R-:W-:-:S13]  /*a750*/  ISETP.NE.AND P2, PT, R20, 0x1, PT ;  /* 0x000000011400780c */ /* 0x000fda0003f45270 */
[----:B------:R-:W0:Y:S02]  /*a760*/  @P2 LDC.64 R8, c[0x0][0x9e8] ;  /* 0x00027a00ff082b82 */ /* 0x000e240000000a00 */
[----:B0-----:R-:W-:-:S05]  /*a770*/  @P2 IMAD.HI.U32 R8, R14, R8, RZ ;  /* 0x000000080e082227 */ /* 0x001fca00078e00ff */
[----:B------:R-:W-:-:S07]  /*a780*/  @P2 SHF.R.U32.HI R14, RZ, R9, R8 ;  /* 0x00000009ff0e2219 */ /* 0x000fce0000011608 */
.L_x_13244:
[----:B------:R-:W-:Y:S05]  /*a790*/  BSYNC B0 ;  /* 0x0000000000007941 */ /* 0x000fea0003800000 */
.L_x_13242:
[----:B------:R-:W-:-:S04]  /*a7a0*/  IMAD R9, R14, R20, -R11 ;  /* 0x000000140e097224 */ /* 0x000fc800078e0a0b */
[----:B------:R-:W-:-:S05]  /*a7b0*/  IMAD.IADD R9, R9, 0x1, -R16 ;  /* 0x0000000109097824 */ /* 0x000fca00078e0a10 */
[----:B------:R-:W-:Y:S02]  /*a7c0*/  VIADDMNMX R2, R9, R20, R2, PT ;  /* 0x0000001409027246 */ /* 0x000fe40003800102 */
[----:B------:R-:W-:-:S07]  /*a7d0*/  VIMNMX R0, R0, R9, !PT ;  /* 0x0000000900007248 */ /* 0x000fce0007fe0100 */
.L_x_13241:
        /* <DEDUP_REMOVED lines=114> */
.L_x_13247:
[----:B------:R-:W-:-:S05]  /*af00*/  IMAD.U32 R2, RZ, RZ, UR22 ;  /* 0x00000016ff027e24 */ /* 0x000fca000f8e00ff */
[----:B------:R-:W-:-:S13]  /*af10*/  ISETP.NE.AND P3, PT, R2, 0x1, PT ;  /* 0x000000010200780c */ /* 0x000fda0003f65270 */
[----:B------:R-:W0:Y:S02]  /*af20*/  @P3 LDC.64 R8, c[0x0][0x9e8] ;  /* 0x00027a00ff083b82 */ /* 0x000e240000000a00 */
[----:B0-----:R-:W-:-:S05]  /*af30*/  @P3 IMAD.HI.U32 R8, R0, R8, RZ ;  /* 0x0000000800083227 */ /* 0x001fca00078e00ff */
[----:B------:R-:W-:-:S07]  /*af40*/  @P3 SHF.R.U32.HI R0, RZ, R9, R8 ;  /* 0x00000009ff003219 */ /* 0x000fce0000011608 */
.L_x_13248:
[----:B------:R-:W-:Y:S05]  /*af50*/  BSYNC B0 ;  /* 0x0000000000007941 */ /* 0x000fea0003800000 */
.L_x_13246:
[----:B------:R-:W-:-:S04]  /*af60*/  IMAD R11, R0, R2, -R11 ;  /* 0x00000002000b7224 */ /* 0x000fc800078e0a0b */
[----:B------:R-:W-:-:S05]  /*af70*/  IMAD.IADD R11, R11, 0x1, -R16 ;  /* 0x000000010b0b7824 */ /* 0x000fca00078e0a10 */
[----:B------:R-:W-:Y:S02]  /*af80*/  VIADDMNMX R12, R11, R2, R12, PT ;  /* 0x000000020b0c7246 */ /* 0x000fe4000380010c */
[----:B------:R-:W-:-:S07]  /*af90*/  VIMNMX R10, R10, R11, !PT ;  /* 0x0000000b0a0a7248 */ /* 0x000fce0007fe0100 */
.L_x_13245:
        /* <DEDUP_REMOVED lines=34> */
[----:B------:R-:W-:Y:S02]  /*b1c0*/  ISETP.GT.AND P3, PT, R10, RZ, P2 ;  /* 0x000000ff0a00720c */ /* 0x000fe40001764270 */
        /* <DEDUP_REMOVED lines=17> */
[----:B------:R-:W-:Y:S02]  /*b2e0*/  FMNMX.FTZ R8, R13, R6, !PT ;  /* 0x000000060d087209 */ /* 0x000fe40007810000 */
[----:B------:R-:W-:Y:S02]  /*b2f0*/  FMNMX.FTZ R0, R76, R9, !PT ;  /* 0x000000094c007209 */ /* 0x000fe40007810000 */
[----:B------:R-:W-:-:S02]  /*b300*/  FSEL R30, R30, -INF , !P6 ;  /* 0xff8000001e1e7808 */ /* 0x000fc40007000000 */
[----:B------:R-:W-:Y:S02]  /*b310*/  FMNMX.FTZ R9, R77, R0, !PT ;  /* 0x000000004d097209 */ /* 0x000fe40007810000 */
[----:B------:R-:W-:Y:S02]  /*b320*/  FSEL R38, R38, -INF , !P4 ;  /* 0xff80000026267808 */ /* 0x000fe40006000000 */
[----:B------:R-:W-:Y:S02]  /*b330*/  FMNMX.FTZ R0, R80, R9, !PT ;  /* 0x0000000950007209 */ /* 0x000fe40007810000 */
[----:B------:R-:W-:Y:S02]  /*b340*/  FMNMX.FTZ R21, R27, R8, !PT ;  /* 0x000000081b157209 */ /* 0x000fe40007810000 */
[----:B------:R-:W-:Y:S02]  /*b350*/  FMNMX.FTZ R9, R81, R0, !PT ;  /* 0x0000000051097209 */ /* 0x000fe40007810000 */
[----:B------:R-:W-:-:S02]  /*b360*/  ISETP.GT.AND P4, PT, R10, 0x20, P2 ;  /* 0x000000200a00780c */ /* 0x000fc40001784270 */
[----:B------:R-:W-:Y:S02]  /*b370*/  FMNMX.FTZ R0, R84, R9, !PT ;  /* 0x0000000954007209 */ /* 0x000fe40007810000 */
[----:B------:R-:W-:Y:S02]  /*b380*/  FMNMX.FTZ R8, R30, R21, !PT ;  /* 0x000000151e087209 */ /* 0x000fe40007810000 */
[----:B------:R-:W-:Y:S02]  /*b390*/  FMNMX.FTZ R0, R85, R0, !PT ;  /* 0x0000000055007209 */ /* 0x000fe40007810000 */
[----:B------:R-:W-:Y:S02]  /*b3a0*/  ISETP.LT.OR P4, PT, R12, 0x21, P4 ;  /* 0x000000210c00780c */ /* 0x000fe40002781670 */
[----:B------:R-:W-:Y:S01]  /*b3b0*/  FMNMX.FTZ R21, R31, R8, !PT ;  /* 0x000000081f157209 */ /* 0x000fe20007810000 */
[----:B------:R-:W0:Y:S01]  /*b3c0*/  SHFL.BFLY PT, R9, R0, 0x2, 0x1f ;  /* 0x0c401f0000097f89 */ /* 0x000e2200000e0000 */
[----:B------:R-:W-:-:S02]  /*b3d0*/  FSEL R42, R42, -INF , !P4 ;  /* 0xff8000002a2a7808 */ /* 0x000fc40006000000 */
[----:B------:R-:W-:Y:S02]  /*b3e0*/  ISETP.GT.AND P4, PT, R10, 0x28, P2 ;  /* 0x000000280a00780c */ /* 0x000fe40001784270 */
[----:B------:R-:W-:Y:S02]  /*b3f0*/  FMNMX.FTZ R8, R34, R21, !PT ;  /* 0x0000001522087209 */ /* 0x000fe40007810000 */
[----:B------:R-:W-:Y:S02]  /*b400*/  ISETP.LT.OR P4, PT, R12, 0x29, P4 ;  /* 0x000000290c00780c */ /* 0x000fe40002781670 */
[----:B------:R-:W-:Y:S02]  /*b410*/  ISETP.GT.AND P3, PT, R10, 0x30, P2 ;  /* 0x000000300a00780c */ /* 0x000fe40001764270 */
[----:B------:R-:W-:Y:S02]  /*b420*/  FSEL R46, R46, -INF , !P4 ;  /* 0xff8000002e2e7808 */ /* 0x000fe40006000000 */
[----:B------:R-:W-:-:S02]  /*b430*/  ISETP.GT.AND P4, PT, R10, 0x29, P2 ;  /* 0x000000290a00780c */ /* 0x000fc40001784270 */
[C---:B------:R-:W-:Y:S02]  /*b440*/  ISETP.LT.OR P3, PT, R12.reuse, 0x31, P3 ;  /* 0x000000310c00780c */ /* 0x040fe40001f61670 */
[----:B------:R-:W-:Y:S02]  /*b450*/  ISETP.LT.OR P4, PT, R12, 0x2a, P4 ;  /* 0x0000002a0c00780c */ /* 0x000fe40002781670 */
[----:B------:R-:W-:Y:S02]  /*b460*/  FSEL R50, R50, -INF , !P3 ;  /* 0xff80000032327808 */ /* 0x000fe40005800000 */
[----:B------:R-:W-:Y:S02]  /*b470*/  FSEL R47, R47, -INF , !P4 ;  /* 0xff8000002f2f7808 */ /* 0x000fe40006000000 */
[----:B------:R-:W-:Y:S02]  /*b480*/  ISETP.GT.AND P4, PT, R10, 0x31, P2 ;  /* 0x000000310a00780c */ /* 0x000fe40001784270 */
[----:B0-----:R-:W-:-:S02]  /*b490*/  FMNMX.FTZ R9, R0, R9, !PT ;  /* 0x0000000900097209 */ /* 0x001fc40007810000 */
[----:B------:R-:W-:Y:S02]  /*b4a0*/  ISETP.GT.AND P3, PT, R10, 0x38, P2 ;  /* 0x000000380a00780c */ /* 0x000fe40001764270 */
[C---:B------:R-:W-:Y:S01]  /*b4b0*/  ISETP.LT.OR P4, PT, R12.reuse, 0x32, P4 ;  /* 0x000000320c00780c */ /* 0x040fe20002781670 */
[----:B------:R-:W0:Y:S01]  /*b4c0*/  SHFL.BFLY PT, R2, R9, 0x1, 0x1f ;  /* 0x0c201f0009027f89 */ /* 0x000e2200000e0000 */
[----:B------:R-:W-:Y:S02]  /*b4d0*/  ISETP.LT.OR P3, PT, R12, 0x39, P3 ;  /* 0x000000390c00780c */ /* 0x000fe40001f61670 */
[----:B------:R-:W-:Y:S02]  /*b4e0*/  FSEL R51, R51, -INF , !P4 ;  /* 0xff80000033337808 */ /* 0x000fe40006000000 */
[----:B------:R-:W-:Y:S02]  /*b4f0*/  ISETP.GT.AND P4, PT, R10, 0x39, P2 ;  /* 0x000000390a00780c */ /* 0x000fe40001784270 */
[----:B------:R-:W-:-:S02]  /*b500*/  FSEL R54, R54, -INF , !P3 ;  /* 0xff80000036367808 */ /* 0x000fc40005800000 */
[----:B------:R-:W-:Y:S02]  /*b510*/  ISETP.GT.AND P3, PT, R10, 0x40, P2 ;  /* 0x000000400a00780c */ /* 0x000fe40001764270 */
[C---:B------:R-:W-:Y:S02]  /*b520*/  ISETP.LT.OR P4, PT, R12.reuse, 0x3a, P4 ;  /* 0x0000003a0c00780c */ /* 0x040fe40002781670 */
[----:B------:R-:W-:Y:S02]  /*b530*/  ISETP.LT.OR P3, PT, R12, 0x41, P3 ;  /* 0x000000410c00780c */ /* 0x000fe40001f61670 */
[----:B------:R-:W-:Y:S02]  /*b540*/  FSEL R55, R55, -INF , !P4 ;  /* 0xff80000037377808 */ /* 0x000fe40006000000 */
[----:B------:R-:W-:Y:S02]  /*b550*/  ISETP.GT.AND P4, PT, R10, 0x41, P2 ;  /* 0x000000410a00780c */ /* 0x000fe40001784270 */
[----:B------:R-:W-:-:S02]  /*b560*/  FSEL R58, R58, -INF , !P3 ;  /* 0xff8000003a3a7808 */ /* 0x000fc40005800000 */
[----:B------:R-:W-:Y:S02]  /*b570*/  ISETP.GT.AND P3, PT, R10, 0x48, P2 ;  /* 0x000000480a00780c */ /* 0x000fe40001764270 */
[C---:B------:R-:W-:Y:S02]  /*b580*/  ISETP.LT.OR P4, PT, R12.reuse, 0x42, P4 ;  /* 0x000000420c00780c */ /* 0x040fe40002781670 */
        /* <DEDUP_REMOVED lines=8> */
[----:B------:R-:W-:Y:S01]  /*b610*/  ISETP.GT.AND P3, PT, R10, 0x50, P2 ;  /* 0x000000500a00780c */ /* 0x000fe20001764270 */
[--C-:B------:R-:W-:Y:S01]  /*b620*/  FFMA.FTZ R9, R25, UR21, -R0.reuse ;  /* 0x0000001519097c23 */ /* 0x100fe20008010800 */
[----:B------:R-:W-:Y:S01]  /*b630*/  FMNMX.FTZ R25, R35, R8, !PT ;  /* 0x0000000823197209 */ /* 0x000fe20007810000 */
[--C-:B------:R-:W-:Y:S01]  /*b640*/  FFMA.FTZ R11, R29, UR21, -R0.reuse ;  /* 0x000000151d0b7c23 */ /* 0x100fe20008010800 */
        /* <DEDUP_REMOVED lines=13> */
[----:B------:R-:W-:Y:S01]  /*b720*/  ISETP.GT.AND P4, PT, R10, 0x51, P2 ;  /* 0x000000510a00780c */ /* 0x000fe20001784270 */
        /* <DEDUP_REMOVED lines=43> */
[--C-:B------:R-:W-:Y:S01]  /*b9e0*/  FFMA.FTZ R37, R53, UR21, -R0.reuse ;  /* 0x0000001535257c23 */ /* 0x100fe20008010800 */
[----:B------:R-:W-:Y:S01]  /*b9f0*/  ISETP.GT.AND P4, PT, R10, 0x61, P2 ;  /* 0x000000610a00780c */ /* 0x000fe20001784270 */
[----:B------:R-:W-:Y:S01]  /*ba00*/  FFMA.FTZ R53, R69, UR21, -R0 ;  /* 0x0000001545357c23 */ /* 0x000fe20008010800 */
[----:B------:R-:W-:Y:S01]  /*ba10*/  FMNMX.FTZ R41, R67, R8, !PT ;  /* 0x0000000843297209 */ /* 0x000fe20007810000 */
[----:B------:R-:W-:Y:S01]  /*ba20*/  MUFU.EX2 R15, R15 ;  /* 0x0000000f000f7308 */ /* 0x000fe20000000800 */
        /* <DEDUP_REMOVED lines=8> */
[----:B------:R-:W-:Y:S01]  /*bab0*/  ISETP.GT.AND P4, PT, R10, 0x69, P2 ;  /* 0x000000690a00780c */ /* 0x000fe20001784270 */
[----:B------:R-:W-:Y:S01]  /*bac0*/  MUFU.EX2 R21, R21 ;  /* 0x0000001500157308 */ /* 0x000fe20000000800 */
[----:B------:R-:W-:Y:S01]  /*bad0*/  FMNMX.FTZ R8, R74, R41, !PT ;  /* 0x000000294a087209 */ /* 0x000fe20007810000 */
[--C-:B------:R-:W-:Y:S01]  /*bae0*/  FFMA.FTZ R41, R57, UR21, -R0.reuse ;  /* 0x0000001539297c23 */ /* 0x100fe20008010800 */
[----:B------:R-:W-:Y:S01]  /*baf0*/  FSEL R78, R78, -INF , !P3 ;  /* 0xff8000004e4e7808 */ /* 0x000fe20005800000 */
[----:B------:R-:W-:Y:S01]  /*bb00*/  FFMA.FTZ R57, R73, UR21, -R0 ;  /* 0x0000001549397c23 */ /* 0x000fe20008010800 */
[----:B------:R-:W-:Y:S02]  /*bb10*/  ISETP.GT.AND P3, PT, R10, 0x70, P2 ;  /* 0x000000700a00780c */ /* 0x000fe40001764270 */
[----:B------:R-:W-:Y:S01]  /*bb20*/  ISETP.LT.OR P4, PT, R12, 0x6a, P4 ;  /* 0x0000006a0c00780c */ /* 0x000fe20002781670 */
[----:B------:R-:W-:Y:S01]  /*bb30*/  MUFU.EX2 R140, R140 ;  /* 0x0000008c008c7308 */ /* 0x000fe20000000800 */
[----:B------:R-:W-:-:S02]  /*bb40*/  FMNMX.FTZ R45, R75, R8, !PT ;  /* 0x000000084b2d7209 */ /* 0x000fc40007810000 */
[----:B------:R-:W-:Y:S02]  /*bb50*/  ISETP.LT.OR P3, PT, R12, 0x71, P3 ;  /* 0x000000710c00780c */ /* 0x000fe40001f61670 */
[----:B------:R-:W-:Y:S02]  /*bb60*/  FSEL R79, R79, -INF , !P4 ;  /* 0xff8000004f4f7808 */ /* 0x000fe40006000000 */
[----:B------:R-:W-:Y:S01]  /*bb70*/  ISETP.GT.AND P4, PT, R10, 0x71, P2 ;  /* 0x000000710a00780c */ /* 0x000fe20001784270 */
[----:B------:R-:W-:Y:S01]  /*bb80*/  MUFU.EX2 R25, R25 ;  /* 0x0000001900197308 */ /* 0x000fe20000000800 */
        /* <DEDUP_REMOVED lines=11> */
[----:B------:R-:W-:Y:S01]  /*bc40*/  FFMA.FTZ R45, R61, UR21, -R0 ;  /* 0x000000153d2d7c23 */ /* 0x000fe20008010800 */
[----:B------:R-:W-:-:S02]  /*bc50*/  ISETP.LT.OR P2, PT, R12, 0x7a, P2 ;  /* 0x0000007a0c00780c */ /* 0x000fc40001741670 */
[----:B------:R-:W-:Y:S02]  /*bc60*/  FSEL R86, R86, -INF , !P3 ;  /* 0xff80000056567808 */ /* 0x000fe40005800000 */
[----:B------:R-:W-:Y:S01]  /*bc70*/  FMNMX.FTZ R49, R83, R8, !PT ;  /* 0x0000000853317209 */ /* 0x000fe20007810000 */
[----:B------:R-:W-:Y:S01]  /*bc80*/  MUFU.EX2 R136, R136 ;  /* 0x0000008800887308 */ /* 0x000fe20000000800 */
[----:B------:R-:W-:Y:S02]  /*bc90*/  FSEL R87, R87, -INF , !P2 ;  /* 0xff80000057577808 */ /* 0x000fe40005000000 */
[----:B------:R-:W-:Y:S01]  /*bca0*/  FMNMX.FTZ R8, R86, R49, !PT ;  /* 0x0000003156087209 */ /* 0x000fe20007810000 */
[--C-:B------:R-:W-:Y:S01]  /*bcb0*/  FFMA.FTZ R49, R65, UR21, -R0.reuse ;  /* 0x0000001541317c23 */ /* 0x100fe20008010800 */
[--C-:B------:R-:W-:Y:S02]  /*bcc0*/  FFMA.FTZ R65, R81, UR21, -R0.reuse ;  /* 0x0000001551417c23 */ /* 0x100fe40008010800 */
[----:B------:R-:W-:Y:S01]  /*bcd0*/  FMNMX.FTZ R8, R87, R8, !PT ;  /* 0x0000000857087209 */ /* 0x000fe20007810000 */
[----:B------:R-:W-:Y:S04]  /*bce0*/  MUFU.EX2 R33, R33 ;  /* 0x0000002100217308 */ /* 0x000fe80000000800 */
[----:B------:R-:W0:Y:S04]  /*bcf0*/  SHFL.BFLY PT, R61, R8, 0x2, 0x1f ;  /* 0x0c401f00083d7f89 */ /* 0x000e2800000e0000 */
[----:B------:R-:W-:Y:S08]  /*bd00*/  MUFU.EX2 R138, R138 ;  /* 0x0000008a008a7308 */ /* 0x000ff00000000800 */
[----:B------:R-:W-:Y:S08]  /*bd10*/  MUFU.EX2 R37, R37 ;  /* 0x0000002500257308 */ /* 0x000ff00000000800 */
[----:B------:R-:W-:Y:S01]  /*bd20*/  MUFU.EX2 R132, R132 ;  /* 0x0000008400847308 */ /* 0x000fe20000000800 */
[----:B0-----:R-:W-:Y:S01]  /*bd30*/  FMNMX.FTZ R10, R8, R61, !PT ;  /* 0x0000003d080a7209 */ /* 0x001fe20007810000 */
[----:B------:R-:W-:Y:S01]  /*bd40*/  FFMA.FTZ R61, R77, UR21, -R0 ;  /* 0x000000154d3d7c23 */ /* 0x000fe20008010800 */
[----:B------:R-:W-:-:S05]  /*bd50*/  FSEL R8, R2, RZ, P6 ;  /* 0x000000ff02087208 */ /* 0x000fca0003000000 */
[----:B------:R-:W-:Y:S01]  /*bd60*/  MUFU.EX2 R41, R41 ;  /* 0x0000002900297308 */ /* 0x000fe20000000800 */
[----:B------:R-:W0:Y:S01]  /*bd70*/  SHFL.BFLY PT, R69, R10, 0x1, 0x1f ;  /* 0x0c201f000a457f89 */ /* 0x000e2200000e0000 */
[----:B------:R-:W-:-:S04]  /*bd80*/  FADD.FTZ R8, -R8, R7 ;  /* 0x0000000708087221 */ /* 0x000fc80000010100 */
[----:B------:R-:W-:Y:S02]  /*bd90*/  FMUL.FTZ R7, R8, UR21 ;  /* 0x0000001508077c20 */ /* 0x000fe40008410000 */
[----:B------:R-:W-:Y:S08]  /*bda0*/  MUFU.EX2 R134, R134 ;  /* 0x0000008600867308 */ /* 0x000ff00000000800 */
[----:B------:R-:W1:Y:S08]  /*bdb0*/  MUFU.EX2 R7, R7 ;  /* 0x0000000700077308 */ /* 0x000e700000000800 */
[----:B------:R-:W-:Y:S01]  /*bdc0*/  MUFU.EX2 R45, R45 ;  /* 0x0000002d002d7308 */ /* 0x000fe20000000800 */
[----:B0-----:R-:W-:-:S04]  /*bdd0*/  FMNMX.FTZ R0, R10, R69, !PT ;  /* 0x000000450a007209 */ /* 0x001fc80007810000 */
[C---:B------:R-:W-:Y:S01]  /*bde0*/  FSETP.NEU.FTZ.AND P2, PT, R0.reuse, -INF , PT ;  /* 0xff8000000000780b */ /* 0x040fe20003f5d000 */
[----:B------:R-:W-:Y:S02]  /*bdf0*/  FMUL.FTZ R32, R0, UR21 ;  /* 0x0000001500207c20 */ /* 0x000fe40008410000 */
[----:B------:R-:W-:Y:S01]  /*be00*/  MUFU.EX2 R128, R128 ;  /* 0x0000008000807308 */ /* 0x000fe20000000800 */
[----:B-1----:R-:W-:Y:S01]  /*be10*/  FFMA.FTZ R28, R7, R5, R148 ;  /* 0x00000005071c7223 */ /* 0x002fe20000010094 */
[C---:B------:R-:W-:Y:S01]  /*be20*/  F2FP.F16.F32.PACK_AB R148, R9.reuse, R148 ;  /* 0x000000940994723e */ /* 0x040fe200000000ff */
[-C--:B------:R-:W-:Y:S01]  /*be30*/  FMUL.FTZ R88, R88, R7.reuse ;  /* 0x0000000758587220 */ /* 0x080fe20000410000 */
[----:B------:R-:W-:Y:S01]  /*be40*/  FSEL R32, R32, RZ, P2 ;  /* 0x000000ff20207208 */ /* 0x000fe20001000000 */
[----:B------:R-:W-:Y:S01]  /*be50*/  FADD.FTZ R5, R9, R28 ;  /* 0x0000001c09057221 */ /* 0x000fe20000010000 */
[-C--:B------:R-:W-:Y:S01]  /*be60*/  FMUL.FTZ R89, R89, R7.reuse ;  /* 0x0000000759597220 */ /* 0x080fe20000410000 */
[-C--:B------:R-:W-:Y:S01]  /*be70*/  FMUL.FTZ R92, R92, R7.reuse ;  /* 0x000000075c5c7220 */ /* 0x080fe20000410000 */
[----:B------:R-:W-:Y:S01]  /*be80*/  MUFU.EX2 R49, R49 ;  /* 0x0000003100317308 */ /* 0x000fe20000000800 */
[----:B------:R-:W-:Y:S01]  /*be90*/  FADD.FTZ R28, R150, R5 ;  /* 0x00000005961c7221 */ /* 0x000fe20000010000 */
[--C-:B------:R-:W-:Y:S01]  /*bea0*/  FFMA.FTZ R149, R13, UR21, -R32.reuse ;  /* 0x000000150d957c23 */ /* 0x100fe20008010820 */
[----:B------:R-:W-:Y:S01]  /*beb0*/  FSEL R5, R0, RZ, P2 ;  /* 0x000000ff00057208 */ /* 0x000fe20001000000 */
[----:B------:R-:W-:Y:S01]  /*bec0*/  FFMA.FTZ R151, R30, UR21, -R32 ;  /* 0x000000151e977c23 */ /* 0x000fe20008010820 */
[----:B------:R-:W-:Y:S01]  /*bed0*/  FADD.FTZ R13, R11, R28 ;  /* 0x0000001c0b0d7221 */ /* 0x000fe20000010000 */
[--C-:B------:R-:W-:Y:S01]  /*bee0*/  FFMA.FTZ R8, R27, UR21, -R32.reuse ;  /* 0x000000151b087c23 */ /* 0x100fe20008010820 */
[----:B------:R-:W-:Y:S01]  /*bef0*/  FFMA.FTZ R10, R31, UR21, -R32 ;  /* 0x000000151f0a7c23 */ /* 0x000fe20008010820 */
[----:B------:R-:W-:Y:S01]  /*bf00*/  FADD.FTZ R5, -R5, R6 ;  /* 0x0000000605057221 */ /* 0x000fe20000010100 */
[----:B------:R-:W-:Y:S01]  /*bf10*/  FADD.FTZ R30, R144, R13 ;  /* 0x0000000d901e7221 */ /* 0x000fe20000010000 */
[----:B------:R-:W-:Y:S01]  /*bf20*/  MUFU.EX2 R149, R149 ;  /* 0x0000009500957308 */ /* 0x000fe20000000800 */
[----:B------:R-:W-:Y:S01]  /*bf30*/  FFMA.FTZ R145, R34, UR21, -R32 ;  /* 0x0000001522917c23 */ /* 0x000fe20008010820 */
[----:B------:R-:W-:Y:S01]  /*bf40*/  FMUL.FTZ R5, R5, UR21 ;  /* 0x0000001505057c20 */ /* 0x000fe20008410000 */
        /* <DEDUP_REMOVED lines=22> */
[----:B0-----:R-:W-:Y:S01]  /*c0b0*/  FFMA.FTZ R5, R6, R4, R149 ;  /* 0x0000000406057223 */ /* 0x001fe20000010095 */
        /* <DEDUP_REMOVED lines=21> */
[--C-:B------:R-:W-:Y:S01]  /*c210*/  FFMA.FTZ R36, R71, UR21, -R32.reuse ;  /* 0x0000001547247c23 */ /* 0x100fe20008010820 */
[----:B------:R-:W2:Y:S01]  /*c220*/  MUFU.EX2 R12, R12 ;  /* 0x0000000c000c7308 */ /* 0x000ea20000000800 */
[----:B0-----:R-:W-:Y:S01]  /*c230*/  FADD.FTZ R38, R10, R5 ;  /* 0x000000050a267221 */ /* 0x001fe20000010000 */
[----:B------:R-:W-:Y:S01]  /*c240*/  FADD.FTZ R40, R132, R13 ;  /* 0x0000000d84287221 */ /* 0x000fe20000010000 */
[----:B------:R-:W-:Y:S01]  /*c250*/  FFMA.FTZ R32, R87, UR21, -R32 ;  /* 0x0000001557207c23 */ /* 0x000fe20008010820 */
[----:B------:R-:W-:Y:S01]  /*c260*/  IMAD.U32 R27, RZ, RZ, UR25 ;  /* 0x00000019ff1b7e24 */ /* 0x000fe2000f8e00ff */
[----:B------:R-:W-:Y:S01]  /*c270*/  ISETP.GT.AND P2, PT, R3, UR43, PT ;  /* 0x0000002b03007c0c */ /* 0x000fe2000bf44270 */
[----:B------:R-:W-:Y:S01]  /*c280*/  FADD.FTZ R13, R41, R40 ;  /* 0x00000028290d7221 */ /* 0x000fe20000010000 */
[----:B------:R-:W-:Y:S01]  /*c290*/  UMOV UR25, UR47 ;  /* 0x0000002f00197c82 */ /* 0x000fe20008000000 */
[----:B------:R-:W0:Y:S01]  /*c2a0*/  MUFU.EX2 R147, R147 ;  /* 0x0000009300937308 */ /* 0x000e220000000800 */
[----:B-1----:R-:W-:Y:S01]  /*c2b0*/  FADD.FTZ R5, R145, R38 ;  /* 0x0000002691057221 */ /* 0x002fe20000010000 */
[----:B------:R-:W-:Y:S01]  /*c2c0*/  FADD.FTZ R40, R134, R13 ;  /* 0x0000000d86287221 */ /* 0x000fe20000010000 */
[----:B------:R-:W-:Y:S01]  /*c2d0*/  @!P1 LEA R27, R27, UR45, 0x3 ;  /* 0x0000002d1b1b9c11 */ /* 0x000fe2000f8e18ff */
[-C--:B------:R-:W-:Y:S01]  /*c2e0*/  FMUL.FTZ R93, R93, R7.reuse ;  /* 0x000000075d5d7220 */ /* 0x080fe20000410000 */
[-C--:B------:R-:W-:Y:S01]  /*c2f0*/  FMUL.FTZ R96, R96, R7.reuse ;  /* 0x0000000760607220 */ /* 0x080fe20000410000 */
[----:B------:R-:W-:Y:S01]  /*c300*/  FADD.FTZ R13, R45, R40 ;  /* 0x000000282d0d7221 */ /* 0x000fe20000010000 */
[----:B------:R-:W-:Y:S01]  /*c310*/  FMUL.FTZ R97, R97, R7 ;  /* 0x0000000761617220 */ /* 0x000fe20000410000 */
[----:B------:R-:W1:Y:S01]  /*c320*/  MUFU.EX2 R14, R14 ;  /* 0x0000000e000e7308 */ /* 0x000e620000000800 */
[----:B--2---:R-:W-:Y:S01]  /*c330*/  FADD.FTZ R38, R12, R5 ;  /* 0x000000050c267221 */ /* 0x004fe20000010000 */
[----:B------:R-:W-:Y:S01]  /*c340*/  FADD.FTZ R40, R128, R13 ;  /* 0x0000000d80287221 */ /* 0x000fe20000010000 */
[----:B------:R-:W-:-:S02]  /*c350*/  @!P1 VIADD R27, R27, 0x16860 ;  /* 0x000168601b1b9836 */ /* 0x000fc40000000000 */
[-C--:B------:R-:W-:Y:S01]  /*c360*/  FMUL.FTZ R100, R100, R7.reuse ;  /* 0x0000000764647220 */ /* 0x080fe20000410000 */
[-C--:B------:R-:W-:Y:S01]  /*c370*/  FMUL.FTZ R101, R101, R7.reuse ;  /* 0x0000000765657220 */ /* 0x080fe20000410000 */
[----:B------:R-:W-:Y:S01]  /*c380*/  FADD.FTZ R13, R49, R40 ;  /* 0x00000028310d7221 */ /* 0x000fe20000010000 */
[-C--:B------:R-:W-:Y:S01]  /*c390*/  FMUL.FTZ R104, R104, R7.reuse ;  /* 0x0000000768687220 */ /* 0x080fe20000410000 */
[----:B------:R-:W2:Y:S01]  /*c3a0*/  MUFU.EX2 R141, R141 ;  /* 0x0000008d008d7308 */ /* 0x000ea20000000800 */
[----:B0-----:R-:W-:Y:S01]  /*c3b0*/  FADD.FTZ R5, R147, R38 ;  /* 0x0000002693057221 */ /* 0x001fe20000010000 */
[----:B------:R-:W-:Y:S01]  /*c3c0*/  @!P1 PRMT R27, RZ, 0x654, R27 ;  /* 0x00000654ff1b9816 */ /* 0x000fe2000000001b */
[-C--:B------:R-:W-:Y:S01]  /*c3d0*/  FMUL.FTZ R105, R105, R7.reuse ;  /* 0x0000000769697220 */ /* 0x080fe20000410000 */
[-C--:B------:R-:W-:Y:S01]  /*c3e0*/  FMUL.FTZ R108, R108, R7.reuse ;  /* 0x000000076c6c7220 */ /* 0x080fe20000410000 */
[-C--:B------:R-:W-:Y:S01]  /*c3f0*/  FMUL.FTZ R109, R109, R7.reuse ;  /* 0x000000076d6d7220 */ /* 0x080fe20000410000 */
[----:B------:R0:W-:Y:S01]  /*c400*/  @!P1 SYNCS.ARRIVE.TRANS64.RED.A1T0 RZ, [R27+URZ], RZ ;  /* 0x000000ff1bff99a7 */ /* 0x0001e2000810043f */
[-C--:B------:R-:W-:Y:S01]  /*c410*/  FMUL.FTZ R112, R112, R7.reuse ;  /* 0x0000000770707220 */ /* 0x080fe20000410000 */
[----:B------:R-:W3:Y:S01]  /*c420*/  MUFU.EX2 R20, R20 ;  /* 0x0000001400147308 */ /* 0x000ee20000000800 */
[----:B-1----:R-:W-:Y:S01]  /*c430*/  FADD.FTZ R38, R14, R5 ;  /* 0x000000050e267221 */ /* 0x002fe20000010000 */
[-C--:B------:R-:W-:Y:S01]  /*c440*/  FMUL.FTZ R113, R113, R7.reuse ;  /* 0x0000000771717220 */ /* 0x080fe20000410000 */
[-C--:B------:R-:W-:Y:S01]  /*c450*/  FMUL.FTZ R116, R116, R7.reuse ;  /* 0x0000000774747220 */ /* 0x080fe20000410000 */
[----:B------:R-:W-:Y:S01]  /*c460*/  FMUL.FTZ R117, R117, R7 ;  /* 0x0000000775757220 */ /* 0x000fe20000410000 */
        /* <DEDUP_REMOVED lines=20> */
[----:B-1----:R-:W-:Y:S01]  /*c5b0*/  FADD.FTZ R5, R143, R38 ;  /* 0x000000268f057221 */ /* 0x002fe20000010000 */
[----:B------:R-:W-:Y:S01]  /*c5c0*/  FMUL.FTZ R119, R119, R6 ;  /* 0x0000000677777220 */ /* 0x000fe20000410000 */
[----:B------:R-:W-:Y:S01]  /*c5d0*/  F2FP.F16.F32.PACK_AB R150, R11, R150 ;  /* 0x000000960b96723e */ /* 0x000fe200000000ff */
[----:B------:R-:W-:Y:S01]  /*c5e0*/  VIADD R3, R3, 0xffffffff ;  /* 0xffffffff03037836 */ /* 0x000fe20000000000 */
[----:B------:R-:W-:Y:S01]  /*c5f0*/  F2FP.F16.F32.PACK_AB R144, R15, R144 ;  /* 0x000000900f90723e */ /* 0x000fe200000000ff */
[----:B------:R-:W-:Y:S01]  /*c600*/  IMAD.MOV.U32 R7, RZ, RZ, R2 ;  /* 0x000000ffff077224 */ /* 0x000fe200078e0002 */
[----:B------:R-:W-:Y:S01]  /*c610*/  F2FP.F16.F32.PACK_AB R146, R21, R146 ;  /* 0x000000921592723e */ /* 0x000fe200000000ff */
[----:B------:R-:W1:Y:S01]  /*c620*/  MUFU.EX2 R137, R137 ;  /* 0x0000008900897308 */ /* 0x000e620000000800 */
[----:B--2---:R-:W-:Y:S01]  /*c630*/  FADD.FTZ R38, R24, R5 ;  /* 0x0000000518267221 */ /* 0x004fe20000010000 */
[----:B------:R-:W-:Y:S01]  /*c640*/  F2FP.F16.F32.PACK_AB R140, R25, R140 ;  /* 0x0000008c198c723e */ /* 0x000fe200000000ff */
[----:B------:R-:W-:Y:S01]  /*c650*/  IMAD.MOV.U32 R6, RZ, RZ, R0 ;  /* 0x000000ffff067224 */ /* 0x000fe200078e0000 */
[----:B------:R-:W-:-:S02]  /*c660*/  F2FP.F16.F32.PACK_AB R142, R29, R142 ;  /* 0x0000008e1d8e723e */ /* 0x000fc400000000ff */
[----:B------:R-:W-:Y:S02]  /*c670*/  F2FP.F16.F32.PACK_AB R136, R33, R136 ;  /* 0x000000882188723e */ /* 0x000fe400000000ff */
[----:B------:R-:W2:Y:S01]  /*c680*/  MUFU.EX2 R53, R53 ;  /* 0x0000003500357308 */ /* 0x000ea20000000800 */
[----:B---3--:R-:W-:Y:S01]  /*c690*/  FADD.FTZ R40, R130, R13 ;  /* 0x0000000d82287221 */ /* 0x008fe20000010000 */
[----:B------:R-:W-:Y:S02]  /*c6a0*/  F2FP.F16.F32.PACK_AB R138, R37, R138 ;  /* 0x0000008a258a723e */ /* 0x000fe400000000ff */
[----:B------:R-:W-:Y:S02]  /*c6b0*/  F2FP.F16.F32.PACK_AB R132, R41, R132 ;  /* 0x000000842984723e */ /* 0x000fe400000000ff */
[----:B------:R-:W-:Y:S02]  /*c6c0*/  F2FP.F16.F32.PACK_AB R134, R45, R134 ;  /* 0x000000862d86723e */ /* 0x000fe400000000ff */
[----:B------:R-:W3:Y:S01]  /*c6d0*/  MUFU.EX2 R26, R26 ;  /* 0x0000001a001a7308 */ /* 0x000ee20000000800 */
[----:B-1----:R-:W-:Y:S01]  /*c6e0*/  FADD.FTZ R5, R137, R38 ;  /* 0x0000002689057221 */ /* 0x002fe20000010000 */
[----:B------:R-:W-:-:S02]  /*c6f0*/  F2FP.F16.F32.PACK_AB R128, R49, R128 ;  /* 0x000000803180723e */ /* 0x000fc400000000ff */
[----:B------:R-:W-:Y:S02]  /*c700*/  F2FP.F16.F32.PACK_AB R149, R8, R149 ;  /* 0x000000950895723e */ /* 0x000fe400000000ff */
[----:B------:R-:W-:Y:S02]  /*c710*/  F2FP.F16.F32.PACK_AB R151, R10, R151 ;  /* 0x000000970a97723e */ /* 0x000fe400000000ff */
[----:B------:R-:W1:Y:S01]  /*c720*/  MUFU.EX2 R124, R124 ;  /* 0x0000007c007c7308 */ /* 0x000e620000000800 */
[C---:B--2---:R-:W-:Y:S01]  /*c730*/  FADD.FTZ R9, R53.reuse, R40 ;  /* 0x0000002835097221 */ /* 0x044fe20000010000 */
[----:B------:R-:W-:Y:S02]  /*c740*/  F2FP.F16.F32.PACK_AB R130, R53, R130 ;  /* 0x000000823582723e */ /* 0x000fe400000000ff */
[----:B------:R-:W-:Y:S02]  /*c750*/  F2FP.F16.F32.PACK_AB R145, R12, R145 ;  /* 0x000000910c91723e */ /* 0x000fe400000000ff */
[----:B------:R-:W-:-:S02]  /*c760*/  F2FP.F16.F32.PACK_AB R147, R14, R147 ;  /* 0x000000930e93723e */ /* 0x000fc400000000ff */
[----:B------:R-:W2:Y:S01]  /*c770*/  MUFU.EX2 R139, R139 ;  /* 0x0000008b008b7308 */ /* 0x000ea20000000800 */
[----:B---3--:R-:W-:Y:S01]  /*c780*/  FADD.FTZ R38, R26, R5 ;  /* 0x000000051a267221 */ /* 0x008fe20000010000 */
[----:B------:R-:W-:Y:S02]  /*c790*/  F2FP.F16.F32.PACK_AB R141, R20, R141 ;  /* 0x0000008d148d723e */ /* 0x000fe400000000ff */
[----:B------:R-:W-:Y:S02]  /*c7a0*/  F2FP.F16.F32.PACK_AB R143, R24, R143 ;  /* 0x0000008f188f723e */ /* 0x000fe400000000ff */
[----:B------:R-:W-:Y:S02]  /*c7b0*/  F2FP.F16.F32.PACK_AB R137, R26, R137 ;  /* 0x000000891a89723e */ /* 0x000fe400000000ff */
        /* <DEDUP_REMOVED lines=59> */
[C---:B-1----:R-:W-:Y:S01]  /*cb70*/  FADD.FTZ R5, R69.reuse, R40 ;  /* 0x0000002845057221 */ /* 0x042fe20000010000 */
[----:B------:R-:W-:Y:S02]  /*cb80*/  F2FP.F16.F32.PACK_AB R122, R69, R122 ;  /* 0x0000007a457a723e */ /* 0x000fe400000000ff */
[C---:B--2---:R-:W-:Y:S01]  /*cb90*/  FADD.FTZ R4, R32.reuse, R9 ;  /* 0x0000000920047221 */ /* 0x044fe20000010000 */
[----:B------:R-:W-:Y:S01]  /*cba0*/  F2FP.F16.F32.PACK_AB R123, R32, R86 ;  /* 0x00000056207b723e */ /* 0x000fe200000000ff */
[----:B0-----:R-:W-:Y:S06]  /*cbb0*/  @P2 BRA `(.L_x_13249) ;  /* 0xffffffd000b42947 */ /* 0x001fec000383ffff */
.L_x_13232:
[----:B------:R-:W-:Y:S06]  /*cbc0*/  BAR.ARV 0x8, 0x200 ;  /* 0x0208000000007b1d */ /* 0x000fec0000002000 */
[----:B------:R-:W-:Y:S05]  /*cbd0*/  @!P0 BRA `(.L_x_13250) ;  /* 0x0000000000048947 */ /* 0x000fea0003800000 */
[----:B------:R-:W-:Y:S01]  /*cbe0*/  BPT.TRAP 0x1 ;  /* 0x000000040000795c */ /* 0x000fe20000300000 */
.L_x_13250:
[----:B------:R-:W-:Y:S01]  /*cbf0*/  ULEA UR5, UR47, UR45, 0x3 ;  /* 0x0000002d2f057291 */ /* 0x000fe2000f8e183f */
[----:B------:R-:W-:-:S05]  /*cc00*/  IMAD.U32 R3, RZ, RZ, UR50 ;  /* 0x00000032ff037e24 */ /* 0x000fca000f8e00ff */
[----:B------:R-:W-:-:S04]  /*cc10*/  SHF.L.U32 R3, R3, 0x1f, RZ ;  /* 0x0000001f03037819 */ /* 0x000fc800000006ff */
[----:B------:R0:W1:Y:S01]  /*cc20*/  SYNCS.PHASECHK.TRANS64.TRYWAIT P2, [UR5+0x16850], R3 ;  /* 0x01685003ff0075a7 */ /* 0x0000620008040145 */
[----:B------:R-:W-:Y:S05]  /*cc30*/  @!P0 BRA `(.L_x_13251) ;  /* 0x0000000000048947 */ /* 0x000fea0003800000 */
[----:B------:R-:W-:Y:S01]  /*cc40*/  BPT.TRAP 0x1 ;  /* 0x000000040000795c */ /* 0x000fe20000300000 */
.L_x_13251:
[----:B-1----:R-:W-:Y:S05]  /*cc50*/  @P2 BRA `(.L_x_13252) ;  /* 0x0000000000082947 */ /* 0x002fea0003800000 */
[----:B------:R-:W1:Y:S02]  /*cc60*/  SYNCS.PHASECHK.TRANS64.TRYWAIT P0, [UR5+0x16850], R3 ;  /* 0x01685003ff0075a7 */ /* 0x000e640008000145 */
[----:B-1----:R-:W-:Y:S05]  /*cc70*/  @!P0 BRA `(.L_x_13253) ;  /* 0x0000009000fc8947 */ /* 0x002fea0003800000 */
.L_x_13252:
[----:B------:R-:W-:Y:S01]  /*cc80*/  UIADD3 UR45, UR45, 0x400, URZ ;  /* 0x000004002d2d7890 */ /* 0x000fe2000fffe03f */
[----:B------:R-:W-:Y:S01]  /*cc90*/  WARPGROUP.ARRIVE ;  /* 0x00000000000079c5 */ /* 0x000fe20000000000 */
[----:B------:R-:W-:Y:S01]  /*cca0*/  UMOV UR7, 0x40000040 ;  /* 0x4000004000077882 */ /* 0x000fe20000000000 */
[----:B-1----:R-:W1:Y:S01]  /*ccb0*/  SHFL.BFLY PT, R6, R5, 0x2, 0x1f ;  /* 0x0c401f0005067f89 */ /* 0x002e6200000e0000 */
[----:B------:R-:W-:Y:S01]  /*ccc0*/  USHF.R.U32.HI UR45, URZ, 0x4, UR45 ;  /* 0x000000043f2d7899 */ /* 0x000fe2000801162d */
[----:B------:R-:W-:Y:S01]  /*ccd0*/  IMAD.U32 R9, RZ, RZ, UR5 ;  /* 0x00000005ff097e24 */ /* 0x000fe2000f8e00ff */
[----:B------:R-:W-:Y:S01]  /*cce0*/  UIADD3 UR48, UR48, 0x1, URZ ;  /* 0x0000000130307890 */ /* 0x000fe2000fffe03f */
[----:B0-----:R-:W0:Y:S01]  /*ccf0*/  SHFL.BFLY PT, R3, R4, 0x2, 0x1f ;  /* 0x0c401f0004037f89 */ /* 0x001e2200000e0000 */
[----:B------:R-:W-:Y:S01]  /*cd00*/  ULOP3.LUT UR4, UR45, 0x3fff, URZ, 0xc0, !UPT ;  /* 0x00003fff2d047892 */ /* 0x000fe2000f8ec03f */
[----:B------:R-:W-:Y:S02]  /*cd10*/  @!P1 VIADD R9, R9, 0x16860 ;  /* 0x0001686009099836 */ /* 0x000fe40000000000 */
[----:B------:R-:W-:Y:S01]  /*cd20*/  IMAD.U32 R12, RZ, RZ, UR21 ;  /* 0x00000015ff0c7e24 */ /* 0x000fe2000f8e00ff */
[----:B------:R-:W-:Y:S01]  /*cd30*/  ULEA UR4, UR47, UR4, 0xa ;  /* 0x000000042f047291 */ /* 0x000fe2000f8e503f */
[----:B------:R-:W-:Y:S01]  /*cd40*/  IMAD.MOV.U32 R21, RZ, RZ, -0x800000 ;  /* 0xff800000ff157424 */ /* 0x000fe200078e00ff */
[----:B------:R-:W-:Y:S01]  /*cd50*/  @!P1 PRMT R9, RZ, 0x654, R9 ;  /* 0x00000654ff099816 */ /* 0x000fe20000000009 */
[----:B------:R-:W-:Y:S01]  /*cd60*/  UIADD3 UR47, UR47, 0x1, URZ ;  /* 0x000000012f2f7890 */ /* 0x000fe2000fffe03f */
[----:B------:R-:W-:-:S03]  /*cd70*/  IMAD.MOV.U32 R20, RZ, RZ, -0x800000 ;  /* 0xff800000ff147424 */ /* 0x000fc600078e00ff */
[----:B------:R-:W-:Y:S01]  /*cd80*/  UMOV UR6, UR4 ;  /* 0x0000000400067c82 */ /* 0x000fe20008000000 */
[----:B------:R-:W-:Y:S01]  /*cd90*/  UISETP.NE.AND UP0, UPT, UR47, 0x2, UPT ;  /* 0x000000022f00788c */ /* 0x000fe2000bf05270 */
[----:B------:R-:W-:Y:S01]  /*cda0*/  HGMMA.64x64x16.F32 R88, R148, gdesc[UR4].tnspB, R88, gsb0 ;  /* 0x40e0000494587df0 */ /* 0x000fe20008000858 */
[----:B------:R-:W-:Y:S01]  /*cdb0*/  UIADD3 UR6, UR4, 0x80, URZ ;  /* 0x0000008004067890 */ /* 0x000fe2000fffe03f */
[----:B------:R-:W-:Y:S01]  /*cdc0*/  UMOV UR7, 0x40000040 ;  /* 0x4000004000077882 */ /* 0x000fe20000000000 */
[----:B------:R-:W-:Y:S01]  /*cdd0*/  USEL UR47, UR47, URZ, UP0 ;  /* 0x0000003f2f2f7287 */ /* 0x000fe20008000000 */
[----:B-1----:R-:W-:Y:S01]  /*cde0*/  FADD.FTZ R6, R6, R5 ;  /* 0x0000000506067221 */ /* 0x002fe20000010000 */
[----:B0-----:R-:W-:Y:S01]  /*cdf0*/  FADD.FTZ R7, R3, R4 ;  /* 0x0000000403077221 */ /* 0x001fe20000010000 */
[----:B------:R-:W-:-:S03]  /*ce00*/  IMAD.MOV.U32 R4, RZ, RZ, RZ ;  /* 0x000000ffff047224 */ /* 0x000fc600078e00ff */
[----:B------:R-:W0:Y:S04]  /*ce10*/  SHFL.BFLY PT, R3, R6, 0x1, 0x1f ;  /* 0x0c201f0006037f89 */ /* 0x000e2800000e0000 */
[----:B------:R-:W1:Y:S01]  /*ce20*/  SHFL.BFLY PT, R8, R7, 0x1, 0x1f ;  /* 0x0c201f0007087f89 */ /* 0x000e6200000e0000 */
[----:B0-----:R-:W-:Y:S01]  /*ce30*/  FADD.FTZ R10, R6, R3 ;  /* 0x00000003060a7221 */ /* 0x001fe20000010000 */
[----:B------:R-:W-:Y:S02]  /*ce40*/  IMAD.U32 R3, RZ, RZ, UR21 ;  /* 0x00000015ff037e24 */ /* 0x000fe4000f8e00ff */
[----:B-1----:R-:W-:Y:S02]  /*ce50*/  FADD.FTZ R11, R7, R8 ;  /* 0x00000008070b7221 */ /* 0x002fe40000010000 */
[----:B------:R-:W-:Y:S01]  /*ce60*/  FSETP.NE.FTZ.AND P0, PT, R10, RZ, PT ;  /* 0x000000ff0a00720b */ /* 0x000fe20003f15000 */
[----:B------:R-:W-:-:S02]  /*ce70*/  IMAD.MOV.U32 R7, RZ, RZ, RZ ;  /* 0x000000ffff077224 */ /* 0x000fc400078e00ff */
[----:B------:R-:W-:-:S10]  /*ce80*/  FSETP.NE.FTZ.AND P2, PT, R11, RZ, PT ;  /* 0x000000ff0b00720b */ /* 0x000fd40003f55000 */
[----:B------:R-:W0:Y:S01]  /*ce90*/  @P0 MUFU.LG2 R5, R10 ;  /* 0x0000000a00050308 */ /* 0x000e220000000c00 */
[----:B------:R-:W-:-:S07]  /*cea0*/  @P0 FMUL.FTZ R3, R3, 0.69314718246459960938 ;  /* 0x3f31721803030820 */ /* 0x000fce0000410000 */
[----:B------:R-:W1:Y:S08]  /*ceb0*/  @P2 MUFU.LG2 R8, R11 ;  /* 0x0000000b00082308 */ /* 0x000e700000000c00 */
[----:B------:R2:W3:Y:S01]  /*cec0*/  @P0 MUFU.RCP R4, R10 ;  /* 0x0000000a00040308 */ /* 0x0004e20000001000 */
[----:B0-----:R-:W-:-:S04]  /*ced0*/  @P0 FMUL.FTZ R6, R5, 0.69314718246459960938 ;  /* 0x3f31721805060820 */ /* 0x001fc80000410000 */
[----:B------:R-:W-:Y:S01]  /*cee0*/  @P0 FFMA.FTZ R21, R3, R2, R6 ;  /* 0x0000000203150223 */ /* 0x000fe20000010006 */
[----:B------:R-:W-:Y:S01]  /*cef0*/  PLOP3.LUT P0, PT, PT, PT, PT, 0x8, 0x0 ;  /* 0x000000000000781c */ /* 0x000fe20003f0e170 */
[----:B------:R-:W-:Y:S02]  /*cf00*/  WARPGROUP.DEPBAR.LE gsb0, 0x0 ;  /* 0x00008000000079c5 */ /* 0x000fe40000010000 */
[----:B------:R-:W-:Y:S01]  /*cf10*/  WARPGROUP.ARRIVE ;  /* 0x00000000000079c5 */ /* 0x000fe20000000000 */
[----:B------:R-:W0:Y:S01]  /*cf20*/  @P2 MUFU.RCP R7, R11 ;  /* 0x0000000b00072308 */ /* 0x000e220000001000 */
[----:B--2---:R-:W-:Y:S01]  /*cf30*/  @P2 FMUL.FTZ R10, R12, 0.69314718246459960938 ;  /* 0x3f3172180c0a2820 */ /* 0x004fe20000410000 */
[----:B-1----:R-:W-:-:S03]  /*cf40*/  @P2 FMUL.FTZ R5, R8, 0.69314718246459960938 ;  /* 0x3f31721808052820 */ /* 0x002fc60000410000 */
[----:B------:R-:W-:Y:S01]  /*cf50*/  HGMMA.64x64x16.F32 R88, R144, gdesc[UR4].tnspB, R88, gsb0 ;  /* 0x40e0000490587df0 */ /* 0x000fe20008000858 */
[----:B------:R-:W-:Y:S01]  /*cf60*/  UIADD3 UR6, UR4, 0x100, URZ ;  /* 0x0000010004067890 */ /* 0x000fe2000fffe03f */
[----:B------:R-:W-:Y:S01]  /*cf70*/  @P2 FFMA.FTZ R20, R10, R0, R5 ;  /* 0x000000000a142223 */ /* 0x000fe20000010005 */
        /* <DEDUP_REMOVED lines=24> */
[----:B------:R-:W-:Y:S01]  /*d100*/  HGMMA.64x64x16.F32 R88, R124, gdesc[UR4].tnspB, R88, gsb0 ;  /* 0x40e000047c587df0 */ /* 0x000fe20008000858 */
[----:B------:R-:W-:Y:S01]  /*d110*/  UMOV UR6, UR4 ;  /* 0x0000000400067c82 */ /* 0x000fe20008000000 */
[----:B------:R-:W-:Y:S01]  /*d120*/  UMOV UR7, 0x40000040 ;  /* 0x4000004000077882 */ /* 0x000fe20000000000 */
[----:B------:R-:W-:-:S04]  /*d130*/  USEL UR4, URZ, 0x1, UP0 ;  /* 0x000000013f047887 */ /* 0x000fc80008000000 */
[----:B------:R-:W-:Y:S01]  /*d140*/  ULOP3.LUT UR50, UR50, UR4, URZ, 0x3c, !UPT ;  /* 0x0000000432327292 */ /* 0x000fe2000f8e3c3f */
[----:B------:R-:W-:Y:S02]  /*d150*/  WARPGROUP.DEPBAR.LE gsb0, 0x0 ;  /* 0x00008000000079c5 */ /* 0x000fe40000010000 */
[----:B------:R-:W-:-:S06]  /*d160*/  WARPGROUP.ARRIVE ;  /* 0x00000000000079c5 */ /* 0x000fcc0000000000 */
[----:B------:R-:W-:Y:S03]  /*d170*/  HGMMA.64x64x16.F32 R88, R120, gdesc[UR4].tnspB, R88, gsb0 ;  /* 0x40e0000478587df0 */ /* 0x000fe60008000858 */
        /* <DEDUP_REMOVED lines=34> */
.L_x_13183:
        /* <DEDUP_REMOVED lines=11> */
[----:B------:R-:W2:Y:S01]  /*d450*/  LDL R8, [R1+0x38] ;  /* 0x0000380001087983 */ /* 0x000ea20000100800 */
[----:B------:R-:W-:Y:S01]  /*d460*/  F2FP.F16.F32.PACK_AB R12, R105, R104 ;  /* 0x00000068690c723e */ /* 0x000fe200000000ff */
[----:B------:R-:W-:Y:S01]  /*d470*/  ULDC.64 UR10, c[0x0][0xc00] ;  /* 0x00030000000a7ab9 */ /* 0x000fe20000000a00 */
[----:B------:R-:W-:Y:S01]  /*d480*/  F2FP.F16.F32.PACK_AB R14, R109, R108 ;  /* 0x0000006c6d0e723e */ /* 0x000fe200000000ff */
[----:B------:R-:W0:Y:S01]  /*d490*/  S2R R5, SR_SWINHI ;  /* 0x0000000000057919 */ /* 0x000e220000002f00 */
[----:B------:R-:W-:Y:S01]  /*d4a0*/  F2FP.F16.F32.PACK_AB R15, R111, R110 ;  /* 0x0000006e6f0f723e */ /* 0x000fe200000000ff */
[----:B------:R-:W-:Y:S01]  /*d4b0*/  ULDC.64 UR8, c[0x0][0xc00] ;  /* 0x0003000000087ab9 */ /* 0x000fe20000000a00 */
[----:B------:R-:W-:Y:S01]  /*d4c0*/  F2FP.F16.F32.PACK_AB R24, R113, R112 ;  /* 0x000000707118723e */ /* 0x000fe200000000ff */
[----:B------:R-:W-:Y:S01]  /*d4d0*/  UIMAD.WIDE UR8, UR38, 0x4, UR8 ;  /* 0x00000004260878a5 */ /* 0x000fe2000f8e0208 */
[----:B------:R-:W-:Y:S02]  /*d4e0*/  F2FP.F16.F32.PACK_AB R25, R115, R114 ;  /* 0x000000727319723e */ /* 0x000fe400000000ff */
[----:B------:R-:W-:-:S02]  /*d4f0*/  F2FP.F16.F32.PACK_AB R26, R117, R116 ;  /* 0x00000074751a723e */ /* 0x000fc400000000ff */
[----:B------:R-:W-:Y:S01]  /*d500*/  F2FP.F16.F32.PACK_AB R27, R119, R118 ;  /* 0x00000076771b723e */ /* 0x000fe200000000ff */
[----:B------:R-:W-:Y:S02]  /*d510*/  IMAD.U32 R30, RZ, RZ, UR8 ;  /* 0x00000008ff1e7e24 */ /* 0x000fe4000f8e00ff */
[----:B------:R-:W-:Y:S01]  /*d520*/  IMAD.U32 R31, RZ, RZ, UR9 ;  /* 0x00000009ff1f7e24 */ /* 0x000fe2000f8e00ff */
[----:B------:R-:W-:Y:S01]  /*d530*/  ULDC.64 UR8, c[0x0][0xc08] ;  /* 0x0003020000087ab9 */ /* 0x000fe20000000a00 */
[----:B------:R-:W-:Y:S02]  /*d540*/  MOV R28, R0 ;  /* 0x00000000001c7202 */ /* 0x000fe40000000f00 */
[----:B0-----:R-:W-:Y:S01]  /*d550*/  MOV R29, R5 ;  /* 0x00000005001d7202 */ /* 0x001fe20000000f00 */
[----:B------:R-:W-:Y:S02]  /*d560*/  BAR.SYNC.DEFER_BLOCKING 0x1, 0x180 ;  /* 0x0046000000007b1d */ /* 0x000fe40000010000 */
[----:B--2---:R-:W-:-:S03]  /*d570*/  IMAD.WIDE R4, R8, 0x2, R28 ;  /* 0x0000000208047825 */ /* 0x004fc600078e021c */
[C---:B------:R-:W-:Y:S02]  /*d580*/  IADD3 R9, P1, R4.reuse, 0x40, RZ ;  /* 0x0000004004097810 */ /* 0x040fe40007f3e0ff */
[C---:B------:R-:W-:Y:S02]  /*d590*/  IADD3 R11, P2, R4.reuse, 0x20, RZ ;  /* 0x00000020040b7810 */ /* 0x040fe40007f5e0ff */
[C---:B------:R-:W-:Y:S02]  /*d5a0*/  IADD3 R13, P0, R4.reuse, 0x60, RZ ;  /* 0x00000060040d7810 */ /* 0x040fe40007f1e0ff */
[----:B------:R-:W-:Y:S02]  /*d5b0*/  LOP3.LUT R7, R4, 0x380, RZ, 0xc0, !PT ;  /* 0x0000038004077812 */ /* 0x000fe400078ec0ff */
[----:B------:R-:W-:Y:S02]  /*d5c0*/  LOP3.LUT R8, R9, 0x380, RZ, 0xc0, !PT ;  /* 0x0000038009087812 */ /* 0x000fe400078ec0ff */
[----:B------:R-:W-:-:S02]  /*d5d0*/  LOP3.LUT R10, R11, 0x380, RZ, 0xc0, !PT ;  /* 0x000003800b0a7812 */ /* 0x000fc400078ec0ff */
[----:B------:R-:W-:Y:S02]  /*d5e0*/  LOP3.LUT R6, R13, 0x380, RZ, 0xc0, !PT ;  /* 0x000003800d067812 */ /* 0x000fe400078ec0ff */
        /* <DEDUP_REMOVED lines=10> */
[----:B------:R-:W-:-:S02]  /*d690*/  LOP3.LUT R6, R6, R13, RZ, 0x3c, !PT ;  /* 0x0000000d06067212 */ /* 0x000fc400078e3cff */
[----:B------:R-:W-:Y:S02]  /*d6a0*/  MOV R36, R4 ;  /* 0x0000000400247202 */ /* 0x000fe40000000f00 */
        /* <DEDUP_REMOVED lines=12> */
[----:B------:R-:W-:Y:S02]  /*d770*/  F2FP.F16.F32.PACK_AB R13, R107, R106 ;  /* 0x0000006a6b0d723e */ /* 0x000fe400000000ff */
[----:B------:R-:W-:Y:S01]  /*d780*/  ISETP.NE.U32.AND P0, PT, RZ, UR10, PT ;  /* 0x0000000aff007c0c */ /* 0x000fe2000bf05070 */
[----:B------:R-:W-:Y:S03]  /*d790*/  STSM.16.M88.4 [R35], R8 ;  /* 0x0000000823007844 */ /* 0x000fe60000000200 */
[----:B------:R-:W-:Y:S01]  /*d7a0*/  ISETP.NE.AND.EX P0, PT, RZ, UR11, PT, P0 ;  /* 0x0000000bff007c0c */ /* 0x000fe2000bf05300 */
[----:B------:R-:W-:Y:S04]  /*d7b0*/  STSM.16.M88.4 [R34], R12 ;  /* 0x0000000c22007844 */ /* 0x000fe80000000200 */
[----:B------:R0:W-:Y:S01]  /*d7c0*/  STSM.16.M88.4 [R32], R24 ;  /* 0x0000001820007844 */ /* 0x0001e20000000200 */
[----:B------:R-:W-:Y:S08]  /*d7d0*/  BAR.SYNC.DEFER_BLOCKING 0x1, 0x180 ;  /* 0x0046000000007b1d */ /* 0x000ff00000010000 */
[----:B0-----:R-:W0:Y:S01]  /*d7e0*/  LDC R32, c[0x0][0xbe8] ;  /* 0x0002fa00ff207b82 */ /* 0x001e220000000800 */
        /* <DEDUP_REMOVED lines=15> */
[----:B------:R-:W-:Y:S01]  /*d8e0*/  IMAD.U32 R5, RZ, RZ, UR9 ;  /* 0x00000009ff057e24 */ /* 0x000fe2000f8e00ff */
[----:B------:R-:W-:-:S03]  /*d8f0*/  UISETP.GT.AND UP1, UPT, UR4, 0x1, UPT ;  /* 0x000000010400788c */ /* 0x000fc6000bf24270 */
[----:B------:R-:W1:Y:S01]  /*d900*/  @P1 LDC R11, c[0x0][0xbf0] ;  /* 0x0002fc00ff0b1b82 */ /* 0x000e620000000800 */
[----:B------:R-:W-:Y:S01]  /*d910*/  USEL UR19, UR19, 0x978, UP1 ;  /* 0x0000097813137887 */ /* 0x000fe20008800000 */
[----:B------:R-:W-:Y:S01]  /*d920*/  VIADD R25, R17, UR39 ;  /* 0x0000002711197c36 */ /* 0x000fe20008000000 */
[----:B------:R-:W-:Y:S01]  /*d930*/  UISETP.NE.U32.AND UP0, UPT, UR10, URZ, UPT ;  /* 0x0000003f0a00728c */ /* 0x000fe2000bf05070 */
[----:B------:R0:W5:Y:S01]  /*d940*/  @P4 LDG.E R9, desc[UR52][R4.64] ;  /* 0x0000003404094981 */ /* 0x000162000c1e1900 */
[----:B------:R-:W-:Y:S01]  /*d950*/  UMOV UR4, URZ ;  /* 0x0000003f00047c82 */ /* 0x000fe20008000000 */
[----:B------:R-:W-:Y:S01]  /*d960*/  USHF.R.S32.HI UR10, URZ, 0x1f, UR38 ;  /* 0x0000001f3f0a7899 */ /* 0x000fe20008011426 */
[----:B------:R-:W-:Y:S01]  /*d970*/  IMAD.MOV.U32 R7, RZ, RZ, R25 ;  /* 0x000000ffff077224 */ /* 0x000fe200078e0019 */
[----:B------:R-:W-:Y:S02]  /*d980*/  UISETP.NE.AND.EX UP0, UPT, UR11, URZ, UPT, UP0 ;  /* 0x0000003f0b00728c */ /* 0x000fe4000bf05300 */
[----:B------:R-:W-:-:S02]  /*d990*/  USEL UR9, UR41, URZ, UP1 ;  /* 0x0000003f29097287 */ /* 0x000fc40008800000 */
[----:B------:R-:W-:Y:S02]  /*d9a0*/  USEL UR8, UR38, URZ, !UP0 ;  /* 0x0000003f26087287 */ /* 0x000fe4000c000000 */
[----:B------:R-:W-:Y:S01]  /*d9b0*/  USEL UR18, UR10, URZ, !UP0 ;  /* 0x0000003f0a127287 */ /* 0x000fe2000c000000 */
[----:B------:R-:W-:Y:S02]  /*d9c0*/  ULDC.64 UR12, c[0x0][UR19+0x220] ;  /* 0x00008800130c7abb */ /* 0x000fe40008000a00 */
[----:B------:R-:W-:Y:S01]  /*d9d0*/  ULDC.64 UR10, c[0x0][UR19+0x218] ;  /* 0x00008600130a7abb */ /* 0x000fe20008000a00 */
[----:B0-----:R-:W-:Y:S01]  /*d9e0*/  @P1 IMAD.HI.U32 R4, R25, R6, RZ ;  /* 0x0000000619041227 */ /* 0x001fe200078e00ff */
[----:B------:R-:W-:Y:S01]  /*d9f0*/  ULDC.64 UR14, c[0x0][UR19+0x228] ;  /* 0x00008a00130e7abb */ /* 0x000fe20008000a00 */
[----:B------:R-:W-:Y:S02]  /*da00*/  UIMAD UR13, UR13, UR8, URZ ;  /* 0x000000080d0d72a4 */ /* 0x000fe4000f8e023f */
[----:B------:R-:W-:-:S02]  /*da10*/  UIMAD.WIDE.U32 UR16, UR10, UR37, URZ ;  /* 0x000000250a1072a5 */ /* 0x000fc4000f8e003f */
[----:B------:R-:W-:Y:S01]  /*da20*/  UIMAD UR20, UR11, UR37, URZ ;  /* 0x000000250b1472a4 */ /* 0x000fe2000f8e023f */
[----:B-1----:R-:W-:Y:S01]  /*da30*/  @P1 SHF.R.U32.HI R7, RZ, R11, R4 ;  /* 0x0000000bff071219 */ /* 0x002fe20000011604 */
[----:B------:R-:W-:Y:S02]  /*da40*/  UIMAD.WIDE.U32 UR10, UR12, UR8, URZ ;  /* 0x000000080c0a72a5 */ /* 0x000fe4000f8e003f */
[----:B------:R-:W-:Y:S02]  /*da50*/  UIMAD.WIDE.U32 UR22, UR14, UR9, URZ ;  /* 0x000000090e1672a5 */ /* 0x000fe4000f8e003f */
[----:B------:R-:W-:Y:S01]  /*da60*/  UIMAD UR9, UR15, UR9, URZ ;  /* 0x000000090f0972a4 */ /* 0x000fe2000f8e023f */
[----:B------:R-:W-:Y:S01]  /*da70*/  IMAD.MOV R11, RZ, RZ, -R7 ;  /* 0x000000ffff0b7224 */ /* 0x000fe200078e0a07 */
[----:B------:R-:W-:Y:S02]  /*da80*/  UIMAD UR13, UR12, UR18, UR13 ;  /* 0x000000120c0d72a4 */ /* 0x000fe4000f8e020d */
        /* <DEDUP_REMOVED lines=30> */
.L_x_13256:
        /* <DEDUP_REMOVED lines=13> */
[----:B--2---:R-:W-:-:S04]  /*dd40*/  VIADD R13, R12, UR39 ;  /* 0x000000270c0d7c36 */ /* 0x004fc80008000000 */
[C---:B------:R-:W-:Y:S01]  /*dd50*/  VIADD R15, R13.reuse, 0x8 ;  /* 0x000000080d0f7836 */ /* 0x040fe20000000000 */
[----:B------:R-:W-:-:S04]  /*dd60*/  ISETP.GE.OR P2, PT, R13, R30, P0 ;  /* 0x0000001e0d00720c */ /* 0x000fc80000746670 */
[----:B------:R-:W-:-:S09]  /*dd70*/  ISETP.GE.OR P0, PT, R15, R30, P0 ;  /* 0x0000001e0f00720c */ /* 0x000fd20000706670 */
[----:B0-----:R0:W-:Y:S04]  /*dd80*/  @!P2 ST.E desc[UR52][R4.64], R21 ;  /* 0x000000150400a985 */ /* 0x0011e8000c101934 */
[----:B------:R0:W-:Y:S01]  /*dd90*/  @!P0 ST.E desc[UR52][R6.64], R20 ;  /* 0x0000001406008985 */ /* 0x0001e2000c101934 */
[----:B------:R-:W-:-:S13]  /*dda0*/  PLOP3.LUT P0, PT, PT, PT, UP1, 0x80, 0x0 ;  /* 0x000000000000781c */ /* 0x000fda0003f0f018 */
[----:B0-----:R-:W-:Y:S05]  /*ddb0*/  @P0 BRA `(.L_x_13257) ;  /* 0x0000000400b00947 */ /* 0x001fea0003800000 */
[----:B------:R-:W-:Y:S01]  /*ddc0*/  IMAD R3, R157, 0x40, R19 ;  /* 0x000000409d037824 */ /* 0x000fe200078e0213 */
[----:B------:R-:W-:-:S03]  /*ddd0*/  ULDC.64 UR12, c[0x0][0xaa0] ;  /* 0x0002a800000c7ab9 */ /* 0x000fc60000000a00 */
        /* <DEDUP_REMOVED lines=16> */
[----:B------:R-:W3:Y:S04]  /*dee0*/  LD.E.128 R8, desc[UR52][R8.64] ;  /* 0x0000003408087980 */ /* 0x000ee8000c101d00 */
[----:B------:R-:W4:Y:S01]  /*def0*/  LD.E.128 R12, desc[UR52][R12.64] ;  /* 0x000000340c0c7980 */ /* 0x000f22000c101d00 */
[----:B------:R-:W-:-:S04]  /*df00*/  IADD3 R3, P0, R28, 0x4800, RZ ;  /* 0x000048001c037810 */ /* 0x000fc80007f1e0ff */
[----:B------:R-:W-:Y:S01]  /*df10*/  LOP3.LUT R2, R3, 0x380, RZ, 0xc0, !PT ;  /* 0x0000038003027812 */ /* 0x000fe200078ec0ff */
[----:B------:R-:W-:Y:S01]  /*df20*/  IMAD.X R25, RZ, RZ, R29, P0 ;  /* 0x000000ffff197224 */ /* 0x000fe200000e061d */
[----:B------:R-:W-:Y:S01]  /*df30*/  UIMAD UR9, UR14, UR12, URZ ;  /* 0x0000000c0e0972a4 */ /* 0x000fe2000f8e023f */
[----:B------:R-:W0:Y:S01]  /*df40*/  @P1 LDC R29, c[0x0][0xbf0] ;  /* 0x0002fc00ff1d1b82 */ /* 0x000e220000000800 */
[----:B------:R-:W-:-:S04]  /*df50*/  SHF.R.U64 R2, R2, 0x3, RZ ;  /* 0x0000000302027819 */ /* 0x000fc800000012ff */
[----:B------:R-:W-:-:S03]  /*df60*/  LOP3.LUT R24, R2, R3, RZ, 0x3c, !PT ;  /* 0x0000000302187212 */ /* 0x000fc600078e3cff */
[----:B------:R-:W1:Y:S01]  /*df70*/  @P1 LDC R3, c[0x0][0xbec] ;  /* 0x0002fb00ff031b82 */ /* 0x000e620000000800 */
[----:B------:R-:W-:Y:S02]  /*df80*/  UIMAD.WIDE.U32 UR10, UR4, UR12, URZ ;  /* 0x0000000c040a72a5 */ /* 0x000fe4000f8e003f */
[----:B------:R-:W-:Y:S01]  /*df90*/  UIMAD UR9, UR4, UR13, UR9 ;  /* 0x0000000d040972a4 */ /* 0x000fe2000f8e0209 */
[----:B------:R-:W-:Y:S01]  /*dfa0*/  IMAD R2, R18, 0x30, R157 ;  /* 0x0000003012027824 */ /* 0x000fe200078e029d */
[----:B------:R-:W5:Y:S01]  /*dfb0*/  LD.E.128 R24, desc[UR52][R24.64] ;  /* 0x0000003418187980 */ /* 0x000f62000c101d00 */
[----:B------:R-:W-:Y:S01]  /*dfc0*/  ULDC.64 UR12, c[0x0][0xae8] ;  /* 0x0002ba00000c7ab9 */ /* 0x000fe20000000a00 */
[----:B------:R-:W-:Y:S01]  /*dfd0*/  UIADD3 UR11, UR11, UR9, URZ ;  /* 0x000000090b0b7290 */ /* 0x000fe2000fffe03f */
[----:B------:R-:W-:Y:S01]  /*dfe0*/  VIADD R28, R2, UR39 ;  /* 0x00000027021c7c36 */ /* 0x000fe20008000000 */
[----:B------:R-:W-:Y:S01]  /*dff0*/  USHF.R.S32.HI UR4, URZ, 0x1f, UR8 ;  /* 0x0000001f3f047899 */ /* 0x000fe20008011408 */
[----:B------:R-:W-:Y:S01]  /*e000*/  @!PT LDS RZ, [RZ] ;  /* 0x00000000fffff984 */ /* 0x000fe20000000800 */
[----:B------:R-:W-:Y:S01]  /*e010*/  @!PT LDS RZ, [RZ] ;  /* 0x00000000fffff984 */ /* 0x000fe20000000800 */
[----:B------:R-:W-:Y:S01]  /*e020*/  @!PT LDS RZ, [RZ] ;  /* 0x00000000fffff984 */ /* 0x000fe20000000800 */
[----:B------:R-:W-:Y:S01]  /*e030*/  @!PT LDS RZ, [RZ] ;  /* 0x00000000fffff984 */ /* 0x000fe20000000800 */
[----:B------:R0:W-:Y:S06]  /*e040*/  MEMBAR.ALL.CTA ;  /* 0x0000000000007992 */ /* 0x0001ec0000008000 */
[----:B0-----:R-:W0:Y:S01]  /*e050*/  FENCE.VIEW.ASYNC.S ;  /* 0x00000000000073c6 */ /* 0x001e220000000000 */
[----:B------:R-:W-:Y:S01]  /*e060*/  UIMAD.WIDE.U32 UR10, UR37, UR12, UR10 ;  /* 0x0000000c250a72a5 */ /* 0x000fe2000f8e000a */
[----:B------:R-:W-:Y:S01]  /*e070*/  IMAD.MOV.U32 R21, RZ, RZ, R28 ;  /* 0x000000ffff157224 */ /* 0x000fe200078e001c */
[----:B------:R-:W-:Y:S01]  /*e080*/  SHF.R.S32.HI R35, RZ, 0x1f, R19 ;  /* 0x0000001fff237819 */ /* 0x000fe20000011413 */
[----:B------:R-:W-:Y:S01]  /*e090*/  VIADD R0, R0, 0x16820 ;  /* 0x0001682000007836 */ /* 0x000fe20000000000 */
[----:B------:R-:W-:-:S03]  /*e0a0*/  UIMAD UR11, UR37, UR13, UR11 ;  /* 0x0000000d250b72a4 */ /* 0x000fc6000f8e020b */
[----:B------:R-:W-:Y:S01]  /*e0b0*/  ULDC.64 UR12, c[0x0][0xaf0] ;  /* 0x0002bc00000c7ab9 */ /* 0x000fe20000000a00 */
[----:B------:R-:W-:Y:S01]  /*e0c0*/  PRMT R0, RZ, 0x654, R0 ;  /* 0x00000654ff007816 */ /* 0x000fe20000000000 */
[----:B------:R-:W-:Y:S01]  /*e0d0*/  UIMAD UR4, UR4, UR12, URZ ;  /* 0x0000000c040472a4 */ /* 0x000fe2000f8e023f */
[----:B-1----:R-:W-:-:S03]  /*e0e0*/  @P1 IMAD.HI.U32 R2, R28, R3, RZ ;  /* 0x000000031c021227 */ /* 0x002fc600078e00ff */
[----:B------:R-:W-:Y:S02]  /*e0f0*/  UIMAD UR4, UR8, UR13, UR4 ;  /* 0x0000000d080472a4 */ /* 0x000fe4000f8e0204 */
[----:B------:R-:W-:Y:S01]  /*e100*/  UIMAD.WIDE.U32 UR8, UR8, UR12, UR10 ;  /* 0x0000000c080872a5 */ /* 0x000fe2000f8e000a */
[----:B------:R-:W-:Y:S02]  /*e110*/  @P1 SHF.R.U32.HI R21, RZ, R29, R2 ;  /* 0x0000001dff151219 */ /* 0x000fe40000011602 */
[----:B------:R-:W-:Y:S01]  /*e120*/  ULDC.64 UR10, c[0x0][0xae0] ;  /* 0x0002b800000a7ab9 */ /* 0x000fe20000000a00 */
[----:B------:R-:W-:Y:S01]  /*e130*/  UIADD3 UR4, UR9, UR4, URZ ;  /* 0x0000000409047290 */ /* 0x000fe2000fffe03f */
[--C-:B------:R-:W-:Y:S01]  /*e140*/  SHF.R.S32.HI R20, RZ, 0x1f, R21.reuse ;  /* 0x0000001fff147819 */ /* 0x100fe20000011415 */
[----:B------:R-:W-:Y:S01]  /*e150*/  IMAD.MOV R29, RZ, RZ, -R21 ;  /* 0x000000ffff1d7224 */ /* 0x000fe200078e0a15 */
[----:B0-----:R0:W-:Y:S01]  /*e160*/  SYNCS.ARRIVE.TRANS64.RED.A1T0 RZ, [R0+URZ], RZ ;  /* 0x000000ff00ff79a7 */ /* 0x0011e2000810043f */
[----:B------:R-:W-:-:S02]  /*e170*/  IMAD.U32 R3, RZ, RZ, UR9 ;  /* 0x00000009ff037e24 */ /* 0x000fc4000f8e00ff */
[----:B------:R-:W-:Y:S02]  /*e180*/  IMAD R20, R20, UR10, RZ ;  /* 0x0000000a14147c24 */ /* 0x000fe4000f8e02ff */
[----:B------:R-:W-:Y:S02]  /*e190*/  IMAD R29, R32, R29, R28 ;  /* 0x0000001d201d7224 */ /* 0x000fe400078e021c */
[----:B------:R-:W-:Y:S01]  /*e1a0*/  IMAD.U32 R2, RZ, RZ, UR8 ;  /* 0x00000008ff027e24 */ /* 0x000fe2000f8e00ff */
[----:B------:R-:W-:Y:S01]  /*e1b0*/  ULDC.64 UR8, c[0x0][0xad8] ;  /* 0x0002b60000087ab9 */ /* 0x000fe20000000a00 */
[----:B------:R-:W-:Y:S01]  /*e1c0*/  IMAD.U32 R3, RZ, RZ, UR4 ;  /* 0x00000004ff037e24 */ /* 0x000fe2000f8e00ff */
[----:B------:R-:W-:Y:S01]  /*e1d0*/  ULDC UR4, c[0x0][0xac8] ;  /* 0x0002b20000047ab9 */ /* 0x000fe20000000800 */
[C---:B------:R-:W-:Y:S01]  /*e1e0*/  IMAD R31, R21.reuse, UR11, R20 ;  /* 0x0000000b151f7c24 */ /* 0x040fe2000f8e0214 */
[----:B------:R-:W-:Y:S01]  /*e1f0*/  SHF.R.S32.HI R20, RZ, 0x1f, R29 ;  /* 0x0000001fff147819 */ /* 0x000fe2000001141d */
[----:B------:R-:W-:-:S04]  /*e200*/  IMAD.WIDE.U32 R2, R21, UR10, R2 ;  /* 0x0000000a15027c25 */ /* 0x000fc8000f8e0002 */
[----:B------:R-:W-:Y:S02]  /*e210*/  IMAD.IADD R3, R3, 0x1, R31 ;  /* 0x0000000103037824 */ /* 0x000fe400078e021f */
[----:B------:R-:W-:Y:S02]  /*e220*/  IMAD R20, R20, UR8, RZ ;  /* 0x0000000814147c24 */ /* 0x000fe4000f8e02ff */
[----:B------:R-:W-:-:S04]  /*e230*/  IMAD.WIDE.U32 R2, R29, UR8, R2 ;  /* 0x000000081d027c25 */ /* 0x000fc8000f8e0002 */
[----:B------:R-:W-:Y:S01]  /*e240*/  IMAD R21, R29, UR9, R20 ;  /* 0x000000091d157c24 */ /* 0x000fe2000f8e0214 */
[----:B------:R-:W-:Y:S01]  /*e250*/  ULDC.64 UR8, c[0x0][0xa80] ;  /* 0x0002a00000087ab9 */ /* 0x000fe20000000a00 */
[----:B------:R-:W-:Y:S01]  /*e260*/  VIADD R31, R157, UR39 ;  /* 0x000000279d1f7c36 */ /* 0x000fe20008000000 */
[C---:B------:R-:W-:Y:S01]  /*e270*/  LEA R32, P0, R2.reuse, UR8, 0x1 ;  /* 0x0000000802207c11 */ /* 0x040fe2000f8008ff */
[----:B------:R-:W-:Y:S02]  /*e280*/  IMAD.IADD R3, R3, 0x1, R21 ;  /* 0x0000000103037824 */ /* 0x000fe400078e0215 */
[C---:B------:R-:W-:Y:S02]  /*e290*/  VIADD R21, R31.reuse, 0x60 ;  /* 0x000000601f157836 */ /* 0x040fe40000000000 */
[----:B------:R-:W1:Y:S01]  /*e2a0*/  SHFL.IDX PT, R20, R32, 0x1, 0x181f ;  /* 0x00381f0020147f89 */ /* 0x000e6200000e0000 */
[----:B------:R-:W-:Y:S01]  /*e2b0*/  LEA.HI.X R33, R2, UR9, R3, 0x1, P0 ;  /* 0x0000000902217c11 */ /* 0x000fe200080f0c03 */
[----:B------:R-:W-:Y:S01]  /*e2c0*/  VIADD R3, R31, 0x30 ;  /* 0x000000301f037836 */ /* 0x000fe20000000000 */
[----:B------:R-:W-:Y:S01]  /*e2d0*/  ISETP.GE.AND P0, PT, R19, UR4, PT ;  /* 0x0000000413007c0c */ /* 0x000fe2000bf06270 */
[----:B------:R-:W0:Y:S03]  /*e2e0*/  SHFL.IDX PT, R2, R32, RZ, 0x181f ;  /* 0x00181fff20027589 */ /* 0x000e2600000e0000 */
[-C--:B------:R-:W-:Y:S01]  /*e2f0*/  ISETP.GE.OR P1, PT, R31, R30.reuse, P0 ;  /* 0x0000001e1f00720c */ /* 0x080fe20000726670 */
[----:B------:R-:W0:Y:S01]  /*e300*/  SHFL.IDX PT, R28, R32, 0x2, 0x181f ;  /* 0x00581f00201c7f89 */ /* 0x000e2200000e0000 */
[-C--:B------:R-:W-:Y:S01]  /*e310*/  ISETP.GE.OR P2, PT, R3, R30.reuse, P0 ;  /* 0x0000001e0300720c */ /* 0x080fe20000746670 */
[----:B------:R-:W-:Y:S01]  /*e320*/  VIADD R31, R31, 0x90 ;  /* 0x000000901f1f7836 */ /* 0x000fe20000000000 */
[-C--:B------:R-:W-:Y:S01]  /*e330*/  ISETP.GE.OR P3, PT, R21, R30.reuse, P0 ;  /* 0x0000001e1500720c */ /* 0x080fe20000766670 */
[----:B------:R-:W0:Y:S03]  /*e340*/  SHFL.IDX PT, R34, R33, RZ, 0x181f ;  /* 0x00181fff21227589 */ /* 0x000e2600000e0000 */
[----:B------:R-:W-:Y:S01]  /*e350*/  ISETP.GE.OR P0, PT, R31, R30, P0 ;  /* 0x0000001e1f00720c */ /* 0x000fe20000706670 */
[----:B------:R-:W0:Y:S04]  /*e360*/  SHFL.IDX PT, R36, R33, 0x1, 0x181f ;  /* 0x00381f0021247f89 */ /* 0x000e2800000e0000 */
[----:B------:R-:W0:Y:S02]  /*e370*/  SHFL.IDX PT, R38, R33, 0x2, 0x181f ;  /* 0x00581f0021267f89 */ /* 0x000e2400000e0000 */
[----:B-1----:R-:W-:-:S02]  /*e380*/  @!P2 LEA R20, P5, R19, R20, 0x1 ;  /* 0x000000141314a211 */ /* 0x002fc400078a08ff */
[----:B------:R-:W1:Y:S01]  /*e390*/  SHFL.IDX PT, R32, R32, 0x3, 0x181f ;  /* 0x00781f0020207f89 */ /* 0x000e6200000e0000 */
[----:B0-----:R-:W-:-:S03]  /*e3a0*/  @!P1 LEA R2, P4, R19, R2, 0x1 ;  /* 0x0000000213029211 */ /* 0x001fc600078808ff */
[----:B------:R0:W0:Y:S01]  /*e3b0*/  SHFL.IDX PT, R0, R33, 0x3, 0x181f ;  /* 0x00781f0021007f89 */ /* 0x00002200000e0000 */
[C---:B------:R-:W-:Y:S02]  /*e3c0*/  @!P3 LEA R28, P6, R19.reuse, R28, 0x1 ;  /* 0x0000001c131cb211 */ /* 0x040fe400078c08ff */
[C-C-:B------:R-:W-:Y:S02]  /*e3d0*/  @!P1 LEA.HI.X R3, R19.reuse, R34, R35.reuse, 0x1, P4 ;  /* 0x0000002213039211 */ /* 0x140fe400020f0c23 */
[C-C-:B------:R-:W-:Y:S02]  /*e3e0*/  @!P2 LEA.HI.X R21, R19.reuse, R36, R35.reuse, 0x1, P5 ;  /* 0x000000241315a211 */ /* 0x140fe400028f0c23 */
[----:B------:R-:W-:Y:S01]  /*e3f0*/  @!P3 LEA.HI.X R29, R19, R38, R35, 0x1, P6 ;  /* 0x00000026131db211 */ /* 0x000fe200030f0c23 */
[----:B--2---:R2:W-:Y:S04]  /*e400*/  @!P1 ST.E.128 desc[UR52][R2.64], R4 ;  /* 0x0000000402009985 */ /* 0x0045e8000c101d34 */
[----:B---3--:R2:W-:Y:S04]  /*e410*/  @!P2 ST.E.128 desc[UR52][R20.64], R8 ;  /* 0x000000081400a985 */ /* 0x0085e8000c101d34 */
[----:B----4-:R2:W-:Y:S01]  /*e420*/  @!P3 ST.E.128 desc[UR52][R28.64], R12 ;  /* 0x0000000c1c00b985 */ /* 0x0105e2000c101d34 */
[----:B01----:R-:W-:Y:S05]  /*e430*/  @P0 BRA `(.L_x_13258) ;  /* 0x0000001000c00947 */ /* 0x003fea0003800000 */
[----:B--2---:R-:W-:-:S04]  /*e440*/  LEA R2, P0, R19, R32, 0x1 ;  /* 0x0000002013027211 */ /* 0x004fc800078008ff */
[----:B------:R-:W-:-:S05]  /*e450*/  LEA.HI.X R3, R19, R0, R35, 0x1, P0 ;  /* 0x0000000013037211 */ /* 0x000fca00000f0c23 */
[----:B-----5:R0:W-:Y:S01]  /*e460*/  ST.E.128 desc[UR52][R2.64], R24 ;  /* 0x0000001802007985 */ /* 0x0201e2000c101d34 */
[----:B------:R-:W-:Y:S05]  /*e470*/  BRA `(.L_x_13258) ;  /* 0x0000001000b07947 */ /* 0x000fea0003800000 */
.L_x_13257:
        /* <DEDUP_REMOVED lines=11> */
[----:B------:R-:W-:Y:S01]  /*e530*/  SHF.R.S32.HI R20, RZ, 0x1f, R22 ;  /* 0x0000001fff147819 */ /* 0x000fe20000011416 */
[----:B------:R-:W-:Y:S01]  /*e540*/  ULDC.64 UR12, c[0x0][0xb38] ;  /* 0x0002ce00000c7ab9 */ /* 0x000fe20000000a00 */
[----:B------:R-:W-:Y:S01]  /*e550*/  SHF.R.S32.HI R24, RZ, 0x1f, R23 ;  /* 0x0000001fff187819 */ /* 0x000fe20000011417 */
        /* <DEDUP_REMOVED lines=49> */
[-C--:B-1----:R-:W-:Y:S02]  /*e870*/  @!P0 LEA R4, P2, R16, R21.reuse, 0x2 ;  /* 0x0000001510048211 */ /* 0x082fe400078410ff */
[----:B0-----:R-:W-:Y:S02]  /*e880*/  @!P1 LEA R6, P4, R156, R21, 0x2 ;  /* 0x000000159c069211 */ /* 0x001fe400078810ff */
[-C--:B--2---:R-:W-:Y:S02]  /*e890*/  @!P0 LEA.HI.X R5, R16, R13.reuse, R33, 0x2, P2 ;  /* 0x0000000d10058211 */ /* 0x084fe400010f1421 */
[----:B------:R-:W-:Y:S02]  /*e8a0*/  @!P1 LEA.HI.X R7, R156, R13, R31, 0x2, P4 ;  /* 0x0000000d9c079211 */ /* 0x000fe400020f141f */
[----:B------:R-:W-:Y:S01]  /*e8b0*/  ISETP.GE.AND P2, PT, R153, UR4, PT ;  /* 0x0000000499007c0c */ /* 0x000fe2000bf46270 */
[----:B------:R0:W-:Y:S01]  /*e8c0*/  @!P0 ST.E.64 desc[UR52][R4.64], R2 ;  /* 0x0000000204008985 */ /* 0x0001e2000c101b34 */
[----:B------:R-:W-:-:S02]  /*e8d0*/  @!P5 LEA R8, P4, R155, R21, 0x2 ;  /* 0x000000159b08d211 */ /* 0x000fc400078810ff */
[----:B------:R-:W-:Y:S01]  /*e8e0*/  ISETP.GE.AND P0, PT, R23, UR4, PT ;  /* 0x0000000417007c0c */ /* 0x000fe2000bf06270 */
[----:B------:R1:W-:Y:S01]  /*e8f0*/  @!P1 ST.E.64 desc[UR52][R6.64], R92 ;  /* 0x0000005c06009985 */ /* 0x0003e2000c101b34 */
[----:B------:R-:W-:Y:S02]  /*e900*/  ISETP.GE.AND P1, PT, R152, UR4, PT ;  /* 0x0000000498007c0c */ /* 0x000fe4000bf26270 */
[----:B------:R-:W-:Y:S02]  /*e910*/  @!P5 LEA.HI.X R9, R155, R13, R29, 0x2, P4 ;  /* 0x0000000d9b09d211 */ /* 0x000fe400020f141d */
[----:B------:R-:W-:Y:S02]  /*e920*/  ISETP.GE.AND P4, PT, R22, UR4, PT ;  /* 0x0000000416007c0c */ /* 0x000fe4000bf86270 */
[-C--:B------:R-:W-:Y:S01]  /*e930*/  @!P3 LEA R10, P6, R154, R21.reuse, 0x2 ;  /* 0x000000159a0ab211 */ /* 0x080fe200078c10ff */
[----:B------:R3:W-:Y:S01]  /*e940*/  @!P5 ST.E.64 desc[UR52][R8.64], R96 ;  /* 0x000000600800d985 */ /* 0x0007e2000c101b34 */
[----:B0-----:R-:W-:-:S02]  /*e950*/  @!P2 LEA R2, P5, R153, R21, 0x2 ;  /* 0x000000159902a211 */ /* 0x001fc400078a10ff */
[----:B------:R-:W-:-:S03]  /*e960*/  @!P3 LEA.HI.X R11, R154, R13, R28, 0x2, P6 ;  /* 0x0000000d9a0bb211 */ /* 0x000fc600030f141c */
[----:B------:R-:W-:Y:S02]  /*e970*/  @!P1 LEA R4, P6, R152, R21, 0x2 ;  /* 0x0000001598049211 */ /* 0x000fe400078c10ff */
[----:B------:R-:W-:Y:S01]  /*e980*/  @!P2 LEA.HI.X R3, R153, R13, R27, 0x2, P5 ;  /* 0x0000000d9903a211 */ /* 0x000fe200028f141b */
[----:B------:R3:W-:Y:S01]  /*e990*/  @!P3 ST.E.64 desc[UR52][R10.64], R100 ;  /* 0x000000640a00b985 */ /* 0x0007e2000c101b34 */
[CC--:B-1----:R-:W-:Y:S02]  /*e9a0*/  @!P0 LEA R6, P3, R23.reuse, R21.reuse, 0x2 ;  /* 0x0000001517068211 */ /* 0x0c2fe400078610ff */
        /* <DEDUP_REMOVED lines=8> */
.L_x_13260:
[----:B------:R-:W-:Y:S05]  /*ea30*/  BSYNC B1 ;  /* 0x0000000000017941 */ /* 0x000fea0003800000 */
.L_x_13259:
[----:B------:R-:W-:Y:S01]  /*ea40*/  ISETP.GE.AND P0, PT, R15, R30, PT ;  /* 0x0000001e0f00720c */ /* 0x000fe20003f06270 */
[----:B-1----:R1:W4:Y:S04]  /*ea50*/  SHFL.IDX PT, R21, R14, 0x1, 0x1c1f ;  /* 0x003c1f000e157f89 */ /* 0x00232800000e0000 */
[----:B------:R1:W0:Y:S08]  /*ea60*/  SHFL.IDX PT, R25, R0, 0x1, 0x1c1f ;  /* 0x003c1f0000197f89 */ /* 0x00023000000e0000 */
[----:B-1----:R-:W-:Y:S05]  /*ea70*/  @P0 BRA `(.L_x_13258) ;  /* 0x0000000c00300947 */ /* 0x002fea0003800000 */
[----:B------:R-:W-:Y:S02]  /*ea80*/  ULDC UR4, c[0x0][0xac8] ;  /* 0x0002b20000047ab9 */ /* 0x000fe40000000800 */
[----:B------:R-:W-:Y:S02]  /*ea90*/  ISETP.GE.AND P1, PT, R16, UR4, PT ;  /* 0x0000000410007c0c */ /* 0x000fe4000bf26270 */
[----:B------:R-:W-:Y:S02]  /*eaa0*/  ISETP.GE.AND P5, PT, R156, UR4, PT ;  /* 0x000000049c007c0c */ /* 0x000fe4000bfa6270 */
[----:B------:R-:W-:Y:S02]  /*eab0*/  ISETP.GE.AND P3, PT, R155, UR4, PT ;  /* 0x000000049b007c0c */ /* 0x000fe4000bf66270 */
[----:B------:R-:W-:-:S07]  /*eac0*/  ISETP.GE.AND P2, PT, R154, UR4, PT ;  /* 0x000000049a007c0c */ /* 0x000fce000bf46270 */
[-C--:B0--3--:R-:W-:Y:S02]  /*ead0*/  @!P1 LEA R2, P0, R16, R25.reuse, 0x2 ;  /* 0x0000001910029211 */ /* 0x089fe400078010ff */
[----:B------:R-:W-:Y:S02]  /*eae0*/  @!P5 LEA R4, P4, R156, R25, 0x2 ;  /* 0x000000199c04d211 */ /* 0x000fe400078810ff */
[-C--:B----4-:R-:W-:Y:S02]  /*eaf0*/  @!P1 LEA.HI.X R3, R16, R21.reuse, R33, 0x2, P0 ;  /* 0x0000001510039211 */ /* 0x090fe400000f1421 */
[----:B------:R-:W-:Y:S02]  /*eb00*/  ISETP.GE.AND P0, PT, R152, UR4, PT ;  /* 0x0000000498007c0c */ /* 0x000fe4000bf06270 */
[----:B------:R-:W-:Y:S01]  /*eb10*/  @!P5 LEA.HI.X R5, R156, R21, R31, 0x2, P4 ;  /* 0x000000159c05d211 */ /* 0x000fe200020f141f */
[----:B------:R0:W-:Y:S01]  /*eb20*/  @!P1 ST.E.64 desc[UR52][R2.64], R90 ;  /* 0x0000005a02009985 */ /* 0x0001e2000c101b34 */
[----:B------:R-:W-:-:S02]  /*eb30*/  ISETP.GE.AND P1, PT, R153, UR4, PT ;  /* 0x0000000499007c0c */ /* 0x000fc4000bf26270 */
[----:B------:R-:W-:Y:S01]  /*eb40*/  ISETP.GE.AND P4, PT, R23, UR4, PT ;  /* 0x0000000417007c0c */ /* 0x000fe2000bf86270 */
[----:B------:R1:W-:Y:S01]  /*eb50*/  @!P5 ST.E.64 desc[UR52][R4.64], R94 ;  /* 0x0000005e0400d985 */ /* 0x0003e2000c101b34 */
[CC--:B------:R-:W-:Y:S02]  /*eb60*/  @!P3 LEA R6, P6, R155.reuse, R25.reuse, 0x2 ;  /* 0x000000199b06b211 */ /* 0x0c0fe400078c10ff */
[C---:B------:R-:W-:Y:S02]  /*eb70*/  @!P2 LEA R8, P5, R154.reuse, R25, 0x2 ;  /* 0x000000199a08a211 */ /* 0x040fe400078a10ff */
[-C--:B------:R-:W-:Y:S02]  /*eb80*/  @!P3 LEA.HI.X R7, R155, R21.reuse, R29, 0x2, P6 ;  /* 0x000000159b07b211 */ /* 0x080fe400030f141d */
[----:B------:R-:W-:-:S03]  /*eb90*/  @!P2 LEA.HI.X R9, R154, R21, R28, 0x2, P5 ;  /* 0x000000159a09a211 */ /* 0x000fc600028f141c */
[----:B------:R1:W-:Y:S01]  /*eba0*/  @!P3 ST.E.64 desc[UR52][R6.64], R98 ;  /* 0x000000620600b985 */ /* 0x0003e2000c101b34 */
[-C--:B0-----:R-:W-:Y:S02]  /*ebb0*/  @!P1 LEA R2, P6, R153, R25.reuse, 0x2 ;  /* 0x0000001999029211 */ /* 0x081fe400078c10ff */
[CC--:B------:R-:W-:Y:S01]  /*ebc0*/  @!P0 LEA R10, P3, R152.reuse, R25.reuse, 0x2 ;  /* 0x00000019980a8211 */ /* 0x0c0fe200078610ff */
[----:B------:R1:W-:Y:S01]  /*ebd0*/  @!P2 ST.E.64 desc[UR52][R8.64], R102 ;  /* 0x000000660800a985 */ /* 0x0003e2000c101b34 */
[----:B------:R-:W-:Y:S02]  /*ebe0*/  @!P4 LEA R12, P5, R23, R25, 0x2 ;  /* 0x00000019170cc211 */ /* 0x000fe400078a10ff */
[-C--:B------:R-:W-:Y:S02]  /*ebf0*/  @!P1 LEA.HI.X R3, R153, R21.reuse, R27, 0x2, P6 ;  /* 0x0000001599039211 */ /* 0x080fe400030f141b */
[-C--:B------:R-:W-:Y:S02]  /*ec00*/  @!P0 LEA.HI.X R11, R152, R21.reuse, R26, 0x2, P3 ;  /* 0x00000015980b8211 */ /* 0x080fe400018f141a */
[----:B--2---:R-:W-:Y:S01]  /*ec10*/  @!P4 LEA.HI.X R13, R23, R21, R24, 0x2, P5 ;  /* 0x00000015170dc211 */ /* 0x004fe200028f1418 */
[----:B------:R1:W-:Y:S04]  /*ec20*/  @!P1 ST.E.64 desc[UR52][R2.64], R106 ;  /* 0x0000006a02009985 */ /* 0x0003e8000c101b34 */
[----:B------:R1:W-:Y:S01]  /*ec30*/  @!P0 ST.E.64 desc[UR52][R10.64], R110 ;  /* 0x0000006e0a008985 */ /* 0x0003e2000c101b34 */
[----:B------:R-:W-:-:S03]  /*ec40*/  ISETP.GE.AND P0, PT, R22, UR4, PT ;  /* 0x0000000416007c0c */ /* 0x000fc6000bf06270 */
[----:B------:R1:W-:Y:S10]  /*ec50*/  @!P4 ST.E.64 desc[UR52][R12.64], R114 ;  /* 0x000000720c00c985 */ /* 0x0003f4000c101b34 */
[----:B------:R-:W-:Y:S05]  /*ec60*/  @P0 BRA `(.L_x_13258) ;  /* 0x0000000800b40947 */ /* 0x000fea0003800000 */
[----:B-1----:R-:W-:-:S04]  /*ec70*/  LEA R2, P0, R22, R25, 0x2 ;  /* 0x0000001916027211 */ /* 0x002fc800078010ff */
[----:B------:R-:W-:-:S05]  /*ec80*/  LEA.HI.X R3, R22, R21, R20, 0x2, P0 ;  /* 0x0000001516037211 */ /* 0x000fca00000f1414 */
[----:B------:R0:W-:Y:S01]  /*ec90*/  ST.E.64 desc[UR52][R2.64], R118 ;  /* 0x0000007602007985 */ /* 0x0001e2000c101b34 */
[----:B------:R-:W-:Y:S05]  /*eca0*/  BRA `(.L_x_13258) ;  /* 0x0000000800a47947 */ /* 0x000fea0003800000 */
.L_x_13255:
        /* <DEDUP_REMOVED lines=32> */
.L_x_13261:
        /* <DEDUP_REMOVED lines=59> */
.L_x_13263:
[----:B------:R-:W-:Y:S05]  /*f260*/  BSYNC B1 ;  /* 0x0000000000017941 */ /* 0x000fea0003800000 */
.L_x_13262:
[----:B------:R-:W-:-:S06]  /*f270*/  UISETP.GT.AND UP0, UPT, UR42, 0x1, UPT ;  /* 0x000000012a00788c */ /* 0x000fcc000bf04270 */
[----:B------:R-:W-:-:S13]  /*f280*/  PLOP3.LUT P0, PT, PT, PT, UP0, 0x80, 0x0 ;  /* 0x000000000000781c */ /* 0x000fda0003f0f008 */
[----:B------:R-:W-:Y:S05]  /*f290*/  @P0 BRA `(.L_x_13258) ;  /* 0x0000000400280947 */ /* 0x000fea0003800000 */
[----:B------:R-:W1:Y:S01]  /*f2a0*/  LDC R11, c[0x0][0xbe8] ;  /* 0x0002fa00ff0b7b82 */ /* 0x000e620000000800 */
[----:B------:R-:W-:Y:S01]  /*f2b0*/  ULDC.64 UR14, c[0x0][0xaa0] ;  /* 0x0002a800000e7ab9 */ /* 0x000fe20000000a00 */
[----:B------:R-:W-:Y:S01]  /*f2c0*/  IMAD R2, R18, 0x30, R157 ;  /* 0x0000003012027824 */ /* 0x000fe200078e029d */
[----:B------:R-:W-:Y:S01]  /*f2d0*/  UIMAD UR10, UR21, UR14, URZ ;  /* 0x0000000e150a72a4 */ /* 0x000fe2000f8e023f */
[----:B------:R-:W-:Y:S01]  /*f2e0*/  VIADD R30, R157, UR39 ;  /* 0x000000279d1e7c36 */ /* 0x000fe20008000000 */
[----:B------:R-:W-:Y:S01]  /*f2f0*/  UIMAD.WIDE.U32 UR8, UR4, UR14, URZ ;  /* 0x0000000e040872a5 */ /* 0x000fe2000f8e003f */
[----:B0-----:R-:W-:Y:S01]  /*f300*/  VIADD R4, R2, UR39 ;  /* 0x0000002702047c36 */ /* 0x001fe20008000000 */
[----:B------:R-:W-:Y:S01]  /*f310*/  UIMAD UR10, UR4, UR15, UR10 ;  /* 0x0000000f040a72a4 */ /* 0x000fe2000f8e020a */
[----:B------:R-:W-:Y:S02]  /*f320*/  SHF.R.S32.HI R13, RZ, 0x1f, R19 ;  /* 0x0000001fff0d7819 */ /* 0x000fe40000011413 */
[----:B------:R-:W-:Y:S01]  /*f330*/  IMAD.MOV.U32 R5, RZ, RZ, R4 ;  /* 0x000000ffff057224 */ /* 0x000fe200078e0004 */
        /* <DEDUP_REMOVED lines=16> */
[----:B------:R-:W-:Y:S01]  /*f440*/  ULDC UR4, c[0x0][0xac8] ;  /* 0x0002b20000047ab9 */ /* 0x000fe20000000800 */
        /* <DEDUP_REMOVED lines=14> */
[----:B------:R-:W-:-:S03]  /*f530*/  ULDC.64 UR8, c[0x0][0xa80] ;  /* 0x0002a00000087ab9 */ /* 0x000fc60000000a00 */
[----:B------:R-:W-:Y:S01]  /*f540*/  IMAD.IADD R3, R3, 0x1, R5 ;  /* 0x0000000103037824 */ /* 0x000fe200078e0205 */
[----:B------:R-:W-:Y:S01]  /*f550*/  LEA R4, P0, R2, UR8, 0x1 ;  /* 0x0000000802047c11 */ /* 0x000fe2000f8008ff */
[----:B-----5:R-:W-:Y:S02]  /*f560*/  IMAD R11, R0, R11, RZ ;  /* 0x0000000b000b7224 */ /* 0x020fe400078e02ff */
[----:B------:R-:W-:Y:S01]  /*f570*/  VIADD R0, R30, 0x30 ;  /* 0x000000301e007836 */ /* 0x000fe20000000000 */
[----:B------:R-:W-:Y:S01]  /*f580*/  LEA.HI.X R8, R2, UR9, R3, 0x1, P0 ;  /* 0x0000000902087c11 */ /* 0x000fe200080f0c03 */
[----:B------:R-:W0:Y:S01]  /*f590*/  SHFL.IDX PT, R6, R4, RZ, 0x181f ;  /* 0x00181fff04067589 */ /* 0x000e2200000e0000 */
[----:B------:R-:W-:Y:S01]  /*f5a0*/  ISETP.GE.AND P0, PT, R19, UR4, PT ;  /* 0x0000000413007c0c */ /* 0x000fe2000bf06270 */
[C---:B------:R-:W-:Y:S02]  /*f5b0*/  VIADD R2, R30.reuse, 0x60 ;  /* 0x000000601e027836 */ /* 0x040fe40000000000 */
[----:B------:R-:W1:Y:S01]  /*f5c0*/  SHFL.IDX PT, R14, R4, 0x1, 0x181f ;  /* 0x00381f00040e7f89 */ /* 0x000e6200000e0000 */
[CC--:B------:R-:W-:Y:S01]  /*f5d0*/  ISETP.GE.OR P3, PT, R30.reuse, R11.reuse, P0 ;  /* 0x0000000b1e00720c */ /* 0x0c0fe20000766670 */
[----:B------:R-:W-:Y:S01]  /*f5e0*/  VIADD R3, R30, 0x90 ;  /* 0x000000901e037836 */ /* 0x000fe20000000000 */
[-C--:B------:R-:W-:Y:S01]  /*f5f0*/  ISETP.GE.OR P2, PT, R0, R11.reuse, P0 ;  /* 0x0000000b0000720c */ /* 0x080fe20000746670 */
[----:B------:R-:W2:Y:S01]  /*f600*/  SHFL.IDX PT, R24, R4, 0x2, 0x181f ;  /* 0x00581f0004187f89 */ /* 0x000ea200000e0000 */
[----:B------:R-:W-:-:S02]  /*f610*/  ISETP.GE.OR P1, PT, R2, R11, P0 ;  /* 0x0000000b0200720c */ /* 0x000fc40000726670 */
[----:B------:R-:W-:Y:S01]  /*f620*/  ISETP.GE.OR P0, PT, R3, R11, P0 ;  /* 0x0000000b0300720c */ /* 0x000fe20000706670 */
[----:B------:R-:W3:Y:S04]  /*f630*/  SHFL.IDX PT, R10, R8, RZ, 0x181f ;  /* 0x00181fff080a7589 */ /* 0x000ee800000e0000 */
[----:B------:R1:W4:Y:S04]  /*f640*/  SHFL.IDX PT, R28, R4, 0x3, 0x181f ;  /* 0x00781f00041c7f89 */ /* 0x00032800000e0000 */
[----:B------:R-:W4:Y:S04]  /*f650*/  SHFL.IDX PT, R12, R8, 0x1, 0x181f ;  /* 0x00381f00080c7f89 */ /* 0x000f2800000e0000 */
[----:B------:R-:W4:Y:S01]  /*f660*/  SHFL.IDX PT, R20, R8, 0x2, 0x181f ;  /* 0x00581f0008147f89 */ /* 0x000f2200000e0000 */
[----:B0-----:R-:W-:-:S03]  /*f670*/  @!P3 LEA R2, P6, R19, R6, 0x1 ;  /* 0x000000061302b211 */ /* 0x001fc600078c08ff */
[----:B------:R4:W0:Y:S01]  /*f680*/  SHFL.IDX PT, R26, R8, 0x3, 0x181f ;  /* 0x00781f00081a7f89 */ /* 0x00082200000e0000 */
[C---:B-1----:R-:W-:Y:S02]  /*f690*/  @!P2 LEA R4, P5, R19.reuse, R14, 0x1 ;  /* 0x0000000e1304a211 */ /* 0x042fe400078a08ff */
[C---:B--2---:R-:W-:Y:S02]  /*f6a0*/  @!P1 LEA R6, P4, R19.reuse, R24, 0x1 ;  /* 0x0000001813069211 */ /* 0x044fe400078808ff */
[C---:B---3--:R-:W-:Y:S02]  /*f6b0*/  @!P3 LEA.HI.X R3, R19.reuse, R10, R13, 0x1, P6 ;  /* 0x0000000a1303b211 */ /* 0x048fe400030f0c0d */
[----:B----4-:R-:W-:-:S03]  /*f6c0*/  @!P0 LEA R8, P6, R19, R28, 0x1 ;  /* 0x0000001c13088211 */ /* 0x010fc600078c08ff */
[----:B------:R1:W-:Y:S01]  /*f6d0*/  @!P3 ST.E.128 desc[UR52][R2.64], RZ ;  /* 0x000000ff0200b985 */ /* 0x0003e2000c101d34 */
[C-C-:B------:R-:W-:Y:S02]  /*f6e0*/  @!P2 LEA.HI.X R5, R19.reuse, R12, R13.reuse, 0x1, P5 ;  /* 0x0000000c1305a211 */ /* 0x140fe400028f0c0d */
[----:B------:R-:W-:-:S03]  /*f6f0*/  @!P1 LEA.HI.X R7, R19, R20, R13, 0x1, P4 ;  /* 0x0000001413079211 */ /* 0x000fc600020f0c0d */
[----:B------:R1:W-:Y:S01]  /*f700*/  @!P2 ST.E.128 desc[UR52][R4.64], RZ ;  /* 0x000000ff0400a985 */ /* 0x0003e2000c101d34 */
[----:B0-----:R-:W-:-:S03]  /*f710*/  @!P0 LEA.HI.X R9, R19, R26, R13, 0x1, P6 ;  /* 0x0000001a13098211 */ /* 0x001fc600030f0c0d */
[----:B------:R1:W-:Y:S04]  /*f720*/  @!P1 ST.E.128 desc[UR52][R6.64], RZ ;  /* 0x000000ff06009985 */ /* 0x0003e8000c101d34 */
[----:B------:R1:W-:Y:S02]  /*f730*/  @!P0 ST.E.128 desc[UR52][R8.64], RZ ;  /* 0x000000ff08008985 */ /* 0x0003e4000c101d34 */
.L_x_13258:
[----:B------:R-:W-:Y:S05]  /*f740*/  BSYNC B0 ;  /* 0x0000000000007941 */ /* 0x000fea0003800000 */
.L_x_13254:
[----:B------:R-:W-:Y:S02]  /*f750*/  ULDC UR4, c[0x0][0xc3c] ;  /* 0x00030f0000047ab9 */ /* 0x000fe40000000800 */
[----:B------:R-:W-:-:S06]  /*f760*/  UISETP.GE.AND UP0, UPT, UR6, UR4, UPT ;  /* 0x000000040600728c */ /* 0x000fcc000bf06270 */
[----:B------:R-:W-:-:S13]  /*f770*/  PLOP3.LUT P0, PT, PT, PT, UP0, 0x80, 0x0 ;  /* 0x000000000000781c */ /* 0x000fda0003f0f008 */
[----:B------:R-:W-:Y:S05]  /*f780*/  @!P0 BRA `(.L_x_13264) ;  /* 0xffffff1400e08947 */ /* 0x000fea000383ffff */
[----:B------:R-:W-:Y:S05]  /*f790*/  EXIT ;  /* 0x000000000000794d */ /* 0x000fea0003800000 */
.L_x_13171:
        /* <DEDUP_REMOVED lines=18> */
.L_x_13265:
        /* <DEDUP_REMOVED lines=44> */
.L_x_13269:
        /* <DEDUP_REMOVED lines=37> */
.L_x_13267:
        /* <DEDUP_REMOVED lines=13> */
.L_x_13270:
        /* <DEDUP_REMOVED lines=62> */
.L_x_13271:
        /* <DEDUP_REMOVED lines=62> */
.L_x_13272:
[----:B------:R-:W-:-:S05]  /*10660*/  LOP3.LUT R2, RZ, R2, RZ, 0x33, !PT ;  /* 0x00000002ff027212 */ /* 0x000fca00078e33ff */
[----:B------:R-:W-:Y:S01]  /*10670*/  IMAD.IADD R25, R25, 0x1, R2 ;  /* 0x0000000119197824 */ /* 0x000fe200078e0202 */
[----:B------:R-:W-:Y:S06]  /*10680*/  BRA `(.L_x_13273) ;  /* 0x00000000000c7947 */ /* 0x000fec0003800000 */
.L_x_13268:
[----:B------:R-:W-:Y:S02]  /*10690*/  IMAD.MOV.U32 R25, RZ, RZ, RZ ;  /* 0x000000ffff197224 */ /* 0x000fe400078e00ff */
[----:B------:R-:W-:Y:S02]  /*106a0*/  IMAD.U32 R24, RZ, RZ, UR6 ;  /* 0x00000006ff187e24 */ /* 0x000fe4000f8e00ff */
[----:B------:R-:W-:-:S07]  /*106b0*/  IMAD.MOV.U32 R26, RZ, RZ, RZ ;  /* 0x000000ffff1a7224 */ /* 0x000fce00078e00ff */
.L_x_13273:
[----:B------:R-:W-:-:S13]  /*106c0*/  ISETP.NE.AND P0, PT, R0, RZ, PT ;  /* 0x000000ff0000720c */ /* 0x000fda0003f05270 */
[----:B------:R-:W0:Y:S01]  /*106d0*/  @!P0 S2R R3, SR_CgaCtaId ;  /* 0x0000000000038919 */ /* 0x000e220000008800 */
[----:B------:R-:W-:-:S04]  /*106e0*/  @!P0 MOV R0, 0x400 ;  /* 0x0000040000008802 */ /* 0x000fc80000000f00 */
[----:B0-----:R-:W-:-:S05]  /*106f0*/  @!P0 LEA R0, R3, R0, 0x18 ;  /* 0x0000000003008211 */ /* 0x001fca00078ec0ff */
[----:B------:R2:W-:Y:S01]  /*10700*/  @!P0 STS.128 [R0+0x168d0], R24 ;  /* 0x0168d01800008388 */ /* 0x0005e20000000c00 */
[----:B------:R-:W-:Y:S06]  /*10710*/  BAR.ARV 0x5, 0x200 ;  /* 0x0148000000007b1d */ /* 0x000fec0000002000 */
.L_x_13266:
        /* <DEDUP_REMOVED lines=20> */
[----:B0-----:R-:W-:Y:S02]  /*10860*/  LOP3.LUT R2, R0, 0x1f8, RZ, 0xc0, !PT ;  /* 0x000001f800027812 */ /* 0x001fe400078ec0ff */
[----:B------:R-:W-:Y:S02]  /*10870*/  SHF.R.U32.HI R4, RZ, 0x3, R4 ;  /* 0x00000003ff047819 */ /* 0x000fe40000011604 */
[----:B------:R-:W-:-:S04]  /*10880*/  LOP3.LUT R2, R2, 0x38, R5, 0x78, !PT ;  /* 0x0000003802027812 */ /* 0x000fc800078e7805 */
[----:B------:R-:W-:Y:S01]  /*10890*/  LOP3.LUT R2, R2, 0x200, R3, 0xf8, !PT ;  /* 0x0000020002027812 */ /* 0x000fe200078ef803 */
[----:B------:R-:W-:-:S04]  /*108a0*/  IMAD.SHL.U32 R3, R5, 0x10, RZ ;  /* 0x0000001005037824 */ /* 0x000fc800078e00ff */
[----:B------:R-:W-:Y:S01]  /*108b0*/  IMAD R0, R2, 0x2, R17 ;  /* 0x0000000202007824 */ /* 0x000fe200078e0211 */
[----:B------:R-:W-:-:S04]  /*108c0*/  LOP3.LUT R3, R4, 0x70, R3, 0xf8, !PT ;  /* 0x0000007004037812 */ /* 0x000fc800078ef803 */
[----:B------:R4:W-:Y:S03]  /*108d0*/  STL [R1+0x4], R0 ;  /* 0x0000040001007387 */ /* 0x0009e60000100800 */
.L_x_13374:
[----:B------:R-:W-:Y:S05]  /*108e0*/  YIELD ;  /* 0x0000000000007946 */ /* 0x000fea0003800000 */
[----:B------:R-:W-:Y:S01]  /*108f0*/  ULDC.64 UR4, c[0x0][0xa28] ;  /* 0x00028a0000047ab9 */ /* 0x000fe20000000a00 */
[----:B------:R-:W-:Y:S02]  /*10900*/  CS2R R8, SRZ ;  /* 0x0000000000087805 */ /* 0x000fe4000001ff00 */
[----:B------:R-:W-:Y:S01]  /*10910*/  ISETP.NE.U32.AND P0, PT, RZ, UR4, PT ;  /* 0x00000004ff007c0c */ /* 0x000fe2000bf05070 */
[----:B01----:R-:W0:Y:S01]  /*10920*/  LDC.64 R4, c[0x0][0xa00] ;  /* 0x00028000ff047b82 */ /* 0x003e220000000a00 */
[----:B----4-:R-:W-:Y:S01]  /*10930*/  IMAD.MOV.U32 R0, RZ, RZ, RZ ;  /* 0x000000ffff007224 */ /* 0x010fe200078e00ff */
[----:B------:R-:W-:Y:S01]  /*10940*/  ULDC.64 UR6, c[0x0][0xa08] ;  /* 0x0002820000067ab9 */ /* 0x000fe20000000a00 */
[----:B------:R-:W-:Y:S01]  /*10950*/  ISETP.NE.AND.EX P0, PT, RZ, UR5, PT, P0 ;  /* 0x00000005ff007c0c */ /* 0x000fe2000bf05300 */
[----:B------:R-:W-:-:S12]  /*10960*/  ULDC.64 UR4, c[0x0][0xa18] ;  /* 0x0002860000047ab9 */ /* 0x000fd80000000a00 */
[----:B------:R-:W1:Y:S02]  /*10970*/  @P0 LDC.64 R2, c[0x0][0xa28] ;  /* 0x00028a00ff020b82 */ /* 0x000e640000000a00 */
        /* <DEDUP_REMOVED lines=15> */
[----:B------:R0:W5:Y:S01]  /*10a70*/  @P1 LDG.E R9, desc[UR52][R2.64] ;  /* 0x0000003402091981 */ /* 0x000162000c1e1900 */
[----:B-1----:R-:W-:-:S03]  /*10a80*/  @P2 IMAD.WIDE R6, R27, 0x4, R6 ;  /* 0x000000041b062825 */ /* 0x002fc600078e0206 */
        /* <DEDUP_REMOVED lines=8> */
[----:B------:R-:W-:-:S04]  /*10b10*/  USEL UR4, UR4, 0x1, UP0 ;  /* 0x0000000104047887 */ /* 0x000fc80008000000 */
[----:B------:R-:W-:-:S06]  /*10b20*/  UIMAD UR4, UR4, UR5, URZ ;  /* 0x00000005040472a4 */ /* 0x000fcc000f8e023f */
[----:B------:R-:W-:Y:S01]  /*10b30*/  IMAD.U32 R11, RZ, RZ, UR4 ;  /* 0x00000004ff0b7e24 */ /* 0x000fe2000f8e00ff */
        /* <DEDUP_REMOVED lines=8> */
.L_x_13275:
        /* <DEDUP_REMOVED lines=14> */
.L_x_13276:
[----:B------:R-:W-:Y:S05]  /*10ca0*/  @!P1 BRA `(.L_x_13277) ;  /* 0x00000000000c9947 */ /* 0x000fea0003800000 */
[----:B------:R-:W2:Y:S04]  /*10cb0*/  LDG.E R4, desc[UR52][R2.64] ;  /* 0x0000003402047981 */ /* 0x000ea8000c1e1900 */
[----:B------:R-:W2:Y:S02]  /*10cc0*/  LDG.E R11, desc[UR52][R2.64+0x4] ;  /* 0x00000434020b7981 */ /* 0x000ea4000c1e1900 */
[----:B--2---:R-:W-:-:S07]  /*10cd0*/  IMAD.IADD R11, R11, 0x1, -R4 ;  /* 0x000000010b0b7824 */ /* 0x004fce00078e0a04 */
.L_x_13277:
[----:B0-----:R-:W0:Y:S01]  /*10ce0*/  LDC R2, c[0x0][0x448] ;  /* 0x00011200ff027b82 */ /* 0x001e220000000800 */
[----:B------:R-:W-:Y:S02]  /*10cf0*/  IMAD R12, R25, 0xc0, RZ ;  /* 0x000000c0190c7824 */ /* 0x000fe400078e02ff */
[----:B-----5:R-:W-:Y:S02]  /*10d00*/  IMAD.IADD R8, R11, 0x1, -R8 ;  /* 0x000000010b087824 */ /* 0x020fe400078e0a08 */
[----:B------:R-:W-:Y:S01]  /*10d10*/  VIADD R5, R12, 0xbf ;  /* 0x000000bf0c057836 */ /* 0x000fe20000000000 */
[----:B------:R2:W-:Y:S01]  /*10d20*/  STL [R1+0x8], R12 ;  /* 0x0000080c01007387 */ /* 0x0005e20000100800 */
[----:B0-----:R-:W-:Y:S02]  /*10d30*/  ISETP.NE.AND P1, PT, R2, 0x1, PT ;  /* 0x000000010200780c */ /* 0x001fe40003f25270 */
[----:B------:R-:W0:Y:S11]  /*10d40*/  LDC.64 R2, c[0x0][0x9e0] ;  /* 0x00027800ff027b82 */ /* 0x000e360000000a00 */
[----:B------:R-:W3:Y:S08]  /*10d50*/  @P1 LDC R6, c[0x0][0x44c] ;  /* 0x00011300ff061b82 */ /* 0x000ef00000000800 */
[----:B------:R-:W4:Y:S01]  /*10d60*/  @P1 LDC R4, c[0x0][0x450] ;  /* 0x00011400ff041b82 */ /* 0x000f220000000800 */
[----:B0-----:R-:W-:Y:S01]  /*10d70*/  ISETP.GE.AND P2, PT, R3, 0x1, PT ;  /* 0x000000010300780c */ /* 0x001fe20003f46270 */
[----:B---3--:R-:W-:Y:S01]  /*10d80*/  @P1 IMAD.HI.U32 R7, R5, R6, RZ ;  /* 0x0000000605071227 */ /* 0x008fe200078e00ff */
[----:B------:R-:W-:-:S04]  /*10d90*/  IADD3 R6, R8, 0x1, -R10 ;  /* 0x0000000108067810 */ /* 0x000fc80007ffe80a */
[----:B----4-:R-:W-:Y:S01]  /*10da0*/  @P1 SHF.R.U32.HI R5, RZ, R4, R7 ;  /* 0x00000004ff051219 */ /* 0x010fe20000011607 */
[----:B------:R-:W-:-:S05]  /*10db0*/  VIADD R4, R8, 0x7f ;  /* 0x0000007f08047836 */ /* 0x000fca0000000000 */
[----:B------:R-:W-:-:S04]  /*10dc0*/  SHF.R.S32.HI R7, RZ, 0x1f, R4 ;  /* 0x0000001fff077819 */ /* 0x000fc80000011404 */
[----:B------:R-:W-:Y:S01]  /*10dd0*/  LEA.HI R4, R7, R4, RZ, 0x7 ;  /* 0x0000000407047211 */ /* 0x000fe200078f38ff */
[----:B------:R-:W-:-:S03]  /*10de0*/  IMAD.IADD R7, R6, 0x1, R5 ;  /* 0x0000000106077824 */ /* 0x000fc600078e0205 */
[----:B------:R-:W-:Y:S01]  /*10df0*/  SHF.R.S32.HI R9, RZ, 0x7, R4 ;  /* 0x00000007ff097819 */ /* 0x000fe20000011404 */
[----:B------:R-:W-:-:S04]  /*10e00*/  IMAD.IADD R2, R7, 0x1, R2 ;  /* 0x0000000107027824 */ /* 0x000fc800078e0202 */
[----:B------:R2:W-:Y:S01]  /*10e10*/  STL [R1+0x40], R9 ;  /* 0x0000400901007387 */ /* 0x0005e20000100800 */
[----:B------:R-:W-:Y:S05]  /*10e20*/  @!P2 BRA `(.L_x_13278) ;  /* 0x000000000048a947 */ /* 0x000fea0003800000 */
        /* <DEDUP_REMOVED lines=11> */
.L_x_13280:
[----:B------:R-:W-:-:S13]  /*10ee0*/  ISETP.NE.AND P0, PT, R3, 0x1, PT ;  /* 0x000000010300780c */ /* 0x000fda0003f05270 */
[----:B------:R-:W0:Y:S02]  /*10ef0*/  @P0 LDC.64 R4, c[0x0][0x9e8] ;  /* 0x00027a00ff040b82 */ /* 0x000e240000000a00 */
[----:B0-----:R-:W-:-:S05]  /*10f00*/  @P0 IMAD.HI.U32 R4, R6, R4, RZ ;  /* 0x0000000406040227 */ /* 0x001fca00078e00ff */
[----:B------:R-:W-:-:S07]  /*10f10*/  @P0 SHF.R.U32.HI R6, RZ, R5, R4 ;  /* 0x00000005ff060219 */ /* 0x000fce0000011604 */
.L_x_13281:
[----:B------:R-:W-:Y:S05]  /*10f20*/  BSYNC B0 ;  /* 0x0000000000007941 */ /* 0x000fea0003800000 */
.L_x_13279:
[----:B------:R-:W-:-:S05]  /*10f30*/  IMAD R5, R6, R3, R3 ;  /* 0x0000000306057224 */ /* 0x000fca00078e0203 */
[----:B------:R-:W-:-:S07]  /*10f40*/  VIMNMX R2, R2, R5, PT ;  /* 0x0000000502027248 */ /* 0x000fce0003fe0100 */
.L_x_13278:
[----:B------:R-:W0:Y:S01]  /*10f50*/  @P1 LDC R4, c[0x0][0x44c] ;  /* 0x00011300ff041b82 */ /* 0x000e220000000800 */
[----:B------:R-:W-:Y:S01]  /*10f60*/  VIADD R2, R2, 0x7f ;  /* 0x0000007f02027836 */ /* 0x000fe20000000000 */
[----:B------:R-:W-:Y:S01]  /*10f70*/  ULDC UR4, c[0x0][0x9dc] ;  /* 0x0002770000047ab9 */ /* 0x000fe20000000800 */
[----:B------:R-:W-:-:S05]  /*10f80*/  IMAD.MOV.U32 R5, RZ, RZ, R12 ;  /* 0x000000ffff057224 */ /* 0x000fca00078e000c */
[----:B------:R-:W3:Y:S01]  /*10f90*/  @P1 LDC R7, c[0x0][0x450] ;  /* 0x00011400ff071b82 */ /* 0x000ee20000000800 */
[----:B0-----:R-:W-:-:S05]  /*10fa0*/  @P1 IMAD.HI.U32 R4, R12, R4, RZ ;  /* 0x000000040c041227 */ /* 0x001fca00078e00ff */
[----:B---3--:R-:W-:Y:S02]  /*10fb0*/  @P1 SHF.R.U32.HI R5, RZ, R7, R4 ;  /* 0x00000007ff051219 */ /* 0x008fe40000011604 */
[----:B------:R-:W-:Y:S02]  /*10fc0*/  SHF.R.S32.HI R7, RZ, 0x1f, R2 ;  /* 0x0000001fff077819 */ /* 0x000fe40000011402 */
[----:B------:R-:W-:Y:S02]  /*10fd0*/  IADD3 R8, R5, R8, -R10 ;  /* 0x0000000805087210 */ /* 0x000fe40007ffe80a */
[----:B------:R-:W-:-:S04]  /*10fe0*/  LEA.HI R7, R7, R2, RZ, 0x7 ;  /* 0x0000000207077211 */ /* 0x000fc800078f38ff */
[----:B------:R-:W-:-:S04]  /*10ff0*/  SHF.R.S32.HI R2, RZ, 0x7, R7 ;  /* 0x00000007ff027819 */ /* 0x000fc80000011407 */
[----:B------:R-:W-:Y:S01]  /*11000*/  VIMNMX R6, R9, R2, PT ;  /* 0x0000000209067248 */ /* 0x000fe20003fe0100 */
[----:B------:R0:W-:Y:S02]  /*11010*/  STL [R1+0x3c], R2 ;  /* 0x00003c0201007387 */ /* 0x0001e40000100800 */
[----:B0-----:R-:W-:Y:S01]  /*11020*/  VIADD R2, R8, -UR4 ;  /* 0x8000000408027c36 */ /* 0x001fe20008000000 */
        /* <DEDUP_REMOVED lines=12> */
.L_x_13284:
[----:B------:R-:W-:-:S13]  /*110f0*/  ISETP.NE.AND P0, PT, R3, 0x1, PT ;  /* 0x000000010300780c */ /* 0x000fda0003f05270 */
[----:B------:R-:W0:Y:S02]  /*11100*/  @P0 LDC.64 R4, c[0x0][0x9e8] ;  /* 0x00027a00ff040b82 */ /* 0x000e240000000a00 */
[----:B0-----:R-:W-:-:S05]  /*11110*/  @P0 IMAD.HI.U32 R4, R7, R4, RZ ;  /* 0x0000000407040227 */ /* 0x001fca00078e00ff */
[----:B------:R-:W-:-:S07]  /*11120*/  @P0 SHF.R.U32.HI R7, RZ, R5, R4 ;  /* 0x00000005ff070219 */ /* 0x000fce0000011604 */
.L_x_13285:
[----:B------:R-:W-:Y:S05]  /*11130*/  BSYNC B0 ;  /* 0x0000000000007941 */ /* 0x000fea0003800000 */
.L_x_13283:
[----:B------:R-:W-:-:S05]  /*11140*/  IMAD R3, R7, R3, RZ ;  /* 0x0000000307037224 */ /* 0x000fca00078e02ff */
[----:B------:R-:W-:-:S07]  /*11150*/  VIMNMX R2, R2, R3, !PT ;  /* 0x0000000302027248 */ /* 0x000fce0007fe0100 */
.L_x_13282:
[----:B------:R-:W-:Y:S01]  /*11160*/  SHF.R.S32.HI R3, RZ, 0x1f, R2 ;  /* 0x0000001fff037819 */ /* 0x000fe20000011402 */
[----:B------:R-:W-:Y:S01]  /*11170*/  IMAD.MOV.U32 R5, RZ, RZ, RZ ;  /* 0x000000ffff057224 */ /* 0x000fe200078e00ff */
[----:B------:R-:W-:Y:S01]  /*11180*/  SHF.R.U32.HI R4, RZ, 0x10, R0 ;  /* 0x00000010ff047819 */ /* 0x000fe20000011600 */
[----:B------:R-:W-:Y:S01]  /*11190*/  BSSY B0, `(.L_x_13286) ;  /* 0x0000029000007945 */ /* 0x000fe20003800000 */
[----:B------:R-:W-:Y:S01]  /*111a0*/  LEA.HI R3, R3, R2, RZ, 0x7 ;  /* 0x0000000203037211 */ /* 0x000fe200078f38ff */
[----:B--2---:R-:W-:Y:S01]  /*111b0*/  IMAD.MOV.U32 R12, RZ, RZ, R5 ;  /* 0x000000ffff0c7224 */ /* 0x004fe200078e0005 */
        /* <DEDUP_REMOVED lines=10> */
[-C--:B-1----:R-:W-:Y:S01]  /*11260*/  IABS R0, R4.reuse ;  /* 0x0000000400007213 */ /* 0x082fe20000000000 */
[----:B------:R-:W-:Y:S01]  /*11270*/  IMAD.MOV.U32 R2, RZ, RZ, RZ ;  /* 0x000000ffff027224 */ /* 0x000fe200078e00ff */
[----:B------:R-:W-:Y:S02]  /*11280*/  IABS R7, R4 ;  /* 0x0000000400077213 */ /* 0x000fe40000000000 */
[----:B------:R-:W1:Y:S03]  /*11290*/  I2F.RP R8, R0 ;  /* 0x0000000000087306 */ /* 0x000e660000209400 */
[----:B------:R-:W-:-:S05]  /*112a0*/  IMAD.MOV R7, RZ, RZ, -R7 ;  /* 0x000000ffff077224 */ /* 0x000fca00078e0a07 */
[----:B-1----:R-:W1:Y:S02]  /*112b0*/  MUFU.RCP R8, R8 ;  /* 0x0000000800087308 */ /* 0x002e640000001000 */
[----:B-1----:R-:W-:-:S06]  /*112c0*/  VIADD R9, R8, 0xffffffe ;  /* 0x0ffffffe08097836 */ /* 0x002fcc0000000000 */
[----:B------:R-:W0:Y:S02]  /*112d0*/  F2I.FTZ.U32.TRUNC.NTZ R3, R9 ;  /* 0x0000000900037305 */ /* 0x000e24000021f000 */
[----:B0-----:R-:W-:-:S04]  /*112e0*/  IMAD.MOV R5, RZ, RZ, -R3 ;  /* 0x000000ffff057224 */ /* 0x001fc800078e0a03 */
[----:B------:R-:W-:-:S04]  /*112f0*/  IMAD R5, R5, R0, RZ ;  /* 0x0000000005057224 */ /* 0x000fc800078e02ff */
        /* <DEDUP_REMOVED lines=18> */
.L_x_13287:
[----:B------:R-:W-:Y:S05]  /*11420*/  BSYNC B0 ;  /* 0x0000000000007941 */ /* 0x000fea0003800000 */
.L_x_13286:
        /* <DEDUP_REMOVED lines=14> */
[----:B------:R-:W3:Y:S08]  /*11510*/  FLO.U32 R0, UR4 ;  /* 0x0000000400007d00 */ /* 0x000ef000080e0000 */
[----:B0-----:R-:W4:Y:S01]  /*11520*/  POPC R5, UR4 ;  /* 0x0000000400057d09 */ /* 0x001f220008000000 */
[----:B---3--:R-:W-:-:S13]  /*11530*/  ISETP.EQ.U32.AND P0, PT, R0, R7, PT ;  /* 0x000000070000720c */ /* 0x008fda0003f02070 */
[----:B----4-:R-:W3:Y:S01]  /*11540*/  @P0 ATOMG.E.ADD.STRONG.GPU PT, R3, desc[UR52][R2.64], R5 ;  /* 0x00000005020309a8 */ /* 0x010ee200081ee1f4 */
[----:B-1----:R-:W0:Y:S02]  /*11550*/  S2R R4, SR_LTMASK ;  /* 0x0000000000047919 */ /* 0x002e240000003900 */
[----:B0-----:R-:W-:-:S04]  /*11560*/  LOP3.LUT R4, R4, UR4, RZ, 0xc0, !PT ;  /* 0x0000000404047c12 */ /* 0x001fc8000f8ec0ff */
[----:B------:R-:W0:Y:S01]  /*11570*/  POPC R7, R4 ;  /* 0x0000000400077309 */ /* 0x000e220000000000 */
[----:B---3--:R-:W0:Y:S02]  /*11580*/  SHFL.IDX PT, R0, R3, R0, 0x1f ;  /* 0x00001f0003007589 */ /* 0x008e2400000e0000 */
[----:B0-----:R-:W-:Y:S01]  /*11590*/  IADD3 R24, R0, UR37, R7 ;  /* 0x0000002500187c10 */ /* 0x001fe2000fffe007 */
[----:B------:R-:W-:Y:S06]  /*115a0*/  BRA `(.L_x_13290) ;  /* 0x0000003000f47947 */ /* 0x000fec0003800000 */
.L_x_13289:
        /* <DEDUP_REMOVED lines=20> */
.L_x_13292:
[----:B------:R-:W-:Y:S05]  /*116f0*/  BSYNC B6 ;  /* 0x0000000000067941 */ /* 0x000fea0003800000 */
.L_x_13291:
        /* <DEDUP_REMOVED lines=20> */
.L_x_13295:
        /* <DEDUP_REMOVED lines=15> */
.L_x_13294:
[----:B------:R-:W-:Y:S05]  /*11930*/  BSYNC B6 ;  /* 0x0000000000067941 */ /* 0x000fea0003800000 */
.L_x_13293:
        /* <DEDUP_REMOVED lines=20> */
.L_x_13390:
        /* <DEDUP_REMOVED lines=10> */
.L_x_13393:
        /* <DEDUP_REMOVED lines=21> */
.L_x_13299:
[----:B---3--:R-:W-:Y:S01]  /*11c70*/  IMAD R0, R18, 0x8, R17 ;  /* 0x0000000812007824 */ /* 0x008fe200078e0211 */
[----:B----4-:R-:W-:-:S04]  /*11c80*/  SHF.L.U32 R2, R28, 0x1f, RZ ;  /* 0x0000001f1c027819 */ /* 0x010fc800000006ff */
[----:B------:R-:W3:Y:S02]  /*11c90*/  SYNCS.PHASECHK.TRANS64.TRYWAIT P0, [R0+URZ+0x16840], R2 ;  /* 0x01684002000075a7 */ /* 0x000ee4000800017f */
[----:B---3--:R-:W-:Y:S05]  /*11ca0*/  @!P0 BRA `(.L_x_13300) ;  /* 0x00000044005c8947 */ /* 0x008fea0003800000 */
.L_x_13394:
        /* <DEDUP_REMOVED lines=11> */
.L_x_13301:
[----:B---3--:R-:W3:Y:S01]  /*11d60*/  LDL.LU R2, [R1] ;  /* 0x0000000001027983 */ /* 0x008ee20000300800 */
        /* <DEDUP_REMOVED lines=13> */
[----:B------:R-:W-:Y:S02]  /*11e40*/  ULEA UR11, UR11, UR4, 0x7 ;  /* 0x000000040b0b7291 */ /* 0x000fe4000f8e383f */
[----:B------:R-:W-:Y:S01]  /*11e50*/  UIADD3 UR8, UR8, 0xe400, URZ ;  /* 0x0000e40008087890 */ /* 0x000fe2000fffe03f */
[----:B------:R-:W-:-:S08]  /*11e60*/  UMOV UR4, 0x0 ;  /* 0x0000000000047882 */ /* 0x000fd00000000000 */
[----:B------:R4:W-:Y:S01]  /*11e70*/  UTMALDG.4D [UR8], [UR6], desc[UR4] ;  /* 0x00000408060075b4 */ /* 0x0009e20008019000 */
[----:B---3--:R-:W-:-:S04]  /*11e80*/  LOP3.LUT R2, R2, 0xfffffffe, RZ, 0xc0, !PT ;  /* 0xfffffffe02027812 */ /* 0x008fc800078ec0ff */
[----:B------:R-:W-:-:S05]  /*11e90*/  @P0 LOP3.LUT R2, R2, 0x1, RZ, 0xfc, !PT ;  /* 0x0000000102020812 */ /* 0x000fca00078efcff */
[----:B------:R4:W-:Y:S01]  /*11ea0*/  STL [R1], R2 ;  /* 0x0000000201007387 */ /* 0x0009e20000100800 */
[----:B------:R-:W-:Y:S01]  /*11eb0*/  NOP ;  /* 0x0000000000007918 */ /* 0x000fe20000000000 */
.L_x_13297:
        /* <DEDUP_REMOVED lines=39> */
.L_x_13303:
[----:B------:R-:W-:Y:S05]  /*12130*/  BSYNC B6 ;  /* 0x0000000000067941 */ /* 0x000fea0003800000 */
.L_x_13302:
[----:B------:R-:W3:Y:S01]  /*12140*/  LDL.LU R20, [R1+0x30] ;  /* 0x0000300001147983 */ /* 0x000ee20000300800 */
[----:B------:R-:W-:Y:S01]  /*12150*/  ULDC.64 UR6, c[0x0][0x2e0] ;  /* 0x0000b80000067ab9 */ /* 0x000fe20000000a00 */
[----:B------:R-:W1:Y:S01]  /*12160*/  LDC R9, c[0x0][0x448] ;  /* 0x00011200ff097b82 */ /* 0x000e620000000800 */
[----:B------:R-:W-:Y:S01]  /*12170*/  ULDC.64 UR4, c[0x0][0x2d8] ;  /* 0x0000b60000047ab9 */ /* 0x000fe20000000a00 */
[----:B0-----:R-:W3:Y:S01]  /*12180*/  LDL.LU.64 R2, [R1+0x28] ;  /* 0x0000280001027983 */ /* 0x001ee20000300a00 */
[----:B------:R-:W-:-:S03]  /*12190*/  ULDC.64 UR8, c[0x0][0x280] ;  /* 0x0000a00000087ab9 */ /* 0x000fc60000000a00 */
[----:B------:R-:W4:Y:S04]  /*121a0*/  LDL.LU R21, [R1+0x38] ;  /* 0x0000380001157983 */ /* 0x000f280000300800 */
[----:B------:R-:W4:Y:S04]  /*121b0*/  LDL.LU R4, [R1+0x10] ;  /* 0x0000100001047983 */ /* 0x000f280000300800 */
[----:B--2---:R-:W2:Y:S01]  /*121c0*/  LDL R12, [R1+0x8] ;  /* 0x00000800010c7983 */ /* 0x004ea20000100800 */
[----:B-1----:R-:W-:-:S13]  /*121d0*/  ISETP.NE.AND P1, PT, R9, 0x1, PT ;  /* 0x000000010900780c */ /* 0x002fda0003f25270 */
[----:B------:R-:W0:Y:S08]  /*121e0*/  @P1 LDC R5, c[0x0][0x450] ;  /* 0x00011400ff051b82 */ /* 0x000e300000000800 */
[----:B------:R-:W1:Y:S01]  /*121f0*/  @P1 LDC R8, c[0x0][0x450] ;  /* 0x00011400ff081b82 */ /* 0x000e620000000800 */
[----:B---3--:R-:W-:Y:S02]  /*12200*/  IMAD.MOV.U32 R3, RZ, RZ, R20 ;  /* 0x000000ffff037224 */ /* 0x008fe400078e0014 */
[----:B------:R-:W3:Y:S01]  /*12210*/  S2R R20, SR_TID.X ;  /* 0x0000000000147919 */ /* 0x000ee20000002100 */
[----:B----4-:R-:W-:-:S02]  /*12220*/  IMAD R0, R21, UR6, RZ ;  /* 0x0000000615007c24 */ /* 0x010fc4000f8e02ff */
[----:B------:R-:W-:-:S04]  /*12230*/  IMAD.WIDE.U32 R2, R16, UR4, R2 ;  /* 0x0000000410027c25 */ /* 0x000fc8000f8e0002 */
[----:B------:R-:W-:Y:S01]  /*12240*/  IMAD R3, R16, UR5, R3 ;  /* 0x0000000510037c24 */ /* 0x000fe2000f8e0203 */
[----:B------:R-:W-:Y:S01]  /*12250*/  ULDC.64 UR4, c[0x0][0x2d0] ;  /* 0x0000b40000047ab9 */ /* 0x000fe20000000a00 */
[C---:B------:R-:W-:Y:S02]  /*12260*/  IMAD R0, R4.reuse, UR7, R0 ;  /* 0x0000000704007c24 */ /* 0x040fe4000f8e0200 */
[----:B------:R-:W-:Y:S01]  /*12270*/  IMAD.WIDE.U32 R2, R4, UR6, R2 ;  /* 0x0000000604027c25 */ /* 0x000fe2000f8e0002 */
[----:B------:R-:W-:Y:S01]  /*12280*/  ULDC.64 UR6, c[0x0][0x2c8] ;  /* 0x0000b20000067ab9 */ /* 0x000fe20000000a00 */
[----:B------:R-:W4:Y:S02]  /*12290*/  @P1 LDC R4, c[0x0][0x44c] ;  /* 0x00011300ff041b82 */ /* 0x000f240000000800 */
[----:B------:R-:W-:Y:S01]  /*122a0*/  IMAD.IADD R3, R3, 0x1, R0 ;  /* 0x0000000103037824 */ /* 0x000fe200078e0200 */
[C---:B---3--:R-:W-:Y:S01]  /*122b0*/  LOP3.LUT R21, R20.reuse, 0x7f, RZ, 0xc0, !PT ;  /* 0x0000007f14157812 */ /* 0x048fe200078ec0ff */
[----:B------:R-:W-:-:S03]  /*122c0*/  IMAD.SHL.U32 R20, R20, 0x10, RZ ;  /* 0x0000001014147824 */ /* 0x000fc600078e00ff */
[----:B------:R-:W-:-:S04]  /*122d0*/  SHF.R.U32.HI R21, RZ, 0x3, R21 ;  /* 0x00000003ff157819 */ /* 0x000fc80000011615 */
[----:B------:R-:W-:-:S05]  /*122e0*/  LOP3.LUT R20, R21, 0x70, R20, 0xf8, !PT ;  /* 0x0000007015147812 */ /* 0x000fca00078ef814 */
[----:B--2---:R-:W-:Y:S02]  /*122f0*/  IMAD.IADD R6, R20, 0x1, R12 ;  /* 0x0000000114067824 */ /* 0x004fe400078e020c */
[----:B------:R2:W5:Y:S02]  /*12300*/  LDL R20, [R1+0x4] ;  /* 0x0000040001147983 */ /* 0x0005640000100800 */
[----:B----4-:R-:W-:Y:S01]  /*12310*/  @P1 IMAD.HI.U32 R0, R6, R4, RZ ;  /* 0x0000000406001227 */ /* 0x010fe200078e00ff */
[----:B------:R-:W3:Y:S03]  /*12320*/  S2R R10, SR_TID.X ;  /* 0x00000000000a7919 */ /* 0x000ee60000002100 */
[----:B------:R-:W-:Y:S01]  /*12330*/  IMAD.MOV.U32 R4, RZ, RZ, R6 ;  /* 0x000000ffff047224 */ /* 0x000fe200078e0006 */
[----:B0-----:R-:W-:-:S04]  /*12340*/  @P1 SHF.R.U32.HI R4, RZ, R5, R0 ;  /* 0x00000005ff041219 */ /* 0x001fc80000011600 */
        /* <DEDUP_REMOVED lines=9> */
[----:B------:R-:W-:Y:S02]  /*123e0*/  IMAD R7, R7, UR6, RZ ;  /* 0x0000000607077c24 */ /* 0x000fe4000f8e02ff */
[----:B---3--:R-:W-:Y:S02]  /*123f0*/  IMAD.SHL.U32 R21, R10, 0x8, RZ ;  /* 0x000000080a157824 */ /* 0x008fe400078e00ff */
[----:B------:R-:W-:Y:S01]  /*12400*/  IMAD R7, R0, UR7, R7 ;  /* 0x0000000700077c24 */ /* 0x000fe2000f8e0207 */
[C---:B------:R-:W-:Y:S02]  /*12410*/  LEA R0, P0, R4.reuse, UR8, 0x1 ;  /* 0x0000000804007c11 */ /* 0x040fe4000f8008ff */
[----:B------:R-:W-:Y:S01]  /*12420*/  LOP3.LUT R21, R21, 0x38, RZ, 0xc0, !PT ;  /* 0x0000003815157812 */ /* 0x000fe200078ec0ff */
[----:B------:R-:W-:Y:S02]  /*12430*/  IMAD.IADD R5, R5, 0x1, R7 ;  /* 0x0000000105057824 */ /* 0x000fe400078e0207 */
[----:B------:R-:W0:Y:S03]  /*12440*/  @P1 LDC R7, c[0x0][0x44c] ;  /* 0x00011300ff071b82 */ /* 0x000e260000000800 */
[----:B------:R-:W-:Y:S01]  /*12450*/  LEA.HI.X R4, R4, UR9, R5, 0x1, P0 ;  /* 0x0000000904047c11 */ /* 0x000fe200080f0c05 */
[----:B------:R-:W-:-:S04]  /*12460*/  VIADD R5, R6, 0x80 ;  /* 0x0000008006057836 */ /* 0x000fc80000000000 */
[----:B------:R-:W-:Y:S02]  /*12470*/  IMAD.MOV.U32 R6, RZ, RZ, R5 ;  /* 0x000000ffff067224 */ /* 0x000fe400078e0005 */
[----:B0-----:R-:W-:-:S05]  /*12480*/  @P1 IMAD.HI.U32 R7, R5, R7, RZ ;  /* 0x0000000705071227 */ /* 0x001fca00078e00ff */
[----:B-1----:R-:W-:-:S05]  /*12490*/  @P1 SHF.R.U32.HI R6, RZ, R8, R7 ;  /* 0x00000008ff061219 */ /* 0x002fca0000011607 */
        /* <DEDUP_REMOVED lines=9> */
[----:B------:R-:W-:Y:S02]  /*12530*/  UMOV UR4, 0xffffffff ;  /* 0xffffffff00047882 */ /* 0x000fe40000000000 */
[----:B------:R-:W-:Y:S02]  /*12540*/  IMAD.IADD R3, R3, 0x1, R7 ;  /* 0x0000000103037824 */ /* 0x000fe400078e0207 */
[----:B------:R-:W-:-:S02]  /*12550*/  IMAD R6, R6, UR6, RZ ;  /* 0x0000000606067c24 */ /* 0x000fc4000f8e02ff */
[----:B------:R-:W-:-:S04]  /*12560*/  IMAD.WIDE.U32 R2, R5, UR6, R2 ;  /* 0x0000000605027c25 */ /* 0x000fc8000f8e0002 */
[----:B------:R-:W-:Y:S01]  /*12570*/  IMAD R6, R5, UR7, R6 ;  /* 0x0000000705067c24 */ /* 0x000fe2000f8e0206 */
[----:B------:R-:W-:-:S03]  /*12580*/  LEA R5, P1, R2, UR8, 0x1 ;  /* 0x0000000802057c11 */ /* 0x000fc6000f8208ff */
[----:B------:R-:W-:-:S05]  /*12590*/  IMAD.IADD R6, R3, 0x1, R6 ;  /* 0x0000000103067824 */ /* 0x000fca00078e0206 */
[----:B------:R-:W-:Y:S01]  /*125a0*/  LEA.HI.X R2, R2, UR9, R6, 0x1, P1 ;  /* 0x0000000902027c11 */ /* 0x000fe200088f0c06 */
[----:B--2---:R-:W-:Y:S06]  /*125b0*/  BRA.DIV UR4, `(.L_x_13304) ;  /* 0x0000003e042c7947 */ /* 0x004fec000b800000 */
[----:B------:R-:W0:Y:S02]  /*125c0*/  S2R R7, SR_TID.X ;  /* 0x0000000000077919 */ /* 0x000e240000002100 */
[----:B0-----:R-:W-:Y:S02]  /*125d0*/  LOP3.LUT R8, R7, 0x7f, RZ, 0xc0, !PT ;  /* 0x0000007f07087812 */ /* 0x001fe400078ec0ff */
[----:B------:R-:W2:Y:S04]  /*125e0*/  LDL.LU R7, [R1+0xc] ;  /* 0x00000c0001077983 */ /* 0x000ea80000300800 */
[----:B------:R-:W3:Y:S01]  /*125f0*/  LDL.LU R11, [R1+0x8] ;  /* 0x00000800010b7983 */ /* 0x000ee20000300800 */
[----:B------:R-:W-:-:S03]  /*12600*/  SHF.R.U32.HI R10, RZ, 0x3, R8 ;  /* 0x00000003ff0a7819 */ /* 0x000fc60000011608 */
[----:B------:R-:W0:Y:S01]  /*12610*/  SHFL.IDX PT, R8, R0, RZ, 0x181f ;  /* 0x00181fff00087589 */ /* 0x000e2200000e0000 */
[----:B--2---:R-:W-:-:S03]  /*12620*/  IMAD R3, R7, R9, RZ ;  /* 0x0000000907037224 */ /* 0x004fc600078e02ff */
[----:B------:R-:W1:Y:S01]  /*12630*/  SHFL.IDX PT, R7, R4, RZ, 0x181f ;  /* 0x00181fff04077589 */ /* 0x000e6200000e0000 */
[----:B---3--:R-:W-:-:S05]  /*12640*/  IMAD.IADD R6, R10, 0x1, R11 ;  /* 0x000000010a067824 */ /* 0x008fca00078e020b */
[----:B------:R-:W-:-:S13]  /*12650*/  ISETP.GE.AND P1, PT, R6, R3, PT ;  /* 0x000000030600720c */ /* 0x000fda0003f26270 */
[----:B0-----:R-:W-:-:S05]  /*12660*/  @!P1 LEA R8, P2, R21, R8, 0x1 ;  /* 0x0000000815089211 */ /* 0x001fca00078408ff */
[----:B-1----:R-:W-:-:S04]  /*12670*/  @!P1 IMAD.X R7, RZ, RZ, R7, P2 ;  /* 0x000000ffff079224 */ /* 0x002fc800010e0607 */
[----:B------:R-:W-:Y:S02]  /*12680*/  @!P1 IMAD.MOV.U32 R9, RZ, RZ, R7 ;  /* 0x000000ffff099224 */ /* 0x000fe400078e0007 */
[----:B------:R-:W-:-:S03]  /*12690*/  VIADD R7, R6, 0x10 ;  /* 0x0000001006077836 */ /* 0x000fc60000000000 */
[----:B------:R-:W-:Y:S01]  /*126a0*/  @!PT LDS RZ, [RZ] ;  /* 0x00000000fffff984 */ /* 0x000fe20000000800 */
[----:B-----5:R0:W-:Y:S02]  /*126b0*/  @!P1 LDGSTS.E.BYPASS.LTC128B.128 [R20+0x8400], desc[UR52][R8.64], !P0 ;  /* 0x0840000008149fae */ /* 0x0201e4000c101d74 */
        /* <DEDUP_REMOVED lines=42> */
[----:B------:R-:W-:Y:S04]  /*12960*/  SHFL.IDX PT, R4, R4, 0x7, 0x181f ;  /* 0x00f81f0004047f89 */ /* 0x000fe800000e0000 */
[----:B0-----:R-:W0:Y:S03]  /*12970*/  SHFL.IDX PT, R8, R0, 0x6, 0x181f ;  /* 0x00d81f0000087f89 */ /* 0x001e2600000e0000 */
[----:B0-----:R-:W-:-:S05]  /*12980*/  @!P1 LEA R8, P2, R21, R8, 0x1 ;  /* 0x0000000815089211 */ /* 0x001fca00078408ff */
[----:B------:R-:W-:-:S04]  /*12990*/  @!P1 IMAD.X R7, RZ, RZ, R7, P2 ;  /* 0x000000ffff079224 */ /* 0x000fc800010e0607 */
[----:B------:R-:W-:Y:S02]  /*129a0*/  @!P1 IMAD.MOV.U32 R9, RZ, RZ, R7 ;  /* 0x000000ffff099224 */ /* 0x000fe400078e0007 */
[----:B------:R-:W-:Y:S04]  /*129b0*/  SHFL.IDX PT, R7, R5, RZ, 0x181f ;  /* 0x00181fff05077589 */ /* 0x000fe800000e0000 */
        /* <DEDUP_REMOVED lines=11> */
[----:B------:R-:W-:-:S05]  /*12a70*/  @!P2 LEA R7, P1, R21, R7, 0x1 ;  /* 0x000000071507a211 */ /* 0x000fca00078208ff */
[----:B0-----:R-:W-:Y:S02]  /*12a80*/  @!P2 IMAD.X R0, RZ, RZ, R0, P1 ;  /* 0x000000ffff00a224 */ /* 0x001fe400008e0600 */
[----:B-1----:R-:W-:Y:S02]  /*12a90*/  @!P2 IMAD.MOV.U32 R8, RZ, RZ, R7 ;  /* 0x000000ffff08a224 */ /* 0x002fe400078e0007 */
        /* <DEDUP_REMOVED lines=20> */
.L_x_13419:
[----:B------:R-:W-:Y:S02]  /*12be0*/  VIADD R6, R6, 0xb0 ;  /* 0x000000b006067836 */ /* 0x000fe40000000000 */
[----:B0-----:R-:W-:-:S03]  /*12bf0*/  VIADD R8, R17, 0x16800 ;  /* 0x0001680011087836 */ /* 0x001fc60000000000 */
[----:B------:R-:W-:-:S13]  /*12c00*/  ISETP.GE.AND P1, PT, R6, R3, PT ;  /* 0x000000030600720c */ /* 0x000fda0003f26270 */
[----:B--2---:R-:W-:-:S05]  /*12c10*/  @!P1 LEA R2, P2, R21, R2, 0x1 ;  /* 0x0000000215029211 */ /* 0x004fca00078408ff */
[----:B-1----:R-:W-:-:S05]  /*12c20*/  @!P1 IMAD.X R3, RZ, RZ, R0, P2 ;  /* 0x000000ffff039224 */ /* 0x002fca00010e0600 */
[----:B------:R-:W-:Y:S01]  /*12c30*/  @!PT LDS RZ, [RZ] ;  /* 0x00000000fffff984 */ /* 0x000fe20000000800 */
[----:B------:R-:W-:Y:S01]  /*12c40*/  @!PT LDS RZ, [RZ] ;  /* 0x00000000fffff984 */ /* 0x000fe20000000800 */
[----:B------:R-:W-:Y:S01]  /*12c50*/  @!PT LDS RZ, [RZ] ;  /* 0x00000000fffff984 */ /* 0x000fe20000000800 */
[----:B------:R0:W-:Y:S01]  /*12c60*/  @!P1 LDGSTS.E.BYPASS.LTC128B.128 [R20+0xdc00], desc[UR52][R2.64], !P0 ;  /* 0x0dc0000002149fae */ /* 0x0001e2000c101d74 */
[----:B------:R-:W-:Y:S01]  /*12c70*/  PLOP3.LUT P0, PT, PT, PT, PT, 0x80, 0x0 ;  /* 0x000000000000781c */ /* 0x000fe20003f0f070 */
[----:B------:R-:W-:-:S12]  /*12c80*/  NOP ;  /* 0x0000000000007918 */ /* 0x000fd80000000000 */
.L_x_13305:
        /* <DEDUP_REMOVED lines=18> */
.L_x_13420:
[----:B------:R-:W-:Y:S05]  /*12db0*/  BSYNC B0 ;  /* 0x0000000000007941 */ /* 0x000fea0003800000 */
.L_x_13306:
        /* <DEDUP_REMOVED lines=56> */
.L_x_13314:
[----:B------:R-:W-:Y:S01]  /*13140*/  IMAD R2, R7, 0x8, R17 ;  /* 0x0000000807027824 */ /* 0x000fe200078e0211 */
[----:B------:R-:W-:Y:S01]  /*13150*/  SHF.L.U32 R3, R9, 0x1f, RZ ;  /* 0x0000001f09037819 */ /* 0x000fe200000006ff */
[----:B------:R-:W-:Y:S03]  /*13160*/  BSSY B3, `(.L_x_13315) ;  /* 0x0000003000037945 */ /* 0x000fe60003800000 */
[----:B------:R-:W1:Y:S02]  /*13170*/  SYNCS.PHASECHK.TRANS64.TRYWAIT P0, [R2+URZ+0x16840], R3 ;  /* 0x01684003020075a7 */ /* 0x000e64000800017f */
[----:B-1----:R-:W-:Y:S05]  /*13180*/  @!P0 BRA `(.L_x_13316) ;  /* 0x00000040000c8947 */ /* 0x002fea0003800000 */
.L_x_13421:
[----:B------:R-:W-:Y:S05]  /*13190*/  BSYNC B3 ;  /* 0x0000000000037941 */ /* 0x000fea0003800000 */
.L_x_13315:
        /* <DEDUP_REMOVED lines=12> */
.L_x_13318:
[----:B------:R-:W-:Y:S05]  /*13260*/  BSYNC B3 ;  /* 0x0000000000037941 */ /* 0x000fea0003800000 */
.L_x_13317:
        /* <DEDUP_REMOVED lines=11> */
.L_x_13319:
        /* <DEDUP_REMOVED lines=15> */
.L_x_13422:
[----:B------:R-:W-:Y:S05]  /*13410*/  BSYNC B3 ;  /* 0x0000000000037941 */ /* 0x000fea0003800000 */
.L_x_13320:
        /* <DEDUP_REMOVED lines=12> */
.L_x_13323:
[----:B------:R-:W-:Y:S05]  /*134e0*/  BSYNC B3 ;  /* 0x0000000000037941 */ /* 0x000fea0003800000 */
.L_x_13322:
        /* <DEDUP_REMOVED lines=11> */
.L_x_13324:
        /* <DEDUP_REMOVED lines=12> */
.L_x_13313:
[----:B------:R-:W-:Y:S05]  /*13660*/  BSYNC B1 ;  /* 0x0000000000017941 */ /* 0x000fea0003800000 */
.L_x_13312:
[----:B------:R-:W2:Y:S01]  /*13670*/  LDL.LU R0, [R1+0x1c] ;  /* 0x00001c0001007983 */ /* 0x000ea20000300800 */
[----:B------:R-:W-:Y:S02]  /*13680*/  IMAD.MOV.U32 R18, RZ, RZ, R7 ;  /* 0x000000ffff127224 */ /* 0x000fe400078e0007 */
[----:B------:R-:W-:Y:S02]  /*13690*/  IMAD.MOV.U32 R28, RZ, RZ, R9 ;  /* 0x000000ffff1c7224 */ /* 0x000fe400078e0009 */
[----:B--2---:R-:W-:-:S07]  /*136a0*/  VIADD R0, R0, 0xfffffffd ;  /* 0xfffffffd00007836 */ /* 0x004fce0000000000 */
.L_x_13311:
[----:B------:R-:W-:Y:S05]  /*136b0*/  BSYNC B2 ;  /* 0x0000000000027941 */ /* 0x000fea0003800000 */
.L_x_13310:
[----:B------:R-:W-:-:S05]  /*136c0*/  VIADD R3, R10, 0xfffffffe ;  /* 0xfffffffe0a037836 */ /* 0x000fca0000000000 */
[----:B------:R-:W-:-:S13]  /*136d0*/  ISETP.NE.AND P0, PT, R3, R6, PT ;  /* 0x000000060300720c */ /* 0x000fda0003f05270 */
[----:B------:R-:W-:Y:S05]  /*136e0*/  @!P0 BRA `(.L_x_13309) ;  /* 0x0000000c009c8947 */ /* 0x000fea0003800000 */
[----:B------:R-:W-:-:S07]  /*136f0*/  IMAD.MOV.U32 R4, RZ, RZ, R19 ;  /* 0x000000ffff047224 */ /* 0x000fce00078e0013 */
.L_x_13351:
        /* <DEDUP_REMOVED lines=32> */
.L_x_13327:
[----:B------:R-:W-:Y:S01]  /*13900*/  IMAD R2, R6, 0x8, R17 ;  /* 0x0000000806027824 */ /* 0x000fe200078e0211 */
[----:B------:R-:W-:Y:S01]  /*13910*/  SHF.L.U32 R3, R7, 0x1f, RZ ;  /* 0x0000001f07037819 */ /* 0x000fe200000006ff */
[----:B------:R-:W-:Y:S03]  /*13920*/  BSSY B2, `(.L_x_13328) ;  /* 0x0000003000027945 */ /* 0x000fe60003800000 */
[----:B------:R-:W1:Y:S02]  /*13930*/  SYNCS.PHASECHK.TRANS64.TRYWAIT P0, [R2+URZ+0x16840], R3 ;  /* 0x01684003020075a7 */ /* 0x000e64000800017f */
[----:B-1----:R-:W-:Y:S05]  /*13940*/  @!P0 BRA `(.L_x_13329) ;  /* 0x0000003800448947 */ /* 0x002fea0003800000 */
.L_x_13423:
[----:B------:R-:W-:Y:S05]  /*13950*/  BSYNC B2 ;  /* 0x0000000000027941 */ /* 0x000fea0003800000 */
.L_x_13328:
        /* <DEDUP_REMOVED lines=12> */
.L_x_13331:
[----:B------:R-:W-:Y:S05]  /*13a20*/  BSYNC B2 ;  /* 0x0000000000027941 */ /* 0x000fea0003800000 */
.L_x_13330:
        /* <DEDUP_REMOVED lines=11> */
.L_x_13332:
        /* <DEDUP_REMOVED lines=15> */
.L_x_13424:
[----:B------:R-:W-:Y:S05]  /*13bd0*/  BSYNC B2 ;  /* 0x0000000000027941 */ /* 0x000fea0003800000 */
.L_x_13333:
[----:B------:R-:W-:Y:S01]  /*13be0*/  BSSY B2, `(.L_x_13335) ;  /* 0x000000b000027945 */ /* 0x000fe20003800000 */
[----:B------:R-:W-:Y:S02]  /*13bf0*/  IMAD.MOV.U32 R2, RZ, RZ, 0x0 ;  /* 0x00000000ff027424 */ /* 0x000fe400078e00ff */
[----:B0-----:R-:W-:Y:S01]  /*13c00*/  IMAD.MOV.U32 R3, RZ, RZ, 0x14f00000 ;  /* 0x14f00000ff037424 */ /* 0x001fe200078e00ff */
        /* <DEDUP_REMOVED lines=8> */
.L_x_13336:
[----:B------:R-:W-:Y:S05]  /*13c90*/  BSYNC B2 ;  /* 0x0000000000027941 */ /* 0x000fea0003800000 */
.L_x_13335:
        /* <DEDUP_REMOVED lines=10> */
.L_x_13337:
        /* <DEDUP_REMOVED lines=12> */
.L_x_13326:
[----:B------:R-:W-:Y:S05]  /*13e00*/  BSYNC B1 ;  /* 0x0000000000017941 */ /* 0x000fea0003800000 */
.L_x_13325:
        /* <DEDUP_REMOVED lines=32> */
.L_x_13340:
[----:B------:R-:W-:Y:S01]  /*14010*/  IMAD R2, R18, 0x8, R17 ;  /* 0x0000000812027824 */ /* 0x000fe200078e0211 */
[----:B------:R-:W-:Y:S01]  /*14020*/  SHF.L.U32 R3, R28, 0x1f, RZ ;  /* 0x0000001f1c037819 */ /* 0x000fe200000006ff */
[----:B------:R-:W-:Y:S03]  /*14030*/  BSSY B2, `(.L_x_13341) ;  /* 0x0000003000027945 */ /* 0x000fe60003800000 */
[----:B------:R-:W1:Y:S02]  /*14040*/  SYNCS.PHASECHK.TRANS64.TRYWAIT P0, [R2+URZ+0x16840], R3 ;  /* 0x01684003020075a7 */ /* 0x000e64000800017f */
[----:B-1----:R-:W-:Y:S05]  /*14050*/  @!P0 BRA `(.L_x_13342) ;  /* 0x0000003000a88947 */ /* 0x002fea0003800000 */
.L_x_13425:
[----:B------:R-:W-:Y:S05]  /*14060*/  BSYNC B2 ;  /* 0x0000000000027941 */ /* 0x000fea0003800000 */
.L_x_13341:
        /* <DEDUP_REMOVED lines=12> */
.L_x_13344:
[----:B------:R-:W-:Y:S05]  /*14130*/  BSYNC B2 ;  /* 0x0000000000027941 */ /* 0x000fea0003800000 */
.L_x_13343:
        /* <DEDUP_REMOVED lines=12> */
.L_x_13345:
        /* <DEDUP_REMOVED lines=15> */
.L_x_13426:
[----:B------:R-:W-:Y:S05]  /*142f0*/  BSYNC B2 ;  /* 0x0000000000027941 */ /* 0x000fea0003800000 */
.L_x_13346:
        /* <DEDUP_REMOVED lines=11> */
.L_x_13349:
[----:B------:R-:W-:Y:S05]  /*143b0*/  BSYNC B2 ;  /* 0x0000000000027941 */ /* 0x000fea0003800000 */
.L_x_13348:
        /* <DEDUP_REMOVED lines=10> */
.L_x_13350:
        /* <DEDUP_REMOVED lines=12> */
.L_x_13339:
[----:B------:R-:W-:Y:S05]  /*14520*/  BSYNC B1 ;  /* 0x0000000000017941 */ /* 0x000fea0003800000 */
.L_x_13338:
[----:B------:R-:W-:Y:S01]  /*14530*/  ISETP.GT.AND P0, PT, R9, R29, PT ;  /* 0x0000001d0900720c */ /* 0x000fe20003f04270 */
[----:B------:R-:W-:-:S12]  /*14540*/  VIADD R0, R0, 0xfffffffe ;  /* 0xfffffffe00007836 */ /* 0x000fd80000000000 */
[----:B------:R-:W-:Y:S05]  /*14550*/  @P0 BRA `(.L_x_13351) ;  /* 0xfffffff000680947 */ /* 0x000fea000383ffff */
.L_x_13309:
[----:B------:R-:W-:Y:S05]  /*14560*/  BSYNC B0 ;  /* 0x0000000000007941 */ /* 0x000fea0003800000 */
.L_x_13308:
        /* <DEDUP_REMOVED lines=17> */
.L_x_13353:
[----:B------:R-:W-:Y:S05]  /*14680*/  BSYNC B0 ;  /* 0x0000000000007941 */ /* 0x000fea0003800000 */
.L_x_13352:
        /* <DEDUP_REMOVED lines=10> */
.L_x_13427:
[----:B------:R-:W-:Y:S05]  /*14730*/  BSYNC B1 ;  /* 0x0000000000017941 */ /* 0x000fea0003800000 */
.L_x_13356:
        /* <DEDUP_REMOVED lines=9> */
.L_x_13359:
[----:B------:R-:W-:Y:S05]  /*147d0*/  BSYNC B1 ;  /* 0x0000000000017941 */ /* 0x000fea0003800000 */
.L_x_13358:
        /* <DEDUP_REMOVED lines=10> */
.L_x_13360:
        /* <DEDUP_REMOVED lines=10> */
.L_x_13355:
[----:B------:R-:W-:Y:S05]  /*14920*/  BSYNC B0 ;  /* 0x0000000000007941 */ /* 0x000fea0003800000 */
.L_x_13354:
[----:B------:R-:W-:-:S05]  /*14930*/  VIADD R18, R18, 0x1 ;  /* 0x0000000112127836 */ /* 0x000fca0000000000 */
[----:B------:R-:W-:-:S04]  /*14940*/  ISETP.NE.AND P0, PT, R18, 0x2, PT ;  /* 0x000000021200780c */ /* 0x000fc80003f05270 */
[----:B------:R-:W-:Y:S02]  /*14950*/  SEL R3, RZ, 0x1, P0 ;  /* 0x00000001ff037807 */ /* 0x000fe40000000000 */
[----:B------:R-:W-:Y:S02]  /*14960*/  SEL R18, R18, RZ, P0 ;  /* 0x000000ff12127207 */ /* 0x000fe40000000000 */
[----:B------:R-:W-:-:S07]  /*14970*/  LOP3.LUT R28, R28, R3, RZ, 0x3c, !PT ;  /* 0x000000031c1c7212 */ /* 0x000fce00078e3cff */
.L_x_13290:
[----:B------:R-:W-:Y:S05]  /*14980*/  BSYNC B7 ;  /* 0x0000000000077941 */ /* 0x000fea0003800000 */
.L_x_13288:
        /* <DEDUP_REMOVED lines=12> */
.L_x_13361:
        /* <DEDUP_REMOVED lines=8> */
[----:B01----:R-:W0:Y:S08]  /*14ad0*/  @!P1 LDC.64 R4, c[0x0][0xc80] ;  /* 0x00032000ff049b82 */ /* 0x003e300000000a00 */
[----:B------:R-:W1:Y:S01]  /*14ae0*/  @!P1 LDC.64 R2, c[0x0][0xc78] ;  /* 0x00031e00ff029b82 */ /* 0x000e620000000a00 */
[----:B0-----:R-:W-:-:S06]  /*14af0*/  @!P1 IMAD.WIDE R4, R7, 0x4, R4 ;  /* 0x0000000407049825 */ /* 0x001fcc00078e0204 */
[----:B------:R-:W3:Y:S01]  /*14b00*/  @!P1 LDG.E R4, desc[UR52][R4.64] ;  /* 0x0000003404049981 */ /* 0x000ee2000c1e1900 */
[----:B-1----:R-:W-:-:S06]  /*14b10*/  @!P1 IMAD.WIDE R2, R7, 0x4, R2 ;  /* 0x0000000407029825 */ /* 0x002fcc00078e0202 */
[----:B------:R-:W4:Y:S01]  /*14b20*/  @!P1 LDG.E R2, desc[UR52][R2.64] ;  /* 0x0000003402029981 */ /* 0x000f22000c1e1900 */
[----:B------:R-:W-:Y:S02]  /*14b30*/  IMAD.MOV.U32 R25, RZ, RZ, RZ ;  /* 0x000000ffff197224 */ /* 0x000fe400078e00ff */
[----:B------:R-:W-:Y:S01]  /*14b40*/  IMAD.MOV.U32 R8, RZ, RZ, RZ ;  /* 0x000000ffff087224 */ /* 0x000fe200078e00ff */
[C---:B------:R-:W-:Y:S02]  /*14b50*/  ISETP.GE.U32.AND P2, PT, R9.reuse, 0x2, PT ;  /* 0x000000020900780c */ /* 0x040fe40003f46070 */
[C---:B------:R-:W-:Y:S02]  /*14b60*/  ISETP.GE.U32.AND P3, PT, R9.reuse, 0x4, PT ;  /* 0x000000040900780c */ /* 0x040fe40003f66070 */
[C---:B------:R-:W-:Y:S02]  /*14b70*/  ISETP.GE.U32.AND P4, PT, R9.reuse, 0x8, PT ;  /* 0x000000080900780c */ /* 0x040fe40003f86070 */
[----:B------:R-:W-:Y:S01]  /*14b80*/  ISETP.GE.U32.AND P5, PT, R9, 0x10, PT ;  /* 0x000000100900780c */ /* 0x000fe20003fa6070 */
[----:B------:R-:W-:Y:S04]  /*14b90*/  SHFL.IDX PT, R0, R24, RZ, 0x1f ;  /* 0x00001fff18007589 */ /* 0x000fe800000e0000 */
[----:B------:R0:W-:Y:S02]  /*14ba0*/  SHFL.IDX PT, R6, R24, 0x1, 0x1f ;  /* 0x00201f0018067f89 */ /* 0x0001e400000e0000 */
[----:B0-----:R-:W-:-:S02]  /*14bb0*/  IMAD.MOV.U32 R24, RZ, RZ, RZ ;  /* 0x000000ffff187224 */ /* 0x001fc400078e00ff */
[----:B---3--:R-:W-:Y:S02]  /*14bc0*/  @!P1 IMAD.MOV.U32 R25, RZ, RZ, R4 ;  /* 0x000000ffff199224 */ /* 0x008fe400078e0004 */
[----:B----4-:R-:W-:-:S04]  /*14bd0*/  @!P1 IMAD.MOV.U32 R8, RZ, RZ, R2 ;  /* 0x000000ffff089224 */ /* 0x010fc800078e0002 */
[----:B------:R-:W-:-:S05]  /*14be0*/  IMAD R13, R8, R25, RZ ;  /* 0x00000019080d7224 */ /* 0x000fca00078e02ff */
[----:B------:R-:W0:Y:S01]  /*14bf0*/  SHFL.UP PT, R14, R13, 0x1, RZ ;  /* 0x042000000d0e7989 */ /* 0x000e2200000e00ff */
[----:B------:R-:W-:-:S04]  /*14c00*/  ISETP.NE.AND P1, PT, R9, RZ, PT ;  /* 0x000000ff0900720c */ /* 0x000fc80003f25270 */
        /* <DEDUP_REMOVED lines=15> */
.L_x_13437:
[----:B------:R-:W-:Y:S02]  /*14d00*/  ULDC UR4, c[0x0][0xc38] ;  /* 0x00030e0000047ab9 */ /* 0x000fe40000000800 */
[----:B------:R-:W-:-:S04]  /*14d10*/  IMAD.U32 R4, RZ, RZ, UR4 ;  /* 0x00000004ff047e24 */ /* 0x000fc8000f8e00ff */
[----:B-1----:R-:W-:-:S04]  /*14d20*/  IMAD R5, R14, R4, RZ ;  /* 0x000000040e057224 */ /* 0x002fc800078e02ff */
[----:B------:R-:W-:-:S05]  /*14d30*/  IMAD.IADD R6, R6, 0x1, R5 ;  /* 0x0000000106067824 */ /* 0x000fca00078e0205 */
[----:B------:R-:W-:-:S13]  /*14d40*/  ISETP.GT.AND P6, PT, R6, R0, PT ;  /* 0x000000000600720c */ /* 0x000fda0003fc4270 */
[----:B------:R-:W-:Y:S05]  /*14d50*/  @P6 BRA `(.L_x_13364) ;  /* 0x0000000000a46947 */ /* 0x000fea0003800000 */
.L_x_13367:
        /* <DEDUP_REMOVED lines=11> */
[----:B------:R-:W-:Y:S02]  /*14e10*/  IMAD.MOV.U32 R8, RZ, RZ, RZ ;  /* 0x000000ffff087224 */ /* 0x000fe400078e00ff */
[----:B0-----:R-:W-:-:S05]  /*14e20*/  @!P6 IMAD.WIDE R2, R7, 0x4, R2 ;  /* 0x000000040702e825 */ /* 0x001fca00078e0202 */
[----:B------:R1:W3:Y:S02]  /*14e30*/  @!P6 LDG.E R25, desc[UR52][R2.64] ;  /* 0x000000340219e981 */ /* 0x0002e4000c1e1900 */
[----:B-1----:R-:W-:-:S05]  /*14e40*/  @!P6 IMAD.WIDE R2, R7, 0x4, R4 ;  /* 0x000000040702e825 */ /* 0x002fca00078e0204 */
        /* <DEDUP_REMOVED lines=20> */
.L_x_13445:
[----:B------:R-:W-:Y:S02]  /*14f90*/  ULDC UR4, c[0x0][0xc38] ;  /* 0x00030e0000047ab9 */ /* 0x000fe40000000800 */
[----:B------:R-:W-:-:S04]  /*14fa0*/  IMAD.U32 R4, RZ, RZ, UR4 ;  /* 0x00000004ff047e24 */ /* 0x000fc8000f8e00ff */
[----:B-1----:R-:W-:-:S04]  /*14fb0*/  IMAD R5, R14, R4, RZ ;  /* 0x000000040e057224 */ /* 0x002fc800078e02ff */
[----:B------:R-:W-:-:S05]  /*14fc0*/  IMAD.IADD R6, R5, 0x1, R6 ;  /* 0x0000000105067824 */ /* 0x000fca00078e0206 */
[----:B------:R-:W-:-:S13]  /*14fd0*/  ISETP.GT.AND P6, PT, R6, R0, PT ;  /* 0x000000000600720c */ /* 0x000fda0003fc4270 */
[----:B------:R-:W-:Y:S05]  /*14fe0*/  @!P6 BRA `(.L_x_13367) ;  /* 0xfffffffc005ce947 */ /* 0x000fea000383ffff */
.L_x_13364:
[----:B------:R-:W-:Y:S01]  /*14ff0*/  IMAD.IADD R5, R6, 0x1, -R5 ;  /* 0x0000000106057824 */ /* 0x000fe200078e0a05 */
[----:B------:R-:W-:-:S03]  /*15000*/  UMOV UR4, 0xffffffff ;  /* 0xffffffff00047882 */ /* 0x000fc60000000000 */
[----:B------:R-:W-:-:S05]  /*15010*/  IMAD R7, R3, R4, R5 ;  /* 0x0000000403077224 */ /* 0x000fca00078e0205 */
[----:B------:R-:W-:Y:S01]  /*15020*/  ISETP.GT.AND P6, PT, R7, R0, PT ;  /* 0x000000000700720c */ /* 0x000fe20003fc4270 */
[----:B------:R-:W-:-:S12]  /*15030*/  BRA.DIV UR4, `(.L_x_13368) ;  /* 0x0000002a04dc7947 */ /* 0x000fd8000b800000 */
[----:B------:R-:W-:-:S04]  /*15040*/  VOTE.ANY R2, PT, !P6 ;  /* 0x0000000000027806 */ /* 0x000fc800070e0100 */
[----:B--2---:R-:W1:Y:S02]  /*15050*/  POPC R12, R2 ;  /* 0x00000002000c7309 */ /* 0x004e640000000000 */
[----:B-1----:R1:W2:Y:S01]  /*15060*/  SHFL.IDX PT, R25, R25, R12, 0x1f ;  /* 0x00001f0c19197589 */ /* 0x0022a200000e0000 */
[----:B------:R-:W-:-:S03]  /*15070*/  IMAD.IADD R27, R12, 0x1, R27 ;  /* 0x000000010c1b7824 */ /* 0x000fc600078e021b */
[----:B------:R1:W3:Y:S04]  /*15080*/  SHFL.IDX PT, R8, R8, R12, 0x1f ;  /* 0x00001f0c08087589 */ /* 0x0002e800000e0000 */
.L_x_13450:
[----:B------:R-:W-:-:S13]  /*15090*/  ISETP.NE.AND P0, PT, R2, RZ, PT ;  /* 0x000000ff0200720c */ /* 0x000fda0003f05270 */
[----:B------:R-:W-:Y:S05]  /*150a0*/  @!P0 BRA `(.L_x_13369) ;  /* 0x0000000000108947 */ /* 0x000fea0003800000 */
[----:B------:R-:W-:Y:S01]  /*150b0*/  UMOV UR4, 0xffffffff ;  /* 0xffffffff00047882 */ /* 0x000fe20000000000 */
[----:B-1----:R-:W-:Y:S02]  /*150c0*/  VIADD R12, R12, 0xffffffff ;  /* 0xffffffff0c0c7836 */ /* 0x002fe40000000000 */
[----:B------:R-:W-:Y:S05]  /*150d0*/  BRA.DIV UR4, `(.L_x_13370) ;  /* 0x0000002e04107947 */ /* 0x000fea000b800000 */
[----:B------:R4:W1:Y:S02]  /*150e0*/  SHFL.IDX PT, R24, R3, R12, 0x1f ;  /* 0x00001f0c03187589 */ /* 0x00086400000e0000 */
.L_x_13369:
[----:B---3--:R-:W-:Y:S01]  /*150f0*/  ISETP.NE.AND P0, PT, R8, 0x1, PT ;  /* 0x000000010800780c */ /* 0x008fe20003f05270 */
[----:B-1----:R-:W-:-:S04]  /*15100*/  IMAD R24, R24, R4, R5 ;  /* 0x0000000418187224 */ /* 0x002fc800078e0205 */
[----:B------:R-:W-:-:S08]  /*15110*/  IMAD.IADD R0, R0, 0x1, -R24 ;  /* 0x0000000100007824 */ /* 0x000fd000078e0a18 */
[----:B------:R-:W-:Y:S05]  /*15120*/  @!P0 BRA `(.L_x_13371) ;  /* 0x0000000000dc8947 */ /* 0x000fea0003800000 */
[----:B--2---:R-:W-:Y:S02]  /*15130*/  IABS R4, R25 ;  /* 0x0000001900047213 */ /* 0x004fe40000000000 */
[----:B------:R-:W-:Y:S02]  /*15140*/  IABS R5, R8 ;  /* 0x0000000800057213 */ /* 0x000fe40000000000 */
[----:B------:R-:W1:Y:S08]  /*15150*/  I2F.RP R6, R4 ;  /* 0x0000000400067306 */ /* 0x000e700000209400 */
[----:B------:R-:W2:Y:S08]  /*15160*/  I2F.RP R9, R5 ;  /* 0x0000000500097306 */ /* 0x000eb00000209400 */
[----:B-1----:R-:W1:Y:S08]  /*15170*/  MUFU.RCP R6, R6 ;  /* 0x0000000600067308 */ /* 0x002e700000001000 */
[----:B--2---:R-:W-:Y:S01]  /*15180*/  MUFU.RCP R9, R9 ;  /* 0x0000000900097308 */ /* 0x004fe20000001000 */
[----:B-1----:R-:W-:-:S07]  /*15190*/  VIADD R2, R6, 0xffffffe ;  /* 0x0ffffffe06027836 */ /* 0x002fce0000000000 */
[----:B0---4-:R0:W1:Y:S02]  /*151a0*/  F2I.FTZ.U32.TRUNC.NTZ R3, R2 ;  /* 0x0000000200037305 */ /* 0x011064000021f000 */
[----:B0-----:R-:W-:Y:S02]  /*151b0*/  IMAD.MOV.U32 R2, RZ, RZ, RZ ;  /* 0x000000ffff027224 */ /* 0x001fe400078e00ff */
[----:B-1----:R-:W-:-:S04]  /*151c0*/  IMAD.MOV R7, RZ, RZ, -R3 ;  /* 0x000000ffff077224 */ /* 0x002fc800078e0a03 */
[----:B------:R-:W-:-:S04]  /*151d0*/  IMAD R7, R7, R4, RZ ;  /* 0x0000000407077224 */ /* 0x000fc800078e02ff */
[----:B------:R-:W-:Y:S01]  /*151e0*/  IMAD.HI.U32 R3, R3, R7, R2 ;  /* 0x0000000703037227 */ /* 0x000fe200078e0002 */
[----:B------:R-:W-:Y:S02]  /*151f0*/  IABS R7, R0 ;  /* 0x0000000000077213 */ /* 0x000fe40000000000 */
[----:B------:R-:W-:-:S03]  /*15200*/  IABS R2, R25 ;  /* 0x0000001900027213 */ /* 0x000fc60000000000 */
[----:B------:R-:W-:-:S04]  /*15210*/  IMAD.HI.U32 R6, R3, R7, RZ ;  /* 0x0000000703067227 */ /* 0x000fc800078e00ff */
[----:B------:R-:W-:Y:S02]  /*15220*/  IMAD.MOV R2, RZ, RZ, -R2 ;  /* 0x000000ffff027224 */ /* 0x000fe400078e0a02 */
[----:B------:R-:W-:Y:S02]  /*15230*/  VIADD R3, R9, 0xffffffe ;  /* 0x0ffffffe09037836 */ /* 0x000fe40000000000 */
        /* <DEDUP_REMOVED lines=38> */
.L_x_13371:
[----:B0---4-:R-:W0:Y:S02]  /*154a0*/  LDC.64 R2, c[0x0][0xc90] ;  /* 0x00032400ff027b82 */ /* 0x011e240000000a00 */
        /* <DEDUP_REMOVED lines=59> */
.L_x_13372:
[----:B------:R-:W-:-:S05]  /*15860*/  LOP3.LUT R0, RZ, R3, RZ, 0x33, !PT ;  /* 0x00000003ff007212 */ /* 0x000fca00078e33ff */
[----:B------:R-:W-:Y:S01]  /*15870*/  IMAD.IADD R25, R25, 0x1, R0 ;  /* 0x0000000119197824 */ /* 0x000fe200078e0200 */
[----:B------:R-:W-:Y:S06]  /*15880*/  BRA `(.L_x_13373) ;  /* 0x00000000001c7947 */ /* 0x000fec0003800000 */
.L_x_13365:
[----:B------:R-:W-:Y:S01]  /*15890*/  UMOV UR4, URZ ;  /* 0x0000003f00047c82 */ /* 0x000fe20008000000 */
[----:B------:R-:W-:Y:S01]  /*158a0*/  UMOV UR5, URZ ;  /* 0x0000003f00057c82 */ /* 0x000fe20008000000 */
[----:B------:R-:W-:Y:S01]  /*158b0*/  ULDC UR6, c[0x0][0xc3c] ;  /* 0x00030f0000067ab9 */ /* 0x000fe20000000800 */
[----:B------:R-:W-:Y:S02]  /*158c0*/  IMAD.MOV.U32 R24, RZ, RZ, R0 ;  /* 0x000000ffff187224 */ /* 0x000fe400078e0000 */
[----:B------:R-:W-:Y:S02]  /*158d0*/  IMAD.U32 R25, RZ, RZ, UR4 ;  /* 0x00000004ff197e24 */ /* 0x000fe4000f8e00ff */
[----:B------:R-:W-:Y:S02]  /*158e0*/  IMAD.U32 R26, RZ, RZ, UR5 ;  /* 0x00000005ff1a7e24 */ /* 0x000fe4000f8e00ff */
[----:B------:R-:W-:-:S07]  /*158f0*/  IMAD.U32 R27, RZ, RZ, UR6 ;  /* 0x00000006ff1b7e24 */ /* 0x000fce000f8e00ff */
.L_x_13373:
[----:B------:R-:W1:Y:S01]  /*15900*/  S2R R0, SR_TID.X ;  /* 0x0000000000007919 */ /* 0x000e620000002100 */
[----:B------:R-:W-:Y:S05]  /*15910*/  WARPSYNC.ALL ;  /* 0x0000000000007948 */ /* 0x000fea0003800000 */
[----:B------:R-:W-:Y:S01]  /*15920*/  BAR.SYNC.DEFER_BLOCKING 0x4, 0x200 ;  /* 0x0108000000007b1d */ /* 0x000fe20000010000 */
[----:B-1----:R-:W-:-:S04]  /*15930*/  LOP3.LUT R0, R0, 0x1f, RZ, 0xc0, !PT ;  /* 0x0000001f00007812 */ /* 0x002fc800078ec0ff */
[----:B------:R-:W-:-:S13]  /*15940*/  ISETP.NE.AND P0, PT, R0, RZ, PT ;  /* 0x000000ff0000720c */ /* 0x000fda0003f05270 */
[----:B0-----:R-:W0:Y:S01]  /*15950*/  @!P0 S2R R3, SR_CgaCtaId ;  /* 0x0000000000038919 */ /* 0x001e220000008800 */
[----:B------:R-:W-:-:S04]  /*15960*/  @!P0 MOV R0, 0x400 ;  /* 0x0000040000008802 */ /* 0x000fc80000000f00 */
[----:B0-----:R-:W-:-:S05]  /*15970*/  @!P0 LEA R17, R3, R0, 0x18 ;  /* 0x0000000003118211 */ /* 0x001fca00078ec0ff */
[----:B------:R0:W-:Y:S01]  /*15980*/  @!P0 STS.128 [R17+0x168d0], R24 ;  /* 0x0168d01811008388 */ /* 0x0001e20000000c00 */
[----:B------:R-:W-:Y:S06]  /*15990*/  BAR.ARV 0x5, 0x200 ;  /* 0x0148000000007b1d */ /* 0x000fec0000002000 */
.L_x_13362:
[----:B------:R-:W-:Y:S02]  /*159a0*/  ULDC UR4, c[0x0][0xc3c] ;  /* 0x00030f0000047ab9 */ /* 0x000fe40000000800 */
[----:B----4-:R-:W-:-:S13]  /*159b0*/  ISETP.GE.AND P0, PT, R27, UR4, PT ;  /* 0x000000041b007c0c */ /* 0x010fda000bf06270 */
[----:B------:R-:W-:Y:S05]  /*159c0*/  @!P0 BRA `(.L_x_13374) ;  /* 0xffffffac00c48947 */ /* 0x000fea000383ffff */
[----:B------:R-:W-:Y:S05]  /*159d0*/  BSYNC B8 ;  /* 0x0000000000087941 */ /* 0x000fea0003800000 */
.L_x_13274:
        /* <DEDUP_REMOVED lines=12> */
.L_x_13453:
[----:B------:R-:W-:Y:S05]  /*15aa0*/  BSYNC B0 ;  /* 0x0000000000007941 */ /* 0x000fea0003800000 */
.L_x_13375:
[----:B------:R-:W-:-:S03]  /*15ab0*/  UMOV UR4, 0xffffffff ;  /* 0xffffffff00047882 */ /* 0x000fc60000000000 */
[----:B------:R-:W-:Y:S05]  /*15ac0*/  BRA.DIV UR4, `(.L_x_13377) ;  /* 0x0000002204d07947 */ /* 0x000fea000b800000 */
[----:B0-----:R-:W0:Y:S02]  /*15ad0*/  S2R R0, SR_TID.X ;  /* 0x0000000000007919 */ /* 0x001e240000002100 */
[----:B0-----:R-:W-:-:S04]  /*15ae0*/  SHF.R.U32.HI R0, RZ, 0x5, R0 ;  /* 0x00000005ff007819 */ /* 0x001fc80000011600 */
[----:B------:R-:W-:-:S05]  /*15af0*/  LOP3.LUT R0, R0, 0x3, RZ, 0xc0, !PT ;  /* 0x0000000300007812 */ /* 0x000fca00078ec0ff */
[----:B------:R0:W2:Y:S02]  /*15b00*/  SHFL.IDX PT, R14, R0, RZ, 0x1f ;  /* 0x00001fff000e7589 */ /* 0x0000a400000e0000 */
.L_x_13456:
[----:B--2---:R-:W-:Y:S01]  /*15b10*/  ISETP.NE.AND P0, PT, R14, RZ, PT ;  /* 0x000000ff0e00720c */ /* 0x004fe20003f05270 */
[----:B------:R-:W-:-:S12]  /*15b20*/  BSSY B0, `(.L_x_13378) ;  /* 0x0000024000007945 */ /* 0x000fd80003800000 */
[----:B------:R-:W-:Y:S05]  /*15b30*/  @P0 BRA `(.L_x_13379) ;  /* 0x0000000000880947 */ /* 0x000fea0003800000 */
[----:B------:R-:W-:-:S03]  /*15b40*/  UMOV UR4, 0xffffffff ;  /* 0xffffffff00047882 */ /* 0x000fc60000000000 */
[----:B------:R-:W-:Y:S05]  /*15b50*/  BRA.DIV UR4, `(.L_x_13380) ;  /* 0x0000002204e07947 */ /* 0x000fea000b800000 */
[----:B------:R-:W-:-:S13]  /*15b60*/  ELECT P6, URZ, PT ;  /* 0x00000000003f782f */ /* 0x000fda00038c0000 */
.L_x_13459:
[----:B------:R-:W-:Y:S05]  /*15b70*/  @!P6 BRA `(.L_x_13379) ;  /* 0x000000000078e947 */ /* 0x000fea0003800000 */
[----:B------:R-:W-:-:S06]  /*15b80*/  ULOP3.LUT UR4, UR36, 0x2, URZ, 0xfc, !UPT ;  /* 0x0000000224047892 */ /* 0x000fcc000f8efc3f */
[----:B0-----:R-:W-:-:S05]  /*15b90*/  IMAD.U32 R0, RZ, RZ, UR4 ;  /* 0x00000004ff007e24 */ /* 0x001fca000f8e00ff */
[----:B------:R-:W-:-:S13]  /*15ba0*/  ISETP.NE.AND P2, PT, R0, 0x3, PT ;  /* 0x000000030000780c */ /* 0x000fda0003f45270 */
[----:B------:R-:W-:Y:S05]  /*15bb0*/  @!P2 BRA `(.L_x_13381) ;  /* 0x000000000004a947 */ /* 0x000fea0003800000 */
[----:B------:R-:W-:Y:S01]  /*15bc0*/  BPT.TRAP 0x1 ;  /* 0x000000040000795c */ /* 0x000fe20000300000 */
.L_x_13381:
        /* <DEDUP_REMOVED lines=12> */
.L_x_13460:
[----:B------:R-:W1:Y:S02]  /*15c90*/  SYNCS.PHASECHK.TRANS64.TRYWAIT P0, [R3+URZ], R0 ;  /* 0x00000000030075a7 */ /* 0x000e64000800017f */
[----:B-1----:R-:W-:Y:S05]  /*15ca0*/  @!P0 BRA `(.L_x_13383) ;  /* 0x0000002000c08947 */ /* 0x002fea0003800000 */
.L_x_13461:
[----:B------:R-:W-:Y:S05]  /*15cb0*/  @!P2 BRA `(.L_x_13384) ;  /* 0x000000000004a947 */ /* 0x000fea0003800000 */
[----:B------:R-:W-:Y:S01]  /*15cc0*/  BPT.TRAP 0x1 ;  /* 0x000000040000795c */ /* 0x000fe20000300000 */
.L_x_13384:
[----:B-1----:R-:W-:-:S04]  /*15cd0*/  VIADD R3, R9, 0x16860 ;  /* 0x0001686009037836 */ /* 0x002fc80000000000 */
[----:B------:R-:W-:-:S04]  /*15ce0*/  IMAD R5, R18, 0x8, R3 ;  /* 0x0000000812057824 */ /* 0x000fc800078e0203 */
[----:B------:R-:W1:Y:S02]  /*15cf0*/  SYNCS.PHASECHK.TRANS64.TRYWAIT P0, [R5+URZ], R2 ;  /* 0x00000002050075a7 */ /* 0x000e64000800017f */
[----:B-1----:R-:W-:Y:S05]  /*15d00*/  @!P0 BRA `(.L_x_13385) ;  /* 0x0000002000bc8947 */ /* 0x002fea0003800000 */
.L_x_13462:
[----:B------:R-:W-:-:S07]  /*15d10*/  IMAD R3, R4, 0x8, R3 ;  /* 0x0000000804037824 */ /* 0x000fce00078e0203 */
.L_x_13386:
[----:B--2---:R2:W4:Y:S02]  /*15d20*/  SYNCS.PHASECHK.TRANS64.TRYWAIT P0, [R3+URZ], R0 ;  /* 0x00000000030075a7 */ /* 0x004524000800017f */
[----:B----4-:R-:W-:Y:S05]  /*15d30*/  @!P0 NANOSLEEP.SYNCS 0x989680 ;  /* 0x009896800000895d */ /* 0x010fea0003900000 */
[----:B------:R-:W4:Y:S02]  /*15d40*/  @!P0 SYNCS.PHASECHK.TRANS64 P0, [R3+URZ], R0 ;  /* 0x00000000030085a7 */ /* 0x000f24000800007f */
[----:B----4-:R-:W-:Y:S05]  /*15d50*/  @!P0 BRA `(.L_x_13386) ;  /* 0xfffffffc00f08947 */ /* 0x010fea000383ffff */
.L_x_13379:
[----:B------:R-:W-:Y:S05]  /*15d60*/  BSYNC B0 ;  /* 0x0000000000007941 */ /* 0x000fea0003800000 */
.L_x_13378:
[----:B------:R-:W-:Y:S05]  /*15d70*/  EXIT ;  /* 0x000000000000794d */ /* 0x000fea0003800000 */
.L_x_13185:
[----:B0-----:R-:W-:-:S04]  /*15d80*/  IMAD.U32 R3, RZ, RZ, UR45 ;  /* 0x0000002dff037e24 */ /* 0x001fc8000f8e00ff */
[----:B------:R0:W1:Y:S03]  /*15d90*/  SYNCS.PHASECHK.TRANS64.TRYWAIT P1, [R3+URZ+0x16800], R0 ;  /* 0x01680000030075a7 */ /* 0x000066000802017f */
[----:B-1----:R-:W-:Y:S05]  /*15da0*/  @!P1 NANOSLEEP.SYNCS 0x989680 ;  /* 0x009896800000995d */ /* 0x002fea0003900000 */
[----:B------:R-:W1:Y:S02]  /*15db0*/  @!P1 SYNCS.PHASECHK.TRANS64 P1, [R3+URZ+0x16800], R0 ;  /* 0x01680000030095a7 */ /* 0x000e64000802007f */
[----:B-1----:R-:W-:Y:S05]  /*15dc0*/  @!P1 BRA `(.L_x_13185) ;  /* 0xfffffffc00ec9947 */ /* 0x002fea000383ffff */
[----:B------:R-:W-:Y:S05]  /*15dd0*/  BRA `(.L_x_13387) ;  /* 0xfffffec0005c7947 */ /* 0x000fea000383ffff */
.L_x_13189:
[----:B-1----:R1:W2:Y:S02]  /*15de0*/  SYNCS.PHASECHK.TRANS64.TRYWAIT P2, [R3+URZ+0x16830], R0 ;  /* 0x01683000030075a7 */ /* 0x0022a4000804017f */
[----:B--2---:R-:W-:Y:S05]  /*15df0*/  @!P2 NANOSLEEP.SYNCS 0x989680 ;  /* 0x009896800000a95d */ /* 0x004fea0003900000 */
[----:B------:R-:W2:Y:S02]  /*15e00*/  @!P2 SYNCS.PHASECHK.TRANS64 P2, [R3+URZ+0x16830], R0 ;  /* 0x016830000300a5a7 */ /* 0x000ea4000804007f */
[----:B--2---:R-:W-:Y:S05]  /*15e10*/  @!P2 BRA `(.L_x_13189) ;  /* 0xfffffffc00f0a947 */ /* 0x004fea000383ffff */
[----:B------:R-:W-:Y:S05]  /*15e20*/  BRA `(.L_x_13188) ;  /* 0xfffffec000807947 */ /* 0x000fea000383ffff */
.L_x_13205:
[----:B-1----:R-:W-:-:S04]  /*15e30*/  IMAD.U32 R7, RZ, RZ, UR6 ;  /* 0x00000006ff077e24 */ /* 0x002fc8000f8e00ff */
[----:B------:R1:W2:Y:S03]  /*15e40*/  SYNCS.PHASECHK.TRANS64.TRYWAIT P2, [R7+URZ+0x16830], R6 ;  /* 0x01683006070075a7 */ /* 0x0002a6000804017f */
[----:B--2---:R-:W-:Y:S05]  /*15e50*/  @!P2 NANOSLEEP.SYNCS 0x989680 ;  /* 0x009896800000a95d */ /* 0x004fea0003900000 */
[----:B------:R-:W2:Y:S02]  /*15e60*/  @!P2 SYNCS.PHASECHK.TRANS64 P2, [R7+URZ+0x16830], R6 ;  /* 0x016830060700a5a7 */ /* 0x000ea4000804007f */
[----:B--2---:R-:W-:Y:S05]  /*15e70*/  @!P2 BRA `(.L_x_13205) ;  /* 0xfffffffc00eca947 */ /* 0x004fea000383ffff */
[----:B------:R-:W-:Y:S05]  /*15e80*/  BRA `(.L_x_13202) ;  /* 0xfffffef000e47947 */ /* 0x000fea000383ffff */
.L_x_13209:
[----:B-1----:R-:W-:-:S04]  /*15e90*/  IMAD.U32 R7, RZ, RZ, UR6 ;  /* 0x00000006ff077e24 */ /* 0x002fc8000f8e00ff */
[----:B------:R1:W2:Y:S03]  /*15ea0*/  SYNCS.PHASECHK.TRANS64.TRYWAIT P2, [R7+URZ+0x16850], R6 ;  /* 0x01685006070075a7 */ /* 0x0002a6000804017f */
[----:B--2---:R-:W-:Y:S05]  /*15eb0*/  @!P2 NANOSLEEP.SYNCS 0x989680 ;  /* 0x009896800000a95d */ /* 0x004fea0003900000 */
[----:B------:R-:W2:Y:S02]  /*15ec0*/  @!P2 SYNCS.PHASECHK.TRANS64 P2, [R7+URZ+0x16850], R6 ;  /* 0x016850060700a5a7 */ /* 0x000ea4000804007f */
[----:B--2---:R-:W-:Y:S05]  /*15ed0*/  @!P2 BRA `(.L_x_13209) ;  /* 0xfffffffc00eca947 */ /* 0x004fea000383ffff */
[----:B------:R-:W-:Y:S05]  /*15ee0*/  BRA `(.L_x_13206) ;  /* 0xfffffef4005c7947 */ /* 0x000fea000383ffff */
.L_x_13226:
[----:B-1----:R-:W-:-:S04]  /*15ef0*/  IMAD.U32 R9, RZ, RZ, UR6 ;  /* 0x00000006ff097e24 */ /* 0x002fc8000f8e00ff */
[----:B------:R1:W2:Y:S03]  /*15f00*/  SYNCS.PHASECHK.TRANS64.TRYWAIT P2, [R9+URZ+0x16830], R0 ;  /* 0x01683000090075a7 */ /* 0x0002a6000804017f */
[----:B--2---:R-:W-:Y:S05]  /*15f10*/  @!P2 NANOSLEEP.SYNCS 0x989680 ;  /* 0x009896800000a95d */ /* 0x004fea0003900000 */
[----:B------:R-:W2:Y:S02]  /*15f20*/  @!P2 SYNCS.PHASECHK.TRANS64 P2, [R9+URZ+0x16830], R0 ;  /* 0x016830000900a5a7 */ /* 0x000ea4000804007f */
[----:B--2---:R-:W-:Y:S05]  /*15f30*/  @!P2 BRA `(.L_x_13226) ;  /* 0xfffffffc00eca947 */ /* 0x004fea000383ffff */
[----:B------:R-:W-:Y:S05]  /*15f40*/  BRA `(.L_x_13223) ;  /* 0xffffff2000cc7947 */ /* 0x000fea000383ffff */
.L_x_13230:
[----:B-1----:R-:W-:-:S04]  /*15f50*/  IMAD.U32 R2, RZ, RZ, UR6 ;  /* 0x00000006ff027e24 */ /* 0x002fc8000f8e00ff */
[----:B------:R1:W2:Y:S03]  /*15f60*/  SYNCS.PHASECHK.TRANS64.TRYWAIT P2, [R2+URZ+0x16850], R0 ;  /* 0x01685000020075a7 */ /* 0x0002a6000804017f */
[----:B--2---:R-:W-:Y:S05]  /*15f70*/  @!P2 NANOSLEEP.SYNCS 0x989680 ;  /* 0x009896800000a95d */ /* 0x004fea0003900000 */
[----:B------:R-:W2:Y:S02]  /*15f80*/  @!P2 SYNCS.PHASECHK.TRANS64 P2, [R2+URZ+0x16850], R0 ;  /* 0x016850000200a5a7 */ /* 0x000ea4000804007f */
[----:B--2---:R-:W-:Y:S05]  /*15f90*/  @!P2 BRA `(.L_x_13230) ;  /* 0xfffffffc00eca947 */ /* 0x004fea000383ffff */
[----:B------:R-:W-:Y:S05]  /*15fa0*/  BRA `(.L_x_13227) ;  /* 0xffffff2400447947 */ /* 0x000fea000383ffff */
.L_x_13236:
[----:B-1----:R-:W-:-:S04]  /*15fb0*/  IMAD.U32 R9, RZ, RZ, UR6 ;  /* 0x00000006ff097e24 */ /* 0x002fc8000f8e00ff */
[----:B------:R1:W2:Y:S03]  /*15fc0*/  SYNCS.PHASECHK.TRANS64.TRYWAIT P2, [R9+URZ+0x16830], R0 ;  /* 0x01683000090075a7 */ /* 0x0002a6000804017f */
[----:B--2---:R-:W-:Y:S05]  /*15fd0*/  @!P2 NANOSLEEP.SYNCS 0x989680 ;  /* 0x009896800000a95d */ /* 0x004fea0003900000 */
[----:B------:R-:W2:Y:S02]  /*15fe0*/  @!P2 SYNCS.PHASECHK.TRANS64 P2, [R9+URZ+0x16830], R0 ;  /* 0x016830000900a5a7 */ /* 0x000ea4000804007f */
[----:B--2---:R-:W-:Y:S05]  /*15ff0*/  @!P2 BRA `(.L_x_13236) ;  /* 0xfffffffc00eca947 */ /* 0x004fea000383ffff */
[----:B------:R-:W-:Y:S05]  /*16000*/  BRA `(.L_x_13233) ;  /* 0xffffff3c00e87947 */ /* 0x000fea000383ffff */
.L_x_13240:
[----:B-1----:R-:W-:-:S04]  /*16010*/  IMAD.U32 R2, RZ, RZ, UR6 ;  /* 0x00000006ff027e24 */ /* 0x002fc8000f8e00ff */
[----:B------:R1:W2:Y:S03]  /*16020*/  SYNCS.PHASECHK.TRANS64.TRYWAIT P2, [R2+URZ+0x16850], R0 ;  /* 0x01685000020075a7 */ /* 0x0002a6000804017f */
[----:B--2---:R-:W-:Y:S05]  /*16030*/  @!P2 NANOSLEEP.SYNCS 0x989680 ;  /* 0x009896800000a95d */ /* 0x004fea0003900000 */
[----:B------:R-:W2:Y:S02]  /*16040*/  @!P2 SYNCS.PHASECHK.TRANS64 P2, [R2+URZ+0x16850], R0 ;  /* 0x016850000200a5a7 */ /* 0x000ea4000804007f */
[----:B--2---:R-:W-:Y:S05]  /*16050*/  @!P2 BRA `(.L_x_13240) ;  /* 0xfffffffc00eca947 */ /* 0x004fea000383ffff */
[----:B------:R-:W-:Y:S05]  /*16060*/  BRA `(.L_x_13237) ;  /* 0xffffff4000607947 */ /* 0x000fea000383ffff */
.L_x_13253:
[----:B-1----:R-:W-:-:S04]  /*16070*/  IMAD.U32 R6, RZ, RZ, UR5 ;  /* 0x00000005ff067e24 */ /* 0x002fc8000f8e00ff */
[----:B------:R1:W2:Y:S03]  /*16080*/  SYNCS.PHASECHK.TRANS64.TRYWAIT P0, [R6+URZ+0x16850], R3 ;  /* 0x01685003060075a7 */ /* 0x0002a6000800017f */
[----:B--2---:R-:W-:Y:S05]  /*16090*/  @!P0 NANOSLEEP.SYNCS 0x989680 ;  /* 0x009896800000895d */ /* 0x004fea0003900000 */
[----:B------:R-:W2:Y:S02]  /*160a0*/  @!P0 SYNCS.PHASECHK.TRANS64 P0, [R6+URZ+0x16850], R3 ;  /* 0x01685003060085a7 */ /* 0x000ea4000800007f */
[----:B--2---:R-:W-:Y:S05]  /*160b0*/  @!P0 BRA `(.L_x_13253) ;  /* 0xfffffffc00ec8947 */ /* 0x004fea000383ffff */
[----:B------:R-:W-:Y:S05]  /*160c0*/  BRA `(.L_x_13252) ;  /* 0xffffff6800ec7947 */ /* 0x000fea000383ffff */
.L_x_13296:
        /* <DEDUP_REMOVED lines=11> */
.L_x_13389:
[----:B------:R-:W-:Y:S05]  /*16180*/  BSYNC B0 ;  /* 0x0000000000007941 */ /* 0x000fea0003800000 */
.L_x_13388:
[----:B------:R-:W-:Y:S05]  /*16190*/  BRA `(.L_x_13390) ;  /* 0xffffffb800387947 */ /* 0x000fea000383ffff */
.L_x_13298:
[----:B------:R-:W-:Y:S01]  /*161a0*/  BSSY B0, `(.L_x_13391) ;  /* 0x0000006000007945 */ /* 0x000fe20003800000 */
[----:B------:R-:W-:-:S07]  /*161b0*/  IMAD.MOV.U32 R15, RZ, RZ, -0x1 ;  /* 0xffffffffff0f7424 */ /* 0x000fce00078e00ff */
[----:B0123--:R-:W-:Y:S05]  /*161c0*/  WARPSYNC.COLLECTIVE R15, `(.L_x_13392) ;  /* 0x000000000f0c7348 */ /* 0x00ffea0003c00000 */
[----:B------:R-:W-:Y:S02]  /*161d0*/  ELECT P6, UR62, PT ;  /* 0x00000000003e782f */ /* 0x000fe400038c0000 */
[----:B------:R-:W-:Y:S01]  /*161e0*/  MOV R14, UR62 ;  /* 0x0000003e000e7c02 */ /* 0x000fe20008000f00 */
[----:B0123--:R-:W-:Y:S10]  /*161f0*/  ENDCOLLECTIVE ;  /* 0x000000000000791b */ /* 0x00fff40003800000 */
.L_x_13392:
[----:B------:R-:W-:Y:S05]  /*16200*/  BSYNC B0 ;  /* 0x0000000000007941 */ /* 0x000fea0003800000 */
.L_x_13391:
[----:B------:R-:W-:Y:S05]  /*16210*/  BRA `(.L_x_13393) ;  /* 0xffffffb800407947 */ /* 0x000fea000383ffff */
.L_x_13300:
[----:B---3--:R3:W4:Y:S02]  /*16220*/  SYNCS.PHASECHK.TRANS64.TRYWAIT P0, [R0+URZ+0x16840], R2 ;  /* 0x01684002000075a7 */ /* 0x008724000800017f */
[----:B----4-:R-:W-:Y:S05]  /*16230*/  @!P0 NANOSLEEP.SYNCS 0x989680 ;  /* 0x009896800000895d */ /* 0x010fea0003900000 */
[----:B------:R-:W4:Y:S02]  /*16240*/  @!P0 SYNCS.PHASECHK.TRANS64 P0, [R0+URZ+0x16840], R2 ;  /* 0x01684002000085a7 */ /* 0x000f24000800007f */
[----:B----4-:R-:W-:Y:S05]  /*16250*/  @!P0 BRA `(.L_x_13300) ;  /* 0xfffffffc00f08947 */ /* 0x010fea000383ffff */
[----:B------:R-:W-:Y:S05]  /*16260*/  BRA `(.L_x_13394) ;  /* 0xffffffb800907947 */ /* 0x000fea000383ffff */
.L_x_13304:
[----:B------:R-:W2:Y:S01]  /*16270*/  LDL.LU R11, [R1+0xc] ;  /* 0x00000c00010b7983 */ /* 0x000ea20000300800 */
[----:B------:R-:W-:Y:S01]  /*16280*/  IMAD.MOV.U32 R6, RZ, RZ, R12 ;  /* 0x000000ffff067224 */ /* 0x000fe200078e000c */
[----:B------:R-:W-:Y:S01]  /*16290*/  LOP3.LUT R10, R10, 0x7f, RZ, 0xc0, !PT ;  /* 0x0000007f0a0a7812 */ /* 0x000fe200078ec0ff */
[----:B------:R-:W-:Y:S02]  /*162a0*/  IMAD.MOV.U32 R13, RZ, RZ, R4 ;  /* 0x000000ffff0d7224 */ /* 0x000fe400078e0004 */
[----:B------:R-:W-:Y:S01]  /*162b0*/  IMAD.MOV.U32 R12, RZ, RZ, RZ ;  /* 0x000000ffff0c7224 */ /* 0x000fe200078e00ff */
[----:B------:R-:W-:Y:S01]  /*162c0*/  SHF.R.U32.HI R10, RZ, 0x3, R10 ;  /* 0x00000003ff0a7819 */ /* 0x000fe2000001160a */
[----:B------:R-:W-:-:S04]  /*162d0*/  IMAD.MOV.U32 R15, RZ, RZ, -0x1 ;  /* 0xffffffffff0f7424 */ /* 0x000fc800078e00ff */
        /* <DEDUP_REMOVED lines=8> */
.L_x_13395:
[----:B------:R-:W-:Y:S02]  /*16360*/  IMAD.MOV.U32 R13, RZ, RZ, R0 ;  /* 0x000000ffff0d7224 */ /* 0x000fe400078e0000 */
[----:B------:R-:W-:-:S07]  /*16370*/  IMAD.MOV.U32 R7, RZ, RZ, R14 ;  /* 0x000000ffff077224 */ /* 0x000fce00078e000e */
[----:B------:R-:W-:Y:S05]  /*16380*/  WARPSYNC.COLLECTIVE R15, `(.L_x_13396) ;  /* 0x000000000f087348 */ /* 0x000fea0003c00000 */
[----:B------:R0:W1:Y:S02]  /*16390*/  SHFL.IDX P6, R14, R13, R12, R11 ;  /* 0x0000000c0d0e7389 */ /* 0x00006400000c000b */
[----:B01----:R-:W-:Y:S01]  /*163a0*/  ENDCOLLECTIVE ;  /* 0x000000000000791b */ /* 0x003fe20003800000 */
.L_x_13396:
[----:B------:R-:W-:Y:S02]  /*163b0*/  IMAD.MOV.U32 R13, RZ, RZ, R4 ;  /* 0x000000ffff0d7224 */ /* 0x000fe400078e0004 */
[----:B------:R-:W-:Y:S02]  /*163c0*/  IMAD.MOV.U32 R12, RZ, RZ, 0x1 ;  /* 0x00000001ff0c7424 */ /* 0x000fe400078e00ff */
[----:B------:R-:W-:-:S07]  /*163d0*/  IMAD.MOV.U32 R8, RZ, RZ, R14 ;  /* 0x000000ffff087224 */ /* 0x000fce00078e000e */
[----:B------:R-:W-:Y:S05]  /*163e0*/  WARPSYNC.COLLECTIVE R15, `(.L_x_13397) ;  /* 0x000000000f087348 */ /* 0x000fea0003c00000 */
[----:B------:R0:W1:Y:S02]  /*163f0*/  SHFL.IDX P6, R14, R13, R12, R11 ;  /* 0x0000000c0d0e7389 */ /* 0x00006400000c000b */
[----:B01----:R-:W-:Y:S01]  /*16400*/  ENDCOLLECTIVE ;  /* 0x000000000000791b */ /* 0x003fe20003800000 */
.L_x_13397:
        /* <DEDUP_REMOVED lines=13> */
.L_x_13398:
[----:B------:R-:W-:Y:S02]  /*164e0*/  IMAD.MOV.U32 R13, RZ, RZ, R4 ;  /* 0x000000ffff0d7224 */ /* 0x000fe400078e0004 */
[----:B------:R-:W-:Y:S02]  /*164f0*/  IMAD.MOV.U32 R12, RZ, RZ, 0x2 ;  /* 0x00000002ff0c7424 */ /* 0x000fe400078e00ff */
[----:B------:R-:W-:-:S07]  /*16500*/  IMAD.MOV.U32 R8, RZ, RZ, R14 ;  /* 0x000000ffff087224 */ /* 0x000fce00078e000e */
[----:B------:R-:W-:Y:S05]  /*16510*/  WARPSYNC.COLLECTIVE R15, `(.L_x_13399) ;  /* 0x000000000f087348 */ /* 0x000fea0003c00000 */
[----:B------:R0:W1:Y:S02]  /*16520*/  SHFL.IDX P6, R14, R13, R12, R11 ;  /* 0x0000000c0d0e7389 */ /* 0x00006400000c000b */
[----:B01----:R-:W-:Y:S01]  /*16530*/  ENDCOLLECTIVE ;  /* 0x000000000000791b */ /* 0x003fe20003800000 */
.L_x_13399:
        /* <DEDUP_REMOVED lines=14> */
.L_x_13400:
[----:B------:R-:W-:Y:S02]  /*16620*/  IMAD.MOV.U32 R13, RZ, RZ, R4 ;  /* 0x000000ffff0d7224 */ /* 0x000fe400078e0004 */
[----:B------:R-:W-:Y:S02]  /*16630*/  IMAD.MOV.U32 R12, RZ, RZ, 0x3 ;  /* 0x00000003ff0c7424 */ /* 0x000fe400078e00ff */
[----:B------:R-:W-:-:S07]  /*16640*/  IMAD.MOV.U32 R8, RZ, RZ, R14 ;  /* 0x000000ffff087224 */ /* 0x000fce00078e000e */
[----:B------:R-:W-:Y:S05]  /*16650*/  WARPSYNC.COLLECTIVE R15, `(.L_x_13401) ;  /* 0x000000000f087348 */ /* 0x000fea0003c00000 */
[----:B------:R0:W1:Y:S02]  /*16660*/  SHFL.IDX P6, R14, R13, R12, R11 ;  /* 0x0000000c0d0e7389 */ /* 0x00006400000c000b */
[----:B01----:R-:W-:Y:S01]  /*16670*/  ENDCOLLECTIVE ;  /* 0x000000000000791b */ /* 0x003fe20003800000 */
.L_x_13401:
        /* <DEDUP_REMOVED lines=14> */
.L_x_13402:
[----:B------:R-:W-:Y:S02]  /*16760*/  IMAD.MOV.U32 R13, RZ, RZ, R4 ;  /* 0x000000ffff0d7224 */ /* 0x000fe400078e0004 */
[----:B------:R-:W-:Y:S02]  /*16770*/  IMAD.MOV.U32 R12, RZ, RZ, 0x4 ;  /* 0x00000004ff0c7424 */ /* 0x000fe400078e00ff */
[----:B------:R-:W-:-:S07]  /*16780*/  IMAD.MOV.U32 R8, RZ, RZ, R14 ;  /* 0x000000ffff087224 */ /* 0x000fce00078e000e */
[----:B------:R-:W-:Y:S05]  /*16790*/  WARPSYNC.COLLECTIVE R15, `(.L_x_13403) ;  /* 0x000000000f087348 */ /* 0x000fea0003c00000 */
[----:B------:R0:W1:Y:S02]  /*167a0*/  SHFL.IDX P6, R14, R13, R12, R11 ;  /* 0x0000000c0d0e7389 */ /* 0x00006400000c000b */
[----:B01----:R-:W-:Y:S01]  /*167b0*/  ENDCOLLECTIVE ;  /* 0x000000000000791b */ /* 0x003fe20003800000 */
.L_x_13403:
        /* <DEDUP_REMOVED lines=14> */
.L_x_13404:
[----:B------:R-:W-:Y:S02]  /*168a0*/  IMAD.MOV.U32 R13, RZ, RZ, R4 ;  /* 0x000000ffff0d7224 */ /* 0x000fe400078e0004 */
[----:B------:R-:W-:Y:S02]  /*168b0*/  IMAD.MOV.U32 R12, RZ, RZ, 0x5 ;  /* 0x00000005ff0c7424 */ /* 0x000fe400078e00ff */
[----:B------:R-:W-:-:S07]  /*168c0*/  IMAD.MOV.U32 R8, RZ, RZ, R14 ;  /* 0x000000ffff087224 */ /* 0x000fce00078e000e */
[----:B------:R-:W-:Y:S05]  /*168d0*/  WARPSYNC.COLLECTIVE R15, `(.L_x_13405) ;  /* 0x000000000f087348 */ /* 0x000fea0003c00000 */
[----:B------:R0:W1:Y:S02]  /*168e0*/  SHFL.IDX P6, R14, R13, R12, R11 ;  /* 0x0000000c0d0e7389 */ /* 0x00006400000c000b */
[----:B01----:R-:W-:Y:S01]  /*168f0*/  ENDCOLLECTIVE ;  /* 0x000000000000791b */ /* 0x003fe20003800000 */
.L_x_13405:
        /* <DEDUP_REMOVED lines=14> */
.L_x_13406:
[----:B------:R-:W-:Y:S02]  /*169e0*/  IMAD.MOV.U32 R13, RZ, RZ, R4 ;  /* 0x000000ffff0d7224 */ /* 0x000fe400078e0004 */
[----:B------:R-:W-:Y:S02]  /*169f0*/  IMAD.MOV.U32 R12, RZ, RZ, 0x6 ;  /* 0x00000006ff0c7424 */ /* 0x000fe400078e00ff */
[----:B------:R-:W-:-:S07]  /*16a00*/  IMAD.MOV.U32 R8, RZ, RZ, R14 ;  /* 0x000000ffff087224 */ /* 0x000fce00078e000e */
[----:B------:R-:W-:Y:S05]  /*16a10*/  WARPSYNC.COLLECTIVE R15, `(.L_x_13407) ;  /* 0x000000000f087348 */ /* 0x000fea0003c00000 */
[----:B------:R0:W1:Y:S02]  /*16a20*/  SHFL.IDX P6, R14, R13, R12, R11 ;  /* 0x0000000c0d0e7389 */ /* 0x00006400000c000b */
[----:B01----:R-:W-:Y:S01]  /*16a30*/  ENDCOLLECTIVE ;  /* 0x000000000000791b */ /* 0x003fe20003800000 */
.L_x_13407:
        /* <DEDUP_REMOVED lines=14> */
.L_x_13408:
[----:B------:R-:W-:Y:S02]  /*16b20*/  IMAD.MOV.U32 R13, RZ, RZ, R4 ;  /* 0x000000ffff0d7224 */ /* 0x000fe400078e0004 */
[----:B------:R-:W-:Y:S02]  /*16b30*/  IMAD.MOV.U32 R12, RZ, RZ, 0x7 ;  /* 0x00000007ff0c7424 */ /* 0x000fe400078e00ff */
[----:B------:R-:W-:-:S07]  /*16b40*/  IMAD.MOV.U32 R8, RZ, RZ, R14 ;  /* 0x000000ffff087224 */ /* 0x000fce00078e000e */
[----:B------:R-:W-:Y:S05]  /*16b50*/  WARPSYNC.COLLECTIVE R15, `(.L_x_13409) ;  /* 0x000000000f087348 */ /* 0x000fea0003c00000 */
[----:B------:R0:W1:Y:S02]  /*16b60*/  SHFL.IDX P6, R14, R13, R12, R11 ;  /* 0x0000000c0d0e7389 */ /* 0x00006400000c000b */
[----:B01----:R-:W-:Y:S01]  /*16b70*/  ENDCOLLECTIVE ;  /* 0x000000000000791b */ /* 0x003fe20003800000 */
.L_x_13409:
        /* <DEDUP_REMOVED lines=8> */
[----:B------:R0:W-:Y:S04]  /*16c00*/  @!P1 LDGSTS.E.BYPASS.LTC128B.128 [R20+0xb400], desc[UR52][R8.64], !P0 ;  /* 0x0b40000008149fae */ /* 0x0001e8000c101d74 */
[----:B------:R-:W-:Y:S01]  /*16c10*/  ISETP.GE.AND P1, PT, R0, R3, PT ;  /* 0x000000030000720c */ /* 0x000fe20003f26270 */
[----:B------:R-:W-:-:S02]  /*16c20*/  VIADD R0, R6, 0x80 ;  /* 0x0000008006007836 */ /* 0x000fc40000000000 */
[----:B------:R-:W-:-:S10]  /*16c30*/  IMAD.MOV.U32 R4, RZ, RZ, R14 ;  /* 0x000000ffff047224 */ /* 0x000fd400078e000e */
[----:B0-----:R-:W-:Y:S05]  /*16c40*/  WARPSYNC.COLLECTIVE R15, `(.L_x_13410) ;  /* 0x000000000f087348 */ /* 0x001fea0003c00000 */
[----:B------:R1:W2:Y:S02]  /*16c50*/  SHFL.IDX P6, R14, R13, R12, R11 ;  /* 0x0000000c0d0e7389 */ /* 0x0002a400000c000b */
[----:B012---:R-:W-:Y:S01]  /*16c60*/  ENDCOLLECTIVE ;  /* 0x000000000000791b */ /* 0x007fe20003800000 */
.L_x_13410:
[----:B------:R-:W-:Y:S01]  /*16c70*/  ISETP.GE.AND P2, PT, R0, R3, PT ;  /* 0x000000030000720c */ /* 0x000fe20003f46270 */
[----:B------:R-:W-:Y:S02]  /*16c80*/  IMAD.MOV.U32 R13, RZ, RZ, R2 ;  /* 0x000000ffff0d7224 */ /* 0x000fe400078e0002 */
[----:B------:R-:W-:Y:S02]  /*16c90*/  IMAD.MOV.U32 R12, RZ, RZ, RZ ;  /* 0x000000ffff0c7224 */ /* 0x000fe400078e00ff */
[----:B------:R-:W-:-:S08]  /*16ca0*/  IMAD.MOV.U32 R8, RZ, RZ, R14 ;  /* 0x000000ffff087224 */ /* 0x000fd000078e000e */
[----:B------:R-:W-:Y:S05]  /*16cb0*/  WARPSYNC.COLLECTIVE R15, `(.L_x_13411) ;  /* 0x000000000f087348 */ /* 0x000fea0003c00000 */
[----:B------:R0:W1:Y:S02]  /*16cc0*/  SHFL.IDX P6, R14, R13, R12, R11 ;  /* 0x0000000c0d0e7389 */ /* 0x00006400000c000b */
[----:B01----:R-:W-:Y:S01]  /*16cd0*/  ENDCOLLECTIVE ;  /* 0x000000000000791b */ /* 0x003fe20003800000 */
.L_x_13411:
        /* <DEDUP_REMOVED lines=13> */
.L_x_13412:
[----:B------:R-:W-:Y:S02]  /*16db0*/  IMAD.MOV.U32 R13, RZ, RZ, R2 ;  /* 0x000000ffff0d7224 */ /* 0x000fe400078e0002 */
[----:B------:R-:W-:Y:S02]  /*16dc0*/  IMAD.MOV.U32 R12, RZ, RZ, 0x1 ;  /* 0x00000001ff0c7424 */ /* 0x000fe400078e00ff */
[----:B------:R-:W-:-:S07]  /*16dd0*/  IMAD.MOV.U32 R7, RZ, RZ, R14 ;  /* 0x000000ffff077224 */ /* 0x000fce00078e000e */
[----:B------:R-:W-:Y:S05]  /*16de0*/  WARPSYNC.COLLECTIVE R15, `(.L_x_13413) ;  /* 0x000000000f087348 */ /* 0x000fea0003c00000 */
[----:B------:R0:W1:Y:S02]  /*16df0*/  SHFL.IDX P6, R14, R13, R12, R11 ;  /* 0x0000000c0d0e7389 */ /* 0x00006400000c000b */
[----:B01----:R-:W-:Y:S01]  /*16e00*/  ENDCOLLECTIVE ;  /* 0x000000000000791b */ /* 0x003fe20003800000 */
.L_x_13413:
[----:B------:R-:W-:-:S05]  /*16e10*/  @!P2 LEA R7, P1, R21, R7, 0x1 ;  /* 0x000000071507a211 */ /* 0x000fca00078208ff */
[----:B------:R-:W-:Y:S02]  /*16e20*/  @!P2 IMAD.X R0, RZ, RZ, R0, P1 ;  /* 0x000000ffff00a224 */ /* 0x000fe400008e0600 */
        /* <DEDUP_REMOVED lines=13> */
.L_x_13414:
[----:B------:R-:W-:Y:S02]  /*16f00*/  IMAD.MOV.U32 R13, RZ, RZ, R2 ;  /* 0x000000ffff0d7224 */ /* 0x000fe400078e0002 */
[----:B------:R-:W-:Y:S02]  /*16f10*/  IMAD.MOV.U32 R12, RZ, RZ, 0x2 ;  /* 0x00000002ff0c7424 */ /* 0x000fe400078e00ff */
[----:B------:R-:W-:-:S07]  /*16f20*/  IMAD.MOV.U32 R8, RZ, RZ, R14 ;  /* 0x000000ffff087224 */ /* 0x000fce00078e000e */
[----:B------:R-:W-:Y:S05]  /*16f30*/  WARPSYNC.COLLECTIVE R15, `(.L_x_13415) ;  /* 0x000000000f087348 */ /* 0x000fea0003c00000 */
[----:B------:R0:W1:Y:S02]  /*16f40*/  SHFL.IDX P6, R14, R13, R12, R11 ;  /* 0x0000000c0d0e7389 */ /* 0x00006400000c000b */
[----:B01----:R-:W-:Y:S01]  /*16f50*/  ENDCOLLECTIVE ;  /* 0x000000000000791b */ /* 0x003fe20003800000 */
.L_x_13415:
        /* <DEDUP_REMOVED lines=13> */
.L_x_13416:
[----:B------:R-:W-:Y:S02]  /*17030*/  IMAD.MOV.U32 R13, RZ, RZ, R2 ;  /* 0x000000ffff0d7224 */ /* 0x000fe400078e0002 */
[----:B------:R-:W-:Y:S02]  /*17040*/  IMAD.MOV.U32 R12, RZ, RZ, 0x3 ;  /* 0x00000003ff0c7424 */ /* 0x000fe400078e00ff */
[----:B------:R-:W-:-:S07]  /*17050*/  IMAD.MOV.U32 R8, RZ, RZ, R14 ;  /* 0x000000ffff087224 */ /* 0x000fce00078e000e */
[----:B------:R-:W-:Y:S05]  /*17060*/  WARPSYNC.COLLECTIVE R15, `(.L_x_13417) ;  /* 0x000000000f087348 */ /* 0x000fea0003c00000 */
[----:B------:R0:W1:Y:S02]  /*17070*/  SHFL.IDX P6, R14, R13, R12, R11 ;  /* 0x0000000c0d0e7389 */ /* 0x00006400000c000b */
[----:B01----:R-:W-:Y:S01]  /*17080*/  ENDCOLLECTIVE ;  /* 0x000000000000791b */ /* 0x003fe20003800000 */
.L_x_13417:
        /* <DEDUP_REMOVED lines=12> */
.L_x_13418:
[----:B------:R-:W-:Y:S01]  /*17150*/  IMAD.MOV.U32 R2, RZ, RZ, R14 ;  /* 0x000000ffff027224 */ /* 0x000fe200078e000e */
[----:B------:R-:W-:Y:S06]  /*17160*/  BRA `(.L_x_13419) ;  /* 0xffffffb8009c7947 */ /* 0x000fec000383ffff */
.L_x_13307:
[----:B0-----:R0:W1:Y:S02]  /*17170*/  SYNCS.PHASECHK.TRANS64.TRYWAIT P0, [R17+URZ+0x16820], R0 ;  /* 0x01682000110075a7 */ /* 0x001064000800017f */
[----:B-1----:R-:W-:Y:S05]  /*17180*/  @!P0 NANOSLEEP.SYNCS 0x989680 ;  /* 0x009896800000895d */ /* 0x002fea0003900000 */
[----:B------:R-:W1:Y:S02]  /*17190*/  @!P0 SYNCS.PHASECHK.TRANS64 P0, [R17+URZ+0x16820], R0 ;  /* 0x01682000110085a7 */ /* 0x000e64000800007f */
[----:B-1----:R-:W-:Y:S05]  /*171a0*/  @!P0 BRA `(.L_x_13307) ;  /* 0xfffffffc00f08947 */ /* 0x002fea000383ffff */
[----:B------:R-:W-:Y:S05]  /*171b0*/  BRA `(.L_x_13420) ;  /* 0xffffffb800fc7947 */ /* 0x000fea000383ffff */
.L_x_13316:
[----:B-1----:R1:W2:Y:S02]  /*171c0*/  SYNCS.PHASECHK.TRANS64.TRYWAIT P0, [R2+URZ+0x16840], R3 ;  /* 0x01684003020075a7 */ /* 0x0022a4000800017f */
[----:B--2---:R-:W-:Y:S05]  /*171d0*/  @!P0 NANOSLEEP.SYNCS 0x989680 ;  /* 0x009896800000895d */ /* 0x004fea0003900000 */
[----:B------:R-:W2:Y:S02]  /*171e0*/  @!P0 SYNCS.PHASECHK.TRANS64 P0, [R2+URZ+0x16840], R3 ;  /* 0x01684003020085a7 */ /* 0x000ea4000800007f */
[----:B--2---:R-:W-:Y:S05]  /*171f0*/  @!P0 BRA `(.L_x_13316) ;  /* 0xfffffffc00f08947 */ /* 0x004fea000383ffff */
[----:B------:R-:W-:Y:S05]  /*17200*/  BRA `(.L_x_13421) ;  /* 0xffffffbc00e07947 */ /* 0x000fea000383ffff */
.L_x_13321:
[----:B0-----:R0:W1:Y:S02]  /*17210*/  SYNCS.PHASECHK.TRANS64.TRYWAIT P0, [R3+URZ+0x60], R2 ;  /* 0x00006002030075a7 */ /* 0x001064000800017f */
[----:B-1----:R-:W-:Y:S05]  /*17220*/  @!P0 NANOSLEEP.SYNCS 0x989680 ;  /* 0x009896800000895d */ /* 0x002fea0003900000 */
[----:B------:R-:W1:Y:S02]  /*17230*/  @!P0 SYNCS.PHASECHK.TRANS64 P0, [R3+URZ+0x60], R2 ;  /* 0x00006002030085a7 */ /* 0x000e64000800007f */
[----:B-1----:R-:W-:Y:S05]  /*17240*/  @!P0 BRA `(.L_x_13321) ;  /* 0xfffffffc00f08947 */ /* 0x002fea000383ffff */
[----:B------:R-:W-:Y:S05]  /*17250*/  BRA `(.L_x_13422) ;  /* 0xffffffc0006c7947 */ /* 0x000fea000383ffff */
.L_x_13329:
[----:B-1----:R1:W2:Y:S02]  /*17260*/  SYNCS.PHASECHK.TRANS64.TRYWAIT P0, [R2+URZ+0x16840], R3 ;  /* 0x01684003020075a7 */ /* 0x0022a4000800017f */
[----:B--2---:R-:W-:Y:S05]  /*17270*/  @!P0 NANOSLEEP.SYNCS 0x989680 ;  /* 0x009896800000895d */ /* 0x004fea0003900000 */
[----:B------:R-:W2:Y:S02]  /*17280*/  @!P0 SYNCS.PHASECHK.TRANS64 P0, [R2+URZ+0x16840], R3 ;  /* 0x01684003020085a7 */ /* 0x000ea4000800007f */
[----:B--2---:R-:W-:Y:S05]  /*17290*/  @!P0 BRA `(.L_x_13329) ;  /* 0xfffffffc00f08947 */ /* 0x004fea000383ffff */
[----:B------:R-:W-:Y:S05]  /*172a0*/  BRA `(.L_x_13423) ;  /* 0xffffffc400a87947 */ /* 0x000fea000383ffff */
.L_x_13334:
[----:B0-----:R0:W1:Y:S02]  /*172b0*/  SYNCS.PHASECHK.TRANS64.TRYWAIT P0, [R10+URZ+0x60], R3 ;  /* 0x000060030a0075a7 */ /* 0x001064000800017f */
[----:B-1----:R-:W-:Y:S05]  /*172c0*/  @!P0 NANOSLEEP.SYNCS 0x989680 ;  /* 0x009896800000895d */ /* 0x002fea0003900000 */
[----:B------:R-:W1:Y:S02]  /*172d0*/  @!P0 SYNCS.PHASECHK.TRANS64 P0, [R10+URZ+0x60], R3 ;  /* 0x000060030a0085a7 */ /* 0x000e64000800007f */
[----:B-1----:R-:W-:Y:S05]  /*172e0*/  @!P0 BRA `(.L_x_13334) ;  /* 0xfffffffc00f08947 */ /* 0x002fea000383ffff */
[----:B------:R-:W-:Y:S05]  /*172f0*/  BRA `(.L_x_13424) ;  /* 0xffffffc800347947 */ /* 0x000fea000383ffff */
.L_x_13342:
[----:B-1----:R1:W2:Y:S02]  /*17300*/  SYNCS.PHASECHK.TRANS64.TRYWAIT P0, [R2+URZ+0x16840], R3 ;  /* 0x01684003020075a7 */ /* 0x0022a4000800017f */
[----:B--2---:R-:W-:Y:S05]  /*17310*/  @!P0 NANOSLEEP.SYNCS 0x989680 ;  /* 0x009896800000895d */ /* 0x004fea0003900000 */
[----:B------:R-:W2:Y:S02]  /*17320*/  @!P0 SYNCS.PHASECHK.TRANS64 P0, [R2+URZ+0x16840], R3 ;  /* 0x01684003020085a7 */ /* 0x000ea4000800007f */
[----:B--2---:R-:W-:Y:S05]  /*17330*/  @!P0 BRA `(.L_x_13342) ;  /* 0xfffffffc00f08947 */ /* 0x004fea000383ffff */
[----:B------:R-:W-:Y:S05]  /*17340*/  BRA `(.L_x_13425) ;  /* 0xffffffcc00447947 */ /* 0x000fea000383ffff */
.L_x_13347:
[----:B0-----:R0:W1:Y:S02]  /*17350*/  SYNCS.PHASECHK.TRANS64.TRYWAIT P0, [R7+URZ+0x60], R2 ;  /* 0x00006002070075a7 */ /* 0x001064000800017f */
[----:B-1----:R-:W-:Y:S05]  /*17360*/  @!P0 NANOSLEEP.SYNCS 0x989680 ;  /* 0x009896800000895d */ /* 0x002fea0003900000 */
[----:B------:R-:W1:Y:S02]  /*17370*/  @!P0 SYNCS.PHASECHK.TRANS64 P0, [R7+URZ+0x60], R2 ;  /* 0x00006002070085a7 */ /* 0x000e64000800007f */
[----:B-1----:R-:W-:Y:S05]  /*17380*/  @!P0 BRA `(.L_x_13347) ;  /* 0xfffffffc00f08947 */ /* 0x002fea000383ffff */
[----:B------:R-:W-:Y:S05]  /*17390*/  BRA `(.L_x_13426) ;  /* 0xffffffcc00d47947 */ /* 0x000fea000383ffff */
.L_x_13357:
[----:B0-----:R0:W1:Y:S02]  /*173a0*/  SYNCS.PHASECHK.TRANS64.TRYWAIT P0, [R3+URZ+0x16860], R0 ;  /* 0x01686000030075a7 */ /* 0x001064000800017f */
[----:B-1----:R-:W-:Y:S05]  /*173b0*/  @!P0 NANOSLEEP.SYNCS 0x989680 ;  /* 0x009896800000895d */ /* 0x002fea0003900000 */
[----:B------:R-:W1:Y:S02]  /*173c0*/  @!P0 SYNCS.PHASECHK.TRANS64 P0, [R3+URZ+0x16860], R0 ;  /* 0x01686000030085a7 */ /* 0x000e64000800007f */
[----:B-1----:R-:W-:Y:S05]  /*173d0*/  @!P0 BRA `(.L_x_13357) ;  /* 0xfffffffc00f08947 */ /* 0x002fea000383ffff */
[----:B------:R-:W-:Y:S05]  /*173e0*/  BRA `(.L_x_13427) ;  /* 0xffffffd000d07947 */ /* 0x000fea000383ffff */
.L_x_13363:
        /* <DEDUP_REMOVED lines=8> */
.L_x_13429:
[----:B------:R-:W-:Y:S05]  /*17470*/  BSYNC B0 ;  /* 0x0000000000007941 */ /* 0x000fea0003800000 */
.L_x_13428:
        /* <DEDUP_REMOVED lines=9> */
.L_x_13430:
[----:B------:R-:W-:Y:S02]  /*17510*/  ULDC UR4, c[0x0][0xc3c] ;  /* 0x00030f0000047ab9 */ /* 0x000fe40000000800 */
[----:B------:R-:W-:-:S13]  /*17520*/  ISETP.GE.OR P1, PT, R7, UR4, !P0 ;  /* 0x0000000407007c0c */ /* 0x000fda000c726670 */
[----:B------:R-:W0:Y:S08]  /*17530*/  @!P1 LDC.64 R4, c[0x0][0xc80] ;  /* 0x00032000ff049b82 */ /* 0x000e300000000a00 */
[----:B------:R-:W1:Y:S01]  /*17540*/  @!P1 LDC.64 R2, c[0x0][0xc78] ;  /* 0x00031e00ff029b82 */ /* 0x000e620000000a00 */
[----:B------:R-:W-:Y:S01]  /*17550*/  CS2R R24, SRZ ;  /* 0x0000000000187805 */ /* 0x000fe2000001ff00 */
[----:B------:R-:W-:-:S02]  /*17560*/  IMAD.MOV.U32 R8, RZ, RZ, RZ ;  /* 0x000000ffff087224 */ /* 0x000fc400078e00ff */
[----:B------:R-:W-:Y:S02]  /*17570*/  IMAD.MOV.U32 R11, RZ, RZ, RZ ;  /* 0x000000ffff0b7224 */ /* 0x000fe400078e00ff */
[----:B------:R-:W-:Y:S02]  /*17580*/  IMAD.MOV.U32 R6, RZ, RZ, R14 ;  /* 0x000000ffff067224 */ /* 0x000fe400078e000e */
[----:B0-----:R-:W-:-:S06]  /*17590*/  @!P1 IMAD.WIDE R4, R7, 0x4, R4 ;  /* 0x0000000407049825 */ /* 0x001fcc00078e0204 */
[----:B------:R-:W2:Y:S01]  /*175a0*/  @!P1 LDG.E R4, desc[UR52][R4.64] ;  /* 0x0000003404049981 */ /* 0x000ea2000c1e1900 */
[----:B-1----:R-:W-:-:S06]  /*175b0*/  @!P1 IMAD.WIDE R2, R7, 0x4, R2 ;  /* 0x0000000407029825 */ /* 0x002fcc00078e0202 */
[----:B------:R-:W3:Y:S01]  /*175c0*/  @!P1 LDG.E R2, desc[UR52][R2.64] ;  /* 0x0000003402029981 */ /* 0x000ee2000c1e1900 */
        /* <DEDUP_REMOVED lines=11> */
.L_x_13431:
[----:B------:R-:W-:Y:S01]  /*17680*/  IMAD.MOV.U32 R12, RZ, RZ, 0x2 ;  /* 0x00000002ff0c7424 */ /* 0x000fe200078e00ff */
[----:B------:R-:W-:-:S05]  /*17690*/  SEL R14, R14, RZ, P1 ;  /* 0x000000ff0e0e7207 */ /* 0x000fca0000800000 */
[----:B------:R-:W-:-:S04]  /*176a0*/  IMAD.IADD R7, R13, 0x1, R14 ;  /* 0x000000010d077824 */ /* 0x000fc800078e020e */
[----:B------:R-:W-:-:S07]  /*176b0*/  IMAD.MOV.U32 R13, RZ, RZ, R7 ;  /* 0x000000ffff0d7224 */ /* 0x000fce00078e0007 */
[----:B------:R-:W-:Y:S05]  /*176c0*/  WARPSYNC.COLLECTIVE R15, `(.L_x_13432) ;  /* 0x000000000f087348 */ /* 0x000fea0003c00000 */
[----:B------:R0:W1:Y:S02]  /*176d0*/  SHFL.UP P6, R14, R13, R12, R11 ;  /* 0x0400000c0d0e7389 */ /* 0x00006400000c000b */
[----:B01----:R-:W-:Y:S01]  /*176e0*/  ENDCOLLECTIVE ;  /* 0x000000000000791b */ /* 0x003fe20003800000 */
.L_x_13432:
[----:B------:R-:W-:Y:S01]  /*176f0*/  IMAD.MOV.U32 R12, RZ, RZ, 0x4 ;  /* 0x00000004ff0c7424 */ /* 0x000fe200078e00ff */
[----:B------:R-:W-:-:S05]  /*17700*/  SEL R2, R14, RZ, P2 ;  /* 0x000000ff0e027207 */ /* 0x000fca0001000000 */
[----:B------:R-:W-:-:S04]  /*17710*/  IMAD.IADD R2, R7, 0x1, R2 ;  /* 0x0000000107027824 */ /* 0x000fc800078e0202 */
[----:B------:R-:W-:-:S07]  /*17720*/  IMAD.MOV.U32 R13, RZ, RZ, R2 ;  /* 0x000000ffff0d7224 */ /* 0x000fce00078e0002 */
[----:B------:R-:W-:Y:S05]  /*17730*/  WARPSYNC.COLLECTIVE R15, `(.L_x_13433) ;  /* 0x000000000f087348 */ /* 0x000fea0003c00000 */
[----:B------:R0:W1:Y:S02]  /*17740*/  SHFL.UP P6, R14, R13, R12, R11 ;  /* 0x0400000c0d0e7389 */ /* 0x00006400000c000b */
[----:B01----:R-:W-:Y:S01]  /*17750*/  ENDCOLLECTIVE ;  /* 0x000000000000791b */ /* 0x003fe20003800000 */
.L_x_13433:
[----:B------:R-:W-:Y:S01]  /*17760*/  IMAD.MOV.U32 R12, RZ, RZ, 0x8 ;  /* 0x00000008ff0c7424 */ /* 0x000fe200078e00ff */
[----:B------:R-:W-:-:S05]  /*17770*/  SEL R3, R14, RZ, P3 ;  /* 0x000000ff0e037207 */ /* 0x000fca0001800000 */
[----:B------:R-:W-:-:S04]  /*17780*/  IMAD.IADD R3, R2, 0x1, R3 ;  /* 0x0000000102037824 */ /* 0x000fc800078e0203 */
[----:B------:R-:W-:-:S07]  /*17790*/  IMAD.MOV.U32 R13, RZ, RZ, R3 ;  /* 0x000000ffff0d7224 */ /* 0x000fce00078e0003 */
[----:B------:R-:W-:Y:S05]  /*177a0*/  WARPSYNC.COLLECTIVE R15, `(.L_x_13434) ;  /* 0x000000000f087348 */ /* 0x000fea0003c00000 */
[----:B------:R0:W1:Y:S02]  /*177b0*/  SHFL.UP P6, R14, R13, R12, R11 ;  /* 0x0400000c0d0e7389 */ /* 0x00006400000c000b */
[----:B01----:R-:W-:Y:S01]  /*177c0*/  ENDCOLLECTIVE ;  /* 0x000000000000791b */ /* 0x003fe20003800000 */
.L_x_13434:
[----:B------:R-:W-:Y:S01]  /*177d0*/  IMAD.MOV.U32 R12, RZ, RZ, 0x10 ;  /* 0x00000010ff0c7424 */ /* 0x000fe200078e00ff */
[----:B------:R-:W-:-:S05]  /*177e0*/  SEL R4, R14, RZ, P4 ;  /* 0x000000ff0e047207 */ /* 0x000fca0002000000 */
[----:B------:R-:W-:-:S04]  /*177f0*/  IMAD.IADD R4, R3, 0x1, R4 ;  /* 0x0000000103047824 */ /* 0x000fc800078e0204 */
[----:B------:R-:W-:-:S07]  /*17800*/  IMAD.MOV.U32 R13, RZ, RZ, R4 ;  /* 0x000000ffff0d7224 */ /* 0x000fce00078e0004 */
[----:B------:R-:W-:Y:S05]  /*17810*/  WARPSYNC.COLLECTIVE R15, `(.L_x_13435) ;  /* 0x000000000f087348 */ /* 0x000fea0003c00000 */
[----:B------:R0:W1:Y:S02]  /*17820*/  SHFL.UP P6, R14, R13, R12, R11 ;  /* 0x0400000c0d0e7389 */ /* 0x00006400000c000b */
[----:B01----:R-:W-:Y:S01]  /*17830*/  ENDCOLLECTIVE ;  /* 0x000000000000791b */ /* 0x003fe20003800000 */
.L_x_13435:
        /* <DEDUP_REMOVED lines=8> */
.L_x_13436:
[----:B------:R-:W-:Y:S05]  /*178c0*/  BRA `(.L_x_13437) ;  /* 0xffffffd4000c7947 */ /* 0x000fea000383ffff */
.L_x_13366:
[----:B------:R-:W-:Y:S01]  /*178d0*/  BSSY B0, `(.L_x_13438) ;  /* 0x0000007000007945 */ /* 0x000fe20003800000 */
[----:B--2---:R-:W-:Y:S02]  /*178e0*/  IMAD.MOV.U32 R12, RZ, RZ, 0x1 ;  /* 0x00000001ff0c7424 */ /* 0x004fe400078e00ff */
[----:B------:R-:W-:Y:S02]  /*178f0*/  IMAD.MOV.U32 R11, RZ, RZ, RZ ;  /* 0x000000ffff0b7224 */ /* 0x000fe400078e00ff */
[----:B------:R-:W-:-:S07]  /*17900*/  IMAD.MOV.U32 R15, RZ, RZ, -0x1 ;  /* 0xffffffffff0f7424 */ /* 0x000fce00078e00ff */
[----:B------:R-:W-:Y:S05]  /*17910*/  WARPSYNC.COLLECTIVE R15, `(.L_x_13439) ;  /* 0x000000000f087348 */ /* 0x000fea0003c00000 */
[----:B------:R0:W1:Y:S02]  /*17920*/  SHFL.UP P6, R14, R13, R12, R11 ;  /* 0x0400000c0d0e7389 */ /* 0x00006400000c000b */
[----:B01----:R-:W-:Y:S01]  /*17930*/  ENDCOLLECTIVE ;  /* 0x000000000000791b */ /* 0x003fe20003800000 */
.L_x_13439:
[----:B------:R-:W-:Y:S05]  /*17940*/  BSYNC B0 ;  /* 0x0000000000007941 */ /* 0x000fea0003800000 */
.L_x_13438:
        /* <DEDUP_REMOVED lines=8> */
.L_x_13440:
[----:B------:R-:W-:Y:S01]  /*179d0*/  IMAD.MOV.U32 R12, RZ, RZ, 0x4 ;  /* 0x00000004ff0c7424 */ /* 0x000fe200078e00ff */
[----:B------:R-:W-:-:S05]  /*179e0*/  SEL R2, R14, RZ, P2 ;  /* 0x000000ff0e027207 */ /* 0x000fca0001000000 */
[----:B------:R-:W-:-:S04]  /*179f0*/  IMAD.IADD R2, R13, 0x1, R2 ;  /* 0x000000010d027824 */ /* 0x000fc800078e0202 */
[----:B------:R-:W-:-:S07]  /*17a00*/  IMAD.MOV.U32 R13, RZ, RZ, R2 ;  /* 0x000000ffff0d7224 */ /* 0x000fce00078e0002 */
[----:B------:R-:W-:Y:S05]  /*17a10*/  WARPSYNC.COLLECTIVE R15, `(.L_x_13441) ;  /* 0x000000000f087348 */ /* 0x000fea0003c00000 */
[----:B------:R0:W1:Y:S02]  /*17a20*/  SHFL.UP P6, R14, R13, R12, R11 ;  /* 0x0400000c0d0e7389 */ /* 0x00006400000c000b */
[----:B01----:R-:W-:Y:S01]  /*17a30*/  ENDCOLLECTIVE ;  /* 0x000000000000791b */ /* 0x003fe20003800000 */
.L_x_13441:
[----:B------:R-:W-:Y:S01]  /*17a40*/  IMAD.MOV.U32 R12, RZ, RZ, 0x8 ;  /* 0x00000008ff0c7424 */ /* 0x000fe200078e00ff */
[----:B------:R-:W-:-:S05]  /*17a50*/  SEL R3, R14, RZ, P3 ;  /* 0x000000ff0e037207 */ /* 0x000fca0001800000 */
[----:B------:R-:W-:-:S04]  /*17a60*/  IMAD.IADD R3, R2, 0x1, R3 ;  /* 0x0000000102037824 */ /* 0x000fc800078e0203 */
[----:B------:R-:W-:-:S07]  /*17a70*/  IMAD.MOV.U32 R13, RZ, RZ, R3 ;  /* 0x000000ffff0d7224 */ /* 0x000fce00078e0003 */
[----:B------:R-:W-:Y:S05]  /*17a80*/  WARPSYNC.COLLECTIVE R15, `(.L_x_13442) ;  /* 0x000000000f087348 */ /* 0x000fea0003c00000 */
[----:B------:R0:W1:Y:S02]  /*17a90*/  SHFL.UP P6, R14, R13, R12, R11 ;  /* 0x0400000c0d0e7389 */ /* 0x00006400000c000b */
[----:B01----:R-:W-:Y:S01]  /*17aa0*/  ENDCOLLECTIVE ;  /* 0x000000000000791b */ /* 0x003fe20003800000 */
.L_x_13442:
[----:B------:R-:W-:Y:S01]  /*17ab0*/  IMAD.MOV.U32 R12, RZ, RZ, 0x10 ;  /* 0x00000010ff0c7424 */ /* 0x000fe200078e00ff */
[----:B------:R-:W-:-:S05]  /*17ac0*/  SEL R4, R14, RZ, P4 ;  /* 0x000000ff0e047207 */ /* 0x000fca0002000000 */
[----:B------:R-:W-:-:S04]  /*17ad0*/  IMAD.IADD R4, R3, 0x1, R4 ;  /* 0x0000000103047824 */ /* 0x000fc800078e0204 */
[----:B------:R-:W-:-:S07]  /*17ae0*/  IMAD.MOV.U32 R13, RZ, RZ, R4 ;  /* 0x000000ffff0d7224 */ /* 0x000fce00078e0004 */
[----:B------:R-:W-:Y:S05]  /*17af0*/  WARPSYNC.COLLECTIVE R15, `(.L_x_13443) ;  /* 0x000000000f087348 */ /* 0x000fea0003c00000 */
[----:B------:R0:W1:Y:S02]  /*17b00*/  SHFL.UP P6, R14, R13, R12, R11 ;  /* 0x0400000c0d0e7389 */ /* 0x00006400000c000b */
[----:B01----:R-:W-:Y:S01]  /*17b10*/  ENDCOLLECTIVE ;  /* 0x000000000000791b */ /* 0x003fe20003800000 */
.L_x_13443:
        /* <DEDUP_REMOVED lines=8> */
.L_x_13444:
[----:B------:R-:W-:Y:S05]  /*17ba0*/  BRA `(.L_x_13445) ;  /* 0xffffffd000f87947 */ /* 0x000fea000383ffff */
.L_x_13368:
[----:B------:R-:W-:Y:S01]  /*17bb0*/  BSSY B0, `(.L_x_13446) ;  /* 0x0000006000007945 */ /* 0x000fe20003800000 */
[----:B------:R-:W-:Y:S01]  /*17bc0*/  PLOP3.LUT P6, PT, P6, PT, PT, 0x8, 0x0 ;  /* 0x000000000000781c */ /* 0x000fe200037ce170 */
[----:B------:R-:W-:-:S12]  /*17bd0*/  IMAD.MOV.U32 R15, RZ, RZ, -0x1 ;  /* 0xffffffffff0f7424 */ /* 0x000fd800078e00ff */
[----:B0-2---:R-:W-:Y:S05]  /*17be0*/  WARPSYNC.COLLECTIVE R15, `(.L_x_13447) ;  /* 0x000000000f087348 */ /* 0x005fea0003c00000 */
[----:B------:R-:W-:Y:S01]  /*17bf0*/  VOTE.ANY R14, PT, P6 ;  /* 0x00000000000e7806 */ /* 0x000fe200030e0100 */
[----:B0-2---:R-:W-:Y:S06]  /*17c00*/  ENDCOLLECTIVE ;  /* 0x000000000000791b */ /* 0x005fec0003800000 */
.L_x_13447:
[----:B------:R-:W-:Y:S05]  /*17c10*/  BSYNC B0 ;  /* 0x0000000000007941 */ /* 0x000fea0003800000 */
.L_x_13446:
[----:B------:R-:W-:Y:S02]  /*17c20*/  IMAD.MOV.U32 R2, RZ, RZ, R14 ;  /* 0x000000ffff027224 */ /* 0x000fe400078e000e */
[----:B------:R-:W-:Y:S02]  /*17c30*/  IMAD.MOV.U32 R13, RZ, RZ, R25 ;  /* 0x000000ffff0d7224 */ /* 0x000fe400078e0019 */
[----:B------:R0:W1:Y:S01]  /*17c40*/  POPC R12, R2 ;  /* 0x00000002000c7309 */ /* 0x0000620000000000 */
[----:B------:R-:W-:Y:S02]  /*17c50*/  IMAD.MOV.U32 R11, RZ, RZ, 0x1f ;  /* 0x0000001fff0b7424 */ /* 0x000fe400078e00ff */
[----:B------:R-:W-:-:S07]  /*17c60*/  IMAD.MOV.U32 R15, RZ, RZ, -0x1 ;  /* 0xffffffffff0f7424 */ /* 0x000fce00078e00ff */
[----:B01----:R-:W-:Y:S05]  /*17c70*/  WARPSYNC.COLLECTIVE R15, `(.L_x_13448) ;  /* 0x000000000f087348 */ /* 0x003fea0003c00000 */
[----:B-1----:R1:W2:Y:S02]  /*17c80*/  SHFL.IDX P6, R14, R13, R12, R11 ;  /* 0x0000000c0d0e7389 */ /* 0x0022a400000c000b */
[----:B012---:R-:W-:Y:S01]  /*17c90*/  ENDCOLLECTIVE ;  /* 0x000000000000791b */ /* 0x007fe20003800000 */
.L_x_13448:
[----:B------:R-:W-:Y:S02]  /*17ca0*/  IMAD.IADD R27, R12, 0x1, R27 ;  /* 0x000000010c1b7824 */ /* 0x000fe400078e021b */
[----:B------:R-:W-:Y:S02]  /*17cb0*/  IMAD.MOV.U32 R13, RZ, RZ, R8 ;  /* 0x000000ffff0d7224 */ /* 0x000fe400078e0008 */
[----:B------:R-:W-:-:S07]  /*17cc0*/  IMAD.MOV.U32 R25, RZ, RZ, R14 ;  /* 0x000000ffff197224 */ /* 0x000fce00078e000e */
[----:B------:R-:W-:Y:S05]  /*17cd0*/  WARPSYNC.COLLECTIVE R15, `(.L_x_13449) ;  /* 0x000000000f087348 */ /* 0x000fea0003c00000 */
[----:B------:R0:W1:Y:S02]  /*17ce0*/  SHFL.IDX P6, R14, R13, R12, R11 ;  /* 0x0000000c0d0e7389 */ /* 0x00006400000c000b */
[----:B01----:R-:W-:Y:S01]  /*17cf0*/  ENDCOLLECTIVE ;  /* 0x000000000000791b */ /* 0x003fe20003800000 */
.L_x_13449:
[----:B------:R-:W-:Y:S01]  /*17d00*/  IMAD.MOV.U32 R8, RZ, RZ, R14 ;  /* 0x000000ffff087224 */ /* 0x000fe200078e000e */
[----:B------:R-:W-:Y:S06]  /*17d10*/  BRA `(.L_x_13450) ;  /* 0xffffffd000dc7947 */ /* 0x000fec000383ffff */
.L_x_13370:
[----:B------:R-:W-:Y:S01]  /*17d20*/  BSSY B0, `(.L_x_13451) ;  /* 0x0000007000007945 */ /* 0x000fe20003800000 */
[----:B------:R-:W-:Y:S02]  /*17d30*/  IMAD.MOV.U32 R13, RZ, RZ, R3 ;  /* 0x000000ffff0d7224 */ /* 0x000fe400078e0003 */
[----:B------:R-:W-:Y:S02]  /*17d40*/  IMAD.MOV.U32 R11, RZ, RZ, 0x1f ;  /* 0x0000001fff0b7424 */ /* 0x000fe400078e00ff */
[----:B------:R-:W-:-:S07]  /*17d50*/  IMAD.MOV.U32 R15, RZ, RZ, -0x1 ;  /* 0xffffffffff0f7424 */ /* 0x000fce00078e00ff */
[----:B0-23--:R-:W-:Y:S05]  /*17d60*/  WARPSYNC.COLLECTIVE R15, `(.L_x_13452) ;  /* 0x000000000f087348 */ /* 0x00dfea0003c00000 */
[----:B------:R1:W4:Y:S02]  /*17d70*/  SHFL.IDX P6, R14, R13, R12, R11 ;  /* 0x0000000c0d0e7389 */ /* 0x00032400000c000b */
[----:B01234-:R-:W-:Y:S01]  /*17d80*/  ENDCOLLECTIVE ;  /* 0x000000000000791b */ /* 0x01ffe20003800000 */
.L_x_13452:
[----:B------:R-:W-:Y:S05]  /*17d90*/  BSYNC B0 ;  /* 0x0000000000007941 */ /* 0x000fea0003800000 */
.L_x_13451:
[----:B------:R-:W-:Y:S01]  /*17da0*/  IMAD.MOV.U32 R24, RZ, RZ, R14 ;  /* 0x000000ffff187224 */ /* 0x000fe200078e000e */
[----:B------:R-:W-:Y:S06]  /*17db0*/  BRA `(.L_x_13369) ;  /* 0xffffffd000cc7947 */ /* 0x000fec000383ffff */
.L_x_13376:
[----:B0-----:R0:W2:Y:S02]  /*17dc0*/  SYNCS.PHASECHK.TRANS64.TRYWAIT P0, [R9+URZ+0x16820], R0 ;  /* 0x01682000090075a7 */ /* 0x0010a4000800017f */
[----:B--2---:R-:W-:Y:S05]  /*17dd0*/  @!P0 NANOSLEEP.SYNCS 0x989680 ;  /* 0x009896800000895d */ /* 0x004fea0003900000 */
[----:B------:R-:W2:Y:S02]  /*17de0*/  @!P0 SYNCS.PHASECHK.TRANS64 P0, [R9+URZ+0x16820], R0 ;  /* 0x01682000090085a7 */ /* 0x000ea4000800007f */
[----:B--2---:R-:W-:Y:S05]  /*17df0*/  @!P0 BRA `(.L_x_13376) ;  /* 0xfffffffc00f08947 */ /* 0x004fea000383ffff */
[----:B------:R-:W-:Y:S05]  /*17e00*/  BRA `(.L_x_13453) ;  /* 0xffffffdc00247947 */ /* 0x000fea000383ffff */
.L_x_13377:
        /* <DEDUP_REMOVED lines=11> */
.L_x_13455:
[----:B------:R-:W-:Y:S05]  /*17ec0*/  BSYNC B0 ;  /* 0x0000000000007941 */ /* 0x000fea0003800000 */
.L_x_13454:
[----:B------:R-:W-:Y:S05]  /*17ed0*/  BRA `(.L_x_13456) ;  /* 0xffffffdc000c7947 */ /* 0x000fea000383ffff */
.L_x_13380:
[----:B------:R-:W-:Y:S01]  /*17ee0*/  BSSY B1, `(.L_x_13457) ;  /* 0x0000006000017945 */ /* 0x000fe20003800000 */
[----:B------:R-:W-:-:S07]  /*17ef0*/  IMAD.MOV.U32 R15, RZ, RZ, -0x1 ;  /* 0xffffffffff0f7424 */ /* 0x000fce00078e00ff */
[----:B01-3--:R-:W-:Y:S05]  /*17f00*/  WARPSYNC.COLLECTIVE R15, `(.L_x_13458) ;  /* 0x000000000f0c7348 */ /* 0x00bfea0003c00000 */
[----:B------:R-:W-:Y:S02]  /*17f10*/  ELECT P6, UR62, PT ;  /* 0x00000000003e782f */ /* 0x000fe400038c0000 */
[----:B------:R-:W-:Y:S01]  /*17f20*/  MOV R14, UR62 ;  /* 0x0000003e000e7c02 */ /* 0x000fe20008000f00 */
[----:B01-3--:R-:W-:Y:S10]  /*17f30*/  ENDCOLLECTIVE ;  /* 0x000000000000791b */ /* 0x00bff40003800000 */
.L_x_13458:
[----:B------:R-:W-:Y:S05]  /*17f40*/  BSYNC B1 ;  /* 0x0000000000017941 */ /* 0x000fea0003800000 */
.L_x_13457:
[----:B------:R-:W-:Y:S05]  /*17f50*/  BRA `(.L_x_13459) ;  /* 0xffffffdc00047947 */ /* 0x000fea000383ffff */
.L_x_13382:
[----:B0-----:R0:W1:Y:S02]  /*17f60*/  SYNCS.PHASECHK.TRANS64.TRYWAIT P0, [R7+URZ], R2 ;  /* 0x00000002070075a7 */ /* 0x001064000800017f */
[----:B-1----:R-:W-:Y:S05]  /*17f70*/  @!P0 NANOSLEEP.SYNCS 0x989680 ;  /* 0x009896800000895d */ /* 0x002fea0003900000 */
[----:B------:R-:W1:Y:S02]  /*17f80*/  @!P0 SYNCS.PHASECHK.TRANS64 P0, [R7+URZ], R2 ;  /* 0x00000002070085a7 */ /* 0x000e64000800007f */
[----:B-1----:R-:W-:Y:S05]  /*17f90*/  @!P0 BRA `(.L_x_13382) ;  /* 0xfffffffc00f08947 */ /* 0x002fea000383ffff */
[----:B------:R-:W-:Y:S05]  /*17fa0*/  BRA `(.L_x_13460) ;  /* 0xffffffdc00387947 */ /* 0x000fea000383ffff */
.L_x_13383:
[----:B-1----:R1:W2:Y:S02]  /*17fb0*/  SYNCS.PHASECHK.TRANS64.TRYWAIT P0, [R3+URZ], R0 ;  /* 0x00000000030075a7 */ /* 0x0022a4000800017f */
[----:B--2---:R-:W-:Y:S05]  /*17fc0*/  @!P0 NANOSLEEP.SYNCS 0x989680 ;  /* 0x009896800000895d */ /* 0x004fea0003900000 */
[----:B------:R-:W2:Y:S02]  /*17fd0*/  @!P0 SYNCS.PHASECHK.TRANS64 P0, [R3+URZ], R0 ;  /* 0x00000000030085a7 */ /* 0x000ea4000800007f */
[----:B--2---:R-:W-:Y:S05]  /*17fe0*/  @!P0 BRA `(.L_x_13383) ;  /* 0xfffffffc00f08947 */ /* 0x004fea000383ffff */
[----:B------:R-:W-:Y:S05]  /*17ff0*/  BRA `(.L_x_13461) ;  /* 0xffffffdc002c7947 */ /* 0x000fea000383ffff */
.L_x_13385:
[----:B-1----:R1:W2:Y:S02]  /*18000*/  SYNCS.PHASECHK.TRANS64.TRYWAIT P0, [R5+URZ], R2 ;  /* 0x00000002050075a7 */ /* 0x0022a4000800017f */
[----:B--2---:R-:W-:Y:S05]  /*18010*/  @!P0 NANOSLEEP.SYNCS 0x989680 ;  /* 0x009896800000895d */ /* 0x004fea0003900000 */
[----:B------:R-:W2:Y:S02]  /*18020*/  @!P0 SYNCS.PHASECHK.TRANS64 P0, [R5+URZ], R2 ;  /* 0x00000002050085a7 */ /* 0x000ea4000800007f */
[----:B--2---:R-:W-:Y:S05]  /*18030*/  @!P0 BRA `(.L_x_13385) ;  /* 0xfffffffc00f08947 */ /* 0x004fea000383ffff */
[----:B------:R-:W-:Y:S05]  /*18040*/  BRA `(.L_x_13462) ;  /* 0xffffffdc00307947 */ /* 0x000fea000383ffff */
.L_x_13463:
        /* <DEDUP_REMOVED lines=11> */
.L_x_14879:


//--------------------- .text._ZN7cutlass13device_kernelIN5flash11enable_sm90INS1_16FlashAttnFwdSm90INS1_25CollectiveMainloopFwdSm90ILi2EN4cute5tupleIJNS5_1CILi1EEES8_S8_EEENS6_IJNS7_ILi192EEENS7_ILi128EEENS7_ILi64EEEEEELi64ENS_6half_tEfNS_4arch4Sm90ELb0ELb1ELb0ELb1ELb0ELb1ELb0ELb1ELb1ELb1ELb1ELb0EEENS1_21CollectiveEpilogueFwdINS6_IJSA_SC_SB_EEES9_SE_SG_Li384ELb1ELb1ELb1ELb0EEENS1_36VarlenDynamicPersistentTileSchedulerILi192ELi128ELi384ELi128ELb1ELb1ELb1ELb1ELb0ELb1EEEEEEEEEvNT_6ParamsE --------------------------
	.section	.text._ZN7cutlass13device_kernelIN5flash11enable_sm90INS1_16FlashAttnFwdSm90INS1_25CollectiveMainloopFwdSm90ILi2EN4cute5tupleIJNS5_1CILi1EEES8_S8_EEENS6_IJNS7_ILi192EEENS7_ILi128EEENS7_ILi64EEEEEELi64ENS_6half_tEfNS_4arch4Sm90ELb0ELb1ELb0ELb1ELb0ELb1ELb0ELb1ELb1ELb1ELb1ELb0EEENS1_21CollectiveEpilogueFwdINS6_IJSA_SC_SB_EEES9_SE_SG_Li384ELb1ELb1ELb1ELb0EEENS1_36VarlenDynamicPersistentTileSchedulerILi192ELi128ELi384ELi128ELb1ELb1ELb1ELb1ELb0ELb1EEEEEEEEEvNT_6ParamsE,"ax",@progbits
	.align	128
.text._ZN7cutlass13device_kernelIN5flash11enable_sm90INS1_16FlashAttnFwdSm90INS1_25CollectiveMainloopFwdSm90ILi2EN4cute5tupleIJNS5_1CILi1EEES8_S8_EEENS6_IJNS7_ILi192EEENS7_ILi128EEENS7_ILi64EEEEEELi64ENS_6half_tEfNS_4arch4Sm90ELb0ELb1ELb0ELb1ELb0ELb1ELb0ELb1ELb1ELb1ELb1ELb0EEENS1_21CollectiveEpilogueFwdINS6_IJSA_SC_SB_EEES9_SE_SG_Li384ELb1ELb1ELb1ELb0EEENS1_36VarlenDynamicPersistentTileSchedulerILi192ELi128ELi384ELi128ELb1ELb1ELb1ELb1ELb0ELb1EEEEEEEEEvNT_6ParamsE:
        .type           _ZN7cutlass13device_kernelIN5flash11enable_sm90INS1_16FlashAttnFwdSm90INS1_25CollectiveMainloopFwdSm90ILi2EN4cute5tupleIJNS5_1CILi1EEES8_S8_EEENS6_IJNS7_ILi192EEENS7_ILi128EEENS7_ILi64EEEEEELi64ENS_6half_tEfNS_4arch4Sm90ELb0ELb1ELb0ELb1ELb0ELb1ELb0ELb1ELb1ELb1ELb1ELb0EEENS1_21CollectiveEpilogueFwdINS6_IJSA_SC_SB_EEES9_SE_SG_Li384ELb1ELb1ELb1ELb0EEENS1_36VarlenDynamicPersistentTileSchedulerILi192ELi128ELi384ELi128ELb1ELb1ELb1ELb1ELb0ELb1EEEEEEEEEvNT_6ParamsE,@function
        .size           _ZN7cutlass13device_kernelIN5flash11enable_sm90INS1_16FlashAttnFwdSm90INS1_25CollectiveMainloopFwdSm90ILi2EN4cute5tupleIJNS5_1CILi1EEES8_S8_EEENS6_IJNS7_ILi192EEENS7_ILi128EEENS7_ILi64EEEEEELi64ENS_6half_tEfNS_4arch4Sm90ELb0ELb1ELb0ELb1ELb0ELb1ELb0ELb1ELb1ELb1ELb1ELb0EEENS1_21CollectiveEpilogueFwdINS6_IJSA_SC_SB_EEES9_SE_SG_Li384ELb1ELb1ELb1ELb0EEENS1_36VarlenDynamicPersistentTileSchedulerILi192ELi128ELi384ELi128ELb1ELb1ELb1ELb1ELb0ELb1EEEEEEEEEvNT_6ParamsE,(.L_x_14880 - _ZN7cutlass13device_kernelIN5flash11enable_sm90INS1_16FlashAttnFwdSm90INS1_25CollectiveMainloopFwdSm90ILi2EN4cute5tupleIJNS5_1CILi1EEES8_S8_EEENS6_IJNS7_ILi192EEENS7_ILi128EEENS7_ILi64EEEEEELi64ENS_6half_tEfNS_4arch4Sm90ELb0ELb1ELb0ELb1ELb0ELb1ELb0ELb1ELb1ELb1ELb1ELb0EEENS1_21CollectiveEpilogueFwdINS6_IJSA_SC_SB_EEES9_SE_SG_Li384ELb1ELb1ELb1ELb0EEENS1_36VarlenDynamicPersistentTileSchedulerILi192ELi128ELi384ELi128ELb1ELb1ELb1ELb1ELb0ELb1EEEEEEEEEvNT_6ParamsE)
        .other          _ZN7cutlass13device_kernelIN5flash11enable_sm90INS1_16FlashAttnFwdSm90INS1_25CollectiveMainloopFwdSm90ILi2EN4cute5tupleIJNS5_1CILi1EEES8_S8_EEENS6_IJNS7_ILi192EEENS7_ILi128EEENS7_ILi64EEEEEELi64ENS_6half_tEfNS_4arch4Sm90ELb0ELb1ELb0ELb1ELb0ELb1ELb0ELb1ELb1ELb1ELb1ELb0EEENS1_21CollectiveEpilogueFwdINS6_IJSA_SC_SB_EEES9_SE_SG_Li384ELb1ELb1ELb1ELb0EEENS1_36VarlenDynamicPersistentTileSchedulerILi192ELi128ELi384ELi128ELb1ELb1ELb1ELb1ELb0ELb1EEEEEEEEEvNT_6ParamsE,@"STO_CUDA_ENTRY STV_DEFAULT"
_ZN7cutlass13device_kernelIN5flash11enable_sm90INS1_16FlashAttnFwdSm90INS1_25CollectiveMainloopFwdSm90ILi2EN4cute5tupleIJNS5_1CILi1EEES8_S8_EEENS6_IJNS7_ILi192EEENS7_ILi128EEENS7_ILi64EEEEEELi64ENS_6half_tEfNS_4arch4Sm90ELb0ELb1ELb0ELb1ELb0ELb1ELb0ELb1ELb1ELb1ELb1ELb0EEENS1_21CollectiveEpilogueFwdINS6_IJSA_SC_SB_EEES9_SE_SG_Li384ELb1ELb1ELb1ELb0EEENS1_36VarlenDynamicPersistentTileSchedulerILi192ELi128ELi384ELi128ELb1ELb1ELb1ELb1ELb0ELb1EEEEEEEEEvNT_6ParamsE:
        /* <DEDUP_REMOVED lines=23> */
.L_x_13465:
[----:B------:R-:W-:Y:S05]  /*0170*/  BSYNC B0 ;  /* 0x0000000000007941 */ /* 0x000fea0003800000 */
.L_x_13464:
        /* <DEDUP_REMOVED lines=40> */
.L_x_13466:
        /* <DEDUP_REMOVED lines=22> */
.L_x_13467:
        /* <DEDUP_REMOVED lines=18> */
.L_x_13468:
        /* <DEDUP_REMOVED lines=22> */
.L_x_13469:
        /* <DEDUP_REMOVED lines=22> */
.L_x_13470:
        /* <DEDUP_REMOVED lines=9> */
.L_x_13473:
        /* <DEDUP_REMOVED lines=21> */
[----:B------:R-:W3:Y:S01]  /*0b20*/  LDL R12, [R1+0x54] ;  /* 0x00005400010c7983 */ /* 0x000ee20000100800 */
[----:B------:R-:W0:Y:S02]  /*0b30*/  S2R R0, SR_TID.X ;  /* 0x0000000000007919 */ /* 0x000e240000002100 */
[----:B0-----:R-:W-:-:S05]  /*0b40*/  VIADD R11, R0, 0xffffff80 ;  /* 0xffffff80000b7836 */ /* 0x001fca0000000000 */
[----:B------:R-:W-:-:S04]  /*0b50*/  SHF.R.S32.HI R0, RZ, 0x1f, R11 ;  /* 0x0000001fff007819 */ /* 0x000fc8000001140b */
[----:B--2---:R-:W-:-:S04]  /*0b60*/  LEA.HI R2, R0, R11, RZ, 0x7 ;  /* 0x0000000b00027211 */ /* 0x004fc800078f38ff */
[----:B------:R-:W-:-:S05]  /*0b70*/  LOP3.LUT R3, R2, 0xffffff80, RZ, 0xc0, !PT ;  /* 0xffffff8002037812 */ /* 0x000fca00078ec0ff */
[----:B------:R-:W-:-:S05]  /*0b80*/  IMAD.IADD R10, R11, 0x1, -R3 ;  /* 0x000000010b0a7824 */ /* 0x000fca00078e0a03 */
[----:B------:R-:W-:-:S04]  /*0b90*/  SHF.R.S32.HI R6, RZ, 0x1f, R10 ;  /* 0x0000001fff067819 */ /* 0x000fc8000001140a */
[----:B------:R-:W-:Y:S02]  /*0ba0*/  LEA.HI R7, R6, R10, RZ, 0x2 ;  /* 0x0000000a06077211 */ /* 0x000fe400078f10ff */
[CC--:B------:R-:W-:Y:S02]  /*0bb0*/  LEA.HI R3, R0.reuse, R11.reuse, RZ, 0x5 ;  /* 0x0000000b00037211 */ /* 0x0c0fe400078f28ff */
[--C-:B------:R-:W-:Y:S02]  /*0bc0*/  SHF.R.S32.HI R8, RZ, 0x2, R7.reuse ;  /* 0x00000002ff087819 */ /* 0x100fe40000011407 */
[----:B------:R-:W-:Y:S02]  /*0bd0*/  SHF.R.S32.HI R9, RZ, 0x1f, R7 ;  /* 0x0000001fff097819 */ /* 0x000fe40000011407 */
[----:B------:R-:W-:Y:S02]  /*0be0*/  SHF.R.S32.HI R13, RZ, 0x7, R2 ;  /* 0x00000007ff0d7819 */ /* 0x000fe40000011402 */
[----:B------:R-:W-:-:S02]  /*0bf0*/  LEA.HI R4, R0, R11, RZ, 0x4 ;  /* 0x0000000b00047211 */ /* 0x000fc400078f20ff */
[----:B------:R-:W-:Y:S02]  /*0c00*/  LEA.HI R9, R9, R8, RZ, 0x3 ;  /* 0x0000000809097211 */ /* 0x000fe400078f18ff */
[----:B------:R-:W-:Y:S01]  /*0c10*/  SHF.R.S32.HI R14, RZ, 0x5, R3 ;  /* 0x00000005ff0e7819 */ /* 0x000fe20000011403 */
[----:B------:R-:W-:Y:S01]  /*0c20*/  IMAD.HI R3, R13, 0x55555556, RZ ;  /* 0x555555560d037827 */ /* 0x000fe200078e02ff */
[----:B------:R-:W-:Y:S02]  /*0c30*/  SHF.R.S32.HI R5, RZ, 0x4, R4 ;  /* 0x00000004ff057819 */ /* 0x000fe40000011404 */
[----:B------:R-:W-:Y:S02]  /*0c40*/  LOP3.LUT R9, R9, 0xfffffff8, RZ, 0xc0, !PT ;  /* 0xfffffff809097812 */ /* 0x000fe400078ec0ff */
[----:B------:R-:W-:Y:S02]  /*0c50*/  LEA.HI R6, R6, R10, RZ, 0x5 ;  /* 0x0000000a06067211 */ /* 0x000fe400078f28ff */
[----:B------:R-:W-:-:S02]  /*0c60*/  LOP3.LUT R2, R4, 0x3fffff0, RZ, 0xc0, !PT ;  /* 0x03fffff004027812 */ /* 0x000fc400078ec0ff */
[----:B------:R-:W-:Y:S01]  /*0c70*/  LEA.HI R4, R4, R5, RZ, 0x1 ;  /* 0x0000000504047211 */ /* 0x000fe200078f08ff */
[----:B------:R-:W-:Y:S01]  /*0c80*/  IMAD.IADD R9, R8, 0x1, -R9 ;  /* 0x0000000108097824 */ /* 0x000fe200078e0a09 */
[----:B------:R-:W-:Y:S02]  /*0c90*/  LEA.HI R3, R3, R3, RZ, 0x1 ;  /* 0x0000000303037211 */ /* 0x000fe400078f08ff */
[----:B------:R-:W-:Y:S02]  /*0ca0*/  SHF.R.S32.HI R6, RZ, 0x5, R6 ;  /* 0x00000005ff067819 */ /* 0x000fe40000011406 */
[----:B------:R-:W-:Y:S01]  /*0cb0*/  LOP3.LUT R4, R4, 0x1ffffffe, RZ, 0xc0, !PT ;  /* 0x1ffffffe04047812 */ /* 0x000fe200078ec0ff */
[----:B------:R-:W-:Y:S02]  /*0cc0*/  IMAD.IADD R2, R11, 0x1, -R2 ;  /* 0x000000010b027824 */ /* 0x000fe400078e0a02 */
[----:B------:R-:W-:Y:S02]  /*0cd0*/  IMAD R3, R3, -0x3, R13 ;  /* 0xfffffffd03037824 */ /* 0x000fe400078e020d */
[----:B------:R-:W-:-:S02]  /*0ce0*/  IMAD R6, R6, 0x10, R9 ;  /* 0x0000001006067824 */ /* 0x000fc400078e0209 */
[----:B------:R-:W-:Y:S02]  /*0cf0*/  IMAD.IADD R4, R5, 0x1, -R4 ;  /* 0x0000000105047824 */ /* 0x000fe400078e0a04 */
[----:B------:R-:W-:Y:S02]  /*0d00*/  IMAD R5, R14, 0x10, R2 ;  /* 0x000000100e057824 */ /* 0x000fe400078e0202 */
[----:B------:R-:W-:-:S05]  /*0d10*/  IMAD R8, R3, 0x40, R6 ;  /* 0x0000004003087824 */ /* 0x000fca00078e0206 */
[----:B------:R-:W-:Y:S01]  /*0d20*/  STL [R1+0x64], R8 ;  /* 0x0000640801007387 */ /* 0x000fe20000100800 */
[----:B------:R-:W-:Y:S01]  /*0d30*/  LEA.HI R3, R0, R11, RZ, 0x3 ;  /* 0x0000000b00037211 */ /* 0x000fe200078f18ff */
[----:B------:R-:W-:-:S03]  /*0d40*/  IMAD R5, R5, 0x8, R4 ;  /* 0x0000000805057824 */ /* 0x000fc600078e0204 */
[----:B------:R-:W-:Y:S02]  /*0d50*/  SHF.R.S32.HI R4, RZ, 0x3, R3 ;  /* 0x00000003ff047819 */ /* 0x000fe40000011403 */
[----:B------:R-:W-:-:S05]  /*0d60*/  LOP3.LUT R3, R3, 0xfffffff8, RZ, 0xc0, !PT ;  /* 0xfffffff803037812 */ /* 0x000fca00078ec0ff */
[----:B------:R-:W-:Y:S01]  /*0d70*/  IMAD.IADD R3, R11, 0x1, -R3 ;  /* 0x000000010b037824 */ /* 0x000fe200078e0a03 */
[----:B------:R-:W-:Y:S02]  /*0d80*/  LOP3.LUT R7, R7, 0x7ffffffc, RZ, 0xc0, !PT ;  /* 0x7ffffffc07077812 */ /* 0x000fe400078ec0ff */
[----:B------:R-:W-:-:S03]  /*0d90*/  CS2R R152, SRZ ;  /* 0x0000000000987805 */ /* 0x000fc6000001ff00 */
[----:B------:R-:W-:Y:S02]  /*0da0*/  IMAD.IADD R7, R10, 0x1, -R7 ;  /* 0x000000010a077824 */ /* 0x000fe400078e0a07 */
[----:B------:R-:W-:Y:S02]  /*0db0*/  IMAD.MOV.U32 R17, RZ, RZ, RZ ;  /* 0x000000ffff117224 */ /* 0x000fe400078e00ff */
[----:B------:R-:W-:Y:S01]  /*0dc0*/  IMAD.SHL.U32 R156, R7, 0x2, RZ ;  /* 0x00000002079c7824 */ /* 0x000fe200078e00ff */
[----:B---3--:R-:W-:-:S05]  /*0dd0*/  LOP3.LUT R2, R12, 0x1, RZ, 0xfc, !PT ;  /* 0x000000010c027812 */ /* 0x008fca00078efcff */
[----:B------:R0:W-:Y:S02]  /*0de0*/  STL [R1+0x14], R2 ;  /* 0x0000140201007387 */ /* 0x0001e40000100800 */
[----:B0-----:R-:W-:-:S04]  /*0df0*/  LEA.HI R2, R0, R11, RZ, 0x2 ;  /* 0x0000000b00027211 */ /* 0x001fc800078f10ff */
[--C-:B------:R-:W-:Y:S02]  /*0e00*/  SHF.R.S32.HI R23, RZ, 0x2, R2.reuse ;  /* 0x00000002ff177819 */ /* 0x100fe40000011402 */
[----:B------:R-:W-:Y:S02]  /*0e10*/  LOP3.LUT R0, R2, 0xfffffffc, RZ, 0xc0, !PT ;  /* 0xfffffffc02007812 */ /* 0x000fe400078ec0ff */
[----:B------:R-:W-:Y:S01]  /*0e20*/  SHF.R.S32.HI R2, RZ, 0x1f, R2 ;  /* 0x0000001fff027819 */ /* 0x000fe20000011402 */
[----:B------:R-:W-:-:S03]  /*0e30*/  VIADD R9, R23, 0x60 ;  /* 0x0000006017097836 */ /* 0x000fc60000000000 */
[----:B------:R-:W-:Y:S02]  /*0e40*/  LEA.HI R2, R2, R23, RZ, 0x3 ;  /* 0x0000001702027211 */ /* 0x000fe400078f18ff */
[----:B------:R-:W-:Y:S02]  /*0e50*/  SHF.R.S32.HI R4, RZ, 0x1f, R9 ;  /* 0x0000001fff047819 */ /* 0x000fe40000011409 */
[----:B------:R-:W-:Y:S01]  /*0e60*/  LOP3.LUT R2, R2, 0xfffffff8, RZ, 0xc0, !PT ;  /* 0xfffffff802027812 */ /* 0x000fe200078ec0ff */
[----:B------:R-:W-:Y:S01]  /*0e70*/  IMAD.IADD R6, R11, 0x1, -R0 ;  /* 0x000000010b067824 */ /* 0x000fe200078e0a00 */
[----:B------:R-:W-:Y:S01]  /*0e80*/  LEA.HI R4, R4, R9, RZ, 0x3 ;  /* 0x0000000904047211 */ /* 0x000fe200078f18ff */
[----:B------:R-:W-:Y:S02]  /*0e90*/  IMAD.SHL.U32 R3, R9, 0x40, RZ ;  /* 0x0000004009037824 */ /* 0x000fe400078e00ff */
[----:B------:R-:W-:Y:S02]  /*0ea0*/  IMAD.IADD R2, R23, 0x1, -R2 ;  /* 0x0000000117027824 */ /* 0x000fe400078e0a02 */
[----:B------:R-:W-:Y:S01]  /*0eb0*/  IMAD.SHL.U32 R18, R6, 0x8, RZ ;  /* 0x0000000806127824 */ /* 0x000fe200078e00ff */
[----:B------:R-:W-:Y:S01]  /*0ec0*/  LOP3.LUT R3, R3, 0x1c0, RZ, 0xc0, !PT ;  /* 0x000001c003037812 */ /* 0x000fe200078ec0ff */
[----:B------:R-:W-:Y:S01]  /*0ed0*/  IMAD.SHL.U32 R4, R4, 0x40, RZ ;  /* 0x0000004004047824 */ /* 0x000fe200078e00ff */
[----:B------:R-:W-:Y:S01]  /*0ee0*/  STL [R1+0x58], RZ ;  /* 0x000058ff01007387 */ /* 0x000fe20000100800 */
[----:B------:R-:W-:-:S02]  /*0ef0*/  SHF.R.S32.HI R0, RZ, 0x1f, R23 ;  /* 0x0000001fff007819 */ /* 0x000fc40000011417 */
[C---:B------:R-:W-:Y:S01]  /*0f00*/  LEA.HI R0, R6.reuse, R6, RZ, 0x1 ;  /* 0x0000000606007211 */ /* 0x040fe200078f08ff */
[----:B------:R-:W-:Y:S01]  /*0f10*/  STL [R1+0x18], RZ ;  /* 0x000018ff01007387 */ /* 0x000fe20000100800 */
[----:B------:R-:W-:Y:S01]  /*0f20*/  IMAD.SHL.U32 R154, R6, 0x4, RZ ;  /* 0x00000004069a7824 */ /* 0x000fe200078e00ff */
[----:B------:R-:W-:Y:S02]  /*0f30*/  SHF.R.U32.HI R9, RZ, 0x3, R3 ;  /* 0x00000003ff097819 */ /* 0x000fe40000011603 */
[----:B------:R0:W-:Y:S01]  /*0f40*/  STL [R1+0x40], R2 ;  /* 0x0000400201007387 */ /* 0x0001e20000100800 */
[----:B------:R-:W-:Y:S02]  /*0f50*/  LOP3.LUT R0, R0, 0x1ffffffe, RZ, 0xc0, !PT ;  /* 0x1ffffffe00007812 */ /* 0x000fe400078ec0ff */
[----:B0-----:R-:W-:Y:S02]  /*0f60*/  LOP3.LUT R2, R3, 0x38, R18, 0xf8, !PT ;  /* 0x0000003803027812 */ /* 0x001fe400078ef812 */
[----:B------:R-:W-:Y:S01]  /*0f70*/  LOP3.LUT R3, R4, 0xfffffe00, RZ, 0xc0, !PT ;  /* 0xfffffe0004037812 */ /* 0x000fe200078ec0ff */
[----:B------:R-:W-:-:S02]  /*0f80*/  VIADD R4, R154, 0x10 ;  /* 0x000000109a047836 */ /* 0x000fc40000000000 */
[----:B------:R-:W-:Y:S02]  /*0f90*/  IMAD.IADD R0, R6, 0x1, -R0 ;  /* 0x0000000106007824 */ /* 0x000fe400078e0a00 */
[----:B------:R0:W-:Y:S02]  /*0fa0*/  STL [R1+0x44], R3 ;  /* 0x0000440301007387 */ /* 0x0001e40000100800 */
[----:B------:R-:W-:Y:S02]  /*0fb0*/  IMAD R0, R0, 0x8, R8 ;  /* 0x0000000800007824 */ /* 0x000fe400078e0208 */
[----:B------:R1:W-:Y:S01]  /*0fc0*/  STL [R1+0x1c], R4 ;  /* 0x00001c0401007387 */ /* 0x0003e20000100800 */
[----:B0-----:R-:W-:Y:S01]  /*0fd0*/  LOP3.LUT R3, R3, R2, R9, 0xf6, !PT ;  /* 0x0000000203037212 */ /* 0x001fe200078ef609 */
[----:B-1----:R-:W-:-:S04]  /*0fe0*/  IMAD.SHL.U32 R4, R5, 0x8, RZ ;  /* 0x0000000805047824 */ /* 0x002fc800078e00ff */
[----:B------:R-:W-:Y:S01]  /*0ff0*/  IMAD R2, R3, 0x2, R16 ;  /* 0x0000000203027824 */ /* 0x000fe200078e0210 */
[----:B------:R0:W-:Y:S04]  /*1000*/  STL [R1+0x68], R4 ;  /* 0x0000680401007387 */ /* 0x0001e80000100800 */
[----:B------:R0:W-:Y:S04]  /*1010*/  STL [R1+0x30], R0 ;  /* 0x0000300001007387 */ /* 0x0001e80000100800 */
[----:B------:R0:W-:Y:S02]  /*1020*/  STL [R1+0x60], R2 ;  /* 0x0000600201007387 */ /* 0x0001e40000100800 */
.L_x_13676:
[----:B------:R-:W-:Y:S05]  /*1030*/  YIELD ;  /* 0x0000000000007946 */ /* 0x000fea0003800000 */
[----:B------:R-:W-:Y:S01]  /*1040*/  ULDC.64 UR4, c[0x0][0xa28] ;  /* 0x00028a0000047ab9 */ /* 0x000fe20000000a00 */
[----:B0-23--:R-:W0:Y:S01]  /*1050*/  LDC.64 R4, c[0x0][0xa08] ;  /* 0x00028200ff047b82 */ /* 0x00de220000000a00 */
        /* <DEDUP_REMOVED lines=9> */
[----:B----4-:R-:W1:Y:S01]  /*10f0*/  @P1 LDC.64 R2, c[0x0][0xa28] ;  /* 0x00028a00ff021b82 */ /* 0x010e620000000a00 */
        /* <DEDUP_REMOVED lines=20> */
[----:B--2---:R-:W-:Y:S06]  /*1240*/  @P2 BRA `(.L_x_13475) ;  /* 0x0000000000242947 */ /* 0x004fec0003800000 */
        /* <DEDUP_REMOVED lines=9> */
.L_x_13475:
        /* <DEDUP_REMOVED lines=11> */
[----:B------:R-:W0:Y:S02]  /*1390*/  LDC.64 R2, c[0x0][0xa20] ;  /* 0x00028800ff027b82 */ /* 0x000e240000000a00 */
[----:B0-----:R-:W-:-:S05]  /*13a0*/  IMAD.WIDE R2, R31, 0x4, R2 ;  /* 0x000000041f027825 */ /* 0x001fca00078e0202 */
[----:B------:R0:W5:Y:S01]  /*13b0*/  LDG.E R33, desc[UR40][R2.64] ;  /* 0x0000002802217981 */ /* 0x000162000c1e1900 */
[----:B------:R-:W-:Y:S05]  /*13c0*/  BRA `(.L_x_13477) ;  /* 0x0000000000107947 */ /* 0x000fea0003800000 */
.L_x_13476:
[----:B------:R-:W-:Y:S05]  /*13d0*/  @!P0 BRA `(.L_x_13477) ;  /* 0x00000000000c8947 */ /* 0x000fea0003800000 */
[----:B------:R-:W2:Y:S04]  /*13e0*/  LDG.E R0, desc[UR40][R8.64] ;  /* 0x0000002808007981 */ /* 0x000ea8000c1e1900 */
[----:B------:R-:W2:Y:S02]  /*13f0*/  LDG.E R33, desc[UR40][R8.64+0x4] ;  /* 0x0000042808217981 */ /* 0x000ea4000c1e1900 */
[----:B--2---:R-:W-:-:S07]  /*1400*/  IMAD.IADD R33, R33, 0x1, -R0 ;  /* 0x0000000121217824 */ /* 0x004fce00078e0a00 */
.L_x_13477:
        /* <DEDUP_REMOVED lines=11> */
[----:B0-----:R-:W2:Y:S01]  /*14c0*/  @P0 LDG.E R3, desc[UR40][R6.64+0x4] ;  /* 0x0000042806030981 */ /* 0x001ea2000c1e1900 */
[----:B-----5:R-:W-:Y:S02]  /*14d0*/  IMAD.MOV.U32 R2, RZ, RZ, R33 ;  /* 0x000000ffff027224 */ /* 0x020fe400078e0021 */
[----:B---3--:R-:W-:-:S05]  /*14e0*/  @P1 IMAD.WIDE R8, R31, 0x4, R8 ;  /* 0x000000041f081825 */ /* 0x008fca00078e0208 */
[----:B------:R0:W5:Y:S01]  /*14f0*/  @P1 LDG.E R2, desc[UR40][R8.64] ;  /* 0x0000002808021981 */ /* 0x000162000c1e1900 */
[----:B-1----:R-:W-:Y:S01]  /*1500*/  ISETP.NE.AND P1, PT, R4, 0x1, PT ;  /* 0x000000010400780c */ /* 0x002fe20003f25270 */
[----:B------:R-:W-:Y:S01]  /*1510*/  IMAD.IADD R15, R33, 0x1, -R10 ;  /* 0x00000001210f7824 */ /* 0x000fe200078e0a0a */
[----:B------:R-:W1:Y:S01]  /*1520*/  LDC.64 R4, c[0x0][0x9e0] ;  /* 0x00027800ff047b82 */ /* 0x000e620000000a00 */
[----:B------:R-:W-:-:S05]  /*1530*/  IMAD R20, R29, 0xc0, RZ ;  /* 0x000000c01d147824 */ /* 0x000fca00078e02ff */
[----:B------:R3:W-:Y:S05]  /*1540*/  STL [R1+0x20], R20 ;  /* 0x0000201401007387 */ /* 0x0007ea0000100800 */
[----:B------:R-:W4:Y:S08]  /*1550*/  @P1 LDC R11, c[0x0][0x44c] ;  /* 0x00011300ff0b1b82 */ /* 0x000f300000000800 */
[----:B------:R-:W0:Y:S01]  /*1560*/  @P1 LDC R12, c[0x0][0x450] ;  /* 0x00011400ff0c1b82 */ /* 0x000e220000000800 */
[----:B-1----:R-:W-:Y:S01]  /*1570*/  ISETP.GE.AND P2, PT, R5, 0x1, PT ;  /* 0x000000010500780c */ /* 0x002fe20003f46270 */
[----:B--2---:R-:W-:-:S02]  /*1580*/  @P0 IMAD.IADD R24, R3, 0x1, -R0 ;  /* 0x0000000103180824 */ /* 0x004fc400078e0a00 */
[----:B------:R-:W-:Y:S02]  /*1590*/  VIADD R0, R20, 0xbf ;  /* 0x000000bf14007836 */ /* 0x000fe40000000000 */
[----:B------:R-:W-:Y:S02]  /*15a0*/  IMAD.IADD R14, R15, 0x1, R24 ;  /* 0x000000010f0e7824 */ /* 0x000fe400078e0218 */
[----:B----4-:R-:W-:-:S03]  /*15b0*/  @P1 IMAD.HI.U32 R3, R0, R11, RZ ;  /* 0x0000000b00031227 */ /* 0x010fc600078e00ff */
[----:B------:R3:W-:Y:S01]  /*15c0*/  STL [R1+0x10], R14 ;  /* 0x0000100e01007387 */ /* 0x0007e20000100800 */
[----:B------:R-:W-:Y:S01]  /*15d0*/  IMAD.MOV.U32 R7, RZ, RZ, R0 ;  /* 0x000000ffff077224 */ /* 0x000fe200078e0000 */
[----:B0-----:R-:W-:Y:S01]  /*15e0*/  @P1 SHF.R.U32.HI R7, RZ, R12, R3 ;  /* 0x0000000cff071219 */ /* 0x001fe20000011603 */
[C---:B------:R-:W-:Y:S01]  /*15f0*/  VIADD R0, R14.reuse, 0x7f ;  /* 0x0000007f0e007836 */ /* 0x040fe20000000000 */
[----:B------:R-:W-:-:S04]  /*1600*/  IADD3 R90, R14, 0x1, -R157 ;  /* 0x000000010e5a7810 */ /* 0x000fc80007ffe89d */
[----:B------:R-:W-:Y:S01]  /*1610*/  SHF.R.S32.HI R3, RZ, 0x1f, R0 ;  /* 0x0000001fff037819 */ /* 0x000fe20000011400 */
[----:B------:R-:W-:-:S03]  /*1620*/  IMAD.IADD R9, R90, 0x1, R7 ;  /* 0x000000015a097824 */ /* 0x000fc600078e0207 */
[----:B------:R-:W-:Y:S01]  /*1630*/  LEA.HI R3, R3, R0, RZ, 0x7 ;  /* 0x0000000003037211 */ /* 0x000fe200078f38ff */
[----:B------:R-:W-:-:S03]  /*1640*/  IMAD.IADD R4, R9, 0x1, R4 ;  /* 0x0000000109047824 */ /* 0x000fc600078e0204 */
[----:B------:R-:W-:Y:S01]  /*1650*/  SHF.R.S32.HI R91, RZ, 0x7, R3 ;  /* 0x00000007ff5b7819 */ /* 0x000fe20000011403 */
[----:B---3--:R-:W-:Y:S06]  /*1660*/  @!P2 BRA `(.L_x_13478) ;  /* 0x000000000048a947 */ /* 0x008fec0003800000 */
        /* <DEDUP_REMOVED lines=11> */
.L_x_13480:
[----:B------:R-:W-:-:S13]  /*1720*/  ISETP.NE.AND P0, PT, R5, 0x1, PT ;  /* 0x000000010500780c */ /* 0x000fda0003f05270 */
[----:B------:R-:W0:Y:S02]  /*1730*/  @P0 LDC.64 R6, c[0x0][0x9e8] ;  /* 0x00027a00ff060b82 */ /* 0x000e240000000a00 */
[----:B0-----:R-:W-:-:S05]  /*1740*/  @P0 IMAD.HI.U32 R6, R0, R6, RZ ;  /* 0x0000000600060227 */ /* 0x001fca00078e00ff */
[----:B------:R-:W-:-:S07]  /*1750*/  @P0 SHF.R.U32.HI R0, RZ, R7, R6 ;  /* 0x00000007ff000219 */ /* 0x000fce0000011606 */
.L_x_13481:
[----:B------:R-:W-:Y:S05]  /*1760*/  BSYNC B0 ;  /* 0x0000000000007941 */ /* 0x000fea0003800000 */
.L_x_13479:
[----:B------:R-:W-:-:S05]  /*1770*/  IMAD R3, R0, R5, R5 ;  /* 0x0000000500037224 */ /* 0x000fca00078e0205 */
[----:B------:R-:W-:-:S07]  /*1780*/  VIMNMX R4, R4, R3, PT ;  /* 0x0000000304047248 */ /* 0x000fce0003fe0100 */
.L_x_13478:
[----:B------:R-:W0:Y:S01]  /*1790*/  @P1 LDC R0, c[0x0][0x44c] ;  /* 0x00011300ff001b82 */ /* 0x000e220000000800 */
[----:B------:R-:W-:Y:S01]  /*17a0*/  VIADD R4, R4, 0x7f ;  /* 0x0000007f04047836 */ /* 0x000fe20000000000 */
[----:B------:R-:W-:Y:S01]  /*17b0*/  ULDC UR4, c[0x0][0x9dc] ;  /* 0x0002770000047ab9 */ /* 0x000fe20000000800 */
[----:B------:R-:W-:Y:S02]  /*17c0*/  IMAD.MOV.U32 R7, RZ, RZ, R20 ;  /* 0x000000ffff077224 */ /* 0x000fe400078e0014 */
[----:B------:R-:W-:Y:S01]  /*17d0*/  IMAD.IADD R92, R14, 0x1, -R157 ;  /* 0x000000010e5c7824 */ /* 0x000fe200078e0a9d */
[----:B------:R-:W-:Y:S02]  /*17e0*/  SHF.R.S32.HI R3, RZ, 0x1f, R4 ;  /* 0x0000001fff037819 */ /* 0x000fe40000011404 */
[----:B------:R-:W1:Y:S02]  /*17f0*/  @P1 LDC R9, c[0x0][0x450] ;  /* 0x00011400ff091b82 */ /* 0x000e640000000800 */
[----:B------:R-:W-:Y:S01]  /*1800*/  LEA.HI R3, R3, R4, RZ, 0x7 ;  /* 0x0000000403037211 */ /* 0x000fe200078f38ff */
[----:B0-----:R-:W-:-:S05]  /*1810*/  @P1 IMAD.HI.U32 R0, R20, R0, RZ ;  /* 0x0000000014001227 */ /* 0x001fca00078e00ff */
[----:B-1----:R-:W-:Y:S02]  /*1820*/  @P1 SHF.R.U32.HI R7, RZ, R9, R0 ;  /* 0x00000009ff071219 */ /* 0x002fe40000011600 */
[----:B------:R-:W-:-:S03]  /*1830*/  SHF.R.S32.HI R0, RZ, 0x7, R3 ;  /* 0x00000007ff007819 */ /* 0x000fc60000011403 */
[----:B------:R-:W-:Y:S01]  /*1840*/  IMAD.IADD R3, R92, 0x1, R7 ;  /* 0x000000015c037824 */ /* 0x000fe200078e0207 */
[----:B------:R-:W-:-:S03]  /*1850*/  VIMNMX R8, R91, R0, PT ;  /* 0x000000005b087248 */ /* 0x000fc60003fe0100 */
        /* <DEDUP_REMOVED lines=12> */
.L_x_13484:
[----:B------:R-:W-:-:S13]  /*1920*/  ISETP.NE.AND P0, PT, R5, 0x1, PT ;  /* 0x000000010500780c */ /* 0x000fda0003f05270 */
[----:B------:R-:W0:Y:S02]  /*1930*/  @P0 LDC.64 R6, c[0x0][0x9e8] ;  /* 0x00027a00ff060b82 */ /* 0x000e240000000a00 */
[----:B0-----:R-:W-:-:S05]  /*1940*/  @P0 IMAD.HI.U32 R4, R3, R6, RZ ;  /* 0x0000000603040227 */ /* 0x001fca00078e00ff */
[----:B------:R-:W-:-:S07]  /*1950*/  @P0 SHF.R.U32.HI R3, RZ, R7, R4 ;  /* 0x00000007ff030219 */ /* 0x000fce0000011604 */
.L_x_13485:
[----:B------:R-:W-:Y:S05]  /*1960*/  BSYNC B0 ;  /* 0x0000000000007941 */ /* 0x000fea0003800000 */
.L_x_13483:
[----:B------:R-:W-:-:S05]  /*1970*/  IMAD R3, R3, R5, RZ ;  /* 0x0000000503037224 */ /* 0x000fca00078e02ff */
[----:B------:R-:W-:-:S07]  /*1980*/  VIMNMX R0, R0, R3, !PT ;  /* 0x0000000300007248 */ /* 0x000fce0007fe0100 */
.L_x_13482:
[----:B------:R-:W-:Y:S01]  /*1990*/  SHF.R.S32.HI R3, RZ, 0x1f, R0 ;  /* 0x0000001fff037819 */ /* 0x000fe20000011400 */
[----:B------:R-:W-:Y:S01]  /*19a0*/  BSSY B0, `(.L_x_13486) ;  /* 0x000002a000007945 */ /* 0x000fe20003800000 */
[----:B------:R-:W-:Y:S02]  /*19b0*/  LOP3.LUT R14, R13, 0xff, RZ, 0xc0, !PT ;  /* 0x000000ff0d0e7812 */ /* 0x000fe400078ec0ff */
[----:B------:R-:W-:Y:S01]  /*19c0*/  LEA.HI R3, R3, R0, RZ, 0x7 ;  /* 0x0000000003037211 */ /* 0x000fe200078f38ff */
[----:B------:R-:W-:Y:S01]  /*19d0*/  IMAD.MOV.U32 R0, RZ, RZ, RZ ;  /* 0x000000ffff007224 */ /* 0x000fe200078e00ff */
[----:B------:R-:W-:Y:S01]  /*19e0*/  SHF.R.U32.HI R4, RZ, 0x10, R13 ;  /* 0x00000010ff047819 */ /* 0x000fe2000001160d */
[----:B------:R0:W-:Y:S01]  /*19f0*/  STL [R1+0x5c], R14 ;  /* 0x00005c0e01007387 */ /* 0x0001e20000100800 */
[----:B------:R-:W-:-:S03]  /*1a00*/  SHF.R.S32.HI R3, RZ, 0x7, R3 ;  /* 0x00000007ff037819 */ /* 0x000fc60000011403 */
[----:B------:R0:W-:Y:S01]  /*1a10*/  STL [R1+0x4c], R4 ;  /* 0x00004c0401007387 */ /* 0x0001e20000100800 */
[----:B------:R-:W-:-:S04]  /*1a20*/  VIMNMX R9, RZ, R3, !PT ;  /* 0x00000003ff097248 */ /* 0x000fc80007fe0100 */
        /* <DEDUP_REMOVED lines=33> */
.L_x_13487:
[----:B------:R-:W-:Y:S05]  /*1c40*/  BSYNC B0 ;  /* 0x0000000000007941 */ /* 0x000fea0003800000 */
.L_x_13486:
        /* <DEDUP_REMOVED lines=36> */
.L_x_13490:
[----:B------:R-:W-:Y:S05]  /*1e90*/  BSYNC B6 ;  /* 0x0000000000067941 */ /* 0x000fea0003800000 */
.L_x_13489:
        /* <DEDUP_REMOVED lines=20> */
.L_x_13492:
[----:B------:R-:W-:Y:S05]  /*1fe0*/  BSYNC B6 ;  /* 0x0000000000067941 */ /* 0x000fea0003800000 */
.L_x_13491:
[----:B------:R-:W-:Y:S01]  /*1ff0*/  ULDC.64 UR4, c[0x0][0x9f8] ;  /* 0x00027e0000047ab9 */ /* 0x000fe20000000a00 */
[----:B------:R-:W2:Y:S01]  /*2000*/  LDL R12, [R1+0x40] ;  /* 0x00004000010c7983 */ /* 0x000ea20000100800 */
[----:B------:R-:W-:Y:S01]  /*2010*/  ISETP.NE.U32.AND P0, PT, RZ, UR4, PT ;  /* 0x00000004ff007c0c */ /* 0x000fe2000bf05070 */
[----:B------:R-:W0:Y:S02]  /*2020*/  LDC.64 R72, c[0x0][0x300] ;  /* 0x0000c000ff487b82 */ /* 0x000e240000000a00 */
[----:B------:R-:W3:Y:S01]  /*2030*/  LDL R14, [R1+0x44] ;  /* 0x00004400010e7983 */ /* 0x000ee20000100800 */
[----:B------:R-:W-:Y:S01]  /*2040*/  ISETP.NE.AND.EX P0, PT, RZ, UR5, PT, P0 ;  /* 0x00000005ff007c0c */ /* 0x000fe2000bf05300 */
[----:B------:R-:W-:Y:S01]  /*2050*/  IMAD.IADD R28, R28, 0x1, R33 ;  /* 0x000000011c1c7824 */ /* 0x000fe200078e0221 */
[----:B------:R-:W-:Y:S01]  /*2060*/  ULDC.64 UR4, c[0x0][0xa08] ;  /* 0x0002820000047ab9 */ /* 0x000fe20000000a00 */
[----:B------:R-:W1:Y:S01]  /*2070*/  S2R R20, SR_TID.X ;  /* 0x0000000000147919 */ /* 0x000e620000002100 */
[----:B------:R-:W-:Y:S01]  /*2080*/  SHF.R.S32.HI R19, RZ, 0x1f, R18 ;  /* 0x0000001fff137819 */ /* 0x000fe20000011412 */
[----:B------:R-:W4:Y:S08]  /*2090*/  LDC R15, c[0x0][0x3f4] ;  /* 0x0000fd00ff0f7b82 */ /* 0x000f300000000800 */
[----:B------:R-:W1:Y:S08]  /*20a0*/  @P0 LDC.64 R4, c[0x0][0x9f8] ;  /* 0x00027e00ff040b82 */ /* 0x000e700000000a00 */
[----:B------:R-:W4:Y:S01]  /*20b0*/  LDC.64 R70, c[0x0][0x3f8] ;  /* 0x0000fe00ff467b82 */ /* 0x000f220000000a00 */
[----:B-1----:R-:W-:-:S05]  /*20c0*/  @P0 IMAD.WIDE R4, R31, 0x4, R4 ;  /* 0x000000041f040825 */ /* 0x002fca00078e0204 */
[----:B------:R1:W3:Y:S01]  /*20d0*/  @P0 LDG.E R31, desc[UR40][R4.64] ;  /* 0x00000028041f0981 */ /* 0x0002e2000c1e1900 */
[----:B------:R-:W-:Y:S01]  /*20e0*/  SHF.R.S32.HI R33, RZ, 0x1f, R28 ;  /* 0x0000001fff217819 */ /* 0x000fe2000001141c */
[CC--:B0-----:R-:W-:Y:S01]  /*20f0*/  IMAD.WIDE.U32 R6, R28.reuse, R72.reuse, RZ ;  /* 0x000000481c067225 */ /* 0x0c1fe200078e00ff */
[----:B------:R-:W-:Y:S02]  /*2100*/  ISETP.NE.U32.AND P0, PT, RZ, UR4, PT ;  /* 0x00000004ff007c0c */ /* 0x000fe4000bf05070 */
[----:B------:R-:W-:Y:S01]  /*2110*/  SHF.R.U32.HI R35, RZ, 0x7, R20 ;  /* 0x00000007ff237819 */ /* 0x000fe20000011614 */
[----:B------:R-:W-:Y:S01]  /*2120*/  IMAD R0, R33, R72, RZ ;  /* 0x0000004821007224 */ /* 0x000fe200078e02ff */
[----:B------:R-:W-:Y:S01]  /*2130*/  ISETP.NE.AND.EX P0, PT, RZ, UR5, PT, P0 ;  /* 0x00000005ff007c0c */ /* 0x000fe2000bf05300 */
[----:B------:R-:W-:Y:S01]  /*2140*/  ULDC.64 UR4, c[0x0][0x308] ;  /* 0x0000c20000047ab9 */ /* 0x000fe20000000a00 */
[----:B------:R-:W-:Y:S01]  /*2150*/  ISETP.NE.AND P6, PT, R35, 0x1, PT ;  /* 0x000000012300780c */ /* 0x000fe20003fc5270 */
[----:B------:R-:W-:Y:S01]  /*2160*/  IMAD R3, R28, R73, R0 ;  /* 0x000000491c037224 */ /* 0x000fe200078e0200 */
[----:B------:R-:W-:-:S03]  /*2170*/  SHF.R.S32.HI R34, RZ, 0x1f, R23 ;  /* 0x0000001fff227819 */ /* 0x000fc60000011417 */
[----:B------:R-:W-:Y:S02]  /*2180*/  IMAD.IADD R7, R7, 0x1, R3 ;  /* 0x0000000107077824 */ /* 0x000fe400078e0203 */
[----:B-1----:R-:W-:-:S04]  /*2190*/  IMAD.WIDE.U32 R4, R32, UR4, R6 ;  /* 0x0000000420047c25 */ /* 0x002fc8000f8e0006 */
[----:B------:R-:W-:Y:S01]  /*21a0*/  IMAD R5, R32, UR5, R5 ;  /* 0x0000000520057c24 */ /* 0x000fe2000f8e0205 */
[----:B------:R-:W-:Y:S01]  /*21b0*/  ULDC.64 UR4, c[0x0][0x310] ;  /* 0x0000c40000047ab9 */ /* 0x000fe20000000a00 */
[----:B------:R-:W-:Y:S01]  /*21c0*/  IMAD.WIDE.U32 R6, R23, R72, R18 ;  /* 0x0000004817067225 */ /* 0x000fe200078e0012 */
[----:B------:R-:W-:-:S03]  /*21d0*/  SHF.R.S32.HI R155, RZ, 0x1f, R154 ;  /* 0x0000001fff9b7819 */ /* 0x000fc6000001149a */
[----:B----4-:R-:W-:Y:S01]  /*21e0*/  IMAD.WIDE.U32 R52, R23, R70, R154 ;  /* 0x0000004617347225 */ /* 0x010fe200078e009a */
[----:B------:R-:W-:-:S03]  /*21f0*/  LOP3.LUT R22, R22, 0xfffffffb, RZ, 0xc0, !PT ;  /* 0xfffffffb16167812 */ /* 0x000fc600078ec0ff */
[----:B------:R-:W-:Y:S02]  /*2200*/  VIADD R65, R18, 0x20 ;  /* 0x0000002012417836 */ /* 0x000fe40000000000 */
[----:B------:R-:W-:Y:S02]  /*2210*/  VIADD R63, R35, 0x8 ;  /* 0x00000008233f7836 */ /* 0x000fe40000000000 */
[----:B------:R-:W-:Y:S02]  /*2220*/  IMAD.SHL.U32 R62, R15, 0x2, RZ ;  /* 0x000000020f3e7824 */ /* 0x000fe400078e00ff */
[C---:B--2---:R-:W-:Y:S01]  /*2230*/  IMAD.SHL.U32 R69, R12.reuse, 0x40, RZ ;  /* 0x000000400c457824 */ /* 0x044fe200078e00ff */
[----:B------:R-:W-:Y:S01]  /*2240*/  LOP3.LUT P1, RZ, R12, 0x4, RZ, 0xc0, !PT ;  /* 0x000000040cff7812 */ /* 0x000fe2000782c0ff */
[----:B------:R-:W-:Y:S01]  /*2250*/  VIADD R12, R23, 0x60 ;  /* 0x00000060170c7836 */ /* 0x000fe20000000000 */
[----:B---3--:R-:W-:Y:S02]  /*2260*/  SHF.R.S32.HI R0, RZ, 0x1f, R31 ;  /* 0x0000001fff007819 */ /* 0x008fe4000001141f */
[----:B------:R-:W-:-:S02]  /*2270*/  SEL R31, R31, RZ, !P0 ;  /* 0x000000ff1f1f7207 */ /* 0x000fc40004000000 */
[----:B------:R-:W-:-:S03]  /*2280*/  SEL R10, R0, RZ, !P0 ;  /* 0x000000ff000a7207 */ /* 0x000fc60004000000 */
[----:B------:R-:W-:Y:S02]  /*2290*/  IMAD.WIDE.U32 R56, R31, UR4, R4 ;  /* 0x000000041f387c25 */ /* 0x000fe4000f8e0004 */
[----:B------:R-:W0:Y:S02]  /*22a0*/  LDC.64 R4, c[0x0][0x408] ;  /* 0x00010200ff047b82 */ /* 0x000e240000000a00 */
[----:B------:R-:W-:Y:S01]  /*22b0*/  IMAD R0, R10, UR4, RZ ;  /* 0x000000040a007c24 */ /* 0x000fe2000f8e02ff */
[----:B------:R-:W-:-:S03]  /*22c0*/  IADD3 R75, P0, R56, R6, RZ ;  /* 0x00000006384b7210 */ /* 0x000fc60007f1e0ff */
[----:B------:R-:W-:Y:S01]  /*22d0*/  IMAD R3, R31, UR5, R0 ;  /* 0x000000051f037c24 */ /* 0x000fe2000f8e0200 */
[----:B------:R-:W-:Y:S05]  /*22e0*/  @!P6 WARPSYNC.ALL ;  /* 0x000000000000e948 */ /* 0x000fea0003800000 */
[----:B------:R-:W-:Y:S01]  /*22f0*/  ULDC.64 UR4, c[0x0][0x330] ;  /* 0x0000cc0000047ab9 */ /* 0x000fe20000000a00 */
[----:B------:R-:W-:Y:S02]  /*2300*/  IMAD R0, R34, R72, RZ ;  /* 0x0000004822007224 */ /* 0x000fe400078e02ff */
[----:B------:R-:W-:-:S04]  /*2310*/  IMAD.WIDE.U32 R8, R32, UR4, R18 ;  /* 0x0000000420087c25 */ /* 0x000fc8000f8e0012 */
[----:B------:R-:W-:Y:S01]  /*2320*/  IMAD R9, R32, UR5, R9 ;  /* 0x0000000520097c24 */ /* 0x000fe2000f8e0209 */
[----:B------:R-:W-:Y:S01]  /*2330*/  ULDC.64 UR4, c[0x0][0x338] ;  /* 0x0000ce0000047ab9 */ /* 0x000fe20000000a00 */
[----:B------:R-:W1:Y:S01]  /*2340*/  S2R R32, SR_TID.X ;  /* 0x0000000000207919 */ /* 0x000e620000002100 */
[----:B------:R-:W-:Y:S02]  /*2350*/  IMAD R11, R23, R73, R0 ;  /* 0x00000049170b7224 */ /* 0x000fe400078e0200 */
[----:B------:R-:W-:Y:S02]  /*2360*/  IMAD.IADD R76, R57, 0x1, R3 ;  /* 0x00000001394c7824 */ /* 0x000fe400078e0203 */
[----:B------:R-:W-:-:S03]  /*2370*/  IMAD R3, R10, UR4, RZ ;  /* 0x000000040a037c24 */ /* 0x000fc6000f8e02ff */
[----:B------:R-:W-:Y:S02]  /*2380*/  IADD3.X R74, R76, R7, R11, P0, !PT ;  /* 0x000000074c4a7210 */ /* 0x000fe400007fe40b */
[----:B------:R-:W-:Y:S01]  /*2390*/  ISETP.GE.AND P0, PT, R18, R15, PT ;  /* 0x0000000f1200720c */ /* 0x000fe20003f06270 */
[----:B------:R-:W-:Y:S02]  /*23a0*/  IMAD R13, R31, UR5, R3 ;  /* 0x000000051f0d7c24 */ /* 0x000fe4000f8e0203 */
[----:B------:R-:W-:Y:S01]  /*23b0*/  IMAD R0, R34, R70, RZ ;  /* 0x0000004622007224 */ /* 0x000fe200078e02ff */
[----:B------:R-:W-:Y:S01]  /*23c0*/  SEL R3, R15, RZ, P0 ;  /* 0x000000ff0f037207 */ /* 0x000fe20000000000 */
[----:B------:R-:W-:Y:S01]  /*23d0*/  IMAD.WIDE.U32 R54, R31, UR4, R8 ;  /* 0x000000041f367c25 */ /* 0x000fe2000f8e0008 */
[----:B------:R-:W-:Y:S01]  /*23e0*/  SHF.R.S32.HI R64, RZ, 0x1f, R12 ;  /* 0x0000001fff407819 */ /* 0x000fe2000001140c */
[----:B------:R-:W-:Y:S02]  /*23f0*/  ULDC UR4, c[0x0][0x2f4] ;  /* 0x0000bd0000047ab9 */ /* 0x000fe40000000800 */
[----:B------:R-:W-:-:S02]  /*2400*/  IMAD R7, R23, R71, R0 ;  /* 0x0000004717077224 */ /* 0x000fc400078e0200 */
[----:B0-----:R-:W-:Y:S02]  /*2410*/  IMAD R0, R34, R4, RZ ;  /* 0x0000000422007224 */ /* 0x001fe400078e02ff */
[----:B------:R-:W-:Y:S02]  /*2420*/  IMAD.IADD R3, R18, 0x1, R3 ;  /* 0x0000000112037824 */ /* 0x000fe400078e0203 */
[----:B------:R-:W-:-:S04]  /*2430*/  IMAD.WIDE.U32 R30, R23, R70, R18 ;  /* 0x00000046171e7225 */ /* 0x000fc800078e0012 */
[----:B------:R-:W-:-:S04]  /*2440*/  IMAD.WIDE.U32 R20, R23, R4, R154 ;  /* 0x0000000417147225 */ /* 0x000fc800078e009a */
[C---:B------:R-:W-:Y:S01]  /*2450*/  IMAD R9, R23.reuse, R5, R0 ;  /* 0x0000000517097224 */ /* 0x040fe200078e0200 */
[----:B------:R-:W-:Y:S01]  /*2460*/  SHF.R.S32.HI R0, RZ, 0x1f, R3 ;  /* 0x0000001fff007819 */ /* 0x000fe20000011403 */
[----:B------:R-:W-:-:S04]  /*2470*/  IMAD.WIDE.U32 R10, R23, R4, R18 ;  /* 0x00000004170a7225 */ /* 0x000fc800078e0012 */
[----:B------:R-:W-:Y:S02]  /*2480*/  IMAD.SHL.U32 R12, R12, 0x40, RZ ;  /* 0x000000400c0c7824 */ /* 0x000fe400078e00ff */
[----:B------:R-:W-:Y:S02]  /*2490*/  IMAD.IADD R53, R53, 0x1, R7 ;  /* 0x0000000135357824 */ /* 0x000fe400078e0207 */
[----:B------:R-:W-:Y:S01]  /*24a0*/  IMAD.IADD R31, R7, 0x1, R31 ;  /* 0x00000001071f7824 */ /* 0x000fe200078e021f */
[----:B-----5:R-:W-:Y:S01]  /*24b0*/  SHF.R.S32.HI R7, RZ, 0x1f, R2 ;  /* 0x0000001fff077819 */ /* 0x020fe20000011402 */
[----:B-1----:R-:W-:Y:S01]  /*24c0*/  VIADD R36, R32, 0xffffff80 ;  /* 0xffffff8020247836 */ /* 0x002fe20000000000 */
[----:B------:R-:W-:Y:S01]  /*24d0*/  LEA.HI R0, R0, R3, RZ, 0x3 ;  /* 0x0000000300007211 */ /* 0x000fe200078f18ff */
[----:B------:R-:W-:Y:S01]  /*24e0*/  IMAD.IADD R21, R21, 0x1, R9 ;  /* 0x0000000115157824 */ /* 0x000fe200078e0209 */
[----:B------:R-:W-:Y:S01]  /*24f0*/  LOP3.LUT R12, R12, 0x1c0, RZ, 0xc0, !PT ;  /* 0x000001c00c0c7812 */ /* 0x000fe200078ec0ff */
[----:B------:R-:W-:Y:S01]  /*2500*/  IMAD.IADD R11, R9, 0x1, R11 ;  /* 0x00000001090b7824 */ /* 0x000fe200078e020b */
[----:B------:R-:W-:Y:S01]  /*2510*/  LOP3.LUT R69, R69, 0x1c0, RZ, 0xc0, !PT ;  /* 0x000001c045457812 */ /* 0x000fe200078ec0ff */
[C---:B------:R-:W-:Y:S01]  /*2520*/  IMAD R3, R7.reuse, R70, RZ ;  /* 0x0000004607037224 */ /* 0x040fe200078e02ff */
[----:B------:R-:W-:Y:S01]  /*2530*/  SHF.L.U64.HI R68, R4, 0x7, R5 ;  /* 0x0000000704447819 */ /* 0x000fe20000010205 */
[-C--:B------:R-:W-:Y:S01]  /*2540*/  IMAD R7, R7, R4.reuse, RZ ;  /* 0x0000000407077224 */ /* 0x080fe200078e02ff */
[----:B------:R-:W-:Y:S01]  /*2550*/  SHF.R.S32.HI R32, RZ, 0x1f, R36 ;  /* 0x0000001fff207819 */ /* 0x000fe20000011424 */
[----:B------:R-:W-:-:S04]  /*2560*/  IMAD.WIDE.U32 R20, R2, R4, R20 ;  /* 0x0000000402147225 */ /* 0x000fc800078e0014 */
[----:B------:R-:W-:-:S04]  /*2570*/  IMAD.WIDE.U32 R10, R2, R4, R10 ;  /* 0x00000004020a7225 */ /* 0x000fc800078e000a */
[----:B------:R-:W-:Y:S01]  /*2580*/  IMAD.SHL.U32 R67, R4, 0x80, RZ ;  /* 0x0000008004437824 */ /* 0x000fe200078e00ff */
[----:B------:R-:W-:Y:S01]  /*2590*/  LOP3.LUT R4, R12, 0x38, R0, 0xf8, !PT ;  /* 0x000000380c047812 */ /* 0x000fe200078ef800 */
[----:B------:R-:W-:Y:S01]  /*25a0*/  VIADD R12, R23, 0x60 ;  /* 0x00000060170c7836 */ /* 0x000fe20000000000 */
[----:B------:R-:W-:Y:S01]  /*25b0*/  SHF.R.U32.HI R66, RZ, 0x3, R69 ;  /* 0x00000003ff427819 */ /* 0x000fe20000011645 */
[----:B------:R-:W-:Y:S01]  /*25c0*/  IMAD R59, R2, R71, R3 ;  /* 0x00000047023b7224 */ /* 0x000fe200078e0203 */
[----:B------:R-:W-:Y:S02]  /*25d0*/  LOP3.LUT R3, R69, 0x18, R18, 0xf8, !PT ;  /* 0x0000001845037812 */ /* 0x000fe400078ef812 */
[----:B------:R-:W-:Y:S01]  /*25e0*/  LEA.HI R32, R32, R36, RZ, 0x5 ;  /* 0x0000002420207211 */ /* 0x000fe200078f28ff */
[----:B------:R-:W-:Y:S01]  /*25f0*/  IMAD.SHL.U32 R12, R12, 0x40, RZ ;  /* 0x000000400c0c7824 */ /* 0x000fe200078e00ff */
[----:B------:R-:W-:Y:S02]  /*2600*/  LOP3.LUT R3, R3, R66, RZ, 0x3c, !PT ;  /* 0x0000004203037212 */ /* 0x000fe400078e3cff */
[----:B------:R-:W-:-:S02]  /*2610*/  SHF.R.S32.HI R32, RZ, 0x5, R32 ;  /* 0x00000005ff207819 */ /* 0x000fc40000011420 */
[----:B------:R-:W-:Y:S01]  /*2620*/  LOP3.LUT R12, R12, 0x1c0, RZ, 0xc0, !PT ;  /* 0x000001c00c0c7812 */ /* 0x000fe200078ec0ff */
[----:B------:R-:W-:Y:S02]  /*2630*/  IMAD R7, R2, R5, R7 ;  /* 0x0000000502077224 */ /* 0x000fe400078e0207 */
[----:B------:R-:W-:Y:S01]  /*2640*/  IMAD R61, R32, 0x200, R3 ;  /* 0x00000200203d7824 */ /* 0x000fe200078e0203 */
[----:B------:R-:W-:Y:S02]  /*2650*/  LOP3.LUT R3, R69, 0x38, R0, 0xf8, !PT ;  /* 0x0000003845037812 */ /* 0x000fe400078ef800 */
[----:B------:R-:W-:Y:S02]  /*2660*/  SHF.R.U32.HI R12, RZ, 0x3, R12 ;  /* 0x00000003ff0c7819 */ /* 0x000fe4000001160c */
[----:B------:R-:W-:Y:S01]  /*2670*/  @P1 LOP3.LUT R22, R22, 0x4, RZ, 0xfc, !PT ;  /* 0x0000000416161812 */ /* 0x000fe200078efcff */
[----:B------:R-:W-:Y:S01]  /*2680*/  IMAD.WIDE.U32 R52, R2, R70, R52 ;  /* 0x0000004602347225 */ /* 0x000fe200078e0034 */
[----:B------:R-:W-:-:S02]  /*2690*/  IADD3 R8, P1, R23, R28, RZ ;  /* 0x0000001c17087210 */ /* 0x000fc40007f3e0ff */
[----:B------:R-:W-:Y:S01]  /*26a0*/  LOP3.LUT R3, R3, R66, RZ, 0x3c, !PT ;  /* 0x0000004203037212 */ /* 0x000fe200078e3cff */
[----:B------:R-:W-:Y:S01]  /*26b0*/  IMAD.IADD R58, R21, 0x1, R7 ;  /* 0x00000001153a7824 */ /* 0x000fe200078e0207 */
[----:B------:R-:W-:Y:S01]  /*26c0*/  LOP3.LUT R12, R4, R12, RZ, 0x3c, !PT ;  /* 0x0000000c040c7212 */ /* 0x000fe200078e3cff */
[----:B------:R-:W-:Y:S01]  /*26d0*/  IMAD.IADD R28, R7, 0x1, R11 ;  /* 0x00000001071c7824 */ /* 0x000fe200078e020b */
[----:B------:R-:W-:Y:S01]  /*26e0*/  LOP3.LUT R7, R0, 0xfffffff8, RZ, 0xc0, !PT ;  /* 0xfffffff800077812 */ /* 0x000fe200078ec0ff */
[----:B------:R-:W-:Y:S01]  /*26f0*/  IMAD.WIDE.U32 R30, R2, R70, R30 ;  /* 0x00000046021e7225 */ /* 0x000fe200078e001e */
[----:B------:R-:W-:Y:S02]  /*2700*/  SHF.L.U64.HI R73, R72, 0x7, R73 ;  /* 0x0000000748497819 */ /* 0x000fe40000010249 */
[----:B------:R-:W-:Y:S01]  /*2710*/  SHF.L.U64.HI R71, R70, 0x7, R71 ;  /* 0x0000000746477819 */ /* 0x000fe20000010247 */
[----:B------:R-:W-:Y:S01]  /*2720*/  IMAD.X R9, R34, 0x1, R33, P1 ;  /* 0x0000000122097824 */ /* 0x000fe200008e0621 */
[----:B------:R-:W-:Y:S01]  /*2730*/  SHF.R.S32.HI R6, RZ, 0x3, R0 ;  /* 0x00000003ff067819 */ /* 0x000fe20000011400 */
[----:B------:R-:W-:Y:S01]  /*2740*/  IMAD.IADD R60, R53, 0x1, R59 ;  /* 0x00000001353c7824 */ /* 0x000fe200078e023b */
[----:B------:R-:W-:Y:S01]  /*2750*/  ISETP.GE.AND P1, PT, R18, UR4, PT ;  /* 0x0000000412007c0c */ /* 0x000fe2000bf26270 */
[----:B------:R-:W-:Y:S01]  /*2760*/  IMAD R4, R32, 0x200, R3 ;  /* 0x0000020020047824 */ /* 0x000fe200078e0203 */
[----:B------:R-:W-:Y:S01]  /*2770*/  @!P6 BAR.SYNC.DEFER_BLOCKING 0x9, 0x100 ;  /* 0x024400000000eb1d */ /* 0x000fe20000010000 */
[----:B------:R-:W-:Y:S01]  /*2780*/  IMAD.SHL.U32 R72, R72, 0x80, RZ ;  /* 0x0000008048487824 */ /* 0x000fe200078e00ff */
[----:B------:R-:W-:Y:S01]  /*2790*/  ISETP.GE.AND P2, PT, R65, UR4, PT ;  /* 0x0000000441007c0c */ /* 0x000fe2000bf46270 */
[----:B------:R-:W-:Y:S01]  /*27a0*/  IMAD.SHL.U32 R70, R70, 0x80, RZ ;  /* 0x0000008046467824 */ /* 0x000fe200078e00ff */
[----:B------:R-:W-:Y:S01]  /*27b0*/  SHF.R.S32.HI R5, RZ, 0x1f, R7 ;  /* 0x0000001fff057819 */ /* 0x000fe20000011407 */
[----:B------:R-:W-:-:S02]  /*27c0*/  IMAD.IADD R59, R59, 0x1, R31 ;  /* 0x000000013b3b7824 */ /* 0x000fc400078e021f */
[----:B------:R-:W-:Y:S02]  /*27d0*/  IMAD.IADD R3, R14, 0x1, R12 ;  /* 0x000000010e037824 */ /* 0x000fe400078e020c */
[----:B------:R-:W-:-:S07]  /*27e0*/  IMAD.IADD R0, R55, 0x1, R13 ;  /* 0x0000000137007824 */ /* 0x000fce00078e020d */
.L_x_13542:
[----:B------:R-:W2:Y:S01]  /*27f0*/  LDL R34, [R1+0x40] ;  /* 0x0000400001227983 */ /* 0x000ea20000100800 */
[----:B0-----:R-:W0:Y:S01]  /*2800*/  LDC.64 R84, c[0x0][0x300] ;  /* 0x0000c000ff547b82 */ /* 0x001e220000000a00 */
[----:B------:R-:W-:Y:S01]  /*2810*/  VIADD R32, R26, 0xffffffff ;  /* 0xffffffff1a207836 */ /* 0x000fe20000000000 */
[----:B------:R-:W-:Y:S01]  /*2820*/  LOP3.LUT R22, R22, 0xfffffffd, RZ, 0xc0, !PT ;  /* 0xfffffffd16167812 */ /* 0x000fe200078ec0ff */
[----:B------:R-:W-:Y:S05]  /*2830*/  YIELD ;  /* 0x0000000000007946 */ /* 0x000fea0003800000 */
[----:B------:R-:W-:Y:S01]  /*2840*/  SHF.R.S32.HI R77, RZ, 0x1f, R32 ;  /* 0x0000001fff4d7819 */ /* 0x000fe20000011420 */
[----:B------:R-:W1:Y:S01]  /*2850*/  LDC.64 R78, c[0x0][0x2e8] ;  /* 0x0000ba00ff4e7b82 */ /* 0x000e620000000a00 */
[-C--:B------:R-:W-:Y:S01]  /*2860*/  IMAD R13, R73, R32.reuse, RZ ;  /* 0x00000020490d7224 */ /* 0x080fe200078e02ff */
[----:B------:R-:W-:Y:S01]  /*2870*/  BSSY B0, `(.L_x_13493) ;  /* 0x00002d3000007945 */ /* 0x000fe20003800000 */
[----:B------:R-:W-:-:S04]  /*2880*/  IMAD.WIDE.U32 R14, R72, R32, RZ ;  /* 0x00000020480e7225 */ /* 0x000fc800078e00ff */
[----:B------:R-:W-:Y:S01]  /*2890*/  IMAD R13, R77, R72, R13 ;  /* 0x000000484d0d7224 */ /* 0x000fe200078e020d */
[----:B------:R-:W3:Y:S01]  /*28a0*/  LDC R86, c[0x0][0x3f4] ;  /* 0x0000fd00ff567b82 */ /* 0x000ee20000000800 */
[----:B------:R-:W-:Y:S01]  /*28b0*/  IMAD.MOV.U32 R82, RZ, RZ, R14 ;  /* 0x000000ffff527224 */ /* 0x000fe200078e000e */
[----:B------:R-:W-:Y:S01]  /*28c0*/  IADD3 R26, P3, R75, R14, RZ ;  /* 0x0000000e4b1a7210 */ /* 0x000fe20007f7e0ff */
[----:B------:R-:W-:Y:S02]  /*28d0*/  IMAD.IADD R83, R15, 0x1, R13 ;  /* 0x000000010f537824 */ /* 0x000fe400078e020d */
[----:B0-----:R-:W-:-:S04]  /*28e0*/  IMAD.WIDE.U32 R12, R84, 0x60, R82 ;  /* 0x00000060540c7825 */ /* 0x001fc800078e0052 */
[----:B------:R-:W-:Y:S01]  /*28f0*/  IMAD R33, R85, 0x60, RZ ;  /* 0x0000006055217824 */ /* 0x000fe200078e02ff */
[----:B------:R-:W-:Y:S01]  /*2900*/  IADD3 R15, P4, R75, R12, RZ ;  /* 0x0000000c4b0f7210 */ /* 0x000fe20007f9e0ff */
[----:B------:R-:W-:-:S03]  /*2910*/  IMAD R12, R152, 0x2000, R61 ;  /* 0x00002000980c7824 */ /* 0x000fc600078e023d */
[----:B------:R-:W-:Y:S01]  /*2920*/  IADD3.X R14, R74, R13, R33, P4, !PT ;  /* 0x0000000d4a0e7210 */ /* 0x000fe200027fe421 */
[----:B------:R-:W-:Y:S01]  /*2930*/  IMAD.X R13, R83, 0x1, R74, P3 ;  /* 0x00000001530d7824 */ /* 0x000fe200018e064a */
[-C--:B-1----:R-:W-:Y:S01]  /*2940*/  LEA R38, P3, R26, R78.reuse, 0x1 ;  /* 0x0000004e1a267211 */ /* 0x082fe200078608ff */
[C---:B------:R-:W-:Y:S01]  /*2950*/  VIADD R80, R12.reuse, 0x20 ;  /* 0x000000200c507836 */ /* 0x040fe20000000000 */
[C---:B------:R-:W-:Y:S01]  /*2960*/  LEA R36, P4, R15.reuse, R78, 0x1 ;  /* 0x0000004e0f247211 */ /* 0x040fe200078808ff */
[----:B------:R-:W-:Y:S01]  /*2970*/  IMAD R81, R12, 0x2, R25 ;  /* 0x000000020c517824 */ /* 0x000fe200078e0219 */
[-C--:B------:R-:W-:Y:S01]  /*2980*/  LEA.HI.X R39, R26, R79.reuse, R13, 0x1, P3 ;  /* 0x0000004f1a277211 */ /* 0x080fe200018f0c0d */
[----:B------:R-:W-:Y:S01]  /*2990*/  IMAD.MOV.U32 R26, RZ, RZ, R32 ;  /* 0x000000ffff1a7224 */ /* 0x000fe200078e0020 */
[----:B---3--:R-:W-:Y:S02]  /*29a0*/  ISETP.GE.AND P3, PT, R86, 0x1, PT ;  /* 0x000000015600780c */ /* 0x008fe40003f66270 */
[----:B------:R-:W-:-:S02]  /*29b0*/  LEA.HI.X R37, R15, R79, R14, 0x1, P4 ;  /* 0x0000004f0f257211 */ /* 0x000fc400020f0c0e */
[----:B------:R-:W-:-:S13]  /*29c0*/  ISETP.GT.AND P4, PT, R32, R27, PT ;  /* 0x0000001b2000720c */ /* 0x000fda0003f84270 */
[----:B------:R-:W-:Y:S02]  /*29d0*/  @P4 LOP3.LUT R22, R22, 0x2, RZ, 0xfc, !PT ;  /* 0x0000000216164812 */ /* 0x000fe400078efcff */
[----:B--2---:R-:W-:-:S13]  /*29e0*/  LOP3.LUT P5, RZ, R34, 0x4, RZ, 0xc0, !PT ;  /* 0x0000000422ff7812 */ /* 0x004fda00078ac0ff */
[----:B------:R-:W-:-:S04]  /*29f0*/  @P5 VIADD R80, R12, 0xffffffe0 ;  /* 0xffffffe00c505836 */ /* 0x000fc80000000000 */
[----:B------:R-:W-:Y:S01]  /*2a00*/  IMAD R80, R80, 0x2, R25 ;  /* 0x0000000250507824 */ /* 0x000fe200078e0219 */
[----:B------:R-:W-:Y:S06]  /*2a10*/  @!P3 BRA `(.L_x_13494) ;  /* 0x000000280070b947 */ /* 0x000fec0003800000 */
        /* <DEDUP_REMOVED lines=13> */
[----:B------:R0:W5:Y:S01]  /*2af0*/  LDL R89, [R1+0x1c] ;  /* 0x00001c0001597983 */ /* 0x0001620000100800 */
        /* <DEDUP_REMOVED lines=10> */
[----:B0-----:R-:W-:Y:S06]  /*2ba0*/  @P4 BRA `(.L_x_13497) ;  /* 0x0000000000504947 */ /* 0x001fec0003800000 */
        /* <DEDUP_REMOVED lines=16> */
[----:B------:R0:W5:Y:S02]  /*2cb0*/  @!P3 LDG.E.64 R82, desc[UR40][R14.64] ;  /* 0x000000280e52b981 */ /* 0x000164000c1e1b00 */
[----:B-----5:R-:W-:-:S13]  /*2cc0*/  ISETP.GE.AND P3, PT, R89, R86, PT ;  /* 0x000000565900720c */ /* 0x020fda0003f66270 */
[----:B------:R0:W5:Y:S04]  /*2cd0*/  @!P3 LDG.E.64 R48, desc[UR40][R12.64+0x20] ;  /* 0x000020280c30b981 */ /* 0x000168000c1e1b00 */
[----:B------:R0:W5:Y:S02]  /*2ce0*/  @!P3 LDG.E.64 R50, desc[UR40][R14.64+0x20] ;  /* 0x000020280e32b981 */ /* 0x000164000c1e1b00 */
.L_x_13497:
[----:B------:R-:W-:Y:S05]  /*2cf0*/  BSYNC B1 ;  /* 0x0000000000017941 */ /* 0x000fea0003800000 */
.L_x_13496:
        /* <DEDUP_REMOVED lines=34> */
.L_x_13499:
[----:B------:R-:W-:Y:S05]  /*2f20*/  BSYNC B1 ;  /* 0x0000000000017941 */ /* 0x000fea0003800000 */
.L_x_13498:
        /* <DEDUP_REMOVED lines=23> */
[----:B------:R-:W-:-:S04]  /*30a0*/  PRMT R45, R12, 0x5410, R13 ;  /* 0x000054100c2d7816 */ /* 0x000fc8000000000d */
[----:B------:R-:W-:Y:S02]  /*30b0*/  PRMT R47, R14, 0x5410, R15 ;  /* 0x000054100e2f7816 */ /* 0x000fe4000000000f */
[----:B--2---:R-:W-:-:S13]  /*30c0*/  ISETP.NE.AND P3, PT, R77, 0x3, PT ;  /* 0x000000034d00780c */ /* 0x004fda0003f65270 */
[----:B------:R-:W-:Y:S05]  /*30d0*/  @!P3 BRA `(.L_x_13500) ;  /* 0x000000000004b947 */ /* 0x000fea0003800000 */
[----:B------:R-:W-:Y:S01]  /*30e0*/  BPT.TRAP 0x1 ;  /* 0x000000040000795c */ /* 0x000fe20000300000 */
.L_x_13500:
[----:B------:R-:W2:Y:S01]  /*30f0*/  LDL R12, [R1+0x18] ;  /* 0x00001800010c7983 */ /* 0x000ea20000100800 */
[----:B------:R-:W-:Y:S01]  /*3100*/  IMAD R77, R152, 0x8, R16 ;  /* 0x00000008984d7824 */ /* 0x000fe200078e0210 */
[----:B------:R-:W-:Y:S01]  /*3110*/  BSSY B1, `(.L_x_13501) ;  /* 0x0000004000017945 */ /* 0x000fe20003800000 */
[----:B--2---:R-:W-:-:S04]  /*3120*/  SHF.L.U32 R89, R12, 0x1f, RZ ;  /* 0x0000001f0c597819 */ /* 0x004fc800000006ff */
[----:B------:R-:W0:Y:S02]  /*3130*/  SYNCS.PHASECHK.TRANS64.TRYWAIT P6, [R77+URZ+0x16890], R89 ;  /* 0x016890594d0075a7 */ /* 0x000e2400080c017f */
[----:B0-----:R-:W-:Y:S05]  /*3140*/  @!P6 BRA `(.L_x_13502) ;  /* 0x000001c0000ce947 */ /* 0x001fea0003800000 */
.L_x_13839:
[----:B------:R-:W-:Y:S05]  /*3150*/  BSYNC B1 ;  /* 0x0000000000017941 */ /* 0x000fea0003800000 */
.L_x_13501:
        /* <DEDUP_REMOVED lines=8> */
[----:B------:R-:W-:Y:S01]  /*31e0*/  SHF.R.U64 R95, R78, 0x10, R79 ;  /* 0x000000104e5f7819 */ /* 0x000fe2000000124f */
[----:B--2---:R-:W-:Y:S01]  /*31f0*/  IMAD.MOV.U32 R78, RZ, RZ, R15 ;  /* 0x000000ffff4e7224 */ /* 0x004fe200078e000f */
[--C-:B------:R-:W-:Y:S01]  /*3200*/  SHF.R.U64 R94, R82, 0x10, R83.reuse ;  /* 0x00000010525e7819 */ /* 0x100fe20000001253 */
[--C-:B------:R-:W-:Y:S01]  /*3210*/  HADD2.F32 R15, -RZ, R13.reuse.H1_H1 ;  /* 0x3000000dff0f7230 */ /* 0x100fe20000004100 */
[----:B------:R-:W-:Y:S01]  /*3220*/  SHF.R.U32.HI R87, RZ, 0x10, R83 ;  /* 0x00000010ff577819 */ /* 0x000fe20000011653 */
[----:B------:R-:W-:Y:S01]  /*3230*/  HADD2.F32 R13, -RZ, R13.H0_H0 ;  /* 0x2000000dff0d7230 */ /* 0x000fe20000004100 */
[----:B------:R-:W-:Y:S01]  /*3240*/  SHF.R.U32.HI R93, RZ, 0x10, R79 ;  /* 0x00000010ff5d7819 */ /* 0x000fe2000001164f */
[----:B------:R-:W-:Y:S02]  /*3250*/  HADD2.F32 R94, -RZ, R94.H0_H0 ;  /* 0x2000005eff5e7230 */ /* 0x000fe40000004100 */
[----:B------:R-:W-:Y:S02]  /*3260*/  HADD2.F32 R87, -RZ, R87.H0_H0 ;  /* 0x20000057ff577230 */ /* 0x000fe40000004100 */
[----:B------:R-:W-:-:S02]  /*3270*/  HADD2.F32 R79, -RZ, R78.H1_H1 ;  /* 0x3000004eff4f7230 */ /* 0x000fc40000004100 */
[-C--:B------:R-:W-:Y:S01]  /*3280*/  FMUL.FTZ R96, R15, R94.reuse ;  /* 0x0000005e0f607220 */ /* 0x080fe20000410000 */
[----:B------:R-:W-:Y:S02]  /*3290*/  HADD2.F32 R82, -RZ, R95.H0_H0 ;  /* 0x2000005fff527230 */ /* 0x000fe40000004100 */
[----:B------:R-:W-:Y:S01]  /*32a0*/  FMUL.FTZ R94, R13, R94 ;  /* 0x0000005e0d5e7220 */ /* 0x000fe20000410000 */
[----:B------:R-:W-:Y:S02]  /*32b0*/  HADD2.F32 R78, -RZ, R78.H0_H0 ;  /* 0x2000004eff4e7230 */ /* 0x000fe40000004100 */
[----:B------:R-:W-:Y:S02]  /*32c0*/  HADD2.F32 R83, -RZ, R93.H0_H0 ;  /* 0x2000005dff537230 */ /* 0x000fe40000004100 */
[-C--:B------:R-:W-:Y:S01]  /*32d0*/  FMUL.FTZ R93, R79, R87.reuse ;  /* 0x000000574f5d7220 */ /* 0x080fe20000410000 */
[-C--:B------:R-:W-:Y:S01]  /*32e0*/  FFMA.FTZ R13, R13, R82.reuse, -R96 ;  /* 0x000000520d0d7223 */ /* 0x080fe20000010860 */
[C---:B------:R-:W-:Y:S01]  /*32f0*/  FMUL.FTZ R98, R78.reuse, R87 ;  /* 0x000000574e627220 */ /* 0x040fe20000410000 */
[----:B------:R-:W-:Y:S01]  /*3300*/  FFMA.FTZ R94, R15, R82, R94 ;  /* 0x000000520f5e7223 */ /* 0x000fe2000001005e */
[----:B------:R-:W-:Y:S01]  /*3310*/  FFMA.FTZ R96, R78, R83, -R93 ;  /* 0x000000534e607223 */ /* 0x000fe2000001085d */
[----:B------:R-:W-:-:S02]  /*3320*/  HADD2.F32 R82, -RZ, R100.H0_H0 ;  /* 0x20000064ff527230 */ /* 0x000fc40000004100 */
[----:B------:R-:W-:Y:S01]  /*3330*/  FFMA.FTZ R97, R79, R83, R98 ;  /* 0x000000534f617223 */ /* 0x000fe20000010062 */
[----:B------:R-:W-:Y:S01]  /*3340*/  HADD2.F32 R87, -RZ, R100.H1_H1 ;  /* 0x30000064ff577230 */ /* 0x000fe20000004100 */
[----:B------:R-:W-:Y:S01]  /*3350*/  F2FP.F16.F32.PACK_AB R13, R94, R13 ;  /* 0x0000000d5e0d723e */ /* 0x000fe200000000ff */
[----:B------:R-:W-:Y:S02]  /*3360*/  HADD2.F32 R15, -RZ, R12.H1_H1 ;  /* 0x3000000cff0f7230 */ /* 0x000fe40000004100 */
        /* <DEDUP_REMOVED lines=16> */
.L_x_13508:
[----:B------:R-:W-:Y:S05]  /*3470*/  BSYNC B3 ;  /* 0x0000000000037941 */ /* 0x000fea0003800000 */
.L_x_13507:
[----:B--2---:R1:W-:Y:S02]  /*3480*/  STG.E.128 desc[UR40][R38.64], R12 ;  /* 0x0000000c26007986 */ /* 0x0043e4000c101d28 */
.L_x_13506:
[----:B------:R-:W-:Y:S05]  /*3490*/  BSYNC B2 ;  /* 0x0000000000027941 */ /* 0x000fea0003800000 */
.L_x_13505:
[----:B------:R-:W-:Y:S05]  /*34a0*/  @P2 BRA `(.L_x_13504) ;  /* 0x0000000000c02947 */ /* 0x000fea0003800000 */
        /* <DEDUP_REMOVED lines=24> */
[----:B------:R-:W-:Y:S01]  /*3630*/  FFMA.FTZ R96, R15, R78, -R96 ;  /* 0x0000004e0f607223 */ /* 0x000fe20000010860 */
[--C-:B------:R-:W-:Y:S02]  /*3640*/  HADD2.F32 R15, -RZ, R85.reuse.H1_H1 ;  /* 0x30000055ff0f7230 */ /* 0x100fe40000004100 */
[----:B------:R-:W-:Y:S01]  /*3650*/  FFMA.FTZ R83, R14, R50, R51 ;  /* 0x000000320e537223 */ /* 0x000fe20000010033 */
[----:B------:R-:W-:Y:S02]  /*3660*/  HADD2.F32 R85, -RZ, R85.H0_H0 ;  /* 0x20000055ff557230 */ /* 0x000fe40000004100 */
[----:B------:R-:W-:Y:S01]  /*3670*/  FFMA.FTZ R87, R49, R78, R82 ;  /* 0x0000004e31577223 */ /* 0x000fe20000010052 */
        /* <DEDUP_REMOVED lines=17> */
.L_x_13510:
[----:B------:R-:W-:Y:S05]  /*3790*/  BSYNC B2 ;  /* 0x0000000000027941 */ /* 0x000fea0003800000 */
.L_x_13509:
[----:B------:R2:W-:Y:S02]  /*37a0*/  STG.E.128 desc[UR40][R38.64+0x40], R12 ;  /* 0x0000400c26007986 */ /* 0x0005e4000c101d28 */
.L_x_13504:
[----:B------:R-:W-:Y:S05]  /*37b0*/  BSYNC B1 ;  /* 0x0000000000017941 */ /* 0x000fea0003800000 */
.L_x_13503:
        /* <DEDUP_REMOVED lines=48> */
.L_x_13515:
[----:B------:R-:W-:Y:S05]  /*3ac0*/  BSYNC B2 ;  /* 0x0000000000027941 */ /* 0x000fea0003800000 */
.L_x_13514:
[----:B--2---:R3:W-:Y:S02]  /*3ad0*/  STG.E.128 desc[UR40][R36.64], R12 ;  /* 0x0000000c24007986 */ /* 0x0047e4000c101d28 */
.L_x_13513:
[----:B------:R-:W-:Y:S05]  /*3ae0*/  BSYNC B1 ;  /* 0x0000000000017941 */ /* 0x000fea0003800000 */
.L_x_13512:
[----:B------:R-:W-:Y:S05]  /*3af0*/  @P2 BRA `(.L_x_13511) ;  /* 0x0000001800a82947 */ /* 0x000fea0003800000 */
[----:B-12---:R-:W2:Y:S01]  /*3b00*/  LDL R38, [R1+0x1c] ;  /* 0x00001c0001267983 */ /* 0x006ea20000100800 */
[----:B------:R-:W-:Y:S03]  /*3b10*/  BSSY B1, `(.L_x_13516) ;  /* 0x000002d000017945 */ /* 0x000fe60003800000 */
[----:B---3--:R1:W3:Y:S01]  /*3b20*/  LDS.128 R12, [R80+0x11000] ;  /* 0x01100000500c7984 */ /* 0x0082e20000000c00 */
        /* <DEDUP_REMOVED lines=43> */
.L_x_13517:
[----:B------:R-:W-:Y:S05]  /*3de0*/  BSYNC B1 ;  /* 0x0000000000017941 */ /* 0x000fea0003800000 */
.L_x_13516:
[----:B------:R1:W-:Y:S01]  /*3df0*/  STG.E.128 desc[UR40][R36.64+0x40], R12 ;  /* 0x0000400c24007986 */ /* 0x0003e2000c101d28 */
[----:B------:R-:W-:Y:S05]  /*3e00*/  BRA `(.L_x_13511) ;  /* 0x0000001400e47947 */ /* 0x000fea0003800000 */
.L_x_13495:
        /* <DEDUP_REMOVED lines=20> */
[CC--:B------:R-:W-:Y:S01]  /*3f50*/  ISETP.GE.OR P3, PT, R18.reuse, R86.reuse, P3 ;  /* 0x000000561200720c */ /* 0x0c0fe20001f66670 */
[----:B------:R-:W-:Y:S01]  /*3f60*/  BSSY B1, `(.L_x_13518) ;  /* 0x000001b000017945 */ /* 0x000fe20003800000 */
[----:B0-----:R-:W-:Y:S02]  /*3f70*/  CS2R R38, SRZ ;  /* 0x0000000000267805 */ /* 0x001fe4000001ff00 */
[----:B------:R-:W-:Y:S02]  /*3f80*/  CS2R R42, SRZ ;  /* 0x00000000002a7805 */ /* 0x000fe4000001ff00 */
[----:B------:R-:W-:Y:S02]  /*3f90*/  CS2R R40, SRZ ;  /* 0x0000000000287805 */ /* 0x000fe4000001ff00 */
[----:B-1----:R-:W-:Y:S02]  /*3fa0*/  CS2R R36, SRZ ;  /* 0x0000000000247805 */ /* 0x002fe4000001ff00 */
[----:B------:R-:W-:-:S03]  /*3fb0*/  ISETP.GE.AND P4, PT, R18, R86, PT ;  /* 0x000000561200720c */ /* 0x000fc60003f86270 */
[----:B------:R-:W-:Y:S10]  /*3fc0*/  @P3 BRA `(.L_x_13519) ;  /* 0x0000000000503947 */ /* 0x000ff40003800000 */
[----:B------:R-:W0:Y:S01]  /*3fd0*/  LDC.64 R36, c[0x0][0x3f8] ;  /* 0x0000fe00ff247b82 */ /* 0x000e220000000a00 */
[----:B------:R-:W-:Y:S01]  /*3fe0*/  IMAD.MOV.U32 R47, RZ, RZ, R87 ;  /* 0x000000ffff2f7224 */ /* 0x000fe200078e0057 */
[----:B------:R-:W-:Y:S01]  /*3ff0*/  ULDC.64 UR4, c[0x0][0x3e8] ;  /* 0x0000fa0000047ab9 */ /* 0x000fe20000000a00 */
[----:B------:R-:W-:Y:S02]  /*4000*/  IMAD.MOV.U32 R45, RZ, RZ, R77 ;  /* 0x000000ffff2d7224 */ /* 0x000fe400078e004d */
        /* <DEDUP_REMOVED lines=16> */
.L_x_13519:
[----:B------:R-:W-:Y:S05]  /*4110*/  BSYNC B1 ;  /* 0x0000000000017941 */ /* 0x000fea0003800000 */
.L_x_13518:
[----:B------:R-:W2:Y:S01]  /*4120*/  LDL R48, [R1+0x14] ;  /* 0x0000140001307983 */ /* 0x000ea20000100800 */
[----:B-----5:R-:W-:Y:S02]  /*4130*/  IMAD.MOV.U32 R44, RZ, RZ, R38 ;  /* 0x000000ffff2c7224 */ /* 0x020fe400078e0026 */
        /* <DEDUP_REMOVED lines=27> */
[----:B--2---:R-:W-:-:S13]  /*42f0*/  ISETP.NE.AND P3, PT, R48, 0x3, PT ;  /* 0x000000033000780c */ /* 0x004fda0003f65270 */
[----:B------:R-:W-:Y:S05]  /*4300*/  @!P3 BRA `(.L_x_13520) ;  /* 0x000000000004b947 */ /* 0x000fea0003800000 */
[----:B------:R-:W-:Y:S01]  /*4310*/  BPT.TRAP 0x1 ;  /* 0x000000040000795c */ /* 0x000fe20000300000 */
.L_x_13520:
[----:B------:R-:W2:Y:S01]  /*4320*/  LDL R44, [R1+0x18] ;  /* 0x00001800012c7983 */ /* 0x000ea20000100800 */
[----:B------:R-:W-:Y:S01]  /*4330*/  IMAD R77, R152, 0x8, R16 ;  /* 0x00000008984d7824 */ /* 0x000fe200078e0210 */
[----:B------:R-:W0:Y:S01]  /*4340*/  LDC R93, c[0x0][0x2f4] ;  /* 0x0000bd00ff5d7b82 */ /* 0x000e220000000800 */
[----:B------:R-:W-:Y:S01]  /*4350*/  BSSY B1, `(.L_x_13521) ;  /* 0x0000005000017945 */ /* 0x000fe20003800000 */
[----:B0-----:R-:W-:Y:S01]  /*4360*/  IMAD.IADD R95, R93, 0x1, -R62 ;  /* 0x000000015d5f7824 */ /* 0x001fe200078e0a3e */
[----:B--2---:R-:W-:-:S04]  /*4370*/  SHF.L.U32 R89, R44, 0x1f, RZ ;  /* 0x0000001f2c597819 */ /* 0x004fc800000006ff */
[----:B------:R-:W0:Y:S02]  /*4380*/  SYNCS.PHASECHK.TRANS64.TRYWAIT P5, [R77+URZ+0x16890], R89 ;  /* 0x016890594d0075a7 */ /* 0x000e2400080a017f */
[----:B0-----:R-:W-:Y:S05]  /*4390*/  @!P5 BRA `(.L_x_13522) ;  /* 0x000001ac008cd947 */ /* 0x001fea0003800000 */
.L_x_13840:
[----:B------:R-:W-:Y:S05]  /*43a0*/  BSYNC B1 ;  /* 0x0000000000017941 */ /* 0x000fea0003800000 */
.L_x_13521:
        /* <DEDUP_REMOVED lines=18> */
[----:B------:R-:W-:-:S03]  /*44d0*/  LEA.HI R46, R46, R47, RZ, 0x5 ;  /* 0x0000002f2e2e7211 */ /* 0x000fc600078f28ff */
[----:B------:R-:W-:Y:S01]  /*44e0*/  IMAD.SHL.U32 R98, R45, 0x8, RZ ;  /* 0x000000082d627824 */ /* 0x000fe200078e00ff */
[----:B------:R-:W-:-:S04]  /*44f0*/  SHF.R.S32.HI R46, RZ, 0x5, R46 ;  /* 0x00000005ff2e7819 */ /* 0x000fc8000001142e */
[----:B------:R-:W-:-:S04]  /*4500*/  LOP3.LUT R45, R69, 0x38, R98, 0xf8, !PT ;  /* 0x00000038452d7812 */ /* 0x000fc800078ef862 */
[----:B------:R-:W-:-:S05]  /*4510*/  LOP3.LUT R45, R45, R66, RZ, 0x3c, !PT ;  /* 0x000000422d2d7212 */ /* 0x000fca00078e3cff */
[----:B------:R-:W-:Y:S02]  /*4520*/  IMAD R47, R46, 0x200, R45 ;  /* 0x000002002e2f7824 */ /* 0x000fe400078e022d */
[C---:B------:R-:W-:Y:S02]  /*4530*/  IMAD R45, R152.reuse, 0x2000, R4 ;  /* 0x00002000982d7824 */ /* 0x040fe400078e0204 */
        /* <DEDUP_REMOVED lines=9> */
[----:B--2---:R-:W-:Y:S01]  /*45d0*/  HADD2.F32 R106, -RZ, R49.H1_H1 ;  /* 0x30000031ff6a7230 */ /* 0x004fe20000004100 */
[--C-:B------:R-:W-:Y:S01]  /*45e0*/  SHF.R.U64 R13, R32, 0x10, R33.reuse ;  /* 0x00000010200d7819 */ /* 0x100fe20000001221 */
[----:B-1----:R-:W-:Y:S01]  /*45f0*/  HADD2.F32 R108, -RZ, R45.H1_H1 ;  /* 0x3000002dff6c7230 */ /* 0x002fe20000004100 */
[----:B------:R-:W-:Y:S01]  /*4600*/  SHF.R.U32.HI R33, RZ, 0x10, R33 ;  /* 0x00000010ff217819 */ /* 0x000fe20000011621 */
[----:B------:R-:W-:Y:S01]  /*4610*/  HADD2.F32 R104, -RZ, R104.H0_H0 ;  /* 0x20000068ff687230 */ /* 0x000fe20000004100 */
[--C-:B------:R-:W-:Y:S01]  /*4620*/  SHF.R.U64 R14, R14, 0x10, R15.reuse ;  /* 0x000000100e0e7819 */ /* 0x100fe2000000120f */
[----:B------:R-:W-:Y:S01]  /*4630*/  HADD2.F32 R99, -RZ, R99.H0_H0 ;  /* 0x20000063ff637230 */ /* 0x000fe20000004100 */
[----:B------:R-:W-:Y:S01]  /*4640*/  SHF.R.U32.HI R32, RZ, 0x10, R15 ;  /* 0x00000010ff207819 */ /* 0x000fe2000001160f */
[----:B------:R-:W-:Y:S01]  /*4650*/  HADD2.F32 R33, -RZ, R33.H0_H0 ;  /* 0x20000021ff217230 */ /* 0x000fe20000004100 */
[----:B------:R-:W-:-:S02]  /*4660*/  SHF.R.U64 R15, R34, 0x10, R35 ;  /* 0x00000010220f7819 */ /* 0x000fc40000001223 */
[----:B------:R-:W-:Y:S01]  /*4670*/  SHF.R.U32.HI R34, RZ, 0x10, R35 ;  /* 0x00000010ff227819 */ /* 0x000fe20000011623 */
[----:B------:R-:W-:Y:S02]  /*4680*/  HADD2.F32 R35, -RZ, R49.H0_H0 ;  /* 0x20000031ff237230 */ /* 0x000fe40000004100 */
[-C--:B------:R-:W-:Y:S01]  /*4690*/  FMUL.FTZ R111, R108, R33.reuse ;  /* 0x000000216c6f7220 */ /* 0x080fe20000410000 */
[----:B------:R-:W-:Y:S02]  /*46a0*/  HADD2.F32 R49, -RZ, R45.H0_H0 ;  /* 0x2000002dff317230 */ /* 0x000fe40000004100 */
[C---:B------:R-:W-:Y:S01]  /*46b0*/  FMUL.FTZ R45, R106.reuse, R33 ;  /* 0x000000216a2d7220 */ /* 0x040fe20000410000 */
[----:B------:R-:W-:Y:S02]  /*46c0*/  HADD2.F32 R34, -RZ, R34.H0_H0 ;  /* 0x20000022ff227230 */ /* 0x000fe40000004100 */
[-C--:B------:R-:W-:Y:S01]  /*46d0*/  FMUL.FTZ R112, R35, R110.reuse ;  /* 0x0000006e23707220 */ /* 0x080fe20000410000 */
[----:B------:R-:W-:Y:S01]  /*46e0*/  FFMA.FTZ R106, R106, R99, R111 ;  /* 0x000000636a6a7223 */ /* 0x000fe2000001006f */
[----:B------:R-:W-:-:S02]  /*46f0*/  FMUL.FTZ R110, R49, R110 ;  /* 0x0000006e316e7220 */ /* 0x000fc40000410000 */
[-C--:B------:R-:W-:Y:S01]  /*4700*/  FFMA.FTZ R33, R49, R104.reuse, -R112 ;  /* 0x0000006831217223 */ /* 0x080fe20000010870 */
[----:B------:R-:W-:Y:S02]  /*4710*/  HADD2.F32 R112, -RZ, R32.H0_H0 ;  /* 0x20000020ff707230 */ /* 0x000fe40000004100 */
[----:B------:R-:W-:Y:S01]  /*4720*/  FFMA.FTZ R35, R35, R104, R110 ;  /* 0x0000006823237223 */ /* 0x000fe2000001006e */
[----:B------:R-:W-:Y:S01]  /*4730*/  FFMA.FTZ R104, R108, R99, -R45 ;  /* 0x000000636c687223 */ /* 0x000fe2000001082d */
[--C-:B------:R-:W-:Y:S02]  /*4740*/  HADD2.F32 R45, -RZ, R109.reuse.H1_H1 ;  /* 0x3000006dff2d7230 */ /* 0x100fe40000004100 */
        /* <DEDUP_REMOVED lines=14> */
[----:B------:R-:W-:-:S02]  /*4830*/  HADD2.F32 R110, -RZ, R48.H0_H0 ;  /* 0x20000030ff6e7230 */ /* 0x000fc40000004100 */
[----:B------:R-:W-:Y:S01]  /*4840*/  FFMA.FTZ R47, R51, R112, R116 ;  /* 0x00000070332f7223 */ /* 0x000fe20000010074 */
[----:B------:R-:W-:Y:S02]  /*4850*/  HADD2.F32 R49, -RZ, R107.H1_H1 ;  /* 0x3000006bff317230 */ /* 0x000fe40000004100 */
[----:B------:R-:W-:Y:S02]  /*4860*/  HADD2.F32 R51, -RZ, R13.H0_H0 ;  /* 0x2000000dff337230 */ /* 0x000fe40000004100 */
[----:B------:R-:W-:Y:S02]  /*4870*/  HADD2.F32 R48, -RZ, R48.H1_H1 ;  /* 0x30000030ff307230 */ /* 0x000fe40000004100 */
[----:B------:R-:W-:Y:S02]  /*4880*/  HADD2.F32 R107, -RZ, R107.H0_H0 ;  /* 0x2000006bff6b7230 */ /* 0x000fe40000004100 */
[--C-:B------:R-:W-:Y:S02]  /*4890*/  HADD2.F32 R13, -RZ, R44.reuse.H1_H1 ;  /* 0x3000002cff0d7230 */ /* 0x100fe40000004100 */
[----:B------:R-:W-:Y:S01]  /*48a0*/  FMUL.FTZ R112, R48, R51 ;  /* 0x0000003330707220 */ /* 0x000fe20000410000 */
[----:B------:R-:W-:-:S02]  /*48b0*/  HADD2.F32 R108, -RZ, R44.H0_H0 ;  /* 0x2000002cff6c7230 */ /* 0x000fc40000004100 */
[----:B------:R-:W-:Y:S01]  /*48c0*/  FMUL.FTZ R99, R110, R107 ;  /* 0x0000006b6e637220 */ /* 0x000fe20000410000 */
[----:B------:R-:W-:Y:S02]  /*48d0*/  HADD2.F32 R44, -RZ, R12.H0_H0 ;  /* 0x2000000cff2c7230 */ /* 0x000fe40000004100 */
[C---:B------:R-:W-:Y:S01]  /*48e0*/  FMUL.FTZ R51, R13.reuse, R51 ;  /* 0x000000330d337220 */ /* 0x040fe20000410000 */
[C---:B------:R-:W-:Y:S01]  /*48f0*/  FMUL.FTZ R107, R108.reuse, R107 ;  /* 0x0000006b6c6b7220 */ /* 0x040fe20000410000 */
[-C--:B------:R-:W-:Y:S01]  /*4900*/  FFMA.FTZ R12, R108, R49.reuse, -R99 ;  /* 0x000000316c0c7223 */ /* 0x080fe20000010863 */
[-C--:B------:R-:W-:Y:S01]  /*4910*/  FFMA.FTZ R13, R13, R44.reuse, -R112 ;  /* 0x0000002c0d0d7223 */ /* 0x080fe20000010870 */
[----:B------:R-:W-:Y:S01]  /*4920*/  FFMA.FTZ R44, R48, R44, R51 ;  /* 0x0000002c302c7223 */ /* 0x000fe20000010033 */
[----:B------:R-:W-:Y:S01]  /*4930*/  FFMA.FTZ R49, R110, R49, R107 ;  /* 0x000000316e317223 */ /* 0x000fe2000001006b */
[--C-:B------:R-:W-:Y:S02]  /*4940*/  HADD2.F32 R51, -RZ, R105.reuse.H0_H0 ;  /* 0x20000069ff337230 */ /* 0x100fe40000004100 */
[----:B------:R-:W-:-:S02]  /*4950*/  HADD2.F32 R105, -RZ, R105.H1_H1 ;  /* 0x30000069ff697230 */ /* 0x000fc40000004100 */
[----:B------:R-:W-:Y:S02]  /*4960*/  HADD2.F32 R107, -RZ, R15.H0_H0 ;  /* 0x2000000fff6b7230 */ /* 0x000fe40000004100 */
[----:B------:R-:W-:Y:S02]  /*4970*/  HADD2.F32 R48, -RZ, R50.H0_H0 ;  /* 0x20000032ff307230 */ /* 0x000fe40000004100 */
[----:B------:R-:W-:Y:S02]  /*4980*/  HADD2.F32 R15, -RZ, R46.H0_H0 ;  /* 0x2000002eff0f7230 */ /* 0x000fe40000004100 */
[----:B------:R-:W-:Y:S02]  /*4990*/  HADD2.F32 R50, -RZ, R50.H1_H1 ;  /* 0x30000032ff327230 */ /* 0x000fe40000004100 */
[----:B------:R-:W-:Y:S02]  /*49a0*/  HADD2.F32 R46, -RZ, R46.H1_H1 ;  /* 0x3000002eff2e7230 */ /* 0x000fe40000004100 */
[----:B------:R-:W-:-:S02]  /*49b0*/  HADD2.F32 R99, -RZ, R14.H0_H0 ;  /* 0x2000000eff637230 */ /* 0x000fc40000004100 */
[----:B------:R-:W-:Y:S01]  /*49c0*/  FMUL.FTZ R14, R48, R105 ;  /* 0x00000069300e7220 */ /* 0x000fe20000410000 */
[----:B------:R-:W-:Y:S01]  /*49d0*/  FMUL.FTZ R109, R50, R107 ;  /* 0x0000006b326d7220 */ /* 0x000fe20000410000 */
[C---:B------:R-:W-:Y:S01]  /*49e0*/  FMUL.FTZ R105, R15.reuse, R105 ;  /* 0x000000690f697220 */ /* 0x040fe20000410000 */
[----:B------:R-:W-:Y:S01]  /*49f0*/  FMUL.FTZ R107, R46, R107 ;  /* 0x0000006b2e6b7220 */ /* 0x000fe20000410000 */
[-C--:B------:R-:W-:Y:S01]  /*4a00*/  FFMA.FTZ R14, R15, R51.reuse, -R14 ;  /* 0x000000330f0e7223 */ /* 0x080fe2000001080e */
[----:B------:R-:W-:Y:S01]  /*4a10*/  F2FP.F16.F32.PACK_AB R15, R45, R32 ;  /* 0x000000202d0f723e */ /* 0x000fe200000000ff */
        /* <DEDUP_REMOVED lines=12> */
.L_x_13526:
[----:B------:R-:W-:Y:S05]  /*4ae0*/  BSYNC B2 ;  /* 0x0000000000027941 */ /* 0x000fea0003800000 */
.L_x_13525:
        /* <DEDUP_REMOVED lines=12> */
.L_x_13524:
[----:B------:R-:W-:Y:S05]  /*4bb0*/  BSYNC B1 ;  /* 0x0000000000017941 */ /* 0x000fea0003800000 */
.L_x_13523:
[----:B-1----:R-:W-:Y:S02]  /*4bc0*/  VIADD R13, R23, 0x60 ;  /* 0x00000060170d7836 */ /* 0x002fe40000000000 */
[-C--:B------:R-:W-:Y:S02]  /*4bd0*/  IMAD R12, R64, R84.reuse, RZ ;  /* 0x00000054400c7224 */ /* 0x080fe400078e02ff */
[C---:B------:R-:W-:Y:S01]  /*4be0*/  IMAD.WIDE.U32 R82, R13.reuse, R84, R82 ;  /* 0x000000540d527225 */ /* 0x040fe200078e0052 */
[----:B------:R-:W-:-:S03]  /*4bf0*/  ISETP.GE.OR P5, PT, R13, R88, P1 ;  /* 0x000000580d00720c */ /* 0x000fc60000fa6670 */
[----:B------:R-:W-:-:S10]  /*4c00*/  IMAD R47, R13, R85, R12 ;  /* 0x000000550d2f7224 */ /* 0x000fd400078e020c */
[----:B------:R-:W-:Y:S05]  /*4c10*/  @P5 BRA `(.L_x_13511) ;  /* 0x0000000800605947 */ /* 0x000fea0003800000 */
[----:B------:R-:W2:Y:S01]  /*4c20*/  LDL R14, [R1+0x44] ;  /* 0x00004400010e7983 */ /* 0x000ea20000100800 */
[----:B------:R-:W-:Y:S01]  /*4c30*/  IMAD.IADD R47, R83, 0x1, R47 ;  /* 0x00000001532f7824 */ /* 0x000fe200078e022f */
[----:B------:R-:W-:Y:S01]  /*4c40*/  IADD3 R12, P5, P6, R56, R82, R7 ;  /* 0x00000052380c7210 */ /* 0x000fe20007ebe007 */
[C---:B------:R-:W-:Y:S01]  /*4c50*/  VIADD R15, R23.reuse, 0x60 ;  /* 0x00000060170f7836 */ /* 0x040fe20000000000 */
        /* <DEDUP_REMOVED lines=18> */
[----:B------:R-:W-:-:S05]  /*4d80*/  LOP3.LUT R12, R12, R15, RZ, 0x3c, !PT ;  /* 0x0000000f0c0c7212 */ /* 0x000fca00078e3cff */
[----:B--2---:R-:W-:-:S04]  /*4d90*/  IMAD.IADD R15, R14, 0x1, R12 ;  /* 0x000000010e0f7824 */ /* 0x004fc800078e020c */
        /* <DEDUP_REMOVED lines=48> */
[----:B------:R-:W-:Y:S02]  /*50a0*/  HADD2.F32 R103, -RZ, R103.H0_H0 ;  /* 0x20000067ff677230 */ /* 0x000fe40000004100 */
[-C--:B------:R-:W-:Y:S01]  /*50b0*/  FFMA.FTZ R33, R35, R84.reuse, -R94 ;  /* 0x0000005423217223 */ /* 0x080fe2000001085e */
[----:B------:R-:W-:Y:S02]  /*50c0*/  HADD2.F32 R40, -RZ, R32.H0_H0 ;  /* 0x20000020ff287230 */ /* 0x000fe40000004100 */
[----:B------:R-:W-:Y:S01]  /*50d0*/  FFMA.FTZ R35, R41, R84, R86 ;  /* 0x0000005429237223 */ /* 0x000fe20000010056 */
[----:B------:R-:W-:Y:S02]  /*50e0*/  HADD2.F32 R39, -RZ, R12.H0_H0 ;  /* 0x2000000cff277230 */ /* 0x000fe40000004100 */
[----:B------:R-:W-:Y:S01]  /*50f0*/  HADD2.F32 R32, -RZ, R32.H1_H1 ;  /* 0x30000020ff207230 */ /* 0x000fe20000004100 */
[----:B------:R-:W-:Y:S01]  /*5100*/  F2FP.F16.F32.PACK_AB R48, R48, R33 ;  /* 0x000000213030723e */ /* 0x000fe200000000ff */
[----:B------:R-:W-:Y:S01]  /*5110*/  HADD2.F32 R12, -RZ, R12.H1_H1 ;  /* 0x3000000cff0c7230 */ /* 0x000fe20000004100 */
[----:B------:R-:W-:Y:S01]  /*5120*/  F2FP.F16.F32.PACK_AB R33, R46, R15 ;  /* 0x0000000f2e21723e */ /* 0x000fe200000000ff */
[----:B------:R-:W-:-:S02]  /*5130*/  HADD2.F32 R41, -RZ, R36.H0_H0 ;  /* 0x20000024ff297230 */ /* 0x000fc40000004100 */
[-C--:B------:R-:W-:Y:S01]  /*5140*/  FMUL.FTZ R36, R40, R103.reuse ;  /* 0x0000006728247220 */ /* 0x080fe20000410000 */
[----:B------:R-:W-:Y:S02]  /*5150*/  HADD2.F32 R101, -RZ, R101.H0_H0 ;  /* 0x20000065ff657230 */ /* 0x000fe40000004100 */
[----:B------:R-:W-:Y:S01]  /*5160*/  FMUL.FTZ R103, R39, R103 ;  /* 0x0000006727677220 */ /* 0x000fe20000410000 */
[-C--:B------:R-:W-:Y:S01]  /*5170*/  FMUL.FTZ R51, R32, R43.reuse ;  /* 0x0000002b20337220 */ /* 0x080fe20000410000 */
[----:B------:R-:W-:Y:S01]  /*5180*/  FMUL.FTZ R43, R12, R43 ;  /* 0x0000002b0c2b7220 */ /* 0x000fe20000410000 */
[----:B------:R-:W-:Y:S02]  /*5190*/  HADD2.F32 R37, -RZ, R37.H0_H0 ;  /* 0x20000025ff257230 */ /* 0x000fe40000004100 */
[----:B------:R-:W-:Y:S01]  /*51a0*/  FFMA.FTZ R103, R40, R101, R103 ;  /* 0x0000006528677223 */ /* 0x000fe20000010067 */
[-C--:B------:R-:W-:Y:S01]  /*51b0*/  FFMA.FTZ R51, R12, R41.reuse, -R51 ;  /* 0x000000290c337223 */ /* 0x080fe20000010833 */
[----:B------:R-:W-:Y:S01]  /*51c0*/  FFMA.FTZ R40, R32, R41, R43 ;  /* 0x0000002920287223 */ /* 0x000fe2000001002b */
[----:B------:R-:W-:-:S02]  /*51d0*/  HADD2.F32 R32, -RZ, R34.H0_H0 ;  /* 0x20000022ff207230 */ /* 0x000fc40000004100 */
[----:B------:R-:W-:Y:S01]  /*51e0*/  FFMA.FTZ R36, R39, R101, -R36 ;  /* 0x0000006527247223 */ /* 0x000fe20000010824 */
[----:B------:R-:W-:Y:S01]  /*51f0*/  HADD2.F32 R41, -RZ, R102.H0_H0 ;  /* 0x20000066ff297230 */ /* 0x000fe20000004100 */
[----:B------:R-:W-:Y:S01]  /*5200*/  F2FP.F16.F32.PACK_AB R35, R50, R35 ;  /* 0x000000233223723e */ /* 0x000fe200000000ff */
        /* <DEDUP_REMOVED lines=8> */
[----:B------:R-:W-:Y:S02]  /*5290*/  IMAD.MOV.U32 R15, RZ, RZ, R48 ;  /* 0x000000ffff0f7224 */ /* 0x000fe400078e0030 */
        /* <DEDUP_REMOVED lines=9> */
.L_x_13528:
[----:B------:R-:W-:Y:S05]  /*5330*/  BSYNC B1 ;  /* 0x0000000000017941 */ /* 0x000fea0003800000 */
.L_x_13527:
[----:B-1----:R3:W-:Y:S01]  /*5340*/  STG.E.128 desc[UR40][R44.64], R12 ;  /* 0x0000000c2c007986 */ /* 0x0027e2000c101d28 */
[----:B------:R-:W-:-:S13]  /*5350*/  ISETP.GE.AND P4, PT, R49, R93, PT ;  /* 0x0000005d3100720c */ /* 0x000fda0003f86270 */
[----:B------:R-:W-:Y:S05]  /*5360*/  @P4 BRA `(.L_x_13511) ;  /* 0x00000000008c4947 */ /* 0x000fea0003800000 */
[--C-:B---3--:R-:W-:Y:S02]  /*5370*/  SHF.R.S32.HI R12, RZ, 0x1f, R49.reuse ;  /* 0x0000001fff0c7819 */ /* 0x108fe40000011431 */
[----:B------:R-:W-:-:S04]  /*5380*/  IADD3 R49, P4, P5, R56, R82, R49 ;  /* 0x0000005238317210 */ /* 0x000fc80007d9e031 */
[----:B------:R-:W-:Y:S02]  /*5390*/  IADD3.X R12, R76, R47, R12, P4, P5 ;  /* 0x0000002f4c0c7210 */ /* 0x000fe400027ea40c */
[----:B------:R-:W-:-:S04]  /*53a0*/  LEA R78, P4, R49, R78, 0x1 ;  /* 0x0000004e314e7211 */ /* 0x000fc800078808ff */
[----:B------:R-:W-:-:S05]  /*53b0*/  LEA.HI.X R79, R49, R79, R12, 0x1, P4 ;  /* 0x0000004f314f7211 */ /* 0x000fca00020f0c0c */
[----:B--2---:R4:W-:Y:S01]  /*53c0*/  STG.E.128 desc[UR40][R78.64], R32 ;  /* 0x000000204e007986 */ /* 0x0049e2000c101d28 */
[----:B------:R-:W-:Y:S05]  /*53d0*/  BRA `(.L_x_13511) ;  /* 0x0000000000707947 */ /* 0x000fea0003800000 */
.L_x_13494:
[----:B------:R-:W2:Y:S02]  /*53e0*/  LDL R12, [R1+0x14] ;  /* 0x00001400010c7983 */ /* 0x000ea40000100800 */
[----:B--2---:R-:W-:-:S13]  /*53f0*/  ISETP.NE.AND P3, PT, R12, 0x3, PT ;  /* 0x000000030c00780c */ /* 0x004fda0003f65270 */
[----:B------:R-:W-:Y:S05]  /*5400*/  @!P3 BRA `(.L_x_13529) ;  /* 0x000000000004b947 */ /* 0x000fea0003800000 */
[----:B------:R-:W-:Y:S01]  /*5410*/  BPT.TRAP 0x1 ;  /* 0x000000040000795c */ /* 0x000fe20000300000 */
.L_x_13529:
        /* <DEDUP_REMOVED lines=8> */
.L_x_13841:
[----:B------:R-:W-:Y:S05]  /*54a0*/  BSYNC B1 ;  /* 0x0000000000017941 */ /* 0x000fea0003800000 */
.L_x_13530:
[----:B------:R-:W-:Y:S01]  /*54b0*/  ISETP.GE.AND P4, PT, R23, R88, PT ;  /* 0x000000581700720c */ /* 0x000fe20003f86270 */
[----:B------:R-:W-:-:S12]  /*54c0*/  BSSY B1, `(.L_x_13532) ;  /* 0x0000006000017945 */ /* 0x000fd80003800000 */
[----:B------:R-:W-:Y:S05]  /*54d0*/  @P4 BRA `(.L_x_13533) ;  /* 0x0000000000104947 */ /* 0x000fea0003800000 */
[----:B------:R-:W1:Y:S04]  /*54e0*/  @!P1 LDS.128 R12, [R81+0xe000] ;  /* 0x00e00000510c9984 */ /* 0x000e680000000c00 */
[----:B------:R-:W2:Y:S04]  /*54f0*/  @!P2 LDS.128 R32, [R80+0xe000] ;  /* 0x00e000005020a984 */ /* 0x000ea80000000c00 */
[----:B-1----:R1:W-:Y:S04]  /*5500*/  @!P1 STG.E.128 desc[UR40][R38.64], R12 ;  /* 0x0000000c26009986 */ /* 0x0023e8000c101d28 */
[----:B--2---:R1:W-:Y:S02]  /*5510*/  @!P2 STG.E.128 desc[UR40][R38.64+0x40], R32 ;  /* 0x000040202600a986 */ /* 0x0043e4000c101d28 */
.L_x_13533:
[----:B------:R-:W-:Y:S05]  /*5520*/  BSYNC B1 ;  /* 0x0000000000017941 */ /* 0x000fea0003800000 */
.L_x_13532:
[----:B-1----:R-:W-:-:S05]  /*5530*/  VIADD R12, R23, 0x60 ;  /* 0x00000060170c7836 */ /* 0x002fca0000000000 */
[----:B------:R-:W-:-:S13]  /*5540*/  ISETP.GE.AND P4, PT, R12, R88, PT ;  /* 0x000000580c00720c */ /* 0x000fda0003f86270 */
[----:B------:R-:W-:Y:S05]  /*5550*/  @P4 BRA `(.L_x_13511) ;  /* 0x0000000000104947 */ /* 0x000fea0003800000 */
[----:B------:R-:W1:Y:S04]  /*5560*/  @!P1 LDS.128 R12, [R81+0x11000] ;  /* 0x01100000510c9984 */ /* 0x000e680000000c00 */
[----:B------:R-:W2:Y:S04]  /*5570*/  @!P2 LDS.128 R32, [R80+0x11000] ;  /* 0x011000005020a984 */ /* 0x000ea80000000c00 */
[----:B-1----:R1:W-:Y:S04]  /*5580*/  @!P1 STG.E.128 desc[UR40][R36.64], R12 ;  /* 0x0000000c24009986 */ /* 0x0023e8000c101d28 */
[----:B--2---:R1:W-:Y:S02]  /*5590*/  @!P2 STG.E.128 desc[UR40][R36.64+0x40], R32 ;  /* 0x000040202400a986 */ /* 0x0043e4000c101d28 */
.L_x_13511:
[----:B------:R-:W-:Y:S05]  /*55a0*/  BSYNC B0 ;  /* 0x0000000000007941 */ /* 0x000fea0003800000 */
.L_x_13493:
[----:B-123--:R-:W1:Y:S01]  /*55b0*/  S2R R12, SR_TID.X ;  /* 0x00000000000c7919 */ /* 0x00ee620000002100 */
        /* <DEDUP_REMOVED lines=16> */
.L_x_13535:
[----:B------:R-:W-:Y:S05]  /*56c0*/  BSYNC B0 ;  /* 0x0000000000007941 */ /* 0x000fea0003800000 */
.L_x_13534:
[----:B------:R-:W2:Y:S01]  /*56d0*/  SYNCS.PHASECHK.TRANS64.TRYWAIT P3, [R77+URZ+0x168b0], R89 ;  /* 0x0168b0594d0075a7 */ /* 0x000ea2000806017f */
[----:B------:R-:W-:Y:S01]  /*56e0*/  ULDC UR42, c[0x0][0x2f4] ;  /* 0x0000bd00002a7ab9 */ /* 0x000fe20000000800 */
[----:B------:R-:W-:Y:S01]  /*56f0*/  ULDC.64 UR36, c[0x0][0x328] ;  /* 0x0000ca0000247ab9 */ /* 0x000fe20000000a00 */
[----:B------:R-:W-:Y:S01]  /*5700*/  ULDC.64 UR38, c[0x0][0x318] ;  /* 0x0000c60000267ab9 */ /* 0x000fe20000000a00 */
[----:B------:R-:W-:Y:S01]  /*5710*/  BSSY B0, `(.L_x_13536) ;  /* 0x0000003000007945 */ /* 0x000fe20003800000 */
[----:B----4-:R-:W-:-:S03]  /*5720*/  IMAD.WIDE R32, R26, 0x80, R8 ;  /* 0x000000801a207825 */ /* 0x010fc600078e0208 */
[----:B--2---:R-:W-:Y:S05]  /*5730*/  @!P3 BRA `(.L_x_13537) ;  /* 0x0000019800ccb947 */ /* 0x004fea0003800000 */
.L_x_13842:
[----:B------:R-:W-:Y:S05]  /*5740*/  BSYNC B0 ;  /* 0x0000000000007941 */ /* 0x000fea0003800000 */
.L_x_13536:
        /* <DEDUP_REMOVED lines=17> */
.L_x_13539:
[----:B------:R-:W-:Y:S05]  /*5860*/  BSYNC B0 ;  /* 0x0000000000007941 */ /* 0x000fea0003800000 */
.L_x_13538:
[----:B-1-3--:R-:W-:Y:S01]  /*5870*/  VIADD R12, R23, 0x60 ;  /* 0x00000060170c7836 */ /* 0x00afe20000000000 */
[----:B------:R-:W-:Y:S04]  /*5880*/  BSSY B0, `(.L_x_13540) ;  /* 0x0000013000007945 */ /* 0x000fe80003800000 */
[----:B------:R-:W-:-:S13]  /*5890*/  ISETP.GE.AND P3, PT, R12, R88, PT ;  /* 0x000000580c00720c */ /* 0x000fda0003f66270 */
[----:B------:R-:W-:Y:S05]  /*58a0*/  @P3 BRA `(.L_x_13541) ;  /* 0x0000000000403947 */ /* 0x000fea0003800000 */
[----:B------:R-:W-:Y:S01]  /*58b0*/  IADD3 R15, P3, R32, 0x60, RZ ;  /* 0x00000060200f7810 */ /* 0x000fe20007f7e0ff */
        /* <DEDUP_REMOVED lines=15> */
.L_x_13541:
[----:B------:R-:W-:Y:S05]  /*59b0*/  BSYNC B0 ;  /* 0x0000000000007941 */ /* 0x000fea0003800000 */
.L_x_13540:
[----:B-1----:R-:W3:Y:S01]  /*59c0*/  LDL.LU R13, [R1+0x18] ;  /* 0x00001800010d7983 */ /* 0x002ee20000300800 */
[----:B------:R-:W-:Y:S01]  /*59d0*/  VIADD R152, R152, 0x1 ;  /* 0x0000000198987836 */ /* 0x000fe20000000000 */
[----:B------:R-:W-:Y:S01]  /*59e0*/  LOP3.LUT P5, RZ, R22, 0x2, RZ, 0xc0, !PT ;  /* 0x0000000216ff7812 */ /* 0x000fe200078ac0ff */
        /* <DEDUP_REMOVED lines=11> */
[----:B------:R-:W-:Y:S01]  /*5aa0*/  SEL R152, R152, RZ, P3 ;  /* 0x000000ff98987207 */ /* 0x000fe20001800000 */
[----:B------:R0:W-:Y:S01]  /*5ab0*/  @!P4 SYNCS.ARRIVE.TRANS64.RED.A1T0 RZ, [R77+URZ], RZ ;  /* 0x000000ff4dffc9a7 */ /* 0x0001e2000810043f */
        /* <DEDUP_REMOVED lines=8> */
.L_x_13488:
[----:B------:R-:W2:Y:S01]  /*5b40*/  LDL R10, [R1+0x20] ;  /* 0x00002000010a7983 */ /* 0x000ea20000100800 */
[----:B------:R-:W0:Y:S08]  /*5b50*/  LDC R0, c[0x0][0x448] ;  /* 0x00011200ff007b82 */ /* 0x000e300000000800 */
        /* <DEDUP_REMOVED lines=10> */
[----:B------:R-:W0:Y:S01]  /*5c00*/  FENCE.VIEW.ASYNC.G ;  /* 0x00000000000073c6 */ /* 0x000e220000000100 */
[----:B------:R-:W-:Y:S05]  /*5c10*/  WARPSYNC.ALL ;  /* 0x0000000000007948 */ /* 0x000fea0003800000 */
[----:B0-----:R-:W-:Y:S06]  /*5c20*/  BAR.ARV 0xc, 0x200 ;  /* 0x0308000000007b1d */ /* 0x001fec0000002000 */
.L_x_13543:
        /* <DEDUP_REMOVED lines=13> */
.L_x_13546:
[----:B------:R-:W-:-:S13]  /*5d00*/  ISETP.NE.AND P0, PT, R7, 0x1, PT ;  /* 0x000000010700780c */ /* 0x000fda0003f05270 */
[----:B------:R-:W0:Y:S02]  /*5d10*/  @P0 LDC.64 R4, c[0x0][0x9e8] ;  /* 0x00027a00ff040b82 */ /* 0x000e240000000a00 */
[----:B0-----:R-:W-:-:S05]  /*5d20*/  @P0 IMAD.HI.U32 R4, R3, R4, RZ ;  /* 0x0000000403040227 */ /* 0x001fca00078e00ff */
[----:B------:R-:W-:-:S07]  /*5d30*/  @P0 SHF.R.U32.HI R3, RZ, R5, R4 ;  /* 0x00000005ff030219 */ /* 0x000fce0000011604 */
.L_x_13547:
[----:B------:R-:W-:Y:S05]  /*5d40*/  BSYNC B0 ;  /* 0x0000000000007941 */ /* 0x000fea0003800000 */
.L_x_13545:
[----:B------:R-:W-:-:S05]  /*5d50*/  IMAD R3, R3, R7, R7 ;  /* 0x0000000703037224 */ /* 0x000fca00078e0207 */
[----:B------:R-:W-:-:S07]  /*5d60*/  VIMNMX R0, R0, R3, PT ;  /* 0x0000000300007248 */ /* 0x000fce0003fe0100 */
.L_x_13544:
[----:B------:R-:W0:Y:S01]  /*5d70*/  @P1 LDC R4, c[0x0][0x44c] ;  /* 0x00011300ff041b82 */ /* 0x000e220000000800 */
[----:B------:R-:W-:Y:S01]  /*5d80*/  VIADD R0, R0, 0x7f ;  /* 0x0000007f00007836 */ /* 0x000fe20000000000 */
[----:B------:R-:W-:Y:S01]  /*5d90*/  ULDC UR4, c[0x0][0x9dc] ;  /* 0x0002770000047ab9 */ /* 0x000fe20000000800 */
[----:B------:R-:W-:-:S03]  /*5da0*/  IMAD.MOV.U32 R5, RZ, RZ, R10 ;  /* 0x000000ffff057224 */ /* 0x000fc600078e000a */
        /* <DEDUP_REMOVED lines=20> */
.L_x_13550:
[----:B------:R-:W-:-:S13]  /*5ef0*/  ISETP.NE.AND P0, PT, R7, 0x1, PT ;  /* 0x000000010700780c */ /* 0x000fda0003f05270 */
[----:B------:R-:W0:Y:S02]  /*5f00*/  @P0 LDC.64 R4, c[0x0][0x9e8] ;  /* 0x00027a00ff040b82 */ /* 0x000e240000000a00 */
[----:B0-----:R-:W-:-:S05]  /*5f10*/  @P0 IMAD.HI.U32 R4, R3, R4, RZ ;  /* 0x0000000403040227 */ /* 0x001fca00078e00ff */
[----:B------:R-:W-:-:S07]  /*5f20*/  @P0 SHF.R.U32.HI R3, RZ, R5, R4 ;  /* 0x00000005ff030219 */ /* 0x000fce0000011604 */
.L_x_13551:
[----:B------:R-:W-:Y:S05]  /*5f30*/  BSYNC B0 ;  /* 0x0000000000007941 */ /* 0x000fea0003800000 */
.L_x_13549:
[----:B------:R-:W-:-:S05]  /*5f40*/  IMAD R3, R3, R7, RZ ;  /* 0x0000000703037224 */ /* 0x000fca00078e02ff */
[----:B------:R-:W-:-:S07]  /*5f50*/  VIMNMX R0, R0, R3, !PT ;  /* 0x0000000300007248 */ /* 0x000fce0007fe0100 */
.L_x_13548:
        /* <DEDUP_REMOVED lines=40> */
.L_x_13553:
[----:B------:R-:W-:Y:S05]  /*61e0*/  BSYNC B0 ;  /* 0x0000000000007941 */ /* 0x000fea0003800000 */
.L_x_13552:
        /* <DEDUP_REMOVED lines=18> */
[----:B--2---:R-:W-:-:S05]  /*6310*/  IMAD R0, R0, R88, R9 ;  /* 0x0000005800007224 */ /* 0x004fca00078e0209 */
[----:B------:R0:W-:Y:S01]  /*6320*/  STL [R1+0x38], R0 ;  /* 0x0000380001007387 */ /* 0x0001e20000100800 */
[----:B------:R-:W-:Y:S02]  /*6330*/  VIADDMNMX R88, R0, R88, R91, PT ;  /* 0x0000005800587246 */ /* 0x000fe4000380015b */
[----:B------:R-:W-:Y:S02]  /*6340*/  CS2R R90, SRZ ;  /* 0x00000000005a7805 */ /* 0x000fe4000001ff00 */
        /* <DEDUP_REMOVED lines=11> */
.L_x_13845:
        /* <DEDUP_REMOVED lines=8> */
[----:B------:R-:W-:Y:S02]  /*6480*/  SHF.R.U32.HI R0, RZ, 0x4, R0 ;  /* 0x00000004ff007819 */ /* 0x000fe40000011600 */
[----:B------:R-:W-:Y:S02]  /*6490*/  P2R R24, PR, RZ, 0x1 ;  /* 0x00000001ff187803 */ /* 0x000fe40000000000 */
[----:B------:R-:W-:-:S05]  /*64a0*/  LOP3.LUT R28, R0, 0x3fff, RZ, 0xc0, !PT ;  /* 0x00003fff001c7812 */ /* 0x000fca00078ec0ff */
        /* <DEDUP_REMOVED lines=17> */
.L_x_13557:
[----:B------:R-:W-:Y:S05]  /*65c0*/  BSYNC B6 ;  /* 0x0000000000067941 */ /* 0x000fea0003800000 */
.L_x_13556:
        /* <DEDUP_REMOVED lines=13> */
.L_x_13561:
[----:B--2---:R2:W3:Y:S02]  /*66a0*/  SYNCS.PHASECHK.TRANS64.TRYWAIT P0, [R16+URZ+0x16800], R3 ;  /* 0x01680003100075a7 */ /* 0x0044e4000800017f */
[----:B---3--:R-:W-:Y:S05]  /*66b0*/  @!P0 NANOSLEEP.SYNCS 0x989680 ;  /* 0x009896800000895d */ /* 0x008fea0003900000 */
[----:B------:R-:W3:Y:S02]  /*66c0*/  @!P0 SYNCS.PHASECHK.TRANS64 P0, [R16+URZ+0x16800], R3 ;  /* 0x01680003100085a7 */ /* 0x000ee4000800007f */
[----:B---3--:R-:W-:Y:S05]  /*66d0*/  @!P0 BRA `(.L_x_13561) ;  /* 0xfffffffc00f08947 */ /* 0x008fea000383ffff */
.L_x_13560:
[----:B------:R-:W-:Y:S05]  /*66e0*/  BSYNC B0 ;  /* 0x0000000000007941 */ /* 0x000fea0003800000 */
.L_x_13559:
[----:B------:R-:W-:Y:S05]  /*66f0*/  BRA `(.L_x_13562) ;  /* 0x0000002c00887947 */ /* 0x000fea0003800000 */
.L_x_13558:
        /* <DEDUP_REMOVED lines=18> */
[----:B------:R1:W2:Y:S01]  /*6820*/  LDC.64 R2, c[0x4][R0] ;  /* 0x0100000000027b82 */ /* 0x0002a20000000a00 */
        /* <DEDUP_REMOVED lines=11> */
.L_x_13564:
[----:B------:R-:W-:Y:S05]  /*68e0*/  BSYNC B6 ;  /* 0x0000000000067941 */ /* 0x000fea0003800000 */
.L_x_13563:
[----:B------:R-:W2:Y:S01]  /*68f0*/  LDL R2, [R1+0x20] ;  /* 0x0000200001027983 */ /* 0x000ea20000100800 */
[----:B------:R-:W-:Y:S01]  /*6900*/  ULDC.U8 UR4, c[0x0][0x410] ;  /* 0x0001040000047ab9 */ /* 0x000fe20000000000 */
[----:B------:R-:W-:Y:S01]  /*6910*/  BSSY B0, `(.L_x_13565) ;  /* 0x00002b8000007945 */ /* 0x000fe20003800000 */
[----:B------:R-:W-:Y:S01]  /*6920*/  ISETP.NE.AND P0, PT, RZ, UR4, PT ;  /* 0x00000004ff007c0c */ /* 0x000fe2000bf05270 */
[----:B--2---:R-:W-:-:S12]  /*6930*/  IMAD.IADD R37, R23, 0x1, R2 ;  /* 0x0000000117257824 */ /* 0x004fd800078e0202 */
[----:B------:R-:W-:Y:S05]  /*6940*/  @!P0 BRA `(.L_x_13566) ;  /* 0x0000001400908947 */ /* 0x000fea0003800000 */
[----:B------:R-:W2:Y:S01]  /*6950*/  LDL R42, [R1+0x1c] ;  /* 0x00001c00012a7983 */ /* 0x000ea20000100800 */
[----:B------:R-:W1:Y:S01]  /*6960*/  LDC R34, c[0x0][0x448] ;  /* 0x00011200ff227b82 */ /* 0x000e620000000800 */
[----:B------:R-:W-:Y:S01]  /*6970*/  ULDC.64 UR4, c[0x0][0x3f8] ;  /* 0x0000fe0000047ab9 */ /* 0x000fe20000000a00 */
[----:B------:R-:W-:Y:S01]  /*6980*/  ULDC.64 UR6, c[0x0][0x408] ;  /* 0x0001020000067ab9 */ /* 0x000fe20000000a00 */
[----:B------:R-:W3:Y:S01]  /*6990*/  S2R R2, SR_TID.X ;  /* 0x0000000000027919 */ /* 0x000ee20000002100 */
[----:B-1----:R-:W-:Y:S01]  /*69a0*/  ISETP.NE.AND P0, PT, R34, 0x1, PT ;  /* 0x000000012200780c */ /* 0x002fe20003f05270 */
[----:B---3--:R-:W-:-:S12]  /*69b0*/  VIADD R20, R2, 0xffffff80 ;  /* 0xffffff8002147836 */ /* 0x008fd80000000000 */
[----:B------:R-:W1:Y:S01]  /*69c0*/  @P0 LDC R0, c[0x0][0x44c] ;  /* 0x00011300ff000b82 */ /* 0x000e620000000800 */
[----:B------:R-:W-:-:S07]  /*69d0*/  SHF.R.S32.HI R2, RZ, 0x1f, R20 ;  /* 0x0000001fff027819 */ /* 0x000fce0000011414 */
[----:B------:R-:W3:Y:S01]  /*69e0*/  @P0 LDC R3, c[0x0][0x450] ;  /* 0x00011400ff030b82 */ /* 0x000ee20000000800 */
[----:B------:R-:W-:-:S04]  /*69f0*/  LEA.HI R2, R2, R20, RZ, 0x2 ;  /* 0x0000001402027211 */ /* 0x000fc800078f10ff */
[----:B------:R-:W-:-:S05]  /*6a00*/  LOP3.LUT R2, R2, 0xfffffffc, RZ, 0xc0, !PT ;  /* 0xfffffffc02027812 */ /* 0x000fca00078ec0ff */
[----:B------:R-:W-:-:S04]  /*6a10*/  IMAD.IADD R2, R20, 0x1, -R2 ;  /* 0x0000000114027824 */ /* 0x000fc800078e0a02 */
[----:B------:R-:W-:-:S04]  /*6a20*/  IMAD R7, R2, 0x60, R37 ;  /* 0x0000006002077824 */ /* 0x000fc800078e0225 */
[----:B-1----:R-:W-:-:S05]  /*6a30*/  @P0 IMAD.HI.U32 R0, R7, R0, RZ ;  /* 0x0000000007000227 */ /* 0x002fca00078e00ff */
[----:B---3--:R-:W-:-:S04]  /*6a40*/  @P0 SHF.R.U32.HI R7, RZ, R3, R0 ;  /* 0x00000003ff070219 */ /* 0x008fc80000011600 */
[----:B------:R-:W-:Y:S01]  /*6a50*/  SHF.R.S32.HI R0, RZ, 0x1f, R7 ;  /* 0x0000001fff007819 */ /* 0x000fe20000011407 */
[----:B------:R-:W-:Y:S02]  /*6a60*/  IMAD.MOV.U32 R4, RZ, RZ, R26 ;  /* 0x000000ffff047224 */ /* 0x000fe400078e001a */
[----:B------:R-:W-:Y:S02]  /*6a70*/  IMAD.MOV.U32 R5, RZ, RZ, R31 ;  /* 0x000000ffff057224 */ /* 0x000fe400078e001f */
[C---:B------:R-:W-:Y:S02]  /*6a80*/  IMAD R6, R0.reuse, UR4, RZ ;  /* 0x0000000400067c24 */ /* 0x040fe4000f8e02ff */
[----:B------:R-:W-:Y:S02]  /*6a90*/  IMAD.MOV.U32 R2, RZ, RZ, R24 ;  /* 0x000000ffff027224 */ /* 0x000fe400078e0018 */
[----:B------:R-:W-:Y:S02]  /*6aa0*/  IMAD.MOV.U32 R3, RZ, RZ, R33 ;  /* 0x000000ffff037224 */ /* 0x000fe400078e0021 */
[----:B------:R-:W-:-:S02]  /*6ab0*/  IMAD R0, R0, UR6, RZ ;  /* 0x0000000600007c24 */ /* 0x000fc4000f8e02ff */
[----:B------:R-:W-:-:S04]  /*6ac0*/  IMAD.WIDE.U32 R4, R7, UR4, R4 ;  /* 0x0000000407047c25 */ /* 0x000fc8000f8e0004 */
        /* <DEDUP_REMOVED lines=11> */
[----:B------:R-:W-:Y:S02]  /*6b80*/  LEA.HI.X R7, R2, UR7, R7, 0x1, P1 ;  /* 0x0000000702077c11 */ /* 0x000fe400088f0c07 */
[----:B--2---:R-:W-:Y:S01]  /*6b90*/  SHF.R.S32.HI R39, RZ, 0x1f, R42 ;  /* 0x0000001fff277819 */ /* 0x004fe2000001142a */
[----:B------:R-:W-:Y:S06]  /*6ba0*/  BRA.DIV UR4, `(.L_x_13567) ;  /* 0x0000018a04047947 */ /* 0x000fec000b800000 */
[----:B------:R1:W2:Y:S04]  /*6bb0*/  SHFL.IDX PT, R3, R4, RZ, 0x1c1f ;  /* 0x001c1fff04037589 */ /* 0x0002a800000e0000 */
[----:B------:R1:W3:Y:S04]  /*6bc0*/  SHFL.IDX PT, R2, R0, RZ, 0x1c1f ;  /* 0x001c1fff00027589 */ /* 0x0002e800000e0000 */
[----:B------:R1:W4:Y:S04]  /*6bd0*/  SHFL.IDX PT, R5, R7, RZ, 0x1c1f ;  /* 0x001c1fff07057589 */ /* 0x00032800000e0000 */
[----:B0-----:R1:W0:Y:S02]  /*6be0*/  SHFL.IDX PT, R14, R6, RZ, 0x1c1f ;  /* 0x001c1fff060e7589 */ /* 0x00122400000e0000 */
.L_x_13851:
        /* <DEDUP_REMOVED lines=11> */
[----:B------:R-:W-:Y:S01]  /*6ca0*/  ISETP.GE.AND P2, PT, R154, UR4, PT ;  /* 0x000000049a007c0c */ /* 0x000fe2000bf46270 */
[----:B----4-:R-:W-:-:S10]  /*6cb0*/  IMAD.MOV.U32 R15, RZ, RZ, R5 ;  /* 0x000000ffff0f7224 */ /* 0x010fd400078e0005 */
[C---:B------:R-:W-:Y:S01]  /*6cc0*/  @!P3 IMAD.SHL.U32 R13, R42.reuse, 0x2, RZ ;  /* 0x000000022a0db824 */ /* 0x040fe200078e00ff */
[----:B------:R-:W-:Y:S01]  /*6cd0*/  @!P3 SHF.L.U64.HI R24, R42, 0x1, R39 ;  /* 0x000000012a18b819 */ /* 0x000fe20000010227 */
[----:B--23--:R-:W-:-:S03]  /*6ce0*/  @!P2 IMAD.WIDE R8, R154, 0x2, R2 ;  /* 0x000000029a08a825 */ /* 0x00cfc600078e0202 */
[-C--:B------:R-:W-:Y:S02]  /*6cf0*/  @!P3 IADD3 R2, P0, R2, R13.reuse, RZ ;  /* 0x0000000d0202b210 */ /* 0x080fe40007f1e0ff */
[----:B0-----:R-:W-:Y:S02]  /*6d00*/  @!P3 IADD3 R12, P1, R14, R13, RZ ;  /* 0x0000000d0e0cb210 */ /* 0x001fe40007f3e0ff */
[----:B------:R-:W-:Y:S02]  /*6d10*/  CS2R R30, SRZ ;  /* 0x00000000001e7805 */ /* 0x000fe4000001ff00 */
[----:B------:R-:W-:Y:S01]  /*6d20*/  CS2R R20, SRZ ;  /* 0x0000000000147805 */ /* 0x000fe2000001ff00 */
[--C-:B------:R-:W-:Y:S01]  /*6d30*/  @!P3 IMAD.X R3, R3, 0x1, R24.reuse, P0 ;  /* 0x000000010303b824 */ /* 0x100fe200000e0618 */
[----:B------:R0:W5:Y:S01]  /*6d40*/  @!P2 LD.E.64 R26, desc[UR40][R8.64] ;  /* 0x00000028081aa980 */ /* 0x000162000c101b00 */
[----:B------:R-:W-:Y:S01]  /*6d50*/  @!P3 IMAD.X R13, R5, 0x1, R24, P1 ;  /* 0x00000001050db824 */ /* 0x000fe200008e0618 */
[----:B------:R-:W-:Y:S01]  /*6d60*/  CS2R R24, SRZ ;  /* 0x0000000000187805 */ /* 0x000fe2000001ff00 */
[----:B------:R-:W-:Y:S01]  /*6d70*/  @!P2 IMAD.WIDE R10, R154, 0x2, R14 ;  /* 0x000000029a0aa825 */ /* 0x000fe200078e020e */
[----:B------:R0:W5:Y:S04]  /*6d80*/  @!P3 LD.E.64 R20, desc[UR40][R2.64] ;  /* 0x000000280214b980 */ /* 0x000168000c101b00 */
[----:B------:R0:W5:Y:S04]  /*6d90*/  @!P2 LD.E.64 R30, desc[UR40][R10.64] ;  /* 0x000000280a1ea980 */ /* 0x000168000c101b00 */
[----:B------:R0:W5:Y:S02]  /*6da0*/  @!P3 LD.E.64 R24, desc[UR40][R12.64] ;  /* 0x000000280c18b980 */ /* 0x000164000c101b00 */
.L_x_13569:
[----:B------:R-:W-:Y:S05]  /*6db0*/  BSYNC B1 ;  /* 0x0000000000017941 */ /* 0x000fea0003800000 */
.L_x_13568:
[----:B0----5:R-:W-:Y:S01]  /*6dc0*/  IMAD.MOV.U32 R8, RZ, RZ, R25 ;  /* 0x000000ffff087224 */ /* 0x021fe200078e0019 */
[----:B------:R-:W-:Y:S01]  /*6dd0*/  UMOV UR4, 0xffffffff ;  /* 0xffffffff00047882 */ /* 0x000fe20000000000 */
[----:B---3--:R-:W-:Y:S02]  /*6de0*/  IMAD.MOV.U32 R2, RZ, RZ, R30 ;  /* 0x000000ffff027224 */ /* 0x008fe400078e001e */
[----:B--2---:R-:W-:Y:S01]  /*6df0*/  IMAD.MOV.U32 R3, RZ, RZ, R31 ;  /* 0x000000ffff037224 */ /* 0x004fe200078e001f */
[----:B------:R-:W-:Y:S01]  /*6e00*/  PRMT R35, R35, 0x5410, R8 ;  /* 0x0000541023237816 */ /* 0x000fe20000000008 */
[----:B----4-:R-:W-:Y:S02]  /*6e10*/  IMAD.MOV.U32 R5, RZ, RZ, R24 ;  /* 0x000000ffff057224 */ /* 0x010fe400078e0018 */
        /* <DEDUP_REMOVED lines=9> */
[----:B------:R-:W-:Y:S02]  /*6eb0*/  PRMT R41, R2, 0x7610, R41 ;  /* 0x0000761002297816 */ /* 0x000fe40000000029 */
[----:B------:R-:W-:Y:S01]  /*6ec0*/  PRMT R48, R5, 0x7610, R48 ;  /* 0x0000761005307816 */ /* 0x000fe20000000030 */
[----:B------:R-:W-:Y:S06]  /*6ed0*/  BRA.DIV UR4, `(.L_x_13570) ;  /* 0x0000018604a87947 */ /* 0x000fec000b800000 */
[----:B------:R0:W2:Y:S04]  /*6ee0*/  SHFL.IDX PT, R3, R4, 0x1, 0x1c1f ;  /* 0x003c1f0004037f89 */ /* 0x0000a800000e0000 */
[----:B------:R0:W3:Y:S04]  /*6ef0*/  SHFL.IDX PT, R2, R0, 0x1, 0x1c1f ;  /* 0x003c1f0000027f89 */ /* 0x0000e800000e0000 */
[----:B------:R0:W4:Y:S04]  /*6f00*/  SHFL.IDX PT, R5, R7, 0x1, 0x1c1f ;  /* 0x003c1f0007057f89 */ /* 0x00012800000e0000 */
[----:B------:R0:W0:Y:S02]  /*6f10*/  SHFL.IDX PT, R14, R6, 0x1, 0x1c1f ;  /* 0x003c1f00060e7f89 */ /* 0x00002400000e0000 */
.L_x_13857:
[----:B01----:R-:W5:Y:S04]  /*6f20*/  LDL R4, [R1+0x58] ;  /* 0x0000580001047983 */ /* 0x003f680000100800 */
[----:B------:R-:W2:Y:S01]  /*6f30*/  LDL R40, [R1+0x40] ;  /* 0x0000400001287983 */ /* 0x000ea20000100800 */
[----:B------:R-:W-:Y:S01]  /*6f40*/  VIADD R37, R37, 0x60 ;  /* 0x0000006025257836 */ /* 0x000fe20000000000 */
[----:B------:R-:W-:Y:S01]  /*6f50*/  BSSY B1, `(.L_x_13571) ;  /* 0x000001f000017945 */ /* 0x000fe20003800000 */
[----:B------:R-:W-:Y:S02]  /*6f60*/  CS2R R12, SRZ ;  /* 0x00000000000c7805 */ /* 0x000fe4000001ff00 */
[----:B------:R-:W-:Y:S02]  /*6f70*/  CS2R R32, SRZ ;  /* 0x0000000000207805 */ /* 0x000fe4000001ff00 */
[----:B------:R-:W-:-:S02]  /*6f80*/  CS2R R10, SRZ ;  /* 0x00000000000a7805 */ /* 0x000fc4000001ff00 */
[----:B------:R-:W-:Y:S02]  /*6f90*/  ISETP.GE.AND P0, PT, R37, R34, PT ;  /* 0x000000222500720c */ /* 0x000fe40003f06270 */
[----:B-----5:R-:W-:-:S04]  /*6fa0*/  LEA.HI R0, R4, R4, RZ, 0x1 ;  /* 0x0000000404007211 */ /* 0x020fc800078f08ff */
[----:B------:R-:W-:Y:S01]  /*6fb0*/  LOP3.LUT R0, R0, 0xfffffffe, RZ, 0xc0, !PT ;  /* 0xfffffffe00007812 */ /* 0x000fe200078ec0ff */
[----:B--2---:R-:W-:-:S04]  /*6fc0*/  IMAD.SHL.U32 R38, R40, 0x40, RZ ;  /* 0x0000004028267824 */ /* 0x004fc800078e00ff */
[----:B------:R-:W-:-:S05]  /*6fd0*/  IMAD.IADD R0, R4, 0x1, -R0 ;  /* 0x0000000104007824 */ /* 0x000fca00078e0a00 */
[----:B------:R-:W-:Y:S01]  /*6fe0*/  SHF.L.U32 R37, R0, 0x1f, RZ ;  /* 0x0000001f00257819 */ /* 0x000fe200000006ff */
[----:B------:R-:W-:Y:S06]  /*6ff0*/  @P0 BRA `(.L_x_13572) ;  /* 0x0000000000500947 */ /* 0x000fec0003800000 */
[----:B------:R-:W-:Y:S01]  /*7000*/  ULDC UR4, c[0x0][0x3f4] ;  /* 0x0000fd0000047ab9 */ /* 0x000fe20000000800 */
[----:B------:R-:W-:Y:S02]  /*7010*/  CS2R R32, SRZ ;  /* 0x0000000000207805 */ /* 0x000fe4000001ff00 */
[----:B------:R-:W-:Y:S02]  /*7020*/  ISETP.GE.AND P3, PT, R42, UR4, PT ;  /* 0x000000042a007c0c */ /* 0x000fe4000bf66270 */
[----:B------:R-:W-:Y:S01]  /*7030*/  ISETP.GE.AND P2, PT, R154, UR4, PT ;  /* 0x000000049a007c0c */ /* 0x000fe2000bf46270 */
[----:B----4-:R-:W-:Y:S01]  /*7040*/  IMAD.MOV.U32 R15, RZ, RZ, R5 ;  /* 0x000000ffff0f7224 */ /* 0x010fe200078e0005 */
[----:B------:R-:W-:-:S09]  /*7050*/  CS2R R10, SRZ ;  /* 0x00000000000a7805 */ /* 0x000fd2000001ff00 */
[C---:B------:R-:W-:Y:S01]  /*7060*/  @!P3 IMAD.SHL.U32 R9, R42.reuse, 0x2, RZ ;  /* 0x000000022a09b824 */ /* 0x040fe200078e00ff */
[----:B------:R-:W-:Y:S01]  /*7070*/  @!P3 SHF.L.U64.HI R0, R42, 0x1, R39 ;  /* 0x000000012a00b819 */ /* 0x000fe20000010227 */
[----:B---3--:R-:W-:-:S03]  /*7080*/  @!P2 IMAD.WIDE R6, R154, 0x2, R2 ;  /* 0x000000029a06a825 */ /* 0x008fc600078e0202 */
[-C--:B------:R-:W-:Y:S02]  /*7090*/  @!P3 IADD3 R2, P0, R2, R9.reuse, RZ ;  /* 0x000000090202b210 */ /* 0x080fe40007f1e0ff */
[----:B------:R-:W-:Y:S02]  /*70a0*/  @!P3 IADD3 R4, P1, R14, R9, RZ ;  /* 0x000000090e04b210 */ /* 0x000fe40007f3e0ff */
[----:B------:R-:W-:Y:S02]  /*70b0*/  CS2R R8, SRZ ;  /* 0x0000000000087805 */ /* 0x000fe4000001ff00 */
[----:B------:R-:W-:Y:S01]  /*70c0*/  CS2R R12, SRZ ;  /* 0x00000000000c7805 */ /* 0x000fe2000001ff00 */
[----:B------:R-:W-:Y:S01]  /*70d0*/  @!P2 IMAD.WIDE R14, R154, 0x2, R14 ;  /* 0x000000029a0ea825 */ /* 0x000fe200078e020e */
[----:B------:R0:W5:Y:S03]  /*70e0*/  @!P2 LD.E.64 R32, desc[UR40][R6.64] ;  /* 0x000000280620a980 */ /* 0x000166000c101b00 */
[--C-:B------:R-:W-:Y:S01]  /*70f0*/  @!P3 IMAD.X R3, R3, 0x1, R0.reuse, P0 ;  /* 0x000000010303b824 */ /* 0x100fe200000e0600 */
[----:B------:R0:W5:Y:S01]  /*7100*/  @!P2 LD.E.64 R8, desc[UR40][R14.64] ;  /* 0x000000280e08a980 */ /* 0x000162000c101b00 */
[----:B------:R-:W-:-:S03]  /*7110*/  @!P3 IMAD.X R5, R5, 0x1, R0, P1 ;  /* 0x000000010505b824 */ /* 0x000fc600008e0600 */
[----:B------:R0:W5:Y:S04]  /*7120*/  @!P3 LD.E.64 R10, desc[UR40][R2.64] ;  /* 0x00000028020ab980 */ /* 0x000168000c101b00 */
[----:B------:R0:W5:Y:S02]  /*7130*/  @!P3 LD.E.64 R12, desc[UR40][R4.64] ;  /* 0x00000028040cb980 */ /* 0x000164000c101b00 */
.L_x_13572:
[----:B------:R-:W-:Y:S05]  /*7140*/  BSYNC B1 ;  /* 0x0000000000017941 */ /* 0x000fea0003800000 */
.L_x_13571:
[----:B0-----:R-:W0:Y:S01]  /*7150*/  S2R R6, SR_TID.X ;  /* 0x0000000000067919 */ /* 0x001e220000002100 */
[----:B------:R-:W1:Y:S01]  /*7160*/  SYNCS.PHASECHK.TRANS64.TRYWAIT P0, [R16+URZ+0x16800], R37 ;  /* 0x01680025100075a7 */ /* 0x000e62000800017f */
[----:B------:R-:W-:Y:S01]  /*7170*/  LOP3.LUT R3, R38, 0x1c0, RZ, 0xc0, !PT ;  /* 0x000001c026037812 */ /* 0x000fe200078ec0ff */
[----:B---3-5:R-:W-:Y:S01]  /*7180*/  IMAD.MOV.U32 R2, RZ, RZ, R8 ;  /* 0x000000ffff027224 */ /* 0x028fe200078e0008 */
[----:B------:R-:W-:Y:S01]  /*7190*/  BSSY B1, `(.L_x_13573) ;  /* 0x000001e000017945 */ /* 0x000fe20003800000 */
[----:B------:R-:W-:Y:S01]  /*71a0*/  IMAD R34, R29, -0xc0, R34 ;  /* 0xffffff401d227824 */ /* 0x000fe200078e0222 */
[----:B------:R-:W-:Y:S01]  /*71b0*/  LOP3.LUT R0, R3, 0x18, R18, 0xf8, !PT ;  /* 0x0000001803007812 */ /* 0x000fe200078ef812 */
[----:B----4-:R-:W-:Y:S01]  /*71c0*/  IMAD.MOV.U32 R5, RZ, RZ, R32 ;  /* 0x000000ffff057224 */ /* 0x010fe200078e0020 */
[----:B------:R-:W-:Y:S01]  /*71d0*/  SHF.R.U32.HI R3, RZ, 0x3, R3 ;  /* 0x00000003ff037819 */ /* 0x000fe20000011603 */
[----:B------:R-:W-:Y:S01]  /*71e0*/  IMAD.MOV.U32 R4, RZ, RZ, R13 ;  /* 0x000000ffff047224 */ /* 0x000fe200078e000d */
[----:B------:R-:W-:Y:S01]  /*71f0*/  PRMT R29, R2, 0x7610, R29 ;  /* 0x00007610021d7816 */ /* 0x000fe2000000001d */
[----:B------:R-:W-:Y:S01]  /*7200*/  IMAD.MOV.U32 R2, RZ, RZ, R9 ;  /* 0x000000ffff027224 */ /* 0x000fe200078e0009 */
[----:B------:R-:W-:Y:S01]  /*7210*/  LOP3.LUT R0, R0, R3, RZ, 0x3c, !PT ;  /* 0x0000000300007212 */ /* 0x000fe200078e3cff */
[----:B------:R-:W-:Y:S01]  /*7220*/  IMAD.MOV.U32 R3, RZ, RZ, R12 ;  /* 0x000000ffff037224 */ /* 0x000fe200078e000c */
[----:B------:R-:W-:-:S02]  /*7230*/  PRMT R29, R29, 0x5410, R5 ;  /* 0x000054101d1d7816 */ /* 0x000fc40000000005 */
[----:B------:R-:W-:Y:S02]  /*7240*/  PRMT R15, R2, 0x7610, R15 ;  /* 0x00007610020f7816 */ /* 0x000fe4000000000f */
[----:B------:R-:W-:Y:S01]  /*7250*/  PRMT R3, R3, 0x5410, R4 ;  /* 0x0000541003037816 */ /* 0x000fe20000000004 */
[----:B------:R-:W-:Y:S01]  /*7260*/  IMAD.MOV.U32 R4, RZ, RZ, R10 ;  /* 0x000000ffff047224 */ /* 0x000fe200078e000a */
[----:B------:R-:W-:Y:S02]  /*7270*/  VIMNMX R34, R34, 0xc0, PT ;  /* 0x000000c022227848 */ /* 0x000fe40003fe0100 */
[----:B------:R-:W-:Y:S02]  /*7280*/  LOP3.LUT P2, RZ, R40, 0x4, RZ, 0xc0, !PT ;  /* 0x0000000428ff7812 */ /* 0x000fe4000784c0ff */
[----:B------:R-:W-:Y:S02]  /*7290*/  PRMT R14, R4, 0x7610, R14 ;  /* 0x00007610040e7816 */ /* 0x000fe4000000000e */
[----:B------:R-:W-:Y:S01]  /*72a0*/  ISETP.GE.AND P1, PT, R23, R34, PT ;  /* 0x000000221700720c */ /* 0x000fe20003f26270 */
[----:B0-----:R-:W-:-:S05]  /*72b0*/  VIADD R7, R6, 0xffffff80 ;  /* 0xffffff8006077836 */ /* 0x001fca0000000000 */
[----:B------:R-:W-:-:S04]  /*72c0*/  SHF.R.S32.HI R6, RZ, 0x1f, R7 ;  /* 0x0000001fff067819 */ /* 0x000fc80000011407 */
[----:B------:R-:W-:-:S04]  /*72d0*/  LEA.HI R6, R6, R7, RZ, 0x5 ;  /* 0x0000000706067211 */ /* 0x000fc800078f28ff */
[----:B------:R-:W-:-:S05]  /*72e0*/  SHF.R.S32.HI R6, RZ, 0x5, R6 ;  /* 0x00000005ff067819 */ /* 0x000fca0000011406 */
[----:B------:R-:W-:Y:S02]  /*72f0*/  IMAD R5, R6, 0x200, R0 ;  /* 0x0000020006057824 */ /* 0x000fe400078e0200 */
[----:B------:R-:W-:Y:S02]  /*7300*/  IMAD.MOV.U32 R0, RZ, RZ, R33 ;  /* 0x000000ffff007224 */ /* 0x000fe400078e0021 */
[----:B------:R-:W-:Y:S02]  /*7310*/  IMAD R2, R5, 0x2, R16 ;  /* 0x0000000205027824 */ /* 0x000fe400078e0210 */
[----:B------:R-:W-:Y:S01]  /*7320*/  IMAD.MOV.U32 R5, RZ, RZ, R11 ;  /* 0x000000ffff057224 */ /* 0x000fe200078e000b */
[----:B------:R-:W-:Y:S01]  /*7330*/  PRMT R15, R15, 0x5410, R0 ;  /* 0x000054100f0f7816 */ /* 0x000fe20000000000 */
[C---:B------:R-:W-:Y:S02]  /*7340*/  VIADD R4, R2.reuse, 0x8400 ;  /* 0x0000840002047836 */ /* 0x040fe40000000000 */
[----:B------:R-:W-:Y:S01]  /*7350*/  VIADD R0, R2, 0x8440 ;  /* 0x0000844002007836 */ /* 0x000fe20000000000 */
[----:B-1----:R-:W-:Y:S06]  /*7360*/  @!P0 BRA `(.L_x_13574) ;  /* 0x0000018000f48947 */ /* 0x002fec0003800000 */
.L_x_13858:
[----:B------:R-:W-:Y:S05]  /*7370*/  BSYNC B1 ;  /* 0x0000000000017941 */ /* 0x000fea0003800000 */
.L_x_13573:
[----:B------:R-:W-:Y:S01]  /*7380*/  BSSY B1, `(.L_x_13575) ;  /* 0x0000060000017945 */ /* 0x000fe20003800000 */
[----:B------:R-:W-:Y:S01]  /*7390*/  PRMT R14, R14, 0x5410, R5 ;  /* 0x000054100e0e7816 */ /* 0x000fe20000000005 */
[----:B------:R-:W-:Y:S02]  /*73a0*/  @P2 VIADD R0, R4, 0xffffffc0 ;  /* 0xffffffc004002836 */ /* 0x000fe40000000000 */
[----:B------:R-:W-:Y:S05]  /*73b0*/  @P1 BRA `(.L_x_13576) ;  /* 0x0000000400701947 */ /* 0x000fea0003800000 */
[----:B------:R-:W2:Y:S01]  /*73c0*/  LDL R6, [R1+0x1c] ;  /* 0x00001c0001067983 */ /* 0x000ea20000100800 */
[----:B------:R-:W1:Y:S01]  /*73d0*/  LDC R5, c[0x0][0x3f4] ;  /* 0x0000fd00ff057b82 */ /* 0x000e620000000800 */
[----:B------:R-:W-:Y:S01]  /*73e0*/  BSSY B2, `(.L_x_13577) ;  /* 0x000002e000027945 */ /* 0x000fe20003800000 */
[-C--:B-1----:R-:W-:Y:S02]  /*73f0*/  ISETP.GE.AND P0, PT, R154, R5.reuse, PT ;  /* 0x000000059a00720c */ /* 0x082fe40003f06270 */
[----:B--2---:R-:W-:-:S11]  /*7400*/  ISETP.GE.AND P1, PT, R6, R5, PT ;  /* 0x000000050600720c */ /* 0x004fd60003f26270 */
[----:B------:R-:W-:Y:S05]  /*7410*/  @P0 BRA `(.L_x_13578) ;  /* 0x0000000000a80947 */ /* 0x000fea0003800000 */
[----:B------:R-:W1:Y:S01]  /*7420*/  LDS.128 R4, [R2+0x8400] ;  /* 0x0084000002047984 */ /* 0x000e620000000c00 */
[----:B------:R-:W-:Y:S01]  /*7430*/  SHF.R.U32.HI R40, RZ, 0x10, R31 ;  /* 0x00000010ff287819 */ /* 0x000fe2000001161f */
[----:B------:R-:W-:Y:S01]  /*7440*/  HADD2.F32 R39, -RZ, R36.H1_H1 ;  /* 0x30000024ff277230 */ /* 0x000fe20000004100 */
[----:B------:R-:W-:Y:S01]  /*7450*/  SHF.R.U32.HI R38, RZ, 0x10, R27 ;  /* 0x00000010ff267819 */ /* 0x000fe2000001161b */
[----:B0-----:R-:W-:Y:S01]  /*7460*/  HADD2.F32 R37, -RZ, R41.H0_H0 ;  /* 0x20000029ff257230 */ /* 0x001fe20000004100 */
[----:B------:R-:W-:Y:S01]  /*7470*/  SHF.R.U64 R45, R30, 0x10, R31 ;  /* 0x000000101e2d7819 */ /* 0x000fe2000000121f */
[----:B------:R-:W-:Y:S01]  /*7480*/  HADD2.F32 R40, -RZ, R40.H0_H0 ;  /* 0x20000028ff287230 */ /* 0x000fe20000004100 */
[----:B------:R-:W-:Y:S01]  /*7490*/  SHF.R.U64 R46, R26, 0x10, R27 ;  /* 0x000000101a2e7819 */ /* 0x000fe2000000121b */
[----:B------:R-:W-:Y:S02]  /*74a0*/  HADD2.F32 R38, -RZ, R38.H0_H0 ;  /* 0x20000026ff267230 */ /* 0x000fe40000004100 */
[----:B-1----:R-:W-:-:S02]  /*74b0*/  HADD2.F32 R30, -RZ, R7.H0_H0 ;  /* 0x20000007ff1e7230 */ /* 0x002fc40000004100 */
        /* <DEDUP_REMOVED lines=8> */
[C---:B------:R-:W-:Y:S01]  /*7540*/  FFMA.FTZ R43, R30.reuse, R38, -R41 ;  /* 0x000000261e2b7223 */ /* 0x040fe20000010829 */
[--C-:B------:R-:W-:Y:S02]  /*7550*/  HADD2.F32 R6, -RZ, R5.reuse.H0_H0 ;  /* 0x20000005ff067230 */ /* 0x100fe40000004100 */
[----:B------:R-:W-:Y:S01]  /*7560*/  FFMA.FTZ R44, R30, R40, R31 ;  /* 0x000000281e2c7223 */ /* 0x000fe2000001001f */
[-C--:B------:R-:W-:Y:S01]  /*7570*/  FMUL.FTZ R38, R4, R37.reuse ;  /* 0x0000002504267220 */ /* 0x080fe20000410000 */
[C---:B------:R-:W-:Y:S01]  /*7580*/  FFMA.FTZ R42, R7.reuse, R37, -R42 ;  /* 0x00000025072a7223 */ /* 0x040fe2000001082a */
[----:B------:R-:W-:Y:S02]  /*7590*/  HADD2.F32 R5, -RZ, R5.H1_H1 ;  /* 0x30000005ff057230 */ /* 0x000fe40000004100 */
[--C-:B------:R-:W-:Y:S02]  /*75a0*/  HADD2.F32 R37, -RZ, R47.reuse.H0_H0 ;  /* 0x2000002fff257230 */ /* 0x100fe40000004100 */
        /* <DEDUP_REMOVED lines=17> */
.L_x_13578:
[----:B------:R-:W-:Y:S05]  /*76c0*/  BSYNC B2 ;  /* 0x0000000000027941 */ /* 0x000fea0003800000 */
.L_x_13577:
[----:B------:R-:W-:Y:S05]  /*76d0*/  @P1 BRA `(.L_x_13576) ;  /* 0x0000000000a81947 */ /* 0x000fea0003800000 */
[----:B-1----:R-:W1:Y:S01]  /*76e0*/  LDS.128 R4, [R0] ;  /* 0x0000000000047984 */ /* 0x002e620000000c00 */
        /* <DEDUP_REMOVED lines=18> */
[----:B------:R-:W-:Y:S02]  /*7810*/  HADD2.F32 R25, -RZ, R35.H1_H1 ;  /* 0x30000023ff197230 */ /* 0x000fe40000004100 */
[----:B0-----:R-:W-:Y:S01]  /*7820*/  FFMA.FTZ R37, R24, R27, -R31 ;  /* 0x0000001b18257223 */ /* 0x001fe2000001081f */
        /* <DEDUP_REMOVED lines=21> */
.L_x_13576:
[----:B------:R-:W-:Y:S05]  /*7980*/  BSYNC B1 ;  /* 0x0000000000017941 */ /* 0x000fea0003800000 */
.L_x_13575:
[----:B-12---:R-:W-:-:S05]  /*7990*/  VIADD R4, R23, 0x60 ;  /* 0x0000006017047836 */ /* 0x006fca0000000000 */
[----:B------:R-:W-:-:S13]  /*79a0*/  ISETP.GE.AND P0, PT, R4, R34, PT ;  /* 0x000000220400720c */ /* 0x000fda0003f06270 */
        /* <DEDUP_REMOVED lines=26> */
[----:B------:R-:W-:Y:S02]  /*7b50*/  HADD2.F32 R21, -RZ, R15.H0_H0 ;  /* 0x2000000fff157230 */ /* 0x000fe40000004100 */
[----:B------:R-:W-:Y:S01]  /*7b60*/  FFMA.FTZ R27, R20, R25, -R27 ;  /* 0x00000019141b7223 */ /* 0x000fe2000001081b */
[----:B------:R-:W-:Y:S02]  /*7b70*/  HADD2.F32 R6, -RZ, R5.H0_H0 ;  /* 0x20000005ff067230 */ /* 0x000fe40000004100 */
        /* <DEDUP_REMOVED lines=20> */
.L_x_13581:
[----:B------:R-:W-:Y:S05]  /*7cc0*/  BSYNC B1 ;  /* 0x0000000000017941 */ /* 0x000fea0003800000 */
.L_x_13580:
[----:B------:R-:W-:Y:S05]  /*7cd0*/  @P1 BRA `(.L_x_13579) ;  /* 0x0000001400ec1947 */ /* 0x000fea0003800000 */
[----:B-1----:R-:W1:Y:S01]  /*7ce0*/  LDS.128 R4, [R0+0x3000] ;  /* 0x0030000000047984 */ /* 0x002e620000000c00 */
        /* <DEDUP_REMOVED lines=42> */
.L_x_13566:
[----:B------:R-:W1:Y:S01]  /*7f90*/  S2R R0, SR_TID.X ;  /* 0x0000000000007919 */ /* 0x000e620000002100 */
[----:B------:R-:W2:Y:S01]  /*7fa0*/  LDC R30, c[0x0][0x448] ;  /* 0x00011200ff1e7b82 */ /* 0x000ea20000000800 */
[----:B------:R-:W-:Y:S01]  /*7fb0*/  ULDC.64 UR4, c[0x0][0x3f8] ;  /* 0x0000fe0000047ab9 */ /* 0x000fe20000000a00 */
[----:B------:R-:W-:Y:S01]  /*7fc0*/  ULDC.64 UR6, c[0x0][0x408] ;  /* 0x0001020000067ab9 */ /* 0x000fe20000000a00 */
[----:B------:R-:W-:Y:S01]  /*7fd0*/  IMAD.MOV.U32 R27, RZ, RZ, R31 ;  /* 0x000000ffff1b7224 */ /* 0x000fe200078e001f */
[----:B------:R-:W-:Y:S02]  /*7fe0*/  SHF.R.S32.HI R39, RZ, 0x1f, R18 ;  /* 0x0000001fff277819 */ /* 0x000fe40000011412 */
[----:B--2---:R-:W-:Y:S01]  /*7ff0*/  ISETP.NE.AND P0, PT, R30, 0x1, PT ;  /* 0x000000011e00780c */ /* 0x004fe20003f05270 */
[----:B-1----:R-:W-:-:S05]  /*8000*/  VIADD R0, R0, 0xffffff80 ;  /* 0xffffff8000007836 */ /* 0x002fca0000000000 */
[----:B------:R-:W-:-:S07]  /*8010*/  SHF.R.S32.HI R2, RZ, 0x1f, R0 ;  /* 0x0000001fff027819 */ /* 0x000fce0000011400 */
[----:B------:R-:W1:Y:S01]  /*8020*/  @P0 LDC R3, c[0x0][0x450] ;  /* 0x00011400ff030b82 */ /* 0x000e620000000800 */
[----:B------:R-:W-:-:S04]  /*8030*/  LEA.HI R2, R2, R0, RZ, 0x2 ;  /* 0x0000000002027211 */ /* 0x000fc800078f10ff */
[----:B------:R-:W-:-:S05]  /*8040*/  LOP3.LUT R2, R2, 0xfffffffc, RZ, 0xc0, !PT ;  /* 0xfffffffc02027812 */ /* 0x000fca00078ec0ff */
[----:B------:R-:W-:Y:S02]  /*8050*/  IMAD.IADD R2, R0, 0x1, -R2 ;  /* 0x0000000100027824 */ /* 0x000fe400078e0a02 */
[----:B------:R-:W2:Y:S02]  /*8060*/  @P0 LDC R0, c[0x0][0x44c] ;  /* 0x00011300ff000b82 */ /* 0x000ea40000000800 */
[----:B------:R-:W-:Y:S02]  /*8070*/  IMAD R5, R2, 0x60, R37 ;  /* 0x0000006002057824 */ /* 0x000fe400078e0225 */
[----:B------:R-:W-:Y:S02]  /*8080*/  IMAD.MOV.U32 R2, RZ, RZ, R24 ;  /* 0x000000ffff027224 */ /* 0x000fe400078e0018 */
[----:B--2---:R-:W-:-:S05]  /*8090*/  @P0 IMAD.HI.U32 R0, R5, R0, RZ ;  /* 0x0000000005000227 */ /* 0x004fca00078e00ff */
        /* <DEDUP_REMOVED lines=19> */
[----:B------:R-:W1:Y:S01]  /*81d0*/  LDC R43, c[0x0][0x3f4] ;  /* 0x0000fd00ff2b7b82 */ /* 0x000e620000000800 */
[----:B------:R-:W2:Y:S01]  /*81e0*/  SHFL.IDX PT, R2, R24, RZ, 0x1c1f ;  /* 0x001c1fff18027589 */ /* 0x000ea200000e0000 */
[----:B------:R-:W-:-:S03]  /*81f0*/  IMAD R30, R157, R30, RZ ;  /* 0x0000001e9d1e7224 */ /* 0x000fc600078e02ff */
[----:B------:R-:W3:Y:S04]  /*8200*/  SHFL.IDX PT, R0, R26, RZ, 0x1c1f ;  /* 0x001c1fff1a007589 */ /* 0x000ee800000e0000 */
[----:B0-----:R-:W0:Y:S04]  /*8210*/  SHFL.IDX PT, R14, R27, RZ, 0x1c1f ;  /* 0x001c1fff1b0e7589 */ /* 0x001e2800000e0000 */
[----:B------:R-:W4:Y:S01]  /*8220*/  SHFL.IDX PT, R3, R25, RZ, 0x1c1f ;  /* 0x001c1fff19037589 */ /* 0x000f2200000e0000 */
[----:B-1----:R-:W-:-:S04]  /*8230*/  ISETP.GE.AND P0, PT, R18, R43, PT ;  /* 0x0000002b1200720c */ /* 0x002fc80003f06270 */
[----:B------:R-:W-:-:S13]  /*8240*/  ISETP.GE.OR P1, PT, R37, R30, P0 ;  /* 0x0000001e2500720c */ /* 0x000fda0000726670 */
[C---:B------:R-:W-:Y:S01]  /*8250*/  @!P1 IMAD.SHL.U32 R7, R18.reuse, 0x2, RZ ;  /* 0x0000000212079824 */ /* 0x040fe200078e00ff */
[----:B------:R-:W-:-:S04]  /*8260*/  @!P1 SHF.L.U64.HI R4, R18, 0x1, R39 ;  /* 0x0000000112049819 */ /* 0x000fc80000010227 */
[----:B--2---:R-:W-:-:S05]  /*8270*/  @!P1 IADD3 R2, P2, R2, R7, RZ ;  /* 0x0000000702029210 */ /* 0x004fca0007f5e0ff */
[----:B---3--:R-:W-:Y:S02]  /*8280*/  @!P1 IMAD.X R5, R0, 0x1, R4, P2 ;  /* 0x0000000100059824 */ /* 0x008fe400010e0604 */
[----:B------:R-:W-:Y:S02]  /*8290*/  @!P1 IMAD.MOV.U32 R8, RZ, RZ, R2 ;  /* 0x000000ffff089224 */ /* 0x000fe400078e0002 */
[----:B------:R-:W-:-:S06]  /*82a0*/  @!P1 IMAD.MOV.U32 R9, RZ, RZ, R5 ;  /* 0x000000ffff099224 */ /* 0x000fcc00078e0005 */
[----:B------:R-:W2:Y:S01]  /*82b0*/  @!P1 LD.E.128 R8, desc[UR40][R8.64] ;  /* 0x0000002808089980 */ /* 0x000ea2000c101d00 */
[----:B0-----:R-:W-:-:S05]  /*82c0*/  @!P1 IADD3 R14, P2, R14, R7, RZ ;  /* 0x000000070e0e9210 */ /* 0x001fca0007f5e0ff */
[----:B----4-:R-:W-:-:S04]  /*82d0*/  @!P1 IMAD.X R3, R3, 0x1, R4, P2 ;  /* 0x0000000103039824 */ /* 0x010fc800010e0604 */
[----:B------:R-:W-:-:S05]  /*82e0*/  @!P1 IMAD.MOV.U32 R15, RZ, RZ, R3 ;  /* 0x000000ffff0f9224 */ /* 0x000fca00078e0003 */
[----:B------:R0:W3:Y:S01]  /*82f0*/  @!P1 LD.E.128 R4, desc[UR40][R14.64] ;  /* 0x000000280e049980 */ /* 0x0000e2000c101d00 */
[----:B------:R-:W-:Y:S02]  /*8300*/  CS2R R32, SRZ ;  /* 0x0000000000207805 */ /* 0x000fe4000001ff00 */
[----:B------:R-:W-:Y:S02]  /*8310*/  CS2R R20, SRZ ;  /* 0x0000000000147805 */ /* 0x000fe4000001ff00 */
[----:B------:R-:W-:Y:S01]  /*8320*/  CS2R R34, SRZ ;  /* 0x0000000000227805 */ /* 0x000fe2000001ff00 */
[----:B------:R-:W1:Y:S04]  /*8330*/  SHFL.IDX PT, R24, R24, 0x1, 0x1c1f ;  /* 0x003c1f0018187f89 */ /* 0x000e6800000e0000 */
[----:B------:R-:W4:Y:S04]  /*8340*/  SHFL.IDX PT, R25, R25, 0x1, 0x1c1f ;  /* 0x003c1f0019197f89 */ /* 0x000f2800000e0000 */
[----:B0-----:R0:W0:Y:S01]  /*8350*/  SHFL.IDX PT, R14, R27, 0x1, 0x1c1f ;  /* 0x003c1f001b0e7f89 */ /* 0x00102200000e0000 */
[----:B--2---:R-:W-:-:S02]  /*8360*/  @!P1 IMAD.MOV.U32 R32, RZ, RZ, R8 ;  /* 0x000000ffff209224 */ /* 0x004fc400078e0008 */
[----:B------:R-:W-:Y:S02]  /*8370*/  @!P1 IMAD.MOV.U32 R33, RZ, RZ, R9 ;  /* 0x000000ffff219224 */ /* 0x000fe400078e0009 */
[----:B------:R-:W-:Y:S02]  /*8380*/  IMAD.MOV.U32 R0, RZ, RZ, R32 ;  /* 0x000000ffff007224 */ /* 0x000fe400078e0020 */
[----:B------:R-:W-:Y:S02]  /*8390*/  IMAD.MOV.U32 R2, RZ, RZ, R33 ;  /* 0x000000ffff027224 */ /* 0x000fe400078e0021 */
[----:B------:R-:W-:Y:S01]  /*83a0*/  @!P1 IMAD.MOV.U32 R34, RZ, RZ, R10 ;  /* 0x000000ffff229224 */ /* 0x000fe200078e000a */
[----:B------:R-:W-:Y:S01]  /*83b0*/  PRMT R41, R0, 0x7610, R41 ;  /* 0x0000761000297816 */ /* 0x000fe20000000029 */
[----:B------:R-:W-:Y:S01]  /*83c0*/  @!P1 IMAD.MOV.U32 R35, RZ, RZ, R11 ;  /* 0x000000ffff239224 */ /* 0x000fe200078e000b */
[----:B------:R2:W0:Y:S01]  /*83d0*/  SHFL.IDX PT, R0, R26, 0x1, 0x1c1f ;  /* 0x003c1f001a007f89 */ /* 0x00042200000e0000 */
[----:B------:R-:W-:-:S02]  /*83e0*/  PRMT R42, R2, 0x7610, R42 ;  /* 0x00007610022a7816 */ /* 0x000fc4000000002a */
[----:B------:R-:W-:Y:S01]  /*83f0*/  CS2R R2, SRZ ;  /* 0x0000000000027805 */ /* 0x000fe2000001ff00 */
[----:B------:R-:W-:Y:S02]  /*8400*/  IMAD.MOV.U32 R8, RZ, RZ, R34 ;  /* 0x000000ffff087224 */ /* 0x000fe400078e0022 */
[----:B---3--:R-:W-:Y:S02]  /*8410*/  @!P1 IMAD.MOV.U32 R20, RZ, RZ, R4 ;  /* 0x000000ffff149224 */ /* 0x008fe400078e0004 */
[----:B------:R-:W-:Y:S02]  /*8420*/  @!P1 IMAD.MOV.U32 R21, RZ, RZ, R5 ;  /* 0x000000ffff159224 */ /* 0x000fe400078e0005 */
[----:B------:R-:W-:Y:S02]  /*8430*/  @!P1 IMAD.MOV.U32 R2, RZ, RZ, R6 ;  /* 0x000000ffff029224 */ /* 0x000fe400078e0006 */
[----:B------:R-:W-:Y:S02]  /*8440*/  @!P1 IMAD.MOV.U32 R3, RZ, RZ, R7 ;  /* 0x000000ffff039224 */ /* 0x000fe400078e0007 */
[----:B------:R-:W-:-:S02]  /*8450*/  IMAD.MOV.U32 R4, RZ, RZ, R20 ;  /* 0x000000ffff047224 */ /* 0x000fc400078e0014 */
[----:B------:R-:W-:Y:S02]  /*8460*/  IMAD.MOV.U32 R5, RZ, RZ, R21 ;  /* 0x000000ffff057224 */ /* 0x000fe400078e0015 */
[----:B------:R-:W-:Y:S02]  /*8470*/  IMAD.MOV.U32 R6, RZ, RZ, R2 ;  /* 0x000000ffff067224 */ /* 0x000fe400078e0002 */
[----:B------:R-:W-:Y:S01]  /*8480*/  IMAD.MOV.U32 R9, RZ, RZ, R35 ;  /* 0x000000ffff097224 */ /* 0x000fe200078e0023 */
[----:B------:R-:W-:Y:S01]  /*8490*/  PRMT R41, R41, 0x5410, R5 ;  /* 0x0000541029297816 */ /* 0x000fe20000000005 */
[----:B------:R-:W-:Y:S01]  /*84a0*/  IMAD.MOV.U32 R7, RZ, RZ, R3 ;  /* 0x000000ffff077224 */ /* 0x000fe200078e0003 */
[----:B------:R-:W-:Y:S02]  /*84b0*/  PRMT R56, R4, 0x5410, R6 ;  /* 0x0000541004387816 */ /* 0x000fe40000000006 */
[----:B------:R-:W-:Y:S02]  /*84c0*/  CS2R R4, SRZ ;  /* 0x0000000000047805 */ /* 0x000fe4000001ff00 */
[----:B------:R-:W-:-:S02]  /*84d0*/  PRMT R31, R8, 0x5410, R9 ;  /* 0x00005410081f7816 */ /* 0x000fc40000000009 */
[----:B012-4-:R-:W-:-:S07]  /*84e0*/  PRMT R47, R7, 0x7610, R47 ;  /* 0x00007610072f7816 */ /* 0x017fce000000002f */
.L_x_13868:
[----:B------:R-:W2:Y:S01]  /*84f0*/  LDL R7, [R1+0x58] ;  /* 0x0000580001077983 */ /* 0x000ea20000100800 */
[----:B------:R-:W-:Y:S01]  /*8500*/  VIADD R37, R37, 0x60 ;  /* 0x0000006025257836 */ /* 0x000fe20000000000 */
[----:B------:R-:W-:Y:S01]  /*8510*/  BSSY B1, `(.L_x_13583) ;  /* 0x0000016000017945 */ /* 0x000fe20003800000 */
[----:B------:R-:W-:Y:S02]  /*8520*/  CS2R R8, SRZ ;  /* 0x0000000000087805 */ /* 0x000fe4000001ff00 */
[----:B------:R-:W-:Y:S02]  /*8530*/  CS2R R10, SRZ ;  /* 0x00000000000a7805 */ /* 0x000fe4000001ff00 */
[----:B------:R-:W-:Y:S02]  /*8540*/  ISETP.GE.AND P1, PT, R37, R30, PT ;  /* 0x0000001e2500720c */ /* 0x000fe40003f26270 */
[----:B--2---:R-:W-:-:S04]  /*8550*/  LEA.HI R6, R7, R7, RZ, 0x1 ;  /* 0x0000000707067211 */ /* 0x004fc800078f08ff */
        /* <DEDUP_REMOVED lines=16> */
[----:B------:R-:W5:Y:S02]  /*8660*/  LD.E.128 R4, desc[UR40][R4.64] ;  /* 0x0000002804047980 */ /* 0x000f64000c101d00 */
.L_x_13584:
[----:B------:R-:W-:Y:S05]  /*8670*/  BSYNC B1 ;  /* 0x0000000000017941 */ /* 0x000fea0003800000 */
.L_x_13583:
[----:B------:R-:W0:Y:S01]  /*8680*/  SYNCS.PHASECHK.TRANS64.TRYWAIT P1, [R16+URZ+0x16800], R13 ;  /* 0x0168000d100075a7 */ /* 0x000e22000802017f */
[----:B------:R-:W-:Y:S01]  /*8690*/  IMAD R29, R29, -0xc0, R30 ;  /* 0xffffff401d1d7824 */ /* 0x000fe200078e021e */
[----:B------:R-:W-:Y:S01]  /*86a0*/  BSSY B1, `(.L_x_13585) ;  /* 0x0000012000017945 */ /* 0x000fe20003800000 */
[----:B------:R-:W-:Y:S02]  /*86b0*/  VIADD R15, R23, 0x60 ;  /* 0x00000060170f7836 */ /* 0x000fe40000000000 */
[----:B-----5:R-:W-:Y:S01]  /*86c0*/  IMAD.MOV.U32 R12, RZ, RZ, R4 ;  /* 0x000000ffff0c7224 */ /* 0x020fe200078e0004 */
[----:B------:R-:W-:Y:S01]  /*86d0*/  VIMNMX R0, R29, 0xc0, PT ;  /* 0x000000c01d007848 */ /* 0x000fe20003fe0100 */
[----:B------:R-:W-:Y:S02]  /*86e0*/  IMAD.MOV.U32 R14, RZ, RZ, R5 ;  /* 0x000000ffff0e7224 */ /* 0x000fe400078e0005 */
[----:B------:R-:W-:Y:S01]  /*86f0*/  IMAD.IADD R30, R18, 0x1, R43 ;  /* 0x00000001121e7824 */ /* 0x000fe200078e022b */
[----:B------:R-:W-:-:S02]  /*8700*/  ISETP.GE.OR P2, PT, R23, R0, P0 ;  /* 0x000000001700720c */ /* 0x000fc40000746670 */
[----:B------:R-:W-:Y:S01]  /*8710*/  ISETP.GE.OR P0, PT, R15, R0, P0 ;  /* 0x000000000f00720c */ /* 0x000fe20000706670 */
[----:B------:R-:W-:Y:S01]  /*8720*/  IMAD.MOV.U32 R0, RZ, RZ, R6 ;  /* 0x000000ffff007224 */ /* 0x000fe200078e0006 */
[----:B------:R-:W-:Y:S01]  /*8730*/  PRMT R38, R38, 0x5410, R12 ;  /* 0x0000541026267816 */ /* 0x000fe2000000000c */
[----:B------:R-:W-:Y:S01]  /*8740*/  IMAD.MOV.U32 R12, RZ, RZ, R7 ;  /* 0x000000ffff0c7224 */ /* 0x000fe200078e0007 */
[----:B------:R-:W-:Y:S01]  /*8750*/  PRMT R39, R14, 0x7610, R39 ;  /* 0x000076100e277816 */ /* 0x000fe20000000027 */
[----:B------:R-:W-:Y:S02]  /*8760*/  IMAD.MOV.U32 R14, RZ, RZ, R8 ;  /* 0x000000ffff0e7224 */ /* 0x000fe400078e0008 */
[----:B------:R-:W-:Y:S01]  /*8770*/  IMAD.MOV.U32 R15, RZ, RZ, R9 ;  /* 0x000000ffff0f7224 */ /* 0x000fe200078e0009 */
[----:B------:R-:W-:Y:S02]  /*8780*/  PRMT R37, R0, 0x5410, R12 ;  /* 0x0000541000257816 */ /* 0x000fe4000000000c */
[----:B------:R-:W-:-:S02]  /*8790*/  PRMT R38, R14, 0x7610, R38 ;  /* 0x000076100e267816 */ /* 0x000fc40000000026 */
[----:B------:R-:W-:Y:S01]  /*87a0*/  PRMT R39, R39, 0x5410, R15 ;  /* 0x0000541027277816 */ /* 0x000fe2000000000f */
[----:B0-----:R-:W-:Y:S06]  /*87b0*/  @!P1 BRA `(.L_x_13586) ;  /* 0x0000017400649947 */ /* 0x001fec0003800000 */
.L_x_13869:
[----:B------:R-:W-:Y:S05]  /*87c0*/  BSYNC B1 ;  /* 0x0000000000017941 */ /* 0x000fea0003800000 */
.L_x_13585:
[----:B------:R-:W-:Y:S01]  /*87d0*/  BSSY B1, `(.L_x_13587) ;  /* 0x0000069000017945 */ /* 0x000fe20003800000 */
[----:B------:R-:W-:Y:S01]  /*87e0*/  IMAD.MOV.U32 R0, RZ, RZ, R10 ;  /* 0x000000ffff007224 */ /* 0x000fe200078e000a */
[----:B------:R-:W-:Y:S01]  /*87f0*/  LOP3.LUT R30, R30, 0x38, RZ, 0xc0, !PT ;  /* 0x000000381e1e7812 */ /* 0x000fe200078ec0ff */
[----:B------:R-:W-:Y:S01]  /*8800*/  IMAD.MOV.U32 R29, RZ, RZ, R11 ;  /* 0x000000ffff1d7224 */ /* 0x000fe200078e000b */
[----:B------:R-:W-:Y:S06]  /*8810*/  @P2 BRA `(.L_x_13588) ;  /* 0x0000000400902947 */ /* 0x000fec0003800000 */
[----:B------:R-:W2:Y:S01]  /*8820*/  LDL R12, [R1+0x40] ;  /* 0x00004000010c7983 */ /* 0x000ea20000100800 */
[----:B------:R-:W1:Y:S02]  /*8830*/  S2R R14, SR_TID.X ;  /* 0x00000000000e7919 */ /* 0x000e640000002100 */
[----:B-1----:R-:W-:-:S05]  /*8840*/  VIADD R14, R14, 0xffffff80 ;  /* 0xffffff800e0e7836 */ /* 0x002fca0000000000 */
[----:B------:R-:W-:-:S04]  /*8850*/  SHF.R.S32.HI R26, RZ, 0x1f, R14 ;  /* 0x0000001fff1a7819 */ /* 0x000fc8000001140e */
[----:B------:R-:W-:-:S04]  /*8860*/  LEA.HI R26, R26, R14, RZ, 0x5 ;  /* 0x0000000e1a1a7211 */ /* 0x000fc800078f28ff */
[----:B------:R-:W-:Y:S01]  /*8870*/  SHF.R.S32.HI R26, RZ, 0x5, R26 ;  /* 0x00000005ff1a7819 */ /* 0x000fe2000001141a */
[----:B------:R-:W-:Y:S01]  /*8880*/  HADD2.F32 R42, -RZ, R42.H0_H0 ;  /* 0x2000002aff2a7230 */ /* 0x000fe20000004100 */
[----:B------:R-:W-:Y:S01]  /*8890*/  SHF.R.U64 R55, R32, 0x10, R33 ;  /* 0x0000001020377819 */ /* 0x000fe20000001221 */
[----:B------:R-:W-:Y:S01]  /*88a0*/  HADD2.F32 R43, -RZ, R41.H1_H1 ;  /* 0x30000029ff2b7230 */ /* 0x000fe20000004100 */
[----:B------:R-:W-:Y:S02]  /*88b0*/  SHF.R.U32.HI R44, RZ, 0x10, R21 ;  /* 0x00000010ff2c7819 */ /* 0x000fe40000011615 */
[----:B------:R-:W-:Y:S02]  /*88c0*/  SHF.R.U32.HI R45, RZ, 0x10, R33 ;  /* 0x00000010ff2d7819 */ /* 0x000fe40000011621 */
[--C-:B------:R-:W-:Y:S02]  /*88d0*/  SHF.R.U64 R51, R2, 0x10, R3.reuse ;  /* 0x0000001002337819 */ /* 0x100fe40000001203 */
[----:B------:R-:W-:Y:S01]  /*88e0*/  SHF.R.U32.HI R49, RZ, 0x10, R3 ;  /* 0x00000010ff317819 */ /* 0x000fe20000011603 */
[----:B------:R-:W-:Y:S01]  /*88f0*/  HADD2.F32 R44, -RZ, R44.H0_H0 ;  /* 0x2000002cff2c7230 */ /* 0x000fe20000004100 */
[----:B------:R-:W-:-:S02]  /*8900*/  SHF.R.U64 R54, R34, 0x10, R35 ;  /* 0x0000001022367819 */ /* 0x000fc40000001223 */
[----:B------:R-:W-:Y:S02]  /*8910*/  SHF.R.U64 R52, R20, 0x10, R21 ;  /* 0x0000001014347819 */ /* 0x000fe40000001215 */
[----:B------:R-:W-:Y:S01]  /*8920*/  SHF.R.U32.HI R53, RZ, 0x10, R35 ;  /* 0x00000010ff357819 */ /* 0x000fe20000011623 */
[----:B------:R-:W-:Y:S02]  /*8930*/  HADD2.F32 R41, -RZ, R41.H0_H0 ;  /* 0x20000029ff297230 */ /* 0x000fe40000004100 */
[----:B--2---:R-:W-:-:S05]  /*8940*/  IMAD.SHL.U32 R12, R12, 0x40, RZ ;  /* 0x000000400c0c7824 */ /* 0x004fca00078e00ff */
[----:B------:R-:W-:-:S04]  /*8950*/  LOP3.LUT R15, R12, 0x1c0, RZ, 0xc0, !PT ;  /* 0x000001c00c0f7812 */ /* 0x000fc800078ec0ff */
[--C-:B------:R-:W-:Y:S02]  /*8960*/  SHF.R.U32.HI R25, RZ, 0x3, R15.reuse ;  /* 0x00000003ff197819 */ /* 0x100fe4000001160f */
[----:B------:R-:W-:Y:S02]  /*8970*/  LOP3.LUT R12, R15, 0x38, R18, 0xf8, !PT ;  /* 0x000000380f0c7812 */ /* 0x000fe400078ef812 */
[----:B------:R-:W-:Y:S02]  /*8980*/  LOP3.LUT R24, R25, R30, R15, 0x1e, !PT ;  /* 0x0000001e19187212 */ /* 0x000fe400078e1e0f */
[----:B------:R-:W-:-:S03]  /*8990*/  LOP3.LUT R12, R12, R25, RZ, 0x3c, !PT ;  /* 0x000000190c0c7212 */ /* 0x000fc600078e3cff */
[C---:B------:R-:W-:Y:S02]  /*89a0*/  IMAD R25, R26.reuse, 0x200, R24 ;  /* 0x000002001a197824 */ /* 0x040fe400078e0218 */
[----:B0-----:R-:W-:Y:S02]  /*89b0*/  IMAD R13, R26, 0x200, R12 ;  /* 0x000002001a0d7824 */ /* 0x001fe400078e020c */
[--C-:B------:R-:W-:Y:S02]  /*89c0*/  IMAD R40, R25, 0x2, R16.reuse ;  /* 0x0000000219287824 */ /* 0x100fe400078e0210 */
[----:B------:R-:W-:-:S03]  /*89d0*/  IMAD R36, R13, 0x2, R16 ;  /* 0x000000020d247824 */ /* 0x000fc600078e0210 */
[----:B------:R-:W0:Y:S04]  /*89e0*/  LDS.128 R24, [R40+0x8400] ;  /* 0x0084000028187984 */ /* 0x000e280000000c00 */
[----:B------:R-:W1:Y:S01]  /*89f0*/  LDS.128 R12, [R36+0x8400] ;  /* 0x00840000240c7984 */ /* 0x000e620000000c00 */
[--C-:B0-----:R-:W-:Y:S02]  /*8a00*/  HADD2.F32 R32, -RZ, R25.reuse.H0_H0 ;  /* 0x20000019ff207230 */ /* 0x101fe40000004100 */
[----:B------:R-:W-:Y:S02]  /*8a10*/  HADD2.F32 R33, -RZ, R25.H1_H1 ;  /* 0x30000019ff217230 */ /* 0x000fe40000004100 */
[----:B-1----:R-:W-:Y:S02]  /*8a20*/  HADD2.F32 R3, -RZ, R13.H0_H0 ;  /* 0x2000000dff037230 */ /* 0x002fe40000004100 */
[C---:B------:R-:W-:Y:S01]  /*8a30*/  FMUL.FTZ R46, R32.reuse, R43 ;  /* 0x0000002b202e7220 */ /* 0x040fe20000410000 */
[----:B------:R-:W-:Y:S01]  /*8a40*/  FMUL.FTZ R48, R32, R42 ;  /* 0x0000002a20307220 */ /* 0x000fe20000410000 */
[----:B------:R-:W-:-:S02]  /*8a50*/  HADD2.F32 R32, -RZ, R45.H0_H0 ;  /* 0x2000002dff207230 */ /* 0x000fc40000004100 */
[----:B------:R-:W-:Y:S02]  /*8a60*/  HADD2.F32 R13, -RZ, R13.H1_H1 ;  /* 0x3000000dff0d7230 */ /* 0x000fe40000004100 */
        /* <DEDUP_REMOVED lines=19> */
[----:B------:R-:W-:Y:S02]  /*8ba0*/  HADD2.F32 R3, -RZ, R56.H0_H0 ;  /* 0x20000038ff037230 */ /* 0x000fe40000004100 */
[----:B------:R-:W-:Y:S01]  /*8bb0*/  FFMA.FTZ R43, R13, R44, R50 ;  /* 0x0000002c0d2b7223 */ /* 0x000fe20000010032 */
[----:B------:R-:W-:Y:S02]  /*8bc0*/  HADD2.F32 R2, -RZ, R12.H0_H0 ;  /* 0x2000000cff027230 */ /* 0x000fe40000004100 */
[-C--:B------:R-:W-:Y:S01]  /*8bd0*/  FMUL.FTZ R50, R35, R32.reuse ;  /* 0x0000002023327220 */ /* 0x080fe20000410000 */
[----:B------:R-:W-:Y:S01]  /*8be0*/  FFMA.FTZ R44, R21, R32, -R20 ;  /* 0x00000020152c7223 */ /* 0x000fe20000010814 */
[----:B------:R-:W-:-:S02]  /*8bf0*/  HADD2.F32 R27, -RZ, R26.H0_H0 ;  /* 0x2000001aff1b7230 */ /* 0x000fc40000004100 */
[C---:B------:R-:W-:Y:S01]  /*8c00*/  FMUL.FTZ R13, R25.reuse, R3 ;  /* 0x00000003190d7220 */ /* 0x040fe20000410000 */
[----:B------:R-:W-:Y:S02]  /*8c10*/  HADD2.F32 R32, -RZ, R56.H1_H1 ;  /* 0x30000038ff207230 */ /* 0x000fe40000004100 */
[-C--:B------:R-:W-:Y:S01]  /*8c20*/  FMUL.FTZ R34, R25, R41.reuse ;  /* 0x0000002919227220 */ /* 0x080fe20000410000 */
[----:B------:R-:W-:Y:S02]  /*8c30*/  HADD2.F32 R20, -RZ, R31.H0_H0 ;  /* 0x2000001fff147230 */ /* 0x000fe40000004100 */
[----:B------:R-:W-:Y:S01]  /*8c40*/  FFMA.FTZ R50, R21, R42, R50 ;  /* 0x0000002a15327223 */ /* 0x000fe20000010032 */
[----:B------:R-:W-:Y:S02]  /*8c50*/  HADD2.F32 R15, -RZ, R14.H0_H0 ;  /* 0x2000000eff0f7230 */ /* 0x000fe40000004100 */
[C---:B------:R-:W-:Y:S01]  /*8c60*/  FFMA.FTZ R41, R2.reuse, R41, -R13 ;  /* 0x0000002902297223 */ /* 0x040fe2000001080d */
[----:B------:R-:W-:Y:S01]  /*8c70*/  FFMA.FTZ R34, R2, R3, R34 ;  /* 0x0000000302227223 */ /* 0x000fe20000010022 */
[----:B------:R-:W-:-:S02]  /*8c80*/  HADD2.F32 R24, -RZ, R24.H1_H1 ;  /* 0x30000018ff187230 */ /* 0x000fc40000004100 */
[C---:B------:R-:W-:Y:S01]  /*8c90*/  FMUL.FTZ R42, R27.reuse, R32 ;  /* 0x000000201b2a7220 */ /* 0x040fe20000410000 */
[----:B------:R-:W-:Y:S01]  /*8ca0*/  FMUL.FTZ R2, R27, R20 ;  /* 0x000000141b027220 */ /* 0x000fe20000410000 */
[----:B------:R-:W-:Y:S02]  /*8cb0*/  HADD2.F32 R21, -RZ, R52.H0_H0 ;  /* 0x20000034ff157230 */ /* 0x000fe40000004100 */
[----:B------:R-:W-:Y:S02]  /*8cc0*/  HADD2.F32 R26, -RZ, R26.H1_H1 ;  /* 0x3000001aff1a7230 */ /* 0x000fe40000004100 */
[----:B------:R-:W-:Y:S02]  /*8cd0*/  HADD2.F32 R25, -RZ, R51.H0_H0 ;  /* 0x20000033ff197230 */ /* 0x000fe40000004100 */
[----:B------:R-:W-:Y:S02]  /*8ce0*/  HADD2.F32 R3, -RZ, R55.H0_H0 ;  /* 0x20000037ff037230 */ /* 0x000fe40000004100 */
[----:B------:R-:W-:-:S02]  /*8cf0*/  HADD2.F32 R13, -RZ, R54.H0_H0 ;  /* 0x20000036ff0d7230 */ /* 0x000fc40000004100 */
[C---:B------:R-:W-:Y:S01]  /*8d00*/  FFMA.FTZ R42, R15.reuse, R20, -R42 ;  /* 0x000000140f2a7223 */ /* 0x040fe2000001082a */
[----:B------:R-:W-:Y:S02]  /*8d10*/  HADD2.F32 R12, -RZ, R12.H1_H1 ;  /* 0x3000000cff0c7230 */ /* 0x000fe40000004100 */
        /* <DEDUP_REMOVED lines=20> */
.L_x_13588:
[----:B------:R-:W-:Y:S05]  /*8e60*/  BSYNC B1 ;  /* 0x0000000000017941 */ /* 0x000fea0003800000 */
.L_x_13587:
[----:B------:R-:W-:Y:S01]  /*8e70*/  PRMT R31, R0, 0x5410, R29 ;  /* 0x00005410001f7816 */ /* 0x000fe2000000001d */
[----:B------:R-:W-:Y:S06]  /*8e80*/  @P0 BRA `(.L_x_13579) ;  /* 0x0000000400800947 */ /* 0x000fec0003800000 */
[----:B------:R-:W2:Y:S01]  /*8e90*/  LDL R2, [R1+0x44] ;  /* 0x0000440001027983 */ /* 0x000ea20000100800 */
[C---:B------:R-:W-:Y:S02]  /*8ea0*/  VIADD R3, R23.reuse, 0x60 ;  /* 0x0000006017037836 */ /* 0x040fe40000000000 */
[----:B-1----:R-:W-:Y:S01]  /*8eb0*/  VIADD R12, R23, 0x60 ;  /* 0x00000060170c7836 */ /* 0x002fe20000000000 */
[----:B------:R-:W0:Y:S01]  /*8ec0*/  LDL R41, [R1+0x60] ;  /* 0x0000600001297983 */ /* 0x000e220000100800 */
[----:B------:R-:W-:Y:S02]  /*8ed0*/  IMAD.SHL.U32 R3, R3, 0x40, RZ ;  /* 0x0000004003037824 */ /* 0x000fe400078e00ff */
[----:B------:R-:W-:-:S03]  /*8ee0*/  IMAD.SHL.U32 R12, R12, 0x40, RZ ;  /* 0x000000400c0c7824 */ /* 0x000fc600078e00ff */
[----:B------:R-:W-:Y:S02]  /*8ef0*/  LOP3.LUT R3, R3, 0x1c0, RZ, 0xc0, !PT ;  /* 0x000001c003037812 */ /* 0x000fe400078ec0ff */
[----:B------:R-:W-:Y:S02]  /*8f00*/  LOP3.LUT R12, R12, 0x1c0, RZ, 0xc0, !PT ;  /* 0x000001c00c0c7812 */ /* 0x000fe400078ec0ff */
[----:B------:R-:W-:-:S04]  /*8f10*/  SHF.R.U32.HI R3, RZ, 0x3, R3 ;  /* 0x00000003ff037819 */ /* 0x000fc80000011603 */
[----:B------:R-:W-:Y:S02]  /*8f20*/  LOP3.LUT R30, R3, R30, R12, 0x1e, !PT ;  /* 0x0000001e031e7212 */ /* 0x000fe400078e1e0c */
[----:B------:R-:W-:Y:S01]  /*8f30*/  SHF.R.U64 R36, R10, 0x10, R11 ;  /* 0x000000100a247819 */ /* 0x000fe2000000120b */
[--C-:B------:R-:W-:Y:S01]  /*8f40*/  HADD2.F32 R10, -RZ, R39.reuse.H1_H1 ;  /* 0x30000027ff0a7230 */ /* 0x100fe20000004100 */
[--C-:B------:R-:W-:Y:S01]  /*8f50*/  SHF.R.U64 R33, R6, 0x10, R7.reuse ;  /* 0x0000001006217819 */ /* 0x100fe20000001207 */
[----:B------:R-:W-:Y:S01]  /*8f60*/  HADD2.F32 R39, -RZ, R39.H0_H0 ;  /* 0x20000027ff277230 */ /* 0x000fe20000004100 */
[----:B------:R-:W-:Y:S02]  /*8f70*/  SHF.R.U32.HI R32, RZ, 0x10, R7 ;  /* 0x00000010ff207819 */ /* 0x000fe40000011607 */
[----:B------:R-:W-:Y:S02]  /*8f80*/  SHF.R.U32.HI R35, RZ, 0x10, R11 ;  /* 0x00000010ff237819 */ /* 0x000fe4000001160b */
[----:B------:R-:W-:-:S02]  /*8f90*/  SHF.R.U32.HI R21, RZ, 0x10, R9 ;  /* 0x00000010ff157819 */ /* 0x000fc40000011609 */
[----:B------:R-:W-:-:S05]  /*8fa0*/  SHF.R.U32.HI R20, RZ, 0x10, R5 ;  /* 0x00000010ff147819 */ /* 0x000fca0000011605 */
[----:B------:R-:W-:Y:S01]  /*8fb0*/  HADD2.F32 R20, -RZ, R20.H0_H0 ;  /* 0x20000014ff147230 */ /* 0x000fe20000004100 */
[----:B------:R-:W-:Y:S02]  /*8fc0*/  SHF.R.U64 R40, R8, 0x10, R9 ;  /* 0x0000001008287819 */ /* 0x000fe40000001209 */
[----:B------:R-:W-:Y:S01]  /*8fd0*/  SHF.R.U64 R34, R4, 0x10, R5 ;  /* 0x0000001004227819 */ /* 0x000fe20000001205 */
[----:B--2---:R-:W-:-:S04]  /*8fe0*/  IMAD.IADD R3, R2, 0x1, R30 ;  /* 0x0000000102037824 */ /* 0x004fc800078e021e */
[----:B------:R-:W-:Y:S01]  /*8ff0*/  IMAD R3, R3, 0x2, R16 ;  /* 0x0000000203037824 */ /* 0x000fe200078e0210 */
[----:B0-----:R-:W0:Y:S04]  /*9000*/  LDS.128 R12, [R41+0x8400] ;  /* 0x00840000290c7984 */ /* 0x001e280000000c00 */
[----:B------:R-:W1:Y:S01]  /*9010*/  LDS.128 R24, [R3+0x8400] ;  /* 0x0084000003187984 */ /* 0x000e620000000c00 */
[----:B0-----:R-:W-:Y:S02]  /*9020*/  HADD2.F32 R2, -RZ, R13.H0_H0 ;  /* 0x2000000dff027230 */ /* 0x001fe40000004100 */
[----:B-1----:R-:W-:-:S05]  /*9030*/  HADD2.F32 R7, -RZ, R25.H0_H0 ;  /* 0x20000019ff077230 */ /* 0x002fca0000004100 */
[CC--:B------:R-:W-:Y:S01]  /*9040*/  FMUL.FTZ R11, R7.reuse, R39.reuse ;  /* 0x00000027070b7220 */ /* 0x0c0fe20000410000 */
[-C--:B------:R-:W-:Y:S01]  /*9050*/  FMUL.FTZ R7, R7, R10.reuse ;  /* 0x0000000a07077220 */ /* 0x080fe20000410000 */
[----:B------:R-:W-:Y:S02]  /*9060*/  HADD2.F32 R25, -RZ, R25.H1_H1 ;  /* 0x30000019ff197230 */ /* 0x000fe40000004100 */
[C---:B------:R-:W-:Y:S01]  /*9070*/  FFMA.FTZ R29, R2.reuse, R10, -R11 ;  /* 0x0000000a021d7223 */ /* 0x040fe2000001080b */
[----:B------:R-:W-:Y:S02]  /*9080*/  HADD2.F32 R10, -RZ, R21.H0_H0 ;  /* 0x20000015ff0a7230 */ /* 0x000fe40000004100 */
[----:B------:R-:W-:Y:S01]  /*9090*/  FFMA.FTZ R39, R2, R39, R7 ;  /* 0x0000002702277223 */ /* 0x000fe20000010007 */
[----:B------:R-:W-:Y:S02]  /*90a0*/  HADD2.F32 R6, -RZ, R24.H0_H0 ;  /* 0x20000018ff067230 */ /* 0x000fe40000004100 */
[----:B------:R-:W-:-:S02]  /*90b0*/  HADD2.F32 R11, -RZ, R38.H1_H1 ;  /* 0x30000026ff0b7230 */ /* 0x000fc40000004100 */
[----:B------:R-:W-:Y:S02]  /*90c0*/  HADD2.F32 R7, -RZ, R38.H0_H0 ;  /* 0x20000026ff077230 */ /* 0x000fe40000004100 */
[C---:B------:R-:W-:Y:S01]  /*90d0*/  FMUL.FTZ R30, R25.reuse, R20 ;  /* 0x00000014191e7220 */ /* 0x040fe20000410000 */
[----:B------:R-:W-:Y:S02]  /*90e0*/  HADD2.F32 R0, -RZ, R12.H0_H0 ;  /* 0x2000000cff007230 */ /* 0x000fe40000004100 */
[----:B------:R-:W-:Y:S01]  /*90f0*/  FMUL.FTZ R2, R25, R10 ;  /* 0x0000000a19027220 */ /* 0x000fe20000410000 */
[----:B------:R-:W-:Y:S02]  /*9100*/  HADD2.F32 R13, -RZ, R13.H1_H1 ;  /* 0x3000000dff0d7230 */ /* 0x000fe40000004100 */
[C---:B------:R-:W-:Y:S01]  /*9110*/  FMUL.FTZ R25, R6.reuse, R11 ;  /* 0x0000000b06197220 */ /* 0x040fe20000410000 */
[----:B------:R-:W-:Y:S01]  /*9120*/  FMUL.FTZ R6, R6, R7 ;  /* 0x0000000706067220 */ /* 0x000fe20000410000 */
[----:B------:R-:W-:-:S02]  /*9130*/  HADD2.F32 R8, -RZ, R26.H0_H0 ;  /* 0x2000001aff087230 */ /* 0x000fc40000004100 */
[C---:B------:R-:W-:Y:S01]  /*9140*/  FFMA.FTZ R25, R0.reuse, R7, -R25 ;  /* 0x0000000700197223 */ /* 0x040fe20000010819 */
[C---:B------:R-:W-:Y:S01]  /*9150*/  FFMA.FTZ R30, R13.reuse, R10, -R30 ;  /* 0x0000000a0d1e7223 */ /* 0x040fe2000001081e */
[----:B------:R-:W-:Y:S02]  /*9160*/  HADD2.F32 R21, -RZ, R37.H0_H0 ;  /* 0x20000025ff157230 */ /* 0x000fe40000004100 */
[----:B------:R-:W-:Y:S01]  /*9170*/  FFMA.FTZ R10, R0, R11, R6 ;  /* 0x0000000b000a7223 */ /* 0x000fe20000010006 */
[----:B------:R-:W-:Y:S02]  /*9180*/  HADD2.F32 R7, -RZ, R31.H0_H0 ;  /* 0x2000001fff077230 */ /* 0x000fe40000004100 */
[----:B------:R-:W-:Y:S02]  /*9190*/  HADD2.F32 R9, -RZ, R27.H0_H0 ;  /* 0x2000001bff097230 */ /* 0x000fe40000004100 */
[----:B------:R-:W-:Y:S02]  /*91a0*/  HADD2.F32 R6, -RZ, R37.H1_H1 ;  /* 0x30000025ff067230 */ /* 0x000fe40000004100 */
[----:B------:R-:W-:Y:S01]  /*91b0*/  FFMA.FTZ R20, R13, R20, R2 ;  /* 0x000000140d147223 */ /* 0x000fe20000010002 */
[----:B------:R-:W-:-:S02]  /*91c0*/  HADD2.F32 R0, -RZ, R31.H1_H1 ;  /* 0x3000001fff007230 */ /* 0x000fc40000004100 */
[C---:B------:R-:W-:Y:S01]  /*91d0*/  FMUL.FTZ R11, R8.reuse, R21 ;  /* 0x00000015080b7220 */ /* 0x040fe20000410000 */
[----:B------:R-:W-:Y:S01]  /*91e0*/  FMUL.FTZ R13, R8, R7 ;  /* 0x00000007080d7220 */ /* 0x000fe20000410000 */
[----:B------:R-:W-:Y:S02]  /*91f0*/  HADD2.F32 R5, -RZ, R15.H0_H0 ;  /* 0x2000000fff057230 */ /* 0x000fe40000004100 */
[----:B------:R-:W-:Y:S02]  /*9200*/  HADD2.F32 R8, -RZ, R32.H0_H0 ;  /* 0x20000020ff087230 */ /* 0x000fe40000004100 */
[C---:B------:R-:W-:Y:S01]  /*9210*/  FMUL.FTZ R32, R9.reuse, R6 ;  /* 0x0000000609207220 */ /* 0x040fe20000410000 */
[----:B------:R-:W-:Y:S02]  /*9220*/  HADD2.F32 R4, -RZ, R14.H0_H0 ;  /* 0x2000000eff047230 */ /* 0x000fe40000004100 */
[----:B------:R-:W-:Y:S01]  /*9230*/  FMUL.FTZ R9, R9, R0 ;  /* 0x0000000009097220 */ /* 0x000fe20000410000 */
[----:B------:R-:W-:-:S02]  /*9240*/  HADD2.F32 R27, -RZ, R27.H1_H1 ;  /* 0x3000001bff1b7230 */ /* 0x000fc40000004100 */
[----:B------:R-:W-:Y:S02]  /*9250*/  HADD2.F32 R2, -RZ, R35.H0_H0 ;  /* 0x20000023ff027230 */ /* 0x000fe40000004100 */
[C---:B------:R-:W-:Y:S01]  /*9260*/  FFMA.FTZ R32, R5.reuse, R0, -R32 ;  /* 0x0000000005207223 */ /* 0x040fe20000010820 */
[----:B------:R-:W-:Y:S01]  /*9270*/  FFMA.FTZ R0, R5, R6, R9 ;  /* 0x0000000605007223 */ /* 0x000fe20000010009 */
[----:B------:R-:W-:Y:S02]  /*9280*/  HADD2.F32 R15, -RZ, R15.H1_H1 ;  /* 0x3000000fff0f7230 */ /* 0x000fe40000004100 */
[C---:B------:R-:W-:Y:S01]  /*9290*/  FFMA.FTZ R31, R4.reuse, R7, -R11 ;  /* 0x00000007041f7223 */ /* 0x040fe2000001080b */
[----:B------:R-:W-:Y:S02]  /*92a0*/  HADD2.F32 R24, -RZ, R24.H1_H1 ;  /* 0x30000018ff187230 */ /* 0x000fe40000004100 */
[----:B------:R-:W-:Y:S01]  /*92b0*/  FFMA.FTZ R21, R4, R21, R13 ;  /* 0x0000001504157223 */ /* 0x000fe2000001000d */
[----:B------:R-:W-:-:S02]  /*92c0*/  HADD2.F32 R9, -RZ, R34.H0_H0 ;  /* 0x20000022ff097230 */ /* 0x000fc40000004100 */
[C---:B------:R-:W-:Y:S01]  /*92d0*/  FMUL.FTZ R4, R27.reuse, R8 ;  /* 0x000000081b047220 */ /* 0x040fe20000410000 */
[----:B------:R-:W-:Y:S02]  /*92e0*/  HADD2.F32 R26, -RZ, R26.H1_H1 ;  /* 0x3000001aff1a7230 */ /* 0x000fe40000004100 */
[-C--:B------:R-:W-:Y:S01]  /*92f0*/  FMUL.FTZ R6, R27, R2.reuse ;  /* 0x000000021b067220 */ /* 0x080fe20000410000 */
[----:B------:R-:W-:Y:S02]  /*9300*/  HADD2.F32 R5, -RZ, R40.H0_H0 ;  /* 0x20000028ff057230 */ /* 0x000fe40000004100 */
[----:B------:R-:W-:Y:S02]  /*9310*/  HADD2.F32 R11, -RZ, R33.H0_H0 ;  /* 0x20000021ff0b7230 */ /* 0x000fe40000004100 */
[----:B------:R-:W-:Y:S02]  /*9320*/  HADD2.F32 R7, -RZ, R36.H0_H0 ;  /* 0x20000024ff077230 */ /* 0x000fe40000004100 */
[----:B------:R-:W-:Y:S01]  /*9330*/  FFMA.FTZ R27, R15, R2, -R4 ;  /* 0x000000020f1b7223 */ /* 0x000fe20000010804 */
[----:B------:R-:W-:-:S02]  /*9340*/  HADD2.F32 R12, -RZ, R12.H1_H1 ;  /* 0x3000000cff0c7230 */ /* 0x000fc40000004100 */
[----:B------:R-:W-:Y:S01]  /*9350*/  FFMA.FTZ R33, R15, R8, R6 ;  /* 0x000000080f217223 */ /* 0x000fe20000010006 */
[----:B------:R-:W-:Y:S02]  /*9360*/  HADD2.F32 R14, -RZ, R14.H1_H1 ;  /* 0x3000000eff0e7230 */ /* 0x000fe40000004100 */
        /* <DEDUP_REMOVED lines=18> */
.L_x_13579:
[----:B------:R-:W-:Y:S05]  /*9490*/  BSYNC B0 ;  /* 0x0000000000007941 */ /* 0x000fea0003800000 */
.L_x_13565:
        /* <DEDUP_REMOVED lines=8> */
.L_x_13562:
[----:B--2---:R-:W2:Y:S02]  /*9520*/  LDL R0, [R1+0x14] ;  /* 0x0000140001007983 */ /* 0x004ea40000100800 */
[----:B--2---:R-:W-:-:S13]  /*9530*/  ISETP.NE.AND P0, PT, R0, 0x3, PT ;  /* 0x000000030000780c */ /* 0x004fda0003f05270 */
[----:B------:R-:W-:Y:S05]  /*9540*/  @!P0 BRA `(.L_x_13589) ;  /* 0x0000000000048947 */ /* 0x000fea0003800000 */
[----:B------:R-:W-:Y:S01]  /*9550*/  BPT.TRAP 0x1 ;  /* 0x000000040000795c */ /* 0x000fe20000300000 */
.L_x_13589:
[----:B-1-3--:R-:W-:Y:S01]  /*9560*/  IMAD R7, R17, 0x8, R16 ;  /* 0x0000000811077824 */ /* 0x00afe200078e0210 */
[----:B------:R-:W-:-:S04]  /*9570*/  SHF.L.U32 R0, R153, 0x1f, RZ ;  /* 0x0000001f99007819 */ /* 0x000fc800000006ff */
[----:B------:R1:W2:Y:S01]  /*9580*/  SYNCS.PHASECHK.TRANS64.TRYWAIT P2, [R7+URZ+0x16830], R0 ;  /* 0x01683000070075a7 */ /* 0x0002a2000804017f */
[----:B------:R-:W-:Y:S05]  /*9590*/  @!P0 BRA `(.L_x_13590) ;  /* 0x0000000000048947 */ /* 0x000fea0003800000 */
[----:B------:R-:W-:Y:S01]  /*95a0*/  BPT.TRAP 0x1 ;  /* 0x000000040000795c */ /* 0x000fe20000300000 */
.L_x_13590:
[----:B-----5:R-:W3:Y:S02]  /*95b0*/  S2R R2, SR_TID.X ;  /* 0x0000000000027919 */ /* 0x020ee40000002100 */
[----:B---3--:R-:W-:-:S04]  /*95c0*/  LOP3.LUT R2, R2, 0x7f, RZ, 0xc0, !PT ;  /* 0x0000007f02027812 */ /* 0x008fc800078ec0ff */
[----:B------:R-:W-:Y:S01]  /*95d0*/  ISETP.NE.AND P1, PT, R2, RZ, PT ;  /* 0x000000ff0200720c */ /* 0x000fe20003f25270 */
[----:B--2---:R-:W-:-:S12]  /*95e0*/  @P2 BRA `(.L_x_13591) ;  /* 0x0000000000082947 */ /* 0x004fd80003800000 */
[----:B------:R-:W2:Y:S02]  /*95f0*/  SYNCS.PHASECHK.TRANS64.TRYWAIT P2, [R7+URZ+0x16830], R0 ;  /* 0x01683000070075a7 */ /* 0x000ea4000804017f */
[----:B--2---:R-:W-:Y:S05]  /*9600*/  @!P2 BRA `(.L_x_13592) ;  /* 0x0000016400e4a947 */ /* 0x004fea0003800000 */
.L_x_13591:
[----:B------:R-:W-:Y:S05]  /*9610*/  WARPSYNC.ALL ;  /* 0x0000000000007948 */ /* 0x000fea0003800000 */
[----:B-12---:R-:W-:Y:S01]  /*9620*/  VIADD R0, R16, 0xe400 ;  /* 0x0000e40010007836 */ /* 0x006fe20000000000 */
[----:B------:R-:W-:-:S04]  /*9630*/  LOP3.LUT R10, R28, 0x10000, RZ, 0xfc, !PT ;  /* 0x000100001c0a7812 */ /* 0x000fc800078efcff */
[----:B------:R-:W-:-:S04]  /*9640*/  SHF.R.U32.HI R0, RZ, 0x4, R0 ;  /* 0x00000004ff007819 */ /* 0x000fc80000011600 */
[----:B------:R-:W-:-:S04]  /*9650*/  LOP3.LUT R0, R0, 0x3fff, RZ, 0xc0, !PT ;  /* 0x00003fff00007812 */ /* 0x000fc800078ec0ff */
[----:B------:R-:W-:Y:S01]  /*9660*/  LOP3.LUT R2, R0, 0x10000, RZ, 0xfc, !PT ;  /* 0x0001000000027812 */ /* 0x000fe200078efcff */
[----:B------:R-:W-:Y:S02]  /*9670*/  IMAD.MOV.U32 R11, RZ, RZ, 0x40000040 ;  /* 0x40000040ff0b7424 */ /* 0x000fe400078e00ff */
[----:B------:R-:W-:Y:S01]  /*9680*/  IMAD.MOV.U32 R3, RZ, RZ, 0x40000040 ;  /* 0x40000040ff037424 */ /* 0x000fe200078e00ff */
[C---:B------:R-:W-:Y:S01]  /*9690*/  R2UR UR4, R10.reuse ;  /* 0x000000000a0472ca */ /* 0x040fe200000e0000 */
[----:B------:R1:W-:Y:S01]  /*96a0*/  STL [R1+0x28], R2 ;  /* 0x0000280201007387 */ /* 0x0003e20000100800 */
[----:B------:R-:W-:Y:S01]  /*96b0*/  R2UR UR5, R11 ;  /* 0x000000000b0572ca */ /* 0x000fe200000e0000 */
[----:B0-----:R-:W-:Y:S01]  /*96c0*/  WARPGROUP.ARRIVE ;  /* 0x00000000000079c5 */ /* 0x001fe20000000000 */
[----:B------:R-:W-:Y:S01]  /*96d0*/  R2UR UR7, R3 ;  /* 0x00000000030772ca */ /* 0x000fe200000e0000 */
[----:B------:R-:W-:Y:S01]  /*96e0*/  VIADD R12, R10, 0x2 ;  /* 0x000000020a0c7836 */ /* 0x000fe20000000000 */
[----:B------:R-:W2:Y:S01]  /*96f0*/  LDL R6, [R1+0x30] ;  /* 0x0000300001067983 */ /* 0x000ea20000100800 */
[----:B------:R-:W-:Y:S01]  /*9700*/  IMAD.MOV.U32 R13, RZ, RZ, 0x40000040 ;  /* 0x40000040ff0d7424 */ /* 0x000fe200078e00ff */
[----:B------:R-:W0:Y:S01]  /*9710*/  LDC R0, c[0x0][0x448] ;  /* 0x00011200ff007b82 */ /* 0x000e220000000800 */
[----:B-1----:R-:W-:-:S05]  /*9720*/  IMAD R2, R17, 0x400, R2 ;  /* 0x0000040011027824 */ /* 0x002fca00078e0202 */
[----:B------:R-:W-:-:S13]  /*9730*/  R2UR UR6, R2 ;  /* 0x00000000020672ca */ /* 0x000fda00000e0000 */
[----:B------:R-:W-:Y:S01]  /*9740*/  HGMMA.64x128x16.F32 R24, gdesc[UR4], RZ, !UPT, gsb0 ;  /* 0x01e00000041879f0 */ /* 0x000fe2000c0008ff */
[----:B------:R-:W-:Y:S02]  /*9750*/  VIADD R4, R2, 0x2 ;  /* 0x0000000202047836 */ /* 0x000fe40000000000 */
[----:B------:R-:W-:Y:S01]  /*9760*/  IMAD.MOV.U32 R5, RZ, RZ, 0x40000040 ;  /* 0x40000040ff057424 */ /* 0x000fe200078e00ff */
[----:B------:R-:W-:Y:S02]  /*9770*/  R2UR UR4, R12 ;  /* 0x000000000c0472ca */ /* 0x000fe400000e0000 */
[----:B------:R-:W-:Y:S02]  /*9780*/  R2UR UR5, R13 ;  /* 0x000000000d0572ca */ /* 0x000fe400000e0000 */
[----:B------:R-:W-:Y:S02]  /*9790*/  R2UR UR6, R4 ;  /* 0x00000000040672ca */ /* 0x000fe400000e0000 */
[----:B------:R-:W-:Y:S01]  /*97a0*/  R2UR UR7, R5 ;  /* 0x00000000050772ca */ /* 0x000fe200000e0000 */
[----:B------:R1:W-:Y:S04]  /*97b0*/  STL.64 [R1+0x8], R12 ;  /* 0x0000080c01007387 */ /* 0x0003e80000100a00 */
[----:B------:R-:W2:Y:S04]  /*97c0*/  LDL R94, [R1+0x20] ;  /* 0x00002000015e7983 */ /* 0x000ea80000100800 */
[----:B------:R-:W3:Y:S01]  /*97d0*/  LDL R96, [R1+0x10] ;  /* 0x0000100001607983 */ /* 0x000ee20000100800 */
[----:B------:R-:W-:-:S02]  /*97e0*/  VIADD R8, R10, 0x4 ;  /* 0x000000040a087836 */ /* 0x000fc40000000000 */
[----:B------:R-:W-:Y:S02]  /*97f0*/  VIADD R4, R2, 0x4 ;  /* 0x0000000402047836 */ /* 0x000fe40000000000 */
[----:B------:R-:W-:Y:S02]  /*9800*/  IMAD.MOV.U32 R9, RZ, RZ, 0x40000040 ;  /* 0x40000040ff097424 */ /* 0x000fe400078e00ff */
[----:B------:R-:W-:Y:S02]  /*9810*/  VIADD R14, R10, 0x6 ;  /* 0x000000060a0e7836 */ /* 0x000fe40000000000 */
[----:B------:R-:W-:Y:S02]  /*9820*/  IMAD.MOV.U32 R15, RZ, RZ, 0x40000040 ;  /* 0x40000040ff0f7424 */ /* 0x000fe400078e00ff */
[----:B------:R-:W-:Y:S01]  /*9830*/  IMAD.MOV.U32 R3, RZ, RZ, 0x40000040 ;  /* 0x40000040ff037424 */ /* 0x000fe200078e00ff */
[----:B0-----:R-:W-:Y:S01]  /*9840*/  ISETP.NE.AND P2, PT, R0, 0x1, PT ;  /* 0x000000010000780c */ /* 0x001fe20003f45270 */
[----:B------:R-:W-:-:S02]  /*9850*/  WARPGROUP.DEPBAR.LE gsb0, 0x0 ;  /* 0x00008000000079c5 */ /* 0x000fc40000010000 */
[----:B------:R-:W-:Y:S01]  /*9860*/  WARPGROUP.ARRIVE ;  /* 0x00000000000079c5 */ /* 0x000fe20000000000 */
[----:B------:R-:W-:-:S09]  /*9870*/  IMAD.MOV.U32 R5, RZ, RZ, 0x40000040 ;  /* 0x40000040ff057424 */ /* 0x000fd200078e00ff */
[----:B------:R-:W0:Y:S01]  /*9880*/  @P2 LDC R0, c[0x0][0x44c] ;  /* 0x00011300ff002b82 */ /* 0x000e220000000800 */
[----:B------:R-:W-:Y:S01]  /*9890*/  HGMMA.64x128x16.F32 R24, gdesc[UR4], R24, gsb0 ;  /* 0x01e00000041879f0 */ /* 0x000fe20008000818 */
[----:B------:R-:W-:Y:S02]  /*98a0*/  R2UR UR4, R8 ;  /* 0x00000000080472ca */ /* 0x000fe400000e0000 */
[----:B------:R-:W-:-:S04]  /*98b0*/  R2UR UR5, R9 ;  /* 0x00000000090572ca */ /* 0x000fc800000e0000 */
[----:B-1----:R-:W1:Y:S01]  /*98c0*/  LDC.64 R12, c[0x0][0x9e0] ;  /* 0x00027800ff0c7b82 */ /* 0x002e620000000a00 */
[----:B------:R-:W-:Y:S02]  /*98d0*/  R2UR UR6, R4 ;  /* 0x00000000040672ca */ /* 0x000fe400000e0000 */
[----:B------:R-:W-:Y:S01]  /*98e0*/  R2UR UR7, R5 ;  /* 0x00000000050772ca */ /* 0x000fe200000e0000 */
[----:B------:R-:W-:Y:S01]  /*98f0*/  VIADD R2, R2, 0x6 ;  /* 0x0000000602027836 */ /* 0x000fe20000000000 */
[----:B------:R-:W-:Y:S02]  /*9900*/  WARPGROUP.DEPBAR.LE gsb0, 0x0 ;  /* 0x00008000000079c5 */ /* 0x000fe40000010000 */
[----:B------:R-:W-:-:S09]  /*9910*/  WARPGROUP.ARRIVE ;  /* 0x00000000000079c5 */ /* 0x000fd20000000000 */
[----:B------:R-:W-:Y:S01]  /*9920*/  HGMMA.64x128x16.F32 R24, gdesc[UR4], R24, gsb0 ;  /* 0x01e00000041879f0 */ /* 0x000fe20008000818 */
[----:B------:R-:W-:Y:S02]  /*9930*/  R2UR UR4, R14 ;  /* 0x000000000e0472ca */ /* 0x000fe400000e0000 */
[----:B------:R-:W-:Y:S02]  /*9940*/  R2UR UR5, R15 ;  /* 0x000000000f0572ca */ /* 0x000fe400000e0000 */
[----:B------:R-:W-:Y:S02]  /*9950*/  R2UR UR6, R2 ;  /* 0x00000000020672ca */ /* 0x000fe400000e0000 */
[----:B------:R-:W-:Y:S02]  /*9960*/  R2UR UR7, R3 ;  /* 0x00000000030772ca */ /* 0x000fe400000e0000 */
[----:B------:R-:W4:Y:S01]  /*9970*/  @P2 LDC R3, c[0x0][0x450] ;  /* 0x00011400ff032b82 */ /* 0x000f220000000800 */
[----:B------:R-:W-:-:S02]  /*9980*/  IMAD.MOV.U32 R21, RZ, RZ, -0x80 ;  /* 0xffffff80ff157424 */ /* 0x000fc400078e00ff */
[----:B--2---:R-:W-:-:S04]  /*9990*/  IMAD.IADD R89, R6, 0x1, R94 ;  /* 0x0000000106597824 */ /* 0x004fc800078e025e */
[----:B0-----:R-:W-:Y:S01]  /*99a0*/  @P2 IMAD.HI.U32 R0, R89, R0, RZ ;  /* 0x0000000059002227 */ /* 0x001fe200078e00ff */
[----:B------:R-:W-:Y:S02]  /*99b0*/  WARPGROUP.DEPBAR.LE gsb0, 0x0 ;  /* 0x00008000000079c5 */ /* 0x000fe40000010000 */
[----:B------:R-:W-:-:S06]  /*99c0*/  WARPGROUP.ARRIVE ;  /* 0x00000000000079c5 */ /* 0x000fcc0000000000 */
[----:B------:R-:W-:Y:S01]  /*99d0*/  HGMMA.64x128x16.F32 R24, gdesc[UR4], R24, gsb0 ;  /* 0x01e00000041879f0 */ /* 0x000fe20008000818 */
[----:B----4-:R-:W-:Y:S01]  /*99e0*/  @P2 SHF.R.U32.HI R89, RZ, R3, R0 ;  /* 0x00000003ff592219 */ /* 0x010fe20000011600 */
[----:B------:R-:W-:Y:S01]  /*99f0*/  @!P1 VIADD R0, R7, 0x16840 ;  /* 0x0001684007009836 */ /* 0x000fe20000000000 */
[----:B------:R-:W-:-:S03]  /*9a00*/  ULDC UR4, c[0x0][0x9dc] ;  /* 0x0002770000047ab9 */ /* 0x000fc60000000800 */
[----:B------:R-:W0:Y:S01]  /*9a10*/  SHFL.IDX PT, R90, R89, RZ, 0x1c1f ;  /* 0x001c1fff595a7589 */ /* 0x000e2200000e0000 */
[----:B------:R-:W-:Y:S01]  /*9a20*/  @!P1 PRMT R0, RZ, 0x654, R0 ;  /* 0x00000654ff009816 */ /* 0x000fe20000000000 */
[----:B------:R-:W-:Y:S02]  /*9a30*/  IMAD R21, R88, R21, 0x80 ;  /* 0x0000008058157424 */ /* 0x000fe400078e0215 */
[----:B------:R2:W-:Y:S01]  /*9a40*/  STL.64 [R1], R8 ;  /* 0x0000000801007387 */ /* 0x0005e20000100a00 */
[----:B-1----:R-:W-:Y:S01]  /*9a50*/  ISETP.GE.AND P3, PT, R13, 0x1, PT ;  /* 0x000000010d00780c */ /* 0x002fe20003f66270 */
[----:B--2---:R-:W-:-:S05]  /*9a60*/  IMAD.U32 R8, RZ, RZ, UR4 ;  /* 0x00000004ff087e24 */ /* 0x004fca000f8e00ff */
[----:B------:R-:W-:Y:S02]  /*9a70*/  LOP3.LUT R2, RZ, R8, RZ, 0x33, !PT ;  /* 0x00000008ff027212 */ /* 0x000fe400078e33ff */
[C-C-:B---3--:R-:W-:Y:S01]  /*9a80*/  IADD3 R20, -R156.reuse, R96, R21.reuse ;  /* 0x000000609c147210 */ /* 0x148fe20007ffe115 */
[----:B------:R-:W-:Y:S02]  /*9a90*/  WARPGROUP.DEPBAR.LE gsb0, 0x0 ;  /* 0x00008000000079c5 */ /* 0x000fe40000010000 */
[----:B------:R1:W-:Y:S02]  /*9aa0*/  @!P1 SYNCS.ARRIVE.TRANS64.RED.A1T0 RZ, [R0+URZ], RZ ;  /* 0x000000ff00ff99a7 */ /* 0x0003e4000810043f */
[----:B-1----:R-:W-:-:S04]  /*9ab0*/  IADD3 R0, -R156, 0x1, R21 ;  /* 0x000000019c007810 */ /* 0x002fc80007ffe115 */
[----:B------:R-:W-:-:S05]  /*9ac0*/  IADD3 R7, -R157, R0, R96 ;  /* 0x000000009d077210 */ /* 0x000fca0007ffe160 */
[C---:B------:R-:W-:Y:S02]  /*9ad0*/  IMAD.IADD R9, R7.reuse, 0x1, R2 ;  /* 0x0000000107097824 */ /* 0x040fe400078e0202 */
[----:B------:R-:W-:Y:S01]  /*9ae0*/  IMAD.IADD R7, R7, 0x1, R12 ;  /* 0x0000000107077824 */ /* 0x000fe200078e020c */
[----:B------:R-:W-:Y:S01]  /*9af0*/  LEA R0, R88, 0xffffff80, 0x7 ;  /* 0xffffff8058007811 */ /* 0x000fe200078e38ff */
        /* <DEDUP_REMOVED lines=14> */
.L_x_13595:
[----:B------:R-:W-:-:S13]  /*9be0*/  ISETP.NE.AND P4, PT, R13, 0x1, PT ;  /* 0x000000010d00780c */ /* 0x000fda0003f85270 */
[----:B------:R-:W0:Y:S02]  /*9bf0*/  @P4 LDC.64 R2, c[0x0][0x9e8] ;  /* 0x00027a00ff024b82 */ /* 0x000e240000000a00 */
[----:B0-----:R-:W-:-:S05]  /*9c00*/  @P4 IMAD.HI.U32 R2, R5, R2, RZ ;  /* 0x0000000205024227 */ /* 0x001fca00078e00ff */
[----:B------:R-:W-:-:S07]  /*9c10*/  @P4 SHF.R.U32.HI R5, RZ, R3, R2 ;  /* 0x00000003ff054219 */ /* 0x000fce0000011602 */
.L_x_13596:
[----:B------:R-:W-:Y:S05]  /*9c20*/  BSYNC B0 ;  /* 0x0000000000007941 */ /* 0x000fea0003800000 */
.L_x_13594:
[----:B------:R-:W-:-:S04]  /*9c30*/  IMAD R5, R5, R13, -R0 ;  /* 0x0000000d05057224 */ /* 0x000fc800078e0a00 */
[----:B------:R-:W-:-:S05]  /*9c40*/  IMAD.IADD R5, R5, 0x1, -R156 ;  /* 0x0000000105057824 */ /* 0x000fca00078e0a9c */
[----:B------:R-:W-:Y:S02]  /*9c50*/  VIMNMX R6, R6, R5, !PT ;  /* 0x0000000506067248 */ /* 0x000fe40007fe0100 */
[----:B------:R-:W-:-:S07]  /*9c60*/  VIADDMNMX R4, R5, R13, R4, PT ;  /* 0x0000000d05047246 */ /* 0x000fce0003800104 */
.L_x_13593:
[C---:B------:R-:W-:Y:S01]  /*9c70*/  ISETP.GE.AND P4, PT, R21.reuse, 0x2, PT ;  /* 0x000000021500780c */ /* 0x040fe20003f86270 */
[----:B------:R-:W0:Y:S01]  /*9c80*/  SHFL.IDX PT, R2, R89, 0x1, 0x1c1f ;  /* 0x003c1f0059027f89 */ /* 0x000e2200000e0000 */
        /* <DEDUP_REMOVED lines=10> */
[----:B------:R-:W-:Y:S01]  /*9d30*/  FSEL R5, R28, -INF , !P5 ;  /* 0xff8000001c057808 */ /* 0x000fe20006800000 */
[----:B0-----:R-:W-:Y:S01]  /*9d40*/  IMAD.IADD R9, R9, 0x1, R2 ;  /* 0x0000000109097824 */ /* 0x001fe200078e0202 */
[----:B------:R-:W-:Y:S02]  /*9d50*/  ISETP.GT.AND P5, PT, R6, 0x9, !P6 ;  /* 0x000000090600780c */ /* 0x000fe400077a4270 */
[----:B------:R-:W-:Y:S02]  /*9d60*/  VIADDMNMX R20, R2, R7, R20, PT ;  /* 0x0000000702147246 */ /* 0x000fe40003800114 */
[----:B------:R-:W-:Y:S02]  /*9d70*/  ISETP.LT.OR P5, PT, R4, 0xa, P5 ;  /* 0x0000000a0400780c */ /* 0x000fe40002fa1670 */
[----:B------:R-:W-:Y:S02]  /*9d80*/  @P6 LOP3.LUT R22, R22, 0x10000000, RZ, 0xfc, !PT ;  /* 0x1000000016166812 */ /* 0x000fe400078efcff */
[----:B------:R-:W-:-:S02]  /*9d90*/  ISETP.GE.AND P6, PT, R21, 0x11, PT ;  /* 0x000000111500780c */ /* 0x000fc40003fc6270 */
        /* <DEDUP_REMOVED lines=184> */
.L_x_13599:
[----:B------:R-:W-:-:S13]  /*a920*/  ISETP.NE.AND P6, PT, R13, 0x1, PT ;  /* 0x000000010d00780c */ /* 0x000fda0003fc5270 */
[----:B------:R-:W0:Y:S02]  /*a930*/  @P6 LDC.64 R2, c[0x0][0x9e8] ;  /* 0x00027a00ff026b82 */ /* 0x000e240000000a00 */
[----:B0-----:R-:W-:-:S05]  /*a940*/  @P6 IMAD.HI.U32 R2, R7, R2, RZ ;  /* 0x0000000207026227 */ /* 0x001fca00078e00ff */
[----:B------:R-:W-:-:S07]  /*a950*/  @P6 SHF.R.U32.HI R7, RZ, R3, R2 ;  /* 0x00000003ff076219 */ /* 0x000fce0000011602 */
.L_x_13600:
[----:B------:R-:W-:Y:S05]  /*a960*/  BSYNC B0 ;  /* 0x0000000000007941 */ /* 0x000fea0003800000 */
.L_x_13598:
[----:B------:R-:W-:-:S04]  /*a970*/  IMAD R7, R7, R13, -R0 ;  /* 0x0000000d07077224 */ /* 0x000fc800078e0a00 */
[----:B------:R-:W-:-:S05]  /*a980*/  IMAD.IADD R0, R7, 0x1, -R156 ;  /* 0x0000000107007824 */ /* 0x000fca00078e0a9c */
[----:B------:R-:W-:Y:S02]  /*a990*/  VIMNMX R9, R9, R0, !PT ;  /* 0x0000000009097248 */ /* 0x000fe40007fe0100 */
[----:B------:R-:W-:-:S07]  /*a9a0*/  VIADDMNMX R20, R0, R13, R20, PT ;  /* 0x0000000d00147246 */ /* 0x000fce0003800114 */
.L_x_13597:
[----:B------:R-:W-:Y:S01]  /*a9b0*/  ISETP.GT.AND P4, PT, R9, 0x1, !P4 ;  /* 0x000000010900780c */ /* 0x000fe20006784270 */
[----:B------:R-:W-:Y:S01]  /*a9c0*/  ULDC UR4, c[0x0][0x988] ;  /* 0x0002620000047ab9 */ /* 0x000fe20000000800 */
        /* <DEDUP_REMOVED lines=77> */
[----:B------:R-:W-:-:S02]  /*aea0*/  ISETP.LT.OR P4, PT, R20, 0x31, P4 ;  /* 0x000000311400780c */ /* 0x000fc40002781670 */
[C---:B------:R-:W-:Y:S01]  /*aeb0*/  ISETP.GT.AND P5, PT, R9.reuse, 0x78, !P5 ;  /* 0x000000780900780c */ /* 0x040fe20006fa4270 */
[----:B------:R-:W0:Y:S01]  /*aec0*/  SHFL.BFLY PT, R3, R2, 0x2, 0x1f ;  /* 0x0c401f0002037f89 */ /* 0x000e2200000e0000 */
[----:B------:R-:W-:Y:S02]  /*aed0*/  FSEL R123, R50, -INF , !P4 ;  /* 0xff800000327b7808 */ /* 0x000fe40006000000 */
[----:B------:R-:W-:Y:S02]  /*aee0*/  LOP3.LUT P4, RZ, R22, 0x40000, RZ, 0xc0, !PT ;  /* 0x0004000016ff7812 */ /* 0x000fe4000788c0ff */
[----:B------:R-:W-:Y:S02]  /*aef0*/  ISETP.LT.OR P5, PT, R20, 0x79, P5 ;  /* 0x000000791400780c */ /* 0x000fe40002fa1670 */
[----:B------:R-:W-:-:S04]  /*af00*/  ISETP.GT.AND P4, PT, R9, 0x31, !P4 ;  /* 0x000000310900780c */ /* 0x000fc80006784270 */
[----:B------:R-:W-:-:S04]  /*af10*/  ISETP.LT.OR P4, PT, R20, 0x32, P4 ;  /* 0x000000321400780c */ /* 0x000fc80002781670 */
[----:B------:R-:W-:Y:S02]  /*af20*/  FSEL R51, R51, -INF , !P4 ;  /* 0xff80000033337808 */ /* 0x000fe40006000000 */
[----:B------:R-:W-:-:S04]  /*af30*/  LOP3.LUT P4, RZ, R22, 0x20000, RZ, 0xc0, !PT ;  /* 0x0002000016ff7812 */ /* 0x000fc8000788c0ff */
[----:B------:R-:W-:Y:S02]  /*af40*/  ISETP.GT.AND P4, PT, R9, 0x38, !P4 ;  /* 0x000000380900780c */ /* 0x000fe40006784270 */
[----:B0-----:R-:W-:Y:S02]  /*af50*/  FMNMX.FTZ R6, R2, R3, !PT ;  /* 0x0000000302067209 */ /* 0x001fe40007810000 */
[----:B------:R-:W-:-:S03]  /*af60*/  ISETP.LT.OR P4, PT, R20, 0x39, P4 ;  /* 0x000000391400780c */ /* 0x000fc60002781670 */
[----:B------:R-:W0:Y:S01]  /*af70*/  SHFL.BFLY PT, R3, R6, 0x1, 0x1f ;  /* 0x0c201f0006037f89 */ /* 0x000e2200000e0000 */
[----:B------:R-:W-:Y:S02]  /*af80*/  FSEL R125, R54, -INF , !P4 ;  /* 0xff800000367d7808 */ /* 0x000fe40006000000 */
[----:B------:R-:W-:-:S04]  /*af90*/  LOP3.LUT P4, RZ, R22, 0x10000, RZ, 0xc0, !PT ;  /* 0x0001000016ff7812 */ /* 0x000fc8000788c0ff */
        /* <DEDUP_REMOVED lines=68> */
[----:B------:R-:W-:Y:S01]  /*b3e0*/  FSEL R91, R86, -INF , !P5 ;  /* 0xff800000565b7808 */ /* 0x000fe20006800000 */
[-CC-:B------:R-:W-:Y:S01]  /*b3f0*/  FFMA.FTZ R148, R24, R0.reuse, -R4.reuse ;  /* 0x0000000018947223 */ /* 0x180fe20000010804 */
[----:B------:R-:W-:Y:S01]  /*b400*/  FSEL R26, R26, -INF , !P4 ;  /* 0xff8000001a1a7808 */ /* 0x000fe20006000000 */
[-CC-:B------:R-:W-:Y:S01]  /*b410*/  FFMA.FTZ R25, R25, R0.reuse, -R4.reuse ;  /* 0x0000000019197223 */ /* 0x180fe20000010804 */
[----:B------:R-:W-:Y:S01]  /*b420*/  ISETP.GT.AND P4, PT, R9, 0x79, !P6 ;  /* 0x000000790900780c */ /* 0x000fe20007784270 */
[-CC-:B------:R-:W-:Y:S01]  /*b430*/  FFMA.FTZ R150, R5, R0.reuse, -R4.reuse ;  /* 0x0000000005967223 */ /* 0x180fe20000010804 */
[----:B------:R-:W-:Y:S01]  /*b440*/  FMNMX.FTZ R2, R26, R27, !PT ;  /* 0x0000001b1a027209 */ /* 0x000fe20007810000 */
[----:B------:R-:W-:Y:S01]  /*b450*/  MUFU.EX2 R148, R148 ;  /* 0x0000009400947308 */ /* 0x000fe20000000800 */
[----:B------:R-:W-:Y:S01]  /*b460*/  ISETP.LT.OR P4, PT, R20, 0x7a, P4 ;  /* 0x0000007a1400780c */ /* 0x000fe20002781670 */
[--C-:B------:R-:W-:Y:S01]  /*b470*/  FFMA.FTZ R5, R29, R0, -R4.reuse ;  /* 0x000000001d057223 */ /* 0x100fe20000010804 */
[----:B------:R-:W-:Y:S01]  /*b480*/  FMNMX.FTZ R2, R7, R2, !PT ;  /* 0x0000000207027209 */ /* 0x000fe20007810000 */
[-CC-:B------:R-:W-:Y:S01]  /*b490*/  FFMA.FTZ R29, R33, R0.reuse, -R4.reuse ;  /* 0x00000000211d7223 */ /* 0x180fe20000010804 */
[----:B------:R-:W-:Y:S01]  /*b4a0*/  FSEL R87, R87, -INF , !P4 ;  /* 0xff80000057577808 */ /* 0x000fe20006000000 */
        /* <DEDUP_REMOVED lines=38> */
[----:B------:R-:W3:Y:S03]  /*b710*/  MUFU.EX2 R144, R144 ;  /* 0x0000009000907308 */ /* 0x000ee60000000800 */
[----:B------:R-:W-:-:S04]  /*b720*/  FMNMX.FTZ R2, R51, R2, !PT ;  /* 0x0000000233027209 */ /* 0x000fc80007810000 */
[----:B------:R-:W-:Y:S01]  /*b730*/  FMNMX.FTZ R2, R125, R2, !PT ;  /* 0x000000027d027209 */ /* 0x000fe20007810000 */
[----:B------:R-:W4:Y:S03]  /*b740*/  MUFU.EX2 R29, R29 ;  /* 0x0000001d001d7308 */ /* 0x000f260000000800 */
        /* <DEDUP_REMOVED lines=45> */
[----:B------:R-:W-:Y:S01]  /*ba20*/  FADD.FTZ R31, R148, R25 ;  /* 0x00000019941f7221 */ /* 0x000fe20000010000 */
[-CC-:B------:R-:W-:Y:S01]  /*ba30*/  FFMA.FTZ R145, R21, R0.reuse, -R6.reuse ;  /* 0x0000000015917223 */ /* 0x180fe20000010806 */
[-CC-:B------:R-:W-:Y:S01]  /*ba40*/  FFMA.FTZ R24, R35, R0.reuse, -R6.reuse ;  /* 0x0000000023187223 */ /* 0x180fe20000010806 */
[----:B------:R-:W-:Y:S01]  /*ba50*/  MUFU.EX2 R149, R149 ;  /* 0x0000009500957308 */ /* 0x000fe20000000800 */
[----:B-1----:R-:W-:Y:S01]  /*ba60*/  FADD.FTZ R36, R150, R31 ;  /* 0x0000001f96247221 */ /* 0x002fe20000010000 */
[-CC-:B------:R-:W-:Y:S01]  /*ba70*/  FFMA.FTZ R147, R89, R0.reuse, -R6.reuse ;  /* 0x0000000059937223 */ /* 0x180fe20000010806 */
[-CC-:B------:R-:W-:Y:S01]  /*ba80*/  FFMA.FTZ R26, R39, R0.reuse, -R6.reuse ;  /* 0x00000000271a7223 */ /* 0x180fe20000010806 */
[-C--:B------:R-:W-:Y:S01]  /*ba90*/  FFMA.FTZ R28, R43, R0.reuse, -R6 ;  /* 0x000000002b1c7223 */ /* 0x080fe20000010806 */
[----:B--2---:R-:W-:Y:S01]  /*baa0*/  FADD.FTZ R31, R5, R36 ;  /* 0x00000024051f7221 */ /* 0x004fe20000010000 */
[----:B------:R-:W0:Y:S01]  /*bab0*/  @P2 LDC R43, c[0x0][0x44c] ;  /* 0x00011300ff2b2b82 */ /* 0x000e220000000800 */
[-CC-:B------:R-:W-:Y:S01]  /*bac0*/  FFMA.FTZ R141, R119, R0.reuse, -R6.reuse ;  /* 0x00000000778d7223 */ /* 0x180fe20000010806 */
[----:B------:R-:W1:Y:S01]  /*bad0*/  MUFU.EX2 R4, R4 ;  /* 0x0000000400047308 */ /* 0x000e620000000800 */
[----:B---3--:R-:W-:Y:S01]  /*bae0*/  FADD.FTZ R38, R144, R31 ;  /* 0x0000001f90267221 */ /* 0x008fe20000010000 */
[-CC-:B------:R-:W-:Y:S01]  /*baf0*/  FFMA.FTZ R30, R47, R0.reuse, -R6.reuse ;  /* 0x000000002f1e7223 */ /* 0x180fe20000010806 */
[-CC-:B------:R-:W-:Y:S01]  /*bb00*/  FFMA.FTZ R143, R121, R0.reuse, -R6.reuse ;  /* 0x00000000798f7223 */ /* 0x180fe20000010806 */
[-C--:B------:R-:W-:Y:S01]  /*bb10*/  FFMA.FTZ R7, R123, R0.reuse, -R6 ;  /* 0x000000007b077223 */ /* 0x080fe20000010806 */
[----:B----4-:R-:W-:Y:S01]  /*bb20*/  FADD.FTZ R35, R29, R38 ;  /* 0x000000261d237221 */ /* 0x010fe20000010000 */
[----:B------:R-:W2:Y:S01]  /*bb30*/  @P2 LDC R47, c[0x0][0x450] ;  /* 0x00011400ff2f2b82 */ /* 0x000ea20000000800 */
[-CC-:B------:R-:W-:Y:S01]  /*bb40*/  FFMA.FTZ R32, R51, R0.reuse, -R6.reuse ;  /* 0x0000000033207223 */ /* 0x180fe20000010806 */
[----:B------:R-:W3:Y:S01]  /*bb50*/  MUFU.EX2 R151, R151 ;  /* 0x0000009700977308 */ /* 0x000ee20000000800 */
[----:B-----5:R-:W-:Y:S01]  /*bb60*/  FADD.FTZ R38, R146, R35 ;  /* 0x0000002392267221 */ /* 0x020fe20000010000 */
[-CC-:B------:R-:W-:Y:S01]  /*bb70*/  FFMA.FTZ R21, R125, R0.reuse, -R6.reuse ;  /* 0x000000007d157223 */ /* 0x180fe20000010806 */
[-CC-:B------:R-:W-:Y:S01]  /*bb80*/  FFMA.FTZ R34, R55, R0.reuse, -R6.reuse ;  /* 0x0000000037227223 */ /* 0x180fe20000010806 */
[-C--:B------:R-:W-:Y:S01]  /*bb90*/  FFMA.FTZ R27, R127, R0.reuse, -R6 ;  /* 0x000000007f1b7223 */ /* 0x080fe20000010806 */
[----:B------:R-:W-:Y:S01]  /*bba0*/  FADD.FTZ R39, R33, R38 ;  /* 0x0000002621277221 */ /* 0x000fe20000010000 */
[-CC-:B------:R-:W-:Y:S01]  /*bbb0*/  FFMA.FTZ R36, R59, R0.reuse, -R6.reuse ;  /* 0x000000003b247223 */ /* 0x180fe20000010806 */
[-C--:B------:R-:W-:Y:S01]  /*bbc0*/  FFMA.FTZ R31, R129, R0.reuse, -R6 ;  /* 0x00000000811f7223 */ /* 0x080fe20000010806 */
[----:B------:R-:W4:Y:S01]  /*bbd0*/  MUFU.EX2 R20, R20 ;  /* 0x0000001400147308 */ /* 0x000f220000000800 */
[----:B-1----:R-:W-:Y:S01]  /*bbe0*/  FADD.FTZ R40, R149, R4 ;  /* 0x0000000495287221 */ /* 0x002fe20000010000 */
[----:B------:R-:W-:Y:S01]  /*bbf0*/  FADD.FTZ R42, R140, R39 ;  /* 0x000000278c2a7221 */ /* 0x000fe20000010000 */
[-CC-:B------:R-:W-:Y:S01]  /*bc00*/  FFMA.FTZ R38, R63, R0.reuse, -R6.reuse ;  /* 0x000000003f267223 */ /* 0x180fe20000010806 */
[-CC-:B------:R-:W-:Y:S01]  /*bc10*/  FFMA.FTZ R129, R131, R0.reuse, -R6.reuse ;  /* 0x0000000083817223 */ /* 0x180fe20000010806 */
[-C--:B------:R-:W-:Y:S01]  /*bc20*/  FFMA.FTZ R131, R133, R0.reuse, -R6 ;  /* 0x0000000085837223 */ /* 0x080fe20000010806 */
[----:B------:R-:W-:Y:S01]  /*bc30*/  FADD.FTZ R39, R37, R42 ;  /* 0x0000002a25277221 */ /* 0x000fe20000010000 */
[----:B0-----:R-:W-:Y:S01]  /*bc40*/  @P2 IMAD.HI.U32 R46, R94, R43, RZ ;  /* 0x0000002b5e2e2227 */ /* 0x001fe200078e00ff */
[----:B------:R-:W0:Y:S03]  /*bc50*/  MUFU.EX2 R145, R145 ;  /* 0x0000009100917308 */ /* 0x000e260000000800 */
        /* <DEDUP_REMOVED lines=8> */
[----:B----4-:R-:W-:Y:S01]  /*bce0*/  FADD.FTZ R40, R20, R35 ;  /* 0x0000002314287221 */ /* 0x010fe20000010000 */
[----:B------:R-:W-:-:S02]  /*bcf0*/  F2FP.F16.F32.PACK_AB R150, R5, R150 ;  /* 0x000000960596723e */ /* 0x000fc400000000ff */
[----:B------:R-:W-:Y:S02]  /*bd00*/  F2FP.F16.F32.PACK_AB R148, R25, R148 ;  /* 0x000000941994723e */ /* 0x000fe400000000ff */
[----:B------:R-:W-:Y:S02]  /*bd10*/  F2FP.F16.F32.PACK_AB R149, R4, R149 ;  /* 0x000000950495723e */ /* 0x000fe400000000ff */
[----:B------:R-:W3:Y:S01]  /*bd20*/  MUFU.EX2 R147, R147 ;  /* 0x0000009300937308 */ /* 0x000ee20000000800 */
[----:B0-----:R-:W-:Y:S01]  /*bd30*/  FADD.FTZ R35, R145, R40 ;  /* 0x0000002891237221 */ /* 0x001fe20000010000 */
[----:B------:R-:W-:Y:S01]  /*bd40*/  FADD.FTZ R40, R142, R39 ;  /* 0x000000278e287221 */ /* 0x000fe20000010000 */
[----:B------:R-:W-:Y:S02]  /*bd50*/  F2FP.F16.F32.PACK_AB R151, R20, R151 ;  /* 0x000000971497723e */ /* 0x000fe400000000ff */
[----:B------:R-:W-:Y:S02]  /*bd60*/  F2FP.F16.F32.PACK_AB R144, R29, R144 ;  /* 0x000000901d90723e */ /* 0x000fe400000000ff */
[----:B------:R-:W-:Y:S01]  /*bd70*/  F2FP.F16.F32.PACK_AB R146, R33, R146 ;  /* 0x000000922192723e */ /* 0x000fe200000000ff */
[----:B------:R-:W0:Y:S01]  /*bd80*/  MUFU.EX2 R26, R26 ;  /* 0x0000001a001a7308 */ /* 0x000e220000000800 */
[----:B-1----:R-:W-:Y:S01]  /*bd90*/  FADD.FTZ R42, R24, R35 ;  /* 0x00000023182a7221 */ /* 0x002fe20000010000 */
[----:B------:R-:W-:Y:S01]  /*bda0*/  FADD.FTZ R35, R41, R40 ;  /* 0x0000002829237221 */ /* 0x000fe20000010000 */
[----:B------:R-:W-:Y:S01]  /*bdb0*/  FFMA.FTZ R40, R67, R0, -R6 ;  /* 0x0000000043287223 */ /* 0x000fe20000010806 */
[----:B------:R-:W-:-:S02]  /*bdc0*/  F2FP.F16.F32.PACK_AB R140, R37, R140 ;  /* 0x0000008c258c723e */ /* 0x000fc400000000ff */
[----:B------:R-:W-:Y:S01]  /*bdd0*/  FADD.FTZ R44, R136, R35 ;  /* 0x00000023882c7221 */ /* 0x000fe20000010000 */
[----:B------:R-:W-:Y:S01]  /*bde0*/  IMAD.MOV.U32 R35, RZ, RZ, R94 ;  /* 0x000000ffff237224 */ /* 0x000fe200078e005e */
[----:B------:R-:W1:Y:S01]  /*bdf0*/  MUFU.EX2 R141, R141 ;  /* 0x0000008d008d7308 */ /* 0x000e620000000800 */
[----:B---3--:R-:W-:Y:S01]  /*be00*/  FADD.FTZ R39, R147, R42 ;  /* 0x0000002a93277221 */ /* 0x008fe20000010000 */
[----:B------:R-:W-:Y:S01]  /*be10*/  FADD.FTZ R43, R45, R44 ;  /* 0x0000002c2d2b7221 */ /* 0x000fe20000010000 */
[----:B--2---:R-:W-:Y:S02]  /*be20*/  @P2 SHF.R.U32.HI R35, RZ, R47, R46 ;  /* 0x0000002fff232219 */ /* 0x004fe4000001162e */
[----:B------:R-:W-:Y:S01]  /*be30*/  F2FP.F16.F32.PACK_AB R142, R41, R142 ;  /* 0x0000008e298e723e */ /* 0x000fe200000000ff */
[----:B------:R-:W-:Y:S01]  /*be40*/  FADD.FTZ R44, R138, R43 ;  /* 0x0000002b8a2c7221 */ /* 0x000fe20000010000 */
[----:B------:R-:W-:Y:S01]  /*be50*/  F2FP.F16.F32.PACK_AB R136, R45, R136 ;  /* 0x000000882d88723e */ /* 0x000fe200000000ff */
[----:B------:R-:W2:Y:S01]  /*be60*/  MUFU.EX2 R28, R28 ;  /* 0x0000001c001c7308 */ /* 0x000ea20000000800 */
[----:B0-----:R-:W-:Y:S01]  /*be70*/  FADD.FTZ R42, R26, R39 ;  /* 0x000000271a2a7221 */ /* 0x001fe20000010000 */
[----:B------:R-:W-:Y:S01]  /*be80*/  FADD.FTZ R43, R49, R44 ;  /* 0x0000002c312b7221 */ /* 0x000fe20000010000 */
[----:B------:R-:W-:Y:S01]  /*be90*/  FFMA.FTZ R44, R75, R0, -R6 ;  /* 0x000000004b2c7223 */ /* 0x000fe20000010806 */
[----:B------:R-:W-:Y:S01]  /*bea0*/  IMAD.IADD R35, R92, 0x1, R35 ;  /* 0x000000015c237824 */ /* 0x000fe200078e0223 */
[----:B------:R-:W-:-:S02]  /*beb0*/  F2FP.F16.F32.PACK_AB R138, R49, R138 ;  /* 0x0000008a318a723e */ /* 0x000fc400000000ff */
[----:B------:R-:W-:Y:S01]  /*bec0*/  F2FP.F16.F32.PACK_AB R145, R24, R145 ;  /* 0x000000911891723e */ /* 0x000fe200000000ff */
[----:B------:R-:W0:Y:S01]  /*bed0*/  MUFU.EX2 R143, R143 ;  /* 0x0000008f008f7308 */ /* 0x000e220000000800 */
[----:B-1----:R-:W-:Y:S01]  /*bee0*/  FADD.FTZ R39, R141, R42 ;  /* 0x0000002a8d277221 */ /* 0x002fe20000010000 */
[----:B------:R-:W-:Y:S01]  /*bef0*/  FFMA.FTZ R42, R71, R0, -R6 ;  /* 0x00000000472a7223 */ /* 0x000fe20000010806 */
[----:B------:R-:W-:Y:S01]  /*bf00*/  F2FP.F16.F32.PACK_AB R147, R26, R147 ;  /* 0x000000931a93723e */ /* 0x000fe200000000ff */
[----:B------:R-:W-:-:S04]  /*bf10*/  IMAD.IADD R12, R35, 0x1, R12 ;  /* 0x00000001230c7824 */ /* 0x000fc800078e020c */
[----:B------:R-:W1:Y:S01]  /*bf20*/  MUFU.EX2 R30, R30 ;  /* 0x0000001e001e7308 */ /* 0x000e620000000800 */
[C---:B--2---:R-:W-:Y:S01]  /*bf30*/  FADD.FTZ R46, R28.reuse, R39 ;  /* 0x000000271c2e7221 */ /* 0x044fe20000010000 */
[----:B------:R-:W-:-:S06]  /*bf40*/  F2FP.F16.F32.PACK_AB R141, R28, R141 ;  /* 0x0000008d1c8d723e */ /* 0x000fcc00000000ff */
[----:B------:R-:W2:Y:S01]  /*bf50*/  MUFU.EX2 R7, R7 ;  /* 0x0000000700077308 */ /* 0x000ea20000000800 */
[----:B0-----:R-:W-:Y:S01]  /*bf60*/  FADD.FTZ R39, R143, R46 ;  /* 0x0000002e8f277221 */ /* 0x001fe20000010000 */
[----:B------:R-:W-:Y:S01]  /*bf70*/  FADD.FTZ R46, R132, R43 ;  /* 0x0000002b842e7221 */ /* 0x000fe20000010000 */
[----:B------:R-:W-:-:S03]  /*bf80*/  F2FP.F16.F32.PACK_AB R132, R9, R132 ;  /* 0x000000840984723e */ /* 0x000fc600000000ff */
[----:B------:R-:W-:Y:S01]  /*bf90*/  FADD.FTZ R43, R9, R46 ;  /* 0x0000002e092b7221 */ /* 0x000fe20000010000 */
[----:B------:R-:W-:Y:S01]  /*bfa0*/  FFMA.FTZ R46, R79, R0, -R6 ;  /* 0x000000004f2e7223 */ /* 0x000fe20000010806 */
[----:B------:R-:W0:Y:S01]  /*bfb0*/  MUFU.EX2 R32, R32 ;  /* 0x0000002000207308 */ /* 0x000e220000000800 */
[----:B-1----:R-:W-:Y:S01]  /*bfc0*/  FADD.FTZ R48, R30, R39 ;  /* 0x000000271e307221 */ /* 0x002fe20000010000 */
[----:B------:R-:W-:Y:S01]  /*bfd0*/  FADD.FTZ R50, R134, R43 ;  /* 0x0000002b86327221 */ /* 0x000fe20000010000 */
[C---:B------:R-:W-:Y:S02]  /*bfe0*/  F2FP.F16.F32.PACK_AB R134, R53.reuse, R134 ;  /* 0x000000863586723e */ /* 0x040fe400000000ff */
[----:B------:R-:W-:Y:S01]  /*bff0*/  F2FP.F16.F32.PACK_AB R143, R30, R143 ;  /* 0x0000008f1e8f723e */ /* 0x000fe200000000ff */
[----:B------:R-:W-:Y:S02]  /*c000*/  FADD.FTZ R43, R53, R50 ;  /* 0x00000032352b7221 */ /* 0x000fe40000010000 */
        /* <DEDUP_REMOVED lines=8> */
[----:B------:R-:W-:-:S05]  /*c090*/  F2FP.F16.F32.PACK_AB R128, R57, R128 ;  /* 0x000000803980723e */ /* 0x000fca00000000ff */
[----:B------:R-:W1:Y:S01]  /*c0a0*/  MUFU.EX2 R36, R36 ;  /* 0x0000002400247308 */ /* 0x000e620000000800 */
[----:B--2---:R-:W-:Y:S01]  /*c0b0*/  FADD.FTZ R6, R34, R39 ;  /* 0x0000002722067221 */ /* 0x004fe20000010000 */
[----:B------:R-:W-:-:S04]  /*c0c0*/  FADD.FTZ R39, R57, R48 ;  /* 0x0000003039277221 */ /* 0x000fc80000010000 */
[----:B------:R-:W-:Y:S02]  /*c0d0*/  FADD.FTZ R48, R130, R39 ;  /* 0x0000002782307221 */ /* 0x000fe40000010000 */
        /* <DEDUP_REMOVED lines=43> */
[----:B------:R1:W3:Y:S01]  /*c390*/  MUFU.EX2 R121, R139 ;  /* 0x0000008b00797308 */ /* 0x0002e20000000800 */
[----:B--2---:R-:W-:-:S07]  /*c3a0*/  FADD.FTZ R5, R127, R50 ;  /* 0x000000327f057221 */ /* 0x004fce0000010000 */
[----:B------:R-:W2:Y:S01]  /*c3b0*/  MUFU.EX2 R48, R83 ;  /* 0x0000005300307308 */ /* 0x000ea20000000800 */
[----:B0-----:R-:W-:Y:S01]  /*c3c0*/  FADD.FTZ R20, R46, R5 ;  /* 0x000000052e147221 */ /* 0x001fe20000010000 */
[----:B-1----:R-:W-:Y:S02]  /*c3d0*/  F2FP.F16.F32.PACK_AB R139, R34, R21 ;  /* 0x00000015228b723e */ /* 0x002fe400000000ff */
[----:B------:R-:W-:-:S04]  /*c3e0*/  F2FP.F16.F32.PACK_AB R127, R46, R127 ;  /* 0x0000007f2e7f723e */ /* 0x000fc800000000ff */
[----:B------:R-:W0:Y:S01]  /*c3f0*/  MUFU.EX2 R91, R91 ;  /* 0x0000005b005b7308 */ /* 0x000e220000000800 */
[----:B---3--:R-:W-:-:S07]  /*c400*/  FADD.FTZ R5, R121, R20 ;  /* 0x0000001479057221 */ /* 0x008fce0000010000 */
        /* <DEDUP_REMOVED lines=9> */
[----:B------:R-:W-:Y:S02]  /*c4a0*/  VIADD R4, R88, 0xfffffffe ;  /* 0xfffffffe58047836 */ /* 0x000fe40000000000 */
[C---:B0-----:R-:W-:Y:S01]  /*c4b0*/  FADD.FTZ R6, R77.reuse, R6 ;  /* 0x000000064d067221 */ /* 0x041fe20000010000 */
        /* <DEDUP_REMOVED lines=13> */
.L_x_13603:
[----:B------:R-:W-:-:S13]  /*c590*/  ISETP.NE.AND P4, PT, R13, 0x1, PT ;  /* 0x000000010d00780c */ /* 0x000fda0003f85270 */
[----:B------:R-:W0:Y:S02]  /*c5a0*/  @P4 LDC.64 R20, c[0x0][0x9e8] ;  /* 0x00027a00ff144b82 */ /* 0x000e240000000a00 */
[----:B0-----:R-:W-:-:S05]  /*c5b0*/  @P4 IMAD.HI.U32 R20, R7, R20, RZ ;  /* 0x0000001407144227 */ /* 0x001fca00078e00ff */
[----:B------:R-:W-:-:S07]  /*c5c0*/  @P4 SHF.R.U32.HI R7, RZ, R21, R20 ;  /* 0x00000015ff074219 */ /* 0x000fce0000011614 */
.L_x_13604:
[----:B------:R-:W-:Y:S05]  /*c5d0*/  BSYNC B0 ;  /* 0x0000000000007941 */ /* 0x000fea0003800000 */
.L_x_13602:
[----:B------:R-:W-:-:S05]  /*c5e0*/  IMAD R7, R7, R13, R13 ;  /* 0x0000000d07077224 */ /* 0x000fca00078e020d */
[----:B------:R-:W-:-:S07]  /*c5f0*/  VIMNMX R12, R12, R7, PT ;  /* 0x000000070c0c7248 */ /* 0x000fce0003fe0100 */
.L_x_13601:
        /* <DEDUP_REMOVED lines=9> */
[----:B------:R-:W-:Y:S02]  /*c690*/  SHF.R.S32.HI R7, RZ, 0x7, R7 ;  /* 0x00000007ff077819 */ /* 0x000fe40000011407 */
        /* <DEDUP_REMOVED lines=16> */
[----:B--2---:R-:W-:-:S04]  /*c7a0*/  VIMNMX R21, R9, R7, !PT ;  /* 0x0000000709157248 */ /* 0x004fc80007fe0100 */
[----:B------:R-:W-:-:S13]  /*c7b0*/  ISETP.GE.AND P4, PT, R4, R21, PT ;  /* 0x000000150400720c */ /* 0x000fda0003f86270 */
[----:B------:R-:W-:Y:S05]  /*c7c0*/  @!P4 BRA `(.L_x_13605) ;  /* 0x0000002c00f0c947 */ /* 0x000fea0003800000 */
[----:B------:R-:W-:-:S07]  /*c7d0*/  IMAD.MOV.U32 R119, RZ, RZ, RZ ;  /* 0x000000ffff777224 */ /* 0x000fce00078e00ff */
.L_x_13623:
        /* <DEDUP_REMOVED lines=11> */
.L_x_13607:
[----:B------:R-:W-:Y:S01]  /*c890*/  IMAD R9, R7, 0x8, R16 ;  /* 0x0000000807097824 */ /* 0x000fe200078e0210 */
[----:B------:R-:W-:-:S04]  /*c8a0*/  SHF.L.U32 R0, R20, 0x1f, RZ ;  /* 0x0000001f14007819 */ /* 0x000fc800000006ff */
[----:B------:R0:W1:Y:S01]  /*c8b0*/  SYNCS.PHASECHK.TRANS64.TRYWAIT P5, [R9+URZ+0x16830], R0 ;  /* 0x01683000090075a7 */ /* 0x00006200080a017f */
[----:B------:R-:W-:Y:S05]  /*c8c0*/  @!P0 BRA `(.L_x_13608) ;  /* 0x0000000000048947 */ /* 0x000fea0003800000 */
[----:B------:R-:W-:Y:S01]  /*c8d0*/  BPT.TRAP 0x1 ;  /* 0x000000040000795c */ /* 0x000fe20000300000 */
.L_x_13608:
[----:B------:R-:W-:Y:S04]  /*c8e0*/  BSSY B0, `(.L_x_13606) ;  /* 0x0000004000007945 */ /* 0x000fe80003800000 */
[----:B-1----:R-:W-:Y:S05]  /*c8f0*/  @P5 BRA `(.L_x_13609) ;  /* 0x0000000000085947 */ /* 0x002fea0003800000 */
[----:B------:R-:W1:Y:S02]  /*c900*/  SYNCS.PHASECHK.TRANS64.TRYWAIT P5, [R9+URZ+0x16830], R0 ;  /* 0x01683000090075a7 */ /* 0x000e6400080a017f */
[----:B-1----:R-:W-:Y:S05]  /*c910*/  @!P5 BRA `(.L_x_13610) ;  /* 0x000001340034d947 */ /* 0x002fea0003800000 */
.L_x_13609:
[----:B------:R-:W-:Y:S05]  /*c920*/  BSYNC B0 ;  /* 0x0000000000007941 */ /* 0x000fea0003800000 */
.L_x_13606:
[----:B------:R-:W2:Y:S01]  /*c930*/  LDL R8, [R1+0x28] ;  /* 0x0000280001087983 */ /* 0x000ea20000100800 */
[----:B01----:R-:W-:Y:S01]  /*c940*/  IMAD.MOV.U32 R9, RZ, RZ, 0x40000040 ;  /* 0x40000040ff097424 */ /* 0x003fe200078e00ff */
[----:B------:R-:W-:Y:S05]  /*c950*/  WARPSYNC.ALL ;  /* 0x0000000000007948 */ /* 0x000fea0003800000 */
[----:B------:R-:W-:Y:S01]  /*c960*/  R2UR UR23, R9 ;  /* 0x00000000091772ca */ /* 0x000fe200000e0000 */
[----:B------:R-:W-:Y:S01]  /*c970*/  IMAD.MOV.U32 R13, RZ, RZ, 0x40000040 ;  /* 0x40000040ff0d7424 */ /* 0x000fe200078e00ff */
[----:B------:R-:W0:Y:S04]  /*c980*/  S2R R0, SR_TID.X ;  /* 0x0000000000007919 */ /* 0x000e280000002100 */
[----:B------:R-:W-:Y:S01]  /*c990*/  R2UR UR19, R13 ;  /* 0x000000000d1372ca */ /* 0x000fe200000e0000 */
[----:B------:R-:W-:Y:S01]  /*c9a0*/  IMAD.MOV.U32 R25, RZ, RZ, 0x40000040 ;  /* 0x40000040ff197424 */ /* 0x000fe200078e00ff */
[----:B0-----:R-:W-:-:S05]  /*c9b0*/  SHF.R.U32.HI R0, RZ, 0x7, R0 ;  /* 0x00000007ff007819 */ /* 0x001fca0000011600 */
[----:B------:R-:W-:Y:S01]  /*c9c0*/  VIADD R0, R0, 0x8 ;  /* 0x0000000800007836 */ /* 0x000fe20000000000 */
[----:B------:R-:W-:Y:S02]  /*c9d0*/  R2UR UR12, R10 ;  /* 0x000000000a0c72ca */ /* 0x000fe400000e0000 */
[----:B------:R-:W-:Y:S02]  /*c9e0*/  R2UR UR13, R11 ;  /* 0x000000000b0d72ca */ /* 0x000fe400000e0000 */
[C---:B------:R-:W-:Y:S02]  /*c9f0*/  R2UR UR15, R25.reuse ;  /* 0x00000000190f72ca */ /* 0x040fe400000e0000 */
[----:B------:R-:W-:Y:S01]  /*ca00*/  R2UR UR27, R25 ;  /* 0x00000000191b72ca */ /* 0x000fe200000e0000 */
[----:B------:R0:W-:Y:S01]  /*ca10*/  BAR.SYNC.DEFER_BLOCKING R0, 0x100 ;  /* 0x000400000000751d */ /* 0x0001e20000010000 */
[----:B--2---:R-:W-:-:S04]  /*ca20*/  IMAD R24, R7, 0x400, R8 ;  /* 0x0000040007187824 */ /* 0x004fc800078e0208 */
[----:B------:R-:W-:-:S05]  /*ca30*/  VIADD R8, R24, 0x4 ;  /* 0x0000000418087836 */ /* 0x000fca0000000000 */
[----:B------:R-:W-:Y:S02]  /*ca40*/  R2UR UR22, R8 ;  /* 0x00000000081672ca */ /* 0x000fe400000e0000 */
[----:B------:R-:W2:Y:S01]  /*ca50*/  LDL.64 R8, [R1+0x8] ;  /* 0x0000080001087983 */ /* 0x000ea20000100a00 */
[----:B------:R-:W-:-:S05]  /*ca60*/  VIADD R12, R24, 0x2 ;  /* 0x00000002180c7836 */ /* 0x000fca0000000000 */
[----:B------:R-:W-:Y:S02]  /*ca70*/  R2UR UR18, R12 ;  /* 0x000000000c1272ca */ /* 0x000fe400000e0000 */
[----:B------:R-:W3:Y:S01]  /*ca80*/  LDL.64 R12, [R1] ;  /* 0x00000000010c7983 */ /* 0x000ee20000100a00 */
[C---:B------:R-:W-:Y:S01]  /*ca90*/  R2UR UR14, R24.reuse ;  /* 0x00000000180e72ca */ /* 0x040fe200000e0000 */
[----:B------:R-:W-:-:S05]  /*caa0*/  VIADD R24, R24, 0x6 ;  /* 0x0000000618187836 */ /* 0x000fca0000000000 */
[----:B------:R-:W-:Y:S02]  /*cab0*/  R2UR UR26, R24 ;  /* 0x00000000181a72ca */ /* 0x000fe400000e0000 */
[----:B------:R-:W-:-:S06]  /*cac0*/  WARPGROUP.ARRIVE ;  /* 0x00000000000079c5 */ /* 0x000fcc0000000000 */
[----:B------:R-:W-:Y:S03]  /*cad0*/  HGMMA.64x128x16.F32 R24, gdesc[UR12], RZ, !UPT, gsb0 ;  /* 0x01e000000c1879f0 */ /* 0x000fe6000c0008ff */
[----:B------:R-:W-:Y:S02]  /*cae0*/  WARPGROUP.DEPBAR.LE gsb0, 0x0 ;  /* 0x00008000000079c5 */ /* 0x000fe40000010000 */
[----:B------:R-:W-:Y:S01]  /*caf0*/  WARPGROUP.ARRIVE ;  /* 0x00000000000079c5 */ /* 0x000fe20000000000 */
[----:B--2---:R-:W-:Y:S02]  /*cb00*/  R2UR UR16, R8 ;  /* 0x00000000081072ca */ /* 0x004fe400000e0000 */
[----:B------:R-:W-:-:S13]  /*cb10*/  R2UR UR17, R9 ;  /* 0x00000000091172ca */ /* 0x000fda00000e0000 */
[----:B------:R-:W-:Y:S01]  /*cb20*/  HGMMA.64x128x16.F32 R24, gdesc[UR16], R24, gsb0 ;  /* 0x01e00000101879f0 */ /* 0x000fe20008000818 */
[----:B---3--:R-:W-:Y:S02]  /*cb30*/  R2UR UR20, R12 ;  /* 0x000000000c1472ca */ /* 0x008fe400000e0000 */
        /* <DEDUP_REMOVED lines=13> */
.L_x_13612:
[----:B------:R-:W-:Y:S01]  /*cc10*/  SHF.L.U32 R0, R153, 0x1f, RZ ;  /* 0x0000001f99007819 */ /* 0x000fe200000006ff */
[----:B------:R-:W-:-:S04]  /*cc20*/  IMAD R8, R17, 0x8, R16 ;  /* 0x0000000811087824 */ /* 0x000fc800078e0210 */
[----:B------:R0:W1:Y:S01]  /*cc30*/  SYNCS.PHASECHK.TRANS64.TRYWAIT P4, [R8+URZ+0x16850], R0 ;  /* 0x01685000080075a7 */ /* 0x000062000808017f */
[----:B------:R-:W-:Y:S05]  /*cc40*/  @!P0 BRA `(.L_x_13613) ;  /* 0x0000000000048947 */ /* 0x000fea0003800000 */
[----:B------:R-:W-:Y:S01]  /*cc50*/  BPT.TRAP 0x1 ;  /* 0x000000040000795c */ /* 0x000fe20000300000 */
.L_x_13613:
[----:B-1----:R-:W-:Y:S05]  /*cc60*/  @P4 BRA `(.L_x_13611) ;  /* 0x0000000000084947 */ /* 0x002fea0003800000 */
[----:B------:R-:W1:Y:S02]  /*cc70*/  SYNCS.PHASECHK.TRANS64.TRYWAIT P4, [R8+URZ+0x16850], R0 ;  /* 0x01685000080075a7 */ /* 0x000e64000808017f */
[----:B-1----:R-:W-:Y:S05]  /*cc80*/  @!P4 BRA `(.L_x_13614) ;  /* 0x00000130006cc947 */ /* 0x002fea0003800000 */
.L_x_13611:
[----:B01----:R-:W-:Y:S01]  /*cc90*/  VIADD R0, R16, 0x400 ;  /* 0x0000040010007836 */ /* 0x003fe20000000000 */
[----:B------:R-:W2:Y:S01]  /*cca0*/  LDL R153, [R1+0x10] ;  /* 0x0000100001997983 */ /* 0x000ea20000100800 */
[----:B------:R-:W-:Y:S01]  /*ccb0*/  IMAD.MOV.U32 R9, RZ, RZ, 0x40000040 ;  /* 0x40000040ff097424 */ /* 0x000fe200078e00ff */
[----:B------:R-:W-:Y:S05]  /*ccc0*/  WARPSYNC.ALL ;  /* 0x0000000000007948 */ /* 0x000fea0003800000 */
[----:B------:R-:W-:Y:S01]  /*ccd0*/  SHF.R.U32.HI R0, RZ, 0x4, R0 ;  /* 0x00000004ff007819 */ /* 0x000fe20000011600 */
[----:B------:R-:W-:Y:S01]  /*cce0*/  WARPGROUP.ARRIVE ;  /* 0x00000000000079c5 */ /* 0x000fe20000000000 */
[----:B------:R-:W-:-:S02]  /*ccf0*/  R2UR UR11, R9 ;  /* 0x00000000090b72ca */ /* 0x000fc400000e0000 */
[----:B------:R-:W-:-:S05]  /*cd00*/  LOP3.LUT R0, R0, 0x3fff, RZ, 0xc0, !PT ;  /* 0x00003fff00007812 */ /* 0x000fca00078ec0ff */
[----:B------:R-:W-:Y:S02]  /*cd10*/  IMAD R8, R17, 0x400, R0 ;  /* 0x0000040011087824 */ /* 0x000fe400078e0200 */
[----:B------:R-:W-:Y:S01]  /*cd20*/  IMAD.MOV.U32 R13, RZ, RZ, 0x40000040 ;  /* 0x40000040ff0d7424 */ /* 0x000fe200078e00ff */
[----:B------:R-:W0:Y:S02]  /*cd30*/  @P2 LDC R0, c[0x0][0x44c] ;  /* 0x00011300ff002b82 */ /* 0x000e240000000800 */
[----:B------:R-:W-:-:S13]  /*cd40*/  R2UR UR10, R8 ;  /* 0x00000000080a72ca */ /* 0x000fda00000e0000 */
[----:B------:R-:W-:Y:S01]  /*cd50*/  HGMMA.64x64x16.F32 R88, R148, gdesc[UR8].tnspB, R88, gsb0 ;  /* 0x40e0000894587df0 */ /* 0x000fe20008000858 */
[----:B------:R-:W-:Y:S01]  /*cd60*/  VIADD R12, R8, 0x80 ;  /* 0x00000080080c7836 */ /* 0x000fe20000000000 */
[----:B------:R-:W-:-:S04]  /*cd70*/  R2UR UR11, R13 ;  /* 0x000000000d0b72ca */ /* 0x000fc800000e0000 */
[----:B------:R-:W-:Y:S01]  /*cd80*/  R2UR UR10, R12 ;  /* 0x000000000c0a72ca */ /* 0x000fe200000e0000 */
[----:B------:R-:W-:Y:S02]  /*cd90*/  VIADD R12, R8, 0x100 ;  /* 0x00000100080c7836 */ /* 0x000fe40000000000 */
[----:B------:R-:W-:Y:S01]  /*cda0*/  IMAD.MOV.U32 R13, RZ, RZ, 0x40000040 ;  /* 0x40000040ff0d7424 */ /* 0x000fe200078e00ff */
[----:B------:R-:W-:Y:S02]  /*cdb0*/  WARPGROUP.DEPBAR.LE gsb0, 0x0 ;  /* 0x00008000000079c5 */ /* 0x000fe40000010000 */
[----:B------:R-:W-:Y:S01]  /*cdc0*/  WARPGROUP.ARRIVE ;  /* 0x00000000000079c5 */ /* 0x000fe20000000000 */
[----:B------:R-:W3:Y:S04]  /*cdd0*/  LDL R149, [R1+0x20] ;  /* 0x0000200001957983 */ /* 0x000ee80000100800 */
[----:B------:R-:W3:Y:S02]  /*cde0*/  LDL R151, [R1+0x30] ;  /* 0x0000300001977983 */ /* 0x000ee40000100800 */
[----:B------:R-:W-:Y:S01]  /*cdf0*/  HGMMA.64x64x16.F32 R88, R144, gdesc[UR8].tnspB, R88, gsb0 ;  /* 0x40e0000890587df0 */ /* 0x000fe20008000858 */
[----:B------:R-:W-:Y:S01]  /*ce00*/  R2UR UR10, R12 ;  /* 0x000000000c0a72ca */ /* 0x000fe200000e0000 */
[----:B------:R-:W-:Y:S01]  /*ce10*/  VIADD R12, R8, 0x180 ;  /* 0x00000180080c7836 */ /* 0x000fe20000000000 */
[----:B------:R-:W-:Y:S01]  /*ce20*/  R2UR UR11, R13 ;  /* 0x000000000d0b72ca */ /* 0x000fe200000e0000 */
[----:B------:R-:W-:Y:S01]  /*ce30*/  IMAD.MOV.U32 R13, RZ, RZ, 0x40000040 ;  /* 0x40000040ff0d7424 */ /* 0x000fe200078e00ff */
[----:B------:R-:W1:Y:S01]  /*ce40*/  S2R R150, SR_TID.X ;  /* 0x0000000000967919 */ /* 0x000e620000002100 */
[----:B------:R-:W-:Y:S01]  /*ce50*/  IMAD.MOV.U32 R9, RZ, RZ, 0x40000040 ;  /* 0x40000040ff097424 */ /* 0x000fe200078e00ff */
[----:B-1----:R-:W-:Y:S01]  /*ce60*/  ISETP.GE.U32.AND P4, PT, R150, 0x180, PT ;  /* 0x000001809600780c */ /* 0x002fe20003f86070 */
[----:B------:R-:W-:-:S02]  /*ce70*/  WARPGROUP.DEPBAR.LE gsb0, 0x0 ;  /* 0x00008000000079c5 */ /* 0x000fc40000010000 */
[----:B------:R-:W-:-:S06]  /*ce80*/  WARPGROUP.ARRIVE ;  /* 0x00000000000079c5 */ /* 0x000fcc0000000000 */
[----:B------:R-:W-:Y:S01]  /*ce90*/  HGMMA.64x64x16.F32 R88, R140, gdesc[UR8].tnspB, R88, gsb0 ;  /* 0x40e000088c587df0 */ /* 0x000fe20008000858 */
[----:B------:R-:W-:Y:S01]  /*cea0*/  R2UR UR10, R12 ;  /* 0x000000000c0a72ca */ /* 0x000fe200000e0000 */
[----:B------:R-:W-:Y:S01]  /*ceb0*/  VIADD R12, R8, 0x200 ;  /* 0x00000200080c7836 */ /* 0x000fe20000000000 */
[----:B------:R-:W-:Y:S01]  /*cec0*/  R2UR UR11, R13 ;  /* 0x000000000d0b72ca */ /* 0x000fe200000e0000 */
[----:B------:R-:W-:Y:S01]  /*ced0*/  IMAD.MOV.U32 R13, RZ, RZ, 0x40000040 ;  /* 0x40000040ff0d7424 */ /* 0x000fe200078e00ff */
[----:B------:R-:W-:Y:S02]  /*cee0*/  WARPGROUP.DEPBAR.LE gsb0, 0x0 ;  /* 0x00008000000079c5 */ /* 0x000fe40000010000 */
[----:B------:R-:W-:-:S09]  /*cef0*/  WARPGROUP.ARRIVE ;  /* 0x00000000000079c5 */ /* 0x000fd20000000000 */
        /* <DEDUP_REMOVED lines=9> */
[C---:B------:R-:W-:Y:S01]  /*cf90*/  VIADD R12, R8.reuse, 0x300 ;  /* 0x00000300080c7836 */ /* 0x040fe20000000000 */
[----:B------:R-:W-:Y:S01]  /*cfa0*/  R2UR UR11, R13 ;  /* 0x000000000d0b72ca */ /* 0x000fe200000e0000 */
[----:B------:R-:W-:Y:S02]  /*cfb0*/  IMAD.MOV.U32 R13, RZ, RZ, 0x40000040 ;  /* 0x40000040ff0d7424 */ /* 0x000fe400078e00ff */
[----:B------:R-:W-:Y:S01]  /*cfc0*/  VIADD R8, R8, 0x380 ;  /* 0x0000038008087836 */ /* 0x000fe20000000000 */
[----:B------:R-:W-:Y:S02]  /*cfd0*/  WARPGROUP.DEPBAR.LE gsb0, 0x0 ;  /* 0x00008000000079c5 */ /* 0x000fe40000010000 */
[----:B------:R-:W-:-:S07]  /*cfe0*/  WARPGROUP.ARRIVE ;  /* 0x00000000000079c5 */ /* 0x000fce0000000000 */
[----:B------:R-:W-:Y:S01]  /*cff0*/  HGMMA.64x64x16.F32 R88, R128, gdesc[UR8].tnspB, R88, gsb0 ;  /* 0x40e0000880587df0 */ /* 0x000fe20008000858 */
[----:B------:R-:W-:Y:S02]  /*d000*/  R2UR UR10, R12 ;  /* 0x000000000c0a72ca */ /* 0x000fe400000e0000 */
[----:B------:R-:W-:Y:S01]  /*d010*/  R2UR UR11, R13 ;  /* 0x000000000d0b72ca */ /* 0x000fe200000e0000 */
[----:B------:R-:W-:Y:S02]  /*d020*/  WARPGROUP.DEPBAR.LE gsb0, 0x0 ;  /* 0x00008000000079c5 */ /* 0x000fe40000010000 */
[----:B------:R-:W-:-:S10]  /*d030*/  WARPGROUP.ARRIVE ;  /* 0x00000000000079c5 */ /* 0x000fd40000000000 */
[----:B------:R-:W-:Y:S01]  /*d040*/  HGMMA.64x64x16.F32 R88, R124, gdesc[UR8].tnspB, R88, gsb0 ;  /* 0x40e000087c587df0 */ /* 0x000fe20008000858 */
[----:B------:R-:W-:Y:S02]  /*d050*/  R2UR UR10, R8 ;  /* 0x00000000080a72ca */ /* 0x000fe400000e0000 */
[----:B------:R-:W-:Y:S01]  /*d060*/  R2UR UR11, R9 ;  /* 0x00000000090b72ca */ /* 0x000fe200000e0000 */
[----:B------:R-:W1:Y:S01]  /*d070*/  @P2 LDC R8, c[0x0][0x450] ;  /* 0x00011400ff082b82 */ /* 0x000e620000000800 */
[----:B------:R-:W-:Y:S01]  /*d080*/  @!P1 IMAD R9, R7, 0x8, R16 ;  /* 0x0000000807099824 */ /* 0x000fe200078e0210 */
[----:B------:R-:W-:Y:S02]  /*d090*/  WARPGROUP.DEPBAR.LE gsb0, 0x0 ;  /* 0x00008000000079c5 */ /* 0x000fe40000010000 */
[----:B------:R-:W-:-:S08]  /*d0a0*/  WARPGROUP.ARRIVE ;  /* 0x00000000000079c5 */ /* 0x000fd00000000000 */
[----:B------:R-:W-:Y:S03]  /*d0b0*/  HGMMA.64x64x16.F32 R88, R120, gdesc[UR8].tnspB, R88, gsb0 ;  /* 0x40e0000878587df0 */ /* 0x000fe60008000858 */
[----:B------:R-:W-:Y:S02]  /*d0c0*/  WARPGROUP.DEPBAR.LE gsb0, 0x0 ;  /* 0x00008000000079c5 */ /* 0x000fe40000010000 */
[----:B---3--:R-:W-:Y:S01]  /*d0d0*/  IMAD.IADD R123, R151, 0x1, R149 ;  /* 0x00000001977b7824 */ /* 0x008fe200078e0295 */
[----:B------:R-:W-:-:S03]  /*d0e0*/  SHF.R.U32.HI R151, RZ, 0x7, R150 ;  /* 0x00000007ff977819 */ /* 0x000fc60000011696 */
[----:B0-----:R-:W-:-:S05]  /*d0f0*/  @P2 IMAD.HI.U32 R0, R123, R0, RZ ;  /* 0x000000007b002227 */ /* 0x001fca00078e00ff */
[----:B-1----:R-:W-:Y:S01]  /*d100*/  @P2 SHF.R.U32.HI R123, RZ, R8, R0 ;  /* 0x00000008ff7b2219 */ /* 0x002fe20000011600 */
[----:B------:R-:W-:Y:S02]  /*d110*/  VIADD R0, R151, 0x9 ;  /* 0x0000000997007836 */ /* 0x000fe40000000000 */
[----:B------:R-:W-:Y:S02]  /*d120*/  @!P1 VIADD R8, R9, 0x16840 ;  /* 0x0001684009089836 */ /* 0x000fe40000000000 */
[----:B------:R-:W0:Y:S01]  /*d130*/  SHFL.IDX PT, R124, R123, RZ, 0x1c1f ;  /* 0x001c1fff7b7c7589 */ /* 0x000e2200000e0000 */
[----:B------:R-:W-:Y:S02]  /*d140*/  SEL R0, R0, 0x9, !P4 ;  /* 0x0000000900007807 */ /* 0x000fe40006000000 */
[----:B------:R-:W-:-:S03]  /*d150*/  @!P1 PRMT R8, RZ, 0x654, R8 ;  /* 0x00000654ff089816 */ /* 0x000fc60000000008 */
[----:B------:R1:W-:Y:S06]  /*d160*/  BAR.ARV R0, 0x100 ;  /* 0x000400000000751d */ /* 0x0003ec0000002000 */
[----:B------:R3:W-:Y:S01]  /*d170*/  @!P1 SYNCS.ARRIVE.TRANS64.RED.A1T0 RZ, [R8+URZ], RZ ;  /* 0x000000ff08ff99a7 */ /* 0x0007e2000810043f */
[----:B-1----:R-:W-:-:S05]  /*d180*/  IMAD.SHL.U32 R0, R4, 0x80, RZ ;  /* 0x0000008004007824 */ /* 0x002fca00078e00ff */
[----:B------:R-:W-:Y:S01]  /*d190*/  IADD3 R121, -R156, 0x1, -R0 ;  /* 0x000000019c797810 */ /* 0x000fe20007ffe900 */
[----:B---3--:R-:W-:-:S03]  /*d1a0*/  IMAD.U32 R8, RZ, RZ, UR6 ;  /* 0x00000006ff087e24 */ /* 0x008fc6000f8e00ff */
[----:B--2---:R-:W-:Y:S02]  /*d1b0*/  IADD3 R121, -R157, R121, R153 ;  /* 0x000000799d797210 */ /* 0x004fe40007ffe199 */
[----:B------:R-:W-:-:S03]  /*d1c0*/  LOP3.LUT R9, RZ, R8, RZ, 0x33, !PT ;  /* 0x00000008ff097212 */ /* 0x000fc600078e33ff */
[----:B------:R-:W-:Y:S02]  /*d1d0*/  VIADD R122, R121, UR8 ;  /* 0x00000008797a7c36 */ /* 0x000fe40008000000 */
[----:B------:R-:W-:Y:S02]  /*d1e0*/  IMAD.IADD R121, R9, 0x1, R121 ;  /* 0x0000000109797824 */ /* 0x000fe400078e0279 */
        /* <DEDUP_REMOVED lines=15> */
.L_x_13617:
[----:B------:R-:W-:-:S05]  /*d2e0*/  IMAD.U32 R125, RZ, RZ, UR4 ;  /* 0x00000004ff7d7e24 */ /* 0x000fca000f8e00ff */
[----:B------:R-:W-:-:S13]  /*d2f0*/  ISETP.NE.AND P4, PT, R125, 0x1, PT ;  /* 0x000000017d00780c */ /* 0x000fda0003f85270 */
[----:B------:R-:W0:Y:S02]  /*d300*/  @P4 LDC.64 R12, c[0x0][0x9e8] ;  /* 0x00027a00ff0c4b82 */ /* 0x000e240000000a00 */
[----:B0-----:R-:W-:-:S05]  /*d310*/  @P4 IMAD.HI.U32 R12, R124, R12, RZ ;  /* 0x0000000c7c0c4227 */ /* 0x001fca00078e00ff */
[----:B------:R-:W-:-:S07]  /*d320*/  @P4 SHF.R.U32.HI R124, RZ, R13, R12 ;  /* 0x0000000dff7c4219 */ /* 0x000fce000001160c */
.L_x_13618:
[----:B------:R-:W-:Y:S05]  /*d330*/  BSYNC B0 ;  /* 0x0000000000007941 */ /* 0x000fea0003800000 */
.L_x_13616:
[----:B------:R-:W-:-:S04]  /*d340*/  IMAD R124, R124, R125, -R0 ;  /* 0x0000007d7c7c7224 */ /* 0x000fc800078e0a00 */
[----:B------:R-:W-:-:S05]  /*d350*/  IMAD.IADD R124, R124, 0x1, -R156 ;  /* 0x000000017c7c7824 */ /* 0x000fca00078e0a9c */
[----:B------:R-:W-:Y:S02]  /*d360*/  VIMNMX R9, R9, R124, !PT ;  /* 0x0000007c09097248 */ /* 0x000fe40007fe0100 */
[----:B------:R-:W-:-:S07]  /*d370*/  VIADDMNMX R120, R124, R125, R120, PT ;  /* 0x0000007d7c787246 */ /* 0x000fce0003800178 */
.L_x_13615:
        /* <DEDUP_REMOVED lines=113> */
.L_x_13621:
[----:B------:R-:W-:-:S05]  /*da90*/  IMAD.U32 R9, RZ, RZ, UR4 ;  /* 0x00000004ff097e24 */ /* 0x000fca000f8e00ff */
[----:B------:R-:W-:-:S13]  /*daa0*/  ISETP.NE.AND P4, PT, R9, 0x1, PT ;  /* 0x000000010900780c */ /* 0x000fda0003f85270 */
[----:B------:R-:W0:Y:S02]  /*dab0*/  @P4 LDC.64 R12, c[0x0][0x9e8] ;  /* 0x00027a00ff0c4b82 */ /* 0x000e240000000a00 */
[----:B0-----:R-:W-:-:S05]  /*dac0*/  @P4 IMAD.HI.U32 R12, R123, R12, RZ ;  /* 0x0000000c7b0c4227 */ /* 0x001fca00078e00ff */
[----:B------:R-:W-:-:S07]  /*dad0*/  @P4 SHF.R.U32.HI R123, RZ, R13, R12 ;  /* 0x0000000dff7b4219 */ /* 0x000fce000001160c */
.L_x_13622:
[----:B------:R-:W-:Y:S05]  /*dae0*/  BSYNC B0 ;  /* 0x0000000000007941 */ /* 0x000fea0003800000 */
.L_x_13620:
[----:B------:R-:W-:-:S04]  /*daf0*/  IMAD R0, R123, R9, -R0 ;  /* 0x000000097b007224 */ /* 0x000fc800078e0a00 */
[----:B------:R-:W-:-:S05]  /*db00*/  IMAD.IADD R0, R0, 0x1, -R156 ;  /* 0x0000000100007824 */ /* 0x000fca00078e0a9c */
[----:B------:R-:W-:Y:S02]  /*db10*/  VIMNMX R121, R121, R0, !PT ;  /* 0x0000000079797248 */ /* 0x000fe40007fe0100 */
[----:B------:R-:W-:-:S07]  /*db20*/  VIADDMNMX R122, R0, R9, R122, PT ;  /* 0x00000009007a7246 */ /* 0x000fce000380017a */
.L_x_13619:
[----:B------:R-:W-:Y:S02]  /*db30*/  @!P1 IMAD R0, R17, 0x8, R16 ;  /* 0x0000000811009824 */ /* 0x000fe400078e0210 */
[----:B------:R-:W-:Y:S02]  /*db40*/  IMAD.MOV.U32 R153, RZ, RZ, R20 ;  /* 0x000000ffff997224 */ /* 0x000fe400078e0014 */
        /* <DEDUP_REMOVED lines=39> */
[----:B------:R-:W0:Y:S02]  /*ddc0*/  LDC R0, c[0x0][0x988] ;  /* 0x00026200ff007b82 */ /* 0x000e240000000800 */
[----:B------:R-:W-:-:S04]  /*ddd0*/  FSETP.NEU.FTZ.AND P4, PT, R9, -INF , PT ;  /* 0xff8000000900780b */ /* 0x000fc80003f9d000 */
[----:B------:R-:W-:-:S05]  /*dde0*/  FSEL R12, R9, RZ, P4 ;  /* 0x000000ff090c7208 */ /* 0x000fca0002000000 */
[----:B------:R-:W-:Y:S01]  /*ddf0*/  FADD.FTZ R12, -R12, R3 ;  /* 0x000000030c0c7221 */ /* 0x000fe20000010100 */
[----:B0-----:R-:W-:-:S03]  /*de00*/  FMUL.FTZ R3, R9, R0 ;  /* 0x0000000009037220 */ /* 0x001fc60000410000 */
[-C--:B------:R-:W-:Y:S02]  /*de10*/  FMUL.FTZ R12, R12, R0.reuse ;  /* 0x000000000c0c7220 */ /* 0x080fe40000410000 */
[----:B------:R-:W-:Y:S02]  /*de20*/  FSEL R3, R3, RZ, P4 ;  /* 0x000000ff03037208 */ /* 0x000fe40002000000 */
[----:B------:R-:W-:Y:S02]  /*de30*/  ISETP.GT.AND P4, PT, R121, 0x1, P5 ;  /* 0x000000017900780c */ /* 0x000fe40002f84270 */
[----:B------:R-:W-:Y:S01]  /*de40*/  MUFU.EX2 R12, R12 ;  /* 0x0000000c000c7308 */ /* 0x000fe20000000800 */
[-CC-:B------:R-:W-:Y:S01]  /*de50*/  FFMA.FTZ R24, R24, R0.reuse, -R3.reuse ;  /* 0x0000000018187223 */ /* 0x180fe20000010803 */
[----:B------:R-:W-:Y:S01]  /*de60*/  ISETP.LT.OR P4, PT, R122, 0x2, P4 ;  /* 0x000000027a00780c */ /* 0x000fe20002781670 */
[-CC-:B------:R-:W-:Y:S01]  /*de70*/  FFMA.FTZ R25, R25, R0.reuse, -R3.reuse ;  /* 0x0000000019197223 */ /* 0x180fe20000010803 */
[-CC-:B------:R-:W-:Y:S01]  /*de80*/  FFMA.FTZ R28, R28, R0.reuse, -R3.reuse ;  /* 0x000000001c1c7223 */ /* 0x180fe20000010803 */
[----:B------:R-:W-:Y:S01]  /*de90*/  FFMA.FTZ R29, R29, R0, -R3 ;  /* 0x000000001d1d7223 */ /* 0x000fe20000010803 */
[----:B------:R-:W-:-:S02]  /*dea0*/  FSEL R27, R27, -INF , !P4 ;  /* 0xff8000001b1b7808 */ /* 0x000fc40006000000 */
[----:B------:R-:W0:Y:S01]  /*deb0*/  MUFU.EX2 R24, R24 ;  /* 0x0000001800187308 */ /* 0x000e220000000800 */
[----:B------:R-:W-:Y:S01]  /*dec0*/  ISETP.GT.AND P4, PT, R121, 0x8, P5 ;  /* 0x000000087900780c */ /* 0x000fe20002f84270 */
[-CC-:B------:R-:W-:Y:S01]  /*ded0*/  FFMA.FTZ R32, R32, R0.reuse, -R3.reuse ;  /* 0x0000000020207223 */ /* 0x180fe20000010803 */
[-CC-:B------:R-:W-:Y:S01]  /*dee0*/  FFMA.FTZ R33, R33, R0.reuse, -R3.reuse ;  /* 0x0000000021217223 */ /* 0x180fe20000010803 */
[-CC-:B------:R-:W-:Y:S01]  /*def0*/  FFMA.FTZ R36, R36, R0.reuse, -R3.reuse ;  /* 0x0000000024247223 */ /* 0x180fe20000010803 */
[----:B------:R-:W-:Y:S01]  /*df00*/  ISETP.LT.OR P4, PT, R122, 0x9, P4 ;  /* 0x000000097a00780c */ /* 0x000fe20002781670 */
[-CC-:B------:R-:W-:Y:S01]  /*df10*/  FFMA.FTZ R37, R37, R0.reuse, -R3.reuse ;  /* 0x0000000025257223 */ /* 0x180fe20000010803 */
[-CC-:B------:R-:W-:Y:S01]  /*df20*/  FFMA.FTZ R40, R40, R0.reuse, -R3.reuse ;  /* 0x0000000028287223 */ /* 0x180fe20000010803 */
[----:B------:R-:W1:Y:S01]  /*df30*/  MUFU.EX2 R25, R25 ;  /* 0x0000001900197308 */ /* 0x000e620000000800 */
[----:B------:R-:W-:Y:S01]  /*df40*/  FSEL R30, R30, -INF , !P4 ;  /* 0xff8000001e1e7808 */ /* 0x000fe20006000000 */
[-CC-:B------:R-:W-:Y:S01]  /*df50*/  FFMA.FTZ R41, R41, R0.reuse, -R3.reuse ;  /* 0x0000000029297223 */ /* 0x180fe20000010803 */
[----:B------:R-:W-:Y:S01]  /*df60*/  ISETP.GT.AND P4, PT, R121, 0x9, P5 ;  /* 0x000000097900780c */ /* 0x000fe20002f84270 */
[-CC-:B------:R-:W-:Y:S01]  /*df70*/  FFMA.FTZ R44, R44, R0.reuse, -R3.reuse ;  /* 0x000000002c2c7223 */ /* 0x180fe20000010803 */
[-CC-:B------:R-:W-:Y:S01]  /*df80*/  FFMA.FTZ R45, R45, R0.reuse, -R3.reuse ;  /* 0x000000002d2d7223 */ /* 0x180fe20000010803 */
[--C-:B------:R-:W-:Y:S01]  /*df90*/  FFMA.FTZ R48, R48, R0, -R3.reuse ;  /* 0x0000000030307223 */ /* 0x100fe20000010803 */
[----:B------:R-:W-:Y:S01]  /*dfa0*/  ISETP.LT.OR P4, PT, R122, 0xa, P4 ;  /* 0x0000000a7a00780c */ /* 0x000fe20002781670 */
[----:B------:R-:W2:Y:S01]  /*dfb0*/  MUFU.EX2 R28, R28 ;  /* 0x0000001c001c7308 */ /* 0x000ea20000000800 */
[----:B0-----:R-:W-:Y:S01]  /*dfc0*/  FFMA.FTZ R6, R12, R6, R24 ;  /* 0x000000060c067223 */ /* 0x001fe20000010018 */
[-CC-:B------:R-:W-:Y:S01]  /*dfd0*/  FFMA.FTZ R49, R49, R0.reuse, -R3.reuse ;  /* 0x0000000031317223 */ /* 0x180fe20000010803 */
[----:B------:R-:W-:Y:S01]  /*dfe0*/  FSEL R31, R31, -INF , !P4 ;  /* 0xff8000001f1f7808 */ /* 0x000fe20006000000 */
[-CC-:B------:R-:W-:Y:S01]  /*dff0*/  FFMA.FTZ R52, R52, R0.reuse, -R3.reuse ;  /* 0x0000000034347223 */ /* 0x180fe20000010803 */
[----:B------:R-:W-:Y:S01]  /*e000*/  ISETP.GT.AND P4, PT, R121, 0x10, P5 ;  /* 0x000000107900780c */ /* 0x000fe20002f84270 */
[-CC-:B------:R-:W-:Y:S01]  /*e010*/  FFMA.FTZ R53, R53, R0.reuse, -R3.reuse ;  /* 0x0000000035357223 */ /* 0x180fe20000010803 */
[--C-:B------:R-:W-:Y:S01]  /*e020*/  FFMA.FTZ R56, R56, R0, -R3.reuse ;  /* 0x0000000038387223 */ /* 0x100fe20000010803 */
[----:B------:R-:W0:Y:S01]  /*e030*/  MUFU.EX2 R29, R29 ;  /* 0x0000001d001d7308 */ /* 0x000e220000000800 */
[----:B------:R-:W-:Y:S01]  /*e040*/  ISETP.LT.OR P4, PT, R122, 0x11, P4 ;  /* 0x000000117a00780c */ /* 0x000fe20002781670 */
[C---:B-1----:R-:W-:Y:S01]  /*e050*/  FADD.FTZ R6, R25.reuse, R6 ;  /* 0x0000000619067221 */ /* 0x042fe20000010000 */
[----:B------:R-:W-:Y:S01]  /*e060*/  F2FP.F16.F32.PACK_AB R148, R25, R24 ;  /* 0x000000181994723e */ /* 0x000fe200000000ff */
[-CC-:B------:R-:W-:Y:S01]  /*e070*/  FFMA.FTZ R57, R57, R0.reuse, -R3.reuse ;  /* 0x0000000039397223 */ /* 0x180fe20000010803 */
[----:B------:R-:W-:Y:S01]  /*e080*/  FSEL R34, R34, -INF , !P4 ;  /* 0xff80000022227808 */ /* 0x000fe20006000000 */
[-CC-:B------:R-:W-:Y:S01]  /*e090*/  FFMA.FTZ R60, R60, R0.reuse, -R3.reuse ;  /* 0x000000003c3c7223 */ /* 0x180fe20000010803 */
[----:B------:R-:W-:Y:S01]  /*e0a0*/  ISETP.GT.AND P4, PT, R121, 0x11, P5 ;  /* 0x000000117900780c */ /* 0x000fe20002f84270 */
[----:B------:R-:W1:Y:S01]  /*e0b0*/  MUFU.EX2 R32, R32 ;  /* 0x0000002000207308 */ /* 0x000e620000000800 */
[----:B--2---:R-:W-:Y:S01]  /*e0c0*/  FADD.FTZ R6, R28, R6 ;  /* 0x000000061c067221 */ /* 0x004fe20000010000 */
[-CC-:B------:R-:W-:Y:S01]  /*e0d0*/  FFMA.FTZ R61, R61, R0.reuse, -R3.reuse ;  /* 0x000000003d3d7223 */ /* 0x180fe20000010803 */
[----:B------:R-:W-:Y:S01]  /*e0e0*/  ISETP.LT.OR P4, PT, R122, 0x12, P4 ;  /* 0x000000127a00780c */ /* 0x000fe20002781670 */
[-CC-:B------:R-:W-:Y:S01]  /*e0f0*/  FFMA.FTZ R64, R64, R0.reuse, -R3.reuse ;  /* 0x0000000040407223 */ /* 0x180fe20000010803 */
[-CC-:B------:R-:W-:Y:S01]  /*e100*/  FFMA.FTZ R65, R65, R0.reuse, -R3.reuse ;  /* 0x0000000041417223 */ /* 0x180fe20000010803 */
[-CC-:B------:R-:W-:Y:S01]  /*e110*/  FFMA.FTZ R68, R68, R0.reuse, -R3.reuse ;  /* 0x0000000044447223 */ /* 0x180fe20000010803 */
[----:B------:R-:W-:Y:S01]  /*e120*/  FSEL R35, R35, -INF , !P4 ;  /* 0xff80000023237808 */ /* 0x000fe20006000000 */
[----:B------:R-:W2:Y:S01]  /*e130*/  MUFU.EX2 R33, R33 ;  /* 0x0000002100217308 */ /* 0x000ea20000000800 */
[----:B------:R-:W-:Y:S01]  /*e140*/  ISETP.GT.AND P4, PT, R121, 0x18, P5 ;  /* 0x000000187900780c */ /* 0x000fe20002f84270 */
[----:B0-----:R-:W-:Y:S01]  /*e150*/  FADD.FTZ R6, R29, R6 ;  /* 0x000000061d067221 */ /* 0x001fe20000010000 */
[-CC-:B------:R-:W-:Y:S01]  /*e160*/  FFMA.FTZ R69, R69, R0.reuse, -R3.reuse ;  /* 0x0000000045457223 */ /* 0x180fe20000010803 */
[-CC-:B------:R-:W-:Y:S01]  /*e170*/  FFMA.FTZ R72, R72, R0.reuse, -R3.reuse ;  /* 0x0000000048487223 */ /* 0x180fe20000010803 */
[----:B------:R-:W-:Y:S01]  /*e180*/  ISETP.LT.OR P4, PT, R122, 0x19, P4 ;  /* 0x000000197a00780c */ /* 0x000fe20002781670 */
[-CC-:B------:R-:W-:Y:S01]  /*e190*/  FFMA.FTZ R73, R73, R0.reuse, -R3.reuse ;  /* 0x0000000049497223 */ /* 0x180fe20000010803 */
[-CC-:B------:R-:W-:Y:S01]  /*e1a0*/  FFMA.FTZ R76, R76, R0.reuse, -R3.reuse ;  /* 0x000000004c4c7223 */ /* 0x180fe20000010803 */
[----:B------:R-:W0:Y:S01]  /*e1b0*/  MUFU.EX2 R36, R36 ;  /* 0x0000002400247308 */ /* 0x000e220000000800 */
[----:B------:R-:W-:Y:S01]  /*e1c0*/  FSEL R38, R38, -INF , !P4 ;  /* 0xff80000026267808 */ /* 0x000fe20006000000 */
[----:B-1----:R-:W-:Y:S01]  /*e1d0*/  FADD.FTZ R6, R32, R6 ;  /* 0x0000000620067221 */ /* 0x002fe20000010000 */
[----:B------:R-:W-:Y:S01]  /*e1e0*/  ISETP.GT.AND P4, PT, R121, 0x19, P5 ;  /* 0x000000197900780c */ /* 0x000fe20002f84270 */
[-CC-:B------:R-:W-:Y:S01]  /*e1f0*/  FFMA.FTZ R77, R77, R0.reuse, -R3.reuse ;  /* 0x000000004d4d7223 */ /* 0x180fe20000010803 */
[-CC-:B------:R-:W-:Y:S01]  /*e200*/  FFMA.FTZ R80, R80, R0.reuse, -R3.reuse ;  /* 0x0000000050507223 */ /* 0x180fe20000010803 */
[-CC-:B------:R-:W-:Y:S01]  /*e210*/  FFMA.FTZ R81, R81, R0.reuse, -R3.reuse ;  /* 0x0000000051517223 */ /* 0x180fe20000010803 */
[----:B------:R-:W-:Y:S01]  /*e220*/  ISETP.LT.OR P4, PT, R122, 0x1a, P4 ;  /* 0x0000001a7a00780c */ /* 0x000fe20002781670 */
[----:B------:R-:W1:Y:S01]  /*e230*/  MUFU.EX2 R37, R37 ;  /* 0x0000002500257308 */ /* 0x000e620000000800 */
[----:B--2---:R-:W-:Y:S01]  /*e240*/  FADD.FTZ R6, R33, R6 ;  /* 0x0000000621067221 */ /* 0x004fe20000010000 */
[-CC-:B------:R-:W-:Y:S01]  /*e250*/  FFMA.FTZ R84, R84, R0.reuse, -R3.reuse ;  /* 0x0000000054547223 */ /* 0x180fe20000010803 */
[----:B------:R-:W-:Y:S01]  /*e260*/  FSEL R39, R39, -INF , !P4 ;  /* 0xff80000027277808 */ /* 0x000fe20006000000 */
[----:B------:R-:W-:Y:S01]  /*e270*/  FFMA.FTZ R3, R85, R0, -R3 ;  /* 0x0000000055037223 */ /* 0x000fe20000010803 */
[----:B------:R-:W-:Y:S01]  /*e280*/  ISETP.GT.AND P4, PT, R121, 0x20, P5 ;  /* 0x000000207900780c */ /* 0x000fe20002f84270 */
[-C--:B------:R-:W-:Y:S01]  /*e290*/  FMUL.FTZ R88, R88, R12.reuse ;  /* 0x0000000c58587220 */ /* 0x080fe20000410000 */
[-C--:B------:R-:W-:Y:S01]  /*e2a0*/  FMUL.FTZ R89, R89, R12.reuse ;  /* 0x0000000c59597220 */ /* 0x080fe20000410000 */
[----:B------:R-:W2:Y:S01]  /*e2b0*/  MUFU.EX2 R40, R40 ;  /* 0x0000002800287308 */ /* 0x000ea20000000800 */
[----:B------:R-:W-:Y:S01]  /*e2c0*/  ISETP.LT.OR P4, PT, R122, 0x21, P4 ;  /* 0x000000217a00780c */ /* 0x000fe20002781670 */
[----:B0-----:R-:W-:Y:S01]  /*e2d0*/  FADD.FTZ R6, R36, R6 ;  /* 0x0000000624067221 */ /* 0x001fe20000010000 */
[-C--:B------:R-:W-:Y:S01]  /*e2e0*/  FMUL.FTZ R92, R92, R12.reuse ;  /* 0x0000000c5c5c7220 */ /* 0x080fe20000410000 */
[-C--:B------:R-:W-:Y:S01]  /*e2f0*/  FMUL.FTZ R93, R93, R12.reuse ;  /* 0x0000000c5d5d7220 */ /* 0x080fe20000410000 */
[----:B------:R-:W-:Y:S01]  /*e300*/  FSEL R42, R42, -INF , !P4 ;  /* 0xff8000002a2a7808 */ /* 0x000fe20006000000 */
[-C--:B------:R-:W-:Y:S01]  /*e310*/  FMUL.FTZ R96, R96, R12.reuse ;  /* 0x0000000c60607220 */ /* 0x080fe20000410000 */
[----:B------:R-:W-:Y:S01]  /*e320*/  ISETP.GT.AND P4, PT, R121, 0x21, P5 ;  /* 0x000000217900780c */ /* 0x000fe20002f84270 */
[----:B------:R-:W0:Y:S01]  /*e330*/  MUFU.EX2 R41, R41 ;  /* 0x0000002900297308 */ /* 0x000e220000000800 */
[----:B-1----:R-:W-:Y:S01]  /*e340*/  FADD.FTZ R25, R37, R6 ;  /* 0x0000000625197221 */ /* 0x002fe20000010000 */
[-C--:B------:R-:W-:Y:S01]  /*e350*/  FMUL.FTZ R97, R97, R12.reuse ;  /* 0x0000000c61617220 */ /* 0x080fe20000410000 */
[----:B------:R-:W-:Y:S01]  /*e360*/  ISETP.LT.OR P4, PT, R122, 0x22, P4 ;  /* 0x000000227a00780c */ /* 0x000fe20002781670 */
[-C--:B------:R-:W-:Y:S01]  /*e370*/  FMUL.FTZ R100, R100, R12.reuse ;  /* 0x0000000c64647220 */ /* 0x080fe20000410000 */
[-C--:B------:R-:W-:Y:S01]  /*e380*/  FMUL.FTZ R101, R101, R12.reuse ;  /* 0x0000000c65657220 */ /* 0x080fe20000410000 */
[-C--:B------:R-:W-:Y:S01]  /*e390*/  FMUL.FTZ R104, R104, R12.reuse ;  /* 0x0000000c68687220 */ /* 0x080fe20000410000 */
[----:B------:R-:W-:Y:S01]  /*e3a0*/  FSEL R43, R43, -INF , !P4 ;  /* 0xff8000002b2b7808 */ /* 0x000fe20006000000 */
[----:B------:R-:W1:Y:S01]  /*e3b0*/  MUFU.EX2 R44, R44 ;  /* 0x0000002c002c7308 */ /* 0x000e620000000800 */
[----:B------:R-:W-:Y:S01]  /*e3c0*/  ISETP.GT.AND P4, PT, R121, 0x28, P5 ;  /* 0x000000287900780c */ /* 0x000fe20002f84270 */
[----:B--2---:R-:W-:Y:S01]  /*e3d0*/  FADD.FTZ R6, R40, R25 ;  /* 0x0000001928067221 */ /* 0x004fe20000010000 */
[-C--:B------:R-:W-:Y:S01]  /*e3e0*/  FMUL.FTZ R105, R105, R12.reuse ;  /* 0x0000000c69697220 */ /* 0x080fe20000410000 */
[-C--:B------:R-:W-:Y:S01]  /*e3f0*/  FMUL.FTZ R108, R108, R12.reuse ;  /* 0x0000000c6c6c7220 */ /* 0x080fe20000410000 */
[----:B------:R-:W-:Y:S01]  /*e400*/  ISETP.LT.OR P4, PT, R122, 0x29, P4 ;  /* 0x000000297a00780c */ /* 0x000fe20002781670 */
[-C--:B------:R-:W-:Y:S01]  /*e410*/  FMUL.FTZ R109, R109, R12.reuse ;  /* 0x0000000c6d6d7220 */ /* 0x080fe20000410000 */
[-C--:B------:R-:W-:Y:S01]  /*e420*/  FMUL.FTZ R112, R112, R12.reuse ;  /* 0x0000000c70707220 */ /* 0x080fe20000410000 */
[----:B------:R-:W2:Y:S01]  /*e430*/  MUFU.EX2 R45, R45 ;  /* 0x0000002d002d7308 */ /* 0x000ea20000000800 */
[----:B------:R-:W-:Y:S01]  /*e440*/  FSEL R46, R46, -INF , !P4 ;  /* 0xff8000002e2e7808 */ /* 0x000fe20006000000 */
[----:B0-----:R-:W-:Y:S01]  /*e450*/  FADD.FTZ R25, R41, R6 ;  /* 0x0000000629197221 */ /* 0x001fe20000010000 */
[----:B------:R-:W-:Y:S01]  /*e460*/  ISETP.GT.AND P4, PT, R121, 0x29, P5 ;  /* 0x000000297900780c */ /* 0x000fe20002f84270 */
[-C--:B------:R-:W-:Y:S01]  /*e470*/  FMUL.FTZ R113, R113, R12.reuse ;  /* 0x0000000c71717220 */ /* 0x080fe20000410000 */
[-C--:B------:R-:W-:Y:S01]  /*e480*/  FMUL.FTZ R116, R116, R12.reuse ;  /* 0x0000000c74747220 */ /* 0x080fe20000410000 */
[----:B------:R-:W-:Y:S01]  /*e490*/  FMUL.FTZ R117, R117, R12 ;  /* 0x0000000c75757220 */ /* 0x000fe20000410000 */
[----:B------:R-:W-:Y:S01]  /*e4a0*/  ISETP.LT.OR P4, PT, R122, 0x2a, P4 ;  /* 0x0000002a7a00780c */ /* 0x000fe20002781670 */
[----:B------:R-:W-:Y:S01]  /*e4b0*/  MUFU.EX2 R48, R48 ;  /* 0x0000003000307308 */ /* 0x000fe20000000800 */
[----:B-1----:R-:W-:Y:S01]  /*e4c0*/  FADD.FTZ R6, R44, R25 ;  /* 0x000000192c067221 */ /* 0x002fe20000010000 */
[----:B------:R-:W-:-:S02]  /*e4d0*/  F2FP.F16.F32.PACK_AB R150, R29, R28 ;  /* 0x0000001c1d96723e */ /* 0x000fc400000000ff */
[----:B------:R-:W-:Y:S02]  /*e4e0*/  FSEL R47, R47, -INF , !P4 ;  /* 0xff8000002f2f7808 */ /* 0x000fe40006000000 */
[----:B------:R-:W-:Y:S02]  /*e4f0*/  ISETP.GT.AND P4, PT, R121, 0x30, P5 ;  /* 0x000000307900780c */ /* 0x000fe40002f84270 */
[----:B------:R-:W0:Y:S01]  /*e500*/  MUFU.EX2 R49, R49 ;  /* 0x0000003100317308 */ /* 0x000e220000000800 */
[----:B--2---:R-:W-:Y:S01]  /*e510*/  FADD.FTZ R25, R45, R6 ;  /* 0x000000062d197221 */ /* 0x004fe20000010000 */
[----:B------:R-:W-:Y:S02]  /*e520*/  ISETP.LT.OR P4, PT, R122, 0x31, P4 ;  /* 0x000000317a00780c */ /* 0x000fe40002781670 */
[----:B------:R-:W-:Y:S02]  /*e530*/  F2FP.F16.F32.PACK_AB R144, R33, R32 ;  /* 0x000000202190723e */ /* 0x000fe400000000ff */
[----:B------:R-:W-:-:S02]  /*e540*/  FSEL R50, R50, -INF , !P4 ;  /* 0xff80000032327808 */ /* 0x000fc40006000000 */
[----:B------:R-:W-:Y:S01]  /*e550*/  ISETP.GT.AND P4, PT, R121, 0x31, P5 ;  /* 0x000000317900780c */ /* 0x000fe20002f84270 */
[----:B------:R-:W-:Y:S01]  /*e560*/  MUFU.EX2 R52, R52 ;  /* 0x0000003400347308 */ /* 0x000fe20000000800 */
[----:B------:R-:W-:Y:S02]  /*e570*/  F2FP.F16.F32.PACK_AB R146, R37, R36 ;  /* 0x000000242592723e */ /* 0x000fe400000000ff */
[----:B------:R-:W-:Y:S02]  /*e580*/  ISETP.LT.OR P4, PT, R122, 0x32, P4 ;  /* 0x000000327a00780c */ /* 0x000fe40002781670 */
[----:B------:R-:W-:Y:S02]  /*e590*/  F2FP.F16.F32.PACK_AB R140, R41, R40 ;  /* 0x00000028298c723e */ /* 0x000fe400000000ff */
[----:B------:R-:W-:Y:S01]  /*e5a0*/  FSEL R51, R51, -INF , !P4 ;  /* 0xff80000033337808 */ /* 0x000fe20006000000 */
[----:B------:R-:W1:Y:S01]  /*e5b0*/  MUFU.EX2 R53, R53 ;  /* 0x0000003500357308 */ /* 0x000e620000000800 */
[----:B------:R-:W-:-:S02]  /*e5c0*/  ISETP.GT.AND P4, PT, R121, 0x38, P5 ;  /* 0x000000387900780c */ /* 0x000fc40002f84270 */
[----:B------:R-:W-:Y:S02]  /*e5d0*/  F2FP.F16.F32.PACK_AB R142, R45, R44 ;  /* 0x0000002c2d8e723e */ /* 0x000fe400000000ff */
[----:B------:R-:W-:Y:S02]  /*e5e0*/  ISETP.LT.OR P4, PT, R122, 0x39, P4 ;  /* 0x000000397a00780c */ /* 0x000fe40002781670 */
[----:B0-----:R-:W-:Y:S01]  /*e5f0*/  F2FP.F16.F32.PACK_AB R136, R49, R48 ;  /* 0x000000303188723e */ /* 0x001fe200000000ff */
[----:B------:R-:W-:Y:S01]  /*e600*/  MUFU.EX2 R56, R56 ;  /* 0x0000003800387308 */ /* 0x000fe20000000800 */
[----:B------:R-:W-:Y:S02]  /*e610*/  FSEL R54, R54, -INF , !P4 ;  /* 0xff80000036367808 */ /* 0x000fe40006000000 */
[----:B------:R-:W-:-:S04]  /*e620*/  ISETP.GT.AND P4, PT, R121, 0x39, P5 ;  /* 0x000000397900780c */ /* 0x000fc80002f84270 */
[----:B------:R-:W-:Y:S01]  /*e630*/  ISETP.LT.OR P4, PT, R122, 0x3a, P4 ;  /* 0x0000003a7a00780c */ /* 0x000fe20002781670 */
[----:B------:R-:W0:Y:S01]  /*e640*/  MUFU.EX2 R57, R57 ;  /* 0x0000003900397308 */ /* 0x000e220000000800 */
[----:B-1----:R-:W-:Y:S02]  /*e650*/  F2FP.F16.F32.PACK_AB R138, R53, R52 ;  /* 0x00000034358a723e */ /* 0x002fe400000000ff */
[----:B------:R-:W-:Y:S02]  /*e660*/  FSEL R55, R55, -INF , !P4 ;  /* 0xff80000037377808 */ /* 0x000fe40006000000 */
[----:B------:R-:W-:-:S03]  /*e670*/  ISETP.GT.AND P4, PT, R121, 0x40, P5 ;  /* 0x000000407900780c */ /* 0x000fc60002f84270 */
[----:B------:R-:W-:Y:S01]  /*e680*/  MUFU.EX2 R60, R60 ;  /* 0x0000003c003c7308 */ /* 0x000fe20000000800 */
[----:B------:R-:W-:-:S04]  /*e690*/  ISETP.LT.OR P4, PT, R122, 0x41, P4 ;  /* 0x000000417a00780c */ /* 0x000fc80002781670 */
[----:B------:R-:W-:Y:S02]  /*e6a0*/  FSEL R58, R58, -INF , !P4 ;  /* 0xff8000003a3a7808 */ /* 0x000fe40006000000 */
[----:B------:R-:W-:Y:S01]  /*e6b0*/  ISETP.GT.AND P4, PT, R121, 0x41, P5 ;  /* 0x000000417900780c */ /* 0x000fe20002f84270 */
[----:B------:R-:W1:Y:S01]  /*e6c0*/  MUFU.EX2 R61, R61 ;  /* 0x0000003d003d7308 */ /* 0x000e620000000800 */
[----:B0-----:R-:W-:Y:S02]  /*e6d0*/  F2FP.F16.F32.PACK_AB R132, R57, R56 ;  /* 0x000000383984723e */ /* 0x001fe400000000ff */
[----:B------:R-:W-:-:S04]  /*e6e0*/  ISETP.LT.OR P4, PT, R122, 0x42, P4 ;  /* 0x000000427a00780c */ /* 0x000fc80002781670 */
[----:B------:R-:W-:Y:S01]  /*e6f0*/  FSEL R59, R59, -INF , !P4 ;  /* 0xff8000003b3b7808 */ /* 0x000fe20006000000 */
[----:B------:R-:W-:Y:S01]  /*e700*/  MUFU.EX2 R64, R64 ;  /* 0x0000004000407308 */ /* 0x000fe20000000800 */
[----:B------:R-:W-:-:S04]  /*e710*/  ISETP.GT.AND P4, PT, R121, 0x48, P5 ;  /* 0x000000487900780c */ /* 0x000fc80002f84270 */
[----:B------:R-:W-:-:S03]  /*e720*/  ISETP.LT.OR P4, PT, R122, 0x49, P4 ;  /* 0x000000497a00780c */ /* 0x000fc60002781670 */
[----:B------:R-:W0:Y:S01]  /*e730*/  MUFU.EX2 R65, R65 ;  /* 0x0000004100417308 */ /* 0x000e220000000800 */
[----:B------:R-:W-:Y:S02]  /*e740*/  FSEL R62, R62, -INF , !P4 ;  /* 0xff8000003e3e7808 */ /* 0x000fe40006000000 */
[----:B------:R-:W-:Y:S02]  /*e750*/  ISETP.GT.AND P4, PT, R121, 0x49, P5 ;  /* 0x000000497900780c */ /* 0x000fe40002f84270 */
[----:B-1----:R-:W-:Y:S02]  /*e760*/  F2FP.F16.F32.PACK_AB R134, R61, R60 ;  /* 0x0000003c3d86723e */ /* 0x002fe400000000ff */
[----:B------:R-:W-:Y:S01]  /*e770*/  ISETP.LT.OR P4, PT, R122, 0x4a, P4 ;  /* 0x0000004a7a00780c */ /* 0x000fe20002781670 */
[----:B------:R-:W-:Y:S03]  /*e780*/  MUFU.EX2 R68, R68 ;  /* 0x0000004400447308 */ /* 0x000fe60000000800 */
[----:B------:R-:W-:-:S02]  /*e790*/  FSEL R63, R63, -INF , !P4 ;  /* 0xff8000003f3f7808 */ /* 0x000fc40006000000 */
[----:B------:R-:W-:-:S03]  /*e7a0*/  ISETP.GT.AND P4, PT, R121, 0x50, P5 ;  /* 0x000000507900780c */ /* 0x000fc60002f84270 */
[----:B------:R-:W1:Y:S01]  /*e7b0*/  MUFU.EX2 R69, R69 ;  /* 0x0000004500457308 */ /* 0x000e620000000800 */
[----:B------:R-:W-:Y:S02]  /*e7c0*/  ISETP.LT.OR P4, PT, R122, 0x51, P4 ;  /* 0x000000517a00780c */ /* 0x000fe40002781670 */
[----:B0-----:R-:W-:Y:S02]  /*e7d0*/  F2FP.F16.F32.PACK_AB R128, R65, R64 ;  /* 0x000000404180723e */ /* 0x001fe400000000ff */
[----:B------:R-:W-:Y:S02]  /*e7e0*/  FSEL R66, R66, -INF , !P4 ;  /* 0xff80000042427808 */ /* 0x000fe40006000000 */
[----:B------:R-:W-:Y:S01]  /*e7f0*/  ISETP.GT.AND P4, PT, R121, 0x51, P5 ;  /* 0x000000517900780c */ /* 0x000fe20002f84270 */
[----:B------:R-:W-:Y:S03]  /*e800*/  MUFU.EX2 R72, R72 ;  /* 0x0000004800487308 */ /* 0x000fe60000000800 */
[----:B------:R-:W-:-:S04]  /*e810*/  ISETP.LT.OR P4, PT, R122, 0x52, P4 ;  /* 0x000000527a00780c */ /* 0x000fc80002781670 */
[----:B------:R-:W-:Y:S01]  /*e820*/  FSEL R67, R67, -INF , !P4 ;  /* 0xff80000043437808 */ /* 0x000fe20006000000 */
[----:B------:R-:W0:Y:S01]  /*e830*/  MUFU.EX2 R73, R73 ;  /* 0x0000004900497308 */ /* 0x000e220000000800 */
[----:B------:R-:W-:Y:S02]  /*e840*/  ISETP.GT.AND P4, PT, R121, 0x58, P5 ;  /* 0x000000587900780c */ /* 0x000fe40002f84270 */
[----:B-1----:R-:W-:Y:S02]  /*e850*/  F2FP.F16.F32.PACK_AB R130, R69, R68 ;  /* 0x000000444582723e */ /* 0x002fe400000000ff */
[----:B------:R-:W-:-:S03]  /*e860*/  ISETP.LT.OR P4, PT, R122, 0x59, P4 ;  /* 0x000000597a00780c */ /* 0x000fc60002781670 */
[----:B------:R-:W-:Y:S01]  /*e870*/  MUFU.EX2 R76, R76 ;  /* 0x0000004c004c7308 */ /* 0x000fe20000000800 */
[----:B------:R-:W-:Y:S02]  /*e880*/  FSEL R70, R70, -INF , !P4 ;  /* 0xff80000046467808 */ /* 0x000fe40006000000 */
[----:B------:R-:W-:-:S04]  /*e890*/  ISETP.GT.AND P4, PT, R121, 0x59, P5 ;  /* 0x000000597900780c */ /* 0x000fc80002f84270 */
[----:B------:R-:W-:Y:S01]  /*e8a0*/  ISETP.LT.OR P4, PT, R122, 0x5a, P4 ;  /* 0x0000005a7a00780c */ /* 0x000fe20002781670 */
[----:B------:R-:W1:Y:S01]  /*e8b0*/  MUFU.EX2 R77, R77 ;  /* 0x0000004d004d7308 */ /* 0x000e620000000800 */
[----:B0-----:R-:W-:Y:S02]  /*e8c0*/  F2FP.F16.F32.PACK_AB R124, R73, R72 ;  /* 0x00000048497c723e */ /* 0x001fe400000000ff */
[----:B------:R-:W-:Y:S02]  /*e8d0*/  FSEL R71, R71, -INF , !P4 ;  /* 0xff80000047477808 */ /* 0x000fe40006000000 */
[----:B------:R-:W-:-:S03]  /*e8e0*/  ISETP.GT.AND P4, PT, R121, 0x60, P5 ;  /* 0x000000607900780c */ /* 0x000fc60002f84270 */
[----:B------:R-:W-:Y:S01]  /*e8f0*/  MUFU.EX2 R80, R80 ;  /* 0x0000005000507308 */ /* 0x000fe20000000800 */
[----:B------:R-:W-:-:S04]  /*e900*/  ISETP.LT.OR P4, PT, R122, 0x61, P4 ;  /* 0x000000617a00780c */ /* 0x000fc80002781670 */
[----:B------:R-:W-:Y:S02]  /*e910*/  FSEL R74, R74, -INF , !P4 ;  /* 0xff8000004a4a7808 */ /* 0x000fe40006000000 */
[----:B------:R-:W-:Y:S01]  /*e920*/  ISETP.GT.AND P4, PT, R121, 0x61, P5 ;  /* 0x000000617900780c */ /* 0x000fe20002f84270 */
[----:B------:R-:W0:Y:S01]  /*e930*/  MUFU.EX2 R81, R81 ;  /* 0x0000005100517308 */ /* 0x000e220000000800 */
[----:B-1----:R-:W-:Y:S02]  /*e940*/  F2FP.F16.F32.PACK_AB R126, R77, R76 ;  /* 0x0000004c4d7e723e */ /* 0x002fe400000000ff */
[----:B------:R-:W-:-:S04]  /*e950*/  ISETP.LT.OR P4, PT, R122, 0x62, P4 ;  /* 0x000000627a00780c */ /* 0x000fc80002781670 */
[----:B------:R-:W-:Y:S01]  /*e960*/  FSEL R75, R75, -INF , !P4 ;  /* 0xff8000004b4b7808 */ /* 0x000fe20006000000 */
[----:B------:R-:W-:Y:S01]  /*e970*/  MUFU.EX2 R84, R84 ;  /* 0x0000005400547308 */ /* 0x000fe20000000800 */
[----:B------:R-:W-:-:S04]  /*e980*/  ISETP.GT.AND P4, PT, R121, 0x68, P5 ;  /* 0x000000687900780c */ /* 0x000fc80002f84270 */
[----:B------:R-:W-:-:S03]  /*e990*/  ISETP.LT.OR P4, PT, R122, 0x69, P4 ;  /* 0x000000697a00780c */ /* 0x000fc60002781670 */
[----:B------:R-:W1:Y:S01]  /*e9a0*/  MUFU.EX2 R3, R3 ;  /* 0x0000000300037308 */ /* 0x000e620000000800 */
[----:B------:R-:W-:Y:S02]  /*e9b0*/  FSEL R78, R78, -INF , !P4 ;  /* 0xff8000004e4e7808 */ /* 0x000fe40006000000 */
[----:B------:R-:W-:Y:S02]  /*e9c0*/  ISETP.GT.AND P4, PT, R121, 0x69, P5 ;  /* 0x000000697900780c */ /* 0x000fe40002f84270 */
[----:B0-----:R-:W-:Y:S02]  /*e9d0*/  F2FP.F16.F32.PACK_AB R120, R81, R80 ;  /* 0x000000505178723e */ /* 0x001fe400000000ff */
        /* <DEDUP_REMOVED lines=8> */
[----:B------:R-:W-:-:S04]  /*ea60*/  ISETP.GT.AND P4, PT, R121, RZ, P5 ;  /* 0x000000ff7900720c */ /* 0x000fc80002f84270 */
[----:B------:R-:W-:-:S04]  /*ea70*/  ISETP.LT.OR P4, PT, R122, 0x1, P4 ;  /* 0x000000017a00780c */ /* 0x000fc80002781670 */
        /* <DEDUP_REMOVED lines=13> */
[----:B-1----:R-:W-:Y:S02]  /*eb50*/  F2FP.F16.F32.PACK_AB R122, R3, R84 ;  /* 0x00000054037a723e */ /* 0x002fe400000000ff */
        /* <DEDUP_REMOVED lines=31> */
[----:B------:R-:W-:-:S03]  /*ed50*/  FMUL.FTZ R17, R13, R0 ;  /* 0x000000000d117220 */ /* 0x000fc60000410000 */
[----:B------:R-:W-:Y:S02]  /*ed60*/  FSEL R24, R13, RZ, P4 ;  /* 0x000000ff0d187208 */ /* 0x000fe40002000000 */
[----:B------:R-:W-:Y:S02]  /*ed70*/  FSEL R17, R17, RZ, P4 ;  /* 0x000000ff11117208 */ /* 0x000fe40002000000 */
[----:B------:R-:W-:Y:S01]  /*ed80*/  ISETP.GT.AND P4, PT, R4, R21, PT ;  /* 0x000000150400720c */ /* 0x000fe20003f84270 */
[----:B------:R-:W-:Y:S01]  /*ed90*/  FADD.FTZ R24, -R24, R2 ;  /* 0x0000000218187221 */ /* 0x000fe20000010100 */
[----:B------:R-:W-:Y:S02]  /*eda0*/  VIADD R4, R4, 0xffffffff ;  /* 0xffffffff04047836 */ /* 0x000fe40000000000 */
        /* <DEDUP_REMOVED lines=8> */
[-C--:B------:R-:W-:Y:S01]  /*ee30*/  FFMA.FTZ R38, R38, R0.reuse, -R17 ;  /* 0x0000000026267223 */ /* 0x080fe20000010811 */
[----:B------:R-:W-:Y:S01]  /*ee40*/  FADD.FTZ R24, R48, R25 ;  /* 0x0000001930187221 */ /* 0x000fe20000010000 */
[-CC-:B------:R-:W-:Y:S01]  /*ee50*/  FFMA.FTZ R39, R39, R0.reuse, -R17.reuse ;  /* 0x0000000027277223 */ /* 0x180fe20000010811 */
[-CC-:B------:R-:W-:Y:S01]  /*ee60*/  FFMA.FTZ R42, R42, R0.reuse, -R17.reuse ;  /* 0x000000002a2a7223 */ /* 0x180fe20000010811 */
[-CC-:B------:R-:W-:Y:S01]  /*ee70*/  FFMA.FTZ R43, R43, R0.reuse, -R17.reuse ;  /* 0x000000002b2b7223 */ /* 0x180fe20000010811 */
[----:B------:R-:W-:Y:S01]  /*ee80*/  FADD.FTZ R25, R49, R24 ;  /* 0x0000001831197221 */ /* 0x000fe20000010000 */
[----:B------:R-:W0:Y:S01]  /*ee90*/  MUFU.EX2 R2, R2 ;  /* 0x0000000200027308 */ /* 0x000e220000000800 */
[-CC-:B------:R-:W-:Y:S01]  /*eea0*/  FFMA.FTZ R46, R46, R0.reuse, -R17.reuse ;  /* 0x000000002e2e7223 */ /* 0x180fe20000010811 */
[-C--:B------:R-:W-:Y:S01]  /*eeb0*/  FFMA.FTZ R47, R47, R0.reuse, -R17 ;  /* 0x000000002f2f7223 */ /* 0x080fe20000010811 */
[----:B------:R-:W-:Y:S01]  /*eec0*/  FADD.FTZ R24, R52, R25 ;  /* 0x0000001934187221 */ /* 0x000fe20000010000 */
[-CC-:B------:R-:W-:Y:S01]  /*eed0*/  FFMA.FTZ R50, R50, R0.reuse, -R17.reuse ;  /* 0x0000000032327223 */ /* 0x180fe20000010811 */
[-CC-:B------:R-:W-:Y:S01]  /*eee0*/  FFMA.FTZ R51, R51, R0.reuse, -R17.reuse ;  /* 0x0000000033337223 */ /* 0x180fe20000010811 */
[-CC-:B------:R-:W-:Y:S01]  /*eef0*/  FFMA.FTZ R54, R54, R0.reuse, -R17.reuse ;  /* 0x0000000036367223 */ /* 0x180fe20000010811 */
[----:B------:R-:W-:Y:S01]  /*ef00*/  FADD.FTZ R25, R53, R24 ;  /* 0x0000001835197221 */ /* 0x000fe20000010000 */
[----:B------:R-:W1:Y:S01]  /*ef10*/  MUFU.EX2 R27, R27 ;  /* 0x0000001b001b7308 */ /* 0x000e620000000800 */
[-CC-:B------:R-:W-:Y:S01]  /*ef20*/  FFMA.FTZ R55, R55, R0.reuse, -R17.reuse ;  /* 0x0000000037377223 */ /* 0x180fe20000010811 */
[-C--:B------:R-:W-:Y:S01]  /*ef30*/  FFMA.FTZ R58, R58, R0.reuse, -R17 ;  /* 0x000000003a3a7223 */ /* 0x080fe20000010811 */
[----:B------:R-:W-:Y:S01]  /*ef40*/  FADD.FTZ R24, R56, R25 ;  /* 0x0000001938187221 */ /* 0x000fe20000010000 */
[-CC-:B------:R-:W-:Y:S01]  /*ef50*/  FFMA.FTZ R59, R59, R0.reuse, -R17.reuse ;  /* 0x000000003b3b7223 */ /* 0x180fe20000010811 */
[-CC-:B------:R-:W-:Y:S01]  /*ef60*/  FFMA.FTZ R62, R62, R0.reuse, -R17.reuse ;  /* 0x000000003e3e7223 */ /* 0x180fe20000010811 */
[-CC-:B------:R-:W-:Y:S01]  /*ef70*/  FFMA.FTZ R63, R63, R0.reuse, -R17.reuse ;  /* 0x000000003f3f7223 */ /* 0x180fe20000010811 */
[----:B------:R-:W-:Y:S01]  /*ef80*/  FADD.FTZ R25, R57, R24 ;  /* 0x0000001839197221 */ /* 0x000fe20000010000 */
[----:B------:R-:W2:Y:S01]  /*ef90*/  MUFU.EX2 R30, R30 ;  /* 0x0000001e001e7308 */ /* 0x000ea20000000800 */
[----:B0-----:R-:W-:Y:S01]  /*efa0*/  FFMA.FTZ R6, R2, R5, R26 ;  /* 0x0000000502067223 */ /* 0x001fe2000001001a */
[-C--:B------:R-:W-:Y:S01]  /*efb0*/  FFMA.FTZ R66, R66, R0.reuse, -R17 ;  /* 0x0000000042427223 */ /* 0x080fe20000010811 */
[----:B------:R-:W-:Y:S01]  /*efc0*/  FADD.FTZ R24, R60, R25 ;  /* 0x000000193c187221 */ /* 0x000fe20000010000 */
[-CC-:B------:R-:W-:Y:S01]  /*efd0*/  FFMA.FTZ R67, R67, R0.reuse, -R17.reuse ;  /* 0x0000000043437223 */ /* 0x180fe20000010811 */
[-CC-:B------:R-:W-:Y:S01]  /*efe0*/  FFMA.FTZ R70, R70, R0.reuse, -R17.reuse ;  /* 0x0000000046467223 */ /* 0x180fe20000010811 */
[-CC-:B------:R-:W-:Y:S01]  /*eff0*/  FFMA.FTZ R71, R71, R0.reuse, -R17.reuse ;  /* 0x0000000047477223 */ /* 0x180fe20000010811 */
        /* <DEDUP_REMOVED lines=15> */
[----:B------:R-:W-:Y:S01]  /*f0f0*/  FFMA.FTZ R17, R87, R0, -R17 ;  /* 0x0000000057117223 */ /* 0x000fe20000010811 */
[----:B------:R-:W-:Y:S01]  /*f100*/  FADD.FTZ R25, R69, R24 ;  /* 0x0000001845197221 */ /* 0x000fe20000010000 */
[----:B------:R-:W2:Y:S01]  /*f110*/  MUFU.EX2 R35, R35 ;  /* 0x0000002300237308 */ /* 0x000ea20000000800 */
[----:B0-----:R-:W-:Y:S01]  /*f120*/  FADD.FTZ R5, R31, R6 ;  /* 0x000000061f057221 */ /* 0x001fe20000010000 */
[-C--:B------:R-:W-:Y:S01]  /*f130*/  FMUL.FTZ R90, R90, R2.reuse ;  /* 0x000000025a5a7220 */ /* 0x080fe20000410000 */
[----:B------:R-:W-:Y:S01]  /*f140*/  FADD.FTZ R24, R72, R25 ;  /* 0x0000001948187221 */ /* 0x000fe20000010000 */
[-C--:B------:R-:W-:Y:S01]  /*f150*/  FMUL.FTZ R91, R91, R2.reuse ;  /* 0x000000025b5b7220 */ /* 0x080fe20000410000 */
[-C--:B------:R-:W-:Y:S01]  /*f160*/  FMUL.FTZ R94, R94, R2.reuse ;  /* 0x000000025e5e7220 */ /* 0x080fe20000410000 */
[-C--:B------:R-:W-:Y:S01]  /*f170*/  FMUL.FTZ R95, R95, R2.reuse ;  /* 0x000000025f5f7220 */ /* 0x080fe20000410000 */
[----:B------:R-:W-:Y:S01]  /*f180*/  FADD.FTZ R25, R73, R24 ;  /* 0x0000001849197221 */ /* 0x000fe20000010000 */
[----:B------:R-:W0:Y:S01]  /*f190*/  MUFU.EX2 R38, R38 ;  /* 0x0000002600267308 */ /* 0x000e220000000800 */
[----:B-1----:R-:W-:Y:S01]  /*f1a0*/  FADD.FTZ R6, R34, R5 ;  /* 0x0000000522067221 */ /* 0x002fe20000010000 */
[-C--:B------:R-:W-:Y:S01]  /*f1b0*/  FMUL.FTZ R98, R98, R2.reuse ;  /* 0x0000000262627220 */ /* 0x080fe20000410000 */
[----:B------:R-:W-:Y:S01]  /*f1c0*/  FADD.FTZ R24, R76, R25 ;  /* 0x000000194c187221 */ /* 0x000fe20000010000 */
[-C--:B------:R-:W-:Y:S01]  /*f1d0*/  FMUL.FTZ R99, R99, R2.reuse ;  /* 0x0000000263637220 */ /* 0x080fe20000410000 */
[-C--:B------:R-:W-:Y:S01]  /*f1e0*/  FMUL.FTZ R102, R102, R2.reuse ;  /* 0x0000000266667220 */ /* 0x080fe20000410000 */
[-C--:B------:R-:W-:Y:S01]  /*f1f0*/  FMUL.FTZ R103, R103, R2.reuse ;  /* 0x0000000267677220 */ /* 0x080fe20000410000 */
[----:B------:R-:W-:Y:S01]  /*f200*/  FADD.FTZ R25, R77, R24 ;  /* 0x000000184d197221 */ /* 0x000fe20000010000 */
[----:B------:R-:W1:Y:S01]  /*f210*/  MUFU.EX2 R39, R39 ;  /* 0x0000002700277308 */ /* 0x000e620000000800 */
[----:B--2---:R-:W-:Y:S01]  /*f220*/  FADD.FTZ R5, R35, R6 ;  /* 0x0000000623057221 */ /* 0x004fe20000010000 */
[-C--:B------:R-:W-:Y:S01]  /*f230*/  FMUL.FTZ R106, R106, R2.reuse ;  /* 0x000000026a6a7220 */ /* 0x080fe20000410000 */
[----:B------:R-:W-:Y:S01]  /*f240*/  FADD.FTZ R24, R80, R25 ;  /* 0x0000001950187221 */ /* 0x000fe20000010000 */
[-C--:B------:R-:W-:Y:S01]  /*f250*/  FMUL.FTZ R107, R107, R2.reuse ;  /* 0x000000026b6b7220 */ /* 0x080fe20000410000 */
[-C--:B------:R-:W-:Y:S01]  /*f260*/  FMUL.FTZ R110, R110, R2.reuse ;  /* 0x000000026e6e7220 */ /* 0x080fe20000410000 */
[-C--:B------:R-:W-:Y:S01]  /*f270*/  FMUL.FTZ R111, R111, R2.reuse ;  /* 0x000000026f6f7220 */ /* 0x080fe20000410000 */
[----:B------:R-:W-:Y:S01]  /*f280*/  FADD.FTZ R25, R81, R24 ;  /* 0x0000001851197221 */ /* 0x000fe20000010000 */
[----:B------:R-:W2:Y:S01]  /*f290*/  MUFU.EX2 R42, R42 ;  /* 0x0000002a002a7308 */ /* 0x000ea20000000800 */
[----:B0-----:R-:W-:Y:S01]  /*f2a0*/  FADD.FTZ R6, R38, R5 ;  /* 0x0000000526067221 */ /* 0x001fe20000010000 */
[-C--:B------:R-:W-:Y:S01]  /*f2b0*/  FMUL.FTZ R114, R114, R2.reuse ;  /* 0x0000000272727220 */ /* 0x080fe20000410000 */
[----:B------:R-:W-:Y:S01]  /*f2c0*/  FADD.FTZ R24, R84, R25 ;  /* 0x0000001954187221 */ /* 0x000fe20000010000 */
[-C--:B------:R-:W-:Y:S01]  /*f2d0*/  FMUL.FTZ R115, R115, R2.reuse ;  /* 0x0000000273737220 */ /* 0x080fe20000410000 */
[-C--:B------:R-:W-:Y:S01]  /*f2e0*/  FMUL.FTZ R118, R118, R2.reuse ;  /* 0x0000000276767220 */ /* 0x080fe20000410000 */
[----:B------:R-:W-:Y:S01]  /*f2f0*/  FMUL.FTZ R119, R119, R2 ;  /* 0x0000000277777220 */ /* 0x000fe20000410000 */
[----:B------:R-:W-:Y:S01]  /*f300*/  F2FP.F16.F32.PACK_AB R149, R27, R26 ;  /* 0x0000001a1b95723e */ /* 0x000fe200000000ff */
[----:B------:R-:W0:Y:S01]  /*f310*/  MUFU.EX2 R43, R43 ;  /* 0x0000002b002b7308 */ /* 0x000e220000000800 */
[----:B-1----:R-:W-:Y:S01]  /*f320*/  FADD.FTZ R5, R39, R6 ;  /* 0x0000000627057221 */ /* 0x002fe20000010000 */
[----:B------:R-:W-:Y:S01]  /*f330*/  F2FP.F16.F32.PACK_AB R151, R31, R30 ;  /* 0x0000001e1f97723e */ /* 0x000fe200000000ff */
[----:B------:R-:W-:Y:S01]  /*f340*/  IMAD.MOV.U32 R2, RZ, RZ, R13 ;  /* 0x000000ffff027224 */ /* 0x000fe200078e000d */
[----:B------:R-:W-:-:S02]  /*f350*/  F2FP.F16.F32.PACK_AB R145, R35, R34 ;  /* 0x000000222391723e */ /* 0x000fc400000000ff */
[----:B------:R-:W-:Y:S02]  /*f360*/  F2FP.F16.F32.PACK_AB R147, R39, R38 ;  /* 0x000000262793723e */ /* 0x000fe400000000ff */
        /* <DEDUP_REMOVED lines=59> */
[----:B------:R-:W-:Y:S02]  /*f720*/  IMAD.MOV.U32 R17, RZ, RZ, R7 ;  /* 0x000000ffff117224 */ /* 0x000fe400078e0007 */
[----:B------:R-:W-:Y:S01]  /*f730*/  IMAD.MOV.U32 R3, RZ, RZ, R9 ;  /* 0x000000ffff037224 */ /* 0x000fe200078e0009 */
[----:B------:R-:W-:Y:S06]  /*f740*/  @P4 BRA `(.L_x_13623) ;  /* 0xffffffd000244947 */ /* 0x000fec000383ffff */
[----:B------:R-:W-:Y:S02]  /*f750*/  IMAD.MOV.U32 R2, RZ, RZ, R13 ;  /* 0x000000ffff027224 */ /* 0x000fe400078e000d */
[----:B------:R-:W-:Y:S02]  /*f760*/  IMAD.MOV.U32 R3, RZ, RZ, R9 ;  /* 0x000000ffff037224 */ /* 0x000fe400078e0009 */
[----:B------:R-:W-:Y:S02]  /*f770*/  IMAD.MOV.U32 R17, RZ, RZ, R7 ;  /* 0x000000ffff117224 */ /* 0x000fe400078e0007 */
[----:B------:R-:W-:-:S07]  /*f780*/  IMAD.MOV.U32 R153, RZ, RZ, R20 ;  /* 0x000000ffff997224 */ /* 0x000fce00078e0014 */
.L_x_13605:
[----:B------:R-:W2:Y:S01]  /*f790*/  LDL R20, [R1+0x20] ;  /* 0x0000200001147983 */ /* 0x000ea20000100800 */
[----:B------:R-:W0:Y:S03]  /*f7a0*/  LDC R7, c[0x0][0x448] ;  /* 0x00011200ff077b82 */ /* 0x000e260000000800 */
[----:B------:R-:W3:Y:S05]  /*f7b0*/  LDL R13, [R1+0x10] ;  /* 0x00001000010d7983 */ /* 0x000eea0000100800 */
[----:B------:R-:W1:Y:S01]  /*f7c0*/  LDC R24, c[0x0][0x9e4] ;  /* 0x00027900ff187b82 */ /* 0x000e620000000800 */
[----:B0-----:R-:W-:-:S02]  /*f7d0*/  ISETP.NE.AND P5, PT, R7, 0x1, PT ;  /* 0x000000010700780c */ /* 0x001fc40003fa5270 */
[----:B-1----:R-:W-:-:S11]  /*f7e0*/  ISETP.GE.AND P4, PT, R24, 0x1, PT ;  /* 0x000000011800780c */ /* 0x002fd60003f86270 */
[----:B------:R-:W0:Y:S08]  /*f7f0*/  @P5 LDC R12, c[0x0][0x44c] ;  /* 0x00011300ff0c5b82 */ /* 0x000e300000000800 */
[----:B------:R-:W1:Y:S01]  /*f800*/  @P5 LDC R9, c[0x0][0x450] ;  /* 0x00011400ff095b82 */ /* 0x000e620000000800 */
[----:B--2---:R-:W-:-:S04]  /*f810*/  VIADD R7, R20, 0xbf ;  /* 0x000000bf14077836 */ /* 0x004fc80000000000 */
[----:B0-----:R-:W-:Y:S01]  /*f820*/  @P5 IMAD.HI.U32 R12, R7, R12, RZ ;  /* 0x0000000c070c5227 */ /* 0x001fe200078e00ff */
[----:B---3--:R-:W-:-:S04]  /*f830*/  IADD3 R20, R13, 0x1, -R157 ;  /* 0x000000010d147810 */ /* 0x008fc80007ffe89d */
        /* <DEDUP_REMOVED lines=14> */
.L_x_13626:
[----:B------:R-:W-:-:S13]  /*f920*/  ISETP.NE.AND P2, PT, R24, 0x1, PT ;  /* 0x000000011800780c */ /* 0x000fda0003f45270 */
[----:B------:R-:W0:Y:S02]  /*f930*/  @P2 LDC.64 R8, c[0x0][0x9e8] ;  /* 0x00027a00ff082b82 */ /* 0x000e240000000a00 */
[----:B0-----:R-:W-:-:S05]  /*f940*/  @P2 IMAD.HI.U32 R8, R7, R8, RZ ;  /* 0x0000000807082227 */ /* 0x001fca00078e00ff */
[----:B------:R-:W-:-:S07]  /*f950*/  @P2 SHF.R.U32.HI R7, RZ, R9, R8 ;  /* 0x00000009ff072219 */ /* 0x000fce0000011608 */
.L_x_13627:
[----:B------:R-:W-:Y:S05]  /*f960*/  BSYNC B0 ;  /* 0x0000000000007941 */ /* 0x000fea0003800000 */
.L_x_13625:
[----:B------:R-:W-:-:S05]  /*f970*/  IMAD R7, R7, R24, RZ ;  /* 0x0000001807077224 */ /* 0x000fca00078e02ff */
[----:B------:R-:W-:-:S07]  /*f980*/  VIMNMX R12, R12, R7, !PT ;  /* 0x000000070c0c7248 */ /* 0x000fce0007fe0100 */
.L_x_13624:
[----:B------:R-:W2:Y:S01]  /*f990*/  LDL R8, [R1+0x38] ;  /* 0x0000380001087983 */ /* 0x000ea20000100800 */
[----:B------:R-:W-:-:S05]  /*f9a0*/  VIADD R12, R12, 0x7f ;  /* 0x0000007f0c0c7836 */ /* 0x000fca0000000000 */
[----:B------:R-:W-:-:S04]  /*f9b0*/  SHF.R.S32.HI R7, RZ, 0x1f, R12 ;  /* 0x0000001fff077819 */ /* 0x000fc8000001140c */
[----:B------:R-:W-:-:S04]  /*f9c0*/  LEA.HI R7, R7, R12, RZ, 0x7 ;  /* 0x0000000c07077211 */ /* 0x000fc800078f38ff */
[----:B------:R-:W-:-:S04]  /*f9d0*/  SHF.R.S32.HI R7, RZ, 0x7, R7 ;  /* 0x00000007ff077819 */ /* 0x000fc80000011407 */
[----:B--2---:R-:W-:-:S04]  /*f9e0*/  VIMNMX R8, R8, R7, !PT ;  /* 0x0000000708087248 */ /* 0x004fc80007fe0100 */
[----:B------:R-:W-:Y:S01]  /*f9f0*/  ISETP.GE.AND P2, PT, R4, R8, PT ;  /* 0x000000080400720c */ /* 0x000fe20003f46270 */
[----:B------:R0:W-:-:S12]  /*fa00*/  STL [R1+0x2c], R8 ;  /* 0x00002c0801007387 */ /* 0x0001d80000100800 */
[----:B0-----:R-:W-:Y:S05]  /*fa10*/  @!P2 BRA `(.L_x_13628) ;  /* 0x0000001c00c8a947 */ /* 0x001fea0003800000 */
[----:B------:R-:W-:Y:S02]  /*fa20*/  IMAD.MOV.U32 R7, RZ, RZ, R2 ;  /* 0x000000ffff077224 */ /* 0x000fe400078e0002 */
[----:B------:R-:W-:Y:S02]  /*fa30*/  IMAD.MOV.U32 R12, RZ, RZ, R3 ;  /* 0x000000ffff0c7224 */ /* 0x000fe400078e0003 */
[----:B------:R-:W-:Y:S02]  /*fa40*/  IMAD.MOV.U32 R8, RZ, RZ, R153 ;  /* 0x000000ffff087224 */ /* 0x000fe400078e0099 */
[----:B------:R-:W-:-:S07]  /*fa50*/  IMAD.MOV.U32 R13, RZ, RZ, R17 ;  /* 0x000000ffff0d7224 */ /* 0x000fce00078e0011 */
.L_x_13638:
        /* <DEDUP_REMOVED lines=11> */
.L_x_13630:
[----:B------:R-:W-:Y:S01]  /*fb10*/  IMAD R0, R17, 0x8, R16 ;  /* 0x0000000811007824 */ /* 0x000fe200078e0210 */
[----:B------:R-:W-:-:S04]  /*fb20*/  SHF.L.U32 R3, R153, 0x1f, RZ ;  /* 0x0000001f99037819 */ /* 0x000fc800000006ff */
[----:B------:R0:W1:Y:S01]  /*fb30*/  SYNCS.PHASECHK.TRANS64.TRYWAIT P3, [R0+URZ+0x16830], R3 ;  /* 0x01683003000075a7 */ /* 0x000062000806017f */
[----:B------:R-:W-:Y:S05]  /*fb40*/  @!P0 BRA `(.L_x_13631) ;  /* 0x0000000000048947 */ /* 0x000fea0003800000 */
[----:B------:R-:W-:Y:S01]  /*fb50*/  BPT.TRAP 0x1 ;  /* 0x000000040000795c */ /* 0x000fe20000300000 */
.L_x_13631:
[----:B------:R-:W-:Y:S04]  /*fb60*/  BSSY B0, `(.L_x_13629) ;  /* 0x0000004000007945 */ /* 0x000fe80003800000 */
[----:B-1----:R-:W-:Y:S05]  /*fb70*/  @P3 BRA `(.L_x_13632) ;  /* 0x0000000000083947 */ /* 0x002fea0003800000 */
[----:B------:R-:W1:Y:S02]  /*fb80*/  SYNCS.PHASECHK.TRANS64.TRYWAIT P3, [R0+URZ+0x16830], R3 ;  /* 0x01683003000075a7 */ /* 0x000e64000806017f */
[----:B-1----:R-:W-:Y:S05]  /*fb90*/  @!P3 BRA `(.L_x_13633) ;  /* 0x0000010000bcb947 */ /* 0x002fea0003800000 */
.L_x_13632:
[----:B------:R-:W-:Y:S05]  /*fba0*/  BSYNC B0 ;  /* 0x0000000000007941 */ /* 0x000fea0003800000 */
.L_x_13629:
        /* <DEDUP_REMOVED lines=46> */
.L_x_13635:
[----:B------:R-:W-:Y:S01]  /*fe90*/  SHF.L.U32 R0, R8, 0x1f, RZ ;  /* 0x0000001f08007819 */ /* 0x000fe200000006ff */
[----:B------:R-:W-:-:S04]  /*fea0*/  IMAD R2, R13, 0x8, R16 ;  /* 0x000000080d027824 */ /* 0x000fc800078e0210 */
[----:B------:R0:W1:Y:S01]  /*feb0*/  SYNCS.PHASECHK.TRANS64.TRYWAIT P2, [R2+URZ+0x16850], R0 ;  /* 0x01685000020075a7 */ /* 0x000062000804017f */
[----:B------:R-:W-:Y:S05]  /*fec0*/  @!P0 BRA `(.L_x_13636) ;  /* 0x0000000000048947 */ /* 0x000fea0003800000 */
[----:B------:R-:W-:Y:S01]  /*fed0*/  BPT.TRAP 0x1 ;  /* 0x000000040000795c */ /* 0x000fe20000300000 */
.L_x_13636:
[----:B-1----:R-:W-:Y:S05]  /*fee0*/  @P2 BRA `(.L_x_13634) ;  /* 0x0000000000082947 */ /* 0x002fea0003800000 */
[----:B------:R-:W1:Y:S02]  /*fef0*/  SYNCS.PHASECHK.TRANS64.TRYWAIT P2, [R2+URZ+0x16850], R0 ;  /* 0x01685000020075a7 */ /* 0x000e64000804017f */
[----:B-1----:R-:W-:Y:S05]  /*ff00*/  @!P2 BRA `(.L_x_13637) ;  /* 0x000000fc00f4a947 */ /* 0x002fea0003800000 */
.L_x_13634:
[----:B01----:R-:W-:Y:S01]  /*ff10*/  VIADD R0, R16, 0x400 ;  /* 0x0000040010007836 */ /* 0x003fe20000000000 */
[----:B------:R-:W-:Y:S05]  /*ff20*/  WARPSYNC.ALL ;  /* 0x0000000000007948 */ /* 0x000fea0003800000 */
[----:B------:R-:W-:-:S04]  /*ff30*/  SHF.R.U32.HI R0, RZ, 0x4, R0 ;  /* 0x00000004ff007819 */ /* 0x000fc80000011600 */
[----:B------:R-:W-:-:S05]  /*ff40*/  LOP3.LUT R8, R0, 0x3fff, RZ, 0xc0, !PT ;  /* 0x00003fff00087812 */ /* 0x000fca00078ec0ff */
[----:B------:R-:W-:Y:S01]  /*ff50*/  IMAD R8, R13, 0x400, R8 ;  /* 0x000004000d087824 */ /* 0x000fe200078e0208 */
[----:B------:R-:W-:Y:S01]  /*ff60*/  FMNMX.FTZ R0, R24, R12, !PT ;  /* 0x0000000c18007209 */ /* 0x000fe20007810000 */
[----:B------:R-:W-:Y:S01]  /*ff70*/  IMAD.MOV.U32 R9, RZ, RZ, 0x40000040 ;  /* 0x40000040ff097424 */ /* 0x000fe200078e00ff */
[----:B------:R-:W-:Y:S01]  /*ff80*/  WARPGROUP.ARRIVE ;  /* 0x00000000000079c5 */ /* 0x000fe20000000000 */
[C---:B------:R-:W-:Y:S01]  /*ff90*/  VIADD R2, R8.reuse, 0x80 ;  /* 0x0000008008027836 */ /* 0x040fe20000000000 */
[----:B------:R-:W-:Y:S01]  /*ffa0*/  R2UR UR10, R8 ;  /* 0x00000000080a72ca */ /* 0x000fe200000e0000 */
[----:B------:R-:W-:Y:S01]  /*ffb0*/  IMAD.MOV.U32 R3, RZ, RZ, 0x40000040 ;  /* 0x40000040ff037424 */ /* 0x000fe200078e00ff */
[----:B------:R-:W-:Y:S01]  /*ffc0*/  R2UR UR11, R9 ;  /* 0x00000000090b72ca */ /* 0x000fe200000e0000 */
[----:B------:R-:W-:Y:S01]  /*ffd0*/  IMAD.MOV.U32 R21, RZ, RZ, 0x40000040 ;  /* 0x40000040ff157424 */ /* 0x000fe200078e00ff */
[----:B------:R-:W-:-:S04]  /*ffe0*/  FMNMX.FTZ R0, R25, R0, !PT ;  /* 0x0000000019007209 */ /* 0x000fc80007810000 */
[----:B------:R-:W-:-:S04]  /*fff0*/  FMNMX.FTZ R0, R28, R0, !PT ;  /* 0x000000001c007209 */ /* 0x000fc80007810000 */
[----:B------:R-:W-:-:S03]  /*10000*/  FMNMX.FTZ R0, R29, R0, !PT ;  /* 0x000000001d007209 */ /* 0x000fc60007810000 */
[----:B------:R-:W-:Y:S01]  /*10010*/  HGMMA.64x64x16.F32 R88, R148, gdesc[UR8].tnspB, R88, gsb0 ;  /* 0x40e0000894587df0 */ /* 0x000fe20008000858 */
[----:B------:R-:W-:Y:S02]  /*10020*/  FMNMX.FTZ R0, R32, R0, !PT ;  /* 0x0000000020007209 */ /* 0x000fe40007810000 */
[----:B------:R-:W-:Y:S01]  /*10030*/  R2UR UR10, R2 ;  /* 0x00000000020a72ca */ /* 0x000fe200000e0000 */
[----:B------:R-:W-:Y:S01]  /*10040*/  VIADD R2, R8, 0x100 ;  /* 0x0000010008027836 */ /* 0x000fe20000000000 */
[----:B------:R-:W-:Y:S02]  /*10050*/  FMNMX.FTZ R0, R33, R0, !PT ;  /* 0x0000000021007209 */ /* 0x000fe40007810000 */
        /* <DEDUP_REMOVED lines=41> */
[----:B------:R-:W-:Y:S01]  /*102f0*/  HGMMA.64x64x16.F32 R88, R140, gdesc[UR8].tnspB, R88, gsb0 ;  /* 0x40e000088c587df0 */ /* 0x000fe20008000858 */
[----:B------:R-:W-:Y:S02]  /*10300*/  R2UR UR11, R3 ;  /* 0x00000000030b72ca */ /* 0x000fe400000e0000 */
[----:B-1----:R-:W-:Y:S01]  /*10310*/  FMNMX.FTZ R3, R9, R20, !PT ;  /* 0x0000001409037209 */ /* 0x002fe20007810000 */
[----:B------:R-:W-:Y:S01]  /*10320*/  VIADD R20, R8, 0x200 ;  /* 0x0000020008147836 */ /* 0x000fe20000000000 */
[----:B------:R-:W-:-:S03]  /*10330*/  R2UR UR10, R2 ;  /* 0x00000000020a72ca */ /* 0x000fc600000e0000 */
[----:B------:R-:W-:-:S04]  /*10340*/  FADD.FTZ R2, -R3, R12 ;  /* 0x0000000c03027221 */ /* 0x000fc80000010100 */
[----:B0-----:R-:W-:-:S04]  /*10350*/  FMUL.FTZ R2, R2, R0 ;  /* 0x0000000002027220 */ /* 0x001fc80000410000 */
[----:B------:R0:W-:Y:S02]  /*10360*/  MUFU.EX2 R9, R2 ;  /* 0x0000000200097308 */ /* 0x0001e40000000800 */
        /* <DEDUP_REMOVED lines=19> */
[----:B------:R-:W-:Y:S02]  /*104a0*/  R2UR UR10, R20 ;  /* 0x00000000140a72ca */ /* 0x000fe400000e0000 */
[----:B------:R-:W-:Y:S02]  /*104b0*/  FMNMX.FTZ R2, R58, R2, !PT ;  /* 0x000000023a027209 */ /* 0x000fe40007810000 */
[----:B------:R-:W-:Y:S01]  /*104c0*/  R2UR UR11, R21 ;  /* 0x00000000150b72ca */ /* 0x000fe200000e0000 */
[----:B------:R-:W-:Y:S01]  /*104d0*/  FMUL.FTZ R21, R3, R0 ;  /* 0x0000000003157220 */ /* 0x000fe20000410000 */
[----:B------:R-:W-:-:S03]  /*104e0*/  FMNMX.FTZ R2, R59, R2, !PT ;  /* 0x000000023b027209 */ /* 0x000fc60007810000 */
[--C-:B------:R-:W-:Y:S01]  /*104f0*/  FFMA.FTZ R146, R37, R0, -R21.reuse ;  /* 0x0000000025927223 */ /* 0x100fe20000010815 */
[----:B------:R-:W-:Y:S01]  /*10500*/  FMNMX.FTZ R2, R62, R2, !PT ;  /* 0x000000023e027209 */ /* 0x000fe20007810000 */
[-CC-:B------:R-:W-:Y:S01]  /*10510*/  FFMA.FTZ R149, R24, R0.reuse, -R21.reuse ;  /* 0x0000000018957223 */ /* 0x180fe20000010815 */
[----:B------:R-:W-:Y:S02]  /*10520*/  VIADD R24, R8, 0x280 ;  /* 0x0000028008187836 */ /* 0x000fe40000000000 */
[--C-:B------:R-:W-:Y:S01]  /*10530*/  FFMA.FTZ R148, R25, R0, -R21.reuse ;  /* 0x0000000019947223 */ /* 0x100fe20000010815 */
[----:B------:R-:W-:Y:S01]  /*10540*/  FMNMX.FTZ R2, R63, R2, !PT ;  /* 0x000000023f027209 */ /* 0x000fe20007810000 */
[----:B------:R-:W-:Y:S02]  /*10550*/  IMAD.MOV.U32 R25, RZ, RZ, 0x40000040 ;  /* 0x40000040ff197424 */ /* 0x000fe400078e00ff */
        /* <DEDUP_REMOVED lines=23> */
[----:B------:R-:W-:Y:S01]  /*106d0*/  FFMA.FTZ R45, R81, R0, -R21 ;  /* 0x00000000512d7223 */ /* 0x000fe20000010815 */
[----:B------:R-:W0:Y:S01]  /*106e0*/  S2R R57, SR_TID.X ;  /* 0x0000000000397919 */ /* 0x000e220000002100 */
        /* <DEDUP_REMOVED lines=9> */
[----:B------:R-:W-:Y:S02]  /*10780*/  MUFU.EX2 R145, R145 ;  /* 0x0000009100917308 */ /* 0x000fe40000000800 */
[----:B------:R-:W3:Y:S01]  /*10790*/  SHFL.BFLY PT, R37, R2, 0x2, 0x1f ;  /* 0x0c401f0002257f89 */ /* 0x000ee200000e0000 */
[----:B------:R-:W-:Y:S01]  /*107a0*/  @!P1 IMAD R13, R13, 0x8, R16 ;  /* 0x000000080d0d9824 */ /* 0x000fe200078e0210 */
[----:B0-----:R-:W-:-:S04]  /*107b0*/  ISETP.GE.U32.AND P2, PT, R57, 0x180, PT ;  /* 0x000001803900780c */ /* 0x001fc80003f46070 */
[----:B------:R-:W-:Y:S01]  /*107c0*/  MUFU.EX2 R144, R144 ;  /* 0x0000009000907308 */ /* 0x000fe20000000800 */
[----:B------:R-:W-:Y:S02]  /*107d0*/  WARPGROUP.DEPBAR.LE gsb0, 0x0 ;  /* 0x00008000000079c5 */ /* 0x000fe40000010000 */
[----:B------:R-:W-:Y:S01]  /*107e0*/  WARPGROUP.ARRIVE ;  /* 0x00000000000079c5 */ /* 0x000fe20000000000 */
[-CC-:B------:R-:W-:Y:S01]  /*107f0*/  FFMA.FTZ R138, R53, R0.reuse, -R21.reuse ;  /* 0x00000000358a7223 */ /* 0x180fe20000010815 */
[-CC-:B------:R-:W-:Y:S01]  /*10800*/  FFMA.FTZ R137, R28, R0.reuse, -R21.reuse ;  /* 0x000000001c897223 */ /* 0x180fe20000010815 */
[-CC-:B------:R-:W-:Y:S01]  /*10810*/  FFMA.FTZ R139, R48, R0.reuse, -R21.reuse ;  /* 0x00000000308b7223 */ /* 0x180fe20000010815 */
[-CC-:B------:R-:W-:Y:S01]  /*10820*/  FFMA.FTZ R136, R49, R0.reuse, -R21.reuse ;  /* 0x0000000031887223 */ /* 0x180fe20000010815 */
[-CC-:B------:R-:W-:Y:S01]  /*10830*/  FFMA.FTZ R49, R52, R0.reuse, -R21.reuse ;  /* 0x0000000034317223 */ /* 0x180fe20000010815 */
[----:B------:R-:W-:Y:S01]  /*10840*/  HGMMA.64x64x16.F32 R88, R132, gdesc[UR8].tnspB, R88, gsb0 ;  /* 0x40e0000884587df0 */ /* 0x000fe20008000858 */
[----:B------:R-:W-:Y:S01]  /*10850*/  R2UR UR10, R24 ;  /* 0x00000000180a72ca */ /* 0x000fe200000e0000 */
[-CC-:B------:R-:W-:Y:S01]  /*10860*/  FFMA.FTZ R28, R61, R0.reuse, -R21.reuse ;  /* 0x000000003d1c7223 */ /* 0x180fe20000010815 */
[----:B------:R-:W-:Y:S01]  /*10870*/  R2UR UR11, R25 ;  /* 0x00000000190b72ca */ /* 0x000fe200000e0000 */
[-CC-:B------:R-:W-:Y:S01]  /*10880*/  FFMA.FTZ R48, R84, R0.reuse, -R21.reuse ;  /* 0x0000000054307223 */ /* 0x180fe20000010815 */
[----:B------:R-:W-:Y:S01]  /*10890*/  IMAD.MOV.U32 R25, RZ, RZ, 0x40000040 ;  /* 0x40000040ff197424 */ /* 0x000fe200078e00ff */
[----:B---3--:R-:W-:Y:S01]  /*108a0*/  FMNMX.FTZ R2, R2, R37, !PT ;  /* 0x0000002502027209 */ /* 0x008fe20007810000 */
[----:B------:R-:W-:Y:S01]  /*108b0*/  FFMA.FTZ R37, R73, R0, -R21 ;  /* 0x0000000049257223 */ /* 0x000fe20000010815 */
[----:B------:R-:W0:Y:S03]  /*108c0*/  MUFU.EX2 R137, R137 ;  /* 0x0000008900897308 */ /* 0x000e260000000800 */
[----:B------:R-:W3:Y:S01]  /*108d0*/  SHFL.BFLY PT, R24, R2, 0x1, 0x1f ;  /* 0x0c201f0002187f89 */ /* 0x000ee200000e0000 */
[----:B-1----:R-:W-:Y:S01]  /*108e0*/  FFMA.FTZ R6, R9, R6, R149 ;  /* 0x0000000609067223 */ /* 0x002fe20000010095 */
[----:B------:R-:W-:-:S03]  /*108f0*/  @!P1 VIADD R13, R13, 0x16860 ;  /* 0x000168600d0d9836 */ /* 0x000fc60000000000 */
[----:B------:R-:W-:Y:S08]  /*10900*/  MUFU.EX2 R147, R147 ;  /* 0x0000009300937308 */ /* 0x000ff00000000800 */
[----:B------:R-:W-:Y:S08]  /*10910*/  MUFU.EX2 R146, R146 ;  /* 0x0000009200927308 */ /* 0x000ff00000000800 */
[----:B------:R-:W-:Y:S01]  /*10920*/  MUFU.EX2 R141, R141 ;  /* 0x0000008d008d7308 */ /* 0x000fe20000000800 */
[----:B---3--:R-:W-:-:S05]  /*10930*/  FMNMX.FTZ R2, R2, R24, !PT ;  /* 0x0000001802027209 */ /* 0x008fca0007810000 */
[CC--:B------:R-:W-:Y:S01]  /*10940*/  FMUL.FTZ R53, R2.reuse, R0.reuse ;  /* 0x0000000002357220 */ /* 0x0c0fe20000410000 */
[----:B------:R-:W-:Y:S01]  /*10950*/  FADD.FTZ R24, -R2, R7 ;  /* 0x0000000702187221 */ /* 0x000fe20000010100 */
[----:B------:R-:W-:Y:S02]  /*10960*/  MUFU.EX2 R140, R140 ;  /* 0x0000008c008c7308 */ /* 0x000fe40000000800 */
[-CC-:B------:R-:W-:Y:S01]  /*10970*/  FFMA.FTZ R151, R30, R0.reuse, -R53.reuse ;  /* 0x000000001e977223 */ /* 0x180fe20000010835 */
[-CC-:B------:R-:W-:Y:S01]  /*10980*/  FFMA.FTZ R30, R34, R0.reuse, -R53.reuse ;  /* 0x00000000221e7223 */ /* 0x180fe20000010835 */
[-CC-:B------:R-:W-:Y:S01]  /*10990*/  FFMA.FTZ R34, R38, R0.reuse, -R53.reuse ;  /* 0x0000000026227223 */ /* 0x180fe20000010835 */
[-CC-:B------:R-:W-:Y:S01]  /*109a0*/  FFMA.FTZ R38, R46, R0.reuse, -R53.reuse ;  /* 0x000000002e267223 */ /* 0x180fe20000010835 */
[-CC-:B------:R-:W-:Y:S01]  /*109b0*/  FFMA.FTZ R46, R51, R0.reuse, -R53.reuse ;  /* 0x00000000332e7223 */ /* 0x180fe20000010835 */
[-CC-:B------:R-:W-:Y:S01]  /*109c0*/  FFMA.FTZ R26, R26, R0.reuse, -R53.reuse ;  /* 0x000000001a1a7223 */ /* 0x180fe20000010835 */
[----:B------:R-:W3:Y:S01]  /*109d0*/  LDL R51, [R1+0x2c] ;  /* 0x00002c0001337983 */ /* 0x000ee20000100800 */
[-CC-:B------:R-:W-:Y:S01]  /*109e0*/  FFMA.FTZ R27, R27, R0.reuse, -R53.reuse ;  /* 0x000000001b1b7223 */ /* 0x180fe20000010835 */
[-CC-:B------:R-:W-:Y:S01]  /*109f0*/  FFMA.FTZ R31, R31, R0.reuse, -R53.reuse ;  /* 0x000000001f1f7223 */ /* 0x180fe20000010835 */
[-CC-:B------:R-:W-:Y:S01]  /*10a00*/  FFMA.FTZ R52, R35, R0.reuse, -R53.reuse ;  /* 0x0000000023347223 */ /* 0x180fe20000010835 */
[----:B------:R-:W-:Y:S01]  /*10a10*/  MUFU.EX2 R151, R151 ;  /* 0x0000009700977308 */ /* 0x000fe20000000800 */
[-CC-:B------:R-:W-:Y:S01]  /*10a20*/  FFMA.FTZ R35, R42, R0.reuse, -R53.reuse ;  /* 0x000000002a237223 */ /* 0x180fe20000010835 */
[-CC-:B------:R-:W-:Y:S01]  /*10a30*/  FFMA.FTZ R42, R43, R0.reuse, -R53.reuse ;  /* 0x000000002b2a7223 */ /* 0x180fe20000010835 */
[----:B------:R-:W-:Y:S01]  /*10a40*/  FFMA.FTZ R43, R47, R0, -R53 ;  /* 0x000000002f2b7223 */ /* 0x000fe20000010835 */
[----:B------:R-:W-:-:S04]  /*10a50*/  @!P1 IMAD R47, R17, 0x8, R16 ;  /* 0x00000008112f9824 */ /* 0x000fc800078e0210 */
[----:B------:R-:W-:Y:S08]  /*10a60*/  MUFU.EX2 R143, R143 ;  /* 0x0000008f008f7308 */ /* 0x000ff00000000800 */
[----:B------:R-:W-:Y:S01]  /*10a70*/  MUFU.EX2 R142, R142 ;  /* 0x0000008e008e7308 */ /* 0x000fe20000000800 */
[----:B------:R-:W-:Y:S02]  /*10a80*/  WARPGROUP.DEPBAR.LE gsb0, 0x0 ;  /* 0x00008000000079c5 */ /* 0x000fe40000010000 */
[----:B------:R-:W-:Y:S01]  /*10a90*/  WARPGROUP.ARRIVE ;  /* 0x00000000000079c5 */ /* 0x000fe20000000000 */
[-CC-:B------:R-:W-:Y:S01]  /*10aa0*/  FFMA.FTZ R132, R56, R0.reuse, -R21.reuse ;  /* 0x0000000038847223 */ /* 0x180fe20000010815 */
[-CC-:B------:R-:W-:Y:S01]  /*10ab0*/  FFMA.FTZ R134, R60, R0.reuse, -R21.reuse ;  /* 0x000000003c867223 */ /* 0x180fe20000010815 */
[----:B------:R-:W-:-:S02]  /*10ac0*/  FFMA.FTZ R21, R85, R0, -R21 ;  /* 0x0000000055157223 */ /* 0x000fc40000010815 */
[----:B------:R-:W-:Y:S01]  /*10ad0*/  MUFU.EX2 R26, R26 ;  /* 0x0000001a001a7308 */ /* 0x000fe20000000800 */
[----:B------:R-:W-:Y:S01]  /*10ae0*/  SHF.R.U32.HI R135, RZ, 0x7, R57 ;  /* 0x00000007ff877819 */ /* 0x000fe20000011639 */
[----:B------:R-:W-:Y:S01]  /*10af0*/  HGMMA.64x64x16.F32 R88, R128, gdesc[UR8].tnspB, R88, gsb0 ;  /* 0x40e0000880587df0 */ /* 0x000fe20008000858 */
[----:B------:R-:W-:Y:S01]  /*10b00*/  R2UR UR11, R25 ;  /* 0x00000000190b72ca */ /* 0x000fe200000e0000 */
[----:B------:R-:W-:Y:S02]  /*10b10*/  IMAD.MOV.U32 R25, RZ, RZ, 0x40000040 ;  /* 0x40000040ff197424 */ /* 0x000fe400078e00ff */
[-C--:B------:R-:W-:Y:S01]  /*10b20*/  FFMA.FTZ R56, R39, R0.reuse, -R53 ;  /* 0x0000000027387223 */ /* 0x080fe20000010835 */
[----:B--2---:R-:W-:Y:S01]  /*10b30*/  FADD.FTZ R6, R148, R6 ;  /* 0x0000000694067221 */ /* 0x004fe20000010000 */
[----:B------:R-:W-:Y:S01]  /*10b40*/  @!P1 PRMT R13, RZ, 0x654, R13 ;  /* 0x00000654ff0d9816 */ /* 0x000fe2000000000d */
[----:B------:R1:W-:Y:S01]  /*10b50*/  MUFU.EX2 R7, R21 ;  /* 0x0000001500077308 */ /* 0x0003e20000000800 */
[----:B------:R-:W-:-:S07]  /*10b60*/  FFMA.FTZ R55, R55, R0, -R53 ;  /* 0x0000000037377223 */ /* 0x000fce0000010835 */
[----:B------:R-:W-:Y:S01]  /*10b70*/  MUFU.EX2 R27, R27 ;  /* 0x0000001b001b7308 */ /* 0x000fe20000000800 */
[-C--:B-1----:R-:W-:Y:S01]  /*10b80*/  FMUL.FTZ R21, R24, R0.reuse ;  /* 0x0000000018157220 */ /* 0x082fe20000410000 */
[----:B------:R-:W-:Y:S02]  /*10b90*/  VIADD R24, R8, 0x300 ;  /* 0x0000030008187836 */ /* 0x000fe40000000000 */
[-CC-:B------:R-:W-:Y:S01]  /*10ba0*/  FFMA.FTZ R39, R50, R0.reuse, -R53.reuse ;  /* 0x0000000032277223 */ /* 0x180fe20000010835 */
[----:B------:R-:W-:Y:S02]  /*10bb0*/  @!P1 VIADD R47, R47, 0x16840 ;  /* 0x000168402f2f9836 */ /* 0x000fe40000000000 */
[----:B------:R-:W-:Y:S01]  /*10bc0*/  FFMA.FTZ R133, R58, R0, -R53 ;  /* 0x000000003a857223 */ /* 0x000fe20000010835 */
[----:B------:R-:W-:Y:S01]  /*10bd0*/  R2UR UR10, R24 ;  /* 0x00000000180a72ca */ /* 0x000fe200000e0000 */
[----:B------:R-:W-:Y:S01]  /*10be0*/  VIADD R24, R8, 0x380 ;  /* 0x0000038008187836 */ /* 0x000fe20000000000 */
[----:B------:R-:W1:Y:S08]  /*10bf0*/  MUFU.EX2 R21, R21 ;  /* 0x0000001500157308 */ /* 0x000e700000000800 */
[----:B------:R-:W2:Y:S08]  /*10c00*/  MUFU.EX2 R31, R31 ;  /* 0x0000001f001f7308 */ /* 0x000eb00000000800 */
[----:B------:R-:W4:Y:S08]  /*10c10*/  MUFU.EX2 R30, R30 ;  /* 0x0000001e001e7308 */ /* 0x000f300000000800 */
[----:B------:R-:W5:Y:S08]  /*10c20*/  MUFU.EX2 R52, R52 ;  /* 0x0000003400347308 */ /* 0x000f700000000800 */
[----:B------:R-:W5:Y:S08]  /*10c30*/  MUFU.EX2 R34, R34 ;  /* 0x0000002200227308 */ /* 0x000f700000000800 */
[----:B------:R-:W-:Y:S08]  /*10c40*/  MUFU.EX2 R35, R35 ;  /* 0x0000002300237308 */ /* 0x000ff00000000800 */
[----:B------:R-:W-:Y:S01]  /*10c50*/  MUFU.EX2 R42, R42 ;  /* 0x0000002a002a7308 */ /* 0x000fe20000000800 */
[----:B------:R-:W-:-:S02]  /*10c60*/  WARPGROUP.DEPBAR.LE gsb0, 0x0 ;  /* 0x00008000000079c5 */ /* 0x000fc40000010000 */
[----:B------:R-:W-:Y:S01]  /*10c70*/  WARPGROUP.ARRIVE ;  /* 0x00000000000079c5 */ /* 0x000fe20000000000 */
[----:B------:R-:W-:Y:S01]  /*10c80*/  @!P1 PRMT R47, RZ, 0x654, R47 ;  /* 0x00000654ff2f9816 */ /* 0x000fe2000000002f */
[----:B0-----:R-:W-:-:S03]  /*10c90*/  FADD.FTZ R6, R137, R6 ;  /* 0x0000000689067221 */ /* 0x001fc60000010000 */
[----:B------:R-:W0:Y:S01]  /*10ca0*/  MUFU.EX2 R56, R56 ;  /* 0x0000003800387308 */ /* 0x000e220000000800 */
[----:B------:R-:W-:Y:S01]  /*10cb0*/  FFMA.FTZ R8, R54, R0, -R53 ;  /* 0x0000000036087223 */ /* 0x000fe20000010835 */
[----:B------:R-:W-:Y:S01]  /*10cc0*/  HGMMA.64x64x16.F32 R88, R124, gdesc[UR8].tnspB, R88, gsb0 ;  /* 0x40e000087c587df0 */ /* 0x000fe20008000858 */
[----:B------:R-:W-:Y:S02]  /*10cd0*/  R2UR UR10, R24 ;  /* 0x00000000180a72ca */ /* 0x000fe400000e0000 */
[----:B------:R-:W-:Y:S01]  /*10ce0*/  R2UR UR11, R25 ;  /* 0x00000000190b72ca */ /* 0x000fe200000e0000 */
[----:B------:R-:W-:Y:S02]  /*10cf0*/  VIADD R25, R135, 0x9 ;  /* 0x0000000987197836 */ /* 0x000fe40000000000 */
[----:B-1----:R-:W-:Y:S01]  /*10d00*/  FFMA.FTZ R5, R21, R5, R26 ;  /* 0x0000000515057223 */ /* 0x002fe2000001001a */
[----:B------:R-:W-:Y:S01]  /*10d10*/  FADD.FTZ R6, R150, R6 ;  /* 0x0000000696067221 */ /* 0x000fe20000010000 */
[----:B------:R-:W1:Y:S01]  /*10d20*/  MUFU.EX2 R38, R38 ;  /* 0x0000002600267308 */ /* 0x000e620000000800 */
[----:B------:R-:W-:-:S07]  /*10d30*/  SEL R50, R25, 0x9, !P2 ;  /* 0x0000000919327807 */ /* 0x000fce0005000000 */
[----:B------:R-:W1:Y:S08]  /*10d40*/  MUFU.EX2 R43, R43 ;  /* 0x0000002b002b7308 */ /* 0x000e700000000800 */
[----:B------:R-:W-:Y:S08]  /*10d50*/  MUFU.EX2 R139, R139 ;  /* 0x0000008b008b7308 */ /* 0x000ff00000000800 */
[----:B------:R-:W1:Y:S08]  /*10d60*/  MUFU.EX2 R39, R39 ;  /* 0x0000002700277308 */ /* 0x000e700000000800 */
[----:B------:R-:W-:Y:S08]  /*10d70*/  MUFU.EX2 R136, R136 ;  /* 0x0000008800887308 */ /* 0x000ff00000000800 */
[----:B------:R-:W1:Y:S08]  /*10d80*/  MUFU.EX2 R46, R46 ;  /* 0x0000002e002e7308 */ /* 0x000e700000000800 */
[----:B------:R-:W-:Y:S08]  /*10d90*/  MUFU.EX2 R49, R49 ;  /* 0x0000003100317308 */ /* 0x000ff00000000800 */
[----:B------:R-:W1:Y:S01]  /*10da0*/  MUFU.EX2 R8, R8 ;  /* 0x0000000800087308 */ /* 0x000e620000000800 */
[----:B------:R-:W-:-:S07]  /*10db0*/  FFMA.FTZ R59, R59, R0, -R53 ;  /* 0x000000003b3b7223 */ /* 0x000fce0000010835 */
[----:B------:R-:W-:Y:S01]  /*10dc0*/  MUFU.EX2 R138, R138 ;  /* 0x0000008a008a7308 */ /* 0x000fe20000000800 */
[----:B------:R-:W-:Y:S02]  /*10dd0*/  WARPGROUP.DEPBAR.LE gsb0, 0x0 ;  /* 0x00008000000079c5 */ /* 0x000fe40000010000 */
[----:B------:R-:W-:-:S05]  /*10de0*/  WARPGROUP.ARRIVE ;  /* 0x00000000000079c5 */ /* 0x000fca0000000000 */
[----:B------:R-:W1:Y:S01]  /*10df0*/  MUFU.EX2 R24, R55 ;  /* 0x0000003700187308 */ /* 0x000e620000000800 */
[----:B------:R-:W-:Y:S01]  /*10e00*/  HGMMA.64x64x16.F32 R88, R120, gdesc[UR8].tnspB, R88, gsb0 ;  /* 0x40e0000878587df0 */ /* 0x000fe20008000858 */
[----:B------:R-:W-:-:S06]  /*10e10*/  FADD.FTZ R5, R27, R5 ;  /* 0x000000051b057221 */ /* 0x000fcc0000010000 */
[----:B------:R-:W1:Y:S01]  /*10e20*/  MUFU.EX2 R132, R132 ;  /* 0x0000008400847308 */ /* 0x000e620000000800 */
[----:B------:R-:W-:Y:S01]  /*10e30*/  FFMA.FTZ R135, R62, R0, -R53 ;  /* 0x000000003e877223 */ /* 0x000fe20000010835 */
[----:B------:R-:W-:-:S06]  /*10e40*/  F2FP.F16.F32.PACK_AB R148, R148, R149 ;  /* 0x000000959494723e */ /* 0x000fcc00000000ff */
[----:B------:R-:W1:Y:S01]  /*10e50*/  MUFU.EX2 R133, R133 ;  /* 0x0000008500857308 */ /* 0x000e620000000800 */
[----:B------:R-:W-:Y:S01]  /*10e60*/  F2FP.F16.F32.PACK_AB R149, R27, R26 ;  /* 0x0000001a1b95723e */ /* 0x000fe200000000ff */
[----:B------:R-:W-:-:S06]  /*10e70*/  FFMA.FTZ R63, R63, R0, -R53 ;  /* 0x000000003f3f7223 */ /* 0x000fcc0000010835 */
        /* <DEDUP_REMOVED lines=13> */
[----:B--2---:R-:W-:Y:S01]  /*10f50*/  FADD.FTZ R47, R151, R5 ;  /* 0x00000005972f7221 */ /* 0x004fe20000010000 */
[----:B------:R2:W-:Y:S06]  /*10f60*/  @!P1 SYNCS.ARRIVE.TRANS64.RED.A1T0 RZ, [R13+URZ], RZ ;  /* 0x000000ff0dff99a7 */ /* 0x0005ec000810043f */
[----:B------:R-:W-:Y:S01]  /*10f70*/  MUFU.EX2 R37, R37 ;  /* 0x0000002500257308 */ /* 0x000fe20000000800 */
[----:B------:R-:W-:-:S04]  /*10f80*/  FADD.FTZ R47, R31, R47 ;  /* 0x0000002f1f2f7221 */ /* 0x000fc80000010000 */
[----:B----4-:R-:W-:Y:S01]  /*10f90*/  FADD.FTZ R47, R30, R47 ;  /* 0x0000002f1e2f7221 */ /* 0x010fe20000010000 */
[----:B--2---:R-:W-:Y:S02]  /*10fa0*/  FADD.FTZ R13, R145, R6 ;  /* 0x00000006910d7221 */ /* 0x004fe40000010000 */
[----:B------:R-:W-:Y:S01]  /*10fb0*/  MUFU.EX2 R40, R40 ;  /* 0x0000002800287308 */ /* 0x000fe20000000800 */
[----:B-----5:R-:W-:Y:S01]  /*10fc0*/  FADD.FTZ R47, R52, R47 ;  /* 0x0000002f342f7221 */ /* 0x020fe20000010000 */
[----:B------:R-:W-:-:S03]  /*10fd0*/  FADD.FTZ R13, R144, R13 ;  /* 0x0000000d900d7221 */ /* 0x000fc60000010000 */
[----:B------:R-:W-:Y:S01]  /*10fe0*/  FADD.FTZ R47, R34, R47 ;  /* 0x0000002f222f7221 */ /* 0x000fe20000010000 */
[----:B0-----:R-:W-:Y:S02]  /*10ff0*/  FADD.FTZ R50, R147, R13 ;  /* 0x0000000d93327221 */ /* 0x001fe40000010000 */
[----:B------:R-:W-:Y:S01]  /*11000*/  MUFU.EX2 R41, R41 ;  /* 0x0000002900297308 */ /* 0x000fe20000000800 */
[----:B------:R-:W-:Y:S01]  /*11010*/  FADD.FTZ R47, R56, R47 ;  /* 0x0000002f382f7221 */ /* 0x000fe20000010000 */
[----:B------:R-:W-:-:S03]  /*11020*/  FADD.FTZ R50, R146, R50 ;  /* 0x0000003292327221 */ /* 0x000fc60000010000 */
[----:B------:R-:W-:Y:S01]  /*11030*/  FADD.FTZ R47, R35, R47 ;  /* 0x0000002f232f7221 */ /* 0x000fe20000010000 */
[----:B------:R-:W-:Y:S02]  /*11040*/  FADD.FTZ R50, R141, R50 ;  /* 0x000000328d327221 */ /* 0x000fe40000010000 */
[----:B------:R-:W-:Y:S01]  /*11050*/  MUFU.EX2 R44, R44 ;  /* 0x0000002c002c7308 */ /* 0x000fe20000000800 */
[----:B------:R-:W-:Y:S01]  /*11060*/  FADD.FTZ R47, R42, R47 ;  /* 0x0000002f2a2f7221 */ /* 0x000fe20000010000 */
[----:B------:R-:W-:-:S03]  /*11070*/  FADD.FTZ R50, R140, R50 ;  /* 0x000000328c327221 */ /* 0x000fc60000010000 */
[----:B-1----:R-:W-:Y:S01]  /*11080*/  FADD.FTZ R47, R38, R47 ;  /* 0x0000002f262f7221 */ /* 0x002fe20000010000 */
[----:B------:R-:W-:Y:S02]  /*11090*/  FADD.FTZ R50, R143, R50 ;  /* 0x000000328f327221 */ /* 0x000fe40000010000 */
        /* <DEDUP_REMOVED lines=8> */
[----:B------:R-:W-:Y:S01]  /*11120*/  FADD.FTZ R47, R8, R47 ;  /* 0x0000002f082f7221 */ /* 0x000fe20000010000 */
[----:B------:R-:W-:Y:S02]  /*11130*/  FADD.FTZ R27, R49, R50 ;  /* 0x00000032311b7221 */ /* 0x000fe40000010000 */
[----:B------:R-:W0:Y:S01]  /*11140*/  MUFU.EX2 R135, R135 ;  /* 0x0000008700877308 */ /* 0x000e220000000800 */
[----:B------:R-:W-:Y:S01]  /*11150*/  FFMA.FTZ R6, R67, R0, -R53 ;  /* 0x0000000043067223 */ /* 0x000fe20000010835 */
[----:B------:R-:W-:Y:S01]  /*11160*/  FADD.FTZ R50, R24, R47 ;  /* 0x0000002f18327221 */ /* 0x000fe20000010000 */
[----:B------:R-:W-:-:S05]  /*11170*/  FADD.FTZ R27, R138, R27 ;  /* 0x0000001b8a1b7221 */ /* 0x000fca0000010000 */
[----:B------:R-:W1:Y:S01]  /*11180*/  MUFU.EX2 R5, R63 ;  /* 0x0000003f00057308 */ /* 0x000e620000000800 */
[----:B------:R-:W-:Y:S01]  /*11190*/  FADD.FTZ R27, R132, R27 ;  /* 0x0000001b841b7221 */ /* 0x000fe20000010000 */
[----:B------:R-:W-:Y:S01]  /*111a0*/  FADD.FTZ R50, R133, R50 ;  /* 0x0000003285327221 */ /* 0x000fe20000010000 */
[----:B------:R-:W-:-:S05]  /*111b0*/  FFMA.FTZ R131, R70, R0, -R53 ;  /* 0x0000000046837223 */ /* 0x000fca0000010835 */
[----:B------:R-:W2:Y:S01]  /*111c0*/  MUFU.EX2 R129, R129 ;  /* 0x0000008100817308 */ /* 0x000ea20000000800 */
[----:B------:R-:W-:Y:S01]  /*111d0*/  FADD.FTZ R27, R20, R27 ;  /* 0x0000001b141b7221 */ /* 0x000fe20000010000 */
[----:B------:R-:W-:Y:S01]  /*111e0*/  FADD.FTZ R50, R25, R50 ;  /* 0x0000003219327221 */ /* 0x000fe20000010000 */
        /* <DEDUP_REMOVED lines=8> */
[----:B------:R-:W-:Y:S01]  /*11270*/  F2FP.F16.F32.PACK_AB R144, R144, R145 ;  /* 0x000000919090723e */ /* 0x000fe200000000ff */
[----:B------:R-:W-:Y:S01]  /*11280*/  FFMA.FTZ R75, R75, R0, -R53 ;  /* 0x000000004b4b7223 */ /* 0x000fe20000010835 */
[----:B------:R-:W-:-:S03]  /*11290*/  F2FP.F16.F32.PACK_AB R145, R52, R30 ;  /* 0x0000001e3491723e */ /* 0x000fc600000000ff */
[----:B------:R-:W1:Y:S01]  /*112a0*/  MUFU.EX2 R13, R13 ;  /* 0x0000000d000d7308 */ /* 0x000e620000000800 */
[----:B------:R-:W-:Y:S01]  /*112b0*/  FADD.FTZ R30, R12, R27 ;  /* 0x0000001b0c1e7221 */ /* 0x000fe20000010000 */
[----:B--2---:R-:W-:Y:S01]  /*112c0*/  FADD.FTZ R27, R129, R50 ;  /* 0x00000032811b7221 */ /* 0x004fe20000010000 */
[----:B------:R-:W-:Y:S01]  /*112d0*/  FFMA.FTZ R78, R78, R0, -R53 ;  /* 0x000000004e4e7223 */ /* 0x000fe20000010835 */
[----:B------:R-:W-:-:S04]  /*112e0*/  F2FP.F16.F32.PACK_AB R151, R31, R151 ;  /* 0x000000971f97723e */ /* 0x000fc800000000ff */
[----:B------:R-:W2:Y:S01]  /*112f0*/  MUFU.EX2 R125, R125 ;  /* 0x0000007d007d7308 */ /* 0x000ea20000000800 */
[----:B------:R-:W-:Y:S01]  /*11300*/  FADD.FTZ R31, R29, R30 ;  /* 0x0000001e1d1f7221 */ /* 0x000fe20000010000 */
[----:B----4-:R-:W-:Y:S01]  /*11310*/  FADD.FTZ R30, R6, R27 ;  /* 0x0000001b061e7221 */ /* 0x010fe20000010000 */
[----:B------:R-:W-:Y:S01]  /*11320*/  FFMA.FTZ R79, R79, R0, -R53 ;  /* 0x000000004f4f7223 */ /* 0x000fe20000010835 */
[----:B------:R-:W-:-:S04]  /*11330*/  F2FP.F16.F32.PACK_AB R146, R146, R147 ;  /* 0x000000939292723e */ /* 0x000fc800000000ff */
[----:B------:R-:W4:Y:S01]  /*11340*/  MUFU.EX2 R26, R75 ;  /* 0x0000004b001a7308 */ /* 0x000f220000000800 */
[----:B------:R-:W-:Y:S01]  /*11350*/  F2FP.F16.F32.PACK_AB R147, R56, R34 ;  /* 0x000000223893723e */ /* 0x000fe200000000ff */
[----:B------:R-:W-:Y:S01]  /*11360*/  FADD.FTZ R34, R32, R31 ;  /* 0x0000001f20227221 */ /* 0x000fe20000010000 */
[----:B0-----:R-:W-:Y:S01]  /*11370*/  FADD.FTZ R30, R131, R30 ;  /* 0x0000001e831e7221 */ /* 0x001fe20000010000 */
[----:B------:R-:W-:-:S04]  /*11380*/  FFMA.FTZ R82, R82, R0, -R53 ;  /* 0x0000000052527223 */ /* 0x000fc80000010835 */
[----:B------:R-:W0:Y:S01]  /*11390*/  MUFU.EX2 R78, R78 ;  /* 0x0000004e004e7308 */ /* 0x000e220000000800 */
[----:B------:R-:W-:Y:S01]  /*113a0*/  FADD.FTZ R27, R33, R34 ;  /* 0x00000022211b7221 */ /* 0x000fe20000010000 */
[----:B-1----:R-:W-:Y:S01]  /*113b0*/  FADD.FTZ R30, R13, R30 ;  /* 0x0000001e0d1e7221 */ /* 0x002fe20000010000 */
[----:B------:R-:W-:Y:S01]  /*113c0*/  FFMA.FTZ R83, R83, R0, -R53 ;  /* 0x0000000053537223 */ /* 0x000fe20000010835 */
[----:B------:R-:W-:-:S04]  /*113d0*/  F2FP.F16.F32.PACK_AB R136, R136, R139 ;  /* 0x0000008b8888723e */ /* 0x000fc800000000ff */
[----:B------:R-:W1:Y:S01]  /*113e0*/  MUFU.EX2 R79, R79 ;  /* 0x0000004f004f7308 */ /* 0x000e620000000800 */
[----:B------:R-:W-:Y:S01]  /*113f0*/  F2FP.F16.F32.PACK_AB R139, R24, R8 ;  /* 0x00000008188b723e */ /* 0x000fe200000000ff */
[----:B------:R-:W-:Y:S01]  /*11400*/  FADD.FTZ R8, R36, R27 ;  /* 0x0000001b24087221 */ /* 0x000fe20000010000 */
[----:B------:R-:W-:Y:S01]  /*11410*/  F2FP.F16.F32.PACK_AB R133, R25, R133 ;  /* 0x000000851985723e */ /* 0x000fe200000000ff */
[----:B--2---:R-:W-:Y:S01]  /*11420*/  FADD.FTZ R25, R125, R30 ;  /* 0x0000001e7d197221 */ /* 0x004fe20000010000 */
[----:B------:R-:W-:-:S03]  /*11430*/  FFMA.FTZ R86, R86, R0, -R53 ;  /* 0x0000000056567223 */ /* 0x000fc60000010835 */
[----:B------:R-:W2:Y:S01]  /*11440*/  MUFU.EX2 R82, R82 ;  /* 0x0000005200527308 */ /* 0x000ea20000000800 */
[----:B------:R-:W-:Y:S01]  /*11450*/  F2FP.F16.F32.PACK_AB R135, R5, R135 ;  /* 0x000000870587723e */ /* 0x000fe200000000ff */
[----:B------:R-:W-:Y:S01]  /*11460*/  FADD.FTZ R5, R37, R8 ;  /* 0x0000000825057221 */ /* 0x000fe20000010000 */
[----:B----4-:R-:W-:Y:S01]  /*11470*/  FADD.FTZ R25, R26, R25 ;  /* 0x000000191a197221 */ /* 0x010fe20000010000 */
[----:B------:R-:W-:-:S04]  /*11480*/  FFMA.FTZ R53, R87, R0, -R53 ;  /* 0x0000000057357223 */ /* 0x000fc80000010835 */
[----:B------:R-:W4:Y:S01]  /*11490*/  MUFU.EX2 R83, R83 ;  /* 0x0000005300537308 */ /* 0x000f220000000800 */
[----:B------:R-:W-:Y:S01]  /*114a0*/  F2FP.F16.F32.PACK_AB R129, R6, R129 ;  /* 0x000000810681723e */ /* 0x000fe200000000ff */
[----:B------:R-:W-:Y:S01]  /*114b0*/  FADD.FTZ R8, R40, R5 ;  /* 0x0000000528087221 */ /* 0x000fe20000010000 */
[----:B0-----:R-:W-:-:S05]  /*114c0*/  FADD.FTZ R6, R78, R25 ;  /* 0x000000194e067221 */ /* 0x001fca0000010000 */
[----:B------:R-:W0:Y:S01]  /*114d0*/  MUFU.EX2 R86, R86 ;  /* 0x0000005600567308 */ /* 0x000e220000000800 */
[----:B------:R-:W-:Y:S01]  /*114e0*/  FADD.FTZ R5, R41, R8 ;  /* 0x0000000829057221 */ /* 0x000fe20000010000 */
[----:B-1----:R-:W-:Y:S01]  /*114f0*/  FADD.FTZ R25, R79, R6 ;  /* 0x000000064f197221 */ /* 0x002fe20000010000 */
[----:B---3--:R-:W-:-:S05]  /*11500*/  ISETP.GT.AND P2, PT, R4, R51, PT ;  /* 0x000000330400720c */ /* 0x008fca0003f44270 */
[----:B------:R-:W1:Y:S01]  /*11510*/  MUFU.EX2 R53, R53 ;  /* 0x0000003500357308 */ /* 0x000e620000000800 */
[----:B------:R-:W-:Y:S01]  /*11520*/  FADD.FTZ R6, R44, R5 ;  /* 0x000000052c067221 */ /* 0x000fe20000010000 */
[----:B--2---:R-:W-:Y:S01]  /*11530*/  FADD.FTZ R8, R82, R25 ;  /* 0x0000001952087221 */ /* 0x004fe20000010000 */
[----:B------:R-:W-:Y:S02]  /*11540*/  F2FP.F16.F32.PACK_AB R131, R13, R131 ;  /* 0x000000830d83723e */ /* 0x000fe400000000ff */
[----:B------:R-:W-:Y:S01]  /*11550*/  FADD.FTZ R5, R45, R6 ;  /* 0x000000062d057221 */ /* 0x000fe20000010000 */
[----:B----4-:R-:W-:-:S03]  /*11560*/  FADD.FTZ R13, R83, R8 ;  /* 0x00000008530d7221 */ /* 0x010fc60000010000 */
[----:B------:R-:W-:Y:S01]  /*11570*/  FADD.FTZ R6, R48, R5 ;  /* 0x0000000530067221 */ /* 0x000fe20000010000 */
[----:B0-----:R-:W-:Y:S01]  /*11580*/  FADD.FTZ R13, R86, R13 ;  /* 0x0000000d560d7221 */ /* 0x001fe20000010000 */
[----:B------:R-:W-:Y:S01]  /*11590*/  F2FP.F16.F32.PACK_AB R150, R150, R137 ;  /* 0x000000899696723e */ /* 0x000fe200000000ff */
[----:B------:R-:W-:Y:S01]  /*115a0*/  FMUL.FTZ R88, R88, R9 ;  /* 0x0000000958587220 */ /* 0x000fe20000410000 */
[----:B------:R-:W-:Y:S01]  /*115b0*/  F2FP.F16.F32.PACK_AB R140, R140, R141 ;  /* 0x0000008d8c8c723e */ /* 0x000fe200000000ff */
[----:B------:R-:W-:Y:S01]  /*115c0*/  FADD.FTZ R6, R7, R6 ;  /* 0x0000000607067221 */ /* 0x000fe20000010000 */
[----:B------:R-:W-:Y:S01]  /*115d0*/  F2FP.F16.F32.PACK_AB R142, R142, R143 ;  /* 0x0000008f8e8e723e */ /* 0x000fe200000000ff */
[-C--:B------:R-:W-:Y:S01]  /*115e0*/  FMUL.FTZ R89, R89, R9.reuse ;  /* 0x0000000959597220 */ /* 0x080fe20000410000 */
[----:B------:R-:W-:Y:S01]  /*115f0*/  F2FP.F16.F32.PACK_AB R128, R29, R12 ;  /* 0x0000000c1d80723e */ /* 0x000fe200000000ff */
[----:B-1----:R-:W-:Y:S01]  /*11600*/  FADD.FTZ R5, R53, R13 ;  /* 0x0000000d35057221 */ /* 0x002fe20000010000 */
        /* <DEDUP_REMOVED lines=51> */
.L_x_13628:
[----:B------:R-:W2:Y:S02]  /*11940*/  LDL R7, [R1+0x38] ;  /* 0x0000380001077983 */ /* 0x000ea40000100800 */
[----:B--2---:R-:W-:-:S13]  /*11950*/  ISETP.GE.AND P2, PT, R4, R7, PT ;  /* 0x000000070400720c */ /* 0x004fda0003f46270 */
[----:B------:R-:W-:Y:S05]  /*11960*/  @!P2 BRA `(.L_x_13639) ;  /* 0x0000002c00eca947 */ /* 0x000fea0003800000 */
[----:B------:R-:W-:Y:S02]  /*11970*/  IMAD.MOV.U32 R7, RZ, RZ, R2 ;  /* 0x000000ffff077224 */ /* 0x000fe400078e0002 */
[----:B------:R-:W-:Y:S02]  /*11980*/  IMAD.MOV.U32 R12, RZ, RZ, R3 ;  /* 0x000000ffff0c7224 */ /* 0x000fe400078e0003 */
[----:B------:R-:W-:Y:S02]  /*11990*/  IMAD.MOV.U32 R8, RZ, RZ, R153 ;  /* 0x000000ffff087224 */ /* 0x000fe400078e0099 */
[----:B------:R-:W-:-:S07]  /*119a0*/  IMAD.MOV.U32 R13, RZ, RZ, R17 ;  /* 0x000000ffff0d7224 */ /* 0x000fce00078e0011 */
.L_x_13657:
        /* <DEDUP_REMOVED lines=11> */
.L_x_13641:
[----:B------:R-:W-:Y:S01]  /*11a60*/  IMAD R0, R17, 0x8, R16 ;  /* 0x0000000811007824 */ /* 0x000fe200078e0210 */
[----:B------:R-:W-:-:S04]  /*11a70*/  SHF.L.U32 R3, R153, 0x1f, RZ ;  /* 0x0000001f99037819 */ /* 0x000fc800000006ff */
[----:B------:R0:W1:Y:S01]  /*11a80*/  SYNCS.PHASECHK.TRANS64.TRYWAIT P3, [R0+URZ+0x16830], R3 ;  /* 0x01683003000075a7 */ /* 0x000062000806017f */
[----:B------:R-:W-:Y:S05]  /*11a90*/  @!P0 BRA `(.L_x_13642) ;  /* 0x0000000000048947 */ /* 0x000fea0003800000 */
[----:B------:R-:W-:Y:S01]  /*11aa0*/  BPT.TRAP 0x1 ;  /* 0x000000040000795c */ /* 0x000fe20000300000 */
.L_x_13642:
[----:B------:R-:W-:Y:S04]  /*11ab0*/  BSSY B0, `(.L_x_13640) ;  /* 0x0000004000007945 */ /* 0x000fe80003800000 */
[----:B-1----:R-:W-:Y:S05]  /*11ac0*/  @P3 BRA `(.L_x_13643) ;  /* 0x0000000000083947 */ /* 0x002fea0003800000 */
[----:B------:R-:W1:Y:S02]  /*11ad0*/  SYNCS.PHASECHK.TRANS64.TRYWAIT P3, [R0+URZ+0x16830], R3 ;  /* 0x01683003000075a7 */ /* 0x000e64000806017f */
[----:B-1----:R-:W-:Y:S05]  /*11ae0*/  @!P3 BRA `(.L_x_13644) ;  /* 0x000000e40010b947 */ /* 0x002fea0003800000 */
.L_x_13643:
[----:B------:R-:W-:Y:S05]  /*11af0*/  BSYNC B0 ;  /* 0x0000000000007941 */ /* 0x000fea0003800000 */
.L_x_13640:
        /* <DEDUP_REMOVED lines=46> */
.L_x_13646:
[----:B------:R-:W-:Y:S01]  /*11de0*/  SHF.L.U32 R0, R8, 0x1f, RZ ;  /* 0x0000001f08007819 */ /* 0x000fe200000006ff */
[----:B------:R-:W-:-:S04]  /*11df0*/  IMAD R2, R13, 0x8, R16 ;  /* 0x000000080d027824 */ /* 0x000fc800078e0210 */
[----:B------:R0:W1:Y:S01]  /*11e00*/  SYNCS.PHASECHK.TRANS64.TRYWAIT P2, [R2+URZ+0x16850], R0 ;  /* 0x01685000020075a7 */ /* 0x000062000804017f */
[----:B------:R-:W-:Y:S05]  /*11e10*/  @!P0 BRA `(.L_x_13647) ;  /* 0x0000000000048947 */ /* 0x000fea0003800000 */
[----:B------:R-:W-:Y:S01]  /*11e20*/  BPT.TRAP 0x1 ;  /* 0x000000040000795c */ /* 0x000fe20000300000 */
.L_x_13647:
[----:B-1----:R-:W-:Y:S05]  /*11e30*/  @P2 BRA `(.L_x_13645) ;  /* 0x0000000000082947 */ /* 0x002fea0003800000 */
[----:B------:R-:W1:Y:S02]  /*11e40*/  SYNCS.PHASECHK.TRANS64.TRYWAIT P2, [R2+URZ+0x16850], R0 ;  /* 0x01685000020075a7 */ /* 0x000e64000804017f */
[----:B-1----:R-:W-:Y:S05]  /*11e50*/  @!P2 BRA `(.L_x_13648) ;  /* 0x000000e00048a947 */ /* 0x002fea0003800000 */
.L_x_13645:
        /* <DEDUP_REMOVED lines=10> */
[----:B------:R-:W0:Y:S01]  /*11f00*/  S2R R21, SR_TID.X ;  /* 0x0000000000157919 */ /* 0x000e220000002100 */
[----:B------:R-:W-:Y:S01]  /*11f10*/  IMAD.MOV.U32 R3, RZ, RZ, 0x40000040 ;  /* 0x40000040ff037424 */ /* 0x000fe200078e00ff */
[----:B------:R-:W-:Y:S01]  /*11f20*/  R2UR UR10, R2 ;  /* 0x00000000020a72ca */ /* 0x000fe200000e0000 */
[----:B------:R-:W1:-:S12]  /*11f30*/  @P5 LDC R0, c[0x0][0x44c] ;  /* 0x00011300ff005b82 */ /* 0x000e580000000800 */
        /* <DEDUP_REMOVED lines=8> */
[----:B------:R-:W2:Y:S04]  /*11fc0*/  LDL R150, [R1+0x20] ;  /* 0x0000200001967983 */ /* 0x000ea80000100800 */
[----:B------:R-:W3:Y:S02]  /*11fd0*/  LDL R151, [R1+0x10] ;  /* 0x0000100001977983 */ /* 0x000ee40000100800 */
[----:B------:R-:W-:Y:S01]  /*11fe0*/  HGMMA.64x64x16.F32 R88, R144, gdesc[UR8].tnspB, R88, gsb0 ;  /* 0x40e0000890587df0 */ /* 0x000fe20008000858 */
[----:B------:R-:W-:Y:S01]  /*11ff0*/  R2UR UR10, R8 ;  /* 0x00000000080a72ca */ /* 0x000fe200000e0000 */
[----:B------:R-:W-:Y:S01]  /*12000*/  VIADD R8, R2, 0x180 ;  /* 0x0000018002087836 */ /* 0x000fe20000000000 */
[----:B------:R-:W-:Y:S01]  /*12010*/  R2UR UR11, R9 ;  /* 0x00000000090b72ca */ /* 0x000fe200000e0000 */
[----:B------:R-:W-:Y:S01]  /*12020*/  IMAD.MOV.U32 R9, RZ, RZ, 0x40000040 ;  /* 0x40000040ff097424 */ /* 0x000fe200078e00ff */
[----:B0-----:R-:W-:Y:S01]  /*12030*/  ISETP.GE.U32.AND P2, PT, R21, 0x180, PT ;  /* 0x000001801500780c */ /* 0x001fe20003f46070 */
[----:B------:R-:W-:-:S02]  /*12040*/  WARPGROUP.DEPBAR.LE gsb0, 0x0 ;  /* 0x00008000000079c5 */ /* 0x000fc40000010000 */
[----:B------:R-:W-:-:S08]  /*12050*/  WARPGROUP.ARRIVE ;  /* 0x00000000000079c5 */ /* 0x000fd00000000000 */
        /* <DEDUP_REMOVED lines=30> */
[----:B------:R-:W0:Y:S01]  /*12240*/  @P5 LDC R2, c[0x0][0x450] ;  /* 0x00011400ff025b82 */ /* 0x000e220000000800 */
[----:B------:R-:W-:-:S04]  /*12250*/  @!P1 IMAD R3, R17, 0x8, R16 ;  /* 0x0000000811039824 */ /* 0x000fc800078e0210 */
[----:B------:R-:W-:-:S05]  /*12260*/  @!P1 VIADD R3, R3, 0x16840 ;  /* 0x0001684003039836 */ /* 0x000fca0000000000 */
[----:B------:R-:W-:Y:S01]  /*12270*/  @!P1 PRMT R3, RZ, 0x654, R3 ;  /* 0x00000654ff039816 */ /* 0x000fe20000000003 */
[----:B------:R-:W-:Y:S02]  /*12280*/  WARPGROUP.DEPBAR.LE gsb0, 0x0 ;  /* 0x00008000000079c5 */ /* 0x000fe40000010000 */
[----:B------:R-:W-:-:S06]  /*12290*/  WARPGROUP.ARRIVE ;  /* 0x00000000000079c5 */ /* 0x000fcc0000000000 */
[----:B------:R-:W-:Y:S01]  /*122a0*/  HGMMA.64x64x16.F32 R88, R120, gdesc[UR8].tnspB, R88, gsb0 ;  /* 0x40e0000878587df0 */ /* 0x000fe20008000858 */
[----:B------:R-:W-:Y:S02]  /*122b0*/  ULOP3.LUT UR10, URZ, UR7, URZ, 0x33, !UPT ;  /* 0x000000073f0a7292 */ /* 0x000fe4000f8e333f */
[----:B------:R-:W-:Y:S02]  /*122c0*/  WARPGROUP.DEPBAR.LE gsb0, 0x0 ;  /* 0x00008000000079c5 */ /* 0x000fe40000010000 */
[----:B--2---:R-:W-:Y:S01]  /*122d0*/  IMAD.IADD R120, R20, 0x1, R150 ;  /* 0x0000000114787824 */ /* 0x004fe200078e0296 */
[----:B------:R-:W-:-:S03]  /*122e0*/  SHF.R.U32.HI R20, RZ, 0x7, R21 ;  /* 0x00000007ff147819 */ /* 0x000fc60000011615 */
[----:B-1----:R-:W-:-:S05]  /*122f0*/  @P5 IMAD.HI.U32 R0, R120, R0, RZ ;  /* 0x0000000078005227 */ /* 0x002fca00078e00ff */
[----:B0-----:R-:W-:Y:S01]  /*12300*/  @P5 SHF.R.U32.HI R120, RZ, R2, R0 ;  /* 0x00000002ff785219 */ /* 0x001fe20000011600 */
[----:B------:R-:W-:Y:S02]  /*12310*/  VIADD R2, R20, 0x9 ;  /* 0x0000000914027836 */ /* 0x000fe40000000000 */
[----:B------:R-:W-:Y:S02]  /*12320*/  IMAD.SHL.U32 R0, R4, 0x80, RZ ;  /* 0x0000008004007824 */ /* 0x000fe400078e00ff */
[----:B------:R-:W0:Y:S01]  /*12330*/  SHFL.IDX PT, R121, R120, RZ, 0x1c1f ;  /* 0x001c1fff78797589 */ /* 0x000e2200000e0000 */
[----:B------:R-:W-:-:S05]  /*12340*/  SEL R2, R2, 0x9, !P2 ;  /* 0x0000000902027807 */ /* 0x000fca0005000000 */
[----:B------:R1:W-:Y:S06]  /*12350*/  BAR.ARV R2, 0x100 ;  /* 0x000400020000751d */ /* 0x0003ec0000002000 */
[----:B------:R2:W-:Y:S01]  /*12360*/  @!P1 SYNCS.ARRIVE.TRANS64.RED.A1T0 RZ, [R3+URZ], RZ ;  /* 0x000000ff03ff99a7 */ /* 0x0005e2000810043f */
[----:B-1----:R-:W-:-:S04]  /*12370*/  IADD3 R2, -R156, 0x1, -R0 ;  /* 0x000000019c027810 */ /* 0x002fc80007ffe900 */
[----:B---3--:R-:W-:-:S05]  /*12380*/  IADD3 R2, -R157, R2, R151 ;  /* 0x000000029d027210 */ /* 0x008fca0007ffe197 */
[C---:B------:R-:W-:Y:S02]  /*12390*/  VIADD R21, R2.reuse, UR9 ;  /* 0x0000000902157c36 */ /* 0x040fe40008000000 */
[----:B------:R-:W-:Y:S02]  /*123a0*/  VIADD R20, R2, UR10 ;  /* 0x0000000a02147c36 */ /* 0x000fe40008000000 */
[--C-:B0-----:R-:W-:Y:S02]  /*123b0*/  IMAD.IADD R9, R21, 0x1, R121.reuse ;  /* 0x0000000115097824 */ /* 0x101fe400078e0279 */
[----:B------:R-:W-:Y:S01]  /*123c0*/  IMAD.IADD R8, R20, 0x1, R121 ;  /* 0x0000000114087824 */ /* 0x000fe200078e0279 */
[----:B--2---:R-:W-:Y:S06]  /*123d0*/  @!P4 BRA `(.L_x_13649) ;  /* 0x000000000058c947 */ /* 0x004fec0003800000 */
        /* <DEDUP_REMOVED lines=12> */
.L_x_13651:
[----:B------:R-:W-:-:S05]  /*124a0*/  IMAD.U32 R122, RZ, RZ, UR5 ;  /* 0x00000005ff7a7e24 */ /* 0x000fca000f8e00ff */
[----:B------:R-:W-:-:S13]  /*124b0*/  ISETP.NE.AND P2, PT, R122, 0x1, PT ;  /* 0x000000017a00780c */ /* 0x000fda0003f45270 */
[----:B------:R-:W0:Y:S02]  /*124c0*/  @P2 LDC.64 R2, c[0x0][0x9e8] ;  /* 0x00027a00ff022b82 */ /* 0x000e240000000a00 */
[----:B0-----:R-:W-:-:S05]  /*124d0*/  @P2 IMAD.HI.U32 R2, R121, R2, RZ ;  /* 0x0000000279022227 */ /* 0x001fca00078e00ff */
[----:B------:R-:W-:-:S07]  /*124e0*/  @P2 SHF.R.U32.HI R121, RZ, R3, R2 ;  /* 0x00000003ff792219 */ /* 0x000fce0000011602 */
.L_x_13652:
[----:B------:R-:W-:Y:S05]  /*124f0*/  BSYNC B0 ;  /* 0x0000000000007941 */ /* 0x000fea0003800000 */
.L_x_13650:
[----:B------:R-:W-:-:S04]  /*12500*/  IMAD R121, R121, R122, -R0 ;  /* 0x0000007a79797224 */ /* 0x000fc800078e0a00 */
[----:B------:R-:W-:-:S05]  /*12510*/  IMAD.IADD R121, R121, 0x1, -R156 ;  /* 0x0000000179797824 */ /* 0x000fca00078e0a9c */
[----:B------:R-:W-:Y:S02]  /*12520*/  VIMNMX R8, R8, R121, !PT ;  /* 0x0000007908087248 */ /* 0x000fe40007fe0100 */
[----:B------:R-:W-:-:S07]  /*12530*/  VIADDMNMX R9, R121, R122, R9, PT ;  /* 0x0000007a79097246 */ /* 0x000fce0003800109 */
.L_x_13649:
        /* <DEDUP_REMOVED lines=113> */
.L_x_13655:
[----:B------:R-:W-:-:S05]  /*12c50*/  IMAD.U32 R8, RZ, RZ, UR5 ;  /* 0x00000005ff087e24 */ /* 0x000fca000f8e00ff */
[----:B------:R-:W-:-:S13]  /*12c60*/  ISETP.NE.AND P2, PT, R8, 0x1, PT ;  /* 0x000000010800780c */ /* 0x000fda0003f45270 */
[----:B------:R-:W0:Y:S02]  /*12c70*/  @P2 LDC.64 R2, c[0x0][0x9e8] ;  /* 0x00027a00ff022b82 */ /* 0x000e240000000a00 */
[----:B0-----:R-:W-:-:S05]  /*12c80*/  @P2 IMAD.HI.U32 R2, R120, R2, RZ ;  /* 0x0000000278022227 */ /* 0x001fca00078e00ff */
[----:B------:R-:W-:-:S07]  /*12c90*/  @P2 SHF.R.U32.HI R120, RZ, R3, R2 ;  /* 0x00000003ff782219 */ /* 0x000fce0000011602 */
.L_x_13656:
[----:B------:R-:W-:Y:S05]  /*12ca0*/  BSYNC B0 ;  /* 0x0000000000007941 */ /* 0x000fea0003800000 */
.L_x_13654:
[----:B------:R-:W-:-:S04]  /*12cb0*/  IMAD R0, R120, R8, -R0 ;  /* 0x0000000878007224 */ /* 0x000fc800078e0a00 */
[----:B------:R-:W-:-:S05]  /*12cc0*/  IMAD.IADD R0, R0, 0x1, -R156 ;  /* 0x0000000100007824 */ /* 0x000fca00078e0a9c */
[----:B------:R-:W-:Y:S02]  /*12cd0*/  VIMNMX R20, R20, R0, !PT ;  /* 0x0000000014147248 */ /* 0x000fe40007fe0100 */
[----:B------:R-:W-:-:S07]  /*12ce0*/  VIADDMNMX R21, R0, R8, R21, PT ;  /* 0x0000000800157246 */ /* 0x000fce0003800115 */
.L_x_13653:
[----:B------:R-:W-:-:S04]  /*12cf0*/  @!P1 IMAD R0, R13, 0x8, R16 ;  /* 0x000000080d009824 */ /* 0x000fc800078e0210 */
        /* <DEDUP_REMOVED lines=39> */
[----:B-1----:R-:W-:-:S04]  /*12f70*/  FMNMX.FTZ R3, R2, R3, !PT ;  /* 0x0000000302037209 */ /* 0x002fc80007810000 */
[C---:B------:R-:W-:Y:S01]  /*12f80*/  FSETP.NEU.FTZ.AND P2, PT, R3.reuse, -INF , PT ;  /* 0xff8000000300780b */ /* 0x040fe20003f5d000 */
[----:B0-----:R-:W-:-:S03]  /*12f90*/  FMUL.FTZ R9, R3, R0 ;  /* 0x0000000003097220 */ /* 0x001fc60000410000 */
[----:B------:R-:W-:Y:S02]  /*12fa0*/  FSEL R8, R3, RZ, P2 ;  /* 0x000000ff03087208 */ /* 0x000fe40001000000 */
[----:B------:R-:W-:Y:S02]  /*12fb0*/  FSEL R9, R9, RZ, P2 ;  /* 0x000000ff09097208 */ /* 0x000fe40001000000 */
[----:B------:R-:W-:Y:S01]  /*12fc0*/  ISETP.GT.AND P2, PT, R20, 0x1, P3 ;  /* 0x000000011400780c */ /* 0x000fe20001f44270 */
[----:B------:R-:W-:-:S03]  /*12fd0*/  FADD.FTZ R8, -R8, R12 ;  /* 0x0000000c08087221 */ /* 0x000fc60000010100 */
        /* <DEDUP_REMOVED lines=89> */
[----:B------:R-:W-:Y:S02]  /*13570*/  ISETP.GT.AND P2, PT, R20, 0x78, P3 ;  /* 0x000000781400780c */ /* 0x000fe40001f44270 */
[----:B------:R-:W-:Y:S02]  /*13580*/  FMNMX.FTZ R2, R26, R7, !PT ;  /* 0x000000071a027209 */ /* 0x000fe40007810000 */
[----:B------:R-:W-:Y:S02]  /*13590*/  ISETP.GT.AND P3, PT, R20, 0x79, P3 ;  /* 0x000000791400780c */ /* 0x000fe40001f64270 */
[----:B------:R-:W-:Y:S01]  /*135a0*/  FMNMX.FTZ R13, R27, R2, !PT ;  /* 0x000000021b0d7209 */ /* 0x000fe20007810000 */
[----:B------:R-:W2:Y:S01]  /*135b0*/  LDL R20, [R1+0x38] ;  /* 0x0000380001147983 */ /* 0x000ea20000100800 */
[C---:B------:R-:W-:Y:S01]  /*135c0*/  ISETP.LT.OR P2, PT, R21.reuse, 0x79, P2 ;  /* 0x000000791500780c */ /* 0x040fe20001741670 */
[-CC-:B------:R-:W-:Y:S01]  /*135d0*/  FFMA.FTZ R24, R24, R0.reuse, -R9.reuse ;  /* 0x0000000018187223 */ /* 0x180fe20000010809 */
[----:B------:R-:W-:Y:S01]  /*135e0*/  FMNMX.FTZ R2, R30, R13, !PT ;  /* 0x0000000d1e027209 */ /* 0x000fe20007810000 */
[-C--:B------:R-:W-:Y:S01]  /*135f0*/  FMUL.FTZ R8, R8, R0.reuse ;  /* 0x0000000008087220 */ /* 0x080fe20000410000 */
[----:B------:R-:W-:Y:S01]  /*13600*/  ISETP.LT.OR P3, PT, R21, 0x7a, P3 ;  /* 0x0000007a1500780c */ /* 0x000fe20001f61670 */
[--C-:B------:R-:W-:Y:S01]  /*13610*/  FFMA.FTZ R25, R25, R0, -R9.reuse ;  /* 0x0000000019197223 */ /* 0x100fe20000010809 */
[----:B------:R-:W-:Y:S01]  /*13620*/  FMNMX.FTZ R13, R31, R2, !PT ;  /* 0x000000021f0d7209 */ /* 0x000fe20007810000 */
[----:B------:R-:W-:Y:S01]  /*13630*/  MUFU.EX2 R24, R24 ;  /* 0x0000001800187308 */ /* 0x000fe20000000800 */
[----:B------:R-:W-:Y:S01]  /*13640*/  FSEL R86, R86, -INF , !P2 ;  /* 0xff80000056567808 */ /* 0x000fe20005000000 */
[-CC-:B------:R-:W-:Y:S01]  /*13650*/  FFMA.FTZ R28, R28, R0.reuse, -R9.reuse ;  /* 0x000000001c1c7223 */ /* 0x180fe20000010809 */
[----:B------:R-:W-:Y:S01]  /*13660*/  FMNMX.FTZ R2, R34, R13, !PT ;  /* 0x0000000d22027209 */ /* 0x000fe20007810000 */
[-CC-:B------:R-:W-:Y:S01]  /*13670*/  FFMA.FTZ R29, R29, R0.reuse, -R9.reuse ;  /* 0x000000001d1d7223 */ /* 0x180fe20000010809 */
[----:B------:R-:W-:Y:S01]  /*13680*/  FSEL R87, R87, -INF , !P3 ;  /* 0xff80000057577808 */ /* 0x000fe20005800000 */
[--C-:B------:R-:W-:Y:S01]  /*13690*/  FFMA.FTZ R32, R32, R0, -R9.reuse ;  /* 0x0000000020207223 */ /* 0x100fe20000010809 */
[----:B------:R-:W-:Y:S01]  /*136a0*/  FMNMX.FTZ R13, R35, R2, !PT ;  /* 0x00000002230d7209 */ /* 0x000fe20007810000 */
[----:B------:R-:W0:Y:S01]  /*136b0*/  MUFU.EX2 R8, R8 ;  /* 0x0000000800087308 */ /* 0x000e220000000800 */
[-CC-:B------:R-:W-:Y:S01]  /*136c0*/  FFMA.FTZ R33, R33, R0.reuse, -R9.reuse ;  /* 0x0000000021217223 */ /* 0x180fe20000010809 */
[-CC-:B------:R-:W-:Y:S01]  /*136d0*/  FFMA.FTZ R36, R36, R0.reuse, -R9.reuse ;  /* 0x0000000024247223 */ /* 0x180fe20000010809 */
[----:B------:R-:W-:Y:S01]  /*136e0*/  FMNMX.FTZ R2, R38, R13, !PT ;  /* 0x0000000d26027209 */ /* 0x000fe20007810000 */
[-CC-:B------:R-:W-:Y:S01]  /*136f0*/  FFMA.FTZ R37, R37, R0.reuse, -R9.reuse ;  /* 0x0000000025257223 */ /* 0x180fe20000010809 */
[-CC-:B------:R-:W-:Y:S01]  /*13700*/  FFMA.FTZ R40, R40, R0.reuse, -R9.reuse ;  /* 0x0000000028287223 */ /* 0x180fe20000010809 */
[--C-:B------:R-:W-:Y:S01]  /*13710*/  FFMA.FTZ R41, R41, R0, -R9.reuse ;  /* 0x0000000029297223 */ /* 0x100fe20000010809 */
[----:B------:R-:W-:Y:S01]  /*13720*/  FMNMX.FTZ R13, R39, R2, !PT ;  /* 0x00000002270d7209 */ /* 0x000fe20007810000 */
[----:B------:R-:W1:Y:S01]  /*13730*/  MUFU.EX2 R25, R25 ;  /* 0x0000001900197308 */ /* 0x000e620000000800 */
[-CC-:B------:R-:W-:Y:S01]  /*13740*/  FFMA.FTZ R44, R44, R0.reuse, -R9.reuse ;  /* 0x000000002c2c7223 */ /* 0x180fe20000010809 */
[-CC-:B------:R-:W-:Y:S01]  /*13750*/  FFMA.FTZ R45, R45, R0.reuse, -R9.reuse ;  /* 0x000000002d2d7223 */ /* 0x180fe20000010809 */
[----:B------:R-:W-:Y:S01]  /*13760*/  FMNMX.FTZ R2, R42, R13, !PT ;  /* 0x0000000d2a027209 */ /* 0x000fe20007810000 */
[-CC-:B------:R-:W-:Y:S01]  /*13770*/  FFMA.FTZ R48, R48, R0.reuse, -R9.reuse ;  /* 0x0000000030307223 */ /* 0x180fe20000010809 */
[-CC-:B------:R-:W-:Y:S01]  /*13780*/  FFMA.FTZ R49, R49, R0.reuse, -R9.reuse ;  /* 0x0000000031317223 */ /* 0x180fe20000010809 */
[--C-:B------:R-:W-:Y:S01]  /*13790*/  FFMA.FTZ R52, R52, R0, -R9.reuse ;  /* 0x0000000034347223 */ /* 0x100fe20000010809 */
[----:B------:R-:W-:Y:S01]  /*137a0*/  FMNMX.FTZ R13, R43, R2, !PT ;  /* 0x000000022b0d7209 */ /* 0x000fe20007810000 */
[----:B------:R-:W3:Y:S01]  /*137b0*/  MUFU.EX2 R28, R28 ;  /* 0x0000001c001c7308 */ /* 0x000ee20000000800 */
[----:B0-----:R-:W-:Y:S01]  /*137c0*/  FFMA.FTZ R6, R8, R6, R24 ;  /* 0x0000000608067223 */ /* 0x001fe20000010018 */
[-CC-:B------:R-:W-:Y:S01]  /*137d0*/  FFMA.FTZ R53, R53, R0.reuse, -R9.reuse ;  /* 0x0000000035357223 */ /* 0x180fe20000010809 */
[----:B------:R-:W-:Y:S01]  /*137e0*/  FMNMX.FTZ R2, R46, R13, !PT ;  /* 0x0000000d2e027209 */ /* 0x000fe20007810000 */
[-CC-:B------:R-:W-:Y:S01]  /*137f0*/  FFMA.FTZ R56, R56, R0.reuse, -R9.reuse ;  /* 0x0000000038387223 */ /* 0x180fe20000010809 */
[-CC-:B------:R-:W-:Y:S01]  /*13800*/  FFMA.FTZ R57, R57, R0.reuse, -R9.reuse ;  /* 0x0000000039397223 */ /* 0x180fe20000010809 */
[--C-:B------:R-:W-:Y:S01]  /*13810*/  FFMA.FTZ R60, R60, R0, -R9.reuse ;  /* 0x000000003c3c7223 */ /* 0x100fe20000010809 */
[----:B------:R-:W-:Y:S01]  /*13820*/  FMNMX.FTZ R13, R47, R2, !PT ;  /* 0x000000022f0d7209 */ /* 0x000fe20007810000 */
[----:B------:R-:W0:Y:S01]  /*13830*/  MUFU.EX2 R29, R29 ;  /* 0x0000001d001d7308 */ /* 0x000e220000000800 */
[----:B-1----:R-:W-:Y:S01]  /*13840*/  FADD.FTZ R6, R25, R6 ;  /* 0x0000000619067221 */ /* 0x002fe20000010000 */
[-CC-:B------:R-:W-:Y:S01]  /*13850*/  FFMA.FTZ R61, R61, R0.reuse, -R9.reuse ;  /* 0x000000003d3d7223 */ /* 0x180fe20000010809 */
[----:B------:R-:W-:Y:S01]  /*13860*/  FMNMX.FTZ R2, R50, R13, !PT ;  /* 0x0000000d32027209 */ /* 0x000fe20007810000 */
[-CC-:B------:R-:W-:Y:S01]  /*13870*/  FFMA.FTZ R64, R64, R0.reuse, -R9.reuse ;  /* 0x0000000040407223 */ /* 0x180fe20000010809 */
[-CC-:B------:R-:W-:Y:S01]  /*13880*/  FFMA.FTZ R65, R65, R0.reuse, -R9.reuse ;  /* 0x0000000041417223 */ /* 0x180fe20000010809 */
[--C-:B------:R-:W-:Y:S01]  /*13890*/  FFMA.FTZ R68, R68, R0, -R9.reuse ;  /* 0x0000000044447223 */ /* 0x100fe20000010809 */
[----:B------:R-:W-:Y:S01]  /*138a0*/  FMNMX.FTZ R13, R51, R2, !PT ;  /* 0x00000002330d7209 */ /* 0x000fe20007810000 */
[----:B------:R-:W1:Y:S01]  /*138b0*/  MUFU.EX2 R32, R32 ;  /* 0x0000002000207308 */ /* 0x000e620000000800 */
[----:B---3--:R-:W-:Y:S01]  /*138c0*/  FADD.FTZ R6, R28, R6 ;  /* 0x000000061c067221 */ /* 0x008fe20000010000 */
[-CC-:B------:R-:W-:Y:S01]  /*138d0*/  FFMA.FTZ R69, R69, R0.reuse, -R9.reuse ;  /* 0x0000000045457223 */ /* 0x180fe20000010809 */
[----:B------:R-:W-:Y:S01]  /*138e0*/  FMNMX.FTZ R2, R54, R13, !PT ;  /* 0x0000000d36027209 */ /* 0x000fe20007810000 */
[-CC-:B------:R-:W-:Y:S01]  /*138f0*/  FFMA.FTZ R72, R72, R0.reuse, -R9.reuse ;  /* 0x0000000048487223 */ /* 0x180fe20000010809 */
[-CC-:B------:R-:W-:Y:S01]  /*13900*/  FFMA.FTZ R73, R73, R0.reuse, -R9.reuse ;  /* 0x0000000049497223 */ /* 0x180fe20000010809 */
[--C-:B------:R-:W-:Y:S01]  /*13910*/  FFMA.FTZ R76, R76, R0, -R9.reuse ;  /* 0x000000004c4c7223 */ /* 0x100fe20000010809 */
[----:B------:R-:W-:Y:S01]  /*13920*/  FMNMX.FTZ R13, R55, R2, !PT ;  /* 0x00000002370d7209 */ /* 0x000fe20007810000 */
[----:B------:R-:W3:Y:S01]  /*13930*/  MUFU.EX2 R33, R33 ;  /* 0x0000002100217308 */ /* 0x000ee20000000800 */
[----:B0-----:R-:W-:Y:S01]  /*13940*/  FADD.FTZ R6, R29, R6 ;  /* 0x000000061d067221 */ /* 0x001fe20000010000 */
        /* <DEDUP_REMOVED lines=8> */
[----:B------:R-:W-:Y:S01]  /*139d0*/  FFMA.FTZ R9, R85, R0, -R9 ;  /* 0x0000000055097223 */ /* 0x000fe20000010809 */
[----:B------:R-:W-:Y:S01]  /*139e0*/  FMNMX.FTZ R2, R62, R13, !PT ;  /* 0x0000000d3e027209 */ /* 0x000fe20007810000 */
[-C--:B------:R-:W-:Y:S01]  /*139f0*/  FMUL.FTZ R88, R88, R8.reuse ;  /* 0x0000000858587220 */ /* 0x080fe20000410000 */
[-C--:B------:R-:W-:Y:S01]  /*13a00*/  FMUL.FTZ R89, R89, R8.reuse ;  /* 0x0000000859597220 */ /* 0x080fe20000410000 */
[----:B------:R-:W-:Y:S01]  /*13a10*/  FMUL.FTZ R92, R92, R8 ;  /* 0x000000085c5c7220 */ /* 0x000fe20000410000 */
[----:B------:R-:W-:Y:S01]  /*13a20*/  FMNMX.FTZ R13, R63, R2, !PT ;  /* 0x000000023f0d7209 */ /* 0x000fe20007810000 */
[----:B------:R-:W1:Y:S01]  /*13a30*/  MUFU.EX2 R37, R37 ;  /* 0x0000002500257308 */ /* 0x000e620000000800 */
[----:B---3--:R-:W-:Y:S01]  /*13a40*/  FADD.FTZ R21, R33, R6 ;  /* 0x0000000621157221 */ /* 0x008fe20000010000 */
[-C--:B------:R-:W-:Y:S01]  /*13a50*/  FMUL.FTZ R93, R93, R8.reuse ;  /* 0x000000085d5d7220 */ /* 0x080fe20000410000 */
[----:B------:R-:W-:Y:S01]  /*13a60*/  FMNMX.FTZ R2, R66, R13, !PT ;  /* 0x0000000d42027209 */ /* 0x000fe20007810000 */
[-C--:B------:R-:W-:Y:S01]  /*13a70*/  FMUL.FTZ R96, R96, R8.reuse ;  /* 0x0000000860607220 */ /* 0x080fe20000410000 */
[-C--:B------:R-:W-:Y:S01]  /*13a80*/  FMUL.FTZ R97, R97, R8.reuse ;  /* 0x0000000861617220 */ /* 0x080fe20000410000 */
[----:B------:R-:W-:Y:S01]  /*13a90*/  FMUL.FTZ R100, R100, R8 ;  /* 0x0000000864647220 */ /* 0x000fe20000410000 */
[----:B------:R-:W-:Y:S01]  /*13aa0*/  FMNMX.FTZ R13, R67, R2, !PT ;  /* 0x00000002430d7209 */ /* 0x000fe20007810000 */
[----:B------:R-:W3:Y:S01]  /*13ab0*/  MUFU.EX2 R40, R40 ;  /* 0x0000002800287308 */ /* 0x000ee20000000800 */
[----:B0-----:R-:W-:Y:S01]  /*13ac0*/  FADD.FTZ R6, R36, R21 ;  /* 0x0000001524067221 */ /* 0x001fe20000010000 */
[-C--:B------:R-:W-:Y:S01]  /*13ad0*/  FMUL.FTZ R101, R101, R8.reuse ;  /* 0x0000000865657220 */ /* 0x080fe20000410000 */
[----:B------:R-:W-:Y:S01]  /*13ae0*/  FMNMX.FTZ R2, R70, R13, !PT ;  /* 0x0000000d46027209 */ /* 0x000fe20007810000 */
[-C--:B------:R-:W-:Y:S01]  /*13af0*/  FMUL.FTZ R104, R104, R8.reuse ;  /* 0x0000000868687220 */ /* 0x080fe20000410000 */
[-C--:B------:R-:W-:Y:S01]  /*13b00*/  FMUL.FTZ R105, R105, R8.reuse ;  /* 0x0000000869697220 */ /* 0x080fe20000410000 */
[----:B------:R-:W-:Y:S01]  /*13b10*/  FMUL.FTZ R108, R108, R8 ;  /* 0x000000086c6c7220 */ /* 0x000fe20000410000 */
[----:B------:R-:W-:Y:S01]  /*13b20*/  FMNMX.FTZ R13, R71, R2, !PT ;  /* 0x00000002470d7209 */ /* 0x000fe20007810000 */
[----:B------:R-:W0:Y:S01]  /*13b30*/  MUFU.EX2 R41, R41 ;  /* 0x0000002900297308 */ /* 0x000e220000000800 */
[----:B-1----:R-:W-:Y:S01]  /*13b40*/  FADD.FTZ R21, R37, R6 ;  /* 0x0000000625157221 */ /* 0x002fe20000010000 */
[-C--:B------:R-:W-:Y:S01]  /*13b50*/  FMUL.FTZ R109, R109, R8.reuse ;  /* 0x000000086d6d7220 */ /* 0x080fe20000410000 */
[----:B------:R-:W-:Y:S01]  /*13b60*/  FMNMX.FTZ R2, R74, R13, !PT ;  /* 0x0000000d4a027209 */ /* 0x000fe20007810000 */
[-C--:B------:R-:W-:Y:S01]  /*13b70*/  FMUL.FTZ R112, R112, R8.reuse ;  /* 0x0000000870707220 */ /* 0x080fe20000410000 */
[-C--:B------:R-:W-:Y:S01]  /*13b80*/  FMUL.FTZ R113, R113, R8.reuse ;  /* 0x0000000871717220 */ /* 0x080fe20000410000 */
[----:B------:R-:W-:Y:S01]  /*13b90*/  FMUL.FTZ R116, R116, R8 ;  /* 0x0000000874747220 */ /* 0x000fe20000410000 */
[----:B------:R-:W-:Y:S01]  /*13ba0*/  FMNMX.FTZ R13, R75, R2, !PT ;  /* 0x000000024b0d7209 */ /* 0x000fe20007810000 */
[----:B------:R-:W1:Y:S01]  /*13bb0*/  MUFU.EX2 R44, R44 ;  /* 0x0000002c002c7308 */ /* 0x000e620000000800 */
[----:B---3--:R-:W-:Y:S01]  /*13bc0*/  FADD.FTZ R6, R40, R21 ;  /* 0x0000001528067221 */ /* 0x008fe20000010000 */
[----:B------:R-:W-:Y:S01]  /*13bd0*/  FMUL.FTZ R117, R117, R8 ;  /* 0x0000000875757220 */ /* 0x000fe20000410000 */
[----:B------:R-:W-:-:S02]  /*13be0*/  FMNMX.FTZ R2, R78, R13, !PT ;  /* 0x0000000d4e027209 */ /* 0x000fc40007810000 */
[----:B------:R-:W-:Y:S02]  /*13bf0*/  F2FP.F16.F32.PACK_AB R148, R25, R24 ;  /* 0x000000181994723e */ /* 0x000fe400000000ff */
[----:B------:R-:W-:Y:S01]  /*13c00*/  FMNMX.FTZ R13, R79, R2, !PT ;  /* 0x000000024f0d7209 */ /* 0x000fe20007810000 */
[----:B------:R-:W3:Y:S01]  /*13c10*/  MUFU.EX2 R45, R45 ;  /* 0x0000002d002d7308 */ /* 0x000ee20000000800 */
[----:B0-----:R-:W-:Y:S01]  /*13c20*/  FADD.FTZ R21, R41, R6 ;  /* 0x0000000629157221 */ /* 0x001fe20000010000 */
[----:B------:R-:W-:Y:S02]  /*13c30*/  F2FP.F16.F32.PACK_AB R150, R29, R28 ;  /* 0x0000001c1d96723e */ /* 0x000fe400000000ff */
[----:B------:R-:W-:Y:S02]  /*13c40*/  FMNMX.FTZ R2, R82, R13, !PT ;  /* 0x0000000d52027209 */ /* 0x000fe40007810000 */
[----:B------:R-:W-:Y:S02]  /*13c50*/  F2FP.F16.F32.PACK_AB R144, R33, R32 ;  /* 0x000000202190723e */ /* 0x000fe400000000ff */
[----:B------:R-:W-:Y:S01]  /*13c60*/  FMNMX.FTZ R2, R83, R2, !PT ;  /* 0x0000000253027209 */ /* 0x000fe20007810000 */
[----:B------:R-:W-:Y:S01]  /*13c70*/  MUFU.EX2 R48, R48 ;  /* 0x0000003000307308 */ /* 0x000fe20000000800 */
[----:B-1----:R-:W-:Y:S01]  /*13c80*/  FADD.FTZ R6, R44, R21 ;  /* 0x000000152c067221 */ /* 0x002fe20000010000 */
[----:B------:R-:W-:-:S02]  /*13c90*/  F2FP.F16.F32.PACK_AB R146, R37, R36 ;  /* 0x000000242592723e */ /* 0x000fc400000000ff */
[----:B------:R-:W-:Y:S02]  /*13ca0*/  FMNMX.FTZ R2, R86, R2, !PT ;  /* 0x0000000256027209 */ /* 0x000fe40007810000 */
[----:B------:R-:W-:Y:S02]  /*13cb0*/  F2FP.F16.F32.PACK_AB R140, R41, R40 ;  /* 0x00000028298c723e */ /* 0x000fe400000000ff */
[----:B------:R-:W-:Y:S01]  /*13cc0*/  FMNMX.FTZ R2, R87, R2, !PT ;  /* 0x0000000257027209 */ /* 0x000fe20007810000 */
[----:B------:R-:W0:Y:S01]  /*13cd0*/  MUFU.EX2 R49, R49 ;  /* 0x0000003100317308 */ /* 0x000e220000000800 */
[C---:B---3--:R-:W-:Y:S01]  /*13ce0*/  FADD.FTZ R21, R45.reuse, R6 ;  /* 0x000000062d157221 */ /* 0x048fe20000010000 */
[----:B------:R-:W-:Y:S02]  /*13cf0*/  F2FP.F16.F32.PACK_AB R142, R45, R44 ;  /* 0x0000002c2d8e723e */ /* 0x000fe400000000ff */
        /* <DEDUP_REMOVED lines=13> */
[----:B-1----:R-:W-:-:S04]  /*13dd0*/  FMNMX.FTZ R2, R2, R12, !PT ;  /* 0x0000000c02027209 */ /* 0x002fc80007810000 */
[C---:B------:R-:W-:Y:S01]  /*13de0*/  FSETP.NEU.FTZ.AND P2, PT, R2.reuse, -INF , PT ;  /* 0xff8000000200780b */ /* 0x040fe20003f5d000 */
[C---:B------:R-:W-:Y:S02]  /*13df0*/  FMUL.FTZ R13, R2.reuse, R0 ;  /* 0x00000000020d7220 */ /* 0x040fe40000410000 */
[----:B------:R-:W-:Y:S01]  /*13e00*/  MUFU.EX2 R65, R65 ;  /* 0x0000004100417308 */ /* 0x000fe20000000800 */
[----:B------:R-:W-:Y:S02]  /*13e10*/  FSEL R12, R2, RZ, P2 ;  /* 0x000000ff020c7208 */ /* 0x000fe40001000000 */
[----:B------:R-:W-:Y:S02]  /*13e20*/  FSEL R13, R13, RZ, P2 ;  /* 0x000000ff0d0d7208 */ /* 0x000fe40001000000 */
[----:B---3--:R-:W-:Y:S01]  /*13e30*/  F2FP.F16.F32.PACK_AB R134, R61, R60 ;  /* 0x0000003c3d86723e */ /* 0x008fe200000000ff */
[----:B------:R-:W-:Y:S01]  /*13e40*/  FADD.FTZ R7, -R12, R7 ;  /* 0x000000070c077221 */ /* 0x000fe20000010100 */
[----:B------:R-:W-:Y:S01]  /*13e50*/  FADD.FTZ R12, R48, R21 ;  /* 0x00000015300c7221 */ /* 0x000fe20000010000 */
        /* <DEDUP_REMOVED lines=10> */
[----:B------:R-:W-:Y:S01]  /*13f00*/  FADD.FTZ R21, R49, R12 ;  /* 0x0000000c31157221 */ /* 0x000fe20000010000 */
[-CC-:B------:R-:W-:Y:S01]  /*13f10*/  FFMA.FTZ R42, R42, R0.reuse, -R13.reuse ;  /* 0x000000002a2a7223 */ /* 0x180fe2000001080d */
        /* <DEDUP_REMOVED lines=18> */
[----:B------:R-:W3:Y:S01]  /*14040*/  MUFU.EX2 R30, R30 ;  /* 0x0000001e001e7308 */ /* 0x000ee20000000800 */
[----:B0-----:R-:W-:Y:S01]  /*14050*/  FFMA.FTZ R6, R7, R5, R26 ;  /* 0x0000000507067223 */ /* 0x001fe2000001001a */
        /* <DEDUP_REMOVED lines=15> */
[----:B---3--:R-:W-:Y:S01]  /*14150*/  FADD.FTZ R6, R30, R5 ;  /* 0x000000051e067221 */ /* 0x008fe20000010000 */
[-CC-:B------:R-:W-:Y:S01]  /*14160*/  FFMA.FTZ R83, R83, R0.reuse, -R13.reuse ;  /* 0x0000000053537223 */ /* 0x180fe2000001080d */
[-CC-:B------:R-:W-:Y:S01]  /*14170*/  FFMA.FTZ R86, R86, R0.reuse, -R13.reuse ;  /* 0x0000000056567223 */ /* 0x180fe2000001080d */
[----:B------:R-:W-:Y:S01]  /*14180*/  FFMA.FTZ R13, R87, R0, -R13 ;  /* 0x00000000570d7223 */ /* 0x000fe2000001080d */
        /* <DEDUP_REMOVED lines=21> */
[----:B------:R-:W-:Y:S01]  /*142e0*/  FMUL.FTZ R119, R119, R7 ;  /* 0x0000000777777220 */ /* 0x000fe20000410000 */
[----:B------:R-:W-:Y:S01]  /*142f0*/  F2FP.F16.F32.PACK_AB R128, R65, R64 ;  /* 0x000000404180723e */ /* 0x000fe200000000ff */
[----:B------:R-:W-:Y:S01]  /*14300*/  IMAD.MOV.U32 R7, RZ, RZ, R2 ;  /* 0x000000ffff077224 */ /* 0x000fe200078e0002 */
[----:B------:R-:W-:-:S02]  /*14310*/  F2FP.F16.F32.PACK_AB R149, R27, R26 ;  /* 0x0000001a1b95723e */ /* 0x000fc400000000ff */
[----:B------:R-:W-:Y:S01]  /*14320*/  F2FP.F16.F32.PACK_AB R151, R31, R30 ;  /* 0x0000001e1f97723e */ /* 0x000fe200000000ff */
[----:B------:R-:W3:Y:S01]  /*14330*/  MUFU.EX2 R42, R42 ;  /* 0x0000002a002a7308 */ /* 0x000ee20000000800 */
[----:B0-----:R-:W-:Y:S01]  /*14340*/  FADD.FTZ R6, R38, R5 ;  /* 0x0000000526067221 */ /* 0x001fe20000010000 */
[----:B------:R-:W-:-:S06]  /*14350*/  F2FP.F16.F32.PACK_AB R145, R35, R34 ;  /* 0x000000222391723e */ /* 0x000fcc00000000ff */
[----:B------:R-:W0:Y:S01]  /*14360*/  MUFU.EX2 R43, R43 ;  /* 0x0000002b002b7308 */ /* 0x000e220000000800 */
[C---:B-1----:R-:W-:Y:S01]  /*14370*/  FADD.FTZ R5, R39.reuse, R6 ;  /* 0x0000000627057221 */ /* 0x042fe20000010000 */
[----:B------:R-:W-:-:S06]  /*14380*/  F2FP.F16.F32.PACK_AB R147, R39, R38 ;  /* 0x000000262793723e */ /* 0x000fcc00000000ff */
[----:B------:R-:W1:Y:S01]  /*14390*/  MUFU.EX2 R46, R46 ;  /* 0x0000002e002e7308 */ /* 0x000e620000000800 */
[----:B---3--:R-:W-:-:S07]  /*143a0*/  FADD.FTZ R6, R42, R5 ;  /* 0x000000052a067221 */ /* 0x008fce0000010000 */
[----:B------:R-:W3:Y:S01]  /*143b0*/  MUFU.EX2 R68, R68 ;  /* 0x0000004400447308 */ /* 0x000ee20000000800 */
[C---:B0-----:R-:W-:Y:S01]  /*143c0*/  FADD.FTZ R5, R43.reuse, R6 ;  /* 0x000000062b057221 */ /* 0x041fe20000010000 */
[----:B------:R-:W-:Y:S02]  /*143d0*/  F2FP.F16.F32.PACK_AB R141, R43, R42 ;  /* 0x0000002a2b8d723e */ /* 0x000fe400000000ff */
[C---:B--2---:R-:W-:Y:S01]  /*143e0*/  ISETP.GT.AND P2, PT, R4.reuse, R20, PT ;  /* 0x000000140400720c */ /* 0x044fe20003f44270 */
[----:B------:R-:W-:-:S03]  /*143f0*/  VIADD R4, R4, 0xffffffff ;  /* 0xffffffff04047836 */ /* 0x000fc60000000000 */
[----:B------:R-:W0:Y:S01]  /*14400*/  MUFU.EX2 R47, R47 ;  /* 0x0000002f002f7308 */ /* 0x000e220000000800 */
[----:B-1----:R-:W-:-:S07]  /*14410*/  FADD.FTZ R6, R46, R5 ;  /* 0x000000052e067221 */ /* 0x002fce0000010000 */
        /* <DEDUP_REMOVED lines=73> */
[----:B------:R-:W-:Y:S01]  /*148b0*/  F2FP.F16.F32.PACK_AB R121, R83, R82 ;  /* 0x000000525379723e */ /* 0x000fe200000000ff */
[----:B------:R-:W-:Y:S02]  /*148c0*/  IMAD.MOV.U32 R8, RZ, RZ, R153 ;  /* 0x000000ffff087224 */ /* 0x000fe400078e0099 */
[----:B-1----:R-:W-:-:S04]  /*148d0*/  FADD.FTZ R5, R86, R5 ;  /* 0x0000000556057221 */ /* 0x002fc80000010000 */
[C---:B--2---:R-:W-:Y:S01]  /*148e0*/  FADD.FTZ R5, R13.reuse, R5 ;  /* 0x000000050d057221 */ /* 0x044fe20000010000 */
[----:B------:R-:W-:Y:S01]  /*148f0*/  F2FP.F16.F32.PACK_AB R123, R13, R86 ;  /* 0x000000560d7b723e */ /* 0x000fe200000000ff */
[----:B------:R-:W-:Y:S01]  /*14900*/  IMAD.MOV.U32 R13, RZ, RZ, R17 ;  /* 0x000000ffff0d7224 */ /* 0x000fe200078e0011 */
[----:B------:R-:W-:Y:S06]  /*14910*/  @P2 BRA `(.L_x_13657) ;  /* 0xffffffd000242947 */ /* 0x000fec000383ffff */
.L_x_13639:
[----:B------:R-:W-:Y:S05]  /*14920*/  WARPSYNC.ALL ;  /* 0x0000000000007948 */ /* 0x000fea0003800000 */
[----:B------:R-:W-:Y:S06]  /*14930*/  BAR.ARV 0x8, 0x200 ;  /* 0x0208000000007b1d */ /* 0x000fec0000002000 */
[----:B------:R-:W-:Y:S05]  /*14940*/  @!P0 BRA `(.L_x_13658) ;  /* 0x0000000000048947 */ /* 0x000fea0003800000 */
[----:B------:R-:W-:Y:S01]  /*14950*/  BPT.TRAP 0x1 ;  /* 0x000000040000795c */ /* 0x000fe20000300000 */
.L_x_13658:
[----:B------:R-:W-:Y:S01]  /*14960*/  IMAD R11, R17, 0x8, R16 ;  /* 0x00000008110b7824 */ /* 0x000fe200078e0210 */
[----:B------:R-:W-:-:S04]  /*14970*/  SHF.L.U32 R4, R153, 0x1f, RZ ;  /* 0x0000001f99047819 */ /* 0x000fc800000006ff */
[----:B------:R0:W1:Y:S01]  /*14980*/  SYNCS.PHASECHK.TRANS64.TRYWAIT P2, [R11+URZ+0x16850], R4 ;  /* 0x016850040b0075a7 */ /* 0x000062000804017f */
[----:B------:R-:W-:Y:S05]  /*14990*/  @!P0 BRA `(.L_x_13659) ;  /* 0x0000000000048947 */ /* 0x000fea0003800000 */
[----:B------:R-:W-:Y:S01]  /*149a0*/  BPT.TRAP 0x1 ;  /* 0x000000040000795c */ /* 0x000fe20000300000 */
.L_x_13659:
[----:B------:R-:W-:-:S05]  /*149b0*/  VIADD R16, R16, 0x400 ;  /* 0x0000040010107836 */ /* 0x000fca0000000000 */
[----:B------:R-:W-:-:S04]  /*149c0*/  SHF.R.U32.HI R16, RZ, 0x4, R16 ;  /* 0x00000004ff107819 */ /* 0x000fc80000011610 */
[----:B------:R-:W-:Y:S01]  /*149d0*/  LOP3.LUT R16, R16, 0x3fff, RZ, 0xc0, !PT ;  /* 0x00003fff10107812 */ /* 0x000fe200078ec0ff */
[----:B-1----:R-:W-:Y:S06]  /*149e0*/  @P2 BRA `(.L_x_13660) ;  /* 0x0000000000082947 */ /* 0x002fec0003800000 */
[----:B------:R-:W1:Y:S02]  /*149f0*/  SYNCS.PHASECHK.TRANS64.TRYWAIT P0, [R11+URZ+0x16850], R4 ;  /* 0x016850040b0075a7 */ /* 0x000e64000800017f */
[----:B-1----:R-:W-:Y:S05]  /*14a00*/  @!P0 BRA `(.L_x_13661) ;  /* 0x000000b400708947 */ /* 0x002fea0003800000 */
.L_x_13660:
[----:B------:R-:W-:Y:S01]  /*14a10*/  IMAD R8, R17, 0x400, R16 ;  /* 0x0000040011087824 */ /* 0x000fe200078e0210 */
[----:B------:R-:W2:Y:S01]  /*14a20*/  LDL.LU R14, [R1+0x58] ;  /* 0x00005800010e7983 */ /* 0x000ea20000300800 */
[----:B------:R-:W-:Y:S01]  /*14a30*/  IMAD.MOV.U32 R9, RZ, RZ, 0x40000040 ;  /* 0x40000040ff097424 */ /* 0x000fe200078e00ff */
[----:B------:R-:W-:Y:S05]  /*14a40*/  WARPSYNC.ALL ;  /* 0x0000000000007948 */ /* 0x000fea0003800000 */
[C---:B------:R-:W-:Y:S01]  /*14a50*/  R2UR UR6, R8.reuse ;  /* 0x00000000080672ca */ /* 0x040fe200000e0000 */
[----:B------:R-:W-:Y:S01]  /*14a60*/  WARPGROUP.ARRIVE ;  /* 0x00000000000079c5 */ /* 0x000fe20000000000 */
[----:B------:R-:W-:Y:S01]  /*14a70*/  R2UR UR7, R9 ;  /* 0x00000000090772ca */ /* 0x000fe200000e0000 */
[----:B------:R-:W-:Y:S01]  /*14a80*/  VIADD R12, R8, 0x80 ;  /* 0x00000080080c7836 */ /* 0x000fe20000000000 */
[----:B------:R-:W3:Y:S01]  /*14a90*/  SHFL.BFLY PT, R7, R6, 0x2, 0x1f ;  /* 0x0c401f0006077f89 */ /* 0x000ee200000e0000 */
[----:B------:R-:W-:-:S02]  /*14aa0*/  IMAD.MOV.U32 R13, RZ, RZ, 0x40000040 ;  /* 0x40000040ff0d7424 */ /* 0x000fc400078e00ff */
[----:B------:R-:W-:Y:S01]  /*14ab0*/  IMAD.MOV.U32 R9, RZ, RZ, 0x40000040 ;  /* 0x40000040ff097424 */ /* 0x000fe200078e00ff */
[----:B01----:R-:W0:Y:S01]  /*14ac0*/  SHFL.BFLY PT, R4, R5, 0x2, 0x1f ;  /* 0x0c401f0005047f89 */ /* 0x003e2200000e0000 */
[----:B------:R-:W-:Y:S02]  /*14ad0*/  VIADD R17, R17, 0x1 ;  /* 0x0000000111117836 */ /* 0x000fe40000000000 */
[----:B------:R-:W-:Y:S02]  /*14ae0*/  IMAD.MOV.U32 R26, RZ, RZ, -0x800000 ;  /* 0xff800000ff1a7424 */ /* 0x000fe400078e00ff */
[----:B------:R-:W-:Y:S01]  /*14af0*/  IMAD.MOV.U32 R27, RZ, RZ, -0x800000 ;  /* 0xff800000ff1b7424 */ /* 0x000fe200078e00ff */
[----:B------:R-:W-:Y:S01]  /*14b00*/  ISETP.NE.AND P2, PT, R17, 0x2, PT ;  /* 0x000000021100780c */ /* 0x000fe20003f45270 */
[----:B------:R-:W-:Y:S01]  /*14b10*/  HGMMA.64x64x16.F32 R88, R148, gdesc[UR4].tnspB, R88, gsb0 ;  /* 0x40e0000494587df0 */ /* 0x000fe20008000858 */
[----:B------:R-:W-:Y:S01]  /*14b20*/  R2UR UR6, R12 ;  /* 0x000000000c0672ca */ /* 0x000fe200000e0000 */
[----:B------:R-:W-:Y:S01]  /*14b30*/  VIADD R12, R8, 0x100 ;  /* 0x00000100080c7836 */ /* 0x000fe20000000000 */
[----:B------:R-:W-:Y:S01]  /*14b40*/  R2UR UR7, R13 ;  /* 0x000000000d0772ca */ /* 0x000fe200000e0000 */
[----:B------:R-:W-:Y:S01]  /*14b50*/  IMAD.MOV.U32 R13, RZ, RZ, 0x40000040 ;  /* 0x40000040ff0d7424 */ /* 0x000fe200078e00ff */
[----:B------:R-:W-:Y:S01]  /*14b60*/  SEL R17, R17, RZ, P2 ;  /* 0x000000ff11117207 */ /* 0x000fe20001000000 */
[----:B---3--:R-:W-:Y:S01]  /*14b70*/  FADD.FTZ R7, R7, R6 ;  /* 0x0000000607077221 */ /* 0x008fe20000010000 */
[----:B------:R-:W-:-:S04]  /*14b80*/  SEL R6, RZ, 0x1, P2 ;  /* 0x00000001ff067807 */ /* 0x000fc80001000000 */
[----:B------:R-:W-:Y:S01]  /*14b90*/  LOP3.LUT R153, R153, R6, RZ, 0x3c, !PT ;  /* 0x0000000699997212 */ /* 0x000fe200078e3cff */
[----:B------:R-:W-:Y:S02]  /*14ba0*/  WARPGROUP.DEPBAR.LE gsb0, 0x0 ;  /* 0x00008000000079c5 */ /* 0x000fe40000010000 */
        /* <DEDUP_REMOVED lines=38> */
[----:B------:R-:W-:Y:S01]  /*14e10*/  R2UR UR6, R8 ;  /* 0x00000000080672ca */ /* 0x000fe200000e0000 */
[----:B0-----:R-:W-:Y:S01]  /*14e20*/  FADD.FTZ R8, R4, R5 ;  /* 0x0000000504087221 */ /* 0x001fe20000010000 */
[----:B------:R-:W-:Y:S01]  /*14e30*/  R2UR UR7, R9 ;  /* 0x00000000090772ca */ /* 0x000fe200000e0000 */
[----:B------:R-:W0:Y:S04]  /*14e40*/  SHFL.BFLY PT, R4, R7, 0x1, 0x1f ;  /* 0x0c201f0007047f89 */ /* 0x000e2800000e0000 */
[----:B------:R-:W1:Y:S01]  /*14e50*/  SHFL.BFLY PT, R9, R8, 0x1, 0x1f ;  /* 0x0c201f0008097f89 */ /* 0x000e6200000e0000 */
[----:B0-----:R-:W-:Y:S01]  /*14e60*/  FADD.FTZ R10, R7, R4 ;  /* 0x00000004070a7221 */ /* 0x001fe20000010000 */
[----:B------:R-:W-:-:S02]  /*14e70*/  IMAD.MOV.U32 R4, RZ, RZ, RZ ;  /* 0x000000ffff047224 */ /* 0x000fc400078e00ff */
[----:B------:R-:W-:Y:S02]  /*14e80*/  IMAD.MOV.U32 R7, RZ, RZ, RZ ;  /* 0x000000ffff077224 */ /* 0x000fe400078e00ff */
[----:B-1----:R-:W-:Y:S01]  /*14e90*/  FADD.FTZ R12, R8, R9 ;  /* 0x00000009080c7221 */ /* 0x002fe20000010000 */
[----:B------:R-:W-:Y:S01]  /*14ea0*/  FSETP.NE.FTZ.AND P0, PT, R10, RZ, PT ;  /* 0x000000ff0a00720b */ /* 0x000fe20003f15000 */
[----:B------:R-:W-:-:S03]  /*14eb0*/  @!P1 VIADD R8, R11, 0x16860 ;  /* 0x000168600b089836 */ /* 0x000fc60000000000 */
[----:B------:R-:W-:Y:S02]  /*14ec0*/  FSETP.NE.FTZ.AND P3, PT, R12, RZ, PT ;  /* 0x000000ff0c00720b */ /* 0x000fe40003f75000 */
[----:B------:R-:W-:-:S07]  /*14ed0*/  @!P1 PRMT R8, RZ, 0x654, R8 ;  /* 0x00000654ff089816 */ /* 0x000fce0000000008 */
        /* <DEDUP_REMOVED lines=48> */
.L_x_13554:
[----:B------:R-:W0:Y:S01]  /*151e0*/  S2R R0, SR_TID.X ;  /* 0x0000000000007919 */ /* 0x000e220000002100 */
[----:B------:R-:W-:Y:S05]  /*151f0*/  WARPSYNC.ALL ;  /* 0x0000000000007948 */ /* 0x000fea0003800000 */
[----:B------:R-:W1:Y:S08]  /*15200*/  S2UR UR5, SR_CgaCtaId ;  /* 0x00000000000579c3 */ /* 0x000e700000008800 */
[----:B------:R-:W-:Y:S06]  /*15210*/  BAR.SYNC.DEFER_BLOCKING 0x5, 0x200 ;  /* 0x0148000000007b1d */ /* 0x000fec0000010000 */
[----:B------:R-:W-:Y:S01]  /*15220*/  UMOV UR4, 0x400 ;  /* 0x0000040000047882 */ /* 0x000fe20000000000 */
[----:B------:R-:W-:Y:S01]  /*15230*/  BSSY B0, `(.L_x_13662) ;  /* 0x0000245000007945 */ /* 0x000fe20003800000 */
[----:B-1----:R-:W-:Y:S01]  /*15240*/  ULEA UR4, UR5, UR4, 0x18 ;  /* 0x0000000405047291 */ /* 0x002fe2000f8ec03f */
[----:B0-----:R-:W-:-:S05]  /*15250*/  VIADD R40, R0, 0xffffff80 ;  /* 0xffffff8000287836 */ /* 0x001fca0000000000 */
[----:B------:R-:W-:Y:S01]  /*15260*/  IMAD.U32 R16, RZ, RZ, UR4 ;  /* 0x00000004ff107e24 */ /* 0x000fe2000f8e00ff */
[----:B------:R-:W-:-:S04]  /*15270*/  SHF.R.S32.HI R46, RZ, 0x1f, R40 ;  /* 0x0000001fff2e7819 */ /* 0x000fc80000011428 */
[----:B------:R-:W-:Y:S01]  /*15280*/  LEA.HI R46, R46, R40, RZ, 0x3 ;  /* 0x000000282e2e7211 */ /* 0x000fe200078f18ff */
[----:B------:R0:W1:Y:S03]  /*15290*/  LDS.128 R28, [R16+0x168d0] ;  /* 0x0168d000101c7984 */ /* 0x0000660000000c00 */
[----:B------:R-:W-:-:S05]  /*152a0*/  LOP3.LUT R46, R46, 0xfffffff8, RZ, 0xc0, !PT ;  /* 0xfffffff82e2e7812 */ /* 0x000fca00078ec0ff */
[----:B------:R-:W-:-:S04]  /*152b0*/  IMAD.IADD R46, R40, 0x1, -R46 ;  /* 0x00000001282e7824 */ /* 0x000fc800078e0a2e */
[----:B------:R-:W-:-:S05]  /*152c0*/  IMAD.SHL.U32 R41, R46, 0x8, RZ ;  /* 0x000000082e297824 */ /* 0x000fca00078e00ff */
[----:B------:R-:W-:Y:S01]  /*152d0*/  SHF.R.S32.HI R42, RZ, 0x1f, R41 ;  /* 0x0000001fff2a7819 */ /* 0x000fe20000011429 */
[----:B------:R-:W-:Y:S06]  /*152e0*/  BAR.ARV 0x4, 0x200 ;  /* 0x0108000000007b1d */ /* 0x000fec0000002000 */
[----:B0-----:R-:W-:Y:S05]  /*152f0*/  @P0 BRA `(.L_x_13663) ;  /* 0x00000018003c0947 */ /* 0x001fea0003800000 */
[----:B------:R-:W2:Y:S01]  /*15300*/  LDL R0, [R1+0x68] ;  /* 0x0000680001007983 */ /* 0x000ea20000100800 */
[----:B------:R-:W-:-:S03]  /*15310*/  ULDC UR4, c[0x0][0xad4] ;  /* 0x0002b50000047ab9 */ /* 0x000fc60000000800 */
[----:B------:R-:W3:Y:S04]  /*15320*/  LDL.LU R34, [R1+0x4c] ;  /* 0x00004c0001227983 */ /* 0x000ee80000300800 */
[----:B------:R-:W4:Y:S01]  /*15330*/  LDL R39, [R1+0x50] ;  /* 0x0000500001277983 */ /* 0x000f220000100800 */
[----:B------:R-:W0:Y:S01]  /*15340*/  S2R R5, SR_SWINHI ;  /* 0x0000000000057919 */ /* 0x000e220000002f00 */
[----:B-----5:R-:W-:Y:S02]  /*15350*/  MOV R2, R16 ;  /* 0x0000001000027202 */ /* 0x020fe40000000f00 */
[----:B0-----:R-:W-:Y:S02]  /*15360*/  MOV R3, R5 ;  /* 0x0000000500037202 */ /* 0x001fe40000000f00 */
[----:B------:R-:W-:Y:S01]  /*15370*/  F2FP.F16.F32.PACK_AB R14, R25, R24 ;  /* 0x00000018190e723e */ /* 0x000fe200000000ff */
[----:B-1----:R-:W-:-:S02]  /*15380*/  IMAD.MOV.U32 R28, RZ, RZ, RZ ;  /* 0x000000ffff1c7224 */ /* 0x002fc400078e00ff */
[----:B--2---:R-:W-:-:S03]  /*15390*/  IMAD.WIDE R10, R0, 0x2, R2 ;  /* 0x00000002000a7825 */ /* 0x004fc600078e0202 */
[----:B------:R-:W-:-:S05]  /*153a0*/  IADD3 R33, P0, R10, 0x60, RZ ;  /* 0x000000600a217810 */ /* 0x000fca0007f1e0ff */
[----:B------:R-:W-:Y:S01]  /*153b0*/  IMAD.X R5, RZ, RZ, R11, P0 ;  /* 0x000000ffff057224 */ /* 0x000fe200000e060b */
[----:B---3--:R-:W-:-:S04]  /*153c0*/  ISETP.NE.AND P0, PT, R34, RZ, PT ;  /* 0x000000ff2200720c */ /* 0x008fc80003f05270 */
[----:B------:R-:W-:Y:S01]  /*153d0*/  SEL R38, R34, UR4, P0 ;  /* 0x0000000422267c07 */ /* 0x000fe20008000000 */
[----:B------:R-:W-:Y:S05]  /*153e0*/  WARPSYNC.ALL ;  /* 0x0000000000007948 */ /* 0x000fea0003800000 */
[----:B------:R-:W-:Y:S01]  /*153f0*/  BAR.SYNC.DEFER_BLOCKING 0x1, 0x180 ;  /* 0x0046000000007b1d */ /* 0x000fe20000010000 */
[C---:B------:R-:W-:Y:S02]  /*15400*/  IADD3 R15, P1, R10.reuse, 0x40, RZ ;  /* 0x000000400a0f7810 */ /* 0x040fe40007f3e0ff */
[C---:B------:R-:W-:Y:S02]  /*15410*/  IADD3 R13, P2, R10.reuse, 0x20, RZ ;  /* 0x000000200a0d7810 */ /* 0x040fe40007f5e0ff */
[----:B------:R-:W-:Y:S01]  /*15420*/  LOP3.LUT R9, R10, 0x380, RZ, 0xc0, !PT ;  /* 0x000003800a097812 */ /* 0x000fe200078ec0ff */
[----:B------:R-:W-:Y:S01]  /*15430*/  ULDC.64 UR6, c[0x0][0xc08] ;  /* 0x0003020000067ab9 */ /* 0x000fe20000000a00 */
[----:B------:R-:W-:Y:S01]  /*15440*/  LOP3.LUT R4, R15, 0x380, RZ, 0xc0, !PT ;  /* 0x000003800f047812 */ /* 0x000fe200078ec0ff */
[----:B------:R-:W-:Y:S01]  /*15450*/  ULDC.64 UR4, c[0x0][0xc00] ;  /* 0x0003000000047ab9 */ /* 0x000fe20000000a00 */
[----:B------:R-:W-:-:S02]  /*15460*/  LOP3.LUT R0, R13, 0x380, RZ, 0xc0, !PT ;  /* 0x000003800d007812 */ /* 0x000fc400078ec0ff */
[----:B------:R-:W-:Y:S02]  /*15470*/  LOP3.LUT R12, R33, 0x380, RZ, 0xc0, !PT ;  /* 0x00000380210c7812 */ /* 0x000fe400078ec0ff */
[----:B------:R-:W-:Y:S02]  /*15480*/  ISETP.NE.U32.AND P0, PT, RZ, UR6, PT ;  /* 0x00000006ff007c0c */ /* 0x000fe4000bf05070 */
[----:B------:R-:W-:Y:S02]  /*15490*/  SHF.R.U64 R9, R9, 0x3, RZ ;  /* 0x0000000309097819 */ /* 0x000fe400000012ff */
[----:B------:R-:W-:Y:S02]  /*154a0*/  SHF.R.U64 R4, R4, 0x3, RZ ;  /* 0x0000000304047819 */ /* 0x000fe400000012ff */
[----:B------:R-:W-:Y:S02]  /*154b0*/  SHF.R.U64 R0, R0, 0x3, RZ ;  /* 0x0000000300007819 */ /* 0x000fe400000012ff */
[----:B------:R-:W-:-:S02]  /*154c0*/  SHF.R.U64 R12, R12, 0x3, RZ ;  /* 0x000000030c0c7819 */ /* 0x000fc400000012ff */
[----:B------:R-:W-:Y:S02]  /*154d0*/  ISETP.NE.AND.EX P0, PT, RZ, UR7, PT, P0 ;  /* 0x00000007ff007c0c */ /* 0x000fe4000bf05300 */
[----:B------:R-:W-:Y:S01]  /*154e0*/  LOP3.LUT R10, R9, R10, RZ, 0x3c, !PT ;  /* 0x0000000a090a7212 */ /* 0x000fe200078e3cff */
[--C-:B------:R-:W-:Y:S01]  /*154f0*/  IMAD.X R7, RZ, RZ, R11.reuse, P1 ;  /* 0x000000ffff077224 */ /* 0x100fe200008e060b */
[----:B------:R-:W-:Y:S01]  /*15500*/  LOP3.LUT R6, R4, R15, RZ, 0x3c, !PT ;  /* 0x0000000f04067212 */ /* 0x000fe200078e3cff */
[----:B------:R-:W-:Y:S01]  /*15510*/  IMAD.X R9, RZ, RZ, R11, P2 ;  /* 0x000000ffff097224 */ /* 0x000fe200010e060b */
[----:B------:R-:W-:Y:S02]  /*15520*/  LOP3.LUT R8, R0, R13, RZ, 0x3c, !PT ;  /* 0x0000000d00087212 */ /* 0x000fe400078e3cff */
[----:B------:R-:W-:Y:S02]  /*15530*/  LOP3.LUT R4, R12, R33, RZ, 0x3c, !PT ;  /* 0x000000210c047212 */ /* 0x000fe400078e3cff */
[----:B------:R-:W-:Y:S01]  /*15540*/  MOV R10, R10 ;  /* 0x0000000a000a7202 */ /* 0x000fe20000000f00 */
[----:B------:R-:W4:Y:S01]  /*15550*/  LDC.64 R32, c[0x0][0xc00] ;  /* 0x00030000ff207b82 */ /* 0x000f220000000a00 */
[----:B------:R-:W-:-:S02]  /*15560*/  F2FP.F16.F32.PACK_AB R12, R21, R20 ;  /* 0x00000014150c723e */ /* 0x000fc400000000ff */
[----:B------:R-:W-:Y:S02]  /*15570*/  F2FP.F16.F32.PACK_AB R13, R91, R90 ;  /* 0x0000005a5b0d723e */ /* 0x000fe400000000ff */
[----:B------:R-:W-:Y:S02]  /*15580*/  F2FP.F16.F32.PACK_AB R15, R95, R94 ;  /* 0x0000005e5f0f723e */ /* 0x000fe400000000ff */
[----:B------:R-:W-:Y:S01]  /*15590*/  MOV R36, R6 ;  /* 0x0000000600247202 */ /* 0x000fe20000000f00 */
[----:B------:R-:W0:Y:S01]  /*155a0*/  @P0 LDC.64 R34, c[0x0][0xc08] ;  /* 0x00030200ff220b82 */ /* 0x000e220000000a00 */
[----:B------:R-:W-:Y:S01]  /*155b0*/  MOV R0, R4 ;  /* 0x0000000400007202 */ /* 0x000fe20000000f00 */
[----:B------:R1:W-:Y:S01]  /*155c0*/  STSM.16.M88.4 [R10], R12 ;  /* 0x0000000c0a007844 */ /* 0x0003e20000000200 */
        /* <DEDUP_REMOVED lines=8> */
[----:B-1----:R-:W-:Y:S02]  /*15650*/  F2FP.F16.F32.PACK_AB R10, R109, R108 ;  /* 0x0000006c6d0a723e */ /* 0x002fe400000000ff */
        /* <DEDUP_REMOVED lines=8> */
[----:B------:R-:W-:-:S04]  /*156e0*/  ISETP.NE.U32.AND P3, PT, RZ, UR4, PT ;  /* 0x00000004ff007c0c */ /* 0x000fc8000bf65070 */
[----:B------:R-:W-:Y:S01]  /*156f0*/  ISETP.NE.AND.EX P3, PT, RZ, UR5, PT, P3 ;  /* 0x00000005ff007c0c */ /* 0x000fe2000bf65330 */
[----:B------:R-:W-:Y:S01]  /*15700*/  ULDC UR6, c[0x0][0xa88] ;  /* 0x0002a20000067ab9 */ /* 0x000fe20000000800 */
[----:B----4-:R-:W-:-:S04]  /*15710*/  IMAD.WIDE R32, R39, 0x4, R32 ;  /* 0x0000000427207825 */ /* 0x010fc800078e0220 */
[----:B------:R-:W-:Y:S01]  /*15720*/  IMAD.U32 R43, RZ, RZ, UR6 ;  /* 0x00000006ff2b7e24 */ /* 0x000fe2000f8e00ff */
[----:B------:R-:W-:Y:S01]  /*15730*/  ISETP.GT.AND P1, PT, R38, 0x1, PT ;  /* 0x000000012600780c */ /* 0x000fe20003f24270 */
[----:B0-----:R-:W-:Y:S01]  /*15740*/  @P0 IMAD.WIDE R4, R39, 0x4, R34 ;  /* 0x0000000427040825 */ /* 0x001fe200078e0222 */
[----:B-1----:R-:W0:Y:S04]  /*15750*/  LDC R0, c[0x0][0xbe8] ;  /* 0x0002fa00ff007b82 */ /* 0x002e280000000800 */
[----:B------:R1:W5:Y:S04]  /*15760*/  @P3 LDG.E R28, desc[UR40][R32.64] ;  /* 0x00000028201c3981 */ /* 0x000368000c1e1900 */
[----:B------:R1:W5:Y:S01]  /*15770*/  @P0 LDG.E R43, desc[UR40][R4.64] ;  /* 0x00000028042b0981 */ /* 0x000362000c1e1900 */
[----:B------:R-:W-:-:S05]  /*15780*/  IMAD.MOV.U32 R34, RZ, RZ, 0x9b8 ;  /* 0x000009b8ff227424 */ /* 0x000fca00078e00ff */
[----:B------:R-:W-:-:S04]  /*15790*/  SEL R34, R34, 0x978, P1 ;  /* 0x0000097822227807 */ /* 0x000fc80000800000 */
[----:B------:R1:W2:Y:S08]  /*157a0*/  LDC.64 R12, c[0x0][R34+0x220] ;  /* 0x00008800220c7b82 */ /* 0x0002b00000000a00 */
[----:B------:R1:W3:Y:S08]  /*157b0*/  LDC.64 R14, c[0x0][R34+0x218] ;  /* 0x00008600220e7b82 */ /* 0x0002f00000000a00 */
[----:B------:R1:W4:Y:S01]  /*157c0*/  LDC.64 R10, c[0x0][R34+0x228] ;  /* 0x00008a00220a7b82 */ /* 0x0003220000000a00 */
[----:B0-----:R-:W-:Y:S01]  /*157d0*/  ISETP.NE.AND P2, PT, R0, 0x1, PT ;  /* 0x000000010000780c */ /* 0x001fe20003f45270 */
[----:B-1----:R-:W-:-:S12]  /*157e0*/  @P0 BRA `(.L_x_13664) ;  /* 0x0000000000100947 */ /* 0x002fd80003800000 */
[----:B------:R-:W-:Y:S05]  /*157f0*/  @!P3 BRA `(.L_x_13664) ;  /* 0x00000000000cb947 */ /* 0x000fea0003800000 */
[----:B------:R-:W2:Y:S04]  /*15800*/  LDG.E R4, desc[UR40][R32.64] ;  /* 0x0000002820047981 */ /* 0x000ea8000c1e1900 */
[----:B-----5:R-:W2:Y:S02]  /*15810*/  LDG.E R43, desc[UR40][R32.64+0x4] ;  /* 0x00000428202b7981 */ /* 0x020ea4000c1e1900 */
[----:B--2---:R-:W-:-:S07]  /*15820*/  IMAD.IADD R43, R43, 0x1, -R4 ;  /* 0x000000012b2b7824 */ /* 0x004fce00078e0a04 */
.L_x_13664:
[----:B------:R-:W3:Y:S04]  /*15830*/  LDL R48, [R1+0x48] ;  /* 0x0000480001307983 */ /* 0x000ee80000100800 */
[----:B------:R-:W4:Y:S04]  /*15840*/  LDL R33, [R1+0x30] ;  /* 0x0000300001217983 */ /* 0x000f280000100800 */
[----:B------:R-:W4:Y:S04]  /*15850*/  LDL R50, [R1+0x20] ;  /* 0x0000200001327983 */ /* 0x000f280000100800 */
[----:B------:R-:W4:Y:S01]  /*15860*/  LDL R47, [R1+0x5c] ;  /* 0x00005c00012f7983 */ /* 0x000f220000100800 */
[----:B------:R0:W1:Y:S03]  /*15870*/  LDC.64 R4, c[0x0][R34+0x210] ;  /* 0x0000840022047b82 */ /* 0x0000660000000a00 */
[----:B------:R-:W4:Y:S01]  /*15880*/  LDL R38, [R1+0x64] ;  /* 0x0000640001267983 */ /* 0x000f220000100800 */
[----:B------:R-:W-:-:S04]  /*15890*/  ISETP.NE.U32.AND P0, PT, RZ, UR4, PT ;  /* 0x00000004ff007c0c */ /* 0x000fc8000bf05070 */
[----:B------:R-:W1:Y:S01]  /*158a0*/  @P2 LDC R32, c[0x0][0xbec] ;  /* 0x0002fb00ff202b82 */ /* 0x000e620000000800 */
[----:B------:R-:W-:Y:S02]  /*158b0*/  ISETP.NE.AND.EX P0, PT, RZ, UR5, PT, P0 ;  /* 0x00000005ff007c0c */ /* 0x000fe4000bf05300 */
[----:B------:R-:W-:Y:S02]  /*158c0*/  SHF.R.S32.HI R9, RZ, 0x1f, R39 ;  /* 0x0000001fff097819 */ /* 0x000fe40000011427 */
[----:B------:R-:W-:-:S03]  /*158d0*/  SEL R8, R39, RZ, !P0 ;  /* 0x000000ff27087207 */ /* 0x000fc60004000000 */
[----:B------:R-:W1:Y:S01]  /*158e0*/  @P2 LDC R37, c[0x0][0xbf0] ;  /* 0x0002fc00ff252b82 */ /* 0x000e620000000800 */
[----:B------:R-:W-:Y:S01]  /*158f0*/  SEL R9, R9, RZ, !P0 ;  /* 0x000000ff09097207 */ /* 0x000fe20004000000 */
[----:B--2---:R-:W-:-:S06]  /*15900*/  IMAD R13, R13, R8, RZ ;  /* 0x000000080d0d7224 */ /* 0x004fcc00078e02ff */
[----:B------:R-:W2:Y:S01]  /*15910*/  LDC.64 R6, c[0x0][0xba8] ;  /* 0x0002ea00ff067b82 */ /* 0x000ea20000000a00 */
[----:B0-----:R-:W0:Y:S01]  /*15920*/  S2R R34, SR_TID.X ;  /* 0x0000000000227919 */ /* 0x001e220000002100 */
[C---:B------:R-:W-:Y:S02]  /*15930*/  IMAD R35, R12.reuse, R9, R13 ;  /* 0x000000090c237224 */ /* 0x040fe400078e020d */
[----:B------:R-:W-:-:S04]  /*15940*/  IMAD.WIDE.U32 R12, R12, R8, RZ ;  /* 0x000000080c0c7225 */ /* 0x000fc800078e00ff */
[----:B------:R-:W-:Y:S01]  /*15950*/  IMAD.IADD R35, R13, 0x1, R35 ;  /* 0x000000010d237824 */ /* 0x000fe200078e0223 */
[----:B--2---:R-:W2:Y:S08]  /*15960*/  @!P1 LDC R6, c[0x0][0xb50] ;  /* 0x0002d400ff069b82 */ /* 0x004eb00000000800 */
[----:B------:R-:W2:Y:S01]  /*15970*/  @!P1 LDC R7, c[0x0][0xb54] ;  /* 0x0002d500ff079b82 */ /* 0x000ea20000000800 */
[----:B0-----:R-:W-:-:S05]  /*15980*/  VIADD R44, R34, 0xffffff80 ;  /* 0xffffff80222c7836 */ /* 0x001fca0000000000 */
[----:B------:R-:W-:-:S04]  /*15990*/  SHF.R.S32.HI R34, RZ, 0x1f, R44 ;  /* 0x0000001fff227819 */ /* 0x000fc8000001142c */
[----:B------:R-:W-:-:S04]  /*159a0*/  LEA.HI R34, R34, R44, RZ, 0x7 ;  /* 0x0000002c22227211 */ /* 0x000fc800078f38ff */
[----:B------:R-:W-:Y:S01]  /*159b0*/  LOP3.LUT R34, R34, 0xffffff80, RZ, 0xc0, !PT ;  /* 0xffffff8022227812 */ /* 0x000fe200078ec0ff */
[----:B-----5:R-:W-:-:S04]  /*159c0*/  IMAD R43, R43, R0, RZ ;  /* 0x000000002b2b7224 */ /* 0x020fc800078e02ff */
[----:B------:R-:W-:Y:S02]  /*159d0*/  IMAD.IADD R34, R44, 0x1, -R34 ;  /* 0x000000012c227824 */ /* 0x000fe400078e0a22 */
[-C--:B---3--:R-:W-:Y:S02]  /*159e0*/  IMAD R9, R15, R48.reuse, RZ ;  /* 0x000000300f097224 */ /* 0x088fe400078e02ff */
[----:B------:R-:W-:-:S04]  /*159f0*/  IMAD.WIDE.U32 R14, R14, R48, RZ ;  /* 0x000000300e0e7225 */ /* 0x000fc800078e00ff */
[----:B----4-:R-:W-:Y:S01]  /*15a00*/  IMAD.IADD R39, R33, 0x1, R50 ;  /* 0x0000000121277824 */ /* 0x010fe200078e0232 */
[----:B------:R-:W-:-:S03]  /*15a10*/  IADD3 R14, P0, P3, R12, R14, R28 ;  /* 0x0000000e0c0e7210 */ /* 0x000fc60007b1e01c */
[----:B-1----:R-:W-:Y:S01]  /*15a20*/  @P2 IMAD.HI.U32 R12, R39, R32, RZ ;  /* 0x00000020270c2227 */ /* 0x002fe200078e00ff */
[----:B------:R-:W-:-:S03]  /*15a30*/  SEL R33, R47, RZ, P1 ;  /* 0x000000ff2f217207 */ /* 0x000fc60000800000 */
[----:B------:R-:W-:Y:S01]  /*15a40*/  IMAD.MOV.U32 R13, RZ, RZ, R39 ;  /* 0x000000ffff0d7224 */ /* 0x000fe200078e0027 */
[----:B------:R-:W-:Y:S01]  /*15a50*/  @P2 SHF.R.U32.HI R13, RZ, R37, R12 ;  /* 0x00000025ff0d2219 */ /* 0x000fe2000001160c */
[----:B------:R-:W-:Y:S01]  /*15a60*/  IMAD.IADD R36, R15, 0x1, R9 ;  /* 0x000000010f247824 */ /* 0x000fe200078e0209 */
[----:B------:R-:W-:Y:S01]  /*15a70*/  SHF.R.S32.HI R9, RZ, 0x1f, R28 ;  /* 0x0000001fff097819 */ /* 0x000fe2000001141c */
[-C--:B------:R-:W-:Y:S02]  /*15a80*/  IMAD R15, R11, R33.reuse, RZ ;  /* 0x000000210b0f7224 */ /* 0x080fe400078e02ff */
        /* <DEDUP_REMOVED lines=8> */
[----:B------:R-:W-:Y:S01]  /*15b10*/  IMAD R5, R5, R13, RZ ;  /* 0x0000000d05057224 */ /* 0x000fe200078e02ff */
[----:B------:R-:W-:-:S05]  /*15b20*/  SHF.R.S32.HI R15, RZ, 0x1f, R13 ;  /* 0x0000001fff0f7819 */ /* 0x000fca000001140d */
[C---:B------:R-:W-:Y:S02]  /*15b30*/  IMAD R15, R4.reuse, R15, R5 ;  /* 0x0000000f040f7224 */ /* 0x040fe400078e0205 */
[----:B------:R-:W-:-:S04]  /*15b40*/  IMAD.WIDE.U32 R4, R4, R13, R10 ;  /* 0x0000000d04047225 */ /* 0x000fc800078e000a */
[----:B------:R-:W-:Y:S01]  /*15b50*/  IMAD.IADD R5, R5, 0x1, R15 ;  /* 0x0000000105057824 */ /* 0x000fe200078e020f */
[----:B--2---:R-:W-:-:S04]  /*15b60*/  LEA R14, P0, R4, R6, 0x2 ;  /* 0x00000006040e7211 */ /* 0x004fc800078010ff */
[----:B------:R-:W-:Y:S01]  /*15b70*/  LEA.HI.X R5, R4, R7, R5, 0x2, P0 ;  /* 0x0000000704057211 */ /* 0x000fe200000f1405 */
[----:B------:R-:W-:Y:S01]  /*15b80*/  SHFL.IDX PT, R10, R14, RZ, 0x1c1f ;  /* 0x001c1fff0e0a7589 */ /* 0x000fe200000e0000 */
[----:B------:R-:W-:-:S03]  /*15b90*/  IMAD.IADD R6, R38, 0x1, R50 ;  /* 0x0000000126067824 */ /* 0x000fc600078e0232 */
        /* <DEDUP_REMOVED lines=10> */
[----:B------:R-:W-:Y:S01]  /*15c40*/  SHF.R.S32.HI R49, RZ, 0x1f, R40 ;  /* 0x0000001fff317819 */ /* 0x000fe20000011428 */
[----:B0-----:R-:W0:Y:S01]  /*15c50*/  @P2 LDC R13, c[0x0][0xbec] ;  /* 0x0002fb00ff0d2b82 */ /* 0x001e220000000800 */
[----:B------:R-:W-:Y:S02]  /*15c60*/  ULDC.64 UR4, c[0x0][0xaa0] ;  /* 0x0002a80000047ab9 */ /* 0x000fe40000000a00 */
[----:B------:R-:W-:-:S04]  /*15c70*/  LEA.HI R49, R49, R40, RZ, 0x3 ;  /* 0x0000002831317211 */ /* 0x000fc800078f18ff */
[----:B------:R-:W-:Y:S01]  /*15c80*/  SHF.R.S32.HI R49, RZ, 0x3, R49 ;  /* 0x00000003ff317819 */ /* 0x000fe20000011431 */
[----:B------:R-:W1:Y:S04]  /*15c90*/  @P2 LDC R15, c[0x0][0xbf0] ;  /* 0x0002fc00ff0f2b82 */ /* 0x000e680000000800 */
[----:B------:R-:W-:-:S04]  /*15ca0*/  IMAD R5, R49, 0x40, R41 ;  /* 0x0000004031057824 */ /* 0x000fc800078e0229 */
[----:B------:R-:W-:-:S03]  /*15cb0*/  IMAD.WIDE R2, R5, 0x2, R2 ;  /* 0x0000000205027825 */ /* 0x000fc600078e0202 */
[C---:B------:R-:W-:Y:S02]  /*15cc0*/  IADD3 R25, P0, R2.reuse, 0x1800, RZ ;  /* 0x0000180002197810 */ /* 0x040fe40007f1e0ff */
[C---:B------:R-:W-:Y:S02]  /*15cd0*/  IADD3 R33, P1, R2.reuse, 0x3000, RZ ;  /* 0x0000300002217810 */ /* 0x040fe40007f3e0ff */
[C---:B------:R-:W-:Y:S02]  /*15ce0*/  IADD3 R37, P3, R2.reuse, 0x4800, RZ ;  /* 0x0000480002257810 */ /* 0x040fe40007f7e0ff */
[----:B------:R-:W-:Y:S01]  /*15cf0*/  LOP3.LUT R5, R2, 0x380, RZ, 0xc0, !PT ;  /* 0x0000038002057812 */ /* 0x000fe200078ec0ff */
[----:B------:R-:W-:Y:S01]  /*15d00*/  IMAD R9, R9, UR4, RZ ;  /* 0x0000000409097c24 */ /* 0x000fe2000f8e02ff */
[----:B------:R-:W-:Y:S02]  /*15d10*/  LOP3.LUT R24, R25, 0x380, RZ, 0xc0, !PT ;  /* 0x0000038019187812 */ /* 0x000fe400078ec0ff */
[----:B------:R-:W-:-:S02]  /*15d20*/  LOP3.LUT R32, R33, 0x380, RZ, 0xc0, !PT ;  /* 0x0000038021207812 */ /* 0x000fc400078ec0ff */
[----:B------:R-:W-:Y:S02]  /*15d30*/  LOP3.LUT R36, R37, 0x380, RZ, 0xc0, !PT ;  /* 0x0000038025247812 */ /* 0x000fe400078ec0ff */
[----:B------:R-:W-:Y:S01]  /*15d40*/  SHF.R.U64 R5, R5, 0x3, RZ ;  /* 0x0000000305057819 */ /* 0x000fe200000012ff */
[----:B------:R-:W-:Y:S01]  /*15d50*/  IMAD R9, R28, UR5, R9 ;  /* 0x000000051c097c24 */ /* 0x000fe2000f8e0209 */
[----:B------:R-:W-:Y:S01]  /*15d60*/  SHF.R.U64 R24, R24, 0x3, RZ ;  /* 0x0000000318187819 */ /* 0x000fe200000012ff */
[----:B------:R-:W-:Y:S01]  /*15d70*/  IMAD.WIDE.U32 R10, R28, UR4, RZ ;  /* 0x000000041c0a7c25 */ /* 0x000fe2000f8e00ff */
[----:B------:R-:W-:Y:S01]  /*15d80*/  SHF.R.U64 R32, R32, 0x3, RZ ;  /* 0x0000000320207819 */ /* 0x000fe200000012ff */
[----:B------:R-:W-:Y:S01]  /*15d90*/  ULDC.64 UR4, c[0x0][0xae8] ;  /* 0x0002ba0000047ab9 */ /* 0x000fe20000000a00 */
[----:B------:R-:W-:Y:S02]  /*15da0*/  SHF.R.U64 R36, R36, 0x3, RZ ;  /* 0x0000000324247819 */ /* 0x000fe400000012ff */
[----:B------:R-:W-:Y:S01]  /*15db0*/  LOP3.LUT R2, R5, R2, RZ, 0x3c, !PT ;  /* 0x0000000205027212 */ /* 0x000fe200078e3cff */
[----:B------:R-:W-:Y:S01]  /*15dc0*/  IMAD.IADD R11, R11, 0x1, R9 ;  /* 0x000000010b0b7824 */ /* 0x000fe200078e0209 */
[----:B------:R-:W-:Y:S01]  /*15dd0*/  LOP3.LUT R24, R24, R25, RZ, 0x3c, !PT ;  /* 0x0000001918187212 */ /* 0x000fe200078e3cff */
[--C-:B------:R-:W-:Y:S01]  /*15de0*/  IMAD.X R25, RZ, RZ, R3.reuse, P0 ;  /* 0x000000ffff197224 */ /* 0x100fe200000e0603 */
[----:B------:R-:W-:Y:S01]  /*15df0*/  LOP3.LUT R32, R32, R33, RZ, 0x3c, !PT ;  /* 0x0000002120207212 */ /* 0x000fe200078e3cff */
[--C-:B------:R-:W-:Y:S01]  /*15e00*/  IMAD.X R33, RZ, RZ, R3.reuse, P1 ;  /* 0x000000ffff217224 */ /* 0x100fe200008e0603 */
[----:B------:R-:W-:Y:S01]  /*15e10*/  LOP3.LUT R36, R36, R37, RZ, 0x3c, !PT ;  /* 0x0000002524247212 */ /* 0x000fe200078e3cff */
[----:B------:R-:W-:Y:S01]  /*15e20*/  IMAD.X R37, RZ, RZ, R3, P3 ;  /* 0x000000ffff257224 */ /* 0x000fe200018e0603 */
[----:B------:R2:W5:Y:S01]  /*15e30*/  LD.E.128 R4, desc[UR40][R2.64] ;  /* 0x0000002802047980 */ /* 0x000562000c101d00 */
[----:B------:R-:W-:-:S03]  /*15e40*/  IMAD R9, R46, 0x30, R49 ;  /* 0x000000302e097824 */ /* 0x000fc600078e0231 */
[----:B------:R-:W5:Y:S01]  /*15e50*/  LD.E.128 R24, desc[UR40][R24.64] ;  /* 0x0000002818187980 */ /* 0x000f62000c101d00 */
[----:B------:R-:W-:-:S03]  /*15e60*/  IMAD.IADD R12, R50, 0x1, R9 ;  /* 0x00000001320c7824 */ /* 0x000fc600078e0209 */
[----:B------:R-:W5:Y:S01]  /*15e70*/  LD.E.128 R32, desc[UR40][R32.64] ;  /* 0x0000002820207980 */ /* 0x000f62000c101d00 */
[C---:B--2---:R-:W-:Y:S01]  /*15e80*/  IMAD.WIDE.U32 R2, R48.reuse, UR4, R10 ;  /* 0x0000000430027c25 */ /* 0x044fe2000f8e000a */
[----:B------:R-:W-:Y:S02]  /*15e90*/  SHF.R.S32.HI R10, RZ, 0x1f, R8 ;  /* 0x0000001fff0a7819 */ /* 0x000fe40000011408 */
[----:B------:R-:W5:Y:S01]  /*15ea0*/  LD.E.128 R36, desc[UR40][R36.64] ;  /* 0x0000002824247980 */ /* 0x000f62000c101d00 */
[----:B------:R-:W-:Y:S01]  /*15eb0*/  IMAD R3, R48, UR5, R3 ;  /* 0x0000000530037c24 */ /* 0x000fe2000f8e0203 */
[----:B------:R-:W-:Y:S01]  /*15ec0*/  ULDC.64 UR4, c[0x0][0xaf0] ;  /* 0x0002bc0000047ab9 */ /* 0x000fe20000000a00 */
[----:B------:R-:W-:Y:S01]  /*15ed0*/  @!PT LDS RZ, [RZ] ;  /* 0x00000000fffff984 */ /* 0x000fe20000000800 */
[----:B------:R-:W-:Y:S01]  /*15ee0*/  @!PT LDS RZ, [RZ] ;  /* 0x00000000fffff984 */ /* 0x000fe20000000800 */
[----:B------:R-:W-:Y:S01]  /*15ef0*/  @!PT LDS RZ, [RZ] ;  /* 0x00000000fffff984 */ /* 0x000fe20000000800 */
[----:B------:R-:W-:Y:S01]  /*15f00*/  @!PT LDS RZ, [RZ] ;  /* 0x00000000fffff984 */ /* 0x000fe20000000800 */
[----:B------:R2:W-:Y:S06]  /*15f10*/  MEMBAR.ALL.CTA ;  /* 0x0000000000007992 */ /* 0x0005ec0000008000 */
[----:B--2---:R-:W2:Y:S01]  /*15f20*/  FENCE.VIEW.ASYNC.S ;  /* 0x00000000000073c6 */ /* 0x004ea20000000000 */
[----:B------:R-:W-:-:S02]  /*15f30*/  IMAD R9, R10, UR4, RZ ;  /* 0x000000040a097c24 */ /* 0x000fc4000f8e02ff */
[----:B0-----:R-:W-:-:S04]  /*15f40*/  @P2 IMAD.HI.U32 R10, R12, R13, RZ ;  /* 0x0000000d0c0a2227 */ /* 0x001fc800078e00ff */
[----:B------:R-:W-:Y:S01]  /*15f50*/  IMAD.MOV.U32 R11, RZ, RZ, R12 ;  /* 0x000000ffff0b7224 */ /* 0x000fe200078e000c */
[----:B-1----:R-:W-:Y:S01]  /*15f60*/  @P2 SHF.R.U32.HI R11, RZ, R15, R10 ;  /* 0x0000000fff0b2219 */ /* 0x002fe2000001160a */
[C---:B------:R-:W-:Y:S02]  /*15f70*/  IMAD R13, R8.reuse, UR5, R9 ;  /* 0x00000005080d7c24 */ /* 0x040fe4000f8e0209 */
[----:B------:R-:W-:Y:S01]  /*15f80*/  IMAD.WIDE.U32 R8, R8, UR4, R2 ;  /* 0x0000000408087c25 */ /* 0x000fe2000f8e0002 */
[----:B------:R-:W-:Y:S01]  /*15f90*/  SHF.R.S32.HI R3, RZ, 0x1f, R11 ;  /* 0x0000001fff037819 */ /* 0x000fe2000001140b */
[----:B------:R-:W-:Y:S02]  /*15fa0*/  ULDC.64 UR4, c[0x0][0xae0] ;  /* 0x0002b80000047ab9 */ /* 0x000fe40000000a00 */
[----:B------:R-:W-:Y:S02]  /*15fb0*/  IMAD.IADD R9, R9, 0x1, R13 ;  /* 0x0000000109097824 */ /* 0x000fe400078e020d */
[----:B------:R-:W-:-:S02]  /*15fc0*/  IMAD.MOV R13, RZ, RZ, -R11 ;  /* 0x000000ffff0d7224 */ /* 0x000fc400078e0a0b */
[----:B------:R-:W-:Y:S02]  /*15fd0*/  VIADD R2, R16, 0x16820 ;  /* 0x0001682010027836 */ /* 0x000fe40000000000 */
[----:B------:R-:W-:Y:S02]  /*15fe0*/  IMAD R13, R0, R13, R12 ;  /* 0x0000000d000d7224 */ /* 0x000fe400078e020c */
[----:B------:R-:W-:Y:S01]  /*15ff0*/  IMAD R10, R3, UR4, RZ ;  /* 0x00000004030a7c24 */ /* 0x000fe2000f8e02ff */
[----:B------:R-:W-:Y:S01]  /*16000*/  PRMT R0, RZ, 0x654, R2 ;  /* 0x00000654ff007816 */ /* 0x000fe20000000002 */
[----:B------:R-:W-:-:S03]  /*16010*/  IMAD.WIDE.U32 R2, R11, UR4, R8 ;  /* 0x000000040b027c25 */ /* 0x000fc6000f8e0008 */
[----:B--2---:R0:W-:Y:S01]  /*16020*/  SYNCS.ARRIVE.TRANS64.RED.A1T0 RZ, [R0+URZ], RZ ;  /* 0x000000ff00ff79a7 */ /* 0x0041e2000810043f */
        /* <DEDUP_REMOVED lines=13> */
[----:B------:R-:W0:Y:S01]  /*16100*/  SHFL.IDX PT, R2, R10, RZ, 0x181f ;  /* 0x00181fff0a027589 */ /* 0x000e2200000e0000 */
[----:B------:R-:W-:Y:S01]  /*16110*/  ULDC UR4, c[0x0][0xac8] ;  /* 0x0002b20000047ab9 */ /* 0x000fe20000000800 */
[----:B------:R-:W-:Y:S01]  /*16120*/  IMAD.IADD R40, R49, 0x1, R50 ;  /* 0x0000000131287824 */ /* 0x000fe200078e0232 */
[----:B------:R-:W-:Y:S01]  /*16130*/  ISETP.GE.AND P0, PT, R41, UR4, PT ;  /* 0x0000000429007c0c */ /* 0x000fe2000bf06270 */
[----:B------:R-:W1:Y:S02]  /*16140*/  SHFL.IDX PT, R8, R10, 0x1, 0x181f ;  /* 0x00381f000a087f89 */ /* 0x000e6400000e0000 */
[C---:B------:R-:W-:Y:S01]  /*16150*/  VIADD R12, R40.reuse, 0x30 ;  /* 0x00000030280c7836 */ /* 0x040fe20000000000 */
[CC--:B------:R-:W-:Y:S01]  /*16160*/  ISETP.GE.OR P2, PT, R40.reuse, R43.reuse, P0 ;  /* 0x0000002b2800720c */ /* 0x0c0fe20000746670 */
[----:B------:R-:W2:Y:S01]  /*16170*/  SHFL.IDX PT, R0, R28, RZ, 0x181f ;  /* 0x00181fff1c007589 */ /* 0x000ea200000e0000 */
[----:B------:R-:W-:Y:S02]  /*16180*/  VIADD R20, R40, 0x60 ;  /* 0x0000006028147836 */ /* 0x000fe40000000000 */
[-C--:B------:R-:W-:Y:S01]  /*16190*/  ISETP.GE.OR P3, PT, R12, R43.reuse, P0 ;  /* 0x0000002b0c00720c */ /* 0x080fe20000766670 */
[----:B------:R-:W3:Y:S02]  /*161a0*/  SHFL.IDX PT, R14, R10, 0x2, 0x181f ;  /* 0x00581f000a0e7f89 */ /* 0x000ee400000e0000 */
[----:B------:R-:W-:-:S02]  /*161b0*/  ISETP.GE.OR P4, PT, R20, R43, P0 ;  /* 0x0000002b1400720c */ /* 0x000fc40000786670 */
[----:B------:R-:W4:Y:S04]  /*161c0*/  SHFL.IDX PT, R3, R28, 0x1, 0x181f ;  /* 0x00381f001c037f89 */ /* 0x000f2800000e0000 */
[----:B------:R-:W4:Y:S01]  /*161d0*/  SHFL.IDX PT, R9, R28, 0x2, 0x181f ;  /* 0x00581f001c097f89 */ /* 0x000f2200000e0000 */
[----:B0-----:R-:W-:-:S03]  /*161e0*/  @!P2 LEA R2, P5, R41, R2, 0x1 ;  /* 0x000000022902a211 */ /* 0x001fc600078a08ff */
[C---:B-1----:R-:W-:Y:S02]  /*161f0*/  @!P3 LEA R8, P1, R41.reuse, R8, 0x1 ;  /* 0x000000082908b211 */ /* 0x042fe400078208ff */
[----:B------:R-:W-:Y:S01]  /*16200*/  @!P2 IMAD.MOV.U32 R20, RZ, RZ, R2 ;  /* 0x000000ffff14a224 */ /* 0x000fe200078e0002 */
[C---:B--2---:R-:W-:Y:S02]  /*16210*/  @!P2 LEA.HI.X R21, R41.reuse, R0, R42, 0x1, P5 ;  /* 0x000000002915a211 */ /* 0x044fe400028f0c2a */
[----:B------:R0:W1:Y:S01]  /*16220*/  SHFL.IDX PT, R0, R28, 0x3, 0x181f ;  /* 0x00781f001c007f89 */ /* 0x00006200000e0000 */
[----:B---3--:R-:W-:-:S03]  /*16230*/  @!P4 LEA R44, P5, R41, R14, 0x1 ;  /* 0x0000000e292cc211 */ /* 0x008fc600078a08ff */
[----:B-----5:R0:W-:Y:S01]  /*16240*/  @!P2 ST.E.128 desc[UR40][R20.64], R4 ;  /* 0x000000041400a985 */ /* 0x0201e2000c101d28 */
[C---:B----4-:R-:W-:Y:S01]  /*16250*/  @!P3 LEA.HI.X R3, R41.reuse, R3, R42, 0x1, P1 ;  /* 0x000000032903b211 */ /* 0x050fe200008f0c2a */
[----:B------:R-:W-:Y:S02]  /*16260*/  @!P4 IMAD.MOV.U32 R2, RZ, RZ, R44 ;  /* 0x000000ffff02c224 */ /* 0x000fe400078e002c */
[----:B------:R0:W2:Y:S01]  /*16270*/  SHFL.IDX PT, R14, R10, 0x3, 0x181f ;  /* 0x00781f000a0e7f89 */ /* 0x0000a200000e0000 */
[----:B------:R-:W-:Y:S01]  /*16280*/  @!P4 LEA.HI.X R45, R41, R9, R42, 0x1, P5 ;  /* 0x00000009292dc211 */ /* 0x000fe200028f0c2a */
[----:B------:R-:W-:-:S04]  /*16290*/  @!P3 IMAD.MOV.U32 R9, RZ, RZ, R3 ;  /* 0x000000ffff09b224 */ /* 0x000fc800078e0003 */
[----:B------:R-:W-:Y:S01]  /*162a0*/  @!P4 IMAD.MOV.U32 R3, RZ, RZ, R45 ;  /* 0x000000ffff03c224 */ /* 0x000fe200078e002d */
[----:B------:R0:W-:Y:S04]  /*162b0*/  @!P3 ST.E.128 desc[UR40][R8.64], R24 ;  /* 0x000000180800b985 */ /* 0x0001e8000c101d28 */
[----:B------:R0:W-:Y:S02]  /*162c0*/  @!P4 ST.E.128 desc[UR40][R2.64], R32 ;  /* 0x000000200200c985 */ /* 0x0001e4000c101d28 */
.L_x_13878:
[----:B------:R-:W-:-:S05]  /*162d0*/  VIADD R40, R40, 0x90 ;  /* 0x0000009028287836 */ /* 0x000fca0000000000 */
[----:B------:R-:W-:-:S13]  /*162e0*/  ISETP.GE.OR P0, PT, R40, R43, P0 ;  /* 0x0000002b2800720c */ /* 0x000fda0000706670 */
[----:B------:R-:W-:Y:S05]  /*162f0*/  @P0 BRA `(.L_x_13667) ;  /* 0x0000001000e00947 */ /* 0x000fea0003800000 */
[----:B--2---:R-:W-:-:S04]  /*16300*/  LEA R14, P0, R41, R14, 0x1 ;  /* 0x0000000e290e7211 */ /* 0x004fc800078008ff */
[----:B-1----:R-:W-:-:S05]  /*16310*/  LEA.HI.X R15, R41, R0, R42, 0x1, P0 ;  /* 0x00000000290f7211 */ /* 0x002fca00000f0c2a */
[----:B------:R4:W-:Y:S01]  /*16320*/  ST.E.128 desc[UR40][R14.64], R36 ;  /* 0x000000240e007985 */ /* 0x0009e2000c101d28 */
[----:B------:R-:W-:Y:S05]  /*16330*/  BRA `(.L_x_13667) ;  /* 0x0000001000d07947 */ /* 0x000fea0003800000 */
.L_x_13665:
        /* <DEDUP_REMOVED lines=8> */
[----:B------:R-:W-:Y:S01]  /*163c0*/  ULDC.64 UR4, c[0x0][0xb38] ;  /* 0x0002ce0000047ab9 */ /* 0x000fe20000000a00 */
[C---:B------:R-:W-:Y:S02]  /*163d0*/  VIADD R28, R156.reuse, 0x8 ;  /* 0x000000089c1c7836 */ /* 0x040fe40000000000 */
[----:B------:R-:W-:Y:S02]  /*163e0*/  IMAD.IADD R3, R3, 0x1, R9 ;  /* 0x0000000103037824 */ /* 0x000fe400078e0209 */
[----:B------:R-:W-:Y:S01]  /*163f0*/  VIADD R32, R156, 0x10 ;  /* 0x000000109c207836 */ /* 0x000fe20000000000 */
[----:B------:R-:W-:Y:S01]  /*16400*/  SHF.R.S32.HI R45, RZ, 0x1f, R28 ;  /* 0x0000001fff2d7819 */ /* 0x000fe2000001141c */
[----:B------:R-:W-:-:S03]  /*16410*/  IMAD.WIDE.U32 R2, R48, UR4, R2 ;  /* 0x0000000430027c25 */ /* 0x000fc6000f8e0002 */
[----:B------:R-:W-:Y:S01]  /*16420*/  SHF.R.S32.HI R33, RZ, 0x1f, R32 ;  /* 0x0000001fff217819 */ /* 0x000fe20000011420 */
[----:B------:R-:W-:Y:S01]  /*16430*/  IMAD R3, R48, UR5, R3 ;  /* 0x0000000530037c24 */ /* 0x000fe2000f8e0203 */
[----:B------:R-:W-:Y:S01]  /*16440*/  ULDC.64 UR4, c[0x0][0xb40] ;  /* 0x0002d00000047ab9 */ /* 0x000fe20000000a00 */
[----:B------:R-:W-:Y:S02]  /*16450*/  VIADD R34, R156, 0x18 ;  /* 0x000000189c227836 */ /* 0x000fe40000000000 */
[----:B------:R-:W-:Y:S02]  /*16460*/  IMAD R5, R5, UR4, RZ ;  /* 0x0000000405057c24 */ /* 0x000fe4000f8e02ff */
[----:B0-----:R-:W-:Y:S01]  /*16470*/  @P2 IMAD.HI.U32 R10, R39, R10, RZ ;  /* 0x0000000a270a2227 */ /* 0x001fe200078e00ff */
[----:B------:R-:W-:-:S03]  /*16480*/  SHF.R.S32.HI R35, RZ, 0x1f, R34 ;  /* 0x0000001fff237819 */ /* 0x000fc60000011422 */
[C---:B------:R-:W-:Y:S02]  /*16490*/  IMAD R7, R8.reuse, UR5, R5 ;  /* 0x0000000508077c24 */ /* 0x040fe4000f8e0205 */
        /* <DEDUP_REMOVED lines=13> */
[----:B------:R-:W-:Y:S01]  /*16570*/  SHF.R.S32.HI R0, RZ, 0x1f, R7 ;  /* 0x0000001fff007819 */ /* 0x000fe20000011407 */
[C---:B------:R-:W-:Y:S01]  /*16580*/  IMAD R9, R5.reuse, UR7, R10 ;  /* 0x0000000705097c24 */ /* 0x040fe2000f8e020a */
[----:B------:R-:W-:Y:S01]  /*16590*/  ULDC.64 UR4, c[0x0][0xb28] ;  /* 0x0002ca0000047ab9 */ /* 0x000fe20000000a00 */
[----:B------:R-:W-:-:S04]  /*165a0*/  IMAD.WIDE.U32 R2, R5, UR6, R2 ;  /* 0x0000000605027c25 */ /* 0x000fc8000f8e0002 */
[----:B------:R-:W-:Y:S02]  /*165b0*/  IMAD R0, R0, UR4, RZ ;  /* 0x0000000400007c24 */ /* 0x000fe4000f8e02ff */
[----:B------:R-:W-:Y:S02]  /*165c0*/  IMAD.IADD R3, R3, 0x1, R9 ;  /* 0x0000000103037824 */ /* 0x000fe400078e0209 */
[----:B------:R-:W-:Y:S02]  /*165d0*/  VIADD R8, R16, 0x16820 ;  /* 0x0001682010087836 */ /* 0x000fe40000000000 */
[C---:B------:R-:W-:Y:S02]  /*165e0*/  IMAD R5, R7.reuse, UR5, R0 ;  /* 0x0000000507057c24 */ /* 0x040fe4000f8e0200 */
[----:B------:R-:W-:Y:S01]  /*165f0*/  IMAD.WIDE.U32 R2, R7, UR4, R2 ;  /* 0x0000000407027c25 */ /* 0x000fe2000f8e0002 */
[----:B------:R-:W-:Y:S01]  /*16600*/  ULDC.64 UR4, c[0x0][0xb00] ;  /* 0x0002c00000047ab9 */ /* 0x000fe20000000a00 */
[----:B------:R-:W-:-:S02]  /*16610*/  PRMT R8, RZ, 0x654, R8 ;  /* 0x00000654ff087816 */ /* 0x000fc40000000008 */
[----:B------:R-:W-:Y:S01]  /*16620*/  IMAD.IADD R3, R3, 0x1, R5 ;  /* 0x0000000103037824 */ /* 0x000fe200078e0205 */
[----:B------:R-:W-:Y:S01]  /*16630*/  LEA R0, P0, R2, UR4, 0x2 ;  /* 0x0000000402007c11 */ /* 0x000fe2000f8010ff */
[C---:B------:R-:W-:Y:S01]  /*16640*/  VIADD R38, R156.reuse, 0x28 ;  /* 0x000000289c267836 */ /* 0x040fe20000000000 */
[----:B------:R-:W-:Y:S01]  /*16650*/  UMOV UR4, 0xffffffff ;  /* 0xffffffff00047882 */ /* 0x000fe20000000000 */
[C---:B------:R-:W-:Y:S01]  /*16660*/  VIADD R40, R156.reuse, 0x30 ;  /* 0x000000309c287836 */ /* 0x040fe20000000000 */
[----:B------:R0:W-:Y:S01]  /*16670*/  SYNCS.ARRIVE.TRANS64.RED.A1T0 RZ, [R8+URZ], RZ ;  /* 0x000000ff08ff79a7 */ /* 0x0001e2000810043f */
[----:B------:R-:W-:Y:S01]  /*16680*/  VIADD R42, R156, 0x38 ;  /* 0x000000389c2a7836 */ /* 0x000fe20000000000 */
[----:B------:R-:W-:Y:S02]  /*16690*/  LEA.HI.X R2, R2, UR5, R3, 0x2, P0 ;  /* 0x0000000502027c11 */ /* 0x000fe400080f1403 */
[----:B------:R-:W-:Y:S02]  /*166a0*/  SHF.R.S32.HI R5, RZ, 0x1f, R156 ;  /* 0x0000001fff057819 */ /* 0x000fe4000001149c */
[----:B------:R-:W-:-:S02]  /*166b0*/  SHF.R.S32.HI R39, RZ, 0x1f, R38 ;  /* 0x0000001fff277819 */ /* 0x000fc40000011426 */
[----:B------:R-:W-:Y:S02]  /*166c0*/  SHF.R.S32.HI R41, RZ, 0x1f, R40 ;  /* 0x0000001fff297819 */ /* 0x000fe40000011428 */
[----:B------:R-:W-:Y:S01]  /*166d0*/  SHF.R.S32.HI R44, RZ, 0x1f, R42 ;  /* 0x0000001fff2c7819 */ /* 0x000fe2000001142a */
[----:B0-----:R-:W-:Y:S06]  /*166e0*/  BRA.DIV UR4, `(.L_x_13668) ;  /* 0x0000009e04547947 */ /* 0x001fec000b800000 */
[----:B------:R0:W1:Y:S04]  /*166f0*/  SHFL.IDX PT, R3, R2, RZ, 0x1c1f ;  /* 0x001c1fff02037589 */ /* 0x00006800000e0000 */
[----:B------:R0:W2:Y:S02]  /*16700*/  SHFL.IDX PT, R14, R0, RZ, 0x1c1f ;  /* 0x001c1fff000e7589 */ /* 0x0000a400000e0000 */
.L_x_13881:
        /* <DEDUP_REMOVED lines=8> */
[-C--:B--2---:R-:W-:Y:S02]  /*16790*/  @!P1 LEA R6, P3, R156, R14.reuse, 0x2 ;  /* 0x0000000e9c069211 */ /* 0x084fe400078610ff */
[-C--:B------:R-:W-:Y:S02]  /*167a0*/  @!P2 LEA R8, P4, R28, R14.reuse, 0x2 ;  /* 0x0000000e1c08a211 */ /* 0x080fe400078810ff */
[-C--:B-1----:R-:W-:Y:S02]  /*167b0*/  @!P1 LEA.HI.X R7, R156, R3.reuse, R5, 0x2, P3 ;  /* 0x000000039c079211 */ /* 0x082fe400018f1405 */
[----:B------:R-:W-:Y:S02]  /*167c0*/  @!P2 LEA.HI.X R9, R28, R3, R45, 0x2, P4 ;  /* 0x000000031c09a211 */ /* 0x000fe400020f142d */
[----:B------:R-:W-:Y:S01]  /*167d0*/  @!P5 LEA R10, P3, R32, R14, 0x2 ;  /* 0x0000000e200ad211 */ /* 0x000fe200078610ff */
[----:B------:R1:W-:Y:S01]  /*167e0*/  @!P1 ST.E.64 desc[UR40][R6.64], R20 ;  /* 0x0000001406009985 */ /* 0x0003e2000c101b28 */
[----:B------:R-:W-:-:S02]  /*167f0*/  ISETP.GE.AND P1, PT, R36, UR4, PT ;  /* 0x0000000424007c0c */ /* 0x000fc4000bf26270 */
[-C--:B------:R-:W-:Y:S01]  /*16800*/  @!P5 LEA.HI.X R11, R32, R3.reuse, R33, 0x2, P3 ;  /* 0x00000003200bd211 */ /* 0x080fe200018f1421 */
[----:B------:R2:W-:Y:S01]  /*16810*/  @!P2 ST.E.64 desc[UR40][R8.64], R24 ;  /* 0x000000180800a985 */ /* 0x0005e2000c101b28 */
[----:B------:R-:W-:Y:S02]  /*16820*/  ISETP.GE.AND P2, PT, R38, UR4, PT ;  /* 0x0000000426007c0c */ /* 0x000fe4000bf46270 */
[----:B------:R-:W-:Y:S01]  /*16830*/  @!P0 LEA R12, P4, R34, R14, 0x2 ;  /* 0x0000000e220c8211 */ /* 0x000fe200078810ff */
[----:B------:R3:W-:Y:S01]  /*16840*/  @!P5 ST.E.64 desc[UR40][R10.64], R96 ;  /* 0x000000600a00d985 */ /* 0x0007e2000c101b28 */
[----:B------:R-:W-:Y:S02]  /*16850*/  ISETP.GE.AND P3, PT, R40, UR4, PT ;  /* 0x0000000428007c0c */ /* 0x000fe4000bf66270 */
[----:B------:R-:W-:Y:S02]  /*16860*/  ISETP.GE.AND P5, PT, R42, UR4, PT ;  /* 0x000000042a007c0c */ /* 0x000fe4000bfa6270 */
[----:B------:R-:W-:-:S02]  /*16870*/  @!P0 LEA.HI.X R13, R34, R3, R35, 0x2, P4 ;  /* 0x00000003220d8211 */ /* 0x000fc400020f1423 */
        /* <DEDUP_REMOVED lines=13> */
.L_x_13670:
[----:B------:R-:W-:Y:S05]  /*16950*/  BSYNC B1 ;  /* 0x0000000000017941 */ /* 0x000fea0003800000 */
.L_x_13669:
[----:B------:R-:W-:-:S03]  /*16960*/  UMOV UR4, 0xffffffff ;  /* 0xffffffff00047882 */ /* 0x000fc60000000000 */
[----:B------:R-:W-:Y:S05]  /*16970*/  BRA.DIV UR4, `(.L_x_13671) ;  /* 0x0000009a04e47947 */ /* 0x000fea000b800000 */
[----:B-1----:R1:W4:Y:S04]  /*16980*/  SHFL.IDX PT, R3, R2, 0x1, 0x1c1f ;  /* 0x003c1f0002037f89 */ /* 0x00232800000e0000 */
[----:B--23--:R1:W2:Y:S02]  /*16990*/  SHFL.IDX PT, R14, R0, 0x1, 0x1c1f ;  /* 0x003c1f00000e7f89 */ /* 0x00c2a400000e0000 */
.L_x_13885:
[----:B------:R-:W-:-:S13]  /*169a0*/  ISETP.GE.AND P0, PT, R4, R43, PT ;  /* 0x0000002b0400720c */ /* 0x000fda0003f06270 */
[----:B------:R-:W-:Y:S05]  /*169b0*/  @P0 BRA `(.L_x_13667) ;  /* 0x0000000c00300947 */ /* 0x000fea0003800000 */
[----:B------:R-:W-:Y:S02]  /*169c0*/  ULDC UR4, c[0x0][0xac8] ;  /* 0x0002b20000047ab9 */ /* 0x000fe40000000800 */
[----:B------:R-:W-:Y:S02]  /*169d0*/  ISETP.GE.AND P0, PT, R156, UR4, PT ;  /* 0x000000049c007c0c */ /* 0x000fe4000bf06270 */
[----:B------:R-:W-:Y:S02]  /*169e0*/  ISETP.GE.AND P5, PT, R28, UR4, PT ;  /* 0x000000041c007c0c */ /* 0x000fe4000bfa6270 */
[----:B------:R-:W-:Y:S02]  /*169f0*/  ISETP.GE.AND P3, PT, R32, UR4, PT ;  /* 0x0000000420007c0c */ /* 0x000fe4000bf66270 */
[----:B------:R-:W-:-:S07]  /*16a00*/  ISETP.GE.AND P2, PT, R34, UR4, PT ;  /* 0x0000000422007c0c */ /* 0x000fce000bf46270 */
[-C--:B--2---:R-:W-:Y:S02]  /*16a10*/  @!P0 LEA R4, P1, R156, R14.reuse, 0x2 ;  /* 0x0000000e9c048211 */ /* 0x084fe400078210ff */
[----:B------:R-:W-:Y:S02]  /*16a20*/  @!P5 LEA R6, P4, R28, R14, 0x2 ;  /* 0x0000000e1c06d211 */ /* 0x000fe400078810ff */
[-C--:B----4-:R-:W-:Y:S02]  /*16a30*/  @!P0 LEA.HI.X R5, R156, R3.reuse, R5, 0x2, P1 ;  /* 0x000000039c058211 */ /* 0x090fe400008f1405 */
[----:B------:R-:W-:Y:S02]  /*16a40*/  ISETP.GE.AND P1, PT, R36, UR4, PT ;  /* 0x0000000424007c0c */ /* 0x000fe4000bf26270 */
[----:B------:R-:W-:Y:S01]  /*16a50*/  @!P5 LEA.HI.X R7, R28, R3, R45, 0x2, P4 ;  /* 0x000000031c07d211 */ /* 0x000fe200020f142d */
[----:B------:R2:W-:Y:S01]  /*16a60*/  @!P0 ST.E.64 desc[UR40][R4.64], R90 ;  /* 0x0000005a04008985 */ /* 0x0005e2000c101b28 */
[----:B------:R-:W-:-:S02]  /*16a70*/  ISETP.GE.AND P0, PT, R38, UR4, PT ;  /* 0x0000000426007c0c */ /* 0x000fc4000bf06270 */
[-C--:B------:R-:W-:Y:S01]  /*16a80*/  @!P3 LEA R8, P4, R32, R14.reuse, 0x2 ;  /* 0x0000000e2008b211 */ /* 0x080fe200078810ff */
[----:B------:R3:W-:Y:S01]  /*16a90*/  @!P5 ST.E.64 desc[UR40][R6.64], R94 ;  /* 0x0000005e0600d985 */ /* 0x0007e2000c101b28 */
[-C--:B------:R-:W-:Y:S02]  /*16aa0*/  @!P2 LEA R10, P5, R34, R14.reuse, 0x2 ;  /* 0x0000000e220aa211 */ /* 0x080fe400078a10ff */
[-C--:B------:R-:W-:Y:S02]  /*16ab0*/  @!P3 LEA.HI.X R9, R32, R3.reuse, R33, 0x2, P4 ;  /* 0x000000032009b211 */ /* 0x080fe400020f1421 */
[----:B------:R-:W-:Y:S02]  /*16ac0*/  ISETP.GE.AND P4, PT, R40, UR4, PT ;  /* 0x0000000428007c0c */ /* 0x000fe4000bf86270 */
[----:B------:R-:W-:Y:S01]  /*16ad0*/  @!P2 LEA.HI.X R11, R34, R3, R35, 0x2, P5 ;  /* 0x00000003220ba211 */ /* 0x000fe200028f1423 */
[----:B------:R3:W-:Y:S01]  /*16ae0*/  @!P3 ST.E.64 desc[UR40][R8.64], R98 ;  /* 0x000000620800b985 */ /* 0x0007e2000c101b28 */
[----:B------:R-:W-:-:S03]  /*16af0*/  @!P1 LEA R12, P5, R36, R14, 0x2 ;  /* 0x0000000e240c9211 */ /* 0x000fc600078a10ff */
[----:B------:R3:W-:Y:S01]  /*16b00*/  @!P2 ST.E.64 desc[UR40][R10.64], R102 ;  /* 0x000000660a00a985 */ /* 0x0007e2000c101b28 */
[----:B------:R-:W-:Y:S02]  /*16b10*/  @!P1 LEA.HI.X R13, R36, R3, R37, 0x2, P5 ;  /* 0x00000003240d9211 */ /* 0x000fe400028f1425 */
[----:B------:R-:W-:-:S03]  /*16b20*/  @!P0 LEA R20, P5, R38, R14, 0x2 ;  /* 0x0000000e26148211 */ /* 0x000fc600078a10ff */
[----:B------:R3:W-:Y:S01]  /*16b30*/  @!P1 ST.E.64 desc[UR40][R12.64], R106 ;  /* 0x0000006a0c009985 */ /* 0x0007e2000c101b28 */
[----:B------:R-:W-:Y:S02]  /*16b40*/  @!P0 LEA.HI.X R21, R38, R3, R39, 0x2, P5 ;  /* 0x0000000326158211 */ /* 0x000fe400028f1427 */
[----:B--2---:R-:W-:-:S03]  /*16b50*/  @!P4 LEA R4, P5, R40, R14, 0x2 ;  /* 0x0000000e2804c211 */ /* 0x004fc600078a10ff */
[----:B------:R3:W-:Y:S01]  /*16b60*/  @!P0 ST.E.64 desc[UR40][R20.64], R110 ;  /* 0x0000006e14008985 */ /* 0x0007e2000c101b28 */
[----:B------:R-:W-:Y:S02]  /*16b70*/  @!P4 LEA.HI.X R5, R40, R3, R41, 0x2, P5 ;  /* 0x000000032805c211 */ /* 0x000fe400028f1429 */
[----:B------:R-:W-:-:S03]  /*16b80*/  ISETP.GE.AND P0, PT, R42, UR4, PT ;  /* 0x000000042a007c0c */ /* 0x000fc6000bf06270 */
[----:B------:R3:W-:Y:S10]  /*16b90*/  @!P4 ST.E.64 desc[UR40][R4.64], R114 ;  /* 0x000000720400c985 */ /* 0x0007f4000c101b28 */
[----:B------:R-:W-:Y:S05]  /*16ba0*/  @P0 BRA `(.L_x_13667) ;  /* 0x0000000800b40947 */ /* 0x000fea0003800000 */
[----:B------:R-:W-:-:S04]  /*16bb0*/  LEA R14, P0, R42, R14, 0x2 ;  /* 0x0000000e2a0e7211 */ /* 0x000fc800078010ff */
[----:B------:R-:W-:-:S05]  /*16bc0*/  LEA.HI.X R15, R42, R3, R44, 0x2, P0 ;  /* 0x000000032a0f7211 */ /* 0x000fca00000f142c */
[----:B------:R2:W-:Y:S01]  /*16bd0*/  ST.E.64 desc[UR40][R14.64], R118 ;  /* 0x000000760e007985 */ /* 0x0005e2000c101b28 */
[----:B------:R-:W-:Y:S05]  /*16be0*/  BRA `(.L_x_13667) ;  /* 0x0000000800a47947 */ /* 0x000fea0003800000 */
.L_x_13663:
[----:B------:R-:W2:Y:S01]  /*16bf0*/  LDL R0, [R1+0x50] ;  /* 0x0000500001007983 */ /* 0x000ea20000100800 */
[----:B------:R-:W-:Y:S01]  /*16c00*/  ULDC.64 UR4, c[0x0][0xc08] ;  /* 0x0003020000047ab9 */ /* 0x000fe20000000a00 */
[----:B-----5:R-:W2:Y:S01]  /*16c10*/  LDC.64 R2, c[0x0][0xc00] ;  /* 0x00030000ff027b82 */ /* 0x020ea20000000a00 */
[----:B------:R-:W-:Y:S01]  /*16c20*/  ISETP.NE.U32.AND P0, PT, RZ, UR4, PT ;  /* 0x00000004ff007c0c */ /* 0x000fe2000bf05070 */
[----:B------:R-:W3:Y:S01]  /*16c30*/  LDL R6, [R1+0x4c] ;  /* 0x00004c0001067983 */ /* 0x000ee20000100800 */
[----:B------:R-:W-:Y:S02]  /*16c40*/  IMAD.MOV.U32 R15, RZ, RZ, RZ ;  /* 0x000000ffff0f7224 */ /* 0x000fe400078e00ff */
[----:B------:R-:W-:Y:S01]  /*16c50*/  ISETP.NE.AND.EX P1, PT, RZ, UR5, PT, P0 ;  /* 0x00000005ff007c0c */ /* 0x000fe2000bf25300 */
[----:B------:R-:W-:Y:S02]  /*16c60*/  ULDC.64 UR4, c[0x0][0xc00] ;  /* 0x0003000000047ab9 */ /* 0x000fe40000000a00 */
[----:B------:R-:W-:-:S04]  /*16c70*/  ISETP.NE.U32.AND P0, PT, RZ, UR4, PT ;  /* 0x00000004ff007c0c */ /* 0x000fc8000bf05070 */
[----:B------:R-:W-:-:S06]  /*16c80*/  ISETP.NE.AND.EX P0, PT, RZ, UR5, PT, P0 ;  /* 0x00000005ff007c0c */ /* 0x000fcc000bf05300 */
[----:B------:R-:W0:Y:S01]  /*16c90*/  @P1 LDC.64 R4, c[0x0][0xc08] ;  /* 0x00030200ff041b82 */ /* 0x000e220000000a00 */
[----:B------:R-:W-:Y:S02]  /*16ca0*/  ULDC UR4, c[0x0][0xa88] ;  /* 0x0002a20000047ab9 */ /* 0x000fe40000000800 */
[----:B------:R-:W-:Y:S01]  /*16cb0*/  IMAD.U32 R20, RZ, RZ, UR4 ;  /* 0x00000004ff147e24 */ /* 0x000fe2000f8e00ff */
[----:B------:R-:W4:Y:S01]  /*16cc0*/  S2R R7, SR_TID.X ;  /* 0x0000000000077919 */ /* 0x000f220000002100 */
[----:B--2---:R-:W-:-:S04]  /*16cd0*/  IMAD.WIDE R2, R0, 0x4, R2 ;  /* 0x0000000400027825 */ /* 0x004fc800078e0202 */
[----:B0-----:R-:W-:Y:S01]  /*16ce0*/  @P1 IMAD.WIDE R4, R0, 0x4, R4 ;  /* 0x0000000400041825 */ /* 0x001fe200078e0204 */
[----:B------:R0:W5:Y:S01]  /*16cf0*/  @P0 LDG.E R15, desc[UR40][R2.64] ;  /* 0x00000028020f0981 */ /* 0x000162000c1e1900 */
[----:B---3--:R-:W-:Y:S02]  /*16d00*/  ISETP.NE.AND P2, PT, R6, RZ, PT ;  /* 0x000000ff0600720c */ /* 0x008fe40003f45270 */
[----:B----4-:R-:W-:Y:S01]  /*16d10*/  VIADD R32, R7, 0xffffff80 ;  /* 0xffffff8007207836 */ /* 0x010fe20000000000 */
[----:B------:R0:W5:Y:S01]  /*16d20*/  @P1 LDG.E R20, desc[UR40][R4.64] ;  /* 0x0000002804141981 */ /* 0x000162000c1e1900 */
[----:B------:R-:W-:-:S03]  /*16d30*/  SHF.R.S32.HI R26, RZ, 0x1f, R0 ;  /* 0x0000001fff1a7819 */ /* 0x000fc60000011400 */
[----:B------:R-:W-:-:S06]  /*16d40*/  ISETP.GT.AND P3, PT, R32, 0xbf, PT ;  /* 0x000000bf2000780c */ /* 0x000fcc0003f64270 */
[----:B------:R-:W2:Y:S02]  /*16d50*/  @!P2 LDC R6, c[0x0][0xad4] ;  /* 0x0002b500ff06ab82 */ /* 0x000ea40000000800 */
[----:B--2---:R0:W-:Y:S01]  /*16d60*/  @!P2 STL [R1+0x4c], R6 ;  /* 0x00004c060100a387 */ /* 0x0041e20000100800 */
[----:B------:R-:W-:Y:S01]  /*16d70*/  ISETP.GT.AND P2, PT, R6, 0x1, PT ;  /* 0x000000010600780c */ /* 0x000fe20003f44270 */
[----:B------:R-:W-:-:S12]  /*16d80*/  @P1 BRA `(.L_x_13672) ;  /* 0x0000000000101947 */ /* 0x000fd80003800000 */
[----:B------:R-:W-:Y:S05]  /*16d90*/  @!P0 BRA `(.L_x_13672) ;  /* 0x00000000000c8947 */ /* 0x000fea0003800000 */
[----:B0-----:R-:W2:Y:S04]  /*16da0*/  LDG.E R5, desc[UR40][R2.64] ;  /* 0x0000002802057981 */ /* 0x001ea8000c1e1900 */
[----:B-----5:R-:W2:Y:S02]  /*16db0*/  LDG.E R20, desc[UR40][R2.64+0x4] ;  /* 0x0000042802147981 */ /* 0x020ea4000c1e1900 */
[----:B--2---:R-:W-:-:S07]  /*16dc0*/  IMAD.IADD R20, R20, 0x1, -R5 ;  /* 0x0000000114147824 */ /* 0x004fce00078e0a05 */
.L_x_13672:
[----:B------:R-:W-:Y:S01]  /*16dd0*/  BSSY B1, `(.L_x_13673) ;  /* 0x0000038000017945 */ /* 0x000fe20003800000 */
[----:B------:R-:W-:Y:S02]  /*16de0*/  SEL R33, R0, RZ, !P0 ;  /* 0x000000ff00217207 */ /* 0x000fe40004000000 */
[----:B------:R-:W-:Y:S02]  /*16df0*/  SEL R26, R26, RZ, !P0 ;  /* 0x000000ff1a1a7207 */ /* 0x000fe40004000000 */
[----:B-----5:R-:W-:Y:S01]  /*16e00*/  SHF.R.S32.HI R24, RZ, 0x1f, R15 ;  /* 0x0000001fff187819 */ /* 0x020fe2000001140f */
        /* <DEDUP_REMOVED lines=11> */
[----:B-1----:R-:W3:Y:S01]  /*16ec0*/  LDL.LU R28, [R1+0x5c] ;  /* 0x00005c00011c7983 */ /* 0x002ee20000300800 */
        /* <DEDUP_REMOVED lines=35> */
[----:B0-----:R-:W-:-:S03]  /*17100*/  LEA R2, P0, R4, R2, 0x2 ;  /* 0x0000000204027211 */ /* 0x001fc600078010ff */
[----:B------:R-:W-:Y:S02]  /*17110*/  IMAD.IADD R0, R5, 0x1, R9 ;  /* 0x0000000105007824 */ /* 0x000fe400078e0209 */
[----:B------:R-:W-:-:S03]  /*17120*/  IMAD.MOV.U32 R5, RZ, RZ, -0x800000 ;  /* 0xff800000ff057424 */ /* 0x000fc600078e00ff */
[----:B-1----:R-:W-:-:S05]  /*17130*/  LEA.HI.X R3, R4, R3, R0, 0x2, P0 ;  /* 0x0000000304037211 */ /* 0x002fca00000f1400 */
[----:B------:R2:W-:Y:S02]  /*17140*/  STG.E desc[UR40][R2.64], R5 ;  /* 0x0000000502007986 */ /* 0x0005e4000c101928 */
.L_x_13674:
[----:B------:R-:W-:Y:S05]  /*17150*/  BSYNC B1 ;  /* 0x0000000000017941 */ /* 0x000fea0003800000 */
.L_x_13673:
[----:B------:R-:W-:Y:S05]  /*17160*/  @P2 BRA `(.L_x_13667) ;  /* 0x0000000400442947 */ /* 0x000fea0003800000 */
[----:B------:R-:W3:Y:S01]  /*17170*/  LDL.LU R8, [R1+0x48] ;  /* 0x0000480001087983 */ /* 0x000ee20000300800 */
[----:B------:R-:W4:Y:S01]  /*17180*/  LDC R21, c[0x0][0xbe8] ;  /* 0x0002fa00ff157b82 */ /* 0x000f220000000800 */
[----:B------:R-:W-:Y:S01]  /*17190*/  SHF.R.S32.HI R27, RZ, 0x1f, R32 ;  /* 0x0000001fff1b7819 */ /* 0x000fe20000011420 */
[----:B------:R-:W-:Y:S01]  /*171a0*/  ULDC.64 UR4, c[0x0][0xaa0] ;  /* 0x0002a80000047ab9 */ /* 0x000fe20000000a00 */
[----:B-1----:R-:W5:Y:S01]  /*171b0*/  LDL R28, [R1+0x20] ;  /* 0x00002000011c7983 */ /* 0x002f620000100800 */
[----:B------:R-:W-:Y:S01]  /*171c0*/  IMAD R0, R24, UR4, RZ ;  /* 0x0000000418007c24 */ /* 0x000fe2000f8e02ff */
[----:B------:R-:W-:Y:S01]  /*171d0*/  LEA.HI R27, R27, R32, RZ, 0x3 ;  /* 0x000000201b1b7211 */ /* 0x000fe200078f18ff */
[C---:B0-2---:R-:W-:Y:S01]  /*171e0*/  IMAD.WIDE.U32 R2, R15.reuse, UR4, RZ ;  /* 0x000000040f027c25 */ /* 0x045fe2000f8e00ff */
[----:B------:R-:W-:Y:S02]  /*171f0*/  ULDC.64 UR6, c[0x0][0xaf0] ;  /* 0x0002bc0000067ab9 */ /* 0x000fe40000000a00 */
[----:B------:R-:W-:Y:S01]  /*17200*/  SHF.R.S32.HI R27, RZ, 0x3, R27 ;  /* 0x00000003ff1b7819 */ /* 0x000fe2000001141b */
[----:B------:R-:W-:Y:S01]  /*17210*/  IMAD R5, R15, UR5, R0 ;  /* 0x000000050f057c24 */ /* 0x000fe2000f8e0200 */
[----:B------:R-:W-:Y:S01]  /*17220*/  ULDC.64 UR4, c[0x0][0xae8] ;  /* 0x0002ba0000047ab9 */ /* 0x000fe20000000a00 */
[----:B------:R-:W-:-:S02]  /*17230*/  IMAD R4, R26, UR6, RZ ;  /* 0x000000061a047c24 */ /* 0x000fc4000f8e02ff */
[----:B------:R-:W-:Y:S02]  /*17240*/  IMAD R0, R46, 0x30, R27 ;  /* 0x000000302e007824 */ /* 0x000fe400078e021b */
[----:B------:R-:W-:Y:S01]  /*17250*/  IMAD.IADD R3, R3, 0x1, R5 ;  /* 0x0000000103037824 */ /* 0x000fe200078e0205 */
[----:B----4-:R-:W-:-:S13]  /*17260*/  ISETP.NE.AND P0, PT, R21, 0x1, PT ;  /* 0x000000011500780c */ /* 0x010fda0003f05270 */
[----:B------:R-:W0:Y:S08]  /*17270*/  @P0 LDC R7, c[0x0][0xbec] ;  /* 0x0002fb00ff070b82 */ /* 0x000e300000000800 */
[----:B------:R-:W1:Y:S01]  /*17280*/  @P0 LDC R9, c[0x0][0xbf0] ;  /* 0x0002fc00ff090b82 */ /* 0x000e620000000800 */
[----:B---3--:R-:W-:-:S04]  /*17290*/  IMAD.WIDE.U32 R2, R8, UR4, R2 ;  /* 0x0000000408027c25 */ /* 0x008fc8000f8e0002 */
[----:B-----5:R-:W-:Y:S02]  /*172a0*/  IMAD.IADD R6, R28, 0x1, R0 ;  /* 0x000000011c067824 */ /* 0x020fe400078e0200 */
        /* <DEDUP_REMOVED lines=30> */
[----:B------:R-:W-:Y:S01]  /*17490*/  IMAD.IADD R21, R27, 0x1, R28 ;  /* 0x000000011b157824 */ /* 0x000fe200078e021c */
[----:B------:R-:W1:Y:S03]  /*174a0*/  SHFL.IDX PT, R0, R9, RZ, 0x181f ;  /* 0x00181fff09007589 */ /* 0x000e6600000e0000 */
[C---:B------:R-:W-:Y:S01]  /*174b0*/  VIADD R7, R21.reuse, 0x30 ;  /* 0x0000003015077836 */ /* 0x040fe20000000000 */
[----:B------:R-:W2:Y:S01]  /*174c0*/  SHFL.IDX PT, R4, R8, 0x1, 0x181f ;  /* 0x00381f0008047f89 */ /* 0x000ea200000e0000 */
[C---:B------:R-:W-:Y:S01]  /*174d0*/  ISETP.GE.OR P2, PT, R21.reuse, R10, P0 ;  /* 0x0000000a1500720c */ /* 0x040fe20000746670 */
[----:B------:R-:W-:-:S02]  /*174e0*/  VIADD R11, R21, 0x60 ;  /* 0x00000060150b7836 */ /* 0x000fc40000000000 */
[----:B------:R-:W3:Y:S01]  /*174f0*/  SHFL.IDX PT, R14, R8, 0x2, 0x181f ;  /* 0x00581f00080e7f89 */ /* 0x000ee200000e0000 */
[-C--:B------:R-:W-:Y:S02]  /*17500*/  ISETP.GE.OR P3, PT, R7, R10.reuse, P0 ;  /* 0x0000000a0700720c */ /* 0x080fe40000766670 */
[----:B------:R-:W-:Y:S01]  /*17510*/  ISETP.GE.OR P4, PT, R11, R10, P0 ;  /* 0x0000000a0b00720c */ /* 0x000fe20000786670 */
[----:B------:R-:W4:Y:S04]  /*17520*/  SHFL.IDX PT, R3, R9, 0x1, 0x181f ;  /* 0x00381f0009037f89 */ /* 0x000f2800000e0000 */
[----:B------:R-:W5:Y:S02]  /*17530*/  SHFL.IDX PT, R5, R9, 0x2, 0x181f ;  /* 0x00581f0009057f89 */ /* 0x000f6400000e0000 */
[----:B0-----:R-:W-:-:S04]  /*17540*/  @!P2 LEA R2, P5, R41, R2, 0x1 ;  /* 0x000000022902a211 */ /* 0x001fc800078a08ff */
[C---:B-1----:R-:W-:Y:S01]  /*17550*/  @!P2 LEA.HI.X R7, R41.reuse, R0, R42, 0x1, P5 ;  /* 0x000000002907a211 */ /* 0x042fe200028f0c2a */
[----:B------:R-:W-:Y:S01]  /*17560*/  @!P2 IMAD.MOV.U32 R6, RZ, RZ, R2 ;  /* 0x000000ffff06a224 */ /* 0x000fe200078e0002 */
[----:B------:R0:W1:Y:S01]  /*17570*/  SHFL.IDX PT, R0, R9, 0x3, 0x181f ;  /* 0x00781f0009007f89 */ /* 0x00006200000e0000 */
[----:B--2---:R-:W-:-:S03]  /*17580*/  @!P3 LEA R4, P1, R41, R4, 0x1 ;  /* 0x000000042904b211 */ /* 0x004fc600078208ff */
[----:B------:R0:W-:Y:S01]  /*17590*/  @!P2 ST.E.128 desc[UR40][R6.64], RZ ;  /* 0x000000ff0600a985 */ /* 0x0001e2000c101d28 */
[----:B---3--:R-:W-:-:S03]  /*175a0*/  @!P4 LEA R20, P5, R41, R14, 0x1 ;  /* 0x0000000e2914c211 */ /* 0x008fc600078a08ff */
[----:B------:R0:W2:Y:S01]  /*175b0*/  SHFL.IDX PT, R14, R8, 0x3, 0x181f ;  /* 0x00781f00080e7f89 */ /* 0x0000a200000e0000 */
[C---:B----4-:R-:W-:Y:S01]  /*175c0*/  @!P3 LEA.HI.X R3, R41.reuse, R3, R42, 0x1, P1 ;  /* 0x000000032903b211 */ /* 0x050fe200008f0c2a */
[----:B------:R-:W-:Y:S01]  /*175d0*/  @!P4 IMAD.MOV.U32 R2, RZ, RZ, R20 ;  /* 0x000000ffff02c224 */ /* 0x000fe200078e0014 */
[----:B-----5:R-:W-:-:S03]  /*175e0*/  @!P4 LEA.HI.X R25, R41, R5, R42, 0x1, P5 ;  /* 0x000000052919c211 */ /* 0x020fc600028f0c2a */
[----:B------:R-:W-:Y:S02]  /*175f0*/  @!P3 IMAD.MOV.U32 R5, RZ, RZ, R3 ;  /* 0x000000ffff05b224 */ /* 0x000fe400078e0003 */
[----:B------:R-:W-:-:S03]  /*17600*/  @!P4 IMAD.MOV.U32 R3, RZ, RZ, R25 ;  /* 0x000000ffff03c224 */ /* 0x000fc600078e0019 */
[----:B------:R0:W-:Y:S04]  /*17610*/  @!P3 ST.E.128 desc[UR40][R4.64], RZ ;  /* 0x000000ff0400b985 */ /* 0x0001e8000c101d28 */
[----:B-1----:R0:W-:Y:S02]  /*17620*/  @!P4 ST.E.128 desc[UR40][R2.64], RZ ;  /* 0x000000ff0200c985 */ /* 0x0021e4000c101d28 */
.L_x_13894:
[----:B------:R-:W-:-:S05]  /*17630*/  VIADD R21, R21, 0x90 ;  /* 0x0000009015157836 */ /* 0x000fca0000000000 */
[----:B------:R-:W-:-:S13]  /*17640*/  ISETP.GE.OR P0, PT, R21, R10, P0 ;  /* 0x0000000a1500720c */ /* 0x000fda0000706670 */
[----:B--2---:R-:W-:-:S04]  /*17650*/  @!P0 LEA R14, P1, R41, R14, 0x1 ;  /* 0x0000000e290e8211 */ /* 0x004fc800078208ff */
[----:B------:R-:W-:-:S05]  /*17660*/  @!P0 LEA.HI.X R15, R41, R0, R42, 0x1, P1 ;  /* 0x00000000290f8211 */ /* 0x000fca00008f0c2a */
[----:B------:R3:W-:Y:S04]  /*17670*/  @!P0 ST.E.128 desc[UR40][R14.64], RZ ;  /* 0x000000ff0e008985 */ /* 0x0007e8000c101d28 */
.L_x_13667:
[----:B------:R-:W-:Y:S05]  /*17680*/  BSYNC B0 ;  /* 0x0000000000007941 */ /* 0x000fea0003800000 */
.L_x_13662:
[----:B------:R-:W-:Y:S02]  /*17690*/  ULDC UR4, c[0x0][0xc3c] ;  /* 0x00030f0000047ab9 */ /* 0x000fe40000000800 */
[----:B-1----:R-:W-:-:S13]  /*176a0*/  ISETP.GE.AND P0, PT, R31, UR4, PT ;  /* 0x000000041f007c0c */ /* 0x002fda000bf06270 */
[----:B------:R-:W-:Y:S05]  /*176b0*/  @!P0 BRA `(.L_x_13676) ;  /* 0xfffffe98005c8947 */ /* 0x000fea000383ffff */
[----:B------:R-:W-:Y:S05]  /*176c0*/  BRA `(.L_x_13474) ;  /* 0x0000007800a47947 */ /* 0x000fea0003800000 */
.L_x_13472:
        /* <DEDUP_REMOVED lines=13> */
[----:B------:R-:W1:Y:S01]  /*177a0*/  LDS.128 R24, [UR4+0x168d0] ;  /* 0x0168d004ff187984 */ /* 0x000e620008000c00 */
[----:B------:R-:W-:Y:S06]  /*177b0*/  BAR.ARV 0x4, 0x200 ;  /* 0x0108000000007b1d */ /* 0x000fec0000002000 */
[----:B------:R-:W-:Y:S05]  /*177c0*/  BRA `(.L_x_13678) ;  /* 0x0000000c008c7947 */ /* 0x000fea0003800000 */
.L_x_13677:
        /* <DEDUP_REMOVED lines=44> */
.L_x_13681:
        /* <DEDUP_REMOVED lines=37> */
.L_x_13679:
        /* <DEDUP_REMOVED lines=13> */
.L_x_13682:
        /* <DEDUP_REMOVED lines=61> */
.L_x_13683:
        /* <DEDUP_REMOVED lines=60> */
.L_x_13684:
[----:B------:R-:W-:-:S05]  /*18540*/  LOP3.LUT R2, RZ, R2, RZ, 0x33, !PT ;  /* 0x00000002ff027212 */ /* 0x000fca00078e33ff */
[----:B------:R-:W-:Y:S01]  /*18550*/  IMAD.IADD R25, R25, 0x1, R2 ;  /* 0x0000000119197824 */ /* 0x000fe200078e0202 */
[----:B------:R-:W-:Y:S06]  /*18560*/  BRA `(.L_x_13685) ;  /* 0x00000000000c7947 */ /* 0x000fec0003800000 */
.L_x_13680:
[----:B------:R-:W-:Y:S02]  /*18570*/  IMAD.MOV.U32 R25, RZ, RZ, RZ ;  /* 0x000000ffff197224 */ /* 0x000fe400078e00ff */
[----:B------:R-:W-:Y:S02]  /*18580*/  IMAD.U32 R24, RZ, RZ, UR6 ;  /* 0x00000006ff187e24 */ /* 0x000fe4000f8e00ff */
[----:B------:R-:W-:-:S07]  /*18590*/  IMAD.MOV.U32 R26, RZ, RZ, RZ ;  /* 0x000000ffff1a7224 */ /* 0x000fce00078e00ff */
.L_x_13685:
[----:B------:R-:W-:-:S13]  /*185a0*/  ISETP.NE.AND P0, PT, R0, RZ, PT ;  /* 0x000000ff0000720c */ /* 0x000fda0003f05270 */
[----:B------:R-:W0:Y:S01]  /*185b0*/  @!P0 S2R R3, SR_CgaCtaId ;  /* 0x0000000000038919 */ /* 0x000e220000008800 */
[----:B------:R-:W-:-:S04]  /*185c0*/  @!P0 MOV R0, 0x400 ;  /* 0x0000040000008802 */ /* 0x000fc80000000f00 */
[----:B0-----:R-:W-:-:S05]  /*185d0*/  @!P0 LEA R0, R3, R0, 0x18 ;  /* 0x0000000003008211 */ /* 0x001fca00078ec0ff */
[----:B------:R0:W-:Y:S01]  /*185e0*/  @!P0 STS.128 [R0+0x168d0], R24 ;  /* 0x0168d01800008388 */ /* 0x0001e20000000c00 */
[----:B------:R-:W-:Y:S06]  /*185f0*/  BAR.ARV 0x5, 0x200 ;  /* 0x0148000000007b1d */ /* 0x000fec0000002000 */
.L_x_13678:
[----:B------:R2:W-:Y:S01]  /*18600*/  STL [R1+0x34], RZ ;  /* 0x000034ff01007387 */ /* 0x0005e20000100800 */
[----:B------:R-:W-:Y:S01]  /*18610*/  ULDC UR4, c[0x0][0xc3c] ;  /* 0x00030f0000047ab9 */ /* 0x000fe20000000800 */
[----:B------:R-:W-:Y:S01]  /*18620*/  IMAD.MOV.U32 R28, RZ, RZ, 0x1 ;  /* 0x00000001ff1c7424 */ /* 0x000fe200078e00ff */
[----:B-1----:R-:W-:Y:S01]  /*18630*/  ISETP.GE.AND P0, PT, R27, UR4, PT ;  /* 0x000000041b007c0c */ /* 0x002fe2000bf06270 */
[----:B------:R-:W-:-:S12]  /*18640*/  IMAD.MOV.U32 R18, RZ, RZ, RZ ;  /* 0x000000ffff127224 */ /* 0x000fd800078e00ff */
[----:B--2---:R-:W-:Y:S05]  /*18650*/  @P0 BRA `(.L_x_13686) ;  /* 0x0000006400e40947 */ /* 0x004fea0003800000 */
[----:B------:R-:W1:Y:S01]  /*18660*/  S2R R5, SR_TID.X ;  /* 0x0000000000057919 */ /* 0x000e620000002100 */
[----:B------:R-:W2:Y:S01]  /*18670*/  S2UR UR5, SR_CgaCtaId ;  /* 0x00000000000579c3 */ /* 0x000ea20000008800 */
        /* <DEDUP_REMOVED lines=8> */
[----:B--2---:R-:W-:-:S06]  /*18700*/  ULEA UR4, UR5, UR4, 0x18 ;  /* 0x0000000405047291 */ /* 0x004fcc000f8ec03f */
[----:B------:R-:W-:Y:S01]  /*18710*/  IMAD.U32 R17, RZ, RZ, UR4 ;  /* 0x00000004ff117e24 */ /* 0x000fe2000f8e00ff */
[C---:B-1----:R-:W-:Y:S01]  /*18720*/  LOP3.LUT R4, R5.reuse, 0x7f, RZ, 0xc0, !PT ;  /* 0x0000007f05047812 */ /* 0x042fe200078ec0ff */
[----:B0-----:R-:W-:-:S04]  /*18730*/  IMAD.SHL.U32 R0, R5, 0x8, RZ ;  /* 0x0000000805007824 */ /* 0x001fc800078e00ff */
[----:B------:R-:W-:Y:S01]  /*18740*/  IMAD.SHL.U32 R3, R4, 0x8, RZ ;  /* 0x0000000804037824 */ /* 0x000fe200078e00ff */
[----:B------:R-:W-:Y:S01]  /*18750*/  LOP3.LUT R2, R0, 0x1f8, RZ, 0xc0, !PT ;  /* 0x000001f800027812 */ /* 0x000fe200078ec0ff */
[----:B------:R-:W-:Y:S01]  /*18760*/  IMAD.MOV.U32 R0, RZ, RZ, 0x1 ;  /* 0x00000001ff007424 */ /* 0x000fe200078e00ff */
[----:B------:R-:W-:Y:S02]  /*18770*/  SHF.R.U32.HI R4, RZ, 0x3, R4 ;  /* 0x00000003ff047819 */ /* 0x000fe40000011604 */
[----:B------:R-:W-:Y:S02]  /*18780*/  LOP3.LUT R2, R2, 0x38, R5, 0x78, !PT ;  /* 0x0000003802027812 */ /* 0x000fe400078e7805 */
[----:B------:R0:W-:Y:S02]  /*18790*/  STL [R1], R0 ;  /* 0x0000000001007387 */ /* 0x0001e40000100800 */
[----:B------:R-:W-:Y:S01]  /*187a0*/  LOP3.LUT R2, R2, 0x200, R3, 0xf8, !PT ;  /* 0x0000020002027812 */ /* 0x000fe200078ef803 */
[----:B------:R-:W-:-:S05]  /*187b0*/  IMAD.SHL.U32 R3, R5, 0x10, RZ ;  /* 0x0000001005037824 */ /* 0x000fca00078e00ff */
[----:B------:R-:W-:Y:S01]  /*187c0*/  LOP3.LUT R3, R4, 0x70, R3, 0xf8, !PT ;  /* 0x0000007004037812 */ /* 0x000fe200078ef803 */
[----:B0-----:R-:W-:-:S05]  /*187d0*/  IMAD R0, R2, 0x2, R17 ;  /* 0x0000000202007824 */ /* 0x001fca00078e0211 */
[----:B------:R0:W-:Y:S02]  /*187e0*/  STL [R1+0xc], R0 ;  /* 0x00000c0001007387 */ /* 0x0001e40000100800 */
.L_x_13828:
[----:B------:R-:W-:Y:S05]  /*187f0*/  YIELD ;  /* 0x0000000000007946 */ /* 0x000fea0003800000 */
[----:B------:R-:W-:Y:S01]  /*18800*/  ULDC.64 UR4, c[0x0][0xa28] ;  /* 0x00028a0000047ab9 */ /* 0x000fe20000000a00 */
[----:B------:R-:W-:Y:S02]  /*18810*/  CS2R R6, SRZ ;  /* 0x0000000000067805 */ /* 0x000fe4000001ff00 */
[----:B------:R-:W-:Y:S01]  /*18820*/  ISETP.NE.U32.AND P0, PT, RZ, UR4, PT ;  /* 0x00000004ff007c0c */ /* 0x000fe2000bf05070 */
[----:B-1----:R-:W1:Y:S01]  /*18830*/  LDC.64 R10, c[0x0][0xa00] ;  /* 0x00028000ff0a7b82 */ /* 0x002e620000000a00 */
[----:B0-----:R-:W-:Y:S01]  /*18840*/  IMAD.MOV.U32 R0, RZ, RZ, RZ ;  /* 0x000000ffff007224 */ /* 0x001fe200078e00ff */
[----:B------:R-:W-:Y:S01]  /*18850*/  ULDC.64 UR6, c[0x0][0xa08] ;  /* 0x0002820000067ab9 */ /* 0x000fe20000000a00 */
[----:B------:R-:W-:Y:S01]  /*18860*/  ISETP.NE.AND.EX P0, PT, RZ, UR5, PT, P0 ;  /* 0x00000005ff007c0c */ /* 0x000fe2000bf05300 */
[----:B------:R-:W-:Y:S01]  /*18870*/  ULDC.64 UR4, c[0x0][0xa18] ;  /* 0x0002860000047ab9 */ /* 0x000fe20000000a00 */
[----:B------:R-:W-:-:S03]  /*18880*/  ULDC.64 UR8, c[0x0][0xa10] ;  /* 0x0002840000087ab9 */ /* 0x000fc60000000a00 */
[----:B------:R-:W0:Y:S08]  /*18890*/  LDC.64 R4, c[0x0][0xa08] ;  /* 0x00028200ff047b82 */ /* 0x000e300000000a00 */
[----:B------:R-:W2:Y:S02]  /*188a0*/  @P0 LDC.64 R2, c[0x0][0xa28] ;  /* 0x00028a00ff020b82 */ /* 0x000ea40000000a00 */
[----:B--2---:R-:W-:-:S05]  /*188b0*/  @P0 IMAD.WIDE R2, R27, 0x4, R2 ;  /* 0x000000041b020825 */ /* 0x004fca00078e0202 */
[----:B------:R2:W5:Y:S01]  /*188c0*/  @P0 LDG.E R7, desc[UR40][R2.64] ;  /* 0x0000002802070981 */ /* 0x000562000c1e1900 */
[----:B------:R-:W-:Y:S01]  /*188d0*/  ISETP.NE.U32.AND P0, PT, RZ, UR4, PT ;  /* 0x00000004ff007c0c */ /* 0x000fe2000bf05070 */
[C---:B-1----:R-:W-:Y:S01]  /*188e0*/  IMAD.WIDE R10, R27.reuse, 0x4, R10 ;  /* 0x000000041b0a7825 */ /* 0x042fe200078e020a */
[----:B------:R-:W-:Y:S02]  /*188f0*/  ISETP.NE.U32.AND P2, PT, RZ, UR6, PT ;  /* 0x00000006ff007c0c */ /* 0x000fe4000bf45070 */
[----:B------:R-:W-:Y:S01]  /*18900*/  ISETP.NE.AND.EX P0, PT, RZ, UR5, PT, P0 ;  /* 0x00000005ff007c0c */ /* 0x000fe2000bf05300 */
[----:B------:R-:W-:Y:S01]  /*18910*/  ULDC.64 UR4, c[0x0][0xa00] ;  /* 0x0002800000047ab9 */ /* 0x000fe20000000a00 */
[----:B------:R-:W-:Y:S01]  /*18920*/  ISETP.NE.U32.AND P4, PT, RZ, UR8, PT ;  /* 0x00000008ff007c0c */ /* 0x000fe2000bf85070 */
[----:B------:R-:W-:Y:S01]  /*18930*/  IMAD.MOV.U32 R12, RZ, RZ, RZ ;  /* 0x000000ffff0c7224 */ /* 0x000fe200078e00ff */
[----:B------:R-:W-:Y:S01]  /*18940*/  ISETP.NE.U32.AND P1, PT, RZ, UR4, PT ;  /* 0x00000004ff007c0c */ /* 0x000fe2000bf25070 */
[----:B--2---:R-:W1:Y:S01]  /*18950*/  LDC.64 R2, c[0x0][0xa10] ;  /* 0x00028400ff027b82 */ /* 0x004e620000000a00 */
[----:B0-----:R-:W-:-:S02]  /*18960*/  IMAD.WIDE R4, R27, 0x4, R4 ;  /* 0x000000041b047825 */ /* 0x001fc400078e0204 */
[----:B------:R-:W-:-:S05]  /*18970*/  ISETP.NE.AND.EX P3, PT, RZ, UR5, PT, P1 ;  /* 0x00000005ff007c0c */ /* 0x000fca000bf65310 */
[----:B------:R-:W0:Y:S01]  /*18980*/  @P0 LDC.64 R8, c[0x0][0xa18] ;  /* 0x00028600ff080b82 */ /* 0x000e220000000a00 */
[----:B------:R-:W-:Y:S01]  /*18990*/  ULDC UR4, c[0x0][0x288] ;  /* 0x0000a20000047ab9 */ /* 0x000fe20000000800 */
[----:B------:R-:W-:Y:S02]  /*189a0*/  ISETP.NE.AND.EX P1, PT, RZ, UR7, PT, P2 ;  /* 0x00000007ff007c0c */ /* 0x000fe4000bf25320 */
[----:B------:R-:W-:-:S04]  /*189b0*/  ISETP.NE.AND.EX P2, PT, RZ, UR9, PT, P4 ;  /* 0x00000009ff007c0c */ /* 0x000fc8000bf45340 */
[----:B------:R-:W2:Y:S07]  /*189c0*/  @P3 LDG.E R0, desc[UR40][R10.64] ;  /* 0x000000280a003981 */ /* 0x000eae000c1e1900 */
[----:B------:R-:W5:Y:S01]  /*189d0*/  @P1 LDG.E R12, desc[UR40][R4.64] ;  /* 0x00000028040c1981 */ /* 0x000f62000c1e1900 */
[----:B-1----:R-:W-:-:S05]  /*189e0*/  IMAD.WIDE R2, R27, 0x4, R2 ;  /* 0x000000041b027825 */ /* 0x002fca00078e0202 */
[----:B------:R-:W5:Y:S01]  /*189f0*/  @P2 LDG.E R6, desc[UR40][R2.64] ;  /* 0x0000002802062981 */ /* 0x000f62000c1e1900 */
[----:B0-----:R-:W-:-:S03]  /*18a00*/  @P0 IMAD.WIDE R8, R27, 0x4, R8 ;  /* 0x000000041b080825 */ /* 0x001fc600078e0208 */
        /* <DEDUP_REMOVED lines=15> */
[----:B---3--:R-:W-:Y:S06]  /*18b00*/  @P0 BRA `(.L_x_13687) ;  /* 0x0000000000140947 */ /* 0x008fec0003800000 */
[----:B------:R-:W-:Y:S05]  /*18b10*/  @!P3 BRA `(.L_x_13687) ;  /* 0x000000000010b947 */ /* 0x000fea0003800000 */
[----:B0-----:R-:W2:Y:S04]  /*18b20*/  LDG.E R0, desc[UR40][R10.64] ;  /* 0x000000280a007981 */ /* 0x001ea8000c1e1900 */
[----:B------:R-:W2:Y:S02]  /*18b30*/  LDG.E R10, desc[UR40][R10.64+0x4] ;  /* 0x000004280a0a7981 */ /* 0x000ea4000c1e1900 */
[----:B--2---:R-:W-:-:S05]  /*18b40*/  IMAD.IADD R13, R10, 0x1, -R0 ;  /* 0x000000010a0d7824 */ /* 0x004fca00078e0a00 */
[----:B------:R1:W-:Y:S02]  /*18b50*/  STL [R1+0x18], R13 ;  /* 0x0000180d01007387 */ /* 0x0003e40000100800 */
.L_x_13687:
        /* <DEDUP_REMOVED lines=14> */
.L_x_13688:
[----:B------:R-:W-:Y:S05]  /*18c40*/  @!P1 BRA `(.L_x_13689) ;  /* 0x00000000000c9947 */ /* 0x000fea0003800000 */
[----:B------:R-:W2:Y:S04]  /*18c50*/  LDG.E R9, desc[UR40][R4.64] ;  /* 0x0000002804097981 */ /* 0x000ea8000c1e1900 */
[----:B------:R-:W2:Y:S02]  /*18c60*/  LDG.E R4, desc[UR40][R4.64+0x4] ;  /* 0x0000042804047981 */ /* 0x000ea4000c1e1900 */
[----:B--2---:R-:W-:-:S07]  /*18c70*/  IMAD.IADD R9, R4, 0x1, -R9 ;  /* 0x0000000104097824 */ /* 0x004fce00078e0a09 */
.L_x_13689:
        /* <DEDUP_REMOVED lines=36> */
.L_x_13692:
[----:B------:R-:W-:-:S13]  /*18ec0*/  ISETP.NE.AND P0, PT, R3, 0x1, PT ;  /* 0x000000010300780c */ /* 0x000fda0003f05270 */
[----:B------:R-:W0:Y:S02]  /*18ed0*/  @P0 LDC.64 R4, c[0x0][0x9e8] ;  /* 0x00027a00ff040b82 */ /* 0x000e240000000a00 */
[----:B0-----:R-:W-:-:S05]  /*18ee0*/  @P0 IMAD.HI.U32 R4, R11, R4, RZ ;  /* 0x000000040b040227 */ /* 0x001fca00078e00ff */
[----:B------:R-:W-:-:S07]  /*18ef0*/  @P0 SHF.R.U32.HI R11, RZ, R5, R4 ;  /* 0x00000005ff0b0219 */ /* 0x000fce0000011604 */
.L_x_13693:
[----:B------:R-:W-:Y:S05]  /*18f00*/  BSYNC B0 ;  /* 0x0000000000007941 */ /* 0x000fea0003800000 */
.L_x_13691:
[----:B------:R-:W-:-:S05]  /*18f10*/  IMAD R11, R11, R3, R3 ;  /* 0x000000030b0b7224 */ /* 0x000fca00078e0203 */
[----:B------:R-:W-:-:S07]  /*18f20*/  VIMNMX R2, R2, R11, PT ;  /* 0x0000000b02027248 */ /* 0x000fce0003fe0100 */
.L_x_13690:
        /* <DEDUP_REMOVED lines=25> */
.L_x_13696:
[----:B------:R-:W-:-:S13]  /*190c0*/  ISETP.NE.AND P0, PT, R3, 0x1, PT ;  /* 0x000000010300780c */ /* 0x000fda0003f05270 */
[----:B------:R-:W0:Y:S02]  /*190d0*/  @P0 LDC.64 R4, c[0x0][0x9e8] ;  /* 0x00027a00ff040b82 */ /* 0x000e240000000a00 */
[----:B0-----:R-:W-:-:S05]  /*190e0*/  @P0 IMAD.HI.U32 R4, R11, R4, RZ ;  /* 0x000000040b040227 */ /* 0x001fca00078e00ff */
[----:B------:R-:W-:-:S07]  /*190f0*/  @P0 SHF.R.U32.HI R11, RZ, R5, R4 ;  /* 0x00000005ff0b0219 */ /* 0x000fce0000011604 */
.L_x_13697:
[----:B------:R-:W-:Y:S05]  /*19100*/  BSYNC B0 ;  /* 0x0000000000007941 */ /* 0x000fea0003800000 */
.L_x_13695:
[----:B------:R-:W-:-:S05]  /*19110*/  IMAD R3, R11, R3, RZ ;  /* 0x000000030b037224 */ /* 0x000fca00078e02ff */
[----:B------:R-:W-:-:S07]  /*19120*/  VIMNMX R2, R2, R3, !PT ;  /* 0x0000000302027248 */ /* 0x000fce0007fe0100 */
.L_x_13694:
        /* <DEDUP_REMOVED lines=40> */
.L_x_13699:
[----:B------:R-:W-:Y:S05]  /*193b0*/  BSYNC B0 ;  /* 0x0000000000007941 */ /* 0x000fea0003800000 */
.L_x_13698:
[-C--:B------:R-:W-:Y:S01]  /*193c0*/  IMAD R4, R14, R13.reuse, R4 ;  /* 0x0000000d0e047224 */ /* 0x080fe200078e0204 */
[----:B------:R-:W-:Y:S04]  /*193d0*/  BSSY B0, `(.L_x_13700) ;  /* 0x00000dc000007945 */ /* 0x000fe80003800000 */
        /* <DEDUP_REMOVED lines=11> */
[----:B------:R-:W-:Y:S02]  /*19490*/  @P0 SHF.R.S32.HI R3, RZ, 0x7, R2 ;  /* 0x00000007ff030819 */ /* 0x000fe40000011402 */
[----:B------:R-:W-:Y:S02]  /*194a0*/  PLOP3.LUT P0, PT, PT, PT, PT, 0x80, 0x0 ;  /* 0x000000000000781c */ /* 0x000fe40003f0f070 */
        /* <DEDUP_REMOVED lines=9> */
.L_x_13897:
[----:B-1----:R-:W-:Y:S02]  /*19540*/  ISETP.NE.AND P0, PT, R14, RZ, PT ;  /* 0x000000ff0e00720c */ /* 0x002fe40003f05270 */
[----:B------:R-:W-:-:S11]  /*19550*/  PLOP3.LUT P6, PT, PT, PT, PT, 0x8, 0x0 ;  /* 0x000000000000781c */ /* 0x000fd60003fce170 */
[----:B------:R-:W-:Y:S05]  /*19560*/  @P0 BRA `(.L_x_13703) ;  /* 0x00000000000c0947 */ /* 0x000fea0003800000 */
[----:B------:R-:W-:-:S03]  /*19570*/  UMOV UR4, 0xffffffff ;  /* 0xffffffff00047882 */ /* 0x000fc60000000000 */
[----:B------:R-:W-:Y:S05]  /*19580*/  BRA.DIV UR4, `(.L_x_13704) ;  /* 0x0000007604607947 */ /* 0x000fea000b800000 */
[----:B------:R-:W-:-:S13]  /*19590*/  ELECT P6, URZ, PT ;  /* 0x00000000003f782f */ /* 0x000fda00038c0000 */
.L_x_13703:
        /* <DEDUP_REMOVED lines=9> */
.L_x_13900:
[----:B------:R-:W-:Y:S05]  /*19630*/  BSYNC B1 ;  /* 0x0000000000017941 */ /* 0x000fea0003800000 */
.L_x_13705:
[----:B------:R-:W-:Y:S04]  /*19640*/  BSSY B1, `(.L_x_13707) ;  /* 0x0000050000017945 */ /* 0x000fe80003800000 */
[----:B------:R-:W-:Y:S05]  /*19650*/  @!P6 BRA `(.L_x_13708) ;  /* 0x000000040038e947 */ /* 0x000fea0003800000 */
        /* <DEDUP_REMOVED lines=9> */
.L_x_13901:
[----:B------:R-:W-:Y:S05]  /*196f0*/  BSYNC B2 ;  /* 0x0000000000027941 */ /* 0x000fea0003800000 */
.L_x_13709:
[----:B------:R-:W-:Y:S04]  /*19700*/  BSSY B2, `(.L_x_13711) ;  /* 0x0000009000027945 */ /* 0x000fe80003800000 */
        /* <DEDUP_REMOVED lines=8> */
.L_x_13712:
[----:B------:R-:W-:Y:S05]  /*19790*/  BSYNC B2 ;  /* 0x0000000000027941 */ /* 0x000fea0003800000 */
.L_x_13711:
        /* <DEDUP_REMOVED lines=8> */
[----:B------:R-:W-:Y:S01]  /*19820*/  VIADD R10, R10, 0xe400 ;  /* 0x0000e4000a0a7836 */ /* 0x000fe20000000000 */
[----:B------:R-:W-:Y:S01]  /*19830*/  UMOV UR6, 0x0 ;  /* 0x0000000000067882 */ /* 0x000fe20000000000 */
[----:B------:R-:W-:Y:S01]  /*19840*/  IMAD.SHL.U32 R11, R29, 0x2000, RZ ;  /* 0x000020001d0b7824 */ /* 0x000fe200078e00ff */
[----:B------:R-:W-:Y:S01]  /*19850*/  UMOV UR7, 0x12f00000 ;  /* 0x12f0000000077882 */ /* 0x000fe20000000000 */
[----:B------:R-:W-:-:S08]  /*19860*/  VIADD R12, R5, 0x16890 ;  /* 0x00016890050c7836 */ /* 0x000fd00000000000 */
.L_x_13713:
        /* <DEDUP_REMOVED lines=13> */
.L_x_13902:
[----:B------:R-:W-:Y:S05]  /*19940*/  BSYNC B2 ;  /* 0x0000000000027941 */ /* 0x000fea0003800000 */
.L_x_13714:
        /* <DEDUP_REMOVED lines=11> */
.L_x_13717:
[----:B------:R-:W-:Y:S05]  /*19a00*/  BSYNC B2 ;  /* 0x0000000000027941 */ /* 0x000fea0003800000 */
.L_x_13716:
[----:B------:R-:W-:Y:S01]  /*19a10*/  R2UR UR10, R13 ;  /* 0x000000000d0a72ca */ /* 0x000fe200000e0000 */
[----:B------:R-:W-:Y:S01]  /*19a20*/  IMAD R11, R11, 0x2, R17 ;  /* 0x000000020b0b7824 */ /* 0x000fe200078e0211 */
[----:B------:R-:W-:Y:S01]  /*19a30*/  R2UR UR6, R14 ;  /* 0x000000000e0672ca */ /* 0x000fe200000e0000 */
[----:B------:R-:W-:Y:S01]  /*19a40*/  UIADD3 UR4, UP0, UR38, 0x670, URZ ;  /* 0x0000067026047890 */ /* 0x000fe2000ff1e03f */
[----:B------:R-:W-:Y:S01]  /*19a50*/  R2UR UR7, R15 ;  /* 0x000000000f0772ca */ /* 0x000fe200000e0000 */
[----:B01----:R-:W-:Y:S01]  /*19a60*/  VIADD R5, R5, 0x168b0 ;  /* 0x000168b005057836 */ /* 0x003fe20000000000 */
[----:B------:R-:W-:Y:S01]  /*19a70*/  PLOP3.LUT P0, PT, PT, PT, PT, 0x80, 0x0 ;  /* 0x000000000000781c */ /* 0x000fe20003f0f070 */
[----:B------:R-:W-:Y:S01]  /*19a80*/  VIADD R11, R11, 0x400 ;  /* 0x000004000b0b7836 */ /* 0x000fe20000000000 */
[----:B------:R-:W-:-:S12]  /*19a90*/  UIADD3.X UR5, URZ, UR39, URZ, UP0, !UPT ;  /* 0x000000273f057290 */ /* 0x000fd800087fe43f */
.L_x_13718:
        /* <DEDUP_REMOVED lines=10> */
.L_x_13708:
[----:B------:R-:W-:Y:S05]  /*19b40*/  BSYNC B1 ;  /* 0x0000000000017941 */ /* 0x000fea0003800000 */
.L_x_13707:
[----:B------:R-:W2:Y:S01]  /*19b50*/  LDL.LU R7, [R1] ;  /* 0x0000000001077983 */ /* 0x000ea20000300800 */
[----:B------:R-:W-:Y:S01]  /*19b60*/  VIADD R29, R29, 0x1 ;  /* 0x000000011d1d7836 */ /* 0x000fe20000000000 */
[----:B------:R-:W-:Y:S01]  /*19b70*/  PLOP3.LUT P0, PT, PT, PT, PT, 0x8, 0x0 ;  /* 0x000000000000781c */ /* 0x000fe20003f0e170 */
[----:B------:R-:W-:-:S03]  /*19b80*/  VIADD R3, R3, 0xfffffffe ;  /* 0xfffffffe03037836 */ /* 0x000fc60000000000 */
[----:B------:R-:W-:Y:S02]  /*19b90*/  ISETP.NE.AND P1, PT, R29, 0x2, PT ;  /* 0x000000021d00780c */ /* 0x000fe40003f25270 */
[----:B------:R-:W-:Y:S02]  /*19ba0*/  ISETP.GE.AND P2, PT, R3, R4, PT ;  /* 0x000000040300720c */ /* 0x000fe40003f46270 */
[----:B0-----:R-:W-:Y:S02]  /*19bb0*/  SEL R5, RZ, 0x1, P1 ;  /* 0x00000001ff057807 */ /* 0x001fe40000800000 */
[----:B------:R-:W-:Y:S02]  /*19bc0*/  SEL R29, R29, RZ, P1 ;  /* 0x000000ff1d1d7207 */ /* 0x000fe40000800000 */
[----:B--2---:R-:W-:-:S05]  /*19bd0*/  LOP3.LUT R7, R7, R5, RZ, 0x3c, !PT ;  /* 0x0000000507077212 */ /* 0x004fca00078e3cff */
[----:B------:R0:W-:Y:S02]  /*19be0*/  STL [R1], R7 ;  /* 0x0000000701007387 */ /* 0x0001e40000100800 */
[----:B------:R-:W-:Y:S05]  /*19bf0*/  @!P2 BRA `(.L_x_13701) ;  /* 0x000000040064a947 */ /* 0x000fea0003800000 */
.L_x_13731:
[----:B------:R-:W-:Y:S05]  /*19c00*/  YIELD ;  /* 0x0000000000007946 */ /* 0x000fea0003800000 */
[----:B------:R-:W-:Y:S04]  /*19c10*/  BSSY B1, `(.L_x_13719) ;  /* 0x000004d000017945 */ /* 0x000fe80003800000 */
[----:B-1----:R-:W-:Y:S05]  /*19c20*/  @!P6 BRA `(.L_x_13720) ;  /* 0x00000004002ce947 */ /* 0x002fea0003800000 */
[----:B0-----:R-:W2:Y:S01]  /*19c30*/  LDL R7, [R1] ;  /* 0x0000000001077983 */ /* 0x001ea20000100800 */
[----:B------:R-:W0:Y:S02]  /*19c40*/  S2R R5, SR_TID.X ;  /* 0x0000000000057919 */ /* 0x000e240000002100 */
[----:B0-----:R-:W-:Y:S01]  /*19c50*/  LOP3.LUT R8, R5, 0x7f, RZ, 0xc0, !PT ;  /* 0x0000007f05087812 */ /* 0x001fe200078ec0ff */
[----:B------:R-:W-:Y:S01]  /*19c60*/  IMAD R5, R29, 0x8, R17 ;  /* 0x000000081d057824 */ /* 0x000fe200078e0211 */
[----:B------:R-:W-:Y:S02]  /*19c70*/  BSSY B2, `(.L_x_13721) ;  /* 0x0000005000027945 */ /* 0x000fe40003800000 */
[----:B------:R-:W-:Y:S02]  /*19c80*/  ISETP.NE.AND P2, PT, R8, RZ, PT ;  /* 0x000000ff0800720c */ /* 0x000fe40003f45270 */
[----:B--2---:R-:W-:-:S04]  /*19c90*/  SHF.L.U32 R7, R7, 0x1f, RZ ;  /* 0x0000001f07077819 */ /* 0x004fc800000006ff */
[----:B------:R-:W0:Y:S02]  /*19ca0*/  SYNCS.PHASECHK.TRANS64.TRYWAIT P1, [R5+URZ+0x168a0], R7 ;  /* 0x0168a007050075a7 */ /* 0x000e24000802017f */
[----:B0-----:R-:W-:Y:S05]  /*19cb0*/  @!P1 BRA `(.L_x_13722) ;  /* 0x0000006c00f09947 */ /* 0x001fea0003800000 */
.L_x_13903:
[----:B------:R-:W-:Y:S05]  /*19cc0*/  BSYNC B2 ;  /* 0x0000000000027941 */ /* 0x000fea0003800000 */
.L_x_13721:
        /* <DEDUP_REMOVED lines=9> */
.L_x_13724:
[----:B------:R-:W-:Y:S05]  /*19d60*/  BSYNC B2 ;  /* 0x0000000000027941 */ /* 0x000fea0003800000 */
.L_x_13723:
        /* <DEDUP_REMOVED lines=10> */
[----:B------:R-:W-:-:S10]  /*19e10*/  UMOV UR7, 0x12f00000 ;  /* 0x12f0000000077882 */ /* 0x000fd40000000000 */
.L_x_13725:
        /* <DEDUP_REMOVED lines=13> */
.L_x_13904:
[----:B------:R-:W-:Y:S05]  /*19ef0*/  BSYNC B2 ;  /* 0x0000000000027941 */ /* 0x000fea0003800000 */
.L_x_13726:
        /* <DEDUP_REMOVED lines=11> */
.L_x_13729:
[----:B------:R-:W-:Y:S05]  /*19fb0*/  BSYNC B2 ;  /* 0x0000000000027941 */ /* 0x000fea0003800000 */
.L_x_13728:
[----:B------:R-:W-:Y:S01]  /*19fc0*/  R2UR UR10, R13 ;  /* 0x000000000d0a72ca */ /* 0x000fe200000e0000 */
[----:B------:R-:W-:Y:S01]  /*19fd0*/  UIADD3 UR4, UP0, UR38, 0x670, URZ ;  /* 0x0000067026047890 */ /* 0x000fe2000ff1e03f */
[----:B------:R-:W-:Y:S01]  /*19fe0*/  R2UR UR6, R14 ;  /* 0x000000000e0672ca */ /* 0x000fe200000e0000 */
[----:B------:R-:W-:Y:S01]  /*19ff0*/  VIADD R8, R8, 0x400 ;  /* 0x0000040008087836 */ /* 0x000fe20000000000 */
[----:B------:R-:W-:Y:S01]  /*1a000*/  R2UR UR7, R15 ;  /* 0x000000000f0772ca */ /* 0x000fe200000e0000 */
[----:B01----:R-:W-:Y:S01]  /*1a010*/  VIADD R5, R5, 0x168b0 ;  /* 0x000168b005057836 */ /* 0x003fe20000000000 */
[----:B------:R-:W-:Y:S01]  /*1a020*/  PLOP3.LUT P1, PT, PT, PT, PT, 0x80, 0x0 ;  /* 0x000000000000781c */ /* 0x000fe20003f2f070 */
[----:B------:R-:W-:-:S12]  /*1a030*/  UIADD3.X UR5, URZ, UR39, URZ, UP0, !UPT ;  /* 0x000000273f057290 */ /* 0x000fd800087fe43f */
.L_x_13730:
        /* <DEDUP_REMOVED lines=10> */
.L_x_13720:
[----:B------:R-:W-:Y:S05]  /*1a0e0*/  BSYNC B1 ;  /* 0x0000000000017941 */ /* 0x000fea0003800000 */
.L_x_13719:
[----:B0-----:R-:W2:Y:S01]  /*1a0f0*/  LDL.LU R7, [R1] ;  /* 0x0000000001077983 */ /* 0x001ea20000300800 */
[----:B------:R-:W-:Y:S01]  /*1a100*/  VIADD R29, R29, 0x1 ;  /* 0x000000011d1d7836 */ /* 0x000fe20000000000 */
[C---:B------:R-:W-:Y:S01]  /*1a110*/  ISETP.GT.AND P2, PT, R3.reuse, R4, PT ;  /* 0x000000040300720c */ /* 0x040fe20003f44270 */
[----:B------:R-:W-:-:S03]  /*1a120*/  VIADD R3, R3, 0xffffffff ;  /* 0xffffffff03037836 */ /* 0x000fc60000000000 */
[----:B------:R-:W-:-:S04]  /*1a130*/  ISETP.NE.AND P1, PT, R29, 0x2, PT ;  /* 0x000000021d00780c */ /* 0x000fc80003f25270 */
[----:B------:R-:W-:Y:S02]  /*1a140*/  SEL R5, RZ, 0x1, P1 ;  /* 0x00000001ff057807 */ /* 0x000fe40000800000 */
[----:B------:R-:W-:Y:S02]  /*1a150*/  SEL R29, R29, RZ, P1 ;  /* 0x000000ff1d1d7207 */ /* 0x000fe40000800000 */
[----:B--2---:R-:W-:-:S05]  /*1a160*/  LOP3.LUT R7, R7, R5, RZ, 0x3c, !PT ;  /* 0x0000000507077212 */ /* 0x004fca00078e3cff */
[----:B------:R1:W-:Y:S01]  /*1a170*/  STL [R1], R7 ;  /* 0x0000000701007387 */ /* 0x0003e20000100800 */
[----:B------:R-:W-:Y:S05]  /*1a180*/  @P2 BRA `(.L_x_13731) ;  /* 0xfffffff8009c2947 */ /* 0x000fea000383ffff */
.L_x_13701:
[----:B------:R-:W-:Y:S05]  /*1a190*/  BSYNC B0 ;  /* 0x0000000000007941 */ /* 0x000fea0003800000 */
.L_x_13700:
[----:B01----:R-:W2:Y:S01]  /*1a1a0*/  LDL R7, [R1+0x10] ;  /* 0x0000100001077983 */ /* 0x003ea20000100800 */
[----:B------:R-:W0:Y:S01]  /*1a1b0*/  LDC R2, c[0x0][0x448] ;  /* 0x00011200ff027b82 */ /* 0x000e220000000800 */
[----:B------:R-:W-:Y:S07]  /*1a1c0*/  @!P0 WARPSYNC.ALL ;  /* 0x0000000000008948 */ /* 0x000fee0003800000 */
[----:B------:R-:W-:Y:S01]  /*1a1d0*/  @!P0 BAR.SYNC.DEFER_BLOCKING 0xc, 0x200 ;  /* 0x0308000000008b1d */ /* 0x000fe20000010000 */
[----:B0-----:R-:W-:-:S13]  /*1a1e0*/  ISETP.NE.AND P1, PT, R2, 0x1, PT ;  /* 0x000000010200780c */ /* 0x001fda0003f25270 */
[----:B------:R-:W0:Y:S08]  /*1a1f0*/  @P1 LDC R4, c[0x0][0x44c] ;  /* 0x00011300ff041b82 */ /* 0x000e300000000800 */
[----:B------:R-:W1:Y:S01]  /*1a200*/  @P1 LDC R2, c[0x0][0x450] ;  /* 0x00011400ff021b82 */ /* 0x000e620000000800 */
[----:B--2---:R-:W-:-:S04]  /*1a210*/  VIADD R3, R7, 0xbf ;  /* 0x000000bf07037836 */ /* 0x004fc80000000000 */
[----:B0-----:R-:W-:-:S05]  /*1a220*/  @P1 IMAD.HI.U32 R4, R3, R4, RZ ;  /* 0x0000000403041227 */ /* 0x001fca00078e00ff */
[----:B-1----:R-:W-:-:S05]  /*1a230*/  @P1 SHF.R.U32.HI R3, RZ, R2, R4 ;  /* 0x00000002ff031219 */ /* 0x002fca0000011604 */
[----:B------:R-:W-:Y:S02]  /*1a240*/  IMAD.IADD R9, R9, 0x1, R3 ;  /* 0x0000000109097824 */ /* 0x000fe400078e0203 */
[----:B------:R-:W0:Y:S02]  /*1a250*/  LDC.64 R2, c[0x0][0x9e0] ;  /* 0x00027800ff027b82 */ /* 0x000e240000000a00 */
[----:B0-----:R-:W-:Y:S01]  /*1a260*/  ISETP.GE.AND P2, PT, R3, 0x1, PT ;  /* 0x000000010300780c */ /* 0x001fe20003f46270 */
        /* <DEDUP_REMOVED lines=13> */
.L_x_13734:
[----:B------:R-:W-:-:S13]  /*1a340*/  ISETP.NE.AND P0, PT, R3, 0x1, PT ;  /* 0x000000010300780c */ /* 0x000fda0003f05270 */
[----:B------:R-:W0:Y:S02]  /*1a350*/  @P0 LDC.64 R4, c[0x0][0x9e8] ;  /* 0x00027a00ff040b82 */ /* 0x000e240000000a00 */
[----:B0-----:R-:W-:-:S05]  /*1a360*/  @P0 IMAD.HI.U32 R4, R6, R4, RZ ;  /* 0x0000000406040227 */ /* 0x001fca00078e00ff */
[----:B------:R-:W-:-:S07]  /*1a370*/  @P0 SHF.R.U32.HI R6, RZ, R5, R4 ;  /* 0x00000005ff060219 */ /* 0x000fce0000011604 */
.L_x_13735:
[----:B------:R-:W-:Y:S05]  /*1a380*/  BSYNC B0 ;  /* 0x0000000000007941 */ /* 0x000fea0003800000 */
.L_x_13733:
[----:B------:R-:W-:-:S05]  /*1a390*/  IMAD R5, R6, R3, R3 ;  /* 0x0000000306057224 */ /* 0x000fca00078e0203 */
[----:B------:R-:W-:-:S07]  /*1a3a0*/  VIMNMX R2, R2, R5, PT ;  /* 0x0000000502027248 */ /* 0x000fce0003fe0100 */
.L_x_13732:
[----:B------:R-:W2:Y:S01]  /*1a3b0*/  LDL R8, [R1+0x44] ;  /* 0x0000440001087983 */ /* 0x000ea20000100800 */
[----:B------:R-:W0:Y:S01]  /*1a3c0*/  @P1 LDC R5, c[0x0][0x44c] ;  /* 0x00011300ff051b82 */ /* 0x000e220000000800 */
[----:B------:R-:W-:Y:S01]  /*1a3d0*/  VIADD R2, R2, 0x7f ;  /* 0x0000007f02027836 */ /* 0x000fe20000000000 */
[----:B------:R-:W-:Y:S01]  /*1a3e0*/  ULDC UR4, c[0x0][0x9dc] ;  /* 0x0002770000047ab9 */ /* 0x000fe20000000800 */
[----:B------:R-:W-:-:S05]  /*1a3f0*/  IMAD.MOV.U32 R6, RZ, RZ, R7 ;  /* 0x000000ffff067224 */ /* 0x000fca00078e0007 */
[----:B------:R-:W1:Y:S01]  /*1a400*/  @P1 LDC R4, c[0x0][0x450] ;  /* 0x00011400ff041b82 */ /* 0x000e620000000800 */
[----:B0-----:R-:W-:-:S05]  /*1a410*/  @P1 IMAD.HI.U32 R5, R7, R5, RZ ;  /* 0x0000000507051227 */ /* 0x001fca00078e00ff */
[----:B-1----:R-:W-:Y:S02]  /*1a420*/  @P1 SHF.R.U32.HI R6, RZ, R4, R5 ;  /* 0x00000004ff061219 */ /* 0x002fe40000011605 */
[----:B------:R-:W-:-:S03]  /*1a430*/  SHF.R.S32.HI R5, RZ, 0x1f, R2 ;  /* 0x0000001fff057819 */ /* 0x000fc60000011402 */
[----:B------:R-:W-:Y:S01]  /*1a440*/  IMAD.IADD R7, R19, 0x1, R6 ;  /* 0x0000000113077824 */ /* 0x000fe200078e0206 */
[----:B------:R-:W-:-:S03]  /*1a450*/  LEA.HI R5, R5, R2, RZ, 0x7 ;  /* 0x0000000205057211 */ /* 0x000fc600078f38ff */
[----:B------:R-:W-:Y:S01]  /*1a460*/  VIADD R2, R7, -UR4 ;  /* 0x8000000407027c36 */ /* 0x000fe20008000000 */
[----:B------:R-:W-:-:S05]  /*1a470*/  SHF.R.S32.HI R9, RZ, 0x7, R5 ;  /* 0x00000007ff097819 */ /* 0x000fca0000011405 */
[----:B------:R0:W-:Y:S01]  /*1a480*/  STL [R1+0x48], R9 ;  /* 0x0000480901007387 */ /* 0x0001e20000100800 */
[----:B--2---:R-:W-:Y:S01]  /*1a490*/  VIMNMX R6, R8, R9, PT ;  /* 0x0000000908067248 */ /* 0x004fe20003fe0100 */
[----:B0-----:R-:W-:Y:S06]  /*1a4a0*/  @!P2 BRA `(.L_x_13736) ;  /* 0x000000000044a947 */ /* 0x001fec0003800000 */
        /* <DEDUP_REMOVED lines=10> */
.L_x_13738:
[----:B------:R-:W-:-:S13]  /*1a550*/  ISETP.NE.AND P0, PT, R3, 0x1, PT ;  /* 0x000000010300780c */ /* 0x000fda0003f05270 */
[----:B------:R-:W0:Y:S02]  /*1a560*/  @P0 LDC.64 R4, c[0x0][0x9e8] ;  /* 0x00027a00ff040b82 */ /* 0x000e240000000a00 */
[----:B0-----:R-:W-:-:S05]  /*1a570*/  @P0 IMAD.HI.U32 R4, R7, R4, RZ ;  /* 0x0000000407040227 */ /* 0x001fca00078e00ff */
[----:B------:R-:W-:-:S07]  /*1a580*/  @P0 SHF.R.U32.HI R7, RZ, R5, R4 ;  /* 0x00000005ff070219 */ /* 0x000fce0000011604 */
.L_x_13739:
[----:B------:R-:W-:Y:S05]  /*1a590*/  BSYNC B0 ;  /* 0x0000000000007941 */ /* 0x000fea0003800000 */
.L_x_13737:
[----:B------:R-:W-:-:S05]  /*1a5a0*/  IMAD R3, R7, R3, RZ ;  /* 0x0000000307037224 */ /* 0x000fca00078e02ff */
[----:B------:R-:W-:-:S07]  /*1a5b0*/  VIMNMX R2, R2, R3, !PT ;  /* 0x0000000302027248 */ /* 0x000fce0007fe0100 */
.L_x_13736:
[----:B------:R-:W-:Y:S01]  /*1a5c0*/  SHF.R.S32.HI R3, RZ, 0x1f, R2 ;  /* 0x0000001fff037819 */ /* 0x000fe20000011402 */
[----:B------:R-:W-:Y:S01]  /*1a5d0*/  BSSY B0, `(.L_x_13740) ;  /* 0x0000025000007945 */ /* 0x000fe20003800000 */
[----:B------:R-:W-:Y:S02]  /*1a5e0*/  ISETP.NE.AND P1, PT, R0, RZ, PT ;  /* 0x000000ff0000720c */ /* 0x000fe40003f25270 */
[----:B------:R-:W-:-:S04]  /*1a5f0*/  LEA.HI R3, R3, R2, RZ, 0x7 ;  /* 0x0000000203037211 */ /* 0x000fc800078f38ff */
[----:B------:R-:W-:-:S04]  /*1a600*/  SHF.R.S32.HI R3, RZ, 0x7, R3 ;  /* 0x00000007ff037819 */ /* 0x000fc80000011403 */
[----:B------:R-:W-:-:S03]  /*1a610*/  VIMNMX R8, RZ, R3, !PT ;  /* 0x00000003ff087248 */ /* 0x000fc60007fe0100 */
[----:B------:R-:W0:Y:S01]  /*1a620*/  @!P1 LDC R0, c[0x0][0x9f0] ;  /* 0x00027c00ff009b82 */ /* 0x000e220000000800 */
[----:B------:R-:W-:Y:S01]  /*1a630*/  ISETP.GT.AND P0, PT, R6, R8, PT ;  /* 0x000000080600720c */ /* 0x000fe20003f04270 */
[----:B------:R1:W-:Y:S04]  /*1a640*/  STL [R1+0x20], R8 ;  /* 0x0000200801007387 */ /* 0x0003e80000100800 */
[----:B------:R1:W-:Y:S08]  /*1a650*/  STL [R1+0x24], RZ ;  /* 0x000024ff01007387 */ /* 0x0003f00000100800 */
[----:B-1----:R-:W-:Y:S05]  /*1a660*/  @!P0 BRA `(.L_x_13741) ;  /* 0x00000000006c8947 */ /* 0x002fea0003800000 */
[-C--:B0-----:R-:W-:Y:S02]  /*1a670*/  IABS R4, R0.reuse ;  /* 0x0000000000047213 */ /* 0x081fe40000000000 */
        /* <DEDUP_REMOVED lines=26> */
.L_x_13741:
[----:B------:R-:W-:Y:S05]  /*1a820*/  BSYNC B0 ;  /* 0x0000000000007941 */ /* 0x000fea0003800000 */
.L_x_13740:
[----:B------:R-:W2:Y:S04]  /*1a830*/  LDL R2, [R1+0x24] ;  /* 0x0000240001027983 */ /* 0x000ea80000100800 */
[----:B0-----:R-:W2:Y:S01]  /*1a840*/  LDL R0, [R1+0x40] ;  /* 0x0000400001007983 */ /* 0x001ea20000100800 */
[----:B------:R-:W-:Y:S01]  /*1a850*/  BSSY B7, `(.L_x_13742) ;  /* 0x0000355000077945 */ /* 0x000fe20003800000 */
[----:B--2---:R-:W-:-:S05]  /*1a860*/  IMAD R0, R0, R2, R8 ;  /* 0x0000000200007224 */ /* 0x004fca00078e0208 */
        /* <DEDUP_REMOVED lines=9> */
[----:B-1----:R-:W0:Y:S01]  /*1a900*/  S2R R5, SR_LANEID ;  /* 0x0000000000057919 */ /* 0x002e220000000000 */
        /* <DEDUP_REMOVED lines=10> */
[----:B0-----:R-:W-:Y:S01]  /*1a9b0*/  IADD3 R24, R0, UR36, R7 ;  /* 0x0000002400187c10 */ /* 0x001fe2000fffe007 */
[----:B------:R-:W-:Y:S06]  /*1a9c0*/  BRA `(.L_x_13744) ;  /* 0x0000003000f47947 */ /* 0x000fec0003800000 */
.L_x_13743:
        /* <DEDUP_REMOVED lines=10> */
[----:B-1----:R-:W-:Y:S02]  /*1aa70*/  IMAD.U32 R5, RZ, RZ, UR7 ;  /* 0x00000007ff057e24 */ /* 0x002fe4000f8e00ff */
        /* <DEDUP_REMOVED lines=9> */
.L_x_13746:
[----:B------:R-:W-:Y:S05]  /*1ab10*/  BSYNC B6 ;  /* 0x0000000000067941 */ /* 0x000fea0003800000 */
.L_x_13745:
        /* <DEDUP_REMOVED lines=10> */
[----:B-1----:R-:W-:Y:S02]  /*1abc0*/  IMAD.U32 R5, RZ, RZ, UR7 ;  /* 0x00000007ff057e24 */ /* 0x002fe4000f8e00ff */
        /* <DEDUP_REMOVED lines=8> */
[----:B--2---:R-:W-:Y:S05]  /*1ac50*/  CALL.ABS.NOINC R2 ;  /* 0x0000000002007343 */ /* 0x004fea0003c00000 */
.L_x_13749:
        /* <DEDUP_REMOVED lines=15> */
.L_x_13748:
[----:B------:R-:W-:Y:S05]  /*1ad50*/  BSYNC B6 ;  /* 0x0000000000067941 */ /* 0x000fea0003800000 */
.L_x_13747:
[----:B------:R-:W-:Y:S01]  /*1ad60*/  ULDC.64 UR4, c[0x0][0x9f8] ;  /* 0x00027e0000047ab9 */ /* 0x000fe20000000a00 */
[----:B------:R-:W-:Y:S01]  /*1ad70*/  IMAD.MOV.U32 R25, RZ, RZ, R27 ;  /* 0x000000ffff197224 */ /* 0x000fe200078e001b */
[----:B------:R-:W-:-:S04]  /*1ad80*/  ISETP.NE.U32.AND P0, PT, RZ, UR4, PT ;  /* 0x00000004ff007c0c */ /* 0x000fc8000bf05070 */
[----:B------:R-:W-:Y:S01]  /*1ad90*/  ISETP.NE.AND.EX P0, PT, RZ, UR5, PT, P0 ;  /* 0x00000005ff007c0c */ /* 0x000fe2000bf05300 */
[----:B------:R-:W-:-:S12]  /*1ada0*/  ULDC.64 UR4, c[0x0][0xa08] ;  /* 0x0002820000047ab9 */ /* 0x000fd80000000a00 */
[----:B------:R-:W0:Y:S02]  /*1adb0*/  @P0 LDC.64 R2, c[0x0][0x9f8] ;  /* 0x00027e00ff020b82 */ /* 0x000e240000000a00 */
[----:B0-----:R-:W-:-:S05]  /*1adc0*/  @P0 IMAD.WIDE R2, R27, 0x4, R2 ;  /* 0x000000041b020825 */ /* 0x001fca00078e0202 */
[----:B------:R0:W2:Y:S01]  /*1add0*/  @P0 LDG.E R25, desc[UR40][R2.64] ;  /* 0x0000002802190981 */ /* 0x0000a2000c1e1900 */
[----:B------:R-:W-:Y:S01]  /*1ade0*/  VIADD R23, R23, 0xffffffff ;  /* 0xffffffff17177836 */ /* 0x000fe20000000000 */
[----:B0-----:R-:W0:Y:S02]  /*1adf0*/  LDC.64 R2, c[0x0][0x418] ;  /* 0x00010600ff027b82 */ /* 0x001e240000000a00 */
[----:B0-----:R-:W-:Y:S01]  /*1ae00*/  LOP3.LUT P0, RZ, R2, UR4, RZ, 0xfc, !PT ;  /* 0x0000000402ff7c12 */ /* 0x001fe2000f80fcff */
[----:B------:R-:W-:-:S03]  /*1ae10*/  UMOV UR4, 0xffffffff ;  /* 0xffffffff00047882 */ /* 0x000fc60000000000 */
[----:B------:R-:W-:Y:S02]  /*1ae20*/  LOP3.LUT P0, RZ, R3, UR5, RZ, 0xfc, P0 ;  /* 0x0000000503ff7c12 */ /* 0x000fe4000800fcff */
[----:B--2---:R-:W-:Y:S02]  /*1ae30*/  SHF.R.S32.HI R7, RZ, 0x1f, R25 ;  /* 0x0000001fff077819 */ /* 0x004fe40000011419 */
[----:B------:R-:W-:-:S03]  /*1ae40*/  SEL R19, R25, RZ, !P0 ;  /* 0x000000ff19137207 */ /* 0x000fc60004000000 */
[----:B------:R0:W-:Y:S01]  /*1ae50*/  STL [R1+0x4], R7 ;  /* 0x0000040701007387 */ /* 0x0001e20000100800 */
[----:B------:R-:W-:Y:S05]  /*1ae60*/  BRA.DIV UR4, `(.L_x_13750) ;  /* 0x0000005e04ac7947 */ /* 0x000fea000b800000 */
[----:B------:R-:W2:Y:S02]  /*1ae70*/  S2R R0, SR_TID.X ;  /* 0x0000000000007919 */ /* 0x000ea40000002100 */
[----:B--2---:R-:W-:-:S04]  /*1ae80*/  SHF.R.U32.HI R0, RZ, 0x5, R0 ;  /* 0x00000005ff007819 */ /* 0x004fc80000011600 */
[----:B------:R-:W-:-:S05]  /*1ae90*/  LOP3.LUT R0, R0, 0x3, RZ, 0xc0, !PT ;  /* 0x0000000300007812 */ /* 0x000fca00078ec0ff */
[----:B------:R2:W3:Y:S02]  /*1aea0*/  SHFL.IDX PT, R14, R0, RZ, 0x1f ;  /* 0x00001fff000e7589 */ /* 0x0004e400000e0000 */
.L_x_13907:
        /* <DEDUP_REMOVED lines=8> */
.L_x_13910:
[----:B------:R-:W-:Y:S05]  /*1af30*/  @!P6 BRA `(.L_x_13751) ;  /* 0x0000000000e0e947 */ /* 0x000fea0003800000 */
[----:B------:R-:W-:-:S04]  /*1af40*/  ISETP.NE.U32.AND P0, PT, R2, RZ, PT ;  /* 0x000000ff0200720c */ /* 0x000fc80003f05070 */
[----:B------:R-:W-:-:S13]  /*1af50*/  ISETP.NE.AND.EX P0, PT, R3, RZ, PT, P0 ;  /* 0x000000ff0300720c */ /* 0x000fda0003f05300 */
[----:B------:R-:W-:Y:S05]  /*1af60*/  @!P0 BRA `(.L_x_13753) ;  /* 0x0000000000488947 */ /* 0x000fea0003800000 */
[----:B------:R-:W3:Y:S01]  /*1af70*/  LDC R6, c[0x0][0x43c] ;  /* 0x00010f00ff067b82 */ /* 0x000ee20000000800 */
[----:B--2---:R-:W-:Y:S01]  /*1af80*/  IMAD.MOV.U32 R0, RZ, RZ, R23 ;  /* 0x000000ffff007224 */ /* 0x004fe200078e0017 */
[----:B------:R-:W-:Y:S01]  /*1af90*/  ULDC.64 UR4, c[0x0][0x428] ;  /* 0x00010a0000047ab9 */ /* 0x000fe20000000a00 */
        /* <DEDUP_REMOVED lines=15> */
.L_x_13753:
[----:B--2---:R-:W-:Y:S01]  /*1b090*/  IMAD R0, R18, 0x8, R17 ;  /* 0x0000000812007824 */ /* 0x004fe200078e0211 */
[----:B---3--:R-:W-:-:S04]  /*1b0a0*/  SHF.L.U32 R2, R28, 0x1f, RZ ;  /* 0x0000001f1c027819 */ /* 0x008fc800000006ff */
[----:B------:R-:W2:Y:S02]  /*1b0b0*/  SYNCS.PHASECHK.TRANS64.TRYWAIT P0, [R0+URZ+0x16840], R2 ;  /* 0x01684002000075a7 */ /* 0x000ea4000800017f */
[----:B--2---:R-:W-:Y:S05]  /*1b0c0*/  @!P0 BRA `(.L_x_13754) ;  /* 0x0000005c00688947 */ /* 0x004fea0003800000 */
.L_x_13911:
        /* <DEDUP_REMOVED lines=11> */
.L_x_13755:
[----:B------:R-:W-:Y:S01]  /*1b180*/  R2UR UR9, R0 ;  /* 0x00000000000972ca */ /* 0x000fe200000e0000 */
[----:B--2---:R-:W-:Y:S01]  /*1b190*/  IMAD R0, R18, 0x4000, R17 ;  /* 0x0000400012007824 */ /* 0x004fe200078e0211 */
        /* <DEDUP_REMOVED lines=12> */
[----:B------:R-:W-:Y:S02]  /*1b260*/  ULEA UR11, UR11, UR4, 0x7 ;  /* 0x000000040b0b7291 */ /* 0x000fe4000f8e383f */
[----:B------:R-:W-:Y:S01]  /*1b270*/  UIADD3 UR8, UR8, 0xe400, URZ ;  /* 0x0000e40008087890 */ /* 0x000fe2000fffe03f */
[----:B------:R-:W-:-:S05]  /*1b280*/  UMOV UR4, 0x0 ;  /* 0x0000000000047882 */ /* 0x000fca0000000000 */
[----:B------:R-:W-:-:S03]  /*1b290*/  @P0 LOP3.LUT R22, R22, 0x1, RZ, 0xfc, !PT ;  /* 0x0000000116160812 */ /* 0x000fc600078efcff */
[----:B------:R3:W-:Y:S02]  /*1b2a0*/  UTMALDG.4D [UR8], [UR6], desc[UR4] ;  /* 0x00000408060075b4 */ /* 0x0007e40008019000 */
[----:B---3--:R-:W-:Y:S02]  /*1b2b0*/  NOP ;  /* 0x0000000000007918 */ /* 0x008fe40000000000 */
.L_x_13751:
[----:B------:R-:W3:Y:S01]  /*1b2c0*/  LDL.LU R3, [R1+0x28] ;  /* 0x0000280001037983 */ /* 0x000ee20000300800 */
[----:B------:R-:W-:Y:S05]  /*1b2d0*/  WARPSYNC.ALL ;  /* 0x0000000000007948 */ /* 0x000fea0003800000 */
[----:B------:R-:W-:Y:S01]  /*1b2e0*/  ULDC.64 UR4, c[0x0][0x298] ;  /* 0x0000a60000047ab9 */ /* 0x000fe20000000a00 */
[----:B--2---:R-:W-:Y:S01]  /*1b2f0*/  VIADD R0, R17, 0x8400 ;  /* 0x0000840011007836 */ /* 0x004fe20000000000 */
[----:B------:R-:W-:Y:S01]  /*1b300*/  ULDC.64 UR6, c[0x0][0xa00] ;  /* 0x0002800000067ab9 */ /* 0x000fe20000000a00 */
[----:B------:R-:W-:Y:S01]  /*1b310*/  BSSY B6, `(.L_x_13756) ;  /* 0x0000022000067945 */ /* 0x000fe20003800000 */
[----:B------:R-:W-:Y:S01]  /*1b320*/  BAR.SYNC.DEFER_BLOCKING 0x8, 0x200 ;  /* 0x0208000000007b1d */ /* 0x000fe20000010000 */
[----:B------:R-:W-:-:S02]  /*1b330*/  ISETP.NE.U32.AND P0, PT, RZ, UR6, PT ;  /* 0x00000006ff007c0c */ /* 0x000fc4000bf05070 */
[----:B------:R-:W-:Y:S02]  /*1b340*/  LOP3.LUT P1, RZ, R0, 0x3ff, RZ, 0xc0, !PT ;  /* 0x000003ff00ff7812 */ /* 0x000fe4000782c0ff */
[----:B------:R-:W-:Y:S02]  /*1b350*/  ISETP.NE.AND.EX P0, PT, RZ, UR7, PT, P0 ;  /* 0x00000007ff007c0c */ /* 0x000fe4000bf05300 */
[----:B---3--:R-:W-:Y:S01]  /*1b360*/  SHF.R.S32.HI R2, RZ, 0x1f, R3 ;  /* 0x0000001fff027819 */ /* 0x008fe20000011403 */
[----:B-1----:R-:W-:-:S04]  /*1b370*/  IMAD.WIDE.U32 R4, R3, UR4, RZ ;  /* 0x0000000403047c25 */ /* 0x002fc8000f8e00ff */
        /* <DEDUP_REMOVED lines=27> */
.L_x_13757:
[----:B------:R-:W-:Y:S05]  /*1b530*/  BSYNC B6 ;  /* 0x0000000000067941 */ /* 0x000fea0003800000 */
.L_x_13756:
[----:B------:R-:W2:Y:S01]  /*1b540*/  LDL.LU R20, [R1+0x38] ;  /* 0x0000380001147983 */ /* 0x000ea20000300800 */
[----:B------:R-:W-:Y:S01]  /*1b550*/  ULDC.64 UR6, c[0x0][0x2e0] ;  /* 0x0000b80000067ab9 */ /* 0x000fe20000000a00 */
[----:B------:R-:W3:Y:S01]  /*1b560*/  LDC R9, c[0x0][0x448] ;  /* 0x00011200ff097b82 */ /* 0x000ee20000000800 */
[----:B------:R-:W-:Y:S01]  /*1b570*/  ULDC.64 UR4, c[0x0][0x2d8] ;  /* 0x0000b60000047ab9 */ /* 0x000fe20000000a00 */
[----:B-1----:R-:W2:Y:S01]  /*1b580*/  LDL.LU.64 R2, [R1+0x28] ;  /* 0x0000280001027983 */ /* 0x002ea20000300a00 */
[----:B------:R-:W-:-:S03]  /*1b590*/  ULDC.64 UR8, c[0x0][0x280] ;  /* 0x0000a00000087ab9 */ /* 0x000fc60000000a00 */
[----:B------:R-:W4:Y:S04]  /*1b5a0*/  LDL.LU R21, [R1+0x3c] ;  /* 0x00003c0001157983 */ /* 0x000f280000300800 */
[----:B------:R-:W4:Y:S04]  /*1b5b0*/  LDL.LU R4, [R1+0x30] ;  /* 0x0000300001047983 */ /* 0x000f280000300800 */
[----:B------:R-:W4:Y:S01]  /*1b5c0*/  LDL R12, [R1+0x10] ;  /* 0x00001000010c7983 */ /* 0x000f220000100800 */
[----:B---3--:R-:W-:-:S13]  /*1b5d0*/  ISETP.NE.AND P1, PT, R9, 0x1, PT ;  /* 0x000000010900780c */ /* 0x008fda0003f25270 */
[----:B------:R-:W1:Y:S08]  /*1b5e0*/  @P1 LDC R5, c[0x0][0x450] ;  /* 0x00011400ff051b82 */ /* 0x000e700000000800 */
[----:B------:R-:W3:Y:S01]  /*1b5f0*/  @P1 LDC R8, c[0x0][0x450] ;  /* 0x00011400ff081b82 */ /* 0x000ee20000000800 */
[----:B--2---:R-:W-:Y:S02]  /*1b600*/  IMAD.MOV.U32 R3, RZ, RZ, R20 ;  /* 0x000000ffff037224 */ /* 0x004fe400078e0014 */
[----:B------:R-:W2:Y:S01]  /*1b610*/  S2R R20, SR_TID.X ;  /* 0x0000000000147919 */ /* 0x000ea20000002100 */
        /* <DEDUP_REMOVED lines=9> */
[C---:B--2---:R-:W-:Y:S01]  /*1b6b0*/  LOP3.LUT R21, R20.reuse, 0x7f, RZ, 0xc0, !PT ;  /* 0x0000007f14157812 */ /* 0x044fe200078ec0ff */
[----:B------:R-:W-:-:S03]  /*1b6c0*/  IMAD.SHL.U32 R20, R20, 0x10, RZ ;  /* 0x0000001014147824 */ /* 0x000fc600078e00ff */
[----:B------:R-:W-:-:S04]  /*1b6d0*/  SHF.R.U32.HI R21, RZ, 0x3, R21 ;  /* 0x00000003ff157819 */ /* 0x000fc80000011615 */
[----:B------:R-:W-:-:S05]  /*1b6e0*/  LOP3.LUT R20, R21, 0x70, R20, 0xf8, !PT ;  /* 0x0000007015147812 */ /* 0x000fca00078ef814 */
[----:B------:R-:W-:Y:S02]  /*1b6f0*/  IMAD.IADD R6, R20, 0x1, R12 ;  /* 0x0000000114067824 */ /* 0x000fe400078e020c */
[----:B------:R2:W5:Y:S02]  /*1b700*/  LDL R20, [R1+0xc] ;  /* 0x00000c0001147983 */ /* 0x0005640000100800 */
[----:B----4-:R-:W-:Y:S01]  /*1b710*/  @P1 IMAD.HI.U32 R0, R6, R4, RZ ;  /* 0x0000000406001227 */ /* 0x010fe200078e00ff */
[----:B------:R-:W4:Y:S03]  /*1b720*/  S2R R10, SR_TID.X ;  /* 0x00000000000a7919 */ /* 0x000f260000002100 */
[----:B------:R-:W-:Y:S01]  /*1b730*/  IMAD.MOV.U32 R4, RZ, RZ, R6 ;  /* 0x000000ffff047224 */ /* 0x000fe200078e0006 */
[----:B-1----:R-:W-:-:S04]  /*1b740*/  @P1 SHF.R.U32.HI R4, RZ, R5, R0 ;  /* 0x00000005ff041219 */ /* 0x002fc80000011600 */
[--C-:B------:R-:W-:Y:S01]  /*1b750*/  SHF.R.S32.HI R0, RZ, 0x1f, R4.reuse ;  /* 0x0000001fff007819 */ /* 0x100fe20000011404 */
[----:B0-----:R-:W-:-:S04]  /*1b760*/  IMAD.MOV R7, RZ, RZ, -R4 ;  /* 0x000000ffff077224 */ /* 0x001fc800078e0a04 */
[----:B------:R-:W-:-:S04]  /*1b770*/  IMAD R0, R0, UR4, RZ ;  /* 0x0000000400007c24 */ /* 0x000fc8000f8e02ff */
[C---:B------:R-:W-:Y:S02]  /*1b780*/  IMAD R0, R4.reuse, UR5, R0 ;  /* 0x0000000504007c24 */ /* 0x040fe4000f8e0200 */
[----:B------:R-:W-:-:S04]  /*1b790*/  IMAD.WIDE.U32 R4, R4, UR4, R2 ;  /* 0x0000000404047c25 */ /* 0x000fc8000f8e0002 */
[----:B------:R-:W-:Y:S02]  /*1b7a0*/  IMAD.IADD R5, R5, 0x1, R0 ;  /* 0x0000000105057824 */ /* 0x000fe400078e0200 */
[----:B------:R-:W-:-:S04]  /*1b7b0*/  IMAD R0, R9, R7, R6 ;  /* 0x0000000709007224 */ /* 0x000fc800078e0206 */
[----:B------:R-:W-:Y:S01]  /*1b7c0*/  IMAD.WIDE.U32 R4, R0, UR6, R4 ;  /* 0x0000000600047c25 */ /* 0x000fe2000f8e0004 */
[----:B------:R-:W-:-:S03]  /*1b7d0*/  SHF.R.S32.HI R7, RZ, 0x1f, R0 ;  /* 0x0000001fff077819 */ /* 0x000fc60000011400 */
[----:B----4-:R-:W-:Y:S02]  /*1b7e0*/  IMAD.SHL.U32 R21, R10, 0x8, RZ ;  /* 0x000000080a157824 */ /* 0x010fe400078e00ff */
[----:B------:R-:W-:-:S03]  /*1b7f0*/  IMAD R7, R7, UR6, RZ ;  /* 0x0000000607077c24 */ /* 0x000fc6000f8e02ff */
[----:B------:R-:W-:Y:S01]  /*1b800*/  LOP3.LUT R21, R21, 0x38, RZ, 0xc0, !PT ;  /* 0x0000003815157812 */ /* 0x000fe200078ec0ff */
        /* <DEDUP_REMOVED lines=8> */
[----:B---3--:R-:W-:-:S05]  /*1b890*/  @P1 SHF.R.U32.HI R6, RZ, R8, R7 ;  /* 0x00000008ff061219 */ /* 0x008fca0000011607 */
        /* <DEDUP_REMOVED lines=26> */
[----:B---3--:R-:W-:-:S03]  /*1ba40*/  IMAD.IADD R6, R10, 0x1, R11 ;  /* 0x000000010a067824 */ /* 0x008fc600078e020b */
[----:B------:R-:W-:Y:S02]  /*1ba50*/  SHFL.IDX PT, R10, R2, RZ, 0x181f ;  /* 0x00181fff020a7589 */ /* 0x000fe400000e0000 */
[----:B------:R-:W-:-:S13]  /*1ba60*/  ISETP.GE.AND P1, PT, R6, R3, PT ;  /* 0x000000030600720c */ /* 0x000fda0003f26270 */
[----:B0-----:R-:W-:-:S05]  /*1ba70*/  @!P1 LEA R7, P2, R21, R7, 0x1 ;  /* 0x0000000715079211 */ /* 0x001fca00078408ff */
[----:B------:R-:W-:-:S04]  /*1ba80*/  @!P1 IMAD.X R8, RZ, RZ, R8, P2 ;  /* 0x000000ffff089224 */ /* 0x000fc800010e0608 */
[----:B------:R-:W-:Y:S02]  /*1ba90*/  @!P1 IMAD.MOV.U32 R9, RZ, RZ, R8 ;  /* 0x000000ffff099224 */ /* 0x000fe400078e0008 */
[----:B------:R-:W-:Y:S02]  /*1baa0*/  @!P1 IMAD.MOV.U32 R8, RZ, RZ, R7 ;  /* 0x000000ffff089224 */ /* 0x000fe400078e0007 */
[----:B------:R-:W-:-:S03]  /*1bab0*/  VIADD R7, R6, 0x10 ;  /* 0x0000001006077836 */ /* 0x000fc60000000000 */
        /* <DEDUP_REMOVED lines=48> */
[----:B------:R0:W1:Y:S04]  /*1bdc0*/  SHFL.IDX PT, R7, R0, 0x7, 0x181f ;  /* 0x00f81f0000077f89 */ /* 0x00006800000e0000 */
[----:B------:R2:W-:Y:S01]  /*1bdd0*/  @!P1 LDGSTS.E.BYPASS.LTC128B.128 [R20+0xb400], desc[UR40][R8.64], !P0 ;  /* 0x0b40000008149fae */ /* 0x0005e2000c101d68 */
[----:B0-----:R-:W-:-:S05]  /*1bde0*/  VIADD R0, R6, 0x80 ;  /* 0x0000008006007836 */ /* 0x001fca0000000000 */
[----:B------:R-:W-:Y:S01]  /*1bdf0*/  ISETP.GE.AND P2, PT, R0, R3, PT ;  /* 0x000000030000720c */ /* 0x000fe20003f46270 */
[----:B------:R-:W-:-:S05]  /*1be00*/  VIADD R0, R6, 0x70 ;  /* 0x0000007006007836 */ /* 0x000fca0000000000 */
[----:B------:R-:W-:Y:S02]  /*1be10*/  ISETP.GE.AND P1, PT, R0, R3, PT ;  /* 0x000000030000720c */ /* 0x000fe40003f26270 */
[----:B------:R-:W0:Y:S11]  /*1be20*/  SHFL.IDX PT, R0, R5, RZ, 0x181f ;  /* 0x00181fff05007589 */ /* 0x000e3600000e0000 */
[----:B-1----:R-:W-:-:S05]  /*1be30*/  @!P1 LEA R7, P3, R21, R7, 0x1 ;  /* 0x0000000715079211 */ /* 0x002fca00078608ff */
[----:B------:R-:W-:Y:S02]  /*1be40*/  @!P1 IMAD.X R4, RZ, RZ, R4, P3 ;  /* 0x000000ffff049224 */ /* 0x000fe400018e0604 */
[----:B--2---:R-:W-:Y:S02]  /*1be50*/  @!P1 IMAD.MOV.U32 R8, RZ, RZ, R7 ;  /* 0x000000ffff089224 */ /* 0x004fe400078e0007 */
[----:B------:R-:W-:-:S05]  /*1be60*/  @!P1 IMAD.MOV.U32 R9, RZ, RZ, R4 ;  /* 0x000000ffff099224 */ /* 0x000fca00078e0004 */
[----:B------:R1:W-:Y:S01]  /*1be70*/  @!P1 LDGSTS.E.BYPASS.LTC128B.128 [R20+0xbc00], desc[UR40][R8.64], !P0 ;  /* 0x0bc0000008149fae */ /* 0x0003e2000c101d68 */
[----:B0-----:R-:W-:-:S05]  /*1be80*/  @!P2 LEA R0, P1, R21, R0, 0x1 ;  /* 0x000000001500a211 */ /* 0x001fca00078208ff */
[----:B-1----:R-:W-:-:S04]  /*1be90*/  @!P2 IMAD.X R8, RZ, RZ, R10, P1 ;  /* 0x000000ffff08a224 */ /* 0x002fc800008e060a */
[----:B------:R-:W-:Y:S02]  /*1bea0*/  @!P2 IMAD.MOV.U32 R9, RZ, RZ, R8 ;  /* 0x000000ffff09a224 */ /* 0x000fe400078e0008 */
        /* <DEDUP_REMOVED lines=20> */
.L_x_13936:
        /* <DEDUP_REMOVED lines=11> */
.L_x_13759:
        /* <DEDUP_REMOVED lines=18> */
.L_x_13937:
[----:B------:R-:W-:Y:S05]  /*1c1c0*/  BSYNC B0 ;  /* 0x0000000000007941 */ /* 0x000fea0003800000 */
.L_x_13760:
        /* <DEDUP_REMOVED lines=19> */
[----:B------:R-:W-:Y:S02]  /*1c300*/  LOP3.LUT R3, RZ, R5, RZ, 0x33, !PT ;  /* 0x00000005ff037212 */ /* 0x000fe400078e33ff */
[----:B------:R-:W-:Y:S02]  /*1c310*/  LOP3.LUT R2, RZ, R4, RZ, 0x33, !PT ;  /* 0x00000004ff027212 */ /* 0x000fe400078e33ff */
        /* <DEDUP_REMOVED lines=36> */
.L_x_13768:
[----:B------:R-:W-:Y:S01]  /*1c560*/  IMAD R2, R5, 0x8, R17 ;  /* 0x0000000805027824 */ /* 0x000fe200078e0211 */
[----:B------:R-:W-:Y:S01]  /*1c570*/  SHF.L.U32 R3, R9, 0x1f, RZ ;  /* 0x0000001f09037819 */ /* 0x000fe200000006ff */
[----:B------:R-:W-:Y:S03]  /*1c580*/  BSSY B3, `(.L_x_13769) ;  /* 0x0000003000037945 */ /* 0x000fe60003800000 */
[----:B------:R-:W1:Y:S02]  /*1c590*/  SYNCS.PHASECHK.TRANS64.TRYWAIT P0, [R2+URZ+0x16840], R3 ;  /* 0x01684003020075a7 */ /* 0x000e64000800017f */
[----:B-1----:R-:W-:Y:S05]  /*1c5a0*/  @!P0 BRA `(.L_x_13770) ;  /* 0x0000005800208947 */ /* 0x002fea0003800000 */
.L_x_13938:
[----:B------:R-:W-:Y:S05]  /*1c5b0*/  BSYNC B3 ;  /* 0x0000000000037941 */ /* 0x000fea0003800000 */
.L_x_13769:
        /* <DEDUP_REMOVED lines=12> */
.L_x_13772:
[----:B------:R-:W-:Y:S05]  /*1c680*/  BSYNC B3 ;  /* 0x0000000000037941 */ /* 0x000fea0003800000 */
.L_x_13771:
        /* <DEDUP_REMOVED lines=11> */
.L_x_13773:
        /* <DEDUP_REMOVED lines=15> */
.L_x_13939:
[----:B------:R-:W-:Y:S05]  /*1c830*/  BSYNC B3 ;  /* 0x0000000000037941 */ /* 0x000fea0003800000 */
.L_x_13774:
        /* <DEDUP_REMOVED lines=12> */
.L_x_13777:
[----:B------:R-:W-:Y:S05]  /*1c900*/  BSYNC B3 ;  /* 0x0000000000037941 */ /* 0x000fea0003800000 */
.L_x_13776:
        /* <DEDUP_REMOVED lines=11> */
.L_x_13778:
        /* <DEDUP_REMOVED lines=12> */
.L_x_13767:
[----:B------:R-:W-:Y:S05]  /*1ca80*/  BSYNC B1 ;  /* 0x0000000000017941 */ /* 0x000fea0003800000 */
.L_x_13766:
[----:B------:R-:W2:Y:S01]  /*1ca90*/  LDL.LU R0, [R1+0x1c] ;  /* 0x00001c0001007983 */ /* 0x000ea20000300800 */
[----:B------:R-:W-:Y:S02]  /*1caa0*/  IMAD.MOV.U32 R18, RZ, RZ, R5 ;  /* 0x000000ffff127224 */ /* 0x000fe400078e0005 */
[----:B------:R-:W-:Y:S02]  /*1cab0*/  IMAD.MOV.U32 R28, RZ, RZ, R9 ;  /* 0x000000ffff1c7224 */ /* 0x000fe400078e0009 */
[----:B--2---:R-:W-:-:S07]  /*1cac0*/  VIADD R0, R0, 0xfffffffd ;  /* 0xfffffffd00007836 */ /* 0x004fce0000000000 */
.L_x_13765:
[----:B------:R-:W-:Y:S05]  /*1cad0*/  BSYNC B2 ;  /* 0x0000000000027941 */ /* 0x000fea0003800000 */
.L_x_13764:
[----:B------:R-:W-:-:S05]  /*1cae0*/  VIADD R3, R10, 0xfffffffe ;  /* 0xfffffffe0a037836 */ /* 0x000fca0000000000 */
[----:B------:R-:W-:-:S13]  /*1caf0*/  ISETP.NE.AND P0, PT, R3, R4, PT ;  /* 0x000000040300720c */ /* 0x000fda0003f05270 */
[----:B------:R-:W-:Y:S05]  /*1cb00*/  @!P0 BRA `(.L_x_13763) ;  /* 0x0000000c00a08947 */ /* 0x000fea0003800000 */
[----:B------:R-:W-:-:S07]  /*1cb10*/  IMAD.MOV.U32 R4, RZ, RZ, R19 ;  /* 0x000000ffff047224 */ /* 0x000fce00078e0013 */
.L_x_13805:
        /* <DEDUP_REMOVED lines=32> */
.L_x_13781:
[----:B------:R-:W-:Y:S01]  /*1cd20*/  IMAD R2, R6, 0x8, R17 ;  /* 0x0000000806027824 */ /* 0x000fe200078e0211 */
[----:B------:R-:W-:Y:S01]  /*1cd30*/  SHF.L.U32 R3, R7, 0x1f, RZ ;  /* 0x0000001f07037819 */ /* 0x000fe200000006ff */
[----:B------:R-:W-:Y:S03]  /*1cd40*/  BSSY B2, `(.L_x_13782) ;  /* 0x0000003000027945 */ /* 0x000fe60003800000 */
[----:B------:R-:W1:Y:S02]  /*1cd50*/  SYNCS.PHASECHK.TRANS64.TRYWAIT P0, [R2+URZ+0x16840], R3 ;  /* 0x01684003020075a7 */ /* 0x000e64000800017f */
[----:B-1----:R-:W-:Y:S05]  /*1cd60*/  @!P0 BRA `(.L_x_13783) ;  /* 0x0000005000588947 */ /* 0x002fea0003800000 */
.L_x_13940:
[----:B------:R-:W-:Y:S05]  /*1cd70*/  BSYNC B2 ;  /* 0x0000000000027941 */ /* 0x000fea0003800000 */
.L_x_13782:
        /* <DEDUP_REMOVED lines=12> */
.L_x_13785:
[----:B------:R-:W-:Y:S05]  /*1ce40*/  BSYNC B2 ;  /* 0x0000000000027941 */ /* 0x000fea0003800000 */
.L_x_13784:
        /* <DEDUP_REMOVED lines=11> */
.L_x_13786:
        /* <DEDUP_REMOVED lines=15> */
.L_x_13941:
[----:B------:R-:W-:Y:S05]  /*1cff0*/  BSYNC B2 ;  /* 0x0000000000027941 */ /* 0x000fea0003800000 */
.L_x_13787:
        /* <DEDUP_REMOVED lines=11> */
.L_x_13790:
[----:B------:R-:W-:Y:S05]  /*1d0b0*/  BSYNC B2 ;  /* 0x0000000000027941 */ /* 0x000fea0003800000 */
.L_x_13789:
        /* <DEDUP_REMOVED lines=10> */
.L_x_13791:
        /* <DEDUP_REMOVED lines=12> */
.L_x_13780:
[----:B------:R-:W-:Y:S05]  /*1d220*/  BSYNC B1 ;  /* 0x0000000000017941 */ /* 0x000fea0003800000 */
.L_x_13779:
        /* <DEDUP_REMOVED lines=32> */
.L_x_13794:
[----:B------:R-:W-:Y:S01]  /*1d430*/  IMAD R2, R18, 0x8, R17 ;  /* 0x0000000812027824 */ /* 0x000fe200078e0211 */
[----:B------:R-:W-:Y:S01]  /*1d440*/  SHF.L.U32 R3, R28, 0x1f, RZ ;  /* 0x0000001f1c037819 */ /* 0x000fe200000006ff */
[----:B------:R-:W-:Y:S03]  /*1d450*/  BSSY B2, `(.L_x_13795) ;  /* 0x0000003000027945 */ /* 0x000fe60003800000 */
[----:B------:R-:W1:Y:S02]  /*1d460*/  SYNCS.PHASECHK.TRANS64.TRYWAIT P0, [R2+URZ+0x16840], R3 ;  /* 0x01684003020075a7 */ /* 0x000e64000800017f */
[----:B-1----:R-:W-:Y:S05]  /*1d470*/  @!P0 BRA `(.L_x_13796) ;  /* 0x0000004800bc8947 */ /* 0x002fea0003800000 */
.L_x_13942:
[----:B------:R-:W-:Y:S05]  /*1d480*/  BSYNC B2 ;  /* 0x0000000000027941 */ /* 0x000fea0003800000 */
.L_x_13795:
        /* <DEDUP_REMOVED lines=12> */
.L_x_13798:
[----:B------:R-:W-:Y:S05]  /*1d550*/  BSYNC B2 ;  /* 0x0000000000027941 */ /* 0x000fea0003800000 */
.L_x_13797:
        /* <DEDUP_REMOVED lines=12> */
.L_x_13799:
        /* <DEDUP_REMOVED lines=15> */
.L_x_13943:
[----:B------:R-:W-:Y:S05]  /*1d710*/  BSYNC B2 ;  /* 0x0000000000027941 */ /* 0x000fea0003800000 */
.L_x_13800:
        /* <DEDUP_REMOVED lines=11> */
.L_x_13803:
[----:B------:R-:W-:Y:S05]  /*1d7d0*/  BSYNC B2 ;  /* 0x0000000000027941 */ /* 0x000fea0003800000 */
.L_x_13802:
        /* <DEDUP_REMOVED lines=10> */
.L_x_13804:
        /* <DEDUP_REMOVED lines=12> */
.L_x_13793:
[----:B------:R-:W-:Y:S05]  /*1d940*/  BSYNC B1 ;  /* 0x0000000000017941 */ /* 0x000fea0003800000 */
.L_x_13792:
[----:B------:R-:W2:Y:S01]  /*1d950*/  LDL R2, [R1+0x8] ;  /* 0x0000080001027983 */ /* 0x000ea20000100800 */
[----:B------:R-:W-:Y:S01]  /*1d960*/  VIADD R0, R0, 0xfffffffe ;  /* 0xfffffffe00007836 */ /* 0x000fe20000000000 */
[----:B--2---:R-:W-:-:S13]  /*1d970*/  ISETP.GT.AND P0, PT, R9, R2, PT ;  /* 0x000000020900720c */ /* 0x004fda0003f04270 */
[----:B------:R-:W-:Y:S05]  /*1d980*/  @P0 BRA `(.L_x_13805) ;  /* 0xfffffff000640947 */ /* 0x000fea000383ffff */
.L_x_13763:
[----:B------:R-:W-:Y:S05]  /*1d990*/  BSYNC B0 ;  /* 0x0000000000007941 */ /* 0x000fea0003800000 */
.L_x_13762:
        /* <DEDUP_REMOVED lines=17> */
.L_x_13807:
[----:B------:R-:W-:Y:S05]  /*1dab0*/  BSYNC B0 ;  /* 0x0000000000007941 */ /* 0x000fea0003800000 */
.L_x_13806:
        /* <DEDUP_REMOVED lines=9> */
.L_x_13944:
[----:B------:R-:W-:Y:S05]  /*1db50*/  BSYNC B1 ;  /* 0x0000000000017941 */ /* 0x000fea0003800000 */
.L_x_13810:
        /* <DEDUP_REMOVED lines=9> */
.L_x_13813:
[----:B------:R-:W-:Y:S05]  /*1dbf0*/  BSYNC B1 ;  /* 0x0000000000017941 */ /* 0x000fea0003800000 */
.L_x_13812:
        /* <DEDUP_REMOVED lines=10> */
.L_x_13814:
        /* <DEDUP_REMOVED lines=10> */
.L_x_13809:
[----:B------:R-:W-:Y:S05]  /*1dd40*/  BSYNC B0 ;  /* 0x0000000000007941 */ /* 0x000fea0003800000 */
.L_x_13808:
[----:B------:R-:W-:-:S05]  /*1dd50*/  VIADD R18, R18, 0x1 ;  /* 0x0000000112127836 */ /* 0x000fca0000000000 */
[----:B------:R-:W-:-:S04]  /*1dd60*/  ISETP.NE.AND P0, PT, R18, 0x2, PT ;  /* 0x000000021200780c */ /* 0x000fc80003f05270 */
[----:B------:R-:W-:Y:S02]  /*1dd70*/  SEL R3, RZ, 0x1, P0 ;  /* 0x00000001ff037807 */ /* 0x000fe40000000000 */
[----:B------:R-:W-:Y:S02]  /*1dd80*/  SEL R18, R18, RZ, P0 ;  /* 0x000000ff12127207 */ /* 0x000fe40000000000 */
[----:B------:R-:W-:-:S07]  /*1dd90*/  LOP3.LUT R28, R28, R3, RZ, 0x3c, !PT ;  /* 0x000000031c1c7212 */ /* 0x000fce00078e3cff */
.L_x_13744:
[----:B------:R-:W-:Y:S05]  /*1dda0*/  BSYNC B7 ;  /* 0x0000000000077941 */ /* 0x000fea0003800000 */
.L_x_13742:
        /* <DEDUP_REMOVED lines=8> */
[----:B------:R0:W2:Y:S01]  /*1de30*/  LDS.128 R24, [R17+0x168d0] ;  /* 0x0168d00011187984 */ /* 0x0000a20000000c00 */
[----:B------:R-:W-:Y:S06]  /*1de40*/  BAR.ARV 0x4, 0x200 ;  /* 0x0108000000007b1d */ /* 0x000fec0000002000 */
[----:B------:R-:W-:Y:S05]  /*1de50*/  BRA `(.L_x_13816) ;  /* 0x0000000c00d47947 */ /* 0x000fea0003800000 */
.L_x_13815:
[----:B------:R-:W0:Y:S01]  /*1de60*/  S2R R0, SR_TID.X ;  /* 0x0000000000007919 */ /* 0x000e220000002100 */
[----:B------:R-:W-:Y:S01]  /*1de70*/  UMOV UR4, 0xffffffff ;  /* 0xffffffff00047882 */ /* 0x000fe20000000000 */
[----:B0-----:R-:W-:-:S04]  /*1de80*/  LOP3.LUT R8, R0, 0x1f, RZ, 0xc0, !PT ;  /* 0x0000001f00087812 */ /* 0x001fc800078ec0ff */
[----:B------:R-:W-:Y:S01]  /*1de90*/  ISETP.NE.AND P0, PT, R8, 0x1f, PT ;  /* 0x0000001f0800780c */ /* 0x000fe20003f05270 */
[----:B------:R-:W-:-:S12]  /*1dea0*/  BRA.DIV UR4, `(.L_x_13817) ;  /* 0x00000042046c7947 */ /* 0x000fd8000b800000 */
[----:B------:R-:W-:Y:S01]  /*1deb0*/  IMAD.IADD R9, R27, 0x1, R8 ;  /* 0x000000011b097824 */ /* 0x000fe200078e0208 */
[----:B------:R-:W-:-:S04]  /*1dec0*/  ULDC UR4, c[0x0][0xc3c] ;  /* 0x00030f0000047ab9 */ /* 0x000fc80000000800 */
[----:B------:R-:W-:-:S13]  /*1ded0*/  ISETP.GE.OR P1, PT, R9, UR4, !P0 ;  /* 0x0000000409007c0c */ /* 0x000fda000c726670 */
[----:B------:R-:W0:Y:S08]  /*1dee0*/  @!P1 LDC.64 R2, c[0x0][0xc80] ;  /* 0x00032000ff029b82 */ /* 0x000e300000000a00 */
[----:B-1----:R-:W1:Y:S01]  /*1def0*/  @!P1 LDC.64 R4, c[0x0][0xc78] ;  /* 0x00031e00ff049b82 */ /* 0x002e620000000a00 */
        /* <DEDUP_REMOVED lines=33> */
.L_x_13954:
[----:B------:R-:W-:Y:S02]  /*1e110*/  ULDC UR4, c[0x0][0xc38] ;  /* 0x00030e0000047ab9 */ /* 0x000fe40000000800 */
[----:B------:R-:W-:-:S04]  /*1e120*/  IMAD.U32 R4, RZ, RZ, UR4 ;  /* 0x00000004ff047e24 */ /* 0x000fc8000f8e00ff */
[----:B-1----:R-:W-:-:S04]  /*1e130*/  IMAD R3, R14, R4, RZ ;  /* 0x000000040e037224 */ /* 0x002fc800078e02ff */
[----:B------:R-:W-:-:S05]  /*1e140*/  IMAD.IADD R6, R6, 0x1, R3 ;  /* 0x0000000106067824 */ /* 0x000fca00078e0203 */
[----:B------:R-:W-:-:S13]  /*1e150*/  ISETP.GT.AND P6, PT, R6, R0, PT ;  /* 0x000000000600720c */ /* 0x000fda0003fc4270 */
[----:B------:R-:W-:Y:S05]  /*1e160*/  @P6 BRA `(.L_x_13818) ;  /* 0x0000000000a46947 */ /* 0x000fea0003800000 */
.L_x_13821:
        /* <DEDUP_REMOVED lines=35> */
.L_x_13962:
[----:B------:R-:W-:Y:S02]  /*1e3a0*/  ULDC UR4, c[0x0][0xc38] ;  /* 0x00030e0000047ab9 */ /* 0x000fe40000000800 */
[----:B------:R-:W-:-:S04]  /*1e3b0*/  IMAD.U32 R4, RZ, RZ, UR4 ;  /* 0x00000004ff047e24 */ /* 0x000fc8000f8e00ff */
[----:B-1----:R-:W-:-:S04]  /*1e3c0*/  IMAD R3, R14, R4, RZ ;  /* 0x000000040e037224 */ /* 0x002fc800078e02ff */
[----:B------:R-:W-:-:S05]  /*1e3d0*/  IMAD.IADD R6, R3, 0x1, R6 ;  /* 0x0000000103067824 */ /* 0x000fca00078e0206 */
[----:B------:R-:W-:-:S13]  /*1e3e0*/  ISETP.GT.AND P6, PT, R6, R0, PT ;  /* 0x000000000600720c */ /* 0x000fda0003fc4270 */
[----:B------:R-:W-:Y:S05]  /*1e3f0*/  @!P6 BRA `(.L_x_13821) ;  /* 0xfffffffc005ce947 */ /* 0x000fea000383ffff */
.L_x_13818:
        /* <DEDUP_REMOVED lines=10> */
.L_x_13967:
[----:B------:R-:W-:-:S13]  /*1e4a0*/  ISETP.NE.AND P0, PT, R3, RZ, PT ;  /* 0x000000ff0300720c */ /* 0x000fda0003f05270 */
[----:B------:R-:W-:Y:S05]  /*1e4b0*/  @!P0 BRA `(.L_x_13823) ;  /* 0x0000000000108947 */ /* 0x000fea0003800000 */
[----:B------:R-:W-:Y:S01]  /*1e4c0*/  UMOV UR4, 0xffffffff ;  /* 0xffffffff00047882 */ /* 0x000fe20000000000 */
[----:B------:R-:W-:Y:S02]  /*1e4d0*/  VIADD R12, R7, 0xffffffff ;  /* 0xffffffff070c7836 */ /* 0x000fe40000000000 */
[----:B------:R-:W-:Y:S05]  /*1e4e0*/  BRA.DIV UR4, `(.L_x_13824) ;  /* 0x00000046042c7947 */ /* 0x000fea000b800000 */
[----:B------:R4:W0:Y:S02]  /*1e4f0*/  SHFL.IDX PT, R24, R2, R12, 0x1f ;  /* 0x00001f0c02187589 */ /* 0x00082400000e0000 */
.L_x_13823:
        /* <DEDUP_REMOVED lines=59> */
.L_x_13825:
[----:B----4-:R-:W0:Y:S02]  /*1e8b0*/  LDC.64 R2, c[0x0][0xc90] ;  /* 0x00032400ff027b82 */ /* 0x010e240000000a00 */
        /* <DEDUP_REMOVED lines=59> */
.L_x_13826:
[----:B------:R-:W-:-:S05]  /*1ec70*/  LOP3.LUT R0, RZ, R3, RZ, 0x33, !PT ;  /* 0x00000003ff007212 */ /* 0x000fca00078e33ff */
[----:B------:R-:W-:Y:S01]  /*1ec80*/  IMAD.IADD R25, R25, 0x1, R0 ;  /* 0x0000000119197824 */ /* 0x000fe200078e0200 */
[----:B------:R-:W-:Y:S06]  /*1ec90*/  BRA `(.L_x_13827) ;  /* 0x00000000001c7947 */ /* 0x000fec0003800000 */
.L_x_13819:
[----:B------:R-:W-:Y:S01]  /*1eca0*/  UMOV UR4, URZ ;  /* 0x0000003f00047c82 */ /* 0x000fe20008000000 */
[----:B------:R-:W-:Y:S01]  /*1ecb0*/  UMOV UR5, URZ ;  /* 0x0000003f00057c82 */ /* 0x000fe20008000000 */
[----:B------:R-:W-:Y:S01]  /*1ecc0*/  ULDC UR6, c[0x0][0xc3c] ;  /* 0x00030f0000067ab9 */ /* 0x000fe20000000800 */
[----:B------:R-:W-:Y:S02]  /*1ecd0*/  IMAD.MOV.U32 R24, RZ, RZ, R0 ;  /* 0x000000ffff187224 */ /* 0x000fe400078e0000 */
[----:B------:R-:W-:Y:S02]  /*1ece0*/  IMAD.U32 R25, RZ, RZ, UR4 ;  /* 0x00000004ff197e24 */ /* 0x000fe4000f8e00ff */
[----:B------:R-:W-:Y:S02]  /*1ecf0*/  IMAD.U32 R26, RZ, RZ, UR5 ;  /* 0x00000005ff1a7e24 */ /* 0x000fe4000f8e00ff */
[----:B------:R-:W-:-:S07]  /*1ed00*/  IMAD.U32 R27, RZ, RZ, UR6 ;  /* 0x00000006ff1b7e24 */ /* 0x000fce000f8e00ff */
.L_x_13827:
        /* <DEDUP_REMOVED lines=10> */
.L_x_13816:
[----:B------:R-:W-:Y:S02]  /*1edb0*/  ULDC UR4, c[0x0][0xc3c] ;  /* 0x00030f0000047ab9 */ /* 0x000fe40000000800 */
[----:B--2---:R-:W-:-:S13]  /*1edc0*/  ISETP.GE.AND P0, PT, R27, UR4, PT ;  /* 0x000000041b007c0c */ /* 0x004fda000bf06270 */
[----:B------:R-:W-:Y:S05]  /*1edd0*/  @!P0 BRA `(.L_x_13828) ;  /* 0xffffff9800848947 */ /* 0x000fea000383ffff */
[----:B------:R-:W-:Y:S05]  /*1ede0*/  BSYNC B8 ;  /* 0x0000000000087941 */ /* 0x000fea0003800000 */
.L_x_13686:
[----:B0-----:R-:W2:Y:S01]  /*1edf0*/  LDL.LU R0, [R1+0x34] ;  /* 0x0000340001007983 */ /* 0x001ea20000300800 */
[----:B------:R-:W-:Y:S01]  /*1ee00*/  BSSY B0, `(.L_x_13829) ;  /* 0x000000b000007945 */ /* 0x000fe20003800000 */
[----:B-1----:R-:W0:Y:S01]  /*1ee10*/  S2R R5, SR_CgaCtaId ;  /* 0x0000000000057919 */ /* 0x002e220000008800 */
        /* <DEDUP_REMOVED lines=9> */
.L_x_13970:
[----:B------:R-:W-:Y:S05]  /*1eeb0*/  BSYNC B0 ;  /* 0x0000000000007941 */ /* 0x000fea0003800000 */
.L_x_13829:
[----:B------:R-:W-:-:S03]  /*1eec0*/  UMOV UR4, 0xffffffff ;  /* 0xffffffff00047882 */ /* 0x000fc60000000000 */
[----:B------:R-:W-:Y:S05]  /*1eed0*/  BRA.DIV UR4, `(.L_x_13831) ;  /* 0x0000003a04ec7947 */ /* 0x000fea000b800000 */
[----:B0-----:R-:W0:Y:S02]  /*1eee0*/  S2R R0, SR_TID.X ;  /* 0x0000000000007919 */ /* 0x001e240000002100 */
[----:B0-----:R-:W-:-:S04]  /*1eef0*/  SHF.R.U32.HI R0, RZ, 0x5, R0 ;  /* 0x00000005ff007819 */ /* 0x001fc80000011600 */
[----:B------:R-:W-:-:S05]  /*1ef00*/  LOP3.LUT R0, R0, 0x3, RZ, 0xc0, !PT ;  /* 0x0000000300007812 */ /* 0x000fca00078ec0ff */
[----:B------:R0:W1:Y:S02]  /*1ef10*/  SHFL.IDX PT, R14, R0, RZ, 0x1f ;  /* 0x00001fff000e7589 */ /* 0x00006400000e0000 */
.L_x_13973:
[----:B-1----:R-:W-:-:S13]  /*1ef20*/  ISETP.NE.AND P0, PT, R14, RZ, PT ;  /* 0x000000ff0e00720c */ /* 0x002fda0003f05270 */
[----:B------:R-:W-:Y:S05]  /*1ef30*/  @P0 BRA `(.L_x_13474) ;  /* 0x0000000000880947 */ /* 0x000fea0003800000 */
[----:B------:R-:W-:-:S03]  /*1ef40*/  UMOV UR4, 0xffffffff ;  /* 0xffffffff00047882 */ /* 0x000fc60000000000 */
[----:B------:R-:W-:Y:S05]  /*1ef50*/  BRA.DIV UR4, `(.L_x_13832) ;  /* 0x0000003e04007947 */ /* 0x000fea000b800000 */
[----:B------:R-:W-:-:S13]  /*1ef60*/  ELECT P6, URZ, PT ;  /* 0x00000000003f782f */ /* 0x000fda00038c0000 */
.L_x_13976:
[----:B------:R-:W-:Y:S05]  /*1ef70*/  @!P6 BRA `(.L_x_13474) ;  /* 0x000000000078e947 */ /* 0x000fea0003800000 */
[----:B0-----:R-:W2:Y:S02]  /*1ef80*/  LDL.LU R0, [R1+0x54] ;  /* 0x0000540001007983 */ /* 0x001ea40000300800 */
[----:B--2---:R-:W-:-:S04]  /*1ef90*/  LOP3.LUT R0, R0, 0x2, RZ, 0xfc, !PT ;  /* 0x0000000200007812 */ /* 0x004fc800078efcff */
[----:B------:R-:W-:-:S13]  /*1efa0*/  ISETP.NE.AND P2, PT, R0, 0x3, PT ;  /* 0x000000030000780c */ /* 0x000fda0003f45270 */
[----:B------:R-:W-:Y:S05]  /*1efb0*/  @!P2 BRA `(.L_x_13833) ;  /* 0x000000000004a947 */ /* 0x000fea0003800000 */
[----:B------:R-:W-:Y:S01]  /*1efc0*/  BPT.TRAP 0x1 ;  /* 0x000000040000795c */ /* 0x000fe20000300000 */
.L_x_13833:
        /* <DEDUP_REMOVED lines=12> */
.L_x_13977:
[----:B------:R-:W1:Y:S02]  /*1f090*/  SYNCS.PHASECHK.TRANS64.TRYWAIT P0, [R3+URZ], R0 ;  /* 0x00000000030075a7 */ /* 0x000e64000800017f */
[----:B-1----:R-:W-:Y:S05]  /*1f0a0*/  @!P0 BRA `(.L_x_13835) ;  /* 0x0000003800e08947 */ /* 0x002fea0003800000 */
.L_x_13978:
[----:B------:R-:W-:Y:S05]  /*1f0b0*/  @!P2 BRA `(.L_x_13836) ;  /* 0x000000000004a947 */ /* 0x000fea0003800000 */
[----:B------:R-:W-:Y:S01]  /*1f0c0*/  BPT.TRAP 0x1 ;  /* 0x000000040000795c */ /* 0x000fe20000300000 */
.L_x_13836:
[----:B-1----:R-:W-:-:S04]  /*1f0d0*/  VIADD R3, R9, 0x16860 ;  /* 0x0001686009037836 */ /* 0x002fc80000000000 */
[----:B------:R-:W-:-:S04]  /*1f0e0*/  IMAD R5, R18, 0x8, R3 ;  /* 0x0000000812057824 */ /* 0x000fc800078e0203 */
[----:B------:R-:W1:Y:S02]  /*1f0f0*/  SYNCS.PHASECHK.TRANS64.TRYWAIT P0, [R5+URZ], R2 ;  /* 0x00000002050075a7 */ /* 0x000e64000800017f */
[----:B-1----:R-:W-:Y:S05]  /*1f100*/  @!P0 BRA `(.L_x_13837) ;  /* 0x0000003800dc8947 */ /* 0x002fea0003800000 */
.L_x_13979:
[----:B------:R-:W-:-:S07]  /*1f110*/  IMAD R3, R4, 0x8, R3 ;  /* 0x0000000804037824 */ /* 0x000fce00078e0203 */
.L_x_13838:
[----:B--2---:R2:W4:Y:S02]  /*1f120*/  SYNCS.PHASECHK.TRANS64.TRYWAIT P0, [R3+URZ], R0 ;  /* 0x00000000030075a7 */ /* 0x004524000800017f */
[----:B----4-:R-:W-:Y:S05]  /*1f130*/  @!P0 NANOSLEEP.SYNCS 0x989680 ;  /* 0x009896800000895d */ /* 0x010fea0003900000 */
[----:B------:R-:W4:Y:S02]  /*1f140*/  @!P0 SYNCS.PHASECHK.TRANS64 P0, [R3+URZ], R0 ;  /* 0x00000000030085a7 */ /* 0x000f24000800007f */
[----:B----4-:R-:W-:Y:S05]  /*1f150*/  @!P0 BRA `(.L_x_13838) ;  /* 0xfffffffc00f08947 */ /* 0x010fea000383ffff */
.L_x_13474:
[----:B------:R-:W-:Y:S05]  /*1f160*/  BSYNC B9 ;  /* 0x0000000000097941 */ /* 0x000fea0003800000 */
.L_x_13471:
[----:B------:R-:W-:Y:S05]  /*1f170*/  EXIT ;  /* 0x000000000000794d */ /* 0x000fea0003800000 */
.L_x_13502:
[----:B0-----:R0:W1:Y:S02]  /*1f180*/  SYNCS.PHASECHK.TRANS64.TRYWAIT P6, [R77+URZ+0x16890], R89 ;  /* 0x016890594d0075a7 */ /* 0x00106400080c017f */
[----:B-1----:R-:W-:Y:S05]  /*1f190*/  @!P6 NANOSLEEP.SYNCS 0x989680 ;  /* 0x009896800000e95d */ /* 0x002fea0003900000 */
[----:B------:R-:W1:Y:S02]  /*1f1a0*/  @!P6 SYNCS.PHASECHK.TRANS64 P6, [R77+URZ+0x16890], R89 ;  /* 0x016890594d00e5a7 */ /* 0x000e6400080c007f */
[----:B-1----:R-:W-:Y:S05]  /*1f1b0*/  @!P6 BRA `(.L_x_13502) ;  /* 0xfffffffc00f0e947 */ /* 0x002fea000383ffff */
[----:B------:R-:W-:Y:S05]  /*1f1c0*/  BRA `(.L_x_13839) ;  /* 0xfffffe3c00e07947 */ /* 0x000fea000383ffff */
.L_x_13522:
[----:B0-----:R0:W1:Y:S02]  /*1f1d0*/  SYNCS.PHASECHK.TRANS64.TRYWAIT P5, [R77+URZ+0x16890], R89 ;  /* 0x016890594d0075a7 */ /* 0x00106400080a017f */
[----:B-1----:R-:W-:Y:S05]  /*1f1e0*/  @!P5 NANOSLEEP.SYNCS 0x989680 ;  /* 0x009896800000d95d */ /* 0x002fea0003900000 */
[----:B------:R-:W1:Y:S02]  /*1f1f0*/  @!P5 SYNCS.PHASECHK.TRANS64 P5, [R77+URZ+0x16890], R89 ;  /* 0x016890594d00d5a7 */ /* 0x000e6400080a007f */
[----:B-1----:R-:W-:Y:S05]  /*1f200*/  @!P5 BRA `(.L_x_13522) ;  /* 0xfffffffc00f0d947 */ /* 0x002fea000383ffff */
[----:B------:R-:W-:Y:S05]  /*1f210*/  BRA `(.L_x_13840) ;  /* 0xfffffe5000607947 */ /* 0x000fea000383ffff */
.L_x_13531:
[----:B0-----:R0:W1:Y:S02]  /*1f220*/  SYNCS.PHASECHK.TRANS64.TRYWAIT P4, [R77+URZ+0x16890], R89 ;  /* 0x016890594d0075a7 */ /* 0x001064000808017f */
[----:B-1----:R-:W-:Y:S05]  /*1f230*/  @!P4 NANOSLEEP.SYNCS 0x989680 ;  /* 0x009896800000c95d */ /* 0x002fea0003900000 */
[----:B------:R-:W1:Y:S02]  /*1f240*/  @!P4 SYNCS.PHASECHK.TRANS64 P4, [R77+URZ+0x16890], R89 ;  /* 0x016890594d00c5a7 */ /* 0x000e64000808007f */
[----:B-1----:R-:W-:Y:S05]  /*1f250*/  @!P4 BRA `(.L_x_13531) ;  /* 0xfffffffc00f0c947 */ /* 0x002fea000383ffff */
[----:B------:R-:W-:Y:S05]  /*1f260*/  BRA `(.L_x_13841) ;  /* 0xfffffe60008c7947 */ /* 0x000fea000383ffff */
.L_x_13537:
[----:B--2---:R2:W3:Y:S02]  /*1f270*/  SYNCS.PHASECHK.TRANS64.TRYWAIT P3, [R77+URZ+0x168b0], R89 ;  /* 0x0168b0594d0075a7 */ /* 0x0044e4000806017f */
[----:B---3--:R-:W-:Y:S05]  /*1f280*/  @!P3 NANOSLEEP.SYNCS 0x989680 ;  /* 0x009896800000b95d */ /* 0x008fea0003900000 */
[----:B------:R-:W3:Y:S02]  /*1f290*/  @!P3 SYNCS.PHASECHK.TRANS64 P3, [R77+URZ+0x168b0], R89 ;  /* 0x0168b0594d00b5a7 */ /* 0x000ee4000806007f */
[----:B---3--:R-:W-:Y:S05]  /*1f2a0*/  @!P3 BRA `(.L_x_13537) ;  /* 0xfffffffc00f0b947 */ /* 0x008fea000383ffff */
[----:B------:R-:W-:Y:S05]  /*1f2b0*/  BRA `(.L_x_13842) ;  /* 0xfffffe6400207947 */ /* 0x000fea000383ffff */
.L_x_13555:
        /* <DEDUP_REMOVED lines=13> */
.L_x_13844:
[----:B------:R-:W-:Y:S05]  /*1f390*/  BSYNC B0 ;  /* 0x0000000000007941 */ /* 0x000fea0003800000 */
.L_x_13843:
[----:B------:R0:W-:Y:S01]  /*1f3a0*/  STL [R1+0x24], R14 ;  /* 0x0000240e01007387 */ /* 0x0001e20000100800 */
[----:B------:R-:W-:Y:S05]  /*1f3b0*/  BRA `(.L_x_13845) ;  /* 0xfffffe7000107947 */ /* 0x000fea000383ffff */
.L_x_13567:
[----:B------:R-:W-:Y:S01]  /*1f3c0*/  BSSY B1, `(.L_x_13846) ;  /* 0x0000008000017945 */ /* 0x000fe20003800000 */
[----:B------:R-:W-:Y:S02]  /*1f3d0*/  IMAD.MOV.U32 R13, RZ, RZ, R4 ;  /* 0x000000ffff0d7224 */ /* 0x000fe400078e0004 */
[----:B------:R-:W-:Y:S02]  /*1f3e0*/  IMAD.MOV.U32 R12, RZ, RZ, RZ ;  /* 0x000000ffff0c7224 */ /* 0x000fe400078e00ff */
[----:B------:R-:W-:Y:S02]  /*1f3f0*/  IMAD.MOV.U32 R11, RZ, RZ, 0x1c1f ;  /* 0x00001c1fff0b7424 */ /* 0x000fe400078e00ff */
[----:B------:R-:W-:-:S07]  /*1f400*/  IMAD.MOV.U32 R15, RZ, RZ, -0x1 ;  /* 0xffffffffff0f7424 */ /* 0x000fce00078e00ff */
[----:B0-----:R-:W-:Y:S05]  /*1f410*/  WARPSYNC.COLLECTIVE R15, `(.L_x_13847) ;  /* 0x000000000f087348 */ /* 0x001fea0003c00000 */
[----:B0-----:R0:W1:Y:S02]  /*1f420*/  SHFL.IDX P6, R14, R13, R12, R11 ;  /* 0x0000000c0d0e7389 */ /* 0x00106400000c000b */
[----:B01----:R-:W-:Y:S01]  /*1f430*/  ENDCOLLECTIVE ;  /* 0x000000000000791b */ /* 0x003fe20003800000 */
.L_x_13847:
[----:B------:R-:W-:Y:S05]  /*1f440*/  BSYNC B1 ;  /* 0x0000000000017941 */ /* 0x000fea0003800000 */
.L_x_13846:
        /* <DEDUP_REMOVED lines=8> */
.L_x_13848:
[----:B------:R-:W-:Y:S02]  /*1f4d0*/  IMAD.MOV.U32 R13, RZ, RZ, R7 ;  /* 0x000000ffff0d7224 */ /* 0x000fe400078e0007 */
[----:B------:R-:W-:-:S07]  /*1f4e0*/  IMAD.MOV.U32 R2, RZ, RZ, R14 ;  /* 0x000000ffff027224 */ /* 0x000fce00078e000e */
[----:B------:R-:W-:Y:S05]  /*1f4f0*/  WARPSYNC.COLLECTIVE R15, `(.L_x_13849) ;  /* 0x000000000f087348 */ /* 0x000fea0003c00000 */
[----:B------:R0:W1:Y:S02]  /*1f500*/  SHFL.IDX P6, R14, R13, R12, R11 ;  /* 0x0000000c0d0e7389 */ /* 0x00006400000c000b */
[----:B01----:R-:W-:Y:S01]  /*1f510*/  ENDCOLLECTIVE ;  /* 0x000000000000791b */ /* 0x003fe20003800000 */
.L_x_13849:
[----:B------:R-:W-:Y:S02]  /*1f520*/  IMAD.MOV.U32 R13, RZ, RZ, R6 ;  /* 0x000000ffff0d7224 */ /* 0x000fe400078e0006 */
[----:B------:R-:W-:-:S07]  /*1f530*/  IMAD.MOV.U32 R5, RZ, RZ, R14 ;  /* 0x000000ffff057224 */ /* 0x000fce00078e000e */
[----:B------:R-:W-:Y:S05]  /*1f540*/  WARPSYNC.COLLECTIVE R15, `(.L_x_13850) ;  /* 0x000000000f087348 */ /* 0x000fea0003c00000 */
[----:B------:R0:W1:Y:S02]  /*1f550*/  SHFL.IDX P6, R14, R13, R12, R11 ;  /* 0x0000000c0d0e7389 */ /* 0x00006400000c000b */
[----:B01----:R-:W-:Y:S01]  /*1f560*/  ENDCOLLECTIVE ;  /* 0x000000000000791b */ /* 0x003fe20003800000 */
.L_x_13850:
[----:B------:R-:W-:Y:S05]  /*1f570*/  BRA `(.L_x_13851) ;  /* 0xfffffe74009c7947 */ /* 0x000fea000383ffff */
.L_x_13570:
[----:B------:R-:W-:Y:S01]  /*1f580*/  BSSY B1, `(.L_x_13852) ;  /* 0x0000008000017945 */ /* 0x000fe20003800000 */
[----:B------:R-:W-:Y:S02]  /*1f590*/  IMAD.MOV.U32 R13, RZ, RZ, R4 ;  /* 0x000000ffff0d7224 */ /* 0x000fe400078e0004 */
[----:B------:R-:W-:Y:S02]  /*1f5a0*/  IMAD.MOV.U32 R12, RZ, RZ, 0x1 ;  /* 0x00000001ff0c7424 */ /* 0x000fe400078e00ff */
[----:B------:R-:W-:Y:S02]  /*1f5b0*/  IMAD.MOV.U32 R11, RZ, RZ, 0x1c1f ;  /* 0x00001c1fff0b7424 */ /* 0x000fe400078e00ff */
[----:B------:R-:W-:-:S07]  /*1f5c0*/  IMAD.MOV.U32 R15, RZ, RZ, -0x1 ;  /* 0xffffffffff0f7424 */ /* 0x000fce00078e00ff */
[----:B-1----:R-:W-:Y:S05]  /*1f5d0*/  WARPSYNC.COLLECTIVE R15, `(.L_x_13853) ;  /* 0x000000000f087348 */ /* 0x002fea0003c00000 */
[----:B------:R0:W2:Y:S02]  /*1f5e0*/  SHFL.IDX P6, R14, R13, R12, R11 ;  /* 0x0000000c0d0e7389 */ /* 0x0000a400000c000b */
[----:B012---:R-:W-:Y:S01]  /*1f5f0*/  ENDCOLLECTIVE ;  /* 0x000000000000791b */ /* 0x007fe20003800000 */
.L_x_13853:
[----:B------:R-:W-:Y:S05]  /*1f600*/  BSYNC B1 ;  /* 0x0000000000017941 */ /* 0x000fea0003800000 */
.L_x_13852:
        /* <DEDUP_REMOVED lines=8> */
.L_x_13854:
[----:B------:R-:W-:Y:S02]  /*1f690*/  IMAD.MOV.U32 R13, RZ, RZ, R7 ;  /* 0x000000ffff0d7224 */ /* 0x000fe400078e0007 */
[----:B------:R-:W-:-:S07]  /*1f6a0*/  IMAD.MOV.U32 R2, RZ, RZ, R14 ;  /* 0x000000ffff027224 */ /* 0x000fce00078e000e */
[----:B------:R-:W-:Y:S05]  /*1f6b0*/  WARPSYNC.COLLECTIVE R15, `(.L_x_13855) ;  /* 0x000000000f087348 */ /* 0x000fea0003c00000 */
[----:B------:R0:W1:Y:S02]  /*1f6c0*/  SHFL.IDX P6, R14, R13, R12, R11 ;  /* 0x0000000c0d0e7389 */ /* 0x00006400000c000b */
[----:B01----:R-:W-:Y:S01]  /*1f6d0*/  ENDCOLLECTIVE ;  /* 0x000000000000791b */ /* 0x003fe20003800000 */
.L_x_13855:
[----:B------:R-:W-:Y:S02]  /*1f6e0*/  IMAD.MOV.U32 R13, RZ, RZ, R6 ;  /* 0x000000ffff0d7224 */ /* 0x000fe400078e0006 */
[----:B------:R-:W-:-:S07]  /*1f6f0*/  IMAD.MOV.U32 R5, RZ, RZ, R14 ;  /* 0x000000ffff057224 */ /* 0x000fce00078e000e */
[----:B------:R-:W-:Y:S05]  /*1f700*/  WARPSYNC.COLLECTIVE R15, `(.L_x_13856) ;  /* 0x000000000f087348 */ /* 0x000fea0003c00000 */
[----:B------:R0:W1:Y:S02]  /*1f710*/  SHFL.IDX P6, R14, R13, R12, R11 ;  /* 0x0000000c0d0e7389 */ /* 0x00006400000c000b */
[----:B01----:R-:W-:Y:S01]  /*1f720*/  ENDCOLLECTIVE ;  /* 0x000000000000791b */ /* 0x003fe20003800000 */
.L_x_13856:
[----:B------:R-:W-:Y:S05]  /*1f730*/  BRA `(.L_x_13857) ;  /* 0xfffffe7400f87947 */ /* 0x000fea000383ffff */
.L_x_13574:
[----:B0-----:R0:W1:Y:S02]  /*1f740*/  SYNCS.PHASECHK.TRANS64.TRYWAIT P0, [R16+URZ+0x16800], R37 ;  /* 0x01680025100075a7 */ /* 0x001064000800017f */
[----:B-1----:R-:W-:Y:S05]  /*1f750*/  @!P0 NANOSLEEP.SYNCS 0x989680 ;  /* 0x009896800000895d */ /* 0x002fea0003900000 */
[----:B------:R-:W1:Y:S02]  /*1f760*/  @!P0 SYNCS.PHASECHK.TRANS64 P0, [R16+URZ+0x16800], R37 ;  /* 0x01680025100085a7 */ /* 0x000e64000800007f */
[----:B-1----:R-:W-:Y:S05]  /*1f770*/  @!P0 BRA `(.L_x_13574) ;  /* 0xfffffffc00f08947 */ /* 0x002fea000383ffff */
[----:B------:R-:W-:Y:S05]  /*1f780*/  BRA `(.L_x_13858) ;  /* 0xfffffe7800f87947 */ /* 0x000fea000383ffff */
.L_x_13582:
[----:B------:R-:W1:Y:S01]  /*1f790*/  LDC R43, c[0x0][0x3f4] ;  /* 0x0000fd00ff2b7b82 */ /* 0x000e620000000800 */
        /* <DEDUP_REMOVED lines=8> */
.L_x_13860:
[----:B------:R-:W-:Y:S05]  /*1f820*/  BSYNC B1 ;  /* 0x0000000000017941 */ /* 0x000fea0003800000 */
.L_x_13859:
[----:B------:R-:W-:Y:S01]  /*1f830*/  IMAD.MOV.U32 R13, RZ, RZ, R24 ;  /* 0x000000ffff0d7224 */ /* 0x000fe200078e0018 */
[----:B------:R-:W-:Y:S01]  /*1f840*/  ISETP.GE.AND P0, PT, R18, R43, PT ;  /* 0x0000002b1200720c */ /* 0x000fe20003f06270 */
[----:B------:R-:W-:Y:S02]  /*1f850*/  IMAD.MOV.U32 R12, RZ, RZ, RZ ;  /* 0x000000ffff0c7224 */ /* 0x000fe400078e00ff */
[----:B------:R-:W-:Y:S02]  /*1f860*/  IMAD.MOV.U32 R11, RZ, RZ, 0x1c1f ;  /* 0x00001c1fff0b7424 */ /* 0x000fe400078e00ff */
[----:B------:R-:W-:Y:S02]  /*1f870*/  IMAD.MOV.U32 R15, RZ, RZ, -0x1 ;  /* 0xffffffffff0f7424 */ /* 0x000fe400078e00ff */
[----:B------:R-:W-:Y:S02]  /*1f880*/  IMAD.MOV.U32 R0, RZ, RZ, R14 ;  /* 0x000000ffff007224 */ /* 0x000fe400078e000e */
[----:B------:R-:W-:-:S07]  /*1f890*/  IMAD R30, R157, R30, RZ ;  /* 0x0000001e9d1e7224 */ /* 0x000fce00078e02ff */
[----:B------:R-:W-:Y:S05]  /*1f8a0*/  WARPSYNC.COLLECTIVE R15, `(.L_x_13861) ;  /* 0x000000000f087348 */ /* 0x000fea0003c00000 */
[----:B------:R0:W1:Y:S02]  /*1f8b0*/  SHFL.IDX P6, R14, R13, R12, R11 ;  /* 0x0000000c0d0e7389 */ /* 0x00006400000c000b */
[----:B01----:R-:W-:Y:S01]  /*1f8c0*/  ENDCOLLECTIVE ;  /* 0x000000000000791b */ /* 0x003fe20003800000 */
.L_x_13861:
        /* <DEDUP_REMOVED lines=8> */
.L_x_13862:
        /* <DEDUP_REMOVED lines=9> */
.L_x_13863:
[----:B------:R-:W2:Y:S01]  /*1f9e0*/  @!P1 LD.E.128 R8, desc[UR40][R8.64] ;  /* 0x0000002808089980 */ /* 0x000ea2000c101d00 */
[----:B------:R-:W-:-:S05]  /*1f9f0*/  @!P1 IADD3 R14, P2, R14, R7, RZ ;  /* 0x000000070e0e9210 */ /* 0x000fca0007f5e0ff */
[----:B------:R-:W-:-:S04]  /*1fa00*/  @!P1 IMAD.X R3, R3, 0x1, R4, P2 ;  /* 0x0000000103039824 */ /* 0x000fc800010e0604 */
[----:B------:R-:W-:-:S05]  /*1fa10*/  @!P1 IMAD.MOV.U32 R15, RZ, RZ, R3 ;  /* 0x000000ffff0f9224 */ /* 0x000fca00078e0003 */
[----:B------:R0:W5:Y:S01]  /*1fa20*/  @!P1 LD.E.128 R4, desc[UR40][R14.64] ;  /* 0x000000280e049980 */ /* 0x000162000c101d00 */
[----:B------:R-:W-:Y:S01]  /*1fa30*/  CS2R R34, SRZ ;  /* 0x0000000000227805 */ /* 0x000fe2000001ff00 */
[----:B------:R-:W-:Y:S01]  /*1fa40*/  IMAD.MOV.U32 R13, RZ, RZ, R26 ;  /* 0x000000ffff0d7224 */ /* 0x000fe200078e001a */
[----:B------:R-:W-:Y:S01]  /*1fa50*/  CS2R R32, SRZ ;  /* 0x0000000000207805 */ /* 0x000fe2000001ff00 */
[----:B------:R-:W-:Y:S01]  /*1fa60*/  IMAD.MOV.U32 R12, RZ, RZ, 0x1 ;  /* 0x00000001ff0c7424 */ /* 0x000fe200078e00ff */
[----:B------:R-:W-:Y:S01]  /*1fa70*/  CS2R R20, SRZ ;  /* 0x0000000000147805 */ /* 0x000fe2000001ff00 */
[----:B0-----:R-:W-:Y:S02]  /*1fa80*/  IMAD.MOV.U32 R15, RZ, RZ, -0x1 ;  /* 0xffffffffff0f7424 */ /* 0x001fe400078e00ff */
[----:B--2---:R-:W-:Y:S02]  /*1fa90*/  @!P1 IMAD.MOV.U32 R35, RZ, RZ, R11 ;  /* 0x000000ffff239224 */ /* 0x004fe400078e000b */
[----:B------:R-:W-:-:S02]  /*1faa0*/  IMAD.MOV.U32 R11, RZ, RZ, 0x1c1f ;  /* 0x00001c1fff0b7424 */ /* 0x000fc400078e00ff */
[----:B------:R-:W-:Y:S02]  /*1fab0*/  @!P1 IMAD.MOV.U32 R32, RZ, RZ, R8 ;  /* 0x000000ffff209224 */ /* 0x000fe400078e0008 */
[----:B------:R-:W-:-:S07]  /*1fac0*/  @!P1 IMAD.MOV.U32 R33, RZ, RZ, R9 ;  /* 0x000000ffff219224 */ /* 0x000fce00078e0009 */
[----:B-----5:R-:W-:Y:S05]  /*1fad0*/  WARPSYNC.COLLECTIVE R15, `(.L_x_13864) ;  /* 0x000000000f087348 */ /* 0x020fea0003c00000 */
[----:B------:R0:W1:Y:S02]  /*1fae0*/  SHFL.IDX P6, R14, R13, R12, R11 ;  /* 0x0000000c0d0e7389 */ /* 0x00006400000c000b */
[----:B01---5:R-:W-:Y:S01]  /*1faf0*/  ENDCOLLECTIVE ;  /* 0x000000000000791b */ /* 0x023fe20003800000 */
.L_x_13864:
[----:B------:R-:W-:Y:S02]  /*1fb00*/  IMAD.MOV.U32 R0, RZ, RZ, R32 ;  /* 0x000000ffff007224 */ /* 0x000fe400078e0020 */
[----:B------:R-:W-:Y:S02]  /*1fb10*/  IMAD.MOV.U32 R2, RZ, RZ, R33 ;  /* 0x000000ffff027224 */ /* 0x000fe400078e0021 */
[----:B------:R-:W-:Y:S01]  /*1fb20*/  @!P1 IMAD.MOV.U32 R34, RZ, RZ, R10 ;  /* 0x000000ffff229224 */ /* 0x000fe200078e000a */
[----:B------:R-:W-:Y:S01]  /*1fb30*/  PRMT R41, R0, 0x7610, R41 ;  /* 0x0000761000297816 */ /* 0x000fe20000000029 */
[----:B------:R-:W-:Y:S01]  /*1fb40*/  IMAD.MOV.U32 R9, RZ, RZ, R35 ;  /* 0x000000ffff097224 */ /* 0x000fe200078e0023 */
[----:B------:R-:W-:Y:S02]  /*1fb50*/  PRMT R42, R2, 0x7610, R42 ;  /* 0x00007610022a7816 */ /* 0x000fe4000000002a */
[----:B------:R-:W-:Y:S01]  /*1fb60*/  CS2R R2, SRZ ;  /* 0x0000000000027805 */ /* 0x000fe2000001ff00 */
[----:B------:R-:W-:-:S02]  /*1fb70*/  IMAD.MOV.U32 R8, RZ, RZ, R34 ;  /* 0x000000ffff087224 */ /* 0x000fc400078e0022 */
[----:B------:R-:W-:-:S03]  /*1fb80*/  IMAD.MOV.U32 R13, RZ, RZ, R24 ;  /* 0x000000ffff0d7224 */ /* 0x000fc600078e0018 */
[----:B------:R-:W-:Y:S01]  /*1fb90*/  PRMT R31, R8, 0x5410, R9 ;  /* 0x00005410081f7816 */ /* 0x000fe20000000009 */
[----:B------:R-:W-:Y:S02]  /*1fba0*/  @!P1 IMAD.MOV.U32 R20, RZ, RZ, R4 ;  /* 0x000000ffff149224 */ /* 0x000fe400078e0004 */
[----:B------:R-:W-:Y:S02]  /*1fbb0*/  @!P1 IMAD.MOV.U32 R21, RZ, RZ, R5 ;  /* 0x000000ffff159224 */ /* 0x000fe400078e0005 */
[----:B------:R-:W-:Y:S02]  /*1fbc0*/  @!P1 IMAD.MOV.U32 R2, RZ, RZ, R6 ;  /* 0x000000ffff029224 */ /* 0x000fe400078e0006 */
[----:B------:R-:W-:Y:S02]  /*1fbd0*/  @!P1 IMAD.MOV.U32 R3, RZ, RZ, R7 ;  /* 0x000000ffff039224 */ /* 0x000fe400078e0007 */
[----:B------:R-:W-:-:S07]  /*1fbe0*/  IMAD.MOV.U32 R0, RZ, RZ, R14 ;  /* 0x000000ffff007224 */ /* 0x000fce00078e000e */
[----:B------:R-:W-:Y:S05]  /*1fbf0*/  WARPSYNC.COLLECTIVE R15, `(.L_x_13865) ;  /* 0x000000000f087348 */ /* 0x000fea0003c00000 */
[----:B------:R0:W1:Y:S02]  /*1fc00*/  SHFL.IDX P6, R14, R13, R12, R11 ;  /* 0x0000000c0d0e7389 */ /* 0x00006400000c000b */
[----:B01----:R-:W-:Y:S01]  /*1fc10*/  ENDCOLLECTIVE ;  /* 0x000000000000791b */ /* 0x003fe20003800000 */
.L_x_13865:
[----:B------:R-:W-:Y:S02]  /*1fc20*/  IMAD.MOV.U32 R4, RZ, RZ, R20 ;  /* 0x000000ffff047224 */ /* 0x000fe400078e0014 */
[----:B------:R-:W-:Y:S02]  /*1fc30*/  IMAD.MOV.U32 R5, RZ, RZ, R21 ;  /* 0x000000ffff057224 */ /* 0x000fe400078e0015 */
[----:B------:R-:W-:Y:S02]  /*1fc40*/  IMAD.MOV.U32 R6, RZ, RZ, R2 ;  /* 0x000000ffff067224 */ /* 0x000fe400078e0002 */
[----:B------:R-:W-:Y:S01]  /*1fc50*/  IMAD.MOV.U32 R7, RZ, RZ, R3 ;  /* 0x000000ffff077224 */ /* 0x000fe200078e0003 */
[----:B------:R-:W-:Y:S02]  /*1fc60*/  PRMT R41, R41, 0x5410, R5 ;  /* 0x0000541029297816 */ /* 0x000fe40000000005 */
[----:B------:R-:W-:Y:S02]  /*1fc70*/  PRMT R56, R4, 0x5410, R6 ;  /* 0x0000541004387816 */ /* 0x000fe40000000006 */
[----:B------:R-:W-:-:S02]  /*1fc80*/  CS2R R4, SRZ ;  /* 0x0000000000047805 */ /* 0x000fc4000001ff00 */
[----:B------:R-:W-:Y:S01]  /*1fc90*/  PRMT R47, R7, 0x7610, R47 ;  /* 0x00007610072f7816 */ /* 0x000fe2000000002f */
[----:B------:R-:W-:Y:S02]  /*1fca0*/  IMAD.MOV.U32 R13, RZ, RZ, R25 ;  /* 0x000000ffff0d7224 */ /* 0x000fe400078e0019 */
[----:B------:R-:W-:-:S07]  /*1fcb0*/  IMAD.MOV.U32 R24, RZ, RZ, R14 ;  /* 0x000000ffff187224 */ /* 0x000fce00078e000e */
[----:B------:R-:W-:Y:S05]  /*1fcc0*/  WARPSYNC.COLLECTIVE R15, `(.L_x_13866) ;  /* 0x000000000f087348 */ /* 0x000fea0003c00000 */
[----:B------:R0:W1:Y:S02]  /*1fcd0*/  SHFL.IDX P6, R14, R13, R12, R11 ;  /* 0x0000000c0d0e7389 */ /* 0x00006400000c000b */
[----:B01----:R-:W-:Y:S01]  /*1fce0*/  ENDCOLLECTIVE ;  /* 0x000000000000791b */ /* 0x003fe20003800000 */
.L_x_13866:
[----:B------:R-:W-:Y:S02]  /*1fcf0*/  IMAD.MOV.U32 R13, RZ, RZ, R27 ;  /* 0x000000ffff0d7224 */ /* 0x000fe400078e001b */
[----:B------:R-:W-:-:S07]  /*1fd00*/  IMAD.MOV.U32 R25, RZ, RZ, R14 ;  /* 0x000000ffff197224 */ /* 0x000fce00078e000e */
[----:B------:R-:W-:Y:S05]  /*1fd10*/  WARPSYNC.COLLECTIVE R15, `(.L_x_13867) ;  /* 0x000000000f087348 */ /* 0x000fea0003c00000 */
[----:B------:R0:W1:Y:S02]  /*1fd20*/  SHFL.IDX P6, R14, R13, R12, R11 ;  /* 0x0000000c0d0e7389 */ /* 0x00006400000c000b */
[----:B01----:R-:W-:Y:S01]  /*1fd30*/  ENDCOLLECTIVE ;  /* 0x000000000000791b */ /* 0x003fe20003800000 */
.L_x_13867:
[----:B------:R-:W-:Y:S05]  /*1fd40*/  BRA `(.L_x_13868) ;  /* 0xfffffe8400e87947 */ /* 0x000fea000383ffff */
.L_x_13586:
[----:B0-----:R0:W1:Y:S02]  /*1fd50*/  SYNCS.PHASECHK.TRANS64.TRYWAIT P1, [R16+URZ+0x16800], R13 ;  /* 0x0168000d100075a7 */ /* 0x001064000802017f */
[----:B-1----:R-:W-:Y:S05]  /*1fd60*/  @!P1 NANOSLEEP.SYNCS 0x989680 ;  /* 0x009896800000995d */ /* 0x002fea0003900000 */
[----:B------:R-:W1:Y:S02]  /*1fd70*/  @!P1 SYNCS.PHASECHK.TRANS64 P1, [R16+URZ+0x16800], R13 ;  /* 0x0168000d100095a7 */ /* 0x000e64000802007f */
[----:B-1----:R-:W-:Y:S05]  /*1fd80*/  @!P1 BRA `(.L_x_13586) ;  /* 0xfffffffc00f09947 */ /* 0x002fea000383ffff */
[----:B------:R-:W-:Y:S05]  /*1fd90*/  BRA `(.L_x_13869) ;  /* 0xfffffe8800887947 */ /* 0x000fea000383ffff */
.L_x_13592:
[----:B--2---:R2:W3:Y:S02]  /*1fda0*/  SYNCS.PHASECHK.TRANS64.TRYWAIT P2, [R7+URZ+0x16830], R0 ;  /* 0x01683000070075a7 */ /* 0x0044e4000804017f */
[----:B---3--:R-:W-:Y:S05]  /*1fdb0*/  @!P2 NANOSLEEP.SYNCS 0x989680 ;  /* 0x009896800000a95d */ /* 0x008fea0003900000 */
[----:B------:R-:W3:Y:S02]  /*1fdc0*/  @!P2 SYNCS.PHASECHK.TRANS64 P2, [R7+URZ+0x16830], R0 ;  /* 0x016830000700a5a7 */ /* 0x000ee4000804007f */
[----:B---3--:R-:W-:Y:S05]  /*1fdd0*/  @!P2 BRA `(.L_x_13592) ;  /* 0xfffffffc00f0a947 */ /* 0x008fea000383ffff */
[----:B------:R-:W-:Y:S05]  /*1fde0*/  BRA `(.L_x_13591) ;  /* 0xfffffe9800087947 */ /* 0x000fea000383ffff */
.L_x_13610:
[----:B-1----:R1:W2:Y:S02]  /*1fdf0*/  SYNCS.PHASECHK.TRANS64.TRYWAIT P5, [R9+URZ+0x16830], R0 ;  /* 0x01683000090075a7 */ /* 0x0022a400080a017f */
[----:B--2---:R-:W-:Y:S05]  /*1fe00*/  @!P5 NANOSLEEP.SYNCS 0x989680 ;  /* 0x009896800000d95d */ /* 0x004fea0003900000 */
[----:B------:R-:W2:Y:S02]  /*1fe10*/  @!P5 SYNCS.PHASECHK.TRANS64 P5, [R9+URZ+0x16830], R0 ;  /* 0x016830000900d5a7 */ /* 0x000ea400080a007f */
[----:B--2---:R-:W-:Y:S05]  /*1fe20*/  @!P5 BRA `(.L_x_13610) ;  /* 0xfffffffc00f0d947 */ /* 0x004fea000383ffff */
[----:B------:R-:W-:Y:S05]  /*1fe30*/  BRA `(.L_x_13609) ;  /* 0xfffffec800b87947 */ /* 0x000fea000383ffff */
.L_x_13614:
[----:B-1----:R1:W2:Y:S02]  /*1fe40*/  SYNCS.PHASECHK.TRANS64.TRYWAIT P4, [R8+URZ+0x16850], R0 ;  /* 0x01685000080075a7 */ /* 0x0022a4000808017f */
[----:B--2---:R-:W-:Y:S05]  /*1fe50*/  @!P4 NANOSLEEP.SYNCS 0x989680 ;  /* 0x009896800000c95d */ /* 0x004fea0003900000 */
[----:B------:R-:W2:Y:S02]  /*1fe60*/  @!P4 SYNCS.PHASECHK.TRANS64 P4, [R8+URZ+0x16850], R0 ;  /* 0x016850000800c5a7 */ /* 0x000ea4000808007f */
[----:B--2---:R-:W-:Y:S05]  /*1fe70*/  @!P4 BRA `(.L_x_13614) ;  /* 0xfffffffc00f0c947 */ /* 0x004fea000383ffff */
[----:B------:R-:W-:Y:S05]  /*1fe80*/  BRA `(.L_x_13611) ;  /* 0xfffffecc00807947 */ /* 0x000fea000383ffff */
.L_x_13633:
[----:B-1----:R1:W2:Y:S02]  /*1fe90*/  SYNCS.PHASECHK.TRANS64.TRYWAIT P3, [R0+URZ+0x16830], R3 ;  /* 0x01683003000075a7 */ /* 0x0022a4000806017f */
[----:B--2---:R-:W-:Y:S05]  /*1fea0*/  @!P3 NANOSLEEP.SYNCS 0x989680 ;  /* 0x009896800000b95d */ /* 0x004fea0003900000 */
[----:B------:R-:W2:Y:S02]  /*1feb0*/  @!P3 SYNCS.PHASECHK.TRANS64 P3, [R0+URZ+0x16830], R3 ;  /* 0x016830030000b5a7 */ /* 0x000ea4000806007f */
[----:B--2---:R-:W-:Y:S05]  /*1fec0*/  @!P3 BRA `(.L_x_13633) ;  /* 0xfffffffc00f0b947 */ /* 0x004fea000383ffff */
[----:B------:R-:W-:Y:S05]  /*1fed0*/  BRA `(.L_x_13632) ;  /* 0xfffffefc00307947 */ /* 0x000fea000383ffff */
.L_x_13637:
[----:B-1----:R1:W2:Y:S02]  /*1fee0*/  SYNCS.PHASECHK.TRANS64.TRYWAIT P2, [R2+URZ+0x16850], R0 ;  /* 0x01685000020075a7 */ /* 0x0022a4000804017f */
[----:B--2---:R-:W-:Y:S05]  /*1fef0*/  @!P2 NANOSLEEP.SYNCS 0x989680 ;  /* 0x009896800000a95d */ /* 0x004fea0003900000 */
[----:B------:R-:W2:Y:S02]  /*1ff00*/  @!P2 SYNCS.PHASECHK.TRANS64 P2, [R2+URZ+0x16850], R0 ;  /* 0x016850000200a5a7 */ /* 0x000ea4000804007f */
[----:B--2---:R-:W-:Y:S05]  /*1ff10*/  @!P2 BRA `(.L_x_13637) ;  /* 0xfffffffc00f0a947 */ /* 0x004fea000383ffff */
[----:B------:R-:W-:Y:S05]  /*1ff20*/  BRA `(.L_x_13634) ;  /* 0xfffffefc00f87947 */ /* 0x000fea000383ffff */
.L_x_13644:
[----:B-1----:R1:W2:Y:S02]  /*1ff30*/  SYNCS.PHASECHK.TRANS64.TRYWAIT P3, [R0+URZ+0x16830], R3 ;  /* 0x01683003000075a7 */ /* 0x0022a4000806017f */
[----:B--2---:R-:W-:Y:S05]  /*1ff40*/  @!P3 NANOSLEEP.SYNCS 0x989680 ;  /* 0x009896800000b95d */ /* 0x004fea0003900000 */
[----:B------:R-:W2:Y:S02]  /*1ff50*/  @!P3 SYNCS.PHASECHK.TRANS64 P3, [R0+URZ+0x16830], R3 ;  /* 0x016830030000b5a7 */ /* 0x000ea4000806007f */
[----:B--2---:R-:W-:Y:S05]  /*1ff60*/  @!P3 BRA `(.L_x_13644) ;  /* 0xfffffffc00f0b947 */ /* 0x004fea000383ffff */
[----:B------:R-:W-:Y:S05]  /*1ff70*/  BRA `(.L_x_13643) ;  /* 0xffffff1800dc7947 */ /* 0x000fea000383ffff */
.L_x_13648:
[----:B-1----:R1:W2:Y:S02]  /*1ff80*/  SYNCS.PHASECHK.TRANS64.TRYWAIT P2, [R2+URZ+0x16850], R0 ;  /* 0x01685000020075a7 */ /* 0x0022a4000804017f */
[----:B--2---:R-:W-:Y:S05]  /*1ff90*/  @!P2 NANOSLEEP.SYNCS 0x989680 ;  /* 0x009896800000a95d */ /* 0x004fea0003900000 */
[----:B------:R-:W2:Y:S02]  /*1ffa0*/  @!P2 SYNCS.PHASECHK.TRANS64 P2, [R2+URZ+0x16850], R0 ;  /* 0x016850000200a5a7 */ /* 0x000ea4000804007f */
[----:B--2---:R-:W-:Y:S05]  /*1ffb0*/  @!P2 BRA `(.L_x_13648) ;  /* 0xfffffffc00f0a947 */ /* 0x004fea000383ffff */
[----:B------:R-:W-:Y:S05]  /*1ffc0*/  BRA `(.L_x_13645) ;  /* 0xffffff1c00a47947 */ /* 0x000fea000383ffff */
.L_x_13661:
[----:B-1----:R1:W2:Y:S02]  /*1ffd0*/  SYNCS.PHASECHK.TRANS64.TRYWAIT P0, [R11+URZ+0x16850], R4 ;  /* 0x016850040b0075a7 */ /* 0x0022a4000800017f */
[----:B--2---:R-:W-:Y:S05]  /*1ffe0*/  @!P0 NANOSLEEP.SYNCS 0x989680 ;  /* 0x009896800000895d */ /* 0x004fea0003900000 */
[----:B------:R-:W2:Y:S02]  /*1fff0*/  @!P0 SYNCS.PHASECHK.TRANS64 P0, [R11+URZ+0x16850], R4 ;  /* 0x016850040b0085a7 */ /* 0x000ea4000800007f */
[----:B--2---:R-:W-:Y:S05]  /*20000*/  @!P0 BRA `(.L_x_13661) ;  /* 0xfffffffc00f08947 */ /* 0x004fea000383ffff */
[----:B------:R-:W-:Y:S05]  /*20010*/  BRA `(.L_x_13660) ;  /* 0xffffff48007c7947 */ /* 0x000fea000383ffff */
.L_x_13666:
[----:B------:R-:W-:Y:S02]  /*20020*/  IMAD.MOV.U32 R13, RZ, RZ, R28 ;  /* 0x000000ffff0d7224 */ /* 0x000fe400078e001c */
[----:B------:R-:W-:Y:S02]  /*20030*/  IMAD.MOV.U32 R12, RZ, RZ, RZ ;  /* 0x000000ffff0c7224 */ /* 0x000fe400078e00ff */
[----:B------:R-:W-:Y:S02]  /*20040*/  IMAD.MOV.U32 R11, RZ, RZ, 0x181f ;  /* 0x0000181fff0b7424 */ /* 0x000fe400078e00ff */
[----:B------:R-:W-:Y:S02]  /*20050*/  IMAD.MOV.U32 R15, RZ, RZ, -0x1 ;  /* 0xffffffffff0f7424 */ /* 0x000fe400078e00ff */
[----:B------:R-:W-:-:S07]  /*20060*/  IMAD.IADD R40, R49, 0x1, R50 ;  /* 0x0000000131287824 */ /* 0x000fce00078e0232 */
[----:B-----5:R-:W-:Y:S05]  /*20070*/  WARPSYNC.COLLECTIVE R15, `(.L_x_13870) ;  /* 0x000000000f087348 */ /* 0x020fea0003c00000 */
[----:B------:R0:W1:Y:S02]  /*20080*/  SHFL.IDX P6, R14, R13, R12, R11 ;  /* 0x0000000c0d0e7389 */ /* 0x00006400000c000b */
[----:B01---5:R-:W-:Y:S01]  /*20090*/  ENDCOLLECTIVE ;  /* 0x000000000000791b */ /* 0x023fe20003800000 */
.L_x_13870:
[----:B------:R-:W-:Y:S02]  /*200a0*/  VIADD R20, R40, 0x30 ;  /* 0x0000003028147836 */ /* 0x000fe40000000000 */
[----:B------:R-:W-:Y:S02]  /*200b0*/  IMAD.MOV.U32 R13, RZ, RZ, R10 ;  /* 0x000000ffff0d7224 */ /* 0x000fe400078e000a */
[----:B------:R-:W-:-:S07]  /*200c0*/  IMAD.MOV.U32 R0, RZ, RZ, R14 ;  /* 0x000000ffff007224 */ /* 0x000fce00078e000e */
[----:B------:R-:W-:Y:S05]  /*200d0*/  WARPSYNC.COLLECTIVE R15, `(.L_x_13871) ;  /* 0x000000000f087348 */ /* 0x000fea0003c00000 */
[----:B------:R0:W1:Y:S02]  /*200e0*/  SHFL.IDX P6, R14, R13, R12, R11 ;  /* 0x0000000c0d0e7389 */ /* 0x00006400000c000b */
[----:B01----:R-:W-:Y:S01]  /*200f0*/  ENDCOLLECTIVE ;  /* 0x000000000000791b */ /* 0x003fe20003800000 */
.L_x_13871:
[----:B------:R-:W-:Y:S02]  /*20100*/  ULDC UR4, c[0x0][0xac8] ;  /* 0x0002b20000047ab9 */ /* 0x000fe40000000800 */
[----:B------:R-:W-:-:S04]  /*20110*/  ISETP.GE.AND P0, PT, R41, UR4, PT ;  /* 0x0000000429007c0c */ /* 0x000fc8000bf06270 */
[-C--:B------:R-:W-:Y:S01]  /*20120*/  ISETP.GE.OR P4, PT, R20, R43.reuse, P0 ;  /* 0x0000002b1400720c */ /* 0x080fe20000786670 */
[C---:B------:R-:W-:Y:S01]  /*20130*/  VIADD R20, R40.reuse, 0x60 ;  /* 0x0000006028147836 */ /* 0x040fe20000000000 */
[----:B------:R-:W-:-:S04]  /*20140*/  ISETP.GE.OR P3, PT, R40, R43, P0 ;  /* 0x0000002b2800720c */ /* 0x000fc80000766670 */
[----:B------:R-:W-:Y:S01]  /*20150*/  ISETP.GE.OR P2, PT, R20, R43, P0 ;  /* 0x0000002b1400720c */ /* 0x000fe20000746670 */
[----:B------:R-:W-:Y:S02]  /*20160*/  IMAD.MOV.U32 R13, RZ, RZ, R28 ;  /* 0x000000ffff0d7224 */ /* 0x000fe400078e001c */
[----:B------:R-:W-:Y:S02]  /*20170*/  IMAD.MOV.U32 R12, RZ, RZ, 0x1 ;  /* 0x00000001ff0c7424 */ /* 0x000fe400078e00ff */
[----:B------:R-:W-:-:S08]  /*20180*/  IMAD.MOV.U32 R2, RZ, RZ, R14 ;  /* 0x000000ffff027224 */ /* 0x000fd000078e000e */
[----:B------:R-:W-:Y:S05]  /*20190*/  WARPSYNC.COLLECTIVE R15, `(.L_x_13872) ;  /* 0x000000000f087348 */ /* 0x000fea0003c00000 */
[----:B------:R0:W1:Y:S02]  /*201a0*/  SHFL.IDX P6, R14, R13, R12, R11 ;  /* 0x0000000c0d0e7389 */ /* 0x00006400000c000b */
[----:B01----:R-:W-:Y:S01]  /*201b0*/  ENDCOLLECTIVE ;  /* 0x000000000000791b */ /* 0x003fe20003800000 */
.L_x_13872:
[----:B------:R-:W-:-:S04]  /*201c0*/  @!P3 LEA R2, P5, R41, R2, 0x1 ;  /* 0x000000022902b211 */ /* 0x000fc800078a08ff */
[----:B------:R-:W-:Y:S01]  /*201d0*/  @!P3 LEA.HI.X R21, R41, R0, R42, 0x1, P5 ;  /* 0x000000002915b211 */ /* 0x000fe200028f0c2a */
[----:B------:R-:W-:-:S05]  /*201e0*/  @!P3 IMAD.MOV.U32 R20, RZ, RZ, R2 ;  /* 0x000000ffff14b224 */ /* 0x000fca00078e0002 */
[----:B------:R0:W-:Y:S01]  /*201f0*/  @!P3 ST.E.128 desc[UR40][R20.64], R4 ;  /* 0x000000041400b985 */ /* 0x0001e2000c101d28 */
[----:B------:R-:W-:Y:S02]  /*20200*/  IMAD.MOV.U32 R13, RZ, RZ, R10 ;  /* 0x000000ffff0d7224 */ /* 0x000fe400078e000a */
[----:B------:R-:W-:-:S07]  /*20210*/  IMAD.MOV.U32 R3, RZ, RZ, R14 ;  /* 0x000000ffff037224 */ /* 0x000fce00078e000e */
[----:B0-----:R-:W-:Y:S05]  /*20220*/  WARPSYNC.COLLECTIVE R15, `(.L_x_13873) ;  /* 0x000000000f087348 */ /* 0x001fea0003c00000 */
[----:B------:R1:W2:Y:S02]  /*20230*/  SHFL.IDX P6, R14, R13, R12, R11 ;  /* 0x0000000c0d0e7389 */ /* 0x0002a400000c000b */
[----:B012---:R-:W-:Y:S01]  /*20240*/  ENDCOLLECTIVE ;  /* 0x000000000000791b */ /* 0x007fe20003800000 */
.L_x_13873:
[----:B------:R-:W-:Y:S02]  /*20250*/  IMAD.MOV.U32 R13, RZ, RZ, R28 ;  /* 0x000000ffff0d7224 */ /* 0x000fe400078e001c */
[----:B------:R-:W-:Y:S02]  /*20260*/  IMAD.MOV.U32 R12, RZ, RZ, 0x2 ;  /* 0x00000002ff0c7424 */ /* 0x000fe400078e00ff */
[----:B------:R-:W-:-:S07]  /*20270*/  IMAD.MOV.U32 R8, RZ, RZ, R14 ;  /* 0x000000ffff087224 */ /* 0x000fce00078e000e */
[----:B------:R-:W-:Y:S05]  /*20280*/  WARPSYNC.COLLECTIVE R15, `(.L_x_13874) ;  /* 0x000000000f087348 */ /* 0x000fea0003c00000 */
[----:B------:R0:W1:Y:S02]  /*20290*/  SHFL.IDX P6, R14, R13, R12, R11 ;  /* 0x0000000c0d0e7389 */ /* 0x00006400000c000b */
[----:B01----:R-:W-:Y:S01]  /*202a0*/  ENDCOLLECTIVE ;  /* 0x000000000000791b */ /* 0x003fe20003800000 */
.L_x_13874:
[----:B------:R-:W-:-:S04]  /*202b0*/  @!P4 LEA R8, P1, R41, R8, 0x1 ;  /* 0x000000082908c211 */ /* 0x000fc800078208ff */
[----:B------:R-:W-:Y:S01]  /*202c0*/  @!P4 LEA.HI.X R3, R41, R3, R42, 0x1, P1 ;  /* 0x000000032903c211 */ /* 0x000fe200008f0c2a */
[----:B------:R-:W-:Y:S02]  /*202d0*/  IMAD.MOV.U32 R13, RZ, RZ, R10 ;  /* 0x000000ffff0d7224 */ /* 0x000fe400078e000a */
[----:B------:R-:W-:-:S07]  /*202e0*/  IMAD.MOV.U32 R9, RZ, RZ, R14 ;  /* 0x000000ffff097224 */ /* 0x000fce00078e000e */
[----:B------:R-:W-:Y:S05]  /*202f0*/  WARPSYNC.COLLECTIVE R15, `(.L_x_13875) ;  /* 0x000000000f087348 */ /* 0x000fea0003c00000 */
[----:B------:R0:W1:Y:S02]  /*20300*/  SHFL.IDX P6, R14, R13, R12, R11 ;  /* 0x0000000c0d0e7389 */ /* 0x00006400000c000b */
[----:B01----:R-:W-:Y:S01]  /*20310*/  ENDCOLLECTIVE ;  /* 0x000000000000791b */ /* 0x003fe20003800000 */
.L_x_13875:
[----:B------:R-:W-:Y:S02]  /*20320*/  IMAD.MOV.U32 R13, RZ, RZ, R28 ;  /* 0x000000ffff0d7224 */ /* 0x000fe400078e001c */
[----:B------:R-:W-:Y:S01]  /*20330*/  IMAD.MOV.U32 R12, RZ, RZ, 0x3 ;  /* 0x00000003ff0c7424 */ /* 0x000fe200078e00ff */
[----:B------:R-:W-:-:S13]  /*20340*/  @!P2 LEA R44, P5, R41, R14, 0x1 ;  /* 0x0000000e292ca211 */ /* 0x000fda00078a08ff */
[----:B------:R-:W-:Y:S05]  /*20350*/  WARPSYNC.COLLECTIVE R15, `(.L_x_13876) ;  /* 0x000000000f087348 */ /* 0x000fea0003c00000 */
[----:B------:R0:W1:Y:S02]  /*20360*/  SHFL.IDX P6, R14, R13, R12, R11 ;  /* 0x0000000c0d0e7389 */ /* 0x00006400000c000b */
[----:B01----:R-:W-:Y:S01]  /*20370*/  ENDCOLLECTIVE ;  /* 0x000000000000791b */ /* 0x003fe20003800000 */
.L_x_13876:
[----:B------:R-:W-:Y:S01]  /*20380*/  @!P2 LEA.HI.X R45, R41, R9, R42, 0x1, P5 ;  /* 0x00000009292da211 */ /* 0x000fe200028f0c2a */
[----:B------:R-:W-:Y:S02]  /*20390*/  @!P4 IMAD.MOV.U32 R9, RZ, RZ, R3 ;  /* 0x000000ffff09c224 */ /* 0x000fe400078e0003 */
[----:B------:R-:W-:Y:S02]  /*203a0*/  @!P2 IMAD.MOV.U32 R2, RZ, RZ, R44 ;  /* 0x000000ffff02a224 */ /* 0x000fe400078e002c */
[----:B------:R-:W-:Y:S01]  /*203b0*/  @!P2 IMAD.MOV.U32 R3, RZ, RZ, R45 ;  /* 0x000000ffff03a224 */ /* 0x000fe200078e002d */
[----:B------:R0:W-:Y:S04]  /*203c0*/  @!P4 ST.E.128 desc[UR40][R8.64], R24 ;  /* 0x000000180800c985 */ /* 0x0001e8000c101d28 */
[----:B------:R0:W-:Y:S01]  /*203d0*/  @!P2 ST.E.128 desc[UR40][R2.64], R32 ;  /* 0x000000200200a985 */ /* 0x0001e2000c101d28 */
[----:B------:R-:W-:-:S02]  /*203e0*/  IMAD.MOV.U32 R13, RZ, RZ, R10 ;  /* 0x000000ffff0d7224 */ /* 0x000fc400078e000a */
[----:B------:R-:W-:-:S07]  /*203f0*/  IMAD.MOV.U32 R0, RZ, RZ, R14 ;  /* 0x000000ffff007224 */ /* 0x000fce00078e000e */
[----:B0-----:R-:W-:Y:S05]  /*20400*/  WARPSYNC.COLLECTIVE R15, `(.L_x_13877) ;  /* 0x000000000f087348 */ /* 0x001fea0003c00000 */
[----:B------:R1:W2:Y:S02]  /*20410*/  SHFL.IDX P6, R14, R13, R12, R11 ;  /* 0x0000000c0d0e7389 */ /* 0x0002a400000c000b */
[----:B012---:R-:W-:Y:S01]  /*20420*/  ENDCOLLECTIVE ;  /* 0x000000000000791b */ /* 0x007fe20003800000 */
.L_x_13877:
[----:B------:R-:W-:Y:S05]  /*20430*/  BRA `(.L_x_13878) ;  /* 0xffffff5c00a47947 */ /* 0x000fea000383ffff */
.L_x_13668:
[----:B------:R-:W-:Y:S02]  /*20440*/  IMAD.MOV.U32 R13, RZ, RZ, R2 ;  /* 0x000000ffff0d7224 */ /* 0x000fe400078e0002 */
[----:B------:R-:W-:Y:S02]  /*20450*/  IMAD.MOV.U32 R12, RZ, RZ, RZ ;  /* 0x000000ffff0c7224 */ /* 0x000fe400078e00ff */
[----:B------:R-:W-:Y:S02]  /*20460*/  IMAD.MOV.U32 R11, RZ, RZ, 0x1c1f ;  /* 0x00001c1fff0b7424 */ /* 0x000fe400078e00ff */
[----:B------:R-:W-:-:S07]  /*20470*/  IMAD.MOV.U32 R15, RZ, RZ, -0x1 ;  /* 0xffffffffff0f7424 */ /* 0x000fce00078e00ff */
[----:B------:R-:W-:Y:S05]  /*20480*/  WARPSYNC.COLLECTIVE R15, `(.L_x_13879) ;  /* 0x000000000f087348 */ /* 0x000fea0003c00000 */
[----:B------:R0:W1:Y:S02]  /*20490*/  SHFL.IDX P6, R14, R13, R12, R11 ;  /* 0x0000000c0d0e7389 */ /* 0x00006400000c000b */
[----:B01----:R-:W-:Y:S01]  /*204a0*/  ENDCOLLECTIVE ;  /* 0x000000000000791b */ /* 0x003fe20003800000 */
.L_x_13879:
[----:B------:R-:W-:Y:S02]  /*204b0*/  IMAD.MOV.U32 R13, RZ, RZ, R0 ;  /* 0x000000ffff0d7224 */ /* 0x000fe400078e0000 */
[----:B------:R-:W-:-:S07]  /*204c0*/  IMAD.MOV.U32 R3, RZ, RZ, R14 ;  /* 0x000000ffff037224 */ /* 0x000fce00078e000e */
[----:B------:R-:W-:Y:S05]  /*204d0*/  WARPSYNC.COLLECTIVE R15, `(.L_x_13880) ;  /* 0x000000000f087348 */ /* 0x000fea0003c00000 */
[----:B------:R0:W1:Y:S02]  /*204e0*/  SHFL.IDX P6, R14, R13, R12, R11 ;  /* 0x0000000c0d0e7389 */ /* 0x00006400000c000b */
[----:B01----:R-:W-:Y:S01]  /*204f0*/  ENDCOLLECTIVE ;  /* 0x000000000000791b */ /* 0x003fe20003800000 */
.L_x_13880:
[----:B------:R-:W-:Y:S05]  /*20500*/  BRA `(.L_x_13881) ;  /* 0xffffff6000807947 */ /* 0x000fea000383ffff */
.L_x_13671:
        /* <DEDUP_REMOVED lines=8> */
.L_x_13883:
[----:B------:R-:W-:Y:S05]  /*20590*/  BSYNC B1 ;  /* 0x0000000000017941 */ /* 0x000fea0003800000 */
.L_x_13882:
        /* <DEDUP_REMOVED lines=8> */
.L_x_13884:
[----:B------:R-:W-:Y:S05]  /*20620*/  BRA `(.L_x_13885) ;  /* 0xffffff6000dc7947 */ /* 0x000fea000383ffff */
.L_x_13675:
[----:B------:R-:W-:Y:S02]  /*20630*/  IMAD.MOV.U32 R13, RZ, RZ, R9 ;  /* 0x000000ffff0d7224 */ /* 0x000fe400078e0009 */
[----:B------:R-:W-:Y:S02]  /*20640*/  IMAD.MOV.U32 R12, RZ, RZ, RZ ;  /* 0x000000ffff0c7224 */ /* 0x000fe400078e00ff */
[----:B------:R-:W-:Y:S02]  /*20650*/  IMAD.MOV.U32 R11, RZ, RZ, 0x181f ;  /* 0x0000181fff0b7424 */ /* 0x000fe400078e00ff */
[----:B------:R-:W-:Y:S02]  /*20660*/  IMAD.MOV.U32 R15, RZ, RZ, -0x1 ;  /* 0xffffffffff0f7424 */ /* 0x000fe400078e00ff */
[----:B------:R-:W-:Y:S02]  /*20670*/  IMAD R10, R20, R21, RZ ;  /* 0x00000015140a7224 */ /* 0x000fe400078e02ff */
[----:B------:R-:W-:-:S07]  /*20680*/  IMAD.IADD R21, R27, 0x1, R28 ;  /* 0x000000011b157824 */ /* 0x000fce00078e021c */
[----:B------:R-:W-:Y:S05]  /*20690*/  WARPSYNC.COLLECTIVE R15, `(.L_x_13886) ;  /* 0x000000000f087348 */ /* 0x000fea0003c00000 */
[----:B------:R0:W1:Y:S02]  /*206a0*/  SHFL.IDX P6, R14, R13, R12, R11 ;  /* 0x0000000c0d0e7389 */ /* 0x00006400000c000b */
[----:B01----:R-:W-:Y:S01]  /*206b0*/  ENDCOLLECTIVE ;  /* 0x000000000000791b */ /* 0x003fe20003800000 */
.L_x_13886:
[C---:B------:R-:W-:Y:S01]  /*206c0*/  VIADD R7, R21.reuse, 0x30 ;  /* 0x0000003015077836 */ /* 0x040fe20000000000 */
[----:B------:R-:W-:-:S04]  /*206d0*/  ISETP.GE.OR P3, PT, R21, R10, P0 ;  /* 0x0000000a1500720c */ /* 0x000fc80000766670 */
[----:B------:R-:W-:Y:S01]  /*206e0*/  ISETP.GE.OR P4, PT, R7, R10, P0 ;  /* 0x0000000a0700720c */ /* 0x000fe20000786670 */
[----:B------:R-:W-:Y:S02]  /*206f0*/  VIADD R7, R21, 0x60 ;  /* 0x0000006015077836 */ /* 0x000fe40000000000 */
[----:B------:R-:W-:-:S03]  /*20700*/  IMAD.MOV.U32 R13, RZ, RZ, R8 ;  /* 0x000000ffff0d7224 */ /* 0x000fc600078e0008 */
[----:B------:R-:W-:Y:S01]  /*20710*/  ISETP.GE.OR P2, PT, R7, R10, P0 ;  /* 0x0000000a0700720c */ /* 0x000fe20000746670 */
[----:B------:R-:W-:-:S12]  /*20720*/  IMAD.MOV.U32 R0, RZ, RZ, R14 ;  /* 0x000000ffff007224 */ /* 0x000fd800078e000e */
[----:B------:R-:W-:Y:S05]  /*20730*/  WARPSYNC.COLLECTIVE R15, `(.L_x_13887) ;  /* 0x000000000f087348 */ /* 0x000fea0003c00000 */
[----:B------:R0:W1:Y:S02]  /*20740*/  SHFL.IDX P6, R14, R13, R12, R11 ;  /* 0x0000000c0d0e7389 */ /* 0x00006400000c000b */
[----:B01----:R-:W-:Y:S01]  /*20750*/  ENDCOLLECTIVE ;  /* 0x000000000000791b */ /* 0x003fe20003800000 */
.L_x_13887:
[----:B------:R-:W-:Y:S02]  /*20760*/  IMAD.MOV.U32 R13, RZ, RZ, R9 ;  /* 0x000000ffff0d7224 */ /* 0x000fe400078e0009 */
[----:B------:R-:W-:Y:S02]  /*20770*/  IMAD.MOV.U32 R12, RZ, RZ, 0x1 ;  /* 0x00000001ff0c7424 */ /* 0x000fe400078e00ff */
[----:B------:R-:W-:-:S07]  /*20780*/  IMAD.MOV.U32 R2, RZ, RZ, R14 ;  /* 0x000000ffff027224 */ /* 0x000fce00078e000e */
[----:B------:R-:W-:Y:S05]  /*20790*/  WARPSYNC.COLLECTIVE R15, `(.L_x_13888) ;  /* 0x000000000f087348 */ /* 0x000fea0003c00000 */
[----:B------:R0:W1:Y:S02]  /*207a0*/  SHFL.IDX P6, R14, R13, R12, R11 ;  /* 0x0000000c0d0e7389 */ /* 0x00006400000c000b */
[----:B01----:R-:W-:Y:S01]  /*207b0*/  ENDCOLLECTIVE ;  /* 0x000000000000791b */ /* 0x003fe20003800000 */
.L_x_13888:
[----:B------:R-:W-:-:S04]  /*207c0*/  @!P3 LEA R2, P5, R41, R2, 0x1 ;  /* 0x000000022902b211 */ /* 0x000fc800078a08ff */
[----:B------:R-:W-:Y:S01]  /*207d0*/  @!P3 LEA.HI.X R7, R41, R0, R42, 0x1, P5 ;  /* 0x000000002907b211 */ /* 0x000fe200028f0c2a */
[----:B------:R-:W-:-:S05]  /*207e0*/  @!P3 IMAD.MOV.U32 R6, RZ, RZ, R2 ;  /* 0x000000ffff06b224 */ /* 0x000fca00078e0002 */
[----:B------:R0:W-:Y:S01]  /*207f0*/  @!P3 ST.E.128 desc[UR40][R6.64], RZ ;  /* 0x000000ff0600b985 */ /* 0x0001e2000c101d28 */
[----:B------:R-:W-:Y:S02]  /*20800*/  IMAD.MOV.U32 R13, RZ, RZ, R8 ;  /* 0x000000ffff0d7224 */ /* 0x000fe400078e0008 */
[----:B------:R-:W-:-:S07]  /*20810*/  IMAD.MOV.U32 R3, RZ, RZ, R14 ;  /* 0x000000ffff037224 */ /* 0x000fce00078e000e */
[----:B0-----:R-:W-:Y:S05]  /*20820*/  WARPSYNC.COLLECTIVE R15, `(.L_x_13889) ;  /* 0x000000000f087348 */ /* 0x001fea0003c00000 */
[----:B------:R1:W2:Y:S02]  /*20830*/  SHFL.IDX P6, R14, R13, R12, R11 ;  /* 0x0000000c0d0e7389 */ /* 0x0002a400000c000b */
[----:B012---:R-:W-:Y:S01]  /*20840*/  ENDCOLLECTIVE ;  /* 0x000000000000791b */ /* 0x007fe20003800000 */
.L_x_13889:
[----:B------:R-:W-:Y:S02]  /*20850*/  IMAD.MOV.U32 R13, RZ, RZ, R9 ;  /* 0x000000ffff0d7224 */ /* 0x000fe400078e0009 */
[----:B------:R-:W-:Y:S02]  /*20860*/  IMAD.MOV.U32 R12, RZ, RZ, 0x2 ;  /* 0x00000002ff0c7424 */ /* 0x000fe400078e00ff */
[----:B------:R-:W-:-:S07]  /*20870*/  IMAD.MOV.U32 R4, RZ, RZ, R14 ;  /* 0x000000ffff047224 */ /* 0x000fce00078e000e */
[----:B------:R-:W-:Y:S05]  /*20880*/  WARPSYNC.COLLECTIVE R15, `(.L_x_13890) ;  /* 0x000000000f087348 */ /* 0x000fea0003c00000 */
[----:B------:R0:W1:Y:S02]  /*20890*/  SHFL.IDX P6, R14, R13, R12, R11 ;  /* 0x0000000c0d0e7389 */ /* 0x00006400000c000b */
[----:B01----:R-:W-:Y:S01]  /*208a0*/  ENDCOLLECTIVE ;  /* 0x000000000000791b */ /* 0x003fe20003800000 */
.L_x_13890:
[----:B------:R-:W-:-:S04]  /*208b0*/  @!P4 LEA R4, P1, R41, R4, 0x1 ;  /* 0x000000042904c211 */ /* 0x000fc800078208ff */
[----:B------:R-:W-:Y:S01]  /*208c0*/  @!P4 LEA.HI.X R3, R41, R3, R42, 0x1, P1 ;  /* 0x000000032903c211 */ /* 0x000fe200008f0c2a */
[----:B------:R-:W-:Y:S02]  /*208d0*/  IMAD.MOV.U32 R13, RZ, RZ, R8 ;  /* 0x000000ffff0d7224 */ /* 0x000fe400078e0008 */
[----:B------:R-:W-:-:S07]  /*208e0*/  IMAD.MOV.U32 R5, RZ, RZ, R14 ;  /* 0x000000ffff057224 */ /* 0x000fce00078e000e */
[----:B------:R-:W-:Y:S05]  /*208f0*/  WARPSYNC.COLLECTIVE R15, `(.L_x_13891) ;  /* 0x000000000f087348 */ /* 0x000fea0003c00000 */
[----:B------:R0:W1:Y:S02]  /*20900*/  SHFL.IDX P6, R14, R13, R12, R11 ;  /* 0x0000000c0d0e7389 */ /* 0x00006400000c000b */
[----:B01----:R-:W-:Y:S01]  /*20910*/  ENDCOLLECTIVE ;  /* 0x000000000000791b */ /* 0x003fe20003800000 */
.L_x_13891:
[----:B------:R-:W-:Y:S02]  /*20920*/  IMAD.MOV.U32 R13, RZ, RZ, R9 ;  /* 0x000000ffff0d7224 */ /* 0x000fe400078e0009 */
[----:B------:R-:W-:Y:S01]  /*20930*/  IMAD.MOV.U32 R12, RZ, RZ, 0x3 ;  /* 0x00000003ff0c7424 */ /* 0x000fe200078e00ff */
[----:B------:R-:W-:-:S13]  /*20940*/  @!P2 LEA R20, P5, R41, R14, 0x1 ;  /* 0x0000000e2914a211 */ /* 0x000fda00078a08ff */
[----:B------:R-:W-:Y:S05]  /*20950*/  WARPSYNC.COLLECTIVE R15, `(.L_x_13892) ;  /* 0x000000000f087348 */ /* 0x000fea0003c00000 */
[----:B------:R0:W1:Y:S02]  /*20960*/  SHFL.IDX P6, R14, R13, R12, R11 ;  /* 0x0000000c0d0e7389 */ /* 0x00006400000c000b */
[----:B01----:R-:W-:Y:S01]  /*20970*/  ENDCOLLECTIVE ;  /* 0x000000000000791b */ /* 0x003fe20003800000 */
.L_x_13892:
[----:B------:R-:W-:Y:S01]  /*20980*/  @!P2 LEA.HI.X R25, R41, R5, R42, 0x1, P5 ;  /* 0x000000052919a211 */ /* 0x000fe200028f0c2a */
[----:B------:R-:W-:Y:S02]  /*20990*/  @!P4 IMAD.MOV.U32 R5, RZ, RZ, R3 ;  /* 0x000000ffff05c224 */ /* 0x000fe400078e0003 */
[----:B------:R-:W-:Y:S02]  /*209a0*/  @!P2 IMAD.MOV.U32 R2, RZ, RZ, R20 ;  /* 0x000000ffff02a224 */ /* 0x000fe400078e0014 */
[----:B------:R-:W-:Y:S01]  /*209b0*/  @!P2 IMAD.MOV.U32 R3, RZ, RZ, R25 ;  /* 0x000000ffff03a224 */ /* 0x000fe200078e0019 */
[----:B------:R0:W-:Y:S04]  /*209c0*/  @!P4 ST.E.128 desc[UR40][R4.64], RZ ;  /* 0x000000ff0400c985 */ /* 0x0001e8000c101d28 */
[----:B------:R0:W-:Y:S01]  /*209d0*/  @!P2 ST.E.128 desc[UR40][R2.64], RZ ;  /* 0x000000ff0200a985 */ /* 0x0001e2000c101d28 */
[----:B------:R-:W-:-:S02]  /*209e0*/  IMAD.MOV.U32 R13, RZ, RZ, R8 ;  /* 0x000000ffff0d7224 */ /* 0x000fc400078e0008 */
[----:B------:R-:W-:-:S07]  /*209f0*/  IMAD.MOV.U32 R0, RZ, RZ, R14 ;  /* 0x000000ffff007224 */ /* 0x000fce00078e000e */
[----:B0-----:R-:W-:Y:S05]  /*20a00*/  WARPSYNC.COLLECTIVE R15, `(.L_x_13893) ;  /* 0x000000000f087348 */ /* 0x001fea0003c00000 */
[----:B------:R1:W2:Y:S02]  /*20a10*/  SHFL.IDX P6, R14, R13, R12, R11 ;  /* 0x0000000c0d0e7389 */ /* 0x0002a400000c000b */
[----:B012---:R-:W-:Y:S01]  /*20a20*/  ENDCOLLECTIVE ;  /* 0x000000000000791b */ /* 0x007fe20003800000 */
.L_x_13893:
[----:B------:R-:W-:Y:S05]  /*20a30*/  BRA `(.L_x_13894) ;  /* 0xffffff6800fc7947 */ /* 0x000fea000383ffff */
.L_x_13702:
        /* <DEDUP_REMOVED lines=11> */
.L_x_13896:
[----:B------:R-:W-:Y:S05]  /*20af0*/  BSYNC B1 ;  /* 0x0000000000017941 */ /* 0x000fea0003800000 */
.L_x_13895:
[----:B------:R-:W-:Y:S05]  /*20b00*/  BRA `(.L_x_13897) ;  /* 0xffffff88008c7947 */ /* 0x000fea000383ffff */
.L_x_13704:
[----:B------:R-:W-:Y:S01]  /*20b10*/  BSSY B1, `(.L_x_13898) ;  /* 0x0000006000017945 */ /* 0x000fe20003800000 */
[----:B------:R-:W-:-:S07]  /*20b20*/  IMAD.MOV.U32 R15, RZ, RZ, -0x1 ;  /* 0xffffffffff0f7424 */ /* 0x000fce00078e00ff */
[----:B0-----:R-:W-:Y:S05]  /*20b30*/  WARPSYNC.COLLECTIVE R15, `(.L_x_13899) ;  /* 0x000000000f0c7348 */ /* 0x001fea0003c00000 */
[----:B------:R-:W-:Y:S02]  /*20b40*/  ELECT P6, UR62, PT ;  /* 0x00000000003e782f */ /* 0x000fe400038c0000 */
[----:B------:R-:W-:Y:S01]  /*20b50*/  MOV R14, UR62 ;  /* 0x0000003e000e7c02 */ /* 0x000fe20008000f00 */
[----:B0-----:R-:W-:Y:S10]  /*20b60*/  ENDCOLLECTIVE ;  /* 0x000000000000791b */ /* 0x001ff40003800000 */
.L_x_13899:
[----:B------:R-:W-:Y:S05]  /*20b70*/  BSYNC B1 ;  /* 0x0000000000017941 */ /* 0x000fea0003800000 */
.L_x_13898:
[----:B------:R-:W-:Y:S05]  /*20b80*/  BRA `(.L_x_13703) ;  /* 0xffffff8800847947 */ /* 0x000fea000383ffff */
.L_x_13706:
[----:B0-----:R0:W1:Y:S02]  /*20b90*/  SYNCS.PHASECHK.TRANS64.TRYWAIT P0, [R17+URZ+0x16820], R5 ;  /* 0x01682005110075a7 */ /* 0x001064000800017f */
[----:B-1----:R-:W-:Y:S05]  /*20ba0*/  @!P0 NANOSLEEP.SYNCS 0x989680 ;  /* 0x009896800000895d */ /* 0x002fea0003900000 */
[----:B------:R-:W1:Y:S02]  /*20bb0*/  @!P0 SYNCS.PHASECHK.TRANS64 P0, [R17+URZ+0x16820], R5 ;  /* 0x01682005110085a7 */ /* 0x000e64000800007f */
[----:B-1----:R-:W-:Y:S05]  /*20bc0*/  @!P0 BRA `(.L_x_13706) ;  /* 0xfffffffc00f08947 */ /* 0x002fea000383ffff */
[----:B------:R-:W-:Y:S05]  /*20bd0*/  BRA `(.L_x_13900) ;  /* 0xffffff8800947947 */ /* 0x000fea000383ffff */
.L_x_13710:
[----:B0-----:R0:W1:Y:S02]  /*20be0*/  SYNCS.PHASECHK.TRANS64.TRYWAIT P0, [R5+URZ+0x168a0], R7 ;  /* 0x0168a007050075a7 */ /* 0x001064000800017f */
[----:B-1----:R-:W-:Y:S05]  /*20bf0*/  @!P0 NANOSLEEP.SYNCS 0x989680 ;  /* 0x009896800000895d */ /* 0x002fea0003900000 */
[----:B------:R-:W1:Y:S02]  /*20c00*/  @!P0 SYNCS.PHASECHK.TRANS64 P0, [R5+URZ+0x168a0], R7 ;  /* 0x0168a007050085a7 */ /* 0x000e64000800007f */
[----:B-1----:R-:W-:Y:S05]  /*20c10*/  @!P0 BRA `(.L_x_13710) ;  /* 0xfffffffc00f08947 */ /* 0x002fea000383ffff */
[----:B------:R-:W-:Y:S05]  /*20c20*/  BRA `(.L_x_13901) ;  /* 0xffffff8800b07947 */ /* 0x000fea000383ffff */
.L_x_13715:
[----:B-1----:R1:W2:Y:S02]  /*20c30*/  SYNCS.PHASECHK.TRANS64.TRYWAIT P0, [R5+URZ+0x168c0], R7 ;  /* 0x0168c007050075a7 */ /* 0x0022a4000800017f */
[----:B--2---:R-:W-:Y:S05]  /*20c40*/  @!P0 NANOSLEEP.SYNCS 0x989680 ;  /* 0x009896800000895d */ /* 0x004fea0003900000 */
[----:B------:R-:W2:Y:S02]  /*20c50*/  @!P0 SYNCS.PHASECHK.TRANS64 P0, [R5+URZ+0x168c0], R7 ;  /* 0x0168c007050085a7 */ /* 0x000ea4000800007f */
[----:B--2---:R-:W-:Y:S05]  /*20c60*/  @!P0 BRA `(.L_x_13715) ;  /* 0xfffffffc00f08947 */ /* 0x004fea000383ffff */
[----:B------:R-:W-:Y:S05]  /*20c70*/  BRA `(.L_x_13902) ;  /* 0xffffff8c00307947 */ /* 0x000fea000383ffff */
.L_x_13722:
[----:B0-----:R0:W1:Y:S02]  /*20c80*/  SYNCS.PHASECHK.TRANS64.TRYWAIT P1, [R5+URZ+0x168a0], R7 ;  /* 0x0168a007050075a7 */ /* 0x001064000802017f */
[----:B-1----:R-:W-:Y:S05]  /*20c90*/  @!P1 NANOSLEEP.SYNCS 0x989680 ;  /* 0x009896800000995d */ /* 0x002fea0003900000 */
[----:B------:R-:W1:Y:S02]  /*20ca0*/  @!P1 SYNCS.PHASECHK.TRANS64 P1, [R5+URZ+0x168a0], R7 ;  /* 0x0168a007050095a7 */ /* 0x000e64000802007f */
[----:B-1----:R-:W-:Y:S05]  /*20cb0*/  @!P1 BRA `(.L_x_13722) ;  /* 0xfffffffc00f09947 */ /* 0x002fea000383ffff */
[----:B------:R-:W-:Y:S05]  /*20cc0*/  BRA `(.L_x_13903) ;  /* 0xffffff8c00fc7947 */ /* 0x000fea000383ffff */
.L_x_13727:
[----:B-1----:R1:W2:Y:S02]  /*20cd0*/  SYNCS.PHASECHK.TRANS64.TRYWAIT P1, [R5+URZ+0x168c0], R7 ;  /* 0x0168c007050075a7 */ /* 0x0022a4000802017f */
[----:B--2---:R-:W-:Y:S05]  /*20ce0*/  @!P1 NANOSLEEP.SYNCS 0x989680 ;  /* 0x009896800000995d */ /* 0x004fea0003900000 */
[----:B------:R-:W2:Y:S02]  /*20cf0*/  @!P1 SYNCS.PHASECHK.TRANS64 P1, [R5+URZ+0x168c0], R7 ;  /* 0x0168c007050095a7 */ /* 0x000ea4000802007f */
[----:B--2---:R-:W-:Y:S05]  /*20d00*/  @!P1 BRA `(.L_x_13727) ;  /* 0xfffffffc00f09947 */ /* 0x004fea000383ffff */
[----:B------:R-:W-:Y:S05]  /*20d10*/  BRA `(.L_x_13904) ;  /* 0xffffff9000747947 */ /* 0x000fea000383ffff */
.L_x_13750:
        /* <DEDUP_REMOVED lines=11> */
.L_x_13906:
[----:B------:R-:W-:Y:S05]  /*20dd0*/  BSYNC B0 ;  /* 0x0000000000007941 */ /* 0x000fea0003800000 */
.L_x_13905:
[----:B------:R-:W-:Y:S05]  /*20de0*/  BRA `(.L_x_13907) ;  /* 0xffffffa000307947 */ /* 0x000fea000383ffff */
.L_x_13752:
[----:B------:R-:W-:Y:S01]  /*20df0*/  BSSY B0, `(.L_x_13908) ;  /* 0x0000006000007945 */ /* 0x000fe20003800000 */
[----:B------:R-:W-:-:S07]  /*20e00*/  IMAD.MOV.U32 R15, RZ, RZ, -0x1 ;  /* 0xffffffffff0f7424 */ /* 0x000fce00078e00ff */
[----:B012---:R-:W-:Y:S05]  /*20e10*/  WARPSYNC.COLLECTIVE R15, `(.L_x_13909) ;  /* 0x000000000f0c7348 */ /* 0x007fea0003c00000 */
[----:B------:R-:W-:Y:S02]  /*20e20*/  ELECT P6, UR62, PT ;  /* 0x00000000003e782f */ /* 0x000fe400038c0000 */
[----:B------:R-:W-:Y:S01]  /*20e30*/  MOV R14, UR62 ;  /* 0x0000003e000e7c02 */ /* 0x000fe20008000f00 */
[----:B012---:R-:W-:Y:S10]  /*20e40*/  ENDCOLLECTIVE ;  /* 0x000000000000791b */ /* 0x007ff40003800000 */
.L_x_13909:
[----:B------:R-:W-:Y:S05]  /*20e50*/  BSYNC B0 ;  /* 0x0000000000007941 */ /* 0x000fea0003800000 */
.L_x_13908:
[----:B------:R-:W-:Y:S05]  /*20e60*/  BRA `(.L_x_13910) ;  /* 0xffffffa000307947 */ /* 0x000fea000383ffff */
.L_x_13754:
[----:B--2---:R2:W3:Y:S02]  /*20e70*/  SYNCS.PHASECHK.TRANS64.TRYWAIT P0, [R0+URZ+0x16840], R2 ;  /* 0x01684002000075a7 */ /* 0x0044e4000800017f */
[----:B---3--:R-:W-:Y:S05]  /*20e80*/  @!P0 NANOSLEEP.SYNCS 0x989680 ;  /* 0x009896800000895d */ /* 0x008fea0003900000 */
[----:B------:R-:W3:Y:S02]  /*20e90*/  @!P0 SYNCS.PHASECHK.TRANS64 P0, [R0+URZ+0x16840], R2 ;  /* 0x01684002000085a7 */ /* 0x000ee4000800007f */
[----:B---3--:R-:W-:Y:S05]  /*20ea0*/  @!P0 BRA `(.L_x_13754) ;  /* 0xfffffffc00f08947 */ /* 0x008fea000383ffff */
[----:B------:R-:W-:Y:S05]  /*20eb0*/  BRA `(.L_x_13911) ;  /* 0xffffffa000847947 */ /* 0x000fea000383ffff */
.L_x_13758:
        /* <DEDUP_REMOVED lines=15> */
.L_x_13912:
[----:B------:R-:W-:Y:S02]  /*20fb0*/  IMAD.MOV.U32 R13, RZ, RZ, R0 ;  /* 0x000000ffff0d7224 */ /* 0x000fe400078e0000 */
[----:B------:R-:W-:-:S07]  /*20fc0*/  IMAD.MOV.U32 R8, RZ, RZ, R14 ;  /* 0x000000ffff087224 */ /* 0x000fce00078e000e */
[----:B------:R-:W-:Y:S05]  /*20fd0*/  WARPSYNC.COLLECTIVE R15, `(.L_x_13913) ;  /* 0x000000000f087348 */ /* 0x000fea0003c00000 */
[----:B------:R0:W1:Y:S02]  /*20fe0*/  SHFL.IDX P6, R14, R13, R12, R11 ;  /* 0x0000000c0d0e7389 */ /* 0x00006400000c000b */
[----:B01----:R-:W-:Y:S01]  /*20ff0*/  ENDCOLLECTIVE ;  /* 0x000000000000791b */ /* 0x003fe20003800000 */
.L_x_13913:
[----:B------:R-:W-:Y:S02]  /*21000*/  IMAD.MOV.U32 R13, RZ, RZ, R4 ;  /* 0x000000ffff0d7224 */ /* 0x000fe400078e0004 */
[----:B------:R-:W-:Y:S02]  /*21010*/  IMAD.MOV.U32 R12, RZ, RZ, 0x1 ;  /* 0x00000001ff0c7424 */ /* 0x000fe400078e00ff */
[----:B------:R-:W-:-:S07]  /*21020*/  IMAD.MOV.U32 R7, RZ, RZ, R14 ;  /* 0x000000ffff077224 */ /* 0x000fce00078e000e */
[----:B------:R-:W-:Y:S05]  /*21030*/  WARPSYNC.COLLECTIVE R15, `(.L_x_13914) ;  /* 0x000000000f087348 */ /* 0x000fea0003c00000 */
[----:B------:R0:W1:Y:S02]  /*21040*/  SHFL.IDX P6, R14, R13, R12, R11 ;  /* 0x0000000c0d0e7389 */ /* 0x00006400000c000b */
[----:B01----:R-:W-:Y:S01]  /*21050*/  ENDCOLLECTIVE ;  /* 0x000000000000791b */ /* 0x003fe20003800000 */
.L_x_13914:
        /* <DEDUP_REMOVED lines=14> */
.L_x_13915:
[----:B------:R-:W-:Y:S02]  /*21140*/  IMAD.MOV.U32 R13, RZ, RZ, R4 ;  /* 0x000000ffff0d7224 */ /* 0x000fe400078e0004 */
[----:B------:R-:W-:Y:S02]  /*21150*/  IMAD.MOV.U32 R12, RZ, RZ, 0x2 ;  /* 0x00000002ff0c7424 */ /* 0x000fe400078e00ff */
[----:B------:R-:W-:-:S07]  /*21160*/  IMAD.MOV.U32 R8, RZ, RZ, R14 ;  /* 0x000000ffff087224 */ /* 0x000fce00078e000e */
[----:B------:R-:W-:Y:S05]  /*21170*/  WARPSYNC.COLLECTIVE R15, `(.L_x_13916) ;  /* 0x000000000f087348 */ /* 0x000fea0003c00000 */
[----:B------:R0:W1:Y:S02]  /*21180*/  SHFL.IDX P6, R14, R13, R12, R11 ;  /* 0x0000000c0d0e7389 */ /* 0x00006400000c000b */
[----:B01----:R-:W-:Y:S01]  /*21190*/  ENDCOLLECTIVE ;  /* 0x000000000000791b */ /* 0x003fe20003800000 */
.L_x_13916:
        /* <DEDUP_REMOVED lines=14> */
.L_x_13917:
[----:B------:R-:W-:Y:S02]  /*21280*/  IMAD.MOV.U32 R13, RZ, RZ, R4 ;  /* 0x000000ffff0d7224 */ /* 0x000fe400078e0004 */
[----:B------:R-:W-:Y:S02]  /*21290*/  IMAD.MOV.U32 R12, RZ, RZ, 0x3 ;  /* 0x00000003ff0c7424 */ /* 0x000fe400078e00ff */
[----:B------:R-:W-:-:S07]  /*212a0*/  IMAD.MOV.U32 R8, RZ, RZ, R14 ;  /* 0x000000ffff087224 */ /* 0x000fce00078e000e */
[----:B------:R-:W-:Y:S05]  /*212b0*/  WARPSYNC.COLLECTIVE R15, `(.L_x_13918) ;  /* 0x000000000f087348 */ /* 0x000fea0003c00000 */
[----:B------:R0:W1:Y:S02]  /*212c0*/  SHFL.IDX P6, R14, R13, R12, R11 ;  /* 0x0000000c0d0e7389 */ /* 0x00006400000c000b */
[----:B01----:R-:W-:Y:S01]  /*212d0*/  ENDCOLLECTIVE ;  /* 0x000000000000791b */ /* 0x003fe20003800000 */
.L_x_13918:
        /* <DEDUP_REMOVED lines=14> */
.L_x_13919:
[----:B------:R-:W-:Y:S02]  /*213c0*/  IMAD.MOV.U32 R13, RZ, RZ, R4 ;  /* 0x000000ffff0d7224 */ /* 0x000fe400078e0004 */
[----:B------:R-:W-:Y:S02]  /*213d0*/  IMAD.MOV.U32 R12, RZ, RZ, 0x4 ;  /* 0x00000004ff0c7424 */ /* 0x000fe400078e00ff */
[----:B------:R-:W-:-:S07]  /*213e0*/  IMAD.MOV.U32 R8, RZ, RZ, R14 ;  /* 0x000000ffff087224 */ /* 0x000fce00078e000e */
[----:B------:R-:W-:Y:S05]  /*213f0*/  WARPSYNC.COLLECTIVE R15, `(.L_x_13920) ;  /* 0x000000000f087348 */ /* 0x000fea0003c00000 */
[----:B------:R0:W1:Y:S02]  /*21400*/  SHFL.IDX P6, R14, R13, R12, R11 ;  /* 0x0000000c0d0e7389 */ /* 0x00006400000c000b */
[----:B01----:R-:W-:Y:S01]  /*21410*/  ENDCOLLECTIVE ;  /* 0x000000000000791b */ /* 0x003fe20003800000 */
.L_x_13920:
        /* <DEDUP_REMOVED lines=14> */
.L_x_13921:
[----:B------:R-:W-:Y:S02]  /*21500*/  IMAD.MOV.U32 R13, RZ, RZ, R4 ;  /* 0x000000ffff0d7224 */ /* 0x000fe400078e0004 */
[----:B------:R-:W-:Y:S02]  /*21510*/  IMAD.MOV.U32 R12, RZ, RZ, 0x5 ;  /* 0x00000005ff0c7424 */ /* 0x000fe400078e00ff */
[----:B------:R-:W-:-:S07]  /*21520*/  IMAD.MOV.U32 R8, RZ, RZ, R14 ;  /* 0x000000ffff087224 */ /* 0x000fce00078e000e */
[----:B------:R-:W-:Y:S05]  /*21530*/  WARPSYNC.COLLECTIVE R15, `(.L_x_13922) ;  /* 0x000000000f087348 */ /* 0x000fea0003c00000 */
[----:B------:R0:W1:Y:S02]  /*21540*/  SHFL.IDX P6, R14, R13, R12, R11 ;  /* 0x0000000c0d0e7389 */ /* 0x00006400000c000b */
[----:B01----:R-:W-:Y:S01]  /*21550*/  ENDCOLLECTIVE ;  /* 0x000000000000791b */ /* 0x003fe20003800000 */
.L_x_13922:
        /* <DEDUP_REMOVED lines=14> */
.L_x_13923:
[----:B------:R-:W-:Y:S02]  /*21640*/  IMAD.MOV.U32 R13, RZ, RZ, R4 ;  /* 0x000000ffff0d7224 */ /* 0x000fe400078e0004 */
[----:B------:R-:W-:Y:S02]  /*21650*/  IMAD.MOV.U32 R12, RZ, RZ, 0x6 ;  /* 0x00000006ff0c7424 */ /* 0x000fe400078e00ff */
[----:B------:R-:W-:-:S07]  /*21660*/  IMAD.MOV.U32 R8, RZ, RZ, R14 ;  /* 0x000000ffff087224 */ /* 0x000fce00078e000e */
[----:B------:R-:W-:Y:S05]  /*21670*/  WARPSYNC.COLLECTIVE R15, `(.L_x_13924) ;  /* 0x000000000f087348 */ /* 0x000fea0003c00000 */
[----:B------:R0:W1:Y:S02]  /*21680*/  SHFL.IDX P6, R14, R13, R12, R11 ;  /* 0x0000000c0d0e7389 */ /* 0x00006400000c000b */
[----:B01----:R-:W-:Y:S01]  /*21690*/  ENDCOLLECTIVE ;  /* 0x000000000000791b */ /* 0x003fe20003800000 */
.L_x_13924:
        /* <DEDUP_REMOVED lines=14> */
.L_x_13925:
[----:B------:R-:W-:Y:S02]  /*21780*/  IMAD.MOV.U32 R13, RZ, RZ, R4 ;  /* 0x000000ffff0d7224 */ /* 0x000fe400078e0004 */
[----:B------:R-:W-:Y:S02]  /*21790*/  IMAD.MOV.U32 R12, RZ, RZ, 0x7 ;  /* 0x00000007ff0c7424 */ /* 0x000fe400078e00ff */
[----:B------:R-:W-:-:S07]  /*217a0*/  IMAD.MOV.U32 R8, RZ, RZ, R14 ;  /* 0x000000ffff087224 */ /* 0x000fce00078e000e */
[----:B------:R-:W-:Y:S05]  /*217b0*/  WARPSYNC.COLLECTIVE R15, `(.L_x_13926) ;  /* 0x000000000f087348 */ /* 0x000fea0003c00000 */
[----:B------:R0:W1:Y:S02]  /*217c0*/  SHFL.IDX P6, R14, R13, R12, R11 ;  /* 0x0000000c0d0e7389 */ /* 0x00006400000c000b */
[----:B01----:R-:W-:Y:S01]  /*217d0*/  ENDCOLLECTIVE ;  /* 0x000000000000791b */ /* 0x003fe20003800000 */
.L_x_13926:
        /* <DEDUP_REMOVED lines=15> */
.L_x_13927:
[----:B------:R-:W-:Y:S01]  /*218d0*/  ISETP.GE.AND P2, PT, R0, R3, PT ;  /* 0x000000030000720c */ /* 0x000fe20003f46270 */
[----:B------:R-:W-:Y:S02]  /*218e0*/  IMAD.MOV.U32 R13, RZ, RZ, R2 ;  /* 0x000000ffff0d7224 */ /* 0x000fe400078e0002 */
[----:B------:R-:W-:Y:S02]  /*218f0*/  IMAD.MOV.U32 R12, RZ, RZ, RZ ;  /* 0x000000ffff0c7224 */ /* 0x000fe400078e00ff */
[----:B------:R-:W-:-:S08]  /*21900*/  IMAD.MOV.U32 R7, RZ, RZ, R14 ;  /* 0x000000ffff077224 */ /* 0x000fd000078e000e */
[----:B------:R-:W-:Y:S05]  /*21910*/  WARPSYNC.COLLECTIVE R15, `(.L_x_13928) ;  /* 0x000000000f087348 */ /* 0x000fea0003c00000 */
[----:B------:R0:W1:Y:S02]  /*21920*/  SHFL.IDX P6, R14, R13, R12, R11 ;  /* 0x0000000c0d0e7389 */ /* 0x00006400000c000b */
[----:B01----:R-:W-:Y:S01]  /*21930*/  ENDCOLLECTIVE ;  /* 0x000000000000791b */ /* 0x003fe20003800000 */
.L_x_13928:
[----:B------:R-:W-:-:S05]  /*21940*/  @!P1 LEA R7, P3, R21, R7, 0x1 ;  /* 0x0000000715079211 */ /* 0x000fca00078608ff */
[----:B------:R-:W-:Y:S02]  /*21950*/  @!P1 IMAD.X R4, RZ, RZ, R4, P3 ;  /* 0x000000ffff049224 */ /* 0x000fe400018e0604 */
[----:B------:R-:W-:Y:S02]  /*21960*/  @!P1 IMAD.MOV.U32 R8, RZ, RZ, R7 ;  /* 0x000000ffff089224 */ /* 0x000fe400078e0007 */
        /* <DEDUP_REMOVED lines=11> */
.L_x_13929:
[----:B------:R-:W-:Y:S02]  /*21a20*/  IMAD.MOV.U32 R13, RZ, RZ, R2 ;  /* 0x000000ffff0d7224 */ /* 0x000fe400078e0002 */
[----:B------:R-:W-:Y:S02]  /*21a30*/  IMAD.MOV.U32 R12, RZ, RZ, 0x1 ;  /* 0x00000001ff0c7424 */ /* 0x000fe400078e00ff */
[----:B------:R-:W-:-:S07]  /*21a40*/  IMAD.MOV.U32 R0, RZ, RZ, R14 ;  /* 0x000000ffff007224 */ /* 0x000fce00078e000e */
[----:B------:R-:W-:Y:S05]  /*21a50*/  WARPSYNC.COLLECTIVE R15, `(.L_x_13930) ;  /* 0x000000000f087348 */ /* 0x000fea0003c00000 */
[----:B------:R0:W1:Y:S02]  /*21a60*/  SHFL.IDX P6, R14, R13, R12, R11 ;  /* 0x0000000c0d0e7389 */ /* 0x00006400000c000b */
[----:B01----:R-:W-:Y:S01]  /*21a70*/  ENDCOLLECTIVE ;  /* 0x000000000000791b */ /* 0x003fe20003800000 */
.L_x_13930:
[----:B------:R-:W-:-:S05]  /*21a80*/  @!P2 LEA R0, P1, R21, R0, 0x1 ;  /* 0x000000001500a211 */ /* 0x000fca00078208ff */
[----:B------:R-:W-:-:S04]  /*21a90*/  @!P2 IMAD.X R8, RZ, RZ, R10, P1 ;  /* 0x000000ffff08a224 */ /* 0x000fc800008e060a */
        /* <DEDUP_REMOVED lines=13> */
.L_x_13931:
[----:B------:R-:W-:Y:S02]  /*21b70*/  IMAD.MOV.U32 R13, RZ, RZ, R2 ;  /* 0x000000ffff0d7224 */ /* 0x000fe400078e0002 */
[----:B------:R-:W-:Y:S02]  /*21b80*/  IMAD.MOV.U32 R12, RZ, RZ, 0x2 ;  /* 0x00000002ff0c7424 */ /* 0x000fe400078e00ff */
[----:B------:R-:W-:-:S07]  /*21b90*/  IMAD.MOV.U32 R8, RZ, RZ, R14 ;  /* 0x000000ffff087224 */ /* 0x000fce00078e000e */
[----:B------:R-:W-:Y:S05]  /*21ba0*/  WARPSYNC.COLLECTIVE R15, `(.L_x_13932) ;  /* 0x000000000f087348 */ /* 0x000fea0003c00000 */
[----:B------:R0:W1:Y:S02]  /*21bb0*/  SHFL.IDX P6, R14, R13, R12, R11 ;  /* 0x0000000c0d0e7389 */ /* 0x00006400000c000b */
[----:B01----:R-:W-:Y:S01]  /*21bc0*/  ENDCOLLECTIVE ;  /* 0x000000000000791b */ /* 0x003fe20003800000 */
.L_x_13932:
        /* <DEDUP_REMOVED lines=13> */
.L_x_13933:
[----:B------:R-:W-:Y:S02]  /*21ca0*/  IMAD.MOV.U32 R13, RZ, RZ, R2 ;  /* 0x000000ffff0d7224 */ /* 0x000fe400078e0002 */
[----:B------:R-:W-:Y:S02]  /*21cb0*/  IMAD.MOV.U32 R12, RZ, RZ, 0x3 ;  /* 0x00000003ff0c7424 */ /* 0x000fe400078e00ff */
[----:B------:R-:W-:-:S07]  /*21cc0*/  IMAD.MOV.U32 R8, RZ, RZ, R14 ;  /* 0x000000ffff087224 */ /* 0x000fce00078e000e */
[----:B------:R-:W-:Y:S05]  /*21cd0*/  WARPSYNC.COLLECTIVE R15, `(.L_x_13934) ;  /* 0x000000000f087348 */ /* 0x000fea0003c00000 */
[----:B------:R0:W1:Y:S02]  /*21ce0*/  SHFL.IDX P6, R14, R13, R12, R11 ;  /* 0x0000000c0d0e7389 */ /* 0x00006400000c000b */
[----:B01----:R-:W-:Y:S01]  /*21cf0*/  ENDCOLLECTIVE ;  /* 0x000000000000791b */ /* 0x003fe20003800000 */
.L_x_13934:
        /* <DEDUP_REMOVED lines=12> */
.L_x_13935:
[----:B------:R-:W-:Y:S01]  /*21dc0*/  IMAD.MOV.U32 R2, RZ, RZ, R14 ;  /* 0x000000ffff027224 */ /* 0x000fe200078e000e */
[----:B------:R-:W-:Y:S06]  /*21dd0*/  BRA `(.L_x_13936) ;  /* 0xffffffa000847947 */ /* 0x000fec000383ffff */
.L_x_13761:
[----:B0-----:R0:W1:Y:S02]  /*21de0*/  SYNCS.PHASECHK.TRANS64.TRYWAIT P0, [R17+URZ+0x16820], R0 ;  /* 0x01682000110075a7 */ /* 0x001064000800017f */
[----:B-1----:R-:W-:Y:S05]  /*21df0*/  @!P0 NANOSLEEP.SYNCS 0x989680 ;  /* 0x009896800000895d */ /* 0x002fea0003900000 */
[----:B------:R-:W1:Y:S02]  /*21e00*/  @!P0 SYNCS.PHASECHK.TRANS64 P0, [R17+URZ+0x16820], R0 ;  /* 0x01682000110085a7 */ /* 0x000e64000800007f */
[----:B-1----:R-:W-:Y:S05]  /*21e10*/  @!P0 BRA `(.L_x_13761) ;  /* 0xfffffffc00f08947 */ /* 0x002fea000383ffff */
[----:B------:R-:W-:Y:S05]  /*21e20*/  BRA `(.L_x_13937) ;  /* 0xffffffa000e47947 */ /* 0x000fea000383ffff */
.L_x_13770:
[----:B-1----:R1:W2:Y:S02]  /*21e30*/  SYNCS.PHASECHK.TRANS64.TRYWAIT P0, [R2+URZ+0x16840], R3 ;  /* 0x01684003020075a7 */ /* 0x0022a4000800017f */
[----:B--2---:R-:W-:Y:S05]  /*21e40*/  @!P0 NANOSLEEP.SYNCS 0x989680 ;  /* 0x009896800000895d */ /* 0x004fea0003900000 */
[----:B------:R-:W2:Y:S02]  /*21e50*/  @!P0 SYNCS.PHASECHK.TRANS64 P0, [R2+URZ+0x16840], R3 ;  /* 0x01684003020085a7 */ /* 0x000ea4000800007f */
[----:B--2---:R-:W-:Y:S05]  /*21e60*/  @!P0 BRA `(.L_x_13770) ;  /* 0xfffffffc00f08947 */ /* 0x004fea000383ffff */
[----:B------:R-:W-:Y:S05]  /*21e70*/  BRA `(.L_x_13938) ;  /* 0xffffffa400cc7947 */ /* 0x000fea000383ffff */
.L_x_13775:
[----:B0-----:R0:W1:Y:S02]  /*21e80*/  SYNCS.PHASECHK.TRANS64.TRYWAIT P0, [R3+URZ+0x60], R2 ;  /* 0x00006002030075a7 */ /* 0x001064000800017f */
[----:B-1----:R-:W-:Y:S05]  /*21e90*/  @!P0 NANOSLEEP.SYNCS 0x989680 ;  /* 0x009896800000895d */ /* 0x002fea0003900000 */
[----:B------:R-:W1:Y:S02]  /*21ea0*/  @!P0 SYNCS.PHASECHK.TRANS64 P0, [R3+URZ+0x60], R2 ;  /* 0x00006002030085a7 */ /* 0x000e64000800007f */
[----:B-1----:R-:W-:Y:S05]  /*21eb0*/  @!P0 BRA `(.L_x_13775) ;  /* 0xfffffffc00f08947 */ /* 0x002fea000383ffff */
[----:B------:R-:W-:Y:S05]  /*21ec0*/  BRA `(.L_x_13939) ;  /* 0xffffffa800587947 */ /* 0x000fea000383ffff */
.L_x_13783:
[----:B-1----:R1:W2:Y:S02]  /*21ed0*/  SYNCS.PHASECHK.TRANS64.TRYWAIT P0, [R2+URZ+0x16840], R3 ;  /* 0x01684003020075a7 */ /* 0x0022a4000800017f */
[----:B--2---:R-:W-:Y:S05]  /*21ee0*/  @!P0 NANOSLEEP.SYNCS 0x989680 ;  /* 0x009896800000895d */ /* 0x004fea0003900000 */
[----:B------:R-:W2:Y:S02]  /*21ef0*/  @!P0 SYNCS.PHASECHK.TRANS64 P0, [R2+URZ+0x16840], R3 ;  /* 0x01684003020085a7 */ /* 0x000ea4000800007f */
[----:B--2---:R-:W-:Y:S05]  /*21f00*/  @!P0 BRA `(.L_x_13783) ;  /* 0xfffffffc00f08947 */ /* 0x004fea000383ffff */
[----:B------:R-:W-:Y:S05]  /*21f10*/  BRA `(.L_x_13940) ;  /* 0xffffffac00947947 */ /* 0x000fea000383ffff */
.L_x_13788:
[----:B0-----:R0:W1:Y:S02]  /*21f20*/  SYNCS.PHASECHK.TRANS64.TRYWAIT P0, [R10+URZ+0x60], R28 ;  /* 0x0000601c0a0075a7 */ /* 0x001064000800017f */
[----:B-1----:R-:W-:Y:S05]  /*21f30*/  @!P0 NANOSLEEP.SYNCS 0x989680 ;  /* 0x009896800000895d */ /* 0x002fea0003900000 */
[----:B------:R-:W1:Y:S02]  /*21f40*/  @!P0 SYNCS.PHASECHK.TRANS64 P0, [R10+URZ+0x60], R28 ;  /* 0x0000601c0a0085a7 */ /* 0x000e64000800007f */
[----:B-1----:R-:W-:Y:S05]  /*21f50*/  @!P0 BRA `(.L_x_13788) ;  /* 0xfffffffc00f08947 */ /* 0x002fea000383ffff */
[----:B------:R-:W-:Y:S05]  /*21f60*/  BRA `(.L_x_13941) ;  /* 0xffffffb000207947 */ /* 0x000fea000383ffff */
.L_x_13796:
[----:B-1----:R1:W2:Y:S02]  /*21f70*/  SYNCS.PHASECHK.TRANS64.TRYWAIT P0, [R2+URZ+0x16840], R3 ;  /* 0x01684003020075a7 */ /* 0x0022a4000800017f */
[----:B--2---:R-:W-:Y:S05]  /*21f80*/  @!P0 NANOSLEEP.SYNCS 0x989680 ;  /* 0x009896800000895d */ /* 0x004fea0003900000 */
[----:B------:R-:W2:Y:S02]  /*21f90*/  @!P0 SYNCS.PHASECHK.TRANS64 P0, [R2+URZ+0x16840], R3 ;  /* 0x01684003020085a7 */ /* 0x000ea4000800007f */
[----:B--2---:R-:W-:Y:S05]  /*21fa0*/  @!P0 BRA `(.L_x_13796) ;  /* 0xfffffffc00f08947 */ /* 0x004fea000383ffff */
[----:B------:R-:W-:Y:S05]  /*21fb0*/  BRA `(.L_x_13942) ;  /* 0xffffffb400307947 */ /* 0x000fea000383ffff */
.L_x_13801:
[----:B0-----:R0:W1:Y:S02]  /*21fc0*/  SYNCS.PHASECHK.TRANS64.TRYWAIT P0, [R3+URZ+0x60], R7 ;  /* 0x00006007030075a7 */ /* 0x001064000800017f */
[----:B-1----:R-:W-:Y:S05]  /*21fd0*/  @!P0 NANOSLEEP.SYNCS 0x989680 ;  /* 0x009896800000895d */ /* 0x002fea0003900000 */
[----:B------:R-:W1:Y:S02]  /*21fe0*/  @!P0 SYNCS.PHASECHK.TRANS64 P0, [R3+URZ+0x60], R7 ;  /* 0x00006007030085a7 */ /* 0x000e64000800007f */
[----:B-1----:R-:W-:Y:S05]  /*21ff0*/  @!P0 BRA `(.L_x_13801) ;  /* 0xfffffffc00f08947 */ /* 0x002fea000383ffff */
[----:B------:R-:W-:Y:S05]  /*22000*/  BRA `(.L_x_13943) ;  /* 0xffffffb400c07947 */ /* 0x000fea000383ffff */
.L_x_13811:
[----:B0-----:R0:W1:Y:S02]  /*22010*/  SYNCS.PHASECHK.TRANS64.TRYWAIT P0, [R3+URZ+0x16860], R0 ;  /* 0x01686000030075a7 */ /* 0x001064000800017f */
[----:B-1----:R-:W-:Y:S05]  /*22020*/  @!P0 NANOSLEEP.SYNCS 0x989680 ;  /* 0x009896800000895d */ /* 0x002fea0003900000 */
[----:B------:R-:W1:Y:S02]  /*22030*/  @!P0 SYNCS.PHASECHK.TRANS64 P0, [R3+URZ+0x16860], R0 ;  /* 0x01686000030085a7 */ /* 0x000e64000800007f */
[----:B-1----:R-:W-:Y:S05]  /*22040*/  @!P0 BRA `(.L_x_13811) ;  /* 0xfffffffc00f08947 */ /* 0x002fea000383ffff */
[----:B------:R-:W-:Y:S05]  /*22050*/  BRA `(.L_x_13944) ;  /* 0xffffffb800bc7947 */ /* 0x000fea000383ffff */
.L_x_13817:
        /* <DEDUP_REMOVED lines=8> */
.L_x_13946:
[----:B------:R-:W-:Y:S05]  /*220e0*/  BSYNC B0 ;  /* 0x0000000000007941 */ /* 0x000fea0003800000 */
.L_x_13945:
        /* <DEDUP_REMOVED lines=9> */
.L_x_13947:
        /* <DEDUP_REMOVED lines=23> */
.L_x_13948:
[----:B------:R-:W-:Y:S01]  /*222f0*/  IMAD.MOV.U32 R12, RZ, RZ, 0x2 ;  /* 0x00000002ff0c7424 */ /* 0x000fe200078e00ff */
[----:B------:R-:W-:-:S05]  /*22300*/  SEL R4, R14, RZ, P1 ;  /* 0x000000ff0e047207 */ /* 0x000fca0000800000 */
[----:B------:R-:W-:-:S04]  /*22310*/  IMAD.IADD R4, R13, 0x1, R4 ;  /* 0x000000010d047824 */ /* 0x000fc800078e0204 */
[----:B------:R-:W-:-:S07]  /*22320*/  IMAD.MOV.U32 R13, RZ, RZ, R4 ;  /* 0x000000ffff0d7224 */ /* 0x000fce00078e0004 */
[----:B------:R-:W-:Y:S05]  /*22330*/  WARPSYNC.COLLECTIVE R15, `(.L_x_13949) ;  /* 0x000000000f087348 */ /* 0x000fea0003c00000 */
[----:B------:R0:W1:Y:S02]  /*22340*/  SHFL.UP P6, R14, R13, R12, R11 ;  /* 0x0400000c0d0e7389 */ /* 0x00006400000c000b */
[----:B01----:R-:W-:Y:S01]  /*22350*/  ENDCOLLECTIVE ;  /* 0x000000000000791b */ /* 0x003fe20003800000 */
.L_x_13949:
[----:B------:R-:W-:Y:S01]  /*22360*/  IMAD.MOV.U32 R12, RZ, RZ, 0x4 ;  /* 0x00000004ff0c7424 */ /* 0x000fe200078e00ff */
[----:B------:R-:W-:-:S05]  /*22370*/  SEL R3, R14, RZ, P2 ;  /* 0x000000ff0e037207 */ /* 0x000fca0001000000 */
[----:B------:R-:W-:-:S04]  /*22380*/  IMAD.IADD R2, R4, 0x1, R3 ;  /* 0x0000000104027824 */ /* 0x000fc800078e0203 */
[----:B------:R-:W-:-:S07]  /*22390*/  IMAD.MOV.U32 R13, RZ, RZ, R2 ;  /* 0x000000ffff0d7224 */ /* 0x000fce00078e0002 */
[----:B------:R-:W-:Y:S05]  /*223a0*/  WARPSYNC.COLLECTIVE R15, `(.L_x_13950) ;  /* 0x000000000f087348 */ /* 0x000fea0003c00000 */
[----:B------:R0:W1:Y:S02]  /*223b0*/  SHFL.UP P6, R14, R13, R12, R11 ;  /* 0x0400000c0d0e7389 */ /* 0x00006400000c000b */
[----:B01----:R-:W-:Y:S01]  /*223c0*/  ENDCOLLECTIVE ;  /* 0x000000000000791b */ /* 0x003fe20003800000 */
.L_x_13950:
[----:B------:R-:W-:Y:S01]  /*223d0*/  IMAD.MOV.U32 R12, RZ, RZ, 0x8 ;  /* 0x00000008ff0c7424 */ /* 0x000fe200078e00ff */
[----:B------:R-:W-:-:S05]  /*223e0*/  SEL R3, R14, RZ, P3 ;  /* 0x000000ff0e037207 */ /* 0x000fca0001800000 */
[----:B------:R-:W-:-:S04]  /*223f0*/  IMAD.IADD R3, R2, 0x1, R3 ;  /* 0x0000000102037824 */ /* 0x000fc800078e0203 */
[----:B------:R-:W-:-:S07]  /*22400*/  IMAD.MOV.U32 R13, RZ, RZ, R3 ;  /* 0x000000ffff0d7224 */ /* 0x000fce00078e0003 */
[----:B------:R-:W-:Y:S05]  /*22410*/  WARPSYNC.COLLECTIVE R15, `(.L_x_13951) ;  /* 0x000000000f087348 */ /* 0x000fea0003c00000 */
[----:B------:R0:W1:Y:S02]  /*22420*/  SHFL.UP P6, R14, R13, R12, R11 ;  /* 0x0400000c0d0e7389 */ /* 0x00006400000c000b */
[----:B01----:R-:W-:Y:S01]  /*22430*/  ENDCOLLECTIVE ;  /* 0x000000000000791b */ /* 0x003fe20003800000 */
.L_x_13951:
[----:B------:R-:W-:Y:S01]  /*22440*/  IMAD.MOV.U32 R12, RZ, RZ, 0x10 ;  /* 0x00000010ff0c7424 */ /* 0x000fe200078e00ff */
[----:B------:R-:W-:-:S05]  /*22450*/  SEL R4, R14, RZ, P4 ;  /* 0x000000ff0e047207 */ /* 0x000fca0002000000 */
[----:B------:R-:W-:-:S04]  /*22460*/  IMAD.IADD R4, R3, 0x1, R4 ;  /* 0x0000000103047824 */ /* 0x000fc800078e0204 */
[----:B------:R-:W-:-:S07]  /*22470*/  IMAD.MOV.U32 R13, RZ, RZ, R4 ;  /* 0x000000ffff0d7224 */ /* 0x000fce00078e0004 */
[----:B------:R-:W-:Y:S05]  /*22480*/  WARPSYNC.COLLECTIVE R15, `(.L_x_13952) ;  /* 0x000000000f087348 */ /* 0x000fea0003c00000 */
[----:B------:R0:W1:Y:S02]  /*22490*/  SHFL.UP P6, R14, R13, R12, R11 ;  /* 0x0400000c0d0e7389 */ /* 0x00006400000c000b */
[----:B01----:R-:W-:Y:S01]  /*224a0*/  ENDCOLLECTIVE ;  /* 0x000000000000791b */ /* 0x003fe20003800000 */
.L_x_13952:
        /* <DEDUP_REMOVED lines=8> */
.L_x_13953:
[----:B------:R-:W-:Y:S05]  /*22530*/  BRA `(.L_x_13954) ;  /* 0xffffffb800f47947 */ /* 0x000fea000383ffff */
.L_x_13820:
[----:B------:R-:W-:Y:S01]  /*22540*/  BSSY B0, `(.L_x_13955) ;  /* 0x0000007000007945 */ /* 0x000fe20003800000 */
[----:B------:R-:W-:Y:S02]  /*22550*/  IMAD.MOV.U32 R12, RZ, RZ, 0x1 ;  /* 0x00000001ff0c7424 */ /* 0x000fe400078e00ff */
[----:B------:R-:W-:Y:S02]  /*22560*/  IMAD.MOV.U32 R11, RZ, RZ, RZ ;  /* 0x000000ffff0b7224 */ /* 0x000fe400078e00ff */
[----:B------:R-:W-:-:S07]  /*22570*/  IMAD.MOV.U32 R15, RZ, RZ, -0x1 ;  /* 0xffffffffff0f7424 */ /* 0x000fce00078e00ff */
[----:B------:R-:W-:Y:S05]  /*22580*/  WARPSYNC.COLLECTIVE R15, `(.L_x_13956) ;  /* 0x000000000f087348 */ /* 0x000fea0003c00000 */
[----:B------:R0:W1:Y:S02]  /*22590*/  SHFL.UP P6, R14, R13, R12, R11 ;  /* 0x0400000c0d0e7389 */ /* 0x00006400000c000b */
[----:B01----:R-:W-:Y:S01]  /*225a0*/  ENDCOLLECTIVE ;  /* 0x000000000000791b */ /* 0x003fe20003800000 */
.L_x_13956:
[----:B------:R-:W-:Y:S05]  /*225b0*/  BSYNC B0 ;  /* 0x0000000000007941 */ /* 0x000fea0003800000 */
.L_x_13955:
        /* <DEDUP_REMOVED lines=8> */
.L_x_13957:
[----:B------:R-:W-:Y:S01]  /*22640*/  IMAD.MOV.U32 R12, RZ, RZ, 0x4 ;  /* 0x00000004ff0c7424 */ /* 0x000fe200078e00ff */
[----:B------:R-:W-:-:S05]  /*22650*/  SEL R2, R14, RZ, P2 ;  /* 0x000000ff0e027207 */ /* 0x000fca0001000000 */
[----:B------:R-:W-:-:S04]  /*22660*/  IMAD.IADD R2, R13, 0x1, R2 ;  /* 0x000000010d027824 */ /* 0x000fc800078e0202 */
[----:B------:R-:W-:-:S07]  /*22670*/  IMAD.MOV.U32 R13, RZ, RZ, R2 ;  /* 0x000000ffff0d7224 */ /* 0x000fce00078e0002 */
[----:B------:R-:W-:Y:S05]  /*22680*/  WARPSYNC.COLLECTIVE R15, `(.L_x_13958) ;  /* 0x000000000f087348 */ /* 0x000fea0003c00000 */
[----:B------:R0:W1:Y:S02]  /*22690*/  SHFL.UP P6, R14, R13, R12, R11 ;  /* 0x0400000c0d0e7389 */ /* 0x00006400000c000b */
[----:B01----:R-:W-:Y:S01]  /*226a0*/  ENDCOLLECTIVE ;  /* 0x000000000000791b */ /* 0x003fe20003800000 */
.L_x_13958:
[----:B------:R-:W-:Y:S01]  /*226b0*/  IMAD.MOV.U32 R12, RZ, RZ, 0x8 ;  /* 0x00000008ff0c7424 */ /* 0x000fe200078e00ff */
[----:B------:R-:W-:-:S05]  /*226c0*/  SEL R3, R14, RZ, P3 ;  /* 0x000000ff0e037207 */ /* 0x000fca0001800000 */
[----:B------:R-:W-:-:S04]  /*226d0*/  IMAD.IADD R3, R2, 0x1, R3 ;  /* 0x0000000102037824 */ /* 0x000fc800078e0203 */
[----:B------:R-:W-:-:S07]  /*226e0*/  IMAD.MOV.U32 R13, RZ, RZ, R3 ;  /* 0x000000ffff0d7224 */ /* 0x000fce00078e0003 */
[----:B------:R-:W-:Y:S05]  /*226f0*/  WARPSYNC.COLLECTIVE R15, `(.L_x_13959) ;  /* 0x000000000f087348 */ /* 0x000fea0003c00000 */
[----:B------:R0:W1:Y:S02]  /*22700*/  SHFL.UP P6, R14, R13, R12, R11 ;  /* 0x0400000c0d0e7389 */ /* 0x00006400000c000b */
[----:B01----:R-:W-:Y:S01]  /*22710*/  ENDCOLLECTIVE ;  /* 0x000000000000791b */ /* 0x003fe20003800000 */
.L_x_13959:
[----:B------:R-:W-:Y:S01]  /*22720*/  IMAD.MOV.U32 R12, RZ, RZ, 0x10 ;  /* 0x00000010ff0c7424 */ /* 0x000fe200078e00ff */
[----:B------:R-:W-:-:S05]  /*22730*/  SEL R4, R14, RZ, P4 ;  /* 0x000000ff0e047207 */ /* 0x000fca0002000000 */
[----:B------:R-:W-:-:S04]  /*22740*/  IMAD.IADD R4, R3, 0x1, R4 ;  /* 0x0000000103047824 */ /* 0x000fc800078e0204 */
[----:B------:R-:W-:-:S07]  /*22750*/  IMAD.MOV.U32 R13, RZ, RZ, R4 ;  /* 0x000000ffff0d7224 */ /* 0x000fce00078e0004 */
[----:B------:R-:W-:Y:S05]  /*22760*/  WARPSYNC.COLLECTIVE R15, `(.L_x_13960) ;  /* 0x000000000f087348 */ /* 0x000fea0003c00000 */
[----:B------:R0:W1:Y:S02]  /*22770*/  SHFL.UP P6, R14, R13, R12, R11 ;  /* 0x0400000c0d0e7389 */ /* 0x00006400000c000b */
[----:B01----:R-:W-:Y:S01]  /*22780*/  ENDCOLLECTIVE ;  /* 0x000000000000791b */ /* 0x003fe20003800000 */
.L_x_13960:
        /* <DEDUP_REMOVED lines=8> */
.L_x_13961:
[----:B------:R-:W-:Y:S05]  /*22810*/  BRA `(.L_x_13962) ;  /* 0xffffffb800e07947 */ /* 0x000fea000383ffff */
.L_x_13822:
[----:B------:R-:W-:Y:S01]  /*22820*/  BSSY B0, `(.L_x_13963) ;  /* 0x0000006000007945 */ /* 0x000fe20003800000 */
[----:B------:R-:W-:Y:S01]  /*22830*/  PLOP3.LUT P6, PT, P6, PT, PT, 0x8, 0x0 ;  /* 0x000000000000781c */ /* 0x000fe200037ce170 */
[----:B------:R-:W-:-:S12]  /*22840*/  IMAD.MOV.U32 R15, RZ, RZ, -0x1 ;  /* 0xffffffffff0f7424 */ /* 0x000fd800078e00ff */
[----:B0-----:R-:W-:Y:S05]  /*22850*/  WARPSYNC.COLLECTIVE R15, `(.L_x_13964) ;  /* 0x000000000f087348 */ /* 0x001fea0003c00000 */
[----:B------:R-:W-:Y:S01]  /*22860*/  VOTE.ANY R14, PT, P6 ;  /* 0x00000000000e7806 */ /* 0x000fe200030e0100 */
[----:B0-----:R-:W-:Y:S06]  /*22870*/  ENDCOLLECTIVE ;  /* 0x000000000000791b */ /* 0x001fec0003800000 */
.L_x_13964:
[----:B------:R-:W-:Y:S05]  /*22880*/  BSYNC B0 ;  /* 0x0000000000007941 */ /* 0x000fea0003800000 */
.L_x_13963:
        /* <DEDUP_REMOVED lines=10> */
.L_x_13965:
[----:B------:R-:W-:Y:S02]  /*22930*/  IMAD.MOV.U32 R13, RZ, RZ, R5 ;  /* 0x000000ffff0d7224 */ /* 0x000fe400078e0005 */
[----:B------:R-:W-:-:S07]  /*22940*/  IMAD.MOV.U32 R25, RZ, RZ, R14 ;  /* 0x000000ffff197224 */ /* 0x000fce00078e000e */
[----:B------:R-:W-:Y:S05]  /*22950*/  WARPSYNC.COLLECTIVE R15, `(.L_x_13966) ;  /* 0x000000000f087348 */ /* 0x000fea0003c00000 */
[----:B------:R0:W1:Y:S02]  /*22960*/  SHFL.IDX P6, R14, R13, R12, R11 ;  /* 0x0000000c0d0e7389 */ /* 0x00006400000c000b */
[----:B01----:R-:W-:Y:S01]  /*22970*/  ENDCOLLECTIVE ;  /* 0x000000000000791b */ /* 0x003fe20003800000 */
.L_x_13966:
[----:B------:R-:W-:Y:S01]  /*22980*/  IMAD.MOV.U32 R5, RZ, RZ, R14 ;  /* 0x000000ffff057224 */ /* 0x000fe200078e000e */
[----:B------:R-:W-:Y:S06]  /*22990*/  BRA `(.L_x_13967) ;  /* 0xffffffb800c07947 */ /* 0x000fec000383ffff */
.L_x_13824:
[----:B------:R-:W-:Y:S01]  /*229a0*/  BSSY B0, `(.L_x_13968) ;  /* 0x0000007000007945 */ /* 0x000fe20003800000 */
[----:B------:R-:W-:Y:S02]  /*229b0*/  IMAD.MOV.U32 R13, RZ, RZ, R2 ;  /* 0x000000ffff0d7224 */ /* 0x000fe400078e0002 */
[----:B------:R-:W-:Y:S02]  /*229c0*/  IMAD.MOV.U32 R11, RZ, RZ, 0x1f ;  /* 0x0000001fff0b7424 */ /* 0x000fe400078e00ff */
[----:B------:R-:W-:-:S07]  /*229d0*/  IMAD.MOV.U32 R15, RZ, RZ, -0x1 ;  /* 0xffffffffff0f7424 */ /* 0x000fce00078e00ff */
[----:B0123--:R-:W-:Y:S05]  /*229e0*/  WARPSYNC.COLLECTIVE R15, `(.L_x_13969) ;  /* 0x000000000f087348 */ /* 0x00ffea0003c00000 */
[----:B------:R4:W0:Y:S02]  /*229f0*/  SHFL.IDX P6, R14, R13, R12, R11 ;  /* 0x0000000c0d0e7389 */ /* 0x00082400000c000b */
[----:B01234-:R-:W-:Y:S01]  /*22a00*/  ENDCOLLECTIVE ;  /* 0x000000000000791b */ /* 0x01ffe20003800000 */
.L_x_13969:
[----:B------:R-:W-:Y:S05]  /*22a10*/  BSYNC B0 ;  /* 0x0000000000007941 */ /* 0x000fea0003800000 */
.L_x_13968:
[----:B------:R-:W-:Y:S01]  /*22a20*/  IMAD.MOV.U32 R24, RZ, RZ, R14 ;  /* 0x000000ffff187224 */ /* 0x000fe200078e000e */
[----:B------:R-:W-:Y:S06]  /*22a30*/  BRA `(.L_x_13823) ;  /* 0xffffffb800b07947 */ /* 0x000fec000383ffff */
.L_x_13830:
[----:B0-----:R0:W1:Y:S02]  /*22a40*/  SYNCS.PHASECHK.TRANS64.TRYWAIT P0, [R9+URZ+0x16820], R0 ;  /* 0x01682000090075a7 */ /* 0x001064000800017f */
[----:B-1----:R-:W-:Y:S05]  /*22a50*/  @!P0 NANOSLEEP.SYNCS 0x989680 ;  /* 0x009896800000895d */ /* 0x002fea0003900000 */
[----:B------:R-:W1:Y:S02]  /*22a60*/  @!P0 SYNCS.PHASECHK.TRANS64 P0, [R9+URZ+0x16820], R0 ;  /* 0x01682000090085a7 */ /* 0x000e64000800007f */
[----:B-1----:R-:W-:Y:S05]  /*22a70*/  @!P0 BRA `(.L_x_13830) ;  /* 0xfffffffc00f08947 */ /* 0x002fea000383ffff */
[----:B------:R-:W-:Y:S05]  /*22a80*/  BRA `(.L_x_13970) ;  /* 0xffffffc400087947 */ /* 0x000fea000383ffff */
.L_x_13831:
        /* <DEDUP_REMOVED lines=8> */
[----:B0--3--:R-:W-:Y:S05]  /*22b10*/  WARPSYNC.COLLECTIVE R15, `(.L_x_13972) ;  /* 0x000000000f087348 */ /* 0x009fea0003c00000 */
[----:B------:R1:W2:Y:S02]  /*22b20*/  SHFL.IDX P6, R14, R13, R12, R11 ;  /* 0x0000000c0d0e7389 */ /* 0x0002a400000c000b */
[----:B0123--:R-:W-:Y:S01]  /*22b30*/  ENDCOLLECTIVE ;  /* 0x000000000000791b */ /* 0x00ffe20003800000 */
.L_x_13972:
[----:B------:R-:W-:Y:S05]  /*22b40*/  BSYNC B0 ;  /* 0x0000000000007941 */ /* 0x000fea0003800000 */
.L_x_13971:
[----:B------:R-:W-:Y:S05]  /*22b50*/  BRA `(.L_x_13973) ;  /* 0xffffffc000f07947 */ /* 0x000fea000383ffff */
.L_x_13832:
[----:B------:R-:W-:Y:S01]  /*22b60*/  BSSY B0, `(.L_x_13974) ;  /* 0x0000006000007945 */ /* 0x000fe20003800000 */
[----:B------:R-:W-:-:S07]  /*22b70*/  IMAD.MOV.U32 R15, RZ, RZ, -0x1 ;  /* 0xffffffffff0f7424 */ /* 0x000fce00078e00ff */
[----:B0--3--:R-:W-:Y:S05]  /*22b80*/  WARPSYNC.COLLECTIVE R15, `(.L_x_13975) ;  /* 0x000000000f0c7348 */ /* 0x009fea0003c00000 */
[----:B------:R-:W-:Y:S02]  /*22b90*/  ELECT P6, UR62, PT ;  /* 0x00000000003e782f */ /* 0x000fe400038c0000 */
[----:B------:R-:W-:Y:S01]  /*22ba0*/  MOV R14, UR62 ;  /* 0x0000003e000e7c02 */ /* 0x000fe20008000f00 */
[----:B0--3--:R-:W-:Y:S10]  /*22bb0*/  ENDCOLLECTIVE ;  /* 0x000000000000791b */ /* 0x009ff40003800000 */
.L_x_13975:
[----:B------:R-:W-:Y:S05]  /*22bc0*/  BSYNC B0 ;  /* 0x0000000000007941 */ /* 0x000fea0003800000 */
.L_x_13974:
[----:B------:R-:W-:Y:S05]  /*22bd0*/  BRA `(.L_x_13976) ;  /* 0xffffffc000e47947 */ /* 0x000fea000383ffff */
.L_x_13834:
[----:B0-----:R0:W1:Y:S02]  /*22be0*/  SYNCS.PHASECHK.TRANS64.TRYWAIT P0, [R7+URZ], R2 ;  /* 0x00000002070075a7 */ /* 0x001064000800017f */
[----:B-1----:R-:W-:Y:S05]  /*22bf0*/  @!P0 NANOSLEEP.SYNCS 0x989680 ;  /* 0x009896800000895d */ /* 0x002fea0003900000 */
[----:B------:R-:W1:Y:S02]  /*22c00*/  @!P0 SYNCS.PHASECHK.TRANS64 P0, [R7+URZ], R2 ;  /* 0x00000002070085a7 */ /* 0x000e64000800007f */
[----:B-1----:R-:W-:Y:S05]  /*22c10*/  @!P0 BRA `(.L_x_13834) ;  /* 0xfffffffc00f08947 */ /* 0x002fea000383ffff */
[----:B------:R-:W-:Y:S05]  /*22c20*/  BRA `(.L_x_13977) ;  /* 0xffffffc400187947 */ /* 0x000fea000383ffff */
.L_x_13835:
[----:B-1----:R1:W2:Y:S02]  /*22c30*/  SYNCS.PHASECHK.TRANS64.TRYWAIT P0, [R3+URZ], R0 ;  /* 0x00000000030075a7 */ /* 0x0022a4000800017f */
[----:B--2---:R-:W-:Y:S05]  /*22c40*/  @!P0 NANOSLEEP.SYNCS 0x989680 ;  /* 0x009896800000895d */ /* 0x004fea0003900000 */
[----:B------:R-:W2:Y:S02]  /*22c50*/  @!P0 SYNCS.PHASECHK.TRANS64 P0, [R3+URZ], R0 ;  /* 0x00000000030085a7 */ /* 0x000ea4000800007f */
[----:B--2---:R-:W-:Y:S05]  /*22c60*/  @!P0 BRA `(.L_x_13835) ;  /* 0xfffffffc00f08947 */ /* 0x004fea000383ffff */
[----:B------:R-:W-:Y:S05]  /*22c70*/  BRA `(.L_x_13978) ;  /* 0xffffffc4000c7947 */ /* 0x000fea000383ffff */
.L_x_13837:
[----:B-1----:R1:W2:Y:S02]  /*22c80*/  SYNCS.PHASECHK.TRANS64.TRYWAIT P0, [R5+URZ], R2 ;  /* 0x00000002050075a7 */ /* 0x0022a4000800017f */
[----:B--2---:R-:W-:Y:S05]  /*22c90*/  @!P0 NANOSLEEP.SYNCS 0x989680 ;  /* 0x009896800000895d */ /* 0x004fea0003900000 */
[----:B------:R-:W2:Y:S02]  /*22ca0*/  @!P0 SYNCS.PHASECHK.TRANS64 P0, [R5+URZ], R2 ;  /* 0x00000002050085a7 */ /* 0x000ea4000800007f */
[----:B--2---:R-:W-:Y:S05]  /*22cb0*/  @!P0 BRA `(.L_x_13837) ;  /* 0xfffffffc00f08947 */ /* 0x004fea000383ffff */
[----:B------:R-:W-:Y:S05]  /*22cc0*/  BRA `(.L_x_13979) ;  /* 0xffffffc400107947 */ /* 0x000fea000383ffff */
.L_x_13980:
        /* <DEDUP_REMOVED lines=11> */
.L_x_14880:


//--------------------- .text._ZN7cutlass13device_kernelIN5flash11enable_sm90INS1_16FlashAttnFwdSm90INS1_25CollectiveMainloopFwdSm90ILi2EN4cute5tupleIJNS5_1CILi1EEES8_S8_EEENS6_IJNS7_ILi192EEENS7_ILi128EEENS7_ILi64EEEEEELi64ENS_6half_tEfNS_4arch4Sm90ELb1ELb0ELb0ELb0ELb0ELb0ELb0ELb1ELb1ELb1ELb1ELb0EEENS1_21CollectiveEpilogueFwdINS6_IJSA_SC_SB_EEES9_SE_SG_Li384ELb0ELb1ELb1ELb0EEENS1_19SingleTileSchedulerILb0ELb1ELb1ELi192EEEEEEEEEvNT_6ParamsE --------------------------
	.section	.text._ZN7cutlass13device_kernelIN5flash11enable_sm90INS1_16FlashAttnFwdSm90INS1_25CollectiveMainloopFwdSm90ILi2EN4cute5tupleIJNS5_1CILi1EEES8_S8_EEENS6_IJNS7_ILi192EEENS7_ILi128EEENS7_ILi64EEEEEELi64ENS_6half_tEfNS_4arch4Sm90ELb1ELb0ELb0ELb0ELb0ELb0ELb0ELb1ELb1ELb1ELb1ELb0EEENS1_21CollectiveEpilogueFwdINS6_IJSA_SC_SB_EEES9_SE_SG_Li384ELb0ELb1ELb1ELb0EEENS1_19SingleTileSchedulerILb0ELb1ELb1ELi192EEEEEEEEEvNT_6ParamsE,"ax",@progbits
	.align	128
.text._ZN7cutlass13device_kernelIN5flash11enable_sm90INS1_16FlashAttnFwdSm90INS1_25CollectiveMainloopFwdSm90ILi2EN4cute5tupleIJNS5_1CILi1EEES8_S8_EEENS6_IJNS7_ILi192EEENS7_ILi128EEENS7_ILi64EEEEEELi64ENS_6half_tEfNS_4arch4Sm90ELb1ELb0ELb0ELb0ELb0ELb0ELb0ELb1ELb1ELb1ELb1ELb0EEENS1_21CollectiveEpilogueFwdINS6_IJSA_SC_SB_EEES9_SE_SG_Li384ELb0ELb1ELb1ELb0EEENS1_19SingleTileSchedulerILb0ELb1ELb1ELi192EEEEEEEEEvNT_6ParamsE:
        .type           _ZN7cutlass13device_kernelIN5flash11enable_sm90INS1_16FlashAttnFwdSm90INS1_25CollectiveMainloopFwdSm90ILi2EN4cute5tupleIJNS5_1CILi1EEES8_S8_EEENS6_IJNS7_ILi192EEENS7_ILi128EEENS7_ILi64EEEEEELi64ENS_6half_tEfNS_4arch4Sm90ELb1ELb0ELb0ELb0ELb0ELb0ELb0ELb1ELb1ELb1ELb1ELb0EEENS1_21CollectiveEpilogueFwdINS6_IJSA_SC_SB_EEES9_SE_SG_Li384ELb0ELb1ELb1ELb0EEENS1_19SingleTileSchedulerILb0ELb1ELb1ELi192EEEEEEEEEvNT_6ParamsE,@function
        .size           _ZN7cutlass13device_kernelIN5flash11enable_sm90INS1_16FlashAttnFwdSm90INS1_25CollectiveMainloopFwdSm90ILi2EN4cute5tupleIJNS5_1CILi1EEES8_S8_EEENS6_IJNS7_ILi192EEENS7_ILi128EEENS7_ILi64EEEEEELi64ENS_6half_tEfNS_4arch4Sm90ELb1ELb0ELb0ELb0ELb0ELb0ELb0ELb1ELb1ELb1ELb1ELb0EEENS1_21CollectiveEpilogueFwdINS6_IJSA_SC_SB_EEES9_SE_SG_Li384ELb0ELb1ELb1ELb0EEENS1_19SingleTileSchedulerILb0ELb1ELb1ELi192EEEEEEEEEvNT_6ParamsE,(.L_x_14881 - _ZN7cutlass13device_kernelIN5flash11enable_sm90INS1_16FlashAttnFwdSm90INS1_25CollectiveMainloopFwdSm90ILi2EN4cute5tupleIJNS5_1CILi1EEES8_S8_EEENS6_IJNS7_ILi192EEENS7_ILi128EEENS7_ILi64EEEEEELi64ENS_6half_tEfNS_4arch4Sm90ELb1ELb0ELb0ELb0ELb0ELb0ELb0ELb1ELb1ELb1ELb1ELb0EEENS1_21CollectiveEpilogueFwdINS6_IJSA_SC_SB_EEES9_SE_SG_Li384ELb0ELb1ELb1ELb0EEENS1_19SingleTileSchedulerILb0ELb1ELb1ELi192EEEEEEEEEvNT_6ParamsE)
        .other          _ZN7cutlass13device_kernelIN5flash11enable_sm90INS1_16FlashAttnFwdSm90INS1_25CollectiveMainloopFwdSm90ILi2EN4cute5tupleIJNS5_1CILi1EEES8_S8_EEENS6_IJNS7_ILi192EEENS7_ILi128EEENS7_ILi64EEEEEELi64ENS_6half_tEfNS_4arch4Sm90ELb1ELb0ELb0ELb0ELb0ELb0ELb0ELb1ELb1ELb1ELb1ELb0EEENS1_21CollectiveEpilogueFwdINS6_IJSA_SC_SB_EEES9_SE_SG_Li384ELb0ELb1ELb1ELb0EEENS1_19SingleTileSchedulerILb0ELb1ELb1ELi192EEEEEEEEEvNT_6ParamsE,@"STO_CUDA_ENTRY STV_DEFAULT"
_ZN7cutlass13device_kernelIN5flash11enable_sm90INS1_16FlashAttnFwdSm90INS1_25CollectiveMainloopFwdSm90ILi2EN4cute5tupleIJNS5_1CILi1EEES8_S8_EEENS6_IJNS7_ILi192EEENS7_ILi128EEENS7_ILi64EEEEEELi64ENS_6half_tEfNS_4arch4Sm90ELb1ELb0ELb0ELb0ELb0ELb0ELb0ELb1ELb1ELb1ELb1ELb0EEENS1_21CollectiveEpilogueFwdINS6_IJSA_SC_SB_EEES9_SE_SG_Li384ELb0ELb1ELb1ELb0EEENS1_19SingleTileSchedulerILb0ELb1ELb1ELi192EEEEEEEEEvNT_6ParamsE:
        /* <DEDUP_REMOVED lines=17> */
.L_x_13982:
[----:B------:R-:W-:Y:S05]  /*0110*/  BSYNC B0 ;  /* 0x0000000000007941 */ /* 0x000fea0003800000 */
.L_x_13981:
        /* <DEDUP_REMOVED lines=41> */
.L_x_13983:
        /* <DEDUP_REMOVED lines=22> */
.L_x_13984:
        /* <DEDUP_REMOVED lines=18> */
.L_x_13985:
        /* <DEDUP_REMOVED lines=22> */
.L_x_13986:
        /* <DEDUP_REMOVED lines=22> */
.L_x_13987:
        /* <DEDUP_REMOVED lines=9> */
.L_x_13990:
        /* <DEDUP_REMOVED lines=21> */
[----:B------:R-:W0:Y:S01]  /*0ad0*/  S2UR UR41, SR_CTAID.X ;  /* 0x00000000002979c3 */ /* 0x000e220000002500 */
        /* <DEDUP_REMOVED lines=12> */
[----:B------:R-:W-:Y:S02]  /*0ba0*/  USEL UR37, UR37, 0x1, UP0 ;  /* 0x0000000125257887 */ /* 0x000fe40008000000 */
[----:B------:R-:W-:Y:S02]  /*0bb0*/  ULOP3.LUT UR38, UR38, 0xffff, URZ, 0xc0, !UPT ;  /* 0x0000ffff26267892 */ /* 0x000fe4000f8ec03f */
[----:B------:R-:W-:Y:S02]  /*0bc0*/  UIMAD UR7, UR37, UR8, UR7 ;  /* 0x00000008250772a4 */ /* 0x000fe4000f8e0207 */
[----:B0-----:R-:W-:-:S04]  /*0bd0*/  UIMAD UR41, UR41, 0xc0, URZ ;  /* 0x000000c0292978a4 */ /* 0x001fc8000f8e023f */
[----:B------:R-:W-:Y:S02]  /*0be0*/  @UP1 UIADD3 UR4, UR41, 0xbf, URZ ;  /* 0x000000bf29041890 */ /* 0x000fe4000fffe03f */
[----:B------:R-:W-:Y:S02]  /*0bf0*/  UIADD3 UR6, UR41, 0xbf, URZ ;  /* 0x000000bf29067890 */ /* 0x000fe4000fffe03f */
[----:B------:R-:W-:Y:S02]  /*0c00*/  UIMAD.WIDE.U32 UR4, UR4, UR5, URZ ;  /* 0x00000005040472a5 */ /* 0x000fe4000f8e003f */
[----:B------:R-:W-:Y:S02]  /*0c10*/  UIMAD UR4, UR37, UR8, 0x7f ;  /* 0x0000007f250474a4 */ /* 0x000fe4000f8e0208 */
[----:B------:R-:W-:Y:S02]  /*0c20*/  @UP1 USHF.R.U32.HI UR6, URZ, UR9, UR5 ;  /* 0x000000093f061299 */ /* 0x000fe40008011605 */
[----:B------:R-:W-:-:S02]  /*0c30*/  USHF.R.S32.HI UR5, URZ, 0x1f, UR4 ;  /* 0x0000001f3f057899 */ /* 0x000fc40008011404 */
[----:B------:R-:W-:Y:S02]  /*0c40*/  UIADD3 UR6, UR7, UR6, URZ ;  /* 0x0000000607067290 */ /* 0x000fe4000fffe03f */
[----:B------:R-:W-:Y:S02]  /*0c50*/  ULEA.HI UR5, UR5, UR4, URZ, 0x7 ;  /* 0x0000000405057291 */ /* 0x000fe4000f8f383f */
[----:B------:R-:W-:Y:S02]  /*0c60*/  USHF.R.S32.HI UR7, URZ, 0x1f, UR6 ;  /* 0x0000001f3f077899 */ /* 0x000fe40008011406 */
[----:B------:R-:W-:Y:S02]  /*0c70*/  USHF.R.S32.HI UR5, URZ, 0x7, UR5 ;  /* 0x000000073f057899 */ /* 0x000fe40008011405 */
[----:B------:R-:W-:Y:S01]  /*0c80*/  ULEA.HI UR7, UR7, UR6, URZ, 0x7 ;  /* 0x0000000607077291 */ /* 0x000fe2000f8f383f */
[----:B------:R-:W-:-:S03]  /*0c90*/  UMOV UR4, URZ ;  /* 0x0000003f00047c82 */ /* 0x000fc60008000000 */
[----:B------:R-:W-:-:S04]  /*0ca0*/  USHF.R.S32.HI UR7, URZ, 0x7, UR7 ;  /* 0x000000073f077899 */ /* 0x000fc80008011407 */
        /* <DEDUP_REMOVED lines=40> */
.L_x_13992:
[----:B------:R-:W-:Y:S01]  /*0f30*/  UIMAD UR38, UR38, UR4, URZ ;  /* 0x00000004262672a4 */ /* 0x000fe2000f8e023f */
[----:B------:R-:W-:Y:S01]  /*0f40*/  IMAD.U32 R0, RZ, RZ, UR9 ;  /* 0x00000009ff007e24 */ /* 0x000fe2000f8e00ff */
[----:B------:R-:W-:Y:S01]  /*0f50*/  PLOP3.LUT P0, PT, PT, PT, PT, 0x80, 0x0 ;  /* 0x000000000000781c */ /* 0x000fe20003f0f070 */
[----:B------:R-:W-:Y:S01]  /*0f60*/  IMAD.U32 R3, RZ, RZ, UR4 ;  /* 0x00000004ff037e24 */ /* 0x000fe2000f8e00ff */
[----:B------:R-:W-:Y:S01]  /*0f70*/  CS2R R118, SRZ ;  /* 0x0000000000767805 */ /* 0x000fe2000001ff00 */
[----:B------:R-:W-:Y:S01]  /*0f80*/  VIADD R18, R2, 0xffffff80 ;  /* 0xffffff8002127836 */ /* 0x000fe20000000000 */
[----:B------:R-:W-:Y:S01]  /*0f90*/  CS2R R116, SRZ ;  /* 0x0000000000747805 */ /* 0x000fe2000001ff00 */
[----:B------:R-:W-:Y:S01]  /*0fa0*/  IMAD.MOV.U32 R4, RZ, RZ, RZ ;  /* 0x000000ffff047224 */ /* 0x000fe200078e00ff */
        /* <DEDUP_REMOVED lines=17> */
[----:B------:R-:W-:-:S06]  /*10c0*/  UISETP.GT.AND UP0, UPT, UR42, UR38, UPT ;  /* 0x000000262a00728c */ /* 0x000fcc000bf04270 */
[----:B------:R-:W-:-:S13]  /*10d0*/  PLOP3.LUT P1, PT, PT, PT, UP0, 0x80, 0x0 ;  /* 0x000000000000781c */ /* 0x000fda0003f2f008 */
[----:B------:R-:W-:Y:S05]  /*10e0*/  @!P1 BRA `(.L_x_13993) ;  /* 0x0000007000289947 */ /* 0x000fea0003800000 */
        /* <DEDUP_REMOVED lines=34> */
.L_x_13994:
[----:B------:R-:W-:-:S04]  /*1310*/  SHF.L.U32 R0, RZ, 0x1f, RZ ;  /* 0x0000001fff007819 */ /* 0x000fc800000006ff */
[----:B------:R-:W0:Y:S02]  /*1320*/  SYNCS.PHASECHK.TRANS64.TRYWAIT P0, [UR39+0x16800], R0 ;  /* 0x01680000ff0075a7 */ /* 0x000e240008000167 */
[----:B0-----:R-:W-:Y:S05]  /*1330*/  @!P0 BRA `(.L_x_13995) ;  /* 0x000000b400c08947 */ /* 0x001fea0003800000 */
.L_x_14100:
[----:B------:R-:W-:-:S06]  /*1340*/  ULOP3.LUT UR4, UR43, 0x1, URZ, 0xfc, !UPT ;  /* 0x000000012b047892 */ /* 0x000fcc000f8efc3f */
[----:B0-----:R-:W-:-:S05]  /*1350*/  IMAD.U32 R3, RZ, RZ, UR4 ;  /* 0x00000004ff037e24 */ /* 0x001fca000f8e00ff */
[----:B------:R-:W-:-:S13]  /*1360*/  ISETP.NE.AND P0, PT, R3, 0x3, PT ;  /* 0x000000030300780c */ /* 0x000fda0003f05270 */
[----:B------:R-:W-:Y:S05]  /*1370*/  @!P0 BRA `(.L_x_13996) ;  /* 0x0000000000048947 */ /* 0x000fea0003800000 */
[----:B------:R-:W-:Y:S01]  /*1380*/  BPT.TRAP 0x1 ;  /* 0x000000040000795c */ /* 0x000fe20000300000 */
.L_x_13996:
[----:B------:R0:W1:Y:S01]  /*1390*/  SYNCS.PHASECHK.TRANS64.TRYWAIT P2, [UR39+0x16830], R0 ;  /* 0x01683000ff0075a7 */ /* 0x0000620008040167 */
[----:B------:R-:W-:Y:S05]  /*13a0*/  @!P0 BRA `(.L_x_13997) ;  /* 0x0000000000048947 */ /* 0x000fea0003800000 */
[----:B------:R-:W-:Y:S01]  /*13b0*/  BPT.TRAP 0x1 ;  /* 0x000000040000795c */ /* 0x000fe20000300000 */
.L_x_13997:
[----:B------:R-:W-:Y:S01]  /*13c0*/  IMAD.U32 R10, RZ, RZ, UR44 ;  /* 0x0000002cff0a7e24 */ /* 0x000fe2000f8e00ff */
[----:B------:R-:W-:-:S04]  /*13d0*/  ISETP.NE.AND P1, PT, R17, RZ, PT ;  /* 0x000000ff1100720c */ /* 0x000fc80003f25270 */
[----:B------:R-:W-:Y:S01]  /*13e0*/  LOP3.LUT R10, R10, 0x10000, RZ, 0xfc, !PT ;  /* 0x000100000a0a7812 */ /* 0x000fe200078efcff */
[----:B-1----:R-:W-:Y:S08]  /*13f0*/  @P2 BRA `(.L_x_13998) ;  /* 0x0000000000082947 */ /* 0x002ff00003800000 */
[----:B------:R-:W1:Y:S02]  /*1400*/  SYNCS.PHASECHK.TRANS64.TRYWAIT P2, [UR39+0x16830], R0 ;  /* 0x01683000ff0075a7 */ /* 0x000e640008040167 */
[----:B-1----:R-:W-:Y:S05]  /*1410*/  @!P2 BRA `(.L_x_13999) ;  /* 0x000000b400a0a947 */ /* 0x002fea0003800000 */
.L_x_13998:
        /* <DEDUP_REMOVED lines=17> */
[C---:B------:R-:W-:Y:S01]  /*1530*/  IMAD.IADD R3, R18.reuse, 0x1, -R3 ;  /* 0x0000000112037824 */ /* 0x040fe200078e0a03 */
        /* <DEDUP_REMOVED lines=23> */
[----:B------:R-:W-:Y:S01]  /*16b0*/  UIADD3 UR26, UR42, -0x2, URZ ;  /* 0xfffffffe2a1a7890 */ /* 0x000fe2000fffe03f */
[----:B------:R-:W-:-:S02]  /*16c0*/  LEA.HI R7, R7, R0, RZ, 0x3 ;  /* 0x0000000007077211 */ /* 0x000fc400078f18ff */
[----:B------:R-:W-:Y:S02]  /*16d0*/  CS2R R118, SRZ ;  /* 0x0000000000767805 */ /* 0x000fe4000001ff00 */
[----:B------:R-:W-:Y:S02]  /*16e0*/  LEA R8, R5, UR41, 0x4 ;  /* 0x0000002905087c11 */ /* 0x000fe4000f8e20ff */
[----:B------:R-:W-:Y:S02]  /*16f0*/  CS2R R116, SRZ ;  /* 0x0000000000747805 */ /* 0x000fe4000001ff00 */
[----:B------:R-:W-:Y:S01]  /*1700*/  LOP3.LUT R7, R7, 0xfffffff8, RZ, 0xc0, !PT ;  /* 0xfffffff807077812 */ /* 0x000fe200078ec0ff */
[----:B------:R-:W-:Y:S01]  /*1710*/  @UP0 ULDC UR4, c[0x0][0x44c] ;  /* 0x0001130000040ab9 */ /* 0x000fe20000000800 */
[----:B------:R-:W-:Y:S01]  /*1720*/  LEA.HI R6, R6, R6, RZ, 0x1 ;  /* 0x0000000606067211 */ /* 0x000fe200078f08ff */
[----:B------:R-:W-:Y:S01]  /*1730*/  @UP0 ULDC UR5, c[0x0][0x450] ;  /* 0x0001140000050ab9 */ /* 0x000fe20000000800 */
[----:B------:R-:W-:-:S02]  /*1740*/  LEA.HI R5, R19, R19, RZ, 0x1 ;  /* 0x0000001313057211 */ /* 0x000fc400078f08ff */
[----:B------:R-:W-:Y:S02]  /*1750*/  CS2R R114, SRZ ;  /* 0x0000000000727805 */ /* 0x000fe4000001ff00 */
[----:B------:R-:W-:Y:S01]  /*1760*/  IADD3 R7, R8, R0, -R7 ;  /* 0x0000000008077210 */ /* 0x000fe20007ffe807 */
[----:B------:R-:W-:Y:S01]  /*1770*/  IMAD R6, R6, -0x3, R23 ;  /* 0xfffffffd06067824 */ /* 0x000fe200078e0217 */
[----:B------:R-:W-:Y:S02]  /*1780*/  LOP3.LUT R0, R5, 0x1ffffffe, RZ, 0xc0, !PT ;  /* 0x1ffffffe05007812 */ /* 0x000fe400078ec0ff */
[----:B------:R-:W-:Y:S02]  /*1790*/  CS2R R112, SRZ ;  /* 0x0000000000707805 */ /* 0x000fe4000001ff00 */
[----:B------:R-:W-:Y:S01]  /*17a0*/  PLOP3.LUT P2, PT, PT, PT, UP0, 0x80, 0x0 ;  /* 0x000000000000781c */ /* 0x000fe20003f4f008 */
[----:B------:R-:W-:Y:S01]  /*17b0*/  IMAD R7, R6, 0x40, R7 ;  /* 0x0000004006077824 */ /* 0x000fe200078e0207 */
[----:B------:R-:W-:Y:S01]  /*17c0*/  LOP3.LUT R6, R4, 0x7ffffffc, RZ, 0xc0, !PT ;  /* 0x7ffffffc04067812 */ /* 0x000fe200078ec0ff */
[----:B------:R-:W-:Y:S01]  /*17d0*/  IMAD.IADD R0, R19, 0x1, -R0 ;  /* 0x0000000113007824 */ /* 0x000fe200078e0a00 */
[----:B------:R-:W-:Y:S01]  /*17e0*/  CS2R R110, SRZ ;  /* 0x00000000006e7805 */ /* 0x000fe2000001ff00 */
[----:B------:R-:W-:-:S02]  /*17f0*/  IMAD.U32 R4, RZ, RZ, UR6 ;  /* 0x00000006ff047e24 */ /* 0x000fc4000f8e00ff */
[----:B------:R-:W-:Y:S02]  /*1800*/  IMAD R0, R0, 0x8, R7 ;  /* 0x0000000800007824 */ /* 0x000fe400078e0207 */
[----:B------:R-:W-:Y:S02]  /*1810*/  IMAD.IADD R6, R3, 0x1, -R6 ;  /* 0x0000000103067824 */ /* 0x000fe400078e0a06 */
[----:B------:R-:W-:Y:S02]  /*1820*/  IMAD.MOV.U32 R7, RZ, RZ, R0 ;  /* 0x000000ffff077224 */ /* 0x000fe400078e0000 */
[----:B------:R-:W-:Y:S01]  /*1830*/  @P2 IMAD.HI.U32 R5, R0, UR4, RZ ;  /* 0x0000000400052c27 */ /* 0x000fe2000f8e00ff */
[----:B------:R-:W-:Y:S02]  /*1840*/  UMOV UR4, 0xffffff80 ;  /* 0xffffff8000047882 */ /* 0x000fe40000000000 */
[----:B------:R-:W-:Y:S02]  /*1850*/  UIMAD UR4, UR42, UR4, 0x80 ;  /* 0x000000802a0474a4 */ /* 0x000fe4000f8e0204 */
[----:B------:R-:W-:-:S02]  /*1860*/  @P2 SHF.R.U32.HI R7, RZ, UR5, R5 ;  /* 0x00000005ff072c19 */ /* 0x000fc40008011605 */
[----:B------:R-:W-:Y:S02]  /*1870*/  UIADD3 UR5, UR4, 0x1, URZ ;  /* 0x0000000104057890 */ /* 0x000fe4000fffe03f */
[----:B------:R-:W-:Y:S01]  /*1880*/  UIMAD UR4, UR37, UR6, UR4 ;  /* 0x00000006250472a4 */ /* 0x000fe2000f8e0204 */
[----:B------:R-:W0:Y:S01]  /*1890*/  SHFL.IDX PT, R5, R7, RZ, 0x1c1f ;  /* 0x001c1fff07057589 */ /* 0x000e2200000e0000 */
[----:B------:R-:W-:Y:S02]  /*18a0*/  UIMAD UR6, UR37, UR6, -UR7 ;  /* 0x00000006250672a4 */ /* 0x000fe4000f8e0a07 */
[----:B------:R-:W-:Y:S01]  /*18b0*/  IMAD.U32 R3, RZ, RZ, UR5 ;  /* 0x00000005ff037e24 */ /* 0x000fe2000f8e00ff */
[----:B------:R-:W1:Y:S01]  /*18c0*/  SHFL.IDX PT, R108, R7, 0x1, 0x1c1f ;  /* 0x003c1f00076c7f89 */ /* 0x000e6200000e0000 */
[----:B------:R-:W-:Y:S01]  /*18d0*/  IMAD.U32 R19, RZ, RZ, UR4 ;  /* 0x00000004ff137e24 */ /* 0x000fe2000f8e00ff */
[----:B------:R-:W-:Y:S01]  /*18e0*/  ULDC UR4, c[0x0][0x988] ;  /* 0x0002620000047ab9 */ /* 0x000fe20000000800 */
[----:B------:R-:W-:-:S02]  /*18f0*/  IMAD R3, R6, -0x2, R3 ;  /* 0xfffffffe06037824 */ /* 0x000fc400078e0203 */
[----:B------:R-:W-:Y:S02]  /*1900*/  IMAD R19, R6, -0x2, R19 ;  /* 0xfffffffe06137824 */ /* 0x000fe400078e0213 */
[----:B------:R-:W-:-:S04]  /*1910*/  IMAD R9, R4, UR37, R3 ;  /* 0x0000002504097c24 */ /* 0x000fc8000f8e0203 */
[----:B------:R-:W-:-:S05]  /*1920*/  VIADD R4, R9, -UR7 ;  /* 0x8000000709047c36 */ /* 0x000fca0008000000 */
[----:B0-----:R-:W-:-:S04]  /*1930*/  VIADDMNMX R5, R5, R4, R19, PT ;  /* 0x0000000405057246 */ /* 0x001fc80003800113 */
[C---:B------:R-:W-:Y:S02]  /*1940*/  ISETP.GT.AND P3, PT, R5.reuse, RZ, PT ;  /* 0x000000ff0500720c */ /* 0x040fe40003f64270 */
[C---:B------:R-:W-:Y:S02]  /*1950*/  ISETP.GT.AND P4, PT, R5.reuse, 0x1, PT ;  /* 0x000000010500780c */ /* 0x040fe40003f84270 */
[----:B------:R-:W-:Y:S02]  /*1960*/  ISETP.GT.AND P5, PT, R5, 0x8, PT ;  /* 0x000000080500780c */ /* 0x000fe40003fa4270 */
[----:B-1----:R-:W-:Y:S01]  /*1970*/  IADD3 R108, R108, -UR7, R9 ;  /* 0x800000076c6c7c10 */ /* 0x002fe2000fffe009 */
[----:B------:R-:W-:-:S03]  /*1980*/  @UP0 ULDC UR7, c[0x0][0x450] ;  /* 0x0001140000070ab9 */ /* 0x000fc60000000800 */
[----:B------:R-:W-:Y:S02]  /*1990*/  VIMNMX R19, R19, R108, PT ;  /* 0x0000006c13137248 */ /* 0x000fe40003fe0100 */
[----:B------:R-:W-:Y:S01]  /*19a0*/  CS2R R108, SRZ ;  /* 0x00000000006c7805 */ /* 0x000fe2000001ff00 */
        /* <DEDUP_REMOVED lines=101> */
[C---:B------:R-:W-:Y:S02]  /*2000*/  ISETP.GT.AND P4, PT, R19.reuse, 0x1, PT ;  /* 0x000000011300780c */ /* 0x040fe40003f84270 */
[----:B------:R-:W-:Y:S01]  /*2010*/  FMNMX.FTZ R5, R14, R3, !PT ;  /* 0x000000030e057209 */ /* 0x000fe20007810000 */
[----:B------:R-:W-:Y:S01]  /*2020*/  IMAD.U32 R3, RZ, RZ, UR4 ;  /* 0x00000004ff037e24 */ /* 0x000fe2000f8e00ff */
[----:B------:R-:W-:Y:S01]  /*2030*/  ISETP.GT.AND P5, PT, R19, 0x8, PT ;  /* 0x000000081300780c */ /* 0x000fe20003fa4270 */
[----:B------:R-:W-:Y:S01]  /*2040*/  @UP0 ULDC UR4, c[0x0][0x44c] ;  /* 0x0001130000040ab9 */ /* 0x000fe20000000800 */
[----:B------:R-:W-:Y:S01]  /*2050*/  FSEL R27, R27, -INF , P4 ;  /* 0xff8000001b1b7808 */ /* 0x000fe20002000000 */
[----:B------:R-:W0:Y:S01]  /*2060*/  SHFL.BFLY PT, R8, R5, 0x2, 0x1f ;  /* 0x0c401f0005087f89 */ /* 0x000e2200000e0000 */
[----:B------:R-:W-:Y:S01]  /*2070*/  FSEL R30, R30, -INF , P5 ;  /* 0xff8000001e1e7808 */ /* 0x000fe20002800000 */
[----:B------:R-:W-:Y:S01]  /*2080*/  UIMAD.WIDE.U32 UR4, UR41, UR4, URZ ;  /* 0x00000004290472a5 */ /* 0x000fe2000f8e003f */
[----:B------:R-:W-:-:S03]  /*2090*/  ISETP.GT.AND P4, PT, R19, 0x10, PT ;  /* 0x000000101300780c */ /* 0x000fc60003f84270 */
[----:B------:R-:W-:Y:S01]  /*20a0*/  @UP0 USHF.R.U32.HI UR41, URZ, UR7, UR5 ;  /* 0x000000073f290299 */ /* 0x000fe20008011605 */
[----:B------:R-:W-:Y:S02]  /*20b0*/  FSEL R34, R34, -INF , P4 ;  /* 0xff80000022227808 */ /* 0x000fe40002000000 */
[C---:B------:R-:W-:Y:S01]  /*20c0*/  ISETP.GT.AND P4, PT, R19.reuse, 0x18, PT ;  /* 0x000000181300780c */ /* 0x040fe20003f84270 */
[----:B------:R-:W-:Y:S01]  /*20d0*/  UIADD3 UR6, UR6, UR41, URZ ;  /* 0x0000002906067290 */ /* 0x000fe2000fffe03f */
[----:B------:R-:W-:Y:S02]  /*20e0*/  UMOV UR5, URZ ;  /* 0x0000003f00057c82 */ /* 0x000fe40008000000 */
[----:B------:R-:W-:Y:S01]  /*20f0*/  FSEL R38, R38, -INF , P4 ;  /* 0xff80000026267808 */ /* 0x000fe20002000000 */
[----:B------:R-:W-:Y:S01]  /*2100*/  USHF.R.S32.HI UR4, URZ, 0x1f, UR6 ;  /* 0x0000001f3f047899 */ /* 0x000fe20008011406 */
[----:B------:R-:W-:-:S03]  /*2110*/  ISETP.GT.AND P4, PT, R19, 0x20, PT ;  /* 0x000000201300780c */ /* 0x000fc60003f84270 */
[----:B------:R-:W-:Y:S01]  /*2120*/  ULEA.HI UR4, UR4, UR6, URZ, 0x7 ;  /* 0x0000000604047291 */ /* 0x000fe2000f8f383f */
[----:B------:R-:W-:Y:S02]  /*2130*/  FSEL R42, R42, -INF , P4 ;  /* 0xff8000002a2a7808 */ /* 0x000fe40002000000 */
[----:B------:R-:W-:Y:S01]  /*2140*/  ISETP.GT.AND P4, PT, R19, 0x28, PT ;  /* 0x000000281300780c */ /* 0x000fe20003f84270 */
[----:B------:R-:W-:Y:S01]  /*2150*/  USHF.R.S32.HI UR4, URZ, 0x7, UR4 ;  /* 0x000000073f047899 */ /* 0x000fe20008011404 */
[----:B0-----:R-:W-:Y:S02]  /*2160*/  FMNMX.FTZ R15, R5, R8, !PT ;  /* 0x00000008050f7209 */ /* 0x001fe40007810000 */
[----:B------:R-:W-:Y:S01]  /*2170*/  FSEL R46, R46, -INF , P4 ;  /* 0xff8000002e2e7808 */ /* 0x000fe20002000000 */
[----:B------:R-:W-:Y:S01]  /*2180*/  UISETP.LT.AND UP1, UPT, UR38, UR4, UPT ;  /* 0x000000042600728c */ /* 0x000fe2000bf21270 */
[----:B------:R-:W-:Y:S01]  /*2190*/  ISETP.GT.AND P4, PT, R19, 0x30, PT ;  /* 0x000000301300780c */ /* 0x000fe20003f84270 */
[----:B------:R-:W0:Y:S02]  /*21a0*/  SHFL.BFLY PT, R8, R15, 0x1, 0x1f ;  /* 0x0c201f000f087f89 */ /* 0x000e2400000e0000 */
[----:B------:R-:W-:Y:S01]  /*21b0*/  USEL UR25, UR38, UR4, !UP1 ;  /* 0x0000000426197287 */ /* 0x000fe2000c800000 */
[----:B------:R-:W-:-:S02]  /*21c0*/  FSEL R50, R50, -INF , P4 ;  /* 0xff80000032327808 */ /* 0x000fc40002000000 */
[C---:B------:R-:W-:Y:S01]  /*21d0*/  ISETP.GT.AND P4, PT, R19.reuse, 0x38, PT ;  /* 0x000000381300780c */ /* 0x040fe20003f84270 */
[----:B------:R-:W-:Y:S01]  /*21e0*/  UISETP.GE.AND UP1, UPT, UR26, UR25, UPT ;  /* 0x000000191a00728c */ /* 0x000fe2000bf26270 */
[----:B------:R-:W-:Y:S02]  /*21f0*/  UMOV UR4, URZ ;  /* 0x0000003f00047c82 */ /* 0x000fe40008000000 */
        /* <DEDUP_REMOVED lines=12> */
[C---:B------:R-:W-:Y:S02]  /*22c0*/  ISETP.GT.AND P3, PT, R19.reuse, RZ, PT ;  /* 0x000000ff1300720c */ /* 0x040fe40003f64270 */
[----:B------:R-:W-:Y:S01]  /*22d0*/  FSEL R70, R70, -INF , P4 ;  /* 0xff80000046467808 */ /* 0x000fe20002000000 */
[-CC-:B------:R-:W-:Y:S01]  /*22e0*/  FFMA.FTZ R88, R88, R3.reuse, -R13.reuse ;  /* 0x0000000358587223 */ /* 0x180fe2000001080d */
[----:B------:R-:W-:Y:S01]  /*22f0*/  FSEL R26, R26, -INF , P3 ;  /* 0xff8000001a1a7808 */ /* 0x000fe20001800000 */
[--C-:B------:R-:W-:Y:S01]  /*2300*/  FFMA.FTZ R148, R92, R3, -R13.reuse ;  /* 0x000000035c947223 */ /* 0x100fe2000001080d */
[----:B------:R-:W-:Y:S01]  /*2310*/  ISETP.GT.AND P3, PT, R19, 0x9, PT ;  /* 0x000000091300780c */ /* 0x000fe20003f64270 */
        /* <DEDUP_REMOVED lines=9> */
[----:B0-----:R-:W-:Y:S01]  /*23b0*/  FSEL R88, R31, -INF , P3 ;  /* 0xff8000001f587808 */ /* 0x001fe20001800000 */
        /* <DEDUP_REMOVED lines=12> */
[--C-:B------:R-:W-:Y:S01]  /*2480*/  FFMA.FTZ R150, R102, R3, -R13.reuse ;  /* 0x0000000366967223 */ /* 0x100fe2000001080d */
[----:B------:R-:W-:Y:S01]  /*2490*/  FSEL R96, R39, -INF , P3 ;  /* 0xff80000027607808 */ /* 0x000fe20001800000 */
[----:B------:R0:W-:Y:S01]  /*24a0*/  MUFU.EX2 R9, R17 ;  /* 0x0000001100097308 */ /* 0x0001e20000000800 */
[----:B------:R-:W-:Y:S01]  /*24b0*/  FMNMX.FTZ R15, R38, R15, !PT ;  /* 0x0000000f260f7209 */ /* 0x000fe20007810000 */
[-CC-:B------:R-:W-:Y:S01]  /*24c0*/  FFMA.FTZ R33, R22, R3.reuse, -R13.reuse ;  /* 0x0000000316217223 */ /* 0x180fe2000001080d */
[----:B------:R-:W-:Y:S01]  /*24d0*/  ISETP.GT.AND P3, PT, R19, 0x21, PT ;  /* 0x000000211300780c */ /* 0x000fe20003f64270 */
[--C-:B------:R-:W-:Y:S01]  /*24e0*/  FFMA.FTZ R7, R104, R3, -R13.reuse ;  /* 0x0000000368077223 */ /* 0x100fe2000001080d */
[----:B------:R-:W-:Y:S01]  /*24f0*/  FMNMX.FTZ R15, R96, R15, !PT ;  /* 0x0000000f600f7209 */ /* 0x000fe20007810000 */
[--C-:B------:R-:W-:Y:S01]  /*2500*/  FFMA.FTZ R144, R106, R3, -R13.reuse ;  /* 0x000000036a907223 */ /* 0x100fe2000001080d */
[----:B------:R-:W-:Y:S01]  /*2510*/  FSEL R100, R43, -INF , P3 ;  /* 0xff8000002b647808 */ /* 0x000fe20001800000 */
[----:B------:R-:W1:Y:S01]  /*2520*/  MUFU.EX2 R148, R148 ;  /* 0x0000009400947308 */ /* 0x000e620000000800 */
[----:B------:R-:W-:Y:S01]  /*2530*/  FMNMX.FTZ R15, R42, R15, !PT ;  /* 0x0000000f2a0f7209 */ /* 0x000fe20007810000 */
[-CC-:B------:R-:W-:Y:S01]  /*2540*/  FFMA.FTZ R134, R60, R3.reuse, -R13.reuse ;  /* 0x000000033c867223 */ /* 0x180fe2000001080d */
[----:B------:R-:W-:Y:S01]  /*2550*/  ISETP.GT.AND P3, PT, R19, 0x29, PT ;  /* 0x000000291300780c */ /* 0x000fe20003f64270 */
[--C-:B------:R-:W-:Y:S01]  /*2560*/  FFMA.FTZ R128, R64, R3, -R13.reuse ;  /* 0x0000000340807223 */ /* 0x100fe2000001080d */
[----:B0-----:R-:W-:Y:S01]  /*2570*/  FMNMX.FTZ R17, R100, R15, !PT ;  /* 0x0000000f64117209 */ /* 0x001fe20007810000 */
        /* <DEDUP_REMOVED lines=10> */
[----:B------:R-:W2:Y:S01]  /*2620*/  MUFU.EX2 R150, R150 ;  /* 0x0000009600967308 */ /* 0x000ea20000000800 */
[----:B------:R-:W-:Y:S01]  /*2630*/  FMNMX.FTZ R17, R50, R17, !PT ;  /* 0x0000001132117209 */ /* 0x000fe20007810000 */
[-CC-:B------:R-:W-:Y:S01]  /*2640*/  FFMA.FTZ R120, R80, R3.reuse, -R13.reuse ;  /* 0x0000000350787223 */ /* 0x180fe2000001080d */
[----:B------:R-:W-:Y:S01]  /*2650*/  ISETP.GT.AND P3, PT, R19, 0x39, PT ;  /* 0x000000391300780c */ /* 0x000fe20003f64270 */
[--C-:B------:R-:W-:Y:S01]  /*2660*/  FFMA.FTZ R18, R18, R3, -R13.reuse ;  /* 0x0000000312127223 */ /* 0x100fe2000001080d */
[----:B0-----:R-:W-:Y:S01]  /*2670*/  FMNMX.FTZ R21, R94, R17, !PT ;  /* 0x000000115e157209 */ /* 0x001fe20007810000 */
[----:B------:R-:W-:Y:S01]  /*2680*/  FFMA.FTZ R122, R84, R3, -R13 ;  /* 0x00000003547a7223 */ /* 0x000fe2000001080d */
[----:B------:R-:W-:Y:S01]  /*2690*/  FSEL R90, R55, -INF , P3 ;  /* 0xff800000375a7808 */ /* 0x000fe20001800000 */
[----:B------:R0:W-:Y:S01]  /*26a0*/  MUFU.EX2 R17, R23 ;  /* 0x0000001700117308 */ /* 0x0001e20000000800 */
[----:B------:R-:W-:-:S02]  /*26b0*/  FMNMX.FTZ R21, R54, R21, !PT ;  /* 0x0000001536157209 */ /* 0x000fc40007810000 */
[----:B------:R-:W-:Y:S02]  /*26c0*/  CS2R R106, SRZ ;  /* 0x00000000006a7805 */ /* 0x000fe4000001ff00 */
[----:B------:R-:W-:Y:S02]  /*26d0*/  ISETP.GT.AND P3, PT, R19, 0x41, PT ;  /* 0x000000411300780c */ /* 0x000fe40003f64270 */
[----:B------:R-:W-:Y:S02]  /*26e0*/  CS2R R104, SRZ ;  /* 0x0000000000687805 */ /* 0x000fe4000001ff00 */
[----:B------:R-:W-:Y:S02]  /*26f0*/  FMNMX.FTZ R21, R90, R21, !PT ;  /* 0x000000155a157209 */ /* 0x000fe40007810000 */
[----:B------:R-:W-:Y:S01]  /*2700*/  FSEL R44, R59, -INF , P3 ;  /* 0xff8000003b2c7808 */ /* 0x000fe20001800000 */
[----:B------:R-:W3:Y:S01]  /*2710*/  MUFU.EX2 R7, R7 ;  /* 0x0000000700077308 */ /* 0x000ee20000000800 */
[----:B------:R-:W-:-:S02]  /*2720*/  FMNMX.FTZ R21, R58, R21, !PT ;  /* 0x000000153a157209 */ /* 0x000fc40007810000 */
[----:B------:R-:W-:Y:S02]  /*2730*/  ISETP.GT.AND P3, PT, R19, 0x49, PT ;  /* 0x000000491300780c */ /* 0x000fe40003f64270 */
[----:B0-----:R-:W-:Y:S02]  /*2740*/  FMNMX.FTZ R23, R44, R21, !PT ;  /* 0x000000152c177209 */ /* 0x001fe40007810000 */
[----:B------:R-:W-:Y:S01]  /*2750*/  FSEL R40, R63, -INF , P3 ;  /* 0xff8000003f287808 */ /* 0x000fe20001800000 */
[----:B------:R0:W-:Y:S01]  /*2760*/  MUFU.EX2 R21, R25 ;  /* 0x0000001900157308 */ /* 0x0001e20000000800 */
[----:B------:R-:W-:Y:S02]  /*2770*/  FMNMX.FTZ R23, R62, R23, !PT ;  /* 0x000000173e177209 */ /* 0x000fe40007810000 */
[----:B------:R-:W-:Y:S02]  /*2780*/  ISETP.GT.AND P3, PT, R19, 0x51, PT ;  /* 0x000000511300780c */ /* 0x000fe40003f64270 */
[----:B------:R-:W-:-:S02]  /*2790*/  FMNMX.FTZ R23, R40, R23, !PT ;  /* 0x0000001728177209 */ /* 0x000fc40007810000 */
[----:B------:R-:W-:Y:S01]  /*27a0*/  FSEL R48, R67, -INF , P3 ;  /* 0xff80000043307808 */ /* 0x000fe20001800000 */
[----:B------:R-:W4:Y:S01]  /*27b0*/  MUFU.EX2 R144, R144 ;  /* 0x0000009000907308 */ /* 0x000f220000000800 */
[----:B------:R-:W-:Y:S02]  /*27c0*/  FMNMX.FTZ R23, R66, R23, !PT ;  /* 0x0000001742177209 */ /* 0x000fe40007810000 */
[C---:B------:R-:W-:Y:S02]  /*27d0*/  ISETP.GT.AND P3, PT, R19.reuse, 0x59, PT ;  /* 0x000000591300780c */ /* 0x040fe40003f64270 */
[----:B0-----:R-:W-:Y:S02]  /*27e0*/  FMNMX.FTZ R25, R48, R23, !PT ;  /* 0x0000001730197209 */ /* 0x001fe40007810000 */
[----:B------:R-:W-:Y:S01]  /*27f0*/  ISETP.GT.AND P4, PT, R19, 0x60, PT ;  /* 0x000000601300780c */ /* 0x000fe20003f84270 */
[----:B------:R0:W-:Y:S01]  /*2800*/  MUFU.EX2 R23, R29 ;  /* 0x0000001d00177308 */ /* 0x0001e20000000800 */
[----:B------:R-:W-:-:S02]  /*2810*/  FSEL R36, R71, -INF , P3 ;  /* 0xff80000047247808 */ /* 0x000fc40001800000 */
[----:B------:R-:W-:Y:S02]  /*2820*/  FMNMX.FTZ R25, R70, R25, !PT ;  /* 0x0000001946197209 */ /* 0x000fe40007810000 */
[C---:B------:R-:W-:Y:S02]  /*2830*/  ISETP.GT.AND P3, PT, R19.reuse, 0x61, PT ;  /* 0x000000611300780c */ /* 0x040fe40003f64270 */
[----:B------:R-:W-:Y:S01]  /*2840*/  FSEL R74, R74, -INF , P4 ;  /* 0xff8000004a4a7808 */ /* 0x000fe20002000000 */
[----:B------:R-:W5:Y:S01]  /*2850*/  MUFU.EX2 R146, R146 ;  /* 0x0000009200927308 */ /* 0x000f620000000800 */
[----:B------:R-:W-:Y:S02]  /*2860*/  FMNMX.FTZ R25, R36, R25, !PT ;  /* 0x0000001924197209 */ /* 0x000fe40007810000 */
[----:B------:R-:W-:Y:S02]  /*2870*/  ISETP.GT.AND P4, PT, R19, 0x68, PT ;  /* 0x000000681300780c */ /* 0x000fe40003f84270 */
[----:B------:R-:W-:-:S02]  /*2880*/  FSEL R52, R75, -INF , P3 ;  /* 0xff8000004b347808 */ /* 0x000fc40001800000 */
[----:B------:R-:W-:Y:S01]  /*2890*/  FMNMX.FTZ R25, R74, R25, !PT ;  /* 0x000000194a197209 */ /* 0x000fe20007810000 */
[----:B------:R-:W5:Y:S01]  /*28a0*/  MUFU.EX2 R140, R140 ;  /* 0x0000008c008c7308 */ /* 0x000f620000000800 */
[C---:B------:R-:W-:Y:S02]  /*28b0*/  ISETP.GT.AND P3, PT, R19.reuse, 0x69, PT ;  /* 0x000000691300780c */ /* 0x040fe40003f64270 */
[----:B------:R-:W-:Y:S02]  /*28c0*/  FSEL R78, R78, -INF , P4 ;  /* 0xff8000004e4e7808 */ /* 0x000fe40002000000 */
[----:B0-----:R-:W-:Y:S02]  /*28d0*/  FMNMX.FTZ R29, R52, R25, !PT ;  /* 0x00000019341d7209 */ /* 0x001fe40007810000 */
[----:B------:R-:W-:Y:S01]  /*28e0*/  ISETP.GT.AND P4, PT, R19, 0x70, PT ;  /* 0x000000701300780c */ /* 0x000fe20003f84270 */
[----:B------:R0:W-:Y:S01]  /*28f0*/  MUFU.EX2 R25, R31 ;  /* 0x0000001f00197308 */ /* 0x0001e20000000800 */
[----:B------:R-:W-:-:S02]  /*2900*/  FSEL R32, R79, -INF , P3 ;  /* 0xff8000004f207808 */ /* 0x000fc40001800000 */
[----:B------:R-:W-:Y:S02]  /*2910*/  FMNMX.FTZ R29, R78, R29, !PT ;  /* 0x0000001d4e1d7209 */ /* 0x000fe40007810000 */
[C---:B------:R-:W-:Y:S02]  /*2920*/  ISETP.GT.AND P3, PT, R19.reuse, 0x71, PT ;  /* 0x000000711300780c */ /* 0x040fe40003f64270 */
[----:B------:R-:W-:Y:S01]  /*2930*/  FSEL R82, R82, -INF , P4 ;  /* 0xff80000052527808 */ /* 0x000fe20002000000 */
[----:B------:R-:W-:Y:S01]  /*2940*/  MUFU.EX2 R142, R142 ;  /* 0x0000008e008e7308 */ /* 0x000fe20000000800 */
[----:B------:R-:W-:Y:S01]  /*2950*/  FMNMX.FTZ R29, R32, R29, !PT ;  /* 0x0000001d201d7209 */ /* 0x000fe20007810000 */
[----:B0-----:R-:W-:Y:S01]  /*2960*/  FFMA.FTZ R31, R24, R3, -R13 ;  /* 0x00000003181f7223 */ /* 0x001fe2000001080d */
[----:B------:R-:W-:Y:S02]  /*2970*/  ISETP.GT.AND P4, PT, R19, 0x78, PT ;  /* 0x000000781300780c */ /* 0x000fe40003f84270 */
[----:B------:R-:W-:-:S02]  /*2980*/  FSEL R56, R83, -INF , P3 ;  /* 0xff80000053387808 */ /* 0x000fc40001800000 */
[----:B------:R-:W-:Y:S01]  /*2990*/  FMNMX.FTZ R29, R82, R29, !PT ;  /* 0x0000001d521d7209 */ /* 0x000fe20007810000 */
[----:B------:R-:W-:Y:S01]  /*29a0*/  MUFU.EX2 R136, R136 ;  /* 0x0000008800887308 */ /* 0x000fe20000000800 */
[----:B------:R-:W-:Y:S01]  /*29b0*/  ISETP.GT.AND P3, PT, R19, 0x79, PT ;  /* 0x000000791300780c */ /* 0x000fe20003f64270 */
[----:B------:R-:W-:Y:S01]  /*29c0*/  FFMA.FTZ R19, R12, R3, -R13 ;  /* 0x000000030c137223 */ /* 0x000fe2000001080d */
[----:B------:R-:W-:Y:S02]  /*29d0*/  FSEL R86, R86, -INF , P4 ;  /* 0xff80000056567808 */ /* 0x000fe40002000000 */
[----:B------:R-:W-:Y:S02]  /*29e0*/  FMNMX.FTZ R29, R56, R29, !PT ;  /* 0x0000001d381d7209 */ /* 0x000fe40007810000 */
[----:B------:R-:W-:Y:S01]  /*29f0*/  FSEL R102, R87, -INF , P3 ;  /* 0xff80000057667808 */ /* 0x000fe20001800000 */
[----:B------:R-:W-:Y:S01]  /*2a00*/  MUFU.EX2 R138, R138 ;  /* 0x0000008a008a7308 */ /* 0x000fe20000000800 */
[----:B------:R-:W-:-:S04]  /*2a10*/  FMNMX.FTZ R29, R86, R29, !PT ;  /* 0x0000001d561d7209 */ /* 0x000fc80007810000 */
[----:B------:R-:W-:Y:S01]  /*2a20*/  FMNMX.FTZ R12, R102, R29, !PT ;  /* 0x0000001d660c7209 */ /* 0x000fe20007810000 */
[--C-:B------:R-:W-:Y:S02]  /*2a30*/  FFMA.FTZ R29, R28, R3, -R13.reuse ;  /* 0x000000031c1d7223 */ /* 0x100fe4000001080d */
[----:B------:R-:W-:Y:S02]  /*2a40*/  MUFU.EX2 R132, R132 ;  /* 0x0000008400847308 */ /* 0x000fe40000000800 */
[----:B------:R-:W0:Y:S06]  /*2a50*/  SHFL.BFLY PT, R35, R12, 0x2, 0x1f ;  /* 0x0c401f000c237f89 */ /* 0x000e2c00000e0000 */
[----:B------:R-:W-:Y:S08]  /*2a60*/  MUFU.EX2 R19, R19 ;  /* 0x0000001300137308 */ /* 0x000ff00000000800 */
[----:B------:R-:W-:Y:S08]  /*2a70*/  MUFU.EX2 R134, R134 ;  /* 0x0000008600867308 */ /* 0x000ff00000000800 */
[----:B------:R-:W-:Y:S01]  /*2a80*/  MUFU.EX2 R29, R29 ;  /* 0x0000001d001d7308 */ /* 0x000fe20000000800 */
[----:B0-----:R-:W-:Y:S01]  /*2a90*/  FMNMX.FTZ R22, R12, R35, !PT ;  /* 0x000000230c167209 */ /* 0x001fe20007810000 */
[-CC-:B------:R-:W-:Y:S01]  /*2aa0*/  FFMA.FTZ R35, R4, R3.reuse, -R13.reuse ;  /* 0x0000000304237223 */ /* 0x180fe2000001080d */
[----:B------:R-:W-:-:S03]  /*2ab0*/  FFMA.FTZ R13, R14, R3, -R13 ;  /* 0x000000030e0d7223 */ /* 0x000fc6000001080d */
        /* <DEDUP_REMOVED lines=8> */
[----:B------:R0:W-:Y:S01]  /*2b40*/  MUFU.EX2 R39, R18 ;  /* 0x0000001200277308 */ /* 0x0001e20000000800 */
[----:B------:R-:W-:Y:S02]  /*2b50*/  FSEL R41, R41, RZ, P3 ;  /* 0x000000ff29297208 */ /* 0x000fe40001800000 */
[----:B------:R-:W-:-:S03]  /*2b60*/  PLOP3.LUT P3, PT, PT, PT, UP1, 0x80, 0x0 ;  /* 0x000000000000781c */ /* 0x000fc60003f6f018 */
[-CC-:B------:R-:W-:Y:S01]  /*2b70*/  FFMA.FTZ R4, R27, R3.reuse, -R41.reuse ;  /* 0x000000031b047223 */ /* 0x180fe20000010829 */
[----:B-1----:R-:W-:Y:S01]  /*2b80*/  FADD.FTZ R27, R5, R148 ;  /* 0x00000094051b7221 */ /* 0x002fe20000010000 */
[-CC-:B------:R-:W-:Y:S01]  /*2b90*/  FFMA.FTZ R149, R26, R3.reuse, -R41.reuse ;  /* 0x000000031a957223 */ /* 0x180fe20000010829 */
[-CC-:B------:R-:W-:Y:S01]  /*2ba0*/  FFMA.FTZ R151, R30, R3.reuse, -R41.reuse ;  /* 0x000000031e977223 */ /* 0x180fe20000010829 */
[-C--:B------:R-:W-:Y:S01]  /*2bb0*/  FFMA.FTZ R14, R88, R3.reuse, -R41 ;  /* 0x00000003580e7223 */ /* 0x080fe20000010829 */
[----:B--2---:R-:W-:Y:S01]  /*2bc0*/  FADD.FTZ R30, R150, R27 ;  /* 0x0000001b961e7221 */ /* 0x004fe20000010000 */
[----:B------:R-:W-:Y:S01]  /*2bd0*/  MUFU.EX2 R4, R4 ;  /* 0x0000000400047308 */ /* 0x000fe20000000800 */
[-CC-:B------:R-:W-:Y:S01]  /*2be0*/  FFMA.FTZ R145, R34, R3.reuse, -R41.reuse ;  /* 0x0000000322917223 */ /* 0x180fe20000010829 */
[-CC-:B0-----:R-:W-:Y:S01]  /*2bf0*/  FFMA.FTZ R18, R92, R3.reuse, -R41.reuse ;  /* 0x000000035c127223 */ /* 0x181fe20000010829 */
[----:B---3--:R-:W-:Y:S01]  /*2c00*/  FADD.FTZ R27, R7, R30 ;  /* 0x0000001e071b7221 */ /* 0x008fe20000010000 */
[-CC-:B------:R-:W-:Y:S01]  /*2c10*/  FFMA.FTZ R147, R38, R3.reuse, -R41.reuse ;  /* 0x0000000326937223 */ /* 0x180fe20000010829 */
[-CC-:B------:R-:W-:Y:S01]  /*2c20*/  FFMA.FTZ R20, R96, R3.reuse, -R41.reuse ;  /* 0x0000000360147223 */ /* 0x180fe20000010829 */
[-C--:B------:R-:W-:Y:S01]  /*2c30*/  FFMA.FTZ R141, R42, R3.reuse, -R41 ;  /* 0x000000032a8d7223 */ /* 0x080fe20000010829 */
[----:B----4-:R-:W-:Y:S01]  /*2c40*/  FADD.FTZ R34, R144, R27 ;  /* 0x0000001b90227221 */ /* 0x010fe20000010000 */
[----:B------:R-:W0:Y:S01]  /*2c50*/  MUFU.EX2 R149, R149 ;  /* 0x0000009500957308 */ /* 0x000e220000000800 */
[-CC-:B------:R-:W-:Y:S01]  /*2c60*/  FFMA.FTZ R22, R100, R3.reuse, -R41.reuse ;  /* 0x0000000364167223 */ /* 0x180fe20000010829 */
[-CC-:B------:R-:W-:Y:S01]  /*2c70*/  FFMA.FTZ R143, R46, R3.reuse, -R41.reuse ;  /* 0x000000032e8f7223 */ /* 0x180fe20000010829 */
[----:B------:R-:W-:Y:S01]  /*2c80*/  FADD.FTZ R27, R9, R34 ;  /* 0x00000022091b7221 */ /* 0x000fe20000010000 */
[-CC-:B------:R-:W-:Y:S01]  /*2c90*/  FFMA.FTZ R24, R98, R3.reuse, -R41.reuse ;  /* 0x0000000362187223 */ /* 0x180fe20000010829 */
[-CC-:B------:R-:W-:Y:S01]  /*2ca0*/  FFMA.FTZ R137, R50, R3.reuse, -R41.reuse ;  /* 0x0000000332897223 */ /* 0x180fe20000010829 */
[-C--:B------:R-:W-:Y:S01]  /*2cb0*/  FFMA.FTZ R26, R94, R3.reuse, -R41 ;  /* 0x000000035e1a7223 */ /* 0x080fe20000010829 */
[----:B-----5:R-:W-:Y:S01]  /*2cc0*/  FADD.FTZ R34, R146, R27 ;  /* 0x0000001b92227221 */ /* 0x020fe20000010000 */
        /* <DEDUP_REMOVED lines=13> */
[----:B------:R-:W-:Y:S01]  /*2da0*/  FFMA.FTZ R129, R66, R3, -R41 ;  /* 0x0000000342817223 */ /* 0x000fe20000010829 */
[----:B------:R-:W-:Y:S01]  /*2db0*/  F2FP.F16.F32.PACK_AB R148, R148, R5 ;  /* 0x000000059494723e */ /* 0x000fe200000000ff */
[----:B------:R-:W-:Y:S01]  /*2dc0*/  FADD.FTZ R40, R142, R43 ;  /* 0x0000002b8e287221 */ /* 0x000fe20000010000 */
[----:B------:R-:W0:Y:S01]  /*2dd0*/  MUFU.EX2 R145, R145 ;  /* 0x0000009100917308 */ /* 0x000e220000000800 */
[----:B-1----:R-:W-:Y:S01]  /*2de0*/  FADD.FTZ R27, R151, R38 ;  /* 0x00000026971b7221 */ /* 0x002fe20000010000 */
[-CC-:B------:R-:W-:Y:S01]  /*2df0*/  FFMA.FTZ R70, R70, R3.reuse, -R41.reuse ;  /* 0x0000000346467223 */ /* 0x180fe20000010829 */
[----:B------:R-:W-:Y:S01]  /*2e00*/  FADD.FTZ R43, R21, R40 ;  /* 0x00000028152b7221 */ /* 0x000fe20000010000 */
[----:B------:R-:W-:Y:S01]  /*2e10*/  F2FP.F16.F32.PACK_AB R150, R7, R150 ;  /* 0x000000960796723e */ /* 0x000fe200000000ff */
        /* <DEDUP_REMOVED lines=9> */
[----:B------:R-:W-:Y:S01]  /*2eb0*/  FFMA.FTZ R56, R56, R3, -R41 ;  /* 0x0000000338387223 */ /* 0x000fe20000010829 */
[----:B------:R-:W-:Y:S01]  /*2ec0*/  FADD.FTZ R42, R138, R45 ;  /* 0x0000002d8a2a7221 */ /* 0x000fe20000010000 */
[----:B------:R-:W2:Y:S01]  /*2ed0*/  MUFU.EX2 R147, R147 ;  /* 0x0000009300937308 */ /* 0x000ea20000000800 */
[----:B0-----:R-:W-:Y:S01]  /*2ee0*/  FADD.FTZ R27, R145, R38 ;  /* 0x00000026911b7221 */ /* 0x001fe20000010000 */
[----:B------:R-:W-:-:S02]  /*2ef0*/  IMAD.U32 R38, RZ, RZ, UR39 ;  /* 0x00000027ff267e24 */ /* 0x000fc4000f8e00ff */
[----:B------:R-:W-:Y:S01]  /*2f00*/  FFMA.FTZ R86, R86, R3, -R41 ;  /* 0x0000000356567223 */ /* 0x000fe20000010829 */
[----:B------:R-:W-:Y:S02]  /*2f10*/  F2FP.F16.F32.PACK_AB R149, R4, R149 ;  /* 0x000000950495723e */ /* 0x000fe400000000ff */
[----:B------:R-:W-:Y:S02]  /*2f20*/  CS2R R100, SRZ ;  /* 0x0000000000647805 */ /* 0x000fe4000001ff00 */
[----:B------:R-:W-:Y:S02]  /*2f30*/  F2FP.F16.F32.PACK_AB R144, R9, R144 ;  /* 0x000000900990723e */ /* 0x000fe400000000ff */
[----:B------:R-:W-:Y:S01]  /*2f40*/  CS2R R98, SRZ ;  /* 0x0000000000627805 */ /* 0x000fe2000001ff00 */
[----:B------:R-:W0:Y:S01]  /*2f50*/  MUFU.EX2 R20, R20 ;  /* 0x0000001400147308 */ /* 0x000e220000000800 */
[----:B-1----:R-:W-:Y:S01]  /*2f60*/  FADD.FTZ R40, R18, R27 ;  /* 0x0000001b12287221 */ /* 0x002fe20000010000 */
[----:B------:R-:W-:-:S02]  /*2f70*/  @!P1 VIADD R27, R38, 0x16840 ;  /* 0x00016840261b9836 */ /* 0x000fc40000000000 */
[-CC-:B------:R-:W-:Y:S01]  /*2f80*/  FFMA.FTZ R38, R48, R3.reuse, -R41.reuse ;  /* 0x0000000330267223 */ /* 0x180fe20000010829 */
[----:B------:R-:W-:Y:S01]  /*2f90*/  FFMA.FTZ R41, R102, R3, -R41 ;  /* 0x0000000366297223 */ /* 0x000fe20000010829 */
[----:B------:R-:W-:Y:S02]  /*2fa0*/  F2FP.F16.F32.PACK_AB R146, R15, R146 ;  /* 0x000000920f92723e */ /* 0x000fe400000000ff */
[----:B------:R-:W-:Y:S02]  /*2fb0*/  CS2R R102, SRZ ;  /* 0x0000000000667805 */ /* 0x000fe4000001ff00 */
[----:B------:R-:W-:Y:S01]  /*2fc0*/  @!P1 PRMT R27, RZ, 0x654, R27 ;  /* 0x00000654ff1b9816 */ /* 0x000fe2000000001b */
[----:B------:R-:W1:Y:S01]  /*2fd0*/  MUFU.EX2 R141, R141 ;  /* 0x0000008d008d7308 */ /* 0x000e620000000800 */
[----:B--2---:R-:W-:Y:S01]  /*2fe0*/  FADD.FTZ R43, R147, R40 ;  /* 0x00000028932b7221 */ /* 0x004fe20000010000 */
[----:B------:R-:W-:Y:S01]  /*2ff0*/  F2FP.F16.F32.PACK_AB R140, R17, R140 ;  /* 0x0000008c118c723e */ /* 0x000fe200000000ff */
[----:B------:R1:W-:Y:S01]  /*3000*/  @!P1 SYNCS.ARRIVE.TRANS64.RED.A1T0 RZ, [R27+URZ], RZ ;  /* 0x000000ff1bff99a7 */ /* 0x0003e2000810043f */
[----:B------:R-:W-:-:S02]  /*3010*/  F2FP.F16.F32.PACK_AB R142, R21, R142 ;  /* 0x0000008e158e723e */ /* 0x000fc400000000ff */
[----:B------:R-:W-:Y:S02]  /*3020*/  CS2R R96, SRZ ;  /* 0x0000000000607805 */ /* 0x000fe4000001ff00 */
[----:B------:R-:W-:Y:S02]  /*3030*/  F2FP.F16.F32.PACK_AB R136, R23, R136 ;  /* 0x000000881788723e */ /* 0x000fe400000000ff */
[----:B------:R-:W-:Y:S01]  /*3040*/  CS2R R94, SRZ ;  /* 0x00000000005e7805 */ /* 0x000fe2000001ff00 */
[----:B------:R-:W2:Y:S01]  /*3050*/  MUFU.EX2 R22, R22 ;  /* 0x0000001600167308 */ /* 0x000ea20000000800 */
[----:B0-----:R-:W-:Y:S01]  /*3060*/  FADD.FTZ R40, R20, R43 ;  /* 0x0000002b14287221 */ /* 0x001fe20000010000 */
[C---:B------:R-:W-:Y:S01]  /*3070*/  FADD.FTZ R43, R25.reuse, R42 ;  /* 0x0000002a192b7221 */ /* 0x040fe20000010000 */
        /* <DEDUP_REMOVED lines=10> */
[----:B------:R-:W-:Y:S01]  /*3120*/  F2FP.F16.F32.PACK_AB R147, R20, R147 ;  /* 0x000000931493723e */ /* 0x000fe200000000ff */
[----:B------:R-:W-:Y:S01]  /*3130*/  FADD.FTZ R42, R134, R43 ;  /* 0x0000002b862a7221 */ /* 0x000fe20000010000 */
[C---:B------:R-:W-:Y:S01]  /*3140*/  F2FP.F16.F32.PACK_AB R134, R29.reuse, R134 ;  /* 0x000000861d86723e */ /* 0x040fe200000000ff */
[----:B------:R-:W1:Y:S01]  /*3150*/  MUFU.EX2 R24, R24 ;  /* 0x0000001800187308 */ /* 0x000e620000000800 */
[C---:B--2---:R-:W-:Y:S01]  /*3160*/  FADD.FTZ R40, R22.reuse, R27 ;  /* 0x0000001b16287221 */ /* 0x044fe20000010000 */
[----:B------:R-:W-:Y:S01]  /*3170*/  FADD.FTZ R43, R29, R42 ;  /* 0x0000002a1d2b7221 */ /* 0x000fe20000010000 */
[----:B------:R-:W-:-:S02]  /*3180*/  F2FP.F16.F32.PACK_AB R141, R22, R141 ;  /* 0x0000008d168d723e */ /* 0x000fc400000000ff */
[----:B------:R-:W-:Y:S01]  /*3190*/  CS2R R88, SRZ ;  /* 0x0000000000587805 */ /* 0x000fe2000001ff00 */
        /* <DEDUP_REMOVED lines=13> */
[----:B------:R-:W-:Y:S01]  /*3270*/  MUFU.EX2 R133, R133 ;  /* 0x0000008500857308 */ /* 0x000fe20000000800 */
[----:B-1----:R-:W-:Y:S01]  /*3280*/  FADD.FTZ R27, R139, R40 ;  /* 0x000000288b1b7221 */ /* 0x002fe20000010000 */
[----:B------:R-:W-:Y:S01]  /*3290*/  FADD.FTZ R40, R130, R43 ;  /* 0x0000002b82287221 */ /* 0x000fe20000010000 */
[----:B------:R-:W-:-:S03]  /*32a0*/  F2FP.F16.F32.PACK_AB R130, R33, R130 ;  /* 0x000000822182723e */ /* 0x000fc600000000ff */
[----:B------:R-:W-:Y:S02]  /*32b0*/  FADD.FTZ R7, R33, R40 ;  /* 0x0000002821077221 */ /* 0x000fe40000010000 */
[----:B------:R-:W-:Y:S01]  /*32c0*/  MUFU.EX2 R30, R30 ;  /* 0x0000001e001e7308 */ /* 0x000fe20000000800 */
[----:B--2---:R-:W-:-:S07]  /*32d0*/  F2FP.F16.F32.PACK_AB R139, R28, R139 ;  /* 0x0000008b1c8b723e */ /* 0x004fce00000000ff */
[----:B------:R-:W-:Y:S08]  /*32e0*/  MUFU.EX2 R135, R135 ;  /* 0x0000008700877308 */ /* 0x000ff00000000800 */
[----:B------:R-:W0:Y:S08]  /*32f0*/  MUFU.EX2 R124, R124 ;  /* 0x0000007c007c7308 */ /* 0x000e300000000800 */
[----:B------:R-:W1:Y:S08]  /*3300*/  MUFU.EX2 R34, R34 ;  /* 0x0000002200227308 */ /* 0x000e700000000800 */
[----:B------:R2:W-:Y:S01]  /*3310*/  MUFU.EX2 R131, R36 ;  /* 0x0000002400837308 */ /* 0x0005e20000000800 */
[----:B0-----:R-:W-:-:S07]  /*3320*/  FADD.FTZ R40, R124, R7 ;  /* 0x000000077c287221 */ /* 0x001fce0000010000 */
[----:B------:R-:W0:Y:S01]  /*3330*/  MUFU.EX2 R35, R35 ;  /* 0x0000002300237308 */ /* 0x000e220000000800 */
[----:B--2---:R-:W-:-:S04]  /*3340*/  FADD.FTZ R36, R28, R27 ;  /* 0x0000001b1c247221 */ /* 0x004fc80000010000 */
[----:B------:R-:W-:Y:S01]  /*3350*/  FADD.FTZ R5, R133, R36 ;  /* 0x0000002485057221 */ /* 0x000fe20000010000 */
[C---:B------:R-:W-:Y:S02]  /*3360*/  F2FP.F16.F32.PACK_AB R133, R30.reuse, R133 ;  /* 0x000000851e85723e */ /* 0x040fe400000000ff */
[----:B------:R-:W2:Y:S01]  /*3370*/  MUFU.EX2 R129, R129 ;  /* 0x0000008100817308 */ /* 0x000ea20000000800 */
[----:B------:R-:W-:-:S04]  /*3380*/  FADD.FTZ R36, R30, R5 ;  /* 0x000000051e247221 */ /* 0x000fc80000010000 */
[----:B------:R-:W-:Y:S01]  /*3390*/  FADD.FTZ R5, R135, R36 ;  /* 0x0000002487057221 */ /* 0x000fe20000010000 */
[C---:B-1----:R-:W-:Y:S02]  /*33a0*/  F2FP.F16.F32.PACK_AB R135, R34.reuse, R135 ;  /* 0x000000872287723e */ /* 0x042fe400000000ff */
[----:B------:R-:W1:Y:S01]  /*33b0*/  MUFU.EX2 R126, R126 ;  /* 0x0000007e007e7308 */ /* 0x000e620000000800 */
[----:B------:R-:W-:Y:S01]  /*33c0*/  FADD.FTZ R36, R34, R5 ;  /* 0x0000000522247221 */ /* 0x000fe20000010000 */
[C---:B0-----:R-:W-:Y:S01]  /*33d0*/  FADD.FTZ R7, R35.reuse, R40 ;  /* 0x0000002823077221 */ /* 0x041fe20000010000 */
[----:B------:R-:W-:-:S05]  /*33e0*/  F2FP.F16.F32.PACK_AB R124, R35, R124 ;  /* 0x0000007c237c723e */ /* 0x000fca00000000ff */
[----:B------:R-:W0:Y:S01]  /*33f0*/  MUFU.EX2 R38, R38 ;  /* 0x0000002600267308 */ /* 0x000e220000000800 */
[----:B--2---:R-:W-:-:S07]  /*3400*/  FADD.FTZ R5, R129, R36 ;  /* 0x0000002481057221 */ /* 0x004fce0000010000 */
[----:B------:R-:W2:Y:S01]  /*3410*/  MUFU.EX2 R37, R37 ;  /* 0x0000002500257308 */ /* 0x000ea20000000800 */
[----:B-1----:R-:W-:-:S07]  /*3420*/  FADD.FTZ R40, R126, R7 ;  /* 0x000000077e287221 */ /* 0x002fce0000010000 */
[----:B------:R-:W-:Y:S01]  /*3430*/  MUFU.EX2 R70, R70 ;  /* 0x0000004600467308 */ /* 0x000fe20000000800 */
[C---:B0-----:R-:W-:Y:S01]  /*3440*/  FADD.FTZ R5, R38.reuse, R5 ;  /* 0x0000000526057221 */ /* 0x041fe20000010000 */
[----:B------:R-:W-:-:S06]  /*3450*/  F2FP.F16.F32.PACK_AB R129, R38, R129 ;  /* 0x000000812681723e */ /* 0x000fcc00000000ff */
[----:B------:R-:W0:Y:S01]  /*3460*/  MUFU.EX2 R120, R120 ;  /* 0x0000007800787308 */ /* 0x000e220000000800 */
[C---:B--2---:R-:W-:Y:S01]  /*3470*/  FADD.FTZ R7, R37.reuse, R40 ;  /* 0x0000002825077221 */ /* 0x044fe20000010000 */
[----:B------:R-:W-:-:S06]  /*3480*/  F2FP.F16.F32.PACK_AB R126, R37, R126 ;  /* 0x0000007e257e723e */ /* 0x000fcc00000000ff */
[----:B------:R-:W-:Y:S08]  /*3490*/  MUFU.EX2 R74, R74 ;  /* 0x0000004a004a7308 */ /* 0x000ff00000000800 */
[----:B------:R-:W1:Y:S01]  /*34a0*/  MUFU.EX2 R122, R122 ;  /* 0x0000007a007a7308 */ /* 0x000e620000000800 */
[----:B0-----:R-:W-:Y:S01]  /*34b0*/  FADD.FTZ R36, R120, R7 ;  /* 0x0000000778247221 */ /* 0x001fe20000010000 */
[----:B------:R-:W-:-:S03]  /*34c0*/  F2FP.F16.F32.PACK_AB R120, R39, R120 ;  /* 0x000000782778723e */ /* 0x000fc600000000ff */
[----:B------:R-:W-:-:S03]  /*34d0*/  FADD.FTZ R7, R39, R36 ;  /* 0x0000002427077221 */ /* 0x000fc60000010000 */
[----:B------:R-:W0:Y:S08]  /*34e0*/  MUFU.EX2 R125, R52 ;  /* 0x00000034007d7308 */ /* 0x000e300000000800 */
[----:B------:R-:W2:Y:S01]  /*34f0*/  MUFU.EX2 R78, R78 ;  /* 0x0000004e004e7308 */ /* 0x000ea20000000800 */
[----:B-1----:R-:W-:-:S07]  /*3500*/  FADD.FTZ R36, R122, R7 ;  /* 0x000000077a247221 */ /* 0x002fce0000010000 */
[----:B------:R1:W3:Y:S08]  /*3510*/  MUFU.EX2 R127, R32 ;  /* 0x00000020007f7308 */ /* 0x0002f00000000800 */
[----:B------:R-:W4:Y:S01]  /*3520*/  MUFU.EX2 R82, R82 ;  /* 0x0000005200527308 */ /* 0x000f220000000800 */
[----:B-1----:R-:W-:-:S04]  /*3530*/  FADD.FTZ R32, R70, R5 ;  /* 0x0000000546207221 */ /* 0x002fc80000010000 */
[C---:B------:R-:W-:Y:S01]  /*3540*/  FADD.FTZ R5, R131.reuse, R32 ;  /* 0x0000002083057221 */ /* 0x040fe20000010000 */
[----:B------:R-:W-:Y:S02]  /*3550*/  F2FP.F16.F32.PACK_AB R131, R131, R70 ;  /* 0x000000468383723e */ /* 0x000fe400000000ff */
[----:B------:R-:W1:Y:S01]  /*3560*/  MUFU.EX2 R121, R56 ;  /* 0x0000003800797308 */ /* 0x000e620000000800 */
[----:B------:R-:W-:-:S04]  /*3570*/  FADD.FTZ R32, R74, R5 ;  /* 0x000000054a207221 */ /* 0x000fc80000010000 */
[C---:B0-----:R-:W-:Y:S01]  /*3580*/  FADD.FTZ R7, R125.reuse, R32 ;  /* 0x000000207d077221 */ /* 0x041fe20000010000 */
[----:B------:R-:W-:Y:S02]  /*3590*/  F2FP.F16.F32.PACK_AB R125, R125, R74 ;  /* 0x0000004a7d7d723e */ /* 0x000fe400000000ff */
[----:B------:R-:W0:Y:S01]  /*35a0*/  MUFU.EX2 R86, R86 ;  /* 0x0000005600567308 */ /* 0x000e220000000800 */
[----:B--2---:R-:W-:-:S04]  /*35b0*/  FADD.FTZ R4, R78, R7 ;  /* 0x000000074e047221 */ /* 0x004fc80000010000 */
[C---:B---3--:R-:W-:Y:S01]  /*35c0*/  FADD.FTZ R7, R127.reuse, R4 ;  /* 0x000000047f077221 */ /* 0x048fe20000010000 */
[----:B------:R-:W-:Y:S02]  /*35d0*/  F2FP.F16.F32.PACK_AB R127, R127, R78 ;  /* 0x0000004e7f7f723e */ /* 0x000fe400000000ff */
[----:B------:R-:W2:Y:S01]  /*35e0*/  MUFU.EX2 R13, R13 ;  /* 0x0000000d000d7308 */ /* 0x000ea20000000800 */
[----:B----4-:R-:W-:-:S04]  /*35f0*/  FADD.FTZ R4, R82, R7 ;  /* 0x0000000752047221 */ /* 0x010fc80000010000 */
[C---:B-1----:R-:W-:Y:S01]  /*3600*/  FADD.FTZ R7, R121.reuse, R4 ;  /* 0x0000000479077221 */ /* 0x042fe20000010000 */
[----:B------:R-:W-:Y:S02]  /*3610*/  F2FP.F16.F32.PACK_AB R121, R121, R82 ;  /* 0x000000527979723e */ /* 0x000fe400000000ff */
[----:B------:R-:W1:Y:S01]  /*3620*/  MUFU.EX2 R41, R41 ;  /* 0x0000002900297308 */ /* 0x000e620000000800 */
[----:B0-----:R-:W-:Y:S01]  /*3630*/  FADD.FTZ R4, R86, R7 ;  /* 0x0000000756047221 */ /* 0x001fe20000010000 */
[C---:B--2---:R-:W-:Y:S01]  /*3640*/  FADD.FTZ R5, R13.reuse, R36 ;  /* 0x000000240d057221 */ /* 0x044fe20000010000 */
[----:B------:R-:W-:Y:S02]  /*3650*/  F2FP.F16.F32.PACK_AB R122, R13, R122 ;  /* 0x0000007a0d7a723e */ /* 0x000fe400000000ff */
[C---:B-1----:R-:W-:Y:S01]  /*3660*/  FADD.FTZ R4, R41.reuse, R4 ;  /* 0x0000000429047221 */ /* 0x042fe20000010000 */
[----:B------:R-:W-:Y:S01]  /*3670*/  F2FP.F16.F32.PACK_AB R123, R41, R86 ;  /* 0x00000056297b723e */ /* 0x000fe200000000ff */
[----:B------:R-:W-:Y:S06]  /*3680*/  @!P3 BRA `(.L_x_14000) ;  /* 0x000000240094b947 */ /* 0x000fec0003800000 */
[----:B------:R-:W-:Y:S01]  /*3690*/  IMAD.MOV.U32 R9, RZ, RZ, R12 ;  /* 0x000000ffff097224 */ /* 0x000fe200078e000c */
[----:B------:R-:W-:Y:S01]  /*36a0*/  UMOV UR7, URZ ;  /* 0x0000003f00077c82 */ /* 0x000fe20008000000 */
[----:B------:R-:W-:Y:S01]  /*36b0*/  IMAD.MOV.U32 R7, RZ, RZ, R8 ;  /* 0x000000ffff077224 */ /* 0x000fe200078e0008 */
[----:B------:R-:W-:Y:S01]  /*36c0*/  UMOV UR6, URZ ;  /* 0x0000003f00067c82 */ /* 0x000fe20008000000 */
[----:B------:R-:W-:Y:S01]  /*36d0*/  IMAD.MOV.U32 R119, RZ, RZ, RZ ;  /* 0x000000ffff777224 */ /* 0x000fe200078e00ff */
[----:B------:R-:W-:Y:S01]  /*36e0*/  ULDC UR27, c[0x0][0x288] ;  /* 0x0000a200001b7ab9 */ /* 0x000fe20000000800 */
[----:B------:R-:W-:-:S05]  /*36f0*/  ULDC UR28, c[0x0][0x2f0] ;  /* 0x0000bc00001c7ab9 */ /* 0x000fca0000000800 */
.L_x_14009:
        /* <DEDUP_REMOVED lines=9> */
.L_x_14002:
[----:B------:R-:W-:Y:S01]  /*3790*/  ULEA UR10, UR4, UR39, 0x3 ;  /* 0x00000027040a7291 */ /* 0x000fe2000f8e183f */
[----:B------:R-:W-:-:S05]  /*37a0*/  IMAD.U32 R3, RZ, RZ, UR5 ;  /* 0x00000005ff037e24 */ /* 0x000fca000f8e00ff */
[----:B------:R-:W-:-:S04]  /*37b0*/  SHF.L.U32 R3, R3, 0x1f, RZ ;  /* 0x0000001f03037819 */ /* 0x000fc800000006ff */
[----:B------:R0:W1:Y:S01]  /*37c0*/  SYNCS.PHASECHK.TRANS64.TRYWAIT P3, [UR10+0x16830], R3 ;  /* 0x01683003ff0075a7 */ /* 0x000062000806014a */
[----:B------:R-:W-:Y:S05]  /*37d0*/  @!P0 BRA `(.L_x_14003) ;  /* 0x0000000000048947 */ /* 0x000fea0003800000 */
[----:B------:R-:W-:Y:S01]  /*37e0*/  BPT.TRAP 0x1 ;  /* 0x000000040000795c */ /* 0x000fe20000300000 */
.L_x_14003:
[----:B-1----:R-:W-:Y:S05]  /*37f0*/  @P3 BRA `(.L_x_14001) ;  /* 0x0000000000083947 */ /* 0x002fea0003800000 */
[----:B------:R-:W1:Y:S02]  /*3800*/  SYNCS.PHASECHK.TRANS64.TRYWAIT P3, [UR10+0x16830], R3 ;  /* 0x01683003ff0075a7 */ /* 0x000e64000806014a */
[----:B-1----:R-:W-:Y:S05]  /*3810*/  @!P3 BRA `(.L_x_14004) ;  /* 0x0000009000b8b947 */ /* 0x002fea0003800000 */
.L_x_14001:
        /* <DEDUP_REMOVED lines=27> */
.L_x_14006:
[----:B------:R-:W-:Y:S01]  /*39d0*/  ULEA UR10, UR6, UR39, 0x3 ;  /* 0x00000027060a7291 */ /* 0x000fe2000f8e183f */
[----:B------:R-:W-:-:S05]  /*39e0*/  IMAD.U32 R3, RZ, RZ, UR7 ;  /* 0x00000007ff037e24 */ /* 0x000fca000f8e00ff */
[----:B------:R-:W-:-:S04]  /*39f0*/  SHF.L.U32 R3, R3, 0x1f, RZ ;  /* 0x0000001f03037819 */ /* 0x000fc800000006ff */
[----:B------:R0:W1:Y:S01]  /*3a00*/  SYNCS.PHASECHK.TRANS64.TRYWAIT P3, [UR10+0x16850], R3 ;  /* 0x01685003ff0075a7 */ /* 0x000062000806014a */
[----:B------:R-:W-:Y:S05]  /*3a10*/  @!P0 BRA `(.L_x_14007) ;  /* 0x0000000000048947 */ /* 0x000fea0003800000 */
[----:B------:R-:W-:Y:S01]  /*3a20*/  BPT.TRAP 0x1 ;  /* 0x000000040000795c */ /* 0x000fe20000300000 */
.L_x_14007:
[----:B-1----:R-:W-:Y:S05]  /*3a30*/  @P3 BRA `(.L_x_14005) ;  /* 0x0000000000083947 */ /* 0x002fea0003800000 */
[----:B------:R-:W1:Y:S02]  /*3a40*/  SYNCS.PHASECHK.TRANS64.TRYWAIT P3, [UR10+0x16850], R3 ;  /* 0x01685003ff0075a7 */ /* 0x000e64000806014a */
[----:B-1----:R-:W-:Y:S05]  /*3a50*/  @!P3 BRA `(.L_x_14008) ;  /* 0x000000900040b947 */ /* 0x002fea0003800000 */
.L_x_14005:
[----:B------:R-:W-:Y:S01]  /*3a60*/  UIADD3 UR7, UR39, 0x400, URZ ;  /* 0x0000040027077890 */ /* 0x000fe2000fffe03f */
[----:B------:R-:W-:Y:S01]  /*3a70*/  WARPGROUP.ARRIVE ;  /* 0x00000000000079c5 */ /* 0x000fe20000000000 */
[----:B------:R-:W-:Y:S01]  /*3a80*/  UMOV UR11, 0x40000040 ;  /* 0x40000040000b7882 */ /* 0x000fe20000000000 */
[----:B------:R-:W-:Y:S01]  /*3a90*/  IMAD.MOV.U32 R13, RZ, RZ, R0 ;  /* 0x000000ffff0d7224 */ /* 0x000fe200078e0000 */
[----:B------:R-:W-:Y:S01]  /*3aa0*/  USHF.R.U32.HI UR7, URZ, 0x4, UR7 ;  /* 0x000000043f077899 */ /* 0x000fe20008011607 */
[----:B------:R-:W-:Y:S01]  /*3ab0*/  IMAD.U32 R17, RZ, RZ, UR28 ;  /* 0x0000001cff117e24 */ /* 0x000fe2000f8e00ff */
[----:B------:R-:W-:Y:S02]  /*3ac0*/  UISETP.GT.AND UP1, UPT, UR26, UR25, UPT ;  /* 0x000000191a00728c */ /* 0x000fe4000bf24270 */
[----:B------:R-:W-:-:S04]  /*3ad0*/  ULOP3.LUT UR7, UR7, 0x3fff, URZ, 0xc0, !UPT ;  /* 0x00003fff07077892 */ /* 0x000fc8000f8ec03f */
[----:B------:R-:W-:-:S07]  /*3ae0*/  ULEA UR7, UR6, UR7, 0xa ;  /* 0x0000000706077291 */ /* 0x000fce000f8e503f */
[----:B------:R-:W-:Y:S02]  /*3af0*/  UMOV UR10, UR7 ;  /* 0x00000007000a7c82 */ /* 0x000fe40008000000 */
[----:B------:R-:W-:Y:S01]  /*3b00*/  HGMMA.64x64x16.F32 R88, R148, gdesc[UR8].tnspB, R88, gsb0 ;  /* 0x40e0000894587df0 */ /* 0x000fe20008000858 */
        /* <DEDUP_REMOVED lines=11> */
[----:B------:R-:W1:Y:S02]  /*3bc0*/  SHFL.IDX PT, R13, R13, RZ, 0x1c1f ;  /* 0x001c1fff0d0d7589 */ /* 0x000e6400000e0000 */
[----:B------:R-:W-:-:S04]  /*3bd0*/  IMAD R8, R6, -0x2, R15 ;  /* 0xfffffffe06087824 */ /* 0x000fc800078e020f */
[----:B------:R-:W-:-:S05]  /*3be0*/  IMAD R8, R17, UR37, R8 ;  /* 0x0000002511087c24 */ /* 0x000fca000f8e0208 */
[----:B0-----:R-:W-:-:S04]  /*3bf0*/  IADD3 R3, R3, -UR27, R8 ;  /* 0x8000001b03037c10 */ /* 0x001fc8000fffe008 */
[C---:B------:R-:W-:Y:S02]  /*3c00*/  ISETP.GT.AND P3, PT, R3.reuse, RZ, PT ;  /* 0x000000ff0300720c */ /* 0x040fe40003f64270 */
[C---:B------:R-:W-:Y:S02]  /*3c10*/  ISETP.GT.AND P4, PT, R3.reuse, 0x1, PT ;  /* 0x000000010300780c */ /* 0x040fe40003f84270 */
        /* <DEDUP_REMOVED lines=16> */
[C---:B------:R-:W-:Y:S01]  /*3d20*/  ISETP.GT.AND P4, PT, R3.reuse, 0x19, PT ;  /* 0x000000190300780c */ /* 0x040fe20003f84270 */
[----:B------:R-:W-:Y:S02]  /*3d30*/  WARPGROUP.DEPBAR.LE gsb0, 0x0 ;  /* 0x00008000000079c5 */ /* 0x000fe40000010000 */
[----:B------:R-:W-:Y:S01]  /*3d40*/  WARPGROUP.ARRIVE ;  /* 0x00000000000079c5 */ /* 0x000fe20000000000 */
[----:B------:R-:W-:Y:S02]  /*3d50*/  FSEL R38, R38, -INF , P3 ;  /* 0xff80000026267808 */ /* 0x000fe40001800000 */
[----:B------:R-:W-:Y:S02]  /*3d60*/  FMNMX.FTZ R15, R20, R15, !PT ;  /* 0x0000000f140f7209 */ /* 0x000fe40007810000 */
[----:B------:R-:W-:Y:S01]  /*3d70*/  ISETP.GT.AND P3, PT, R3, 0x20, PT ;  /* 0x000000200300780c */ /* 0x000fe20003f64270 */
[----:B------:R-:W-:Y:S01]  /*3d80*/  HGMMA.64x64x16.F32 R88, R144, gdesc[UR8].tnspB, R88, gsb0 ;  /* 0x40e0000890587df0 */ /* 0x000fe20008000858 */
        /* <DEDUP_REMOVED lines=9> */
[----:B------:R-:W-:-:S02]  /*3e20*/  FSEL R46, R46, -INF , P3 ;  /* 0xff8000002e2e7808 */ /* 0x000fc40001800000 */
[----:B------:R-:W-:Y:S02]  /*3e30*/  ISETP.GT.AND P3, PT, R3, 0x30, PT ;  /* 0x000000300300780c */ /* 0x000fe40003f64270 */
[----:B-1----:R-:W-:Y:S02]  /*3e40*/  IADD3 R8, R13, -UR27, R8 ;  /* 0x8000001b0d087c10 */ /* 0x002fe4000fffe008 */
[----:B------:R-:W-:Y:S02]  /*3e50*/  FSEL R50, R50, -INF , P3 ;  /* 0xff80000032327808 */ /* 0x000fe40001800000 */
[----:B------:R-:W-:Y:S02]  /*3e60*/  ISETP.GT.AND P3, PT, R3, 0x38, PT ;  /* 0x000000380300780c */ /* 0x000fe40003f64270 */
[----:B------:R-:W-:Y:S02]  /*3e70*/  ISETP.GT.AND P5, PT, R8, 0x1, PT ;  /* 0x000000010800780c */ /* 0x000fe40003fa4270 */
[----:B------:R-:W-:-:S02]  /*3e80*/  FSEL R54, R54, -INF , P3 ;  /* 0xff80000036367808 */ /* 0x000fc40001800000 */
        /* <DEDUP_REMOVED lines=20> */
[----:B------:R-:W-:Y:S01]  /*3fd0*/  FMNMX.FTZ R15, R144, R15, !PT ;  /* 0x0000000f900f7209 */ /* 0x000fe20007810000 */
[----:B------:R-:W-:Y:S01]  /*3fe0*/  HGMMA.64x64x16.F32 R88, R140, gdesc[UR8].tnspB, R88, gsb0 ;  /* 0x40e000088c587df0 */ /* 0x000fe20008000858 */
[----:B------:R-:W-:Y:S01]  /*3ff0*/  FSEL R146, R47, -INF , P4 ;  /* 0xff8000002f927808 */ /* 0x000fe20002000000 */
[----:B------:R-:W-:Y:S01]  /*4000*/  UIADD3 UR10, UR7, 0x180, URZ ;  /* 0x00000180070a7890 */ /* 0x000fe2000fffe03f */
[----:B------:R-:W-:Y:S01]  /*4010*/  FMNMX.FTZ R15, R46, R15, !PT ;  /* 0x0000000f2e0f7209 */ /* 0x000fe20007810000 */
[----:B------:R-:W-:Y:S01]  /*4020*/  UMOV UR11, 0x40000040 ;  /* 0x40000040000b7882 */ /* 0x000fe20000000000 */
        /* <DEDUP_REMOVED lines=13> */
[----:B------:R-:W-:-:S04]  /*4100*/  FMNMX.FTZ R15, R152, R15, !PT ;  /* 0x0000000f980f7209 */ /* 0x000fc80007810000 */
[----:B------:R-:W-:Y:S01]  /*4110*/  FMNMX.FTZ R15, R62, R15, !PT ;  /* 0x0000000f3e0f7209 */ /* 0x000fe20007810000 */
        /* <DEDUP_REMOVED lines=30> */
[----:B------:R-:W0:Y:S01]  /*4300*/  LDC R3, c[0x0][0x988] ;  /* 0x00026200ff037b82 */ /* 0x000e220000000800 */
[----:B------:R-:W-:Y:S02]  /*4310*/  ISETP.GT.AND P4, PT, R8, RZ, PT ;  /* 0x000000ff0800720c */ /* 0x000fe40003f84270 */
[----:B------:R-:W-:Y:S02]  /*4320*/  FMNMX.FTZ R15, R87, R12, !PT ;  /* 0x0000000c570f7209 */ /* 0x000fe40007810000 */
[----:B------:R-:W-:Y:S02]  /*4330*/  FSEL R24, R24, -INF , P4 ;  /* 0xff80000018187808 */ /* 0x000fe40002000000 */
[----:B------:R-:W-:Y:S01]  /*4340*/  ISETP.GT.AND P4, PT, R8, 0x8, PT ;  /* 0x000000080800780c */ /* 0x000fe20003f84270 */
[----:B------:R-:W1:Y:S01]  /*4350*/  SHFL.BFLY PT, R12, R15, 0x2, 0x1f ;  /* 0x0c401f000f0c7f89 */ /* 0x000e6200000e0000 */
[----:B------:R-:W-:-:S02]  /*4360*/  FMNMX.FTZ R13, R24, R7, !PT ;  /* 0x00000007180d7209 */ /* 0x000fc40007810000 */
[----:B------:R-:W-:Y:S02]  /*4370*/  FSEL R28, R28, -INF , P4 ;  /* 0xff8000001c1c7808 */ /* 0x000fe40002000000 */
[----:B------:R-:W-:-:S04]  /*4380*/  ISETP.GT.AND P4, PT, R8, 0x10, PT ;  /* 0x000000100800780c */ /* 0x000fc80003f84270 */
        /* <DEDUP_REMOVED lines=8> */
[----:B-1----:R-:W-:Y:S02]  /*4410*/  FMNMX.FTZ R17, R15, R12, !PT ;  /* 0x0000000c0f117209 */ /* 0x002fe40007810000 */
[----:B------:R-:W-:Y:S02]  /*4420*/  FSEL R44, R44, -INF , P4 ;  /* 0xff8000002c2c7808 */ /* 0x000fe40002000000 */
[----:B------:R-:W-:Y:S01]  /*4430*/  ISETP.GT.AND P4, PT, R8, 0x30, PT ;  /* 0x000000300800780c */ /* 0x000fe20003f84270 */
[----:B------:R-:W-:Y:S01]  /*4440*/  HGMMA.64x64x16.F32 R88, R132, gdesc[UR8].tnspB, R88, gsb0 ;  /* 0x40e0000884587df0 */ /* 0x000fe20008000858 */
[----:B------:R-:W1:Y:S01]  /*4450*/  SHFL.BFLY PT, R12, R17, 0x1, 0x1f ;  /* 0x0c201f00110c7f89 */ /* 0x000e6200000e0000 */
[----:B------:R-:W-:Y:S01]  /*4460*/  UIADD3 UR10, UR7, 0x280, URZ ;  /* 0x00000280070a7890 */ /* 0x000fe2000fffe03f */
[----:B------:R-:W-:Y:S01]  /*4470*/  FSEL R48, R48, -INF , P4 ;  /* 0xff80000030307808 */ /* 0x000fe20002000000 */
[----:B------:R-:W-:Y:S01]  /*4480*/  UMOV UR11, 0x40000040 ;  /* 0x40000040000b7882 */ /* 0x000fe20000000000 */
        /* <DEDUP_REMOVED lines=10> */
[----:B0-----:R-:W-:Y:S01]  /*4530*/  FMUL.FTZ R19, R12, R3 ;  /* 0x000000030c137220 */ /* 0x001fe20000410000 */
[----:B------:R-:W-:-:S04]  /*4540*/  ISETP.GT.AND P4, PT, R8, 0x58, PT ;  /* 0x000000580800780c */ /* 0x000fc80003f84270 */
[----:B------:R-:W-:Y:S02]  /*4550*/  FSEL R15, R19, RZ, P3 ;  /* 0x000000ff130f7208 */ /* 0x000fe40001800000 */
[----:B------:R-:W-:Y:S02]  /*4560*/  FSEL R68, R68, -INF , P4 ;  /* 0xff80000044447808 */ /* 0x000fe40002000000 */
[----:B------:R-:W-:Y:S01]  /*4570*/  ISETP.GT.AND P4, PT, R8, 0x60, PT ;  /* 0x000000600800780c */ /* 0x000fe20003f84270 */
        /* <DEDUP_REMOVED lines=21> */
[-CC-:B------:R-:W-:Y:S01]  /*46d0*/  FFMA.FTZ R20, R20, R3.reuse, -R15.reuse ;  /* 0x0000000314147223 */ /* 0x180fe2000001080f */
[-CC-:B------:R-:W-:Y:S01]  /*46e0*/  FFMA.FTZ R22, R22, R3.reuse, -R15.reuse ;  /* 0x0000000316167223 */ /* 0x180fe2000001080f */
[----:B------:R-:W-:Y:S01]  /*46f0*/  FSEL R76, R76, -INF , P4 ;  /* 0xff8000004c4c7808 */ /* 0x000fe20002000000 */
[-CC-:B------:R-:W-:Y:S01]  /*4700*/  FFMA.FTZ R139, R54, R3.reuse, -R15.reuse ;  /* 0x00000003368b7223 */ /* 0x180fe2000001080f */
[----:B------:R-:W-:Y:S01]  /*4710*/  ISETP.GT.AND P4, PT, R8, 0x70, PT ;  /* 0x000000700800780c */ /* 0x000fe20003f84270 */
[----:B------:R-:W-:Y:S01]  /*4720*/  MUFU.EX2 R14, R14 ;  /* 0x0000000e000e7308 */ /* 0x000fe20000000800 */
[-CC-:B------:R-:W-:Y:S01]  /*4730*/  FFMA.FTZ R54, R152, R3.reuse, -R15.reuse ;  /* 0x0000000398367223 */ /* 0x180fe2000001080f */
[-CC-:B------:R-:W-:Y:S01]  /*4740*/  FFMA.FTZ R21, R78, R3.reuse, -R15.reuse ;  /* 0x000000034e157223 */ /* 0x180fe2000001080f */
[----:B------:R-:W-:Y:S01]  /*4750*/  FSEL R80, R80, -INF , P4 ;  /* 0xff80000050507808 */ /* 0x000fe20002000000 */
[-CC-:B------:R-:W-:Y:S01]  /*4760*/  FFMA.FTZ R78, R83, R3.reuse, -R15.reuse ;  /* 0x00000003534e7223 */ /* 0x180fe2000001080f */
[----:B------:R-:W-:Y:S01]  /*4770*/  ISETP.GT.AND P4, PT, R8, 0x78, PT ;  /* 0x000000780800780c */ /* 0x000fe20003f84270 */
[----:B------:R-:W-:-:S02]  /*4780*/  FFMA.FTZ R25, R86, R3, -R15 ;  /* 0x0000000356197223 */ /* 0x000fc4000001080f */
[----:B------:R-:W-:Y:S01]  /*4790*/  MUFU.EX2 R151, R151 ;  /* 0x0000009700977308 */ /* 0x000fe20000000800 */
[----:B------:R-:W-:Y:S01]  /*47a0*/  FSEL R84, R84, -INF , P4 ;  /* 0xff80000054547808 */ /* 0x000fe20002000000 */
[----:B------:R-:W-:Y:S02]  /*47b0*/  WARPGROUP.DEPBAR.LE gsb0, 0x0 ;  /* 0x00008000000079c5 */ /* 0x000fe40000010000 */
[----:B------:R-:W-:Y:S01]  /*47c0*/  FSEL R132, R33, -INF , P5 ;  /* 0xff80000021847808 */ /* 0x000fe20002800000 */
[----:B------:R-:W-:Y:S01]  /*47d0*/  WARPGROUP.ARRIVE ;  /* 0x00000000000079c5 */ /* 0x000fe20000000000 */
[----:B------:R-:W-:Y:S02]  /*47e0*/  ISETP.GT.AND P5, PT, R8, 0x19, PT ;  /* 0x000000190800780c */ /* 0x000fe40003fa4270 */
[----:B------:R-:W-:Y:S01]  /*47f0*/  MUFU.EX2 R18, R18 ;  /* 0x0000001200127308 */ /* 0x000fe20000000800 */
[----:B------:R-:W-:Y:S01]  /*4800*/  FMNMX.FTZ R13, R132, R13, !PT ;  /* 0x0000000d840d7209 */ /* 0x000fe20007810000 */
[--C-:B------:R-:W-:Y:S01]  /*4810*/  FFMA.FTZ R133, R58, R3, -R15.reuse ;  /* 0x000000033a857223 */ /* 0x100fe2000001080f */
[----:B------:R-:W-:Y:S01]  /*4820*/  FSEL R34, R37, -INF , P5 ;  /* 0xff80000025227808 */ /* 0x000fe20002800000 */
[----:B------:R-:W-:Y:S01]  /*4830*/  HGMMA.64x64x16.F32 R88, R128, gdesc[UR8].tnspB, R88, gsb0 ;  /* 0x40e0000880587df0 */ /* 0x000fe20008000858 */
[----:B------:R-:W-:Y:S01]  /*4840*/  FMNMX.FTZ R13, R36, R13, !PT ;  /* 0x0000000d240d7209 */ /* 0x000fe20007810000 */
[----:B------:R-:W-:Y:S01]  /*4850*/  UIADD3 UR10, UR7, 0x300, URZ ;  /* 0x00000300070a7890 */ /* 0x000fe2000fffe03f */
[----:B------:R-:W-:Y:S01]  /*4860*/  ISETP.GT.AND P5, PT, R8, 0x21, PT ;  /* 0x000000210800780c */ /* 0x000fe20003fa4270 */
[----:B------:R-:W-:Y:S01]  /*4870*/  UMOV UR11, 0x40000040 ;  /* 0x40000040000b7882 */ /* 0x000fe20000000000 */
[----:B------:R-:W-:Y:S01]  /*4880*/  FMNMX.FTZ R13, R34, R13, !PT ;  /* 0x0000000d220d7209 */ /* 0x000fe20007810000 */
[----:B------:R-:W-:Y:S01]  /*4890*/  MUFU.EX2 R145, R145 ;  /* 0x0000009100917308 */ /* 0x000fe20000000800 */
[----:B------:R-:W-:Y:S01]  /*48a0*/  FSEL R134, R41, -INF , P5 ;  /* 0xff80000029867808 */ /* 0x000fe20002800000 */
[--C-:B------:R-:W-:Y:S01]  /*48b0*/  FFMA.FTZ R58, R140, R3, -R15.reuse ;  /* 0x000000038c3a7223 */ /* 0x100fe2000001080f */
[----:B------:R-:W-:Y:S01]  /*48c0*/  FMNMX.FTZ R13, R40, R13, !PT ;  /* 0x0000000d280d7209 */ /* 0x000fe20007810000 */
[-CC-:B------:R-:W-:Y:S01]  /*48d0*/  FFMA.FTZ R135, R62, R3.reuse, -R15.reuse ;  /* 0x000000033e877223 */ /* 0x180fe2000001080f */
[----:B------:R-:W-:Y:S01]  /*48e0*/  ISETP.GT.AND P5, PT, R8, 0x29, PT ;  /* 0x000000290800780c */ /* 0x000fe20003fa4270 */
[----:B------:R-:W-:Y:S01]  /*48f0*/  FFMA.FTZ R62, R142, R3, -R15 ;  /* 0x000000038e3e7223 */ /* 0x000fe2000001080f */
[----:B------:R-:W-:Y:S01]  /*4900*/  FMNMX.FTZ R13, R134, R13, !PT ;  /* 0x0000000d860d7209 */ /* 0x000fe20007810000 */
[----:B------:R-:W-:Y:S01]  /*4910*/  MUFU.EX2 R20, R20 ;  /* 0x0000001400147308 */ /* 0x000fe20000000800 */
[----:B------:R-:W-:-:S02]  /*4920*/  FSEL R136, R45, -INF , P5 ;  /* 0xff8000002d887808 */ /* 0x000fc40002800000 */
[----:B------:R-:W-:Y:S02]  /*4930*/  FMNMX.FTZ R13, R44, R13, !PT ;  /* 0x0000000d2c0d7209 */ /* 0x000fe40007810000 */
[----:B------:R-:W-:Y:S02]  /*4940*/  ISETP.GT.AND P5, PT, R8, 0x31, PT ;  /* 0x000000310800780c */ /* 0x000fe40003fa4270 */
[----:B------:R-:W-:Y:S01]  /*4950*/  FMNMX.FTZ R13, R136, R13, !PT ;  /* 0x0000000d880d7209 */ /* 0x000fe20007810000 */
[----:B------:R-:W-:Y:S01]  /*4960*/  MUFU.EX2 R147, R147 ;  /* 0x0000009300937308 */ /* 0x000fe20000000800 */
[----:B------:R-:W-:Y:S02]  /*4970*/  FSEL R138, R49, -INF , P5 ;  /* 0xff800000318a7808 */ /* 0x000fe40002800000 */
        /* <DEDUP_REMOVED lines=13> */
[----:B------:R0:W-:Y:S01]  /*4a50*/  MUFU.EX2 R38, R17 ;  /* 0x0000001100267308 */ /* 0x0001e20000000800 */
[----:B------:R-:W-:Y:S02]  /*4a60*/  FSEL R61, R61, -INF , P5 ;  /* 0xff8000003d3d7808 */ /* 0x000fe40002800000 */
[----:B------:R-:W-:Y:S02]  /*4a70*/  FMNMX.FTZ R42, R60, R13, !PT ;  /* 0x0000000d3c2a7209 */ /* 0x000fe40007810000 */
[----:B------:R-:W-:-:S02]  /*4a80*/  ISETP.GT.AND P5, PT, R8, 0x51, PT ;  /* 0x000000510800780c */ /* 0x000fc40003fa4270 */
        /* <DEDUP_REMOVED lines=12> */
[----:B------:R-:W-:Y:S01]  /*4b50*/  MUFU.EX2 R137, R137 ;  /* 0x0000008900897308 */ /* 0x000fe20000000800 */
[----:B0-----:R-:W-:Y:S01]  /*4b60*/  FFMA.FTZ R17, R148, R3, -R15 ;  /* 0x0000000394117223 */ /* 0x001fe2000001080f */
[----:B------:R-:W-:Y:S02]  /*4b70*/  FSEL R148, R73, -INF , P5 ;  /* 0xff80000049947808 */ /* 0x000fe40002800000 */
[----:B------:R-:W-:Y:S02]  /*4b80*/  FMNMX.FTZ R13, R72, R13, !PT ;  /* 0x0000000d480d7209 */ /* 0x000fe40007810000 */
[----:B------:R-:W-:Y:S01]  /*4b90*/  ISETP.GT.AND P5, PT, R8, 0x69, PT ;  /* 0x000000690800780c */ /* 0x000fe20003fa4270 */
[----:B------:R-:W-:-:S02]  /*4ba0*/  WARPGROUP.DEPBAR.LE gsb0, 0x0 ;  /* 0x00008000000079c5 */ /* 0x000fc40000010000 */
[----:B------:R-:W-:Y:S01]  /*4bb0*/  WARPGROUP.ARRIVE ;  /* 0x00000000000079c5 */ /* 0x000fe20000000000 */
[----:B------:R-:W-:Y:S01]  /*4bc0*/  FMNMX.FTZ R13, R148, R13, !PT ;  /* 0x0000000d940d7209 */ /* 0x000fe20007810000 */
[----:B------:R0:W-:Y:S01]  /*4bd0*/  MUFU.EX2 R46, R17 ;  /* 0x00000011002e7308 */ /* 0x0001e20000000800 */
[----:B------:R-:W-:Y:S02]  /*4be0*/  FSEL R77, R77, -INF , P5 ;  /* 0xff8000004d4d7808 */ /* 0x000fe40002800000 */
[----:B------:R-:W-:Y:S01]  /*4bf0*/  FMNMX.FTZ R50, R76, R13, !PT ;  /* 0x0000000d4c327209 */ /* 0x000fe20007810000 */
[----:B------:R-:W-:Y:S01]  /*4c00*/  HGMMA.64x64x16.F32 R88, R124, gdesc[UR8].tnspB, R88, gsb0 ;  /* 0x40e000087c587df0 */ /* 0x000fe20008000858 */
[----:B------:R-:W-:Y:S01]  /*4c10*/  ISETP.GT.AND P5, PT, R8, 0x71, PT ;  /* 0x000000710800780c */ /* 0x000fe20003fa4270 */
[----:B------:R-:W-:Y:S01]  /*4c20*/  UIADD3 UR10, UR7, 0x380, URZ ;  /* 0x00000380070a7890 */ /* 0x000fe2000fffe03f */
[----:B------:R-:W-:Y:S01]  /*4c30*/  FMNMX.FTZ R13, R77, R50, !PT ;  /* 0x000000324d0d7209 */ /* 0x000fe20007810000 */
[----:B------:R-:W-:Y:S01]  /*4c40*/  UMOV UR11, 0x40000040 ;  /* 0x40000040000b7882 */ /* 0x000fe20000000000 */
[----:B0-----:R-:W-:Y:S01]  /*4c50*/  FFMA.FTZ R17, R150, R3, -R15 ;  /* 0x0000000396117223 */ /* 0x001fe2000001080f */
[----:B------:R-:W-:Y:S01]  /*4c60*/  FSEL R150, R81, -INF , P5 ;  /* 0xff80000051967808 */ /* 0x000fe20002800000 */
[----:B------:R-:W-:Y:S01]  /*4c70*/  MUFU.EX2 R139, R139 ;  /* 0x0000008b008b7308 */ /* 0x000fe20000000800 */
[----:B------:R-:W-:Y:S01]  /*4c80*/  FMNMX.FTZ R13, R80, R13, !PT ;  /* 0x0000000d500d7209 */ /* 0x000fe20007810000 */
[----:B------:R-:W-:Y:S01]  /*4c90*/  UMOV UR7, UR5 ;  /* 0x0000000500077c82 */ /* 0x000fe20008000000 */
[----:B------:R-:W-:-:S02]  /*4ca0*/  ISETP.GT.AND P5, PT, R8, 0x79, PT ;  /* 0x000000790800780c */ /* 0x000fc40003fa4270 */
[----:B------:R-:W-:Y:S02]  /*4cb0*/  FMNMX.FTZ R13, R150, R13, !PT ;  /* 0x0000000d960d7209 */ /* 0x000fe40007810000 */
[----:B------:R-:W-:Y:S01]  /*4cc0*/  FSEL R85, R85, -INF , P5 ;  /* 0xff80000055557808 */ /* 0x000fe20002800000 */
[----:B------:R0:W-:Y:S01]  /*4cd0*/  MUFU.EX2 R50, R17 ;  /* 0x0000001100327308 */ /* 0x0001e20000000800 */
[----:B------:R-:W-:Y:S01]  /*4ce0*/  FMNMX.FTZ R8, R84, R13, !PT ;  /* 0x0000000d54087209 */ /* 0x000fe20007810000 */
[-CC-:B------:R-:W-:Y:S01]  /*4cf0*/  FFMA.FTZ R13, R66, R3.reuse, -R15.reuse ;  /* 0x00000003420d7223 */ /* 0x180fe2000001080f */
[----:B------:R-:W-:Y:S02]  /*4d00*/  FFMA.FTZ R66, R154, R3, -R15 ;  /* 0x000000039a427223 */ /* 0x000fe4000001080f */
[----:B------:R-:W-:-:S03]  /*4d10*/  FMNMX.FTZ R8, R85, R8, !PT ;  /* 0x0000000855087209 */ /* 0x000fc60007810000 */
[----:B------:R-:W-:Y:S01]  /*4d20*/  MUFU.EX2 R133, R133 ;  /* 0x0000008500857308 */ /* 0x000fe20000000800 */
[-CC-:B0-----:R-:W-:Y:S01]  /*4d30*/  FFMA.FTZ R17, R70, R3.reuse, -R15.reuse ;  /* 0x0000000346117223 */ /* 0x181fe2000001080f */
[----:B------:R-:W0:Y:S01]  /*4d40*/  SHFL.BFLY PT, R19, R8, 0x2, 0x1f ;  /* 0x0c401f0008137f89 */ /* 0x000e2200000e0000 */
[----:B------:R-:W-:-:S05]  /*4d50*/  FFMA.FTZ R70, R156, R3, -R15 ;  /* 0x000000039c467223 */ /* 0x000fca000001080f */
        /* <DEDUP_REMOVED lines=8> */
[----:B------:R-:W1:Y:S08]  /*4de0*/  MUFU.EX2 R62, R62 ;  /* 0x0000003e003e7308 */ /* 0x000e700000000800 */
[----:B------:R-:W-:Y:S01]  /*4df0*/  MUFU.EX2 R17, R17 ;  /* 0x0000001100117308 */ /* 0x000fe20000000800 */
[----:B------:R-:W-:-:S02]  /*4e00*/  WARPGROUP.DEPBAR.LE gsb0, 0x0 ;  /* 0x00008000000079c5 */ /* 0x000fc40000010000 */
[----:B------:R-:W-:Y:S01]  /*4e10*/  WARPGROUP.ARRIVE ;  /* 0x00000000000079c5 */ /* 0x000fe20000000000 */
[----:B0-----:R-:W-:Y:S01]  /*4e20*/  FMNMX.FTZ R8, R23, R8, !PT ;  /* 0x0000000817087209 */ /* 0x001fe20007810000 */
[----:B------:R-:W-:-:S03]  /*4e30*/  FFMA.FTZ R23, R82, R3, -R15 ;  /* 0x0000000352177223 */ /* 0x000fc6000001080f */
[----:B------:R-:W-:Y:S01]  /*4e40*/  MUFU.EX2 R66, R66 ;  /* 0x0000004200427308 */ /* 0x000fe20000000800 */
[-C--:B------:R-:W-:Y:S01]  /*4e50*/  FFMA.FTZ R15, R87, R3.reuse, -R15 ;  /* 0x00000003570f7223 */ /* 0x080fe2000001080f */
[C---:B------:R-:W-:Y:S01]  /*4e60*/  FSETP.NEU.FTZ.AND P4, PT, R8.reuse, -INF , PT ;  /* 0xff8000000800780b */ /* 0x040fe20003f9d000 */
[----:B------:R-:W-:Y:S01]  /*4e70*/  HGMMA.64x64x16.F32 R88, R120, gdesc[UR8].tnspB, R88, gsb0 ;  /* 0x40e0000878587df0 */ /* 0x000fe20008000858 */
[----:B------:R-:W-:Y:S01]  /*4e80*/  FMUL.FTZ R35, R8, R3 ;  /* 0x0000000308237220 */ /* 0x000fe20000410000 */
[----:B-1----:R-:W-:-:S03]  /*4e90*/  F2FP.F16.F32.PACK_AB R129, R62, R13 ;  /* 0x0000000d3e81723e */ /* 0x002fc600000000ff */
[----:B------:R-:W-:Y:S01]  /*4ea0*/  MUFU.EX2 R19, R19 ;  /* 0x0000001300137308 */ /* 0x000fe20000000800 */
[----:B------:R-:W-:-:S05]  /*4eb0*/  FSEL R35, R35, RZ, P4 ;  /* 0x000000ff23237208 */ /* 0x000fca0002000000 */
[-CC-:B------:R-:W-:Y:S01]  /*4ec0*/  FFMA.FTZ R27, R24, R3.reuse, -R35.reuse ;  /* 0x00000003181b7223 */ /* 0x180fe20000010823 */
[----:B------:R-:W-:Y:S01]  /*4ed0*/  FSEL R24, R12, RZ, P3 ;  /* 0x000000ff0c187208 */ /* 0x000fe20001800000 */
[-CC-:B------:R-:W-:Y:S01]  /*4ee0*/  FFMA.FTZ R82, R26, R3.reuse, -R35.reuse ;  /* 0x000000031a527223 */ /* 0x180fe20000010823 */
[-CC-:B------:R-:W-:Y:S01]  /*4ef0*/  FFMA.FTZ R28, R28, R3.reuse, -R35.reuse ;  /* 0x000000031c1c7223 */ /* 0x180fe20000010823 */
[-CC-:B------:R-:W-:Y:S01]  /*4f00*/  FFMA.FTZ R29, R32, R3.reuse, -R35.reuse ;  /* 0x00000003201d7223 */ /* 0x180fe20000010823 */
[-C--:B------:R-:W-:Y:S01]  /*4f10*/  FFMA.FTZ R32, R34, R3.reuse, -R35 ;  /* 0x0000000322207223 */ /* 0x080fe20000010823 */
[----:B------:R-:W-:Y:S01]  /*4f20*/  FADD.FTZ R26, -R24, R9 ;  /* 0x00000009181a7221 */ /* 0x000fe20000010100 */
[----:B------:R-:W-:Y:S01]  /*4f30*/  FSEL R24, R8, RZ, P4 ;  /* 0x000000ff08187208 */ /* 0x000fe20002000000 */
[----:B------:R-:W-:Y:S01]  /*4f40*/  MUFU.EX2 R27, R27 ;  /* 0x0000001b001b7308 */ /* 0x000fe20000000800 */
[----:B------:R-:W-:Y:S02]  /*4f50*/  IMAD.U32 R34, RZ, RZ, UR4 ;  /* 0x00000004ff227e24 */ /* 0x000fe4000f8e00ff */
[-C--:B------:R-:W-:Y:S01]  /*4f60*/  FMUL.FTZ R9, R26, R3.reuse ;  /* 0x000000031a097220 */ /* 0x080fe20000410000 */
[-C--:B------:R-:W-:Y:S01]  /*4f70*/  FFMA.FTZ R33, R30, R3.reuse, -R35 ;  /* 0x000000031e217223 */ /* 0x080fe20000010823 */
[----:B------:R-:W-:Y:S01]  /*4f80*/  FADD.FTZ R26, -R24, R7 ;  /* 0x00000007181a7221 */ /* 0x000fe20000010100 */
[----:B------:R-:W-:Y:S01]  /*4f90*/  VIADD R7, R16, 0x9 ;  /* 0x0000000910077836 */ /* 0x000fe20000000000 */
[----:B------:R-:W-:Y:S01]  /*4fa0*/  @!P1 LEA R34, R34, UR39, 0x3 ;  /* 0x0000002722229c11 */ /* 0x000fe2000f8e18ff */
[-C--:B------:R-:W-:Y:S01]  /*4fb0*/  FFMA.FTZ R30, R132, R3.reuse, -R35 ;  /* 0x00000003841e7223 */ /* 0x080fe20000010823 */
[----:B------:R-:W-:Y:S01]  /*4fc0*/  FMUL.FTZ R26, R26, R3 ;  /* 0x000000031a1a7220 */ /* 0x000fe20000410000 */
[----:B------:R0:W1:Y:S01]  /*4fd0*/  MUFU.EX2 R24, R9 ;  /* 0x0000000900187308 */ /* 0x0000620000000800 */
[----:B------:R-:W-:Y:S01]  /*4fe0*/  ISETP.GE.U32.AND P3, PT, R2, 0x180, PT ;  /* 0x000001800200780c */ /* 0x000fe20003f66070 */
[----:B------:R-:W-:-:S02]  /*4ff0*/  @!P1 VIADD R34, R34, 0x16840 ;  /* 0x0001684022229836 */ /* 0x000fc40000000000 */
[-CC-:B------:R-:W-:Y:S01]  /*5000*/  FFMA.FTZ R31, R36, R3.reuse, -R35.reuse ;  /* 0x00000003241f7223 */ /* 0x180fe20000010823 */
[-CC-:B------:R-:W-:Y:S01]  /*5010*/  FFMA.FTZ R140, R40, R3.reuse, -R35.reuse ;  /* 0x00000003288c7223 */ /* 0x180fe20000010823 */
[-CC-:B------:R-:W-:Y:S01]  /*5020*/  FFMA.FTZ R37, R134, R3.reuse, -R35.reuse ;  /* 0x0000000386257223 */ /* 0x180fe20000010823 */
[-CC-:B------:R-:W-:Y:S01]  /*5030*/  FFMA.FTZ R142, R44, R3.reuse, -R35.reuse ;  /* 0x000000032c8e7223 */ /* 0x180fe20000010823 */
[----:B------:R-:W-:Y:S01]  /*5040*/  @!P1 PRMT R34, RZ, 0x654, R34 ;  /* 0x00000654ff229816 */ /* 0x000fe20000000022 */
[----:B------:R-:W2:Y:S01]  /*5050*/  MUFU.EX2 R26, R26 ;  /* 0x0000001a001a7308 */ /* 0x000ea20000000800 */
[----:B0-----:R-:W-:Y:S01]  /*5060*/  SEL R9, R7, 0x9, !P3 ;  /* 0x0000000907097807 */ /* 0x001fe20005800000 */
[----:B------:R-:W-:Y:S02]  /*5070*/  IMAD.U32 R36, RZ, RZ, UR6 ;  /* 0x00000006ff247e24 */ /* 0x000fe4000f8e00ff */
[-CC-:B------:R-:W-:Y:S01]  /*5080*/  FFMA.FTZ R39, R136, R3.reuse, -R35.reuse ;  /* 0x0000000388277223 */ /* 0x180fe20000010823 */
[-CC-:B------:R-:W-:Y:S01]  /*5090*/  FFMA.FTZ R136, R48, R3.reuse, -R35.reuse ;  /* 0x0000000330887223 */ /* 0x180fe20000010823 */
[-CC-:B------:R-:W-:Y:S01]  /*50a0*/  FFMA.FTZ R41, R138, R3.reuse, -R35.reuse ;  /* 0x000000038a297223 */ /* 0x180fe20000010823 */
[-C--:B------:R-:W-:Y:S01]  /*50b0*/  FFMA.FTZ R138, R52, R3.reuse, -R35 ;  /* 0x00000003348a7223 */ /* 0x080fe20000010823 */
[----:B------:R-:W-:Y:S01]  /*50c0*/  @!P1 LEA R36, R36, UR39, 0x3 ;  /* 0x0000002724249c11 */ /* 0x000fe2000f8e18ff */
[----:B------:R-:W0:Y:S01]  /*50d0*/  MUFU.EX2 R82, R82 ;  /* 0x0000005200527308 */ /* 0x000e220000000800 */
[----:B-1----:R-:W-:Y:S01]  /*50e0*/  FFMA.FTZ R47, R24, R4, R149 ;  /* 0x00000004182f7223 */ /* 0x002fe20000010095 */
[-CC-:B------:R-:W-:Y:S01]  /*50f0*/  FFMA.FTZ R43, R53, R3.reuse, -R35.reuse ;  /* 0x00000003352b7223 */ /* 0x180fe20000010823 */
[----:B------:R-:W-:Y:S01]  /*5100*/  FFMA.FTZ R132, R56, R3, -R35 ;  /* 0x0000000338847223 */ /* 0x000fe20000010823 */
[----:B------:R-:W-:-:S02]  /*5110*/  @!P1 VIADD R36, R36, 0x16860 ;  /* 0x0001686024249836 */ /* 0x000fc40000000000 */
[----:B------:R-:W-:Y:S01]  /*5120*/  FADD.FTZ R4, R14, R47 ;  /* 0x0000002f0e047221 */ /* 0x000fe20000010000 */
[-CC-:B------:R-:W-:Y:S01]  /*5130*/  FFMA.FTZ R144, R144, R3.reuse, -R35.reuse ;  /* 0x0000000390907223 */ /* 0x180fe20000010823 */
[----:B------:R-:W-:Y:S01]  /*5140*/  FFMA.FTZ R134, R60, R3, -R35 ;  /* 0x000000033c867223 */ /* 0x000fe20000010823 */
[----:B------:R-:W1:Y:S01]  /*5150*/  MUFU.EX2 R28, R28 ;  /* 0x0000001c001c7308 */ /* 0x000e620000000800 */
[----:B--2---:R-:W-:Y:S01]  /*5160*/  FFMA.FTZ R45, R26, R5, R27 ;  /* 0x000000051a2d7223 */ /* 0x004fe2000001001b */
[----:B------:R-:W-:Y:S01]  /*5170*/  @!P1 PRMT R36, RZ, 0x654, R36 ;  /* 0x00000654ff249816 */ /* 0x000fe20000000024 */
[--C-:B------:R-:W-:Y:S01]  /*5180*/  FFMA.FTZ R5, R61, R3, -R35.reuse ;  /* 0x000000033d057223 */ /* 0x100fe20000010823 */
[----:B------:R-:W-:Y:S01]  /*5190*/  F2FP.F16.F32.PACK_AB R149, R14, R149 ;  /* 0x000000950e95723e */ /* 0x000fe200000000ff */
        /* <DEDUP_REMOVED lines=8> */
[----:B------:R-:W-:Y:S01]  /*5220*/  FFMA.FTZ R84, R84, R3, -R35 ;  /* 0x0000000354547223 */ /* 0x000fe20000010823 */
[----:B------:R-:W-:Y:S01]  /*5230*/  PLOP3.LUT P3, PT, PT, PT, UP1, 0x80, 0x0 ;  /* 0x000000000000781c */ /* 0x000fe20003f6f018 */
[----:B------:R-:W-:Y:S01]  /*5240*/  UMOV UR6, UR4 ;  /* 0x0000000400067c82 */ /* 0x000fe20008000000 */
[----:B------:R-:W0:Y:S01]  /*5250*/  MUFU.EX2 R29, R29 ;  /* 0x0000001d001d7308 */ /* 0x000e220000000800 */
[----:B------:R-:W-:-:S07]  /*5260*/  F2FP.F16.F32.PACK_AB R131, R66, R17 ;  /* 0x000000114283723e */ /* 0x000fce00000000ff */
[----:B------:R-:W3:Y:S01]  /*5270*/  MUFU.EX2 R30, R30 ;  /* 0x0000001e001e7308 */ /* 0x000ee20000000800 */
[----:B------:R-:W-:Y:S02]  /*5280*/  WARPGROUP.DEPBAR.LE gsb0, 0x0 ;  /* 0x00008000000079c5 */ /* 0x000fe40000010000 */
[----:B------:R4:W-:Y:S06]  /*5290*/  BAR.ARV R9, 0x100 ;  /* 0x000400090000751d */ /* 0x0009ec0000002000 */
[----:B------:R-:W5:Y:S01]  /*52a0*/  MUFU.EX2 R31, R31 ;  /* 0x0000001f001f7308 */ /* 0x000f620000000800 */
[----:B------:R1:W-:Y:S01]  /*52b0*/  @!P1 SYNCS.ARRIVE.TRANS64.RED.A1T0 RZ, [R34+URZ], RZ ;  /* 0x000000ff22ff99a7 */ /* 0x0003e2000810043f */
[----:B----4-:R-:W-:Y:S01]  /*52c0*/  FADD.FTZ R9, R151, R4 ;  /* 0x0000000497097221 */ /* 0x010fe20000010000 */
[----:B------:R-:W-:Y:S01]  /*52d0*/  F2FP.F16.F32.PACK_AB R151, R18, R151 ;  /* 0x000000971297723e */ /* 0x000fe200000000ff */
[-C--:B------:R-:W-:Y:S01]  /*52e0*/  FMUL.FTZ R88, R88, R26.reuse ;  /* 0x0000001a58587220 */ /* 0x080fe20000410000 */
[-C--:B------:R-:W-:Y:S01]  /*52f0*/  FMUL.FTZ R89, R89, R26.reuse ;  /* 0x0000001a59597220 */ /* 0x080fe20000410000 */
[----:B------:R-:W-:Y:S01]  /*5300*/  FADD.FTZ R4, R18, R9 ;  /* 0x0000000912047221 */ /* 0x000fe20000010000 */
[----:B------:R-:W-:Y:S01]  /*5310*/  FFMA.FTZ R9, R146, R3, -R35 ;  /* 0x0000000392097223 */ /* 0x000fe20000010823 */
[----:B------:R-:W4:Y:S01]  /*5320*/  MUFU.EX2 R32, R32 ;  /* 0x0000002000207308 */ /* 0x000f220000000800 */
[----:B-1----:R-:W-:Y:S01]  /*5330*/  FADD.FTZ R34, R28, R45 ;  /* 0x0000002d1c227221 */ /* 0x002fe20000010000 */
[----:B------:R-:W-:Y:S01]  /*5340*/  FADD.FTZ R47, R145, R4 ;  /* 0x00000004912f7221 */ /* 0x000fe20000010000 */
[----:B------:R1:W-:Y:S01]  /*5350*/  @!P1 SYNCS.ARRIVE.TRANS64.RED.A1T0 RZ, [R36+URZ], RZ ;  /* 0x000000ff24ff99a7 */ /* 0x0003e2000810043f */
[----:B------:R-:W-:Y:S01]  /*5360*/  F2FP.F16.F32.PACK_AB R145, R20, R145 ;  /* 0x000000911491723e */ /* 0x000fe200000000ff */
[----:B--2---:R-:W-:Y:S01]  /*5370*/  FADD.FTZ R34, R33, R34 ;  /* 0x0000002221227221 */ /* 0x004fe20000010000 */
[-C--:B------:R-:W-:Y:S01]  /*5380*/  FMUL.FTZ R92, R92, R26.reuse ;  /* 0x0000001a5c5c7220 */ /* 0x080fe20000410000 */
[-C--:B------:R-:W-:Y:S01]  /*5390*/  FMUL.FTZ R93, R93, R26.reuse ;  /* 0x0000001a5d5d7220 */ /* 0x080fe20000410000 */
[----:B------:R-:W2:Y:S01]  /*53a0*/  MUFU.EX2 R140, R140 ;  /* 0x0000008c008c7308 */ /* 0x000ea20000000800 */
[----:B0-----:R-:W-:Y:S01]  /*53b0*/  FADD.FTZ R45, R29, R34 ;  /* 0x000000221d2d7221 */ /* 0x001fe20000010000 */
[----:B------:R-:W-:Y:S01]  /*53c0*/  FADD.FTZ R34, R20, R47 ;  /* 0x0000002f14227221 */ /* 0x000fe20000010000 */
[-C--:B------:R-:W-:Y:S01]  /*53d0*/  FMUL.FTZ R96, R96, R26.reuse ;  /* 0x0000001a60607220 */ /* 0x080fe20000410000 */
[-C--:B------:R-:W-:Y:S01]  /*53e0*/  FMUL.FTZ R97, R97, R26.reuse ;  /* 0x0000001a61617220 */ /* 0x080fe20000410000 */
[----:B---3--:R-:W-:Y:S01]  /*53f0*/  FADD.FTZ R4, R30, R45 ;  /* 0x0000002d1e047221 */ /* 0x008fe20000010000 */
[----:B------:R-:W-:Y:S01]  /*5400*/  FADD.FTZ R49, R147, R34 ;  /* 0x0000002293317221 */ /* 0x000fe20000010000 */
[----:B------:R-:W-:Y:S01]  /*5410*/  FFMA.FTZ R45, R69, R3, -R35 ;  /* 0x00000003452d7223 */ /* 0x000fe20000010823 */
[----:B------:R-:W0:Y:S01]  /*5420*/  MUFU.EX2 R37, R37 ;  /* 0x0000002500257308 */ /* 0x000e220000000800 */
[----:B-----5:R-:W-:Y:S01]  /*5430*/  FADD.FTZ R47, R31, R4 ;  /* 0x000000041f2f7221 */ /* 0x020fe20000010000 */
[----:B------:R-:W-:Y:S01]  /*5440*/  FADD.FTZ R4, R22, R49 ;  /* 0x0000003116047221 */ /* 0x000fe20000010000 */
[----:B----4-:R-:W-:Y:S01]  /*5450*/  F2FP.F16.F32.PACK_AB R146, R32, R31 ;  /* 0x0000001f2092723e */ /* 0x010fe200000000ff */
[----:B------:R-:W-:Y:S01]  /*5460*/  FMUL.FTZ R100, R100, R26 ;  /* 0x0000001a64647220 */ /* 0x000fe20000410000 */
[----:B------:R-:W-:Y:S01]  /*5470*/  FADD.FTZ R51, R32, R47 ;  /* 0x0000002f20337221 */ /* 0x000fe20000010000 */
[----:B------:R-:W-:Y:S01]  /*5480*/  FADD.FTZ R49, R141, R4 ;  /* 0x000000048d317221 */ /* 0x000fe20000010000 */
[----:B------:R-:W-:Y:S01]  /*5490*/  FFMA.FTZ R47, R148, R3, -R35 ;  /* 0x00000003942f7223 */ /* 0x000fe20000010823 */
[----:B------:R-:W1:Y:S01]  /*54a0*/  MUFU.EX2 R142, R142 ;  /* 0x0000008e008e7308 */ /* 0x000e620000000800 */
[----:B--2---:R-:W-:Y:S01]  /*54b0*/  FADD.FTZ R34, R140, R51 ;  /* 0x000000338c227221 */ /* 0x004fe20000010000 */
[----:B------:R-:W-:Y:S01]  /*54c0*/  F2FP.F16.F32.PACK_AB R148, R82, R27 ;  /* 0x0000001b5294723e */ /* 0x000fe200000000ff */
[-CC-:B------:R-:W-:Y:S01]  /*54d0*/  FFMA.FTZ R4, R150, R3.reuse, -R35.reuse ;  /* 0x0000000396047223 */ /* 0x180fe20000010823 */
[----:B------:R-:W-:Y:S01]  /*54e0*/  F2FP.F16.F32.PACK_AB R150, R33, R28 ;  /* 0x0000001c2196723e */ /* 0x000fe200000000ff */
[----:B------:R-:W-:Y:S01]  /*54f0*/  FFMA.FTZ R35, R85, R3, -R35 ;  /* 0x0000000355237223 */ /* 0x000fe20000010823 */
[----:B------:R-:W-:Y:S01]  /*5500*/  F2FP.F16.F32.PACK_AB R147, R22, R147 ;  /* 0x000000931693723e */ /* 0x000fe200000000ff */
[----:B------:R-:W-:Y:S01]  /*5510*/  FMUL.FTZ R101, R101, R26 ;  /* 0x0000001a65657220 */ /* 0x000fe20000410000 */
[----:B------:R-:W2:Y:S01]  /*5520*/  MUFU.EX2 R39, R39 ;  /* 0x0000002700277308 */ /* 0x000ea20000000800 */
[C---:B0-----:R-:W-:Y:S01]  /*5530*/  FADD.FTZ R51, R37.reuse, R34 ;  /* 0x0000002225337221 */ /* 0x041fe20000010000 */
[----:B------:R-:W-:Y:S01]  /*5540*/  FADD.FTZ R34, R38, R49 ;  /* 0x0000003126227221 */ /* 0x000fe20000010000 */
[----:B------:R-:W-:Y:S01]  /*5550*/  F2FP.F16.F32.PACK_AB R140, R37, R140 ;  /* 0x0000008c258c723e */ /* 0x000fe200000000ff */
[-C--:B------:R-:W-:Y:S01]  /*5560*/  FMUL.FTZ R104, R104, R26.reuse ;  /* 0x0000001a68687220 */ /* 0x080fe20000410000 */
[----:B------:R-:W-:Y:S01]  /*5570*/  F2FP.F16.F32.PACK_AB R141, R38, R141 ;  /* 0x0000008d268d723e */ /* 0x000fe200000000ff */
[----:B------:R-:W-:Y:S01]  /*5580*/  FADD.FTZ R49, R143, R34 ;  /* 0x000000228f317221 */ /* 0x000fe20000010000 */
[----:B------:R-:W-:Y:S01]  /*5590*/  F2FP.F16.F32.PACK_AB R143, R42, R143 ;  /* 0x0000008f2a8f723e */ /* 0x000fe200000000ff */
[----:B------:R-:W0:Y:S01]  /*55a0*/  MUFU.EX2 R136, R136 ;  /* 0x0000008800887308 */ /* 0x000e220000000800 */
[----:B-1----:R-:W-:Y:S01]  /*55b0*/  FADD.FTZ R36, R142, R51 ;  /* 0x000000338e247221 */ /* 0x002fe20000010000 */
[----:B------:R-:W-:Y:S01]  /*55c0*/  FADD.FTZ R34, R42, R49 ;  /* 0x000000312a227221 */ /* 0x000fe20000010000 */
[-C--:B------:R-:W-:Y:S01]  /*55d0*/  FMUL.FTZ R105, R105, R26.reuse ;  /* 0x0000001a69697220 */ /* 0x080fe20000410000 */
[-C--:B------:R-:W-:Y:S01]  /*55e0*/  FMUL.FTZ R108, R108, R26.reuse ;  /* 0x0000001a6c6c7220 */ /* 0x080fe20000410000 */
[----:B------:R-:W-:Y:S01]  /*55f0*/  FMUL.FTZ R109, R109, R26 ;  /* 0x0000001a6d6d7220 */ /* 0x000fe20000410000 */
[----:B------:R-:W-:Y:S01]  /*5600*/  FADD.FTZ R49, R137, R34 ;  /* 0x0000002289317221 */ /* 0x000fe20000010000 */
[C---:B------:R-:W-:Y:S01]  /*5610*/  F2FP.F16.F32.PACK_AB R137, R46.reuse, R137 ;  /* 0x000000892e89723e */ /* 0x040fe200000000ff */
[----:B------:R-:W1:Y:S01]  /*5620*/  MUFU.EX2 R41, R41 ;  /* 0x0000002900297308 */ /* 0x000e620000000800 */
[C---:B--2---:R-:W-:Y:S01]  /*5630*/  FADD.FTZ R51, R39.reuse, R36 ;  /* 0x0000002427337221 */ /* 0x044fe20000010000 */
[----:B------:R-:W-:Y:S01]  /*5640*/  FADD.FTZ R14, R46, R49 ;  /* 0x000000312e0e7221 */ /* 0x000fe20000010000 */
[----:B------:R-:W-:Y:S01]  /*5650*/  F2FP.F16.F32.PACK_AB R142, R39, R142 ;  /* 0x0000008e278e723e */ /* 0x000fe200000000ff */
[-C--:B------:R-:W-:Y:S01]  /*5660*/  FMUL.FTZ R112, R112, R26.reuse ;  /* 0x0000001a70707220 */ /* 0x080fe20000410000 */
[-C--:B------:R-:W-:Y:S01]  /*5670*/  FMUL.FTZ R113, R113, R26.reuse ;  /* 0x0000001a71717220 */ /* 0x080fe20000410000 */
[----:B------:R-:W-:Y:S01]  /*5680*/  FADD.FTZ R27, R139, R14 ;  /* 0x0000000e8b1b7221 */ /* 0x000fe20000010000 */
[----:B------:R-:W-:Y:S01]  /*5690*/  F2FP.F16.F32.PACK_AB R139, R50, R139 ;  /* 0x0000008b328b723e */ /* 0x000fe200000000ff */
[----:B------:R-:W2:Y:S01]  /*56a0*/  MUFU.EX2 R138, R138 ;  /* 0x0000008a008a7308 */ /* 0x000ea20000000800 */
[----:B0-----:R-:W-:Y:S01]  /*56b0*/  FADD.FTZ R36, R136, R51 ;  /* 0x0000003388247221 */ /* 0x001fe20000010000 */
[----:B------:R-:W-:Y:S01]  /*56c0*/  FADD.FTZ R14, R50, R27 ;  /* 0x0000001b320e7221 */ /* 0x000fe20000010000 */
[-C--:B------:R-:W-:Y:S01]  /*56d0*/  FMUL.FTZ R116, R116, R26.reuse ;  /* 0x0000001a74747220 */ /* 0x080fe20000410000 */
[----:B------:R-:W-:Y:S01]  /*56e0*/  FMUL.FTZ R117, R117, R26 ;  /* 0x0000001a75757220 */ /* 0x000fe20000410000 */
        /* <DEDUP_REMOVED lines=19> */
[----:B------:R2:W3:Y:S01]  /*5820*/  MUFU.EX2 R7, R144 ;  /* 0x0000009000077308 */ /* 0x0004e20000000800 */
[C---:B0-----:R-:W-:Y:S01]  /*5830*/  FADD.FTZ R33, R43.reuse, R18 ;  /* 0x000000122b217221 */ /* 0x041fe20000010000 */
        /* <DEDUP_REMOVED lines=8> */
[----:B--2---:R-:W-:Y:S01]  /*58c0*/  F2FP.F16.F32.PACK_AB R144, R30, R29 ;  /* 0x0000001d1e90723e */ /* 0x004fe200000000ff */
[----:B------:R-:W-:Y:S01]  /*58d0*/  FADD.FTZ R14, R66, R27 ;  /* 0x0000001b420e7221 */ /* 0x000fe20000010000 */
[-C--:B------:R-:W-:Y:S01]  /*58e0*/  FMUL.FTZ R110, R110, R24.reuse ;  /* 0x000000186e6e7220 */ /* 0x080fe20000410000 */
[-C--:B------:R-:W-:Y:S01]  /*58f0*/  FMUL.FTZ R111, R111, R24.reuse ;  /* 0x000000186f6f7220 */ /* 0x080fe20000410000 */
[-C--:B------:R-:W-:Y:S01]  /*5900*/  FMUL.FTZ R114, R114, R24.reuse ;  /* 0x0000001872727220 */ /* 0x080fe20000410000 */
[----:B------:R-:W-:Y:S01]  /*5910*/  FMUL.FTZ R115, R115, R24 ;  /* 0x0000001873737220 */ /* 0x000fe20000410000 */
[----:B------:R-:W1:Y:S01]  /*5920*/  MUFU.EX2 R5, R5 ;  /* 0x0000000500057308 */ /* 0x000e620000000800 */
[C---:B---3--:R-:W-:Y:S01]  /*5930*/  FADD.FTZ R29, R7.reuse, R18 ;  /* 0x00000012071d7221 */ /* 0x048fe20000010000 */
[----:B------:R-:W-:Y:S01]  /*5940*/  F2FP.F16.F32.PACK_AB R132, R7, R132 ;  /* 0x000000840784723e */ /* 0x000fe200000000ff */
[-C--:B------:R-:W-:Y:S01]  /*5950*/  FMUL.FTZ R118, R118, R24.reuse ;  /* 0x0000001876767220 */ /* 0x080fe20000410000 */
[----:B------:R-:W-:-:S04]  /*5960*/  FMUL.FTZ R119, R119, R24 ;  /* 0x0000001877777220 */ /* 0x000fc80000410000 */
[----:B------:R-:W2:Y:S01]  /*5970*/  MUFU.EX2 R128, R128 ;  /* 0x0000008000807308 */ /* 0x000ea20000000800 */
[----:B0-----:R-:W-:-:S07]  /*5980*/  FADD.FTZ R18, R134, R29 ;  /* 0x0000001d86127221 */ /* 0x001fce0000010000 */
[----:B------:R-:W0:Y:S01]  /*5990*/  MUFU.EX2 R9, R9 ;  /* 0x0000000900097308 */ /* 0x000e220000000800 */
[C---:B-1----:R-:W-:Y:S01]  /*59a0*/  FADD.FTZ R29, R5.reuse, R18 ;  /* 0x00000012051d7221 */ /* 0x042fe20000010000 */
[----:B------:R-:W-:Y:S01]  /*59b0*/  F2FP.F16.F32.PACK_AB R134, R5, R134 ;  /* 0x000000860586723e */ /* 0x000fe200000000ff */
[----:B------:R-:W-:-:S05]  /*59c0*/  FADD.FTZ R5, R19, R14 ;  /* 0x0000000e13057221 */ /* 0x000fca0000010000 */
[----:B------:R-:W1:Y:S01]  /*59d0*/  MUFU.EX2 R130, R130 ;  /* 0x0000008200827308 */ /* 0x000e620000000800 */
[----:B--2---:R-:W-:-:S07]  /*59e0*/  FADD.FTZ R18, R128, R29 ;  /* 0x0000001d80127221 */ /* 0x004fce0000010000 */
[----:B------:R-:W2:Y:S01]  /*59f0*/  MUFU.EX2 R45, R45 ;  /* 0x0000002d002d7308 */ /* 0x000ea20000000800 */
[C---:B0-----:R-:W-:Y:S01]  /*5a00*/  FADD.FTZ R29, R9.reuse, R18 ;  /* 0x00000012091d7221 */ /* 0x041fe20000010000 */
[----:B------:R-:W-:Y:S01]  /*5a10*/  F2FP.F16.F32.PACK_AB R128, R9, R128 ;  /* 0x000000800980723e */ /* 0x000fe200000000ff */
[----:B------:R-:W-:-:S05]  /*5a20*/  IMAD.MOV.U32 R9, RZ, RZ, R12 ;  /* 0x000000ffff097224 */ /* 0x000fca00078e000c */
[----:B------:R-:W-:Y:S01]  /*5a30*/  MUFU.EX2 R124, R124 ;  /* 0x0000007c007c7308 */ /* 0x000fe20000000800 */
[----:B-1----:R-:W-:-:S07]  /*5a40*/  FADD.FTZ R18, R130, R29 ;  /* 0x0000001d82127221 */ /* 0x002fce0000010000 */
[----:B------:R-:W-:Y:S01]  /*5a50*/  MUFU.EX2 R47, R47 ;  /* 0x0000002f002f7308 */ /* 0x000fe20000000800 */
[C---:B--2---:R-:W-:Y:S01]  /*5a60*/  FADD.FTZ R7, R45.reuse, R18 ;  /* 0x000000122d077221 */ /* 0x044fe20000010000 */
[----:B------:R-:W-:-:S06]  /*5a70*/  F2FP.F16.F32.PACK_AB R130, R45, R130 ;  /* 0x000000822d82723e */ /* 0x000fcc00000000ff */
[----:B------:R-:W0:Y:S08]  /*5a80*/  MUFU.EX2 R70, R70 ;  /* 0x0000004600467308 */ /* 0x000e300000000800 */
[----:B------:R-:W-:Y:S08]  /*5a90*/  MUFU.EX2 R126, R126 ;  /* 0x0000007e007e7308 */ /* 0x000ff00000000800 */
[----:B------:R-:W-:Y:S01]  /*5aa0*/  MUFU.EX2 R21, R21 ;  /* 0x0000001500157308 */ /* 0x000fe20000000800 */
[----:B0-----:R-:W-:-:S07]  /*5ab0*/  F2FP.F16.F32.PACK_AB R125, R70, R19 ;  /* 0x00000013467d723e */ /* 0x001fce00000000ff */
[----:B------:R-:W-:Y:S08]  /*5ac0*/  MUFU.EX2 R77, R77 ;  /* 0x0000004d004d7308 */ /* 0x000ff00000000800 */
[----:B------:R-:W0:Y:S08]  /*5ad0*/  MUFU.EX2 R74, R74 ;  /* 0x0000004a004a7308 */ /* 0x000e300000000800 */
[----:B------:R-:W1:Y:S08]  /*5ae0*/  MUFU.EX2 R80, R80 ;  /* 0x0000005000507308 */ /* 0x000e700000000800 */
[----:B------:R2:W-:Y:S01]  /*5af0*/  MUFU.EX2 R120, R4 ;  /* 0x0000000400787308 */ /* 0x0005e20000000800 */
[----:B0-----:R-:W-:-:S07]  /*5b00*/  F2FP.F16.F32.PACK_AB R127, R74, R21 ;  /* 0x000000154a7f723e */ /* 0x001fce00000000ff */
[----:B------:R-:W0:Y:S01]  /*5b10*/  MUFU.EX2 R23, R23 ;  /* 0x0000001700177308 */ /* 0x000e220000000800 */
[----:B--2---:R-:W-:Y:S01]  /*5b20*/  FADD.FTZ R4, R124, R7 ;  /* 0x000000077c047221 */ /* 0x004fe20000010000 */
[----:B------:R-:W-:-:S03]  /*5b30*/  F2FP.F16.F32.PACK_AB R124, R47, R124 ;  /* 0x0000007c2f7c723e */ /* 0x000fc600000000ff */
[----:B------:R-:W-:Y:S01]  /*5b40*/  FADD.FTZ R7, R47, R4 ;  /* 0x000000042f077221 */ /* 0x000fe20000010000 */
[----:B------:R-:W-:Y:S02]  /*5b50*/  FADD.FTZ R4, R70, R5 ;  /* 0x0000000546047221 */ /* 0x000fe40000010000 */
[----:B------:R-:W2:Y:S01]  /*5b60*/  MUFU.EX2 R78, R78 ;  /* 0x0000004e004e7308 */ /* 0x000ea20000000800 */
[----:B------:R-:W-:Y:S01]  /*5b70*/  FADD.FTZ R7, R126, R7 ;  /* 0x000000077e077221 */ /* 0x000fe20000010000 */
[----:B------:R-:W-:Y:S01]  /*5b80*/  FADD.FTZ R5, R21, R4 ;  /* 0x0000000415057221 */ /* 0x000fe20000010000 */
[C---:B------:R-:W-:Y:S02]  /*5b90*/  F2FP.F16.F32.PACK_AB R126, R77.reuse, R126 ;  /* 0x0000007e4d7e723e */ /* 0x040fe400000000ff */
[----:B------:R-:W-:Y:S01]  /*5ba0*/  FADD.FTZ R7, R77, R7 ;  /* 0x000000074d077221 */ /* 0x000fe20000010000 */
[----:B------:R-:W-:Y:S02]  /*5bb0*/  FADD.FTZ R4, R74, R5 ;  /* 0x000000054a047221 */ /* 0x000fe40000010000 */
[----:B------:R-:W3:Y:S01]  /*5bc0*/  MUFU.EX2 R84, R84 ;  /* 0x0000005400547308 */ /* 0x000ee20000000800 */
[----:B-1----:R-:W-:Y:S01]  /*5bd0*/  FADD.FTZ R7, R80, R7 ;  /* 0x0000000750077221 */ /* 0x002fe20000010000 */
[----:B0-----:R-:W-:-:S03]  /*5be0*/  FADD.FTZ R5, R23, R4 ;  /* 0x0000000417057221 */ /* 0x001fc60000010000 */
[C---:B------:R-:W-:Y:S01]  /*5bf0*/  FADD.FTZ R7, R120.reuse, R7 ;  /* 0x0000000778077221 */ /* 0x040fe20000010000 */
[----:B------:R-:W-:Y:S02]  /*5c00*/  F2FP.F16.F32.PACK_AB R120, R120, R80 ;  /* 0x000000507878723e */ /* 0x000fe400000000ff */
[----:B------:R-:W0:Y:S01]  /*5c10*/  MUFU.EX2 R25, R25 ;  /* 0x0000001900197308 */ /* 0x000e220000000800 */
[C---:B--2---:R-:W-:Y:S01]  /*5c20*/  FADD.FTZ R4, R78.reuse, R5 ;  /* 0x000000054e047221 */ /* 0x044fe20000010000 */
[----:B------:R-:W-:-:S06]  /*5c30*/  F2FP.F16.F32.PACK_AB R121, R78, R23 ;  /* 0x000000174e79723e */ /* 0x000fcc00000000ff */
[----:B------:R-:W1:Y:S01]  /*5c40*/  MUFU.EX2 R35, R35 ;  /* 0x0000002300237308 */ /* 0x000e620000000800 */
[----:B---3--:R-:W-:-:S07]  /*5c50*/  FADD.FTZ R7, R84, R7 ;  /* 0x0000000754077221 */ /* 0x008fce0000010000 */
[----:B------:R-:W2:Y:S01]  /*5c60*/  MUFU.EX2 R15, R15 ;  /* 0x0000000f000f7308 */ /* 0x000ea20000000800 */
[----:B0-----:R-:W-:Y:S01]  /*5c70*/  FADD.FTZ R4, R25, R4 ;  /* 0x0000000419047221 */ /* 0x001fe20000010000 */
[C---:B-1----:R-:W-:Y:S01]  /*5c80*/  FADD.FTZ R5, R35.reuse, R7 ;  /* 0x0000000723057221 */ /* 0x042fe20000010000 */
[----:B------:R-:W-:Y:S01]  /*5c90*/  F2FP.F16.F32.PACK_AB R122, R35, R84 ;  /* 0x00000054237a723e */ /* 0x000fe200000000ff */
[----:B------:R-:W-:Y:S02]  /*5ca0*/  IMAD.MOV.U32 R7, RZ, RZ, R8 ;  /* 0x000000ffff077224 */ /* 0x000fe400078e0008 */
[C---:B--2---:R-:W-:Y:S01]  /*5cb0*/  FADD.FTZ R4, R15.reuse, R4 ;  /* 0x000000040f047221 */ /* 0x044fe20000010000 */
[----:B------:R-:W-:Y:S01]  /*5cc0*/  F2FP.F16.F32.PACK_AB R123, R15, R25 ;  /* 0x000000190f7b723e */ /* 0x000fe200000000ff */
[----:B------:R-:W-:Y:S06]  /*5cd0*/  @P3 BRA `(.L_x_14009) ;  /* 0xffffffd800883947 */ /* 0x000fec000383ffff */
.L_x_14000:
[----:B------:R-:W-:-:S06]  /*5ce0*/  UISETP.GE.AND UP0, UPT, UR26, UR38, UPT ;  /* 0x000000261a00728c */ /* 0x000fcc000bf06270 */
[----:B------:R-:W-:-:S13]  /*5cf0*/  PLOP3.LUT P2, PT, PT, PT, UP0, 0x80, 0x0 ;  /* 0x000000000000781c */ /* 0x000fda0003f4f008 */
[----:B------:R-:W-:Y:S05]  /*5d00*/  @!P2 BRA `(.L_x_14010) ;  /* 0x0000001c0030a947 */ /* 0x000fea0003800000 */
[----:B------:R-:W-:Y:S01]  /*5d10*/  VIADD R0, R16, 0x9 ;  /* 0x0000000910007836 */ /* 0x000fe20000000000 */
[----:B------:R-:W-:Y:S01]  /*5d20*/  ISETP.GE.U32.AND P2, PT, R2, 0x180, PT ;  /* 0x000001800200780c */ /* 0x000fe20003f46070 */
[----:B------:R-:W-:Y:S01]  /*5d30*/  IMAD.MOV.U32 R7, RZ, RZ, R12 ;  /* 0x000000ffff077224 */ /* 0x000fe200078e000c */
[----:B------:R-:W-:Y:S01]  /*5d40*/  UMOV UR7, UR5 ;  /* 0x0000000500077c82 */ /* 0x000fe20008000000 */
[----:B------:R-:W-:Y:S01]  /*5d50*/  IMAD.MOV.U32 R9, RZ, RZ, R8 ;  /* 0x000000ffff097224 */ /* 0x000fe200078e0008 */
[----:B------:R-:W-:Y:S01]  /*5d60*/  SEL R0, R0, 0x9, !P2 ;  /* 0x0000000900007807 */ /* 0x000fe20005000000 */
[----:B------:R-:W-:Y:S01]  /*5d70*/  VIADD R16, R16, 0x8 ;  /* 0x0000000810107836 */ /* 0x000fe20000000000 */
[----:B------:R-:W-:-:S07]  /*5d80*/  UMOV UR6, UR4 ;  /* 0x0000000400067c82 */ /* 0x000fce0008000000 */
.L_x_14019:
        /* <DEDUP_REMOVED lines=9> */
.L_x_14012:
[----:B------:R-:W-:Y:S01]  /*5e20*/  ULEA UR10, UR4, UR39, 0x3 ;  /* 0x00000027040a7291 */ /* 0x000fe2000f8e183f */
[----:B------:R-:W-:-:S05]  /*5e30*/  IMAD.U32 R3, RZ, RZ, UR5 ;  /* 0x00000005ff037e24 */ /* 0x000fca000f8e00ff */
[----:B------:R-:W-:-:S04]  /*5e40*/  SHF.L.U32 R3, R3, 0x1f, RZ ;  /* 0x0000001f03037819 */ /* 0x000fc800000006ff */
[----:B------:R0:W1:Y:S01]  /*5e50*/  SYNCS.PHASECHK.TRANS64.TRYWAIT P2, [UR10+0x16830], R3 ;  /* 0x01683003ff0075a7 */ /* 0x000062000804014a */
[----:B------:R-:W-:Y:S05]  /*5e60*/  @!P0 BRA `(.L_x_14013) ;  /* 0x0000000000048947 */ /* 0x000fea0003800000 */
[----:B------:R-:W-:Y:S01]  /*5e70*/  BPT.TRAP 0x1 ;  /* 0x000000040000795c */ /* 0x000fe20000300000 */
.L_x_14013:
[----:B-1----:R-:W-:Y:S05]  /*5e80*/  @P2 BRA `(.L_x_14011) ;  /* 0x0000000000082947 */ /* 0x002fea0003800000 */
[----:B------:R-:W1:Y:S02]  /*5e90*/  SYNCS.PHASECHK.TRANS64.TRYWAIT P2, [UR10+0x16830], R3 ;  /* 0x01683003ff0075a7 */ /* 0x000e64000804014a */
[----:B-1----:R-:W-:Y:S05]  /*5ea0*/  @!P2 BRA `(.L_x_14014) ;  /* 0x0000006c0044a947 */ /* 0x002fea0003800000 */
.L_x_14011:
        /* <DEDUP_REMOVED lines=26> */
.L_x_14016:
[----:B------:R-:W-:Y:S01]  /*6050*/  ULEA UR10, UR6, UR39, 0x3 ;  /* 0x00000027060a7291 */ /* 0x000fe2000f8e183f */
[----:B01----:R-:W-:-:S05]  /*6060*/  IMAD.U32 R3, RZ, RZ, UR7 ;  /* 0x00000007ff037e24 */ /* 0x003fca000f8e00ff */
[----:B------:R-:W-:-:S04]  /*6070*/  SHF.L.U32 R3, R3, 0x1f, RZ ;  /* 0x0000001f03037819 */ /* 0x000fc800000006ff */
[----:B------:R0:W1:Y:S01]  /*6080*/  SYNCS.PHASECHK.TRANS64.TRYWAIT P2, [UR10+0x16850], R3 ;  /* 0x01685003ff0075a7 */ /* 0x000062000804014a */
[----:B------:R-:W-:Y:S05]  /*6090*/  @!P0 BRA `(.L_x_14017) ;  /* 0x0000000000048947 */ /* 0x000fea0003800000 */
[----:B------:R-:W-:Y:S01]  /*60a0*/  BPT.TRAP 0x1 ;  /* 0x000000040000795c */ /* 0x000fe20000300000 */
.L_x_14017:
[----:B-1----:R-:W-:Y:S05]  /*60b0*/  @P2 BRA `(.L_x_14015) ;  /* 0x0000000000082947 */ /* 0x002fea0003800000 */
[----:B------:R-:W1:Y:S02]  /*60c0*/  SYNCS.PHASECHK.TRANS64.TRYWAIT P2, [UR10+0x16850], R3 ;  /* 0x01685003ff0075a7 */ /* 0x000e64000804014a */
[----:B-1----:R-:W-:Y:S05]  /*60d0*/  @!P2 BRA `(.L_x_14018) ;  /* 0x0000006800d0a947 */ /* 0x002fea0003800000 */
.L_x_14015:
[----:B------:R-:W-:Y:S01]  /*60e0*/  UIADD3 UR7, UR39, 0x400, URZ ;  /* 0x0000040027077890 */ /* 0x000fe2000fffe03f */
[----:B------:R-:W-:Y:S01]  /*60f0*/  WARPGROUP.ARRIVE ;  /* 0x00000000000079c5 */ /* 0x000fe20000000000 */
[----:B------:R-:W-:Y:S01]  /*6100*/  UMOV UR11, 0x40000040 ;  /* 0x40000040000b7882 */ /* 0x000fe20000000000 */
[----:B------:R-:W-:Y:S01]  /*6110*/  UMOV UR15, 0x40000040 ;  /* 0x40000040000f7882 */ /* 0x000fe20000000000 */
[----:B------:R-:W-:Y:S01]  /*6120*/  USHF.R.U32.HI UR7, URZ, 0x4, UR7 ;  /* 0x000000043f077899 */ /* 0x000fe20008011607 */
[----:B-1----:R-:W-:Y:S01]  /*6130*/  FMNMX.FTZ R6, R24, R9, !PT ;  /* 0x0000000918067209 */ /* 0x002fe20007810000 */
[----:B------:R-:W-:Y:S02]  /*6140*/  UISETP.GT.AND UP0, UPT, UR26, UR38, UPT ;  /* 0x000000261a00728c */ /* 0x000fe4000bf04270 */
[----:B------:R-:W-:Y:S01]  /*6150*/  ULOP3.LUT UR7, UR7, 0x3fff, URZ, 0xc0, !UPT ;  /* 0x00003fff07077892 */ /* 0x000fe2000f8ec03f */
[----:B0-----:R-:W-:Y:S01]  /*6160*/  FMNMX.FTZ R3, R25, R6, !PT ;  /* 0x0000000619037209 */ /* 0x001fe20007810000 */
[----:B------:R-:W-:-:S02]  /*6170*/  UIADD3 UR26, UR26, -0x1, URZ ;  /* 0xffffffff1a1a7890 */ /* 0x000fc4000fffe03f */
[----:B------:R-:W-:Y:S01]  /*6180*/  ULEA UR10, UR6, UR7, 0xa ;  /* 0x00000007060a7291 */ /* 0x000fe2000f8e503f */
[----:B------:R-:W-:Y:S02]  /*6190*/  FMNMX.FTZ R6, R28, R3, !PT ;  /* 0x000000031c067209 */ /* 0x000fe40007810000 */
[----:B------:R-:W-:Y:S01]  /*61a0*/  PLOP3.LUT P2, PT, PT, PT, UP0, 0x80, 0x0 ;  /* 0x000000000000781c */ /* 0x000fe20003f4f008 */
[----:B------:R-:W-:Y:S01]  /*61b0*/  UIADD3 UR14, UR10, 0x80, URZ ;  /* 0x000000800a0e7890 */ /* 0x000fe2000fffe03f */
[----:B------:R-:W-:Y:S01]  /*61c0*/  FMNMX.FTZ R3, R29, R6, !PT ;  /* 0x000000061d037209 */ /* 0x000fe20007810000 */
[----:B------:R-:W-:-:S03]  /*61d0*/  UMOV UR7, UR5 ;  /* 0x0000000500077c82 */ /* 0x000fc60008000000 */
        /* <DEDUP_REMOVED lines=45> */
[----:B------:R-:W-:Y:S01]  /*64b0*/  FADD.FTZ R14, -R8, R9 ;  /* 0x00000009080e7221 */ /* 0x000fe20000010100 */
[----:B------:R-:W-:-:S03]  /*64c0*/  UMOV UR15, 0x40000040 ;  /* 0x40000040000f7882 */ /* 0x000fc60000000000 */
[-C--:B0-----:R-:W-:Y:S01]  /*64d0*/  FMUL.FTZ R15, R14, R3.reuse ;  /* 0x000000030e0f7220 */ /* 0x081fe20000410000 */
[----:B------:R-:W-:-:S03]  /*64e0*/  FMUL.FTZ R14, R8, R3 ;  /* 0x00000003080e7220 */ /* 0x000fc60000410000 */
        /* <DEDUP_REMOVED lines=9> */
[----:B0-----:R-:W-:Y:S01]  /*6580*/  FMNMX.FTZ R15, R27, R12, !PT ;  /* 0x0000000c1b0f7209 */ /* 0x001fe20007810000 */
[-CC-:B------:R-:W-:Y:S01]  /*6590*/  FFMA.FTZ R9, R24, R3.reuse, -R14.reuse ;  /* 0x0000000318097223 */ /* 0x180fe2000001080e */
[-CC-:B------:R-:W-:Y:S01]  /*65a0*/  FFMA.FTZ R150, R28, R3.reuse, -R14.reuse ;  /* 0x000000031c967223 */ /* 0x180fe2000001080e */
[--C-:B------:R-:W-:Y:S01]  /*65b0*/  FFMA.FTZ R19, R37, R3, -R14.reuse ;  /* 0x0000000325137223 */ /* 0x100fe2000001080e */
[----:B------:R-:W-:Y:S01]  /*65c0*/  FMNMX.FTZ R12, R30, R15, !PT ;  /* 0x0000000f1e0c7209 */ /* 0x000fe20007810000 */
[-CC-:B------:R-:W-:Y:S01]  /*65d0*/  FFMA.FTZ R21, R41, R3.reuse, -R14.reuse ;  /* 0x0000000329157223 */ /* 0x180fe2000001080e */
[----:B------:R-:W-:Y:S01]  /*65e0*/  MUFU.EX2 R15, R33 ;  /* 0x00000021000f7308 */ /* 0x000fe20000000800 */
        /* <DEDUP_REMOVED lines=19> */
[----:B------:R-:W1:Y:S01]  /*6720*/  MUFU.EX2 R148, R148 ;  /* 0x0000009400947308 */ /* 0x000e620000000800 */
[----:B------:R-:W-:-:S04]  /*6730*/  FMNMX.FTZ R17, R43, R12, !PT ;  /* 0x0000000c2b117209 */ /* 0x000fc80007810000 */
[----:B------:R-:W-:-:S03]  /*6740*/  FMNMX.FTZ R12, R46, R17, !PT ;  /* 0x000000112e0c7209 */ /* 0x000fc60007810000 */
[----:B------:R-:W2:Y:S01]  /*6750*/  MUFU.EX2 R150, R150 ;  /* 0x0000009600967308 */ /* 0x000ea20000000800 */
[----:B------:R-:W-:Y:S01]  /*6760*/  FMNMX.FTZ R17, R47, R12, !PT ;  /* 0x0000000c2f117209 */ /* 0x000fe20007810000 */
[----:B0-----:R-:W-:-:S03]  /*6770*/  FFMA.FTZ R5, R6, R5, R9 ;  /* 0x0000000506057223 */ /* 0x001fc60000010009 */
[----:B------:R-:W-:-:S03]  /*6780*/  FMNMX.FTZ R12, R50, R17, !PT ;  /* 0x00000011320c7209 */ /* 0x000fc60007810000 */
[----:B------:R-:W0:Y:S01]  /*6790*/  MUFU.EX2 R13, R13 ;  /* 0x0000000d000d7308 */ /* 0x000e220000000800 */
[----:B------:R-:W-:Y:S01]  /*67a0*/  FMNMX.FTZ R17, R51, R12, !PT ;  /* 0x0000000c33117209 */ /* 0x000fe20007810000 */
[C---:B-1----:R-:W-:Y:S01]  /*67b0*/  FADD.FTZ R5, R148.reuse, R5 ;  /* 0x0000000594057221 */ /* 0x042fe20000010000 */
[----:B------:R-:W-:Y:S02]  /*67c0*/  F2FP.F16.F32.PACK_AB R148, R148, R9 ;  /* 0x000000099494723e */ /* 0x000fe400000000ff */
        /* <DEDUP_REMOVED lines=10> */
[----:B------:R-:W-:Y:S01]  /*6870*/  HGMMA.64x64x16.F32 R88, R136, gdesc[UR12].tnspB, R88, gsb0 ;  /* 0x40e0000c88587df0 */ /* 0x000fe20008000858 */
[----:B------:R-:W-:Y:S01]  /*6880*/  UIADD3 UR14, UR10, 0x200, URZ ;  /* 0x000002000a0e7890 */ /* 0x000fe2000fffe03f */
[----:B------:R-:W-:Y:S01]  /*6890*/  UMOV UR15, 0x40000040 ;  /* 0x40000040000f7882 */ /* 0x000fe20000000000 */
[----:B------:R-:W-:-:S03]  /*68a0*/  FMNMX.FTZ R12, R62, R23, !PT ;  /* 0x000000173e0c7209 */ /* 0x000fc60007810000 */
[----:B------:R1:W-:Y:S01]  /*68b0*/  MUFU.EX2 R23, R49 ;  /* 0x0000003100177308 */ /* 0x0003e20000000800 */
[----:B------:R-:W-:-:S04]  /*68c0*/  FMNMX.FTZ R25, R63, R12, !PT ;  /* 0x0000000c3f197209 */ /* 0x000fc80007810000 */
[----:B------:R-:W-:-:S03]  /*68d0*/  FMNMX.FTZ R12, R66, R25, !PT ;  /* 0x00000019420c7209 */ /* 0x000fc60007810000 */
[----:B------:R-:W-:Y:S01]  /*68e0*/  MUFU.EX2 R146, R146 ;  /* 0x0000009200927308 */ /* 0x000fe20000000800 */
[----:B-1----:R-:W-:Y:S01]  /*68f0*/  FFMA.FTZ R49, R77, R3, -R14 ;  /* 0x000000034d317223 */ /* 0x002fe2000001080e */
        /* <DEDUP_REMOVED lines=15> */
[----:B------:R-:W-:-:S05]  /*69f0*/  FMNMX.FTZ R12, R87, R12, !PT ;  /* 0x0000000c570c7209 */ /* 0x000fca0007810000 */
[----:B------:R-:W3:Y:S01]  /*6a00*/  SHFL.BFLY PT, R45, R12, 0x2, 0x1f ;  /* 0x0c401f000c2d7f89 */ /* 0x000ee200000e0000 */
[----:B------:R-:W-:Y:S08]  /*6a10*/  MUFU.EX2 R29, R29 ;  /* 0x0000001d001d7308 */ /* 0x000ff00000000800 */
[----:B------:R-:W-:Y:S01]  /*6a20*/  MUFU.EX2 R33, R61 ;  /* 0x0000003d00217308 */ /* 0x000fe20000000800 */
[----:B------:R-:W-:-:S02]  /*6a30*/  WARPGROUP.DEPBAR.LE gsb0, 0x0 ;  /* 0x00008000000079c5 */ /* 0x000fc40000010000 */
[----:B------:R-:W-:Y:S01]  /*6a40*/  WARPGROUP.ARRIVE ;  /* 0x00000000000079c5 */ /* 0x000fe20000000000 */
[-CC-:B------:R-:W-:Y:S01]  /*6a50*/  FFMA.FTZ R136, R48, R3.reuse, -R14.reuse ;  /* 0x0000000330887223 */ /* 0x180fe2000001080e */
[----:B------:R-:W-:-:S03]  /*6a60*/  FFMA.FTZ R138, R52, R3, -R14 ;  /* 0x00000003348a7223 */ /* 0x000fc6000001080e */
[----:B------:R-:W-:Y:S01]  /*6a70*/  MUFU.EX2 R18, R18 ;  /* 0x0000001200127308 */ /* 0x000fe20000000800 */
[----:B---3--:R-:W-:Y:S01]  /*6a80*/  FMNMX.FTZ R32, R12, R45, !PT ;  /* 0x0000002d0c207209 */ /* 0x008fe20007810000 */
[----:B------:R-:W-:Y:S01]  /*6a90*/  HGMMA.64x64x16.F32 R88, R132, gdesc[UR12].tnspB, R88, gsb0 ;  /* 0x40e0000c84587df0 */ /* 0x000fe20008000858 */
[----:B------:R-:W-:Y:S01]  /*6aa0*/  UIADD3 UR14, UR10, 0x280, URZ ;  /* 0x000002800a0e7890 */ /* 0x000fe2000fffe03f */
[----:B------:R-:W-:Y:S01]  /*6ab0*/  FFMA.FTZ R45, R73, R3, -R14 ;  /* 0x00000003492d7223 */ /* 0x000fe2000001080e */
[----:B------:R-:W-:Y:S01]  /*6ac0*/  UMOV UR15, 0x40000040 ;  /* 0x40000040000f7882 */ /* 0x000fe20000000000 */
[----:B-1----:R-:W1:Y:S02]  /*6ad0*/  SHFL.BFLY PT, R57, R32, 0x1, 0x1f ;  /* 0x0c201f0020397f89 */ /* 0x002e6400000e0000 */
[----:B------:R-:W-:Y:S08]  /*6ae0*/  MUFU.EX2 R136, R136 ;  /* 0x0000008800887308 */ /* 0x000ff00000000800 */
[----:B------:R-:W-:Y:S08]  /*6af0*/  MUFU.EX2 R138, R138 ;  /* 0x0000008a008a7308 */ /* 0x000ff00000000800 */
[----:B------:R-:W-:Y:S01]  /*6b00*/  MUFU.EX2 R37, R37 ;  /* 0x0000002500257308 */ /* 0x000fe20000000800 */
[----:B-1----:R-:W-:-:S07]  /*6b10*/  FMNMX.FTZ R12, R32, R57, !PT ;  /* 0x00000039200c7209 */ /* 0x002fce0007810000 */
[----:B------:R-:W-:Y:S01]  /*6b20*/  MUFU.EX2 R20, R20 ;  /* 0x0000001400147308 */ /* 0x000fe20000000800 */
[----:B------:R-:W-:-:S04]  /*6b30*/  FMUL.FTZ R36, R12, R3 ;  /* 0x000000030c247220 */ /* 0x000fc80000410000 */
[-CC-:B------:R-:W-:Y:S01]  /*6b40*/  FFMA.FTZ R149, R27, R3.reuse, -R36.reuse ;  /* 0x000000031b957223 */ /* 0x180fe20000010824 */
[----:B------:R-:W-:Y:S02]  /*6b50*/  IMAD.U32 R27, RZ, RZ, UR4 ;  /* 0x00000004ff1b7e24 */ /* 0x000fe4000f8e00ff */
[-CC-:B------:R-:W-:Y:S01]  /*6b60*/  FFMA.FTZ R151, R30, R3.reuse, -R36.reuse ;  /* 0x000000031e977223 */ /* 0x180fe20000010824 */
[-CC-:B------:R-:W-:Y:S01]  /*6b70*/  FFMA.FTZ R145, R34, R3.reuse, -R36.reuse ;  /* 0x0000000322917223 */ /* 0x180fe20000010824 */
[-CC-:B------:R-:W-:Y:S01]  /*6b80*/  FFMA.FTZ R30, R35, R3.reuse, -R36.reuse ;  /* 0x00000003231e7223 */ /* 0x180fe20000010824 */
[-CC-:B------:R-:W-:Y:S01]  /*6b90*/  FFMA.FTZ R147, R38, R3.reuse, -R36.reuse ;  /* 0x0000000326937223 */ /* 0x180fe20000010824 */
[----:B------:R-:W-:Y:S01]  /*6ba0*/  @!P1 LEA R27, R27, UR39, 0x3 ;  /* 0x000000271b1b9c11 */ /* 0x000fe2000f8e18ff */
[----:B------:R-:W-:Y:S01]  /*6bb0*/  MUFU.EX2 R149, R149 ;  /* 0x0000009500957308 */ /* 0x000fe20000000800 */
[-CC-:B------:R-:W-:Y:S01]  /*6bc0*/  FFMA.FTZ R34, R39, R3.reuse, -R36.reuse ;  /* 0x0000000327227223 */ /* 0x180fe20000010824 */
[----:B------:R-:W-:Y:S01]  /*6bd0*/  FFMA.FTZ R137, R50, R3, -R36 ;  /* 0x0000000332897223 */ /* 0x000fe20000010824 */
[----:B--2---:R-:W-:Y:S01]  /*6be0*/  FADD.FTZ R50, R150, R5 ;  /* 0x0000000596327221 */ /* 0x004fe20000010000 */
[----:B------:R-:W-:-:S02]  /*6bf0*/  @!P1 VIADD R27, R27, 0x16840 ;  /* 0x000168401b1b9836 */ /* 0x000fc40000000000 */
[-CC-:B------:R-:W-:Y:S01]  /*6c00*/  FFMA.FTZ R141, R42, R3.reuse, -R36.reuse ;  /* 0x000000032a8d7223 */ /* 0x180fe20000010824 */
[-CC-:B------:R-:W-:Y:S01]  /*6c10*/  FFMA.FTZ R38, R43, R3.reuse, -R36.reuse ;  /* 0x000000032b267223 */ /* 0x180fe20000010824 */
[-CC-:B------:R-:W-:Y:S01]  /*6c20*/  FFMA.FTZ R143, R46, R3.reuse, -R36.reuse ;  /* 0x000000032e8f7223 */ /* 0x180fe20000010824 */
[----:B------:R-:W-:Y:S01]  /*6c30*/  MUFU.EX2 R151, R151 ;  /* 0x0000009700977308 */ /* 0x000fe20000000800 */
[----:B------:R-:W-:Y:S01]  /*6c40*/  @!P1 PRMT R27, RZ, 0x654, R27 ;  /* 0x00000654ff1b9816 */ /* 0x000fe2000000001b */
        /* <DEDUP_REMOVED lines=11> */
[----:B------:R-:W-:Y:S01]  /*6d00*/  FFMA.FTZ R86, R86, R3, -R36 ;  /* 0x0000000356567223 */ /* 0x000fe20000010824 */
[----:B0-----:R-:W-:-:S02]  /*6d10*/  F2FP.F16.F32.PACK_AB R150, R13, R150 ;  /* 0x000000960d96723e */ /* 0x001fc400000000ff */
[----:B------:R-:W-:Y:S08]  /*6d20*/  MUFU.EX2 R30, R30 ;  /* 0x0000001e001e7308 */ /* 0x000ff00000000800 */
[----:B------:R-:W-:Y:S01]  /*6d30*/  MUFU.EX2 R147, R147 ;  /* 0x0000009300937308 */ /* 0x000fe20000000800 */
[----:B------:R-:W-:Y:S02]  /*6d40*/  WARPGROUP.DEPBAR.LE gsb0, 0x0 ;  /* 0x00008000000079c5 */ /* 0x000fe40000010000 */
[----:B------:R-:W-:Y:S01]  /*6d50*/  WARPGROUP.ARRIVE ;  /* 0x00000000000079c5 */ /* 0x000fe20000000000 */
[-CC-:B------:R-:W-:Y:S01]  /*6d60*/  FFMA.FTZ R132, R56, R3.reuse, -R14.reuse ;  /* 0x0000000338847223 */ /* 0x180fe2000001080e */
[----:B------:R-:W-:Y:S01]  /*6d70*/  FFMA.FTZ R134, R60, R3, -R14 ;  /* 0x000000033c867223 */ /* 0x000fe2000001080e */
[----:B------:R-:W-:-:S02]  /*6d80*/  FADD.FTZ R14, -R12, R7 ;  /* 0x000000070c0e7221 */ /* 0x000fc40000010100 */
        /* <DEDUP_REMOVED lines=9> */
[----:B------:R-:W-:Y:S01]  /*6e20*/  MUFU.EX2 R141, R141 ;  /* 0x0000008d008d7308 */ /* 0x000fe20000000800 */
[----:B------:R-:W-:-:S07]  /*6e30*/  FFMA.FTZ R135, R62, R3, -R36 ;  /* 0x000000033e877223 */ /* 0x000fce0000010824 */
[----:B------:R-:W-:Y:S08]  /*6e40*/  MUFU.EX2 R57, R57 ;  /* 0x0000003900397308 */ /* 0x000ff00000000800 */
[----:B------:R-:W0:Y:S08]  /*6e50*/  MUFU.EX2 R14, R14 ;  /* 0x0000000e000e7308 */ /* 0x000e300000000800 */
        /* <DEDUP_REMOVED lines=21> */
[----:B--2---:R-:W-:-:S03]  /*6fb0*/  F2FP.F16.F32.PACK_AB R141, R38, R141 ;  /* 0x0000008d268d723e */ /* 0x004fc600000000ff */
[----:B------:R-:W-:Y:S01]  /*6fc0*/  FADD.FTZ R52, R38, R5 ;  /* 0x0000000526347221 */ /* 0x000fe20000010000 */
[----:B------:R-:W-:Y:S02]  /*6fd0*/  WARPGROUP.DEPBAR.LE gsb0, 0x0 ;  /* 0x00008000000079c5 */ /* 0x000fe40000010000 */
[----:B------:R-:W-:Y:S01]  /*6fe0*/  WARPGROUP.ARRIVE ;  /* 0x00000000000079c5 */ /* 0x000fe20000000000 */
[----:B------:R-:W2:Y:S01]  /*6ff0*/  MUFU.EX2 R139, R139 ;  /* 0x0000008b008b7308 */ /* 0x000ea20000000800 */
[----:B0-----:R-:W-:Y:S01]  /*7000*/  FADD.FTZ R5, R143, R52 ;  /* 0x000000348f057221 */ /* 0x001fe20000010000 */
[-CC-:B------:R-:W-:Y:S01]  /*7010*/  FFMA.FTZ R129, R66, R3.reuse, -R36.reuse ;  /* 0x0000000342817223 */ /* 0x180fe20000010824 */
[----:B------:R-:W-:Y:S01]  /*7020*/  FFMA.FTZ R131, R70, R3, -R36 ;  /* 0x0000000346837223 */ /* 0x000fe20000010824 */
[C---:B-1----:R-:W-:Y:S01]  /*7030*/  F2FP.F16.F32.PACK_AB R143, R40.reuse, R143 ;  /* 0x0000008f288f723e */ /* 0x042fe200000000ff */
[----:B------:R-:W-:Y:S01]  /*7040*/  HGMMA.64x64x16.F32 R88, R124, gdesc[UR12].tnspB, R88, gsb0 ;  /* 0x40e0000c7c587df0 */ /* 0x000fe20008000858 */
[----:B------:R-:W-:Y:S01]  /*7050*/  FADD.FTZ R52, R40, R5 ;  /* 0x0000000528347221 */ /* 0x000fe20000010000 */
[----:B------:R-:W-:Y:S01]  /*7060*/  F2FP.F16.F32.PACK_AB R128, R37, R18 ;  /* 0x000000122580723e */ /* 0x000fe200000000ff */
[----:B------:R-:W0:Y:S02]  /*7070*/  MUFU.EX2 R44, R44 ;  /* 0x0000002c002c7308 */ /* 0x000e240000000800 */
[----:B---3--:R-:W-:Y:S01]  /*7080*/  FADD.FTZ R5, R137, R52 ;  /* 0x0000003489057221 */ /* 0x008fe20000010000 */
[----:B----4-:R-:W-:-:S03]  /*7090*/  F2FP.F16.F32.PACK_AB R137, R42, R137 ;  /* 0x000000892a89723e */ /* 0x010fc600000000ff */
[----:B------:R-:W-:Y:S02]  /*70a0*/  FADD.FTZ R52, R42, R5 ;  /* 0x000000052a347221 */ /* 0x000fe40000010000 */
[----:B------:R-:W-:Y:S02]  /*70b0*/  MUFU.EX2 R132, R132 ;  /* 0x0000008400847308 */ /* 0x000fe40000000800 */
[----:B--2---:R-:W-:-:S06]  /*70c0*/  FADD.FTZ R5, R139, R52 ;  /* 0x000000348b057221 */ /* 0x004fcc0000010000 */
[----:B------:R-:W1:Y:S01]  /*70d0*/  MUFU.EX2 R133, R133 ;  /* 0x0000008500857308 */ /* 0x000e620000000800 */
[C---:B0-----:R-:W-:Y:S01]  /*70e0*/  FADD.FTZ R14, R44.reuse, R5 ;  /* 0x000000052c0e7221 */ /* 0x041fe20000010000 */
[----:B------:R-:W-:-:S06]  /*70f0*/  F2FP.F16.F32.PACK_AB R139, R44, R139 ;  /* 0x0000008b2c8b723e */ /* 0x000fcc00000000ff */
[----:B------:R-:W0:Y:S08]  /*7100*/  MUFU.EX2 R46, R46 ;  /* 0x0000002e002e7308 */ /* 0x000e300000000800 */
[----:B------:R-:W-:Y:S01]  /*7110*/  MUFU.EX2 R134, R134 ;  /* 0x0000008600867308 */ /* 0x000fe20000000800 */
[----:B-1----:R-:W-:-:S07]  /*7120*/  FADD.FTZ R5, R133, R14 ;  /* 0x0000000e85057221 */ /* 0x002fce0000010000 */
[----:B------:R-:W1:Y:S01]  /*7130*/  MUFU.EX2 R135, R135 ;  /* 0x0000008700877308 */ /* 0x000e620000000800 */
[C---:B0-----:R-:W-:Y:S01]  /*7140*/  FADD.FTZ R14, R46.reuse, R5 ;  /* 0x000000052e0e7221 */ /* 0x041fe20000010000 */
[----:B------:R-:W-:-:S06]  /*7150*/  F2FP.F16.F32.PACK_AB R133, R46, R133 ;  /* 0x000000852e85723e */ /* 0x000fcc00000000ff */
[----:B------:R-:W0:Y:S08]  /*7160*/  MUFU.EX2 R4, R4 ;  /* 0x0000000400047308 */ /* 0x000e300000000800 */
[----:B------:R-:W2:Y:S01]  /*7170*/  MUFU.EX2 R129, R129 ;  /* 0x0000008100817308 */ /* 0x000ea20000000800 */
[----:B-1----:R-:W-:-:S07]  /*7180*/  FADD.FTZ R5, R135, R14 ;  /* 0x0000000e87057221 */ /* 0x002fce0000010000 */
[----:B------:R-:W1:Y:S01]  /*7190*/  MUFU.EX2 R48, R48 ;  /* 0x0000003000307308 */ /* 0x000e620000000800 */
[C---:B0-----:R-:W-:Y:S01]  /*71a0*/  FADD.FTZ R14, R4.reuse, R5 ;  /* 0x00000005040e7221 */ /* 0x041fe20000010000 */
[----:B------:R-:W-:-:S06]  /*71b0*/  F2FP.F16.F32.PACK_AB R135, R4, R135 ;  /* 0x000000870487723e */ /* 0x000fcc00000000ff */
[----:B------:R-:W0:Y:S01]  /*71c0*/  MUFU.EX2 R131, R131 ;  /* 0x0000008300837308 */ /* 0x000e220000000800 */
[----:B--2---:R-:W-:Y:S01]  /*71d0*/  FADD.FTZ R5, R129, R14 ;  /* 0x0000000e81057221 */ /* 0x004fe20000010000 */
[----:B------:R-:W-:Y:S02]  /*71e0*/  WARPGROUP.DEPBAR.LE gsb0, 0x0 ;  /* 0x00008000000079c5 */ /* 0x000fe40000010000 */
[----:B------:R-:W-:Y:S01]  /*71f0*/  WARPGROUP.ARRIVE ;  /* 0x00000000000079c5 */ /* 0x000fe20000000000 */
[----:B------:R-:W-:-:S03]  /*7200*/  FFMA.FTZ R125, R74, R3, -R36 ;  /* 0x000000034a7d7223 */ /* 0x000fc60000010824 */
[----:B------:R-:W2:Y:S01]  /*7210*/  MUFU.EX2 R41, R41 ;  /* 0x0000002900297308 */ /* 0x000ea20000000800 */
[C---:B-1----:R-:W-:Y:S01]  /*7220*/  FADD.FTZ R14, R48.reuse, R5 ;  /* 0x00000005300e7221 */ /* 0x042fe20000010000 */
[----:B------:R-:W-:Y:S01]  /*7230*/  F2FP.F16.F32.PACK_AB R129, R48, R129 ;  /* 0x000000813081723e */ /* 0x000fe200000000ff */
[----:B------:R-:W-:Y:S05]  /*7240*/  HGMMA.64x64x16.F32 R88, R120, gdesc[UR8].tnspB, R88, gsb0 ;  /* 0x40e0000878587df0 */ /* 0x000fea0008000858 */
[----:B------:R-:W-:Y:S01]  /*7250*/  MUFU.EX2 R22, R22 ;  /* 0x0000001600167308 */ /* 0x000fe20000000800 */
[----:B0-----:R-:W-:-:S07]  /*7260*/  FADD.FTZ R5, R131, R14 ;  /* 0x0000000e83057221 */ /* 0x001fce0000010000 */
[----:B------:R-:W-:Y:S01]  /*7270*/  MUFU.EX2 R125, R125 ;  /* 0x0000007d007d7308 */ /* 0x000fe20000000800 */
[----:B--2---:R-:W-:-:S07]  /*7280*/  F2FP.F16.F32.PACK_AB R130, R41, R20 ;  /* 0x000000142982723e */ /* 0x004fce00000000ff */
        /* <DEDUP_REMOVED lines=9> */
[----:B------:R-:W0:Y:S01]  /*7320*/  MUFU.EX2 R53, R53 ;  /* 0x0000003500357308 */ /* 0x000e220000000800 */
        /* <DEDUP_REMOVED lines=10> */
[----:B--2---:R-:W-:Y:S01]  /*73d0*/  IMAD.U32 R27, RZ, RZ, UR6 ;  /* 0x00000006ff1b7e24 */ /* 0x004fe2000f8e00ff */
[----:B------:R-:W-:Y:S01]  /*73e0*/  MUFU.EX2 R83, R83 ;  /* 0x0000005300537308 */ /* 0x000fe20000000800 */
[----:B------:R-:W-:Y:S01]  /*73f0*/  UMOV UR6, UR4 ;  /* 0x0000000400067c82 */ /* 0x000fe20008000000 */
[----:B0-----:R-:W-:Y:S01]  /*7400*/  F2FP.F16.F32.PACK_AB R120, R53, R28 ;  /* 0x0000001c3578723e */ /* 0x001fe200000000ff */
[-C--:B------:R-:W-:Y:S01]  /*7410*/  FMUL.FTZ R100, R100, R6.reuse ;  /* 0x0000000664647220 */ /* 0x080fe20000410000 */
[----:B------:R-:W-:Y:S01]  /*7420*/  @!P1 LEA R27, R27, UR39, 0x3 ;  /* 0x000000271b1b9c11 */ /* 0x000fe2000f8e18ff */
[-C--:B------:R-:W-:Y:S01]  /*7430*/  FMUL.FTZ R101, R101, R6.reuse ;  /* 0x0000000665657220 */ /* 0x080fe20000410000 */
[-C--:B------:R-:W-:Y:S01]  /*7440*/  FMUL.FTZ R104, R104, R6.reuse ;  /* 0x0000000668687220 */ /* 0x080fe20000410000 */
[----:B------:R-:W-:Y:S01]  /*7450*/  FMUL.FTZ R105, R105, R6 ;  /* 0x0000000669697220 */ /* 0x000fe20000410000 */
[----:B------:R-:W-:Y:S01]  /*7460*/  MUFU.EX2 R32, R84 ;  /* 0x0000005400207308 */ /* 0x000fe20000000800 */
[----:B------:R-:W-:-:S02]  /*7470*/  @!P1 VIADD R27, R27, 0x16860 ;  /* 0x000168601b1b9836 */ /* 0x000fc40000000000 */
[-C--:B------:R-:W-:Y:S01]  /*7480*/  FMUL.FTZ R108, R108, R6.reuse ;  /* 0x000000066c6c7220 */ /* 0x080fe20000410000 */
[-C--:B------:R-:W-:Y:S01]  /*7490*/  FMUL.FTZ R109, R109, R6.reuse ;  /* 0x000000066d6d7220 */ /* 0x080fe20000410000 */
[-C--:B------:R-:W-:Y:S01]  /*74a0*/  FMUL.FTZ R112, R112, R6.reuse ;  /* 0x0000000670707220 */ /* 0x080fe20000410000 */
[-C--:B------:R-:W-:Y:S01]  /*74b0*/  FMUL.FTZ R113, R113, R6.reuse ;  /* 0x0000000671717220 */ /* 0x080fe20000410000 */
[----:B------:R-:W-:Y:S01]  /*74c0*/  @!P1 PRMT R31, RZ, 0x654, R27 ;  /* 0x00000654ff1f9816 */ /* 0x000fe2000000001b */
[----:B------:R-:W-:Y:S01]  /*74d0*/  FADD.FTZ R27, R13, R50 ;  /* 0x000000320d1b7221 */ /* 0x000fe20000010000 */
[----:B------:R-:W-:Y:S01]  /*74e0*/  MUFU.EX2 R123, R86 ;  /* 0x00000056007b7308 */ /* 0x000fe20000000800 */
[----:B------:R-:W-:Y:S01]  /*74f0*/  FMUL.FTZ R116, R116, R6 ;  /* 0x0000000674747220 */ /* 0x000fe20000410000 */
[----:B------:R1:W-:Y:S01]  /*7500*/  @!P1 SYNCS.ARRIVE.TRANS64.RED.A1T0 RZ, [R31+URZ], RZ ;  /* 0x000000ff1fff99a7 */ /* 0x0003e2000810043f */
[----:B------:R-:W-:Y:S01]  /*7510*/  FADD.FTZ R50, R144, R27 ;  /* 0x0000001b90327221 */ /* 0x000fe20000010000 */
[----:B------:R-:W-:Y:S01]  /*7520*/  F2FP.F16.F32.PACK_AB R144, R15, R144 ;  /* 0x000000900f90723e */ /* 0x000fe200000000ff */
[----:B------:R-:W-:Y:S01]  /*7530*/  FMUL.FTZ R117, R117, R6 ;  /* 0x0000000675757220 */ /* 0x000fe20000410000 */
[----:B------:R-:W-:Y:S01]  /*7540*/  FMUL.FTZ R90, R90, R57 ;  /* 0x000000395a5a7220 */ /* 0x000fe20000410000 */
[----:B------:R-:W-:Y:S01]  /*7550*/  FADD.FTZ R27, R15, R50 ;  /* 0x000000320f1b7221 */ /* 0x000fe20000010000 */
[-CC-:B------:R-:W-:Y:S01]  /*7560*/  FFMA.FTZ R50, R71, R3.reuse, -R36.reuse ;  /* 0x0000000347327223 */ /* 0x180fe20000010824 */
[----:B------:R-:W-:Y:S01]  /*7570*/  FFMA.FTZ R36, R87, R3, -R36 ;  /* 0x0000000357247223 */ /* 0x000fe20000010824 */
[----:B------:R-:W0:Y:S01]  /*7580*/  MUFU.EX2 R7, R85 ;  /* 0x0000005500077308 */ /* 0x000e220000000800 */
[----:B------:R-:W-:Y:S01]  /*7590*/  FADD.FTZ R54, R146, R27 ;  /* 0x0000001b92367221 */ /* 0x000fe20000010000 */
[----:B------:R-:W-:Y:S01]  /*75a0*/  F2FP.F16.F32.PACK_AB R146, R19, R146 ;  /* 0x000000921392723e */ /* 0x000fe200000000ff */
[-C--:B------:R-:W-:Y:S01]  /*75b0*/  FMUL.FTZ R91, R91, R57.reuse ;  /* 0x000000395b5b7220 */ /* 0x080fe20000410000 */
        /* <DEDUP_REMOVED lines=14> */
[----:B0-----:R-:W-:Y:S01]  /*76a0*/  F2FP.F16.F32.PACK_AB R122, R7, R32 ;  /* 0x00000020077a723e */ /* 0x001fe200000000ff */
[-C--:B------:R-:W-:Y:S01]  /*76b0*/  FMUL.FTZ R107, R107, R57.reuse ;  /* 0x000000396b6b7220 */ /* 0x080fe20000410000 */
[C---:B------:R-:W-:Y:S01]  /*76c0*/  F2FP.F16.F32.PACK_AB R142, R17.reuse, R142 ;  /* 0x0000008e118e723e */ /* 0x040fe200000000ff */
[----:B------:R-:W-:Y:S01]  /*76d0*/  FADD.FTZ R27, R17, R54 ;  /* 0x00000036111b7221 */ /* 0x000fe20000010000 */
[-C--:B------:R-:W-:Y:S01]  /*76e0*/  FMUL.FTZ R110, R110, R57.reuse ;  /* 0x000000396e6e7220 */ /* 0x080fe20000410000 */
[-C--:B------:R-:W-:Y:S01]  /*76f0*/  FMUL.FTZ R111, R111, R57.reuse ;  /* 0x000000396f6f7220 */ /* 0x080fe20000410000 */
[-C--:B------:R-:W-:Y:S01]  /*7700*/  FMUL.FTZ R114, R114, R57.reuse ;  /* 0x0000003972727220 */ /* 0x080fe20000410000 */
[----:B------:R-:W-:Y:S01]  /*7710*/  FADD.FTZ R54, R136, R27 ;  /* 0x0000001b88367221 */ /* 0x000fe20000010000 */
[C---:B--2---:R-:W-:Y:S01]  /*7720*/  FADD.FTZ R14, R50.reuse, R5 ;  /* 0x00000005320e7221 */ /* 0x044fe20000010000 */
        /* <DEDUP_REMOVED lines=26> */
[----:B---3--:R-:W-:-:S03]  /*78d0*/  F2FP.F16.F32.PACK_AB R123, R36, R123 ;  /* 0x0000007b247b723e */ /* 0x008fc600000000ff */
[----:B------:R-:W-:-:S04]  /*78e0*/  FADD.FTZ R9, R37, R26 ;  /* 0x0000001a25097221 */ /* 0x000fc80000010000 */
[----:B------:R-:W-:-:S04]  /*78f0*/  FADD.FTZ R26, R20, R9 ;  /* 0x00000009141a7221 */ /* 0x000fc80000010000 */
[----:B------:R-:W-:-:S04]  /*7900*/  FADD.FTZ R9, R41, R26 ;  /* 0x0000001a29097221 */ /* 0x000fc80000010000 */
[----:B------:R-:W-:Y:S01]  /*7910*/  FADD.FTZ R26, R22, R9 ;  /* 0x00000009161a7221 */ /* 0x000fe20000010000 */
[----:B------:R-:W-:-:S03]  /*7920*/  IMAD.MOV.U32 R9, RZ, RZ, R8 ;  /* 0x000000ffff097224 */ /* 0x000fc600078e0008 */
[----:B------:R-:W-:-:S04]  /*7930*/  FADD.FTZ R5, R45, R26 ;  /* 0x0000001a2d057221 */ /* 0x000fc80000010000 */
[----:B------:R-:W-:-:S04]  /*7940*/  FADD.FTZ R4, R24, R5 ;  /* 0x0000000518047221 */ /* 0x000fc80000010000 */
[----:B------:R-:W-:-:S04]  /*7950*/  FADD.FTZ R5, R49, R4 ;  /* 0x0000000431057221 */ /* 0x000fc80000010000 */
[----:B------:R-:W-:-:S04]  /*7960*/  FADD.FTZ R4, R28, R5 ;  /* 0x000000051c047221 */ /* 0x000fc80000010000 */
[----:B------:R-:W-:-:S04]  /*7970*/  FADD.FTZ R5, R53, R4 ;  /* 0x0000000435057221 */ /* 0x000fc80000010000 */
[----:B------:R-:W-:-:S04]  /*7980*/  FADD.FTZ R4, R32, R5 ;  /* 0x0000000520047221 */ /* 0x000fc80000010000 */
[----:B------:R-:W-:Y:S01]  /*7990*/  FADD.FTZ R5, R7, R4 ;  /* 0x0000000407057221 */ /* 0x000fe20000010000 */
[----:B------:R-:W-:Y:S01]  /*79a0*/  FADD.FTZ R4, R36, R14 ;  /* 0x0000000e24047221 */ /* 0x000fe20000010000 */
[----:B------:R-:W-:Y:S01]  /*79b0*/  IMAD.MOV.U32 R7, RZ, RZ, R12 ;  /* 0x000000ffff077224 */ /* 0x000fe200078e000c */
[----:B-1----:R-:W-:Y:S06]  /*79c0*/  @P2 BRA `(.L_x_14019) ;  /* 0xffffffe000f02947 */ /* 0x002fec000383ffff */
.L_x_14010:
[----:B------:R-:W-:Y:S06]  /*79d0*/  BAR.ARV 0x8, 0x200 ;  /* 0x0208000000007b1d */ /* 0x000fec0000002000 */
[----:B------:R-:W-:Y:S05]  /*79e0*/  @!P0 BRA `(.L_x_14020) ;  /* 0x0000000000048947 */ /* 0x000fea0003800000 */
[----:B------:R-:W-:Y:S01]  /*79f0*/  BPT.TRAP 0x1 ;  /* 0x000000040000795c */ /* 0x000fe20000300000 */
.L_x_14020:
[----:B------:R-:W-:Y:S01]  /*7a00*/  ULEA UR7, UR4, UR39, 0x3 ;  /* 0x0000002704077291 */ /* 0x000fe2000f8e183f */
[----:B------:R-:W-:-:S05]  /*7a10*/  IMAD.U32 R0, RZ, RZ, UR5 ;  /* 0x00000005ff007e24 */ /* 0x000fca000f8e00ff */
[----:B------:R-:W-:-:S04]  /*7a20*/  SHF.L.U32 R0, R0, 0x1f, RZ ;  /* 0x0000001f00007819 */ /* 0x000fc800000006ff */
[----:B------:R0:W1:Y:S01]  /*7a30*/  SYNCS.PHASECHK.TRANS64.TRYWAIT P2, [UR7+0x16850], R0 ;  /* 0x01685000ff0075a7 */ /* 0x0000620008040147 */
[----:B------:R-:W-:Y:S05]  /*7a40*/  @!P0 BRA `(.L_x_14021) ;  /* 0x0000000000048947 */ /* 0x000fea0003800000 */
[----:B------:R-:W-:Y:S01]  /*7a50*/  BPT.TRAP 0x1 ;  /* 0x000000040000795c */ /* 0x000fe20000300000 */
.L_x_14021:
[----:B-1----:R-:W-:Y:S05]  /*7a60*/  @P2 BRA `(.L_x_14022) ;  /* 0x0000000000082947 */ /* 0x002fea0003800000 */
[----:B------:R-:W1:Y:S02]  /*7a70*/  SYNCS.PHASECHK.TRANS64.TRYWAIT P0, [UR7+0x16850], R0 ;  /* 0x01685000ff0075a7 */ /* 0x000e640008000147 */
[----:B-1----:R-:W-:Y:S05]  /*7a80*/  @!P0 BRA `(.L_x_14023) ;  /* 0x00000050007c8947 */ /* 0x002fea0003800000 */
.L_x_14022:
        /* <DEDUP_REMOVED lines=19> */
[----:B------:R-:W-:Y:S02]  /*7bc0*/  IMAD.MOV.U32 R5, RZ, RZ, RZ ;  /* 0x000000ffff057224 */ /* 0x000fe400078e00ff */
[----:B-1----:R-:W-:Y:S01]  /*7bd0*/  FADD.FTZ R6, R7, R4 ;  /* 0x0000000407067221 */ /* 0x002fe20000010000 */
[----:B------:R-:W-:Y:S01]  /*7be0*/  IMAD.MOV.U32 R4, RZ, RZ, -0x800000 ;  /* 0xff800000ff047424 */ /* 0x000fe200078e00ff */
[----:B------:R-:W0:Y:S04]  /*7bf0*/  SHFL.BFLY PT, R7, R0, 0x1, 0x1f ;  /* 0x0c201f0000077f89 */ /* 0x000e2800000e0000 */
[----:B------:R-:W1:Y:S01]  /*7c00*/  SHFL.BFLY PT, R9, R6, 0x1, 0x1f ;  /* 0x0c201f0006097f89 */ /* 0x000e6200000e0000 */
[----:B0-----:R-:W-:Y:S01]  /*7c10*/  FADD.FTZ R14, R0, R7 ;  /* 0x00000007000e7221 */ /* 0x001fe20000010000 */
[----:B------:R-:W-:-:S02]  /*7c20*/  IMAD.MOV.U32 R0, RZ, RZ, -0x800000 ;  /* 0xff800000ff007424 */ /* 0x000fc400078e00ff */
[----:B-1----:R-:W-:Y:S02]  /*7c30*/  FADD.FTZ R15, R6, R9 ;  /* 0x00000009060f7221 */ /* 0x002fe40000010000 */
        /* <DEDUP_REMOVED lines=85> */
.L_x_13993:
        /* <DEDUP_REMOVED lines=23> */
[----:B------:R-:W-:-:S03]  /*8300*/  ULDC.64 UR8, c[0x0][0xb38] ;  /* 0x0002ce0000087ab9 */ /* 0x000fc60000000a00 */
[----:B------:R-:W-:Y:S01]  /*8310*/  BAR.SYNC.DEFER_BLOCKING 0x1, 0x180 ;  /* 0x0046000000007b1d */ /* 0x000fe20000010000 */
[----:B0-----:R-:W-:Y:S01]  /*8320*/  ISETP.NE.AND P0, PT, R17, 0x1, PT ;  /* 0x000000011100780c */ /* 0x001fe20003f05270 */
[----:B------:R-:W-:Y:S01]  /*8330*/  UIMAD UR7, UR7, UR8, URZ ;  /* 0x00000008070772a4 */ /* 0x000fe2000f8e023f */
[CC--:B------:R-:W-:Y:S02]  /*8340*/  LEA.HI R22, R8.reuse, R21.reuse, RZ, 0x2 ;  /* 0x0000001508167211 */ /* 0x0c0fe400078f10ff */
[----:B------:R-:W-:-:S03]  /*8350*/  LEA.HI R8, R8, R21, RZ, 0x5 ;  /* 0x0000001508087211 */ /* 0x000fc600078f28ff */
[----:B------:R-:W3:Y:S01]  /*8360*/  LDC R19, c[0x0][0xc50] ;  /* 0x00031400ff137b82 */ /* 0x000ee20000000800 */
[--C-:B------:R-:W-:Y:S02]  /*8370*/  SHF.R.S32.HI R7, RZ, 0x2, R22.reuse ;  /* 0x00000002ff077819 */ /* 0x100fe40000011416 */
[----:B------:R-:W-:Y:S01]  /*8380*/  SHF.R.S32.HI R6, RZ, 0x1f, R22 ;  /* 0x0000001fff067819 */ /* 0x000fe20000011416 */
[----:B--2---:R-:W-:Y:S01]  /*8390*/  USHF.R.S32.HI UR10, URZ, 0x1f, UR12 ;  /* 0x0000001f3f0a7899 */ /* 0x004fe2000801140c */
[----:B------:R-:W-:Y:S02]  /*83a0*/  LOP3.LUT R22, R22, 0x7ffffffc, RZ, 0xc0, !PT ;  /* 0x7ffffffc16167812 */ /* 0x000fe400078ec0ff */
[----:B------:R-:W-:Y:S01]  /*83b0*/  LEA.HI R9, R6, R7, RZ, 0x3 ;  /* 0x0000000706097211 */ /* 0x000fe200078f18ff */
[----:B------:R-:W0:Y:S01]  /*83c0*/  LDC.64 R14, c[0x0][0xb40] ;  /* 0x0002d000ff0e7b82 */ /* 0x000e220000000a00 */
[----:B------:R-:W-:Y:S01]  /*83d0*/  LEA.HI R6, R3, R3, RZ, 0x1 ;  /* 0x0000000303067211 */ /* 0x000fe200078f08ff */
[----:B------:R-:W-:Y:S01]  /*83e0*/  IMAD.IADD R3, R2, 0x1, -R11 ;  /* 0x0000000102037824 */ /* 0x000fe200078e0a0b */
[----:B------:R-:W-:-:S03]  /*83f0*/  LOP3.LUT R10, R9, 0xfffffff8, RZ, 0xc0, !PT ;  /* 0xfffffff8090a7812 */ /* 0x000fc600078ec0ff */
[----:B------:R-:W-:Y:S01]  /*8400*/  IMAD R6, R6, -0x3, R5 ;  /* 0xfffffffd06067824 */ /* 0x000fe200078e0205 */
[----:B------:R-:W-:Y:S01]  /*8410*/  LEA.HI R5, R3, R3, RZ, 0x1 ;  /* 0x0000000303057211 */ /* 0x000fe200078f08ff */
[----:B------:R-:W-:Y:S01]  /*8420*/  IMAD.IADD R2, R7, 0x1, -R10 ;  /* 0x0000000107027824 */ /* 0x000fe200078e0a0a */
[----:B------:R-:W2:Y:S02]  /*8430*/  @P0 LDC R9, c[0x0][0xbec] ;  /* 0x0002fb00ff090b82 */ /* 0x000ea40000000800 */
[----:B------:R-:W-:Y:S02]  /*8440*/  LOP3.LUT R12, R5, 0x1ffffffe, RZ, 0xc0, !PT ;  /* 0x1ffffffe050c7812 */ /* 0x000fe400078ec0ff */
[----:B------:R-:W-:-:S03]  /*8450*/  SHF.R.S32.HI R5, RZ, 0x5, R8 ;  /* 0x00000005ff057819 */ /* 0x000fc60000011408 */
[----:B------:R-:W-:Y:S01]  /*8460*/  IMAD.IADD R12, R3, 0x1, -R12 ;  /* 0x00000001030c7824 */ /* 0x000fe200078e0a0c */
[----:B------:R-:W4:Y:S01]  /*8470*/  LDC.64 R10, c[0x0][0xbd8] ;  /* 0x0002f600ff0a7b82 */ /* 0x000f220000000a00 */
[----:B------:R-:W-:Y:S02]  /*8480*/  IMAD R5, R5, 0x10, R2 ;  /* 0x0000001005057824 */ /* 0x000fe400078e0202 */
[----:B------:R-:W-:Y:S02]  /*8490*/  IMAD.U32 R3, RZ, RZ, UR5 ;  /* 0x00000005ff037e24 */ /* 0x000fe4000f8e00ff */
[----:B------:R-:W-:Y:S02]  /*84a0*/  IMAD R5, R6, 0x40, R5 ;  /* 0x0000004006057824 */ /* 0x000fe400078e0205 */
[----:B------:R-:W-:Y:S01]  /*84b0*/  IMAD.U32 R2, RZ, RZ, UR4 ;  /* 0x00000004ff027e24 */ /* 0x000fe2000f8e00ff */
[----:B------:R-:W5:Y:S01]  /*84c0*/  @P0 LDC R13, c[0x0][0xbf0] ;  /* 0x0002fc00ff0d0b82 */ /* 0x000f620000000800 */
[----:B------:R-:W-:Y:S01]  /*84d0*/  IMAD.U32 R3, RZ, RZ, UR6 ;  /* 0x00000006ff037e24 */ /* 0x000fe2000f8e00ff */
[----:B------:R-:W-:Y:S01]  /*84e0*/  UIMAD.WIDE.U32 UR4, UR36, UR8, URZ ;  /* 0x00000008240472a5 */ /* 0x000fe2000f8e003f */
[----:B------:R-:W-:Y:S01]  /*84f0*/  IMAD R6, R12, 0x8, R5 ;  /* 0x000000080c067824 */ /* 0x000fe200078e0205 */
[----:B------:R-:W-:Y:S01]  /*8500*/  UIMAD UR6, UR36, UR9, UR7 ;  /* 0x00000009240672a4 */ /* 0x000fe2000f8e0207 */
[----:B0-----:R-:W-:-:S02]  /*8510*/  IMAD R12, R14, UR10, RZ ;  /* 0x0000000a0e0c7c24 */ /* 0x001fc4000f8e02ff */
[----:B---3--:R-:W-:Y:S01]  /*8520*/  IMAD R19, R19, R18, UR11 ;  /* 0x0000000b13137e24 */ /* 0x008fe2000f8e0212 */
[----:B------:R-:W0:Y:S01]  /*8530*/  @P0 LDC R23, c[0x0][0xbec] ;  /* 0x0002fb00ff170b82 */ /* 0x000e220000000800 */
[----:B------:R-:W-:Y:S02]  /*8540*/  UIADD3 UR6, UR5, UR6, URZ ;  /* 0x0000000605067290 */ /* 0x000fe4000fffe03f */
[----:B------:R-:W-:Y:S01]  /*8550*/  IMAD.U32 R7, RZ, RZ, UR5 ;  /* 0x00000005ff077e24 */ /* 0x000fe2000f8e00ff */
[----:B------:R-:W-:Y:S01]  /*8560*/  ULDC.64 UR8, c[0x0][0xb28] ;  /* 0x0002ca0000087ab9 */ /* 0x000fe20000000a00 */
[----:B-1----:R-:W-:Y:S02]  /*8570*/  IMAD R5, R16, 0xc0, R5 ;  /* 0x000000c010057824 */ /* 0x002fe400078e0205 */
[----:B------:R-:W-:Y:S01]  /*8580*/  IMAD.U32 R7, RZ, RZ, UR6 ;  /* 0x00000006ff077e24 */ /* 0x000fe2000f8e00ff */
[----:B------:R-:W1:Y:S01]  /*8590*/  @P0 LDC R20, c[0x0][0xbf0] ;  /* 0x0002fc00ff140b82 */ /* 0x000e620000000800 */
[C---:B----4-:R-:W-:Y:S01]  /*85a0*/  IMAD R8, R10.reuse, UR10, RZ ;  /* 0x0000000a0a087c24 */ /* 0x050fe2000f8e02ff */
[----:B------:R-:W-:Y:S01]  /*85b0*/  ULDC.64 UR6, c[0x0][0xb48] ;  /* 0x0002d20000067ab9 */ /* 0x000fe20000000a00 */
[----:B------:R-:W-:-:S04]  /*85c0*/  IMAD.WIDE.U32 R2, R10, UR12, R2 ;  /* 0x0000000c0a027c25 */ /* 0x000fc8000f8e0002 */
[----:B------:R-:W-:Y:S02]  /*85d0*/  IMAD R11, R11, UR12, R8 ;  /* 0x0000000c0b0b7c24 */ /* 0x000fe4000f8e0208 */
[----:B------:R-:W-:Y:S02]  /*85e0*/  IMAD R8, R16, 0xc0, R6 ;  /* 0x000000c010087824 */ /* 0x000fe400078e0206 */
[----:B------:R-:W-:Y:S01]  /*85f0*/  IMAD.U32 R6, RZ, RZ, UR4 ;  /* 0x00000004ff067e24 */ /* 0x000fe2000f8e00ff */
[----:B------:R-:W-:Y:S01]  /*8600*/  ULDC.64 UR4, c[0x0][0xbe0] ;  /* 0x0002f80000047ab9 */ /* 0x000fe20000000a00 */
[----:B--2---:R-:W-:-:S04]  /*8610*/  @P0 IMAD.HI.U32 R10, R8, R9, RZ ;  /* 0x00000009080a0227 */ /* 0x004fc800078e00ff */
[----:B------:R-:W-:Y:S01]  /*8620*/  IMAD.MOV.U32 R9, RZ, RZ, R8 ;  /* 0x000000ffff097224 */ /* 0x000fe200078e0008 */
[----:B-----5:R-:W-:Y:S01]  /*8630*/  @P0 SHF.R.U32.HI R9, RZ, R13, R10 ;  /* 0x0000000dff090219 */ /* 0x020fe2000001160a */
[----:B------:R-:W-:Y:S01]  /*8640*/  IMAD R13, R15, UR12, R12 ;  /* 0x0000000c0f0d7c24 */ /* 0x000fe2000f8e020c */
[----:B------:R-:W-:Y:S01]  /*8650*/  SHF.R.S32.HI R12, RZ, 0x1f, R19 ;  /* 0x0000001fff0c7819 */ /* 0x000fe20000011413 */
[----:B------:R-:W-:-:S04]  /*8660*/  IMAD.WIDE.U32 R6, R14, UR12, R6 ;  /* 0x0000000c0e067c25 */ /* 0x000fc8000f8e0006 */
[----:B------:R-:W-:Y:S02]  /*8670*/  IMAD.IADD R3, R3, 0x1, R11 ;  /* 0x0000000103037824 */ /* 0x000fe400078e020b */
[----:B0-----:R-:W-:-:S04]  /*8680*/  @P0 IMAD.HI.U32 R23, R8, R23, RZ ;  /* 0x0000001708170227 */ /* 0x001fc800078e00ff */
[----:B------:R-:W-:Y:S02]  /*8690*/  IMAD.IADD R7, R7, 0x1, R13 ;  /* 0x0000000107077824 */ /* 0x000fe400078e020d */
[----:B------:R-:W-:Y:S02]  /*86a0*/  IMAD R13, R12, UR6, RZ ;  /* 0x000000060c0d7c24 */ /* 0x000fe4000f8e02ff */
[----:B------:R-:W-:-:S04]  /*86b0*/  IMAD.WIDE.U32 R2, R19, UR4, R2 ;  /* 0x0000000413027c25 */ /* 0x000fc8000f8e0002 */
[----:B------:R-:W-:Y:S01]  /*86c0*/  IMAD.MOV.U32 R11, RZ, RZ, R8 ;  /* 0x000000ffff0b7224 */ /* 0x000fe200078e0008 */
[----:B-1----:R-:W-:Y:S01]  /*86d0*/  @P0 SHF.R.U32.HI R11, RZ, R20, R23 ;  /* 0x00000014ff0b0219 */ /* 0x002fe20000011617 */
        /* <DEDUP_REMOVED lines=39> */
[----:B------:R-:W-:Y:S01]  /*8950*/  VIADD R17, R5, 0x8 ;  /* 0x0000000805117836 */ /* 0x000fe20000000000 */
        /* <DEDUP_REMOVED lines=10> */
[----:B------:R-:W-:-:S03]  /*8a00*/  IMAD.IADD R19, R21, 0x1, -R22 ;  /* 0x0000000115137824 */ /* 0x000fc600078e0a16 */
[----:B------:R-:W1:Y:S01]  /*8a10*/  SHFL.IDX PT, R7, R9, 0x1, 0x1c1f ;  /* 0x003c1f0009077f89 */ /* 0x000e6200000e0000 */
[----:B------:R-:W-:Y:S02]  /*8a20*/  IMAD.SHL.U32 R19, R19, 0x2, RZ ;  /* 0x0000000213137824 */ /* 0x000fe400078e00ff */
        /* <DEDUP_REMOVED lines=52> */
.L_x_14026:
[----:B------:R-:W-:Y:S05]  /*8d70*/  BSYNC B0 ;  /* 0x0000000000007941 */ /* 0x000fea0003800000 */
.L_x_14025:
        /* <DEDUP_REMOVED lines=52> */
.L_x_14024:
        /* <DEDUP_REMOVED lines=59> */
.L_x_13989:
        /* <DEDUP_REMOVED lines=18> */
.L_x_14027:
[----:B------:R-:W-:Y:S01]  /*9590*/  ULDC UR41, c[0x0][0xc50] ;  /* 0x0003140000297ab9 */ /* 0x000fe20000000800 */
[----:B------:R-:W-:Y:S01]  /*95a0*/  UMOV UR36, UR6 ;  /* 0x0000000600247c82 */ /* 0x000fe20008000000 */
[----:B------:R-:W-:-:S11]  /*95b0*/  UISETP.NE.AND UP0, UPT, UR41, 0x1, UPT ;  /* 0x000000012900788c */ /* 0x000fd6000bf05270 */
[----:B------:R-:W-:Y:S01]  /*95c0*/  @UP0 ULDC UR4, c[0x0][0xc54] ;  /* 0x0003150000040ab9 */ /* 0x000fe20000000800 */
[----:B------:R-:W-:Y:S01]  /*95d0*/  @UP0 ULDC UR7, c[0x0][0xc58] ;  /* 0x0003160000070ab9 */ /* 0x000fe20000000800 */
[----:B------:R-:W-:-:S04]  /*95e0*/  UIMAD.WIDE.U32 UR4, UR6, UR4, URZ ;  /* 0x00000004060472a5 */ /* 0x000fc8000f8e003f */
[----:B------:R-:W-:-:S12]  /*95f0*/  @UP0 USHF.R.U32.HI UR36, URZ, UR7, UR5 ;  /* 0x000000073f240299 */ /* 0x000fd80008011605 */
.L_x_14028:
        /* <DEDUP_REMOVED lines=12> */
[----:B------:R-:W-:Y:S01]  /*96c0*/  UMOV UR8, 0xc0 ;  /* 0x000000c000087882 */ /* 0x000fe20000000000 */
[----:B------:R-:W-:Y:S02]  /*96d0*/  ULDC UR5, c[0x0][0x288] ;  /* 0x0000a20000057ab9 */ /* 0x000fe40000000800 */
[----:B------:R-:W-:Y:S01]  /*96e0*/  UISETP.NE.AND.EX UP0, UPT, UR7, URZ, UPT, UP0 ;  /* 0x0000003f0700728c */ /* 0x000fe2000bf05300 */
[----:B------:R-:W-:Y:S01]  /*96f0*/  ULDC UR6, c[0x0][0x424] ;  /* 0x0001090000067ab9 */ /* 0x000fe20000000800 */
[----:B------:R-:W-:-:S02]  /*9700*/  UIADD3 UR10, -UR5, 0x80, URZ ;  /* 0x00000080050a7890 */ /* 0x000fc4000fffe13f */
[----:B------:R-:W-:Y:S01]  /*9710*/  USEL UR7, UR6, 0x1, UP0 ;  /* 0x0000000106077887 */ /* 0x000fe20008000000 */
[----:B------:R-:W-:Y:S01]  /*9720*/  ULDC UR9, c[0x0][0x2f0] ;  /* 0x0000bc0000097ab9 */ /* 0x000fe20000000800 */
[----:B------:R-:W-:Y:S02]  /*9730*/  UMOV UR44, URZ ;  /* 0x0000003f002c7c82 */ /* 0x000fe40008000000 */
[----:B------:R-:W-:Y:S02]  /*9740*/  UIMAD UR10, UR7, UR9, UR10 ;  /* 0x00000009070a72a4 */ /* 0x000fe4000f8e020a */
[----:B------:R-:W-:Y:S02]  /*9750*/  UIMAD UR7, UR7, UR9, 0x7f ;  /* 0x0000007f070774a4 */ /* 0x000fe4000f8e0209 */
[----:B------:R-:W-:Y:S02]  /*9760*/  USHF.R.U32.HI UR9, URZ, 0x10, UR41 ;  /* 0x000000103f097899 */ /* 0x000fe40008011629 */
[----:B0-----:R-:W-:-:S02]  /*9770*/  UIMAD UR8, UR4, UR8, 0xbf ;  /* 0x000000bf040874a4 */ /* 0x001fc4000f8e0208 */
[----:B------:R-:W-:Y:S01]  /*9780*/  ULOP3.LUT UR41, UR41, 0xffff, URZ, 0xc0, !UPT ;  /* 0x0000ffff29297892 */ /* 0x000fe2000f8ec03f */
[----:B------:R-:W-:Y:S02]  /*9790*/  @UP1 ULDC UR4, c[0x0][0x44c] ;  /* 0x0001130000041ab9 */ /* 0x000fe40000000800 */
[----:B------:R-:W-:Y:S02]  /*97a0*/  UIMAD.WIDE.U32 UR4, UR8, UR4, URZ ;  /* 0x00000004080472a5 */ /* 0x000fe4000f8e003f */
[----:B------:R-:W-:Y:S01]  /*97b0*/  UMOV UR6, UR8 ;  /* 0x0000000800067c82 */ /* 0x000fe20008000000 */
[----:B------:R-:W-:Y:S02]  /*97c0*/  @UP1 ULDC UR8, c[0x0][0x450] ;  /* 0x0001140000081ab9 */ /* 0x000fe40000000800 */
[----:B------:R-:W-:Y:S02]  /*97d0*/  @UP1 USHF.R.U32.HI UR6, URZ, UR8, UR5 ;  /* 0x000000083f061299 */ /* 0x000fe40008011605 */
[----:B------:R-:W-:-:S02]  /*97e0*/  USHF.R.S32.HI UR5, URZ, 0x1f, UR7 ;  /* 0x0000001f3f057899 */ /* 0x000fc40008011407 */
[----:B------:R-:W-:Y:S02]  /*97f0*/  UIADD3 UR6, UR10, UR6, URZ ;  /* 0x000000060a067290 */ /* 0x000fe4000fffe03f */
[----:B------:R-:W-:Y:S02]  /*9800*/  ULEA.HI UR5, UR5, UR7, URZ, 0x7 ;  /* 0x0000000705057291 */ /* 0x000fe4000f8f383f */
[----:B------:R-:W-:Y:S02]  /*9810*/  USHF.R.S32.HI UR4, URZ, 0x1f, UR6 ;  /* 0x0000001f3f047899 */ /* 0x000fe40008011406 */
[----:B------:R-:W-:Y:S02]  /*9820*/  USHF.R.S32.HI UR5, URZ, 0x7, UR5 ;  /* 0x000000073f057899 */ /* 0x000fe40008011405 */
[----:B------:R-:W-:-:S04]  /*9830*/  ULEA.HI UR4, UR4, UR6, URZ, 0x7 ;  /* 0x0000000604047291 */ /* 0x000fc8000f8f383f */
        /* <DEDUP_REMOVED lines=41> */
.L_x_14030:
[----:B------:R-:W-:Y:S01]  /*9ad0*/  UIMAD UR40, UR41, UR44, URZ ;  /* 0x0000002c292872a4 */ /* 0x000fe2000f8e023f */
[----:B------:R-:W-:-:S05]  /*9ae0*/  IMAD.U32 R3, RZ, RZ, UR42 ;  /* 0x0000002aff037e24 */ /* 0x000fca000f8e00ff */
[----:B------:R-:W-:-:S05]  /*9af0*/  IMAD.U32 R4, RZ, RZ, UR40 ;  /* 0x00000028ff047e24 */ /* 0x000fca000f8e00ff */
[----:B------:R-:W-:Y:S01]  /*9b00*/  VIADDMNMX R3, R4, UR44, R3, PT ;  /* 0x0000002c04037c46 */ /* 0x000fe2000b800103 */
[----:B------:R-:W-:-:S03]  /*9b10*/  IMAD.MOV.U32 R4, RZ, RZ, 0x1 ;  /* 0x00000001ff047424 */ /* 0x000fc600078e00ff */
[----:B------:R-:W-:Y:S01]  /*9b20*/  R2UR UR39, R3 ;  /* 0x00000000032772ca */ /* 0x000fe200000e0000 */
[----:B------:R-:W-:-:S12]  /*9b30*/  IMAD.MOV.U32 R3, RZ, RZ, RZ ;  /* 0x000000ffff037224 */ /* 0x000fd800078e00ff */
[----:B------:R-:W-:-:S06]  /*9b40*/  UISETP.GT.AND UP0, UPT, UR39, UR40, UPT ;  /* 0x000000282700728c */ /* 0x000fcc000bf04270 */
[----:B------:R-:W-:-:S13]  /*9b50*/  PLOP3.LUT P0, PT, PT, PT, UP0, 0x80, 0x0 ;  /* 0x000000000000781c */ /* 0x000fda0003f0f008 */
        /* <DEDUP_REMOVED lines=24> */
.L_x_14031:
        /* <DEDUP_REMOVED lines=20> */
.L_x_14033:
        /* <DEDUP_REMOVED lines=15> */
.L_x_14032:
        /* <DEDUP_REMOVED lines=9> */
[----:B------:R-:W-:-:S04]  /*9fa0*/  IMAD.U32 R23, RZ, RZ, UR39 ;  /* 0x00000027ff177e24 */ /* 0x000fc8000f8e00ff */
[----:B------:R-:W-:Y:S01]  /*9fb0*/  VIADD R23, R23, 0xffffffff ;  /* 0xffffffff17177836 */ /* 0x000fe20000000000 */
[----:B0-----:R-:W-:-:S04]  /*9fc0*/  ISETP.NE.U32.AND P0, PT, R4, RZ, PT ;  /* 0x000000ff0400720c */ /* 0x001fc80003f05070 */
[----:B------:R-:W-:-:S04]  /*9fd0*/  ISETP.NE.AND.EX P1, PT, R5, RZ, PT, P0 ;  /* 0x000000ff0500720c */ /* 0x000fc80003f25300 */
[----:B------:R-:W-:Y:S02]  /*9fe0*/  P2R R27, PR, RZ, 0x2 ;  /* 0x00000002ff1b7803 */ /* 0x000fe40000000000 */
[----:B--2---:R-:W-:Y:S02]  /*9ff0*/  SHF.R.S32.HI R22, RZ, 0x1f, R24 ;  /* 0x0000001fff167819 */ /* 0x004fe40000011418 */
[----:B------:R-:W-:Y:S01]  /*a000*/  SEL R18, R24, RZ, !P1 ;  /* 0x000000ff18127207 */ /* 0x000fe20004800000 */
[----:B------:R-:W-:Y:S06]  /*a010*/  BRA.DIV UR4, `(.L_x_14034) ;  /* 0x0000002e04307947 */ /* 0x000fec000b800000 */
[----:B------:R0:W1:Y:S02]  /*a020*/  SHFL.IDX PT, R14, R16, RZ, 0x1f ;  /* 0x00001fff100e7589 */ /* 0x00006400000e0000 */
.L_x_14102:
[----:B-1----:R-:W-:Y:S02]  /*a030*/  ISETP.NE.AND P0, PT, R14, RZ, PT ;  /* 0x000000ff0e00720c */ /* 0x002fe40003f05270 */
[----:B------:R-:W-:-:S04]  /*a040*/  PLOP3.LUT P2, PT, PT, PT, PT, 0x8, 0x0 ;  /* 0x000000000000781c */ /* 0x000fc80003f4e170 */
[----:B------:R-:W-:-:S07]  /*a050*/  P2R R26, PR, RZ, 0x4 ;  /* 0x00000004ff1a7803 */ /* 0x000fce0000000000 */
[----:B------:R-:W-:Y:S05]  /*a060*/  @P0 BRA `(.L_x_14035) ;  /* 0x0000000000cc0947 */ /* 0x000fea0003800000 */
[----:B------:R-:W-:-:S03]  /*a070*/  UMOV UR4, 0xffffffff ;  /* 0xffffffff00047882 */ /* 0x000fc60000000000 */
[----:B------:R-:W-:Y:S05]  /*a080*/  BRA.DIV UR4, `(.L_x_14036) ;  /* 0x0000002e04347947 */ /* 0x000fea000b800000 */
[----:B------:R-:W-:-:S13]  /*a090*/  ELECT P6, URZ, PT ;  /* 0x00000000003f782f */ /* 0x000fda00038c0000 */
.L_x_14105:
        /* <DEDUP_REMOVED lines=23> */
.L_x_14037:
[----:B------:R-:W2:Y:S01]  /*a210*/  SYNCS.PHASECHK.TRANS64.TRYWAIT P0, [UR38+0x16840], R8 ;  /* 0x01684008ff0075a7 */ /* 0x000ea20008000166 */
[----:B------:R-:W-:Y:S01]  /*a220*/  ISETP.NE.AND P1, PT, R17, RZ, PT ;  /* 0x000000ff1100720c */ /* 0x000fe20003f25270 */
[----:B--2---:R-:W-:-:S12]  /*a230*/  @!P0 BRA `(.L_x_14038) ;  /* 0x0000002800e88947 */ /* 0x004fd80003800000 */
.L_x_14106:
[----:B------:R-:W-:Y:S05]  /*a240*/  @P1 BRA `(.L_x_14039) ;  /* 0x0000000000141947 */ /* 0x000fea0003800000 */
[----:B------:R-:W-:Y:S01]  /*a250*/  LOP3.LUT P0, RZ, R2, 0x1f, RZ, 0xc0, !PT ;  /* 0x0000001f02ff7812 */ /* 0x000fe2000780c0ff */
[----:B------:R-:W-:-:S04]  /*a260*/  IMAD.MOV.U32 R0, RZ, RZ, 0x4000 ;  /* 0x00004000ff007424 */ /* 0x000fc800078e00ff */
[----:B------:R3:W-:Y:S08]  /*a270*/  SYNCS.ARRIVE.TRANS64 RZ, [UR38+0x16830], R0 ;  /* 0x01683000ffff79a7 */ /* 0x0007f00008000026 */
[----:B---3--:R-:W-:Y:S05]  /*a280*/  @!P0 BRA `(.L_x_14039) ;  /* 0x0000000000048947 */ /* 0x008fea0003800000 */
[----:B------:R-:W-:Y:S01]  /*a290*/  BPT.TRAP 0x1 ;  /* 0x000000040000795c */ /* 0x000fe20000300000 */
.L_x_14039:
        /* <DEDUP_REMOVED lines=8> */
[----:B------:R-:W-:Y:S01]  /*a320*/  UIADD3.X UR5, URZ, UR5, URZ, UP0, !UPT ;  /* 0x000000053f057290 */ /* 0x000fe200087fe43f */
[----:B------:R-:W-:Y:S01]  /*a330*/  UMOV UR6, 0x0 ;  /* 0x0000000000067882 */ /* 0x000fe20000000000 */
[----:B------:R-:W-:-:S02]  /*a340*/  UMOV UR7, 0x14f00000 ;  /* 0x14f0000000077882 */ /* 0x000fc40000000000 */
[----:B------:R-:W-:Y:S01]  /*a350*/  USHF.L.U32 UR11, UR11, 0x7, URZ ;  /* 0x000000070b0b7899 */ /* 0x000fe2000800063f */
[----:B------:R-:W-:Y:S01]  /*a360*/  UMOV UR10, URZ ;  /* 0x0000003f000a7c82 */ /* 0x000fe20008000000 */
[----:B------:R-:W-:-:S07]  /*a370*/  UMOV UR12, UR36 ;  /* 0x00000024000c7c82 */ /* 0x000fce0008000000 */
[----:B------:R3:W-:Y:S02]  /*a380*/  UTMALDG.4D [UR8], [UR4], desc[UR6] ;  /* 0x00000608040075b4 */ /* 0x0007e40008019000 */
[----:B---3--:R-:W-:Y:S01]  /*a390*/  NOP ;  /* 0x0000000000007918 */ /* 0x008fe20000000000 */
.L_x_14035:
        /* <DEDUP_REMOVED lines=24> */
[----:B--2---:R-:W-:Y:S02]  /*a520*/  IMAD.MOV.U32 R8, RZ, RZ, 0x70 ;  /* 0x00000070ff087424 */ /* 0x004fe400078e00ff */
[----:B------:R-:W-:Y:S02]  /*a530*/  IMAD.MOV.U32 R12, RZ, RZ, 0x1 ;  /* 0x00000001ff0c7424 */ /* 0x000fe400078e00ff */
[----:B------:R-:W-:-:S07]  /*a540*/  IMAD.MOV.U32 R13, RZ, RZ, RZ ;  /* 0x000000ffff0d7224 */ /* 0x000fce00078e00ff */
[----:B------:R-:W-:-:S07]  /*a550*/  LEPC R20, `(.L_x_14040) ;  /* 0x000000001014794e */ /* 0x000fce0000000000 */
[----:B01----:R-:W-:Y:S05]  /*a560*/  CALL.ABS.NOINC R14 ;  /* 0x000000000e007343 */ /* 0x003fea0003c00000 */
.L_x_14040:
[----:B------:R-:W3:Y:S01]  /*a570*/  LDC R0, c[0x0][0x448] ;  /* 0x00011200ff007b82 */ /* 0x000ee20000000800 */
[----:B------:R-:W4:Y:S01]  /*a580*/  S2R R9, SR_CTAID.X ;  /* 0x0000000000097919 */ /* 0x000f220000002500 */
[----:B--2---:R-:W-:Y:S01]  /*a590*/  IMAD.SHL.U32 R3, R2, 0x10, RZ ;  /* 0x0000001002037824 */ /* 0x004fe200078e00ff */
[----:B------:R-:W-:Y:S01]  /*a5a0*/  SHF.R.U32.HI R12, RZ, 0x3, R17 ;  /* 0x00000003ff0c7819 */ /* 0x000fe20000011611 */
[----:B------:R-:W-:Y:S01]  /*a5b0*/  UMOV UR4, UR48 ;  /* 0x0000003000047c82 */ /* 0x000fe20008000000 */
[----:B------:R-:W-:Y:S01]  /*a5c0*/  UMOV UR5, UR45 ;  /* 0x0000002d00057c82 */ /* 0x000fe20008000000 */
[----:B------:R-:W-:Y:S01]  /*a5d0*/  ULDC.64 UR6, c[0x0][0x2c8] ;  /* 0x0000b20000067ab9 */ /* 0x000fe20000000a00 */
[----:B-1----:R-:W-:Y:S02]  /*a5e0*/  LOP3.LUT R4, R12, 0x70, R3, 0xf8, !PT ;  /* 0x000000700c047812 */ /* 0x002fe400078ef803 */
[----:B---3--:R-:W-:-:S03]  /*a5f0*/  ISETP.NE.AND P0, PT, R0, 0x1, PT ;  /* 0x000000010000780c */ /* 0x008fc60003f05270 */
[----:B----4-:R-:W-:Y:S02]  /*a600*/  IMAD R13, R9, 0xc0, R4 ;  /* 0x000000c0090d7824 */ /* 0x010fe400078e0204 */
[----:B------:R-:W1:Y:S02]  /*a610*/  LDC.64 R4, c[0x0][0x2e0] ;  /* 0x0000b800ff047b82 */ /* 0x000e640000000a00 */
[----:B------:R-:W-:Y:S02]  /*a620*/  VIADD R11, R13, 0x80 ;  /* 0x000000800d0b7836 */ /* 0x000fe40000000000 */
[----:B------:R-:W-:-:S04]  /*a630*/  IMAD.MOV.U32 R15, RZ, RZ, R13 ;  /* 0x000000ffff0f7224 */ /* 0x000fc800078e000d */
[----:B------:R-:W2:Y:S08]  /*a640*/  @P0 LDC R6, c[0x0][0x44c] ;  /* 0x00011300ff060b82 */ /* 0x000eb00000000800 */
[----:B------:R-:W3:Y:S08]  /*a650*/  @P0 LDC R10, c[0x0][0x44c] ;  /* 0x00011300ff0a0b82 */ /* 0x000ef00000000800 */
[----:B------:R-:W4:Y:S08]  /*a660*/  @P0 LDC R8, c[0x0][0x450] ;  /* 0x00011400ff080b82 */ /* 0x000f300000000800 */
[----:B------:R-:W5:Y:S01]  /*a670*/  @P0 LDC R7, c[0x0][0x450] ;  /* 0x00011400ff070b82 */ /* 0x000f620000000800 */
[----:B--2---:R-:W-:-:S04]  /*a680*/  @P0 IMAD.HI.U32 R3, R13, R6, RZ ;  /* 0x000000060d030227 */ /* 0x004fc800078e00ff */
[----:B---3--:R-:W-:Y:S01]  /*a690*/  @P0 IMAD.HI.U32 R6, R11, R10, RZ ;  /* 0x0000000a0b060227 */ /* 0x008fe200078e00ff */
[----:B----4-:R-:W-:-:S03]  /*a6a0*/  @P0 SHF.R.U32.HI R15, RZ, R8, R3 ;  /* 0x00000008ff0f0219 */ /* 0x010fc60000011603 */
[----:B------:R-:W-:Y:S02]  /*a6b0*/  IMAD.MOV.U32 R3, RZ, RZ, R11 ;  /* 0x000000ffff037224 */ /* 0x000fe400078e000b */
[----:B------:R-:W-:Y:S01]  /*a6c0*/  IMAD.MOV R8, RZ, RZ, -R15 ;  /* 0x000000ffff087224 */ /* 0x000fe200078e0a0f */
[----:B-----5:R-:W-:Y:S01]  /*a6d0*/  @P0 SHF.R.U32.HI R3, RZ, R7, R6 ;  /* 0x00000007ff030219 */ /* 0x020fe20000011606 */
[----:B-1----:R-:W-:Y:S02]  /*a6e0*/  IMAD R6, R19, R4, RZ ;  /* 0x0000000413067224 */ /* 0x002fe400078e02ff */
[----:B------:R-:W-:Y:S01]  /*a6f0*/  IMAD R13, R0, R8, R13 ;  /* 0x00000008000d7224 */ /* 0x000fe200078e020d */
[----:B------:R-:W-:Y:S01]  /*a700*/  SHF.R.S32.HI R10, RZ, 0x1f, R3 ;  /* 0x0000001fff0a7819 */ /* 0x000fe20000011403 */
[C---:B------:R-:W-:Y:S01]  /*a710*/  IMAD R7, R25.reuse, R5, R6 ;  /* 0x0000000519077224 */ /* 0x040fe200078e0206 */
[----:B------:R-:W-:Y:S01]  /*a720*/  SHF.R.S32.HI R6, RZ, 0x1f, R15 ;  /* 0x0000001fff067819 */ /* 0x000fe2000001140f */
[----:B------:R-:W-:Y:S01]  /*a730*/  IMAD.WIDE.U32 R4, R25, R4, UR4 ;  /* 0x0000000419047e25 */ /* 0x000fe2000f8e0004 */
[----:B------:R-:W-:-:S03]  /*a740*/  ULDC.64 UR4, c[0x0][0x2d0] ;  /* 0x0000b40000047ab9 */ /* 0x000fc60000000a00 */
[----:B------:R-:W-:Y:S02]  /*a750*/  IMAD R6, R6, UR4, RZ ;  /* 0x0000000406067c24 */ /* 0x000fe4000f8e02ff */
[----:B------:R-:W-:Y:S02]  /*a760*/  IMAD.IADD R5, R5, 0x1, R7 ;  /* 0x0000000105057824 */ /* 0x000fe400078e0207 */
[----:B------:R-:W-:Y:S02]  /*a770*/  IMAD.MOV R8, RZ, RZ, -R3 ;  /* 0x000000ffff087224 */ /* 0x000fe400078e0a03 */
[C---:B------:R-:W-:Y:S02]  /*a780*/  IMAD R19, R15.reuse, UR5, R6 ;  /* 0x000000050f137c24 */ /* 0x040fe4000f8e0206 */
[----:B------:R-:W-:-:S04]  /*a790*/  IMAD.WIDE.U32 R6, R15, UR4, R4 ;  /* 0x000000040f067c25 */ /* 0x000fc8000f8e0004 */
[----:B------:R-:W-:Y:S01]  /*a7a0*/  IMAD R11, R0, R8, R11 ;  /* 0x00000008000b7224 */ /* 0x000fe200078e020b */
[----:B------:R-:W-:Y:S01]  /*a7b0*/  SHF.R.S32.HI R8, RZ, 0x1f, R13 ;  /* 0x0000001fff087819 */ /* 0x000fe2000001140d */
[----:B------:R-:W-:Y:S02]  /*a7c0*/  IMAD R10, R10, UR4, RZ ;  /* 0x000000040a0a7c24 */ /* 0x000fe4000f8e02ff */
[----:B------:R-:W-:Y:S02]  /*a7d0*/  IMAD.IADD R7, R7, 0x1, R19 ;  /* 0x0000000107077824 */ /* 0x000fe400078e0213 */
[----:B------:R-:W-:-:S04]  /*a7e0*/  IMAD.WIDE.U32 R4, R3, UR4, R4 ;  /* 0x0000000403047c25 */ /* 0x000fc8000f8e0004 */
[----:B------:R-:W-:Y:S01]  /*a7f0*/  IMAD R19, R3, UR5, R10 ;  /* 0x0000000503137c24 */ /* 0x000fe2000f8e020a */
[----:B------:R-:W-:Y:S01]  /*a800*/  SHF.R.S32.HI R3, RZ, 0x1f, R11 ;  /* 0x0000001fff037819 */ /* 0x000fe2000001140b */
[----:B------:R-:W-:Y:S01]  /*a810*/  IMAD R8, R8, UR6, RZ ;  /* 0x0000000608087c24 */ /* 0x000fe2000f8e02ff */
[----:B------:R-:W-:Y:S01]  /*a820*/  ULDC.64 UR4, c[0x0][0x280] ;  /* 0x0000a00000047ab9 */ /* 0x000fe20000000a00 */
[----:B------:R-:W-:-:S04]  /*a830*/  IMAD.WIDE.U32 R6, R13, UR6, R6 ;  /* 0x000000060d067c25 */ /* 0x000fc8000f8e0006 */
[----:B------:R-:W-:Y:S02]  /*a840*/  IMAD R15, R13, UR7, R8 ;  /* 0x000000070d0f7c24 */ /* 0x000fe4000f8e0208 */
[----:B------:R-:W-:Y:S02]  /*a850*/  IMAD R8, R3, UR6, RZ ;  /* 0x0000000603087c24 */ /* 0x000fe4000f8e02ff */
[----:B------:R-:W-:Y:S02]  /*a860*/  IMAD.IADD R5, R5, 0x1, R19 ;  /* 0x0000000105057824 */ /* 0x000fe400078e0213 */
[----:B------:R-:W-:Y:S01]  /*a870*/  IMAD R3, R11, UR7, R8 ;  /* 0x000000070b037c24 */ /* 0x000fe2000f8e0208 */
[----:B------:R-:W-:Y:S01]  /*a880*/  LEA R8, P0, R6, UR4, 0x1 ;  /* 0x0000000406087c11 */ /* 0x000fe2000f8008ff */
[----:B------:R-:W-:Y:S02]  /*a890*/  IMAD.IADD R7, R7, 0x1, R15 ;  /* 0x0000000107077824 */ /* 0x000fe400078e020f */
[----:B------:R-:W-:-:S03]  /*a8a0*/  IMAD.WIDE.U32 R4, R11, UR6, R4 ;  /* 0x000000060b047c25 */ /* 0x000fc6000f8e0004 */
[----:B------:R-:W-:Y:S01]  /*a8b0*/  LEA.HI.X R7, R6, UR5, R7, 0x1, P0 ;  /* 0x0000000506077c11 */ /* 0x000fe200080f0c07 */
[----:B------:R-:W-:Y:S01]  /*a8c0*/  IMAD.SHL.U32 R19, R2, 0x8, RZ ;  /* 0x0000000802137824 */ /* 0x000fe200078e00ff */
[C---:B------:R-:W-:Y:S01]  /*a8d0*/  LEA R6, P0, R4.reuse, UR4, 0x1 ;  /* 0x0000000404067c11 */ /* 0x040fe2000f8008ff */
[----:B------:R-:W-:Y:S01]  /*a8e0*/  IMAD.IADD R3, R5, 0x1, R3 ;  /* 0x0000000105037824 */ /* 0x000fe200078e0203 */
[----:B------:R-:W-:Y:S01]  /*a8f0*/  ULDC UR4, c[0x0][0x2b8] ;  /* 0x0000ae0000047ab9 */ /* 0x000fe20000000800 */
[----:B------:R-:W-:Y:S01]  /*a900*/  IMAD.SHL.U32 R10, R17, 0x8, RZ ;  /* 0x00000008110a7824 */ /* 0x000fe200078e00ff */
[C---:B------:R-:W-:Y:S02]  /*a910*/  LOP3.LUT R5, R19.reuse, 0x1f8, RZ, 0xc0, !PT ;  /* 0x000001f813057812 */ /* 0x040fe400078ec0ff */
[----:B------:R-:W-:Y:S02]  /*a920*/  LOP3.LUT R19, R19, 0x38, RZ, 0xc0, !PT ;  /* 0x0000003813137812 */ /* 0x000fe400078ec0ff */
[----:B------:R-:W-:-:S02]  /*a930*/  LEA.HI.X R3, R4, UR5, R3, 0x1, P0 ;  /* 0x0000000504037c11 */ /* 0x000fc400080f0c03 */
[----:B------:R-:W-:Y:S01]  /*a940*/  ISETP.GE.AND P0, PT, R19, UR4, PT ;  /* 0x0000000413007c0c */ /* 0x000fe2000bf06270 */
[----:B------:R-:W-:Y:S01]  /*a950*/  UMOV UR4, 0xffffffff ;  /* 0xffffffff00047882 */ /* 0x000fe20000000000 */
[----:B------:R-:W-:-:S04]  /*a960*/  LOP3.LUT R5, R5, 0x38, R2, 0x78, !PT ;  /* 0x0000003805057812 */ /* 0x000fc800078e7802 */
[----:B------:R-:W-:Y:S01]  /*a970*/  LOP3.LUT R10, R5, 0x200, R10, 0xf8, !PT ;  /* 0x00000200050a7812 */ /* 0x000fe200078ef80a */
[----:B------:R-:W-:Y:S06]  /*a980*/  BRA.DIV UR4, `(.L_x_14041) ;  /* 0x00000026042c7947 */ /* 0x000fec000b800000 */
[----:B------:R-:W1:Y:S01]  /*a990*/  SHFL.IDX PT, R14, R8, RZ, 0x181f ;  /* 0x00181fff080e7589 */ /* 0x000e6200000e0000 */
[----:B------:R-:W-:Y:S01]  /*a9a0*/  ULDC UR4, c[0x0][0x288] ;  /* 0x0000a20000047ab9 */ /* 0x000fe20000000800 */
[----:B------:R-:W-:Y:S02]  /*a9b0*/  IMAD R9, R9, 0xc0, R12 ;  /* 0x000000c009097824 */ /* 0x000fe400078e020c */
        /* <DEDUP_REMOVED lines=80> */
[----:B------:R-:W-:Y:S01]  /*aec0*/  @!P1 LEA R21, R10, UR38, 0x1 ;  /* 0x000000260a159c11 */ /* 0x000fe2000f8e08ff */
[----:B------:R-:W4:Y:S01]  /*aed0*/  SHFL.IDX PT, R3, R3, 0x3, 0x181f ;  /* 0x00781f0003037f89 */ /* 0x000f2200000e0000 */
[----:B-1----:R-:W-:-:S03]  /*aee0*/  @!P1 LEA R4, P3, R19, R14, 0x1 ;  /* 0x0000000e13049211 */ /* 0x002fc600078608ff */
[----:B------:R1:W0:Y:S02]  /*aef0*/  SHFL.IDX PT, R14, R6, 0x3, 0x181f ;  /* 0x00781f00060e7f89 */ /* 0x00022400000e0000 */
[----:B------:R-:W-:-:S05]  /*af00*/  @!P1 IMAD.X R5, RZ, RZ, R8, P3 ;  /* 0x000000ffff059224 */ /* 0x000fca00018e0608 */
[----:B------:R2:W-:Y:S02]  /*af10*/  @!P1 LDGSTS.E.BYPASS.LTC128B.128 [R21+0xcc00], desc[UR46][R4.64], !P0 ;  /* 0x0cc0000004159fae */ /* 0x0005e4000c101d6e */
[----:B--2---:R-:W-:-:S05]  /*af20*/  @!P2 LEA R4, P1, R19, R20, 0x1 ;  /* 0x000000141304a211 */ /* 0x004fca00078208ff */
[----:B---3--:R-:W-:Y:S01]  /*af30*/  @!P2 IMAD.X R5, RZ, RZ, R7, P1 ;  /* 0x000000ffff05a224 */ /* 0x008fe200008e0607 */
[----:B------:R-:W-:-:S05]  /*af40*/  @!P2 LEA R7, R10, UR38, 0x1 ;  /* 0x000000260a07ac11 */ /* 0x000fca000f8e08ff */
[----:B0---4-:R1:W-:Y:S02]  /*af50*/  @!P2 LDGSTS.E.BYPASS.LTC128B.128 [R7+0xd400], desc[UR46][R4.64], !P0 ;  /* 0x0d4000000407afae */ /* 0x0113e4000c101d6e */
.L_x_14131:
[----:B------:R-:W-:-:S05]  /*af60*/  VIADD R9, R9, 0xb0 ;  /* 0x000000b009097836 */ /* 0x000fca0000000000 */
[----:B------:R-:W-:Y:S01]  /*af70*/  ISETP.GE.AND P1, PT, R9, R0, PT ;  /* 0x000000000900720c */ /* 0x000fe20003f26270 */
[----:B------:R-:W-:-:S05]  /*af80*/  IMAD.MOV.U32 R0, RZ, RZ, 0x1 ;  /* 0x00000001ff007424 */ /* 0x000fca00078e00ff */
[----:B------:R-:W-:-:S07]  /*af90*/  SHF.L.U32 R0, R0, 0x1f, RZ ;  /* 0x0000001f00007819 */ /* 0x000fce00000006ff */
[----:B-1----:R-:W-:-:S05]  /*afa0*/  @!P1 LEA R4, P2, R19, R14, 0x1 ;  /* 0x0000000e13049211 */ /* 0x002fca00078408ff */
[----:B------:R-:W-:Y:S01]  /*afb0*/  @!P1 IMAD.X R5, RZ, RZ, R3, P2 ;  /* 0x000000ffff059224 */ /* 0x000fe200010e0603 */
[----:B------:R-:W-:-:S05]  /*afc0*/  @!P1 LEA R3, R10, UR38, 0x1 ;  /* 0x000000260a039c11 */ /* 0x000fca000f8e08ff */
        /* <DEDUP_REMOVED lines=9> */
[----:B------:R-:W1:Y:S02]  /*b060*/  SYNCS.PHASECHK.TRANS64.TRYWAIT P0, [UR38+0x16820], R0 ;  /* 0x01682000ff0075a7 */ /* 0x000e640008000166 */
[----:B01----:R-:W-:Y:S05]  /*b070*/  @!P0 BRA `(.L_x_14042) ;  /* 0x0000002c00088947 */ /* 0x003fea0003800000 */
.L_x_14132:
[----:B------:R-:W-:Y:S01]  /*b080*/  UIADD3 UR6, UR39, -0x2, URZ ;  /* 0xfffffffe27067890 */ /* 0x000fe2000fffe03f */
[----:B------:R-:W-:Y:S02]  /*b090*/  IMAD.MOV.U32 R12, RZ, RZ, 0x1 ;  /* 0x00000001ff0c7424 */ /* 0x000fe400078e00ff */
[----:B0-----:R-:W-:Y:S01]  /*b0a0*/  IMAD.MOV.U32 R0, RZ, RZ, RZ ;  /* 0x000000ffff007224 */ /* 0x001fe200078e00ff */
[----:B------:R-:W-:-:S06]  /*b0b0*/  UISETP.GE.AND UP0, UPT, UR6, UR40, UPT ;  /* 0x000000280600728c */ /* 0x000fcc000bf06270 */
[----:B------:R-:W-:-:S13]  /*b0c0*/  PLOP3.LUT P0, PT, PT, PT, UP0, 0x80, 0x0 ;  /* 0x000000000000781c */ /* 0x000fda0003f0f008 */
[----:B------:R-:W-:Y:S05]  /*b0d0*/  @!P0 BRA `(.L_x_14043) ;  /* 0x0000001000e48947 */ /* 0x000fea0003800000 */
[----:B------:R-:W-:Y:S01]  /*b0e0*/  UIADD3 UR4, UR41, 0x1, URZ ;  /* 0x0000000129047890 */ /* 0x000fe2000fffe03f */
[----:B------:R-:W-:Y:S01]  /*b0f0*/  LOP3.LUT R3, RZ, UR40, RZ, 0x33, !PT ;  /* 0x00000028ff037c12 */ /* 0x000fe2000f8e33ff */
[----:B------:R-:W-:Y:S01]  /*b100*/  IMAD.MOV.U32 R12, RZ, RZ, 0x1 ;  /* 0x00000001ff0c7424 */ /* 0x000fe200078e00ff */
[----:B------:R-:W-:Y:S01]  /*b110*/  LOP3.LUT R8, R2, 0x1f, RZ, 0xc0, !PT ;  /* 0x0000001f02087812 */ /* 0x000fe200078ec0ff */
[----:B------:R-:W-:Y:S01]  /*b120*/  UIMAD UR4, UR4, UR44, URZ ;  /* 0x0000002c040472a4 */ /* 0x000fe2000f8e023f */
[----:B------:R-:W-:-:S03]  /*b130*/  IMAD.MOV.U32 R6, RZ, RZ, R18 ;  /* 0x000000ffff067224 */ /* 0x000fc600078e0012 */
[----:B------:R-:W-:-:S04]  /*b140*/  UISETP.LT.AND UP0, UPT, UR42, UR4, UPT ;  /* 0x000000042a00728c */ /* 0x000fc8000bf01270 */
[----:B------:R-:W-:-:S06]  /*b150*/  USEL UR4, UR42, UR4, UP0 ;  /* 0x000000042a047287 */ /* 0x000fcc0008000000 */
[----:B------:R-:W-:-:S05]  /*b160*/  IMAD R4, RZ, RZ, -UR4 ;  /* 0x80000004ff047e24 */ /* 0x000fca000f8e02ff */
[----:B------:R-:W-:-:S04]  /*b170*/  VIADDMNMX R3, R4, 0x1, R3, !PT ;  /* 0x0000000104037846 */ /* 0x000fc80007800103 */
[----:B------:R-:W-:Y:S02]  /*b180*/  R2UR UR5, R3 ;  /* 0x00000000030572ca */ /* 0x000fe400000e0000 */
[----:B------:R-:W-:-:S11]  /*b190*/  LOP3.LUT R3, RZ, UR4, RZ, 0x33, !PT ;  /* 0x00000004ff037c12 */ /* 0x000fd6000f8e33ff */
[----:B------:R-:W-:Y:S02]  /*b1a0*/  UIADD3 UR7, UR5, -0x2, URZ ;  /* 0xfffffffe05077890 */ /* 0x000fe4000fffe03f */
[----:B------:R-:W-:-:S04]  /*b1b0*/  UIADD3 UR4, UR4, UR5, URZ ;  /* 0x0000000504047290 */ /* 0x000fc8000fffe03f */
[----:B------:R-:W-:Y:S01]  /*b1c0*/  ISETP.NE.AND P0, PT, R3, UR7, PT ;  /* 0x0000000703007c0c */ /* 0x000fe2000bf05270 */
[----:B------:R-:W-:Y:S02]  /*b1d0*/  IMAD.U32 R3, RZ, RZ, UR6 ;  /* 0x00000006ff037e24 */ /* 0x000fe4000f8e00ff */
[----:B------:R-:W-:-:S05]  /*b1e0*/  IMAD.U32 R9, RZ, RZ, UR4 ;  /* 0x00000004ff097e24 */ /* 0x000fca000f8e00ff */
[----:B------:R-:W-:-:S05]  /*b1f0*/  LOP3.LUT R9, R9, 0x1, RZ, 0xc0, !PT ;  /* 0x0000000109097812 */ /* 0x000fca00078ec0ff */
[----:B------:R-:W-:Y:S05]  /*b200*/  @!P0 BRA `(.L_x_14044) ;  /* 0x0000000c001c8947 */ /* 0x000fea0003800000 */
[----:B------:R-:W-:Y:S01]  /*b210*/  R2UR UR5, R9 ;  /* 0x00000000090572ca */ /* 0x000fe200000e0000 */
[----:B------:R-:W-:Y:S01]  /*b220*/  BSSY B0, `(.L_x_14044) ;  /* 0x00000c5000007945 */ /* 0x000fe20003800000 */
[----:B------:R-:W-:Y:S02]  /*b230*/  IMAD.MOV.U32 R10, RZ, RZ, 0x1 ;  /* 0x00000001ff0a7424 */ /* 0x000fe400078e00ff */
[----:B------:R-:W-:-:S09]  /*b240*/  IMAD.MOV.U32 R6, RZ, RZ, R18 ;  /* 0x000000ffff067224 */ /* 0x000fd200078e0012 */
[----:B------:R-:W-:-:S06]  /*b250*/  UIADD3 UR4, UR4, -UR5, URZ ;  /* 0x8000000504047290 */ /* 0x000fcc000fffe03f */
[----:B------:R-:W-:-:S07]  /*b260*/  IMAD.U32 R11, RZ, RZ, UR4 ;  /* 0x00000004ff0b7e24 */ /* 0x000fce000f8e00ff */
.L_x_14071:
        /* <DEDUP_REMOVED lines=28> */
.L_x_14047:
[----:B------:R-:W1:Y:S01]  /*b430*/  SYNCS.PHASECHK.TRANS64.TRYWAIT P0, [UR38+0x16848], R12 ;  /* 0x0168480cff0075a7 */ /* 0x000e620008000166 */
[----:B------:R-:W-:Y:S01]  /*b440*/  BSSY B2, `(.L_x_14048) ;  /* 0x0000003000027945 */ /* 0x000fe20003800000 */
[----:B------:R-:W-:-:S03]  /*b450*/  ISETP.NE.AND P2, PT, R17, RZ, PT ;  /* 0x000000ff1100720c */ /* 0x000fc60003f45270 */
[----:B-1----:R-:W-:Y:S10]  /*b460*/  @!P0 BRA `(.L_x_14049) ;  /* 0x0000002800248947 */ /* 0x002ff40003800000 */
.L_x_14133:
[----:B------:R-:W-:Y:S05]  /*b470*/  BSYNC B2 ;  /* 0x0000000000027941 */ /* 0x000fea0003800000 */
.L_x_14048:
[----:B------:R-:W-:Y:S04]  /*b480*/  BSSY B2, `(.L_x_14050) ;  /* 0x0000007000027945 */ /* 0x000fe80003800000 */
[----:B------:R-:W-:Y:S05]  /*b490*/  @P2 BRA `(.L_x_14051) ;  /* 0x0000000000142947 */ /* 0x000fea0003800000 */
[----:B------:R-:W-:Y:S01]  /*b4a0*/  ISETP.NE.AND P0, PT, R8, RZ, PT ;  /* 0x000000ff0800720c */ /* 0x000fe20003f05270 */
[----:B0-----:R-:W-:-:S04]  /*b4b0*/  IMAD.MOV.U32 R4, RZ, RZ, 0x4000 ;  /* 0x00004000ff047424 */ /* 0x001fc800078e00ff */
[----:B------:R1:W-:Y:S08]  /*b4c0*/  SYNCS.ARRIVE.TRANS64 RZ, [UR38+0x16838], R4 ;  /* 0x01683804ffff79a7 */ /* 0x0003f00008000026 */
[----:B-1----:R-:W-:Y:S05]  /*b4d0*/  @!P0 BRA `(.L_x_14051) ;  /* 0x0000000000048947 */ /* 0x002fea0003800000 */
[----:B------:R-:W-:Y:S01]  /*b4e0*/  BPT.TRAP 0x1 ;  /* 0x000000040000795c */ /* 0x000fe20000300000 */
.L_x_14051:
[----:B------:R-:W-:Y:S05]  /*b4f0*/  BSYNC B2 ;  /* 0x0000000000027941 */ /* 0x000fea0003800000 */
.L_x_14050:
        /* <DEDUP_REMOVED lines=11> */
.L_x_14052:
        /* <DEDUP_REMOVED lines=10> */
.L_x_14134:
[----:B------:R-:W-:Y:S05]  /*b650*/  BSYNC B2 ;  /* 0x0000000000027941 */ /* 0x000fea0003800000 */
.L_x_14053:
        /* <DEDUP_REMOVED lines=9> */
.L_x_14056:
[----:B------:R-:W-:Y:S05]  /*b6f0*/  BSYNC B2 ;  /* 0x0000000000027941 */ /* 0x000fea0003800000 */
.L_x_14055:
        /* <DEDUP_REMOVED lines=10> */
.L_x_14057:
        /* <DEDUP_REMOVED lines=10> */
.L_x_14046:
[----:B------:R-:W-:Y:S05]  /*b840*/  BSYNC B1 ;  /* 0x0000000000017941 */ /* 0x000fea0003800000 */
.L_x_14045:
        /* <DEDUP_REMOVED lines=27> */
.L_x_14060:
[----:B------:R-:W1:Y:S01]  /*ba00*/  SYNCS.PHASECHK.TRANS64.TRYWAIT P0, [UR38+0x16840], R14 ;  /* 0x0168400eff0075a7 */ /* 0x000e620008000166 */
[----:B------:R-:W-:Y:S01]  /*ba10*/  BSSY B2, `(.L_x_14061) ;  /* 0x0000003000027945 */ /* 0x000fe20003800000 */
[----:B------:R-:W-:-:S03]  /*ba20*/  ISETP.NE.AND P2, PT, R17, RZ, PT ;  /* 0x000000ff1100720c */ /* 0x000fc60003f45270 */
[----:B-1----:R-:W-:Y:S10]  /*ba30*/  @!P0 BRA `(.L_x_14062) ;  /* 0x0000002000e08947 */ /* 0x002ff40003800000 */
.L_x_14135:
[----:B------:R-:W-:Y:S05]  /*ba40*/  BSYNC B2 ;  /* 0x0000000000027941 */ /* 0x000fea0003800000 */
.L_x_14061:
[----:B------:R-:W-:Y:S04]  /*ba50*/  BSSY B2, `(.L_x_14063) ;  /* 0x0000007000027945 */ /* 0x000fe80003800000 */
[----:B------:R-:W-:Y:S05]  /*ba60*/  @P2 BRA `(.L_x_14064) ;  /* 0x0000000000142947 */ /* 0x000fea0003800000 */
[----:B------:R-:W-:Y:S01]  /*ba70*/  ISETP.NE.AND P0, PT, R8, RZ, PT ;  /* 0x000000ff0800720c */ /* 0x000fe20003f05270 */
[----:B0-----:R-:W-:-:S04]  /*ba80*/  IMAD.MOV.U32 R4, RZ, RZ, 0x4000 ;  /* 0x00004000ff047424 */ /* 0x001fc800078e00ff */
[----:B------:R1:W-:Y:S08]  /*ba90*/  SYNCS.ARRIVE.TRANS64 RZ, [UR38+0x16830], R4 ;  /* 0x01683004ffff79a7 */ /* 0x0003f00008000026 */
[----:B-1----:R-:W-:Y:S05]  /*baa0*/  @!P0 BRA `(.L_x_14064) ;  /* 0x0000000000048947 */ /* 0x002fea0003800000 */
[----:B------:R-:W-:Y:S01]  /*bab0*/  BPT.TRAP 0x1 ;  /* 0x000000040000795c */ /* 0x000fe20000300000 */
.L_x_14064:
[----:B------:R-:W-:Y:S05]  /*bac0*/  BSYNC B2 ;  /* 0x0000000000027941 */ /* 0x000fea0003800000 */
.L_x_14063:
        /* <DEDUP_REMOVED lines=11> */
.L_x_14065:
        /* <DEDUP_REMOVED lines=12> */
.L_x_14136:
[----:B------:R-:W-:Y:S05]  /*bc40*/  BSYNC B2 ;  /* 0x0000000000027941 */ /* 0x000fea0003800000 */
.L_x_14066:
        /* <DEDUP_REMOVED lines=9> */
.L_x_14069:
[----:B------:R-:W-:Y:S05]  /*bce0*/  BSYNC B2 ;  /* 0x0000000000027941 */ /* 0x000fea0003800000 */
.L_x_14068:
        /* <DEDUP_REMOVED lines=10> */
.L_x_14070:
        /* <DEDUP_REMOVED lines=10> */
.L_x_14059:
[----:B------:R-:W-:Y:S05]  /*be30*/  BSYNC B1 ;  /* 0x0000000000017941 */ /* 0x000fea0003800000 */
.L_x_14058:
[----:B------:R-:W-:Y:S02]  /*be40*/  VIADD R3, R3, 0xfffffffe ;  /* 0xfffffffe03037836 */ /* 0x000fe40000000000 */
[----:B------:R-:W-:Y:S01]  /*be50*/  IMAD.MOV.U32 R10, RZ, RZ, R12 ;  /* 0x000000ffff0a7224 */ /* 0x000fe200078e000c */
[----:B------:R-:W-:Y:S06]  /*be60*/  @P1 BRA `(.L_x_14071) ;  /* 0xfffffff400001947 */ /* 0x000fec000383ffff */
[----:B------:R-:W-:Y:S05]  /*be70*/  BSYNC B0 ;  /* 0x0000000000007941 */ /* 0x000fea0003800000 */
.L_x_14044:
        /* <DEDUP_REMOVED lines=28> */
.L_x_14073:
[----:B------:R-:W1:Y:S01]  /*c040*/  SYNCS.PHASECHK.TRANS64.TRYWAIT P0, [UR38+0x16848], R9 ;  /* 0x01684809ff0075a7 */ /* 0x000e620008000166 */
[----:B------:R-:W-:Y:S01]  /*c050*/  BSSY B1, `(.L_x_14074) ;  /* 0x0000003000017945 */ /* 0x000fe20003800000 */
[----:B------:R-:W-:-:S03]  /*c060*/  ISETP.NE.AND P1, PT, R17, RZ, PT ;  /* 0x000000ff1100720c */ /* 0x000fc60003f25270 */
[----:B-1----:R-:W-:Y:S10]  /*c070*/  @!P0 BRA `(.L_x_14075) ;  /* 0x0000001c00808947 */ /* 0x002ff40003800000 */
.L_x_14137:
[----:B------:R-:W-:Y:S05]  /*c080*/  BSYNC B1 ;  /* 0x0000000000017941 */ /* 0x000fea0003800000 */
.L_x_14074:
[----:B------:R-:W-:Y:S04]  /*c090*/  BSSY B1, `(.L_x_14076) ;  /* 0x0000007000017945 */ /* 0x000fe80003800000 */
[----:B------:R-:W-:Y:S05]  /*c0a0*/  @P1 BRA `(.L_x_14077) ;  /* 0x0000000000141947 */ /* 0x000fea0003800000 */
[----:B------:R-:W-:Y:S01]  /*c0b0*/  ISETP.NE.AND P0, PT, R8, RZ, PT ;  /* 0x000000ff0800720c */ /* 0x000fe20003f05270 */
[----:B0-----:R-:W-:-:S04]  /*c0c0*/  IMAD.MOV.U32 R4, RZ, RZ, 0x4000 ;  /* 0x00004000ff047424 */ /* 0x001fc800078e00ff */
[----:B------:R1:W-:Y:S08]  /*c0d0*/  SYNCS.ARRIVE.TRANS64 RZ, [UR38+0x16838], R4 ;  /* 0x01683804ffff79a7 */ /* 0x0003f00008000026 */
[----:B-1----:R-:W-:Y:S05]  /*c0e0*/  @!P0 BRA `(.L_x_14077) ;  /* 0x0000000000048947 */ /* 0x002fea0003800000 */
[----:B------:R-:W-:Y:S01]  /*c0f0*/  BPT.TRAP 0x1 ;  /* 0x000000040000795c */ /* 0x000fe20000300000 */
.L_x_14077:
[----:B------:R-:W-:Y:S05]  /*c100*/  BSYNC B1 ;  /* 0x0000000000017941 */ /* 0x000fea0003800000 */
.L_x_14076:
        /* <DEDUP_REMOVED lines=11> */
.L_x_14078:
        /* <DEDUP_REMOVED lines=11> */
.L_x_14138:
[----:B------:R-:W-:Y:S05]  /*c270*/  BSYNC B1 ;  /* 0x0000000000017941 */ /* 0x000fea0003800000 */
.L_x_14079:
        /* <DEDUP_REMOVED lines=9> */
.L_x_14082:
[----:B------:R-:W-:Y:S05]  /*c310*/  BSYNC B1 ;  /* 0x0000000000017941 */ /* 0x000fea0003800000 */
.L_x_14081:
        /* <DEDUP_REMOVED lines=10> */
.L_x_14083:
        /* <DEDUP_REMOVED lines=10> */
.L_x_14072:
[----:B------:R-:W-:Y:S05]  /*c460*/  BSYNC B0 ;  /* 0x0000000000007941 */ /* 0x000fea0003800000 */
.L_x_14043:
        /* <DEDUP_REMOVED lines=9> */
.L_x_14139:
[----:B------:R-:W-:Y:S05]  /*c500*/  BSYNC B1 ;  /* 0x0000000000017941 */ /* 0x000fea0003800000 */
.L_x_14086:
[----:B------:R-:W-:Y:S04]  /*c510*/  BSSY B1, `(.L_x_14088) ;  /* 0x0000007000017945 */ /* 0x000fe80003800000 */
[----:B------:R-:W-:Y:S05]  /*c520*/  @P1 BRA `(.L_x_14089) ;  /* 0x0000000000141947 */ /* 0x000fea0003800000 */
[----:B------:R-:W-:Y:S01]  /*c530*/  LOP3.LUT P0, RZ, R2, 0x1f, RZ, 0xc0, !PT ;  /* 0x0000001f02ff7812 */ /* 0x000fe2000780c0ff */
[----:B0-----:R-:W-:-:S04]  /*c540*/  IMAD.MOV.U32 R3, RZ, RZ, 0x4000 ;  /* 0x00004000ff037424 */ /* 0x001fc800078e00ff */
[----:B------:R1:W-:Y:S08]  /*c550*/  SYNCS.ARRIVE.TRANS64 RZ, [R4+URZ+0x16850], R3 ;  /* 0x0168500304ff79a7 */ /* 0x0003f0000800003f */
[----:B------:R-:W-:Y:S05]  /*c560*/  @!P0 BRA `(.L_x_14089) ;  /* 0x0000000000048947 */ /* 0x000fea0003800000 */
[----:B------:R-:W-:Y:S01]  /*c570*/  BPT.TRAP 0x1 ;  /* 0x000000040000795c */ /* 0x000fe20000300000 */
.L_x_14089:
[----:B------:R-:W-:Y:S05]  /*c580*/  BSYNC B1 ;  /* 0x0000000000017941 */ /* 0x000fea0003800000 */
.L_x_14088:
        /* <DEDUP_REMOVED lines=13> */
.L_x_14090:
        /* <DEDUP_REMOVED lines=8> */
.L_x_14085:
[----:B------:R-:W-:Y:S05]  /*c6e0*/  BSYNC B0 ;  /* 0x0000000000007941 */ /* 0x000fea0003800000 */
.L_x_14084:
[----:B------:R-:W-:Y:S02]  /*c6f0*/  VIADD R0, R0, 0x1 ;  /* 0x0000000100007836 */ /* 0x000fe40000000000 */
[----:B01----:R-:W-:-:S03]  /*c700*/  IMAD.MOV.U32 R4, RZ, RZ, RZ ;  /* 0x000000ffff047224 */ /* 0x003fc600078e00ff */
[----:B------:R-:W-:-:S04]  /*c710*/  ISETP.NE.AND P0, PT, R0, 0x2, PT ;  /* 0x000000020000780c */ /* 0x000fc80003f05270 */
[----:B------:R-:W-:Y:S02]  /*c720*/  SEL R5, RZ, 0x1, P0 ;  /* 0x00000001ff057807 */ /* 0x000fe40000000000 */
[----:B------:R-:W-:Y:S02]  /*c730*/  SEL R3, R0, RZ, P0 ;  /* 0x000000ff00037207 */ /* 0x000fe40000000000 */
[----:B------:R-:W-:-:S07]  /*c740*/  LOP3.LUT R0, R12, R5, RZ, 0x3c, !PT ;  /* 0x000000050c007212 */ /* 0x000fce00078e3cff */
.L_x_14029:
[----:B------:R-:W0:Y:S01]  /*c750*/  S2R R5, SR_CgaCtaId ;  /* 0x0000000000057919 */ /* 0x000e220000008800 */
[----:B------:R-:W-:Y:S02]  /*c760*/  MOV R2, 0x400 ;  /* 0x0000040000027802 */ /* 0x000fe40000000f00 */
[----:B------:R-:W-:Y:S02]  /*c770*/  SHF.L.U32 R4, R4, 0x1f, RZ ;  /* 0x0000001f04047819 */ /* 0x000fe400000006ff */
[----:B0-----:R-:W-:-:S04]  /*c780*/  LEA R17, R5, R2, 0x18 ;  /* 0x0000000205117211 */ /* 0x001fc800078ec0ff */
[----:B------:R-:W0:Y:S02]  /*c790*/  SYNCS.PHASECHK.TRANS64.TRYWAIT P0, [R17+URZ+0x16820], R4 ;  /* 0x01682004110075a7 */ /* 0x000e24000800017f */
[----:B0-----:R-:W-:Y:S05]  /*c7a0*/  @!P0 BRA `(.L_x_14091) ;  /* 0x0000001400f88947 */ /* 0x001fea0003800000 */
.L_x_14140:
[----:B------:R-:W-:-:S03]  /*c7b0*/  UMOV UR4, 0xffffffff ;  /* 0xffffffff00047882 */ /* 0x000fc60000000000 */
[----:B------:R-:W-:Y:S05]  /*c7c0*/  BRA.DIV UR4, `(.L_x_14092) ;  /* 0x0000001a04047947 */ /* 0x000fea000b800000 */
[----:B------:R1:W2:Y:S02]  /*c7d0*/  SHFL.IDX PT, R14, R16, RZ, 0x1f ;  /* 0x00001fff100e7589 */ /* 0x0002a400000e0000 */
.L_x_14143:
[----:B--2---:R-:W-:-:S13]  /*c7e0*/  ISETP.NE.AND P0, PT, R14, RZ, PT ;  /* 0x000000ff0e00720c */ /* 0x004fda0003f05270 */
[----:B------:R-:W-:Y:S05]  /*c7f0*/  @P0 BRA `(.L_x_13991) ;  /* 0x0000000000880947 */ /* 0x000fea0003800000 */
[----:B------:R-:W-:-:S03]  /*c800*/  UMOV UR4, 0xffffffff ;  /* 0xffffffff00047882 */ /* 0x000fc60000000000 */
[----:B------:R-:W-:Y:S05]  /*c810*/  BRA.DIV UR4, `(.L_x_14093) ;  /* 0x0000001a04187947 */ /* 0x000fea000b800000 */
[----:B------:R-:W-:-:S13]  /*c820*/  ELECT P6, URZ, PT ;  /* 0x00000000003f782f */ /* 0x000fda00038c0000 */
.L_x_14146:
[----:B------:R-:W-:Y:S05]  /*c830*/  @!P6 BRA `(.L_x_13991) ;  /* 0x000000000078e947 */ /* 0x000fea0003800000 */
[----:B------:R-:W-:-:S06]  /*c840*/  ULOP3.LUT UR4, UR43, 0x2, URZ, 0xfc, !UPT ;  /* 0x000000022b047892 */ /* 0x000fcc000f8efc3f */
[----:B------:R-:W-:-:S05]  /*c850*/  IMAD.U32 R2, RZ, RZ, UR4 ;  /* 0x00000004ff027e24 */ /* 0x000fca000f8e00ff */
[----:B------:R-:W-:-:S13]  /*c860*/  ISETP.NE.AND P2, PT, R2, 0x3, PT ;  /* 0x000000030200780c */ /* 0x000fda0003f45270 */
[----:B------:R-:W-:Y:S05]  /*c870*/  @!P2 BRA `(.L_x_14094) ;  /* 0x000000000004a947 */ /* 0x000fea0003800000 */
[----:B------:R-:W-:Y:S01]  /*c880*/  BPT.TRAP 0x1 ;  /* 0x000000040000795c */ /* 0x000fe20000300000 */
.L_x_14094:
[----:B------:R-:W-:Y:S01]  /*c890*/  VIADD R6, R17, 0x16840 ;  /* 0x0001684011067836 */ /* 0x000fe20000000000 */
[----:B0-----:R-:W-:Y:S01]  /*c8a0*/  SHF.L.U32 R4, R0, 0x1f, RZ ;  /* 0x0000001f00047819 */ /* 0x001fe200000006ff */
        /* <DEDUP_REMOVED lines=10> */
.L_x_14147:
[----:B------:R-:W2:Y:S02]  /*c950*/  SYNCS.PHASECHK.TRANS64.TRYWAIT P0, [R5+URZ], R2 ;  /* 0x00000002050075a7 */ /* 0x000ea4000800017f */
[----:B--2---:R-:W-:Y:S05]  /*c960*/  @!P0 BRA `(.L_x_14096) ;  /* 0x0000001400f88947 */ /* 0x004fea0003800000 */
.L_x_14148:
[----:B------:R-:W-:Y:S05]  /*c970*/  @!P2 BRA `(.L_x_14097) ;  /* 0x000000000004a947 */ /* 0x000fea0003800000 */
[----:B------:R-:W-:Y:S01]  /*c980*/  BPT.TRAP 0x1 ;  /* 0x000000040000795c */ /* 0x000fe20000300000 */
.L_x_14097:
[----:B------:R-:W-:-:S04]  /*c990*/  VIADD R0, R17, 0x16860 ;  /* 0x0001686011007836 */ /* 0x000fc80000000000 */
[----:B------:R-:W-:-:S04]  /*c9a0*/  IMAD R3, R3, 0x8, R0 ;  /* 0x0000000803037824 */ /* 0x000fc800078e0200 */
[----:B------:R-:W3:Y:S02]  /*c9b0*/  SYNCS.PHASECHK.TRANS64.TRYWAIT P0, [R3+URZ], R4 ;  /* 0x00000004030075a7 */ /* 0x000ee4000800017f */
[----:B---3--:R-:W-:Y:S05]  /*c9c0*/  @!P0 BRA `(.L_x_14098) ;  /* 0x0000001400f48947 */ /* 0x008fea0003800000 */
.L_x_14149:
[----:B------:R-:W-:-:S07]  /*c9d0*/  IMAD R9, R9, 0x8, R0 ;  /* 0x0000000809097824 */ /* 0x000fce00078e0200 */
.L_x_14099:
[----:B----4-:R4:W0:Y:S02]  /*c9e0*/  SYNCS.PHASECHK.TRANS64.TRYWAIT P0, [R9+URZ], R2 ;  /* 0x00000002090075a7 */ /* 0x010824000800017f */
[----:B0-----:R-:W-:Y:S05]  /*c9f0*/  @!P0 NANOSLEEP.SYNCS 0x989680 ;  /* 0x009896800000895d */ /* 0x001fea0003900000 */
[----:B------:R-:W0:Y:S02]  /*ca00*/  @!P0 SYNCS.PHASECHK.TRANS64 P0, [R9+URZ], R2 ;  /* 0x00000002090085a7 */ /* 0x000e24000800007f */
[----:B0-----:R-:W-:Y:S05]  /*ca10*/  @!P0 BRA `(.L_x_14099) ;  /* 0xfffffffc00f08947 */ /* 0x001fea000383ffff */
.L_x_13991:
[----:B------:R-:W-:Y:S05]  /*ca20*/  BSYNC B6 ;  /* 0x0000000000067941 */ /* 0x000fea0003800000 */
.L_x_13988:
[----:B------:R-:W-:Y:S05]  /*ca30*/  EXIT ;  /* 0x000000000000794d */ /* 0x000fea0003800000 */
.L_x_13995:
[----:B0-----:R-:W-:-:S04]  /*ca40*/  IMAD.U32 R3, RZ, RZ, UR39 ;  /* 0x00000027ff037e24 */ /* 0x001fc8000f8e00ff */
[----:B------:R0:W1:Y:S03]  /*ca50*/  SYNCS.PHASECHK.TRANS64.TRYWAIT P0, [R3+URZ+0x16800], R0 ;  /* 0x01680000030075a7 */ /* 0x000066000800017f */
[----:B-1----:R-:W-:Y:S05]  /*ca60*/  @!P0 NANOSLEEP.SYNCS 0x989680 ;  /* 0x009896800000895d */ /* 0x002fea0003900000 */
[----:B------:R-:W1:Y:S02]  /*ca70*/  @!P0 SYNCS.PHASECHK.TRANS64 P0, [R3+URZ+0x16800], R0 ;  /* 0x01680000030085a7 */ /* 0x000e64000800007f */
[----:B-1----:R-:W-:Y:S05]  /*ca80*/  @!P0 BRA `(.L_x_13995) ;  /* 0xfffffffc00ec8947 */ /* 0x002fea000383ffff */
[----:B------:R-:W-:Y:S05]  /*ca90*/  BRA `(.L_x_14100) ;  /* 0xffffff4800287947 */ /* 0x000fea000383ffff */
.L_x_13999:
[----:B-1----:R-:W-:-:S04]  /*caa0*/  IMAD.U32 R3, RZ, RZ, UR39 ;  /* 0x00000027ff037e24 */ /* 0x002fc8000f8e00ff */
[----:B------:R1:W2:Y:S03]  /*cab0*/  SYNCS.PHASECHK.TRANS64.TRYWAIT P2, [R3+URZ+0x16830], R0 ;  /* 0x01683000030075a7 */ /* 0x0002a6000804017f */
[----:B--2---:R-:W-:Y:S05]  /*cac0*/  @!P2 NANOSLEEP.SYNCS 0x989680 ;  /* 0x009896800000a95d */ /* 0x004fea0003900000 */
[----:B------:R-:W2:Y:S02]  /*cad0*/  @!P2 SYNCS.PHASECHK.TRANS64 P2, [R3+URZ+0x16830], R0 ;  /* 0x016830000300a5a7 */ /* 0x000ea4000804007f */
[----:B--2---:R-:W-:Y:S05]  /*cae0*/  @!P2 BRA `(.L_x_13999) ;  /* 0xfffffffc00eca947 */ /* 0x004fea000383ffff */
[----:B------:R-:W-:Y:S05]  /*caf0*/  BRA `(.L_x_13998) ;  /* 0xffffff4800487947 */ /* 0x000fea000383ffff */
.L_x_14004:
[----:B-1----:R-:W-:-:S04]  /*cb00*/  IMAD.U32 R8, RZ, RZ, UR10 ;  /* 0x0000000aff087e24 */ /* 0x002fc8000f8e00ff */
[----:B------:R1:W2:Y:S03]  /*cb10*/  SYNCS.PHASECHK.TRANS64.TRYWAIT P3, [R8+URZ+0x16830], R3 ;  /* 0x01683003080075a7 */ /* 0x0002a6000806017f */
[----:B--2---:R-:W-:Y:S05]  /*cb20*/  @!P3 NANOSLEEP.SYNCS 0x989680 ;  /* 0x009896800000b95d */ /* 0x004fea0003900000 */
[----:B------:R-:W2:Y:S02]  /*cb30*/  @!P3 SYNCS.PHASECHK.TRANS64 P3, [R8+URZ+0x16830], R3 ;  /* 0x016830030800b5a7 */ /* 0x000ea4000806007f */
[----:B--2---:R-:W-:Y:S05]  /*cb40*/  @!P3 BRA `(.L_x_14004) ;  /* 0xfffffffc00ecb947 */ /* 0x004fea000383ffff */
[----:B------:R-:W-:Y:S05]  /*cb50*/  BRA `(.L_x_14001) ;  /* 0xffffff6c00307947 */ /* 0x000fea000383ffff */
.L_x_14008:
[----:B-1----:R-:W-:-:S04]  /*cb60*/  IMAD.U32 R8, RZ, RZ, UR10 ;  /* 0x0000000aff087e24 */ /* 0x002fc8000f8e00ff */
[----:B------:R1:W2:Y:S03]  /*cb70*/  SYNCS.PHASECHK.TRANS64.TRYWAIT P3, [R8+URZ+0x16850], R3 ;  /* 0x01685003080075a7 */ /* 0x0002a6000806017f */
[----:B--2---:R-:W-:Y:S05]  /*cb80*/  @!P3 NANOSLEEP.SYNCS 0x989680 ;  /* 0x009896800000b95d */ /* 0x004fea0003900000 */
[----:B------:R-:W2:Y:S02]  /*cb90*/  @!P3 SYNCS.PHASECHK.TRANS64 P3, [R8+URZ+0x16850], R3 ;  /* 0x016850030800b5a7 */ /* 0x000ea4000806007f */
[----:B--2---:R-:W-:Y:S05]  /*cba0*/  @!P3 BRA `(.L_x_14008) ;  /* 0xfffffffc00ecb947 */ /* 0x004fea000383ffff */
[----:B------:R-:W-:Y:S05]  /*cbb0*/  BRA `(.L_x_14005) ;  /* 0xffffff6c00a87947 */ /* 0x000fea000383ffff */
.L_x_14014:
[----:B-1----:R-:W-:-:S04]  /*cbc0*/  IMAD.U32 R6, RZ, RZ, UR10 ;  /* 0x0000000aff067e24 */ /* 0x002fc8000f8e00ff */
[----:B------:R1:W2:Y:S03]  /*cbd0*/  SYNCS.PHASECHK.TRANS64.TRYWAIT P2, [R6+URZ+0x16830], R3 ;  /* 0x01683003060075a7 */ /* 0x0002a6000804017f */
[----:B--2---:R-:W-:Y:S05]  /*cbe0*/  @!P2 NANOSLEEP.SYNCS 0x989680 ;  /* 0x009896800000a95d */ /* 0x004fea0003900000 */
[----:B------:R-:W2:Y:S02]  /*cbf0*/  @!P2 SYNCS.PHASECHK.TRANS64 P2, [R6+URZ+0x16830], R3 ;  /* 0x016830030600a5a7 */ /* 0x000ea4000804007f */
[----:B--2---:R-:W-:Y:S05]  /*cc00*/  @!P2 BRA `(.L_x_14014) ;  /* 0xfffffffc00eca947 */ /* 0x004fea000383ffff */
[----:B------:R-:W-:Y:S05]  /*cc10*/  BRA `(.L_x_14011) ;  /* 0xffffff9000a47947 */ /* 0x000fea000383ffff */
.L_x_14018:
[----:B-1----:R-:W-:-:S04]  /*cc20*/  IMAD.U32 R6, RZ, RZ, UR10 ;  /* 0x0000000aff067e24 */ /* 0x002fc8000f8e00ff */
[----:B------:R1:W2:Y:S03]  /*cc30*/  SYNCS.PHASECHK.TRANS64.TRYWAIT P2, [R6+URZ+0x16850], R3 ;  /* 0x01685003060075a7 */ /* 0x0002a6000804017f */
[----:B--2---:R-:W-:Y:S05]  /*cc40*/  @!P2 NANOSLEEP.SYNCS 0x989680 ;  /* 0x009896800000a95d */ /* 0x004fea0003900000 */
[----:B------:R-:W2:Y:S02]  /*cc50*/  @!P2 SYNCS.PHASECHK.TRANS64 P2, [R6+URZ+0x16850], R3 ;  /* 0x016850030600a5a7 */ /* 0x000ea4000804007f */
[----:B--2---:R-:W-:Y:S05]  /*cc60*/  @!P2 BRA `(.L_x_14018) ;  /* 0xfffffffc00eca947 */ /* 0x004fea000383ffff */
[----:B------:R-:W-:Y:S05]  /*cc70*/  BRA `(.L_x_14015) ;  /* 0xffffff9400187947 */ /* 0x000fea000383ffff */
.L_x_14023:
[----:B-1----:R-:W-:-:S04]  /*cc80*/  IMAD.U32 R7, RZ, RZ, UR7 ;  /* 0x00000007ff077e24 */ /* 0x002fc8000f8e00ff */
[----:B------:R1:W2:Y:S03]  /*cc90*/  SYNCS.PHASECHK.TRANS64.TRYWAIT P0, [R7+URZ+0x16850], R0 ;  /* 0x01685000070075a7 */ /* 0x0002a6000800017f */
[----:B--2---:R-:W-:Y:S05]  /*cca0*/  @!P0 NANOSLEEP.SYNCS 0x989680 ;  /* 0x009896800000895d */ /* 0x004fea0003900000 */
[----:B------:R-:W2:Y:S02]  /*ccb0*/  @!P0 SYNCS.PHASECHK.TRANS64 P0, [R7+URZ+0x16850], R0 ;  /* 0x01685000070085a7 */ /* 0x000ea4000800007f */
[----:B--2---:R-:W-:Y:S05]  /*ccc0*/  @!P0 BRA `(.L_x_14023) ;  /* 0xfffffffc00ec8947 */ /* 0x004fea000383ffff */
[----:B------:R-:W-:Y:S05]  /*ccd0*/  BRA `(.L_x_14022) ;  /* 0xffffffac006c7947 */ /* 0x000fea000383ffff */
.L_x_14034:
[----:B------:R-:W-:Y:S02]  /*cce0*/  IMAD.MOV.U32 R13, RZ, RZ, R16 ;  /* 0x000000ffff0d7224 */ /* 0x000fe400078e0010 */
[----:B------:R-:W-:Y:S02]  /*ccf0*/  IMAD.MOV.U32 R12, RZ, RZ, RZ ;  /* 0x000000ffff0c7224 */ /* 0x000fe400078e00ff */
[----:B------:R-:W-:Y:S02]  /*cd00*/  IMAD.MOV.U32 R11, RZ, RZ, 0x1f ;  /* 0x0000001fff0b7424 */ /* 0x000fe400078e00ff */
[----:B------:R-:W-:-:S07]  /*cd10*/  IMAD.MOV.U32 R15, RZ, RZ, -0x1 ;  /* 0xffffffffff0f7424 */ /* 0x000fce00078e00ff */
[----:B------:R-:W-:Y:S05]  /*cd20*/  WARPSYNC.COLLECTIVE R15, `(.L_x_14101) ;  /* 0x000000000f087348 */ /* 0x000fea0003c00000 */
[----:B------:R0:W1:Y:S02]  /*cd30*/  SHFL.IDX P6, R14, R13, R12, R11 ;  /* 0x0000000c0d0e7389 */ /* 0x00006400000c000b */
[----:B01----:R-:W-:Y:S01]  /*cd40*/  ENDCOLLECTIVE ;  /* 0x000000000000791b */ /* 0x003fe20003800000 */
.L_x_14101:
[----:B------:R-:W-:Y:S05]  /*cd50*/  BRA `(.L_x_14102) ;  /* 0xffffffd000b47947 */ /* 0x000fea000383ffff */
.L_x_14036:
[----:B------:R-:W-:Y:S01]  /*cd60*/  BSSY B0, `(.L_x_14103) ;  /* 0x0000006000007945 */ /* 0x000fe20003800000 */
[----:B------:R-:W-:-:S07]  /*cd70*/  IMAD.MOV.U32 R15, RZ, RZ, -0x1 ;  /* 0xffffffffff0f7424 */ /* 0x000fce00078e00ff */
[----:B0-----:R-:W-:Y:S05]  /*cd80*/  WARPSYNC.COLLECTIVE R15, `(.L_x_14104) ;  /* 0x000000000f0c7348 */ /* 0x001fea0003c00000 */
[----:B------:R-:W-:Y:S02]  /*cd90*/  ELECT P6, UR62, PT ;  /* 0x00000000003e782f */ /* 0x000fe400038c0000 */
[----:B------:R-:W-:Y:S01]  /*cda0*/  MOV R14, UR62 ;  /* 0x0000003e000e7c02 */ /* 0x000fe20008000f00 */
[----:B0-----:R-:W-:Y:S10]  /*cdb0*/  ENDCOLLECTIVE ;  /* 0x000000000000791b */ /* 0x001ff40003800000 */
.L_x_14104:
[----:B------:R-:W-:Y:S05]  /*cdc0*/  BSYNC B0 ;  /* 0x0000000000007941 */ /* 0x000fea0003800000 */
.L_x_14103:
[----:B------:R-:W-:Y:S05]  /*cdd0*/  BRA `(.L_x_14105) ;  /* 0xffffffd000b07947 */ /* 0x000fea000383ffff */
.L_x_14038:
[----:B--2---:R-:W-:-:S04]  /*cde0*/  IMAD.U32 R3, RZ, RZ, UR38 ;  /* 0x00000026ff037e24 */ /* 0x004fc8000f8e00ff */
[----:B------:R2:W3:Y:S03]  /*cdf0*/  SYNCS.PHASECHK.TRANS64.TRYWAIT P0, [R3+URZ+0x16840], R8 ;  /* 0x01684008030075a7 */ /* 0x0004e6000800017f */
[----:B---3--:R-:W-:Y:S05]  /*ce00*/  @!P0 NANOSLEEP.SYNCS 0x989680 ;  /* 0x009896800000895d */ /* 0x008fea0003900000 */
[----:B------:R-:W3:Y:S02]  /*ce10*/  @!P0 SYNCS.PHASECHK.TRANS64 P0, [R3+URZ+0x16840], R8 ;  /* 0x01684008030085a7 */ /* 0x000ee4000800007f */
[----:B---3--:R-:W-:Y:S05]  /*ce20*/  @!P0 BRA `(.L_x_14038) ;  /* 0xfffffffc00ec8947 */ /* 0x008fea000383ffff */
[----:B------:R-:W-:Y:S05]  /*ce30*/  BRA `(.L_x_14106) ;  /* 0xffffffd400007947 */ /* 0x000fea000383ffff */
.L_x_14041:
[----:B------:R-:W-:Y:S02]  /*ce40*/  IMAD R9, R9, 0xc0, R12 ;  /* 0x000000c009097824 */ /* 0x000fe400078e020c */
        /* <DEDUP_REMOVED lines=8> */
.L_x_14107:
[----:B------:R-:W-:Y:S02]  /*ced0*/  IMAD.MOV.U32 R13, RZ, RZ, R8 ;  /* 0x000000ffff0d7224 */ /* 0x000fe400078e0008 */
[----:B------:R-:W-:-:S07]  /*cee0*/  IMAD.MOV.U32 R4, RZ, RZ, R14 ;  /* 0x000000ffff047224 */ /* 0x000fce00078e000e */
[----:B------:R-:W-:Y:S05]  /*cef0*/  WARPSYNC.COLLECTIVE R15, `(.L_x_14108) ;  /* 0x000000000f087348 */ /* 0x000fea0003c00000 */
[----:B------:R0:W1:Y:S02]  /*cf00*/  SHFL.IDX P6, R14, R13, R12, R11 ;  /* 0x0000000c0d0e7389 */ /* 0x00006400000c000b */
[----:B01----:R-:W-:Y:S01]  /*cf10*/  ENDCOLLECTIVE ;  /* 0x000000000000791b */ /* 0x003fe20003800000 */
.L_x_14108:
        /* <DEDUP_REMOVED lines=8> */
[----:B------:R-:W-:-:S07]  /*cfa0*/  @!P1 IMAD.MOV.U32 R4, RZ, RZ, R14 ;  /* 0x000000ffff049224 */ /* 0x000fce00078e000e */
[----:B------:R-:W-:Y:S05]  /*cfb0*/  WARPSYNC.COLLECTIVE R15, `(.L_x_14109) ;  /* 0x000000000f087348 */ /* 0x000fea0003c00000 */
[----:B------:R0:W1:Y:S02]  /*cfc0*/  SHFL.IDX P6, R14, R13, R12, R11 ;  /* 0x0000000c0d0e7389 */ /* 0x00006400000c000b */
[----:B01----:R-:W-:Y:S01]  /*cfd0*/  ENDCOLLECTIVE ;  /* 0x000000000000791b */ /* 0x003fe20003800000 */
.L_x_14109:
[----:B------:R-:W-:Y:S01]  /*cfe0*/  @!PT LDS RZ, [RZ] ;  /* 0x00000000fffff984 */ /* 0x000fe20000000800 */
[----:B------:R-:W-:Y:S01]  /*cff0*/  @!PT LDS RZ, [RZ] ;  /* 0x00000000fffff984 */ /* 0x000fe20000000800 */
[----:B------:R-:W-:Y:S01]  /*d000*/  @!PT LDS RZ, [RZ] ;  /* 0x00000000fffff984 */ /* 0x000fe20000000800 */
[----:B------:R0:W-:Y:S01]  /*d010*/  @!P1 LDGSTS.E.BYPASS.LTC128B.128 [R21+0x8400], desc[UR46][R4.64], !P0 ;  /* 0x0840000004159fae */ /* 0x0001e2000c101d6e */
[----:B------:R-:W-:Y:S01]  /*d020*/  ISETP.GE.AND P1, PT, R25, R0, PT ;  /* 0x000000001900720c */ /* 0x000fe20003f26270 */
[----:B------:R-:W-:Y:S02]  /*d030*/  IMAD.MOV.U32 R13, RZ, RZ, R8 ;  /* 0x000000ffff0d7224 */ /* 0x000fe400078e0008 */
[----:B0-----:R-:W-:-:S05]  /*d040*/  VIADD R21, R9, 0x20 ;  /* 0x0000002009157836 */ /* 0x001fca0000000000 */
[----:B------:R-:W-:Y:S01]  /*d050*/  ISETP.GE.AND P2, PT, R21, R0, PT ;  /* 0x000000001500720c */ /* 0x000fe20003f46270 */
[----:B------:R-:W-:Y:S02]  /*d060*/  VIADD R21, R9, 0x30 ;  /* 0x0000003009157836 */ /* 0x000fe40000000000 */
[----:B------:R-:W-:-:S10]  /*d070*/  IMAD.MOV.U32 R25, RZ, RZ, R14 ;  /* 0x000000ffff197224 */ /* 0x000fd400078e000e */
[----:B------:R-:W-:Y:S05]  /*d080*/  WARPSYNC.COLLECTIVE R15, `(.L_x_14110) ;  /* 0x000000000f087348 */ /* 0x000fea0003c00000 */
[----:B------:R0:W1:Y:S02]  /*d090*/  SHFL.IDX P6, R14, R13, R12, R11 ;  /* 0x0000000c0d0e7389 */ /* 0x00006400000c000b */
[----:B01----:R-:W-:Y:S01]  /*d0a0*/  ENDCOLLECTIVE ;  /* 0x000000000000791b */ /* 0x003fe20003800000 */
.L_x_14110:
[----:B------:R-:W-:Y:S01]  /*d0b0*/  @!P2 LEA R29, R10, UR38, 0x1 ;  /* 0x000000260a1dac11 */ /* 0x000fe2000f8e08ff */
[----:B------:R-:W-:Y:S02]  /*d0c0*/  IMAD.MOV.U32 R13, RZ, RZ, R7 ;  /* 0x000000ffff0d7224 */ /* 0x000fe400078e0007 */
[----:B------:R-:W-:Y:S01]  /*d0d0*/  IMAD.MOV.U32 R12, RZ, RZ, 0x2 ;  /* 0x00000002ff0c7424 */ /* 0x000fe200078e00ff */
[----:B------:R-:W-:-:S13]  /*d0e0*/  @!P1 LEA R4, P3, R19, R14, 0x1 ;  /* 0x0000000e13049211 */ /* 0x000fda00078608ff */
[----:B------:R-:W-:Y:S05]  /*d0f0*/  WARPSYNC.COLLECTIVE R15, `(.L_x_14111) ;  /* 0x000000000f087348 */ /* 0x000fea0003c00000 */
[----:B------:R0:W1:Y:S02]  /*d100*/  SHFL.IDX P6, R14, R13, R12, R11 ;  /* 0x0000000c0d0e7389 */ /* 0x00006400000c000b */
[----:B01----:R-:W-:Y:S01]  /*d110*/  ENDCOLLECTIVE ;  /* 0x000000000000791b */ /* 0x003fe20003800000 */
.L_x_14111:
        /* <DEDUP_REMOVED lines=11> */
.L_x_14112:
[----:B------:R-:W-:Y:S02]  /*d1d0*/  IMAD.MOV.U32 R13, RZ, RZ, R7 ;  /* 0x000000ffff0d7224 */ /* 0x000fe400078e0007 */
[----:B------:R-:W-:Y:S02]  /*d1e0*/  IMAD.MOV.U32 R12, RZ, RZ, 0x3 ;  /* 0x00000003ff0c7424 */ /* 0x000fe400078e00ff */
[----:B------:R-:W-:-:S07]  /*d1f0*/  IMAD.MOV.U32 R28, RZ, RZ, R14 ;  /* 0x000000ffff1c7224 */ /* 0x000fce00078e000e */
[----:B------:R-:W-:Y:S05]  /*d200*/  WARPSYNC.COLLECTIVE R15, `(.L_x_14113) ;  /* 0x000000000f087348 */ /* 0x000fea0003c00000 */
[----:B------:R0:W1:Y:S02]  /*d210*/  SHFL.IDX P6, R14, R13, R12, R11 ;  /* 0x0000000c0d0e7389 */ /* 0x00006400000c000b */
[----:B01----:R-:W-:Y:S01]  /*d220*/  ENDCOLLECTIVE ;  /* 0x000000000000791b */ /* 0x003fe20003800000 */
.L_x_14113:
[----:B------:R-:W-:-:S05]  /*d230*/  @!P2 LEA R4, P1, R19, R28, 0x1 ;  /* 0x0000001c1304a211 */ /* 0x000fca00078208ff */
[----:B------:R-:W-:Y:S01]  /*d240*/  @!P2 IMAD.X R5, RZ, RZ, R20, P1 ;  /* 0x000000ffff05a224 */ /* 0x000fe200008e0614 */
[----:B------:R-:W-:-:S04]  /*d250*/  ISETP.GE.AND P1, PT, R21, R0, PT ;  /* 0x000000001500720c */ /* 0x000fc80003f26270 */
[----:B------:R-:W-:Y:S01]  /*d260*/  @!PT LDS RZ, [RZ] ;  /* 0x00000000fffff984 */ /* 0x000fe20000000800 */
[----:B------:R-:W-:Y:S01]  /*d270*/  @!PT LDS RZ, [RZ] ;  /* 0x00000000fffff984 */ /* 0x000fe20000000800 */
[----:B------:R-:W-:Y:S01]  /*d280*/  @!PT LDS RZ, [RZ] ;  /* 0x00000000fffff984 */ /* 0x000fe20000000800 */
[----:B------:R0:W-:Y:S01]  /*d290*/  @!P2 LDGSTS.E.BYPASS.LTC128B.128 [R29+0x9400], desc[UR46][R4.64], !P0 ;  /* 0x09400000041dafae */ /* 0x0001e2000c101d6e */
[----:B------:R-:W-:-:S08]  /*d2a0*/  IMAD.MOV.U32 R13, RZ, RZ, R8 ;  /* 0x000000ffff0d7224 */ /* 0x000fd000078e0008 */
[----:B------:R-:W-:Y:S01]  /*d2b0*/  @!P1 LEA R25, R10, UR38, 0x1 ;  /* 0x000000260a199c11 */ /* 0x000fe2000f8e08ff */
[----:B------:R-:W-:-:S07]  /*d2c0*/  IMAD.MOV.U32 R21, RZ, RZ, R14 ;  /* 0x000000ffff157224 */ /* 0x000fce00078e000e */
[----:B0-----:R-:W-:Y:S05]  /*d2d0*/  WARPSYNC.COLLECTIVE R15, `(.L_x_14114) ;  /* 0x000000000f087348 */ /* 0x001fea0003c00000 */
[----:B------:R1:W2:Y:S02]  /*d2e0*/  SHFL.IDX P6, R14, R13, R12, R11 ;  /* 0x0000000c0d0e7389 */ /* 0x0002a400000c000b */
[----:B012---:R-:W-:Y:S01]  /*d2f0*/  ENDCOLLECTIVE ;  /* 0x000000000000791b */ /* 0x007fe20003800000 */
.L_x_14114:
[----:B------:R-:W-:Y:S02]  /*d300*/  IMAD.MOV.U32 R13, RZ, RZ, R7 ;  /* 0x000000ffff0d7224 */ /* 0x000fe400078e0007 */
[----:B------:R-:W-:Y:S01]  /*d310*/  IMAD.MOV.U32 R12, RZ, RZ, 0x4 ;  /* 0x00000004ff0c7424 */ /* 0x000fe200078e00ff */
[----:B------:R-:W-:-:S13]  /*d320*/  @!P1 LEA R4, P3, R19, R14, 0x1 ;  /* 0x0000000e13049211 */ /* 0x000fda00078608ff */
[----:B------:R-:W-:Y:S05]  /*d330*/  WARPSYNC.COLLECTIVE R15, `(.L_x_14115) ;  /* 0x000000000f087348 */ /* 0x000fea0003c00000 */
[----:B------:R0:W1:Y:S02]  /*d340*/  SHFL.IDX P6, R14, R13, R12, R11 ;  /* 0x0000000c0d0e7389 */ /* 0x00006400000c000b */
[----:B01----:R-:W-:Y:S01]  /*d350*/  ENDCOLLECTIVE ;  /* 0x000000000000791b */ /* 0x003fe20003800000 */
.L_x_14115:
[----:B------:R-:W-:Y:S02]  /*d360*/  @!P1 IMAD.X R5, RZ, RZ, R21, P3 ;  /* 0x000000ffff059224 */ /* 0x000fe400018e0615 */
[----:B------:R-:W-:-:S03]  /*d370*/  VIADD R21, R9, 0x40 ;  /* 0x0000004009157836 */ /* 0x000fc60000000000 */
[----:B------:R-:W-:Y:S01]  /*d380*/  @!PT LDS RZ, [RZ] ;  /* 0x00000000fffff984 */ /* 0x000fe20000000800 */
[----:B------:R-:W-:Y:S01]  /*d390*/  @!PT LDS RZ, [RZ] ;  /* 0x00000000fffff984 */ /* 0x000fe20000000800 */
[----:B------:R-:W-:Y:S01]  /*d3a0*/  @!PT LDS RZ, [RZ] ;  /* 0x00000000fffff984 */ /* 0x000fe20000000800 */
[----:B------:R0:W-:Y:S02]  /*d3b0*/  @!P1 LDGSTS.E.BYPASS.LTC128B.128 [R25+0x9c00], desc[UR46][R4.64], !P0 ;  /* 0x09c0000004199fae */ /* 0x0001e4000c101d6e */
[----:B------:R-:W-:Y:S01]  /*d3c0*/  ISETP.GE.AND P2, PT, R21, R0, PT ;  /* 0x000000001500720c */ /* 0x000fe20003f46270 */
[C---:B------:R-:W-:Y:S02]  /*d3d0*/  VIADD R21, R9.reuse, 0x50 ;  /* 0x0000005009157836 */ /* 0x040fe40000000000 */
[----:B------:R-:W-:Y:S02]  /*d3e0*/  IMAD.MOV.U32 R13, RZ, RZ, R8 ;  /* 0x000000ffff0d7224 */ /* 0x000fe400078e0008 */
[----:B0-----:R-:W-:-:S08]  /*d3f0*/  VIADD R25, R9, 0x60 ;  /* 0x0000006009197836 */ /* 0x001fd00000000000 */
[----:B------:R-:W-:Y:S01]  /*d400*/  @!P2 LEA R29, R10, UR38, 0x1 ;  /* 0x000000260a1dac11 */ /* 0x000fe2000f8e08ff */
[----:B------:R-:W-:-:S07]  /*d410*/  IMAD.MOV.U32 R20, RZ, RZ, R14 ;  /* 0x000000ffff147224 */ /* 0x000fce00078e000e */
[----:B------:R-:W-:Y:S05]  /*d420*/  WARPSYNC.COLLECTIVE R15, `(.L_x_14116) ;  /* 0x000000000f087348 */ /* 0x000fea0003c00000 */
[----:B------:R0:W1:Y:S02]  /*d430*/  SHFL.IDX P6, R14, R13, R12, R11 ;  /* 0x0000000c0d0e7389 */ /* 0x00006400000c000b */
[----:B01----:R-:W-:Y:S01]  /*d440*/  ENDCOLLECTIVE ;  /* 0x000000000000791b */ /* 0x003fe20003800000 */
.L_x_14116:
[----:B------:R-:W-:Y:S02]  /*d450*/  IMAD.MOV.U32 R13, RZ, RZ, R7 ;  /* 0x000000ffff0d7224 */ /* 0x000fe400078e0007 */
[----:B------:R-:W-:Y:S02]  /*d460*/  IMAD.MOV.U32 R12, RZ, RZ, 0x5 ;  /* 0x00000005ff0c7424 */ /* 0x000fe400078e00ff */
[----:B------:R-:W-:-:S07]  /*d470*/  IMAD.MOV.U32 R28, RZ, RZ, R14 ;  /* 0x000000ffff1c7224 */ /* 0x000fce00078e000e */
[----:B------:R-:W-:Y:S05]  /*d480*/  WARPSYNC.COLLECTIVE R15, `(.L_x_14117) ;  /* 0x000000000f087348 */ /* 0x000fea0003c00000 */
[----:B------:R0:W1:Y:S02]  /*d490*/  SHFL.IDX P6, R14, R13, R12, R11 ;  /* 0x0000000c0d0e7389 */ /* 0x00006400000c000b */
[----:B01----:R-:W-:Y:S01]  /*d4a0*/  ENDCOLLECTIVE ;  /* 0x000000000000791b */ /* 0x003fe20003800000 */
.L_x_14117:
[----:B------:R-:W-:-:S05]  /*d4b0*/  @!P2 LEA R4, P1, R19, R28, 0x1 ;  /* 0x0000001c1304a211 */ /* 0x000fca00078208ff */
[----:B------:R-:W-:Y:S01]  /*d4c0*/  @!P2 IMAD.X R5, RZ, RZ, R20, P1 ;  /* 0x000000ffff05a224 */ /* 0x000fe200008e0614 */
[----:B------:R-:W-:-:S04]  /*d4d0*/  ISETP.GE.AND P1, PT, R21, R0, PT ;  /* 0x000000001500720c */ /* 0x000fc80003f26270 */
[----:B------:R-:W-:Y:S01]  /*d4e0*/  @!PT LDS RZ, [RZ] ;  /* 0x00000000fffff984 */ /* 0x000fe20000000800 */
[----:B------:R-:W-:Y:S01]  /*d4f0*/  @!PT LDS RZ, [RZ] ;  /* 0x00000000fffff984 */ /* 0x000fe20000000800 */
[----:B------:R-:W-:Y:S01]  /*d500*/  @!PT LDS RZ, [RZ] ;  /* 0x00000000fffff984 */ /* 0x000fe20000000800 */
[----:B------:R0:W-:Y:S01]  /*d510*/  @!P2 LDGSTS.E.BYPASS.LTC128B.128 [R29+0xa400], desc[UR46][R4.64], !P0 ;  /* 0x0a400000041dafae */ /* 0x0001e2000c101d6e */
[----:B------:R-:W-:Y:S01]  /*d520*/  IMAD.MOV.U32 R13, RZ, RZ, R8 ;  /* 0x000000ffff0d7224 */ /* 0x000fe200078e0008 */
[----:B------:R-:W-:Y:S01]  /*d530*/  ISETP.GE.AND P2, PT, R25, R0, PT ;  /* 0x000000001900720c */ /* 0x000fe20003f46270 */
[----:B------:R-:W-:-:S12]  /*d540*/  IMAD.MOV.U32 R21, RZ, RZ, R14 ;  /* 0x000000ffff157224 */ /* 0x000fd800078e000e */
[----:B0-----:R-:W-:Y:S05]  /*d550*/  WARPSYNC.COLLECTIVE R15, `(.L_x_14118) ;  /* 0x000000000f087348 */ /* 0x001fea0003c00000 */
[----:B------:R1:W2:Y:S02]  /*d560*/  SHFL.IDX P6, R14, R13, R12, R11 ;  /* 0x0000000c0d0e7389 */ /* 0x0002a400000c000b */
[----:B012---:R-:W-:Y:S01]  /*d570*/  ENDCOLLECTIVE ;  /* 0x000000000000791b */ /* 0x007fe20003800000 */
.L_x_14118:
[----:B------:R-:W-:Y:S01]  /*d580*/  @!P2 LEA R25, R10, UR38, 0x1 ;  /* 0x000000260a19ac11 */ /* 0x000fe2000f8e08ff */
[----:B------:R-:W-:Y:S02]  /*d590*/  IMAD.MOV.U32 R13, RZ, RZ, R7 ;  /* 0x000000ffff0d7224 */ /* 0x000fe400078e0007 */
[----:B------:R-:W-:Y:S01]  /*d5a0*/  IMAD.MOV.U32 R12, RZ, RZ, 0x6 ;  /* 0x00000006ff0c7424 */ /* 0x000fe200078e00ff */
[----:B------:R-:W-:-:S13]  /*d5b0*/  @!P1 LEA R4, P3, R19, R14, 0x1 ;  /* 0x0000000e13049211 */ /* 0x000fda00078608ff */
[----:B------:R-:W-:Y:S05]  /*d5c0*/  WARPSYNC.COLLECTIVE R15, `(.L_x_14119) ;  /* 0x000000000f087348 */ /* 0x000fea0003c00000 */
[----:B------:R0:W1:Y:S02]  /*d5d0*/  SHFL.IDX P6, R14, R13, R12, R11 ;  /* 0x0000000c0d0e7389 */ /* 0x00006400000c000b */
[----:B01----:R-:W-:Y:S01]  /*d5e0*/  ENDCOLLECTIVE ;  /* 0x000000000000791b */ /* 0x003fe20003800000 */
.L_x_14119:
        /* <DEDUP_REMOVED lines=11> */
.L_x_14120:
[----:B------:R-:W-:Y:S02]  /*d6a0*/  IMAD.MOV.U32 R13, RZ, RZ, R7 ;  /* 0x000000ffff0d7224 */ /* 0x000fe400078e0007 */
[----:B------:R-:W-:Y:S02]  /*d6b0*/  IMAD.MOV.U32 R12, RZ, RZ, 0x7 ;  /* 0x00000007ff0c7424 */ /* 0x000fe400078e00ff */
[----:B------:R-:W-:-:S07]  /*d6c0*/  IMAD.MOV.U32 R28, RZ, RZ, R14 ;  /* 0x000000ffff1c7224 */ /* 0x000fce00078e000e */
[----:B------:R-:W-:Y:S05]  /*d6d0*/  WARPSYNC.COLLECTIVE R15, `(.L_x_14121) ;  /* 0x000000000f087348 */ /* 0x000fea0003c00000 */
[----:B------:R0:W1:Y:S02]  /*d6e0*/  SHFL.IDX P6, R14, R13, R12, R11 ;  /* 0x0000000c0d0e7389 */ /* 0x00006400000c000b */
[----:B01----:R-:W-:Y:S01]  /*d6f0*/  ENDCOLLECTIVE ;  /* 0x000000000000791b */ /* 0x003fe20003800000 */
.L_x_14121:
        /* <DEDUP_REMOVED lines=11> */
.L_x_14122:
        /* <DEDUP_REMOVED lines=9> */
.L_x_14123:
        /* <DEDUP_REMOVED lines=14> */
.L_x_14124:
[----:B------:R-:W-:Y:S02]  /*d920*/  IMAD.MOV.U32 R13, RZ, RZ, R3 ;  /* 0x000000ffff0d7224 */ /* 0x000fe400078e0003 */
[----:B------:R-:W-:Y:S02]  /*d930*/  IMAD.MOV.U32 R12, RZ, RZ, 0x1 ;  /* 0x00000001ff0c7424 */ /* 0x000fe400078e00ff */
[----:B------:R-:W-:-:S07]  /*d940*/  IMAD.MOV.U32 R28, RZ, RZ, R14 ;  /* 0x000000ffff1c7224 */ /* 0x000fce00078e000e */
[----:B------:R-:W-:Y:S05]  /*d950*/  WARPSYNC.COLLECTIVE R15, `(.L_x_14125) ;  /* 0x000000000f087348 */ /* 0x000fea0003c00000 */
[----:B------:R0:W1:Y:S02]  /*d960*/  SHFL.IDX P6, R14, R13, R12, R11 ;  /* 0x0000000c0d0e7389 */ /* 0x00006400000c000b */
[----:B01----:R-:W-:Y:S01]  /*d970*/  ENDCOLLECTIVE ;  /* 0x000000000000791b */ /* 0x003fe20003800000 */
.L_x_14125:
        /* <DEDUP_REMOVED lines=13> */
.L_x_14126:
[----:B------:R-:W-:Y:S02]  /*da50*/  IMAD.MOV.U32 R13, RZ, RZ, R3 ;  /* 0x000000ffff0d7224 */ /* 0x000fe400078e0003 */
[----:B------:R-:W-:Y:S01]  /*da60*/  IMAD.MOV.U32 R12, RZ, RZ, 0x2 ;  /* 0x00000002ff0c7424 */ /* 0x000fe200078e00ff */
[----:B------:R-:W-:-:S13]  /*da70*/  @!P1 LEA R4, P3, R19, R14, 0x1 ;  /* 0x0000000e13049211 */ /* 0x000fda00078608ff */
[----:B------:R-:W-:Y:S05]  /*da80*/  WARPSYNC.COLLECTIVE R15, `(.L_x_14127) ;  /* 0x000000000f087348 */ /* 0x000fea0003c00000 */
[----:B------:R0:W1:Y:S02]  /*da90*/  SHFL.IDX P6, R14, R13, R12, R11 ;  /* 0x0000000c0d0e7389 */ /* 0x00006400000c000b */
[----:B01----:R-:W-:Y:S01]  /*daa0*/  ENDCOLLECTIVE ;  /* 0x000000000000791b */ /* 0x003fe20003800000 */
.L_x_14127:
        /* <DEDUP_REMOVED lines=12> */
.L_x_14128:
[----:B------:R-:W-:Y:S02]  /*db70*/  IMAD.MOV.U32 R13, RZ, RZ, R3 ;  /* 0x000000ffff0d7224 */ /* 0x000fe400078e0003 */
[----:B------:R-:W-:Y:S02]  /*db80*/  IMAD.MOV.U32 R12, RZ, RZ, 0x3 ;  /* 0x00000003ff0c7424 */ /* 0x000fe400078e00ff */
[----:B------:R-:W-:-:S07]  /*db90*/  IMAD.MOV.U32 R20, RZ, RZ, R14 ;  /* 0x000000ffff147224 */ /* 0x000fce00078e000e */
[----:B------:R-:W-:Y:S05]  /*dba0*/  WARPSYNC.COLLECTIVE R15, `(.L_x_14129) ;  /* 0x000000000f087348 */ /* 0x000fea0003c00000 */
[----:B------:R0:W1:Y:S02]  /*dbb0*/  SHFL.IDX P6, R14, R13, R12, R11 ;  /* 0x0000000c0d0e7389 */ /* 0x00006400000c000b */
[----:B01----:R-:W-:Y:S01]  /*dbc0*/  ENDCOLLECTIVE ;  /* 0x000000000000791b */ /* 0x003fe20003800000 */
.L_x_14129:
        /* <DEDUP_REMOVED lines=12> */
.L_x_14130:
[----:B------:R-:W-:Y:S05]  /*dc90*/  BRA `(.L_x_14131) ;  /* 0xffffffd000b07947 */ /* 0x000fea000383ffff */
.L_x_14042:
[----:B0-----:R-:W-:-:S04]  /*dca0*/  IMAD.U32 R3, RZ, RZ, UR38 ;  /* 0x00000026ff037e24 */ /* 0x001fc8000f8e00ff */
[----:B------:R0:W1:Y:S03]  /*dcb0*/  SYNCS.PHASECHK.TRANS64.TRYWAIT P0, [R3+URZ+0x16820], R0 ;  /* 0x01682000030075a7 */ /* 0x000066000800017f */
[----:B-1----:R-:W-:Y:S05]  /*dcc0*/  @!P0 NANOSLEEP.SYNCS 0x989680 ;  /* 0x009896800000895d */ /* 0x002fea0003900000 */
[----:B------:R-:W1:Y:S02]  /*dcd0*/  @!P0 SYNCS.PHASECHK.TRANS64 P0, [R3+URZ+0x16820], R0 ;  /* 0x01682000030085a7 */ /* 0x000e64000800007f */
[----:B-1----:R-:W-:Y:S05]  /*dce0*/  @!P0 BRA `(.L_x_14042) ;  /* 0xfffffffc00ec8947 */ /* 0x002fea000383ffff */
[----:B------:R-:W-:Y:S05]  /*dcf0*/  BRA `(.L_x_14132) ;  /* 0xffffffd000e07947 */ /* 0x000fea000383ffff */
.L_x_14049:
[----:B0-----:R-:W-:-:S04]  /*dd00*/  IMAD.U32 R5, RZ, RZ, UR38 ;  /* 0x00000026ff057e24 */ /* 0x001fc8000f8e00ff */
[----:B------:R0:W1:Y:S03]  /*dd10*/  SYNCS.PHASECHK.TRANS64.TRYWAIT P0, [R5+URZ+0x16848], R12 ;  /* 0x0168480c050075a7 */ /* 0x000066000800017f */
[----:B-1----:R-:W-:Y:S05]  /*dd20*/  @!P0 NANOSLEEP.SYNCS 0x989680 ;  /* 0x009896800000895d */ /* 0x002fea0003900000 */
[----:B------:R-:W1:Y:S02]  /*dd30*/  @!P0 SYNCS.PHASECHK.TRANS64 P0, [R5+URZ+0x16848], R12 ;  /* 0x0168480c050085a7 */ /* 0x000e64000800007f */
[----:B-1----:R-:W-:Y:S05]  /*dd40*/  @!P0 BRA `(.L_x_14049) ;  /* 0xfffffffc00ec8947 */ /* 0x002fea000383ffff */
[----:B------:R-:W-:Y:S05]  /*dd50*/  BRA `(.L_x_14133) ;  /* 0xffffffd400c47947 */ /* 0x000fea000383ffff */
.L_x_14054:
[----:B0-----:R-:W-:-:S04]  /*dd60*/  IMAD.U32 R5, RZ, RZ, UR38 ;  /* 0x00000026ff057e24 */ /* 0x001fc8000f8e00ff */
[----:B------:R0:W1:Y:S03]  /*dd70*/  SYNCS.PHASECHK.TRANS64.TRYWAIT P0, [R5+URZ+0x16860], R12 ;  /* 0x0168600c050075a7 */ /* 0x000066000800017f */
[----:B-1----:R-:W-:Y:S05]  /*dd80*/  @!P0 NANOSLEEP.SYNCS 0x989680 ;  /* 0x009896800000895d */ /* 0x002fea0003900000 */
[----:B------:R-:W1:Y:S02]  /*dd90*/  @!P0 SYNCS.PHASECHK.TRANS64 P0, [R5+URZ+0x16860], R12 ;  /* 0x0168600c050085a7 */ /* 0x000e64000800007f */
[----:B-1----:R-:W-:Y:S05]  /*dda0*/  @!P0 BRA `(.L_x_14054) ;  /* 0xfffffffc00ec8947 */ /* 0x002fea000383ffff */
[----:B------:R-:W-:Y:S05]  /*ddb0*/  BRA `(.L_x_14134) ;  /* 0xffffffd800247947 */ /* 0x000fea000383ffff */
.L_x_14062:
[----:B0-----:R-:W-:-:S04]  /*ddc0*/  IMAD.U32 R5, RZ, RZ, UR38 ;  /* 0x00000026ff057e24 */ /* 0x001fc8000f8e00ff */
[----:B------:R0:W1:Y:S03]  /*ddd0*/  SYNCS.PHASECHK.TRANS64.TRYWAIT P0, [R5+URZ+0x16840], R14 ;  /* 0x0168400e050075a7 */ /* 0x000066000800017f */
[----:B-1----:R-:W-:Y:S05]  /*dde0*/  @!P0 NANOSLEEP.SYNCS 0x989680 ;  /* 0x009896800000895d */ /* 0x002fea0003900000 */
[----:B------:R-:W1:Y:S02]  /*ddf0*/  @!P0 SYNCS.PHASECHK.TRANS64 P0, [R5+URZ+0x16840], R14 ;  /* 0x0168400e050085a7 */ /* 0x000e64000800007f */
[----:B-1----:R-:W-:Y:S05]  /*de00*/  @!P0 BRA `(.L_x_14062) ;  /* 0xfffffffc00ec8947 */ /* 0x002fea000383ffff */
[----:B------:R-:W-:Y:S05]  /*de10*/  BRA `(.L_x_14135) ;  /* 0xffffffdc00087947 */ /* 0x000fea000383ffff */
.L_x_14067:
[----:B0-----:R-:W-:-:S04]  /*de20*/  IMAD.U32 R5, RZ, RZ, UR38 ;  /* 0x00000026ff057e24 */ /* 0x001fc8000f8e00ff */
[----:B------:R0:W1:Y:S03]  /*de30*/  SYNCS.PHASECHK.TRANS64.TRYWAIT P0, [R5+URZ+0x16868], R4 ;  /* 0x01686804050075a7 */ /* 0x000066000800017f */
[----:B-1----:R-:W-:Y:S05]  /*de40*/  @!P0 NANOSLEEP.SYNCS 0x989680 ;  /* 0x009896800000895d */ /* 0x002fea0003900000 */
[----:B------:R-:W1:Y:S02]  /*de50*/  @!P0 SYNCS.PHASECHK.TRANS64 P0, [R5+URZ+0x16868], R4 ;  /* 0x01686804050085a7 */ /* 0x000e64000800007f */
[----:B-1----:R-:W-:Y:S05]  /*de60*/  @!P0 BRA `(.L_x_14067) ;  /* 0xfffffffc00ec8947 */ /* 0x002fea000383ffff */
[----:B------:R-:W-:Y:S05]  /*de70*/  BRA `(.L_x_14136) ;  /* 0xffffffdc00707947 */ /* 0x000fea000383ffff */
.L_x_14075:
[----:B0-----:R-:W-:-:S04]  /*de80*/  IMAD.U32 R4, RZ, RZ, UR38 ;  /* 0x00000026ff047e24 */ /* 0x001fc8000f8e00ff */
[----:B------:R0:W1:Y:S03]  /*de90*/  SYNCS.PHASECHK.TRANS64.TRYWAIT P0, [R4+URZ+0x16848], R9 ;  /* 0x01684809040075a7 */ /* 0x000066000800017f */
[----:B-1----:R-:W-:Y:S05]  /*dea0*/  @!P0 NANOSLEEP.SYNCS 0x989680 ;  /* 0x009896800000895d */ /* 0x002fea0003900000 */
[----:B------:R-:W1:Y:S02]  /*deb0*/  @!P0 SYNCS.PHASECHK.TRANS64 P0, [R4+URZ+0x16848], R9 ;  /* 0x01684809040085a7 */ /* 0x000e64000800007f */
[----:B-1----:R-:W-:Y:S05]  /*dec0*/  @!P0 BRA `(.L_x_14075) ;  /* 0xfffffffc00ec8947 */ /* 0x002fea000383ffff */
[----:B------:R-:W-:Y:S05]  /*ded0*/  BRA `(.L_x_14137) ;  /* 0xffffffe000687947 */ /* 0x000fea000383ffff */
.L_x_14080:
[----:B0-----:R-:W-:-:S04]  /*dee0*/  IMAD.U32 R4, RZ, RZ, UR38 ;  /* 0x00000026ff047e24 */ /* 0x001fc8000f8e00ff */
[----:B------:R0:W1:Y:S03]  /*def0*/  SYNCS.PHASECHK.TRANS64.TRYWAIT P0, [R4+URZ+0x16860], R9 ;  /* 0x01686009040075a7 */ /* 0x000066000800017f */
[----:B-1----:R-:W-:Y:S05]  /*df00*/  @!P0 NANOSLEEP.SYNCS 0x989680 ;  /* 0x009896800000895d */ /* 0x002fea0003900000 */
[----:B------:R-:W1:Y:S02]  /*df10*/  @!P0 SYNCS.PHASECHK.TRANS64 P0, [R4+URZ+0x16860], R9 ;  /* 0x01686009040085a7 */ /* 0x000e64000800007f */
[----:B-1----:R-:W-:Y:S05]  /*df20*/  @!P0 BRA `(.L_x_14080) ;  /* 0xfffffffc00ec8947 */ /* 0x002fea000383ffff */
[----:B------:R-:W-:Y:S05]  /*df30*/  BRA `(.L_x_14138) ;  /* 0xffffffe000cc7947 */ /* 0x000fea000383ffff */
.L_x_14087:
[----:B0-----:R0:W1:Y:S02]  /*df40*/  SYNCS.PHASECHK.TRANS64.TRYWAIT P0, [R4+URZ+0x16860], R3 ;  /* 0x01686003040075a7 */ /* 0x001064000800017f */
[----:B-1----:R-:W-:Y:S05]  /*df50*/  @!P0 NANOSLEEP.SYNCS 0x989680 ;  /* 0x009896800000895d */ /* 0x002fea0003900000 */
[----:B------:R-:W1:Y:S02]  /*df60*/  @!P0 SYNCS.PHASECHK.TRANS64 P0, [R4+URZ+0x16860], R3 ;  /* 0x01686003040085a7 */ /* 0x000e64000800007f */
[----:B-1----:R-:W-:Y:S05]  /*df70*/  @!P0 BRA `(.L_x_14087) ;  /* 0xfffffffc00f08947 */ /* 0x002fea000383ffff */
[----:B------:R-:W-:Y:S05]  /*df80*/  BRA `(.L_x_14139) ;  /* 0xffffffe4005c7947 */ /* 0x000fea000383ffff */
.L_x_14091:
[----:B0-----:R0:W1:Y:S02]  /*df90*/  SYNCS.PHASECHK.TRANS64.TRYWAIT P0, [R17+URZ+0x16820], R4 ;  /* 0x01682004110075a7 */ /* 0x001064000800017f */
[----:B-1----:R-:W-:Y:S05]  /*dfa0*/  @!P0 NANOSLEEP.SYNCS 0x989680 ;  /* 0x009896800000895d */ /* 0x002fea0003900000 */
[----:B------:R-:W1:Y:S02]  /*dfb0*/  @!P0 SYNCS.PHASECHK.TRANS64 P0, [R17+URZ+0x16820], R4 ;  /* 0x01682004110085a7 */ /* 0x000e64000800007f */
[----:B-1----:R-:W-:Y:S05]  /*dfc0*/  @!P0 BRA `(.L_x_14091) ;  /* 0xfffffffc00f08947 */ /* 0x002fea000383ffff */
[----:B------:R-:W-:Y:S05]  /*dfd0*/  BRA `(.L_x_14140) ;  /* 0xffffffe400f47947 */ /* 0x000fea000383ffff */
.L_x_14092:
        /* <DEDUP_REMOVED lines=8> */
.L_x_14142:
[----:B------:R-:W-:Y:S05]  /*e060*/  BSYNC B0 ;  /* 0x0000000000007941 */ /* 0x000fea0003800000 */
.L_x_14141:
[----:B------:R-:W-:Y:S05]  /*e070*/  BRA `(.L_x_14143) ;  /* 0xffffffe400d87947 */ /* 0x000fea000383ffff */
.L_x_14093:
[----:B------:R-:W-:Y:S01]  /*e080*/  BSSY B0, `(.L_x_14144) ;  /* 0x0000006000007945 */ /* 0x000fe20003800000 */
[----:B------:R-:W-:-:S07]  /*e090*/  IMAD.MOV.U32 R15, RZ, RZ, -0x1 ;  /* 0xffffffffff0f7424 */ /* 0x000fce00078e00ff */
[----:B01----:R-:W-:Y:S05]  /*e0a0*/  WARPSYNC.COLLECTIVE R15, `(.L_x_14145) ;  /* 0x000000000f0c7348 */ /* 0x003fea0003c00000 */
[----:B------:R-:W-:Y:S02]  /*e0b0*/  ELECT P6, UR62, PT ;  /* 0x00000000003e782f */ /* 0x000fe400038c0000 */
[----:B------:R-:W-:Y:S01]  /*e0c0*/  MOV R14, UR62 ;  /* 0x0000003e000e7c02 */ /* 0x000fe20008000f00 */
[----:B01----:R-:W-:Y:S10]  /*e0d0*/  ENDCOLLECTIVE ;  /* 0x000000000000791b */ /* 0x003ff40003800000 */
.L_x_14145:
[----:B------:R-:W-:Y:S05]  /*e0e0*/  BSYNC B0 ;  /* 0x0000000000007941 */ /* 0x000fea0003800000 */
.L_x_14144:
[----:B------:R-:W-:Y:S05]  /*e0f0*/  BRA `(.L_x_14146) ;  /* 0xffffffe400cc7947 */ /* 0x000fea000383ffff */
.L_x_14095:
[----:B0-----:R0:W2:Y:S02]  /*e100*/  SYNCS.PHASECHK.TRANS64.TRYWAIT P0, [R7+URZ], R4 ;  /* 0x00000004070075a7 */ /* 0x0010a4000800017f */
[----:B--2---:R-:W-:Y:S05]  /*e110*/  @!P0 NANOSLEEP.SYNCS 0x989680 ;  /* 0x009896800000895d */ /* 0x004fea0003900000 */
[----:B------:R-:W2:Y:S02]  /*e120*/  @!P0 SYNCS.PHASECHK.TRANS64 P0, [R7+URZ], R4 ;  /* 0x00000004070085a7 */ /* 0x000ea4000800007f */
[----:B--2---:R-:W-:Y:S05]  /*e130*/  @!P0 BRA `(.L_x_14095) ;  /* 0xfffffffc00f08947 */ /* 0x004fea000383ffff */
[----:B------:R-:W-:Y:S05]  /*e140*/  BRA `(.L_x_14147) ;  /* 0xffffffe800007947 */ /* 0x000fea000383ffff */
.L_x_14096:
[----:B--2---:R2:W3:Y:S02]  /*e150*/  SYNCS.PHASECHK.TRANS64.TRYWAIT P0, [R5+URZ], R2 ;  /* 0x00000002050075a7 */ /* 0x0044e4000800017f */
[----:B---3--:R-:W-:Y:S05]  /*e160*/  @!P0 NANOSLEEP.SYNCS 0x989680 ;  /* 0x009896800000895d */ /* 0x008fea0003900000 */
[----:B------:R-:W3:Y:S02]  /*e170*/  @!P0 SYNCS.PHASECHK.TRANS64 P0, [R5+URZ], R2 ;  /* 0x00000002050085a7 */ /* 0x000ee4000800007f */
[----:B---3--:R-:W-:Y:S05]  /*e180*/  @!P0 BRA `(.L_x_14096) ;  /* 0xfffffffc00f08947 */ /* 0x008fea000383ffff */
[----:B------:R-:W-:Y:S05]  /*e190*/  BRA `(.L_x_14148) ;  /* 0xffffffe400f47947 */ /* 0x000fea000383ffff */
.L_x_14098:
[----:B---3--:R3:W4:Y:S02]  /*e1a0*/  SYNCS.PHASECHK.TRANS64.TRYWAIT P0, [R3+URZ], R4 ;  /* 0x00000004030075a7 */ /* 0x008724000800017f */
[----:B----4-:R-:W-:Y:S05]  /*e1b0*/  @!P0 NANOSLEEP.SYNCS 0x989680 ;  /* 0x009896800000895d */ /* 0x010fea0003900000 */
[----:B------:R-:W4:Y:S02]  /*e1c0*/  @!P0 SYNCS.PHASECHK.TRANS64 P0, [R3+URZ], R4 ;  /* 0x00000004030085a7 */ /* 0x000f24000800007f */
[----:B----4-:R-:W-:Y:S05]  /*e1d0*/  @!P0 BRA `(.L_x_14098) ;  /* 0xfffffffc00f08947 */ /* 0x010fea000383ffff */
[----:B------:R-:W-:Y:S05]  /*e1e0*/  BRA `(.L_x_14149) ;  /* 0xffffffe400f87947 */ /* 0x000fea000383ffff */
.L_x_14150:
        /* <DEDUP_REMOVED lines=9> */
.L_x_14881:


//--------------------- .text._ZN7cutlass13device_kernelIN5flash11enable_sm90INS1_16FlashAttnFwdSm90INS1_25CollectiveMainloopFwdSm90ILi2EN4cute5tupleIJNS5_1CILi1EEES8_S8_EEENS6_IJNS7_ILi192EEENS7_ILi128EEENS7_ILi64EEEEEELi64ENS_6half_tEfNS_4arch4Sm90ELb1ELb0ELb0ELb1ELb0ELb0ELb0ELb1ELb1ELb1ELb1ELb0EEENS1_21CollectiveEpilogueFwdINS6_IJSA_SC_SB_EEES9_SE_SG_Li384ELb1ELb1ELb1ELb0EEENS1_36VarlenDynamicPersistentTileSchedulerILi192ELi128ELi384ELi128ELb1ELb1ELb1ELb1ELb1ELb1EEEEEEEEEvNT_6ParamsE --------------------------
	.section	.text._ZN7cutlass13device_kernelIN5flash11enable_sm90INS1_16FlashAttnFwdSm90INS1_25CollectiveMainloopFwdSm90ILi2EN4cute5tupleIJNS5_1CILi1EEES8_S8_EEENS6_IJNS7_ILi192EEENS7_ILi128EEENS7_ILi64EEEEEELi64ENS_6half_tEfNS_4arch4Sm90ELb1ELb0ELb0ELb1ELb0ELb0ELb0ELb1ELb1ELb1ELb1ELb0EEENS1_21CollectiveEpilogueFwdINS6_IJSA_SC_SB_EEES9_SE_SG_Li384ELb1ELb1ELb1ELb0EEENS1_36VarlenDynamicPersistentTileSchedulerILi192ELi128ELi384ELi128ELb1ELb1ELb1ELb1ELb1ELb1EEEEEEEEEvNT_6ParamsE,"ax",@progbits
	.align	128
.text._ZN7cutlass13device_kernelIN5flash11enable_sm90INS1_16FlashAttnFwdSm90INS1_25CollectiveMainloopFwdSm90ILi2EN4cute5tupleIJNS5_1CILi1EEES8_S8_EEENS6_IJNS7_ILi192EEENS7_ILi128EEENS7_ILi64EEEEEELi64ENS_6half_tEfNS_4arch4Sm90ELb1ELb0ELb0ELb1ELb0ELb0ELb0ELb1ELb1ELb1ELb1ELb0EEENS1_21CollectiveEpilogueFwdINS6_IJSA_SC_SB_EEES9_SE_SG_Li384ELb1ELb1ELb1ELb0EEENS1_36VarlenDynamicPersistentTileSchedulerILi192ELi128ELi384ELi128ELb1ELb1ELb1ELb1ELb1ELb1EEEEEEEEEvNT_6ParamsE:
        .type           _ZN7cutlass13device_kernelIN5flash11enable_sm90INS1_16FlashAttnFwdSm90INS1_25CollectiveMainloopFwdSm90ILi2EN4cute5tupleIJNS5_1CILi1EEES8_S8_EEENS6_IJNS7_ILi192EEENS7_ILi128EEENS7_ILi64EEEEEELi64ENS_6half_tEfNS_4arch4Sm90ELb1ELb0ELb0ELb1ELb0ELb0ELb0ELb1ELb1ELb1ELb1ELb0EEENS1_21CollectiveEpilogueFwdINS6_IJSA_SC_SB_EEES9_SE_SG_Li384ELb1ELb1ELb1ELb0EEENS1_36VarlenDynamicPersistentTileSchedulerILi192ELi128ELi384ELi128ELb1ELb1ELb1ELb1ELb1ELb1EEEEEEEEEvNT_6ParamsE,@function
        .size           _ZN7cutlass13device_kernelIN5flash11enable_sm90INS1_16FlashAttnFwdSm90INS1_25CollectiveMainloopFwdSm90ILi2EN4cute5tupleIJNS5_1CILi1EEES8_S8_EEENS6_IJNS7_ILi192EEENS7_ILi128EEENS7_ILi64EEEEEELi64ENS_6half_tEfNS_4arch4Sm90ELb1ELb0ELb0ELb1ELb0ELb0ELb0ELb1ELb1ELb1ELb1ELb0EEENS1_21CollectiveEpilogueFwdINS6_IJSA_SC_SB_EEES9_SE_SG_Li384ELb1ELb1ELb1ELb0EEENS1_36VarlenDynamicPersistentTileSchedulerILi192ELi128ELi384ELi128ELb1ELb1ELb1ELb1ELb1ELb1EEEEEEEEEvNT_6ParamsE,(.L_x_14882 - _ZN7cutlass13device_kernelIN5flash11enable_sm90INS1_16FlashAttnFwdSm90INS1_25CollectiveMainloopFwdSm90ILi2EN4cute5tupleIJNS5_1CILi1EEES8_S8_EEENS6_IJNS7_ILi192EEENS7_ILi128EEENS7_ILi64EEEEEELi64ENS_6half_tEfNS_4arch4Sm90ELb1ELb0ELb0ELb1ELb0ELb0ELb0ELb1ELb1ELb1ELb1ELb0EEENS1_21CollectiveEpilogueFwdINS6_IJSA_SC_SB_EEES9_SE_SG_Li384ELb1ELb1ELb1ELb0EEENS1_36VarlenDynamicPersistentTileSchedulerILi192ELi128ELi384ELi128ELb1ELb1ELb1ELb1ELb1ELb1EEEEEEEEEvNT_6ParamsE)
        .other          _ZN7cutlass13device_kernelIN5flash11enable_sm90INS1_16FlashAttnFwdSm90INS1_25CollectiveMainloopFwdSm90ILi2EN4cute5tupleIJNS5_1CILi1EEES8_S8_EEENS6_IJNS7_ILi192EEENS7_ILi128EEENS7_ILi64EEEEEELi64ENS_6half_tEfNS_4arch4Sm90ELb1ELb0ELb0ELb1ELb0ELb0ELb0ELb1ELb1ELb1ELb1ELb0EEENS1_21CollectiveEpilogueFwdINS6_IJSA_SC_SB_EEES9_SE_SG_Li384ELb1ELb1ELb1ELb0EEENS1_36VarlenDynamicPersistentTileSchedulerILi192ELi128ELi384ELi128ELb1ELb1ELb1ELb1ELb1ELb1EEEEEEEEEvNT_6ParamsE,@"STO_CUDA_ENTRY STV_DEFAULT"
_ZN7cutlass13device_kernelIN5flash11enable_sm90INS1_16FlashAttnFwdSm90INS1_25CollectiveMainloopFwdSm90ILi2EN4cute5tupleIJNS5_1CILi1EEES8_S8_EEENS6_IJNS7_ILi192EEENS7_ILi128EEENS7_ILi64EEEEEELi64ENS_6half_tEfNS_4arch4Sm90ELb1ELb0ELb0ELb1ELb0ELb0ELb0ELb1ELb1ELb1ELb1ELb0EEENS1_21CollectiveEpilogueFwdINS6_IJSA_SC_SB_EEES9_SE_SG_Li384ELb1ELb1ELb1ELb0EEENS1_36VarlenDynamicPersistentTileSchedulerILi192ELi128ELi384ELi128ELb1ELb1ELb1ELb1ELb1ELb1EEEEEEEEEvNT_6ParamsE:
        /* <DEDUP_REMOVED lines=17> */
.L_x_14152:
[----:B------:R-:W-:Y:S05]  /*0110*/  BSYNC B0 ;  /* 0x0000000000007941 */ /* 0x000fea0003800000 */
.L_x_14151:
        /* <DEDUP_REMOVED lines=40> */
.L_x_14153:
        /* <DEDUP_REMOVED lines=22> */
.L_x_14154:
        /* <DEDUP_REMOVED lines=18> */
.L_x_14155:
        /* <DEDUP_REMOVED lines=22> */
.L_x_14156:
        /* <DEDUP_REMOVED lines=22> */
.L_x_14157:
        /* <DEDUP_REMOVED lines=8> */
.L_x_14159:
        /* <DEDUP_REMOVED lines=19> */
[----:B------:R-:W-:-:S05]  /*0a90*/  VIADD R17, R2, 0xffffff80 ;  /* 0xffffff8002117836 */ /* 0x000fca0000000000 */
[----:B------:R-:W-:-:S04]  /*0aa0*/  SHF.R.S32.HI R0, RZ, 0x1f, R17 ;  /* 0x0000001fff007819 */ /* 0x000fc80000011411 */
[----:B------:R-:W-:-:S04]  /*0ab0*/  LEA.HI R2, R0, R17, RZ, 0x7 ;  /* 0x0000001100027211 */ /* 0x000fc800078f38ff */
[----:B------:R-:W-:-:S05]  /*0ac0*/  LOP3.LUT R3, R2, 0xffffff80, RZ, 0xc0, !PT ;  /* 0xffffff8002037812 */ /* 0x000fca00078ec0ff */
[----:B------:R-:W-:Y:S01]  /*0ad0*/  IMAD.IADD R16, R17, 0x1, -R3 ;  /* 0x0000000111107824 */ /* 0x000fe200078e0a03 */
[CC--:B------:R-:W-:Y:S02]  /*0ae0*/  LEA.HI R4, R0.reuse, R17.reuse, RZ, 0x5 ;  /* 0x0000001100047211 */ /* 0x0c0fe400078f28ff */
[----:B------:R-:W-:Y:S02]  /*0af0*/  LEA.HI R3, R0, R17, RZ, 0x4 ;  /* 0x0000001100037211 */ /* 0x000fe400078f20ff */
[----:B------:R-:W-:Y:S01]  /*0b00*/  SHF.R.S32.HI R6, RZ, 0x1f, R16 ;  /* 0x0000001fff067819 */ /* 0x000fe20000011410 */
[----:B------:R-:W-:Y:S01]  /*0b10*/  IMAD.SHL.U32 R5, R4, 0x20, RZ ;  /* 0x0000002004057824 */ /* 0x000fe200078e00ff */
[----:B------:R-:W-:Y:S02]  /*0b20*/  LOP3.LUT R4, R3, 0x3fffff0, RZ, 0xc0, !PT ;  /* 0x03fffff003047812 */ /* 0x000fe400078ec0ff */
[----:B------:R-:W-:Y:S02]  /*0b30*/  LEA.HI R7, R6, R16, RZ, 0x2 ;  /* 0x0000001006077211 */ /* 0x000fe400078f10ff */
[----:B------:R-:W-:-:S02]  /*0b40*/  LOP3.LUT R5, R5, 0xfffffc00, RZ, 0xc0, !PT ;  /* 0xfffffc0005057812 */ /* 0x000fc400078ec0ff */
[--C-:B------:R-:W-:Y:S02]  /*0b50*/  SHF.R.S32.HI R8, RZ, 0x2, R7.reuse ;  /* 0x00000002ff087819 */ /* 0x100fe40000011407 */
[----:B------:R-:W-:Y:S01]  /*0b60*/  SHF.R.S32.HI R9, RZ, 0x1f, R7 ;  /* 0x0000001fff097819 */ /* 0x000fe20000011407 */
[----:B------:R-:W-:Y:S01]  /*0b70*/  IMAD.IADD R4, R17, 0x1, -R4 ;  /* 0x0000000111047824 */ /* 0x000fe200078e0a04 */
[----:B------:R-:W-:Y:S02]  /*0b80*/  SHF.R.S32.HI R11, RZ, 0x7, R2 ;  /* 0x00000007ff0b7819 */ /* 0x000fe40000011402 */
[----:B------:R-:W-:Y:S02]  /*0b90*/  SHF.R.S32.HI R2, RZ, 0x4, R3 ;  /* 0x00000004ff027819 */ /* 0x000fe40000011403 */
[----:B------:R-:W-:Y:S01]  /*0ba0*/  LEA.HI R9, R9, R8, RZ, 0x3 ;  /* 0x0000000809097211 */ /* 0x000fe200078f18ff */
[----:B------:R-:W-:Y:S01]  /*0bb0*/  IMAD R4, R4, 0x40, R5 ;  /* 0x0000004004047824 */ /* 0x000fe200078e0205 */
[----:B------:R-:W-:Y:S01]  /*0bc0*/  LEA.HI R3, R3, R2, RZ, 0x1 ;  /* 0x0000000203037211 */ /* 0x000fe200078f08ff */
[----:B------:R-:W-:Y:S01]  /*0bd0*/  IMAD.HI R5, R11, 0x55555556, RZ ;  /* 0x555555560b057827 */ /* 0x000fe200078e02ff */
[----:B------:R-:W-:-:S02]  /*0be0*/  LOP3.LUT R9, R9, 0xfffffff8, RZ, 0xc0, !PT ;  /* 0xfffffff809097812 */ /* 0x000fc400078ec0ff */
[----:B------:R-:W-:Y:S02]  /*0bf0*/  LEA.HI R6, R6, R16, RZ, 0x5 ;  /* 0x0000001006067211 */ /* 0x000fe400078f28ff */
[----:B------:R-:W-:Y:S01]  /*0c00*/  LOP3.LUT R3, R3, 0x1ffffffe, RZ, 0xc0, !PT ;  /* 0x1ffffffe03037812 */ /* 0x000fe200078ec0ff */
[----:B------:R-:W-:Y:S01]  /*0c10*/  IMAD.IADD R9, R8, 0x1, -R9 ;  /* 0x0000000108097824 */ /* 0x000fe200078e0a09 */
[----:B------:R-:W-:Y:S02]  /*0c20*/  LEA.HI R5, R5, R5, RZ, 0x1 ;  /* 0x0000000505057211 */ /* 0x000fe400078f08ff */
[----:B------:R-:W-:Y:S01]  /*0c30*/  SHF.R.S32.HI R6, RZ, 0x5, R6 ;  /* 0x00000005ff067819 */ /* 0x000fe20000011406 */
[----:B------:R-:W-:Y:S01]  /*0c40*/  IMAD.IADD R3, R2, 0x1, -R3 ;  /* 0x0000000102037824 */ /* 0x000fe200078e0a03 */
[----:B------:R-:W-:Y:S01]  /*0c50*/  LEA.HI R10, R0, R17, RZ, 0x2 ;  /* 0x00000011000a7211 */ /* 0x000fe200078f10ff */
[----:B------:R-:W-:Y:S02]  /*0c60*/  IMAD R5, R5, -0x3, R11 ;  /* 0xfffffffd05057824 */ /* 0x000fe400078e020b */
[----:B------:R-:W-:-:S02]  /*0c70*/  IMAD R6, R6, 0x10, R9 ;  /* 0x0000001006067824 */ /* 0x000fc400078e0209 */
[----:B------:R-:W-:Y:S01]  /*0c80*/  IMAD R3, R3, 0x8, R4 ;  /* 0x0000000803037824 */ /* 0x000fe200078e0204 */
[----:B------:R-:W-:Y:S01]  /*0c90*/  LOP3.LUT R10, R10, 0xfffffffc, RZ, 0xc0, !PT ;  /* 0xfffffffc0a0a7812 */ /* 0x000fe200078ec0ff */
[----:B------:R-:W-:Y:S01]  /*0ca0*/  IMAD R2, R5, 0x40, R6 ;  /* 0x0000004005027824 */ /* 0x000fe200078e0206 */
[----:B------:R-:W-:Y:S02]  /*0cb0*/  LEA.HI R0, R0, R17, RZ, 0x3 ;  /* 0x0000001100007211 */ /* 0x000fe400078f18ff */
[----:B------:R0:W-:Y:S01]  /*0cc0*/  STL [R1+0x48], R3 ;  /* 0x0000480301007387 */ /* 0x0001e20000100800 */
[----:B------:R-:W-:Y:S01]  /*0cd0*/  IMAD.IADD R10, R17, 0x1, -R10 ;  /* 0x00000001110a7824 */ /* 0x000fe200078e0a0a */
[----:B------:R-:W-:Y:S02]  /*0ce0*/  LOP3.LUT R156, R0, 0xfffffff8, RZ, 0xc0, !PT ;  /* 0xfffffff8009c7812 */ /* 0x000fe400078ec0ff */
[----:B------:R1:W-:Y:S01]  /*0cf0*/  STL [R1+0x44], R2 ;  /* 0x0000440201007387 */ /* 0x0003e20000100800 */
[----:B------:R-:W-:-:S03]  /*0d00*/  LOP3.LUT R7, R7, 0x7ffffffc, RZ, 0xc0, !PT ;  /* 0x7ffffffc07077812 */ /* 0x000fc600078ec0ff */
[----:B------:R1:W-:Y:S01]  /*0d10*/  STL [R1+0x24], RZ ;  /* 0x000024ff01007387 */ /* 0x0003e20000100800 */
[----:B------:R-:W-:Y:S01]  /*0d20*/  LEA.HI R8, R10, R10, RZ, 0x1 ;  /* 0x0000000a0a087211 */ /* 0x000fe200078f08ff */
[----:B------:R-:W-:Y:S02]  /*0d30*/  IMAD.IADD R156, R17, 0x1, -R156 ;  /* 0x00000001119c7824 */ /* 0x000fe400078e0a9c */
[----:B------:R-:W-:Y:S01]  /*0d40*/  IMAD.IADD R22, R16, 0x1, -R7 ;  /* 0x0000000110167824 */ /* 0x000fe200078e0a07 */
[----:B------:R-:W-:Y:S01]  /*0d50*/  LOP3.LUT R11, R8, 0x1ffffffe, RZ, 0xc0, !PT ;  /* 0x1ffffffe080b7812 */ /* 0x000fe200078ec0ff */
[----:B0-----:R-:W-:Y:S02]  /*0d60*/  IMAD.SHL.U32 R3, R156, 0x8, RZ ;  /* 0x000000089c037824 */ /* 0x001fe400078e00ff */
[----:B------:R-:W-:Y:S01]  /*0d70*/  IMAD.SHL.U32 R22, R22, 0x2, RZ ;  /* 0x0000000216167824 */ /* 0x000fe200078e00ff */
[----:B------:R-:W-:Y:S01]  /*0d80*/  SHF.R.S32.HI R4, RZ, 0x3, R0 ;  /* 0x00000003ff047819 */ /* 0x000fe20000011400 */
[----:B------:R-:W-:Y:S01]  /*0d90*/  IMAD.IADD R11, R10, 0x1, -R11 ;  /* 0x000000010a0b7824 */ /* 0x000fe200078e0a0b */
[----:B------:R-:W-:Y:S01]  /*0da0*/  SHF.R.S32.HI R0, RZ, 0x1f, R3 ;  /* 0x0000001fff007819 */ /* 0x000fe20000011403 */
[----:B------:R-:W-:-:S02]  /*0db0*/  VIADD R10, R22, 0x10 ;  /* 0x00000010160a7836 */ /* 0x000fc40000000000 */
[C---:B------:R-:W-:Y:S02]  /*0dc0*/  VIADD R9, R22.reuse, 0x18 ;  /* 0x0000001816097836 */ /* 0x040fe40000000000 */
[C---:B------:R-:W-:Y:S02]  /*0dd0*/  VIADD R8, R22.reuse, 0x20 ;  /* 0x0000002016087836 */ /* 0x040fe40000000000 */
[C---:B------:R-:W-:Y:S02]  /*0de0*/  VIADD R4, R22.reuse, 0x28 ;  /* 0x0000002816047836 */ /* 0x040fe40000000000 */
[C---:B------:R-:W-:Y:S02]  /*0df0*/  VIADD R3, R22.reuse, 0x30 ;  /* 0x0000003016037836 */ /* 0x040fe40000000000 */
[----:B------:R-:W-:Y:S01]  /*0e00*/  VIADD R0, R22, 0x38 ;  /* 0x0000003816007836 */ /* 0x000fe20000000000 */
[----:B------:R-:W-:Y:S01]  /*0e10*/  SHF.R.S32.HI R10, RZ, 0x1f, R10 ;  /* 0x0000001fff0a7819 */ /* 0x000fe2000001140a */
[----:B------:R-:W-:Y:S01]  /*0e20*/  IMAD.MOV.U32 R5, RZ, RZ, R13 ;  /* 0x000000ffff057224 */ /* 0x000fe200078e000d */
[----:B------:R-:W-:Y:S01]  /*0e30*/  SHF.R.S32.HI R9, RZ, 0x1f, R9 ;  /* 0x0000001fff097819 */ /* 0x000fe20000011409 */
[----:B------:R-:W-:Y:S01]  /*0e40*/  IMAD.MOV.U32 R6, RZ, RZ, R14 ;  /* 0x000000ffff067224 */ /* 0x000fe200078e000e */
[----:B------:R-:W-:Y:S01]  /*0e50*/  SHF.R.S32.HI R8, RZ, 0x1f, R8 ;  /* 0x0000001fff087819 */ /* 0x000fe20000011408 */
[----:B------:R-:W-:Y:S01]  /*0e60*/  IMAD.MOV.U32 R7, RZ, RZ, R15 ;  /* 0x000000ffff077224 */ /* 0x000fe200078e000f */
[----:B------:R-:W-:Y:S01]  /*0e70*/  SHF.R.S32.HI R4, RZ, 0x1f, R4 ;  /* 0x0000001fff047819 */ /* 0x000fe20000011404 */
[----:B------:R-:W-:Y:S01]  /*0e80*/  IMAD R152, R11, 0x8, R2 ;  /* 0x000000080b987824 */ /* 0x000fe200078e0202 */
[----:B------:R-:W-:-:S02]  /*0e90*/  SHF.R.S32.HI R3, RZ, 0x1f, R3 ;  /* 0x0000001fff037819 */ /* 0x000fc40000011403 */
[----:B------:R-:W-:Y:S01]  /*0ea0*/  SHF.R.S32.HI R0, RZ, 0x1f, R0 ;  /* 0x0000001fff007819 */ /* 0x000fe20000011400 */
[----:B------:R-:W-:Y:S01]  /*0eb0*/  UMOV UR36, URZ ;  /* 0x0000003f00247c82 */ /* 0x000fe20008000000 */
[----:B------:R-:W-:Y:S01]  /*0ec0*/  UMOV UR37, URZ ;  /* 0x0000003f00257c82 */ /* 0x000fe20008000000 */
[----:B--2---:R-:W-:Y:S01]  /*0ed0*/  LOP3.LUT R19, R12, 0x1, RZ, 0xfc, !PT ;  /* 0x000000010c137812 */ /* 0x004fe200078efcff */
[----:B------:R-:W-:-:S05]  /*0ee0*/  VIADD R12, R22, 0x8 ;  /* 0x00000008160c7836 */ /* 0x000fca0000000000 */
[----:B-1----:R-:W-:-:S07]  /*0ef0*/  SHF.R.S32.HI R12, RZ, 0x1f, R12 ;  /* 0x0000001fff0c7819 */ /* 0x002fce000001140c */
.L_x_14205:
[----:B012---:R-:W0:Y:S01]  /*0f00*/  LDC.64 R2, c[0x0][0xc88] ;  /* 0x00032200ff027b82 */ /* 0x007e220000000a00 */
[----:B------:R-:W-:Y:S01]  /*0f10*/  ULDC.64 UR4, c[0x0][0xa28] ;  /* 0x00028a0000047ab9 */ /* 0x000fe20000000a00 */
[----:B------:R-:W-:-:S06]  /*0f20*/  ULDC.64 UR6, c[0x0][0xa18] ;  /* 0x0002860000067ab9 */ /* 0x000fcc0000000a00 */
[----:B------:R-:W1:Y:S08]  /*0f30*/  LDC R18, c[0x0][0x288] ;  /* 0x0000a200ff127b82 */ /* 0x000e700000000800 */
[----:B------:R-:W2:Y:S01]  /*0f40*/  LDC.64 R12, c[0x0][0x418] ;  /* 0x00010600ff0c7b82 */ /* 0x000ea20000000a00 */
[----:B0-----:R-:W-:-:S07]  /*0f50*/  IMAD.WIDE R2, R7, 0x4, R2 ;  /* 0x0000000407027825 */ /* 0x001fce00078e0202 */
[----:B-----5:R-:W0:Y:S01]  /*0f60*/  LDC R11, c[0x0][0x424] ;  /* 0x00010900ff0b7b82 */ /* 0x020e220000000800 */
[----:B---3--:R-:W3:Y:S01]  /*0f70*/  LDG.E R153, desc[UR40][R2.64] ;  /* 0x0000002802997981 */ /* 0x008ee2000c1e1900 */
[----:B------:R-:W-:Y:S01]  /*0f80*/  ISETP.NE.U32.AND P1, PT, RZ, UR4, PT ;  /* 0x00000004ff007c0c */ /* 0x000fe2000bf25070 */
[----:B------:R-:W-:Y:S01]  /*0f90*/  IMAD.MOV.U32 R10, RZ, RZ, RZ ;  /* 0x000000ffff0a7224 */ /* 0x000fe200078e00ff */
[----:B------:R-:W-:-:S04]  /*0fa0*/  ISETP.NE.U32.AND P0, PT, RZ, UR6, PT ;  /* 0x00000006ff007c0c */ /* 0x000fc8000bf05070 */
[----:B----4-:R-:W4:Y:S01]  /*0fb0*/  LDC R17, c[0x0][0x2f0] ;  /* 0x0000bc00ff117b82 */ /* 0x010f220000000800 */
[----:B------:R-:W-:Y:S02]  /*0fc0*/  ISETP.NE.AND.EX P1, PT, RZ, UR5, PT, P1 ;  /* 0x00000005ff007c0c */ /* 0x000fe4000bf25310 */
[----:B------:R-:W-:Y:S02]  /*0fd0*/  ISETP.NE.AND.EX P0, PT, RZ, UR7, PT, P0 ;  /* 0x00000007ff007c0c */ /* 0x000fe4000bf05300 */
[----:B---3--:R-:W-:-:S09]  /*0fe0*/  SHF.R.S32.HI R157, RZ, 0x1f, R153 ;  /* 0x0000001fff9d7819 */ /* 0x008fd20000011499 */
[----:B------:R-:W-:-:S04]  /*0ff0*/  @P1 LEA R8, P2, R153, UR4, 0x2 ;  /* 0x0000000499081c11 */ /* 0x000fc8000f8410ff */
[C-C-:B------:R-:W-:Y:S02]  /*1000*/  @P1 LEA.HI.X R9, R153.reuse, UR5, R157.reuse, 0x2, P2 ;  /* 0x0000000599091c11 */ /* 0x140fe400090f149d */
[C---:B------:R-:W-:Y:S02]  /*1010*/  @P0 LEA R2, P2, R153.reuse, UR6, 0x2 ;  /* 0x0000000699020c11 */ /* 0x040fe4000f8410ff */
[----:B------:R-:W-:Y:S01]  /*1020*/  LOP3.LUT R4, R6, 0xff000000, RZ, 0xc0, !PT ;  /* 0xff00000006047812 */ /* 0x000fe200078ec0ff */
[----:B------:R3:W5:Y:S01]  /*1030*/  @P1 LDG.E R10, desc[UR40][R8.64] ;  /* 0x00000028080a1981 */ /* 0x000762000c1e1900 */
[----:B------:R-:W-:Y:S01]  /*1040*/  @P0 LEA.HI.X R3, R153, UR7, R157, 0x2, P2 ;  /* 0x0000000799030c11 */ /* 0x000fe200090f149d */
[----:B------:R-:W-:-:S04]  /*1050*/  ULDC.64 UR6, c[0x0][0xa20] ;  /* 0x0002880000067ab9 */ /* 0x000fc80000000a00 */
[----:B-1----:R3:W5:Y:S01]  /*1060*/  @P0 LDG.E R18, desc[UR40][R2.64] ;  /* 0x0000002802120981 */ /* 0x002762000c1e1900 */
[----:B--2---:R-:W-:Y:S02]  /*1070*/  ISETP.NE.U32.AND P1, PT, R12, RZ, PT ;  /* 0x000000ff0c00720c */ /* 0x004fe40003f25070 */
[----:B------:R-:W-:Y:S02]  /*1080*/  ISETP.NE.U32.AND P2, PT, RZ, UR6, PT ;  /* 0x00000006ff007c0c */ /* 0x000fe4000bf45070 */
[----:B------:R-:W-:Y:S02]  /*1090*/  LOP3.LUT R0, R6, 0xff0000, RZ, 0xc0, !PT ;  /* 0x00ff000006007812 */ /* 0x000fe400078ec0ff */
[----:B------:R-:W-:Y:S02]  /*10a0*/  SHF.R.U32.HI R7, RZ, 0x8, R4 ;  /* 0x00000008ff077819 */ /* 0x000fe40000011604 */
[----:B------:R-:W-:Y:S02]  /*10b0*/  ISETP.NE.AND.EX P1, PT, R13, RZ, PT, P1 ;  /* 0x000000ff0d00720c */ /* 0x000fe40003f25310 */
[----:B------:R-:W-:-:S02]  /*10c0*/  ISETP.NE.AND.EX P2, PT, RZ, UR7, PT, P2 ;  /* 0x00000007ff007c0c */ /* 0x000fc4000bf45320 */
[----:B------:R-:W-:Y:S02]  /*10d0*/  LEA.HI R155, R0, R7, RZ, 0x10 ;  /* 0x00000007009b7211 */ /* 0x000fe400078f80ff */
[----:B0-----:R-:W-:Y:S01]  /*10e0*/  SEL R0, R11, 0x1, P1 ;  /* 0x000000010b007807 */ /* 0x001fe20000800000 */
[----:B---34-:R-:W-:Y:S08]  /*10f0*/  @P0 BRA `(.L_x_14160) ;  /* 0x0000000000240947 */ /* 0x018ff00003800000 */
        /* <DEDUP_REMOVED lines=9> */
.L_x_14160:
[----:B------:R-:W-:Y:S01]  /*1190*/  IMAD R17, R0, R17, RZ ;  /* 0x0000001100117224 */ /* 0x000fe200078e02ff */
[----:B------:R-:W-:Y:S01]  /*11a0*/  LOP3.LUT R154, R6, 0xffff, RZ, 0xc0, !PT ;  /* 0x0000ffff069a7812 */ /* 0x000fe200078ec0ff */
[----:B------:R-:W-:Y:S06]  /*11b0*/  @!P2 BRA `(.L_x_14161) ;  /* 0x000000000010a947 */ /* 0x000fec0003800000 */
[----:B------:R-:W-:-:S04]  /*11c0*/  LEA R2, P0, R153, UR6, 0x2 ;  /* 0x0000000699027c11 */ /* 0x000fc8000f8010ff */
[----:B------:R-:W-:-:S05]  /*11d0*/  LEA.HI.X R3, R153, UR7, R157, 0x2, P0 ;  /* 0x0000000799037c11 */ /* 0x000fca00080f149d */
[----:B------:R0:W5:Y:S01]  /*11e0*/  LDG.E R17, desc[UR40][R2.64] ;  /* 0x0000002802117981 */ /* 0x000162000c1e1900 */
[----:B------:R-:W-:Y:S05]  /*11f0*/  BRA `(.L_x_14162) ;  /* 0x0000000000247947 */ /* 0x000fea0003800000 */
.L_x_14161:
[----:B------:R-:W-:Y:S02]  /*1200*/  ULDC.64 UR4, c[0x0][0xa08] ;  /* 0x0002820000047ab9 */ /* 0x000fe40000000a00 */
[----:B------:R-:W-:-:S04]  /*1210*/  ISETP.NE.U32.AND P0, PT, RZ, UR4, PT ;  /* 0x00000004ff007c0c */ /* 0x000fc8000bf05070 */
[----:B------:R-:W-:-:S13]  /*1220*/  ISETP.NE.AND.EX P0, PT, RZ, UR5, PT, P0 ;  /* 0x00000005ff007c0c */ /* 0x000fda000bf05300 */
[----:B------:R-:W-:Y:S05]  /*1230*/  @!P0 BRA `(.L_x_14162) ;  /* 0x0000000000148947 */ /* 0x000fea0003800000 */
[----:B------:R-:W0:Y:S02]  /*1240*/  LDC.64 R2, c[0x0][0xa08] ;  /* 0x00028200ff027b82 */ /* 0x000e240000000a00 */
[----:B0-----:R-:W-:-:S05]  /*1250*/  IMAD.WIDE R2, R153, 0x4, R2 ;  /* 0x0000000499027825 */ /* 0x001fca00078e0202 */
[----:B------:R-:W2:Y:S04]  /*1260*/  LDG.E R17, desc[UR40][R2.64] ;  /* 0x0000002802117981 */ /* 0x000ea8000c1e1900 */
[----:B------:R-:W2:Y:S02]  /*1270*/  LDG.E R0, desc[UR40][R2.64+0x4] ;  /* 0x0000042802007981 */ /* 0x000ea4000c1e1900 */
[----:B--2---:R-:W-:-:S07]  /*1280*/  IMAD.IADD R17, R0, 0x1, -R17 ;  /* 0x0000000100117824 */ /* 0x004fce00078e0a11 */
.L_x_14162:
[----:B------:R-:W1:Y:S01]  /*1290*/  LDC R0, c[0x0][0x448] ;  /* 0x00011200ff007b82 */ /* 0x000e620000000800 */
[----:B------:R-:W-:Y:S01]  /*12a0*/  IMAD R16, R5, 0xc0, RZ ;  /* 0x000000c005107824 */ /* 0x000fe200078e02ff */
[----:B------:R-:W-:Y:S01]  /*12b0*/  LOP3.LUT R11, R155, 0xff, RZ, 0xc0, !PT ;  /* 0x000000ff9b0b7812 */ /* 0x000fe200078ec0ff */
[----:B-----5:R-:W-:Y:S01]  /*12c0*/  IMAD.IADD R17, R17, 0x1, -R10 ;  /* 0x0000000111117824 */ /* 0x020fe200078e0a0a */
[----:B------:R-:W-:Y:S01]  /*12d0*/  SHF.R.U32.HI R155, RZ, 0x10, R155 ;  /* 0x00000010ff9b7819 */ /* 0x000fe2000001169b */
[----:B------:R-:W-:Y:S02]  /*12e0*/  IMAD.MOV.U32 R88, RZ, RZ, RZ ;  /* 0x000000ffff587224 */ /* 0x000fe400078e00ff */
[----:B------:R2:W-:Y:S01]  /*12f0*/  STL [R1+0x1c], R11 ;  /* 0x00001c0b01007387 */ /* 0x0005e20000100800 */
[----:B-1----:R-:W-:Y:S01]  /*1300*/  ISETP.NE.AND P0, PT, R0, 0x1, PT ;  /* 0x000000010000780c */ /* 0x002fe20003f05270 */
[----:B------:R-:W-:-:S12]  /*1310*/  VIADD R0, R16, 0xbf ;  /* 0x000000bf10007836 */ /* 0x000fd80000000000 */
[----:B0-----:R-:W0:Y:S08]  /*1320*/  @P0 LDC R3, c[0x0][0x44c] ;  /* 0x00011300ff030b82 */ /* 0x001e300000000800 */
[----:B------:R-:W1:Y:S01]  /*1330*/  @P0 LDC R7, c[0x0][0x450] ;  /* 0x00011400ff070b82 */ /* 0x000e620000000800 */
[----:B0-----:R-:W-:Y:S01]  /*1340*/  @P0 IMAD.HI.U32 R2, R0, R3, RZ ;  /* 0x0000000300020227 */ /* 0x001fe200078e00ff */
[----:B------:R-:W-:-:S04]  /*1350*/  IADD3 R3, R17, 0x80, -R18 ;  /* 0x0000008011037810 */ /* 0x000fc80007ffe812 */
[----:B-1----:R-:W-:Y:S01]  /*1360*/  @P0 SHF.R.U32.HI R0, RZ, R7, R2 ;  /* 0x00000007ff000219 */ /* 0x002fe20000011602 */
        /* <DEDUP_REMOVED lines=10> */
[----:B--2---:R-:W-:Y:S05]  /*1410*/  @!P0 BRA `(.L_x_14163) ;  /* 0x0000000000788947 */ /* 0x004fea0003800000 */
[----:B------:R-:W0:Y:S01]  /*1420*/  LDC R0, c[0x0][0x9f0] ;  /* 0x00027c00ff007b82 */ /* 0x000e220000000800 */
[----:B------:R-:W-:-:S04]  /*1430*/  ISETP.NE.AND P0, PT, R155, RZ, PT ;  /* 0x000000ff9b00720c */ /* 0x000fc80003f05270 */
[----:B0-----:R-:W-:-:S04]  /*1440*/  SEL R9, R155, R0, P0 ;  /* 0x000000009b097207 */ /* 0x001fc80000000000 */
        /* <DEDUP_REMOVED lines=27> */
.L_x_14163:
        /* <DEDUP_REMOVED lines=58> */
.L_x_14165:
[----:B------:R-:W2:Y:S01]  /*19a0*/  LDL R2, [R1+0x24] ;  /* 0x0000240001027983 */ /* 0x000ea20000100800 */
[----:B------:R-:W-:Y:S02]  /*19b0*/  ISETP.NE.AND P0, PT, R19, 0x3, PT ;  /* 0x000000031300780c */ /* 0x000fe40003f05270 */
[----:B--2---:R-:W-:-:S04]  /*19c0*/  LEA.HI R0, R2, R2, RZ, 0x1 ;  /* 0x0000000202007211 */ /* 0x004fc800078f08ff */
[----:B------:R-:W-:-:S05]  /*19d0*/  LOP3.LUT R0, R0, 0xfffffffe, RZ, 0xc0, !PT ;  /* 0xfffffffe00007812 */ /* 0x000fca00078ec0ff */
[----:B------:R-:W-:-:S05]  /*19e0*/  IMAD.IADD R0, R2, 0x1, -R0 ;  /* 0x0000000102007824 */ /* 0x000fca00078e0a00 */
[----:B------:R-:W-:-:S04]  /*19f0*/  SHF.L.U32 R0, R0, 0x1f, RZ ;  /* 0x0000001f00007819 */ /* 0x000fc800000006ff */
[----:B------:R-:W0:Y:S02]  /*1a00*/  SYNCS.PHASECHK.TRANS64.TRYWAIT P1, [UR38+0x16800], R0 ;  /* 0x01680000ff0075a7 */ /* 0x000e240008020166 */
[----:B0-----:R-:W-:Y:S05]  /*1a10*/  @!P1 BRA `(.L_x_14166) ;  /* 0x000000f000709947 */ /* 0x001fea0003800000 */
.L_x_14320:
[----:B------:R-:W-:Y:S05]  /*1a20*/  @!P0 BRA `(.L_x_14167) ;  /* 0x0000000000048947 */ /* 0x000fea0003800000 */
[----:B------:R-:W-:Y:S01]  /*1a30*/  BPT.TRAP 0x1 ;  /* 0x000000040000795c */ /* 0x000fe20000300000 */
.L_x_14167:
[----:B0-----:R-:W-:Y:S02]  /*1a40*/  IMAD.U32 R3, RZ, RZ, UR37 ;  /* 0x00000025ff037e24 */ /* 0x001fe4000f8e00ff */
[----:B------:R-:W-:-:S03]  /*1a50*/  IMAD.U32 R0, RZ, RZ, UR36 ;  /* 0x00000024ff007e24 */ /* 0x000fc6000f8e00ff */
[----:B------:R-:W-:Y:S02]  /*1a60*/  LEA R3, R3, UR38, 0x3 ;  /* 0x0000002603037c11 */ /* 0x000fe4000f8e18ff */
[----:B------:R-:W-:-:S04]  /*1a70*/  SHF.L.U32 R0, R0, 0x1f, RZ ;  /* 0x0000001f00007819 */ /* 0x000fc800000006ff */
[----:B------:R0:W1:Y:S01]  /*1a80*/  SYNCS.PHASECHK.TRANS64.TRYWAIT P2, [R3+URZ+0x16830], R0 ;  /* 0x01683000030075a7 */ /* 0x000062000804017f */
[----:B------:R-:W-:Y:S05]  /*1a90*/  @!P0 BRA `(.L_x_14168) ;  /* 0x0000000000048947 */ /* 0x000fea0003800000 */
[----:B------:R-:W-:Y:S01]  /*1aa0*/  BPT.TRAP 0x1 ;  /* 0x000000040000795c */ /* 0x000fe20000300000 */
.L_x_14168:
[----:B------:R-:W2:Y:S02]  /*1ab0*/  S2R R2, SR_TID.X ;  /* 0x0000000000027919 */ /* 0x000ea40000002100 */
[----:B--2---:R-:W-:Y:S01]  /*1ac0*/  LOP3.LUT P1, RZ, R2, 0x7f, RZ, 0xc0, !PT ;  /* 0x0000007f02ff7812 */ /* 0x004fe2000782c0ff */
[----:B-1----:R-:W-:-:S12]  /*1ad0*/  @P2 BRA `(.L_x_14169) ;  /* 0x0000000000082947 */ /* 0x002fd80003800000 */
[----:B------:R-:W1:Y:S02]  /*1ae0*/  SYNCS.PHASECHK.TRANS64.TRYWAIT P2, [R3+URZ+0x16830], R0 ;  /* 0x01683000030075a7 */ /* 0x000e64000804017f */
[----:B-1----:R-:W-:Y:S05]  /*1af0*/  @!P2 BRA `(.L_x_14170) ;  /* 0x000000f00050a947 */ /* 0x002fea0003800000 */
.L_x_14169:
[----:B------:R-:W-:Y:S05]  /*1b00*/  WARPSYNC.ALL ;  /* 0x0000000000007948 */ /* 0x000fea0003800000 */
[----:B------:R-:W-:Y:S01]  /*1b10*/  UIADD3 UR4, UR38, 0xe400, URZ ;  /* 0x0000e40026047890 */ /* 0x000fe2000fffe03f */
[----:B------:R-:W-:Y:S01]  /*1b20*/  WARPGROUP.ARRIVE ;  /* 0x00000000000079c5 */ /* 0x000fe20000000000 */
[----:B------:R-:W-:Y:S01]  /*1b30*/  ULOP3.LUT UR8, UR42, 0x10000, URZ, 0xfc, !UPT ;  /* 0x000100002a087892 */ /* 0x000fe2000f8efc3f */
[----:B01----:R-:W0:Y:S01]  /*1b40*/  LDC R0, c[0x0][0x448] ;  /* 0x00011200ff007b82 */ /* 0x003e220000000800 */
[----:B------:R-:W-:Y:S01]  /*1b50*/  USHF.R.U32.HI UR4, URZ, 0x4, UR4 ;  /* 0x000000043f047899 */ /* 0x000fe20008011604 */
[----:B------:R-:W-:Y:S01]  /*1b60*/  IMAD.IADD R10, R152, 0x1, R16 ;  /* 0x00000001980a7824 */ /* 0x000fe200078e0210 */
[----:B------:R-:W-:Y:S01]  /*1b70*/  UMOV UR9, 0x40000040 ;  /* 0x4000004000097882 */ /* 0x000fe20000000000 */
[----:B------:R-:W-:Y:S01]  /*1b80*/  UMOV UR11, 0x40000040 ;  /* 0x40000040000b7882 */ /* 0x000fe20000000000 */
[----:B------:R-:W-:Y:S01]  /*1b90*/  ULOP3.LUT UR4, UR4, 0x3fff, URZ, 0xc0, !UPT ;  /* 0x00003fff04047892 */ /* 0x000fe2000f8ec03f */
[----:B------:R-:W-:Y:S01]  /*1ba0*/  @!P1 VIADD R3, R3, 0x16840 ;  /* 0x0001684003039836 */ /* 0x000fe20000000000 */
[----:B------:R-:W-:Y:S01]  /*1bb0*/  UIADD3 UR12, UR8, 0x2, URZ ;  /* 0x00000002080c7890 */ /* 0x000fe2000fffe03f */
[----:B------:R-:W-:Y:S01]  /*1bc0*/  CS2R R118, SRZ ;  /* 0x0000000000767805 */ /* 0x000fe2000001ff00 */
[----:B------:R-:W-:Y:S01]  /*1bd0*/  ULOP3.LUT UR20, UR4, 0x10000, URZ, 0xfc, !UPT ;  /* 0x0001000004147892 */ /* 0x000fe2000f8efc3f */
[----:B------:R-:W-:Y:S01]  /*1be0*/  CS2R R116, SRZ ;  /* 0x0000000000747805 */ /* 0x000fe2000001ff00 */
[----:B------:R-:W-:Y:S01]  /*1bf0*/  UMOV UR13, 0x40000040 ;  /* 0x40000040000d7882 */ /* 0x000fe20000000000 */
[----:B------:R-:W-:Y:S01]  /*1c00*/  UMOV UR15, 0x40000040 ;  /* 0x40000040000f7882 */ /* 0x000fe20000000000 */
[----:B------:R-:W-:Y:S01]  /*1c10*/  ULEA UR10, UR37, UR20, 0xa ;  /* 0x00000014250a7291 */ /* 0x000fe2000f8e503f */
[----:B------:R-:W-:Y:S01]  /*1c20*/  @!P1 PRMT R3, RZ, 0x654, R3 ;  /* 0x00000654ff039816 */ /* 0x000fe20000000003 */
        /* <DEDUP_REMOVED lines=10> */
[----:B0-----:R-:W-:Y:S01]  /*1cd0*/  ISETP.NE.AND P2, PT, R0, 0x1, PT ;  /* 0x000000010000780c */ /* 0x001fe20003f45270 */
[----:B------:R-:W-:Y:S01]  /*1ce0*/  UIADD3 UR6, UR10, 0x6, URZ ;  /* 0x000000060a067890 */ /* 0x000fe2000fffe03f */
[----:B------:R-:W-:Y:S01]  /*1cf0*/  UMOV UR5, 0x40000040 ;  /* 0x4000004000057882 */ /* 0x000fe20000000000 */
[----:B------:R-:W-:-:S10]  /*1d00*/  UMOV UR7, 0x40000040 ;  /* 0x4000004000077882 */ /* 0x000fd40000000000 */
[----:B------:R-:W0:Y:S08]  /*1d10*/  @P2 LDC R5, c[0x0][0x44c] ;  /* 0x00011300ff052b82 */ /* 0x000e300000000800 */
[----:B------:R-:W1:Y:S01]  /*1d20*/  @P2 LDC R7, c[0x0][0x450] ;  /* 0x00011400ff072b82 */ /* 0x000e620000000800 */
[----:B0-----:R-:W-:-:S04]  /*1d30*/  @P2 IMAD.HI.U32 R0, R10, R5, RZ ;  /* 0x000000050a002227 */ /* 0x001fc800078e00ff */
[----:B------:R-:W-:Y:S01]  /*1d40*/  IMAD.MOV.U32 R5, RZ, RZ, -0x80 ;  /* 0xffffff80ff057424 */ /* 0x000fe200078e00ff */
[----:B-1----:R-:W-:-:S03]  /*1d50*/  @P2 SHF.R.U32.HI R10, RZ, R7, R0 ;  /* 0x00000007ff0a2219 */ /* 0x002fc60000011600 */
[----:B------:R-:W-:Y:S02]  /*1d60*/  IMAD R5, R88, R5, 0x80 ;  /* 0x0000008058057424 */ /* 0x000fe400078e0205 */
[----:B------:R-:W0:Y:S03]  /*1d70*/  SHFL.IDX PT, R0, R10, 0x1, 0x1c1f ;  /* 0x003c1f000a007f89 */ /* 0x000e2600000e0000 */
[C-C-:B------:R-:W-:Y:S02]  /*1d80*/  IADD3 R91, -R22.reuse, 0x1, R5.reuse ;  /* 0x00000001165b7810 */ /* 0x140fe40007ffe105 */
[----:B------:R-:W-:Y:S01]  /*1d90*/  IADD3 R8, -R22, R17, R5 ;  /* 0x0000001116087210 */ /* 0x000fe20007ffe105 */
[----:B------:R-:W1:Y:S01]  /*1da0*/  SHFL.IDX PT, R10, R10, RZ, 0x1c1f ;  /* 0x001c1fff0a0a7589 */ /* 0x000e6200000e0000 */
[----:B------:R-:W-:-:S04]  /*1db0*/  IADD3 R91, -R18, R91, R17 ;  /* 0x0000005b125b7210 */ /* 0x000fc80007ffe111 */
[----:B0-----:R-:W-:-:S04]  /*1dc0*/  VIADDMNMX R0, R0, R91, R8, PT ;  /* 0x0000005b00007246 */ /* 0x001fc80003800108 */
[C---:B------:R-:W-:Y:S02]  /*1dd0*/  ISETP.GT.AND P3, PT, R0.reuse, RZ, PT ;  /* 0x000000ff0000720c */ /* 0x040fe40003f64270 */
[C---:B------:R-:W-:Y:S02]  /*1de0*/  ISETP.GT.AND P4, PT, R0.reuse, 0x1, PT ;  /* 0x000000010000780c */ /* 0x040fe40003f84270 */
[----:B------:R-:W-:Y:S02]  /*1df0*/  ISETP.GT.AND P5, PT, R0, 0x8, PT ;  /* 0x000000080000780c */ /* 0x000fe40003fa4270 */
[----:B-1----:R-:W-:Y:S01]  /*1e00*/  VIADDMNMX R8, R10, R91, R8, PT ;  /* 0x0000005b0a087246 */ /* 0x002fe20003800108 */
        /* <DEDUP_REMOVED lines=8> */
[----:B------:R-:W-:Y:S01]  /*1e90*/  HGMMA.64x128x16.F32 R24, gdesc[UR4], R24, gsb0 ;  /* 0x01e00000041879f0 */ /* 0x000fe20008000818 */
[----:B------:R-:W-:Y:S02]  /*1ea0*/  ULDC UR6, c[0x0][0x988] ;  /* 0x0002620000067ab9 */ /* 0x000fe40000000800 */
        /* <DEDUP_REMOVED lines=37> */
[----:B------:R-:W1:Y:S01]  /*2100*/  @P2 LDC R50, c[0x0][0x450] ;  /* 0x00011400ff322b82 */ /* 0x000e620000000800 */
        /* <DEDUP_REMOVED lines=57> */
[C---:B------:R-:W-:Y:S02]  /*24a0*/  ISETP.GT.AND P4, PT, R8.reuse, 0x1, PT ;  /* 0x000000010800780c */ /* 0x040fe40003f84270 */
[----:B------:R-:W-:Y:S02]  /*24b0*/  FMNMX.FTZ R4, R87, R2, !PT ;  /* 0x0000000257047209 */ /* 0x000fe40007810000 */
[----:B------:R-:W-:-:S02]  /*24c0*/  ISETP.GT.AND P5, PT, R8, 0x8, PT ;  /* 0x000000080800780c */ /* 0x000fc40003fa4270 */
[----:B------:R-:W-:Y:S01]  /*24d0*/  FSEL R25, R25, -INF , P4 ;  /* 0xff80000019197808 */ /* 0x000fe20002000000 */
[----:B------:R-:W2:Y:S01]  /*24e0*/  SHFL.BFLY PT, R35, R4, 0x2, 0x1f ;  /* 0x0c401f0004237f89 */ /* 0x000ea200000e0000 */
[----:B------:R-:W-:Y:S02]  /*24f0*/  FSEL R91, R28, -INF , P5 ;  /* 0xff8000001c5b7808 */ /* 0x000fe40002800000 */
[----:B------:R-:W-:Y:S02]  /*2500*/  ISETP.GT.AND P4, PT, R8, 0x10, PT ;  /* 0x000000100800780c */ /* 0x000fe40003f84270 */
[----:B--2---:R-:W-:-:S05]  /*2510*/  FMNMX.FTZ R35, R4, R35, !PT ;  /* 0x0000002304237209 */ /* 0x004fca0007810000 */
[----:B------:R-:W2:Y:S02]  /*2520*/  SHFL.BFLY PT, R2, R35, 0x1, 0x1f ;  /* 0x0c201f0023027f89 */ /* 0x000ea400000e0000 */
[----:B--2---:R-:W-:-:S04]  /*2530*/  FMNMX.FTZ R2, R35, R2, !PT ;  /* 0x0000000223027209 */ /* 0x004fc80007810000 */
        /* <DEDUP_REMOVED lines=40> */
[--C-:B------:R-:W-:Y:S01]  /*27c0*/  FFMA.FTZ R151, R105, R0, -R6.reuse ;  /* 0x0000000069977223 */ /* 0x100fe20000010806 */
[----:B------:R-:W-:Y:S01]  /*27d0*/  FSEL R97, R40, -INF , P4 ;  /* 0xff80000028617808 */ /* 0x000fe20002000000 */
[----:B------:R-:W-:Y:S01]  /*27e0*/  MUFU.EX2 R149, R149 ;  /* 0x0000009500957308 */ /* 0x000fe20000000800 */
[----:B------:R-:W-:Y:S01]  /*27f0*/  FMNMX.FTZ R14, R37, R14, !PT ;  /* 0x0000000e250e7209 */ /* 0x000fe20007810000 */
[-CC-:B------:R-:W-:Y:S01]  /*2800*/  FFMA.FTZ R129, R9, R0.reuse, -R6.reuse ;  /* 0x0000000009817223 */ /* 0x180fe20000010806 */
[C---:B------:R-:W-:Y:S01]  /*2810*/  ISETP.GT.AND P4, PT, R8.reuse, 0x28, PT ;  /* 0x000000280800780c */ /* 0x040fe20003f84270 */
[-CC-:B------:R-:W-:Y:S01]  /*2820*/  FFMA.FTZ R123, R31, R0.reuse, -R6.reuse ;  /* 0x000000001f7b7223 */ /* 0x180fe20000010806 */
[----:B------:R-:W-:Y:S01]  /*2830*/  FSEL R41, R41, -INF , P3 ;  /* 0xff80000029297808 */ /* 0x000fe20001800000 */
[--C-:B------:R-:W-:Y:S01]  /*2840*/  FFMA.FTZ R131, R11, R0, -R6.reuse ;  /* 0x000000000b837223 */ /* 0x100fe20000010806 */
[----:B------:R-:W-:Y:S01]  /*2850*/  FMNMX.FTZ R14, R97, R14, !PT ;  /* 0x0000000e610e7209 */ /* 0x000fe20007810000 */
[----:B------:R-:W3:Y:S01]  /*2860*/  MUFU.EX2 R4, R4 ;  /* 0x0000000400047308 */ /* 0x000ee20000000800 */
[----:B------:R-:W-:Y:S01]  /*2870*/  ISETP.GT.AND P3, PT, R8, 0x29, PT ;  /* 0x000000290800780c */ /* 0x000fe20003f64270 */
[-CC-:B------:R-:W-:Y:S01]  /*2880*/  FFMA.FTZ R125, R13, R0.reuse, -R6.reuse ;  /* 0x000000000d7d7223 */ /* 0x180fe20000010806 */
[----:B------:R-:W-:Y:S01]  /*2890*/  FSEL R99, R44, -INF , P4 ;  /* 0xff8000002c637808 */ /* 0x000fe20002000000 */
[--C-:B------:R-:W-:Y:S01]  /*28a0*/  FFMA.FTZ R127, R15, R0, -R6.reuse ;  /* 0x000000000f7f7223 */ /* 0x100fe20000010806 */
[----:B--2---:R-:W-:Y:S01]  /*28b0*/  FMNMX.FTZ R20, R41, R14, !PT ;  /* 0x0000000e29147209 */ /* 0x004fe20007810000 */
        /* <DEDUP_REMOVED lines=11> */
[----:B------:R-:W-:Y:S01]  /*2970*/  FMNMX.FTZ R20, R45, R20, !PT ;  /* 0x000000142d147209 */ /* 0x000fe20007810000 */
[----:B---3--:R-:W-:Y:S01]  /*2980*/  FADD.FTZ R46, R149, R4 ;  /* 0x00000004952e7221 */ /* 0x008fe20000010000 */
[C---:B------:R-:W-:Y:S01]  /*2990*/  ISETP.GT.AND P4, PT, R8.reuse, 0x38, PT ;  /* 0x000000380800780c */ /* 0x040fe20003f84270 */
[-CC-:B------:R-:W-:Y:S01]  /*29a0*/  FFMA.FTZ R38, R75, R0.reuse, -R6.reuse ;  /* 0x000000004b267223 */ /* 0x180fe20000010806 */
[----:B------:R-:W-:Y:S01]  /*29b0*/  FSEL R49, R49, -INF , P3 ;  /* 0xff80000031317808 */ /* 0x000fe20001800000 */
[--C-:B------:R-:W-:Y:S01]  /*29c0*/  FFMA.FTZ R40, R79, R0, -R6.reuse ;  /* 0x000000004f287223 */ /* 0x100fe20000010806 */
[----:B------:R-:W-:Y:S01]  /*29d0*/  FMNMX.FTZ R20, R101, R20, !PT ;  /* 0x0000001465147209 */ /* 0x000fe20007810000 */
[----:B------:R-:W3:Y:S01]  /*29e0*/  MUFU.EX2 R10, R10 ;  /* 0x0000000a000a7308 */ /* 0x000ee20000000800 */
[----:B------:R-:W-:Y:S01]  /*29f0*/  ISETP.GT.AND P3, PT, R8, 0x39, PT ;  /* 0x000000390800780c */ /* 0x000fe20003f64270 */
[----:B------:R-:W-:Y:S01]  /*2a00*/  FFMA.FTZ R42, R83, R0, -R6 ;  /* 0x00000000532a7223 */ /* 0x000fe20000010806 */
[----:B------:R-:W-:-:S02]  /*2a10*/  FSEL R103, R52, -INF , P4 ;  /* 0xff80000034677808 */ /* 0x000fc40002000000 */
[----:B------:R-:W-:Y:S02]  /*2a20*/  CS2R R108, SRZ ;  /* 0x00000000006c7805 */ /* 0x000fe4000001ff00 */
[----:B--2---:R-:W-:Y:S02]  /*2a30*/  FMNMX.FTZ R24, R49, R20, !PT ;  /* 0x0000001431187209 */ /* 0x004fe40007810000 */
[----:B------:R-:W-:Y:S02]  /*2a40*/  CS2R R106, SRZ ;  /* 0x00000000006a7805 */ /* 0x000fe4000001ff00 */
[----:B------:R-:W-:Y:S01]  /*2a50*/  ISETP.GT.AND P4, PT, R8, 0x40, PT ;  /* 0x000000400800780c */ /* 0x000fe20003f84270 */
[----:B------:R2:W-:Y:S01]  /*2a60*/  MUFU.EX2 R20, R26 ;  /* 0x0000001a00147308 */ /* 0x0005e20000000800 */
[----:B------:R-:W-:Y:S01]  /*2a70*/  FSEL R53, R53, -INF , P3 ;  /* 0xff80000035357808 */ /* 0x000fe20001800000 */
[----:B----4-:R-:W-:Y:S01]  /*2a80*/  FADD.FTZ R31, R151, R46 ;  /* 0x0000002e971f7221 */ /* 0x010fe20000010000 */
[----:B------:R-:W-:-:S02]  /*2a90*/  FMNMX.FTZ R24, R103, R24, !PT ;  /* 0x0000001867187209 */ /* 0x000fc40007810000 */
[----:B------:R-:W-:Y:S02]  /*2aa0*/  CS2R R104, SRZ ;  /* 0x0000000000687805 */ /* 0x000fe4000001ff00 */
[----:B------:R-:W-:Y:S02]  /*2ab0*/  ISETP.GT.AND P3, PT, R8, 0x41, PT ;  /* 0x000000410800780c */ /* 0x000fe40003f64270 */
[----:B------:R-:W-:Y:S01]  /*2ac0*/  FSEL R89, R56, -INF , P4 ;  /* 0xff80000038597808 */ /* 0x000fe20002000000 */
[----:B------:R-:W4:Y:S01]  /*2ad0*/  MUFU.EX2 R145, R145 ;  /* 0x0000009100917308 */ /* 0x000f220000000800 */
[----:B------:R-:W-:Y:S01]  /*2ae0*/  FMNMX.FTZ R24, R53, R24, !PT ;  /* 0x0000001835187209 */ /* 0x000fe20007810000 */
[----:B---3--:R-:W-:Y:S01]  /*2af0*/  FADD.FTZ R46, R10, R31 ;  /* 0x0000001f0a2e7221 */ /* 0x008fe20000010000 */
[----:B------:R-:W-:Y:S02]  /*2b00*/  ISETP.GT.AND P4, PT, R8, 0x48, PT ;  /* 0x000000480800780c */ /* 0x000fe40003f84270 */
[----:B------:R-:W-:-:S02]  /*2b10*/  FSEL R57, R57, -INF , P3 ;  /* 0xff80000039397808 */ /* 0x000fc40001800000 */
[----:B------:R-:W-:Y:S01]  /*2b20*/  FMNMX.FTZ R24, R89, R24, !PT ;  /* 0x0000001859187209 */ /* 0x000fe20007810000 */
[----:B------:R-:W3:Y:S01]  /*2b30*/  MUFU.EX2 R147, R147 ;  /* 0x0000009300937308 */ /* 0x000ee20000000800 */
[----:B------:R-:W-:Y:S02]  /*2b40*/  ISETP.GT.AND P3, PT, R8, 0x49, PT ;  /* 0x000000490800780c */ /* 0x000fe40003f64270 */
[----:B------:R-:W-:Y:S02]  /*2b50*/  FSEL R43, R60, -INF , P4 ;  /* 0xff8000003c2b7808 */ /* 0x000fe40002000000 */
[----:B--2---:R-:W-:Y:S02]  /*2b60*/  FMNMX.FTZ R26, R57, R24, !PT ;  /* 0x00000018391a7209 */ /* 0x004fe40007810000 */
[----:B------:R-:W-:Y:S01]  /*2b70*/  ISETP.GT.AND P4, PT, R8, 0x50, PT ;  /* 0x000000500800780c */ /* 0x000fe20003f84270 */
[----:B------:R2:W-:Y:S01]  /*2b80*/  MUFU.EX2 R24, R28 ;  /* 0x0000001c00187308 */ /* 0x0005e20000000800 */
        /* <DEDUP_REMOVED lines=35> */
[----:B------:R-:W-:Y:S01]  /*2dc0*/  FMNMX.FTZ R30, R77, R30, !PT ;  /* 0x0000001e4d1e7209 */ /* 0x000fe20007810000 */
[-CC-:B--2---:R-:W-:Y:S01]  /*2dd0*/  FFMA.FTZ R32, R63, R0.reuse, -R6.reuse ;  /* 0x000000003f207223 */ /* 0x184fe20000010806 */
[----:B------:R-:W-:Y:S01]  /*2de0*/  ISETP.GT.AND P4, PT, R8, 0x78, PT ;  /* 0x000000780800780c */ /* 0x000fe20003f84270 */
[----:B------:R-:W-:Y:S01]  /*2df0*/  FFMA.FTZ R6, R87, R0, -R6 ;  /* 0x0000000057067223 */ /* 0x000fe20000010806 */
[----:B------:R-:W-:-:S02]  /*2e00*/  FSEL R81, R81, -INF , P3 ;  /* 0xff80000051517808 */ /* 0x000fc40001800000 */
[----:B------:R-:W-:Y:S01]  /*2e10*/  FMNMX.FTZ R30, R55, R30, !PT ;  /* 0x0000001e371e7209 */ /* 0x000fe20007810000 */
[----:B------:R-:W-:Y:S01]  /*2e20*/  MUFU.EX2 R135, R135 ;  /* 0x0000008700877308 */ /* 0x000fe20000000800 */
[----:B------:R-:W-:Y:S02]  /*2e30*/  ISETP.GT.AND P3, PT, R8, 0x79, PT ;  /* 0x000000790800780c */ /* 0x000fe40003f64270 */
[----:B------:R-:W-:Y:S02]  /*2e40*/  FSEL R5, R84, -INF , P4 ;  /* 0xff80000054057808 */ /* 0x000fe40002000000 */
[----:B------:R-:W-:Y:S02]  /*2e50*/  FMNMX.FTZ R8, R81, R30, !PT ;  /* 0x0000001e51087209 */ /* 0x000fe40007810000 */
[----:B------:R-:W-:Y:S01]  /*2e60*/  FSEL R85, R85, -INF , P3 ;  /* 0xff80000055557808 */ /* 0x000fe20001800000 */
[----:B------:R-:W-:Y:S01]  /*2e70*/  MUFU.EX2 R30, R59 ;  /* 0x0000003b001e7308 */ /* 0x000fe20000000800 */
[----:B------:R-:W-:-:S02]  /*2e80*/  FMNMX.FTZ R8, R5, R8, !PT ;  /* 0x0000000805087209 */ /* 0x000fc40007810000 */
[----:B------:R-:W-:Y:S02]  /*2e90*/  F2FP.F16.F32.PACK_AB R149, R4, R149 ;  /* 0x000000950495723e */ /* 0x000fe400000000ff */
[----:B------:R-:W-:Y:S02]  /*2ea0*/  FMNMX.FTZ R8, R85, R8, !PT ;  /* 0x0000000855087209 */ /* 0x000fe40007810000 */
[----:B------:R-:W-:Y:S01]  /*2eb0*/  F2FP.F16.F32.PACK_AB R151, R10, R151 ;  /* 0x000000970a97723e */ /* 0x000fe200000000ff */
        /* <DEDUP_REMOVED lines=20> */
[-CC-:B------:R-:W-:Y:S01]  /*3000*/  FFMA.FTZ R144, R93, R0.reuse, -R44.reuse ;  /* 0x000000005d907223 */ /* 0x180fe2000001082c */
[-C--:B------:R-:W-:Y:S01]  /*3010*/  FFMA.FTZ R11, R33, R0.reuse, -R44 ;  /* 0x00000000210b7223 */ /* 0x080fe2000001082c */
[----:B------:R-:W-:Y:S01]  /*3020*/  MUFU.EX2 R148, R148 ;  /* 0x0000009400947308 */ /* 0x000fe20000000800 */
[----:B----4-:R-:W-:Y:S01]  /*3030*/  FADD.FTZ R33, R145, R46 ;  /* 0x0000002e91217221 */ /* 0x010fe20000010000 */
[-CC-:B------:R-:W-:Y:S01]  /*3040*/  FFMA.FTZ R13, R37, R0.reuse, -R44.reuse ;  /* 0x00000000250d7223 */ /* 0x180fe2000001082c */
[-CC-:B------:R-:W-:Y:S01]  /*3050*/  FFMA.FTZ R146, R95, R0.reuse, -R44.reuse ;  /* 0x000000005f927223 */ /* 0x180fe2000001082c */
[----:B------:R-:W2:Y:S01]  /*3060*/  @P2 LDC R37, c[0x0][0x44c] ;  /* 0x00011300ff252b82 */ /* 0x000ea20000000800 */
[----:B------:R-:W-:Y:S01]  /*3070*/  FADD.FTZ R46, R12, R33 ;  /* 0x000000210c2e7221 */ /* 0x000fe20000010000 */
[-CC-:B------:R-:W-:Y:S01]  /*3080*/  FFMA.FTZ R140, R97, R0.reuse, -R44.reuse ;  /* 0x00000000618c7223 */ /* 0x180fe2000001082c */
[-C--:B------:R-:W-:Y:S01]  /*3090*/  FFMA.FTZ R15, R41, R0.reuse, -R44 ;  /* 0x00000000290f7223 */ /* 0x080fe2000001082c */
[----:B------:R-:W4:Y:S01]  /*30a0*/  MUFU.EX2 R7, R7 ;  /* 0x0000000700077308 */ /* 0x000f220000000800 */
[----:B---3--:R-:W-:Y:S01]  /*30b0*/  FADD.FTZ R33, R147, R46 ;  /* 0x0000002e93217221 */ /* 0x008fe20000010000 */
[-CC-:B------:R-:W-:Y:S01]  /*30c0*/  FFMA.FTZ R142, R99, R0.reuse, -R44.reuse ;  /* 0x00000000638e7223 */ /* 0x180fe2000001082c */
[-CC-:B------:R-:W-:Y:S01]  /*30d0*/  FFMA.FTZ R21, R45, R0.reuse, -R44.reuse ;  /* 0x000000002d157223 */ /* 0x180fe2000001082c */
[-CC-:B------:R-:W-:Y:S01]  /*30e0*/  FFMA.FTZ R136, R101, R0.reuse, -R44.reuse ;  /* 0x0000000065887223 */ /* 0x180fe2000001082c */
[----:B------:R-:W-:Y:S01]  /*30f0*/  FADD.FTZ R48, R14, R33 ;  /* 0x000000210e307221 */ /* 0x000fe20000010000 */
[-C--:B------:R-:W-:Y:S01]  /*3100*/  FFMA.FTZ R25, R49, R0.reuse, -R44 ;  /* 0x0000000031197223 */ /* 0x080fe2000001082c */
[----:B------:R-:W-:Y:S01]  /*3110*/  IMAD.MOV.U32 R41, RZ, RZ, R16 ;  /* 0x000000ffff297224 */ /* 0x000fe200078e0010 */
        /* <DEDUP_REMOVED lines=9> */
[----:B----4-:R-:W-:Y:S01]  /*31b0*/  FADD.FTZ R35, R148, R7 ;  /* 0x0000000794237221 */ /* 0x010fe20000010000 */
[-CC-:B------:R-:W-:Y:S01]  /*31c0*/  FFMA.FTZ R128, R47, R0.reuse, -R44.reuse ;  /* 0x000000002f807223 */ /* 0x180fe2000001082c */
[----:B------:R-:W-:Y:S01]  /*31d0*/  FFMA.FTZ R69, R69, R0, -R44 ;  /* 0x0000000045457223 */ /* 0x000fe2000001082c */
[----:B--2---:R-:W-:-:S04]  /*31e0*/  @P2 IMAD.HI.U32 R37, R16, R37, RZ ;  /* 0x0000002510252227 */ /* 0x004fc800078e00ff */
[-CC-:B------:R-:W-:Y:S01]  /*31f0*/  FFMA.FTZ R124, R51, R0.reuse, -R44.reuse ;  /* 0x00000000337c7223 */ /* 0x180fe2000001082c */
[-CC-:B------:R-:W-:Y:S01]  /*3200*/  FFMA.FTZ R126, R27, R0.reuse, -R44.reuse ;  /* 0x000000001b7e7223 */ /* 0x180fe2000001082c */
[----:B------:R-:W-:Y:S01]  /*3210*/  FFMA.FTZ R77, R77, R0, -R44 ;  /* 0x000000004d4d7223 */ /* 0x000fe2000001082c */
[----:B------:R-:W2:Y:S01]  /*3220*/  MUFU.EX2 R144, R144 ;  /* 0x0000009000907308 */ /* 0x000ea20000000800 */
[----:B---3--:R-:W-:Y:S01]  /*3230*/  FADD.FTZ R46, R150, R35 ;  /* 0x00000023962e7221 */ /* 0x008fe20000010000 */
[----:B------:R-:W-:Y:S01]  /*3240*/  FADD.FTZ R35, R141, R48 ;  /* 0x000000308d237221 */ /* 0x000fe20000010000 */
[----:B-1----:R-:W-:Y:S01]  /*3250*/  @P2 SHF.R.U32.HI R41, RZ, R50, R37 ;  /* 0x00000032ff292219 */ /* 0x002fe20000011625 */
[-CC-:B------:R-:W-:Y:S01]  /*3260*/  FFMA.FTZ R55, R55, R0.reuse, -R44.reuse ;  /* 0x0000000037377223 */ /* 0x180fe2000001082c */
[----:B------:R-:W-:Y:S01]  /*3270*/  FFMA.FTZ R81, R81, R0, -R44 ;  /* 0x0000000051517223 */ /* 0x000fe2000001082c */
[----:B------:R-:W-:Y:S01]  /*3280*/  FADD.FTZ R48, R20, R35 ;  /* 0x0000002314307221 */ /* 0x000fe20000010000 */
[----:B------:R-:W-:Y:S01]  /*3290*/  IADD3 R43, R41, R17, -R18 ;  /* 0x00000011292b7210 */ /* 0x000fe20007ffe812 */
[----:B------:R-:W1:Y:S01]  /*32a0*/  MUFU.EX2 R11, R11 ;  /* 0x0000000b000b7308 */ /* 0x000e620000000800 */
[----:B0-----:R-:W-:Y:S01]  /*32b0*/  FADD.FTZ R3, R9, R46 ;  /* 0x0000002e09037221 */ /* 0x001fe20000010000 */
[----:B------:R-:W-:Y:S01]  /*32c0*/  FADD.FTZ R35, R143, R48 ;  /* 0x000000308f237221 */ /* 0x000fe20000010000 */
[----:B------:R-:W-:-:S02]  /*32d0*/  F2FP.F16.F32.PACK_AB R148, R7, R148 ;  /* 0x000000940794723e */ /* 0x000fc400000000ff */
[----:B------:R-:W-:Y:S02]  /*32e0*/  CS2R R102, SRZ ;  /* 0x0000000000667805 */ /* 0x000fe4000001ff00 */
[----:B------:R-:W-:Y:S01]  /*32f0*/  SHF.R.S32.HI R50, RZ, 0x1f, R43 ;  /* 0x0000001fff327819 */ /* 0x000fe2000001142b */
[----:B------:R-:W-:Y:S01]  /*3300*/  FADD.FTZ R48, R24, R35 ;  /* 0x0000002318307221 */ /* 0x000fe20000010000 */
[----:B------:R-:W-:Y:S01]  /*3310*/  FFMA.FTZ R35, R65, R0, -R44 ;  /* 0x0000000041237223 */ /* 0x000fe2000001082c */
[----:B------:R-:W0:Y:S01]  /*3320*/  MUFU.EX2 R146, R146 ;  /* 0x0000009200927308 */ /* 0x000e220000000800 */
[----:B--2---:R-:W-:Y:S01]  /*3330*/  FADD.FTZ R46, R144, R3 ;  /* 0x00000003902e7221 */ /* 0x004fe20000010000 */
[----:B------:R-:W-:Y:S01]  /*3340*/  FADD.FTZ R37, R137, R48 ;  /* 0x0000003089257221 */ /* 0x000fe20000010000 */
[----:B------:R-:W-:Y:S01]  /*3350*/  F2FP.F16.F32.PACK_AB R150, R9, R150 ;  /* 0x000000960996723e */ /* 0x000fe200000000ff */
[----:B------:R-:W-:Y:S01]  /*3360*/  VIADD R9, R88, 0xfffffffe ;  /* 0xfffffffe58097836 */ /* 0x000fe20000000000 */
[----:B------:R-:W-:Y:S01]  /*3370*/  F2FP.F16.F32.PACK_AB R145, R12, R145 ;  /* 0x000000910c91723e */ /* 0x000fe200000000ff */
[----:B------:R-:W-:Y:S01]  /*3380*/  FADD.FTZ R48, R26, R37 ;  /* 0x000000251a307221 */ /* 0x000fe20000010000 */
[----:B------:R-:W-:Y:S01]  /*3390*/  F2FP.F16.F32.PACK_AB R147, R14, R147 ;  /* 0x000000930e93723e */ /* 0x000fe200000000ff */
[----:B------:R-:W2:Y:S01]  /*33a0*/  MUFU.EX2 R13, R13 ;  /* 0x0000000d000d7308 */ /* 0x000ea20000000800 */
[----:B-1----:R-:W-:Y:S01]  /*33b0*/  FADD.FTZ R3, R11, R46 ;  /* 0x0000002e0b037221 */ /* 0x002fe20000010000 */
[----:B------:R-:W-:Y:S01]  /*33c0*/  FADD.FTZ R37, R139, R48 ;  /* 0x000000308b257221 */ /* 0x000fe20000010000 */
[----:B------:R-:W-:-:S02]  /*33d0*/  F2FP.F16.F32.PACK_AB R141, R20, R141 ;  /* 0x0000008d148d723e */ /* 0x000fc400000000ff */
[----:B------:R-:W-:Y:S02]  /*33e0*/  CS2R R100, SRZ ;  /* 0x0000000000647805 */ /* 0x000fe4000001ff00 */
[----:B------:R-:W-:Y:S01]  /*33f0*/  F2FP.F16.F32.PACK_AB R143, R24, R143 ;  /* 0x0000008f188f723e */ /* 0x000fe200000000ff */
[----:B------:R-:W-:Y:S01]  /*3400*/  FADD.FTZ R48, R28, R37 ;  /* 0x000000251c307221 */ /* 0x000fe20000010000 */
[----:B------:R-:W-:Y:S01]  /*3410*/  FFMA.FTZ R37, R73, R0, -R44 ;  /* 0x0000000049257223 */ /* 0x000fe2000001082c */
[----:B------:R-:W1:Y:S01]  /*3420*/  MUFU.EX2 R140, R140 ;  /* 0x0000008c008c7308 */ /* 0x000e620000000800 */
[----:B0-----:R-:W-:Y:S01]  /*3430*/  FADD.FTZ R46, R146, R3 ;  /* 0x00000003922e7221 */ /* 0x001fe20000010000 */
[----:B------:R-:W-:Y:S01]  /*3440*/  FADD.FTZ R39, R133, R48 ;  /* 0x0000003085277221 */ /* 0x000fe20000010000 */
[----:B------:R-:W-:Y:S02]  /*3450*/  F2FP.F16.F32.PACK_AB R137, R26, R137 ;  /* 0x000000891a89723e */ /* 0x000fe400000000ff */
[----:B------:R-:W-:-:S02]  /*3460*/  CS2R R98, SRZ ;  /* 0x0000000000627805 */ /* 0x000fc4000001ff00 */
[----:B------:R-:W-:Y:S01]  /*3470*/  F2FP.F16.F32.PACK_AB R139, R28, R139 ;  /* 0x0000008b1c8b723e */ /* 0x000fe200000000ff */
[C---:B------:R-:W-:Y:S01]  /*3480*/  FADD.FTZ R48, R30.reuse, R39 ;  /* 0x000000271e307221 */ /* 0x040fe20000010000 */
[----:B------:R-:W-:Y:S01]  /*3490*/  F2FP.F16.F32.PACK_AB R133, R30, R133 ;  /* 0x000000851e85723e */ /* 0x000fe200000000ff */
[----:B------:R-:W0:Y:S01]  /*34a0*/  MUFU.EX2 R15, R15 ;  /* 0x0000000f000f7308 */ /* 0x000e220000000800 */
[----:B--2---:R-:W-:Y:S01]  /*34b0*/  FADD.FTZ R3, R13, R46 ;  /* 0x0000002e0d037221 */ /* 0x004fe20000010000 */
[----:B------:R-:W-:Y:S01]  /*34c0*/  FADD.FTZ R39, R135, R48 ;  /* 0x0000003087277221 */ /* 0x000fe20000010000 */
[C---:B------:R-:W-:Y:S02]  /*34d0*/  F2FP.F16.F32.PACK_AB R135, R32.reuse, R135 ;  /* 0x000000872087723e */ /* 0x040fe400000000ff */
[----:B------:R-:W-:Y:S02]  /*34e0*/  CS2R R96, SRZ ;  /* 0x0000000000607805 */ /* 0x000fe4000001ff00 */
[----:B------:R-:W-:Y:S01]  /*34f0*/  F2FP.F16.F32.PACK_AB R144, R11, R144 ;  /* 0x000000900b90723e */ /* 0x000fe200000000ff */
[----:B------:R-:W-:Y:S01]  /*3500*/  FADD.FTZ R48, R32, R39 ;  /* 0x0000002720307221 */ /* 0x000fe20000010000 */
[-C--:B------:R-:W-:Y:S01]  /*3510*/  FFMA.FTZ R39, R5, R0.reuse, -R44 ;  /* 0x0000000005277223 */ /* 0x080fe2000001082c */
[----:B------:R-:W2:Y:S01]  /*3520*/  MUFU.EX2 R142, R142 ;  /* 0x0000008e008e7308 */ /* 0x000ea20000000800 */
[----:B-1----:R-:W-:Y:S01]  /*3530*/  FADD.FTZ R46, R140, R3 ;  /* 0x000000038c2e7221 */ /* 0x002fe20000010000 */
[----:B------:R-:W-:Y:S01]  /*3540*/  FADD.FTZ R41, R129, R48 ;  /* 0x0000003081297221 */ /* 0x000fe20000010000 */
[----:B------:R-:W-:Y:S01]  /*3550*/  FFMA.FTZ R44, R85, R0, -R44 ;  /* 0x00000000552c7223 */ /* 0x000fe2000001082c */
[----:B------:R-:W-:-:S02]  /*3560*/  LEA.HI R5, R50, R43, RZ, 0x7 ;  /* 0x0000002b32057211 */ /* 0x000fc400078f38ff */
[----:B------:R-:W-:Y:S02]  /*3570*/  CS2R R94, SRZ ;  /* 0x00000000005e7805 */ /* 0x000fe4000001ff00 */
[----:B------:R-:W-:Y:S02]  /*3580*/  F2FP.F16.F32.PACK_AB R129, R34, R129 ;  /* 0x000000812281723e */ /* 0x000fe400000000ff */
[----:B------:R-:W-:Y:S01]  /*3590*/  CS2R R92, SRZ ;  /* 0x00000000005c7805 */ /* 0x000fe2000001ff00 */
[----:B------:R-:W1:Y:S01]  /*35a0*/  MUFU.EX2 R21, R21 ;  /* 0x0000001500157308 */ /* 0x000e620000000800 */
[----:B0-----:R-:W-:Y:S01]  /*35b0*/  FADD.FTZ R3, R15, R46 ;  /* 0x0000002e0f037221 */ /* 0x001fe20000010000 */
[----:B------:R-:W-:Y:S02]  /*35c0*/  F2FP.F16.F32.PACK_AB R146, R13, R146 ;  /* 0x000000920d92723e */ /* 0x000fe400000000ff */
[----:B------:R-:W-:Y:S02]  /*35d0*/  CS2R R90, SRZ ;  /* 0x00000000005a7805 */ /* 0x000fe4000001ff00 */
[----:B------:R-:W-:-:S02]  /*35e0*/  F2FP.F16.F32.PACK_AB R140, R15, R140 ;  /* 0x0000008c0f8c723e */ /* 0x000fc400000000ff */
[----:B------:R-:W-:Y:S01]  /*35f0*/  CS2R R88, SRZ ;  /* 0x0000000000587805 */ /* 0x000fe2000001ff00 */
        /* <DEDUP_REMOVED lines=14> */
[----:B------:R-:W-:Y:S01]  /*36e0*/  FADD.FTZ R46, R34, R41 ;  /* 0x00000029222e7221 */ /* 0x000fe20000010000 */
[----:B------:R-:W-:-:S03]  /*36f0*/  F2FP.F16.F32.PACK_AB R138, R29, R138 ;  /* 0x0000008a1d8a723e */ /* 0x000fc600000000ff */
[----:B------:R-:W-:Y:S01]  /*3700*/  FADD.FTZ R41, R131, R46 ;  /* 0x0000002e83297221 */ /* 0x000fe20000010000 */
[----:B------:R-:W-:Y:S01]  /*3710*/  F2FP.F16.F32.PACK_AB R131, R36, R131 ;  /* 0x000000832483723e */ /* 0x000fe200000000ff */
[----:B------:R-:W0:Y:S01]  /*3720*/  MUFU.EX2 R134, R134 ;  /* 0x0000008600867308 */ /* 0x000e220000000800 */
[----:B--2---:R-:W-:Y:S01]  /*3730*/  FADD.FTZ R4, R132, R3 ;  /* 0x0000000384047221 */ /* 0x004fe20000010000 */
[----:B------:R-:W-:-:S04]  /*3740*/  FADD.FTZ R10, R36, R41 ;  /* 0x00000029240a7221 */ /* 0x000fc80000010000 */
[----:B------:R-:W-:Y:S01]  /*3750*/  FADD.FTZ R41, R125, R10 ;  /* 0x0000000a7d297221 */ /* 0x000fe20000010000 */
[C---:B------:R-:W-:Y:S01]  /*3760*/  F2FP.F16.F32.PACK_AB R125, R38.reuse, R125 ;  /* 0x0000007d267d723e */ /* 0x040fe200000000ff */
[----:B------:R-:W2:Y:S01]  /*3770*/  MUFU.EX2 R33, R33 ;  /* 0x0000002100217308 */ /* 0x000ea20000000800 */
[C---:B-1----:R-:W-:Y:S01]  /*3780*/  FADD.FTZ R3, R31.reuse, R4 ;  /* 0x000000041f037221 */ /* 0x042fe20000010000 */
[----:B------:R-:W-:Y:S01]  /*3790*/  FADD.FTZ R10, R38, R41 ;  /* 0x00000029260a7221 */ /* 0x000fe20000010000 */
[----:B------:R-:W-:-:S03]  /*37a0*/  F2FP.F16.F32.PACK_AB R132, R31, R132 ;  /* 0x000000841f84723e */ /* 0x000fc600000000ff */
[----:B------:R-:W-:Y:S01]  /*37b0*/  FADD.FTZ R41, R127, R10 ;  /* 0x0000000a7f297221 */ /* 0x000fe20000010000 */
[----:B------:R-:W-:Y:S01]  /*37c0*/  F2FP.F16.F32.PACK_AB R127, R40, R127 ;  /* 0x0000007f287f723e */ /* 0x000fe200000000ff */
[----:B------:R-:W1:Y:S01]  /*37d0*/  MUFU.EX2 R128, R128 ;  /* 0x0000008000807308 */ /* 0x000e620000000800 */
[----:B0-----:R-:W-:Y:S01]  /*37e0*/  FADD.FTZ R4, R134, R3 ;  /* 0x0000000386047221 */ /* 0x001fe20000010000 */
[----:B------:R-:W-:-:S06]  /*37f0*/  FADD.FTZ R10, R40, R41 ;  /* 0x00000029280a7221 */ /* 0x000fcc0000010000 */
        /* <DEDUP_REMOVED lines=38> */
[----:B------:R-:W-:Y:S01]  /*3a60*/  SHF.R.S32.HI R6, RZ, 0x7, R5 ;  /* 0x00000007ff067819 */ /* 0x000fe20000011405 */
[----:B--2---:R-:W-:-:S04]  /*3a70*/  FADD.FTZ R7, R39, R4 ;  /* 0x0000000427077221 */ /* 0x004fc80000010000 */
[C---:B-1----:R-:W-:Y:S01]  /*3a80*/  FADD.FTZ R4, R44.reuse, R7 ;  /* 0x000000072c047221 */ /* 0x042fe20000010000 */
[----:B------:R-:W-:Y:S02]  /*3a90*/  VIMNMX R7, R23, R6, !PT ;  /* 0x0000000617077248 */ /* 0x000fe40007fe0100 */
[----:B------:R-:W-:Y:S02]  /*3aa0*/  F2FP.F16.F32.PACK_AB R122, R44, R39 ;  /* 0x000000272c7a723e */ /* 0x000fe400000000ff */
[----:B------:R-:W-:-:S13]  /*3ab0*/  ISETP.GE.AND P3, PT, R9, R7, PT ;  /* 0x000000070900720c */ /* 0x000fda0003f66270 */
[----:B------:R-:W-:Y:S05]  /*3ac0*/  @!P3 BRA `(.L_x_14171) ;  /* 0x00000024008cb947 */ /* 0x000fea0003800000 */
[----:B------:R-:W-:Y:S01]  /*3ad0*/  IMAD.MOV.U32 R6, RZ, RZ, R2 ;  /* 0x000000ffff067224 */ /* 0x000fe200078e0002 */
[----:B------:R-:W-:Y:S01]  /*3ae0*/  UMOV UR7, UR36 ;  /* 0x0000002400077c82 */ /* 0x000fe20008000000 */
[----:B------:R-:W-:Y:S01]  /*3af0*/  IMAD.MOV.U32 R5, RZ, RZ, R8 ;  /* 0x000000ffff057224 */ /* 0x000fe200078e0008 */
[----:B------:R-:W-:Y:S01]  /*3b00*/  UMOV UR6, UR37 ;  /* 0x0000002500067c82 */ /* 0x000fe20008000000 */
[----:B------:R-:W-:-:S07]  /*3b10*/  IMAD.MOV.U32 R119, RZ, RZ, RZ ;  /* 0x000000ffff777224 */ /* 0x000fce00078e00ff */
.L_x_14180:
        /* <DEDUP_REMOVED lines=9> */
.L_x_14173:
[----:B------:R-:W-:Y:S01]  /*3bb0*/  ULEA UR10, UR37, UR38, 0x3 ;  /* 0x00000026250a7291 */ /* 0x000fe2000f8e183f */
[----:B------:R-:W-:-:S05]  /*3bc0*/  IMAD.U32 R0, RZ, RZ, UR36 ;  /* 0x00000024ff007e24 */ /* 0x000fca000f8e00ff */
[----:B------:R-:W-:-:S04]  /*3bd0*/  SHF.L.U32 R0, R0, 0x1f, RZ ;  /* 0x0000001f00007819 */ /* 0x000fc800000006ff */
[----:B------:R0:W1:Y:S01]  /*3be0*/  SYNCS.PHASECHK.TRANS64.TRYWAIT P3, [UR10+0x16830], R0 ;  /* 0x01683000ff0075a7 */ /* 0x000062000806014a */
[----:B------:R-:W-:Y:S05]  /*3bf0*/  @!P0 BRA `(.L_x_14174) ;  /* 0x0000000000048947 */ /* 0x000fea0003800000 */
[----:B------:R-:W-:Y:S01]  /*3c00*/  BPT.TRAP 0x1 ;  /* 0x000000040000795c */ /* 0x000fe20000300000 */
.L_x_14174:
[----:B-1----:R-:W-:Y:S05]  /*3c10*/  @P3 BRA `(.L_x_14172) ;  /* 0x0000000000083947 */ /* 0x002fea0003800000 */
[----:B------:R-:W1:Y:S02]  /*3c20*/  SYNCS.PHASECHK.TRANS64.TRYWAIT P3, [UR10+0x16830], R0 ;  /* 0x01683000ff0075a7 */ /* 0x000e64000806014a */
[----:B-1----:R-:W-:Y:S05]  /*3c30*/  @!P3 BRA `(.L_x_14175) ;  /* 0x000000d00014b947 */ /* 0x002fea0003800000 */
.L_x_14172:
        /* <DEDUP_REMOVED lines=8> */
[----:B------:R-:W-:Y:S01]  /*3cc0*/  UMOV UR24, UR4 ;  /* 0x0000000400187c82 */ /* 0x000fe20008000000 */
[----:B------:R-:W-:Y:S01]  /*3cd0*/  UMOV UR25, UR5 ;  /* 0x0000000500197c82 */ /* 0x000fe20008000000 */
        /* <DEDUP_REMOVED lines=19> */
.L_x_14177:
[----:B------:R-:W-:Y:S01]  /*3e10*/  ULEA UR10, UR6, UR38, 0x3 ;  /* 0x00000026060a7291 */ /* 0x000fe2000f8e183f */
[----:B------:R-:W-:-:S05]  /*3e20*/  IMAD.U32 R0, RZ, RZ, UR7 ;  /* 0x00000007ff007e24 */ /* 0x000fca000f8e00ff */
[----:B------:R-:W-:-:S04]  /*3e30*/  SHF.L.U32 R0, R0, 0x1f, RZ ;  /* 0x0000001f00007819 */ /* 0x000fc800000006ff */
[----:B------:R0:W1:Y:S01]  /*3e40*/  SYNCS.PHASECHK.TRANS64.TRYWAIT P3, [UR10+0x16850], R0 ;  /* 0x01685000ff0075a7 */ /* 0x000062000806014a */
[----:B------:R-:W-:Y:S05]  /*3e50*/  @!P0 BRA `(.L_x_14178) ;  /* 0x0000000000048947 */ /* 0x000fea0003800000 */
[----:B------:R-:W-:Y:S01]  /*3e60*/  BPT.TRAP 0x1 ;  /* 0x000000040000795c */ /* 0x000fe20000300000 */
.L_x_14178:
[----:B-1----:R-:W-:Y:S05]  /*3e70*/  @P3 BRA `(.L_x_14176) ;  /* 0x0000000000083947 */ /* 0x002fea0003800000 */
[----:B------:R-:W1:Y:S02]  /*3e80*/  SYNCS.PHASECHK.TRANS64.TRYWAIT P3, [UR10+0x16850], R0 ;  /* 0x01685000ff0075a7 */ /* 0x000e64000806014a */
[----:B-1----:R-:W-:Y:S05]  /*3e90*/  @!P3 BRA `(.L_x_14179) ;  /* 0x000000cc0094b947 */ /* 0x002fea0003800000 */
.L_x_14176:
[----:B------:R-:W-:Y:S01]  /*3ea0*/  UIADD3 UR7, UR38, 0x400, URZ ;  /* 0x0000040026077890 */ /* 0x000fe2000fffe03f */
[----:B------:R-:W-:Y:S01]  /*3eb0*/  WARPGROUP.ARRIVE ;  /* 0x00000000000079c5 */ /* 0x000fe20000000000 */
[----:B------:R-:W-:Y:S01]  /*3ec0*/  UMOV UR11, 0x40000040 ;  /* 0x40000040000b7882 */ /* 0x000fe20000000000 */
[----:B------:R-:W-:Y:S01]  /*3ed0*/  UMOV UR15, 0x40000040 ;  /* 0x40000040000f7882 */ /* 0x000fe20000000000 */
[----:B------:R-:W-:Y:S01]  /*3ee0*/  USHF.R.U32.HI UR7, URZ, 0x4, UR7 ;  /* 0x000000043f077899 */ /* 0x000fe20008011607 */
[----:B------:R-:W2:Y:S01]  /*3ef0*/  @P2 LDC R8, c[0x0][0x44c] ;  /* 0x00011300ff082b82 */ /* 0x000ea20000000800 */
[----:B-1----:R-:W-:Y:S02]  /*3f00*/  IMAD.IADD R2, R152, 0x1, R16 ;  /* 0x0000000198027824 */ /* 0x002fe400078e0210 */
[----:B------:R-:W-:-:S04]  /*3f10*/  ULOP3.LUT UR7, UR7, 0x3fff, URZ, 0xc0, !UPT ;  /* 0x00003fff07077892 */ /* 0x000fc8000f8ec03f */
[----:B------:R-:W-:Y:S01]  /*3f20*/  ULEA UR10, UR6, UR7, 0xa ;  /* 0x00000007060a7291 */ /* 0x000fe2000f8e503f */
[----:B0-----:R-:W0:Y:S02]  /*3f30*/  @P2 LDC R0, c[0x0][0x450] ;  /* 0x00011400ff002b82 */ /* 0x001e240000000800 */
[----:B------:R-:W-:Y:S01]  /*3f40*/  UMOV UR7, UR36 ;  /* 0x0000002400077c82 */ /* 0x000fe20008000000 */
[----:B------:R-:W-:-:S05]  /*3f50*/  UIADD3 UR14, UR10, 0x80, URZ ;  /* 0x000000800a0e7890 */ /* 0x000fca000fffe03f */
[----:B------:R-:W-:Y:S01]  /*3f60*/  HGMMA.64x64x16.F32 R88, R148, gdesc[UR8].tnspB, R88, gsb0 ;  /* 0x40e0000894587df0 */ /* 0x000fe20008000858 */
[----:B------:R-:W-:Y:S01]  /*3f70*/  UMOV UR11, 0x40000040 ;  /* 0x40000040000b7882 */ /* 0x000fe20000000000 */
[----:B--2---:R-:W-:-:S05]  /*3f80*/  @P2 IMAD.HI.U32 R8, R2, R8, RZ ;  /* 0x0000000802082227 */ /* 0x004fca00078e00ff */
[----:B0-----:R-:W-:Y:S01]  /*3f90*/  @P2 SHF.R.U32.HI R2, RZ, R0, R8 ;  /* 0x00000000ff022219 */ /* 0x001fe20000011608 */
[----:B------:R-:W-:-:S04]  /*3fa0*/  IMAD.MOV.U32 R8, RZ, RZ, -0x80 ;  /* 0xffffff80ff087424 */ /* 0x000fc800078e00ff */
[----:B------:R-:W0:Y:S01]  /*3fb0*/  SHFL.IDX PT, R0, R2, 0x1, 0x1c1f ;  /* 0x003c1f0002007f89 */ /* 0x000e2200000e0000 */
[----:B------:R-:W-:-:S05]  /*3fc0*/  IMAD R8, R9, R8, 0x1 ;  /* 0x0000000109087424 */ /* 0x000fca00078e0208 */
[----:B------:R-:W-:-:S05]  /*3fd0*/  IADD3 R8, R17, R8, -R22 ;  /* 0x0000000811087210 */ /* 0x000fca0007ffe816 */
[----:B------:R-:W-:-:S04]  /*3fe0*/  IMAD.IADD R8, R8, 0x1, -R18 ;  /* 0x0000000108087824 */ /* 0x000fc800078e0a12 */
        /* <DEDUP_REMOVED lines=20> */
[----:B------:R-:W-:Y:S01]  /*4130*/  HGMMA.64x64x16.F32 R88, R144, gdesc[UR12].tnspB, R88, gsb0 ;  /* 0x40e0000c90587df0 */ /* 0x000fe20008000858 */
        /* <DEDUP_REMOVED lines=39> */
[----:B------:R-:W-:Y:S01]  /*43b0*/  ISETP.GT.AND P4, PT, R0, 0x49, PT ;  /* 0x000000490000780c */ /* 0x000fe20003f84270 */
[----:B------:R-:W-:-:S02]  /*43c0*/  WARPGROUP.DEPBAR.LE gsb0, 0x0 ;  /* 0x00008000000079c5 */ /* 0x000fc40000010000 */
        /* <DEDUP_REMOVED lines=43> */
[----:B------:R-:W-:Y:S01]  /*4680*/  FMNMX.FTZ R10, R86, R10, !PT ;  /* 0x0000000a560a7209 */ /* 0x000fe20007810000 */
[----:B------:R-:W-:Y:S02]  /*4690*/  WARPGROUP.DEPBAR.LE gsb0, 0x0 ;  /* 0x00008000000079c5 */ /* 0x000fe40000010000 */
[----:B------:R-:W-:Y:S01]  /*46a0*/  WARPGROUP.ARRIVE ;  /* 0x00000000000079c5 */ /* 0x000fe20000000000 */
[----:B------:R-:W-:-:S02]  /*46b0*/  FMNMX.FTZ R11, R87, R10, !PT ;  /* 0x0000000a570b7209 */ /* 0x000fc40007810000 */
[----:B------:R-:W0:Y:S03]  /*46c0*/  SHFL.IDX PT, R10, R2, RZ, 0x1c1f ;  /* 0x001c1fff020a7589 */ /* 0x000e2600000e0000 */
[----:B------:R-:W-:Y:S01]  /*46d0*/  HGMMA.64x64x16.F32 R88, R136, gdesc[UR12].tnspB, R88, gsb0 ;  /* 0x40e0000c88587df0 */ /* 0x000fe20008000858 */
[----:B------:R-:W1:Y:S01]  /*46e0*/  SHFL.BFLY PT, R0, R11, 0x2, 0x1f ;  /* 0x0c401f000b007f89 */ /* 0x000e6200000e0000 */
[----:B------:R-:W-:Y:S01]  /*46f0*/  UIADD3 UR14, UR10, 0x200, URZ ;  /* 0x000002000a0e7890 */ /* 0x000fe2000fffe03f */
[----:B------:R-:W-:Y:S01]  /*4700*/  UMOV UR15, 0x40000040 ;  /* 0x40000040000f7882 */ /* 0x000fe20000000000 */
[----:B0-----:R-:W-:Y:S01]  /*4710*/  IMAD.IADD R8, R8, 0x1, R10 ;  /* 0x0000000108087824 */ /* 0x001fe200078e020a */
[----:B-1----:R-:W-:Y:S02]  /*4720*/  FMNMX.FTZ R11, R11, R0, !PT ;  /* 0x000000000b0b7209 */ /* 0x002fe40007810000 */
[----:B------:R-:W0:Y:S02]  /*4730*/  LDC R0, c[0x0][0x988] ;  /* 0x00026200ff007b82 */ /* 0x000e240000000800 */
[C---:B------:R-:W-:Y:S01]  /*4740*/  ISETP.GT.AND P4, PT, R8.reuse, RZ, PT ;  /* 0x000000ff0800720c */ /* 0x040fe20003f84270 */
[----:B------:R-:W1:Y:S01]  /*4750*/  SHFL.BFLY PT, R12, R11, 0x1, 0x1f ;  /* 0x0c201f000b0c7f89 */ /* 0x000e6200000e0000 */
[----:B------:R-:W-:-:S02]  /*4760*/  ISETP.GT.AND P5, PT, R8, 0x1, PT ;  /* 0x000000010800780c */ /* 0x000fc40003fa4270 */
[----:B------:R-:W-:Y:S02]  /*4770*/  FSEL R24, R24, -INF , P4 ;  /* 0xff80000018187808 */ /* 0x000fe40002000000 */
[C---:B------:R-:W-:Y:S02]  /*4780*/  ISETP.GT.AND P4, PT, R8.reuse, 0x8, PT ;  /* 0x000000080800780c */ /* 0x040fe40003f84270 */
[----:B------:R-:W-:Y:S02]  /*4790*/  FSEL R25, R25, -INF , P5 ;  /* 0xff80000019197808 */ /* 0x000fe40002800000 */
[----:B------:R-:W-:Y:S02]  /*47a0*/  ISETP.GT.AND P5, PT, R8, 0x9, PT ;  /* 0x000000090800780c */ /* 0x000fe40003fa4270 */
[----:B------:R-:W-:Y:S02]  /*47b0*/  FSEL R28, R28, -INF , P4 ;  /* 0xff8000001c1c7808 */ /* 0x000fe40002000000 */
[----:B------:R-:W-:-:S02]  /*47c0*/  ISETP.GT.AND P4, PT, R8, 0x10, PT ;  /* 0x000000100800780c */ /* 0x000fc40003f84270 */
[----:B------:R-:W-:Y:S02]  /*47d0*/  FSEL R29, R29, -INF , P5 ;  /* 0xff8000001d1d7808 */ /* 0x000fe40002800000 */
[----:B------:R-:W-:Y:S02]  /*47e0*/  ISETP.GT.AND P5, PT, R8, 0x11, PT ;  /* 0x000000110800780c */ /* 0x000fe40003fa4270 */
[----:B------:R-:W-:Y:S02]  /*47f0*/  FSEL R32, R32, -INF , P4 ;  /* 0xff80000020207808 */ /* 0x000fe40002000000 */
[----:B------:R-:W-:Y:S02]  /*4800*/  ISETP.GT.AND P4, PT, R8, 0x18, PT ;  /* 0x000000180800780c */ /* 0x000fe40003f84270 */
[----:B------:R-:W-:Y:S02]  /*4810*/  FSEL R33, R33, -INF , P5 ;  /* 0xff80000021217808 */ /* 0x000fe40002800000 */
[----:B-1----:R-:W-:-:S02]  /*4820*/  FMNMX.FTZ R2, R11, R12, !PT ;  /* 0x0000000c0b027209 */ /* 0x002fc40007810000 */
[----:B------:R-:W-:Y:S02]  /*4830*/  ISETP.GT.AND P5, PT, R8, 0x19, PT ;  /* 0x000000190800780c */ /* 0x000fe40003fa4270 */
[C---:B------:R-:W-:Y:S01]  /*4840*/  FSETP.NEU.FTZ.AND P3, PT, R2.reuse, -INF , PT ;  /* 0xff8000000200780b */ /* 0x040fe20003f7d000 */
[----:B0-----:R-:W-:Y:S01]  /*4850*/  FMUL.FTZ R12, R2, R0 ;  /* 0x00000000020c7220 */ /* 0x001fe20000410000 */
[----:B------:R-:W-:Y:S02]  /*4860*/  FSEL R36, R36, -INF , P4 ;  /* 0xff80000024247808 */ /* 0x000fe40002000000 */
[----:B------:R-:W-:Y:S02]  /*4870*/  ISETP.GT.AND P4, PT, R8, 0x20, PT ;  /* 0x000000200800780c */ /* 0x000fe40003f84270 */
[----:B------:R-:W-:Y:S02]  /*4880*/  FSEL R11, R12, RZ, P3 ;  /* 0x000000ff0c0b7208 */ /* 0x000fe40001800000 */
[----:B------:R-:W-:-:S02]  /*4890*/  FMNMX.FTZ R12, R24, R5, !PT ;  /* 0x00000005180c7209 */ /* 0x000fc40007810000 */
        /* <DEDUP_REMOVED lines=9> */
[----:B------:R-:W-:Y:S02]  /*4930*/  WARPGROUP.DEPBAR.LE gsb0, 0x0 ;  /* 0x00008000000079c5 */ /* 0x000fe40000010000 */
[----:B------:R-:W-:Y:S01]  /*4940*/  WARPGROUP.ARRIVE ;  /* 0x00000000000079c5 */ /* 0x000fe20000000000 */
[----:B------:R-:W-:Y:S01]  /*4950*/  FMNMX.FTZ R13, R29, R12, !PT ;  /* 0x0000000c1d0d7209 */ /* 0x000fe20007810000 */
[-CC-:B------:R-:W-:Y:S01]  /*4960*/  FFMA.FTZ R55, R55, R0.reuse, -R11.reuse ;  /* 0x0000000037377223 */ /* 0x180fe2000001080b */
[----:B------:R-:W-:Y:S01]  /*4970*/  ISETP.GT.AND P4, PT, R8, 0x28, PT ;  /* 0x000000280800780c */ /* 0x000fe20003f84270 */
[-CC-:B------:R-:W-:Y:S01]  /*4980*/  FFMA.FTZ R139, R54, R0.reuse, -R11.reuse ;  /* 0x00000000368b7223 */ /* 0x180fe2000001080b */
[----:B------:R-:W-:Y:S01]  /*4990*/  FMNMX.FTZ R13, R32, R13, !PT ;  /* 0x0000000d200d7209 */ /* 0x000fe20007810000 */
[----:B------:R-:W-:Y:S01]  /*49a0*/  HGMMA.64x64x16.F32 R88, R132, gdesc[UR12].tnspB, R88, gsb0 ;  /* 0x40e0000c84587df0 */ /* 0x000fe20008000858 */
[----:B------:R-:W-:Y:S01]  /*49b0*/  UIADD3 UR14, UR10, 0x280, URZ ;  /* 0x000002800a0e7890 */ /* 0x000fe2000fffe03f */
[----:B------:R-:W-:Y:S01]  /*49c0*/  FSEL R41, R41, -INF , P5 ;  /* 0xff80000029297808 */ /* 0x000fe20002800000 */
[----:B------:R-:W-:Y:S01]  /*49d0*/  UMOV UR15, 0x40000040 ;  /* 0x40000040000f7882 */ /* 0x000fe20000000000 */
[----:B------:R-:W-:Y:S01]  /*49e0*/  FMNMX.FTZ R13, R33, R13, !PT ;  /* 0x0000000d210d7209 */ /* 0x000fe20007810000 */
[----:B------:R-:W0:Y:S01]  /*49f0*/  S2R R54, SR_TID.X ;  /* 0x0000000000367919 */ /* 0x000e220000002100 */
[----:B------:R-:W-:Y:S01]  /*4a00*/  ISETP.GT.AND P5, PT, R8, 0x29, PT ;  /* 0x000000290800780c */ /* 0x000fe20003fa4270 */
[----:B------:R-:W-:Y:S01]  /*4a10*/  MUFU.EX2 R149, R149 ;  /* 0x0000009500957308 */ /* 0x000fe20000000800 */
[----:B------:R-:W-:Y:S01]  /*4a20*/  FMNMX.FTZ R13, R36, R13, !PT ;  /* 0x0000000d240d7209 */ /* 0x000fe20007810000 */
[-CC-:B------:R-:W-:Y:S01]  /*4a30*/  FFMA.FTZ R151, R30, R0.reuse, -R11.reuse ;  /* 0x000000001e977223 */ /* 0x180fe2000001080b */
[----:B------:R-:W-:Y:S01]  /*4a40*/  FSEL R44, R44, -INF , P4 ;  /* 0xff8000002c2c7808 */ /* 0x000fe20002000000 */
[-CC-:B------:R-:W-:Y:S01]  /*4a50*/  FFMA.FTZ R31, R31, R0.reuse, -R11.reuse ;  /* 0x000000001f1f7223 */ /* 0x180fe2000001080b */
        /* <DEDUP_REMOVED lines=21> */
[-CC-:B------:R-:W-:Y:S01]  /*4bb0*/  FFMA.FTZ R51, R51, R0.reuse, -R11.reuse ;  /* 0x0000000033337223 */ /* 0x180fe2000001080b */
[----:B------:R-:W-:Y:S01]  /*4bc0*/  FMNMX.FTZ R15, R48, R15, !PT ;  /* 0x0000000f300f7209 */ /* 0x000fe20007810000 */
[-CC-:B------:R-:W-:Y:S01]  /*4bd0*/  FFMA.FTZ R30, R63, R0.reuse, -R11.reuse ;  /* 0x000000003f1e7223 */ /* 0x180fe2000001080b */
[----:B------:R-:W-:Y:S01]  /*4be0*/  ISETP.GT.AND P5, PT, R8, 0x39, PT ;  /* 0x000000390800780c */ /* 0x000fe20003fa4270 */
[-CC-:B------:R-:W-:Y:S01]  /*4bf0*/  FFMA.FTZ R34, R67, R0.reuse, -R11.reuse ;  /* 0x0000000043227223 */ /* 0x180fe2000001080b */
[----:B------:R-:W-:Y:S01]  /*4c00*/  FSEL R52, R52, -INF , P4 ;  /* 0xff80000034347808 */ /* 0x000fe20002000000 */
[----:B------:R-:W-:Y:S01]  /*4c10*/  MUFU.EX2 R145, R145 ;  /* 0x0000009100917308 */ /* 0x000fe20000000800 */
[----:B------:R-:W-:Y:S01]  /*4c20*/  FMNMX.FTZ R15, R49, R15, !PT ;  /* 0x0000000f310f7209 */ /* 0x000fe20007810000 */
[-CC-:B-1----:R-:W-:Y:S01]  /*4c30*/  FFMA.FTZ R31, R66, R0.reuse, -R11.reuse ;  /* 0x00000000421f7223 */ /* 0x182fe2000001080b */
[----:B------:R-:W-:Y:S01]  /*4c40*/  ISETP.GT.AND P4, PT, R8, 0x40, PT ;  /* 0x000000400800780c */ /* 0x000fe20003f84270 */
[-CC-:B------:R-:W-:Y:S01]  /*4c50*/  FFMA.FTZ R42, R75, R0.reuse, -R11.reuse ;  /* 0x000000004b2a7223 */ /* 0x180fe2000001080b */
[----:B------:R-:W-:Y:S01]  /*4c60*/  FSEL R53, R53, -INF , P5 ;  /* 0xff80000035357808 */ /* 0x000fe20002800000 */
[-CC-:B------:R-:W-:Y:S01]  /*4c70*/  FFMA.FTZ R46, R79, R0.reuse, -R11.reuse ;  /* 0x000000004f2e7223 */ /* 0x180fe2000001080b */
[----:B------:R-:W-:Y:S01]  /*4c80*/  FMNMX.FTZ R15, R52, R15, !PT ;  /* 0x0000000f340f7209 */ /* 0x000fe20007810000 */
[----:B------:R1:W-:Y:S01]  /*4c90*/  MUFU.EX2 R13, R35 ;  /* 0x00000023000d7308 */ /* 0x0003e20000000800 */
[----:B------:R-:W-:Y:S01]  /*4ca0*/  ISETP.GT.AND P5, PT, R8, 0x41, PT ;  /* 0x000000410800780c */ /* 0x000fe20003fa4270 */
[----:B------:R-:W-:Y:S01]  /*4cb0*/  FFMA.FTZ R50, R83, R0, -R11 ;  /* 0x0000000053327223 */ /* 0x000fe2000001080b */
[----:B------:R-:W-:-:S02]  /*4cc0*/  FSEL R56, R56, -INF , P4 ;  /* 0xff80000038387808 */ /* 0x000fc40002000000 */
[----:B------:R-:W-:Y:S02]  /*4cd0*/  FMNMX.FTZ R20, R53, R15, !PT ;  /* 0x0000000f35147209 */ /* 0x000fe40007810000 */
[----:B------:R-:W-:Y:S01]  /*4ce0*/  ISETP.GT.AND P4, PT, R8, 0x48, PT ;  /* 0x000000480800780c */ /* 0x000fe20003f84270 */
[----:B------:R-:W-:Y:S01]  /*4cf0*/  MUFU.EX2 R147, R147 ;  /* 0x0000009300937308 */ /* 0x000fe20000000800 */
[----:B------:R-:W-:Y:S01]  /*4d00*/  FSEL R57, R57, -INF , P5 ;  /* 0xff80000039397808 */ /* 0x000fe20002800000 */
[----:B-1----:R-:W-:Y:S01]  /*4d10*/  FFMA.FTZ R35, R70, R0, -R11 ;  /* 0x0000000046237223 */ /* 0x002fe2000001080b */
[----:B------:R-:W-:Y:S02]  /*4d20*/  FMNMX.FTZ R20, R56, R20, !PT ;  /* 0x0000001438147209 */ /* 0x000fe40007810000 */
[----:B------:R-:W-:Y:S02]  /*4d30*/  ISETP.GT.AND P5, PT, R8, 0x49, PT ;  /* 0x000000490800780c */ /* 0x000fe40003fa4270 */
[----:B------:R-:W-:Y:S01]  /*4d40*/  FSEL R60, R60, -INF , P4 ;  /* 0xff8000003c3c7808 */ /* 0x000fe20002000000 */
[----:B------:R1:W-:Y:S01]  /*4d50*/  MUFU.EX2 R14, R39 ;  /* 0x00000027000e7308 */ /* 0x0003e20000000800 */
[----:B------:R-:W-:-:S02]  /*4d60*/  FMNMX.FTZ R20, R57, R20, !PT ;  /* 0x0000001439147209 */ /* 0x000fc40007810000 */
[----:B------:R-:W-:Y:S02]  /*4d70*/  ISETP.GT.AND P4, PT, R8, 0x50, PT ;  /* 0x000000500800780c */ /* 0x000fe40003f84270 */
[----:B------:R-:W-:Y:S02]  /*4d80*/  FSEL R61, R61, -INF , P5 ;  /* 0xff8000003d3d7808 */ /* 0x000fe40002800000 */
[----:B------:R-:W-:Y:S01]  /*4d90*/  FMNMX.FTZ R20, R60, R20, !PT ;  /* 0x000000143c147209 */ /* 0x000fe20007810000 */
[----:B------:R-:W-:Y:S01]  /*4da0*/  MUFU.EX2 R141, R141 ;  /* 0x0000008d008d7308 */ /* 0x000fe20000000800 */
[----:B------:R-:W-:Y:S01]  /*4db0*/  ISETP.GT.AND P5, PT, R8, 0x51, PT ;  /* 0x000000510800780c */ /* 0x000fe20003fa4270 */
[----:B-1----:R-:W-:Y:S01]  /*4dc0*/  FFMA.FTZ R39, R74, R0, -R11 ;  /* 0x000000004a277223 */ /* 0x002fe2000001080b */
[----:B------:R-:W-:Y:S02]  /*4dd0*/  FSEL R64, R64, -INF , P4 ;  /* 0xff80000040407808 */ /* 0x000fe40002000000 */
[----:B------:R-:W-:Y:S01]  /*4de0*/  FMNMX.FTZ R21, R61, R20, !PT ;  /* 0x000000143d157209 */ /* 0x000fe20007810000 */
[----:B------:R-:W-:-:S02]  /*4df0*/  WARPGROUP.DEPBAR.LE gsb0, 0x0 ;  /* 0x00008000000079c5 */ /* 0x000fc40000010000 */
[----:B------:R-:W-:Y:S01]  /*4e00*/  WARPGROUP.ARRIVE ;  /* 0x00000000000079c5 */ /* 0x000fe20000000000 */
[----:B------:R-:W-:Y:S01]  /*4e10*/  ISETP.GT.AND P4, PT, R8, 0x58, PT ;  /* 0x000000580800780c */ /* 0x000fe20003f84270 */
[----:B------:R-:W-:Y:S01]  /*4e20*/  MUFU.EX2 R20, R47 ;  /* 0x0000002f00147308 */ /* 0x000fe20000000800 */
[----:B------:R-:W-:Y:S01]  /*4e30*/  FSEL R65, R65, -INF , P5 ;  /* 0xff80000041417808 */ /* 0x000fe20002800000 */
[-CC-:B------:R-:W-:Y:S01]  /*4e40*/  FFMA.FTZ R133, R58, R0.reuse, -R11.reuse ;  /* 0x000000003a857223 */ /* 0x180fe2000001080b */
[----:B------:R-:W-:Y:S01]  /*4e50*/  FMNMX.FTZ R21, R64, R21, !PT ;  /* 0x0000001540157209 */ /* 0x000fe20007810000 */
[----:B------:R-:W-:Y:S01]  /*4e60*/  HGMMA.64x64x16.F32 R88, R128, gdesc[UR12].tnspB, R88, gsb0 ;  /* 0x40e0000c80587df0 */ /* 0x000fe20008000858 */
[----:B------:R-:W-:Y:S01]  /*4e70*/  ISETP.GT.AND P5, PT, R8, 0x59, PT ;  /* 0x000000590800780c */ /* 0x000fe20003fa4270 */
[----:B------:R-:W-:Y:S01]  /*4e80*/  UIADD3 UR14, UR10, 0x300, URZ ;  /* 0x000003000a0e7890 */ /* 0x000fe2000fffe03f */
[----:B------:R-:W-:Y:S01]  /*4e90*/  FSEL R68, R68, -INF , P4 ;  /* 0xff80000044447808 */ /* 0x000fe20002000000 */
[----:B------:R-:W-:Y:S01]  /*4ea0*/  UMOV UR15, 0x40000040 ;  /* 0x40000040000f7882 */ /* 0x000fe20000000000 */
[----:B------:R-:W-:Y:S01]  /*4eb0*/  FMNMX.FTZ R21, R65, R21, !PT ;  /* 0x0000001541157209 */ /* 0x000fe20007810000 */
[----:B------:R-:W-:Y:S01]  /*4ec0*/  UIADD3 UR10, UR10, 0x380, URZ ;  /* 0x000003800a0a7890 */ /* 0x000fe2000fffe03f */
[----:B------:R-:W-:Y:S01]  /*4ed0*/  ISETP.GT.AND P4, PT, R8, 0x60, PT ;  /* 0x000000600800780c */ /* 0x000fe20003f84270 */
[----:B------:R1:W-:Y:S01]  /*4ee0*/  MUFU.EX2 R15, R43 ;  /* 0x0000002b000f7308 */ /* 0x0003e20000000800 */
[----:B------:R-:W-:Y:S01]  /*4ef0*/  FSEL R69, R69, -INF , P5 ;  /* 0xff80000045457808 */ /* 0x000fe20002800000 */
[----:B------:R-:W-:Y:S01]  /*4f00*/  FFMA.FTZ R135, R62, R0, -R11 ;  /* 0x000000003e877223 */ /* 0x000fe2000001080b */
[----:B------:R-:W-:-:S02]  /*4f10*/  FMNMX.FTZ R21, R68, R21, !PT ;  /* 0x0000001544157209 */ /* 0x000fc40007810000 */
[----:B------:R-:W-:Y:S02]  /*4f20*/  ISETP.GT.AND P5, PT, R8, 0x61, PT ;  /* 0x000000610800780c */ /* 0x000fe40003fa4270 */
[----:B------:R-:W-:Y:S01]  /*4f30*/  FSEL R72, R72, -INF , P4 ;  /* 0xff80000048487808 */ /* 0x000fe20002000000 */
[----:B------:R-:W-:Y:S01]  /*4f40*/  MUFU.EX2 R143, R143 ;  /* 0x0000008f008f7308 */ /* 0x000fe20000000800 */
[----:B------:R-:W-:Y:S01]  /*4f50*/  FMNMX.FTZ R26, R69, R21, !PT ;  /* 0x00000015451a7209 */ /* 0x000fe20007810000 */
[----:B-1----:R-:W-:Y:S01]  /*4f60*/  FFMA.FTZ R43, R78, R0, -R11 ;  /* 0x000000004e2b7223 */ /* 0x002fe2000001080b */
[----:B------:R-:W-:Y:S02]  /*4f70*/  ISETP.GT.AND P4, PT, R8, 0x68, PT ;  /* 0x000000680800780c */ /* 0x000fe40003f84270 */
[----:B------:R-:W-:Y:S02]  /*4f80*/  FSEL R73, R73, -INF , P5 ;  /* 0xff80000049497808 */ /* 0x000fe40002800000 */
[----:B------:R-:W-:Y:S01]  /*4f90*/  FMNMX.FTZ R26, R72, R26, !PT ;  /* 0x0000001a481a7209 */ /* 0x000fe20007810000 */
        /* <DEDUP_REMOVED lines=20> */
[----:B------:R-:W-:Y:S01]  /*50e0*/  FSEL R85, R85, -INF , P5 ;  /* 0xff80000055557808 */ /* 0x000fe20002800000 */
[----:B------:R-:W-:Y:S01]  /*50f0*/  MUFU.EX2 R133, R133 ;  /* 0x0000008500857308 */ /* 0x000fe20000000800 */
[----:B------:R-:W-:Y:S01]  /*5100*/  FMNMX.FTZ R8, R84, R27, !PT ;  /* 0x0000001b54087209 */ /* 0x000fe20007810000 */
[----:B------:R-:W-:Y:S01]  /*5110*/  FFMA.FTZ R27, R59, R0, -R11 ;  /* 0x000000003b1b7223 */ /* 0x000fe2000001080b */
[----:B0-----:R-:W-:Y:S02]  /*5120*/  SHF.R.U32.HI R134, RZ, 0x7, R54 ;  /* 0x00000007ff867819 */ /* 0x001fe40000011636 */
[----:B------:R-:W-:-:S03]  /*5130*/  FMNMX.FTZ R8, R85, R8, !PT ;  /* 0x0000000855087209 */ /* 0x000fc60007810000 */
[----:B------:R-:W-:Y:S02]  /*5140*/  MUFU.EX2 R27, R27 ;  /* 0x0000001b001b7308 */ /* 0x000fe40000000800 */
[----:B------:R-:W0:Y:S06]  /*5150*/  SHFL.BFLY PT, R38, R8, 0x2, 0x1f ;  /* 0x0c401f0008267f89 */ /* 0x000e2c00000e0000 */
[----:B------:R-:W-:Y:S01]  /*5160*/  MUFU.EX2 R135, R135 ;  /* 0x0000008700877308 */ /* 0x000fe20000000800 */
[----:B------:R-:W-:Y:S02]  /*5170*/  WARPGROUP.DEPBAR.LE gsb0, 0x0 ;  /* 0x00008000000079c5 */ /* 0x000fe40000010000 */
[----:B------:R-:W-:-:S05]  /*5180*/  WARPGROUP.ARRIVE ;  /* 0x00000000000079c5 */ /* 0x000fca0000000000 */
[----:B------:R-:W-:Y:S01]  /*5190*/  MUFU.EX2 R30, R30 ;  /* 0x0000001e001e7308 */ /* 0x000fe20000000800 */
[----:B------:R-:W-:Y:S07]  /*51a0*/  HGMMA.64x64x16.F32 R88, R124, gdesc[UR12].tnspB, R88, gsb0 ;  /* 0x40e0000c7c587df0 */ /* 0x000fee0008000858 */
[----:B------:R-:W-:Y:S01]  /*51b0*/  MUFU.EX2 R31, R31 ;  /* 0x0000001f001f7308 */ /* 0x000fe20000000800 */
[----:B0-----:R-:W-:Y:S01]  /*51c0*/  FMNMX.FTZ R8, R8, R38, !PT ;  /* 0x0000002608087209 */ /* 0x001fe20007810000 */
[----:B------:R-:W-:-:S04]  /*51d0*/  FFMA.FTZ R38, R71, R0, -R11 ;  /* 0x0000000047267223 */ /* 0x000fc8000001080b */
[----:B------:R-:W0:Y:S02]  /*51e0*/  SHFL.BFLY PT, R47, R8, 0x1, 0x1f ;  /* 0x0c201f00082f7f89 */ /* 0x000e2400000e0000 */
[----:B------:R-:W1:Y:S08]  /*51f0*/  MUFU.EX2 R34, R34 ;  /* 0x0000002200227308 */ /* 0x000e700000000800 */
[----:B------:R-:W-:Y:S08]  /*5200*/  MUFU.EX2 R35, R35 ;  /* 0x0000002300237308 */ /* 0x000ff00000000800 */
[----:B------:R-:W2:Y:S01]  /*5210*/  MUFU.EX2 R38, R38 ;  /* 0x0000002600267308 */ /* 0x000ea20000000800 */
[----:B-1----:R-:W-:-:S02]  /*5220*/  F2FP.F16.F32.PACK_AB R129, R34, R31 ;  /* 0x0000001f2281723e */ /* 0x002fc400000000ff */
[----:B0-----:R-:W-:Y:S01]  /*5230*/  FMNMX.FTZ R8, R8, R47, !PT ;  /* 0x0000002f08087209 */ /* 0x001fe20007810000 */
[----:B------:R-:W-:-:S04]  /*5240*/  FFMA.FTZ R47, R82, R0, -R11 ;  /* 0x00000000522f7223 */ /* 0x000fc8000001080b */
[----:B------:R-:W-:Y:S01]  /*5250*/  MUFU.EX2 R39, R39 ;  /* 0x0000002700277308 */ /* 0x000fe20000000800 */
[-C--:B------:R-:W-:Y:S01]  /*5260*/  FFMA.FTZ R11, R87, R0.reuse, -R11 ;  /* 0x00000000570b7223 */ /* 0x080fe2000001080b */
[C---:B------:R-:W-:Y:S01]  /*5270*/  FSETP.NEU.FTZ.AND P4, PT, R8.reuse, -INF , PT ;  /* 0xff8000000800780b */ /* 0x040fe20003f9d000 */
[----:B------:R-:W-:-:S05]  /*5280*/  FMUL.FTZ R55, R8, R0 ;  /* 0x0000000008377220 */ /* 0x000fca0000410000 */
[----:B------:R-:W-:Y:S01]  /*5290*/  FSEL R55, R55, RZ, P4 ;  /* 0x000000ff37377208 */ /* 0x000fe20002000000 */
[----:B------:R-:W-:Y:S01]  /*52a0*/  MUFU.EX2 R42, R42 ;  /* 0x0000002a002a7308 */ /* 0x000fe20000000800 */
[----:B--2---:R-:W-:-:S03]  /*52b0*/  F2FP.F16.F32.PACK_AB R131, R38, R35 ;  /* 0x000000232683723e */ /* 0x004fc600000000ff */
[-CC-:B------:R-:W-:Y:S01]  /*52c0*/  FFMA.FTZ R144, R32, R0.reuse, -R55.reuse ;  /* 0x0000000020907223 */ /* 0x180fe20000010837 */
[-CC-:B------:R-:W-:Y:S01]  /*52d0*/  FFMA.FTZ R32, R41, R0.reuse, -R55.reuse ;  /* 0x0000000029207223 */ /* 0x180fe20000010837 */
[----:B------:R-:W-:Y:S01]  /*52e0*/  FSEL R41, R2, RZ, P3 ;  /* 0x000000ff02297208 */ /* 0x000fe20001800000 */
[-CC-:B------:R-:W-:Y:S01]  /*52f0*/  FFMA.FTZ R150, R28, R0.reuse, -R55.reuse ;  /* 0x000000001c967223 */ /* 0x180fe20000010837 */
[-CC-:B------:R-:W-:Y:S01]  /*5300*/  FFMA.FTZ R28, R33, R0.reuse, -R55.reuse ;  /* 0x00000000211c7223 */ /* 0x180fe20000010837 */
[-CC-:B------:R-:W-:Y:S01]  /*5310*/  FFMA.FTZ R33, R45, R0.reuse, -R55.reuse ;  /* 0x000000002d217223 */ /* 0x180fe20000010837 */
[-CC-:B------:R-:W-:Y:S01]  /*5320*/  FFMA.FTZ R148, R24, R0.reuse, -R55.reuse ;  /* 0x0000000018947223 */ /* 0x180fe20000010837 */
[----:B------:R-:W-:Y:S01]  /*5330*/  FADD.FTZ R41, -R41, R6 ;  /* 0x0000000629297221 */ /* 0x000fe20000010100 */
[----:B------:R-:W-:Y:S01]  /*5340*/  FSEL R6, R8, RZ, P4 ;  /* 0x000000ff08067208 */ /* 0x000fe20002000000 */
[-CC-:B------:R-:W-:Y:S01]  /*5350*/  FFMA.FTZ R24, R25, R0.reuse, -R55.reuse ;  /* 0x0000000019187223 */ /* 0x180fe20000010837 */
[-C--:B------:R-:W-:Y:S01]  /*5360*/  FFMA.FTZ R142, R44, R0.reuse, -R55 ;  /* 0x000000002c8e7223 */ /* 0x080fe20000010837 */
[----:B------:R-:W-:Y:S01]  /*5370*/  FMUL.FTZ R45, R41, R0 ;  /* 0x00000000292d7220 */ /* 0x000fe20000410000 */
[----:B------:R-:W-:Y:S01]  /*5380*/  MUFU.EX2 R148, R148 ;  /* 0x0000009400947308 */ /* 0x000fe20000000800 */
[----:B------:R-:W-:Y:S01]  /*5390*/  FADD.FTZ R41, -R6, R5 ;  /* 0x0000000506297221 */ /* 0x000fe20000010100 */
[----:B------:R-:W-:-:S02]  /*53a0*/  IMAD.U32 R44, RZ, RZ, UR37 ;  /* 0x00000025ff2c7e24 */ /* 0x000fc4000f8e00ff */
[-CC-:B------:R-:W-:Y:S01]  /*53b0*/  FFMA.FTZ R25, R29, R0.reuse, -R55.reuse ;  /* 0x000000001d197223 */ /* 0x180fe20000010837 */
[-CC-:B------:R-:W-:Y:S01]  /*53c0*/  FFMA.FTZ R140, R40, R0.reuse, -R55.reuse ;  /* 0x00000000288c7223 */ /* 0x180fe20000010837 */
[-C--:B------:R-:W-:Y:S01]  /*53d0*/  FMUL.FTZ R6, R41, R0.reuse ;  /* 0x0000000029067220 */ /* 0x080fe20000410000 */
[----:B------:R-:W-:Y:S01]  /*53e0*/  VIADD R40, R134, 0x9 ;  /* 0x0000000986287836 */ /* 0x000fe20000000000 */
[----:B------:R-:W-:Y:S01]  /*53f0*/  @!P1 LEA R44, R44, UR38, 0x3 ;  /* 0x000000262c2c9c11 */ /* 0x000fe2000f8e18ff */
[----:B------:R-:W0:Y:S01]  /*5400*/  MUFU.EX2 R5, R45 ;  /* 0x0000002d00057308 */ /* 0x000e220000000800 */
[----:B------:R-:W-:Y:S01]  /*5410*/  ISETP.GE.U32.AND P3, PT, R54, 0x180, PT ;  /* 0x000001803600780c */ /* 0x000fe20003f66070 */
[-CC-:B------:R-:W-:Y:S01]  /*5420*/  FFMA.FTZ R146, R36, R0.reuse, -R55.reuse ;  /* 0x0000000024927223 */ /* 0x180fe20000010837 */
[-CC-:B------:R-:W-:Y:S01]  /*5430*/  FFMA.FTZ R36, R49, R0.reuse, -R55.reuse ;  /* 0x0000000031247223 */ /* 0x180fe20000010837 */
[----:B------:R-:W-:Y:S01]  /*5440*/  @!P1 VIADD R44, R44, 0x16840 ;  /* 0x000168402c2c9836 */ /* 0x000fe20000000000 */
[----:B------:R-:W-:Y:S01]  /*5450*/  SEL R41, R40, 0x9, !P3 ;  /* 0x0000000928297807 */ /* 0x000fe20005800000 */
[----:B------:R-:W-:Y:S01]  /*5460*/  FFMA.FTZ R136, R48, R0, -R55 ;  /* 0x0000000030887223 */ /* 0x000fe20000010837 */
[----:B------:R-:W-:Y:S01]  /*5470*/  IMAD.U32 R48, RZ, RZ, UR6 ;  /* 0x00000006ff307e24 */ /* 0x000fe2000f8e00ff */
[----:B------:R-:W1:Y:S01]  /*5480*/  MUFU.EX2 R6, R6 ;  /* 0x0000000600067308 */ /* 0x000e620000000800 */
[----:B------:R-:W-:Y:S01]  /*5490*/  @!P1 PRMT R44, RZ, 0x654, R44 ;  /* 0x00000654ff2c9816 */ /* 0x000fe2000000002c */
[----:B------:R-:W-:-:S02]  /*54a0*/  WARPGROUP.DEPBAR.LE gsb0, 0x0 ;  /* 0x00008000000079c5 */ /* 0x000fc40000010000 */
[----:B------:R-:W-:Y:S01]  /*54b0*/  WARPGROUP.ARRIVE ;  /* 0x00000000000079c5 */ /* 0x000fe20000000000 */
[-CC-:B------:R-:W-:Y:S01]  /*54c0*/  FFMA.FTZ R29, R37, R0.reuse, -R55.reuse ;  /* 0x00000000251d7223 */ /* 0x180fe20000010837 */
[----:B------:R-:W-:Y:S01]  /*54d0*/  @!P1 LEA R48, R48, UR38, 0x3 ;  /* 0x0000002630309c11 */ /* 0x000fe2000f8e18ff */
[-C--:B------:R-:W-:Y:S01]  /*54e0*/  FFMA.FTZ R138, R52, R0.reuse, -R55 ;  /* 0x00000000348a7223 */ /* 0x080fe20000010837 */
[----:B------:R-:W2:Y:S01]  /*54f0*/  MUFU.EX2 R24, R24 ;  /* 0x0000001800187308 */ /* 0x000ea20000000800 */
[----:B0-----:R-:W-:Y:S01]  /*5500*/  FFMA.FTZ R49, R5, R3, R149 ;  /* 0x0000000305317223 */ /* 0x001fe20000010095 */
[----:B------:R-:W-:Y:S01]  /*5510*/  HGMMA.64x64x16.F32 R88, R120, gdesc[UR8].tnspB, R88, gsb0 ;  /* 0x40e0000878587df0 */ /* 0x000fe20008000858 */
[----:B------:R-:W-:Y:S02]  /*5520*/  @!P1 VIADD R48, R48, 0x16860 ;  /* 0x0001686030309836 */ /* 0x000fe40000000000 */
[-CC-:B------:R-:W-:Y:S01]  /*5530*/  FFMA.FTZ R37, R53, R0.reuse, -R55.reuse ;  /* 0x0000000035257223 */ /* 0x180fe20000010837 */
[-CC-:B------:R-:W-:Y:S01]  /*5540*/  FFMA.FTZ R132, R56, R0.reuse, -R55.reuse ;  /* 0x0000000038847223 */ /* 0x180fe20000010837 */
[-CC-:B------:R-:W-:Y:S01]  /*5550*/  FFMA.FTZ R57, R57, R0.reuse, -R55.reuse ;  /* 0x0000000039397223 */ /* 0x180fe20000010837 */
[----:B------:R-:W-:Y:S01]  /*5560*/  FFMA.FTZ R134, R60, R0, -R55 ;  /* 0x000000003c867223 */ /* 0x000fe20000010837 */
[----:B------:R-:W0:Y:S01]  /*5570*/  MUFU.EX2 R150, R150 ;  /* 0x0000009600967308 */ /* 0x000e220000000800 */
[----:B-1----:R-:W-:Y:S01]  /*5580*/  FFMA.FTZ R45, R6, R4, R148 ;  /* 0x00000004062d7223 */ /* 0x002fe20000010094 */
[C---:B------:R-:W-:Y:S01]  /*5590*/  FADD.FTZ R4, R10.reuse, R49 ;  /* 0x000000310a047221 */ /* 0x040fe20000010000 */
[----:B------:R-:W-:Y:S01]  /*55a0*/  @!P1 PRMT R48, RZ, 0x654, R48 ;  /* 0x00000654ff309816 */ /* 0x000fe20000000030 */
[-CC-:B------:R-:W-:Y:S01]  /*55b0*/  FFMA.FTZ R61, R61, R0.reuse, -R55.reuse ;  /* 0x000000003d3d7223 */ /* 0x180fe20000010837 */
[----:B------:R-:W-:Y:S01]  /*55c0*/  F2FP.F16.F32.PACK_AB R149, R10, R149 ;  /* 0x000000950a95723e */ /* 0x000fe200000000ff */
[-CC-:B------:R-:W-:Y:S01]  /*55d0*/  FFMA.FTZ R128, R64, R0.reuse, -R55.reuse ;  /* 0x0000000040807223 */ /* 0x180fe20000010837 */
[-C--:B------:R-:W-:Y:S01]  /*55e0*/  FFMA.FTZ R130, R68, R0.reuse, -R55 ;  /* 0x0000000044827223 */ /* 0x080fe20000010837 */
[----:B------:R-:W1:Y:S01]  /*55f0*/  MUFU.EX2 R25, R25 ;  /* 0x0000001900197308 */ /* 0x000e620000000800 */
[----:B--2---:R-:W-:Y:S01]  /*5600*/  FADD.FTZ R45, R24, R45 ;  /* 0x0000002d182d7221 */ /* 0x004fe20000010000 */
[-CC-:B------:R-:W-:Y:S01]  /*5610*/  FFMA.FTZ R124, R72, R0.reuse, -R55.reuse ;  /* 0x00000000487c7223 */ /* 0x180fe20000010837 */
[-CC-:B------:R-:W-:Y:S01]  /*5620*/  FFMA.FTZ R126, R76, R0.reuse, -R55.reuse ;  /* 0x000000004c7e7223 */ /* 0x180fe20000010837 */
[-CC-:B------:R-:W-:Y:S01]  /*5630*/  FFMA.FTZ R77, R77, R0.reuse, -R55.reuse ;  /* 0x000000004d4d7223 */ /* 0x180fe20000010837 */
[-CC-:B------:R-:W-:Y:S01]  /*5640*/  FFMA.FTZ R80, R80, R0.reuse, -R55.reuse ;  /* 0x0000000050507223 */ /* 0x180fe20000010837 */
[-CC-:B------:R-:W-:Y:S01]  /*5650*/  FFMA.FTZ R81, R81, R0.reuse, -R55.reuse ;  /* 0x0000000051517223 */ /* 0x180fe20000010837 */
[----:B------:R-:W-:Y:S01]  /*5660*/  FFMA.FTZ R84, R84, R0, -R55 ;  /* 0x0000000054547223 */ /* 0x000fe20000010837 */
[----:B------:R-:W2:Y:S01]  /*5670*/  MUFU.EX2 R144, R144 ;  /* 0x0000009000907308 */ /* 0x000ea20000000800 */
[C---:B------:R-:W-:Y:S01]  /*5680*/  ISETP.GT.AND P3, PT, R9.reuse, R7, PT ;  /* 0x000000070900720c */ /* 0x040fe20003f64270 */
[----:B------:R-:W-:Y:S01]  /*5690*/  UMOV UR6, UR37 ;  /* 0x0000002500067c82 */ /* 0x000fe20008000000 */
[----:B------:R-:W-:Y:S01]  /*56a0*/  F2FP.F16.F32.PACK_AB R148, R24, R148 ;  /* 0x000000941894723e */ /* 0x000fe200000000ff */
[----:B------:R-:W-:Y:S01]  /*56b0*/  VIADD R9, R9, 0xffffffff ;  /* 0xffffffff09097836 */ /* 0x000fe20000000000 */
[----:B------:R-:W-:-:S03]  /*56c0*/  F2FP.F16.F32.PACK_AB R125, R42, R39 ;  /* 0x000000272a7d723e */ /* 0x000fc600000000ff */
[----:B------:R-:W3:Y:S08]  /*56d0*/  MUFU.EX2 R28, R28 ;  /* 0x0000001c001c7308 */ /* 0x000ef00000000800 */
[----:B------:R-:W4:Y:S08]  /*56e0*/  MUFU.EX2 R146, R146 ;  /* 0x0000009200927308 */ /* 0x000f300000000800 */
        /* <DEDUP_REMOVED lines=8> */
[----:B0-----:R-:W-:Y:S01]  /*5770*/  FADD.FTZ R41, R151, R4 ;  /* 0x0000000497297221 */ /* 0x001fe20000010000 */
[----:B------:R-:W-:Y:S01]  /*5780*/  FFMA.FTZ R4, R65, R0, -R55 ;  /* 0x0000000041047223 */ /* 0x000fe20000010837 */
[----:B------:R-:W-:Y:S01]  /*5790*/  F2FP.F16.F32.PACK_AB R151, R12, R151 ;  /* 0x000000970c97723e */ /* 0x000fe200000000ff */
[-C--:B------:R-:W-:Y:S01]  /*57a0*/  FMUL.FTZ R88, R88, R6.reuse ;  /* 0x0000000658587220 */ /* 0x080fe20000410000 */
[-C--:B------:R-:W-:Y:S01]  /*57b0*/  FMUL.FTZ R89, R89, R6.reuse ;  /* 0x0000000659597220 */ /* 0x080fe20000410000 */
[----:B------:R-:W-:Y:S01]  /*57c0*/  FMUL.FTZ R92, R92, R6 ;  /* 0x000000065c5c7220 */ /* 0x000fe20000410000 */
[----:B-1----:R-:W-:Y:S01]  /*57d0*/  FADD.FTZ R44, R150, R45 ;  /* 0x0000002d962c7221 */ /* 0x002fe20000010000 */
[----:B------:R4:W-:Y:S01]  /*57e0*/  @!P1 SYNCS.ARRIVE.TRANS64.RED.A1T0 RZ, [R48+URZ], RZ ;  /* 0x000000ff30ff99a7 */ /* 0x0009e2000810043f */
[----:B------:R-:W0:Y:S01]  /*57f0*/  MUFU.EX2 R136, R136 ;  /* 0x0000008800887308 */ /* 0x000e220000000800 */
[C---:B------:R-:W-:Y:S01]  /*5800*/  F2FP.F16.F32.PACK_AB R150, R25.reuse, R150 ;  /* 0x000000961996723e */ /* 0x040fe200000000ff */
[----:B------:R-:W-:Y:S01]  /*5810*/  FADD.FTZ R45, R25, R44 ;  /* 0x0000002c192d7221 */ /* 0x000fe20000010000 */
[----:B------:R-:W-:Y:S01]  /*5820*/  FADD.FTZ R44, R12, R41 ;  /* 0x000000290c2c7221 */ /* 0x000fe20000010000 */
[----:B------:R-:W-:Y:S01]  /*5830*/  FFMA.FTZ R41, R69, R0, -R55 ;  /* 0x0000000045297223 */ /* 0x000fe20000010837 */
[-C--:B------:R-:W-:Y:S01]  /*5840*/  FMUL.FTZ R93, R93, R6.reuse ;  /* 0x000000065d5d7220 */ /* 0x080fe20000410000 */
[----:B--2---:R-:W-:Y:S01]  /*5850*/  FADD.FTZ R45, R144, R45 ;  /* 0x0000002d902d7221 */ /* 0x004fe20000010000 */
[----:B------:R-:W-:Y:S01]  /*5860*/  FADD.FTZ R44, R145, R44 ;  /* 0x0000002c912c7221 */ /* 0x000fe20000010000 */
[----:B------:R-:W1:Y:S01]  /*5870*/  MUFU.EX2 R36, R36 ;  /* 0x0000002400247308 */ /* 0x000e620000000800 */
[C---:B------:R-:W-:Y:S01]  /*5880*/  F2FP.F16.F32.PACK_AB R145, R13.reuse, R145 ;  /* 0x000000910d91723e */ /* 0x040fe200000000ff */
[----:B---3--:R-:W-:Y:S01]  /*5890*/  FADD.FTZ R45, R28, R45 ;  /* 0x0000002d1c2d7221 */ /* 0x008fe20000010000 */
[----:B------:R-:W-:Y:S01]  /*58a0*/  FADD.FTZ R44, R13, R44 ;  /* 0x0000002c0d2c7221 */ /* 0x000fe20000010000 */
[-C--:B------:R-:W-:Y:S01]  /*58b0*/  FMUL.FTZ R96, R96, R6.reuse ;  /* 0x0000000660607220 */ /* 0x080fe20000410000 */
[-C--:B------:R-:W-:Y:S01]  /*58c0*/  FMUL.FTZ R97, R97, R6.reuse ;  /* 0x0000000661617220 */ /* 0x080fe20000410000 */
[----:B----4-:R-:W-:Y:S01]  /*58d0*/  FADD.FTZ R48, R146, R45 ;  /* 0x0000002d92307221 */ /* 0x010fe20000010000 */
[----:B------:R-:W-:Y:S01]  /*58e0*/  FADD.FTZ R45, R147, R44 ;  /* 0x0000002c932d7221 */ /* 0x000fe20000010000 */
[----:B------:R-:W2:Y:S01]  /*58f0*/  MUFU.EX2 R138, R138 ;  /* 0x0000008a008a7308 */ /* 0x000ea20000000800 */
[----:B------:R-:W-:Y:S01]  /*5900*/  FMUL.FTZ R100, R100, R6 ;  /* 0x0000000664647220 */ /* 0x000fe20000410000 */
[----:B-----5:R-:W-:Y:S01]  /*5910*/  FADD.FTZ R49, R29, R48 ;  /* 0x000000301d317221 */ /* 0x020fe20000010000 */
[----:B------:R-:W-:Y:S01]  /*5920*/  FADD.FTZ R44, R14, R45 ;  /* 0x0000002d0e2c7221 */ /* 0x000fe20000010000 */
[-CC-:B------:R-:W-:Y:S01]  /*5930*/  FFMA.FTZ R45, R73, R0.reuse, -R55.reuse ;  /* 0x00000000492d7223 */ /* 0x180fe20000010837 */
[----:B------:R-:W-:Y:S01]  /*5940*/  FFMA.FTZ R55, R85, R0, -R55 ;  /* 0x0000000055377223 */ /* 0x000fe20000010837 */
[----:B------:R-:W-:Y:S01]  /*5950*/  FADD.FTZ R49, R140, R49 ;  /* 0x000000318c317221 */ /* 0x000fe20000010000 */
[----:B------:R-:W-:Y:S01]  /*5960*/  FADD.FTZ R44, R141, R44 ;  /* 0x0000002c8d2c7221 */ /* 0x000fe20000010000 */
[----:B------:R-:W3:Y:S01]  /*5970*/  MUFU.EX2 R37, R37 ;  /* 0x0000002500257308 */ /* 0x000ee20000000800 */
[C---:B------:R-:W-:Y:S01]  /*5980*/  F2FP.F16.F32.PACK_AB R141, R15.reuse, R141 ;  /* 0x0000008d0f8d723e */ /* 0x040fe200000000ff */
[----:B------:R-:W-:Y:S01]  /*5990*/  FADD.FTZ R49, R32, R49 ;  /* 0x0000003120317221 */ /* 0x000fe20000010000 */
[----:B------:R-:W-:Y:S01]  /*59a0*/  FADD.FTZ R44, R15, R44 ;  /* 0x0000002c0f2c7221 */ /* 0x000fe20000010000 */
[-C--:B------:R-:W-:Y:S01]  /*59b0*/  FMUL.FTZ R101, R101, R6.reuse ;  /* 0x0000000665657220 */ /* 0x080fe20000410000 */
[-C--:B------:R-:W-:Y:S01]  /*59c0*/  FMUL.FTZ R104, R104, R6.reuse ;  /* 0x0000000668687220 */ /* 0x080fe20000410000 */
[----:B------:R-:W-:Y:S01]  /*59d0*/  FADD.FTZ R48, R142, R49 ;  /* 0x000000318e307221 */ /* 0x000fe20000010000 */
[----:B------:R-:W-:Y:S01]  /*59e0*/  FADD.FTZ R49, R143, R44 ;  /* 0x0000002c8f317221 */ /* 0x000fe20000010000 */
[----:B------:R-:W4:Y:S01]  /*59f0*/  MUFU.EX2 R132, R132 ;  /* 0x0000008400847308 */ /* 0x000f220000000800 */
[-C--:B------:R-:W-:Y:S01]  /*5a00*/  FMUL.FTZ R105, R105, R6.reuse ;  /* 0x0000000669697220 */ /* 0x080fe20000410000 */
[----:B------:R-:W-:Y:S01]  /*5a10*/  FADD.FTZ R53, R33, R48 ;  /* 0x0000003021357221 */ /* 0x000fe20000010000 */
[----:B------:R-:W-:Y:S01]  /*5a20*/  FADD.FTZ R44, R20, R49 ;  /* 0x00000031142c7221 */ /* 0x000fe20000010000 */
[-C--:B------:R-:W-:Y:S01]  /*5a30*/  FMUL.FTZ R108, R108, R6.reuse ;  /* 0x000000066c6c7220 */ /* 0x080fe20000410000 */
[-C--:B------:R-:W-:Y:S01]  /*5a40*/  FMUL.FTZ R109, R109, R6.reuse ;  /* 0x000000066d6d7220 */ /* 0x080fe20000410000 */
[----:B0-----:R-:W-:Y:S01]  /*5a50*/  FADD.FTZ R53, R136, R53 ;  /* 0x0000003588357221 */ /* 0x001fe20000010000 */
[----:B------:R-:W-:Y:S01]  /*5a60*/  FADD.FTZ R44, R137, R44 ;  /* 0x0000002c892c7221 */ /* 0x000fe20000010000 */
[----:B------:R-:W0:Y:S01]  /*5a70*/  MUFU.EX2 R40, R57 ;  /* 0x0000003900287308 */ /* 0x000e220000000800 */
[C---:B------:R-:W-:Y:S01]  /*5a80*/  F2FP.F16.F32.PACK_AB R137, R21.reuse, R137 ;  /* 0x000000891589723e */ /* 0x040fe200000000ff */
[----:B-1----:R-:W-:Y:S01]  /*5a90*/  FADD.FTZ R53, R36, R53 ;  /* 0x0000003524357221 */ /* 0x002fe20000010000 */
[----:B------:R-:W-:Y:S01]  /*5aa0*/  FADD.FTZ R44, R21, R44 ;  /* 0x0000002c152c7221 */ /* 0x000fe20000010000 */
[-C--:B------:R-:W-:Y:S01]  /*5ab0*/  FMUL.FTZ R112, R112, R6.reuse ;  /* 0x0000000670707220 */ /* 0x080fe20000410000 */
[-C--:B------:R-:W-:Y:S01]  /*5ac0*/  FMUL.FTZ R113, R113, R6.reuse ;  /* 0x0000000671717220 */ /* 0x080fe20000410000 */
[----:B--2---:R-:W-:Y:S01]  /*5ad0*/  FADD.FTZ R10, R138, R53 ;  /* 0x000000358a0a7221 */ /* 0x004fe20000010000 */
[----:B------:R-:W-:Y:S01]  /*5ae0*/  FADD.FTZ R13, R139, R44 ;  /* 0x0000002c8b0d7221 */ /* 0x000fe20000010000 */
[----:B------:R-:W1:Y:S01]  /*5af0*/  MUFU.EX2 R134, R134 ;  /* 0x0000008600867308 */ /* 0x000e620000000800 */
[-C--:B------:R-:W-:Y:S01]  /*5b00*/  FMUL.FTZ R116, R116, R6.reuse ;  /* 0x0000000674747220 */ /* 0x080fe20000410000 */
[----:B---3--:R-:W-:Y:S01]  /*5b10*/  FADD.FTZ R25, R37, R10 ;  /* 0x0000000a25197221 */ /* 0x008fe20000010000 */
[----:B------:R-:W-:Y:S01]  /*5b20*/  FADD.FTZ R10, R26, R13 ;  /* 0x0000000d1a0a7221 */ /* 0x000fe20000010000 */
[----:B------:R-:W-:Y:S01]  /*5b30*/  FMUL.FTZ R117, R117, R6 ;  /* 0x0000000675757220 */ /* 0x000fe20000410000 */
[-C--:B------:R-:W-:Y:S01]  /*5b40*/  FMUL.FTZ R90, R90, R5.reuse ;  /* 0x000000055a5a7220 */ /* 0x080fe20000410000 */
[----:B----4-:R-:W-:Y:S01]  /*5b50*/  FADD.FTZ R25, R132, R25 ;  /* 0x0000001984197221 */ /* 0x010fe20000010000 */
[----:B------:R-:W-:Y:S01]  /*5b60*/  FADD.FTZ R10, R133, R10 ;  /* 0x0000000a850a7221 */ /* 0x000fe20000010000 */
[----:B------:R-:W2:Y:S01]  /*5b70*/  MUFU.EX2 R3, R61 ;  /* 0x0000003d00037308 */ /* 0x000ea20000000800 */
[-C--:B------:R-:W-:Y:S01]  /*5b80*/  FMUL.FTZ R91, R91, R5.reuse ;  /* 0x000000055b5b7220 */ /* 0x080fe20000410000 */
[----:B0-----:R-:W-:Y:S01]  /*5b90*/  FADD.FTZ R25, R40, R25 ;  /* 0x0000001928197221 */ /* 0x001fe20000010000 */
        /* <DEDUP_REMOVED lines=14> */
[C---:B--2---:R-:W-:Y:S01]  /*5c80*/  FADD.FTZ R15, R3.reuse, R12 ;  /* 0x0000000c030f7221 */ /* 0x044fe20000010000 */
[----:B------:R-:W-:Y:S01]  /*5c90*/  F2FP.F16.F32.PACK_AB R134, R3, R134 ;  /* 0x000000860386723e */ /* 0x000fe200000000ff */
        /* <DEDUP_REMOVED lines=12> */
[----:B------:R-:W-:Y:S01]  /*5d60*/  FADD.FTZ R3, R39, R10 ;  /* 0x0000000a27037221 */ /* 0x000fe20000010000 */
[----:B------:R-:W0:Y:S01]  /*5d70*/  MUFU.EX2 R41, R41 ;  /* 0x0000002900297308 */ /* 0x000e220000000800 */
[C---:B-1----:R-:W-:Y:S01]  /*5d80*/  FADD.FTZ R15, R4.reuse, R15 ;  /* 0x0000000f040f7221 */ /* 0x042fe20000010000 */
[----:B------:R-:W-:Y:S01]  /*5d90*/  F2FP.F16.F32.PACK_AB R128, R4, R128 ;  /* 0x000000800480723e */ /* 0x000fe200000000ff */
[----:B------:R-:W-:Y:S01]  /*5da0*/  FADD.FTZ R10, R42, R3 ;  /* 0x000000032a0a7221 */ /* 0x000fe20000010000 */
[----:B------:R-:W-:Y:S01]  /*5db0*/  F2FP.F16.F32.PACK_AB R144, R28, R144 ;  /* 0x000000901c90723e */ /* 0x000fe200000000ff */
[----:B------:R-:W-:Y:S01]  /*5dc0*/  IMAD.MOV.U32 R6, RZ, RZ, R2 ;  /* 0x000000ffff067224 */ /* 0x000fe200078e0002 */
[----:B------:R-:W-:Y:S01]  /*5dd0*/  F2FP.F16.F32.PACK_AB R146, R29, R146 ;  /* 0x000000921d92723e */ /* 0x000fe200000000ff */
[----:B------:R-:W-:Y:S01]  /*5de0*/  IMAD.MOV.U32 R5, RZ, RZ, R8 ;  /* 0x000000ffff057224 */ /* 0x000fe200078e0008 */
[----:B------:R-:W1:Y:S01]  /*5df0*/  MUFU.EX2 R124, R124 ;  /* 0x0000007c007c7308 */ /* 0x000e620000000800 */
[----:B--2---:R-:W-:Y:S01]  /*5e00*/  FADD.FTZ R12, R130, R15 ;  /* 0x0000000f820c7221 */ /* 0x004fe20000010000 */
        /* <DEDUP_REMOVED lines=15> */
[----:B------:R-:W-:-:S02]  /*5f00*/  F2FP.F16.F32.PACK_AB R135, R30, R135 ;  /* 0x000000871e87723e */ /* 0x000fc400000000ff */
[----:B------:R-:W-:Y:S02]  /*5f10*/  F2FP.F16.F32.PACK_AB R130, R41, R130 ;  /* 0x000000822982723e */ /* 0x000fe400000000ff */
[----:B------:R-:W-:Y:S02]  /*5f20*/  F2FP.F16.F32.PACK_AB R124, R45, R124 ;  /* 0x0000007c2d7c723e */ /* 0x000fe400000000ff */
        /* <DEDUP_REMOVED lines=23> */
[----:B0-----:R-:W-:-:S04]  /*60a0*/  FADD.FTZ R10, R21, R10 ;  /* 0x0000000a150a7221 */ /* 0x001fc80000010000 */
[C---:B-1----:R-:W-:Y:S01]  /*60b0*/  FADD.FTZ R4, R55.reuse, R10 ;  /* 0x0000000a37047221 */ /* 0x042fe20000010000 */
[----:B------:R-:W-:Y:S01]  /*60c0*/  F2FP.F16.F32.PACK_AB R122, R55, R21 ;  /* 0x00000015377a723e */ /* 0x000fe200000000ff */
[C---:B--2---:R-:W-:Y:S01]  /*60d0*/  FADD.FTZ R3, R12.reuse, R3 ;  /* 0x000000030c037221 */ /* 0x044fe20000010000 */
[----:B------:R-:W-:Y:S01]  /*60e0*/  F2FP.F16.F32.PACK_AB R123, R12, R51 ;  /* 0x000000330c7b723e */ /* 0x000fe200000000ff */
[----:B------:R-:W-:Y:S06]  /*60f0*/  @P3 BRA `(.L_x_14180) ;  /* 0xffffffd800883947 */ /* 0x000fec000383ffff */
.L_x_14171:
[----:B------:R-:W-:-:S13]  /*6100*/  ISETP.GE.AND P2, PT, R9, R23, PT ;  /* 0x000000170900720c */ /* 0x000fda0003f46270 */
[----:B------:R-:W-:Y:S05]  /*6110*/  @!P2 BRA `(.L_x_14181) ;  /* 0x0000001c003ca947 */ /* 0x000fea0003800000 */
[----:B------:R-:W-:Y:S01]  /*6120*/  IMAD.MOV.U32 R5, RZ, RZ, R2 ;  /* 0x000000ffff057224 */ /* 0x000fe200078e0002 */
[----:B------:R-:W-:Y:S01]  /*6130*/  UMOV UR7, UR36 ;  /* 0x0000002400077c82 */ /* 0x000fe20008000000 */
[----:B------:R-:W-:Y:S01]  /*6140*/  IMAD.MOV.U32 R6, RZ, RZ, R8 ;  /* 0x000000ffff067224 */ /* 0x000fe200078e0008 */
[----:B------:R-:W-:-:S06]  /*6150*/  UMOV UR6, UR37 ;  /* 0x0000002500067c82 */ /* 0x000fcc0008000000 */
.L_x_14190:
        /* <DEDUP_REMOVED lines=9> */
.L_x_14183:
[----:B------:R-:W-:Y:S01]  /*61f0*/  ULEA UR10, UR37, UR38, 0x3 ;  /* 0x00000026250a7291 */ /* 0x000fe2000f8e183f */
[----:B------:R-:W-:-:S05]  /*6200*/  IMAD.U32 R0, RZ, RZ, UR36 ;  /* 0x00000024ff007e24 */ /* 0x000fca000f8e00ff */
[----:B------:R-:W-:-:S04]  /*6210*/  SHF.L.U32 R0, R0, 0x1f, RZ ;  /* 0x0000001f00007819 */ /* 0x000fc800000006ff */
[----:B------:R0:W1:Y:S01]  /*6220*/  SYNCS.PHASECHK.TRANS64.TRYWAIT P2, [UR10+0x16830], R0 ;  /* 0x01683000ff0075a7 */ /* 0x000062000804014a */
[----:B------:R-:W-:Y:S05]  /*6230*/  @!P0 BRA `(.L_x_14184) ;  /* 0x0000000000048947 */ /* 0x000fea0003800000 */
[----:B------:R-:W-:Y:S01]  /*6240*/  BPT.TRAP 0x1 ;  /* 0x000000040000795c */ /* 0x000fe20000300000 */
.L_x_14184:
[----:B-1----:R-:W-:Y:S05]  /*6250*/  @P2 BRA `(.L_x_14182) ;  /* 0x0000000000082947 */ /* 0x002fea0003800000 */
[----:B------:R-:W1:Y:S02]  /*6260*/  SYNCS.PHASECHK.TRANS64.TRYWAIT P2, [UR10+0x16830], R0 ;  /* 0x01683000ff0075a7 */ /* 0x000e64000804014a */
[----:B-1----:R-:W-:Y:S05]  /*6270*/  @!P2 BRA `(.L_x_14185) ;  /* 0x000000a800b4a947 */ /* 0x002fea0003800000 */
.L_x_14182:
        /* <DEDUP_REMOVED lines=29> */
.L_x_14187:
[----:B------:R-:W-:Y:S01]  /*6450*/  ULEA UR10, UR6, UR38, 0x3 ;  /* 0x00000026060a7291 */ /* 0x000fe2000f8e183f */
[----:B------:R-:W-:-:S05]  /*6460*/  IMAD.U32 R0, RZ, RZ, UR7 ;  /* 0x00000007ff007e24 */ /* 0x000fca000f8e00ff */
[----:B------:R-:W-:-:S04]  /*6470*/  SHF.L.U32 R0, R0, 0x1f, RZ ;  /* 0x0000001f00007819 */ /* 0x000fc800000006ff */
[----:B------:R0:W1:Y:S01]  /*6480*/  SYNCS.PHASECHK.TRANS64.TRYWAIT P2, [UR10+0x16850], R0 ;  /* 0x01685000ff0075a7 */ /* 0x000062000804014a */
[----:B------:R-:W-:Y:S05]  /*6490*/  @!P0 BRA `(.L_x_14188) ;  /* 0x0000000000048947 */ /* 0x000fea0003800000 */
[----:B------:R-:W-:Y:S01]  /*64a0*/  BPT.TRAP 0x1 ;  /* 0x000000040000795c */ /* 0x000fe20000300000 */
.L_x_14188:
[----:B-1----:R-:W-:Y:S05]  /*64b0*/  @P2 BRA `(.L_x_14186) ;  /* 0x0000000000082947 */ /* 0x002fea0003800000 */
[----:B------:R-:W1:Y:S02]  /*64c0*/  SYNCS.PHASECHK.TRANS64.TRYWAIT P2, [UR10+0x16850], R0 ;  /* 0x01685000ff0075a7 */ /* 0x000e64000804014a */
[----:B-1----:R-:W-:Y:S05]  /*64d0*/  @!P2 BRA `(.L_x_14189) ;  /* 0x000000a80034a947 */ /* 0x002fea0003800000 */
.L_x_14186:
[----:B------:R-:W-:Y:S01]  /*64e0*/  UIADD3 UR7, UR38, 0x400, URZ ;  /* 0x0000040026077890 */ /* 0x000fe2000fffe03f */
[----:B------:R-:W-:Y:S01]  /*64f0*/  WARPGROUP.ARRIVE ;  /* 0x00000000000079c5 */ /* 0x000fe20000000000 */
[----:B------:R-:W-:Y:S01]  /*6500*/  UMOV UR11, 0x40000040 ;  /* 0x40000040000b7882 */ /* 0x000fe20000000000 */
[----:B------:R-:W-:Y:S01]  /*6510*/  UMOV UR15, 0x40000040 ;  /* 0x40000040000f7882 */ /* 0x000fe20000000000 */
[----:B------:R-:W-:Y:S01]  /*6520*/  USHF.R.U32.HI UR7, URZ, 0x4, UR7 ;  /* 0x000000043f077899 */ /* 0x000fe20008011607 */
[----:B01----:R-:W-:-:S03]  /*6530*/  FMNMX.FTZ R0, R24, R6, !PT ;  /* 0x0000000618007209 */ /* 0x003fc60007810000 */
[----:B------:R-:W-:Y:S01]  /*6540*/  ULOP3.LUT UR7, UR7, 0x3fff, URZ, 0xc0, !UPT ;  /* 0x00003fff07077892 */ /* 0x000fe2000f8ec03f */
[----:B------:R-:W-:-:S03]  /*6550*/  FMNMX.FTZ R0, R25, R0, !PT ;  /* 0x0000000019007209 */ /* 0x000fc60007810000 */
[----:B------:R-:W-:Y:S01]  /*6560*/  ULEA UR10, UR6, UR7, 0xa ;  /* 0x00000007060a7291 */ /* 0x000fe2000f8e503f */
[----:B------:R-:W-:Y:S02]  /*6570*/  FMNMX.FTZ R0, R28, R0, !PT ;  /* 0x000000001c007209 */ /* 0x000fe40007810000 */
[----:B------:R-:W-:Y:S01]  /*6580*/  UMOV UR7, UR36 ;  /* 0x0000002400077c82 */ /* 0x000fe20008000000 */
        /* <DEDUP_REMOVED lines=53> */
[----:B------:R-:W-:-:S03]  /*68e0*/  FMNMX.FTZ R13, R31, R2, !PT ;  /* 0x000000021f0d7209 */ /* 0x000fc60007810000 */
        /* <DEDUP_REMOVED lines=12> */
[----:B------:R0:W-:Y:S01]  /*69b0*/  MUFU.EX2 R13, R37 ;  /* 0x00000025000d7308 */ /* 0x0001e20000000800 */
        /* <DEDUP_REMOVED lines=31> */
[----:B------:R-:W-:Y:S01]  /*6bb0*/  FMNMX.FTZ R21, R63, R2, !PT ;  /* 0x000000023f157209 */ /* 0x000fe20007810000 */
[----:B------:R-:W-:Y:S02]  /*6bc0*/  WARPGROUP.DEPBAR.LE gsb0, 0x0 ;  /* 0x00008000000079c5 */ /* 0x000fe40000010000 */
[----:B------:R-:W-:Y:S01]  /*6bd0*/  WARPGROUP.ARRIVE ;  /* 0x00000000000079c5 */ /* 0x000fe20000000000 */
[----:B------:R-:W-:Y:S01]  /*6be0*/  FMNMX.FTZ R2, R66, R21, !PT ;  /* 0x0000001542027209 */ /* 0x000fe20007810000 */
[-CC-:B------:R-:W-:Y:S01]  /*6bf0*/  FFMA.FTZ R142, R44, R0.reuse, -R7.reuse ;  /* 0x000000002c8e7223 */ /* 0x180fe20000010807 */
[-CC-:B------:R-:W-:Y:S01]  /*6c00*/  FFMA.FTZ R140, R40, R0.reuse, -R7.reuse ;  /* 0x00000000288c7223 */ /* 0x180fe20000010807 */
[----:B------:R-:W-:Y:S01]  /*6c10*/  FFMA.FTZ R40, R80, R0, -R7 ;  /* 0x0000000050287223 */ /* 0x000fe20000010807 */
[----:B------:R-:W-:Y:S01]  /*6c20*/  FMNMX.FTZ R21, R67, R2, !PT ;  /* 0x0000000243157209 */ /* 0x000fe20007810000 */
[----:B------:R-:W-:Y:S01]  /*6c30*/  HGMMA.64x64x16.F32 R88, R136, gdesc[UR12].tnspB, R88, gsb0 ;  /* 0x40e0000c88587df0 */ /* 0x000fe20008000858 */
[----:B------:R-:W-:Y:S01]  /*6c40*/  UIADD3 UR14, UR10, 0x200, URZ ;  /* 0x000002000a0e7890 */ /* 0x000fe2000fffe03f */
[----:B------:R-:W-:Y:S01]  /*6c50*/  MUFU.EX2 R150, R150 ;  /* 0x0000009600967308 */ /* 0x000fe20000000800 */
        /* <DEDUP_REMOVED lines=16> */
[----:B------:R-:W1:Y:S05]  /*6d60*/  SHFL.BFLY PT, R33, R2, 0x2, 0x1f ;  /* 0x0c401f0002217f89 */ /* 0x000e6a00000e0000 */
[----:B------:R-:W-:Y:S08]  /*6d70*/  MUFU.EX2 R14, R14 ;  /* 0x0000000e000e7308 */ /* 0x000ff00000000800 */
[----:B------:R-:W-:Y:S08]  /*6d80*/  MUFU.EX2 R142, R142 ;  /* 0x0000008e008e7308 */ /* 0x000ff00000000800 */
[----:B------:R-:W-:Y:S01]  /*6d90*/  MUFU.EX2 R17, R49 ;  /* 0x0000003100117308 */ /* 0x000fe20000000800 */
[----:B-1----:R-:W-:Y:S01]  /*6da0*/  FMNMX.FTZ R44, R2, R33, !PT ;  /* 0x00000021022c7209 */ /* 0x002fe20007810000 */
[----:B------:R-:W-:-:S04]  /*6db0*/  FFMA.FTZ R33, R73, R0, -R7 ;  /* 0x0000000049217223 */ /* 0x000fc80000010807 */
[----:B0-----:R-:W0:Y:S02]  /*6dc0*/  SHFL.BFLY PT, R45, R44, 0x1, 0x1f ;  /* 0x0c201f002c2d7f89 */ /* 0x001e2400000e0000 */
[----:B------:R-:W-:Y:S01]  /*6dd0*/  MUFU.EX2 R18, R18 ;  /* 0x0000001200127308 */ /* 0x000fe20000000800 */
[----:B------:R-:W-:Y:S02]  /*6de0*/  WARPGROUP.DEPBAR.LE gsb0, 0x0 ;  /* 0x00008000000079c5 */ /* 0x000fe40000010000 */
[----:B------:R-:W-:Y:S01]  /*6df0*/  WARPGROUP.ARRIVE ;  /* 0x00000000000079c5 */ /* 0x000fe20000000000 */
[-CC-:B------:R-:W-:Y:S01]  /*6e00*/  FFMA.FTZ R136, R48, R0.reuse, -R7.reuse ;  /* 0x0000000030887223 */ /* 0x180fe20000010807 */
[----:B------:R-:W-:-:S03]  /*6e10*/  FFMA.FTZ R138, R52, R0, -R7 ;  /* 0x00000000348a7223 */ /* 0x000fc60000010807 */
[----:B------:R-:W-:Y:S01]  /*6e20*/  MUFU.EX2 R20, R20 ;  /* 0x0000001400147308 */ /* 0x000fe20000000800 */
[----:B------:R-:W-:Y:S01]  /*6e30*/  HGMMA.64x64x16.F32 R88, R132, gdesc[UR12].tnspB, R88, gsb0 ;  /* 0x40e0000c84587df0 */ /* 0x000fe20008000858 */
[----:B------:R-:W-:Y:S01]  /*6e40*/  UIADD3 UR14, UR10, 0x280, URZ ;  /* 0x000002800a0e7890 */ /* 0x000fe2000fffe03f */
[----:B------:R-:W-:-:S05]  /*6e50*/  UMOV UR15, 0x40000040 ;  /* 0x40000040000f7882 */ /* 0x000fca0000000000 */
[----:B------:R-:W-:Y:S01]  /*6e60*/  MUFU.EX2 R136, R136 ;  /* 0x0000008800887308 */ /* 0x000fe20000000800 */
[----:B0-----:R-:W-:-:S07]  /*6e70*/  FMNMX.FTZ R2, R44, R45, !PT ;  /* 0x0000002d2c027209 */ /* 0x001fce0007810000 */
[----:B------:R-:W-:Y:S01]  /*6e80*/  MUFU.EX2 R138, R138 ;  /* 0x0000008a008a7308 */ /* 0x000fe20000000800 */
[----:B------:R-:W-:-:S04]  /*6e90*/  FMUL.FTZ R45, R2, R0 ;  /* 0x00000000022d7220 */ /* 0x000fc80000410000 */
        /* <DEDUP_REMOVED lines=12> */
[----:B------:R-:W-:Y:S01]  /*6f60*/  FFMA.FTZ R35, R47, R0, -R45 ;  /* 0x000000002f237223 */ /* 0x000fe2000001082d */
[----:B------:R-:W-:Y:S01]  /*6f70*/  @!P1 VIADD R43, R43, 0x16840 ;  /* 0x000168402b2b9836 */ /* 0x000fe20000000000 */
[----:B------:R-:W-:Y:S01]  /*6f80*/  MUFU.EX2 R26, R26 ;  /* 0x0000001a001a7308 */ /* 0x000fe20000000800 */
[----:B------:R-:W-:-:S02]  /*6f90*/  IMAD.U32 R47, RZ, RZ, UR6 ;  /* 0x00000006ff2f7e24 */ /* 0x000fc4000f8e00ff */
[-CC-:B------:R-:W-:Y:S01]  /*6fa0*/  FFMA.FTZ R147, R38, R0.reuse, -R45.reuse ;  /* 0x0000000026937223 */ /* 0x180fe2000001082d */
[-C--:B------:R-:W-:Y:S01]  /*6fb0*/  FFMA.FTZ R31, R39, R0.reuse, -R45 ;  /* 0x00000000271f7223 */ /* 0x080fe2000001082d */
[----:B------:R-:W-:Y:S01]  /*6fc0*/  @!P1 PRMT R43, RZ, 0x654, R43 ;  /* 0x00000654ff2b9816 */ /* 0x000fe2000000002b */
[-CC-:B------:R-:W-:Y:S01]  /*6fd0*/  FFMA.FTZ R137, R50, R0.reuse, -R45.reuse ;  /* 0x0000000032897223 */ /* 0x180fe2000001082d */
[----:B------:R-:W-:Y:S01]  /*6fe0*/  @!P1 LEA R47, R47, UR38, 0x3 ;  /* 0x000000262f2f9c11 */ /* 0x000fe2000f8e18ff */
[-CC-:B------:R-:W-:Y:S01]  /*6ff0*/  FFMA.FTZ R38, R51, R0.reuse, -R45.reuse ;  /* 0x0000000033267223 */ /* 0x180fe2000001082d */
[----:B------:R-:W-:Y:S01]  /*7000*/  MUFU.EX2 R151, R151 ;  /* 0x0000009700977308 */ /* 0x000fe20000000800 */
[-CC-:B------:R-:W-:Y:S01]  /*7010*/  FFMA.FTZ R139, R54, R0.reuse, -R45.reuse ;  /* 0x00000000368b7223 */ /* 0x180fe2000001082d */
[-CC-:B------:R-:W-:Y:S01]  /*7020*/  FFMA.FTZ R39, R55, R0.reuse, -R45.reuse ;  /* 0x0000000037277223 */ /* 0x180fe2000001082d */
[----:B------:R-:W-:Y:S02]  /*7030*/  @!P1 VIADD R47, R47, 0x16860 ;  /* 0x000168602f2f9836 */ /* 0x000fe40000000000 */
[-CC-:B------:R-:W-:Y:S01]  /*7040*/  FFMA.FTZ R75, R75, R0.reuse, -R45.reuse ;  /* 0x000000004b4b7223 */ /* 0x180fe2000001082d */
[-CC-:B------:R-:W-:Y:S01]  /*7050*/  FFMA.FTZ R78, R78, R0.reuse, -R45.reuse ;  /* 0x000000004e4e7223 */ /* 0x180fe2000001082d */
[-CC-:B------:R-:W-:Y:S01]  /*7060*/  FFMA.FTZ R79, R79, R0.reuse, -R45.reuse ;  /* 0x000000004f4f7223 */ /* 0x180fe2000001082d */
[-C--:B------:R-:W-:Y:S01]  /*7070*/  FFMA.FTZ R82, R82, R0.reuse, -R45 ;  /* 0x0000000052527223 */ /* 0x080fe2000001082d */
[----:B------:R-:W-:Y:S01]  /*7080*/  MUFU.EX2 R27, R27 ;  /* 0x0000001b001b7308 */ /* 0x000fe20000000800 */
[----:B------:R-:W-:Y:S01]  /*7090*/  @!P1 PRMT R47, RZ, 0x654, R47 ;  /* 0x00000654ff2f9816 */ /* 0x000fe2000000002f */
[-CC-:B------:R-:W-:Y:S01]  /*70a0*/  FFMA.FTZ R83, R83, R0.reuse, -R45.reuse ;  /* 0x0000000053537223 */ /* 0x180fe2000001082d */
[----:B------:R-:W-:Y:S01]  /*70b0*/  FFMA.FTZ R86, R86, R0, -R45 ;  /* 0x0000000056567223 */ /* 0x000fe2000001082d */
[----:B------:R-:W-:-:S04]  /*70c0*/  UMOV UR6, UR37 ;  /* 0x0000002500067c82 */ /* 0x000fc80008000000 */
[----:B------:R-:W-:Y:S08]  /*70d0*/  MUFU.EX2 R145, R145 ;  /* 0x0000009100917308 */ /* 0x000ff00000000800 */
[----:B------:R-:W-:Y:S08]  /*70e0*/  MUFU.EX2 R30, R30 ;  /* 0x0000001e001e7308 */ /* 0x000ff00000000800 */
[----:B------:R-:W-:Y:S01]  /*70f0*/  MUFU.EX2 R147, R147 ;  /* 0x0000009300937308 */ /* 0x000fe20000000800 */
[----:B------:R-:W-:-:S02]  /*7100*/  WARPGROUP.DEPBAR.LE gsb0, 0x0 ;  /* 0x00008000000079c5 */ /* 0x000fc40000010000 */
[----:B------:R-:W-:-:S06]  /*7110*/  WARPGROUP.ARRIVE ;  /* 0x00000000000079c5 */ /* 0x000fcc0000000000 */
[----:B------:R-:W0:Y:S01]  /*7120*/  S2R R133, SR_TID.X ;  /* 0x0000000000857919 */ /* 0x000e220000002100 */
[-CC-:B------:R-:W-:Y:S01]  /*7130*/  FFMA.FTZ R132, R56, R0.reuse, -R7.reuse ;  /* 0x0000000038847223 */ /* 0x180fe20000010807 */
[-C--:B------:R-:W-:Y:S01]  /*7140*/  FFMA.FTZ R134, R60, R0.reuse, -R7 ;  /* 0x000000003c867223 */ /* 0x080fe20000010807 */
[----:B------:R-:W-:Y:S01]  /*7150*/  FADD.FTZ R7, -R2, R5 ;  /* 0x0000000502077221 */ /* 0x000fe20000010100 */
[----:B------:R-:W-:Y:S01]  /*7160*/  MUFU.EX2 R31, R31 ;  /* 0x0000001f001f7308 */ /* 0x000fe20000000800 */
[----:B------:R-:W-:Y:S01]  /*7170*/  HGMMA.64x64x16.F32 R88, R128, gdesc[UR12].tnspB, R88, gsb0 ;  /* 0x40e0000c80587df0 */ /* 0x000fe20008000858 */
[----:B------:R-:W-:Y:S01]  /*7180*/  UIADD3 UR14, UR10, 0x300, URZ ;  /* 0x000003000a0e7890 */ /* 0x000fe2000fffe03f */
[----:B------:R-:W-:Y:S01]  /*7190*/  FMUL.FTZ R7, R7, R0 ;  /* 0x0000000007077220 */ /* 0x000fe20000410000 */
[----:B------:R-:W-:Y:S01]  /*71a0*/  UMOV UR15, 0x40000040 ;  /* 0x40000040000f7882 */ /* 0x000fe20000000000 */
[----:B------:R-:W-:-:S03]  /*71b0*/  UIADD3 UR10, UR10, 0x380, URZ ;  /* 0x000003800a0a7890 */ /* 0x000fc6000fffe03f */
[----:B------:R-:W-:Y:S08]  /*71c0*/  MUFU.EX2 R141, R141 ;  /* 0x0000008d008d7308 */ /* 0x000ff00000000800 */
[----:B------:R-:W1:Y:S08]  /*71d0*/  MUFU.EX2 R7, R7 ;  /* 0x0000000700077308 */ /* 0x000e700000000800 */
[----:B------:R-:W-:Y:S01]  /*71e0*/  MUFU.EX2 R34, R34 ;  /* 0x0000002200227308 */ /* 0x000fe20000000800 */
[----:B0-----:R-:W-:-:S02]  /*71f0*/  SHF.R.U32.HI R135, RZ, 0x7, R133 ;  /* 0x00000007ff877819 */ /* 0x001fc40000011685 */
[----:B------:R-:W-:Y:S01]  /*7200*/  ISETP.GE.U32.AND P2, PT, R133, 0x180, PT ;  /* 0x000001808500780c */ /* 0x000fe20003f46070 */
[----:B------:R-:W-:-:S04]  /*7210*/  FFMA.FTZ R133, R58, R0, -R45 ;  /* 0x000000003a857223 */ /* 0x000fc8000001082d */
[----:B------:R-:W-:Y:S01]  /*7220*/  MUFU.EX2 R143, R143 ;  /* 0x0000008f008f7308 */ /* 0x000fe20000000800 */
[----:B------:R-:W-:Y:S02]  /*7230*/  VIADD R42, R135, 0x9 ;  /* 0x00000009872a7836 */ /* 0x000fe40000000000 */
[----:B-1----:R-:W-:Y:S01]  /*7240*/  FFMA.FTZ R3, R7, R3, R149 ;  /* 0x0000000307037223 */ /* 0x002fe20000010095 */
[-CC-:B------:R-:W-:Y:S01]  /*7250*/  FFMA.FTZ R135, R62, R0.reuse, -R45.reuse ;  /* 0x000000003e877223 */ /* 0x180fe2000001082d */
[----:B------:R-:W-:Y:S02]  /*7260*/  F2FP.F16.F32.PACK_AB R149, R26, R149 ;  /* 0x000000951a95723e */ /* 0x000fe400000000ff */
[----:B------:R-:W-:Y:S01]  /*7270*/  SEL R46, R42, 0x9, !P2 ;  /* 0x000000092a2e7807 */ /* 0x000fe20005000000 */
[----:B------:R-:W-:Y:S01]  /*7280*/  FFMA.FTZ R42, R59, R0, -R45 ;  /* 0x000000003b2a7223 */ /* 0x000fe2000001082d */
[----:B------:R-:W-:Y:S01]  /*7290*/  MUFU.EX2 R35, R35 ;  /* 0x0000002300237308 */ /* 0x000fe20000000800 */
[C---:B------:R-:W-:Y:S01]  /*72a0*/  ISETP.GT.AND P2, PT, R9.reuse, R23, PT ;  /* 0x000000170900720c */ /* 0x040fe20003f44270 */
        /* <DEDUP_REMOVED lines=8> */
[-CC-:B------:R-:W-:Y:S01]  /*7330*/  FFMA.FTZ R129, R66, R0.reuse, -R45.reuse ;  /* 0x0000000042817223 */ /* 0x180fe2000001082d */
[----:B------:R-:W-:Y:S01]  /*7340*/  FFMA.FTZ R131, R70, R0, -R45 ;  /* 0x0000000046837223 */ /* 0x000fe2000001082d */
[----:B------:R-:W-:Y:S05]  /*7350*/  HGMMA.64x64x16.F32 R88, R124, gdesc[UR12].tnspB, R88, gsb0 ;  /* 0x40e0000c7c587df0 */ /* 0x000fea0008000858 */
        /* <DEDUP_REMOVED lines=12> */
[----:B------:R-:W-:Y:S01]  /*7420*/  WARPGROUP.ARRIVE ;  /* 0x00000000000079c5 */ /* 0x000fe20000000000 */
[----:B------:R-:W-:-:S03]  /*7430*/  FFMA.FTZ R125, R74, R0, -R45 ;  /* 0x000000004a7d7223 */ /* 0x000fc6000001082d */
[----:B------:R-:W0:Y:S02]  /*7440*/  MUFU.EX2 R29, R29 ;  /* 0x0000001d001d7308 */ /* 0x000e240000000800 */
[----:B------:R-:W-:Y:S06]  /*7450*/  HGMMA.64x64x16.F32 R88, R120, gdesc[UR8].tnspB, R88, gsb0 ;  /* 0x40e0000878587df0 */ /* 0x000fec0008000858 */
[----:B------:R-:W-:Y:S08]  /*7460*/  MUFU.EX2 R32, R32 ;  /* 0x0000002000207308 */ /* 0x000ff00000000800 */
[----:B------:R-:W-:Y:S01]  /*7470*/  MUFU.EX2 R125, R125 ;  /* 0x0000007d007d7308 */ /* 0x000fe20000000800 */
[----:B0-----:R-:W-:-:S07]  /*7480*/  F2FP.F16.F32.PACK_AB R130, R29, R25 ;  /* 0x000000191d82723e */ /* 0x001fce00000000ff */
[----:B------:R-:W0:Y:S08]  /*7490*/  MUFU.EX2 R33, R33 ;  /* 0x0000002100217308 */ /* 0x000e300000000800 */
        /* <DEDUP_REMOVED lines=21> */
[----:B------:R-:W-:Y:S01]  /*75f0*/  FADD.FTZ R4, R26, R3 ;  /* 0x000000031a047221 */ /* 0x000fe20000010000 */
[----:B------:R1:W-:Y:S01]  /*7600*/  @!P1 SYNCS.ARRIVE.TRANS64.RED.A1T0 RZ, [R47+URZ], RZ ;  /* 0x000000ff2fff99a7 */ /* 0x0003e2000810043f */
[C---:B------:R-:W-:Y:S01]  /*7610*/  F2FP.F16.F32.PACK_AB R148, R10.reuse, R148 ;  /* 0x000000940a94723e */ /* 0x040fe200000000ff */
[----:B------:R-:W-:Y:S01]  /*7620*/  FADD.FTZ R43, R10, R43 ;  /* 0x0000002b0a2b7221 */ /* 0x000fe20000010000 */
[----:B------:R-:W-:Y:S01]  /*7630*/  FADD.FTZ R4, R151, R4 ;  /* 0x0000000497047221 */ /* 0x000fe20000010000 */
[----:B------:R-:W-:Y:S01]  /*7640*/  FFMA.FTZ R3, R63, R0, -R45 ;  /* 0x000000003f037223 */ /* 0x000fe2000001082d */
[----:B------:R-:W-:Y:S01]  /*7650*/  MUFU.EX2 R44, R84 ;  /* 0x00000054002c7308 */ /* 0x000fe20000000800 */
[----:B0-----:R-:W-:Y:S01]  /*7660*/  FADD.FTZ R46, R150, R43 ;  /* 0x0000002b962e7221 */ /* 0x001fe20000010000 */
[----:B------:R-:W-:Y:S01]  /*7670*/  FADD.FTZ R4, R27, R4 ;  /* 0x000000041b047221 */ /* 0x000fe20000010000 */
[C---:B------:R-:W-:Y:S01]  /*7680*/  F2FP.F16.F32.PACK_AB R150, R11.reuse, R150 ;  /* 0x000000960b96723e */ /* 0x040fe200000000ff */
[----:B------:R-:W-:Y:S01]  /*7690*/  FMUL.FTZ R100, R100, R6 ;  /* 0x0000000664647220 */ /* 0x000fe20000410000 */
[----:B------:R-:W-:Y:S01]  /*76a0*/  FADD.FTZ R43, R11, R46 ;  /* 0x0000002e0b2b7221 */ /* 0x000fe20000010000 */
[----:B-1----:R-:W-:Y:S01]  /*76b0*/  FADD.FTZ R47, R145, R4 ;  /* 0x00000004912f7221 */ /* 0x002fe20000010000 */
[-C--:B------:R-:W-:Y:S01]  /*76c0*/  FFMA.FTZ R4, R67, R0.reuse, -R45 ;  /* 0x0000000043047223 */ /* 0x080fe2000001082d */
[----:B------:R-:W-:Y:S01]  /*76d0*/  MUFU.EX2 R3, R3 ;  /* 0x0000000300037308 */ /* 0x000fe20000000800 */
[----:B------:R-:W-:Y:S01]  /*76e0*/  FADD.FTZ R43, R144, R43 ;  /* 0x0000002b902b7221 */ /* 0x000fe20000010000 */
[----:B------:R-:W-:Y:S01]  /*76f0*/  FADD.FTZ R48, R30, R47 ;  /* 0x0000002f1e307221 */ /* 0x000fe20000010000 */
[-CC-:B------:R-:W-:Y:S01]  /*7700*/  FFMA.FTZ R46, R71, R0.reuse, -R45.reuse ;  /* 0x00000000472e7223 */ /* 0x180fe2000001082d */
[----:B------:R-:W-:Y:S01]  /*7710*/  FFMA.FTZ R45, R87, R0, -R45 ;  /* 0x00000000572d7223 */ /* 0x000fe2000001082d */
[----:B------:R-:W-:Y:S01]  /*7720*/  FADD.FTZ R43, R28, R43 ;  /* 0x0000002b1c2b7221 */ /* 0x000fe20000010000 */
[----:B------:R-:W-:Y:S01]  /*7730*/  FADD.FTZ R48, R147, R48 ;  /* 0x0000003093307221 */ /* 0x000fe20000010000 */
[----:B------:R-:W-:Y:S01]  /*7740*/  FMUL.FTZ R101, R101, R6 ;  /* 0x0000000665657220 */ /* 0x000fe20000410000 */
[----:B------:R-:W-:Y:S01]  /*7750*/  MUFU.EX2 R4, R4 ;  /* 0x0000000400047308 */ /* 0x000fe20000000800 */
[----:B------:R-:W-:Y:S01]  /*7760*/  FADD.FTZ R50, R146, R43 ;  /* 0x0000002b92327221 */ /* 0x000fe20000010000 */
[----:B------:R-:W-:Y:S01]  /*7770*/  FADD.FTZ R48, R31, R48 ;  /* 0x000000301f307221 */ /* 0x000fe20000010000 */
[C---:B------:R-:W-:Y:S01]  /*7780*/  F2FP.F16.F32.PACK_AB R146, R13.reuse, R146 ;  /* 0x000000920d92723e */ /* 0x040fe200000000ff */
[-C--:B------:R-:W-:Y:S01]  /*7790*/  FMUL.FTZ R104, R104, R6.reuse ;  /* 0x0000000668687220 */ /* 0x080fe20000410000 */
[----:B------:R-:W-:Y:S01]  /*77a0*/  FADD.FTZ R43, R13, R50 ;  /* 0x000000320d2b7221 */ /* 0x000fe20000010000 */
[----:B------:R-:W-:Y:S01]  /*77b0*/  FADD.FTZ R47, R141, R48 ;  /* 0x000000308d2f7221 */ /* 0x000fe20000010000 */
[----:B------:R-:W-:Y:S01]  /*77c0*/  FMUL.FTZ R105, R105, R6 ;  /* 0x0000000669697220 */ /* 0x000fe20000410000 */
[----:B------:R-:W-:Y:S01]  /*77d0*/  MUFU.EX2 R46, R46 ;  /* 0x0000002e002e7308 */ /* 0x000fe20000000800 */
[----:B------:R-:W-:Y:S01]  /*77e0*/  FADD.FTZ R43, R140, R43 ;  /* 0x0000002b8c2b7221 */ /* 0x000fe20000010000 */
[----:B------:R-:W-:Y:S01]  /*77f0*/  FADD.FTZ R48, R34, R47 ;  /* 0x0000002f22307221 */ /* 0x000fe20000010000 */
[----:B------:R-:W-:Y:S01]  /*7800*/  F2FP.F16.F32.PACK_AB R140, R14, R140 ;  /* 0x0000008c0e8c723e */ /* 0x000fe200000000ff */
        /* <DEDUP_REMOVED lines=10> */
[-C--:B------:R-:W-:Y:S01]  /*78b0*/  FMUL.FTZ R116, R116, R6.reuse ;  /* 0x0000000674747220 */ /* 0x080fe20000410000 */
[----:B------:R-:W-:Y:S01]  /*78c0*/  FMUL.FTZ R117, R117, R6 ;  /* 0x0000000675757220 */ /* 0x000fe20000410000 */
[----:B------:R-:W0:Y:S01]  /*78d0*/  MUFU.EX2 R5, R85 ;  /* 0x0000005500057308 */ /* 0x000e220000000800 */
        /* <DEDUP_REMOVED lines=10> */
[C---:B------:R-:W-:Y:S01]  /*7980*/  F2FP.F16.F32.PACK_AB R138, R18.reuse, R138 ;  /* 0x0000008a128a723e */ /* 0x040fe200000000ff */
[----:B------:R-:W-:Y:S01]  /*7990*/  FMUL.FTZ R91, R91, R7 ;  /* 0x000000075b5b7220 */ /* 0x000fe20000410000 */
[----:B------:R-:W-:Y:S01]  /*79a0*/  FADD.FTZ R11, R18, R11 ;  /* 0x0000000b120b7221 */ /* 0x000fe20000010000 */
[----:B------:R-:W-:Y:S01]  /*79b0*/  FADD.FTZ R26, R39, R26 ;  /* 0x0000001a271a7221 */ /* 0x000fe20000010000 */
[----:B------:R-:W-:Y:S01]  /*79c0*/  F2FP.F16.F32.PACK_AB R145, R30, R145 ;  /* 0x000000911e91723e */ /* 0x000fe200000000ff */
[----:B------:R-:W1:Y:S01]  /*79d0*/  MUFU.EX2 R10, R75 ;  /* 0x0000004b000a7308 */ /* 0x000e620000000800 */
[----:B------:R-:W-:Y:S01]  /*79e0*/  FADD.FTZ R11, R132, R11 ;  /* 0x0000000b840b7221 */ /* 0x000fe20000010000 */
[----:B------:R-:W-:Y:S01]  /*79f0*/  FADD.FTZ R13, R133, R26 ;  /* 0x0000001a850d7221 */ /* 0x000fe20000010000 */
[----:B0-----:R-:W-:Y:S01]  /*7a00*/  F2FP.F16.F32.PACK_AB R122, R5, R44 ;  /* 0x0000002c057a723e */ /* 0x001fe200000000ff */
        /* <DEDUP_REMOVED lines=56> */
[----:B------:R-:W-:-:S02]  /*7d90*/  IMAD.MOV.U32 R6, RZ, RZ, R8 ;  /* 0x000000ffff067224 */ /* 0x000fc400078e0008 */
[----:B------:R-:W-:Y:S01]  /*7da0*/  FADD.FTZ R4, R5, R4 ;  /* 0x0000000405047221 */ /* 0x000fe20000010000 */
[----:B------:R-:W-:Y:S01]  /*7db0*/  F2FP.F16.F32.PACK_AB R120, R41, R40 ;  /* 0x000000282978723e */ /* 0x000fe200000000ff */
[----:B------:R-:W-:Y:S01]  /*7dc0*/  FADD.FTZ R3, R45, R11 ;  /* 0x0000000b2d037221 */ /* 0x000fe20000010000 */
[----:B------:R-:W-:Y:S01]  /*7dd0*/  F2FP.F16.F32.PACK_AB R121, R83, R82 ;  /* 0x000000525379723e */ /* 0x000fe200000000ff */
[----:B------:R-:W-:Y:S01]  /*7de0*/  IMAD.MOV.U32 R5, RZ, RZ, R2 ;  /* 0x000000ffff057224 */ /* 0x000fe200078e0002 */
[----:B------:R-:W-:Y:S01]  /*7df0*/  F2FP.F16.F32.PACK_AB R123, R45, R86 ;  /* 0x000000562d7b723e */ /* 0x000fe200000000ff */
[----:B------:R-:W-:Y:S06]  /*7e00*/  @P2 BRA `(.L_x_14190) ;  /* 0xffffffe000d42947 */ /* 0x000fec000383ffff */
.L_x_14181:
[----:B------:R-:W-:Y:S06]  /*7e10*/  BAR.ARV 0x8, 0x200 ;  /* 0x0208000000007b1d */ /* 0x000fec0000002000 */
[----:B------:R-:W-:Y:S05]  /*7e20*/  @!P0 BRA `(.L_x_14191) ;  /* 0x0000000000048947 */ /* 0x000fea0003800000 */
[----:B------:R-:W-:Y:S01]  /*7e30*/  BPT.TRAP 0x1 ;  /* 0x000000040000795c */ /* 0x000fe20000300000 */
.L_x_14191:
[----:B------:R-:W-:Y:S01]  /*7e40*/  ULEA UR5, UR37, UR38, 0x3 ;  /* 0x0000002625057291 */ /* 0x000fe2000f8e183f */
[----:B------:R-:W-:-:S05]  /*7e50*/  IMAD.U32 R5, RZ, RZ, UR36 ;  /* 0x00000024ff057e24 */ /* 0x000fca000f8e00ff */
[----:B------:R-:W-:-:S04]  /*7e60*/  SHF.L.U32 R5, R5, 0x1f, RZ ;  /* 0x0000001f05057819 */ /* 0x000fc800000006ff */
[----:B------:R0:W1:Y:S01]  /*7e70*/  SYNCS.PHASECHK.TRANS64.TRYWAIT P2, [UR5+0x16850], R5 ;  /* 0x01685005ff0075a7 */ /* 0x0000620008040145 */
[----:B------:R-:W-:Y:S05]  /*7e80*/  @!P0 BRA `(.L_x_14192) ;  /* 0x0000000000048947 */ /* 0x000fea0003800000 */
[----:B------:R-:W-:Y:S01]  /*7e90*/  BPT.TRAP 0x1 ;  /* 0x000000040000795c */ /* 0x000fe20000300000 */
.L_x_14192:
[----:B-1----:R-:W-:Y:S05]  /*7ea0*/  @P2 BRA `(.L_x_14193) ;  /* 0x0000000000082947 */ /* 0x002fea0003800000 */
[----:B------:R-:W1:Y:S02]  /*7eb0*/  SYNCS.PHASECHK.TRANS64.TRYWAIT P0, [UR5+0x16850], R5 ;  /* 0x01685005ff0075a7 */ /* 0x000e640008000145 */
[----:B-1----:R-:W-:Y:S05]  /*7ec0*/  @!P0 BRA `(.L_x_14194) ;  /* 0x0000008c00d08947 */ /* 0x002fea0003800000 */
.L_x_14193:
[----:B------:R-:W-:Y:S01]  /*7ed0*/  UIADD3 UR38, UR38, 0x400, URZ ;  /* 0x0000040026267890 */ /* 0x000fe2000fffe03f */
[----:B------:R-:W2:Y:S01]  /*7ee0*/  LDL.LU R12, [R1+0x24] ;  /* 0x00002400010c7983 */ /* 0x000ea20000300800 */
[----:B------:R-:W-:Y:S01]  /*7ef0*/  WARPGROUP.ARRIVE ;  /* 0x00000000000079c5 */ /* 0x000fe20000000000 */
[----:B------:R-:W-:Y:S01]  /*7f00*/  UMOV UR7, 0x40000040 ;  /* 0x4000004000077882 */ /* 0x000fe20000000000 */
[----:B------:R-:W-:Y:S01]  /*7f10*/  USHF.R.U32.HI UR38, URZ, 0x4, UR38 ;  /* 0x000000043f267899 */ /* 0x000fe20008011626 */
[----:B01----:R-:W0:Y:S01]  /*7f20*/  SHFL.BFLY PT, R5, R4, 0x2, 0x1f ;  /* 0x0c401f0004057f89 */ /* 0x003e2200000e0000 */
[----:B------:R-:W-:Y:S02]  /*7f30*/  IMAD.MOV.U32 R29, RZ, RZ, -0x800000 ;  /* 0xff800000ff1d7424 */ /* 0x000fe400078e00ff */
[----:B------:R-:W-:Y:S01]  /*7f40*/  ULOP3.LUT UR4, UR38, 0x3fff, URZ, 0xc0, !UPT ;  /* 0x00003fff26047892 */ /* 0x000fe2000f8ec03f */
[----:B------:R-:W1:Y:S01]  /*7f50*/  SHFL.BFLY PT, R6, R3, 0x2, 0x1f ;  /* 0x0c401f0003067f89 */ /* 0x000e6200000e0000 */
[----:B------:R-:W-:-:S02]  /*7f60*/  IMAD.MOV.U32 R28, RZ, RZ, -0x800000 ;  /* 0xff800000ff1c7424 */ /* 0x000fc400078e00ff */
[----:B------:R-:W-:Y:S02]  /*7f70*/  ULEA UR4, UR37, UR4, 0xa ;  /* 0x0000000425047291 */ /* 0x000fe4000f8e503f */
[----:B------:R-:W-:-:S04]  /*7f80*/  UIADD3 UR37, UR37, 0x1, URZ ;  /* 0x0000000125257890 */ /* 0x000fc8000fffe03f */
[----:B------:R-:W-:Y:S01]  /*7f90*/  UISETP.NE.AND UP0, UPT, UR37, 0x2, UPT ;  /* 0x000000022500788c */ /* 0x000fe2000bf05270 */
[----:B------:R-:W-:Y:S02]  /*7fa0*/  UMOV UR6, UR4 ;  /* 0x0000000400067c82 */ /* 0x000fe40008000000 */
[----:B------:R-:W-:Y:S01]  /*7fb0*/  HGMMA.64x64x16.F32 R88, R148, gdesc[UR4].tnspB, R88, gsb0 ;  /* 0x40e0000494587df0 */ /* 0x000fe20008000858 */
[----:B------:R-:W-:Y:S01]  /*7fc0*/  UIADD3 UR6, UR4, 0x80, URZ ;  /* 0x0000008004067890 */ /* 0x000fe2000fffe03f */
[----:B------:R-:W-:Y:S01]  /*7fd0*/  UMOV UR7, 0x40000040 ;  /* 0x4000004000077882 */ /* 0x000fe20000000000 */
[----:B------:R-:W-:Y:S01]  /*7fe0*/  USEL UR37, UR37, URZ, UP0 ;  /* 0x0000003f25257287 */ /* 0x000fe20008000000 */
[----:B0-----:R-:W-:Y:S01]  /*7ff0*/  FADD.FTZ R5, R5, R4 ;  /* 0x0000000405057221 */ /* 0x001fe20000010000 */
[----:B-1----:R-:W-:-:S04]  /*8000*/  FADD.FTZ R7, R6, R3 ;  /* 0x0000000306077221 */ /* 0x002fc80000010000 */
[----:B------:R-:W0:Y:S04]  /*8010*/  SHFL.BFLY PT, R6, R5, 0x1, 0x1f ;  /* 0x0c201f0005067f89 */ /* 0x000e2800000e0000 */
[----:B------:R-:W1:Y:S01]  /*8020*/  SHFL.BFLY PT, R10, R7, 0x1, 0x1f ;  /* 0x0c201f00070a7f89 */ /* 0x000e6200000e0000 */
[----:B0-----:R-:W-:Y:S01]  /*8030*/  FADD.FTZ R11, R5, R6 ;  /* 0x00000006050b7221 */ /* 0x001fe20000010000 */
[----:B------:R-:W-:Y:S01]  /*8040*/  CS2R R4, SRZ ;  /* 0x0000000000047805 */ /* 0x000fe2000001ff00 */
[----:B-1----:R-:W-:-:S03]  /*8050*/  FADD.FTZ R10, R7, R10 ;  /* 0x0000000a070a7221 */ /* 0x002fc60000010000 */
[----:B------:R-:W-:Y:S01]  /*8060*/  FSETP.NE.FTZ.AND P0, PT, R11, RZ, PT ;  /* 0x000000ff0b00720b */ /* 0x000fe20003f15000 */
[----:B------:R-:W-:Y:S01]  /*8070*/  IMAD.U32 R7, RZ, RZ, UR5 ;  /* 0x00000005ff077e24 */ /* 0x000fe2000f8e00ff */
[----:B------:R-:W-:-:S03]  /*8080*/  FSETP.NE.FTZ.AND P2, PT, R10, RZ, PT ;  /* 0x000000ff0a00720b */ /* 0x000fc60003f55000 */
[----:B------:R-:W-:-:S05]  /*8090*/  @!P1 VIADD R7, R7, 0x16860 ;  /* 0x0001686007079836 */ /* 0x000fca0000000000 */
[----:B------:R-:W-:-:S03]  /*80a0*/  @!P1 PRMT R7, RZ, 0x654, R7 ;  /* 0x00000654ff079816 */ /* 0x000fc60000000007 */
[----:B------:R-:W0:Y:S01]  /*80b0*/  @P0 MUFU.LG2 R6, R11 ;  /* 0x0000000b00060308 */ /* 0x000e220000000c00 */
[C---:B------:R-:W-:Y:S01]  /*80c0*/  @P0 FMUL.FTZ R3, R0.reuse, 0.69314718246459960938 ;  /* 0x3f31721800030820 */ /* 0x040fe20000410000 */
[----:B------:R-:W-:-:S06]  /*80d0*/  @P2 FMUL.FTZ R0, R0, 0.69314718246459960938 ;  /* 0x3f31721800002820 */ /* 0x000fcc0000410000 */
[----:B------:R-:W1:Y:S08]  /*80e0*/  @P2 MUFU.LG2 R9, R10 ;  /* 0x0000000a00092308 */ /* 0x000e700000000c00 */
[----:B------:R-:W3:Y:S01]  /*80f0*/  @P0 MUFU.RCP R4, R11 ;  /* 0x0000000b00040308 */ /* 0x000ee20000001000 */
        /* <DEDUP_REMOVED lines=21> */
[----:B--2---:R-:W-:-:S05]  /*8250*/  VIADD R12, R12, 0x1 ;  /* 0x000000010c0c7836 */ /* 0x004fca0000000000 */
[----:B------:R1:W-:Y:S01]  /*8260*/  STL [R1+0x24], R12 ;  /* 0x0000240c01007387 */ /* 0x0003e20000100800 */
        /* <DEDUP_REMOVED lines=55> */
.L_x_14164:
[----:B------:R-:W0:Y:S01]  /*85e0*/  S2R R5, SR_CgaCtaId ;  /* 0x0000000000057919 */ /* 0x000e220000008800 */
[----:B------:R-:W-:Y:S01]  /*85f0*/  MOV R0, 0x400 ;  /* 0x0000040000007802 */ /* 0x000fe20000000f00 */
[----:B------:R-:W-:Y:S01]  /*8600*/  BSSY B0, `(.L_x_14195) ;  /* 0x000022c000007945 */ /* 0x000fe20003800000 */
[----:B------:R-:W-:Y:S02]  /*8610*/  BAR.SYNC.DEFER_BLOCKING 0x5, 0x200 ;  /* 0x0148000000007b1d */ /* 0x000fe40000010000 */
[----:B0-----:R-:W-:-:S05]  /*8620*/  LEA R0, R5, R0, 0x18 ;  /* 0x0000000005007211 */ /* 0x001fca00078ec0ff */
[----:B------:R0:W1:Y:S01]  /*8630*/  LDS.128 R4, [R0+0x168d0] ;  /* 0x0168d00000047984 */ /* 0x0000620000000c00 */
[----:B------:R-:W-:Y:S06]  /*8640*/  BAR.ARV 0x4, 0x200 ;  /* 0x0108000000007b1d */ /* 0x000fec0000002000 */
[----:B------:R-:W-:Y:S05]  /*8650*/  @P0 BRA `(.L_x_14196) ;  /* 0x0000001800200947 */ /* 0x000fea0003800000 */
[----:B------:R-:W2:Y:S01]  /*8660*/  LDL R8, [R1+0x48] ;  /* 0x0000480001087983 */ /* 0x000ea20000100800 */
[----:B------:R-:W3:Y:S01]  /*8670*/  LDC.64 R34, c[0x0][0xc00] ;  /* 0x00030000ff227b82 */ /* 0x000ee20000000a00 */
[----:B------:R-:W4:Y:S01]  /*8680*/  S2R R9, SR_SWINHI ;  /* 0x0000000000097919 */ /* 0x000f220000002f00 */
[----:B------:R-:W-:Y:S01]  /*8690*/  F2FP.F16.F32.PACK_AB R24, R3, R2 ;  /* 0x000000020318723e */ /* 0x000fe200000000ff */
[----:B------:R-:W-:Y:S01]  /*86a0*/  ULDC.64 UR4, c[0x0][0xc08] ;  /* 0x0003020000047ab9 */ /* 0x000fe20000000a00 */
[----:B------:R-:W-:Y:S01]  /*86b0*/  F2FP.F16.F32.PACK_AB R26, R93, R92 ;  /* 0x0000005c5d1a723e */ /* 0x000fe200000000ff */
[----:B------:R-:W3:Y:S01]  /*86c0*/  LDL R36, [R1+0x1c] ;  /* 0x00001c0001247983 */ /* 0x000ee20000100800 */
[----:B------:R-:W-:Y:S02]  /*86d0*/  F2FP.F16.F32.PACK_AB R27, R95, R94 ;  /* 0x0000005e5f1b723e */ /* 0x000fe400000000ff */
[----:B------:R-:W0:Y:S01]  /*86e0*/  LDC.64 R30, c[0x0][0xc00] ;  /* 0x00030000ff1e7b82 */ /* 0x000e220000000a00 */
[----:B------:R-:W-:-:S02]  /*86f0*/  MOV R20, R0 ;  /* 0x0000000000147202 */ /* 0x000fc40000000f00 */
[----:B----4-:R-:W-:Y:S01]  /*8700*/  MOV R21, R9 ;  /* 0x0000000900157202 */ /* 0x010fe20000000f00 */
[----:B0-----:R-:W-:-:S04]  /*8710*/  IMAD.WIDE R30, R153, 0x4, R30 ;  /* 0x00000004991e7825 */ /* 0x001fc800078e021e */
[----:B------:R-:W-:Y:S01]  /*8720*/  BAR.SYNC.DEFER_BLOCKING 0x1, 0x180 ;  /* 0x0046000000007b1d */ /* 0x000fe20000010000 */
[----:B--2---:R-:W-:-:S03]  /*8730*/  IMAD.WIDE R8, R8, 0x2, R20 ;  /* 0x0000000208087825 */ /* 0x004fc600078e0214 */
[C---:B------:R-:W-:Y:S02]  /*8740*/  LOP3.LUT R11, R8.reuse, 0x380, RZ, 0xc0, !PT ;  /* 0x00000380080b7812 */ /* 0x040fe400078ec0ff */
[C---:B------:R-:W-:Y:S02]  /*8750*/  IADD3 R25, P0, R8.reuse, 0x60, RZ ;  /* 0x0000006008197810 */ /* 0x040fe40007f1e0ff */
[----:B------:R-:W-:Y:S02]  /*8760*/  SHF.R.U64 R11, R11, 0x3, RZ ;  /* 0x000000030b0b7819 */ /* 0x000fe400000012ff */
[----:B-1----:R-:W-:Y:S02]  /*8770*/  LOP3.LUT R4, R25, 0x380, RZ, 0xc0, !PT ;  /* 0x0000038019047812 */ /* 0x002fe400078ec0ff */
[C---:B------:R-:W-:Y:S02]  /*8780*/  IADD3 R23, P1, R8.reuse, 0x40, RZ ;  /* 0x0000004008177810 */ /* 0x040fe40007f3e0ff */
[----:B------:R-:W-:-:S02]  /*8790*/  IADD3 R17, P2, R8, 0x20, RZ ;  /* 0x0000002008117810 */ /* 0x000fc40007f5e0ff */
[----:B------:R-:W-:Y:S02]  /*87a0*/  LOP3.LUT R8, R11, R8, RZ, 0x3c, !PT ;  /* 0x000000080b087212 */ /* 0x000fe400078e3cff */
[----:B------:R-:W-:Y:S02]  /*87b0*/  SHF.R.U64 R4, R4, 0x3, RZ ;  /* 0x0000000304047819 */ /* 0x000fe400000012ff */
[----:B------:R-:W-:Y:S02]  /*87c0*/  MOV R18, R8 ;  /* 0x0000000800127202 */ /* 0x000fe40000000f00 */
[----:B------:R-:W-:Y:S02]  /*87d0*/  LOP3.LUT R10, R4, R25, RZ, 0x3c, !PT ;  /* 0x00000019040a7212 */ /* 0x000fe400078e3cff */
[----:B------:R-:W-:Y:S02]  /*87e0*/  LOP3.LUT R8, R23, 0x380, RZ, 0xc0, !PT ;  /* 0x0000038017087812 */ /* 0x000fe400078ec0ff */
[----:B------:R-:W-:-:S02]  /*87f0*/  LOP3.LUT R4, R17, 0x380, RZ, 0xc0, !PT ;  /* 0x0000038011047812 */ /* 0x000fc400078ec0ff */
[----:B------:R-:W-:Y:S02]  /*8800*/  SHF.R.U64 R8, R8, 0x3, RZ ;  /* 0x0000000308087819 */ /* 0x000fe400000012ff */
[----:B------:R-:W-:Y:S01]  /*8810*/  SHF.R.U64 R4, R4, 0x3, RZ ;  /* 0x0000000304047819 */ /* 0x000fe200000012ff */
[--C-:B------:R-:W-:Y:S01]  /*8820*/  IMAD.X R11, RZ, RZ, R9.reuse, P0 ;  /* 0x000000ffff0b7224 */ /* 0x100fe200000e0609 */
[----:B------:R-:W-:Y:S01]  /*8830*/  F2FP.F16.F32.PACK_AB R25, R91, R90 ;  /* 0x0000005a5b19723e */ /* 0x000fe200000000ff */
[--C-:B------:R-:W-:Y:S01]  /*8840*/  IMAD.X R13, RZ, RZ, R9.reuse, P1 ;  /* 0x000000ffff0d7224 */ /* 0x100fe200008e0609 */
[----:B------:R-:W-:Y:S01]  /*8850*/  LOP3.LUT R12, R8, R23, RZ, 0x3c, !PT ;  /* 0x00000017080c7212 */ /* 0x000fe200078e3cff */
[----:B------:R-:W-:Y:S01]  /*8860*/  IMAD.X R15, RZ, RZ, R9, P2 ;  /* 0x000000ffff0f7224 */ /* 0x000fe200010e0609 */
[----:B------:R-:W-:Y:S02]  /*8870*/  LOP3.LUT R14, R4, R17, RZ, 0x3c, !PT ;  /* 0x00000011040e7212 */ /* 0x000fe400078e3cff */
[----:B------:R-:W-:Y:S01]  /*8880*/  MOV R17, R10 ;  /* 0x0000000a00117202 */ /* 0x000fe20000000f00 */
[----:B------:R0:W-:Y:S01]  /*8890*/  STSM.16.M88.4 [R18], R24 ;  /* 0x0000001812007844 */ /* 0x0001e20000000200 */
[----:B------:R-:W-:-:S02]  /*88a0*/  MOV R23, R12 ;  /* 0x0000000c00177202 */ /* 0x000fc40000000f00 */
        /* <DEDUP_REMOVED lines=9> */
[----:B0-----:R-:W-:Y:S02]  /*8940*/  F2FP.F16.F32.PACK_AB R24, R113, R112 ;  /* 0x000000707118723e */ /* 0x001fe400000000ff */
[----:B------:R-:W-:Y:S02]  /*8950*/  F2FP.F16.F32.PACK_AB R25, R115, R114 ;  /* 0x000000727319723e */ /* 0x000fe400000000ff */
[----:B------:R-:W-:-:S02]  /*8960*/  F2FP.F16.F32.PACK_AB R26, R117, R116 ;  /* 0x00000074751a723e */ /* 0x000fc400000000ff */
[----:B------:R-:W-:Y:S01]  /*8970*/  F2FP.F16.F32.PACK_AB R27, R119, R118 ;  /* 0x00000076771b723e */ /* 0x000fe200000000ff */
[----:B------:R0:W-:Y:S04]  /*8980*/  STSM.16.M88.4 [R4], R8 ;  /* 0x0000000804007844 */ /* 0x0001e80000000200 */
[----:B------:R-:W-:Y:S04]  /*8990*/  STSM.16.M88.4 [R23], R12 ;  /* 0x0000000c17007844 */ /* 0x000fe80000000200 */
[----:B------:R1:W-:Y:S01]  /*89a0*/  STSM.16.M88.4 [R17], R24 ;  /* 0x0000001811007844 */ /* 0x0003e20000000200 */
[----:B------:R-:W-:Y:S01]  /*89b0*/  BAR.SYNC.DEFER_BLOCKING 0x1, 0x180 ;  /* 0x0046000000007b1d */ /* 0x000fe20000010000 */
[----:B---3--:R-:W-:-:S04]  /*89c0*/  ISETP.NE.U32.AND P0, PT, R34, RZ, PT ;  /* 0x000000ff2200720c */ /* 0x008fc80003f05070 */
[----:B------:R-:W-:Y:S01]  /*89d0*/  ISETP.NE.AND.EX P0, PT, R35, RZ, PT, P0 ;  /* 0x000000ff2300720c */ /* 0x000fe20003f05300 */
[----:B------:R-:W-:Y:S01]  /*89e0*/  IMAD.MOV.U32 R18, RZ, RZ, RZ ;  /* 0x000000ffff127224 */ /* 0x000fe200078e00ff */
[----:B------:R-:W-:Y:S01]  /*89f0*/  ISETP.NE.U32.AND P1, PT, RZ, UR4, PT ;  /* 0x00000004ff007c0c */ /* 0x000fe2000bf25070 */
[----:B0-----:R-:W0:Y:S08]  /*8a00*/  LDC R8, c[0x0][0xad4] ;  /* 0x0002b500ff087b82 */ /* 0x001e300000000800 */
[----:B-1----:R-:W1:Y:S02]  /*8a10*/  LDC R17, c[0x0][0xbe8] ;  /* 0x0002fa00ff117b82 */ /* 0x002e640000000800 */
[----:B------:R-:W2:Y:S01]  /*8a20*/  @P0 LDG.E R18, desc[UR40][R30.64] ;  /* 0x000000281e120981 */ /* 0x000ea2000c1e1900 */
[----:B------:R-:W-:Y:S01]  /*8a30*/  ISETP.NE.AND.EX P1, PT, RZ, UR5, PT, P1 ;  /* 0x00000005ff007c0c */ /* 0x000fe2000bf25310 */
[----:B------:R-:W-:-:S12]  /*8a40*/  IMAD.MOV.U32 R26, RZ, RZ, 0x9b8 ;  /* 0x000009b8ff1a7424 */ /* 0x000fd800078e00ff */
[----:B------:R-:W-:-:S04]  /*8a50*/  @P1 LEA R32, P2, R153, UR4, 0x2 ;  /* 0x0000000499201c11 */ /* 0x000fc8000f8410ff */
[----:B------:R-:W-:Y:S02]  /*8a60*/  @P1 LEA.HI.X R33, R153, UR5, R157, 0x2, P2 ;  /* 0x0000000599211c11 */ /* 0x000fe400090f149d */
[----:B------:R-:W-:-:S04]  /*8a70*/  ISETP.NE.AND P2, PT, R155, RZ, PT ;  /* 0x000000ff9b00720c */ /* 0x000fc80003f45270 */
[----:B0-----:R-:W-:-:S04]  /*8a80*/  SEL R8, R155, R8, P2 ;  /* 0x000000089b087207 */ /* 0x001fc80001000000 */
[----:B------:R-:W-:Y:S02]  /*8a90*/  ISETP.GT.AND P3, PT, R8, 0x1, PT ;  /* 0x000000010800780c */ /* 0x000fe40003f64270 */
[----:B-1----:R-:W-:Y:S01]  /*8aa0*/  ISETP.NE.AND P4, PT, R17, 0x1, PT ;  /* 0x000000011100780c */ /* 0x002fe20003f85270 */
[----:B------:R-:W-:Y:S01]  /*8ab0*/  ULDC UR4, c[0x0][0xa88] ;  /* 0x0002a20000047ab9 */ /* 0x000fe20000000800 */
[----:B------:R-:W-:Y:S01]  /*8ac0*/  SEL R26, R26, 0x978, P3 ;  /* 0x000009781a1a7807 */ /* 0x000fe20001800000 */
[----:B------:R-:W0:Y:S01]  /*8ad0*/  LDC.64 R8, c[0x0][0xba8] ;  /* 0x0002ea00ff087b82 */ /* 0x000e220000000a00 */
[----:B------:R-:W-:Y:S01]  /*8ae0*/  IMAD.U32 R4, RZ, RZ, UR4 ;  /* 0x00000004ff047e24 */ /* 0x000fe2000f8e00ff */
[----:B------:R-:W-:-:S05]  /*8af0*/  ISETP.NE.U32.AND P2, PT, R34, RZ, PT ;  /* 0x000000ff2200720c */ /* 0x000fca0003f45070 */
[----:B------:R1:W5:Y:S01]  /*8b00*/  @P1 LDG.E R4, desc[UR40][R32.64] ;  /* 0x0000002820041981 */ /* 0x000362000c1e1900 */
[----:B------:R-:W3:Y:S08]  /*8b10*/  LDC.64 R14, c[0x0][R26+0x220] ;  /* 0x000088001a0e7b82 */ /* 0x000ef00000000a00 */
[----:B------:R-:W4:Y:S01]  /*8b20*/  LDC.64 R12, c[0x0][R26+0x218] ;  /* 0x000086001a0c7b82 */ /* 0x000f220000000a00 */
[----:B------:R-:W-:-:S07]  /*8b30*/  ISETP.NE.AND.EX P2, PT, R35, RZ, PT, P2 ;  /* 0x000000ff2300720c */ /* 0x000fce0003f45320 */
[----:B-1----:R-:W1:Y:S01]  /*8b40*/  @P4 LDC R32, c[0x0][0xbec] ;  /* 0x0002fb00ff204b82 */ /* 0x002e620000000800 */
[----:B------:R-:W-:-:S07]  /*8b50*/  SEL R153, R153, RZ, !P2 ;  /* 0x000000ff99997207 */ /* 0x000fce0005000000 */
[----:B------:R-:W1:Y:S01]  /*8b60*/  @P4 LDC R33, c[0x0][0xbf0] ;  /* 0x0002fc00ff214b82 */ /* 0x000e620000000800 */
[----:B------:R-:W-:Y:S01]  /*8b70*/  SEL R157, R157, RZ, !P2 ;  /* 0x000000ff9d9d7207 */ /* 0x000fe20005000000 */
[----:B---3--:R-:W-:-:S06]  /*8b80*/  IMAD R15, R15, R153, RZ ;  /* 0x000000990f0f7224 */ /* 0x008fcc00078e02ff */
[----:B------:R-:W3:Y:S01]  /*8b90*/  LDC.64 R10, c[0x0][R26+0x228] ;  /* 0x00008a001a0a7b82 */ /* 0x000ee20000000a00 */
[----:B------:R-:W-:Y:S02]  /*8ba0*/  IMAD R157, R14, R157, R15 ;  /* 0x0000009d0e9d7224 */ /* 0x000fe400078e020f */
[----:B----4-:R-:W-:-:S04]  /*8bb0*/  IMAD.WIDE.U32 R24, R12, R154, RZ ;  /* 0x0000009a0c187225 */ /* 0x010fc800078e00ff */
[----:B------:R-:W-:Y:S01]  /*8bc0*/  IMAD.WIDE.U32 R14, R14, R153, RZ ;  /* 0x000000990e0e7225 */ /* 0x000fe200078e00ff */
[----:B------:R-:W-:Y:S01]  /*8bd0*/  SEL R27, R36, RZ, P3 ;  /* 0x000000ff241b7207 */ /* 0x000fe20001800000 */
[----:B0-----:R-:W0:Y:S02]  /*8be0*/  @!P3 LDC R8, c[0x0][0xb50] ;  /* 0x0002d400ff08bb82 */ /* 0x001e240000000800 */
[----:B------:R-:W-:Y:S02]  /*8bf0*/  IMAD R23, R13, R154, RZ ;  /* 0x0000009a0d177224 */ /* 0x000fe400078e02ff */
[----:B------:R-:W-:-:S04]  /*8c00*/  IMAD.IADD R35, R152, 0x1, R16 ;  /* 0x0000000198237824 */ /* 0x000fc800078e0210 */
[----:B------:R4:W0:Y:S01]  /*8c10*/  LDC.64 R12, c[0x0][R26+0x210] ;  /* 0x000084001a0c7b82 */ /* 0x0008220000000a00 */
[----:B------:R-:W-:Y:S02]  /*8c20*/  IMAD.IADD R157, R15, 0x1, R157 ;  /* 0x000000010f9d7824 */ /* 0x000fe400078e029d */
[----:B------:R-:W-:Y:S02]  /*8c30*/  IMAD.MOV.U32 R15, RZ, RZ, R35 ;  /* 0x000000ffff0f7224 */ /* 0x000fe400078e0023 */
[----:B------:R-:W-:Y:S02]  /*8c40*/  IMAD.IADD R34, R25, 0x1, R23 ;  /* 0x0000000119227824 */ /* 0x000fe400078e0217 */
[-C--:B---3--:R-:W-:Y:S01]  /*8c50*/  IMAD R25, R11, R27.reuse, RZ ;  /* 0x0000001b0b197224 */ /* 0x088fe200078e02ff */
[----:B------:R-:W3:Y:S01]  /*8c60*/  @!P3 LDC R9, c[0x0][0xb54] ;  /* 0x0002d500ff09bb82 */ /* 0x000ee20000000800 */
[----:B------:R-:W-:-:S04]  /*8c70*/  IMAD.WIDE.U32 R10, R10, R27, RZ ;  /* 0x0000001b0a0a7225 */ /* 0x000fc800078e00ff */
[----:B------:R-:W-:Y:S01]  /*8c80*/  IMAD.IADD R25, R11, 0x1, R25 ;  /* 0x000000010b197824 */ /* 0x000fe200078e0219 */
[--C-:B--2---:R-:W-:Y:S01]  /*8c90*/  IADD3 R24, P2, P5, R14, R24, R18.reuse ;  /* 0x000000180e187210 */ /* 0x104fe20007d5e012 */
[----:B-1----:R-:W-:Y:S01]  /*8ca0*/  @P4 IMAD.HI.U32 R14, R35, R32, RZ ;  /* 0x00000020230e4227 */ /* 0x002fe200078e00ff */
[----:B------:R-:W-:-:S04]  /*8cb0*/  SHF.R.S32.HI R23, RZ, 0x1f, R18 ;  /* 0x0000001fff177819 */ /* 0x000fc80000011412 */
[----:B------:R-:W-:Y:S02]  /*8cc0*/  @P4 SHF.R.U32.HI R15, RZ, R33, R14 ;  /* 0x00000021ff0f4219 */ /* 0x000fe4000001160e */
[----:B------:R-:W-:-:S03]  /*8cd0*/  IADD3.X R14, R157, R34, R23, P2, P5 ;  /* 0x000000229d0e7210 */ /* 0x000fc600017ea417 */
[--C-:B----4-:R-:W-:Y:S01]  /*8ce0*/  IMAD.MOV R26, RZ, RZ, -R15.reuse ;  /* 0x000000ffff1a7224 */ /* 0x110fe200078e0a0f */
[----:B------:R-:W-:Y:S02]  /*8cf0*/  IADD3 R10, P2, P5, R15, R24, R10 ;  /* 0x000000180f0a7210 */ /* 0x000fe40007d5e00a */
[----:B------:R-:W-:Y:S01]  /*8d00*/  SHF.R.S32.HI R11, RZ, 0x1f, R15 ;  /* 0x0000001fff0b7819 */ /* 0x000fe2000001140f */
[----:B------:R-:W-:-:S03]  /*8d10*/  IMAD R15, R17, R26, R35 ;  /* 0x0000001a110f7224 */ /* 0x000fc600078e0223 */
[----:B------:R-:W-:Y:S01]  /*8d20*/  IADD3.X R11, R11, R14, R25, P2, P5 ;  /* 0x0000000e0b0b7210 */ /* 0x000fe200017ea419 */
[----:B0-----:R-:W-:Y:S01]  /*8d30*/  IMAD R13, R13, R15, RZ ;  /* 0x0000000f0d0d7224 */ /* 0x001fe200078e02ff */
[----:B------:R-:W-:-:S05]  /*8d40*/  SHF.R.S32.HI R25, RZ, 0x1f, R15 ;  /* 0x0000001fff197819 */ /* 0x000fca000001140f */
[C---:B------:R-:W-:Y:S02]  /*8d50*/  IMAD R25, R12.reuse, R25, R13 ;  /* 0x000000190c197224 */ /* 0x040fe400078e020d */
[----:B------:R-:W-:-:S04]  /*8d60*/  IMAD.WIDE.U32 R12, R12, R15, R10 ;  /* 0x0000000f0c0c7225 */ /* 0x000fc800078e000a */
[----:B------:R-:W-:Y:S01]  /*8d70*/  IMAD.IADD R10, R13, 0x1, R25 ;  /* 0x000000010d0a7824 */ /* 0x000fe200078e0219 */
[----:B------:R-:W-:-:S04]  /*8d80*/  LEA R13, P2, R12, R8, 0x2 ;  /* 0x000000080c0d7211 */ /* 0x000fc800078410ff */
[----:B---3--:R-:W-:Y:S01]  /*8d90*/  LEA.HI.X R12, R12, R9, R10, 0x2, P2 ;  /* 0x000000090c0c7211 */ /* 0x008fe200010f140a */
[----:B------:R-:W-:Y:S08]  /*8da0*/  @P1 BRA `(.L_x_14197) ;  /* 0x0000000000101947 */ /* 0x000ff00003800000 */
[----:B------:R-:W-:Y:S05]  /*8db0*/  @!P0 BRA `(.L_x_14197) ;  /* 0x00000000000c8947 */ /* 0x000fea0003800000 */
[----:B------:R-:W2:Y:S04]  /*8dc0*/  LDG.E R9, desc[UR40][R30.64] ;  /* 0x000000281e097981 */ /* 0x000ea8000c1e1900 */
[----:B-----5:R-:W2:Y:S02]  /*8dd0*/  LDG.E R4, desc[UR40][R30.64+0x4] ;  /* 0x000004281e047981 */ /* 0x020ea4000c1e1900 */
[----:B--2---:R-:W-:-:S07]  /*8de0*/  IMAD.IADD R4, R4, 0x1, -R9 ;  /* 0x0000000104047824 */ /* 0x004fce00078e0a09 */
.L_x_14197:
        /* <DEDUP_REMOVED lines=13> */
[----:B--2---:R-:W-:-:S04]  /*8ec0*/  IMAD.IADD R15, R15, 0x1, R16 ;  /* 0x000000010f0f7824 */ /* 0x004fc800078e0210 */
[C---:B------:R-:W-:Y:S01]  /*8ed0*/  VIADD R25, R15.reuse, 0x8 ;  /* 0x000000080f197836 */ /* 0x040fe20000000000 */
[----:B------:R-:W-:-:S04]  /*8ee0*/  ISETP.GE.OR P1, PT, R15, R4, P0 ;  /* 0x000000040f00720c */ /* 0x000fc80000726670 */
[----:B------:R-:W-:-:S09]  /*8ef0*/  ISETP.GE.OR P0, PT, R25, R4, P0 ;  /* 0x000000041900720c */ /* 0x000fd20000706670 */
[----:B0-----:R0:W-:Y:S04]  /*8f00*/  @!P1 ST.E desc[UR40][R8.64], R29 ;  /* 0x0000001d08009985 */ /* 0x0011e8000c101928 */
[----:B------:R0:W-:Y:S01]  /*8f10*/  @!P0 ST.E desc[UR40][R10.64], R28 ;  /* 0x0000001c0a008985 */ /* 0x0001e2000c101928 */
[----:B------:R-:W-:Y:S05]  /*8f20*/  @P3 BRA `(.L_x_14198) ;  /* 0x0000000400c03947 */ /* 0x000fea0003800000 */
[----:B------:R-:W1:Y:S01]  /*8f30*/  S2R R14, SR_TID.X ;  /* 0x00000000000e7919 */ /* 0x000e620000002100 */
[----:B------:R-:W-:Y:S01]  /*8f40*/  IMAD.SHL.U32 R37, R156, 0x8, RZ ;  /* 0x000000089c257824 */ /* 0x000fe200078e00ff */
[----:B------:R-:W2:Y:S01]  /*8f50*/  @P4 LDC R33, c[0x0][0xbec] ;  /* 0x0002fb00ff214b82 */ /* 0x000ea20000000800 */
[----:B------:R-:W-:-:S07]  /*8f60*/  ULDC.64 UR4, c[0x0][0xaa0] ;  /* 0x0002a80000047ab9 */ /* 0x000fce0000000a00 */
[----:B------:R-:W3:Y:S01]  /*8f70*/  @P4 LDC R35, c[0x0][0xbf0] ;  /* 0x0002fc00ff234b82 */ /* 0x000ee20000000800 */
[----:B-1----:R-:W-:-:S05]  /*8f80*/  VIADD R14, R14, 0xffffff80 ;  /* 0xffffff800e0e7836 */ /* 0x002fca0000000000 */
[----:B------:R-:W-:-:S04]  /*8f90*/  SHF.R.S32.HI R34, RZ, 0x1f, R14 ;  /* 0x0000001fff227819 */ /* 0x000fc8000001140e */
[----:B------:R-:W-:-:S04]  /*8fa0*/  LEA.HI R34, R34, R14, RZ, 0x3 ;  /* 0x0000000e22227211 */ /* 0x000fc800078f18ff */
[----:B------:R-:W-:-:S05]  /*8fb0*/  SHF.R.S32.HI R34, RZ, 0x3, R34 ;  /* 0x00000003ff227819 */ /* 0x000fca0000011422 */
[----:B------:R-:W-:-:S04]  /*8fc0*/  IMAD R3, R34, 0x40, R37 ;  /* 0x0000004022037824 */ /* 0x000fc800078e0225 */
[----:B------:R-:W-:-:S03]  /*8fd0*/  IMAD.WIDE R20, R3, 0x2, R20 ;  /* 0x0000000203147825 */ /* 0x000fc600078e0214 */
[C---:B------:R-:W-:Y:S02]  /*8fe0*/  IADD3 R25, P0, R20.reuse, 0x1800, RZ ;  /* 0x0000180014197810 */ /* 0x040fe40007f1e0ff */
[C---:B0-----:R-:W-:Y:S02]  /*8ff0*/  IADD3 R29, P1, R20.reuse, 0x3000, RZ ;  /* 0x00003000141d7810 */ /* 0x041fe40007f3e0ff */
        /* <DEDUP_REMOVED lines=12> */
[----:B------:R-:W4:Y:S04]  /*90c0*/  LD.E.128 R12, desc[UR40][R12.64] ;  /* 0x000000280c0c7980 */ /* 0x000f28000c101d00 */
[----:B------:R-:W4:Y:S04]  /*90d0*/  LD.E.128 R24, desc[UR40][R24.64] ;  /* 0x0000002818187980 */ /* 0x000f28000c101d00 */
[----:B------:R-:W4:Y:S01]  /*90e0*/  LD.E.128 R28, desc[UR40][R28.64] ;  /* 0x000000281c1c7980 */ /* 0x000f22000c101d00 */
[----:B------:R-:W-:-:S04]  /*90f0*/  IADD3 R3, P0, R20, 0x4800, RZ ;  /* 0x0000480014037810 */ /* 0x000fc80007f1e0ff */
[----:B------:R-:W-:Y:S01]  /*9100*/  LOP3.LUT R2, R3, 0x380, RZ, 0xc0, !PT ;  /* 0x0000038003027812 */ /* 0x000fe200078ec0ff */
[----:B------:R-:W-:Y:S02]  /*9110*/  IMAD R23, R23, UR4, RZ ;  /* 0x0000000417177c24 */ /* 0x000fe4000f8e02ff */
[----:B------:R-:W-:Y:S01]  /*9120*/  IMAD.X R9, RZ, RZ, R21, P0 ;  /* 0x000000ffff097224 */ /* 0x000fe200000e0615 */
[----:B------:R-:W-:Y:S01]  /*9130*/  SHF.R.U64 R2, R2, 0x3, RZ ;  /* 0x0000000302027819 */ /* 0x000fe200000012ff */
[----:B------:R-:W-:-:S03]  /*9140*/  IMAD R23, R18, UR5, R23 ;  /* 0x0000000512177c24 */ /* 0x000fc6000f8e0217 */
[----:B------:R-:W-:Y:S01]  /*9150*/  LOP3.LUT R8, R2, R3, RZ, 0x3c, !PT ;  /* 0x0000000302087212 */ /* 0x000fe200078e3cff */
[----:B------:R-:W-:Y:S01]  /*9160*/  IMAD.WIDE.U32 R2, R18, UR4, RZ ;  /* 0x0000000412027c25 */ /* 0x000fe2000f8e00ff */
[----:B------:R-:W-:-:S03]  /*9170*/  ULDC.64 UR4, c[0x0][0xae8] ;  /* 0x0002ba0000047ab9 */ /* 0x000fc60000000a00 */
[----:B------:R-:W-:Y:S01]  /*9180*/  IMAD R21, R156, 0x30, R34 ;  /* 0x000000309c157824 */ /* 0x000fe200078e0222 */
[----:B------:R-:W-:Y:S01]  /*9190*/  SHF.R.S32.HI R20, RZ, 0x1f, R153 ;  /* 0x0000001fff147819 */ /* 0x000fe20000011499 */
[----:B------:R-:W-:Y:S01]  /*91a0*/  IMAD.IADD R3, R3, 0x1, R23 ;  /* 0x0000000103037824 */ /* 0x000fe200078e0217 */
[----:B------:R-:W5:Y:S01]  /*91b0*/  LD.E.128 R8, desc[UR40][R8.64] ;  /* 0x0000002808087980 */ /* 0x000f62000c101d00 */
[----:B------:R-:W-:Y:S02]  /*91c0*/  IMAD.IADD R32, R16, 0x1, R21 ;  /* 0x0000000110207824 */ /* 0x000fe400078e0215 */
[----:B------:R-:W-:Y:S01]  /*91d0*/  IMAD.WIDE.U32 R2, R154, UR4, R2 ;  /* 0x000000049a027c25 */ /* 0x000fe2000f8e0002 */
[----:B------:R-:W-:Y:S01]  /*91e0*/  @!PT LDS RZ, [RZ] ;  /* 0x00000000fffff984 */ /* 0x000fe20000000800 */
[----:B------:R-:W-:Y:S01]  /*91f0*/  @!PT LDS RZ, [RZ] ;  /* 0x00000000fffff984 */ /* 0x000fe20000000800 */
[----:B------:R-:W-:Y:S01]  /*9200*/  @!PT LDS RZ, [RZ] ;  /* 0x00000000fffff984 */ /* 0x000fe20000000800 */
[----:B------:R-:W-:Y:S01]  /*9210*/  @!PT LDS RZ, [RZ] ;  /* 0x00000000fffff984 */ /* 0x000fe20000000800 */
[----:B------:R0:W-:Y:S06]  /*9220*/  MEMBAR.ALL.CTA ;  /* 0x0000000000007992 */ /* 0x0001ec0000008000 */
[----:B0-----:R-:W0:Y:S01]  /*9230*/  FENCE.VIEW.ASYNC.S ;  /* 0x00000000000073c6 */ /* 0x001e220000000000 */
[----:B--2---:R-:W-:-:S04]  /*9240*/  @P4 IMAD.HI.U32 R18, R32, R33, RZ ;  /* 0x0000002120124227 */ /* 0x004fc800078e00ff */
        /* <DEDUP_REMOVED lines=17> */
[----:B------:R-:W-:Y:S02]  /*9360*/  IMAD.IADD R3, R3, 0x1, R23 ;  /* 0x0000000103037824 */ /* 0x000fe400078e0217 */
[----:B------:R-:W-:Y:S02]  /*9370*/  IMAD R18, R18, UR4, RZ ;  /* 0x0000000412127c24 */ /* 0x000fe4000f8e02ff */
[----:B------:R-:W-:-:S04]  /*9380*/  IMAD.WIDE.U32 R2, R17, UR4, R2 ;  /* 0x0000000411027c25 */ /* 0x000fc8000f8e0002 */
[----:B------:R-:W-:Y:S01]  /*9390*/  IMAD R21, R17, UR5, R18 ;  /* 0x0000000511157c24 */ /* 0x000fe2000f8e0212 */
[----:B------:R-:W-:Y:S01]  /*93a0*/  ULDC.64 UR4, c[0x0][0xa80] ;  /* 0x0002a00000047ab9 */ /* 0x000fe20000000a00 */
[----:B------:R-:W-:Y:S01]  /*93b0*/  IMAD.IADD R23, R34, 0x1, R16 ;  /* 0x0000000122177824 */ /* 0x000fe200078e0210 */
[C---:B------:R-:W-:Y:S01]  /*93c0*/  LEA R18, P0, R2.reuse, UR4, 0x1 ;  /* 0x0000000402127c11 */ /* 0x040fe2000f8008ff */
[----:B------:R-:W-:Y:S01]  /*93d0*/  IMAD.IADD R3, R3, 0x1, R21 ;  /* 0x0000000103037824 */ /* 0x000fe200078e0215 */
[----:B------:R-:W-:Y:S01]  /*93e0*/  ULDC UR4, c[0x0][0xac8] ;  /* 0x0002b20000047ab9 */ /* 0x000fe20000000800 */
[C---:B------:R-:W-:Y:S02]  /*93f0*/  VIADD R17, R23.reuse, 0x60 ;  /* 0x0000006017117836 */ /* 0x040fe40000000000 */
[----:B0-----:R-:W0:Y:S01]  /*9400*/  SHFL.IDX PT, R20, R18, 0x1, 0x181f ;  /* 0x00381f0012147f89 */ /* 0x001e2200000e0000 */
[----:B------:R-:W-:Y:S01]  /*9410*/  LEA.HI.X R32, R2, UR5, R3, 0x1, P0 ;  /* 0x0000000502207c11 */ /* 0x000fe200080f0c03 */
[----:B------:R-:W-:Y:S01]  /*9420*/  VIADD R3, R23, 0x30 ;  /* 0x0000003017037836 */ /* 0x000fe20000000000 */
[----:B------:R-:W-:Y:S01]  /*9430*/  ISETP.GE.AND P0, PT, R37, UR4, PT ;  /* 0x0000000425007c0c */ /* 0x000fe2000bf06270 */
[----:B------:R-:W1:Y:S01]  /*9440*/  SHFL.IDX PT, R2, R18, RZ, 0x181f ;  /* 0x00181fff12027589 */ /* 0x000e6200000e0000 */
[----:B------:R-:W-:-:S02]  /*9450*/  IMAD.SHL.U32 R38, R156, 0x8, RZ ;  /* 0x000000089c267824 */ /* 0x000fc400078e00ff */
[-C--:B------:R-:W-:Y:S01]  /*9460*/  ISETP.GE.OR P1, PT, R23, R4.reuse, P0 ;  /* 0x000000041700720c */ /* 0x080fe20000726670 */
[----:B------:R-:W2:Y:S01]  /*9470*/  SHFL.IDX PT, R35, R18, 0x2, 0x181f ;  /* 0x00581f0012237f89 */ /* 0x000ea200000e0000 */
[-C--:B------:R-:W-:Y:S01]  /*9480*/  ISETP.GE.OR P2, PT, R3, R4.reuse, P0 ;  /* 0x000000040300720c */ /* 0x080fe20000746670 */
[----:B------:R-:W-:Y:S01]  /*9490*/  VIADD R0, R0, 0x16820 ;  /* 0x0001682000007836 */ /* 0x000fe20000000000 */
[-C--:B------:R-:W-:Y:S01]  /*94a0*/  ISETP.GE.OR P3, PT, R17, R4.reuse, P0 ;  /* 0x000000041100720c */ /* 0x080fe20000766670 */
[----:B------:R-:W3:Y:S01]  /*94b0*/  SHFL.IDX PT, R21, R32, RZ, 0x181f ;  /* 0x00181fff20157589 */ /* 0x000ee200000e0000 */
[----:B------:R-:W-:Y:S01]  /*94c0*/  SHF.R.S32.HI R38, RZ, 0x1f, R38 ;  /* 0x0000001fff267819 */ /* 0x000fe20000011426 */
[----:B------:R-:W-:Y:S01]  /*94d0*/  VIADD R23, R23, 0x90 ;  /* 0x0000009017177836 */ /* 0x000fe20000000000 */
[----:B------:R-:W-:Y:S01]  /*94e0*/  PRMT R0, RZ, 0x654, R0 ;  /* 0x00000654ff007816 */ /* 0x000fe20000000000 */
[----:B------:R-:W3:Y:S03]  /*94f0*/  SHFL.IDX PT, R33, R32, 0x1, 0x181f ;  /* 0x00381f0020217f89 */ /* 0x000ee600000e0000 */
[----:B------:R1:W-:Y:S01]  /*9500*/  SYNCS.ARRIVE.TRANS64.RED.A1T0 RZ, [R0+URZ], RZ ;  /* 0x000000ff00ff79a7 */ /* 0x0003e2000810043f */
[----:B------:R-:W3:Y:S01]  /*9510*/  SHFL.IDX PT, R34, R32, 0x2, 0x181f ;  /* 0x00581f0020227f89 */ /* 0x000ee200000e0000 */
[----:B------:R-:W-:-:S02]  /*9520*/  ISETP.GE.OR P0, PT, R23, R4, P0 ;  /* 0x000000041700720c */ /* 0x000fc40000706670 */
[C---:B0-----:R-:W-:Y:S01]  /*9530*/  @!P2 LEA R16, P5, R37.reuse, R20, 0x1 ;  /* 0x000000142510a211 */ /* 0x041fe200078a08ff */
[----:B------:R-:W0:Y:S01]  /*9540*/  SHFL.IDX PT, R18, R18, 0x3, 0x181f ;  /* 0x00781f0012127f89 */ /* 0x000e2200000e0000 */
[----:B-1----:R-:W-:-:S03]  /*9550*/  @!P1 LEA R2, P4, R37, R2, 0x1 ;  /* 0x0000000225029211 */ /* 0x002fc600078808ff */
[----:B------:R-:W1:Y:S01]  /*9560*/  SHFL.IDX PT, R32, R32, 0x3, 0x181f ;  /* 0x00781f0020207f89 */ /* 0x000e6200000e0000 */
[C---:B--2---:R-:W-:Y:S02]  /*9570*/  @!P3 LEA R20, P6, R37.reuse, R35, 0x1 ;  /* 0x000000232514b211 */ /* 0x044fe400078c08ff */
[C-C-:B---3--:R-:W-:Y:S02]  /*9580*/  @!P1 LEA.HI.X R3, R37.reuse, R21, R38.reuse, 0x1, P4 ;  /* 0x0000001525039211 */ /* 0x148fe400020f0c26 */
[C-C-:B------:R-:W-:Y:S02]  /*9590*/  @!P2 LEA.HI.X R17, R37.reuse, R33, R38.reuse, 0x1, P5 ;  /* 0x000000212511a211 */ /* 0x140fe400028f0c26 */
[----:B------:R-:W-:Y:S01]  /*95a0*/  @!P3 LEA.HI.X R21, R37, R34, R38, 0x1, P6 ;  /* 0x000000222515b211 */ /* 0x000fe200030f0c26 */
[----:B----4-:R2:W-:Y:S04]  /*95b0*/  @!P1 ST.E.128 desc[UR40][R2.64], R12 ;  /* 0x0000000c02009985 */ /* 0x0105e8000c101d28 */
[----:B------:R2:W-:Y:S04]  /*95c0*/  @!P2 ST.E.128 desc[UR40][R16.64], R24 ;  /* 0x000000181000a985 */ /* 0x0005e8000c101d28 */
[----:B------:R2:W-:Y:S01]  /*95d0*/  @!P3 ST.E.128 desc[UR40][R20.64], R28 ;  /* 0x0000001c1400b985 */ /* 0x0005e2000c101d28 */
[----:B01----:R-:W-:Y:S05]  /*95e0*/  @P0 BRA `(.L_x_14199) ;  /* 0x0000001000b40947 */ /* 0x003fea0003800000 */
[----:B--2---:R-:W-:-:S04]  /*95f0*/  LEA R2, P0, R37, R18, 0x1 ;  /* 0x0000001225027211 */ /* 0x004fc800078008ff */
[----:B------:R-:W-:-:S05]  /*9600*/  LEA.HI.X R3, R37, R32, R38, 0x1, P0 ;  /* 0x0000002025037211 */ /* 0x000fca00000f0c26 */
[----:B-----5:R0:W-:Y:S01]  /*9610*/  ST.E.128 desc[UR40][R2.64], R8 ;  /* 0x0000000802007985 */ /* 0x0201e2000c101d28 */
[----:B------:R-:W-:Y:S05]  /*9620*/  BRA `(.L_x_14199) ;  /* 0x0000001000a47947 */ /* 0x000fea0003800000 */
.L_x_14198:
[----:B------:R-:W1:Y:S01]  /*9630*/  @P4 LDC R12, c[0x0][0xbec] ;  /* 0x0002fb00ff0c4b82 */ /* 0x000e620000000800 */
[----:B------:R-:W-:Y:S01]  /*9640*/  ULDC.64 UR4, c[0x0][0xb08] ;  /* 0x0002c20000047ab9 */ /* 0x000fe20000000a00 */
[----:B0-----:R-:W-:Y:S01]  /*9650*/  SHF.R.S32.HI R10, RZ, 0x1f, R153 ;  /* 0x0000001fff0a7819 */ /* 0x001fe20000011499 */
[----:B------:R-:W-:Y:S01]  /*9660*/  IMAD R23, R23, UR4, RZ ;  /* 0x0000000417177c24 */ /* 0x000fe2000f8e02ff */
[----:B------:R-:W-:Y:S01]  /*9670*/  ULDC.64 UR6, c[0x0][0xb30] ;  /* 0x0002cc0000067ab9 */ /* 0x000fe20000000a00 */
[C---:B------:R-:W-:Y:S01]  /*9680*/  IMAD.WIDE.U32 R8, R18.reuse, UR4, RZ ;  /* 0x0000000412087c25 */ /* 0x040fe2000f8e00ff */
[----:B------:R-:W-:Y:S01]  /*9690*/  ISETP.GE.AND P0, PT, R15, R4, PT ;  /* 0x000000040f00720c */ /* 0x000fe20003f06270 */
[----:B------:R-:W-:Y:S01]  /*96a0*/  BSSY B1, `(.L_x_14200) ;  /* 0x000005d000017945 */ /* 0x000fe20003800000 */
[----:B------:R-:W0:Y:S01]  /*96b0*/  @P4 LDC R21, c[0x0][0xbf0] ;  /* 0x0002fc00ff154b82 */ /* 0x000e220000000800 */
[----:B------:R-:W-:Y:S01]  /*96c0*/  IMAD R23, R18, UR5, R23 ;  /* 0x0000000512177c24 */ /* 0x000fe2000f8e0217 */
[----:B------:R-:W-:Y:S01]  /*96d0*/  ULDC.64 UR4, c[0x0][0xb38] ;  /* 0x0002ce0000047ab9 */ /* 0x000fe20000000a00 */
[----:B------:R-:W-:-:S02]  /*96e0*/  IMAD.MOV.U32 R11, RZ, RZ, R35 ;  /* 0x000000ffff0b7224 */ /* 0x000fc400078e0023 */
[----:B------:R-:W-:Y:S02]  /*96f0*/  IMAD.IADD R9, R9, 0x1, R23 ;  /* 0x0000000109097824 */ /* 0x000fe400078e0217 */
[----:B------:R-:W-:Y:S02]  /*9700*/  VIADD R24, R22, 0x38 ;  /* 0x0000003816187836 */ /* 0x000fe40000000000 */
[----:B------:R-:W-:-:S03]  /*9710*/  IMAD.WIDE.U32 R8, R154, UR4, R8 ;  /* 0x000000049a087c25 */ /* 0x000fc6000f8e0008 */
[----:B------:R-:W-:Y:S01]  /*9720*/  SHF.R.S32.HI R24, RZ, 0x1f, R24 ;  /* 0x0000001fff187819 */ /* 0x000fe20000011418 */
[----:B------:R-:W-:Y:S01]  /*9730*/  IMAD R9, R154, UR5, R9 ;  /* 0x000000059a097c24 */ /* 0x000fe2000f8e0209 */
[----:B------:R-:W-:Y:S01]  /*9740*/  ULDC.64 UR4, c[0x0][0xb40] ;  /* 0x0002d00000047ab9 */ /* 0x000fe20000000a00 */
[----:B------:R-:W-:Y:S02]  /*9750*/  VIADD R27, R22, 0x30 ;  /* 0x00000030161b7836 */ /* 0x000fe40000000000 */
[----:B------:R-:W-:Y:S02]  /*9760*/  IMAD R10, R10, UR4, RZ ;  /* 0x000000040a0a7c24 */ /* 0x000fe4000f8e02ff */
[----:B-1----:R-:W-:Y:S01]  /*9770*/  @P4 IMAD.HI.U32 R12, R35, R12, RZ ;  /* 0x0000000c230c4227 */ /* 0x002fe200078e00ff */
[----:B------:R-:W-:-:S03]  /*9780*/  SHF.R.S32.HI R27, RZ, 0x1f, R27 ;  /* 0x0000001fff1b7819 */ /* 0x000fc6000001141b */
[C---:B------:R-:W-:Y:S01]  /*9790*/  IMAD R13, R153.reuse, UR5, R10 ;  /* 0x00000005990d7c24 */ /* 0x040fe2000f8e020a */
[----:B0-----:R-:W-:Y:S01]  /*97a0*/  @P4 SHF.R.U32.HI R11, RZ, R21, R12 ;  /* 0x00000015ff0b4219 */ /* 0x001fe2000001160c */
[----:B------:R-:W-:Y:S01]  /*97b0*/  IMAD.WIDE.U32 R8, R153, UR4, R8 ;  /* 0x0000000499087c25 */ /* 0x000fe2000f8e0008 */
[----:B------:R-:W-:Y:S02]  /*97c0*/  ULDC.64 UR4, c[0x0][0xb48] ;  /* 0x0002d20000047ab9 */ /* 0x000fe40000000a00 */
[----:B------:R-:W-:Y:S01]  /*97d0*/  SHF.R.S32.HI R10, RZ, 0x1f, R11 ;  /* 0x0000001fff0a7819 */ /* 0x000fe2000001140b */
[----:B------:R-:W-:Y:S02]  /*97e0*/  IMAD.IADD R9, R9, 0x1, R13 ;  /* 0x0000000109097824 */ /* 0x000fe400078e020d */
        /* <DEDUP_REMOVED lines=16> */
[----:B------:R-:W-:Y:S02]  /*98f0*/  IMAD.IADD R9, R9, 0x1, R11 ;  /* 0x0000000109097824 */ /* 0x000fe400078e020b */
[C---:B------:R-:W-:Y:S01]  /*9900*/  VIADD R29, R22.reuse, 0x28 ;  /* 0x00000028161d7836 */ /* 0x040fe20000000000 */
[----:B------:R-:W-:Y:S01]  /*9910*/  PRMT R10, RZ, 0x654, R10 ;  /* 0x00000654ff0a7816 */ /* 0x000fe2000000000a */
[----:B------:R-:W-:Y:S01]  /*9920*/  VIADD R31, R22, 0x20 ;  /* 0x00000020161f7836 */ /* 0x000fe20000000000 */
[----:B------:R-:W-:Y:S01]  /*9930*/  LEA.HI.X R18, R8, UR5, R9, 0x2, P1 ;  /* 0x0000000508127c11 */ /* 0x000fe200088f1409 */
[C---:B------:R-:W-:Y:S01]  /*9940*/  VIADD R21, R22.reuse, 0x18 ;  /* 0x0000001816157836 */ /* 0x040fe20000000000 */
[----:B------:R0:W-:Y:S01]  /*9950*/  SYNCS.ARRIVE.TRANS64.RED.A1T0 RZ, [R10+URZ], RZ ;  /* 0x000000ff0aff79a7 */ /* 0x0001e2000810043f */
[C---:B------:R-:W-:Y:S01]  /*9960*/  VIADD R33, R22.reuse, 0x10 ;  /* 0x0000001016217836 */ /* 0x040fe20000000000 */
[----:B------:R-:W-:Y:S01]  /*9970*/  SHF.R.S32.HI R29, RZ, 0x1f, R29 ;  /* 0x0000001fff1d7819 */ /* 0x000fe2000001141d */
[C---:B------:R-:W-:Y:S01]  /*9980*/  VIADD R35, R22.reuse, 0x8 ;  /* 0x0000000816237836 */ /* 0x040fe20000000000 */
[----:B------:R1:W2:Y:S01]  /*9990*/  SHFL.IDX PT, R11, R18, RZ, 0x1c1f ;  /* 0x001c1fff120b7589 */ /* 0x0002a200000e0000 */
[C---:B------:R-:W-:Y:S01]  /*99a0*/  VIADD R23, R22.reuse, 0x38 ;  /* 0x0000003816177836 */ /* 0x040fe20000000000 */
[----:B------:R-:W-:Y:S01]  /*99b0*/  SHF.R.S32.HI R31, RZ, 0x1f, R31 ;  /* 0x0000001fff1f7819 */ /* 0x000fe2000001141f */
[C---:B------:R-:W-:Y:S01]  /*99c0*/  VIADD R26, R22.reuse, 0x30 ;  /* 0x00000030161a7836 */ /* 0x040fe20000000000 */
[----:B0-----:R1:W0:Y:S01]  /*99d0*/  SHFL.IDX PT, R10, R0, RZ, 0x1c1f ;  /* 0x001c1fff000a7589 */ /* 0x00122200000e0000 */
[C---:B------:R-:W-:Y:S01]  /*99e0*/  VIADD R28, R22.reuse, 0x28 ;  /* 0x00000028161c7836 */ /* 0x040fe20000000000 */
[----:B------:R-:W-:Y:S01]  /*99f0*/  SHF.R.S32.HI R21, RZ, 0x1f, R21 ;  /* 0x0000001fff157819 */ /* 0x000fe20000011415 */
[C---:B------:R-:W-:Y:S01]  /*9a00*/  VIADD R30, R22.reuse, 0x20 ;  /* 0x00000020161e7836 */ /* 0x040fe20000000000 */
[----:B------:R-:W-:Y:S01]  /*9a10*/  SHF.R.S32.HI R33, RZ, 0x1f, R33 ;  /* 0x0000001fff217819 */ /* 0x000fe20000011421 */
[C---:B------:R-:W-:Y:S01]  /*9a20*/  VIADD R20, R22.reuse, 0x18 ;  /* 0x0000001816147836 */ /* 0x040fe20000000000 */
[----:B------:R-:W-:Y:S01]  /*9a30*/  SHF.R.S32.HI R35, RZ, 0x1f, R35 ;  /* 0x0000001fff237819 */ /* 0x000fe20000011423 */
[----:B------:R-:W-:-:S02]  /*9a40*/  VIADD R32, R22, 0x10 ;  /* 0x0000001016207836 */ /* 0x000fc40000000000 */
[----:B------:R-:W-:Y:S01]  /*9a50*/  VIADD R34, R22, 0x8 ;  /* 0x0000000816227836 */ /* 0x000fe20000000000 */
[----:B-1----:R-:W-:Y:S06]  /*9a60*/  @P0 BRA `(.L_x_14201) ;  /* 0x0000000000800947 */ /* 0x002fec0003800000 */
[----:B------:R-:W-:Y:S02]  /*9a70*/  ULDC UR4, c[0x0][0xac8] ;  /* 0x0002b20000047ab9 */ /* 0x000fe40000000800 */
[----:B------:R-:W-:Y:S02]  /*9a80*/  ISETP.GE.AND P1, PT, R34, UR4, PT ;  /* 0x0000000422007c0c */ /* 0x000fe4000bf26270 */
        /* <DEDUP_REMOVED lines=14> */
[-C--:B------:R-:W-:Y:S01]  /*9b70*/  @!P3 LEA R16, P6, R20, R10.reuse, 0x2 ;  /* 0x0000000a1410b211 */ /* 0x080fe200078c10ff */
[----:B------:R3:W-:Y:S01]  /*9b80*/  @!P5 ST.E.64 desc[UR40][R14.64], R96 ;  /* 0x000000600e00d985 */ /* 0x0007e2000c101b28 */
[----:B0-----:R-:W-:Y:S02]  /*9b90*/  @!P2 LEA R2, P5, R30, R10, 0x2 ;  /* 0x0000000a1e02a211 */ /* 0x001fe400078a10ff */
[----:B------:R-:W-:-:S03]  /*9ba0*/  @!P3 LEA.HI.X R17, R20, R11, R21, 0x2, P6 ;  /* 0x0000000b1411b211 */ /* 0x000fc600030f1415 */
[-C--:B------:R-:W-:Y:S02]  /*9bb0*/  @!P1 LEA R8, P6, R28, R10.reuse, 0x2 ;  /* 0x0000000a1c089211 */ /* 0x080fe400078c10ff */
[-C--:B------:R-:W-:Y:S01]  /*9bc0*/  @!P2 LEA.HI.X R3, R30, R11.reuse, R31, 0x2, P5 ;  /* 0x0000000b1e03a211 */ /* 0x080fe200028f141f */
[----:B------:R3:W-:Y:S01]  /*9bd0*/  @!P3 ST.E.64 desc[UR40][R16.64], R100 ;  /* 0x000000641000b985 */ /* 0x0007e2000c101b28 */
[-C--:B-1----:R-:W-:Y:S02]  /*9be0*/  @!P0 LEA R12, P3, R26, R10.reuse, 0x2 ;  /* 0x0000000a1a0c8211 */ /* 0x082fe400078610ff */
        /* <DEDUP_REMOVED lines=8> */
.L_x_14201:
[----:B------:R-:W-:Y:S05]  /*9c70*/  BSYNC B1 ;  /* 0x0000000000017941 */ /* 0x000fea0003800000 */
.L_x_14200:
[----:B------:R-:W-:Y:S01]  /*9c80*/  ISETP.GE.AND P0, PT, R25, R4, PT ;  /* 0x000000041900720c */ /* 0x000fe20003f06270 */
[----:B---3--:R1:W3:Y:S04]  /*9c90*/  SHFL.IDX PT, R9, R18, 0x1, 0x1c1f ;  /* 0x003c1f0012097f89 */ /* 0x0082e800000e0000 */
[----:B------:R1:W4:Y:S08]  /*9ca0*/  SHFL.IDX PT, R8, R0, 0x1, 0x1c1f ;  /* 0x003c1f0000087f89 */ /* 0x00033000000e0000 */
[----:B-1----:R-:W-:Y:S05]  /*9cb0*/  @P0 BRA `(.L_x_14199) ;  /* 0x0000000c00000947 */ /* 0x002fea0003800000 */
[----:B------:R-:W-:Y:S02]  /*9cc0*/  ULDC UR4, c[0x0][0xac8] ;  /* 0x0002b20000047ab9 */ /* 0x000fe40000000800 */
[----:B------:R-:W-:Y:S02]  /*9cd0*/  ISETP.GE.AND P0, PT, R22, UR4, PT ;  /* 0x0000000416007c0c */ /* 0x000fe4000bf06270 */
[----:B------:R-:W-:Y:S02]  /*9ce0*/  ISETP.GE.AND P5, PT, R34, UR4, PT ;  /* 0x0000000422007c0c */ /* 0x000fe4000bfa6270 */
[----:B------:R-:W-:Y:S02]  /*9cf0*/  ISETP.GE.AND P3, PT, R32, UR4, PT ;  /* 0x0000000420007c0c */ /* 0x000fe4000bf66270 */
[----:B------:R-:W-:Y:S02]  /*9d00*/  ISETP.GE.AND P2, PT, R20, UR4, PT ;  /* 0x0000000414007c0c */ /* 0x000fe4000bf46270 */
[----:B------:R-:W-:-:S05]  /*9d10*/  ISETP.GE.AND P1, PT, R30, UR4, PT ;  /* 0x000000041e007c0c */ /* 0x000fca000bf26270 */
[----:B---34-:R-:W-:Y:S02]  /*9d20*/  @!P0 IMAD.WIDE R2, R22, 0x4, R8 ;  /* 0x0000000416028825 */ /* 0x018fe400078e0208 */
[-C--:B0-----:R-:W-:Y:S02]  /*9d30*/  @!P5 LEA R10, P4, R34, R8.reuse, 0x2 ;  /* 0x00000008220ad211 */ /* 0x081fe400078810ff */
[----:B------:R-:W-:Y:S01]  /*9d40*/  @!P3 LEA R12, P6, R32, R8, 0x2 ;  /* 0x00000008200cb211 */ /* 0x000fe200078c10ff */
[----:B------:R0:W-:Y:S01]  /*9d50*/  @!P0 ST.E.64 desc[UR40][R2.64], R90 ;  /* 0x0000005a02008985 */ /* 0x0001e2000c101b28 */
[----:B------:R-:W-:Y:S02]  /*9d60*/  ISETP.GE.AND P0, PT, R28, UR4, PT ;  /* 0x000000041c007c0c */ /* 0x000fe4000bf06270 */
[----:B--2---:R-:W-:Y:S02]  /*9d70*/  @!P5 LEA.HI.X R11, R34, R9, R35, 0x2, P4 ;  /* 0x00000009220bd211 */ /* 0x004fe400020f1423 */
        /* <DEDUP_REMOVED lines=22> */
.L_x_14196:
[----:B------:R-:W2:Y:S01]  /*9ee0*/  LDC.64 R8, c[0x0][0xc00] ;  /* 0x00030000ff087b82 */ /* 0x000ea20000000a00 */
[----:B------:R-:W-:Y:S01]  /*9ef0*/  ULDC.64 UR4, c[0x0][0xc08] ;  /* 0x0003020000047ab9 */ /* 0x000fe20000000a00 */
[----:B------:R-:W-:Y:S01]  /*9f00*/  IMAD.MOV.U32 R17, RZ, RZ, RZ ;  /* 0x000000ffff117224 */ /* 0x000fe200078e00ff */
[----:B------:R-:W-:-:S04]  /*9f10*/  ISETP.NE.U32.AND P1, PT, RZ, UR4, PT ;  /* 0x00000004ff007c0c */ /* 0x000fc8000bf25070 */
[----:B------:R-:W-:Y:S01]  /*9f20*/  ISETP.NE.AND.EX P1, PT, RZ, UR5, PT, P1 ;  /* 0x00000005ff007c0c */ /* 0x000fe2000bf25310 */
[----:B------:R-:W3:Y:S01]  /*9f30*/  LDC.64 R2, c[0x0][0xc00] ;  /* 0x00030000ff027b82 */ /* 0x000ee20000000a00 */
[----:B--2---:R-:W-:-:S04]  /*9f40*/  ISETP.NE.U32.AND P0, PT, R8, RZ, PT ;  /* 0x000000ff0800720c */ /* 0x004fc80003f05070 */
[----:B------:R-:W-:-:S07]  /*9f50*/  ISETP.NE.AND.EX P0, PT, R9, RZ, PT, P0 ;  /* 0x000000ff0900720c */ /* 0x000fce0003f05300 */
[C---:B------:R-:W-:Y:S01]  /*9f60*/  @P1 LEA R8, P2, R153.reuse, UR4, 0x2 ;  /* 0x0000000499081c11 */ /* 0x040fe2000f8410ff */
[----:B------:R-:W-:Y:S01]  /*9f70*/  ULDC UR4, c[0x0][0xa88] ;  /* 0x0002a20000047ab9 */ /* 0x000fe20000000800 */
[C---:B---3--:R-:W-:Y:S02]  /*9f80*/  IMAD.WIDE R2, R153.reuse, 0x4, R2 ;  /* 0x0000000499027825 */ /* 0x048fe400078e0202 */
[----:B------:R-:W-:Y:S02]  /*9f90*/  @P1 LEA.HI.X R9, R153, UR5, R157, 0x2, P2 ;  /* 0x0000000599091c11 */ /* 0x000fe400090f149d */
[----:B0-----:R-:W-:Y:S01]  /*9fa0*/  IMAD.U32 R0, RZ, RZ, UR4 ;  /* 0x00000004ff007e24 */ /* 0x001fe2000f8e00ff */
[----:B------:R0:W5:Y:S05]  /*9fb0*/  @P0 LDG.E R17, desc[UR40][R2.64] ;  /* 0x0000002802110981 */ /* 0x00016a000c1e1900 */
[----:B------:R0:W5:Y:S01]  /*9fc0*/  @P1 LDG.E R0, desc[UR40][R8.64] ;  /* 0x0000002808001981 */ /* 0x000162000c1e1900 */
[----:B------:R-:W-:Y:S01]  /*9fd0*/  ISETP.NE.AND P2, PT, R155, RZ, PT ;  /* 0x000000ff9b00720c */ /* 0x000fe20003f45270 */
[----:B-1----:R-:W1:-:S12]  /*9fe0*/  S2R R4, SR_TID.X ;  /* 0x0000000000047919 */ /* 0x002e580000002100 */
[----:B------:R-:W2:Y:S01]  /*9ff0*/  @!P2 LDC R155, c[0x0][0xad4] ;  /* 0x0002b500ff9bab82 */ /* 0x000ea20000000800 */
[----:B-1----:R-:W-:Y:S01]  /*a000*/  VIADD R24, R4, 0xffffff80 ;  /* 0xffffff8004187836 */ /* 0x002fe20000000000 */
[----:B--2---:R-:W-:-:S04]  /*a010*/  ISETP.GT.AND P2, PT, R155, 0x1, PT ;  /* 0x000000019b00780c */ /* 0x004fc80003f44270 */
[----:B------:R-:W-:Y:S01]  /*a020*/  ISETP.GT.AND P3, PT, R24, 0xbf, PT ;  /* 0x000000bf1800780c */ /* 0x000fe20003f64270 */
[----:B0-----:R-:W-:-:S12]  /*a030*/  @P1 BRA `(.L_x_14202) ;  /* 0x0000000000101947 */ /* 0x001fd80003800000 */
[----:B------:R-:W-:Y:S05]  /*a040*/  @!P0 BRA `(.L_x_14202) ;  /* 0x00000000000c8947 */ /* 0x000fea0003800000 */
[----:B------:R-:W2:Y:S04]  /*a050*/  LDG.E R9, desc[UR40][R2.64] ;  /* 0x0000002802097981 */ /* 0x000ea8000c1e1900 */
[----:B-----5:R-:W2:Y:S02]  /*a060*/  LDG.E R0, desc[UR40][R2.64+0x4] ;  /* 0x0000042802007981 */ /* 0x020ea4000c1e1900 */
[----:B--2---:R-:W-:-:S07]  /*a070*/  IMAD.IADD R0, R0, 0x1, -R9 ;  /* 0x0000000100007824 */ /* 0x004fce00078e0a09 */
.L_x_14202:
[----:B------:R-:W-:Y:S01]  /*a080*/  BSSY B1, `(.L_x_14203) ;  /* 0x0000036000017945 */ /* 0x000fe20003800000 */
[----:B------:R-:W-:Y:S02]  /*a090*/  SEL R153, R153, RZ, !P0 ;  /* 0x000000ff99997207 */ /* 0x000fe40004000000 */
[----:B------:R-:W-:Y:S02]  /*a0a0*/  SEL R157, R157, RZ, !P0 ;  /* 0x000000ff9d9d7207 */ /* 0x000fe40004000000 */
[----:B-----5:R-:W-:Y:S01]  /*a0b0*/  SHF.R.S32.HI R20, RZ, 0x1f, R17 ;  /* 0x0000001fff147819 */ /* 0x020fe20000011411 */
[----:B------:R-:W-:Y:S06]  /*a0c0*/  @P3 BRA `(.L_x_14204) ;  /* 0x0000000000c43947 */ /* 0x000fec0003800000 */
[----:B------:R-:W0:Y:S01]  /*a0d0*/  LDC R31, c[0x0][0xbe8] ;  /* 0x0002fa00ff1f7b82 */ /* 0x000e220000000800 */
[----:B------:R-:W-:Y:S01]  /*a0e0*/  IADD3 R27, R16, -0x80, R4 ;  /* 0xffffff80101b7810 */ /* 0x000fe20007ffe004 */
[----:B0-----:R-:W-:-:S05]  /*a0f0*/  IMAD R2, R0, R31, RZ ;  /* 0x0000001f00027224 */ /* 0x001fca00078e02ff */
[----:B------:R-:W-:-:S13]  /*a100*/  ISETP.GE.AND P0, PT, R27, R2, PT ;  /* 0x000000021b00720c */ /* 0x000fda0003f06270 */
[----:B------:R-:W-:Y:S05]  /*a110*/  @P0 BRA `(.L_x_14204) ;  /* 0x0000000000b00947 */ /* 0x000fea0003800000 */
[----:B------:R-:W2:Y:S01]  /*a120*/  LDL.LU R26, [R1+0x1c] ;  /* 0x00001c00011a7983 */ /* 0x000ea20000300800 */
[----:B------:R-:W-:Y:S01]  /*a130*/  ISETP.NE.AND P1, PT, R31, 0x1, PT ;  /* 0x000000011f00780c */ /* 0x000fe20003f25270 */
[----:B------:R-:W-:Y:S01]  /*a140*/  IMAD.MOV.U32 R18, RZ, RZ, 0x9b8 ;  /* 0x000009b8ff127424 */ /* 0x000fe200078e00ff */
[----:B------:R-:W-:Y:S01]  /*a150*/  ISETP.GT.AND P0, PT, R155, 0x1, PT ;  /* 0x000000019b00780c */ /* 0x000fe20003f04270 */
[----:B------:R-:W0:Y:S01]  /*a160*/  LDC.64 R28, c[0x0][0xba8] ;  /* 0x0002ea00ff1c7b82 */ /* 0x000e220000000a00 */
[----:B------:R-:W-:Y:S02]  /*a170*/  IMAD.MOV.U32 R21, RZ, RZ, R27 ;  /* 0x000000ffff157224 */ /* 0x000fe400078e001b */
[----:B------:R-:W-:-:S05]  /*a180*/  SEL R18, R18, 0x978, P0 ;  /* 0x0000097812127807 */ /* 0x000fca0000000000 */
[----:B------:R-:W1:Y:S08]  /*a190*/  LDC.64 R8, c[0x0][R18+0x220] ;  /* 0x0000880012087b82 */ /* 0x000e700000000a00 */
[----:B------:R-:W3:Y:S08]  /*a1a0*/  @P1 LDC R4, c[0x0][0xbec] ;  /* 0x0002fb00ff041b82 */ /* 0x000ef00000000800 */
[----:B------:R-:W4:Y:S08]  /*a1b0*/  LDC.64 R2, c[0x0][R18+0x218] ;  /* 0x0000860012027b82 */ /* 0x000f300000000a00 */
[----:B------:R-:W5:Y:S01]  /*a1c0*/  @P1 LDC R25, c[0x0][0xbf0] ;  /* 0x0002fc00ff191b82 */ /* 0x000f620000000800 */
[----:B-1----:R-:W-:-:S02]  /*a1d0*/  IMAD R9, R9, R153, RZ ;  /* 0x0000009909097224 */ /* 0x002fc400078e02ff */
[----:B------:R-:W-:-:S05]  /*a1e0*/  IMAD.WIDE.U32 R14, R8, R153, RZ ;  /* 0x00000099080e7225 */ /* 0x000fca00078e00ff */
[----:B------:R-:W1:Y:S01]  /*a1f0*/  LDC.64 R10, c[0x0][R18+0x228] ;  /* 0x00008a00120a7b82 */ /* 0x000e620000000a00 */
[----:B---3--:R-:W-:-:S07]  /*a200*/  @P1 IMAD.HI.U32 R4, R27, R4, RZ ;  /* 0x000000041b041227 */ /* 0x008fce00078e00ff */
[----:B------:R-:W3:Y:S01]  /*a210*/  LDC.64 R12, c[0x0][R18+0x210] ;  /* 0x00008400120c7b82 */ /* 0x000ee20000000a00 */
[-C--:B----4-:R-:W-:Y:S02]  /*a220*/  IMAD R23, R3, R154.reuse, RZ ;  /* 0x0000009a03177224 */ /* 0x090fe400078e02ff */
[----:B------:R-:W-:-:S04]  /*a230*/  IMAD.WIDE.U32 R2, R2, R154, RZ ;  /* 0x0000009a02027225 */ /* 0x000fc800078e00ff */
[----:B------:R-:W-:Y:S01]  /*a240*/  IMAD.IADD R23, R3, 0x1, R23 ;  /* 0x0000000103177824 */ /* 0x000fe200078e0217 */
[----:B-----5:R-:W-:Y:S01]  /*a250*/  @P1 SHF.R.U32.HI R21, RZ, R25, R4 ;  /* 0x00000019ff151219 */ /* 0x020fe20000011604 */
[----:B------:R-:W-:Y:S01]  /*a260*/  IMAD R25, R8, R157, R9 ;  /* 0x0000009d08197224 */ /* 0x000fe200078e0209 */
[----:B0-----:R-:W0:Y:S01]  /*a270*/  @!P0 LDC R28, c[0x0][0xb50] ;  /* 0x0002d400ff1c8b82 */ /* 0x001e220000000800 */
[----:B------:R-:W-:Y:S02]  /*a280*/  IADD3 R4, P1, P3, R14, R2, R17 ;  /* 0x000000020e047210 */ /* 0x000fe40007b3e011 */
[----:B------:R-:W-:Y:S02]  /*a290*/  IMAD.MOV R8, RZ, RZ, -R21 ;  /* 0x000000ffff087224 */ /* 0x000fe400078e0a15 */
[----:B------:R-:W-:-:S03]  /*a2a0*/  IMAD.IADD R25, R15, 0x1, R25 ;  /* 0x000000010f197824 */ /* 0x000fc600078e0219 */
[----:B------:R-:W4:Y:S01]  /*a2b0*/  @!P0 LDC R29, c[0x0][0xb54] ;  /* 0x0002d500ff1d8b82 */ /* 0x000f220000000800 */
[----:B--2---:R-:W-:-:S05]  /*a2c0*/  SEL R9, R26, RZ, P0 ;  /* 0x000000ff1a097207 */ /* 0x004fca0000000000 */
[----:B-1----:R-:W-:-:S04]  /*a2d0*/  IMAD.WIDE.U32 R2, R10, R9, RZ ;  /* 0x000000090a027225 */ /* 0x002fc800078e00ff */
        /* <DEDUP_REMOVED lines=11> */
[----:B0-----:R-:W-:-:S03]  /*a390*/  LEA R8, P0, R2, R28, 0x2 ;  /* 0x0000001c02087211 */ /* 0x001fc600078010ff */
[----:B------:R-:W-:-:S05]  /*a3a0*/  IMAD.IADD R3, R3, 0x1, R11 ;  /* 0x0000000103037824 */ /* 0x000fca00078e020b */
[----:B----4-:R-:W-:Y:S01]  /*a3b0*/  LEA.HI.X R9, R2, R29, R3, 0x2, P0 ;  /* 0x0000001d02097211 */ /* 0x010fe200000f1403 */
[----:B------:R-:W-:-:S05]  /*a3c0*/  IMAD.MOV.U32 R3, RZ, RZ, -0x800000 ;  /* 0xff800000ff037424 */ /* 0x000fca00078e00ff */
[----:B------:R0:W-:Y:S02]  /*a3d0*/  STG.E desc[UR40][R8.64], R3 ;  /* 0x0000000308007986 */ /* 0x0001e4000c101928 */
.L_x_14204:
[----:B------:R-:W-:Y:S05]  /*a3e0*/  BSYNC B1 ;  /* 0x0000000000017941 */ /* 0x000fea0003800000 */
.L_x_14203:
[----:B------:R-:W-:Y:S05]  /*a3f0*/  @P2 BRA `(.L_x_14199) ;  /* 0x0000000400302947 */ /* 0x000fea0003800000 */
[----:B------:R-:W1:Y:S01]  /*a400*/  LDC R15, c[0x0][0xbe8] ;  /* 0x0002fa00ff0f7b82 */ /* 0x000e620000000800 */
[----:B------:R-:W-:Y:S01]  /*a410*/  SHF.R.S32.HI R14, RZ, 0x1f, R24 ;  /* 0x0000001fff0e7819 */ /* 0x000fe20000011418 */
[----:B------:R-:W-:Y:S01]  /*a420*/  ULDC.64 UR4, c[0x0][0xaa0] ;  /* 0x0002a80000047ab9 */ /* 0x000fe20000000a00 */
[----:B------:R-:W-:Y:S01]  /*a430*/  ULDC.64 UR6, c[0x0][0xaf0] ;  /* 0x0002bc0000067ab9 */ /* 0x000fe20000000a00 */
[----:B------:R-:W-:Y:S01]  /*a440*/  IMAD R2, R20, UR4, RZ ;  /* 0x0000000414027c24 */ /* 0x000fe2000f8e02ff */
[----:B------:R-:W-:Y:S01]  /*a450*/  LEA.HI R14, R14, R24, RZ, 0x3 ;  /* 0x000000180e0e7211 */ /* 0x000fe200078f18ff */
[----:B0-----:R-:W-:Y:S02]  /*a460*/  IMAD R8, R157, UR6, RZ ;  /* 0x000000069d087c24 */ /* 0x001fe4000f8e02ff */
[C---:B------:R-:W-:Y:S01]  /*a470*/  IMAD R9, R17.reuse, UR5, R2 ;  /* 0x0000000511097c24 */ /* 0x040fe2000f8e0202 */
[----:B------:R-:W-:Y:S01]  /*a480*/  SHF.R.S32.HI R14, RZ, 0x3, R14 ;  /* 0x00000003ff0e7819 */ /* 0x000fe2000001140e */
[----:B------:R-:W-:Y:S01]  /*a490*/  IMAD.WIDE.U32 R2, R17, UR4, RZ ;  /* 0x0000000411027c25 */ /* 0x000fe2000f8e00ff */
[----:B------:R-:W-:-:S03]  /*a4a0*/  ULDC.64 UR4, c[0x0][0xae8] ;  /* 0x0002ba0000047ab9 */ /* 0x000fc60000000a00 */
[----:B------:R-:W-:Y:S02]  /*a4b0*/  IMAD R11, R156, 0x30, R14 ;  /* 0x000000309c0b7824 */ /* 0x000fe400078e020e */
[----:B------:R-:W-:Y:S02]  /*a4c0*/  IMAD.IADD R3, R3, 0x1, R9 ;  /* 0x0000000103037824 */ /* 0x000fe400078e0209 */
[----:B------:R-:W-:Y:S02]  /*a4d0*/  IMAD.IADD R10, R16, 0x1, R11 ;  /* 0x00000001100a7824 */ /* 0x000fe400078e020b */
[----:B------:R-:W-:Y:S01]  /*a4e0*/  IMAD.WIDE.U32 R2, R154, UR4, R2 ;  /* 0x000000049a027c25 */ /* 0x000fe2000f8e0002 */
[----:B-1----:R-:W-:-:S03]  /*a4f0*/  ISETP.NE.AND P0, PT, R15, 0x1, PT ;  /* 0x000000010f00780c */ /* 0x002fc60003f05270 */
[----:B------:R-:W-:Y:S02]  /*a500*/  IMAD.MOV.U32 R9, RZ, RZ, R10 ;  /* 0x000000ffff097224 */ /* 0x000fe400078e000a */
[----:B------:R-:W-:Y:S01]  /*a510*/  IMAD R3, R154, UR5, R3 ;  /* 0x000000059a037c24 */ /* 0x000fe2000f8e0203 */
[----:B------:R-:W-:Y:S01]  /*a520*/  ULDC.64 UR4, c[0x0][0xae0] ;  /* 0x0002b80000047ab9 */ /* 0x000fe20000000a00 */
[----:B------:R-:W-:Y:S02]  /*a530*/  IMAD.SHL.U32 R23, R156, 0x8, RZ ;  /* 0x000000089c177824 */ /* 0x000fe400078e00ff */
[----:B------:R-:W-:-:S04]  /*a540*/  IMAD.WIDE.U32 R2, R153, UR6, R2 ;  /* 0x0000000699027c25 */ /* 0x000fc8000f8e0002 */
[----:B------:R-:W-:Y:S01]  /*a550*/  IMAD.IADD R18, R14, 0x1, R16 ;  /* 0x000000010e127824 */ /* 0x000fe200078e0210 */
[----:B------:R-:W0:Y:S01]  /*a560*/  @P0 LDC R13, c[0x0][0xbec] ;  /* 0x0002fb00ff0d0b82 */ /* 0x000e220000000800 */
[----:B------:R-:W-:Y:S02]  /*a570*/  IMAD R17, R0, R15, RZ ;  /* 0x0000000f00117224 */ /* 0x000fe400078e02ff */
[----:B------:R-:W-:Y:S02]  /*a580*/  VIADD R0, R18, 0x30 ;  /* 0x0000003012007836 */ /* 0x000fe40000000000 */
[----:B------:R-:W-:-:S03]  /*a590*/  IMAD.SHL.U32 R24, R156, 0x8, RZ ;  /* 0x000000089c187824 */ /* 0x000fc600078e00ff */
[----:B------:R-:W1:Y:S02]  /*a5a0*/  @P0 LDC R21, c[0x0][0xbf0] ;  /* 0x0002fc00ff150b82 */ /* 0x000e640000000800 */
[----:B------:R-:W-:Y:S01]  /*a5b0*/  SHF.R.S32.HI R24, RZ, 0x1f, R24 ;  /* 0x0000001fff187819 */ /* 0x000fe20000011418 */
[----:B0-----:R-:W-:-:S04]  /*a5c0*/  @P0 IMAD.HI.U32 R4, R10, R13, RZ ;  /* 0x0000000d0a040227 */ /* 0x001fc800078e00ff */
[----:B------:R-:W-:Y:S01]  /*a5d0*/  IMAD R13, R153, UR7, R8 ;  /* 0x00000007990d7c24 */ /* 0x000fe2000f8e0208 */
[----:B-1----:R-:W-:-:S03]  /*a5e0*/  @P0 SHF.R.U32.HI R9, RZ, R21, R4 ;  /* 0x00000015ff090219 */ /* 0x002fc60000011604 */
        /* <DEDUP_REMOVED lines=16> */
[----:B------:R-:W-:-:S03]  /*a6f0*/  ULDC UR4, c[0x0][0xac8] ;  /* 0x0002b20000047ab9 */ /* 0x000fc60000000800 */
[----:B------:R-:W0:Y:S01]  /*a700*/  SHFL.IDX PT, R8, R4, RZ, 0x181f ;  /* 0x00181fff04087589 */ /* 0x000e2200000e0000 */
[----:B------:R-:W-:Y:S01]  /*a710*/  LEA.HI.X R12, R2, UR5, R3, 0x1, P0 ;  /* 0x00000005020c7c11 */ /* 0x000fe200080f0c03 */
[C---:B------:R-:W-:Y:S01]  /*a720*/  VIADD R2, R18.reuse, 0x60 ;  /* 0x0000006012027836 */ /* 0x040fe20000000000 */
[----:B------:R-:W-:Y:S01]  /*a730*/  ISETP.GE.AND P0, PT, R23, UR4, PT ;  /* 0x0000000417007c0c */ /* 0x000fe2000bf06270 */
[----:B------:R-:W1:Y:S01]  /*a740*/  SHFL.IDX PT, R10, R4, 0x1, 0x181f ;  /* 0x00381f00040a7f89 */ /* 0x000e6200000e0000 */
[C---:B------:R-:W-:Y:S02]  /*a750*/  VIADD R3, R18.reuse, 0x90 ;  /* 0x0000009012037836 */ /* 0x040fe40000000000 */
[-C--:B------:R-:W-:Y:S01]  /*a760*/  ISETP.GE.OR P3, PT, R18, R17.reuse, P0 ;  /* 0x000000111200720c */ /* 0x080fe20000766670 */
[----:B------:R-:W2:Y:S01]  /*a770*/  SHFL.IDX PT, R14, R4, 0x2, 0x181f ;  /* 0x00581f00040e7f89 */ /* 0x000ea200000e0000 */
[-C--:B------:R-:W-:Y:S02]  /*a780*/  ISETP.GE.OR P2, PT, R0, R17.reuse, P0 ;  /* 0x000000110000720c */ /* 0x080fe40000746670 */
[-C--:B------:R-:W-:Y:S01]  /*a790*/  ISETP.GE.OR P1, PT, R2, R17.reuse, P0 ;  /* 0x000000110200720c */ /* 0x080fe20000726670 */
[----:B------:R-:W3:Y:S01]  /*a7a0*/  SHFL.IDX PT, R9, R12, RZ, 0x181f ;  /* 0x00181fff0c097589 */ /* 0x000ee200000e0000 */
[----:B------:R-:W-:-:S03]  /*a7b0*/  ISETP.GE.OR P0, PT, R3, R17, P0 ;  /* 0x000000110300720c */ /* 0x000fc60000706670 */
[----:B------:R-:W4:Y:S04]  /*a7c0*/  SHFL.IDX PT, R16, R4, 0x3, 0x181f ;  /* 0x00781f0004107f89 */ /* 0x000f2800000e0000 */
        /* <DEDUP_REMOVED lines=15> */
.L_x_14199:
[----:B------:R-:W-:Y:S05]  /*a8c0*/  BSYNC B0 ;  /* 0x0000000000007941 */ /* 0x000fea0003800000 */
.L_x_14195:
[----:B------:R-:W-:Y:S02]  /*a8d0*/  ULDC UR4, c[0x0][0xc3c] ;  /* 0x00030f0000047ab9 */ /* 0x000fe40000000800 */
[----:B------:R-:W-:-:S13]  /*a8e0*/  ISETP.GE.AND P0, PT, R7, UR4, PT ;  /* 0x0000000407007c0c */ /* 0x000fda000bf06270 */
[----:B------:R-:W-:Y:S05]  /*a8f0*/  @!P0 BRA `(.L_x_14205) ;  /* 0xffffff6400808947 */ /* 0x000fea000383ffff */
[----:B------:R-:W-:Y:S05]  /*a900*/  EXIT ;  /* 0x000000000000794d */ /* 0x000fea0003800000 */
.L_x_14158:
[----:B------:R-:W-:-:S08]  /*a910*/  NOP ;  /* 0x0000000000007918 */ /* 0x000fd00000000000 */
[----:B--2---:R-:W0:-:S00]  /*a920*/  USETMAXREG.DEALLOC.CTAPOOL 0x20 ;  /* 0x00000020000079c8 */ /* 0x004e0000080e0500 */
        /* <DEDUP_REMOVED lines=14> */
.L_x_14206:
[----:B0-----:R-:W0:Y:S01]  /*aa10*/  S2R R0, SR_TID.X ;  /* 0x0000000000007919 */ /* 0x001e220000002100 */
        /* <DEDUP_REMOVED lines=43> */
.L_x_14210:
        /* <DEDUP_REMOVED lines=37> */
.L_x_14208:
        /* <DEDUP_REMOVED lines=13> */
.L_x_14211:
        /* <DEDUP_REMOVED lines=61> */
.L_x_14212:
        /* <DEDUP_REMOVED lines=60> */
.L_x_14213:
[----:B------:R-:W-:-:S05]  /*b780*/  LOP3.LUT R2, RZ, R2, RZ, 0x33, !PT ;  /* 0x00000002ff027212 */ /* 0x000fca00078e33ff */
[----:B------:R-:W-:Y:S01]  /*b790*/  IMAD.IADD R25, R25, 0x1, R2 ;  /* 0x0000000119197824 */ /* 0x000fe200078e0202 */
[----:B------:R-:W-:Y:S06]  /*b7a0*/  BRA `(.L_x_14214) ;  /* 0x00000000000c7947 */ /* 0x000fec0003800000 */
.L_x_14209:
[----:B------:R-:W-:Y:S02]  /*b7b0*/  IMAD.MOV.U32 R25, RZ, RZ, RZ ;  /* 0x000000ffff197224 */ /* 0x000fe400078e00ff */
[----:B------:R-:W-:Y:S02]  /*b7c0*/  IMAD.U32 R24, RZ, RZ, UR6 ;  /* 0x00000006ff187e24 */ /* 0x000fe4000f8e00ff */
[----:B------:R-:W-:-:S07]  /*b7d0*/  IMAD.MOV.U32 R26, RZ, RZ, RZ ;  /* 0x000000ffff1a7224 */ /* 0x000fce00078e00ff */
.L_x_14214:
[----:B------:R-:W-:-:S13]  /*b7e0*/  ISETP.NE.AND P0, PT, R0, RZ, PT ;  /* 0x000000ff0000720c */ /* 0x000fda0003f05270 */
[----:B------:R-:W0:Y:S01]  /*b7f0*/  @!P0 S2R R3, SR_CgaCtaId ;  /* 0x0000000000038919 */ /* 0x000e220000008800 */
[----:B------:R-:W-:-:S04]  /*b800*/  @!P0 MOV R0, 0x400 ;  /* 0x0000040000008802 */ /* 0x000fc80000000f00 */
[----:B0-----:R-:W-:-:S05]  /*b810*/  @!P0 LEA R0, R3, R0, 0x18 ;  /* 0x0000000003008211 */ /* 0x001fca00078ec0ff */
[----:B------:R0:W-:Y:S01]  /*b820*/  @!P0 STS.128 [R0+0x168d0], R24 ;  /* 0x0168d01800008388 */ /* 0x0001e20000000c00 */
[----:B------:R-:W-:Y:S06]  /*b830*/  BAR.ARV 0x5, 0x200 ;  /* 0x0148000000007b1d */ /* 0x000fec0000002000 */
.L_x_14207:
        /* <DEDUP_REMOVED lines=17> */
[C---:B-1----:R-:W-:Y:S01]  /*b950*/  LOP3.LUT R4, R5.reuse, 0x7f, RZ, 0xc0, !PT ;  /* 0x0000007f05047812 */ /* 0x042fe200078ec0ff */
[----:B0-----:R-:W-:-:S04]  /*b960*/  IMAD.SHL.U32 R0, R5, 0x8, RZ ;  /* 0x0000000805007824 */ /* 0x001fc800078e00ff */
        /* <DEDUP_REMOVED lines=9> */
.L_x_14307:
        /* <DEDUP_REMOVED lines=51> */
[----:B------:R-:W2:Y:S04]  /*bd30*/  LDG.E R6, desc[UR40][R2.64] ;  /* 0x0000002802067981 */ /* 0x000ea8000c1e1900 */
[----:B0-----:R-:W2:Y:S02]  /*bd40*/  LDG.E R9, desc[UR40][R2.64+0x4] ;  /* 0x0000042802097981 */ /* 0x001ea4000c1e1900 */
[----:B--2---:R-:W-:-:S05]  /*bd50*/  IMAD.IADD R10, R9, 0x1, -R6 ;  /* 0x00000001090a7824 */ /* 0x004fca00078e0a06 */
[----:B------:R1:W-:Y:S02]  /*bd60*/  STL [R1+0x20], R10 ;  /* 0x0000200a01007387 */ /* 0x0003e40000100800 */
.L_x_14216:
        /* <DEDUP_REMOVED lines=15> */
.L_x_14217:
[----:B------:R-:W-:Y:S05]  /*be60*/  @!P0 BRA `(.L_x_14218) ;  /* 0x00000000000c8947 */ /* 0x000fea0003800000 */
[----:B------:R-:W2:Y:S04]  /*be70*/  LDG.E R7, desc[UR40][R4.64] ;  /* 0x0000002804077981 */ /* 0x000ea8000c1e1900 */
[----:B------:R-:W2:Y:S02]  /*be80*/  LDG.E R2, desc[UR40][R4.64+0x4] ;  /* 0x0000042804027981 */ /* 0x000ea4000c1e1900 */
[----:B--2---:R-:W-:-:S07]  /*be90*/  IMAD.IADD R7, R2, 0x1, -R7 ;  /* 0x0000000102077824 */ /* 0x004fce00078e0a07 */
.L_x_14218:
[----:B-----5:R-:W-:Y:S01]  /*bea0*/  IMAD.IADD R7, R7, 0x1, -R0 ;  /* 0x0000000107077824 */ /* 0x020fe200078e0a00 */
[----:B0-----:R-:W-:Y:S01]  /*beb0*/  LOP3.LUT R9, R6, 0xff, RZ, 0xc0, !PT ;  /* 0x000000ff06097812 */ /* 0x001fe200078ec0ff */
[----:B------:R-:W0:Y:S01]  /*bec0*/  LDC R0, c[0x0][0x448] ;  /* 0x00011200ff007b82 */ /* 0x000e220000000800 */
[----:B--2---:R-:W-:Y:S01]  /*bed0*/  IMAD R2, R25, 0xc0, RZ ;  /* 0x000000c019027824 */ /* 0x004fe200078e02ff */
[----:B------:R-:W-:Y:S01]  /*bee0*/  BSSY B0, `(.L_x_14219) ;  /* 0x0000036000007945 */ /* 0x000fe20003800000 */
[----:B------:R-:W-:Y:S02]  /*bef0*/  IMAD.MOV.U32 R4, RZ, RZ, RZ ;  /* 0x000000ffff047224 */ /* 0x000fe400078e00ff */
[----:B------:R-:W-:Y:S01]  /*bf00*/  VIADD R2, R2, 0xbf ;  /* 0x000000bf02027836 */ /* 0x000fe20000000000 */
[----:B0-----:R-:W-:-:S13]  /*bf10*/  ISETP.NE.AND P0, PT, R0, 0x1, PT ;  /* 0x000000010000780c */ /* 0x001fda0003f05270 */
[----:B------:R-:W0:Y:S08]  /*bf20*/  @P0 LDC R3, c[0x0][0x44c] ;  /* 0x00011300ff030b82 */ /* 0x000e300000000800 */
[----:B------:R-:W2:Y:S01]  /*bf30*/  @P0 LDC R0, c[0x0][0x450] ;  /* 0x00011400ff000b82 */ /* 0x000ea20000000800 */
[----:B0-----:R-:W-:-:S05]  /*bf40*/  @P0 IMAD.HI.U32 R3, R2, R3, RZ ;  /* 0x0000000302030227 */ /* 0x001fca00078e00ff */
[----:B--2---:R-:W-:Y:S02]  /*bf50*/  @P0 SHF.R.U32.HI R2, RZ, R0, R3 ;  /* 0x00000000ff020219 */ /* 0x004fe40000011603 */
        /* <DEDUP_REMOVED lines=9> */
[----:B------:R-:W-:Y:S01]  /*bff0*/  VIMNMX R8, R7, R0, PT ;  /* 0x0000000007087248 */ /* 0x000fe20003fe0100 */
[----:B------:R-:W-:Y:S01]  /*c000*/  IMAD.MOV.U32 R7, RZ, RZ, R4 ;  /* 0x000000ffff077224 */ /* 0x000fe200078e0004 */
[----:B------:R-:W-:Y:S02]  /*c010*/  SHF.R.U32.HI R0, RZ, 0x10, R6 ;  /* 0x00000010ff007819 */ /* 0x000fe40000011606 */
[----:B------:R-:W-:Y:S01]  /*c020*/  ISETP.GE.AND P1, PT, R8, 0x1, PT ;  /* 0x000000010800780c */ /* 0x000fe20003f26270 */
[----:B------:R0:W-:Y:S01]  /*c030*/  STL [R1+0x14], R8 ;  /* 0x0000140801007387 */ /* 0x0001e20000100800 */
[----:B------:R-:W-:-:S03]  /*c040*/  ISETP.NE.AND P0, PT, R0, RZ, PT ;  /* 0x000000ff0000720c */ /* 0x000fc60003f05270 */
[----:B------:R0:W-:Y:S04]  /*c050*/  STL [R1+0x1c], R4 ;  /* 0x00001c0401007387 */ /* 0x0001e80000100800 */
[----:B------:R0:W-:Y:S06]  /*c060*/  STL [R1+0x38], R9 ;  /* 0x0000380901007387 */ /* 0x0001ec0000100800 */
[----:B------:R-:W2:Y:S01]  /*c070*/  @!P0 LDC R0, c[0x0][0x9f0] ;  /* 0x00027c00ff008b82 */ /* 0x000ea20000000800 */
[----:B------:R-:W-:Y:S05]  /*c080*/  @!P1 BRA `(.L_x_14220) ;  /* 0x00000000006c9947 */ /* 0x000fea0003800000 */
[-C--:B0-2---:R-:W-:Y:S02]  /*c090*/  IABS R4, R0.reuse ;  /* 0x0000000000047213 */ /* 0x085fe40000000000 */
        /* <DEDUP_REMOVED lines=26> */
.L_x_14220:
[----:B------:R-:W-:Y:S05]  /*c240*/  BSYNC B0 ;  /* 0x0000000000007941 */ /* 0x000fea0003800000 */
.L_x_14219:
[----:B--2---:R-:W-:Y:S01]  /*c250*/  IMAD.MOV.U32 R0, RZ, RZ, R7 ;  /* 0x000000ffff007224 */ /* 0x004fe200078e0007 */
[----:B------:R-:W-:Y:S03]  /*c260*/  BSSY B7, `(.L_x_14221) ;  /* 0x0000358000077945 */ /* 0x000fe60003800000 */
[----:B------:R-:W-:-:S05]  /*c270*/  IMAD R2, R9, R0, RZ ;  /* 0x0000000009027224 */ /* 0x000fca00078e02ff */
[----:B------:R-:W-:Y:S01]  /*c280*/  VIADDMNMX R0, R2, R0, R8, PT ;  /* 0x0000000002007246 */ /* 0x000fe20003800108 */
[----:B------:R2:W-:Y:S03]  /*c290*/  STL [R1+0x4], R2 ;  /* 0x0000040201007387 */ /* 0x0005e60000100800 */
[----:B------:R-:W-:Y:S01]  /*c2a0*/  ISETP.GT.AND P0, PT, R0, R2, PT ;  /* 0x000000020000720c */ /* 0x000fe20003f04270 */
[----:B------:R2:W-:-:S12]  /*c2b0*/  STL [R1+0x18], R0 ;  /* 0x0000180001007387 */ /* 0x0005d80000100800 */
[----:B------:R-:W-:Y:S05]  /*c2c0*/  @P0 BRA `(.L_x_14222) ;  /* 0x0000000000440947 */ /* 0x000fea0003800000 */
[----:B--2---:R-:W2:Y:S02]  /*c2d0*/  S2R R0, SR_TID.X ;  /* 0x0000000000007919 */ /* 0x004ea40000002100 */
[----:B--2---:R-:W-:-:S04]  /*c2e0*/  LOP3.LUT R0, R0, 0x7f, RZ, 0xc0, !PT ;  /* 0x0000007f00007812 */ /* 0x004fc800078ec0ff */
[----:B------:R-:W-:-:S13]  /*c2f0*/  ISETP.NE.AND P0, PT, R0, RZ, PT ;  /* 0x000000ff0000720c */ /* 0x000fda0003f05270 */
[----:B------:R-:W-:Y:S05]  /*c300*/  @P0 BRA `(.L_x_14223) ;  /* 0x0000003400340947 */ /* 0x000fea0003800000 */
[----:B------:R-:W2:Y:S01]  /*c310*/  S2R R5, SR_LANEID ;  /* 0x0000000000057919 */ /* 0x000ea20000000000 */
[----:B------:R-:W-:Y:S01]  /*c320*/  VOTEU.ANY UR4, UPT, PT ;  /* 0x0000000000047886 */ /* 0x000fe200038e0100 */
[----:B------:R-:W4:Y:S01]  /*c330*/  LDC.64 R2, c[0x0][0xc60] ;  /* 0x00031800ff027b82 */ /* 0x000f220000000a00 */
[----:B------:R-:W2:Y:S02]  /*c340*/  FLO.U32 R0, UR4 ;  /* 0x0000000400007d00 */ /* 0x000ea400080e0000 */
[----:B--2---:R-:W-:-:S06]  /*c350*/  ISETP.EQ.U32.AND P0, PT, R0, R5, PT ;  /* 0x000000050000720c */ /* 0x004fcc0003f02070 */
[----:B------:R-:W4:Y:S07]  /*c360*/  POPC R5, UR4 ;  /* 0x0000000400057d09 */ /* 0x000f2e0008000000 */
[----:B----4-:R-:W2:Y:S01]  /*c370*/  @P0 ATOMG.E.ADD.STRONG.GPU PT, R3, desc[UR40][R2.64], R5 ;  /* 0x00000005020309a8 */ /* 0x010ea200081ee1e8 */
[----:B0-----:R-:W0:Y:S02]  /*c380*/  S2R R4, SR_LTMASK ;  /* 0x0000000000047919 */ /* 0x001e240000003900 */
[----:B0-----:R-:W-:-:S04]  /*c390*/  LOP3.LUT R4, R4, UR4, RZ, 0xc0, !PT ;  /* 0x0000000404047c12 */ /* 0x001fc8000f8ec0ff */
[----:B---3--:R-:W0:Y:S01]  /*c3a0*/  POPC R7, R4 ;  /* 0x0000000400077309 */ /* 0x008e220000000000 */
[----:B--2---:R-:W0:Y:S02]  /*c3b0*/  SHFL.IDX PT, R0, R3, R0, 0x1f ;  /* 0x00001f0003007589 */ /* 0x004e2400000e0000 */
[----:B0-----:R-:W-:Y:S01]  /*c3c0*/  IADD3 R24, R0, UR36, R7 ;  /* 0x0000002400187c10 */ /* 0x001fe2000fffe007 */
[----:B------:R-:W-:Y:S06]  /*c3d0*/  BRA `(.L_x_14223) ;  /* 0x0000003400007947 */ /* 0x000fec0003800000 */
.L_x_14222:
[----:B--2---:R-:W-:Y:S01]  /*c3e0*/  VIADD R0, R17, 0xe400 ;  /* 0x0000e40011007836 */ /* 0x004fe20000000000 */
        /* <DEDUP_REMOVED lines=11> */
[----:B---3--:R-:W-:-:S02]  /*c4a0*/  IMAD.U32 R7, RZ, RZ, UR9 ;  /* 0x00000009ff077e24 */ /* 0x008fc4000f8e00ff */
[----:B-1----:R-:W-:Y:S02]  /*c4b0*/  IMAD.U32 R10, RZ, RZ, UR4 ;  /* 0x00000004ff0a7e24 */ /* 0x002fe4000f8e00ff */
[----:B------:R-:W-:Y:S02]  /*c4c0*/  IMAD.U32 R11, RZ, RZ, UR5 ;  /* 0x00000005ff0b7e24 */ /* 0x000fe4000f8e00ff */
[----:B------:R-:W-:Y:S02]  /*c4d0*/  IMAD.MOV.U32 R8, RZ, RZ, 0x70 ;  /* 0x00000070ff087424 */ /* 0x000fe400078e00ff */
[----:B------:R-:W-:Y:S02]  /*c4e0*/  IMAD.MOV.U32 R12, RZ, RZ, 0x1 ;  /* 0x00000001ff0c7424 */ /* 0x000fe400078e00ff */
[----:B------:R-:W-:-:S07]  /*c4f0*/  IMAD.MOV.U32 R13, RZ, RZ, RZ ;  /* 0x000000ffff0d7224 */ /* 0x000fce00078e00ff */
[----:B------:R-:W-:-:S07]  /*c500*/  LEPC R20, `(.L_x_14225) ;  /* 0x000000001014794e */ /* 0x000fce0000000000 */
[----:B0-----:R-:W-:Y:S05]  /*c510*/  CALL.ABS.NOINC R2 ;  /* 0x0000000002007343 */ /* 0x001fea0003c00000 */
.L_x_14225:
[----:B------:R-:W-:Y:S05]  /*c520*/  BSYNC B6 ;  /* 0x0000000000067941 */ /* 0x000fea0003800000 */
.L_x_14224:
        /* <DEDUP_REMOVED lines=12> */
[----:B---3--:R-:W-:-:S02]  /*c5f0*/  IMAD.U32 R7, RZ, RZ, UR9 ;  /* 0x00000009ff077e24 */ /* 0x008fc4000f8e00ff */
[----:B-1----:R-:W-:Y:S02]  /*c600*/  IMAD.U32 R10, RZ, RZ, UR4 ;  /* 0x00000004ff0a7e24 */ /* 0x002fe4000f8e00ff */
[----:B------:R-:W-:Y:S02]  /*c610*/  IMAD.U32 R11, RZ, RZ, UR5 ;  /* 0x00000005ff0b7e24 */ /* 0x000fe4000f8e00ff */
[----:B------:R-:W-:Y:S02]  /*c620*/  IMAD.MOV.U32 R8, RZ, RZ, 0x70 ;  /* 0x00000070ff087424 */ /* 0x000fe400078e00ff */
[----:B------:R-:W-:Y:S02]  /*c630*/  IMAD.MOV.U32 R12, RZ, RZ, 0x1 ;  /* 0x00000001ff0c7424 */ /* 0x000fe400078e00ff */
[----:B--2---:R-:W-:-:S07]  /*c640*/  IMAD.MOV.U32 R13, RZ, RZ, RZ ;  /* 0x000000ffff0d7224 */ /* 0x004fce00078e00ff */
[----:B------:R-:W-:-:S07]  /*c650*/  LEPC R20, `(.L_x_14228) ;  /* 0x000000001014794e */ /* 0x000fce0000000000 */
[----:B----4-:R-:W-:Y:S05]  /*c660*/  CALL.ABS.NOINC R2 ;  /* 0x0000000002007343 */ /* 0x010fea0003c00000 */
.L_x_14228:
        /* <DEDUP_REMOVED lines=15> */
.L_x_14227:
[----:B------:R-:W-:Y:S05]  /*c760*/  BSYNC B6 ;  /* 0x0000000000067941 */ /* 0x000fea0003800000 */
.L_x_14226:
[----:B------:R-:W-:Y:S01]  /*c770*/  ULDC.64 UR4, c[0x0][0x9f8] ;  /* 0x00027e0000047ab9 */ /* 0x000fe20000000a00 */
[----:B------:R-:W2:Y:S01]  /*c780*/  LDL R20, [R1+0x18] ;  /* 0x0000180001147983 */ /* 0x000ea20000100800 */
        /* <DEDUP_REMOVED lines=10> */
[----:B--2---:R-:W-:Y:S01]  /*c830*/  VIADD R22, R20, 0xffffffff ;  /* 0xffffffff14167836 */ /* 0x004fe20000000000 */
[----:B-----5:R-:W-:Y:S02]  /*c840*/  SHF.R.S32.HI R29, RZ, 0x1f, R23 ;  /* 0x0000001fff1d7819 */ /* 0x020fe40000011417 */
[----:B------:R-:W-:Y:S01]  /*c850*/  SEL R19, R23, RZ, !P0 ;  /* 0x000000ff17137207 */ /* 0x000fe20004000000 */
[----:B------:R-:W-:Y:S08]  /*c860*/  BRA.DIV UR4, `(.L_x_14229) ;  /* 0x0000004604807947 */ /* 0x000ff0000b800000 */
[----:B------:R-:W2:Y:S02]  /*c870*/  S2R R0, SR_TID.X ;  /* 0x0000000000007919 */ /* 0x000ea40000002100 */
[----:B--2---:R-:W-:-:S04]  /*c880*/  SHF.R.U32.HI R0, RZ, 0x5, R0 ;  /* 0x00000005ff007819 */ /* 0x004fc80000011600 */
[----:B------:R-:W-:-:S05]  /*c890*/  LOP3.LUT R0, R0, 0x3, RZ, 0xc0, !PT ;  /* 0x0000000300007812 */ /* 0x000fca00078ec0ff */
[----:B------:R2:W4:Y:S02]  /*c8a0*/  SHFL.IDX PT, R14, R0, RZ, 0x1f ;  /* 0x00001fff000e7589 */ /* 0x00052400000e0000 */
.L_x_14323:
[----:B------:R-:W-:Y:S02]  /*c8b0*/  PLOP3.LUT P1, PT, PT, PT, PT, 0x8, 0x0 ;  /* 0x000000000000781c */ /* 0x000fe40003f2e170 */
[----:B----4-:R-:W-:Y:S02]  /*c8c0*/  ISETP.NE.AND P0, PT, R14, RZ, PT ;  /* 0x000000ff0e00720c */ /* 0x010fe40003f05270 */
[----:B--2---:R-:W-:-:S05]  /*c8d0*/  P2R R0, PR, RZ, 0x2 ;  /* 0x00000002ff007803 */ /* 0x004fca0000000000 */
[----:B------:R2:W-:Y:S06]  /*c8e0*/  STL [R1], R0 ;  /* 0x0000000001007387 */ /* 0x0005ec0000100800 */
[----:B------:R-:W-:Y:S05]  /*c8f0*/  @P0 BRA `(.L_x_14230) ;  /* 0x0000000000ec0947 */ /* 0x000fea0003800000 */
[----:B------:R-:W-:-:S03]  /*c900*/  UMOV UR4, 0xffffffff ;  /* 0xffffffff00047882 */ /* 0x000fc60000000000 */
[----:B------:R-:W-:Y:S05]  /*c910*/  BRA.DIV UR4, `(.L_x_14231) ;  /* 0x0000004604887947 */ /* 0x000fea000b800000 */
[----:B------:R-:W-:-:S13]  /*c920*/  ELECT P6, URZ, PT ;  /* 0x00000000003f782f */ /* 0x000fda00038c0000 */
.L_x_14326:
[----:B------:R-:W-:Y:S05]  /*c930*/  @!P6 BRA `(.L_x_14230) ;  /* 0x0000000000dce947 */ /* 0x000fea0003800000 */
[----:B------:R-:W-:-:S04]  /*c940*/  ISETP.NE.U32.AND P0, PT, R2, RZ, PT ;  /* 0x000000ff0200720c */ /* 0x000fc80003f05070 */
[----:B------:R-:W-:-:S13]  /*c950*/  ISETP.NE.AND.EX P0, PT, R3, RZ, PT, P0 ;  /* 0x000000ff0300720c */ /* 0x000fda0003f05300 */
[----:B------:R-:W-:Y:S05]  /*c960*/  @!P0 BRA `(.L_x_14232) ;  /* 0x0000000000448947 */ /* 0x000fea0003800000 */
[----:B------:R-:W4:Y:S01]  /*c970*/  LDC R6, c[0x0][0x43c] ;  /* 0x00010f00ff067b82 */ /* 0x000f220000000800 */
[----:B------:R-:W-:Y:S01]  /*c980*/  ULDC.64 UR4, c[0x0][0x428] ;  /* 0x00010a0000047ab9 */ /* 0x000fe20000000a00 */
[----:B----4-:R-:W-:-:S13]  /*c990*/  ISETP.NE.AND P0, PT, R6, 0x1, PT ;  /* 0x000000010600780c */ /* 0x010fda0003f05270 */
        /* <DEDUP_REMOVED lines=14> */
.L_x_14232:
[----:B--2---:R-:W-:Y:S01]  /*ca80*/  IMAD R0, R18, 0x8, R17 ;  /* 0x0000000812007824 */ /* 0x004fe200078e0211 */
[----:B----4-:R-:W-:-:S04]  /*ca90*/  SHF.L.U32 R2, R28, 0x1f, RZ ;  /* 0x0000001f1c027819 */ /* 0x010fc800000006ff */
[----:B------:R-:W2:Y:S02]  /*caa0*/  SYNCS.PHASECHK.TRANS64.TRYWAIT P0, [R0+URZ+0x16840], R2 ;  /* 0x01684002000075a7 */ /* 0x000ea4000800017f */
[----:B--2---:R-:W-:Y:S05]  /*cab0*/  @!P0 BRA `(.L_x_14233) ;  /* 0x0000004400408947 */ /* 0x004fea0003800000 */
.L_x_14327:
[----:B------:R-:W4:Y:S02]  /*cac0*/  S2R R3, SR_TID.X ;  /* 0x0000000000037919 */ /* 0x000f240000002100 */
[----:B----4-:R-:W-:-:S04]  /*cad0*/  LOP3.LUT R3, R3, 0x7f, RZ, 0xc0, !PT ;  /* 0x0000007f03037812 */ /* 0x010fc800078ec0ff */
[----:B------:R-:W-:-:S13]  /*cae0*/  ISETP.NE.AND P0, PT, R3, RZ, PT ;  /* 0x000000ff0300720c */ /* 0x000fda0003f05270 */
[----:B------:R-:W-:Y:S05]  /*caf0*/  @P0 BRA `(.L_x_14234) ;  /* 0x00000000001c0947 */ /* 0x000fea0003800000 */
[----:B------:R-:W4:Y:S01]  /*cb00*/  S2R R3, SR_TID.X ;  /* 0x0000000000037919 */ /* 0x000f220000002100 */
[----:B--2---:R-:W-:-:S04]  /*cb10*/  IMAD.MOV.U32 R2, RZ, RZ, 0x4000 ;  /* 0x00004000ff027424 */ /* 0x004fc800078e00ff */
[----:B------:R2:W-:Y:S01]  /*cb20*/  SYNCS.ARRIVE.TRANS64 RZ, [R0+URZ+0x16830], R2 ;  /* 0x0168300200ff79a7 */ /* 0x0005e2000800003f */
[----:B----4-:R-:W-:-:S04]  /*cb30*/  LOP3.LUT R3, R3, 0x1f, RZ, 0xc0, !PT ;  /* 0x0000001f03037812 */ /* 0x010fc800078ec0ff */
[----:B------:R-:W-:-:S13]  /*cb40*/  ISETP.NE.AND P0, PT, R3, RZ, PT ;  /* 0x000000ff0300720c */ /* 0x000fda0003f05270 */
[----:B--2---:R-:W-:Y:S05]  /*cb50*/  @!P0 BRA `(.L_x_14234) ;  /* 0x0000000000048947 */ /* 0x004fea0003800000 */
[----:B------:R-:W-:Y:S01]  /*cb60*/  BPT.TRAP 0x1 ;  /* 0x000000040000795c */ /* 0x000fe20000300000 */
.L_x_14234:
        /* <DEDUP_REMOVED lines=12> */
[----:B------:R-:W-:-:S03]  /*cc30*/  UIADD3 UR9, UR9, 0x16830, URZ ;  /* 0x0001683009097890 */ /* 0x000fc6000fffe03f */
[----:B------:R-:W-:Y:S01]  /*cc40*/  P2R R0, PR, RZ, 0x1 ;  /* 0x00000001ff007803 */ /* 0x000fe20000000000 */
[----:B------:R-:W-:Y:S02]  /*cc50*/  ULEA UR11, UR11, UR4, 0x7 ;  /* 0x000000040b0b7291 */ /* 0x000fe4000f8e383f */
[----:B------:R-:W-:Y:S01]  /*cc60*/  UIADD3 UR8, UR8, 0xe400, URZ ;  /* 0x0000e40008087890 */ /* 0x000fe2000fffe03f */
[----:B------:R-:W-:Y:S01]  /*cc70*/  UMOV UR4, 0x0 ;  /* 0x0000000000047882 */ /* 0x000fe20000000000 */
[----:B------:R4:W-:Y:S07]  /*cc80*/  STL [R1], R0 ;  /* 0x0000000001007387 */ /* 0x0009ee0000100800 */
[----:B------:R4:W-:Y:S01]  /*cc90*/  UTMALDG.4D [UR8], [UR6], desc[UR4] ;  /* 0x00000408060075b4 */ /* 0x0009e20008019000 */
[----:B------:R-:W-:-:S02]  /*cca0*/  NOP ;  /* 0x0000000000007918 */ /* 0x000fc40000000000 */
.L_x_14230:
[----:B0-----:R-:W5:Y:S04]  /*ccb0*/  LDL.LU R4, [R1+0x10] ;  /* 0x0000100001047983 */ /* 0x001f680000300800 */
[----:B------:R-:W3:Y:S04]  /*ccc0*/  LDL.LU R6, [R1+0xc] ;  /* 0x00000c0001067983 */ /* 0x000ee80000300800 */
[----:B------:R-:W3:Y:S01]  /*ccd0*/  LDL.LU R3, [R1+0x24] ;  /* 0x0000240001037983 */ /* 0x000ee20000300800 */
[----:B------:R-:W-:Y:S05]  /*cce0*/  WARPSYNC.ALL ;  /* 0x0000000000007948 */ /* 0x000fea0003800000 */
[----:B----4-:R-:W-:Y:S01]  /*ccf0*/  ULDC.64 UR6, c[0x0][0xa00] ;  /* 0x0002800000067ab9 */ /* 0x010fe20000000a00 */
[----:B------:R-:W-:Y:S01]  /*cd00*/  ULDC.64 UR4, c[0x0][0x298] ;  /* 0x0000a60000047ab9 */ /* 0x000fe20000000a00 */
[----:B--2---:R-:W-:Y:S01]  /*cd10*/  VIADD R0, R17, 0x8400 ;  /* 0x0000840011007836 */ /* 0x004fe20000000000 */
[----:B------:R-:W-:Y:S01]  /*cd20*/  BAR.SYNC.DEFER_BLOCKING 0x8, 0x200 ;  /* 0x0208000000007b1d */ /* 0x000fe20000010000 */
[----:B------:R-:W-:-:S03]  /*cd30*/  ISETP.NE.U32.AND P0, PT, RZ, UR6, PT ;  /* 0x00000006ff007c0c */ /* 0x000fc6000bf05070 */
[----:B------:R-:W-:Y:S02]  /*cd40*/  LOP3.LUT P1, RZ, R0, 0x3ff, RZ, 0xc0, !PT ;  /* 0x000003ff00ff7812 */ /* 0x000fe4000782c0ff */
[----:B------:R-:W-:Y:S01]  /*cd50*/  ISETP.NE.AND.EX P0, PT, RZ, UR7, PT, P0 ;  /* 0x00000007ff007c0c */ /* 0x000fe2000bf05300 */
[----:B------:R-:W-:Y:S01]  /*cd60*/  BSSY B6, `(.L_x_14235) ;  /* 0x000001d000067945 */ /* 0x000fe20003800000 */
[----:B-----5:R-:W-:Y:S02]  /*cd70*/  SHF.R.S32.HI R2, RZ, 0x1f, R4 ;  /* 0x0000001fff027819 */ /* 0x020fe40000011404 */
[----:B---3--:R-:W-:-:S03]  /*cd80*/  SEL R6, R6, RZ, !P0 ;  /* 0x000000ff06067207 */ /* 0x008fc60004000000 */
[----:B------:R-:W-:-:S04]  /*cd90*/  IMAD R2, R2, UR4, RZ ;  /* 0x0000000402027c24 */ /* 0x000fc8000f8e02ff */
[C---:B------:R-:W-:Y:S01]  /*cda0*/  IMAD R0, R4.reuse, UR5, R2 ;  /* 0x0000000504007c24 */ /* 0x040fe2000f8e0202 */
[----:B------:R-:W-:Y:S01]  /*cdb0*/  SEL R2, R3, RZ, !P0 ;  /* 0x000000ff03027207 */ /* 0x000fe20004000000 */
        /* <DEDUP_REMOVED lines=16> */
[----:B-1----:R-:W-:Y:S02]  /*cec0*/  IMAD.U32 R10, RZ, RZ, UR4 ;  /* 0x00000004ff0a7e24 */ /* 0x002fe4000f8e00ff */
[----:B------:R-:W-:Y:S02]  /*ced0*/  IMAD.U32 R11, RZ, RZ, UR5 ;  /* 0x00000005ff0b7e24 */ /* 0x000fe4000f8e00ff */
[----:B------:R-:W-:Y:S02]  /*cee0*/  IMAD.MOV.U32 R8, RZ, RZ, 0x70 ;  /* 0x00000070ff087424 */ /* 0x000fe400078e00ff */
[----:B------:R-:W-:Y:S02]  /*cef0*/  IMAD.MOV.U32 R12, RZ, RZ, 0x1 ;  /* 0x00000001ff0c7424 */ /* 0x000fe400078e00ff */
[----:B------:R-:W-:-:S07]  /*cf00*/  IMAD.MOV.U32 R13, RZ, RZ, RZ ;  /* 0x000000ffff0d7224 */ /* 0x000fce00078e00ff */
[----:B------:R-:W-:-:S07]  /*cf10*/  LEPC R20, `(.L_x_14236) ;  /* 0x000000001014794e */ /* 0x000fce0000000000 */
[----:B0-----:R-:W-:Y:S05]  /*cf20*/  CALL.ABS.NOINC R2 ;  /* 0x0000000002007343 */ /* 0x001fea0003c00000 */
.L_x_14236:
[----:B------:R-:W-:Y:S05]  /*cf30*/  BSYNC B6 ;  /* 0x0000000000067941 */ /* 0x000fea0003800000 */
.L_x_14235:
[----:B------:R-:W2:Y:S01]  /*cf40*/  LDL.LU R20, [R1+0x10] ;  /* 0x0000100001147983 */ /* 0x000ea20000300800 */
[----:B------:R-:W3:Y:S01]  /*cf50*/  LDC R9, c[0x0][0x448] ;  /* 0x00011200ff097b82 */ /* 0x000ee20000000800 */
[----:B------:R-:W-:Y:S01]  /*cf60*/  ULDC.64 UR4, c[0x0][0x2d8] ;  /* 0x0000b60000047ab9 */ /* 0x000fe20000000a00 */
[----:B------:R-:W-:Y:S01]  /*cf70*/  ULDC.64 UR6, c[0x0][0x2e0] ;  /* 0x0000b80000067ab9 */ /* 0x000fe20000000a00 */
[----:B0-----:R-:W2:Y:S01]  /*cf80*/  LDL.LU.64 R2, [R1+0x30] ;  /* 0x0000300001027983 */ /* 0x001ea20000300a00 */
[----:B------:R-:W-:-:S03]  /*cf90*/  ULDC.64 UR8, c[0x0][0x280] ;  /* 0x0000a00000087ab9 */ /* 0x000fc60000000a00 */
[----:B------:R-:W4:Y:S04]  /*cfa0*/  LDL.LU R21, [R1+0x24] ;  /* 0x0000240001157983 */ /* 0x000f280000300800 */
[----:B------:R-:W4:Y:S04]  /*cfb0*/  LDL.LU R4, [R1+0xc] ;  /* 0x00000c0001047983 */ /* 0x000f280000300800 */
[----:B-1----:R0:W5:Y:S01]  /*cfc0*/  LDL R10, [R1+0x8] ;  /* 0x00000800010a7983 */ /* 0x0021620000100800 */
[----:B---3--:R-:W-:-:S13]  /*cfd0*/  ISETP.NE.AND P1, PT, R9, 0x1, PT ;  /* 0x000000010900780c */ /* 0x008fda0003f25270 */
[----:B------:R-:W1:Y:S08]  /*cfe0*/  @P1 LDC R5, c[0x0][0x450] ;  /* 0x00011400ff051b82 */ /* 0x000e700000000800 */
[----:B------:R-:W3:Y:S01]  /*cff0*/  @P1 LDC R8, c[0x0][0x450] ;  /* 0x00011400ff081b82 */ /* 0x000ee20000000800 */
[----:B------:R-:W0:Y:S01]  /*d000*/  S2R R11, SR_TID.X ;  /* 0x00000000000b7919 */ /* 0x000e220000002100 */
        /* <DEDUP_REMOVED lines=18> */
[----:B-1----:R-:W-:-:S04]  /*d130*/  @P1 SHF.R.U32.HI R4, RZ, R5, R0 ;  /* 0x00000005ff041219 */ /* 0x002fc80000011600 */
[----:B------:R-:W-:-:S05]  /*d140*/  SHF.R.S32.HI R0, RZ, 0x1f, R4 ;  /* 0x0000001fff007819 */ /* 0x000fca0000011404 */
[----:B------:R-:W-:-:S04]  /*d150*/  IMAD R0, R0, UR4, RZ ;  /* 0x0000000400007c24 */ /* 0x000fc8000f8e02ff */
[C---:B------:R-:W-:Y:S02]  /*d160*/  IMAD R7, R4.reuse, UR5, R0 ;  /* 0x0000000504077c24 */ /* 0x040fe4000f8e0200 */
        /* <DEDUP_REMOVED lines=12> */
[----:B------:R-:W-:-:S04]  /*d230*/  VIADD R5, R6, 0x80 ;  /* 0x0000008006057836 */ /* 0x000fc80000000000 */
[----:B------:R-:W-:Y:S02]  /*d240*/  IMAD.MOV.U32 R6, RZ, RZ, R5 ;  /* 0x000000ffff067224 */ /* 0x000fe400078e0005 */
[----:B-1----:R-:W-:-:S05]  /*d250*/  @P1 IMAD.HI.U32 R7, R5, R7, RZ ;  /* 0x0000000705071227 */ /* 0x002fca00078e00ff */
[----:B---3--:R-:W-:-:S05]  /*d260*/  @P1 SHF.R.U32.HI R6, RZ, R8, R7 ;  /* 0x00000008ff061219 */ /* 0x008fca0000011607 */
        /* <DEDUP_REMOVED lines=8> */
[----:B0-----:R-:W-:Y:S02]  /*d2f0*/  IMAD.SHL.U32 R20, R11, 0x8, RZ ;  /* 0x000000080b147824 */ /* 0x001fe400078e00ff */
        /* <DEDUP_REMOVED lines=119> */
.L_x_14352:
        /* <DEDUP_REMOVED lines=11> */
.L_x_14238:
        /* <DEDUP_REMOVED lines=18> */
.L_x_14353:
[----:B------:R-:W-:Y:S05]  /*dc40*/  BSYNC B0 ;  /* 0x0000000000007941 */ /* 0x000fea0003800000 */
.L_x_14239:
        /* <DEDUP_REMOVED lines=27> */
[----:B--2---:R-:W-:-:S13]  /*de00*/  ISETP.NE.AND P1, PT, R3, RZ, PT ;  /* 0x000000ff0300720c */ /* 0x004fda0003f25270 */
        /* <DEDUP_REMOVED lines=23> */
.L_x_14247:
[----:B0-----:R-:W-:Y:S01]  /*df80*/  IMAD R4, R6, 0x8, R17 ;  /* 0x0000000806047824 */ /* 0x001fe200078e0211 */
[----:B------:R-:W-:Y:S01]  /*df90*/  SHF.L.U32 R2, R10, 0x1f, RZ ;  /* 0x0000001f0a027819 */ /* 0x000fe200000006ff */
[----:B------:R-:W-:Y:S03]  /*dfa0*/  BSSY B3, `(.L_x_14248) ;  /* 0x0000003000037945 */ /* 0x000fe60003800000 */
[----:B------:R-:W0:Y:S02]  /*dfb0*/  SYNCS.PHASECHK.TRANS64.TRYWAIT P0, [R4+URZ+0x16840], R2 ;  /* 0x01684002040075a7 */ /* 0x000e24000800017f */
[----:B0-----:R-:W-:Y:S05]  /*dfc0*/  @!P0 BRA `(.L_x_14249) ;  /* 0x00000040000c8947 */ /* 0x001fea0003800000 */
.L_x_14354:
[----:B------:R-:W-:Y:S05]  /*dfd0*/  BSYNC B3 ;  /* 0x0000000000037941 */ /* 0x000fea0003800000 */
.L_x_14248:
[----:B------:R-:W1:Y:S01]  /*dfe0*/  S2R R3, SR_TID.X ;  /* 0x0000000000037919 */ /* 0x000e620000002100 */
[----:B------:R-:W-:Y:S01]  /*dff0*/  BSSY B3, `(.L_x_14250) ;  /* 0x000000b000037945 */ /* 0x000fe20003800000 */
        /* <DEDUP_REMOVED lines=10> */
.L_x_14251:
[----:B------:R-:W-:Y:S05]  /*e0a0*/  BSYNC B3 ;  /* 0x0000000000037941 */ /* 0x000fea0003800000 */
.L_x_14250:
[----:B------:R-:W-:Y:S01]  /*e0b0*/  IMAD.MOV.U32 R11, RZ, RZ, RZ ;  /* 0x000000ffff0b7224 */ /* 0x000fe200078e00ff */
[----:B------:R-:W-:Y:S01]  /*e0c0*/  UIADD3 UR4, UP0, UR38, 0x370, URZ ;  /* 0x0000037026047890 */ /* 0x000fe2000ff1e03f */
[----:B------:R-:W-:Y:S01]  /*e0d0*/  IMAD R3, R6, 0x4000, R17 ;  /* 0x0000400006037824 */ /* 0x000fe200078e0211 */
[----:B------:R-:W-:Y:S01]  /*e0e0*/  PLOP3.LUT P0, PT, PT, PT, PT, 0x80, 0x0 ;  /* 0x000000000000781c */ /* 0x000fe20003f0f070 */
[----:B0-----:R-:W-:Y:S01]  /*e0f0*/  VIADD R4, R4, 0x16830 ;  /* 0x0001683004047836 */ /* 0x001fe20000000000 */
[----:B------:R-:W-:Y:S01]  /*e100*/  R2UR UR10, R11 ;  /* 0x000000000b0a72ca */ /* 0x000fe200000e0000 */
[----:B------:R-:W-:Y:S01]  /*e110*/  VIADD R3, R3, 0xe400 ;  /* 0x0000e40003037836 */ /* 0x000fe20000000000 */
[----:B------:R-:W-:Y:S01]  /*e120*/  UIADD3.X UR5, URZ, UR39, URZ, UP0, !UPT ;  /* 0x000000273f057290 */ /* 0x000fe200087fe43f */
[----:B------:R-:W-:Y:S01]  /*e130*/  IMAD R2, R0, 0x80, R26 ;  /* 0x0000008000027824 */ /* 0x000fe200078e021a */
[----:B------:R-:W-:Y:S01]  /*e140*/  UMOV UR6, 0x0 ;  /* 0x0000000000067882 */ /* 0x000fe20000000000 */
[----:B------:R-:W-:-:S10]  /*e150*/  UMOV UR7, 0x14f00000 ;  /* 0x14f0000000077882 */ /* 0x000fd40000000000 */
.L_x_14252:
        /* <DEDUP_REMOVED lines=15> */
.L_x_14355:
[----:B------:R-:W-:Y:S05]  /*e250*/  BSYNC B3 ;  /* 0x0000000000037941 */ /* 0x000fea0003800000 */
.L_x_14253:
        /* <DEDUP_REMOVED lines=12> */
.L_x_14256:
[----:B------:R-:W-:Y:S05]  /*e320*/  BSYNC B3 ;  /* 0x0000000000037941 */ /* 0x000fea0003800000 */
.L_x_14255:
        /* <DEDUP_REMOVED lines=11> */
.L_x_14257:
        /* <DEDUP_REMOVED lines=12> */
.L_x_14246:
[----:B------:R-:W-:Y:S05]  /*e4a0*/  BSYNC B1 ;  /* 0x0000000000017941 */ /* 0x000fea0003800000 */
.L_x_14245:
[----:B------:R-:W2:Y:S01]  /*e4b0*/  LDL.LU R0, [R1+0x18] ;  /* 0x0000180001007983 */ /* 0x000ea20000300800 */
[----:B------:R-:W-:Y:S02]  /*e4c0*/  IMAD.MOV.U32 R28, RZ, RZ, R10 ;  /* 0x000000ffff1c7224 */ /* 0x000fe400078e000a */
[----:B------:R-:W-:Y:S02]  /*e4d0*/  IMAD.MOV.U32 R18, RZ, RZ, R6 ;  /* 0x000000ffff127224 */ /* 0x000fe400078e0006 */
[----:B--2---:R-:W-:-:S07]  /*e4e0*/  VIADD R0, R0, 0xfffffffd ;  /* 0xfffffffd00007836 */ /* 0x004fce0000000000 */
.L_x_14244:
[----:B------:R-:W-:Y:S05]  /*e4f0*/  BSYNC B2 ;  /* 0x0000000000027941 */ /* 0x000fea0003800000 */
.L_x_14243:
[----:B------:R-:W-:Y:S01]  /*e500*/  VIADD R7, R7, 0xfffffffe ;  /* 0xfffffffe07077836 */ /* 0x000fe20000000000 */
[----:B------:R-:W-:-:S04]  /*e510*/  LOP3.LUT R2, RZ, R9, RZ, 0x33, !PT ;  /* 0x00000009ff027212 */ /* 0x000fc800078e33ff */
[----:B------:R-:W-:-:S13]  /*e520*/  ISETP.NE.AND P0, PT, R7, R2, PT ;  /* 0x000000020700720c */ /* 0x000fda0003f05270 */
[----:B------:R-:W-:Y:S05]  /*e530*/  @!P0 BRA `(.L_x_14242) ;  /* 0x0000000c00a08947 */ /* 0x000fea0003800000 */
[----:B------:R-:W-:-:S07]  /*e540*/  IMAD.MOV.U32 R4, RZ, RZ, R19 ;  /* 0x000000ffff047224 */ /* 0x000fce00078e0013 */
.L_x_14284:
        /* <DEDUP_REMOVED lines=32> */
.L_x_14260:
[----:B------:R-:W-:Y:S01]  /*e750*/  IMAD R2, R6, 0x8, R17 ;  /* 0x0000000806027824 */ /* 0x000fe200078e0211 */
[----:B------:R-:W-:Y:S01]  /*e760*/  SHF.L.U32 R3, R7, 0x1f, RZ ;  /* 0x0000001f07037819 */ /* 0x000fe200000006ff */
[----:B------:R-:W-:Y:S03]  /*e770*/  BSSY B2, `(.L_x_14261) ;  /* 0x0000003000027945 */ /* 0x000fe60003800000 */
[----:B------:R-:W1:Y:S02]  /*e780*/  SYNCS.PHASECHK.TRANS64.TRYWAIT P0, [R2+URZ+0x16840], R3 ;  /* 0x01684003020075a7 */ /* 0x000e64000800017f */
[----:B-1----:R-:W-:Y:S05]  /*e790*/  @!P0 BRA `(.L_x_14262) ;  /* 0x0000003800408947 */ /* 0x002fea0003800000 */
.L_x_14356:
[----:B------:R-:W-:Y:S05]  /*e7a0*/  BSYNC B2 ;  /* 0x0000000000027941 */ /* 0x000fea0003800000 */
.L_x_14261:
        /* <DEDUP_REMOVED lines=12> */
.L_x_14264:
[----:B------:R-:W-:Y:S05]  /*e870*/  BSYNC B2 ;  /* 0x0000000000027941 */ /* 0x000fea0003800000 */
.L_x_14263:
        /* <DEDUP_REMOVED lines=11> */
.L_x_14265:
        /* <DEDUP_REMOVED lines=15> */
.L_x_14357:
[----:B------:R-:W-:Y:S05]  /*ea20*/  BSYNC B2 ;  /* 0x0000000000027941 */ /* 0x000fea0003800000 */
.L_x_14266:
        /* <DEDUP_REMOVED lines=11> */
.L_x_14269:
[----:B------:R-:W-:Y:S05]  /*eae0*/  BSYNC B2 ;  /* 0x0000000000027941 */ /* 0x000fea0003800000 */
.L_x_14268:
        /* <DEDUP_REMOVED lines=10> */
.L_x_14270:
        /* <DEDUP_REMOVED lines=12> */
.L_x_14259:
[----:B------:R-:W-:Y:S05]  /*ec50*/  BSYNC B1 ;  /* 0x0000000000017941 */ /* 0x000fea0003800000 */
.L_x_14258:
        /* <DEDUP_REMOVED lines=32> */
.L_x_14273:
[----:B------:R-:W-:Y:S01]  /*ee60*/  IMAD R2, R18, 0x8, R17 ;  /* 0x0000000812027824 */ /* 0x000fe200078e0211 */
[----:B------:R-:W-:Y:S01]  /*ee70*/  SHF.L.U32 R3, R28, 0x1f, RZ ;  /* 0x0000001f1c037819 */ /* 0x000fe200000006ff */
[----:B------:R-:W-:Y:S03]  /*ee80*/  BSSY B2, `(.L_x_14274) ;  /* 0x0000003000027945 */ /* 0x000fe60003800000 */
[----:B------:R-:W1:Y:S02]  /*ee90*/  SYNCS.PHASECHK.TRANS64.TRYWAIT P0, [R2+URZ+0x16840], R3 ;  /* 0x01684003020075a7 */ /* 0x000e64000800017f */
[----:B-1----:R-:W-:Y:S05]  /*eea0*/  @!P0 BRA `(.L_x_14275) ;  /* 0x0000003000a48947 */ /* 0x002fea0003800000 */
.L_x_14358:
[----:B------:R-:W-:Y:S05]  /*eeb0*/  BSYNC B2 ;  /* 0x0000000000027941 */ /* 0x000fea0003800000 */
.L_x_14274:
        /* <DEDUP_REMOVED lines=12> */
.L_x_14277:
[----:B------:R-:W-:Y:S05]  /*ef80*/  BSYNC B2 ;  /* 0x0000000000027941 */ /* 0x000fea0003800000 */
.L_x_14276:
[----:B------:R-:W-:Y:S01]  /*ef90*/  IMAD.MOV.U32 R5, RZ, RZ, RZ ;  /* 0x000000ffff057224 */ /* 0x000fe200078e00ff */
[----:B------:R-:W-:Y:S01]  /*efa0*/  UIADD3 UR4, UP0, UR38, 0x370, URZ ;  /* 0x0000037026047890 */ /* 0x000fe2000ff1e03f */
[C---:B------:R-:W-:Y:S01]  /*efb0*/  IMAD R11, R18.reuse, 0x4000, R17 ;  /* 0x00004000120b7824 */ /* 0x040fe200078e0211 */
[----:B------:R-:W-:Y:S01]  /*efc0*/  PLOP3.LUT P0, PT, PT, PT, PT, 0x80, 0x0 ;  /* 0x000000000000781c */ /* 0x000fe20003f0f070 */
[----:B-1----:R-:W-:Y:S01]  /*efd0*/  IMAD R3, R18, 0x8, R8 ;  /* 0x0000000812037824 */ /* 0x002fe200078e0208 */
[----:B------:R-:W-:Y:S01]  /*efe0*/  R2UR UR10, R5 ;  /* 0x00000000050a72ca */ /* 0x000fe200000e0000 */
[----:B------:R-:W-:Y:S01]  /*eff0*/  VIADD R11, R11, 0xe400 ;  /* 0x0000e4000b0b7836 */ /* 0x000fe20000000000 */
[----:B------:R-:W-:Y:S01]  /*f000*/  UIADD3.X UR5, URZ, UR39, URZ, UP0, !UPT ;  /* 0x000000273f057290 */ /* 0x000fe200087fe43f */
[----:B------:R-:W-:Y:S01]  /*f010*/  VIADD R3, R3, 0x30 ;  /* 0x0000003003037836 */ /* 0x000fe20000000000 */
[----:B------:R-:W-:Y:S01]  /*f020*/  UMOV UR6, 0x0 ;  /* 0x0000000000067882 */ /* 0x000fe20000000000 */
[----:B------:R-:W-:Y:S01]  /*f030*/  IMAD R2, R10, 0x80, R26 ;  /* 0x000000800a027824 */ /* 0x000fe200078e021a */
[----:B------:R-:W-:-:S09]  /*f040*/  UMOV UR7, 0x14f00000 ;  /* 0x14f0000000077882 */ /* 0x000fd20000000000 */
.L_x_14278:
        /* <DEDUP_REMOVED lines=15> */
.L_x_14359:
[----:B------:R-:W-:Y:S05]  /*f140*/  BSYNC B2 ;  /* 0x0000000000027941 */ /* 0x000fea0003800000 */
.L_x_14279:
        /* <DEDUP_REMOVED lines=11> */
.L_x_14282:
[----:B------:R-:W-:Y:S05]  /*f200*/  BSYNC B2 ;  /* 0x0000000000027941 */ /* 0x000fea0003800000 */
.L_x_14281:
        /* <DEDUP_REMOVED lines=10> */
.L_x_14283:
        /* <DEDUP_REMOVED lines=12> */
.L_x_14272:
[----:B------:R-:W-:Y:S05]  /*f370*/  BSYNC B1 ;  /* 0x0000000000017941 */ /* 0x000fea0003800000 */
.L_x_14271:
[----:B------:R-:W2:Y:S01]  /*f380*/  LDL R2, [R1+0x4] ;  /* 0x0000040001027983 */ /* 0x000ea20000100800 */
[----:B------:R-:W-:Y:S01]  /*f390*/  VIADD R0, R0, 0xfffffffe ;  /* 0xfffffffe00007836 */ /* 0x000fe20000000000 */
[----:B--2---:R-:W-:-:S13]  /*f3a0*/  ISETP.GT.AND P0, PT, R9, R2, PT ;  /* 0x000000020900720c */ /* 0x004fda0003f04270 */
[----:B------:R-:W-:Y:S05]  /*f3b0*/  @P0 BRA `(.L_x_14284) ;  /* 0xfffffff000640947 */ /* 0x000fea000383ffff */
.L_x_14242:
[----:B------:R-:W-:Y:S05]  /*f3c0*/  BSYNC B0 ;  /* 0x0000000000007941 */ /* 0x000fea0003800000 */
.L_x_14241:
        /* <DEDUP_REMOVED lines=17> */
.L_x_14286:
[----:B------:R-:W-:Y:S05]  /*f4e0*/  BSYNC B0 ;  /* 0x0000000000007941 */ /* 0x000fea0003800000 */
.L_x_14285:
[----:B------:R-:W2:Y:S01]  /*f4f0*/  LDL.LU R0, [R1] ;  /* 0x0000000001007983 */ /* 0x000ea20000300800 */
[----:B------:R-:W-:Y:S01]  /*f500*/  BSSY B0, `(.L_x_14287) ;  /* 0x0000028000007945 */ /* 0x000fe20003800000 */
[----:B--2---:R-:W-:-:S13]  /*f510*/  ISETP.NE.AND P0, PT, R0, RZ, PT ;  /* 0x000000ff0000720c */ /* 0x004fda0003f05270 */
[----:B------:R-:W-:Y:S05]  /*f520*/  @!P0 BRA `(.L_x_14288) ;  /* 0x0000000000948947 */ /* 0x000fea0003800000 */
[----:B------:R-:W-:Y:S01]  /*f530*/  IMAD R3, R18, 0x8, R17 ;  /* 0x0000000812037824 */ /* 0x000fe200078e0211 */
[----:B------:R-:W-:Y:S01]  /*f540*/  SHF.L.U32 R0, R28, 0x1f, RZ ;  /* 0x0000001f1c007819 */ /* 0x000fe200000006ff */
[----:B------:R-:W-:Y:S01]  /*f550*/  BSSY B1, `(.L_x_14289) ;  /* 0x0000004000017945 */ /* 0x000fe20003800000 */
[----:B------:R-:W-:Y:S02]  /*f560*/  ISETP.NE.AND P1, PT, R6, RZ, PT ;  /* 0x000000ff0600720c */ /* 0x000fe40003f25270 */
[----:B------:R-:W0:Y:S02]  /*f570*/  SYNCS.PHASECHK.TRANS64.TRYWAIT P0, [R3+URZ+0x16860], R0 ;  /* 0x01686000030075a7 */ /* 0x000e24000800017f */
[----:B0-----:R-:W-:Y:S09]  /*f580*/  @!P0 BRA `(.L_x_14290) ;  /* 0x0000002c00148947 */ /* 0x001ff20003800000 */
.L_x_14360:
[----:B------:R-:W-:Y:S05]  /*f590*/  BSYNC B1 ;  /* 0x0000000000017941 */ /* 0x000fea0003800000 */
.L_x_14289:
        /* <DEDUP_REMOVED lines=9> */
.L_x_14292:
[----:B------:R-:W-:Y:S05]  /*f630*/  BSYNC B1 ;  /* 0x0000000000017941 */ /* 0x000fea0003800000 */
.L_x_14291:
        /* <DEDUP_REMOVED lines=10> */
.L_x_14293:
        /* <DEDUP_REMOVED lines=10> */
.L_x_14288:
[----:B------:R-:W-:Y:S05]  /*f780*/  BSYNC B0 ;  /* 0x0000000000007941 */ /* 0x000fea0003800000 */
.L_x_14287:
[----:B------:R-:W-:-:S05]  /*f790*/  VIADD R18, R18, 0x1 ;  /* 0x0000000112127836 */ /* 0x000fca0000000000 */
[----:B------:R-:W-:-:S04]  /*f7a0*/  ISETP.NE.AND P0, PT, R18, 0x2, PT ;  /* 0x000000021200780c */ /* 0x000fc80003f05270 */
[----:B------:R-:W-:Y:S02]  /*f7b0*/  SEL R3, RZ, 0x1, P0 ;  /* 0x00000001ff037807 */ /* 0x000fe40000000000 */
[----:B------:R-:W-:Y:S02]  /*f7c0*/  SEL R18, R18, RZ, P0 ;  /* 0x000000ff12127207 */ /* 0x000fe40000000000 */
[----:B------:R-:W-:-:S07]  /*f7d0*/  LOP3.LUT R28, R28, R3, RZ, 0x3c, !PT ;  /* 0x000000031c1c7212 */ /* 0x000fce00078e3cff */
.L_x_14223:
[----:B------:R-:W-:Y:S05]  /*f7e0*/  BSYNC B7 ;  /* 0x0000000000077941 */ /* 0x000fea0003800000 */
.L_x_14221:
[----:B------:R-:W2:Y:S02]  /*f7f0*/  LDL R0, [R1+0x3c] ;  /* 0x00003c0001007983 */ /* 0x000ea40000100800 */
[----:B--2---:R-:W-:-:S13]  /*f800*/  ISETP.NE.AND P0, PT, R0, RZ, PT ;  /* 0x000000ff0000720c */ /* 0x004fda0003f05270 */
[----:B------:R-:W-:Y:S05]  /*f810*/  @!P0 BRA `(.L_x_14294) ;  /* 0x0000000000248947 */ /* 0x000fea0003800000 */
[----:B------:R-:W-:Y:S05]  /*f820*/  WARPSYNC.ALL ;  /* 0x0000000000007948 */ /* 0x000fea0003800000 */
[----:B------:R-:W2:Y:S08]  /*f830*/  S2UR UR5, SR_CgaCtaId ;  /* 0x00000000000579c3 */ /* 0x000eb00000008800 */
[----:B------:R-:W-:Y:S06]  /*f840*/  BAR.SYNC.DEFER_BLOCKING 0x5, 0x200 ;  /* 0x0148000000007b1d */ /* 0x000fec0000010000 */
[----:B------:R-:W-:-:S02]  /*f850*/  UMOV UR4, 0x400 ;  /* 0x0000040000047882 */ /* 0x000fc40000000000 */
[----:B--2---:R-:W-:-:S06]  /*f860*/  ULEA UR4, UR5, UR4, 0x18 ;  /* 0x0000000405047291 */ /* 0x004fcc000f8ec03f */
[----:B------:R-:W-:-:S05]  /*f870*/  IMAD.U32 R17, RZ, RZ, UR4 ;  /* 0x00000004ff117e24 */ /* 0x000fca000f8e00ff */
[----:B------:R2:W4:Y:S01]  /*f880*/  LDS.128 R24, [R17+0x168d0] ;  /* 0x0168d00011187984 */ /* 0x0005220000000c00 */
[----:B------:R-:W-:Y:S06]  /*f890*/  BAR.ARV 0x4, 0x200 ;  /* 0x0108000000007b1d */ /* 0x000fec0000002000 */
[----:B------:R-:W-:Y:S05]  /*f8a0*/  BRA `(.L_x_14295) ;  /* 0x0000000c00d47947 */ /* 0x000fea0003800000 */
.L_x_14294:
        /* <DEDUP_REMOVED lines=9> */
[----:B------:R-:W2:Y:S01]  /*f940*/  @!P1 LDC.64 R4, c[0x0][0xc78] ;  /* 0x00031e00ff049b82 */ /* 0x000ea20000000a00 */
[----:B0-----:R-:W-:-:S05]  /*f950*/  @!P1 IMAD.WIDE R2, R9, 0x4, R2 ;  /* 0x0000000409029825 */ /* 0x001fca00078e0202 */
[----:B---3--:R2:W3:Y:S02]  /*f960*/  @!P1 LDG.E R7, desc[UR40][R2.64] ;  /* 0x0000002802079981 */ /* 0x0084e4000c1e1900 */
        /* <DEDUP_REMOVED lines=12> */
[----:B--2---:R-:W-:Y:S01]  /*fa30*/  @!P1 IMAD.MOV.U32 R5, RZ, RZ, R4 ;  /* 0x000000ffff059224 */ /* 0x004fe200078e0004 */
        /* <DEDUP_REMOVED lines=18> */
.L_x_14370:
[----:B------:R-:W-:Y:S02]  /*fb60*/  ULDC UR4, c[0x0][0xc38] ;  /* 0x00030e0000047ab9 */ /* 0x000fe40000000800 */
[----:B------:R-:W-:-:S04]  /*fb70*/  IMAD.U32 R4, RZ, RZ, UR4 ;  /* 0x00000004ff047e24 */ /* 0x000fc8000f8e00ff */
[----:B--2---:R-:W-:-:S04]  /*fb80*/  IMAD R7, R14, R4, RZ ;  /* 0x000000040e077224 */ /* 0x004fc800078e02ff */
[----:B------:R-:W-:-:S05]  /*fb90*/  IMAD.IADD R6, R6, 0x1, R7 ;  /* 0x0000000106067824 */ /* 0x000fca00078e0207 */
[----:B------:R-:W-:-:S13]  /*fba0*/  ISETP.GT.AND P6, PT, R6, R0, PT ;  /* 0x000000000600720c */ /* 0x000fda0003fc4270 */
[----:B------:R-:W-:Y:S05]  /*fbb0*/  @P6 BRA `(.L_x_14297) ;  /* 0x0000000000a46947 */ /* 0x000fea0003800000 */
.L_x_14300:
[----:B------:R-:W2:Y:S01]  /*fbc0*/  LDC R2, c[0x0][0xc3c] ;  /* 0x00030f00ff027b82 */ /* 0x000ea20000000800 */
[----:B------:R-:W-:-:S05]  /*fbd0*/  VIADD R27, R27, 0x1f ;  /* 0x0000001f1b1b7836 */ /* 0x000fca0000000000 */
[----:B--2---:R-:W-:-:S13]  /*fbe0*/  ISETP.GE.AND P6, PT, R27, R2, PT ;  /* 0x000000021b00720c */ /* 0x004fda0003fc6270 */
[----:B------:R-:W-:Y:S05]  /*fbf0*/  @P6 BRA `(.L_x_14298) ;  /* 0x0000000800bc6947 */ /* 0x000fea0003800000 */
[----:B0-----:R-:W0:Y:S01]  /*fc00*/  S2R R3, SR_TID.X ;  /* 0x0000000000037919 */ /* 0x001e220000002100 */
[----:B------:R-:W-:Y:S01]  /*fc10*/  IMAD.MOV.U32 R25, RZ, RZ, RZ ;  /* 0x000000ffff197224 */ /* 0x000fe200078e00ff */
[----:B0-----:R-:W-:-:S05]  /*fc20*/  LOP3.LUT R3, R3, 0x1f, RZ, 0xc0, !PT ;  /* 0x0000001f03037812 */ /* 0x001fca00078ec0ff */
[----:B------:R-:W-:-:S05]  /*fc30*/  IMAD.IADD R7, R27, 0x1, R3 ;  /* 0x000000011b077824 */ /* 0x000fca00078e0203 */
[----:B------:R-:W-:-:S13]  /*fc40*/  ISETP.GE.OR P6, PT, R7, R2, !P0 ;  /* 0x000000020700720c */ /* 0x000fda00047c6670 */
[----:B------:R-:W0:Y:S08]  /*fc50*/  @!P6 LDC.64 R2, c[0x0][0xc80] ;  /* 0x00032000ff02eb82 */ /* 0x000e300000000a00 */
[----:B------:R-:W2:Y:S01]  /*fc60*/  @!P6 LDC.64 R4, c[0x0][0xc78] ;  /* 0x00031e00ff04eb82 */ /* 0x000ea20000000a00 */
[----:B0-----:R-:W-:-:S05]  /*fc70*/  @!P6 IMAD.WIDE R2, R7, 0x4, R2 ;  /* 0x000000040702e825 */ /* 0x001fca00078e0202 */
[----:B------:R2:W3:Y:S02]  /*fc80*/  @!P6 LDG.E R25, desc[UR40][R2.64] ;  /* 0x000000280219e981 */ /* 0x0004e4000c1e1900 */
[----:B--2---:R-:W-:-:S04]  /*fc90*/  @!P6 IMAD.WIDE R2, R7, 0x4, R4 ;  /* 0x000000040702e825 */ /* 0x004fc800078e0204 */
        /* <DEDUP_REMOVED lines=21> */
.L_x_14378:
[----:B------:R-:W-:Y:S02]  /*fdf0*/  ULDC UR4, c[0x0][0xc38] ;  /* 0x00030e0000047ab9 */ /* 0x000fe40000000800 */
[----:B------:R-:W-:-:S04]  /*fe00*/  IMAD.U32 R4, RZ, RZ, UR4 ;  /* 0x00000004ff047e24 */ /* 0x000fc8000f8e00ff */
[----:B--2---:R-:W-:-:S04]  /*fe10*/  IMAD R7, R14, R4, RZ ;  /* 0x000000040e077224 */ /* 0x004fc800078e02ff */
[----:B------:R-:W-:-:S05]  /*fe20*/  IMAD.IADD R6, R7, 0x1, R6 ;  /* 0x0000000107067824 */ /* 0x000fca00078e0206 */
[----:B------:R-:W-:-:S13]  /*fe30*/  ISETP.GT.AND P6, PT, R6, R0, PT ;  /* 0x000000000600720c */ /* 0x000fda0003fc4270 */
[----:B------:R-:W-:Y:S05]  /*fe40*/  @!P6 BRA `(.L_x_14300) ;  /* 0xfffffffc005ce947 */ /* 0x000fea000383ffff */
.L_x_14297:
        /* <DEDUP_REMOVED lines=10> */
.L_x_14383:
[----:B------:R-:W-:-:S13]  /*fef0*/  ISETP.NE.AND P0, PT, R2, RZ, PT ;  /* 0x000000ff0200720c */ /* 0x000fda0003f05270 */
[----:B------:R-:W-:Y:S05]  /*ff00*/  @!P0 BRA `(.L_x_14302) ;  /* 0x0000000000108947 */ /* 0x000fea0003800000 */
[----:B------:R-:W-:Y:S01]  /*ff10*/  UMOV UR4, 0xffffffff ;  /* 0xffffffff00047882 */ /* 0x000fe20000000000 */
[----:B--2---:R-:W-:Y:S02]  /*ff20*/  VIADD R12, R12, 0xffffffff ;  /* 0xffffffff0c0c7836 */ /* 0x004fe40000000000 */
[----:B------:R-:W-:Y:S05]  /*ff30*/  BRA.DIV UR4, `(.L_x_14303) ;  /* 0x0000002e04087947 */ /* 0x000fea000b800000 */
[----:B------:R2:W0:Y:S02]  /*ff40*/  SHFL.IDX PT, R24, R3, R12, 0x1f ;  /* 0x00001f0c03187589 */ /* 0x00042400000e0000 */
.L_x_14302:
[----:B----4-:R-:W-:Y:S01]  /*ff50*/  ISETP.NE.AND P0, PT, R5, 0x1, PT ;  /* 0x000000010500780c */ /* 0x010fe20003f05270 */
[----:B0-----:R-:W-:-:S04]  /*ff60*/  IMAD R24, R24, R4, R7 ;  /* 0x0000000418187224 */ /* 0x001fc800078e0207 */
[----:B------:R-:W-:-:S08]  /*ff70*/  IMAD.IADD R0, R0, 0x1, -R24 ;  /* 0x0000000100007824 */ /* 0x000fd000078e0a18 */
[----:B------:R-:W-:Y:S05]  /*ff80*/  @!P0 BRA `(.L_x_14304) ;  /* 0x0000000000dc8947 */ /* 0x000fea0003800000 */
[----:B---3--:R-:W-:Y:S02]  /*ff90*/  IABS R4, R25 ;  /* 0x0000001900047213 */ /* 0x008fe40000000000 */
[----:B------:R-:W-:Y:S02]  /*ffa0*/  IABS R6, R5 ;  /* 0x0000000500067213 */ /* 0x000fe40000000000 */
[----:B------:R-:W0:Y:S08]  /*ffb0*/  I2F.RP R7, R4 ;  /* 0x0000000400077306 */ /* 0x000e300000209400 */
[----:B------:R-:W3:Y:S08]  /*ffc0*/  I2F.RP R8, R6 ;  /* 0x0000000600087306 */ /* 0x000ef00000209400 */
[----:B0-----:R-:W0:Y:S08]  /*ffd0*/  MUFU.RCP R7, R7 ;  /* 0x0000000700077308 */ /* 0x001e300000001000 */
[----:B---3--:R-:W-:Y:S01]  /*ffe0*/  MUFU.RCP R8, R8 ;  /* 0x0000000800087308 */ /* 0x008fe20000001000 */
[----:B0-----:R-:W-:Y:S01]  /*fff0*/  VIADD R2, R7, 0xffffffe ;  /* 0x0ffffffe07027836 */ /* 0x001fe20000000000 */
[----:B------:R-:W-:-:S06]  /*10000*/  IABS R7, R25 ;  /* 0x0000001900077213 */ /* 0x000fcc0000000000 */
[----:B--2---:R0:W2:Y:S02]  /*10010*/  F2I.FTZ.U32.TRUNC.NTZ R3, R2 ;  /* 0x0000000200037305 */ /* 0x0040a4000021f000 */
[----:B0-----:R-:W-:Y:S02]  /*10020*/  IMAD.MOV.U32 R2, RZ, RZ, RZ ;  /* 0x000000ffff027224 */ /* 0x001fe400078e00ff */
[----:B--2---:R-:W-:-:S04]  /*10030*/  IMAD.MOV R9, RZ, RZ, -R3 ;  /* 0x000000ffff097224 */ /* 0x004fc800078e0a03 */
        /* <DEDUP_REMOVED lines=44> */
.L_x_14304:
[----:B--2---:R-:W0:Y:S02]  /*10300*/  LDC.64 R2, c[0x0][0xc90] ;  /* 0x00032400ff027b82 */ /* 0x004e240000000a00 */
[----:B0-----:R-:W-:-:S05]  /*10310*/  IMAD.WIDE R2, R27, 0x4, R2 ;  /* 0x000000041b027825 */ /* 0x001fca00078e0202 */
[----:B------:R0:W3:Y:S02]  /*10320*/  LDG.E R6, desc[UR40][R2.64] ;  /* 0x0000002802067981 */ /* 0x0000e4000c1e1900 */
[----:B0-----:R-:W-:Y:S02]  /*10330*/  IMAD.MOV.U32 R2, RZ, RZ, RZ ;  /* 0x000000ffff027224 */ /* 0x001fe400078e00ff */
[----:B---3--:R-:W-:-:S05]  /*10340*/  IMAD R5, R25, R6, RZ ;  /* 0x0000000619057224 */ /* 0x008fca00078e02ff */
[----:B------:R-:W-:-:S04]  /*10350*/  IABS R7, R5 ;  /* 0x0000000500077213 */ /* 0x000fc80000000000 */
[----:B------:R-:W0:Y:S08]  /*10360*/  I2F.RP R8, R7 ;  /* 0x0000000700087306 */ /* 0x000e300000209400 */
[----:B0-----:R-:W0:Y:S02]  /*10370*/  MUFU.RCP R8, R8 ;  /* 0x0000000800087308 */ /* 0x001e240000001000 */
[----:B0-----:R-:W-:-:S06]  /*10380*/  VIADD R9, R8, 0xffffffe ;  /* 0x0ffffffe08097836 */ /* 0x001fcc0000000000 */
[----:B------:R-:W1:Y:S02]  /*10390*/  F2I.FTZ.U32.TRUNC.NTZ R3, R9 ;  /* 0x0000000900037305 */ /* 0x000e64000021f000 */
[----:B-1----:R-:W-:-:S04]  /*103a0*/  IMAD.MOV R10, RZ, RZ, -R3 ;  /* 0x000000ffff0a7224 */ /* 0x002fc800078e0a03 */
        /* <DEDUP_REMOVED lines=49> */
.L_x_14305:
[----:B------:R-:W-:-:S05]  /*106c0*/  LOP3.LUT R0, RZ, R3, RZ, 0x33, !PT ;  /* 0x00000003ff007212 */ /* 0x000fca00078e33ff */
[----:B------:R-:W-:Y:S01]  /*106d0*/  IMAD.IADD R25, R25, 0x1, R0 ;  /* 0x0000000119197824 */ /* 0x000fe200078e0200 */
[----:B------:R-:W-:Y:S06]  /*106e0*/  BRA `(.L_x_14306) ;  /* 0x00000000001c7947 */ /* 0x000fec0003800000 */
.L_x_14298:
[----:B------:R-:W-:Y:S01]  /*106f0*/  UMOV UR4, URZ ;  /* 0x0000003f00047c82 */ /* 0x000fe20008000000 */
[----:B------:R-:W-:Y:S01]  /*10700*/  UMOV UR5, URZ ;  /* 0x0000003f00057c82 */ /* 0x000fe20008000000 */
[----:B------:R-:W-:Y:S01]  /*10710*/  ULDC UR6, c[0x0][0xc3c] ;  /* 0x00030f0000067ab9 */ /* 0x000fe20000000800 */
[----:B------:R-:W-:Y:S02]  /*10720*/  IMAD.MOV.U32 R24, RZ, RZ, R0 ;  /* 0x000000ffff187224 */ /* 0x000fe400078e0000 */
[----:B------:R-:W-:Y:S02]  /*10730*/  IMAD.U32 R25, RZ, RZ, UR4 ;  /* 0x00000004ff197e24 */ /* 0x000fe4000f8e00ff */
[----:B------:R-:W-:Y:S02]  /*10740*/  IMAD.U32 R26, RZ, RZ, UR5 ;  /* 0x00000005ff1a7e24 */ /* 0x000fe4000f8e00ff */
[----:B------:R-:W-:-:S07]  /*10750*/  IMAD.U32 R27, RZ, RZ, UR6 ;  /* 0x00000006ff1b7e24 */ /* 0x000fce000f8e00ff */
.L_x_14306:
        /* <DEDUP_REMOVED lines=10> */
.L_x_14295:
[----:B------:R-:W-:Y:S02]  /*10800*/  ULDC UR4, c[0x0][0xc3c] ;  /* 0x00030f0000047ab9 */ /* 0x000fe40000000800 */
[----:B----4-:R-:W-:-:S13]  /*10810*/  ISETP.GE.AND P0, PT, R27, UR4, PT ;  /* 0x000000041b007c0c */ /* 0x010fda000bf06270 */
[----:B------:R-:W-:Y:S05]  /*10820*/  @!P0 BRA `(.L_x_14307) ;  /* 0xffffffb000748947 */ /* 0x000fea000383ffff */
[----:B------:R-:W-:Y:S05]  /*10830*/  BSYNC B8 ;  /* 0x0000000000087941 */ /* 0x000fea0003800000 */
.L_x_14215:
[----:B0-----:R-:W4:Y:S01]  /*10840*/  LDL.LU R0, [R1+0x28] ;  /* 0x0000280001007983 */ /* 0x001f220000300800 */
[----:B------:R-:W-:Y:S01]  /*10850*/  BSSY B0, `(.L_x_14308) ;  /* 0x000000b000007945 */ /* 0x000fe20003800000 */
[----:B------:R-:W0:Y:S01]  /*10860*/  S2R R5, SR_CgaCtaId ;  /* 0x0000000000057919 */ /* 0x000e220000008800 */
        /* <DEDUP_REMOVED lines=9> */
.L_x_14386:
[----:B------:R-:W-:Y:S05]  /*10900*/  BSYNC B0 ;  /* 0x0000000000007941 */ /* 0x000fea0003800000 */
.L_x_14308:
[----:B------:R-:W-:-:S03]  /*10910*/  UMOV UR4, 0xffffffff ;  /* 0xffffffff00047882 */ /* 0x000fc60000000000 */
[----:B------:R-:W-:Y:S05]  /*10920*/  BRA.DIV UR4, `(.L_x_14310) ;  /* 0x0000002204c87947 */ /* 0x000fea000b800000 */
[----:B0-----:R-:W0:Y:S02]  /*10930*/  S2R R0, SR_TID.X ;  /* 0x0000000000007919 */ /* 0x001e240000002100 */
[----:B0-----:R-:W-:-:S04]  /*10940*/  SHF.R.U32.HI R0, RZ, 0x5, R0 ;  /* 0x00000005ff007819 */ /* 0x001fc80000011600 */
[----:B------:R-:W-:-:S05]  /*10950*/  LOP3.LUT R0, R0, 0x3, RZ, 0xc0, !PT ;  /* 0x0000000300007812 */ /* 0x000fca00078ec0ff */
[----:B------:R0:W4:Y:S02]  /*10960*/  SHFL.IDX PT, R14, R0, RZ, 0x1f ;  /* 0x00001fff000e7589 */ /* 0x00012400000e0000 */
.L_x_14389:
[----:B----4-:R-:W-:Y:S01]  /*10970*/  ISETP.NE.AND P0, PT, R14, RZ, PT ;  /* 0x000000ff0e00720c */ /* 0x010fe20003f05270 */
[----:B------:R-:W-:-:S12]  /*10980*/  BSSY B0, `(.L_x_14311) ;  /* 0x0000024000007945 */ /* 0x000fd80003800000 */
[----:B------:R-:W-:Y:S05]  /*10990*/  @P0 BRA `(.L_x_14312) ;  /* 0x0000000000880947 */ /* 0x000fea0003800000 */
[----:B------:R-:W-:-:S03]  /*109a0*/  UMOV UR4, 0xffffffff ;  /* 0xffffffff00047882 */ /* 0x000fc60000000000 */
[----:B------:R-:W-:Y:S05]  /*109b0*/  BRA.DIV UR4, `(.L_x_14313) ;  /* 0x0000002204d87947 */ /* 0x000fea000b800000 */
[----:B------:R-:W-:-:S13]  /*109c0*/  ELECT P6, URZ, PT ;  /* 0x00000000003f782f */ /* 0x000fda00038c0000 */
.L_x_14392:
[----:B------:R-:W-:Y:S05]  /*109d0*/  @!P6 BRA `(.L_x_14312) ;  /* 0x000000000078e947 */ /* 0x000fea0003800000 */
[----:B0-----:R-:W4:Y:S02]  /*109e0*/  LDL.LU R0, [R1+0x40] ;  /* 0x0000400001007983 */ /* 0x001f240000300800 */
[----:B----4-:R-:W-:-:S04]  /*109f0*/  LOP3.LUT R0, R0, 0x2, RZ, 0xfc, !PT ;  /* 0x0000000200007812 */ /* 0x010fc800078efcff */
[----:B------:R-:W-:-:S13]  /*10a00*/  ISETP.NE.AND P2, PT, R0, 0x3, PT ;  /* 0x000000030000780c */ /* 0x000fda0003f45270 */
[----:B------:R-:W-:Y:S05]  /*10a10*/  @!P2 BRA `(.L_x_14314) ;  /* 0x000000000004a947 */ /* 0x000fea0003800000 */
[----:B------:R-:W-:Y:S01]  /*10a20*/  BPT.TRAP 0x1 ;  /* 0x000000040000795c */ /* 0x000fe20000300000 */
.L_x_14314:
[----:B------:R-:W-:Y:S01]  /*10a30*/  VIADD R3, R9, 0x16840 ;  /* 0x0001684009037836 */ /* 0x000fe20000000000 */
[----:B------:R-:W-:Y:S01]  /*10a40*/  SHF.L.U32 R2, R28, 0x1f, RZ ;  /* 0x0000001f1c027819 */ /* 0x000fe200000006ff */
[C---:B------:R-:W-:Y:S02]  /*10a50*/  VIADD R0, R18.reuse, 0x1 ;  /* 0x0000000112007836 */ /* 0x040fe40000000000 */
[----:B---3--:R-:W-:-:S03]  /*10a60*/  IMAD R7, R18, 0x8, R3 ;  /* 0x0000000812077824 */ /* 0x008fc600078e0203 */
        /* <DEDUP_REMOVED lines=8> */
.L_x_14393:
[----:B------:R-:W3:Y:S02]  /*10af0*/  SYNCS.PHASECHK.TRANS64.TRYWAIT P0, [R3+URZ], R0 ;  /* 0x00000000030075a7 */ /* 0x000ee4000800017f */
[----:B---3--:R-:W-:Y:S05]  /*10b00*/  @!P0 BRA `(.L_x_14316) ;  /* 0x0000002000b88947 */ /* 0x008fea0003800000 */
.L_x_14394:
[----:B------:R-:W-:Y:S05]  /*10b10*/  @!P2 BRA `(.L_x_14317) ;  /* 0x000000000004a947 */ /* 0x000fea0003800000 */
[----:B------:R-:W-:Y:S01]  /*10b20*/  BPT.TRAP 0x1 ;  /* 0x000000040000795c */ /* 0x000fe20000300000 */
.L_x_14317:
[----:B---3--:R-:W-:-:S04]  /*10b30*/  VIADD R3, R9, 0x16860 ;  /* 0x0001686009037836 */ /* 0x008fc80000000000 */
[----:B------:R-:W-:-:S04]  /*10b40*/  IMAD R5, R18, 0x8, R3 ;  /* 0x0000000812057824 */ /* 0x000fc800078e0203 */
[----:B------:R-:W3:Y:S02]  /*10b50*/  SYNCS.PHASECHK.TRANS64.TRYWAIT P0, [R5+URZ], R2 ;  /* 0x00000002050075a7 */ /* 0x000ee4000800017f */
[----:B---3--:R-:W-:Y:S05]  /*10b60*/  @!P0 BRA `(.L_x_14318) ;  /* 0x0000002000b48947 */ /* 0x008fea0003800000 */
.L_x_14395:
[----:B------:R-:W-:-:S07]  /*10b70*/  IMAD R3, R4, 0x8, R3 ;  /* 0x0000000804037824 */ /* 0x000fce00078e0203 */
.L_x_14319:
[----:B----4-:R4:W0:Y:S02]  /*10b80*/  SYNCS.PHASECHK.TRANS64.TRYWAIT P0, [R3+URZ], R0 ;  /* 0x00000000030075a7 */ /* 0x010824000800017f */
[----:B0-----:R-:W-:Y:S05]  /*10b90*/  @!P0 NANOSLEEP.SYNCS 0x989680 ;  /* 0x009896800000895d */ /* 0x001fea0003900000 */
[----:B------:R-:W0:Y:S02]  /*10ba0*/  @!P0 SYNCS.PHASECHK.TRANS64 P0, [R3+URZ], R0 ;  /* 0x00000000030085a7 */ /* 0x000e24000800007f */
[----:B0-----:R-:W-:Y:S05]  /*10bb0*/  @!P0 BRA `(.L_x_14319) ;  /* 0xfffffffc00f08947 */ /* 0x001fea000383ffff */
.L_x_14312:
[----:B------:R-:W-:Y:S05]  /*10bc0*/  BSYNC B0 ;  /* 0x0000000000007941 */ /* 0x000fea0003800000 */
.L_x_14311:
[----:B------:R-:W-:Y:S05]  /*10bd0*/  EXIT ;  /* 0x000000000000794d */ /* 0x000fea0003800000 */
.L_x_14166:
[----:B0-----:R-:W-:-:S04]  /*10be0*/  IMAD.U32 R3, RZ, RZ, UR38 ;  /* 0x00000026ff037e24 */ /* 0x001fc8000f8e00ff */
[----:B------:R0:W1:Y:S03]  /*10bf0*/  SYNCS.PHASECHK.TRANS64.TRYWAIT P1, [R3+URZ+0x16800], R0 ;  /* 0x01680000030075a7 */ /* 0x000066000802017f */
[----:B-1----:R-:W-:Y:S05]  /*10c00*/  @!P1 NANOSLEEP.SYNCS 0x989680 ;  /* 0x009896800000995d */ /* 0x002fea0003900000 */
[----:B------:R-:W1:Y:S02]  /*10c10*/  @!P1 SYNCS.PHASECHK.TRANS64 P1, [R3+URZ+0x16800], R0 ;  /* 0x01680000030095a7 */ /* 0x000e64000802007f */
[----:B-1----:R-:W-:Y:S05]  /*10c20*/  @!P1 BRA `(.L_x_14166) ;  /* 0xfffffffc00ec9947 */ /* 0x002fea000383ffff */
[----:B------:R-:W-:Y:S05]  /*10c30*/  BRA `(.L_x_14320) ;  /* 0xffffff0c00787947 */ /* 0x000fea000383ffff */
.L_x_14170:
[----:B-1----:R1:W2:Y:S02]  /*10c40*/  SYNCS.PHASECHK.TRANS64.TRYWAIT P2, [R3+URZ+0x16830], R0 ;  /* 0x01683000030075a7 */ /* 0x0022a4000804017f */
[----:B--2---:R-:W-:Y:S05]  /*10c50*/  @!P2 NANOSLEEP.SYNCS 0x989680 ;  /* 0x009896800000a95d */ /* 0x004fea0003900000 */
[----:B------:R-:W2:Y:S02]  /*10c60*/  @!P2 SYNCS.PHASECHK.TRANS64 P2, [R3+URZ+0x16830], R0 ;  /* 0x016830000300a5a7 */ /* 0x000ea4000804007f */
[----:B--2---:R-:W-:Y:S05]  /*10c70*/  @!P2 BRA `(.L_x_14170) ;  /* 0xfffffffc00f0a947 */ /* 0x004fea000383ffff */
[----:B------:R-:W-:Y:S05]  /*10c80*/  BRA `(.L_x_14169) ;  /* 0xffffff0c009c7947 */ /* 0x000fea000383ffff */
.L_x_14175:
[----:B-1----:R-:W-:-:S04]  /*10c90*/  IMAD.U32 R11, RZ, RZ, UR10 ;  /* 0x0000000aff0b7e24 */ /* 0x002fc8000f8e00ff */
[----:B------:R1:W2:Y:S03]  /*10ca0*/  SYNCS.PHASECHK.TRANS64.TRYWAIT P3, [R11+URZ+0x16830], R0 ;  /* 0x016830000b0075a7 */ /* 0x0002a6000806017f */
[----:B--2---:R-:W-:Y:S05]  /*10cb0*/  @!P3 NANOSLEEP.SYNCS 0x989680 ;  /* 0x009896800000b95d */ /* 0x004fea0003900000 */
[----:B------:R-:W2:Y:S02]  /*10cc0*/  @!P3 SYNCS.PHASECHK.TRANS64 P3, [R11+URZ+0x16830], R0 ;  /* 0x016830000b00b5a7 */ /* 0x000ea4000806007f */
[----:B--2---:R-:W-:Y:S05]  /*10cd0*/  @!P3 BRA `(.L_x_14175) ;  /* 0xfffffffc00ecb947 */ /* 0x004fea000383ffff */
[----:B------:R-:W-:Y:S05]  /*10ce0*/  BRA `(.L_x_14172) ;  /* 0xffffff2c00d47947 */ /* 0x000fea000383ffff */
.L_x_14179:
[----:B-1----:R-:W-:-:S04]  /*10cf0*/  IMAD.U32 R2, RZ, RZ, UR10 ;  /* 0x0000000aff027e24 */ /* 0x002fc8000f8e00ff */
[----:B------:R1:W2:Y:S03]  /*10d00*/  SYNCS.PHASECHK.TRANS64.TRYWAIT P3, [R2+URZ+0x16850], R0 ;  /* 0x01685000020075a7 */ /* 0x0002a6000806017f */
[----:B--2---:R-:W-:Y:S05]  /*10d10*/  @!P3 NANOSLEEP.SYNCS 0x989680 ;  /* 0x009896800000b95d */ /* 0x004fea0003900000 */
[----:B------:R-:W2:Y:S02]  /*10d20*/  @!P3 SYNCS.PHASECHK.TRANS64 P3, [R2+URZ+0x16850], R0 ;  /* 0x016850000200b5a7 */ /* 0x000ea4000806007f */
[----:B--2---:R-:W-:Y:S05]  /*10d30*/  @!P3 BRA `(.L_x_14179) ;  /* 0xfffffffc00ecb947 */ /* 0x004fea000383ffff */
[----:B------:R-:W-:Y:S05]  /*10d40*/  BRA `(.L_x_14176) ;  /* 0xffffff3000547947 */ /* 0x000fea000383ffff */
.L_x_14185:
[----:B-1----:R-:W-:-:S04]  /*10d50*/  IMAD.U32 R7, RZ, RZ, UR10 ;  /* 0x0000000aff077e24 */ /* 0x002fc8000f8e00ff */
[----:B------:R1:W2:Y:S03]  /*10d60*/  SYNCS.PHASECHK.TRANS64.TRYWAIT P2, [R7+URZ+0x16830], R0 ;  /* 0x01683000070075a7 */ /* 0x0002a6000804017f */
[----:B--2---:R-:W-:Y:S05]  /*10d70*/  @!P2 NANOSLEEP.SYNCS 0x989680 ;  /* 0x009896800000a95d */ /* 0x004fea0003900000 */
[----:B------:R-:W2:Y:S02]  /*10d80*/  @!P2 SYNCS.PHASECHK.TRANS64 P2, [R7+URZ+0x16830], R0 ;  /* 0x016830000700a5a7 */ /* 0x000ea4000804007f */
[----:B--2---:R-:W-:Y:S05]  /*10d90*/  @!P2 BRA `(.L_x_14185) ;  /* 0xfffffffc00eca947 */ /* 0x004fea000383ffff */
[----:B------:R-:W-:Y:S05]  /*10da0*/  BRA `(.L_x_14182) ;  /* 0xffffff5400347947 */ /* 0x000fea000383ffff */
.L_x_14189:
[----:B-1----:R-:W-:-:S04]  /*10db0*/  IMAD.U32 R2, RZ, RZ, UR10 ;  /* 0x0000000aff027e24 */ /* 0x002fc8000f8e00ff */
[----:B------:R1:W2:Y:S03]  /*10dc0*/  SYNCS.PHASECHK.TRANS64.TRYWAIT P2, [R2+URZ+0x16850], R0 ;  /* 0x01685000020075a7 */ /* 0x0002a6000804017f */
[----:B--2---:R-:W-:Y:S05]  /*10dd0*/  @!P2 NANOSLEEP.SYNCS 0x989680 ;  /* 0x009896800000a95d */ /* 0x004fea0003900000 */
[----:B------:R-:W2:Y:S02]  /*10de0*/  @!P2 SYNCS.PHASECHK.TRANS64 P2, [R2+URZ+0x16850], R0 ;  /* 0x016850000200a5a7 */ /* 0x000ea4000804007f */
[----:B--2---:R-:W-:Y:S05]  /*10df0*/  @!P2 BRA `(.L_x_14189) ;  /* 0xfffffffc00eca947 */ /* 0x004fea000383ffff */
[----:B------:R-:W-:Y:S05]  /*10e00*/  BRA `(.L_x_14186) ;  /* 0xffffff5400b47947 */ /* 0x000fea000383ffff */
.L_x_14194:
[----:B-1----:R-:W-:-:S04]  /*10e10*/  IMAD.U32 R6, RZ, RZ, UR5 ;  /* 0x00000005ff067e24 */ /* 0x002fc8000f8e00ff */
[----:B------:R1:W2:Y:S03]  /*10e20*/  SYNCS.PHASECHK.TRANS64.TRYWAIT P0, [R6+URZ+0x16850], R5 ;  /* 0x01685005060075a7 */ /* 0x0002a6000800017f */
[----:B--2---:R-:W-:Y:S05]  /*10e30*/  @!P0 NANOSLEEP.SYNCS 0x989680 ;  /* 0x009896800000895d */ /* 0x004fea0003900000 */
[----:B------:R-:W2:Y:S02]  /*10e40*/  @!P0 SYNCS.PHASECHK.TRANS64 P0, [R6+URZ+0x16850], R5 ;  /* 0x01685005060085a7 */ /* 0x000ea4000800007f */
[----:B--2---:R-:W-:Y:S05]  /*10e50*/  @!P0 BRA `(.L_x_14194) ;  /* 0xfffffffc00ec8947 */ /* 0x004fea000383ffff */
[----:B------:R-:W-:Y:S05]  /*10e60*/  BRA `(.L_x_14193) ;  /* 0xffffff7000187947 */ /* 0x000fea000383ffff */
.L_x_14229:
        /* <DEDUP_REMOVED lines=11> */
.L_x_14322:
[----:B------:R-:W-:Y:S05]  /*10f20*/  BSYNC B0 ;  /* 0x0000000000007941 */ /* 0x000fea0003800000 */
.L_x_14321:
[----:B------:R-:W-:Y:S05]  /*10f30*/  BRA `(.L_x_14323) ;  /* 0xffffffb8005c7947 */ /* 0x000fea000383ffff */
.L_x_14231:
[----:B------:R-:W-:Y:S01]  /*10f40*/  BSSY B0, `(.L_x_14324) ;  /* 0x0000006000007945 */ /* 0x000fe20003800000 */
[----:B------:R-:W-:-:S07]  /*10f50*/  IMAD.MOV.U32 R15, RZ, RZ, -0x1 ;  /* 0xffffffffff0f7424 */ /* 0x000fce00078e00ff */
[----:B0123--:R-:W-:Y:S05]  /*10f60*/  WARPSYNC.COLLECTIVE R15, `(.L_x_14325) ;  /* 0x000000000f0c7348 */ /* 0x00ffea0003c00000 */
[----:B------:R-:W-:Y:S02]  /*10f70*/  ELECT P6, UR62, PT ;  /* 0x00000000003e782f */ /* 0x000fe400038c0000 */
[----:B------:R-:W-:Y:S01]  /*10f80*/  MOV R14, UR62 ;  /* 0x0000003e000e7c02 */ /* 0x000fe20008000f00 */
[----:B0123--:R-:W-:Y:S10]  /*10f90*/  ENDCOLLECTIVE ;  /* 0x000000000000791b */ /* 0x00fff40003800000 */
.L_x_14325:
[----:B------:R-:W-:Y:S05]  /*10fa0*/  BSYNC B0 ;  /* 0x0000000000007941 */ /* 0x000fea0003800000 */
.L_x_14324:
[----:B------:R-:W-:Y:S05]  /*10fb0*/  BRA `(.L_x_14326) ;  /* 0xffffffb8005c7947 */ /* 0x000fea000383ffff */
.L_x_14233:
[----:B--2---:R2:W4:Y:S02]  /*10fc0*/  SYNCS.PHASECHK.TRANS64.TRYWAIT P0, [R0+URZ+0x16840], R2 ;  /* 0x01684002000075a7 */ /* 0x004524000800017f */
[----:B----4-:R-:W-:Y:S05]  /*10fd0*/  @!P0 NANOSLEEP.SYNCS 0x989680 ;  /* 0x009896800000895d */ /* 0x010fea0003900000 */
[----:B------:R-:W4:Y:S02]  /*10fe0*/  @!P0 SYNCS.PHASECHK.TRANS64 P0, [R0+URZ+0x16840], R2 ;  /* 0x01684002000085a7 */ /* 0x000f24000800007f */
[----:B----4-:R-:W-:Y:S05]  /*10ff0*/  @!P0 BRA `(.L_x_14233) ;  /* 0xfffffffc00f08947 */ /* 0x010fea000383ffff */
[----:B------:R-:W-:Y:S05]  /*11000*/  BRA `(.L_x_14327) ;  /* 0xffffffb800ac7947 */ /* 0x000fea000383ffff */
.L_x_14237:
        /* <DEDUP_REMOVED lines=12> */
.L_x_14328:
[----:B------:R-:W-:Y:S02]  /*110d0*/  IMAD.MOV.U32 R13, RZ, RZ, R0 ;  /* 0x000000ffff0d7224 */ /* 0x000fe400078e0000 */
[----:B------:R-:W-:-:S07]  /*110e0*/  IMAD.MOV.U32 R6, RZ, RZ, R14 ;  /* 0x000000ffff067224 */ /* 0x000fce00078e000e */
[----:B------:R-:W-:Y:S05]  /*110f0*/  WARPSYNC.COLLECTIVE R15, `(.L_x_14329) ;  /* 0x000000000f087348 */ /* 0x000fea0003c00000 */
[----:B------:R0:W1:Y:S02]  /*11100*/  SHFL.IDX P6, R14, R13, R12, R11 ;  /* 0x0000000c0d0e7389 */ /* 0x00006400000c000b */
[----:B01----:R-:W-:Y:S01]  /*11110*/  ENDCOLLECTIVE ;  /* 0x000000000000791b */ /* 0x003fe20003800000 */
.L_x_14329:
[----:B------:R-:W-:Y:S02]  /*11120*/  IMAD.MOV.U32 R13, RZ, RZ, R4 ;  /* 0x000000ffff0d7224 */ /* 0x000fe400078e0004 */
[----:B------:R-:W-:Y:S02]  /*11130*/  IMAD.MOV.U32 R12, RZ, RZ, 0x1 ;  /* 0x00000001ff0c7424 */ /* 0x000fe400078e00ff */
[----:B------:R-:W-:-:S07]  /*11140*/  IMAD.MOV.U32 R7, RZ, RZ, R14 ;  /* 0x000000ffff077224 */ /* 0x000fce00078e000e */
[----:B------:R-:W-:Y:S05]  /*11150*/  WARPSYNC.COLLECTIVE R15, `(.L_x_14330) ;  /* 0x000000000f087348 */ /* 0x000fea0003c00000 */
[----:B------:R0:W1:Y:S02]  /*11160*/  SHFL.IDX P6, R14, R13, R12, R11 ;  /* 0x0000000c0d0e7389 */ /* 0x00006400000c000b */
[----:B01----:R-:W-:Y:S01]  /*11170*/  ENDCOLLECTIVE ;  /* 0x000000000000791b */ /* 0x003fe20003800000 */
.L_x_14330:
        /* <DEDUP_REMOVED lines=15> */
.L_x_14331:
[----:B------:R-:W-:Y:S02]  /*11270*/  IMAD.MOV.U32 R13, RZ, RZ, R4 ;  /* 0x000000ffff0d7224 */ /* 0x000fe400078e0004 */
[----:B------:R-:W-:Y:S02]  /*11280*/  IMAD.MOV.U32 R12, RZ, RZ, 0x2 ;  /* 0x00000002ff0c7424 */ /* 0x000fe400078e00ff */
[----:B------:R-:W-:-:S07]  /*11290*/  IMAD.MOV.U32 R7, RZ, RZ, R14 ;  /* 0x000000ffff077224 */ /* 0x000fce00078e000e */
[----:B------:R-:W-:Y:S05]  /*112a0*/  WARPSYNC.COLLECTIVE R15, `(.L_x_14332) ;  /* 0x000000000f087348 */ /* 0x000fea0003c00000 */
[----:B------:R0:W1:Y:S02]  /*112b0*/  SHFL.IDX P6, R14, R13, R12, R11 ;  /* 0x0000000c0d0e7389 */ /* 0x00006400000c000b */
[----:B01----:R-:W-:Y:S01]  /*112c0*/  ENDCOLLECTIVE ;  /* 0x000000000000791b */ /* 0x003fe20003800000 */
.L_x_14332:
        /* <DEDUP_REMOVED lines=16> */
.L_x_14333:
[----:B------:R-:W-:Y:S02]  /*113d0*/  IMAD.MOV.U32 R13, RZ, RZ, R4 ;  /* 0x000000ffff0d7224 */ /* 0x000fe400078e0004 */
[----:B------:R-:W-:Y:S02]  /*113e0*/  IMAD.MOV.U32 R12, RZ, RZ, 0x3 ;  /* 0x00000003ff0c7424 */ /* 0x000fe400078e00ff */
[----:B------:R-:W-:-:S07]  /*113f0*/  IMAD.MOV.U32 R7, RZ, RZ, R14 ;  /* 0x000000ffff077224 */ /* 0x000fce00078e000e */
[----:B------:R-:W-:Y:S05]  /*11400*/  WARPSYNC.COLLECTIVE R15, `(.L_x_14334) ;  /* 0x000000000f087348 */ /* 0x000fea0003c00000 */
[----:B------:R0:W1:Y:S02]  /*11410*/  SHFL.IDX P6, R14, R13, R12, R11 ;  /* 0x0000000c0d0e7389 */ /* 0x00006400000c000b */
[----:B01----:R-:W-:Y:S01]  /*11420*/  ENDCOLLECTIVE ;  /* 0x000000000000791b */ /* 0x003fe20003800000 */
.L_x_14334:
        /* <DEDUP_REMOVED lines=16> */
.L_x_14335:
[----:B------:R-:W-:Y:S02]  /*11530*/  IMAD.MOV.U32 R13, RZ, RZ, R4 ;  /* 0x000000ffff0d7224 */ /* 0x000fe400078e0004 */
[----:B------:R-:W-:Y:S02]  /*11540*/  IMAD.MOV.U32 R12, RZ, RZ, 0x4 ;  /* 0x00000004ff0c7424 */ /* 0x000fe400078e00ff */
[----:B------:R-:W-:-:S07]  /*11550*/  IMAD.MOV.U32 R7, RZ, RZ, R14 ;  /* 0x000000ffff077224 */ /* 0x000fce00078e000e */
[----:B------:R-:W-:Y:S05]  /*11560*/  WARPSYNC.COLLECTIVE R15, `(.L_x_14336) ;  /* 0x000000000f087348 */ /* 0x000fea0003c00000 */
[----:B------:R0:W1:Y:S02]  /*11570*/  SHFL.IDX P6, R14, R13, R12, R11 ;  /* 0x0000000c0d0e7389 */ /* 0x00006400000c000b */
[----:B01----:R-:W-:Y:S01]  /*11580*/  ENDCOLLECTIVE ;  /* 0x000000000000791b */ /* 0x003fe20003800000 */
.L_x_14336:
        /* <DEDUP_REMOVED lines=16> */
.L_x_14337:
[----:B------:R-:W-:Y:S02]  /*11690*/  IMAD.MOV.U32 R13, RZ, RZ, R4 ;  /* 0x000000ffff0d7224 */ /* 0x000fe400078e0004 */
[----:B------:R-:W-:Y:S02]  /*116a0*/  IMAD.MOV.U32 R12, RZ, RZ, 0x5 ;  /* 0x00000005ff0c7424 */ /* 0x000fe400078e00ff */
[----:B------:R-:W-:-:S07]  /*116b0*/  IMAD.MOV.U32 R7, RZ, RZ, R14 ;  /* 0x000000ffff077224 */ /* 0x000fce00078e000e */
[----:B------:R-:W-:Y:S05]  /*116c0*/  WARPSYNC.COLLECTIVE R15, `(.L_x_14338) ;  /* 0x000000000f087348 */ /* 0x000fea0003c00000 */
[----:B------:R0:W1:Y:S02]  /*116d0*/  SHFL.IDX P6, R14, R13, R12, R11 ;  /* 0x0000000c0d0e7389 */ /* 0x00006400000c000b */
[----:B01----:R-:W-:Y:S01]  /*116e0*/  ENDCOLLECTIVE ;  /* 0x000000000000791b */ /* 0x003fe20003800000 */
.L_x_14338:
        /* <DEDUP_REMOVED lines=16> */
.L_x_14339:
[----:B------:R-:W-:Y:S02]  /*117f0*/  IMAD.MOV.U32 R13, RZ, RZ, R4 ;  /* 0x000000ffff0d7224 */ /* 0x000fe400078e0004 */
[----:B------:R-:W-:Y:S02]  /*11800*/  IMAD.MOV.U32 R12, RZ, RZ, 0x6 ;  /* 0x00000006ff0c7424 */ /* 0x000fe400078e00ff */
[----:B------:R-:W-:-:S07]  /*11810*/  IMAD.MOV.U32 R7, RZ, RZ, R14 ;  /* 0x000000ffff077224 */ /* 0x000fce00078e000e */
[----:B------:R-:W-:Y:S05]  /*11820*/  WARPSYNC.COLLECTIVE R15, `(.L_x_14340) ;  /* 0x000000000f087348 */ /* 0x000fea0003c00000 */
[----:B------:R0:W1:Y:S02]  /*11830*/  SHFL.IDX P6, R14, R13, R12, R11 ;  /* 0x0000000c0d0e7389 */ /* 0x00006400000c000b */
[----:B01----:R-:W-:Y:S01]  /*11840*/  ENDCOLLECTIVE ;  /* 0x000000000000791b */ /* 0x003fe20003800000 */
.L_x_14340:
        /* <DEDUP_REMOVED lines=16> */
.L_x_14341:
[----:B------:R-:W-:Y:S02]  /*11950*/  IMAD.MOV.U32 R13, RZ, RZ, R4 ;  /* 0x000000ffff0d7224 */ /* 0x000fe400078e0004 */
[----:B------:R-:W-:Y:S02]  /*11960*/  IMAD.MOV.U32 R12, RZ, RZ, 0x7 ;  /* 0x00000007ff0c7424 */ /* 0x000fe400078e00ff */
[----:B------:R-:W-:-:S07]  /*11970*/  IMAD.MOV.U32 R7, RZ, RZ, R14 ;  /* 0x000000ffff077224 */ /* 0x000fce00078e000e */
[----:B------:R-:W-:Y:S05]  /*11980*/  WARPSYNC.COLLECTIVE R15, `(.L_x_14342) ;  /* 0x000000000f087348 */ /* 0x000fea0003c00000 */
[----:B------:R0:W1:Y:S02]  /*11990*/  SHFL.IDX P6, R14, R13, R12, R11 ;  /* 0x0000000c0d0e7389 */ /* 0x00006400000c000b */
[----:B01----:R-:W-:Y:S01]  /*119a0*/  ENDCOLLECTIVE ;  /* 0x000000000000791b */ /* 0x003fe20003800000 */
.L_x_14342:
        /* <DEDUP_REMOVED lines=11> */
.L_x_14343:
        /* <DEDUP_REMOVED lines=13> */
.L_x_14344:
        /* <DEDUP_REMOVED lines=13> */
.L_x_14345:
[----:B------:R-:W-:Y:S02]  /*11c00*/  IMAD.MOV.U32 R13, RZ, RZ, R2 ;  /* 0x000000ffff0d7224 */ /* 0x000fe400078e0002 */
[----:B------:R-:W-:Y:S02]  /*11c10*/  IMAD.MOV.U32 R12, RZ, RZ, 0x1 ;  /* 0x00000001ff0c7424 */ /* 0x000fe400078e00ff */
[----:B------:R-:W-:-:S07]  /*11c20*/  IMAD.MOV.U32 R8, RZ, RZ, R14 ;  /* 0x000000ffff087224 */ /* 0x000fce00078e000e */
[----:B------:R-:W-:Y:S05]  /*11c30*/  WARPSYNC.COLLECTIVE R15, `(.L_x_14346) ;  /* 0x000000000f087348 */ /* 0x000fea0003c00000 */
[----:B------:R0:W1:Y:S02]  /*11c40*/  SHFL.IDX P6, R14, R13, R12, R11 ;  /* 0x0000000c0d0e7389 */ /* 0x00006400000c000b */
[----:B01----:R-:W-:Y:S01]  /*11c50*/  ENDCOLLECTIVE ;  /* 0x000000000000791b */ /* 0x003fe20003800000 */
.L_x_14346:
        /* <DEDUP_REMOVED lines=14> */
.L_x_14347:
[----:B------:R-:W-:Y:S02]  /*11d40*/  IMAD.MOV.U32 R13, RZ, RZ, R2 ;  /* 0x000000ffff0d7224 */ /* 0x000fe400078e0002 */
[----:B------:R-:W-:Y:S02]  /*11d50*/  IMAD.MOV.U32 R12, RZ, RZ, 0x2 ;  /* 0x00000002ff0c7424 */ /* 0x000fe400078e00ff */
[----:B------:R-:W-:-:S07]  /*11d60*/  IMAD.MOV.U32 R6, RZ, RZ, R14 ;  /* 0x000000ffff067224 */ /* 0x000fce00078e000e */
[----:B------:R-:W-:Y:S05]  /*11d70*/  WARPSYNC.COLLECTIVE R15, `(.L_x_14348) ;  /* 0x000000000f087348 */ /* 0x000fea0003c00000 */
[----:B------:R0:W1:Y:S02]  /*11d80*/  SHFL.IDX P6, R14, R13, R12, R11 ;  /* 0x0000000c0d0e7389 */ /* 0x00006400000c000b */
[----:B01----:R-:W-:Y:S01]  /*11d90*/  ENDCOLLECTIVE ;  /* 0x000000000000791b */ /* 0x003fe20003800000 */
.L_x_14348:
        /* <DEDUP_REMOVED lines=13> */
.L_x_14349:
[----:B------:R-:W-:Y:S02]  /*11e70*/  IMAD.MOV.U32 R13, RZ, RZ, R2 ;  /* 0x000000ffff0d7224 */ /* 0x000fe400078e0002 */
[----:B------:R-:W-:Y:S02]  /*11e80*/  IMAD.MOV.U32 R12, RZ, RZ, 0x3 ;  /* 0x00000003ff0c7424 */ /* 0x000fe400078e00ff */
[----:B------:R-:W-:-:S07]  /*11e90*/  IMAD.MOV.U32 R6, RZ, RZ, R14 ;  /* 0x000000ffff067224 */ /* 0x000fce00078e000e */
[----:B------:R-:W-:Y:S05]  /*11ea0*/  WARPSYNC.COLLECTIVE R15, `(.L_x_14350) ;  /* 0x000000000f087348 */ /* 0x000fea0003c00000 */
[----:B------:R0:W1:Y:S02]  /*11eb0*/  SHFL.IDX P6, R14, R13, R12, R11 ;  /* 0x0000000c0d0e7389 */ /* 0x00006400000c000b */
[----:B01----:R-:W-:Y:S01]  /*11ec0*/  ENDCOLLECTIVE ;  /* 0x000000000000791b */ /* 0x003fe20003800000 */
.L_x_14350:
        /* <DEDUP_REMOVED lines=12> */
.L_x_14351:
[----:B------:R-:W-:Y:S01]  /*11f90*/  IMAD.MOV.U32 R2, RZ, RZ, R14 ;  /* 0x000000ffff027224 */ /* 0x000fe200078e000e */
[----:B------:R-:W-:Y:S06]  /*11fa0*/  BRA `(.L_x_14352) ;  /* 0xffffffb800b07947 */ /* 0x000fec000383ffff */
.L_x_14240:
[----:B0-----:R0:W1:Y:S02]  /*11fb0*/  SYNCS.PHASECHK.TRANS64.TRYWAIT P0, [R17+URZ+0x16820], R0 ;  /* 0x01682000110075a7 */ /* 0x001064000800017f */
[----:B-1----:R-:W-:Y:S05]  /*11fc0*/  @!P0 NANOSLEEP.SYNCS 0x989680 ;  /* 0x009896800000895d */ /* 0x002fea0003900000 */
[----:B------:R-:W1:Y:S02]  /*11fd0*/  @!P0 SYNCS.PHASECHK.TRANS64 P0, [R17+URZ+0x16820], R0 ;  /* 0x01682000110085a7 */ /* 0x000e64000800007f */
[----:B-1----:R-:W-:Y:S05]  /*11fe0*/  @!P0 BRA `(.L_x_14240) ;  /* 0xfffffffc00f08947 */ /* 0x002fea000383ffff */
[----:B------:R-:W-:Y:S05]  /*11ff0*/  BRA `(.L_x_14353) ;  /* 0xffffffbc00107947 */ /* 0x000fea000383ffff */
.L_x_14249:
[----:B0-----:R0:W1:Y:S02]  /*12000*/  SYNCS.PHASECHK.TRANS64.TRYWAIT P0, [R4+URZ+0x16840], R2 ;  /* 0x01684002040075a7 */ /* 0x001064000800017f */
[----:B-1----:R-:W-:Y:S05]  /*12010*/  @!P0 NANOSLEEP.SYNCS 0x989680 ;  /* 0x009896800000895d */ /* 0x002fea0003900000 */
[----:B------:R-:W1:Y:S02]  /*12020*/  @!P0 SYNCS.PHASECHK.TRANS64 P0, [R4+URZ+0x16840], R2 ;  /* 0x01684002040085a7 */ /* 0x000e64000800007f */
[----:B-1----:R-:W-:Y:S05]  /*12030*/  @!P0 BRA `(.L_x_14249) ;  /* 0xfffffffc00f08947 */ /* 0x002fea000383ffff */
[----:B------:R-:W-:Y:S05]  /*12040*/  BRA `(.L_x_14354) ;  /* 0xffffffbc00e07947 */ /* 0x000fea000383ffff */
.L_x_14254:
[----:B0-----:R0:W1:Y:S02]  /*12050*/  SYNCS.PHASECHK.TRANS64.TRYWAIT P0, [R3+URZ+0x60], R2 ;  /* 0x00006002030075a7 */ /* 0x001064000800017f */
[----:B-1----:R-:W-:Y:S05]  /*12060*/  @!P0 NANOSLEEP.SYNCS 0x989680 ;  /* 0x009896800000895d */ /* 0x002fea0003900000 */
[----:B------:R-:W1:Y:S02]  /*12070*/  @!P0 SYNCS.PHASECHK.TRANS64 P0, [R3+URZ+0x60], R2 ;  /* 0x00006002030085a7 */ /* 0x000e64000800007f */
[----:B-1----:R-:W-:Y:S05]  /*12080*/  @!P0 BRA `(.L_x_14254) ;  /* 0xfffffffc00f08947 */ /* 0x002fea000383ffff */
[----:B------:R-:W-:Y:S05]  /*12090*/  BRA `(.L_x_14355) ;  /* 0xffffffc0006c7947 */ /* 0x000fea000383ffff */
.L_x_14262:
[----:B-1----:R1:W2:Y:S02]  /*120a0*/  SYNCS.PHASECHK.TRANS64.TRYWAIT P0, [R2+URZ+0x16840], R3 ;  /* 0x01684003020075a7 */ /* 0x0022a4000800017f */
[----:B--2---:R-:W-:Y:S05]  /*120b0*/  @!P0 NANOSLEEP.SYNCS 0x989680 ;  /* 0x009896800000895d */ /* 0x004fea0003900000 */
[----:B------:R-:W2:Y:S02]  /*120c0*/  @!P0 SYNCS.PHASECHK.TRANS64 P0, [R2+URZ+0x16840], R3 ;  /* 0x01684003020085a7 */ /* 0x000ea4000800007f */
[----:B--2---:R-:W-:Y:S05]  /*120d0*/  @!P0 BRA `(.L_x_14262) ;  /* 0xfffffffc00f08947 */ /* 0x004fea000383ffff */
[----:B------:R-:W-:Y:S05]  /*120e0*/  BRA `(.L_x_14356) ;  /* 0xffffffc400ac7947 */ /* 0x000fea000383ffff */
.L_x_14267:
[----:B0-----:R0:W1:Y:S02]  /*120f0*/  SYNCS.PHASECHK.TRANS64.TRYWAIT P0, [R10+URZ+0x60], R28 ;  /* 0x0000601c0a0075a7 */ /* 0x001064000800017f */
[----:B-1----:R-:W-:Y:S05]  /*12100*/  @!P0 NANOSLEEP.SYNCS 0x989680 ;  /* 0x009896800000895d */ /* 0x002fea0003900000 */
[----:B------:R-:W1:Y:S02]  /*12110*/  @!P0 SYNCS.PHASECHK.TRANS64 P0, [R10+URZ+0x60], R28 ;  /* 0x0000601c0a0085a7 */ /* 0x000e64000800007f */
[----:B-1----:R-:W-:Y:S05]  /*12120*/  @!P0 BRA `(.L_x_14267) ;  /* 0xfffffffc00f08947 */ /* 0x002fea000383ffff */
[----:B------:R-:W-:Y:S05]  /*12130*/  BRA `(.L_x_14357) ;  /* 0xffffffc800387947 */ /* 0x000fea000383ffff */
.L_x_14275:
[----:B-1----:R1:W2:Y:S02]  /*12140*/  SYNCS.PHASECHK.TRANS64.TRYWAIT P0, [R2+URZ+0x16840], R3 ;  /* 0x01684003020075a7 */ /* 0x0022a4000800017f */
[----:B--2---:R-:W-:Y:S05]  /*12150*/  @!P0 NANOSLEEP.SYNCS 0x989680 ;  /* 0x009896800000895d */ /* 0x004fea0003900000 */
[----:B------:R-:W2:Y:S02]  /*12160*/  @!P0 SYNCS.PHASECHK.TRANS64 P0, [R2+URZ+0x16840], R3 ;  /* 0x01684003020085a7 */ /* 0x000ea4000800007f */
[----:B--2---:R-:W-:Y:S05]  /*12170*/  @!P0 BRA `(.L_x_14275) ;  /* 0xfffffffc00f08947 */ /* 0x004fea000383ffff */
[----:B------:R-:W-:Y:S05]  /*12180*/  BRA `(.L_x_14358) ;  /* 0xffffffcc00487947 */ /* 0x000fea000383ffff */
.L_x_14280:
[----:B0-----:R0:W1:Y:S02]  /*12190*/  SYNCS.PHASECHK.TRANS64.TRYWAIT P0, [R7+URZ+0x60], R2 ;  /* 0x00006002070075a7 */ /* 0x001064000800017f */
[----:B-1----:R-:W-:Y:S05]  /*121a0*/  @!P0 NANOSLEEP.SYNCS 0x989680 ;  /* 0x009896800000895d */ /* 0x002fea0003900000 */
[----:B------:R-:W1:Y:S02]  /*121b0*/  @!P0 SYNCS.PHASECHK.TRANS64 P0, [R7+URZ+0x60], R2 ;  /* 0x00006002070085a7 */ /* 0x000e64000800007f */
[----:B-1----:R-:W-:Y:S05]  /*121c0*/  @!P0 BRA `(.L_x_14280) ;  /* 0xfffffffc00f08947 */ /* 0x002fea000383ffff */
[----:B------:R-:W-:Y:S05]  /*121d0*/  BRA `(.L_x_14359) ;  /* 0xffffffcc00d87947 */ /* 0x000fea000383ffff */
.L_x_14290:
[----:B0-----:R0:W1:Y:S02]  /*121e0*/  SYNCS.PHASECHK.TRANS64.TRYWAIT P0, [R3+URZ+0x16860], R0 ;  /* 0x01686000030075a7 */ /* 0x001064000800017f */
[----:B-1----:R-:W-:Y:S05]  /*121f0*/  @!P0 NANOSLEEP.SYNCS 0x989680 ;  /* 0x009896800000895d */ /* 0x002fea0003900000 */
[----:B------:R-:W1:Y:S02]  /*12200*/  @!P0 SYNCS.PHASECHK.TRANS64 P0, [R3+URZ+0x16860], R0 ;  /* 0x01686000030085a7 */ /* 0x000e64000800007f */
[----:B-1----:R-:W-:Y:S05]  /*12210*/  @!P0 BRA `(.L_x_14290) ;  /* 0xfffffffc00f08947 */ /* 0x002fea000383ffff */
[----:B------:R-:W-:Y:S05]  /*12220*/  BRA `(.L_x_14360) ;  /* 0xffffffd000d87947 */ /* 0x000fea000383ffff */
.L_x_14296:
[----:B------:R-:W-:Y:S01]  /*12230*/  BSSY B0, `(.L_x_14361) ;  /* 0x0000008000007945 */ /* 0x000fe20003800000 */
[----:B------:R-:W-:Y:S02]  /*12240*/  IMAD.MOV.U32 R13, RZ, RZ, R24 ;  /* 0x000000ffff0d7224 */ /* 0x000fe400078e0018 */
[----:B------:R-:W-:Y:S02]  /*12250*/  IMAD.MOV.U32 R12, RZ, RZ, RZ ;  /* 0x000000ffff0c7224 */ /* 0x000fe400078e00ff */
[----:B------:R-:W-:Y:S02]  /*12260*/  IMAD.MOV.U32 R11, RZ, RZ, 0x1f ;  /* 0x0000001fff0b7424 */ /* 0x000fe400078e00ff */
[----:B------:R-:W-:-:S07]  /*12270*/  IMAD.MOV.U32 R15, RZ, RZ, -0x1 ;  /* 0xffffffffff0f7424 */ /* 0x000fce00078e00ff */
[----:B-1-3--:R-:W-:Y:S05]  /*12280*/  WARPSYNC.COLLECTIVE R15, `(.L_x_14362) ;  /* 0x000000000f087348 */ /* 0x00afea0003c00000 */
[----:B------:R0:W2:Y:S02]  /*12290*/  SHFL.IDX P6, R14, R13, R12, R11 ;  /* 0x0000000c0d0e7389 */ /* 0x0000a400000c000b */
[----:B0123--:R-:W-:Y:S01]  /*122a0*/  ENDCOLLECTIVE ;  /* 0x000000000000791b */ /* 0x00ffe20003800000 */
.L_x_14362:
[----:B------:R-:W-:Y:S05]  /*122b0*/  BSYNC B0 ;  /* 0x0000000000007941 */ /* 0x000fea0003800000 */
.L_x_14361:
        /* <DEDUP_REMOVED lines=9> */
.L_x_14363:
        /* <DEDUP_REMOVED lines=23> */
.L_x_14364:
[----:B------:R-:W-:Y:S01]  /*124c0*/  IMAD.MOV.U32 R12, RZ, RZ, 0x2 ;  /* 0x00000002ff0c7424 */ /* 0x000fe200078e00ff */
[----:B------:R-:W-:-:S05]  /*124d0*/  SEL R4, R14, RZ, P1 ;  /* 0x000000ff0e047207 */ /* 0x000fca0000800000 */
[----:B------:R-:W-:-:S04]  /*124e0*/  IMAD.IADD R4, R13, 0x1, R4 ;  /* 0x000000010d047824 */ /* 0x000fc800078e0204 */
[----:B------:R-:W-:-:S07]  /*124f0*/  IMAD.MOV.U32 R13, RZ, RZ, R4 ;  /* 0x000000ffff0d7224 */ /* 0x000fce00078e0004 */
[----:B------:R-:W-:Y:S05]  /*12500*/  WARPSYNC.COLLECTIVE R15, `(.L_x_14365) ;  /* 0x000000000f087348 */ /* 0x000fea0003c00000 */
[----:B------:R0:W1:Y:S02]  /*12510*/  SHFL.UP P6, R14, R13, R12, R11 ;  /* 0x0400000c0d0e7389 */ /* 0x00006400000c000b */
[----:B01----:R-:W-:Y:S01]  /*12520*/  ENDCOLLECTIVE ;  /* 0x000000000000791b */ /* 0x003fe20003800000 */
.L_x_14365:
[----:B------:R-:W-:Y:S01]  /*12530*/  IMAD.MOV.U32 R12, RZ, RZ, 0x4 ;  /* 0x00000004ff0c7424 */ /* 0x000fe200078e00ff */
[----:B------:R-:W-:-:S05]  /*12540*/  SEL R3, R14, RZ, P2 ;  /* 0x000000ff0e037207 */ /* 0x000fca0001000000 */
[----:B------:R-:W-:-:S04]  /*12550*/  IMAD.IADD R2, R4, 0x1, R3 ;  /* 0x0000000104027824 */ /* 0x000fc800078e0203 */
[----:B------:R-:W-:-:S07]  /*12560*/  IMAD.MOV.U32 R13, RZ, RZ, R2 ;  /* 0x000000ffff0d7224 */ /* 0x000fce00078e0002 */
[----:B------:R-:W-:Y:S05]  /*12570*/  WARPSYNC.COLLECTIVE R15, `(.L_x_14366) ;  /* 0x000000000f087348 */ /* 0x000fea0003c00000 */
[----:B------:R0:W1:Y:S02]  /*12580*/  SHFL.UP P6, R14, R13, R12, R11 ;  /* 0x0400000c0d0e7389 */ /* 0x00006400000c000b */
[----:B01----:R-:W-:Y:S01]  /*12590*/  ENDCOLLECTIVE ;  /* 0x000000000000791b */ /* 0x003fe20003800000 */
.L_x_14366:
[----:B------:R-:W-:Y:S01]  /*125a0*/  IMAD.MOV.U32 R12, RZ, RZ, 0x8 ;  /* 0x00000008ff0c7424 */ /* 0x000fe200078e00ff */
[----:B------:R-:W-:-:S05]  /*125b0*/  SEL R3, R14, RZ, P3 ;  /* 0x000000ff0e037207 */ /* 0x000fca0001800000 */
[----:B------:R-:W-:-:S04]  /*125c0*/  IMAD.IADD R3, R2, 0x1, R3 ;  /* 0x0000000102037824 */ /* 0x000fc800078e0203 */
[----:B------:R-:W-:-:S07]  /*125d0*/  IMAD.MOV.U32 R13, RZ, RZ, R3 ;  /* 0x000000ffff0d7224 */ /* 0x000fce00078e0003 */
[----:B------:R-:W-:Y:S05]  /*125e0*/  WARPSYNC.COLLECTIVE R15, `(.L_x_14367) ;  /* 0x000000000f087348 */ /* 0x000fea0003c00000 */
[----:B------:R0:W1:Y:S02]  /*125f0*/  SHFL.UP P6, R14, R13, R12, R11 ;  /* 0x0400000c0d0e7389 */ /* 0x00006400000c000b */
[----:B01----:R-:W-:Y:S01]  /*12600*/  ENDCOLLECTIVE ;  /* 0x000000000000791b */ /* 0x003fe20003800000 */
.L_x_14367:
[----:B------:R-:W-:Y:S01]  /*12610*/  IMAD.MOV.U32 R12, RZ, RZ, 0x10 ;  /* 0x00000010ff0c7424 */ /* 0x000fe200078e00ff */
[----:B------:R-:W-:-:S05]  /*12620*/  SEL R4, R14, RZ, P4 ;  /* 0x000000ff0e047207 */ /* 0x000fca0002000000 */
[----:B------:R-:W-:-:S04]  /*12630*/  IMAD.IADD R4, R3, 0x1, R4 ;  /* 0x0000000103047824 */ /* 0x000fc800078e0204 */
[----:B------:R-:W-:-:S07]  /*12640*/  IMAD.MOV.U32 R13, RZ, RZ, R4 ;  /* 0x000000ffff0d7224 */ /* 0x000fce00078e0004 */
[----:B------:R-:W-:Y:S05]  /*12650*/  WARPSYNC.COLLECTIVE R15, `(.L_x_14368) ;  /* 0x000000000f087348 */ /* 0x000fea0003c00000 */
[----:B------:R0:W1:Y:S02]  /*12660*/  SHFL.UP P6, R14, R13, R12, R11 ;  /* 0x0400000c0d0e7389 */ /* 0x00006400000c000b */
[----:B01----:R-:W-:Y:S01]  /*12670*/  ENDCOLLECTIVE ;  /* 0x000000000000791b */ /* 0x003fe20003800000 */
.L_x_14368:
        /* <DEDUP_REMOVED lines=8> */
.L_x_14369:
[----:B------:R-:W-:Y:S05]  /*12700*/  BRA `(.L_x_14370) ;  /* 0xffffffd400147947 */ /* 0x000fea000383ffff */
.L_x_14299:
[----:B------:R-:W-:Y:S01]  /*12710*/  BSSY B0, `(.L_x_14371) ;  /* 0x0000007000007945 */ /* 0x000fe20003800000 */
[----:B------:R-:W-:Y:S02]  /*12720*/  IMAD.MOV.U32 R12, RZ, RZ, 0x1 ;  /* 0x00000001ff0c7424 */ /* 0x000fe400078e00ff */
[----:B------:R-:W-:Y:S02]  /*12730*/  IMAD.MOV.U32 R11, RZ, RZ, RZ ;  /* 0x000000ffff0b7224 */ /* 0x000fe400078e00ff */
[----:B------:R-:W-:-:S07]  /*12740*/  IMAD.MOV.U32 R15, RZ, RZ, -0x1 ;  /* 0xffffffffff0f7424 */ /* 0x000fce00078e00ff */
[----:B-1----:R-:W-:Y:S05]  /*12750*/  WARPSYNC.COLLECTIVE R15, `(.L_x_14372) ;  /* 0x000000000f087348 */ /* 0x002fea0003c00000 */
[----:B------:R0:W2:Y:S02]  /*12760*/  SHFL.UP P6, R14, R13, R12, R11 ;  /* 0x0400000c0d0e7389 */ /* 0x0000a400000c000b */
[----:B012---:R-:W-:Y:S01]  /*12770*/  ENDCOLLECTIVE ;  /* 0x000000000000791b */ /* 0x007fe20003800000 */
.L_x_14372:
[----:B------:R-:W-:Y:S05]  /*12780*/  BSYNC B0 ;  /* 0x0000000000007941 */ /* 0x000fea0003800000 */
.L_x_14371:
        /* <DEDUP_REMOVED lines=8> */
.L_x_14373:
[----:B------:R-:W-:Y:S01]  /*12810*/  IMAD.MOV.U32 R12, RZ, RZ, 0x4 ;  /* 0x00000004ff0c7424 */ /* 0x000fe200078e00ff */
[----:B------:R-:W-:-:S05]  /*12820*/  SEL R2, R14, RZ, P2 ;  /* 0x000000ff0e027207 */ /* 0x000fca0001000000 */
[----:B------:R-:W-:-:S04]  /*12830*/  IMAD.IADD R2, R13, 0x1, R2 ;  /* 0x000000010d027824 */ /* 0x000fc800078e0202 */
[----:B------:R-:W-:-:S07]  /*12840*/  IMAD.MOV.U32 R13, RZ, RZ, R2 ;  /* 0x000000ffff0d7224 */ /* 0x000fce00078e0002 */
[----:B------:R-:W-:Y:S05]  /*12850*/  WARPSYNC.COLLECTIVE R15, `(.L_x_14374) ;  /* 0x000000000f087348 */ /* 0x000fea0003c00000 */
[----:B------:R0:W1:Y:S02]  /*12860*/  SHFL.UP P6, R14, R13, R12, R11 ;  /* 0x0400000c0d0e7389 */ /* 0x00006400000c000b */
[----:B01----:R-:W-:Y:S01]  /*12870*/  ENDCOLLECTIVE ;  /* 0x000000000000791b */ /* 0x003fe20003800000 */
.L_x_14374:
[----:B------:R-:W-:Y:S01]  /*12880*/  IMAD.MOV.U32 R12, RZ, RZ, 0x8 ;  /* 0x00000008ff0c7424 */ /* 0x000fe200078e00ff */
[----:B------:R-:W-:-:S05]  /*12890*/  SEL R3, R14, RZ, P3 ;  /* 0x000000ff0e037207 */ /* 0x000fca0001800000 */
[----:B------:R-:W-:-:S04]  /*128a0*/  IMAD.IADD R3, R2, 0x1, R3 ;  /* 0x0000000102037824 */ /* 0x000fc800078e0203 */
[----:B------:R-:W-:-:S07]  /*128b0*/  IMAD.MOV.U32 R13, RZ, RZ, R3 ;  /* 0x000000ffff0d7224 */ /* 0x000fce00078e0003 */
[----:B------:R-:W-:Y:S05]  /*128c0*/  WARPSYNC.COLLECTIVE R15, `(.L_x_14375) ;  /* 0x000000000f087348 */ /* 0x000fea0003c00000 */
[----:B------:R0:W1:Y:S02]  /*128d0*/  SHFL.UP P6, R14, R13, R12, R11 ;  /* 0x0400000c0d0e7389 */ /* 0x00006400000c000b */
[----:B01----:R-:W-:Y:S01]  /*128e0*/  ENDCOLLECTIVE ;  /* 0x000000000000791b */ /* 0x003fe20003800000 */
.L_x_14375:
[----:B------:R-:W-:Y:S01]  /*128f0*/  IMAD.MOV.U32 R12, RZ, RZ, 0x10 ;  /* 0x00000010ff0c7424 */ /* 0x000fe200078e00ff */
[----:B------:R-:W-:-:S05]  /*12900*/  SEL R4, R14, RZ, P4 ;  /* 0x000000ff0e047207 */ /* 0x000fca0002000000 */
[----:B------:R-:W-:-:S04]  /*12910*/  IMAD.IADD R4, R3, 0x1, R4 ;  /* 0x0000000103047824 */ /* 0x000fc800078e0204 */
[----:B------:R-:W-:-:S07]  /*12920*/  IMAD.MOV.U32 R13, RZ, RZ, R4 ;  /* 0x000000ffff0d7224 */ /* 0x000fce00078e0004 */
[----:B------:R-:W-:Y:S05]  /*12930*/  WARPSYNC.COLLECTIVE R15, `(.L_x_14376) ;  /* 0x000000000f087348 */ /* 0x000fea0003c00000 */
[----:B------:R0:W1:Y:S02]  /*12940*/  SHFL.UP P6, R14, R13, R12, R11 ;  /* 0x0400000c0d0e7389 */ /* 0x00006400000c000b */
[----:B01----:R-:W-:Y:S01]  /*12950*/  ENDCOLLECTIVE ;  /* 0x000000000000791b */ /* 0x003fe20003800000 */
.L_x_14376:
        /* <DEDUP_REMOVED lines=8> */
.L_x_14377:
[----:B------:R-:W-:Y:S05]  /*129e0*/  BRA `(.L_x_14378) ;  /* 0xffffffd400007947 */ /* 0x000fea000383ffff */
.L_x_14301:
[----:B------:R-:W-:Y:S01]  /*129f0*/  BSSY B0, `(.L_x_14379) ;  /* 0x0000006000007945 */ /* 0x000fe20003800000 */
[----:B------:R-:W-:Y:S01]  /*12a00*/  PLOP3.LUT P6, PT, P6, PT, PT, 0x8, 0x0 ;  /* 0x000000000000781c */ /* 0x000fe200037ce170 */
[----:B------:R-:W-:-:S12]  /*12a10*/  IMAD.MOV.U32 R15, RZ, RZ, -0x1 ;  /* 0xffffffffff0f7424 */ /* 0x000fd800078e00ff */
[----:B01----:R-:W-:Y:S05]  /*12a20*/  WARPSYNC.COLLECTIVE R15, `(.L_x_14380) ;  /* 0x000000000f087348 */ /* 0x003fea0003c00000 */
[----:B------:R-:W-:Y:S01]  /*12a30*/  VOTE.ANY R14, PT, P6 ;  /* 0x00000000000e7806 */ /* 0x000fe200030e0100 */
[----:B01----:R-:W-:Y:S06]  /*12a40*/  ENDCOLLECTIVE ;  /* 0x000000000000791b */ /* 0x003fec0003800000 */
.L_x_14380:
[----:B------:R-:W-:Y:S05]  /*12a50*/  BSYNC B0 ;  /* 0x0000000000007941 */ /* 0x000fea0003800000 */
.L_x_14379:
        /* <DEDUP_REMOVED lines=8> */
.L_x_14381:
[----:B------:R-:W-:Y:S02]  /*12ae0*/  IMAD.IADD R27, R12, 0x1, R27 ;  /* 0x000000010c1b7824 */ /* 0x000fe400078e021b */
[----:B------:R-:W-:Y:S02]  /*12af0*/  IMAD.MOV.U32 R13, RZ, RZ, R5 ;  /* 0x000000ffff0d7224 */ /* 0x000fe400078e0005 */
[----:B------:R-:W-:-:S07]  /*12b00*/  IMAD.MOV.U32 R25, RZ, RZ, R14 ;  /* 0x000000ffff197224 */ /* 0x000fce00078e000e */
[----:B------:R-:W-:Y:S05]  /*12b10*/  WARPSYNC.COLLECTIVE R15, `(.L_x_14382) ;  /* 0x000000000f087348 */ /* 0x000fea0003c00000 */
[----:B------:R0:W1:Y:S02]  /*12b20*/  SHFL.IDX P6, R14, R13, R12, R11 ;  /* 0x0000000c0d0e7389 */ /* 0x00006400000c000b */
[----:B01----:R-:W-:Y:S01]  /*12b30*/  ENDCOLLECTIVE ;  /* 0x000000000000791b */ /* 0x003fe20003800000 */
.L_x_14382:
[----:B------:R-:W-:Y:S01]  /*12b40*/  IMAD.MOV.U32 R5, RZ, RZ, R14 ;  /* 0x000000ffff057224 */ /* 0x000fe200078e000e */
[----:B------:R-:W-:Y:S06]  /*12b50*/  BRA `(.L_x_14383) ;  /* 0xffffffd000e47947 */ /* 0x000fec000383ffff */
.L_x_14303:
[----:B------:R-:W-:Y:S01]  /*12b60*/  BSSY B0, `(.L_x_14384) ;  /* 0x0000007000007945 */ /* 0x000fe20003800000 */
[----:B------:R-:W-:Y:S02]  /*12b70*/  IMAD.MOV.U32 R13, RZ, RZ, R3 ;  /* 0x000000ffff0d7224 */ /* 0x000fe400078e0003 */
[----:B------:R-:W-:Y:S02]  /*12b80*/  IMAD.MOV.U32 R11, RZ, RZ, 0x1f ;  /* 0x0000001fff0b7424 */ /* 0x000fe400078e00ff */
[----:B------:R-:W-:-:S07]  /*12b90*/  IMAD.MOV.U32 R15, RZ, RZ, -0x1 ;  /* 0xffffffffff0f7424 */ /* 0x000fce00078e00ff */
[----:B01-34-:R-:W-:Y:S05]  /*12ba0*/  WARPSYNC.COLLECTIVE R15, `(.L_x_14385) ;  /* 0x000000000f087348 */ /* 0x01bfea0003c00000 */
[----:B------:R2:W0:Y:S02]  /*12bb0*/  SHFL.IDX P6, R14, R13, R12, R11 ;  /* 0x0000000c0d0e7389 */ /* 0x00042400000c000b */
[----:B01234-:R-:W-:Y:S01]  /*12bc0*/  ENDCOLLECTIVE ;  /* 0x000000000000791b */ /* 0x01ffe20003800000 */
.L_x_14385:
[----:B------:R-:W-:Y:S05]  /*12bd0*/  BSYNC B0 ;  /* 0x0000000000007941 */ /* 0x000fea0003800000 */
.L_x_14384:
[----:B------:R-:W-:Y:S01]  /*12be0*/  IMAD.MOV.U32 R24, RZ, RZ, R14 ;  /* 0x000000ffff187224 */ /* 0x000fe200078e000e */
[----:B------:R-:W-:Y:S06]  /*12bf0*/  BRA `(.L_x_14302) ;  /* 0xffffffd000d47947 */ /* 0x000fec000383ffff */
.L_x_14309:
[----:B0-----:R0:W4:Y:S02]  /*12c00*/  SYNCS.PHASECHK.TRANS64.TRYWAIT P0, [R9+URZ+0x16820], R0 ;  /* 0x01682000090075a7 */ /* 0x001124000800017f */
[----:B----4-:R-:W-:Y:S05]  /*12c10*/  @!P0 NANOSLEEP.SYNCS 0x989680 ;  /* 0x009896800000895d */ /* 0x010fea0003900000 */
[----:B------:R-:W4:Y:S02]  /*12c20*/  @!P0 SYNCS.PHASECHK.TRANS64 P0, [R9+URZ+0x16820], R0 ;  /* 0x01682000090085a7 */ /* 0x000f24000800007f */
[----:B----4-:R-:W-:Y:S05]  /*12c30*/  @!P0 BRA `(.L_x_14309) ;  /* 0xfffffffc00f08947 */ /* 0x010fea000383ffff */
[----:B------:R-:W-:Y:S05]  /*12c40*/  BRA `(.L_x_14386) ;  /* 0xffffffdc002c7947 */ /* 0x000fea000383ffff */
.L_x_14310:
        /* <DEDUP_REMOVED lines=11> */
.L_x_14388:
[----:B------:R-:W-:Y:S05]  /*12d00*/  BSYNC B0 ;  /* 0x0000000000007941 */ /* 0x000fea0003800000 */
.L_x_14387:
[----:B------:R-:W-:Y:S05]  /*12d10*/  BRA `(.L_x_14389) ;  /* 0xffffffdc00147947 */ /* 0x000fea000383ffff */
.L_x_14313:
[----:B------:R-:W-:Y:S01]  /*12d20*/  BSSY B1, `(.L_x_14390) ;  /* 0x0000006000017945 */ /* 0x000fe20003800000 */
[----:B------:R-:W-:-:S07]  /*12d30*/  IMAD.MOV.U32 R15, RZ, RZ, -0x1 ;  /* 0xffffffffff0f7424 */ /* 0x000fce00078e00ff */
[----:B0123--:R-:W-:Y:S05]  /*12d40*/  WARPSYNC.COLLECTIVE R15, `(.L_x_14391) ;  /* 0x000000000f0c7348 */ /* 0x00ffea0003c00000 */
[----:B------:R-:W-:Y:S02]  /*12d50*/  ELECT P6, UR62, PT ;  /* 0x00000000003e782f */ /* 0x000fe400038c0000 */
[----:B------:R-:W-:Y:S01]  /*12d60*/  MOV R14, UR62 ;  /* 0x0000003e000e7c02 */ /* 0x000fe20008000f00 */
[----:B0123--:R-:W-:Y:S10]  /*12d70*/  ENDCOLLECTIVE ;  /* 0x000000000000791b */ /* 0x00fff40003800000 */
.L_x_14391:
[----:B------:R-:W-:Y:S05]  /*12d80*/  BSYNC B1 ;  /* 0x0000000000017941 */ /* 0x000fea0003800000 */
.L_x_14390:
[----:B------:R-:W-:Y:S05]  /*12d90*/  BRA `(.L_x_14392) ;  /* 0xffffffdc000c7947 */ /* 0x000fea000383ffff */
.L_x_14315:
[----:B0-----:R0:W3:Y:S02]  /*12da0*/  SYNCS.PHASECHK.TRANS64.TRYWAIT P0, [R7+URZ], R2 ;  /* 0x00000002070075a7 */ /* 0x0010e4000800017f */
[----:B---3--:R-:W-:Y:S05]  /*12db0*/  @!P0 NANOSLEEP.SYNCS 0x989680 ;  /* 0x009896800000895d */ /* 0x008fea0003900000 */
[----:B------:R-:W3:Y:S02]  /*12dc0*/  @!P0 SYNCS.PHASECHK.TRANS64 P0, [R7+URZ], R2 ;  /* 0x00000002070085a7 */ /* 0x000ee4000800007f */
[----:B---3--:R-:W-:Y:S05]  /*12dd0*/  @!P0 BRA `(.L_x_14315) ;  /* 0xfffffffc00f08947 */ /* 0x008fea000383ffff */
[----:B------:R-:W-:Y:S05]  /*12de0*/  BRA `(.L_x_14393) ;  /* 0xffffffdc00407947 */ /* 0x000fea000383ffff */
.L_x_14316:
[----:B---3--:R3:W4:Y:S02]  /*12df0*/  SYNCS.PHASECHK.TRANS64.TRYWAIT P0, [R3+URZ], R0 ;  /* 0x00000000030075a7 */ /* 0x008724000800017f */
[----:B----4-:R-:W-:Y:S05]  /*12e00*/  @!P0 NANOSLEEP.SYNCS 0x989680 ;  /* 0x009896800000895d */ /* 0x010fea0003900000 */
[----:B------:R-:W4:Y:S02]  /*12e10*/  @!P0 SYNCS.PHASECHK.TRANS64 P0, [R3+URZ], R0 ;  /* 0x00000000030085a7 */ /* 0x000f24000800007f */
[----:B----4-:R-:W-:Y:S05]  /*12e20*/  @!P0 BRA `(.L_x_14316) ;  /* 0xfffffffc00f08947 */ /* 0x010fea000383ffff */
[----:B------:R-:W-:Y:S05]  /*12e30*/  BRA `(.L_x_14394) ;  /* 0xffffffdc00347947 */ /* 0x000fea000383ffff */
.L_x_14318:
[----:B---3--:R3:W4:Y:S02]  /*12e40*/  SYNCS.PHASECHK.TRANS64.TRYWAIT P0, [R5+URZ], R2 ;  /* 0x00000002050075a7 */ /* 0x008724000800017f */
[----:B----4-:R-:W-:Y:S05]  /*12e50*/  @!P0 NANOSLEEP.SYNCS 0x989680 ;  /* 0x009896800000895d */ /* 0x010fea0003900000 */
[----:B------:R-:W4:Y:S02]  /*12e60*/  @!P0 SYNCS.PHASECHK.TRANS64 P0, [R5+URZ], R2 ;  /* 0x00000002050085a7 */ /* 0x000f24000800007f */
[----:B----4-:R-:W-:Y:S05]  /*12e70*/  @!P0 BRA `(.L_x_14318) ;  /* 0xfffffffc00f08947 */ /* 0x010fea000383ffff */
[----:B------:R-:W-:Y:S05]  /*12e80*/  BRA `(.L_x_14395) ;  /* 0xffffffdc00387947 */ /* 0x000fea000383ffff */
.L_x_14396:
        /* <DEDUP_REMOVED lines=15> */
.L_x_14882:


//--------------------- .text._ZN7cutlass13device_kernelIN5flash11enable_sm90INS1_16FlashAttnFwdSm90INS1_25CollectiveMainloopFwdSm90ILi2EN4cute5tupleIJNS5_1CILi1EEES8_S8_EEENS6_IJNS7_ILi192EEENS7_ILi128EEENS7_ILi64EEEEEELi64ENS_6half_tEfNS_4arch4Sm90ELb1ELb0ELb0ELb1ELb0ELb1ELb0ELb1ELb1ELb1ELb1ELb0EEENS1_21CollectiveEpilogueFwdINS6_IJSA_SC_SB_EEES9_SE_SG_Li384ELb1ELb1ELb1ELb0EEENS1_36VarlenDynamicPersistentTileSchedulerILi192ELi128ELi384ELi128ELb1ELb1ELb1ELb1ELb1ELb1EEEEEEEEEvNT_6ParamsE --------------------------
	.section	.text._ZN7cutlass13device_kernelIN5flash11enable_sm90INS1_16FlashAttnFwdSm90INS1_25CollectiveMainloopFwdSm90ILi2EN4cute5tupleIJNS5_1CILi1EEES8_S8_EEENS6_IJNS7_ILi192EEENS7_ILi128EEENS7_ILi64EEEEEELi64ENS_6half_tEfNS_4arch4Sm90ELb1ELb0ELb0ELb1ELb0ELb1ELb0ELb1ELb1ELb1ELb1ELb0EEENS1_21CollectiveEpilogueFwdINS6_IJSA_SC_SB_EEES9_SE_SG_Li384ELb1ELb1ELb1ELb0EEENS1_36VarlenDynamicPersistentTileSchedulerILi192ELi128ELi384ELi128ELb1ELb1ELb1ELb1ELb1ELb1EEEEEEEEEvNT_6ParamsE,"ax",@progbits
	.align	128
.text._ZN7cutlass13device_kernelIN5flash11enable_sm90INS1_16FlashAttnFwdSm90INS1_25CollectiveMainloopFwdSm90ILi2EN4cute5tupleIJNS5_1CILi1EEES8_S8_EEENS6_IJNS7_ILi192EEENS7_ILi128EEENS7_ILi64EEEEEELi64ENS_6half_tEfNS_4arch4Sm90ELb1ELb0ELb0ELb1ELb0ELb1ELb0ELb1ELb1ELb1ELb1ELb0EEENS1_21CollectiveEpilogueFwdINS6_IJSA_SC_SB_EEES9_SE_SG_Li384ELb1ELb1ELb1ELb0EEENS1_36VarlenDynamicPersistentTileSchedulerILi192ELi128ELi384ELi128ELb1ELb1ELb1ELb1ELb1ELb1EEEEEEEEEvNT_6ParamsE:
        .type           _ZN7cutlass13device_kernelIN5flash11enable_sm90INS1_16FlashAttnFwdSm90INS1_25CollectiveMainloopFwdSm90ILi2EN4cute5tupleIJNS5_1CILi1EEES8_S8_EEENS6_IJNS7_ILi192EEENS7_ILi128EEENS7_ILi64EEEEEELi64ENS_6half_tEfNS_4arch4Sm90ELb1ELb0ELb0ELb1ELb0ELb1ELb0ELb1ELb1ELb1ELb1ELb0EEENS1_21CollectiveEpilogueFwdINS6_IJSA_SC_SB_EEES9_SE_SG_Li384ELb1ELb1ELb1ELb0EEENS1_36VarlenDynamicPersistentTileSchedulerILi192ELi128ELi384ELi128ELb1ELb1ELb1ELb1ELb1ELb1EEEEEEEEEvNT_6ParamsE,@function
        .size           _ZN7cutlass13device_kernelIN5flash11enable_sm90INS1_16FlashAttnFwdSm90INS1_25CollectiveMainloopFwdSm90ILi2EN4cute5tupleIJNS5_1CILi1EEES8_S8_EEENS6_IJNS7_ILi192EEENS7_ILi128EEENS7_ILi64EEEEEELi64ENS_6half_tEfNS_4arch4Sm90ELb1ELb0ELb0ELb1ELb0ELb1ELb0ELb1ELb1ELb1ELb1ELb0EEENS1_21CollectiveEpilogueFwdINS6_IJSA_SC_SB_EEES9_SE_SG_Li384ELb1ELb1ELb1ELb0EEENS1_36VarlenDynamicPersistentTileSchedulerILi192ELi128ELi384ELi128ELb1ELb1ELb1ELb1ELb1ELb1EEEEEEEEEvNT_6ParamsE,(.L_x_14883 - _ZN7cutlass13device_kernelIN5flash11enable_sm90INS1_16FlashAttnFwdSm90INS1_25CollectiveMainloopFwdSm90ILi2EN4cute5tupleIJNS5_1CILi1EEES8_S8_EEENS6_IJNS7_ILi192EEENS7_ILi128EEENS7_ILi64EEEEEELi64ENS_6half_tEfNS_4arch4Sm90ELb1ELb0ELb0ELb1ELb0ELb1ELb0ELb1ELb1ELb1ELb1ELb0EEENS1_21CollectiveEpilogueFwdINS6_IJSA_SC_SB_EEES9_SE_SG_Li384ELb1ELb1ELb1ELb0EEENS1_36VarlenDynamicPersistentTileSchedulerILi192ELi128ELi384ELi128ELb1ELb1ELb1ELb1ELb1ELb1EEEEEEEEEvNT_6ParamsE)
        .other          _ZN7cutlass13device_kernelIN5flash11enable_sm90INS1_16FlashAttnFwdSm90INS1_25CollectiveMainloopFwdSm90ILi2EN4cute5tupleIJNS5_1CILi1EEES8_S8_EEENS6_IJNS7_ILi192EEENS7_ILi128EEENS7_ILi64EEEEEELi64ENS_6half_tEfNS_4arch4Sm90ELb1ELb0ELb0ELb1ELb0ELb1ELb0ELb1ELb1ELb1ELb1ELb0EEENS1_21CollectiveEpilogueFwdINS6_IJSA_SC_SB_EEES9_SE_SG_Li384ELb1ELb1ELb1ELb0EEENS1_36VarlenDynamicPersistentTileSchedulerILi192ELi128ELi384ELi128ELb1ELb1ELb1ELb1ELb1ELb1EEEEEEEEEvNT_6ParamsE,@"STO_CUDA_ENTRY STV_DEFAULT"
_ZN7cutlass13device_kernelIN5flash11enable_sm90INS1_16FlashAttnFwdSm90INS1_25CollectiveMainloopFwdSm90ILi2EN4cute5tupleIJNS5_1CILi1EEES8_S8_EEENS6_IJNS7_ILi192EEENS7_ILi128EEENS7_ILi64EEEEEELi64ENS_6half_tEfNS_4arch4Sm90ELb1ELb0ELb0ELb1ELb0ELb1ELb0ELb1ELb1ELb1ELb1ELb0EEENS1_21CollectiveEpilogueFwdINS6_IJSA_SC_SB_EEES9_SE_SG_Li384ELb1ELb1ELb1ELb0EEENS1_36VarlenDynamicPersistentTileSchedulerILi192ELi128ELi384ELi128ELb1ELb1ELb1ELb1ELb1ELb1EEEEEEEEEvNT_6ParamsE:
        /* <DEDUP_REMOVED lines=23> */
.L_x_14398:
[----:B------:R-:W-:Y:S05]  /*0170*/  BSYNC B0 ;  /* 0x0000000000007941 */ /* 0x000fea0003800000 */
.L_x_14397:
        /* <DEDUP_REMOVED lines=40> */
.L_x_14399:
        /* <DEDUP_REMOVED lines=22> */
.L_x_14400:
        /* <DEDUP_REMOVED lines=18> */
.L_x_14401:
        /* <DEDUP_REMOVED lines=22> */
.L_x_14402:
        /* <DEDUP_REMOVED lines=22> */
.L_x_14403:
        /* <DEDUP_REMOVED lines=9> */
.L_x_14406:
        /* <DEDUP_REMOVED lines=28> */
[----:B------:R-:W-:-:S05]  /*0b90*/  LOP3.LUT R4, R3, 0xffffff80, RZ, 0xc0, !PT ;  /* 0xffffff8003047812 */ /* 0x000fca00078ec0ff */
[----:B------:R-:W-:Y:S01]  /*0ba0*/  IMAD.IADD R11, R12, 0x1, -R4 ;  /* 0x000000010c0b7824 */ /* 0x000fe200078e0a04 */
[-C--:B------:R-:W-:Y:S02]  /*0bb0*/  LEA.HI R4, R0, R12.reuse, RZ, 0x4 ;  /* 0x0000000c00047211 */ /* 0x080fe400078f20ff */
[----:B------:R-:W-:Y:S02]  /*0bc0*/  SHF.R.S32.HI R14, RZ, 0x7, R3 ;  /* 0x00000007ff0e7819 */ /* 0x000fe40000011403 */
[----:B------:R-:W-:Y:S02]  /*0bd0*/  SHF.R.S32.HI R7, RZ, 0x4, R4 ;  /* 0x00000004ff077819 */ /* 0x000fe40000011404 */
[----:B------:R-:W-:Y:S02]  /*0be0*/  SHF.R.S32.HI R6, RZ, 0x1f, R11 ;  /* 0x0000001fff067819 */ /* 0x000fe4000001140b */
[----:B------:R-:W-:Y:S02]  /*0bf0*/  LOP3.LUT R3, R4, 0x3fffff0, RZ, 0xc0, !PT ;  /* 0x03fffff004037812 */ /* 0x000fe400078ec0ff */
[----:B------:R-:W-:-:S02]  /*0c00*/  LEA.HI R5, R0, R12, RZ, 0x5 ;  /* 0x0000000c00057211 */ /* 0x000fc400078f28ff */
[----:B------:R-:W-:Y:S02]  /*0c10*/  LEA.HI R4, R4, R7, RZ, 0x1 ;  /* 0x0000000704047211 */ /* 0x000fe400078f08ff */
[----:B------:R-:W-:Y:S01]  /*0c20*/  LEA.HI R8, R6, R11, RZ, 0x2 ;  /* 0x0000000b06087211 */ /* 0x000fe200078f10ff */
[----:B------:R-:W-:Y:S01]  /*0c30*/  IMAD.IADD R3, R12, 0x1, -R3 ;  /* 0x000000010c037824 */ /* 0x000fe200078e0a03 */
[----:B------:R-:W-:Y:S02]  /*0c40*/  SHF.R.S32.HI R15, RZ, 0x5, R5 ;  /* 0x00000005ff0f7819 */ /* 0x000fe40000011405 */
[----:B------:R-:W-:Y:S02]  /*0c50*/  LOP3.LUT R4, R4, 0x1ffffffe, RZ, 0xc0, !PT ;  /* 0x1ffffffe04047812 */ /* 0x000fe400078ec0ff */
[--C-:B------:R-:W-:Y:S02]  /*0c60*/  SHF.R.S32.HI R9, RZ, 0x2, R8.reuse ;  /* 0x00000002ff097819 */ /* 0x100fe40000011408 */
[----:B------:R-:W-:Y:S01]  /*0c70*/  SHF.R.S32.HI R10, RZ, 0x1f, R8 ;  /* 0x0000001fff0a7819 */ /* 0x000fe20000011408 */
[----:B------:R-:W-:-:S02]  /*0c80*/  IMAD.IADD R4, R7, 0x1, -R4 ;  /* 0x0000000107047824 */ /* 0x000fc400078e0a04 */
[----:B------:R-:W-:Y:S01]  /*0c90*/  IMAD R3, R15, 0x10, R3 ;  /* 0x000000100f037824 */ /* 0x000fe200078e0203 */
[----:B------:R-:W-:Y:S01]  /*0ca0*/  LEA.HI R10, R10, R9, RZ, 0x3 ;  /* 0x000000090a0a7211 */ /* 0x000fe200078f18ff */
[----:B------:R-:W-:Y:S01]  /*0cb0*/  IMAD.HI R5, R14, 0x55555556, RZ ;  /* 0x555555560e057827 */ /* 0x000fe200078e02ff */
[----:B------:R-:W-:Y:S02]  /*0cc0*/  LEA.HI R6, R6, R11, RZ, 0x5 ;  /* 0x0000000b06067211 */ /* 0x000fe400078f28ff */
[----:B------:R-:W-:Y:S01]  /*0cd0*/  LOP3.LUT R10, R10, 0xfffffff8, RZ, 0xc0, !PT ;  /* 0xfffffff80a0a7812 */ /* 0x000fe200078ec0ff */
[----:B------:R-:W-:Y:S01]  /*0ce0*/  IMAD R7, R3, 0x8, R4 ;  /* 0x0000000803077824 */ /* 0x000fe200078e0204 */
[CC--:B------:R-:W-:Y:S02]  /*0cf0*/  LEA.HI R3, R0.reuse, R12.reuse, RZ, 0x3 ;  /* 0x0000000c00037211 */ /* 0x0c0fe400078f18ff */
[----:B------:R-:W-:Y:S01]  /*0d00*/  LEA.HI R0, R0, R12, RZ, 0x2 ;  /* 0x0000000c00007211 */ /* 0x000fe200078f10ff */
[----:B------:R-:W-:Y:S01]  /*0d10*/  IMAD.IADD R9, R9, 0x1, -R10 ;  /* 0x0000000109097824 */ /* 0x000fe200078e0a0a */
[----:B------:R-:W-:-:S02]  /*0d20*/  LEA.HI R5, R5, R5, RZ, 0x1 ;  /* 0x0000000505057211 */ /* 0x000fc400078f08ff */
[----:B------:R-:W-:Y:S02]  /*0d30*/  SHF.R.S32.HI R6, RZ, 0x5, R6 ;  /* 0x00000005ff067819 */ /* 0x000fe40000011406 */
[----:B------:R-:W-:Y:S01]  /*0d40*/  SHF.R.S32.HI R19, RZ, 0x2, R0 ;  /* 0x00000002ff137819 */ /* 0x000fe20000011400 */
[----:B------:R-:W-:Y:S01]  /*0d50*/  IMAD R5, R5, -0x3, R14 ;  /* 0xfffffffd05057824 */ /* 0x000fe200078e020e */
[----:B------:R-:W-:Y:S02]  /*0d60*/  LEA R6, R6, R9, 0x4 ;  /* 0x0000000906067211 */ /* 0x000fe400078e20ff */
[----:B------:R-:W-:Y:S01]  /*0d70*/  SHF.R.S32.HI R4, RZ, 0x1f, R0 ;  /* 0x0000001fff047819 */ /* 0x000fe20000011400 */
[----:B------:R-:W-:Y:S01]  /*0d80*/  VIADD R9, R19, 0x60 ;  /* 0x0000006013097836 */ /* 0x000fe20000000000 */
[----:B------:R-:W-:Y:S01]  /*0d90*/  LOP3.LUT R3, R3, 0xfffffff8, RZ, 0xc0, !PT ;  /* 0xfffffff803037812 */ /* 0x000fe200078ec0ff */
[----:B------:R-:W-:Y:S01]  /*0da0*/  IMAD R10, R5, 0x40, R6 ;  /* 0x00000040050a7824 */ /* 0x000fe200078e0206 */
[----:B------:R-:W-:-:S02]  /*0db0*/  LOP3.LUT R0, R0, 0xfffffffc, RZ, 0xc0, !PT ;  /* 0xfffffffc00007812 */ /* 0x000fc400078ec0ff */
[----:B------:R-:W-:Y:S02]  /*0dc0*/  LEA.HI R4, R4, R19, RZ, 0x3 ;  /* 0x0000001304047211 */ /* 0x000fe400078f18ff */
[----:B------:R-:W-:Y:S01]  /*0dd0*/  SHF.R.S32.HI R5, RZ, 0x1f, R9 ;  /* 0x0000001fff057819 */ /* 0x000fe20000011409 */
[----:B------:R-:W-:Y:S01]  /*0de0*/  IMAD.IADD R3, R12, 0x1, -R3 ;  /* 0x000000010c037824 */ /* 0x000fe200078e0a03 */
[----:B------:R-:W-:Y:S01]  /*0df0*/  LOP3.LUT R4, R4, 0xfffffff8, RZ, 0xc0, !PT ;  /* 0xfffffff804047812 */ /* 0x000fe200078ec0ff */
[----:B------:R-:W-:Y:S01]  /*0e00*/  IMAD.IADD R6, R12, 0x1, -R0 ;  /* 0x000000010c067824 */ /* 0x000fe200078e0a00 */
[----:B------:R-:W-:Y:S01]  /*0e10*/  LEA.HI R5, R5, R9, RZ, 0x3 ;  /* 0x0000000905057211 */ /* 0x000fe200078f18ff */
[----:B------:R-:W-:Y:S01]  /*0e20*/  IMAD.SHL.U32 R3, R9, 0x40, RZ ;  /* 0x0000004009037824 */ /* 0x000fe200078e00ff */
[----:B------:R-:W-:Y:S01]  /*0e30*/  SHF.R.S32.HI R0, RZ, 0x1f, R19 ;  /* 0x0000001fff007819 */ /* 0x000fe20000011413 */
[----:B------:R-:W-:Y:S01]  /*0e40*/  IMAD.IADD R4, R19, 0x1, -R4 ;  /* 0x0000000113047824 */ /* 0x000fe200078e0a04 */
[C---:B------:R-:W-:Y:S01]  /*0e50*/  LEA.HI R0, R6.reuse, R6, RZ, 0x1 ;  /* 0x0000000606007211 */ /* 0x040fe200078f08ff */
[----:B------:R-:W-:Y:S01]  /*0e60*/  IMAD.SHL.U32 R16, R6, 0x8, RZ ;  /* 0x0000000806107824 */ /* 0x000fe200078e00ff */
[----:B------:R-:W-:Y:S01]  /*0e70*/  LOP3.LUT R3, R3, 0x1c0, RZ, 0xc0, !PT ;  /* 0x000001c003037812 */ /* 0x000fe200078ec0ff */
[----:B------:R-:W-:Y:S01]  /*0e80*/  IMAD.SHL.U32 R5, R5, 0x40, RZ ;  /* 0x0000004005057824 */ /* 0x000fe200078e00ff */
[----:B------:R-:W-:Y:S01]  /*0e90*/  STL [R1+0x64], R10 ;  /* 0x0000640a01007387 */ /* 0x000fe20000100800 */
[----:B------:R-:W-:-:S02]  /*0ea0*/  LOP3.LUT R8, R8, 0x7ffffffc, RZ, 0xc0, !PT ;  /* 0x7ffffffc08087812 */ /* 0x000fc400078ec0ff */
[----:B------:R-:W-:Y:S01]  /*0eb0*/  SHF.R.U32.HI R9, RZ, 0x3, R3 ;  /* 0x00000003ff097819 */ /* 0x000fe20000011603 */
[----:B------:R-:W-:Y:S01]  /*0ec0*/  STL [R1+0x58], RZ ;  /* 0x000058ff01007387 */ /* 0x000fe20000100800 */
[----:B------:R-:W-:Y:S02]  /*0ed0*/  LOP3.LUT R0, R0, 0x1ffffffe, RZ, 0xc0, !PT ;  /* 0x1ffffffe00007812 */ /* 0x000fe400078ec0ff */
[----:B------:R-:W-:Y:S01]  /*0ee0*/  LOP3.LUT R3, R3, 0x38, R16, 0xf8, !PT ;  /* 0x0000003803037812 */ /* 0x000fe200078ef810 */
[----:B------:R0:W-:Y:S01]  /*0ef0*/  STL [R1+0x40], R4 ;  /* 0x0000400401007387 */ /* 0x0001e20000100800 */
[----:B------:R-:W-:Y:S02]  /*0f00*/  IMAD.IADD R8, R11, 0x1, -R8 ;  /* 0x000000010b087824 */ /* 0x000fe400078e0a08 */
[----:B------:R-:W-:Y:S01]  /*0f10*/  IMAD.IADD R0, R6, 0x1, -R0 ;  /* 0x0000000106007824 */ /* 0x000fe200078e0a00 */
[----:B0-----:R-:W-:Y:S01]  /*0f20*/  LOP3.LUT R4, R5, 0xfffffe00, RZ, 0xc0, !PT ;  /* 0xfffffe0005047812 */ /* 0x001fe200078ec0ff */
[----:B------:R-:W-:-:S03]  /*0f30*/  IMAD.SHL.U32 R5, R7, 0x8, RZ ;  /* 0x0000000807057824 */ /* 0x000fc600078e00ff */
[----:B------:R-:W-:Y:S01]  /*0f40*/  LOP3.LUT R3, R4, R3, R9, 0xf6, !PT ;  /* 0x0000000304037212 */ /* 0x000fe200078ef609 */
[----:B------:R0:W-:Y:S01]  /*0f50*/  STL [R1+0x44], R4 ;  /* 0x0000440401007387 */ /* 0x0001e20000100800 */
[----:B------:R-:W-:-:S03]  /*0f60*/  IMAD R0, R0, 0x8, R10 ;  /* 0x0000000800007824 */ /* 0x000fc600078e020a */
[----:B------:R-:W-:Y:S01]  /*0f70*/  IMAD R3, R3, 0x2, R2 ;  /* 0x0000000203037824 */ /* 0x000fe200078e0202 */
[----:B------:R1:W-:Y:S01]  /*0f80*/  STL [R1+0x68], R5 ;  /* 0x0000680501007387 */ /* 0x0003e20000100800 */
[----:B0-----:R-:W-:-:S05]  /*0f90*/  IMAD.SHL.U32 R4, R8, 0x2, RZ ;  /* 0x0000000208047824 */ /* 0x001fca00078e00ff */
[----:B------:R1:W-:Y:S04]  /*0fa0*/  STL [R1+0x30], R4 ;  /* 0x0000300401007387 */ /* 0x0003e80000100800 */
[----:B------:R1:W-:Y:S04]  /*0fb0*/  STL [R1+0x48], R0 ;  /* 0x0000480001007387 */ /* 0x0003e80000100800 */
[----:B------:R1:W-:Y:S01]  /*0fc0*/  STL [R1+0x60], R3 ;  /* 0x0000600301007387 */ /* 0x0003e20000100800 */
[----:B------:R-:W-:Y:S02]  /*0fd0*/  SHF.L.U32 R152, R6, 0x2, RZ ;  /* 0x0000000206987819 */ /* 0x000fe400000006ff */
[----:B------:R-:W-:Y:S01]  /*0fe0*/  CS2R R22, SRZ ;  /* 0x0000000000167805 */ /* 0x000fe2000001ff00 */
[----:B------:R-:W-:-:S02]  /*0ff0*/  IMAD.MOV.U32 R154, RZ, RZ, RZ ;  /* 0x000000ffff9a7224 */ /* 0x000fc400078e00ff */
[----:B------:R-:W-:Y:S02]  /*1000*/  IMAD.MOV.U32 R18, RZ, RZ, RZ ;  /* 0x000000ffff127224 */ /* 0x000fe400078e00ff */
[----:B------:R-:W-:Y:S01]  /*1010*/  VIADD R155, R152, 0x10 ;  /* 0x00000010989b7836 */ /* 0x000fe20000000000 */
[----:B-12---:R-:W-:-:S07]  /*1020*/  LOP3.LUT R156, R13, 0x1, RZ, 0xfc, !PT ;  /* 0x000000010d9c7812 */ /* 0x006fce00078efcff */
.L_x_14550:
[----:B01-3--:R-:W0:Y:S02]  /*1030*/  LDC.64 R4, c[0x0][0xc88] ;  /* 0x00032200ff047b82 */ /* 0x00be240000000a00 */
        /* <DEDUP_REMOVED lines=13> */
[----:B------:R0:W-:Y:S04]  /*1110*/  STL [R1+0x50], R35 ;  /* 0x0000502301007387 */ /* 0x0001e80000100800 */
[C---:B------:R-:W-:Y:S02]  /*1120*/  @P1 LEA R6, P2, R35.reuse, UR4, 0x2 ;  /* 0x0000000423061c11 */ /* 0x040fe4000f8410ff */
[C---:B------:R-:W-:Y:S02]  /*1130*/  SHF.L.U32 R33, R35.reuse, 0x2, RZ ;  /* 0x0000000223217819 */ /* 0x040fe400000006ff */
[----:B------:R-:W-:-:S02]  /*1140*/  @P1 LEA.HI.X R7, R35, UR5, R0, 0x2, P2 ;  /* 0x0000000523071c11 */ /* 0x000fc400090f1400 */
[----:B------:R-:W-:Y:S01]  /*1150*/  ISETP.NE.U32.AND P2, PT, RZ, UR8, PT ;  /* 0x00000008ff007c0c */ /* 0x000fe2000bf45070 */
[----:B------:R-:W-:Y:S01]  /*1160*/  ULDC UR4, c[0x0][0x288] ;  /* 0x0000a20000047ab9 */ /* 0x000fe20000000800 */
[----:B------:R-:W-:Y:S01]  /*1170*/  SHF.L.U64.HI R34, R35, 0x2, R0 ;  /* 0x0000000223227819 */ /* 0x000fe20000010200 */
[----:B------:R0:W5:Y:S01]  /*1180*/  @P1 LDG.E R11, desc[UR40][R6.64] ;  /* 0x00000028060b1981 */ /* 0x000162000c1e1900 */
[----:B------:R-:W-:Y:S01]  /*1190*/  ISETP.NE.AND.EX P2, PT, RZ, UR9, PT, P2 ;  /* 0x00000009ff007c0c */ /* 0x000fe2000bf45320 */
[----:B----4-:R-:W-:Y:S01]  /*11a0*/  IMAD.U32 R3, RZ, RZ, UR4 ;  /* 0x00000004ff037e24 */ /* 0x010fe2000f8e00ff */
[----:B------:R-:W-:Y:S01]  /*11b0*/  IADD3 R8, P3, R33, UR6, RZ ;  /* 0x0000000621087c10 */ /* 0x000fe2000ff7e0ff */
[----:B------:R-:W-:-:S03]  /*11c0*/  ULDC.64 UR4, c[0x0][0x418] ;  /* 0x0001060000047ab9 */ /* 0x000fc60000000a00 */
[----:B------:R-:W-:-:S05]  /*11d0*/  IADD3.X R9, R34, UR7, RZ, P3, !PT ;  /* 0x0000000722097c10 */ /* 0x000fca0009ffe4ff */
[----:B------:R0:W5:Y:S02]  /*11e0*/  @P0 LDG.E R31, desc[UR40][R8.64] ;  /* 0x00000028081f0981 */ /* 0x000164000c1e1900 */
[----:B------:R-:W-:-:S04]  /*11f0*/  @P2 IADD3 R4, P1, R33, UR8, RZ ;  /* 0x0000000821042c10 */ /* 0x000fc8000ff3e0ff */
        /* <DEDUP_REMOVED lines=18> */
[----:B------:R-:W1:Y:S02]  /*1320*/  LDC.64 R4, c[0x0][0xa00] ;  /* 0x00028000ff047b82 */ /* 0x000e640000000a00 */
[----:B-1----:R-:W-:-:S05]  /*1330*/  IMAD.WIDE R4, R35, 0x4, R4 ;  /* 0x0000000423047825 */ /* 0x002fca00078e0204 */
[----:B------:R-:W2:Y:S04]  /*1340*/  LDG.E R0, desc[UR40][R4.64] ;  /* 0x0000002804007981 */ /* 0x000ea8000c1e1900 */
[----:B0-----:R-:W2:Y:S02]  /*1350*/  LDG.E R3, desc[UR40][R4.64+0x4] ;  /* 0x0000042804037981 */ /* 0x001ea4000c1e1900 */
[----:B--2---:R-:W-:-:S05]  /*1360*/  IMAD.IADD R13, R3, 0x1, -R0 ;  /* 0x00000001030d7824 */ /* 0x004fca00078e0a00 */
[----:B------:R1:W-:Y:S02]  /*1370*/  STL [R1+0x20], R13 ;  /* 0x0000200d01007387 */ /* 0x0003e40000100800 */
.L_x_14408:
[C---:B------:R-:W-:Y:S01]  /*1380*/  LOP3.LUT R37, R30.reuse, 0xffff, RZ, 0xc0, !PT ;  /* 0x0000ffff1e257812 */ /* 0x040fe200078ec0ff */
[----:B------:R-:W-:Y:S01]  /*1390*/  ULDC.64 UR4, c[0x0][0xa20] ;  /* 0x0002880000047ab9 */ /* 0x000fe20000000a00 */
[C---:B0-----:R-:W-:Y:S02]  /*13a0*/  LOP3.LUT R3, R30.reuse, 0xff000000, RZ, 0xc0, !PT ;  /* 0xff0000001e037812 */ /* 0x041fe400078ec0ff */
[----:B------:R-:W-:Y:S01]  /*13b0*/  ISETP.NE.U32.AND P1, PT, RZ, UR4, PT ;  /* 0x00000004ff007c0c */ /* 0x000fe2000bf25070 */
[----:B------:R0:W-:Y:S01]  /*13c0*/  STL [R1+0x4c], R37 ;  /* 0x00004c2501007387 */ /* 0x0001e20000100800 */
[----:B------:R-:W-:Y:S02]  /*13d0*/  LOP3.LUT R0, R30, 0xff0000, RZ, 0xc0, !PT ;  /* 0x00ff00001e007812 */ /* 0x000fe400078ec0ff */
[----:B------:R-:W-:Y:S02]  /*13e0*/  ISETP.NE.AND.EX P1, PT, RZ, UR5, PT, P1 ;  /* 0x00000005ff007c0c */ /* 0x000fe4000bf25310 */
[----:B------:R-:W-:-:S04]  /*13f0*/  SHF.R.U32.HI R3, RZ, 0x8, R3 ;  /* 0x00000008ff037819 */ /* 0x000fc80000011603 */
[----:B------:R-:W-:-:S07]  /*1400*/  LEA.HI R10, R0, R3, RZ, 0x10 ;  /* 0x00000003000a7211 */ /* 0x000fce00078f80ff */
[----:B0-----:R-:W-:Y:S05]  /*1410*/  @!P1 BRA `(.L_x_14409) ;  /* 0x0000000000109947 */ /* 0x001fea0003800000 */
[----:B------:R-:W-:-:S04]  /*1420*/  IADD3 R4, P0, R33, UR4, RZ ;  /* 0x0000000421047c10 */ /* 0x000fc8000ff1e0ff */
[----:B------:R-:W-:-:S05]  /*1430*/  IADD3.X R5, R34, UR5, RZ, P0, !PT ;  /* 0x0000000522057c10 */ /* 0x000fca00087fe4ff */
[----:B------:R0:W5:Y:S01]  /*1440*/  LDG.E R32, desc[UR40][R4.64] ;  /* 0x0000002804207981 */ /* 0x000162000c1e1900 */
[----:B------:R-:W-:Y:S05]  /*1450*/  BRA `(.L_x_14410) ;  /* 0x0000000000107947 */ /* 0x000fea0003800000 */
.L_x_14409:
[----:B------:R-:W-:Y:S05]  /*1460*/  @!P0 BRA `(.L_x_14410) ;  /* 0x00000000000c8947 */ /* 0x000fea0003800000 */
[----:B------:R-:W2:Y:S04]  /*1470*/  LDG.E R3, desc[UR40][R8.64] ;  /* 0x0000002808037981 */ /* 0x000ea8000c1e1900 */
[----:B------:R-:W2:Y:S02]  /*1480*/  LDG.E R32, desc[UR40][R8.64+0x4] ;  /* 0x0000042808207981 */ /* 0x000ea4000c1e1900 */
[----:B--2---:R-:W-:-:S07]  /*1490*/  IMAD.IADD R32, R32, 0x1, -R3 ;  /* 0x0000000120207824 */ /* 0x004fce00078e0a03 */
.L_x_14410:
[----:B------:R-:W-:Y:S01]  /*14a0*/  ULDC.64 UR4, c[0x0][0xa10] ;  /* 0x0002840000047ab9 */ /* 0x000fe20000000a00 */
[----:B------:R-:W2:Y:S01]  /*14b0*/  LDC R8, c[0x0][0x448] ;  /* 0x00011200ff087b82 */ /* 0x000ea20000000800 */
        /* <DEDUP_REMOVED lines=15> */
[----:B------:R-:W-:Y:S04]  /*15b0*/  BSSY B0, `(.L_x_14411) ;  /* 0x0000039000007945 */ /* 0x000fe80003800000 */
[----:B------:R2:W-:Y:S01]  /*15c0*/  STL [R1+0x24], R12 ;  /* 0x0000240c01007387 */ /* 0x0005e20000100800 */
[----:B0-----:R-:W-:-:S06]  /*15d0*/  IADD3 R4, R12, 0xbf, RZ ;  /* 0x000000bf0c047810 */ /* 0x001fcc0007ffe0ff */
[----:B------:R-:W0:Y:S01]  /*15e0*/  @P1 LDC R9, c[0x0][0x44c] ;  /* 0x00011300ff091b82 */ /* 0x000e220000000800 */
[----:B--2---:R-:W-:-:S07]  /*15f0*/  IMAD.IADD R12, R32, 0x1, -R11 ;  /* 0x00000001200c7824 */ /* 0x004fce00078e0a0b */
[----:B------:R-:W2:Y:S01]  /*1600*/  @P1 LDC R5, c[0x0][0x450] ;  /* 0x00011400ff051b82 */ /* 0x000ea20000000800 */
[----:B---3--:R-:W-:Y:S02]  /*1610*/  @P0 IMAD.IADD R25, R3, 0x1, -R0 ;  /* 0x0000000103190824 */ /* 0x008fe400078e0a00 */
[----:B0-----:R-:W-:-:S04]  /*1620*/  @P1 IMAD.HI.U32 R0, R4, R9, RZ ;  /* 0x0000000904001227 */ /* 0x001fc800078e00ff */
[----:B----4-:R-:W-:Y:S01]  /*1630*/  IMAD.IADD R6, R12, 0x1, R25 ;  /* 0x000000010c067824 */ /* 0x010fe200078e0219 */
[----:B--2---:R-:W-:-:S03]  /*1640*/  @P1 SHF.R.U32.HI R4, RZ, R5, R0 ;  /* 0x00000005ff041219 */ /* 0x004fc60000011600 */
[C---:B------:R-:W-:Y:S01]  /*1650*/  VIADD R0, R6.reuse, 0x7f ;  /* 0x0000007f06007836 */ /* 0x040fe20000000000 */
[----:B------:R-:W-:Y:S01]  /*1660*/  IADD3 R91, R6, 0x80, -R13 ;  /* 0x00000080065b7810 */ /* 0x000fe20007ffe80d */
[----:B------:R0:W-:Y:S01]  /*1670*/  STL [R1+0x2c], R6 ;  /* 0x00002c0601007387 */ /* 0x0001e20000100800 */
[----:B-1----:R-:W-:Y:S02]  /*1680*/  LOP3.LUT R13, R10, 0xff, RZ, 0xc0, !PT ;  /* 0x000000ff0a0d7812 */ /* 0x002fe400078ec0ff */
[----:B------:R-:W-:Y:S01]  /*1690*/  SHF.R.S32.HI R3, RZ, 0x1f, R0 ;  /* 0x0000001fff037819 */ /* 0x000fe20000011400 */
[----:B------:R-:W-:Y:S02]  /*16a0*/  IMAD.IADD R4, R91, 0x1, R4 ;  /* 0x000000015b047824 */ /* 0x000fe400078e0204 */
[----:B------:R1:W-:Y:S01]  /*16b0*/  STL [R1+0x5c], R13 ;  /* 0x00005c0d01007387 */ /* 0x0003e20000100800 */
[----:B------:R-:W-:Y:S01]  /*16c0*/  LEA.HI R3, R3, R0, RZ, 0x7 ;  /* 0x0000000003037211 */ /* 0x000fe200078f38ff */
[----:B------:R-:W-:Y:S01]  /*16d0*/  IMAD.MOV.U32 R0, RZ, RZ, RZ ;  /* 0x000000ffff007224 */ /* 0x000fe200078e00ff */
[----:B------:R-:W-:-:S02]  /*16e0*/  SHF.R.S32.HI R5, RZ, 0x1f, R4 ;  /* 0x0000001fff057819 */ /* 0x000fc40000011404 */
[----:B0-----:R-:W-:Y:S02]  /*16f0*/  SHF.R.U32.HI R6, RZ, 0x10, R10 ;  /* 0x00000010ff067819 */ /* 0x001fe4000001160a */
[----:B------:R-:W-:Y:S02]  /*1700*/  LEA.HI R5, R5, R4, RZ, 0x7 ;  /* 0x0000000405057211 */ /* 0x000fe400078f38ff */
[----:B------:R-:W-:Y:S01]  /*1710*/  SHF.R.S32.HI R92, RZ, 0x7, R3 ;  /* 0x00000007ff5c7819 */ /* 0x000fe20000011403 */
[----:B------:R1:W-:Y:S01]  /*1720*/  STL [R1+0x54], R6 ;  /* 0x0000540601007387 */ /* 0x0003e20000100800 */
[----:B------:R-:W-:-:S04]  /*1730*/  SHF.R.S32.HI R5, RZ, 0x7, R5 ;  /* 0x00000007ff057819 */ /* 0x000fc80000011405 */
[----:B------:R-:W-:-:S04]  /*1740*/  VIMNMX R9, R92, R5, PT ;  /* 0x000000055c097248 */ /* 0x000fc80003fe0100 */
[----:B------:R-:W-:-:S13]  /*1750*/  ISETP.GE.AND P0, PT, R9, 0x1, PT ;  /* 0x000000010900780c */ /* 0x000fda0003f06270 */
[----:B-1----:R-:W-:Y:S05]  /*1760*/  @!P0 BRA `(.L_x_14412) ;  /* 0x0000000000748947 */ /* 0x002fea0003800000 */
        /* <DEDUP_REMOVED lines=29> */
.L_x_14412:
[----:B------:R-:W-:Y:S05]  /*1940*/  BSYNC B0 ;  /* 0x0000000000007941 */ /* 0x000fea0003800000 */
.L_x_14411:
        /* <DEDUP_REMOVED lines=36> */
.L_x_14415:
[----:B------:R-:W-:Y:S05]  /*1b90*/  BSYNC B6 ;  /* 0x0000000000067941 */ /* 0x000fea0003800000 */
.L_x_14414:
        /* <DEDUP_REMOVED lines=20> */
.L_x_14417:
[----:B------:R-:W-:Y:S05]  /*1ce0*/  BSYNC B6 ;  /* 0x0000000000067941 */ /* 0x000fea0003800000 */
.L_x_14416:
[----:B------:R-:W-:Y:S01]  /*1cf0*/  ULDC.64 UR4, c[0x0][0x9f8] ;  /* 0x00027e0000047ab9 */ /* 0x000fe20000000a00 */
[----:B------:R-:W-:Y:S01]  /*1d00*/  MOV R0, R35 ;  /* 0x0000002300007202 */ /* 0x000fe20000000f00 */
[----:B------:R-:W2:Y:S01]  /*1d10*/  LDL R14, [R1+0x40] ;  /* 0x00004000010e7983 */ /* 0x000ea20000100800 */
[----:B------:R-:W-:Y:S01]  /*1d20*/  ISETP.NE.U32.AND P0, PT, RZ, UR4, PT ;  /* 0x00000004ff007c0c */ /* 0x000fe2000bf05070 */
[----:B------:R-:W0:Y:S03]  /*1d30*/  LDC.64 R72, c[0x0][0x300] ;  /* 0x0000c000ff487b82 */ /* 0x000e260000000a00 */
[----:B------:R-:W-:Y:S01]  /*1d40*/  ISETP.NE.AND.EX P0, PT, RZ, UR5, PT, P0 ;  /* 0x00000005ff007c0c */ /* 0x000fe2000bf05300 */
[----:B------:R-:W1:Y:S01]  /*1d50*/  S2R R20, SR_TID.X ;  /* 0x0000000000147919 */ /* 0x000e620000002100 */
[----:B------:R-:W-:-:S03]  /*1d60*/  IMAD.IADD R10, R31, 0x1, R32 ;  /* 0x000000011f0a7824 */ /* 0x000fc600078e0220 */
[----:B------:R-:W3:Y:S08]  /*1d70*/  LDC R63, c[0x0][0x3f4] ;  /* 0x0000fd00ff3f7b82 */ /* 0x000ef00000000800 */
[----:B------:R-:W-:Y:S01]  /*1d80*/  @P0 IADD3 R4, P1, R33, UR4, RZ ;  /* 0x0000000421040c10 */ /* 0x000fe2000ff3e0ff */
[----:B------:R-:W4:Y:S01]  /*1d90*/  LDC.64 R70, c[0x0][0x3f8] ;  /* 0x0000fe00ff467b82 */ /* 0x000f220000000a00 */
[----:B------:R-:W2:Y:S02]  /*1da0*/  LDL.LU R33, [R1] ;  /* 0x0000000001217983 */ /* 0x000ea40000300800 */
[----:B------:R-:W-:Y:S01]  /*1db0*/  @P0 IADD3.X R5, R34, UR5, RZ, P1, !PT ;  /* 0x0000000522050c10 */ /* 0x000fe20008ffe4ff */
[----:B------:R-:W-:Y:S01]  /*1dc0*/  ULDC.64 UR4, c[0x0][0xa08] ;  /* 0x0002820000047ab9 */ /* 0x000fe20000000a00 */
[----:B------:R-:W2:Y:S04]  /*1dd0*/  LDL R12, [R1+0x44] ;  /* 0x00004400010c7983 */ /* 0x000ea80000100800 */
[----:B------:R1:W3:Y:S01]  /*1de0*/  @P0 LDG.E R0, desc[UR40][R4.64] ;  /* 0x0000002804000981 */ /* 0x0002e2000c1e1900 */
[----:B------:R-:W-:Y:S01]  /*1df0*/  SHF.R.S32.HI R15, RZ, 0x1f, R10 ;  /* 0x0000001fff0f7819 */ /* 0x000fe2000001140a */
[----:B0-----:R-:W-:Y:S01]  /*1e00*/  IMAD.WIDE.U32 R6, R10, R72, RZ ;  /* 0x000000480a067225 */ /* 0x001fe200078e00ff */
[----:B------:R-:W-:-:S02]  /*1e10*/  ISETP.NE.U32.AND P0, PT, RZ, UR4, PT ;  /* 0x00000004ff007c0c */ /* 0x000fc4000bf05070 */
[----:B------:R-:W-:Y:S01]  /*1e20*/  SHF.R.S32.HI R35, RZ, 0x1f, R19 ;  /* 0x0000001fff237819 */ /* 0x000fe20000011413 */
[----:B------:R-:W-:Y:S01]  /*1e30*/  IMAD R8, R15, R72, RZ ;  /* 0x000000480f087224 */ /* 0x000fe200078e02ff */
[----:B------:R-:W-:Y:S01]  /*1e40*/  ISETP.NE.AND.EX P0, PT, RZ, UR5, PT, P0 ;  /* 0x00000005ff007c0c */ /* 0x000fe2000bf05300 */
[----:B------:R-:W-:Y:S01]  /*1e50*/  ULDC.64 UR4, c[0x0][0x308] ;  /* 0x0000c20000047ab9 */ /* 0x000fe20000000a00 */
[----:B------:R-:W-:Y:S01]  /*1e60*/  SHF.R.S32.HI R17, RZ, 0x1f, R16 ;  /* 0x0000001fff117819 */ /* 0x000fe20000011410 */
[----:B------:R-:W-:Y:S01]  /*1e70*/  IMAD R3, R10, R73, R8 ;  /* 0x000000490a037224 */ /* 0x000fe200078e0208 */
[----:B-1----:R-:W-:-:S03]  /*1e80*/  SHF.R.U32.HI R36, RZ, 0x7, R20 ;  /* 0x00000007ff247819 */ /* 0x002fc60000011614 */
[----:B------:R-:W-:Y:S01]  /*1e90*/  IMAD.IADD R7, R7, 0x1, R3 ;  /* 0x0000000107077824 */ /* 0x000fe200078e0203 */
[----:B------:R-:W-:Y:S01]  /*1ea0*/  ISETP.NE.AND P6, PT, R36, 0x1, PT ;  /* 0x000000012400780c */ /* 0x000fe20003fc5270 */
[----:B------:R-:W0:Y:S01]  /*1eb0*/  S2R R32, SR_TID.X ;  /* 0x0000000000207919 */ /* 0x000e220000002100 */
[----:B------:R-:W-:-:S04]  /*1ec0*/  IMAD.WIDE.U32 R4, R37, UR4, R6 ;  /* 0x0000000425047c25 */ /* 0x000fc8000f8e0006 */
[----:B------:R-:W-:Y:S01]  /*1ed0*/  IMAD R5, R37, UR5, R5 ;  /* 0x0000000525057c24 */ /* 0x000fe2000f8e0205 */
[----:B------:R-:W-:Y:S01]  /*1ee0*/  ULDC.64 UR4, c[0x0][0x310] ;  /* 0x0000c40000047ab9 */ /* 0x000fe20000000a00 */
[----:B------:R-:W-:Y:S01]  /*1ef0*/  IMAD.WIDE.U32 R6, R19, R72, R16 ;  /* 0x0000004813067225 */ /* 0x000fe200078e0010 */
[----:B------:R-:W-:-:S03]  /*1f00*/  SHF.R.S32.HI R153, RZ, 0x1f, R152 ;  /* 0x0000001fff997819 */ /* 0x000fc60000011498 */
[----:B----4-:R-:W-:-:S04]  /*1f10*/  IMAD.WIDE.U32 R48, R19, R70, R16 ;  /* 0x0000004613307225 */ /* 0x010fc800078e0010 */
[----:B------:R-:W-:-:S04]  /*1f20*/  IMAD.WIDE.U32 R50, R19, R70, R152 ;  /* 0x0000004613327225 */ /* 0x000fc800078e0098 */
[----:B------:R-:W-:Y:S02]  /*1f30*/  VIADD R65, R16, 0x20 ;  /* 0x0000002010417836 */ /* 0x000fe40000000000 */
[----:B------:R-:W-:Y:S01]  /*1f40*/  VIADD R90, R36, 0x8 ;  /* 0x00000008245a7836 */ /* 0x000fe20000000000 */
[----:B---3--:R-:W-:Y:S02]  /*1f50*/  SHF.R.S32.HI R3, RZ, 0x1f, R0 ;  /* 0x0000001fff037819 */ /* 0x008fe40000011400 */
[----:B------:R-:W-:Y:S02]  /*1f60*/  SEL R53, R0, RZ, !P0 ;  /* 0x000000ff00357207 */ /* 0x000fe40004000000 */
[----:B------:R-:W-:-:S03]  /*1f70*/  SEL R3, R3, RZ, !P0 ;  /* 0x000000ff03037207 */ /* 0x000fc60004000000 */
[----:B------:R-:W-:Y:S02]  /*1f80*/  IMAD.WIDE.U32 R54, R53, UR4, R4 ;  /* 0x0000000435367c25 */ /* 0x000fe4000f8e0004 */
[----:B------:R-:W1:Y:S02]  /*1f90*/  LDC.64 R4, c[0x0][0x408] ;  /* 0x00010200ff047b82 */ /* 0x000e640000000a00 */
[----:B------:R-:W-:Y:S01]  /*1fa0*/  IMAD R0, R3, UR4, RZ ;  /* 0x0000000403007c24 */ /* 0x000fe2000f8e02ff */
[----:B------:R-:W-:-:S03]  /*1fb0*/  IADD3 R76, P0, R54, R6, RZ ;  /* 0x00000006364c7210 */ /* 0x000fc60007f1e0ff */
[----:B------:R-:W-:Y:S01]  /*1fc0*/  IMAD R75, R53, UR5, R0 ;  /* 0x00000005354b7c24 */ /* 0x000fe2000f8e0200 */
[----:B------:R-:W-:Y:S05]  /*1fd0*/  @!P6 WARPSYNC.ALL ;  /* 0x000000000000e948 */ /* 0x000fea0003800000 */
[----:B------:R-:W-:Y:S01]  /*1fe0*/  IMAD R0, R35, R72, RZ ;  /* 0x0000004823007224 */ /* 0x000fe200078e02ff */
[----:B------:R-:W-:Y:S01]  /*1ff0*/  ULDC.64 UR4, c[0x0][0x330] ;  /* 0x0000cc0000047ab9 */ /* 0x000fe20000000a00 */
[----:B------:R-:W-:Y:S02]  /*2000*/  IMAD.IADD R75, R55, 0x1, R75 ;  /* 0x00000001374b7824 */ /* 0x000fe400078e024b */
[----:B------:R-:W-:-:S04]  /*2010*/  IMAD.WIDE.U32 R8, R37, UR4, R16 ;  /* 0x0000000425087c25 */ /* 0x000fc8000f8e0010 */
[----:B------:R-:W-:Y:S02]  /*2020*/  IMAD R0, R19, R73, R0 ;  /* 0x0000004913007224 */ /* 0x000fe400078e0200 */
[----:B------:R-:W-:Y:S01]  /*2030*/  IMAD R9, R37, UR5, R9 ;  /* 0x0000000525097c24 */ /* 0x000fe2000f8e0209 */
[----:B------:R-:W-:Y:S02]  /*2040*/  ULDC.64 UR4, c[0x0][0x338] ;  /* 0x0000ce0000047ab9 */ /* 0x000fe40000000a00 */
[----:B------:R-:W-:Y:S01]  /*2050*/  IADD3.X R74, R75, R7, R0, P0, !PT ;  /* 0x000000074b4a7210 */ /* 0x000fe200007fe400 */
[----:B------:R-:W-:Y:S01]  /*2060*/  IMAD R3, R3, UR4, RZ ;  /* 0x0000000403037c24 */ /* 0x000fe2000f8e02ff */
[----:B------:R-:W-:Y:S01]  /*2070*/  ISETP.GE.AND P0, PT, R16, R63, PT ;  /* 0x0000003f1000720c */ /* 0x000fe20003f06270 */
[----:B------:R-:W-:Y:S02]  /*2080*/  IMAD R0, R35, R70, RZ ;  /* 0x0000004623007224 */ /* 0x000fe400078e02ff */
[----:B------:R-:W-:Y:S01]  /*2090*/  IMAD R13, R53, UR5, R3 ;  /* 0x00000005350d7c24 */ /* 0x000fe2000f8e0203 */
[----:B------:R-:W-:Y:S01]  /*20a0*/  SEL R3, R63, RZ, P0 ;  /* 0x000000ff3f037207 */ /* 0x000fe20000000000 */
[----:B------:R-:W-:Y:S01]  /*20b0*/  IMAD R7, R19, R71, R0 ;  /* 0x0000004713077224 */ /* 0x000fe200078e0200 */
[----:B--2---:R-:W-:Y:S01]  /*20c0*/  LOP3.LUT P1, RZ, R14, 0x4, RZ, 0xc0, !PT ;  /* 0x000000040eff7812 */ /* 0x004fe2000782c0ff */
[----:B0-----:R-:W-:-:S02]  /*20d0*/  VIADD R37, R32, 0xffffff80 ;  /* 0xffffff8020257836 */ /* 0x001fc40000000000 */
[-C--:B-1----:R-:W-:Y:S02]  /*20e0*/  IMAD R0, R35, R4.reuse, RZ ;  /* 0x0000000423007224 */ /* 0x082fe400078e02ff */
[----:B------:R-:W-:Y:S02]  /*20f0*/  IMAD.IADD R3, R16, 0x1, R3 ;  /* 0x0000000110037824 */ /* 0x000fe400078e0203 */
[----:B------:R-:W-:Y:S02]  /*2100*/  VIADD R32, R19, 0x60 ;  /* 0x0000006013207836 */ /* 0x000fe40000000000 */
[----:B------:R-:W-:Y:S01]  /*2110*/  IMAD.WIDE.U32 R52, R53, UR4, R8 ;  /* 0x0000000435347c25 */ /* 0x000fe2000f8e0008 */
[----:B------:R-:W-:Y:S01]  /*2120*/  SHF.L.U32 R69, R14, 0x6, RZ ;  /* 0x000000060e457819 */ /* 0x000fe200000006ff */
[----:B------:R-:W-:Y:S02]  /*2130*/  ULDC UR4, c[0x0][0x2f4] ;  /* 0x0000bd0000047ab9 */ /* 0x000fe40000000800 */
[----:B------:R-:W-:Y:S01]  /*2140*/  IMAD.WIDE.U32 R30, R19, R4, R152 ;  /* 0x00000004131e7225 */ /* 0x000fe200078e0098 */
[----:B------:R-:W-:-:S03]  /*2150*/  LOP3.LUT R33, R33, 0xfffffffb, RZ, 0xc0, !PT ;  /* 0xfffffffb21217812 */ /* 0x000fc600078ec0ff */
[C---:B------:R-:W-:Y:S01]  /*2160*/  IMAD R9, R19.reuse, R5, R0 ;  /* 0x0000000513097224 */ /* 0x040fe200078e0200 */
[----:B------:R-:W-:Y:S01]  /*2170*/  SHF.R.S32.HI R0, RZ, 0x1f, R3 ;  /* 0x0000001fff007819 */ /* 0x000fe20000011403 */
[----:B------:R-:W-:-:S04]  /*2180*/  IMAD.WIDE.U32 R20, R19, R4, R16 ;  /* 0x0000000413147225 */ /* 0x000fc800078e0010 */
[----:B------:R-:W-:Y:S02]  /*2190*/  IMAD.SHL.U32 R32, R32, 0x40, RZ ;  /* 0x0000004020207824 */ /* 0x000fe400078e00ff */
[----:B------:R-:W-:Y:S02]  /*21a0*/  IMAD.IADD R51, R51, 0x1, R7 ;  /* 0x0000000133337824 */ /* 0x000fe400078e0207 */
[----:B------:R-:W-:Y:S01]  /*21b0*/  IMAD.IADD R49, R7, 0x1, R49 ;  /* 0x0000000107317824 */ /* 0x000fe200078e0231 */
[----:B-----5:R-:W-:Y:S01]  /*21c0*/  SHF.R.S32.HI R7, RZ, 0x1f, R24 ;  /* 0x0000001fff077819 */ /* 0x020fe20000011418 */
[----:B------:R-:W-:Y:S01]  /*21d0*/  VIADD R14, R19, 0x60 ;  /* 0x00000060130e7836 */ /* 0x000fe20000000000 */
[----:B------:R-:W-:Y:S01]  /*21e0*/  LEA.HI R0, R0, R3, RZ, 0x3 ;  /* 0x0000000300007211 */ /* 0x000fe200078f18ff */
[----:B------:R-:W-:Y:S01]  /*21f0*/  IMAD.IADD R31, R31, 0x1, R9 ;  /* 0x000000011f1f7824 */ /* 0x000fe200078e0209 */
[----:B------:R-:W-:Y:S01]  /*2200*/  LOP3.LUT R32, R32, 0x1c0, RZ, 0xc0, !PT ;  /* 0x000001c020207812 */ /* 0x000fe200078ec0ff */
[----:B------:R-:W-:Y:S01]  /*2210*/  IMAD.IADD R21, R9, 0x1, R21 ;  /* 0x0000000109157824 */ /* 0x000fe200078e0215 */
[----:B------:R-:W-:Y:S01]  /*2220*/  @P1 LOP3.LUT R33, R33, 0x4, RZ, 0xfc, !PT ;  /* 0x0000000421211812 */ /* 0x000fe200078efcff */
[C---:B------:R-:W-:Y:S01]  /*2230*/  IMAD R3, R7.reuse, R70, RZ ;  /* 0x0000004607037224 */ /* 0x040fe200078e02ff */
[----:B------:R-:W-:Y:S01]  /*2240*/  SHF.R.S32.HI R64, RZ, 0x1f, R14 ;  /* 0x0000001fff407819 */ /* 0x000fe2000001140e */
[-C--:B------:R-:W-:Y:S01]  /*2250*/  IMAD R7, R7, R4.reuse, RZ ;  /* 0x0000000407077224 */ /* 0x080fe200078e02ff */
[----:B------:R-:W-:Y:S01]  /*2260*/  LOP3.LUT R69, R69, 0x1c0, RZ, 0xc0, !PT ;  /* 0x000001c045457812 */ /* 0x000fe200078ec0ff */
[----:B------:R-:W-:Y:S01]  /*2270*/  IMAD.WIDE.U32 R30, R24, R4, R30 ;  /* 0x00000004181e7225 */ /* 0x000fe200078e001e */
[----:B------:R-:W-:-:S02]  /*2280*/  SHF.L.U64.HI R68, R4, 0x7, R5 ;  /* 0x0000000704447819 */ /* 0x000fc40000010205 */
[----:B------:R-:W-:Y:S01]  /*2290*/  SHF.R.S32.HI R14, RZ, 0x1f, R37 ;  /* 0x0000001fff0e7819 */ /* 0x000fe20000011425 */
[----:B------:R-:W-:-:S04]  /*22a0*/  IMAD.WIDE.U32 R20, R24, R4, R20 ;  /* 0x0000000418147225 */ /* 0x000fc800078e0014 */
[----:B------:R-:W-:Y:S01]  /*22b0*/  IMAD.SHL.U32 R67, R4, 0x80, RZ ;  /* 0x0000008004437824 */ /* 0x000fe200078e00ff */
[----:B------:R-:W-:Y:S01]  /*22c0*/  LOP3.LUT R4, R32, 0x38, R0, 0xf8, !PT ;  /* 0x0000003820047812 */ /* 0x000fe200078ef800 */
[----:B------:R-:W-:Y:S01]  /*22d0*/  VIADD R32, R19, 0x60 ;  /* 0x0000006013207836 */ /* 0x000fe20000000000 */
[----:B------:R-:W-:Y:S01]  /*22e0*/  SHF.R.U32.HI R66, RZ, 0x3, R69 ;  /* 0x00000003ff427819 */ /* 0x000fe20000011645 */
[----:B------:R-:W-:Y:S01]  /*22f0*/  IMAD R9, R24, R71, R3 ;  /* 0x0000004718097224 */ /* 0x000fe200078e0203 */
[----:B------:R-:W-:Y:S01]  /*2300*/  LOP3.LUT R3, R69, 0x18, R16, 0xf8, !PT ;  /* 0x0000001845037812 */ /* 0x000fe200078ef810 */
[----:B------:R0:W-:Y:S01]  /*2310*/  STL [R1], R33 ;  /* 0x0000002101007387 */ /* 0x0001e20000100800 */
[----:B------:R-:W-:Y:S01]  /*2320*/  LEA.HI R14, R14, R37, RZ, 0x5 ;  /* 0x000000250e0e7211 */ /* 0x000fe200078f28ff */
[----:B------:R-:W-:Y:S01]  /*2330*/  IMAD.SHL.U32 R32, R32, 0x40, RZ ;  /* 0x0000004020207824 */ /* 0x000fe200078e00ff */
[----:B------:R-:W-:Y:S02]  /*2340*/  LOP3.LUT R3, R3, R66, RZ, 0x3c, !PT ;  /* 0x0000004203037212 */ /* 0x000fe400078e3cff */
[----:B------:R-:W-:-:S02]  /*2350*/  SHF.R.S32.HI R14, RZ, 0x5, R14 ;  /* 0x00000005ff0e7819 */ /* 0x000fc4000001140e */
[----:B------:R-:W-:-:S03]  /*2360*/  LOP3.LUT R32, R32, 0x1c0, RZ, 0xc0, !PT ;  /* 0x000001c020207812 */ /* 0x000fc600078ec0ff */
[----:B------:R-:W-:Y:S01]  /*2370*/  IMAD R62, R14, 0x200, R3 ;  /* 0x000002000e3e7824 */ /* 0x000fe200078e0203 */
[----:B------:R-:W-:Y:S02]  /*2380*/  LOP3.LUT R3, R69, 0x38, R0, 0xf8, !PT ;  /* 0x0000003845037812 */ /* 0x000fe400078ef800 */
[----:B------:R-:W-:Y:S01]  /*2390*/  SHF.R.U32.HI R32, RZ, 0x3, R32 ;  /* 0x00000003ff207819 */ /* 0x000fe20000011620 */
[C---:B------:R-:W-:Y:S01]  /*23a0*/  IMAD.WIDE.U32 R50, R24.reuse, R70, R50 ;  /* 0x0000004618327225 */ /* 0x040fe200078e0032 */
[----:B------:R-:W-:Y:S02]  /*23b0*/  IADD3 R6, P1, R19, R10, RZ ;  /* 0x0000000a13067210 */ /* 0x000fe40007f3e0ff */
[----:B------:R-:W-:Y:S01]  /*23c0*/  LOP3.LUT R3, R3, R66, RZ, 0x3c, !PT ;  /* 0x0000004203037212 */ /* 0x000fe200078e3cff */
[----:B------:R-:W-:Y:S01]  /*23d0*/  IMAD.WIDE.U32 R48, R24, R70, R48 ;  /* 0x0000004618307225 */ /* 0x000fe200078e0030 */
[----:B------:R-:W-:Y:S02]  /*23e0*/  LOP3.LUT R8, R4, R32, RZ, 0x3c, !PT ;  /* 0x0000002004087212 */ /* 0x000fe400078e3cff */
[----:B------:R-:W-:Y:S01]  /*23f0*/  LOP3.LUT R57, R0, 0xfffffff8, RZ, 0xc0, !PT ;  /* 0xfffffff800397812 */ /* 0x000fe200078ec0ff */
[----:B------:R-:W-:Y:S01]  /*2400*/  IMAD R11, R24, R5, R7 ;  /* 0x00000005180b7224 */ /* 0x000fe200078e0207 */
[----:B------:R-:W-:Y:S01]  /*2410*/  SHF.L.U64.HI R73, R72, 0x7, R73 ;  /* 0x0000000748497819 */ /* 0x000fe20000010249 */
[----:B------:R-:W-:Y:S01]  /*2420*/  IMAD.X R7, R35, 0x1, R15, P1 ;  /* 0x0000000123077824 */ /* 0x000fe200008e060f */
[----:B------:R-:W-:Y:S01]  /*2430*/  SHF.L.U64.HI R71, R70, 0x7, R71 ;  /* 0x0000000746477819 */ /* 0x000fe20000010247 */
[----:B------:R-:W-:Y:S01]  /*2440*/  IMAD R4, R14, 0x200, R3 ;  /* 0x000002000e047824 */ /* 0x000fe200078e0203 */
[----:B------:R-:W-:Y:S01]  /*2450*/  SHF.R.S32.HI R56, RZ, 0x3, R0 ;  /* 0x00000003ff387819 */ /* 0x000fe20000011400 */
[----:B------:R-:W-:Y:S01]  /*2460*/  IMAD.SHL.U32 R72, R72, 0x80, RZ ;  /* 0x0000008048487824 */ /* 0x000fe200078e00ff */
[----:B------:R-:W-:Y:S01]  /*2470*/  IADD3 R61, R51, R9, RZ ;  /* 0x00000009333d7210 */ /* 0x000fe20007ffe0ff */
[----:B------:R-:W-:Y:S01]  /*2480*/  IMAD.SHL.U32 R70, R70, 0x80, RZ ;  /* 0x0000008046467824 */ /* 0x000fe200078e00ff */
[----:B------:R-:W-:Y:S01]  /*2490*/  ISETP.GE.AND P1, PT, R16, UR4, PT ;  /* 0x0000000410007c0c */ /* 0x000fe2000bf26270 */
[----:B------:R-:W-:Y:S01]  /*24a0*/  IMAD.SHL.U32 R63, R63, 0x2, RZ ;  /* 0x000000023f3f7824 */ /* 0x000fe200078e00ff */
[----:B------:R-:W-:Y:S01]  /*24b0*/  @!P6 BAR.SYNC.DEFER_BLOCKING 0x9, 0x100 ;  /* 0x024400000000eb1d */ /* 0x000fe20000010000 */
[----:B------:R-:W-:Y:S01]  /*24c0*/  IMAD.IADD R60, R9, 0x1, R49 ;  /* 0x00000001093c7824 */ /* 0x000fe200078e0231 */
[----:B------:R-:W-:Y:S01]  /*24d0*/  ISETP.GE.AND P2, PT, R65, UR4, PT ;  /* 0x0000000441007c0c */ /* 0x000fe2000bf46270 */
[----:B------:R-:W-:Y:S01]  /*24e0*/  IMAD.IADD R59, R31, 0x1, R11 ;  /* 0x000000011f3b7824 */ /* 0x000fe200078e020b */
[----:B------:R-:W-:Y:S01]  /*24f0*/  SHF.R.S32.HI R5, RZ, 0x1f, R57 ;  /* 0x0000001fff057819 */ /* 0x000fe20000011439 */
[----:B------:R-:W-:Y:S01]  /*2500*/  IMAD.IADD R58, R11, 0x1, R21 ;  /* 0x000000010b3a7824 */ /* 0x000fe200078e0215 */
[----:B------:R-:W-:Y:S01]  /*2510*/  IADD3 R0, R53, R13, RZ ;  /* 0x0000000d35007210 */ /* 0x000fe20007ffe0ff */
[----:B0-----:R-:W-:-:S08]  /*2520*/  IMAD.IADD R3, R12, 0x1, R8 ;  /* 0x000000010c037824 */ /* 0x001fd000078e0208 */
.L_x_14467:
        /* <DEDUP_REMOVED lines=11> */
[----:B------:R-:W4:Y:S01]  /*25e0*/  LDC R86, c[0x0][0x3f4] ;  /* 0x0000fd00ff567b82 */ /* 0x000f220000000800 */
[----:B------:R-:W-:Y:S02]  /*25f0*/  IMAD.MOV.U32 R82, RZ, RZ, R10 ;  /* 0x000000ffff527224 */ /* 0x000fe400078e000a */
[----:B------:R-:W-:Y:S01]  /*2600*/  IMAD.IADD R83, R11, 0x1, R9 ;  /* 0x000000010b537824 */ /* 0x000fe200078e0209 */
[----:B------:R-:W-:Y:S01]  /*2610*/  IADD3 R11, P3, R76, R10, RZ ;  /* 0x0000000a4c0b7210 */ /* 0x000fe20007f7e0ff */
[----:B0-----:R-:W-:Y:S02]  /*2620*/  IMAD R13, R85, 0x60, RZ ;  /* 0x00000060550d7824 */ /* 0x001fe400078e02ff */
[----:B------:R-:W-:-:S04]  /*2630*/  IMAD.WIDE.U32 R8, R84, 0x60, R82 ;  /* 0x0000006054087825 */ /* 0x000fc800078e0052 */
[----:B------:R-:W-:Y:S01]  /*2640*/  IMAD.X R12, R83, 0x1, R74, P3 ;  /* 0x00000001530c7824 */ /* 0x000fe200018e064a */
[----:B------:R-:W-:Y:S01]  /*2650*/  IADD3 R8, P4, R76, R8, RZ ;  /* 0x000000084c087210 */ /* 0x000fe20007f9e0ff */
[----:B------:R-:W-:Y:S01]  /*2660*/  IMAD R81, R22, 0x2000, R62 ;  /* 0x0000200016517824 */ /* 0x000fe200078e023e */
[-C--:B-1----:R-:W-:Y:S02]  /*2670*/  LEA R34, P3, R11, R78.reuse, 0x1 ;  /* 0x0000004e0b227211 */ /* 0x082fe400078608ff */
[----:B------:R-:W-:Y:S01]  /*2680*/  IADD3.X R10, R74, R9, R13, P4, !PT ;  /* 0x000000094a0a7210 */ /* 0x000fe200027fe40d */
[----:B------:R-:W-:Y:S01]  /*2690*/  VIADD R9, R81, 0x20 ;  /* 0x0000002051097836 */ /* 0x000fe20000000000 */
[C---:B------:R-:W-:Y:S02]  /*26a0*/  LEA R32, P4, R8.reuse, R78, 0x1 ;  /* 0x0000004e08207211 */ /* 0x040fe400078808ff */
[-C--:B------:R-:W-:Y:S02]  /*26b0*/  LEA.HI.X R35, R11, R79.reuse, R12, 0x1, P3 ;  /* 0x0000004f0b237211 */ /* 0x080fe400018f0c0c */
[----:B------:R-:W-:-:S02]  /*26c0*/  LEA.HI.X R33, R8, R79, R10, 0x1, P4 ;  /* 0x0000004f08217211 */ /* 0x000fc400020f0c0a */
[----:B------:R-:W-:Y:S02]  /*26d0*/  ISETP.GT.AND P4, PT, R27, R28, PT ;  /* 0x0000001c1b00720c */ /* 0x000fe40003f84270 */
[----:B----4-:R-:W-:Y:S02]  /*26e0*/  ISETP.GE.AND P3, PT, R86, 0x1, PT ;  /* 0x000000015600780c */ /* 0x010fe40003f66270 */
[----:B--2---:R-:W-:Y:S02]  /*26f0*/  LOP3.LUT P5, RZ, R15, 0x4, RZ, 0xc0, !PT ;  /* 0x000000040fff7812 */ /* 0x004fe400078ac0ff */
[----:B---3--:R-:W-:-:S07]  /*2700*/  LOP3.LUT R14, R14, 0xfffffffd, RZ, 0xc0, !PT ;  /* 0xfffffffd0e0e7812 */ /* 0x008fce00078ec0ff */
[----:B------:R-:W-:-:S05]  /*2710*/  @P4 LOP3.LUT R14, R14, 0x2, RZ, 0xfc, !PT ;  /* 0x000000020e0e4812 */ /* 0x000fca00078efcff */
[----:B------:R0:W-:Y:S01]  /*2720*/  STL [R1], R14 ;  /* 0x0000000e01007387 */ /* 0x0001e20000100800 */
[C---:B------:R-:W-:Y:S02]  /*2730*/  @P5 VIADD R9, R81.reuse, 0xffffffe0 ;  /* 0xffffffe051095836 */ /* 0x040fe40000000000 */
[--C-:B------:R-:W-:Y:S02]  /*2740*/  IMAD R81, R81, 0x2, R26.reuse ;  /* 0x0000000251517824 */ /* 0x100fe400078e021a */
        /* <DEDUP_REMOVED lines=8> */
[----:B------:R-:W-:-:S03]  /*27d0*/  IMAD.WIDE.U32 R42, R70, R27, RZ ;  /* 0x0000001b462a7225 */ /* 0x000fc600078e00ff */
[----:B------:R-:W-:Y:S01]  /*27e0*/  VIMNMX R88, R88, 0x80, PT ;  /* 0x0000008058587848 */ /* 0x000fe20003fe0100 */
[----:B------:R-:W-:Y:S01]  /*27f0*/  IMAD R77, R77, R67, R8 ;  /* 0x000000434d4d7224 */ /* 0x000fe200078e0208 */
[----:B------:R-:W-:Y:S01]  /*2800*/  IADD3 R87, R43, R9, RZ ;  /* 0x000000092b577210 */ /* 0x000fe20007ffe0ff */
[----:B------:R-:W-:-:S04]  /*2810*/  IMAD.WIDE.U32 R40, R67, R27, RZ ;  /* 0x0000001b43287225 */ /* 0x000fc800078e00ff */
        /* <DEDUP_REMOVED lines=9> */
[----:B0-----:R-:W-:Y:S02]  /*28b0*/  CS2R R14, SRZ ;  /* 0x00000000000e7805 */ /* 0x001fe4000001ff00 */
        /* <DEDUP_REMOVED lines=23> */
.L_x_14422:
[----:B------:R-:W-:Y:S05]  /*2a30*/  BSYNC B1 ;  /* 0x0000000000017941 */ /* 0x000fea0003800000 */
.L_x_14421:
        /* <DEDUP_REMOVED lines=34> */
.L_x_14424:
[----:B------:R-:W-:Y:S05]  /*2c60*/  BSYNC B1 ;  /* 0x0000000000017941 */ /* 0x000fea0003800000 */
.L_x_14423:
        /* <DEDUP_REMOVED lines=25> */
[----:B------:R-:W-:Y:S06]  /*2e00*/  @!P3 BRA `(.L_x_14425) ;  /* 0x000000000004b947 */ /* 0x000fec0003800000 */
[----:B------:R-:W-:Y:S01]  /*2e10*/  BPT.TRAP 0x1 ;  /* 0x000000040000795c */ /* 0x000fe20000300000 */
.L_x_14425:
[----:B------:R-:W-:Y:S01]  /*2e20*/  IMAD R77, R22, 0x8, R2 ;  /* 0x00000008164d7824 */ /* 0x000fe200078e0202 */
[----:B------:R-:W-:Y:S01]  /*2e30*/  SHF.L.U32 R89, R154, 0x1f, RZ ;  /* 0x0000001f9a597819 */ /* 0x000fe200000006ff */
[----:B------:R-:W-:Y:S03]  /*2e40*/  BSSY B1, `(.L_x_14426) ;  /* 0x0000003000017945 */ /* 0x000fe60003800000 */
[----:B------:R-:W0:Y:S02]  /*2e50*/  SYNCS.PHASECHK.TRANS64.TRYWAIT P6, [R77+URZ+0x16890], R89 ;  /* 0x016890594d0075a7 */ /* 0x000e2400080c017f */
[----:B0-----:R-:W-:Y:S05]  /*2e60*/  @!P6 BRA `(.L_x_14427) ;  /* 0x0000016c0058e947 */ /* 0x001fea0003800000 */
.L_x_14697:
[----:B------:R-:W-:Y:S05]  /*2e70*/  BSYNC B1 ;  /* 0x0000000000017941 */ /* 0x000fea0003800000 */
.L_x_14426:
        /* <DEDUP_REMOVED lines=20> */
[----:B------:R-:W-:Y:S02]  /*2fc0*/  HADD2.F32 R11, -RZ, R11.H0_H0 ;  /* 0x2000000bff0b7230 */ /* 0x000fe40000004100 */
[----:B------:R-:W-:Y:S01]  /*2fd0*/  FMUL.FTZ R83, R9, R83 ;  /* 0x0000005309537220 */ /* 0x000fe20000410000 */
[----:B------:R-:W-:Y:S02]  /*2fe0*/  HADD2.F32 R94, -RZ, R94.H0_H0 ;  /* 0x2000005eff5e7230 */ /* 0x000fe40000004100 */
[----:B------:R-:W-:Y:S01]  /*2ff0*/  FMUL.FTZ R100, R79, R96 ;  /* 0x000000604f647220 */ /* 0x000fe20000410000 */
[----:B------:R-:W-:Y:S01]  /*3000*/  FFMA.FTZ R98, R9, R82, -R98 ;  /* 0x0000005209627223 */ /* 0x000fe20000010862 */
[----:B------:R-:W-:Y:S01]  /*3010*/  FMUL.FTZ R96, R11, R96 ;  /* 0x000000600b607220 */ /* 0x000fe20000410000 */
[----:B------:R-:W-:Y:S01]  /*3020*/  FFMA.FTZ R93, R10, R82, R83 ;  /* 0x000000520a5d7223 */ /* 0x000fe20000010053 */
[----:B------:R-:W-:-:S02]  /*3030*/  HADD2.F32 R82, -RZ, R99.H0_H0 ;  /* 0x20000063ff527230 */ /* 0x000fc40000004100 */
        /* <DEDUP_REMOVED lines=8> */
[--C-:B------:R-:W-:Y:S02]  /*30c0*/  HADD2.F32 R11, -RZ, R95.reuse.H0_H0 ;  /* 0x2000005fff0b7230 */ /* 0x100fe40000004100 */
[----:B------:R-:W-:Y:S01]  /*30d0*/  FMUL.FTZ R82, R8, R82 ;  /* 0x0000005208527220 */ /* 0x000fe20000410000 */
[----:B------:R-:W-:Y:S02]  /*30e0*/  HADD2.F32 R79, -RZ, R95.H1_H1 ;  /* 0x3000005fff4f7230 */ /* 0x000fe40000004100 */
[-C--:B------:R-:W-:Y:S01]  /*30f0*/  FMUL.FTZ R95, R10, R83.reuse ;  /* 0x000000530a5f7220 */ /* 0x080fe20000410000 */
        /* <DEDUP_REMOVED lines=9> */
.L_x_14433:
[----:B------:R-:W-:Y:S05]  /*3190*/  BSYNC B3 ;  /* 0x0000000000037941 */ /* 0x000fea0003800000 */
.L_x_14432:
[----:B--2---:R1:W-:Y:S02]  /*31a0*/  STG.E.128 desc[UR40][R34.64], R8 ;  /* 0x0000000822007986 */ /* 0x0043e4000c101d28 */
.L_x_14431:
[----:B------:R-:W-:Y:S05]  /*31b0*/  BSYNC B2 ;  /* 0x0000000000027941 */ /* 0x000fea0003800000 */
.L_x_14430:
[----:B------:R-:W-:Y:S05]  /*31c0*/  @P2 BRA `(.L_x_14429) ;  /* 0x0000000000bc2947 */ /* 0x000fea0003800000 */
[----:B-1----:R1:W2:Y:S01]  /*31d0*/  LDS.128 R8, [R80+0xe000] ;  /* 0x00e0000050087984 */ /* 0x0022a20000000c00 */
        /* <DEDUP_REMOVED lines=44> */
.L_x_14435:
[----:B------:R-:W-:Y:S05]  /*34a0*/  BSYNC B2 ;  /* 0x0000000000027941 */ /* 0x000fea0003800000 */
.L_x_14434:
[----:B--2---:R2:W-:Y:S02]  /*34b0*/  STG.E.128 desc[UR40][R34.64+0x40], R8 ;  /* 0x0000400822007986 */ /* 0x0045e4000c101d28 */
.L_x_14429:
[----:B------:R-:W-:Y:S05]  /*34c0*/  BSYNC B1 ;  /* 0x0000000000017941 */ /* 0x000fea0003800000 */
.L_x_14428:
        /* <DEDUP_REMOVED lines=48> */
.L_x_14440:
[----:B------:R-:W-:Y:S05]  /*37d0*/  BSYNC B2 ;  /* 0x0000000000027941 */ /* 0x000fea0003800000 */
.L_x_14439:
[----:B--2---:R3:W-:Y:S02]  /*37e0*/  STG.E.128 desc[UR40][R32.64], R8 ;  /* 0x0000000820007986 */ /* 0x0047e4000c101d28 */
.L_x_14438:
[----:B------:R-:W-:Y:S05]  /*37f0*/  BSYNC B1 ;  /* 0x0000000000017941 */ /* 0x000fea0003800000 */
.L_x_14437:
        /* <DEDUP_REMOVED lines=46> */
.L_x_14442:
[----:B------:R-:W-:Y:S05]  /*3ae0*/  BSYNC B1 ;  /* 0x0000000000017941 */ /* 0x000fea0003800000 */
.L_x_14441:
[----:B--2---:R4:W-:Y:S01]  /*3af0*/  STG.E.128 desc[UR40][R32.64+0x40], R8 ;  /* 0x0000400820007986 */ /* 0x0049e2000c101d28 */
[----:B------:R-:W-:Y:S05]  /*3b00*/  BRA `(.L_x_14436) ;  /* 0x0000001400d87947 */ /* 0x000fea0003800000 */
.L_x_14420:
[C---:B------:R-:W-:Y:S02]  /*3b10*/  ISETP.GE.AND P3, PT, R19.reuse, R88, PT ;  /* 0x000000581300720c */ /* 0x040fe40003f66270 */
[----:B0-----:R-:W-:Y:S02]  /*3b20*/  CS2R R14, SRZ ;  /* 0x00000000000e7805 */ /* 0x001fe4000001ff00 */
[----:B------:R-:W-:Y:S02]  /*3b30*/  CS2R R12, SRZ ;  /* 0x00000000000c7805 */ /* 0x000fe4000001ff00 */
[----:B------:R-:W-:Y:S02]  /*3b40*/  IADD3 R36, R19, 0x60, RZ ;  /* 0x0000006013247810 */ /* 0x000fe40007ffe0ff */
        /* <DEDUP_REMOVED lines=44> */
.L_x_14444:
[----:B------:R-:W-:Y:S05]  /*3e10*/  BSYNC B1 ;  /* 0x0000000000017941 */ /* 0x000fea0003800000 */
.L_x_14443:
[----:B-----5:R-:W-:Y:S01]  /*3e20*/  IMAD.MOV.U32 R40, RZ, RZ, R34 ;  /* 0x000000ffff287224 */ /* 0x020fe200078e0022 */
[----:B------:R-:W-:Y:S01]  /*3e30*/  ISETP.NE.AND P3, PT, R156, 0x3, PT ;  /* 0x000000039c00780c */ /* 0x000fe20003f65270 */
        /* <DEDUP_REMOVED lines=29> */
.L_x_14445:
[----:B------:R-:W-:Y:S01]  /*4010*/  IMAD R77, R22, 0x8, R2 ;  /* 0x00000008164d7824 */ /* 0x000fe200078e0202 */
[----:B------:R-:W-:Y:S01]  /*4020*/  SHF.L.U32 R89, R154, 0x1f, RZ ;  /* 0x0000001f9a597819 */ /* 0x000fe200000006ff */
[----:B------:R-:W0:Y:S01]  /*4030*/  LDC R94, c[0x0][0x2f4] ;  /* 0x0000bd00ff5e7b82 */ /* 0x000e220000000800 */
[----:B------:R-:W-:Y:S02]  /*4040*/  BSSY B1, `(.L_x_14446) ;  /* 0x0000004000017945 */ /* 0x000fe40003800000 */
[----:B------:R-:W1:Y:S01]  /*4050*/  SYNCS.PHASECHK.TRANS64.TRYWAIT P5, [R77+URZ+0x16890], R89 ;  /* 0x016890594d0075a7 */ /* 0x000e6200080a017f */
[----:B0-----:R-:W-:Y:S01]  /*4060*/  IMAD.IADD R96, R94, 0x1, -R63 ;  /* 0x000000015e607824 */ /* 0x001fe200078e0a3f */
[----:B-1----:R-:W-:Y:S06]  /*4070*/  @!P5 BRA `(.L_x_14447) ;  /* 0x0000015800e8d947 */ /* 0x002fec0003800000 */
.L_x_14698:
[----:B------:R-:W-:Y:S05]  /*4080*/  BSYNC B1 ;  /* 0x0000000000017941 */ /* 0x000fea0003800000 */
.L_x_14446:
        /* <DEDUP_REMOVED lines=11> */
[----:B------:R-:W-:Y:S01]  /*4140*/  IMAD.IADD R100, R41, 0x1, R87 ;  /* 0x0000000129647824 */ /* 0x000fe200078e0257 */
[----:B------:R-:W-:-:S04]  /*4150*/  SHF.R.S32.HI R41, RZ, 0x1f, R40 ;  /* 0x0000001fff297819 */ /* 0x000fc80000011428 */
[----:B------:R-:W-:Y:S02]  /*4160*/  LEA.HI R41, R41, R40, RZ, 0x4 ;  /* 0x0000002829297211 */ /* 0x000fe400078f20ff */
[----:B------:R-:W-:Y:S02]  /*4170*/  IADD3.X R98, R75, R100, R5, P5, P6 ;  /* 0x000000644b627210 */ /* 0x000fe40002fec405 */
[----:B------:R-:W-:-:S05]  /*4180*/  LEA.HI.SX32 R41, R41, R56, 0x1c ;  /* 0x0000003829297211 */ /* 0x000fca00078fe2ff */
[----:B------:R-:W-:Y:S02]  /*4190*/  IMAD.SHL.U32 R95, R41, 0x8, RZ ;  /* 0x00000008295f7824 */ /* 0x000fe400078e00ff */
[----:B-1----:R-:W-:-:S03]  /*41a0*/  VIADD R43, R42, 0xffffff80 ;  /* 0xffffff802a2b7836 */ /* 0x002fc60000000000 */
[----:B------:R-:W-:Y:S02]  /*41b0*/  LOP3.LUT R41, R69, 0x38, R95, 0xf8, !PT ;  /* 0x0000003845297812 */ /* 0x000fe400078ef85f */
[----:B------:R-:W-:Y:S02]  /*41c0*/  SHF.R.S32.HI R42, RZ, 0x1f, R43 ;  /* 0x0000001fff2a7819 */ /* 0x000fe4000001142b */
[----:B------:R-:W-:Y:S02]  /*41d0*/  LOP3.LUT R41, R41, R66, RZ, 0x3c, !PT ;  /* 0x0000004229297212 */ /* 0x000fe400078e3cff */
[----:B------:R-:W-:-:S04]  /*41e0*/  LEA.HI R42, R42, R43, RZ, 0x5 ;  /* 0x0000002b2a2a7211 */ /* 0x000fc800078f28ff */
[----:B------:R-:W-:-:S05]  /*41f0*/  SHF.R.S32.HI R42, RZ, 0x5, R42 ;  /* 0x00000005ff2a7819 */ /* 0x000fca000001142a */
[----:B------:R-:W-:Y:S02]  /*4200*/  IMAD R43, R42, 0x200, R41 ;  /* 0x000002002a2b7824 */ /* 0x000fe400078e0229 */
[C---:B------:R-:W-:Y:S02]  /*4210*/  IMAD R41, R22.reuse, 0x2000, R4 ;  /* 0x0000200016297824 */ /* 0x040fe400078e0204 */
[----:B------:R-:W-:-:S03]  /*4220*/  IMAD R43, R22, 0x2000, R43 ;  /* 0x00002000162b7824 */ /* 0x000fc600078e022b */
[----:B------:R-:W-:Y:S01]  /*4230*/  LEA R41, R41, R2, 0x1 ;  /* 0x0000000229297211 */ /* 0x000fe200078e08ff */
[----:B------:R-:W-:-:S05]  /*4240*/  IMAD R44, R43, 0x2, R2 ;  /* 0x000000022b2c7824 */ /* 0x000fca00078e0202 */
        /* <DEDUP_REMOVED lines=8> */
[----:B------:R-:W-:Y:S01]  /*42d0*/  HADD2.F32 R104, -RZ, R104.H0_H0 ;  /* 0x20000068ff687230 */ /* 0x000fe20000004100 */
[----:B------:R-:W-:Y:S01]  /*42e0*/  SHF.R.U32.HI R13, RZ, 0x10, R13 ;  /* 0x00000010ff0d7819 */ /* 0x000fe2000001160d */
[----:B------:R-:W-:Y:S01]  /*42f0*/  HADD2.F32 R97, -RZ, R97.H0_H0 ;  /* 0x20000061ff617230 */ /* 0x000fe20000004100 */
[--C-:B------:R-:W-:Y:S02]  /*4300*/  SHF.R.U64 R10, R10, 0x10, R11.reuse ;  /* 0x000000100a0a7819 */ /* 0x100fe4000000120b */
[----:B------:R-:W-:Y:S01]  /*4310*/  SHF.R.U32.HI R12, RZ, 0x10, R11 ;  /* 0x00000010ff0c7819 */ /* 0x000fe2000001160b */
[----:B------:R-:W-:Y:S01]  /*4320*/  HADD2.F32 R13, -RZ, R13.H0_H0 ;  /* 0x2000000dff0d7230 */ /* 0x000fe20000004100 */
[----:B------:R-:W-:-:S02]  /*4330*/  SHF.R.U64 R11, R14, 0x10, R15 ;  /* 0x000000100e0b7819 */ /* 0x000fc4000000120f */
[----:B------:R-:W-:Y:S01]  /*4340*/  SHF.R.U32.HI R14, RZ, 0x10, R15 ;  /* 0x00000010ff0e7819 */ /* 0x000fe2000001160f */
[----:B------:R-:W-:Y:S02]  /*4350*/  HADD2.F32 R15, -RZ, R45.H0_H0 ;  /* 0x2000002dff0f7230 */ /* 0x000fe40000004100 */
[-C--:B------:R-:W-:Y:S01]  /*4360*/  FMUL.FTZ R114, R106, R13.reuse ;  /* 0x0000000d6a727220 */ /* 0x080fe20000410000 */
[--C-:B-1----:R-:W-:Y:S02]  /*4370*/  HADD2.F32 R45, -RZ, R41.reuse.H0_H0 ;  /* 0x20000029ff2d7230 */ /* 0x102fe40000004100 */
[----:B------:R-:W-:Y:S02]  /*4380*/  HADD2.F32 R41, -RZ, R41.H1_H1 ;  /* 0x30000029ff297230 */ /* 0x000fe40000004100 */
[-C--:B------:R-:W-:Y:S01]  /*4390*/  FMUL.FTZ R112, R15, R110.reuse ;  /* 0x0000006e0f707220 */ /* 0x080fe20000410000 */
[----:B------:R-:W-:Y:S02]  /*43a0*/  HADD2.F32 R14, -RZ, R14.H0_H0 ;  /* 0x2000000eff0e7230 */ /* 0x000fe40000004100 */
[----:B------:R-:W-:Y:S01]  /*43b0*/  FMUL.FTZ R110, R45, R110 ;  /* 0x0000006e2d6e7220 */ /* 0x000fe20000410000 */
[----:B------:R-:W-:Y:S01]  /*43c0*/  FMUL.FTZ R109, R41, R13 ;  /* 0x0000000d296d7220 */ /* 0x000fe20000410000 */
[----:B------:R-:W-:-:S02]  /*43d0*/  FFMA.FTZ R13, R45, R104, -R112 ;  /* 0x000000682d0d7223 */ /* 0x000fc40000010870 */
[----:B------:R-:W-:Y:S01]  /*43e0*/  FFMA.FTZ R15, R15, R104, R110 ;  /* 0x000000680f0f7223 */ /* 0x000fe2000001006e */
[-C--:B------:R-:W-:Y:S01]  /*43f0*/  FFMA.FTZ R104, R41, R97.reuse, -R114 ;  /* 0x0000006129687223 */ /* 0x080fe20000010872 */
[--C-:B------:R-:W-:Y:S02]  /*4400*/  HADD2.F32 R41, -RZ, R108.reuse.H1_H1 ;  /* 0x3000006cff297230 */ /* 0x100fe40000004100 */
[----:B------:R-:W-:Y:S01]  /*4410*/  FFMA.FTZ R106, R106, R97, R109 ;  /* 0x000000616a6a7223 */ /* 0x000fe2000001006d */
[----:B------:R-:W-:Y:S02]  /*4420*/  HADD2.F32 R45, -RZ, R108.H0_H0 ;  /* 0x2000006cff2d7230 */ /* 0x000fe40000004100 */
[----:B------:R-:W-:Y:S01]  /*4430*/  HADD2.F32 R110, -RZ, R47.H0_H0 ;  /* 0x2000002fff6e7230 */ /* 0x000fe20000004100 */
[----:B------:R-:W-:Y:S01]  /*4440*/  F2FP.F16.F32.PACK_AB R13, R104, R13 ;  /* 0x0000000d680d723e */ /* 0x000fe200000000ff */
[----:B------:R-:W-:Y:S01]  /*4450*/  HADD2.F32 R108, -RZ, R43.H0_H0 ;  /* 0x2000002bff6c7230 */ /* 0x000fe20000004100 */
[----:B------:R-:W-:Y:S01]  /*4460*/  F2FP.F16.F32.PACK_AB R15, R106, R15 ;  /* 0x0000000f6a0f723e */ /* 0x000fe200000000ff */
[----:B------:R-:W-:-:S02]  /*4470*/  HADD2.F32 R47, -RZ, R47.H1_H1 ;  /* 0x3000002fff2f7230 */ /* 0x000fc40000004100 */
[-C--:B------:R-:W-:Y:S01]  /*4480*/  FMUL.FTZ R97, R110, R45.reuse ;  /* 0x0000002d6e617220 */ /* 0x080fe20000410000 */
[----:B------:R-:W-:Y:S02]  /*4490*/  HADD2.F32 R43, -RZ, R43.H1_H1 ;  /* 0x3000002bff2b7230 */ /* 0x000fe40000004100 */
[C---:B------:R-:W-:Y:S01]  /*44a0*/  FMUL.FTZ R45, R108.reuse, R45 ;  /* 0x0000002d6c2d7220 */ /* 0x040fe20000410000 */
[----:B------:R-:W-:Y:S02]  /*44b0*/  HADD2.F32 R112, -RZ, R12.H0_H0 ;  /* 0x2000000cff707230 */ /* 0x000fe40000004100 */
[-C--:B------:R-:W-:Y:S01]  /*44c0*/  FMUL.FTZ R114, R47, R14.reuse ;  /* 0x0000000e2f727220 */ /* 0x080fe20000410000 */
[-C--:B------:R-:W-:Y:S01]  /*44d0*/  FFMA.FTZ R12, R108, R41.reuse, -R97 ;  /* 0x000000296c0c7223 */ /* 0x080fe20000010861 */
[----:B------:R-:W-:Y:S01]  /*44e0*/  FMUL.FTZ R116, R43, R14 ;  /* 0x0000000e2b747220 */ /* 0x000fe20000410000 */
[----:B------:R-:W-:Y:S01]  /*44f0*/  FFMA.FTZ R14, R110, R41, R45 ;  /* 0x000000296e0e7223 */ /* 0x000fe2000001002d */
[----:B------:R-:W-:-:S02]  /*4500*/  HADD2.F32 R110, -RZ, R107.H0_H0 ;  /* 0x2000006bff6e7230 */ /* 0x000fc40000004100 */
[-C--:B------:R-:W-:Y:S01]  /*4510*/  FFMA.FTZ R41, R43, R112.reuse, -R114 ;  /* 0x000000702b297223 */ /* 0x080fe20000010872 */
[----:B------:R-:W-:Y:S02]  /*4520*/  HADD2.F32 R97, -RZ, R9.H0_H0 ;  /* 0x20000009ff617230 */ /* 0x000fe40000004100 */
[----:B------:R-:W-:Y:S01]  /*4530*/  FFMA.FTZ R43, R47, R112, R116 ;  /* 0x000000702f2b7223 */ /* 0x000fe20000010074 */
[----:B------:R-:W-:Y:S02]  /*4540*/  HADD2.F32 R45, -RZ, R44.H0_H0 ;  /* 0x2000002cff2d7230 */ /* 0x000fe40000004100 */
[----:B------:R-:W-:Y:S02]  /*4550*/  HADD2.F32 R9, -RZ, R40.H0_H0 ;  /* 0x20000028ff097230 */ /* 0x000fe40000004100 */
[----:B------:R-:W-:Y:S02]  /*4560*/  HADD2.F32 R44, -RZ, R44.H1_H1 ;  /* 0x3000002cff2c7230 */ /* 0x000fe40000004100 */
[----:B------:R-:W-:-:S02]  /*4570*/  HADD2.F32 R40, -RZ, R40.H1_H1 ;  /* 0x30000028ff287230 */ /* 0x000fc40000004100 */
[----:B------:R-:W-:Y:S02]  /*4580*/  HADD2.F32 R108, -RZ, R107.H1_H1 ;  /* 0x3000006bff6c7230 */ /* 0x000fe40000004100 */
[-C--:B------:R-:W-:Y:S01]  /*4590*/  FMUL.FTZ R107, R44, R97.reuse ;  /* 0x000000612c6b7220 */ /* 0x080fe20000410000 */
[----:B------:R-:W-:Y:S02]  /*45a0*/  HADD2.F32 R47, -RZ, R8.H0_H0 ;  /* 0x20000008ff2f7230 */ /* 0x000fe40000004100 */
[-C--:B------:R-:W-:Y:S01]  /*45b0*/  FMUL.FTZ R8, R45, R110.reuse ;  /* 0x0000006e2d087220 */ /* 0x080fe20000410000 */
[C---:B------:R-:W-:Y:S01]  /*45c0*/  FMUL.FTZ R110, R9.reuse, R110 ;  /* 0x0000006e096e7220 */ /* 0x040fe20000410000 */
[C---:B------:R-:W-:Y:S02]  /*45d0*/  FMUL.FTZ R97, R40.reuse, R97 ;  /* 0x0000006128617220 */ /* 0x040fe40000410000 */
[-C--:B------:R-:W-:Y:S01]  /*45e0*/  FFMA.FTZ R8, R9, R108.reuse, -R8 ;  /* 0x0000006c09087223 */ /* 0x080fe20000010808 */
[----:B------:R-:W-:Y:S01]  /*45f0*/  FFMA.FTZ R9, R45, R108, R110 ;  /* 0x0000006c2d097223 */ /* 0x000fe2000001006e */
[-C--:B------:R-:W-:Y:S01]  /*4600*/  FFMA.FTZ R45, R40, R47.reuse, -R107 ;  /* 0x0000002f282d7223 */ /* 0x080fe2000001086b */
[----:B------:R-:W-:Y:S01]  /*4610*/  FFMA.FTZ R40, R44, R47, R97 ;  /* 0x0000002f2c287223 */ /* 0x000fe20000010061 */
[----:B------:R-:W-:-:S02]  /*4620*/  HADD2.F32 R47, -RZ, R105.H0_H0 ;  /* 0x20000069ff2f7230 */ /* 0x000fc40000004100 */
[----:B------:R-:W-:Y:S02]  /*4630*/  HADD2.F32 R105, -RZ, R105.H1_H1 ;  /* 0x30000069ff697230 */ /* 0x000fe40000004100 */
[----:B------:R-:W-:Y:S02]  /*4640*/  HADD2.F32 R107, -RZ, R11.H0_H0 ;  /* 0x2000000bff6b7230 */ /* 0x000fe40000004100 */
[----:B------:R-:W-:Y:S02]  /*4650*/  HADD2.F32 R44, -RZ, R46.H0_H0 ;  /* 0x2000002eff2c7230 */ /* 0x000fe40000004100 */
[----:B------:R-:W-:Y:S02]  /*4660*/  HADD2.F32 R11, -RZ, R42.H0_H0 ;  /* 0x2000002aff0b7230 */ /* 0x000fe40000004100 */
[----:B------:R-:W-:Y:S02]  /*4670*/  HADD2.F32 R46, -RZ, R46.H1_H1 ;  /* 0x3000002eff2e7230 */ /* 0x000fe40000004100 */
[----:B------:R-:W-:-:S02]  /*4680*/  HADD2.F32 R42, -RZ, R42.H1_H1 ;  /* 0x3000002aff2a7230 */ /* 0x000fc40000004100 */
[----:B------:R-:W-:Y:S02]  /*4690*/  HADD2.F32 R97, -RZ, R10.H0_H0 ;  /* 0x2000000aff617230 */ /* 0x000fe40000004100 */
        /* <DEDUP_REMOVED lines=18> */
.L_x_14451:
[----:B------:R-:W-:Y:S05]  /*47c0*/  BSYNC B2 ;  /* 0x0000000000027941 */ /* 0x000fea0003800000 */
.L_x_14450:
[----:B------:R-:W-:Y:S02]  /*47d0*/  ISETP.GE.AND P5, PT, R95, R94, PT ;  /* 0x0000005e5f00720c */ /* 0x000fe40003fa6270 */
[----:B------:R-:W-:-:S11]  /*47e0*/  P2R R9, PR, RZ, 0x1 ;  /* 0x00000001ff097803 */ /* 0x000fd60000000000 */
[--C-:B------:R-:W-:Y:S02]  /*47f0*/  @!P5 SHF.R.S32.HI R8, RZ, 0x1f, R95.reuse ;  /* 0x0000001fff08d819 */ /* 0x100fe4000001145f */
[----:B------:R-:W-:-:S04]  /*4800*/  @!P5 IADD3 R86, P0, P6, R54, R86, R95 ;  /* 0x000000563656d210 */ /* 0x000fc80007e1e05f */
[----:B------:R-:W-:Y:S02]  /*4810*/  @!P5 IADD3.X R100, R75, R100, R8, P0, P6 ;  /* 0x000000644b64d210 */ /* 0x000fe400007ec408 */
[-C--:B------:R-:W-:Y:S02]  /*4820*/  LEA R8, P6, R93, R78.reuse, 0x1 ;  /* 0x0000004e5d087211 */ /* 0x080fe400078c08ff */
[----:B------:R-:W-:Y:S02]  /*4830*/  ISETP.NE.AND P0, PT, R9, RZ, PT ;  /* 0x000000ff0900720c */ /* 0x000fe40003f05270 */
[----:B------:R-:W-:Y:S02]  /*4840*/  LEA.HI.X R9, R93, R79, R98, 0x1, P6 ;  /* 0x0000004f5d097211 */ /* 0x000fe400030f0c62 */
[----:B------:R-:W-:-:S03]  /*4850*/  @!P5 LEA R10, P6, R86, R78, 0x1 ;  /* 0x0000004e560ad211 */ /* 0x000fc600078c08ff */
[----:B-1----:R1:W-:Y:S01]  /*4860*/  STG.E.128 desc[UR40][R8.64], R40 ;  /* 0x0000002808007986 */ /* 0x0023e2000c101d28 */
[----:B------:R-:W-:-:S05]  /*4870*/  @!P5 LEA.HI.X R11, R86, R79, R100, 0x1, P6 ;  /* 0x0000004f560bd211 */ /* 0x000fca00030f0c64 */
[----:B--2---:R1:W-:Y:S04]  /*4880*/  @!P5 STG.E.128 desc[UR40][R10.64], R44 ;  /* 0x0000002c0a00d986 */ /* 0x0043e8000c101d28 */
.L_x_14449:
[----:B------:R-:W-:Y:S05]  /*4890*/  BSYNC B1 ;  /* 0x0000000000017941 */ /* 0x000fea0003800000 */
.L_x_14448:
        /* <DEDUP_REMOVED lines=13> */
[----:B------:R-:W-:Y:S01]  /*4970*/  BSSY B1, `(.L_x_14452) ;  /* 0x000006b000017945 */ /* 0x000fe20003800000 */
[----:B------:R-:W-:Y:S01]  /*4980*/  LEA R40, P5, R8, R78, 0x1 ;  /* 0x0000004e08287211 */ /* 0x000fe200078a08ff */
[----:B------:R-:W-:Y:S01]  /*4990*/  IMAD.SHL.U32 R12, R12, 0x40, RZ ;  /* 0x000000400c0c7824 */ /* 0x000fe200078e00ff */
[----:B------:R-:W-:-:S02]  /*49a0*/  SHF.L.U32 R11, R11, 0x6, RZ ;  /* 0x000000060b0b7819 */ /* 0x000fc400000006ff */
[----:B------:R-:W-:Y:S02]  /*49b0*/  LEA.HI.X R41, R8, R79, R9, 0x1, P5 ;  /* 0x0000004f08297211 */ /* 0x000fe400028f0c09 */
[----:B------:R-:W-:Y:S02]  /*49c0*/  SHF.R.S32.HI R9, RZ, 0x1f, R96 ;  /* 0x0000001fff097819 */ /* 0x000fe40000011460 */
[----:B------:R-:W-:Y:S02]  /*49d0*/  LOP3.LUT R11, R11, 0x1c0, RZ, 0xc0, !PT ;  /* 0x000001c00b0b7812 */ /* 0x000fe400078ec0ff */
[----:B------:R-:W-:Y:S02]  /*49e0*/  LEA.HI R9, R9, R96, RZ, 0x4 ;  /* 0x0000006009097211 */ /* 0x000fe400078f20ff */
[----:B------:R-:W-:Y:S02]  /*49f0*/  LOP3.LUT R12, R12, 0x1c0, RZ, 0xc0, !PT ;  /* 0x000001c00c0c7812 */ /* 0x000fe400078ec0ff */
[----:B------:R-:W-:-:S02]  /*4a00*/  LEA.HI.SX32 R9, R9, R56, 0x1c ;  /* 0x0000003809097211 */ /* 0x000fc400078fe2ff */
[----:B------:R-:W-:-:S03]  /*4a10*/  SHF.R.U32.HI R11, RZ, 0x3, R11 ;  /* 0x00000003ff0b7819 */ /* 0x000fc6000001160b */
[----:B------:R-:W-:Y:S02]  /*4a20*/  IMAD.SHL.U32 R43, R9, 0x8, RZ ;  /* 0x00000008092b7824 */ /* 0x000fe400078e00ff */
[----:B------:R-:W-:-:S03]  /*4a30*/  IMAD R9, R22, 0x2000, R3 ;  /* 0x0000200016097824 */ /* 0x000fc600078e0203 */
[----:B------:R-:W-:Y:S01]  /*4a40*/  LOP3.LUT R8, R12, 0x38, R43, 0xf8, !PT ;  /* 0x000000380c087812 */ /* 0x000fe200078ef82b */
[----:B------:R-:W-:-:S03]  /*4a50*/  IMAD R9, R9, 0x2, R2 ;  /* 0x0000000209097824 */ /* 0x000fc600078e0202 */
[----:B------:R-:W-:-:S05]  /*4a60*/  LOP3.LUT R8, R8, R11, RZ, 0x3c, !PT ;  /* 0x0000000b08087212 */ /* 0x000fca00078e3cff */
[----:B--2---:R-:W-:-:S04]  /*4a70*/  IMAD.IADD R11, R10, 0x1, R8 ;  /* 0x000000010a0b7824 */ /* 0x004fc800078e0208 */
[----:B------:R-:W-:-:S04]  /*4a80*/  IMAD R11, R22, 0x2000, R11 ;  /* 0x00002000160b7824 */ /* 0x000fc800078e020b */
[----:B------:R-:W-:Y:S02]  /*4a90*/  IMAD R12, R11, 0x2, R2 ;  /* 0x000000020b0c7824 */ /* 0x000fe400078e0202 */
[----:B------:R-:W1:Y:S04]  /*4aa0*/  LDS.128 R8, [R9+0xe400] ;  /* 0x00e4000009087984 */ /* 0x000e680000000c00 */
[----:B------:R-:W2:Y:S01]  /*4ab0*/  LDS.128 R12, [R12+0xe400] ;  /* 0x00e400000c0c7984 */ /* 0x000ea20000000c00 */
[----:B------:R-:W-:Y:S05]  /*4ac0*/  @P4 BRA `(.L_x_14453) ;  /* 0x0000000400544947 */ /* 0x000fea0003800000 */
[--C-:B------:R-:W-:Y:S01]  /*4ad0*/  SHF.R.U64 R32, R32, 0x10, R33.reuse ;  /* 0x0000001020207819 */ /* 0x100fe20000001221 */
[----:B------:R-:W-:Y:S01]  /*4ae0*/  HADD2.F32 R46, -RZ, R103.H1_H1 ;  /* 0x30000067ff2e7230 */ /* 0x000fe20000004100 */
[----:B------:R-:W-:Y:S01]  /*4af0*/  SHF.R.U32.HI R45, RZ, 0x10, R33 ;  /* 0x00000010ff2d7819 */ /* 0x000fe20000011621 */
[----:B------:R-:W-:Y:S01]  /*4b00*/  HADD2.F32 R44, -RZ, R101.H1_H1 ;  /* 0x30000065ff2c7230 */ /* 0x000fe20000004100 */
[----:B------:R-:W-:Y:S01]  /*4b10*/  SHF.R.U64 R33, R34, 0x10, R35 ;  /* 0x0000001022217819 */ /* 0x000fe20000001223 */
[----:B------:R-:W-:Y:S01]  /*4b20*/  HADD2.F32 R103, -RZ, R103.H0_H0 ;  /* 0x20000067ff677230 */ /* 0x000fe20000004100 */
[----:B------:R-:W-:Y:S01]  /*4b30*/  SHF.R.U64 R34, R38, 0x10, R39 ;  /* 0x0000001026227819 */ /* 0x000fe20000001227 */
[----:B------:R-:W-:Y:S01]  /*4b40*/  HADD2.F32 R45, -RZ, R45.H0_H0 ;  /* 0x2000002dff2d7230 */ /* 0x000fe20000004100 */
[----:B--2---:R-:W-:Y:S01]  /*4b50*/  MOV R38, R13 ;  /* 0x0000000d00267202 */ /* 0x004fe20000000f00 */
[----:B-1----:R-:W-:Y:S01]  /*4b60*/  IMAD.MOV.U32 R13, RZ, RZ, R11 ;  /* 0x000000ffff0d7224 */ /* 0x002fe200078e000b */
[----:B------:R-:W-:Y:S01]  /*4b70*/  SHF.R.U32.HI R47, RZ, 0x10, R37 ;  /* 0x00000010ff2f7819 */ /* 0x000fe20000011625 */
[----:B------:R-:W-:Y:S01]  /*4b80*/  HADD2.F32 R11, -RZ, R9.H0_H0 ;  /* 0x20000009ff0b7230 */ /* 0x000fe20000004100 */
[----:B------:R-:W-:Y:S01]  /*4b90*/  SHF.R.U32.HI R86, RZ, 0x10, R39 ;  /* 0x00000010ff567819 */ /* 0x000fe20000011627 */
[----:B------:R-:W-:Y:S01]  /*4ba0*/  IMAD.MOV.U32 R39, RZ, RZ, R15 ;  /* 0x000000ffff277224 */ /* 0x000fe200078e000f */
[----:B------:R-:W-:Y:S01]  /*4bb0*/  SHF.R.U64 R36, R36, 0x10, R37 ;  /* 0x0000001024247819 */ /* 0x000fe20000001225 */
[----:B------:R-:W-:Y:S01]  /*4bc0*/  HADD2.F32 R15, -RZ, R38.H0_H0 ;  /* 0x20000026ff0f7230 */ /* 0x000fe20000004100 */
[----:B------:R-:W-:Y:S01]  /*4bd0*/  SHF.R.U32.HI R37, RZ, 0x10, R35 ;  /* 0x00000010ff257819 */ /* 0x000fe20000011623 */
[----:B------:R-:W-:-:S02]  /*4be0*/  IMAD.MOV.U32 R35, RZ, RZ, R12 ;  /* 0x000000ffff237224 */ /* 0x000fc400078e000c */
[----:B------:R-:W-:Y:S02]  /*4bf0*/  HADD2.F32 R38, -RZ, R38.H1_H1 ;  /* 0x30000026ff267230 */ /* 0x000fe40000004100 */
[-C--:B------:R-:W-:Y:S01]  /*4c00*/  FMUL.FTZ R84, R15, R46.reuse ;  /* 0x0000002e0f547220 */ /* 0x080fe20000410000 */
[----:B------:R-:W-:Y:S02]  /*4c10*/  HADD2.F32 R47, -RZ, R47.H0_H0 ;  /* 0x2000002fff2f7230 */ /* 0x000fe40000004100 */
[C---:B------:R-:W-:Y:S01]  /*4c20*/  FMUL.FTZ R46, R11.reuse, R46 ;  /* 0x0000002e0b2e7220 */ /* 0x040fe20000410000 */
[----:B------:R-:W-:Y:S02]  /*4c30*/  HADD2.F32 R12, -RZ, R9.H1_H1 ;  /* 0x30000009ff0c7230 */ /* 0x000fe40000004100 */
[-C--:B------:R-:W-:Y:S01]  /*4c40*/  FFMA.FTZ R9, R11, R44.reuse, -R84 ;  /* 0x0000002c0b097223 */ /* 0x080fe20000010854 */
[----:B------:R-:W-:Y:S02]  /*4c50*/  HADD2.F32 R84, -RZ, R102.H1_H1 ;  /* 0x30000066ff547230 */ /* 0x000fe40000004100 */
[-C--:B------:R-:W-:Y:S01]  /*4c60*/  FMUL.FTZ R85, R38, R47.reuse ;  /* 0x0000002f26557220 */ /* 0x080fe20000410000 */
[----:B------:R-:W-:Y:S01]  /*4c70*/  FFMA.FTZ R11, R15, R44, R46 ;  /* 0x0000002c0f0b7223 */ /* 0x000fe2000001002e */
[----:B------:R-:W-:Y:S01]  /*4c80*/  FMUL.FTZ R47, R12, R47 ;  /* 0x0000002f0c2f7220 */ /* 0x000fe20000410000 */
[----:B------:R-:W-:-:S02]  /*4c90*/  HADD2.F32 R15, -RZ, R13.H0_H0 ;  /* 0x2000000dff0f7230 */ /* 0x000fc40000004100 */
[-C--:B------:R-:W-:Y:S01]  /*4ca0*/  FFMA.FTZ R12, R12, R45.reuse, -R85 ;  /* 0x0000002d0c0c7223 */ /* 0x080fe20000010855 */
[----:B------:R-:W-:Y:S02]  /*4cb0*/  HADD2.F32 R44, -RZ, R13.H1_H1 ;  /* 0x3000000dff2c7230 */ /* 0x000fe40000004100 */
[----:B------:R-:W-:Y:S01]  /*4cc0*/  FFMA.FTZ R38, R38, R45, R47 ;  /* 0x0000002d26267223 */ /* 0x000fe2000001002f */
[--C-:B------:R-:W-:Y:S02]  /*4cd0*/  HADD2.F32 R45, -RZ, R39.reuse.H0_H0 ;  /* 0x20000027ff2d7230 */ /* 0x100fe40000004100 */
[----:B------:R-:W-:Y:S01]  /*4ce0*/  HADD2.F32 R47, -RZ, R86.H0_H0 ;  /* 0x20000056ff2f7230 */ /* 0x000fe20000004100 */
[----:B------:R-:W-:Y:S01]  /*4cf0*/  F2FP.F16.F32.PACK_AB R9, R12, R9 ;  /* 0x000000090c09723e */ /* 0x000fe200000000ff */
[----:B------:R-:W-:Y:S02]  /*4d00*/  HADD2.F32 R39, -RZ, R39.H1_H1 ;  /* 0x30000027ff277230 */ /* 0x000fe40000004100 */
[----:B------:R-:W-:Y:S01]  /*4d10*/  FMUL.FTZ R86, R45, R84 ;  /* 0x000000542d567220 */ /* 0x000fe20000410000 */
[----:B------:R-:W-:-:S02]  /*4d20*/  HADD2.F32 R46, -RZ, R99.H1_H1 ;  /* 0x30000063ff2e7230 */ /* 0x000fc40000004100 */
[----:B------:R-:W-:Y:S01]  /*4d30*/  FMUL.FTZ R84, R15, R84 ;  /* 0x000000540f547220 */ /* 0x000fe20000410000 */
[----:B------:R-:W-:Y:S02]  /*4d40*/  HADD2.F32 R37, -RZ, R37.H0_H0 ;  /* 0x20000025ff257230 */ /* 0x000fe40000004100 */
[CC--:B------:R-:W-:Y:S01]  /*4d50*/  FMUL.FTZ R96, R44.reuse, R47.reuse ;  /* 0x0000002f2c607220 */ /* 0x0c0fe20000410000 */
[----:B------:R-:W-:Y:S01]  /*4d60*/  FMUL.FTZ R85, R39, R47 ;  /* 0x0000002f27557220 */ /* 0x000fe20000410000 */
[-C--:B------:R-:W-:Y:S01]  /*4d70*/  FFMA.FTZ R13, R15, R46.reuse, -R86 ;  /* 0x0000002e0f0d7223 */ /* 0x080fe20000010856 */
[----:B------:R-:W-:Y:S01]  /*4d80*/  FFMA.FTZ R15, R45, R46, R84 ;  /* 0x0000002e2d0f7223 */ /* 0x000fe20000010054 */
[-C--:B------:R-:W-:Y:S01]  /*4d90*/  FFMA.FTZ R46, R39, R37.reuse, R96 ;  /* 0x00000025272e7223 */ /* 0x080fe20000010060 */
[----:B------:R-:W-:Y:S01]  /*4da0*/  FFMA.FTZ R44, R44, R37, -R85 ;  /* 0x000000252c2c7223 */ /* 0x000fe20000010855 */
[----:B------:R-:W-:Y:S02]  /*4db0*/  HADD2.F32 R39, -RZ, R36.H0_H0 ;  /* 0x20000024ff277230 */ /* 0x000fe40000004100 */
[--C-:B------:R-:W-:Y:S01]  /*4dc0*/  HADD2.F32 R37, -RZ, R35.reuse.H0_H0 ;  /* 0x20000023ff257230 */ /* 0x100fe20000004100 */
        /* <DEDUP_REMOVED lines=16> */
[----:B------:R-:W-:Y:S01]  /*4ed0*/  HADD2.F32 R32, -RZ, R14.H0_H0 ;  /* 0x2000000eff207230 */ /* 0x000fe20000004100 */
[----:B------:R-:W-:Y:S01]  /*4ee0*/  F2FP.F16.F32.PACK_AB R13, R38, R11 ;  /* 0x0000000b260d723e */ /* 0x000fe200000000ff */
[----:B------:R-:W-:Y:S02]  /*4ef0*/  HADD2.F32 R35, -RZ, R102.H0_H0 ;  /* 0x20000066ff237230 */ /* 0x000fe40000004100 */
        /* <DEDUP_REMOVED lines=13> */
[----:B------:R-:W-:Y:S01]  /*4fd0*/  F2FP.F16.F32.PACK_AB R8, R36, R45 ;  /* 0x0000002d2408723e */ /* 0x000fe200000000ff */
[----:B------:R-:W-:Y:S01]  /*4fe0*/  FFMA.FTZ R14, R14, R33, R37 ;  /* 0x000000210e0e7223 */ /* 0x000fe20000010025 */
[----:B------:R-:W-:-:S02]  /*4ff0*/  IMAD.MOV.U32 R11, RZ, RZ, R44 ;  /* 0x000000ffff0b7224 */ /* 0x000fc400078e002c */
[----:B------:R-:W-:Y:S02]  /*5000*/  F2FP.F16.F32.PACK_AB R10, R10, R47 ;  /* 0x0000002f0a0a723e */ /* 0x000fe400000000ff */
[----:B------:R-:W-:-:S07]  /*5010*/  F2FP.F16.F32.PACK_AB R14, R14, R35 ;  /* 0x000000230e0e723e */ /* 0x000fce00000000ff */
.L_x_14453:
[----:B------:R-:W-:Y:S05]  /*5020*/  BSYNC B1 ;  /* 0x0000000000017941 */ /* 0x000fea0003800000 */
.L_x_14452:
        /* <DEDUP_REMOVED lines=10> */
.L_x_14419:
[----:B------:R-:W-:-:S13]  /*50d0*/  ISETP.NE.AND P3, PT, R156, 0x3, PT ;  /* 0x000000039c00780c */ /* 0x000fda0003f65270 */
[----:B------:R-:W-:Y:S05]  /*50e0*/  @!P3 BRA `(.L_x_14454) ;  /* 0x000000000004b947 */ /* 0x000fea0003800000 */
[----:B------:R-:W-:Y:S01]  /*50f0*/  BPT.TRAP 0x1 ;  /* 0x000000040000795c */ /* 0x000fe20000300000 */
.L_x_14454:
[----:B------:R-:W-:Y:S01]  /*5100*/  IMAD R77, R22, 0x8, R2 ;  /* 0x00000008164d7824 */ /* 0x000fe200078e0202 */
[----:B------:R-:W-:Y:S01]  /*5110*/  SHF.L.U32 R89, R154, 0x1f, RZ ;  /* 0x0000001f9a597819 */ /* 0x000fe200000006ff */
[----:B------:R-:W-:Y:S01]  /*5120*/  IMAD R88, R27, -0x80, R25 ;  /* 0xffffff801b587824 */ /* 0x000fe200078e0219 */
[----:B------:R-:W-:Y:S02]  /*5130*/  BSSY B1, `(.L_x_14455) ;  /* 0x0000004000017945 */ /* 0x000fe40003800000 */
[----:B------:R-:W1:Y:S02]  /*5140*/  SYNCS.PHASECHK.TRANS64.TRYWAIT P4, [R77+URZ+0x16890], R89 ;  /* 0x016890594d0075a7 */ /* 0x000e64000808017f */
[----:B------:R-:W-:Y:S01]  /*5150*/  VIMNMX R88, R88, 0x80, PT ;  /* 0x0000008058587848 */ /* 0x000fe20003fe0100 */
[----:B-1----:R-:W-:Y:S06]  /*5160*/  @!P4 BRA `(.L_x_14456) ;  /* 0x0000014800c0c947 */ /* 0x002fec0003800000 */
.L_x_14699:
[----:B------:R-:W-:Y:S05]  /*5170*/  BSYNC B1 ;  /* 0x0000000000017941 */ /* 0x000fea0003800000 */
.L_x_14455:
[----:B------:R-:W-:Y:S01]  /*5180*/  ISETP.GE.AND P4, PT, R19, R88, PT ;  /* 0x000000581300720c */ /* 0x000fe20003f86270 */
[----:B------:R-:W-:-:S12]  /*5190*/  BSSY B1, `(.L_x_14457) ;  /* 0x0000006000017945 */ /* 0x000fd80003800000 */
[----:B------:R-:W-:Y:S05]  /*51a0*/  @P4 BRA `(.L_x_14458) ;  /* 0x0000000000104947 */ /* 0x000fea0003800000 */
[----:B------:R-:W2:Y:S04]  /*51b0*/  @!P1 LDS.128 R8, [R81+0xe000] ;  /* 0x00e0000051089984 */ /* 0x000ea80000000c00 */
[----:B0-----:R-:W0:Y:S04]  /*51c0*/  @!P2 LDS.128 R12, [R80+0xe000] ;  /* 0x00e00000500ca984 */ /* 0x001e280000000c00 */
[----:B--2---:R2:W-:Y:S04]  /*51d0*/  @!P1 STG.E.128 desc[UR40][R34.64], R8 ;  /* 0x0000000822009986 */ /* 0x0045e8000c101d28 */
[----:B0-----:R2:W-:Y:S02]  /*51e0*/  @!P2 STG.E.128 desc[UR40][R34.64+0x40], R12 ;  /* 0x0000400c2200a986 */ /* 0x0015e4000c101d28 */
.L_x_14458:
[----:B------:R-:W-:Y:S05]  /*51f0*/  BSYNC B1 ;  /* 0x0000000000017941 */ /* 0x000fea0003800000 */
.L_x_14457:
[----:B--2---:R-:W-:-:S05]  /*5200*/  VIADD R8, R19, 0x60 ;  /* 0x0000006013087836 */ /* 0x004fca0000000000 */
[----:B------:R-:W-:-:S13]  /*5210*/  ISETP.GE.AND P4, PT, R8, R88, PT ;  /* 0x000000580800720c */ /* 0x000fda0003f86270 */
[----:B------:R-:W-:Y:S05]  /*5220*/  @P4 BRA `(.L_x_14436) ;  /* 0x0000000000104947 */ /* 0x000fea0003800000 */
[----:B------:R-:W2:Y:S04]  /*5230*/  @!P1 LDS.128 R8, [R81+0x11000] ;  /* 0x0110000051089984 */ /* 0x000ea80000000c00 */
[----:B0-----:R-:W0:Y:S04]  /*5240*/  @!P2 LDS.128 R12, [R80+0x11000] ;  /* 0x01100000500ca984 */ /* 0x001e280000000c00 */
[----:B--2---:R2:W-:Y:S04]  /*5250*/  @!P1 STG.E.128 desc[UR40][R32.64], R8 ;  /* 0x0000000820009986 */ /* 0x0045e8000c101d28 */
[----:B0-----:R2:W-:Y:S02]  /*5260*/  @!P2 STG.E.128 desc[UR40][R32.64+0x40], R12 ;  /* 0x0000400c2000a986 */ /* 0x0015e4000c101d28 */
.L_x_14436:
[----:B------:R-:W-:Y:S05]  /*5270*/  BSYNC B0 ;  /* 0x0000000000007941 */ /* 0x000fea0003800000 */
.L_x_14418:
        /* <DEDUP_REMOVED lines=17> */
.L_x_14460:
[----:B------:R-:W-:Y:S05]  /*5390*/  BSYNC B0 ;  /* 0x0000000000007941 */ /* 0x000fea0003800000 */
.L_x_14459:
[----:B------:R-:W2:Y:S01]  /*53a0*/  SYNCS.PHASECHK.TRANS64.TRYWAIT P3, [R77+URZ+0x168b0], R89 ;  /* 0x0168b0594d0075a7 */ /* 0x000ea2000806017f */
[----:B------:R-:W-:Y:S01]  /*53b0*/  ULDC UR42, c[0x0][0x2f4] ;  /* 0x0000bd00002a7ab9 */ /* 0x000fe20000000800 */
[----:B------:R-:W-:Y:S01]  /*53c0*/  ULDC.64 UR38, c[0x0][0x328] ;  /* 0x0000ca0000267ab9 */ /* 0x000fe20000000a00 */
[----:B------:R-:W-:Y:S01]  /*53d0*/  ULDC.64 UR36, c[0x0][0x318] ;  /* 0x0000c60000247ab9 */ /* 0x000fe20000000a00 */
[----:B------:R-:W-:Y:S01]  /*53e0*/  BSSY B0, `(.L_x_14461) ;  /* 0x0000003000007945 */ /* 0x000fe20003800000 */
[----:B------:R-:W-:-:S03]  /*53f0*/  IMAD.WIDE R12, R27, 0x80, R6 ;  /* 0x000000801b0c7825 */ /* 0x000fc600078e0206 */
[----:B--2---:R-:W-:Y:S05]  /*5400*/  @!P3 BRA `(.L_x_14462) ;  /* 0x00000148002cb947 */ /* 0x004fea0003800000 */
.L_x_14700:
[----:B------:R-:W-:Y:S05]  /*5410*/  BSYNC B0 ;  /* 0x0000000000007941 */ /* 0x000fea0003800000 */
.L_x_14461:
[----:B------:R-:W-:Y:S01]  /*5420*/  ISETP.GE.AND P3, PT, R19, R88, PT ;  /* 0x000000581300720c */ /* 0x000fe20003f66270 */
[----:B------:R-:W-:-:S12]  /*5430*/  BSSY B0, `(.L_x_14463) ;  /* 0x0000010000007945 */ /* 0x000fd80003800000 */
[----:B------:R-:W-:Y:S05]  /*5440*/  @P3 BRA `(.L_x_14464) ;  /* 0x0000000000383947 */ /* 0x000fea0003800000 */
[----:B------:R-:W-:Y:S01]  /*5450*/  MOV R9, R0 ;  /* 0x0000000000097202 */ /* 0x000fe20000000f00 */
[----:B------:R-:W-:Y:S02]  /*5460*/  IMAD R11, R13, UR38, RZ ;  /* 0x000000260d0b7c24 */ /* 0x000fe4000f8e02ff */
[----:B-1----:R-:W-:Y:S02]  /*5470*/  IMAD.MOV.U32 R8, RZ, RZ, R52 ;  /* 0x000000ffff087224 */ /* 0x002fe400078e0034 */
[C---:B------:R-:W-:Y:S02]  /*5480*/  IMAD R11, R12.reuse, UR39, R11 ;  /* 0x000000270c0b7c24 */ /* 0x040fe4000f8e020b */
[----:B------:R-:W-:-:S04]  /*5490*/  IMAD.WIDE.U32 R8, R12, UR38, R8 ;  /* 0x000000260c087c25 */ /* 0x000fc8000f8e0008 */
[----:B------:R-:W-:Y:S01]  /*54a0*/  IMAD.IADD R9, R9, 0x1, R11 ;  /* 0x0000000109097824 */ /* 0x000fe200078e020b */
[----:B0-----:R-:W-:-:S04]  /*54b0*/  LEA R14, P3, R8, UR36, 0x1 ;  /* 0x00000024080e7c11 */ /* 0x001fc8000f8608ff */
[----:B------:R-:W-:Y:S02]  /*54c0*/  LEA.HI.X R15, R8, UR37, R9, 0x1, P3 ;  /* 0x00000025080f7c11 */ /* 0x000fe400098f0c09 */
[----:B------:R-:W-:-:S13]  /*54d0*/  ISETP.GE.AND P3, PT, R16, UR42, PT ;  /* 0x0000002a10007c0c */ /* 0x000fda000bf66270 */
[----:B------:R-:W0:Y:S04]  /*54e0*/  @!P3 LDS.128 R8, [R81] ;  /* 0x000000005108b984 */ /* 0x000e280000000c00 */
[----:B0-----:R-:W-:Y:S01]  /*54f0*/  @!P3 STG.E.128 desc[UR40][R14.64], R8 ;  /* 0x000000080e00b986 */ /* 0x001fe2000c101d28 */
[----:B------:R-:W-:-:S13]  /*5500*/  ISETP.GE.AND P3, PT, R65, UR42, PT ;  /* 0x0000002a41007c0c */ /* 0x000fda000bf66270 */
[----:B------:R-:W0:Y:S04]  /*5510*/  @!P3 LDS.128 R8, [R80] ;  /* 0x000000005008b984 */ /* 0x000e280000000c00 */
[----:B0-----:R3:W-:Y:S02]  /*5520*/  @!P3 STG.E.128 desc[UR40][R14.64+0x40], R8 ;  /* 0x000040080e00b986 */ /* 0x0017e4000c101d28 */
.L_x_14464:
[----:B------:R-:W-:Y:S05]  /*5530*/  BSYNC B0 ;  /* 0x0000000000007941 */ /* 0x000fea0003800000 */
.L_x_14463:
        /* <DEDUP_REMOVED lines=20> */
.L_x_14466:
[----:B------:R-:W-:Y:S05]  /*5680*/  BSYNC B0 ;  /* 0x0000000000007941 */ /* 0x000fea0003800000 */
.L_x_14465:
        /* <DEDUP_REMOVED lines=23> */
.L_x_14413:
[----:B------:R-:W2:Y:S01]  /*5800*/  LDL R5, [R1+0x24] ;  /* 0x0000240001057983 */ /* 0x000ea20000100800 */
[----:B------:R-:W0:Y:S01]  /*5810*/  LDC R0, c[0x0][0x448] ;  /* 0x00011200ff007b82 */ /* 0x000e220000000800 */
[----:B------:R-:W-:Y:S01]  /*5820*/  IMAD.MOV.U32 R88, RZ, RZ, RZ ;  /* 0x000000ffff587224 */ /* 0x000fe200078e00ff */
[----:B0-----:R-:W-:-:S13]  /*5830*/  ISETP.NE.AND P1, PT, R0, 0x1, PT ;  /* 0x000000010000780c */ /* 0x001fda0003f25270 */
[----:B------:R-:W0:Y:S08]  /*5840*/  @P1 LDC R3, c[0x0][0x44c] ;  /* 0x00011300ff031b82 */ /* 0x000e300000000800 */
[----:B------:R-:W1:Y:S01]  /*5850*/  @P1 LDC R4, c[0x0][0x450] ;  /* 0x00011400ff041b82 */ /* 0x000e620000000800 */
[----:B--2---:R-:W-:-:S05]  /*5860*/  IADD3 R0, R5, 0xbf, RZ ;  /* 0x000000bf05007810 */ /* 0x004fca0007ffe0ff */
[----:B0-----:R-:W-:-:S05]  /*5870*/  @P1 IMAD.HI.U32 R3, R0, R3, RZ ;  /* 0x0000000300031227 */ /* 0x001fca00078e00ff */
[----:B-1----:R-:W-:-:S05]  /*5880*/  @P1 SHF.R.U32.HI R0, RZ, R4, R3 ;  /* 0x00000004ff001219 */ /* 0x002fca0000011603 */
[----:B------:R-:W-:-:S05]  /*5890*/  IMAD.IADD R0, R91, 0x1, R0 ;  /* 0x000000015b007824 */ /* 0x000fca00078e0200 */
        /* <DEDUP_REMOVED lines=9> */
.L_x_14468:
        /* <DEDUP_REMOVED lines=32> */
.L_x_14470:
[----:B------:R-:W-:Y:S05]  /*5b30*/  BSYNC B0 ;  /* 0x0000000000007941 */ /* 0x000fea0003800000 */
.L_x_14469:
        /* <DEDUP_REMOVED lines=20> */
[----:B------:R0:W-:Y:S01]  /*5c80*/  STL [R1+0x38], R0 ;  /* 0x0000380001007387 */ /* 0x0001e20000100800 */
[----:B------:R-:W-:-:S04]  /*5c90*/  VIADDMNMX R88, R0, R88, R9, PT ;  /* 0x0000005800587246 */ /* 0x000fc80003800109 */
        /* <DEDUP_REMOVED lines=10> */
.L_x_14703:
[----:B01----:R-:W-:Y:S01]  /*5d40*/  IMAD.HI R0, R157, 0x55555556, RZ ;  /* 0x555555569d007827 */ /* 0x003fe200078e02ff */
[----:B------:R-:W-:Y:S03]  /*5d50*/  BSSY B6, `(.L_x_14473) ;  /* 0x000001a000067945 */ /* 0x000fe60003800000 */
[----:B------:R-:W-:Y:S01]  /*5d60*/  VIADD R3, R2, 0x8400 ;  /* 0x0000840002037836 */ /* 0x000fe20000000000 */
[----:B------:R-:W-:-:S04]  /*5d70*/  LEA.HI R0, R0, R0, RZ, 0x1 ;  /* 0x0000000000007211 */ /* 0x000fc800078f08ff */
[----:B------:R-:W-:Y:S01]  /*5d80*/  LOP3.LUT P0, RZ, R3, 0x3ff, RZ, 0xc0, !PT ;  /* 0x000003ff03ff7812 */ /* 0x000fe2000780c0ff */
[----:B------:R-:W-:-:S03]  /*5d90*/  IMAD R0, R0, -0x3, R157 ;  /* 0xfffffffd00007824 */ /* 0x000fc600078e029d */
[----:B------:R-:W-:Y:S01]  /*5da0*/  P2R R25, PR, RZ, 0x1 ;  /* 0x00000001ff197803 */ /* 0x000fe20000000000 */
[----:B------:R-:W-:-:S05]  /*5db0*/  IMAD R0, R0, 0x2000, R3 ;  /* 0x0000200000007824 */ /* 0x000fca00078e0203 */
        /* <DEDUP_REMOVED lines=19> */
.L_x_14474:
[----:B------:R-:W-:Y:S05]  /*5ef0*/  BSYNC B6 ;  /* 0x0000000000067941 */ /* 0x000fea0003800000 */
.L_x_14473:
        /* <DEDUP_REMOVED lines=13> */
.L_x_14478:
[----:B-1----:R1:W2:Y:S02]  /*5fd0*/  SYNCS.PHASECHK.TRANS64.TRYWAIT P0, [R2+URZ+0x16800], R3 ;  /* 0x01680003020075a7 */ /* 0x0022a4000800017f */
[----:B--2---:R-:W-:Y:S05]  /*5fe0*/  @!P0 NANOSLEEP.SYNCS 0x989680 ;  /* 0x009896800000895d */ /* 0x004fea0003900000 */
[----:B------:R-:W2:Y:S02]  /*5ff0*/  @!P0 SYNCS.PHASECHK.TRANS64 P0, [R2+URZ+0x16800], R3 ;  /* 0x01680003020085a7 */ /* 0x000ea4000800007f */
[----:B--2---:R-:W-:Y:S05]  /*6000*/  @!P0 BRA `(.L_x_14478) ;  /* 0xfffffffc00f08947 */ /* 0x004fea000383ffff */
.L_x_14477:
[----:B------:R-:W-:Y:S05]  /*6010*/  BSYNC B0 ;  /* 0x0000000000007941 */ /* 0x000fea0003800000 */
.L_x_14476:
[----:B------:R-:W-:Y:S05]  /*6020*/  BRA `(.L_x_14479) ;  /* 0x0000002c00907947 */ /* 0x000fea0003800000 */
.L_x_14475:
        /* <DEDUP_REMOVED lines=30> */
.L_x_14481:
[----:B------:R-:W-:Y:S05]  /*6210*/  BSYNC B6 ;  /* 0x0000000000067941 */ /* 0x000fea0003800000 */
.L_x_14480:
[----:B------:R-:W2:Y:S01]  /*6220*/  LDL R20, [R1+0x24] ;  /* 0x0000240001147983 */ /* 0x000ea20000100800 */
[----:B------:R-:W-:Y:S01]  /*6230*/  ULDC.U8 UR4, c[0x0][0x410] ;  /* 0x0001040000047ab9 */ /* 0x000fe20000000000 */
[----:B------:R-:W-:Y:S01]  /*6240*/  BSSY B0, `(.L_x_14482) ;  /* 0x00002ba000007945 */ /* 0x000fe20003800000 */
[----:B------:R-:W-:Y:S02]  /*6250*/  ISETP.NE.AND P0, PT, RZ, UR4, PT ;  /* 0x00000004ff007c0c */ /* 0x000fe4000bf05270 */
[----:B--2---:R-:W-:-:S11]  /*6260*/  IADD3 R39, R19, R20, RZ ;  /* 0x0000001413277210 */ /* 0x004fd60007ffe0ff */
[----:B------:R-:W-:Y:S05]  /*6270*/  @!P0 BRA `(.L_x_14483) ;  /* 0x00000014009c8947 */ /* 0x000fea0003800000 */
[----:B------:R-:W0:Y:S01]  /*6280*/  LDC R40, c[0x0][0x448] ;  /* 0x00011200ff287b82 */ /* 0x000e220000000800 */
[----:B------:R-:W1:Y:S01]  /*6290*/  S2R R20, SR_TID.X ;  /* 0x0000000000147919 */ /* 0x000e620000002100 */
[----:B------:R-:W-:Y:S01]  /*62a0*/  ULDC.64 UR4, c[0x0][0x3f8] ;  /* 0x0000fe0000047ab9 */ /* 0x000fe20000000a00 */
[----:B------:R-:W-:Y:S01]  /*62b0*/  ULDC.64 UR6, c[0x0][0x408] ;  /* 0x0001020000067ab9 */ /* 0x000fe20000000a00 */
[----:B------:R-:W-:Y:S01]  /*62c0*/  IMAD.MOV.U32 R6, RZ, RZ, R26 ;  /* 0x000000ffff067224 */ /* 0x000fe200078e001a */
[----:B------:R-:W-:Y:S01]  /*62d0*/  SHF.R.S32.HI R38, RZ, 0x1f, R155 ;  /* 0x0000001fff267819 */ /* 0x000fe2000001149b */
[----:B------:R-:W-:Y:S02]  /*62e0*/  IMAD.MOV.U32 R7, RZ, RZ, R31 ;  /* 0x000000ffff077224 */ /* 0x000fe400078e001f */
[----:B------:R-:W-:Y:S02]  /*62f0*/  IMAD.MOV.U32 R8, RZ, RZ, R24 ;  /* 0x000000ffff087224 */ /* 0x000fe400078e0018 */
[----:B------:R-:W-:Y:S01]  /*6300*/  IMAD.MOV.U32 R9, RZ, RZ, R33 ;  /* 0x000000ffff097224 */ /* 0x000fe200078e0021 */
[----:B0-----:R-:W-:Y:S01]  /*6310*/  ISETP.NE.AND P0, PT, R40, 0x1, PT ;  /* 0x000000012800780c */ /* 0x001fe20003f05270 */
[----:B-1----:R-:W-:-:S12]  /*6320*/  VIADD R21, R20, 0xffffff80 ;  /* 0xffffff8014157836 */ /* 0x002fd80000000000 */
[----:B------:R-:W0:Y:S01]  /*6330*/  @P0 LDC R0, c[0x0][0x44c] ;  /* 0x00011300ff000b82 */ /* 0x000e220000000800 */
[----:B------:R-:W-:-:S04]  /*6340*/  SHF.R.S32.HI R20, RZ, 0x1f, R21 ;  /* 0x0000001fff147819 */ /* 0x000fc80000011415 */
[----:B------:R-:W-:-:S03]  /*6350*/  LEA.HI R20, R20, R21, RZ, 0x2 ;  /* 0x0000001514147211 */ /* 0x000fc600078f10ff */
[----:B------:R-:W1:Y:S01]  /*6360*/  @P0 LDC R5, c[0x0][0x450] ;  /* 0x00011400ff050b82 */ /* 0x000e620000000800 */
[----:B------:R-:W-:-:S05]  /*6370*/  LOP3.LUT R20, R20, 0xfffffffc, RZ, 0xc0, !PT ;  /* 0xfffffffc14147812 */ /* 0x000fca00078ec0ff */
[----:B------:R-:W-:-:S04]  /*6380*/  IMAD.IADD R20, R21, 0x1, -R20 ;  /* 0x0000000115147824 */ /* 0x000fc800078e0a14 */
[----:B------:R-:W-:-:S04]  /*6390*/  IMAD R3, R20, 0x60, R39 ;  /* 0x0000006014037824 */ /* 0x000fc800078e0227 */
        /* <DEDUP_REMOVED lines=23> */
.L_x_14709:
[----:B------:R-:W5:Y:S01]  /*6510*/  LDL R9, [R1+0x20] ;  /* 0x0000200001097983 */ /* 0x000f620000100800 */
[----:B------:R-:W-:Y:S01]  /*6520*/  BSSY B1, `(.L_x_14485) ;  /* 0x000001e000017945 */ /* 0x000fe20003800000 */
[----:B------:R-:W-:Y:S02]  /*6530*/  CS2R R32, SRZ ;  /* 0x0000000000207805 */ /* 0x000fe4000001ff00 */
[----:B------:R-:W-:Y:S02]  /*6540*/  CS2R R26, SRZ ;  /* 0x00000000001a7805 */ /* 0x000fe4000001ff00 */
[----:B------:R-:W-:Y:S02]  /*6550*/  CS2R R30, SRZ ;  /* 0x00000000001e7805 */ /* 0x000fe4000001ff00 */
[----:B------:R-:W-:Y:S01]  /*6560*/  CS2R R24, SRZ ;  /* 0x0000000000187805 */ /* 0x000fe2000001ff00 */
[----:B-----5:R-:W-:-:S05]  /*6570*/  IMAD R40, R9, R40, RZ ;  /* 0x0000002809287224 */ /* 0x020fca00078e02ff */
[----:B------:R-:W-:-:S13]  /*6580*/  ISETP.GE.AND P0, PT, R39, R40, PT ;  /* 0x000000282700720c */ /* 0x000fda0003f06270 */
[----:B------:R-:W-:Y:S05]  /*6590*/  @P0 BRA `(.L_x_14486) ;  /* 0x0000000000580947 */ /* 0x000fea0003800000 */
[----:B------:R-:W-:Y:S01]  /*65a0*/  ULDC UR4, c[0x0][0x3f4] ;  /* 0x0000fd0000047ab9 */ /* 0x000fe20000000800 */
[----:B--2---:R-:W-:Y:S01]  /*65b0*/  MOV R10, R0 ;  /* 0x00000000000a7202 */ /* 0x004fe20000000f00 */
[----:B-1----:R-:W-:Y:S01]  /*65c0*/  IMAD.MOV.U32 R11, RZ, RZ, R3 ;  /* 0x000000ffff0b7224 */ /* 0x002fe200078e0003 */
[----:B------:R-:W-:Y:S02]  /*65d0*/  ISETP.GE.AND P3, PT, R155, UR4, PT ;  /* 0x000000049b007c0c */ /* 0x000fe4000bf66270 */
[----:B------:R-:W-:Y:S02]  /*65e0*/  CS2R R30, SRZ ;  /* 0x00000000001e7805 */ /* 0x000fe4000001ff00 */
[----:B------:R-:W-:Y:S01]  /*65f0*/  ISETP.GE.AND P2, PT, R152, UR4, PT ;  /* 0x0000000498007c0c */ /* 0x000fe2000bf46270 */
[----:B---3--:R-:W-:-:S08]  /*6600*/  IMAD.MOV.U32 R15, RZ, RZ, R5 ;  /* 0x000000ffff0f7224 */ /* 0x008fd000078e0005 */
[C---:B------:R-:W-:Y:S01]  /*6610*/  @!P3 IMAD.SHL.U32 R35, R155.reuse, 0x2, RZ ;  /* 0x000000029b23b824 */ /* 0x040fe200078e00ff */
[----:B------:R-:W-:Y:S02]  /*6620*/  @!P3 SHF.L.U64.HI R26, R155, 0x1, R38 ;  /* 0x000000019b1ab819 */ /* 0x000fe40000010226 */
[----:B------:R-:W-:Y:S02]  /*6630*/  CS2R R32, SRZ ;  /* 0x0000000000207805 */ /* 0x000fe4000001ff00 */
[----:B------:R-:W-:Y:S01]  /*6640*/  CS2R R24, SRZ ;  /* 0x0000000000187805 */ /* 0x000fe2000001ff00 */
[----:B------:R-:W-:Y:S01]  /*6650*/  @!P2 IMAD.WIDE R10, R152, 0x2, R10 ;  /* 0x00000002980aa825 */ /* 0x000fe200078e020a */
[-C--:B------:R-:W-:Y:S02]  /*6660*/  @!P3 IADD3 R20, P0, R0, R35.reuse, RZ ;  /* 0x000000230014b210 */ /* 0x080fe40007f1e0ff */
[----:B----4-:R-:W-:Y:S01]  /*6670*/  @!P3 IADD3 R34, P1, R14, R35, RZ ;  /* 0x000000230e22b210 */ /* 0x010fe20007f3e0ff */
[----:B------:R-:W-:Y:S01]  /*6680*/  @!P2 IMAD.WIDE R12, R152, 0x2, R14 ;  /* 0x00000002980ca825 */ /* 0x000fe200078e020e */
[----:B------:R1:W5:Y:S03]  /*6690*/  @!P2 LD.E.64 R30, desc[UR40][R10.64] ;  /* 0x000000280a1ea980 */ /* 0x000366000c101b00 */
[--C-:B------:R-:W-:Y:S01]  /*66a0*/  @!P3 IMAD.X R21, R3, 0x1, R26.reuse, P0 ;  /* 0x000000010315b824 */ /* 0x100fe200000e061a */
[----:B------:R1:W5:Y:S01]  /*66b0*/  @!P2 LD.E.64 R32, desc[UR40][R12.64] ;  /* 0x000000280c20a980 */ /* 0x000362000c101b00 */
[----:B------:R-:W-:Y:S01]  /*66c0*/  @!P3 IMAD.X R35, R5, 0x1, R26, P1 ;  /* 0x000000010523b824 */ /* 0x000fe200008e061a */
[----:B------:R-:W-:-:S02]  /*66d0*/  CS2R R26, SRZ ;  /* 0x00000000001a7805 */ /* 0x000fc4000001ff00 */
[----:B------:R1:W5:Y:S04]  /*66e0*/  @!P3 LD.E.64 R24, desc[UR40][R20.64] ;  /* 0x000000281418b980 */ /* 0x000368000c101b00 */
[----:B------:R1:W5:Y:S02]  /*66f0*/  @!P3 LD.E.64 R26, desc[UR40][R34.64] ;  /* 0x00000028221ab980 */ /* 0x000364000c101b00 */
.L_x_14486:
[----:B------:R-:W-:Y:S05]  /*6700*/  BSYNC B1 ;  /* 0x0000000000017941 */ /* 0x000fea0003800000 */
.L_x_14485:
[----:B--2--5:R-:W-:Y:S01]  /*6710*/  IMAD.MOV.U32 R0, RZ, RZ, R32 ;  /* 0x000000ffff007224 */ /* 0x024fe200078e0020 */
[----:B------:R-:W-:Y:S01]  /*6720*/  MOV R9, R27 ;  /* 0x0000001b00097202 */ /* 0x000fe20000000f00 */
[----:B-1----:R-:W-:Y:S01]  /*6730*/  IMAD.MOV.U32 R3, RZ, RZ, R33 ;  /* 0x000000ffff037224 */ /* 0x002fe200078e0021 */
[----:B------:R-:W-:Y:S01]  /*6740*/  UMOV UR4, 0xffffffff ;  /* 0xffffffff00047882 */ /* 0x000fe20000000000 */
        /* <DEDUP_REMOVED lines=19> */
.L_x_14715:
        /* <DEDUP_REMOVED lines=15> */
[----:B------:R-:W-:Y:S01]  /*6970*/  MOV R7, R3 ;  /* 0x0000000300077202 */ /* 0x000fe20000000f00 */
[----:B---3--:R-:W-:Y:S01]  /*6980*/  IMAD.MOV.U32 R6, RZ, RZ, R0 ;  /* 0x000000ffff067224 */ /* 0x008fe200078e0000 */
[----:B------:R-:W-:Y:S02]  /*6990*/  ISETP.GE.AND P3, PT, R155, UR4, PT ;  /* 0x000000049b007c0c */ /* 0x000fe4000bf66270 */
[----:B------:R-:W-:Y:S02]  /*69a0*/  CS2R R12, SRZ ;  /* 0x00000000000c7805 */ /* 0x000fe4000001ff00 */
[----:B------:R-:W-:Y:S01]  /*69b0*/  ISETP.GE.AND P2, PT, R152, UR4, PT ;  /* 0x0000000498007c0c */ /* 0x000fe2000bf46270 */
[----:B------:R-:W-:-:S08]  /*69c0*/  IMAD.MOV.U32 R15, RZ, RZ, R5 ;  /* 0x000000ffff0f7224 */ /* 0x000fd000078e0005 */
[C---:B------:R-:W-:Y:S01]  /*69d0*/  @!P3 IMAD.SHL.U32 R9, R155.reuse, 0x2, RZ ;  /* 0x000000029b09b824 */ /* 0x040fe200078e00ff */
[----:B------:R-:W-:Y:S02]  /*69e0*/  @!P3 SHF.L.U64.HI R10, R155, 0x1, R38 ;  /* 0x000000019b0ab819 */ /* 0x000fe40000010226 */
[----:B------:R-:W-:Y:S01]  /*69f0*/  CS2R R20, SRZ ;  /* 0x0000000000147805 */ /* 0x000fe2000001ff00 */
[----:B------:R-:W-:Y:S01]  /*6a00*/  @!P2 IMAD.WIDE R6, R152, 0x2, R6 ;  /* 0x000000029806a825 */ /* 0x000fe200078e0206 */
[-C--:B------:R-:W-:Y:S02]  /*6a10*/  @!P3 IADD3 R38, P0, R0, R9.reuse, RZ ;  /* 0x000000090026b210 */ /* 0x080fe40007f1e0ff */
[----:B----4-:R-:W-:Y:S02]  /*6a20*/  @!P3 IADD3 R4, P1, R14, R9, RZ ;  /* 0x000000090e04b210 */ /* 0x010fe40007f3e0ff */
[----:B------:R-:W-:Y:S01]  /*6a30*/  CS2R R8, SRZ ;  /* 0x0000000000087805 */ /* 0x000fe2000001ff00 */
[----:B------:R0:W5:Y:S01]  /*6a40*/  @!P2 LD.E.64 R12, desc[UR40][R6.64] ;  /* 0x00000028060ca980 */ /* 0x000162000c101b00 */
[----:B------:R-:W-:-:S02]  /*6a50*/  @!P3 IMAD.X R39, R3, 0x1, R10, P0 ;  /* 0x000000010327b824 */ /* 0x000fc400000e060a */
[----:B------:R-:W-:Y:S01]  /*6a60*/  @!P3 IMAD.X R5, R5, 0x1, R10, P1 ;  /* 0x000000010505b824 */ /* 0x000fe200008e060a */
[----:B------:R-:W-:Y:S01]  /*6a70*/  CS2R R10, SRZ ;  /* 0x00000000000a7805 */ /* 0x000fe2000001ff00 */
[----:B------:R-:W-:Y:S01]  /*6a80*/  @!P2 IMAD.WIDE R14, R152, 0x2, R14 ;  /* 0x00000002980ea825 */ /* 0x000fe200078e020e */
[----:B------:R0:W5:Y:S04]  /*6a90*/  @!P3 LD.E.64 R8, desc[UR40][R38.64] ;  /* 0x000000282608b980 */ /* 0x000168000c101b00 */
[----:B------:R0:W5:Y:S04]  /*6aa0*/  @!P2 LD.E.64 R20, desc[UR40][R14.64] ;  /* 0x000000280e14a980 */ /* 0x000168000c101b00 */
[----:B------:R0:W5:Y:S02]  /*6ab0*/  @!P3 LD.E.64 R10, desc[UR40][R4.64] ;  /* 0x00000028040ab980 */ /* 0x000164000c101b00 */
.L_x_14489:
[----:B------:R-:W-:Y:S05]  /*6ac0*/  BSYNC B1 ;  /* 0x0000000000017941 */ /* 0x000fea0003800000 */
.L_x_14488:
[----:B0-----:R-:W0:Y:S01]  /*6ad0*/  S2R R7, SR_TID.X ;  /* 0x0000000000077919 */ /* 0x001e220000002100 */
[----:B------:R-:W1:Y:S01]  /*6ae0*/  SYNCS.PHASECHK.TRANS64.TRYWAIT P0, [R2+URZ+0x16800], R37 ;  /* 0x01680025020075a7 */ /* 0x000e62000800017f */
[----:B------:R-:W-:Y:S01]  /*6af0*/  LOP3.LUT R3, R34, 0x1c0, RZ, 0xc0, !PT ;  /* 0x000001c022037812 */ /* 0x000fe200078ec0ff */
[----:B-----5:R-:W-:Y:S01]  /*6b00*/  IMAD.MOV.U32 R4, RZ, RZ, R20 ;  /* 0x000000ffff047224 */ /* 0x020fe200078e0014 */
[----:B------:R-:W-:Y:S01]  /*6b10*/  MOV R6, R12 ;  /* 0x0000000c00067202 */ /* 0x000fe20000000f00 */
[----:B------:R-:W-:Y:S01]  /*6b20*/  IMAD.MOV.U32 R5, RZ, RZ, R11 ;  /* 0x000000ffff057224 */ /* 0x000fe200078e000b */
[----:B---3--:R-:W-:Y:S01]  /*6b30*/  LOP3.LUT R0, R3, 0x18, R16, 0xf8, !PT ;  /* 0x0000001803007812 */ /* 0x008fe200078ef810 */
[----:B------:R-:W-:Y:S01]  /*6b40*/  IMAD R34, R29, -0xc0, R40 ;  /* 0xffffff401d227824 */ /* 0x000fe200078e0228 */
[----:B------:R-:W-:Y:S01]  /*6b50*/  SHF.R.U32.HI R3, RZ, 0x3, R3 ;  /* 0x00000003ff037819 */ /* 0x000fe20000011603 */
[----:B------:R-:W-:Y:S01]  /*6b60*/  BSSY B1, `(.L_x_14490) ;  /* 0x0000019000017945 */ /* 0x000fe20003800000 */
[----:B------:R-:W-:Y:S01]  /*6b70*/  PRMT R36, R4, 0x7610, R36 ;  /* 0x0000761004247816 */ /* 0x000fe20000000024 */
[----:B------:R-:W-:Y:S01]  /*6b80*/  IMAD.MOV.U32 R4, RZ, RZ, R10 ;  /* 0x000000ffff047224 */ /* 0x000fe200078e000a */
[----:B------:R-:W-:Y:S01]  /*6b90*/  LOP3.LUT R0, R0, R3, RZ, 0x3c, !PT ;  /* 0x0000000300007212 */ /* 0x000fe200078e3cff */
[----:B------:R-:W-:Y:S01]  /*6ba0*/  IMAD.MOV.U32 R3, RZ, RZ, R21 ;  /* 0x000000ffff037224 */ /* 0x000fe200078e0015 */
[----:B------:R-:W-:-:S02]  /*6bb0*/  VIMNMX R34, R34, 0xc0, PT ;  /* 0x000000c022227848 */ /* 0x000fc40003fe0100 */
[----:B----4-:R-:W-:Y:S01]  /*6bc0*/  PRMT R14, R4, 0x5410, R5 ;  /* 0x00005410040e7816 */ /* 0x010fe20000000005 */
[----:B------:R-:W-:Y:S01]  /*6bd0*/  IMAD.MOV.U32 R4, RZ, RZ, R8 ;  /* 0x000000ffff047224 */ /* 0x000fe200078e0008 */
[----:B------:R-:W-:Y:S01]  /*6be0*/  PRMT R29, R3, 0x7610, R29 ;  /* 0x00007610031d7816 */ /* 0x000fe2000000001d */
[----:B------:R-:W-:Y:S01]  /*6bf0*/  IMAD.MOV.U32 R5, RZ, RZ, R9 ;  /* 0x000000ffff057224 */ /* 0x000fe200078e0009 */
[----:B------:R-:W-:Y:S02]  /*6c00*/  PRMT R48, R48, 0x5410, R6 ;  /* 0x0000541030307816 */ /* 0x000fe40000000006 */
[----:B------:R-:W-:Y:S02]  /*6c10*/  PRMT R15, R4, 0x7610, R15 ;  /* 0x00007610040f7816 */ /* 0x000fe4000000000f */
[----:B------:R-:W-:Y:S02]  /*6c20*/  LOP3.LUT P2, RZ, R42, 0x4, RZ, 0xc0, !PT ;  /* 0x000000042aff7812 */ /* 0x000fe4000784c0ff */
[----:B------:R-:W-:Y:S01]  /*6c30*/  ISETP.GE.AND P1, PT, R19, R34, PT ;  /* 0x000000221300720c */ /* 0x000fe20003f26270 */
[----:B0-----:R-:W-:-:S05]  /*6c40*/  VIADD R38, R7, 0xffffff80 ;  /* 0xffffff8007267836 */ /* 0x001fca0000000000 */
[----:B------:R-:W-:-:S04]  /*6c50*/  SHF.R.S32.HI R7, RZ, 0x1f, R38 ;  /* 0x0000001fff077819 */ /* 0x000fc80000011426 */
[----:B------:R-:W-:-:S04]  /*6c60*/  LEA.HI R7, R7, R38, RZ, 0x5 ;  /* 0x0000002607077211 */ /* 0x000fc800078f28ff */
[----:B------:R-:W-:-:S05]  /*6c70*/  SHF.R.S32.HI R7, RZ, 0x5, R7 ;  /* 0x00000005ff077819 */ /* 0x000fca0000011407 */
[----:B------:R-:W-:Y:S02]  /*6c80*/  IMAD R3, R7, 0x200, R0 ;  /* 0x0000020007037824 */ /* 0x000fe400078e0200 */
[----:B------:R-:W-:Y:S02]  /*6c90*/  IMAD.MOV.U32 R0, RZ, RZ, R13 ;  /* 0x000000ffff007224 */ /* 0x000fe400078e000d */
[----:B------:R-:W-:-:S03]  /*6ca0*/  IMAD R3, R3, 0x2, R2 ;  /* 0x0000000203037824 */ /* 0x000fc600078e0202 */
[----:B------:R-:W-:Y:S01]  /*6cb0*/  PRMT R29, R29, 0x5410, R0 ;  /* 0x000054101d1d7816 */ /* 0x000fe20000000000 */
[C---:B------:R-:W-:Y:S02]  /*6cc0*/  VIADD R4, R3.reuse, 0x8400 ;  /* 0x0000840003047836 */ /* 0x040fe40000000000 */
[----:B------:R-:W-:Y:S01]  /*6cd0*/  VIADD R0, R3, 0x8440 ;  /* 0x0000844003007836 */ /* 0x000fe20000000000 */
[----:B-1----:R-:W-:Y:S06]  /*6ce0*/  @!P0 BRA `(.L_x_14491) ;  /* 0x0000013400288947 */ /* 0x002fec0003800000 */
.L_x_14716:
[----:B------:R-:W-:Y:S05]  /*6cf0*/  BSYNC B1 ;  /* 0x0000000000017941 */ /* 0x000fea0003800000 */
.L_x_14490:
[----:B------:R-:W-:Y:S01]  /*6d00*/  BSSY B1, `(.L_x_14492) ;  /* 0x000005f000017945 */ /* 0x000fe20003800000 */
[----:B------:R-:W-:Y:S02]  /*6d10*/  PRMT R15, R15, 0x5410, R5 ;  /* 0x000054100f0f7816 */ /* 0x000fe40000000005 */
[----:B------:R-:W-:Y:S01]  /*6d20*/  @P2 IADD3 R0, R4, -0x40, RZ ;  /* 0xffffffc004002810 */ /* 0x000fe20007ffe0ff */
[----:B------:R-:W-:Y:S06]  /*6d30*/  @P1 BRA `(.L_x_14493) ;  /* 0x00000004006c1947 */ /* 0x000fec0003800000 */
[----:B------:R-:W1:Y:S01]  /*6d40*/  LDC R4, c[0x0][0x3f4] ;  /* 0x0000fd00ff047b82 */ /* 0x000e620000000800 */
[----:B------:R-:W-:Y:S01]  /*6d50*/  BSSY B2, `(.L_x_14494) ;  /* 0x000002e000027945 */ /* 0x000fe20003800000 */
[-C--:B-1----:R-:W-:Y:S02]  /*6d60*/  ISETP.GE.AND P0, PT, R152, R4.reuse, PT ;  /* 0x000000049800720c */ /* 0x082fe40003f06270 */
[----:B------:R-:W-:-:S11]  /*6d70*/  ISETP.GE.AND P1, PT, R155, R4, PT ;  /* 0x000000049b00720c */ /* 0x000fd60003f26270 */
[----:B------:R-:W-:Y:S05]  /*6d80*/  @P0 BRA `(.L_x_14495) ;  /* 0x0000000000a80947 */ /* 0x000fea0003800000 */
[----:B------:R-:W1:Y:S01]  /*6d90*/  LDS.128 R4, [R3+0x8400] ;  /* 0x0084000003047984 */ /* 0x000e620000000c00 */
[----:B------:R-:W-:Y:S01]  /*6da0*/  SHF.R.U32.HI R40, RZ, 0x10, R33 ;  /* 0x00000010ff287819 */ /* 0x000fe20000011621 */
[--C-:B------:R-:W-:Y:S01]  /*6db0*/  HADD2.F32 R39, -RZ, R41.reuse.H0_H0 ;  /* 0x20000029ff277230 */ /* 0x100fe20000004100 */
[----:B------:R-:W-:Y:S01]  /*6dc0*/  SHF.R.U32.HI R38, RZ, 0x10, R31 ;  /* 0x00000010ff267819 */ /* 0x000fe2000001161f */
[----:B0-----:R-:W-:Y:S01]  /*6dd0*/  HADD2.F32 R37, -RZ, R41.H1_H1 ;  /* 0x30000029ff257230 */ /* 0x001fe20000004100 */
        /* <DEDUP_REMOVED lines=37> */
.L_x_14495:
[----:B------:R-:W-:Y:S05]  /*7030*/  BSYNC B2 ;  /* 0x0000000000027941 */ /* 0x000fea0003800000 */
.L_x_14494:
[----:B------:R-:W-:Y:S05]  /*7040*/  @P1 BRA `(.L_x_14493) ;  /* 0x0000000000a81947 */ /* 0x000fea0003800000 */
[----:B-1----:R-:W1:Y:S01]  /*7050*/  LDS.128 R4, [R0] ;  /* 0x0000000000047984 */ /* 0x002e620000000c00 */
[----:B------:R-:W-:Y:S01]  /*7060*/  SHF.R.U32.HI R31, RZ, 0x10, R25 ;  /* 0x00000010ff1f7819 */ /* 0x000fe20000011619 */
[----:B------:R-:W-:Y:S01]  /*7070*/  HADD2.F32 R30, -RZ, R48.H0_H0 ;  /* 0x20000030ff1e7230 */ /* 0x000fe20000004100 */
[--C-:B------:R-:W-:Y:S01]  /*7080*/  SHF.R.U32.HI R33, RZ, 0x10, R27.reuse ;  /* 0x00000010ff217819 */ /* 0x100fe2000001161b */
[----:B------:R-:W-:Y:S01]  /*7090*/  HADD2.F32 R32, -RZ, R36.H1_H1 ;  /* 0x30000024ff207230 */ /* 0x000fe20000004100 */
[----:B------:R-:W-:Y:S01]  /*70a0*/  SHF.R.U64 R39, R26, 0x10, R27 ;  /* 0x000000101a277819 */ /* 0x000fe2000000121b */
[----:B------:R-:W-:Y:S01]  /*70b0*/  HADD2.F32 R31, -RZ, R31.H0_H0 ;  /* 0x2000001fff1f7230 */ /* 0x000fe20000004100 */
[----:B------:R-:W-:Y:S01]  /*70c0*/  SHF.R.U64 R41, R24, 0x10, R25 ;  /* 0x0000001018297819 */ /* 0x000fe20000001219 */
[----:B------:R-:W-:Y:S02]  /*70d0*/  HADD2.F32 R33, -RZ, R33.H0_H0 ;  /* 0x20000021ff217230 */ /* 0x000fe40000004100 */
[----:B-1----:R-:W-:-:S02]  /*70e0*/  HADD2.F32 R27, -RZ, R7.H1_H1 ;  /* 0x30000007ff1b7230 */ /* 0x002fc40000004100 */
[----:B------:R-:W-:Y:S02]  /*70f0*/  HADD2.F32 R26, -RZ, R7.H0_H0 ;  /* 0x20000007ff1a7230 */ /* 0x000fe40000004100 */
[--C-:B------:R-:W-:Y:S02]  /*7100*/  HADD2.F32 R7, -RZ, R4.reuse.H0_H0 ;  /* 0x20000004ff077230 */ /* 0x100fe40000004100 */
[C---:B------:R-:W-:Y:S01]  /*7110*/  FMUL.FTZ R40, R27.reuse, R31 ;  /* 0x0000001f1b287220 */ /* 0x040fe20000410000 */
[----:B------:R-:W-:Y:S02]  /*7120*/  HADD2.F32 R4, -RZ, R4.H1_H1 ;  /* 0x30000004ff047230 */ /* 0x000fe40000004100 */
[-C--:B0-----:R-:W-:Y:S01]  /*7130*/  FMUL.FTZ R37, R27, R33.reuse ;  /* 0x000000211b257220 */ /* 0x081fe20000410000 */
[--C-:B------:R-:W-:Y:S02]  /*7140*/  HADD2.F32 R24, -RZ, R6.reuse.H0_H0 ;  /* 0x20000006ff187230 */ /* 0x100fe40000004100 */
[----:B------:R-:W-:Y:S01]  /*7150*/  FFMA.FTZ R42, R26, R33, R40 ;  /* 0x000000211a2a7223 */ /* 0x000fe20000010028 */
[----:B------:R-:W-:-:S02]  /*7160*/  HADD2.F32 R25, -RZ, R6.H1_H1 ;  /* 0x30000006ff197230 */ /* 0x000fc40000004100 */
[----:B------:R-:W-:Y:S01]  /*7170*/  FMUL.FTZ R38, R4, R32 ;  /* 0x0000002004267220 */ /* 0x000fe20000410000 */
[----:B------:R-:W-:Y:S02]  /*7180*/  HADD2.F32 R27, -RZ, R35.H1_H1 ;  /* 0x30000023ff1b7230 */ /* 0x000fe40000004100 */
[----:B------:R-:W-:Y:S01]  /*7190*/  FFMA.FTZ R37, R26, R31, -R37 ;  /* 0x0000001f1a257223 */ /* 0x000fe20000010825 */
        /* <DEDUP_REMOVED lines=21> */
.L_x_14493:
[----:B------:R-:W-:Y:S05]  /*72f0*/  BSYNC B1 ;  /* 0x0000000000017941 */ /* 0x000fea0003800000 */
.L_x_14492:
[----:B-12---:R-:W-:-:S05]  /*7300*/  VIADD R4, R19, 0x60 ;  /* 0x0000006013047836 */ /* 0x006fca0000000000 */
[----:B------:R-:W-:-:S13]  /*7310*/  ISETP.GE.AND P0, PT, R4, R34, PT ;  /* 0x000000220400720c */ /* 0x000fda0003f06270 */
[----:B------:R-:W-:Y:S05]  /*7320*/  @P0 BRA `(.L_x_14496) ;  /* 0x0000001800ac0947 */ /* 0x000fea0003800000 */
[----:B------:R-:W1:Y:S01]  /*7330*/  LDC R4, c[0x0][0x3f4] ;  /* 0x0000fd00ff047b82 */ /* 0x000e620000000800 */
[----:B------:R-:W-:Y:S01]  /*7340*/  BSSY B1, `(.L_x_14497) ;  /* 0x000002e000017945 */ /* 0x000fe20003800000 */
[-C--:B-1----:R-:W-:Y:S02]  /*7350*/  ISETP.GE.AND P0, PT, R152, R4.reuse, PT ;  /* 0x000000049800720c */ /* 0x082fe40003f06270 */
[----:B------:R-:W-:-:S11]  /*7360*/  ISETP.GE.AND P1, PT, R155, R4, PT ;  /* 0x000000049b00720c */ /* 0x000fd60003f26270 */
[----:B------:R-:W-:Y:S05]  /*7370*/  @P0 BRA `(.L_x_14498) ;  /* 0x0000000000a80947 */ /* 0x000fea0003800000 */
[----:B------:R-:W1:Y:S01]  /*7380*/  LDS.128 R4, [R3+0xb400] ;  /* 0x00b4000003047984 */ /* 0x000e620000000c00 */
        /* <DEDUP_REMOVED lines=41> */
.L_x_14498:
[----:B------:R-:W-:Y:S05]  /*7620*/  BSYNC B1 ;  /* 0x0000000000017941 */ /* 0x000fea0003800000 */
.L_x_14497:
[----:B------:R-:W-:Y:S05]  /*7630*/  @P1 BRA `(.L_x_14496) ;  /* 0x0000001400e81947 */ /* 0x000fea0003800000 */
[----:B-1----:R-:W1:Y:S01]  /*7640*/  LDS.128 R4, [R0+0x3000] ;  /* 0x0030000000047984 */ /* 0x002e620000000c00 */
        /* <DEDUP_REMOVED lines=42> */
.L_x_14483:
[----:B------:R-:W0:Y:S01]  /*78f0*/  S2R R0, SR_TID.X ;  /* 0x0000000000007919 */ /* 0x000e220000002100 */
[----:B------:R-:W1:Y:S01]  /*7900*/  LDC R32, c[0x0][0x448] ;  /* 0x00011200ff207b82 */ /* 0x000e620000000800 */
[----:B------:R-:W-:Y:S01]  /*7910*/  ULDC.64 UR4, c[0x0][0x3f8] ;  /* 0x0000fe0000047ab9 */ /* 0x000fe20000000a00 */
[----:B------:R-:W-:Y:S01]  /*7920*/  ULDC.64 UR6, c[0x0][0x408] ;  /* 0x0001020000067ab9 */ /* 0x000fe20000000a00 */
[----:B------:R-:W-:Y:S01]  /*7930*/  IMAD.MOV.U32 R27, RZ, RZ, R31 ;  /* 0x000000ffff1b7224 */ /* 0x000fe200078e001f */
[----:B------:R-:W-:Y:S01]  /*7940*/  SHF.R.S32.HI R43, RZ, 0x1f, R16 ;  /* 0x0000001fff2b7819 */ /* 0x000fe20000011410 */
[----:B------:R-:W-:Y:S01]  /*7950*/  IMAD.MOV.U32 R4, RZ, RZ, R24 ;  /* 0x000000ffff047224 */ /* 0x000fe200078e0018 */
[----:B-1----:R-:W-:Y:S01]  /*7960*/  ISETP.NE.AND P0, PT, R32, 0x1, PT ;  /* 0x000000012000780c */ /* 0x002fe20003f05270 */
[----:B0-----:R-:W-:-:S05]  /*7970*/  VIADD R0, R0, 0xffffff80 ;  /* 0xffffff8000007836 */ /* 0x001fca0000000000 */
[----:B------:R-:W-:-:S07]  /*7980*/  SHF.R.S32.HI R3, RZ, 0x1f, R0 ;  /* 0x0000001fff037819 */ /* 0x000fce0000011400 */
[----:B------:R-:W0:Y:S01]  /*7990*/  @P0 LDC R5, c[0x0][0x450] ;  /* 0x00011400ff050b82 */ /* 0x000e220000000800 */
[----:B------:R-:W-:-:S04]  /*79a0*/  LEA.HI R3, R3, R0, RZ, 0x2 ;  /* 0x0000000003037211 */ /* 0x000fc800078f10ff */
[----:B------:R-:W-:-:S05]  /*79b0*/  LOP3.LUT R3, R3, 0xfffffffc, RZ, 0xc0, !PT ;  /* 0xfffffffc03037812 */ /* 0x000fca00078ec0ff */
[----:B------:R-:W-:Y:S02]  /*79c0*/  IMAD.IADD R3, R0, 0x1, -R3 ;  /* 0x0000000100037824 */ /* 0x000fe400078e0a03 */
[----:B------:R-:W1:Y:S02]  /*79d0*/  @P0 LDC R0, c[0x0][0x44c] ;  /* 0x00011300ff000b82 */ /* 0x000e640000000800 */
[----:B------:R-:W-:-:S04]  /*79e0*/  IMAD R3, R3, 0x60, R39 ;  /* 0x0000006003037824 */ /* 0x000fc800078e0227 */
[----:B-1----:R-:W-:-:S05]  /*79f0*/  @P0 IMAD.HI.U32 R0, R3, R0, RZ ;  /* 0x0000000003000227 */ /* 0x002fca00078e00ff */
[----:B0-----:R-:W-:Y:S01]  /*7a00*/  @P0 SHF.R.U32.HI R3, RZ, R5, R0 ;  /* 0x00000005ff030219 */ /* 0x001fe20000011600 */
        /* <DEDUP_REMOVED lines=18> */
[----:B------:R-:W2:Y:S01]  /*7b30*/  LDL R6, [R1+0x20] ;  /* 0x0000200001067983 */ /* 0x000ea20000100800 */
[----:B------:R-:W0:Y:S03]  /*7b40*/  LDC R41, c[0x0][0x3f4] ;  /* 0x0000fd00ff297b82 */ /* 0x000e260000000800 */
[----:B------:R-:W1:Y:S04]  /*7b50*/  SHFL.IDX PT, R3, R25, RZ, 0x1c1f ;  /* 0x001c1fff19037589 */ /* 0x000e6800000e0000 */
[----:B------:R-:W3:Y:S04]  /*7b60*/  SHFL.IDX PT, R0, R26, RZ, 0x1c1f ;  /* 0x001c1fff1a007589 */ /* 0x000ee800000e0000 */
[----:B------:R-:W4:Y:S04]  /*7b70*/  SHFL.IDX PT, R14, R27, RZ, 0x1c1f ;  /* 0x001c1fff1b0e7589 */ /* 0x000f2800000e0000 */
[----:B------:R-:W5:Y:S01]  /*7b80*/  SHFL.IDX PT, R4, R24, RZ, 0x1c1f ;  /* 0x001c1fff18047589 */ /* 0x000f6200000e0000 */
[----:B0-----:R-:W-:Y:S01]  /*7b90*/  ISETP.GE.AND P0, PT, R16, R41, PT ;  /* 0x000000291000720c */ /* 0x001fe20003f06270 */
[----:B--2---:R-:W-:-:S05]  /*7ba0*/  IMAD R32, R6, R32, RZ ;  /* 0x0000002006207224 */ /* 0x004fca00078e02ff */
[----:B------:R-:W-:-:S13]  /*7bb0*/  ISETP.GE.OR P1, PT, R39, R32, P0 ;  /* 0x000000202700720c */ /* 0x000fda0000726670 */
[C---:B------:R-:W-:Y:S02]  /*7bc0*/  @!P1 SHF.L.U32 R5, R16.reuse, 0x1, RZ ;  /* 0x0000000110059819 */ /* 0x040fe400000006ff */
[----:B------:R-:W-:Y:S02]  /*7bd0*/  @!P1 SHF.L.U64.HI R21, R16, 0x1, R43 ;  /* 0x0000000110159819 */ /* 0x000fe4000001022b */
[----:B-1----:R-:W-:-:S05]  /*7be0*/  @!P1 IADD3 R6, P2, R3, R5, RZ ;  /* 0x0000000503069210 */ /* 0x002fca0007f5e0ff */
[----:B---3--:R-:W-:-:S05]  /*7bf0*/  @!P1 IMAD.X R7, R0, 0x1, R21, P2 ;  /* 0x0000000100079824 */ /* 0x008fca00010e0615 */
[----:B------:R-:W2:Y:S01]  /*7c00*/  @!P1 LD.E.128 R8, desc[UR40][R6.64] ;  /* 0x0000002806089980 */ /* 0x000ea2000c101d00 */
[----:B----4-:R-:W-:-:S05]  /*7c10*/  @!P1 IADD3 R14, P2, R14, R5, RZ ;  /* 0x000000050e0e9210 */ /* 0x010fca0007f5e0ff */
[----:B-----5:R-:W-:-:S04]  /*7c20*/  @!P1 IMAD.X R3, R4, 0x1, R21, P2 ;  /* 0x0000000104039824 */ /* 0x020fc800010e0615 */
[----:B------:R-:W-:-:S05]  /*7c30*/  @!P1 IMAD.MOV.U32 R15, RZ, RZ, R3 ;  /* 0x000000ffff0f9224 */ /* 0x000fca00078e0003 */
[----:B------:R0:W3:Y:S01]  /*7c40*/  @!P1 LD.E.128 R4, desc[UR40][R14.64] ;  /* 0x000000280e049980 */ /* 0x0000e2000c101d00 */
[----:B------:R-:W-:Y:S02]  /*7c50*/  CS2R R34, SRZ ;  /* 0x0000000000227805 */ /* 0x000fe4000001ff00 */
[----:B------:R-:W-:Y:S02]  /*7c60*/  CS2R R36, SRZ ;  /* 0x0000000000247805 */ /* 0x000fe4000001ff00 */
[----:B------:R-:W-:Y:S01]  /*7c70*/  CS2R R30, SRZ ;  /* 0x00000000001e7805 */ /* 0x000fe2000001ff00 */
[----:B------:R-:W1:Y:S01]  /*7c80*/  SHFL.IDX PT, R24, R24, 0x1, 0x1c1f ;  /* 0x003c1f0018187f89 */ /* 0x000e6200000e0000 */
[----:B------:R-:W-:-:S03]  /*7c90*/  CS2R R20, SRZ ;  /* 0x0000000000147805 */ /* 0x000fc6000001ff00 */
[----:B0-----:R0:W4:Y:S01]  /*7ca0*/  SHFL.IDX PT, R14, R27, 0x1, 0x1c1f ;  /* 0x003c1f001b0e7f89 */ /* 0x00112200000e0000 */
[----:B--2---:R-:W-:Y:S01]  /*7cb0*/  @!P1 IMAD.MOV.U32 R34, RZ, RZ, R8 ;  /* 0x000000ffff229224 */ /* 0x004fe200078e0008 */
[----:B------:R-:W-:Y:S01]  /*7cc0*/  @!P1 MOV R37, R11 ;  /* 0x0000000b00259202 */ /* 0x000fe20000000f00 */
[----:B------:R-:W-:Y:S02]  /*7cd0*/  @!P1 IMAD.MOV.U32 R35, RZ, RZ, R9 ;  /* 0x000000ffff239224 */ /* 0x000fe400078e0009 */
[----:B------:R-:W-:Y:S02]  /*7ce0*/  IMAD.MOV.U32 R0, RZ, RZ, R34 ;  /* 0x000000ffff007224 */ /* 0x000fe400078e0022 */
[----:B------:R-:W-:Y:S02]  /*7cf0*/  IMAD.MOV.U32 R3, RZ, RZ, R35 ;  /* 0x000000ffff037224 */ /* 0x000fe400078e0023 */
[----:B------:R-:W-:Y:S01]  /*7d00*/  @!P1 IMAD.MOV.U32 R36, RZ, RZ, R10 ;  /* 0x000000ffff249224 */ /* 0x000fe200078e000a */
[----:B------:R-:W-:Y:S01]  /*7d10*/  PRMT R42, R0, 0x7610, R42 ;  /* 0x00007610002a7816 */ /* 0x000fe2000000002a */
[----:B------:R-:W-:Y:S01]  /*7d20*/  IMAD.MOV.U32 R9, RZ, RZ, R37 ;  /* 0x000000ffff097224 */ /* 0x000fe200078e0025 */
[----:B------:R-:W-:Y:S01]  /*7d30*/  PRMT R45, R45, 0x5410, R3 ;  /* 0x000054102d2d7816 */ /* 0x000fe20000000003 */
[----:B------:R0:W2:Y:S01]  /*7d40*/  SHFL.IDX PT, R0, R26, 0x1, 0x1c1f ;  /* 0x003c1f001a007f89 */ /* 0x0000a200000e0000 */
[----:B------:R-:W-:-:S02]  /*7d50*/  IMAD.MOV.U32 R8, RZ, RZ, R36 ;  /* 0x000000ffff087224 */ /* 0x000fc400078e0024 */
[----:B---3--:R-:W-:Y:S01]  /*7d60*/  @!P1 IMAD.MOV.U32 R30, RZ, RZ, R4 ;  /* 0x000000ffff1e9224 */ /* 0x008fe200078e0004 */
[----:B------:R0:W3:Y:S01]  /*7d70*/  SHFL.IDX PT, R3, R25, 0x1, 0x1c1f ;  /* 0x003c1f0019037f89 */ /* 0x0000e200000e0000 */
[----:B------:R-:W-:Y:S01]  /*7d80*/  @!P1 IMAD.MOV.U32 R31, RZ, RZ, R5 ;  /* 0x000000ffff1f9224 */ /* 0x000fe200078e0005 */
[----:B------:R-:W-:Y:S01]  /*7d90*/  PRMT R33, R8, 0x5410, R9 ;  /* 0x0000541008217816 */ /* 0x000fe20000000009 */
[----:B------:R-:W-:Y:S02]  /*7da0*/  @!P1 IMAD.MOV.U32 R20, RZ, RZ, R6 ;  /* 0x000000ffff149224 */ /* 0x000fe400078e0006 */
[----:B------:R-:W-:Y:S02]  /*7db0*/  @!P1 IMAD.MOV.U32 R21, RZ, RZ, R7 ;  /* 0x000000ffff159224 */ /* 0x000fe400078e0007 */
[----:B------:R-:W-:Y:S01]  /*7dc0*/  IMAD.MOV.U32 R4, RZ, RZ, R30 ;  /* 0x000000ffff047224 */ /* 0x000fe200078e001e */
[----:B------:R-:W-:Y:S01]  /*7dd0*/  MOV R6, R20 ;  /* 0x0000001400067202 */ /* 0x000fe20000000f00 */
[----:B------:R-:W-:-:S02]  /*7de0*/  IMAD.MOV.U32 R5, RZ, RZ, R31 ;  /* 0x000000ffff057224 */ /* 0x000fc400078e001f */
[----:B------:R-:W-:Y:S01]  /*7df0*/  IMAD.MOV.U32 R7, RZ, RZ, R21 ;  /* 0x000000ffff077224 */ /* 0x000fe200078e0015 */
[----:B------:R-:W-:Y:S02]  /*7e00*/  PRMT R56, R4, 0x5410, R6 ;  /* 0x0000541004387816 */ /* 0x000fe40000000006 */
[----:B------:R-:W-:Y:S02]  /*7e10*/  PRMT R45, R5, 0x7610, R45 ;  /* 0x00007610052d7816 */ /* 0x000fe4000000002d */
[----:B------:R-:W-:Y:S02]  /*7e20*/  CS2R R4, SRZ ;  /* 0x0000000000047805 */ /* 0x000fe4000001ff00 */
[----:B01--4-:R-:W-:-:S07]  /*7e30*/  PRMT R42, R42, 0x5410, R7 ;  /* 0x000054102a2a7816 */ /* 0x013fce0000000007 */
.L_x_14726:
[----:B------:R-:W4:Y:S01]  /*7e40*/  LDL R7, [R1+0x58] ;  /* 0x0000580001077983 */ /* 0x000f220000100800 */
[----:B------:R-:W-:Y:S01]  /*7e50*/  VIADD R39, R39, 0x60 ;  /* 0x0000006027277836 */ /* 0x000fe20000000000 */
[----:B------:R-:W-:Y:S01]  /*7e60*/  BSSY B1, `(.L_x_14500) ;  /* 0x0000016000017945 */ /* 0x000fe20003800000 */
[----:B------:R-:W-:Y:S02]  /*7e70*/  CS2R R8, SRZ ;  /* 0x0000000000087805 */ /* 0x000fe4000001ff00 */
[----:B------:R-:W-:Y:S02]  /*7e80*/  CS2R R10, SRZ ;  /* 0x00000000000a7805 */ /* 0x000fe4000001ff00 */
[----:B------:R-:W-:Y:S02]  /*7e90*/  ISETP.GE.AND P1, PT, R39, R32, PT ;  /* 0x000000202700720c */ /* 0x000fe40003f26270 */
[----:B----4-:R-:W-:-:S04]  /*7ea0*/  LEA.HI R6, R7, R7, RZ, 0x1 ;  /* 0x0000000707067211 */ /* 0x010fc800078f08ff */
        /* <DEDUP_REMOVED lines=11> */
[-C--:B---3--:R-:W-:Y:S02]  /*7f60*/  IADD3 R8, P1, R3, R4.reuse, RZ ;  /* 0x0000000403087210 */ /* 0x088fe40007f3e0ff */
[----:B------:R-:W-:-:S03]  /*7f70*/  IADD3 R4, P2, R14, R4, RZ ;  /* 0x000000040e047210 */ /* 0x000fc60007f5e0ff */
[--C-:B--2---:R-:W-:Y:S02]  /*7f80*/  IMAD.X R9, R0, 0x1, R5.reuse, P1 ;  /* 0x0000000100097824 */ /* 0x104fe400008e0605 */
[----:B------:R-:W-:-:S04]  /*7f90*/  IMAD.X R5, R24, 0x1, R5, P2 ;  /* 0x0000000118057824 */ /* 0x000fc800010e0605 */
[----:B------:R-:W5:Y:S04]  /*7fa0*/  LD.E.128 R8, desc[UR40][R8.64] ;  /* 0x0000002808087980 */ /* 0x000f68000c101d00 */
[----:B------:R-:W5:Y:S02]  /*7fb0*/  LD.E.128 R4, desc[UR40][R4.64] ;  /* 0x0000002804047980 */ /* 0x000f64000c101d00 */
.L_x_14501:
[----:B------:R-:W-:Y:S05]  /*7fc0*/  BSYNC B1 ;  /* 0x0000000000017941 */ /* 0x000fea0003800000 */
.L_x_14500:
[----:B------:R-:W0:Y:S01]  /*7fd0*/  SYNCS.PHASECHK.TRANS64.TRYWAIT P1, [R2+URZ+0x16800], R13 ;  /* 0x0168000d020075a7 */ /* 0x000e22000802017f */
[----:B------:R-:W-:Y:S01]  /*7fe0*/  IMAD R29, R29, -0xc0, R32 ;  /* 0xffffff401d1d7824 */ /* 0x000fe200078e0220 */
[----:B-----5:R-:W-:Y:S01]  /*7ff0*/  MOV R12, R5 ;  /* 0x00000005000c7202 */ /* 0x020fe20000000f00 */
[----:B------:R-:W-:Y:S01]  /*8000*/  VIADD R14, R19, 0x60 ;  /* 0x00000060130e7836 */ /* 0x000fe20000000000 */
[----:B------:R-:W-:Y:S01]  /*8010*/  BSSY B1, `(.L_x_14502) ;  /* 0x0000010000017945 */ /* 0x000fe20003800000 */
[----:B---3--:R-:W-:Y:S01]  /*8020*/  IMAD.MOV.U32 R3, RZ, RZ, R4 ;  /* 0x000000ffff037224 */ /* 0x008fe200078e0004 */
[----:B--2---:R-:W-:Y:S01]  /*8030*/  VIMNMX R0, R29, 0xc0, PT ;  /* 0x000000c01d007848 */ /* 0x004fe20003fe0100 */
[----:B------:R-:W-:Y:S01]  /*8040*/  IMAD.IADD R29, R16, 0x1, R41 ;  /* 0x00000001101d7824 */ /* 0x000fe200078e0229 */
[----:B------:R-:W-:Y:S01]  /*8050*/  PRMT R39, R12, 0x7610, R39 ;  /* 0x000076100c277816 */ /* 0x000fe20000000027 */
[----:B------:R-:W-:Y:S01]  /*8060*/  IMAD.MOV.U32 R12, RZ, RZ, R8 ;  /* 0x000000ffff0c7224 */ /* 0x000fe200078e0008 */
[----:B------:R-:W-:-:S02]  /*8070*/  ISETP.GE.OR P2, PT, R19, R0, P0 ;  /* 0x000000001300720c */ /* 0x000fc40000746670 */
[----:B------:R-:W-:Y:S01]  /*8080*/  ISETP.GE.OR P0, PT, R14, R0, P0 ;  /* 0x000000000e00720c */ /* 0x000fe20000706670 */
[----:B------:R-:W-:Y:S01]  /*8090*/  IMAD.MOV.U32 R0, RZ, RZ, R6 ;  /* 0x000000ffff007224 */ /* 0x000fe200078e0006 */
[----:B------:R-:W-:Y:S01]  /*80a0*/  PRMT R38, R38, 0x5410, R3 ;  /* 0x0000541026267816 */ /* 0x000fe20000000003 */
[----:B------:R-:W-:Y:S02]  /*80b0*/  IMAD.MOV.U32 R3, RZ, RZ, R7 ;  /* 0x000000ffff037224 */ /* 0x000fe400078e0007 */
[----:B------:R-:W-:Y:S01]  /*80c0*/  IMAD.MOV.U32 R14, RZ, RZ, R9 ;  /* 0x000000ffff0e7224 */ /* 0x000fe200078e0009 */
[----:B------:R-:W-:Y:S02]  /*80d0*/  PRMT R38, R12, 0x7610, R38 ;  /* 0x000076100c267816 */ /* 0x000fe40000000026 */
[----:B------:R-:W-:Y:S02]  /*80e0*/  PRMT R32, R0, 0x5410, R3 ;  /* 0x0000541000207816 */ /* 0x000fe40000000003 */
[----:B------:R-:W-:Y:S01]  /*80f0*/  PRMT R39, R39, 0x5410, R14 ;  /* 0x0000541027277816 */ /* 0x000fe2000000000e */
[----:B0-----:R-:W-:Y:S06]  /*8100*/  @!P1 BRA `(.L_x_14503) ;  /* 0x0000012400a09947 */ /* 0x001fec0003800000 */
.L_x_14727:
[----:B------:R-:W-:Y:S05]  /*8110*/  BSYNC B1 ;  /* 0x0000000000017941 */ /* 0x000fea0003800000 */
.L_x_14502:
        /* <DEDUP_REMOVED lines=11> */
[--C-:B------:R-:W-:Y:S01]  /*81d0*/  HADD2.F32 R43, -RZ, R45.reuse.H1_H1 ;  /* 0x3000002dff2b7230 */ /* 0x100fe20000004100 */
[----:B------:R-:W-:Y:S01]  /*81e0*/  SHF.R.U64 R55, R34, 0x10, R35 ;  /* 0x0000001022377819 */ /* 0x000fe20000001223 */
[----:B------:R-:W-:Y:S01]  /*81f0*/  HADD2.F32 R45, -RZ, R45.H0_H0 ;  /* 0x2000002dff2d7230 */ /* 0x000fe20000004100 */
[----:B------:R-:W-:Y:S02]  /*8200*/  SHF.R.U32.HI R44, RZ, 0x10, R31 ;  /* 0x00000010ff2c7819 */ /* 0x000fe4000001161f */
[----:B------:R-:W-:Y:S02]  /*8210*/  SHF.R.U64 R51, R20, 0x10, R21 ;  /* 0x0000001014337819 */ /* 0x000fe40000001215 */
[----:B------:R-:W-:Y:S01]  /*8220*/  SHF.R.U32.HI R46, RZ, 0x10, R35 ;  /* 0x00000010ff2e7819 */ /* 0x000fe20000011623 */
[----:B------:R-:W-:Y:S01]  /*8230*/  HADD2.F32 R44, -RZ, R44.H0_H0 ;  /* 0x2000002cff2c7230 */ /* 0x000fe20000004100 */
[----:B------:R-:W-:-:S02]  /*8240*/  SHF.R.U64 R54, R36, 0x10, R37 ;  /* 0x0000001024367819 */ /* 0x000fc40000001225 */
[----:B------:R-:W-:Y:S02]  /*8250*/  SHF.R.U32.HI R50, RZ, 0x10, R21 ;  /* 0x00000010ff327819 */ /* 0x000fe40000011615 */
[----:B------:R-:W-:Y:S02]  /*8260*/  SHF.R.U64 R53, R30, 0x10, R31 ;  /* 0x000000101e357819 */ /* 0x000fe4000000121f */
[----:B------:R-:W-:Y:S02]  /*8270*/  SHF.R.U32.HI R52, RZ, 0x10, R37 ;  /* 0x00000010ff347819 */ /* 0x000fe40000011625 */
[----:B--2---:R-:W-:-:S04]  /*8280*/  SHF.L.U32 R12, R12, 0x6, RZ ;  /* 0x000000060c0c7819 */ /* 0x004fc800000006ff */
[----:B------:R-:W-:-:S04]  /*8290*/  LOP3.LUT R24, R12, 0x1c0, RZ, 0xc0, !PT ;  /* 0x000001c00c187812 */ /* 0x000fc800078ec0ff */
[----:B------:R-:W-:Y:S02]  /*82a0*/  SHF.R.U32.HI R15, RZ, 0x3, R24 ;  /* 0x00000003ff0f7819 */ /* 0x000fe40000011618 */
        /* <DEDUP_REMOVED lines=24> */
[C---:B------:R-:W-:Y:S01]  /*8430*/  FFMA.FTZ R35, R21.reuse, R34, -R46 ;  /* 0x0000002215237223 */ /* 0x040fe2000001082e */
[C---:B------:R-:W-:Y:S01]  /*8440*/  FMUL.FTZ R45, R36.reuse, R47 ;  /* 0x0000002f242d7220 */ /* 0x040fe20000410000 */
[----:B------:R-:W-:Y:S02]  /*8450*/  HADD2.F32 R37, -RZ, R27.H1_H1 ;  /* 0x3000001bff257230 */ /* 0x000fe40000004100 */
[-C--:B------:R-:W-:Y:S01]  /*8460*/  FMUL.FTZ R36, R36, R43.reuse ;  /* 0x0000002b24247220 */ /* 0x080fe20000410000 */
[----:B------:R-:W-:Y:S02]  /*8470*/  HADD2.F32 R46, -RZ, R50.H0_H0 ;  /* 0x20000032ff2e7230 */ /* 0x000fe40000004100 */
[----:B------:R-:W-:Y:S01]  /*8480*/  FFMA.FTZ R44, R21, R44, R20 ;  /* 0x0000002c152c7223 */ /* 0x000fe20000010014 */
[----:B------:R-:W-:Y:S02]  /*8490*/  HADD2.F32 R31, -RZ, R15.H1_H1 ;  /* 0x3000000fff1f7230 */ /* 0x000fe40000004100 */
        /* <DEDUP_REMOVED lines=9> */
[----:B------:R-:W-:Y:S01]  /*8530*/  FFMA.FTZ R50, R31, R20, -R34 ;  /* 0x000000141f327223 */ /* 0x000fe20000010822 */
[----:B------:R-:W-:-:S02]  /*8540*/  HADD2.F32 R27, -RZ, R26.H0_H0 ;  /* 0x2000001aff1b7230 */ /* 0x000fc40000004100 */
[C---:B------:R-:W-:Y:S01]  /*8550*/  FMUL.FTZ R36, R25.reuse, R30 ;  /* 0x0000001e19247220 */ /* 0x040fe20000410000 */
[----:B------:R-:W-:Y:S02]  /*8560*/  HADD2.F32 R34, -RZ, R56.H1_H1 ;  /* 0x30000038ff227230 */ /* 0x000fe40000004100 */
[----:B------:R-:W-:Y:S01]  /*8570*/  FMUL.FTZ R25, R25, R42 ;  /* 0x0000002a19197220 */ /* 0x000fe20000410000 */
[----:B------:R-:W-:Y:S02]  /*8580*/  HADD2.F32 R20, -RZ, R33.H0_H0 ;  /* 0x20000021ff147230 */ /* 0x000fe40000004100 */
[----:B------:R-:W-:Y:S01]  /*8590*/  FFMA.FTZ R52, R31, R46, R52 ;  /* 0x0000002e1f347223 */ /* 0x000fe20000010034 */
[----:B------:R-:W-:Y:S01]  /*85a0*/  FFMA.FTZ R36, R13, R42, -R36 ;  /* 0x0000002a0d247223 */ /* 0x000fe20000010824 */
[----:B------:R-:W-:Y:S02]  /*85b0*/  HADD2.F32 R15, -RZ, R14.H0_H0 ;  /* 0x2000000eff0f7230 */ /* 0x000fe40000004100 */
[----:B------:R-:W-:Y:S01]  /*85c0*/  FMUL.FTZ R46, R27, R34 ;  /* 0x000000221b2e7220 */ /* 0x000fe20000410000 */
[----:B------:R-:W-:Y:S01]  /*85d0*/  FFMA.FTZ R30, R13, R30, R25 ;  /* 0x0000001e0d1e7223 */ /* 0x000fe20000010019 */
[----:B------:R-:W-:Y:S01]  /*85e0*/  FMUL.FTZ R42, R27, R20 ;  /* 0x000000141b2a7220 */ /* 0x000fe20000410000 */
[----:B------:R-:W-:-:S02]  /*85f0*/  HADD2.F32 R24, -RZ, R24.H1_H1 ;  /* 0x30000018ff187230 */ /* 0x000fc40000004100 */
        /* <DEDUP_REMOVED lines=27> */
.L_x_14505:
[----:B------:R-:W-:Y:S05]  /*87b0*/  BSYNC B1 ;  /* 0x0000000000017941 */ /* 0x000fea0003800000 */
.L_x_14504:
[----:B------:R-:W-:Y:S01]  /*87c0*/  PRMT R31, R0, 0x5410, R3 ;  /* 0x00005410001f7816 */ /* 0x000fe20000000003 */
[----:B------:R-:W-:Y:S06]  /*87d0*/  @P0 BRA `(.L_x_14496) ;  /* 0x0000000400800947 */ /* 0x000fec0003800000 */
[----:B------:R-:W2:Y:S01]  /*87e0*/  LDL R20, [R1+0x44] ;  /* 0x0000440001147983 */ /* 0x000ea20000100800 */
[C---:B-1----:R-:W-:Y:S02]  /*87f0*/  VIADD R12, R19.reuse, 0x60 ;  /* 0x00000060130c7836 */ /* 0x042fe40000000000 */
[----:B0-----:R-:W-:Y:S01]  /*8800*/  VIADD R13, R19, 0x60 ;  /* 0x00000060130d7836 */ /* 0x001fe20000000000 */
[----:B------:R-:W3:Y:S01]  /*8810*/  LDL R44, [R1+0x60] ;  /* 0x00006000012c7983 */ /* 0x000ee20000100800 */
[----:B------:R-:W-:Y:S02]  /*8820*/  IMAD.SHL.U32 R12, R12, 0x40, RZ ;  /* 0x000000400c0c7824 */ /* 0x000fe400078e00ff */
[----:B------:R-:W-:-:S03]  /*8830*/  IMAD.SHL.U32 R13, R13, 0x40, RZ ;  /* 0x000000400d0d7824 */ /* 0x000fc600078e00ff */
[----:B------:R-:W-:Y:S02]  /*8840*/  LOP3.LUT R12, R12, 0x1c0, RZ, 0xc0, !PT ;  /* 0x000001c00c0c7812 */ /* 0x000fe400078ec0ff */
[----:B------:R-:W-:Y:S02]  /*8850*/  LOP3.LUT R13, R13, 0x1c0, RZ, 0xc0, !PT ;  /* 0x000001c00d0d7812 */ /* 0x000fe400078ec0ff */
[----:B------:R-:W-:-:S04]  /*8860*/  SHF.R.U32.HI R12, RZ, 0x3, R12 ;  /* 0x00000003ff0c7819 */ /* 0x000fc8000001160c */
[----:B------:R-:W-:Y:S02]  /*8870*/  LOP3.LUT R29, R12, R29, R13, 0x1e, !PT ;  /* 0x0000001d0c1d7212 */ /* 0x000fe400078e1e0d */
[----:B------:R-:W-:Y:S01]  /*8880*/  SHF.R.U64 R42, R10, 0x10, R11 ;  /* 0x000000100a2a7819 */ /* 0x000fe2000000120b */
[----:B------:R-:W-:Y:S01]  /*8890*/  HADD2.F32 R10, -RZ, R39.H1_H1 ;  /* 0x30000027ff0a7230 */ /* 0x000fe20000004100 */
[--C-:B------:R-:W-:Y:S02]  /*88a0*/  SHF.R.U64 R35, R6, 0x10, R7.reuse ;  /* 0x0000001006237819 */ /* 0x100fe40000001207 */
[----:B------:R-:W-:Y:S02]  /*88b0*/  SHF.R.U32.HI R33, RZ, 0x10, R7 ;  /* 0x00000010ff217819 */ /* 0x000fe40000011607 */
[----:B------:R-:W-:Y:S02]  /*88c0*/  SHF.R.U32.HI R30, RZ, 0x10, R5 ;  /* 0x00000010ff1e7819 */ /* 0x000fe40000011605 */
[----:B------:R-:W-:-:S03]  /*88d0*/  SHF.R.U32.HI R21, RZ, 0x10, R9 ;  /* 0x00000010ff157819 */ /* 0x000fc60000011609 */
[----:B------:R-:W-:Y:S01]  /*88e0*/  HADD2.F32 R30, -RZ, R30.H0_H0 ;  /* 0x2000001eff1e7230 */ /* 0x000fe20000004100 */
[----:B------:R-:W-:Y:S01]  /*88f0*/  SHF.R.U32.HI R41, RZ, 0x10, R11 ;  /* 0x00000010ff297819 */ /* 0x000fe2000001160b */
[--C-:B------:R-:W-:Y:S01]  /*8900*/  HADD2.F32 R11, -RZ, R32.reuse.H0_H0 ;  /* 0x20000020ff0b7230 */ /* 0x100fe20000004100 */
[----:B------:R-:W-:Y:S01]  /*8910*/  SHF.R.U64 R43, R8, 0x10, R9 ;  /* 0x00000010082b7819 */ /* 0x000fe20000001209 */
[----:B------:R-:W-:Y:S01]  /*8920*/  HADD2.F32 R32, -RZ, R32.H1_H1 ;  /* 0x30000020ff207230 */ /* 0x000fe20000004100 */
[----:B------:R-:W-:Y:S02]  /*8930*/  SHF.R.U64 R37, R4, 0x10, R5 ;  /* 0x0000001004257819 */ /* 0x000fe40000001205 */
[----:B--2---:R-:W-:Y:S01]  /*8940*/  IADD3 R29, R20, R29, RZ ;  /* 0x0000001d141d7210 */ /* 0x004fe20007ffe0ff */
[----:B---3--:R-:W0:Y:S04]  /*8950*/  LDS.128 R12, [R44+0x8400] ;  /* 0x008400002c0c7984 */ /* 0x008e280000000c00 */
[----:B------:R-:W-:-:S05]  /*8960*/  IMAD R29, R29, 0x2, R2 ;  /* 0x000000021d1d7824 */ /* 0x000fca00078e0202 */
[----:B------:R-:W1:Y:S01]  /*8970*/  LDS.128 R24, [R29+0x8400] ;  /* 0x008400001d187984 */ /* 0x000e620000000c00 */
[----:B------:R-:W-:Y:S02]  /*8980*/  HADD2.F32 R20, -RZ, R39.H0_H0 ;  /* 0x20000027ff147230 */ /* 0x000fe40000004100 */
[----:B0-----:R-:W-:Y:S02]  /*8990*/  HADD2.F32 R3, -RZ, R13.H0_H0 ;  /* 0x2000000dff037230 */ /* 0x001fe40000004100 */
[----:B-1----:R-:W-:-:S05]  /*89a0*/  HADD2.F32 R7, -RZ, R25.H0_H0 ;  /* 0x20000019ff077230 */ /* 0x002fca0000004100 */
[C---:B------:R-:W-:Y:S01]  /*89b0*/  FMUL.FTZ R34, R7.reuse, R20 ;  /* 0x0000001407227220 */ /* 0x040fe20000410000 */
[-C--:B------:R-:W-:Y:S01]  /*89c0*/  FMUL.FTZ R36, R7, R10.reuse ;  /* 0x0000000a07247220 */ /* 0x080fe20000410000 */
[----:B------:R-:W-:Y:S02]  /*89d0*/  HADD2.F32 R25, -RZ, R25.H1_H1 ;  /* 0x30000019ff197230 */ /* 0x000fe40000004100 */
[----:B------:R-:W-:Y:S02]  /*89e0*/  HADD2.F32 R6, -RZ, R24.H0_H0 ;  /* 0x20000018ff067230 */ /* 0x000fe40000004100 */
[C---:B------:R-:W-:Y:S01]  /*89f0*/  FFMA.FTZ R34, R3.reuse, R10, -R34 ;  /* 0x0000000a03227223 */ /* 0x040fe20000010822 */
[--C-:B------:R-:W-:Y:S02]  /*8a00*/  HADD2.F32 R7, -RZ, R38.reuse.H1_H1 ;  /* 0x30000026ff077230 */ /* 0x100fe40000004100 */
[----:B------:R-:W-:Y:S01]  /*8a10*/  FFMA.FTZ R36, R3, R20, R36 ;  /* 0x0000001403247223 */ /* 0x000fe20000010024 */
[----:B------:R-:W-:-:S02]  /*8a20*/  HADD2.F32 R3, -RZ, R38.H0_H0 ;  /* 0x20000026ff037230 */ /* 0x000fc40000004100 */
[----:B------:R-:W-:Y:S02]  /*8a30*/  HADD2.F32 R10, -RZ, R21.H0_H0 ;  /* 0x20000015ff0a7230 */ /* 0x000fe40000004100 */
[C---:B------:R-:W-:Y:S01]  /*8a40*/  FMUL.FTZ R40, R25.reuse, R30 ;  /* 0x0000001e19287220 */ /* 0x040fe20000410000 */
[----:B------:R-:W-:Y:S02]  /*8a50*/  HADD2.F32 R13, -RZ, R13.H1_H1 ;  /* 0x3000000dff0d7230 */ /* 0x000fe40000004100 */
[C---:B------:R-:W-:Y:S01]  /*8a60*/  FMUL.FTZ R21, R6.reuse, R7 ;  /* 0x0000000706157220 */ /* 0x040fe20000410000 */
[----:B------:R-:W-:Y:S02]  /*8a70*/  HADD2.F32 R0, -RZ, R12.H0_H0 ;  /* 0x2000000cff007230 */ /* 0x000fe40000004100 */
[----:B------:R-:W-:Y:S01]  /*8a80*/  FMUL.FTZ R6, R6, R3 ;  /* 0x0000000306067220 */ /* 0x000fe20000410000 */
[-C--:B------:R-:W-:Y:S01]  /*8a90*/  FMUL.FTZ R20, R25, R10.reuse ;  /* 0x0000000a19147220 */ /* 0x080fe20000410000 */
[----:B------:R-:W-:Y:S01]  /*8aa0*/  FFMA.FTZ R25, R13, R10, -R40 ;  /* 0x0000000a0d197223 */ /* 0x000fe20000010828 */
[----:B------:R-:W-:-:S02]  /*8ab0*/  HADD2.F32 R8, -RZ, R26.H0_H0 ;  /* 0x2000001aff087230 */ /* 0x000fc40000004100 */
[C---:B------:R-:W-:Y:S01]  /*8ac0*/  FFMA.FTZ R21, R0.reuse, R3, -R21 ;  /* 0x0000000300157223 */ /* 0x040fe20000010815 */
[----:B------:R-:W-:Y:S02]  /*8ad0*/  HADD2.F32 R9, -RZ, R27.H0_H0 ;  /* 0x2000001bff097230 */ /* 0x000fe40000004100 */
[----:B------:R-:W-:Y:S01]  /*8ae0*/  FFMA.FTZ R10, R0, R7, R6 ;  /* 0x00000007000a7223 */ /* 0x000fe20000010006 */
[--C-:B------:R-:W-:Y:S02]  /*8af0*/  HADD2.F32 R3, -RZ, R31.reuse.H0_H0 ;  /* 0x2000001fff037230 */ /* 0x100fe40000004100 */
[----:B------:R-:W-:Y:S02]  /*8b00*/  HADD2.F32 R0, -RZ, R31.H1_H1 ;  /* 0x3000001fff007230 */ /* 0x000fe40000004100 */
[----:B------:R-:W-:Y:S01]  /*8b10*/  FFMA.FTZ R13, R13, R30, R20 ;  /* 0x0000001e0d0d7223 */ /* 0x000fe20000010014 */
[----:B------:R-:W-:Y:S02]  /*8b20*/  HADD2.F32 R4, -RZ, R14.H0_H0 ;  /* 0x2000000eff047230 */ /* 0x000fe40000004100 */
[----:B------:R-:W-:Y:S01]  /*8b30*/  FMUL.FTZ R7, R8, R11 ;  /* 0x0000000b08077220 */ /* 0x000fe20000410000 */
[----:B------:R-:W-:-:S02]  /*8b40*/  HADD2.F32 R5, -RZ, R15.H0_H0 ;  /* 0x2000000fff057230 */ /* 0x000fc40000004100 */
[-C--:B------:R-:W-:Y:S01]  /*8b50*/  FMUL.FTZ R31, R8, R3.reuse ;  /* 0x00000003081f7220 */ /* 0x080fe20000410000 */
[C---:B------:R-:W-:Y:S01]  /*8b60*/  FMUL.FTZ R30, R9.reuse, R32 ;  /* 0x00000020091e7220 */ /* 0x040fe20000410000 */
[----:B------:R-:W-:Y:S02]  /*8b70*/  HADD2.F32 R27, -RZ, R27.H1_H1 ;  /* 0x3000001bff1b7230 */ /* 0x000fe40000004100 */
[----:B------:R-:W-:Y:S01]  /*8b80*/  FMUL.FTZ R9, R9, R0 ;  /* 0x0000000009097220 */ /* 0x000fe20000410000 */
[----:B------:R-:W-:Y:S02]  /*8b90*/  HADD2.F32 R8, -RZ, R33.H0_H0 ;  /* 0x20000021ff087230 */ /* 0x000fe40000004100 */
[----:B------:R-:W-:Y:S02]  /*8ba0*/  HADD2.F32 R6, -RZ, R41.H0_H0 ;  /* 0x20000029ff067230 */ /* 0x000fe40000004100 */
[----:B------:R-:W-:Y:S01]  /*8bb0*/  FFMA.FTZ R20, R4, R3, -R7 ;  /* 0x0000000304147223 */ /* 0x000fe20000010807 */
[----:B------:R-:W-:-:S02]  /*8bc0*/  HADD2.F32 R15, -RZ, R15.H1_H1 ;  /* 0x3000000fff0f7230 */ /* 0x000fc40000004100 */
[----:B------:R-:W-:Y:S01]  /*8bd0*/  FFMA.FTZ R31, R4, R11, R31 ;  /* 0x0000000b041f7223 */ /* 0x000fe2000001001f */
[----:B------:R-:W-:Y:S02]  /*8be0*/  HADD2.F32 R24, -RZ, R24.H1_H1 ;  /* 0x30000018ff187230 */ /* 0x000fe40000004100 */
[C---:B------:R-:W-:Y:S01]  /*8bf0*/  FFMA.FTZ R30, R5.reuse, R0, -R30 ;  /* 0x00000000051e7223 */ /* 0x040fe2000001081e */
[----:B------:R-:W-:Y:S01]  /*8c00*/  FFMA.FTZ R32, R5, R32, R9 ;  /* 0x0000002005207223 */ /* 0x000fe20000010009 */
[----:B------:R-:W-:Y:S02]  /*8c10*/  HADD2.F32 R7, -RZ, R37.H0_H0 ;  /* 0x20000025ff077230 */ /* 0x000fe40000004100 */
[C---:B------:R-:W-:Y:S01]  /*8c20*/  FMUL.FTZ R4, R27.reuse, R8 ;  /* 0x000000081b047220 */ /* 0x040fe20000410000 */
[----:B------:R-:W-:Y:S02]  /*8c30*/  HADD2.F32 R26, -RZ, R26.H1_H1 ;  /* 0x3000001aff1a7230 */ /* 0x000fe40000004100 */
[----:B------:R-:W-:Y:S01]  /*8c40*/  FMUL.FTZ R0, R27, R6 ;  /* 0x000000061b007220 */ /* 0x000fe20000410000 */
[----:B------:R-:W-:-:S02]  /*8c50*/  HADD2.F32 R3, -RZ, R43.H0_H0 ;  /* 0x2000002bff037230 */ /* 0x000fc40000004100 */
[----:B------:R-:W-:Y:S02]  /*8c60*/  HADD2.F32 R9, -RZ, R35.H0_H0 ;  /* 0x20000023ff097230 */ /* 0x000fe40000004100 */
[----:B------:R-:W-:Y:S02]  /*8c70*/  HADD2.F32 R5, -RZ, R42.H0_H0 ;  /* 0x2000002aff057230 */ /* 0x000fe40000004100 */
[C---:B------:R-:W-:Y:S01]  /*8c80*/  FFMA.FTZ R27, R15.reuse, R6, -R4 ;  /* 0x000000060f1b7223 */ /* 0x040fe20000010804 */
[----:B------:R-:W-:Y:S02]  /*8c90*/  HADD2.F32 R12, -RZ, R12.H1_H1 ;  /* 0x3000000cff0c7230 */ /* 0x000fe40000004100 */
        /* <DEDUP_REMOVED lines=20> */
.L_x_14496:
[----:B------:R-:W-:Y:S05]  /*8de0*/  BSYNC B0 ;  /* 0x0000000000007941 */ /* 0x000fea0003800000 */
.L_x_14482:
        /* <DEDUP_REMOVED lines=8> */
.L_x_14479:
[----:B------:R-:W-:-:S13]  /*8e70*/  ISETP.NE.AND P0, PT, R156, 0x3, PT ;  /* 0x000000039c00780c */ /* 0x000fda0003f05270 */
[----:B------:R-:W-:Y:S05]  /*8e80*/  @!P0 BRA `(.L_x_14506) ;  /* 0x0000000000048947 */ /* 0x000fea0003800000 */
[----:B------:R-:W-:Y:S01]  /*8e90*/  BPT.TRAP 0x1 ;  /* 0x000000040000795c */ /* 0x000fe20000300000 */
.L_x_14506:
[----:B---3--:R-:W-:Y:S01]  /*8ea0*/  IMAD R10, R18, 0x8, R2 ;  /* 0x00000008120a7824 */ /* 0x008fe200078e0202 */
[----:B01----:R-:W-:-:S04]  /*8eb0*/  SHF.L.U32 R3, R23, 0x1f, RZ ;  /* 0x0000001f17037819 */ /* 0x003fc800000006ff */
[----:B------:R0:W1:Y:S01]  /*8ec0*/  SYNCS.PHASECHK.TRANS64.TRYWAIT P2, [R10+URZ+0x16830], R3 ;  /* 0x016830030a0075a7 */ /* 0x000062000804017f */
[----:B------:R-:W-:Y:S05]  /*8ed0*/  @!P0 BRA `(.L_x_14507) ;  /* 0x0000000000048947 */ /* 0x000fea0003800000 */
[----:B------:R-:W-:Y:S01]  /*8ee0*/  BPT.TRAP 0x1 ;  /* 0x000000040000795c */ /* 0x000fe20000300000 */
.L_x_14507:
[----:B--2---:R-:W2:Y:S02]  /*8ef0*/  S2R R0, SR_TID.X ;  /* 0x0000000000007919 */ /* 0x004ea40000002100 */
[----:B--2---:R-:W-:-:S04]  /*8f00*/  LOP3.LUT R0, R0, 0x7f, RZ, 0xc0, !PT ;  /* 0x0000007f00007812 */ /* 0x004fc800078ec0ff */
[----:B------:R-:W-:Y:S01]  /*8f10*/  ISETP.NE.AND P1, PT, R0, RZ, PT ;  /* 0x000000ff0000720c */ /* 0x000fe20003f25270 */
[----:B-1----:R-:W-:-:S12]  /*8f20*/  @P2 BRA `(.L_x_14508) ;  /* 0x0000000000082947 */ /* 0x002fd80003800000 */
[----:B------:R-:W1:Y:S02]  /*8f30*/  SYNCS.PHASECHK.TRANS64.TRYWAIT P2, [R10+URZ+0x16830], R3 ;  /* 0x016830030a0075a7 */ /* 0x000e64000804017f */
[----:B-1----:R-:W-:Y:S05]  /*8f40*/  @!P2 BRA `(.L_x_14509) ;  /* 0x000001180024a947 */ /* 0x002fea0003800000 */
.L_x_14508:
[----:B------:R-:W-:Y:S05]  /*8f50*/  WARPSYNC.ALL ;  /* 0x0000000000007948 */ /* 0x000fea0003800000 */
[----:B------:R-:W-:Y:S01]  /*8f60*/  VIADD R0, R2, 0xe400 ;  /* 0x0000e40002007836 */ /* 0x000fe20000000000 */
[----:B------:R-:W-:-:S04]  /*8f70*/  LOP3.LUT R6, R28, 0x10000, RZ, 0xfc, !PT ;  /* 0x000100001c067812 */ /* 0x000fc800078efcff */
[----:B------:R-:W-:-:S04]  /*8f80*/  SHF.R.U32.HI R0, RZ, 0x4, R0 ;  /* 0x00000004ff007819 */ /* 0x000fc80000011600 */
[----:B------:R-:W-:-:S04]  /*8f90*/  LOP3.LUT R0, R0, 0x3fff, RZ, 0xc0, !PT ;  /* 0x00003fff00007812 */ /* 0x000fc800078ec0ff */
[----:B01----:R-:W-:Y:S01]  /*8fa0*/  LOP3.LUT R3, R0, 0x10000, RZ, 0xfc, !PT ;  /* 0x0001000000037812 */ /* 0x003fe200078efcff */
[----:B------:R-:W-:Y:S02]  /*8fb0*/  IMAD.MOV.U32 R7, RZ, RZ, 0x40000040 ;  /* 0x40000040ff077424 */ /* 0x000fe400078e00ff */
[----:B------:R-:W-:Y:S01]  /*8fc0*/  IMAD.MOV.U32 R5, RZ, RZ, 0x40000040 ;  /* 0x40000040ff057424 */ /* 0x000fe200078e00ff */
[----:B------:R-:W-:Y:S01]  /*8fd0*/  R2UR UR4, R6 ;  /* 0x00000000060472ca */ /* 0x000fe200000e0000 */
[----:B------:R-:W-:Y:S01]  /*8fe0*/  IMAD R4, R18, 0x400, R3 ;  /* 0x0000040012047824 */ /* 0x000fe200078e0203 */
[----:B------:R-:W-:Y:S01]  /*8ff0*/  R2UR UR5, R7 ;  /* 0x00000000070572ca */ /* 0x000fe200000e0000 */
[----:B-----5:R-:W-:Y:S01]  /*9000*/  WARPGROUP.ARRIVE ;  /* 0x00000000000079c5 */ /* 0x020fe20000000000 */
[----:B------:R-:W-:Y:S01]  /*9010*/  R2UR UR7, R5 ;  /* 0x00000000050772ca */ /* 0x000fe200000e0000 */
[----:B------:R-:W-:Y:S01]  /*9020*/  VIADD R92, R6, 0x2 ;  /* 0x00000002065c7836 */ /* 0x000fe20000000000 */
[C---:B------:R-:W-:Y:S01]  /*9030*/  R2UR UR6, R4.reuse ;  /* 0x00000000040672ca */ /* 0x040fe200000e0000 */
[----:B------:R-:W-:Y:S01]  /*9040*/  IMAD.MOV.U32 R9, RZ, RZ, 0x40000040 ;  /* 0x40000040ff097424 */ /* 0x000fe200078e00ff */
[----:B------:R-:W-:Y:S01]  /*9050*/  MOV R93, 0x40000040 ;  /* 0x40000040005d7802 */ /* 0x000fe20000000f00 */
[----:B------:R-:W-:Y:S01]  /*9060*/  STL [R1+0x4], R3 ;  /* 0x0000040301007387 */ /* 0x000fe20000100800 */
[----:B------:R-:W-:Y:S01]  /*9070*/  VIADD R8, R4, 0x2 ;  /* 0x0000000204087836 */ /* 0x000fe20000000000 */
[----:B------:R-:W0:Y:S02]  /*9080*/  LDC R0, c[0x0][0x448] ;  /* 0x00011200ff007b82 */ /* 0x000e240000000800 */
[----:B------:R-:W2:Y:S04]  /*9090*/  LDL R12, [R1+0x48] ;  /* 0x00004800010c7983 */ /* 0x000ea80000100800 */
[----:B------:R-:W2:Y:S02]  /*90a0*/  LDL R94, [R1+0x24] ;  /* 0x00002400015e7983 */ /* 0x000ea40000100800 */
[----:B------:R-:W-:Y:S01]  /*90b0*/  HGMMA.64x128x16.F32 R24, gdesc[UR4], RZ, !UPT, gsb0 ;  /* 0x01e00000041879f0 */ /* 0x000fe2000c0008ff */
[----:B------:R-:W-:Y:S01]  /*90c0*/  R2UR UR4, R92 ;  /* 0x000000005c0472ca */ /* 0x000fe200000e0000 */
[----:B------:R-:W3:Y:S01]  /*90d0*/  LDL R11, [R1+0x30] ;  /* 0x00003000010b7983 */ /* 0x000ee20000100800 */
[----:B------:R-:W-:-:S02]  /*90e0*/  R2UR UR5, R93 ;  /* 0x000000005d0572ca */ /* 0x000fc400000e0000 */
[----:B------:R-:W-:Y:S01]  /*90f0*/  R2UR UR6, R8 ;  /* 0x00000000080672ca */ /* 0x000fe200000e0000 */
[----:B------:R-:W4:Y:S01]  /*9100*/  LDL R90, [R1+0x2c] ;  /* 0x00002c00015a7983 */ /* 0x000f220000100800 */
[----:B------:R-:W-:-:S03]  /*9110*/  R2UR UR7, R9 ;  /* 0x00000000090772ca */ /* 0x000fc600000e0000 */
[----:B------:R1:W-:Y:S04]  /*9120*/  STL.64 [R1+0x18], R92 ;  /* 0x0000185c01007387 */ /* 0x0003e80000100a00 */
[----:B-1----:R-:W4:Y:S01]  /*9130*/  LDL R92, [R1+0x20] ;  /* 0x00002000015c7983 */ /* 0x002f220000100800 */
[----:B------:R-:W-:Y:S02]  /*9140*/  VIADD R20, R6, 0x4 ;  /* 0x0000000406147836 */ /* 0x000fe40000000000 */
[----:B------:R-:W-:Y:S02]  /*9150*/  VIADD R8, R4, 0x4 ;  /* 0x0000000404087836 */ /* 0x000fe40000000000 */
[----:B------:R-:W-:Y:S02]  /*9160*/  IMAD.MOV.U32 R21, RZ, RZ, 0x40000040 ;  /* 0x40000040ff157424 */ /* 0x000fe400078e00ff */
[----:B------:R-:W-:Y:S01]  /*9170*/  IMAD.MOV.U32 R9, RZ, RZ, 0x40000040 ;  /* 0x40000040ff097424 */ /* 0x000fe200078e00ff */
[----:B------:R-:W-:-:S02]  /*9180*/  WARPGROUP.DEPBAR.LE gsb0, 0x0 ;  /* 0x00008000000079c5 */ /* 0x000fc40000010000 */
[----:B------:R-:W-:-:S06]  /*9190*/  WARPGROUP.ARRIVE ;  /* 0x00000000000079c5 */ /* 0x000fcc0000000000 */
[----:B------:R-:W-:Y:S01]  /*91a0*/  HGMMA.64x128x16.F32 R24, gdesc[UR4], R24, gsb0 ;  /* 0x01e00000041879f0 */ /* 0x000fe20008000818 */
[----:B------:R-:W-:Y:S02]  /*91b0*/  R2UR UR4, R20 ;  /* 0x00000000140472ca */ /* 0x000fe400000e0000 */
[----:B------:R-:W-:Y:S02]  /*91c0*/  R2UR UR5, R21 ;  /* 0x00000000150572ca */ /* 0x000fe400000e0000 */
[----:B------:R-:W-:Y:S02]  /*91d0*/  R2UR UR6, R8 ;  /* 0x00000000080672ca */ /* 0x000fe400000e0000 */
[----:B------:R-:W-:Y:S01]  /*91e0*/  R2UR UR7, R9 ;  /* 0x00000000090772ca */ /* 0x000fe200000e0000 */
[----:B------:R-:W-:Y:S01]  /*91f0*/  VIADD R14, R6, 0x6 ;  /* 0x00000006060e7836 */ /* 0x000fe20000000000 */
[----:B------:R-:W-:Y:S01]  /*9200*/  MOV R5, 0x40000040 ;  /* 0x4000004000057802 */ /* 0x000fe20000000f00 */
[----:B------:R-:W-:-:S02]  /*9210*/  VIADD R4, R4, 0x6 ;  /* 0x0000000604047836 */ /* 0x000fc40000000000 */
[----:B------:R-:W-:Y:S01]  /*9220*/  IMAD.MOV.U32 R15, RZ, RZ, 0x40000040 ;  /* 0x40000040ff0f7424 */ /* 0x000fe200078e00ff */
[----:B------:R-:W-:Y:S02]  /*9230*/  WARPGROUP.DEPBAR.LE gsb0, 0x0 ;  /* 0x00008000000079c5 */ /* 0x000fe40000010000 */
[----:B------:R-:W-:-:S06]  /*9240*/  WARPGROUP.ARRIVE ;  /* 0x00000000000079c5 */ /* 0x000fcc0000000000 */
[----:B------:R-:W-:Y:S01]  /*9250*/  HGMMA.64x128x16.F32 R24, gdesc[UR4], R24, gsb0 ;  /* 0x01e00000041879f0 */ /* 0x000fe20008000818 */
[----:B------:R-:W-:Y:S02]  /*9260*/  R2UR UR4, R14 ;  /* 0x000000000e0472ca */ /* 0x000fe400000e0000 */
[----:B------:R-:W-:Y:S02]  /*9270*/  R2UR UR5, R15 ;  /* 0x000000000f0572ca */ /* 0x000fe400000e0000 */
[----:B------:R-:W-:Y:S02]  /*9280*/  R2UR UR6, R4 ;  /* 0x00000000040672ca */ /* 0x000fe400000e0000 */
[----:B------:R-:W-:Y:S02]  /*9290*/  R2UR UR7, R5 ;  /* 0x00000000050772ca */ /* 0x000fe400000e0000 */
[----:B0-----:R-:W-:-:S13]  /*92a0*/  ISETP.NE.AND P2, PT, R0, 0x1, PT ;  /* 0x000000010000780c */ /* 0x001fda0003f45270 */
[----:B------:R-:W0:Y:S08]  /*92b0*/  @P2 LDC R3, c[0x0][0x44c] ;  /* 0x00011300ff032b82 */ /* 0x000e300000000800 */
[----:B------:R-:W1:Y:S01]  /*92c0*/  @P2 LDC R5, c[0x0][0x450] ;  /* 0x00011400ff052b82 */ /* 0x000e620000000800 */
[----:B------:R-:W-:Y:S04]  /*92d0*/  STL.64 [R1+0x10], R20 ;  /* 0x0000101401007387 */ /* 0x000fe80000100a00 */
[----:B------:R2:W-:Y:S02]  /*92e0*/  STL.64 [R1+0x8], R14 ;  /* 0x0000080e01007387 */ /* 0x0005e40000100a00 */
[----:B--2---:R-:W-:-:S04]  /*92f0*/  IMAD.IADD R14, R12, 0x1, R94 ;  /* 0x000000010c0e7824 */ /* 0x004fc800078e025e */
[----:B0-----:R-:W-:-:S05]  /*9300*/  @P2 IMAD.HI.U32 R0, R14, R3, RZ ;  /* 0x000000030e002227 */ /* 0x001fca00078e00ff */
[----:B-1----:R-:W-:Y:S01]  /*9310*/  @P2 SHF.R.U32.HI R14, RZ, R5, R0 ;  /* 0x00000005ff0e2219 */ /* 0x002fe20000011600 */
[----:B------:R-:W-:Y:S02]  /*9320*/  WARPGROUP.DEPBAR.LE gsb0, 0x0 ;  /* 0x00008000000079c5 */ /* 0x000fe40000010000 */
[----:B------:R-:W-:-:S06]  /*9330*/  WARPGROUP.ARRIVE ;  /* 0x00000000000079c5 */ /* 0x000fcc0000000000 */
[----:B------:R-:W-:Y:S01]  /*9340*/  HGMMA.64x128x16.F32 R24, gdesc[UR4], R24, gsb0 ;  /* 0x01e00000041879f0 */ /* 0x000fe20008000818 */
[----:B------:R-:W0:Y:S01]  /*9350*/  SHFL.IDX PT, R0, R14, 0x1, 0x1c1f ;  /* 0x003c1f000e007f89 */ /* 0x000e2200000e0000 */
[----:B------:R-:W-:Y:S01]  /*9360*/  IMAD.MOV.U32 R95, RZ, RZ, -0x80 ;  /* 0xffffff80ff5f7424 */ /* 0x000fe200078e00ff */
[----:B------:R-:W-:Y:S01]  /*9370*/  ULDC UR4, c[0x0][0x988] ;  /* 0x0002620000047ab9 */ /* 0x000fe20000000800 */
[----:B------:R-:W-:Y:S01]  /*9380*/  @!P1 VIADD R10, R10, 0x16840 ;  /* 0x000168400a0a9836 */ /* 0x000fe20000000000 */
[----:B------:R-:W-:Y:S01]  /*9390*/  ULDC UR5, c[0x0][0x988] ;  /* 0x0002620000057ab9 */ /* 0x000fe20000000800 */
[----:B------:R-:W-:-:S05]  /*93a0*/  IMAD R95, R88, R95, 0x80 ;  /* 0x00000080585f7424 */ /* 0x000fca00078e025f */
[C-C-:B---3--:R-:W-:Y:S02]  /*93b0*/  IADD3 R12, -R11.reuse, 0x1, R95.reuse ;  /* 0x000000010b0c7810 */ /* 0x148fe40007ffe15f */
[----:B----4-:R-:W-:Y:S02]  /*93c0*/  IADD3 R95, -R11, R90, R95 ;  /* 0x0000005a0b5f7210 */ /* 0x010fe40007ffe15f */
[----:B------:R-:W-:-:S04]  /*93d0*/  IADD3 R12, -R92, R12, R90 ;  /* 0x0000000c5c0c7210 */ /* 0x000fc80007ffe15a */
[----:B0-----:R-:W-:-:S04]  /*93e0*/  VIADDMNMX R0, R0, R12, R95, PT ;  /* 0x0000000c00007246 */ /* 0x001fc8000380015f */
[C---:B------:R-:W-:Y:S02]  /*93f0*/  ISETP.GT.AND P4, PT, R0.reuse, RZ, PT ;  /* 0x000000ff0000720c */ /* 0x040fe40003f84270 */
[C---:B------:R-:W-:Y:S02]  /*9400*/  ISETP.GT.AND P5, PT, R0.reuse, 0x1, PT ;  /* 0x000000010000780c */ /* 0x040fe40003fa4270 */
[----:B------:R-:W-:Y:S01]  /*9410*/  ISETP.GT.AND P3, PT, R0, 0x8, PT ;  /* 0x000000080000780c */ /* 0x000fe20003f64270 */
[----:B------:R-:W-:Y:S02]  /*9420*/  WARPGROUP.DEPBAR.LE gsb0, 0x0 ;  /* 0x00008000000079c5 */ /* 0x000fe40000010000 */
[----:B------:R-:W-:Y:S02]  /*9430*/  FSEL R109, R26, -INF , P4 ;  /* 0xff8000001a6d7808 */ /* 0x000fe40002000000 */
[----:B------:R-:W-:Y:S02]  /*9440*/  FSEL R107, R27, -INF , P5 ;  /* 0xff8000001b6b7808 */ /* 0x000fe40002800000 */
[----:B------:R-:W-:-:S02]  /*9450*/  ISETP.GT.AND P4, PT, R0, 0x9, PT ;  /* 0x000000090000780c */ /* 0x000fc40003f84270 */
[----:B------:R-:W-:Y:S02]  /*9460*/  FSEL R97, R30, -INF , P3 ;  /* 0xff8000001e617808 */ /* 0x000fe40001800000 */
[----:B------:R-:W-:Y:S02]  /*9470*/  FMNMX.FTZ R4, R109, R107, !PT ;  /* 0x0000006b6d047209 */ /* 0x000fe40007810000 */
[C---:B------:R-:W-:Y:S02]  /*9480*/  ISETP.GT.AND P3, PT, R0.reuse, 0x10, PT ;  /* 0x000000100000780c */ /* 0x040fe40003f64270 */
[----:B------:R-:W-:Y:S02]  /*9490*/  FSEL R99, R31, -INF , P4 ;  /* 0xff8000001f637808 */ /* 0x000fe40002000000 */
[----:B------:R-:W-:Y:S02]  /*94a0*/  FMNMX.FTZ R4, R97, R4, !PT ;  /* 0x0000000461047209 */ /* 0x000fe40007810000 */
        /* <DEDUP_REMOVED lines=81> */
[----:B------:R-:W-:Y:S02]  /*99c0*/  FSEL R87, R87, -INF , P4 ;  /* 0xff80000057577808 */ /* 0x000fe40002000000 */
[----:B------:R-:W-:-:S04]  /*99d0*/  FMNMX.FTZ R4, R93, R4, !PT ;  /* 0x000000045d047209 */ /* 0x000fc80007810000 */
[----:B------:R-:W-:-:S05]  /*99e0*/  FMNMX.FTZ R4, R87, R4, !PT ;  /* 0x0000000457047209 */ /* 0x000fca0007810000 */
[----:B------:R-:W0:Y:S04]  /*99f0*/  SHFL.BFLY PT, R9, R4, 0x2, 0x1f ;  /* 0x0c401f0004097f89 */ /* 0x000e2800000e0000 */
[----:B------:R-:W1:Y:S01]  /*9a00*/  SHFL.IDX PT, R14, R14, RZ, 0x1c1f ;  /* 0x001c1fff0e0e7589 */ /* 0x000e6200000e0000 */
[----:B0-----:R-:W-:-:S05]  /*9a10*/  FMNMX.FTZ R20, R4, R9, !PT ;  /* 0x0000000904147209 */ /* 0x001fca0007810000 */
[----:B------:R-:W0:Y:S01]  /*9a20*/  SHFL.BFLY PT, R9, R20, 0x1, 0x1f ;  /* 0x0c201f0014097f89 */ /* 0x000e2200000e0000 */
[----:B------:R-:W-:Y:S01]  /*9a30*/  IMAD.U32 R0, RZ, RZ, UR4 ;  /* 0x00000004ff007e24 */ /* 0x000fe2000f8e00ff */
[----:B-1----:R-:W-:Y:S01]  /*9a40*/  VIADDMNMX R12, R14, R12, R95, PT ;  /* 0x0000000c0e0c7246 */ /* 0x002fe2000380015f */
[----:B------:R-:W-:-:S03]  /*9a50*/  ULDC UR4, c[0x0][0x988] ;  /* 0x0002620000047ab9 */ /* 0x000fc60000000800 */
[C---:B------:R-:W-:Y:S02]  /*9a60*/  ISETP.GT.AND P4, PT, R12.reuse, RZ, PT ;  /* 0x000000ff0c00720c */ /* 0x040fe40003f84270 */
[----:B------:R-:W-:Y:S02]  /*9a70*/  ISETP.GT.AND P5, PT, R12, 0x1, PT ;  /* 0x000000010c00780c */ /* 0x000fe40003fa4270 */
[----:B------:R-:W-:Y:S02]  /*9a80*/  FSEL R95, R24, -INF , P4 ;  /* 0xff800000185f7808 */ /* 0x000fe40002000000 */
[----:B------:R-:W-:Y:S02]  /*9a90*/  FSEL R25, R25, -INF , P5 ;  /* 0xff80000019197808 */ /* 0x000fe40002800000 */
[----:B0-----:R-:W-:-:S04]  /*9aa0*/  FMNMX.FTZ R9, R20, R9, !PT ;  /* 0x0000000914097209 */ /* 0x001fc80007810000 */
[C---:B------:R-:W-:Y:S01]  /*9ab0*/  FSETP.NEU.FTZ.AND P3, PT, R9.reuse, -INF , PT ;  /* 0xff8000000900780b */ /* 0x040fe20003f7d000 */
[----:B------:R-:W-:-:S05]  /*9ac0*/  FMUL.FTZ R8, R9, R0 ;  /* 0x0000000009087220 */ /* 0x000fca0000410000 */
[----:B------:R-:W-:Y:S02]  /*9ad0*/  FSEL R8, R8, RZ, P3 ;  /* 0x000000ff08087208 */ /* 0x000fe40001800000 */
[C---:B------:R-:W-:Y:S02]  /*9ae0*/  ISETP.GT.AND P3, PT, R12.reuse, 0x8, PT ;  /* 0x000000080c00780c */ /* 0x040fe40003f64270 */
[----:B------:R-:W-:Y:S01]  /*9af0*/  ISETP.GT.AND P4, PT, R12, 0x9, PT ;  /* 0x000000090c00780c */ /* 0x000fe20003f84270 */
[----:B------:R-:W-:Y:S01]  /*9b00*/  FFMA.FTZ R151, R97, R0, -R8 ;  /* 0x0000000061977223 */ /* 0x000fe20000010808 */
[----:B------:R-:W-:Y:S02]  /*9b10*/  FSEL R97, R28, -INF , P3 ;  /* 0xff8000001c617808 */ /* 0x000fe40001800000 */
[----:B------:R-:W-:Y:S02]  /*9b20*/  FMNMX.FTZ R20, R95, R25, !PT ;  /* 0x000000195f147209 */ /* 0x000fe40007810000 */
[----:B------:R-:W-:-:S02]  /*9b30*/  ISETP.GT.AND P3, PT, R12, 0x10, PT ;  /* 0x000000100c00780c */ /* 0x000fc40003f64270 */
[----:B------:R-:W-:Y:S02]  /*9b40*/  FSEL R29, R29, -INF , P4 ;  /* 0xff8000001d1d7808 */ /* 0x000fe40002000000 */
[----:B------:R-:W-:Y:S01]  /*9b50*/  FMNMX.FTZ R20, R97, R20, !PT ;  /* 0x0000001461147209 */ /* 0x000fe20007810000 */
[----:B------:R-:W-:Y:S01]  /*9b60*/  FFMA.FTZ R14, R99, R0, -R8 ;  /* 0x00000000630e7223 */ /* 0x000fe20000010808 */
[----:B------:R-:W-:Y:S02]  /*9b70*/  ISETP.GT.AND P4, PT, R12, 0x11, PT ;  /* 0x000000110c00780c */ /* 0x000fe40003f84270 */
        /* <DEDUP_REMOVED lines=19> */
[----:B------:R0:W-:Y:S01]  /*9cb0*/  MUFU.EX2 R20, R26 ;  /* 0x0000001a00147308 */ /* 0x0001e20000000800 */
[----:B------:R-:W-:Y:S01]  /*9cc0*/  FFMA.FTZ R147, R105, R0, -R8 ;  /* 0x0000000069937223 */ /* 0x000fe20000010808 */
[----:B------:R-:W-:Y:S02]  /*9cd0*/  ISETP.GT.AND P4, PT, R12, 0x29, PT ;  /* 0x000000290c00780c */ /* 0x000fe40003f84270 */
[----:B------:R-:W-:Y:S02]  /*9ce0*/  FSEL R105, R44, -INF , P3 ;  /* 0xff8000002c697808 */ /* 0x000fe40001800000 */
[----:B0-----:R-:W-:Y:S02]  /*9cf0*/  FMNMX.FTZ R26, R41, R24, !PT ;  /* 0x00000018291a7209 */ /* 0x001fe40007810000 */
        /* <DEDUP_REMOVED lines=10> */
[-CC-:B------:R-:W-:Y:S01]  /*9da0*/  FFMA.FTZ R4, R107, R0.reuse, -R8.reuse ;  /* 0x000000006b047223 */ /* 0x180fe20000010808 */
[----:B------:R0:W-:Y:S01]  /*9db0*/  MUFU.EX2 R24, R28 ;  /* 0x0000001c00187308 */ /* 0x0001e20000000800 */
[----:B------:R-:W-:Y:S02]  /*9dc0*/  ISETP.GT.AND P4, PT, R12, 0x39, PT ;  /* 0x000000390c00780c */ /* 0x000fe40003f84270 */
[----:B------:R-:W-:Y:S02]  /*9dd0*/  FSEL R107, R52, -INF , P3 ;  /* 0xff800000346b7808 */ /* 0x000fe40001800000 */
[----:B------:R-:W-:Y:S01]  /*9de0*/  ISETP.GT.AND P3, PT, R12, 0x40, PT ;  /* 0x000000400c00780c */ /* 0x000fe20003f64270 */
[----:B------:R-:W-:Y:S01]  /*9df0*/  FFMA.FTZ R141, R3, R0, -R8 ;  /* 0x00000000038d7223 */ /* 0x000fe20000010808 */
[----:B0-----:R-:W-:-:S02]  /*9e00*/  FMNMX.FTZ R28, R49, R26, !PT ;  /* 0x0000001a311c7209 */ /* 0x001fc40007810000 */
        /* <DEDUP_REMOVED lines=27> */
[----:B------:R0:W-:Y:S01]  /*9fc0*/  MUFU.EX2 R26, R3 ;  /* 0x00000003001a7308 */ /* 0x0001e20000000800 */
[----:B------:R-:W-:Y:S01]  /*9fd0*/  ISETP.GT.AND P4, PT, R12, 0x51, PT ;  /* 0x000000510c00780c */ /* 0x000fe20003f84270 */
[--C-:B------:R-:W-:Y:S01]  /*9fe0*/  FFMA.FTZ R42, R79, R0, -R8.reuse ;  /* 0x000000004f2a7223 */ /* 0x100fe20000010808 */
[----:B------:R-:W-:Y:S01]  /*9ff0*/  FMNMX.FTZ R30, R61, R30, !PT ;  /* 0x0000001e3d1e7209 */ /* 0x000fe20007810000 */
[-CC-:B------:R-:W-:Y:S01]  /*a000*/  FFMA.FTZ R121, R91, R0.reuse, -R8.reuse ;  /* 0x000000005b797223 */ /* 0x180fe20000010808 */
[-CC-:B------:R-:W-:Y:S01]  /*a010*/  FFMA.FTZ R83, R83, R0.reuse, -R8.reuse ;  /* 0x0000000053537223 */ /* 0x180fe20000010808 */
[-CC-:B------:R-:W-:Y:S01]  /*a020*/  FFMA.FTZ R123, R93, R0.reuse, -R8.reuse ;  /* 0x000000005d7b7223 */ /* 0x180fe20000010808 */
[-CC-:B------:R-:W-:Y:S01]  /*a030*/  FFMA.FTZ R46, R87, R0.reuse, -R8.reuse ;  /* 0x00000000572e7223 */ /* 0x180fe20000010808 */
[----:B------:R-:W1:Y:S01]  /*a040*/  @P2 LDC R52, c[0x0][0x450] ;  /* 0x00011400ff342b82 */ /* 0x000e620000000800 */
[----:B0-----:R-:W-:Y:S01]  /*a050*/  FFMA.FTZ R3, R47, R0, -R8 ;  /* 0x000000002f037223 */ /* 0x001fe20000010808 */
[----:B------:R-:W-:-:S02]  /*a060*/  FSEL R47, R64, -INF , P3 ;  /* 0xff800000402f7808 */ /* 0x000fc40001800000 */
        /* <DEDUP_REMOVED lines=9> */
[----:B------:R0:W-:Y:S01]  /*a100*/  MUFU.EX2 R28, R3 ;  /* 0x00000003001c7308 */ /* 0x0001e20000000800 */
[----:B------:R-:W-:Y:S02]  /*a110*/  ISETP.GT.AND P4, PT, R12, 0x61, PT ;  /* 0x000000610c00780c */ /* 0x000fe40003f84270 */
[----:B------:R-:W-:Y:S01]  /*a120*/  FMNMX.FTZ R32, R69, R32, !PT ;  /* 0x0000002045207209 */ /* 0x000fe20007810000 */
        /* <DEDUP_REMOVED lines=22> */
[----:B------:R-:W-:Y:S02]  /*a290*/  FSEL R85, R85, -INF , P4 ;  /* 0xff80000055557808 */ /* 0x000fe40002000000 */
[----:B------:R-:W-:Y:S01]  /*a2a0*/  FMNMX.FTZ R34, R15, R34, !PT ;  /* 0x000000220f227209 */ /* 0x000fe20007810000 */
[----:B------:R0:W-:Y:S03]  /*a2b0*/  MUFU.EX2 R32, R3 ;  /* 0x0000000300207308 */ /* 0x0001e60000000800 */
[----:B0-----:R-:W-:-:S05]  /*a2c0*/  FMNMX.FTZ R3, R85, R34, !PT ;  /* 0x0000002255037209 */ /* 0x001fca0007810000 */
[----:B------:R-:W0:Y:S02]  /*a2d0*/  SHFL.BFLY PT, R40, R3, 0x2, 0x1f ;  /* 0x0c401f0003287f89 */ /* 0x000e2400000e0000 */
[----:B0-----:R-:W-:-:S05]  /*a2e0*/  FMNMX.FTZ R21, R3, R40, !PT ;  /* 0x0000002803157209 */ /* 0x001fca0007810000 */
[----:B------:R-:W0:Y:S01]  /*a2f0*/  SHFL.BFLY PT, R44, R21, 0x1, 0x1f ;  /* 0x0c201f00152c7f89 */ /* 0x000e2200000e0000 */
[-CC-:B------:R-:W-:Y:S01]  /*a300*/  FFMA.FTZ R12, R59, R0.reuse, -R8.reuse ;  /* 0x000000003b0c7223 */ /* 0x180fe20000010808 */
[-CC-:B------:R-:W-:Y:S01]  /*a310*/  FFMA.FTZ R34, R63, R0.reuse, -R8.reuse ;  /* 0x000000003f227223 */ /* 0x180fe20000010808 */
[----:B------:R-:W-:Y:S01]  /*a320*/  FFMA.FTZ R40, R75, R0, -R8 ;  /* 0x000000004b287223 */ /* 0x000fe20000010808 */
[----:B0-----:R-:W-:-:S04]  /*a330*/  FMNMX.FTZ R3, R21, R44, !PT ;  /* 0x0000002c15037209 */ /* 0x001fc80007810000 */
[C---:B------:R-:W-:Y:S01]  /*a340*/  FSETP.NEU.FTZ.AND P3, PT, R3.reuse, -INF , PT ;  /* 0xff8000000300780b */ /* 0x040fe20003f7d000 */
[----:B------:R-:W-:-:S05]  /*a350*/  FMUL.FTZ R21, R3, R0 ;  /* 0x0000000003157220 */ /* 0x000fca0000410000 */
[----:B------:R-:W-:-:S05]  /*a360*/  FSEL R8, R21, RZ, P3 ;  /* 0x000000ff15087208 */ /* 0x000fca0001800000 */
[-CC-:B------:R-:W-:Y:S01]  /*a370*/  FFMA.FTZ R27, R33, R0.reuse, -R8.reuse ;  /* 0x00000000211b7223 */ /* 0x180fe20000010808 */
[-CC-:B------:R-:W-:Y:S02]  /*a380*/  FFMA.FTZ R33, R45, R0.reuse, -R8.reuse ;  /* 0x000000002d217223 */ /* 0x180fe40000010808 */
[----:B------:R-:W0:Y:S01]  /*a390*/  @P2 LDC R45, c[0x0][0x44c] ;  /* 0x00011300ff2d2b82 */ /* 0x000e220000000800 */
[----:B------:R-:W-:Y:S01]  /*a3a0*/  FFMA.FTZ R128, R47, R0, -R8 ;  /* 0x000000002f807223 */ /* 0x000fe20000010808 */
[----:B------:R-:W-:Y:S02]  /*a3b0*/  IMAD.MOV.U32 R47, RZ, RZ, R94 ;  /* 0x000000ffff2f7224 */ /* 0x000fe400078e005e */
[----:B0-----:R-:W-:-:S05]  /*a3c0*/  @P2 IMAD.HI.U32 R45, R94, R45, RZ ;  /* 0x0000002d5e2d2227 */ /* 0x001fca00078e00ff */
[----:B-1----:R-:W-:Y:S02]  /*a3d0*/  @P2 SHF.R.U32.HI R47, RZ, R52, R45 ;  /* 0x00000034ff2f2219 */ /* 0x002fe4000001162d */
[----:B------:R-:W2:Y:S01]  /*a3e0*/  LDL R52, [R1+0x38] ;  /* 0x0000380001347983 */ /* 0x000ea20000100800 */
[----:B------:R-:W-:Y:S08]  /*a3f0*/  MUFU.EX2 R149, R149 ;  /* 0x0000009500957308 */ /* 0x000ff00000000800 */
[----:B------:R-:W0:Y:S01]  /*a400*/  MUFU.EX2 R4, R4 ;  /* 0x0000000400047308 */ /* 0x000e220000000800 */
[----:B------:R-:W-:-:S07]  /*a410*/  FFMA.FTZ R148, R95, R0, -R8 ;  /* 0x000000005f947223 */ /* 0x000fce0000010808 */
[----:B------:R-:W1:Y:S01]  /*a420*/  MUFU.EX2 R151, R151 ;  /* 0x0000009700977308 */ /* 0x000e620000000800 */
[----:B------:R-:W-:-:S07]  /*a430*/  FFMA.FTZ R21, R25, R0, -R8 ;  /* 0x0000000019157223 */ /* 0x000fce0000010808 */
[----:B------:R-:W3:Y:S01]  /*a440*/  MUFU.EX2 R14, R14 ;  /* 0x0000000e000e7308 */ /* 0x000ee20000000800 */
[----:B------:R-:W-:Y:S01]  /*a450*/  FFMA.FTZ R150, R97, R0, -R8 ;  /* 0x0000000061967223 */ /* 0x000fe20000010808 */
[----:B0-----:R-:W-:-:S06]  /*a460*/  FADD.FTZ R48, R149, R4 ;  /* 0x0000000495307221 */ /* 0x001fcc0000010000 */
[----:B------:R-:W0:Y:S01]  /*a470*/  MUFU.EX2 R145, R145 ;  /* 0x0000009100917308 */ /* 0x000e220000000800 */
[----:B------:R-:W-:Y:S01]  /*a480*/  FFMA.FTZ R25, R29, R0, -R8 ;  /* 0x000000001d197223 */ /* 0x000fe20000010808 */
[----:B-1----:R-:W-:-:S06]  /*a490*/  FADD.FTZ R39, R151, R48 ;  /* 0x0000003097277221 */ /* 0x002fcc0000010000 */
[----:B------:R-:W-:Y:S01]  /*a4a0*/  MUFU.EX2 R148, R148 ;  /* 0x0000009400947308 */ /* 0x000fe20000000800 */
[----:B------:R-:W-:-:S07]  /*a4b0*/  FFMA.FTZ R144, R99, R0, -R8 ;  /* 0x0000000063907223 */ /* 0x000fce0000010808 */
[----:B------:R-:W1:Y:S01]  /*a4c0*/  MUFU.EX2 R21, R21 ;  /* 0x0000001500157308 */ /* 0x000e620000000800 */
[----:B---3--:R-:W-:-:S07]  /*a4d0*/  FADD.FTZ R48, R14, R39 ;  /* 0x000000270e307221 */ /* 0x008fce0000010000 */
[----:B------:R-:W3:Y:S01]  /*a4e0*/  MUFU.EX2 R147, R147 ;  /* 0x0000009300937308 */ /* 0x000ee20000000800 */
[----:B------:R-:W-:-:S07]  /*a4f0*/  FFMA.FTZ R31, R41, R0, -R8 ;  /* 0x00000000291f7223 */ /* 0x000fce0000010808 */
[----:B------:R-:W4:Y:S01]  /*a500*/  MUFU.EX2 R150, R150 ;  /* 0x0000009600967308 */ /* 0x000f220000000800 */
[----:B0-----:R-:W-:Y:S01]  /*a510*/  FADD.FTZ R41, R145, R48 ;  /* 0x0000003091297221 */ /* 0x001fe20000010000 */
[----:B------:R-:W-:-:S06]  /*a520*/  FFMA.FTZ R146, R101, R0, -R8 ;  /* 0x0000000065927223 */ /* 0x000fcc0000010808 */
[----:B------:R-:W0:Y:S01]  /*a530*/  MUFU.EX2 R25, R25 ;  /* 0x0000001900197308 */ /* 0x000e220000000800 */
[----:B------:R-:W-:Y:S01]  /*a540*/  FADD.FTZ R48, R20, R41 ;  /* 0x0000002914307221 */ /* 0x000fe20000010000 */
[----:B-1----:R-:W-:-:S06]  /*a550*/  FADD.FTZ R41, R148, R21 ;  /* 0x0000001594297221 */ /* 0x002fcc0000010000 */
[----:B------:R-:W1:Y:S01]  /*a560*/  MUFU.EX2 R141, R141 ;  /* 0x0000008d008d7308 */ /* 0x000e620000000800 */
[----:B------:R-:W-:-:S07]  /*a570*/  FFMA.FTZ R29, R37, R0, -R8 ;  /* 0x00000000251d7223 */ /* 0x000fce0000010808 */
[----:B------:R-:W1:Y:S01]  /*a580*/  MUFU.EX2 R144, R144 ;  /* 0x0000009000907308 */ /* 0x000e620000000800 */
[----:B------:R-:W-:Y:S01]  /*a590*/  FFMA.FTZ R134, R5, R0, -R8 ;  /* 0x0000000005867223 */ /* 0x000fe20000010808 */
[----:B---3--:R-:W-:Y:S01]  /*a5a0*/  FADD.FTZ R5, R147, R48 ;  /* 0x0000003093057221 */ /* 0x008fe20000010000 */
[----:B----4-:R-:W-:-:S05]  /*a5b0*/  FADD.FTZ R48, R150, R41 ;  /* 0x0000002996307221 */ /* 0x010fca0000010000 */
[----:B------:R-:W3:Y:S01]  /*a5c0*/  MUFU.EX2 R27, R27 ;  /* 0x0000001b001b7308 */ /* 0x000ee20000000800 */
[----:B------:R-:W-:Y:S01]  /*a5d0*/  FFMA.FTZ R140, R103, R0, -R8 ;  /* 0x00000000678c7223 */ /* 0x000fe20000010808 */
[----:B------:R-:W-:Y:S01]  /*a5e0*/  FADD.FTZ R50, R24, R5 ;  /* 0x0000000518327221 */ /* 0x000fe20000010000 */
[----:B------:R-:W-:-:S05]  /*a5f0*/  @!P1 PRMT R10, RZ, 0x654, R10 ;  /* 0x00000654ff0a9816 */ /* 0x000fca000000000a */
[----:B------:R-:W4:Y:S01]  /*a600*/  MUFU.EX2 R143, R143 ;  /* 0x0000008f008f7308 */ /* 0x000f220000000800 */
[----:B0-----:R-:W-:Y:S01]  /*a610*/  FADD.FTZ R41, R25, R48 ;  /* 0x0000003019297221 */ /* 0x001fe20000010000 */
[----:B------:R-:W-:-:S06]  /*a620*/  FFMA.FTZ R132, R43, R0, -R8 ;  /* 0x000000002b847223 */ /* 0x000fcc0000010808 */
[----:B------:R-:W0:Y:S01]  /*a630*/  MUFU.EX2 R146, R146 ;  /* 0x0000009200927308 */ /* 0x000e220000000800 */
[----:B-1----:R-:W-:Y:S01]  /*a640*/  FADD.FTZ R43, R141, R50 ;  /* 0x000000328d2b7221 */ /* 0x002fe20000010000 */
[----:B------:R1:W-:Y:S06]  /*a650*/  @!P1 SYNCS.ARRIVE.TRANS64.RED.A1T0 RZ, [R10+URZ], RZ ;  /* 0x000000ff0aff99a7 */ /* 0x0003ec000810043f */
[----:B------:R-:W0:Y:S01]  /*a660*/  MUFU.EX2 R29, R29 ;  /* 0x0000001d001d7308 */ /* 0x000e220000000800 */
[----:B------:R-:W-:Y:S01]  /*a670*/  FFMA.FTZ R142, R105, R0, -R8 ;  /* 0x00000000698e7223 */ /* 0x000fe20000010808 */
[----:B-1----:R-:W-:Y:S01]  /*a680*/  FADD.FTZ R10, R144, R41 ;  /* 0x00000029900a7221 */ /* 0x002fe20000010000 */
[----:B------:R-:W-:-:S05]  /*a690*/  FADD.FTZ R48, R26, R43 ;  /* 0x0000002b1a307221 */ /* 0x000fca0000010000 */
[----:B------:R-:W1:Y:S01]  /*a6a0*/  MUFU.EX2 R137, R137 ;  /* 0x0000008900897308 */ /* 0x000e620000000800 */
[----:B---3--:R-:W-:-:S07]  /*a6b0*/  FADD.FTZ R43, R27, R10 ;  /* 0x0000000a1b2b7221 */ /* 0x008fce0000010000 */
[----:B------:R-:W3:Y:S01]  /*a6c0*/  MUFU.EX2 R140, R140 ;  /* 0x0000008c008c7308 */ /* 0x000ee20000000800 */
[----:B----4-:R-:W-:Y:S01]  /*a6d0*/  FADD.FTZ R41, R143, R48 ;  /* 0x000000308f297221 */ /* 0x010fe20000010000 */
[----:B0-----:R-:W-:-:S06]  /*a6e0*/  FADD.FTZ R10, R146, R43 ;  /* 0x0000002b920a7221 */ /* 0x001fcc0000010000 */
[----:B------:R-:W0:Y:S01]  /*a6f0*/  MUFU.EX2 R31, R31 ;  /* 0x0000001f001f7308 */ /* 0x000e220000000800 */
[----:B------:R-:W-:Y:S01]  /*a700*/  FFMA.FTZ R136, R89, R0, -R8 ;  /* 0x0000000059887223 */ /* 0x000fe20000010808 */
[----:B------:R-:W-:-:S06]  /*a710*/  FADD.FTZ R48, R28, R41 ;  /* 0x000000291c307221 */ /* 0x000fcc0000010000 */
[----:B------:R-:W4:Y:S01]  /*a720*/  MUFU.EX2 R139, R139 ;  /* 0x0000008b008b7308 */ /* 0x000f220000000800 */
[----:B------:R-:W-:Y:S01]  /*a730*/  FADD.FTZ R43, R29, R10 ;  /* 0x0000000a1d2b7221 */ /* 0x000fe20000010000 */
[----:B------:R-:W-:-:S06]  /*a740*/  FFMA.FTZ R35, R49, R0, -R8 ;  /* 0x0000000031237223 */ /* 0x000fcc0000010808 */
[----:B------:R-:W4:Y:S01]  /*a750*/  MUFU.EX2 R142, R142 ;  /* 0x0000008e008e7308 */ /* 0x000f220000000800 */
[----:B-1----:R-:W-:Y:S01]  /*a760*/  FADD.FTZ R45, R137, R48 ;  /* 0x00000030892d7221 */ /* 0x002fe20000010000 */
[----:B---3--:R-:W-:-:S06]  /*a770*/  FADD.FTZ R10, R140, R43 ;  /* 0x0000002b8c0a7221 */ /* 0x008fcc0000010000 */
[----:B------:R-:W1:Y:S01]  /*a780*/  MUFU.EX2 R33, R33 ;  /* 0x0000002100217308 */ /* 0x000e620000000800 */
[----:B------:R-:W-:Y:S01]  /*a790*/  FFMA.FTZ R138, R107, R0, -R8 ;  /* 0x000000006b8a7223 */ /* 0x000fe20000010808 */
[----:B------:R-:W-:-:S06]  /*a7a0*/  FADD.FTZ R48, R30, R45 ;  /* 0x0000002d1e307221 */ /* 0x000fcc0000010000 */
[----:B------:R-:W3:Y:S01]  /*a7b0*/  MUFU.EX2 R133, R133 ;  /* 0x0000008500857308 */ /* 0x000ee20000000800 */
[----:B0-----:R-:W-:Y:S01]  /*a7c0*/  FADD.FTZ R43, R31, R10 ;  /* 0x0000000a1f2b7221 */ /* 0x001fe20000010000 */
[----:B------:R-:W-:-:S06]  /*a7d0*/  FFMA.FTZ R37, R53, R0, -R8 ;  /* 0x0000000035257223 */ /* 0x000fcc0000010808 */
[----:B------:R-:W0:Y:S01]  /*a7e0*/  MUFU.EX2 R136, R136 ;  /* 0x0000008800887308 */ /* 0x000e220000000800 */
[----:B----4-:R-:W-:Y:S01]  /*a7f0*/  FADD.FTZ R45, R139, R48 ;  /* 0x000000308b2d7221 */ /* 0x010fe20000010000 */
[----:B------:R-:W-:-:S06]  /*a800*/  FADD.FTZ R10, R142, R43 ;  /* 0x0000002b8e0a7221 */ /* 0x000fcc0000010000 */
[----:B------:R-:W4:Y:S08]  /*a810*/  MUFU.EX2 R12, R12 ;  /* 0x0000000c000c7308 */ /* 0x000f300000000800 */
[----:B------:R-:W4:Y:S01]  /*a820*/  MUFU.EX2 R35, R35 ;  /* 0x0000002300237308 */ /* 0x000f220000000800 */
[----:B------:R-:W-:Y:S01]  /*a830*/  FADD.FTZ R48, R32, R45 ;  /* 0x0000002d20307221 */ /* 0x000fe20000010000 */
[----:B------:R-:W-:-:S06]  /*a840*/  FFMA.FTZ R126, R13, R0, -R8 ;  /* 0x000000000d7e7223 */ /* 0x000fcc0000010808 */
[----:B------:R-:W4:Y:S01]  /*a850*/  MUFU.EX2 R135, R135 ;  /* 0x0000008700877308 */ /* 0x000f220000000800 */
[----:B-1----:R-:W-:Y:S01]  /*a860*/  FADD.FTZ R13, R33, R10 ;  /* 0x0000000a210d7221 */ /* 0x002fe20000010000 */
[----:B------:R-:W-:-:S06]  /*a870*/  FFMA.FTZ R39, R57, R0, -R8 ;  /* 0x0000000039277223 */ /* 0x000fcc0000010808 */
[----:B------:R-:W1:Y:S01]  /*a880*/  MUFU.EX2 R138, R138 ;  /* 0x0000008a008a7308 */ /* 0x000e620000000800 */
[----:B---3--:R-:W-:Y:S01]  /*a890*/  FADD.FTZ R43, R133, R48 ;  /* 0x00000030852b7221 */ /* 0x008fe20000010000 */
[----:B0-----:R-:W-:-:S06]  /*a8a0*/  FADD.FTZ R10, R136, R13 ;  /* 0x0000000d880a7221 */ /* 0x001fcc0000010000 */
[----:B------:R-:W0:Y:S08]  /*a8b0*/  MUFU.EX2 R34, R34 ;  /* 0x0000002200227308 */ /* 0x000e300000000800 */
[----:B------:R-:W3:Y:S01]  /*a8c0*/  MUFU.EX2 R37, R37 ;  /* 0x0000002500257308 */ /* 0x000ee20000000800 */
[----:B----4-:R-:W-:Y:S01]  /*a8d0*/  FADD.FTZ R48, R12, R43 ;  /* 0x0000002b0c307221 */ /* 0x010fe20000010000 */
[----:B------:R-:W-:-:S06]  /*a8e0*/  FADD.FTZ R13, R35, R10 ;  /* 0x0000000a230d7221 */ /* 0x000fcc0000010000 */
[----:B------:R-:W4:Y:S01]  /*a8f0*/  MUFU.EX2 R129, R129 ;  /* 0x0000008100817308 */ /* 0x000f220000000800 */
[----:B------:R-:W-:-:S07]  /*a900*/  FFMA.FTZ R5, R61, R0, -R8 ;  /* 0x000000003d057223 */ /* 0x000fce0000010808 */
[----:B------:R-:W4:Y:S01]  /*a910*/  MUFU.EX2 R132, R132 ;  /* 0x0000008400847308 */ /* 0x000f220000000800 */
[----:B------:R-:W-:Y:S01]  /*a920*/  FADD.FTZ R45, R135, R48 ;  /* 0x00000030872d7221 */ /* 0x000fe20000010000 */
[----:B-1----:R-:W-:-:S06]  /*a930*/  FADD.FTZ R10, R138, R13 ;  /* 0x0000000d8a0a7221 */ /* 0x002fcc0000010000 */
[----:B------:R-:W1:Y:S08]  /*a940*/  MUFU.EX2 R36, R36 ;  /* 0x0000002400247308 */ /* 0x000e700000000800 */
[----:B------:R-:W1:Y:S01]  /*a950*/  MUFU.EX2 R39, R39 ;  /* 0x0000002700277308 */ /* 0x000e620000000800 */
[----:B0-----:R-:W-:Y:S01]  /*a960*/  FADD.FTZ R48, R34, R45 ;  /* 0x0000002d22307221 */ /* 0x001fe20000010000 */
[----:B---3--:R-:W-:-:S06]  /*a970*/  FADD.FTZ R45, R37, R10 ;  /* 0x0000000a252d7221 */ /* 0x008fcc0000010000 */
[----:B------:R-:W0:Y:S01]  /*a980*/  MUFU.EX2 R131, R131 ;  /* 0x0000008300837308 */ /* 0x000e220000000800 */
[----:B------:R-:W-:-:S07]  /*a990*/  FFMA.FTZ R41, R65, R0, -R8 ;  /* 0x0000000041297223 */ /* 0x000fce0000010808 */
[----:B------:R-:W3:Y:S01]  /*a9a0*/  MUFU.EX2 R134, R134 ;  /* 0x0000008600867308 */ /* 0x000ee20000000800 */
[----:B------:R-:W-:Y:S01]  /*a9b0*/  IADD3 R49, R47, R90, -R92 ;  /* 0x0000005a2f317210 */ /* 0x000fe20007ffe85c */
[----:B----4-:R-:W-:Y:S01]  /*a9c0*/  FADD.FTZ R47, R129, R48 ;  /* 0x00000030812f7221 */ /* 0x010fe20000010000 */
[----:B------:R-:W-:-:S05]  /*a9d0*/  F2FP.F16.F32.PACK_AB R149, R4, R149 ;  /* 0x000000950495723e */ /* 0x000fca00000000ff */
[----:B------:R-:W4:Y:S01]  /*a9e0*/  MUFU.EX2 R38, R38 ;  /* 0x0000002600267308 */ /* 0x000f220000000800 */
[----:B------:R-:W-:Y:S01]  /*a9f0*/  FADD.FTZ R4, R132, R45 ;  /* 0x0000002d84047221 */ /* 0x000fe20000010000 */
[----:B------:R-:W-:-:S06]  /*aa00*/  FFMA.FTZ R130, R11, R0, -R8 ;  /* 0x000000000b827223 */ /* 0x000fcc0000010808 */
[----:B------:R-:W2:Y:S01]  /*aa10*/  MUFU.EX2 R5, R5 ;  /* 0x0000000500057308 */ /* 0x000ea20000000800 */
[----:B-1----:R-:W-:Y:S01]  /*aa20*/  FADD.FTZ R10, R36, R47 ;  /* 0x0000002f240a7221 */ /* 0x002fe20000010000 */
[----:B------:R-:W-:-:S06]  /*aa30*/  FADD.FTZ R45, R39, R4 ;  /* 0x00000004272d7221 */ /* 0x000fcc0000010000 */
[----:B------:R-:W1:Y:S01]  /*aa40*/  MUFU.EX2 R125, R125 ;  /* 0x0000007d007d7308 */ /* 0x000e620000000800 */
[----:B------:R-:W-:-:S07]  /*aa50*/  FFMA.FTZ R11, R69, R0, -R8 ;  /* 0x00000000450b7223 */ /* 0x000fce0000010808 */
[----:B------:R-:W1:Y:S01]  /*aa60*/  MUFU.EX2 R128, R128 ;  /* 0x0000008000807308 */ /* 0x000e620000000800 */
[----:B0-----:R-:W-:Y:S01]  /*aa70*/  FADD.FTZ R47, R131, R10 ;  /* 0x0000000a832f7221 */ /* 0x001fe20000010000 */
[----:B---3--:R-:W-:-:S06]  /*aa80*/  FADD.FTZ R4, R134, R45 ;  /* 0x0000002d86047221 */ /* 0x008fcc0000010000 */
[----:B------:R-:W0:Y:S01]  /*aa90*/  MUFU.EX2 R40, R40 ;  /* 0x0000002800287308 */ /* 0x000e220000000800 */
[----:B------:R-:W-:-:S07]  /*aaa0*/  FFMA.FTZ R124, R51, R0, -R8 ;  /* 0x00000000337c7223 */ /* 0x000fce0000010808 */
[----:B------:R-:W3:Y:S01]  /*aab0*/  MUFU.EX2 R41, R41 ;  /* 0x0000002900297308 */ /* 0x000ee20000000800 */
[----:B----4-:R-:W-:Y:S01]  /*aac0*/  FADD.FTZ R10, R38, R47 ;  /* 0x0000002f260a7221 */ /* 0x010fe20000010000 */
[----:B--2---:R-:W-:-:S06]  /*aad0*/  FADD.FTZ R45, R5, R4 ;  /* 0x00000004052d7221 */ /* 0x004fcc0000010000 */
[----:B------:R-:W2:Y:S08]  /*aae0*/  MUFU.EX2 R127, R127 ;  /* 0x0000007f007f7308 */ /* 0x000eb00000000800 */
[----:B------:R-:W4:Y:S01]  /*aaf0*/  MUFU.EX2 R130, R130 ;  /* 0x0000008200827308 */ /* 0x000f220000000800 */
[----:B------:R-:W-:Y:S01]  /*ab00*/  FFMA.FTZ R73, R73, R0, -R8 ;  /* 0x0000000049497223 */ /* 0x000fe20000010808 */
[----:B-1----:R-:W-:-:S06]  /*ab10*/  FADD.FTZ R47, R125, R10 ;  /* 0x0000000a7d2f7221 */ /* 0x002fcc0000010000 */
[----:B------:R-:W1:Y:S01]  /*ab20*/  MUFU.EX2 R42, R42 ;  /* 0x0000002a002a7308 */ /* 0x000e620000000800 */
[----:B------:R-:W-:-:S07]  /*ab30*/  FADD.FTZ R4, R128, R45 ;  /* 0x0000002d80047221 */ /* 0x000fce0000010000 */
[----:B------:R-:W1:Y:S01]  /*ab40*/  MUFU.EX2 R11, R11 ;  /* 0x0000000b000b7308 */ /* 0x000e620000000800 */
[----:B0-----:R-:W-:Y:S01]  /*ab50*/  FADD.FTZ R10, R40, R47 ;  /* 0x0000002f280a7221 */ /* 0x001fe20000010000 */
[----:B---3--:R-:W-:-:S06]  /*ab60*/  FADD.FTZ R45, R41, R4 ;  /* 0x00000004292d7221 */ /* 0x008fcc0000010000 */
[----:B------:R-:W0:Y:S01]  /*ab70*/  MUFU.EX2 R121, R121 ;  /* 0x0000007900797308 */ /* 0x000e220000000800 */
[----:B------:R-:W-:-:S07]  /*ab80*/  FFMA.FTZ R43, R77, R0, -R8 ;  /* 0x000000004d2b7223 */ /* 0x000fce0000010808 */
[----:B------:R-:W3:Y:S01]  /*ab90*/  MUFU.EX2 R124, R124 ;  /* 0x0000007c007c7308 */ /* 0x000ee20000000800 */
[----:B--2---:R-:W-:Y:S01]  /*aba0*/  FADD.FTZ R47, R127, R10 ;  /* 0x0000000a7f2f7221 */ /* 0x004fe20000010000 */
[----:B------:R-:W-:-:S06]  /*abb0*/  SHF.R.S32.HI R50, RZ, 0x1f, R49 ;  /* 0x0000001fff327819 */ /* 0x000fcc0000011431 */
[----:B------:R-:W2:Y:S01]  /*abc0*/  MUFU.EX2 R44, R83 ;  /* 0x00000053002c7308 */ /* 0x000ea20000000800 */
[----:B----4-:R-:W-:Y:S01]  /*abd0*/  FADD.FTZ R4, R130, R45 ;  /* 0x0000002d82047221 */ /* 0x010fe20000010000 */
[----:B------:R-:W-:-:S06]  /*abe0*/  FFMA.FTZ R55, R55, R0, -R8 ;  /* 0x0000000037377223 */ /* 0x000fcc0000010808 */
[----:B------:R-:W4:Y:S01]  /*abf0*/  MUFU.EX2 R13, R73 ;  /* 0x00000049000d7308 */ /* 0x000f220000000800 */
[-CC-:B------:R-:W-:Y:S01]  /*ac00*/  FFMA.FTZ R81, R81, R0.reuse, -R8.reuse ;  /* 0x0000000051517223 */ /* 0x180fe20000010808 */
[-CC-:B------:R-:W-:Y:S01]  /*ac10*/  FFMA.FTZ R15, R15, R0.reuse, -R8.reuse ;  /* 0x000000000f0f7223 */ /* 0x180fe20000010808 */
[----:B------:R-:W-:-:S05]  /*ac20*/  FFMA.FTZ R85, R85, R0, -R8 ;  /* 0x0000000055557223 */ /* 0x000fca0000010808 */
[----:B------:R-:W4:Y:S01]  /*ac30*/  MUFU.EX2 R123, R123 ;  /* 0x0000007b007b7308 */ /* 0x000f220000000800 */
[----:B-1----:R-:W-:Y:S01]  /*ac40*/  FADD.FTZ R10, R42, R47 ;  /* 0x0000002f2a0a7221 */ /* 0x002fe20000010000 */
[----:B------:R-:W-:Y:S01]  /*ac50*/  LEA.HI R8, R50, R49, RZ, 0x7 ;  /* 0x0000003132087211 */ /* 0x000fe200078f38ff */
[----:B------:R-:W-:-:S05]  /*ac60*/  FADD.FTZ R45, R11, R4 ;  /* 0x000000040b2d7221 */ /* 0x000fca0000010000 */
[----:B------:R-:W1:Y:S01]  /*ac70*/  MUFU.EX2 R126, R126 ;  /* 0x0000007e007e7308 */ /* 0x000e620000000800 */
[----:B0-----:R-:W-:Y:S01]  /*ac80*/  FADD.FTZ R47, R121, R10 ;  /* 0x0000000a792f7221 */ /* 0x001fe20000010000 */
[----:B---3--:R-:W-:Y:S01]  /*ac90*/  FADD.FTZ R4, R124, R45 ;  /* 0x0000002d7c047221 */ /* 0x008fe20000010000 */
[----:B------:R-:W-:-:S05]  /*aca0*/  SHF.R.S32.HI R8, RZ, 0x7, R8 ;  /* 0x00000007ff087819 */ /* 0x000fca0000011408 */
[----:B------:R-:W0:Y:S01]  /*acb0*/  MUFU.EX2 R43, R43 ;  /* 0x0000002b002b7308 */ /* 0x000e220000000800 */
[----:B--2---:R-:W-:Y:S01]  /*acc0*/  FADD.FTZ R10, R44, R47 ;  /* 0x0000002f2c0a7221 */ /* 0x004fe20000010000 */
[----:B----4-:R-:W-:Y:S01]  /*acd0*/  FADD.FTZ R45, R13, R4 ;  /* 0x000000040d2d7221 */ /* 0x010fe20000010000 */
[----:B------:R-:W-:-:S05]  /*ace0*/  VIMNMX R52, R52, R8, !PT ;  /* 0x0000000834347248 */ /* 0x000fca0007fe0100 */
[----:B------:R-:W2:Y:S01]  /*acf0*/  MUFU.EX2 R55, R55 ;  /* 0x0000003700377308 */ /* 0x000ea20000000800 */
[----:B------:R-:W-:Y:S01]  /*ad00*/  FADD.FTZ R47, R123, R10 ;  /* 0x0000000a7b2f7221 */ /* 0x000fe20000010000 */
[----:B------:R-:W-:Y:S01]  /*ad10*/  F2FP.F16.F32.PACK_AB R151, R14, R151 ;  /* 0x000000970e97723e */ /* 0x000fe200000000ff */
[----:B-1----:R-:W-:-:S05]  /*ad20*/  FADD.FTZ R10, R126, R45 ;  /* 0x0000002d7e0a7221 */ /* 0x002fca0000010000 */
[----:B------:R-:W1:Y:S01]  /*ad30*/  MUFU.EX2 R120, R81 ;  /* 0x0000005100787308 */ /* 0x000e620000000800 */
[----:B------:R-:W-:Y:S01]  /*ad40*/  VIADD R14, R88, 0xfffffffe ;  /* 0xfffffffe580e7836 */ /* 0x000fe20000000000 */
[----:B------:R3:W-:Y:S01]  /*ad50*/  STL [R1+0x28], R52 ;  /* 0x0000283401007387 */ /* 0x0007e20000100800 */
[----:B0-----:R-:W-:-:S05]  /*ad60*/  FADD.FTZ R10, R43, R10 ;  /* 0x0000000a2b0a7221 */ /* 0x001fca0000010000 */
[----:B------:R-:W0:Y:S01]  /*ad70*/  MUFU.EX2 R15, R15 ;  /* 0x0000000f000f7308 */ /* 0x000e220000000800 */
[----:B------:R-:W-:Y:S02]  /*ad80*/  ISETP.GE.AND P3, PT, R14, R52, PT ;  /* 0x000000340e00720c */ /* 0x000fe40003f66270 */
[----:B------:R-:W-:-:S05]  /*ad90*/  F2FP.F16.F32.PACK_AB R148, R21, R148 ;  /* 0x000000941594723e */ /* 0x000fca00000000ff */
[----:B------:R-:W4:Y:S01]  /*ada0*/  MUFU.EX2 R122, R85 ;  /* 0x00000055007a7308 */ /* 0x000f220000000800 */
[----:B--2---:R-:W-:-:S07]  /*adb0*/  FADD.FTZ R21, R55, R10 ;  /* 0x0000000a37157221 */ /* 0x004fce0000010000 */
[----:B------:R-:W2:Y:S01]  /*adc0*/  MUFU.EX2 R46, R46 ;  /* 0x0000002e002e7308 */ /* 0x000ea20000000800 */
[----:B-1----:R-:W-:Y:S01]  /*add0*/  FADD.FTZ R10, R120, R21 ;  /* 0x00000015780a7221 */ /* 0x002fe20000010000 */
[----:B------:R-:W-:-:S03]  /*ade0*/  F2FP.F16.F32.PACK_AB R134, R5, R134 ;  /* 0x000000860586723e */ /* 0x000fc600000000ff */
[----:B0-----:R-:W-:Y:S01]  /*adf0*/  FADD.FTZ R5, R15, R10 ;  /* 0x0000000a0f057221 */ /* 0x001fe20000010000 */
[----:B------:R-:W-:Y:S02]  /*ae00*/  F2FP.F16.F32.PACK_AB R145, R20, R145 ;  /* 0x000000911491723e */ /* 0x000fe400000000ff */
[----:B------:R-:W-:Y:S02]  /*ae10*/  CS2R R118, SRZ ;  /* 0x0000000000767805 */ /* 0x000fe4000001ff00 */
[----:B------:R-:W-:Y:S01]  /*ae20*/  F2FP.F16.F32.PACK_AB R147, R24, R147 ;  /* 0x000000931893723e */ /* 0x000fe200000000ff */
[----:B----4-:R-:W-:Y:S01]  /*ae30*/  FADD.FTZ R5, R122, R5 ;  /* 0x000000057a057221 */ /* 0x010fe20000010000 */
[----:B------:R-:W-:Y:S02]  /*ae40*/  F2FP.F16.F32.PACK_AB R141, R26, R141 ;  /* 0x0000008d1a8d723e */ /* 0x000fe400000000ff */
[----:B------:R-:W-:Y:S02]  /*ae50*/  CS2R R116, SRZ ;  /* 0x0000000000747805 */ /* 0x000fe4000001ff00 */
[----:B------:R-:W-:-:S02]  /*ae60*/  F2FP.F16.F32.PACK_AB R143, R28, R143 ;  /* 0x0000008f1c8f723e */ /* 0x000fc400000000ff */
[----:B------:R-:W-:Y:S02]  /*ae70*/  CS2R R114, SRZ ;  /* 0x0000000000727805 */ /* 0x000fe4000001ff00 */
[----:B------:R-:W-:Y:S02]  /*ae80*/  F2FP.F16.F32.PACK_AB R137, R30, R137 ;  /* 0x000000891e89723e */ /* 0x000fe400000000ff */
[----:B------:R-:W-:Y:S02]  /*ae90*/  CS2R R112, SRZ ;  /* 0x0000000000707805 */ /* 0x000fe4000001ff00 */
[----:B------:R-:W-:Y:S01]  /*aea0*/  F2FP.F16.F32.PACK_AB R139, R32, R139 ;  /* 0x0000008b208b723e */ /* 0x000fe200000000ff */
[----:B--2---:R-:W-:Y:S01]  /*aeb0*/  FADD.FTZ R4, R46, R47 ;  /* 0x0000002f2e047221 */ /* 0x004fe20000010000 */
[----:B------:R-:W-:Y:S02]  /*aec0*/  F2FP.F16.F32.PACK_AB R133, R12, R133 ;  /* 0x000000850c85723e */ /* 0x000fe400000000ff */
[----:B------:R-:W-:-:S02]  /*aed0*/  CS2R R110, SRZ ;  /* 0x00000000006e7805 */ /* 0x000fc4000001ff00 */
[----:B------:R-:W-:Y:S02]  /*aee0*/  F2FP.F16.F32.PACK_AB R135, R34, R135 ;  /* 0x000000872287723e */ /* 0x000fe400000000ff */
[----:B------:R-:W-:Y:S02]  /*aef0*/  CS2R R108, SRZ ;  /* 0x00000000006c7805 */ /* 0x000fe4000001ff00 */
[----:B------:R-:W-:Y:S02]  /*af00*/  F2FP.F16.F32.PACK_AB R129, R36, R129 ;  /* 0x000000812481723e */ /* 0x000fe400000000ff */
[----:B------:R-:W-:Y:S02]  /*af10*/  CS2R R106, SRZ ;  /* 0x00000000006a7805 */ /* 0x000fe4000001ff00 */
        /* <DEDUP_REMOVED lines=28> */
[----:B---3--:R-:W-:Y:S06]  /*b0e0*/  @!P3 BRA `(.L_x_14510) ;  /* 0x000000280038b947 */ /* 0x008fec0003800000 */
[----:B------:R-:W-:Y:S01]  /*b0f0*/  IMAD.MOV.U32 R10, RZ, RZ, R9 ;  /* 0x000000ffff0a7224 */ /* 0x000fe200078e0009 */
[----:B------:R-:W-:Y:S01]  /*b100*/  MOV R8, R23 ;  /* 0x0000001700087202 */ /* 0x000fe20000000f00 */
[----:B------:R-:W-:Y:S02]  /*b110*/  IMAD.MOV.U32 R11, RZ, RZ, R3 ;  /* 0x000000ffff0b7224 */ /* 0x000fe400078e0003 */
[----:B------:R-:W-:Y:S02]  /*b120*/  IMAD.MOV.U32 R15, RZ, RZ, R18 ;  /* 0x000000ffff0f7224 */ /* 0x000fe400078e0012 */
[----:B------:R-:W-:-:S07]  /*b130*/  IMAD.MOV.U32 R119, RZ, RZ, RZ ;  /* 0x000000ffff777224 */ /* 0x000fce00078e00ff */
.L_x_14520:
        /* <DEDUP_REMOVED lines=10> */
.L_x_14512:
[----:B------:R-:W-:Y:S01]  /*b1e0*/  IMAD R0, R18, 0x8, R2 ;  /* 0x0000000812007824 */ /* 0x000fe200078e0202 */
[----:B------:R-:W-:-:S04]  /*b1f0*/  SHF.L.U32 R3, R23, 0x1f, RZ ;  /* 0x0000001f17037819 */ /* 0x000fc800000006ff */
[----:B------:R0:W1:Y:S01]  /*b200*/  SYNCS.PHASECHK.TRANS64.TRYWAIT P4, [R0+URZ+0x16830], R3 ;  /* 0x01683003000075a7 */ /* 0x000062000808017f */
[----:B------:R-:W-:Y:S05]  /*b210*/  @!P0 BRA `(.L_x_14513) ;  /* 0x0000000000048947 */ /* 0x000fea0003800000 */
[----:B------:R-:W-:Y:S01]  /*b220*/  BPT.TRAP 0x1 ;  /* 0x000000040000795c */ /* 0x000fe20000300000 */
.L_x_14513:
[----:B------:R-:W-:Y:S04]  /*b230*/  BSSY B0, `(.L_x_14511) ;  /* 0x0000004000007945 */ /* 0x000fe80003800000 */
[----:B-1----:R-:W-:Y:S05]  /*b240*/  @P4 BRA `(.L_x_14514) ;  /* 0x0000000000084947 */ /* 0x002fea0003800000 */
[----:B------:R-:W1:Y:S02]  /*b250*/  SYNCS.PHASECHK.TRANS64.TRYWAIT P4, [R0+URZ+0x16830], R3 ;  /* 0x01683003000075a7 */ /* 0x000e64000808017f */
[----:B-1----:R-:W-:Y:S05]  /*b260*/  @!P4 BRA `(.L_x_14515) ;  /* 0x000000f40070c947 */ /* 0x002fea0003800000 */
.L_x_14514:
[----:B------:R-:W-:Y:S05]  /*b270*/  BSYNC B0 ;  /* 0x0000000000007941 */ /* 0x000fea0003800000 */
.L_x_14511:
[----:B------:R-:W2:Y:S04]  /*b280*/  LDL R9, [R1+0x4] ;  /* 0x0000040001097983 */ /* 0x000ea80000100800 */
[----:B------:R3:W-:Y:S01]  /*b290*/  STL [R1+0x6c], R2 ;  /* 0x00006c0201007387 */ /* 0x0007e20000100800 */
[----:B01----:R-:W0:Y:S03]  /*b2a0*/  S2R R0, SR_TID.X ;  /* 0x0000000000007919 */ /* 0x003e260000002100 */
[----:B---3--:R-:W3:Y:S01]  /*b2b0*/  LDL.64 R2, [R1+0x18] ;  /* 0x0000180001027983 */ /* 0x008ee20000100a00 */
[----:B------:R-:W-:Y:S01]  /*b2c0*/  IMAD.MOV.U32 R13, RZ, RZ, 0x40000040 ;  /* 0x40000040ff0d7424 */ /* 0x000fe200078e00ff */
[----:B------:R-:W-:Y:S05]  /*b2d0*/  WARPSYNC.ALL ;  /* 0x0000000000007948 */ /* 0x000fea0003800000 */
[----:B------:R-:W-:-:S02]  /*b2e0*/  R2UR UR19, R13 ;  /* 0x000000000d1372ca */ /* 0x000fc400000e0000 */
[----:B0-----:R-:W-:-:S05]  /*b2f0*/  SHF.R.U32.HI R0, RZ, 0x7, R0 ;  /* 0x00000007ff007819 */ /* 0x001fca0000011600 */
[----:B------:R-:W-:Y:S02]  /*b300*/  VIADD R0, R0, 0x8 ;  /* 0x0000000800007836 */ /* 0x000fe40000000000 */
[----:B------:R-:W-:Y:S01]  /*b310*/  IMAD.MOV.U32 R25, RZ, RZ, 0x40000040 ;  /* 0x40000040ff197424 */ /* 0x000fe200078e00ff */
[----:B------:R-:W-:Y:S02]  /*b320*/  R2UR UR8, R6 ;  /* 0x00000000060872ca */ /* 0x000fe400000e0000 */
[----:B------:R-:W-:Y:S02]  /*b330*/  R2UR UR9, R7 ;  /* 0x00000000070972ca */ /* 0x000fe400000e0000 */
[C---:B------:R-:W-:Y:S02]  /*b340*/  R2UR UR11, R25.reuse ;  /* 0x00000000190b72ca */ /* 0x040fe400000e0000 */
[----:B------:R-:W-:Y:S01]  /*b350*/  R2UR UR23, R25 ;  /* 0x00000000191772ca */ /* 0x000fe200000e0000 */
[----:B------:R-:W-:-:S05]  /*b360*/  IMAD.MOV.U32 R21, RZ, RZ, 0x40000040 ;  /* 0x40000040ff157424 */ /* 0x000fca00078e00ff */
[----:B------:R-:W-:Y:S01]  /*b370*/  R2UR UR15, R21 ;  /* 0x00000000150f72ca */ /* 0x000fe200000e0000 */
[----:B------:R0:W-:Y:S01]  /*b380*/  BAR.SYNC.DEFER_BLOCKING R0, 0x100 ;  /* 0x000400000000751d */ /* 0x0001e20000010000 */
[----:B--2---:R-:W-:-:S05]  /*b390*/  IMAD R24, R18, 0x400, R9 ;  /* 0x0000040012187824 */ /* 0x004fca00078e0209 */
[----:B------:R-:W-:-:S04]  /*b3a0*/  IADD3 R12, R24, 0x4, RZ ;  /* 0x00000004180c7810 */ /* 0x000fc80007ffe0ff */
[----:B------:R-:W-:Y:S02]  /*b3b0*/  R2UR UR18, R12 ;  /* 0x000000000c1272ca */ /* 0x000fe400000e0000 */
[----:B------:R-:W2:Y:S01]  /*b3c0*/  LDL.64 R12, [R1+0x10] ;  /* 0x00001000010c7983 */ /* 0x000ea20000100a00 */
[C---:B------:R-:W-:Y:S01]  /*b3d0*/  R2UR UR10, R24.reuse ;  /* 0x00000000180a72ca */ /* 0x040fe200000e0000 */
[C---:B------:R-:W-:Y:S02]  /*b3e0*/  VIADD R20, R24.reuse, 0x2 ;  /* 0x0000000218147836 */ /* 0x040fe40000000000 */
[----:B------:R-:W-:-:S05]  /*b3f0*/  VIADD R24, R24, 0x6 ;  /* 0x0000000618187836 */ /* 0x000fca0000000000 */
[----:B------:R-:W-:Y:S02]  /*b400*/  R2UR UR22, R24 ;  /* 0x00000000181672ca */ /* 0x000fe400000e0000 */
[----:B------:R-:W-:-:S06]  /*b410*/  WARPGROUP.ARRIVE ;  /* 0x00000000000079c5 */ /* 0x000fcc0000000000 */
[----:B------:R-:W-:Y:S01]  /*b420*/  HGMMA.64x128x16.F32 R24, gdesc[UR8], RZ, !UPT, gsb0 ;  /* 0x01e00000081879f0 */ /* 0x000fe2000c0008ff */
[----:B------:R-:W-:Y:S02]  /*b430*/  R2UR UR14, R20 ;  /* 0x00000000140e72ca */ /* 0x000fe400000e0000 */
[----:B------:R-:W4:Y:S01]  /*b440*/  LDL.64 R20, [R1+0x8] ;  /* 0x0000080001147983 */ /* 0x000f220000100a00 */
[----:B---3--:R-:W-:Y:S02]  /*b450*/  R2UR UR12, R2 ;  /* 0x00000000020c72ca */ /* 0x008fe400000e0000 */
[----:B------:R-:W-:Y:S01]  /*b460*/  R2UR UR13, R3 ;  /* 0x00000000030d72ca */ /* 0x000fe200000e0000 */
[----:B------:R0:W5:Y:S01]  /*b470*/  LDL.LU R2, [R1+0x6c] ;  /* 0x00006c0001027983 */ /* 0x0001620000300800 */
[----:B------:R-:W-:Y:S02]  /*b480*/  WARPGROUP.DEPBAR.LE gsb0, 0x0 ;  /* 0x00008000000079c5 */ /* 0x000fe40000010000 */
[----:B------:R-:W-:-:S09]  /*b490*/  WARPGROUP.ARRIVE ;  /* 0x00000000000079c5 */ /* 0x000fd20000000000 */
[----:B------:R-:W-:Y:S03]  /*b4a0*/  HGMMA.64x128x16.F32 R24, gdesc[UR12], R24, gsb0 ;  /* 0x01e000000c1879f0 */ /* 0x000fe60008000818 */
[----:B------:R-:W-:Y:S02]  /*b4b0*/  WARPGROUP.DEPBAR.LE gsb0, 0x0 ;  /* 0x00008000000079c5 */ /* 0x000fe40000010000 */
[----:B--2---:R-:W-:Y:S02]  /*b4c0*/  R2UR UR16, R12 ;  /* 0x000000000c1072ca */ /* 0x004fe400000e0000 */
[----:B------:R-:W-:Y:S01]  /*b4d0*/  R2UR UR17, R13 ;  /* 0x000000000d1172ca */ /* 0x000fe200000e0000 */
[----:B------:R-:W-:-:S12]  /*b4e0*/  WARPGROUP.ARRIVE ;  /* 0x00000000000079c5 */ /* 0x000fd80000000000 */
[----:B------:R-:W-:Y:S01]  /*b4f0*/  HGMMA.64x128x16.F32 R24, gdesc[UR16], R24, gsb0 ;  /* 0x01e00000101879f0 */ /* 0x000fe20008000818 */
[----:B----4-:R-:W-:Y:S02]  /*b500*/  R2UR UR20, R20 ;  /* 0x00000000141472ca */ /* 0x010fe400000e0000 */
[----:B------:R-:W-:Y:S01]  /*b510*/  R2UR UR21, R21 ;  /* 0x00000000151572ca */ /* 0x000fe200000e0000 */
[----:B------:R-:W-:Y:S02]  /*b520*/  WARPGROUP.DEPBAR.LE gsb0, 0x0 ;  /* 0x00008000000079c5 */ /* 0x000fe40000010000 */
[----:B------:R-:W-:-:S10]  /*b530*/  WARPGROUP.ARRIVE ;  /* 0x00000000000079c5 */ /* 0x000fd40000000000 */
[----:B------:R-:W-:Y:S03]  /*b540*/  HGMMA.64x128x16.F32 R24, gdesc[UR20], R24, gsb0 ;  /* 0x01e00000141879f0 */ /* 0x000fe60008000818 */
[----:B------:R-:W-:Y:S02]  /*b550*/  WARPGROUP.DEPBAR.LE gsb0, 0x0 ;  /* 0x00008000000079c5 */ /* 0x000fe40000010000 */
[----:B0-----:R-:W-:Y:S05]  /*b560*/  @P3 BRA `(.L_x_14516) ;  /* 0x0000000000283947 */ /* 0x001fea0003800000 */
[----:B------:R-:W-:Y:S05]  /*b570*/  @!P0 BRA `(.L_x_14517) ;  /* 0x0000000000048947 */ /* 0x000fea0003800000 */
[----:B------:R-:W-:Y:S01]  /*b580*/  BPT.TRAP 0x1 ;  /* 0x000000040000795c */ /* 0x000fe20000300000 */
.L_x_14517:
[----:B------:R-:W-:Y:S01]  /*b590*/  SHF.L.U32 R0, R8, 0x1f, RZ ;  /* 0x0000001f08007819 */ /* 0x000fe200000006ff */
[----:B-----5:R-:W-:-:S04]  /*b5a0*/  IMAD R3, R15, 0x8, R2 ;  /* 0x000000080f037824 */ /* 0x020fc800078e0202 */
[----:B------:R0:W1:Y:S01]  /*b5b0*/  SYNCS.PHASECHK.TRANS64.TRYWAIT P3, [R3+URZ+0x16850], R0 ;  /* 0x01685000030075a7 */ /* 0x000062000806017f */
[----:B------:R-:W-:Y:S05]  /*b5c0*/  @!P0 BRA `(.L_x_14518) ;  /* 0x0000000000048947 */ /* 0x000fea0003800000 */
[----:B------:R-:W-:Y:S01]  /*b5d0*/  BPT.TRAP 0x1 ;  /* 0x000000040000795c */ /* 0x000fe20000300000 */
.L_x_14518:
[----:B-1----:R-:W-:Y:S05]  /*b5e0*/  @P3 BRA `(.L_x_14516) ;  /* 0x0000000000083947 */ /* 0x002fea0003800000 */
[----:B------:R-:W1:Y:S02]  /*b5f0*/  SYNCS.PHASECHK.TRANS64.TRYWAIT P3, [R3+URZ+0x16850], R0 ;  /* 0x01685000030075a7 */ /* 0x000e64000806017f */
[----:B-1----:R-:W-:Y:S05]  /*b600*/  @!P3 BRA `(.L_x_14519) ;  /* 0x000000f0009cb947 */ /* 0x002fea0003800000 */
.L_x_14516:
[----:B01---5:R-:W-:Y:S01]  /*b610*/  VIADD R0, R2, 0x400 ;  /* 0x0000040002007836 */ /* 0x023fe20000000000 */
[----:B------:R-:W2:Y:S01]  /*b620*/  LDL R21, [R1+0x2c] ;  /* 0x00002c0001157983 */ /* 0x000ea20000100800 */
[----:B------:R-:W-:Y:S01]  /*b630*/  IMAD.MOV.U32 R9, RZ, RZ, 0x40000040 ;  /* 0x40000040ff097424 */ /* 0x000fe200078e00ff */
[----:B------:R-:W-:Y:S05]  /*b640*/  WARPSYNC.ALL ;  /* 0x0000000000007948 */ /* 0x000fea0003800000 */
[----:B------:R-:W-:Y:S01]  /*b650*/  SHF.R.U32.HI R0, RZ, 0x4, R0 ;  /* 0x00000004ff007819 */ /* 0x000fe20000011600 */
[----:B------:R-:W3:Y:S01]  /*b660*/  LDL R20, [R1+0x20] ;  /* 0x0000200001147983 */ /* 0x000ee20000100800 */
[----:B------:R-:W-:Y:S01]  /*b670*/  R2UR UR7, R9 ;  /* 0x00000000090772ca */ /* 0x000fe200000e0000 */
[----:B------:R-:W-:Y:S01]  /*b680*/  WARPGROUP.ARRIVE ;  /* 0x00000000000079c5 */ /* 0x000fe20000000000 */
[----:B------:R-:W-:Y:S01]  /*b690*/  LOP3.LUT R0, R0, 0x3fff, RZ, 0xc0, !PT ;  /* 0x00003fff00007812 */ /* 0x000fe200078ec0ff */
[----:B------:R-:W0:Y:S04]  /*b6a0*/  @P2 LDC R3, c[0x0][0x450] ;  /* 0x00011400ff032b82 */ /* 0x000e280000000800 */
[----:B------:R-:W-:Y:S01]  /*b6b0*/  IMAD R8, R15, 0x400, R0 ;  /* 0x000004000f087824 */ /* 0x000fe200078e0200 */
[----:B------:R-:W-:-:S03]  /*b6c0*/  MOV R13, 0x40000040 ;  /* 0x40000040000d7802 */ /* 0x000fc60000000f00 */
[----:B------:R-:W1:Y:S01]  /*b6d0*/  @P2 LDC R0, c[0x0][0x44c] ;  /* 0x00011300ff002b82 */ /* 0x000e620000000800 */
[----:B------:R-:W-:-:S13]  /*b6e0*/  R2UR UR6, R8 ;  /* 0x00000000080672ca */ /* 0x000fda00000e0000 */
[----:B------:R-:W-:Y:S03]  /*b6f0*/  HGMMA.64x64x16.F32 R88, R148, gdesc[UR4].tnspB, R88, gsb0 ;  /* 0x40e0000494587df0 */ /* 0x000fe60008000858 */
[----:B------:R-:W-:Y:S02]  /*b700*/  WARPGROUP.DEPBAR.LE gsb0, 0x0 ;  /* 0x00008000000079c5 */ /* 0x000fe40000010000 */
[----:B------:R-:W4:Y:S04]  /*b710*/  LDL R149, [R1+0x24] ;  /* 0x0000240001957983 */ /* 0x000f280000100800 */
[----:B------:R-:W4:Y:S04]  /*b720*/  LDL R150, [R1+0x48] ;  /* 0x0000480001967983 */ /* 0x000f280000100800 */
[----:B------:R-:W2:Y:S01]  /*b730*/  LDL R151, [R1+0x30] ;  /* 0x0000300001977983 */ /* 0x000ea20000100800 */
[----:B------:R-:W-:Y:S01]  /*b740*/  VIADD R12, R8, 0x80 ;  /* 0x00000080080c7836 */ /* 0x000fe20000000000 */
[----:B------:R-:W-:Y:S01]  /*b750*/  R2UR UR7, R13 ;  /* 0x000000000d0772ca */ /* 0x000fe200000e0000 */
[----:B------:R-:W-:Y:S01]  /*b760*/  WARPGROUP.ARRIVE ;  /* 0x00000000000079c5 */ /* 0x000fe20000000000 */
[----:B------:R-:W-:-:S02]  /*b770*/  IMAD.MOV.U32 R13, RZ, RZ, 0x40000040 ;  /* 0x40000040ff0d7424 */ /* 0x000fc400078e00ff */
[----:B------:R-:W-:Y:S01]  /*b780*/  R2UR UR6, R12 ;  /* 0x000000000c0672ca */ /* 0x000fe200000e0000 */
[----:B------:R-:W-:-:S12]  /*b790*/  VIADD R12, R8, 0x100 ;  /* 0x00000100080c7836 */ /* 0x000fd80000000000 */
[----:B------:R-:W-:Y:S01]  /*b7a0*/  HGMMA.64x64x16.F32 R88, R144, gdesc[UR4].tnspB, R88, gsb0 ;  /* 0x40e0000490587df0 */ /* 0x000fe20008000858 */
[----:B------:R-:W-:Y:S02]  /*b7b0*/  R2UR UR6, R12 ;  /* 0x000000000c0672ca */ /* 0x000fe400000e0000 */
[----:B------:R-:W-:Y:S01]  /*b7c0*/  R2UR UR7, R13 ;  /* 0x000000000d0772ca */ /* 0x000fe200000e0000 */
[----:B------:R-:W-:Y:S01]  /*b7d0*/  IMAD.MOV.U32 R13, RZ, RZ, 0x40000040 ;  /* 0x40000040ff0d7424 */ /* 0x000fe200078e00ff */
[----:B------:R-:W-:Y:S02]  /*b7e0*/  WARPGROUP.DEPBAR.LE gsb0, 0x0 ;  /* 0x00008000000079c5 */ /* 0x000fe40000010000 */
[----:B------:R-:W-:-:S09]  /*b7f0*/  WARPGROUP.ARRIVE ;  /* 0x00000000000079c5 */ /* 0x000fd20000000000 */
[----:B------:R-:W-:Y:S01]  /*b800*/  HGMMA.64x64x16.F32 R88, R140, gdesc[UR4].tnspB, R88, gsb0 ;  /* 0x40e000048c587df0 */ /* 0x000fe20008000858 */
[----:B------:R-:W-:Y:S01]  /*b810*/  R2UR UR7, R13 ;  /* 0x000000000d0772ca */ /* 0x000fe200000e0000 */
[----:B------:R-:W-:Y:S01]  /*b820*/  IMAD.MOV.U32 R13, RZ, RZ, 0x40000040 ;  /* 0x40000040ff0d7424 */ /* 0x000fe200078e00ff */
[----:B------:R-:W-:Y:S02]  /*b830*/  WARPGROUP.DEPBAR.LE gsb0, 0x0 ;  /* 0x00008000000079c5 */ /* 0x000fe40000010000 */
[----:B------:R-:W-:Y:S01]  /*b840*/  WARPGROUP.ARRIVE ;  /* 0x00000000000079c5 */ /* 0x000fe20000000000 */
[----:B----4-:R-:W-:-:S04]  /*b850*/  IMAD.IADD R9, R150, 0x1, R149 ;  /* 0x0000000196097824 */ /* 0x010fc800078e0295 */
[----:B-1----:R-:W-:-:S04]  /*b860*/  @P2 IMAD.HI.U32 R12, R9, R0, RZ ;  /* 0x00000000090c2227 */ /* 0x002fc800078e00ff */
[----:B------:R-:W-:Y:S01]  /*b870*/  IMAD.MOV.U32 R0, RZ, RZ, R9 ;  /* 0x000000ffff007224 */ /* 0x000fe200078e0009 */
[----:B0-----:R-:W-:Y:S01]  /*b880*/  @P2 SHF.R.U32.HI R0, RZ, R3, R12 ;  /* 0x00000003ff002219 */ /* 0x001fe2000001160c */
[----:B------:R-:W-:Y:S02]  /*b890*/  IMAD.MOV.U32 R9, RZ, RZ, -0x80 ;  /* 0xffffff80ff097424 */ /* 0x000fe400078e00ff */
[----:B------:R-:W-:Y:S02]  /*b8a0*/  VIADD R12, R8, 0x180 ;  /* 0x00000180080c7836 */ /* 0x000fe40000000000 */
[----:B------:R-:W0:Y:S01]  /*b8b0*/  SHFL.IDX PT, R3, R0, RZ, 0x1c1f ;  /* 0x001c1fff00037589 */ /* 0x000e2200000e0000 */
[----:B------:R-:W-:Y:S02]  /*b8c0*/  IMAD R9, R14, R9, 0x1 ;  /* 0x000000010e097424 */ /* 0x000fe400078e0209 */
[----:B------:R-:W-:-:S03]  /*b8d0*/  R2UR UR6, R12 ;  /* 0x000000000c0672ca */ /* 0x000fc600000e0000 */
[----:B--2---:R-:W-:-:S05]  /*b8e0*/  IADD3 R9, R21, R9, -R151 ;  /* 0x0000000915097210 */ /* 0x004fca0007ffe897 */
[----:B---3--:R-:W-:-:S05]  /*b8f0*/  IMAD.IADD R9, R9, 0x1, -R20 ;  /* 0x0000000109097824 */ /* 0x008fca00078e0a14 */
[----:B------:R-:W-:Y:S01]  /*b900*/  HGMMA.64x64x16.F32 R88, R136, gdesc[UR4].tnspB, R88, gsb0 ;  /* 0x40e0000488587df0 */ /* 0x000fe20008000858 */
[----:B------:R-:W-:Y:S02]  /*b910*/  R2UR UR7, R13 ;  /* 0x000000000d0772ca */ /* 0x000fe400000e0000 */
[----:B0-----:R-:W-:-:S04]  /*b920*/  IADD3 R3, R9, R3, RZ ;  /* 0x0000000309037210 */ /* 0x001fc80007ffe0ff */
        /* <DEDUP_REMOVED lines=33> */
[----:B------:R-:W-:Y:S01]  /*bb40*/  ISETP.GT.AND P3, PT, R3, 0x30, PT ;  /* 0x000000300300780c */ /* 0x000fe20003f64270 */
[----:B------:R-:W-:Y:S02]  /*bb50*/  WARPGROUP.DEPBAR.LE gsb0, 0x0 ;  /* 0x00008000000079c5 */ /* 0x000fe40000010000 */
[----:B------:R-:W-:Y:S01]  /*bb60*/  FSEL R45, R45, -INF , P4 ;  /* 0xff8000002d2d7808 */ /* 0x000fe20002000000 */
[----:B------:R-:W-:Y:S01]  /*bb70*/  WARPGROUP.ARRIVE ;  /* 0x00000000000079c5 */ /* 0x000fe20000000000 */
        /* <DEDUP_REMOVED lines=60> */
[----:B------:R-:W-:-:S05]  /*bf40*/  FMNMX.FTZ R3, R85, R3, !PT ;  /* 0x0000000355037209 */ /* 0x000fca0007810000 */
[----:B------:R-:W0:Y:S02]  /*bf50*/  SHFL.BFLY PT, R12, R3, 0x2, 0x1f ;  /* 0x0c401f00030c7f89 */ /* 0x000e2400000e0000 */
[----:B0-----:R-:W-:Y:S01]  /*bf60*/  FMNMX.FTZ R3, R3, R12, !PT ;  /* 0x0000000c03037209 */ /* 0x001fe20007810000 */
[----:B------:R-:W-:-:S04]  /*bf70*/  VIADD R12, R8, 0x200 ;  /* 0x00000200080c7836 */ /* 0x000fc80000000000 */
[----:B------:R-:W0:Y:S01]  /*bf80*/  SHFL.BFLY PT, R20, R3, 0x1, 0x1f ;  /* 0x0c201f0003147f89 */ /* 0x000e2200000e0000 */
[----:B------:R-:W-:-:S03]  /*bf90*/  R2UR UR6, R12 ;  /* 0x000000000c0672ca */ /* 0x000fc600000e0000 */
[----:B------:R1:W2:Y:S02]  /*bfa0*/  SHFL.IDX PT, R12, R0, 0x1, 0x1c1f ;  /* 0x003c1f00000c7f89 */ /* 0x0002a400000e0000 */
[----:B-1----:R-:W-:-:S08]  /*bfb0*/  IMAD.U32 R0, RZ, RZ, UR5 ;  /* 0x00000005ff007e24 */ /* 0x002fd0000f8e00ff */
[----:B------:R-:W-:Y:S01]  /*bfc0*/  HGMMA.64x64x16.F32 R88, R132, gdesc[UR4].tnspB, R88, gsb0 ;  /* 0x40e0000484587df0 */ /* 0x000fe20008000858 */
[----:B0-----:R-:W-:Y:S01]  /*bfd0*/  FMNMX.FTZ R3, R3, R20, !PT ;  /* 0x0000001403037209 */ /* 0x001fe20007810000 */
[----:B--2---:R-:W-:-:S04]  /*bfe0*/  IMAD.IADD R9, R9, 0x1, R12 ;  /* 0x0000000109097824 */ /* 0x004fc800078e020c */
[C---:B------:R-:W-:Y:S01]  /*bff0*/  FMUL.FTZ R13, R3.reuse, R0 ;  /* 0x00000000030d7220 */ /* 0x040fe20000410000 */
[----:B------:R-:W-:Y:S02]  /*c000*/  FSETP.NEU.FTZ.AND P3, PT, R3, -INF , PT ;  /* 0xff8000000300780b */ /* 0x000fe40003f7d000 */
[C---:B------:R-:W-:Y:S02]  /*c010*/  ISETP.GT.AND P5, PT, R9.reuse, RZ, PT ;  /* 0x000000ff0900720c */ /* 0x040fe40003fa4270 */
[C---:B------:R-:W-:Y:S02]  /*c020*/  ISETP.GT.AND P4, PT, R9.reuse, 0x1, PT ;  /* 0x000000010900780c */ /* 0x040fe40003f84270 */
        /* <DEDUP_REMOVED lines=10> */
[----:B------:R-:W-:Y:S02]  /*c0d0*/  FSEL R13, R13, RZ, P3 ;  /* 0x000000ff0d0d7208 */ /* 0x000fe40001800000 */
[----:B------:R-:W-:Y:S02]  /*c0e0*/  ISETP.GT.AND P4, PT, R9, 0x11, PT ;  /* 0x000000110900780c */ /* 0x000fe40003f84270 */
        /* <DEDUP_REMOVED lines=21> */
[--C-:B------:R-:W-:Y:S01]  /*c240*/  FFMA.FTZ R40, R64, R0, -R13.reuse ;  /* 0x0000000040287223 */ /* 0x100fe2000001080d */
[----:B------:R-:W-:Y:S01]  /*c250*/  ISETP.GT.AND P4, PT, R9, 0x21, PT ;  /* 0x000000210900780c */ /* 0x000fe20003f84270 */
[----:B------:R-:W1:Y:S01]  /*c260*/  S2R R64, SR_TID.X ;  /* 0x0000000000407919 */ /* 0x000e620000002100 */
[----:B------:R-:W-:Y:S01]  /*c270*/  FSEL R42, R42, -INF , P5 ;  /* 0xff8000002a2a7808 */ /* 0x000fe20002800000 */
[----:B------:R-:W-:Y:S01]  /*c280*/  MUFU.EX2 R148, R148 ;  /* 0x0000009400947308 */ /* 0x000fe20000000800 */
[----:B------:R-:W-:Y:S01]  /*c290*/  FMNMX.FTZ R24, R39, R24, !PT ;  /* 0x0000001827187209 */ /* 0x000fe20007810000 */
[----:B0-----:R-:W-:Y:S01]  /*c2a0*/  IMAD.MOV.U32 R33, RZ, RZ, 0x40000040 ;  /* 0x40000040ff217424 */ /* 0x001fe200078e00ff */
[----:B------:R-:W-:Y:S01]  /*c2b0*/  ISETP.GT.AND P5, PT, R9, 0x28, PT ;  /* 0x000000280900780c */ /* 0x000fe20003fa4270 */
[----:B------:R-:W-:Y:S01]  /*c2c0*/  FFMA.FTZ R146, R36, R0, -R13 ;  /* 0x0000000024927223 */ /* 0x000fe2000001080d */
[----:B------:R-:W-:Y:S01]  /*c2d0*/  FSEL R43, R43, -INF , P4 ;  /* 0xff8000002b2b7808 */ /* 0x000fe20002000000 */
[----:B------:R-:W-:-:S02]  /*c2e0*/  WARPGROUP.DEPBAR.LE gsb0, 0x0 ;  /* 0x00008000000079c5 */ /* 0x000fc40000010000 */
[----:B------:R-:W-:Y:S01]  /*c2f0*/  FMNMX.FTZ R25, R42, R24, !PT ;  /* 0x000000182a197209 */ /* 0x000fe20007810000 */
[-CC-:B------:R-:W-:Y:S01]  /*c300*/  FFMA.FTZ R132, R56, R0.reuse, -R13.reuse ;  /* 0x0000000038847223 */ /* 0x180fe2000001080d */
[----:B------:R-:W-:Y:S01]  /*c310*/  ISETP.GT.AND P4, PT, R9, 0x29, PT ;  /* 0x000000290900780c */ /* 0x000fe20003f84270 */
[----:B------:R-:W-:Y:S01]  /*c320*/  WARPGROUP.ARRIVE ;  /* 0x00000000000079c5 */ /* 0x000fe20000000000 */
[----:B------:R-:W-:Y:S01]  /*c330*/  FSEL R46, R46, -INF , P5 ;  /* 0xff8000002e2e7808 */ /* 0x000fe20002800000 */
[-CC-:B------:R-:W-:Y:S01]  /*c340*/  FFMA.FTZ R134, R60, R0.reuse, -R13.reuse ;  /* 0x000000003c867223 */ /* 0x180fe2000001080d */
[----:B------:R-:W-:Y:S01]  /*c350*/  FMNMX.FTZ R25, R43, R25, !PT ;  /* 0x000000192b197209 */ /* 0x000fe20007810000 */
[----:B------:R-:W-:Y:S01]  /*c360*/  MUFU.EX2 R150, R150 ;  /* 0x0000009600967308 */ /* 0x000fe20000000800 */
[----:B------:R-:W-:Y:S01]  /*c370*/  ISETP.GT.AND P5, PT, R9, 0x30, PT ;  /* 0x000000300900780c */ /* 0x000fe20003fa4270 */
[----:B------:R-:W-:Y:S01]  /*c380*/  @!P1 IMAD R15, R15, 0x8, R2 ;  /* 0x000000080f0f9824 */ /* 0x000fe200078e0202 */
[----:B------:R-:W-:Y:S01]  /*c390*/  FSEL R47, R47, -INF , P4 ;  /* 0xff8000002f2f7808 */ /* 0x000fe20002000000 */
[-CC-:B------:R-:W-:Y:S01]  /*c3a0*/  FFMA.FTZ R37, R37, R0.reuse, -R13.reuse ;  /* 0x0000000025257223 */ /* 0x180fe2000001080d */
[----:B------:R-:W-:Y:S01]  /*c3b0*/  FMNMX.FTZ R25, R46, R25, !PT ;  /* 0x000000192e197209 */ /* 0x000fe20007810000 */
[-CC-:B------:R-:W-:Y:S01]  /*c3c0*/  FFMA.FTZ R142, R44, R0.reuse, -R13.reuse ;  /* 0x000000002c8e7223 */ /* 0x180fe2000001080d */
[----:B------:R-:W-:Y:S01]  /*c3d0*/  ISETP.GT.AND P4, PT, R9, 0x31, PT ;  /* 0x000000310900780c */ /* 0x000fe20003f84270 */
[----:B------:R-:W-:Y:S01]  /*c3e0*/  MUFU.EX2 R20, R20 ;  /* 0x0000001400147308 */ /* 0x000fe20000000800 */
        /* <DEDUP_REMOVED lines=13> */
[----:B------:R-:W-:Y:S01]  /*c4c0*/  FFMA.FTZ R81, R81, R0, -R13 ;  /* 0x0000000051517223 */ /* 0x000fe2000001080d */
[----:B------:R-:W-:Y:S01]  /*c4d0*/  FMNMX.FTZ R28, R51, R28, !PT ;  /* 0x0000001c331c7209 */ /* 0x000fe20007810000 */
[----:B------:R0:W-:Y:S01]  /*c4e0*/  MUFU.EX2 R25, R41 ;  /* 0x0000002900197308 */ /* 0x0001e20000000800 */
[----:B------:R-:W-:-:S02]  /*c4f0*/  ISETP.GT.AND P5, PT, R9, 0x40, PT ;  /* 0x000000400900780c */ /* 0x000fc40003fa4270 */
[----:B------:R-:W-:Y:S02]  /*c500*/  R2UR UR7, R33 ;  /* 0x00000000210772ca */ /* 0x000fe400000e0000 */
[----:B-1----:R-:W-:Y:S01]  /*c510*/  SHF.R.U32.HI R135, RZ, 0x7, R64 ;  /* 0x00000007ff877819 */ /* 0x002fe20000011640 */
[----:B------:R-:W-:Y:S01]  /*c520*/  @!P1 VIADD R15, R15, 0x16860 ;  /* 0x000168600f0f9836 */ /* 0x000fe20000000000 */
[----:B------:R-:W-:Y:S01]  /*c530*/  FSEL R55, R55, -INF , P4 ;  /* 0xff80000037377808 */ /* 0x000fe20002000000 */
[----:B------:R-:W-:Y:S01]  /*c540*/  MUFU.EX2 R146, R146 ;  /* 0x0000009200927308 */ /* 0x000fe20000000800 */
[----:B------:R-:W-:Y:S01]  /*c550*/  FMNMX.FTZ R28, R54, R28, !PT ;  /* 0x0000001c361c7209 */ /* 0x000fe20007810000 */
[-CC-:B0-----:R-:W-:Y:S01]  /*c560*/  FFMA.FTZ R41, R61, R0.reuse, -R13.reuse ;  /* 0x000000003d297223 */ /* 0x181fe2000001080d */
[----:B------:R-:W-:Y:S01]  /*c570*/  ISETP.GT.AND P4, PT, R9, 0x41, PT ;  /* 0x000000410900780c */ /* 0x000fe20003f84270 */
[-CC-:B------:R-:W-:Y:S01]  /*c580*/  FFMA.FTZ R44, R65, R0.reuse, -R13.reuse ;  /* 0x00000000412c7223 */ /* 0x180fe2000001080d */
[----:B------:R-:W-:Y:S01]  /*c590*/  FSEL R58, R58, -INF , P5 ;  /* 0xff8000003a3a7808 */ /* 0x000fe20002800000 */
[--C-:B------:R-:W-:Y:S01]  /*c5a0*/  FFMA.FTZ R48, R69, R0, -R13.reuse ;  /* 0x0000000045307223 */ /* 0x100fe2000001080d */
[----:B------:R-:W-:Y:S01]  /*c5b0*/  FMNMX.FTZ R28, R55, R28, !PT ;  /* 0x0000001c371c7209 */ /* 0x000fe20007810000 */
[----:B------:R0:W-:Y:S01]  /*c5c0*/  MUFU.EX2 R24, R37 ;  /* 0x0000002500187308 */ /* 0x0001e20000000800 */
[----:B------:R-:W-:Y:S01]  /*c5d0*/  ISETP.GT.AND P5, PT, R9, 0x48, PT ;  /* 0x000000480900780c */ /* 0x000fe20003fa4270 */
[-CC-:B------:R-:W-:Y:S01]  /*c5e0*/  FFMA.FTZ R52, R73, R0.reuse, -R13.reuse ;  /* 0x0000000049347223 */ /* 0x180fe2000001080d */
[----:B------:R-:W-:Y:S01]  /*c5f0*/  FSEL R59, R59, -INF , P4 ;  /* 0xff8000003b3b7808 */ /* 0x000fe20002000000 */
[--C-:B------:R-:W-:Y:S01]  /*c600*/  FFMA.FTZ R33, R77, R0, -R13.reuse ;  /* 0x000000004d217223 */ /* 0x100fe2000001080d */
[----:B------:R-:W-:Y:S01]  /*c610*/  FMNMX.FTZ R29, R58, R28, !PT ;  /* 0x0000001c3a1d7209 */ /* 0x000fe20007810000 */
[-CC-:B------:R-:W-:Y:S01]  /*c620*/  FFMA.FTZ R53, R80, R0.reuse, -R13.reuse ;  /* 0x0000000050357223 */ /* 0x180fe2000001080d */
[----:B------:R-:W-:Y:S01]  /*c630*/  ISETP.GT.AND P4, PT, R9, 0x49, PT ;  /* 0x000000490900780c */ /* 0x000fe20003f84270 */
[----:B------:R-:W-:Y:S01]  /*c640*/  MUFU.EX2 R140, R140 ;  /* 0x0000008c008c7308 */ /* 0x000fe20000000800 */
[----:B------:R-:W-:Y:S01]  /*c650*/  FSEL R62, R62, -INF , P5 ;  /* 0xff8000003e3e7808 */ /* 0x000fe20002800000 */
[-CC-:B0-----:R-:W-:Y:S01]  /*c660*/  FFMA.FTZ R37, R57, R0.reuse, -R13.reuse ;  /* 0x0000000039257223 */ /* 0x181fe2000001080d */
[----:B------:R-:W-:Y:S01]  /*c670*/  FMNMX.FTZ R29, R59, R29, !PT ;  /* 0x0000001d3b1d7209 */ /* 0x000fe20007810000 */
[----:B------:R-:W-:Y:S01]  /*c680*/  FFMA.FTZ R57, R84, R0, -R13 ;  /* 0x0000000054397223 */ /* 0x000fe2000001080d */
[----:B------:R-:W-:-:S02]  /*c690*/  ISETP.GT.AND P5, PT, R9, 0x50, PT ;  /* 0x000000500900780c */ /* 0x000fc40003fa4270 */
[----:B------:R-:W-:Y:S01]  /*c6a0*/  FSEL R63, R63, -INF , P4 ;  /* 0xff8000003f3f7808 */ /* 0x000fe20002000000 */
[----:B------:R-:W-:Y:S01]  /*c6b0*/  MUFU.EX2 R142, R142 ;  /* 0x0000008e008e7308 */ /* 0x000fe20000000800 */
[----:B------:R-:W-:Y:S02]  /*c6c0*/  FMNMX.FTZ R29, R62, R29, !PT ;  /* 0x0000001d3e1d7209 */ /* 0x000fe40007810000 */
[----:B------:R-:W-:Y:S02]  /*c6d0*/  ISETP.GT.AND P4, PT, R9, 0x51, PT ;  /* 0x000000510900780c */ /* 0x000fe40003f84270 */
[----:B------:R-:W-:Y:S02]  /*c6e0*/  FSEL R66, R66, -INF , P5 ;  /* 0xff80000042427808 */ /* 0x000fe40002800000 */
[----:B------:R-:W-:Y:S01]  /*c6f0*/  FMNMX.FTZ R29, R63, R29, !PT ;  /* 0x0000001d3f1d7209 */ /* 0x000fe20007810000 */
[----:B------:R0:W-:Y:S01]  /*c700*/  MUFU.EX2 R28, R45 ;  /* 0x0000002d001c7308 */ /* 0x0001e20000000800 */
[----:B------:R-:W-:-:S02]  /*c710*/  ISETP.GT.AND P5, PT, R9, 0x58, PT ;  /* 0x000000580900780c */ /* 0x000fc40003fa4270 */
[----:B------:R-:W-:Y:S02]  /*c720*/  FSEL R67, R67, -INF , P4 ;  /* 0xff80000043437808 */ /* 0x000fe40002000000 */
[----:B------:R-:W-:Y:S02]  /*c730*/  FMNMX.FTZ R32, R66, R29, !PT ;  /* 0x0000001d42207209 */ /* 0x000fe40007810000 */
[----:B------:R-:W-:Y:S01]  /*c740*/  ISETP.GT.AND P4, PT, R9, 0x59, PT ;  /* 0x000000590900780c */ /* 0x000fe20003f84270 */
[----:B------:R-:W-:Y:S01]  /*c750*/  MUFU.EX2 R136, R136 ;  /* 0x0000008800887308 */ /* 0x000fe20000000800 */
[----:B------:R-:W-:Y:S01]  /*c760*/  FSEL R70, R70, -INF , P5 ;  /* 0xff80000046467808 */ /* 0x000fe20002800000 */
[----:B0-----:R-:W-:Y:S01]  /*c770*/  FFMA.FTZ R45, R68, R0, -R13 ;  /* 0x00000000442d7223 */ /* 0x001fe2000001080d */
[----:B------:R-:W-:Y:S02]  /*c780*/  FMNMX.FTZ R32, R67, R32, !PT ;  /* 0x0000002043207209 */ /* 0x000fe40007810000 */
[----:B------:R-:W-:-:S02]  /*c790*/  ISETP.GT.AND P5, PT, R9, 0x60, PT ;  /* 0x000000600900780c */ /* 0x000fc40003fa4270 */
[----:B------:R-:W-:Y:S01]  /*c7a0*/  FSEL R71, R71, -INF , P4 ;  /* 0xff80000047477808 */ /* 0x000fe20002000000 */
[----:B------:R0:W-:Y:S01]  /*c7b0*/  MUFU.EX2 R29, R49 ;  /* 0x00000031001d7308 */ /* 0x0001e20000000800 */
[----:B------:R-:W-:Y:S02]  /*c7c0*/  FMNMX.FTZ R32, R70, R32, !PT ;  /* 0x0000002046207209 */ /* 0x000fe40007810000 */
[----:B------:R-:W-:Y:S02]  /*c7d0*/  ISETP.GT.AND P4, PT, R9, 0x61, PT ;  /* 0x000000610900780c */ /* 0x000fe40003f84270 */
[----:B------:R-:W-:Y:S02]  /*c7e0*/  FSEL R74, R74, -INF , P5 ;  /* 0xff8000004a4a7808 */ /* 0x000fe40002800000 */
[----:B------:R-:W-:Y:S01]  /*c7f0*/  FMNMX.FTZ R32, R71, R32, !PT ;  /* 0x0000002047207209 */ /* 0x000fe20007810000 */
[----:B------:R-:W-:Y:S01]  /*c800*/  MUFU.EX2 R138, R138 ;  /* 0x0000008a008a7308 */ /* 0x000fe20000000800 */
[----:B------:R-:W-:Y:S01]  /*c810*/  ISETP.GT.AND P5, PT, R9, 0x68, PT ;  /* 0x000000680900780c */ /* 0x000fe20003fa4270 */
[----:B0-----:R-:W-:Y:S01]  /*c820*/  FFMA.FTZ R49, R72, R0, -R13 ;  /* 0x0000000048317223 */ /* 0x001fe2000001080d */
[----:B------:R-:W-:-:S02]  /*c830*/  FSEL R75, R75, -INF , P4 ;  /* 0xff8000004b4b7808 */ /* 0x000fc40002000000 */
[----:B------:R-:W-:Y:S02]  /*c840*/  FMNMX.FTZ R32, R74, R32, !PT ;  /* 0x000000204a207209 */ /* 0x000fe40007810000 */
        /* <DEDUP_REMOVED lines=19> */
[----:B------:R-:W-:Y:S02]  /*c980*/  FSEL R87, R87, -INF , P4 ;  /* 0xff80000057577808 */ /* 0x000fe40002000000 */
[----:B------:R-:W-:Y:S01]  /*c990*/  FMNMX.FTZ R9, R86, R32, !PT ;  /* 0x0000002056097209 */ /* 0x000fe20007810000 */
[----:B------:R-:W-:Y:S03]  /*c9a0*/  MUFU.EX2 R41, R41 ;  /* 0x0000002900297308 */ /* 0x000fe60000000800 */
[----:B------:R-:W-:-:S05]  /*c9b0*/  FMNMX.FTZ R9, R87, R9, !PT ;  /* 0x0000000957097209 */ /* 0x000fca0007810000 */
[----:B------:R-:W0:Y:S01]  /*c9c0*/  SHFL.BFLY PT, R32, R9, 0x2, 0x1f ;  /* 0x0c401f0009207f89 */ /* 0x000e2200000e0000 */
[----:B------:R-:W-:Y:S01]  /*c9d0*/  @!P1 PRMT R15, RZ, 0x654, R15 ;  /* 0x00000654ff0f9816 */ /* 0x000fe2000000000f */
[----:B------:R-:W-:Y:S08]  /*c9e0*/  MUFU.EX2 R40, R40 ;  /* 0x0000002800287308 */ /* 0x000ff00000000800 */
[----:B------:R-:W-:Y:S08]  /*c9f0*/  MUFU.EX2 R44, R44 ;  /* 0x0000002c002c7308 */ /* 0x000ff00000000800 */
[----:B------:R-:W-:Y:S01]  /*ca00*/  MUFU.EX2 R45, R45 ;  /* 0x0000002d002d7308 */ /* 0x000fe20000000800 */
[----:B0-----:R-:W-:Y:S01]  /*ca10*/  FMNMX.FTZ R9, R9, R32, !PT ;  /* 0x0000002009097209 */ /* 0x001fe20007810000 */
[----:B------:R-:W-:-:S06]  /*ca20*/  VIADD R32, R8, 0x280 ;  /* 0x0000028008207836 */ /* 0x000fcc0000000000 */
[----:B------:R-:W-:Y:S01]  /*ca30*/  MUFU.EX2 R48, R48 ;  /* 0x0000003000307308 */ /* 0x000fe20000000800 */
[----:B------:R-:W0:Y:S01]  /*ca40*/  SHFL.BFLY PT, R56, R9, 0x1, 0x1f ;  /* 0x0c201f0009387f89 */ /* 0x000e2200000e0000 */
[----:B------:R-:W-:Y:S01]  /*ca50*/  R2UR UR6, R32 ;  /* 0x00000000200672ca */ /* 0x000fe200000e0000 */
[-CC-:B------:R-:W-:Y:S01]  /*ca60*/  FFMA.FTZ R32, R76, R0.reuse, -R13.reuse ;  /* 0x000000004c207223 */ /* 0x180fe2000001080d */
[----:B------:R-:W-:-:S04]  /*ca70*/  FFMA.FTZ R13, R85, R0, -R13 ;  /* 0x00000000550d7223 */ /* 0x000fc8000001080d */
[----:B------:R-:W-:Y:S08]  /*ca80*/  MUFU.EX2 R49, R49 ;  /* 0x0000003100317308 */ /* 0x000ff00000000800 */
[----:B------:R-:W-:Y:S01]  /*ca90*/  MUFU.EX2 R52, R52 ;  /* 0x0000003400347308 */ /* 0x000fe20000000800 */
[----:B------:R-:W-:Y:S07]  /*caa0*/  HGMMA.64x64x16.F32 R88, R128, gdesc[UR4].tnspB, R88, gsb0 ;  /* 0x40e0000480587df0 */ /* 0x000fee0008000858 */
        /* <DEDUP_REMOVED lines=9> */
[----:B------:R-:W2:Y:S01]  /*cb40*/  LDL R46, [R1+0x28] ;  /* 0x00002800012e7983 */ /* 0x000ea20000100800 */
[-CC-:B------:R-:W-:Y:S01]  /*cb50*/  FFMA.FTZ R60, R27, R0.reuse, -R61.reuse ;  /* 0x000000001b3c7223 */ /* 0x180fe2000001083d */
[----:B------:R-:W-:Y:S02]  /*cb60*/  VIADD R26, R8, 0x300 ;  /* 0x00000300081a7836 */ /* 0x000fe40000000000 */
[-CC-:B------:R-:W-:Y:S01]  /*cb70*/  FFMA.FTZ R151, R30, R0.reuse, -R61.reuse ;  /* 0x000000001e977223 */ /* 0x180fe2000001083d */
[----:B------:R-:W-:Y:S02]  /*cb80*/  IMAD.MOV.U32 R27, RZ, RZ, 0x40000040 ;  /* 0x40000040ff1b7424 */ /* 0x000fe400078e00ff */
[-CC-:B------:R-:W-:Y:S01]  /*cb90*/  FFMA.FTZ R30, R31, R0.reuse, -R61.reuse ;  /* 0x000000001f1e7223 */ /* 0x180fe2000001083d */
[-CC-:B------:R-:W-:Y:S01]  /*cba0*/  FFMA.FTZ R31, R35, R0.reuse, -R61.reuse ;  /* 0x00000000231f7223 */ /* 0x180fe2000001083d */
[----:B------:R-:W-:Y:S01]  /*cbb0*/  R2UR UR6, R26 ;  /* 0x000000001a0672ca */ /* 0x000fe200000e0000 */
[-CC-:B------:R-:W-:Y:S01]  /*cbc0*/  FFMA.FTZ R35, R43, R0.reuse, -R61.reuse ;  /* 0x000000002b237223 */ /* 0x180fe2000001083d */
[----:B------:R-:W-:Y:S01]  /*cbd0*/  R2UR UR7, R27 ;  /* 0x000000001b0772ca */ /* 0x000fe200000e0000 */
[----:B------:R-:W-:Y:S01]  /*cbe0*/  MUFU.EX2 R149, R149 ;  /* 0x0000009500957308 */ /* 0x000fe20000000800 */
[----:B------:R-:W-:Y:S01]  /*cbf0*/  FSEL R27, R9, RZ, P4 ;  /* 0x000000ff091b7208 */ /* 0x000fe20002000000 */
[-CC-:B------:R-:W-:Y:S01]  /*cc00*/  FFMA.FTZ R145, R34, R0.reuse, -R61.reuse ;  /* 0x0000000022917223 */ /* 0x180fe2000001083d */
[----:B------:R-:W-:Y:S01]  /*cc10*/  IADD3 R26, R8, 0x380, RZ ;  /* 0x00000380081a7810 */ /* 0x000fe20007ffe0ff */
[-C--:B------:R-:W-:Y:S01]  /*cc20*/  FFMA.FTZ R147, R38, R0.reuse, -R61 ;  /* 0x0000000026937223 */ /* 0x080fe2000001083d */
[----:B------:R-:W-:Y:S01]  /*cc30*/  FSEL R43, R3, RZ, P3 ;  /* 0x000000ff032b7208 */ /* 0x000fe20001800000 */
[----:B------:R-:W-:Y:S01]  /*cc40*/  FADD.FTZ R10, -R27, R10 ;  /* 0x0000000a1b0a7221 */ /* 0x000fe20000010100 */
[----:B------:R-:W-:Y:S01]  /*cc50*/  IMAD.MOV.U32 R27, RZ, RZ, 0x40000040 ;  /* 0x40000040ff1b7424 */ /* 0x000fe200078e00ff */
[----:B------:R-:W-:Y:S01]  /*cc60*/  MUFU.EX2 R60, R60 ;  /* 0x0000003c003c7308 */ /* 0x000fe20000000800 */
[----:B------:R-:W-:Y:S01]  /*cc70*/  ISETP.GE.U32.AND P3, PT, R64, 0x180, PT ;  /* 0x000001804000780c */ /* 0x000fe20003f66070 */
[----:B------:R-:W-:Y:S01]  /*cc80*/  FADD.FTZ R43, -R43, R11 ;  /* 0x0000000b2b2b7221 */ /* 0x000fe20000010100 */
[----:B------:R-:W-:Y:S01]  /*cc90*/  FMUL.FTZ R10, R10, R0 ;  /* 0x000000000a0a7220 */ /* 0x000fe20000410000 */
[----:B------:R-:W-:-:S02]  /*cca0*/  VIADD R11, R135, 0x9 ;  /* 0x00000009870b7836 */ /* 0x000fc40000000000 */
[-CC-:B------:R-:W-:Y:S01]  /*ccb0*/  FFMA.FTZ R34, R39, R0.reuse, -R61.reuse ;  /* 0x0000000027227223 */ /* 0x180fe2000001083d */
        /* <DEDUP_REMOVED lines=9> */
[----:B------:R-:W0:Y:S08]  /*cd50*/  MUFU.EX2 R8, R8 ;  /* 0x0000000800087308 */ /* 0x000e300000000800 */
[----:B------:R-:W1:Y:S08]  /*cd60*/  MUFU.EX2 R10, R10 ;  /* 0x0000000a000a7308 */ /* 0x000e700000000800 */
[----:B------:R-:W3:Y:S01]  /*cd70*/  MUFU.EX2 R30, R30 ;  /* 0x0000001e001e7308 */ /* 0x000ee20000000800 */
[----:B------:R-:W-:-:S02]  /*cd80*/  WARPGROUP.DEPBAR.LE gsb0, 0x0 ;  /* 0x00008000000079c5 */ /* 0x000fc40000010000 */
[----:B------:R-:W-:-:S05]  /*cd90*/  WARPGROUP.ARRIVE ;  /* 0x00000000000079c5 */ /* 0x000fca0000000000 */
[----:B------:R-:W4:Y:S01]  /*cda0*/  MUFU.EX2 R145, R145 ;  /* 0x0000009100917308 */ /* 0x000f220000000800 */
[----:B------:R-:W-:Y:S01]  /*cdb0*/  HGMMA.64x64x16.F32 R88, R124, gdesc[UR4].tnspB, R88, gsb0 ;  /* 0x40e000047c587df0 */ /* 0x000fe20008000858 */
[----:B------:R-:W-:Y:S01]  /*cdc0*/  R2UR UR6, R26 ;  /* 0x000000001a0672ca */ /* 0x000fe200000e0000 */
[----:B------:R-:W-:Y:S01]  /*cdd0*/  @!P1 IMAD R26, R18, 0x8, R2 ;  /* 0x00000008121a9824 */ /* 0x000fe200078e0202 */
[----:B------:R-:W-:Y:S01]  /*cde0*/  R2UR UR7, R27 ;  /* 0x000000001b0772ca */ /* 0x000fe200000e0000 */
[----:B0-----:R-:W-:Y:S02]  /*cdf0*/  FFMA.FTZ R5, R8, R5, R148 ;  /* 0x0000000508057223 */ /* 0x001fe40000010094 */
[----:B------:R-:W-:Y:S02]  /*ce00*/  @!P1 VIADD R26, R26, 0x16840 ;  /* 0x000168401a1a9836 */ /* 0x000fe40000000000 */
[----:B-1----:R-:W-:Y:S01]  /*ce10*/  FFMA.FTZ R4, R10, R4, R149 ;  /* 0x000000040a047223 */ /* 0x002fe20000010095 */
[----:B------:R-:W-:Y:S01]  /*ce20*/  SEL R27, R11, 0x9, !P3 ;  /* 0x000000090b1b7807 */ /* 0x000fe20005800000 */
[----:B------:R-:W0:Y:S08]  /*ce30*/  MUFU.EX2 R31, R31 ;  /* 0x0000001f001f7308 */ /* 0x000e300000000800 */
[----:B------:R-:W1:Y:S08]  /*ce40*/  MUFU.EX2 R147, R147 ;  /* 0x0000009300937308 */ /* 0x000e700000000800 */
[----:B------:R-:W1:Y:S08]  /*ce50*/  MUFU.EX2 R34, R34 ;  /* 0x0000002200227308 */ /* 0x000e700000000800 */
[----:B------:R-:W1:Y:S08]  /*ce60*/  MUFU.EX2 R141, R141 ;  /* 0x0000008d008d7308 */ /* 0x000e700000000800 */
[----:B------:R-:W1:Y:S08]  /*ce70*/  MUFU.EX2 R35, R35 ;  /* 0x0000002300237308 */ /* 0x000e700000000800 */
[----:B------:R-:W1:Y:S08]  /*ce80*/  MUFU.EX2 R143, R143 ;  /* 0x0000008f008f7308 */ /* 0x000e700000000800 */
[----:B------:R-:W1:Y:S08]  /*ce90*/  MUFU.EX2 R38, R38 ;  /* 0x0000002600267308 */ /* 0x000e700000000800 */
[----:B------:R-:W1:Y:S08]  /*cea0*/  MUFU.EX2 R137, R137 ;  /* 0x0000008900897308 */ /* 0x000e700000000800 */
[----:B------:R-:W1:Y:S01]  /*ceb0*/  MUFU.EX2 R39, R39 ;  /* 0x0000002700277308 */ /* 0x000e620000000800 */
[----:B------:R-:W-:-:S02]  /*cec0*/  WARPGROUP.DEPBAR.LE gsb0, 0x0 ;  /* 0x00008000000079c5 */ /* 0x000fc40000010000 */
[----:B------:R-:W-:-:S05]  /*ced0*/  WARPGROUP.ARRIVE ;  /* 0x00000000000079c5 */ /* 0x000fca0000000000 */
[----:B------:R-:W1:Y:S01]  /*cee0*/  MUFU.EX2 R139, R139 ;  /* 0x0000008b008b7308 */ /* 0x000e620000000800 */
[----:B------:R-:W-:Y:S01]  /*cef0*/  HGMMA.64x64x16.F32 R88, R120, gdesc[UR4].tnspB, R88, gsb0 ;  /* 0x40e0000478587df0 */ /* 0x000fe20008000858 */
[----:B------:R-:W-:Y:S01]  /*cf00*/  @!P1 PRMT R26, RZ, 0x654, R26 ;  /* 0x00000654ff1a9816 */ /* 0x000fe2000000001a */
[----:B------:R-:W-:Y:S01]  /*cf10*/  FADD.FTZ R5, R12, R5 ;  /* 0x000000050c057221 */ /* 0x000fe20000010000 */
[----:B------:R-:W-:-:S04]  /*cf20*/  FADD.FTZ R4, R60, R4 ;  /* 0x000000043c047221 */ /* 0x000fc80000010000 */
[----:B------:R-:W1:Y:S01]  /*cf30*/  MUFU.EX2 R42, R42 ;  /* 0x0000002a002a7308 */ /* 0x000e620000000800 */
[----:B------:R-:W-:-:S04]  /*cf40*/  FADD.FTZ R5, R150, R5 ;  /* 0x0000000596057221 */ /* 0x000fc80000010000 */
[----:B------:R-:W-:Y:S01]  /*cf50*/  FADD.FTZ R5, R20, R5 ;  /* 0x0000000514057221 */ /* 0x000fe20000010000 */
[-CC-:B------:R-:W-:Y:S02]  /*cf60*/  FFMA.FTZ R59, R59, R0.reuse, -R61.reuse ;  /* 0x000000003b3b7223 */ /* 0x180fe4000001083d */
[----:B------:R-:W1:Y:S01]  /*cf70*/  MUFU.EX2 R133, R133 ;  /* 0x0000008500857308 */ /* 0x000e620000000800 */
[-CC-:B------:R-:W-:Y:S01]  /*cf80*/  FFMA.FTZ R135, R62, R0.reuse, -R61.reuse ;  /* 0x000000003e877223 */ /* 0x180fe2000001083d */
[----:B------:R-:W-:-:S06]  /*cf90*/  FFMA.FTZ R63, R63, R0, -R61 ;  /* 0x000000003f3f7223 */ /* 0x000fcc000001083d */
[----:B------:R-:W1:Y:S01]  /*cfa0*/  MUFU.EX2 R11, R59 ;  /* 0x0000003b000b7308 */ /* 0x000e620000000800 */
[----:B------:R-:W-:Y:S01]  /*cfb0*/  FFMA.FTZ R129, R66, R0, -R61 ;  /* 0x0000000042817223 */ /* 0x000fe2000001083d */
[----:B------:R-:W-:-:S06]  /*cfc0*/  F2FP.F16.F32.PACK_AB R150, R20, R150 ;  /* 0x000000961496723e */ /* 0x000fcc00000000ff */
[----:B------:R-:W1:Y:S08]  /*cfd0*/  MUFU.EX2 R135, R135 ;  /* 0x0000008700877308 */ /* 0x000e700000000800 */
[----:B------:R-:W-:Y:S08]  /*cfe0*/  MUFU.EX2 R56, R81 ;  /* 0x0000005100387308 */ /* 0x000ff00000000800 */
[----:B------:R-:W-:Y:S08]  /*cff0*/  MUFU.EX2 R57, R57 ;  /* 0x0000003900397308 */ /* 0x000ff00000000800 */
[----:B------:R-:W-:Y:S01]  /*d000*/  MUFU.EX2 R13, R13 ;  /* 0x0000000d000d7308 */ /* 0x000fe20000000800 */
[----:B------:R-:W-:-:S02]  /*d010*/  WARPGROUP.DEPBAR.LE gsb0, 0x0 ;  /* 0x00008000000079c5 */ /* 0x000fc40000010000 */
[----:B------:R1:W-:Y:S06]  /*d020*/  BAR.ARV R27, 0x100 ;  /* 0x0004001b0000751d */ /* 0x0003ec0000002000 */
[----:B------:R3:W-:Y:S02]  /*d030*/  @!P1 SYNCS.ARRIVE.TRANS64.RED.A1T0 RZ, [R26+URZ], RZ ;  /* 0x000000ff1aff99a7 */ /* 0x0007e4000810043f */
[----:B---3--:R-:W-:Y:S01]  /*d040*/  FADD.FTZ R26, R151, R4 ;  /* 0x00000004971a7221 */ /* 0x008fe20000010000 */
[----:B------:R3:W-:Y:S03]  /*d050*/  @!P1 SYNCS.ARRIVE.TRANS64.RED.A1T0 RZ, [R15+URZ], RZ ;  /* 0x000000ff0fff99a7 */ /* 0x0007e6000810043f */
[----:B------:R-:W-:-:S04]  /*d060*/  FADD.FTZ R26, R30, R26 ;  /* 0x0000001a1e1a7221 */ /* 0x000fc80000010000 */
[----:B----4-:R-:W-:Y:S01]  /*d070*/  FADD.FTZ R26, R145, R26 ;  /* 0x0000001a911a7221 */ /* 0x010fe20000010000 */
[----:B---3--:R-:W-:-:S03]  /*d080*/  FADD.FTZ R15, R144, R5 ;  /* 0x00000005900f7221 */ /* 0x008fc60000010000 */
[----:B0-----:R-:W-:Y:S01]  /*d090*/  FADD.FTZ R26, R31, R26 ;  /* 0x0000001a1f1a7221 */ /* 0x001fe20000010000 */
[----:B------:R-:W-:-:S03]  /*d0a0*/  FADD.FTZ R15, R21, R15 ;  /* 0x0000000f150f7221 */ /* 0x000fc60000010000 */
[----:B-1----:R-:W-:Y:S01]  /*d0b0*/  FADD.FTZ R26, R147, R26 ;  /* 0x0000001a931a7221 */ /* 0x002fe20000010000 */
        /* <DEDUP_REMOVED lines=17> */
[----:B------:R-:W0:Y:S01]  /*d1d0*/  MUFU.EX2 R4, R63 ;  /* 0x0000003f00047308 */ /* 0x000e220000000800 */
[-C--:B------:R-:W-:Y:S01]  /*d1e0*/  FFMA.FTZ R5, R67, R0.reuse, -R61 ;  /* 0x0000000043057223 */ /* 0x080fe2000001083d */
[----:B------:R-:W-:Y:S01]  /*d1f0*/  FADD.FTZ R20, R42, R43 ;  /* 0x0000002b2a147221 */ /* 0x000fe20000010000 */
[----:B------:R-:W-:Y:S01]  /*d200*/  FADD.FTZ R27, R36, R27 ;  /* 0x0000001b241b7221 */ /* 0x000fe20000010000 */
[----:B------:R-:W-:Y:S02]  /*d210*/  FFMA.FTZ R131, R70, R0, -R61 ;  /* 0x0000000046837223 */ /* 0x000fe4000001083d */
[----:B------:R-:W-:Y:S01]  /*d220*/  FADD.FTZ R20, R133, R20 ;  /* 0x0000001485147221 */ /* 0x000fe20000010000 */
[----:B------:R-:W-:Y:S01]  /*d230*/  FADD.FTZ R26, R132, R27 ;  /* 0x0000001b841a7221 */ /* 0x000fe20000010000 */
[----:B------:R-:W1:Y:S01]  /*d240*/  MUFU.EX2 R129, R129 ;  /* 0x0000008100817308 */ /* 0x000e620000000800 */
[----:B------:R-:W-:Y:S01]  /*d250*/  F2FP.F16.F32.PACK_AB R144, R21, R144 ;  /* 0x000000901590723e */ /* 0x000fe200000000ff */
[----:B------:R-:W-:Y:S01]  /*d260*/  FADD.FTZ R20, R11, R20 ;  /* 0x000000140b147221 */ /* 0x000fe20000010000 */
[----:B------:R-:W-:Y:S01]  /*d270*/  FADD.FTZ R21, R37, R26 ;  /* 0x0000001a25157221 */ /* 0x000fe20000010000 */
[----:B------:R-:W-:Y:S01]  /*d280*/  FFMA.FTZ R15, R71, R0, -R61 ;  /* 0x00000000470f7223 */ /* 0x000fe2000001083d */
[----:B------:R-:W-:-:S03]  /*d290*/  F2FP.F16.F32.PACK_AB R146, R24, R146 ;  /* 0x000000921892723e */ /* 0x000fc600000000ff */
[----:B------:R-:W3:Y:S01]  /*d2a0*/  MUFU.EX2 R5, R5 ;  /* 0x0000000500057308 */ /* 0x000ee20000000800 */
[----:B------:R-:W-:Y:S01]  /*d2b0*/  FADD.FTZ R24, R134, R21 ;  /* 0x0000001586187221 */ /* 0x000fe20000010000 */
[----:B------:R-:W-:Y:S01]  /*d2c0*/  FADD.FTZ R21, R135, R20 ;  /* 0x0000001487157221 */ /* 0x000fe20000010000 */
        /* <DEDUP_REMOVED lines=22> */
[----:B------:R-:W-:Y:S01]  /*d430*/  FFMA.FTZ R83, R83, R0, -R61 ;  /* 0x0000000053537223 */ /* 0x000fe2000001083d */
[----:B------:R-:W-:-:S04]  /*d440*/  F2FP.F16.F32.PACK_AB R133, R11, R133 ;  /* 0x000000850b85723e */ /* 0x000fc800000000ff */
        /* <DEDUP_REMOVED lines=12> */
[----:B------:R-:W-:-:S05]  /*d510*/  F2FP.F16.F32.PACK_AB R129, R5, R129 ;  /* 0x000000810581723e */ /* 0x000fca00000000ff */
[----:B------:R-:W4:Y:S01]  /*d520*/  MUFU.EX2 R86, R86 ;  /* 0x0000005600567308 */ /* 0x000f220000000800 */
[----:B------:R-:W-:Y:S01]  /*d530*/  FADD.FTZ R4, R33, R4 ;  /* 0x0000000421047221 */ /* 0x000fe20000010000 */
[----:B0-----:R-:W-:Y:S01]  /*d540*/  FADD.FTZ R5, R79, R20 ;  /* 0x000000144f057221 */ /* 0x001fe20000010000 */
[----:B--2---:R-:W-:-:S05]  /*d550*/  ISETP.GT.AND P3, PT, R14, R46, PT ;  /* 0x0000002e0e00720c */ /* 0x004fca0003f64270 */
[----:B------:R-:W0:Y:S01]  /*d560*/  MUFU.EX2 R61, R61 ;  /* 0x0000003d003d7308 */ /* 0x000e220000000800 */
[----:B------:R-:W-:Y:S01]  /*d570*/  FADD.FTZ R11, R53, R4 ;  /* 0x00000004350b7221 */ /* 0x000fe20000010000 */
[----:B-1----:R-:W-:Y:S01]  /*d580*/  FADD.FTZ R4, R82, R5 ;  /* 0x0000000552047221 */ /* 0x002fe20000010000 */
[----:B------:R-:W-:Y:S02]  /*d590*/  F2FP.F16.F32.PACK_AB R125, R12, R125 ;  /* 0x0000007d0c7d723e */ /* 0x000fe400000000ff */
[----:B------:R-:W-:Y:S01]  /*d5a0*/  FADD.FTZ R12, R56, R11 ;  /* 0x0000000b380c7221 */ /* 0x000fe20000010000 */
[----:B---3--:R-:W-:-:S03]  /*d5b0*/  FADD.FTZ R5, R83, R4 ;  /* 0x0000000453057221 */ /* 0x008fc60000010000 */
[----:B------:R-:W-:Y:S01]  /*d5c0*/  FADD.FTZ R12, R57, R12 ;  /* 0x0000000c390c7221 */ /* 0x000fe20000010000 */
[----:B----4-:R-:W-:Y:S01]  /*d5d0*/  FADD.FTZ R4, R86, R5 ;  /* 0x0000000556047221 */ /* 0x010fe20000010000 */
        /* <DEDUP_REMOVED lines=34> */
[----:B------:R-:W-:Y:S01]  /*d800*/  FADD.FTZ R5, R13, R12 ;  /* 0x0000000c0d057221 */ /* 0x000fe20000010000 */
[----:B------:R-:W-:Y:S01]  /*d810*/  F2FP.F16.F32.PACK_AB R151, R30, R151 ;  /* 0x000000971e97723e */ /* 0x000fe200000000ff */
[----:B0-----:R-:W-:Y:S01]  /*d820*/  FADD.FTZ R4, R61, R4 ;  /* 0x000000043d047221 */ /* 0x001fe20000010000 */
[----:B------:R-:W-:Y:S01]  /*d830*/  F2FP.F16.F32.PACK_AB R145, R31, R145 ;  /* 0x000000911f91723e */ /* 0x000fe200000000ff */
[----:B------:R-:W-:Y:S01]  /*d840*/  VIADD R14, R14, 0xffffffff ;  /* 0xffffffff0e0e7836 */ /* 0x000fe20000000000 */
        /* <DEDUP_REMOVED lines=24> */
.L_x_14510:
[----:B------:R-:W2:Y:S02]  /*d9d0*/  LDL R8, [R1+0x38] ;  /* 0x0000380001087983 */ /* 0x000ea40000100800 */
[----:B--2---:R-:W-:-:S13]  /*d9e0*/  ISETP.GE.AND P2, PT, R14, R8, PT ;  /* 0x000000080e00720c */ /* 0x004fda0003f46270 */
[----:B------:R-:W-:Y:S05]  /*d9f0*/  @!P2 BRA `(.L_x_14521) ;  /* 0x0000001c00d0a947 */ /* 0x000fea0003800000 */
[----:B------:R-:W-:Y:S02]  /*da00*/  IMAD.MOV.U32 R12, RZ, RZ, R9 ;  /* 0x000000ffff0c7224 */ /* 0x000fe400078e0009 */
[----:B------:R-:W-:Y:S02]  /*da10*/  IMAD.MOV.U32 R13, RZ, RZ, R3 ;  /* 0x000000ffff0d7224 */ /* 0x000fe400078e0003 */
[----:B------:R-:W-:Y:S02]  /*da20*/  IMAD.MOV.U32 R8, RZ, RZ, R23 ;  /* 0x000000ffff087224 */ /* 0x000fe400078e0017 */
[----:B------:R-:W-:-:S07]  /*da30*/  IMAD.MOV.U32 R15, RZ, RZ, R18 ;  /* 0x000000ffff0f7224 */ /* 0x000fce00078e0012 */
.L_x_14531:
        /* <DEDUP_REMOVED lines=10> */
.L_x_14523:
[----:B------:R-:W-:Y:S01]  /*dae0*/  IMAD R0, R18, 0x8, R2 ;  /* 0x0000000812007824 */ /* 0x000fe200078e0202 */
[----:B------:R-:W-:-:S04]  /*daf0*/  SHF.L.U32 R3, R23, 0x1f, RZ ;  /* 0x0000001f17037819 */ /* 0x000fc800000006ff */
[----:B------:R0:W1:Y:S01]  /*db00*/  SYNCS.PHASECHK.TRANS64.TRYWAIT P3, [R0+URZ+0x16830], R3 ;  /* 0x01683003000075a7 */ /* 0x000062000806017f */
[----:B------:R-:W-:Y:S05]  /*db10*/  @!P0 BRA `(.L_x_14524) ;  /* 0x0000000000048947 */ /* 0x000fea0003800000 */
[----:B------:R-:W-:Y:S01]  /*db20*/  BPT.TRAP 0x1 ;  /* 0x000000040000795c */ /* 0x000fe20000300000 */
.L_x_14524:
[----:B------:R-:W-:Y:S04]  /*db30*/  BSSY B0, `(.L_x_14522) ;  /* 0x0000004000007945 */ /* 0x000fe80003800000 */
[----:B-1----:R-:W-:Y:S05]  /*db40*/  @P3 BRA `(.L_x_14525) ;  /* 0x0000000000083947 */ /* 0x002fea0003800000 */
[----:B------:R-:W1:Y:S02]  /*db50*/  SYNCS.PHASECHK.TRANS64.TRYWAIT P3, [R0+URZ+0x16830], R3 ;  /* 0x01683003000075a7 */ /* 0x000e64000806017f */
[----:B-1----:R-:W-:Y:S05]  /*db60*/  @!P3 BRA `(.L_x_14526) ;  /* 0x000000cc0058b947 */ /* 0x002fea0003800000 */
.L_x_14525:
[----:B------:R-:W-:Y:S05]  /*db70*/  BSYNC B0 ;  /* 0x0000000000007941 */ /* 0x000fea0003800000 */
.L_x_14522:
        /* <DEDUP_REMOVED lines=17> */
[----:B--2---:R-:W-:-:S05]  /*dc90*/  LEA R24, R18, R9, 0xa ;  /* 0x0000000912187211 */ /* 0x004fca00078e50ff */
[----:B------:R-:W-:-:S05]  /*dca0*/  VIADD R10, R24, 0x4 ;  /* 0x00000004180a7836 */ /* 0x000fca0000000000 */
        /* <DEDUP_REMOVED lines=30> */
.L_x_14528:
[----:B------:R-:W-:Y:S01]  /*de90*/  SHF.L.U32 R0, R8, 0x1f, RZ ;  /* 0x0000001f08007819 */ /* 0x000fe200000006ff */
[----:B-----5:R-:W-:-:S04]  /*dea0*/  IMAD R3, R15, 0x8, R2 ;  /* 0x000000080f037824 */ /* 0x020fc800078e0202 */
[----:B------:R0:W1:Y:S01]  /*deb0*/  SYNCS.PHASECHK.TRANS64.TRYWAIT P2, [R3+URZ+0x16850], R0 ;  /* 0x01685000030075a7 */ /* 0x000062000804017f */
[----:B------:R-:W-:Y:S05]  /*dec0*/  @!P0 BRA `(.L_x_14529) ;  /* 0x0000000000048947 */ /* 0x000fea0003800000 */
[----:B------:R-:W-:Y:S01]  /*ded0*/  BPT.TRAP 0x1 ;  /* 0x000000040000795c */ /* 0x000fe20000300000 */
.L_x_14529:
[----:B-1----:R-:W-:Y:S05]  /*dee0*/  @P2 BRA `(.L_x_14527) ;  /* 0x0000000000082947 */ /* 0x002fea0003800000 */
[----:B------:R-:W1:Y:S02]  /*def0*/  SYNCS.PHASECHK.TRANS64.TRYWAIT P2, [R3+URZ+0x16850], R0 ;  /* 0x01685000030075a7 */ /* 0x000e64000804017f */
[----:B-1----:R-:W-:Y:S05]  /*df00*/  @!P2 BRA `(.L_x_14530) ;  /* 0x000000c80084a947 */ /* 0x002fea0003800000 */
.L_x_14527:
[----:B01---5:R-:W-:Y:S01]  /*df10*/  IADD3 R0, R2, 0x400, RZ ;  /* 0x0000040002007810 */ /* 0x023fe20007ffe0ff */
[----:B------:R-:W-:Y:S01]  /*df20*/  IMAD.MOV.U32 R9, RZ, RZ, 0x40000040 ;  /* 0x40000040ff097424 */ /* 0x000fe200078e00ff */
[----:B------:R-:W-:Y:S05]  /*df30*/  WARPSYNC.ALL ;  /* 0x0000000000007948 */ /* 0x000fea0003800000 */
[----:B------:R-:W-:Y:S01]  /*df40*/  SHF.R.U32.HI R0, RZ, 0x4, R0 ;  /* 0x00000004ff007819 */ /* 0x000fe20000011600 */
[----:B------:R-:W-:Y:S01]  /*df50*/  WARPGROUP.ARRIVE ;  /* 0x00000000000079c5 */ /* 0x000fe20000000000 */
[----:B------:R-:W-:Y:S01]  /*df60*/  R2UR UR7, R9 ;  /* 0x00000000090772ca */ /* 0x000fe200000e0000 */
[----:B------:R-:W-:Y:S01]  /*df70*/  IMAD.MOV.U32 R11, RZ, RZ, 0x40000040 ;  /* 0x40000040ff0b7424 */ /* 0x000fe200078e00ff */
[----:B------:R-:W-:Y:S01]  /*df80*/  LOP3.LUT R0, R0, 0x3fff, RZ, 0xc0, !PT ;  /* 0x00003fff00007812 */ /* 0x000fe200078ec0ff */
[----:B------:R-:W-:-:S04]  /*df90*/  IMAD.MOV.U32 R21, RZ, RZ, 0x40000040 ;  /* 0x40000040ff157424 */ /* 0x000fc800078e00ff */
[----:B------:R-:W-:Y:S01]  /*dfa0*/  IMAD R8, R15, 0x400, R0 ;  /* 0x000004000f087824 */ /* 0x000fe200078e0200 */
[----:B------:R-:W-:-:S03]  /*dfb0*/  FMNMX.FTZ R0, R24, R13, !PT ;  /* 0x0000000d18007209 */ /* 0x000fc60007810000 */
[C---:B------:R-:W-:Y:S01]  /*dfc0*/  VIADD R10, R8.reuse, 0x80 ;  /* 0x00000080080a7836 */ /* 0x040fe20000000000 */
[C---:B------:R-:W-:Y:S01]  /*dfd0*/  R2UR UR6, R8.reuse ;  /* 0x00000000080672ca */ /* 0x040fe200000e0000 */
[----:B------:R-:W-:Y:S01]  /*dfe0*/  VIADD R20, R8, 0x280 ;  /* 0x0000028008147836 */ /* 0x000fe20000000000 */
[----:B------:R-:W-:-:S04]  /*dff0*/  FMNMX.FTZ R0, R25, R0, !PT ;  /* 0x0000000019007209 */ /* 0x000fc80007810000 */
[----:B------:R-:W-:-:S04]  /*e000*/  FMNMX.FTZ R0, R28, R0, !PT ;  /* 0x000000001c007209 */ /* 0x000fc80007810000 */
[----:B------:R-:W-:-:S03]  /*e010*/  FMNMX.FTZ R0, R29, R0, !PT ;  /* 0x000000001d007209 */ /* 0x000fc60007810000 */
[----:B------:R-:W-:Y:S01]  /*e020*/  HGMMA.64x64x16.F32 R88, R148, gdesc[UR4].tnspB, R88, gsb0 ;  /* 0x40e0000494587df0 */ /* 0x000fe20008000858 */
[----:B------:R-:W-:Y:S02]  /*e030*/  FMNMX.FTZ R0, R32, R0, !PT ;  /* 0x0000000020007209 */ /* 0x000fe40007810000 */
        /* <DEDUP_REMOVED lines=43> */
[----:B------:R-:W-:Y:S01]  /*e2f0*/  HGMMA.64x64x16.F32 R88, R140, gdesc[UR4].tnspB, R88, gsb0 ;  /* 0x40e000048c587df0 */ /* 0x000fe20008000858 */
[----:B------:R-:W-:Y:S02]  /*e300*/  R2UR UR6, R10 ;  /* 0x000000000a0672ca */ /* 0x000fe400000e0000 */
[----:B------:R-:W-:Y:S01]  /*e310*/  R2UR UR7, R11 ;  /* 0x000000000b0772ca */ /* 0x000fe200000e0000 */
[----:B------:R-:W-:Y:S01]  /*e320*/  IMAD.MOV.U32 R11, RZ, RZ, 0x40000040 ;  /* 0x40000040ff0b7424 */ /* 0x000fe200078e00ff */
[----:B0-----:R-:W-:Y:S01]  /*e330*/  FMNMX.FTZ R3, R3, R0, !PT ;  /* 0x0000000003037209 */ /* 0x001fe20007810000 */
[----:B------:R-:W-:Y:S01]  /*e340*/  IMAD.U32 R0, RZ, RZ, UR4 ;  /* 0x00000004ff007e24 */ /* 0x000fe2000f8e00ff */
[----:B------:R-:W-:-:S03]  /*e350*/  IADD3 R10, R8, 0x200, RZ ;  /* 0x00000200080a7810 */ /* 0x000fc60007ffe0ff */
[----:B------:R-:W-:-:S04]  /*e360*/  FADD.FTZ R9, -R3, R13 ;  /* 0x0000000d03097221 */ /* 0x000fc80000010100 */
[----:B------:R-:W-:Y:S01]  /*e370*/  FMUL.FTZ R9, R9, R0 ;  /* 0x0000000009097220 */ /* 0x000fe20000410000 */
[----:B------:R-:W-:Y:S02]  /*e380*/  WARPGROUP.DEPBAR.LE gsb0, 0x0 ;  /* 0x00008000000079c5 */ /* 0x000fe40000010000 */
[----:B------:R-:W-:-:S06]  /*e390*/  WARPGROUP.ARRIVE ;  /* 0x00000000000079c5 */ /* 0x000fcc0000000000 */
[----:B------:R-:W-:Y:S01]  /*e3a0*/  HGMMA.64x64x16.F32 R88, R136, gdesc[UR4].tnspB, R88, gsb0 ;  /* 0x40e0000488587df0 */ /* 0x000fe20008000858 */
[----:B------:R-:W-:Y:S02]  /*e3b0*/  R2UR UR6, R10 ;  /* 0x000000000a0672ca */ /* 0x000fe400000e0000 */
[----:B------:R0:W-:Y:S01]  /*e3c0*/  MUFU.EX2 R10, R9 ;  /* 0x00000009000a7308 */ /* 0x0001e20000000800 */
[----:B------:R-:W-:Y:S01]  /*e3d0*/  R2UR UR7, R11 ;  /* 0x000000000b0772ca */ /* 0x000fe200000e0000 */
[----:B------:R-:W-:-:S04]  /*e3e0*/  FMUL.FTZ R11, R3, R0 ;  /* 0x00000000030b7220 */ /* 0x000fc80000410000 */
[-CC-:B------:R-:W-:Y:S01]  /*e3f0*/  FFMA.FTZ R141, R40, R0.reuse, -R11.reuse ;  /* 0x00000000288d7223 */ /* 0x180fe2000001080b */
[-CC-:B------:R-:W-:Y:S01]  /*e400*/  FFMA.FTZ R13, R53, R0.reuse, -R11.reuse ;  /* 0x00000000350d7223 */ /* 0x180fe2000001080b */
[--C-:B------:R-:W-:Y:S01]  /*e410*/  FFMA.FTZ R145, R32, R0, -R11.reuse ;  /* 0x0000000020917223 */ /* 0x100fe2000001080b */
[----:B0-----:R-:W-:Y:S01]  /*e420*/  FMNMX.FTZ R9, R26, R12, !PT ;  /* 0x0000000c1a097209 */ /* 0x001fe20007810000 */
[-CC-:B------:R-:W-:Y:S01]  /*e430*/  FFMA.FTZ R32, R57, R0.reuse, -R11.reuse ;  /* 0x0000000039207223 */ /* 0x180fe2000001080b */
[-CC-:B------:R-:W-:Y:S01]  /*e440*/  FFMA.FTZ R147, R24, R0.reuse, -R11.reuse ;  /* 0x0000000018937223 */ /* 0x180fe2000001080b */
[----:B------:R-:W0:Y:S01]  /*e450*/  S2R R57, SR_TID.X ;  /* 0x0000000000397919 */ /* 0x000e220000002100 */
[----:B------:R-:W-:Y:S01]  /*e460*/  FMNMX.FTZ R9, R27, R9, !PT ;  /* 0x000000091b097209 */ /* 0x000fe20007810000 */
[-CC-:B------:R-:W-:Y:S01]  /*e470*/  FFMA.FTZ R148, R25, R0.reuse, -R11.reuse ;  /* 0x0000000019947223 */ /* 0x180fe2000001080b */
[-CC-:B------:R-:W-:Y:S01]  /*e480*/  FFMA.FTZ R150, R28, R0.reuse, -R11.reuse ;  /* 0x000000001c967223 */ /* 0x180fe2000001080b */
[-CC-:B------:R-:W-:Y:S01]  /*e490*/  FFMA.FTZ R24, R29, R0.reuse, -R11.reuse ;  /* 0x000000001d187223 */ /* 0x180fe2000001080b */
[----:B------:R-:W-:Y:S01]  /*e4a0*/  FMNMX.FTZ R9, R30, R9, !PT ;  /* 0x000000091e097209 */ /* 0x000fe20007810000 */
[----:B------:R-:W1:Y:S01]  /*e4b0*/  MUFU.EX2 R147, R147 ;  /* 0x0000009300937308 */ /* 0x000e620000000800 */
[-CC-:B------:R-:W-:Y:S01]  /*e4c0*/  FFMA.FTZ R144, R33, R0.reuse, -R11.reuse ;  /* 0x0000000021907223 */ /* 0x180fe2000001080b */
[-CC-:B------:R-:W-:Y:S01]  /*e4d0*/  FFMA.FTZ R143, R36, R0.reuse, -R11.reuse ;  /* 0x00000000248f7223 */ /* 0x180fe2000001080b */
[----:B------:R-:W-:Y:S01]  /*e4e0*/  FMNMX.FTZ R9, R31, R9, !PT ;  /* 0x000000091f097209 */ /* 0x000fe20007810000 */
[-CC-:B------:R-:W-:Y:S01]  /*e4f0*/  FFMA.FTZ R146, R37, R0.reuse, -R11.reuse ;  /* 0x0000000025927223 */ /* 0x180fe2000001080b */
[-CC-:B------:R-:W-:Y:S01]  /*e500*/  FFMA.FTZ R140, R41, R0.reuse, -R11.reuse ;  /* 0x00000000298c7223 */ /* 0x180fe2000001080b */
[-CC-:B------:R-:W-:Y:S01]  /*e510*/  FFMA.FTZ R142, R45, R0.reuse, -R11.reuse ;  /* 0x000000002d8e7223 */ /* 0x180fe2000001080b */
[----:B------:R-:W-:Y:S01]  /*e520*/  FMNMX.FTZ R9, R34, R9, !PT ;  /* 0x0000000922097209 */ /* 0x000fe20007810000 */
[----:B------:R-:W2:Y:S01]  /*e530*/  MUFU.EX2 R148, R148 ;  /* 0x0000009400947308 */ /* 0x000ea20000000800 */
[-CC-:B------:R-:W-:Y:S01]  /*e540*/  FFMA.FTZ R28, R61, R0.reuse, -R11.reuse ;  /* 0x000000003d1c7223 */ /* 0x180fe2000001080b */
[-CC-:B------:R-:W-:Y:S01]  /*e550*/  FFMA.FTZ R25, R64, R0.reuse, -R11.reuse ;  /* 0x0000000040197223 */ /* 0x180fe2000001080b */
[----:B------:R-:W-:Y:S01]  /*e560*/  FMNMX.FTZ R9, R35, R9, !PT ;  /* 0x0000000923097209 */ /* 0x000fe20007810000 */
[-CC-:B------:R-:W-:Y:S01]  /*e570*/  FFMA.FTZ R29, R65, R0.reuse, -R11.reuse ;  /* 0x00000000411d7223 */ /* 0x180fe2000001080b */
[-CC-:B------:R-:W-:Y:S01]  /*e580*/  FFMA.FTZ R33, R68, R0.reuse, -R11.reuse ;  /* 0x0000000044217223 */ /* 0x180fe2000001080b */
[----:B------:R-:W-:Y:S01]  /*e590*/  FFMA.FTZ R36, R69, R0, -R11 ;  /* 0x0000000045247223 */ /* 0x000fe2000001080b */
[----:B------:R-:W-:Y:S01]  /*e5a0*/  FMNMX.FTZ R9, R38, R9, !PT ;  /* 0x0000000926097209 */ /* 0x000fe20007810000 */
[----:B------:R-:W3:Y:S01]  /*e5b0*/  MUFU.EX2 R150, R150 ;  /* 0x0000009600967308 */ /* 0x000ee20000000800 */
[----:B------:R-:W-:-:S02]  /*e5c0*/  WARPGROUP.DEPBAR.LE gsb0, 0x0 ;  /* 0x00008000000079c5 */ /* 0x000fc40000010000 */
[----:B------:R-:W-:Y:S01]  /*e5d0*/  FMNMX.FTZ R9, R39, R9, !PT ;  /* 0x0000000927097209 */ /* 0x000fe20007810000 */
[----:B------:R-:W-:Y:S01]  /*e5e0*/  WARPGROUP.ARRIVE ;  /* 0x00000000000079c5 */ /* 0x000fe20000000000 */
[-C--:B------:R-:W-:Y:S01]  /*e5f0*/  FFMA.FTZ R138, R52, R0.reuse, -R11 ;  /* 0x00000000348a7223 */ /* 0x080fe2000001080b */
[----:B0-----:R-:W-:Y:S02]  /*e600*/  ISETP.GE.U32.AND P2, PT, R57, 0x180, PT ;  /* 0x000001803900780c */ /* 0x001fe40003f46070 */
[----:B------:R-:W0:Y:S01]  /*e610*/  MUFU.EX2 R24, R24 ;  /* 0x0000001800187308 */ /* 0x000e220000000800 */
[----:B------:R-:W-:Y:S01]  /*e620*/  FMNMX.FTZ R9, R42, R9, !PT ;  /* 0x000000092a097209 */ /* 0x000fe20007810000 */
[----:B-1----:R-:W-:Y:S01]  /*e630*/  FFMA.FTZ R5, R10, R5, R147 ;  /* 0x000000050a057223 */ /* 0x002fe20000010093 */
[----:B------:R-:W-:Y:S01]  /*e640*/  HGMMA.64x64x16.F32 R88, R132, gdesc[UR4].tnspB, R88, gsb0 ;  /* 0x40e0000484587df0 */ /* 0x000fe20008000858 */
[----:B------:R-:W-:Y:S01]  /*e650*/  R2UR UR6, R20 ;  /* 0x00000000140672ca */ /* 0x000fe200000e0000 */
[----:B------:R-:W-:Y:S01]  /*e660*/  FFMA.FTZ R139, R44, R0, -R11 ;  /* 0x000000002c8b7223 */ /* 0x000fe2000001080b */
[----:B------:R-:W-:-:S02]  /*e670*/  FMNMX.FTZ R9, R43, R9, !PT ;  /* 0x000000092b097209 */ /* 0x000fc40007810000 */
[----:B------:R-:W-:Y:S01]  /*e680*/  MUFU.EX2 R145, R145 ;  /* 0x0000009100917308 */ /* 0x000fe20000000800 */
[----:B------:R-:W-:Y:S01]  /*e690*/  R2UR UR7, R21 ;  /* 0x00000000150772ca */ /* 0x000fe200000e0000 */
[----:B------:R-:W-:Y:S01]  /*e6a0*/  IMAD.MOV.U32 R21, RZ, RZ, 0x40000040 ;  /* 0x40000040ff157424 */ /* 0x000fe200078e00ff */
[----:B------:R-:W-:Y:S01]  /*e6b0*/  FMNMX.FTZ R9, R46, R9, !PT ;  /* 0x000000092e097209 */ /* 0x000fe20007810000 */
[----:B--2---:R-:W-:Y:S01]  /*e6c0*/  FADD.FTZ R5, R148, R5 ;  /* 0x0000000594057221 */ /* 0x004fe20000010000 */
[-CC-:B------:R-:W-:Y:S01]  /*e6d0*/  FFMA.FTZ R137, R48, R0.reuse, -R11.reuse ;  /* 0x0000000030897223 */ /* 0x180fe2000001080b */
[-CC-:B------:R-:W-:Y:S01]  /*e6e0*/  FFMA.FTZ R136, R49, R0.reuse, -R11.reuse ;  /* 0x0000000031887223 */ /* 0x180fe2000001080b */
[----:B------:R-:W-:Y:S01]  /*e6f0*/  FMNMX.FTZ R9, R47, R9, !PT ;  /* 0x000000092f097209 */ /* 0x000fe20007810000 */
[----:B------:R-:W-:Y:S01]  /*e700*/  MUFU.EX2 R144, R144 ;  /* 0x0000009000907308 */ /* 0x000fe20000000800 */
[-CC-:B------:R-:W-:Y:S01]  /*e710*/  FFMA.FTZ R37, R72, R0.reuse, -R11.reuse ;  /* 0x0000000048257223 */ /* 0x180fe2000001080b */
[-CC-:B------:R-:W-:Y:S01]  /*e720*/  FFMA.FTZ R41, R76, R0.reuse, -R11.reuse ;  /* 0x000000004c297223 */ /* 0x180fe2000001080b */
[----:B------:R-:W-:Y:S01]  /*e730*/  FMNMX.FTZ R9, R50, R9, !PT ;  /* 0x0000000932097209 */ /* 0x000fe20007810000 */
[----:B------:R-:W-:-:S04]  /*e740*/  FFMA.FTZ R45, R80, R0, -R11 ;  /* 0x00000000502d7223 */ /* 0x000fc8000001080b */
[----:B------:R-:W-:Y:S01]  /*e750*/  MUFU.EX2 R143, R143 ;  /* 0x0000008f008f7308 */ /* 0x000fe20000000800 */
[----:B------:R-:W-:-:S07]  /*e760*/  FMNMX.FTZ R9, R51, R9, !PT ;  /* 0x0000000933097209 */ /* 0x000fce0007810000 */
        /* <DEDUP_REMOVED lines=13> */
[----:B------:R-:W-:Y:S01]  /*e840*/  FMNMX.FTZ R9, R66, R9, !PT ;  /* 0x0000000942097209 */ /* 0x000fe20007810000 */
[----:B------:R-:W-:Y:S02]  /*e850*/  WARPGROUP.DEPBAR.LE gsb0, 0x0 ;  /* 0x00008000000079c5 */ /* 0x000fe40000010000 */
[----:B------:R-:W-:Y:S01]  /*e860*/  WARPGROUP.ARRIVE ;  /* 0x00000000000079c5 */ /* 0x000fe20000000000 */
[----:B------:R-:W-:Y:S01]  /*e870*/  FMNMX.FTZ R9, R67, R9, !PT ;  /* 0x0000000943097209 */ /* 0x000fe20007810000 */
[-C--:B------:R-:W-:Y:S01]  /*e880*/  FFMA.FTZ R132, R56, R0.reuse, -R11 ;  /* 0x0000000038847223 */ /* 0x080fe2000001080b */
[----:B------:R-:W-:Y:S01]  /*e890*/  SHF.R.U32.HI R135, RZ, 0x7, R57 ;  /* 0x00000007ff877819 */ /* 0x000fe20000011639 */
[----:B---3--:R-:W-:Y:S01]  /*e8a0*/  FADD.FTZ R5, R150, R5 ;  /* 0x0000000596057221 */ /* 0x008fe20000010000 */
[----:B------:R-:W-:Y:S01]  /*e8b0*/  FMNMX.FTZ R9, R70, R9, !PT ;  /* 0x0000000946097209 */ /* 0x000fe20007810000 */
[----:B------:R-:W-:Y:S01]  /*e8c0*/  HGMMA.64x64x16.F32 R88, R128, gdesc[UR4].tnspB, R88, gsb0 ;  /* 0x40e0000480587df0 */ /* 0x000fe20008000858 */
[----:B------:R-:W-:Y:S01]  /*e8d0*/  R2UR UR7, R21 ;  /* 0x00000000150772ca */ /* 0x000fe200000e0000 */
[----:B------:R-:W-:Y:S01]  /*e8e0*/  IMAD.MOV.U32 R21, RZ, RZ, 0x40000040 ;  /* 0x40000040ff157424 */ /* 0x000fe200078e00ff */
[----:B------:R-:W-:Y:S01]  /*e8f0*/  FMNMX.FTZ R9, R71, R9, !PT ;  /* 0x0000000947097209 */ /* 0x000fe20007810000 */
[----:B------:R-:W-:Y:S01]  /*e900*/  MUFU.EX2 R139, R139 ;  /* 0x0000008b008b7308 */ /* 0x000fe20000000800 */
[-CC-:B------:R-:W-:Y:S01]  /*e910*/  FFMA.FTZ R134, R60, R0.reuse, -R11.reuse ;  /* 0x000000003c867223 */ /* 0x180fe2000001080b */
[-CC-:B------:R-:W-:Y:S01]  /*e920*/  FFMA.FTZ R44, R77, R0.reuse, -R11.reuse ;  /* 0x000000004d2c7223 */ /* 0x180fe2000001080b */
        /* <DEDUP_REMOVED lines=14> */
[----:B------:R-:W1:Y:S01]  /*ea10*/  SHFL.BFLY PT, R40, R9, 0x2, 0x1f ;  /* 0x0c401f0009287f89 */ /* 0x000e6200000e0000 */
[----:B0-----:R-:W-:-:S03]  /*ea20*/  F2FP.F16.F32.PACK_AB R150, R24, R150 ;  /* 0x000000961896723e */ /* 0x001fc600000000ff */
[----:B------:R-:W-:Y:S08]  /*ea30*/  MUFU.EX2 R28, R28 ;  /* 0x0000001c001c7308 */ /* 0x000ff00000000800 */
[----:B------:R-:W-:Y:S08]  /*ea40*/  MUFU.EX2 R25, R25 ;  /* 0x0000001900197308 */ /* 0x000ff00000000800 */
[----:B------:R-:W-:Y:S01]  /*ea50*/  MUFU.EX2 R29, R29 ;  /* 0x0000001d001d7308 */ /* 0x000fe20000000800 */
[----:B-1----:R-:W-:Y:S01]  /*ea60*/  FMNMX.FTZ R9, R9, R40, !PT ;  /* 0x0000002809097209 */ /* 0x002fe20007810000 */
[-CC-:B------:R-:W-:Y:S01]  /*ea70*/  FFMA.FTZ R40, R73, R0.reuse, -R11.reuse ;  /* 0x0000000049287223 */ /* 0x180fe2000001080b */
[----:B------:R-:W-:-:S05]  /*ea80*/  FFMA.FTZ R11, R85, R0, -R11 ;  /* 0x00000000550b7223 */ /* 0x000fca000001080b */
[----:B------:R-:W-:Y:S01]  /*ea90*/  MUFU.EX2 R33, R33 ;  /* 0x0000002100217308 */ /* 0x000fe20000000800 */
[----:B------:R-:W0:Y:S07]  /*eaa0*/  SHFL.BFLY PT, R20, R9, 0x1, 0x1f ;  /* 0x0c201f0009147f89 */ /* 0x000e2e00000e0000 */
[----:B------:R-:W-:Y:S01]  /*eab0*/  MUFU.EX2 R36, R36 ;  /* 0x0000002400247308 */ /* 0x000fe20000000800 */
[----:B------:R-:W-:Y:S02]  /*eac0*/  WARPGROUP.DEPBAR.LE gsb0, 0x0 ;  /* 0x00008000000079c5 */ /* 0x000fe40000010000 */
[----:B------:R-:W-:-:S05]  /*ead0*/  WARPGROUP.ARRIVE ;  /* 0x00000000000079c5 */ /* 0x000fca0000000000 */
[----:B------:R-:W-:Y:S08]  /*eae0*/  MUFU.EX2 R37, R37 ;  /* 0x0000002500257308 */ /* 0x000ff00000000800 */
[----:B------:R-:W-:Y:S01]  /*eaf0*/  MUFU.EX2 R40, R40 ;  /* 0x0000002800287308 */ /* 0x000fe20000000800 */
[----:B0-----:R-:W-:Y:S01]  /*eb00*/  FMNMX.FTZ R9, R9, R20, !PT ;  /* 0x0000001409097209 */ /* 0x001fe20007810000 */
[----:B------:R-:W-:-:S04]  /*eb10*/  VIADD R20, R8, 0x300 ;  /* 0x0000030008147836 */ /* 0x000fc80000000000 */
[CC--:B------:R-:W-:Y:S01]  /*eb20*/  FMUL.FTZ R53, R9.reuse, R0.reuse ;  /* 0x0000000009357220 */ /* 0x0c0fe20000410000 */
[----:B------:R-:W-:Y:S01]  /*eb30*/  R2UR UR6, R20 ;  /* 0x00000000140672ca */ /* 0x000fe200000e0000 */
[----:B------:R-:W-:Y:S02]  /*eb40*/  VIADD R20, R8, 0x380 ;  /* 0x0000038008147836 */ /* 0x000fe40000000000 */
[----:B------:R-:W-:Y:S01]  /*eb50*/  FADD.FTZ R12, -R9, R12 ;  /* 0x0000000c090c7221 */ /* 0x000fe20000010100 */
[-CC-:B------:R-:W-:Y:S01]  /*eb60*/  FFMA.FTZ R55, R55, R0.reuse, -R53.reuse ;  /* 0x0000000037377223 */ /* 0x180fe20000010835 */
[-CC-:B------:R-:W-:Y:S01]  /*eb70*/  FFMA.FTZ R149, R26, R0.reuse, -R53.reuse ;  /* 0x000000001a957223 */ /* 0x180fe20000010835 */
[-CC-:B------:R-:W-:Y:S01]  /*eb80*/  FFMA.FTZ R26, R27, R0.reuse, -R53.reuse ;  /* 0x000000001b1a7223 */ /* 0x180fe20000010835 */
[-C--:B------:R-:W-:Y:S01]  /*eb90*/  FMUL.FTZ R12, R12, R0.reuse ;  /* 0x000000000c0c7220 */ /* 0x080fe20000410000 */
[-CC-:B------:R-:W-:Y:S01]  /*eba0*/  FFMA.FTZ R151, R30, R0.reuse, -R53.reuse ;  /* 0x000000001e977223 */ /* 0x180fe20000010835 */
[-CC-:B------:R-:W-:Y:S01]  /*ebb0*/  FFMA.FTZ R52, R35, R0.reuse, -R53.reuse ;  /* 0x0000000023347223 */ /* 0x180fe20000010835 */
[-CC-:B------:R-:W-:Y:S01]  /*ebc0*/  FFMA.FTZ R35, R46, R0.reuse, -R53.reuse ;  /* 0x000000002e237223 */ /* 0x180fe20000010835 */
[----:B------:R-:W-:Y:S01]  /*ebd0*/  MUFU.EX2 R149, R149 ;  /* 0x0000009500957308 */ /* 0x000fe20000000800 */
[--C-:B------:R-:W-:Y:S01]  /*ebe0*/  FFMA.FTZ R30, R31, R0, -R53.reuse ;  /* 0x000000001f1e7223 */ /* 0x100fe20000010835 */
[----:B------:R-:W-:Y:S01]  /*ebf0*/  @!P1 LEA R46, R18, R2, 0x3 ;  /* 0x00000002122e9211 */ /* 0x000fe200078e18ff */
[----:B------:R-:W-:Y:S01]  /*ec00*/  HGMMA.64x64x16.F32 R88, R124, gdesc[UR4].tnspB, R88, gsb0 ;  /* 0x40e000047c587df0 */ /* 0x000fe20008000858 */
[----:B------:R-:W-:Y:S01]  /*ec10*/  R2UR UR6, R20 ;  /* 0x00000000140672ca */ /* 0x000fe200000e0000 */
[-CC-:B------:R-:W-:Y:S01]  /*ec20*/  FFMA.FTZ R27, R34, R0.reuse, -R53.reuse ;  /* 0x00000000221b7223 */ /* 0x180fe20000010835 */
[----:B------:R-:W-:Y:S01]  /*ec30*/  R2UR UR7, R21 ;  /* 0x00000000150772ca */ /* 0x000fe200000e0000 */
[----:B------:R-:W-:Y:S01]  /*ec40*/  VIADD R21, R135, 0x9 ;  /* 0x0000000987157836 */ /* 0x000fe20000000000 */
[----:B------:R0:W-:Y:S01]  /*ec50*/  MUFU.EX2 R20, R55 ;  /* 0x0000003700147308 */ /* 0x0001e20000000800 */
[-CC-:B------:R-:W-:Y:S01]  /*ec60*/  FFMA.FTZ R56, R39, R0.reuse, -R53.reuse ;  /* 0x0000000027387223 */ /* 0x180fe20000010835 */
[-CC-:B------:R-:W-:Y:S01]  /*ec70*/  FFMA.FTZ R8, R54, R0.reuse, -R53.reuse ;  /* 0x0000000036087223 */ /* 0x180fe20000010835 */
[----:B------:R-:W-:-:S05]  /*ec80*/  FFMA.FTZ R133, R58, R0, -R53 ;  /* 0x000000003a857223 */ /* 0x000fca0000010835 */
[----:B------:R-:W1:Y:S01]  /*ec90*/  MUFU.EX2 R12, R12 ;  /* 0x0000000c000c7308 */ /* 0x000e620000000800 */
[----:B0-----:R-:W2:Y:S07]  /*eca0*/  LDL R55, [R1+0x38] ;  /* 0x0000380001377983 */ /* 0x001eae0000100800 */
[----:B------:R-:W0:Y:S01]  /*ecb0*/  MUFU.EX2 R26, R26 ;  /* 0x0000001a001a7308 */ /* 0x000e220000000800 */
[----:B------:R-:W-:Y:S02]  /*ecc0*/  @!P1 VIADD R46, R46, 0x16840 ;  /* 0x000168402e2e9836 */ /* 0x000fe40000000000 */
[-CC-:B------:R-:W-:Y:S01]  /*ecd0*/  FFMA.FTZ R34, R42, R0.reuse, -R53.reuse ;  /* 0x000000002a227223 */ /* 0x180fe20000010835 */
[-CC-:B------:R-:W-:Y:S01]  /*ece0*/  FFMA.FTZ R42, R47, R0.reuse, -R53.reuse ;  /* 0x000000002f2a7223 */ /* 0x180fe20000010835 */
[----:B------:R-:W-:-:S03]  /*ecf0*/  FFMA.FTZ R31, R38, R0, -R53 ;  /* 0x00000000261f7223 */ /* 0x000fc60000010835 */
[----:B------:R-:W3:Y:S08]  /*ed00*/  MUFU.EX2 R151, R151 ;  /* 0x0000009700977308 */ /* 0x000ef00000000800 */
[----:B------:R-:W4:Y:S08]  /*ed10*/  MUFU.EX2 R30, R30 ;  /* 0x0000001e001e7308 */ /* 0x000f300000000800 */
[----:B------:R-:W-:Y:S08]  /*ed20*/  MUFU.EX2 R52, R52 ;  /* 0x0000003400347308 */ /* 0x000ff00000000800 */
[----:B------:R-:W-:Y:S08]  /*ed30*/  MUFU.EX2 R35, R35 ;  /* 0x0000002300237308 */ /* 0x000ff00000000800 */
[----:B------:R-:W-:Y:S08]  /*ed40*/  MUFU.EX2 R41, R41 ;  /* 0x0000002900297308 */ /* 0x000ff00000000800 */
[----:B------:R-:W-:Y:S08]  /*ed50*/  MUFU.EX2 R44, R44 ;  /* 0x0000002c002c7308 */ /* 0x000ff00000000800 */
[----:B------:R-:W-:Y:S01]  /*ed60*/  MUFU.EX2 R45, R45 ;  /* 0x0000002d002d7308 */ /* 0x000fe20000000800 */
[----:B------:R-:W-:-:S02]  /*ed70*/  WARPGROUP.DEPBAR.LE gsb0, 0x0 ;  /* 0x00008000000079c5 */ /* 0x000fc40000010000 */
[----:B------:R-:W-:Y:S01]  /*ed80*/  WARPGROUP.ARRIVE ;  /* 0x00000000000079c5 */ /* 0x000fe20000000000 */
[----:B------:R-:W-:Y:S01]  /*ed90*/  SEL R47, R21, 0x9, !P2 ;  /* 0x00000009152f7807 */ /* 0x000fe20005000000 */
[-CC-:B------:R-:W-:Y:S01]  /*eda0*/  FFMA.FTZ R39, R43, R0.reuse, -R53.reuse ;  /* 0x000000002b277223 */ /* 0x180fe20000010835 */
[----:B------:R-:W-:Y:S01]  /*edb0*/  FFMA.FTZ R43, R51, R0, -R53 ;  /* 0x00000000332b7223 */ /* 0x000fe20000010835 */
[----:B------:R-:W-:Y:S01]  /*edc0*/  @!P1 PRMT R46, RZ, 0x654, R46 ;  /* 0x00000654ff2e9816 */ /* 0x000fe2000000002e */
[----:B------:R-:W4:Y:S01]  /*edd0*/  MUFU.EX2 R27, R27 ;  /* 0x0000001b001b7308 */ /* 0x000f220000000800 */
[----:B------:R-:W-:Y:S01]  /*ede0*/  HGMMA.64x64x16.F32 R88, R120, gdesc[UR4].tnspB, R88, gsb0 ;  /* 0x40e0000478587df0 */ /* 0x000fe20008000858 */
[----:B-1----:R-:W-:Y:S01]  /*edf0*/  FFMA.FTZ R51, R12, R4, R149 ;  /* 0x000000040c337223 */ /* 0x002fe20000010095 */
[----:B------:R-:W-:Y:S02]  /*ee00*/  @!P1 IMAD R4, R15, 0x8, R2 ;  /* 0x000000080f049824 */ /* 0x000fe400078e0202 */
[----:B------:R-:W-:-:S03]  /*ee10*/  FFMA.FTZ R38, R50, R0, -R53 ;  /* 0x0000000032267223 */ /* 0x000fc60000010835 */
[----:B------:R-:W1:Y:S01]  /*ee20*/  MUFU.EX2 R31, R31 ;  /* 0x0000001f001f7308 */ /* 0x000e620000000800 */
[----:B------:R-:W-:Y:S02]  /*ee30*/  @!P1 VIADD R4, R4, 0x16860 ;  /* 0x0001686004049836 */ /* 0x000fe40000000000 */
[----:B------:R-:W-:-:S05]  /*ee40*/  FADD.FTZ R50, R24, R5 ;  /* 0x0000000518327221 */ /* 0x000fca0000010000 */
[----:B------:R-:W1:Y:S08]  /*ee50*/  MUFU.EX2 R56, R56 ;  /* 0x0000003800387308 */ /* 0x000e700000000800 */
[----:B------:R-:W1:Y:S08]  /*ee60*/  MUFU.EX2 R34, R34 ;  /* 0x0000002200227308 */ /* 0x000e700000000800 */
[----:B------:R-:W1:Y:S08]  /*ee70*/  MUFU.EX2 R39, R39 ;  /* 0x0000002700277308 */ /* 0x000e700000000800 */
[----:B------:R-:W1:Y:S08]  /*ee80*/  MUFU.EX2 R42, R42 ;  /* 0x0000002a002a7308 */ /* 0x000e700000000800 */
[----:B------:R-:W1:Y:S08]  /*ee90*/  MUFU.EX2 R38, R38 ;  /* 0x0000002600267308 */ /* 0x000e700000000800 */
[----:B------:R-:W1:Y:S08]  /*eea0*/  MUFU.EX2 R43, R43 ;  /* 0x0000002b002b7308 */ /* 0x000e700000000800 */
[----:B------:R-:W1:Y:S01]  /*eeb0*/  MUFU.EX2 R8, R8 ;  /* 0x0000000800087308 */ /* 0x000e620000000800 */
[-CC-:B------:R-:W-:Y:S01]  /*eec0*/  FFMA.FTZ R59, R59, R0.reuse, -R53.reuse ;  /* 0x000000003b3b7223 */ /* 0x180fe20000010835 */
[----:B------:R-:W-:-:S06]  /*eed0*/  FFMA.FTZ R135, R62, R0, -R53 ;  /* 0x000000003e877223 */ /* 0x000fcc0000010835 */
[----:B------:R-:W1:Y:S01]  /*eee0*/  MUFU.EX2 R133, R133 ;  /* 0x0000008500857308 */ /* 0x000e620000000800 */
[----:B------:R-:W-:Y:S02]  /*eef0*/  WARPGROUP.DEPBAR.LE gsb0, 0x0 ;  /* 0x00008000000079c5 */ /* 0x000fe40000010000 */
[----:B------:R4:W-:Y:S06]  /*ef00*/  BAR.ARV R47, 0x100 ;  /* 0x0004002f0000751d */ /* 0x0009ec0000002000 */
[----:B------:R0:W-:Y:S01]  /*ef10*/  @!P1 SYNCS.ARRIVE.TRANS64.RED.A1T0 RZ, [R46+URZ], RZ ;  /* 0x000000ff2eff99a7 */ /* 0x0001e2000810043f */
[----:B------:R-:W-:Y:S01]  /*ef20*/  MUFU.EX2 R48, R48 ;  /* 0x0000003000307308 */ /* 0x000fe20000000800 */
[----:B0-----:R-:W-:-:S07]  /*ef30*/  FADD.FTZ R46, R26, R51 ;  /* 0x000000331a2e7221 */ /* 0x001fce0000010000 */
[----:B------:R-:W-:Y:S01]  /*ef40*/  MUFU.EX2 R49, R49 ;  /* 0x0000003100317308 */ /* 0x000fe20000000800 */
[----:B---3--:R-:W-:Y:S01]  /*ef50*/  FADD.FTZ R15, R151, R46 ;  /* 0x0000002e970f7221 */ /* 0x008fe20000010000 */
[----:B------:R-:W-:-:S03]  /*ef60*/  @!P1 PRMT R46, RZ, 0x654, R4 ;  /* 0x00000654ff2e9816 */ /* 0x000fc60000000004 */
[----:B----4-:R-:W-:Y:S01]  /*ef70*/  FADD.FTZ R54, R30, R15 ;  /* 0x0000000f1e367221 */ /* 0x010fe20000010000 */
[----:B------:R-:W-:Y:S01]  /*ef80*/  FADD.FTZ R15, R145, R50 ;  /* 0x00000032910f7221 */ /* 0x000fe20000010000 */
[----:B------:R0:W-:Y:S01]  /*ef90*/  @!P1 SYNCS.ARRIVE.TRANS64.RED.A1T0 RZ, [R46+URZ], RZ ;  /* 0x000000ff2eff99a7 */ /* 0x0001e2000810043f */
[----:B------:R-:W-:Y:S01]  /*efa0*/  MUFU.EX2 R11, R11 ;  /* 0x0000000b000b7308 */ /* 0x000fe20000000800 */
[----:B------:R-:W-:-:S04]  /*efb0*/  FADD.FTZ R47, R27, R54 ;  /* 0x000000361b2f7221 */ /* 0x000fc80000010000 */
[----:B------:R-:W-:Y:S01]  /*efc0*/  FADD.FTZ R50, R52, R47 ;  /* 0x0000002f34327221 */ /* 0x000fe20000010000 */
[----:B0-----:R-:W-:-:S03]  /*efd0*/  FADD.FTZ R46, R144, R15 ;  /* 0x0000000f902e7221 */ /* 0x001fc60000010000 */
[----:B-1----:R-:W-:Y:S01]  /*efe0*/  FADD.FTZ R51, R31, R50 ;  /* 0x000000321f337221 */ /* 0x002fe20000010000 */
[----:B------:R-:W-:-:S03]  /*eff0*/  FADD.FTZ R47, R143, R46 ;  /* 0x0000002e8f2f7221 */ /* 0x000fc60000010000 */
[----:B------:R-:W-:Y:S01]  /*f000*/  FADD.FTZ R51, R56, R51 ;  /* 0x0000003338337221 */ /* 0x000fe20000010000 */
[----:B------:R-:W-:-:S04]  /*f010*/  FADD.FTZ R46, R146, R47 ;  /* 0x0000002f922e7221 */ /* 0x000fc80000010000 */
        /* <DEDUP_REMOVED lines=10> */
[----:B------:R-:W0:Y:S02]  /*f0c0*/  MUFU.EX2 R21, R59 ;  /* 0x0000003b00157308 */ /* 0x000e240000000800 */
[----:B------:R-:W-:Y:S01]  /*f0d0*/  FADD.FTZ R47, R136, R47 ;  /* 0x0000002f882f7221 */ /* 0x000fe20000010000 */
[----:B------:R-:W-:Y:S01]  /*f0e0*/  FADD.FTZ R51, R43, R46 ;  /* 0x0000002e2b337221 */ /* 0x000fe20000010000 */
[-C--:B------:R-:W-:Y:S02]  /*f0f0*/  FFMA.FTZ R63, R63, R0.reuse, -R53 ;  /* 0x000000003f3f7223 */ /* 0x080fe40000010835 */
[----:B------:R-:W-:Y:S01]  /*f100*/  FADD.FTZ R24, R138, R47 ;  /* 0x0000002f8a187221 */ /* 0x000fe20000010000 */
[----:B------:R-:W-:Y:S01]  /*f110*/  FADD.FTZ R51, R8, R51 ;  /* 0x0000003308337221 */ /* 0x000fe20000010000 */
[----:B------:R-:W1:Y:S01]  /*f120*/  MUFU.EX2 R135, R135 ;  /* 0x0000008700877308 */ /* 0x000e620000000800 */
[-C--:B------:R-:W-:Y:S01]  /*f130*/  FFMA.FTZ R129, R66, R0.reuse, -R53 ;  /* 0x0000000042817223 */ /* 0x080fe20000010835 */
[----:B------:R-:W-:Y:S01]  /*f140*/  F2FP.F16.F32.PACK_AB R149, R26, R149 ;  /* 0x000000951a95723e */ /* 0x000fe200000000ff */
[----:B------:R-:W-:Y:S01]  /*f150*/  FADD.FTZ R47, R13, R24 ;  /* 0x000000180d2f7221 */ /* 0x000fe20000010000 */
[----:B------:R-:W-:Y:S01]  /*f160*/  FADD.FTZ R26, R20, R51 ;  /* 0x00000033141a7221 */ /* 0x000fe20000010000 */
[----:B------:R-:W-:-:S03]  /*f170*/  FFMA.FTZ R5, R67, R0, -R53 ;  /* 0x0000000043057223 */ /* 0x000fc60000010835 */
[----:B------:R-:W3:Y:S01]  /*f180*/  MUFU.EX2 R4, R63 ;  /* 0x0000003f00047308 */ /* 0x000ee20000000800 */
[----:B------:R-:W-:Y:S01]  /*f190*/  FADD.FTZ R47, R132, R47 ;  /* 0x0000002f842f7221 */ /* 0x000fe20000010000 */
[----:B------:R-:W-:Y:S01]  /*f1a0*/  FADD.FTZ R26, R133, R26 ;  /* 0x0000001a851a7221 */ /* 0x000fe20000010000 */
[----:B------:R-:W-:-:S05]  /*f1b0*/  FFMA.FTZ R131, R70, R0, -R53 ;  /* 0x0000000046837223 */ /* 0x000fca0000010835 */
[----:B------:R-:W4:Y:S01]  /*f1c0*/  MUFU.EX2 R129, R129 ;  /* 0x0000008100817308 */ /* 0x000f220000000800 */
[----:B------:R-:W-:Y:S01]  /*f1d0*/  FADD.FTZ R47, R32, R47 ;  /* 0x0000002f202f7221 */ /* 0x000fe20000010000 */
[----:B0-----:R-:W-:Y:S01]  /*f1e0*/  FADD.FTZ R26, R21, R26 ;  /* 0x0000001a151a7221 */ /* 0x001fe20000010000 */
[----:B------:R-:W-:Y:S01]  /*f1f0*/  FFMA.FTZ R15, R71, R0, -R53 ;  /* 0x00000000470f7223 */ /* 0x000fe20000010835 */
[----:B------:R-:W-:-:S04]  /*f200*/  F2FP.F16.F32.PACK_AB R144, R144, R145 ;  /* 0x000000919090723e */ /* 0x000fc800000000ff */
[----:B------:R-:W0:Y:S01]  /*f210*/  MUFU.EX2 R5, R5 ;  /* 0x0000000500057308 */ /* 0x000e220000000800 */
[----:B------:R-:W-:Y:S01]  /*f220*/  F2FP.F16.F32.PACK_AB R145, R52, R27 ;  /* 0x0000001b3491723e */ /* 0x000fe200000000ff */
[----:B------:R-:W-:Y:S01]  /*f230*/  FADD.FTZ R47, R134, R47 ;  /* 0x0000002f862f7221 */ /* 0x000fe20000010000 */
[----:B-1----:R-:W-:Y:S01]  /*f240*/  FADD.FTZ R27, R135, R26 ;  /* 0x0000001a871b7221 */ /* 0x002fe20000010000 */
[----:B------:R-:W-:-:S04]  /*f250*/  FFMA.FTZ R125, R74, R0, -R53 ;  /* 0x000000004a7d7223 */ /* 0x000fc80000010835 */
[----:B------:R-:W1:Y:S01]  /*f260*/  MUFU.EX2 R131, R131 ;  /* 0x0000008300837308 */ /* 0x000e620000000800 */
[----:B------:R-:W-:Y:S01]  /*f270*/  F2FP.F16.F32.PACK_AB R151, R30, R151 ;  /* 0x000000971e97723e */ /* 0x000fe200000000ff */
[----:B------:R-:W-:Y:S01]  /*f280*/  FADD.FTZ R26, R28, R47 ;  /* 0x0000002f1c1a7221 */ /* 0x000fe20000010000 */
[----:B---3--:R-:W-:Y:S01]  /*f290*/  FADD.FTZ R30, R4, R27 ;  /* 0x0000001b041e7221 */ /* 0x008fe20000010000 */
[----:B------:R-:W-:-:S04]  /*f2a0*/  FFMA.FTZ R75, R75, R0, -R53 ;  /* 0x000000004b4b7223 */ /* 0x000fc80000010835 */
        /* <DEDUP_REMOVED lines=17> */
[----:B---3--:R-:W-:Y:S01]  /*f3c0*/  FADD.FTZ R30, R15, R30 ;  /* 0x0000001e0f1e7221 */ /* 0x008fe20000010000 */
[----:B------:R-:W-:-:S04]  /*f3d0*/  FFMA.FTZ R83, R83, R0, -R53 ;  /* 0x0000000053537223 */ /* 0x000fc80000010835 */
[----:B------:R-:W3:Y:S01]  /*f3e0*/  MUFU.EX2 R79, R79 ;  /* 0x0000004f004f7308 */ /* 0x000ee20000000800 */
[----:B------:R-:W-:Y:S01]  /*f3f0*/  F2FP.F16.F32.PACK_AB R133, R21, R133 ;  /* 0x000000851585723e */ /* 0x000fe200000000ff */
[----:B------:R-:W-:Y:S01]  /*f400*/  FADD.FTZ R13, R37, R8 ;  /* 0x00000008250d7221 */ /* 0x000fe20000010000 */
[----:B----4-:R-:W-:Y:S01]  /*f410*/  FADD.FTZ R21, R125, R30 ;  /* 0x0000001e7d157221 */ /* 0x010fe20000010000 */
[----:B------:R-:W-:Y:S01]  /*f420*/  FFMA.FTZ R86, R86, R0, -R53 ;  /* 0x0000000056567223 */ /* 0x000fe20000010835 */
[----:B------:R-:W-:-:S03]  /*f430*/  F2FP.F16.F32.PACK_AB R135, R4, R135 ;  /* 0x000000870487723e */ /* 0x000fc600000000ff */
        /* <DEDUP_REMOVED lines=11> */
[----:B--2---:R-:W-:-:S05]  /*f4f0*/  ISETP.GT.AND P2, PT, R14, R55, PT ;  /* 0x000000370e00720c */ /* 0x004fca0003f44270 */
[----:B------:R-:W2:Y:S01]  /*f500*/  MUFU.EX2 R53, R53 ;  /* 0x0000003500357308 */ /* 0x000ea20000000800 */
[----:B------:R-:W-:Y:S01]  /*f510*/  FADD.FTZ R13, R45, R8 ;  /* 0x000000082d0d7221 */ /* 0x000fe20000010000 */
[----:B----4-:R-:W-:-:S03]  /*f520*/  FADD.FTZ R4, R82, R5 ;  /* 0x0000000552047221 */ /* 0x010fc60000010000 */
[----:B------:R-:W-:Y:S01]  /*f530*/  FADD.FTZ R8, R48, R13 ;  /* 0x0000000d30087221 */ /* 0x000fe20000010000 */
[----:B0-----:R-:W-:-:S03]  /*f540*/  FADD.FTZ R5, R83, R4 ;  /* 0x0000000453057221 */ /* 0x001fc60000010000 */
[----:B------:R-:W-:Y:S01]  /*f550*/  FADD.FTZ R8, R49, R8 ;  /* 0x0000000831087221 */ /* 0x000fe20000010000 */
[----:B-1----:R-:W-:Y:S01]  /*f560*/  FADD.FTZ R4, R86, R5 ;  /* 0x0000000556047221 */ /* 0x002fe20000010000 */
[----:B------:R-:W-:Y:S01]  /*f570*/  F2FP.F16.F32.PACK_AB R148, R148, R147 ;  /* 0x000000939494723e */ /* 0x000fe200000000ff */
[-C--:B------:R-:W-:Y:S01]  /*f580*/  FMUL.FTZ R90, R90, R12.reuse ;  /* 0x0000000c5a5a7220 */ /* 0x080fe20000410000 */
        /* <DEDUP_REMOVED lines=21> */
[----:B--2---:R-:W-:Y:S01]  /*f6e0*/  FADD.FTZ R4, R53, R4 ;  /* 0x0000000435047221 */ /* 0x004fe20000010000 */
[----:B------:R-:W-:Y:S01]  /*f6f0*/  F2FP.F16.F32.PACK_AB R141, R39, R34 ;  /* 0x00000022278d723e */ /* 0x000fe200000000ff */
[-C--:B------:R-:W-:Y:S01]  /*f700*/  FMUL.FTZ R88, R88, R10.reuse ;  /* 0x0000000a58587220 */ /* 0x080fe20000410000 */
[----:B------:R-:W-:Y:S01]  /*f710*/  F2FP.F16.F32.PACK_AB R143, R42, R35 ;  /* 0x000000232a8f723e */ /* 0x000fe200000000ff */
[----:B------:R-:W-:Y:S01]  /*f720*/  FMUL.FTZ R89, R89, R10 ;  /* 0x0000000a59597220 */ /* 0x000fe20000410000 */
        /* <DEDUP_REMOVED lines=26> */
[----:B------:R-:W-:Y:S01]  /*f8d0*/  FMUL.FTZ R117, R117, R10 ;  /* 0x0000000a75757220 */ /* 0x000fe20000410000 */
[----:B------:R-:W-:Y:S01]  /*f8e0*/  VIADD R14, R14, 0xffffffff ;  /* 0xffffffff0e0e7836 */ /* 0x000fe20000000000 */
[----:B------:R-:W-:Y:S01]  /*f8f0*/  MOV R13, R3 ;  /* 0x00000003000d7202 */ /* 0x000fe20000000f00 */
[----:B------:R-:W-:-:S02]  /*f900*/  IMAD.MOV.U32 R8, RZ, RZ, R23 ;  /* 0x000000ffff087224 */ /* 0x000fc400078e0017 */
[----:B------:R-:W-:Y:S02]  /*f910*/  IMAD.MOV.U32 R15, RZ, RZ, R18 ;  /* 0x000000ffff0f7224 */ /* 0x000fe400078e0012 */
[----:B------:R-:W-:Y:S01]  /*f920*/  IMAD.MOV.U32 R12, RZ, RZ, R9 ;  /* 0x000000ffff0c7224 */ /* 0x000fe200078e0009 */
[----:B------:R-:W-:Y:S06]  /*f930*/  @P2 BRA `(.L_x_14531) ;  /* 0xffffffe000402947 */ /* 0x000fec000383ffff */
.L_x_14521:
[----:B------:R-:W-:Y:S05]  /*f940*/  WARPSYNC.ALL ;  /* 0x0000000000007948 */ /* 0x000fea0003800000 */
[----:B------:R-:W-:Y:S06]  /*f950*/  BAR.ARV 0x8, 0x200 ;  /* 0x0208000000007b1d */ /* 0x000fec0000002000 */
[----:B------:R-:W-:Y:S05]  /*f960*/  @!P0 BRA `(.L_x_14532) ;  /* 0x0000000000048947 */ /* 0x000fea0003800000 */
[----:B------:R-:W-:Y:S01]  /*f970*/  BPT.TRAP 0x1 ;  /* 0x000000040000795c */ /* 0x000fe20000300000 */
.L_x_14532:
[----:B------:R-:W-:Y:S01]  /*f980*/  IMAD R13, R18, 0x8, R2 ;  /* 0x00000008120d7824 */ /* 0x000fe200078e0202 */
[----:B------:R-:W-:-:S04]  /*f990*/  SHF.L.U32 R6, R23, 0x1f, RZ ;  /* 0x0000001f17067819 */ /* 0x000fc800000006ff */
[----:B------:R0:W1:Y:S01]  /*f9a0*/  SYNCS.PHASECHK.TRANS64.TRYWAIT P2, [R13+URZ+0x16850], R6 ;  /* 0x016850060d0075a7 */ /* 0x000062000804017f */
[----:B------:R-:W-:Y:S05]  /*f9b0*/  @!P0 BRA `(.L_x_14533) ;  /* 0x0000000000048947 */ /* 0x000fea0003800000 */
[----:B------:R-:W-:Y:S01]  /*f9c0*/  BPT.TRAP 0x1 ;  /* 0x000000040000795c */ /* 0x000fe20000300000 */
.L_x_14533:
[----:B------:R-:W-:-:S05]  /*f9d0*/  VIADD R2, R2, 0x400 ;  /* 0x0000040002027836 */ /* 0x000fca0000000000 */
[----:B------:R-:W-:-:S04]  /*f9e0*/  SHF.R.U32.HI R2, RZ, 0x4, R2 ;  /* 0x00000004ff027819 */ /* 0x000fc80000011602 */
[----:B------:R-:W-:Y:S01]  /*f9f0*/  LOP3.LUT R7, R2, 0x3fff, RZ, 0xc0, !PT ;  /* 0x00003fff02077812 */ /* 0x000fe200078ec0ff */
[----:B-1----:R-:W-:Y:S06]  /*fa00*/  @P2 BRA `(.L_x_14534) ;  /* 0x0000000000082947 */ /* 0x002fec0003800000 */
[----:B------:R-:W1:Y:S02]  /*fa10*/  SYNCS.PHASECHK.TRANS64.TRYWAIT P0, [R13+URZ+0x16850], R6 ;  /* 0x016850060d0075a7 */ /* 0x000e64000800017f */
[----:B-1----:R-:W-:Y:S05]  /*fa20*/  @!P0 BRA `(.L_x_14535) ;  /* 0x000000ac00d08947 */ /* 0x002fea0003800000 */
.L_x_14534:
[----:B01----:R-:W-:Y:S01]  /*fa30*/  IMAD R6, R18, 0x400, R7 ;  /* 0x0000040012067824 */ /* 0x003fe200078e0207 */
[----:B------:R-:W2:Y:S01]  /*fa40*/  LDL.LU R14, [R1+0x58] ;  /* 0x00005800010e7983 */ /* 0x000ea20000300800 */
[----:B------:R-:W-:Y:S01]  /*fa50*/  IMAD.MOV.U32 R7, RZ, RZ, 0x40000040 ;  /* 0x40000040ff077424 */ /* 0x000fe200078e00ff */
[----:B------:R-:W-:Y:S05]  /*fa60*/  WARPSYNC.ALL ;  /* 0x0000000000007948 */ /* 0x000fea0003800000 */
[C---:B------:R-:W-:Y:S01]  /*fa70*/  R2UR UR6, R6.reuse ;  /* 0x00000000060672ca */ /* 0x040fe200000e0000 */
[----:B------:R-:W-:Y:S01]  /*fa80*/  WARPGROUP.ARRIVE ;  /* 0x00000000000079c5 */ /* 0x000fe20000000000 */
[----:B------:R-:W-:Y:S01]  /*fa90*/  R2UR UR7, R7 ;  /* 0x00000000070772ca */ /* 0x000fe200000e0000 */
[----:B------:R-:W-:Y:S01]  /*faa0*/  VIADD R10, R6, 0x80 ;  /* 0x00000080060a7836 */ /* 0x000fe20000000000 */
[----:B------:R-:W-:Y:S01]  /*fab0*/  MOV R7, 0x40000040 ;  /* 0x4000004000077802 */ /* 0x000fe20000000f00 */
[----:B------:R-:W-:Y:S01]  /*fac0*/  IMAD.MOV.U32 R11, RZ, RZ, 0x40000040 ;  /* 0x40000040ff0b7424 */ /* 0x000fe200078e00ff */
[----:B------:R-:W0:Y:S01]  /*fad0*/  SHFL.BFLY PT, R2, R5, 0x2, 0x1f ;  /* 0x0c401f0005027f89 */ /* 0x000e2200000e0000 */
[----:B------:R-:W-:-:S02]  /*fae0*/  @!P1 VIADD R8, R13, 0x16860 ;  /* 0x000168600d089836 */ /* 0x000fc40000000000 */
[----:B------:R-:W-:Y:S02]  /*faf0*/  VIADD R18, R18, 0x1 ;  /* 0x0000000112127836 */ /* 0x000fe40000000000 */
[----:B------:R-:W-:Y:S01]  /*fb00*/  IMAD.MOV.U32 R26, RZ, RZ, -0x800000 ;  /* 0xff800000ff1a7424 */ /* 0x000fe200078e00ff */
[----:B------:R-:W-:Y:S01]  /*fb10*/  @!P1 PRMT R8, RZ, 0x654, R8 ;  /* 0x00000654ff089816 */ /* 0x000fe20000000008 */
        /* <DEDUP_REMOVED lines=8> */
[----:B0-----:R-:W-:Y:S01]  /*fba0*/  FADD.FTZ R2, R2, R5 ;  /* 0x0000000502027221 */ /* 0x001fe20000010000 */
[----:B------:R-:W-:-:S02]  /*fbb0*/  WARPGROUP.DEPBAR.LE gsb0, 0x0 ;  /* 0x00008000000079c5 */ /* 0x000fc40000010000 */
[----:B------:R-:W-:-:S07]  /*fbc0*/  WARPGROUP.ARRIVE ;  /* 0x00000000000079c5 */ /* 0x000fce0000000000 */
[----:B------:R-:W-:Y:S01]  /*fbd0*/  HGMMA.64x64x16.F32 R88, R144, gdesc[UR4].tnspB, R88, gsb0 ;  /* 0x40e0000490587df0 */ /* 0x000fe20008000858 */
[----:B------:R-:W-:Y:S02]  /*fbe0*/  R2UR UR6, R10 ;  /* 0x000000000a0672ca */ /* 0x000fe400000e0000 */
[----:B------:R-:W-:Y:S01]  /*fbf0*/  R2UR UR7, R11 ;  /* 0x000000000b0772ca */ /* 0x000fe200000e0000 */
[----:B------:R-:W-:Y:S01]  /*fc00*/  IMAD.MOV.U32 R11, RZ, RZ, 0x40000040 ;  /* 0x40000040ff0b7424 */ /* 0x000fe200078e00ff */
[----:B------:R-:W-:Y:S01]  /*fc10*/  IADD3 R10, R6, 0x180, RZ ;  /* 0x00000180060a7810 */ /* 0x000fe20007ffe0ff */
[----:B------:R-:W-:Y:S02]  /*fc20*/  WARPGROUP.DEPBAR.LE gsb0, 0x0 ;  /* 0x00008000000079c5 */ /* 0x000fe40000010000 */
        /* <DEDUP_REMOVED lines=27> */
[----:B------:R-:W-:Y:S02]  /*fde0*/  R2UR UR7, R11 ;  /* 0x000000000b0772ca */ /* 0x000fe400000e0000 */
[----:B------:R-:W0:Y:S02]  /*fdf0*/  SHFL.BFLY PT, R11, R4, 0x2, 0x1f ;  /* 0x0c401f00040b7f89 */ /* 0x000e2400000e0000 */
[----:B0-----:R-:W-:Y:S01]  /*fe00*/  FADD.FTZ R11, R11, R4 ;  /* 0x000000040b0b7221 */ /* 0x001fe20000010000 */
[----:B------:R-:W-:-:S04]  /*fe10*/  SEL R4, RZ, 0x1, P2 ;  /* 0x00000001ff047807 */ /* 0x000fc80001000000 */
[----:B------:R-:W-:Y:S01]  /*fe20*/  LOP3.LUT R23, R23, R4, RZ, 0x3c, !PT ;  /* 0x0000000417177212 */ /* 0x000fe200078e3cff */
[----:B------:R-:W-:Y:S02]  /*fe30*/  WARPGROUP.DEPBAR.LE gsb0, 0x0 ;  /* 0x00008000000079c5 */ /* 0x000fe40000010000 */
[----:B------:R-:W-:-:S06]  /*fe40*/  WARPGROUP.ARRIVE ;  /* 0x00000000000079c5 */ /* 0x000fcc0000000000 */
[----:B------:R-:W-:Y:S01]  /*fe50*/  HGMMA.64x64x16.F32 R88, R124, gdesc[UR4].tnspB, R88, gsb0 ;  /* 0x40e000047c587df0 */ /* 0x000fe20008000858 */
[----:B------:R-:W-:Y:S02]  /*fe60*/  R2UR UR6, R6 ;  /* 0x00000000060672ca */ /* 0x000fe400000e0000 */
[----:B------:R-:W-:Y:S01]  /*fe70*/  R2UR UR7, R7 ;  /* 0x00000000070772ca */ /* 0x000fe200000e0000 */
[----:B------:R-:W0:Y:S04]  /*fe80*/  SHFL.BFLY PT, R6, R11, 0x1, 0x1f ;  /* 0x0c201f000b067f89 */ /* 0x000e2800000e0000 */
[----:B------:R-:W1:Y:S01]  /*fe90*/  SHFL.BFLY PT, R7, R2, 0x1, 0x1f ;  /* 0x0c201f0002077f89 */ /* 0x000e6200000e0000 */
[----:B0-----:R-:W-:Y:S01]  /*fea0*/  FADD.FTZ R12, R11, R6 ;  /* 0x000000060b0c7221 */ /* 0x001fe20000010000 */
[----:B------:R-:W-:-:S02]  /*feb0*/  IMAD.MOV.U32 R6, RZ, RZ, RZ ;  /* 0x000000ffff067224 */ /* 0x000fc400078e00ff */
[----:B-1----:R-:W-:Y:S02]  /*fec0*/  FADD.FTZ R10, R2, R7 ;  /* 0x00000007020a7221 */ /* 0x002fe40000010000 */
[----:B------:R-:W-:Y:S01]  /*fed0*/  FSETP.NE.FTZ.AND P3, PT, R12, RZ, PT ;  /* 0x000000ff0c00720b */ /* 0x000fe20003f75000 */
[----:B------:R-:W-:Y:S02]  /*fee0*/  IMAD.MOV.U32 R2, RZ, RZ, RZ ;  /* 0x000000ffff027224 */ /* 0x000fe400078e00ff */
[----:B------:R-:W-:-:S10]  /*fef0*/  FSETP.NE.FTZ.AND P0, PT, R10, RZ, PT ;  /* 0x000000ff0a00720b */ /* 0x000fd40003f15000 */
[----:B------:R-:W0:Y:S01]  /*ff00*/  @P3 MUFU.LG2 R7, R12 ;  /* 0x0000000c00073308 */ /* 0x000e220000000c00 */
[C---:B------:R-:W-:Y:S02]  /*ff10*/  @P3 FMUL.FTZ R11, R0.reuse, 0.69314718246459960938 ;  /* 0x3f317218000b3820 */ /* 0x040fe40000410000 */
[----:B------:R-:W-:-:S05]  /*ff20*/  @P0 FMUL.FTZ R4, R0, 0.69314718246459960938 ;  /* 0x3f31721800040820 */ /* 0x000fca0000410000 */
        /* <DEDUP_REMOVED lines=45> */
.L_x_14471:
[----:B------:R-:W2:Y:S01]  /*10200*/  LDL R48, [R1+0x50] ;  /* 0x0000500001307983 */ /* 0x000ea20000100800 */
[----:B------:R-:W-:Y:S05]  /*10210*/  WARPSYNC.ALL ;  /* 0x0000000000007948 */ /* 0x000fea0003800000 */
[----:B------:R-:W0:Y:S01]  /*10220*/  S2R R0, SR_TID.X ;  /* 0x0000000000007919 */ /* 0x000e220000002100 */
[----:B------:R-:W1:Y:S01]  /*10230*/  S2UR UR5, SR_CgaCtaId ;  /* 0x00000000000579c3 */ /* 0x000e620000008800 */
[----:B------:R-:W-:Y:S01]  /*10240*/  UMOV UR4, 0x400 ;  /* 0x0000040000047882 */ /* 0x000fe20000000000 */
[----:B------:R-:W-:Y:S01]  /*10250*/  BSSY B0, `(.L_x_14536) ;  /* 0x0000241000007945 */ /* 0x000fe20003800000 */
[----:B-1----:R-:W-:-:S06]  /*10260*/  ULEA UR4, UR5, UR4, 0x18 ;  /* 0x0000000405047291 */ /* 0x002fcc000f8ec03f */
[----:B------:R-:W-:Y:S01]  /*10270*/  MOV R2, UR4 ;  /* 0x0000000400027c02 */ /* 0x000fe20008000f00 */
[----:B------:R-:W-:Y:S01]  /*10280*/  BAR.SYNC.DEFER_BLOCKING 0x5, 0x200 ;  /* 0x0148000000007b1d */ /* 0x000fe20000010000 */
[----:B0-----:R-:W-:-:S05]  /*10290*/  VIADD R49, R0, 0xffffff80 ;  /* 0xffffff8000317836 */ /* 0x001fca0000000000 */
[--C-:B------:R-:W-:Y:S02]  /*102a0*/  SHF.R.S32.HI R46, RZ, 0x1f, R49.reuse ;  /* 0x0000001fff2e7819 */ /* 0x100fe40000011431 */
[----:B------:R-:W-:Y:S02]  /*102b0*/  SHF.R.S32.HI R0, RZ, 0x1f, R49 ;  /* 0x0000001fff007819 */ /* 0x000fe40000011431 */
[-C--:B------:R-:W-:Y:S02]  /*102c0*/  LEA.HI R46, R46, R49.reuse, RZ, 0x3 ;  /* 0x000000312e2e7211 */ /* 0x080fe400078f18ff */
[----:B------:R-:W-:Y:S02]  /*102d0*/  LEA.HI R0, R0, R49, RZ, 0x3 ;  /* 0x0000003100007211 */ /* 0x000fe400078f18ff */
[----:B------:R-:W-:Y:S02]  /*102e0*/  LOP3.LUT R46, R46, 0xfffffff8, RZ, 0xc0, !PT ;  /* 0xfffffff82e2e7812 */ /* 0x000fe400078ec0ff */
[----:B------:R-:W-:-:S03]  /*102f0*/  SHF.R.S32.HI R45, RZ, 0x3, R0 ;  /* 0x00000003ff2d7819 */ /* 0x000fc60000011400 */
[----:B------:R-:W-:-:S04]  /*10300*/  IMAD.IADD R46, R49, 0x1, -R46 ;  /* 0x00000001312e7824 */ /* 0x000fc800078e0a2e */
[----:B------:R-:W-:Y:S01]  /*10310*/  IMAD.SHL.U32 R44, R46, 0x8, RZ ;  /* 0x000000082e2c7824 */ /* 0x000fe200078e00ff */
[----:B------:R0:W1:Y:S04]  /*10320*/  LDS.128 R28, [R2+0x168d0] ;  /* 0x0168d000021c7984 */ /* 0x0000680000000c00 */
        /* <DEDUP_REMOVED lines=11> */
[----:B------:R-:W-:Y:S01]  /*103e0*/  F2FP.F16.F32.PACK_AB R14, R93, R92 ;  /* 0x0000005c5d0e723e */ /* 0x000fe200000000ff */
[----:B------:R-:W0:Y:S01]  /*103f0*/  S2R R3, SR_SWINHI ;  /* 0x0000000000037919 */ /* 0x000e220000002f00 */
[----:B-----5:R-:W-:Y:S02]  /*10400*/  MOV R24, R2 ;  /* 0x0000000200187202 */ /* 0x020fe40000000f00 */
[----:B0-----:R-:W-:-:S03]  /*10410*/  MOV R25, R3 ;  /* 0x0000000300197202 */ /* 0x001fc60000000f00 */
[----:B--2---:R-:W-:-:S03]  /*10420*/  IMAD.WIDE R10, R4, 0x2, R24 ;  /* 0x00000002040a7825 */ /* 0x004fc600078e0218 */
[C---:B------:R-:W-:Y:S02]  /*10430*/  IADD3 R15, P0, R10.reuse, 0x60, RZ ;  /* 0x000000600a0f7810 */ /* 0x040fe40007f1e0ff */
[C---:B------:R-:W-:Y:S02]  /*10440*/  LOP3.LUT R3, R10.reuse, 0x380, RZ, 0xc0, !PT ;  /* 0x000003800a037812 */ /* 0x040fe400078ec0ff */
[----:B------:R-:W-:Y:S01]  /*10450*/  IADD3 R6, P1, R10, 0x40, RZ ;  /* 0x000000400a067810 */ /* 0x000fe20007f3e0ff */
[--C-:B------:R-:W-:Y:S01]  /*10460*/  IMAD.X R5, RZ, RZ, R11.reuse, P0 ;  /* 0x000000ffff057224 */ /* 0x100fe200000e060b */
[----:B---3--:R-:W-:Y:S02]  /*10470*/  ISETP.NE.AND P0, PT, R32, RZ, PT ;  /* 0x000000ff2000720c */ /* 0x008fe40003f05270 */
        /* <DEDUP_REMOVED lines=11> */
[----:B------:R-:W-:Y:S02]  /*10530*/  LOP3.LUT R10, R3, R10, RZ, 0x3c, !PT ;  /* 0x0000000a030a7212 */ /* 0x000fe400078e3cff */
[----:B------:R-:W-:Y:S02]  /*10540*/  SHF.R.U64 R3, R4, 0x3, RZ ;  /* 0x0000000304037819 */ /* 0x000fe400000012ff */
[----:B------:R-:W-:Y:S02]  /*10550*/  SHF.R.U64 R0, R0, 0x3, RZ ;  /* 0x0000000300007819 */ /* 0x000fe400000012ff */
[----:B------:R-:W-:Y:S02]  /*10560*/  SHF.R.U64 R4, R8, 0x3, RZ ;  /* 0x0000000308047819 */ /* 0x000fe400000012ff */
[----:B------:R-:W-:Y:S02]  /*10570*/  LOP3.LUT R8, R0, R13, RZ, 0x3c, !PT ;  /* 0x0000000d00087212 */ /* 0x000fe400078e3cff */
[----:B------:R-:W-:-:S02]  /*10580*/  LOP3.LUT R4, R4, R15, RZ, 0x3c, !PT ;  /* 0x0000000f04047212 */ /* 0x000fc400078e3cff */
[----:B------:R-:W-:Y:S02]  /*10590*/  LOP3.LUT R6, R3, R6, RZ, 0x3c, !PT ;  /* 0x0000000603067212 */ /* 0x000fe400078e3cff */
[----:B------:R-:W-:Y:S02]  /*105a0*/  MOV R10, R10 ;  /* 0x0000000a000a7202 */ /* 0x000fe40000000f00 */
[----:B------:R-:W-:Y:S02]  /*105b0*/  F2FP.F16.F32.PACK_AB R13, R91, R90 ;  /* 0x0000005a5b0d723e */ /* 0x000fe400000000ff */
[----:B------:R-:W-:Y:S01]  /*105c0*/  F2FP.F16.F32.PACK_AB R15, R95, R94 ;  /* 0x0000005e5f0f723e */ /* 0x000fe200000000ff */
[----:B------:R-:W-:Y:S01]  /*105d0*/  BAR.SYNC.DEFER_BLOCKING 0x1, 0x180 ;  /* 0x0046000000007b1d */ /* 0x000fe20000010000 */
[----:B------:R-:W-:Y:S02]  /*105e0*/  MOV R3, R6 ;  /* 0x0000000600037202 */ /* 0x000fe40000000f00 */
        /* <DEDUP_REMOVED lines=9> */
[----:B------:R-:W-:Y:S02]  /*10680*/  ISETP.NE.U32.AND P3, PT, RZ, UR6, PT ;  /* 0x00000006ff007c0c */ /* 0x000fe4000bf65070 */
[----:B------:R-:W-:Y:S01]  /*10690*/  ISETP.NE.U32.AND P0, PT, RZ, UR4, PT ;  /* 0x00000004ff007c0c */ /* 0x000fe2000bf05070 */
[----:B------:R0:W-:Y:S01]  /*106a0*/  STSM.16.M88.4 [R10], R12 ;  /* 0x0000000c0a007844 */ /* 0x0001e20000000200 */
[----:B------:R-:W-:Y:S02]  /*106b0*/  ISETP.NE.AND.EX P3, PT, RZ, UR7, PT, P3 ;  /* 0x00000007ff007c0c */ /* 0x000fe4000bf65330 */
[----:B------:R-:W-:Y:S01]  /*106c0*/  IADD3 R32, P1, R36, UR4, RZ ;  /* 0x0000000424207c10 */ /* 0x000fe2000ff3e0ff */
[----:B------:R1:W-:Y:S01]  /*106d0*/  STSM.16.M88.4 [R35], R4 ;  /* 0x0000000423007844 */ /* 0x0003e20000000200 */
[----:B------:R-:W-:-:S02]  /*106e0*/  ISETP.NE.AND.EX P0, PT, RZ, UR5, PT, P0 ;  /* 0x00000005ff007c0c */ /* 0x000fc4000bf05300 */
[----:B------:R-:W-:Y:S02]  /*106f0*/  IADD3.X R33, R37, UR5, RZ, P1, !PT ;  /* 0x0000000525217c10 */ /* 0x000fe40008ffe4ff */
[----:B0-----:R-:W-:Y:S02]  /*10700*/  F2FP.F16.F32.PACK_AB R10, R109, R108 ;  /* 0x0000006c6d0a723e */ /* 0x001fe400000000ff */
[----:B------:R-:W-:Y:S02]  /*10710*/  F2FP.F16.F32.PACK_AB R12, R113, R112 ;  /* 0x00000070710c723e */ /* 0x000fe400000000ff */
        /* <DEDUP_REMOVED lines=9> */
[----:B------:R-:W-:Y:S01]  /*107b0*/  IMAD.U32 R47, RZ, RZ, UR6 ;  /* 0x00000006ff2f7e24 */ /* 0x000fe2000f8e00ff */
[----:B------:R-:W-:Y:S02]  /*107c0*/  ISETP.GT.AND P2, PT, R38, 0x1, PT ;  /* 0x000000012600780c */ /* 0x000fe40003f44270 */
[----:B-1----:R-:W-:Y:S01]  /*107d0*/  MOV R6, 0x9b8 ;  /* 0x000009b800067802 */ /* 0x002fe20000000f00 */
[----:B0-----:R-:W0:Y:S01]  /*107e0*/  LDC R0, c[0x0][0xbe8] ;  /* 0x0002fa00ff007b82 */ /* 0x001e220000000800 */
[----:B------:R1:W5:Y:S04]  /*107f0*/  @P0 LDG.E R28, desc[UR40][R32.64] ;  /* 0x00000028201c0981 */ /* 0x000368000c1e1900 */
[----:B------:R1:W5:Y:S01]  /*10800*/  @P3 LDG.E R47, desc[UR40][R36.64] ;  /* 0x00000028242f3981 */ /* 0x000362000c1e1900 */
[----:B------:R-:W-:-:S04]  /*10810*/  SEL R6, R6, 0x978, P2 ;  /* 0x0000097806067807 */ /* 0x000fc80001000000 */
        /* <DEDUP_REMOVED lines=9> */
.L_x_14538:
[----:B------:R-:W0:Y:S04]  /*108b0*/  LDL R50, [R1+0x4c] ;  /* 0x00004c0001327983 */ /* 0x000e280000100800 */
[----:B------:R-:W2:Y:S04]  /*108c0*/  LDL R14, [R1+0x48] ;  /* 0x00004800010e7983 */ /* 0x000ea80000100800 */
[----:B------:R-:W2:Y:S04]  /*108d0*/  LDL R51, [R1+0x24] ;  /* 0x0000240001337983 */ /* 0x000ea80000100800 */
[----:B------:R-:W4:Y:S01]  /*108e0*/  LDL R49, [R1+0x5c] ;  /* 0x00005c0001317983 */ /* 0x000f220000100800 */
[----:B-1----:R-:W1:Y:S03]  /*108f0*/  LDC.64 R6, c[0x0][R6+0x210] ;  /* 0x0000840006067b82 */ /* 0x002e660000000a00 */
[----:B------:R-:W3:Y:S01]  /*10900*/  LDL R38, [R1+0x64] ;  /* 0x0000640001267983 */ /* 0x000ee20000100800 */
[----:B------:R-:W-:-:S04]  /*10910*/  ISETP.NE.U32.AND P0, PT, RZ, UR4, PT ;  /* 0x00000004ff007c0c */ /* 0x000fc8000bf05070 */
[----:B------:R-:W1:Y:S01]  /*10920*/  @P1 LDC R32, c[0x0][0xbec] ;  /* 0x0002fb00ff201b82 */ /* 0x000e620000000800 */
[----:B------:R-:W-:-:S04]  /*10930*/  ISETP.NE.AND.EX P0, PT, RZ, UR5, PT, P0 ;  /* 0x00000005ff007c0c */ /* 0x000fc8000bf05300 */
[----:B------:R-:W-:-:S03]  /*10940*/  SEL R3, R48, RZ, !P0 ;  /* 0x000000ff30037207 */ /* 0x000fc60004000000 */
[----:B------:R-:W1:Y:S01]  /*10950*/  @P1 LDC R37, c[0x0][0xbf0] ;  /* 0x0002fc00ff251b82 */ /* 0x000e620000000800 */
[----:B------:R-:W-:-:S07]  /*10960*/  SEL R15, R34, RZ, !P0 ;  /* 0x000000ff220f7207 */ /* 0x000fce0004000000 */
[----:B------:R-:W1:Y:S01]  /*10970*/  LDC.64 R4, c[0x0][0xba8] ;  /* 0x0002ea00ff047b82 */ /* 0x000e620000000a00 */
[----:B------:R-:W-:Y:S01]  /*10980*/  IMAD R11, R11, R3, RZ ;  /* 0x000000030b0b7224 */ /* 0x000fe200078e02ff */
[----:B------:R-:W1:Y:S03]  /*10990*/  S2R R36, SR_TID.X ;  /* 0x0000000000247919 */ /* 0x000e660000002100 */
[C---:B------:R-:W-:Y:S02]  /*109a0*/  IMAD R35, R10.reuse, R15, R11 ;  /* 0x0000000f0a237224 */ /* 0x040fe400078e020b */
[----:B------:R-:W-:-:S04]  /*109b0*/  IMAD.WIDE.U32 R10, R10, R3, RZ ;  /* 0x000000030a0a7225 */ /* 0x000fc800078e00ff */
[----:B------:R-:W-:Y:S01]  /*109c0*/  IMAD.IADD R35, R11, 0x1, R35 ;  /* 0x000000010b237824 */ /* 0x000fe200078e0223 */
[----:B-1----:R-:W1:Y:S08]  /*109d0*/  @!P2 LDC R4, c[0x0][0xb50] ;  /* 0x0002d400ff04ab82 */ /* 0x002e700000000800 */
[----:B------:R-:W1:Y:S01]  /*109e0*/  @!P2 LDC R5, c[0x0][0xb54] ;  /* 0x0002d500ff05ab82 */ /* 0x000e620000000800 */
[----:B------:R-:W-:-:S04]  /*109f0*/  IADD3 R40, R36, -0x80, RZ ;  /* 0xffffff8024287810 */ /* 0x000fc80007ffe0ff */
[----:B------:R-:W-:-:S04]  /*10a00*/  SHF.R.S32.HI R36, RZ, 0x1f, R40 ;  /* 0x0000001fff247819 */ /* 0x000fc80000011428 */
[----:B------:R-:W-:-:S04]  /*10a10*/  LEA.HI R36, R36, R40, RZ, 0x7 ;  /* 0x0000002824247211 */ /* 0x000fc800078f38ff */
[----:B------:R-:W-:Y:S01]  /*10a20*/  LOP3.LUT R36, R36, 0xffffff80, RZ, 0xc0, !PT ;  /* 0xffffff8024247812 */ /* 0x000fe200078ec0ff */
[----:B-----5:R-:W-:-:S04]  /*10a30*/  IMAD R47, R47, R0, RZ ;  /* 0x000000002f2f7224 */ /* 0x020fc800078e02ff */
[----:B------:R-:W-:Y:S02]  /*10a40*/  IMAD.IADD R36, R40, 0x1, -R36 ;  /* 0x0000000128247824 */ /* 0x000fe400078e0a24 */
[-C--:B0-----:R-:W-:Y:S02]  /*10a50*/  IMAD R33, R13, R50.reuse, RZ ;  /* 0x000000320d217224 */ /* 0x081fe400078e02ff */
[----:B------:R-:W-:-:S04]  /*10a60*/  IMAD.WIDE.U32 R12, R12, R50, RZ ;  /* 0x000000320c0c7225 */ /* 0x000fc800078e00ff */
[----:B--2---:R-:W-:Y:S01]  /*10a70*/  IMAD.IADD R39, R14, 0x1, R51 ;  /* 0x000000010e277824 */ /* 0x004fe200078e0233 */
[----:B------:R-:W-:Y:S02]  /*10a80*/  IADD3 R14, P0, P3, R10, R12, R28 ;  /* 0x0000000c0a0e7210 */ /* 0x000fe40007b1e01c */
[----:B----4-:R-:W-:Y:S01]  /*10a90*/  SEL R15, R49, RZ, P2 ;  /* 0x000000ff310f7207 */ /* 0x010fe20001000000 */
[----:B------:R-:W-:-:S04]  /*10aa0*/  @P1 IMAD.HI.U32 R12, R39, R32, RZ ;  /* 0x00000020270c1227 */ /* 0x000fc800078e00ff */
[----:B------:R-:W-:Y:S02]  /*10ab0*/  IMAD.IADD R34, R13, 0x1, R33 ;  /* 0x000000010d227824 */ /* 0x000fe400078e0221 */
[----:B------:R-:W-:Y:S01]  /*10ac0*/  IMAD.MOV.U32 R13, RZ, RZ, R39 ;  /* 0x000000ffff0d7224 */ /* 0x000fe200078e0027 */
[----:B------:R-:W-:Y:S01]  /*10ad0*/  @P1 SHF.R.U32.HI R13, RZ, R37, R12 ;  /* 0x00000025ff0d1219 */ /* 0x000fe2000001160c */
[-C--:B---3--:R-:W-:Y:S01]  /*10ae0*/  IMAD R33, R9, R15.reuse, RZ ;  /* 0x0000000f09217224 */ /* 0x088fe200078e02ff */
[----:B------:R-:W-:Y:S01]  /*10af0*/  SHF.R.S32.HI R9, RZ, 0x1f, R28 ;  /* 0x0000001fff097819 */ /* 0x000fe2000001141c */
[----:B------:R-:W-:-:S03]  /*10b00*/  IMAD.WIDE.U32 R10, R8, R15, RZ ;  /* 0x0000000f080a7225 */ /* 0x000fc600078e00ff */
[----:B------:R-:W-:Y:S01]  /*10b10*/  IADD3.X R15, R35, R34, R9, P0, P3 ;  /* 0x00000022230f7210 */ /* 0x000fe200007e6409 */
        /* <DEDUP_REMOVED lines=11> */
[----:B-1----:R-:W-:-:S04]  /*10bd0*/  LEA R8, P0, R6, R4, 0x2 ;  /* 0x0000000406087211 */ /* 0x002fc800078010ff */
        /* <DEDUP_REMOVED lines=13> */
[----:B------:R-:W1:Y:S01]  /*10cb0*/  @P1 LDC R13, c[0x0][0xbec] ;  /* 0x0002fb00ff0d1b82 */ /* 0x000e620000000800 */
[----:B------:R-:W-:Y:S01]  /*10cc0*/  ULDC.64 UR4, c[0x0][0xaa0] ;  /* 0x0002a80000047ab9 */ /* 0x000fe20000000a00 */
[----:B0-----:R-:W-:Y:S02]  /*10cd0*/  IMAD R5, R45, 0x40, R44 ;  /* 0x000000402d057824 */ /* 0x001fe400078e022c */
[----:B------:R-:W-:Y:S02]  /*10ce0*/  IMAD R9, R9, UR4, RZ ;  /* 0x0000000409097c24 */ /* 0x000fe4000f8e02ff */
[----:B------:R-:W-:Y:S02]  /*10cf0*/  IMAD.WIDE R24, R5, 0x2, R24 ;  /* 0x0000000205187825 */ /* 0x000fe400078e0218 */
[----:B------:R-:W0:Y:S02]  /*10d00*/  @P1 LDC R15, c[0x0][0xbf0] ;  /* 0x0002fc00ff0f1b82 */ /* 0x000e240000000800 */
[----:B------:R-:W-:Y:S01]  /*10d10*/  IMAD R11, R28, UR5, R9 ;  /* 0x000000051c0b7c24 */ /* 0x000fe2000f8e0209 */
[----:B------:R-:W-:Y:S01]  /*10d20*/  IADD3 R27, P0, R24, 0x1800, RZ ;  /* 0x00001800181b7810 */ /* 0x000fe20007f1e0ff */
[----:B------:R-:W-:Y:S01]  /*10d30*/  IMAD.WIDE.U32 R8, R28, UR4, RZ ;  /* 0x000000041c087c25 */ /* 0x000fe2000f8e00ff */
[----:B------:R-:W-:Y:S01]  /*10d40*/  ULDC.64 UR4, c[0x0][0xae8] ;  /* 0x0002ba0000047ab9 */ /* 0x000fe20000000a00 */
[----:B------:R-:W-:-:S02]  /*10d50*/  IADD3 R33, P2, R24, 0x3000, RZ ;  /* 0x0000300018217810 */ /* 0x000fc40007f5e0ff */
[----:B------:R-:W-:Y:S01]  /*10d60*/  IMAD R10, R46, 0x30, R45 ;  /* 0x000000302e0a7824 */ /* 0x000fe200078e022d */
[----:B------:R-:W-:Y:S02]  /*10d70*/  IADD3 R9, R9, R11, RZ ;  /* 0x0000000b09097210 */ /* 0x000fe40007ffe0ff */
[----:B------:R-:W-:Y:S01]  /*10d80*/  IADD3 R37, P3, R24, 0x4800, RZ ;  /* 0x0000480018257810 */ /* 0x000fe20007f7e0ff */
[----:B------:R-:W-:Y:S01]  /*10d90*/  IMAD.IADD R14, R51, 0x1, R10 ;  /* 0x00000001330e7824 */ /* 0x000fe200078e020a */
[----:B------:R-:W-:Y:S01]  /*10da0*/  SHF.R.S32.HI R12, RZ, 0x1f, R3 ;  /* 0x0000001fff0c7819 */ /* 0x000fe20000011403 */
[C---:B------:R-:W-:Y:S01]  /*10db0*/  IMAD.WIDE.U32 R8, R50.reuse, UR4, R8 ;  /* 0x0000000432087c25 */ /* 0x040fe2000f8e0008 */
[----:B------:R-:W-:Y:S02]  /*10dc0*/  LOP3.LUT R26, R27, 0x380, RZ, 0xc0, !PT ;  /* 0x000003801b1a7812 */ /* 0x000fe400078ec0ff */
[----:B------:R-:W-:Y:S01]  /*10dd0*/  LOP3.LUT R32, R33, 0x380, RZ, 0xc0, !PT ;  /* 0x0000038021207812 */ /* 0x000fe200078ec0ff */
[----:B------:R-:W-:Y:S01]  /*10de0*/  IMAD R9, R50, UR5, R9 ;  /* 0x0000000532097c24 */ /* 0x000fe2000f8e0209 */
[----:B------:R-:W-:Y:S01]  /*10df0*/  LOP3.LUT R36, R37, 0x380, RZ, 0xc0, !PT ;  /* 0x0000038025247812 */ /* 0x000fe200078ec0ff */
[----:B------:R-:W-:Y:S01]  /*10e00*/  ULDC.64 UR4, c[0x0][0xaf0] ;  /* 0x0002bc0000047ab9 */ /* 0x000fe20000000a00 */
[----:B------:R-:W-:Y:S01]  /*10e10*/  LOP3.LUT R5, R24, 0x380, RZ, 0xc0, !PT ;  /* 0x0000038018057812 */ /* 0x000fe200078ec0ff */
[----:B-1----:R-:W-:Y:S01]  /*10e20*/  @P1 IMAD.HI.U32 R10, R14, R13, RZ ;  /* 0x0000000d0e0a1227 */ /* 0x002fe200078e00ff */
[----:B------:R-:W-:-:S02]  /*10e30*/  SHF.R.U64 R26, R26, 0x3, RZ ;  /* 0x000000031a1a7819 */ /* 0x000fc400000012ff */
[----:B------:R-:W-:Y:S01]  /*10e40*/  SHF.R.U64 R32, R32, 0x3, RZ ;  /* 0x0000000320207819 */ /* 0x000fe200000012ff */
[----:B------:R-:W-:Y:S01]  /*10e50*/  IMAD R12, R12, UR4, RZ ;  /* 0x000000040c0c7c24 */ /* 0x000fe2000f8e02ff */
[----:B------:R-:W-:Y:S02]  /*10e60*/  SHF.R.U64 R36, R36, 0x3, RZ ;  /* 0x0000000324247819 */ /* 0x000fe400000012ff */
[----:B------:R-:W-:Y:S01]  /*10e70*/  SHF.R.U64 R5, R5, 0x3, RZ ;  /* 0x0000000305057819 */ /* 0x000fe200000012ff */
[----:B------:R-:W-:Y:S01]  /*10e80*/  IMAD.MOV.U32 R11, RZ, RZ, R14 ;  /* 0x000000ffff0b7224 */ /* 0x000fe200078e000e */
[----:B------:R-:W-:Y:S01]  /*10e90*/  LOP3.LUT R26, R26, R27, RZ, 0x3c, !PT ;  /* 0x0000001b1a1a7212 */ /* 0x000fe200078e3cff */
[C---:B------:R-:W-:Y:S01]  /*10ea0*/  IMAD R13, R3.reuse, UR5, R12 ;  /* 0x00000005030d7c24 */ /* 0x040fe2000f8e020c */
[----:B------:R-:W-:Y:S01]  /*10eb0*/  LOP3.LUT R32, R32, R33, RZ, 0x3c, !PT ;  /* 0x0000002120207212 */ /* 0x000fe200078e3cff */
[----:B------:R-:W-:Y:S01]  /*10ec0*/  IMAD.WIDE.U32 R8, R3, UR4, R8 ;  /* 0x0000000403087c25 */ /* 0x000fe2000f8e0008 */
[----:B------:R-:W-:Y:S01]  /*10ed0*/  LOP3.LUT R36, R36, R37, RZ, 0x3c, !PT ;  /* 0x0000002524247212 */ /* 0x000fe200078e3cff */
[----:B------:R-:W-:Y:S01]  /*10ee0*/  ULDC.64 UR4, c[0x0][0xae0] ;  /* 0x0002b80000047ab9 */ /* 0x000fe20000000a00 */
[----:B------:R-:W-:Y:S01]  /*10ef0*/  LOP3.LUT R4, R5, R24, RZ, 0x3c, !PT ;  /* 0x0000001805047212 */ /* 0x000fe200078e3cff */
[--C-:B------:R-:W-:Y:S01]  /*10f00*/  IMAD.X R27, RZ, RZ, R25.reuse, P0 ;  /* 0x000000ffff1b7224 */ /* 0x100fe200000e0619 */
[----:B0-----:R-:W-:Y:S01]  /*10f10*/  @P1 SHF.R.U32.HI R11, RZ, R15, R10 ;  /* 0x0000000fff0b1219 */ /* 0x001fe2000001160a */
[----:B------:R-:W-:-:S02]  /*10f20*/  IMAD.X R33, RZ, RZ, R25, P2 ;  /* 0x000000ffff217224 */ /* 0x000fc400010e0619 */
[--C-:B------:R-:W-:Y:S02]  /*10f30*/  IMAD.X R37, RZ, RZ, R25.reuse, P3 ;  /* 0x000000ffff257224 */ /* 0x100fe400018e0619 */
[----:B------:R-:W-:Y:S02]  /*10f40*/  IMAD.MOV.U32 R5, RZ, RZ, R25 ;  /* 0x000000ffff057224 */ /* 0x000fe400078e0019 */
[----:B------:R-:W-:Y:S01]  /*10f50*/  IMAD.IADD R9, R9, 0x1, R13 ;  /* 0x0000000109097824 */ /* 0x000fe200078e020d */
[--C-:B------:R-:W-:Y:S01]  /*10f60*/  SHF.R.S32.HI R10, RZ, 0x1f, R11.reuse ;  /* 0x0000001fff0a7819 */ /* 0x100fe2000001140b */
[----:B------:R-:W-:Y:S01]  /*10f70*/  IMAD.MOV R13, RZ, RZ, -R11 ;  /* 0x000000ffff0d7224 */ /* 0x000fe200078e0a0b */
[----:B------:R-:W5:Y:S04]  /*10f80*/  LD.E.128 R24, desc[UR40][R26.64] ;  /* 0x000000281a187980 */ /* 0x000f68000c101d00 */
[----:B------:R-:W5:Y:S01]  /*10f90*/  LD.E.128 R4, desc[UR40][R4.64] ;  /* 0x0000002804047980 */ /* 0x000f62000c101d00 */
[----:B------:R-:W-:-:S03]  /*10fa0*/  IMAD R13, R0, R13, R14 ;  /* 0x0000000d000d7224 */ /* 0x000fc600078e020e */
[----:B------:R-:W5:Y:S04]  /*10fb0*/  LD.E.128 R32, desc[UR40][R32.64] ;  /* 0x0000002820207980 */ /* 0x000f68000c101d00 */
[----:B------:R-:W5:Y:S01]  /*10fc0*/  LD.E.128 R36, desc[UR40][R36.64] ;  /* 0x0000002824247980 */ /* 0x000f62000c101d00 */
[----:B------:R-:W-:Y:S01]  /*10fd0*/  IMAD R10, R10, UR4, RZ ;  /* 0x000000040a0a7c24 */ /* 0x000fe2000f8e02ff */
[----:B------:R-:W-:Y:S01]  /*10fe0*/  @!PT LDS RZ, [RZ] ;  /* 0x00000000fffff984 */ /* 0x000fe20000000800 */
[----:B------:R-:W-:Y:S01]  /*10ff0*/  @!PT LDS RZ, [RZ] ;  /* 0x00000000fffff984 */ /* 0x000fe20000000800 */
[----:B------:R-:W-:Y:S01]  /*11000*/  @!PT LDS RZ, [RZ] ;  /* 0x00000000fffff984 */ /* 0x000fe20000000800 */
[----:B------:R-:W-:Y:S01]  /*11010*/  @!PT LDS RZ, [RZ] ;  /* 0x00000000fffff984 */ /* 0x000fe20000000800 */
[----:B------:R0:W-:Y:S06]  /*11020*/  MEMBAR.ALL.CTA ;  /* 0x0000000000007992 */ /* 0x0001ec0000008000 */
[----:B0-----:R-:W0:Y:S01]  /*11030*/  FENCE.VIEW.ASYNC.S ;  /* 0x00000000000073c6 */ /* 0x001e220000000000 */
[----:B------:R-:W-:Y:S01]  /*11040*/  SHF.R.S32.HI R0, RZ, 0x1f, R13 ;  /* 0x0000001fff007819 */ /* 0x000fe2000001140d */
[----:B------:R-:W-:-:S02]  /*11050*/  IMAD R15, R11, UR5, R10 ;  /* 0x000000050b0f7c24 */ /* 0x000fc4000f8e020a */
[----:B------:R-:W-:Y:S01]  /*11060*/  IMAD.WIDE.U32 R8, R11, UR4, R8 ;  /* 0x000000040b087c25 */ /* 0x000fe2000f8e0008 */
[----:B------:R-:W-:-:S03]  /*11070*/  ULDC.64 UR4, c[0x0][0xad8] ;  /* 0x0002b60000047ab9 */ /* 0x000fc60000000a00 */
[----:B------:R-:W-:Y:S02]  /*11080*/  IMAD.IADD R9, R9, 0x1, R15 ;  /* 0x0000000109097824 */ /* 0x000fe400078e020f */
[----:B------:R-:W-:Y:S02]  /*11090*/  IMAD R0, R0, UR4, RZ ;  /* 0x0000000400007c24 */ /* 0x000fe4000f8e02ff */
[----:B------:R-:W-:Y:S02]  /*110a0*/  VIADD R3, R2, 0x16820 ;  /* 0x0001682002037836 */ /* 0x000fe40000000000 */
[----:B------:R-:W-:-:S04]  /*110b0*/  IMAD.WIDE.U32 R8, R13, UR4, R8 ;  /* 0x000000040d087c25 */ /* 0x000fc8000f8e0008 */
[----:B------:R-:W-:Y:S01]  /*110c0*/  IMAD R41, R13, UR5, R0 ;  /* 0x000000050d297c24 */ /* 0x000fe2000f8e0200 */
[----:B------:R-:W-:Y:S01]  /*110d0*/  ULDC.64 UR4, c[0x0][0xa80] ;  /* 0x0002a00000047ab9 */ /* 0x000fe20000000a00 */
[----:B------:R-:W-:Y:S02]  /*110e0*/  PRMT R3, RZ, 0x654, R3 ;  /* 0x00000654ff037816 */ /* 0x000fe40000000003 */
[----:B------:R-:W-:Y:S01]  /*110f0*/  IMAD.IADD R41, R9, 0x1, R41 ;  /* 0x0000000109297824 */ /* 0x000fe200078e0229 */
[C---:B------:R-:W-:Y:S01]  /*11100*/  LEA R40, P0, R8.reuse, UR4, 0x1 ;  /* 0x0000000408287c11 */ /* 0x040fe2000f8008ff */
[----:B------:R-:W-:Y:S01]  /*11110*/  UMOV UR4, 0xffffffff ;  /* 0xffffffff00047882 */ /* 0x000fe20000000000 */
[----:B0-----:R0:W-:Y:S02]  /*11120*/  SYNCS.ARRIVE.TRANS64.RED.A1T0 RZ, [R3+URZ], RZ ;  /* 0x000000ff03ff79a7 */ /* 0x0011e4000810043f */
[----:B------:R-:W-:Y:S01]  /*11130*/  LEA.HI.X R41, R8, UR5, R41, 0x1, P0 ;  /* 0x0000000508297c11 */ /* 0x000fe200080f0c29 */
[----:B------:R-:W-:Y:S08]  /*11140*/  BRA.DIV UR4, `(.L_x_14540) ;  /* 0x0000009a041c7947 */ /* 0x000ff0000b800000 */
[----:B0-----:R-:W0:Y:S01]  /*11150*/  SHFL.IDX PT, R3, R40, RZ, 0x181f ;  /* 0x00181fff28037589 */ /* 0x001e2200000e0000 */
[----:B------:R-:W-:Y:S01]  /*11160*/  ULDC UR4, c[0x0][0xac8] ;  /* 0x0002b20000047ab9 */ /* 0x000fe20000000800 */
[----:B------:R-:W-:Y:S01]  /*11170*/  IMAD.IADD R42, R45, 0x1, R51 ;  /* 0x000000012d2a7824 */ /* 0x000fe200078e0233 */
[----:B------:R-:W-:Y:S01]  /*11180*/  ISETP.GE.AND P0, PT, R44, UR4, PT ;  /* 0x000000042c007c0c */ /* 0x000fe2000bf06270 */
[----:B------:R-:W1:Y:S02]  /*11190*/  SHFL.IDX PT, R9, R40, 0x1, 0x181f ;  /* 0x00381f0028097f89 */ /* 0x000e6400000e0000 */
[C---:B------:R-:W-:Y:S01]  /*111a0*/  VIADD R20, R42.reuse, 0x60 ;  /* 0x000000602a147836 */ /* 0x040fe20000000000 */
[C---:B------:R-:W-:Y:S01]  /*111b0*/  IADD3 R12, R42.reuse, 0x30, RZ ;  /* 0x000000302a0c7810 */ /* 0x040fe20007ffe0ff */
[----:B------:R-:W2:Y:S01]  /*111c0*/  SHFL.IDX PT, R0, R41, RZ, 0x181f ;  /* 0x00181fff29007589 */ /* 0x000ea200000e0000 */
[-C--:B------:R-:W-:Y:S02]  /*111d0*/  ISETP.GE.OR P2, PT, R42, R47.reuse, P0 ;  /* 0x0000002f2a00720c */ /* 0x080fe40000746670 */
[-C--:B------:R-:W-:Y:S01]  /*111e0*/  ISETP.GE.OR P3, PT, R12, R47.reuse, P0 ;  /* 0x0000002f0c00720c */ /* 0x080fe20000766670 */
[----:B------:R-:W3:Y:S01]  /*111f0*/  SHFL.IDX PT, R14, R40, 0x2, 0x181f ;  /* 0x00581f00280e7f89 */ /* 0x000ee200000e0000 */
[----:B------:R-:W-:-:S03]  /*11200*/  ISETP.GE.OR P4, PT, R20, R47, P0 ;  /* 0x0000002f1400720c */ /* 0x000fc60000786670 */
[----:B------:R-:W4:Y:S04]  /*11210*/  SHFL.IDX PT, R8, R41, 0x1, 0x181f ;  /* 0x00381f0029087f89 */ /* 0x000f2800000e0000 */
[----:B------:R-:W4:Y:S02]  /*11220*/  SHFL.IDX PT, R10, R41, 0x2, 0x181f ;  /* 0x00581f00290a7f89 */ /* 0x000f2400000e0000 */
[C---:B0-----:R-:W-:Y:S02]  /*11230*/  @!P2 LEA R28, P5, R44.reuse, R3, 0x1 ;  /* 0x000000032c1ca211 */ /* 0x041fe400078a08ff */
[C---:B-1----:R-:W-:Y:S02]  /*11240*/  @!P3 LEA R20, P1, R44.reuse, R9, 0x1 ;  /* 0x000000092c14b211 */ /* 0x042fe400078208ff */
[----:B--2---:R-:W-:-:S02]  /*11250*/  @!P2 LEA.HI.X R3, R44, R0, R43, 0x1, P5 ;  /* 0x000000002c03a211 */ /* 0x004fc400028f0c2b */
[----:B------:R-:W0:Y:S01]  /*11260*/  SHFL.IDX PT, R0, R41, 0x3, 0x181f ;  /* 0x00781f0029007f89 */ /* 0x000e2200000e0000 */
[C---:B---3--:R-:W-:Y:S02]  /*11270*/  @!P4 LEA R45, P5, R44.reuse, R14, 0x1 ;  /* 0x0000000e2c2dc211 */ /* 0x048fe400078a08ff */
[----:B------:R-:W-:Y:S01]  /*11280*/  @!P2 IMAD.MOV.U32 R9, RZ, RZ, R3 ;  /* 0x000000ffff09a224 */ /* 0x000fe200078e0003 */
[----:B------:R-:W1:Y:S01]  /*11290*/  SHFL.IDX PT, R14, R40, 0x3, 0x181f ;  /* 0x00781f00280e7f89 */ /* 0x000e6200000e0000 */
[C-C-:B----4-:R-:W-:Y:S01]  /*112a0*/  @!P3 LEA.HI.X R21, R44.reuse, R8, R43.reuse, 0x1, P1 ;  /* 0x000000082c15b211 */ /* 0x150fe200008f0c2b */
[----:B------:R-:W-:Y:S01]  /*112b0*/  @!P2 IMAD.MOV.U32 R8, RZ, RZ, R28 ;  /* 0x000000ffff08a224 */ /* 0x000fe200078e001c */
[----:B------:R-:W-:-:S04]  /*112c0*/  @!P4 LEA.HI.X R10, R44, R10, R43, 0x1, P5 ;  /* 0x0000000a2c0ac211 */ /* 0x000fc800028f0c2b */
[----:B-----5:R2:W-:Y:S04]  /*112d0*/  @!P2 ST.E.128 desc[UR40][R8.64], R4 ;  /* 0x000000040800a985 */ /* 0x0205e8000c101d28 */
[----:B------:R3:W-:Y:S01]  /*112e0*/  @!P3 ST.E.128 desc[UR40][R20.64], R24 ;  /* 0x000000181400b985 */ /* 0x0007e2000c101d28 */
[----:B--2---:R-:W-:Y:S02]  /*112f0*/  @!P4 IMAD.MOV.U32 R4, RZ, RZ, R45 ;  /* 0x000000ffff04c224 */ /* 0x004fe400078e002d */
[----:B------:R-:W-:-:S05]  /*11300*/  @!P4 IMAD.MOV.U32 R5, RZ, RZ, R10 ;  /* 0x000000ffff05c224 */ /* 0x000fca00078e000a */
[----:B01----:R3:W-:Y:S02]  /*11310*/  @!P4 ST.E.128 desc[UR40][R4.64], R32 ;  /* 0x000000200400c985 */ /* 0x0037e4000c101d28 */
.L_x_14736:
[----:B------:R-:W-:-:S05]  /*11320*/  VIADD R42, R42, 0x90 ;  /* 0x000000902a2a7836 */ /* 0x000fca0000000000 */
[----:B------:R-:W-:-:S13]  /*11330*/  ISETP.GE.OR P0, PT, R42, R47, P0 ;  /* 0x0000002f2a00720c */ /* 0x000fda0000706670 */
[----:B------:R-:W-:Y:S05]  /*11340*/  @P0 BRA `(.L_x_14541) ;  /* 0x0000001000c40947 */ /* 0x000fea0003800000 */
[----:B------:R-:W-:-:S04]  /*11350*/  LEA R14, P0, R44, R14, 0x1 ;  /* 0x0000000e2c0e7211 */ /* 0x000fc800078008ff */
[----:B------:R-:W-:-:S05]  /*11360*/  LEA.HI.X R15, R44, R0, R43, 0x1, P0 ;  /* 0x000000002c0f7211 */ /* 0x000fca00000f0c2b */
[----:B------:R0:W-:Y:S01]  /*11370*/  ST.E.128 desc[UR40][R14.64], R36 ;  /* 0x000000240e007985 */ /* 0x0001e2000c101d28 */
[----:B------:R-:W-:Y:S05]  /*11380*/  BRA `(.L_x_14541) ;  /* 0x0000001000b47947 */ /* 0x000fea0003800000 */
.L_x_14539:
        /* <DEDUP_REMOVED lines=20> */
[----:B-1----:R-:W-:Y:S02]  /*114d0*/  @P1 SHF.R.U32.HI R3, RZ, R11, R10 ;  /* 0x0000000bff031219 */ /* 0x002fe4000001160a */
[----:B------:R-:W-:Y:S02]  /*114e0*/  IADD3 R5, R5, R7, RZ ;  /* 0x0000000705057210 */ /* 0x000fe40007ffe0ff */
[--C-:B------:R-:W-:Y:S01]  /*114f0*/  SHF.R.S32.HI R8, RZ, 0x1f, R3.reuse ;  /* 0x0000001fff087819 */ /* 0x100fe20000011403 */
[----:B------:R-:W-:Y:S02]  /*11500*/  IMAD.MOV R7, RZ, RZ, -R3 ;  /* 0x000000ffff077224 */ /* 0x000fe400078e0a03 */
[----:B------:R-:W-:-:S04]  /*11510*/  IMAD.WIDE.U32 R4, R49, UR4, R4 ;  /* 0x0000000431047c25 */ /* 0x000fc8000f8e0004 */
[----:B------:R-:W-:Y:S02]  /*11520*/  IMAD R7, R0, R7, R39 ;  /* 0x0000000700077224 */ /* 0x000fe400078e0227 */
[----:B------:R-:W-:Y:S02]  /*11530*/  IMAD R8, R8, UR6, RZ ;  /* 0x0000000608087c24 */ /* 0x000fe4000f8e02ff */
[----:B------:R-:W-:Y:S01]  /*11540*/  IMAD R5, R49, UR5, R5 ;  /* 0x0000000531057c24 */ /* 0x000fe2000f8e0205 */
[----:B------:R-:W-:Y:S01]  /*11550*/  SHF.R.S32.HI R0, RZ, 0x1f, R7 ;  /* 0x0000001fff007819 */ /* 0x000fe20000011407 */
[C---:B------:R-:W-:Y:S01]  /*11560*/  IMAD R9, R3.reuse, UR7, R8 ;  /* 0x0000000703097c24 */ /* 0x040fe2000f8e0208 */
[----:B------:R-:W-:Y:S01]  /*11570*/  ULDC.64 UR4, c[0x0][0xb28] ;  /* 0x0002ca0000047ab9 */ /* 0x000fe20000000a00 */
[----:B------:R-:W-:-:S04]  /*11580*/  IMAD.WIDE.U32 R4, R3, UR6, R4 ;  /* 0x0000000603047c25 */ /* 0x000fc8000f8e0004 */
[----:B------:R-:W-:Y:S02]  /*11590*/  VIADD R3, R2, 0x16820 ;  /* 0x0001682002037836 */ /* 0x000fe40000000000 */
[----:B------:R-:W-:Y:S02]  /*115a0*/  IMAD R0, R0, UR4, RZ ;  /* 0x0000000400007c24 */ /* 0x000fe4000f8e02ff */
[----:B------:R-:W-:Y:S01]  /*115b0*/  IMAD.IADD R5, R5, 0x1, R9 ;  /* 0x0000000105057824 */ /* 0x000fe200078e0209 */
[----:B------:R-:W-:Y:S01]  /*115c0*/  PRMT R8, RZ, 0x654, R3 ;  /* 0x00000654ff087816 */ /* 0x000fe20000000003 */
[C---:B------:R-:W-:Y:S02]  /*115d0*/  IMAD R3, R7.reuse, UR5, R0 ;  /* 0x0000000507037c24 */ /* 0x040fe4000f8e0200 */
[----:B------:R-:W-:Y:S01]  /*115e0*/  IMAD.WIDE.U32 R4, R7, UR4, R4 ;  /* 0x0000000407047c25 */ /* 0x000fe2000f8e0004 */
[----:B------:R-:W-:Y:S01]  /*115f0*/  ULDC.64 UR4, c[0x0][0xb00] ;  /* 0x0002c00000047ab9 */ /* 0x000fe20000000a00 */
[----:B------:R0:W-:Y:S02]  /*11600*/  SYNCS.ARRIVE.TRANS64.RED.A1T0 RZ, [R8+URZ], RZ ;  /* 0x000000ff08ff79a7 */ /* 0x0001e4000810043f */
[----:B------:R-:W-:Y:S01]  /*11610*/  IMAD.IADD R3, R5, 0x1, R3 ;  /* 0x0000000105037824 */ /* 0x000fe200078e0203 */
[----:B------:R-:W-:Y:S01]  /*11620*/  LEA R0, P0, R4, UR4, 0x2 ;  /* 0x0000000404007c11 */ /* 0x000fe2000f8010ff */
[----:B------:R-:W-:-:S03]  /*11630*/  UMOV UR4, 0xffffffff ;  /* 0xffffffff00047882 */ /* 0x000fc60000000000 */
[----:B------:R-:W-:Y:S01]  /*11640*/  LEA.HI.X R4, R4, UR5, R3, 0x2, P0 ;  /* 0x0000000504047c11 */ /* 0x000fe200080f1403 */
[C---:B--2---:R-:W-:Y:S01]  /*11650*/  VIADD R28, R45.reuse, 0x20 ;  /* 0x000000202d1c7836 */ /* 0x044fe20000000000 */
[C---:B------:R-:W-:Y:S01]  /*11660*/  IADD3 R7, R45.reuse, 0x8, RZ ;  /* 0x000000082d077810 */ /* 0x040fe20007ffe0ff */
        /* <DEDUP_REMOVED lines=12> */
[----:B0-----:R-:W-:Y:S06]  /*11730*/  BRA.DIV UR4, `(.L_x_14542) ;  /* 0x0000009604a87947 */ /* 0x001fec000b800000 */
[----:B------:R0:W1:Y:S04]  /*11740*/  SHFL.IDX PT, R3, R4, RZ, 0x1c1f ;  /* 0x001c1fff04037589 */ /* 0x00006800000e0000 */
[----:B------:R0:W2:Y:S02]  /*11750*/  SHFL.IDX PT, R14, R0, RZ, 0x1c1f ;  /* 0x001c1fff000e7589 */ /* 0x0000a400000e0000 */
.L_x_14739:
        /* <DEDUP_REMOVED lines=9> */
[-C--:B--2---:R-:W-:Y:S01]  /*117f0*/  @!P1 LEA R10, P5, R7, R14.reuse, 0x2 ;  /* 0x0000000e070a9211 */ /* 0x084fe200078a10ff */
        /* <DEDUP_REMOVED lines=26> */
.L_x_14544:
[----:B------:R-:W-:Y:S05]  /*119a0*/  BSYNC B1 ;  /* 0x0000000000017941 */ /* 0x000fea0003800000 */
.L_x_14543:
[----:B------:R-:W-:-:S03]  /*119b0*/  UMOV UR4, 0xffffffff ;  /* 0xffffffff00047882 */ /* 0x000fc60000000000 */
[----:B------:R-:W-:Y:S05]  /*119c0*/  BRA.DIV UR4, `(.L_x_14545) ;  /* 0x0000009604387947 */ /* 0x000fea000b800000 */
[----:B-1----:R1:W4:Y:S04]  /*119d0*/  SHFL.IDX PT, R3, R4, 0x1, 0x1c1f ;  /* 0x003c1f0004037f89 */ /* 0x00232800000e0000 */
[----:B--23--:R1:W2:Y:S02]  /*119e0*/  SHFL.IDX PT, R14, R0, 0x1, 0x1c1f ;  /* 0x003c1f00000e7f89 */ /* 0x00c2a400000e0000 */
.L_x_14743:
        /* <DEDUP_REMOVED lines=21> */
[----:B------:R-:W-:Y:S02]  /*11b40*/  @!P2 LEA R12, P5, R28, R14, 0x2 ;  /* 0x0000000e1c0ca211 */ /* 0x000fe400078a10ff */
        /* <DEDUP_REMOVED lines=15> */
.L_x_14537:
[----:B------:R-:W2:Y:S01]  /*11c40*/  LDL R8, [R1+0x54] ;  /* 0x0000540001087983 */ /* 0x000ea20000100800 */
        /* <DEDUP_REMOVED lines=10> */
[----:B-----5:R-:W-:-:S04]  /*11cf0*/  IMAD.U32 R24, RZ, RZ, UR4 ;  /* 0x00000004ff187e24 */ /* 0x020fc8000f8e00ff */
        /* <DEDUP_REMOVED lines=11> */
[----:B0-----:R-:W2:Y:S04]  /*11db0*/  LDG.E R7, desc[UR40][R4.64] ;  /* 0x0000002804077981 */ /* 0x001ea8000c1e1900 */
[----:B-----5:R-:W2:Y:S02]  /*11dc0*/  LDG.E R24, desc[UR40][R4.64+0x4] ;  /* 0x0000042804187981 */ /* 0x020ea4000c1e1900 */
[----:B--2---:R-:W-:-:S07]  /*11dd0*/  IMAD.IADD R24, R24, 0x1, -R7 ;  /* 0x0000000118187824 */ /* 0x004fce00078e0a07 */
.L_x_14546:
[----:B------:R-:W-:Y:S01]  /*11de0*/  BSSY B1, `(.L_x_14547) ;  /* 0x000003a000017945 */ /* 0x000fe20003800000 */
[----:B------:R-:W-:Y:S02]  /*11df0*/  SEL R33, R48, RZ, !P0 ;  /* 0x000000ff30217207 */ /* 0x000fe40004000000 */
[----:B------:R-:W-:Y:S02]  /*11e00*/  SEL R34, R34, RZ, !P0 ;  /* 0x000000ff22227207 */ /* 0x000fe40004000000 */
[----:B-----5:R-:W-:Y:S01]  /*11e10*/  SHF.R.S32.HI R26, RZ, 0x1f, R3 ;  /* 0x0000001fff1a7819 */ /* 0x020fe20000011403 */
[----:B------:R-:W-:Y:S06]  /*11e20*/  @P3 BRA `(.L_x_14548) ;  /* 0x0000000000d43947 */ /* 0x000fec0003800000 */
[----:B------:R-:W2:Y:S01]  /*11e30*/  LDL R0, [R1+0x24] ;  /* 0x0000240001007983 */ /* 0x000ea20000100800 */
[----:B------:R-:W1:Y:S01]  /*11e40*/  LDC R37, c[0x0][0xbe8] ;  /* 0x0002fa00ff257b82 */ /* 0x000e620000000800 */
[----:B0-----:R-:W0:Y:S01]  /*11e50*/  S2R R5, SR_TID.X ;  /* 0x0000000000057919 */ /* 0x001e220000002100 */
[----:B--2---:R-:W-:Y:S02]  /*11e60*/  IMAD.MOV.U32 R4, RZ, RZ, R0 ;  /* 0x000000ffff047224 */ /* 0x004fe400078e0000 */
[----:B-1----:R-:W-:-:S03]  /*11e70*/  IMAD R0, R24, R37, RZ ;  /* 0x0000002518007224 */ /* 0x002fc600078e02ff */
[----:B0-----:R-:W-:-:S04]  /*11e80*/  IADD3 R35, R4, -0x80, R5 ;  /* 0xffffff8004237810 */ /* 0x001fc80007ffe005 */
[----:B------:R-:W-:-:S13]  /*11e90*/  ISETP.GE.AND P0, PT, R35, R0, PT ;  /* 0x000000002300720c */ /* 0x000fda0003f06270 */
[----:B------:R-:W-:Y:S05]  /*11ea0*/  @P0 BRA `(.L_x_14548) ;  /* 0x0000000000b40947 */ /* 0x000fea0003800000 */
[----:B------:R-:W2:Y:S01]  /*11eb0*/  LDL R14, [R1+0x4c] ;  /* 0x00004c00010e7983 */ /* 0x000ea20000100800 */
[----:B------:R-:W-:Y:S01]  /*11ec0*/  ISETP.GT.AND P0, PT, R8, 0x1, PT ;  /* 0x000000010800780c */ /* 0x000fe20003f04270 */
[----:B------:R-:W0:Y:S02]  /*11ed0*/  LDC.64 R4, c[0x0][0xba8] ;  /* 0x0002ea00ff047b82 */ /* 0x000e240000000a00 */
[----:B------:R-:W3:Y:S01]  /*11ee0*/  LDL.LU R28, [R1+0x5c] ;  /* 0x00005c00011c7983 */ /* 0x000ee20000300800 */
[----:B------:R-:W-:Y:S01]  /*11ef0*/  MOV R20, 0x9b8 ;  /* 0x000009b800147802 */ /* 0x000fe20000000f00 */
[----:B------:R-:W-:Y:S01]  /*11f00*/  IMAD.MOV.U32 R21, RZ, RZ, R35 ;  /* 0x000000ffff157224 */ /* 0x000fe200078e0023 */
[----:B------:R-:W-:Y:S02]  /*11f10*/  ISETP.NE.AND P1, PT, R37, 0x1, PT ;  /* 0x000000012500780c */ /* 0x000fe40003f25270 */
        /* <DEDUP_REMOVED lines=38> */
.L_x_14548:
[----:B------:R-:W-:Y:S05]  /*12180*/  BSYNC B1 ;  /* 0x0000000000017941 */ /* 0x000fea0003800000 */
.L_x_14547:
[----:B------:R-:W-:Y:S05]  /*12190*/  @P2 BRA `(.L_x_14541) ;  /* 0x0000000400302947 */ /* 0x000fea0003800000 */
[----:B------:R-:W2:Y:S01]  /*121a0*/  LDL.LU R10, [R1+0x4c] ;  /* 0x00004c00010a7983 */ /* 0x000ea20000300800 */
[----:B------:R-:W3:Y:S01]  /*121b0*/  LDC R9, c[0x0][0xbe8] ;  /* 0x0002fa00ff097b82 */ /* 0x000ee20000000800 */
[----:B------:R-:W-:Y:S01]  /*121c0*/  ULDC.64 UR4, c[0x0][0xaa0] ;  /* 0x0002a80000047ab9 */ /* 0x000fe20000000a00 */
[----:B------:R-:W-:Y:S01]  /*121d0*/  ULDC.64 UR6, c[0x0][0xaf0] ;  /* 0x0002bc0000067ab9 */ /* 0x000fe20000000a00 */
[----:B------:R-:W4:Y:S01]  /*121e0*/  LDL R27, [R1+0x24] ;  /* 0x00002400011b7983 */ /* 0x000f220000100800 */
[----:B------:R-:W-:Y:S02]  /*121f0*/  IMAD R0, R26, UR4, RZ ;  /* 0x000000041a007c24 */ /* 0x000fe4000f8e02ff */
[----:B01----:R-:W-:-:S04]  /*12200*/  IMAD.WIDE.U32 R4, R3, UR4, RZ ;  /* 0x0000000403047c25 */ /* 0x003fc8000f8e00ff */
[----:B------:R-:W-:Y:S01]  /*12210*/  IMAD R7, R3, UR5, R0 ;  /* 0x0000000503077c24 */ /* 0x000fe2000f8e0200 */
[----:B------:R-:W-:Y:S01]  /*12220*/  ULDC.64 UR4, c[0x0][0xae8] ;  /* 0x0002ba0000047ab9 */ /* 0x000fe20000000a00 */
[----:B------:R-:W-:Y:S02]  /*12230*/  IMAD R0, R46, 0x30, R45 ;  /* 0x000000302e007824 */ /* 0x000fe400078e022d */
[----:B------:R-:W-:Y:S02]  /*12240*/  IMAD.IADD R5, R5, 0x1, R7 ;  /* 0x0000000105057824 */ /* 0x000fe400078e0207 */
[----:B------:R-:W-:-:S04]  /*12250*/  IMAD R6, R34, UR6, RZ ;  /* 0x0000000622067c24 */ /* 0x000fc8000f8e02ff */
[----:B------:R-:W-:Y:S01]  /*12260*/  IMAD R7, R33, UR7, R6 ;  /* 0x0000000721077c24 */ /* 0x000fe2000f8e0206 */
[----:B---3--:R-:W-:-:S13]  /*12270*/  ISETP.NE.AND P0, PT, R9, 0x1, PT ;  /* 0x000000010900780c */ /* 0x008fda0003f05270 */
[----:B------:R-:W0:Y:S08]  /*12280*/  @P0 LDC R11, c[0x0][0xbec] ;  /* 0x0002fb00ff0b0b82 */ /* 0x000e300000000800 */
[----:B------:R-:W1:Y:S01]  /*12290*/  @P0 LDC R13, c[0x0][0xbf0] ;  /* 0x0002fc00ff0d0b82 */ /* 0x000e620000000800 */
[----:B--2---:R-:W-:Y:S01]  /*122a0*/  IMAD.WIDE.U32 R4, R10, UR4, R4 ;  /* 0x000000040a047c25 */ /* 0x004fe2000f8e0004 */
[----:B----4-:R-:W-:-:S03]  /*122b0*/  IADD3 R8, R27, R0, RZ ;  /* 0x000000001b087210 */ /* 0x010fc60007ffe0ff */
[----:B------:R-:W-:Y:S01]  /*122c0*/  IMAD R5, R10, UR5, R5 ;  /* 0x000000050a057c24 */ /* 0x000fe2000f8e0205 */
[----:B------:R-:W-:Y:S01]  /*122d0*/  ULDC.64 UR4, c[0x0][0xae0] ;  /* 0x0002b80000047ab9 */ /* 0x000fe20000000a00 */
[----:B0-----:R-:W-:-:S04]  /*122e0*/  @P0 IMAD.HI.U32 R0, R8, R11, RZ ;  /* 0x0000000b08000227 */ /* 0x001fc800078e00ff */
[----:B------:R-:W-:Y:S01]  /*122f0*/  IMAD.MOV.U32 R3, RZ, RZ, R8 ;  /* 0x000000ffff037224 */ /* 0x000fe200078e0008 */
[----:B-1----:R-:W-:Y:S01]  /*12300*/  @P0 SHF.R.U32.HI R3, RZ, R13, R0 ;  /* 0x0000000dff030219 */ /* 0x002fe20000011600 */
[----:B------:R-:W-:Y:S01]  /*12310*/  IMAD.WIDE.U32 R4, R33, UR6, R4 ;  /* 0x0000000621047c25 */ /* 0x000fe2000f8e0004 */
[----:B------:R-:W-:Y:S02]  /*12320*/  ULDC.64 UR6, c[0x0][0xa80] ;  /* 0x0002a00000067ab9 */ /* 0x000fe40000000a00 */
[--C-:B------:R-:W-:Y:S01]  /*12330*/  SHF.R.S32.HI R0, RZ, 0x1f, R3.reuse ;  /* 0x0000001fff007819 */ /* 0x100fe20000011403 */
[----:B------:R-:W-:Y:S02]  /*12340*/  IMAD.MOV R21, RZ, RZ, -R3 ;  /* 0x000000ffff157224 */ /* 0x000fe400078e0a03 */
[----:B------:R-:W-:Y:S02]  /*12350*/  IMAD.IADD R5, R5, 0x1, R7 ;  /* 0x0000000105057824 */ /* 0x000fe400078e0207 */
[----:B------:R-:W-:-:S02]  /*12360*/  IMAD R21, R9, R21, R8 ;  /* 0x0000001509157224 */ /* 0x000fc400078e0208 */
[----:B------:R-:W-:Y:S02]  /*12370*/  IMAD R0, R0, UR4, RZ ;  /* 0x0000000400007c24 */ /* 0x000fe4000f8e02ff */
[----:B------:R-:W-:-:S04]  /*12380*/  IMAD.WIDE.U32 R4, R3, UR4, R4 ;  /* 0x0000000403047c25 */ /* 0x000fc8000f8e0004 */
[----:B------:R-:W-:Y:S01]  /*12390*/  IMAD R7, R3, UR5, R0 ;  /* 0x0000000503077c24 */ /* 0x000fe2000f8e0200 */
[----:B------:R-:W-:Y:S01]  /*123a0*/  SHF.R.S32.HI R0, RZ, 0x1f, R21 ;  /* 0x0000001fff007819 */ /* 0x000fe20000011415 */
[----:B------:R-:W-:Y:S02]  /*123b0*/  ULDC.64 UR4, c[0x0][0xad8] ;  /* 0x0002b60000047ab9 */ /* 0x000fe40000000a00 */
[----:B------:R-:W-:Y:S02]  /*123c0*/  IMAD.IADD R5, R5, 0x1, R7 ;  /* 0x0000000105057824 */ /* 0x000fe400078e0207 */
[----:B------:R-:W-:-:S04]  /*123d0*/  IMAD R0, R0, UR4, RZ ;  /* 0x0000000400007c24 */ /* 0x000fc8000f8e02ff */
        /* <DEDUP_REMOVED lines=23> */
[C-C-:B-1----:R-:W-:Y:S02]  /*12550*/  @!P2 LEA.HI.X R3, R44.reuse, R0, R43.reuse, 0x1, P5 ;  /* 0x000000002c03a211 */ /* 0x142fe400028f0c2b */
[----:B------:R0:W1:Y:S01]  /*12560*/  SHFL.IDX PT, R0, R20, 0x3, 0x181f ;  /* 0x00781f0014007f89 */ /* 0x00006200000e0000 */
[C---:B--2---:R-:W-:Y:S02]  /*12570*/  @!P3 LEA R8, P1, R44.reuse, R5, 0x1 ;  /* 0x000000052c08b211 */ /* 0x044fe400078208ff */
[----:B------:R-:W-:Y:S02]  /*12580*/  @!P2 MOV R11, R3 ;  /* 0x00000003000ba202 */ /* 0x000fe40000000f00 */
[C---:B---3--:R-:W-:Y:S02]  /*12590*/  @!P4 LEA R25, P5, R44.reuse, R14, 0x1 ;  /* 0x0000000e2c19c211 */ /* 0x048fe400078a08ff */
[----:B------:R0:W2:Y:S01]  /*125a0*/  SHFL.IDX PT, R14, R7, 0x3, 0x181f ;  /* 0x00781f00070e7f89 */ /* 0x0000a200000e0000 */
[----:B----4-:R-:W-:-:S02]  /*125b0*/  @!P3 LEA.HI.X R9, R44, R4, R43, 0x1, P1 ;  /* 0x000000042c09b211 */ /* 0x010fc400008f0c2b */
[----:B------:R-:W-:Y:S01]  /*125c0*/  @!P4 IMAD.MOV.U32 R4, RZ, RZ, R25 ;  /* 0x000000ffff04c224 */ /* 0x000fe200078e0019 */
[----:B------:R0:W-:Y:S01]  /*125d0*/  @!P2 ST.E.128 desc[UR40][R10.64], RZ ;  /* 0x000000ff0a00a985 */ /* 0x0001e2000c101d28 */
[----:B-----5:R-:W-:-:S03]  /*125e0*/  @!P4 LEA.HI.X R5, R44, R6, R43, 0x1, P5 ;  /* 0x000000062c05c211 */ /* 0x020fc600028f0c2b */
[----:B------:R0:W-:Y:S04]  /*125f0*/  @!P3 ST.E.128 desc[UR40][R8.64], RZ ;  /* 0x000000ff0800b985 */ /* 0x0001e8000c101d28 */
[----:B------:R0:W-:Y:S02]  /*12600*/  @!P4 ST.E.128 desc[UR40][R4.64], RZ ;  /* 0x000000ff0400c985 */ /* 0x0001e4000c101d28 */
.L_x_14752:
[----:B------:R-:W-:-:S05]  /*12610*/  VIADD R24, R24, 0x90 ;  /* 0x0000009018187836 */ /* 0x000fca0000000000 */
[----:B------:R-:W-:-:S13]  /*12620*/  ISETP.GE.OR P0, PT, R24, R21, P0 ;  /* 0x000000151800720c */ /* 0x000fda0000706670 */
[----:B--2---:R-:W-:-:S04]  /*12630*/  @!P0 LEA R14, P1, R44, R14, 0x1 ;  /* 0x0000000e2c0e8211 */ /* 0x004fc800078208ff */
[----:B-1----:R-:W-:-:S05]  /*12640*/  @!P0 LEA.HI.X R15, R44, R0, R43, 0x1, P1 ;  /* 0x000000002c0f8211 */ /* 0x002fca00008f0c2b */
[----:B------:R1:W-:Y:S04]  /*12650*/  @!P0 ST.E.128 desc[UR40][R14.64], RZ ;  /* 0x000000ff0e008985 */ /* 0x0003e8000c101d28 */
.L_x_14541:
[----:B------:R-:W-:Y:S05]  /*12660*/  BSYNC B0 ;  /* 0x0000000000007941 */ /* 0x000fea0003800000 */
.L_x_14536:
[----:B------:R-:W-:Y:S02]  /*12670*/  ULDC UR4, c[0x0][0xc3c] ;  /* 0x00030f0000047ab9 */ /* 0x000fe40000000800 */
[----:B------:R-:W-:-:S13]  /*12680*/  ISETP.GE.AND P0, PT, R31, UR4, PT ;  /* 0x000000041f007c0c */ /* 0x000fda000bf06270 */
[----:B------:R-:W-:Y:S05]  /*12690*/  @!P0 BRA `(.L_x_14550) ;  /* 0xfffffee800648947 */ /* 0x000fea000383ffff */
[----:B------:R-:W-:Y:S05]  /*126a0*/  BRA `(.L_x_14407) ;  /* 0x0000007400407947 */ /* 0x000fea0003800000 */
.L_x_14405:
        /* <DEDUP_REMOVED lines=18> */
.L_x_14551:
        /* <DEDUP_REMOVED lines=44> */
.L_x_14555:
        /* <DEDUP_REMOVED lines=37> */
.L_x_14553:
        /* <DEDUP_REMOVED lines=13> */
.L_x_14556:
        /* <DEDUP_REMOVED lines=11> */
[----:B0-----:R-:W-:Y:S01]  /*12e60*/  IMAD.MOV.U32 R2, RZ, RZ, RZ ;  /* 0x000000ffff027224 */ /* 0x001fe200078e00ff */
[----:B-1----:R-:W-:-:S05]  /*12e70*/  IADD3 R10, RZ, -R3, RZ ;  /* 0x80000003ff0a7210 */ /* 0x002fca0007ffe0ff */
        /* <DEDUP_REMOVED lines=21> */
[----:B0-----:R-:W-:-:S05]  /*12fd0*/  IMAD.MOV R8, RZ, RZ, -R3 ;  /* 0x000000ffff087224 */ /* 0x001fca00078e0a03 */
[----:B------:R-:W-:Y:S02]  /*12fe0*/  MOV R2, R8 ;  /* 0x0000000800027202 */ /* 0x000fe40000000f00 */
        /* <DEDUP_REMOVED lines=10> */
[----:B------:R-:W-:Y:S02]  /*13090*/  ISETP.GE.AND P2, PT, R3, RZ, PT ;  /* 0x000000ff0300720c */ /* 0x000fe40003f46270 */
[----:B------:R-:W-:-:S09]  /*130a0*/  IADD3 R3, -R7, RZ, RZ ;  /* 0x000000ff07037210 */ /* 0x000fd20007ffe1ff */
        /* <DEDUP_REMOVED lines=13> */
.L_x_14557:
        /* <DEDUP_REMOVED lines=60> */
.L_x_14558:
[----:B------:R-:W-:-:S05]  /*13540*/  LOP3.LUT R2, RZ, R2, RZ, 0x33, !PT ;  /* 0x00000002ff027212 */ /* 0x000fca00078e33ff */
[----:B------:R-:W-:Y:S01]  /*13550*/  IMAD.IADD R25, R25, 0x1, R2 ;  /* 0x0000000119197824 */ /* 0x000fe200078e0202 */
[----:B------:R-:W-:Y:S06]  /*13560*/  BRA `(.L_x_14559) ;  /* 0x00000000000c7947 */ /* 0x000fec0003800000 */
.L_x_14554:
[----:B------:R-:W-:Y:S02]  /*13570*/  IMAD.MOV.U32 R25, RZ, RZ, RZ ;  /* 0x000000ffff197224 */ /* 0x000fe400078e00ff */
[----:B------:R-:W-:Y:S02]  /*13580*/  IMAD.U32 R24, RZ, RZ, UR6 ;  /* 0x00000006ff187e24 */ /* 0x000fe4000f8e00ff */
[----:B------:R-:W-:-:S07]  /*13590*/  IMAD.MOV.U32 R26, RZ, RZ, RZ ;  /* 0x000000ffff1a7224 */ /* 0x000fce00078e00ff */
.L_x_14559:
[----:B------:R-:W-:-:S13]  /*135a0*/  ISETP.NE.AND P0, PT, R0, RZ, PT ;  /* 0x000000ff0000720c */ /* 0x000fda0003f05270 */
[----:B------:R-:W0:Y:S01]  /*135b0*/  @!P0 S2R R3, SR_CgaCtaId ;  /* 0x0000000000038919 */ /* 0x000e220000008800 */
[----:B------:R-:W-:-:S04]  /*135c0*/  @!P0 MOV R0, 0x400 ;  /* 0x0000040000008802 */ /* 0x000fc80000000f00 */
[----:B0-----:R-:W-:-:S05]  /*135d0*/  @!P0 LEA R0, R3, R0, 0x18 ;  /* 0x0000000003008211 */ /* 0x001fca00078ec0ff */
[----:B------:R0:W-:Y:S01]  /*135e0*/  @!P0 STS.128 [R0+0x168d0], R24 ;  /* 0x0168d01800008388 */ /* 0x0001e20000000c00 */
[----:B------:R-:W-:Y:S06]  /*135f0*/  BAR.ARV 0x5, 0x200 ;  /* 0x0148000000007b1d */ /* 0x000fec0000002000 */
.L_x_14552:
[----:B------:R2:W-:Y:S01]  /*13600*/  STL [R1+0x3c], RZ ;  /* 0x00003cff01007387 */ /* 0x0005e20000100800 */
[----:B------:R-:W-:Y:S01]  /*13610*/  ULDC UR4, c[0x0][0xc3c] ;  /* 0x00030f0000047ab9 */ /* 0x000fe20000000800 */
[----:B------:R-:W-:Y:S01]  /*13620*/  IMAD.MOV.U32 R28, RZ, RZ, 0x1 ;  /* 0x00000001ff1c7424 */ /* 0x000fe200078e00ff */
[----:B-1----:R-:W-:Y:S02]  /*13630*/  ISETP.GE.AND P0, PT, R27, UR4, PT ;  /* 0x000000041b007c0c */ /* 0x002fe4000bf06270 */
[----:B------:R-:W-:-:S11]  /*13640*/  MOV R18, RZ ;  /* 0x000000ff00127202 */ /* 0x000fd60000000f00 */
[----:B--2---:R-:W-:Y:S05]  /*13650*/  @P0 BRA `(.L_x_14560) ;  /* 0x0000006000780947 */ /* 0x004fea0003800000 */
[----:B------:R-:W1:Y:S01]  /*13660*/  S2R R5, SR_TID.X ;  /* 0x0000000000057919 */ /* 0x000e620000002100 */
[----:B------:R-:W2:Y:S01]  /*13670*/  S2UR UR5, SR_CgaCtaId ;  /* 0x00000000000579c3 */ /* 0x000ea20000008800 */
[----:B------:R-:W-:Y:S01]  /*13680*/  UMOV UR4, 0x400 ;  /* 0x0000040000047882 */ /* 0x000fe20000000000 */
[----:B------:R-:W-:Y:S01]  /*13690*/  BSSY B8, `(.L_x_14560) ;  /* 0x000061a000087945 */ /* 0x000fe20003800000 */
[----:B------:R-:W-:Y:S01]  /*136a0*/  STL [R1+0x3c], RZ ;  /* 0x00003cff01007387 */ /* 0x000fe20000100800 */
[----:B------:R-:W-:Y:S01]  /*136b0*/  IMAD.MOV.U32 R29, RZ, RZ, RZ ;  /* 0x000000ffff1d7224 */ /* 0x000fe200078e00ff */
[----:B------:R-:W-:Y:S01]  /*136c0*/  MOV R28, 0x1 ;  /* 0x00000001001c7802 */ /* 0x000fe20000000f00 */
[----:B------:R-:W-:Y:S01]  /*136d0*/  IMAD.MOV.U32 R18, RZ, RZ, RZ ;  /* 0x000000ffff127224 */ /* 0x000fe200078e00ff */
[----:B------:R-:W-:Y:S01]  /*136e0*/  ULDC.64 UR38, c[0x0][0x198] ;  /* 0x0000660000267ab9 */ /* 0x000fe20000000a00 */
[----:B------:R-:W-:Y:S01]  /*136f0*/  ULDC UR36, c[0x0][0xc] ;  /* 0x0000030000247ab9 */ /* 0x000fe20000000800 */
        /* <DEDUP_REMOVED lines=9> */
[----:B------:R0:W-:Y:S02]  /*13790*/  STL [R1+0x4], R0 ;  /* 0x0000040001007387 */ /* 0x0001e40000100800 */
[----:B------:R-:W-:Y:S01]  /*137a0*/  LOP3.LUT R3, R2, 0x200, R3, 0xf8, !PT ;  /* 0x0000020002037812 */ /* 0x000fe200078ef803 */
[----:B------:R-:W-:-:S05]  /*137b0*/  IMAD.SHL.U32 R2, R5, 0x10, RZ ;  /* 0x0000001005027824 */ /* 0x000fca00078e00ff */
[----:B------:R-:W-:Y:S01]  /*137c0*/  LOP3.LUT R2, R4, 0x70, R2, 0xf8, !PT ;  /* 0x0000007004027812 */ /* 0x000fe200078ef802 */
[----:B0-----:R-:W-:-:S05]  /*137d0*/  IMAD R0, R3, 0x2, R16 ;  /* 0x0000000203007824 */ /* 0x001fca00078e0210 */
[----:B------:R0:W-:Y:S02]  /*137e0*/  STL [R1+0x10], R0 ;  /* 0x0000100001007387 */ /* 0x0001e40000100800 */
.L_x_14686:
        /* <DEDUP_REMOVED lines=63> */
.L_x_14561:
[----:B------:R-:W-:Y:S01]  /*13be0*/  ULDC.64 UR4, c[0x0][0xa20] ;  /* 0x0002880000047ab9 */ /* 0x000fe20000000a00 */
[C---:B------:R-:W-:Y:S01]  /*13bf0*/  LOP3.LUT R2, R26.reuse, 0xff000000, RZ, 0xc0, !PT ;  /* 0xff0000001a027812 */ /* 0x040fe200078ec0ff */
[----:B------:R-:W-:Y:S01]  /*13c00*/  IMAD.MOV.U32 R23, RZ, RZ, R14 ;  /* 0x000000ffff177224 */ /* 0x000fe200078e000e */
[----:B------:R-:W-:Y:S02]  /*13c10*/  ISETP.NE.U32.AND P0, PT, RZ, UR4, PT ;  /* 0x00000004ff007c0c */ /* 0x000fe4000bf05070 */
[----:B------:R-:W-:Y:S02]  /*13c20*/  SHF.R.U32.HI R2, RZ, 0x8, R2 ;  /* 0x00000008ff027819 */ /* 0x000fe40000011602 */
[----:B------:R-:W-:Y:S02]  /*13c30*/  ISETP.NE.AND.EX P0, PT, RZ, UR5, PT, P0 ;  /* 0x00000005ff007c0c */ /* 0x000fe4000bf05300 */
[C---:B------:R-:W-:Y:S02]  /*13c40*/  LOP3.LUT R3, R26.reuse, 0xff0000, RZ, 0xc0, !PT ;  /* 0x00ff00001a037812 */ /* 0x040fe400078ec0ff */
[----:B------:R-:W-:-:S02]  /*13c50*/  LOP3.LUT R17, R26, 0xffff, RZ, 0xc0, !PT ;  /* 0x0000ffff1a117812 */ /* 0x000fc400078ec0ff */
[----:B------:R-:W-:Y:S02]  /*13c60*/  LEA.HI R2, R3, R2, RZ, 0x10 ;  /* 0x0000000203027211 */ /* 0x000fe400078f80ff */
[----:B-----5:R-:W-:-:S05]  /*13c70*/  IADD3 R26, R12, R9, RZ ;  /* 0x000000090c1a7210 */ /* 0x020fca0007ffe0ff */
[----:B------:R-:W-:Y:S05]  /*13c80*/  @!P0 BRA `(.L_x_14562) ;  /* 0x0000000000108947 */ /* 0x000fea0003800000 */
[----:B------:R-:W-:-:S04]  /*13c90*/  IADD3 R10, P0, R19, UR4, RZ ;  /* 0x00000004130a7c10 */ /* 0x000fc8000ff1e0ff */
[----:B------:R-:W-:-:S05]  /*13ca0*/  IADD3.X R11, R22, UR5, RZ, P0, !PT ;  /* 0x00000005160b7c10 */ /* 0x000fca00087fe4ff */
[----:B------:R1:W5:Y:S01]  /*13cb0*/  LDG.E R10, desc[UR40][R10.64] ;  /* 0x000000280a0a7981 */ /* 0x000362000c1e1900 */
[----:B------:R-:W-:Y:S05]  /*13cc0*/  BRA `(.L_x_14563) ;  /* 0x0000000000107947 */ /* 0x000fea0003800000 */
.L_x_14562:
[----:B------:R-:W-:Y:S05]  /*13cd0*/  @!P1 BRA `(.L_x_14563) ;  /* 0x00000000000c9947 */ /* 0x000fea0003800000 */
[----:B------:R-:W2:Y:S04]  /*13ce0*/  LDG.E R10, desc[UR40][R6.64] ;  /* 0x00000028060a7981 */ /* 0x000ea8000c1e1900 */
[----:B------:R-:W2:Y:S02]  /*13cf0*/  LDG.E R6, desc[UR40][R6.64+0x4] ;  /* 0x0000042806067981 */ /* 0x000ea4000c1e1900 */
[----:B--2---:R-:W-:-:S07]  /*13d00*/  IMAD.IADD R10, R6, 0x1, -R10 ;  /* 0x00000001060a7824 */ /* 0x004fce00078e0a0a */
.L_x_14563:
        /* <DEDUP_REMOVED lines=11> */
[----:B------:R-:W-:-:S04]  /*13dc0*/  IMAD R3, R25, 0xc0, RZ ;  /* 0x000000c019037824 */ /* 0x000fc800078e02ff */
[----:B------:R-:W-:-:S04]  /*13dd0*/  VIADD R3, R3, 0xbf ;  /* 0x000000bf03037836 */ /* 0x000fc80000000000 */
[----:B---3--:R-:W-:-:S05]  /*13de0*/  @P0 IMAD.HI.U32 R6, R3, R6, RZ ;  /* 0x0000000603060227 */ /* 0x008fca00078e00ff */
[----:B0-----:R-:W-:Y:S01]  /*13df0*/  @P0 SHF.R.U32.HI R3, RZ, R4, R6 ;  /* 0x00000004ff030219 */ /* 0x001fe20000011606 */
[----:B------:R-:W-:-:S05]  /*13e00*/  IMAD.IADD R4, R10, 0x1, R8 ;  /* 0x000000010a047824 */ /* 0x000fca00078e0208 */
[C---:B------:R-:W-:Y:S01]  /*13e10*/  IADD3 R20, R4.reuse, 0x80, -R13 ;  /* 0x0000008004147810 */ /* 0x040fe20007ffe80d */
[----:B------:R-:W-:-:S04]  /*13e20*/  VIADD R4, R4, 0x7f ;  /* 0x0000007f04047836 */ /* 0x000fc80000000000 */
[----:B------:R-:W-:Y:S01]  /*13e30*/  IMAD.IADD R3, R20, 0x1, R3 ;  /* 0x0000000114037824 */ /* 0x000fe200078e0203 */
[----:B------:R-:W-:-:S04]  /*13e40*/  SHF.R.S32.HI R5, RZ, 0x1f, R4 ;  /* 0x0000001fff057819 */ /* 0x000fc80000011404 */
[----:B------:R-:W-:Y:S02]  /*13e50*/  LEA.HI R5, R5, R4, RZ, 0x7 ;  /* 0x0000000405057211 */ /* 0x000fe400078f38ff */
[----:B------:R-:W-:Y:S02]  /*13e60*/  SHF.R.S32.HI R4, RZ, 0x1f, R3 ;  /* 0x0000001fff047819 */ /* 0x000fe40000011403 */
[----:B------:R-:W-:Y:S02]  /*13e70*/  SHF.R.S32.HI R21, RZ, 0x7, R5 ;  /* 0x00000007ff157819 */ /* 0x000fe40000011405 */
[----:B------:R-:W-:-:S04]  /*13e80*/  LEA.HI R4, R4, R3, RZ, 0x7 ;  /* 0x0000000304047211 */ /* 0x000fc800078f38ff */
[----:B------:R-:W-:-:S04]  /*13e90*/  SHF.R.S32.HI R4, RZ, 0x7, R4 ;  /* 0x00000007ff047819 */ /* 0x000fc80000011404 */
[----:B------:R-:W-:Y:S02]  /*13ea0*/  VIMNMX R5, R21, R4, PT ;  /* 0x0000000415057248 */ /* 0x000fe40003fe0100 */
[----:B------:R-:W-:Y:S02]  /*13eb0*/  SHF.R.U32.HI R4, RZ, 0x10, R2 ;  /* 0x00000010ff047819 */ /* 0x000fe40000011602 */
[----:B------:R-:W-:Y:S02]  /*13ec0*/  ISETP.GE.AND P0, PT, R5, 0x1, PT ;  /* 0x000000010500780c */ /* 0x000fe40003f06270 */
[----:B------:R-:W-:-:S11]  /*13ed0*/  MOV R2, RZ ;  /* 0x000000ff00027202 */ /* 0x000fd60000000f00 */
        /* <DEDUP_REMOVED lines=30> */
.L_x_14565:
[----:B------:R-:W-:Y:S05]  /*140c0*/  BSYNC B0 ;  /* 0x0000000000007941 */ /* 0x000fea0003800000 */
.L_x_14564:
[-C--:B------:R-:W-:Y:S01]  /*140d0*/  IMAD R3, R12, R2.reuse, RZ ;  /* 0x000000020c037224 */ /* 0x080fe200078e02ff */
        /* <DEDUP_REMOVED lines=23> */
.L_x_14755:
[----:B--2---:R-:W-:Y:S02]  /*14250*/  ISETP.NE.AND P0, PT, R14, RZ, PT ;  /* 0x000000ff0e00720c */ /* 0x004fe40003f05270 */
[----:B------:R-:W-:-:S11]  /*14260*/  PLOP3.LUT P6, PT, PT, PT, PT, 0x8, 0x0 ;  /* 0x000000000000781c */ /* 0x000fd60003fce170 */
[----:B------:R-:W-:Y:S05]  /*14270*/  @P0 BRA `(.L_x_14569) ;  /* 0x00000000000c0947 */ /* 0x000fea0003800000 */
[----:B------:R-:W-:-:S03]  /*14280*/  UMOV UR4, 0xffffffff ;  /* 0xffffffff00047882 */ /* 0x000fc60000000000 */
[----:B------:R-:W-:Y:S05]  /*14290*/  BRA.DIV UR4, `(.L_x_14570) ;  /* 0x0000007204807947 */ /* 0x000fea000b800000 */
[----:B------:R-:W-:-:S13]  /*142a0*/  ELECT P6, URZ, PT ;  /* 0x00000000003f782f */ /* 0x000fda00038c0000 */
.L_x_14569:
        /* <DEDUP_REMOVED lines=9> */
.L_x_14758:
[----:B------:R-:W-:Y:S05]  /*14340*/  BSYNC B1 ;  /* 0x0000000000017941 */ /* 0x000fea0003800000 */
.L_x_14571:
[----:B------:R-:W-:Y:S04]  /*14350*/  BSSY B1, `(.L_x_14573) ;  /* 0x0000050000017945 */ /* 0x000fe80003800000 */
[----:B------:R-:W-:Y:S05]  /*14360*/  @!P6 BRA `(.L_x_14574) ;  /* 0x000000040038e947 */ /* 0x000fea0003800000 */
[----:B------:R-:W2:Y:S01]  /*14370*/  LDL R7, [R1+0x4] ;  /* 0x0000040001077983 */ /* 0x000ea20000100800 */
        /* <DEDUP_REMOVED lines=8> */
.L_x_14759:
[----:B------:R-:W-:Y:S05]  /*14400*/  BSYNC B2 ;  /* 0x0000000000027941 */ /* 0x000fea0003800000 */
.L_x_14575:
        /* <DEDUP_REMOVED lines=9> */
.L_x_14578:
[----:B------:R-:W-:Y:S05]  /*144a0*/  BSYNC B2 ;  /* 0x0000000000027941 */ /* 0x000fea0003800000 */
.L_x_14577:
[----:B------:R-:W-:Y:S01]  /*144b0*/  MOV R12, RZ ;  /* 0x000000ff000c7202 */ /* 0x000fe20000000f00 */
[----:B------:R-:W-:Y:S01]  /*144c0*/  IMAD R8, R5, 0x80, R0 ;  /* 0x0000008005087824 */ /* 0x000fe200078e0200 */
[----:B------:R-:W-:Y:S01]  /*144d0*/  UIADD3 UR4, UP0, UR38, 0x570, URZ ;  /* 0x0000057026047890 */ /* 0x000fe2000ff1e03f */
[----:B------:R-:W-:Y:S01]  /*144e0*/  IMAD R9, R29, 0x4000, R16 ;  /* 0x000040001d097824 */ /* 0x000fe200078e0210 */
[----:B------:R-:W-:Y:S01]  /*144f0*/  R2UR UR10, R12 ;  /* 0x000000000c0a72ca */ /* 0x000fe200000e0000 */
[----:B------:R-:W-:Y:S01]  /*14500*/  VIADD R8, R8, 0xffffff80 ;  /* 0xffffff8008087836 */ /* 0x000fe20000000000 */
[----:B------:R-:W-:Y:S01]  /*14510*/  PLOP3.LUT P0, PT, PT, PT, PT, 0x80, 0x0 ;  /* 0x000000000000781c */ /* 0x000fe20003f0f070 */
[----:B------:R-:W-:Y:S01]  /*14520*/  VIADD R9, R9, 0xe400 ;  /* 0x0000e40009097836 */ /* 0x000fe20000000000 */
[----:B------:R-:W-:Y:S01]  /*14530*/  UIADD3.X UR5, URZ, UR39, URZ, UP0, !UPT ;  /* 0x000000273f057290 */ /* 0x000fe200087fe43f */
[----:B-1----:R-:W-:Y:S01]  /*14540*/  IMAD.SHL.U32 R11, R29, 0x2000, RZ ;  /* 0x000020001d0b7824 */ /* 0x002fe200078e00ff */
[----:B------:R-:W-:Y:S01]  /*14550*/  UMOV UR6, 0x0 ;  /* 0x0000000000067882 */ /* 0x000fe20000000000 */
[----:B------:R-:W-:Y:S01]  /*14560*/  VIADD R10, R6, 0x16890 ;  /* 0x00016890060a7836 */ /* 0x000fe20000000000 */
[----:B------:R-:W-:-:S08]  /*14570*/  UMOV UR7, 0x12f00000 ;  /* 0x12f0000000077882 */ /* 0x000fd00000000000 */
.L_x_14579:
        /* <DEDUP_REMOVED lines=13> */
.L_x_14760:
[----:B------:R-:W-:Y:S05]  /*14650*/  BSYNC B2 ;  /* 0x0000000000027941 */ /* 0x000fea0003800000 */
.L_x_14580:
[----:B------:R-:W-:Y:S01]  /*14660*/  BSSY B2, `(.L_x_14582) ;  /* 0x000000b000027945 */ /* 0x000fe20003800000 */
[----:B------:R-:W-:Y:S02]  /*14670*/  IMAD.MOV.U32 R14, RZ, RZ, 0x0 ;  /* 0x00000000ff0e7424 */ /* 0x000fe400078e00ff */
[----:B------:R-:W-:Y:S01]  /*14680*/  IMAD.MOV.U32 R15, RZ, RZ, 0x12f00000 ;  /* 0x12f00000ff0f7424 */ /* 0x000fe200078e00ff */
[----:B------:R-:W-:Y:S06]  /*14690*/  @P1 BRA `(.L_x_14583) ;  /* 0x00000000001c1947 */ /* 0x000fec0003800000 */
[----:B------:R-:W2:Y:S01]  /*146a0*/  S2R R9, SR_TID.X ;  /* 0x0000000000097919 */ /* 0x000ea20000002100 */
[----:B01----:R-:W-:-:S04]  /*146b0*/  MOV R7, 0x4000 ;  /* 0x0000400000077802 */ /* 0x003fc80000000f00 */
[----:B------:R3:W-:Y:S01]  /*146c0*/  SYNCS.ARRIVE.TRANS64 RZ, [R6+URZ+0x168b0], R7 ;  /* 0x0168b00706ff79a7 */ /* 0x0007e2000800003f */
[----:B--2---:R-:W-:-:S04]  /*146d0*/  LOP3.LUT R9, R9, 0x1f, RZ, 0xc0, !PT ;  /* 0x0000001f09097812 */ /* 0x004fc800078ec0ff */
[----:B------:R-:W-:-:S13]  /*146e0*/  ISETP.NE.AND P0, PT, R9, RZ, PT ;  /* 0x000000ff0900720c */ /* 0x000fda0003f05270 */
[----:B---3--:R-:W-:Y:S05]  /*146f0*/  @!P0 BRA `(.L_x_14583) ;  /* 0x0000000000048947 */ /* 0x008fea0003800000 */
[----:B------:R-:W-:Y:S01]  /*14700*/  BPT.TRAP 0x1 ;  /* 0x000000040000795c */ /* 0x000fe20000300000 */
.L_x_14583:
[----:B------:R-:W-:Y:S05]  /*14710*/  BSYNC B2 ;  /* 0x0000000000027941 */ /* 0x000fea0003800000 */
.L_x_14582:
[----:B------:R-:W-:Y:S01]  /*14720*/  R2UR UR10, R12 ;  /* 0x000000000c0a72ca */ /* 0x000fe200000e0000 */
[----:B01----:R-:W-:Y:S01]  /*14730*/  IMAD R7, R11, 0x2, R16 ;  /* 0x000000020b077824 */ /* 0x003fe200078e0210 */
[----:B------:R-:W-:Y:S01]  /*14740*/  R2UR UR6, R14 ;  /* 0x000000000e0672ca */ /* 0x000fe200000e0000 */
[----:B------:R-:W-:Y:S01]  /*14750*/  UIADD3 UR4, UP0, UR38, 0x670, URZ ;  /* 0x0000067026047890 */ /* 0x000fe2000ff1e03f */
[----:B------:R-:W-:Y:S01]  /*14760*/  R2UR UR7, R15 ;  /* 0x000000000f0772ca */ /* 0x000fe200000e0000 */
[----:B------:R-:W-:Y:S01]  /*14770*/  VIADD R6, R6, 0x168b0 ;  /* 0x000168b006067836 */ /* 0x000fe20000000000 */
[----:B------:R-:W-:Y:S01]  /*14780*/  PLOP3.LUT P0, PT, PT, PT, PT, 0x80, 0x0 ;  /* 0x000000000000781c */ /* 0x000fe20003f0f070 */
[----:B------:R-:W-:Y:S01]  /*14790*/  VIADD R7, R7, 0x400 ;  /* 0x0000040007077836 */ /* 0x000fe20000000000 */
[----:B------:R-:W-:-:S12]  /*147a0*/  UIADD3.X UR5, URZ, UR39, URZ, UP0, !UPT ;  /* 0x000000273f057290 */ /* 0x000fd800087fe43f */
.L_x_14584:
        /* <DEDUP_REMOVED lines=10> */
.L_x_14574:
[----:B------:R-:W-:Y:S05]  /*14850*/  BSYNC B1 ;  /* 0x0000000000017941 */ /* 0x000fea0003800000 */
.L_x_14573:
[----:B------:R-:W2:Y:S01]  /*14860*/  LDL.LU R9, [R1+0x4] ;  /* 0x0000040001097983 */ /* 0x000ea20000300800 */
        /* <DEDUP_REMOVED lines=8> */
[----:B------:R0:W-:Y:S02]  /*148f0*/  STL [R1+0x4], R9 ;  /* 0x0000040901007387 */ /* 0x0001e40000100800 */
[----:B------:R-:W-:Y:S05]  /*14900*/  @!P2 BRA `(.L_x_14567) ;  /* 0x000000040064a947 */ /* 0x000fea0003800000 */
.L_x_14597:
        /* <DEDUP_REMOVED lines=12> */
.L_x_14761:
[----:B------:R-:W-:Y:S05]  /*149d0*/  BSYNC B2 ;  /* 0x0000000000027941 */ /* 0x000fea0003800000 */
.L_x_14587:
[----:B------:R-:W-:Y:S04]  /*149e0*/  BSSY B2, `(.L_x_14589) ;  /* 0x0000009000027945 */ /* 0x000fe80003800000 */
[----:B------:R-:W-:Y:S05]  /*149f0*/  @P2 BRA `(.L_x_14590) ;  /* 0x00000000001c2947 */ /* 0x000fea0003800000 */
[----:B------:R-:W0:Y:S02]  /*14a00*/  S2R R8, SR_TID.X ;  /* 0x0000000000087919 */ /* 0x000e240000002100 */
[----:B0-----:R-:W-:Y:S01]  /*14a10*/  LOP3.LUT R9, R8, 0x1f, RZ, 0xc0, !PT ;  /* 0x0000001f08097812 */ /* 0x001fe200078ec0ff */
[----:B------:R-:W-:-:S03]  /*14a20*/  IMAD.MOV.U32 R8, RZ, RZ, 0x4000 ;  /* 0x00004000ff087424 */ /* 0x000fc600078e00ff */
[----:B------:R-:W-:Y:S01]  /*14a30*/  ISETP.NE.AND P1, PT, R9, RZ, PT ;  /* 0x000000ff0900720c */ /* 0x000fe20003f25270 */
[----:B------:R3:W-:-:S12]  /*14a40*/  SYNCS.ARRIVE.TRANS64 RZ, [R6+URZ+0x16890], R8 ;  /* 0x0168900806ff79a7 */ /* 0x0007d8000800003f */
[----:B---3--:R-:W-:Y:S05]  /*14a50*/  @!P1 BRA `(.L_x_14590) ;  /* 0x0000000000049947 */ /* 0x008fea0003800000 */
[----:B------:R-:W-:Y:S01]  /*14a60*/  BPT.TRAP 0x1 ;  /* 0x000000040000795c */ /* 0x000fe20000300000 */
.L_x_14590:
[----:B------:R-:W-:Y:S05]  /*14a70*/  BSYNC B2 ;  /* 0x0000000000027941 */ /* 0x000fea0003800000 */
.L_x_14589:
[----:B------:R-:W-:Y:S01]  /*14a80*/  IMAD.MOV.U32 R12, RZ, RZ, RZ ;  /* 0x000000ffff0c7224 */ /* 0x000fe200078e00ff */
[----:B------:R-:W-:Y:S01]  /*14a90*/  LEA R8, R29, R16, 0xe ;  /* 0x000000101d087211 */ /* 0x000fe200078e70ff */
[----:B------:R-:W-:Y:S01]  /*14aa0*/  UIADD3 UR4, UP0, UR38, 0x570, URZ ;  /* 0x0000057026047890 */ /* 0x000fe2000ff1e03f */
[----:B------:R-:W-:Y:S01]  /*14ab0*/  PLOP3.LUT P1, PT, PT, PT, PT, 0x80, 0x0 ;  /* 0x000000000000781c */ /* 0x000fe20003f2f070 */
[----:B0-----:R-:W-:Y:S01]  /*14ac0*/  IMAD R9, R5, 0x80, R0 ;  /* 0x0000008005097824 */ /* 0x001fe200078e0200 */
[----:B------:R-:W-:Y:S01]  /*14ad0*/  R2UR UR10, R12 ;  /* 0x000000000c0a72ca */ /* 0x000fe200000e0000 */
[----:B------:R-:W-:Y:S01]  /*14ae0*/  VIADD R10, R6, 0x16890 ;  /* 0x00016890060a7836 */ /* 0x000fe20000000000 */
[----:B------:R-:W-:Y:S01]  /*14af0*/  UIADD3.X UR5, URZ, UR39, URZ, UP0, !UPT ;  /* 0x000000273f057290 */ /* 0x000fe200087fe43f */
[----:B-1----:R-:W-:Y:S01]  /*14b00*/  VIADD R11, R8, 0xe400 ;  /* 0x0000e400080b7836 */ /* 0x002fe20000000000 */
[----:B------:R-:W-:Y:S01]  /*14b10*/  UMOV UR6, 0x0 ;  /* 0x0000000000067882 */ /* 0x000fe20000000000 */
[----:B------:R-:W-:-:S10]  /*14b20*/  UMOV UR7, 0x12f00000 ;  /* 0x12f0000000077882 */ /* 0x000fd40000000000 */
.L_x_14591:
        /* <DEDUP_REMOVED lines=13> */
.L_x_14762:
[----:B------:R-:W-:Y:S05]  /*14c00*/  BSYNC B2 ;  /* 0x0000000000027941 */ /* 0x000fea0003800000 */
.L_x_14592:
        /* <DEDUP_REMOVED lines=11> */
.L_x_14595:
[----:B------:R-:W-:Y:S05]  /*14cc0*/  BSYNC B2 ;  /* 0x0000000000027941 */ /* 0x000fea0003800000 */
.L_x_14594:
[----:B------:R-:W-:Y:S01]  /*14cd0*/  R2UR UR10, R12 ;  /* 0x000000000c0a72ca */ /* 0x000fe200000e0000 */
[----:B------:R-:W-:Y:S01]  /*14ce0*/  UIADD3 UR4, UP0, UR38, 0x670, URZ ;  /* 0x0000067026047890 */ /* 0x000fe2000ff1e03f */
[----:B------:R-:W-:Y:S01]  /*14cf0*/  R2UR UR6, R10 ;  /* 0x000000000a0672ca */ /* 0x000fe200000e0000 */
[----:B------:R-:W-:Y:S01]  /*14d00*/  VIADD R8, R8, 0x400 ;  /* 0x0000040008087836 */ /* 0x000fe20000000000 */
[----:B------:R-:W-:Y:S01]  /*14d10*/  R2UR UR7, R11 ;  /* 0x000000000b0772ca */ /* 0x000fe200000e0000 */
[----:B0-2---:R-:W-:Y:S01]  /*14d20*/  VIADD R6, R6, 0x168b0 ;  /* 0x000168b006067836 */ /* 0x005fe20000000000 */
[----:B------:R-:W-:Y:S01]  /*14d30*/  PLOP3.LUT P1, PT, PT, PT, PT, 0x80, 0x0 ;  /* 0x000000000000781c */ /* 0x000fe20003f2f070 */
[----:B------:R-:W-:-:S12]  /*14d40*/  UIADD3.X UR5, URZ, UR39, URZ, UP0, !UPT ;  /* 0x000000273f057290 */ /* 0x000fd800087fe43f */
.L_x_14596:
        /* <DEDUP_REMOVED lines=10> */
.L_x_14586:
[----:B------:R-:W-:Y:S05]  /*14df0*/  BSYNC B1 ;  /* 0x0000000000017941 */ /* 0x000fea0003800000 */
.L_x_14585:
[----:B------:R-:W2:Y:S01]  /*14e00*/  LDL.LU R7, [R1+0x4] ;  /* 0x0000040001077983 */ /* 0x000ea20000300800 */
[----:B------:R-:W-:Y:S02]  /*14e10*/  IADD3 R29, R29, 0x1, RZ ;  /* 0x000000011d1d7810 */ /* 0x000fe40007ffe0ff */
[C---:B------:R-:W-:Y:S01]  /*14e20*/  ISETP.GT.AND P2, PT, R5.reuse, R3, PT ;  /* 0x000000030500720c */ /* 0x040fe20003f44270 */
[----:B------:R-:W-:Y:S01]  /*14e30*/  VIADD R5, R5, 0xffffffff ;  /* 0xffffffff05057836 */ /* 0x000fe20000000000 */
[----:B------:R-:W-:-:S04]  /*14e40*/  ISETP.NE.AND P1, PT, R29, 0x2, PT ;  /* 0x000000021d00780c */ /* 0x000fc80003f25270 */
[----:B------:R-:W-:Y:S02]  /*14e50*/  SEL R6, RZ, 0x1, P1 ;  /* 0x00000001ff067807 */ /* 0x000fe40000800000 */
[----:B------:R-:W-:Y:S02]  /*14e60*/  SEL R29, R29, RZ, P1 ;  /* 0x000000ff1d1d7207 */ /* 0x000fe40000800000 */
[----:B--2---:R-:W-:-:S05]  /*14e70*/  LOP3.LUT R7, R7, R6, RZ, 0x3c, !PT ;  /* 0x0000000607077212 */ /* 0x004fca00078e3cff */
[----:B------:R2:W-:Y:S01]  /*14e80*/  STL [R1+0x4], R7 ;  /* 0x0000040701007387 */ /* 0x0005e20000100800 */
[----:B------:R-:W-:Y:S05]  /*14e90*/  @P2 BRA `(.L_x_14597) ;  /* 0xfffffff8009c2947 */ /* 0x000fea000383ffff */
.L_x_14567:
[----:B------:R-:W-:Y:S05]  /*14ea0*/  BSYNC B0 ;  /* 0x0000000000007941 */ /* 0x000fea0003800000 */
.L_x_14566:
[----:B------:R-:W3:Y:S01]  /*14eb0*/  LDC R0, c[0x0][0x448] ;  /* 0x00011200ff007b82 */ /* 0x000ee20000000800 */
[----:B------:R-:W-:Y:S01]  /*14ec0*/  IMAD.MOV.U32 R2, RZ, RZ, 0xc0 ;  /* 0x000000c0ff027424 */ /* 0x000fe200078e00ff */
[----:B------:R-:W-:Y:S01]  /*14ed0*/  ISETP.NE.AND P2, PT, R4, RZ, PT ;  /* 0x000000ff0400720c */ /* 0x000fe20003f45270 */
[----:B------:R-:W-:Y:S05]  /*14ee0*/  @!P0 WARPSYNC.ALL ;  /* 0x0000000000008948 */ /* 0x000fea0003800000 */
[----:B------:R-:W-:Y:S01]  /*14ef0*/  IMAD R2, R25, R2, 0xbf ;  /* 0x000000bf19027424 */ /* 0x000fe200078e0202 */
[----:B------:R-:W-:Y:S06]  /*14f00*/  BSSY B0, `(.L_x_14598) ;  /* 0x000002b000007945 */ /* 0x000fec0003800000 */
[----:B------:R-:W4:Y:S08]  /*14f10*/  @!P2 LDC R4, c[0x0][0x9f0] ;  /* 0x00027c00ff04ab82 */ /* 0x000f300000000800 */
[----:B------:R-:W-:Y:S01]  /*14f20*/  @!P0 BAR.SYNC.DEFER_BLOCKING 0xc, 0x200 ;  /* 0x0308000000008b1d */ /* 0x000fe20000010000 */
[----:B---3--:R-:W-:-:S13]  /*14f30*/  ISETP.NE.AND P1, PT, R0, 0x1, PT ;  /* 0x000000010000780c */ /* 0x008fda0003f25270 */
[----:B------:R-:W3:Y:S08]  /*14f40*/  @P1 LDC R3, c[0x0][0x44c] ;  /* 0x00011300ff031b82 */ /* 0x000ef00000000800 */
[----:B------:R-:W5:Y:S01]  /*14f50*/  @P1 LDC R0, c[0x0][0x450] ;  /* 0x00011400ff001b82 */ /* 0x000f620000000800 */
[----:B---3--:R-:W-:-:S05]  /*14f60*/  @P1 IMAD.HI.U32 R3, R2, R3, RZ ;  /* 0x0000000302031227 */ /* 0x008fca00078e00ff */
[----:B-----5:R-:W-:-:S05]  /*14f70*/  @P1 SHF.R.U32.HI R2, RZ, R0, R3 ;  /* 0x00000000ff021219 */ /* 0x020fca0000011603 */
[----:B------:R-:W-:-:S05]  /*14f80*/  IMAD.IADD R2, R20, 0x1, R2 ;  /* 0x0000000114027824 */ /* 0x000fca00078e0202 */
[----:B------:R-:W-:-:S04]  /*14f90*/  SHF.R.S32.HI R0, RZ, 0x1f, R2 ;  /* 0x0000001fff007819 */ /* 0x000fc80000011402 */
[----:B------:R-:W-:-:S04]  /*14fa0*/  LEA.HI R0, R0, R2, RZ, 0x7 ;  /* 0x0000000200007211 */ /* 0x000fc800078f38ff */
[----:B------:R-:W-:-:S04]  /*14fb0*/  SHF.R.S32.HI R0, RZ, 0x7, R0 ;  /* 0x00000007ff007819 */ /* 0x000fc80000011400 */
[----:B--2---:R-:W-:-:S04]  /*14fc0*/  VIMNMX R7, R21, R0, PT ;  /* 0x0000000015077248 */ /* 0x004fc80003fe0100 */
[----:B------:R-:W-:Y:S01]  /*14fd0*/  ISETP.GE.AND P1, PT, R7, 0x1, PT ;  /* 0x000000010700780c */ /* 0x000fe20003f26270 */
[----:B------:R2:W-:Y:S04]  /*14fe0*/  STL [R1+0x20], R7 ;  /* 0x0000200701007387 */ /* 0x0005e80000100800 */
[----:B------:R2:W-:Y:S08]  /*14ff0*/  STL [R1+0x28], RZ ;  /* 0x000028ff01007387 */ /* 0x0005f00000100800 */
[----:B--2-4-:R-:W-:Y:S05]  /*15000*/  @!P1 BRA `(.L_x_14599) ;  /* 0x0000000000689947 */ /* 0x014fea0003800000 */
        /* <DEDUP_REMOVED lines=26> */
.L_x_14599:
[----:B------:R-:W-:Y:S05]  /*151b0*/  BSYNC B0 ;  /* 0x0000000000007941 */ /* 0x000fea0003800000 */
.L_x_14598:
        /* <DEDUP_REMOVED lines=26> */
.L_x_14601:
        /* <DEDUP_REMOVED lines=9> */
[----:B-1----:R-:W-:Y:S01]  /*153f0*/  MOV R11, UR5 ;  /* 0x00000005000b7c02 */ /* 0x002fe20008000f00 */
[----:B------:R-:W1:Y:S01]  /*15400*/  LDC.64 R2, c[0x4][R2] ;  /* 0x0100000002027b82 */ /* 0x000e620000000a00 */
[----:B--2---:R-:W-:Y:S02]  /*15410*/  IMAD.U32 R5, RZ, RZ, UR7 ;  /* 0x00000007ff057e24 */ /* 0x004fe4000f8e00ff */
        /* <DEDUP_REMOVED lines=8> */
.L_x_14604:
[----:B------:R-:W-:Y:S05]  /*154a0*/  BSYNC B6 ;  /* 0x0000000000067941 */ /* 0x000fea0003800000 */
.L_x_14603:
        /* <DEDUP_REMOVED lines=11> */
[----:B--2---:R-:W-:Y:S02]  /*15560*/  IMAD.U32 R5, RZ, RZ, UR7 ;  /* 0x00000007ff057e24 */ /* 0x004fe4000f8e00ff */
[----:B------:R-:W-:Y:S02]  /*15570*/  IMAD.U32 R6, RZ, RZ, UR8 ;  /* 0x00000008ff067e24 */ /* 0x000fe4000f8e00ff */
[----:B------:R-:W-:-:S02]  /*15580*/  IMAD.U32 R7, RZ, RZ, UR9 ;  /* 0x00000009ff077e24 */ /* 0x000fc4000f8e00ff */
[----:B-1----:R-:W-:Y:S02]  /*15590*/  IMAD.U32 R11, RZ, RZ, UR5 ;  /* 0x00000005ff0b7e24 */ /* 0x002fe4000f8e00ff */
[----:B------:R-:W-:Y:S02]  /*155a0*/  IMAD.MOV.U32 R8, RZ, RZ, 0x70 ;  /* 0x00000070ff087424 */ /* 0x000fe400078e00ff */
[----:B------:R-:W-:Y:S02]  /*155b0*/  IMAD.MOV.U32 R12, RZ, RZ, 0x1 ;  /* 0x00000001ff0c7424 */ /* 0x000fe400078e00ff */
[----:B---3--:R-:W-:-:S07]  /*155c0*/  IMAD.MOV.U32 R13, RZ, RZ, RZ ;  /* 0x000000ffff0d7224 */ /* 0x008fce00078e00ff */
[----:B------:R-:W-:-:S07]  /*155d0*/  LEPC R20, `(.L_x_14607) ;  /* 0x000000001014794e */ /* 0x000fce0000000000 */
[----:B0---4-:R-:W-:Y:S05]  /*155e0*/  CALL.ABS.NOINC R2 ;  /* 0x0000000002007343 */ /* 0x011fea0003c00000 */
.L_x_14607:
        /* <DEDUP_REMOVED lines=16> */
.L_x_14606:
[----:B------:R-:W-:Y:S05]  /*156f0*/  BSYNC B6 ;  /* 0x0000000000067941 */ /* 0x000fea0003800000 */
.L_x_14605:
        /* <DEDUP_REMOVED lines=21> */
.L_x_14765:
        /* <DEDUP_REMOVED lines=10> */
.L_x_14768:
        /* <DEDUP_REMOVED lines=17> */
[----:B------:R-:W-:-:S03]  /*15a00*/  IMAD.WIDE.U32 R4, R23, UR4, R4 ;  /* 0x0000000417047c25 */ /* 0x000fc6000f8e0004 */
[----:B------:R-:W-:Y:S02]  /*15a10*/  LEA R2, P0, R4, R2, 0x2 ;  /* 0x0000000204027211 */ /* 0x000fe400078010ff */
[----:B------:R-:W-:-:S04]  /*15a20*/  IADD3 R0, R5, R0, RZ ;  /* 0x0000000005007210 */ /* 0x000fc80007ffe0ff */
[----:B------:R-:W-:-:S05]  /*15a30*/  LEA.HI.X R3, R4, R3, R0, 0x2, P0 ;  /* 0x0000000304037211 */ /* 0x000fca00000f1400 */
[----:B------:R4:W5:Y:S02]  /*15a40*/  LDG.E R19, desc[UR40][R2.64] ;  /* 0x0000002802137981 */ /* 0x000964000c1e1900 */
.L_x_14611:
[----:B0-----:R-:W-:Y:S01]  /*15a50*/  IMAD R0, R18, 0x8, R16 ;  /* 0x0000000812007824 */ /* 0x001fe200078e0210 */
[----:B----4-:R-:W-:-:S04]  /*15a60*/  SHF.L.U32 R2, R28, 0x1f, RZ ;  /* 0x0000001f1c027819 */ /* 0x010fc800000006ff */
[----:B------:R-:W0:Y:S02]  /*15a70*/  SYNCS.PHASECHK.TRANS64.TRYWAIT P0, [R0+URZ+0x16840], R2 ;  /* 0x01684002000075a7 */ /* 0x000e24000800017f */
[----:B0-----:R-:W-:Y:S05]  /*15a80*/  @!P0 BRA `(.L_x_14612) ;  /* 0x0000005c005c8947 */ /* 0x001fea0003800000 */
.L_x_14769:
        /* <DEDUP_REMOVED lines=11> */
.L_x_14613:
        /* <DEDUP_REMOVED lines=18> */
[----:B----4-:R-:W-:-:S04]  /*15c60*/  LOP3.LUT R2, R2, 0xfffffffe, RZ, 0xc0, !PT ;  /* 0xfffffffe02027812 */ /* 0x010fc800078ec0ff */
[----:B------:R-:W-:-:S05]  /*15c70*/  @P0 LOP3.LUT R2, R2, 0x1, RZ, 0xfc, !PT ;  /* 0x0000000102020812 */ /* 0x000fca00078efcff */
[----:B------:R0:W-:Y:S01]  /*15c80*/  STL [R1], R2 ;  /* 0x0000000201007387 */ /* 0x0001e20000100800 */
[----:B------:R-:W-:Y:S01]  /*15c90*/  NOP ;  /* 0x0000000000007918 */ /* 0x000fe20000000000 */
.L_x_14609:
        /* <DEDUP_REMOVED lines=29> */
[----:B---3--:R-:W-:Y:S01]  /*15e70*/  MOV R7, UR7 ;  /* 0x0000000700077c02 */ /* 0x008fe20008000f00 */
[----:B------:R-:W0:Y:S01]  /*15e80*/  LDC.64 R2, c[0x4][R2] ;  /* 0x0100000002027b82 */ /* 0x000e220000000a00 */
[----:B------:R-:W-:Y:S02]  /*15e90*/  IMAD.U32 R5, RZ, RZ, UR5 ;  /* 0x00000005ff057e24 */ /* 0x000fe4000f8e00ff */
[----:B------:R-:W-:Y:S02]  /*15ea0*/  IMAD.U32 R6, RZ, RZ, UR6 ;  /* 0x00000006ff067e24 */ /* 0x000fe4000f8e00ff */
[----:B------:R-:W-:-:S02]  /*15eb0*/  IMAD.U32 R10, RZ, RZ, UR8 ;  /* 0x00000008ff0a7e24 */ /* 0x000fc4000f8e00ff */
[----:B-1----:R-:W-:Y:S02]  /*15ec0*/  IMAD.U32 R11, RZ, RZ, UR9 ;  /* 0x00000009ff0b7e24 */ /* 0x002fe4000f8e00ff */
[----:B------:R-:W-:Y:S02]  /*15ed0*/  IMAD.MOV.U32 R8, RZ, RZ, 0x70 ;  /* 0x00000070ff087424 */ /* 0x000fe400078e00ff */
[----:B------:R-:W-:Y:S02]  /*15ee0*/  IMAD.MOV.U32 R12, RZ, RZ, 0x1 ;  /* 0x00000001ff0c7424 */ /* 0x000fe400078e00ff */
[----:B------:R-:W-:-:S07]  /*15ef0*/  IMAD.MOV.U32 R13, RZ, RZ, RZ ;  /* 0x000000ffff0d7224 */ /* 0x000fce00078e00ff */
[----:B------:R-:W-:-:S07]  /*15f00*/  LEPC R20, `(.L_x_14615) ;  /* 0x000000001014794e */ /* 0x000fce0000000000 */
[----:B0-----:R-:W-:Y:S05]  /*15f10*/  CALL.ABS.NOINC R2 ;  /* 0x0000000002007343 */ /* 0x001fea0003c00000 */
.L_x_14615:
[----:B------:R-:W-:Y:S05]  /*15f20*/  BSYNC B6 ;  /* 0x0000000000067941 */ /* 0x000fea0003800000 */
.L_x_14614:
[----:B------:R-:W2:Y:S01]  /*15f30*/  LDL.LU R20, [R1+0x1c] ;  /* 0x00001c0001147983 */ /* 0x000ea20000300800 */
[----:B------:R-:W4:Y:S01]  /*15f40*/  LDC R9, c[0x0][0x448] ;  /* 0x00011200ff097b82 */ /* 0x000f220000000800 */
[----:B------:R-:W-:Y:S01]  /*15f50*/  ULDC.64 UR4, c[0x0][0x2d8] ;  /* 0x0000b60000047ab9 */ /* 0x000fe20000000a00 */
[----:B------:R-:W-:Y:S01]  /*15f60*/  ULDC.64 UR6, c[0x0][0x2e0] ;  /* 0x0000b80000067ab9 */ /* 0x000fe20000000a00 */
[----:B0-----:R-:W2:Y:S01]  /*15f70*/  LDL.LU.64 R2, [R1+0x30] ;  /* 0x0000300001027983 */ /* 0x001ea20000300a00 */
[----:B------:R-:W-:-:S03]  /*15f80*/  ULDC.64 UR8, c[0x0][0x280] ;  /* 0x0000a00000087ab9 */ /* 0x000fc60000000a00 */
[----:B------:R-:W3:Y:S04]  /*15f90*/  LDL.LU R21, [R1+0x38] ;  /* 0x0000380001157983 */ /* 0x000ee80000300800 */
[----:B------:R-:W3:Y:S04]  /*15fa0*/  LDL.LU R4, [R1+0x14] ;  /* 0x0000140001047983 */ /* 0x000ee80000300800 */
[----:B------:R0:W5:Y:S01]  /*15fb0*/  LDL R10, [R1+0x10] ;  /* 0x00001000010a7983 */ /* 0x0001620000100800 */
[----:B----4-:R-:W-:-:S13]  /*15fc0*/  ISETP.NE.AND P1, PT, R9, 0x1, PT ;  /* 0x000000010900780c */ /* 0x010fda0003f25270 */
[----:B------:R-:W4:Y:S08]  /*15fd0*/  @P1 LDC R5, c[0x0][0x450] ;  /* 0x00011400ff051b82 */ /* 0x000f300000000800 */
[----:B------:R-:W0:Y:S01]  /*15fe0*/  @P1 LDC R8, c[0x0][0x450] ;  /* 0x00011400ff081b82 */ /* 0x000e220000000800 */
[----:B-1----:R-:W1:Y:S01]  /*15ff0*/  S2R R11, SR_TID.X ;  /* 0x00000000000b7919 */ /* 0x002e620000002100 */
[----:B--2---:R-:W-:-:S02]  /*16000*/  IMAD.MOV.U32 R3, RZ, RZ, R20 ;  /* 0x000000ffff037224 */ /* 0x004fc400078e0014 */
[----:B------:R-:W2:Y:S01]  /*16010*/  S2R R20, SR_TID.X ;  /* 0x0000000000147919 */ /* 0x000ea20000002100 */
[----:B------:R-:W-:-:S04]  /*16020*/  IMAD.WIDE.U32 R2, R17, UR4, R2 ;  /* 0x0000000411027c25 */ /* 0x000fc8000f8e0002 */
[----:B------:R-:W-:Y:S01]  /*16030*/  IMAD R3, R17, UR5, R3 ;  /* 0x0000000511037c24 */ /* 0x000fe2000f8e0203 */
[----:B------:R-:W-:Y:S01]  /*16040*/  ULDC.64 UR4, c[0x0][0x2d0] ;  /* 0x0000b40000047ab9 */ /* 0x000fe20000000a00 */
[----:B---3--:R-:W-:Y:S02]  /*16050*/  IMAD R0, R21, UR6, RZ ;  /* 0x0000000615007c24 */ /* 0x008fe4000f8e02ff */
[----:B------:R-:W-:-:S04]  /*16060*/  IMAD.WIDE.U32 R2, R4, UR6, R2 ;  /* 0x0000000604027c25 */ /* 0x000fc8000f8e0002 */
[----:B------:R-:W-:Y:S01]  /*16070*/  IMAD R0, R4, UR7, R0 ;  /* 0x0000000704007c24 */ /* 0x000fe2000f8e0200 */
[----:B------:R-:W-:Y:S01]  /*16080*/  ULDC.64 UR6, c[0x0][0x2c8] ;  /* 0x0000b20000067ab9 */ /* 0x000fe20000000a00 */
[----:B------:R-:W3:Y:S02]  /*16090*/  @P1 LDC R4, c[0x0][0x44c] ;  /* 0x00011300ff041b82 */ /* 0x000ee40000000800 */
[----:B------:R-:W-:Y:S01]  /*160a0*/  IMAD.IADD R3, R3, 0x1, R0 ;  /* 0x0000000103037824 */ /* 0x000fe200078e0200 */
[C---:B--2---:R-:W-:Y:S01]  /*160b0*/  LOP3.LUT R21, R20.reuse, 0x7f, RZ, 0xc0, !PT ;  /* 0x0000007f14157812 */ /* 0x044fe200078ec0ff */
[----:B------:R-:W-:-:S03]  /*160c0*/  IMAD.SHL.U32 R20, R20, 0x10, RZ ;  /* 0x0000001014147824 */ /* 0x000fc600078e00ff */
[----:B------:R-:W-:-:S04]  /*160d0*/  SHF.R.U32.HI R21, RZ, 0x3, R21 ;  /* 0x00000003ff157819 */ /* 0x000fc80000011615 */
[----:B------:R-:W-:-:S05]  /*160e0*/  LOP3.LUT R20, R21, 0x70, R20, 0xf8, !PT ;  /* 0x0000007015147812 */ /* 0x000fca00078ef814 */
[----:B------:R-:W-:-:S04]  /*160f0*/  IMAD R6, R25, 0xc0, R20 ;  /* 0x000000c019067824 */ /* 0x000fc800078e0214 */
[----:B---3--:R-:W-:Y:S01]  /*16100*/  @P1 IMAD.HI.U32 R0, R6, R4, RZ ;  /* 0x0000000406001227 */ /* 0x008fe200078e00ff */
[----:B------:R-:W-:-:S04]  /*16110*/  MOV R4, R6 ;  /* 0x0000000600047202 */ /* 0x000fc80000000f00 */
[----:B----4-:R-:W-:-:S04]  /*16120*/  @P1 SHF.R.U32.HI R4, RZ, R5, R0 ;  /* 0x00000005ff041219 */ /* 0x010fc80000011600 */
        /* <DEDUP_REMOVED lines=12> */
[----:B------:R-:W2:Y:S01]  /*161f0*/  @P1 LDC R7, c[0x0][0x44c] ;  /* 0x00011300ff071b82 */ /* 0x000ea20000000800 */
[----:B------:R-:W-:-:S04]  /*16200*/  LEA R0, P0, R4, UR8, 0x1 ;  /* 0x0000000804007c11 */ /* 0x000fc8000f8008ff */
[----:B------:R-:W-:Y:S01]  /*16210*/  LEA.HI.X R4, R4, UR9, R5, 0x1, P0 ;  /* 0x0000000904047c11 */ /* 0x000fe200080f0c05 */
[----:B------:R-:W-:-:S04]  /*16220*/  VIADD R5, R6, 0x80 ;  /* 0x0000008006057836 */ /* 0x000fc80000000000 */
[----:B------:R-:W-:Y:S02]  /*16230*/  IMAD.MOV.U32 R6, RZ, RZ, R5 ;  /* 0x000000ffff067224 */ /* 0x000fe400078e0005 */
[----:B--2---:R-:W-:-:S05]  /*16240*/  @P1 IMAD.HI.U32 R7, R5, R7, RZ ;  /* 0x0000000705071227 */ /* 0x004fca00078e00ff */
        /* <DEDUP_REMOVED lines=9> */
[----:B-1----:R-:W-:Y:S02]  /*162e0*/  IMAD.SHL.U32 R20, R11, 0x8, RZ ;  /* 0x000000080b147824 */ /* 0x002fe400078e00ff */
[----:B------:R-:W-:Y:S02]  /*162f0*/  IMAD.IADD R3, R3, 0x1, R7 ;  /* 0x0000000103037824 */ /* 0x000fe400078e0207 */
[----:B------:R-:W-:Y:S02]  /*16300*/  IMAD R6, R6, UR6, RZ ;  /* 0x0000000606067c24 */ /* 0x000fe4000f8e02ff */
[----:B------:R-:W-:Y:S01]  /*16310*/  IMAD.WIDE.U32 R2, R5, UR6, R2 ;  /* 0x0000000605027c25 */ /* 0x000fe2000f8e0002 */
[----:B------:R-:W-:-:S03]  /*16320*/  LOP3.LUT R20, R20, 0x38, RZ, 0xc0, !PT ;  /* 0x0000003814147812 */ /* 0x000fc600078ec0ff */
[----:B------:R-:W-:Y:S01]  /*16330*/  IMAD R6, R5, UR7, R6 ;  /* 0x0000000705067c24 */ /* 0x000fe2000f8e0206 */
[----:B------:R-:W-:Y:S02]  /*16340*/  LEA R5, P1, R2, UR8, 0x1 ;  /* 0x0000000802057c11 */ /* 0x000fe4000f8208ff */
[----:B------:R-:W-:Y:S02]  /*16350*/  ISETP.GE.AND P0, PT, R20, UR4, PT ;  /* 0x0000000414007c0c */ /* 0x000fe4000bf06270 */
[----:B------:R-:W-:Y:S01]  /*16360*/  IADD3 R6, R3, R6, RZ ;  /* 0x0000000603067210 */ /* 0x000fe20007ffe0ff */
        /* <DEDUP_REMOVED lines=49> */
[----:B0-----:R-:W-:-:S04]  /*16680*/  @!P1 LEA R7, P2, R20, R7, 0x1 ;  /* 0x0000000714079211 */ /* 0x001fc800078408ff */
[----:B-1----:R-:W-:-:S04]  /*16690*/  @!P1 IADD3.X R6, RZ, R6, RZ, P2, !PT ;  /* 0x00000006ff069210 */ /* 0x002fc800017fe4ff */
        /* <DEDUP_REMOVED lines=35> */
[----:B0-----:R-:W-:-:S04]  /*168d0*/  @!P2 LEA R0, P1, R20, R0, 0x1 ;  /* 0x000000001400a211 */ /* 0x001fc800078208ff */
[----:B-1----:R-:W-:-:S05]  /*168e0*/  @!P2 IADD3.X R6, RZ, R8, RZ, P1, !PT ;  /* 0x00000008ff06a210 */ /* 0x002fca0000ffe4ff */
        /* <DEDUP_REMOVED lines=21> */
.L_x_14794:
[----:B------:R-:W-:Y:S01]  /*16a40*/  IADD3 R25, R25, 0xb0, RZ ;  /* 0x000000b019197810 */ /* 0x000fe20007ffe0ff */
        /* <DEDUP_REMOVED lines=10> */
.L_x_14617:
        /* <DEDUP_REMOVED lines=18> */
.L_x_14795:
[----:B------:R-:W-:Y:S05]  /*16c10*/  BSYNC B0 ;  /* 0x0000000000007941 */ /* 0x000fea0003800000 */
.L_x_14618:
        /* <DEDUP_REMOVED lines=21> */
[----:B------:R-:W-:Y:S01]  /*16d70*/  IADD3 R5, R18, 0x1, RZ ;  /* 0x0000000112057810 */ /* 0x000fe20007ffe0ff */
[----:B------:R-:W-:Y:S03]  /*16d80*/  BSSY B1, `(.L_x_14624) ;  /* 0x0000070000017945 */ /* 0x000fe60003800000 */
        /* <DEDUP_REMOVED lines=29> */
.L_x_14626:
[----:B------:R-:W-:Y:S01]  /*16f60*/  IMAD R2, R5, 0x8, R16 ;  /* 0x0000000805027824 */ /* 0x000fe200078e0210 */
[----:B------:R-:W-:Y:S01]  /*16f70*/  SHF.L.U32 R3, R10, 0x1f, RZ ;  /* 0x0000001f0a037819 */ /* 0x000fe200000006ff */
[----:B------:R-:W-:Y:S03]  /*16f80*/  BSSY B3, `(.L_x_14627) ;  /* 0x0000003000037945 */ /* 0x000fe60003800000 */
[----:B------:R-:W1:Y:S02]  /*16f90*/  SYNCS.PHASECHK.TRANS64.TRYWAIT P0, [R2+URZ+0x16840], R3 ;  /* 0x01684003020075a7 */ /* 0x000e64000800017f */
[----:B-1----:R-:W-:Y:S05]  /*16fa0*/  @!P0 BRA `(.L_x_14628) ;  /* 0x00000058001c8947 */ /* 0x002fea0003800000 */
.L_x_14796:
[----:B------:R-:W-:Y:S05]  /*16fb0*/  BSYNC B3 ;  /* 0x0000000000037941 */ /* 0x000fea0003800000 */
.L_x_14627:
        /* <DEDUP_REMOVED lines=12> */
.L_x_14630:
[----:B------:R-:W-:Y:S05]  /*17080*/  BSYNC B3 ;  /* 0x0000000000037941 */ /* 0x000fea0003800000 */
.L_x_14629:
        /* <DEDUP_REMOVED lines=11> */
.L_x_14631:
        /* <DEDUP_REMOVED lines=15> */
.L_x_14797:
[----:B------:R-:W-:Y:S05]  /*17230*/  BSYNC B3 ;  /* 0x0000000000037941 */ /* 0x000fea0003800000 */
.L_x_14632:
        /* <DEDUP_REMOVED lines=12> */
.L_x_14635:
[----:B------:R-:W-:Y:S05]  /*17300*/  BSYNC B3 ;  /* 0x0000000000037941 */ /* 0x000fea0003800000 */
.L_x_14634:
[----:B------:R-:W-:Y:S01]  /*17310*/  R2UR UR10, R11 ;  /* 0x000000000b0a72ca */ /* 0x000fe200000e0000 */
[----:B0-----:R-:W-:Y:S01]  /*17320*/  IMAD R2, R18, 0x4000, R16 ;  /* 0x0000400012027824 */ /* 0x001fe200078e0210 */
[----:B------:R-:W-:Y:S01]  /*17330*/  R2UR UR6, R12 ;  /* 0x000000000c0672ca */ /* 0x000fe200000e0000 */
[----:B------:R-:W-:Y:S01]  /*17340*/  UIADD3 UR4, UP0, UR38, 0x470, URZ ;  /* 0x0000047026047890 */ /* 0x000fe2000ff1e03f */
[----:B------:R-:W-:Y:S01]  /*17350*/  R2UR UR7, R13 ;  /* 0x000000000d0772ca */ /* 0x000fe200000e0000 */
[----:B------:R-:W-:Y:S01]  /*17360*/  IMAD R7, R22, 0x80, R26 ;  /* 0x0000008016077824 */ /* 0x000fe200078e021a */
[----:B------:R-:W-:Y:S01]  /*17370*/  LEA R3, R18, R16, 0x3 ;  /* 0x0000001012037211 */ /* 0x000fe200078e18ff */
[----:B------:R-:W-:Y:S01]  /*17380*/  VIADD R2, R2, 0x400 ;  /* 0x0000040002027836 */ /* 0x000fe20000000000 */
[----:B------:R-:W-:Y:S01]  /*17390*/  PLOP3.LUT P0, PT, PT, PT, PT, 0x80, 0x0 ;  /* 0x000000000000781c */ /* 0x000fe20003f0f070 */
[----:B------:R-:W-:Y:S02]  /*173a0*/  UIADD3.X UR5, URZ, UR39, URZ, UP0, !UPT ;  /* 0x000000273f057290 */ /* 0x000fe400087fe43f */
[----:B------:R-:W-:-:S10]  /*173b0*/  VIADD R3, R3, 0x16850 ;  /* 0x0001685003037836 */ /* 0x000fd40000000000 */
.L_x_14636:
        /* <DEDUP_REMOVED lines=12> */
.L_x_14625:
[----:B------:R-:W-:Y:S05]  /*17480*/  BSYNC B1 ;  /* 0x0000000000017941 */ /* 0x000fea0003800000 */
.L_x_14624:
[----:B------:R-:W2:Y:S01]  /*17490*/  LDL.LU R0, [R1+0x24] ;  /* 0x0000240001007983 */ /* 0x000ea20000300800 */
[----:B------:R-:W-:Y:S02]  /*174a0*/  IMAD.MOV.U32 R18, RZ, RZ, R5 ;  /* 0x000000ffff127224 */ /* 0x000fe400078e0005 */
[----:B------:R-:W-:Y:S02]  /*174b0*/  IMAD.MOV.U32 R28, RZ, RZ, R10 ;  /* 0x000000ffff1c7224 */ /* 0x000fe400078e000a */
[----:B--2---:R-:W-:-:S07]  /*174c0*/  VIADD R0, R0, 0xfffffffd ;  /* 0xfffffffd00007836 */ /* 0x004fce0000000000 */
.L_x_14623:
[----:B------:R-:W-:Y:S05]  /*174d0*/  BSYNC B2 ;  /* 0x0000000000027941 */ /* 0x000fea0003800000 */
.L_x_14622:
[----:B------:R-:W-:Y:S02]  /*174e0*/  IADD3 R9, R9, -0x2, RZ ;  /* 0xfffffffe09097810 */ /* 0x000fe40007ffe0ff */
[----:B------:R-:W-:-:S04]  /*174f0*/  LOP3.LUT R4, RZ, R4, RZ, 0x33, !PT ;  /* 0x00000004ff047212 */ /* 0x000fc800078e33ff */
[----:B------:R-:W-:-:S13]  /*17500*/  ISETP.NE.AND P0, PT, R9, R4, PT ;  /* 0x000000040900720c */ /* 0x000fda0003f05270 */
[----:B------:R-:W-:Y:S05]  /*17510*/  @!P0 BRA `(.L_x_14621) ;  /* 0x0000000c00a88947 */ /* 0x000fea0003800000 */
[----:B------:R-:W-:-:S07]  /*17520*/  IMAD.MOV.U32 R4, RZ, RZ, R19 ;  /* 0x000000ffff047224 */ /* 0x000fce00078e0013 */
.L_x_14663:
        /* <DEDUP_REMOVED lines=33> */
.L_x_14639:
[----:B------:R-:W-:Y:S01]  /*17740*/  IMAD R2, R6, 0x8, R16 ;  /* 0x0000000806027824 */ /* 0x000fe200078e0210 */
[----:B------:R-:W-:Y:S01]  /*17750*/  SHF.L.U32 R3, R7, 0x1f, RZ ;  /* 0x0000001f07037819 */ /* 0x000fe200000006ff */
[----:B------:R-:W-:Y:S03]  /*17760*/  BSSY B2, `(.L_x_14640) ;  /* 0x0000003000027945 */ /* 0x000fe60003800000 */
[----:B------:R-:W1:Y:S02]  /*17770*/  SYNCS.PHASECHK.TRANS64.TRYWAIT P0, [R2+URZ+0x16840], R3 ;  /* 0x01684003020075a7 */ /* 0x000e64000800017f */
[----:B-1----:R-:W-:Y:S05]  /*17780*/  @!P0 BRA `(.L_x_14641) ;  /* 0x00000050004c8947 */ /* 0x002fea0003800000 */
.L_x_14798:
[----:B------:R-:W-:Y:S05]  /*17790*/  BSYNC B2 ;  /* 0x0000000000027941 */ /* 0x000fea0003800000 */
.L_x_14640:
        /* <DEDUP_REMOVED lines=12> */
.L_x_14643:
[----:B------:R-:W-:Y:S05]  /*17860*/  BSYNC B2 ;  /* 0x0000000000027941 */ /* 0x000fea0003800000 */
.L_x_14642:
        /* <DEDUP_REMOVED lines=11> */
.L_x_14644:
        /* <DEDUP_REMOVED lines=15> */
.L_x_14799:
[----:B------:R-:W-:Y:S05]  /*17a10*/  BSYNC B2 ;  /* 0x0000000000027941 */ /* 0x000fea0003800000 */
.L_x_14645:
        /* <DEDUP_REMOVED lines=11> */
.L_x_14648:
[----:B------:R-:W-:Y:S05]  /*17ad0*/  BSYNC B2 ;  /* 0x0000000000027941 */ /* 0x000fea0003800000 */
.L_x_14647:
[----:B------:R-:W-:Y:S01]  /*17ae0*/  R2UR UR10, R5 ;  /* 0x00000000050a72ca */ /* 0x000fe200000e0000 */
[----:B------:R-:W-:Y:S01]  /*17af0*/  UIADD3 UR4, UP0, UR38, 0x470, URZ ;  /* 0x0000047026047890 */ /* 0x000fe2000ff1e03f */
[----:B------:R-:W-:Y:S01]  /*17b00*/  R2UR UR7, R3 ;  /* 0x00000000030772ca */ /* 0x000fe200000e0000 */
[----:B0-----:R-:W-:Y:S01]  /*17b10*/  VIADD R10, R10, 0x50 ;  /* 0x000000500a0a7836 */ /* 0x001fe20000000000 */
[----:B------:R-:W-:Y:S01]  /*17b20*/  LEA R18, R18, R16, 0xe ;  /* 0x0000001012127211 */ /* 0x000fe200078e70ff */
[----:B------:R-:W-:Y:S01]  /*17b30*/  UIADD3.X UR5, URZ, UR39, URZ, UP0, !UPT ;  /* 0x000000273f057290 */ /* 0x000fe200087fe43f */
[----:B------:R-:W-:Y:S01]  /*17b40*/  R2UR UR6, R2 ;  /* 0x00000000020672ca */ /* 0x000fe200000e0000 */
[----:B------:R-:W-:Y:S01]  /*17b50*/  IMAD R2, R22, 0x80, R26 ;  /* 0x0000008016027824 */ /* 0x000fe200078e021a */
[----:B------:R-:W-:Y:S01]  /*17b60*/  PLOP3.LUT P0, PT, PT, PT, PT, 0x80, 0x0 ;  /* 0x000000000000781c */ /* 0x000fe20003f0f070 */
[----:B------:R-:W-:-:S12]  /*17b70*/  VIADD R18, R18, 0x400 ;  /* 0x0000040012127836 */ /* 0x000fd80000000000 */
.L_x_14649:
        /* <DEDUP_REMOVED lines=12> */
.L_x_14638:
[----:B------:R-:W-:Y:S05]  /*17c40*/  BSYNC B1 ;  /* 0x0000000000017941 */ /* 0x000fea0003800000 */
.L_x_14637:
        /* <DEDUP_REMOVED lines=33> */
.L_x_14652:
[----:B------:R-:W-:Y:S01]  /*17e60*/  IMAD R2, R18, 0x8, R16 ;  /* 0x0000000812027824 */ /* 0x000fe200078e0210 */
[----:B------:R-:W-:Y:S01]  /*17e70*/  SHF.L.U32 R3, R28, 0x1f, RZ ;  /* 0x0000001f1c037819 */ /* 0x000fe200000006ff */
[----:B------:R-:W-:Y:S03]  /*17e80*/  BSSY B2, `(.L_x_14653) ;  /* 0x0000003000027945 */ /* 0x000fe60003800000 */
[----:B------:R-:W1:Y:S02]  /*17e90*/  SYNCS.PHASECHK.TRANS64.TRYWAIT P0, [R2+URZ+0x16840], R3 ;  /* 0x01684003020075a7 */ /* 0x000e64000800017f */
[----:B-1----:R-:W-:Y:S05]  /*17ea0*/  @!P0 BRA `(.L_x_14654) ;  /* 0x0000004800ac8947 */ /* 0x002fea0003800000 */
.L_x_14800:
[----:B------:R-:W-:Y:S05]  /*17eb0*/  BSYNC B2 ;  /* 0x0000000000027941 */ /* 0x000fea0003800000 */
.L_x_14653:
        /* <DEDUP_REMOVED lines=12> */
.L_x_14656:
[----:B------:R-:W-:Y:S05]  /*17f80*/  BSYNC B2 ;  /* 0x0000000000027941 */ /* 0x000fea0003800000 */
.L_x_14655:
[----:B-1----:R-:W-:Y:S01]  /*17f90*/  IMAD.MOV.U32 R2, RZ, RZ, RZ ;  /* 0x000000ffff027224 */ /* 0x002fe200078e00ff */
[----:B------:R-:W-:Y:S01]  /*17fa0*/  UIADD3 UR4, UP0, UR38, 0x370, URZ ;  /* 0x0000037026047890 */ /* 0x000fe2000ff1e03f */
[C---:B------:R-:W-:Y:S01]  /*17fb0*/  IMAD R5, R18.reuse, 0x8, R8 ;  /* 0x0000000812057824 */ /* 0x040fe200078e0208 */
[----:B------:R-:W-:Y:S01]  /*17fc0*/  PLOP3.LUT P0, PT, PT, PT, PT, 0x80, 0x0 ;  /* 0x000000000000781c */ /* 0x000fe20003f0f070 */
[----:B------:R-:W-:Y:S01]  /*17fd0*/  IMAD R3, R18, 0x4000, R16 ;  /* 0x0000400012037824 */ /* 0x000fe200078e0210 */
[----:B------:R-:W-:Y:S01]  /*17fe0*/  R2UR UR10, R2 ;  /* 0x00000000020a72ca */ /* 0x000fe200000e0000 */
[----:B------:R-:W-:Y:S01]  /*17ff0*/  IMAD R11, R10, 0x80, R26 ;  /* 0x000000800a0b7824 */ /* 0x000fe200078e021a */
[----:B------:R-:W-:Y:S01]  /*18000*/  IADD3 R5, R5, 0x30, RZ ;  /* 0x0000003005057810 */ /* 0x000fe20007ffe0ff */
[----:B------:R-:W-:Y:S01]  /*18010*/  VIADD R3, R3, 0xe400 ;  /* 0x0000e40003037836 */ /* 0x000fe20000000000 */
[----:B------:R-:W-:Y:S01]  /*18020*/  UIADD3.X UR5, URZ, UR39, URZ, UP0, !UPT ;  /* 0x000000273f057290 */ /* 0x000fe200087fe43f */
[----:B------:R-:W-:Y:S01]  /*18030*/  UMOV UR6, 0x0 ;  /* 0x0000000000067882 */ /* 0x000fe20000000000 */
[----:B------:R-:W-:-:S10]  /*18040*/  UMOV UR7, 0x14f00000 ;  /* 0x14f0000000077882 */ /* 0x000fd40000000000 */
.L_x_14657:
        /* <DEDUP_REMOVED lines=15> */
.L_x_14801:
[----:B------:R-:W-:Y:S05]  /*18140*/  BSYNC B2 ;  /* 0x0000000000027941 */ /* 0x000fea0003800000 */
.L_x_14658:
        /* <DEDUP_REMOVED lines=11> */
.L_x_14661:
[----:B------:R-:W-:Y:S05]  /*18200*/  BSYNC B2 ;  /* 0x0000000000027941 */ /* 0x000fea0003800000 */
.L_x_14660:
        /* <DEDUP_REMOVED lines=8> */
[----:B------:R-:W-:Y:S01]  /*18290*/  IADD3 R6, R6, 0x400, RZ ;  /* 0x0000040006067810 */ /* 0x000fe20007ffe0ff */
[----:B------:R-:W-:-:S12]  /*182a0*/  UIADD3.X UR5, URZ, UR39, URZ, UP0, !UPT ;  /* 0x000000273f057290 */ /* 0x000fd800087fe43f */
.L_x_14662:
        /* <DEDUP_REMOVED lines=12> */
.L_x_14651:
[----:B------:R-:W-:Y:S05]  /*18370*/  BSYNC B1 ;  /* 0x0000000000017941 */ /* 0x000fea0003800000 */
.L_x_14650:
[----:B------:R-:W2:Y:S01]  /*18380*/  LDL R2, [R1+0xc] ;  /* 0x00000c0001027983 */ /* 0x000ea20000100800 */
[----:B------:R-:W-:Y:S01]  /*18390*/  VIADD R0, R0, 0xfffffffe ;  /* 0xfffffffe00007836 */ /* 0x000fe20000000000 */
[----:B--2---:R-:W-:-:S13]  /*183a0*/  ISETP.GT.AND P0, PT, R9, R2, PT ;  /* 0x000000020900720c */ /* 0x004fda0003f04270 */
[----:B------:R-:W-:Y:S05]  /*183b0*/  @P0 BRA `(.L_x_14663) ;  /* 0xfffffff0005c0947 */ /* 0x000fea000383ffff */
.L_x_14621:
[----:B------:R-:W-:Y:S05]  /*183c0*/  BSYNC B0 ;  /* 0x0000000000007941 */ /* 0x000fea0003800000 */
.L_x_14620:
        /* <DEDUP_REMOVED lines=17> */
.L_x_14665:
[----:B------:R-:W-:Y:S05]  /*184e0*/  BSYNC B0 ;  /* 0x0000000000007941 */ /* 0x000fea0003800000 */
.L_x_14664:
        /* <DEDUP_REMOVED lines=10> */
.L_x_14802:
[----:B------:R-:W-:Y:S05]  /*18590*/  BSYNC B1 ;  /* 0x0000000000017941 */ /* 0x000fea0003800000 */
.L_x_14668:
        /* <DEDUP_REMOVED lines=9> */
.L_x_14671:
[----:B------:R-:W-:Y:S05]  /*18630*/  BSYNC B1 ;  /* 0x0000000000017941 */ /* 0x000fea0003800000 */
.L_x_14670:
[----:B0-----:R-:W-:Y:S01]  /*18640*/  IMAD R0, R18, 0x4000, R16 ;  /* 0x0000400012007824 */ /* 0x001fe200078e0210 */
[----:B------:R-:W-:Y:S01]  /*18650*/  UIADD3 UR4, UP0, UR38, 0x470, URZ ;  /* 0x0000047026047890 */ /* 0x000fe2000ff1e03f */
[----:B------:R-:W-:Y:S01]  /*18660*/  IMAD R22, R22, 0x80, R26 ;  /* 0x0000008016167824 */ /* 0x000fe200078e021a */
[----:B------:R-:W-:Y:S01]  /*18670*/  PLOP3.LUT P0, PT, PT, PT, PT, 0x80, 0x0 ;  /* 0x000000000000781c */ /* 0x000fe20003f0f070 */
[----:B------:R-:W-:Y:S01]  /*18680*/  VIADD R2, R3, 0x16850 ;  /* 0x0001685003027836 */ /* 0x000fe20000000000 */
[----:B------:R-:W-:Y:S01]  /*18690*/  IADD3 R0, R0, 0x400, RZ ;  /* 0x0000040000007810 */ /* 0x000fe20007ffe0ff */
[----:B------:R-:W-:Y:S01]  /*186a0*/  UIADD3.X UR5, URZ, UR39, URZ, UP0, !UPT ;  /* 0x000000273f057290 */ /* 0x000fe200087fe43f */
[----:B------:R-:W-:Y:S01]  /*186b0*/  UMOV UR6, 0x0 ;  /* 0x0000000000067882 */ /* 0x000fe20000000000 */
[----:B------:R-:W-:Y:S01]  /*186c0*/  UMOV UR7, 0x14f00000 ;  /* 0x14f0000000077882 */ /* 0x000fe20000000000 */
[----:B------:R-:W-:-:S09]  /*186d0*/  UMOV UR10, URZ ;  /* 0x0000003f000a7c82 */ /* 0x000fd20008000000 */
.L_x_14672:
        /* <DEDUP_REMOVED lines=10> */
.L_x_14667:
[----:B------:R-:W-:Y:S05]  /*18780*/  BSYNC B0 ;  /* 0x0000000000007941 */ /* 0x000fea0003800000 */
.L_x_14666:
[----:B------:R-:W-:-:S05]  /*18790*/  VIADD R18, R18, 0x1 ;  /* 0x0000000112127836 */ /* 0x000fca0000000000 */
[----:B------:R-:W-:-:S04]  /*187a0*/  ISETP.NE.AND P0, PT, R18, 0x2, PT ;  /* 0x000000021200780c */ /* 0x000fc80003f05270 */
[----:B------:R-:W-:Y:S02]  /*187b0*/  SEL R3, RZ, 0x1, P0 ;  /* 0x00000001ff037807 */ /* 0x000fe40000000000 */
[----:B------:R-:W-:Y:S02]  /*187c0*/  SEL R18, R18, RZ, P0 ;  /* 0x000000ff12127207 */ /* 0x000fe40000000000 */
[----:B------:R-:W-:-:S07]  /*187d0*/  LOP3.LUT R28, R28, R3, RZ, 0x3c, !PT ;  /* 0x000000031c1c7212 */ /* 0x000fce00078e3cff */
.L_x_14602:
[----:B------:R-:W-:Y:S05]  /*187e0*/  BSYNC B7 ;  /* 0x0000000000077941 */ /* 0x000fea0003800000 */
.L_x_14600:
        /* <DEDUP_REMOVED lines=12> */
.L_x_14673:
[----:B------:R-:W3:Y:S01]  /*188b0*/  S2R R0, SR_TID.X ;  /* 0x0000000000007919 */ /* 0x000ee20000002100 */
[----:B------:R-:W-:Y:S01]  /*188c0*/  UMOV UR4, 0xffffffff ;  /* 0xffffffff00047882 */ /* 0x000fe20000000000 */
[----:B---3--:R-:W-:-:S04]  /*188d0*/  LOP3.LUT R8, R0, 0x1f, RZ, 0xc0, !PT ;  /* 0x0000001f00087812 */ /* 0x008fc800078ec0ff */
[----:B------:R-:W-:Y:S01]  /*188e0*/  ISETP.NE.AND P0, PT, R8, 0x1f, PT ;  /* 0x0000001f0800780c */ /* 0x000fe20003f05270 */
[----:B------:R-:W-:-:S12]  /*188f0*/  BRA.DIV UR4, `(.L_x_14675) ;  /* 0x0000004204547947 */ /* 0x000fd8000b800000 */
[----:B0-----:R-:W-:Y:S01]  /*18900*/  IMAD.IADD R9, R27, 0x1, R8 ;  /* 0x000000011b097824 */ /* 0x001fe200078e0208 */
[----:B------:R-:W-:-:S04]  /*18910*/  ULDC UR4, c[0x0][0xc3c] ;  /* 0x00030f0000047ab9 */ /* 0x000fc80000000800 */
        /* <DEDUP_REMOVED lines=36> */
.L_x_14812:
[----:B------:R-:W-:Y:S02]  /*18b60*/  ULDC UR4, c[0x0][0xc38] ;  /* 0x00030e0000047ab9 */ /* 0x000fe40000000800 */
[----:B------:R-:W-:-:S04]  /*18b70*/  IMAD.U32 R4, RZ, RZ, UR4 ;  /* 0x00000004ff047e24 */ /* 0x000fc8000f8e00ff */
[----:B--2---:R-:W-:-:S04]  /*18b80*/  IMAD R3, R14, R4, RZ ;  /* 0x000000040e037224 */ /* 0x004fc800078e02ff */
[----:B------:R-:W-:-:S05]  /*18b90*/  IMAD.IADD R6, R6, 0x1, R3 ;  /* 0x0000000106067824 */ /* 0x000fca00078e0203 */
[----:B------:R-:W-:-:S13]  /*18ba0*/  ISETP.GT.AND P6, PT, R6, R0, PT ;  /* 0x000000000600720c */ /* 0x000fda0003fc4270 */
[----:B------:R-:W-:Y:S05]  /*18bb0*/  @P6 BRA `(.L_x_14676) ;  /* 0x0000000000a46947 */ /* 0x000fea0003800000 */
.L_x_14679:
[----:B0-----:R-:W0:Y:S01]  /*18bc0*/  LDC R2, c[0x0][0xc3c] ;  /* 0x00030f00ff027b82 */ /* 0x001e220000000800 */
[----:B------:R-:W-:-:S05]  /*18bd0*/  VIADD R27, R27, 0x1f ;  /* 0x0000001f1b1b7836 */ /* 0x000fca0000000000 */
[----:B0-----:R-:W-:-:S13]  /*18be0*/  ISETP.GE.AND P6, PT, R27, R2, PT ;  /* 0x000000021b00720c */ /* 0x001fda0003fc6270 */
[----:B------:R-:W-:Y:S05]  /*18bf0*/  @P6 BRA `(.L_x_14677) ;  /* 0x0000000800bc6947 */ /* 0x000fea0003800000 */
[----:B------:R-:W0:Y:S01]  /*18c00*/  S2R R3, SR_TID.X ;  /* 0x0000000000037919 */ /* 0x000e220000002100 */
[----:B------:R-:W-:Y:S02]  /*18c10*/  MOV R25, RZ ;  /* 0x000000ff00197202 */ /* 0x000fe40000000f00 */
        /* <DEDUP_REMOVED lines=29> */
.L_x_14820:
[----:B------:R-:W-:Y:S02]  /*18df0*/  ULDC UR4, c[0x0][0xc38] ;  /* 0x00030e0000047ab9 */ /* 0x000fe40000000800 */
[----:B------:R-:W-:-:S04]  /*18e00*/  IMAD.U32 R4, RZ, RZ, UR4 ;  /* 0x00000004ff047e24 */ /* 0x000fc8000f8e00ff */
[----:B--2---:R-:W-:-:S04]  /*18e10*/  IMAD R3, R14, R4, RZ ;  /* 0x000000040e037224 */ /* 0x004fc800078e02ff */
[----:B------:R-:W-:-:S05]  /*18e20*/  IMAD.IADD R6, R3, 0x1, R6 ;  /* 0x0000000103067824 */ /* 0x000fca00078e0206 */
[----:B------:R-:W-:-:S13]  /*18e30*/  ISETP.GT.AND P6, PT, R6, R0, PT ;  /* 0x000000000600720c */ /* 0x000fda0003fc4270 */
[----:B------:R-:W-:Y:S05]  /*18e40*/  @!P6 BRA `(.L_x_14679) ;  /* 0xfffffffc005ce947 */ /* 0x000fea000383ffff */
.L_x_14676:
[----:B------:R-:W-:Y:S01]  /*18e50*/  IADD3 R6, -R3, R6, RZ ;  /* 0x0000000603067210 */ /* 0x000fe20007ffe1ff */
[----:B------:R-:W-:-:S04]  /*18e60*/  UMOV UR4, 0xffffffff ;  /* 0xffffffff00047882 */ /* 0x000fc80000000000 */
        /* <DEDUP_REMOVED lines=8> */
.L_x_14825:
[----:B------:R-:W-:-:S13]  /*18ef0*/  ISETP.NE.AND P0, PT, R3, RZ, PT ;  /* 0x000000ff0300720c */ /* 0x000fda0003f05270 */
[----:B------:R-:W-:Y:S05]  /*18f00*/  @!P0 BRA `(.L_x_14681) ;  /* 0x0000000000108947 */ /* 0x000fea0003800000 */
[----:B------:R-:W-:Y:S01]  /*18f10*/  UMOV UR4, 0xffffffff ;  /* 0xffffffff00047882 */ /* 0x000fe20000000000 */
[----:B------:R-:W-:Y:S02]  /*18f20*/  VIADD R12, R7, 0xffffffff ;  /* 0xffffffff070c7836 */ /* 0x000fe40000000000 */
[----:B------:R-:W-:Y:S05]  /*18f30*/  BRA.DIV UR4, `(.L_x_14682) ;  /* 0x0000004604147947 */ /* 0x000fea000b800000 */
[----:B------:R0:W0:Y:S02]  /*18f40*/  SHFL.IDX PT, R24, R2, R12, 0x1f ;  /* 0x00001f0c02187589 */ /* 0x00002400000e0000 */
.L_x_14681:
[----:B----4-:R-:W-:Y:S01]  /*18f50*/  ISETP.NE.AND P0, PT, R5, 0x1, PT ;  /* 0x000000010500780c */ /* 0x010fe20003f05270 */
[----:B0-----:R-:W-:-:S04]  /*18f60*/  IMAD R24, R24, R4, R6 ;  /* 0x0000000418187224 */ /* 0x001fc800078e0206 */
[----:B------:R-:W-:-:S08]  /*18f70*/  IMAD.IADD R0, R0, 0x1, -R24 ;  /* 0x0000000100007824 */ /* 0x000fd000078e0a18 */
[----:B------:R-:W-:Y:S05]  /*18f80*/  @!P0 BRA `(.L_x_14683) ;  /* 0x0000000000dc8947 */ /* 0x000fea0003800000 */
[----:B---3--:R-:W-:Y:S01]  /*18f90*/  IABS R6, R25 ;  /* 0x0000001900067213 */ /* 0x008fe20000000000 */
[----:B------:R-:W-:Y:S01]  /*18fa0*/  IMAD.MOV.U32 R2, RZ, RZ, RZ ;  /* 0x000000ffff027224 */ /* 0x000fe200078e00ff */
[----:B------:R-:W-:Y:S02]  /*18fb0*/  IABS R4, R5 ;  /* 0x0000000500047213 */ /* 0x000fe40000000000 */
[----:B--2---:R-:W0:Y:S08]  /*18fc0*/  I2F.RP R7, R6 ;  /* 0x0000000600077306 */ /* 0x004e300000209400 */
[----:B------:R-:W-:Y:S08]  /*18fd0*/  I2F.RP R10, R4 ;  /* 0x00000004000a7306 */ /* 0x000ff00000209400 */
        /* <DEDUP_REMOVED lines=16> */
[----:B------:R-:W-:Y:S01]  /*190e0*/  @!P1 IADD3 R9, R9, -R6, RZ ;  /* 0x8000000609099210 */ /* 0x000fe20007ffe0ff */
[----:B------:R-:W-:Y:S01]  /*190f0*/  @!P1 VIADD R7, R7, 0x1 ;  /* 0x0000000107079836 */ /* 0x000fe20000000000 */
[----:B------:R-:W-:-:S02]  /*19100*/  ISETP.NE.AND P1, PT, R25, RZ, PT ;  /* 0x000000ff1900720c */ /* 0x000fc40003f25270 */
[----:B------:R-:W-:Y:S02]  /*19110*/  ISETP.GE.U32.AND P0, PT, R9, R6, PT ;  /* 0x000000060900720c */ /* 0x000fe40003f06070 */
[----:B------:R-:W-:Y:S01]  /*19120*/  IABS R6, R5 ;  /* 0x0000000500067213 */ /* 0x000fe20000000000 */
[----:B0-----:R-:W-:-:S04]  /*19130*/  IMAD.MOV R9, RZ, RZ, -R3 ;  /* 0x000000ffff097224 */ /* 0x001fc800078e0a03 */
[----:B------:R-:W-:Y:S02]  /*19140*/  IMAD.MOV R6, RZ, RZ, -R6 ;  /* 0x000000ffff067224 */ /* 0x000fe400078e0a06 */
[----:B------:R-:W-:-:S04]  /*19150*/  IMAD R9, R9, R4, RZ ;  /* 0x0000000409097224 */ /* 0x000fc800078e02ff */
[----:B------:R-:W-:Y:S02]  /*19160*/  @P0 VIADD R7, R7, 0x1 ;  /* 0x0000000107070836 */ /* 0x000fe40000000000 */
        /* <DEDUP_REMOVED lines=23> */
[----:B------:R-:W-:Y:S01]  /*192e0*/  IMAD R26, R5, 0x10000, R2 ;  /* 0x00010000051a7824 */ /* 0x000fe200078e0202 */
[----:B------:R-:W-:Y:S06]  /*192f0*/  BRA `(.L_x_14684) ;  /* 0x0000000000f07947 */ /* 0x000fec0003800000 */
.L_x_14683:
        /* <DEDUP_REMOVED lines=11> */
[----:B-1----:R-:W-:Y:S01]  /*193b0*/  IMAD R11, R10, R7, RZ ;  /* 0x000000070a0b7224 */ /* 0x002fe200078e02ff */
[----:B------:R-:W-:-:S03]  /*193c0*/  IABS R10, R5 ;  /* 0x00000005000a7213 */ /* 0x000fc60000000000 */
        /* <DEDUP_REMOVED lines=26> */
[----:B0-----:R-:W-:Y:S01]  /*19570*/  MOV R2, RZ ;  /* 0x000000ff00027202 */ /* 0x001fe20000000f00 */
        /* <DEDUP_REMOVED lines=20> */
.L_x_14684:
[----:B------:R-:W-:-:S05]  /*196c0*/  LOP3.LUT R0, RZ, R3, RZ, 0x33, !PT ;  /* 0x00000003ff007212 */ /* 0x000fca00078e33ff */
[----:B------:R-:W-:Y:S01]  /*196d0*/  IMAD.IADD R25, R25, 0x1, R0 ;  /* 0x0000000119197824 */ /* 0x000fe200078e0200 */
[----:B------:R-:W-:Y:S06]  /*196e0*/  BRA `(.L_x_14685) ;  /* 0x00000000001c7947 */ /* 0x000fec0003800000 */
.L_x_14677:
[----:B------:R-:W-:Y:S01]  /*196f0*/  UMOV UR4, URZ ;  /* 0x0000003f00047c82 */ /* 0x000fe20008000000 */
[----:B------:R-:W-:Y:S01]  /*19700*/  UMOV UR5, URZ ;  /* 0x0000003f00057c82 */ /* 0x000fe20008000000 */
[----:B------:R-:W-:Y:S01]  /*19710*/  ULDC UR6, c[0x0][0xc3c] ;  /* 0x00030f0000067ab9 */ /* 0x000fe20000000800 */
[----:B------:R-:W-:Y:S01]  /*19720*/  IMAD.MOV.U32 R24, RZ, RZ, R0 ;  /* 0x000000ffff187224 */ /* 0x000fe200078e0000 */
[----:B------:R-:W-:Y:S01]  /*19730*/  MOV R25, UR4 ;  /* 0x0000000400197c02 */ /* 0x000fe20008000f00 */
[----:B------:R-:W-:Y:S02]  /*19740*/  IMAD.U32 R26, RZ, RZ, UR5 ;  /* 0x00000005ff1a7e24 */ /* 0x000fe4000f8e00ff */
[----:B------:R-:W-:-:S07]  /*19750*/  IMAD.U32 R27, RZ, RZ, UR6 ;  /* 0x00000006ff1b7e24 */ /* 0x000fce000f8e00ff */
.L_x_14685:
        /* <DEDUP_REMOVED lines=10> */
.L_x_14674:
[----:B------:R-:W-:Y:S02]  /*19800*/  ULDC UR4, c[0x0][0xc3c] ;  /* 0x00030f0000047ab9 */ /* 0x000fe40000000800 */
[----:B----4-:R-:W-:-:S13]  /*19810*/  ISETP.GE.AND P0, PT, R27, UR4, PT ;  /* 0x000000041b007c0c */ /* 0x010fda000bf06270 */
[----:B------:R-:W-:Y:S05]  /*19820*/  @!P0 BRA `(.L_x_14686) ;  /* 0xffffff9c00f08947 */ /* 0x000fea000383ffff */
[----:B------:R-:W-:Y:S05]  /*19830*/  BSYNC B8 ;  /* 0x0000000000087941 */ /* 0x000fea0003800000 */
.L_x_14560:
        /* <DEDUP_REMOVED lines=12> */
.L_x_14828:
[----:B------:R-:W-:Y:S05]  /*19900*/  BSYNC B0 ;  /* 0x0000000000007941 */ /* 0x000fea0003800000 */
.L_x_14687:
[----:B------:R-:W-:-:S03]  /*19910*/  UMOV UR4, 0xffffffff ;  /* 0xffffffff00047882 */ /* 0x000fc60000000000 */
[----:B------:R-:W-:Y:S05]  /*19920*/  BRA.DIV UR4, `(.L_x_14689) ;  /* 0x0000003a04d47947 */ /* 0x000fea000b800000 */
[----:B0-----:R-:W0:Y:S02]  /*19930*/  S2R R0, SR_TID.X ;  /* 0x0000000000007919 */ /* 0x001e240000002100 */
[----:B0-----:R-:W-:-:S04]  /*19940*/  SHF.R.U32.HI R0, RZ, 0x5, R0 ;  /* 0x00000005ff007819 */ /* 0x001fc80000011600 */
[----:B------:R-:W-:-:S05]  /*19950*/  LOP3.LUT R0, R0, 0x3, RZ, 0xc0, !PT ;  /* 0x0000000300007812 */ /* 0x000fca00078ec0ff */
[----:B------:R0:W2:Y:S02]  /*19960*/  SHFL.IDX PT, R14, R0, RZ, 0x1f ;  /* 0x00001fff000e7589 */ /* 0x0000a400000e0000 */
.L_x_14831:
[----:B--2---:R-:W-:-:S13]  /*19970*/  ISETP.NE.AND P0, PT, R14, RZ, PT ;  /* 0x000000ff0e00720c */ /* 0x004fda0003f05270 */
[----:B------:R-:W-:Y:S05]  /*19980*/  @P0 BRA `(.L_x_14407) ;  /* 0x0000000000880947 */ /* 0x000fea0003800000 */
[----:B------:R-:W-:-:S03]  /*19990*/  UMOV UR4, 0xffffffff ;  /* 0xffffffff00047882 */ /* 0x000fc60000000000 */
[----:B------:R-:W-:Y:S05]  /*199a0*/  BRA.DIV UR4, `(.L_x_14690) ;  /* 0x0000003a04e87947 */ /* 0x000fea000b800000 */
[----:B------:R-:W-:-:S13]  /*199b0*/  ELECT P6, URZ, PT ;  /* 0x00000000003f782f */ /* 0x000fda00038c0000 */
.L_x_14834:
[----:B------:R-:W-:Y:S05]  /*199c0*/  @!P6 BRA `(.L_x_14407) ;  /* 0x000000000078e947 */ /* 0x000fea0003800000 */
[----:B0-----:R-:W2:Y:S02]  /*199d0*/  LDL.LU R0, [R1+0x50] ;  /* 0x0000500001007983 */ /* 0x001ea40000300800 */
[----:B--2---:R-:W-:-:S04]  /*199e0*/  LOP3.LUT R0, R0, 0x2, RZ, 0xfc, !PT ;  /* 0x0000000200007812 */ /* 0x004fc800078efcff */
[----:B------:R-:W-:-:S13]  /*199f0*/  ISETP.NE.AND P2, PT, R0, 0x3, PT ;  /* 0x000000030000780c */ /* 0x000fda0003f45270 */
[----:B------:R-:W-:Y:S05]  /*19a00*/  @!P2 BRA `(.L_x_14691) ;  /* 0x000000000004a947 */ /* 0x000fea0003800000 */
[----:B------:R-:W-:Y:S01]  /*19a10*/  BPT.TRAP 0x1 ;  /* 0x000000040000795c */ /* 0x000fe20000300000 */
.L_x_14691:
        /* <DEDUP_REMOVED lines=12> */
.L_x_14835:
[----:B------:R-:W2:Y:S02]  /*19ae0*/  SYNCS.PHASECHK.TRANS64.TRYWAIT P0, [R3+URZ], R0 ;  /* 0x00000000030075a7 */ /* 0x000ea4000800017f */
[----:B--2---:R-:W-:Y:S05]  /*19af0*/  @!P0 BRA `(.L_x_14693) ;  /* 0x0000003800c88947 */ /* 0x004fea0003800000 */
.L_x_14836:
[----:B------:R-:W-:Y:S05]  /*19b00*/  @!P2 BRA `(.L_x_14694) ;  /* 0x000000000004a947 */ /* 0x000fea0003800000 */
[----:B------:R-:W-:Y:S01]  /*19b10*/  BPT.TRAP 0x1 ;  /* 0x000000040000795c */ /* 0x000fe20000300000 */
.L_x_14694:
[----:B--2---:R-:W-:-:S05]  /*19b20*/  IADD3 R3, R9, 0x16860, RZ ;  /* 0x0001686009037810 */ /* 0x004fca0007ffe0ff */
[----:B------:R-:W-:-:S04]  /*19b30*/  IMAD R5, R18, 0x8, R3 ;  /* 0x0000000812057824 */ /* 0x000fc800078e0203 */
[----:B------:R-:W2:Y:S02]  /*19b40*/  SYNCS.PHASECHK.TRANS64.TRYWAIT P0, [R5+URZ], R2 ;  /* 0x00000002050075a7 */ /* 0x000ea4000800017f */
[----:B--2---:R-:W-:Y:S05]  /*19b50*/  @!P0 BRA `(.L_x_14695) ;  /* 0x0000003800c48947 */ /* 0x004fea0003800000 */
.L_x_14837:
[----:B------:R-:W-:-:S07]  /*19b60*/  IMAD R3, R4, 0x8, R3 ;  /* 0x0000000804037824 */ /* 0x000fce00078e0203 */
.L_x_14696:
[----:B----4-:R4:W0:Y:S02]  /*19b70*/  SYNCS.PHASECHK.TRANS64.TRYWAIT P0, [R3+URZ], R0 ;  /* 0x00000000030075a7 */ /* 0x010824000800017f */
[----:B0-----:R-:W-:Y:S05]  /*19b80*/  @!P0 NANOSLEEP.SYNCS 0x989680 ;  /* 0x009896800000895d */ /* 0x001fea0003900000 */
[----:B------:R-:W0:Y:S02]  /*19b90*/  @!P0 SYNCS.PHASECHK.TRANS64 P0, [R3+URZ], R0 ;  /* 0x00000000030085a7 */ /* 0x000e24000800007f */
[----:B0-----:R-:W-:Y:S05]  /*19ba0*/  @!P0 BRA `(.L_x_14696) ;  /* 0xfffffffc00f08947 */ /* 0x001fea000383ffff */
.L_x_14407:
[----:B------:R-:W-:Y:S05]  /*19bb0*/  BSYNC B9 ;  /* 0x0000000000097941 */ /* 0x000fea0003800000 */
.L_x_14404:
[----:B------:R-:W-:Y:S05]  /*19bc0*/  EXIT ;  /* 0x000000000000794d */ /* 0x000fea0003800000 */
.L_x_14427:
[----:B0-----:R0:W1:Y:S02]  /*19bd0*/  SYNCS.PHASECHK.TRANS64.TRYWAIT P6, [R77+URZ+0x16890], R89 ;  /* 0x016890594d0075a7 */ /* 0x00106400080c017f */
[----:B-1----:R-:W-:Y:S05]  /*19be0*/  @!P6 NANOSLEEP.SYNCS 0x989680 ;  /* 0x009896800000e95d */ /* 0x002fea0003900000 */
[----:B------:R-:W1:Y:S02]  /*19bf0*/  @!P6 SYNCS.PHASECHK.TRANS64 P6, [R77+URZ+0x16890], R89 ;  /* 0x016890594d00e5a7 */ /* 0x000e6400080c007f */
[----:B-1----:R-:W-:Y:S05]  /*19c00*/  @!P6 BRA `(.L_x_14427) ;  /* 0xfffffffc00f0e947 */ /* 0x002fea000383ffff */
[----:B------:R-:W-:Y:S05]  /*19c10*/  BRA `(.L_x_14697) ;  /* 0xfffffe9000947947 */ /* 0x000fea000383ffff */
.L_x_14447:
[----:B0-----:R0:W1:Y:S02]  /*19c20*/  SYNCS.PHASECHK.TRANS64.TRYWAIT P5, [R77+URZ+0x16890], R89 ;  /* 0x016890594d0075a7 */ /* 0x00106400080a017f */
[----:B-1----:R-:W-:Y:S05]  /*19c30*/  @!P5 NANOSLEEP.SYNCS 0x989680 ;  /* 0x009896800000d95d */ /* 0x002fea0003900000 */
[----:B------:R-:W1:Y:S02]  /*19c40*/  @!P5 SYNCS.PHASECHK.TRANS64 P5, [R77+URZ+0x16890], R89 ;  /* 0x016890594d00d5a7 */ /* 0x000e6400080a007f */
[----:B-1----:R-:W-:Y:S05]  /*19c50*/  @!P5 BRA `(.L_x_14447) ;  /* 0xfffffffc00f0d947 */ /* 0x002fea000383ffff */
[----:B------:R-:W-:Y:S05]  /*19c60*/  BRA `(.L_x_14698) ;  /* 0xfffffea400047947 */ /* 0x000fea000383ffff */
.L_x_14456:
[----:B-1----:R1:W2:Y:S02]  /*19c70*/  SYNCS.PHASECHK.TRANS64.TRYWAIT P4, [R77+URZ+0x16890], R89 ;  /* 0x016890594d0075a7 */ /* 0x0022a4000808017f */
[----:B--2---:R-:W-:Y:S05]  /*19c80*/  @!P4 NANOSLEEP.SYNCS 0x989680 ;  /* 0x009896800000c95d */ /* 0x004fea0003900000 */
[----:B------:R-:W2:Y:S02]  /*19c90*/  @!P4 SYNCS.PHASECHK.TRANS64 P4, [R77+URZ+0x16890], R89 ;  /* 0x016890594d00c5a7 */ /* 0x000ea4000808007f */
[----:B--2---:R-:W-:Y:S05]  /*19ca0*/  @!P4 BRA `(.L_x_14456) ;  /* 0xfffffffc00f0c947 */ /* 0x004fea000383ffff */
[----:B------:R-:W-:Y:S05]  /*19cb0*/  BRA `(.L_x_14699) ;  /* 0xfffffeb4002c7947 */ /* 0x000fea000383ffff */
.L_x_14462:
[----:B--2---:R2:W3:Y:S02]  /*19cc0*/  SYNCS.PHASECHK.TRANS64.TRYWAIT P3, [R77+URZ+0x168b0], R89 ;  /* 0x0168b0594d0075a7 */ /* 0x0044e4000806017f */
[----:B---3--:R-:W-:Y:S05]  /*19cd0*/  @!P3 NANOSLEEP.SYNCS 0x989680 ;  /* 0x009896800000b95d */ /* 0x008fea0003900000 */
[----:B------:R-:W3:Y:S02]  /*19ce0*/  @!P3 SYNCS.PHASECHK.TRANS64 P3, [R77+URZ+0x168b0], R89 ;  /* 0x0168b0594d00b5a7 */ /* 0x000ee4000806007f */
[----:B---3--:R-:W-:Y:S05]  /*19cf0*/  @!P3 BRA `(.L_x_14462) ;  /* 0xfffffffc00f0b947 */ /* 0x008fea000383ffff */
[----:B------:R-:W-:Y:S05]  /*19d00*/  BRA `(.L_x_14700) ;  /* 0xfffffeb400c07947 */ /* 0x000fea000383ffff */
.L_x_14472:
        /* <DEDUP_REMOVED lines=13> */
.L_x_14702:
[----:B------:R-:W-:Y:S05]  /*19de0*/  BSYNC B0 ;  /* 0x0000000000007941 */ /* 0x000fea0003800000 */
.L_x_14701:
[----:B------:R-:W-:Y:S01]  /*19df0*/  IMAD.MOV.U32 R157, RZ, RZ, R14 ;  /* 0x000000ffff9d7224 */ /* 0x000fe200078e000e */
[----:B------:R-:W-:Y:S06]  /*19e00*/  BRA `(.L_x_14703) ;  /* 0xfffffebc00cc7947 */ /* 0x000fec000383ffff */
.L_x_14484:
        /* <DEDUP_REMOVED lines=8> */
.L_x_14705:
[----:B------:R-:W-:Y:S05]  /*19e90*/  BSYNC B1 ;  /* 0x0000000000017941 */ /* 0x000fea0003800000 */
.L_x_14704:
        /* <DEDUP_REMOVED lines=8> */
.L_x_14706:
[----:B------:R-:W-:Y:S01]  /*19f20*/  IMAD.MOV.U32 R13, RZ, RZ, R8 ;  /* 0x000000ffff0d7224 */ /* 0x000fe200078e0008 */
[----:B------:R-:W-:-:S07]  /*19f30*/  MOV R0, R14 ;  /* 0x0000000e00007202 */ /* 0x000fce0000000f00 */
[----:B------:R-:W-:Y:S05]  /*19f40*/  WARPSYNC.COLLECTIVE R15, `(.L_x_14707) ;  /* 0x000000000f087348 */ /* 0x000fea0003c00000 */
[----:B------:R0:W1:Y:S02]  /*19f50*/  SHFL.IDX P6, R14, R13, R12, R11 ;  /* 0x0000000c0d0e7389 */ /* 0x00006400000c000b */
[----:B01----:R-:W-:Y:S01]  /*19f60*/  ENDCOLLECTIVE ;  /* 0x000000000000791b */ /* 0x003fe20003800000 */
.L_x_14707:
[----:B------:R-:W-:Y:S02]  /*19f70*/  IMAD.MOV.U32 R13, RZ, RZ, R7 ;  /* 0x000000ffff0d7224 */ /* 0x000fe400078e0007 */
[----:B------:R-:W-:-:S07]  /*19f80*/  IMAD.MOV.U32 R5, RZ, RZ, R14 ;  /* 0x000000ffff057224 */ /* 0x000fce00078e000e */
[----:B------:R-:W-:Y:S05]  /*19f90*/  WARPSYNC.COLLECTIVE R15, `(.L_x_14708) ;  /* 0x000000000f087348 */ /* 0x000fea0003c00000 */
[----:B------:R0:W1:Y:S02]  /*19fa0*/  SHFL.IDX P6, R14, R13, R12, R11 ;  /* 0x0000000c0d0e7389 */ /* 0x00006400000c000b */
[----:B01----:R-:W-:Y:S01]  /*19fb0*/  ENDCOLLECTIVE ;  /* 0x000000000000791b */ /* 0x003fe20003800000 */
.L_x_14708:
[----:B------:R-:W-:Y:S05]  /*19fc0*/  BRA `(.L_x_14709) ;  /* 0xfffffec400507947 */ /* 0x000fea000383ffff */
.L_x_14487:
        /* <DEDUP_REMOVED lines=8> */
.L_x_14711:
[----:B------:R-:W-:Y:S05]  /*1a050*/  BSYNC B1 ;  /* 0x0000000000017941 */ /* 0x000fea0003800000 */
.L_x_14710:
        /* <DEDUP_REMOVED lines=8> */
.L_x_14712:
[----:B------:R-:W-:Y:S02]  /*1a0e0*/  IMAD.MOV.U32 R13, RZ, RZ, R8 ;  /* 0x000000ffff0d7224 */ /* 0x000fe400078e0008 */
[----:B------:R-:W-:-:S07]  /*1a0f0*/  IMAD.MOV.U32 R0, RZ, RZ, R14 ;  /* 0x000000ffff007224 */ /* 0x000fce00078e000e */
[----:B------:R-:W-:Y:S05]  /*1a100*/  WARPSYNC.COLLECTIVE R15, `(.L_x_14713) ;  /* 0x000000000f087348 */ /* 0x000fea0003c00000 */
[----:B------:R0:W1:Y:S02]  /*1a110*/  SHFL.IDX P6, R14, R13, R12, R11 ;  /* 0x0000000c0d0e7389 */ /* 0x00006400000c000b */
[----:B01----:R-:W-:Y:S01]  /*1a120*/  ENDCOLLECTIVE ;  /* 0x000000000000791b */ /* 0x003fe20003800000 */
.L_x_14713:
[----:B------:R-:W-:Y:S02]  /*1a130*/  IMAD.MOV.U32 R13, RZ, RZ, R7 ;  /* 0x000000ffff0d7224 */ /* 0x000fe400078e0007 */
[----:B------:R-:W-:-:S07]  /*1a140*/  IMAD.MOV.U32 R5, RZ, RZ, R14 ;  /* 0x000000ffff057224 */ /* 0x000fce00078e000e */
[----:B------:R-:W-:Y:S05]  /*1a150*/  WARPSYNC.COLLECTIVE R15, `(.L_x_14714) ;  /* 0x000000000f087348 */ /* 0x000fea0003c00000 */
[----:B------:R0:W1:Y:S02]  /*1a160*/  SHFL.IDX P6, R14, R13, R12, R11 ;  /* 0x0000000c0d0e7389 */ /* 0x00006400000c000b */
[----:B01----:R-:W-:Y:S01]  /*1a170*/  ENDCOLLECTIVE ;  /* 0x000000000000791b */ /* 0x003fe20003800000 */
.L_x_14714:
[----:B------:R-:W-:Y:S05]  /*1a180*/  BRA `(.L_x_14715) ;  /* 0xfffffec400bc7947 */ /* 0x000fea000383ffff */
.L_x_14491:
[----:B0-----:R0:W1:Y:S02]  /*1a190*/  SYNCS.PHASECHK.TRANS64.TRYWAIT P0, [R2+URZ+0x16800], R37 ;  /* 0x01680025020075a7 */ /* 0x001064000800017f */
[----:B-1----:R-:W-:Y:S05]  /*1a1a0*/  @!P0 NANOSLEEP.SYNCS 0x989680 ;  /* 0x009896800000895d */ /* 0x002fea0003900000 */
[----:B------:R-:W1:Y:S02]  /*1a1b0*/  @!P0 SYNCS.PHASECHK.TRANS64 P0, [R2+URZ+0x16800], R37 ;  /* 0x01680025020085a7 */ /* 0x000e64000800007f */
[----:B-1----:R-:W-:Y:S05]  /*1a1c0*/  @!P0 BRA `(.L_x_14491) ;  /* 0xfffffffc00f08947 */ /* 0x002fea000383ffff */
[----:B------:R-:W-:Y:S05]  /*1a1d0*/  BRA `(.L_x_14716) ;  /* 0xfffffec800c47947 */ /* 0x000fea000383ffff */
.L_x_14499:
[----:B------:R-:W0:Y:S01]  /*1a1e0*/  LDC R41, c[0x0][0x3f4] ;  /* 0x0000fd00ff297b82 */ /* 0x000e220000000800 */
[----:B------:R-:W-:Y:S01]  /*1a1f0*/  BSSY B1, `(.L_x_14717) ;  /* 0x0000008000017945 */ /* 0x000fe20003800000 */
[----:B------:R-:W-:Y:S01]  /*1a200*/  IMAD.MOV.U32 R13, RZ, RZ, R26 ;  /* 0x000000ffff0d7224 */ /* 0x000fe200078e001a */
[----:B------:R-:W-:Y:S01]  /*1a210*/  MOV R12, RZ ;  /* 0x000000ff000c7202 */ /* 0x000fe20000000f00 */
[----:B------:R-:W-:Y:S02]  /*1a220*/  IMAD.MOV.U32 R11, RZ, RZ, 0x1c1f ;  /* 0x00001c1fff0b7424 */ /* 0x000fe400078e00ff */
[----:B------:R-:W-:-:S07]  /*1a230*/  IMAD.MOV.U32 R15, RZ, RZ, -0x1 ;  /* 0xffffffffff0f7424 */ /* 0x000fce00078e00ff */
[----:B0-----:R-:W-:Y:S05]  /*1a240*/  WARPSYNC.COLLECTIVE R15, `(.L_x_14718) ;  /* 0x000000000f087348 */ /* 0x001fea0003c00000 */
[----:B------:R1:W2:Y:S02]  /*1a250*/  SHFL.IDX P6, R14, R13, R12, R11 ;  /* 0x0000000c0d0e7389 */ /* 0x0002a400000c000b */
[----:B012---:R-:W-:Y:S01]  /*1a260*/  ENDCOLLECTIVE ;  /* 0x000000000000791b */ /* 0x007fe20003800000 */
.L_x_14718:
[----:B------:R-:W-:Y:S05]  /*1a270*/  BSYNC B1 ;  /* 0x0000000000017941 */ /* 0x000fea0003800000 */
.L_x_14717:
[----:B------:R0:W5:Y:S01]  /*1a280*/  LDL R8, [R1+0x20] ;  /* 0x0000200001087983 */ /* 0x0001620000100800 */
[----:B------:R-:W-:Y:S01]  /*1a290*/  IMAD.MOV.U32 R13, RZ, RZ, R25 ;  /* 0x000000ffff0d7224 */ /* 0x000fe200078e0019 */
[----:B------:R-:W-:Y:S01]  /*1a2a0*/  ISETP.GE.AND P0, PT, R16, R41, PT ;  /* 0x000000291000720c */ /* 0x000fe20003f06270 */
[----:B------:R-:W-:Y:S02]  /*1a2b0*/  IMAD.MOV.U32 R12, RZ, RZ, RZ ;  /* 0x000000ffff0c7224 */ /* 0x000fe400078e00ff */
[----:B------:R-:W-:Y:S02]  /*1a2c0*/  IMAD.MOV.U32 R11, RZ, RZ, 0x1c1f ;  /* 0x00001c1fff0b7424 */ /* 0x000fe400078e00ff */
[----:B------:R-:W-:Y:S02]  /*1a2d0*/  IMAD.MOV.U32 R15, RZ, RZ, -0x1 ;  /* 0xffffffffff0f7424 */ /* 0x000fe400078e00ff */
[----:B0-----:R-:W-:-:S07]  /*1a2e0*/  IMAD.MOV.U32 R0, RZ, RZ, R14 ;  /* 0x000000ffff007224 */ /* 0x001fce00078e000e */
[----:B-----5:R-:W-:Y:S05]  /*1a2f0*/  WARPSYNC.COLLECTIVE R15, `(.L_x_14719) ;  /* 0x000000000f087348 */ /* 0x020fea0003c00000 */
[----:B------:R0:W1:Y:S02]  /*1a300*/  SHFL.IDX P6, R14, R13, R12, R11 ;  /* 0x0000000c0d0e7389 */ /* 0x00006400000c000b */
[----:B01---5:R-:W-:Y:S01]  /*1a310*/  ENDCOLLECTIVE ;  /* 0x000000000000791b */ /* 0x023fe20003800000 */
.L_x_14719:
[----:B------:R-:W-:Y:S01]  /*1a320*/  MOV R13, R24 ;  /* 0x00000018000d7202 */ /* 0x000fe20000000f00 */
[----:B------:R-:W-:-:S07]  /*1a330*/  IMAD.MOV.U32 R3, RZ, RZ, R14 ;  /* 0x000000ffff037224 */ /* 0x000fce00078e000e */
[----:B------:R-:W-:Y:S05]  /*1a340*/  WARPSYNC.COLLECTIVE R15, `(.L_x_14720) ;  /* 0x000000000f087348 */ /* 0x000fea0003c00000 */
[----:B------:R0:W1:Y:S02]  /*1a350*/  SHFL.IDX P6, R14, R13, R12, R11 ;  /* 0x0000000c0d0e7389 */ /* 0x00006400000c000b */
[----:B01----:R-:W-:Y:S01]  /*1a360*/  ENDCOLLECTIVE ;  /* 0x000000000000791b */ /* 0x003fe20003800000 */
.L_x_14720:
[----:B------:R-:W-:Y:S02]  /*1a370*/  IMAD.MOV.U32 R13, RZ, RZ, R27 ;  /* 0x000000ffff0d7224 */ /* 0x000fe400078e001b */
[----:B------:R-:W-:-:S07]  /*1a380*/  IMAD.MOV.U32 R4, RZ, RZ, R14 ;  /* 0x000000ffff047224 */ /* 0x000fce00078e000e */
[----:B------:R-:W-:Y:S05]  /*1a390*/  WARPSYNC.COLLECTIVE R15, `(.L_x_14721) ;  /* 0x000000000f087348 */ /* 0x000fea0003c00000 */
[----:B------:R0:W1:Y:S02]  /*1a3a0*/  SHFL.IDX P6, R14, R13, R12, R11 ;  /* 0x0000000c0d0e7389 */ /* 0x00006400000c000b */
[----:B01----:R-:W-:Y:S01]  /*1a3b0*/  ENDCOLLECTIVE ;  /* 0x000000000000791b */ /* 0x003fe20003800000 */
.L_x_14721:
[----:B------:R-:W-:-:S05]  /*1a3c0*/  IMAD R32, R8, R32, RZ ;  /* 0x0000002008207224 */ /* 0x000fca00078e02ff */
[----:B------:R-:W-:-:S13]  /*1a3d0*/  ISETP.GE.OR P1, PT, R39, R32, P0 ;  /* 0x000000202700720c */ /* 0x000fda0000726670 */
[C---:B------:R-:W-:Y:S01]  /*1a3e0*/  @!P1 IMAD.SHL.U32 R5, R16.reuse, 0x2, RZ ;  /* 0x0000000210059824 */ /* 0x040fe200078e00ff */
[----:B------:R-:W-:-:S04]  /*1a3f0*/  @!P1 SHF.L.U64.HI R21, R16, 0x1, R43 ;  /* 0x0000000110159819 */ /* 0x000fc8000001022b */
[----:B------:R-:W-:-:S05]  /*1a400*/  @!P1 IADD3 R6, P2, R3, R5, RZ ;  /* 0x0000000503069210 */ /* 0x000fca0007f5e0ff */
[----:B------:R-:W-:-:S05]  /*1a410*/  @!P1 IMAD.X R7, R0, 0x1, R21, P2 ;  /* 0x0000000100079824 */ /* 0x000fca00010e0615 */
        /* <DEDUP_REMOVED lines=9> */
[----:B------:R-:W-:Y:S02]  /*1a4b0*/  CS2R R20, SRZ ;  /* 0x0000000000147805 */ /* 0x000fe4000001ff00 */
[----:B------:R-:W-:Y:S01]  /*1a4c0*/  CS2R R30, SRZ ;  /* 0x00000000001e7805 */ /* 0x000fe2000001ff00 */
[----:B0-----:R-:W-:Y:S02]  /*1a4d0*/  IMAD.MOV.U32 R15, RZ, RZ, -0x1 ;  /* 0xffffffffff0f7424 */ /* 0x001fe400078e00ff */
[----:B--2---:R-:W-:-:S02]  /*1a4e0*/  @!P1 IMAD.MOV.U32 R37, RZ, RZ, R11 ;  /* 0x000000ffff259224 */ /* 0x004fc400078e000b */
[----:B------:R-:W-:Y:S02]  /*1a4f0*/  IMAD.MOV.U32 R11, RZ, RZ, 0x1c1f ;  /* 0x00001c1fff0b7424 */ /* 0x000fe400078e00ff */
[----:B------:R-:W-:Y:S02]  /*1a500*/  @!P1 IMAD.MOV.U32 R34, RZ, RZ, R8 ;  /* 0x000000ffff229224 */ /* 0x000fe400078e0008 */
[----:B------:R-:W-:-:S07]  /*1a510*/  @!P1 IMAD.MOV.U32 R35, RZ, RZ, R9 ;  /* 0x000000ffff239224 */ /* 0x000fce00078e0009 */
[----:B-----5:R-:W-:Y:S05]  /*1a520*/  WARPSYNC.COLLECTIVE R15, `(.L_x_14722) ;  /* 0x000000000f087348 */ /* 0x020fea0003c00000 */
[----:B------:R0:W1:Y:S02]  /*1a530*/  SHFL.IDX P6, R14, R13, R12, R11 ;  /* 0x0000000c0d0e7389 */ /* 0x00006400000c000b */
[----:B01---5:R-:W-:Y:S01]  /*1a540*/  ENDCOLLECTIVE ;  /* 0x000000000000791b */ /* 0x023fe20003800000 */
.L_x_14722:
[----:B------:R-:W-:Y:S01]  /*1a550*/  @!P1 IMAD.MOV.U32 R36, RZ, RZ, R10 ;  /* 0x000000ffff249224 */ /* 0x000fe200078e000a */
[----:B------:R-:W-:Y:S01]  /*1a560*/  MOV R0, R34 ;  /* 0x0000002200007202 */ /* 0x000fe20000000f00 */
[----:B------:R-:W-:Y:S02]  /*1a570*/  IMAD.MOV.U32 R3, RZ, RZ, R35 ;  /* 0x000000ffff037224 */ /* 0x000fe400078e0023 */
[----:B------:R-:W-:Y:S01]  /*1a580*/  IMAD.MOV.U32 R8, RZ, RZ, R36 ;  /* 0x000000ffff087224 */ /* 0x000fe200078e0024 */
[----:B------:R-:W-:Y:S01]  /*1a590*/  PRMT R42, R0, 0x7610, R42 ;  /* 0x00007610002a7816 */ /* 0x000fe2000000002a */
[----:B------:R-:W-:Y:S01]  /*1a5a0*/  IMAD.MOV.U32 R9, RZ, RZ, R37 ;  /* 0x000000ffff097224 */ /* 0x000fe200078e0025 */
[----:B------:R-:W-:Y:S01]  /*1a5b0*/  PRMT R45, R45, 0x5410, R3 ;  /* 0x000054102d2d7816 */ /* 0x000fe20000000003 */
[----:B------:R-:W-:Y:S01]  /*1a5c0*/  @!P1 IMAD.MOV.U32 R30, RZ, RZ, R4 ;  /* 0x000000ffff1e9224 */ /* 0x000fe200078e0004 */
[----:B------:R-:W-:Y:S01]  /*1a5d0*/  @!P1 MOV R20, R6 ;  /* 0x0000000600149202 */ /* 0x000fe20000000f00 */
[----:B------:R-:W-:Y:S01]  /*1a5e0*/  @!P1 IMAD.MOV.U32 R31, RZ, RZ, R5 ;  /* 0x000000ffff1f9224 */ /* 0x000fe200078e0005 */
[----:B------:R-:W-:Y:S01]  /*1a5f0*/  PRMT R33, R8, 0x5410, R9 ;  /* 0x0000541008217816 */ /* 0x000fe20000000009 */
[----:B------:R-:W-:Y:S01]  /*1a600*/  @!P1 IMAD.MOV.U32 R21, RZ, RZ, R7 ;  /* 0x000000ffff159224 */ /* 0x000fe200078e0007 */
[----:B------:R-:W-:Y:S01]  /*1a610*/  MOV R13, R25 ;  /* 0x00000019000d7202 */ /* 0x000fe20000000f00 */
[----:B------:R-:W-:-:S02]  /*1a620*/  IMAD.MOV.U32 R4, RZ, RZ, R30 ;  /* 0x000000ffff047224 */ /* 0x000fc400078e001e */
[----:B------:R-:W-:Y:S02]  /*1a630*/  IMAD.MOV.U32 R5, RZ, RZ, R31 ;  /* 0x000000ffff057224 */ /* 0x000fe400078e001f */
[----:B------:R-:W-:Y:S02]  /*1a640*/  IMAD.MOV.U32 R6, RZ, RZ, R20 ;  /* 0x000000ffff067224 */ /* 0x000fe400078e0014 */
[----:B------:R-:W-:Y:S01]  /*1a650*/  IMAD.MOV.U32 R7, RZ, RZ, R21 ;  /* 0x000000ffff077224 */ /* 0x000fe200078e0015 */
[----:B------:R-:W-:Y:S01]  /*1a660*/  PRMT R45, R5, 0x7610, R45 ;  /* 0x00007610052d7816 */ /* 0x000fe2000000002d */
[----:B------:R-:W-:Y:S01]  /*1a670*/  IMAD.MOV.U32 R0, RZ, RZ, R14 ;  /* 0x000000ffff007224 */ /* 0x000fe200078e000e */
[----:B------:R-:W-:-:S07]  /*1a680*/  PRMT R56, R4, 0x5410, R6 ;  /* 0x0000541004387816 */ /* 0x000fce0000000006 */
[----:B------:R-:W-:Y:S05]  /*1a690*/  WARPSYNC.COLLECTIVE R15, `(.L_x_14723) ;  /* 0x000000000f087348 */ /* 0x000fea0003c00000 */
[----:B------:R0:W1:Y:S02]  /*1a6a0*/  SHFL.IDX P6, R14, R13, R12, R11 ;  /* 0x0000000c0d0e7389 */ /* 0x00006400000c000b */
[----:B01----:R-:W-:Y:S01]  /*1a6b0*/  ENDCOLLECTIVE ;  /* 0x000000000000791b */ /* 0x003fe20003800000 */
.L_x_14723:
[----:B------:R-:W-:Y:S02]  /*1a6c0*/  PRMT R42, R42, 0x5410, R7 ;  /* 0x000054102a2a7816 */ /* 0x000fe40000000007 */
[----:B------:R-:W-:Y:S01]  /*1a6d0*/  CS2R R4, SRZ ;  /* 0x0000000000047805 */ /* 0x000fe2000001ff00 */
[----:B------:R-:W-:Y:S02]  /*1a6e0*/  IMAD.MOV.U32 R13, RZ, RZ, R24 ;  /* 0x000000ffff0d7224 */ /* 0x000fe400078e0018 */
[----:B------:R-:W-:-:S07]  /*1a6f0*/  IMAD.MOV.U32 R3, RZ, RZ, R14 ;  /* 0x000000ffff037224 */ /* 0x000fce00078e000e */
[----:B------:R-:W-:Y:S05]  /*1a700*/  WARPSYNC.COLLECTIVE R15, `(.L_x_14724) ;  /* 0x000000000f087348 */ /* 0x000fea0003c00000 */
[----:B------:R0:W1:Y:S02]  /*1a710*/  SHFL.IDX P6, R14, R13, R12, R11 ;  /* 0x0000000c0d0e7389 */ /* 0x00006400000c000b */
[----:B01----:R-:W-:Y:S01]  /*1a720*/  ENDCOLLECTIVE ;  /* 0x000000000000791b */ /* 0x003fe20003800000 */
.L_x_14724:
[----:B------:R-:W-:Y:S02]  /*1a730*/  IMAD.MOV.U32 R13, RZ, RZ, R27 ;  /* 0x000000ffff0d7224 */ /* 0x000fe400078e001b */
[----:B------:R-:W-:-:S07]  /*1a740*/  IMAD.MOV.U32 R24, RZ, RZ, R14 ;  /* 0x000000ffff187224 */ /* 0x000fce00078e000e */
[----:B------:R-:W-:Y:S05]  /*1a750*/  WARPSYNC.COLLECTIVE R15, `(.L_x_14725) ;  /* 0x000000000f087348 */ /* 0x000fea0003c00000 */
[----:B------:R0:W1:Y:S02]  /*1a760*/  SHFL.IDX P6, R14, R13, R12, R11 ;  /* 0x0000000c0d0e7389 */ /* 0x00006400000c000b */
[----:B01----:R-:W-:Y:S01]  /*1a770*/  ENDCOLLECTIVE ;  /* 0x000000000000791b */ /* 0x003fe20003800000 */
.L_x_14725:
[----:B------:R-:W-:Y:S05]  /*1a780*/  BRA `(.L_x_14726) ;  /* 0xfffffed400ac7947 */ /* 0x000fea000383ffff */
.L_x_14503:
[----:B0-----:R0:W1:Y:S02]  /*1a790*/  SYNCS.PHASECHK.TRANS64.TRYWAIT P1, [R2+URZ+0x16800], R13 ;  /* 0x0168000d020075a7 */ /* 0x001064000802017f */
[----:B-1----:R-:W-:Y:S05]  /*1a7a0*/  @!P1 NANOSLEEP.SYNCS 0x989680 ;  /* 0x009896800000995d */ /* 0x002fea0003900000 */
[----:B------:R-:W1:Y:S02]  /*1a7b0*/  @!P1 SYNCS.PHASECHK.TRANS64 P1, [R2+URZ+0x16800], R13 ;  /* 0x0168000d020095a7 */ /* 0x000e64000802007f */
[----:B-1----:R-:W-:Y:S05]  /*1a7c0*/  @!P1 BRA `(.L_x_14503) ;  /* 0xfffffffc00f09947 */ /* 0x002fea000383ffff */
[----:B------:R-:W-:Y:S05]  /*1a7d0*/  BRA `(.L_x_14727) ;  /* 0xfffffed8004c7947 */ /* 0x000fea000383ffff */
.L_x_14509:
[----:B-1----:R1:W2:Y:S02]  /*1a7e0*/  SYNCS.PHASECHK.TRANS64.TRYWAIT P2, [R10+URZ+0x16830], R3 ;  /* 0x016830030a0075a7 */ /* 0x0022a4000804017f */
[----:B--2---:R-:W-:Y:S05]  /*1a7f0*/  @!P2 NANOSLEEP.SYNCS 0x989680 ;  /* 0x009896800000a95d */ /* 0x004fea0003900000 */
[----:B------:R-:W2:Y:S02]  /*1a800*/  @!P2 SYNCS.PHASECHK.TRANS64 P2, [R10+URZ+0x16830], R3 ;  /* 0x016830030a00a5a7 */ /* 0x000ea4000804007f */
[----:B--2---:R-:W-:Y:S05]  /*1a810*/  @!P2 BRA `(.L_x_14509) ;  /* 0xfffffffc00f0a947 */ /* 0x004fea000383ffff */
[----:B------:R-:W-:Y:S05]  /*1a820*/  BRA `(.L_x_14508) ;  /* 0xfffffee400c87947 */ /* 0x000fea000383ffff */
.L_x_14515:
[----:B-1----:R1:W2:Y:S02]  /*1a830*/  SYNCS.PHASECHK.TRANS64.TRYWAIT P4, [R0+URZ+0x16830], R3 ;  /* 0x01683003000075a7 */ /* 0x0022a4000808017f */
[----:B--2---:R-:W-:Y:S05]  /*1a840*/  @!P4 NANOSLEEP.SYNCS 0x989680 ;  /* 0x009896800000c95d */ /* 0x004fea0003900000 */
[----:B------:R-:W2:Y:S02]  /*1a850*/  @!P4 SYNCS.PHASECHK.TRANS64 P4, [R0+URZ+0x16830], R3 ;  /* 0x016830030000c5a7 */ /* 0x000ea4000808007f */
[----:B--2---:R-:W-:Y:S05]  /*1a860*/  @!P4 BRA `(.L_x_14515) ;  /* 0xfffffffc00f0c947 */ /* 0x004fea000383ffff */
[----:B------:R-:W-:Y:S05]  /*1a870*/  BRA `(.L_x_14514) ;  /* 0xffffff08007c7947 */ /* 0x000fea000383ffff */
.L_x_14519:
[----:B-1----:R1:W2:Y:S02]  /*1a880*/  SYNCS.PHASECHK.TRANS64.TRYWAIT P3, [R3+URZ+0x16850], R0 ;  /* 0x01685000030075a7 */ /* 0x0022a4000806017f */
[----:B--2---:R-:W-:Y:S05]  /*1a890*/  @!P3 NANOSLEEP.SYNCS 0x989680 ;  /* 0x009896800000b95d */ /* 0x004fea0003900000 */
[----:B------:R-:W2:Y:S02]  /*1a8a0*/  @!P3 SYNCS.PHASECHK.TRANS64 P3, [R3+URZ+0x16850], R0 ;  /* 0x016850000300b5a7 */ /* 0x000ea4000806007f */
[----:B--2---:R-:W-:Y:S05]  /*1a8b0*/  @!P3 BRA `(.L_x_14519) ;  /* 0xfffffffc00f0b947 */ /* 0x004fea000383ffff */
[----:B------:R-:W-:Y:S05]  /*1a8c0*/  BRA `(.L_x_14516) ;  /* 0xffffff0c00507947 */ /* 0x000fea000383ffff */
.L_x_14526:
[----:B-1----:R1:W2:Y:S02]  /*1a8d0*/  SYNCS.PHASECHK.TRANS64.TRYWAIT P3, [R0+URZ+0x16830], R3 ;  /* 0x01683003000075a7 */ /* 0x0022a4000806017f */
[----:B--2---:R-:W-:Y:S05]  /*1a8e0*/  @!P3 NANOSLEEP.SYNCS 0x989680 ;  /* 0x009896800000b95d */ /* 0x004fea0003900000 */
[----:B------:R-:W2:Y:S02]  /*1a8f0*/  @!P3 SYNCS.PHASECHK.TRANS64 P3, [R0+URZ+0x16830], R3 ;  /* 0x016830030000b5a7 */ /* 0x000ea4000806007f */
[----:B--2---:R-:W-:Y:S05]  /*1a900*/  @!P3 BRA `(.L_x_14526) ;  /* 0xfffffffc00f0b947 */ /* 0x004fea000383ffff */
[----:B------:R-:W-:Y:S05]  /*1a910*/  BRA `(.L_x_14525) ;  /* 0xffffff3000947947 */ /* 0x000fea000383ffff */
.L_x_14530:
[----:B-1----:R1:W2:Y:S02]  /*1a920*/  SYNCS.PHASECHK.TRANS64.TRYWAIT P2, [R3+URZ+0x16850], R0 ;  /* 0x01685000030075a7 */ /* 0x0022a4000804017f */
[----:B--2---:R-:W-:Y:S05]  /*1a930*/  @!P2 NANOSLEEP.SYNCS 0x989680 ;  /* 0x009896800000a95d */ /* 0x004fea0003900000 */
[----:B------:R-:W2:Y:S02]  /*1a940*/  @!P2 SYNCS.PHASECHK.TRANS64 P2, [R3+URZ+0x16850], R0 ;  /* 0x016850000300a5a7 */ /* 0x000ea4000804007f */
[----:B--2---:R-:W-:Y:S05]  /*1a950*/  @!P2 BRA `(.L_x_14530) ;  /* 0xfffffffc00f0a947 */ /* 0x004fea000383ffff */
[----:B------:R-:W-:Y:S05]  /*1a960*/  BRA `(.L_x_14527) ;  /* 0xffffff3400687947 */ /* 0x000fea000383ffff */
.L_x_14535:
[----:B-1----:R1:W2:Y:S02]  /*1a970*/  SYNCS.PHASECHK.TRANS64.TRYWAIT P0, [R13+URZ+0x16850], R6 ;  /* 0x016850060d0075a7 */ /* 0x0022a4000800017f */
[----:B--2---:R-:W-:Y:S05]  /*1a980*/  @!P0 NANOSLEEP.SYNCS 0x989680 ;  /* 0x009896800000895d */ /* 0x004fea0003900000 */
[----:B------:R-:W2:Y:S02]  /*1a990*/  @!P0 SYNCS.PHASECHK.TRANS64 P0, [R13+URZ+0x16850], R6 ;  /* 0x016850060d0085a7 */ /* 0x000ea4000800007f */
[----:B--2---:R-:W-:Y:S05]  /*1a9a0*/  @!P0 BRA `(.L_x_14535) ;  /* 0xfffffffc00f08947 */ /* 0x004fea000383ffff */
[----:B------:R-:W-:Y:S05]  /*1a9b0*/  BRA `(.L_x_14534) ;  /* 0xffffff50001c7947 */ /* 0x000fea000383ffff */
.L_x_14540:
[----:B------:R-:W-:Y:S01]  /*1a9c0*/  IMAD.MOV.U32 R13, RZ, RZ, R41 ;  /* 0x000000ffff0d7224 */ /* 0x000fe200078e0029 */
[----:B------:R-:W-:Y:S01]  /*1a9d0*/  MOV R15, 0xffffffff ;  /* 0xffffffff000f7802 */ /* 0x000fe20000000f00 */
[----:B------:R-:W-:Y:S01]  /*1a9e0*/  IMAD.MOV.U32 R12, RZ, RZ, RZ ;  /* 0x000000ffff0c7224 */ /* 0x000fe200078e00ff */
[----:B------:R-:W-:Y:S01]  /*1a9f0*/  IADD3 R42, R45, R51, RZ ;  /* 0x000000332d2a7210 */ /* 0x000fe20007ffe0ff */
[----:B------:R-:W-:-:S04]  /*1aa00*/  IMAD.MOV.U32 R11, RZ, RZ, 0x181f ;  /* 0x0000181fff0b7424 */ /* 0x000fc800078e00ff */
[----:B------:R-:W-:-:S07]  /*1aa10*/  VIADD R20, R42, 0x30 ;  /* 0x000000302a147836 */ /* 0x000fce0000000000 */
[----:B0----5:R-:W-:Y:S05]  /*1aa20*/  WARPSYNC.COLLECTIVE R15, `(.L_x_14728) ;  /* 0x000000000f087348 */ /* 0x021fea0003c00000 */
[----:B------:R1:W2:Y:S02]  /*1aa30*/  SHFL.IDX P6, R14, R13, R12, R11 ;  /* 0x0000000c0d0e7389 */ /* 0x0002a400000c000b */
[----:B012--5:R-:W-:Y:S01]  /*1aa40*/  ENDCOLLECTIVE ;  /* 0x000000000000791b */ /* 0x027fe20003800000 */
.L_x_14728:
[----:B------:R-:W-:Y:S02]  /*1aa50*/  IMAD.MOV.U32 R13, RZ, RZ, R40 ;  /* 0x000000ffff0d7224 */ /* 0x000fe400078e0028 */
[----:B------:R-:W-:-:S07]  /*1aa60*/  IMAD.MOV.U32 R0, RZ, RZ, R14 ;  /* 0x000000ffff007224 */ /* 0x000fce00078e000e */
[----:B------:R-:W-:Y:S05]  /*1aa70*/  WARPSYNC.COLLECTIVE R15, `(.L_x_14729) ;  /* 0x000000000f087348 */ /* 0x000fea0003c00000 */
[----:B------:R0:W1:Y:S02]  /*1aa80*/  SHFL.IDX P6, R14, R13, R12, R11 ;  /* 0x0000000c0d0e7389 */ /* 0x00006400000c000b */
[----:B01----:R-:W-:Y:S01]  /*1aa90*/  ENDCOLLECTIVE ;  /* 0x000000000000791b */ /* 0x003fe20003800000 */
.L_x_14729:
        /* <DEDUP_REMOVED lines=12> */
.L_x_14730:
[----:B------:R-:W-:-:S04]  /*1ab60*/  @!P3 LEA R28, P5, R44, R3, 0x1 ;  /* 0x000000032c1cb211 */ /* 0x000fc800078a08ff */
[----:B------:R-:W-:Y:S01]  /*1ab70*/  @!P3 LEA.HI.X R3, R44, R0, R43, 0x1, P5 ;  /* 0x000000002c03b211 */ /* 0x000fe200028f0c2b */
[----:B------:R-:W-:Y:S02]  /*1ab80*/  IMAD.MOV.U32 R13, RZ, RZ, R40 ;  /* 0x000000ffff0d7224 */ /* 0x000fe400078e0028 */
[----:B------:R-:W-:-:S07]  /*1ab90*/  IMAD.MOV.U32 R8, RZ, RZ, R14 ;  /* 0x000000ffff087224 */ /* 0x000fce00078e000e */
[----:B------:R-:W-:Y:S05]  /*1aba0*/  WARPSYNC.COLLECTIVE R15, `(.L_x_14731) ;  /* 0x000000000f087348 */ /* 0x000fea0003c00000 */
[----:B------:R0:W1:Y:S02]  /*1abb0*/  SHFL.IDX P6, R14, R13, R12, R11 ;  /* 0x0000000c0d0e7389 */ /* 0x00006400000c000b */
[----:B01----:R-:W-:Y:S01]  /*1abc0*/  ENDCOLLECTIVE ;  /* 0x000000000000791b */ /* 0x003fe20003800000 */
.L_x_14731:
[----:B------:R-:W-:Y:S02]  /*1abd0*/  IMAD.MOV.U32 R13, RZ, RZ, R41 ;  /* 0x000000ffff0d7224 */ /* 0x000fe400078e0029 */
[----:B------:R-:W-:Y:S02]  /*1abe0*/  IMAD.MOV.U32 R12, RZ, RZ, 0x2 ;  /* 0x00000002ff0c7424 */ /* 0x000fe400078e00ff */
[----:B------:R-:W-:-:S07]  /*1abf0*/  IMAD.MOV.U32 R9, RZ, RZ, R14 ;  /* 0x000000ffff097224 */ /* 0x000fce00078e000e */
[----:B------:R-:W-:Y:S05]  /*1ac00*/  WARPSYNC.COLLECTIVE R15, `(.L_x_14732) ;  /* 0x000000000f087348 */ /* 0x000fea0003c00000 */
[----:B------:R0:W1:Y:S02]  /*1ac10*/  SHFL.IDX P6, R14, R13, R12, R11 ;  /* 0x0000000c0d0e7389 */ /* 0x00006400000c000b */
[----:B01----:R-:W-:Y:S01]  /*1ac20*/  ENDCOLLECTIVE ;  /* 0x000000000000791b */ /* 0x003fe20003800000 */
.L_x_14732:
[----:B------:R-:W-:Y:S01]  /*1ac30*/  @!P4 LEA R20, P1, R44, R9, 0x1 ;  /* 0x000000092c14c211 */ /* 0x000fe200078208ff */
[----:B------:R-:W-:-:S03]  /*1ac40*/  @!P3 IMAD.MOV.U32 R9, RZ, RZ, R3 ;  /* 0x000000ffff09b224 */ /* 0x000fc600078e0003 */
[----:B------:R-:W-:Y:S01]  /*1ac50*/  @!P4 LEA.HI.X R21, R44, R8, R43, 0x1, P1 ;  /* 0x000000082c15c211 */ /* 0x000fe200008f0c2b */
[----:B------:R-:W-:-:S05]  /*1ac60*/  @!P3 IMAD.MOV.U32 R8, RZ, RZ, R28 ;  /* 0x000000ffff08b224 */ /* 0x000fca00078e001c */
[----:B------:R0:W-:Y:S01]  /*1ac70*/  @!P3 ST.E.128 desc[UR40][R8.64], R4 ;  /* 0x000000040800b985 */ /* 0x0001e2000c101d28 */
[----:B------:R-:W-:-:S03]  /*1ac80*/  IMAD.MOV.U32 R13, RZ, RZ, R40 ;  /* 0x000000ffff0d7224 */ /* 0x000fc600078e0028 */
[----:B------:R0:W-:Y:S01]  /*1ac90*/  @!P4 ST.E.128 desc[UR40][R20.64], R24 ;  /* 0x000000181400c985 */ /* 0x0001e2000c101d28 */
[----:B------:R-:W-:-:S07]  /*1aca0*/  IMAD.MOV.U32 R10, RZ, RZ, R14 ;  /* 0x000000ffff0a7224 */ /* 0x000fce00078e000e */
[----:B0-----:R-:W-:Y:S05]  /*1acb0*/  WARPSYNC.COLLECTIVE R15, `(.L_x_14733) ;  /* 0x000000000f087348 */ /* 0x001fea0003c00000 */
[----:B------:R1:W2:Y:S02]  /*1acc0*/  SHFL.IDX P6, R14, R13, R12, R11 ;  /* 0x0000000c0d0e7389 */ /* 0x0002a400000c000b */
[----:B012---:R-:W-:Y:S01]  /*1acd0*/  ENDCOLLECTIVE ;  /* 0x000000000000791b */ /* 0x007fe20003800000 */
.L_x_14733:
[----:B------:R-:W-:Y:S01]  /*1ace0*/  MOV R13, R41 ;  /* 0x00000029000d7202 */ /* 0x000fe20000000f00 */
[----:B------:R-:W-:Y:S01]  /*1acf0*/  IMAD.MOV.U32 R12, RZ, RZ, 0x3 ;  /* 0x00000003ff0c7424 */ /* 0x000fe200078e00ff */
[----:B------:R-:W-:-:S13]  /*1ad00*/  @!P2 LEA R45, P5, R44, R14, 0x1 ;  /* 0x0000000e2c2da211 */ /* 0x000fda00078a08ff */
[----:B------:R-:W-:Y:S05]  /*1ad10*/  WARPSYNC.COLLECTIVE R15, `(.L_x_14734) ;  /* 0x000000000f087348 */ /* 0x000fea0003c00000 */
[----:B------:R0:W1:Y:S02]  /*1ad20*/  SHFL.IDX P6, R14, R13, R12, R11 ;  /* 0x0000000c0d0e7389 */ /* 0x00006400000c000b */
[----:B01----:R-:W-:Y:S01]  /*1ad30*/  ENDCOLLECTIVE ;  /* 0x000000000000791b */ /* 0x003fe20003800000 */
.L_x_14734:
        /* <DEDUP_REMOVED lines=9> */
.L_x_14735:
[----:B------:R-:W-:Y:S05]  /*1add0*/  BRA `(.L_x_14736) ;  /* 0xffffff6400507947 */ /* 0x000fea000383ffff */
.L_x_14542:
[----:B------:R-:W-:Y:S01]  /*1ade0*/  IMAD.MOV.U32 R13, RZ, RZ, R4 ;  /* 0x000000ffff0d7224 */ /* 0x000fe200078e0004 */
[----:B------:R-:W-:Y:S01]  /*1adf0*/  MOV R15, 0xffffffff ;  /* 0xffffffff000f7802 */ /* 0x000fe20000000f00 */
[----:B------:R-:W-:Y:S02]  /*1ae00*/  IMAD.MOV.U32 R12, RZ, RZ, RZ ;  /* 0x000000ffff0c7224 */ /* 0x000fe400078e00ff */
[----:B------:R-:W-:-:S07]  /*1ae10*/  IMAD.MOV.U32 R11, RZ, RZ, 0x1c1f ;  /* 0x00001c1fff0b7424 */ /* 0x000fce00078e00ff */
[----:B------:R-:W-:Y:S05]  /*1ae20*/  WARPSYNC.COLLECTIVE R15, `(.L_x_14737) ;  /* 0x000000000f087348 */ /* 0x000fea0003c00000 */
[----:B------:R0:W1:Y:S02]  /*1ae30*/  SHFL.IDX P6, R14, R13, R12, R11 ;  /* 0x0000000c0d0e7389 */ /* 0x00006400000c000b */
[----:B01----:R-:W-:Y:S01]  /*1ae40*/  ENDCOLLECTIVE ;  /* 0x000000000000791b */ /* 0x003fe20003800000 */
.L_x_14737:
[----:B------:R-:W-:Y:S02]  /*1ae50*/  IMAD.MOV.U32 R13, RZ, RZ, R0 ;  /* 0x000000ffff0d7224 */ /* 0x000fe400078e0000 */
[----:B------:R-:W-:-:S07]  /*1ae60*/  IMAD.MOV.U32 R3, RZ, RZ, R14 ;  /* 0x000000ffff037224 */ /* 0x000fce00078e000e */
[----:B------:R-:W-:Y:S05]  /*1ae70*/  WARPSYNC.COLLECTIVE R15, `(.L_x_14738) ;  /* 0x000000000f087348 */ /* 0x000fea0003c00000 */
[----:B------:R0:W1:Y:S02]  /*1ae80*/  SHFL.IDX P6, R14, R13, R12, R11 ;  /* 0x0000000c0d0e7389 */ /* 0x00006400000c000b */
[----:B01----:R-:W-:Y:S01]  /*1ae90*/  ENDCOLLECTIVE ;  /* 0x000000000000791b */ /* 0x003fe20003800000 */
.L_x_14738:
[----:B------:R-:W-:Y:S05]  /*1aea0*/  BRA `(.L_x_14739) ;  /* 0xffffff68002c7947 */ /* 0x000fea000383ffff */
.L_x_14545:
        /* <DEDUP_REMOVED lines=8> */
.L_x_14741:
[----:B------:R-:W-:Y:S05]  /*1af30*/  BSYNC B1 ;  /* 0x0000000000017941 */ /* 0x000fea0003800000 */
.L_x_14740:
        /* <DEDUP_REMOVED lines=8> */
.L_x_14742:
[----:B------:R-:W-:Y:S05]  /*1afc0*/  BRA `(.L_x_14743) ;  /* 0xffffff6800887947 */ /* 0x000fea000383ffff */
.L_x_14549:
        /* <DEDUP_REMOVED lines=9> */
.L_x_14744:
        /* <DEDUP_REMOVED lines=10> */
.L_x_14745:
[----:B------:R-:W-:Y:S02]  /*1b100*/  IMAD.MOV.U32 R13, RZ, RZ, R20 ;  /* 0x000000ffff0d7224 */ /* 0x000fe400078e0014 */
[----:B------:R-:W-:Y:S01]  /*1b110*/  IMAD.MOV.U32 R12, RZ, RZ, 0x1 ;  /* 0x00000001ff0c7424 */ /* 0x000fe200078e00ff */
[----:B------:R-:W-:-:S07]  /*1b120*/  MOV R3, R14 ;  /* 0x0000000e00037202 */ /* 0x000fce0000000f00 */
[----:B------:R-:W-:Y:S05]  /*1b130*/  WARPSYNC.COLLECTIVE R15, `(.L_x_14746) ;  /* 0x000000000f087348 */ /* 0x000fea0003c00000 */
[----:B------:R0:W1:Y:S02]  /*1b140*/  SHFL.IDX P6, R14, R13, R12, R11 ;  /* 0x0000000c0d0e7389 */ /* 0x00006400000c000b */
[----:B01----:R-:W-:Y:S01]  /*1b150*/  ENDCOLLECTIVE ;  /* 0x000000000000791b */ /* 0x003fe20003800000 */
.L_x_14746:
[----:B------:R-:W-:-:S04]  /*1b160*/  @!P3 LEA R10, P5, R44, R3, 0x1 ;  /* 0x000000032c0ab211 */ /* 0x000fc800078a08ff */
[----:B------:R-:W-:Y:S01]  /*1b170*/  @!P3 LEA.HI.X R3, R44, R0, R43, 0x1, P5 ;  /* 0x000000002c03b211 */ /* 0x000fe200028f0c2b */
[----:B------:R-:W-:Y:S02]  /*1b180*/  IMAD.MOV.U32 R13, RZ, RZ, R7 ;  /* 0x000000ffff0d7224 */ /* 0x000fe400078e0007 */
[----:B------:R-:W-:-:S07]  /*1b190*/  IMAD.MOV.U32 R4, RZ, RZ, R14 ;  /* 0x000000ffff047224 */ /* 0x000fce00078e000e */
[----:B------:R-:W-:Y:S05]  /*1b1a0*/  WARPSYNC.COLLECTIVE R15, `(.L_x_14747) ;  /* 0x000000000f087348 */ /* 0x000fea0003c00000 */
[----:B------:R0:W1:Y:S02]  /*1b1b0*/  SHFL.IDX P6, R14, R13, R12, R11 ;  /* 0x0000000c0d0e7389 */ /* 0x00006400000c000b */
[----:B01----:R-:W-:Y:S01]  /*1b1c0*/  ENDCOLLECTIVE ;  /* 0x000000000000791b */ /* 0x003fe20003800000 */
.L_x_14747:
[----:B------:R-:W-:Y:S02]  /*1b1d0*/  IMAD.MOV.U32 R13, RZ, RZ, R20 ;  /* 0x000000ffff0d7224 */ /* 0x000fe400078e0014 */
[----:B------:R-:W-:Y:S02]  /*1b1e0*/  IMAD.MOV.U32 R12, RZ, RZ, 0x2 ;  /* 0x00000002ff0c7424 */ /* 0x000fe400078e00ff */
[----:B------:R-:W-:-:S07]  /*1b1f0*/  IMAD.MOV.U32 R5, RZ, RZ, R14 ;  /* 0x000000ffff057224 */ /* 0x000fce00078e000e */
[----:B------:R-:W-:Y:S05]  /*1b200*/  WARPSYNC.COLLECTIVE R15, `(.L_x_14748) ;  /* 0x000000000f087348 */ /* 0x000fea0003c00000 */
[----:B------:R0:W1:Y:S02]  /*1b210*/  SHFL.IDX P6, R14, R13, R12, R11 ;  /* 0x0000000c0d0e7389 */ /* 0x00006400000c000b */
[----:B01----:R-:W-:Y:S01]  /*1b220*/  ENDCOLLECTIVE ;  /* 0x000000000000791b */ /* 0x003fe20003800000 */
.L_x_14748:
[----:B------:R-:W-:-:S04]  /*1b230*/  @!P4 LEA R8, P1, R44, R5, 0x1 ;  /* 0x000000052c08c211 */ /* 0x000fc800078208ff */
[----:B------:R-:W-:Y:S01]  /*1b240*/  @!P4 LEA.HI.X R9, R44, R4, R43, 0x1, P1 ;  /* 0x000000042c09c211 */ /* 0x000fe200008f0c2b */
[----:B------:R-:W-:Y:S01]  /*1b250*/  IMAD.MOV.U32 R13, RZ, RZ, R7 ;  /* 0x000000ffff0d7224 */ /* 0x000fe200078e0007 */
[----:B------:R-:W-:-:S07]  /*1b260*/  MOV R6, R14 ;  /* 0x0000000e00067202 */ /* 0x000fce0000000f00 */
[----:B------:R-:W-:Y:S05]  /*1b270*/  WARPSYNC.COLLECTIVE R15, `(.L_x_14749) ;  /* 0x000000000f087348 */ /* 0x000fea0003c00000 */
[----:B------:R0:W1:Y:S02]  /*1b280*/  SHFL.IDX P6, R14, R13, R12, R11 ;  /* 0x0000000c0d0e7389 */ /* 0x00006400000c000b */
[----:B01----:R-:W-:Y:S01]  /*1b290*/  ENDCOLLECTIVE ;  /* 0x000000000000791b */ /* 0x003fe20003800000 */
.L_x_14749:
[----:B------:R-:W-:Y:S02]  /*1b2a0*/  @!P3 IMAD.MOV.U32 R11, RZ, RZ, R3 ;  /* 0x000000ffff0bb224 */ /* 0x000fe400078e0003 */
[----:B------:R-:W-:Y:S02]  /*1b2b0*/  IMAD.MOV.U32 R13, RZ, RZ, R20 ;  /* 0x000000ffff0d7224 */ /* 0x000fe400078e0014 */
[----:B------:R-:W-:Y:S01]  /*1b2c0*/  IMAD.MOV.U32 R12, RZ, RZ, 0x3 ;  /* 0x00000003ff0c7424 */ /* 0x000fe200078e00ff */
[----:B------:R0:W-:Y:S04]  /*1b2d0*/  @!P3 ST.E.128 desc[UR40][R10.64], RZ ;  /* 0x000000ff0a00b985 */ /* 0x0001e8000c101d28 */
[----:B------:R1:W-:Y:S01]  /*1b2e0*/  @!P4 ST.E.128 desc[UR40][R8.64], RZ ;  /* 0x000000ff0800c985 */ /* 0x0003e2000c101d28 */
[----:B------:R-:W-:-:S04]  /*1b2f0*/  @!P2 LEA R25, P5, R44, R14, 0x1 ;  /* 0x0000000e2c19a211 */ /* 0x000fc800078a08ff */
[----:B------:R-:W-:Y:S01]  /*1b300*/  @!P2 LEA.HI.X R5, R44, R6, R43, 0x1, P5 ;  /* 0x000000062c05a211 */ /* 0x000fe200028f0c2b */
[----:B0-----:R-:W-:Y:S02]  /*1b310*/  IMAD.MOV.U32 R11, RZ, RZ, 0x181f ;  /* 0x0000181fff0b7424 */ /* 0x001fe400078e00ff */
[----:B------:R-:W-:-:S07]  /*1b320*/  @!P2 IMAD.MOV.U32 R4, RZ, RZ, R25 ;  /* 0x000000ffff04a224 */ /* 0x000fce00078e0019 */
[----:B-1----:R-:W-:Y:S05]  /*1b330*/  WARPSYNC.COLLECTIVE R15, `(.L_x_14750) ;  /* 0x000000000f087348 */ /* 0x002fea0003c00000 */
[----:B------:R0:W2:Y:S02]  /*1b340*/  SHFL.IDX P6, R14, R13, R12, R11 ;  /* 0x0000000c0d0e7389 */ /* 0x0000a400000c000b */
[----:B012---:R-:W-:Y:S01]  /*1b350*/  ENDCOLLECTIVE ;  /* 0x000000000000791b */ /* 0x007fe20003800000 */
.L_x_14750:
[----:B------:R0:W-:Y:S01]  /*1b360*/  @!P2 ST.E.128 desc[UR40][R4.64], RZ ;  /* 0x000000ff0400a985 */ /* 0x0001e2000c101d28 */
[----:B------:R-:W-:Y:S01]  /*1b370*/  MOV R13, R7 ;  /* 0x00000007000d7202 */ /* 0x000fe20000000f00 */
[----:B------:R-:W-:-:S07]  /*1b380*/  IMAD.MOV.U32 R0, RZ, RZ, R14 ;  /* 0x000000ffff007224 */ /* 0x000fce00078e000e */
[----:B0-----:R-:W-:Y:S05]  /*1b390*/  WARPSYNC.COLLECTIVE R15, `(.L_x_14751) ;  /* 0x000000000f087348 */ /* 0x001fea0003c00000 */
[----:B------:R1:W2:Y:S02]  /*1b3a0*/  SHFL.IDX P6, R14, R13, R12, R11 ;  /* 0x0000000c0d0e7389 */ /* 0x0002a400000c000b */
[----:B012---:R-:W-:Y:S01]  /*1b3b0*/  ENDCOLLECTIVE ;  /* 0x000000000000791b */ /* 0x007fe20003800000 */
.L_x_14751:
[----:B------:R-:W-:Y:S05]  /*1b3c0*/  BRA `(.L_x_14752) ;  /* 0xffffff7000907947 */ /* 0x000fea000383ffff */
.L_x_14568:
        /* <DEDUP_REMOVED lines=11> */
.L_x_14754:
[----:B------:R-:W-:Y:S05]  /*1b480*/  BSYNC B1 ;  /* 0x0000000000017941 */ /* 0x000fea0003800000 */
.L_x_14753:
[----:B------:R-:W-:Y:S05]  /*1b490*/  BRA `(.L_x_14755) ;  /* 0xffffff8c006c7947 */ /* 0x000fea000383ffff */
.L_x_14570:
[----:B------:R-:W-:Y:S01]  /*1b4a0*/  BSSY B1, `(.L_x_14756) ;  /* 0x0000006000017945 */ /* 0x000fe20003800000 */
[----:B------:R-:W-:-:S07]  /*1b4b0*/  IMAD.MOV.U32 R15, RZ, RZ, -0x1 ;  /* 0xffffffffff0f7424 */ /* 0x000fce00078e00ff */
[----:B01----:R-:W-:Y:S05]  /*1b4c0*/  WARPSYNC.COLLECTIVE R15, `(.L_x_14757) ;  /* 0x000000000f0c7348 */ /* 0x003fea0003c00000 */
[----:B------:R-:W-:Y:S02]  /*1b4d0*/  ELECT P6, UR62, PT ;  /* 0x00000000003e782f */ /* 0x000fe400038c0000 */
[----:B------:R-:W-:Y:S01]  /*1b4e0*/  MOV R14, UR62 ;  /* 0x0000003e000e7c02 */ /* 0x000fe20008000f00 */
[----:B01----:R-:W-:Y:S10]  /*1b4f0*/  ENDCOLLECTIVE ;  /* 0x000000000000791b */ /* 0x003ff40003800000 */
.L_x_14757:
[----:B------:R-:W-:Y:S05]  /*1b500*/  BSYNC B1 ;  /* 0x0000000000017941 */ /* 0x000fea0003800000 */
.L_x_14756:
[----:B------:R-:W-:Y:S05]  /*1b510*/  BRA `(.L_x_14569) ;  /* 0xffffff8c00647947 */ /* 0x000fea000383ffff */
.L_x_14572:
[----:B0-----:R0:W2:Y:S02]  /*1b520*/  SYNCS.PHASECHK.TRANS64.TRYWAIT P0, [R16+URZ+0x16820], R6 ;  /* 0x01682006100075a7 */ /* 0x0010a4000800017f */
[----:B--2---:R-:W-:Y:S05]  /*1b530*/  @!P0 NANOSLEEP.SYNCS 0x989680 ;  /* 0x009896800000895d */ /* 0x004fea0003900000 */
[----:B------:R-:W2:Y:S02]  /*1b540*/  @!P0 SYNCS.PHASECHK.TRANS64 P0, [R16+URZ+0x16820], R6 ;  /* 0x01682006100085a7 */ /* 0x000ea4000800007f */
[----:B--2---:R-:W-:Y:S05]  /*1b550*/  @!P0 BRA `(.L_x_14572) ;  /* 0xfffffffc00f08947 */ /* 0x004fea000383ffff */
[----:B------:R-:W-:Y:S05]  /*1b560*/  BRA `(.L_x_14758) ;  /* 0xffffff8c00747947 */ /* 0x000fea000383ffff */
.L_x_14576:
[----:B0-----:R0:W2:Y:S02]  /*1b570*/  SYNCS.PHASECHK.TRANS64.TRYWAIT P0, [R6+URZ+0x168a0], R7 ;  /* 0x0168a007060075a7 */ /* 0x0010a4000800017f */
[----:B--2---:R-:W-:Y:S05]  /*1b580*/  @!P0 NANOSLEEP.SYNCS 0x989680 ;  /* 0x009896800000895d */ /* 0x004fea0003900000 */
[----:B------:R-:W2:Y:S02]  /*1b590*/  @!P0 SYNCS.PHASECHK.TRANS64 P0, [R6+URZ+0x168a0], R7 ;  /* 0x0168a007060085a7 */ /* 0x000ea4000800007f */
[----:B--2---:R-:W-:Y:S05]  /*1b5a0*/  @!P0 BRA `(.L_x_14576) ;  /* 0xfffffffc00f08947 */ /* 0x004fea000383ffff */
[----:B------:R-:W-:Y:S05]  /*1b5b0*/  BRA `(.L_x_14759) ;  /* 0xffffff8c00907947 */ /* 0x000fea000383ffff */
.L_x_14581:
[----:B-1----:R1:W2:Y:S02]  /*1b5c0*/  SYNCS.PHASECHK.TRANS64.TRYWAIT P0, [R6+URZ+0x168c0], R7 ;  /* 0x0168c007060075a7 */ /* 0x0022a4000800017f */
[----:B--2---:R-:W-:Y:S05]  /*1b5d0*/  @!P0 NANOSLEEP.SYNCS 0x989680 ;  /* 0x009896800000895d */ /* 0x004fea0003900000 */
[----:B------:R-:W2:Y:S02]  /*1b5e0*/  @!P0 SYNCS.PHASECHK.TRANS64 P0, [R6+URZ+0x168c0], R7 ;  /* 0x0168c007060085a7 */ /* 0x000ea4000800007f */
[----:B--2---:R-:W-:Y:S05]  /*1b5f0*/  @!P0 BRA `(.L_x_14581) ;  /* 0xfffffffc00f08947 */ /* 0x004fea000383ffff */
[----:B------:R-:W-:Y:S05]  /*1b600*/  BRA `(.L_x_14760) ;  /* 0xffffff9000107947 */ /* 0x000fea000383ffff */
.L_x_14588:
[----:B--2---:R2:W3:Y:S02]  /*1b610*/  SYNCS.PHASECHK.TRANS64.TRYWAIT P1, [R6+URZ+0x168a0], R7 ;  /* 0x0168a007060075a7 */ /* 0x0044e4000802017f */
[----:B---3--:R-:W-:Y:S05]  /*1b620*/  @!P1 NANOSLEEP.SYNCS 0x989680 ;  /* 0x009896800000995d */ /* 0x008fea0003900000 */
[----:B------:R-:W3:Y:S02]  /*1b630*/  @!P1 SYNCS.PHASECHK.TRANS64 P1, [R6+URZ+0x168a0], R7 ;  /* 0x0168a007060095a7 */ /* 0x000ee4000802007f */
[----:B---3--:R-:W-:Y:S05]  /*1b640*/  @!P1 BRA `(.L_x_14588) ;  /* 0xfffffffc00f09947 */ /* 0x008fea000383ffff */
[----:B------:R-:W-:Y:S05]  /*1b650*/  BRA `(.L_x_14761) ;  /* 0xffffff9000dc7947 */ /* 0x000fea000383ffff */
.L_x_14593:
[----:B0-----:R0:W1:Y:S02]  /*1b660*/  SYNCS.PHASECHK.TRANS64.TRYWAIT P1, [R6+URZ+0x168c0], R7 ;  /* 0x0168c007060075a7 */ /* 0x001064000802017f */
[----:B-1----:R-:W-:Y:S05]  /*1b670*/  @!P1 NANOSLEEP.SYNCS 0x989680 ;  /* 0x009896800000995d */ /* 0x002fea0003900000 */
[----:B------:R-:W1:Y:S02]  /*1b680*/  @!P1 SYNCS.PHASECHK.TRANS64 P1, [R6+URZ+0x168c0], R7 ;  /* 0x0168c007060095a7 */ /* 0x000e64000802007f */
[----:B-1----:R-:W-:Y:S05]  /*1b690*/  @!P1 BRA `(.L_x_14593) ;  /* 0xfffffffc00f09947 */ /* 0x002fea000383ffff */
[----:B------:R-:W-:Y:S05]  /*1b6a0*/  BRA `(.L_x_14762) ;  /* 0xffffff9400547947 */ /* 0x000fea000383ffff */
.L_x_14608:
[----:B------:R-:W4:Y:S01]  /*1b6b0*/  S2R R20, SR_TID.X ;  /* 0x0000000000147919 */ /* 0x000f220000002100 */
[----:B------:R-:W-:Y:S01]  /*1b6c0*/  BSSY B0, `(.L_x_14763) ;  /* 0x000000a000007945 */ /* 0x000fe20003800000 */
[----:B------:R-:W-:Y:S01]  /*1b6d0*/  IMAD.MOV.U32 R12, RZ, RZ, RZ ;  /* 0x000000ffff0c7224 */ /* 0x000fe200078e00ff */
[----:B-1----:R-:W-:Y:S01]  /*1b6e0*/  MOV R11, 0x1f ;  /* 0x0000001f000b7802 */ /* 0x002fe20000000f00 */
[----:B------:R-:W-:Y:S01]  /*1b6f0*/  IMAD.MOV.U32 R15, RZ, RZ, -0x1 ;  /* 0xffffffffff0f7424 */ /* 0x000fe200078e00ff */
[----:B----4-:R-:W-:-:S04]  /*1b700*/  SHF.R.U32.HI R20, RZ, 0x5, R20 ;  /* 0x00000005ff147819 */ /* 0x010fc80000011614 */
[----:B------:R-:W-:-:S05]  /*1b710*/  LOP3.LUT R20, R20, 0x3, RZ, 0xc0, !PT ;  /* 0x0000000314147812 */ /* 0x000fca00078ec0ff */
[----:B------:R-:W-:-:S07]  /*1b720*/  IMAD.MOV.U32 R13, RZ, RZ, R20 ;  /* 0x000000ffff0d7224 */ /* 0x000fce00078e0014 */
[----:B0-23--:R-:W-:Y:S05]  /*1b730*/  WARPSYNC.COLLECTIVE R15, `(.L_x_14764) ;  /* 0x000000000f087348 */ /* 0x00dfea0003c00000 */
[----:B------:R1:W4:Y:S02]  /*1b740*/  SHFL.IDX P6, R14, R13, R12, R11 ;  /* 0x0000000c0d0e7389 */ /* 0x00032400000c000b */
[----:B01234-:R-:W-:Y:S01]  /*1b750*/  ENDCOLLECTIVE ;  /* 0x000000000000791b */ /* 0x01ffe20003800000 */
.L_x_14764:
[----:B------:R-:W-:Y:S05]  /*1b760*/  BSYNC B0 ;  /* 0x0000000000007941 */ /* 0x000fea0003800000 */
.L_x_14763:
[----:B------:R-:W-:Y:S05]  /*1b770*/  BRA `(.L_x_14765) ;  /* 0xffffffa000347947 */ /* 0x000fea000383ffff */
.L_x_14610:
[----:B------:R-:W-:Y:S01]  /*1b780*/  BSSY B0, `(.L_x_14766) ;  /* 0x0000006000007945 */ /* 0x000fe20003800000 */
[----:B------:R-:W-:-:S07]  /*1b790*/  IMAD.MOV.U32 R15, RZ, RZ, -0x1 ;  /* 0xffffffffff0f7424 */ /* 0x000fce00078e00ff */
[----:B0123--:R-:W-:Y:S05]  /*1b7a0*/  WARPSYNC.COLLECTIVE R15, `(.L_x_14767) ;  /* 0x000000000f0c7348 */ /* 0x00ffea0003c00000 */
[----:B------:R-:W-:Y:S02]  /*1b7b0*/  ELECT P6, UR62, PT ;  /* 0x00000000003e782f */ /* 0x000fe400038c0000 */
[----:B------:R-:W-:Y:S01]  /*1b7c0*/  MOV R14, UR62 ;  /* 0x0000003e000e7c02 */ /* 0x000fe20008000f00 */
[----:B0123--:R-:W-:Y:S10]  /*1b7d0*/  ENDCOLLECTIVE ;  /* 0x000000000000791b */ /* 0x00fff40003800000 */
.L_x_14767:
[----:B------:R-:W-:Y:S05]  /*1b7e0*/  BSYNC B0 ;  /* 0x0000000000007941 */ /* 0x000fea0003800000 */
.L_x_14766:
[----:B------:R-:W-:Y:S05]  /*1b7f0*/  BRA `(.L_x_14768) ;  /* 0xffffffa0003c7947 */ /* 0x000fea000383ffff */
.L_x_14612:
[----:B0-----:R0:W4:Y:S02]  /*1b800*/  SYNCS.PHASECHK.TRANS64.TRYWAIT P0, [R0+URZ+0x16840], R2 ;  /* 0x01684002000075a7 */ /* 0x001124000800017f */
[----:B----4-:R-:W-:Y:S05]  /*1b810*/  @!P0 NANOSLEEP.SYNCS 0x989680 ;  /* 0x009896800000895d */ /* 0x010fea0003900000 */
[----:B------:R-:W4:Y:S02]  /*1b820*/  @!P0 SYNCS.PHASECHK.TRANS64 P0, [R0+URZ+0x16840], R2 ;  /* 0x01684002000085a7 */ /* 0x000f24000800007f */
[----:B----4-:R-:W-:Y:S05]  /*1b830*/  @!P0 BRA `(.L_x_14612) ;  /* 0xfffffffc00f08947 */ /* 0x010fea000383ffff */
[----:B------:R-:W-:Y:S05]  /*1b840*/  BRA `(.L_x_14769) ;  /* 0xffffffa000907947 */ /* 0x000fea000383ffff */
.L_x_14616:
        /* <DEDUP_REMOVED lines=12> */
.L_x_14770:
[----:B------:R-:W-:Y:S02]  /*1b910*/  IMAD.MOV.U32 R13, RZ, RZ, R0 ;  /* 0x000000ffff0d7224 */ /* 0x000fe400078e0000 */
[----:B------:R-:W-:-:S07]  /*1b920*/  IMAD.MOV.U32 R7, RZ, RZ, R14 ;  /* 0x000000ffff077224 */ /* 0x000fce00078e000e */
[----:B------:R-:W-:Y:S05]  /*1b930*/  WARPSYNC.COLLECTIVE R15, `(.L_x_14771) ;  /* 0x000000000f087348 */ /* 0x000fea0003c00000 */
[----:B------:R0:W1:Y:S02]  /*1b940*/  SHFL.IDX P6, R14, R13, R12, R11 ;  /* 0x0000000c0d0e7389 */ /* 0x00006400000c000b */
[----:B01----:R-:W-:Y:S01]  /*1b950*/  ENDCOLLECTIVE ;  /* 0x000000000000791b */ /* 0x003fe20003800000 */
.L_x_14771:
[----:B------:R-:W-:Y:S02]  /*1b960*/  IMAD.MOV.U32 R13, RZ, RZ, R4 ;  /* 0x000000ffff0d7224 */ /* 0x000fe400078e0004 */
[----:B------:R-:W-:Y:S01]  /*1b970*/  IMAD.MOV.U32 R12, RZ, RZ, 0x1 ;  /* 0x00000001ff0c7424 */ /* 0x000fe200078e00ff */
[----:B------:R-:W-:-:S07]  /*1b980*/  MOV R6, R14 ;  /* 0x0000000e00067202 */ /* 0x000fce0000000f00 */
[----:B------:R-:W-:Y:S05]  /*1b990*/  WARPSYNC.COLLECTIVE R15, `(.L_x_14772) ;  /* 0x000000000f087348 */ /* 0x000fea0003c00000 */
[----:B------:R0:W1:Y:S02]  /*1b9a0*/  SHFL.IDX P6, R14, R13, R12, R11 ;  /* 0x0000000c0d0e7389 */ /* 0x00006400000c000b */
[----:B01----:R-:W-:Y:S01]  /*1b9b0*/  ENDCOLLECTIVE ;  /* 0x000000000000791b */ /* 0x003fe20003800000 */
.L_x_14772:
[----:B------:R-:W-:-:S05]  /*1b9c0*/  @!P1 LEA R6, P2, R20, R6, 0x1 ;  /* 0x0000000614069211 */ /* 0x000fca00078408ff */
[----:B------:R-:W-:-:S05]  /*1b9d0*/  @!P1 IMAD.X R7, RZ, RZ, R7, P2 ;  /* 0x000000ffff079224 */ /* 0x000fca00010e0607 */
[----:B------:R-:W-:Y:S01]  /*1b9e0*/  @!PT LDS RZ, [RZ] ;  /* 0x00000000fffff984 */ /* 0x000fe20000000800 */
[----:B------:R-:W-:Y:S01]  /*1b9f0*/  @!PT LDS RZ, [RZ] ;  /* 0x00000000fffff984 */ /* 0x000fe20000000800 */
[----:B------:R-:W-:Y:S01]  /*1ba00*/  @!PT LDS RZ, [RZ] ;  /* 0x00000000fffff984 */ /* 0x000fe20000000800 */
[----:B------:R0:W-:Y:S01]  /*1ba10*/  @!P1 LDGSTS.E.BYPASS.LTC128B.128 [R10+0x8400], desc[UR40][R6.64], !P0 ;  /* 0x08400000060a9fae */ /* 0x0001e2000c101d68 */
[----:B------:R-:W-:Y:S01]  /*1ba20*/  ISETP.GE.AND P1, PT, R8, R3, PT ;  /* 0x000000030800720c */ /* 0x000fe20003f26270 */
[----:B------:R-:W-:Y:S02]  /*1ba30*/  IMAD.MOV.U32 R13, RZ, RZ, R0 ;  /* 0x000000ffff0d7224 */ /* 0x000fe400078e0000 */
[----:B0-----:R-:W-:-:S10]  /*1ba40*/  IMAD.MOV.U32 R6, RZ, RZ, R14 ;  /* 0x000000ffff067224 */ /* 0x001fd400078e000e */
[----:B------:R-:W-:Y:S05]  /*1ba50*/  WARPSYNC.COLLECTIVE R15, `(.L_x_14773) ;  /* 0x000000000f087348 */ /* 0x000fea0003c00000 */
[----:B------:R0:W1:Y:S02]  /*1ba60*/  SHFL.IDX P6, R14, R13, R12, R11 ;  /* 0x0000000c0d0e7389 */ /* 0x00006400000c000b */
[----:B01----:R-:W-:Y:S01]  /*1ba70*/  ENDCOLLECTIVE ;  /* 0x000000000000791b */ /* 0x003fe20003800000 */
.L_x_14773:
[----:B------:R-:W-:Y:S02]  /*1ba80*/  IMAD.MOV.U32 R13, RZ, RZ, R4 ;  /* 0x000000ffff0d7224 */ /* 0x000fe400078e0004 */
[----:B------:R-:W-:Y:S02]  /*1ba90*/  IMAD.MOV.U32 R12, RZ, RZ, 0x2 ;  /* 0x00000002ff0c7424 */ /* 0x000fe400078e00ff */
[----:B------:R-:W-:-:S07]  /*1baa0*/  IMAD.MOV.U32 R7, RZ, RZ, R14 ;  /* 0x000000ffff077224 */ /* 0x000fce00078e000e */
[----:B------:R-:W-:Y:S05]  /*1bab0*/  WARPSYNC.COLLECTIVE R15, `(.L_x_14774) ;  /* 0x000000000f087348 */ /* 0x000fea0003c00000 */
[----:B------:R0:W1:Y:S02]  /*1bac0*/  SHFL.IDX P6, R14, R13, R12, R11 ;  /* 0x0000000c0d0e7389 */ /* 0x00006400000c000b */
[----:B01----:R-:W-:Y:S01]  /*1bad0*/  ENDCOLLECTIVE ;  /* 0x000000000000791b */ /* 0x003fe20003800000 */
.L_x_14774:
        /* <DEDUP_REMOVED lines=16> */
.L_x_14775:
[----:B------:R-:W-:Y:S01]  /*1bbe0*/  IMAD.MOV.U32 R13, RZ, RZ, R4 ;  /* 0x000000ffff0d7224 */ /* 0x000fe200078e0004 */
[----:B------:R-:W-:Y:S01]  /*1bbf0*/  MOV R12, 0x3 ;  /* 0x00000003000c7802 */ /* 0x000fe20000000f00 */
[----:B------:R-:W-:-:S07]  /*1bc00*/  IMAD.MOV.U32 R7, RZ, RZ, R14 ;  /* 0x000000ffff077224 */ /* 0x000fce00078e000e */
[----:B------:R-:W-:Y:S05]  /*1bc10*/  WARPSYNC.COLLECTIVE R15, `(.L_x_14776) ;  /* 0x000000000f087348 */ /* 0x000fea0003c00000 */
[----:B------:R0:W1:Y:S02]  /*1bc20*/  SHFL.IDX P6, R14, R13, R12, R11 ;  /* 0x0000000c0d0e7389 */ /* 0x00006400000c000b */
[----:B01----:R-:W-:Y:S01]  /*1bc30*/  ENDCOLLECTIVE ;  /* 0x000000000000791b */ /* 0x003fe20003800000 */
.L_x_14776:
        /* <DEDUP_REMOVED lines=16> */
.L_x_14777:
[----:B------:R-:W-:Y:S02]  /*1bd40*/  IMAD.MOV.U32 R13, RZ, RZ, R4 ;  /* 0x000000ffff0d7224 */ /* 0x000fe400078e0004 */
[----:B------:R-:W-:Y:S02]  /*1bd50*/  IMAD.MOV.U32 R12, RZ, RZ, 0x4 ;  /* 0x00000004ff0c7424 */ /* 0x000fe400078e00ff */
[----:B------:R-:W-:-:S07]  /*1bd60*/  IMAD.MOV.U32 R7, RZ, RZ, R14 ;  /* 0x000000ffff077224 */ /* 0x000fce00078e000e */
[----:B------:R-:W-:Y:S05]  /*1bd70*/  WARPSYNC.COLLECTIVE R15, `(.L_x_14778) ;  /* 0x000000000f087348 */ /* 0x000fea0003c00000 */
[----:B------:R0:W1:Y:S02]  /*1bd80*/  SHFL.IDX P6, R14, R13, R12, R11 ;  /* 0x0000000c0d0e7389 */ /* 0x00006400000c000b */
[----:B01----:R-:W-:Y:S01]  /*1bd90*/  ENDCOLLECTIVE ;  /* 0x000000000000791b */ /* 0x003fe20003800000 */
.L_x_14778:
        /* <DEDUP_REMOVED lines=16> */
.L_x_14779:
[----:B------:R-:W-:Y:S02]  /*1bea0*/  IMAD.MOV.U32 R13, RZ, RZ, R4 ;  /* 0x000000ffff0d7224 */ /* 0x000fe400078e0004 */
[----:B------:R-:W-:Y:S02]  /*1beb0*/  IMAD.MOV.U32 R12, RZ, RZ, 0x5 ;  /* 0x00000005ff0c7424 */ /* 0x000fe400078e00ff */
[----:B------:R-:W-:-:S07]  /*1bec0*/  IMAD.MOV.U32 R7, RZ, RZ, R14 ;  /* 0x000000ffff077224 */ /* 0x000fce00078e000e */
[----:B------:R-:W-:Y:S05]  /*1bed0*/  WARPSYNC.COLLECTIVE R15, `(.L_x_14780) ;  /* 0x000000000f087348 */ /* 0x000fea0003c00000 */
[----:B------:R0:W1:Y:S02]  /*1bee0*/  SHFL.IDX P6, R14, R13, R12, R11 ;  /* 0x0000000c0d0e7389 */ /* 0x00006400000c000b */
[----:B01----:R-:W-:Y:S01]  /*1bef0*/  ENDCOLLECTIVE ;  /* 0x000000000000791b */ /* 0x003fe20003800000 */
.L_x_14780:
        /* <DEDUP_REMOVED lines=16> */
.L_x_14781:
[----:B------:R-:W-:Y:S02]  /*1c000*/  IMAD.MOV.U32 R13, RZ, RZ, R4 ;  /* 0x000000ffff0d7224 */ /* 0x000fe400078e0004 */
[----:B------:R-:W-:Y:S02]  /*1c010*/  IMAD.MOV.U32 R12, RZ, RZ, 0x6 ;  /* 0x00000006ff0c7424 */ /* 0x000fe400078e00ff */
[----:B------:R-:W-:-:S07]  /*1c020*/  IMAD.MOV.U32 R7, RZ, RZ, R14 ;  /* 0x000000ffff077224 */ /* 0x000fce00078e000e */
[----:B------:R-:W-:Y:S05]  /*1c030*/  WARPSYNC.COLLECTIVE R15, `(.L_x_14782) ;  /* 0x000000000f087348 */ /* 0x000fea0003c00000 */
[----:B------:R0:W1:Y:S02]  /*1c040*/  SHFL.IDX P6, R14, R13, R12, R11 ;  /* 0x0000000c0d0e7389 */ /* 0x00006400000c000b */
[----:B01----:R-:W-:Y:S01]  /*1c050*/  ENDCOLLECTIVE ;  /* 0x000000000000791b */ /* 0x003fe20003800000 */
.L_x_14782:
        /* <DEDUP_REMOVED lines=16> */
.L_x_14783:
[----:B------:R-:W-:Y:S01]  /*1c160*/  IMAD.MOV.U32 R13, RZ, RZ, R4 ;  /* 0x000000ffff0d7224 */ /* 0x000fe200078e0004 */
[----:B------:R-:W-:Y:S01]  /*1c170*/  MOV R12, 0x7 ;  /* 0x00000007000c7802 */ /* 0x000fe20000000f00 */
[----:B------:R-:W-:-:S07]  /*1c180*/  IMAD.MOV.U32 R7, RZ, RZ, R14 ;  /* 0x000000ffff077224 */ /* 0x000fce00078e000e */
[----:B------:R-:W-:Y:S05]  /*1c190*/  WARPSYNC.COLLECTIVE R15, `(.L_x_14784) ;  /* 0x000000000f087348 */ /* 0x000fea0003c00000 */
[----:B------:R0:W1:Y:S02]  /*1c1a0*/  SHFL.IDX P6, R14, R13, R12, R11 ;  /* 0x0000000c0d0e7389 */ /* 0x00006400000c000b */
[----:B01----:R-:W-:Y:S01]  /*1c1b0*/  ENDCOLLECTIVE ;  /* 0x000000000000791b */ /* 0x003fe20003800000 */
.L_x_14784:
        /* <DEDUP_REMOVED lines=11> */
.L_x_14785:
[----:B------:R-:W-:Y:S01]  /*1c270*/  @!PT LDS RZ, [RZ] ;  /* 0x00000000fffff984 */ /* 0x000fe20000000800 */
[----:B------:R-:W-:Y:S01]  /*1c280*/  @!PT LDS RZ, [RZ] ;  /* 0x00000000fffff984 */ /* 0x000fe20000000800 */
[----:B------:R-:W-:Y:S01]  /*1c290*/  @!PT LDS RZ, [RZ] ;  /* 0x00000000fffff984 */ /* 0x000fe20000000800 */
[----:B------:R0:W-:Y:S01]  /*1c2a0*/  @!P1 LDGSTS.E.BYPASS.LTC128B.128 [R10+0xb400], desc[UR40][R6.64], !P0 ;  /* 0x0b400000060a9fae */ /* 0x0001e2000c101d68 */
[----:B------:R-:W-:Y:S01]  /*1c2b0*/  ISETP.GE.AND P1, PT, R0, R3, PT ;  /* 0x000000030000720c */ /* 0x000fe20003f26270 */
[----:B------:R-:W-:-:S05]  /*1c2c0*/  VIADD R0, R25, 0x80 ;  /* 0x0000008019007836 */ /* 0x000fca0000000000 */
[----:B------:R-:W-:Y:S01]  /*1c2d0*/  ISETP.GE.AND P2, PT, R0, R3, PT ;  /* 0x000000030000720c */ /* 0x000fe20003f46270 */
[----:B------:R-:W-:Y:S01]  /*1c2e0*/  IMAD.MOV.U32 R13, RZ, RZ, R2 ;  /* 0x000000ffff0d7224 */ /* 0x000fe200078e0002 */
[----:B------:R-:W-:Y:S01]  /*1c2f0*/  MOV R12, RZ ;  /* 0x000000ff000c7202 */ /* 0x000fe20000000f00 */
[----:B0-----:R-:W-:-:S10]  /*1c300*/  IMAD.MOV.U32 R6, RZ, RZ, R14 ;  /* 0x000000ffff067224 */ /* 0x001fd400078e000e */
[----:B------:R-:W-:Y:S05]  /*1c310*/  WARPSYNC.COLLECTIVE R15, `(.L_x_14786) ;  /* 0x000000000f087348 */ /* 0x000fea0003c00000 */
[----:B------:R0:W1:Y:S02]  /*1c320*/  SHFL.IDX P6, R14, R13, R12, R11 ;  /* 0x0000000c0d0e7389 */ /* 0x00006400000c000b */
[----:B01----:R-:W-:Y:S01]  /*1c330*/  ENDCOLLECTIVE ;  /* 0x000000000000791b */ /* 0x003fe20003800000 */
.L_x_14786:
        /* <DEDUP_REMOVED lines=13> */
.L_x_14787:
[----:B------:R-:W-:Y:S01]  /*1c410*/  IMAD.MOV.U32 R13, RZ, RZ, R2 ;  /* 0x000000ffff0d7224 */ /* 0x000fe200078e0002 */
[----:B------:R-:W-:Y:S01]  /*1c420*/  MOV R12, 0x1 ;  /* 0x00000001000c7802 */ /* 0x000fe20000000f00 */
[----:B------:R-:W-:-:S07]  /*1c430*/  IMAD.MOV.U32 R0, RZ, RZ, R14 ;  /* 0x000000ffff007224 */ /* 0x000fce00078e000e */
[----:B------:R-:W-:Y:S05]  /*1c440*/  WARPSYNC.COLLECTIVE R15, `(.L_x_14788) ;  /* 0x000000000f087348 */ /* 0x000fea0003c00000 */
[----:B------:R0:W1:Y:S02]  /*1c450*/  SHFL.IDX P6, R14, R13, R12, R11 ;  /* 0x0000000c0d0e7389 */ /* 0x00006400000c000b */
[----:B01----:R-:W-:Y:S01]  /*1c460*/  ENDCOLLECTIVE ;  /* 0x000000000000791b */ /* 0x003fe20003800000 */
.L_x_14788:
        /* <DEDUP_REMOVED lines=15> */
.L_x_14789:
[----:B------:R-:W-:Y:S02]  /*1c560*/  IMAD.MOV.U32 R13, RZ, RZ, R2 ;  /* 0x000000ffff0d7224 */ /* 0x000fe400078e0002 */
[----:B------:R-:W-:Y:S02]  /*1c570*/  IMAD.MOV.U32 R12, RZ, RZ, 0x2 ;  /* 0x00000002ff0c7424 */ /* 0x000fe400078e00ff */
[----:B------:R-:W-:-:S07]  /*1c580*/  IMAD.MOV.U32 R6, RZ, RZ, R14 ;  /* 0x000000ffff067224 */ /* 0x000fce00078e000e */
[----:B------:R-:W-:Y:S05]  /*1c590*/  WARPSYNC.COLLECTIVE R15, `(.L_x_14790) ;  /* 0x000000000f087348 */ /* 0x000fea0003c00000 */
[----:B------:R0:W1:Y:S02]  /*1c5a0*/  SHFL.IDX P6, R14, R13, R12, R11 ;  /* 0x0000000c0d0e7389 */ /* 0x00006400000c000b */
[----:B01----:R-:W-:Y:S01]  /*1c5b0*/  ENDCOLLECTIVE ;  /* 0x000000000000791b */ /* 0x003fe20003800000 */
.L_x_14790:
[----:B------:R-:W-:-:S05]  /*1c5c0*/  @!P1 LEA R6, P2, R20, R6, 0x1 ;  /* 0x0000000614069211 */ /* 0x000fca00078408ff */
[----:B------:R-:W-:-:S04]  /*1c5d0*/  @!P1 IMAD.X R0, RZ, RZ, R0, P2 ;  /* 0x000000ffff009224 */ /* 0x000fc800010e0600 */
[----:B------:R-:W-:Y:S01]  /*1c5e0*/  @!P1 IMAD.MOV.U32 R7, RZ, RZ, R0 ;  /* 0x000000ffff079224 */ /* 0x000fe200078e0000 */
[----:B------:R-:W-:-:S04]  /*1c5f0*/  MOV R13, R5 ;  /* 0x00000005000d7202 */ /* 0x000fc80000000f00 */
        /* <DEDUP_REMOVED lines=9> */
.L_x_14791:
[----:B------:R-:W-:Y:S02]  /*1c690*/  IMAD.MOV.U32 R13, RZ, RZ, R2 ;  /* 0x000000ffff0d7224 */ /* 0x000fe400078e0002 */
[----:B------:R-:W-:Y:S02]  /*1c6a0*/  IMAD.MOV.U32 R12, RZ, RZ, 0x3 ;  /* 0x00000003ff0c7424 */ /* 0x000fe400078e00ff */
[----:B------:R-:W-:-:S07]  /*1c6b0*/  IMAD.MOV.U32 R6, RZ, RZ, R14 ;  /* 0x000000ffff067224 */ /* 0x000fce00078e000e */
[----:B------:R-:W-:Y:S05]  /*1c6c0*/  WARPSYNC.COLLECTIVE R15, `(.L_x_14792) ;  /* 0x000000000f087348 */ /* 0x000fea0003c00000 */
[----:B------:R0:W1:Y:S02]  /*1c6d0*/  SHFL.IDX P6, R14, R13, R12, R11 ;  /* 0x0000000c0d0e7389 */ /* 0x00006400000c000b */
[----:B01----:R-:W-:Y:S01]  /*1c6e0*/  ENDCOLLECTIVE ;  /* 0x000000000000791b */ /* 0x003fe20003800000 */
.L_x_14792:
        /* <DEDUP_REMOVED lines=12> */
.L_x_14793:
[----:B------:R-:W-:Y:S01]  /*1c7b0*/  MOV R2, R14 ;  /* 0x0000000e00027202 */ /* 0x000fe20000000f00 */
[----:B------:R-:W-:Y:S06]  /*1c7c0*/  BRA `(.L_x_14794) ;  /* 0xffffffa0009c7947 */ /* 0x000fec000383ffff */
.L_x_14619:
[----:B0-----:R0:W1:Y:S02]  /*1c7d0*/  SYNCS.PHASECHK.TRANS64.TRYWAIT P0, [R16+URZ+0x16820], R0 ;  /* 0x01682000100075a7 */ /* 0x001064000800017f */
[----:B-1----:R-:W-:Y:S05]  /*1c7e0*/  @!P0 NANOSLEEP.SYNCS 0x989680 ;  /* 0x009896800000895d */ /* 0x002fea0003900000 */
[----:B------:R-:W1:Y:S02]  /*1c7f0*/  @!P0 SYNCS.PHASECHK.TRANS64 P0, [R16+URZ+0x16820], R0 ;  /* 0x01682000100085a7 */ /* 0x000e64000800007f */
[----:B-1----:R-:W-:Y:S05]  /*1c800*/  @!P0 BRA `(.L_x_14619) ;  /* 0xfffffffc00f08947 */ /* 0x002fea000383ffff */
[----:B------:R-:W-:Y:S05]  /*1c810*/  BRA `(.L_x_14795) ;  /* 0xffffffa000fc7947 */ /* 0x000fea000383ffff */
.L_x_14628:
[----:B-1----:R1:W2:Y:S02]  /*1c820*/  SYNCS.PHASECHK.TRANS64.TRYWAIT P0, [R2+URZ+0x16840], R3 ;  /* 0x01684003020075a7 */ /* 0x0022a4000800017f */
[----:B--2---:R-:W-:Y:S05]  /*1c830*/  @!P0 NANOSLEEP.SYNCS 0x989680 ;  /* 0x009896800000895d */ /* 0x004fea0003900000 */
[----:B------:R-:W2:Y:S02]  /*1c840*/  @!P0 SYNCS.PHASECHK.TRANS64 P0, [R2+URZ+0x16840], R3 ;  /* 0x01684003020085a7 */ /* 0x000ea4000800007f */
[----:B--2---:R-:W-:Y:S05]  /*1c850*/  @!P0 BRA `(.L_x_14628) ;  /* 0xfffffffc00f08947 */ /* 0x004fea000383ffff */
[----:B------:R-:W-:Y:S05]  /*1c860*/  BRA `(.L_x_14796) ;  /* 0xffffffa400d07947 */ /* 0x000fea000383ffff */
.L_x_14633:
[----:B0-----:R0:W1:Y:S02]  /*1c870*/  SYNCS.PHASECHK.TRANS64.TRYWAIT P0, [R3+URZ+0x60], R2 ;  /* 0x00006002030075a7 */ /* 0x001064000800017f */
[----:B-1----:R-:W-:Y:S05]  /*1c880*/  @!P0 NANOSLEEP.SYNCS 0x989680 ;  /* 0x009896800000895d */ /* 0x002fea0003900000 */
[----:B------:R-:W1:Y:S02]  /*1c890*/  @!P0 SYNCS.PHASECHK.TRANS64 P0, [R3+URZ+0x60], R2 ;  /* 0x00006002030085a7 */ /* 0x000e64000800007f */
[----:B-1----:R-:W-:Y:S05]  /*1c8a0*/  @!P0 BRA `(.L_x_14633) ;  /* 0xfffffffc00f08947 */ /* 0x002fea000383ffff */
[----:B------:R-:W-:Y:S05]  /*1c8b0*/  BRA `(.L_x_14797) ;  /* 0xffffffa8005c7947 */ /* 0x000fea000383ffff */
.L_x_14641:
[----:B-1----:R1:W2:Y:S02]  /*1c8c0*/  SYNCS.PHASECHK.TRANS64.TRYWAIT P0, [R2+URZ+0x16840], R3 ;  /* 0x01684003020075a7 */ /* 0x0022a4000800017f */
[----:B--2---:R-:W-:Y:S05]  /*1c8d0*/  @!P0 NANOSLEEP.SYNCS 0x989680 ;  /* 0x009896800000895d */ /* 0x004fea0003900000 */
[----:B------:R-:W2:Y:S02]  /*1c8e0*/  @!P0 SYNCS.PHASECHK.TRANS64 P0, [R2+URZ+0x16840], R3 ;  /* 0x01684003020085a7 */ /* 0x000ea4000800007f */
[----:B--2---:R-:W-:Y:S05]  /*1c8f0*/  @!P0 BRA `(.L_x_14641) ;  /* 0xfffffffc00f08947 */ /* 0x004fea000383ffff */
[----:B------:R-:W-:Y:S05]  /*1c900*/  BRA `(.L_x_14798) ;  /* 0xffffffac00a07947 */ /* 0x000fea000383ffff */
.L_x_14646:
[----:B0-----:R0:W1:Y:S02]  /*1c910*/  SYNCS.PHASECHK.TRANS64.TRYWAIT P0, [R10+URZ+0x60], R28 ;  /* 0x0000601c0a0075a7 */ /* 0x001064000800017f */
[----:B-1----:R-:W-:Y:S05]  /*1c920*/  @!P0 NANOSLEEP.SYNCS 0x989680 ;  /* 0x009896800000895d */ /* 0x002fea0003900000 */
[----:B------:R-:W1:Y:S02]  /*1c930*/  @!P0 SYNCS.PHASECHK.TRANS64 P0, [R10+URZ+0x60], R28 ;  /* 0x0000601c0a0085a7 */ /* 0x000e64000800007f */
[----:B-1----:R-:W-:Y:S05]  /*1c940*/  @!P0 BRA `(.L_x_14646) ;  /* 0xfffffffc00f08947 */ /* 0x002fea000383ffff */
[----:B------:R-:W-:Y:S05]  /*1c950*/  BRA `(.L_x_14799) ;  /* 0xffffffb0002c7947 */ /* 0x000fea000383ffff */
.L_x_14654:
[----:B-1----:R1:W2:Y:S02]  /*1c960*/  SYNCS.PHASECHK.TRANS64.TRYWAIT P0, [R2+URZ+0x16840], R3 ;  /* 0x01684003020075a7 */ /* 0x0022a4000800017f */
[----:B--2---:R-:W-:Y:S05]  /*1c970*/  @!P0 NANOSLEEP.SYNCS 0x989680 ;  /* 0x009896800000895d */ /* 0x004fea0003900000 */
[----:B------:R-:W2:Y:S02]  /*1c980*/  @!P0 SYNCS.PHASECHK.TRANS64 P0, [R2+URZ+0x16840], R3 ;  /* 0x01684003020085a7 */ /* 0x000ea4000800007f */
[----:B--2---:R-:W-:Y:S05]  /*1c990*/  @!P0 BRA `(.L_x_14654) ;  /* 0xfffffffc00f08947 */ /* 0x004fea000383ffff */
[----:B------:R-:W-:Y:S05]  /*1c9a0*/  BRA `(.L_x_14800) ;  /* 0xffffffb400407947 */ /* 0x000fea000383ffff */
.L_x_14659:
[----:B0-----:R0:W1:Y:S02]  /*1c9b0*/  SYNCS.PHASECHK.TRANS64.TRYWAIT P0, [R3+URZ+0x60], R7 ;  /* 0x00006007030075a7 */ /* 0x001064000800017f */
[----:B-1----:R-:W-:Y:S05]  /*1c9c0*/  @!P0 NANOSLEEP.SYNCS 0x989680 ;  /* 0x009896800000895d */ /* 0x002fea0003900000 */
[----:B------:R-:W1:Y:S02]  /*1c9d0*/  @!P0 SYNCS.PHASECHK.TRANS64 P0, [R3+URZ+0x60], R7 ;  /* 0x00006007030085a7 */ /* 0x000e64000800007f */
[----:B-1----:R-:W-:Y:S05]  /*1c9e0*/  @!P0 BRA `(.L_x_14659) ;  /* 0xfffffffc00f08947 */ /* 0x002fea000383ffff */
[----:B------:R-:W-:Y:S05]  /*1c9f0*/  BRA `(.L_x_14801) ;  /* 0xffffffb400d07947 */ /* 0x000fea000383ffff */
.L_x_14669:
[----:B0-----:R0:W1:Y:S02]  /*1ca00*/  SYNCS.PHASECHK.TRANS64.TRYWAIT P0, [R3+URZ+0x16860], R0 ;  /* 0x01686000030075a7 */ /* 0x001064000800017f */
[----:B-1----:R-:W-:Y:S05]  /*1ca10*/  @!P0 NANOSLEEP.SYNCS 0x989680 ;  /* 0x009896800000895d */ /* 0x002fea0003900000 */
[----:B------:R-:W1:Y:S02]  /*1ca20*/  @!P0 SYNCS.PHASECHK.TRANS64 P0, [R3+URZ+0x16860], R0 ;  /* 0x01686000030085a7 */ /* 0x000e64000800007f */
[----:B-1----:R-:W-:Y:S05]  /*1ca30*/  @!P0 BRA `(.L_x_14669) ;  /* 0xfffffffc00f08947 */ /* 0x002fea000383ffff */
[----:B------:R-:W-:Y:S05]  /*1ca40*/  BRA `(.L_x_14802) ;  /* 0xffffffb800d07947 */ /* 0x000fea000383ffff */
.L_x_14675:
[----:B------:R-:W-:Y:S01]  /*1ca50*/  BSSY B0, `(.L_x_14803) ;  /* 0x0000008000007945 */ /* 0x000fe20003800000 */
[----:B------:R-:W-:Y:S02]  /*1ca60*/  IMAD.MOV.U32 R13, RZ, RZ, R24 ;  /* 0x000000ffff0d7224 */ /* 0x000fe400078e0018 */
[----:B------:R-:W-:Y:S02]  /*1ca70*/  IMAD.MOV.U32 R12, RZ, RZ, RZ ;  /* 0x000000ffff0c7224 */ /* 0x000fe400078e00ff */
[----:B-1----:R-:W-:Y:S02]  /*1ca80*/  IMAD.MOV.U32 R11, RZ, RZ, 0x1f ;  /* 0x0000001fff0b7424 */ /* 0x002fe400078e00ff */
[----:B------:R-:W-:-:S07]  /*1ca90*/  IMAD.MOV.U32 R15, RZ, RZ, -0x1 ;  /* 0xffffffffff0f7424 */ /* 0x000fce00078e00ff */
[----:B0-2---:R-:W-:Y:S05]  /*1caa0*/  WARPSYNC.COLLECTIVE R15, `(.L_x_14804) ;  /* 0x000000000f087348 */ /* 0x005fea0003c00000 */
[----:B------:R1:W3:Y:S02]  /*1cab0*/  SHFL.IDX P6, R14, R13, R12, R11 ;  /* 0x0000000c0d0e7389 */ /* 0x0002e400000c000b */
[----:B0123--:R-:W-:Y:S01]  /*1cac0*/  ENDCOLLECTIVE ;  /* 0x000000000000791b */ /* 0x00ffe20003800000 */
.L_x_14804:
[----:B------:R-:W-:Y:S05]  /*1cad0*/  BSYNC B0 ;  /* 0x0000000000007941 */ /* 0x000fea0003800000 */
.L_x_14803:
[----:B------:R-:W-:Y:S01]  /*1cae0*/  IMAD.MOV.U32 R13, RZ, RZ, R24 ;  /* 0x000000ffff0d7224 */ /* 0x000fe200078e0018 */
[----:B------:R-:W-:Y:S01]  /*1caf0*/  MOV R15, 0xffffffff ;  /* 0xffffffff000f7802 */ /* 0x000fe20000000f00 */
[----:B------:R-:W-:Y:S02]  /*1cb00*/  IMAD.MOV.U32 R12, RZ, RZ, 0x1 ;  /* 0x00000001ff0c7424 */ /* 0x000fe400078e00ff */
[----:B------:R-:W-:Y:S02]  /*1cb10*/  IMAD.MOV.U32 R11, RZ, RZ, 0x1f ;  /* 0x0000001fff0b7424 */ /* 0x000fe400078e00ff */
[----:B------:R-:W-:Y:S02]  /*1cb20*/  IMAD.IADD R9, R27, 0x1, R8 ;  /* 0x000000011b097824 */ /* 0x000fe400078e0208 */
[----:B------:R-:W-:-:S07]  /*1cb30*/  IMAD.MOV.U32 R0, RZ, RZ, R14 ;  /* 0x000000ffff007224 */ /* 0x000fce00078e000e */
[----:B------:R-:W-:Y:S05]  /*1cb40*/  WARPSYNC.COLLECTIVE R15, `(.L_x_14805) ;  /* 0x000000000f087348 */ /* 0x000fea0003c00000 */
[----:B------:R0:W1:Y:S02]  /*1cb50*/  SHFL.IDX P6, R14, R13, R12, R11 ;  /* 0x0000000c0d0e7389 */ /* 0x00006400000c000b */
[----:B01----:R-:W-:Y:S01]  /*1cb60*/  ENDCOLLECTIVE ;  /* 0x000000000000791b */ /* 0x003fe20003800000 */
.L_x_14805:
        /* <DEDUP_REMOVED lines=23> */
.L_x_14806:
[----:B------:R-:W-:Y:S02]  /*1cce0*/  MOV R12, 0x2 ;  /* 0x00000002000c7802 */ /* 0x000fe40000000f00 */
[----:B------:R-:W-:-:S05]  /*1ccf0*/  SEL R4, R14, RZ, P1 ;  /* 0x000000ff0e047207 */ /* 0x000fca0000800000 */
[----:B------:R-:W-:-:S04]  /*1cd00*/  IMAD.IADD R4, R13, 0x1, R4 ;  /* 0x000000010d047824 */ /* 0x000fc800078e0204 */
[----:B------:R-:W-:-:S07]  /*1cd10*/  IMAD.MOV.U32 R13, RZ, RZ, R4 ;  /* 0x000000ffff0d7224 */ /* 0x000fce00078e0004 */
[----:B------:R-:W-:Y:S05]  /*1cd20*/  WARPSYNC.COLLECTIVE R15, `(.L_x_14807) ;  /* 0x000000000f087348 */ /* 0x000fea0003c00000 */
[----:B------:R0:W1:Y:S02]  /*1cd30*/  SHFL.UP P6, R14, R13, R12, R11 ;  /* 0x0400000c0d0e7389 */ /* 0x00006400000c000b */
[----:B01----:R-:W-:Y:S01]  /*1cd40*/  ENDCOLLECTIVE ;  /* 0x000000000000791b */ /* 0x003fe20003800000 */
.L_x_14807:
[----:B------:R-:W-:Y:S01]  /*1cd50*/  IMAD.MOV.U32 R12, RZ, RZ, 0x4 ;  /* 0x00000004ff0c7424 */ /* 0x000fe200078e00ff */
[----:B------:R-:W-:-:S05]  /*1cd60*/  SEL R3, R14, RZ, P2 ;  /* 0x000000ff0e037207 */ /* 0x000fca0001000000 */
[----:B------:R-:W-:-:S04]  /*1cd70*/  IMAD.IADD R2, R4, 0x1, R3 ;  /* 0x0000000104027824 */ /* 0x000fc800078e0203 */
[----:B------:R-:W-:-:S07]  /*1cd80*/  IMAD.MOV.U32 R13, RZ, RZ, R2 ;  /* 0x000000ffff0d7224 */ /* 0x000fce00078e0002 */
[----:B------:R-:W-:Y:S05]  /*1cd90*/  WARPSYNC.COLLECTIVE R15, `(.L_x_14808) ;  /* 0x000000000f087348 */ /* 0x000fea0003c00000 */
[----:B------:R0:W1:Y:S02]  /*1cda0*/  SHFL.UP P6, R14, R13, R12, R11 ;  /* 0x0400000c0d0e7389 */ /* 0x00006400000c000b */
[----:B01----:R-:W-:Y:S01]  /*1cdb0*/  ENDCOLLECTIVE ;  /* 0x000000000000791b */ /* 0x003fe20003800000 */
.L_x_14808:
[----:B------:R-:W-:Y:S01]  /*1cdc0*/  IMAD.MOV.U32 R12, RZ, RZ, 0x8 ;  /* 0x00000008ff0c7424 */ /* 0x000fe200078e00ff */
[----:B------:R-:W-:-:S05]  /*1cdd0*/  SEL R3, R14, RZ, P3 ;  /* 0x000000ff0e037207 */ /* 0x000fca0001800000 */
[----:B------:R-:W-:-:S04]  /*1cde0*/  IMAD.IADD R3, R2, 0x1, R3 ;  /* 0x0000000102037824 */ /* 0x000fc800078e0203 */
[----:B------:R-:W-:-:S07]  /*1cdf0*/  IMAD.MOV.U32 R13, RZ, RZ, R3 ;  /* 0x000000ffff0d7224 */ /* 0x000fce00078e0003 */
[----:B------:R-:W-:Y:S05]  /*1ce00*/  WARPSYNC.COLLECTIVE R15, `(.L_x_14809) ;  /* 0x000000000f087348 */ /* 0x000fea0003c00000 */
[----:B------:R0:W1:Y:S02]  /*1ce10*/  SHFL.UP P6, R14, R13, R12, R11 ;  /* 0x0400000c0d0e7389 */ /* 0x00006400000c000b */
[----:B01----:R-:W-:Y:S01]  /*1ce20*/  ENDCOLLECTIVE ;  /* 0x000000000000791b */ /* 0x003fe20003800000 */
.L_x_14809:
[----:B------:R-:W-:Y:S02]  /*1ce30*/  MOV R12, 0x10 ;  /* 0x00000010000c7802 */ /* 0x000fe40000000f00 */
[----:B------:R-:W-:-:S05]  /*1ce40*/  SEL R4, R14, RZ, P4 ;  /* 0x000000ff0e047207 */ /* 0x000fca0002000000 */
[----:B------:R-:W-:-:S04]  /*1ce50*/  IMAD.IADD R4, R3, 0x1, R4 ;  /* 0x0000000103047824 */ /* 0x000fc800078e0204 */
[----:B------:R-:W-:-:S07]  /*1ce60*/  IMAD.MOV.U32 R13, RZ, RZ, R4 ;  /* 0x000000ffff0d7224 */ /* 0x000fce00078e0004 */
[----:B------:R-:W-:Y:S05]  /*1ce70*/  WARPSYNC.COLLECTIVE R15, `(.L_x_14810) ;  /* 0x000000000f087348 */ /* 0x000fea0003c00000 */
[----:B------:R0:W1:Y:S02]  /*1ce80*/  SHFL.UP P6, R14, R13, R12, R11 ;  /* 0x0400000c0d0e7389 */ /* 0x00006400000c000b */
[----:B01----:R-:W-:Y:S01]  /*1ce90*/  ENDCOLLECTIVE ;  /* 0x000000000000791b */ /* 0x003fe20003800000 */
.L_x_14810:
        /* <DEDUP_REMOVED lines=8> */
.L_x_14811:
[----:B------:R-:W-:Y:S05]  /*1cf20*/  BRA `(.L_x_14812) ;  /* 0xffffffbc000c7947 */ /* 0x000fea000383ffff */
.L_x_14678:
[----:B------:R-:W-:Y:S01]  /*1cf30*/  BSSY B0, `(.L_x_14813) ;  /* 0x0000007000007945 */ /* 0x000fe20003800000 */
[----:B------:R-:W-:Y:S02]  /*1cf40*/  IMAD.MOV.U32 R12, RZ, RZ, 0x1 ;  /* 0x00000001ff0c7424 */ /* 0x000fe400078e00ff */
[----:B-1----:R-:W-:Y:S02]  /*1cf50*/  IMAD.MOV.U32 R11, RZ, RZ, RZ ;  /* 0x000000ffff0b7224 */ /* 0x002fe400078e00ff */
[----:B------:R-:W-:-:S07]  /*1cf60*/  IMAD.MOV.U32 R15, RZ, RZ, -0x1 ;  /* 0xffffffffff0f7424 */ /* 0x000fce00078e00ff */
[----:B------:R-:W-:Y:S05]  /*1cf70*/  WARPSYNC.COLLECTIVE R15, `(.L_x_14814) ;  /* 0x000000000f087348 */ /* 0x000fea0003c00000 */
[----:B------:R0:W1:Y:S02]  /*1cf80*/  SHFL.UP P6, R14, R13, R12, R11 ;  /* 0x0400000c0d0e7389 */ /* 0x00006400000c000b */
[----:B01----:R-:W-:Y:S01]  /*1cf90*/  ENDCOLLECTIVE ;  /* 0x000000000000791b */ /* 0x003fe20003800000 */
.L_x_14814:
[----:B------:R-:W-:Y:S05]  /*1cfa0*/  BSYNC B0 ;  /* 0x0000000000007941 */ /* 0x000fea0003800000 */
.L_x_14813:
[----:B------:R-:W-:Y:S01]  /*1cfb0*/  SEL R14, R14, RZ, P1 ;  /* 0x000000ff0e0e7207 */ /* 0x000fe20000800000 */
[----:B------:R-:W-:Y:S01]  /*1cfc0*/  IMAD.MOV.U32 R11, RZ, RZ, RZ ;  /* 0x000000ffff0b7224 */ /* 0x000fe200078e00ff */
[----:B------:R-:W-:Y:S01]  /*1cfd0*/  MOV R12, 0x2 ;  /* 0x00000002000c7802 */ /* 0x000fe20000000f00 */
[----:B------:R-:W-:Y:S02]  /*1cfe0*/  IMAD.MOV.U32 R15, RZ, RZ, -0x1 ;  /* 0xffffffffff0f7424 */ /* 0x000fe400078e00ff */
[----:B------:R-:W-:-:S07]  /*1cff0*/  IMAD.IADD R13, R13, 0x1, R14 ;  /* 0x000000010d0d7824 */ /* 0x000fce00078e020e */
[----:B------:R-:W-:Y:S05]  /*1d000*/  WARPSYNC.COLLECTIVE R15, `(.L_x_14815) ;  /* 0x000000000f087348 */ /* 0x000fea0003c00000 */
[----:B------:R0:W1:Y:S02]  /*1d010*/  SHFL.UP P6, R14, R13, R12, R11 ;  /* 0x0400000c0d0e7389 */ /* 0x00006400000c000b */
[----:B01----:R-:W-:Y:S01]  /*1d020*/  ENDCOLLECTIVE ;  /* 0x000000000000791b */ /* 0x003fe20003800000 */
.L_x_14815:
[----:B------:R-:W-:Y:S01]  /*1d030*/  IMAD.MOV.U32 R12, RZ, RZ, 0x4 ;  /* 0x00000004ff0c7424 */ /* 0x000fe200078e00ff */
[----:B------:R-:W-:-:S05]  /*1d040*/  SEL R2, R14, RZ, P2 ;  /* 0x000000ff0e027207 */ /* 0x000fca0001000000 */
[----:B------:R-:W-:-:S04]  /*1d050*/  IMAD.IADD R2, R13, 0x1, R2 ;  /* 0x000000010d027824 */ /* 0x000fc800078e0202 */
[----:B------:R-:W-:-:S07]  /*1d060*/  IMAD.MOV.U32 R13, RZ, RZ, R2 ;  /* 0x000000ffff0d7224 */ /* 0x000fce00078e0002 */
[----:B------:R-:W-:Y:S05]  /*1d070*/  WARPSYNC.COLLECTIVE R15, `(.L_x_14816) ;  /* 0x000000000f087348 */ /* 0x000fea0003c00000 */
[----:B------:R0:W1:Y:S02]  /*1d080*/  SHFL.UP P6, R14, R13, R12, R11 ;  /* 0x0400000c0d0e7389 */ /* 0x00006400000c000b */
[----:B01----:R-:W-:Y:S01]  /*1d090*/  ENDCOLLECTIVE ;  /* 0x000000000000791b */ /* 0x003fe20003800000 */
.L_x_14816:
[----:B------:R-:W-:Y:S01]  /*1d0a0*/  IMAD.MOV.U32 R12, RZ, RZ, 0x8 ;  /* 0x00000008ff0c7424 */ /* 0x000fe200078e00ff */
[----:B------:R-:W-:-:S05]  /*1d0b0*/  SEL R3, R14, RZ, P3 ;  /* 0x000000ff0e037207 */ /* 0x000fca0001800000 */
[----:B------:R-:W-:-:S04]  /*1d0c0*/  IMAD.IADD R3, R2, 0x1, R3 ;  /* 0x0000000102037824 */ /* 0x000fc800078e0203 */
[----:B------:R-:W-:-:S07]  /*1d0d0*/  IMAD.MOV.U32 R13, RZ, RZ, R3 ;  /* 0x000000ffff0d7224 */ /* 0x000fce00078e0003 */
[----:B------:R-:W-:Y:S05]  /*1d0e0*/  WARPSYNC.COLLECTIVE R15, `(.L_x_14817) ;  /* 0x000000000f087348 */ /* 0x000fea0003c00000 */
[----:B------:R0:W1:Y:S02]  /*1d0f0*/  SHFL.UP P6, R14, R13, R12, R11 ;  /* 0x0400000c0d0e7389 */ /* 0x00006400000c000b */
[----:B01----:R-:W-:Y:S01]  /*1d100*/  ENDCOLLECTIVE ;  /* 0x000000000000791b */ /* 0x003fe20003800000 */
.L_x_14817:
[----:B------:R-:W-:Y:S01]  /*1d110*/  IMAD.MOV.U32 R12, RZ, RZ, 0x10 ;  /* 0x00000010ff0c7424 */ /* 0x000fe200078e00ff */
[----:B------:R-:W-:-:S04]  /*1d120*/  SEL R4, R14, RZ, P4 ;  /* 0x000000ff0e047207 */ /* 0x000fc80002000000 */
[----:B------:R-:W-:-:S05]  /*1d130*/  IADD3 R4, R3, R4, RZ ;  /* 0x0000000403047210 */ /* 0x000fca0007ffe0ff */
[----:B------:R-:W-:-:S07]  /*1d140*/  IMAD.MOV.U32 R13, RZ, RZ, R4 ;  /* 0x000000ffff0d7224 */ /* 0x000fce00078e0004 */
[----:B------:R-:W-:Y:S05]  /*1d150*/  WARPSYNC.COLLECTIVE R15, `(.L_x_14818) ;  /* 0x000000000f087348 */ /* 0x000fea0003c00000 */
[----:B------:R0:W1:Y:S02]  /*1d160*/  SHFL.UP P6, R14, R13, R12, R11 ;  /* 0x0400000c0d0e7389 */ /* 0x00006400000c000b */
[----:B01----:R-:W-:Y:S01]  /*1d170*/  ENDCOLLECTIVE ;  /* 0x000000000000791b */ /* 0x003fe20003800000 */
.L_x_14818:
        /* <DEDUP_REMOVED lines=8> */
.L_x_14819:
[----:B------:R-:W-:Y:S05]  /*1d200*/  BRA `(.L_x_14820) ;  /* 0xffffffb800f87947 */ /* 0x000fea000383ffff */
.L_x_14680:
[----:B------:R-:W-:Y:S01]  /*1d210*/  BSSY B0, `(.L_x_14821) ;  /* 0x0000006000007945 */ /* 0x000fe20003800000 */
[----:B------:R-:W-:Y:S01]  /*1d220*/  PLOP3.LUT P6, PT, P6, PT, PT, 0x8, 0x0 ;  /* 0x000000000000781c */ /* 0x000fe200037ce170 */
[----:B------:R-:W-:-:S12]  /*1d230*/  IMAD.MOV.U32 R15, RZ, RZ, -0x1 ;  /* 0xffffffffff0f7424 */ /* 0x000fd800078e00ff */
[----:B01----:R-:W-:Y:S05]  /*1d240*/  WARPSYNC.COLLECTIVE R15, `(.L_x_14822) ;  /* 0x000000000f087348 */ /* 0x003fea0003c00000 */
[----:B------:R-:W-:Y:S01]  /*1d250*/  VOTE.ANY R14, PT, P6 ;  /* 0x00000000000e7806 */ /* 0x000fe200030e0100 */
[----:B01----:R-:W-:Y:S06]  /*1d260*/  ENDCOLLECTIVE ;  /* 0x000000000000791b */ /* 0x003fec0003800000 */
.L_x_14822:
[----:B------:R-:W-:Y:S05]  /*1d270*/  BSYNC B0 ;  /* 0x0000000000007941 */ /* 0x000fea0003800000 */
.L_x_14821:
[----:B------:R-:W-:Y:S01]  /*1d280*/  IMAD.MOV.U32 R3, RZ, RZ, R14 ;  /* 0x000000ffff037224 */ /* 0x000fe200078e000e */
[----:B------:R-:W-:Y:S01]  /*1d290*/  MOV R13, R25 ;  /* 0x00000019000d7202 */ /* 0x000fe20000000f00 */
[----:B------:R-:W-:Y:S02]  /*1d2a0*/  IMAD.MOV.U32 R11, RZ, RZ, 0x1f ;  /* 0x0000001fff0b7424 */ /* 0x000fe400078e00ff */
[----:B------:R-:W0:Y:S01]  /*1d2b0*/  POPC R7, R3 ;  /* 0x0000000300077309 */ /* 0x000e220000000000 */
[----:B------:R-:W-:Y:S02]  /*1d2c0*/  IMAD.MOV.U32 R15, RZ, RZ, -0x1 ;  /* 0xffffffffff0f7424 */ /* 0x000fe400078e00ff */
[----:B0-----:R-:W-:Y:S02]  /*1d2d0*/  IMAD.MOV.U32 R12, RZ, RZ, R7 ;  /* 0x000000ffff0c7224 */ /* 0x001fe400078e0007 */
[----:B------:R-:W-:-:S07]  /*1d2e0*/  IMAD.IADD R27, R7, 0x1, R27 ;  /* 0x00000001071b7824 */ /* 0x000fce00078e021b */
[----:B------:R-:W-:Y:S05]  /*1d2f0*/  WARPSYNC.COLLECTIVE R15, `(.L_x_14823) ;  /* 0x000000000f087348 */ /* 0x000fea0003c00000 */
[----:B------:R0:W1:Y:S02]  /*1d300*/  SHFL.IDX P6, R14, R13, R12, R11 ;  /* 0x0000000c0d0e7389 */ /* 0x00006400000c000b */
[----:B01----:R-:W-:Y:S01]  /*1d310*/  ENDCOLLECTIVE ;  /* 0x000000000000791b */ /* 0x003fe20003800000 */
.L_x_14823:
[----:B------:R-:W-:Y:S02]  /*1d320*/  IMAD.MOV.U32 R13, RZ, RZ, R5 ;  /* 0x000000ffff0d7224 */ /* 0x000fe400078e0005 */
[----:B------:R-:W-:-:S07]  /*1d330*/  IMAD.MOV.U32 R25, RZ, RZ, R14 ;  /* 0x000000ffff197224 */ /* 0x000fce00078e000e */
[----:B------:R-:W-:Y:S05]  /*1d340*/  WARPSYNC.COLLECTIVE R15, `(.L_x_14824) ;  /* 0x000000000f087348 */ /* 0x000fea0003c00000 */
[----:B------:R0:W1:Y:S02]  /*1d350*/  SHFL.IDX P6, R14, R13, R12, R11 ;  /* 0x0000000c0d0e7389 */ /* 0x00006400000c000b */
[----:B01----:R-:W-:Y:S01]  /*1d360*/  ENDCOLLECTIVE ;  /* 0x000000000000791b */ /* 0x003fe20003800000 */
.L_x_14824:
[----:B------:R-:W-:Y:S01]  /*1d370*/  IMAD.MOV.U32 R5, RZ, RZ, R14 ;  /* 0x000000ffff057224 */ /* 0x000fe200078e000e */
[----:B------:R-:W-:Y:S06]  /*1d380*/  BRA `(.L_x_14825) ;  /* 0xffffffb800d87947 */ /* 0x000fec000383ffff */
.L_x_14682:
[----:B------:R-:W-:Y:S01]  /*1d390*/  BSSY B0, `(.L_x_14826) ;  /* 0x0000007000007945 */ /* 0x000fe20003800000 */
[----:B------:R-:W-:Y:S01]  /*1d3a0*/  IMAD.MOV.U32 R13, RZ, RZ, R2 ;  /* 0x000000ffff0d7224 */ /* 0x000fe200078e0002 */
[----:B-1----:R-:W-:Y:S01]  /*1d3b0*/  MOV R11, 0x1f ;  /* 0x0000001f000b7802 */ /* 0x002fe20000000f00 */
[----:B------:R-:W-:-:S07]  /*1d3c0*/  IMAD.MOV.U32 R15, RZ, RZ, -0x1 ;  /* 0xffffffffff0f7424 */ /* 0x000fce00078e00ff */
[----:B0-234-:R-:W-:Y:S05]  /*1d3d0*/  WARPSYNC.COLLECTIVE R15, `(.L_x_14827) ;  /* 0x000000000f087348 */ /* 0x01dfea0003c00000 */
[----:B------:R1:W0:Y:S02]  /*1d3e0*/  SHFL.IDX P6, R14, R13, R12, R11 ;  /* 0x0000000c0d0e7389 */ /* 0x00022400000c000b */
[----:B01234-:R-:W-:Y:S01]  /*1d3f0*/  ENDCOLLECTIVE ;  /* 0x000000000000791b */ /* 0x01ffe20003800000 */
.L_x_14827:
[----:B------:R-:W-:Y:S05]  /*1d400*/  BSYNC B0 ;  /* 0x0000000000007941 */ /* 0x000fea0003800000 */
.L_x_14826:
[----:B------:R-:W-:Y:S01]  /*1d410*/  IMAD.MOV.U32 R24, RZ, RZ, R14 ;  /* 0x000000ffff187224 */ /* 0x000fe200078e000e */
[----:B------:R-:W-:Y:S06]  /*1d420*/  BRA `(.L_x_14681) ;  /* 0xffffffb800c87947 */ /* 0x000fec000383ffff */
.L_x_14688:
[----:B0-----:R0:W2:Y:S02]  /*1d430*/  SYNCS.PHASECHK.TRANS64.TRYWAIT P0, [R9+URZ+0x16820], R0 ;  /* 0x01682000090075a7 */ /* 0x0010a4000800017f */
[----:B--2---:R-:W-:Y:S05]  /*1d440*/  @!P0 NANOSLEEP.SYNCS 0x989680 ;  /* 0x009896800000895d */ /* 0x004fea0003900000 */
[----:B------:R-:W2:Y:S02]  /*1d450*/  @!P0 SYNCS.PHASECHK.TRANS64 P0, [R9+URZ+0x16820], R0 ;  /* 0x01682000090085a7 */ /* 0x000ea4000800007f */
[----:B--2---:R-:W-:Y:S05]  /*1d460*/  @!P0 BRA `(.L_x_14688) ;  /* 0xfffffffc00f08947 */ /* 0x004fea000383ffff */
[----:B------:R-:W-:Y:S05]  /*1d470*/  BRA `(.L_x_14828) ;  /* 0xffffffc400207947 */ /* 0x000fea000383ffff */
.L_x_14689:
        /* <DEDUP_REMOVED lines=11> */
.L_x_14830:
[----:B------:R-:W-:Y:S05]  /*1d530*/  BSYNC B0 ;  /* 0x0000000000007941 */ /* 0x000fea0003800000 */
.L_x_14829:
[----:B------:R-:W-:Y:S05]  /*1d540*/  BRA `(.L_x_14831) ;  /* 0xffffffc400087947 */ /* 0x000fea000383ffff */
.L_x_14690:
[----:B------:R-:W-:Y:S01]  /*1d550*/  BSSY B0, `(.L_x_14832) ;  /* 0x0000006000007945 */ /* 0x000fe20003800000 */
[----:B------:R-:W-:-:S07]  /*1d560*/  IMAD.MOV.U32 R15, RZ, RZ, -0x1 ;  /* 0xffffffffff0f7424 */ /* 0x000fce00078e00ff */
[----:B01-3--:R-:W-:Y:S05]  /*1d570*/  WARPSYNC.COLLECTIVE R15, `(.L_x_14833) ;  /* 0x000000000f0c7348 */ /* 0x00bfea0003c00000 */
[----:B------:R-:W-:Y:S02]  /*1d580*/  ELECT P6, UR62, PT ;  /* 0x00000000003e782f */ /* 0x000fe400038c0000 */
[----:B------:R-:W-:Y:S01]  /*1d590*/  MOV R14, UR62 ;  /* 0x0000003e000e7c02 */ /* 0x000fe20008000f00 */
[----:B01-3--:R-:W-:Y:S10]  /*1d5a0*/  ENDCOLLECTIVE ;  /* 0x000000000000791b */ /* 0x00bff40003800000 */
.L_x_14833:
[----:B------:R-:W-:Y:S05]  /*1d5b0*/  BSYNC B0 ;  /* 0x0000000000007941 */ /* 0x000fea0003800000 */
.L_x_14832:
[----:B------:R-:W-:Y:S05]  /*1d5c0*/  BRA `(.L_x_14834) ;  /* 0xffffffc000fc7947 */ /* 0x000fea000383ffff */
.L_x_14692:
[----:B0-----:R0:W2:Y:S02]  /*1d5d0*/  SYNCS.PHASECHK.TRANS64.TRYWAIT P0, [R7+URZ], R2 ;  /* 0x00000002070075a7 */ /* 0x0010a4000800017f */
[----:B--2---:R-:W-:Y:S05]  /*1d5e0*/  @!P0 NANOSLEEP.SYNCS 0x989680 ;  /* 0x009896800000895d */ /* 0x004fea0003900000 */
[----:B------:R-:W2:Y:S02]  /*1d5f0*/  @!P0 SYNCS.PHASECHK.TRANS64 P0, [R7+URZ], R2 ;  /* 0x00000002070085a7 */ /* 0x000ea4000800007f */
[----:B--2---:R-:W-:Y:S05]  /*1d600*/  @!P0 BRA `(.L_x_14692) ;  /* 0xfffffffc00f08947 */ /* 0x004fea000383ffff */
[----:B------:R-:W-:Y:S05]  /*1d610*/  BRA `(.L_x_14835) ;  /* 0xffffffc400307947 */ /* 0x000fea000383ffff */
.L_x_14693:
[----:B--2---:R2:W4:Y:S02]  /*1d620*/  SYNCS.PHASECHK.TRANS64.TRYWAIT P0, [R3+URZ], R0 ;  /* 0x00000000030075a7 */ /* 0x004524000800017f */
[----:B----4-:R-:W-:Y:S05]  /*1d630*/  @!P0 NANOSLEEP.SYNCS 0x989680 ;  /* 0x009896800000895d */ /* 0x010fea0003900000 */
[----:B------:R-:W4:Y:S02]  /*1d640*/  @!P0 SYNCS.PHASECHK.TRANS64 P0, [R3+URZ], R0 ;  /* 0x00000000030085a7 */ /* 0x000f24000800007f */
[----:B----4-:R-:W-:Y:S05]  /*1d650*/  @!P0 BRA `(.L_x_14693) ;  /* 0xfffffffc00f08947 */ /* 0x010fea000383ffff */
[----:B------:R-:W-:Y:S05]  /*1d660*/  BRA `(.L_x_14836) ;  /* 0xffffffc400247947 */ /* 0x000fea000383ffff */
.L_x_14695:
[----:B--2---:R2:W4:Y:S02]  /*1d670*/  SYNCS.PHASECHK.TRANS64.TRYWAIT P0, [R5+URZ], R2 ;  /* 0x00000002050075a7 */ /* 0x004524000800017f */
[----:B----4-:R-:W-:Y:S05]  /*1d680*/  @!P0 NANOSLEEP.SYNCS 0x989680 ;  /* 0x009896800000895d */ /* 0x010fea0003900000 */
[----:B------:R-:W4:Y:S02]  /*1d690*/  @!P0 SYNCS.PHASECHK.TRANS64 P0, [R5+URZ], R2 ;  /* 0x00000002050085a7 */ /* 0x000f24000800007f */
[----:B----4-:R-:W-:Y:S05]  /*1d6a0*/  @!P0 BRA `(.L_x_14695) ;  /* 0xfffffffc00f08947 */ /* 0x010fea000383ffff */
[----:B------:R-:W-:Y:S05]  /*1d6b0*/  BRA `(.L_x_14837) ;  /* 0xffffffc400287947 */ /* 0x000fea000383ffff */
.L_x_14838:
        /* <DEDUP_REMOVED lines=12> */
.L_x_14883:


//--------------------- .nv.global.init           --------------------------
	.section	.nv.global.init,"aw",@progbits
.nv.global.init:
	.type		$str$20,@object
	.size		$str$20,($str$21 - $str$20)
$str$20:
        /*0000*/ 	.byte	0x28, 0x61, 0x64, 0x64, 0x72, 0x65, 0x73, 0x73, 0x20, 0x26, 0x20, 0x6d, 0x61, 0x73, 0x6b, 0x29
        /*0010*/ 	.byte	0x20, 0x3d, 0x3d, 0x20, 0x30, 0x00
	.type		$str$21,@object
	.size		$str$21,(__unnamed_43 - $str$21)
$str$21:
        /*0016*/ 	.byte	0x2f, 0x74, 0x6d, 0x70, 0x2f, 0x6f, 0x73, 0x73, 0x5f, 0x6b, 0x65, 0x72, 0x6e, 0x65, 0x6c, 0x73
        /*0026*/ 	.byte	0x5f, 0x73, 0x72, 0x63, 0x2f, 0x66, 0x6c, 0x61, 0x73, 0x68, 0x5f, 0x61, 0x74, 0x74, 0x65, 0x6e
        /*0036*/ 	.byte	0x74, 0x69, 0x6f, 0x6e, 0x2f, 0x63, 0x73, 0x72, 0x63, 0x2f, 0x63, 0x75, 0x74, 0x6c, 0x61, 0x73
        /*0046*/ 	.byte	0x73, 0x2f, 0x69, 0x6e, 0x63, 0x6c, 0x75, 0x64, 0x65, 0x2f, 0x63, 0x75, 0x74, 0x65, 0x2f, 0x70
        /*0056*/ 	.byte	0x6f, 0x69, 0x6e, 0x74, 0x65, 0x72, 0x5f, 0x66, 0x6c, 0x61, 0x67, 0x67, 0x65, 0x64, 0x2e, 0x68
        /*0066*/ 	.byte	0x70, 0x70, 0x00
	.type		__unnamed_43,@object
	.size		__unnamed_43,(__unnamed_4 - __unnamed_43)
__unnamed_43:
        /* <DEDUP_REMOVED lines=23> */
        /*01d9*/ 	.byte	0x3a, 0x43, 0x3c, 0x30, 0x3e, 0x3e, 0x3e, 0x3e, 0x3e, 0x20, 0x26, 0x5d, 0x00
	.type		__unnamed_4,@object
	.size		__unnamed_4,(__unnamed_13 - __unnamed_4)
__unnamed_4:
        /* <DEDUP_REMOVED lines=24> */
	.type		__unnamed_13,@object
	.size		__unnamed_13,(__unnamed_29 - __unnamed_13)
__unnamed_13:
        /* <DEDUP_REMOVED lines=24> */
	.type		__unnamed_29,@object
	.size		__unnamed_29,(__unnamed_21 - __unnamed_29)
__unnamed_29:
        /* <DEDUP_REMOVED lines=24> */
	.type		__unnamed_21,@object
	.size		__unnamed_21,(__unnamed_39 - __unnamed_21)
__unnamed_21:
        /* <DEDUP_REMOVED lines=24> */
	.type		__unnamed_39,@object
	.size		__unnamed_39,(__unnamed_34 - __unnamed_39)
__unnamed_39:
        /* <DEDUP_REMOVED lines=24> */
	.type		__unnamed_34,@object
	.size		__unnamed_34,(__unnamed_38 - __unnamed_34)
__unnamed_34:
        /* <DEDUP_REMOVED lines=24> */
	.type		__unnamed_38,@object
	.size		__unnamed_38,(__unnamed_14 - __unnamed_38)
__unnamed_38:
        /* <DEDUP_REMOVED lines=24> */
	.type		__unnamed_14,@object
	.size		__unnamed_14,(__unnamed_30 - __unnamed_14)
__unnamed_14:
        /* <DEDUP_REMOVED lines=24> */
	.type		__unnamed_30,@object
	.size		__unnamed_30,(__unnamed_9 - __unnamed_30)
__unnamed_30:
        /* <DEDUP_REMOVED lines=24> */
	.type		__unnamed_9,@object
	.size		__unnamed_9,(__unnamed_25 - __unnamed_9)
__unnamed_9:
        /* <DEDUP_REMOVED lines=24> */
        /*10e3*/ 	.byte	0x00
	.type		__unnamed_25,@object
	.size		__unnamed_25,(__unnamed_5 - __unnamed_25)
__unnamed_25:
        /* <DEDUP_REMOVED lines=25> */
	.type		__unnamed_5,@object
	.size		__unnamed_5,(__unnamed_3 - __unnamed_5)
__unnamed_5:
        /* <DEDUP_REMOVED lines=25> */
	.type		__unnamed_3,@object
	.size		__unnamed_3,(__unnamed_2 - __unnamed_3)
__unnamed_3:
        /* <DEDUP_REMOVED lines=28> */
        /*15a6*/ 	.byte	0x32, 0x3e, 0x3e, 0x3e, 0x3e, 0x3e, 0x5d, 0x00
	.type		__unnamed_2,@object
	.size		__unnamed_2,(__unnamed_7 - __unnamed_2)
__unnamed_2:
        /* <DEDUP_REMOVED lines=29> */
	.type		__unnamed_7,@object
	.size		__unnamed_7,(__unnamed_8 - __unnamed_7)
__unnamed_7:
        /* <DEDUP_REMOVED lines=28> */
        /*1936*/ 	.byte	0x38, 0x38, 0x3e, 0x3e, 0x3e, 0x3e, 0x3e, 0x5d, 0x00
	.type		__unnamed_8,@object
	.size		__unnamed_8,(__unnamed_1 - __unnamed_8)
__unnamed_8:
        /* <DEDUP_REMOVED lines=29> */
	.type		__unnamed_1,@object
	.size		__unnamed_1,(__unnamed_41 - __unnamed_1)
__unnamed_1:
        /* <DEDUP_REMOVED lines=28> */
        /*1cc8*/ 	.byte	0x32, 0x3e, 0x3e, 0x3e, 0x3e, 0x3e, 0x20, 0x26, 0x5d, 0x00
	.type		__unnamed_41,@object
	.size		__unnamed_41,(__unnamed_42 - __unnamed_41)
__unnamed_41:
        /* <DEDUP_REMOVED lines=28> */
        /*1e92*/ 	.byte	0x36, 0x33, 0x38, 0x34, 0x3e, 0x3e, 0x3e, 0x3e, 0x3e, 0x5d, 0x00
	.type		__unnamed_42,@object
	.size		__unnamed_42,(__unnamed_6 - __unnamed_42)
__unnamed_42:
        /* <DEDUP_REMOVED lines=29> */
	.type		__unnamed_6,@object
	.size		__unnamed_6,(__unnamed_33 - __unnamed_6)
__unnamed_6:
        /* <DEDUP_REMOVED lines=29> */
	.type		__unnamed_33,@object
	.size		__unnamed_33,(__unnamed_17 - __unnamed_33)
__unnamed_33:
        /* <DEDUP_REMOVED lines=29> */
	.type		__unnamed_17,@object
	.size		__unnamed_17,(__unnamed_37 - __unnamed_17)
__unnamed_17:
        /* <DEDUP_REMOVED lines=29> */
	.type		__unnamed_37,@object
	.size		__unnamed_37,(__unnamed_11 - __unnamed_37)
__unnamed_37:
        /* <DEDUP_REMOVED lines=29> */
	.type		__unnamed_11,@object
	.size		__unnamed_11,(__unnamed_27 - __unnamed_11)
__unnamed_11:
        /* <DEDUP_REMOVED lines=29> */
	.type		__unnamed_27,@object
	.size		__unnamed_27,(__unnamed_19 - __unnamed_27)
__unnamed_27:
        /* <DEDUP_REMOVED lines=29> */
	.type		__unnamed_19,@object
	.size		__unnamed_19,(__unnamed_12 - __unnamed_19)
__unnamed_19:
        /* <DEDUP_REMOVED lines=29> */
	.type		__unnamed_12,@object
	.size		__unnamed_12,(__unnamed_28 - __unnamed_12)
__unnamed_12:
        /* <DEDUP_REMOVED lines=29> */
	.type		__unnamed_28,@object
	.size		__unnamed_28,(__unnamed_36 - __unnamed_28)
__unnamed_28:
        /* <DEDUP_REMOVED lines=29> */
	.type		__unnamed_36,@object
	.size		__unnamed_36,(__unnamed_20 - __unnamed_36)
__unnamed_36:
        /* <DEDUP_REMOVED lines=29> */
	.type		__unnamed_20,@object
	.size		__unnamed_20,(__unnamed_16 - __unnamed_20)
__unnamed_20:
        /* <DEDUP_REMOVED lines=29> */
	.type		__unnamed_16,@object
	.size		__unnamed_16,(__unnamed_32 - __unnamed_16)
__unnamed_16:
        /* <DEDUP_REMOVED lines=29> */
	.type		__unnamed_32,@object
	.size		__unnamed_32,(__unnamed_23 - __unnamed_32)
__unnamed_32:
        /* <DEDUP_REMOVED lines=29> */
	.type		__unnamed_23,@object
	.size		__unnamed_23,(__unnamed_40 - __unnamed_23)
__unnamed_23:
        /* <DEDUP_REMOVED lines=29> */
	.type		__unnamed_40,@object
	.size		__unnamed_40,(__unnamed_24 - __unnamed_40)
__unnamed_40:
        /* <DEDUP_REMOVED lines=29> */
	.type		__unnamed_24,@object
	.size		__unnamed_24,(__unnamed_35 - __unnamed_24)
__unnamed_24:
        /* <DEDUP_REMOVED lines=29> */
	.type		__unnamed_35,@object
	.size		__unnamed_35,(__unnamed_15 - __unnamed_35)
__unnamed_35:
        /* <DEDUP_REMOVED lines=28> */
        /*3eea*/ 	.byte	0x32, 0x30, 0x34, 0x38, 0x30, 0x3e, 0x3e, 0x3e, 0x3e, 0x3e, 0x20, 0x26, 0x5d, 0x00
	.type		__unnamed_15,@object
	.size		__unnamed_15,(__unnamed_31 - __unnamed_15)
__unnamed_15:
        /* <DEDUP_REMOVED lines=29> */
	.type		__unnamed_31,@object
	.size		__unnamed_31,(__unnamed_10 - __unnamed_31)
__unnamed_31:
        /* <DEDUP_REMOVED lines=29> */
	.type		__unnamed_10,@object
	.size		__unnamed_10,(__unnamed_26 - __unnamed_10)
__unnamed_10:
        /* <DEDUP_REMOVED lines=29> */
	.type		__unnamed_26,@object
	.size		__unnamed_26,(__unnamed_18 - __unnamed_26)
__unnamed_26:
        /* <DEDUP_REMOVED lines=29> */
	.type		__unnamed_18,@object
	.size		__unnamed_18,(__unnamed_22 - __unnamed_18)
__unnamed_18:
        /* <DEDUP_REMOVED lines=29> */
	.type		__unnamed_22,@object
	.size		__unnamed_22,(.L_21 - __unnamed_22)
__unnamed_22:
        /* <DEDUP_REMOVED lines=28> */
        /*49be*/ 	.byte	0x3c, 0x32, 0x32, 0x35, 0x32, 0x38, 0x3e, 0x3e, 0x3e, 0x3e, 0x3e, 0x20, 0x26, 0x5d, 0x00
.L_21:


//--------------------- .nv.shared._ZN7cutlass13device_kernelIN5flash11enable_sm90INS1_16FlashAttnFwdSm90INS1_25CollectiveMainloopFwdSm90ILi2EN4cute5tupleIJNS5_1CILi1EEES8_S8_EEENS6_IJNS7_ILi128EEENS7_ILi80EEENS7_ILi256EEEEEELi256ENS_6half_tEfNS_4arch4Sm90ELb0ELb0ELb0ELb0ELb0ELb0ELb0ELb1ELb1ELb1ELb1ELb0EEENS1_21CollectiveEpilogueFwdINS6_IJSA_SC_SB_EEES9_SE_SG_Li256ELb0ELb1ELb1ELb0EEENS1_19SingleTileSchedulerILb0ELb1ELb1ELi128EEEEEEEEEvNT_6ParamsE --------------------------
	.section	.nv.shared._ZN7cutlass13device_kernelIN5flash11enable_sm90INS1_16FlashAttnFwdSm90INS1_25CollectiveMainloopFwdSm90ILi2EN4cute5tupleIJNS5_1CILi1EEES8_S8_EEENS6_IJNS7_ILi128EEENS7_ILi80EEENS7_ILi256EEEEEELi256ENS_6half_tEfNS_4arch4Sm90ELb0ELb0ELb0ELb0ELb0ELb0ELb0ELb1ELb1ELb1ELb1ELb0EEENS1_21CollectiveEpilogueFwdINS6_IJSA_SC_SB_EEES9_SE_SG_Li256ELb0ELb1ELb1ELb0EEENS1_19SingleTileSchedulerILb0ELb1ELb1ELi128EEEEEEEEEvNT_6ParamsE,"aw",@nobits
	.sectionflags	@""
	.align	16
	.zero		1024


//--------------------- .nv.shared.reserved.0     --------------------------
	.section	.nv.shared.reserved.0,"aw",@nobits
	.weak		__nv_reservedSMEM_offset_0_alias
	.size		__nv_reservedSMEM_offset_0_alias, 0, 0
	.other		__nv_reservedSMEM_offset_0_alias,@"STO_CUDA_RESERVED_SHARED STV_DEFAULT"
__nv_reservedSMEM_offset_0_alias:
	.zero		0


//--------------------- .nv.global                --------------------------
	.section	.nv.global,"aw",@nobits
.nv.global:
	.type		_ZN72_INTERNAL_1e203569_36_flash_fwd_hdimall_fp16_split_sm90_cu_ee213261_39684cute1_E,@object
	.size		_ZN72_INTERNAL_1e203569_36_flash_fwd_hdimall_fp16_split_sm90_cu_ee213261_39684cute1_E,(_ZN72_INTERNAL_1e203569_36_flash_fwd_hdimall_fp16_split_sm90_cu_ee213261_39684cuda3std3__45__cpo6cbeginE - _ZN72_INTERNAL_1e203569_36_flash_fwd_hdimall_fp16_split_sm90_cu_ee213261_39684cute1_E)
_ZN72_INTERNAL_1e203569_36_flash_fwd_hdimall_fp16_split_sm90_cu_ee213261_39684cute1_E:
	.zero		1
	.type		_ZN72_INTERNAL_1e203569_36_flash_fwd_hdimall_fp16_split_sm90_cu_ee213261_39684cuda3std3__45__cpo6cbeginE,@object
	.size		_ZN72_INTERNAL_1e203569_36_flash_fwd_hdimall_fp16_split_sm90_cu_ee213261_39684cuda3std3__45__cpo6cbeginE,(_ZN72_INTERNAL_1e203569_36_flash_fwd_hdimall_fp16_split_sm90_cu_ee213261_39684cuda3std3__48in_placeE - _ZN72_INTERNAL_1e203569_36_flash_fwd_hdimall_fp16_split_sm90_cu_ee213261_39684cuda3std3__45__cpo6cbeginE)
_ZN72_INTERNAL_1e203569_36_flash_fwd_hdimall_fp16_split_sm90_cu_ee213261_39684cuda3std3__45__cpo6cbeginE:
	.zero		1
	.type		_ZN72_INTERNAL_1e203569_36_flash_fwd_hdimall_fp16_split_sm90_cu_ee213261_39684cuda3std3__48in_placeE,@object
	.size		_ZN72_INTERNAL_1e203569_36_flash_fwd_hdimall_fp16_split_sm90_cu_ee213261_39684cuda3std3__48in_placeE,(_ZN72_INTERNAL_1e203569_36_flash_fwd_hdimall_fp16_split_sm90_cu_ee213261_39684cuda3std6ranges3__45__cpo9iter_moveE - _ZN72_INTERNAL_1e203569_36_flash_fwd_hdimall_fp16_split_sm90_cu_ee213261_39684cuda3std3__48in_placeE)
_ZN72_INTERNAL_1e203569_36_flash_fwd_hdimall_fp16_split_sm90_cu_ee213261_39684cuda3std3__48in_placeE:
	.zero		1
	.type		_ZN72_INTERNAL_1e203569_36_flash_fwd_hdimall_fp16_split_sm90_cu_ee213261_39684cuda3std6ranges3__45__cpo9iter_moveE,@object
	.size		_ZN72_INTERNAL_1e203569_36_flash_fwd_hdimall_fp16_split_sm90_cu_ee213261_39684cuda3std6ranges3__45__cpo9iter_moveE,(_ZN72_INTERNAL_1e203569_36_flash_fwd_hdimall_fp16_split_sm90_cu_ee213261_39684cuda3std3__45__cpo5beginE - _ZN72_INTERNAL_1e203569_36_flash_fwd_hdimall_fp16_split_sm90_cu_ee213261_39684cuda3std6ranges3__45__cpo9iter_moveE)
_ZN72_INTERNAL_1e203569_36_flash_fwd_hdimall_fp16_split_sm90_cu_ee213261_39684cuda3std6ranges3__45__cpo9iter_moveE:
	.zero		1
	.type		_ZN72_INTERNAL_1e203569_36_flash_fwd_hdimall_fp16_split_sm90_cu_ee213261_39684cuda3std3__45__cpo5beginE,@object
	.size		_ZN72_INTERNAL_1e203569_36_flash_fwd_hdimall_fp16_split_sm90_cu_ee213261_39684cuda3std3__45__cpo5beginE,(_ZN72_INTERNAL_1e203569_36_flash_fwd_hdimall_fp16_split_sm90_cu_ee213261_39684cuda3std3__474_GLOBAL__N__1e203569_36_flash_fwd_hdimall_fp16_split_sm90_cu_ee213261_39686ignoreE - _ZN72_INTERNAL_1e203569_36_flash_fwd_hdimall_fp16_split_sm90_cu_ee213261_39684cuda3std3__45__cpo5beginE)
_ZN72_INTERNAL_1e203569_36_flash_fwd_hdimall_fp16_split_sm90_cu_ee213261_39684cuda3std3__45__cpo5beginE:
	.zero		1
	.type		_ZN72_INTERNAL_1e203569_36_flash_fwd_hdimall_fp16_split_sm90_cu_ee213261_39684cuda3std3__474_GLOBAL__N__1e203569_36_flash_fwd_hdimall_fp16_split_sm90_cu_ee213261_39686ignoreE,@object
	.size		_ZN72_INTERNAL_1e203569_36_flash_fwd_hdimall_fp16_split_sm90_cu_ee213261_39684cuda3std3__474_GLOBAL__N__1e203569_36_flash_fwd_hdimall_fp16_split_sm90_cu_ee213261_39686ignoreE,(_ZN72_INTERNAL_1e203569_36_flash_fwd_hdimall_fp16_split_sm90_cu_ee213261_39684cute7productE - _ZN72_INTERNAL_1e203569_36_flash_fwd_hdimall_fp16_split_sm90_cu_ee213261_39684cuda3std3__474_GLOBAL__N__1e203569_36_flash_fwd_hdimall_fp16_split_sm90_cu_ee213261_39686ignoreE)
_ZN72_INTERNAL_1e203569_36_flash_fwd_hdimall_fp16_split_sm90_cu_ee213261_39684cuda3std3__474_GLOBAL__N__1e203569_36_flash_fwd_hdimall_fp16_split_sm90_cu_ee213261_39686ignoreE:
	.zero		1
	.type		_ZN72_INTERNAL_1e203569_36_flash_fwd_hdimall_fp16_split_sm90_cu_ee213261_39684cute7productE,@object
	.size		_ZN72_INTERNAL_1e203569_36_flash_fwd_hdimall_fp16_split_sm90_cu_ee213261_39684cute7productE,(_ZN72_INTERNAL_1e203569_36_flash_fwd_hdimall_fp16_split_sm90_cu_ee213261_39684cuda3std3__45__cpo3endE - _ZN72_INTERNAL_1e203569_36_flash_fwd_hdimall_fp16_split_sm90_cu_ee213261_39684cute7productE)
_ZN72_INTERNAL_1e203569_36_flash_fwd_hdimall_fp16_split_sm90_cu_ee213261_39684cute7productE:
	.zero		1
	.type		_ZN72_INTERNAL_1e203569_36_flash_fwd_hdimall_fp16_split_sm90_cu_ee213261_39684cuda3std3__45__cpo3endE,@object
	.size		_ZN72_INTERNAL_1e203569_36_flash_fwd_hdimall_fp16_split_sm90_cu_ee213261_39684cuda3std3__45__cpo3endE,(_ZN72_INTERNAL_1e203569_36_flash_fwd_hdimall_fp16_split_sm90_cu_ee213261_39684cuda3std3__419piecewise_constructE - _ZN72_INTERNAL_1e203569_36_flash_fwd_hdimall_fp16_split_sm90_cu_ee213261_39684cuda3std3__45__cpo3endE)
_ZN72_INTERNAL_1e203569_36_flash_fwd_hdimall_fp16_split_sm90_cu_ee213261_39684cuda3std3__45__cpo3endE:
	.zero		1
	.type		_ZN72_INTERNAL_1e203569_36_flash_fwd_hdimall_fp16_split_sm90_cu_ee213261_39684cuda3std3__419piecewise_constructE,@object
	.size		_ZN72_INTERNAL_1e203569_36_flash_fwd_hdimall_fp16_split_sm90_cu_ee213261_39684cuda3std3__419piecewise_constructE,(_ZN72_INTERNAL_1e203569_36_flash_fwd_hdimall_fp16_split_sm90_cu_ee213261_39684cuda3std3__45__cpo4cendE - _ZN72_INTERNAL_1e203569_36_flash_fwd_hdimall_fp16_split_sm90_cu_ee213261_39684cuda3std3__419piecewise_constructE)
_ZN72_INTERNAL_1e203569_36_flash_fwd_hdimall_fp16_split_sm90_cu_ee213261_39684cuda3std3__419piecewise_constructE:
	.zero		1
	.type		_ZN72_INTERNAL_1e203569_36_flash_fwd_hdimall_fp16_split_sm90_cu_ee213261_39684cuda3std3__45__cpo4cendE,@object
	.size		_ZN72_INTERNAL_1e203569_36_flash_fwd_hdimall_fp16_split_sm90_cu_ee213261_39684cuda3std3__45__cpo4cendE,(_ZN72_INTERNAL_1e203569_36_flash_fwd_hdimall_fp16_split_sm90_cu_ee213261_39684cuda3std6ranges3__45__cpo4swapE - _ZN72_INTERNAL_1e203569_36_flash_fwd_hdimall_fp16_split_sm90_cu_ee213261_39684cuda3std3__45__cpo4cendE)
_ZN72_INTERNAL_1e203569_36_flash_fwd_hdimall_fp16_split_sm90_cu_ee213261_39684cuda3std3__45__cpo4cendE:
	.zero		1
	.type		_ZN72_INTERNAL_1e203569_36_flash_fwd_hdimall_fp16_split_sm90_cu_ee213261_39684cuda3std6ranges3__45__cpo4swapE,@object
	.size		_ZN72_INTERNAL_1e203569_36_flash_fwd_hdimall_fp16_split_sm90_cu_ee213261_39684cuda3std6ranges3__45__cpo4swapE,(.L_50 - _ZN72_INTERNAL_1e203569_36_flash_fwd_hdimall_fp16_split_sm90_cu_ee213261_39684cuda3std6ranges3__45__cpo4swapE)
_ZN72_INTERNAL_1e203569_36_flash_fwd_hdimall_fp16_split_sm90_cu_ee213261_39684cuda3std6ranges3__45__cpo4swapE:
	.zero		1
.L_50:


//--------------------- .nv.shared._ZN7cutlass13device_kernelIN5flash11enable_sm90INS1_16FlashAttnFwdSm90INS1_25CollectiveMainloopFwdSm90ILi2EN4cute5tupleIJNS5_1CILi1EEES8_S8_EEENS6_IJNS7_ILi128EEENS7_ILi80EEENS7_ILi256EEEEEELi256ENS_6half_tEfNS_4arch4Sm90ELb0ELb0ELb0ELb1ELb0ELb0ELb0ELb1ELb1ELb1ELb1ELb0EEENS1_21CollectiveEpilogueFwdINS6_IJSA_SC_SB_EEES9_SE_SG_Li256ELb1ELb1ELb1ELb0EEENS1_36VarlenDynamicPersistentTileSchedulerILi128ELi80ELi256ELi128ELb1ELb1ELb1ELb0ELb1ELb1EEEEEEEEEvNT_6ParamsE --------------------------
	.section	.nv.shared._ZN7cutlass13device_kernelIN5flash11enable_sm90INS1_16FlashAttnFwdSm90INS1_25CollectiveMainloopFwdSm90ILi2EN4cute5tupleIJNS5_1CILi1EEES8_S8_EEENS6_IJNS7_ILi128EEENS7_ILi80EEENS7_ILi256EEEEEELi256ENS_6half_tEfNS_4arch4Sm90ELb0ELb0ELb0ELb1ELb0ELb0ELb0ELb1ELb1ELb1ELb1ELb0EEENS1_21CollectiveEpilogueFwdINS6_IJSA_SC_SB_EEES9_SE_SG_Li256ELb1ELb1ELb1ELb0EEENS1_36VarlenDynamicPersistentTileSchedulerILi128ELi80ELi256ELi128ELb1ELb1ELb1ELb0ELb1ELb1EEEEEEEEEvNT_6ParamsE,"aw",@nobits
	.sectionflags	@""
	.align	16
	.zero		1024


//--------------------- .nv.shared._ZN7cutlass13device_kernelIN5flash11enable_sm90INS1_16FlashAttnFwdSm90INS1_25CollectiveMainloopFwdSm90ILi2EN4cute5tupleIJNS5_1CILi1EEES8_S8_EEENS6_IJNS7_ILi128EEENS7_ILi80EEENS7_ILi256EEEEEELi256ENS_6half_tEfNS_4arch4Sm90ELb0ELb0ELb0ELb1ELb0ELb1ELb0ELb1ELb1ELb1ELb1ELb0EEENS1_21CollectiveEpilogueFwdINS6_IJSA_SC_SB_EEES9_SE_SG_Li256ELb1ELb1ELb1ELb0EEENS1_36VarlenDynamicPersistentTileSchedulerILi128ELi80ELi256ELi128ELb1ELb1ELb1ELb0ELb1ELb1EEEEEEEEEvNT_6ParamsE --------------------------
	.section	.nv.shared._ZN7cutlass13device_kernelIN5flash11enable_sm90INS1_16FlashAttnFwdSm90INS1_25CollectiveMainloopFwdSm90ILi2EN4cute5tupleIJNS5_1CILi1EEES8_S8_EEENS6_IJNS7_ILi128EEENS7_ILi80EEENS7_ILi256EEEEEELi256ENS_6half_tEfNS_4arch4Sm90ELb0ELb0ELb0ELb1ELb0ELb1ELb0ELb1ELb1ELb1ELb1ELb0EEENS1_21CollectiveEpilogueFwdINS6_IJSA_SC_SB_EEES9_SE_SG_Li256ELb1ELb1ELb1ELb0EEENS1_36VarlenDynamicPersistentTileSchedulerILi128ELi80ELi256ELi128ELb1ELb1ELb1ELb0ELb1ELb1EEEEEEEEEvNT_6ParamsE,"aw",@nobits
	.sectionflags	@""
	.align	16
	.zero		1024


//--------------------- .nv.shared._ZN7cutlass13device_kernelIN5flash11enable_sm90INS1_16FlashAttnFwdSm90INS1_25CollectiveMainloopFwdSm90ILi2EN4cute5tupleIJNS5_1CILi1EEES8_S8_EEENS6_IJNS7_ILi128EEENS7_ILi64EEENS7_ILi256EEEEEELi256ENS_6half_tEfNS_4arch4Sm90ELb0ELb1ELb0ELb0ELb0ELb0ELb0ELb1ELb1ELb1ELb1ELb0EEENS1_21CollectiveEpilogueFwdINS6_IJSA_SC_SB_EEES9_SE_SG_Li256ELb0ELb1ELb1ELb0EEENS1_19SingleTileSchedulerILb0ELb1ELb1ELi128EEEEEEEEEvNT_6ParamsE --------------------------
	.section	.nv.shared._ZN7cutlass13device_kernelIN5flash11enable_sm90INS1_16FlashAttnFwdSm90INS1_25CollectiveMainloopFwdSm90ILi2EN4cute5tupleIJNS5_1CILi1EEES8_S8_EEENS6_IJNS7_ILi128EEENS7_ILi64EEENS7_ILi256EEEEEELi256ENS_6half_tEfNS_4arch4Sm90ELb0ELb1ELb0ELb0ELb0ELb0ELb0ELb1ELb1ELb1ELb1ELb0EEENS1_21CollectiveEpilogueFwdINS6_IJSA_SC_SB_EEES9_SE_SG_Li256ELb0ELb1ELb1ELb0EEENS1_19SingleTileSchedulerILb0ELb1ELb1ELi128EEEEEEEEEvNT_6ParamsE,"aw",@nobits
	.sectionflags	@""
	.align	16
	.zero		1024


//--------------------- .nv.shared._ZN7cutlass13device_kernelIN5flash11enable_sm90INS1_16FlashAttnFwdSm90INS1_25CollectiveMainloopFwdSm90ILi2EN4cute5tupleIJNS5_1CILi1EEES8_S8_EEENS6_IJNS7_ILi128EEENS7_ILi64EEENS7_ILi256EEEEEELi256ENS_6half_tEfNS_4arch4Sm90ELb0ELb1ELb0ELb1ELb0ELb0ELb0ELb1ELb1ELb1ELb1ELb0EEENS1_21CollectiveEpilogueFwdINS6_IJSA_SC_SB_EEES9_SE_SG_Li256ELb1ELb1ELb1ELb0EEENS1_36VarlenDynamicPersistentTileSchedulerILi128ELi64ELi256ELi128ELb1ELb1ELb1ELb1ELb0ELb1EEEEEEEEEvNT_6ParamsE --------------------------
	.section	.nv.shared._ZN7cutlass13device_kernelIN5flash11enable_sm90INS1_16FlashAttnFwdSm90INS1_25CollectiveMainloopFwdSm90ILi2EN4cute5tupleIJNS5_1CILi1EEES8_S8_EEENS6_IJNS7_ILi128EEENS7_ILi64EEENS7_ILi256EEEEEELi256ENS_6half_tEfNS_4arch4Sm90ELb0ELb1ELb0ELb1ELb0ELb0ELb0ELb1ELb1ELb1ELb1ELb0EEENS1_21CollectiveEpilogueFwdINS6_IJSA_SC_SB_EEES9_SE_SG_Li256ELb1ELb1ELb1ELb0EEENS1_36VarlenDynamicPersistentTileSchedulerILi128ELi64ELi256ELi128ELb1ELb1ELb1ELb1ELb0ELb1EEEEEEEEEvNT_6ParamsE,"aw",@nobits
	.sectionflags	@""
	.align	16
	.zero		1024


//--------------------- .nv.shared._ZN7cutlass13device_kernelIN5flash11enable_sm90INS1_16FlashAttnFwdSm90INS1_25CollectiveMainloopFwdSm90ILi2EN4cute5tupleIJNS5_1CILi1EEES8_S8_EEENS6_IJNS7_ILi128EEENS7_ILi64EEENS7_ILi256EEEEEELi256ENS_6half_tEfNS_4arch4Sm90ELb0ELb1ELb0ELb1ELb0ELb1ELb0ELb1ELb1ELb1ELb1ELb0EEENS1_21CollectiveEpilogueFwdINS6_IJSA_SC_SB_EEES9_SE_SG_Li256ELb1ELb1ELb1ELb0EEENS1_36VarlenDynamicPersistentTileSchedulerILi128ELi64ELi256ELi128ELb1ELb1ELb1ELb1ELb0ELb1EEEEEEEEEvNT_6ParamsE --------------------------
	.section	.nv.shared._ZN7cutlass13device_kernelIN5flash11enable_sm90INS1_16FlashAttnFwdSm90INS1_25CollectiveMainloopFwdSm90ILi2EN4cute5tupleIJNS5_1CILi1EEES8_S8_EEENS6_IJNS7_ILi128EEENS7_ILi64EEENS7_ILi256EEEEEELi256ENS_6half_tEfNS_4arch4Sm90ELb0ELb1ELb0ELb1ELb0ELb1ELb0ELb1ELb1ELb1ELb1ELb0EEENS1_21CollectiveEpilogueFwdINS6_IJSA_SC_SB_EEES9_SE_SG_Li256ELb1ELb1ELb1ELb0EEENS1_36VarlenDynamicPersistentTileSchedulerILi128ELi64ELi256ELi128ELb1ELb1ELb1ELb1ELb0ELb1EEEEEEEEEvNT_6ParamsE,"aw",@nobits
	.sectionflags	@""
	.align	16
	.zero		1024


//--------------------- .nv.shared._ZN7cutlass13device_kernelIN5flash11enable_sm90INS1_16FlashAttnFwdSm90INS1_25CollectiveMainloopFwdSm90ILi2EN4cute5tupleIJNS5_1CILi1EEES8_S8_EEENS6_IJNS7_ILi128EEENS7_ILi80EEENS7_ILi256EEEEEELi256ENS_6half_tEfNS_4arch4Sm90ELb1ELb0ELb0ELb0ELb0ELb0ELb0ELb1ELb1ELb1ELb1ELb0EEENS1_21CollectiveEpilogueFwdINS6_IJSA_SC_SB_EEES9_SE_SG_Li256ELb0ELb1ELb1ELb0EEENS1_19SingleTileSchedulerILb0ELb1ELb1ELi128EEEEEEEEEvNT_6ParamsE --------------------------
	.section	.nv.shared._ZN7cutlass13device_kernelIN5flash11enable_sm90INS1_16FlashAttnFwdSm90INS1_25CollectiveMainloopFwdSm90ILi2EN4cute5tupleIJNS5_1CILi1EEES8_S8_EEENS6_IJNS7_ILi128EEENS7_ILi80EEENS7_ILi256EEEEEELi256ENS_6half_tEfNS_4arch4Sm90ELb1ELb0ELb0ELb0ELb0ELb0ELb0ELb1ELb1ELb1ELb1ELb0EEENS1_21CollectiveEpilogueFwdINS6_IJSA_SC_SB_EEES9_SE_SG_Li256ELb0ELb1ELb1ELb0EEENS1_19SingleTileSchedulerILb0ELb1ELb1ELi128EEEEEEEEEvNT_6ParamsE,"aw",@nobits
	.sectionflags	@""
	.align	16
	.zero		1024


//--------------------- .nv.shared._ZN7cutlass13device_kernelIN5flash11enable_sm90INS1_16FlashAttnFwdSm90INS1_25CollectiveMainloopFwdSm90ILi2EN4cute5tupleIJNS5_1CILi1EEES8_S8_EEENS6_IJNS7_ILi128EEENS7_ILi80EEENS7_ILi256EEEEEELi256ENS_6half_tEfNS_4arch4Sm90ELb1ELb0ELb0ELb1ELb0ELb0ELb0ELb1ELb1ELb1ELb1ELb0EEENS1_21CollectiveEpilogueFwdINS6_IJSA_SC_SB_EEES9_SE_SG_Li256ELb1ELb1ELb1ELb0EEENS1_36VarlenDynamicPersistentTileSchedulerILi128ELi80ELi256ELi128ELb1ELb1ELb1ELb1ELb1ELb1EEEEEEEEEvNT_6ParamsE --------------------------
	.section	.nv.shared._ZN7cutlass13device_kernelIN5flash11enable_sm90INS1_16FlashAttnFwdSm90INS1_25CollectiveMainloopFwdSm90ILi2EN4cute5tupleIJNS5_1CILi1EEES8_S8_EEENS6_IJNS7_ILi128EEENS7_ILi80EEENS7_ILi256EEEEEELi256ENS_6half_tEfNS_4arch4Sm90ELb1ELb0ELb0ELb1ELb0ELb0ELb0ELb1ELb1ELb1ELb1ELb0EEENS1_21CollectiveEpilogueFwdINS6_IJSA_SC_SB_EEES9_SE_SG_Li256ELb1ELb1ELb1ELb0EEENS1_36VarlenDynamicPersistentTileSchedulerILi128ELi80ELi256ELi128ELb1ELb1ELb1ELb1ELb1ELb1EEEEEEEEEvNT_6ParamsE,"aw",@nobits
	.sectionflags	@""
	.align	16
	.zero		1024


//--------------------- .nv.shared._ZN7cutlass13device_kernelIN5flash11enable_sm90INS1_16FlashAttnFwdSm90INS1_25CollectiveMainloopFwdSm90ILi2EN4cute5tupleIJNS5_1CILi1EEES8_S8_EEENS6_IJNS7_ILi128EEENS7_ILi80EEENS7_ILi256EEEEEELi256ENS_6half_tEfNS_4arch4Sm90ELb1ELb0ELb0ELb1ELb0ELb1ELb0ELb1ELb1ELb1ELb1ELb0EEENS1_21CollectiveEpilogueFwdINS6_IJSA_SC_SB_EEES9_SE_SG_Li256ELb1ELb1ELb1ELb0EEENS1_36VarlenDynamicPersistentTileSchedulerILi128ELi80ELi256ELi128ELb1ELb1ELb1ELb1ELb1ELb1EEEEEEEEEvNT_6ParamsE --------------------------
	.section	.nv.shared._ZN7cutlass13device_kernelIN5flash11enable_sm90INS1_16FlashAttnFwdSm90INS1_25CollectiveMainloopFwdSm90ILi2EN4cute5tupleIJNS5_1CILi1EEES8_S8_EEENS6_IJNS7_ILi128EEENS7_ILi80EEENS7_ILi256EEEEEELi256ENS_6half_tEfNS_4arch4Sm90ELb1ELb0ELb0ELb1ELb0ELb1ELb0ELb1ELb1ELb1ELb1ELb0EEENS1_21CollectiveEpilogueFwdINS6_IJSA_SC_SB_EEES9_SE_SG_Li256ELb1ELb1ELb1ELb0EEENS1_36VarlenDynamicPersistentTileSchedulerILi128ELi80ELi256ELi128ELb1ELb1ELb1ELb1ELb1ELb1EEEEEEEEEvNT_6ParamsE,"aw",@nobits
	.sectionflags	@""
	.align	16
	.zero		1024


//--------------------- .nv.shared._ZN7cutlass13device_kernelIN5flash11enable_sm90INS1_16FlashAttnFwdSm90INS1_25CollectiveMainloopFwdSm90ILi2EN4cute5tupleIJNS5_1CILi1EEES8_S8_EEENS6_IJNS7_ILi128EEENS7_ILi112EEENS7_ILi192EEEEEELi192ENS_6half_tEfNS_4arch4Sm90ELb0ELb0ELb0ELb0ELb0ELb0ELb0ELb1ELb1ELb1ELb1ELb0EEENS1_21CollectiveEpilogueFwdINS6_IJSA_SC_SB_EEES9_SE_SG_Li256ELb0ELb1ELb1ELb0EEENS1_19SingleTileSchedulerILb0ELb1ELb1ELi128EEEEEEEEEvNT_6ParamsE --------------------------
	.section	.nv.shared._ZN7cutlass13device_kernelIN5flash11enable_sm90INS1_16FlashAttnFwdSm90INS1_25CollectiveMainloopFwdSm90ILi2EN4cute5tupleIJNS5_1CILi1EEES8_S8_EEENS6_IJNS7_ILi128EEENS7_ILi112EEENS7_ILi192EEEEEELi192ENS_6half_tEfNS_4arch4Sm90ELb0ELb0ELb0ELb0ELb0ELb0ELb0ELb1ELb1ELb1ELb1ELb0EEENS1_21CollectiveEpilogueFwdINS6_IJSA_SC_SB_EEES9_SE_SG_Li256ELb0ELb1ELb1ELb0EEENS1_19SingleTileSchedulerILb0ELb1ELb1ELi128EEEEEEEEEvNT_6ParamsE,"aw",@nobits
	.sectionflags	@""
	.align	16
	.zero		1024


//--------------------- .nv.shared._ZN7cutlass13device_kernelIN5flash11enable_sm90INS1_16FlashAttnFwdSm90INS1_25CollectiveMainloopFwdSm90ILi2EN4cute5tupleIJNS5_1CILi1EEES8_S8_EEENS6_IJNS7_ILi128EEENS7_ILi112EEENS7_ILi192EEEEEELi192ENS_6half_tEfNS_4arch4Sm90ELb0ELb0ELb0ELb1ELb0ELb0ELb0ELb1ELb1ELb1ELb1ELb0EEENS1_21CollectiveEpilogueFwdINS6_IJSA_SC_SB_EEES9_SE_SG_Li256ELb1ELb1ELb1ELb0EEENS1_36VarlenDynamicPersistentTileSchedulerILi128ELi112ELi256ELi128ELb1ELb1ELb1ELb0ELb1ELb1EEEEEEEEEvNT_6ParamsE --------------------------
	.section	.nv.shared._ZN7cutlass13device_kernelIN5flash11enable_sm90INS1_16FlashAttnFwdSm90INS1_25CollectiveMainloopFwdSm90ILi2EN4cute5tupleIJNS5_1CILi1EEES8_S8_EEENS6_IJNS7_ILi128EEENS7_ILi112EEENS7_ILi192EEEEEELi192ENS_6half_tEfNS_4arch4Sm90ELb0ELb0ELb0ELb1ELb0ELb0ELb0ELb1ELb1ELb1ELb1ELb0EEENS1_21CollectiveEpilogueFwdINS6_IJSA_SC_SB_EEES9_SE_SG_Li256ELb1ELb1ELb1ELb0EEENS1_36VarlenDynamicPersistentTileSchedulerILi128ELi112ELi256ELi128ELb1ELb1ELb1ELb0ELb1ELb1EEEEEEEEEvNT_6ParamsE,"aw",@nobits
	.sectionflags	@""
	.align	16
	.zero		1024


//--------------------- .nv.shared._ZN7cutlass13device_kernelIN5flash11enable_sm90INS1_16FlashAttnFwdSm90INS1_25CollectiveMainloopFwdSm90ILi2EN4cute5tupleIJNS5_1CILi1EEES8_S8_EEENS6_IJNS7_ILi128EEENS7_ILi112EEENS7_ILi192EEEEEELi192ENS_6half_tEfNS_4arch4Sm90ELb0ELb0ELb0ELb1ELb0ELb1ELb0ELb1ELb1ELb1ELb1ELb0EEENS1_21CollectiveEpilogueFwdINS6_IJSA_SC_SB_EEES9_SE_SG_Li256ELb1ELb1ELb1ELb0EEENS1_36VarlenDynamicPersistentTileSchedulerILi128ELi112ELi256ELi128ELb1ELb1ELb1ELb0ELb1ELb1EEEEEEEEEvNT_6ParamsE --------------------------
	.section	.nv.shared._ZN7cutlass13device_kernelIN5flash11enable_sm90INS1_16FlashAttnFwdSm90INS1_25CollectiveMainloopFwdSm90ILi2EN4cute5tupleIJNS5_1CILi1EEES8_S8_EEENS6_IJNS7_ILi128EEENS7_ILi112EEENS7_ILi192EEEEEELi192ENS_6half_tEfNS_4arch4Sm90ELb0ELb0ELb0ELb1ELb0ELb1ELb0ELb1ELb1ELb1ELb1ELb0EEENS1_21CollectiveEpilogueFwdINS6_IJSA_SC_SB_EEES9_SE_SG_Li256ELb1ELb1ELb1ELb0EEENS1_36VarlenDynamicPersistentTileSchedulerILi128ELi112ELi256ELi128ELb1ELb1ELb1ELb0ELb1ELb1EEEEEEEEEvNT_6ParamsE,"aw",@nobits
	.sectionflags	@""
	.align	16
	.zero		1024


//--------------------- .nv.shared._ZN7cutlass13device_kernelIN5flash11enable_sm90INS1_16FlashAttnFwdSm90INS1_25CollectiveMainloopFwdSm90ILi2EN4cute5tupleIJNS5_1CILi1EEES8_S8_EEENS6_IJNS7_ILi128EEENS7_ILi96EEENS7_ILi192EEEEEELi192ENS_6half_tEfNS_4arch4Sm90ELb0ELb1ELb0ELb0ELb0ELb0ELb0ELb1ELb1ELb1ELb1ELb0EEENS1_21CollectiveEpilogueFwdINS6_IJSA_SC_SB_EEES9_SE_SG_Li256ELb0ELb1ELb1ELb0EEENS1_19SingleTileSchedulerILb0ELb1ELb1ELi128EEEEEEEEEvNT_6ParamsE --------------------------
	.section	.nv.shared._ZN7cutlass13device_kernelIN5flash11enable_sm90INS1_16FlashAttnFwdSm90INS1_25CollectiveMainloopFwdSm90ILi2EN4cute5tupleIJNS5_1CILi1EEES8_S8_EEENS6_IJNS7_ILi128EEENS7_ILi96EEENS7_ILi192EEEEEELi192ENS_6half_tEfNS_4arch4Sm90ELb0ELb1ELb0ELb0ELb0ELb0ELb0ELb1ELb1ELb1ELb1ELb0EEENS1_21CollectiveEpilogueFwdINS6_IJSA_SC_SB_EEES9_SE_SG_Li256ELb0ELb1ELb1ELb0EEENS1_19SingleTileSchedulerILb0ELb1ELb1ELi128EEEEEEEEEvNT_6ParamsE,"aw",@nobits
	.sectionflags	@""
	.align	16
	.zero		1024


//--------------------- .nv.shared._ZN7cutlass13device_kernelIN5flash11enable_sm90INS1_16FlashAttnFwdSm90INS1_25CollectiveMainloopFwdSm90ILi2EN4cute5tupleIJNS5_1CILi1EEES8_S8_EEENS6_IJNS7_ILi128EEENS7_ILi96EEENS7_ILi192EEEEEELi192ENS_6half_tEfNS_4arch4Sm90ELb0ELb1ELb0ELb1ELb0ELb0ELb0ELb1ELb1ELb1ELb1ELb0EEENS1_21CollectiveEpilogueFwdINS6_IJSA_SC_SB_EEES9_SE_SG_Li256ELb1ELb1ELb1ELb0EEENS1_36VarlenDynamicPersistentTileSchedulerILi128ELi96ELi256ELi128ELb1ELb1ELb1ELb1ELb0ELb1EEEEEEEEEvNT_6ParamsE --------------------------
	.section	.nv.shared._ZN7cutlass13device_kernelIN5flash11enable_sm90INS1_16FlashAttnFwdSm90INS1_25CollectiveMainloopFwdSm90ILi2EN4cute5tupleIJNS5_1CILi1EEES8_S8_EEENS6_IJNS7_ILi128EEENS7_ILi96EEENS7_ILi192EEEEEELi192ENS_6half_tEfNS_4arch4Sm90ELb0ELb1ELb0ELb1ELb0ELb0ELb0ELb1ELb1ELb1ELb1ELb0EEENS1_21CollectiveEpilogueFwdINS6_IJSA_SC_SB_EEES9_SE_SG_Li256ELb1ELb1ELb1ELb0EEENS1_36VarlenDynamicPersistentTileSchedulerILi128ELi96ELi256ELi128ELb1ELb1ELb1ELb1ELb0ELb1EEEEEEEEEvNT_6ParamsE,"aw",@nobits
	.sectionflags	@""
	.align	16
	.zero		1024


//--------------------- .nv.shared._ZN7cutlass13device_kernelIN5flash11enable_sm90INS1_16FlashAttnFwdSm90INS1_25CollectiveMainloopFwdSm90ILi2EN4cute5tupleIJNS5_1CILi1EEES8_S8_EEENS6_IJNS7_ILi128EEENS7_ILi96EEENS7_ILi192EEEEEELi192ENS_6half_tEfNS_4arch4Sm90ELb0ELb1ELb0ELb1ELb0ELb1ELb0ELb1ELb1ELb1ELb1ELb0EEENS1_21CollectiveEpilogueFwdINS6_IJSA_SC_SB_EEES9_SE_SG_Li256ELb1ELb1ELb1ELb0EEENS1_36VarlenDynamicPersistentTileSchedulerILi128ELi96ELi256ELi128ELb1ELb1ELb1ELb1ELb0ELb1EEEEEEEEEvNT_6ParamsE --------------------------
	.section	.nv.shared._ZN7cutlass13device_kernelIN5flash11enable_sm90INS1_16FlashAttnFwdSm90INS1_25CollectiveMainloopFwdSm90ILi2EN4cute5tupleIJNS5_1CILi1EEES8_S8_EEENS6_IJNS7_ILi128EEENS7_ILi96EEENS7_ILi192EEEEEELi192ENS_6half_tEfNS_4arch4Sm90ELb0ELb1ELb0ELb1ELb0ELb1ELb0ELb1ELb1ELb1ELb1ELb0EEENS1_21CollectiveEpilogueFwdINS6_IJSA_SC_SB_EEES9_SE_SG_Li256ELb1ELb1ELb1ELb0EEENS1_36VarlenDynamicPersistentTileSchedulerILi128ELi96ELi256ELi128ELb1ELb1ELb1ELb1ELb0ELb1EEEEEEEEEvNT_6ParamsE,"aw",@nobits
	.sectionflags	@""
	.align	16
	.zero		1024


//--------------------- .nv.shared._ZN7cutlass13device_kernelIN5flash11enable_sm90INS1_16FlashAttnFwdSm90INS1_25CollectiveMainloopFwdSm90ILi2EN4cute5tupleIJNS5_1CILi1EEES8_S8_EEENS6_IJNS7_ILi128EEENS7_ILi112EEENS7_ILi192EEEEEELi192ENS_6half_tEfNS_4arch4Sm90ELb1ELb0ELb0ELb0ELb0ELb0ELb0ELb1ELb1ELb1ELb1ELb0EEENS1_21CollectiveEpilogueFwdINS6_IJSA_SC_SB_EEES9_SE_SG_Li256ELb0ELb1ELb1ELb0EEENS1_19SingleTileSchedulerILb0ELb1ELb1ELi128EEEEEEEEEvNT_6ParamsE --------------------------
	.section	.nv.shared._ZN7cutlass13device_kernelIN5flash11enable_sm90INS1_16FlashAttnFwdSm90INS1_25CollectiveMainloopFwdSm90ILi2EN4cute5tupleIJNS5_1CILi1EEES8_S8_EEENS6_IJNS7_ILi128EEENS7_ILi112EEENS7_ILi192EEEEEELi192ENS_6half_tEfNS_4arch4Sm90ELb1ELb0ELb0ELb0ELb0ELb0ELb0ELb1ELb1ELb1ELb1ELb0EEENS1_21CollectiveEpilogueFwdINS6_IJSA_SC_SB_EEES9_SE_SG_Li256ELb0ELb1ELb1ELb0EEENS1_19SingleTileSchedulerILb0ELb1ELb1ELi128EEEEEEEEEvNT_6ParamsE,"aw",@nobits
	.sectionflags	@""
	.align	16
	.zero		1024


//--------------------- .nv.shared._ZN7cutlass13device_kernelIN5flash11enable_sm90INS1_16FlashAttnFwdSm90INS1_25CollectiveMainloopFwdSm90ILi2EN4cute5tupleIJNS5_1CILi1EEES8_S8_EEENS6_IJNS7_ILi128EEENS7_ILi112EEENS7_ILi192EEEEEELi192ENS_6half_tEfNS_4arch4Sm90ELb1ELb0ELb0ELb1ELb0ELb0ELb0ELb1ELb1ELb1ELb1ELb0EEENS1_21CollectiveEpilogueFwdINS6_IJSA_SC_SB_EEES9_SE_SG_Li256ELb1ELb1ELb1ELb0EEENS1_36VarlenDynamicPersistentTileSchedulerILi128ELi112ELi256ELi128ELb1ELb1ELb1ELb1ELb1ELb1EEEEEEEEEvNT_6ParamsE --------------------------
	.section	.nv.shared._ZN7cutlass13device_kernelIN5flash11enable_sm90INS1_16FlashAttnFwdSm90INS1_25CollectiveMainloopFwdSm90ILi2EN4cute5tupleIJNS5_1CILi1EEES8_S8_EEENS6_IJNS7_ILi128EEENS7_ILi112EEENS7_ILi192EEEEEELi192ENS_6half_tEfNS_4arch4Sm90ELb1ELb0ELb0ELb1ELb0ELb0ELb0ELb1ELb1ELb1ELb1ELb0EEENS1_21CollectiveEpilogueFwdINS6_IJSA_SC_SB_EEES9_SE_SG_Li256ELb1ELb1ELb1ELb0EEENS1_36VarlenDynamicPersistentTileSchedulerILi128ELi112ELi256ELi128ELb1ELb1ELb1ELb1ELb1ELb1EEEEEEEEEvNT_6ParamsE,"aw",@nobits
	.sectionflags	@""
	.align	16
	.zero		1024


//--------------------- .nv.shared._ZN7cutlass13device_kernelIN5flash11enable_sm90INS1_16FlashAttnFwdSm90INS1_25CollectiveMainloopFwdSm90ILi2EN4cute5tupleIJNS5_1CILi1EEES8_S8_EEENS6_IJNS7_ILi128EEENS7_ILi112EEENS7_ILi192EEEEEELi192ENS_6half_tEfNS_4arch4Sm90ELb1ELb0ELb0ELb1ELb0ELb1ELb0ELb1ELb1ELb1ELb1ELb0EEENS1_21CollectiveEpilogueFwdINS6_IJSA_SC_SB_EEES9_SE_SG_Li256ELb1ELb1ELb1ELb0EEENS1_36VarlenDynamicPersistentTileSchedulerILi128ELi112ELi256ELi128ELb1ELb1ELb1ELb1ELb1ELb1EEEEEEEEEvNT_6ParamsE --------------------------
	.section	.nv.shared._ZN7cutlass13device_kernelIN5flash11enable_sm90INS1_16FlashAttnFwdSm90INS1_25CollectiveMainloopFwdSm90ILi2EN4cute5tupleIJNS5_1CILi1EEES8_S8_EEENS6_IJNS7_ILi128EEENS7_ILi112EEENS7_ILi192EEEEEELi192ENS_6half_tEfNS_4arch4Sm90ELb1ELb0ELb0ELb1ELb0ELb1ELb0ELb1ELb1ELb1ELb1ELb0EEENS1_21CollectiveEpilogueFwdINS6_IJSA_SC_SB_EEES9_SE_SG_Li256ELb1ELb1ELb1ELb0EEENS1_36VarlenDynamicPersistentTileSchedulerILi128ELi112ELi256ELi128ELb1ELb1ELb1ELb1ELb1ELb1EEEEEEEEEvNT_6ParamsE,"aw",@nobits
	.sectionflags	@""
	.align	16
	.zero		1024


//--------------------- .nv.shared._ZN7cutlass13device_kernelIN5flash11enable_sm90INS1_16FlashAttnFwdSm90INS1_25CollectiveMainloopFwdSm90ILi2EN4cute5tupleIJNS5_1CILi1EEES8_S8_EEENS6_IJNS7_ILi128EEENS7_ILi176EEESA_EEELi128ENS_6half_tEfNS_4arch4Sm90ELb0ELb0ELb0ELb0ELb0ELb0ELb0ELb1ELb1ELb1ELb1ELb0EEENS1_21CollectiveEpilogueFwdINS6_IJSA_SA_SB_EEES9_SD_SF_Li256ELb0ELb1ELb1ELb0EEENS1_19SingleTileSchedulerILb0ELb1ELb1ELi128EEEEEEEEEvNT_6ParamsE --------------------------
	.section	.nv.shared._ZN7cutlass13device_kernelIN5flash11enable_sm90INS1_16FlashAttnFwdSm90INS1_25CollectiveMainloopFwdSm90ILi2EN4cute5tupleIJNS5_1CILi1EEES8_S8_EEENS6_IJNS7_ILi128EEENS7_ILi176EEESA_EEELi128ENS_6half_tEfNS_4arch4Sm90ELb0ELb0ELb0ELb0ELb0ELb0ELb0ELb1ELb1ELb1ELb1ELb0EEENS1_21CollectiveEpilogueFwdINS6_IJSA_SA_SB_EEES9_SD_SF_Li256ELb0ELb1ELb1ELb0EEENS1_19SingleTileSchedulerILb0ELb1ELb1ELi128EEEEEEEEEvNT_6ParamsE,"aw",@nobits
	.sectionflags	@""
	.align	16
	.zero		1024


//--------------------- .nv.shared._ZN7cutlass13device_kernelIN5flash11enable_sm90INS1_16FlashAttnFwdSm90INS1_25CollectiveMainloopFwdSm90ILi2EN4cute5tupleIJNS5_1CILi1EEES8_S8_EEENS6_IJNS7_ILi128EEENS7_ILi176EEESA_EEELi128ENS_6half_tEfNS_4arch4Sm90ELb0ELb0ELb0ELb1ELb0ELb0ELb0ELb1ELb1ELb1ELb1ELb0EEENS1_21CollectiveEpilogueFwdINS6_IJSA_SA_SB_EEES9_SD_SF_Li256ELb1ELb1ELb1ELb0EEENS1_36VarlenDynamicPersistentTileSchedulerILi128ELi176ELi256ELi128ELb1ELb1ELb1ELb0ELb1ELb1EEEEEEEEEvNT_6ParamsE --------------------------
	.section	.nv.shared._ZN7cutlass13device_kernelIN5flash11enable_sm90INS1_16FlashAttnFwdSm90INS1_25CollectiveMainloopFwdSm90ILi2EN4cute5tupleIJNS5_1CILi1EEES8_S8_EEENS6_IJNS7_ILi128EEENS7_ILi176EEESA_EEELi128ENS_6half_tEfNS_4arch4Sm90ELb0ELb0ELb0ELb1ELb0ELb0ELb0ELb1ELb1ELb1ELb1ELb0EEENS1_21CollectiveEpilogueFwdINS6_IJSA_SA_SB_EEES9_SD_SF_Li256ELb1ELb1ELb1ELb0EEENS1_36VarlenDynamicPersistentTileSchedulerILi128ELi176ELi256ELi128ELb1ELb1ELb1ELb0ELb1ELb1EEEEEEEEEvNT_6ParamsE,"aw",@nobits
	.sectionflags	@""
	.align	16
	.zero		1024


//--------------------- .nv.shared._ZN7cutlass13device_kernelIN5flash11enable_sm90INS1_16FlashAttnFwdSm90INS1_25CollectiveMainloopFwdSm90ILi2EN4cute5tupleIJNS5_1CILi1EEES8_S8_EEENS6_IJNS7_ILi128EEENS7_ILi176EEESA_EEELi128ENS_6half_tEfNS_4arch4Sm90ELb0ELb0ELb0ELb1ELb0ELb1ELb0ELb1ELb1ELb1ELb1ELb0EEENS1_21CollectiveEpilogueFwdINS6_IJSA_SA_SB_EEES9_SD_SF_Li256ELb1ELb1ELb1ELb0EEENS1_36VarlenDynamicPersistentTileSchedulerILi128ELi176ELi256ELi128ELb1ELb1ELb1ELb0ELb1ELb1EEEEEEEEEvNT_6ParamsE --------------------------
	.section	.nv.shared._ZN7cutlass13device_kernelIN5flash11enable_sm90INS1_16FlashAttnFwdSm90INS1_25CollectiveMainloopFwdSm90ILi2EN4cute5tupleIJNS5_1CILi1EEES8_S8_EEENS6_IJNS7_ILi128EEENS7_ILi176EEESA_EEELi128ENS_6half_tEfNS_4arch4Sm90ELb0ELb0ELb0ELb1ELb0ELb1ELb0ELb1ELb1ELb1ELb1ELb0EEENS1_21CollectiveEpilogueFwdINS6_IJSA_SA_SB_EEES9_SD_SF_Li256ELb1ELb1ELb1ELb0EEENS1_36VarlenDynamicPersistentTileSchedulerILi128ELi176ELi256ELi128ELb1ELb1ELb1ELb0ELb1ELb1EEEEEEEEEvNT_6ParamsE,"aw",@nobits
	.sectionflags	@""
	.align	16
	.zero		1024


//--------------------- .nv.shared._ZN7cutlass13device_kernelIN5flash11enable_sm90INS1_16FlashAttnFwdSm90INS1_25CollectiveMainloopFwdSm90ILi2EN4cute5tupleIJNS5_1CILi1EEES8_S8_EEENS6_IJNS7_ILi128EEESA_SA_EEELi128ENS_6half_tEfNS_4arch4Sm90ELb0ELb1ELb0ELb0ELb0ELb0ELb0ELb1ELb1ELb1ELb1ELb0EEENS1_21CollectiveEpilogueFwdISB_S9_SC_SE_Li256ELb0ELb1ELb1ELb0EEENS1_19SingleTileSchedulerILb0ELb1ELb1ELi128EEEEEEEEEvNT_6ParamsE --------------------------
	.section	.nv.shared._ZN7cutlass13device_kernelIN5flash11enable_sm90INS1_16FlashAttnFwdSm90INS1_25CollectiveMainloopFwdSm90ILi2EN4cute5tupleIJNS5_1CILi1EEES8_S8_EEENS6_IJNS7_ILi128EEESA_SA_EEELi128ENS_6half_tEfNS_4arch4Sm90ELb0ELb1ELb0ELb0ELb0ELb0ELb0ELb1ELb1ELb1ELb1ELb0EEENS1_21CollectiveEpilogueFwdISB_S9_SC_SE_Li256ELb0ELb1ELb1ELb0EEENS1_19SingleTileSchedulerILb0ELb1ELb1ELi128EEEEEEEEEvNT_6ParamsE,"aw",@nobits
	.sectionflags	@""
	.align	16
	.zero		1024


//--------------------- .nv.shared._ZN7cutlass13device_kernelIN5flash11enable_sm90INS1_16FlashAttnFwdSm90INS1_25CollectiveMainloopFwdSm90ILi2EN4cute5tupleIJNS5_1CILi1EEES8_S8_EEENS6_IJNS7_ILi128EEESA_SA_EEELi128ENS_6half_tEfNS_4arch4Sm90ELb0ELb1ELb0ELb1ELb0ELb0ELb0ELb1ELb1ELb1ELb1ELb0EEENS1_21CollectiveEpilogueFwdISB_S9_SC_SE_Li256ELb1ELb1ELb1ELb0EEENS1_36VarlenDynamicPersistentTileSchedulerILi128ELi128ELi256ELi128ELb1ELb1ELb1ELb1ELb0ELb1EEEEEEEEEvNT_6ParamsE --------------------------
	.section	.nv.shared._ZN7cutlass13device_kernelIN5flash11enable_sm90INS1_16FlashAttnFwdSm90INS1_25CollectiveMainloopFwdSm90ILi2EN4cute5tupleIJNS5_1CILi1EEES8_S8_EEENS6_IJNS7_ILi128EEESA_SA_EEELi128ENS_6half_tEfNS_4arch4Sm90ELb0ELb1ELb0ELb1ELb0ELb0ELb0ELb1ELb1ELb1ELb1ELb0EEENS1_21CollectiveEpilogueFwdISB_S9_SC_SE_Li256ELb1ELb1ELb1ELb0EEENS1_36VarlenDynamicPersistentTileSchedulerILi128ELi128ELi256ELi128ELb1ELb1ELb1ELb1ELb0ELb1EEEEEEEEEvNT_6ParamsE,"aw",@nobits
	.sectionflags	@""
	.align	16
	.zero		1024


//--------------------- .nv.shared._ZN7cutlass13device_kernelIN5flash11enable_sm90INS1_16FlashAttnFwdSm90INS1_25CollectiveMainloopFwdSm90ILi2EN4cute5tupleIJNS5_1CILi1EEES8_S8_EEENS6_IJNS7_ILi128EEESA_SA_EEELi128ENS_6half_tEfNS_4arch4Sm90ELb0ELb1ELb0ELb1ELb0ELb1ELb0ELb1ELb1ELb1ELb1ELb0EEENS1_21CollectiveEpilogueFwdISB_S9_SC_SE_Li256ELb1ELb1ELb1ELb0EEENS1_36VarlenDynamicPersistentTileSchedulerILi128ELi128ELi256ELi128ELb1ELb1ELb1ELb1ELb0ELb1EEEEEEEEEvNT_6ParamsE --------------------------
	.section	.nv.shared._ZN7cutlass13device_kernelIN5flash11enable_sm90INS1_16FlashAttnFwdSm90INS1_25CollectiveMainloopFwdSm90ILi2EN4cute5tupleIJNS5_1CILi1EEES8_S8_EEENS6_IJNS7_ILi128EEESA_SA_EEELi128ENS_6half_tEfNS_4arch4Sm90ELb0ELb1ELb0ELb1ELb0ELb1ELb0ELb1ELb1ELb1ELb1ELb0EEENS1_21CollectiveEpilogueFwdISB_S9_SC_SE_Li256ELb1ELb1ELb1ELb0EEENS1_36VarlenDynamicPersistentTileSchedulerILi128ELi128ELi256ELi128ELb1ELb1ELb1ELb1ELb0ELb1EEEEEEEEEvNT_6ParamsE,"aw",@nobits
	.sectionflags	@""
	.align	16
	.zero		1024


//--------------------- .nv.shared._ZN7cutlass13device_kernelIN5flash11enable_sm90INS1_16FlashAttnFwdSm90INS1_25CollectiveMainloopFwdSm90ILi2EN4cute5tupleIJNS5_1CILi1EEES8_S8_EEENS6_IJNS7_ILi128EEESA_SA_EEELi128ENS_6half_tEfNS_4arch4Sm90ELb1ELb0ELb0ELb0ELb0ELb0ELb0ELb1ELb1ELb1ELb1ELb0EEENS1_21CollectiveEpilogueFwdISB_S9_SC_SE_Li256ELb0ELb1ELb1ELb0EEENS1_19SingleTileSchedulerILb0ELb1ELb1ELi128EEEEEEEEEvNT_6ParamsE --------------------------
	.section	.nv.shared._ZN7cutlass13device_kernelIN5flash11enable_sm90INS1_16FlashAttnFwdSm90INS1_25CollectiveMainloopFwdSm90ILi2EN4cute5tupleIJNS5_1CILi1EEES8_S8_EEENS6_IJNS7_ILi128EEESA_SA_EEELi128ENS_6half_tEfNS_4arch4Sm90ELb1ELb0ELb0ELb0ELb0ELb0ELb0ELb1ELb1ELb1ELb1ELb0EEENS1_21CollectiveEpilogueFwdISB_S9_SC_SE_Li256ELb0ELb1ELb1ELb0EEENS1_19SingleTileSchedulerILb0ELb1ELb1ELi128EEEEEEEEEvNT_6ParamsE,"aw",@nobits
	.sectionflags	@""
	.align	16
	.zero		1024


//--------------------- .nv.shared._ZN7cutlass13device_kernelIN5flash11enable_sm90INS1_16FlashAttnFwdSm90INS1_25CollectiveMainloopFwdSm90ILi2EN4cute5tupleIJNS5_1CILi1EEES8_S8_EEENS6_IJNS7_ILi128EEESA_SA_EEELi128ENS_6half_tEfNS_4arch4Sm90ELb1ELb0ELb0ELb1ELb0ELb0ELb0ELb1ELb1ELb1ELb1ELb0EEENS1_21CollectiveEpilogueFwdISB_S9_SC_SE_Li256ELb1ELb1ELb1ELb0EEENS1_36VarlenDynamicPersistentTileSchedulerILi128ELi128ELi256ELi128ELb1ELb1ELb1ELb1ELb1ELb1EEEEEEEEEvNT_6ParamsE --------------------------
	.section	.nv.shared._ZN7cutlass13device_kernelIN5flash11enable_sm90INS1_16FlashAttnFwdSm90INS1_25CollectiveMainloopFwdSm90ILi2EN4cute5tupleIJNS5_1CILi1EEES8_S8_EEENS6_IJNS7_ILi128EEESA_SA_EEELi128ENS_6half_tEfNS_4arch4Sm90ELb1ELb0ELb0ELb1ELb0ELb0ELb0ELb1ELb1ELb1ELb1ELb0EEENS1_21CollectiveEpilogueFwdISB_S9_SC_SE_Li256ELb1ELb1ELb1ELb0EEENS1_36VarlenDynamicPersistentTileSchedulerILi128ELi128ELi256ELi128ELb1ELb1ELb1ELb1ELb1ELb1EEEEEEEEEvNT_6ParamsE,"aw",@nobits
	.sectionflags	@""
	.align	16
	.zero		1024


//--------------------- .nv.shared._ZN7cutlass13device_kernelIN5flash11enable_sm90INS1_16FlashAttnFwdSm90INS1_25CollectiveMainloopFwdSm90ILi2EN4cute5tupleIJNS5_1CILi1EEES8_S8_EEENS6_IJNS7_ILi128EEESA_SA_EEELi128ENS_6half_tEfNS_4arch4Sm90ELb1ELb0ELb0ELb1ELb0ELb1ELb0ELb1ELb1ELb1ELb1ELb0EEENS1_21CollectiveEpilogueFwdISB_S9_SC_SE_Li256ELb1ELb1ELb1ELb0EEENS1_36VarlenDynamicPersistentTileSchedulerILi128ELi128ELi256ELi128ELb1ELb1ELb1ELb1ELb1ELb1EEEEEEEEEvNT_6ParamsE --------------------------
	.section	.nv.shared._ZN7cutlass13device_kernelIN5flash11enable_sm90INS1_16FlashAttnFwdSm90INS1_25CollectiveMainloopFwdSm90ILi2EN4cute5tupleIJNS5_1CILi1EEES8_S8_EEENS6_IJNS7_ILi128EEESA_SA_EEELi128ENS_6half_tEfNS_4arch4Sm90ELb1ELb0ELb0ELb1ELb0ELb1ELb0ELb1ELb1ELb1ELb1ELb0EEENS1_21CollectiveEpilogueFwdISB_S9_SC_SE_Li256ELb1ELb1ELb1ELb0EEENS1_36VarlenDynamicPersistentTileSchedulerILi128ELi128ELi256ELi128ELb1ELb1ELb1ELb1ELb1ELb1EEEEEEEEEvNT_6ParamsE,"aw",@nobits
	.sectionflags	@""
	.align	16
	.zero		1024


//--------------------- .nv.shared._ZN7cutlass13device_kernelIN5flash11enable_sm90INS1_16FlashAttnFwdSm90INS1_25CollectiveMainloopFwdSm90ILi2EN4cute5tupleIJNS5_1CILi1EEES8_S8_EEENS6_IJNS7_ILi192EEENS7_ILi144EEENS7_ILi96EEEEEELi96ENS_6half_tEfNS_4arch4Sm90ELb0ELb0ELb0ELb0ELb0ELb0ELb0ELb0ELb1ELb1ELb1ELb0EEENS1_21CollectiveEpilogueFwdINS6_IJSA_SC_SB_EEES9_SE_SG_Li384ELb0ELb1ELb1ELb0EEENS1_19SingleTileSchedulerILb0ELb1ELb1ELi192EEEEEEEEEvNT_6ParamsE --------------------------
	.section	.nv.shared._ZN7cutlass13device_kernelIN5flash11enable_sm90INS1_16FlashAttnFwdSm90INS1_25CollectiveMainloopFwdSm90ILi2EN4cute5tupleIJNS5_1CILi1EEES8_S8_EEENS6_IJNS7_ILi192EEENS7_ILi144EEENS7_ILi96EEEEEELi96ENS_6half_tEfNS_4arch4Sm90ELb0ELb0ELb0ELb0ELb0ELb0ELb0ELb0ELb1ELb1ELb1ELb0EEENS1_21CollectiveEpilogueFwdINS6_IJSA_SC_SB_EEES9_SE_SG_Li384ELb0ELb1ELb1ELb0EEENS1_19SingleTileSchedulerILb0ELb1ELb1ELi192EEEEEEEEEvNT_6ParamsE,"aw",@nobits
	.sectionflags	@""
	.align	16
	.zero		1024


//--------------------- .nv.shared._ZN7cutlass13device_kernelIN5flash11enable_sm90INS1_16FlashAttnFwdSm90INS1_25CollectiveMainloopFwdSm90ILi2EN4cute5tupleIJNS5_1CILi1EEES8_S8_EEENS6_IJNS7_ILi192EEENS7_ILi144EEENS7_ILi96EEEEEELi96ENS_6half_tEfNS_4arch4Sm90ELb0ELb0ELb0ELb1ELb0ELb0ELb0ELb0ELb1ELb1ELb1ELb0EEENS1_21CollectiveEpilogueFwdINS6_IJSA_SC_SB_EEES9_SE_SG_Li384ELb1ELb1ELb1ELb0EEENS1_36VarlenDynamicPersistentTileSchedulerILi192ELi144ELi384ELi128ELb1ELb1ELb1ELb0ELb1ELb1EEEEEEEEEvNT_6ParamsE --------------------------
	.section	.nv.shared._ZN7cutlass13device_kernelIN5flash11enable_sm90INS1_16FlashAttnFwdSm90INS1_25CollectiveMainloopFwdSm90ILi2EN4cute5tupleIJNS5_1CILi1EEES8_S8_EEENS6_IJNS7_ILi192EEENS7_ILi144EEENS7_ILi96EEEEEELi96ENS_6half_tEfNS_4arch4Sm90ELb0ELb0ELb0ELb1ELb0ELb0ELb0ELb0ELb1ELb1ELb1ELb0EEENS1_21CollectiveEpilogueFwdINS6_IJSA_SC_SB_EEES9_SE_SG_Li384ELb1ELb1ELb1ELb0EEENS1_36VarlenDynamicPersistentTileSchedulerILi192ELi144ELi384ELi128ELb1ELb1ELb1ELb0ELb1ELb1EEEEEEEEEvNT_6ParamsE,"aw",@nobits
	.sectionflags	@""
	.align	16
	.zero		1024


//--------------------- .nv.shared._ZN7cutlass13device_kernelIN5flash11enable_sm90INS1_16FlashAttnFwdSm90INS1_25CollectiveMainloopFwdSm90ILi2EN4cute5tupleIJNS5_1CILi1EEES8_S8_EEENS6_IJNS7_ILi192EEENS7_ILi144EEENS7_ILi96EEEEEELi96ENS_6half_tEfNS_4arch4Sm90ELb0ELb0ELb0ELb1ELb0ELb1ELb0ELb0ELb1ELb1ELb1ELb0EEENS1_21CollectiveEpilogueFwdINS6_IJSA_SC_SB_EEES9_SE_SG_Li384ELb1ELb1ELb1ELb0EEENS1_36VarlenDynamicPersistentTileSchedulerILi192ELi144ELi384ELi128ELb1ELb1ELb1ELb0ELb1ELb1EEEEEEEEEvNT_6ParamsE --------------------------
	.section	.nv.shared._ZN7cutlass13device_kernelIN5flash11enable_sm90INS1_16FlashAttnFwdSm90INS1_25CollectiveMainloopFwdSm90ILi2EN4cute5tupleIJNS5_1CILi1EEES8_S8_EEENS6_IJNS7_ILi192EEENS7_ILi144EEENS7_ILi96EEEEEELi96ENS_6half_tEfNS_4arch4Sm90ELb0ELb0ELb0ELb1ELb0ELb1ELb0ELb0ELb1ELb1ELb1ELb0EEENS1_21CollectiveEpilogueFwdINS6_IJSA_SC_SB_EEES9_SE_SG_Li384ELb1ELb1ELb1ELb0EEENS1_36VarlenDynamicPersistentTileSchedulerILi192ELi144ELi384ELi128ELb1ELb1ELb1ELb0ELb1ELb1EEEEEEEEEvNT_6ParamsE,"aw",@nobits
	.sectionflags	@""
	.align	16
	.zero		1024


//--------------------- .nv.shared._ZN7cutlass13device_kernelIN5flash11enable_sm90INS1_16FlashAttnFwdSm90INS1_25CollectiveMainloopFwdSm90ILi2EN4cute5tupleIJNS5_1CILi1EEES8_S8_EEENS6_IJNS7_ILi192EEENS7_ILi128EEENS7_ILi96EEEEEELi96ENS_6half_tEfNS_4arch4Sm90ELb0ELb1ELb0ELb0ELb0ELb0ELb0ELb0ELb1ELb1ELb1ELb0EEENS1_21CollectiveEpilogueFwdINS6_IJSA_SC_SB_EEES9_SE_SG_Li384ELb0ELb1ELb1ELb0EEENS1_19SingleTileSchedulerILb0ELb1ELb1ELi192EEEEEEEEEvNT_6ParamsE --------------------------
	.section	.nv.shared._ZN7cutlass13device_kernelIN5flash11enable_sm90INS1_16FlashAttnFwdSm90INS1_25CollectiveMainloopFwdSm90ILi2EN4cute5tupleIJNS5_1CILi1EEES8_S8_EEENS6_IJNS7_ILi192EEENS7_ILi128EEENS7_ILi96EEEEEELi96ENS_6half_tEfNS_4arch4Sm90ELb0ELb1ELb0ELb0ELb0ELb0ELb0ELb0ELb1ELb1ELb1ELb0EEENS1_21CollectiveEpilogueFwdINS6_IJSA_SC_SB_EEES9_SE_SG_Li384ELb0ELb1ELb1ELb0EEENS1_19SingleTileSchedulerILb0ELb1ELb1ELi192EEEEEEEEEvNT_6ParamsE,"aw",@nobits
	.sectionflags	@""
	.align	16
	.zero		1024


//--------------------- .nv.shared._ZN7cutlass13device_kernelIN5flash11enable_sm90INS1_16FlashAttnFwdSm90INS1_25CollectiveMainloopFwdSm90ILi2EN4cute5tupleIJNS5_1CILi1EEES8_S8_EEENS6_IJNS7_ILi192EEENS7_ILi128EEENS7_ILi96EEEEEELi96ENS_6half_tEfNS_4arch4Sm90ELb0ELb1ELb0ELb1ELb0ELb0ELb0ELb0ELb1ELb1ELb1ELb0EEENS1_21CollectiveEpilogueFwdINS6_IJSA_SC_SB_EEES9_SE_SG_Li384ELb1ELb1ELb1ELb0EEENS1_36VarlenDynamicPersistentTileSchedulerILi192ELi128ELi384ELi128ELb1ELb1ELb1ELb1ELb0ELb1EEEEEEEEEvNT_6ParamsE --------------------------
	.section	.nv.shared._ZN7cutlass13device_kernelIN5flash11enable_sm90INS1_16FlashAttnFwdSm90INS1_25CollectiveMainloopFwdSm90ILi2EN4cute5tupleIJNS5_1CILi1EEES8_S8_EEENS6_IJNS7_ILi192EEENS7_ILi128EEENS7_ILi96EEEEEELi96ENS_6half_tEfNS_4arch4Sm90ELb0ELb1ELb0ELb1ELb0ELb0ELb0ELb0ELb1ELb1ELb1ELb0EEENS1_21CollectiveEpilogueFwdINS6_IJSA_SC_SB_EEES9_SE_SG_Li384ELb1ELb1ELb1ELb0EEENS1_36VarlenDynamicPersistentTileSchedulerILi192ELi128ELi384ELi128ELb1ELb1ELb1ELb1ELb0ELb1EEEEEEEEEvNT_6ParamsE,"aw",@nobits
	.sectionflags	@""
	.align	16
	.zero		1024


//--------------------- .nv.shared._ZN7cutlass13device_kernelIN5flash11enable_sm90INS1_16FlashAttnFwdSm90INS1_25CollectiveMainloopFwdSm90ILi2EN4cute5tupleIJNS5_1CILi1EEES8_S8_EEENS6_IJNS7_ILi192EEENS7_ILi128EEENS7_ILi96EEEEEELi96ENS_6half_tEfNS_4arch4Sm90ELb0ELb1ELb0ELb1ELb0ELb1ELb0ELb0ELb1ELb1ELb1ELb0EEENS1_21CollectiveEpilogueFwdINS6_IJSA_SC_SB_EEES9_SE_SG_Li384ELb1ELb1ELb1ELb0EEENS1_36VarlenDynamicPersistentTileSchedulerILi192ELi128ELi384ELi128ELb1ELb1ELb1ELb1ELb0ELb1EEEEEEEEEvNT_6ParamsE --------------------------
	.section	.nv.shared._ZN7cutlass13device_kernelIN5flash11enable_sm90INS1_16FlashAttnFwdSm90INS1_25CollectiveMainloopFwdSm90ILi2EN4cute5tupleIJNS5_1CILi1EEES8_S8_EEENS6_IJNS7_ILi192EEENS7_ILi128EEENS7_ILi96EEEEEELi96ENS_6half_tEfNS_4arch4Sm90ELb0ELb1ELb0ELb1ELb0ELb1ELb0ELb0ELb1ELb1ELb1ELb0EEENS1_21CollectiveEpilogueFwdINS6_IJSA_SC_SB_EEES9_SE_SG_Li384ELb1ELb1ELb1ELb0EEENS1_36VarlenDynamicPersistentTileSchedulerILi192ELi128ELi384ELi128ELb1ELb1ELb1ELb1ELb0ELb1EEEEEEEEEvNT_6ParamsE,"aw",@nobits
	.sectionflags	@""
	.align	16
	.zero		1024


//--------------------- .nv.shared._ZN7cutlass13device_kernelIN5flash11enable_sm90INS1_16FlashAttnFwdSm90INS1_25CollectiveMainloopFwdSm90ILi2EN4cute5tupleIJNS5_1CILi1EEES8_S8_EEENS6_IJNS7_ILi192EEENS7_ILi144EEENS7_ILi96EEEEEELi96ENS_6half_tEfNS_4arch4Sm90ELb1ELb0ELb0ELb0ELb0ELb0ELb0ELb0ELb1ELb1ELb1ELb0EEENS1_21CollectiveEpilogueFwdINS6_IJSA_SC_SB_EEES9_SE_SG_Li384ELb0ELb1ELb1ELb0EEENS1_19SingleTileSchedulerILb0ELb1ELb1ELi192EEEEEEEEEvNT_6ParamsE --------------------------
	.section	.nv.shared._ZN7cutlass13device_kernelIN5flash11enable_sm90INS1_16FlashAttnFwdSm90INS1_25CollectiveMainloopFwdSm90ILi2EN4cute5tupleIJNS5_1CILi1EEES8_S8_EEENS6_IJNS7_ILi192EEENS7_ILi144EEENS7_ILi96EEEEEELi96ENS_6half_tEfNS_4arch4Sm90ELb1ELb0ELb0ELb0ELb0ELb0ELb0ELb0ELb1ELb1ELb1ELb0EEENS1_21CollectiveEpilogueFwdINS6_IJSA_SC_SB_EEES9_SE_SG_Li384ELb0ELb1ELb1ELb0EEENS1_19SingleTileSchedulerILb0ELb1ELb1ELi192EEEEEEEEEvNT_6ParamsE,"aw",@nobits
	.sectionflags	@""
	.align	16
	.zero		1024


//--------------------- .nv.shared._ZN7cutlass13device_kernelIN5flash11enable_sm90INS1_16FlashAttnFwdSm90INS1_25CollectiveMainloopFwdSm90ILi2EN4cute5tupleIJNS5_1CILi1EEES8_S8_EEENS6_IJNS7_ILi192EEENS7_ILi144EEENS7_ILi96EEEEEELi96ENS_6half_tEfNS_4arch4Sm90ELb1ELb0ELb0ELb1ELb0ELb0ELb0ELb0ELb1ELb1ELb1ELb0EEENS1_21CollectiveEpilogueFwdINS6_IJSA_SC_SB_EEES9_SE_SG_Li384ELb1ELb1ELb1ELb0EEENS1_36VarlenDynamicPersistentTileSchedulerILi192ELi144ELi384ELi128ELb1ELb1ELb1ELb1ELb1ELb1EEEEEEEEEvNT_6ParamsE --------------------------
	.section	.nv.shared._ZN7cutlass13device_kernelIN5flash11enable_sm90INS1_16FlashAttnFwdSm90INS1_25CollectiveMainloopFwdSm90ILi2EN4cute5tupleIJNS5_1CILi1EEES8_S8_EEENS6_IJNS7_ILi192EEENS7_ILi144EEENS7_ILi96EEEEEELi96ENS_6half_tEfNS_4arch4Sm90ELb1ELb0ELb0ELb1ELb0ELb0ELb0ELb0ELb1ELb1ELb1ELb0EEENS1_21CollectiveEpilogueFwdINS6_IJSA_SC_SB_EEES9_SE_SG_Li384ELb1ELb1ELb1ELb0EEENS1_36VarlenDynamicPersistentTileSchedulerILi192ELi144ELi384ELi128ELb1ELb1ELb1ELb1ELb1ELb1EEEEEEEEEvNT_6ParamsE,"aw",@nobits
	.sectionflags	@""
	.align	16
	.zero		1024


//--------------------- .nv.shared._ZN7cutlass13device_kernelIN5flash11enable_sm90INS1_16FlashAttnFwdSm90INS1_25CollectiveMainloopFwdSm90ILi2EN4cute5tupleIJNS5_1CILi1EEES8_S8_EEENS6_IJNS7_ILi192EEENS7_ILi144EEENS7_ILi96EEEEEELi96ENS_6half_tEfNS_4arch4Sm90ELb1ELb0ELb0ELb1ELb0ELb1ELb0ELb0ELb1ELb1ELb1ELb0EEENS1_21CollectiveEpilogueFwdINS6_IJSA_SC_SB_EEES9_SE_SG_Li384ELb1ELb1ELb1ELb0EEENS1_36VarlenDynamicPersistentTileSchedulerILi192ELi144ELi384ELi128ELb1ELb1ELb1ELb1ELb1ELb1EEEEEEEEEvNT_6ParamsE --------------------------
	.section	.nv.shared._ZN7cutlass13device_kernelIN5flash11enable_sm90INS1_16FlashAttnFwdSm90INS1_25CollectiveMainloopFwdSm90ILi2EN4cute5tupleIJNS5_1CILi1EEES8_S8_EEENS6_IJNS7_ILi192EEENS7_ILi144EEENS7_ILi96EEEEEELi96ENS_6half_tEfNS_4arch4Sm90ELb1ELb0ELb0ELb1ELb0ELb1ELb0ELb0ELb1ELb1ELb1ELb0EEENS1_21CollectiveEpilogueFwdINS6_IJSA_SC_SB_EEES9_SE_SG_Li384ELb1ELb1ELb1ELb0EEENS1_36VarlenDynamicPersistentTileSchedulerILi192ELi144ELi384ELi128ELb1ELb1ELb1ELb1ELb1ELb1EEEEEEEEEvNT_6ParamsE,"aw",@nobits
	.sectionflags	@""
	.align	16
	.zero		1024


//--------------------- .nv.shared._ZN7cutlass13device_kernelIN5flash11enable_sm90INS1_16FlashAttnFwdSm90INS1_25CollectiveMainloopFwdSm90ILi2EN4cute5tupleIJNS5_1CILi1EEES8_S8_EEENS6_IJNS7_ILi192EEESA_NS7_ILi64EEEEEELi64ENS_6half_tEfNS_4arch4Sm90ELb0ELb0ELb0ELb0ELb0ELb0ELb0ELb0ELb1ELb1ELb1ELb0EEENS1_21CollectiveEpilogueFwdINS6_IJSA_SB_SA_EEES9_SD_SF_Li384ELb0ELb1ELb1ELb0EEENS1_19SingleTileSchedulerILb0ELb1ELb1ELi192EEEEEEEEEvNT_6ParamsE --------------------------
	.section	.nv.shared._ZN7cutlass13device_kernelIN5flash11enable_sm90INS1_16FlashAttnFwdSm90INS1_25CollectiveMainloopFwdSm90ILi2EN4cute5tupleIJNS5_1CILi1EEES8_S8_EEENS6_IJNS7_ILi192EEESA_NS7_ILi64EEEEEELi64ENS_6half_tEfNS_4arch4Sm90ELb0ELb0ELb0ELb0ELb0ELb0ELb0ELb0ELb1ELb1ELb1ELb0EEENS1_21CollectiveEpilogueFwdINS6_IJSA_SB_SA_EEES9_SD_SF_Li384ELb0ELb1ELb1ELb0EEENS1_19SingleTileSchedulerILb0ELb1ELb1ELi192EEEEEEEEEvNT_6ParamsE,"aw",@nobits
	.sectionflags	@""
	.align	16
	.zero		1024


//--------------------- .nv.shared._ZN7cutlass13device_kernelIN5flash11enable_sm90INS1_16FlashAttnFwdSm90INS1_25CollectiveMainloopFwdSm90ILi2EN4cute5tupleIJNS5_1CILi1EEES8_S8_EEENS6_IJNS7_ILi192EEESA_NS7_ILi64EEEEEELi64ENS_6half_tEfNS_4arch4Sm90ELb0ELb0ELb0ELb1ELb0ELb0ELb0ELb0ELb1ELb1ELb1ELb0EEENS1_21CollectiveEpilogueFwdINS6_IJSA_SB_SA_EEES9_SD_SF_Li384ELb1ELb1ELb1ELb0EEENS1_36VarlenDynamicPersistentTileSchedulerILi192ELi192ELi384ELi128ELb1ELb1ELb1ELb0ELb1ELb1EEEEEEEEEvNT_6ParamsE --------------------------
	.section	.nv.shared._ZN7cutlass13device_kernelIN5flash11enable_sm90INS1_16FlashAttnFwdSm90INS1_25CollectiveMainloopFwdSm90ILi2EN4cute5tupleIJNS5_1CILi1EEES8_S8_EEENS6_IJNS7_ILi192EEESA_NS7_ILi64EEEEEELi64ENS_6half_tEfNS_4arch4Sm90ELb0ELb0ELb0ELb1ELb0ELb0ELb0ELb0ELb1ELb1ELb1ELb0EEENS1_21CollectiveEpilogueFwdINS6_IJSA_SB_SA_EEES9_SD_SF_Li384ELb1ELb1ELb1ELb0EEENS1_36VarlenDynamicPersistentTileSchedulerILi192ELi192ELi384ELi128ELb1ELb1ELb1ELb0ELb1ELb1EEEEEEEEEvNT_6ParamsE,"aw",@nobits
	.sectionflags	@""
	.align	16
	.zero		1024


//--------------------- .nv.shared._ZN7cutlass13device_kernelIN5flash11enable_sm90INS1_16FlashAttnFwdSm90INS1_25CollectiveMainloopFwdSm90ILi2EN4cute5tupleIJNS5_1CILi1EEES8_S8_EEENS6_IJNS7_ILi192EEESA_NS7_ILi64EEEEEELi64ENS_6half_tEfNS_4arch4Sm90ELb0ELb0ELb0ELb1ELb0ELb1ELb0ELb0ELb1ELb1ELb1ELb0EEENS1_21CollectiveEpilogueFwdINS6_IJSA_SB_SA_EEES9_SD_SF_Li384ELb1ELb1ELb1ELb0EEENS1_36VarlenDynamicPersistentTileSchedulerILi192ELi192ELi384ELi128ELb1ELb1ELb1ELb0ELb1ELb1EEEEEEEEEvNT_6ParamsE --------------------------
	.section	.nv.shared._ZN7cutlass13device_kernelIN5flash11enable_sm90INS1_16FlashAttnFwdSm90INS1_25CollectiveMainloopFwdSm90ILi2EN4cute5tupleIJNS5_1CILi1EEES8_S8_EEENS6_IJNS7_ILi192EEESA_NS7_ILi64EEEEEELi64ENS_6half_tEfNS_4arch4Sm90ELb0ELb0ELb0ELb1ELb0ELb1ELb0ELb0ELb1ELb1ELb1ELb0EEENS1_21CollectiveEpilogueFwdINS6_IJSA_SB_SA_EEES9_SD_SF_Li384ELb1ELb1ELb1ELb0EEENS1_36VarlenDynamicPersistentTileSchedulerILi192ELi192ELi384ELi128ELb1ELb1ELb1ELb0ELb1ELb1EEEEEEEEEvNT_6ParamsE,"aw",@nobits
	.sectionflags	@""
	.align	16
	.zero		1024


//--------------------- .nv.shared._ZN7cutlass13device_kernelIN5flash11enable_sm90INS1_16FlashAttnFwdSm90INS1_25CollectiveMainloopFwdSm90ILi2EN4cute5tupleIJNS5_1CILi1EEES8_S8_EEENS6_IJNS7_ILi192EEENS7_ILi128EEENS7_ILi64EEEEEELi64ENS_6half_tEfNS_4arch4Sm90ELb0ELb1ELb0ELb0ELb0ELb0ELb0ELb1ELb1ELb1ELb1ELb0EEENS1_21CollectiveEpilogueFwdINS6_IJSA_SC_SB_EEES9_SE_SG_Li384ELb0ELb1ELb1ELb0EEENS1_19SingleTileSchedulerILb0ELb1ELb1ELi192EEEEEEEEEvNT_6ParamsE --------------------------
	.section	.nv.shared._ZN7cutlass13device_kernelIN5flash11enable_sm90INS1_16FlashAttnFwdSm90INS1_25CollectiveMainloopFwdSm90ILi2EN4cute5tupleIJNS5_1CILi1EEES8_S8_EEENS6_IJNS7_ILi192EEENS7_ILi128EEENS7_ILi64EEEEEELi64ENS_6half_tEfNS_4arch4Sm90ELb0ELb1ELb0ELb0ELb0ELb0ELb0ELb1ELb1ELb1ELb1ELb0EEENS1_21CollectiveEpilogueFwdINS6_IJSA_SC_SB_EEES9_SE_SG_Li384ELb0ELb1ELb1ELb0EEENS1_19SingleTileSchedulerILb0ELb1ELb1ELi192EEEEEEEEEvNT_6ParamsE,"aw",@nobits
	.sectionflags	@""
	.align	16
	.zero		1024


//--------------------- .nv.shared._ZN7cutlass13device_kernelIN5flash11enable_sm90INS1_16FlashAttnFwdSm90INS1_25CollectiveMainloopFwdSm90ILi2EN4cute5tupleIJNS5_1CILi1EEES8_S8_EEENS6_IJNS7_ILi192EEENS7_ILi128EEENS7_ILi64EEEEEELi64ENS_6half_tEfNS_4arch4Sm90ELb0ELb1ELb0ELb1ELb0ELb0ELb0ELb1ELb1ELb1ELb1ELb0EEENS1_21CollectiveEpilogueFwdINS6_IJSA_SC_SB_EEES9_SE_SG_Li384ELb1ELb1ELb1ELb0EEENS1_36VarlenDynamicPersistentTileSchedulerILi192ELi128ELi384ELi128ELb1ELb1ELb1ELb1ELb0ELb1EEEEEEEEEvNT_6ParamsE --------------------------
	.section	.nv.shared._ZN7cutlass13device_kernelIN5flash11enable_sm90INS1_16FlashAttnFwdSm90INS1_25CollectiveMainloopFwdSm90ILi2EN4cute5tupleIJNS5_1CILi1EEES8_S8_EEENS6_IJNS7_ILi192EEENS7_ILi128EEENS7_ILi64EEEEEELi64ENS_6half_tEfNS_4arch4Sm90ELb0ELb1ELb0ELb1ELb0ELb0ELb0ELb1ELb1ELb1ELb1ELb0EEENS1_21CollectiveEpilogueFwdINS6_IJSA_SC_SB_EEES9_SE_SG_Li384ELb1ELb1ELb1ELb0EEENS1_36VarlenDynamicPersistentTileSchedulerILi192ELi128ELi384ELi128ELb1ELb1ELb1ELb1ELb0ELb1EEEEEEEEEvNT_6ParamsE,"aw",@nobits
	.sectionflags	@""
	.align	16
	.zero		1024


//--------------------- .nv.shared._ZN7cutlass13device_kernelIN5flash11enable_sm90INS1_16FlashAttnFwdSm90INS1_25CollectiveMainloopFwdSm90ILi2EN4cute5tupleIJNS5_1CILi1EEES8_S8_EEENS6_IJNS7_ILi192EEENS7_ILi128EEENS7_ILi64EEEEEELi64ENS_6half_tEfNS_4arch4Sm90ELb0ELb1ELb0ELb1ELb0ELb1ELb0ELb1ELb1ELb1ELb1ELb0EEENS1_21CollectiveEpilogueFwdINS6_IJSA_SC_SB_EEES9_SE_SG_Li384ELb1ELb1ELb1ELb0EEENS1_36VarlenDynamicPersistentTileSchedulerILi192ELi128ELi384ELi128ELb1ELb1ELb1ELb1ELb0ELb1EEEEEEEEEvNT_6ParamsE --------------------------
	.section	.nv.shared._ZN7cutlass13device_kernelIN5flash11enable_sm90INS1_16FlashAttnFwdSm90INS1_25CollectiveMainloopFwdSm90ILi2EN4cute5tupleIJNS5_1CILi1EEES8_S8_EEENS6_IJNS7_ILi192EEENS7_ILi128EEENS7_ILi64EEEEEELi64ENS_6half_tEfNS_4arch4Sm90ELb0ELb1ELb0ELb1ELb0ELb1ELb0ELb1ELb1ELb1ELb1ELb0EEENS1_21CollectiveEpilogueFwdINS6_IJSA_SC_SB_EEES9_SE_SG_Li384ELb1ELb1ELb1ELb0EEENS1_36VarlenDynamicPersistentTileSchedulerILi192ELi128ELi384ELi128ELb1ELb1ELb1ELb1ELb0ELb1EEEEEEEEEvNT_6ParamsE,"aw",@nobits
	.sectionflags	@""
	.align	16
	.zero		1024


//--------------------- .nv.shared._ZN7cutlass13device_kernelIN5flash11enable_sm90INS1_16FlashAttnFwdSm90INS1_25CollectiveMainloopFwdSm90ILi2EN4cute5tupleIJNS5_1CILi1EEES8_S8_EEENS6_IJNS7_ILi192EEENS7_ILi128EEENS7_ILi64EEEEEELi64ENS_6half_tEfNS_4arch4Sm90ELb1ELb0ELb0ELb0ELb0ELb0ELb0ELb1ELb1ELb1ELb1ELb0EEENS1_21CollectiveEpilogueFwdINS6_IJSA_SC_SB_EEES9_SE_SG_Li384ELb0ELb1ELb1ELb0EEENS1_19SingleTileSchedulerILb0ELb1ELb1ELi192EEEEEEEEEvNT_6ParamsE --------------------------
	.section	.nv.shared._ZN7cutlass13device_kernelIN5flash11enable_sm90INS1_16FlashAttnFwdSm90INS1_25CollectiveMainloopFwdSm90ILi2EN4cute5tupleIJNS5_1CILi1EEES8_S8_EEENS6_IJNS7_ILi192EEENS7_ILi128EEENS7_ILi64EEEEEELi64ENS_6half_tEfNS_4arch4Sm90ELb1ELb0ELb0ELb0ELb0ELb0ELb0ELb1ELb1ELb1ELb1ELb0EEENS1_21CollectiveEpilogueFwdINS6_IJSA_SC_SB_EEES9_SE_SG_Li384ELb0ELb1ELb1ELb0EEENS1_19SingleTileSchedulerILb0ELb1ELb1ELi192EEEEEEEEEvNT_6ParamsE,"aw",@nobits
	.sectionflags	@""
	.align	16
	.zero		1024


//--------------------- .nv.shared._ZN7cutlass13device_kernelIN5flash11enable_sm90INS1_16FlashAttnFwdSm90INS1_25CollectiveMainloopFwdSm90ILi2EN4cute5tupleIJNS5_1CILi1EEES8_S8_EEENS6_IJNS7_ILi192EEENS7_ILi128EEENS7_ILi64EEEEEELi64ENS_6half_tEfNS_4arch4Sm90ELb1ELb0ELb0ELb1ELb0ELb0ELb0ELb1ELb1ELb1ELb1ELb0EEENS1_21CollectiveEpilogueFwdINS6_IJSA_SC_SB_EEES9_SE_SG_Li384ELb1ELb1ELb1ELb0EEENS1_36VarlenDynamicPersistentTileSchedulerILi192ELi128ELi384ELi128ELb1ELb1ELb1ELb1ELb1ELb1EEEEEEEEEvNT_6ParamsE --------------------------
	.section	.nv.shared._ZN7cutlass13device_kernelIN5flash11enable_sm90INS1_16FlashAttnFwdSm90INS1_25CollectiveMainloopFwdSm90ILi2EN4cute5tupleIJNS5_1CILi1EEES8_S8_EEENS6_IJNS7_ILi192EEENS7_ILi128EEENS7_ILi64EEEEEELi64ENS_6half_tEfNS_4arch4Sm90ELb1ELb0ELb0ELb1ELb0ELb0ELb0ELb1ELb1ELb1ELb1ELb0EEENS1_21CollectiveEpilogueFwdINS6_IJSA_SC_SB_EEES9_SE_SG_Li384ELb1ELb1ELb1ELb0EEENS1_36VarlenDynamicPersistentTileSchedulerILi192ELi128ELi384ELi128ELb1ELb1ELb1ELb1ELb1ELb1EEEEEEEEEvNT_6ParamsE,"aw",@nobits
	.sectionflags	@""
	.align	16
	.zero		1024


//--------------------- .nv.shared._ZN7cutlass13device_kernelIN5flash11enable_sm90INS1_16FlashAttnFwdSm90INS1_25CollectiveMainloopFwdSm90ILi2EN4cute5tupleIJNS5_1CILi1EEES8_S8_EEENS6_IJNS7_ILi192EEENS7_ILi128EEENS7_ILi64EEEEEELi64ENS_6half_tEfNS_4arch4Sm90ELb1ELb0ELb0ELb1ELb0ELb1ELb0ELb1ELb1ELb1ELb1ELb0EEENS1_21CollectiveEpilogueFwdINS6_IJSA_SC_SB_EEES9_SE_SG_Li384ELb1ELb1ELb1ELb0EEENS1_36VarlenDynamicPersistentTileSchedulerILi192ELi128ELi384ELi128ELb1ELb1ELb1ELb1ELb1ELb1EEEEEEEEEvNT_6ParamsE --------------------------
	.section	.nv.shared._ZN7cutlass13device_kernelIN5flash11enable_sm90INS1_16FlashAttnFwdSm90INS1_25CollectiveMainloopFwdSm90ILi2EN4cute5tupleIJNS5_1CILi1EEES8_S8_EEENS6_IJNS7_ILi192EEENS7_ILi128EEENS7_ILi64EEEEEELi64ENS_6half_tEfNS_4arch4Sm90ELb1ELb0ELb0ELb1ELb0ELb1ELb0ELb1ELb1ELb1ELb1ELb0EEENS1_21CollectiveEpilogueFwdINS6_IJSA_SC_SB_EEES9_SE_SG_Li384ELb1ELb1ELb1ELb0EEENS1_36VarlenDynamicPersistentTileSchedulerILi192ELi128ELi384ELi128ELb1ELb1ELb1ELb1ELb1ELb1EEEEEEEEEvNT_6ParamsE,"aw",@nobits
	.sectionflags	@""
	.align	16
	.zero		1024


//--------------------- .nv.constant0._ZN7cutlass13device_kernelIN5flash11enable_sm90INS1_16FlashAttnFwdSm90INS1_25CollectiveMainloopFwdSm90ILi2EN4cute5tupleIJNS5_1CILi1EEES8_S8_EEENS6_IJNS7_ILi128EEENS7_ILi80EEENS7_ILi256EEEEEELi256ENS_6half_tEfNS_4arch4Sm90ELb0ELb0ELb0ELb0ELb0ELb0ELb0ELb1ELb1ELb1ELb1ELb0EEENS1_21CollectiveEpilogueFwdINS6_IJSA_SC_SB_EEES9_SE_SG_Li256ELb0ELb1ELb1ELb0EEENS1_19SingleTileSchedulerILb0ELb1ELb1ELi128EEEEEEEEEvNT_6ParamsE --------------------------
	.section	.nv.constant0._ZN7cutlass13device_kernelIN5flash11enable_sm90INS1_16FlashAttnFwdSm90INS1_25CollectiveMainloopFwdSm90ILi2EN4cute5tupleIJNS5_1CILi1EEES8_S8_EEENS6_IJNS7_ILi128EEENS7_ILi80EEENS7_ILi256EEEEEELi256ENS_6half_tEfNS_4arch4Sm90ELb0ELb0ELb0ELb0ELb0ELb0ELb0ELb1ELb1ELb1ELb1ELb0EEENS1_21CollectiveEpilogueFwdINS6_IJSA_SC_SB_EEES9_SE_SG_Li256ELb0ELb1ELb1ELb0EEENS1_19SingleTileSchedulerILb0ELb1ELb1ELi128EEEEEEEEEvNT_6ParamsE,"a",@progbits
	.sectionflags	@""
	.align	4
.nv.constant0._ZN7cutlass13device_kernelIN5flash11enable_sm90INS1_16FlashAttnFwdSm90INS1_25CollectiveMainloopFwdSm90ILi2EN4cute5tupleIJNS5_1CILi1EEES8_S8_EEENS6_IJNS7_ILi128EEENS7_ILi80EEENS7_ILi256EEEEEELi256ENS_6half_tEfNS_4arch4Sm90ELb0ELb0ELb0ELb0ELb0ELb0ELb0ELb1ELb1ELb1ELb1ELb0EEENS1_21CollectiveEpilogueFwdINS6_IJSA_SC_SB_EEES9_SE_SG_Li256ELb0ELb1ELb1ELb0EEENS1_19SingleTileSchedulerILb0ELb1ELb1ELi128EEEEEEEEEvNT_6ParamsE:
	.zero		3200


//--------------------- .nv.constant0._ZN7cutlass13device_kernelIN5flash11enable_sm90INS1_16FlashAttnFwdSm90INS1_25CollectiveMainloopFwdSm90ILi2EN4cute5tupleIJNS5_1CILi1EEES8_S8_EEENS6_IJNS7_ILi128EEENS7_ILi80EEENS7_ILi256EEEEEELi256ENS_6half_tEfNS_4arch4Sm90ELb0ELb0ELb0ELb1ELb0ELb0ELb0ELb1ELb1ELb1ELb1ELb0EEENS1_21CollectiveEpilogueFwdINS6_IJSA_SC_SB_EEES9_SE_SG_Li256ELb1ELb1ELb1ELb0EEENS1_36VarlenDynamicPersistentTileSchedulerILi128ELi80ELi256ELi128ELb1ELb1ELb1ELb0ELb1ELb1EEEEEEEEEvNT_6ParamsE --------------------------
	.section	.nv.constant0._ZN7cutlass13device_kernelIN5flash11enable_sm90INS1_16FlashAttnFwdSm90INS1_25CollectiveMainloopFwdSm90ILi2EN4cute5tupleIJNS5_1CILi1EEES8_S8_EEENS6_IJNS7_ILi128EEENS7_ILi80EEENS7_ILi256EEEEEELi256ENS_6half_tEfNS_4arch4Sm90ELb0ELb0ELb0ELb1ELb0ELb0ELb0ELb1ELb1ELb1ELb1ELb0EEENS1_21CollectiveEpilogueFwdINS6_IJSA_SC_SB_EEES9_SE_SG_Li256ELb1ELb1ELb1ELb0EEENS1_36VarlenDynamicPersistentTileSchedulerILi128ELi80ELi256ELi128ELb1ELb1ELb1ELb0ELb1ELb1EEEEEEEEEvNT_6ParamsE,"a",@progbits
	.sectionflags	@""
	.align	4
.nv.constant0._ZN7cutlass13device_kernelIN5flash11enable_sm90INS1_16FlashAttnFwdSm90INS1_25CollectiveMainloopFwdSm90ILi2EN4cute5tupleIJNS5_1CILi1EEES8_S8_EEENS6_IJNS7_ILi128EEENS7_ILi80EEENS7_ILi256EEEEEELi256ENS_6half_tEfNS_4arch4Sm90ELb0ELb0ELb0ELb1ELb0ELb0ELb0ELb1ELb1ELb1ELb1ELb0EEENS1_21CollectiveEpilogueFwdINS6_IJSA_SC_SB_EEES9_SE_SG_Li256ELb1ELb1ELb1ELb0EEENS1_36VarlenDynamicPersistentTileSchedulerILi128ELi80ELi256ELi128ELb1ELb1ELb1ELb0ELb1ELb1EEEEEEEEEvNT_6ParamsE:
	.zero		3328


//--------------------- .nv.constant0._ZN7cutlass13device_kernelIN5flash11enable_sm90INS1_16FlashAttnFwdSm90INS1_25CollectiveMainloopFwdSm90ILi2EN4cute5tupleIJNS5_1CILi1EEES8_S8_EEENS6_IJNS7_ILi128EEENS7_ILi80EEENS7_ILi256EEEEEELi256ENS_6half_tEfNS_4arch4Sm90ELb0ELb0ELb0ELb1ELb0ELb1ELb0ELb1ELb1ELb1ELb1ELb0EEENS1_21CollectiveEpilogueFwdINS6_IJSA_SC_SB_EEES9_SE_SG_Li256ELb1ELb1ELb1ELb0EEENS1_36VarlenDynamicPersistentTileSchedulerILi128ELi80ELi256ELi128ELb1ELb1ELb1ELb0ELb1ELb1EEEEEEEEEvNT_6ParamsE --------------------------
	.section	.nv.constant0._ZN7cutlass13device_kernelIN5flash11enable_sm90INS1_16FlashAttnFwdSm90INS1_25CollectiveMainloopFwdSm90ILi2EN4cute5tupleIJNS5_1CILi1EEES8_S8_EEENS6_IJNS7_ILi128EEENS7_ILi80EEENS7_ILi256EEEEEELi256ENS_6half_tEfNS_4arch4Sm90ELb0ELb0ELb0ELb1ELb0ELb1ELb0ELb1ELb1ELb1ELb1ELb0EEENS1_21CollectiveEpilogueFwdINS6_IJSA_SC_SB_EEES9_SE_SG_Li256ELb1ELb1ELb1ELb0EEENS1_36VarlenDynamicPersistentTileSchedulerILi128ELi80ELi256ELi128ELb1ELb1ELb1ELb0ELb1ELb1EEEEEEEEEvNT_6ParamsE,"a",@progbits
	.sectionflags	@""
	.align	4
.nv.constant0._ZN7cutlass13device_kernelIN5flash11enable_sm90INS1_16FlashAttnFwdSm90INS1_25CollectiveMainloopFwdSm90ILi2EN4cute5tupleIJNS5_1CILi1EEES8_S8_EEENS6_IJNS7_ILi128EEENS7_ILi80EEENS7_ILi256EEEEEELi256ENS_6half_tEfNS_4arch4Sm90ELb0ELb0ELb0ELb1ELb0ELb1ELb0ELb1ELb1ELb1ELb1ELb0EEENS1_21CollectiveEpilogueFwdINS6_IJSA_SC_SB_EEES9_SE_SG_Li256ELb1ELb1ELb1ELb0EEENS1_36VarlenDynamicPersistentTileSchedulerILi128ELi80ELi256ELi128ELb1ELb1ELb1ELb0ELb1ELb1EEEEEEEEEvNT_6ParamsE:
	.zero		3328


//--------------------- .nv.constant0._ZN7cutlass13device_kernelIN5flash11enable_sm90INS1_16FlashAttnFwdSm90INS1_25CollectiveMainloopFwdSm90ILi2EN4cute5tupleIJNS5_1CILi1EEES8_S8_EEENS6_IJNS7_ILi128EEENS7_ILi64EEENS7_ILi256EEEEEELi256ENS_6half_tEfNS_4arch4Sm90ELb0ELb1ELb0ELb0ELb0ELb0ELb0ELb1ELb1ELb1ELb1ELb0EEENS1_21CollectiveEpilogueFwdINS6_IJSA_SC_SB_EEES9_SE_SG_Li256ELb0ELb1ELb1ELb0EEENS1_19SingleTileSchedulerILb0ELb1ELb1ELi128EEEEEEEEEvNT_6ParamsE --------------------------
	.section	.nv.constant0._ZN7cutlass13device_kernelIN5flash11enable_sm90INS1_16FlashAttnFwdSm90INS1_25CollectiveMainloopFwdSm90ILi2EN4cute5tupleIJNS5_1CILi1EEES8_S8_EEENS6_IJNS7_ILi128EEENS7_ILi64EEENS7_ILi256EEEEEELi256ENS_6half_tEfNS_4arch4Sm90ELb0ELb1ELb0ELb0ELb0ELb0ELb0ELb1ELb1ELb1ELb1ELb0EEENS1_21CollectiveEpilogueFwdINS6_IJSA_SC_SB_EEES9_SE_SG_Li256ELb0ELb1ELb1ELb0EEENS1_19SingleTileSchedulerILb0ELb1ELb1ELi128EEEEEEEEEvNT_6ParamsE,"a",@progbits
	.sectionflags	@""
	.align	4
.nv.constant0._ZN7cutlass13device_kernelIN5flash11enable_sm90INS1_16FlashAttnFwdSm90INS1_25CollectiveMainloopFwdSm90ILi2EN4cute5tupleIJNS5_1CILi1EEES8_S8_EEENS6_IJNS7_ILi128EEENS7_ILi64EEENS7_ILi256EEEEEELi256ENS_6half_tEfNS_4arch4Sm90ELb0ELb1ELb0ELb0ELb0ELb0ELb0ELb1ELb1ELb1ELb1ELb0EEENS1_21CollectiveEpilogueFwdINS6_IJSA_SC_SB_EEES9_SE_SG_Li256ELb0ELb1ELb1ELb0EEENS1_19SingleTileSchedulerILb0ELb1ELb1ELi128EEEEEEEEEvNT_6ParamsE:
	.zero		3200


//--------------------- .nv.constant0._ZN7cutlass13device_kernelIN5flash11enable_sm90INS1_16FlashAttnFwdSm90INS1_25CollectiveMainloopFwdSm90ILi2EN4cute5tupleIJNS5_1CILi1EEES8_S8_EEENS6_IJNS7_ILi128EEENS7_ILi64EEENS7_ILi256EEEEEELi256ENS_6half_tEfNS_4arch4Sm90ELb0ELb1ELb0ELb1ELb0ELb0ELb0ELb1ELb1ELb1ELb1ELb0EEENS1_21CollectiveEpilogueFwdINS6_IJSA_SC_SB_EEES9_SE_SG_Li256ELb1ELb1ELb1ELb0EEENS1_36VarlenDynamicPersistentTileSchedulerILi128ELi64ELi256ELi128ELb1ELb1ELb1ELb1ELb0ELb1EEEEEEEEEvNT_6ParamsE --------------------------
	.section	.nv.constant0._ZN7cutlass13device_kernelIN5flash11enable_sm90INS1_16FlashAttnFwdSm90INS1_25CollectiveMainloopFwdSm90ILi2EN4cute5tupleIJNS5_1CILi1EEES8_S8_EEENS6_IJNS7_ILi128EEENS7_ILi64EEENS7_ILi256EEEEEELi256ENS_6half_tEfNS_4arch4Sm90ELb0ELb1ELb0ELb1ELb0ELb0ELb0ELb1ELb1ELb1ELb1ELb0EEENS1_21CollectiveEpilogueFwdINS6_IJSA_SC_SB_EEES9_SE_SG_Li256ELb1ELb1ELb1ELb0EEENS1_36VarlenDynamicPersistentTileSchedulerILi128ELi64ELi256ELi128ELb1ELb1ELb1ELb1ELb0ELb1EEEEEEEEEvNT_6ParamsE,"a",@progbits
	.sectionflags	@""
	.align	4
.nv.constant0._ZN7cutlass13device_kernelIN5flash11enable_sm90INS1_16FlashAttnFwdSm90INS1_25CollectiveMainloopFwdSm90ILi2EN4cute5tupleIJNS5_1CILi1EEES8_S8_EEENS6_IJNS7_ILi128EEENS7_ILi64EEENS7_ILi256EEEEEELi256ENS_6half_tEfNS_4arch4Sm90ELb0ELb1ELb0ELb1ELb0ELb0ELb0ELb1ELb1ELb1ELb1ELb0EEENS1_21CollectiveEpilogueFwdINS6_IJSA_SC_SB_EEES9_SE_SG_Li256ELb1ELb1ELb1ELb0EEENS1_36VarlenDynamicPersistentTileSchedulerILi128ELi64ELi256ELi128ELb1ELb1ELb1ELb1ELb0ELb1EEEEEEEEEvNT_6ParamsE:
	.zero		3328


//--------------------- .nv.constant0._ZN7cutlass13device_kernelIN5flash11enable_sm90INS1_16FlashAttnFwdSm90INS1_25CollectiveMainloopFwdSm90ILi2EN4cute5tupleIJNS5_1CILi1EEES8_S8_EEENS6_IJNS7_ILi128EEENS7_ILi64EEENS7_ILi256EEEEEELi256ENS_6half_tEfNS_4arch4Sm90ELb0ELb1ELb0ELb1ELb0ELb1ELb0ELb1ELb1ELb1ELb1ELb0EEENS1_21CollectiveEpilogueFwdINS6_IJSA_SC_SB_EEES9_SE_SG_Li256ELb1ELb1ELb1ELb0EEENS1_36VarlenDynamicPersistentTileSchedulerILi128ELi64ELi256ELi128ELb1ELb1ELb1ELb1ELb0ELb1EEEEEEEEEvNT_6ParamsE --------------------------
	.section	.nv.constant0._ZN7cutlass13device_kernelIN5flash11enable_sm90INS1_16FlashAttnFwdSm90INS1_25CollectiveMainloopFwdSm90ILi2EN4cute5tupleIJNS5_1CILi1EEES8_S8_EEENS6_IJNS7_ILi128EEENS7_ILi64EEENS7_ILi256EEEEEELi256ENS_6half_tEfNS_4arch4Sm90ELb0ELb1ELb0ELb1ELb0ELb1ELb0ELb1ELb1ELb1ELb1ELb0EEENS1_21CollectiveEpilogueFwdINS6_IJSA_SC_SB_EEES9_SE_SG_Li256ELb1ELb1ELb1ELb0EEENS1_36VarlenDynamicPersistentTileSchedulerILi128ELi64ELi256ELi128ELb1ELb1ELb1ELb1ELb0ELb1EEEEEEEEEvNT_6ParamsE,"a",@progbits
	.sectionflags	@""
	.align	4
.nv.constant0._ZN7cutlass13device_kernelIN5flash11enable_sm90INS1_16FlashAttnFwdSm90INS1_25CollectiveMainloopFwdSm90ILi2EN4cute5tupleIJNS5_1CILi1EEES8_S8_EEENS6_IJNS7_ILi128EEENS7_ILi64EEENS7_ILi256EEEEEELi256ENS_6half_tEfNS_4arch4Sm90ELb0ELb1ELb0ELb1ELb0ELb1ELb0ELb1ELb1ELb1ELb1ELb0EEENS1_21CollectiveEpilogueFwdINS6_IJSA_SC_SB_EEES9_SE_SG_Li256ELb1ELb1ELb1ELb0EEENS1_36VarlenDynamicPersistentTileSchedulerILi128ELi64ELi256ELi128ELb1ELb1ELb1ELb1ELb0ELb1EEEEEEEEEvNT_6ParamsE:
	.zero		3328


//--------------------- .nv.constant0._ZN7cutlass13device_kernelIN5flash11enable_sm90INS1_16FlashAttnFwdSm90INS1_25CollectiveMainloopFwdSm90ILi2EN4cute5tupleIJNS5_1CILi1EEES8_S8_EEENS6_IJNS7_ILi128EEENS7_ILi80EEENS7_ILi256EEEEEELi256ENS_6half_tEfNS_4arch4Sm90ELb1ELb0ELb0ELb0ELb0ELb0ELb0ELb1ELb1ELb1ELb1ELb0EEENS1_21CollectiveEpilogueFwdINS6_IJSA_SC_SB_EEES9_SE_SG_Li256ELb0ELb1ELb1ELb0EEENS1_19SingleTileSchedulerILb0ELb1ELb1ELi128EEEEEEEEEvNT_6ParamsE --------------------------
	.section	.nv.constant0._ZN7cutlass13device_kernelIN5flash11enable_sm90INS1_16FlashAttnFwdSm90INS1_25CollectiveMainloopFwdSm90ILi2EN4cute5tupleIJNS5_1CILi1EEES8_S8_EEENS6_IJNS7_ILi128EEENS7_ILi80EEENS7_ILi256EEEEEELi256ENS_6half_tEfNS_4arch4Sm90ELb1ELb0ELb0ELb0ELb0ELb0ELb0ELb1ELb1ELb1ELb1ELb0EEENS1_21CollectiveEpilogueFwdINS6_IJSA_SC_SB_EEES9_SE_SG_Li256ELb0ELb1ELb1ELb0EEENS1_19SingleTileSchedulerILb0ELb1ELb1ELi128EEEEEEEEEvNT_6ParamsE,"a",@progbits
	.sectionflags	@""
	.align	4
.nv.constant0._ZN7cutlass13device_kernelIN5flash11enable_sm90INS1_16FlashAttnFwdSm90INS1_25CollectiveMainloopFwdSm90ILi2EN4cute5tupleIJNS5_1CILi1EEES8_S8_EEENS6_IJNS7_ILi128EEENS7_ILi80EEENS7_ILi256EEEEEELi256ENS_6half_tEfNS_4arch4Sm90ELb1ELb0ELb0ELb0ELb0ELb0ELb0ELb1ELb1ELb1ELb1ELb0EEENS1_21CollectiveEpilogueFwdINS6_IJSA_SC_SB_EEES9_SE_SG_Li256ELb0ELb1ELb1ELb0EEENS1_19SingleTileSchedulerILb0ELb1ELb1ELi128EEEEEEEEEvNT_6ParamsE:
	.zero		3200


//--------------------- .nv.constant0._ZN7cutlass13device_kernelIN5flash11enable_sm90INS1_16FlashAttnFwdSm90INS1_25CollectiveMainloopFwdSm90ILi2EN4cute5tupleIJNS5_1CILi1EEES8_S8_EEENS6_IJNS7_ILi128EEENS7_ILi80EEENS7_ILi256EEEEEELi256ENS_6half_tEfNS_4arch4Sm90ELb1ELb0ELb0ELb1ELb0ELb0ELb0ELb1ELb1ELb1ELb1ELb0EEENS1_21CollectiveEpilogueFwdINS6_IJSA_SC_SB_EEES9_SE_SG_Li256ELb1ELb1ELb1ELb0EEENS1_36VarlenDynamicPersistentTileSchedulerILi128ELi80ELi256ELi128ELb1ELb1ELb1ELb1ELb1ELb1EEEEEEEEEvNT_6ParamsE --------------------------
	.section	.nv.constant0._ZN7cutlass13device_kernelIN5flash11enable_sm90INS1_16FlashAttnFwdSm90INS1_25CollectiveMainloopFwdSm90ILi2EN4cute5tupleIJNS5_1CILi1EEES8_S8_EEENS6_IJNS7_ILi128EEENS7_ILi80EEENS7_ILi256EEEEEELi256ENS_6half_tEfNS_4arch4Sm90ELb1ELb0ELb0ELb1ELb0ELb0ELb0ELb1ELb1ELb1ELb1ELb0EEENS1_21CollectiveEpilogueFwdINS6_IJSA_SC_SB_EEES9_SE_SG_Li256ELb1ELb1ELb1ELb0EEENS1_36VarlenDynamicPersistentTileSchedulerILi128ELi80ELi256ELi128ELb1ELb1ELb1ELb1ELb1ELb1EEEEEEEEEvNT_6ParamsE,"a",@progbits
	.sectionflags	@""
	.align	4
.nv.constant0._ZN7cutlass13device_kernelIN5flash11enable_sm90INS1_16FlashAttnFwdSm90INS1_25CollectiveMainloopFwdSm90ILi2EN4cute5tupleIJNS5_1CILi1EEES8_S8_EEENS6_IJNS7_ILi128EEENS7_ILi80EEENS7_ILi256EEEEEELi256ENS_6half_tEfNS_4arch4Sm90ELb1ELb0ELb0ELb1ELb0ELb0ELb0ELb1ELb1ELb1ELb1ELb0EEENS1_21CollectiveEpilogueFwdINS6_IJSA_SC_SB_EEES9_SE_SG_Li256ELb1ELb1ELb1ELb0EEENS1_36VarlenDynamicPersistentTileSchedulerILi128ELi80ELi256ELi128ELb1ELb1ELb1ELb1ELb1ELb1EEEEEEEEEvNT_6ParamsE:
	.zero		3328


//--------------------- .nv.constant0._ZN7cutlass13device_kernelIN5flash11enable_sm90INS1_16FlashAttnFwdSm90INS1_25CollectiveMainloopFwdSm90ILi2EN4cute5tupleIJNS5_1CILi1EEES8_S8_EEENS6_IJNS7_ILi128EEENS7_ILi80EEENS7_ILi256EEEEEELi256ENS_6half_tEfNS_4arch4Sm90ELb1ELb0ELb0ELb1ELb0ELb1ELb0ELb1ELb1ELb1ELb1ELb0EEENS1_21CollectiveEpilogueFwdINS6_IJSA_SC_SB_EEES9_SE_SG_Li256ELb1ELb1ELb1ELb0EEENS1_36VarlenDynamicPersistentTileSchedulerILi128ELi80ELi256ELi128ELb1ELb1ELb1ELb1ELb1ELb1EEEEEEEEEvNT_6ParamsE --------------------------
	.section	.nv.constant0._ZN7cutlass13device_kernelIN5flash11enable_sm90INS1_16FlashAttnFwdSm90INS1_25CollectiveMainloopFwdSm90ILi2EN4cute5tupleIJNS5_1CILi1EEES8_S8_EEENS6_IJNS7_ILi128EEENS7_ILi80EEENS7_ILi256EEEEEELi256ENS_6half_tEfNS_4arch4Sm90ELb1ELb0ELb0ELb1ELb0ELb1ELb0ELb1ELb1ELb1ELb1ELb0EEENS1_21CollectiveEpilogueFwdINS6_IJSA_SC_SB_EEES9_SE_SG_Li256ELb1ELb1ELb1ELb0EEENS1_36VarlenDynamicPersistentTileSchedulerILi128ELi80ELi256ELi128ELb1ELb1ELb1ELb1ELb1ELb1EEEEEEEEEvNT_6ParamsE,"a",@progbits
	.sectionflags	@""
	.align	4
.nv.constant0._ZN7cutlass13device_kernelIN5flash11enable_sm90INS1_16FlashAttnFwdSm90INS1_25CollectiveMainloopFwdSm90ILi2EN4cute5tupleIJNS5_1CILi1EEES8_S8_EEENS6_IJNS7_ILi128EEENS7_ILi80EEENS7_ILi256EEEEEELi256ENS_6half_tEfNS_4arch4Sm90ELb1ELb0ELb0ELb1ELb0ELb1ELb0ELb1ELb1ELb1ELb1ELb0EEENS1_21CollectiveEpilogueFwdINS6_IJSA_SC_SB_EEES9_SE_SG_Li256ELb1ELb1ELb1ELb0EEENS1_36VarlenDynamicPersistentTileSchedulerILi128ELi80ELi256ELi128ELb1ELb1ELb1ELb1ELb1ELb1EEEEEEEEEvNT_6ParamsE:
	.zero		3328


//--------------------- .nv.constant0._ZN7cutlass13device_kernelIN5flash11enable_sm90INS1_16FlashAttnFwdSm90INS1_25CollectiveMainloopFwdSm90ILi2EN4cute5tupleIJNS5_1CILi1EEES8_S8_EEENS6_IJNS7_ILi128EEENS7_ILi112EEENS7_ILi192EEEEEELi192ENS_6half_tEfNS_4arch4Sm90ELb0ELb0ELb0ELb0ELb0ELb0ELb0ELb1ELb1ELb1ELb1ELb0EEENS1_21CollectiveEpilogueFwdINS6_IJSA_SC_SB_EEES9_SE_SG_Li256ELb0ELb1ELb1ELb0EEENS1_19SingleTileSchedulerILb0ELb1ELb1ELi128EEEEEEEEEvNT_6ParamsE --------------------------
	.section	.nv.constant0._ZN7cutlass13device_kernelIN5flash11enable_sm90INS1_16FlashAttnFwdSm90INS1_25CollectiveMainloopFwdSm90ILi2EN4cute5tupleIJNS5_1CILi1EEES8_S8_EEENS6_IJNS7_ILi128EEENS7_ILi112EEENS7_ILi192EEEEEELi192ENS_6half_tEfNS_4arch4Sm90ELb0ELb0ELb0ELb0ELb0ELb0ELb0ELb1ELb1ELb1ELb1ELb0EEENS1_21CollectiveEpilogueFwdINS6_IJSA_SC_SB_EEES9_SE_SG_Li256ELb0ELb1ELb1ELb0EEENS1_19SingleTileSchedulerILb0ELb1ELb1ELi128EEEEEEEEEvNT_6ParamsE,"a",@progbits
	.sectionflags	@""
	.align	4
.nv.constant0._ZN7cutlass13device_kernelIN5flash11enable_sm90INS1_16FlashAttnFwdSm90INS1_25CollectiveMainloopFwdSm90ILi2EN4cute5tupleIJNS5_1CILi1EEES8_S8_EEENS6_IJNS7_ILi128EEENS7_ILi112EEENS7_ILi192EEEEEELi192ENS_6half_tEfNS_4arch4Sm90ELb0ELb0ELb0ELb0ELb0ELb0ELb0ELb1ELb1ELb1ELb1ELb0EEENS1_21CollectiveEpilogueFwdINS6_IJSA_SC_SB_EEES9_SE_SG_Li256ELb0ELb1ELb1ELb0EEENS1_19SingleTileSchedulerILb0ELb1ELb1ELi128EEEEEEEEEvNT_6ParamsE:
	.zero		3200


//--------------------- .nv.constant0._ZN7cutlass13device_kernelIN5flash11enable_sm90INS1_16FlashAttnFwdSm90INS1_25CollectiveMainloopFwdSm90ILi2EN4cute5tupleIJNS5_1CILi1EEES8_S8_EEENS6_IJNS7_ILi128EEENS7_ILi112EEENS7_ILi192EEEEEELi192ENS_6half_tEfNS_4arch4Sm90ELb0ELb0ELb0ELb1ELb0ELb0ELb0ELb1ELb1ELb1ELb1ELb0EEENS1_21CollectiveEpilogueFwdINS6_IJSA_SC_SB_EEES9_SE_SG_Li256ELb1ELb1ELb1ELb0EEENS1_36VarlenDynamicPersistentTileSchedulerILi128ELi112ELi256ELi128ELb1ELb1ELb1ELb0ELb1ELb1EEEEEEEEEvNT_6ParamsE --------------------------
	.section	.nv.constant0._ZN7cutlass13device_kernelIN5flash11enable_sm90INS1_16FlashAttnFwdSm90INS1_25CollectiveMainloopFwdSm90ILi2EN4cute5tupleIJNS5_1CILi1EEES8_S8_EEENS6_IJNS7_ILi128EEENS7_ILi112EEENS7_ILi192EEEEEELi192ENS_6half_tEfNS_4arch4Sm90ELb0ELb0ELb0ELb1ELb0ELb0ELb0ELb1ELb1ELb1ELb1ELb0EEENS1_21CollectiveEpilogueFwdINS6_IJSA_SC_SB_EEES9_SE_SG_Li256ELb1ELb1ELb1ELb0EEENS1_36VarlenDynamicPersistentTileSchedulerILi128ELi112ELi256ELi128ELb1ELb1ELb1ELb0ELb1ELb1EEEEEEEEEvNT_6ParamsE,"a",@progbits
	.sectionflags	@""
	.align	4
.nv.constant0._ZN7cutlass13device_kernelIN5flash11enable_sm90INS1_16FlashAttnFwdSm90INS1_25CollectiveMainloopFwdSm90ILi2EN4cute5tupleIJNS5_1CILi1EEES8_S8_EEENS6_IJNS7_ILi128EEENS7_ILi112EEENS7_ILi192EEEEEELi192ENS_6half_tEfNS_4arch4Sm90ELb0ELb0ELb0ELb1ELb0ELb0ELb0ELb1ELb1ELb1ELb1ELb0EEENS1_21CollectiveEpilogueFwdINS6_IJSA_SC_SB_EEES9_SE_SG_Li256ELb1ELb1ELb1ELb0EEENS1_36VarlenDynamicPersistentTileSchedulerILi128ELi112ELi256ELi128ELb1ELb1ELb1ELb0ELb1ELb1EEEEEEEEEvNT_6ParamsE:
	.zero		3328


//--------------------- .nv.constant0._ZN7cutlass13device_kernelIN5flash11enable_sm90INS1_16FlashAttnFwdSm90INS1_25CollectiveMainloopFwdSm90ILi2EN4cute5tupleIJNS5_1CILi1EEES8_S8_EEENS6_IJNS7_ILi128EEENS7_ILi112EEENS7_ILi192EEEEEELi192ENS_6half_tEfNS_4arch4Sm90ELb0ELb0ELb0ELb1ELb0ELb1ELb0ELb1ELb1ELb1ELb1ELb0EEENS1_21CollectiveEpilogueFwdINS6_IJSA_SC_SB_EEES9_SE_SG_Li256ELb1ELb1ELb1ELb0EEENS1_36VarlenDynamicPersistentTileSchedulerILi128ELi112ELi256ELi128ELb1ELb1ELb1ELb0ELb1ELb1EEEEEEEEEvNT_6ParamsE --------------------------
	.section	.nv.constant0._ZN7cutlass13device_kernelIN5flash11enable_sm90INS1_16FlashAttnFwdSm90INS1_25CollectiveMainloopFwdSm90ILi2EN4cute5tupleIJNS5_1CILi1EEES8_S8_EEENS6_IJNS7_ILi128EEENS7_ILi112EEENS7_ILi192EEEEEELi192ENS_6half_tEfNS_4arch4Sm90ELb0ELb0ELb0ELb1ELb0ELb1ELb0ELb1ELb1ELb1ELb1ELb0EEENS1_21CollectiveEpilogueFwdINS6_IJSA_SC_SB_EEES9_SE_SG_Li256ELb1ELb1ELb1ELb0EEENS1_36VarlenDynamicPersistentTileSchedulerILi128ELi112ELi256ELi128ELb1ELb1ELb1ELb0ELb1ELb1EEEEEEEEEvNT_6ParamsE,"a",@progbits
	.sectionflags	@""
	.align	4
.nv.constant0._ZN7cutlass13device_kernelIN5flash11enable_sm90INS1_16FlashAttnFwdSm90INS1_25CollectiveMainloopFwdSm90ILi2EN4cute5tupleIJNS5_1CILi1EEES8_S8_EEENS6_IJNS7_ILi128EEENS7_ILi112EEENS7_ILi192EEEEEELi192ENS_6half_tEfNS_4arch4Sm90ELb0ELb0ELb0ELb1ELb0ELb1ELb0ELb1ELb1ELb1ELb1ELb0EEENS1_21CollectiveEpilogueFwdINS6_IJSA_SC_SB_EEES9_SE_SG_Li256ELb1ELb1ELb1ELb0EEENS1_36VarlenDynamicPersistentTileSchedulerILi128ELi112ELi256ELi128ELb1ELb1ELb1ELb0ELb1ELb1EEEEEEEEEvNT_6ParamsE:
	.zero		3328


//--------------------- .nv.constant0._ZN7cutlass13device_kernelIN5flash11enable_sm90INS1_16FlashAttnFwdSm90INS1_25CollectiveMainloopFwdSm90ILi2EN4cute5tupleIJNS5_1CILi1EEES8_S8_EEENS6_IJNS7_ILi128EEENS7_ILi96EEENS7_ILi192EEEEEELi192ENS_6half_tEfNS_4arch4Sm90ELb0ELb1ELb0ELb0ELb0ELb0ELb0ELb1ELb1ELb1ELb1ELb0EEENS1_21CollectiveEpilogueFwdINS6_IJSA_SC_SB_EEES9_SE_SG_Li256ELb0ELb1ELb1ELb0EEENS1_19SingleTileSchedulerILb0ELb1ELb1ELi128EEEEEEEEEvNT_6ParamsE --------------------------
	.section	.nv.constant0._ZN7cutlass13device_kernelIN5flash11enable_sm90INS1_16FlashAttnFwdSm90INS1_25CollectiveMainloopFwdSm90ILi2EN4cute5tupleIJNS5_1CILi1EEES8_S8_EEENS6_IJNS7_ILi128EEENS7_ILi96EEENS7_ILi192EEEEEELi192ENS_6half_tEfNS_4arch4Sm90ELb0ELb1ELb0ELb0ELb0ELb0ELb0ELb1ELb1ELb1ELb1ELb0EEENS1_21CollectiveEpilogueFwdINS6_IJSA_SC_SB_EEES9_SE_SG_Li256ELb0ELb1ELb1ELb0EEENS1_19SingleTileSchedulerILb0ELb1ELb1ELi128EEEEEEEEEvNT_6ParamsE,"a",@progbits
	.sectionflags	@""
	.align	4
.nv.constant0._ZN7cutlass13device_kernelIN5flash11enable_sm90INS1_16FlashAttnFwdSm90INS1_25CollectiveMainloopFwdSm90ILi2EN4cute5tupleIJNS5_1CILi1EEES8_S8_EEENS6_IJNS7_ILi128EEENS7_ILi96EEENS7_ILi192EEEEEELi192ENS_6half_tEfNS_4arch4Sm90ELb0ELb1ELb0ELb0ELb0ELb0ELb0ELb1ELb1ELb1ELb1ELb0EEENS1_21CollectiveEpilogueFwdINS6_IJSA_SC_SB_EEES9_SE_SG_Li256ELb0ELb1ELb1ELb0EEENS1_19SingleTileSchedulerILb0ELb1ELb1ELi128EEEEEEEEEvNT_6ParamsE:
	.zero		3200


//--------------------- .nv.constant0._ZN7cutlass13device_kernelIN5flash11enable_sm90INS1_16FlashAttnFwdSm90INS1_25CollectiveMainloopFwdSm90ILi2EN4cute5tupleIJNS5_1CILi1EEES8_S8_EEENS6_IJNS7_ILi128EEENS7_ILi96EEENS7_ILi192EEEEEELi192ENS_6half_tEfNS_4arch4Sm90ELb0ELb1ELb0ELb1ELb0ELb0ELb0ELb1ELb1ELb1ELb1ELb0EEENS1_21CollectiveEpilogueFwdINS6_IJSA_SC_SB_EEES9_SE_SG_Li256ELb1ELb1ELb1ELb0EEENS1_36VarlenDynamicPersistentTileSchedulerILi128ELi96ELi256ELi128ELb1ELb1ELb1ELb1ELb0ELb1EEEEEEEEEvNT_6ParamsE --------------------------
	.section	.nv.constant0._ZN7cutlass13device_kernelIN5flash11enable_sm90INS1_16FlashAttnFwdSm90INS1_25CollectiveMainloopFwdSm90ILi2EN4cute5tupleIJNS5_1CILi1EEES8_S8_EEENS6_IJNS7_ILi128EEENS7_ILi96EEENS7_ILi192EEEEEELi192ENS_6half_tEfNS_4arch4Sm90ELb0ELb1ELb0ELb1ELb0ELb0ELb0ELb1ELb1ELb1ELb1ELb0EEENS1_21CollectiveEpilogueFwdINS6_IJSA_SC_SB_EEES9_SE_SG_Li256ELb1ELb1ELb1ELb0EEENS1_36VarlenDynamicPersistentTileSchedulerILi128ELi96ELi256ELi128ELb1ELb1ELb1ELb1ELb0ELb1EEEEEEEEEvNT_6ParamsE,"a",@progbits
	.sectionflags	@""
	.align	4
.nv.constant0._ZN7cutlass13device_kernelIN5flash11enable_sm90INS1_16FlashAttnFwdSm90INS1_25CollectiveMainloopFwdSm90ILi2EN4cute5tupleIJNS5_1CILi1EEES8_S8_EEENS6_IJNS7_ILi128EEENS7_ILi96EEENS7_ILi192EEEEEELi192ENS_6half_tEfNS_4arch4Sm90ELb0ELb1ELb0ELb1ELb0ELb0ELb0ELb1ELb1ELb1ELb1ELb0EEENS1_21CollectiveEpilogueFwdINS6_IJSA_SC_SB_EEES9_SE_SG_Li256ELb1ELb1ELb1ELb0EEENS1_36VarlenDynamicPersistentTileSchedulerILi128ELi96ELi256ELi128ELb1ELb1ELb1ELb1ELb0ELb1EEEEEEEEEvNT_6ParamsE:
	.zero		3328


//--------------------- .nv.constant0._ZN7cutlass13device_kernelIN5flash11enable_sm90INS1_16FlashAttnFwdSm90INS1_25CollectiveMainloopFwdSm90ILi2EN4cute5tupleIJNS5_1CILi1EEES8_S8_EEENS6_IJNS7_ILi128EEENS7_ILi96EEENS7_ILi192EEEEEELi192ENS_6half_tEfNS_4arch4Sm90ELb0ELb1ELb0ELb1ELb0ELb1ELb0ELb1ELb1ELb1ELb1ELb0EEENS1_21CollectiveEpilogueFwdINS6_IJSA_SC_SB_EEES9_SE_SG_Li256ELb1ELb1ELb1ELb0EEENS1_36VarlenDynamicPersistentTileSchedulerILi128ELi96ELi256ELi128ELb1ELb1ELb1ELb1ELb0ELb1EEEEEEEEEvNT_6ParamsE --------------------------
	.section	.nv.constant0._ZN7cutlass13device_kernelIN5flash11enable_sm90INS1_16FlashAttnFwdSm90INS1_25CollectiveMainloopFwdSm90ILi2EN4cute5tupleIJNS5_1CILi1EEES8_S8_EEENS6_IJNS7_ILi128EEENS7_ILi96EEENS7_ILi192EEEEEELi192ENS_6half_tEfNS_4arch4Sm90ELb0ELb1ELb0ELb1ELb0ELb1ELb0ELb1ELb1ELb1ELb1ELb0EEENS1_21CollectiveEpilogueFwdINS6_IJSA_SC_SB_EEES9_SE_SG_Li256ELb1ELb1ELb1ELb0EEENS1_36VarlenDynamicPersistentTileSchedulerILi128ELi96ELi256ELi128ELb1ELb1ELb1ELb1ELb0ELb1EEEEEEEEEvNT_6ParamsE,"a",@progbits
	.sectionflags	@""
	.align	4
.nv.constant0._ZN7cutlass13device_kernelIN5flash11enable_sm90INS1_16FlashAttnFwdSm90INS1_25CollectiveMainloopFwdSm90ILi2EN4cute5tupleIJNS5_1CILi1EEES8_S8_EEENS6_IJNS7_ILi128EEENS7_ILi96EEENS7_ILi192EEEEEELi192ENS_6half_tEfNS_4arch4Sm90ELb0ELb1ELb0ELb1ELb0ELb1ELb0ELb1ELb1ELb1ELb1ELb0EEENS1_21CollectiveEpilogueFwdINS6_IJSA_SC_SB_EEES9_SE_SG_Li256ELb1ELb1ELb1ELb0EEENS1_36VarlenDynamicPersistentTileSchedulerILi128ELi96ELi256ELi128ELb1ELb1ELb1ELb1ELb0ELb1EEEEEEEEEvNT_6ParamsE:
	.zero		3328


//--------------------- .nv.constant0._ZN7cutlass13device_kernelIN5flash11enable_sm90INS1_16FlashAttnFwdSm90INS1_25CollectiveMainloopFwdSm90ILi2EN4cute5tupleIJNS5_1CILi1EEES8_S8_EEENS6_IJNS7_ILi128EEENS7_ILi112EEENS7_ILi192EEEEEELi192ENS_6half_tEfNS_4arch4Sm90ELb1ELb0ELb0ELb0ELb0ELb0ELb0ELb1ELb1ELb1ELb1ELb0EEENS1_21CollectiveEpilogueFwdINS6_IJSA_SC_SB_EEES9_SE_SG_Li256ELb0ELb1ELb1ELb0EEENS1_19SingleTileSchedulerILb0ELb1ELb1ELi128EEEEEEEEEvNT_6ParamsE --------------------------
	.section	.nv.constant0._ZN7cutlass13device_kernelIN5flash11enable_sm90INS1_16FlashAttnFwdSm90INS1_25CollectiveMainloopFwdSm90ILi2EN4cute5tupleIJNS5_1CILi1EEES8_S8_EEENS6_IJNS7_ILi128EEENS7_ILi112EEENS7_ILi192EEEEEELi192ENS_6half_tEfNS_4arch4Sm90ELb1ELb0ELb0ELb0ELb0ELb0ELb0ELb1ELb1ELb1ELb1ELb0EEENS1_21CollectiveEpilogueFwdINS6_IJSA_SC_SB_EEES9_SE_SG_Li256ELb0ELb1ELb1ELb0EEENS1_19SingleTileSchedulerILb0ELb1ELb1ELi128EEEEEEEEEvNT_6ParamsE,"a",@progbits
	.sectionflags	@""
	.align	4
.nv.constant0._ZN7cutlass13device_kernelIN5flash11enable_sm90INS1_16FlashAttnFwdSm90INS1_25CollectiveMainloopFwdSm90ILi2EN4cute5tupleIJNS5_1CILi1EEES8_S8_EEENS6_IJNS7_ILi128EEENS7_ILi112EEENS7_ILi192EEEEEELi192ENS_6half_tEfNS_4arch4Sm90ELb1ELb0ELb0ELb0ELb0ELb0ELb0ELb1ELb1ELb1ELb1ELb0EEENS1_21CollectiveEpilogueFwdINS6_IJSA_SC_SB_EEES9_SE_SG_Li256ELb0ELb1ELb1ELb0EEENS1_19SingleTileSchedulerILb0ELb1ELb1ELi128EEEEEEEEEvNT_6ParamsE:
	.zero		3200


//--------------------- .nv.constant0._ZN7cutlass13device_kernelIN5flash11enable_sm90INS1_16FlashAttnFwdSm90INS1_25CollectiveMainloopFwdSm90ILi2EN4cute5tupleIJNS5_1CILi1EEES8_S8_EEENS6_IJNS7_ILi128EEENS7_ILi112EEENS7_ILi192EEEEEELi192ENS_6half_tEfNS_4arch4Sm90ELb1ELb0ELb0ELb1ELb0ELb0ELb0ELb1ELb1ELb1ELb1ELb0EEENS1_21CollectiveEpilogueFwdINS6_IJSA_SC_SB_EEES9_SE_SG_Li256ELb1ELb1ELb1ELb0EEENS1_36VarlenDynamicPersistentTileSchedulerILi128ELi112ELi256ELi128ELb1ELb1ELb1ELb1ELb1ELb1EEEEEEEEEvNT_6ParamsE --------------------------
	.section	.nv.constant0._ZN7cutlass13device_kernelIN5flash11enable_sm90INS1_16FlashAttnFwdSm90INS1_25CollectiveMainloopFwdSm90ILi2EN4cute5tupleIJNS5_1CILi1EEES8_S8_EEENS6_IJNS7_ILi128EEENS7_ILi112EEENS7_ILi192EEEEEELi192ENS_6half_tEfNS_4arch4Sm90ELb1ELb0ELb0ELb1ELb0ELb0ELb0ELb1ELb1ELb1ELb1ELb0EEENS1_21CollectiveEpilogueFwdINS6_IJSA_SC_SB_EEES9_SE_SG_Li256ELb1ELb1ELb1ELb0EEENS1_36VarlenDynamicPersistentTileSchedulerILi128ELi112ELi256ELi128ELb1ELb1ELb1ELb1ELb1ELb1EEEEEEEEEvNT_6ParamsE,"a",@progbits
	.sectionflags	@""
	.align	4
.nv.constant0._ZN7cutlass13device_kernelIN5flash11enable_sm90INS1_16FlashAttnFwdSm90INS1_25CollectiveMainloopFwdSm90ILi2EN4cute5tupleIJNS5_1CILi1EEES8_S8_EEENS6_IJNS7_ILi128EEENS7_ILi112EEENS7_ILi192EEEEEELi192ENS_6half_tEfNS_4arch4Sm90ELb1ELb0ELb0ELb1ELb0ELb0ELb0ELb1ELb1ELb1ELb1ELb0EEENS1_21CollectiveEpilogueFwdINS6_IJSA_SC_SB_EEES9_SE_SG_Li256ELb1ELb1ELb1ELb0EEENS1_36VarlenDynamicPersistentTileSchedulerILi128ELi112ELi256ELi128ELb1ELb1ELb1ELb1ELb1ELb1EEEEEEEEEvNT_6ParamsE:
	.zero		3328


//--------------------- .nv.constant0._ZN7cutlass13device_kernelIN5flash11enable_sm90INS1_16FlashAttnFwdSm90INS1_25CollectiveMainloopFwdSm90ILi2EN4cute5tupleIJNS5_1CILi1EEES8_S8_EEENS6_IJNS7_ILi128EEENS7_ILi112EEENS7_ILi192EEEEEELi192ENS_6half_tEfNS_4arch4Sm90ELb1ELb0ELb0ELb1ELb0ELb1ELb0ELb1ELb1ELb1ELb1ELb0EEENS1_21CollectiveEpilogueFwdINS6_IJSA_SC_SB_EEES9_SE_SG_Li256ELb1ELb1ELb1ELb0EEENS1_36VarlenDynamicPersistentTileSchedulerILi128ELi112ELi256ELi128ELb1ELb1ELb1ELb1ELb1ELb1EEEEEEEEEvNT_6ParamsE --------------------------
	.section	.nv.constant0._ZN7cutlass13device_kernelIN5flash11enable_sm90INS1_16FlashAttnFwdSm90INS1_25CollectiveMainloopFwdSm90ILi2EN4cute5tupleIJNS5_1CILi1EEES8_S8_EEENS6_IJNS7_ILi128EEENS7_ILi112EEENS7_ILi192EEEEEELi192ENS_6half_tEfNS_4arch4Sm90ELb1ELb0ELb0ELb1ELb0ELb1ELb0ELb1ELb1ELb1ELb1ELb0EEENS1_21CollectiveEpilogueFwdINS6_IJSA_SC_SB_EEES9_SE_SG_Li256ELb1ELb1ELb1ELb0EEENS1_36VarlenDynamicPersistentTileSchedulerILi128ELi112ELi256ELi128ELb1ELb1ELb1ELb1ELb1ELb1EEEEEEEEEvNT_6ParamsE,"a",@progbits
	.sectionflags	@""
	.align	4
.nv.constant0._ZN7cutlass13device_kernelIN5flash11enable_sm90INS1_16FlashAttnFwdSm90INS1_25CollectiveMainloopFwdSm90ILi2EN4cute5tupleIJNS5_1CILi1EEES8_S8_EEENS6_IJNS7_ILi128EEENS7_ILi112EEENS7_ILi192EEEEEELi192ENS_6half_tEfNS_4arch4Sm90ELb1ELb0ELb0ELb1ELb0ELb1ELb0ELb1ELb1ELb1ELb1ELb0EEENS1_21CollectiveEpilogueFwdINS6_IJSA_SC_SB_EEES9_SE_SG_Li256ELb1ELb1ELb1ELb0EEENS1_36VarlenDynamicPersistentTileSchedulerILi128ELi112ELi256ELi128ELb1ELb1ELb1ELb1ELb1ELb1EEEEEEEEEvNT_6ParamsE:
	.zero		3328


//--------------------- .nv.constant0._ZN7cutlass13device_kernelIN5flash11enable_sm90INS1_16FlashAttnFwdSm90INS1_25CollectiveMainloopFwdSm90ILi2EN4cute5tupleIJNS5_1CILi1EEES8_S8_EEENS6_IJNS7_ILi128EEENS7_ILi176EEESA_EEELi128ENS_6half_tEfNS_4arch4Sm90ELb0ELb0ELb0ELb0ELb0ELb0ELb0ELb1ELb1ELb1ELb1ELb0EEENS1_21CollectiveEpilogueFwdINS6_IJSA_SA_SB_EEES9_SD_SF_Li256ELb0ELb1ELb1ELb0EEENS1_19SingleTileSchedulerILb0ELb1ELb1ELi128EEEEEEEEEvNT_6ParamsE --------------------------
	.section	.nv.constant0._ZN7cutlass13device_kernelIN5flash11enable_sm90INS1_16FlashAttnFwdSm90INS1_25CollectiveMainloopFwdSm90ILi2EN4cute5tupleIJNS5_1CILi1EEES8_S8_EEENS6_IJNS7_ILi128EEENS7_ILi176EEESA_EEELi128ENS_6half_tEfNS_4arch4Sm90ELb0ELb0ELb0ELb0ELb0ELb0ELb0ELb1ELb1ELb1ELb1ELb0EEENS1_21CollectiveEpilogueFwdINS6_IJSA_SA_SB_EEES9_SD_SF_Li256ELb0ELb1ELb1ELb0EEENS1_19SingleTileSchedulerILb0ELb1ELb1ELi128EEEEEEEEEvNT_6ParamsE,"a",@progbits
	.sectionflags	@""
	.align	4
.nv.constant0._ZN7cutlass13device_kernelIN5flash11enable_sm90INS1_16FlashAttnFwdSm90INS1_25CollectiveMainloopFwdSm90ILi2EN4cute5tupleIJNS5_1CILi1EEES8_S8_EEENS6_IJNS7_ILi128EEENS7_ILi176EEESA_EEELi128ENS_6half_tEfNS_4arch4Sm90ELb0ELb0ELb0ELb0ELb0ELb0ELb0ELb1ELb1ELb1ELb1ELb0EEENS1_21CollectiveEpilogueFwdINS6_IJSA_SA_SB_EEES9_SD_SF_Li256ELb0ELb1ELb1ELb0EEENS1_19SingleTileSchedulerILb0ELb1ELb1ELi128EEEEEEEEEvNT_6ParamsE:
	.zero		3200


//--------------------- .nv.constant0._ZN7cutlass13device_kernelIN5flash11enable_sm90INS1_16FlashAttnFwdSm90INS1_25CollectiveMainloopFwdSm90ILi2EN4cute5tupleIJNS5_1CILi1EEES8_S8_EEENS6_IJNS7_ILi128EEENS7_ILi176EEESA_EEELi128ENS_6half_tEfNS_4arch4Sm90ELb0ELb0ELb0ELb1ELb0ELb0ELb0ELb1ELb1ELb1ELb1ELb0EEENS1_21CollectiveEpilogueFwdINS6_IJSA_SA_SB_EEES9_SD_SF_Li256ELb1ELb1ELb1ELb0EEENS1_36VarlenDynamicPersistentTileSchedulerILi128ELi176ELi256ELi128ELb1ELb1ELb1ELb0ELb1ELb1EEEEEEEEEvNT_6ParamsE --------------------------
	.section	.nv.constant0._ZN7cutlass13device_kernelIN5flash11enable_sm90INS1_16FlashAttnFwdSm90INS1_25CollectiveMainloopFwdSm90ILi2EN4cute5tupleIJNS5_1CILi1EEES8_S8_EEENS6_IJNS7_ILi128EEENS7_ILi176EEESA_EEELi128ENS_6half_tEfNS_4arch4Sm90ELb0ELb0ELb0ELb1ELb0ELb0ELb0ELb1ELb1ELb1ELb1ELb0EEENS1_21CollectiveEpilogueFwdINS6_IJSA_SA_SB_EEES9_SD_SF_Li256ELb1ELb1ELb1ELb0EEENS1_36VarlenDynamicPersistentTileSchedulerILi128ELi176ELi256ELi128ELb1ELb1ELb1ELb0ELb1ELb1EEEEEEEEEvNT_6ParamsE,"a",@progbits
	.sectionflags	@""
	.align	4
.nv.constant0._ZN7cutlass13device_kernelIN5flash11enable_sm90INS1_16FlashAttnFwdSm90INS1_25CollectiveMainloopFwdSm90ILi2EN4cute5tupleIJNS5_1CILi1EEES8_S8_EEENS6_IJNS7_ILi128EEENS7_ILi176EEESA_EEELi128ENS_6half_tEfNS_4arch4Sm90ELb0ELb0ELb0ELb1ELb0ELb0ELb0ELb1ELb1ELb1ELb1ELb0EEENS1_21CollectiveEpilogueFwdINS6_IJSA_SA_SB_EEES9_SD_SF_Li256ELb1ELb1ELb1ELb0EEENS1_36VarlenDynamicPersistentTileSchedulerILi128ELi176ELi256ELi128ELb1ELb1ELb1ELb0ELb1ELb1EEEEEEEEEvNT_6ParamsE:
	.zero		3328


//--------------------- .nv.constant0._ZN7cutlass13device_kernelIN5flash11enable_sm90INS1_16FlashAttnFwdSm90INS1_25CollectiveMainloopFwdSm90ILi2EN4cute5tupleIJNS5_1CILi1EEES8_S8_EEENS6_IJNS7_ILi128EEENS7_ILi176EEESA_EEELi128ENS_6half_tEfNS_4arch4Sm90ELb0ELb0ELb0ELb1ELb0ELb1ELb0ELb1ELb1ELb1ELb1ELb0EEENS1_21CollectiveEpilogueFwdINS6_IJSA_SA_SB_EEES9_SD_SF_Li256ELb1ELb1ELb1ELb0EEENS1_36VarlenDynamicPersistentTileSchedulerILi128ELi176ELi256ELi128ELb1ELb1ELb1ELb0ELb1ELb1EEEEEEEEEvNT_6ParamsE --------------------------
	.section	.nv.constant0._ZN7cutlass13device_kernelIN5flash11enable_sm90INS1_16FlashAttnFwdSm90INS1_25CollectiveMainloopFwdSm90ILi2EN4cute5tupleIJNS5_1CILi1EEES8_S8_EEENS6_IJNS7_ILi128EEENS7_ILi176EEESA_EEELi128ENS_6half_tEfNS_4arch4Sm90ELb0ELb0ELb0ELb1ELb0ELb1ELb0ELb1ELb1ELb1ELb1ELb0EEENS1_21CollectiveEpilogueFwdINS6_IJSA_SA_SB_EEES9_SD_SF_Li256ELb1ELb1ELb1ELb0EEENS1_36VarlenDynamicPersistentTileSchedulerILi128ELi176ELi256ELi128ELb1ELb1ELb1ELb0ELb1ELb1EEEEEEEEEvNT_6ParamsE,"a",@progbits
	.sectionflags	@""
	.align	4
.nv.constant0._ZN7cutlass13device_kernelIN5flash11enable_sm90INS1_16FlashAttnFwdSm90INS1_25CollectiveMainloopFwdSm90ILi2EN4cute5tupleIJNS5_1CILi1EEES8_S8_EEENS6_IJNS7_ILi128EEENS7_ILi176EEESA_EEELi128ENS_6half_tEfNS_4arch4Sm90ELb0ELb0ELb0ELb1ELb0ELb1ELb0ELb1ELb1ELb1ELb1ELb0EEENS1_21CollectiveEpilogueFwdINS6_IJSA_SA_SB_EEES9_SD_SF_Li256ELb1ELb1ELb1ELb0EEENS1_36VarlenDynamicPersistentTileSchedulerILi128ELi176ELi256ELi128ELb1ELb1ELb1ELb0ELb1ELb1EEEEEEEEEvNT_6ParamsE:
	.zero		3328


//--------------------- .nv.constant0._ZN7cutlass13device_kernelIN5flash11enable_sm90INS1_16FlashAttnFwdSm90INS1_25CollectiveMainloopFwdSm90ILi2EN4cute5tupleIJNS5_1CILi1EEES8_S8_EEENS6_IJNS7_ILi128EEESA_SA_EEELi128ENS_6half_tEfNS_4arch4Sm90ELb0ELb1ELb0ELb0ELb0ELb0ELb0ELb1ELb1ELb1ELb1ELb0EEENS1_21CollectiveEpilogueFwdISB_S9_SC_SE_Li256ELb0ELb1ELb1ELb0EEENS1_19SingleTileSchedulerILb0ELb1ELb1ELi128EEEEEEEEEvNT_6ParamsE --------------------------
	.section	.nv.constant0._ZN7cutlass13device_kernelIN5flash11enable_sm90INS1_16FlashAttnFwdSm90INS1_25CollectiveMainloopFwdSm90ILi2EN4cute5tupleIJNS5_1CILi1EEES8_S8_EEENS6_IJNS7_ILi128EEESA_SA_EEELi128ENS_6half_tEfNS_4arch4Sm90ELb0ELb1ELb0ELb0ELb0ELb0ELb0ELb1ELb1ELb1ELb1ELb0EEENS1_21CollectiveEpilogueFwdISB_S9_SC_SE_Li256ELb0ELb1ELb1ELb0EEENS1_19SingleTileSchedulerILb0ELb1ELb1ELi128EEEEEEEEEvNT_6ParamsE,"a",@progbits
	.sectionflags	@""
	.align	4
.nv.constant0._ZN7cutlass13device_kernelIN5flash11enable_sm90INS1_16FlashAttnFwdSm90INS1_25CollectiveMainloopFwdSm90ILi2EN4cute5tupleIJNS5_1CILi1EEES8_S8_EEENS6_IJNS7_ILi128EEESA_SA_EEELi128ENS_6half_tEfNS_4arch4Sm90ELb0ELb1ELb0ELb0ELb0ELb0ELb0ELb1ELb1ELb1ELb1ELb0EEENS1_21CollectiveEpilogueFwdISB_S9_SC_SE_Li256ELb0ELb1ELb1ELb0EEENS1_19SingleTileSchedulerILb0ELb1ELb1ELi128EEEEEEEEEvNT_6ParamsE:
	.zero		3200


//--------------------- .nv.constant0._ZN7cutlass13device_kernelIN5flash11enable_sm90INS1_16FlashAttnFwdSm90INS1_25CollectiveMainloopFwdSm90ILi2EN4cute5tupleIJNS5_1CILi1EEES8_S8_EEENS6_IJNS7_ILi128EEESA_SA_EEELi128ENS_6half_tEfNS_4arch4Sm90ELb0ELb1ELb0ELb1ELb0ELb0ELb0ELb1ELb1ELb1ELb1ELb0EEENS1_21CollectiveEpilogueFwdISB_S9_SC_SE_Li256ELb1ELb1ELb1ELb0EEENS1_36VarlenDynamicPersistentTileSchedulerILi128ELi128ELi256ELi128ELb1ELb1ELb1ELb1ELb0ELb1EEEEEEEEEvNT_6ParamsE --------------------------
	.section	.nv.constant0._ZN7cutlass13device_kernelIN5flash11enable_sm90INS1_16FlashAttnFwdSm90INS1_25CollectiveMainloopFwdSm90ILi2EN4cute5tupleIJNS5_1CILi1EEES8_S8_EEENS6_IJNS7_ILi128EEESA_SA_EEELi128ENS_6half_tEfNS_4arch4Sm90ELb0ELb1ELb0ELb1ELb0ELb0ELb0ELb1ELb1ELb1ELb1ELb0EEENS1_21CollectiveEpilogueFwdISB_S9_SC_SE_Li256ELb1ELb1ELb1ELb0EEENS1_36VarlenDynamicPersistentTileSchedulerILi128ELi128ELi256ELi128ELb1ELb1ELb1ELb1ELb0ELb1EEEEEEEEEvNT_6ParamsE,"a",@progbits
	.sectionflags	@""
	.align	4
.nv.constant0._ZN7cutlass13device_kernelIN5flash11enable_sm90INS1_16FlashAttnFwdSm90INS1_25CollectiveMainloopFwdSm90ILi2EN4cute5tupleIJNS5_1CILi1EEES8_S8_EEENS6_IJNS7_ILi128EEESA_SA_EEELi128ENS_6half_tEfNS_4arch4Sm90ELb0ELb1ELb0ELb1ELb0ELb0ELb0ELb1ELb1ELb1ELb1ELb0EEENS1_21CollectiveEpilogueFwdISB_S9_SC_SE_Li256ELb1ELb1ELb1ELb0EEENS1_36VarlenDynamicPersistentTileSchedulerILi128ELi128ELi256ELi128ELb1ELb1ELb1ELb1ELb0ELb1EEEEEEEEEvNT_6ParamsE:
	.zero		3328


//--------------------- .nv.constant0._ZN7cutlass13device_kernelIN5flash11enable_sm90INS1_16FlashAttnFwdSm90INS1_25CollectiveMainloopFwdSm90ILi2EN4cute5tupleIJNS5_1CILi1EEES8_S8_EEENS6_IJNS7_ILi128EEESA_SA_EEELi128ENS_6half_tEfNS_4arch4Sm90ELb0ELb1ELb0ELb1ELb0ELb1ELb0ELb1ELb1ELb1ELb1ELb0EEENS1_21CollectiveEpilogueFwdISB_S9_SC_SE_Li256ELb1ELb1ELb1ELb0EEENS1_36VarlenDynamicPersistentTileSchedulerILi128ELi128ELi256ELi128ELb1ELb1ELb1ELb1ELb0ELb1EEEEEEEEEvNT_6ParamsE --------------------------
	.section	.nv.constant0._ZN7cutlass13device_kernelIN5flash11enable_sm90INS1_16FlashAttnFwdSm90INS1_25CollectiveMainloopFwdSm90ILi2EN4cute5tupleIJNS5_1CILi1EEES8_S8_EEENS6_IJNS7_ILi128EEESA_SA_EEELi128ENS_6half_tEfNS_4arch4Sm90ELb0ELb1ELb0ELb1ELb0ELb1ELb0ELb1ELb1ELb1ELb1ELb0EEENS1_21CollectiveEpilogueFwdISB_S9_SC_SE_Li256ELb1ELb1ELb1ELb0EEENS1_36VarlenDynamicPersistentTileSchedulerILi128ELi128ELi256ELi128ELb1ELb1ELb1ELb1ELb0ELb1EEEEEEEEEvNT_6ParamsE,"a",@progbits
	.sectionflags	@""
	.align	4
.nv.constant0._ZN7cutlass13device_kernelIN5flash11enable_sm90INS1_16FlashAttnFwdSm90INS1_25CollectiveMainloopFwdSm90ILi2EN4cute5tupleIJNS5_1CILi1EEES8_S8_EEENS6_IJNS7_ILi128EEESA_SA_EEELi128ENS_6half_tEfNS_4arch4Sm90ELb0ELb1ELb0ELb1ELb0ELb1ELb0ELb1ELb1ELb1ELb1ELb0EEENS1_21CollectiveEpilogueFwdISB_S9_SC_SE_Li256ELb1ELb1ELb1ELb0EEENS1_36VarlenDynamicPersistentTileSchedulerILi128ELi128ELi256ELi128ELb1ELb1ELb1ELb1ELb0ELb1EEEEEEEEEvNT_6ParamsE:
	.zero		3328


//--------------------- .nv.constant0._ZN7cutlass13device_kernelIN5flash11enable_sm90INS1_16FlashAttnFwdSm90INS1_25CollectiveMainloopFwdSm90ILi2EN4cute5tupleIJNS5_1CILi1EEES8_S8_EEENS6_IJNS7_ILi128EEESA_SA_EEELi128ENS_6half_tEfNS_4arch4Sm90ELb1ELb0ELb0ELb0ELb0ELb0ELb0ELb1ELb1ELb1ELb1ELb0EEENS1_21CollectiveEpilogueFwdISB_S9_SC_SE_Li256ELb0ELb1ELb1ELb0EEENS1_19SingleTileSchedulerILb0ELb1ELb1ELi128EEEEEEEEEvNT_6ParamsE --------------------------
	.section	.nv.constant0._ZN7cutlass13device_kernelIN5flash11enable_sm90INS1_16FlashAttnFwdSm90INS1_25CollectiveMainloopFwdSm90ILi2EN4cute5tupleIJNS5_1CILi1EEES8_S8_EEENS6_IJNS7_ILi128EEESA_SA_EEELi128ENS_6half_tEfNS_4arch4Sm90ELb1ELb0ELb0ELb0ELb0ELb0ELb0ELb1ELb1ELb1ELb1ELb0EEENS1_21CollectiveEpilogueFwdISB_S9_SC_SE_Li256ELb0ELb1ELb1ELb0EEENS1_19SingleTileSchedulerILb0ELb1ELb1ELi128EEEEEEEEEvNT_6ParamsE,"a",@progbits
	.sectionflags	@""
	.align	4
.nv.constant0._ZN7cutlass13device_kernelIN5flash11enable_sm90INS1_16FlashAttnFwdSm90INS1_25CollectiveMainloopFwdSm90ILi2EN4cute5tupleIJNS5_1CILi1EEES8_S8_EEENS6_IJNS7_ILi128EEESA_SA_EEELi128ENS_6half_tEfNS_4arch4Sm90ELb1ELb0ELb0ELb0ELb0ELb0ELb0ELb1ELb1ELb1ELb1ELb0EEENS1_21CollectiveEpilogueFwdISB_S9_SC_SE_Li256ELb0ELb1ELb1ELb0EEENS1_19SingleTileSchedulerILb0ELb1ELb1ELi128EEEEEEEEEvNT_6ParamsE:
	.zero		3200


//--------------------- .nv.constant0._ZN7cutlass13device_kernelIN5flash11enable_sm90INS1_16FlashAttnFwdSm90INS1_25CollectiveMainloopFwdSm90ILi2EN4cute5tupleIJNS5_1CILi1EEES8_S8_EEENS6_IJNS7_ILi128EEESA_SA_EEELi128ENS_6half_tEfNS_4arch4Sm90ELb1ELb0ELb0ELb1ELb0ELb0ELb0ELb1ELb1ELb1ELb1ELb0EEENS1_21CollectiveEpilogueFwdISB_S9_SC_SE_Li256ELb1ELb1ELb1ELb0EEENS1_36VarlenDynamicPersistentTileSchedulerILi128ELi128ELi256ELi128ELb1ELb1ELb1ELb1ELb1ELb1EEEEEEEEEvNT_6ParamsE --------------------------
	.section	.nv.constant0._ZN7cutlass13device_kernelIN5flash11enable_sm90INS1_16FlashAttnFwdSm90INS1_25CollectiveMainloopFwdSm90ILi2EN4cute5tupleIJNS5_1CILi1EEES8_S8_EEENS6_IJNS7_ILi128EEESA_SA_EEELi128ENS_6half_tEfNS_4arch4Sm90ELb1ELb0ELb0ELb1ELb0ELb0ELb0ELb1ELb1ELb1ELb1ELb0EEENS1_21CollectiveEpilogueFwdISB_S9_SC_SE_Li256ELb1ELb1ELb1ELb0EEENS1_36VarlenDynamicPersistentTileSchedulerILi128ELi128ELi256ELi128ELb1ELb1ELb1ELb1ELb1ELb1EEEEEEEEEvNT_6ParamsE,"a",@progbits
	.sectionflags	@""
	.align	4
.nv.constant0._ZN7cutlass13device_kernelIN5flash11enable_sm90INS1_16FlashAttnFwdSm90INS1_25CollectiveMainloopFwdSm90ILi2EN4cute5tupleIJNS5_1CILi1EEES8_S8_EEENS6_IJNS7_ILi128EEESA_SA_EEELi128ENS_6half_tEfNS_4arch4Sm90ELb1ELb0ELb0ELb1ELb0ELb0ELb0ELb1ELb1ELb1ELb1ELb0EEENS1_21CollectiveEpilogueFwdISB_S9_SC_SE_Li256ELb1ELb1ELb1ELb0EEENS1_36VarlenDynamicPersistentTileSchedulerILi128ELi128ELi256ELi128ELb1ELb1ELb1ELb1ELb1ELb1EEEEEEEEEvNT_6ParamsE:
	.zero		3328


//--------------------- .nv.constant0._ZN7cutlass13device_kernelIN5flash11enable_sm90INS1_16FlashAttnFwdSm90INS1_25CollectiveMainloopFwdSm90ILi2EN4cute5tupleIJNS5_1CILi1EEES8_S8_EEENS6_IJNS7_ILi128EEESA_SA_EEELi128ENS_6half_tEfNS_4arch4Sm90ELb1ELb0ELb0ELb1ELb0ELb1ELb0ELb1ELb1ELb1ELb1ELb0EEENS1_21CollectiveEpilogueFwdISB_S9_SC_SE_Li256ELb1ELb1ELb1ELb0EEENS1_36VarlenDynamicPersistentTileSchedulerILi128ELi128ELi256ELi128ELb1ELb1ELb1ELb1ELb1ELb1EEEEEEEEEvNT_6ParamsE --------------------------
	.section	.nv.constant0._ZN7cutlass13device_kernelIN5flash11enable_sm90INS1_16FlashAttnFwdSm90INS1_25CollectiveMainloopFwdSm90ILi2EN4cute5tupleIJNS5_1CILi1EEES8_S8_EEENS6_IJNS7_ILi128EEESA_SA_EEELi128ENS_6half_tEfNS_4arch4Sm90ELb1ELb0ELb0ELb1ELb0ELb1ELb0ELb1ELb1ELb1ELb1ELb0EEENS1_21CollectiveEpilogueFwdISB_S9_SC_SE_Li256ELb1ELb1ELb1ELb0EEENS1_36VarlenDynamicPersistentTileSchedulerILi128ELi128ELi256ELi128ELb1ELb1ELb1ELb1ELb1ELb1EEEEEEEEEvNT_6ParamsE,"a",@progbits
	.sectionflags	@""
	.align	4
.nv.constant0._ZN7cutlass13device_kernelIN5flash11enable_sm90INS1_16FlashAttnFwdSm90INS1_25CollectiveMainloopFwdSm90ILi2EN4cute5tupleIJNS5_1CILi1EEES8_S8_EEENS6_IJNS7_ILi128EEESA_SA_EEELi128ENS_6half_tEfNS_4arch4Sm90ELb1ELb0ELb0ELb1ELb0ELb1ELb0ELb1ELb1ELb1ELb1ELb0EEENS1_21CollectiveEpilogueFwdISB_S9_SC_SE_Li256ELb1ELb1ELb1ELb0EEENS1_36VarlenDynamicPersistentTileSchedulerILi128ELi128ELi256ELi128ELb1ELb1ELb1ELb1ELb1ELb1EEEEEEEEEvNT_6ParamsE:
	.zero		3328


//--------------------- .nv.constant0._ZN7cutlass13device_kernelIN5flash11enable_sm90INS1_16FlashAttnFwdSm90INS1_25CollectiveMainloopFwdSm90ILi2EN4cute5tupleIJNS5_1CILi1EEES8_S8_EEENS6_IJNS7_ILi192EEENS7_ILi144EEENS7_ILi96EEEEEELi96ENS_6half_tEfNS_4arch4Sm90ELb0ELb0ELb0ELb0ELb0ELb0ELb0ELb0ELb1ELb1ELb1ELb0EEENS1_21CollectiveEpilogueFwdINS6_IJSA_SC_SB_EEES9_SE_SG_Li384ELb0ELb1ELb1ELb0EEENS1_19SingleTileSchedulerILb0ELb1ELb1ELi192EEEEEEEEEvNT_6ParamsE --------------------------
	.section	.nv.constant0._ZN7cutlass13device_kernelIN5flash11enable_sm90INS1_16FlashAttnFwdSm90INS1_25CollectiveMainloopFwdSm90ILi2EN4cute5tupleIJNS5_1CILi1EEES8_S8_EEENS6_IJNS7_ILi192EEENS7_ILi144EEENS7_ILi96EEEEEELi96ENS_6half_tEfNS_4arch4Sm90ELb0ELb0ELb0ELb0ELb0ELb0ELb0ELb0ELb1ELb1ELb1ELb0EEENS1_21CollectiveEpilogueFwdINS6_IJSA_SC_SB_EEES9_SE_SG_Li384ELb0ELb1ELb1ELb0EEENS1_19SingleTileSchedulerILb0ELb1ELb1ELi192EEEEEEEEEvNT_6ParamsE,"a",@progbits
	.sectionflags	@""
	.align	4
.nv.constant0._ZN7cutlass13device_kernelIN5flash11enable_sm90INS1_16FlashAttnFwdSm90INS1_25CollectiveMainloopFwdSm90ILi2EN4cute5tupleIJNS5_1CILi1EEES8_S8_EEENS6_IJNS7_ILi192EEENS7_ILi144EEENS7_ILi96EEEEEELi96ENS_6half_tEfNS_4arch4Sm90ELb0ELb0ELb0ELb0ELb0ELb0ELb0ELb0ELb1ELb1ELb1ELb0EEENS1_21CollectiveEpilogueFwdINS6_IJSA_SC_SB_EEES9_SE_SG_Li384ELb0ELb1ELb1ELb0EEENS1_19SingleTileSchedulerILb0ELb1ELb1ELi192EEEEEEEEEvNT_6ParamsE:
	.zero		3200


//--------------------- .nv.constant0._ZN7cutlass13device_kernelIN5flash11enable_sm90INS1_16FlashAttnFwdSm90INS1_25CollectiveMainloopFwdSm90ILi2EN4cute5tupleIJNS5_1CILi1EEES8_S8_EEENS6_IJNS7_ILi192EEENS7_ILi144EEENS7_ILi96EEEEEELi96ENS_6half_tEfNS_4arch4Sm90ELb0ELb0ELb0ELb1ELb0ELb0ELb0ELb0ELb1ELb1ELb1ELb0EEENS1_21CollectiveEpilogueFwdINS6_IJSA_SC_SB_EEES9_SE_SG_Li384ELb1ELb1ELb1ELb0EEENS1_36VarlenDynamicPersistentTileSchedulerILi192ELi144ELi384ELi128ELb1ELb1ELb1ELb0ELb1ELb1EEEEEEEEEvNT_6ParamsE --------------------------
	.section	.nv.constant0._ZN7cutlass13device_kernelIN5flash11enable_sm90INS1_16FlashAttnFwdSm90INS1_25CollectiveMainloopFwdSm90ILi2EN4cute5tupleIJNS5_1CILi1EEES8_S8_EEENS6_IJNS7_ILi192EEENS7_ILi144EEENS7_ILi96EEEEEELi96ENS_6half_tEfNS_4arch4Sm90ELb0ELb0ELb0ELb1ELb0ELb0ELb0ELb0ELb1ELb1ELb1ELb0EEENS1_21CollectiveEpilogueFwdINS6_IJSA_SC_SB_EEES9_SE_SG_Li384ELb1ELb1ELb1ELb0EEENS1_36VarlenDynamicPersistentTileSchedulerILi192ELi144ELi384ELi128ELb1ELb1ELb1ELb0ELb1ELb1EEEEEEEEEvNT_6ParamsE,"a",@progbits
	.sectionflags	@""
	.align	4
.nv.constant0._ZN7cutlass13device_kernelIN5flash11enable_sm90INS1_16FlashAttnFwdSm90INS1_25CollectiveMainloopFwdSm90ILi2EN4cute5tupleIJNS5_1CILi1EEES8_S8_EEENS6_IJNS7_ILi192EEENS7_ILi144EEENS7_ILi96EEEEEELi96ENS_6half_tEfNS_4arch4Sm90ELb0ELb0ELb0ELb1ELb0ELb0ELb0ELb0ELb1ELb1ELb1ELb0EEENS1_21CollectiveEpilogueFwdINS6_IJSA_SC_SB_EEES9_SE_SG_Li384ELb1ELb1ELb1ELb0EEENS1_36VarlenDynamicPersistentTileSchedulerILi192ELi144ELi384ELi128ELb1ELb1ELb1ELb0ELb1ELb1EEEEEEEEEvNT_6ParamsE:
	.zero		3328


//--------------------- .nv.constant0._ZN7cutlass13device_kernelIN5flash11enable_sm90INS1_16FlashAttnFwdSm90INS1_25CollectiveMainloopFwdSm90ILi2EN4cute5tupleIJNS5_1CILi1EEES8_S8_EEENS6_IJNS7_ILi192EEENS7_ILi144EEENS7_ILi96EEEEEELi96ENS_6half_tEfNS_4arch4Sm90ELb0ELb0ELb0ELb1ELb0ELb1ELb0ELb0ELb1ELb1ELb1ELb0EEENS1_21CollectiveEpilogueFwdINS6_IJSA_SC_SB_EEES9_SE_SG_Li384ELb1ELb1ELb1ELb0EEENS1_36VarlenDynamicPersistentTileSchedulerILi192ELi144ELi384ELi128ELb1ELb1ELb1ELb0ELb1ELb1EEEEEEEEEvNT_6ParamsE --------------------------
	.section	.nv.constant0._ZN7cutlass13device_kernelIN5flash11enable_sm90INS1_16FlashAttnFwdSm90INS1_25CollectiveMainloopFwdSm90ILi2EN4cute5tupleIJNS5_1CILi1EEES8_S8_EEENS6_IJNS7_ILi192EEENS7_ILi144EEENS7_ILi96EEEEEELi96ENS_6half_tEfNS_4arch4Sm90ELb0ELb0ELb0ELb1ELb0ELb1ELb0ELb0ELb1ELb1ELb1ELb0EEENS1_21CollectiveEpilogueFwdINS6_IJSA_SC_SB_EEES9_SE_SG_Li384ELb1ELb1ELb1ELb0EEENS1_36VarlenDynamicPersistentTileSchedulerILi192ELi144ELi384ELi128ELb1ELb1ELb1ELb0ELb1ELb1EEEEEEEEEvNT_6ParamsE,"a",@progbits
	.sectionflags	@""
	.align	4
.nv.constant0._ZN7cutlass13device_kernelIN5flash11enable_sm90INS1_16FlashAttnFwdSm90INS1_25CollectiveMainloopFwdSm90ILi2EN4cute5tupleIJNS5_1CILi1EEES8_S8_EEENS6_IJNS7_ILi192EEENS7_ILi144EEENS7_ILi96EEEEEELi96ENS_6half_tEfNS_4arch4Sm90ELb0ELb0ELb0ELb1ELb0ELb1ELb0ELb0ELb1ELb1ELb1ELb0EEENS1_21CollectiveEpilogueFwdINS6_IJSA_SC_SB_EEES9_SE_SG_Li384ELb1ELb1ELb1ELb0EEENS1_36VarlenDynamicPersistentTileSchedulerILi192ELi144ELi384ELi128ELb1ELb1ELb1ELb0ELb1ELb1EEEEEEEEEvNT_6ParamsE:
	.zero		3328


//--------------------- .nv.constant0._ZN7cutlass13device_kernelIN5flash11enable_sm90INS1_16FlashAttnFwdSm90INS1_25CollectiveMainloopFwdSm90ILi2EN4cute5tupleIJNS5_1CILi1EEES8_S8_EEENS6_IJNS7_ILi192EEENS7_ILi128EEENS7_ILi96EEEEEELi96ENS_6half_tEfNS_4arch4Sm90ELb0ELb1ELb0ELb0ELb0ELb0ELb0ELb0ELb1ELb1ELb1ELb0EEENS1_21CollectiveEpilogueFwdINS6_IJSA_SC_SB_EEES9_SE_SG_Li384ELb0ELb1ELb1ELb0EEENS1_19SingleTileSchedulerILb0ELb1ELb1ELi192EEEEEEEEEvNT_6ParamsE --------------------------
	.section	.nv.constant0._ZN7cutlass13device_kernelIN5flash11enable_sm90INS1_16FlashAttnFwdSm90INS1_25CollectiveMainloopFwdSm90ILi2EN4cute5tupleIJNS5_1CILi1EEES8_S8_EEENS6_IJNS7_ILi192EEENS7_ILi128EEENS7_ILi96EEEEEELi96ENS_6half_tEfNS_4arch4Sm90ELb0ELb1ELb0ELb0ELb0ELb0ELb0ELb0ELb1ELb1ELb1ELb0EEENS1_21CollectiveEpilogueFwdINS6_IJSA_SC_SB_EEES9_SE_SG_Li384ELb0ELb1ELb1ELb0EEENS1_19SingleTileSchedulerILb0ELb1ELb1ELi192EEEEEEEEEvNT_6ParamsE,"a",@progbits
	.sectionflags	@""
	.align	4
.nv.constant0._ZN7cutlass13device_kernelIN5flash11enable_sm90INS1_16FlashAttnFwdSm90INS1_25CollectiveMainloopFwdSm90ILi2EN4cute5tupleIJNS5_1CILi1EEES8_S8_EEENS6_IJNS7_ILi192EEENS7_ILi128EEENS7_ILi96EEEEEELi96ENS_6half_tEfNS_4arch4Sm90ELb0ELb1ELb0ELb0ELb0ELb0ELb0ELb0ELb1ELb1ELb1ELb0EEENS1_21CollectiveEpilogueFwdINS6_IJSA_SC_SB_EEES9_SE_SG_Li384ELb0ELb1ELb1ELb0EEENS1_19SingleTileSchedulerILb0ELb1ELb1ELi192EEEEEEEEEvNT_6ParamsE:
	.zero		3200


//--------------------- .nv.constant0._ZN7cutlass13device_kernelIN5flash11enable_sm90INS1_16FlashAttnFwdSm90INS1_25CollectiveMainloopFwdSm90ILi2EN4cute5tupleIJNS5_1CILi1EEES8_S8_EEENS6_IJNS7_ILi192EEENS7_ILi128EEENS7_ILi96EEEEEELi96ENS_6half_tEfNS_4arch4Sm90ELb0ELb1ELb0ELb1ELb0ELb0ELb0ELb0ELb1ELb1ELb1ELb0EEENS1_21CollectiveEpilogueFwdINS6_IJSA_SC_SB_EEES9_SE_SG_Li384ELb1ELb1ELb1ELb0EEENS1_36VarlenDynamicPersistentTileSchedulerILi192ELi128ELi384ELi128ELb1ELb1ELb1ELb1ELb0ELb1EEEEEEEEEvNT_6ParamsE --------------------------
	.section	.nv.constant0._ZN7cutlass13device_kernelIN5flash11enable_sm90INS1_16FlashAttnFwdSm90INS1_25CollectiveMainloopFwdSm90ILi2EN4cute5tupleIJNS5_1CILi1EEES8_S8_EEENS6_IJNS7_ILi192EEENS7_ILi128EEENS7_ILi96EEEEEELi96ENS_6half_tEfNS_4arch4Sm90ELb0ELb1ELb0ELb1ELb0ELb0ELb0ELb0ELb1ELb1ELb1ELb0EEENS1_21CollectiveEpilogueFwdINS6_IJSA_SC_SB_EEES9_SE_SG_Li384ELb1ELb1ELb1ELb0EEENS1_36VarlenDynamicPersistentTileSchedulerILi192ELi128ELi384ELi128ELb1ELb1ELb1ELb1ELb0ELb1EEEEEEEEEvNT_6ParamsE,"a",@progbits
	.sectionflags	@""
	.align	4
.nv.constant0._ZN7cutlass13device_kernelIN5flash11enable_sm90INS1_16FlashAttnFwdSm90INS1_25CollectiveMainloopFwdSm90ILi2EN4cute5tupleIJNS5_1CILi1EEES8_S8_EEENS6_IJNS7_ILi192EEENS7_ILi128EEENS7_ILi96EEEEEELi96ENS_6half_tEfNS_4arch4Sm90ELb0ELb1ELb0ELb1ELb0ELb0ELb0ELb0ELb1ELb1ELb1ELb0EEENS1_21CollectiveEpilogueFwdINS6_IJSA_SC_SB_EEES9_SE_SG_Li384ELb1ELb1ELb1ELb0EEENS1_36VarlenDynamicPersistentTileSchedulerILi192ELi128ELi384ELi128ELb1ELb1ELb1ELb1ELb0ELb1EEEEEEEEEvNT_6ParamsE:
	.zero		3328


//--------------------- .nv.constant0._ZN7cutlass13device_kernelIN5flash11enable_sm90INS1_16FlashAttnFwdSm90INS1_25CollectiveMainloopFwdSm90ILi2EN4cute5tupleIJNS5_1CILi1EEES8_S8_EEENS6_IJNS7_ILi192EEENS7_ILi128EEENS7_ILi96EEEEEELi96ENS_6half_tEfNS_4arch4Sm90ELb0ELb1ELb0ELb1ELb0ELb1ELb0ELb0ELb1ELb1ELb1ELb0EEENS1_21CollectiveEpilogueFwdINS6_IJSA_SC_SB_EEES9_SE_SG_Li384ELb1ELb1ELb1ELb0EEENS1_36VarlenDynamicPersistentTileSchedulerILi192ELi128ELi384ELi128ELb1ELb1ELb1ELb1ELb0ELb1EEEEEEEEEvNT_6ParamsE --------------------------
	.section	.nv.constant0._ZN7cutlass13device_kernelIN5flash11enable_sm90INS1_16FlashAttnFwdSm90INS1_25CollectiveMainloopFwdSm90ILi2EN4cute5tupleIJNS5_1CILi1EEES8_S8_EEENS6_IJNS7_ILi192EEENS7_ILi128EEENS7_ILi96EEEEEELi96ENS_6half_tEfNS_4arch4Sm90ELb0ELb1ELb0ELb1ELb0ELb1ELb0ELb0ELb1ELb1ELb1ELb0EEENS1_21CollectiveEpilogueFwdINS6_IJSA_SC_SB_EEES9_SE_SG_Li384ELb1ELb1ELb1ELb0EEENS1_36VarlenDynamicPersistentTileSchedulerILi192ELi128ELi384ELi128ELb1ELb1ELb1ELb1ELb0ELb1EEEEEEEEEvNT_6ParamsE,"a",@progbits
	.sectionflags	@""
	.align	4
.nv.constant0._ZN7cutlass13device_kernelIN5flash11enable_sm90INS1_16FlashAttnFwdSm90INS1_25CollectiveMainloopFwdSm90ILi2EN4cute5tupleIJNS5_1CILi1EEES8_S8_EEENS6_IJNS7_ILi192EEENS7_ILi128EEENS7_ILi96EEEEEELi96ENS_6half_tEfNS_4arch4Sm90ELb0ELb1ELb0ELb1ELb0ELb1ELb0ELb0ELb1ELb1ELb1ELb0EEENS1_21CollectiveEpilogueFwdINS6_IJSA_SC_SB_EEES9_SE_SG_Li384ELb1ELb1ELb1ELb0EEENS1_36VarlenDynamicPersistentTileSchedulerILi192ELi128ELi384ELi128ELb1ELb1ELb1ELb1ELb0ELb1EEEEEEEEEvNT_6ParamsE:
	.zero		3328


//--------------------- .nv.constant0._ZN7cutlass13device_kernelIN5flash11enable_sm90INS1_16FlashAttnFwdSm90INS1_25CollectiveMainloopFwdSm90ILi2EN4cute5tupleIJNS5_1CILi1EEES8_S8_EEENS6_IJNS7_ILi192EEENS7_ILi144EEENS7_ILi96EEEEEELi96ENS_6half_tEfNS_4arch4Sm90ELb1ELb0ELb0ELb0ELb0ELb0ELb0ELb0ELb1ELb1ELb1ELb0EEENS1_21CollectiveEpilogueFwdINS6_IJSA_SC_SB_EEES9_SE_SG_Li384ELb0ELb1ELb1ELb0EEENS1_19SingleTileSchedulerILb0ELb1ELb1ELi192EEEEEEEEEvNT_6ParamsE --------------------------
	.section	.nv.constant0._ZN7cutlass13device_kernelIN5flash11enable_sm90INS1_16FlashAttnFwdSm90INS1_25CollectiveMainloopFwdSm90ILi2EN4cute5tupleIJNS5_1CILi1EEES8_S8_EEENS6_IJNS7_ILi192EEENS7_ILi144EEENS7_ILi96EEEEEELi96ENS_6half_tEfNS_4arch4Sm90ELb1ELb0ELb0ELb0ELb0ELb0ELb0ELb0ELb1ELb1ELb1ELb0EEENS1_21CollectiveEpilogueFwdINS6_IJSA_SC_SB_EEES9_SE_SG_Li384ELb0ELb1ELb1ELb0EEENS1_19SingleTileSchedulerILb0ELb1ELb1ELi192EEEEEEEEEvNT_6ParamsE,"a",@progbits
	.sectionflags	@""
	.align	4
.nv.constant0._ZN7cutlass13device_kernelIN5flash11enable_sm90INS1_16FlashAttnFwdSm90INS1_25CollectiveMainloopFwdSm90ILi2EN4cute5tupleIJNS5_1CILi1EEES8_S8_EEENS6_IJNS7_ILi192EEENS7_ILi144EEENS7_ILi96EEEEEELi96ENS_6half_tEfNS_4arch4Sm90ELb1ELb0ELb0ELb0ELb0ELb0ELb0ELb0ELb1ELb1ELb1ELb0EEENS1_21CollectiveEpilogueFwdINS6_IJSA_SC_SB_EEES9_SE_SG_Li384ELb0ELb1ELb1ELb0EEENS1_19SingleTileSchedulerILb0ELb1ELb1ELi192EEEEEEEEEvNT_6ParamsE:
	.zero		3200


//--------------------- .nv.constant0._ZN7cutlass13device_kernelIN5flash11enable_sm90INS1_16FlashAttnFwdSm90INS1_25CollectiveMainloopFwdSm90ILi2EN4cute5tupleIJNS5_1CILi1EEES8_S8_EEENS6_IJNS7_ILi192EEENS7_ILi144EEENS7_ILi96EEEEEELi96ENS_6half_tEfNS_4arch4Sm90ELb1ELb0ELb0ELb1ELb0ELb0ELb0ELb0ELb1ELb1ELb1ELb0EEENS1_21CollectiveEpilogueFwdINS6_IJSA_SC_SB_EEES9_SE_SG_Li384ELb1ELb1ELb1ELb0EEENS1_36VarlenDynamicPersistentTileSchedulerILi192ELi144ELi384ELi128ELb1ELb1ELb1ELb1ELb1ELb1EEEEEEEEEvNT_6ParamsE --------------------------
	.section	.nv.constant0._ZN7cutlass13device_kernelIN5flash11enable_sm90INS1_16FlashAttnFwdSm90INS1_25CollectiveMainloopFwdSm90ILi2EN4cute5tupleIJNS5_1CILi1EEES8_S8_EEENS6_IJNS7_ILi192EEENS7_ILi144EEENS7_ILi96EEEEEELi96ENS_6half_tEfNS_4arch4Sm90ELb1ELb0ELb0ELb1ELb0ELb0ELb0ELb0ELb1ELb1ELb1ELb0EEENS1_21CollectiveEpilogueFwdINS6_IJSA_SC_SB_EEES9_SE_SG_Li384ELb1ELb1ELb1ELb0EEENS1_36VarlenDynamicPersistentTileSchedulerILi192ELi144ELi384ELi128ELb1ELb1ELb1ELb1ELb1ELb1EEEEEEEEEvNT_6ParamsE,"a",@progbits
	.sectionflags	@""
	.align	4
.nv.constant0._ZN7cutlass13device_kernelIN5flash11enable_sm90INS1_16FlashAttnFwdSm90INS1_25CollectiveMainloopFwdSm90ILi2EN4cute5tupleIJNS5_1CILi1EEES8_S8_EEENS6_IJNS7_ILi192EEENS7_ILi144EEENS7_ILi96EEEEEELi96ENS_6half_tEfNS_4arch4Sm90ELb1ELb0ELb0ELb1ELb0ELb0ELb0ELb0ELb1ELb1ELb1ELb0EEENS1_21CollectiveEpilogueFwdINS6_IJSA_SC_SB_EEES9_SE_SG_Li384ELb1ELb1ELb1ELb0EEENS1_36VarlenDynamicPersistentTileSchedulerILi192ELi144ELi384ELi128ELb1ELb1ELb1ELb1ELb1ELb1EEEEEEEEEvNT_6ParamsE:
	.zero		3328


//--------------------- .nv.constant0._ZN7cutlass13device_kernelIN5flash11enable_sm90INS1_16FlashAttnFwdSm90INS1_25CollectiveMainloopFwdSm90ILi2EN4cute5tupleIJNS5_1CILi1EEES8_S8_EEENS6_IJNS7_ILi192EEENS7_ILi144EEENS7_ILi96EEEEEELi96ENS_6half_tEfNS_4arch4Sm90ELb1ELb0ELb0ELb1ELb0ELb1ELb0ELb0ELb1ELb1ELb1ELb0EEENS1_21CollectiveEpilogueFwdINS6_IJSA_SC_SB_EEES9_SE_SG_Li384ELb1ELb1ELb1ELb0EEENS1_36VarlenDynamicPersistentTileSchedulerILi192ELi144ELi384ELi128ELb1ELb1ELb1ELb1ELb1ELb1EEEEEEEEEvNT_6ParamsE --------------------------
	.section	.nv.constant0._ZN7cutlass13device_kernelIN5flash11enable_sm90INS1_16FlashAttnFwdSm90INS1_25CollectiveMainloopFwdSm90ILi2EN4cute5tupleIJNS5_1CILi1EEES8_S8_EEENS6_IJNS7_ILi192EEENS7_ILi144EEENS7_ILi96EEEEEELi96ENS_6half_tEfNS_4arch4Sm90ELb1ELb0ELb0ELb1ELb0ELb1ELb0ELb0ELb1ELb1ELb1ELb0EEENS1_21CollectiveEpilogueFwdINS6_IJSA_SC_SB_EEES9_SE_SG_Li384ELb1ELb1ELb1ELb0EEENS1_36VarlenDynamicPersistentTileSchedulerILi192ELi144ELi384ELi128ELb1ELb1ELb1ELb1ELb1ELb1EEEEEEEEEvNT_6ParamsE,"a",@progbits
	.sectionflags	@""
	.align	4
.nv.constant0._ZN7cutlass13device_kernelIN5flash11enable_sm90INS1_16FlashAttnFwdSm90INS1_25CollectiveMainloopFwdSm90ILi2EN4cute5tupleIJNS5_1CILi1EEES8_S8_EEENS6_IJNS7_ILi192EEENS7_ILi144EEENS7_ILi96EEEEEELi96ENS_6half_tEfNS_4arch4Sm90ELb1ELb0ELb0ELb1ELb0ELb1ELb0ELb0ELb1ELb1ELb1ELb0EEENS1_21CollectiveEpilogueFwdINS6_IJSA_SC_SB_EEES9_SE_SG_Li384ELb1ELb1ELb1ELb0EEENS1_36VarlenDynamicPersistentTileSchedulerILi192ELi144ELi384ELi128ELb1ELb1ELb1ELb1ELb1ELb1EEEEEEEEEvNT_6ParamsE:
	.zero		3328


//--------------------- .nv.constant0._ZN7cutlass13device_kernelIN5flash11enable_sm90INS1_16FlashAttnFwdSm90INS1_25CollectiveMainloopFwdSm90ILi2EN4cute5tupleIJNS5_1CILi1EEES8_S8_EEENS6_IJNS7_ILi192EEESA_NS7_ILi64EEEEEELi64ENS_6half_tEfNS_4arch4Sm90ELb0ELb0ELb0ELb0ELb0ELb0ELb0ELb0ELb1ELb1ELb1ELb0EEENS1_21CollectiveEpilogueFwdINS6_IJSA_SB_SA_EEES9_SD_SF_Li384ELb0ELb1ELb1ELb0EEENS1_19SingleTileSchedulerILb0ELb1ELb1ELi192EEEEEEEEEvNT_6ParamsE --------------------------
	.section	.nv.constant0._ZN7cutlass13device_kernelIN5flash11enable_sm90INS1_16FlashAttnFwdSm90INS1_25CollectiveMainloopFwdSm90ILi2EN4cute5tupleIJNS5_1CILi1EEES8_S8_EEENS6_IJNS7_ILi192EEESA_NS7_ILi64EEEEEELi64ENS_6half_tEfNS_4arch4Sm90ELb0ELb0ELb0ELb0ELb0ELb0ELb0ELb0ELb1ELb1ELb1ELb0EEENS1_21CollectiveEpilogueFwdINS6_IJSA_SB_SA_EEES9_SD_SF_Li384ELb0ELb1ELb1ELb0EEENS1_19SingleTileSchedulerILb0ELb1ELb1ELi192EEEEEEEEEvNT_6ParamsE,"a",@progbits
	.sectionflags	@""
	.align	4
.nv.constant0._ZN7cutlass13device_kernelIN5flash11enable_sm90INS1_16FlashAttnFwdSm90INS1_25CollectiveMainloopFwdSm90ILi2EN4cute5tupleIJNS5_1CILi1EEES8_S8_EEENS6_IJNS7_ILi192EEESA_NS7_ILi64EEEEEELi64ENS_6half_tEfNS_4arch4Sm90ELb0ELb0ELb0ELb0ELb0ELb0ELb0ELb0ELb1ELb1ELb1ELb0EEENS1_21CollectiveEpilogueFwdINS6_IJSA_SB_SA_EEES9_SD_SF_Li384ELb0ELb1ELb1ELb0EEENS1_19SingleTileSchedulerILb0ELb1ELb1ELi192EEEEEEEEEvNT_6ParamsE:
	.zero		3200


//--------------------- .nv.constant0._ZN7cutlass13device_kernelIN5flash11enable_sm90INS1_16FlashAttnFwdSm90INS1_25CollectiveMainloopFwdSm90ILi2EN4cute5tupleIJNS5_1CILi1EEES8_S8_EEENS6_IJNS7_ILi192EEESA_NS7_ILi64EEEEEELi64ENS_6half_tEfNS_4arch4Sm90ELb0ELb0ELb0ELb1ELb0ELb0ELb0ELb0ELb1ELb1ELb1ELb0EEENS1_21CollectiveEpilogueFwdINS6_IJSA_SB_SA_EEES9_SD_SF_Li384ELb1ELb1ELb1ELb0EEENS1_36VarlenDynamicPersistentTileSchedulerILi192ELi192ELi384ELi128ELb1ELb1ELb1ELb0ELb1ELb1EEEEEEEEEvNT_6ParamsE --------------------------
	.section	.nv.constant0._ZN7cutlass13device_kernelIN5flash11enable_sm90INS1_16FlashAttnFwdSm90INS1_25CollectiveMainloopFwdSm90ILi2EN4cute5tupleIJNS5_1CILi1EEES8_S8_EEENS6_IJNS7_ILi192EEESA_NS7_ILi64EEEEEELi64ENS_6half_tEfNS_4arch4Sm90ELb0ELb0ELb0ELb1ELb0ELb0ELb0ELb0ELb1ELb1ELb1ELb0EEENS1_21CollectiveEpilogueFwdINS6_IJSA_SB_SA_EEES9_SD_SF_Li384ELb1ELb1ELb1ELb0EEENS1_36VarlenDynamicPersistentTileSchedulerILi192ELi192ELi384ELi128ELb1ELb1ELb1ELb0ELb1ELb1EEEEEEEEEvNT_6ParamsE,"a",@progbits
	.sectionflags	@""
	.align	4
.nv.constant0._ZN7cutlass13device_kernelIN5flash11enable_sm90INS1_16FlashAttnFwdSm90INS1_25CollectiveMainloopFwdSm90ILi2EN4cute5tupleIJNS5_1CILi1EEES8_S8_EEENS6_IJNS7_ILi192EEESA_NS7_ILi64EEEEEELi64ENS_6half_tEfNS_4arch4Sm90ELb0ELb0ELb0ELb1ELb0ELb0ELb0ELb0ELb1ELb1ELb1ELb0EEENS1_21CollectiveEpilogueFwdINS6_IJSA_SB_SA_EEES9_SD_SF_Li384ELb1ELb1ELb1ELb0EEENS1_36VarlenDynamicPersistentTileSchedulerILi192ELi192ELi384ELi128ELb1ELb1ELb1ELb0ELb1ELb1EEEEEEEEEvNT_6ParamsE:
	.zero		3328


//--------------------- .nv.constant0._ZN7cutlass13device_kernelIN5flash11enable_sm90INS1_16FlashAttnFwdSm90INS1_25CollectiveMainloopFwdSm90ILi2EN4cute5tupleIJNS5_1CILi1EEES8_S8_EEENS6_IJNS7_ILi192EEESA_NS7_ILi64EEEEEELi64ENS_6half_tEfNS_4arch4Sm90ELb0ELb0ELb0ELb1ELb0ELb1ELb0ELb0ELb1ELb1ELb1ELb0EEENS1_21CollectiveEpilogueFwdINS6_IJSA_SB_SA_EEES9_SD_SF_Li384ELb1ELb1ELb1ELb0EEENS1_36VarlenDynamicPersistentTileSchedulerILi192ELi192ELi384ELi128ELb1ELb1ELb1ELb0ELb1ELb1EEEEEEEEEvNT_6ParamsE --------------------------
	.section	.nv.constant0._ZN7cutlass13device_kernelIN5flash11enable_sm90INS1_16FlashAttnFwdSm90INS1_25CollectiveMainloopFwdSm90ILi2EN4cute5tupleIJNS5_1CILi1EEES8_S8_EEENS6_IJNS7_ILi192EEESA_NS7_ILi64EEEEEELi64ENS_6half_tEfNS_4arch4Sm90ELb0ELb0ELb0ELb1ELb0ELb1ELb0ELb0ELb1ELb1ELb1ELb0EEENS1_21CollectiveEpilogueFwdINS6_IJSA_SB_SA_EEES9_SD_SF_Li384ELb1ELb1ELb1ELb0EEENS1_36VarlenDynamicPersistentTileSchedulerILi192ELi192ELi384ELi128ELb1ELb1ELb1ELb0ELb1ELb1EEEEEEEEEvNT_6ParamsE,"a",@progbits
	.sectionflags	@""
	.align	4
.nv.constant0._ZN7cutlass13device_kernelIN5flash11enable_sm90INS1_16FlashAttnFwdSm90INS1_25CollectiveMainloopFwdSm90ILi2EN4cute5tupleIJNS5_1CILi1EEES8_S8_EEENS6_IJNS7_ILi192EEESA_NS7_ILi64EEEEEELi64ENS_6half_tEfNS_4arch4Sm90ELb0ELb0ELb0ELb1ELb0ELb1ELb0ELb0ELb1ELb1ELb1ELb0EEENS1_21CollectiveEpilogueFwdINS6_IJSA_SB_SA_EEES9_SD_SF_Li384ELb1ELb1ELb1ELb0EEENS1_36VarlenDynamicPersistentTileSchedulerILi192ELi192ELi384ELi128ELb1ELb1ELb1ELb0ELb1ELb1EEEEEEEEEvNT_6ParamsE:
	.zero		3328


//--------------------- .nv.constant0._ZN7cutlass13device_kernelIN5flash11enable_sm90INS1_16FlashAttnFwdSm90INS1_25CollectiveMainloopFwdSm90ILi2EN4cute5tupleIJNS5_1CILi1EEES8_S8_EEENS6_IJNS7_ILi192EEENS7_ILi128EEENS7_ILi64EEEEEELi64ENS_6half_tEfNS_4arch4Sm90ELb0ELb1ELb0ELb0ELb0ELb0ELb0ELb1ELb1ELb1ELb1ELb0EEENS1_21CollectiveEpilogueFwdINS6_IJSA_SC_SB_EEES9_SE_SG_Li384ELb0ELb1ELb1ELb0EEENS1_19SingleTileSchedulerILb0ELb1ELb1ELi192EEEEEEEEEvNT_6ParamsE --------------------------
	.section	.nv.constant0._ZN7cutlass13device_kernelIN5flash11enable_sm90INS1_16FlashAttnFwdSm90INS1_25CollectiveMainloopFwdSm90ILi2EN4cute5tupleIJNS5_1CILi1EEES8_S8_EEENS6_IJNS7_ILi192EEENS7_ILi128EEENS7_ILi64EEEEEELi64ENS_6half_tEfNS_4arch4Sm90ELb0ELb1ELb0ELb0ELb0ELb0ELb0ELb1ELb1ELb1ELb1ELb0EEENS1_21CollectiveEpilogueFwdINS6_IJSA_SC_SB_EEES9_SE_SG_Li384ELb0ELb1ELb1ELb0EEENS1_19SingleTileSchedulerILb0ELb1ELb1ELi192EEEEEEEEEvNT_6ParamsE,"a",@progbits
	.sectionflags	@""
	.align	4
.nv.constant0._ZN7cutlass13device_kernelIN5flash11enable_sm90INS1_16FlashAttnFwdSm90INS1_25CollectiveMainloopFwdSm90ILi2EN4cute5tupleIJNS5_1CILi1EEES8_S8_EEENS6_IJNS7_ILi192EEENS7_ILi128EEENS7_ILi64EEEEEELi64ENS_6half_tEfNS_4arch4Sm90ELb0ELb1ELb0ELb0ELb0ELb0ELb0ELb1ELb1ELb1ELb1ELb0EEENS1_21CollectiveEpilogueFwdINS6_IJSA_SC_SB_EEES9_SE_SG_Li384ELb0ELb1ELb1ELb0EEENS1_19SingleTileSchedulerILb0ELb1ELb1ELi192EEEEEEEEEvNT_6ParamsE:
	.zero		3200


//--------------------- .nv.constant0._ZN7cutlass13device_kernelIN5flash11enable_sm90INS1_16FlashAttnFwdSm90INS1_25CollectiveMainloopFwdSm90ILi2EN4cute5tupleIJNS5_1CILi1EEES8_S8_EEENS6_IJNS7_ILi192EEENS7_ILi128EEENS7_ILi64EEEEEELi64ENS_6half_tEfNS_4arch4Sm90ELb0ELb1ELb0ELb1ELb0ELb0ELb0ELb1ELb1ELb1ELb1ELb0EEENS1_21CollectiveEpilogueFwdINS6_IJSA_SC_SB_EEES9_SE_SG_Li384ELb1ELb1ELb1ELb0EEENS1_36VarlenDynamicPersistentTileSchedulerILi192ELi128ELi384ELi128ELb1ELb1ELb1ELb1ELb0ELb1EEEEEEEEEvNT_6ParamsE --------------------------
	.section	.nv.constant0._ZN7cutlass13device_kernelIN5flash11enable_sm90INS1_16FlashAttnFwdSm90INS1_25CollectiveMainloopFwdSm90ILi2EN4cute5tupleIJNS5_1CILi1EEES8_S8_EEENS6_IJNS7_ILi192EEENS7_ILi128EEENS7_ILi64EEEEEELi64ENS_6half_tEfNS_4arch4Sm90ELb0ELb1ELb0ELb1ELb0ELb0ELb0ELb1ELb1ELb1ELb1ELb0EEENS1_21CollectiveEpilogueFwdINS6_IJSA_SC_SB_EEES9_SE_SG_Li384ELb1ELb1ELb1ELb0EEENS1_36VarlenDynamicPersistentTileSchedulerILi192ELi128ELi384ELi128ELb1ELb1ELb1ELb1ELb0ELb1EEEEEEEEEvNT_6ParamsE,"a",@progbits
	.sectionflags	@""
	.align	4
.nv.constant0._ZN7cutlass13device_kernelIN5flash11enable_sm90INS1_16FlashAttnFwdSm90INS1_25CollectiveMainloopFwdSm90ILi2EN4cute5tupleIJNS5_1CILi1EEES8_S8_EEENS6_IJNS7_ILi192EEENS7_ILi128EEENS7_ILi64EEEEEELi64ENS_6half_tEfNS_4arch4Sm90ELb0ELb1ELb0ELb1ELb0ELb0ELb0ELb1ELb1ELb1ELb1ELb0EEENS1_21CollectiveEpilogueFwdINS6_IJSA_SC_SB_EEES9_SE_SG_Li384ELb1ELb1ELb1ELb0EEENS1_36VarlenDynamicPersistentTileSchedulerILi192ELi128ELi384ELi128ELb1ELb1ELb1ELb1ELb0ELb1EEEEEEEEEvNT_6ParamsE:
	.zero		3328


//--------------------- .nv.constant0._ZN7cutlass13device_kernelIN5flash11enable_sm90INS1_16FlashAttnFwdSm90INS1_25CollectiveMainloopFwdSm90ILi2EN4cute5tupleIJNS5_1CILi1EEES8_S8_EEENS6_IJNS7_ILi192EEENS7_ILi128EEENS7_ILi64EEEEEELi64ENS_6half_tEfNS_4arch4Sm90ELb0ELb1ELb0ELb1ELb0ELb1ELb0ELb1ELb1ELb1ELb1ELb0EEENS1_21CollectiveEpilogueFwdINS6_IJSA_SC_SB_EEES9_SE_SG_Li384ELb1ELb1ELb1ELb0EEENS1_36VarlenDynamicPersistentTileSchedulerILi192ELi128ELi384ELi128ELb1ELb1ELb1ELb1ELb0ELb1EEEEEEEEEvNT_6ParamsE --------------------------
	.section	.nv.constant0._ZN7cutlass13device_kernelIN5flash11enable_sm90INS1_16FlashAttnFwdSm90INS1_25CollectiveMainloopFwdSm90ILi2EN4cute5tupleIJNS5_1CILi1EEES8_S8_EEENS6_IJNS7_ILi192EEENS7_ILi128EEENS7_ILi64EEEEEELi64ENS_6half_tEfNS_4arch4Sm90ELb0ELb1ELb0ELb1ELb0ELb1ELb0ELb1ELb1ELb1ELb1ELb0EEENS1_21CollectiveEpilogueFwdINS6_IJSA_SC_SB_EEES9_SE_SG_Li384ELb1ELb1ELb1ELb0EEENS1_36VarlenDynamicPersistentTileSchedulerILi192ELi128ELi384ELi128ELb1ELb1ELb1ELb1ELb0ELb1EEEEEEEEEvNT_6ParamsE,"a",@progbits
	.sectionflags	@""
	.align	4
.nv.constant0._ZN7cutlass13device_kernelIN5flash11enable_sm90INS1_16FlashAttnFwdSm90INS1_25CollectiveMainloopFwdSm90ILi2EN4cute5tupleIJNS5_1CILi1EEES8_S8_EEENS6_IJNS7_ILi192EEENS7_ILi128EEENS7_ILi64EEEEEELi64ENS_6half_tEfNS_4arch4Sm90ELb0ELb1ELb0ELb1ELb0ELb1ELb0ELb1ELb1ELb1ELb1ELb0EEENS1_21CollectiveEpilogueFwdINS6_IJSA_SC_SB_EEES9_SE_SG_Li384ELb1ELb1ELb1ELb0EEENS1_36VarlenDynamicPersistentTileSchedulerILi192ELi128ELi384ELi128ELb1ELb1ELb1ELb1ELb0ELb1EEEEEEEEEvNT_6ParamsE:
	.zero		3328


//--------------------- .nv.constant0._ZN7cutlass13device_kernelIN5flash11enable_sm90INS1_16FlashAttnFwdSm90INS1_25CollectiveMainloopFwdSm90ILi2EN4cute5tupleIJNS5_1CILi1EEES8_S8_EEENS6_IJNS7_ILi192EEENS7_ILi128EEENS7_ILi64EEEEEELi64ENS_6half_tEfNS_4arch4Sm90ELb1ELb0ELb0ELb0ELb0ELb0ELb0ELb1ELb1ELb1ELb1ELb0EEENS1_21CollectiveEpilogueFwdINS6_IJSA_SC_SB_EEES9_SE_SG_Li384ELb0ELb1ELb1ELb0EEENS1_19SingleTileSchedulerILb0ELb1ELb1ELi192EEEEEEEEEvNT_6ParamsE --------------------------
	.section	.nv.constant0._ZN7cutlass13device_kernelIN5flash11enable_sm90INS1_16FlashAttnFwdSm90INS1_25CollectiveMainloopFwdSm90ILi2EN4cute5tupleIJNS5_1CILi1EEES8_S8_EEENS6_IJNS7_ILi192EEENS7_ILi128EEENS7_ILi64EEEEEELi64ENS_6half_tEfNS_4arch4Sm90ELb1ELb0ELb0ELb0ELb0ELb0ELb0ELb1ELb1ELb1ELb1ELb0EEENS1_21CollectiveEpilogueFwdINS6_IJSA_SC_SB_EEES9_SE_SG_Li384ELb0ELb1ELb1ELb0EEENS1_19SingleTileSchedulerILb0ELb1ELb1ELi192EEEEEEEEEvNT_6ParamsE,"a",@progbits
	.sectionflags	@""
	.align	4
.nv.constant0._ZN7cutlass13device_kernelIN5flash11enable_sm90INS1_16FlashAttnFwdSm90INS1_25CollectiveMainloopFwdSm90ILi2EN4cute5tupleIJNS5_1CILi1EEES8_S8_EEENS6_IJNS7_ILi192EEENS7_ILi128EEENS7_ILi64EEEEEELi64ENS_6half_tEfNS_4arch4Sm90ELb1ELb0ELb0ELb0ELb0ELb0ELb0ELb1ELb1ELb1ELb1ELb0EEENS1_21CollectiveEpilogueFwdINS6_IJSA_SC_SB_EEES9_SE_SG_Li384ELb0ELb1ELb1ELb0EEENS1_19SingleTileSchedulerILb0ELb1ELb1ELi192EEEEEEEEEvNT_6ParamsE:
	.zero		3200


//--------------------- .nv.constant0._ZN7cutlass13device_kernelIN5flash11enable_sm90INS1_16FlashAttnFwdSm90INS1_25CollectiveMainloopFwdSm90ILi2EN4cute5tupleIJNS5_1CILi1EEES8_S8_EEENS6_IJNS7_ILi192EEENS7_ILi128EEENS7_ILi64EEEEEELi64ENS_6half_tEfNS_4arch4Sm90ELb1ELb0ELb0ELb1ELb0ELb0ELb0ELb1ELb1ELb1ELb1ELb0EEENS1_21CollectiveEpilogueFwdINS6_IJSA_SC_SB_EEES9_SE_SG_Li384ELb1ELb1ELb1ELb0EEENS1_36VarlenDynamicPersistentTileSchedulerILi192ELi128ELi384ELi128ELb1ELb1ELb1ELb1ELb1ELb1EEEEEEEEEvNT_6ParamsE --------------------------
	.section	.nv.constant0._ZN7cutlass13device_kernelIN5flash11enable_sm90INS1_16FlashAttnFwdSm90INS1_25CollectiveMainloopFwdSm90ILi2EN4cute5tupleIJNS5_1CILi1EEES8_S8_EEENS6_IJNS7_ILi192EEENS7_ILi128EEENS7_ILi64EEEEEELi64ENS_6half_tEfNS_4arch4Sm90ELb1ELb0ELb0ELb1ELb0ELb0ELb0ELb1ELb1ELb1ELb1ELb0EEENS1_21CollectiveEpilogueFwdINS6_IJSA_SC_SB_EEES9_SE_SG_Li384ELb1ELb1ELb1ELb0EEENS1_36VarlenDynamicPersistentTileSchedulerILi192ELi128ELi384ELi128ELb1ELb1ELb1ELb1ELb1ELb1EEEEEEEEEvNT_6ParamsE,"a",@progbits
	.sectionflags	@""
	.align	4
.nv.constant0._ZN7cutlass13device_kernelIN5flash11enable_sm90INS1_16FlashAttnFwdSm90INS1_25CollectiveMainloopFwdSm90ILi2EN4cute5tupleIJNS5_1CILi1EEES8_S8_EEENS6_IJNS7_ILi192EEENS7_ILi128EEENS7_ILi64EEEEEELi64ENS_6half_tEfNS_4arch4Sm90ELb1ELb0ELb0ELb1ELb0ELb0ELb0ELb1ELb1ELb1ELb1ELb0EEENS1_21CollectiveEpilogueFwdINS6_IJSA_SC_SB_EEES9_SE_SG_Li384ELb1ELb1ELb1ELb0EEENS1_36VarlenDynamicPersistentTileSchedulerILi192ELi128ELi384ELi128ELb1ELb1ELb1ELb1ELb1ELb1EEEEEEEEEvNT_6ParamsE:
	.zero		3328


//--------------------- .nv.constant0._ZN7cutlass13device_kernelIN5flash11enable_sm90INS1_16FlashAttnFwdSm90INS1_25CollectiveMainloopFwdSm90ILi2EN4cute5tupleIJNS5_1CILi1EEES8_S8_EEENS6_IJNS7_ILi192EEENS7_ILi128EEENS7_ILi64EEEEEELi64ENS_6half_tEfNS_4arch4Sm90ELb1ELb0ELb0ELb1ELb0ELb1ELb0ELb1ELb1ELb1ELb1ELb0EEENS1_21CollectiveEpilogueFwdINS6_IJSA_SC_SB_EEES9_SE_SG_Li384ELb1ELb1ELb1ELb0EEENS1_36VarlenDynamicPersistentTileSchedulerILi192ELi128ELi384ELi128ELb1ELb1ELb1ELb1ELb1ELb1EEEEEEEEEvNT_6ParamsE --------------------------
	.section	.nv.constant0._ZN7cutlass13device_kernelIN5flash11enable_sm90INS1_16FlashAttnFwdSm90INS1_25CollectiveMainloopFwdSm90ILi2EN4cute5tupleIJNS5_1CILi1EEES8_S8_EEENS6_IJNS7_ILi192EEENS7_ILi128EEENS7_ILi64EEEEEELi64ENS_6half_tEfNS_4arch4Sm90ELb1ELb0ELb0ELb1ELb0ELb1ELb0ELb1ELb1ELb1ELb1ELb0EEENS1_21CollectiveEpilogueFwdINS6_IJSA_SC_SB_EEES9_SE_SG_Li384ELb1ELb1ELb1ELb0EEENS1_36VarlenDynamicPersistentTileSchedulerILi192ELi128ELi384ELi128ELb1ELb1ELb1ELb1ELb1ELb1EEEEEEEEEvNT_6ParamsE,"a",@progbits
	.sectionflags	@""
	.align	4
.nv.constant0._ZN7cutlass13device_kernelIN5flash11enable_sm90INS1_16FlashAttnFwdSm90INS1_25CollectiveMainloopFwdSm90ILi2EN4cute5tupleIJNS5_1CILi1EEES8_S8_EEENS6_IJNS7_ILi192EEENS7_ILi128EEENS7_ILi64EEEEEELi64ENS_6half_tEfNS_4arch4Sm90ELb1ELb0ELb0ELb1ELb0ELb1ELb0ELb1ELb1ELb1ELb1ELb0EEENS1_21CollectiveEpilogueFwdINS6_IJSA_SC_SB_EEES9_SE_SG_Li384ELb1ELb1ELb1ELb0EEENS1_36VarlenDynamicPersistentTileSchedulerILi192ELi128ELi384ELi128ELb1ELb1ELb1ELb1ELb1ELb1EEEEEEEEEvNT_6ParamsE:
	.zero		3328


//--------------------- SYMBOLS --------------------------

	.type		.nv.reservedSmem.offset0,@object
	.size		.nv.reservedSmem.offset0,0x4
	.type		__assertfail,@function
